	.target	sm_90a

	.elftype	@"ET_EXEC"


//--------------------- .note.nv.tkinfo           --------------------------
	.section	.note.nv.tkinfo,"",@"SHT_NOTE"
	.sectionflags	@"SHF_NOTE_NV_TKINFO"
	.tkinfo
        /*0018*/ 	.word	0x00000002
        /*0030*/ 	.string	""
        /*0030*/ 	.string	"ptxas"
        /*0030*/ 	.string	"Cuda compilation tools, release 13.0, V13.0.88"
        /*0030*/ 	.string	"Build cuda_13.0.r13.0/compiler.36424714_0"
        /*0030*/ 	.string	"-arch sm_90a -m 64 "



//--------------------- .note.nv.cuinfo           --------------------------
	.section	.note.nv.cuinfo,"",@"SHT_NOTE"
	.sectionflags	@"SHF_NOTE_NV_CUINFO"
        /*0018*/ 	.short	0x0002
        /*001a*/ 	.short	0x005a
        /*001c*/ 	.short	0x0082
	.zero		2


//--------------------- .nv.info                  --------------------------
	.section	.nv.info,"",@"SHT_CUDA_INFO"
	.align	4


	//----- nvinfo : EIATTR_REGCOUNT
	.align		4
        /*0000*/ 	.byte	0x04, 0x2f
        /*0002*/ 	.short	(.L_41 - .L_40)
	.align		4
.L_40:
        /*0004*/ 	.word	index@(_ZN7cutlass13device_kernelIN5flash11enable_sm90INS1_16FlashAttnFwdSm90INS1_25CollectiveMainloopFwdSm90ILi2EN4cute5tupleIJNS5_1CILi1EEES8_S8_EEENS6_IJNS7_ILi192EEENS7_ILi128EEENS7_ILi64EEEEEELi64ENS_10bfloat16_tEfNS_4arch4Sm90ELb1ELb0ELb1ELb1ELb1ELb1ELb0ELb1ELb1ELb1ELb0ELb0EEENS1_21CollectiveEpilogueFwdINS6_IJSA_SC_SB_EEES9_SE_SG_Li384ELb1ELb1ELb0ELb0EEENS1_36VarlenDynamicPersistentTileSchedulerILi192ELi128ELi384ELi128ELb0ELb1ELb1ELb1ELb1ELb1EEEEEEEEEvNT_6ParamsE)
        /*0008*/ 	.word	0x00000080


	//----- nvinfo : EIATTR_FRAME_SIZE
	.align		4
.L_41:
        /*000c*/ 	.byte	0x04, 0x11
        /*000e*/ 	.short	(.L_43 - .L_42)
	.align		4
.L_42:
        /*0010*/ 	.word	index@(_ZN7cutlass13device_kernelIN5flash11enable_sm90INS1_16FlashAttnFwdSm90INS1_25CollectiveMainloopFwdSm90ILi2EN4cute5tupleIJNS5_1CILi1EEES8_S8_EEENS6_IJNS7_ILi192EEENS7_ILi128EEENS7_ILi64EEEEEELi64ENS_10bfloat16_tEfNS_4arch4Sm90ELb1ELb0ELb1ELb1ELb1ELb1ELb0ELb1ELb1ELb1ELb0ELb0EEENS1_21CollectiveEpilogueFwdINS6_IJSA_SC_SB_EEES9_SE_SG_Li384ELb1ELb1ELb0ELb0EEENS1_36VarlenDynamicPersistentTileSchedulerILi192ELi128ELi384ELi128ELb0ELb1ELb1ELb1ELb1ELb1EEEEEEEEEvNT_6ParamsE)
        /*0014*/ 	.word	0x00000070


	//----- nvinfo : EIATTR_REGCOUNT
	.align		4
.L_43:
        /*0018*/ 	.byte	0x04, 0x2f
        /*001a*/ 	.short	(.L_45 - .L_44)
	.align		4
.L_44:
        /*001c*/ 	.word	index@(_ZN7cutlass13device_kernelIN5flash11enable_sm90INS1_16FlashAttnFwdSm90INS1_25CollectiveMainloopFwdSm90ILi2EN4cute5tupleIJNS5_1CILi1EEES8_S8_EEENS6_IJNS7_ILi192EEENS7_ILi128EEENS7_ILi64EEEEEELi64ENS_10bfloat16_tEfNS_4arch4Sm90ELb1ELb0ELb1ELb1ELb1ELb0ELb0ELb1ELb1ELb1ELb0ELb0EEENS1_21CollectiveEpilogueFwdINS6_IJSA_SC_SB_EEES9_SE_SG_Li384ELb1ELb1ELb0ELb0EEENS1_36VarlenDynamicPersistentTileSchedulerILi192ELi128ELi384ELi128ELb0ELb1ELb1ELb1ELb1ELb1EEEEEEEEEvNT_6ParamsE)
        /*0020*/ 	.word	0x00000080


	//----- nvinfo : EIATTR_FRAME_SIZE
	.align		4
.L_45:
        /*0024*/ 	.byte	0x04, 0x11
        /*0026*/ 	.short	(.L_47 - .L_46)
	.align		4
.L_46:
        /*0028*/ 	.word	index@(_ZN7cutlass13device_kernelIN5flash11enable_sm90INS1_16FlashAttnFwdSm90INS1_25CollectiveMainloopFwdSm90ILi2EN4cute5tupleIJNS5_1CILi1EEES8_S8_EEENS6_IJNS7_ILi192EEENS7_ILi128EEENS7_ILi64EEEEEELi64ENS_10bfloat16_tEfNS_4arch4Sm90ELb1ELb0ELb1ELb1ELb1ELb0ELb0ELb1ELb1ELb1ELb0ELb0EEENS1_21CollectiveEpilogueFwdINS6_IJSA_SC_SB_EEES9_SE_SG_Li384ELb1ELb1ELb0ELb0EEENS1_36VarlenDynamicPersistentTileSchedulerILi192ELi128ELi384ELi128ELb0ELb1ELb1ELb1ELb1ELb1EEEEEEEEEvNT_6ParamsE)
        /*002c*/ 	.word	0x00000040


	//----- nvinfo : EIATTR_REGCOUNT
	.align		4
.L_47:
        /*0030*/ 	.byte	0x04, 0x2f
        /*0032*/ 	.short	(.L_49 - .L_48)
	.align		4
.L_48:
        /*0034*/ 	.word	index@(_ZN7cutlass13device_kernelIN5flash11enable_sm90INS1_16FlashAttnFwdSm90INS1_25CollectiveMainloopFwdSm90ILi2EN4cute5tupleIJNS5_1CILi1EEES8_S8_EEENS6_IJNS7_ILi192EEENS7_ILi128EEENS7_ILi64EEEEEELi64ENS_10bfloat16_tEfNS_4arch4Sm90ELb1ELb0ELb1ELb0ELb1ELb0ELb0ELb1ELb1ELb1ELb0ELb0EEENS1_21CollectiveEpilogueFwdINS6_IJSA_SC_SB_EEES9_SE_SG_Li384ELb0ELb1ELb0ELb0EEENS1_30DynamicPersistentTileSchedulerILi384ELi128ELb0ELb1ELb1EEEEEEEEEvNT_6ParamsE)
        /*0038*/ 	.word	0x00000080


	//----- nvinfo : EIATTR_FRAME_SIZE
	.align		4
.L_49:
        /*003c*/ 	.byte	0x04, 0x11
        /*003e*/ 	.short	(.L_51 - .L_50)
	.align		4
.L_50:
        /*0040*/ 	.word	index@(_ZN7cutlass13device_kernelIN5flash11enable_sm90INS1_16FlashAttnFwdSm90INS1_25CollectiveMainloopFwdSm90ILi2EN4cute5tupleIJNS5_1CILi1EEES8_S8_EEENS6_IJNS7_ILi192EEENS7_ILi128EEENS7_ILi64EEEEEELi64ENS_10bfloat16_tEfNS_4arch4Sm90ELb1ELb0ELb1ELb0ELb1ELb0ELb0ELb1ELb1ELb1ELb0ELb0EEENS1_21CollectiveEpilogueFwdINS6_IJSA_SC_SB_EEES9_SE_SG_Li384ELb0ELb1ELb0ELb0EEENS1_30DynamicPersistentTileSchedulerILi384ELi128ELb0ELb1ELb1EEEEEEEEEvNT_6ParamsE)
        /*0044*/ 	.word	0x00000018


	//----- nvinfo : EIATTR_REGCOUNT
	.align		4
.L_51:
        /*0048*/ 	.byte	0x04, 0x2f
        /*004a*/ 	.short	(.L_53 - .L_52)
	.align		4
.L_52:
        /*004c*/ 	.word	index@(_ZN7cutlass13device_kernelIN5flash11enable_sm90INS1_16FlashAttnFwdSm90INS1_25CollectiveMainloopFwdSm90ILi2EN4cute5tupleIJNS5_1CILi1EEES8_S8_EEENS6_IJNS7_ILi192EEENS7_ILi128EEENS7_ILi64EEEEEELi64ENS_10bfloat16_tEfNS_4arch4Sm90ELb0ELb1ELb1ELb1ELb1ELb1ELb0ELb1ELb1ELb1ELb0ELb0EEENS1_21CollectiveEpilogueFwdINS6_IJSA_SC_SB_EEES9_SE_SG_Li384ELb1ELb1ELb0ELb0EEENS1_36VarlenDynamicPersistentTileSchedulerILi192ELi128ELi384ELi128ELb0ELb1ELb1ELb1ELb0ELb1EEEEEEEEEvNT_6ParamsE)
        /*0050*/ 	.word	0x00000080


	//----- nvinfo : EIATTR_FRAME_SIZE
	.align		4
.L_53:
        /*0054*/ 	.byte	0x04, 0x11
        /*0056*/ 	.short	(.L_55 - .L_54)
	.align		4
.L_54:
        /*0058*/ 	.word	index@(_ZN7cutlass13device_kernelIN5flash11enable_sm90INS1_16FlashAttnFwdSm90INS1_25CollectiveMainloopFwdSm90ILi2EN4cute5tupleIJNS5_1CILi1EEES8_S8_EEENS6_IJNS7_ILi192EEENS7_ILi128EEENS7_ILi64EEEEEELi64ENS_10bfloat16_tEfNS_4arch4Sm90ELb0ELb1ELb1ELb1ELb1ELb1ELb0ELb1ELb1ELb1ELb0ELb0EEENS1_21CollectiveEpilogueFwdINS6_IJSA_SC_SB_EEES9_SE_SG_Li384ELb1ELb1ELb0ELb0EEENS1_36VarlenDynamicPersistentTileSchedulerILi192ELi128ELi384ELi128ELb0ELb1ELb1ELb1ELb0ELb1EEEEEEEEEvNT_6ParamsE)
        /*005c*/ 	.word	0x00000070


	//----- nvinfo : EIATTR_REGCOUNT
	.align		4
.L_55:
        /*0060*/ 	.byte	0x04, 0x2f
        /*0062*/ 	.short	(.L_57 - .L_56)
	.align		4
.L_56:
        /*0064*/ 	.word	index@(_ZN7cutlass13device_kernelIN5flash11enable_sm90INS1_16FlashAttnFwdSm90INS1_25CollectiveMainloopFwdSm90ILi2EN4cute5tupleIJNS5_1CILi1EEES8_S8_EEENS6_IJNS7_ILi192EEENS7_ILi128EEENS7_ILi64EEEEEELi64ENS_10bfloat16_tEfNS_4arch4Sm90ELb0ELb1ELb1ELb1ELb1ELb0ELb0ELb1ELb1ELb1ELb0ELb0EEENS1_21CollectiveEpilogueFwdINS6_IJSA_SC_SB_EEES9_SE_SG_Li384ELb1ELb1ELb0ELb0EEENS1_36VarlenDynamicPersistentTileSchedulerILi192ELi128ELi384ELi128ELb0ELb1ELb1ELb1ELb0ELb1EEEEEEEEEvNT_6ParamsE)
        /*0068*/ 	.word	0x00000080


	//----- nvinfo : EIATTR_FRAME_SIZE
	.align		4
.L_57:
        /*006c*/ 	.byte	0x04, 0x11
        /*006e*/ 	.short	(.L_59 - .L_58)
	.align		4
.L_58:
        /*0070*/ 	.word	index@(_ZN7cutlass13device_kernelIN5flash11enable_sm90INS1_16FlashAttnFwdSm90INS1_25CollectiveMainloopFwdSm90ILi2EN4cute5tupleIJNS5_1CILi1EEES8_S8_EEENS6_IJNS7_ILi192EEENS7_ILi128EEENS7_ILi64EEEEEELi64ENS_10bfloat16_tEfNS_4arch4Sm90ELb0ELb1ELb1ELb1ELb1ELb0ELb0ELb1ELb1ELb1ELb0ELb0EEENS1_21CollectiveEpilogueFwdINS6_IJSA_SC_SB_EEES9_SE_SG_Li384ELb1ELb1ELb0ELb0EEENS1_36VarlenDynamicPersistentTileSchedulerILi192ELi128ELi384ELi128ELb0ELb1ELb1ELb1ELb0ELb1EEEEEEEEEvNT_6ParamsE)
        /*0074*/ 	.word	0x00000038


	//----- nvinfo : EIATTR_REGCOUNT
	.align		4
.L_59:
        /*0078*/ 	.byte	0x04, 0x2f
        /*007a*/ 	.short	(.L_61 - .L_60)
	.align		4
.L_60:
        /*007c*/ 	.word	index@(_ZN7cutlass13device_kernelIN5flash11enable_sm90INS1_16FlashAttnFwdSm90INS1_25CollectiveMainloopFwdSm90ILi2EN4cute5tupleIJNS5_1CILi1EEES8_S8_EEENS6_IJNS7_ILi192EEENS7_ILi128EEENS7_ILi64EEEEEELi64ENS_10bfloat16_tEfNS_4arch4Sm90ELb0ELb1ELb1ELb0ELb1ELb0ELb0ELb1ELb1ELb1ELb0ELb0EEENS1_21CollectiveEpilogueFwdINS6_IJSA_SC_SB_EEES9_SE_SG_Li384ELb0ELb1ELb0ELb0EEENS1_30DynamicPersistentTileSchedulerILi384ELi128ELb0ELb1ELb1EEEEEEEEEvNT_6ParamsE)
        /*0080*/ 	.word	0x00000080


	//----- nvinfo : EIATTR_FRAME_SIZE
	.align		4
.L_61:
        /*0084*/ 	.byte	0x04, 0x11
        /*0086*/ 	.short	(.L_63 - .L_62)
	.align		4
.L_62:
        /*0088*/ 	.word	index@(_ZN7cutlass13device_kernelIN5flash11enable_sm90INS1_16FlashAttnFwdSm90INS1_25CollectiveMainloopFwdSm90ILi2EN4cute5tupleIJNS5_1CILi1EEES8_S8_EEENS6_IJNS7_ILi192EEENS7_ILi128EEENS7_ILi64EEEEEELi64ENS_10bfloat16_tEfNS_4arch4Sm90ELb0ELb1ELb1ELb0ELb1ELb0ELb0ELb1ELb1ELb1ELb0ELb0EEENS1_21CollectiveEpilogueFwdINS6_IJSA_SC_SB_EEES9_SE_SG_Li384ELb0ELb1ELb0ELb0EEENS1_30DynamicPersistentTileSchedulerILi384ELi128ELb0ELb1ELb1EEEEEEEEEvNT_6ParamsE)
        /*008c*/ 	.word	0x00000018


	//----- nvinfo : EIATTR_REGCOUNT
	.align		4
.L_63:
        /*0090*/ 	.byte	0x04, 0x2f
        /*0092*/ 	.short	(.L_65 - .L_64)
	.align		4
.L_64:
        /*0094*/ 	.word	index@(_ZN7cutlass13device_kernelIN5flash11enable_sm90INS1_16FlashAttnFwdSm90INS1_25CollectiveMainloopFwdSm90ILi2EN4cute5tupleIJNS5_1CILi1EEES8_S8_EEENS6_IJNS7_ILi192EEENS7_ILi128EEENS7_ILi64EEEEEELi64ENS_10bfloat16_tEfNS_4arch4Sm90ELb0ELb0ELb1ELb1ELb1ELb1ELb0ELb1ELb1ELb1ELb0ELb0EEENS1_21CollectiveEpilogueFwdINS6_IJSA_SC_SB_EEES9_SE_SG_Li384ELb1ELb1ELb0ELb0EEENS1_36VarlenDynamicPersistentTileSchedulerILi192ELi128ELi384ELi128ELb0ELb1ELb1ELb0ELb1ELb1EEEEEEEEEvNT_6ParamsE)
        /*0098*/ 	.word	0x00000080


	//----- nvinfo : EIATTR_FRAME_SIZE
	.align		4
.L_65:
        /*009c*/ 	.byte	0x04, 0x11
        /*009e*/ 	.short	(.L_67 - .L_66)
	.align		4
.L_66:
        /*00a0*/ 	.word	index@(_ZN7cutlass13device_kernelIN5flash11enable_sm90INS1_16FlashAttnFwdSm90INS1_25CollectiveMainloopFwdSm90ILi2EN4cute5tupleIJNS5_1CILi1EEES8_S8_EEENS6_IJNS7_ILi192EEENS7_ILi128EEENS7_ILi64EEEEEELi64ENS_10bfloat16_tEfNS_4arch4Sm90ELb0ELb0ELb1ELb1ELb1ELb1ELb0ELb1ELb1ELb1ELb0ELb0EEENS1_21CollectiveEpilogueFwdINS6_IJSA_SC_SB_EEES9_SE_SG_Li384ELb1ELb1ELb0ELb0EEENS1_36VarlenDynamicPersistentTileSchedulerILi192ELi128ELi384ELi128ELb0ELb1ELb1ELb0ELb1ELb1EEEEEEEEEvNT_6ParamsE)
        /*00a4*/ 	.word	0x00000068


	//----- nvinfo : EIATTR_REGCOUNT
	.align		4
.L_67:
        /*00a8*/ 	.byte	0x04, 0x2f
        /*00aa*/ 	.short	(.L_69 - .L_68)
	.align		4
.L_68:
        /*00ac*/ 	.word	index@(_ZN7cutlass13device_kernelIN5flash11enable_sm90INS1_16FlashAttnFwdSm90INS1_25CollectiveMainloopFwdSm90ILi2EN4cute5tupleIJNS5_1CILi1EEES8_S8_EEENS6_IJNS7_ILi192EEENS7_ILi128EEENS7_ILi64EEEEEELi64ENS_10bfloat16_tEfNS_4arch4Sm90ELb0ELb0ELb1ELb1ELb1ELb0ELb0ELb1ELb1ELb1ELb0ELb0EEENS1_21CollectiveEpilogueFwdINS6_IJSA_SC_SB_EEES9_SE_SG_Li384ELb1ELb1ELb0ELb0EEENS1_36VarlenDynamicPersistentTileSchedulerILi192ELi128ELi384ELi128ELb0ELb1ELb1ELb0ELb1ELb1EEEEEEEEEvNT_6ParamsE)
        /*00b0*/ 	.word	0x00000080


	//----- nvinfo : EIATTR_FRAME_SIZE
	.align		4
.L_69:
        /*00b4*/ 	.byte	0x04, 0x11
        /*00b6*/ 	.short	(.L_71 - .L_70)
	.align		4
.L_70:
        /*00b8*/ 	.word	index@(_ZN7cutlass13device_kernelIN5flash11enable_sm90INS1_16FlashAttnFwdSm90INS1_25CollectiveMainloopFwdSm90ILi2EN4cute5tupleIJNS5_1CILi1EEES8_S8_EEENS6_IJNS7_ILi192EEENS7_ILi128EEENS7_ILi64EEEEEELi64ENS_10bfloat16_tEfNS_4arch4Sm90ELb0ELb0ELb1ELb1ELb1ELb0ELb0ELb1ELb1ELb1ELb0ELb0EEENS1_21CollectiveEpilogueFwdINS6_IJSA_SC_SB_EEES9_SE_SG_Li384ELb1ELb1ELb0ELb0EEENS1_36VarlenDynamicPersistentTileSchedulerILi192ELi128ELi384ELi128ELb0ELb1ELb1ELb0ELb1ELb1EEEEEEEEEvNT_6ParamsE)
        /*00bc*/ 	.word	0x00000040


	//----- nvinfo : EIATTR_REGCOUNT
	.align		4
.L_71:
        /*00c0*/ 	.byte	0x04, 0x2f
        /*00c2*/ 	.short	(.L_73 - .L_72)
	.align		4
.L_72:
        /*00c4*/ 	.word	index@(_ZN7cutlass13device_kernelIN5flash11enable_sm90INS1_16FlashAttnFwdSm90INS1_25CollectiveMainloopFwdSm90ILi2EN4cute5tupleIJNS5_1CILi1EEES8_S8_EEENS6_IJNS7_ILi192EEENS7_ILi128EEENS7_ILi64EEEEEELi64ENS_10bfloat16_tEfNS_4arch4Sm90ELb0ELb0ELb1ELb0ELb1ELb0ELb0ELb1ELb1ELb1ELb0ELb0EEENS1_21CollectiveEpilogueFwdINS6_IJSA_SC_SB_EEES9_SE_SG_Li384ELb0ELb1ELb0ELb0EEENS1_29StaticPersistentTileSchedulerILb0EEEEEEEEEvNT_6ParamsE)
        /*00c8*/ 	.word	0x00000080


	//----- nvinfo : EIATTR_FRAME_SIZE
	.align		4
.L_73:
        /*00cc*/ 	.byte	0x04, 0x11
        /*00ce*/ 	.short	(.L_75 - .L_74)
	.align		4
.L_74:
        /*00d0*/ 	.word	index@(_ZN7cutlass13device_kernelIN5flash11enable_sm90INS1_16FlashAttnFwdSm90INS1_25CollectiveMainloopFwdSm90ILi2EN4cute5tupleIJNS5_1CILi1EEES8_S8_EEENS6_IJNS7_ILi192EEENS7_ILi128EEENS7_ILi64EEEEEELi64ENS_10bfloat16_tEfNS_4arch4Sm90ELb0ELb0ELb1ELb0ELb1ELb0ELb0ELb1ELb1ELb1ELb0ELb0EEENS1_21CollectiveEpilogueFwdINS6_IJSA_SC_SB_EEES9_SE_SG_Li384ELb0ELb1ELb0ELb0EEENS1_29StaticPersistentTileSchedulerILb0EEEEEEEEEvNT_6ParamsE)
        /*00d4*/ 	.word	0x00000010


	//----- nvinfo : EIATTR_REGCOUNT
	.align		4
.L_75:
        /*00d8*/ 	.byte	0x04, 0x2f
        /*00da*/ 	.short	(.L_77 - .L_76)
	.align		4
.L_76:
        /*00dc*/ 	.word	index@(_ZN7cutlass13device_kernelIN5flash11enable_sm90INS1_16FlashAttnFwdSm90INS1_25CollectiveMainloopFwdSm90ILi2EN4cute5tupleIJNS5_1CILi1EEES8_S8_EEENS6_IJNS7_ILi192EEENS7_ILi128EEENS7_ILi96EEEEEELi96ENS_10bfloat16_tEfNS_4arch4Sm90ELb1ELb0ELb1ELb1ELb1ELb1ELb0ELb0ELb1ELb1ELb0ELb0EEENS1_21CollectiveEpilogueFwdINS6_IJSA_SC_SB_EEES9_SE_SG_Li384ELb1ELb1ELb0ELb0EEENS1_36VarlenDynamicPersistentTileSchedulerILi192ELi128ELi384ELi128ELb0ELb1ELb1ELb1ELb1ELb1EEEEEEEEEvNT_6ParamsE)
        /*00e0*/ 	.word	0x00000080


	//----- nvinfo : EIATTR_FRAME_SIZE
	.align		4
.L_77:
        /*00e4*/ 	.byte	0x04, 0x11
        /*00e6*/ 	.short	(.L_79 - .L_78)
	.align		4
.L_78:
        /*00e8*/ 	.word	index@(_ZN7cutlass13device_kernelIN5flash11enable_sm90INS1_16FlashAttnFwdSm90INS1_25CollectiveMainloopFwdSm90ILi2EN4cute5tupleIJNS5_1CILi1EEES8_S8_EEENS6_IJNS7_ILi192EEENS7_ILi128EEENS7_ILi96EEEEEELi96ENS_10bfloat16_tEfNS_4arch4Sm90ELb1ELb0ELb1ELb1ELb1ELb1ELb0ELb0ELb1ELb1ELb0ELb0EEENS1_21CollectiveEpilogueFwdINS6_IJSA_SC_SB_EEES9_SE_SG_Li384ELb1ELb1ELb0ELb0EEENS1_36VarlenDynamicPersistentTileSchedulerILi192ELi128ELi384ELi128ELb0ELb1ELb1ELb1ELb1ELb1EEEEEEEEEvNT_6ParamsE)
        /*00ec*/ 	.word	0x000000b8


	//----- nvinfo : EIATTR_REGCOUNT
	.align		4
.L_79:
        /*00f0*/ 	.byte	0x04, 0x2f
        /*00f2*/ 	.short	(.L_81 - .L_80)
	.align		4
.L_80:
        /*00f4*/ 	.word	index@(_ZN7cutlass13device_kernelIN5flash11enable_sm90INS1_16FlashAttnFwdSm90INS1_25CollectiveMainloopFwdSm90ILi2EN4cute5tupleIJNS5_1CILi1EEES8_S8_EEENS6_IJNS7_ILi192EEENS7_ILi128EEENS7_ILi96EEEEEELi96ENS_10bfloat16_tEfNS_4arch4Sm90ELb1ELb0ELb1ELb1ELb1ELb0ELb0ELb0ELb1ELb1ELb0ELb0EEENS1_21CollectiveEpilogueFwdINS6_IJSA_SC_SB_EEES9_SE_SG_Li384ELb1ELb1ELb0ELb0EEENS1_36VarlenDynamicPersistentTileSchedulerILi192ELi128ELi384ELi128ELb0ELb1ELb1ELb1ELb1ELb1EEEEEEEEEvNT_6ParamsE)
        /*00f8*/ 	.word	0x00000080


	//----- nvinfo : EIATTR_FRAME_SIZE
	.align		4
.L_81:
        /*00fc*/ 	.byte	0x04, 0x11
        /*00fe*/ 	.short	(.L_83 - .L_82)
	.align		4
.L_82:
        /*0100*/ 	.word	index@(_ZN7cutlass13device_kernelIN5flash11enable_sm90INS1_16FlashAttnFwdSm90INS1_25CollectiveMainloopFwdSm90ILi2EN4cute5tupleIJNS5_1CILi1EEES8_S8_EEENS6_IJNS7_ILi192EEENS7_ILi128EEENS7_ILi96EEEEEELi96ENS_10bfloat16_tEfNS_4arch4Sm90ELb1ELb0ELb1ELb1ELb1ELb0ELb0ELb0ELb1ELb1ELb0ELb0EEENS1_21CollectiveEpilogueFwdINS6_IJSA_SC_SB_EEES9_SE_SG_Li384ELb1ELb1ELb0ELb0EEENS1_36VarlenDynamicPersistentTileSchedulerILi192ELi128ELi384ELi128ELb0ELb1ELb1ELb1ELb1ELb1EEEEEEEEEvNT_6ParamsE)
        /*0104*/ 	.word	0x00000040


	//----- nvinfo : EIATTR_REGCOUNT
	.align		4
.L_83:
        /*0108*/ 	.byte	0x04, 0x2f
        /*010a*/ 	.short	(.L_85 - .L_84)
	.align		4
.L_84:
        /*010c*/ 	.word	index@(_ZN7cutlass13device_kernelIN5flash11enable_sm90INS1_16FlashAttnFwdSm90INS1_25CollectiveMainloopFwdSm90ILi2EN4cute5tupleIJNS5_1CILi1EEES8_S8_EEENS6_IJNS7_ILi192EEENS7_ILi128EEENS7_ILi96EEEEEELi96ENS_10bfloat16_tEfNS_4arch4Sm90ELb1ELb0ELb1ELb0ELb1ELb0ELb0ELb0ELb1ELb1ELb0ELb0EEENS1_21CollectiveEpilogueFwdINS6_IJSA_SC_SB_EEES9_SE_SG_Li384ELb0ELb1ELb0ELb0EEENS1_30DynamicPersistentTileSchedulerILi384ELi128ELb0ELb1ELb1EEEEEEEEEvNT_6ParamsE)
        /*0110*/ 	.word	0x00000080


	//----- nvinfo : EIATTR_FRAME_SIZE
	.align		4
.L_85:
        /*0114*/ 	.byte	0x04, 0x11
        /*0116*/ 	.short	(.L_87 - .L_86)
	.align		4
.L_86:
        /*0118*/ 	.word	index@(_ZN7cutlass13device_kernelIN5flash11enable_sm90INS1_16FlashAttnFwdSm90INS1_25CollectiveMainloopFwdSm90ILi2EN4cute5tupleIJNS5_1CILi1EEES8_S8_EEENS6_IJNS7_ILi192EEENS7_ILi128EEENS7_ILi96EEEEEELi96ENS_10bfloat16_tEfNS_4arch4Sm90ELb1ELb0ELb1ELb0ELb1ELb0ELb0ELb0ELb1ELb1ELb0ELb0EEENS1_21CollectiveEpilogueFwdINS6_IJSA_SC_SB_EEES9_SE_SG_Li384ELb0ELb1ELb0ELb0EEENS1_30DynamicPersistentTileSchedulerILi384ELi128ELb0ELb1ELb1EEEEEEEEEvNT_6ParamsE)
        /*011c*/ 	.word	0x00000018


	//----- nvinfo : EIATTR_REGCOUNT
	.align		4
.L_87:
        /*0120*/ 	.byte	0x04, 0x2f
        /*0122*/ 	.short	(.L_89 - .L_88)
	.align		4
.L_88:
        /*0124*/ 	.word	index@(_ZN7cutlass13device_kernelIN5flash11enable_sm90INS1_16FlashAttnFwdSm90INS1_25CollectiveMainloopFwdSm90ILi2EN4cute5tupleIJNS5_1CILi1EEES8_S8_EEENS6_IJNS7_ILi192EEENS7_ILi128EEENS7_ILi96EEEEEELi96ENS_10bfloat16_tEfNS_4arch4Sm90ELb0ELb1ELb1ELb1ELb1ELb1ELb0ELb0ELb1ELb1ELb0ELb0EEENS1_21CollectiveEpilogueFwdINS6_IJSA_SC_SB_EEES9_SE_SG_Li384ELb1ELb1ELb0ELb0EEENS1_36VarlenDynamicPersistentTileSchedulerILi192ELi128ELi384ELi128ELb0ELb1ELb1ELb1ELb0ELb1EEEEEEEEEvNT_6ParamsE)
        /*0128*/ 	.word	0x00000080


	//----- nvinfo : EIATTR_FRAME_SIZE
	.align		4
.L_89:
        /*012c*/ 	.byte	0x04, 0x11
        /*012e*/ 	.short	(.L_91 - .L_90)
	.align		4
.L_90:
        /*0130*/ 	.word	index@(_ZN7cutlass13device_kernelIN5flash11enable_sm90INS1_16FlashAttnFwdSm90INS1_25CollectiveMainloopFwdSm90ILi2EN4cute5tupleIJNS5_1CILi1EEES8_S8_EEENS6_IJNS7_ILi192EEENS7_ILi128EEENS7_ILi96EEEEEELi96ENS_10bfloat16_tEfNS_4arch4Sm90ELb0ELb1ELb1ELb1ELb1ELb1ELb0ELb0ELb1ELb1ELb0ELb0EEENS1_21CollectiveEpilogueFwdINS6_IJSA_SC_SB_EEES9_SE_SG_Li384ELb1ELb1ELb0ELb0EEENS1_36VarlenDynamicPersistentTileSchedulerILi192ELi128ELi384ELi128ELb0ELb1ELb1ELb1ELb0ELb1EEEEEEEEEvNT_6ParamsE)
        /*0134*/ 	.word	0x000000b0


	//----- nvinfo : EIATTR_REGCOUNT
	.align		4
.L_91:
        /*0138*/ 	.byte	0x04, 0x2f
        /*013a*/ 	.short	(.L_93 - .L_92)
	.align		4
.L_92:
        /*013c*/ 	.word	index@(_ZN7cutlass13device_kernelIN5flash11enable_sm90INS1_16FlashAttnFwdSm90INS1_25CollectiveMainloopFwdSm90ILi2EN4cute5tupleIJNS5_1CILi1EEES8_S8_EEENS6_IJNS7_ILi192EEENS7_ILi128EEENS7_ILi96EEEEEELi96ENS_10bfloat16_tEfNS_4arch4Sm90ELb0ELb1ELb1ELb1ELb1ELb0ELb0ELb0ELb1ELb1ELb0ELb0EEENS1_21CollectiveEpilogueFwdINS6_IJSA_SC_SB_EEES9_SE_SG_Li384ELb1ELb1ELb0ELb0EEENS1_36VarlenDynamicPersistentTileSchedulerILi192ELi128ELi384ELi128ELb0ELb1ELb1ELb1ELb0ELb1EEEEEEEEEvNT_6ParamsE)
        /*0140*/ 	.word	0x00000080


	//----- nvinfo : EIATTR_FRAME_SIZE
	.align		4
.L_93:
        /*0144*/ 	.byte	0x04, 0x11
        /*0146*/ 	.short	(.L_95 - .L_94)
	.align		4
.L_94:
        /*0148*/ 	.word	index@(_ZN7cutlass13device_kernelIN5flash11enable_sm90INS1_16FlashAttnFwdSm90INS1_25CollectiveMainloopFwdSm90ILi2EN4cute5tupleIJNS5_1CILi1EEES8_S8_EEENS6_IJNS7_ILi192EEENS7_ILi128EEENS7_ILi96EEEEEELi96ENS_10bfloat16_tEfNS_4arch4Sm90ELb0ELb1ELb1ELb1ELb1ELb0ELb0ELb0ELb1ELb1ELb0ELb0EEENS1_21CollectiveEpilogueFwdINS6_IJSA_SC_SB_EEES9_SE_SG_Li384ELb1ELb1ELb0ELb0EEENS1_36VarlenDynamicPersistentTileSchedulerILi192ELi128ELi384ELi128ELb0ELb1ELb1ELb1ELb0ELb1EEEEEEEEEvNT_6ParamsE)
        /*014c*/ 	.word	0x00000030


	//----- nvinfo : EIATTR_REGCOUNT
	.align		4
.L_95:
        /*0150*/ 	.byte	0x04, 0x2f
        /*0152*/ 	.short	(.L_97 - .L_96)
	.align		4
.L_96:
        /*0154*/ 	.word	index@(_ZN7cutlass13device_kernelIN5flash11enable_sm90INS1_16FlashAttnFwdSm90INS1_25CollectiveMainloopFwdSm90ILi2EN4cute5tupleIJNS5_1CILi1EEES8_S8_EEENS6_IJNS7_ILi192EEENS7_ILi128EEENS7_ILi96EEEEEELi96ENS_10bfloat16_tEfNS_4arch4Sm90ELb0ELb1ELb1ELb0ELb1ELb0ELb0ELb0ELb1ELb1ELb0ELb0EEENS1_21CollectiveEpilogueFwdINS6_IJSA_SC_SB_EEES9_SE_SG_Li384ELb0ELb1ELb0ELb0EEENS1_30DynamicPersistentTileSchedulerILi384ELi128ELb0ELb1ELb1EEEEEEEEEvNT_6ParamsE)
        /*0158*/ 	.word	0x00000080


	//----- nvinfo : EIATTR_FRAME_SIZE
	.align		4
.L_97:
        /*015c*/ 	.byte	0x04, 0x11
        /*015e*/ 	.short	(.L_99 - .L_98)
	.align		4
.L_98:
        /*0160*/ 	.word	index@(_ZN7cutlass13device_kernelIN5flash11enable_sm90INS1_16FlashAttnFwdSm90INS1_25CollectiveMainloopFwdSm90ILi2EN4cute5tupleIJNS5_1CILi1EEES8_S8_EEENS6_IJNS7_ILi192EEENS7_ILi128EEENS7_ILi96EEEEEELi96ENS_10bfloat16_tEfNS_4arch4Sm90ELb0ELb1ELb1ELb0ELb1ELb0ELb0ELb0ELb1ELb1ELb0ELb0EEENS1_21CollectiveEpilogueFwdINS6_IJSA_SC_SB_EEES9_SE_SG_Li384ELb0ELb1ELb0ELb0EEENS1_30DynamicPersistentTileSchedulerILi384ELi128ELb0ELb1ELb1EEEEEEEEEvNT_6ParamsE)
        /*0164*/ 	.word	0x00000018


	//----- nvinfo : EIATTR_REGCOUNT
	.align		4
.L_99:
        /*0168*/ 	.byte	0x04, 0x2f
        /*016a*/ 	.short	(.L_101 - .L_100)
	.align		4
.L_100:
        /*016c*/ 	.word	index@(_ZN7cutlass13device_kernelIN5flash11enable_sm90INS1_16FlashAttnFwdSm90INS1_25CollectiveMainloopFwdSm90ILi2EN4cute5tupleIJNS5_1CILi1EEES8_S8_EEENS6_IJNS7_ILi192EEENS7_ILi128EEENS7_ILi96EEEEEELi96ENS_10bfloat16_tEfNS_4arch4Sm90ELb0ELb0ELb1ELb1ELb1ELb1ELb0ELb0ELb1ELb1ELb0ELb0EEENS1_21CollectiveEpilogueFwdINS6_IJSA_SC_SB_EEES9_SE_SG_Li384ELb1ELb1ELb0ELb0EEENS1_36VarlenDynamicPersistentTileSchedulerILi192ELi128ELi384ELi128ELb0ELb1ELb1ELb0ELb1ELb1EEEEEEEEEvNT_6ParamsE)
        /*0170*/ 	.word	0x00000080


	//----- nvinfo : EIATTR_FRAME_SIZE
	.align		4
.L_101:
        /*0174*/ 	.byte	0x04, 0x11
        /*0176*/ 	.short	(.L_103 - .L_102)
	.align		4
.L_102:
        /*0178*/ 	.word	index@(_ZN7cutlass13device_kernelIN5flash11enable_sm90INS1_16FlashAttnFwdSm90INS1_25CollectiveMainloopFwdSm90ILi2EN4cute5tupleIJNS5_1CILi1EEES8_S8_EEENS6_IJNS7_ILi192EEENS7_ILi128EEENS7_ILi96EEEEEELi96ENS_10bfloat16_tEfNS_4arch4Sm90ELb0ELb0ELb1ELb1ELb1ELb1ELb0ELb0ELb1ELb1ELb0ELb0EEENS1_21CollectiveEpilogueFwdINS6_IJSA_SC_SB_EEES9_SE_SG_Li384ELb1ELb1ELb0ELb0EEENS1_36VarlenDynamicPersistentTileSchedulerILi192ELi128ELi384ELi128ELb0ELb1ELb1ELb0ELb1ELb1EEEEEEEEEvNT_6ParamsE)
        /*017c*/ 	.word	0x000000c8


	//----- nvinfo : EIATTR_REGCOUNT
	.align		4
.L_103:
        /*0180*/ 	.byte	0x04, 0x2f
        /*0182*/ 	.short	(.L_105 - .L_104)
	.align		4
.L_104:
        /*0184*/ 	.word	index@(_ZN7cutlass13device_kernelIN5flash11enable_sm90INS1_16FlashAttnFwdSm90INS1_25CollectiveMainloopFwdSm90ILi2EN4cute5tupleIJNS5_1CILi1EEES8_S8_EEENS6_IJNS7_ILi192EEENS7_ILi128EEENS7_ILi96EEEEEELi96ENS_10bfloat16_tEfNS_4arch4Sm90ELb0ELb0ELb1ELb1ELb1ELb0ELb0ELb0ELb1ELb1ELb0ELb0EEENS1_21CollectiveEpilogueFwdINS6_IJSA_SC_SB_EEES9_SE_SG_Li384ELb1ELb1ELb0ELb0EEENS1_36VarlenDynamicPersistentTileSchedulerILi192ELi128ELi384ELi128ELb0ELb1ELb1ELb0ELb1ELb1EEEEEEEEEvNT_6ParamsE)
        /*0188*/ 	.word	0x00000080


	//----- nvinfo : EIATTR_FRAME_SIZE
	.align		4
.L_105:
        /*018c*/ 	.byte	0x04, 0x11
        /*018e*/ 	.short	(.L_107 - .L_106)
	.align		4
.L_106:
        /*0190*/ 	.word	index@(_ZN7cutlass13device_kernelIN5flash11enable_sm90INS1_16FlashAttnFwdSm90INS1_25CollectiveMainloopFwdSm90ILi2EN4cute5tupleIJNS5_1CILi1EEES8_S8_EEENS6_IJNS7_ILi192EEENS7_ILi128EEENS7_ILi96EEEEEELi96ENS_10bfloat16_tEfNS_4arch4Sm90ELb0ELb0ELb1ELb1ELb1ELb0ELb0ELb0ELb1ELb1ELb0ELb0EEENS1_21CollectiveEpilogueFwdINS6_IJSA_SC_SB_EEES9_SE_SG_Li384ELb1ELb1ELb0ELb0EEENS1_36VarlenDynamicPersistentTileSchedulerILi192ELi128ELi384ELi128ELb0ELb1ELb1ELb0ELb1ELb1EEEEEEEEEvNT_6ParamsE)
        /*0194*/ 	.word	0x00000040


	//----- nvinfo : EIATTR_REGCOUNT
	.align		4
.L_107:
        /*0198*/ 	.byte	0x04, 0x2f
        /*019a*/ 	.short	(.L_109 - .L_108)
	.align		4
.L_108:
        /*019c*/ 	.word	index@(_ZN7cutlass13device_kernelIN5flash11enable_sm90INS1_16FlashAttnFwdSm90INS1_25CollectiveMainloopFwdSm90ILi2EN4cute5tupleIJNS5_1CILi1EEES8_S8_EEENS6_IJNS7_ILi192EEENS7_ILi128EEENS7_ILi96EEEEEELi96ENS_10bfloat16_tEfNS_4arch4Sm90ELb0ELb0ELb1ELb0ELb1ELb0ELb0ELb0ELb1ELb1ELb0ELb0EEENS1_21CollectiveEpilogueFwdINS6_IJSA_SC_SB_EEES9_SE_SG_Li384ELb0ELb1ELb0ELb0EEENS1_29StaticPersistentTileSchedulerILb0EEEEEEEEEvNT_6ParamsE)
        /*01a0*/ 	.word	0x00000080


	//----- nvinfo : EIATTR_FRAME_SIZE
	.align		4
.L_109:
        /*01a4*/ 	.byte	0x04, 0x11
        /*01a6*/ 	.short	(.L_111 - .L_110)
	.align		4
.L_110:
        /*01a8*/ 	.word	index@(_ZN7cutlass13device_kernelIN5flash11enable_sm90INS1_16FlashAttnFwdSm90INS1_25CollectiveMainloopFwdSm90ILi2EN4cute5tupleIJNS5_1CILi1EEES8_S8_EEENS6_IJNS7_ILi192EEENS7_ILi128EEENS7_ILi96EEEEEELi96ENS_10bfloat16_tEfNS_4arch4Sm90ELb0ELb0ELb1ELb0ELb1ELb0ELb0ELb0ELb1ELb1ELb0ELb0EEENS1_21CollectiveEpilogueFwdINS6_IJSA_SC_SB_EEES9_SE_SG_Li384ELb0ELb1ELb0ELb0EEENS1_29StaticPersistentTileSchedulerILb0EEEEEEEEEvNT_6ParamsE)
        /*01ac*/ 	.word	0x00000018


	//----- nvinfo : EIATTR_REGCOUNT
	.align		4
.L_111:
        /*01b0*/ 	.byte	0x04, 0x2f
        /*01b2*/ 	.short	(.L_113 - .L_112)
	.align		4
.L_112:
        /*01b4*/ 	.word	index@(_ZN7cutlass13device_kernelIN5flash11enable_sm90INS1_16FlashAttnFwdSm90INS1_25CollectiveMainloopFwdSm90ILi2EN4cute5tupleIJNS5_1CILi1EEES8_S8_EEENS6_IJNS7_ILi128EEESA_SA_EEELi128ENS_10bfloat16_tEfNS_4arch4Sm90ELb1ELb0ELb1ELb1ELb1ELb1ELb0ELb1ELb1ELb1ELb0ELb0EEENS1_21CollectiveEpilogueFwdISB_S9_SC_SE_Li256ELb1ELb1ELb0ELb0EEENS1_36VarlenDynamicPersistentTileSchedulerILi128ELi128ELi256ELi128ELb0ELb1ELb1ELb1ELb1ELb1EEEEEEEEEvNT_6ParamsE)
        /*01b8*/ 	.word	0x000000a8


	//----- nvinfo : EIATTR_FRAME_SIZE
	.align		4
.L_113:
        /*01bc*/ 	.byte	0x04, 0x11
        /*01be*/ 	.short	(.L_115 - .L_114)
	.align		4
.L_114:
        /*01c0*/ 	.word	index@(_ZN7cutlass13device_kernelIN5flash11enable_sm90INS1_16FlashAttnFwdSm90INS1_25CollectiveMainloopFwdSm90ILi2EN4cute5tupleIJNS5_1CILi1EEES8_S8_EEENS6_IJNS7_ILi128EEESA_SA_EEELi128ENS_10bfloat16_tEfNS_4arch4Sm90ELb1ELb0ELb1ELb1ELb1ELb1ELb0ELb1ELb1ELb1ELb0ELb0EEENS1_21CollectiveEpilogueFwdISB_S9_SC_SE_Li256ELb1ELb1ELb0ELb0EEENS1_36VarlenDynamicPersistentTileSchedulerILi128ELi128ELi256ELi128ELb0ELb1ELb1ELb1ELb1ELb1EEEEEEEEEvNT_6ParamsE)
        /*01c4*/ 	.word	0x00000028


	//----- nvinfo : EIATTR_REGCOUNT
	.align		4
.L_115:
        /*01c8*/ 	.byte	0x04, 0x2f
        /*01ca*/ 	.short	(.L_117 - .L_116)
	.align		4
.L_116:
        /*01cc*/ 	.word	index@(_ZN7cutlass13device_kernelIN5flash11enable_sm90INS1_16FlashAttnFwdSm90INS1_25CollectiveMainloopFwdSm90ILi2EN4cute5tupleIJNS5_1CILi1EEES8_S8_EEENS6_IJNS7_ILi128EEESA_SA_EEELi128ENS_10bfloat16_tEfNS_4arch4Sm90ELb1ELb0ELb1ELb1ELb1ELb0ELb0ELb1ELb1ELb1ELb0ELb0EEENS1_21CollectiveEpilogueFwdISB_S9_SC_SE_Li256ELb1ELb1ELb0ELb0EEENS1_36VarlenDynamicPersistentTileSchedulerILi128ELi128ELi256ELi128ELb0ELb1ELb1ELb1ELb1ELb1EEEEEEEEEvNT_6ParamsE)
        /*01d0*/ 	.word	0x000000a8


	//----- nvinfo : EIATTR_FRAME_SIZE
	.align		4
.L_117:
        /*01d4*/ 	.byte	0x04, 0x11
        /*01d6*/ 	.short	(.L_119 - .L_118)
	.align		4
.L_118:
        /*01d8*/ 	.word	index@(_ZN7cutlass13device_kernelIN5flash11enable_sm90INS1_16FlashAttnFwdSm90INS1_25CollectiveMainloopFwdSm90ILi2EN4cute5tupleIJNS5_1CILi1EEES8_S8_EEENS6_IJNS7_ILi128EEESA_SA_EEELi128ENS_10bfloat16_tEfNS_4arch4Sm90ELb1ELb0ELb1ELb1ELb1ELb0ELb0ELb1ELb1ELb1ELb0ELb0EEENS1_21CollectiveEpilogueFwdISB_S9_SC_SE_Li256ELb1ELb1ELb0ELb0EEENS1_36VarlenDynamicPersistentTileSchedulerILi128ELi128ELi256ELi128ELb0ELb1ELb1ELb1ELb1ELb1EEEEEEEEEvNT_6ParamsE)
        /*01dc*/ 	.word	0x00000020


	//----- nvinfo : EIATTR_REGCOUNT
	.align		4
.L_119:
        /*01e0*/ 	.byte	0x04, 0x2f
        /*01e2*/ 	.short	(.L_121 - .L_120)
	.align		4
.L_120:
        /*01e4*/ 	.word	index@(_ZN7cutlass13device_kernelIN5flash11enable_sm90INS1_16FlashAttnFwdSm90INS1_25CollectiveMainloopFwdSm90ILi2EN4cute5tupleIJNS5_1CILi1EEES8_S8_EEENS6_IJNS7_ILi128EEESA_SA_EEELi128ENS_10bfloat16_tEfNS_4arch4Sm90ELb1ELb0ELb1ELb0ELb1ELb0ELb0ELb1ELb1ELb1ELb0ELb0EEENS1_21CollectiveEpilogueFwdISB_S9_SC_SE_Li256ELb0ELb1ELb0ELb0EEENS1_30DynamicPersistentTileSchedulerILi256ELi128ELb0ELb1ELb1EEEEEEEEEvNT_6ParamsE)
        /*01e8*/ 	.word	0x000000a8


	//----- nvinfo : EIATTR_FRAME_SIZE
	.align		4
.L_121:
        /*01ec*/ 	.byte	0x04, 0x11
        /*01ee*/ 	.short	(.L_123 - .L_122)
	.align		4
.L_122:
        /*01f0*/ 	.word	index@(_ZN7cutlass13device_kernelIN5flash11enable_sm90INS1_16FlashAttnFwdSm90INS1_25CollectiveMainloopFwdSm90ILi2EN4cute5tupleIJNS5_1CILi1EEES8_S8_EEENS6_IJNS7_ILi128EEESA_SA_EEELi128ENS_10bfloat16_tEfNS_4arch4Sm90ELb1ELb0ELb1ELb0ELb1ELb0ELb0ELb1ELb1ELb1ELb0ELb0EEENS1_21CollectiveEpilogueFwdISB_S9_SC_SE_Li256ELb0ELb1ELb0ELb0EEENS1_30DynamicPersistentTileSchedulerILi256ELi128ELb0ELb1ELb1EEEEEEEEEvNT_6ParamsE)
        /*01f4*/ 	.word	0x00000000


	//----- nvinfo : EIATTR_REGCOUNT
	.align		4
.L_123:
        /*01f8*/ 	.byte	0x04, 0x2f
        /*01fa*/ 	.short	(.L_125 - .L_124)
	.align		4
.L_124:
        /*01fc*/ 	.word	index@(_ZN7cutlass13device_kernelIN5flash11enable_sm90INS1_16FlashAttnFwdSm90INS1_25CollectiveMainloopFwdSm90ILi2EN4cute5tupleIJNS5_1CILi1EEES8_S8_EEENS6_IJNS7_ILi128EEESA_SA_EEELi128ENS_10bfloat16_tEfNS_4arch4Sm90ELb0ELb1ELb1ELb1ELb1ELb1ELb0ELb1ELb1ELb1ELb0ELb0EEENS1_21CollectiveEpilogueFwdISB_S9_SC_SE_Li256ELb1ELb1ELb0ELb0EEENS1_36VarlenDynamicPersistentTileSchedulerILi128ELi128ELi256ELi128ELb0ELb1ELb1ELb1ELb0ELb1EEEEEEEEEvNT_6ParamsE)
        /*0200*/ 	.word	0x000000a8


	//----- nvinfo : EIATTR_FRAME_SIZE
	.align		4
.L_125:
        /*0204*/ 	.byte	0x04, 0x11
        /*0206*/ 	.short	(.L_127 - .L_126)
	.align		4
.L_126:
        /*0208*/ 	.word	index@(_ZN7cutlass13device_kernelIN5flash11enable_sm90INS1_16FlashAttnFwdSm90INS1_25CollectiveMainloopFwdSm90ILi2EN4cute5tupleIJNS5_1CILi1EEES8_S8_EEENS6_IJNS7_ILi128EEESA_SA_EEELi128ENS_10bfloat16_tEfNS_4arch4Sm90ELb0ELb1ELb1ELb1ELb1ELb1ELb0ELb1ELb1ELb1ELb0ELb0EEENS1_21CollectiveEpilogueFwdISB_S9_SC_SE_Li256ELb1ELb1ELb0ELb0EEENS1_36VarlenDynamicPersistentTileSchedulerILi128ELi128ELi256ELi128ELb0ELb1ELb1ELb1ELb0ELb1EEEEEEEEEvNT_6ParamsE)
        /*020c*/ 	.word	0x00000030


	//----- nvinfo : EIATTR_REGCOUNT
	.align		4
.L_127:
        /*0210*/ 	.byte	0x04, 0x2f
        /*0212*/ 	.short	(.L_129 - .L_128)
	.align		4
.L_128:
        /*0214*/ 	.word	index@(_ZN7cutlass13device_kernelIN5flash11enable_sm90INS1_16FlashAttnFwdSm90INS1_25CollectiveMainloopFwdSm90ILi2EN4cute5tupleIJNS5_1CILi1EEES8_S8_EEENS6_IJNS7_ILi128EEESA_SA_EEELi128ENS_10bfloat16_tEfNS_4arch4Sm90ELb0ELb1ELb1ELb1ELb1ELb0ELb0ELb1ELb1ELb1ELb0ELb0EEENS1_21CollectiveEpilogueFwdISB_S9_SC_SE_Li256ELb1ELb1ELb0ELb0EEENS1_36VarlenDynamicPersistentTileSchedulerILi128ELi128ELi256ELi128ELb0ELb1ELb1ELb1ELb0ELb1EEEEEEEEEvNT_6ParamsE)
        /*0218*/ 	.word	0x000000a8


	//----- nvinfo : EIATTR_FRAME_SIZE
	.align		4
.L_129:
        /*021c*/ 	.byte	0x04, 0x11
        /*021e*/ 	.short	(.L_131 - .L_130)
	.align		4
.L_130:
        /*0220*/ 	.word	index@(_ZN7cutlass13device_kernelIN5flash11enable_sm90INS1_16FlashAttnFwdSm90INS1_25CollectiveMainloopFwdSm90ILi2EN4cute5tupleIJNS5_1CILi1EEES8_S8_EEENS6_IJNS7_ILi128EEESA_SA_EEELi128ENS_10bfloat16_tEfNS_4arch4Sm90ELb0ELb1ELb1ELb1ELb1ELb0ELb0ELb1ELb1ELb1ELb0ELb0EEENS1_21CollectiveEpilogueFwdISB_S9_SC_SE_Li256ELb1ELb1ELb0ELb0EEENS1_36VarlenDynamicPersistentTileSchedulerILi128ELi128ELi256ELi128ELb0ELb1ELb1ELb1ELb0ELb1EEEEEEEEEvNT_6ParamsE)
        /*0224*/ 	.word	0x00000020


	//----- nvinfo : EIATTR_REGCOUNT
	.align		4
.L_131:
        /*0228*/ 	.byte	0x04, 0x2f
        /*022a*/ 	.short	(.L_133 - .L_132)
	.align		4
.L_132:
        /*022c*/ 	.word	index@(_ZN7cutlass13device_kernelIN5flash11enable_sm90INS1_16FlashAttnFwdSm90INS1_25CollectiveMainloopFwdSm90ILi2EN4cute5tupleIJNS5_1CILi1EEES8_S8_EEENS6_IJNS7_ILi128EEESA_SA_EEELi128ENS_10bfloat16_tEfNS_4arch4Sm90ELb0ELb1ELb1ELb0ELb1ELb0ELb0ELb1ELb1ELb1ELb0ELb0EEENS1_21CollectiveEpilogueFwdISB_S9_SC_SE_Li256ELb0ELb1ELb0ELb0EEENS1_30DynamicPersistentTileSchedulerILi256ELi128ELb0ELb1ELb1EEEEEEEEEvNT_6ParamsE)
        /*0230*/ 	.word	0x000000a8


	//----- nvinfo : EIATTR_FRAME_SIZE
	.align		4
.L_133:
        /*0234*/ 	.byte	0x04, 0x11
        /*0236*/ 	.short	(.L_135 - .L_134)
	.align		4
.L_134:
        /*0238*/ 	.word	index@(_ZN7cutlass13device_kernelIN5flash11enable_sm90INS1_16FlashAttnFwdSm90INS1_25CollectiveMainloopFwdSm90ILi2EN4cute5tupleIJNS5_1CILi1EEES8_S8_EEENS6_IJNS7_ILi128EEESA_SA_EEELi128ENS_10bfloat16_tEfNS_4arch4Sm90ELb0ELb1ELb1ELb0ELb1ELb0ELb0ELb1ELb1ELb1ELb0ELb0EEENS1_21CollectiveEpilogueFwdISB_S9_SC_SE_Li256ELb0ELb1ELb0ELb0EEENS1_30DynamicPersistentTileSchedulerILi256ELi128ELb0ELb1ELb1EEEEEEEEEvNT_6ParamsE)
        /*023c*/ 	.word	0x00000000


	//----- nvinfo : EIATTR_REGCOUNT
	.align		4
.L_135:
        /*0240*/ 	.byte	0x04, 0x2f
        /*0242*/ 	.short	(.L_137 - .L_136)
	.align		4
.L_136:
        /*0244*/ 	.word	index@(_ZN7cutlass13device_kernelIN5flash11enable_sm90INS1_16FlashAttnFwdSm90INS1_25CollectiveMainloopFwdSm90ILi2EN4cute5tupleIJNS5_1CILi1EEES8_S8_EEENS6_IJNS7_ILi128EEESA_SA_EEELi128ENS_10bfloat16_tEfNS_4arch4Sm90ELb0ELb0ELb1ELb1ELb1ELb1ELb0ELb1ELb1ELb1ELb0ELb0EEENS1_21CollectiveEpilogueFwdISB_S9_SC_SE_Li256ELb1ELb1ELb0ELb0EEENS1_36VarlenDynamicPersistentTileSchedulerILi128ELi128ELi256ELi128ELb0ELb1ELb1ELb0ELb1ELb1EEEEEEEEEvNT_6ParamsE)
        /*0248*/ 	.word	0x000000a8


	//----- nvinfo : EIATTR_FRAME_SIZE
	.align		4
.L_137:
        /*024c*/ 	.byte	0x04, 0x11
        /*024e*/ 	.short	(.L_139 - .L_138)
	.align		4
.L_138:
        /*0250*/ 	.word	index@(_ZN7cutlass13device_kernelIN5flash11enable_sm90INS1_16FlashAttnFwdSm90INS1_25CollectiveMainloopFwdSm90ILi2EN4cute5tupleIJNS5_1CILi1EEES8_S8_EEENS6_IJNS7_ILi128EEESA_SA_EEELi128ENS_10bfloat16_tEfNS_4arch4Sm90ELb0ELb0ELb1ELb1ELb1ELb1ELb0ELb1ELb1ELb1ELb0ELb0EEENS1_21CollectiveEpilogueFwdISB_S9_SC_SE_Li256ELb1ELb1ELb0ELb0EEENS1_36VarlenDynamicPersistentTileSchedulerILi128ELi128ELi256ELi128ELb0ELb1ELb1ELb0ELb1ELb1EEEEEEEEEvNT_6ParamsE)
        /*0254*/ 	.word	0x00000030


	//----- nvinfo : EIATTR_REGCOUNT
	.align		4
.L_139:
        /*0258*/ 	.byte	0x04, 0x2f
        /*025a*/ 	.short	(.L_141 - .L_140)
	.align		4
.L_140:
        /*025c*/ 	.word	index@(_ZN7cutlass13device_kernelIN5flash11enable_sm90INS1_16FlashAttnFwdSm90INS1_25CollectiveMainloopFwdSm90ILi2EN4cute5tupleIJNS5_1CILi1EEES8_S8_EEENS6_IJNS7_ILi128EEESA_SA_EEELi128ENS_10bfloat16_tEfNS_4arch4Sm90ELb0ELb0ELb1ELb1ELb1ELb0ELb0ELb1ELb1ELb1ELb0ELb0EEENS1_21CollectiveEpilogueFwdISB_S9_SC_SE_Li256ELb1ELb1ELb0ELb0EEENS1_36VarlenDynamicPersistentTileSchedulerILi128ELi128ELi256ELi128ELb0ELb1ELb1ELb0ELb1ELb1EEEEEEEEEvNT_6ParamsE)
        /*0260*/ 	.word	0x000000a8


	//----- nvinfo : EIATTR_FRAME_SIZE
	.align		4
.L_141:
        /*0264*/ 	.byte	0x04, 0x11
        /*0266*/ 	.short	(.L_143 - .L_142)
	.align		4
.L_142:
        /*0268*/ 	.word	index@(_ZN7cutlass13device_kernelIN5flash11enable_sm90INS1_16FlashAttnFwdSm90INS1_25CollectiveMainloopFwdSm90ILi2EN4cute5tupleIJNS5_1CILi1EEES8_S8_EEENS6_IJNS7_ILi128EEESA_SA_EEELi128ENS_10bfloat16_tEfNS_4arch4Sm90ELb0ELb0ELb1ELb1ELb1ELb0ELb0ELb1ELb1ELb1ELb0ELb0EEENS1_21CollectiveEpilogueFwdISB_S9_SC_SE_Li256ELb1ELb1ELb0ELb0EEENS1_36VarlenDynamicPersistentTileSchedulerILi128ELi128ELi256ELi128ELb0ELb1ELb1ELb0ELb1ELb1EEEEEEEEEvNT_6ParamsE)
        /*026c*/ 	.word	0x00000020


	//----- nvinfo : EIATTR_REGCOUNT
	.align		4
.L_143:
        /*0270*/ 	.byte	0x04, 0x2f
        /*0272*/ 	.short	(.L_145 - .L_144)
	.align		4
.L_144:
        /*0274*/ 	.word	index@(_ZN7cutlass13device_kernelIN5flash11enable_sm90INS1_16FlashAttnFwdSm90INS1_25CollectiveMainloopFwdSm90ILi2EN4cute5tupleIJNS5_1CILi1EEES8_S8_EEENS6_IJNS7_ILi128EEESA_SA_EEELi128ENS_10bfloat16_tEfNS_4arch4Sm90ELb0ELb0ELb1ELb0ELb1ELb0ELb0ELb1ELb1ELb1ELb0ELb0EEENS1_21CollectiveEpilogueFwdISB_S9_SC_SE_Li256ELb0ELb1ELb0ELb0EEENS1_29StaticPersistentTileSchedulerILb0EEEEEEEEEvNT_6ParamsE)
        /*0278*/ 	.word	0x000000a8


	//----- nvinfo : EIATTR_FRAME_SIZE
	.align		4
.L_145:
        /*027c*/ 	.byte	0x04, 0x11
        /*027e*/ 	.short	(.L_147 - .L_146)
	.align		4
.L_146:
        /*0280*/ 	.word	index@(_ZN7cutlass13device_kernelIN5flash11enable_sm90INS1_16FlashAttnFwdSm90INS1_25CollectiveMainloopFwdSm90ILi2EN4cute5tupleIJNS5_1CILi1EEES8_S8_EEENS6_IJNS7_ILi128EEESA_SA_EEELi128ENS_10bfloat16_tEfNS_4arch4Sm90ELb0ELb0ELb1ELb0ELb1ELb0ELb0ELb1ELb1ELb1ELb0ELb0EEENS1_21CollectiveEpilogueFwdISB_S9_SC_SE_Li256ELb0ELb1ELb0ELb0EEENS1_29StaticPersistentTileSchedulerILb0EEEEEEEEEvNT_6ParamsE)
        /*0284*/ 	.word	0x00000000


	//----- nvinfo : EIATTR_REGCOUNT
	.align		4
.L_147:
        /*0288*/ 	.byte	0x04, 0x2f
        /*028a*/ 	.short	(.L_149 - .L_148)
	.align		4
.L_148:
        /*028c*/ 	.word	index@(_ZN7cutlass13device_kernelIN5flash11enable_sm90INS1_16FlashAttnFwdSm90INS1_25CollectiveMainloopFwdSm90ILi2EN4cute5tupleIJNS5_1CILi1EEES8_S8_EEENS6_IJNS7_ILi128EEENS7_ILi96EEENS7_ILi192EEEEEELi192ENS_10bfloat16_tEfNS_4arch4Sm90ELb1ELb0ELb1ELb1ELb1ELb1ELb0ELb1ELb1ELb1ELb0ELb0EEENS1_21CollectiveEpilogueFwdINS6_IJSA_SC_SB_EEES9_SE_SG_Li256ELb1ELb1ELb0ELb0EEENS1_36VarlenDynamicPersistentTileSchedulerILi128ELi96ELi256ELi128ELb0ELb1ELb1ELb1ELb1ELb1EEEEEEEEEvNT_6ParamsE)
        /*0290*/ 	.word	0x000000a8


	//----- nvinfo : EIATTR_FRAME_SIZE
	.align		4
.L_149:
        /*0294*/ 	.byte	0x04, 0x11
        /*0296*/ 	.short	(.L_151 - .L_150)
	.align		4
.L_150:
        /*0298*/ 	.word	index@(_ZN7cutlass13device_kernelIN5flash11enable_sm90INS1_16FlashAttnFwdSm90INS1_25CollectiveMainloopFwdSm90ILi2EN4cute5tupleIJNS5_1CILi1EEES8_S8_EEENS6_IJNS7_ILi128EEENS7_ILi96EEENS7_ILi192EEEEEELi192ENS_10bfloat16_tEfNS_4arch4Sm90ELb1ELb0ELb1ELb1ELb1ELb1ELb0ELb1ELb1ELb1ELb0ELb0EEENS1_21CollectiveEpilogueFwdINS6_IJSA_SC_SB_EEES9_SE_SG_Li256ELb1ELb1ELb0ELb0EEENS1_36VarlenDynamicPersistentTileSchedulerILi128ELi96ELi256ELi128ELb0ELb1ELb1ELb1ELb1ELb1EEEEEEEEEvNT_6ParamsE)
        /*029c*/ 	.word	0x00000098


	//----- nvinfo : EIATTR_REGCOUNT
	.align		4
.L_151:
        /*02a0*/ 	.byte	0x04, 0x2f
        /*02a2*/ 	.short	(.L_153 - .L_152)
	.align		4
.L_152:
        /*02a4*/ 	.word	index@(_ZN7cutlass13device_kernelIN5flash11enable_sm90INS1_16FlashAttnFwdSm90INS1_25CollectiveMainloopFwdSm90ILi2EN4cute5tupleIJNS5_1CILi1EEES8_S8_EEENS6_IJNS7_ILi128EEENS7_ILi96EEENS7_ILi192EEEEEELi192ENS_10bfloat16_tEfNS_4arch4Sm90ELb1ELb0ELb1ELb1ELb1ELb0ELb0ELb1ELb1ELb1ELb0ELb0EEENS1_21CollectiveEpilogueFwdINS6_IJSA_SC_SB_EEES9_SE_SG_Li256ELb1ELb1ELb0ELb0EEENS1_36VarlenDynamicPersistentTileSchedulerILi128ELi96ELi256ELi128ELb0ELb1ELb1ELb1ELb1ELb1EEEEEEEEEvNT_6ParamsE)
        /*02a8*/ 	.word	0x000000a8


	//----- nvinfo : EIATTR_FRAME_SIZE
	.align		4
.L_153:
        /*02ac*/ 	.byte	0x04, 0x11
        /*02ae*/ 	.short	(.L_155 - .L_154)
	.align		4
.L_154:
        /*02b0*/ 	.word	index@(_ZN7cutlass13device_kernelIN5flash11enable_sm90INS1_16FlashAttnFwdSm90INS1_25CollectiveMainloopFwdSm90ILi2EN4cute5tupleIJNS5_1CILi1EEES8_S8_EEENS6_IJNS7_ILi128EEENS7_ILi96EEENS7_ILi192EEEEEELi192ENS_10bfloat16_tEfNS_4arch4Sm90ELb1ELb0ELb1ELb1ELb1ELb0ELb0ELb1ELb1ELb1ELb0ELb0EEENS1_21CollectiveEpilogueFwdINS6_IJSA_SC_SB_EEES9_SE_SG_Li256ELb1ELb1ELb0ELb0EEENS1_36VarlenDynamicPersistentTileSchedulerILi128ELi96ELi256ELi128ELb0ELb1ELb1ELb1ELb1ELb1EEEEEEEEEvNT_6ParamsE)
        /*02b4*/ 	.word	0x00000030


	//----- nvinfo : EIATTR_REGCOUNT
	.align		4
.L_155:
        /*02b8*/ 	.byte	0x04, 0x2f
        /*02ba*/ 	.short	(.L_157 - .L_156)
	.align		4
.L_156:
        /*02bc*/ 	.word	index@(_ZN7cutlass13device_kernelIN5flash11enable_sm90INS1_16FlashAttnFwdSm90INS1_25CollectiveMainloopFwdSm90ILi2EN4cute5tupleIJNS5_1CILi1EEES8_S8_EEENS6_IJNS7_ILi128EEENS7_ILi96EEENS7_ILi192EEEEEELi192ENS_10bfloat16_tEfNS_4arch4Sm90ELb1ELb0ELb1ELb0ELb1ELb0ELb0ELb1ELb1ELb1ELb0ELb0EEENS1_21CollectiveEpilogueFwdINS6_IJSA_SC_SB_EEES9_SE_SG_Li256ELb0ELb1ELb0ELb0EEENS1_30DynamicPersistentTileSchedulerILi256ELi128ELb0ELb1ELb1EEEEEEEEEvNT_6ParamsE)
        /*02c0*/ 	.word	0x000000a8


	//----- nvinfo : EIATTR_FRAME_SIZE
	.align		4
.L_157:
        /*02c4*/ 	.byte	0x04, 0x11
        /*02c6*/ 	.short	(.L_159 - .L_158)
	.align		4
.L_158:
        /*02c8*/ 	.word	index@(_ZN7cutlass13device_kernelIN5flash11enable_sm90INS1_16FlashAttnFwdSm90INS1_25CollectiveMainloopFwdSm90ILi2EN4cute5tupleIJNS5_1CILi1EEES8_S8_EEENS6_IJNS7_ILi128EEENS7_ILi96EEENS7_ILi192EEEEEELi192ENS_10bfloat16_tEfNS_4arch4Sm90ELb1ELb0ELb1ELb0ELb1ELb0ELb0ELb1ELb1ELb1ELb0ELb0EEENS1_21CollectiveEpilogueFwdINS6_IJSA_SC_SB_EEES9_SE_SG_Li256ELb0ELb1ELb0ELb0EEENS1_30DynamicPersistentTileSchedulerILi256ELi128ELb0ELb1ELb1EEEEEEEEEvNT_6ParamsE)
        /*02cc*/ 	.word	0x00000008


	//----- nvinfo : EIATTR_REGCOUNT
	.align		4
.L_159:
        /*02d0*/ 	.byte	0x04, 0x2f
        /*02d2*/ 	.short	(.L_161 - .L_160)
	.align		4
.L_160:
        /*02d4*/ 	.word	index@(_ZN7cutlass13device_kernelIN5flash11enable_sm90INS1_16FlashAttnFwdSm90INS1_25CollectiveMainloopFwdSm90ILi2EN4cute5tupleIJNS5_1CILi1EEES8_S8_EEENS6_IJNS7_ILi128EEENS7_ILi96EEENS7_ILi192EEEEEELi192ENS_10bfloat16_tEfNS_4arch4Sm90ELb0ELb1ELb1ELb1ELb1ELb1ELb0ELb1ELb1ELb1ELb0ELb0EEENS1_21CollectiveEpilogueFwdINS6_IJSA_SC_SB_EEES9_SE_SG_Li256ELb1ELb1ELb0ELb0EEENS1_36VarlenDynamicPersistentTileSchedulerILi128ELi96ELi256ELi128ELb0ELb1ELb1ELb1ELb0ELb1EEEEEEEEEvNT_6ParamsE)
        /*02d8*/ 	.word	0x000000a8


	//----- nvinfo : EIATTR_FRAME_SIZE
	.align		4
.L_161:
        /*02dc*/ 	.byte	0x04, 0x11
        /*02de*/ 	.short	(.L_163 - .L_162)
	.align		4
.L_162:
        /*02e0*/ 	.word	index@($_ZN7cutlass13device_kernelIN5flash11enable_sm90INS1_16FlashAttnFwdSm90INS1_25CollectiveMainloopFwdSm90ILi2EN4cute5tupleIJNS5_1CILi1EEES8_S8_EEENS6_IJNS7_ILi128EEENS7_ILi96EEENS7_ILi192EEEEEELi192ENS_10bfloat16_tEfNS_4arch4Sm90ELb0ELb1ELb1ELb1ELb1ELb1ELb0ELb1ELb1ELb1ELb0ELb0EEENS1_21CollectiveEpilogueFwdINS6_IJSA_SC_SB_EEES9_SE_SG_Li256ELb1ELb1ELb0ELb0EEENS1_36VarlenDynamicPersistentTileSchedulerILi128ELi96ELi256ELi128ELb0ELb1ELb1ELb1ELb0ELb1EEEEEEEEEvNT_6ParamsE$_ZZN5flash25CollectiveMainloopFwdSm90ILi2EN4cute5tupleIJNS1_1CILi1EEES4_S4_EEENS2_IJNS3_ILi128EEENS3_ILi96EEENS3_ILi192EEEEEELi192EN7cutlass10bfloat16_tEfNSA_4arch4Sm90ELb0ELb1ELb1ELb1ELb1ELb1ELb0ELb1ELb1ELb1ELb0ELb0EE12store_kv_newINS_16FlashAttnFwdSm90ISE_NS_21CollectiveEpilogueFwdINS2_IJS6_S8_S7_EEES5_SB_SD_Li256ELb1ELb1ELb0ELb0EEENS_36VarlenDynamicPersistentTileSchedulerILi128ELi96ELi256ELi128ELb0ELb1ELb1ELb1ELb0ELb1EEEE13SharedStorageEEEbRKNSE_6ParamsENSA_25PipelineTmaAsyncNoClusterILi2ENSA_16PipelineTmaAsyncILi2EEEEESU_RNSA_13PipelineStateILj2EEEiRT_RKNS_16SeqlenInfoQKNewKILb1ELb1EEENS2_IJiiiiEEEENKUliRKT_E_clISW_EEDaiS17_)
        /*02e4*/ 	.word	0x000002c0


	//----- nvinfo : EIATTR_FRAME_SIZE
	.align		4
.L_163:
        /*02e8*/ 	.byte	0x04, 0x11
        /*02ea*/ 	.short	(.L_165 - .L_164)
	.align		4
.L_164:
        /*02ec*/ 	.word	index@(_ZN7cutlass13device_kernelIN5flash11enable_sm90INS1_16FlashAttnFwdSm90INS1_25CollectiveMainloopFwdSm90ILi2EN4cute5tupleIJNS5_1CILi1EEES8_S8_EEENS6_IJNS7_ILi128EEENS7_ILi96EEENS7_ILi192EEEEEELi192ENS_10bfloat16_tEfNS_4arch4Sm90ELb0ELb1ELb1ELb1ELb1ELb1ELb0ELb1ELb1ELb1ELb0ELb0EEENS1_21CollectiveEpilogueFwdINS6_IJSA_SC_SB_EEES9_SE_SG_Li256ELb1ELb1ELb0ELb0EEENS1_36VarlenDynamicPersistentTileSchedulerILi128ELi96ELi256ELi128ELb0ELb1ELb1ELb1ELb0ELb1EEEEEEEEEvNT_6ParamsE)
        /*02f0*/ 	.word	0x000002c0


	//----- nvinfo : EIATTR_REGCOUNT
	.align		4
.L_165:
        /*02f4*/ 	.byte	0x04, 0x2f
        /*02f6*/ 	.short	(.L_167 - .L_166)
	.align		4
.L_166:
        /*02f8*/ 	.word	index@(_ZN7cutlass13device_kernelIN5flash11enable_sm90INS1_16FlashAttnFwdSm90INS1_25CollectiveMainloopFwdSm90ILi2EN4cute5tupleIJNS5_1CILi1EEES8_S8_EEENS6_IJNS7_ILi128EEENS7_ILi96EEENS7_ILi192EEEEEELi192ENS_10bfloat16_tEfNS_4arch4Sm90ELb0ELb1ELb1ELb1ELb1ELb0ELb0ELb1ELb1ELb1ELb0ELb0EEENS1_21CollectiveEpilogueFwdINS6_IJSA_SC_SB_EEES9_SE_SG_Li256ELb1ELb1ELb0ELb0EEENS1_36VarlenDynamicPersistentTileSchedulerILi128ELi96ELi256ELi128ELb0ELb1ELb1ELb1ELb0ELb1EEEEEEEEEvNT_6ParamsE)
        /*02fc*/ 	.word	0x000000a8


	//----- nvinfo : EIATTR_FRAME_SIZE
	.align		4
.L_167:
        /*0300*/ 	.byte	0x04, 0x11
        /*0302*/ 	.short	(.L_169 - .L_168)
	.align		4
.L_168:
        /*0304*/ 	.word	index@(_ZN7cutlass13device_kernelIN5flash11enable_sm90INS1_16FlashAttnFwdSm90INS1_25CollectiveMainloopFwdSm90ILi2EN4cute5tupleIJNS5_1CILi1EEES8_S8_EEENS6_IJNS7_ILi128EEENS7_ILi96EEENS7_ILi192EEEEEELi192ENS_10bfloat16_tEfNS_4arch4Sm90ELb0ELb1ELb1ELb1ELb1ELb0ELb0ELb1ELb1ELb1ELb0ELb0EEENS1_21CollectiveEpilogueFwdINS6_IJSA_SC_SB_EEES9_SE_SG_Li256ELb1ELb1ELb0ELb0EEENS1_36VarlenDynamicPersistentTileSchedulerILi128ELi96ELi256ELi128ELb0ELb1ELb1ELb1ELb0ELb1EEEEEEEEEvNT_6ParamsE)
        /*0308*/ 	.word	0x00000030


	//----- nvinfo : EIATTR_REGCOUNT
	.align		4
.L_169:
        /*030c*/ 	.byte	0x04, 0x2f
        /*030e*/ 	.short	(.L_171 - .L_170)
	.align		4
.L_170:
        /*0310*/ 	.word	index@(_ZN7cutlass13device_kernelIN5flash11enable_sm90INS1_16FlashAttnFwdSm90INS1_25CollectiveMainloopFwdSm90ILi2EN4cute5tupleIJNS5_1CILi1EEES8_S8_EEENS6_IJNS7_ILi128EEENS7_ILi96EEENS7_ILi192EEEEEELi192ENS_10bfloat16_tEfNS_4arch4Sm90ELb0ELb1ELb1ELb0ELb1ELb0ELb0ELb1ELb1ELb1ELb0ELb0EEENS1_21CollectiveEpilogueFwdINS6_IJSA_SC_SB_EEES9_SE_SG_Li256ELb0ELb1ELb0ELb0EEENS1_30DynamicPersistentTileSchedulerILi256ELi128ELb0ELb1ELb1EEEEEEEEEvNT_6ParamsE)
        /*0314*/ 	.word	0x000000a8


	//----- nvinfo : EIATTR_FRAME_SIZE
	.align		4
.L_171:
        /*0318*/ 	.byte	0x04, 0x11
        /*031a*/ 	.short	(.L_173 - .L_172)
	.align		4
.L_172:
        /*031c*/ 	.word	index@(_ZN7cutlass13device_kernelIN5flash11enable_sm90INS1_16FlashAttnFwdSm90INS1_25CollectiveMainloopFwdSm90ILi2EN4cute5tupleIJNS5_1CILi1EEES8_S8_EEENS6_IJNS7_ILi128EEENS7_ILi96EEENS7_ILi192EEEEEELi192ENS_10bfloat16_tEfNS_4arch4Sm90ELb0ELb1ELb1ELb0ELb1ELb0ELb0ELb1ELb1ELb1ELb0ELb0EEENS1_21CollectiveEpilogueFwdINS6_IJSA_SC_SB_EEES9_SE_SG_Li256ELb0ELb1ELb0ELb0EEENS1_30DynamicPersistentTileSchedulerILi256ELi128ELb0ELb1ELb1EEEEEEEEEvNT_6ParamsE)
        /*0320*/ 	.word	0x00000008


	//----- nvinfo : EIATTR_REGCOUNT
	.align		4
.L_173:
        /*0324*/ 	.byte	0x04, 0x2f
        /*0326*/ 	.short	(.L_175 - .L_174)
	.align		4
.L_174:
        /*0328*/ 	.word	index@(_ZN7cutlass13device_kernelIN5flash11enable_sm90INS1_16FlashAttnFwdSm90INS1_25CollectiveMainloopFwdSm90ILi2EN4cute5tupleIJNS5_1CILi1EEES8_S8_EEENS6_IJNS7_ILi128EEENS7_ILi96EEENS7_ILi192EEEEEELi192ENS_10bfloat16_tEfNS_4arch4Sm90ELb0ELb0ELb1ELb1ELb1ELb1ELb0ELb1ELb1ELb1ELb0ELb0EEENS1_21CollectiveEpilogueFwdINS6_IJSA_SC_SB_EEES9_SE_SG_Li256ELb1ELb1ELb0ELb0EEENS1_36VarlenDynamicPersistentTileSchedulerILi128ELi96ELi256ELi128ELb0ELb1ELb1ELb0ELb1ELb1EEEEEEEEEvNT_6ParamsE)
        /*032c*/ 	.word	0x000000a8


	//----- nvinfo : EIATTR_FRAME_SIZE
	.align		4
.L_175:
        /*0330*/ 	.byte	0x04, 0x11
        /*0332*/ 	.short	(.L_177 - .L_176)
	.align		4
.L_176:
        /*0334*/ 	.word	index@(_ZN7cutlass13device_kernelIN5flash11enable_sm90INS1_16FlashAttnFwdSm90INS1_25CollectiveMainloopFwdSm90ILi2EN4cute5tupleIJNS5_1CILi1EEES8_S8_EEENS6_IJNS7_ILi128EEENS7_ILi96EEENS7_ILi192EEEEEELi192ENS_10bfloat16_tEfNS_4arch4Sm90ELb0ELb0ELb1ELb1ELb1ELb1ELb0ELb1ELb1ELb1ELb0ELb0EEENS1_21CollectiveEpilogueFwdINS6_IJSA_SC_SB_EEES9_SE_SG_Li256ELb1ELb1ELb0ELb0EEENS1_36VarlenDynamicPersistentTileSchedulerILi128ELi96ELi256ELi128ELb0ELb1ELb1ELb0ELb1ELb1EEEEEEEEEvNT_6ParamsE)
        /*0338*/ 	.word	0x00000098


	//----- nvinfo : EIATTR_REGCOUNT
	.align		4
.L_177:
        /*033c*/ 	.byte	0x04, 0x2f
        /*033e*/ 	.short	(.L_179 - .L_178)
	.align		4
.L_178:
        /*0340*/ 	.word	index@(_ZN7cutlass13device_kernelIN5flash11enable_sm90INS1_16FlashAttnFwdSm90INS1_25CollectiveMainloopFwdSm90ILi2EN4cute5tupleIJNS5_1CILi1EEES8_S8_EEENS6_IJNS7_ILi128EEENS7_ILi96EEENS7_ILi192EEEEEELi192ENS_10bfloat16_tEfNS_4arch4Sm90ELb0ELb0ELb1ELb1ELb1ELb0ELb0ELb1ELb1ELb1ELb0ELb0EEENS1_21CollectiveEpilogueFwdINS6_IJSA_SC_SB_EEES9_SE_SG_Li256ELb1ELb1ELb0ELb0EEENS1_36VarlenDynamicPersistentTileSchedulerILi128ELi96ELi256ELi128ELb0ELb1ELb1ELb0ELb1ELb1EEEEEEEEEvNT_6ParamsE)
        /*0344*/ 	.word	0x000000a8


	//----- nvinfo : EIATTR_FRAME_SIZE
	.align		4
.L_179:
        /*0348*/ 	.byte	0x04, 0x11
        /*034a*/ 	.short	(.L_181 - .L_180)
	.align		4
.L_180:
        /*034c*/ 	.word	index@(_ZN7cutlass13device_kernelIN5flash11enable_sm90INS1_16FlashAttnFwdSm90INS1_25CollectiveMainloopFwdSm90ILi2EN4cute5tupleIJNS5_1CILi1EEES8_S8_EEENS6_IJNS7_ILi128EEENS7_ILi96EEENS7_ILi192EEEEEELi192ENS_10bfloat16_tEfNS_4arch4Sm90ELb0ELb0ELb1ELb1ELb1ELb0ELb0ELb1ELb1ELb1ELb0ELb0EEENS1_21CollectiveEpilogueFwdINS6_IJSA_SC_SB_EEES9_SE_SG_Li256ELb1ELb1ELb0ELb0EEENS1_36VarlenDynamicPersistentTileSchedulerILi128ELi96ELi256ELi128ELb0ELb1ELb1ELb0ELb1ELb1EEEEEEEEEvNT_6ParamsE)
        /*0350*/ 	.word	0x00000030


	//----- nvinfo : EIATTR_REGCOUNT
	.align		4
.L_181:
        /*0354*/ 	.byte	0x04, 0x2f
        /*0356*/ 	.short	(.L_183 - .L_182)
	.align		4
.L_182:
        /*0358*/ 	.word	index@(_ZN7cutlass13device_kernelIN5flash11enable_sm90INS1_16FlashAttnFwdSm90INS1_25CollectiveMainloopFwdSm90ILi2EN4cute5tupleIJNS5_1CILi1EEES8_S8_EEENS6_IJNS7_ILi128EEENS7_ILi96EEENS7_ILi192EEEEEELi192ENS_10bfloat16_tEfNS_4arch4Sm90ELb0ELb0ELb1ELb0ELb1ELb0ELb0ELb1ELb1ELb1ELb0ELb0EEENS1_21CollectiveEpilogueFwdINS6_IJSA_SC_SB_EEES9_SE_SG_Li256ELb0ELb1ELb0ELb0EEENS1_29StaticPersistentTileSchedulerILb0EEEEEEEEEvNT_6ParamsE)
        /*035c*/ 	.word	0x000000a8


	//----- nvinfo : EIATTR_FRAME_SIZE
	.align		4
.L_183:
        /*0360*/ 	.byte	0x04, 0x11
        /*0362*/ 	.short	(.L_185 - .L_184)
	.align		4
.L_184:
        /*0364*/ 	.word	index@(_ZN7cutlass13device_kernelIN5flash11enable_sm90INS1_16FlashAttnFwdSm90INS1_25CollectiveMainloopFwdSm90ILi2EN4cute5tupleIJNS5_1CILi1EEES8_S8_EEENS6_IJNS7_ILi128EEENS7_ILi96EEENS7_ILi192EEEEEELi192ENS_10bfloat16_tEfNS_4arch4Sm90ELb0ELb0ELb1ELb0ELb1ELb0ELb0ELb1ELb1ELb1ELb0ELb0EEENS1_21CollectiveEpilogueFwdINS6_IJSA_SC_SB_EEES9_SE_SG_Li256ELb0ELb1ELb0ELb0EEENS1_29StaticPersistentTileSchedulerILb0EEEEEEEEEvNT_6ParamsE)
        /*0368*/ 	.word	0x00000008


	//----- nvinfo : EIATTR_REGCOUNT
	.align		4
.L_185:
        /*036c*/ 	.byte	0x04, 0x2f
        /*036e*/ 	.short	(.L_187 - .L_186)
	.align		4
.L_186:
        /*0370*/ 	.word	index@(_ZN7cutlass13device_kernelIN5flash11enable_sm90INS1_16FlashAttnFwdSm90INS1_25CollectiveMainloopFwdSm90ILi2EN4cute5tupleIJNS5_1CILi1EEES8_S8_EEENS6_IJNS7_ILi128EEENS7_ILi80EEENS7_ILi256EEEEEELi256ENS_10bfloat16_tEfNS_4arch4Sm90ELb1ELb0ELb1ELb1ELb1ELb1ELb0ELb1ELb1ELb1ELb0ELb0EEENS1_21CollectiveEpilogueFwdINS6_IJSA_SC_SB_EEES9_SE_SG_Li256ELb1ELb1ELb0ELb0EEENS1_36VarlenDynamicPersistentTileSchedulerILi128ELi80ELi256ELi128ELb0ELb1ELb1ELb1ELb1ELb1EEEEEEEEEvNT_6ParamsE)
        /*0374*/ 	.word	0x000000a8


	//----- nvinfo : EIATTR_FRAME_SIZE
	.align		4
.L_187:
        /*0378*/ 	.byte	0x04, 0x11
        /*037a*/ 	.short	(.L_189 - .L_188)
	.align		4
.L_188:
        /*037c*/ 	.word	index@(_ZN7cutlass13device_kernelIN5flash11enable_sm90INS1_16FlashAttnFwdSm90INS1_25CollectiveMainloopFwdSm90ILi2EN4cute5tupleIJNS5_1CILi1EEES8_S8_EEENS6_IJNS7_ILi128EEENS7_ILi80EEENS7_ILi256EEEEEELi256ENS_10bfloat16_tEfNS_4arch4Sm90ELb1ELb0ELb1ELb1ELb1ELb1ELb0ELb1ELb1ELb1ELb0ELb0EEENS1_21CollectiveEpilogueFwdINS6_IJSA_SC_SB_EEES9_SE_SG_Li256ELb1ELb1ELb0ELb0EEENS1_36VarlenDynamicPersistentTileSchedulerILi128ELi80ELi256ELi128ELb0ELb1ELb1ELb1ELb1ELb1EEEEEEEEEvNT_6ParamsE)
        /*0380*/ 	.word	0x00000098


	//----- nvinfo : EIATTR_REGCOUNT
	.align		4
.L_189:
        /*0384*/ 	.byte	0x04, 0x2f
        /*0386*/ 	.short	(.L_191 - .L_190)
	.align		4
.L_190:
        /*0388*/ 	.word	index@(_ZN7cutlass13device_kernelIN5flash11enable_sm90INS1_16FlashAttnFwdSm90INS1_25CollectiveMainloopFwdSm90ILi2EN4cute5tupleIJNS5_1CILi1EEES8_S8_EEENS6_IJNS7_ILi128EEENS7_ILi80EEENS7_ILi256EEEEEELi256ENS_10bfloat16_tEfNS_4arch4Sm90ELb1ELb0ELb1ELb1ELb1ELb0ELb0ELb1ELb1ELb1ELb0ELb0EEENS1_21CollectiveEpilogueFwdINS6_IJSA_SC_SB_EEES9_SE_SG_Li256ELb1ELb1ELb0ELb0EEENS1_36VarlenDynamicPersistentTileSchedulerILi128ELi80ELi256ELi128ELb0ELb1ELb1ELb1ELb1ELb1EEEEEEEEEvNT_6ParamsE)
        /*038c*/ 	.word	0x000000a8


	//----- nvinfo : EIATTR_FRAME_SIZE
	.align		4
.L_191:
        /*0390*/ 	.byte	0x04, 0x11
        /*0392*/ 	.short	(.L_193 - .L_192)
	.align		4
.L_192:
        /*0394*/ 	.word	index@(_ZN7cutlass13device_kernelIN5flash11enable_sm90INS1_16FlashAttnFwdSm90INS1_25CollectiveMainloopFwdSm90ILi2EN4cute5tupleIJNS5_1CILi1EEES8_S8_EEENS6_IJNS7_ILi128EEENS7_ILi80EEENS7_ILi256EEEEEELi256ENS_10bfloat16_tEfNS_4arch4Sm90ELb1ELb0ELb1ELb1ELb1ELb0ELb0ELb1ELb1ELb1ELb0ELb0EEENS1_21CollectiveEpilogueFwdINS6_IJSA_SC_SB_EEES9_SE_SG_Li256ELb1ELb1ELb0ELb0EEENS1_36VarlenDynamicPersistentTileSchedulerILi128ELi80ELi256ELi128ELb0ELb1ELb1ELb1ELb1ELb1EEEEEEEEEvNT_6ParamsE)
        /*0398*/ 	.word	0x00000030


	//----- nvinfo : EIATTR_REGCOUNT
	.align		4
.L_193:
        /*039c*/ 	.byte	0x04, 0x2f
        /*039e*/ 	.short	(.L_195 - .L_194)
	.align		4
.L_194:
        /*03a0*/ 	.word	index@(_ZN7cutlass13device_kernelIN5flash11enable_sm90INS1_16FlashAttnFwdSm90INS1_25CollectiveMainloopFwdSm90ILi2EN4cute5tupleIJNS5_1CILi1EEES8_S8_EEENS6_IJNS7_ILi128EEENS7_ILi80EEENS7_ILi256EEEEEELi256ENS_10bfloat16_tEfNS_4arch4Sm90ELb1ELb0ELb1ELb0ELb1ELb0ELb0ELb1ELb1ELb1ELb0ELb0EEENS1_21CollectiveEpilogueFwdINS6_IJSA_SC_SB_EEES9_SE_SG_Li256ELb0ELb1ELb0ELb0EEENS1_30DynamicPersistentTileSchedulerILi256ELi128ELb0ELb1ELb1EEEEEEEEEvNT_6ParamsE)
        /*03a4*/ 	.word	0x000000a8


	//----- nvinfo : EIATTR_FRAME_SIZE
	.align		4
.L_195:
        /*03a8*/ 	.byte	0x04, 0x11
        /*03aa*/ 	.short	(.L_197 - .L_196)
	.align		4
.L_196:
        /*03ac*/ 	.word	index@(_ZN7cutlass13device_kernelIN5flash11enable_sm90INS1_16FlashAttnFwdSm90INS1_25CollectiveMainloopFwdSm90ILi2EN4cute5tupleIJNS5_1CILi1EEES8_S8_EEENS6_IJNS7_ILi128EEENS7_ILi80EEENS7_ILi256EEEEEELi256ENS_10bfloat16_tEfNS_4arch4Sm90ELb1ELb0ELb1ELb0ELb1ELb0ELb0ELb1ELb1ELb1ELb0ELb0EEENS1_21CollectiveEpilogueFwdINS6_IJSA_SC_SB_EEES9_SE_SG_Li256ELb0ELb1ELb0ELb0EEENS1_30DynamicPersistentTileSchedulerILi256ELi128ELb0ELb1ELb1EEEEEEEEEvNT_6ParamsE)
        /*03b0*/ 	.word	0x00000008


	//----- nvinfo : EIATTR_REGCOUNT
	.align		4
.L_197:
        /*03b4*/ 	.byte	0x04, 0x2f
        /*03b6*/ 	.short	(.L_199 - .L_198)
	.align		4
.L_198:
        /*03b8*/ 	.word	index@(_ZN7cutlass13device_kernelIN5flash11enable_sm90INS1_16FlashAttnFwdSm90INS1_25CollectiveMainloopFwdSm90ILi2EN4cute5tupleIJNS5_1CILi1EEES8_S8_EEENS6_IJNS7_ILi128EEENS7_ILi64EEENS7_ILi256EEEEEELi256ENS_10bfloat16_tEfNS_4arch4Sm90ELb0ELb1ELb1ELb1ELb1ELb1ELb0ELb1ELb1ELb1ELb0ELb0EEENS1_21CollectiveEpilogueFwdINS6_IJSA_SC_SB_EEES9_SE_SG_Li256ELb1ELb1ELb0ELb0EEENS1_36VarlenDynamicPersistentTileSchedulerILi128ELi64ELi256ELi128ELb0ELb1ELb1ELb1ELb0ELb1EEEEEEEEEvNT_6ParamsE)
        /*03bc*/ 	.word	0x000000a8


	//----- nvinfo : EIATTR_FRAME_SIZE
	.align		4
.L_199:
        /*03c0*/ 	.byte	0x04, 0x11
        /*03c2*/ 	.short	(.L_201 - .L_200)
	.align		4
.L_200:
        /*03c4*/ 	.word	index@(_ZN7cutlass13device_kernelIN5flash11enable_sm90INS1_16FlashAttnFwdSm90INS1_25CollectiveMainloopFwdSm90ILi2EN4cute5tupleIJNS5_1CILi1EEES8_S8_EEENS6_IJNS7_ILi128EEENS7_ILi64EEENS7_ILi256EEEEEELi256ENS_10bfloat16_tEfNS_4arch4Sm90ELb0ELb1ELb1ELb1ELb1ELb1ELb0ELb1ELb1ELb1ELb0ELb0EEENS1_21CollectiveEpilogueFwdINS6_IJSA_SC_SB_EEES9_SE_SG_Li256ELb1ELb1ELb0ELb0EEENS1_36VarlenDynamicPersistentTileSchedulerILi128ELi64ELi256ELi128ELb0ELb1ELb1ELb1ELb0ELb1EEEEEEEEEvNT_6ParamsE)
        /*03c8*/ 	.word	0x000000d8


	//----- nvinfo : EIATTR_REGCOUNT
	.align		4
.L_201:
        /*03cc*/ 	.byte	0x04, 0x2f
        /*03ce*/ 	.short	(.L_203 - .L_202)
	.align		4
.L_202:
        /*03d0*/ 	.word	index@(_ZN7cutlass13device_kernelIN5flash11enable_sm90INS1_16FlashAttnFwdSm90INS1_25CollectiveMainloopFwdSm90ILi2EN4cute5tupleIJNS5_1CILi1EEES8_S8_EEENS6_IJNS7_ILi128EEENS7_ILi64EEENS7_ILi256EEEEEELi256ENS_10bfloat16_tEfNS_4arch4Sm90ELb0ELb1ELb1ELb1ELb1ELb0ELb0ELb1ELb1ELb1ELb0ELb0EEENS1_21CollectiveEpilogueFwdINS6_IJSA_SC_SB_EEES9_SE_SG_Li256ELb1ELb1ELb0ELb0EEENS1_36VarlenDynamicPersistentTileSchedulerILi128ELi64ELi256ELi128ELb0ELb1ELb1ELb1ELb0ELb1EEEEEEEEEvNT_6ParamsE)
        /*03d4*/ 	.word	0x000000a8


	//----- nvinfo : EIATTR_FRAME_SIZE
	.align		4
.L_203:
        /*03d8*/ 	.byte	0x04, 0x11
        /*03da*/ 	.short	(.L_205 - .L_204)
	.align		4
.L_204:
        /*03dc*/ 	.word	index@(_ZN7cutlass13device_kernelIN5flash11enable_sm90INS1_16FlashAttnFwdSm90INS1_25CollectiveMainloopFwdSm90ILi2EN4cute5tupleIJNS5_1CILi1EEES8_S8_EEENS6_IJNS7_ILi128EEENS7_ILi64EEENS7_ILi256EEEEEELi256ENS_10bfloat16_tEfNS_4arch4Sm90ELb0ELb1ELb1ELb1ELb1ELb0ELb0ELb1ELb1ELb1ELb0ELb0EEENS1_21CollectiveEpilogueFwdINS6_IJSA_SC_SB_EEES9_SE_SG_Li256ELb1ELb1ELb0ELb0EEENS1_36VarlenDynamicPersistentTileSchedulerILi128ELi64ELi256ELi128ELb0ELb1ELb1ELb1ELb0ELb1EEEEEEEEEvNT_6ParamsE)
        /*03e0*/ 	.word	0x00000028


	//----- nvinfo : EIATTR_REGCOUNT
	.align		4
.L_205:
        /*03e4*/ 	.byte	0x04, 0x2f
        /*03e6*/ 	.short	(.L_207 - .L_206)
	.align		4
.L_206:
        /*03e8*/ 	.word	index@(_ZN7cutlass13device_kernelIN5flash11enable_sm90INS1_16FlashAttnFwdSm90INS1_25CollectiveMainloopFwdSm90ILi2EN4cute5tupleIJNS5_1CILi1EEES8_S8_EEENS6_IJNS7_ILi128EEENS7_ILi64EEENS7_ILi256EEEEEELi256ENS_10bfloat16_tEfNS_4arch4Sm90ELb0ELb1ELb1ELb0ELb1ELb0ELb0ELb1ELb1ELb1ELb0ELb0EEENS1_21CollectiveEpilogueFwdINS6_IJSA_SC_SB_EEES9_SE_SG_Li256ELb0ELb1ELb0ELb0EEENS1_30DynamicPersistentTileSchedulerILi256ELi128ELb0ELb1ELb1EEEEEEEEEvNT_6ParamsE)
        /*03ec*/ 	.word	0x000000a8


	//----- nvinfo : EIATTR_FRAME_SIZE
	.align		4
.L_207:
        /*03f0*/ 	.byte	0x04, 0x11
        /*03f2*/ 	.short	(.L_209 - .L_208)
	.align		4
.L_208:
        /*03f4*/ 	.word	index@(_ZN7cutlass13device_kernelIN5flash11enable_sm90INS1_16FlashAttnFwdSm90INS1_25CollectiveMainloopFwdSm90ILi2EN4cute5tupleIJNS5_1CILi1EEES8_S8_EEENS6_IJNS7_ILi128EEENS7_ILi64EEENS7_ILi256EEEEEELi256ENS_10bfloat16_tEfNS_4arch4Sm90ELb0ELb1ELb1ELb0ELb1ELb0ELb0ELb1ELb1ELb1ELb0ELb0EEENS1_21CollectiveEpilogueFwdINS6_IJSA_SC_SB_EEES9_SE_SG_Li256ELb0ELb1ELb0ELb0EEENS1_30DynamicPersistentTileSchedulerILi256ELi128ELb0ELb1ELb1EEEEEEEEEvNT_6ParamsE)
        /*03f8*/ 	.word	0x00000008


	//----- nvinfo : EIATTR_REGCOUNT
	.align		4
.L_209:
        /*03fc*/ 	.byte	0x04, 0x2f
        /*03fe*/ 	.short	(.L_211 - .L_210)
	.align		4
.L_210:
        /*0400*/ 	.word	index@(_ZN7cutlass13device_kernelIN5flash11enable_sm90INS1_16FlashAttnFwdSm90INS1_25CollectiveMainloopFwdSm90ILi2EN4cute5tupleIJNS5_1CILi1EEES8_S8_EEENS6_IJNS7_ILi128EEENS7_ILi80EEENS7_ILi256EEEEEELi256ENS_10bfloat16_tEfNS_4arch4Sm90ELb0ELb0ELb1ELb1ELb1ELb1ELb0ELb1ELb1ELb1ELb0ELb0EEENS1_21CollectiveEpilogueFwdINS6_IJSA_SC_SB_EEES9_SE_SG_Li256ELb1ELb1ELb0ELb0EEENS1_36VarlenDynamicPersistentTileSchedulerILi128ELi80ELi256ELi128ELb0ELb1ELb1ELb0ELb1ELb1EEEEEEEEEvNT_6ParamsE)
        /*0404*/ 	.word	0x000000a8


	//----- nvinfo : EIATTR_FRAME_SIZE
	.align		4
.L_211:
        /*0408*/ 	.byte	0x04, 0x11
        /*040a*/ 	.short	(.L_213 - .L_212)
	.align		4
.L_212:
        /*040c*/ 	.word	index@(_ZN7cutlass13device_kernelIN5flash11enable_sm90INS1_16FlashAttnFwdSm90INS1_25CollectiveMainloopFwdSm90ILi2EN4cute5tupleIJNS5_1CILi1EEES8_S8_EEENS6_IJNS7_ILi128EEENS7_ILi80EEENS7_ILi256EEEEEELi256ENS_10bfloat16_tEfNS_4arch4Sm90ELb0ELb0ELb1ELb1ELb1ELb1ELb0ELb1ELb1ELb1ELb0ELb0EEENS1_21CollectiveEpilogueFwdINS6_IJSA_SC_SB_EEES9_SE_SG_Li256ELb1ELb1ELb0ELb0EEENS1_36VarlenDynamicPersistentTileSchedulerILi128ELi80ELi256ELi128ELb0ELb1ELb1ELb0ELb1ELb1EEEEEEEEEvNT_6ParamsE)
        /*0410*/ 	.word	0x00000080


	//----- nvinfo : EIATTR_REGCOUNT
	.align		4
.L_213:
        /*0414*/ 	.byte	0x04, 0x2f
        /*0416*/ 	.short	(.L_215 - .L_214)
	.align		4
.L_214:
        /*0418*/ 	.word	index@(_ZN7cutlass13device_kernelIN5flash11enable_sm90INS1_16FlashAttnFwdSm90INS1_25CollectiveMainloopFwdSm90ILi2EN4cute5tupleIJNS5_1CILi1EEES8_S8_EEENS6_IJNS7_ILi128EEENS7_ILi80EEENS7_ILi256EEEEEELi256ENS_10bfloat16_tEfNS_4arch4Sm90ELb0ELb0ELb1ELb1ELb1ELb0ELb0ELb1ELb1ELb1ELb0ELb0EEENS1_21CollectiveEpilogueFwdINS6_IJSA_SC_SB_EEES9_SE_SG_Li256ELb1ELb1ELb0ELb0EEENS1_36VarlenDynamicPersistentTileSchedulerILi128ELi80ELi256ELi128ELb0ELb1ELb1ELb0ELb1ELb1EEEEEEEEEvNT_6ParamsE)
        /*041c*/ 	.word	0x000000a8


	//----- nvinfo : EIATTR_FRAME_SIZE
	.align		4
.L_215:
        /*0420*/ 	.byte	0x04, 0x11
        /*0422*/ 	.short	(.L_217 - .L_216)
	.align		4
.L_216:
        /*0424*/ 	.word	index@(_ZN7cutlass13device_kernelIN5flash11enable_sm90INS1_16FlashAttnFwdSm90INS1_25CollectiveMainloopFwdSm90ILi2EN4cute5tupleIJNS5_1CILi1EEES8_S8_EEENS6_IJNS7_ILi128EEENS7_ILi80EEENS7_ILi256EEEEEELi256ENS_10bfloat16_tEfNS_4arch4Sm90ELb0ELb0ELb1ELb1ELb1ELb0ELb0ELb1ELb1ELb1ELb0ELb0EEENS1_21CollectiveEpilogueFwdINS6_IJSA_SC_SB_EEES9_SE_SG_Li256ELb1ELb1ELb0ELb0EEENS1_36VarlenDynamicPersistentTileSchedulerILi128ELi80ELi256ELi128ELb0ELb1ELb1ELb0ELb1ELb1EEEEEEEEEvNT_6ParamsE)
        /*0428*/ 	.word	0x00000028


	//----- nvinfo : EIATTR_REGCOUNT
	.align		4
.L_217:
        /*042c*/ 	.byte	0x04, 0x2f
        /*042e*/ 	.short	(.L_219 - .L_218)
	.align		4
.L_218:
        /*0430*/ 	.word	index@(_ZN7cutlass13device_kernelIN5flash11enable_sm90INS1_16FlashAttnFwdSm90INS1_25CollectiveMainloopFwdSm90ILi2EN4cute5tupleIJNS5_1CILi1EEES8_S8_EEENS6_IJNS7_ILi128EEENS7_ILi80EEENS7_ILi256EEEEEELi256ENS_10bfloat16_tEfNS_4arch4Sm90ELb0ELb0ELb1ELb0ELb1ELb0ELb0ELb1ELb1ELb1ELb0ELb0EEENS1_21CollectiveEpilogueFwdINS6_IJSA_SC_SB_EEES9_SE_SG_Li256ELb0ELb1ELb0ELb0EEENS1_29StaticPersistentTileSchedulerILb0EEEEEEEEEvNT_6ParamsE)
        /*0434*/ 	.word	0x000000a8


	//----- nvinfo : EIATTR_FRAME_SIZE
	.align		4
.L_219:
        /*0438*/ 	.byte	0x04, 0x11
        /*043a*/ 	.short	(.L_221 - .L_220)
	.align		4
.L_220:
        /*043c*/ 	.word	index@(_ZN7cutlass13device_kernelIN5flash11enable_sm90INS1_16FlashAttnFwdSm90INS1_25CollectiveMainloopFwdSm90ILi2EN4cute5tupleIJNS5_1CILi1EEES8_S8_EEENS6_IJNS7_ILi128EEENS7_ILi80EEENS7_ILi256EEEEEELi256ENS_10bfloat16_tEfNS_4arch4Sm90ELb0ELb0ELb1ELb0ELb1ELb0ELb0ELb1ELb1ELb1ELb0ELb0EEENS1_21CollectiveEpilogueFwdINS6_IJSA_SC_SB_EEES9_SE_SG_Li256ELb0ELb1ELb0ELb0EEENS1_29StaticPersistentTileSchedulerILb0EEEEEEEEEvNT_6ParamsE)
        /*0440*/ 	.word	0x00000010


	//----- nvinfo : EIATTR_MIN_STACK_SIZE
	.align		4
.L_221:
        /*0444*/ 	.byte	0x04, 0x12
        /*0446*/ 	.short	(.L_223 - .L_222)
	.align		4
.L_222:
        /*0448*/ 	.word	index@(_ZN7cutlass13device_kernelIN5flash11enable_sm90INS1_16FlashAttnFwdSm90INS1_25CollectiveMainloopFwdSm90ILi2EN4cute5tupleIJNS5_1CILi1EEES8_S8_EEENS6_IJNS7_ILi128EEENS7_ILi80EEENS7_ILi256EEEEEELi256ENS_10bfloat16_tEfNS_4arch4Sm90ELb0ELb0ELb1ELb0ELb1ELb0ELb0ELb1ELb1ELb1ELb0ELb0EEENS1_21CollectiveEpilogueFwdINS6_IJSA_SC_SB_EEES9_SE_SG_Li256ELb0ELb1ELb0ELb0EEENS1_29StaticPersistentTileSchedulerILb0EEEEEEEEEvNT_6ParamsE)
        /*044c*/ 	.word	0x00000010


	//----- nvinfo : EIATTR_MIN_STACK_SIZE
	.align		4
.L_223:
        /*0450*/ 	.byte	0x04, 0x12
        /*0452*/ 	.short	(.L_225 - .L_224)
	.align		4
.L_224:
        /*0454*/ 	.word	index@(_ZN7cutlass13device_kernelIN5flash11enable_sm90INS1_16FlashAttnFwdSm90INS1_25CollectiveMainloopFwdSm90ILi2EN4cute5tupleIJNS5_1CILi1EEES8_S8_EEENS6_IJNS7_ILi128EEENS7_ILi80EEENS7_ILi256EEEEEELi256ENS_10bfloat16_tEfNS_4arch4Sm90ELb0ELb0ELb1ELb1ELb1ELb0ELb0ELb1ELb1ELb1ELb0ELb0EEENS1_21CollectiveEpilogueFwdINS6_IJSA_SC_SB_EEES9_SE_SG_Li256ELb1ELb1ELb0ELb0EEENS1_36VarlenDynamicPersistentTileSchedulerILi128ELi80ELi256ELi128ELb0ELb1ELb1ELb0ELb1ELb1EEEEEEEEEvNT_6ParamsE)
        /*0458*/ 	.word	0x00000028


	//----- nvinfo : EIATTR_MIN_STACK_SIZE
	.align		4
.L_225:
        /*045c*/ 	.byte	0x04, 0x12
        /*045e*/ 	.short	(.L_227 - .L_226)
	.align		4
.L_226:
        /*0460*/ 	.word	index@(_ZN7cutlass13device_kernelIN5flash11enable_sm90INS1_16FlashAttnFwdSm90INS1_25CollectiveMainloopFwdSm90ILi2EN4cute5tupleIJNS5_1CILi1EEES8_S8_EEENS6_IJNS7_ILi128EEENS7_ILi80EEENS7_ILi256EEEEEELi256ENS_10bfloat16_tEfNS_4arch4Sm90ELb0ELb0ELb1ELb1ELb1ELb1ELb0ELb1ELb1ELb1ELb0ELb0EEENS1_21CollectiveEpilogueFwdINS6_IJSA_SC_SB_EEES9_SE_SG_Li256ELb1ELb1ELb0ELb0EEENS1_36VarlenDynamicPersistentTileSchedulerILi128ELi80ELi256ELi128ELb0ELb1ELb1ELb0ELb1ELb1EEEEEEEEEvNT_6ParamsE)
        /*0464*/ 	.word	0x00000080


	//----- nvinfo : EIATTR_MIN_STACK_SIZE
	.align		4
.L_227:
        /*0468*/ 	.byte	0x04, 0x12
        /*046a*/ 	.short	(.L_229 - .L_228)
	.align		4
.L_228:
        /*046c*/ 	.word	index@(_ZN7cutlass13device_kernelIN5flash11enable_sm90INS1_16FlashAttnFwdSm90INS1_25CollectiveMainloopFwdSm90ILi2EN4cute5tupleIJNS5_1CILi1EEES8_S8_EEENS6_IJNS7_ILi128EEENS7_ILi64EEENS7_ILi256EEEEEELi256ENS_10bfloat16_tEfNS_4arch4Sm90ELb0ELb1ELb1ELb0ELb1ELb0ELb0ELb1ELb1ELb1ELb0ELb0EEENS1_21CollectiveEpilogueFwdINS6_IJSA_SC_SB_EEES9_SE_SG_Li256ELb0ELb1ELb0ELb0EEENS1_30DynamicPersistentTileSchedulerILi256ELi128ELb0ELb1ELb1EEEEEEEEEvNT_6ParamsE)
        /*0470*/ 	.word	0x00000008


	//----- nvinfo : EIATTR_MIN_STACK_SIZE
	.align		4
.L_229:
        /*0474*/ 	.byte	0x04, 0x12
        /*0476*/ 	.short	(.L_231 - .L_230)
	.align		4
.L_230:
        /*0478*/ 	.word	index@(_ZN7cutlass13device_kernelIN5flash11enable_sm90INS1_16FlashAttnFwdSm90INS1_25CollectiveMainloopFwdSm90ILi2EN4cute5tupleIJNS5_1CILi1EEES8_S8_EEENS6_IJNS7_ILi128EEENS7_ILi64EEENS7_ILi256EEEEEELi256ENS_10bfloat16_tEfNS_4arch4Sm90ELb0ELb1ELb1ELb1ELb1ELb0ELb0ELb1ELb1ELb1ELb0ELb0EEENS1_21CollectiveEpilogueFwdINS6_IJSA_SC_SB_EEES9_SE_SG_Li256ELb1ELb1ELb0ELb0EEENS1_36VarlenDynamicPersistentTileSchedulerILi128ELi64ELi256ELi128ELb0ELb1ELb1ELb1ELb0ELb1EEEEEEEEEvNT_6ParamsE)
        /*047c*/ 	.word	0x00000028


	//----- nvinfo : EIATTR_MIN_STACK_SIZE
	.align		4
.L_231:
        /*0480*/ 	.byte	0x04, 0x12
        /*0482*/ 	.short	(.L_233 - .L_232)
	.align		4
.L_232:
        /*0484*/ 	.word	index@(_ZN7cutlass13device_kernelIN5flash11enable_sm90INS1_16FlashAttnFwdSm90INS1_25CollectiveMainloopFwdSm90ILi2EN4cute5tupleIJNS5_1CILi1EEES8_S8_EEENS6_IJNS7_ILi128EEENS7_ILi64EEENS7_ILi256EEEEEELi256ENS_10bfloat16_tEfNS_4arch4Sm90ELb0ELb1ELb1ELb1ELb1ELb1ELb0ELb1ELb1ELb1ELb0ELb0EEENS1_21CollectiveEpilogueFwdINS6_IJSA_SC_SB_EEES9_SE_SG_Li256ELb1ELb1ELb0ELb0EEENS1_36VarlenDynamicPersistentTileSchedulerILi128ELi64ELi256ELi128ELb0ELb1ELb1ELb1ELb0ELb1EEEEEEEEEvNT_6ParamsE)
        /*0488*/ 	.word	0x000000d8


	//----- nvinfo : EIATTR_MIN_STACK_SIZE
	.align		4
.L_233:
        /*048c*/ 	.byte	0x04, 0x12
        /*048e*/ 	.short	(.L_235 - .L_234)
	.align		4
.L_234:
        /*0490*/ 	.word	index@(_ZN7cutlass13device_kernelIN5flash11enable_sm90INS1_16FlashAttnFwdSm90INS1_25CollectiveMainloopFwdSm90ILi2EN4cute5tupleIJNS5_1CILi1EEES8_S8_EEENS6_IJNS7_ILi128EEENS7_ILi80EEENS7_ILi256EEEEEELi256ENS_10bfloat16_tEfNS_4arch4Sm90ELb1ELb0ELb1ELb0ELb1ELb0ELb0ELb1ELb1ELb1ELb0ELb0EEENS1_21CollectiveEpilogueFwdINS6_IJSA_SC_SB_EEES9_SE_SG_Li256ELb0ELb1ELb0ELb0EEENS1_30DynamicPersistentTileSchedulerILi256ELi128ELb0ELb1ELb1EEEEEEEEEvNT_6ParamsE)
        /*0494*/ 	.word	0x00000008


	//----- nvinfo : EIATTR_MIN_STACK_SIZE
	.align		4
.L_235:
        /*0498*/ 	.byte	0x04, 0x12
        /*049a*/ 	.short	(.L_237 - .L_236)
	.align		4
.L_236:
        /*049c*/ 	.word	index@(_ZN7cutlass13device_kernelIN5flash11enable_sm90INS1_16FlashAttnFwdSm90INS1_25CollectiveMainloopFwdSm90ILi2EN4cute5tupleIJNS5_1CILi1EEES8_S8_EEENS6_IJNS7_ILi128EEENS7_ILi80EEENS7_ILi256EEEEEELi256ENS_10bfloat16_tEfNS_4arch4Sm90ELb1ELb0ELb1ELb1ELb1ELb0ELb0ELb1ELb1ELb1ELb0ELb0EEENS1_21CollectiveEpilogueFwdINS6_IJSA_SC_SB_EEES9_SE_SG_Li256ELb1ELb1ELb0ELb0EEENS1_36VarlenDynamicPersistentTileSchedulerILi128ELi80ELi256ELi128ELb0ELb1ELb1ELb1ELb1ELb1EEEEEEEEEvNT_6ParamsE)
        /*04a0*/ 	.word	0x00000030


	//----- nvinfo : EIATTR_MIN_STACK_SIZE
	.align		4
.L_237:
        /*04a4*/ 	.byte	0x04, 0x12
        /*04a6*/ 	.short	(.L_239 - .L_238)
	.align		4
.L_238:
        /*04a8*/ 	.word	index@(_ZN7cutlass13device_kernelIN5flash11enable_sm90INS1_16FlashAttnFwdSm90INS1_25CollectiveMainloopFwdSm90ILi2EN4cute5tupleIJNS5_1CILi1EEES8_S8_EEENS6_IJNS7_ILi128EEENS7_ILi80EEENS7_ILi256EEEEEELi256ENS_10bfloat16_tEfNS_4arch4Sm90ELb1ELb0ELb1ELb1ELb1ELb1ELb0ELb1ELb1ELb1ELb0ELb0EEENS1_21CollectiveEpilogueFwdINS6_IJSA_SC_SB_EEES9_SE_SG_Li256ELb1ELb1ELb0ELb0EEENS1_36VarlenDynamicPersistentTileSchedulerILi128ELi80ELi256ELi128ELb0ELb1ELb1ELb1ELb1ELb1EEEEEEEEEvNT_6ParamsE)
        /*04ac*/ 	.word	0x00000098


	//----- nvinfo : EIATTR_MIN_STACK_SIZE
	.align		4
.L_239:
        /*04b0*/ 	.byte	0x04, 0x12
        /*04b2*/ 	.short	(.L_241 - .L_240)
	.align		4
.L_240:
        /*04b4*/ 	.word	index@(_ZN7cutlass13device_kernelIN5flash11enable_sm90INS1_16FlashAttnFwdSm90INS1_25CollectiveMainloopFwdSm90ILi2EN4cute5tupleIJNS5_1CILi1EEES8_S8_EEENS6_IJNS7_ILi128EEENS7_ILi96EEENS7_ILi192EEEEEELi192ENS_10bfloat16_tEfNS_4arch4Sm90ELb0ELb0ELb1ELb0ELb1ELb0ELb0ELb1ELb1ELb1ELb0ELb0EEENS1_21CollectiveEpilogueFwdINS6_IJSA_SC_SB_EEES9_SE_SG_Li256ELb0ELb1ELb0ELb0EEENS1_29StaticPersistentTileSchedulerILb0EEEEEEEEEvNT_6ParamsE)
        /*04b8*/ 	.word	0x00000008


	//----- nvinfo : EIATTR_MIN_STACK_SIZE
	.align		4
.L_241:
        /*04bc*/ 	.byte	0x04, 0x12
        /*04be*/ 	.short	(.L_243 - .L_242)
	.align		4
.L_242:
        /*04c0*/ 	.word	index@(_ZN7cutlass13device_kernelIN5flash11enable_sm90INS1_16FlashAttnFwdSm90INS1_25CollectiveMainloopFwdSm90ILi2EN4cute5tupleIJNS5_1CILi1EEES8_S8_EEENS6_IJNS7_ILi128EEENS7_ILi96EEENS7_ILi192EEEEEELi192ENS_10bfloat16_tEfNS_4arch4Sm90ELb0ELb0ELb1ELb1ELb1ELb0ELb0ELb1ELb1ELb1ELb0ELb0EEENS1_21CollectiveEpilogueFwdINS6_IJSA_SC_SB_EEES9_SE_SG_Li256ELb1ELb1ELb0ELb0EEENS1_36VarlenDynamicPersistentTileSchedulerILi128ELi96ELi256ELi128ELb0ELb1ELb1ELb0ELb1ELb1EEEEEEEEEvNT_6ParamsE)
        /*04c4*/ 	.word	0x00000030


	//----- nvinfo : EIATTR_MIN_STACK_SIZE
	.align		4
.L_243:
        /*04c8*/ 	.byte	0x04, 0x12
        /*04ca*/ 	.short	(.L_245 - .L_244)
	.align		4
.L_244:
        /*04cc*/ 	.word	index@(_ZN7cutlass13device_kernelIN5flash11enable_sm90INS1_16FlashAttnFwdSm90INS1_25CollectiveMainloopFwdSm90ILi2EN4cute5tupleIJNS5_1CILi1EEES8_S8_EEENS6_IJNS7_ILi128EEENS7_ILi96EEENS7_ILi192EEEEEELi192ENS_10bfloat16_tEfNS_4arch4Sm90ELb0ELb0ELb1ELb1ELb1ELb1ELb0ELb1ELb1ELb1ELb0ELb0EEENS1_21CollectiveEpilogueFwdINS6_IJSA_SC_SB_EEES9_SE_SG_Li256ELb1ELb1ELb0ELb0EEENS1_36VarlenDynamicPersistentTileSchedulerILi128ELi96ELi256ELi128ELb0ELb1ELb1ELb0ELb1ELb1EEEEEEEEEvNT_6ParamsE)
        /*04d0*/ 	.word	0x00000098


	//----- nvinfo : EIATTR_MIN_STACK_SIZE
	.align		4
.L_245:
        /*04d4*/ 	.byte	0x04, 0x12
        /*04d6*/ 	.short	(.L_247 - .L_246)
	.align		4
.L_246:
        /*04d8*/ 	.word	index@(_ZN7cutlass13device_kernelIN5flash11enable_sm90INS1_16FlashAttnFwdSm90INS1_25CollectiveMainloopFwdSm90ILi2EN4cute5tupleIJNS5_1CILi1EEES8_S8_EEENS6_IJNS7_ILi128EEENS7_ILi96EEENS7_ILi192EEEEEELi192ENS_10bfloat16_tEfNS_4arch4Sm90ELb0ELb1ELb1ELb0ELb1ELb0ELb0ELb1ELb1ELb1ELb0ELb0EEENS1_21CollectiveEpilogueFwdINS6_IJSA_SC_SB_EEES9_SE_SG_Li256ELb0ELb1ELb0ELb0EEENS1_30DynamicPersistentTileSchedulerILi256ELi128ELb0ELb1ELb1EEEEEEEEEvNT_6ParamsE)
        /*04dc*/ 	.word	0x00000008


	//----- nvinfo : EIATTR_MIN_STACK_SIZE
	.align		4
.L_247:
        /*04e0*/ 	.byte	0x04, 0x12
        /*04e2*/ 	.short	(.L_249 - .L_248)
	.align		4
.L_248:
        /*04e4*/ 	.word	index@(_ZN7cutlass13device_kernelIN5flash11enable_sm90INS1_16FlashAttnFwdSm90INS1_25CollectiveMainloopFwdSm90ILi2EN4cute5tupleIJNS5_1CILi1EEES8_S8_EEENS6_IJNS7_ILi128EEENS7_ILi96EEENS7_ILi192EEEEEELi192ENS_10bfloat16_tEfNS_4arch4Sm90ELb0ELb1ELb1ELb1ELb1ELb0ELb0ELb1ELb1ELb1ELb0ELb0EEENS1_21CollectiveEpilogueFwdINS6_IJSA_SC_SB_EEES9_SE_SG_Li256ELb1ELb1ELb0ELb0EEENS1_36VarlenDynamicPersistentTileSchedulerILi128ELi96ELi256ELi128ELb0ELb1ELb1ELb1ELb0ELb1EEEEEEEEEvNT_6ParamsE)
        /*04e8*/ 	.word	0x00000030


	//----- nvinfo : EIATTR_MIN_STACK_SIZE
	.align		4
.L_249:
        /*04ec*/ 	.byte	0x04, 0x12
        /*04ee*/ 	.short	(.L_251 - .L_250)
	.align		4
.L_250:
        /*04f0*/ 	.word	index@(_ZN7cutlass13device_kernelIN5flash11enable_sm90INS1_16FlashAttnFwdSm90INS1_25CollectiveMainloopFwdSm90ILi2EN4cute5tupleIJNS5_1CILi1EEES8_S8_EEENS6_IJNS7_ILi128EEENS7_ILi96EEENS7_ILi192EEEEEELi192ENS_10bfloat16_tEfNS_4arch4Sm90ELb0ELb1ELb1ELb1ELb1ELb1ELb0ELb1ELb1ELb1ELb0ELb0EEENS1_21CollectiveEpilogueFwdINS6_IJSA_SC_SB_EEES9_SE_SG_Li256ELb1ELb1ELb0ELb0EEENS1_36VarlenDynamicPersistentTileSchedulerILi128ELi96ELi256ELi128ELb0ELb1ELb1ELb1ELb0ELb1EEEEEEEEEvNT_6ParamsE)
        /*04f4*/ 	.word	0x000002c0


	//----- nvinfo : EIATTR_MIN_STACK_SIZE
	.align		4
.L_251:
        /*04f8*/ 	.byte	0x04, 0x12
        /*04fa*/ 	.short	(.L_253 - .L_252)
	.align		4
.L_252:
        /*04fc*/ 	.word	index@(_ZN7cutlass13device_kernelIN5flash11enable_sm90INS1_16FlashAttnFwdSm90INS1_25CollectiveMainloopFwdSm90ILi2EN4cute5tupleIJNS5_1CILi1EEES8_S8_EEENS6_IJNS7_ILi128EEENS7_ILi96EEENS7_ILi192EEEEEELi192ENS_10bfloat16_tEfNS_4arch4Sm90ELb1ELb0ELb1ELb0ELb1ELb0ELb0ELb1ELb1ELb1ELb0ELb0EEENS1_21CollectiveEpilogueFwdINS6_IJSA_SC_SB_EEES9_SE_SG_Li256ELb0ELb1ELb0ELb0EEENS1_30DynamicPersistentTileSchedulerILi256ELi128ELb0ELb1ELb1EEEEEEEEEvNT_6ParamsE)
        /*0500*/ 	.word	0x00000008


	//----- nvinfo : EIATTR_MIN_STACK_SIZE
	.align		4
.L_253:
        /*0504*/ 	.byte	0x04, 0x12
        /*0506*/ 	.short	(.L_255 - .L_254)
	.align		4
.L_254:
        /*0508*/ 	.word	index@(_ZN7cutlass13device_kernelIN5flash11enable_sm90INS1_16FlashAttnFwdSm90INS1_25CollectiveMainloopFwdSm90ILi2EN4cute5tupleIJNS5_1CILi1EEES8_S8_EEENS6_IJNS7_ILi128EEENS7_ILi96EEENS7_ILi192EEEEEELi192ENS_10bfloat16_tEfNS_4arch4Sm90ELb1ELb0ELb1ELb1ELb1ELb0ELb0ELb1ELb1ELb1ELb0ELb0EEENS1_21CollectiveEpilogueFwdINS6_IJSA_SC_SB_EEES9_SE_SG_Li256ELb1ELb1ELb0ELb0EEENS1_36VarlenDynamicPersistentTileSchedulerILi128ELi96ELi256ELi128ELb0ELb1ELb1ELb1ELb1ELb1EEEEEEEEEvNT_6ParamsE)
        /*050c*/ 	.word	0x00000030


	//----- nvinfo : EIATTR_MIN_STACK_SIZE
	.align		4
.L_255:
        /*0510*/ 	.byte	0x04, 0x12
        /*0512*/ 	.short	(.L_257 - .L_256)
	.align		4
.L_256:
        /*0514*/ 	.word	index@(_ZN7cutlass13device_kernelIN5flash11enable_sm90INS1_16FlashAttnFwdSm90INS1_25CollectiveMainloopFwdSm90ILi2EN4cute5tupleIJNS5_1CILi1EEES8_S8_EEENS6_IJNS7_ILi128EEENS7_ILi96EEENS7_ILi192EEEEEELi192ENS_10bfloat16_tEfNS_4arch4Sm90ELb1ELb0ELb1ELb1ELb1ELb1ELb0ELb1ELb1ELb1ELb0ELb0EEENS1_21CollectiveEpilogueFwdINS6_IJSA_SC_SB_EEES9_SE_SG_Li256ELb1ELb1ELb0ELb0EEENS1_36VarlenDynamicPersistentTileSchedulerILi128ELi96ELi256ELi128ELb0ELb1ELb1ELb1ELb1ELb1EEEEEEEEEvNT_6ParamsE)
        /*0518*/ 	.word	0x00000098


	//----- nvinfo : EIATTR_MIN_STACK_SIZE
	.align		4
.L_257:
        /*051c*/ 	.byte	0x04, 0x12
        /*051e*/ 	.short	(.L_259 - .L_258)
	.align		4
.L_258:
        /*0520*/ 	.word	index@(_ZN7cutlass13device_kernelIN5flash11enable_sm90INS1_16FlashAttnFwdSm90INS1_25CollectiveMainloopFwdSm90ILi2EN4cute5tupleIJNS5_1CILi1EEES8_S8_EEENS6_IJNS7_ILi128EEESA_SA_EEELi128ENS_10bfloat16_tEfNS_4arch4Sm90ELb0ELb0ELb1ELb0ELb1ELb0ELb0ELb1ELb1ELb1ELb0ELb0EEENS1_21CollectiveEpilogueFwdISB_S9_SC_SE_Li256ELb0ELb1ELb0ELb0EEENS1_29StaticPersistentTileSchedulerILb0EEEEEEEEEvNT_6ParamsE)
        /*0524*/ 	.word	0x00000000


	//----- nvinfo : EIATTR_MIN_STACK_SIZE
	.align		4
.L_259:
        /*0528*/ 	.byte	0x04, 0x12
        /*052a*/ 	.short	(.L_261 - .L_260)
	.align		4
.L_260:
        /*052c*/ 	.word	index@(_ZN7cutlass13device_kernelIN5flash11enable_sm90INS1_16FlashAttnFwdSm90INS1_25CollectiveMainloopFwdSm90ILi2EN4cute5tupleIJNS5_1CILi1EEES8_S8_EEENS6_IJNS7_ILi128EEESA_SA_EEELi128ENS_10bfloat16_tEfNS_4arch4Sm90ELb0ELb0ELb1ELb1ELb1ELb0ELb0ELb1ELb1ELb1ELb0ELb0EEENS1_21CollectiveEpilogueFwdISB_S9_SC_SE_Li256ELb1ELb1ELb0ELb0EEENS1_36VarlenDynamicPersistentTileSchedulerILi128ELi128ELi256ELi128ELb0ELb1ELb1ELb0ELb1ELb1EEEEEEEEEvNT_6ParamsE)
        /*0530*/ 	.word	0x00000020


	//----- nvinfo : EIATTR_MIN_STACK_SIZE
	.align		4
.L_261:
        /*0534*/ 	.byte	0x04, 0x12
        /*0536*/ 	.short	(.L_263 - .L_262)
	.align		4
.L_262:
        /*0538*/ 	.word	index@(_ZN7cutlass13device_kernelIN5flash11enable_sm90INS1_16FlashAttnFwdSm90INS1_25CollectiveMainloopFwdSm90ILi2EN4cute5tupleIJNS5_1CILi1EEES8_S8_EEENS6_IJNS7_ILi128EEESA_SA_EEELi128ENS_10bfloat16_tEfNS_4arch4Sm90ELb0ELb0ELb1ELb1ELb1ELb1ELb0ELb1ELb1ELb1ELb0ELb0EEENS1_21CollectiveEpilogueFwdISB_S9_SC_SE_Li256ELb1ELb1ELb0ELb0EEENS1_36VarlenDynamicPersistentTileSchedulerILi128ELi128ELi256ELi128ELb0ELb1ELb1ELb0ELb1ELb1EEEEEEEEEvNT_6ParamsE)
        /*053c*/ 	.word	0x00000030


	//----- nvinfo : EIATTR_MIN_STACK_SIZE
	.align		4
.L_263:
        /*0540*/ 	.byte	0x04, 0x12
        /*0542*/ 	.short	(.L_265 - .L_264)
	.align		4
.L_264:
        /*0544*/ 	.word	index@(_ZN7cutlass13device_kernelIN5flash11enable_sm90INS1_16FlashAttnFwdSm90INS1_25CollectiveMainloopFwdSm90ILi2EN4cute5tupleIJNS5_1CILi1EEES8_S8_EEENS6_IJNS7_ILi128EEESA_SA_EEELi128ENS_10bfloat16_tEfNS_4arch4Sm90ELb0ELb1ELb1ELb0ELb1ELb0ELb0ELb1ELb1ELb1ELb0ELb0EEENS1_21CollectiveEpilogueFwdISB_S9_SC_SE_Li256ELb0ELb1ELb0ELb0EEENS1_30DynamicPersistentTileSchedulerILi256ELi128ELb0ELb1ELb1EEEEEEEEEvNT_6ParamsE)
        /*0548*/ 	.word	0x00000000


	//----- nvinfo : EIATTR_MIN_STACK_SIZE
	.align		4
.L_265:
        /*054c*/ 	.byte	0x04, 0x12
        /*054e*/ 	.short	(.L_267 - .L_266)
	.align		4
.L_266:
        /*0550*/ 	.word	index@(_ZN7cutlass13device_kernelIN5flash11enable_sm90INS1_16FlashAttnFwdSm90INS1_25CollectiveMainloopFwdSm90ILi2EN4cute5tupleIJNS5_1CILi1EEES8_S8_EEENS6_IJNS7_ILi128EEESA_SA_EEELi128ENS_10bfloat16_tEfNS_4arch4Sm90ELb0ELb1ELb1ELb1ELb1ELb0ELb0ELb1ELb1ELb1ELb0ELb0EEENS1_21CollectiveEpilogueFwdISB_S9_SC_SE_Li256ELb1ELb1ELb0ELb0EEENS1_36VarlenDynamicPersistentTileSchedulerILi128ELi128ELi256ELi128ELb0ELb1ELb1ELb1ELb0ELb1EEEEEEEEEvNT_6ParamsE)
        /*0554*/ 	.word	0x00000020


	//----- nvinfo : EIATTR_MIN_STACK_SIZE
	.align		4
.L_267:
        /*0558*/ 	.byte	0x04, 0x12
        /*055a*/ 	.short	(.L_269 - .L_268)
	.align		4
.L_268:
        /*055c*/ 	.word	index@(_ZN7cutlass13device_kernelIN5flash11enable_sm90INS1_16FlashAttnFwdSm90INS1_25CollectiveMainloopFwdSm90ILi2EN4cute5tupleIJNS5_1CILi1EEES8_S8_EEENS6_IJNS7_ILi128EEESA_SA_EEELi128ENS_10bfloat16_tEfNS_4arch4Sm90ELb0ELb1ELb1ELb1ELb1ELb1ELb0ELb1ELb1ELb1ELb0ELb0EEENS1_21CollectiveEpilogueFwdISB_S9_SC_SE_Li256ELb1ELb1ELb0ELb0EEENS1_36VarlenDynamicPersistentTileSchedulerILi128ELi128ELi256ELi128ELb0ELb1ELb1ELb1ELb0ELb1EEEEEEEEEvNT_6ParamsE)
        /*0560*/ 	.word	0x00000030


	//----- nvinfo : EIATTR_MIN_STACK_SIZE
	.align		4
.L_269:
        /*0564*/ 	.byte	0x04, 0x12
        /*0566*/ 	.short	(.L_271 - .L_270)
	.align		4
.L_270:
        /*0568*/ 	.word	index@(_ZN7cutlass13device_kernelIN5flash11enable_sm90INS1_16FlashAttnFwdSm90INS1_25CollectiveMainloopFwdSm90ILi2EN4cute5tupleIJNS5_1CILi1EEES8_S8_EEENS6_IJNS7_ILi128EEESA_SA_EEELi128ENS_10bfloat16_tEfNS_4arch4Sm90ELb1ELb0ELb1ELb0ELb1ELb0ELb0ELb1ELb1ELb1ELb0ELb0EEENS1_21CollectiveEpilogueFwdISB_S9_SC_SE_Li256ELb0ELb1ELb0ELb0EEENS1_30DynamicPersistentTileSchedulerILi256ELi128ELb0ELb1ELb1EEEEEEEEEvNT_6ParamsE)
        /*056c*/ 	.word	0x00000000


	//----- nvinfo : EIATTR_MIN_STACK_SIZE
	.align		4
.L_271:
        /*0570*/ 	.byte	0x04, 0x12
        /*0572*/ 	.short	(.L_273 - .L_272)
	.align		4
.L_272:
        /*0574*/ 	.word	index@(_ZN7cutlass13device_kernelIN5flash11enable_sm90INS1_16FlashAttnFwdSm90INS1_25CollectiveMainloopFwdSm90ILi2EN4cute5tupleIJNS5_1CILi1EEES8_S8_EEENS6_IJNS7_ILi128EEESA_SA_EEELi128ENS_10bfloat16_tEfNS_4arch4Sm90ELb1ELb0ELb1ELb1ELb1ELb0ELb0ELb1ELb1ELb1ELb0ELb0EEENS1_21CollectiveEpilogueFwdISB_S9_SC_SE_Li256ELb1ELb1ELb0ELb0EEENS1_36VarlenDynamicPersistentTileSchedulerILi128ELi128ELi256ELi128ELb0ELb1ELb1ELb1ELb1ELb1EEEEEEEEEvNT_6ParamsE)
        /*0578*/ 	.word	0x00000020


	//----- nvinfo : EIATTR_MIN_STACK_SIZE
	.align		4
.L_273:
        /*057c*/ 	.byte	0x04, 0x12
        /*057e*/ 	.short	(.L_275 - .L_274)
	.align		4
.L_274:
        /*0580*/ 	.word	index@(_ZN7cutlass13device_kernelIN5flash11enable_sm90INS1_16FlashAttnFwdSm90INS1_25CollectiveMainloopFwdSm90ILi2EN4cute5tupleIJNS5_1CILi1EEES8_S8_EEENS6_IJNS7_ILi128EEESA_SA_EEELi128ENS_10bfloat16_tEfNS_4arch4Sm90ELb1ELb0ELb1ELb1ELb1ELb1ELb0ELb1ELb1ELb1ELb0ELb0EEENS1_21CollectiveEpilogueFwdISB_S9_SC_SE_Li256ELb1ELb1ELb0ELb0EEENS1_36VarlenDynamicPersistentTileSchedulerILi128ELi128ELi256ELi128ELb0ELb1ELb1ELb1ELb1ELb1EEEEEEEEEvNT_6ParamsE)
        /*0584*/ 	.word	0x00000028


	//----- nvinfo : EIATTR_MIN_STACK_SIZE
	.align		4
.L_275:
        /*0588*/ 	.byte	0x04, 0x12
        /*058a*/ 	.short	(.L_277 - .L_276)
	.align		4
.L_276:
        /*058c*/ 	.word	index@(_ZN7cutlass13device_kernelIN5flash11enable_sm90INS1_16FlashAttnFwdSm90INS1_25CollectiveMainloopFwdSm90ILi2EN4cute5tupleIJNS5_1CILi1EEES8_S8_EEENS6_IJNS7_ILi192EEENS7_ILi128EEENS7_ILi96EEEEEELi96ENS_10bfloat16_tEfNS_4arch4Sm90ELb0ELb0ELb1ELb0ELb1ELb0ELb0ELb0ELb1ELb1ELb0ELb0EEENS1_21CollectiveEpilogueFwdINS6_IJSA_SC_SB_EEES9_SE_SG_Li384ELb0ELb1ELb0ELb0EEENS1_29StaticPersistentTileSchedulerILb0EEEEEEEEEvNT_6ParamsE)
        /*0590*/ 	.word	0x00000018


	//----- nvinfo : EIATTR_MIN_STACK_SIZE
	.align		4
.L_277:
        /*0594*/ 	.byte	0x04, 0x12
        /*0596*/ 	.short	(.L_279 - .L_278)
	.align		4
.L_278:
        /*0598*/ 	.word	index@(_ZN7cutlass13device_kernelIN5flash11enable_sm90INS1_16FlashAttnFwdSm90INS1_25CollectiveMainloopFwdSm90ILi2EN4cute5tupleIJNS5_1CILi1EEES8_S8_EEENS6_IJNS7_ILi192EEENS7_ILi128EEENS7_ILi96EEEEEELi96ENS_10bfloat16_tEfNS_4arch4Sm90ELb0ELb0ELb1ELb1ELb1ELb0ELb0ELb0ELb1ELb1ELb0ELb0EEENS1_21CollectiveEpilogueFwdINS6_IJSA_SC_SB_EEES9_SE_SG_Li384ELb1ELb1ELb0ELb0EEENS1_36VarlenDynamicPersistentTileSchedulerILi192ELi128ELi384ELi128ELb0ELb1ELb1ELb0ELb1ELb1EEEEEEEEEvNT_6ParamsE)
        /*059c*/ 	.word	0x00000040


	//----- nvinfo : EIATTR_MIN_STACK_SIZE
	.align		4
.L_279:
        /*05a0*/ 	.byte	0x04, 0x12
        /*05a2*/ 	.short	(.L_281 - .L_280)
	.align		4
.L_280:
        /*05a4*/ 	.word	index@(_ZN7cutlass13device_kernelIN5flash11enable_sm90INS1_16FlashAttnFwdSm90INS1_25CollectiveMainloopFwdSm90ILi2EN4cute5tupleIJNS5_1CILi1EEES8_S8_EEENS6_IJNS7_ILi192EEENS7_ILi128EEENS7_ILi96EEEEEELi96ENS_10bfloat16_tEfNS_4arch4Sm90ELb0ELb0ELb1ELb1ELb1ELb1ELb0ELb0ELb1ELb1ELb0ELb0EEENS1_21CollectiveEpilogueFwdINS6_IJSA_SC_SB_EEES9_SE_SG_Li384ELb1ELb1ELb0ELb0EEENS1_36VarlenDynamicPersistentTileSchedulerILi192ELi128ELi384ELi128ELb0ELb1ELb1ELb0ELb1ELb1EEEEEEEEEvNT_6ParamsE)
        /*05a8*/ 	.word	0x000000c8


	//----- nvinfo : EIATTR_MIN_STACK_SIZE
	.align		4
.L_281:
        /*05ac*/ 	.byte	0x04, 0x12
        /*05ae*/ 	.short	(.L_283 - .L_282)
	.align		4
.L_282:
        /*05b0*/ 	.word	index@(_ZN7cutlass13device_kernelIN5flash11enable_sm90INS1_16FlashAttnFwdSm90INS1_25CollectiveMainloopFwdSm90ILi2EN4cute5tupleIJNS5_1CILi1EEES8_S8_EEENS6_IJNS7_ILi192EEENS7_ILi128EEENS7_ILi96EEEEEELi96ENS_10bfloat16_tEfNS_4arch4Sm90ELb0ELb1ELb1ELb0ELb1ELb0ELb0ELb0ELb1ELb1ELb0ELb0EEENS1_21CollectiveEpilogueFwdINS6_IJSA_SC_SB_EEES9_SE_SG_Li384ELb0ELb1ELb0ELb0EEENS1_30DynamicPersistentTileSchedulerILi384ELi128ELb0ELb1ELb1EEEEEEEEEvNT_6ParamsE)
        /*05b4*/ 	.word	0x00000018


	//----- nvinfo : EIATTR_MIN_STACK_SIZE
	.align		4
.L_283:
        /*05b8*/ 	.byte	0x04, 0x12
        /*05ba*/ 	.short	(.L_285 - .L_284)
	.align		4
.L_284:
        /*05bc*/ 	.word	index@(_ZN7cutlass13device_kernelIN5flash11enable_sm90INS1_16FlashAttnFwdSm90INS1_25CollectiveMainloopFwdSm90ILi2EN4cute5tupleIJNS5_1CILi1EEES8_S8_EEENS6_IJNS7_ILi192EEENS7_ILi128EEENS7_ILi96EEEEEELi96ENS_10bfloat16_tEfNS_4arch4Sm90ELb0ELb1ELb1ELb1ELb1ELb0ELb0ELb0ELb1ELb1ELb0ELb0EEENS1_21CollectiveEpilogueFwdINS6_IJSA_SC_SB_EEES9_SE_SG_Li384ELb1ELb1ELb0ELb0EEENS1_36VarlenDynamicPersistentTileSchedulerILi192ELi128ELi384ELi128ELb0ELb1ELb1ELb1ELb0ELb1EEEEEEEEEvNT_6ParamsE)
        /*05c0*/ 	.word	0x00000030


	//----- nvinfo : EIATTR_MIN_STACK_SIZE
	.align		4
.L_285:
        /*05c4*/ 	.byte	0x04, 0x12
        /*05c6*/ 	.short	(.L_287 - .L_286)
	.align		4
.L_286:
        /*05c8*/ 	.word	index@(_ZN7cutlass13device_kernelIN5flash11enable_sm90INS1_16FlashAttnFwdSm90INS1_25CollectiveMainloopFwdSm90ILi2EN4cute5tupleIJNS5_1CILi1EEES8_S8_EEENS6_IJNS7_ILi192EEENS7_ILi128EEENS7_ILi96EEEEEELi96ENS_10bfloat16_tEfNS_4arch4Sm90ELb0ELb1ELb1ELb1ELb1ELb1ELb0ELb0ELb1ELb1ELb0ELb0EEENS1_21CollectiveEpilogueFwdINS6_IJSA_SC_SB_EEES9_SE_SG_Li384ELb1ELb1ELb0ELb0EEENS1_36VarlenDynamicPersistentTileSchedulerILi192ELi128ELi384ELi128ELb0ELb1ELb1ELb1ELb0ELb1EEEEEEEEEvNT_6ParamsE)
        /*05cc*/ 	.word	0x000000b0


	//----- nvinfo : EIATTR_MIN_STACK_SIZE
	.align		4
.L_287:
        /*05d0*/ 	.byte	0x04, 0x12
        /*05d2*/ 	.short	(.L_289 - .L_288)
	.align		4
.L_288:
        /*05d4*/ 	.word	index@(_ZN7cutlass13device_kernelIN5flash11enable_sm90INS1_16FlashAttnFwdSm90INS1_25CollectiveMainloopFwdSm90ILi2EN4cute5tupleIJNS5_1CILi1EEES8_S8_EEENS6_IJNS7_ILi192EEENS7_ILi128EEENS7_ILi96EEEEEELi96ENS_10bfloat16_tEfNS_4arch4Sm90ELb1ELb0ELb1ELb0ELb1ELb0ELb0ELb0ELb1ELb1ELb0ELb0EEENS1_21CollectiveEpilogueFwdINS6_IJSA_SC_SB_EEES9_SE_SG_Li384ELb0ELb1ELb0ELb0EEENS1_30DynamicPersistentTileSchedulerILi384ELi128ELb0ELb1ELb1EEEEEEEEEvNT_6ParamsE)
        /*05d8*/ 	.word	0x00000018


	//----- nvinfo : EIATTR_MIN_STACK_SIZE
	.align		4
.L_289:
        /*05dc*/ 	.byte	0x04, 0x12
        /*05de*/ 	.short	(.L_291 - .L_290)
	.align		4
.L_290:
        /*05e0*/ 	.word	index@(_ZN7cutlass13device_kernelIN5flash11enable_sm90INS1_16FlashAttnFwdSm90INS1_25CollectiveMainloopFwdSm90ILi2EN4cute5tupleIJNS5_1CILi1EEES8_S8_EEENS6_IJNS7_ILi192EEENS7_ILi128EEENS7_ILi96EEEEEELi96ENS_10bfloat16_tEfNS_4arch4Sm90ELb1ELb0ELb1ELb1ELb1ELb0ELb0ELb0ELb1ELb1ELb0ELb0EEENS1_21CollectiveEpilogueFwdINS6_IJSA_SC_SB_EEES9_SE_SG_Li384ELb1ELb1ELb0ELb0EEENS1_36VarlenDynamicPersistentTileSchedulerILi192ELi128ELi384ELi128ELb0ELb1ELb1ELb1ELb1ELb1EEEEEEEEEvNT_6ParamsE)
        /*05e4*/ 	.word	0x00000040


	//----- nvinfo : EIATTR_MIN_STACK_SIZE
	.align		4
.L_291:
        /*05e8*/ 	.byte	0x04, 0x12
        /*05ea*/ 	.short	(.L_293 - .L_292)
	.align		4
.L_292:
        /*05ec*/ 	.word	index@(_ZN7cutlass13device_kernelIN5flash11enable_sm90INS1_16FlashAttnFwdSm90INS1_25CollectiveMainloopFwdSm90ILi2EN4cute5tupleIJNS5_1CILi1EEES8_S8_EEENS6_IJNS7_ILi192EEENS7_ILi128EEENS7_ILi96EEEEEELi96ENS_10bfloat16_tEfNS_4arch4Sm90ELb1ELb0ELb1ELb1ELb1ELb1ELb0ELb0ELb1ELb1ELb0ELb0EEENS1_21CollectiveEpilogueFwdINS6_IJSA_SC_SB_EEES9_SE_SG_Li384ELb1ELb1ELb0ELb0EEENS1_36VarlenDynamicPersistentTileSchedulerILi192ELi128ELi384ELi128ELb0ELb1ELb1ELb1ELb1ELb1EEEEEEEEEvNT_6ParamsE)
        /*05f0*/ 	.word	0x000000b8


	//----- nvinfo : EIATTR_MIN_STACK_SIZE
	.align		4
.L_293:
        /*05f4*/ 	.byte	0x04, 0x12
        /*05f6*/ 	.short	(.L_295 - .L_294)
	.align		4
.L_294:
        /*05f8*/ 	.word	index@(_ZN7cutlass13device_kernelIN5flash11enable_sm90INS1_16FlashAttnFwdSm90INS1_25CollectiveMainloopFwdSm90ILi2EN4cute5tupleIJNS5_1CILi1EEES8_S8_EEENS6_IJNS7_ILi192EEENS7_ILi128EEENS7_ILi64EEEEEELi64ENS_10bfloat16_tEfNS_4arch4Sm90ELb0ELb0ELb1ELb0ELb1ELb0ELb0ELb1ELb1ELb1ELb0ELb0EEENS1_21CollectiveEpilogueFwdINS6_IJSA_SC_SB_EEES9_SE_SG_Li384ELb0ELb1ELb0ELb0EEENS1_29StaticPersistentTileSchedulerILb0EEEEEEEEEvNT_6ParamsE)
        /*05fc*/ 	.word	0x00000010


	//----- nvinfo : EIATTR_MIN_STACK_SIZE
	.align		4
.L_295:
        /*0600*/ 	.byte	0x04, 0x12
        /*0602*/ 	.short	(.L_297 - .L_296)
	.align		4
.L_296:
        /*0604*/ 	.word	index@(_ZN7cutlass13device_kernelIN5flash11enable_sm90INS1_16FlashAttnFwdSm90INS1_25CollectiveMainloopFwdSm90ILi2EN4cute5tupleIJNS5_1CILi1EEES8_S8_EEENS6_IJNS7_ILi192EEENS7_ILi128EEENS7_ILi64EEEEEELi64ENS_10bfloat16_tEfNS_4arch4Sm90ELb0ELb0ELb1ELb1ELb1ELb0ELb0ELb1ELb1ELb1ELb0ELb0EEENS1_21CollectiveEpilogueFwdINS6_IJSA_SC_SB_EEES9_SE_SG_Li384ELb1ELb1ELb0ELb0EEENS1_36VarlenDynamicPersistentTileSchedulerILi192ELi128ELi384ELi128ELb0ELb1ELb1ELb0ELb1ELb1EEEEEEEEEvNT_6ParamsE)
        /*0608*/ 	.word	0x00000040


	//----- nvinfo : EIATTR_MIN_STACK_SIZE
	.align		4
.L_297:
        /*060c*/ 	.byte	0x04, 0x12
        /*060e*/ 	.short	(.L_299 - .L_298)
	.align		4
.L_298:
        /*0610*/ 	.word	index@(_ZN7cutlass13device_kernelIN5flash11enable_sm90INS1_16FlashAttnFwdSm90INS1_25CollectiveMainloopFwdSm90ILi2EN4cute5tupleIJNS5_1CILi1EEES8_S8_EEENS6_IJNS7_ILi192EEENS7_ILi128EEENS7_ILi64EEEEEELi64ENS_10bfloat16_tEfNS_4arch4Sm90ELb0ELb0ELb1ELb1ELb1ELb1ELb0ELb1ELb1ELb1ELb0ELb0EEENS1_21CollectiveEpilogueFwdINS6_IJSA_SC_SB_EEES9_SE_SG_Li384ELb1ELb1ELb0ELb0EEENS1_36VarlenDynamicPersistentTileSchedulerILi192ELi128ELi384ELi128ELb0ELb1ELb1ELb0ELb1ELb1EEEEEEEEEvNT_6ParamsE)
        /*0614*/ 	.word	0x00000068


	//----- nvinfo : EIATTR_MIN_STACK_SIZE
	.align		4
.L_299:
        /*0618*/ 	.byte	0x04, 0x12
        /*061a*/ 	.short	(.L_301 - .L_300)
	.align		4
.L_300:
        /*061c*/ 	.word	index@(_ZN7cutlass13device_kernelIN5flash11enable_sm90INS1_16FlashAttnFwdSm90INS1_25CollectiveMainloopFwdSm90ILi2EN4cute5tupleIJNS5_1CILi1EEES8_S8_EEENS6_IJNS7_ILi192EEENS7_ILi128EEENS7_ILi64EEEEEELi64ENS_10bfloat16_tEfNS_4arch4Sm90ELb0ELb1ELb1ELb0ELb1ELb0ELb0ELb1ELb1ELb1ELb0ELb0EEENS1_21CollectiveEpilogueFwdINS6_IJSA_SC_SB_EEES9_SE_SG_Li384ELb0ELb1ELb0ELb0EEENS1_30DynamicPersistentTileSchedulerILi384ELi128ELb0ELb1ELb1EEEEEEEEEvNT_6ParamsE)
        /*0620*/ 	.word	0x00000018


	//----- nvinfo : EIATTR_MIN_STACK_SIZE
	.align		4
.L_301:
        /*0624*/ 	.byte	0x04, 0x12
        /*0626*/ 	.short	(.L_303 - .L_302)
	.align		4
.L_302:
        /*0628*/ 	.word	index@(_ZN7cutlass13device_kernelIN5flash11enable_sm90INS1_16FlashAttnFwdSm90INS1_25CollectiveMainloopFwdSm90ILi2EN4cute5tupleIJNS5_1CILi1EEES8_S8_EEENS6_IJNS7_ILi192EEENS7_ILi128EEENS7_ILi64EEEEEELi64ENS_10bfloat16_tEfNS_4arch4Sm90ELb0ELb1ELb1ELb1ELb1ELb0ELb0ELb1ELb1ELb1ELb0ELb0EEENS1_21CollectiveEpilogueFwdINS6_IJSA_SC_SB_EEES9_SE_SG_Li384ELb1ELb1ELb0ELb0EEENS1_36VarlenDynamicPersistentTileSchedulerILi192ELi128ELi384ELi128ELb0ELb1ELb1ELb1ELb0ELb1EEEEEEEEEvNT_6ParamsE)
        /*062c*/ 	.word	0x00000038


	//----- nvinfo : EIATTR_MIN_STACK_SIZE
	.align		4
.L_303:
        /*0630*/ 	.byte	0x04, 0x12
        /*0632*/ 	.short	(.L_305 - .L_304)
	.align		4
.L_304:
        /*0634*/ 	.word	index@(_ZN7cutlass13device_kernelIN5flash11enable_sm90INS1_16FlashAttnFwdSm90INS1_25CollectiveMainloopFwdSm90ILi2EN4cute5tupleIJNS5_1CILi1EEES8_S8_EEENS6_IJNS7_ILi192EEENS7_ILi128EEENS7_ILi64EEEEEELi64ENS_10bfloat16_tEfNS_4arch4Sm90ELb0ELb1ELb1ELb1ELb1ELb1ELb0ELb1ELb1ELb1ELb0ELb0EEENS1_21CollectiveEpilogueFwdINS6_IJSA_SC_SB_EEES9_SE_SG_Li384ELb1ELb1ELb0ELb0EEENS1_36VarlenDynamicPersistentTileSchedulerILi192ELi128ELi384ELi128ELb0ELb1ELb1ELb1ELb0ELb1EEEEEEEEEvNT_6ParamsE)
        /*0638*/ 	.word	0x00000070


	//----- nvinfo : EIATTR_MIN_STACK_SIZE
	.align		4
.L_305:
        /*063c*/ 	.byte	0x04, 0x12
        /*063e*/ 	.short	(.L_307 - .L_306)
	.align		4
.L_306:
        /*0640*/ 	.word	index@(_ZN7cutlass13device_kernelIN5flash11enable_sm90INS1_16FlashAttnFwdSm90INS1_25CollectiveMainloopFwdSm90ILi2EN4cute5tupleIJNS5_1CILi1EEES8_S8_EEENS6_IJNS7_ILi192EEENS7_ILi128EEENS7_ILi64EEEEEELi64ENS_10bfloat16_tEfNS_4arch4Sm90ELb1ELb0ELb1ELb0ELb1ELb0ELb0ELb1ELb1ELb1ELb0ELb0EEENS1_21CollectiveEpilogueFwdINS6_IJSA_SC_SB_EEES9_SE_SG_Li384ELb0ELb1ELb0ELb0EEENS1_30DynamicPersistentTileSchedulerILi384ELi128ELb0ELb1ELb1EEEEEEEEEvNT_6ParamsE)
        /*0644*/ 	.word	0x00000018


	//----- nvinfo : EIATTR_MIN_STACK_SIZE
	.align		4
.L_307:
        /*0648*/ 	.byte	0x04, 0x12
        /*064a*/ 	.short	(.L_309 - .L_308)
	.align		4
.L_308:
        /*064c*/ 	.word	index@(_ZN7cutlass13device_kernelIN5flash11enable_sm90INS1_16FlashAttnFwdSm90INS1_25CollectiveMainloopFwdSm90ILi2EN4cute5tupleIJNS5_1CILi1EEES8_S8_EEENS6_IJNS7_ILi192EEENS7_ILi128EEENS7_ILi64EEEEEELi64ENS_10bfloat16_tEfNS_4arch4Sm90ELb1ELb0ELb1ELb1ELb1ELb0ELb0ELb1ELb1ELb1ELb0ELb0EEENS1_21CollectiveEpilogueFwdINS6_IJSA_SC_SB_EEES9_SE_SG_Li384ELb1ELb1ELb0ELb0EEENS1_36VarlenDynamicPersistentTileSchedulerILi192ELi128ELi384ELi128ELb0ELb1ELb1ELb1ELb1ELb1EEEEEEEEEvNT_6ParamsE)
        /*0650*/ 	.word	0x00000040


	//----- nvinfo : EIATTR_MIN_STACK_SIZE
	.align		4
.L_309:
        /*0654*/ 	.byte	0x04, 0x12
        /*0656*/ 	.short	(.L_311 - .L_310)
	.align		4
.L_310:
        /*0658*/ 	.word	index@(_ZN7cutlass13device_kernelIN5flash11enable_sm90INS1_16FlashAttnFwdSm90INS1_25CollectiveMainloopFwdSm90ILi2EN4cute5tupleIJNS5_1CILi1EEES8_S8_EEENS6_IJNS7_ILi192EEENS7_ILi128EEENS7_ILi64EEEEEELi64ENS_10bfloat16_tEfNS_4arch4Sm90ELb1ELb0ELb1ELb1ELb1ELb1ELb0ELb1ELb1ELb1ELb0ELb0EEENS1_21CollectiveEpilogueFwdINS6_IJSA_SC_SB_EEES9_SE_SG_Li384ELb1ELb1ELb0ELb0EEENS1_36VarlenDynamicPersistentTileSchedulerILi192ELi128ELi384ELi128ELb0ELb1ELb1ELb1ELb1ELb1EEEEEEEEEvNT_6ParamsE)
        /*065c*/ 	.word	0x00000070
.L_311:


//--------------------- .nv.compat                --------------------------
	.section	.nv.compat,"",@"SHT_CUDA_COMPAT_INFO"
	.align	4
        /*0000*/ 	.byte	0x02, 0x09, 0x01, 0x00, 0x02, 0x02, 0x04, 0x00, 0x02, 0x05, 0x05, 0x00, 0x03, 0x07, 0x01, 0x01
        /*0010*/ 	.byte	0x02, 0x03, 0x01, 0x00, 0x02, 0x06, 0x01, 0x00, 0x04, 0x0b, 0x08, 0x00, 0x00, 0x00, 0x00, 0x00
        /*0020*/ 	.byte	0x00, 0x00, 0x00, 0x00


//--------------------- .nv.info._ZN7cutlass13device_kernelIN5flash11enable_sm90INS1_16FlashAttnFwdSm90INS1_25CollectiveMainloopFwdSm90ILi2EN4cute5tupleIJNS5_1CILi1EEES8_S8_EEENS6_IJNS7_ILi128EEENS7_ILi80EEENS7_ILi256EEEEEELi256ENS_10bfloat16_tEfNS_4arch4Sm90ELb0ELb0ELb1ELb0ELb1ELb0ELb0ELb1ELb1ELb1ELb0ELb0EEENS1_21CollectiveEpilogueFwdINS6_IJSA_SC_SB_EEES9_SE_SG_Li256ELb0ELb1ELb0ELb0EEENS1_29StaticPersistentTileSchedulerILb0EEEEEEEEEvNT_6ParamsE --------------------------
	.section	.nv.info._ZN7cutlass13device_kernelIN5flash11enable_sm90INS1_16FlashAttnFwdSm90INS1_25CollectiveMainloopFwdSm90ILi2EN4cute5tupleIJNS5_1CILi1EEES8_S8_EEENS6_IJNS7_ILi128EEENS7_ILi80EEENS7_ILi256EEEEEELi256ENS_10bfloat16_tEfNS_4arch4Sm90ELb0ELb0ELb1ELb0ELb1ELb0ELb0ELb1ELb1ELb1ELb0ELb0EEENS1_21CollectiveEpilogueFwdINS6_IJSA_SC_SB_EEES9_SE_SG_Li256ELb0ELb1ELb0ELb0EEENS1_29StaticPersistentTileSchedulerILb0EEEEEEEEEvNT_6ParamsE,"",@"SHT_CUDA_INFO"
	.sectionflags	@""
	.align	4


	//----- nvinfo : EIATTR_CUDA_API_VERSION
	.align		4
        /*0000*/ 	.byte	0x04, 0x37
        /*0002*/ 	.short	(.L_313 - .L_312)
.L_312:
        /*0004*/ 	.word	0x00000082


	//----- nvinfo : EIATTR_KPARAM_INFO
	.align		4
.L_313:
        /*0008*/ 	.byte	0x04, 0x17
        /*000a*/ 	.short	(.L_315 - .L_314)
.L_314:
        /*000c*/ 	.word	0x00000000
        /*0010*/ 	.short	0x0000
        /*0012*/ 	.short	0x0070
        /*0014*/ 	.byte	0x00, 0xf0, 0x01, 0x28


	//----- nvinfo : EIATTR_SPARSE_MMA_MASK
	.align		4
.L_315:
        /*0018*/ 	.byte	0x03, 0x50
        /*001a*/ 	.short	0x0000


	//----- nvinfo : EIATTR_MAXREG_COUNT
	.align		4
        /*001c*/ 	.byte	0x03, 0x1b
        /*001e*/ 	.short	0x00a8


	//----- nvinfo : EIATTR_NUM_BARRIERS
	.align		4
        /*0020*/ 	.byte	0x02, 0x4c
        /*0022*/ 	.byte	0x09
	.zero		1


	//----- nvinfo : EIATTR_EXTERNS
	.align		4
        /*0024*/ 	.byte	0x04, 0x0f
        /*0026*/ 	.short	(.L_317 - .L_316)


	//   ....[0]....
	.align		4
.L_316:
        /*0028*/ 	.word	index@(__assertfail)


	//----- nvinfo : EIATTR_ANNOTATIONS
	.align		4
.L_317:
        /*002c*/ 	.byte	0x04, 0x55
        /*002e*/ 	.short	(.L_319 - .L_318)


	//   ....[0]....
.L_318:
        /*0030*/ 	.word	0x00000001
        /*0034*/ 	.byte	0xa0, 0x08, 0x00, 0x00, 0x01, 0x00, 0x00, 0x00, 0x50, 0x09, 0x00, 0x00, 0x01, 0x00, 0x00, 0x00
        /*0044*/ 	.byte	0x50, 0xcd, 0x00, 0x00, 0x01, 0x00, 0x00, 0x00, 0x30, 0xce, 0x00, 0x00, 0x01, 0x00, 0x00, 0x00
        /*0054*/ 	.byte	0x00, 0xd1, 0x00, 0x00, 0x01, 0x00, 0x00, 0x00, 0xb0, 0xd1, 0x00, 0x00, 0x01, 0x00, 0x00, 0x00
        /*0064*/ 	.byte	0x50, 0xd8, 0x00, 0x00, 0x01, 0x00, 0x00, 0x00, 0xf0, 0xe3, 0x00, 0x00, 0x01, 0x00, 0x00, 0x00
        /*0074*/ 	.byte	0x30, 0xec, 0x00, 0x00, 0x01, 0x00, 0x00, 0x00, 0x80, 0x03, 0x01, 0x00, 0x01, 0x00, 0x00, 0x00
        /*0084*/ 	.byte	0x30, 0x04, 0x01, 0x00, 0x01, 0x00, 0x00, 0x00, 0xb0, 0x05, 0x01, 0x00


	//----- nvinfo : EIATTR_MERCURY_ISA_VERSION
	.align		4
.L_319:
        /*0090*/ 	.byte	0x03, 0x5f
        /*0092*/ 	.short	0x0101


	//----- nvinfo : EIATTR_INT_WARP_WIDE_INSTR_OFFSETS
	.align		4
        /*0094*/ 	.byte	0x04, 0x31
        /*0096*/ 	.short	(.L_321 - .L_320)


	//   ....[0]....
.L_320:
        /*0098*/ 	.word	0x000000c0


	//   ....[1]....
        /*009c*/ 	.word	0x000000d0


	//   ....[2]....
        /*00a0*/ 	.word	0x00000170


	//----- nvinfo : EIATTR_COOP_GROUP_MASK_REGIDS
	.align		4
.L_321:
        /*00a4*/ 	.byte	0x04, 0x29
        /*00a6*/ 	.short	(.L_323 - .L_322)


	//   ....[0]....
.L_322:
        /*00a8*/ 	.word	0xffffffff


	//   ....[1]....
        /*00ac*/ 	.word	0xffffffff


	//   ....[2]....
        /*00b0*/ 	.word	0xffffffff


	//   ....[3]....
        /*00b4*/ 	.word	0xffffffff


	//   ....[4]....
        /*00b8*/ 	.word	0xffffffff


	//   ....[5]....
        /*00bc*/ 	.word	0xffffffff


	//   ....[6]....
        /*00c0*/ 	.word	0xffffffff


	//   ....[7]....
        /*00c4*/ 	.word	0xffffffff


	//   ....[8]....
        /*00c8*/ 	.word	0xffffffff


	//   ....[9]....
        /*00cc*/ 	.word	0xffffffff


	//   ....[10]....
        /*00d0*/ 	.word	0xffffffff


	//   ....[11]....
        /*00d4*/ 	.word	0xffffffff


	//   ....[12]....
        /*00d8*/ 	.word	0xffffffff


	//   ....[13]....
        /*00dc*/ 	.word	0xffffffff


	//   ....[14]....
        /*00e0*/ 	.word	0xffffffff


	//   ....[15]....
        /*00e4*/ 	.word	0xffffffff


	//   ....[16]....
        /*00e8*/ 	.word	0xffffffff


	//   ....[17]....
        /*00ec*/ 	.word	0xffffffff


	//   ....[18]....
        /*00f0*/ 	.word	0xffffffff


	//   ....[19]....
        /*00f4*/ 	.word	0xffffffff


	//   ....[20]....
        /*00f8*/ 	.word	0xffffffff


	//   ....[21]....
        /*00fc*/ 	.word	0xffffffff


	//   ....[22]....
        /*0100*/ 	.word	0xffffffff


	//   ....[23]....
        /*0104*/ 	.word	0xffffffff


	//   ....[24]....
        /*0108*/ 	.word	0xffffffff


	//   ....[25]....
        /*010c*/ 	.word	0xffffffff


	//   ....[26]....
        /*0110*/ 	.word	0xffffffff


	//   ....[27]....
        /*0114*/ 	.word	0xffffffff


	//   ....[28]....
        /*0118*/ 	.word	0xffffffff


	//   ....[29]....
        /*011c*/ 	.word	0xffffffff


	//   ....[30]....
        /*0120*/ 	.word	0xffffffff


	//   ....[31]....
        /*0124*/ 	.word	0xffffffff


	//   ....[32]....
        /*0128*/ 	.word	0xffffffff


	//   ....[33]....
        /*012c*/ 	.word	0xffffffff


	//   ....[34]....
        /*0130*/ 	.word	0xffffffff


	//   ....[35]....
        /*0134*/ 	.word	0xffffffff


	//   ....[36]....
        /*0138*/ 	.word	0xffffffff


	//   ....[37]....
        /*013c*/ 	.word	0xffffffff


	//   ....[38]....
        /*0140*/ 	.word	0xffffffff


	//   ....[39]....
        /*0144*/ 	.word	0xffffffff


	//   ....[40]....
        /*0148*/ 	.word	0xffffffff


	//   ....[41]....
        /*014c*/ 	.word	0xffffffff


	//   ....[42]....
        /*0150*/ 	.word	0xffffffff


	//   ....[43]....
        /*0154*/ 	.word	0xffffffff


	//   ....[44]....
        /*0158*/ 	.word	0xffffffff


	//   ....[45]....
        /*015c*/ 	.word	0xffffffff


	//   ....[46]....
        /*0160*/ 	.word	0xffffffff


	//   ....[47]....
        /*0164*/ 	.word	0xffffffff


	//   ....[48]....
        /*0168*/ 	.word	0xffffffff


	//   ....[49]....
        /*016c*/ 	.word	0xffffffff


	//   ....[50]....
        /*0170*/ 	.word	0xffffffff


	//   ....[51]....
        /*0174*/ 	.word	0xffffffff


	//   ....[52]....
        /*0178*/ 	.word	0xffffffff


	//   ....[53]....
        /*017c*/ 	.word	0xffffffff


	//   ....[54]....
        /*0180*/ 	.word	0xffffffff


	//   ....[55]....
        /*0184*/ 	.word	0xffffffff


	//   ....[56]....
        /*0188*/ 	.word	0xffffffff


	//   ....[57]....
        /*018c*/ 	.word	0xffffffff


	//   ....[58]....
        /*0190*/ 	.word	0xffffffff


	//   ....[59]....
        /*0194*/ 	.word	0xffffffff


	//   ....[60]....
        /*0198*/ 	.word	0xffffffff


	//   ....[61]....
        /*019c*/ 	.word	0xffffffff


	//   ....[62]....
        /*01a0*/ 	.word	0xffffffff


	//   ....[63]....
        /*01a4*/ 	.word	0xffffffff


	//   ....[64]....
        /*01a8*/ 	.word	0xffffffff


	//   ....[65]....
        /*01ac*/ 	.word	0xffffffff


	//   ....[66]....
        /*01b0*/ 	.word	0xffffffff


	//   ....[67]....
        /*01b4*/ 	.word	0xffffffff


	//   ....[68]....
        /*01b8*/ 	.word	0xffffffff


	//   ....[69]....
        /*01bc*/ 	.word	0xffffffff


	//   ....[70]....
        /*01c0*/ 	.word	0xffffffff


	//   ....[71]....
        /*01c4*/ 	.word	0xffffffff


	//   ....[72]....
        /*01c8*/ 	.word	0xffffffff


	//   ....[73]....
        /*01cc*/ 	.word	0xffffffff


	//   ....[74]....
        /*01d0*/ 	.word	0xffffffff


	//   ....[75]....
        /*01d4*/ 	.word	0xffffffff


	//   ....[76]....
        /*01d8*/ 	.word	0xffffffff


	//   ....[77]....
        /*01dc*/ 	.word	0xffffffff


	//   ....[78]....
        /*01e0*/ 	.word	0xffffffff


	//   ....[79]....
        /*01e4*/ 	.word	0xffffffff


	//   ....[80]....
        /*01e8*/ 	.word	0xffffffff


	//   ....[81]....
        /*01ec*/ 	.word	0xffffffff


	//   ....[82]....
        /*01f0*/ 	.word	0xffffffff


	//   ....[83]....
        /*01f4*/ 	.word	0xffffffff


	//   ....[84]....
        /*01f8*/ 	.word	0xffffffff


	//   ....[85]....
        /*01fc*/ 	.word	0xffffffff


	//   ....[86]....
        /*0200*/ 	.word	0xffffffff


	//   ....[87]....
        /*0204*/ 	.word	0xffffffff


	//   ....[88]....
        /*0208*/ 	.word	0x0500000f


	//   ....[89]....
        /*020c*/ 	.word	0x0500000f


	//   ....[90]....
        /*0210*/ 	.word	0x0500000f


	//   ....[91]....
        /*0214*/ 	.word	0x0500000f


	//   ....[92]....
        /*0218*/ 	.word	0x0500000f


	//   ....[93]....
        /*021c*/ 	.word	0x0500000f


	//   ....[94]....
        /*0220*/ 	.word	0x0500000f


	//   ....[95]....
        /*0224*/ 	.word	0x0500000f


	//   ....[96]....
        /*0228*/ 	.word	0x0500000f


	//   ....[97]....
        /*022c*/ 	.word	0x0500000f


	//   ....[98]....
        /*0230*/ 	.word	0x0500000f


	//   ....[99]....
        /*0234*/ 	.word	0x0500000f


	//   ....[100]....
        /*0238*/ 	.word	0x0500000f


	//   ....[101]....
        /*023c*/ 	.word	0x0500000f


	//   ....[102]....
        /*0240*/ 	.word	0x0500000f


	//   ....[103]....
        /*0244*/ 	.word	0x0500000f


	//   ....[104]....
        /*0248*/ 	.word	0x0500000f


	//   ....[105]....
        /*024c*/ 	.word	0x0500000f


	//   ....[106]....
        /*0250*/ 	.word	0x0500000f


	//   ....[107]....
        /*0254*/ 	.word	0x0500000f


	//   ....[108]....
        /*0258*/ 	.word	0x0500000f


	//   ....[109]....
        /*025c*/ 	.word	0x0500000f


	//   ....[110]....
        /*0260*/ 	.word	0x0500000f


	//   ....[111]....
        /*0264*/ 	.word	0x0500000f


	//   ....[112]....
        /*0268*/ 	.word	0x0500000f


	//   ....[113]....
        /*026c*/ 	.word	0x0500000f


	//   ....[114]....
        /*0270*/ 	.word	0x0500000f


	//   ....[115]....
        /*0274*/ 	.word	0x0500000f


	//   ....[116]....
        /*0278*/ 	.word	0x0500000f


	//   ....[117]....
        /*027c*/ 	.word	0x0500000f


	//   ....[118]....
        /*0280*/ 	.word	0x0500000f


	//   ....[119]....
        /*0284*/ 	.word	0x0500000f


	//   ....[120]....
        /*0288*/ 	.word	0x0500000f


	//   ....[121]....
        /*028c*/ 	.word	0x0500000f


	//   ....[122]....
        /*0290*/ 	.word	0x0500000f


	//   ....[123]....
        /*0294*/ 	.word	0x0500000f


	//   ....[124]....
        /*0298*/ 	.word	0x0500000f


	//   ....[125]....
        /*029c*/ 	.word	0x0500000f


	//   ....[126]....
        /*02a0*/ 	.word	0x0500000f


	//   ....[127]....
        /*02a4*/ 	.word	0x0500000f


	//   ....[128]....
        /*02a8*/ 	.word	0x0500000f


	//   ....[129]....
        /*02ac*/ 	.word	0x0500000f


	//   ....[130]....
        /*02b0*/ 	.word	0x0500000f


	//   ....[131]....
        /*02b4*/ 	.word	0x0500000f


	//   ....[132]....
        /*02b8*/ 	.word	0x0500000f


	//   ....[133]....
        /*02bc*/ 	.word	0x0500000f


	//   ....[134]....
        /*02c0*/ 	.word	0x0500000f


	//   ....[135]....
        /*02c4*/ 	.word	0x0500000f


	//   ....[136]....
        /*02c8*/ 	.word	0x0500000f


	//   ....[137]....
        /*02cc*/ 	.word	0x0500000f


	//   ....[138]....
        /*02d0*/ 	.word	0x0500000f


	//   ....[139]....
        /*02d4*/ 	.word	0x0500000f


	//   ....[140]....
        /*02d8*/ 	.word	0x0500000f


	//   ....[141]....
        /*02dc*/ 	.word	0x0500000f


	//   ....[142]....
        /*02e0*/ 	.word	0x0500000f


	//   ....[143]....
        /*02e4*/ 	.word	0x0500000f


	//   ....[144]....
        /*02e8*/ 	.word	0x0500000f


	//   ....[145]....
        /*02ec*/ 	.word	0x0500000f


	//----- nvinfo : EIATTR_COOP_GROUP_INSTR_OFFSETS
	.align		4
.L_323:
        /*02f0*/ 	.byte	0x04, 0x28
        /*02f2*/ 	.short	(.L_325 - .L_324)


	//   ....[0]....
.L_324:
        /*02f4*/ 	.word	0x00000070


	//   ....[1]....
        /*02f8*/ 	.word	0x000000b0


	//   ....[2]....
        /*02fc*/ 	.word	0x000002d0


	//   ....[3]....
        /*0300*/ 	.word	0x00000430


	//   ....[4]....
        /*0304*/ 	.word	0x00000550


	//   ....[5]....
        /*0308*/ 	.word	0x000006b0


	//   ....[6]....
        /*030c*/ 	.word	0x00000d40


	//   ....[7]....
        /*0310*/ 	.word	0x00004620


	//   ....[8]....
        /*0314*/ 	.word	0x000046a0


	//   ....[9]....
        /*0318*/ 	.word	0x00004a30


	//   ....[10]....
        /*031c*/ 	.word	0x00004ab0


	//   ....[11]....
        /*0320*/ 	.word	0x00008df0


	//   ....[12]....
        /*0324*/ 	.word	0x00008e10


	//   ....[13]....
        /*0328*/ 	.word	0x00008e30


	//   ....[14]....
        /*032c*/ 	.word	0x00008e50


	//   ....[15]....
        /*0330*/ 	.word	0x0000a210


	//   ....[16]....
        /*0334*/ 	.word	0x0000a250


	//   ....[17]....
        /*0338*/ 	.word	0x0000a2f0


	//   ....[18]....
        /*033c*/ 	.word	0x0000a310


	//   ....[19]....
        /*0340*/ 	.word	0x0000c050


	//   ....[20]....
        /*0344*/ 	.word	0x0000c080


	//   ....[21]....
        /*0348*/ 	.word	0x0000c1b0


	//   ....[22]....
        /*034c*/ 	.word	0x0000c1f0


	//   ....[23]....
        /*0350*/ 	.word	0x0000c680


	//   ....[24]....
        /*0354*/ 	.word	0x0000c6c0


	//   ....[25]....
        /*0358*/ 	.word	0x0000c830


	//   ....[26]....
        /*035c*/ 	.word	0x0000c850


	//   ....[27]....
        /*0360*/ 	.word	0x0000c980


	//   ....[28]....
        /*0364*/ 	.word	0x0000c9a0


	//   ....[29]....
        /*0368*/ 	.word	0x0000cae0


	//   ....[30]....
        /*036c*/ 	.word	0x0000cb10


	//   ....[31]....
        /*0370*/ 	.word	0x0000dd50


	//   ....[32]....
        /*0374*/ 	.word	0x0000dd80


	//   ....[33]....
        /*0378*/ 	.word	0x0000ddb0


	//   ....[34]....
        /*037c*/ 	.word	0x0000de10


	//   ....[35]....
        /*0380*/ 	.word	0x0000de70


	//   ....[36]....
        /*0384*/ 	.word	0x0000dec0


	//   ....[37]....
        /*0388*/ 	.word	0x0000df70


	//   ....[38]....
        /*038c*/ 	.word	0x0000df90


	//   ....[39]....
        /*0390*/ 	.word	0x0000e030


	//   ....[40]....
        /*0394*/ 	.word	0x0000e050


	//   ....[41]....
        /*0398*/ 	.word	0x0000e6e0


	//   ....[42]....
        /*039c*/ 	.word	0x0000e700


	//   ....[43]....
        /*03a0*/ 	.word	0x0000e730


	//   ....[44]....
        /*03a4*/ 	.word	0x0000e770


	//   ....[45]....
        /*03a8*/ 	.word	0x0000e800


	//   ....[46]....
        /*03ac*/ 	.word	0x0000e820


	//   ....[47]....
        /*03b0*/ 	.word	0x0000e8c0


	//   ....[48]....
        /*03b4*/ 	.word	0x0000e8e0


	//   ....[49]....
        /*03b8*/ 	.word	0x0000e980


	//   ....[50]....
        /*03bc*/ 	.word	0x0000e9b0


	//   ....[51]....
        /*03c0*/ 	.word	0x0000ea40


	//   ....[52]....
        /*03c4*/ 	.word	0x0000ea60


	//   ....[53]....
        /*03c8*/ 	.word	0x0000eb00


	//   ....[54]....
        /*03cc*/ 	.word	0x0000eb20


	//   ....[55]....
        /*03d0*/ 	.word	0x0000ebc0


	//   ....[56]....
        /*03d4*/ 	.word	0x0000ebe0


	//   ....[57]....
        /*03d8*/ 	.word	0x0000f260


	//   ....[58]....
        /*03dc*/ 	.word	0x0000f290


	//   ....[59]....
        /*03e0*/ 	.word	0x0000f2a0


	//   ....[60]....
        /*03e4*/ 	.word	0x0000f2c0


	//   ....[61]....
        /*03e8*/ 	.word	0x0000f330


	//   ....[62]....
        /*03ec*/ 	.word	0x0000f350


	//   ....[63]....
        /*03f0*/ 	.word	0x0000f3b0


	//   ....[64]....
        /*03f4*/ 	.word	0x0000f3d0


	//   ....[65]....
        /*03f8*/ 	.word	0x0000f430


	//   ....[66]....
        /*03fc*/ 	.word	0x0000f450


	//   ....[67]....
        /*0400*/ 	.word	0x0000f720


	//   ....[68]....
        /*0404*/ 	.word	0x0000f740


	//   ....[69]....
        /*0408*/ 	.word	0x0000f760


	//   ....[70]....
        /*040c*/ 	.word	0x0000f800


	//   ....[71]....
        /*0410*/ 	.word	0x0000f820


	//   ....[72]....
        /*0414*/ 	.word	0x0000f8c0


	//   ....[73]....
        /*0418*/ 	.word	0x0000f8e0


	//   ....[74]....
        /*041c*/ 	.word	0x0000f980


	//   ....[75]....
        /*0420*/ 	.word	0x0000f9a0


	//   ....[76]....
        /*0424*/ 	.word	0x0000f9b0


	//   ....[77]....
        /*0428*/ 	.word	0x0000feb0


	//   ....[78]....
        /*042c*/ 	.word	0x0000fed0


	//   ....[79]....
        /*0430*/ 	.word	0x0000fef0


	//   ....[80]....
        /*0434*/ 	.word	0x0000ff30


	//   ....[81]....
        /*0438*/ 	.word	0x0000ffc0


	//   ....[82]....
        /*043c*/ 	.word	0x0000fff0


	//   ....[83]....
        /*0440*/ 	.word	0x00010080


	//   ....[84]....
        /*0444*/ 	.word	0x000100b0


	//   ....[85]....
        /*0448*/ 	.word	0x000100c0


	//   ....[86]....
        /*044c*/ 	.word	0x00010150


	//   ....[87]....
        /*0450*/ 	.word	0x00010530


	//   ....[88]....
        /*0454*/ 	.word	0x00010a30


	//   ....[89]....
        /*0458*/ 	.word	0x00010b20


	//   ....[90]....
        /*045c*/ 	.word	0x00010bd0


	//   ....[91]....
        /*0460*/ 	.word	0x00010c90


	//   ....[92]....
        /*0464*/ 	.word	0x00010d60


	//   ....[93]....
        /*0468*/ 	.word	0x00010df0


	//   ....[94]....
        /*046c*/ 	.word	0x00010ed0


	//   ....[95]....
        /*0470*/ 	.word	0x00010f60


	//   ....[96]....
        /*0474*/ 	.word	0x00011040


	//   ....[97]....
        /*0478*/ 	.word	0x000110c0


	//   ....[98]....
        /*047c*/ 	.word	0x000111a0


	//   ....[99]....
        /*0480*/ 	.word	0x00011230


	//   ....[100]....
        /*0484*/ 	.word	0x000112a0


	//   ....[101]....
        /*0488*/ 	.word	0x00011320


	//   ....[102]....
        /*048c*/ 	.word	0x000113f0


	//   ....[103]....
        /*0490*/ 	.word	0x00011460


	//   ....[104]....
        /*0494*/ 	.word	0x00011560


	//   ....[105]....
        /*0498*/ 	.word	0x000115f0


	//   ....[106]....
        /*049c*/ 	.word	0x000116d0


	//   ....[107]....
        /*04a0*/ 	.word	0x00011750


	//   ....[108]....
        /*04a4*/ 	.word	0x00011840


	//   ....[109]....
        /*04a8*/ 	.word	0x000118b0


	//   ....[110]....
        /*04ac*/ 	.word	0x000119b0


	//   ....[111]....
        /*04b0*/ 	.word	0x00011a40


	//   ....[112]....
        /*04b4*/ 	.word	0x00011b20


	//   ....[113]....
        /*04b8*/ 	.word	0x00011ba0


	//   ....[114]....
        /*04bc*/ 	.word	0x00011c70


	//   ....[115]....
        /*04c0*/ 	.word	0x00011db0


	//   ....[116]....
        /*04c4*/ 	.word	0x00011e60


	//   ....[117]....
        /*04c8*/ 	.word	0x00011ec0


	//   ....[118]....
        /*04cc*/ 	.word	0x00011f90


	//   ....[119]....
        /*04d0*/ 	.word	0x00011ff0


	//   ....[120]....
        /*04d4*/ 	.word	0x000120c0


	//   ....[121]....
        /*04d8*/ 	.word	0x00012120


	//   ....[122]....
        /*04dc*/ 	.word	0x000121f0


	//   ....[123]....
        /*04e0*/ 	.word	0x00012250


	//   ....[124]....
        /*04e4*/ 	.word	0x00012320


	//   ....[125]....
        /*04e8*/ 	.word	0x00012400


	//   ....[126]....
        /*04ec*/ 	.word	0x000124a0


	//   ....[127]....
        /*04f0*/ 	.word	0x00012500


	//   ....[128]....
        /*04f4*/ 	.word	0x00012610


	//   ....[129]....
        /*04f8*/ 	.word	0x00012670


	//   ....[130]....
        /*04fc*/ 	.word	0x00012780


	//   ....[131]....
        /*0500*/ 	.word	0x000127e0


	//   ....[132]....
        /*0504*/ 	.word	0x000128f0


	//   ....[133]....
        /*0508*/ 	.word	0x00012950


	//   ....[134]....
        /*050c*/ 	.word	0x00012a10


	//   ....[135]....
        /*0510*/ 	.word	0x00012b70


	//   ....[136]....
        /*0514*/ 	.word	0x00012c10


	//   ....[137]....
        /*0518*/ 	.word	0x00012c70


	//   ....[138]....
        /*051c*/ 	.word	0x00012d40


	//   ....[139]....
        /*0520*/ 	.word	0x00012e20


	//   ....[140]....
        /*0524*/ 	.word	0x00012ee0


	//   ....[141]....
        /*0528*/ 	.word	0x00012fc0


	//   ....[142]....
        /*052c*/ 	.word	0x00013080


	//   ....[143]....
        /*0530*/ 	.word	0x00013160


	//   ....[144]....
        /*0534*/ 	.word	0x00013220


	//   ....[145]....
        /*0538*/ 	.word	0x000133b0


	//----- nvinfo : EIATTR_REG_RECONFIG
	.align		4
.L_325:
        /*053c*/ 	.byte	0x01, 0x54
	.zero		2


	//----- nvinfo : EIATTR_SYSCALL_OFFSETS
	.align		4
        /*0540*/ 	.byte	0x04, 0x46
        /*0542*/ 	.short	(.L_327 - .L_326)


	//   ....[0]....
.L_326:
        /*0544*/ 	.word	0x000010f0


	//   ....[1]....
        /*0548*/ 	.word	0x0000d540


	//   ....[2]....
        /*054c*/ 	.word	0x0000d680


	//   ....[3]....
        /*0550*/ 	.word	0x0000d770


	//   ....[4]....
        /*0554*/ 	.word	0x0000e3e0


	//----- nvinfo : EIATTR_MBARRIER_INSTR_OFFSETS
	.align		4
.L_327:
        /*0558*/ 	.byte	0x04, 0x39
        /*055a*/ 	.short	(.L_329 - .L_328)


	//   ....[0]....
.L_328:
        /*055c*/ 	.word	0x00000180
        /*0560*/ 	.word	0x000000ff
        /*0564*/ 	.word	0x00038800
        /*0568*/ 	.short	0x0100
        /*056a*/ 	.byte	0x08
	.zero		1


	//   ....[1]....
        /*056c*/ 	.word	0x00000190
        /*0570*/ 	.word	0x000000ff
        /*0574*/ 	.word	0x00038820
        /*0578*/ 	.short	0x0100
        /*057a*/ 	.byte	0x08
	.zero		1


	//   ....[2]....
        /*057c*/ 	.word	0x00000280
        /*0580*/ 	.word	0x000000ff
        /*0584*/ 	.word	0x00038830
        /*0588*/ 	.short	0x0100
        /*058a*/ 	.byte	0x08
	.zero		1


	//   ....[3]....
        /*058c*/ 	.word	0x00000290
        /*0590*/ 	.word	0x000000ff
        /*0594*/ 	.word	0x00038840
        /*0598*/ 	.short	0x0100
        /*059a*/ 	.byte	0x08
	.zero		1


	//   ....[4]....
        /*059c*/ 	.word	0x000002a0
        /*05a0*/ 	.word	0x000000ff
        /*05a4*/ 	.word	0x00038838
        /*05a8*/ 	.short	0x0100
        /*05aa*/ 	.byte	0x08
	.zero		1


	//   ....[5]....
        /*05ac*/ 	.word	0x000002b0
        /*05b0*/ 	.word	0x000000ff
        /*05b4*/ 	.word	0x00038848
        /*05b8*/ 	.short	0x0100
        /*05ba*/ 	.byte	0x08
	.zero		1


	//   ....[6]....
        /*05bc*/ 	.word	0x000003e0
        /*05c0*/ 	.word	0x000000ff
        /*05c4*/ 	.word	0x00038850
        /*05c8*/ 	.short	0x0100
        /*05ca*/ 	.byte	0x08
	.zero		1


	//   ....[7]....
        /*05cc*/ 	.word	0x000003f0
        /*05d0*/ 	.word	0x000000ff
        /*05d4*/ 	.word	0x00038860
        /*05d8*/ 	.short	0x0100
        /*05da*/ 	.byte	0x08
	.zero		1


	//   ....[8]....
        /*05dc*/ 	.word	0x00000400
        /*05e0*/ 	.word	0x000000ff
        /*05e4*/ 	.word	0x00038858
        /*05e8*/ 	.short	0x0100
        /*05ea*/ 	.byte	0x08
	.zero		1


	//   ....[9]....
        /*05ec*/ 	.word	0x00000410
        /*05f0*/ 	.word	0x000000ff
        /*05f4*/ 	.word	0x00038868
        /*05f8*/ 	.short	0x0100
        /*05fa*/ 	.byte	0x08
	.zero		1


	//   ....[10]....
        /*05fc*/ 	.word	0x00000500
        /*0600*/ 	.word	0x000000ff
        /*0604*/ 	.word	0x00038870
        /*0608*/ 	.short	0x0100
        /*060a*/ 	.byte	0x06
	.zero		1


	//   ....[11]....
        /*060c*/ 	.word	0x00000510
        /*0610*/ 	.word	0x000000ff
        /*0614*/ 	.word	0x00038880
        /*0618*/ 	.short	0x0100
        /*061a*/ 	.byte	0x06
	.zero		1


	//   ....[12]....
        /*061c*/ 	.word	0x00000520
        /*0620*/ 	.word	0x000000ff
        /*0624*/ 	.word	0x00038878
        /*0628*/ 	.short	0x0100
        /*062a*/ 	.byte	0x06
	.zero		1


	//   ....[13]....
        /*062c*/ 	.word	0x00000530
        /*0630*/ 	.word	0x000000ff
        /*0634*/ 	.word	0x00038888
        /*0638*/ 	.short	0x0100
        /*063a*/ 	.byte	0x06
	.zero		1


	//   ....[14]....
        /*063c*/ 	.word	0x00000660
        /*0640*/ 	.word	0x000000ff
        /*0644*/ 	.word	0x00038890
        /*0648*/ 	.short	0x0100
        /*064a*/ 	.byte	0x08
	.zero		1


	//   ....[15]....
        /*064c*/ 	.word	0x00000670
        /*0650*/ 	.word	0x000000ff
        /*0654*/ 	.word	0x000388a0
        /*0658*/ 	.short	0x0100
        /*065a*/ 	.byte	0x08
	.zero		1


	//   ....[16]....
        /*065c*/ 	.word	0x00000680
        /*0660*/ 	.word	0x000000ff
        /*0664*/ 	.word	0x00038898
        /*0668*/ 	.short	0x0100
        /*066a*/ 	.byte	0x08
	.zero		1


	//   ....[17]....
        /*066c*/ 	.word	0x00000690
        /*0670*/ 	.word	0x000000ff
        /*0674*/ 	.word	0x000388a8
        /*0678*/ 	.short	0x0100
        /*067a*/ 	.byte	0x08
	.zero		1


	//   ....[18]....
        /*067c*/ 	.word	0x000007d0
        /*0680*/ 	.word	0x000000ff
        /*0684*/ 	.word	0x000388b0
        /*0688*/ 	.short	0x0100
        /*068a*/ 	.byte	0x08
	.zero		1


	//   ....[19]....
        /*068c*/ 	.word	0x000007e0
        /*0690*/ 	.word	0x000000ff
        /*0694*/ 	.word	0x000388c0
        /*0698*/ 	.short	0x0100
        /*069a*/ 	.byte	0x08
	.zero		1


	//   ....[20]....
        /*069c*/ 	.word	0x000007f0
        /*06a0*/ 	.word	0x000000ff
        /*06a4*/ 	.word	0x000388b8
        /*06a8*/ 	.short	0x0100
        /*06aa*/ 	.byte	0x08
	.zero		1


	//   ....[21]....
        /*06ac*/ 	.word	0x00000800
        /*06b0*/ 	.word	0x000000ff
        /*06b4*/ 	.word	0x000388c8
        /*06b8*/ 	.short	0x0100
        /*06ba*/ 	.byte	0x08
	.zero		1


	//   ....[22]....
        /*06bc*/ 	.word	0x00001170
        /*06c0*/ 	.word	0x000000ff
        /*06c4*/ 	.word	0x00038800
        /*06c8*/ 	.short	0x010a
        /*06ca*/ 	.byte	0x28
	.zero		1


	//   ....[23]....
        /*06cc*/ 	.word	0x00001200
        /*06d0*/ 	.word	0x00000000
        /*06d4*/ 	.word	0x00038830
        /*06d8*/ 	.short	0x010a
        /*06da*/ 	.byte	0x3f
	.zero		1


	//   ....[24]....
        /*06dc*/ 	.word	0x00001250
        /*06e0*/ 	.word	0x00000000
        /*06e4*/ 	.word	0x00038830
        /*06e8*/ 	.short	0x010a
        /*06ea*/ 	.byte	0x3f
	.zero		1


	//   ....[25]....
        /*06ec*/ 	.word	0x00003d40
        /*06f0*/ 	.word	0x000000ff
        /*06f4*/ 	.word	0x00000000
        /*06f8*/ 	.short	0x0101
        /*06fa*/ 	.byte	0x04
	.zero		1


	//   ....[26]....
        /*06fc*/ 	.word	0x000059e0
        /*0700*/ 	.word	0x000000ff
        /*0704*/ 	.word	0x00038830
        /*0708*/ 	.short	0x010a
        /*070a*/ 	.byte	0x3d
	.zero		1


	//   ....[27]....
        /*070c*/ 	.word	0x00005a20
        /*0710*/ 	.word	0x000000ff
        /*0714*/ 	.word	0x00038830
        /*0718*/ 	.short	0x010a
        /*071a*/ 	.byte	0x3d
	.zero		1


	//   ....[28]....
        /*071c*/ 	.word	0x00008380
        /*0720*/ 	.word	0x000000ff
        /*0724*/ 	.word	0x00038850
        /*0728*/ 	.short	0x010a
        /*072a*/ 	.byte	0x04
	.zero		1


	//   ....[29]....
        /*072c*/ 	.word	0x000083c0
        /*0730*/ 	.word	0x000000ff
        /*0734*/ 	.word	0x00038850
        /*0738*/ 	.short	0x010a
        /*073a*/ 	.byte	0x04
	.zero		1


	//   ....[30]....
        /*073c*/ 	.word	0x000089e0
        /*0740*/ 	.word	0x000000ff
        /*0744*/ 	.word	0x00000000
        /*0748*/ 	.short	0x0101
        /*074a*/ 	.byte	0x3d
	.zero		1


	//   ....[31]....
        /*074c*/ 	.word	0x000097e0
        /*0750*/ 	.word	0x000000ff
        /*0754*/ 	.word	0x00000000
        /*0758*/ 	.short	0x0101
        /*075a*/ 	.byte	0x04
	.zero		1


	//   ....[32]....
        /*075c*/ 	.word	0x0000a160
        /*0760*/ 	.word	0x000000ff
        /*0764*/ 	.word	0x00038850
        /*0768*/ 	.short	0x010a
        /*076a*/ 	.byte	0x0c
	.zero		1


	//   ....[33]....
        /*076c*/ 	.word	0x0000a1a0
        /*0770*/ 	.word	0x000000ff
        /*0774*/ 	.word	0x00038850
        /*0778*/ 	.short	0x010a
        /*077a*/ 	.byte	0x0c
	.zero		1


	//   ....[34]....
        /*077c*/ 	.word	0x0000b0d0
        /*0780*/ 	.word	0x000000ff
        /*0784*/ 	.word	0x00000000
        /*0788*/ 	.short	0x0101
        /*078a*/ 	.byte	0x05
	.zero		1


	//   ....[35]....
        /*078c*/ 	.word	0x0000c6a0
        /*0790*/ 	.word	0x000000ff
        /*0794*/ 	.word	0x00000000
        /*0798*/ 	.short	0x0101
        /*079a*/ 	.byte	0x04
	.zero		1


	//   ....[36]....
        /*079c*/ 	.word	0x0000dbd0
        /*07a0*/ 	.word	0x00000000
        /*07a4*/ 	.word	0x00038840
        /*07a8*/ 	.short	0x010a
        /*07aa*/ 	.byte	0x3f
	.zero		1


	//   ....[37]....
        /*07ac*/ 	.word	0x0000e1c0
        /*07b0*/ 	.word	0x00000000
        /*07b4*/ 	.word	0x00038830
        /*07b8*/ 	.short	0x0107
        /*07ba*/ 	.byte	0x3f
	.zero		1


	//   ....[38]....
        /*07bc*/ 	.word	0x0000e280
        /*07c0*/ 	.word	0x00000000
        /*07c4*/ 	.word	0x00038830
        /*07c8*/ 	.short	0x0101
        /*07ca*/ 	.byte	0x3f
	.zero		1


	//   ....[39]....
        /*07cc*/ 	.word	0x0000ecf0
        /*07d0*/ 	.word	0x000000ff
        /*07d4*/ 	.word	0x00038800
        /*07d8*/ 	.short	0x0107
        /*07da*/ 	.byte	0x27
	.zero		1


	//   ....[40]....
        /*07dc*/ 	.word	0x0000ed50
        /*07e0*/ 	.word	0x000000ff
        /*07e4*/ 	.word	0x00038800
        /*07e8*/ 	.short	0x0101
        /*07ea*/ 	.byte	0x27
	.zero		1


	//   ....[41]....
        /*07ec*/ 	.word	0x0000ed70
        /*07f0*/ 	.word	0x000000ff
        /*07f4*/ 	.word	0x00038820
        /*07f8*/ 	.short	0x010a
        /*07fa*/ 	.byte	0x27
	.zero		1


	//   ....[42]....
        /*07fc*/ 	.word	0x0000f080
        /*0800*/ 	.word	0x00000007
        /*0804*/ 	.word	0x00038840
        /*0808*/ 	.short	0x010a
        /*080a*/ 	.byte	0x3f
	.zero		1


	//   ....[43]....
        /*080c*/ 	.word	0x0000f540
        /*0810*/ 	.word	0x00000007
        /*0814*/ 	.word	0x00038830
        /*0818*/ 	.short	0x0107
        /*081a*/ 	.byte	0x3f
	.zero		1


	//   ....[44]....
        /*081c*/ 	.word	0x0000f5f0
        /*0820*/ 	.word	0x00000007
        /*0824*/ 	.word	0x00038830
        /*0828*/ 	.short	0x0101
        /*082a*/ 	.byte	0x3f
	.zero		1


	//   ....[45]....
        /*082c*/ 	.word	0x0000f670
        /*0830*/ 	.word	0x00000007
        /*0834*/ 	.word	0x00038860
        /*0838*/ 	.short	0x010a
        /*083a*/ 	.byte	0x3f
	.zero		1


	//   ....[46]....
        /*083c*/ 	.word	0x0000fbf0
        /*0840*/ 	.word	0x00000007
        /*0844*/ 	.word	0x00038850
        /*0848*/ 	.short	0x0107
        /*084a*/ 	.byte	0x3f
	.zero		1


	//   ....[47]....
        /*084c*/ 	.word	0x0000fd10
        /*0850*/ 	.word	0x00000007
        /*0854*/ 	.word	0x00038850
        /*0858*/ 	.short	0x0101
        /*085a*/ 	.byte	0x3f
	.zero		1


	//   ....[48]....
        /*085c*/ 	.word	0x0000fdf0
        /*0860*/ 	.word	0x00000004
        /*0864*/ 	.word	0x00038860
        /*0868*/ 	.short	0x010a
        /*086a*/ 	.byte	0x3f
	.zero		1


	//   ....[49]....
        /*086c*/ 	.word	0x000102d0
        /*0870*/ 	.word	0x00000004
        /*0874*/ 	.word	0x00038850
        /*0878*/ 	.short	0x0107
        /*087a*/ 	.byte	0x3f
	.zero		1


	//   ....[50]....
        /*087c*/ 	.word	0x000103c0
        /*0880*/ 	.word	0x00000004
        /*0884*/ 	.word	0x00038850
        /*0888*/ 	.short	0x0101
        /*088a*/ 	.byte	0x3f
	.zero		1


	//   ....[51]....
        /*088c*/ 	.word	0x000104b0
        /*0890*/ 	.word	0x00000005
        /*0894*/ 	.word	0x00038820
        /*0898*/ 	.short	0x010a
        /*089a*/ 	.byte	0x3f
	.zero		1


	//   ....[52]....
        /*089c*/ 	.word	0x00010650
        /*08a0*/ 	.word	0x00000003
        /*08a4*/ 	.word	0x00038840
        /*08a8*/ 	.short	0x010a
        /*08aa*/ 	.byte	0x3f
	.zero		1


	//   ....[53]....
        /*08ac*/ 	.word	0x000106f0
        /*08b0*/ 	.word	0x00000005
        /*08b4*/ 	.word	0x00038840
        /*08b8*/ 	.short	0x010a
        /*08ba*/ 	.byte	0x3f
	.zero		1


	//   ....[54]....
        /*08bc*/ 	.word	0x00010730
        /*08c0*/ 	.word	0x00000003
        /*08c4*/ 	.word	0x00038860
        /*08c8*/ 	.short	0x010a
        /*08ca*/ 	.byte	0x3f
	.zero		1


	//   ....[55]....
        /*08cc*/ 	.word	0x00010770
        /*08d0*/ 	.word	0x00000005
        /*08d4*/ 	.word	0x00038860
        /*08d8*/ 	.short	0x010a
        /*08da*/ 	.byte	0x3f
	.zero		1


	//   ....[56]....
        /*08dc*/ 	.word	0x000107e0
        /*08e0*/ 	.word	0x00000003
        /*08e4*/ 	.word	0x00038800
        /*08e8*/ 	.short	0x010a
        /*08ea*/ 	.byte	0x3f
	.zero		1


	//   ....[57]....
        /*08ec*/ 	.word	0x00010830
        /*08f0*/ 	.word	0x00000000
        /*08f4*/ 	.word	0x00038830
        /*08f8*/ 	.short	0x010a
        /*08fa*/ 	.byte	0x3f
	.zero		1


	//   ....[58]....
        /*08fc*/ 	.word	0x00010890
        /*0900*/ 	.word	0x00000099
        /*0904*/ 	.word	0x00038830
        /*0908*/ 	.short	0x010a
        /*090a*/ 	.byte	0x3f
	.zero		1


	//   ....[59]....
        /*090c*/ 	.word	0x000108f0
        /*0910*/ 	.word	0x00000002
        /*0914*/ 	.word	0x00038850
        /*0918*/ 	.short	0x010a
        /*091a*/ 	.byte	0x3f
	.zero		1


	//   ....[60]....
        /*091c*/ 	.word	0x00010950
        /*0920*/ 	.word	0x00000007
        /*0924*/ 	.word	0x00038850
        /*0928*/ 	.short	0x010a
        /*092a*/ 	.byte	0x3f
	.zero		1


	//   ....[61]....
        /*092c*/ 	.word	0x00010a70
        /*0930*/ 	.word	0x00000000
        /*0934*/ 	.word	0x00038840
        /*0938*/ 	.short	0x010a
        /*093a*/ 	.byte	0x3f
	.zero		1


	//   ....[62]....
        /*093c*/ 	.word	0x00011cb0
        /*0940*/ 	.word	0x00000003
        /*0944*/ 	.word	0x00038820
        /*0948*/ 	.short	0x010a
        /*094a*/ 	.byte	0x3f
	.zero		1


	//   ....[63]....
        /*094c*/ 	.word	0x00011d00
        /*0950*/ 	.word	0x00000007
        /*0954*/ 	.word	0x00038840
        /*0958*/ 	.short	0x010a
        /*095a*/ 	.byte	0x3f
	.zero		1


	//   ....[64]....
        /*095c*/ 	.word	0x00012350
        /*0960*/ 	.word	0x00000007
        /*0964*/ 	.word	0x00038860
        /*0968*/ 	.short	0x010a
        /*096a*/ 	.byte	0x3f
	.zero		1


	//   ....[65]....
        /*096c*/ 	.word	0x00012ac0
        /*0970*/ 	.word	0x00000004
        /*0974*/ 	.word	0x00038860
        /*0978*/ 	.short	0x010a
        /*097a*/ 	.byte	0x3f
	.zero		1


	//   ....[66]....
        /*097c*/ 	.word	0x000132d0
        /*0980*/ 	.word	0x00000005
        /*0984*/ 	.word	0x00038820
        /*0988*/ 	.short	0x010a
        /*098a*/ 	.byte	0x3f
	.zero		1


	//   ....[67]....
        /*098c*/ 	.word	0x00013470
        /*0990*/ 	.word	0x00000003
        /*0994*/ 	.word	0x00038840
        /*0998*/ 	.short	0x010a
        /*099a*/ 	.byte	0x3f
	.zero		1


	//   ....[68]....
        /*099c*/ 	.word	0x000134c0
        /*09a0*/ 	.word	0x00000005
        /*09a4*/ 	.word	0x00038840
        /*09a8*/ 	.short	0x010a
        /*09aa*/ 	.byte	0x3f
	.zero		1


	//   ....[69]....
        /*09ac*/ 	.word	0x00013510
        /*09b0*/ 	.word	0x00000003
        /*09b4*/ 	.word	0x00038860
        /*09b8*/ 	.short	0x010a
        /*09ba*/ 	.byte	0x3f
	.zero		1


	//----- nvinfo : EIATTR_NUM_MBARRIERS
	.align		4
.L_329:
        /*09bc*/ 	.byte	0x03, 0x38
        /*09be*/ 	.short	0x0016


	//----- nvinfo : EIATTR_EXIT_INSTR_OFFSETS
	.align		4
        /*09c0*/ 	.byte	0x04, 0x1c
        /*09c2*/ 	.short	(.L_331 - .L_330)


	//   ....[0]....
.L_330:
        /*09c4*/ 	.word	0x00000940


	//   ....[1]....
        /*09c8*/ 	.word	0x0000ccb0


	//   ....[2]....
        /*09cc*/ 	.word	0x000107c0


	//----- nvinfo : EIATTR_MAX_THREADS
	.align		4
.L_331:
        /*09d0*/ 	.byte	0x04, 0x05
        /*09d2*/ 	.short	(.L_333 - .L_332)
.L_332:
        /*09d4*/ 	.word	0x00000180
        /*09d8*/ 	.word	0x00000001
        /*09dc*/ 	.word	0x00000001


	//----- nvinfo : EIATTR_CRS_STACK_SIZE
	.align		4
.L_333:
        /*09e0*/ 	.byte	0x04, 0x1e
        /*09e2*/ 	.short	(.L_335 - .L_334)
.L_334:
        /*09e4*/ 	.word	0x00000000


	//----- nvinfo : EIATTR_CBANK_PARAM_SIZE
	.align		4
.L_335:
        /*09e8*/ 	.byte	0x03, 0x19
        /*09ea*/ 	.short	0x0a70


	//----- nvinfo : EIATTR_PARAM_CBANK
	.align		4
        /*09ec*/ 	.byte	0x04, 0x0a
        /*09ee*/ 	.short	(.L_337 - .L_336)
	.align		4
.L_336:
        /*09f0*/ 	.word	index@(.nv.constant0._ZN7cutlass13device_kernelIN5flash11enable_sm90INS1_16FlashAttnFwdSm90INS1_25CollectiveMainloopFwdSm90ILi2EN4cute5tupleIJNS5_1CILi1EEES8_S8_EEENS6_IJNS7_ILi128EEENS7_ILi80EEENS7_ILi256EEEEEELi256ENS_10bfloat16_tEfNS_4arch4Sm90ELb0ELb0ELb1ELb0ELb1ELb0ELb0ELb1ELb1ELb1ELb0ELb0EEENS1_21CollectiveEpilogueFwdINS6_IJSA_SC_SB_EEES9_SE_SG_Li256ELb0ELb1ELb0ELb0EEENS1_29StaticPersistentTileSchedulerILb0EEEEEEEEEvNT_6ParamsE)
        /*09f4*/ 	.short	0x0210
        /*09f6*/ 	.short	0x0a70


	//----- nvinfo : EIATTR_SW_WAR
	.align		4
.L_337:
        /*09f8*/ 	.byte	0x04, 0x36
        /*09fa*/ 	.short	(.L_339 - .L_338)
.L_338:
        /*09fc*/ 	.word	0x00000008
.L_339:


//--------------------- .nv.info._ZN7cutlass13device_kernelIN5flash11enable_sm90INS1_16FlashAttnFwdSm90INS1_25CollectiveMainloopFwdSm90ILi2EN4cute5tupleIJNS5_1CILi1EEES8_S8_EEENS6_IJNS7_ILi128EEENS7_ILi80EEENS7_ILi256EEEEEELi256ENS_10bfloat16_tEfNS_4arch4Sm90ELb0ELb0ELb1ELb1ELb1ELb0ELb0ELb1ELb1ELb1ELb0ELb0EEENS1_21CollectiveEpilogueFwdINS6_IJSA_SC_SB_EEES9_SE_SG_Li256ELb1ELb1ELb0ELb0EEENS1_36VarlenDynamicPersistentTileSchedulerILi128ELi80ELi256ELi128ELb0ELb1ELb1ELb0ELb1ELb1EEEEEEEEEvNT_6ParamsE --------------------------
	.section	.nv.info._ZN7cutlass13device_kernelIN5flash11enable_sm90INS1_16FlashAttnFwdSm90INS1_25CollectiveMainloopFwdSm90ILi2EN4cute5tupleIJNS5_1CILi1EEES8_S8_EEENS6_IJNS7_ILi128EEENS7_ILi80EEENS7_ILi256EEEEEELi256ENS_10bfloat16_tEfNS_4arch4Sm90ELb0ELb0ELb1ELb1ELb1ELb0ELb0ELb1ELb1ELb1ELb0ELb0EEENS1_21CollectiveEpilogueFwdINS6_IJSA_SC_SB_EEES9_SE_SG_Li256ELb1ELb1ELb0ELb0EEENS1_36VarlenDynamicPersistentTileSchedulerILi128ELi80ELi256ELi128ELb0ELb1ELb1ELb0ELb1ELb1EEEEEEEEEvNT_6ParamsE,"",@"SHT_CUDA_INFO"
	.sectionflags	@""
	.align	4


	//----- nvinfo : EIATTR_CUDA_API_VERSION
	.align		4
        /*0000*/ 	.byte	0x04, 0x37
        /*0002*/ 	.short	(.L_341 - .L_340)
.L_340:
        /*0004*/ 	.word	0x00000082


	//----- nvinfo : EIATTR_KPARAM_INFO
	.align		4
.L_341:
        /*0008*/ 	.byte	0x04, 0x17
        /*000a*/ 	.short	(.L_343 - .L_342)
.L_342:
        /*000c*/ 	.word	0x00000000
        /*0010*/ 	.short	0x0000
        /*0012*/ 	.short	0x0070
        /*0014*/ 	.byte	0x00, 0xf0, 0x01, 0x2a


	//----- nvinfo : EIATTR_SPARSE_MMA_MASK
	.align		4
.L_343:
        /*0018*/ 	.byte	0x03, 0x50
        /*001a*/ 	.short	0x0000


	//----- nvinfo : EIATTR_MAXREG_COUNT
	.align		4
        /*001c*/ 	.byte	0x03, 0x1b
        /*001e*/ 	.short	0x00a8


	//----- nvinfo : EIATTR_NUM_BARRIERS
	.align		4
        /*0020*/ 	.byte	0x02, 0x4c
        /*0022*/ 	.byte	0x09
	.zero		1


	//----- nvinfo : EIATTR_EXTERNS
	.align		4
        /*0024*/ 	.byte	0x04, 0x0f
        /*0026*/ 	.short	(.L_345 - .L_344)


	//   ....[0]....
	.align		4
.L_344:
        /*0028*/ 	.word	index@(__assertfail)


	//----- nvinfo : EIATTR_ANNOTATIONS
	.align		4
.L_345:
        /*002c*/ 	.byte	0x04, 0x55
        /*002e*/ 	.short	(.L_347 - .L_346)


	//   ....[0]....
.L_346:
        /*0030*/ 	.word	0x00000001
        /*0034*/ 	.byte	0xa0, 0x08, 0x00, 0x00, 0x01, 0x00, 0x00, 0x00, 0xa0, 0x09, 0x00, 0x00, 0x01, 0x00, 0x00, 0x00
        /* <DEDUP_REMOVED lines=14> */
        /*0124*/ 	.byte	0x30, 0x37, 0x01, 0x00, 0x01, 0x00, 0x00, 0x00, 0xd0, 0x38, 0x01, 0x00


	//----- nvinfo : EIATTR_MERCURY_ISA_VERSION
	.align		4
.L_347:
        /*0130*/ 	.byte	0x03, 0x5f
        /*0132*/ 	.short	0x0101


	//----- nvinfo : EIATTR_UNUSED_LOAD_BYTE_OFFSET
	.align		4
        /*0134*/ 	.byte	0x04, 0x44
        /*0136*/ 	.short	(.L_349 - .L_348)


	//   ....[0]....
.L_348:
        /*0138*/ 	.word	0x00000950
        /*013c*/ 	.word	0x0000fff0


	//   ....[1]....
        /*0140*/ 	.word	0x0000b600
        /*0144*/ 	.word	0x0000fff0


	//----- nvinfo : EIATTR_INT_WARP_WIDE_INSTR_OFFSETS
	.align		4
.L_349:
        /*0148*/ 	.byte	0x04, 0x31
        /*014a*/ 	.short	(.L_351 - .L_350)


	//   ....[0]....
.L_350:
        /*014c*/ 	.word	0x000000c0


	//   ....[1]....
        /*0150*/ 	.word	0x000000d0


	//   ....[2]....
        /*0154*/ 	.word	0x00000170


	//   ....[3]....
        /*0158*/ 	.word	0x0000f5a0


	//   ....[4]....
        /*015c*/ 	.word	0x0000f630


	//   ....[5]....
        /*0160*/ 	.word	0x000125c0


	//   ....[6]....
        /*0164*/ 	.word	0x00012650


	//----- nvinfo : EIATTR_COOP_GROUP_MASK_REGIDS
	.align		4
.L_351:
        /*0168*/ 	.byte	0x04, 0x29
        /*016a*/ 	.short	(.L_353 - .L_352)


	//   ....[0]....
.L_352:
        /*016c*/ 	.word	0xffffffff


	//   ....[1]....
        /*0170*/ 	.word	0xffffffff


	//   ....[2]....
        /*0174*/ 	.word	0xffffffff


	//   ....[3]....
        /*0178*/ 	.word	0xffffffff


	//   ....[4]....
        /*017c*/ 	.word	0xffffffff


	//   ....[5]....
        /*0180*/ 	.word	0xffffffff


	//   ....[6]....
        /*0184*/ 	.word	0xffffffff


	//   ....[7]....
        /*0188*/ 	.word	0xffffffff


	//   ....[8]....
        /*018c*/ 	.word	0xffffffff


	//   ....[9]....
        /*0190*/ 	.word	0xffffffff


	//   ....[10]....
        /*0194*/ 	.word	0xffffffff


	//   ....[11]....
        /*0198*/ 	.word	0xffffffff


	//   ....[12]....
        /*019c*/ 	.word	0xffffffff


	//   ....[13]....
        /*01a0*/ 	.word	0xffffffff


	//   ....[14]....
        /*01a4*/ 	.word	0xffffffff


	//   ....[15]....
        /*01a8*/ 	.word	0xffffffff


	//   ....[16]....
        /*01ac*/ 	.word	0xffffffff


	//   ....[17]....
        /*01b0*/ 	.word	0xffffffff


	//   ....[18]....
        /*01b4*/ 	.word	0xffffffff


	//   ....[19]....
        /*01b8*/ 	.word	0xffffffff


	//   ....[20]....
        /*01bc*/ 	.word	0xffffffff


	//   ....[21]....
        /*01c0*/ 	.word	0xffffffff


	//   ....[22]....
        /*01c4*/ 	.word	0xffffffff


	//   ....[23]....
        /*01c8*/ 	.word	0xffffffff


	//   ....[24]....
        /*01cc*/ 	.word	0xffffffff


	//   ....[25]....
        /*01d0*/ 	.word	0xffffffff


	//   ....[26]....
        /*01d4*/ 	.word	0xffffffff


	//   ....[27]....
        /*01d8*/ 	.word	0xffffffff


	//   ....[28]....
        /*01dc*/ 	.word	0xffffffff


	//   ....[29]....
        /*01e0*/ 	.word	0xffffffff


	//   ....[30]....
        /*01e4*/ 	.word	0xffffffff


	//   ....[31]....
        /*01e8*/ 	.word	0xffffffff


	//   ....[32]....
        /*01ec*/ 	.word	0xffffffff


	//   ....[33]....
        /*01f0*/ 	.word	0xffffffff


	//   ....[34]....
        /*01f4*/ 	.word	0xffffffff


	//   ....[35]....
        /*01f8*/ 	.word	0xffffffff


	//   ....[36]....
        /*01fc*/ 	.word	0xffffffff


	//   ....[37]....
        /*0200*/ 	.word	0xffffffff


	//   ....[38]....
        /*0204*/ 	.word	0xffffffff


	//   ....[39]....
        /*0208*/ 	.word	0xffffffff


	//   ....[40]....
        /*020c*/ 	.word	0xffffffff


	//   ....[41]....
        /*0210*/ 	.word	0xffffffff


	//   ....[42]....
        /*0214*/ 	.word	0xffffffff


	//   ....[43]....
        /*0218*/ 	.word	0xffffffff


	//   ....[44]....
        /*021c*/ 	.word	0xffffffff


	//   ....[45]....
        /*0220*/ 	.word	0xffffffff


	//   ....[46]....
        /*0224*/ 	.word	0xffffffff


	//   ....[47]....
        /*0228*/ 	.word	0xffffffff


	//   ....[48]....
        /*022c*/ 	.word	0xffffffff


	//   ....[49]....
        /*0230*/ 	.word	0xffffffff


	//   ....[50]....
        /*0234*/ 	.word	0xffffffff


	//   ....[51]....
        /*0238*/ 	.word	0xffffffff


	//   ....[52]....
        /*023c*/ 	.word	0xffffffff


	//   ....[53]....
        /*0240*/ 	.word	0xffffffff


	//   ....[54]....
        /*0244*/ 	.word	0xffffffff


	//   ....[55]....
        /*0248*/ 	.word	0xffffffff


	//   ....[56]....
        /*024c*/ 	.word	0xffffffff


	//   ....[57]....
        /*0250*/ 	.word	0xffffffff


	//   ....[58]....
        /*0254*/ 	.word	0xffffffff


	//   ....[59]....
        /*0258*/ 	.word	0xffffffff


	//   ....[60]....
        /*025c*/ 	.word	0xffffffff


	//   ....[61]....
        /*0260*/ 	.word	0xffffffff


	//   ....[62]....
        /*0264*/ 	.word	0xffffffff


	//   ....[63]....
        /*0268*/ 	.word	0xffffffff


	//   ....[64]....
        /*026c*/ 	.word	0xffffffff


	//   ....[65]....
        /*0270*/ 	.word	0xffffffff


	//   ....[66]....
        /*0274*/ 	.word	0xffffffff


	//   ....[67]....
        /*0278*/ 	.word	0xffffffff


	//   ....[68]....
        /*027c*/ 	.word	0xffffffff


	//   ....[69]....
        /*0280*/ 	.word	0xffffffff


	//   ....[70]....
        /*0284*/ 	.word	0xffffffff


	//   ....[71]....
        /*0288*/ 	.word	0xffffffff


	//   ....[72]....
        /*028c*/ 	.word	0xffffffff


	//   ....[73]....
        /*0290*/ 	.word	0xffffffff


	//   ....[74]....
        /*0294*/ 	.word	0xffffffff


	//   ....[75]....
        /*0298*/ 	.word	0xffffffff


	//   ....[76]....
        /*029c*/ 	.word	0xffffffff


	//   ....[77]....
        /*02a0*/ 	.word	0xffffffff


	//   ....[78]....
        /*02a4*/ 	.word	0xffffffff


	//   ....[79]....
        /*02a8*/ 	.word	0xffffffff


	//   ....[80]....
        /*02ac*/ 	.word	0xffffffff


	//   ....[81]....
        /*02b0*/ 	.word	0xffffffff


	//   ....[82]....
        /*02b4*/ 	.word	0xffffffff


	//   ....[83]....
        /*02b8*/ 	.word	0xffffffff


	//   ....[84]....
        /*02bc*/ 	.word	0xffffffff


	//   ....[85]....
        /*02c0*/ 	.word	0xffffffff


	//   ....[86]....
        /*02c4*/ 	.word	0xffffffff


	//   ....[87]....
        /*02c8*/ 	.word	0xffffffff


	//   ....[88]....
        /*02cc*/ 	.word	0xffffffff


	//   ....[89]....
        /*02d0*/ 	.word	0xffffffff


	//   ....[90]....
        /*02d4*/ 	.word	0xffffffff


	//   ....[91]....
        /*02d8*/ 	.word	0xffffffff


	//   ....[92]....
        /*02dc*/ 	.word	0xffffffff


	//   ....[93]....
        /*02e0*/ 	.word	0xffffffff


	//   ....[94]....
        /*02e4*/ 	.word	0xffffffff


	//   ....[95]....
        /*02e8*/ 	.word	0xffffffff


	//   ....[96]....
        /*02ec*/ 	.word	0xffffffff


	//   ....[97]....
        /*02f0*/ 	.word	0xffffffff


	//   ....[98]....
        /*02f4*/ 	.word	0xffffffff


	//   ....[99]....
        /*02f8*/ 	.word	0xffffffff


	//   ....[100]....
        /*02fc*/ 	.word	0xffffffff


	//   ....[101]....
        /*0300*/ 	.word	0xffffffff


	//   ....[102]....
        /*0304*/ 	.word	0xffffffff


	//   ....[103]....
        /*0308*/ 	.word	0xffffffff


	//   ....[104]....
        /*030c*/ 	.word	0xffffffff


	//   ....[105]....
        /*0310*/ 	.word	0xffffffff


	//   ....[106]....
        /*0314*/ 	.word	0xffffffff


	//   ....[107]....
        /*0318*/ 	.word	0xffffffff


	//   ....[108]....
        /*031c*/ 	.word	0xffffffff


	//   ....[109]....
        /*0320*/ 	.word	0xffffffff


	//   ....[110]....
        /*0324*/ 	.word	0xffffffff


	//   ....[111]....
        /*0328*/ 	.word	0xffffffff


	//   ....[112]....
        /*032c*/ 	.word	0xffffffff


	//   ....[113]....
        /*0330*/ 	.word	0xffffffff


	//   ....[114]....
        /*0334*/ 	.word	0xffffffff


	//   ....[115]....
        /*0338*/ 	.word	0xffffffff


	//   ....[116]....
        /*033c*/ 	.word	0xffffffff


	//   ....[117]....
        /*0340*/ 	.word	0xffffffff


	//   ....[118]....
        /*0344*/ 	.word	0xffffffff


	//   ....[119]....
        /*0348*/ 	.word	0xffffffff


	//   ....[120]....
        /*034c*/ 	.word	0xffffffff


	//   ....[121]....
        /*0350*/ 	.word	0xffffffff


	//   ....[122]....
        /*0354*/ 	.word	0xffffffff


	//   ....[123]....
        /*0358*/ 	.word	0xffffffff


	//   ....[124]....
        /*035c*/ 	.word	0xffffffff


	//   ....[125]....
        /*0360*/ 	.word	0xffffffff


	//   ....[126]....
        /*0364*/ 	.word	0xffffffff


	//   ....[127]....
        /*0368*/ 	.word	0xffffffff


	//   ....[128]....
        /*036c*/ 	.word	0xffffffff


	//   ....[129]....
        /*0370*/ 	.word	0x0500000f


	//   ....[130]....
        /*0374*/ 	.word	0x0500000f


	//   ....[131]....
        /*0378*/ 	.word	0x0500000f


	//   ....[132]....
        /*037c*/ 	.word	0x0500000f


	//   ....[133]....
        /*0380*/ 	.word	0x0500000f


	//   ....[134]....
        /*0384*/ 	.word	0x0500000f


	//   ....[135]....
        /*0388*/ 	.word	0x0500000f


	//   ....[136]....
        /*038c*/ 	.word	0x0500000f


	//   ....[137]....
        /*0390*/ 	.word	0x0500000f


	//   ....[138]....
        /*0394*/ 	.word	0x0500000f


	//   ....[139]....
        /*0398*/ 	.word	0x0500000f


	//   ....[140]....
        /*039c*/ 	.word	0x0500000f


	//   ....[141]....
        /*03a0*/ 	.word	0x0500000f


	//   ....[142]....
        /*03a4*/ 	.word	0x0500000f


	//   ....[143]....
        /*03a8*/ 	.word	0x0500000f


	//   ....[144]....
        /*03ac*/ 	.word	0x0500000f


	//   ....[145]....
        /*03b0*/ 	.word	0x0500000f


	//   ....[146]....
        /*03b4*/ 	.word	0x0500000f


	//   ....[147]....
        /*03b8*/ 	.word	0x0500000f


	//   ....[148]....
        /*03bc*/ 	.word	0x0500000f


	//   ....[149]....
        /*03c0*/ 	.word	0x0500000f


	//   ....[150]....
        /*03c4*/ 	.word	0x0500000f


	//   ....[151]....
        /*03c8*/ 	.word	0x0500000f


	//   ....[152]....
        /*03cc*/ 	.word	0x0500000f


	//   ....[153]....
        /*03d0*/ 	.word	0x0500000f


	//   ....[154]....
        /*03d4*/ 	.word	0x0500000f


	//   ....[155]....
        /*03d8*/ 	.word	0x0500000f


	//   ....[156]....
        /*03dc*/ 	.word	0x0500000f


	//   ....[157]....
        /*03e0*/ 	.word	0x0500000f


	//   ....[158]....
        /*03e4*/ 	.word	0x0500000f


	//   ....[159]....
        /*03e8*/ 	.word	0x0500000f


	//   ....[160]....
        /*03ec*/ 	.word	0x0500000f


	//   ....[161]....
        /*03f0*/ 	.word	0x0500000f


	//   ....[162]....
        /*03f4*/ 	.word	0x0500000f


	//   ....[163]....
        /*03f8*/ 	.word	0x0500000f


	//   ....[164]....
        /*03fc*/ 	.word	0x0500000f


	//   ....[165]....
        /*0400*/ 	.word	0x0500000f


	//   ....[166]....
        /*0404*/ 	.word	0x0500000f


	//   ....[167]....
        /*0408*/ 	.word	0x0500000f


	//   ....[168]....
        /*040c*/ 	.word	0x0500000f


	//   ....[169]....
        /*0410*/ 	.word	0x0500000f


	//   ....[170]....
        /*0414*/ 	.word	0x0500000f


	//   ....[171]....
        /*0418*/ 	.word	0x0500000f


	//   ....[172]....
        /*041c*/ 	.word	0x0500000f


	//   ....[173]....
        /*0420*/ 	.word	0x0500000f


	//   ....[174]....
        /*0424*/ 	.word	0x0500000f


	//   ....[175]....
        /*0428*/ 	.word	0x0500000f


	//   ....[176]....
        /*042c*/ 	.word	0x0500000f


	//   ....[177]....
        /*0430*/ 	.word	0x0500000f


	//   ....[178]....
        /*0434*/ 	.word	0x0500000f


	//   ....[179]....
        /*0438*/ 	.word	0x0500000f


	//   ....[180]....
        /*043c*/ 	.word	0x0500000f


	//   ....[181]....
        /*0440*/ 	.word	0x0500000f


	//   ....[182]....
        /*0444*/ 	.word	0x0500000f


	//   ....[183]....
        /*0448*/ 	.word	0x0500000f


	//   ....[184]....
        /*044c*/ 	.word	0x0500000f


	//   ....[185]....
        /*0450*/ 	.word	0x0500000f


	//   ....[186]....
        /*0454*/ 	.word	0x0500000f


	//   ....[187]....
        /*0458*/ 	.word	0x0500000f


	//   ....[188]....
        /*045c*/ 	.word	0x0500000f


	//   ....[189]....
        /*0460*/ 	.word	0x0500000f


	//   ....[190]....
        /*0464*/ 	.word	0x0500000f


	//   ....[191]....
        /*0468*/ 	.word	0x0500000f


	//   ....[192]....
        /*046c*/ 	.word	0x0500000f


	//   ....[193]....
        /*0470*/ 	.word	0x0500000f


	//   ....[194]....
        /*0474*/ 	.word	0x0500000f


	//   ....[195]....
        /*0478*/ 	.word	0x0500000f


	//   ....[196]....
        /*047c*/ 	.word	0x0500000f


	//   ....[197]....
        /*0480*/ 	.word	0x0500000f


	//   ....[198]....
        /*0484*/ 	.word	0x0500000f


	//   ....[199]....
        /*0488*/ 	.word	0x0500000f


	//   ....[200]....
        /*048c*/ 	.word	0x0500000f


	//   ....[201]....
        /*0490*/ 	.word	0x0500000f


	//   ....[202]....
        /*0494*/ 	.word	0x0500000f


	//   ....[203]....
        /*0498*/ 	.word	0x0500000f


	//----- nvinfo : EIATTR_COOP_GROUP_INSTR_OFFSETS
	.align		4
.L_353:
        /*049c*/ 	.byte	0x04, 0x28
        /*049e*/ 	.short	(.L_355 - .L_354)


	//   ....[0]....
.L_354:
        /*04a0*/ 	.word	0x00000070


	//   ....[1]....
        /*04a4*/ 	.word	0x000000b0


	//   ....[2]....
        /*04a8*/ 	.word	0x000002d0


	//   ....[3]....
        /*04ac*/ 	.word	0x00000430


	//   ....[4]....
        /*04b0*/ 	.word	0x00000550


	//   ....[5]....
        /*04b4*/ 	.word	0x000006b0


	//   ....[6]....
        /*04b8*/ 	.word	0x000015f0


	//   ....[7]....
        /*04bc*/ 	.word	0x00004d30


	//   ....[8]....
        /*04c0*/ 	.word	0x00004db0


	//   ....[9]....
        /*04c4*/ 	.word	0x00005160


	//   ....[10]....
        /*04c8*/ 	.word	0x000051e0


	//   ....[11]....
        /*04cc*/ 	.word	0x000094f0


	//   ....[12]....
        /*04d0*/ 	.word	0x00009510


	//   ....[13]....
        /*04d4*/ 	.word	0x00009530


	//   ....[14]....
        /*04d8*/ 	.word	0x00009550


	//   ....[15]....
        /*04dc*/ 	.word	0x0000a8f0


	//   ....[16]....
        /*04e0*/ 	.word	0x0000a930


	//   ....[17]....
        /*04e4*/ 	.word	0x0000aa00


	//   ....[18]....
        /*04e8*/ 	.word	0x0000aa10


	//   ....[19]....
        /*04ec*/ 	.word	0x0000c760


	//   ....[20]....
        /*04f0*/ 	.word	0x0000c7a0


	//   ....[21]....
        /*04f4*/ 	.word	0x0000c810


	//   ....[22]....
        /*04f8*/ 	.word	0x0000c850


	//   ....[23]....
        /*04fc*/ 	.word	0x0000d090


	//   ....[24]....
        /*0500*/ 	.word	0x0000d0d0


	//   ....[25]....
        /*0504*/ 	.word	0x0000d240


	//   ....[26]....
        /*0508*/ 	.word	0x0000d260


	//   ....[27]....
        /*050c*/ 	.word	0x0000d3a0


	//   ....[28]....
        /*0510*/ 	.word	0x0000d3c0


	//   ....[29]....
        /*0514*/ 	.word	0x0000d510


	//   ....[30]....
        /*0518*/ 	.word	0x0000d530


	//   ....[31]....
        /*051c*/ 	.word	0x0000dfa0


	//   ....[32]....
        /*0520*/ 	.word	0x0000dfc0


	//   ....[33]....
        /*0524*/ 	.word	0x0000e100


	//   ....[34]....
        /*0528*/ 	.word	0x0000e120


	//   ....[35]....
        /*052c*/ 	.word	0x0000e260


	//   ....[36]....
        /*0530*/ 	.word	0x0000e280


	//   ....[37]....
        /*0534*/ 	.word	0x0000e3d0


	//   ....[38]....
        /*0538*/ 	.word	0x0000e3f0


	//   ....[39]....
        /*053c*/ 	.word	0x0000e5c0


	//   ....[40]....
        /*0540*/ 	.word	0x0000e790


	//   ....[41]....
        /*0544*/ 	.word	0x0000e7c0


	//   ....[42]....
        /*0548*/ 	.word	0x0000e7f0


	//   ....[43]....
        /*054c*/ 	.word	0x0000e820


	//   ....[44]....
        /*0550*/ 	.word	0x0000e850


	//   ....[45]....
        /*0554*/ 	.word	0x0000e880


	//   ....[46]....
        /*0558*/ 	.word	0x0000e9d0


	//   ....[47]....
        /*055c*/ 	.word	0x0000ea00


	//   ....[48]....
        /*0560*/ 	.word	0x0000ea30


	//   ....[49]....
        /*0564*/ 	.word	0x0000ea60


	//   ....[50]....
        /*0568*/ 	.word	0x0000ea90


	//   ....[51]....
        /*056c*/ 	.word	0x0000eac0


	//   ....[52]....
        /*0570*/ 	.word	0x0000eb50


	//   ....[53]....
        /*0574*/ 	.word	0x0000eb80


	//   ....[54]....
        /*0578*/ 	.word	0x0000ec00


	//   ....[55]....
        /*057c*/ 	.word	0x000101a0


	//   ....[56]....
        /*0580*/ 	.word	0x000101e0


	//   ....[57]....
        /*0584*/ 	.word	0x00010210


	//   ....[58]....
        /*0588*/ 	.word	0x000102c0


	//   ....[59]....
        /*058c*/ 	.word	0x00010300


	//   ....[60]....
        /*0590*/ 	.word	0x00010360


	//   ....[61]....
        /*0594*/ 	.word	0x000103a0


	//   ....[62]....
        /*0598*/ 	.word	0x00010400


	//   ....[63]....
        /*059c*/ 	.word	0x00010420


	//   ....[64]....
        /*05a0*/ 	.word	0x00010450


	//   ....[65]....
        /*05a4*/ 	.word	0x00010c50


	//   ....[66]....
        /*05a8*/ 	.word	0x00010c80


	//   ....[67]....
        /*05ac*/ 	.word	0x00010ce0


	//   ....[68]....
        /*05b0*/ 	.word	0x00010d40


	//   ....[69]....
        /*05b4*/ 	.word	0x00010d80


	//   ....[70]....
        /*05b8*/ 	.word	0x00010e00


	//   ....[71]....
        /*05bc*/ 	.word	0x00010e50


	//   ....[72]....
        /*05c0*/ 	.word	0x00010ec0


	//   ....[73]....
        /*05c4*/ 	.word	0x00010f10


	//   ....[74]....
        /*05c8*/ 	.word	0x00010f80


	//   ....[75]....
        /*05cc*/ 	.word	0x00010fc0


	//   ....[76]....
        /*05d0*/ 	.word	0x00011040


	//   ....[77]....
        /*05d4*/ 	.word	0x00011090


	//   ....[78]....
        /*05d8*/ 	.word	0x00011100


	//   ....[79]....
        /*05dc*/ 	.word	0x00011150


	//   ....[80]....
        /*05e0*/ 	.word	0x000111a0


	//   ....[81]....
        /*05e4*/ 	.word	0x00011960


	//   ....[82]....
        /*05e8*/ 	.word	0x00011990


	//   ....[83]....
        /*05ec*/ 	.word	0x000119c0


	//   ....[84]....
        /*05f0*/ 	.word	0x00011a80


	//   ....[85]....
        /*05f4*/ 	.word	0x00011ab0


	//   ....[86]....
        /*05f8*/ 	.word	0x00011b00


	//   ....[87]....
        /*05fc*/ 	.word	0x00011b30


	//   ....[88]....
        /*0600*/ 	.word	0x00011b80


	//   ....[89]....
        /*0604*/ 	.word	0x00011bb0


	//   ....[90]....
        /*0608*/ 	.word	0x00011c20


	//   ....[91]....
        /*060c*/ 	.word	0x00011f00


	//   ....[92]....
        /*0610*/ 	.word	0x00011f20


	//   ....[93]....
        /*0614*/ 	.word	0x00011f30


	//   ....[94]....
        /*0618*/ 	.word	0x00011fe0


	//   ....[95]....
        /*061c*/ 	.word	0x00011ff0


	//   ....[96]....
        /*0620*/ 	.word	0x000120a0


	//   ....[97]....
        /*0624*/ 	.word	0x000120b0


	//   ....[98]....
        /*0628*/ 	.word	0x00012160


	//   ....[99]....
        /*062c*/ 	.word	0x00012170


	//   ....[100]....
        /*0630*/ 	.word	0x00012180


	//   ....[101]....
        /*0634*/ 	.word	0x000127a0


	//   ....[102]....
        /*0638*/ 	.word	0x000127e0


	//   ....[103]....
        /*063c*/ 	.word	0x00012820


	//   ....[104]....
        /*0640*/ 	.word	0x00012850


	//   ....[105]....
        /*0644*/ 	.word	0x00012870


	//   ....[106]....
        /*0648*/ 	.word	0x00012920


	//   ....[107]....
        /*064c*/ 	.word	0x000129d0


	//   ....[108]....
        /*0650*/ 	.word	0x00012a00


	//   ....[109]....
        /*0654*/ 	.word	0x00012a10


	//   ....[110]....
        /*0658*/ 	.word	0x00012aa0


	//   ....[111]....
        /*065c*/ 	.word	0x00012ed0


	//   ....[112]....
        /*0660*/ 	.word	0x00012f20


	//   ....[113]....
        /*0664*/ 	.word	0x00012f50


	//   ....[114]....
        /*0668*/ 	.word	0x00012f60


	//   ....[115]....
        /*066c*/ 	.word	0x00012f90


	//   ....[116]....
        /*0670*/ 	.word	0x00012fc0


	//   ....[117]....
        /*0674*/ 	.word	0x00012ff0


	//   ....[118]....
        /*0678*/ 	.word	0x00013020


	//   ....[119]....
        /*067c*/ 	.word	0x000131a0


	//   ....[120]....
        /*0680*/ 	.word	0x000131d0


	//   ....[121]....
        /*0684*/ 	.word	0x00013200


	//   ....[122]....
        /*0688*/ 	.word	0x00013230


	//   ....[123]....
        /*068c*/ 	.word	0x00013260


	//   ....[124]....
        /*0690*/ 	.word	0x00013290


	//   ....[125]....
        /*0694*/ 	.word	0x00013350


	//   ....[126]....
        /*0698*/ 	.word	0x00013370


	//   ....[127]....
        /*069c*/ 	.word	0x000133e0


	//   ....[128]....
        /*06a0*/ 	.word	0x00013850


	//   ....[129]....
        /*06a4*/ 	.word	0x00013d40


	//   ....[130]....
        /*06a8*/ 	.word	0x00013e30


	//   ....[131]....
        /*06ac*/ 	.word	0x00013f00


	//   ....[132]....
        /*06b0*/ 	.word	0x00013f70


	//   ....[133]....
        /*06b4*/ 	.word	0x00014010


	//   ....[134]....
        /*06b8*/ 	.word	0x000140f0


	//   ....[135]....
        /*06bc*/ 	.word	0x000141f0


	//   ....[136]....
        /*06c0*/ 	.word	0x00014260


	//   ....[137]....
        /*06c4*/ 	.word	0x00014350


	//   ....[138]....
        /*06c8*/ 	.word	0x000143c0


	//   ....[139]....
        /*06cc*/ 	.word	0x000144a0


	//   ....[140]....
        /*06d0*/ 	.word	0x00014550


	//   ....[141]....
        /*06d4*/ 	.word	0x000145c0


	//   ....[142]....
        /*06d8*/ 	.word	0x00014640


	//   ....[143]....
        /*06dc*/ 	.word	0x00014710


	//   ....[144]....
        /*06e0*/ 	.word	0x00014790


	//   ....[145]....
        /*06e4*/ 	.word	0x00014880


	//   ....[146]....
        /*06e8*/ 	.word	0x00014900


	//   ....[147]....
        /*06ec*/ 	.word	0x000149f0


	//   ....[148]....
        /*06f0*/ 	.word	0x00014a70


	//   ....[149]....
        /*06f4*/ 	.word	0x00014b60


	//   ....[150]....
        /*06f8*/ 	.word	0x00014be0


	//   ....[151]....
        /*06fc*/ 	.word	0x00014cd0


	//   ....[152]....
        /*0700*/ 	.word	0x00014d50


	//   ....[153]....
        /*0704*/ 	.word	0x00014e40


	//   ....[154]....
        /*0708*/ 	.word	0x00014ec0


	//   ....[155]....
        /*070c*/ 	.word	0x00014f90


	//   ....[156]....
        /*0710*/ 	.word	0x000150c0


	//   ....[157]....
        /*0714*/ 	.word	0x00015190


	//   ....[158]....
        /*0718*/ 	.word	0x00015260


	//   ....[159]....
        /*071c*/ 	.word	0x00015340


	//   ....[160]....
        /*0720*/ 	.word	0x000153a0


	//   ....[161]....
        /*0724*/ 	.word	0x00015480


	//   ....[162]....
        /*0728*/ 	.word	0x000154e0


	//   ....[163]....
        /*072c*/ 	.word	0x000155c0


	//   ....[164]....
        /*0730*/ 	.word	0x00015620


	//   ....[165]....
        /*0734*/ 	.word	0x00015730


	//   ....[166]....
        /*0738*/ 	.word	0x00015820


	//   ....[167]....
        /*073c*/ 	.word	0x000158c0


	//   ....[168]....
        /*0740*/ 	.word	0x00015920


	//   ....[169]....
        /*0744*/ 	.word	0x00015a40


	//   ....[170]....
        /*0748*/ 	.word	0x00015aa0


	//   ....[171]....
        /*074c*/ 	.word	0x00015bc0


	//   ....[172]....
        /*0750*/ 	.word	0x00015c20


	//   ....[173]....
        /*0754*/ 	.word	0x00015d40


	//   ....[174]....
        /*0758*/ 	.word	0x00015da0


	//   ....[175]....
        /*075c*/ 	.word	0x00015e70


	//   ....[176]....
        /*0760*/ 	.word	0x00015fd0


	//   ....[177]....
        /*0764*/ 	.word	0x00016080


	//   ....[178]....
        /*0768*/ 	.word	0x000161d0


	//   ....[179]....
        /*076c*/ 	.word	0x00016280


	//   ....[180]....
        /*0770*/ 	.word	0x000162e0


	//   ....[181]....
        /*0774*/ 	.word	0x000163a0


	//   ....[182]....
        /*0778*/ 	.word	0x00016480


	//   ....[183]....
        /*077c*/ 	.word	0x00016540


	//   ....[184]....
        /*0780*/ 	.word	0x00016620


	//   ....[185]....
        /*0784*/ 	.word	0x000166e0


	//   ....[186]....
        /*0788*/ 	.word	0x000167f0


	//   ....[187]....
        /*078c*/ 	.word	0x00016890


	//   ....[188]....
        /*0790*/ 	.word	0x000169b0


	//   ....[189]....
        /*0794*/ 	.word	0x00016a20


	//   ....[190]....
        /*0798*/ 	.word	0x00016a90


	//   ....[191]....
        /*079c*/ 	.word	0x00016b00


	//   ....[192]....
        /*07a0*/ 	.word	0x00016b70


	//   ....[193]....
        /*07a4*/ 	.word	0x00016bf0


	//   ....[194]....
        /*07a8*/ 	.word	0x00016c80


	//   ....[195]....
        /*07ac*/ 	.word	0x00016d10


	//   ....[196]....
        /*07b0*/ 	.word	0x00016d80


	//   ....[197]....
        /*07b4*/ 	.word	0x00016df0


	//   ....[198]....
        /*07b8*/ 	.word	0x00016e60


	//   ....[199]....
        /*07bc*/ 	.word	0x00016ee0


	//   ....[200]....
        /*07c0*/ 	.word	0x00016f50


	//   ....[201]....
        /*07c4*/ 	.word	0x00016ff0


	//   ....[202]....
        /*07c8*/ 	.word	0x00017080


	//   ....[203]....
        /*07cc*/ 	.word	0x000171a0


	//----- nvinfo : EIATTR_REG_RECONFIG
	.align		4
.L_355:
        /*07d0*/ 	.byte	0x01, 0x54
	.zero		2


	//----- nvinfo : EIATTR_SYSCALL_OFFSETS
	.align		4
        /*07d4*/ 	.byte	0x04, 0x46
        /*07d6*/ 	.short	(.L_357 - .L_356)


	//   ....[0]....
.L_356:
        /*07d8*/ 	.word	0x000017d0


	//   ....[1]....
        /*07dc*/ 	.word	0x0000f790


	//   ....[2]....
        /*07e0*/ 	.word	0x0000f8e0


	//   ....[3]....
        /*07e4*/ 	.word	0x0000f9d0


	//   ....[4]....
        /*07e8*/ 	.word	0x000108a0


	//----- nvinfo : EIATTR_MBARRIER_INSTR_OFFSETS
	.align		4
.L_357:
        /*07ec*/ 	.byte	0x04, 0x39
        /*07ee*/ 	.short	(.L_359 - .L_358)


	//   ....[0]....
.L_358:
        /*07f0*/ 	.word	0x00000180
        /*07f4*/ 	.word	0x000000ff
        /*07f8*/ 	.word	0x00038800
        /*07fc*/ 	.short	0x0100
        /*07fe*/ 	.byte	0x08
	.zero		1


	//   ....[1]....
        /*0800*/ 	.word	0x00000190
        /*0804*/ 	.word	0x000000ff
        /*0808*/ 	.word	0x00038820
        /*080c*/ 	.short	0x0100
        /*080e*/ 	.byte	0x08
	.zero		1


	//   ....[2]....
        /*0810*/ 	.word	0x00000280
        /*0814*/ 	.word	0x000000ff
        /*0818*/ 	.word	0x00038830
        /*081c*/ 	.short	0x0100
        /*081e*/ 	.byte	0x08
	.zero		1


	//   ....[3]....
        /*0820*/ 	.word	0x00000290
        /*0824*/ 	.word	0x000000ff
        /*0828*/ 	.word	0x00038840
        /*082c*/ 	.short	0x0100
        /*082e*/ 	.byte	0x08
	.zero		1


	//   ....[4]....
        /*0830*/ 	.word	0x000002a0
        /*0834*/ 	.word	0x000000ff
        /*0838*/ 	.word	0x00038838
        /*083c*/ 	.short	0x0100
        /*083e*/ 	.byte	0x08
	.zero		1


	//   ....[5]....
        /*0840*/ 	.word	0x000002b0
        /*0844*/ 	.word	0x000000ff
        /*0848*/ 	.word	0x00038848
        /*084c*/ 	.short	0x0100
        /*084e*/ 	.byte	0x08
	.zero		1


	//   ....[6]....
        /*0850*/ 	.word	0x000003e0
        /*0854*/ 	.word	0x000000ff
        /*0858*/ 	.word	0x00038850
        /*085c*/ 	.short	0x0100
        /*085e*/ 	.byte	0x08
	.zero		1


	//   ....[7]....
        /*0860*/ 	.word	0x000003f0
        /*0864*/ 	.word	0x000000ff
        /*0868*/ 	.word	0x00038860
        /*086c*/ 	.short	0x0100
        /*086e*/ 	.byte	0x08
	.zero		1


	//   ....[8]....
        /*0870*/ 	.word	0x00000400
        /*0874*/ 	.word	0x000000ff
        /*0878*/ 	.word	0x00038858
        /*087c*/ 	.short	0x0100
        /*087e*/ 	.byte	0x08
	.zero		1


	//   ....[9]....
        /*0880*/ 	.word	0x00000410
        /*0884*/ 	.word	0x000000ff
        /*0888*/ 	.word	0x00038868
        /*088c*/ 	.short	0x0100
        /*088e*/ 	.byte	0x08
	.zero		1


	//   ....[10]....
        /*0890*/ 	.word	0x00000500
        /*0894*/ 	.word	0x000000ff
        /*0898*/ 	.word	0x00038870
        /*089c*/ 	.short	0x0100
        /*089e*/ 	.byte	0x06
	.zero		1


	//   ....[11]....
        /*08a0*/ 	.word	0x00000510
        /*08a4*/ 	.word	0x000000ff
        /*08a8*/ 	.word	0x00038880
        /*08ac*/ 	.short	0x0100
        /*08ae*/ 	.byte	0x06
	.zero		1


	//   ....[12]....
        /*08b0*/ 	.word	0x00000520
        /*08b4*/ 	.word	0x000000ff
        /*08b8*/ 	.word	0x00038878
        /*08bc*/ 	.short	0x0100
        /*08be*/ 	.byte	0x06
	.zero		1


	//   ....[13]....
        /*08c0*/ 	.word	0x00000530
        /*08c4*/ 	.word	0x000000ff
        /*08c8*/ 	.word	0x00038888
        /*08cc*/ 	.short	0x0100
        /*08ce*/ 	.byte	0x06
	.zero		1


	//   ....[14]....
        /*08d0*/ 	.word	0x00000660
        /*08d4*/ 	.word	0x000000ff
        /*08d8*/ 	.word	0x00038890
        /*08dc*/ 	.short	0x0100
        /*08de*/ 	.byte	0x08
	.zero		1


	//   ....[15]....
        /*08e0*/ 	.word	0x00000670
        /*08e4*/ 	.word	0x000000ff
        /*08e8*/ 	.word	0x000388a0
        /*08ec*/ 	.short	0x0100
        /*08ee*/ 	.byte	0x08
	.zero		1


	//   ....[16]....
        /*08f0*/ 	.word	0x00000680
        /*08f4*/ 	.word	0x000000ff
        /*08f8*/ 	.word	0x00038898
        /*08fc*/ 	.short	0x0100
        /*08fe*/ 	.byte	0x08
	.zero		1


	//   ....[17]....
        /*0900*/ 	.word	0x00000690
        /*0904*/ 	.word	0x000000ff
        /*0908*/ 	.word	0x000388a8
        /*090c*/ 	.short	0x0100
        /*090e*/ 	.byte	0x08
	.zero		1


	//   ....[18]....
        /*0910*/ 	.word	0x000007d0
        /*0914*/ 	.word	0x000000ff
        /*0918*/ 	.word	0x000388b0
        /*091c*/ 	.short	0x0100
        /*091e*/ 	.byte	0x08
	.zero		1


	//   ....[19]....
        /*0920*/ 	.word	0x000007e0
        /*0924*/ 	.word	0x000000ff
        /*0928*/ 	.word	0x000388c0
        /*092c*/ 	.short	0x0100
        /*092e*/ 	.byte	0x08
	.zero		1


	//   ....[20]....
        /*0930*/ 	.word	0x000007f0
        /*0934*/ 	.word	0x000000ff
        /*0938*/ 	.word	0x000388b8
        /*093c*/ 	.short	0x0100
        /*093e*/ 	.byte	0x08
	.zero		1


	//   ....[21]....
        /*0940*/ 	.word	0x00000800
        /*0944*/ 	.word	0x000000ff
        /*0948*/ 	.word	0x000388c8
        /*094c*/ 	.short	0x0100
        /*094e*/ 	.byte	0x08
	.zero		1


	//   ....[22]....
        /*0950*/ 	.word	0x00001870
        /*0954*/ 	.word	0x000000ff
        /*0958*/ 	.word	0x00038800
        /*095c*/ 	.short	0x010a
        /*095e*/ 	.byte	0x28
	.zero		1


	//   ....[23]....
        /*0960*/ 	.word	0x00001900
        /*0964*/ 	.word	0x00000000
        /*0968*/ 	.word	0x00038830
        /*096c*/ 	.short	0x010a
        /*096e*/ 	.byte	0x3f
	.zero		1


	//   ....[24]....
        /*0970*/ 	.word	0x00001950
        /*0974*/ 	.word	0x00000000
        /*0978*/ 	.word	0x00038830
        /*097c*/ 	.short	0x010a
        /*097e*/ 	.byte	0x3f
	.zero		1


	//   ....[25]....
        /*0980*/ 	.word	0x00004440
        /*0984*/ 	.word	0x000000ff
        /*0988*/ 	.word	0x00000000
        /*098c*/ 	.short	0x0101
        /*098e*/ 	.byte	0x04
	.zero		1


	//   ....[26]....
        /*0990*/ 	.word	0x000060e0
        /*0994*/ 	.word	0x000000ff
        /*0998*/ 	.word	0x00038830
        /*099c*/ 	.short	0x010a
        /*099e*/ 	.byte	0x3d
	.zero		1


	//   ....[27]....
        /*09a0*/ 	.word	0x00006120
        /*09a4*/ 	.word	0x000000ff
        /*09a8*/ 	.word	0x00038830
        /*09ac*/ 	.short	0x010a
        /*09ae*/ 	.byte	0x3d
	.zero		1


	//   ....[28]....
        /*09b0*/ 	.word	0x00008a80
        /*09b4*/ 	.word	0x000000ff
        /*09b8*/ 	.word	0x00038850
        /*09bc*/ 	.short	0x010a
        /*09be*/ 	.byte	0x04
	.zero		1


	//   ....[29]....
        /*09c0*/ 	.word	0x00008ac0
        /*09c4*/ 	.word	0x000000ff
        /*09c8*/ 	.word	0x00038850
        /*09cc*/ 	.short	0x010a
        /*09ce*/ 	.byte	0x04
	.zero		1


	//   ....[30]....
        /*09d0*/ 	.word	0x00009110
        /*09d4*/ 	.word	0x000000ff
        /*09d8*/ 	.word	0x00000000
        /*09dc*/ 	.short	0x0101
        /*09de*/ 	.byte	0x3d
	.zero		1


	//   ....[31]....
        /*09e0*/ 	.word	0x00009ef0
        /*09e4*/ 	.word	0x000000ff
        /*09e8*/ 	.word	0x00000000
        /*09ec*/ 	.short	0x0101
        /*09ee*/ 	.byte	0x04
	.zero		1


	//   ....[32]....
        /*09f0*/ 	.word	0x0000a860
        /*09f4*/ 	.word	0x000000ff
        /*09f8*/ 	.word	0x00038850
        /*09fc*/ 	.short	0x010a
        /*09fe*/ 	.byte	0x07
	.zero		1


	//   ....[33]....
        /*0a00*/ 	.word	0x0000a8a0
        /*0a04*/ 	.word	0x000000ff
        /*0a08*/ 	.word	0x00038850
        /*0a0c*/ 	.short	0x010a
        /*0a0e*/ 	.byte	0x07
	.zero		1


	//   ....[34]....
        /*0a10*/ 	.word	0x0000ada0
        /*0a14*/ 	.word	0x000000ff
        /*0a18*/ 	.word	0x00000000
        /*0a1c*/ 	.short	0x0101
        /*0a1e*/ 	.byte	0x04
	.zero		1


	//   ....[35]....
        /*0a20*/ 	.word	0x0000d0c0
        /*0a24*/ 	.word	0x000000ff
        /*0a28*/ 	.word	0x00000000
        /*0a2c*/ 	.short	0x0101
        /*0a2e*/ 	.byte	0x0a
	.zero		1


	//   ....[36]....
        /*0a30*/ 	.word	0x0000ffb0
        /*0a34*/ 	.word	0x00000005
        /*0a38*/ 	.word	0x00038840
        /*0a3c*/ 	.short	0x010a
        /*0a3e*/ 	.byte	0x3f
	.zero		1


	//   ....[37]....
        /*0a40*/ 	.word	0x000105c0
        /*0a44*/ 	.word	0x00000005
        /*0a48*/ 	.word	0x00038830
        /*0a4c*/ 	.short	0x0107
        /*0a4e*/ 	.byte	0x3f
	.zero		1


	//   ....[38]....
        /*0a50*/ 	.word	0x000106a0
        /*0a54*/ 	.word	0x00000005
        /*0a58*/ 	.word	0x00038830
        /*0a5c*/ 	.short	0x0101
        /*0a5e*/ 	.byte	0x3f
	.zero		1


	//   ....[39]....
        /*0a60*/ 	.word	0x00011290
        /*0a64*/ 	.word	0x00000016
        /*0a68*/ 	.word	0x00038800
        /*0a6c*/ 	.short	0x0107
        /*0a6e*/ 	.byte	0x3f
	.zero		1


	//   ....[40]....
        /*0a70*/ 	.word	0x00011390
        /*0a74*/ 	.word	0x00000016
        /*0a78*/ 	.word	0x00038800
        /*0a7c*/ 	.short	0x0101
        /*0a7e*/ 	.byte	0x3f
	.zero		1


	//   ....[41]....
        /*0a80*/ 	.word	0x000113b0
        /*0a84*/ 	.word	0x00000016
        /*0a88*/ 	.word	0x00038820
        /*0a8c*/ 	.short	0x010a
        /*0a8e*/ 	.byte	0x3f
	.zero		1


	//   ....[42]....
        /*0a90*/ 	.word	0x000117b0
        /*0a94*/ 	.word	0x00000006
        /*0a98*/ 	.word	0x00038840
        /*0a9c*/ 	.short	0x010a
        /*0a9e*/ 	.byte	0x3f
	.zero		1


	//   ....[43]....
        /*0aa0*/ 	.word	0x00011d30
        /*0aa4*/ 	.word	0x00000006
        /*0aa8*/ 	.word	0x00038830
        /*0aac*/ 	.short	0x0107
        /*0aae*/ 	.byte	0x3f
	.zero		1


	//   ....[44]....
        /*0ab0*/ 	.word	0x00011de0
        /*0ab4*/ 	.word	0x00000006
        /*0ab8*/ 	.word	0x00038830
        /*0abc*/ 	.short	0x0101
        /*0abe*/ 	.byte	0x3f
	.zero		1


	//   ....[45]....
        /*0ac0*/ 	.word	0x00011e40
        /*0ac4*/ 	.word	0x00000006
        /*0ac8*/ 	.word	0x00038860
        /*0acc*/ 	.short	0x010a
        /*0ace*/ 	.byte	0x3f
	.zero		1


	//   ....[46]....
        /*0ad0*/ 	.word	0x00012330
        /*0ad4*/ 	.word	0x00000006
        /*0ad8*/ 	.word	0x00038850
        /*0adc*/ 	.short	0x0107
        /*0ade*/ 	.byte	0x3f
	.zero		1


	//   ....[47]....
        /*0ae0*/ 	.word	0x000124f0
        /*0ae4*/ 	.word	0x00000006
        /*0ae8*/ 	.word	0x00038850
        /*0aec*/ 	.short	0x0101
        /*0aee*/ 	.byte	0x3f
	.zero		1


	//   ....[48]....
        /*0af0*/ 	.word	0x000126f0
        /*0af4*/ 	.word	0x00000004
        /*0af8*/ 	.word	0x00038860
        /*0afc*/ 	.short	0x010a
        /*0afe*/ 	.byte	0x3f
	.zero		1


	//   ....[49]....
        /*0b00*/ 	.word	0x00012c20
        /*0b04*/ 	.word	0x00000004
        /*0b08*/ 	.word	0x00038850
        /*0b0c*/ 	.short	0x0107
        /*0b0e*/ 	.byte	0x3f
	.zero		1


	//   ....[50]....
        /*0b10*/ 	.word	0x00012cd0
        /*0b14*/ 	.word	0x00000004
        /*0b18*/ 	.word	0x00038850
        /*0b1c*/ 	.short	0x0101
        /*0b1e*/ 	.byte	0x3f
	.zero		1


	//   ....[51]....
        /*0b20*/ 	.word	0x000137d0
        /*0b24*/ 	.word	0x00000004
        /*0b28*/ 	.word	0x00038820
        /*0b2c*/ 	.short	0x010a
        /*0b2e*/ 	.byte	0x3f
	.zero		1


	//   ....[52]....
        /*0b30*/ 	.word	0x00013970
        /*0b34*/ 	.word	0x00000005
        /*0b38*/ 	.word	0x00038840
        /*0b3c*/ 	.short	0x010a
        /*0b3e*/ 	.byte	0x3f
	.zero		1


	//   ....[53]....
        /*0b40*/ 	.word	0x00013a10
        /*0b44*/ 	.word	0x0000001b
        /*0b48*/ 	.word	0x00038840
        /*0b4c*/ 	.short	0x010a
        /*0b4e*/ 	.byte	0x3f
	.zero		1


	//   ....[54]....
        /*0b50*/ 	.word	0x00013a50
        /*0b54*/ 	.word	0x00000005
        /*0b58*/ 	.word	0x00038860
        /*0b5c*/ 	.short	0x010a
        /*0b5e*/ 	.byte	0x3f
	.zero		1


	//   ....[55]....
        /*0b60*/ 	.word	0x00013a90
        /*0b64*/ 	.word	0x0000001b
        /*0b68*/ 	.word	0x00038860
        /*0b6c*/ 	.short	0x010a
        /*0b6e*/ 	.byte	0x3f
	.zero		1


	//   ....[56]....
        /*0b70*/ 	.word	0x00013b00
        /*0b74*/ 	.word	0x00000003
        /*0b78*/ 	.word	0x00038800
        /*0b7c*/ 	.short	0x010a
        /*0b7e*/ 	.byte	0x3f
	.zero		1


	//   ....[57]....
        /*0b80*/ 	.word	0x00013b50
        /*0b84*/ 	.word	0x00000000
        /*0b88*/ 	.word	0x00038830
        /*0b8c*/ 	.short	0x010a
        /*0b8e*/ 	.byte	0x3f
	.zero		1


	//   ....[58]....
        /*0b90*/ 	.word	0x00013bb0
        /*0b94*/ 	.word	0x00000099
        /*0b98*/ 	.word	0x00038830
        /*0b9c*/ 	.short	0x010a
        /*0b9e*/ 	.byte	0x3f
	.zero		1


	//   ....[59]....
        /*0ba0*/ 	.word	0x00013c10
        /*0ba4*/ 	.word	0x00000002
        /*0ba8*/ 	.word	0x00038850
        /*0bac*/ 	.short	0x010a
        /*0bae*/ 	.byte	0x3f
	.zero		1


	//   ....[60]....
        /*0bb0*/ 	.word	0x00013c70
        /*0bb4*/ 	.word	0x00000007
        /*0bb8*/ 	.word	0x00038850
        /*0bbc*/ 	.short	0x010a
        /*0bbe*/ 	.byte	0x3f
	.zero		1


	//   ....[61]....
        /*0bc0*/ 	.word	0x00013d80
        /*0bc4*/ 	.word	0x00000005
        /*0bc8*/ 	.word	0x00038840
        /*0bcc*/ 	.short	0x010a
        /*0bce*/ 	.byte	0x3f
	.zero		1


	//   ....[62]....
        /*0bd0*/ 	.word	0x00014fc0
        /*0bd4*/ 	.word	0x00000016
        /*0bd8*/ 	.word	0x00038820
        /*0bdc*/ 	.short	0x010a
        /*0bde*/ 	.byte	0x3f
	.zero		1


	//   ....[63]....
        /*0be0*/ 	.word	0x00015010
        /*0be4*/ 	.word	0x00000006
        /*0be8*/ 	.word	0x00038840
        /*0bec*/ 	.short	0x010a
        /*0bee*/ 	.byte	0x3f
	.zero		1


	//   ....[64]....
        /*0bf0*/ 	.word	0x00015770
        /*0bf4*/ 	.word	0x00000006
        /*0bf8*/ 	.word	0x00038860
        /*0bfc*/ 	.short	0x010a
        /*0bfe*/ 	.byte	0x3f
	.zero		1


	//   ....[65]....
        /*0c00*/ 	.word	0x00015f20
        /*0c04*/ 	.word	0x00000004
        /*0c08*/ 	.word	0x00038860
        /*0c0c*/ 	.short	0x010a
        /*0c0e*/ 	.byte	0x3f
	.zero		1


	//   ....[66]....
        /*0c10*/ 	.word	0x000170c0
        /*0c14*/ 	.word	0x00000004
        /*0c18*/ 	.word	0x00038820
        /*0c1c*/ 	.short	0x010a
        /*0c1e*/ 	.byte	0x3f
	.zero		1


	//   ....[67]....
        /*0c20*/ 	.word	0x00017260
        /*0c24*/ 	.word	0x00000005
        /*0c28*/ 	.word	0x00038840
        /*0c2c*/ 	.short	0x010a
        /*0c2e*/ 	.byte	0x3f
	.zero		1


	//   ....[68]....
        /*0c30*/ 	.word	0x000172b0
        /*0c34*/ 	.word	0x0000001b
        /*0c38*/ 	.word	0x00038840
        /*0c3c*/ 	.short	0x010a
        /*0c3e*/ 	.byte	0x3f
	.zero		1


	//   ....[69]....
        /*0c40*/ 	.word	0x00017300
        /*0c44*/ 	.word	0x00000005
        /*0c48*/ 	.word	0x00038860
        /*0c4c*/ 	.short	0x010a
        /*0c4e*/ 	.byte	0x3f
	.zero		1


	//----- nvinfo : EIATTR_NUM_MBARRIERS
	.align		4
.L_359:
        /*0c50*/ 	.byte	0x03, 0x38
        /*0c52*/ 	.short	0x0016


	//----- nvinfo : EIATTR_EXIT_INSTR_OFFSETS
	.align		4
        /*0c54*/ 	.byte	0x04, 0x1c
        /*0c56*/ 	.short	(.L_361 - .L_360)


	//   ....[0]....
.L_360:
        /*0c58*/ 	.word	0x00000990


	//   ....[1]....
        /*0c5c*/ 	.word	0x0000e570


	//   ....[2]....
        /*0c60*/ 	.word	0x00013ae0


	//----- nvinfo : EIATTR_MAX_THREADS
	.align		4
.L_361:
        /*0c64*/ 	.byte	0x04, 0x05
        /*0c66*/ 	.short	(.L_363 - .L_362)
.L_362:
        /*0c68*/ 	.word	0x00000180
        /*0c6c*/ 	.word	0x00000001
        /*0c70*/ 	.word	0x00000001


	//----- nvinfo : EIATTR_CRS_STACK_SIZE
	.align		4
.L_363:
        /*0c74*/ 	.byte	0x04, 0x1e
        /*0c76*/ 	.short	(.L_365 - .L_364)
.L_364:
        /*0c78*/ 	.word	0x00000000


	//----- nvinfo : EIATTR_CBANK_PARAM_SIZE
	.align		4
.L_365:
        /*0c7c*/ 	.byte	0x03, 0x19
        /*0c7e*/ 	.short	0x0af0


	//----- nvinfo : EIATTR_PARAM_CBANK
	.align		4
        /*0c80*/ 	.byte	0x04, 0x0a
        /*0c82*/ 	.short	(.L_367 - .L_366)
	.align		4
.L_366:
        /*0c84*/ 	.word	index@(.nv.constant0._ZN7cutlass13device_kernelIN5flash11enable_sm90INS1_16FlashAttnFwdSm90INS1_25CollectiveMainloopFwdSm90ILi2EN4cute5tupleIJNS5_1CILi1EEES8_S8_EEENS6_IJNS7_ILi128EEENS7_ILi80EEENS7_ILi256EEEEEELi256ENS_10bfloat16_tEfNS_4arch4Sm90ELb0ELb0ELb1ELb1ELb1ELb0ELb0ELb1ELb1ELb1ELb0ELb0EEENS1_21CollectiveEpilogueFwdINS6_IJSA_SC_SB_EEES9_SE_SG_Li256ELb1ELb1ELb0ELb0EEENS1_36VarlenDynamicPersistentTileSchedulerILi128ELi80ELi256ELi128ELb0ELb1ELb1ELb0ELb1ELb1EEEEEEEEEvNT_6ParamsE)
        /*0c88*/ 	.short	0x0210
        /*0c8a*/ 	.short	0x0af0


	//----- nvinfo : EIATTR_SW_WAR
	.align		4
.L_367:
        /*0c8c*/ 	.byte	0x04, 0x36
        /*0c8e*/ 	.short	(.L_369 - .L_368)
.L_368:
        /*0c90*/ 	.word	0x00000008
.L_369:


//--------------------- .nv.info._ZN7cutlass13device_kernelIN5flash11enable_sm90INS1_16FlashAttnFwdSm90INS1_25CollectiveMainloopFwdSm90ILi2EN4cute5tupleIJNS5_1CILi1EEES8_S8_EEENS6_IJNS7_ILi128EEENS7_ILi80EEENS7_ILi256EEEEEELi256ENS_10bfloat16_tEfNS_4arch4Sm90ELb0ELb0ELb1ELb1ELb1ELb1ELb0ELb1ELb1ELb1ELb0ELb0EEENS1_21CollectiveEpilogueFwdINS6_IJSA_SC_SB_EEES9_SE_SG_Li256ELb1ELb1ELb0ELb0EEENS1_36VarlenDynamicPersistentTileSchedulerILi128ELi80ELi256ELi128ELb0ELb1ELb1ELb0ELb1ELb1EEEEEEEEEvNT_6ParamsE --------------------------
	.section	.nv.info._ZN7cutlass13device_kernelIN5flash11enable_sm90INS1_16FlashAttnFwdSm90INS1_25CollectiveMainloopFwdSm90ILi2EN4cute5tupleIJNS5_1CILi1EEES8_S8_EEENS6_IJNS7_ILi128EEENS7_ILi80EEENS7_ILi256EEEEEELi256ENS_10bfloat16_tEfNS_4arch4Sm90ELb0ELb0ELb1ELb1ELb1ELb1ELb0ELb1ELb1ELb1ELb0ELb0EEENS1_21CollectiveEpilogueFwdINS6_IJSA_SC_SB_EEES9_SE_SG_Li256ELb1ELb1ELb0ELb0EEENS1_36VarlenDynamicPersistentTileSchedulerILi128ELi80ELi256ELi128ELb0ELb1ELb1ELb0ELb1ELb1EEEEEEEEEvNT_6ParamsE,"",@"SHT_CUDA_INFO"
	.sectionflags	@""
	.align	4


	//----- nvinfo : EIATTR_CUDA_API_VERSION
	.align		4
        /*0000*/ 	.byte	0x04, 0x37
        /*0002*/ 	.short	(.L_371 - .L_370)
.L_370:
        /*0004*/ 	.word	0x00000082


	//----- nvinfo : EIATTR_KPARAM_INFO
	.align		4
.L_371:
        /*0008*/ 	.byte	0x04, 0x17
        /*000a*/ 	.short	(.L_373 - .L_372)
.L_372:
        /*000c*/ 	.word	0x00000000
        /*0010*/ 	.short	0x0000
        /*0012*/ 	.short	0x0070
        /*0014*/ 	.byte	0x00, 0xf0, 0x01, 0x2a


	//----- nvinfo : EIATTR_SPARSE_MMA_MASK
	.align		4
.L_373:
        /*0018*/ 	.byte	0x03, 0x50
        /*001a*/ 	.short	0x0000


	//----- nvinfo : EIATTR_MAXREG_COUNT
	.align		4
        /*001c*/ 	.byte	0x03, 0x1b
        /*001e*/ 	.short	0x00a8


	//----- nvinfo : EIATTR_NUM_BARRIERS
	.align		4
        /*0020*/ 	.byte	0x02, 0x4c
        /*0022*/ 	.byte	0x10
	.zero		1


	//----- nvinfo : EIATTR_EXTERNS
	.align		4
        /*0024*/ 	.byte	0x04, 0x0f
        /*0026*/ 	.short	(.L_375 - .L_374)


	//   ....[0]....
	.align		4
.L_374:
        /*0028*/ 	.word	index@(__assertfail)


	//----- nvinfo : EIATTR_ANNOTATIONS
	.align		4
.L_375:
        /*002c*/ 	.byte	0x04, 0x55
        /*002e*/ 	.short	(.L_377 - .L_376)


	//   ....[0]....
.L_376:
        /* <DEDUP_REMOVED lines=50> */


	//----- nvinfo : EIATTR_MERCURY_ISA_VERSION
	.align		4
.L_377:
        /*0340*/ 	.byte	0x03, 0x5f
        /*0342*/ 	.short	0x0101


	//----- nvinfo : EIATTR_UNUSED_LOAD_BYTE_OFFSET
	.align		4
        /*0344*/ 	.byte	0x04, 0x44
        /*0346*/ 	.short	(.L_379 - .L_378)


	//   ....[0]....
.L_378:
        /*0348*/ 	.word	0x00000a30
        /*034c*/ 	.word	0x0000fff0


	//   ....[1]....
        /*0350*/ 	.word	0x0001e030
        /*0354*/ 	.word	0x0000fff0


	//----- nvinfo : EIATTR_INT_WARP_WIDE_INSTR_OFFSETS
	.align		4
.L_379:
        /*0358*/ 	.byte	0x04, 0x31
        /*035a*/ 	.short	(.L_381 - .L_380)


	//   ....[0]....
.L_380:
        /*035c*/ 	.word	0x00000130


	//   ....[1]....
        /*0360*/ 	.word	0x00000170


	//   ....[2]....
        /*0364*/ 	.word	0x000001e0


	//   ....[3]....
        /*0368*/ 	.word	0x00023a00


	//   ....[4]....
        /*036c*/ 	.word	0x00023aa0


	//   ....[5]....
        /*0370*/ 	.word	0x00026b70


	//   ....[6]....
        /*0374*/ 	.word	0x00026c10


	//----- nvinfo : EIATTR_COOP_GROUP_MASK_REGIDS
	.align		4
.L_381:
        /*0378*/ 	.byte	0x04, 0x29
        /*037a*/ 	.short	(.L_383 - .L_382)


	//   ....[0]....
.L_382:
        /*037c*/ 	.word	0xffffffff


	//   ....[1]....
        /*0380*/ 	.word	0xffffffff


	//   ....[2]....
        /*0384*/ 	.word	0xffffffff


	//   ....[3]....
        /*0388*/ 	.word	0xffffffff


	//   ....[4]....
        /*038c*/ 	.word	0xffffffff


	//   ....[5]....
        /*0390*/ 	.word	0xffffffff


	//   ....[6]....
        /*0394*/ 	.word	0xffffffff


	//   ....[7]....
        /*0398*/ 	.word	0xffffffff


	//   ....[8]....
        /*039c*/ 	.word	0xffffffff


	//   ....[9]....
        /*03a0*/ 	.word	0xffffffff


	//   ....[10]....
        /*03a4*/ 	.word	0xffffffff


	//   ....[11]....
        /*03a8*/ 	.word	0xffffffff


	//   ....[12]....
        /*03ac*/ 	.word	0xffffffff


	//   ....[13]....
        /*03b0*/ 	.word	0xffffffff


	//   ....[14]....
        /*03b4*/ 	.word	0xffffffff


	//   ....[15]....
        /*03b8*/ 	.word	0xffffffff


	//   ....[16]....
        /*03bc*/ 	.word	0xffffffff


	//   ....[17]....
        /*03c0*/ 	.word	0xffffffff


	//   ....[18]....
        /*03c4*/ 	.word	0xffffffff


	//   ....[19]....
        /*03c8*/ 	.word	0xffffffff


	//   ....[20]....
        /*03cc*/ 	.word	0xffffffff


	//   ....[21]....
        /*03d0*/ 	.word	0xffffffff


	//   ....[22]....
        /*03d4*/ 	.word	0xffffffff


	//   ....[23]....
        /*03d8*/ 	.word	0xffffffff


	//   ....[24]....
        /*03dc*/ 	.word	0xffffffff


	//   ....[25]....
        /*03e0*/ 	.word	0xffffffff


	//   ....[26]....
        /*03e4*/ 	.word	0xffffffff


	//   ....[27]....
        /*03e8*/ 	.word	0xffffffff


	//   ....[28]....
        /*03ec*/ 	.word	0xffffffff


	//   ....[29]....
        /*03f0*/ 	.word	0xffffffff


	//   ....[30]....
        /*03f4*/ 	.word	0xffffffff


	//   ....[31]....
        /*03f8*/ 	.word	0xffffffff


	//   ....[32]....
        /*03fc*/ 	.word	0xffffffff


	//   ....[33]....
        /*0400*/ 	.word	0xffffffff


	//   ....[34]....
        /*0404*/ 	.word	0xffffffff


	//   ....[35]....
        /*0408*/ 	.word	0xffffffff


	//   ....[36]....
        /*040c*/ 	.word	0xffffffff


	//   ....[37]....
        /*0410*/ 	.word	0xffffffff


	//   ....[38]....
        /*0414*/ 	.word	0xffffffff


	//   ....[39]....
        /*0418*/ 	.word	0xffffffff


	//   ....[40]....
        /*041c*/ 	.word	0xffffffff


	//   ....[41]....
        /*0420*/ 	.word	0xffffffff


	//   ....[42]....
        /*0424*/ 	.word	0xffffffff


	//   ....[43]....
        /*0428*/ 	.word	0xffffffff


	//   ....[44]....
        /*042c*/ 	.word	0xffffffff


	//   ....[45]....
        /*0430*/ 	.word	0xffffffff


	//   ....[46]....
        /*0434*/ 	.word	0xffffffff


	//   ....[47]....
        /*0438*/ 	.word	0xffffffff


	//   ....[48]....
        /*043c*/ 	.word	0xffffffff


	//   ....[49]....
        /*0440*/ 	.word	0xffffffff


	//   ....[50]....
        /*0444*/ 	.word	0xffffffff


	//   ....[51]....
        /*0448*/ 	.word	0xffffffff


	//   ....[52]....
        /*044c*/ 	.word	0xffffffff


	//   ....[53]....
        /*0450*/ 	.word	0xffffffff


	//   ....[54]....
        /*0454*/ 	.word	0xffffffff


	//   ....[55]....
        /*0458*/ 	.word	0xffffffff


	//   ....[56]....
        /*045c*/ 	.word	0xffffffff


	//   ....[57]....
        /*0460*/ 	.word	0xffffffff


	//   ....[58]....
        /*0464*/ 	.word	0xffffffff


	//   ....[59]....
        /*0468*/ 	.word	0xffffffff


	//   ....[60]....
        /*046c*/ 	.word	0xffffffff


	//   ....[61]....
        /*0470*/ 	.word	0xffffffff


	//   ....[62]....
        /*0474*/ 	.word	0xffffffff


	//   ....[63]....
        /*0478*/ 	.word	0xffffffff


	//   ....[64]....
        /*047c*/ 	.word	0xffffffff


	//   ....[65]....
        /*0480*/ 	.word	0xffffffff


	//   ....[66]....
        /*0484*/ 	.word	0xffffffff


	//   ....[67]....
        /*0488*/ 	.word	0xffffffff


	//   ....[68]....
        /*048c*/ 	.word	0xffffffff


	//   ....[69]....
        /*0490*/ 	.word	0xffffffff


	//   ....[70]....
        /*0494*/ 	.word	0xffffffff


	//   ....[71]....
        /*0498*/ 	.word	0xffffffff


	//   ....[72]....
        /*049c*/ 	.word	0xffffffff


	//   ....[73]....
        /*04a0*/ 	.word	0xffffffff


	//   ....[74]....
        /*04a4*/ 	.word	0xffffffff


	//   ....[75]....
        /*04a8*/ 	.word	0xffffffff


	//   ....[76]....
        /*04ac*/ 	.word	0xffffffff


	//   ....[77]....
        /*04b0*/ 	.word	0xffffffff


	//   ....[78]....
        /*04b4*/ 	.word	0xffffffff


	//   ....[79]....
        /*04b8*/ 	.word	0xffffffff


	//   ....[80]....
        /*04bc*/ 	.word	0xffffffff


	//   ....[81]....
        /*04c0*/ 	.word	0xffffffff


	//   ....[82]....
        /*04c4*/ 	.word	0xffffffff


	//   ....[83]....
        /*04c8*/ 	.word	0xffffffff


	//   ....[84]....
        /*04cc*/ 	.word	0xffffffff


	//   ....[85]....
        /*04d0*/ 	.word	0xffffffff


	//   ....[86]....
        /*04d4*/ 	.word	0xffffffff


	//   ....[87]....
        /*04d8*/ 	.word	0xffffffff


	//   ....[88]....
        /*04dc*/ 	.word	0xffffffff


	//   ....[89]....
        /*04e0*/ 	.word	0xffffffff


	//   ....[90]....
        /*04e4*/ 	.word	0xffffffff


	//   ....[91]....
        /*04e8*/ 	.word	0xffffffff


	//   ....[92]....
        /*04ec*/ 	.word	0xffffffff


	//   ....[93]....
        /*04f0*/ 	.word	0xffffffff


	//   ....[94]....
        /*04f4*/ 	.word	0xffffffff


	//   ....[95]....
        /*04f8*/ 	.word	0xffffffff


	//   ....[96]....
        /*04fc*/ 	.word	0xffffffff


	//   ....[97]....
        /*0500*/ 	.word	0xffffffff


	//   ....[98]....
        /*0504*/ 	.word	0xffffffff


	//   ....[99]....
        /*0508*/ 	.word	0xffffffff


	//   ....[100]....
        /*050c*/ 	.word	0xffffffff


	//   ....[101]....
        /*0510*/ 	.word	0xffffffff


	//   ....[102]....
        /*0514*/ 	.word	0xffffffff


	//   ....[103]....
        /*0518*/ 	.word	0xffffffff


	//   ....[104]....
        /*051c*/ 	.word	0xffffffff


	//   ....[105]....
        /*0520*/ 	.word	0xffffffff


	//   ....[106]....
        /*0524*/ 	.word	0xffffffff


	//   ....[107]....
        /*0528*/ 	.word	0xffffffff


	//   ....[108]....
        /*052c*/ 	.word	0xffffffff


	//   ....[109]....
        /*0530*/ 	.word	0xffffffff


	//   ....[110]....
        /*0534*/ 	.word	0xffffffff


	//   ....[111]....
        /*0538*/ 	.word	0xffffffff


	//   ....[112]....
        /*053c*/ 	.word	0xffffffff


	//   ....[113]....
        /*0540*/ 	.word	0xffffffff


	//   ....[114]....
        /*0544*/ 	.word	0xffffffff


	//   ....[115]....
        /*0548*/ 	.word	0xffffffff


	//   ....[116]....
        /*054c*/ 	.word	0xffffffff


	//   ....[117]....
        /*0550*/ 	.word	0xffffffff


	//   ....[118]....
        /*0554*/ 	.word	0xffffffff


	//   ....[119]....
        /*0558*/ 	.word	0xffffffff


	//   ....[120]....
        /*055c*/ 	.word	0xffffffff


	//   ....[121]....
        /*0560*/ 	.word	0xffffffff


	//   ....[122]....
        /*0564*/ 	.word	0xffffffff


	//   ....[123]....
        /*0568*/ 	.word	0xffffffff


	//   ....[124]....
        /*056c*/ 	.word	0xffffffff


	//   ....[125]....
        /*0570*/ 	.word	0xffffffff


	//   ....[126]....
        /*0574*/ 	.word	0xffffffff


	//   ....[127]....
        /*0578*/ 	.word	0xffffffff


	//   ....[128]....
        /*057c*/ 	.word	0xffffffff


	//   ....[129]....
        /*0580*/ 	.word	0xffffffff


	//   ....[130]....
        /*0584*/ 	.word	0xffffffff


	//   ....[131]....
        /*0588*/ 	.word	0xffffffff


	//   ....[132]....
        /*058c*/ 	.word	0xffffffff


	//   ....[133]....
        /*0590*/ 	.word	0xffffffff


	//   ....[134]....
        /*0594*/ 	.word	0xffffffff


	//   ....[135]....
        /*0598*/ 	.word	0xffffffff


	//   ....[136]....
        /*059c*/ 	.word	0xffffffff


	//   ....[137]....
        /*05a0*/ 	.word	0xffffffff


	//   ....[138]....
        /*05a4*/ 	.word	0xffffffff


	//   ....[139]....
        /*05a8*/ 	.word	0xffffffff


	//   ....[140]....
        /*05ac*/ 	.word	0xffffffff


	//   ....[141]....
        /*05b0*/ 	.word	0xffffffff


	//   ....[142]....
        /*05b4*/ 	.word	0xffffffff


	//   ....[143]....
        /*05b8*/ 	.word	0xffffffff


	//   ....[144]....
        /*05bc*/ 	.word	0xffffffff


	//   ....[145]....
        /*05c0*/ 	.word	0xffffffff


	//   ....[146]....
        /*05c4*/ 	.word	0xffffffff


	//   ....[147]....
        /*05c8*/ 	.word	0xffffffff


	//   ....[148]....
        /*05cc*/ 	.word	0xffffffff


	//   ....[149]....
        /*05d0*/ 	.word	0xffffffff


	//   ....[150]....
        /*05d4*/ 	.word	0xffffffff


	//   ....[151]....
        /*05d8*/ 	.word	0xffffffff


	//   ....[152]....
        /*05dc*/ 	.word	0xffffffff


	//   ....[153]....
        /*05e0*/ 	.word	0xffffffff


	//   ....[154]....
        /*05e4*/ 	.word	0xffffffff


	//   ....[155]....
        /*05e8*/ 	.word	0xffffffff


	//   ....[156]....
        /*05ec*/ 	.word	0xffffffff


	//   ....[157]....
        /*05f0*/ 	.word	0xffffffff


	//   ....[158]....
        /*05f4*/ 	.word	0xffffffff


	//   ....[159]....
        /*05f8*/ 	.word	0xffffffff


	//   ....[160]....
        /*05fc*/ 	.word	0xffffffff


	//   ....[161]....
        /*0600*/ 	.word	0xffffffff


	//   ....[162]....
        /*0604*/ 	.word	0xffffffff


	//   ....[163]....
        /*0608*/ 	.word	0x0500000f


	//   ....[164]....
        /*060c*/ 	.word	0x0500000f


	//   ....[165]....
        /*0610*/ 	.word	0x0500000f


	//   ....[166]....
        /*0614*/ 	.word	0x0500000f


	//   ....[167]....
        /*0618*/ 	.word	0x0500000f


	//   ....[168]....
        /*061c*/ 	.word	0x0500000f


	//   ....[169]....
        /*0620*/ 	.word	0x0500000f


	//   ....[170]....
        /*0624*/ 	.word	0x0500000f


	//   ....[171]....
        /*0628*/ 	.word	0x0500000f


	//   ....[172]....
        /*062c*/ 	.word	0x0500000f


	//   ....[173]....
        /*0630*/ 	.word	0x0500000f


	//   ....[174]....
        /*0634*/ 	.word	0x0500000f


	//   ....[175]....
        /*0638*/ 	.word	0x0500000f


	//   ....[176]....
        /*063c*/ 	.word	0x0500000f


	//   ....[177]....
        /*0640*/ 	.word	0x0500000f


	//   ....[178]....
        /*0644*/ 	.word	0x0500000f


	//   ....[179]....
        /*0648*/ 	.word	0x0500000f


	//   ....[180]....
        /*064c*/ 	.word	0x0500000f


	//   ....[181]....
        /*0650*/ 	.word	0x0500000f


	//   ....[182]....
        /*0654*/ 	.word	0x0500000f


	//   ....[183]....
        /*0658*/ 	.word	0x0500000f


	//   ....[184]....
        /*065c*/ 	.word	0x0500000f


	//   ....[185]....
        /*0660*/ 	.word	0x0500000f


	//   ....[186]....
        /*0664*/ 	.word	0x0500000f


	//   ....[187]....
        /*0668*/ 	.word	0x0500000f


	//   ....[188]....
        /*066c*/ 	.word	0x0500000f


	//   ....[189]....
        /*0670*/ 	.word	0x0500000f


	//   ....[190]....
        /*0674*/ 	.word	0x0500000f


	//   ....[191]....
        /*0678*/ 	.word	0x0500000f


	//   ....[192]....
        /*067c*/ 	.word	0x0500000f


	//   ....[193]....
        /*0680*/ 	.word	0x0500000f


	//   ....[194]....
        /*0684*/ 	.word	0x0500000f


	//   ....[195]....
        /*0688*/ 	.word	0x0500000f


	//   ....[196]....
        /*068c*/ 	.word	0x0500000f


	//   ....[197]....
        /*0690*/ 	.word	0x0500000f


	//   ....[198]....
        /*0694*/ 	.word	0x0500000f


	//   ....[199]....
        /*0698*/ 	.word	0x0500000f


	//   ....[200]....
        /*069c*/ 	.word	0x0500000f


	//   ....[201]....
        /*06a0*/ 	.word	0x0500000f


	//   ....[202]....
        /*06a4*/ 	.word	0x0500000f


	//   ....[203]....
        /*06a8*/ 	.word	0x0500000f


	//   ....[204]....
        /*06ac*/ 	.word	0x0500000f


	//   ....[205]....
        /*06b0*/ 	.word	0x0500000f


	//   ....[206]....
        /*06b4*/ 	.word	0x0500000f


	//   ....[207]....
        /*06b8*/ 	.word	0x0500000f


	//   ....[208]....
        /*06bc*/ 	.word	0x0500000f


	//   ....[209]....
        /*06c0*/ 	.word	0x0500000f


	//   ....[210]....
        /*06c4*/ 	.word	0x0500000f


	//   ....[211]....
        /*06c8*/ 	.word	0x0500000f


	//   ....[212]....
        /*06cc*/ 	.word	0x0500000f


	//   ....[213]....
        /*06d0*/ 	.word	0x0500000f


	//   ....[214]....
        /*06d4*/ 	.word	0x0500000f


	//   ....[215]....
        /*06d8*/ 	.word	0x0500000f


	//   ....[216]....
        /*06dc*/ 	.word	0x0500000f


	//   ....[217]....
        /*06e0*/ 	.word	0x0500000f


	//   ....[218]....
        /*06e4*/ 	.word	0x0500000f


	//   ....[219]....
        /*06e8*/ 	.word	0x0500000f


	//   ....[220]....
        /*06ec*/ 	.word	0x0500000f


	//   ....[221]....
        /*06f0*/ 	.word	0x0500000f


	//   ....[222]....
        /*06f4*/ 	.word	0x0500000f


	//   ....[223]....
        /*06f8*/ 	.word	0x0500000f


	//   ....[224]....
        /*06fc*/ 	.word	0x0500000f


	//   ....[225]....
        /*0700*/ 	.word	0x0500000f


	//   ....[226]....
        /*0704*/ 	.word	0x0500000f


	//   ....[227]....
        /*0708*/ 	.word	0x0500000f


	//   ....[228]....
        /*070c*/ 	.word	0x0500000f


	//   ....[229]....
        /*0710*/ 	.word	0x0500000f


	//   ....[230]....
        /*0714*/ 	.word	0x0500000f


	//   ....[231]....
        /*0718*/ 	.word	0x0500000f


	//   ....[232]....
        /*071c*/ 	.word	0x0500000f


	//   ....[233]....
        /*0720*/ 	.word	0x0500000f


	//   ....[234]....
        /*0724*/ 	.word	0x0500000f


	//   ....[235]....
        /*0728*/ 	.word	0x0500000f


	//   ....[236]....
        /*072c*/ 	.word	0x0500000f


	//   ....[237]....
        /*0730*/ 	.word	0x0500000f


	//   ....[238]....
        /*0734*/ 	.word	0x0500000f


	//   ....[239]....
        /*0738*/ 	.word	0x0500000f


	//   ....[240]....
        /*073c*/ 	.word	0x0500000f


	//   ....[241]....
        /*0740*/ 	.word	0x0500000f


	//   ....[242]....
        /*0744*/ 	.word	0x0500000f


	//   ....[243]....
        /*0748*/ 	.word	0x0500000f


	//   ....[244]....
        /*074c*/ 	.word	0x0500000f


	//   ....[245]....
        /*0750*/ 	.word	0x0500000f


	//   ....[246]....
        /*0754*/ 	.word	0x0500000f


	//   ....[247]....
        /*0758*/ 	.word	0x0500000f


	//   ....[248]....
        /*075c*/ 	.word	0x0500000f


	//   ....[249]....
        /*0760*/ 	.word	0x0500000f


	//   ....[250]....
        /*0764*/ 	.word	0x0500000f


	//   ....[251]....
        /*0768*/ 	.word	0x0500000f


	//   ....[252]....
        /*076c*/ 	.word	0x0500000f


	//   ....[253]....
        /*0770*/ 	.word	0x0500000f


	//   ....[254]....
        /*0774*/ 	.word	0x0500000f


	//   ....[255]....
        /*0778*/ 	.word	0x0500000f


	//   ....[0]....
        /*077c*/ 	.word	0x0500000f


	//   ....[1]....
        /*0780*/ 	.word	0x0500000f


	//   ....[2]....
        /*0784*/ 	.word	0x0500000f


	//   ....[3]....
        /*0788*/ 	.word	0x0500000f


	//   ....[4]....
        /*078c*/ 	.word	0x0500000f


	//   ....[5]....
        /*0790*/ 	.word	0x0500000f


	//   ....[6]....
        /*0794*/ 	.word	0x0500000f


	//   ....[7]....
        /*0798*/ 	.word	0x0500000f


	//   ....[8]....
        /*079c*/ 	.word	0x0500000f


	//----- nvinfo : EIATTR_COOP_GROUP_INSTR_OFFSETS
	.align		4
.L_383:
        /*07a0*/ 	.byte	0x04, 0x28
        /*07a2*/ 	.short	(.L_385 - .L_384)


	//   ....[0]....
.L_384:
        /*07a4*/ 	.word	0x00000060


	//   ....[1]....
        /*07a8*/ 	.word	0x00000140


	//   ....[2]....
        /*07ac*/ 	.word	0x00000190


	//   ....[3]....
        /*07b0*/ 	.word	0x000003c0


	//   ....[4]....
        /*07b4*/ 	.word	0x00000520


	//   ....[5]....
        /*07b8*/ 	.word	0x00000640


	//   ....[6]....
        /*07bc*/ 	.word	0x000007a0


	//   ....[7]....
        /*07c0*/ 	.word	0x00003420


	//   ....[8]....
        /*07c4*/ 	.word	0x00003430


	//   ....[9]....
        /*07c8*/ 	.word	0x00004320


	//   ....[10]....
        /*07cc*/ 	.word	0x00004330


	//   ....[11]....
        /*07d0*/ 	.word	0x00005220


	//   ....[12]....
        /*07d4*/ 	.word	0x00005230


	//   ....[13]....
        /*07d8*/ 	.word	0x00006ec0


	//   ....[14]....
        /*07dc*/ 	.word	0x00006ed0


	//   ....[15]....
        /*07e0*/ 	.word	0x00007ed0


	//   ....[16]....
        /*07e4*/ 	.word	0x00007ee0


	//   ....[17]....
        /*07e8*/ 	.word	0x00008fd0


	//   ....[18]....
        /*07ec*/ 	.word	0x00008fe0


	//   ....[19]....
        /*07f0*/ 	.word	0x0000a2f0


	//   ....[20]....
        /*07f4*/ 	.word	0x0000a300


	//   ....[21]....
        /*07f8*/ 	.word	0x0000a4c0


	//   ....[22]....
        /*07fc*/ 	.word	0x0000a4d0


	//   ....[23]....
        /*0800*/ 	.word	0x0000a6a0


	//   ....[24]....
        /*0804*/ 	.word	0x0000a6b0


	//   ....[25]....
        /*0808*/ 	.word	0x0000ab20


	//   ....[26]....
        /*080c*/ 	.word	0x0000ab30


	//   ....[27]....
        /*0810*/ 	.word	0x0000acb0


	//   ....[28]....
        /*0814*/ 	.word	0x0000acd0


	//   ....[29]....
        /*0818*/ 	.word	0x0000ae60


	//   ....[30]....
        /*081c*/ 	.word	0x0000ae80


	//   ....[31]....
        /*0820*/ 	.word	0x0000b660


	//   ....[32]....
        /*0824*/ 	.word	0x0000bc80


	//   ....[33]....
        /*0828*/ 	.word	0x0000bc90


	//   ....[34]....
        /*082c*/ 	.word	0x0000bca0


	//   ....[35]....
        /*0830*/ 	.word	0x0000bcb0


	//   ....[36]....
        /*0834*/ 	.word	0x0000ef10


	//   ....[37]....
        /*0838*/ 	.word	0x0000ef20


	//   ....[38]....
        /*083c*/ 	.word	0x0000ef30


	//   ....[39]....
        /*0840*/ 	.word	0x0000ef40


	//   ....[40]....
        /*0844*/ 	.word	0x000169a0


	//   ....[41]....
        /*0848*/ 	.word	0x00016a20


	//   ....[42]....
        /*084c*/ 	.word	0x00016e40


	//   ....[43]....
        /*0850*/ 	.word	0x00016ed0


	//   ....[44]....
        /*0854*/ 	.word	0x0001bf10


	//   ....[45]....
        /*0858*/ 	.word	0x0001bf20


	//   ....[46]....
        /*085c*/ 	.word	0x0001bf50


	//   ....[47]....
        /*0860*/ 	.word	0x0001bf60


	//   ....[48]....
        /*0864*/ 	.word	0x0001d4c0


	//   ....[49]....
        /*0868*/ 	.word	0x0001d540


	//   ....[50]....
        /*086c*/ 	.word	0x0001d560


	//   ....[51]....
        /*0870*/ 	.word	0x0001d570


	//   ....[52]....
        /*0874*/ 	.word	0x0001f2a0


	//   ....[53]....
        /*0878*/ 	.word	0x0001f2e0


	//   ....[54]....
        /*087c*/ 	.word	0x0001f320


	//   ....[55]....
        /*0880*/ 	.word	0x0001f350


	//   ....[56]....
        /*0884*/ 	.word	0x0001fbb0


	//   ....[57]....
        /*0888*/ 	.word	0x0001fbd0


	//   ....[58]....
        /*088c*/ 	.word	0x0001fd20


	//   ....[59]....
        /*0890*/ 	.word	0x0001fd40


	//   ....[60]....
        /*0894*/ 	.word	0x0001fe90


	//   ....[61]....
        /*0898*/ 	.word	0x0001feb0


	//   ....[62]....
        /*089c*/ 	.word	0x00020010


	//   ....[63]....
        /*08a0*/ 	.word	0x00020030


	//   ....[64]....
        /*08a4*/ 	.word	0x00020990


	//   ....[65]....
        /*08a8*/ 	.word	0x000209b0


	//   ....[66]....
        /*08ac*/ 	.word	0x00020b00


	//   ....[67]....
        /*08b0*/ 	.word	0x00020b20


	//   ....[68]....
        /*08b4*/ 	.word	0x00020c70


	//   ....[69]....
        /*08b8*/ 	.word	0x00020c90


	//   ....[70]....
        /*08bc*/ 	.word	0x00020df0


	//   ....[71]....
        /*08c0*/ 	.word	0x00020e10


	//   ....[72]....
        /*08c4*/ 	.word	0x00020ff0


	//   ....[73]....
        /*08c8*/ 	.word	0x000211b0


	//   ....[74]....
        /*08cc*/ 	.word	0x000211e0


	//   ....[75]....
        /*08d0*/ 	.word	0x00021210


	//   ....[76]....
        /*08d4*/ 	.word	0x00021240


	//   ....[77]....
        /*08d8*/ 	.word	0x00021270


	//   ....[78]....
        /*08dc*/ 	.word	0x000212a0


	//   ....[79]....
        /*08e0*/ 	.word	0x00021420


	//   ....[80]....
        /*08e4*/ 	.word	0x00021450


	//   ....[81]....
        /*08e8*/ 	.word	0x00021480


	//   ....[82]....
        /*08ec*/ 	.word	0x000214b0


	//   ....[83]....
        /*08f0*/ 	.word	0x000214e0


	//   ....[84]....
        /*08f4*/ 	.word	0x00021510


	//   ....[85]....
        /*08f8*/ 	.word	0x000215a0


	//   ....[86]....
        /*08fc*/ 	.word	0x000215d0


	//   ....[87]....
        /*0900*/ 	.word	0x00021650


	//   ....[88]....
        /*0904*/ 	.word	0x000221c0


	//   ....[89]....
        /*0908*/ 	.word	0x00024620


	//   ....[90]....
        /*090c*/ 	.word	0x00024660


	//   ....[91]....
        /*0910*/ 	.word	0x000246a0


	//   ....[92]....
        /*0914*/ 	.word	0x00024760


	//   ....[93]....
        /*0918*/ 	.word	0x00024790


	//   ....[94]....
        /*091c*/ 	.word	0x000247f0


	//   ....[95]....
        /*0920*/ 	.word	0x00024830


	//   ....[96]....
        /*0924*/ 	.word	0x00024890


	//   ....[97]....
        /*0928*/ 	.word	0x000248b0


	//   ....[98]....
        /*092c*/ 	.word	0x000248e0


	//   ....[99]....
        /*0930*/ 	.word	0x00025140


	//   ....[100]....
        /*0934*/ 	.word	0x00025180


	//   ....[101]....
        /*0938*/ 	.word	0x000251a0


	//   ....[102]....
        /*093c*/ 	.word	0x00025240


	//   ....[103]....
        /*0940*/ 	.word	0x00025250


	//   ....[104]....
        /*0944*/ 	.word	0x00025300


	//   ....[105]....
        /*0948*/ 	.word	0x00025310


	//   ....[106]....
        /*094c*/ 	.word	0x000253c0


	//   ....[107]....
        /*0950*/ 	.word	0x000253d0


	//   ....[108]....
        /*0954*/ 	.word	0x00025480


	//   ....[109]....
        /*0958*/ 	.word	0x00025490


	//   ....[110]....
        /*095c*/ 	.word	0x00025540


	//   ....[111]....
        /*0960*/ 	.word	0x00025550


	//   ....[112]....
        /*0964*/ 	.word	0x00025600


	//   ....[113]....
        /*0968*/ 	.word	0x00025610


	//   ....[114]....
        /*096c*/ 	.word	0x00025660


	//   ....[115]....
        /*0970*/ 	.word	0x00025ea0


	//   ....[116]....
        /*0974*/ 	.word	0x00025ee0


	//   ....[117]....
        /*0978*/ 	.word	0x00025f10


	//   ....[118]....
        /*097c*/ 	.word	0x00025fd0


	//   ....[119]....
        /*0980*/ 	.word	0x00026000


	//   ....[120]....
        /*0984*/ 	.word	0x00026050


	//   ....[121]....
        /*0988*/ 	.word	0x00026080


	//   ....[122]....
        /*098c*/ 	.word	0x000260d0


	//   ....[123]....
        /*0990*/ 	.word	0x00026100


	//   ....[124]....
        /*0994*/ 	.word	0x00026170


	//   ....[125]....
        /*0998*/ 	.word	0x00026470


	//   ....[126]....
        /*099c*/ 	.word	0x000264a0


	//   ....[127]....
        /*09a0*/ 	.word	0x00026560


	//   ....[128]....
        /*09a4*/ 	.word	0x00026570


	//   ....[129]....
        /*09a8*/ 	.word	0x00026620


	//   ....[130]....
        /*09ac*/ 	.word	0x00026630


	//   ....[131]....
        /*09b0*/ 	.word	0x000266e0


	//   ....[132]....
        /*09b4*/ 	.word	0x000266f0


	//   ....[133]....
        /*09b8*/ 	.word	0x00026700


	//   ....[134]....
        /*09bc*/ 	.word	0x000267b0


	//   ....[135]....
        /*09c0*/ 	.word	0x00026d70


	//   ....[136]....
        /*09c4*/ 	.word	0x00026db0


	//   ....[137]....
        /*09c8*/ 	.word	0x00026e50


	//   ....[138]....
        /*09cc*/ 	.word	0x00026e80


	//   ....[139]....
        /*09d0*/ 	.word	0x00026f10


	//   ....[140]....
        /*09d4*/ 	.word	0x00026f40


	//   ....[141]....
        /*09d8*/ 	.word	0x00026fd0


	//   ....[142]....
        /*09dc*/ 	.word	0x00027000


	//   ....[143]....
        /*09e0*/ 	.word	0x00027010


	//   ....[144]....
        /*09e4*/ 	.word	0x000270a0


	//   ....[145]....
        /*09e8*/ 	.word	0x00027500


	//   ....[146]....
        /*09ec*/ 	.word	0x00027550


	//   ....[147]....
        /*09f0*/ 	.word	0x00027580


	//   ....[148]....
        /*09f4*/ 	.word	0x00027590


	//   ....[149]....
        /*09f8*/ 	.word	0x000275c0


	//   ....[150]....
        /*09fc*/ 	.word	0x000275f0


	//   ....[151]....
        /*0a00*/ 	.word	0x00027620


	//   ....[152]....
        /*0a04*/ 	.word	0x00027650


	//   ....[153]....
        /*0a08*/ 	.word	0x000277e0


	//   ....[154]....
        /*0a0c*/ 	.word	0x00027810


	//   ....[155]....
        /*0a10*/ 	.word	0x00027840


	//   ....[156]....
        /*0a14*/ 	.word	0x00027870


	//   ....[157]....
        /*0a18*/ 	.word	0x000278a0


	//   ....[158]....
        /*0a1c*/ 	.word	0x000278d0


	//   ....[159]....
        /*0a20*/ 	.word	0x00027990


	//   ....[160]....
        /*0a24*/ 	.word	0x000279b0


	//   ....[161]....
        /*0a28*/ 	.word	0x00027a20


	//   ....[162]....
        /*0a2c*/ 	.word	0x00027e90


	//   ....[163]....
        /*0a30*/ 	.word	0x000281b0


	//   ....[164]....
        /*0a34*/ 	.word	0x00028240


	//   ....[165]....
        /*0a38*/ 	.word	0x000282e0


	//   ....[166]....
        /*0a3c*/ 	.word	0x00028370


	//   ....[167]....
        /*0a40*/ 	.word	0x00028410


	//   ....[168]....
        /*0a44*/ 	.word	0x000284a0


	//   ....[169]....
        /*0a48*/ 	.word	0x00028590


	//   ....[170]....
        /*0a4c*/ 	.word	0x00028620


	//   ....[171]....
        /*0a50*/ 	.word	0x000286c0


	//   ....[172]....
        /*0a54*/ 	.word	0x00028750


	//   ....[173]....
        /*0a58*/ 	.word	0x000287f0


	//   ....[174]....
        /*0a5c*/ 	.word	0x00028880


	//   ....[175]....
        /*0a60*/ 	.word	0x00028970


	//   ....[176]....
        /*0a64*/ 	.word	0x00028a00


	//   ....[177]....
        /*0a68*/ 	.word	0x00028aa0


	//   ....[178]....
        /*0a6c*/ 	.word	0x00028b30


	//   ....[179]....
        /*0a70*/ 	.word	0x00028bd0


	//   ....[180]....
        /*0a74*/ 	.word	0x00028c60


	//   ....[181]....
        /*0a78*/ 	.word	0x00028d50


	//   ....[182]....
        /*0a7c*/ 	.word	0x00028de0


	//   ....[183]....
        /*0a80*/ 	.word	0x00028e30


	//   ....[184]....
        /*0a84*/ 	.word	0x00028e80


	//   ....[185]....
        /*0a88*/ 	.word	0x00028f60


	//   ....[186]....
        /*0a8c*/ 	.word	0x00028ff0


	//   ....[187]....
        /*0a90*/ 	.word	0x00029040


	//   ....[188]....
        /*0a94*/ 	.word	0x00029090


	//   ....[189]....
        /*0a98*/ 	.word	0x000292f0


	//   ....[190]....
        /*0a9c*/ 	.word	0x000295d0


	//   ....[191]....
        /*0aa0*/ 	.word	0x000296c0


	//   ....[192]....
        /*0aa4*/ 	.word	0x000297a0


	//   ....[193]....
        /*0aa8*/ 	.word	0x000298f0


	//   ....[194]....
        /*0aac*/ 	.word	0x00029940


	//   ....[195]....
        /*0ab0*/ 	.word	0x00029a50


	//   ....[196]....
        /*0ab4*/ 	.word	0x00029ab0


	//   ....[197]....
        /*0ab8*/ 	.word	0x00029bc0


	//   ....[198]....
        /*0abc*/ 	.word	0x00029c20


	//   ....[199]....
        /*0ac0*/ 	.word	0x00029d20


	//   ....[200]....
        /*0ac4*/ 	.word	0x00029d70


	//   ....[201]....
        /*0ac8*/ 	.word	0x00029e20


	//   ....[202]....
        /*0acc*/ 	.word	0x00029e80


	//   ....[203]....
        /*0ad0*/ 	.word	0x00029fb0


	//   ....[204]....
        /*0ad4*/ 	.word	0x0002a000


	//   ....[205]....
        /*0ad8*/ 	.word	0x0002a140


	//   ....[206]....
        /*0adc*/ 	.word	0x0002a190


	//   ....[207]....
        /*0ae0*/ 	.word	0x0002a2d0


	//   ....[208]....
        /*0ae4*/ 	.word	0x0002a320


	//   ....[209]....
        /*0ae8*/ 	.word	0x0002a460


	//   ....[210]....
        /*0aec*/ 	.word	0x0002a4b0


	//   ....[211]....
        /*0af0*/ 	.word	0x0002a5f0


	//   ....[212]....
        /*0af4*/ 	.word	0x0002a640


	//   ....[213]....
        /*0af8*/ 	.word	0x0002a780


	//   ....[214]....
        /*0afc*/ 	.word	0x0002a7d0


	//   ....[215]....
        /*0b00*/ 	.word	0x0002a8f0


	//   ....[216]....
        /*0b04*/ 	.word	0x0002a940


	//   ....[217]....
        /*0b08*/ 	.word	0x0002aa70


	//   ....[218]....
        /*0b0c*/ 	.word	0x0002ab40


	//   ....[219]....
        /*0b10*/ 	.word	0x0002acb0


	//   ....[220]....
        /*0b14*/ 	.word	0x0002ad00


	//   ....[221]....
        /*0b18*/ 	.word	0x0002ae00


	//   ....[222]....
        /*0b1c*/ 	.word	0x0002ae50


	//   ....[223]....
        /*0b20*/ 	.word	0x0002af50


	//   ....[224]....
        /*0b24*/ 	.word	0x0002afa0


	//   ....[225]....
        /*0b28*/ 	.word	0x0002b0d0


	//   ....[226]....
        /*0b2c*/ 	.word	0x0002b120


	//   ....[227]....
        /*0b30*/ 	.word	0x0002b210


	//   ....[228]....
        /*0b34*/ 	.word	0x0002b2b0


	//   ....[229]....
        /*0b38*/ 	.word	0x0002b3f0


	//   ....[230]....
        /*0b3c*/ 	.word	0x0002b440


	//   ....[231]....
        /*0b40*/ 	.word	0x0002b580


	//   ....[232]....
        /*0b44*/ 	.word	0x0002b5d0


	//   ....[233]....
        /*0b48*/ 	.word	0x0002b710


	//   ....[234]....
        /*0b4c*/ 	.word	0x0002b760


	//   ....[235]....
        /*0b50*/ 	.word	0x0002b8a0


	//   ....[236]....
        /*0b54*/ 	.word	0x0002b8f0


	//   ....[237]....
        /*0b58*/ 	.word	0x0002b9e0


	//   ....[238]....
        /*0b5c*/ 	.word	0x0002baa0


	//   ....[239]....
        /*0b60*/ 	.word	0x0002bc40


	//   ....[240]....
        /*0b64*/ 	.word	0x0002bc90


	//   ....[241]....
        /*0b68*/ 	.word	0x0002bdc0


	//   ....[242]....
        /*0b6c*/ 	.word	0x0002be10


	//   ....[243]....
        /*0b70*/ 	.word	0x0002bf40


	//   ....[244]....
        /*0b74*/ 	.word	0x0002bf90


	//   ....[245]....
        /*0b78*/ 	.word	0x0002c0c0


	//   ....[246]....
        /*0b7c*/ 	.word	0x0002c110


	//   ....[247]....
        /*0b80*/ 	.word	0x0002c1a0


	//   ....[248]....
        /*0b84*/ 	.word	0x0002c240


	//   ....[249]....
        /*0b88*/ 	.word	0x0002c370


	//   ....[250]....
        /*0b8c*/ 	.word	0x0002c3e0


	//   ....[251]....
        /*0b90*/ 	.word	0x0002c450


	//   ....[252]....
        /*0b94*/ 	.word	0x0002c4c0


	//   ....[253]....
        /*0b98*/ 	.word	0x0002c530


	//   ....[254]....
        /*0b9c*/ 	.word	0x0002c5b0


	//   ....[255]....
        /*0ba0*/ 	.word	0x0002c640


	//   ....[0]....
        /*0ba4*/ 	.word	0x0002c6d0


	//   ....[1]....
        /*0ba8*/ 	.word	0x0002c740


	//   ....[2]....
        /*0bac*/ 	.word	0x0002c7b0


	//   ....[3]....
        /*0bb0*/ 	.word	0x0002c820


	//   ....[4]....
        /*0bb4*/ 	.word	0x0002c8a0


	//   ....[5]....
        /*0bb8*/ 	.word	0x0002c910


	//   ....[6]....
        /*0bbc*/ 	.word	0x0002c9b0


	//   ....[7]....
        /*0bc0*/ 	.word	0x0002ca40


	//   ....[8]....
        /*0bc4*/ 	.word	0x0002cb60


	//----- nvinfo : EIATTR_REG_RECONFIG
	.align		4
.L_385:
        /*0bc8*/ 	.byte	0x01, 0x54
	.zero		2


	//----- nvinfo : EIATTR_SYSCALL_OFFSETS
	.align		4
        /*0bcc*/ 	.byte	0x04, 0x46
        /*0bce*/ 	.short	(.L_387 - .L_386)


	//   ....[0]....
.L_386:
        /*0bd0*/ 	.word	0x00001690


	//   ....[1]....
        /*0bd4*/ 	.word	0x000017e0


	//   ....[2]....
        /*0bd8*/ 	.word	0x0000b800


	//   ....[3]....
        /*0bdc*/ 	.word	0x0000bb90


	//   ....[4]....
        /*0be0*/ 	.word	0x00023c00


	//   ....[5]....
        /*0be4*/ 	.word	0x00023d50


	//   ....[6]....
        /*0be8*/ 	.word	0x00023e40


	//   ....[7]....
        /*0bec*/ 	.word	0x00024d70


	//----- nvinfo : EIATTR_MBARRIER_INSTR_OFFSETS
	.align		4
.L_387:
        /*0bf0*/ 	.byte	0x04, 0x39
        /*0bf2*/ 	.short	(.L_389 - .L_388)


	//   ....[0]....
.L_388:
        /*0bf4*/ 	.word	0x00000270
        /*0bf8*/ 	.word	0x000000ff
        /*0bfc*/ 	.word	0x00038800
        /*0c00*/ 	.short	0x0100
        /*0c02*/ 	.byte	0x08
	.zero		1


	//   ....[1]....
        /*0c04*/ 	.word	0x00000280
        /*0c08*/ 	.word	0x000000ff
        /*0c0c*/ 	.word	0x00038820
        /*0c10*/ 	.short	0x0100
        /*0c12*/ 	.byte	0x08
	.zero		1


	//   ....[2]....
        /*0c14*/ 	.word	0x00000370
        /*0c18*/ 	.word	0x000000ff
        /*0c1c*/ 	.word	0x00038830
        /*0c20*/ 	.short	0x0100
        /*0c22*/ 	.byte	0x08
	.zero		1


	//   ....[3]....
        /*0c24*/ 	.word	0x00000380
        /*0c28*/ 	.word	0x000000ff
        /*0c2c*/ 	.word	0x00038840
        /*0c30*/ 	.short	0x0100
        /*0c32*/ 	.byte	0x08
	.zero		1


	//   ....[4]....
        /*0c34*/ 	.word	0x00000390
        /*0c38*/ 	.word	0x000000ff
        /*0c3c*/ 	.word	0x00038838
        /*0c40*/ 	.short	0x0100
        /*0c42*/ 	.byte	0x08
	.zero		1


	//   ....[5]....
        /*0c44*/ 	.word	0x000003a0
        /*0c48*/ 	.word	0x000000ff
        /*0c4c*/ 	.word	0x00038848
        /*0c50*/ 	.short	0x0100
        /*0c52*/ 	.byte	0x08
	.zero		1


	//   ....[6]....
        /*0c54*/ 	.word	0x000004d0
        /*0c58*/ 	.word	0x000000ff
        /*0c5c*/ 	.word	0x00038850
        /*0c60*/ 	.short	0x0100
        /*0c62*/ 	.byte	0x08
	.zero		1


	//   ....[7]....
        /*0c64*/ 	.word	0x000004e0
        /*0c68*/ 	.word	0x000000ff
        /*0c6c*/ 	.word	0x00038860
        /*0c70*/ 	.short	0x0100
        /*0c72*/ 	.byte	0x08
	.zero		1


	//   ....[8]....
        /*0c74*/ 	.word	0x000004f0
        /*0c78*/ 	.word	0x000000ff
        /*0c7c*/ 	.word	0x00038858
        /*0c80*/ 	.short	0x0100
        /*0c82*/ 	.byte	0x08
	.zero		1


	//   ....[9]....
        /*0c84*/ 	.word	0x00000500
        /*0c88*/ 	.word	0x000000ff
        /*0c8c*/ 	.word	0x00038868
        /*0c90*/ 	.short	0x0100
        /*0c92*/ 	.byte	0x08
	.zero		1


	//   ....[10]....
        /*0c94*/ 	.word	0x000005f0
        /*0c98*/ 	.word	0x000000ff
        /*0c9c*/ 	.word	0x00038870
        /*0ca0*/ 	.short	0x0100
        /*0ca2*/ 	.byte	0x06
	.zero		1


	//   ....[11]....
        /*0ca4*/ 	.word	0x00000600
        /*0ca8*/ 	.word	0x000000ff
        /*0cac*/ 	.word	0x00038880
        /*0cb0*/ 	.short	0x0100
        /*0cb2*/ 	.byte	0x06
	.zero		1


	//   ....[12]....
        /*0cb4*/ 	.word	0x00000610
        /*0cb8*/ 	.word	0x000000ff
        /*0cbc*/ 	.word	0x00038878
        /*0cc0*/ 	.short	0x0100
        /*0cc2*/ 	.byte	0x06
	.zero		1


	//   ....[13]....
        /*0cc4*/ 	.word	0x00000620
        /*0cc8*/ 	.word	0x000000ff
        /*0ccc*/ 	.word	0x00038888
        /*0cd0*/ 	.short	0x0100
        /*0cd2*/ 	.byte	0x06
	.zero		1


	//   ....[14]....
        /*0cd4*/ 	.word	0x00000750
        /*0cd8*/ 	.word	0x000000ff
        /*0cdc*/ 	.word	0x00038890
        /*0ce0*/ 	.short	0x0100
        /*0ce2*/ 	.byte	0x08
	.zero		1


	//   ....[15]....
        /*0ce4*/ 	.word	0x00000760
        /*0ce8*/ 	.word	0x000000ff
        /*0cec*/ 	.word	0x000388a0
        /*0cf0*/ 	.short	0x0100
        /*0cf2*/ 	.byte	0x08
	.zero		1


	//   ....[16]....
        /*0cf4*/ 	.word	0x00000770
        /*0cf8*/ 	.word	0x000000ff
        /*0cfc*/ 	.word	0x00038898
        /*0d00*/ 	.short	0x0100
        /*0d02*/ 	.byte	0x08
	.zero		1


	//   ....[17]....
        /*0d04*/ 	.word	0x00000780
        /*0d08*/ 	.word	0x000000ff
        /*0d0c*/ 	.word	0x000388a8
        /*0d10*/ 	.short	0x0100
        /*0d12*/ 	.byte	0x08
	.zero		1


	//   ....[18]....
        /*0d14*/ 	.word	0x000008b0
        /*0d18*/ 	.word	0x000000ff
        /*0d1c*/ 	.word	0x000388b0
        /*0d20*/ 	.short	0x0100
        /*0d22*/ 	.byte	0x08
	.zero		1


	//   ....[19]....
        /*0d24*/ 	.word	0x000008c0
        /*0d28*/ 	.word	0x000000ff
        /*0d2c*/ 	.word	0x000388c0
        /*0d30*/ 	.short	0x0100
        /*0d32*/ 	.byte	0x08
	.zero		1


	//   ....[20]....
        /*0d34*/ 	.word	0x000008d0
        /*0d38*/ 	.word	0x000000ff
        /*0d3c*/ 	.word	0x000388b8
        /*0d40*/ 	.short	0x0100
        /*0d42*/ 	.byte	0x08
	.zero		1


	//   ....[21]....
        /*0d44*/ 	.word	0x000008e0
        /*0d48*/ 	.word	0x000000ff
        /*0d4c*/ 	.word	0x000388c8
        /*0d50*/ 	.short	0x0100
        /*0d52*/ 	.byte	0x08
	.zero		1


	//   ....[22]....
        /*0d54*/ 	.word	0x000033d0
        /*0d58*/ 	.word	0x00000059
        /*0d5c*/ 	.word	0x00038890
        /*0d60*/ 	.short	0x010a
        /*0d62*/ 	.byte	0x3f
	.zero		1


	//   ....[23]....
        /*0d64*/ 	.word	0x00006e60
        /*0d68*/ 	.word	0x00000059
        /*0d6c*/ 	.word	0x00038890
        /*0d70*/ 	.short	0x010a
        /*0d72*/ 	.byte	0x3f
	.zero		1


	//   ....[24]....
        /*0d74*/ 	.word	0x0000a130
        /*0d78*/ 	.word	0x00000059
        /*0d7c*/ 	.word	0x00038890
        /*0d80*/ 	.short	0x010a
        /*0d82*/ 	.byte	0x3f
	.zero		1


	//   ....[25]....
        /*0d84*/ 	.word	0x0000a930
        /*0d88*/ 	.word	0x0000000b
        /*0d8c*/ 	.word	0x00000000
        /*0d90*/ 	.short	0x0101
        /*0d92*/ 	.byte	0x3f
	.zero		1


	//   ....[26]....
        /*0d94*/ 	.word	0x0000a970
        /*0d98*/ 	.word	0x00000059
        /*0d9c*/ 	.word	0x000388b0
        /*0da0*/ 	.short	0x010a
        /*0da2*/ 	.byte	0x3f
	.zero		1


	//   ....[27]....
        /*0da4*/ 	.word	0x0000b0c0
        /*0da8*/ 	.word	0x00000059
        /*0dac*/ 	.word	0x00000000
        /*0db0*/ 	.short	0x0101
        /*0db2*/ 	.byte	0x3f
	.zero		1


	//   ....[28]....
        /*0db4*/ 	.word	0x0000b890
        /*0db8*/ 	.word	0x00000016
        /*0dbc*/ 	.word	0x00038800
        /*0dc0*/ 	.short	0x010a
        /*0dc2*/ 	.byte	0x3f
	.zero		1


	//   ....[29]....
        /*0dc4*/ 	.word	0x0000b8e0
        /*0dc8*/ 	.word	0x00000016
        /*0dcc*/ 	.word	0x00038800
        /*0dd0*/ 	.short	0x010a
        /*0dd2*/ 	.byte	0x3f
	.zero		1


	//   ....[30]....
        /*0dd4*/ 	.word	0x0000c110
        /*0dd8*/ 	.word	0x00000016
        /*0ddc*/ 	.word	0x00038800
        /*0de0*/ 	.short	0x010a
        /*0de2*/ 	.byte	0x3f
	.zero		1


	//   ....[31]....
        /*0de4*/ 	.word	0x0000f2b0
        /*0de8*/ 	.word	0x00000016
        /*0dec*/ 	.word	0x00038800
        /*0df0*/ 	.short	0x010a
        /*0df2*/ 	.byte	0x3f
	.zero		1


	//   ....[32]....
        /*0df4*/ 	.word	0x00012900
        /*0df8*/ 	.word	0x00000000
        /*0dfc*/ 	.word	0x00038830
        /*0e00*/ 	.short	0x010a
        /*0e02*/ 	.byte	0x3f
	.zero		1


	//   ....[33]....
        /*0e04*/ 	.word	0x00012950
        /*0e08*/ 	.word	0x00000000
        /*0e0c*/ 	.word	0x00038830
        /*0e10*/ 	.short	0x010a
        /*0e12*/ 	.byte	0x3f
	.zero		1


	//   ....[34]....
        /*0e14*/ 	.word	0x000169c0
        /*0e18*/ 	.word	0x00000000
        /*0e1c*/ 	.word	0x00000000
        /*0e20*/ 	.short	0x0101
        /*0e22*/ 	.byte	0x3f
	.zero		1


	//   ....[35]....
        /*0e24*/ 	.word	0x00017c90
        /*0e28*/ 	.word	0x00000009
        /*0e2c*/ 	.word	0x00038830
        /*0e30*/ 	.short	0x010a
        /*0e32*/ 	.byte	0x3f
	.zero		1


	//   ....[36]....
        /*0e34*/ 	.word	0x00017d20
        /*0e38*/ 	.word	0x00000009
        /*0e3c*/ 	.word	0x00038830
        /*0e40*/ 	.short	0x010a
        /*0e42*/ 	.byte	0x3f
	.zero		1


	//   ....[37]....
        /*0e44*/ 	.word	0x0001b430
        /*0e48*/ 	.word	0x00000006
        /*0e4c*/ 	.word	0x00038850
        /*0e50*/ 	.short	0x010a
        /*0e52*/ 	.byte	0x3f
	.zero		1


	//   ....[38]....
        /*0e54*/ 	.word	0x0001b480
        /*0e58*/ 	.word	0x00000006
        /*0e5c*/ 	.word	0x00038850
        /*0e60*/ 	.short	0x010a
        /*0e62*/ 	.byte	0x3f
	.zero		1


	//   ....[39]....
        /*0e64*/ 	.word	0x0001c270
        /*0e68*/ 	.word	0x000000a0
        /*0e6c*/ 	.word	0x00000000
        /*0e70*/ 	.short	0x0101
        /*0e72*/ 	.byte	0x3f
	.zero		1


	//   ....[40]....
        /*0e74*/ 	.word	0x0001c890
        /*0e78*/ 	.word	0x00000006
        /*0e7c*/ 	.word	0x00000000
        /*0e80*/ 	.short	0x0101
        /*0e82*/ 	.byte	0x3f
	.zero		1


	//   ....[41]....
        /*0e84*/ 	.word	0x0001d230
        /*0e88*/ 	.word	0x00000008
        /*0e8c*/ 	.word	0x00038850
        /*0e90*/ 	.short	0x010a
        /*0e92*/ 	.byte	0x3f
	.zero		1


	//   ....[42]....
        /*0e94*/ 	.word	0x0001d2d0
        /*0e98*/ 	.word	0x00000008
        /*0e9c*/ 	.word	0x00038850
        /*0ea0*/ 	.short	0x010a
        /*0ea2*/ 	.byte	0x3f
	.zero		1


	//   ....[43]....
        /*0ea4*/ 	.word	0x0001df80
        /*0ea8*/ 	.word	0x00000005
        /*0eac*/ 	.word	0x00000000
        /*0eb0*/ 	.short	0x0101
        /*0eb2*/ 	.byte	0x3f
	.zero		1


	//   ....[44]....
        /*0eb4*/ 	.word	0x0001fbc0
        /*0eb8*/ 	.word	0x00000000
        /*0ebc*/ 	.word	0x00000000
        /*0ec0*/ 	.short	0x0101
        /*0ec2*/ 	.byte	0x3f
	.zero		1


	//   ....[45]....
        /*0ec4*/ 	.word	0x000222a0
        /*0ec8*/ 	.word	0x00000016
        /*0ecc*/ 	.word	0x00038820
        /*0ed0*/ 	.short	0x010a
        /*0ed2*/ 	.byte	0x3f
	.zero		1


	//   ....[46]....
        /*0ed4*/ 	.word	0x00022330
        /*0ed8*/ 	.word	0x00000009
        /*0edc*/ 	.word	0x000388a0
        /*0ee0*/ 	.short	0x010a
        /*0ee2*/ 	.byte	0x3f
	.zero		1


	//   ....[47]....
        /*0ee4*/ 	.word	0x00022880
        /*0ee8*/ 	.word	0x00000009
        /*0eec*/ 	.word	0x000388c0
        /*0ef0*/ 	.short	0x010a
        /*0ef2*/ 	.byte	0x3f
	.zero		1


	//   ....[48]....
        /*0ef4*/ 	.word	0x00022e80
        /*0ef8*/ 	.word	0x00000008
        /*0efc*/ 	.word	0x000388a0
        /*0f00*/ 	.short	0x010a
        /*0f02*/ 	.byte	0x3f
	.zero		1


	//   ....[49]....
        /*0f04*/ 	.word	0x000233c0
        /*0f08*/ 	.word	0x00000008
        /*0f0c*/ 	.word	0x000388c0
        /*0f10*/ 	.short	0x010a
        /*0f12*/ 	.byte	0x3f
	.zero		1


	//   ....[50]....
        /*0f14*/ 	.word	0x00024430
        /*0f18*/ 	.word	0x00000005
        /*0f1c*/ 	.word	0x00038840
        /*0f20*/ 	.short	0x010a
        /*0f22*/ 	.byte	0x3f
	.zero		1


	//   ....[51]....
        /*0f24*/ 	.word	0x00024a60
        /*0f28*/ 	.word	0x00000005
        /*0f2c*/ 	.word	0x00038830
        /*0f30*/ 	.short	0x0107
        /*0f32*/ 	.byte	0x3f
	.zero		1


	//   ....[52]....
        /*0f34*/ 	.word	0x00024b40
        /*0f38*/ 	.word	0x00000005
        /*0f3c*/ 	.word	0x00038830
        /*0f40*/ 	.short	0x0101
        /*0f42*/ 	.byte	0x3f
	.zero		1


	//   ....[53]....
        /*0f44*/ 	.word	0x000257a0
        /*0f48*/ 	.word	0x00000016
        /*0f4c*/ 	.word	0x00038800
        /*0f50*/ 	.short	0x0107
        /*0f52*/ 	.byte	0x3f
	.zero		1


	//   ....[54]....
        /*0f54*/ 	.word	0x000258a0
        /*0f58*/ 	.word	0x00000016
        /*0f5c*/ 	.word	0x00038800
        /*0f60*/ 	.short	0x0101
        /*0f62*/ 	.byte	0x3f
	.zero		1


	//   ....[55]....
        /*0f64*/ 	.word	0x000258c0
        /*0f68*/ 	.word	0x00000016
        /*0f6c*/ 	.word	0x00038820
        /*0f70*/ 	.short	0x010a
        /*0f72*/ 	.byte	0x3f
	.zero		1


	//   ....[56]....
        /*0f74*/ 	.word	0x00025cf0
        /*0f78*/ 	.word	0x00000006
        /*0f7c*/ 	.word	0x00038840
        /*0f80*/ 	.short	0x010a
        /*0f82*/ 	.byte	0x3f
	.zero		1


	//   ....[57]....
        /*0f84*/ 	.word	0x00026290
        /*0f88*/ 	.word	0x00000006
        /*0f8c*/ 	.word	0x00038830
        /*0f90*/ 	.short	0x0107
        /*0f92*/ 	.byte	0x3f
	.zero		1


	//   ....[58]....
        /*0f94*/ 	.word	0x00026350
        /*0f98*/ 	.word	0x00000006
        /*0f9c*/ 	.word	0x00038830
        /*0fa0*/ 	.short	0x0101
        /*0fa2*/ 	.byte	0x3f
	.zero		1


	//   ....[59]....
        /*0fa4*/ 	.word	0x000263b0
        /*0fa8*/ 	.word	0x00000006
        /*0fac*/ 	.word	0x00038860
        /*0fb0*/ 	.short	0x010a
        /*0fb2*/ 	.byte	0x3f
	.zero		1


	//   ....[60]....
        /*0fb4*/ 	.word	0x000268c0
        /*0fb8*/ 	.word	0x00000006
        /*0fbc*/ 	.word	0x00038850
        /*0fc0*/ 	.short	0x0107
        /*0fc2*/ 	.byte	0x3f
	.zero		1


	//   ....[61]....
        /*0fc4*/ 	.word	0x00026aa0
        /*0fc8*/ 	.word	0x00000006
        /*0fcc*/ 	.word	0x00038850
        /*0fd0*/ 	.short	0x0101
        /*0fd2*/ 	.byte	0x3f
	.zero		1


	//   ....[62]....
        /*0fd4*/ 	.word	0x00026cc0
        /*0fd8*/ 	.word	0x00000004
        /*0fdc*/ 	.word	0x00038860
        /*0fe0*/ 	.short	0x010a
        /*0fe2*/ 	.byte	0x3f
	.zero		1


	//   ....[63]....
        /*0fe4*/ 	.word	0x00027230
        /*0fe8*/ 	.word	0x00000004
        /*0fec*/ 	.word	0x00038850
        /*0ff0*/ 	.short	0x0107
        /*0ff2*/ 	.byte	0x3f
	.zero		1


	//   ....[64]....
        /*0ff4*/ 	.word	0x000272f0
        /*0ff8*/ 	.word	0x00000004
        /*0ffc*/ 	.word	0x00038850
        /*1000*/ 	.short	0x0101
        /*1002*/ 	.byte	0x3f
	.zero		1


	//   ....[65]....
        /*1004*/ 	.word	0x00027e10
        /*1008*/ 	.word	0x00000005
        /*100c*/ 	.word	0x00038820
        /*1010*/ 	.short	0x010a
        /*1012*/ 	.byte	0x3f
	.zero		1


	//   ....[66]....
        /*1014*/ 	.word	0x00027f80
        /*1018*/ 	.word	0x00000003
        /*101c*/ 	.word	0x00038840
        /*1020*/ 	.short	0x010a
        /*1022*/ 	.byte	0x3f
	.zero		1


	//   ....[67]....
        /*1024*/ 	.word	0x00028020
        /*1028*/ 	.word	0x0000001b
        /*102c*/ 	.word	0x00038840
        /*1030*/ 	.short	0x010a
        /*1032*/ 	.byte	0x3f
	.zero		1


	//   ....[68]....
        /*1034*/ 	.word	0x00028060
        /*1038*/ 	.word	0x00000003
        /*103c*/ 	.word	0x00038860
        /*1040*/ 	.short	0x010a
        /*1042*/ 	.byte	0x3f
	.zero		1


	//   ....[69]....
        /*1044*/ 	.word	0x000280a0
        /*1048*/ 	.word	0x0000001b
        /*104c*/ 	.word	0x00038860
        /*1050*/ 	.short	0x010a
        /*1052*/ 	.byte	0x3f
	.zero		1


	//   ....[70]....
        /*1054*/ 	.word	0x00028100
        /*1058*/ 	.word	0x00000059
        /*105c*/ 	.word	0x00038890
        /*1060*/ 	.short	0x010a
        /*1062*/ 	.byte	0x3f
	.zero		1


	//   ....[71]....
        /*1064*/ 	.word	0x000284e0
        /*1068*/ 	.word	0x00000059
        /*106c*/ 	.word	0x00038890
        /*1070*/ 	.short	0x010a
        /*1072*/ 	.byte	0x3f
	.zero		1


	//   ....[72]....
        /*1074*/ 	.word	0x000288c0
        /*1078*/ 	.word	0x00000059
        /*107c*/ 	.word	0x00038890
        /*1080*/ 	.short	0x010a
        /*1082*/ 	.byte	0x3f
	.zero		1


	//   ....[73]....
        /*1084*/ 	.word	0x00028ca0
        /*1088*/ 	.word	0x00000059
        /*108c*/ 	.word	0x000388b0
        /*1090*/ 	.short	0x010a
        /*1092*/ 	.byte	0x3f
	.zero		1


	//   ....[74]....
        /*1094*/ 	.word	0x00028eb0
        /*1098*/ 	.word	0x00000016
        /*109c*/ 	.word	0x00038800
        /*10a0*/ 	.short	0x010a
        /*10a2*/ 	.byte	0x3f
	.zero		1


	//   ....[75]....
        /*10a4*/ 	.word	0x000290d0
        /*10a8*/ 	.word	0x00000016
        /*10ac*/ 	.word	0x00038800
        /*10b0*/ 	.short	0x010a
        /*10b2*/ 	.byte	0x3f
	.zero		1


	//   ....[76]....
        /*10b4*/ 	.word	0x00029120
        /*10b8*/ 	.word	0x00000000
        /*10bc*/ 	.word	0x00038830
        /*10c0*/ 	.short	0x010a
        /*10c2*/ 	.byte	0x3f
	.zero		1


	//   ....[77]....
        /*10c4*/ 	.word	0x00029170
        /*10c8*/ 	.word	0x00000009
        /*10cc*/ 	.word	0x00038830
        /*10d0*/ 	.short	0x010a
        /*10d2*/ 	.byte	0x3f
	.zero		1


	//   ....[78]....
        /*10d4*/ 	.word	0x000291c0
        /*10d8*/ 	.word	0x00000006
        /*10dc*/ 	.word	0x00038850
        /*10e0*/ 	.short	0x010a
        /*10e2*/ 	.byte	0x3f
	.zero		1


	//   ....[79]....
        /*10e4*/ 	.word	0x00029210
        /*10e8*/ 	.word	0x00000008
        /*10ec*/ 	.word	0x00038850
        /*10f0*/ 	.short	0x010a
        /*10f2*/ 	.byte	0x3f
	.zero		1


	//   ....[80]....
        /*10f4*/ 	.word	0x000293b0
        /*10f8*/ 	.word	0x00000016
        /*10fc*/ 	.word	0x00038820
        /*1100*/ 	.short	0x010a
        /*1102*/ 	.byte	0x3f
	.zero		1


	//   ....[81]....
        /*1104*/ 	.word	0x00029400
        /*1108*/ 	.word	0x00000009
        /*110c*/ 	.word	0x000388a0
        /*1110*/ 	.short	0x010a
        /*1112*/ 	.byte	0x3f
	.zero		1


	//   ....[82]....
        /*1114*/ 	.word	0x00029450
        /*1118*/ 	.word	0x00000009
        /*111c*/ 	.word	0x000388c0
        /*1120*/ 	.short	0x010a
        /*1122*/ 	.byte	0x3f
	.zero		1


	//   ....[83]....
        /*1124*/ 	.word	0x000294a0
        /*1128*/ 	.word	0x00000008
        /*112c*/ 	.word	0x000388a0
        /*1130*/ 	.short	0x010a
        /*1132*/ 	.byte	0x3f
	.zero		1


	//   ....[84]....
        /*1134*/ 	.word	0x000294f0
        /*1138*/ 	.word	0x00000008
        /*113c*/ 	.word	0x000388c0
        /*1140*/ 	.short	0x010a
        /*1142*/ 	.byte	0x3f
	.zero		1


	//   ....[85]....
        /*1144*/ 	.word	0x00029610
        /*1148*/ 	.word	0x00000005
        /*114c*/ 	.word	0x00038840
        /*1150*/ 	.short	0x010a
        /*1152*/ 	.byte	0x3f
	.zero		1


	//   ....[86]....
        /*1154*/ 	.word	0x0002a970
        /*1158*/ 	.word	0x00000016
        /*115c*/ 	.word	0x00038820
        /*1160*/ 	.short	0x010a
        /*1162*/ 	.byte	0x3f
	.zero		1


	//   ....[87]....
        /*1164*/ 	.word	0x0002a9c0
        /*1168*/ 	.word	0x00000006
        /*116c*/ 	.word	0x00038840
        /*1170*/ 	.short	0x010a
        /*1172*/ 	.byte	0x3f
	.zero		1


	//   ....[88]....
        /*1174*/ 	.word	0x0002b160
        /*1178*/ 	.word	0x00000006
        /*117c*/ 	.word	0x00038860
        /*1180*/ 	.short	0x010a
        /*1182*/ 	.byte	0x3f
	.zero		1


	//   ....[89]....
        /*1184*/ 	.word	0x0002b930
        /*1188*/ 	.word	0x00000004
        /*118c*/ 	.word	0x00038860
        /*1190*/ 	.short	0x010a
        /*1192*/ 	.byte	0x3f
	.zero		1


	//   ....[90]....
        /*1194*/ 	.word	0x0002ca80
        /*1198*/ 	.word	0x00000005
        /*119c*/ 	.word	0x00038820
        /*11a0*/ 	.short	0x010a
        /*11a2*/ 	.byte	0x3f
	.zero		1


	//   ....[91]....
        /*11a4*/ 	.word	0x0002cc20
        /*11a8*/ 	.word	0x00000003
        /*11ac*/ 	.word	0x00038840
        /*11b0*/ 	.short	0x010a
        /*11b2*/ 	.byte	0x3f
	.zero		1


	//   ....[92]....
        /*11b4*/ 	.word	0x0002cc70
        /*11b8*/ 	.word	0x0000001b
        /*11bc*/ 	.word	0x00038840
        /*11c0*/ 	.short	0x010a
        /*11c2*/ 	.byte	0x3f
	.zero		1


	//   ....[93]....
        /*11c4*/ 	.word	0x0002ccc0
        /*11c8*/ 	.word	0x00000003
        /*11cc*/ 	.word	0x00038860
        /*11d0*/ 	.short	0x010a
        /*11d2*/ 	.byte	0x3f
	.zero		1


	//----- nvinfo : EIATTR_NUM_MBARRIERS
	.align		4
.L_389:
        /*11d4*/ 	.byte	0x03, 0x38
        /*11d6*/ 	.short	0x0016


	//----- nvinfo : EIATTR_EXIT_INSTR_OFFSETS
	.align		4
        /*11d8*/ 	.byte	0x04, 0x1c
        /*11da*/ 	.short	(.L_391 - .L_390)


	//   ....[0]....
.L_390:
        /*11dc*/ 	.word	0x000280f0


	//----- nvinfo : EIATTR_MAX_THREADS
	.align		4
.L_391:
        /*11e0*/ 	.byte	0x04, 0x05
        /*11e2*/ 	.short	(.L_393 - .L_392)
.L_392:
        /*11e4*/ 	.word	0x00000180
        /*11e8*/ 	.word	0x00000001
        /*11ec*/ 	.word	0x00000001


	//----- nvinfo : EIATTR_CRS_STACK_SIZE
	.align		4
.L_393:
        /*11f0*/ 	.byte	0x04, 0x1e
        /*11f2*/ 	.short	(.L_395 - .L_394)
.L_394:
        /*11f4*/ 	.word	0x00000000


	//----- nvinfo : EIATTR_CBANK_PARAM_SIZE
	.align		4
.L_395:
        /*11f8*/ 	.byte	0x03, 0x19
        /*11fa*/ 	.short	0x0af0


	//----- nvinfo : EIATTR_PARAM_CBANK
	.align		4
        /*11fc*/ 	.byte	0x04, 0x0a
        /*11fe*/ 	.short	(.L_397 - .L_396)
	.align		4
.L_396:
        /*1200*/ 	.word	index@(.nv.constant0._ZN7cutlass13device_kernelIN5flash11enable_sm90INS1_16FlashAttnFwdSm90INS1_25CollectiveMainloopFwdSm90ILi2EN4cute5tupleIJNS5_1CILi1EEES8_S8_EEENS6_IJNS7_ILi128EEENS7_ILi80EEENS7_ILi256EEEEEELi256ENS_10bfloat16_tEfNS_4arch4Sm90ELb0ELb0ELb1ELb1ELb1ELb1ELb0ELb1ELb1ELb1ELb0ELb0EEENS1_21CollectiveEpilogueFwdINS6_IJSA_SC_SB_EEES9_SE_SG_Li256ELb1ELb1ELb0ELb0EEENS1_36VarlenDynamicPersistentTileSchedulerILi128ELi80ELi256ELi128ELb0ELb1ELb1ELb0ELb1ELb1EEEEEEEEEvNT_6ParamsE)
        /*1204*/ 	.short	0x0210
        /*1206*/ 	.short	0x0af0


	//----- nvinfo : EIATTR_SW_WAR
	.align		4
.L_397:
        /*1208*/ 	.byte	0x04, 0x36
        /*120a*/ 	.short	(.L_399 - .L_398)
.L_398:
        /*120c*/ 	.word	0x00000008
.L_399:


//--------------------- .nv.info._ZN7cutlass13device_kernelIN5flash11enable_sm90INS1_16FlashAttnFwdSm90INS1_25CollectiveMainloopFwdSm90ILi2EN4cute5tupleIJNS5_1CILi1EEES8_S8_EEENS6_IJNS7_ILi128EEENS7_ILi64EEENS7_ILi256EEEEEELi256ENS_10bfloat16_tEfNS_4arch4Sm90ELb0ELb1ELb1ELb0ELb1ELb0ELb0ELb1ELb1ELb1ELb0ELb0EEENS1_21CollectiveEpilogueFwdINS6_IJSA_SC_SB_EEES9_SE_SG_Li256ELb0ELb1ELb0ELb0EEENS1_30DynamicPersistentTileSchedulerILi256ELi128ELb0ELb1ELb1EEEEEEEEEvNT_6ParamsE --------------------------
	.section	.nv.info._ZN7cutlass13device_kernelIN5flash11enable_sm90INS1_16FlashAttnFwdSm90INS1_25CollectiveMainloopFwdSm90ILi2EN4cute5tupleIJNS5_1CILi1EEES8_S8_EEENS6_IJNS7_ILi128EEENS7_ILi64EEENS7_ILi256EEEEEELi256ENS_10bfloat16_tEfNS_4arch4Sm90ELb0ELb1ELb1ELb0ELb1ELb0ELb0ELb1ELb1ELb1ELb0ELb0EEENS1_21CollectiveEpilogueFwdINS6_IJSA_SC_SB_EEES9_SE_SG_Li256ELb0ELb1ELb0ELb0EEENS1_30DynamicPersistentTileSchedulerILi256ELi128ELb0ELb1ELb1EEEEEEEEEvNT_6ParamsE,"",@"SHT_CUDA_INFO"
	.sectionflags	@""
	.align	4


	//----- nvinfo : EIATTR_CUDA_API_VERSION
	.align		4
        /*0000*/ 	.byte	0x04, 0x37
        /*0002*/ 	.short	(.L_401 - .L_400)
.L_400:
        /*0004*/ 	.word	0x00000082


	//----- nvinfo : EIATTR_KPARAM_INFO
	.align		4
.L_401:
        /*0008*/ 	.byte	0x04, 0x17
        /*000a*/ 	.short	(.L_403 - .L_402)
.L_402:
        /*000c*/ 	.word	0x00000000
        /*0010*/ 	.short	0x0000
        /*0012*/ 	.short	0x0070
        /*0014*/ 	.byte	0x00, 0xf0, 0x01, 0x2a


	//----- nvinfo : EIATTR_SPARSE_MMA_MASK
	.align		4
.L_403:
        /*0018*/ 	.byte	0x03, 0x50
        /*001a*/ 	.short	0x0000


	//----- nvinfo : EIATTR_MAXREG_COUNT
	.align		4
        /*001c*/ 	.byte	0x03, 0x1b
        /*001e*/ 	.short	0x00a8


	//----- nvinfo : EIATTR_NUM_BARRIERS
	.align		4
        /*0020*/ 	.byte	0x02, 0x4c
        /*0022*/ 	.byte	0x09
	.zero		1


	//----- nvinfo : EIATTR_EXTERNS
	.align		4
        /*0024*/ 	.byte	0x04, 0x0f
        /*0026*/ 	.short	(.L_405 - .L_404)


	//   ....[0]....
	.align		4
.L_404:
        /*0028*/ 	.word	index@(__assertfail)


	//----- nvinfo : EIATTR_ANNOTATIONS
	.align		4
.L_405:
        /*002c*/ 	.byte	0x04, 0x55
        /*002e*/ 	.short	(.L_407 - .L_406)


	//   ....[0]....
.L_406:
        /*0030*/ 	.word	0x00000001
        /*0034*/ 	.byte	0xa0, 0x08, 0x00, 0x00, 0x01, 0x00, 0x00, 0x00, 0x60, 0x09, 0x00, 0x00, 0x01, 0x00, 0x00, 0x00
        /*0044*/ 	.byte	0xd0, 0x05, 0x01, 0x00, 0x01, 0x00, 0x00, 0x00, 0x70, 0x06, 0x01, 0x00, 0x01, 0x00, 0x00, 0x00
        /*0054*/ 	.byte	0x20, 0x07, 0x01, 0x00, 0x01, 0x00, 0x00, 0x00, 0xf0, 0x2d, 0x01, 0x00, 0x01, 0x00, 0x00, 0x00
        /*0064*/ 	.byte	0x10, 0x2e, 0x01, 0x00, 0x01, 0x00, 0x00, 0x00, 0x00, 0x46, 0x01, 0x00, 0x01, 0x00, 0x00, 0x00
        /*0074*/ 	.byte	0xa0, 0x47, 0x01, 0x00


	//----- nvinfo : EIATTR_MERCURY_ISA_VERSION
	.align		4
.L_407:
        /*0078*/ 	.byte	0x03, 0x5f
        /*007a*/ 	.short	0x0101


	//----- nvinfo : EIATTR_INT_WARP_WIDE_INSTR_OFFSETS
	.align		4
        /*007c*/ 	.byte	0x04, 0x31
        /*007e*/ 	.short	(.L_409 - .L_408)


	//   ....[0]....
.L_408:
        /*0080*/ 	.word	0x000000c0


	//   ....[1]....
        /*0084*/ 	.word	0x000000d0


	//   ....[2]....
        /*0088*/ 	.word	0x00000170


	//   ....[3]....
        /*008c*/ 	.word	0x00011390


	//   ....[4]....
        /*0090*/ 	.word	0x00011420


	//   ....[5]....
        /*0094*/ 	.word	0x00013e00


	//   ....[6]....
        /*0098*/ 	.word	0x00013e90


	//----- nvinfo : EIATTR_COOP_GROUP_MASK_REGIDS
	.align		4
.L_409:
        /*009c*/ 	.byte	0x04, 0x29
        /*009e*/ 	.short	(.L_411 - .L_410)


	//   ....[0]....
.L_410:
        /*00a0*/ 	.word	0xffffffff


	//   ....[1]....
        /*00a4*/ 	.word	0xffffffff


	//   ....[2]....
        /*00a8*/ 	.word	0xffffffff


	//   ....[3]....
        /*00ac*/ 	.word	0xffffffff


	//   ....[4]....
        /*00b0*/ 	.word	0xffffffff


	//   ....[5]....
        /*00b4*/ 	.word	0xffffffff


	//   ....[6]....
        /*00b8*/ 	.word	0xffffffff


	//   ....[7]....
        /*00bc*/ 	.word	0xffffffff


	//   ....[8]....
        /*00c0*/ 	.word	0xffffffff


	//   ....[9]....
        /*00c4*/ 	.word	0xffffffff


	//   ....[10]....
        /*00c8*/ 	.word	0xffffffff


	//   ....[11]....
        /*00cc*/ 	.word	0xffffffff


	//   ....[12]....
        /*00d0*/ 	.word	0xffffffff


	//   ....[13]....
        /*00d4*/ 	.word	0xffffffff


	//   ....[14]....
        /*00d8*/ 	.word	0xffffffff


	//   ....[15]....
        /*00dc*/ 	.word	0xffffffff


	//   ....[16]....
        /*00e0*/ 	.word	0xffffffff


	//   ....[17]....
        /*00e4*/ 	.word	0xffffffff


	//   ....[18]....
        /*00e8*/ 	.word	0xffffffff


	//   ....[19]....
        /*00ec*/ 	.word	0xffffffff


	//   ....[20]....
        /*00f0*/ 	.word	0xffffffff


	//   ....[21]....
        /*00f4*/ 	.word	0xffffffff


	//   ....[22]....
        /*00f8*/ 	.word	0xffffffff


	//   ....[23]....
        /*00fc*/ 	.word	0xffffffff


	//   ....[24]....
        /*0100*/ 	.word	0xffffffff


	//   ....[25]....
        /*0104*/ 	.word	0xffffffff


	//   ....[26]....
        /*0108*/ 	.word	0xffffffff


	//   ....[27]....
        /*010c*/ 	.word	0xffffffff


	//   ....[28]....
        /*0110*/ 	.word	0xffffffff


	//   ....[29]....
        /*0114*/ 	.word	0xffffffff


	//   ....[30]....
        /*0118*/ 	.word	0xffffffff


	//   ....[31]....
        /*011c*/ 	.word	0xffffffff


	//   ....[32]....
        /*0120*/ 	.word	0xffffffff


	//   ....[33]....
        /*0124*/ 	.word	0xffffffff


	//   ....[34]....
        /*0128*/ 	.word	0xffffffff


	//   ....[35]....
        /*012c*/ 	.word	0xffffffff


	//   ....[36]....
        /*0130*/ 	.word	0xffffffff


	//   ....[37]....
        /*0134*/ 	.word	0xffffffff


	//   ....[38]....
        /*0138*/ 	.word	0xffffffff


	//   ....[39]....
        /*013c*/ 	.word	0xffffffff


	//   ....[40]....
        /*0140*/ 	.word	0xffffffff


	//   ....[41]....
        /*0144*/ 	.word	0xffffffff


	//   ....[42]....
        /*0148*/ 	.word	0xffffffff


	//   ....[43]....
        /*014c*/ 	.word	0xffffffff


	//   ....[44]....
        /*0150*/ 	.word	0xffffffff


	//   ....[45]....
        /*0154*/ 	.word	0xffffffff


	//   ....[46]....
        /*0158*/ 	.word	0xffffffff


	//   ....[47]....
        /*015c*/ 	.word	0xffffffff


	//   ....[48]....
        /*0160*/ 	.word	0xffffffff


	//   ....[49]....
        /*0164*/ 	.word	0xffffffff


	//   ....[50]....
        /*0168*/ 	.word	0xffffffff


	//   ....[51]....
        /*016c*/ 	.word	0xffffffff


	//   ....[52]....
        /*0170*/ 	.word	0xffffffff


	//   ....[53]....
        /*0174*/ 	.word	0xffffffff


	//   ....[54]....
        /*0178*/ 	.word	0xffffffff


	//   ....[55]....
        /*017c*/ 	.word	0xffffffff


	//   ....[56]....
        /*0180*/ 	.word	0xffffffff


	//   ....[57]....
        /*0184*/ 	.word	0xffffffff


	//   ....[58]....
        /*0188*/ 	.word	0xffffffff


	//   ....[59]....
        /*018c*/ 	.word	0xffffffff


	//   ....[60]....
        /*0190*/ 	.word	0xffffffff


	//   ....[61]....
        /*0194*/ 	.word	0xffffffff


	//   ....[62]....
        /*0198*/ 	.word	0xffffffff


	//   ....[63]....
        /*019c*/ 	.word	0xffffffff


	//   ....[64]....
        /*01a0*/ 	.word	0xffffffff


	//   ....[65]....
        /*01a4*/ 	.word	0xffffffff


	//   ....[66]....
        /*01a8*/ 	.word	0xffffffff


	//   ....[67]....
        /*01ac*/ 	.word	0xffffffff


	//   ....[68]....
        /*01b0*/ 	.word	0xffffffff


	//   ....[69]....
        /*01b4*/ 	.word	0xffffffff


	//   ....[70]....
        /*01b8*/ 	.word	0xffffffff


	//   ....[71]....
        /*01bc*/ 	.word	0xffffffff


	//   ....[72]....
        /*01c0*/ 	.word	0xffffffff


	//   ....[73]....
        /*01c4*/ 	.word	0xffffffff


	//   ....[74]....
        /*01c8*/ 	.word	0xffffffff


	//   ....[75]....
        /*01cc*/ 	.word	0xffffffff


	//   ....[76]....
        /*01d0*/ 	.word	0xffffffff


	//   ....[77]....
        /*01d4*/ 	.word	0xffffffff


	//   ....[78]....
        /*01d8*/ 	.word	0xffffffff


	//   ....[79]....
        /*01dc*/ 	.word	0xffffffff


	//   ....[80]....
        /*01e0*/ 	.word	0xffffffff


	//   ....[81]....
        /*01e4*/ 	.word	0xffffffff


	//   ....[82]....
        /*01e8*/ 	.word	0xffffffff


	//   ....[83]....
        /*01ec*/ 	.word	0xffffffff


	//   ....[84]....
        /*01f0*/ 	.word	0xffffffff


	//   ....[85]....
        /*01f4*/ 	.word	0xffffffff


	//   ....[86]....
        /*01f8*/ 	.word	0xffffffff


	//   ....[87]....
        /*01fc*/ 	.word	0xffffffff


	//   ....[88]....
        /*0200*/ 	.word	0xffffffff


	//   ....[89]....
        /*0204*/ 	.word	0xffffffff


	//   ....[90]....
        /*0208*/ 	.word	0xffffffff


	//   ....[91]....
        /*020c*/ 	.word	0xffffffff


	//   ....[92]....
        /*0210*/ 	.word	0xffffffff


	//   ....[93]....
        /*0214*/ 	.word	0xffffffff


	//   ....[94]....
        /*0218*/ 	.word	0xffffffff


	//   ....[95]....
        /*021c*/ 	.word	0xffffffff


	//   ....[96]....
        /*0220*/ 	.word	0xffffffff


	//   ....[97]....
        /*0224*/ 	.word	0xffffffff


	//   ....[98]....
        /*0228*/ 	.word	0xffffffff


	//   ....[99]....
        /*022c*/ 	.word	0xffffffff


	//   ....[100]....
        /*0230*/ 	.word	0xffffffff


	//   ....[101]....
        /*0234*/ 	.word	0xffffffff


	//   ....[102]....
        /*0238*/ 	.word	0xffffffff


	//   ....[103]....
        /*023c*/ 	.word	0xffffffff


	//   ....[104]....
        /*0240*/ 	.word	0x0500000f


	//   ....[105]....
        /*0244*/ 	.word	0x0500000f


	//   ....[106]....
        /*0248*/ 	.word	0x0500000f


	//   ....[107]....
        /*024c*/ 	.word	0x0500000f


	//   ....[108]....
        /*0250*/ 	.word	0x0500000f


	//   ....[109]....
        /*0254*/ 	.word	0x0500000f


	//   ....[110]....
        /*0258*/ 	.word	0x0500000f


	//   ....[111]....
        /*025c*/ 	.word	0x0500000f


	//   ....[112]....
        /*0260*/ 	.word	0x0500000f


	//   ....[113]....
        /*0264*/ 	.word	0x0500000f


	//   ....[114]....
        /*0268*/ 	.word	0x0500000f


	//   ....[115]....
        /*026c*/ 	.word	0x0500000f


	//   ....[116]....
        /*0270*/ 	.word	0x0500000f


	//   ....[117]....
        /*0274*/ 	.word	0x0500000f


	//   ....[118]....
        /*0278*/ 	.word	0x0500000f


	//   ....[119]....
        /*027c*/ 	.word	0x0500000f


	//   ....[120]....
        /*0280*/ 	.word	0x0500000f


	//   ....[121]....
        /*0284*/ 	.word	0x0500000f


	//   ....[122]....
        /*0288*/ 	.word	0x0500000f


	//   ....[123]....
        /*028c*/ 	.word	0x0500000f


	//   ....[124]....
        /*0290*/ 	.word	0x0500000f


	//   ....[125]....
        /*0294*/ 	.word	0x0500000f


	//   ....[126]....
        /*0298*/ 	.word	0x0500000f


	//   ....[127]....
        /*029c*/ 	.word	0x0500000f


	//   ....[128]....
        /*02a0*/ 	.word	0x0500000f


	//   ....[129]....
        /*02a4*/ 	.word	0x0500000f


	//   ....[130]....
        /*02a8*/ 	.word	0x0500000f


	//   ....[131]....
        /*02ac*/ 	.word	0x0500000f


	//   ....[132]....
        /*02b0*/ 	.word	0x0500000f


	//   ....[133]....
        /*02b4*/ 	.word	0x0500000f


	//   ....[134]....
        /*02b8*/ 	.word	0x0500000f


	//   ....[135]....
        /*02bc*/ 	.word	0x0500000f


	//   ....[136]....
        /*02c0*/ 	.word	0x0500000f


	//   ....[137]....
        /*02c4*/ 	.word	0x0500000f


	//   ....[138]....
        /*02c8*/ 	.word	0x0500000f


	//   ....[139]....
        /*02cc*/ 	.word	0x0500000f


	//   ....[140]....
        /*02d0*/ 	.word	0x0500000f


	//   ....[141]....
        /*02d4*/ 	.word	0x0500000f


	//   ....[142]....
        /*02d8*/ 	.word	0x0500000f


	//   ....[143]....
        /*02dc*/ 	.word	0x0500000f


	//   ....[144]....
        /*02e0*/ 	.word	0x0500000f


	//   ....[145]....
        /*02e4*/ 	.word	0x0500000f


	//   ....[146]....
        /*02e8*/ 	.word	0x0500000f


	//   ....[147]....
        /*02ec*/ 	.word	0x0500000f


	//   ....[148]....
        /*02f0*/ 	.word	0x0500000f


	//   ....[149]....
        /*02f4*/ 	.word	0x0500000f


	//   ....[150]....
        /*02f8*/ 	.word	0x0500000f


	//   ....[151]....
        /*02fc*/ 	.word	0x0500000f


	//   ....[152]....
        /*0300*/ 	.word	0x0500000f


	//   ....[153]....
        /*0304*/ 	.word	0x0500000f


	//   ....[154]....
        /*0308*/ 	.word	0x0500000f


	//----- nvinfo : EIATTR_COOP_GROUP_INSTR_OFFSETS
	.align		4
.L_411:
        /*030c*/ 	.byte	0x04, 0x28
        /*030e*/ 	.short	(.L_413 - .L_412)


	//   ....[0]....
.L_412:
        /*0310*/ 	.word	0x00000070


	//   ....[1]....
        /*0314*/ 	.word	0x000000b0


	//   ....[2]....
        /*0318*/ 	.word	0x000002d0


	//   ....[3]....
        /*031c*/ 	.word	0x00000430


	//   ....[4]....
        /*0320*/ 	.word	0x00000550


	//   ....[5]....
        /*0324*/ 	.word	0x000006b0


	//   ....[6]....
        /*0328*/ 	.word	0x000019e0


	//   ....[7]....
        /*032c*/ 	.word	0x000028d0


	//   ....[8]....
        /*0330*/ 	.word	0x00002e30


	//   ....[9]....
        /*0334*/ 	.word	0x00003890


	//   ....[10]....
        /*0338*/ 	.word	0x00003980


	//   ....[11]....
        /*033c*/ 	.word	0x00003c80


	//   ....[12]....
        /*0340*/ 	.word	0x00003cf0


	//   ....[13]....
        /*0344*/ 	.word	0x00005dd0


	//   ....[14]....
        /*0348*/ 	.word	0x000062a0


	//   ....[15]....
        /*034c*/ 	.word	0x00006990


	//   ....[16]....
        /*0350*/ 	.word	0x00006a90


	//   ....[17]....
        /*0354*/ 	.word	0x00006e40


	//   ....[18]....
        /*0358*/ 	.word	0x00006e90


	//   ....[19]....
        /*035c*/ 	.word	0x000090b0


	//   ....[20]....
        /*0360*/ 	.word	0x000090c0


	//   ....[21]....
        /*0364*/ 	.word	0x000090f0


	//   ....[22]....
        /*0368*/ 	.word	0x00009100


	//   ....[23]....
        /*036c*/ 	.word	0x0000aea0


	//   ....[24]....
        /*0370*/ 	.word	0x0000b360


	//   ....[25]....
        /*0374*/ 	.word	0x0000ba50


	//   ....[26]....
        /*0378*/ 	.word	0x0000bb50


	//   ....[27]....
        /*037c*/ 	.word	0x0000bee0


	//   ....[28]....
        /*0380*/ 	.word	0x0000bf50


	//   ....[29]....
        /*0384*/ 	.word	0x0000cf70


	//   ....[30]....
        /*0388*/ 	.word	0x0000cfa0


	//   ....[31]....
        /*038c*/ 	.word	0x0000d060


	//   ....[32]....
        /*0390*/ 	.word	0x0000d070


	//   ....[33]....
        /*0394*/ 	.word	0x0000ee00


	//   ....[34]....
        /*0398*/ 	.word	0x0000ee50


	//   ....[35]....
        /*039c*/ 	.word	0x0000eeb0


	//   ....[36]....
        /*03a0*/ 	.word	0x0000eee0


	//   ....[37]....
        /*03a4*/ 	.word	0x0000f3b0


	//   ....[38]....
        /*03a8*/ 	.word	0x0000f3f0


	//   ....[39]....
        /*03ac*/ 	.word	0x0000f530


	//   ....[40]....
        /*03b0*/ 	.word	0x0000f550


	//   ....[41]....
        /*03b4*/ 	.word	0x0000f690


	//   ....[42]....
        /*03b8*/ 	.word	0x0000f6b0


	//   ....[43]....
        /*03bc*/ 	.word	0x0000f800


	//   ....[44]....
        /*03c0*/ 	.word	0x0000f820


	//   ....[45]....
        /*03c4*/ 	.word	0x0000ffb0


	//   ....[46]....
        /*03c8*/ 	.word	0x0000ffc0


	//   ....[47]....
        /*03cc*/ 	.word	0x00010100


	//   ....[48]....
        /*03d0*/ 	.word	0x00010120


	//   ....[49]....
        /*03d4*/ 	.word	0x00010260


	//   ....[50]....
        /*03d8*/ 	.word	0x00010280


	//   ....[51]....
        /*03dc*/ 	.word	0x000103d0


	//   ....[52]....
        /*03e0*/ 	.word	0x000103f0


	//   ....[53]....
        /*03e4*/ 	.word	0x00010600


	//   ....[54]....
        /*03e8*/ 	.word	0x00011f10


	//   ....[55]....
        /*03ec*/ 	.word	0x00011f30


	//   ....[56]....
        /*03f0*/ 	.word	0x00011f40


	//   ....[57]....
        /*03f4*/ 	.word	0x00011f80


	//   ....[58]....
        /*03f8*/ 	.word	0x00012020


	//   ....[59]....
        /*03fc*/ 	.word	0x00012040


	//   ....[60]....
        /*0400*/ 	.word	0x000120e0


	//   ....[61]....
        /*0404*/ 	.word	0x00012100


	//   ....[62]....
        /*0408*/ 	.word	0x00012770


	//   ....[63]....
        /*040c*/ 	.word	0x00012790


	//   ....[64]....
        /*0410*/ 	.word	0x000127c0


	//   ....[65]....
        /*0414*/ 	.word	0x00012800


	//   ....[66]....
        /*0418*/ 	.word	0x00012890


	//   ....[67]....
        /*041c*/ 	.word	0x000128c0


	//   ....[68]....
        /*0420*/ 	.word	0x00012950


	//   ....[69]....
        /*0424*/ 	.word	0x00012980


	//   ....[70]....
        /*0428*/ 	.word	0x00012a10


	//   ....[71]....
        /*042c*/ 	.word	0x00012a30


	//   ....[72]....
        /*0430*/ 	.word	0x00012ad0


	//   ....[73]....
        /*0434*/ 	.word	0x00012b00


	//   ....[74]....
        /*0438*/ 	.word	0x00012b90


	//   ....[75]....
        /*043c*/ 	.word	0x00012bc0


	//   ....[76]....
        /*0440*/ 	.word	0x00012c50


	//   ....[77]....
        /*0444*/ 	.word	0x00012c70


	//   ....[78]....
        /*0448*/ 	.word	0x000133c0


	//   ....[79]....
        /*044c*/ 	.word	0x000133f0


	//   ....[80]....
        /*0450*/ 	.word	0x00013400


	//   ....[81]....
        /*0454*/ 	.word	0x00013420


	//   ....[82]....
        /*0458*/ 	.word	0x00013490


	//   ....[83]....
        /*045c*/ 	.word	0x000134b0


	//   ....[84]....
        /*0460*/ 	.word	0x00013510


	//   ....[85]....
        /*0464*/ 	.word	0x00013530


	//   ....[86]....
        /*0468*/ 	.word	0x00013800


	//   ....[87]....
        /*046c*/ 	.word	0x00013820


	//   ....[88]....
        /*0470*/ 	.word	0x00013840


	//   ....[89]....
        /*0474*/ 	.word	0x000138e0


	//   ....[90]....
        /*0478*/ 	.word	0x00013900


	//   ....[91]....
        /*047c*/ 	.word	0x000139a0


	//   ....[92]....
        /*0480*/ 	.word	0x000139c0


	//   ....[93]....
        /*0484*/ 	.word	0x000139d0


	//   ....[94]....
        /*0488*/ 	.word	0x00013ff0


	//   ....[95]....
        /*048c*/ 	.word	0x00014010


	//   ....[96]....
        /*0490*/ 	.word	0x00014020


	//   ....[97]....
        /*0494*/ 	.word	0x00014040


	//   ....[98]....
        /*0498*/ 	.word	0x00014100


	//   ....[99]....
        /*049c*/ 	.word	0x00014130


	//   ....[100]....
        /*04a0*/ 	.word	0x00014140


	//   ....[101]....
        /*04a4*/ 	.word	0x000141d0


	//   ....[102]....
        /*04a8*/ 	.word	0x00014540


	//   ....[103]....
        /*04ac*/ 	.word	0x00014720


	//   ....[104]....
        /*04b0*/ 	.word	0x00014d90


	//   ....[105]....
        /*04b4*/ 	.word	0x00014e70


	//   ....[106]....
        /*04b8*/ 	.word	0x00014f10


	//   ....[107]....
        /*04bc*/ 	.word	0x00014f90


	//   ....[108]....
        /*04c0*/ 	.word	0x00015060


	//   ....[109]....
        /*04c4*/ 	.word	0x000150f0


	//   ....[110]....
        /*04c8*/ 	.word	0x000151d0


	//   ....[111]....
        /*04cc*/ 	.word	0x00015260


	//   ....[112]....
        /*04d0*/ 	.word	0x00015330


	//   ....[113]....
        /*04d4*/ 	.word	0x000153c0


	//   ....[114]....
        /*04d8*/ 	.word	0x00015430


	//   ....[115]....
        /*04dc*/ 	.word	0x000154b0


	//   ....[116]....
        /*04e0*/ 	.word	0x00015580


	//   ....[117]....
        /*04e4*/ 	.word	0x000155f0


	//   ....[118]....
        /*04e8*/ 	.word	0x000156f0


	//   ....[119]....
        /*04ec*/ 	.word	0x00015770


	//   ....[120]....
        /*04f0*/ 	.word	0x00015860


	//   ....[121]....
        /*04f4*/ 	.word	0x000158d0


	//   ....[122]....
        /*04f8*/ 	.word	0x000159d0


	//   ....[123]....
        /*04fc*/ 	.word	0x00015a40


	//   ....[124]....
        /*0500*/ 	.word	0x00015b40


	//   ....[125]....
        /*0504*/ 	.word	0x00015bc0


	//   ....[126]....
        /*0508*/ 	.word	0x00015cb0


	//   ....[127]....
        /*050c*/ 	.word	0x00015d20


	//   ....[128]....
        /*0510*/ 	.word	0x00015e00


	//   ....[129]....
        /*0514*/ 	.word	0x00015f30


	//   ....[130]....
        /*0518*/ 	.word	0x00015fe0


	//   ....[131]....
        /*051c*/ 	.word	0x00016040


	//   ....[132]....
        /*0520*/ 	.word	0x00016110


	//   ....[133]....
        /*0524*/ 	.word	0x00016170


	//   ....[134]....
        /*0528*/ 	.word	0x00016240


	//   ....[135]....
        /*052c*/ 	.word	0x000162a0


	//   ....[136]....
        /*0530*/ 	.word	0x00016370


	//   ....[137]....
        /*0534*/ 	.word	0x00016450


	//   ....[138]....
        /*0538*/ 	.word	0x000164f0


	//   ....[139]....
        /*053c*/ 	.word	0x00016550


	//   ....[140]....
        /*0540*/ 	.word	0x00016660


	//   ....[141]....
        /*0544*/ 	.word	0x000166c0


	//   ....[142]....
        /*0548*/ 	.word	0x000167d0


	//   ....[143]....
        /*054c*/ 	.word	0x00016830


	//   ....[144]....
        /*0550*/ 	.word	0x000168f0


	//   ....[145]....
        /*0554*/ 	.word	0x00016a50


	//   ....[146]....
        /*0558*/ 	.word	0x00016af0


	//   ....[147]....
        /*055c*/ 	.word	0x00016b50


	//   ....[148]....
        /*0560*/ 	.word	0x00016c20


	//   ....[149]....
        /*0564*/ 	.word	0x00016d00


	//   ....[150]....
        /*0568*/ 	.word	0x00016dc0


	//   ....[151]....
        /*056c*/ 	.word	0x00016ea0


	//   ....[152]....
        /*0570*/ 	.word	0x00016f60


	//   ....[153]....
        /*0574*/ 	.word	0x00017070


	//   ....[154]....
        /*0578*/ 	.word	0x00017190


	//----- nvinfo : EIATTR_REG_RECONFIG
	.align		4
.L_413:
        /*057c*/ 	.byte	0x01, 0x54
	.zero		2


	//----- nvinfo : EIATTR_SYSCALL_OFFSETS
	.align		4
        /*0580*/ 	.byte	0x04, 0x46
        /*0582*/ 	.short	(.L_415 - .L_414)


	//   ....[0]....
.L_414:
        /*0584*/ 	.word	0x00001bc0


	//   ....[1]....
        /*0588*/ 	.word	0x00011580


	//   ....[2]....
        /*058c*/ 	.word	0x000116d0


	//   ....[3]....
        /*0590*/ 	.word	0x000117c0


	//   ....[4]....
        /*0594*/ 	.word	0x00012420


	//----- nvinfo : EIATTR_MBARRIER_INSTR_OFFSETS
	.align		4
.L_415:
        /*0598*/ 	.byte	0x04, 0x39
        /*059a*/ 	.short	(.L_417 - .L_416)


	//   ....[0]....
.L_416:
        /*059c*/ 	.word	0x00000180
        /*05a0*/ 	.word	0x000000ff
        /*05a4*/ 	.word	0x00030800
        /*05a8*/ 	.short	0x0100
        /*05aa*/ 	.byte	0x08
	.zero		1


	//   ....[1]....
        /*05ac*/ 	.word	0x00000190
        /*05b0*/ 	.word	0x000000ff
        /*05b4*/ 	.word	0x00030820
        /*05b8*/ 	.short	0x0100
        /*05ba*/ 	.byte	0x08
	.zero		1


	//   ....[2]....
        /*05bc*/ 	.word	0x00000280
        /*05c0*/ 	.word	0x000000ff
        /*05c4*/ 	.word	0x00030830
        /*05c8*/ 	.short	0x0100
        /*05ca*/ 	.byte	0x08
	.zero		1


	//   ....[3]....
        /*05cc*/ 	.word	0x00000290
        /*05d0*/ 	.word	0x000000ff
        /*05d4*/ 	.word	0x00030840
        /*05d8*/ 	.short	0x0100
        /*05da*/ 	.byte	0x08
	.zero		1


	//   ....[4]....
        /*05dc*/ 	.word	0x000002a0
        /*05e0*/ 	.word	0x000000ff
        /*05e4*/ 	.word	0x00030838
        /*05e8*/ 	.short	0x0100
        /*05ea*/ 	.byte	0x08
	.zero		1


	//   ....[5]....
        /*05ec*/ 	.word	0x000002b0
        /*05f0*/ 	.word	0x000000ff
        /*05f4*/ 	.word	0x00030848
        /*05f8*/ 	.short	0x0100
        /*05fa*/ 	.byte	0x08
	.zero		1


	//   ....[6]....
        /*05fc*/ 	.word	0x000003e0
        /*0600*/ 	.word	0x000000ff
        /*0604*/ 	.word	0x00030850
        /*0608*/ 	.short	0x0100
        /*060a*/ 	.byte	0x08
	.zero		1


	//   ....[7]....
        /*060c*/ 	.word	0x000003f0
        /*0610*/ 	.word	0x000000ff
        /*0614*/ 	.word	0x00030860
        /*0618*/ 	.short	0x0100
        /*061a*/ 	.byte	0x08
	.zero		1


	//   ....[8]....
        /*061c*/ 	.word	0x00000400
        /*0620*/ 	.word	0x000000ff
        /*0624*/ 	.word	0x00030858
        /*0628*/ 	.short	0x0100
        /*062a*/ 	.byte	0x08
	.zero		1


	//   ....[9]....
        /*062c*/ 	.word	0x00000410
        /*0630*/ 	.word	0x000000ff
        /*0634*/ 	.word	0x00030868
        /*0638*/ 	.short	0x0100
        /*063a*/ 	.byte	0x08
	.zero		1


	//   ....[10]....
        /*063c*/ 	.word	0x00000500
        /*0640*/ 	.word	0x000000ff
        /*0644*/ 	.word	0x00030870
        /*0648*/ 	.short	0x0100
        /*064a*/ 	.byte	0x06
	.zero		1


	//   ....[11]....
        /*064c*/ 	.word	0x00000510
        /*0650*/ 	.word	0x000000ff
        /*0654*/ 	.word	0x00030880
        /*0658*/ 	.short	0x0100
        /*065a*/ 	.byte	0x06
	.zero		1


	//   ....[12]....
        /*065c*/ 	.word	0x00000520
        /*0660*/ 	.word	0x000000ff
        /*0664*/ 	.word	0x00030878
        /*0668*/ 	.short	0x0100
        /*066a*/ 	.byte	0x06
	.zero		1


	//   ....[13]....
        /*066c*/ 	.word	0x00000530
        /*0670*/ 	.word	0x000000ff
        /*0674*/ 	.word	0x00030888
        /*0678*/ 	.short	0x0100
        /*067a*/ 	.byte	0x06
	.zero		1


	//   ....[14]....
        /*067c*/ 	.word	0x00000660
        /*0680*/ 	.word	0x000000ff
        /*0684*/ 	.word	0x00030890
        /*0688*/ 	.short	0x0100
        /*068a*/ 	.byte	0x08
	.zero		1


	//   ....[15]....
        /*068c*/ 	.word	0x00000670
        /*0690*/ 	.word	0x000000ff
        /*0694*/ 	.word	0x000308a0
        /*0698*/ 	.short	0x0100
        /*069a*/ 	.byte	0x08
	.zero		1


	//   ....[16]....
        /*069c*/ 	.word	0x00000680
        /*06a0*/ 	.word	0x000000ff
        /*06a4*/ 	.word	0x00030898
        /*06a8*/ 	.short	0x0100
        /*06aa*/ 	.byte	0x08
	.zero		1


	//   ....[17]....
        /*06ac*/ 	.word	0x00000690
        /*06b0*/ 	.word	0x000000ff
        /*06b4*/ 	.word	0x000308a8
        /*06b8*/ 	.short	0x0100
        /*06ba*/ 	.byte	0x08
	.zero		1


	//   ....[18]....
        /*06bc*/ 	.word	0x000007d0
        /*06c0*/ 	.word	0x000000ff
        /*06c4*/ 	.word	0x000308b0
        /*06c8*/ 	.short	0x0100
        /*06ca*/ 	.byte	0x08
	.zero		1


	//   ....[19]....
        /*06cc*/ 	.word	0x000007e0
        /*06d0*/ 	.word	0x000000ff
        /*06d4*/ 	.word	0x000308c0
        /*06d8*/ 	.short	0x0100
        /*06da*/ 	.byte	0x08
	.zero		1


	//   ....[20]....
        /*06dc*/ 	.word	0x000007f0
        /*06e0*/ 	.word	0x000000ff
        /*06e4*/ 	.word	0x000308b8
        /*06e8*/ 	.short	0x0100
        /*06ea*/ 	.byte	0x08
	.zero		1


	//   ....[21]....
        /*06ec*/ 	.word	0x00000800
        /*06f0*/ 	.word	0x000000ff
        /*06f4*/ 	.word	0x000308c8
        /*06f8*/ 	.short	0x0100
        /*06fa*/ 	.byte	0x08
	.zero		1


	//   ....[22]....
        /*06fc*/ 	.word	0x00001c60
        /*0700*/ 	.word	0x000000ff
        /*0704*/ 	.word	0x00030800
        /*0708*/ 	.short	0x010a
        /*070a*/ 	.byte	0x28
	.zero		1


	//   ....[23]....
        /*070c*/ 	.word	0x00001ce0
        /*0710*/ 	.word	0x00000003
        /*0714*/ 	.word	0x00030830
        /*0718*/ 	.short	0x010a
        /*071a*/ 	.byte	0x3f
	.zero		1


	//   ....[24]....
        /*071c*/ 	.word	0x00001d20
        /*0720*/ 	.word	0x00000003
        /*0724*/ 	.word	0x00030830
        /*0728*/ 	.short	0x010a
        /*072a*/ 	.byte	0x3f
	.zero		1


	//   ....[25]....
        /*072c*/ 	.word	0x000029c0
        /*0730*/ 	.word	0x000000ff
        /*0734*/ 	.word	0x00000000
        /*0738*/ 	.short	0x0101
        /*073a*/ 	.byte	0x04
	.zero		1


	//   ....[26]....
        /*073c*/ 	.word	0x00004a10
        /*0740*/ 	.word	0x000000ff
        /*0744*/ 	.word	0x00030830
        /*0748*/ 	.short	0x010a
        /*074a*/ 	.byte	0x07
	.zero		1


	//   ....[27]....
        /*074c*/ 	.word	0x00004a50
        /*0750*/ 	.word	0x000000ff
        /*0754*/ 	.word	0x00030830
        /*0758*/ 	.short	0x010a
        /*075a*/ 	.byte	0x07
	.zero		1


	//   ....[28]....
        /*075c*/ 	.word	0x000058f0
        /*0760*/ 	.word	0x000000ff
        /*0764*/ 	.word	0x00030850
        /*0768*/ 	.short	0x010a
        /*076a*/ 	.byte	0x06
	.zero		1


	//   ....[29]....
        /*076c*/ 	.word	0x00005930
        /*0770*/ 	.word	0x000000ff
        /*0774*/ 	.word	0x00030850
        /*0778*/ 	.short	0x010a
        /*077a*/ 	.byte	0x06
	.zero		1


	//   ....[30]....
        /*077c*/ 	.word	0x00005e70
        /*0780*/ 	.word	0x000000ff
        /*0784*/ 	.word	0x00000000
        /*0788*/ 	.short	0x0101
        /*078a*/ 	.byte	0x07
	.zero		1


	//   ....[31]....
        /*078c*/ 	.word	0x00007560
        /*0790*/ 	.word	0x000000ff
        /*0794*/ 	.word	0x00000000
        /*0798*/ 	.short	0x0101
        /*079a*/ 	.byte	0x06
	.zero		1


	//   ....[32]....
        /*079c*/ 	.word	0x00007940
        /*07a0*/ 	.word	0x000000ff
        /*07a4*/ 	.word	0x00030830
        /*07a8*/ 	.short	0x010a
        /*07aa*/ 	.byte	0x07
	.zero		1


	//   ....[33]....
        /*07ac*/ 	.word	0x00007980
        /*07b0*/ 	.word	0x000000ff
        /*07b4*/ 	.word	0x00030830
        /*07b8*/ 	.short	0x010a
        /*07ba*/ 	.byte	0x07
	.zero		1


	//   ....[34]....
        /*07bc*/ 	.word	0x00008820
        /*07c0*/ 	.word	0x000000ff
        /*07c4*/ 	.word	0x00030850
        /*07c8*/ 	.short	0x010a
        /*07ca*/ 	.byte	0x06
	.zero		1


	//   ....[35]....
        /*07cc*/ 	.word	0x00008860
        /*07d0*/ 	.word	0x000000ff
        /*07d4*/ 	.word	0x00030850
        /*07d8*/ 	.short	0x010a
        /*07da*/ 	.byte	0x06
	.zero		1


	//   ....[36]....
        /*07dc*/ 	.word	0x00008d90
        /*07e0*/ 	.word	0x000000ff
        /*07e4*/ 	.word	0x00000000
        /*07e8*/ 	.short	0x0101
        /*07ea*/ 	.byte	0x07
	.zero		1


	//   ....[37]....
        /*07ec*/ 	.word	0x00009940
        /*07f0*/ 	.word	0x000000ff
        /*07f4*/ 	.word	0x00000000
        /*07f8*/ 	.short	0x0101
        /*07fa*/ 	.byte	0x06
	.zero		1


	//   ....[38]....
        /*07fc*/ 	.word	0x00009ae0
        /*0800*/ 	.word	0x000000ff
        /*0804*/ 	.word	0x00030830
        /*0808*/ 	.short	0x010a
        /*080a*/ 	.byte	0x06
	.zero		1


	//   ....[39]....
        /*080c*/ 	.word	0x00009b20
        /*0810*/ 	.word	0x000000ff
        /*0814*/ 	.word	0x00030830
        /*0818*/ 	.short	0x010a
        /*081a*/ 	.byte	0x06
	.zero		1


	//   ....[40]....
        /*081c*/ 	.word	0x0000a9c0
        /*0820*/ 	.word	0x000000ff
        /*0824*/ 	.word	0x00030850
        /*0828*/ 	.short	0x010a
        /*082a*/ 	.byte	0x0b
	.zero		1


	//   ....[41]....
        /*082c*/ 	.word	0x0000aa00
        /*0830*/ 	.word	0x000000ff
        /*0834*/ 	.word	0x00030850
        /*0838*/ 	.short	0x010a
        /*083a*/ 	.byte	0x0b
	.zero		1


	//   ....[42]....
        /*083c*/ 	.word	0x0000af60
        /*0840*/ 	.word	0x000000ff
        /*0844*/ 	.word	0x00000000
        /*0848*/ 	.short	0x0101
        /*084a*/ 	.byte	0x04
	.zero		1


	//   ....[43]....
        /*084c*/ 	.word	0x0000c640
        /*0850*/ 	.word	0x000000ff
        /*0854*/ 	.word	0x00000000
        /*0858*/ 	.short	0x0101
        /*085a*/ 	.byte	0x0b
	.zero		1


	//   ....[44]....
        /*085c*/ 	.word	0x0000cee0
        /*0860*/ 	.word	0x000000ff
        /*0864*/ 	.word	0x00030850
        /*0868*/ 	.short	0x010a
        /*086a*/ 	.byte	0x05
	.zero		1


	//   ....[45]....
        /*086c*/ 	.word	0x0000cf20
        /*0870*/ 	.word	0x000000ff
        /*0874*/ 	.word	0x00030850
        /*0878*/ 	.short	0x010a
        /*087a*/ 	.byte	0x05
	.zero		1


	//   ....[46]....
        /*087c*/ 	.word	0x0000d4d0
        /*0880*/ 	.word	0x000000ff
        /*0884*/ 	.word	0x00000000
        /*0888*/ 	.short	0x0101
        /*088a*/ 	.byte	0x04
	.zero		1


	//   ....[47]....
        /*088c*/ 	.word	0x0000f3e0
        /*0890*/ 	.word	0x000000c4
        /*0894*/ 	.word	0x00000000
        /*0898*/ 	.short	0x0101
        /*089a*/ 	.byte	0x3f
	.zero		1


	//   ....[48]....
        /*089c*/ 	.word	0x00011d10
        /*08a0*/ 	.word	0x00000004
        /*08a4*/ 	.word	0x00030840
        /*08a8*/ 	.short	0x010a
        /*08aa*/ 	.byte	0x3f
	.zero		1


	//   ....[49]....
        /*08ac*/ 	.word	0x00012210
        /*08b0*/ 	.word	0x00000004
        /*08b4*/ 	.word	0x00030830
        /*08b8*/ 	.short	0x0107
        /*08ba*/ 	.byte	0x3f
	.zero		1


	//   ....[50]....
        /*08bc*/ 	.word	0x000122d0
        /*08c0*/ 	.word	0x00000004
        /*08c4*/ 	.word	0x00030830
        /*08c8*/ 	.short	0x0101
        /*08ca*/ 	.byte	0x3f
	.zero		1


	//   ....[51]....
        /*08cc*/ 	.word	0x00012d80
        /*08d0*/ 	.word	0x00000011
        /*08d4*/ 	.word	0x00030800
        /*08d8*/ 	.short	0x0107
        /*08da*/ 	.byte	0x3f
	.zero		1


	//   ....[52]....
        /*08dc*/ 	.word	0x00012e70
        /*08e0*/ 	.word	0x00000011
        /*08e4*/ 	.word	0x00030800
        /*08e8*/ 	.short	0x0101
        /*08ea*/ 	.byte	0x3f
	.zero		1


	//   ....[53]....
        /*08ec*/ 	.word	0x00012e90
        /*08f0*/ 	.word	0x00000011
        /*08f4*/ 	.word	0x00030820
        /*08f8*/ 	.short	0x010a
        /*08fa*/ 	.byte	0x3f
	.zero		1


	//   ....[54]....
        /*08fc*/ 	.word	0x000131e0
        /*0900*/ 	.word	0x00000007
        /*0904*/ 	.word	0x00030840
        /*0908*/ 	.short	0x010a
        /*090a*/ 	.byte	0x3f
	.zero		1


	//   ....[55]....
        /*090c*/ 	.word	0x00013620
        /*0910*/ 	.word	0x00000007
        /*0914*/ 	.word	0x00030830
        /*0918*/ 	.short	0x0107
        /*091a*/ 	.byte	0x3f
	.zero		1


	//   ....[56]....
        /*091c*/ 	.word	0x000136d0
        /*0920*/ 	.word	0x00000007
        /*0924*/ 	.word	0x00030830
        /*0928*/ 	.short	0x0101
        /*092a*/ 	.byte	0x3f
	.zero		1


	//   ....[57]....
        /*092c*/ 	.word	0x00013730
        /*0930*/ 	.word	0x00000007
        /*0934*/ 	.word	0x00030860
        /*0938*/ 	.short	0x010a
        /*093a*/ 	.byte	0x3f
	.zero		1


	//   ....[58]....
        /*093c*/ 	.word	0x00013be0
        /*0940*/ 	.word	0x00000007
        /*0944*/ 	.word	0x00030850
        /*0948*/ 	.short	0x0107
        /*094a*/ 	.byte	0x3f
	.zero		1


	//   ....[59]....
        /*094c*/ 	.word	0x00013d30
        /*0950*/ 	.word	0x00000007
        /*0954*/ 	.word	0x00030850
        /*0958*/ 	.short	0x0101
        /*095a*/ 	.byte	0x3f
	.zero		1


	//   ....[60]....
        /*095c*/ 	.word	0x00013f40
        /*0960*/ 	.word	0x00000004
        /*0964*/ 	.word	0x00030860
        /*0968*/ 	.short	0x010a
        /*096a*/ 	.byte	0x3f
	.zero		1


	//   ....[61]....
        /*096c*/ 	.word	0x00014350
        /*0970*/ 	.word	0x00000004
        /*0974*/ 	.word	0x00030850
        /*0978*/ 	.short	0x0107
        /*097a*/ 	.byte	0x3f
	.zero		1


	//   ....[62]....
        /*097c*/ 	.word	0x00014400
        /*0980*/ 	.word	0x00000004
        /*0984*/ 	.word	0x00030850
        /*0988*/ 	.short	0x0101
        /*098a*/ 	.byte	0x3f
	.zero		1


	//   ....[63]....
        /*098c*/ 	.word	0x000146a0
        /*0990*/ 	.word	0x00000005
        /*0994*/ 	.word	0x00030820
        /*0998*/ 	.short	0x010a
        /*099a*/ 	.byte	0x3f
	.zero		1


	//   ....[64]....
        /*099c*/ 	.word	0x00014840
        /*09a0*/ 	.word	0x00000003
        /*09a4*/ 	.word	0x00030840
        /*09a8*/ 	.short	0x010a
        /*09aa*/ 	.byte	0x3f
	.zero		1


	//   ....[65]....
        /*09ac*/ 	.word	0x000148e0
        /*09b0*/ 	.word	0x00000017
        /*09b4*/ 	.word	0x00030840
        /*09b8*/ 	.short	0x010a
        /*09ba*/ 	.byte	0x3f
	.zero		1


	//   ....[66]....
        /*09bc*/ 	.word	0x00014920
        /*09c0*/ 	.word	0x00000003
        /*09c4*/ 	.word	0x00030860
        /*09c8*/ 	.short	0x010a
        /*09ca*/ 	.byte	0x3f
	.zero		1


	//   ....[67]....
        /*09cc*/ 	.word	0x00014960
        /*09d0*/ 	.word	0x00000017
        /*09d4*/ 	.word	0x00030860
        /*09d8*/ 	.short	0x010a
        /*09da*/ 	.byte	0x3f
	.zero		1


	//   ....[68]....
        /*09dc*/ 	.word	0x000149d0
        /*09e0*/ 	.word	0x00000003
        /*09e4*/ 	.word	0x00030800
        /*09e8*/ 	.short	0x010a
        /*09ea*/ 	.byte	0x3f
	.zero		1


	//   ....[69]....
        /*09ec*/ 	.word	0x00014a20
        /*09f0*/ 	.word	0x00000003
        /*09f4*/ 	.word	0x00030830
        /*09f8*/ 	.short	0x010a
        /*09fa*/ 	.byte	0x3f
	.zero		1


	//   ....[70]....
        /*09fc*/ 	.word	0x00014a80
        /*0a00*/ 	.word	0x00000004
        /*0a04*/ 	.word	0x00030830
        /*0a08*/ 	.short	0x010a
        /*0a0a*/ 	.byte	0x3f
	.zero		1


	//   ....[71]....
        /*0a0c*/ 	.word	0x00014ae0
        /*0a10*/ 	.word	0x00000003
        /*0a14*/ 	.word	0x00030850
        /*0a18*/ 	.short	0x010a
        /*0a1a*/ 	.byte	0x3f
	.zero		1


	//   ....[72]....
        /*0a1c*/ 	.word	0x00014b40
        /*0a20*/ 	.word	0x00000004
        /*0a24*/ 	.word	0x00030830
        /*0a28*/ 	.short	0x010a
        /*0a2a*/ 	.byte	0x3f
	.zero		1


	//   ....[73]....
        /*0a2c*/ 	.word	0x00014ba0
        /*0a30*/ 	.word	0x00000003
        /*0a34*/ 	.word	0x00030850
        /*0a38*/ 	.short	0x010a
        /*0a3a*/ 	.byte	0x3f
	.zero		1


	//   ....[74]....
        /*0a3c*/ 	.word	0x00014c00
        /*0a40*/ 	.word	0x00000004
        /*0a44*/ 	.word	0x00030830
        /*0a48*/ 	.short	0x010a
        /*0a4a*/ 	.byte	0x3f
	.zero		1


	//   ....[75]....
        /*0a4c*/ 	.word	0x00014c60
        /*0a50*/ 	.word	0x00000003
        /*0a54*/ 	.word	0x00030850
        /*0a58*/ 	.short	0x010a
        /*0a5a*/ 	.byte	0x3f
	.zero		1


	//   ....[76]....
        /*0a5c*/ 	.word	0x00014cc0
        /*0a60*/ 	.word	0x00000007
        /*0a64*/ 	.word	0x00030850
        /*0a68*/ 	.short	0x010a
        /*0a6a*/ 	.byte	0x3f
	.zero		1


	//   ....[77]....
        /*0a6c*/ 	.word	0x00014dc0
        /*0a70*/ 	.word	0x00000004
        /*0a74*/ 	.word	0x00030840
        /*0a78*/ 	.short	0x010a
        /*0a7a*/ 	.byte	0x3f
	.zero		1


	//   ....[78]....
        /*0a7c*/ 	.word	0x00015e30
        /*0a80*/ 	.word	0x00000011
        /*0a84*/ 	.word	0x00030820
        /*0a88*/ 	.short	0x010a
        /*0a8a*/ 	.byte	0x3f
	.zero		1


	//   ....[79]....
        /*0a8c*/ 	.word	0x00015e80
        /*0a90*/ 	.word	0x00000007
        /*0a94*/ 	.word	0x00030840
        /*0a98*/ 	.short	0x010a
        /*0a9a*/ 	.byte	0x3f
	.zero		1


	//   ....[80]....
        /*0a9c*/ 	.word	0x000163a0
        /*0aa0*/ 	.word	0x00000007
        /*0aa4*/ 	.word	0x00030860
        /*0aa8*/ 	.short	0x010a
        /*0aaa*/ 	.byte	0x3f
	.zero		1


	//   ....[81]....
        /*0aac*/ 	.word	0x000169a0
        /*0ab0*/ 	.word	0x00000004
        /*0ab4*/ 	.word	0x00030860
        /*0ab8*/ 	.short	0x010a
        /*0aba*/ 	.byte	0x3f
	.zero		1


	//   ....[82]....
        /*0abc*/ 	.word	0x000170b0
        /*0ac0*/ 	.word	0x00000005
        /*0ac4*/ 	.word	0x00030820
        /*0ac8*/ 	.short	0x010a
        /*0aca*/ 	.byte	0x3f
	.zero		1


	//   ....[83]....
        /*0acc*/ 	.word	0x00017250
        /*0ad0*/ 	.word	0x00000003
        /*0ad4*/ 	.word	0x00030840
        /*0ad8*/ 	.short	0x010a
        /*0ada*/ 	.byte	0x3f
	.zero		1


	//   ....[84]....
        /*0adc*/ 	.word	0x000172a0
        /*0ae0*/ 	.word	0x00000017
        /*0ae4*/ 	.word	0x00030840
        /*0ae8*/ 	.short	0x010a
        /*0aea*/ 	.byte	0x3f
	.zero		1


	//   ....[85]....
        /*0aec*/ 	.word	0x000172f0
        /*0af0*/ 	.word	0x00000003
        /*0af4*/ 	.word	0x00030860
        /*0af8*/ 	.short	0x010a
        /*0afa*/ 	.byte	0x3f
	.zero		1


	//----- nvinfo : EIATTR_NUM_MBARRIERS
	.align		4
.L_417:
        /*0afc*/ 	.byte	0x03, 0x38
        /*0afe*/ 	.short	0x0016


	//----- nvinfo : EIATTR_EXIT_INSTR_OFFSETS
	.align		4
        /*0b00*/ 	.byte	0x04, 0x1c
        /*0b02*/ 	.short	(.L_419 - .L_418)


	//   ....[0]....
.L_418:
        /*0b04*/ 	.word	0x00000950


	//   ....[1]....
        /*0b08*/ 	.word	0x00010570


	//   ....[2]....
        /*0b0c*/ 	.word	0x000149b0


	//----- nvinfo : EIATTR_MAX_THREADS
	.align		4
.L_419:
        /*0b10*/ 	.byte	0x04, 0x05
        /*0b12*/ 	.short	(.L_421 - .L_420)
.L_420:
        /*0b14*/ 	.word	0x00000180
        /*0b18*/ 	.word	0x00000001
        /*0b1c*/ 	.word	0x00000001


	//----- nvinfo : EIATTR_CRS_STACK_SIZE
	.align		4
.L_421:
        /*0b20*/ 	.byte	0x04, 0x1e
        /*0b22*/ 	.short	(.L_423 - .L_422)
.L_422:
        /*0b24*/ 	.word	0x00000000


	//----- nvinfo : EIATTR_CBANK_PARAM_SIZE
	.align		4
.L_423:
        /*0b28*/ 	.byte	0x03, 0x19
        /*0b2a*/ 	.short	0x0af0


	//----- nvinfo : EIATTR_PARAM_CBANK
	.align		4
        /*0b2c*/ 	.byte	0x04, 0x0a
        /*0b2e*/ 	.short	(.L_425 - .L_424)
	.align		4
.L_424:
        /*0b30*/ 	.word	index@(.nv.constant0._ZN7cutlass13device_kernelIN5flash11enable_sm90INS1_16FlashAttnFwdSm90INS1_25CollectiveMainloopFwdSm90ILi2EN4cute5tupleIJNS5_1CILi1EEES8_S8_EEENS6_IJNS7_ILi128EEENS7_ILi64EEENS7_ILi256EEEEEELi256ENS_10bfloat16_tEfNS_4arch4Sm90ELb0ELb1ELb1ELb0ELb1ELb0ELb0ELb1ELb1ELb1ELb0ELb0EEENS1_21CollectiveEpilogueFwdINS6_IJSA_SC_SB_EEES9_SE_SG_Li256ELb0ELb1ELb0ELb0EEENS1_30DynamicPersistentTileSchedulerILi256ELi128ELb0ELb1ELb1EEEEEEEEEvNT_6ParamsE)
        /*0b34*/ 	.short	0x0210
        /*0b36*/ 	.short	0x0af0


	//----- nvinfo : EIATTR_SW_WAR
	.align		4
.L_425:
        /*0b38*/ 	.byte	0x04, 0x36
        /*0b3a*/ 	.short	(.L_427 - .L_426)
.L_426:
        /*0b3c*/ 	.word	0x00000008
.L_427:


//--------------------- .nv.info._ZN7cutlass13device_kernelIN5flash11enable_sm90INS1_16FlashAttnFwdSm90INS1_25CollectiveMainloopFwdSm90ILi2EN4cute5tupleIJNS5_1CILi1EEES8_S8_EEENS6_IJNS7_ILi128EEENS7_ILi64EEENS7_ILi256EEEEEELi256ENS_10bfloat16_tEfNS_4arch4Sm90ELb0ELb1ELb1ELb1ELb1ELb0ELb0ELb1ELb1ELb1ELb0ELb0EEENS1_21CollectiveEpilogueFwdINS6_IJSA_SC_SB_EEES9_SE_SG_Li256ELb1ELb1ELb0ELb0EEENS1_36VarlenDynamicPersistentTileSchedulerILi128ELi64ELi256ELi128ELb0ELb1ELb1ELb1ELb0ELb1EEEEEEEEEvNT_6ParamsE --------------------------
	.section	.nv.info._ZN7cutlass13device_kernelIN5flash11enable_sm90INS1_16FlashAttnFwdSm90INS1_25CollectiveMainloopFwdSm90ILi2EN4cute5tupleIJNS5_1CILi1EEES8_S8_EEENS6_IJNS7_ILi128EEENS7_ILi64EEENS7_ILi256EEEEEELi256ENS_10bfloat16_tEfNS_4arch4Sm90ELb0ELb1ELb1ELb1ELb1ELb0ELb0ELb1ELb1ELb1ELb0ELb0EEENS1_21CollectiveEpilogueFwdINS6_IJSA_SC_SB_EEES9_SE_SG_Li256ELb1ELb1ELb0ELb0EEENS1_36VarlenDynamicPersistentTileSchedulerILi128ELi64ELi256ELi128ELb0ELb1ELb1ELb1ELb0ELb1EEEEEEEEEvNT_6ParamsE,"",@"SHT_CUDA_INFO"
	.sectionflags	@""
	.align	4


	//----- nvinfo : EIATTR_CUDA_API_VERSION
	.align		4
        /*0000*/ 	.byte	0x04, 0x37
        /*0002*/ 	.short	(.L_429 - .L_428)
.L_428:
        /*0004*/ 	.word	0x00000082


	//----- nvinfo : EIATTR_KPARAM_INFO
	.align		4
.L_429:
        /*0008*/ 	.byte	0x04, 0x17
        /*000a*/ 	.short	(.L_431 - .L_430)
.L_430:
        /*000c*/ 	.word	0x00000000
        /*0010*/ 	.short	0x0000
        /*0012*/ 	.short	0x0070
        /*0014*/ 	.byte	0x00, 0xf0, 0x01, 0x2a


	//----- nvinfo : EIATTR_SPARSE_MMA_MASK
	.align		4
.L_431:
        /*0018*/ 	.byte	0x03, 0x50
        /*001a*/ 	.short	0x0000


	//----- nvinfo : EIATTR_MAXREG_COUNT
	.align		4
        /*001c*/ 	.byte	0x03, 0x1b
        /*001e*/ 	.short	0x00a8


	//----- nvinfo : EIATTR_NUM_BARRIERS
	.align		4
        /*0020*/ 	.byte	0x02, 0x4c
        /*0022*/ 	.byte	0x09
	.zero		1


	//----- nvinfo : EIATTR_EXTERNS
	.align		4
        /*0024*/ 	.byte	0x04, 0x0f
        /*0026*/ 	.short	(.L_433 - .L_432)


	//   ....[0]....
	.align		4
.L_432:
        /*0028*/ 	.word	index@(__assertfail)


	//----- nvinfo : EIATTR_ANNOTATIONS
	.align		4
.L_433:
        /*002c*/ 	.byte	0x04, 0x55
        /*002e*/ 	.short	(.L_435 - .L_434)


	//   ....[0]....
.L_434:
        /* <DEDUP_REMOVED lines=13> */


	//----- nvinfo : EIATTR_MERCURY_ISA_VERSION
	.align		4
.L_435:
        /*00f0*/ 	.byte	0x03, 0x5f
        /*00f2*/ 	.short	0x0101


	//----- nvinfo : EIATTR_UNUSED_LOAD_BYTE_OFFSET
	.align		4
        /*00f4*/ 	.byte	0x04, 0x44
        /*00f6*/ 	.short	(.L_437 - .L_436)


	//   ....[0]....
.L_436:
        /*00f8*/ 	.word	0x00000950
        /*00fc*/ 	.word	0x0000fff0


	//   ....[1]....
        /*0100*/ 	.word	0x0000dd70
        /*0104*/ 	.word	0x0000fff0


	//----- nvinfo : EIATTR_INT_WARP_WIDE_INSTR_OFFSETS
	.align		4
.L_437:
        /*0108*/ 	.byte	0x04, 0x31
        /*010a*/ 	.short	(.L_439 - .L_438)


	//   ....[0]....
.L_438:
        /*010c*/ 	.word	0x000000c0


	//   ....[1]....
        /*0110*/ 	.word	0x000000d0


	//   ....[2]....
        /*0114*/ 	.word	0x00000170


	//   ....[3]....
        /*0118*/ 	.word	0x00012150


	//   ....[4]....
        /*011c*/ 	.word	0x000121e0


	//   ....[5]....
        /*0120*/ 	.word	0x00014f30


	//   ....[6]....
        /*0124*/ 	.word	0x00014fc0


	//----- nvinfo : EIATTR_COOP_GROUP_MASK_REGIDS
	.align		4
.L_439:
        /*0128*/ 	.byte	0x04, 0x29
        /*012a*/ 	.short	(.L_441 - .L_440)


	//   ....[0]....
.L_440:
        /*012c*/ 	.word	0xffffffff


	//   ....[1]....
        /*0130*/ 	.word	0xffffffff


	//   ....[2]....
        /*0134*/ 	.word	0xffffffff


	//   ....[3]....
        /*0138*/ 	.word	0xffffffff


	//   ....[4]....
        /*013c*/ 	.word	0xffffffff


	//   ....[5]....
        /*0140*/ 	.word	0xffffffff


	//   ....[6]....
        /*0144*/ 	.word	0xffffffff


	//   ....[7]....
        /*0148*/ 	.word	0xffffffff


	//   ....[8]....
        /*014c*/ 	.word	0xffffffff


	//   ....[9]....
        /*0150*/ 	.word	0xffffffff


	//   ....[10]....
        /*0154*/ 	.word	0xffffffff


	//   ....[11]....
        /*0158*/ 	.word	0xffffffff


	//   ....[12]....
        /*015c*/ 	.word	0xffffffff


	//   ....[13]....
        /*0160*/ 	.word	0xffffffff


	//   ....[14]....
        /*0164*/ 	.word	0xffffffff


	//   ....[15]....
        /*0168*/ 	.word	0xffffffff


	//   ....[16]....
        /*016c*/ 	.word	0xffffffff


	//   ....[17]....
        /*0170*/ 	.word	0xffffffff


	//   ....[18]....
        /*0174*/ 	.word	0xffffffff


	//   ....[19]....
        /*0178*/ 	.word	0xffffffff


	//   ....[20]....
        /*017c*/ 	.word	0xffffffff


	//   ....[21]....
        /*0180*/ 	.word	0xffffffff


	//   ....[22]....
        /*0184*/ 	.word	0xffffffff


	//   ....[23]....
        /*0188*/ 	.word	0xffffffff


	//   ....[24]....
        /*018c*/ 	.word	0xffffffff


	//   ....[25]....
        /*0190*/ 	.word	0xffffffff


	//   ....[26]....
        /*0194*/ 	.word	0xffffffff


	//   ....[27]....
        /*0198*/ 	.word	0xffffffff


	//   ....[28]....
        /*019c*/ 	.word	0xffffffff


	//   ....[29]....
        /*01a0*/ 	.word	0xffffffff


	//   ....[30]....
        /*01a4*/ 	.word	0xffffffff


	//   ....[31]....
        /*01a8*/ 	.word	0xffffffff


	//   ....[32]....
        /*01ac*/ 	.word	0xffffffff


	//   ....[33]....
        /*01b0*/ 	.word	0xffffffff


	//   ....[34]....
        /*01b4*/ 	.word	0xffffffff


	//   ....[35]....
        /*01b8*/ 	.word	0xffffffff


	//   ....[36]....
        /*01bc*/ 	.word	0xffffffff


	//   ....[37]....
        /*01c0*/ 	.word	0xffffffff


	//   ....[38]....
        /*01c4*/ 	.word	0xffffffff


	//   ....[39]....
        /*01c8*/ 	.word	0xffffffff


	//   ....[40]....
        /*01cc*/ 	.word	0xffffffff


	//   ....[41]....
        /*01d0*/ 	.word	0xffffffff


	//   ....[42]....
        /*01d4*/ 	.word	0xffffffff


	//   ....[43]....
        /*01d8*/ 	.word	0xffffffff


	//   ....[44]....
        /*01dc*/ 	.word	0xffffffff


	//   ....[45]....
        /*01e0*/ 	.word	0xffffffff


	//   ....[46]....
        /*01e4*/ 	.word	0xffffffff


	//   ....[47]....
        /*01e8*/ 	.word	0xffffffff


	//   ....[48]....
        /*01ec*/ 	.word	0xffffffff


	//   ....[49]....
        /*01f0*/ 	.word	0xffffffff


	//   ....[50]....
        /*01f4*/ 	.word	0xffffffff


	//   ....[51]....
        /*01f8*/ 	.word	0xffffffff


	//   ....[52]....
        /*01fc*/ 	.word	0xffffffff


	//   ....[53]....
        /*0200*/ 	.word	0xffffffff


	//   ....[54]....
        /*0204*/ 	.word	0xffffffff


	//   ....[55]....
        /*0208*/ 	.word	0xffffffff


	//   ....[56]....
        /*020c*/ 	.word	0xffffffff


	//   ....[57]....
        /*0210*/ 	.word	0xffffffff


	//   ....[58]....
        /*0214*/ 	.word	0xffffffff


	//   ....[59]....
        /*0218*/ 	.word	0xffffffff


	//   ....[60]....
        /*021c*/ 	.word	0xffffffff


	//   ....[61]....
        /*0220*/ 	.word	0xffffffff


	//   ....[62]....
        /*0224*/ 	.word	0xffffffff


	//   ....[63]....
        /*0228*/ 	.word	0xffffffff


	//   ....[64]....
        /*022c*/ 	.word	0xffffffff


	//   ....[65]....
        /*0230*/ 	.word	0xffffffff


	//   ....[66]....
        /*0234*/ 	.word	0xffffffff


	//   ....[67]....
        /*0238*/ 	.word	0xffffffff


	//   ....[68]....
        /*023c*/ 	.word	0xffffffff


	//   ....[69]....
        /*0240*/ 	.word	0xffffffff


	//   ....[70]....
        /*0244*/ 	.word	0xffffffff


	//   ....[71]....
        /*0248*/ 	.word	0xffffffff


	//   ....[72]....
        /*024c*/ 	.word	0xffffffff


	//   ....[73]....
        /*0250*/ 	.word	0xffffffff


	//   ....[74]....
        /*0254*/ 	.word	0xffffffff


	//   ....[75]....
        /*0258*/ 	.word	0xffffffff


	//   ....[76]....
        /*025c*/ 	.word	0xffffffff


	//   ....[77]....
        /*0260*/ 	.word	0xffffffff


	//   ....[78]....
        /*0264*/ 	.word	0xffffffff


	//   ....[79]....
        /*0268*/ 	.word	0xffffffff


	//   ....[80]....
        /*026c*/ 	.word	0xffffffff


	//   ....[81]....
        /*0270*/ 	.word	0xffffffff


	//   ....[82]....
        /*0274*/ 	.word	0xffffffff


	//   ....[83]....
        /*0278*/ 	.word	0xffffffff


	//   ....[84]....
        /*027c*/ 	.word	0xffffffff


	//   ....[85]....
        /*0280*/ 	.word	0xffffffff


	//   ....[86]....
        /*0284*/ 	.word	0xffffffff


	//   ....[87]....
        /*0288*/ 	.word	0xffffffff


	//   ....[88]....
        /*028c*/ 	.word	0xffffffff


	//   ....[89]....
        /*0290*/ 	.word	0xffffffff


	//   ....[90]....
        /*0294*/ 	.word	0xffffffff


	//   ....[91]....
        /*0298*/ 	.word	0xffffffff


	//   ....[92]....
        /*029c*/ 	.word	0xffffffff


	//   ....[93]....
        /*02a0*/ 	.word	0xffffffff


	//   ....[94]....
        /*02a4*/ 	.word	0xffffffff


	//   ....[95]....
        /*02a8*/ 	.word	0xffffffff


	//   ....[96]....
        /*02ac*/ 	.word	0xffffffff


	//   ....[97]....
        /*02b0*/ 	.word	0xffffffff


	//   ....[98]....
        /*02b4*/ 	.word	0xffffffff


	//   ....[99]....
        /*02b8*/ 	.word	0xffffffff


	//   ....[100]....
        /*02bc*/ 	.word	0xffffffff


	//   ....[101]....
        /*02c0*/ 	.word	0xffffffff


	//   ....[102]....
        /*02c4*/ 	.word	0xffffffff


	//   ....[103]....
        /*02c8*/ 	.word	0xffffffff


	//   ....[104]....
        /*02cc*/ 	.word	0xffffffff


	//   ....[105]....
        /*02d0*/ 	.word	0xffffffff


	//   ....[106]....
        /*02d4*/ 	.word	0xffffffff


	//   ....[107]....
        /*02d8*/ 	.word	0xffffffff


	//   ....[108]....
        /*02dc*/ 	.word	0xffffffff


	//   ....[109]....
        /*02e0*/ 	.word	0xffffffff


	//   ....[110]....
        /*02e4*/ 	.word	0xffffffff


	//   ....[111]....
        /*02e8*/ 	.word	0xffffffff


	//   ....[112]....
        /*02ec*/ 	.word	0xffffffff


	//   ....[113]....
        /*02f0*/ 	.word	0xffffffff


	//   ....[114]....
        /*02f4*/ 	.word	0xffffffff


	//   ....[115]....
        /*02f8*/ 	.word	0xffffffff


	//   ....[116]....
        /*02fc*/ 	.word	0xffffffff


	//   ....[117]....
        /*0300*/ 	.word	0xffffffff


	//   ....[118]....
        /*0304*/ 	.word	0xffffffff


	//   ....[119]....
        /*0308*/ 	.word	0xffffffff


	//   ....[120]....
        /*030c*/ 	.word	0xffffffff


	//   ....[121]....
        /*0310*/ 	.word	0xffffffff


	//   ....[122]....
        /*0314*/ 	.word	0xffffffff


	//   ....[123]....
        /*0318*/ 	.word	0xffffffff


	//   ....[124]....
        /*031c*/ 	.word	0xffffffff


	//   ....[125]....
        /*0320*/ 	.word	0xffffffff


	//   ....[126]....
        /*0324*/ 	.word	0xffffffff


	//   ....[127]....
        /*0328*/ 	.word	0xffffffff


	//   ....[128]....
        /*032c*/ 	.word	0xffffffff


	//   ....[129]....
        /*0330*/ 	.word	0xffffffff


	//   ....[130]....
        /*0334*/ 	.word	0xffffffff


	//   ....[131]....
        /*0338*/ 	.word	0xffffffff


	//   ....[132]....
        /*033c*/ 	.word	0xffffffff


	//   ....[133]....
        /*0340*/ 	.word	0xffffffff


	//   ....[134]....
        /*0344*/ 	.word	0xffffffff


	//   ....[135]....
        /*0348*/ 	.word	0x0500000f


	//   ....[136]....
        /*034c*/ 	.word	0x0500000f


	//   ....[137]....
        /*0350*/ 	.word	0x0500000f


	//   ....[138]....
        /*0354*/ 	.word	0x0500000f


	//   ....[139]....
        /*0358*/ 	.word	0x0500000f


	//   ....[140]....
        /*035c*/ 	.word	0x0500000f


	//   ....[141]....
        /*0360*/ 	.word	0x0500000f


	//   ....[142]....
        /*0364*/ 	.word	0x0500000f


	//   ....[143]....
        /*0368*/ 	.word	0x0500000f


	//   ....[144]....
        /*036c*/ 	.word	0x0500000f


	//   ....[145]....
        /*0370*/ 	.word	0x0500000f


	//   ....[146]....
        /*0374*/ 	.word	0x0500000f


	//   ....[147]....
        /*0378*/ 	.word	0x0500000f


	//   ....[148]....
        /*037c*/ 	.word	0x0500000f


	//   ....[149]....
        /*0380*/ 	.word	0x0500000f


	//   ....[150]....
        /*0384*/ 	.word	0x0500000f


	//   ....[151]....
        /*0388*/ 	.word	0x0500000f


	//   ....[152]....
        /*038c*/ 	.word	0x0500000f


	//   ....[153]....
        /*0390*/ 	.word	0x0500000f


	//   ....[154]....
        /*0394*/ 	.word	0x0500000f


	//   ....[155]....
        /*0398*/ 	.word	0x0500000f


	//   ....[156]....
        /*039c*/ 	.word	0x0500000f


	//   ....[157]....
        /*03a0*/ 	.word	0x0500000f


	//   ....[158]....
        /*03a4*/ 	.word	0x0500000f


	//   ....[159]....
        /*03a8*/ 	.word	0x0500000f


	//   ....[160]....
        /*03ac*/ 	.word	0x0500000f


	//   ....[161]....
        /*03b0*/ 	.word	0x0500000f


	//   ....[162]....
        /*03b4*/ 	.word	0x0500000f


	//   ....[163]....
        /*03b8*/ 	.word	0x0500000f


	//   ....[164]....
        /*03bc*/ 	.word	0x0500000f


	//   ....[165]....
        /*03c0*/ 	.word	0x0500000f


	//   ....[166]....
        /*03c4*/ 	.word	0x0500000f


	//   ....[167]....
        /*03c8*/ 	.word	0x0500000f


	//   ....[168]....
        /*03cc*/ 	.word	0x0500000f


	//   ....[169]....
        /*03d0*/ 	.word	0x0500000f


	//   ....[170]....
        /*03d4*/ 	.word	0x0500000f


	//   ....[171]....
        /*03d8*/ 	.word	0x0500000f


	//   ....[172]....
        /*03dc*/ 	.word	0x0500000f


	//   ....[173]....
        /*03e0*/ 	.word	0x0500000f


	//   ....[174]....
        /*03e4*/ 	.word	0x0500000f


	//   ....[175]....
        /*03e8*/ 	.word	0x0500000f


	//   ....[176]....
        /*03ec*/ 	.word	0x0500000f


	//   ....[177]....
        /*03f0*/ 	.word	0x0500000f


	//   ....[178]....
        /*03f4*/ 	.word	0x0500000f


	//   ....[179]....
        /*03f8*/ 	.word	0x0500000f


	//   ....[180]....
        /*03fc*/ 	.word	0x0500000f


	//   ....[181]....
        /*0400*/ 	.word	0x0500000f


	//   ....[182]....
        /*0404*/ 	.word	0x0500000f


	//   ....[183]....
        /*0408*/ 	.word	0x0500000f


	//   ....[184]....
        /*040c*/ 	.word	0x0500000f


	//   ....[185]....
        /*0410*/ 	.word	0x0500000f


	//   ....[186]....
        /*0414*/ 	.word	0x0500000f


	//   ....[187]....
        /*0418*/ 	.word	0x0500000f


	//   ....[188]....
        /*041c*/ 	.word	0x0500000f


	//   ....[189]....
        /*0420*/ 	.word	0x0500000f


	//   ....[190]....
        /*0424*/ 	.word	0x0500000f


	//   ....[191]....
        /*0428*/ 	.word	0x0500000f


	//   ....[192]....
        /*042c*/ 	.word	0x0500000f


	//   ....[193]....
        /*0430*/ 	.word	0x0500000f


	//   ....[194]....
        /*0434*/ 	.word	0x0500000f


	//   ....[195]....
        /*0438*/ 	.word	0x0500000f


	//   ....[196]....
        /*043c*/ 	.word	0x0500000f


	//   ....[197]....
        /*0440*/ 	.word	0x0500000f


	//   ....[198]....
        /*0444*/ 	.word	0x0500000f


	//   ....[199]....
        /*0448*/ 	.word	0x0500000f


	//   ....[200]....
        /*044c*/ 	.word	0x0500000f


	//   ....[201]....
        /*0450*/ 	.word	0x0500000f


	//----- nvinfo : EIATTR_COOP_GROUP_INSTR_OFFSETS
	.align		4
.L_441:
        /*0454*/ 	.byte	0x04, 0x28
        /*0456*/ 	.short	(.L_443 - .L_442)


	//   ....[0]....
.L_442:
        /*0458*/ 	.word	0x00000070


	//   ....[1]....
        /*045c*/ 	.word	0x000000b0


	//   ....[2]....
        /*0460*/ 	.word	0x000002d0


	//   ....[3]....
        /*0464*/ 	.word	0x00000430


	//   ....[4]....
        /*0468*/ 	.word	0x00000550


	//   ....[5]....
        /*046c*/ 	.word	0x000006b0


	//   ....[6]....
        /*0470*/ 	.word	0x00001b70


	//   ....[7]....
        /*0474*/ 	.word	0x00002a70


	//   ....[8]....
        /*0478*/ 	.word	0x00002fb0


	//   ....[9]....
        /*047c*/ 	.word	0x000039e0


	//   ....[10]....
        /*0480*/ 	.word	0x00003ae0


	//   ....[11]....
        /*0484*/ 	.word	0x00003e00


	//   ....[12]....
        /*0488*/ 	.word	0x00003ea0


	//   ....[13]....
        /*048c*/ 	.word	0x00005f50


	//   ....[14]....
        /*0490*/ 	.word	0x00006400


	//   ....[15]....
        /*0494*/ 	.word	0x00006af0


	//   ....[16]....
        /*0498*/ 	.word	0x00006bf0


	//   ....[17]....
        /*049c*/ 	.word	0x00006f90


	//   ....[18]....
        /*04a0*/ 	.word	0x00007000


	//   ....[19]....
        /*04a4*/ 	.word	0x00009230


	//   ....[20]....
        /*04a8*/ 	.word	0x00009240


	//   ....[21]....
        /*04ac*/ 	.word	0x00009270


	//   ....[22]....
        /*04b0*/ 	.word	0x00009280


	//   ....[23]....
        /*04b4*/ 	.word	0x0000b020


	//   ....[24]....
        /*04b8*/ 	.word	0x0000b4d0


	//   ....[25]....
        /*04bc*/ 	.word	0x0000bbc0


	//   ....[26]....
        /*04c0*/ 	.word	0x0000bcc0


	//   ....[27]....
        /*04c4*/ 	.word	0x0000c060


	//   ....[28]....
        /*04c8*/ 	.word	0x0000c0d0


	//   ....[29]....
        /*04cc*/ 	.word	0x0000d0e0


	//   ....[30]....
        /*04d0*/ 	.word	0x0000d120


	//   ....[31]....
        /*04d4*/ 	.word	0x0000d200


	//   ....[32]....
        /*04d8*/ 	.word	0x0000d210


	//   ....[33]....
        /*04dc*/ 	.word	0x0000ee70


	//   ....[34]....
        /*04e0*/ 	.word	0x0000eeb0


	//   ....[35]....
        /*04e4*/ 	.word	0x0000eef0


	//   ....[36]....
        /*04e8*/ 	.word	0x0000ef20


	//   ....[37]....
        /*04ec*/ 	.word	0x0000f780


	//   ....[38]....
        /*04f0*/ 	.word	0x0000f7c0


	//   ....[39]....
        /*04f4*/ 	.word	0x0000f900


	//   ....[40]....
        /*04f8*/ 	.word	0x0000f920


	//   ....[41]....
        /*04fc*/ 	.word	0x0000fa60


	//   ....[42]....
        /*0500*/ 	.word	0x0000fa80


	//   ....[43]....
        /*0504*/ 	.word	0x0000fbd0


	//   ....[44]....
        /*0508*/ 	.word	0x0000fbf0


	//   ....[45]....
        /*050c*/ 	.word	0x00010590


	//   ....[46]....
        /*0510*/ 	.word	0x000105b0


	//   ....[47]....
        /*0514*/ 	.word	0x000106f0


	//   ....[48]....
        /*0518*/ 	.word	0x00010710


	//   ....[49]....
        /*051c*/ 	.word	0x00010850


	//   ....[50]....
        /*0520*/ 	.word	0x00010870


	//   ....[51]....
        /*0524*/ 	.word	0x000109c0


	//   ....[52]....
        /*0528*/ 	.word	0x000109e0


	//   ....[53]....
        /*052c*/ 	.word	0x00010bc0


	//   ....[54]....
        /*0530*/ 	.word	0x00010d70


	//   ....[55]....
        /*0534*/ 	.word	0x00010da0


	//   ....[56]....
        /*0538*/ 	.word	0x00010dd0


	//   ....[57]....
        /*053c*/ 	.word	0x00010e00


	//   ....[58]....
        /*0540*/ 	.word	0x00010e30


	//   ....[59]....
        /*0544*/ 	.word	0x00010e60


	//   ....[60]....
        /*0548*/ 	.word	0x00010fb0


	//   ....[61]....
        /*054c*/ 	.word	0x00010fe0


	//   ....[62]....
        /*0550*/ 	.word	0x00011010


	//   ....[63]....
        /*0554*/ 	.word	0x00011040


	//   ....[64]....
        /*0558*/ 	.word	0x00011070


	//   ....[65]....
        /*055c*/ 	.word	0x000110a0


	//   ....[66]....
        /*0560*/ 	.word	0x00011130


	//   ....[67]....
        /*0564*/ 	.word	0x00011190


	//   ....[68]....
        /*0568*/ 	.word	0x00011220


	//   ....[69]....
        /*056c*/ 	.word	0x00012da0


	//   ....[70]....
        /*0570*/ 	.word	0x00012dc0


	//   ....[71]....
        /*0574*/ 	.word	0x00012dd0


	//   ....[72]....
        /*0578*/ 	.word	0x00012e80


	//   ....[73]....
        /*057c*/ 	.word	0x00012ec0


	//   ....[74]....
        /*0580*/ 	.word	0x00012f20


	//   ....[75]....
        /*0584*/ 	.word	0x00012f60


	//   ....[76]....
        /*0588*/ 	.word	0x00012fb0


	//   ....[77]....
        /*058c*/ 	.word	0x000136e0


	//   ....[78]....
        /*0590*/ 	.word	0x00013710


	//   ....[79]....
        /*0594*/ 	.word	0x00013730


	//   ....[80]....
        /*0598*/ 	.word	0x000137d0


	//   ....[81]....
        /*059c*/ 	.word	0x000137e0


	//   ....[82]....
        /*05a0*/ 	.word	0x00013890


	//   ....[83]....
        /*05a4*/ 	.word	0x000138a0


	//   ....[84]....
        /*05a8*/ 	.word	0x00013950


	//   ....[85]....
        /*05ac*/ 	.word	0x00013960


	//   ....[86]....
        /*05b0*/ 	.word	0x00013a10


	//   ....[87]....
        /*05b4*/ 	.word	0x00013a20


	//   ....[88]....
        /*05b8*/ 	.word	0x00013ad0


	//   ....[89]....
        /*05bc*/ 	.word	0x00013ae0


	//   ....[90]....
        /*05c0*/ 	.word	0x00013b90


	//   ....[91]....
        /*05c4*/ 	.word	0x00013ba0


	//   ....[92]....
        /*05c8*/ 	.word	0x00013be0


	//   ....[93]....
        /*05cc*/ 	.word	0x000143f0


	//   ....[94]....
        /*05d0*/ 	.word	0x00014430


	//   ....[95]....
        /*05d4*/ 	.word	0x00014450


	//   ....[96]....
        /*05d8*/ 	.word	0x00014510


	//   ....[97]....
        /*05dc*/ 	.word	0x00014540


	//   ....[98]....
        /*05e0*/ 	.word	0x00014590


	//   ....[99]....
        /*05e4*/ 	.word	0x000145c0


	//   ....[100]....
        /*05e8*/ 	.word	0x00014630


	//   ....[101]....
        /*05ec*/ 	.word	0x00014910


	//   ....[102]....
        /*05f0*/ 	.word	0x00014930


	//   ....[103]....
        /*05f4*/ 	.word	0x000149f0


	//   ....[104]....
        /*05f8*/ 	.word	0x00014a00


	//   ....[105]....
        /*05fc*/ 	.word	0x00014ab0


	//   ....[106]....
        /*0600*/ 	.word	0x00014ac0


	//   ....[107]....
        /*0604*/ 	.word	0x00014ad0


	//   ....[108]....
        /*0608*/ 	.word	0x00014b80


	//   ....[109]....
        /*060c*/ 	.word	0x00015110


	//   ....[110]....
        /*0610*/ 	.word	0x00015150


	//   ....[111]....
        /*0614*/ 	.word	0x00015190


	//   ....[112]....
        /*0618*/ 	.word	0x000151d0


	//   ....[113]....
        /*061c*/ 	.word	0x00015280


	//   ....[114]....
        /*0620*/ 	.word	0x000152b0


	//   ....[115]....
        /*0624*/ 	.word	0x000152c0


	//   ....[116]....
        /*0628*/ 	.word	0x00015350


	//   ....[117]....
        /*062c*/ 	.word	0x00015780


	//   ....[118]....
        /*0630*/ 	.word	0x000157b0


	//   ....[119]....
        /*0634*/ 	.word	0x000157e0


	//   ....[120]....
        /*0638*/ 	.word	0x00015810


	//   ....[121]....
        /*063c*/ 	.word	0x00015840


	//   ....[122]....
        /*0640*/ 	.word	0x00015870


	//   ....[123]....
        /*0644*/ 	.word	0x000158a0


	//   ....[124]....
        /*0648*/ 	.word	0x000158d0


	//   ....[125]....
        /*064c*/ 	.word	0x00015a50


	//   ....[126]....
        /*0650*/ 	.word	0x00015a80


	//   ....[127]....
        /*0654*/ 	.word	0x00015ab0


	//   ....[128]....
        /*0658*/ 	.word	0x00015ae0


	//   ....[129]....
        /*065c*/ 	.word	0x00015b10


	//   ....[130]....
        /*0660*/ 	.word	0x00015b40


	//   ....[131]....
        /*0664*/ 	.word	0x00015c00


	//   ....[132]....
        /*0668*/ 	.word	0x00015c20


	//   ....[133]....
        /*066c*/ 	.word	0x00015c90


	//   ....[134]....
        /*0670*/ 	.word	0x00016330


	//   ....[135]....
        /*0674*/ 	.word	0x000169b0


	//   ....[136]....
        /*0678*/ 	.word	0x00016aa0


	//   ....[137]....
        /*067c*/ 	.word	0x00016b40


	//   ....[138]....
        /*0680*/ 	.word	0x00016ba0


	//   ....[139]....
        /*0684*/ 	.word	0x00016c40


	//   ....[140]....
        /*0688*/ 	.word	0x00016d20


	//   ....[141]....
        /*068c*/ 	.word	0x00016e20


	//   ....[142]....
        /*0690*/ 	.word	0x00016e90


	//   ....[143]....
        /*0694*/ 	.word	0x00016f70


	//   ....[144]....
        /*0698*/ 	.word	0x00017020


	//   ....[145]....
        /*069c*/ 	.word	0x00017080


	//   ....[146]....
        /*06a0*/ 	.word	0x000170e0


	//   ....[147]....
        /*06a4*/ 	.word	0x000171f0


	//   ....[148]....
        /*06a8*/ 	.word	0x00017250


	//   ....[149]....
        /*06ac*/ 	.word	0x00017370


	//   ....[150]....
        /*06b0*/ 	.word	0x000173d0


	//   ....[151]....
        /*06b4*/ 	.word	0x000174f0


	//   ....[152]....
        /*06b8*/ 	.word	0x00017550


	//   ....[153]....
        /*06bc*/ 	.word	0x00017670


	//   ....[154]....
        /*06c0*/ 	.word	0x000176d0


	//   ....[155]....
        /*06c4*/ 	.word	0x000177f0


	//   ....[156]....
        /*06c8*/ 	.word	0x00017850


	//   ....[157]....
        /*06cc*/ 	.word	0x00017970


	//   ....[158]....
        /*06d0*/ 	.word	0x000179d0


	//   ....[159]....
        /*06d4*/ 	.word	0x00017ad0


	//   ....[160]....
        /*06d8*/ 	.word	0x00017c00


	//   ....[161]....
        /*06dc*/ 	.word	0x00017cc0


	//   ....[162]....
        /*06e0*/ 	.word	0x00017da0


	//   ....[163]....
        /*06e4*/ 	.word	0x00017e80


	//   ....[164]....
        /*06e8*/ 	.word	0x00017ee0


	//   ....[165]....
        /*06ec*/ 	.word	0x00017fc0


	//   ....[166]....
        /*06f0*/ 	.word	0x00018020


	//   ....[167]....
        /*06f4*/ 	.word	0x00018130


	//   ....[168]....
        /*06f8*/ 	.word	0x00018220


	//   ....[169]....
        /*06fc*/ 	.word	0x000182c0


	//   ....[170]....
        /*0700*/ 	.word	0x00018320


	//   ....[171]....
        /*0704*/ 	.word	0x00018440


	//   ....[172]....
        /*0708*/ 	.word	0x000184a0


	//   ....[173]....
        /*070c*/ 	.word	0x000185c0


	//   ....[174]....
        /*0710*/ 	.word	0x00018620


	//   ....[175]....
        /*0714*/ 	.word	0x000186f0


	//   ....[176]....
        /*0718*/ 	.word	0x00018860


	//   ....[177]....
        /*071c*/ 	.word	0x00018910


	//   ....[178]....
        /*0720*/ 	.word	0x00018a60


	//   ....[179]....
        /*0724*/ 	.word	0x00018b10


	//   ....[180]....
        /*0728*/ 	.word	0x00018b70


	//   ....[181]....
        /*072c*/ 	.word	0x00018c30


	//   ....[182]....
        /*0730*/ 	.word	0x00018d10


	//   ....[183]....
        /*0734*/ 	.word	0x00018dd0


	//   ....[184]....
        /*0738*/ 	.word	0x00018ee0


	//   ....[185]....
        /*073c*/ 	.word	0x00018f80


	//   ....[186]....
        /*0740*/ 	.word	0x000190a0


	//   ....[187]....
        /*0744*/ 	.word	0x00019110


	//   ....[188]....
        /*0748*/ 	.word	0x00019180


	//   ....[189]....
        /*074c*/ 	.word	0x000191f0


	//   ....[190]....
        /*0750*/ 	.word	0x00019260


	//   ....[191]....
        /*0754*/ 	.word	0x000192e0


	//   ....[192]....
        /*0758*/ 	.word	0x00019370


	//   ....[193]....
        /*075c*/ 	.word	0x00019400


	//   ....[194]....
        /*0760*/ 	.word	0x00019470


	//   ....[195]....
        /*0764*/ 	.word	0x000194e0


	//   ....[196]....
        /*0768*/ 	.word	0x00019550


	//   ....[197]....
        /*076c*/ 	.word	0x000195d0


	//   ....[198]....
        /*0770*/ 	.word	0x00019640


	//   ....[199]....
        /*0774*/ 	.word	0x000196e0


	//   ....[200]....
        /*0778*/ 	.word	0x00019770


	//   ....[201]....
        /*077c*/ 	.word	0x00019890


	//----- nvinfo : EIATTR_REG_RECONFIG
	.align		4
.L_443:
        /*0780*/ 	.byte	0x01, 0x54
	.zero		2


	//----- nvinfo : EIATTR_SYSCALL_OFFSETS
	.align		4
        /*0784*/ 	.byte	0x04, 0x46
        /*0786*/ 	.short	(.L_445 - .L_444)


	//   ....[0]....
.L_444:
        /*0788*/ 	.word	0x00001d50


	//   ....[1]....
        /*078c*/ 	.word	0x00012340


	//   ....[2]....
        /*0790*/ 	.word	0x00012490


	//   ....[3]....
        /*0794*/ 	.word	0x00012580


	//   ....[4]....
        /*0798*/ 	.word	0x00013300


	//----- nvinfo : EIATTR_MBARRIER_INSTR_OFFSETS
	.align		4
.L_445:
        /*079c*/ 	.byte	0x04, 0x39
        /*079e*/ 	.short	(.L_447 - .L_446)


	//   ....[0]....
.L_446:
        /*07a0*/ 	.word	0x00000180
        /*07a4*/ 	.word	0x000000ff
        /*07a8*/ 	.word	0x00030800
        /*07ac*/ 	.short	0x0100
        /*07ae*/ 	.byte	0x08
	.zero		1


	//   ....[1]....
        /*07b0*/ 	.word	0x00000190
        /*07b4*/ 	.word	0x000000ff
        /*07b8*/ 	.word	0x00030820
        /*07bc*/ 	.short	0x0100
        /*07be*/ 	.byte	0x08
	.zero		1


	//   ....[2]....
        /*07c0*/ 	.word	0x00000280
        /*07c4*/ 	.word	0x000000ff
        /*07c8*/ 	.word	0x00030830
        /*07cc*/ 	.short	0x0100
        /*07ce*/ 	.byte	0x08
	.zero		1


	//   ....[3]....
        /*07d0*/ 	.word	0x00000290
        /*07d4*/ 	.word	0x000000ff
        /*07d8*/ 	.word	0x00030840
        /*07dc*/ 	.short	0x0100
        /*07de*/ 	.byte	0x08
	.zero		1


	//   ....[4]....
        /*07e0*/ 	.word	0x000002a0
        /*07e4*/ 	.word	0x000000ff
        /*07e8*/ 	.word	0x00030838
        /*07ec*/ 	.short	0x0100
        /*07ee*/ 	.byte	0x08
	.zero		1


	//   ....[5]....
        /*07f0*/ 	.word	0x000002b0
        /*07f4*/ 	.word	0x000000ff
        /*07f8*/ 	.word	0x00030848
        /*07fc*/ 	.short	0x0100
        /*07fe*/ 	.byte	0x08
	.zero		1


	//   ....[6]....
        /*0800*/ 	.word	0x000003e0
        /*0804*/ 	.word	0x000000ff
        /*0808*/ 	.word	0x00030850
        /*080c*/ 	.short	0x0100
        /*080e*/ 	.byte	0x08
	.zero		1


	//   ....[7]....
        /*0810*/ 	.word	0x000003f0
        /*0814*/ 	.word	0x000000ff
        /*0818*/ 	.word	0x00030860
        /*081c*/ 	.short	0x0100
        /*081e*/ 	.byte	0x08
	.zero		1


	//   ....[8]....
        /*0820*/ 	.word	0x00000400
        /*0824*/ 	.word	0x000000ff
        /*0828*/ 	.word	0x00030858
        /*082c*/ 	.short	0x0100
        /*082e*/ 	.byte	0x08
	.zero		1


	//   ....[9]....
        /*0830*/ 	.word	0x00000410
        /*0834*/ 	.word	0x000000ff
        /*0838*/ 	.word	0x00030868
        /*083c*/ 	.short	0x0100
        /*083e*/ 	.byte	0x08
	.zero		1


	//   ....[10]....
        /*0840*/ 	.word	0x00000500
        /*0844*/ 	.word	0x000000ff
        /*0848*/ 	.word	0x00030870
        /*084c*/ 	.short	0x0100
        /*084e*/ 	.byte	0x06
	.zero		1


	//   ....[11]....
        /*0850*/ 	.word	0x00000510
        /*0854*/ 	.word	0x000000ff
        /*0858*/ 	.word	0x00030880
        /*085c*/ 	.short	0x0100
        /*085e*/ 	.byte	0x06
	.zero		1


	//   ....[12]....
        /*0860*/ 	.word	0x00000520
        /*0864*/ 	.word	0x000000ff
        /*0868*/ 	.word	0x00030878
        /*086c*/ 	.short	0x0100
        /*086e*/ 	.byte	0x06
	.zero		1


	//   ....[13]....
        /*0870*/ 	.word	0x00000530
        /*0874*/ 	.word	0x000000ff
        /*0878*/ 	.word	0x00030888
        /*087c*/ 	.short	0x0100
        /*087e*/ 	.byte	0x06
	.zero		1


	//   ....[14]....
        /*0880*/ 	.word	0x00000660
        /*0884*/ 	.word	0x000000ff
        /*0888*/ 	.word	0x00030890
        /*088c*/ 	.short	0x0100
        /*088e*/ 	.byte	0x08
	.zero		1


	//   ....[15]....
        /*0890*/ 	.word	0x00000670
        /*0894*/ 	.word	0x000000ff
        /*0898*/ 	.word	0x000308a0
        /*089c*/ 	.short	0x0100
        /*089e*/ 	.byte	0x08
	.zero		1


	//   ....[16]....
        /*08a0*/ 	.word	0x00000680
        /*08a4*/ 	.word	0x000000ff
        /*08a8*/ 	.word	0x00030898
        /*08ac*/ 	.short	0x0100
        /*08ae*/ 	.byte	0x08
	.zero		1


	//   ....[17]....
        /*08b0*/ 	.word	0x00000690
        /*08b4*/ 	.word	0x000000ff
        /*08b8*/ 	.word	0x000308a8
        /*08bc*/ 	.short	0x0100
        /*08be*/ 	.byte	0x08
	.zero		1


	//   ....[18]....
        /*08c0*/ 	.word	0x000007d0
        /*08c4*/ 	.word	0x000000ff
        /*08c8*/ 	.word	0x000308b0
        /*08cc*/ 	.short	0x0100
        /*08ce*/ 	.byte	0x08
	.zero		1


	//   ....[19]....
        /*08d0*/ 	.word	0x000007e0
        /*08d4*/ 	.word	0x000000ff
        /*08d8*/ 	.word	0x000308c0
        /*08dc*/ 	.short	0x0100
        /*08de*/ 	.byte	0x08
	.zero		1


	//   ....[20]....
        /*08e0*/ 	.word	0x000007f0
        /*08e4*/ 	.word	0x000000ff
        /*08e8*/ 	.word	0x000308b8
        /*08ec*/ 	.short	0x0100
        /*08ee*/ 	.byte	0x08
	.zero		1


	//   ....[21]....
        /*08f0*/ 	.word	0x00000800
        /*08f4*/ 	.word	0x000000ff
        /*08f8*/ 	.word	0x000308c8
        /*08fc*/ 	.short	0x0100
        /*08fe*/ 	.byte	0x08
	.zero		1


	//   ....[22]....
        /*0900*/ 	.word	0x00001df0
        /*0904*/ 	.word	0x000000ff
        /*0908*/ 	.word	0x00030800
        /*090c*/ 	.short	0x010a
        /*090e*/ 	.byte	0x28
	.zero		1


	//   ....[23]....
        /*0910*/ 	.word	0x00001e70
        /*0914*/ 	.word	0x00000003
        /*0918*/ 	.word	0x00030830
        /*091c*/ 	.short	0x010a
        /*091e*/ 	.byte	0x3f
	.zero		1


	//   ....[24]....
        /*0920*/ 	.word	0x00001eb0
        /*0924*/ 	.word	0x00000003
        /*0928*/ 	.word	0x00030830
        /*092c*/ 	.short	0x010a
        /*092e*/ 	.byte	0x3f
	.zero		1


	//   ....[25]....
        /*0930*/ 	.word	0x00002b50
        /*0934*/ 	.word	0x000000ff
        /*0938*/ 	.word	0x00000000
        /*093c*/ 	.short	0x0101
        /*093e*/ 	.byte	0x04
	.zero		1


	//   ....[26]....
        /*0940*/ 	.word	0x00004b80
        /*0944*/ 	.word	0x000000ff
        /*0948*/ 	.word	0x00030830
        /*094c*/ 	.short	0x010a
        /*094e*/ 	.byte	0x07
	.zero		1


	//   ....[27]....
        /*0950*/ 	.word	0x00004bc0
        /*0954*/ 	.word	0x000000ff
        /*0958*/ 	.word	0x00030830
        /*095c*/ 	.short	0x010a
        /*095e*/ 	.byte	0x07
	.zero		1


	//   ....[28]....
        /*0960*/ 	.word	0x00005a70
        /*0964*/ 	.word	0x000000ff
        /*0968*/ 	.word	0x00030850
        /*096c*/ 	.short	0x010a
        /*096e*/ 	.byte	0x0e
	.zero		1


	//   ....[29]....
        /*0970*/ 	.word	0x00005ab0
        /*0974*/ 	.word	0x000000ff
        /*0978*/ 	.word	0x00030850
        /*097c*/ 	.short	0x010a
        /*097e*/ 	.byte	0x0e
	.zero		1


	//   ....[30]....
        /*0980*/ 	.word	0x00005fe0
        /*0984*/ 	.word	0x000000ff
        /*0988*/ 	.word	0x00000000
        /*098c*/ 	.short	0x0101
        /*098e*/ 	.byte	0x07
	.zero		1


	//   ....[31]....
        /*0990*/ 	.word	0x000076d0
        /*0994*/ 	.word	0x000000ff
        /*0998*/ 	.word	0x00000000
        /*099c*/ 	.short	0x0101
        /*099e*/ 	.byte	0x0e
	.zero		1


	//   ....[32]....
        /*09a0*/ 	.word	0x00007ab0
        /*09a4*/ 	.word	0x000000ff
        /*09a8*/ 	.word	0x00030830
        /*09ac*/ 	.short	0x010a
        /*09ae*/ 	.byte	0x07
	.zero		1


	//   ....[33]....
        /*09b0*/ 	.word	0x00007af0
        /*09b4*/ 	.word	0x000000ff
        /*09b8*/ 	.word	0x00030830
        /*09bc*/ 	.short	0x010a
        /*09be*/ 	.byte	0x07
	.zero		1


	//   ....[34]....
        /*09c0*/ 	.word	0x000089a0
        /*09c4*/ 	.word	0x000000ff
        /*09c8*/ 	.word	0x00030850
        /*09cc*/ 	.short	0x010a
        /*09ce*/ 	.byte	0x0e
	.zero		1


	//   ....[35]....
        /*09d0*/ 	.word	0x000089e0
        /*09d4*/ 	.word	0x000000ff
        /*09d8*/ 	.word	0x00030850
        /*09dc*/ 	.short	0x010a
        /*09de*/ 	.byte	0x0e
	.zero		1


	//   ....[36]....
        /*09e0*/ 	.word	0x00008f10
        /*09e4*/ 	.word	0x000000ff
        /*09e8*/ 	.word	0x00000000
        /*09ec*/ 	.short	0x0101
        /*09ee*/ 	.byte	0x07
	.zero		1


	//   ....[37]....
        /*09f0*/ 	.word	0x00009ac0
        /*09f4*/ 	.word	0x000000ff
        /*09f8*/ 	.word	0x00000000
        /*09fc*/ 	.short	0x0101
        /*09fe*/ 	.byte	0x0e
	.zero		1


	//   ....[38]....
        /*0a00*/ 	.word	0x00009c50
        /*0a04*/ 	.word	0x000000ff
        /*0a08*/ 	.word	0x00030830
        /*0a0c*/ 	.short	0x010a
        /*0a0e*/ 	.byte	0x06
	.zero		1


	//   ....[39]....
        /*0a10*/ 	.word	0x00009c90
        /*0a14*/ 	.word	0x000000ff
        /*0a18*/ 	.word	0x00030830
        /*0a1c*/ 	.short	0x010a
        /*0a1e*/ 	.byte	0x06
	.zero		1


	//   ....[40]....
        /*0a20*/ 	.word	0x0000ab40
        /*0a24*/ 	.word	0x000000ff
        /*0a28*/ 	.word	0x00030850
        /*0a2c*/ 	.short	0x010a
        /*0a2e*/ 	.byte	0x0a
	.zero		1


	//   ....[41]....
        /*0a30*/ 	.word	0x0000ab80
        /*0a34*/ 	.word	0x000000ff
        /*0a38*/ 	.word	0x00030850
        /*0a3c*/ 	.short	0x010a
        /*0a3e*/ 	.byte	0x0a
	.zero		1


	//   ....[42]....
        /*0a40*/ 	.word	0x0000b0d0
        /*0a44*/ 	.word	0x000000ff
        /*0a48*/ 	.word	0x00000000
        /*0a4c*/ 	.short	0x0101
        /*0a4e*/ 	.byte	0x04
	.zero		1


	//   ....[43]....
        /*0a50*/ 	.word	0x0000c7b0
        /*0a54*/ 	.word	0x000000ff
        /*0a58*/ 	.word	0x00000000
        /*0a5c*/ 	.short	0x0101
        /*0a5e*/ 	.byte	0x0a
	.zero		1


	//   ....[44]....
        /*0a60*/ 	.word	0x0000d050
        /*0a64*/ 	.word	0x000000ff
        /*0a68*/ 	.word	0x00030850
        /*0a6c*/ 	.short	0x010a
        /*0a6e*/ 	.byte	0x05
	.zero		1


	//   ....[45]....
        /*0a70*/ 	.word	0x0000d090
        /*0a74*/ 	.word	0x000000ff
        /*0a78*/ 	.word	0x00030850
        /*0a7c*/ 	.short	0x010a
        /*0a7e*/ 	.byte	0x05
	.zero		1


	//   ....[46]....
        /*0a80*/ 	.word	0x0000d660
        /*0a84*/ 	.word	0x000000ff
        /*0a88*/ 	.word	0x00000000
        /*0a8c*/ 	.short	0x0101
        /*0a8e*/ 	.byte	0x04
	.zero		1


	//   ....[47]....
        /*0a90*/ 	.word	0x0000f7b0
        /*0a94*/ 	.word	0x00000016
        /*0a98*/ 	.word	0x00000000
        /*0a9c*/ 	.short	0x0101
        /*0a9e*/ 	.byte	0x3f
	.zero		1


	//   ....[48]....
        /*0aa0*/ 	.word	0x00012b70
        /*0aa4*/ 	.word	0x00000006
        /*0aa8*/ 	.word	0x00030840
        /*0aac*/ 	.short	0x010a
        /*0aae*/ 	.byte	0x3f
	.zero		1


	//   ....[49]....
        /*0ab0*/ 	.word	0x00013080
        /*0ab4*/ 	.word	0x00000006
        /*0ab8*/ 	.word	0x00030830
        /*0abc*/ 	.short	0x0107
        /*0abe*/ 	.byte	0x3f
	.zero		1


	//   ....[50]....
        /*0ac0*/ 	.word	0x00013130
        /*0ac4*/ 	.word	0x00000006
        /*0ac8*/ 	.word	0x00030830
        /*0acc*/ 	.short	0x0101
        /*0ace*/ 	.byte	0x3f
	.zero		1


	//   ....[51]....
        /*0ad0*/ 	.word	0x00013d20
        /*0ad4*/ 	.word	0x00000016
        /*0ad8*/ 	.word	0x00030800
        /*0adc*/ 	.short	0x0107
        /*0ade*/ 	.byte	0x3f
	.zero		1


	//   ....[52]....
        /*0ae0*/ 	.word	0x00013e40
        /*0ae4*/ 	.word	0x00000016
        /*0ae8*/ 	.word	0x00030800
        /*0aec*/ 	.short	0x0101
        /*0aee*/ 	.byte	0x3f
	.zero		1


	//   ....[53]....
        /*0af0*/ 	.word	0x00013e60
        /*0af4*/ 	.word	0x00000016
        /*0af8*/ 	.word	0x00030820
        /*0afc*/ 	.short	0x010a
        /*0afe*/ 	.byte	0x3f
	.zero		1


	//   ....[54]....
        /*0b00*/ 	.word	0x00014240
        /*0b04*/ 	.word	0x00000007
        /*0b08*/ 	.word	0x00030840
        /*0b0c*/ 	.short	0x010a
        /*0b0e*/ 	.byte	0x3f
	.zero		1


	//   ....[55]....
        /*0b10*/ 	.word	0x00014740
        /*0b14*/ 	.word	0x00000007
        /*0b18*/ 	.word	0x00030830
        /*0b1c*/ 	.short	0x0107
        /*0b1e*/ 	.byte	0x3f
	.zero		1


	//   ....[56]....
        /*0b20*/ 	.word	0x000147f0
        /*0b24*/ 	.word	0x00000007
        /*0b28*/ 	.word	0x00030830
        /*0b2c*/ 	.short	0x0101
        /*0b2e*/ 	.byte	0x3f
	.zero		1


	//   ....[57]....
        /*0b30*/ 	.word	0x00014850
        /*0b34*/ 	.word	0x00000007
        /*0b38*/ 	.word	0x00030860
        /*0b3c*/ 	.short	0x010a
        /*0b3e*/ 	.byte	0x3f
	.zero		1


	//   ....[58]....
        /*0b40*/ 	.word	0x00014d00
        /*0b44*/ 	.word	0x00000007
        /*0b48*/ 	.word	0x00030850
        /*0b4c*/ 	.short	0x0107
        /*0b4e*/ 	.byte	0x3f
	.zero		1


	//   ....[59]....
        /*0b50*/ 	.word	0x00014e50
        /*0b54*/ 	.word	0x00000007
        /*0b58*/ 	.word	0x00030850
        /*0b5c*/ 	.short	0x0101
        /*0b5e*/ 	.byte	0x3f
	.zero		1


	//   ....[60]....
        /*0b60*/ 	.word	0x00015060
        /*0b64*/ 	.word	0x00000000
        /*0b68*/ 	.word	0x00030860
        /*0b6c*/ 	.short	0x010a
        /*0b6e*/ 	.byte	0x3f
	.zero		1


	//   ....[61]....
        /*0b70*/ 	.word	0x000154d0
        /*0b74*/ 	.word	0x00000000
        /*0b78*/ 	.word	0x00030850
        /*0b7c*/ 	.short	0x0107
        /*0b7e*/ 	.byte	0x3f
	.zero		1


	//   ....[62]....
        /*0b80*/ 	.word	0x00015580
        /*0b84*/ 	.word	0x00000000
        /*0b88*/ 	.word	0x00030850
        /*0b8c*/ 	.short	0x0101
        /*0b8e*/ 	.byte	0x3f
	.zero		1


	//   ....[63]....
        /*0b90*/ 	.word	0x000162b0
        /*0b94*/ 	.word	0x00000004
        /*0b98*/ 	.word	0x00030820
        /*0b9c*/ 	.short	0x010a
        /*0b9e*/ 	.byte	0x3f
	.zero		1


	//   ....[64]....
        /*0ba0*/ 	.word	0x00016450
        /*0ba4*/ 	.word	0x00000005
        /*0ba8*/ 	.word	0x00030840
        /*0bac*/ 	.short	0x010a
        /*0bae*/ 	.byte	0x3f
	.zero		1


	//   ....[65]....
        /*0bb0*/ 	.word	0x000164f0
        /*0bb4*/ 	.word	0x00000019
        /*0bb8*/ 	.word	0x00030840
        /*0bbc*/ 	.short	0x010a
        /*0bbe*/ 	.byte	0x3f
	.zero		1


	//   ....[66]....
        /*0bc0*/ 	.word	0x00016530
        /*0bc4*/ 	.word	0x00000005
        /*0bc8*/ 	.word	0x00030860
        /*0bcc*/ 	.short	0x010a
        /*0bce*/ 	.byte	0x3f
	.zero		1


	//   ....[67]....
        /*0bd0*/ 	.word	0x00016570
        /*0bd4*/ 	.word	0x00000019
        /*0bd8*/ 	.word	0x00030860
        /*0bdc*/ 	.short	0x010a
        /*0bde*/ 	.byte	0x3f
	.zero		1


	//   ....[68]....
        /*0be0*/ 	.word	0x000165e0
        /*0be4*/ 	.word	0x00000003
        /*0be8*/ 	.word	0x00030800
        /*0bec*/ 	.short	0x010a
        /*0bee*/ 	.byte	0x3f
	.zero		1


	//   ....[69]....
        /*0bf0*/ 	.word	0x00016630
        /*0bf4*/ 	.word	0x00000003
        /*0bf8*/ 	.word	0x00030830
        /*0bfc*/ 	.short	0x010a
        /*0bfe*/ 	.byte	0x3f
	.zero		1


	//   ....[70]....
        /*0c00*/ 	.word	0x00016690
        /*0c04*/ 	.word	0x00000004
        /*0c08*/ 	.word	0x00030830
        /*0c0c*/ 	.short	0x010a
        /*0c0e*/ 	.byte	0x3f
	.zero		1


	//   ....[71]....
        /*0c10*/ 	.word	0x000166f0
        /*0c14*/ 	.word	0x00000003
        /*0c18*/ 	.word	0x00030850
        /*0c1c*/ 	.short	0x010a
        /*0c1e*/ 	.byte	0x3f
	.zero		1


	//   ....[72]....
        /*0c20*/ 	.word	0x00016750
        /*0c24*/ 	.word	0x00000004
        /*0c28*/ 	.word	0x00030830
        /*0c2c*/ 	.short	0x010a
        /*0c2e*/ 	.byte	0x3f
	.zero		1


	//   ....[73]....
        /*0c30*/ 	.word	0x000167b0
        /*0c34*/ 	.word	0x00000003
        /*0c38*/ 	.word	0x00030850
        /*0c3c*/ 	.short	0x010a
        /*0c3e*/ 	.byte	0x3f
	.zero		1


	//   ....[74]....
        /*0c40*/ 	.word	0x00016810
        /*0c44*/ 	.word	0x00000004
        /*0c48*/ 	.word	0x00030830
        /*0c4c*/ 	.short	0x010a
        /*0c4e*/ 	.byte	0x3f
	.zero		1


	//   ....[75]....
        /*0c50*/ 	.word	0x00016870
        /*0c54*/ 	.word	0x00000003
        /*0c58*/ 	.word	0x00030850
        /*0c5c*/ 	.short	0x010a
        /*0c5e*/ 	.byte	0x3f
	.zero		1


	//   ....[76]....
        /*0c60*/ 	.word	0x000168d0
        /*0c64*/ 	.word	0x00000007
        /*0c68*/ 	.word	0x00030850
        /*0c6c*/ 	.short	0x010a
        /*0c6e*/ 	.byte	0x3f
	.zero		1


	//   ....[77]....
        /*0c70*/ 	.word	0x000169f0
        /*0c74*/ 	.word	0x00000006
        /*0c78*/ 	.word	0x00030840
        /*0c7c*/ 	.short	0x010a
        /*0c7e*/ 	.byte	0x3f
	.zero		1


	//   ....[78]....
        /*0c80*/ 	.word	0x00017b00
        /*0c84*/ 	.word	0x00000016
        /*0c88*/ 	.word	0x00030820
        /*0c8c*/ 	.short	0x010a
        /*0c8e*/ 	.byte	0x3f
	.zero		1


	//   ....[79]....
        /*0c90*/ 	.word	0x00017b50
        /*0c94*/ 	.word	0x00000007
        /*0c98*/ 	.word	0x00030840
        /*0c9c*/ 	.short	0x010a
        /*0c9e*/ 	.byte	0x3f
	.zero		1


	//   ....[80]....
        /*0ca0*/ 	.word	0x00018170
        /*0ca4*/ 	.word	0x00000007
        /*0ca8*/ 	.word	0x00030860
        /*0cac*/ 	.short	0x010a
        /*0cae*/ 	.byte	0x3f
	.zero		1


	//   ....[81]....
        /*0cb0*/ 	.word	0x000187b0
        /*0cb4*/ 	.word	0x00000000
        /*0cb8*/ 	.word	0x00030860
        /*0cbc*/ 	.short	0x010a
        /*0cbe*/ 	.byte	0x3f
	.zero		1


	//   ....[82]....
        /*0cc0*/ 	.word	0x000197b0
        /*0cc4*/ 	.word	0x00000004
        /*0cc8*/ 	.word	0x00030820
        /*0ccc*/ 	.short	0x010a
        /*0cce*/ 	.byte	0x3f
	.zero		1


	//   ....[83]....
        /*0cd0*/ 	.word	0x00019950
        /*0cd4*/ 	.word	0x00000005
        /*0cd8*/ 	.word	0x00030840
        /*0cdc*/ 	.short	0x010a
        /*0cde*/ 	.byte	0x3f
	.zero		1


	//   ....[84]....
        /*0ce0*/ 	.word	0x000199a0
        /*0ce4*/ 	.word	0x00000019
        /*0ce8*/ 	.word	0x00030840
        /*0cec*/ 	.short	0x010a
        /*0cee*/ 	.byte	0x3f
	.zero		1


	//   ....[85]....
        /*0cf0*/ 	.word	0x000199f0
        /*0cf4*/ 	.word	0x00000005
        /*0cf8*/ 	.word	0x00030860
        /*0cfc*/ 	.short	0x010a
        /*0cfe*/ 	.byte	0x3f
	.zero		1


	//----- nvinfo : EIATTR_NUM_MBARRIERS
	.align		4
.L_447:
        /*0d00*/ 	.byte	0x03, 0x38
        /*0d02*/ 	.short	0x0016


	//----- nvinfo : EIATTR_EXIT_INSTR_OFFSETS
	.align		4
        /*0d04*/ 	.byte	0x04, 0x1c
        /*0d06*/ 	.short	(.L_449 - .L_448)


	//   ....[0]....
.L_448:
        /*0d08*/ 	.word	0x00000990


	//   ....[1]....
        /*0d0c*/ 	.word	0x00010b60


	//   ....[2]....
        /*0d10*/ 	.word	0x000165c0


	//----- nvinfo : EIATTR_MAX_THREADS
	.align		4
.L_449:
        /*0d14*/ 	.byte	0x04, 0x05
        /*0d16*/ 	.short	(.L_451 - .L_450)
.L_450:
        /*0d18*/ 	.word	0x00000180
        /*0d1c*/ 	.word	0x00000001
        /*0d20*/ 	.word	0x00000001


	//----- nvinfo : EIATTR_CRS_STACK_SIZE
	.align		4
.L_451:
        /*0d24*/ 	.byte	0x04, 0x1e
        /*0d26*/ 	.short	(.L_453 - .L_452)
.L_452:
        /*0d28*/ 	.word	0x00000000


	//----- nvinfo : EIATTR_CBANK_PARAM_SIZE
	.align		4
.L_453:
        /*0d2c*/ 	.byte	0x03, 0x19
        /*0d2e*/ 	.short	0x0af0


	//----- nvinfo : EIATTR_PARAM_CBANK
	.align		4
        /*0d30*/ 	.byte	0x04, 0x0a
        /*0d32*/ 	.short	(.L_455 - .L_454)
	.align		4
.L_454:
        /*0d34*/ 	.word	index@(.nv.constant0._ZN7cutlass13device_kernelIN5flash11enable_sm90INS1_16FlashAttnFwdSm90INS1_25CollectiveMainloopFwdSm90ILi2EN4cute5tupleIJNS5_1CILi1EEES8_S8_EEENS6_IJNS7_ILi128EEENS7_ILi64EEENS7_ILi256EEEEEELi256ENS_10bfloat16_tEfNS_4arch4Sm90ELb0ELb1ELb1ELb1ELb1ELb0ELb0ELb1ELb1ELb1ELb0ELb0EEENS1_21CollectiveEpilogueFwdINS6_IJSA_SC_SB_EEES9_SE_SG_Li256ELb1ELb1ELb0ELb0EEENS1_36VarlenDynamicPersistentTileSchedulerILi128ELi64ELi256ELi128ELb0ELb1ELb1ELb1ELb0ELb1EEEEEEEEEvNT_6ParamsE)
        /*0d38*/ 	.short	0x0210
        /*0d3a*/ 	.short	0x0af0


	//----- nvinfo : EIATTR_SW_WAR
	.align		4
.L_455:
        /*0d3c*/ 	.byte	0x04, 0x36
        /*0d3e*/ 	.short	(.L_457 - .L_456)
.L_456:
        /*0d40*/ 	.word	0x00000008
.L_457:


//--------------------- .nv.info._ZN7cutlass13device_kernelIN5flash11enable_sm90INS1_16FlashAttnFwdSm90INS1_25CollectiveMainloopFwdSm90ILi2EN4cute5tupleIJNS5_1CILi1EEES8_S8_EEENS6_IJNS7_ILi128EEENS7_ILi64EEENS7_ILi256EEEEEELi256ENS_10bfloat16_tEfNS_4arch4Sm90ELb0ELb1ELb1ELb1ELb1ELb1ELb0ELb1ELb1ELb1ELb0ELb0EEENS1_21CollectiveEpilogueFwdINS6_IJSA_SC_SB_EEES9_SE_SG_Li256ELb1ELb1ELb0ELb0EEENS1_36VarlenDynamicPersistentTileSchedulerILi128ELi64ELi256ELi128ELb0ELb1ELb1ELb1ELb0ELb1EEEEEEEEEvNT_6ParamsE --------------------------
	.section	.nv.info._ZN7cutlass13device_kernelIN5flash11enable_sm90INS1_16FlashAttnFwdSm90INS1_25CollectiveMainloopFwdSm90ILi2EN4cute5tupleIJNS5_1CILi1EEES8_S8_EEENS6_IJNS7_ILi128EEENS7_ILi64EEENS7_ILi256EEEEEELi256ENS_10bfloat16_tEfNS_4arch4Sm90ELb0ELb1ELb1ELb1ELb1ELb1ELb0ELb1ELb1ELb1ELb0ELb0EEENS1_21CollectiveEpilogueFwdINS6_IJSA_SC_SB_EEES9_SE_SG_Li256ELb1ELb1ELb0ELb0EEENS1_36VarlenDynamicPersistentTileSchedulerILi128ELi64ELi256ELi128ELb0ELb1ELb1ELb1ELb0ELb1EEEEEEEEEvNT_6ParamsE,"",@"SHT_CUDA_INFO"
	.sectionflags	@""
	.align	4


	//----- nvinfo : EIATTR_CUDA_API_VERSION
	.align		4
        /*0000*/ 	.byte	0x04, 0x37
        /*0002*/ 	.short	(.L_459 - .L_458)
.L_458:
        /*0004*/ 	.word	0x00000082


	//----- nvinfo : EIATTR_KPARAM_INFO
	.align		4
.L_459:
        /*0008*/ 	.byte	0x04, 0x17
        /*000a*/ 	.short	(.L_461 - .L_460)
.L_460:
        /*000c*/ 	.word	0x00000000
        /*0010*/ 	.short	0x0000
        /*0012*/ 	.short	0x0070
        /*0014*/ 	.byte	0x00, 0xf0, 0x01, 0x2a


	//----- nvinfo : EIATTR_SPARSE_MMA_MASK
	.align		4
.L_461:
        /*0018*/ 	.byte	0x03, 0x50
        /*001a*/ 	.short	0x0000


	//----- nvinfo : EIATTR_MAXREG_COUNT
	.align		4
        /*001c*/ 	.byte	0x03, 0x1b
        /*001e*/ 	.short	0x00a8


	//----- nvinfo : EIATTR_NUM_BARRIERS
	.align		4
        /*0020*/ 	.byte	0x02, 0x4c
        /*0022*/ 	.byte	0x10
	.zero		1


	//----- nvinfo : EIATTR_EXTERNS
	.align		4
        /*0024*/ 	.byte	0x04, 0x0f
        /*0026*/ 	.short	(.L_463 - .L_462)


	//   ....[0]....
	.align		4
.L_462:
        /*0028*/ 	.word	index@(__assertfail)


	//----- nvinfo : EIATTR_ANNOTATIONS
	.align		4
.L_463:
        /*002c*/ 	.byte	0x04, 0x55
        /*002e*/ 	.short	(.L_465 - .L_464)


	//   ....[0]....
.L_464:
        /* <DEDUP_REMOVED lines=115> */
        /*0754*/ 	.byte	0x70, 0xaa, 0x02, 0x00


	//----- nvinfo : EIATTR_MERCURY_ISA_VERSION
	.align		4
.L_465:
        /*0758*/ 	.byte	0x03, 0x5f
        /*075a*/ 	.short	0x0101


	//----- nvinfo : EIATTR_UNUSED_LOAD_BYTE_OFFSET
	.align		4
        /*075c*/ 	.byte	0x04, 0x44
        /*075e*/ 	.short	(.L_467 - .L_466)


	//   ....[0]....
.L_466:
        /*0760*/ 	.word	0x00000a30
        /*0764*/ 	.word	0x0000fff0


	//   ....[1]....
        /*0768*/ 	.word	0x000205e0
        /*076c*/ 	.word	0x0000fff0


	//----- nvinfo : EIATTR_INT_WARP_WIDE_INSTR_OFFSETS
	.align		4
.L_467:
        /*0770*/ 	.byte	0x04, 0x31
        /*0772*/ 	.short	(.L_469 - .L_468)


	//   ....[0]....
.L_468:
        /*0774*/ 	.word	0x00000120


	//   ....[1]....
        /*0778*/ 	.word	0x00000160


	//   ....[2]....
        /*077c*/ 	.word	0x00000220


	//   ....[3]....
        /*0780*/ 	.word	0x000266a0


	//   ....[4]....
        /*0784*/ 	.word	0x00026730


	//   ....[5]....
        /*0788*/ 	.word	0x000295c0


	//   ....[6]....
        /*078c*/ 	.word	0x00029650


	//----- nvinfo : EIATTR_COOP_GROUP_MASK_REGIDS
	.align		4
.L_469:
        /*0790*/ 	.byte	0x04, 0x29
        /*0792*/ 	.short	(.L_471 - .L_470)


	//   ....[0]....
.L_470:
        /*0794*/ 	.word	0xffffffff


	//   ....[1]....
        /*0798*/ 	.word	0xffffffff


	//   ....[2]....
        /*079c*/ 	.word	0xffffffff


	//   ....[3]....
        /*07a0*/ 	.word	0xffffffff


	//   ....[4]....
        /*07a4*/ 	.word	0xffffffff


	//   ....[5]....
        /*07a8*/ 	.word	0xffffffff


	//   ....[6]....
        /*07ac*/ 	.word	0xffffffff


	//   ....[7]....
        /*07b0*/ 	.word	0xffffffff


	//   ....[8]....
        /*07b4*/ 	.word	0xffffffff


	//   ....[9]....
        /*07b8*/ 	.word	0xffffffff


	//   ....[10]....
        /*07bc*/ 	.word	0xffffffff


	//   ....[11]....
        /*07c0*/ 	.word	0xffffffff


	//   ....[12]....
        /*07c4*/ 	.word	0xffffffff


	//   ....[13]....
        /*07c8*/ 	.word	0xffffffff


	//   ....[14]....
        /*07cc*/ 	.word	0xffffffff


	//   ....[15]....
        /*07d0*/ 	.word	0xffffffff


	//   ....[16]....
        /*07d4*/ 	.word	0xffffffff


	//   ....[17]....
        /*07d8*/ 	.word	0xffffffff


	//   ....[18]....
        /*07dc*/ 	.word	0xffffffff


	//   ....[19]....
        /*07e0*/ 	.word	0xffffffff


	//   ....[20]....
        /*07e4*/ 	.word	0xffffffff


	//   ....[21]....
        /*07e8*/ 	.word	0xffffffff


	//   ....[22]....
        /*07ec*/ 	.word	0xffffffff


	//   ....[23]....
        /*07f0*/ 	.word	0xffffffff


	//   ....[24]....
        /*07f4*/ 	.word	0xffffffff


	//   ....[25]....
        /*07f8*/ 	.word	0xffffffff


	//   ....[26]....
        /*07fc*/ 	.word	0xffffffff


	//   ....[27]....
        /*0800*/ 	.word	0xffffffff


	//   ....[28]....
        /*0804*/ 	.word	0xffffffff


	//   ....[29]....
        /*0808*/ 	.word	0xffffffff


	//   ....[30]....
        /*080c*/ 	.word	0xffffffff


	//   ....[31]....
        /*0810*/ 	.word	0xffffffff


	//   ....[32]....
        /*0814*/ 	.word	0xffffffff


	//   ....[33]....
        /*0818*/ 	.word	0xffffffff


	//   ....[34]....
        /*081c*/ 	.word	0xffffffff


	//   ....[35]....
        /*0820*/ 	.word	0xffffffff


	//   ....[36]....
        /*0824*/ 	.word	0xffffffff


	//   ....[37]....
        /*0828*/ 	.word	0xffffffff


	//   ....[38]....
        /*082c*/ 	.word	0xffffffff


	//   ....[39]....
        /*0830*/ 	.word	0xffffffff


	//   ....[40]....
        /*0834*/ 	.word	0xffffffff


	//   ....[41]....
        /*0838*/ 	.word	0xffffffff


	//   ....[42]....
        /*083c*/ 	.word	0xffffffff


	//   ....[43]....
        /*0840*/ 	.word	0xffffffff


	//   ....[44]....
        /*0844*/ 	.word	0xffffffff


	//   ....[45]....
        /*0848*/ 	.word	0xffffffff


	//   ....[46]....
        /*084c*/ 	.word	0xffffffff


	//   ....[47]....
        /*0850*/ 	.word	0xffffffff


	//   ....[48]....
        /*0854*/ 	.word	0xffffffff


	//   ....[49]....
        /*0858*/ 	.word	0xffffffff


	//   ....[50]....
        /*085c*/ 	.word	0xffffffff


	//   ....[51]....
        /*0860*/ 	.word	0xffffffff


	//   ....[52]....
        /*0864*/ 	.word	0xffffffff


	//   ....[53]....
        /*0868*/ 	.word	0xffffffff


	//   ....[54]....
        /*086c*/ 	.word	0xffffffff


	//   ....[55]....
        /*0870*/ 	.word	0xffffffff


	//   ....[56]....
        /*0874*/ 	.word	0xffffffff


	//   ....[57]....
        /*0878*/ 	.word	0xffffffff


	//   ....[58]....
        /*087c*/ 	.word	0xffffffff


	//   ....[59]....
        /*0880*/ 	.word	0xffffffff


	//   ....[60]....
        /*0884*/ 	.word	0xffffffff


	//   ....[61]....
        /*0888*/ 	.word	0xffffffff


	//   ....[62]....
        /*088c*/ 	.word	0xffffffff


	//   ....[63]....
        /*0890*/ 	.word	0xffffffff


	//   ....[64]....
        /*0894*/ 	.word	0xffffffff


	//   ....[65]....
        /*0898*/ 	.word	0xffffffff


	//   ....[66]....
        /*089c*/ 	.word	0xffffffff


	//   ....[67]....
        /*08a0*/ 	.word	0xffffffff


	//   ....[68]....
        /*08a4*/ 	.word	0xffffffff


	//   ....[69]....
        /*08a8*/ 	.word	0xffffffff


	//   ....[70]....
        /*08ac*/ 	.word	0xffffffff


	//   ....[71]....
        /*08b0*/ 	.word	0xffffffff


	//   ....[72]....
        /*08b4*/ 	.word	0xffffffff


	//   ....[73]....
        /*08b8*/ 	.word	0xffffffff


	//   ....[74]....
        /*08bc*/ 	.word	0xffffffff


	//   ....[75]....
        /*08c0*/ 	.word	0xffffffff


	//   ....[76]....
        /*08c4*/ 	.word	0xffffffff


	//   ....[77]....
        /*08c8*/ 	.word	0xffffffff


	//   ....[78]....
        /*08cc*/ 	.word	0xffffffff


	//   ....[79]....
        /*08d0*/ 	.word	0xffffffff


	//   ....[80]....
        /*08d4*/ 	.word	0xffffffff


	//   ....[81]....
        /*08d8*/ 	.word	0xffffffff


	//   ....[82]....
        /*08dc*/ 	.word	0xffffffff


	//   ....[83]....
        /*08e0*/ 	.word	0xffffffff


	//   ....[84]....
        /*08e4*/ 	.word	0xffffffff


	//   ....[85]....
        /*08e8*/ 	.word	0xffffffff


	//   ....[86]....
        /*08ec*/ 	.word	0xffffffff


	//   ....[87]....
        /*08f0*/ 	.word	0xffffffff


	//   ....[88]....
        /*08f4*/ 	.word	0xffffffff


	//   ....[89]....
        /*08f8*/ 	.word	0xffffffff


	//   ....[90]....
        /*08fc*/ 	.word	0xffffffff


	//   ....[91]....
        /*0900*/ 	.word	0xffffffff


	//   ....[92]....
        /*0904*/ 	.word	0xffffffff


	//   ....[93]....
        /*0908*/ 	.word	0xffffffff


	//   ....[94]....
        /*090c*/ 	.word	0xffffffff


	//   ....[95]....
        /*0910*/ 	.word	0xffffffff


	//   ....[96]....
        /*0914*/ 	.word	0xffffffff


	//   ....[97]....
        /*0918*/ 	.word	0xffffffff


	//   ....[98]....
        /*091c*/ 	.word	0xffffffff


	//   ....[99]....
        /*0920*/ 	.word	0xffffffff


	//   ....[100]....
        /*0924*/ 	.word	0xffffffff


	//   ....[101]....
        /*0928*/ 	.word	0xffffffff


	//   ....[102]....
        /*092c*/ 	.word	0xffffffff


	//   ....[103]....
        /*0930*/ 	.word	0xffffffff


	//   ....[104]....
        /*0934*/ 	.word	0xffffffff


	//   ....[105]....
        /*0938*/ 	.word	0xffffffff


	//   ....[106]....
        /*093c*/ 	.word	0xffffffff


	//   ....[107]....
        /*0940*/ 	.word	0xffffffff


	//   ....[108]....
        /*0944*/ 	.word	0xffffffff


	//   ....[109]....
        /*0948*/ 	.word	0xffffffff


	//   ....[110]....
        /*094c*/ 	.word	0xffffffff


	//   ....[111]....
        /*0950*/ 	.word	0xffffffff


	//   ....[112]....
        /*0954*/ 	.word	0xffffffff


	//   ....[113]....
        /*0958*/ 	.word	0xffffffff


	//   ....[114]....
        /*095c*/ 	.word	0xffffffff


	//   ....[115]....
        /*0960*/ 	.word	0xffffffff


	//   ....[116]....
        /*0964*/ 	.word	0xffffffff


	//   ....[117]....
        /*0968*/ 	.word	0xffffffff


	//   ....[118]....
        /*096c*/ 	.word	0xffffffff


	//   ....[119]....
        /*0970*/ 	.word	0xffffffff


	//   ....[120]....
        /*0974*/ 	.word	0xffffffff


	//   ....[121]....
        /*0978*/ 	.word	0xffffffff


	//   ....[122]....
        /*097c*/ 	.word	0xffffffff


	//   ....[123]....
        /*0980*/ 	.word	0xffffffff


	//   ....[124]....
        /*0984*/ 	.word	0xffffffff


	//   ....[125]....
        /*0988*/ 	.word	0xffffffff


	//   ....[126]....
        /*098c*/ 	.word	0xffffffff


	//   ....[127]....
        /*0990*/ 	.word	0xffffffff


	//   ....[128]....
        /*0994*/ 	.word	0xffffffff


	//   ....[129]....
        /*0998*/ 	.word	0xffffffff


	//   ....[130]....
        /*099c*/ 	.word	0xffffffff


	//   ....[131]....
        /*09a0*/ 	.word	0xffffffff


	//   ....[132]....
        /*09a4*/ 	.word	0xffffffff


	//   ....[133]....
        /*09a8*/ 	.word	0xffffffff


	//   ....[134]....
        /*09ac*/ 	.word	0xffffffff


	//   ....[135]....
        /*09b0*/ 	.word	0xffffffff


	//   ....[136]....
        /*09b4*/ 	.word	0xffffffff


	//   ....[137]....
        /*09b8*/ 	.word	0xffffffff


	//   ....[138]....
        /*09bc*/ 	.word	0xffffffff


	//   ....[139]....
        /*09c0*/ 	.word	0xffffffff


	//   ....[140]....
        /*09c4*/ 	.word	0xffffffff


	//   ....[141]....
        /*09c8*/ 	.word	0xffffffff


	//   ....[142]....
        /*09cc*/ 	.word	0xffffffff


	//   ....[143]....
        /*09d0*/ 	.word	0xffffffff


	//   ....[144]....
        /*09d4*/ 	.word	0xffffffff


	//   ....[145]....
        /*09d8*/ 	.word	0xffffffff


	//   ....[146]....
        /*09dc*/ 	.word	0xffffffff


	//   ....[147]....
        /*09e0*/ 	.word	0xffffffff


	//   ....[148]....
        /*09e4*/ 	.word	0xffffffff


	//   ....[149]....
        /*09e8*/ 	.word	0xffffffff


	//   ....[150]....
        /*09ec*/ 	.word	0xffffffff


	//   ....[151]....
        /*09f0*/ 	.word	0xffffffff


	//   ....[152]....
        /*09f4*/ 	.word	0xffffffff


	//   ....[153]....
        /*09f8*/ 	.word	0xffffffff


	//   ....[154]....
        /*09fc*/ 	.word	0xffffffff


	//   ....[155]....
        /*0a00*/ 	.word	0xffffffff


	//   ....[156]....
        /*0a04*/ 	.word	0xffffffff


	//   ....[157]....
        /*0a08*/ 	.word	0xffffffff


	//   ....[158]....
        /*0a0c*/ 	.word	0xffffffff


	//   ....[159]....
        /*0a10*/ 	.word	0xffffffff


	//   ....[160]....
        /*0a14*/ 	.word	0xffffffff


	//   ....[161]....
        /*0a18*/ 	.word	0xffffffff


	//   ....[162]....
        /*0a1c*/ 	.word	0xffffffff


	//   ....[163]....
        /*0a20*/ 	.word	0xffffffff


	//   ....[164]....
        /*0a24*/ 	.word	0xffffffff


	//   ....[165]....
        /*0a28*/ 	.word	0xffffffff


	//   ....[166]....
        /*0a2c*/ 	.word	0xffffffff


	//   ....[167]....
        /*0a30*/ 	.word	0xffffffff


	//   ....[168]....
        /*0a34*/ 	.word	0xffffffff


	//   ....[169]....
        /*0a38*/ 	.word	0xffffffff


	//   ....[170]....
        /*0a3c*/ 	.word	0xffffffff


	//   ....[171]....
        /*0a40*/ 	.word	0xffffffff


	//   ....[172]....
        /*0a44*/ 	.word	0xffffffff


	//   ....[173]....
        /*0a48*/ 	.word	0xffffffff


	//   ....[174]....
        /*0a4c*/ 	.word	0xffffffff


	//   ....[175]....
        /*0a50*/ 	.word	0xffffffff


	//   ....[176]....
        /*0a54*/ 	.word	0xffffffff


	//   ....[177]....
        /*0a58*/ 	.word	0xffffffff


	//   ....[178]....
        /*0a5c*/ 	.word	0xffffffff


	//   ....[179]....
        /*0a60*/ 	.word	0xffffffff


	//   ....[180]....
        /*0a64*/ 	.word	0xffffffff


	//   ....[181]....
        /*0a68*/ 	.word	0xffffffff


	//   ....[182]....
        /*0a6c*/ 	.word	0xffffffff


	//   ....[183]....
        /*0a70*/ 	.word	0xffffffff


	//   ....[184]....
        /*0a74*/ 	.word	0xffffffff


	//   ....[185]....
        /*0a78*/ 	.word	0x0500000f


	//   ....[186]....
        /*0a7c*/ 	.word	0x0500000f


	//   ....[187]....
        /*0a80*/ 	.word	0x0500000f


	//   ....[188]....
        /*0a84*/ 	.word	0x0500000f


	//   ....[189]....
        /*0a88*/ 	.word	0x0500000f


	//   ....[190]....
        /*0a8c*/ 	.word	0x0500000f


	//   ....[191]....
        /*0a90*/ 	.word	0x0500000f


	//   ....[192]....
        /*0a94*/ 	.word	0x0500000f


	//   ....[193]....
        /*0a98*/ 	.word	0x0500000f


	//   ....[194]....
        /*0a9c*/ 	.word	0x0500000f


	//   ....[195]....
        /*0aa0*/ 	.word	0x0500000f


	//   ....[196]....
        /*0aa4*/ 	.word	0x0500000f


	//   ....[197]....
        /*0aa8*/ 	.word	0x0500000f


	//   ....[198]....
        /*0aac*/ 	.word	0x0500000f


	//   ....[199]....
        /*0ab0*/ 	.word	0x0500000f


	//   ....[200]....
        /*0ab4*/ 	.word	0x0500000f


	//   ....[201]....
        /*0ab8*/ 	.word	0x0500000f


	//   ....[202]....
        /*0abc*/ 	.word	0x0500000f


	//   ....[203]....
        /*0ac0*/ 	.word	0x0500000f


	//   ....[204]....
        /*0ac4*/ 	.word	0x0500000f


	//   ....[205]....
        /*0ac8*/ 	.word	0x0500000f


	//   ....[206]....
        /*0acc*/ 	.word	0x0500000f


	//   ....[207]....
        /*0ad0*/ 	.word	0x0500000f


	//   ....[208]....
        /*0ad4*/ 	.word	0x0500000f


	//   ....[209]....
        /*0ad8*/ 	.word	0x0500000f


	//   ....[210]....
        /*0adc*/ 	.word	0x0500000f


	//   ....[211]....
        /*0ae0*/ 	.word	0x0500000f


	//   ....[212]....
        /*0ae4*/ 	.word	0x0500000f


	//   ....[213]....
        /*0ae8*/ 	.word	0x0500000f


	//   ....[214]....
        /*0aec*/ 	.word	0x0500000f


	//   ....[215]....
        /*0af0*/ 	.word	0x0500000f


	//   ....[216]....
        /*0af4*/ 	.word	0x0500000f


	//   ....[217]....
        /*0af8*/ 	.word	0x0500000f


	//   ....[218]....
        /*0afc*/ 	.word	0x0500000f


	//   ....[219]....
        /*0b00*/ 	.word	0x0500000f


	//   ....[220]....
        /*0b04*/ 	.word	0x0500000f


	//   ....[221]....
        /*0b08*/ 	.word	0x0500000f


	//   ....[222]....
        /*0b0c*/ 	.word	0x0500000f


	//   ....[223]....
        /*0b10*/ 	.word	0x0500000f


	//   ....[224]....
        /*0b14*/ 	.word	0x0500000f


	//   ....[225]....
        /*0b18*/ 	.word	0x0500000f


	//   ....[226]....
        /*0b1c*/ 	.word	0x0500000f


	//   ....[227]....
        /*0b20*/ 	.word	0x0500000f


	//   ....[228]....
        /*0b24*/ 	.word	0x0500000f


	//   ....[229]....
        /*0b28*/ 	.word	0x0500000f


	//   ....[230]....
        /*0b2c*/ 	.word	0x0500000f


	//   ....[231]....
        /*0b30*/ 	.word	0x0500000f


	//   ....[232]....
        /*0b34*/ 	.word	0x0500000f


	//   ....[233]....
        /*0b38*/ 	.word	0x0500000f


	//   ....[234]....
        /*0b3c*/ 	.word	0x0500000f


	//   ....[235]....
        /*0b40*/ 	.word	0x0500000f


	//   ....[236]....
        /*0b44*/ 	.word	0x0500000f


	//   ....[237]....
        /*0b48*/ 	.word	0x0500000f


	//   ....[238]....
        /*0b4c*/ 	.word	0x0500000f


	//   ....[239]....
        /*0b50*/ 	.word	0x0500000f


	//   ....[240]....
        /*0b54*/ 	.word	0x0500000f


	//   ....[241]....
        /*0b58*/ 	.word	0x0500000f


	//   ....[242]....
        /*0b5c*/ 	.word	0x0500000f


	//   ....[243]....
        /*0b60*/ 	.word	0x0500000f


	//   ....[244]....
        /*0b64*/ 	.word	0x0500000f


	//   ....[245]....
        /*0b68*/ 	.word	0x0500000f


	//   ....[246]....
        /*0b6c*/ 	.word	0x0500000f


	//   ....[247]....
        /*0b70*/ 	.word	0x0500000f


	//   ....[248]....
        /*0b74*/ 	.word	0x0500000f


	//   ....[249]....
        /*0b78*/ 	.word	0x0500000f


	//   ....[250]....
        /*0b7c*/ 	.word	0x0500000f


	//   ....[251]....
        /*0b80*/ 	.word	0x0500000f


	//   ....[252]....
        /*0b84*/ 	.word	0x0500000f


	//   ....[253]....
        /*0b88*/ 	.word	0x0500000f


	//   ....[254]....
        /*0b8c*/ 	.word	0x0500000f


	//   ....[255]....
        /*0b90*/ 	.word	0x0500000f


	//   ....[0]....
        /*0b94*/ 	.word	0x0500000f


	//   ....[1]....
        /*0b98*/ 	.word	0x0500000f


	//   ....[2]....
        /*0b9c*/ 	.word	0x0500000f


	//   ....[3]....
        /*0ba0*/ 	.word	0x0500000f


	//   ....[4]....
        /*0ba4*/ 	.word	0x0500000f


	//   ....[5]....
        /*0ba8*/ 	.word	0x0500000f


	//   ....[6]....
        /*0bac*/ 	.word	0x0500000f


	//   ....[7]....
        /*0bb0*/ 	.word	0x0500000f


	//   ....[8]....
        /*0bb4*/ 	.word	0x0500000f


	//   ....[9]....
        /*0bb8*/ 	.word	0x0500000f


	//   ....[10]....
        /*0bbc*/ 	.word	0x0500000f


	//   ....[11]....
        /*0bc0*/ 	.word	0x0500000f


	//   ....[12]....
        /*0bc4*/ 	.word	0x0500000f


	//   ....[13]....
        /*0bc8*/ 	.word	0x0500000f


	//   ....[14]....
        /*0bcc*/ 	.word	0x0500000f


	//   ....[15]....
        /*0bd0*/ 	.word	0x0500000f


	//   ....[16]....
        /*0bd4*/ 	.word	0x0500000f


	//   ....[17]....
        /*0bd8*/ 	.word	0x0500000f


	//   ....[18]....
        /*0bdc*/ 	.word	0x0500000f


	//   ....[19]....
        /*0be0*/ 	.word	0x0500000f


	//   ....[20]....
        /*0be4*/ 	.word	0x0500000f


	//   ....[21]....
        /*0be8*/ 	.word	0x0500000f


	//   ....[22]....
        /*0bec*/ 	.word	0x0500000f


	//   ....[23]....
        /*0bf0*/ 	.word	0x0500000f


	//   ....[24]....
        /*0bf4*/ 	.word	0x0500000f


	//   ....[25]....
        /*0bf8*/ 	.word	0x0500000f


	//   ....[26]....
        /*0bfc*/ 	.word	0x0500000f


	//   ....[27]....
        /*0c00*/ 	.word	0x0500000f


	//   ....[28]....
        /*0c04*/ 	.word	0x0500000f


	//   ....[29]....
        /*0c08*/ 	.word	0x0500000f


	//   ....[30]....
        /*0c0c*/ 	.word	0x0500000f


	//   ....[31]....
        /*0c10*/ 	.word	0x0500000f


	//   ....[32]....
        /*0c14*/ 	.word	0x0500000f


	//   ....[33]....
        /*0c18*/ 	.word	0x0500000f


	//   ....[34]....
        /*0c1c*/ 	.word	0x0500000f


	//   ....[35]....
        /*0c20*/ 	.word	0x0500000f


	//   ....[36]....
        /*0c24*/ 	.word	0x0500000f


	//   ....[37]....
        /*0c28*/ 	.word	0x0500000f


	//   ....[38]....
        /*0c2c*/ 	.word	0x0500000f


	//   ....[39]....
        /*0c30*/ 	.word	0x0500000f


	//   ....[40]....
        /*0c34*/ 	.word	0x0500000f


	//----- nvinfo : EIATTR_COOP_GROUP_INSTR_OFFSETS
	.align		4
.L_471:
        /*0c38*/ 	.byte	0x04, 0x28
        /*0c3a*/ 	.short	(.L_473 - .L_472)


	//   ....[0]....
.L_472:
        /*0c3c*/ 	.word	0x00000060


	//   ....[1]....
        /*0c40*/ 	.word	0x00000130


	//   ....[2]....
        /*0c44*/ 	.word	0x00000230


	//   ....[3]....
        /*0c48*/ 	.word	0x000003a0


	//   ....[4]....
        /*0c4c*/ 	.word	0x00000500


	//   ....[5]....
        /*0c50*/ 	.word	0x00000620


	//   ....[6]....
        /*0c54*/ 	.word	0x00000780


	//   ....[7]....
        /*0c58*/ 	.word	0x00003660


	//   ....[8]....
        /*0c5c*/ 	.word	0x00003670


	//   ....[9]....
        /*0c60*/ 	.word	0x00004510


	//   ....[10]....
        /*0c64*/ 	.word	0x00004520


	//   ....[11]....
        /*0c68*/ 	.word	0x00005d30


	//   ....[12]....
        /*0c6c*/ 	.word	0x00005d40


	//   ....[13]....
        /*0c70*/ 	.word	0x00006d70


	//   ....[14]....
        /*0c74*/ 	.word	0x00006d80


	//   ....[15]....
        /*0c78*/ 	.word	0x00007fd0


	//   ....[16]....
        /*0c7c*/ 	.word	0x00007fe0


	//   ....[17]....
        /*0c80*/ 	.word	0x00008190


	//   ....[18]....
        /*0c84*/ 	.word	0x000081a0


	//   ....[19]....
        /*0c88*/ 	.word	0x000085d0


	//   ....[20]....
        /*0c8c*/ 	.word	0x000085e0


	//   ....[21]....
        /*0c90*/ 	.word	0x00008790


	//   ....[22]....
        /*0c94*/ 	.word	0x000087b0


	//   ....[23]....
        /*0c98*/ 	.word	0x00009370


	//   ....[24]....
        /*0c9c*/ 	.word	0x00009b40


	//   ....[25]....
        /*0ca0*/ 	.word	0x00009b50


	//   ....[26]....
        /*0ca4*/ 	.word	0x00009b60


	//   ....[27]....
        /*0ca8*/ 	.word	0x00009b70


	//   ....[28]....
        /*0cac*/ 	.word	0x0000a120


	//   ....[29]....
        /*0cb0*/ 	.word	0x0000a130


	//   ....[30]....
        /*0cb4*/ 	.word	0x0000a140


	//   ....[31]....
        /*0cb8*/ 	.word	0x0000a150


	//   ....[32]....
        /*0cbc*/ 	.word	0x0000a6e0


	//   ....[33]....
        /*0cc0*/ 	.word	0x0000a6f0


	//   ....[34]....
        /*0cc4*/ 	.word	0x0000a700


	//   ....[35]....
        /*0cc8*/ 	.word	0x0000a710


	//   ....[36]....
        /*0ccc*/ 	.word	0x0000acc0


	//   ....[37]....
        /*0cd0*/ 	.word	0x0000acd0


	//   ....[38]....
        /*0cd4*/ 	.word	0x0000ace0


	//   ....[39]....
        /*0cd8*/ 	.word	0x0000acf0


	//   ....[40]....
        /*0cdc*/ 	.word	0x0000e7d0


	//   ....[41]....
        /*0ce0*/ 	.word	0x0000e7e0


	//   ....[42]....
        /*0ce4*/ 	.word	0x0000e7f0


	//   ....[43]....
        /*0ce8*/ 	.word	0x0000e800


	//   ....[44]....
        /*0cec*/ 	.word	0x0000ecc0


	//   ....[45]....
        /*0cf0*/ 	.word	0x0000ecd0


	//   ....[46]....
        /*0cf4*/ 	.word	0x0000ece0


	//   ....[47]....
        /*0cf8*/ 	.word	0x0000ecf0


	//   ....[48]....
        /*0cfc*/ 	.word	0x0000f190


	//   ....[49]....
        /*0d00*/ 	.word	0x0000f1a0


	//   ....[50]....
        /*0d04*/ 	.word	0x0000f1b0


	//   ....[51]....
        /*0d08*/ 	.word	0x0000f1c0


	//   ....[52]....
        /*0d0c*/ 	.word	0x0000f680


	//   ....[53]....
        /*0d10*/ 	.word	0x0000f690


	//   ....[54]....
        /*0d14*/ 	.word	0x0000f6a0


	//   ....[55]....
        /*0d18*/ 	.word	0x0000f6b0


	//   ....[56]....
        /*0d1c*/ 	.word	0x000145c0


	//   ....[57]....
        /*0d20*/ 	.word	0x00014ac0


	//   ....[58]....
        /*0d24*/ 	.word	0x00015300


	//   ....[59]....
        /*0d28*/ 	.word	0x00015340


	//   ....[60]....
        /*0d2c*/ 	.word	0x00015690


	//   ....[61]....
        /*0d30*/ 	.word	0x00015760


	//   ....[62]....
        /*0d34*/ 	.word	0x00017c40


	//   ....[63]....
        /*0d38*/ 	.word	0x00018030


	//   ....[64]....
        /*0d3c*/ 	.word	0x00018710


	//   ....[65]....
        /*0d40*/ 	.word	0x000188a0


	//   ....[66]....
        /*0d44*/ 	.word	0x00018d00


	//   ....[67]....
        /*0d48*/ 	.word	0x00018d60


	//   ....[68]....
        /*0d4c*/ 	.word	0x0001b290


	//   ....[69]....
        /*0d50*/ 	.word	0x0001b2f0


	//   ....[70]....
        /*0d54*/ 	.word	0x0001b4c0


	//   ....[71]....
        /*0d58*/ 	.word	0x0001b500


	//   ....[72]....
        /*0d5c*/ 	.word	0x0001d760


	//   ....[73]....
        /*0d60*/ 	.word	0x0001dbb0


	//   ....[74]....
        /*0d64*/ 	.word	0x0001e320


	//   ....[75]....
        /*0d68*/ 	.word	0x0001e420


	//   ....[76]....
        /*0d6c*/ 	.word	0x0001e890


	//   ....[77]....
        /*0d70*/ 	.word	0x0001e8f0


	//   ....[78]....
        /*0d74*/ 	.word	0x0001fa80


	//   ....[79]....
        /*0d78*/ 	.word	0x0001faa0


	//   ....[80]....
        /*0d7c*/ 	.word	0x0001fb80


	//   ....[81]....
        /*0d80*/ 	.word	0x0001fba0


	//   ....[82]....
        /*0d84*/ 	.word	0x00021640


	//   ....[83]....
        /*0d88*/ 	.word	0x00021680


	//   ....[84]....
        /*0d8c*/ 	.word	0x00021750


	//   ....[85]....
        /*0d90*/ 	.word	0x00021780


	//   ....[86]....
        /*0d94*/ 	.word	0x00021f90


	//   ....[87]....
        /*0d98*/ 	.word	0x00021fc0


	//   ....[88]....
        /*0d9c*/ 	.word	0x00022100


	//   ....[89]....
        /*0da0*/ 	.word	0x00022120


	//   ....[90]....
        /*0da4*/ 	.word	0x00022260


	//   ....[91]....
        /*0da8*/ 	.word	0x00022280


	//   ....[92]....
        /*0dac*/ 	.word	0x000223d0


	//   ....[93]....
        /*0db0*/ 	.word	0x000223f0


	//   ....[94]....
        /*0db4*/ 	.word	0x00022cf0


	//   ....[95]....
        /*0db8*/ 	.word	0x00022d00


	//   ....[96]....
        /*0dbc*/ 	.word	0x00022e40


	//   ....[97]....
        /*0dc0*/ 	.word	0x00022e60


	//   ....[98]....
        /*0dc4*/ 	.word	0x00022fa0


	//   ....[99]....
        /*0dc8*/ 	.word	0x00022fc0


	//   ....[100]....
        /*0dcc*/ 	.word	0x00023110


	//   ....[101]....
        /*0dd0*/ 	.word	0x00023130


	//   ....[102]....
        /*0dd4*/ 	.word	0x00023300


	//   ....[103]....
        /*0dd8*/ 	.word	0x000234b0


	//   ....[104]....
        /*0ddc*/ 	.word	0x000234e0


	//   ....[105]....
        /*0de0*/ 	.word	0x00023510


	//   ....[106]....
        /*0de4*/ 	.word	0x00023540


	//   ....[107]....
        /*0de8*/ 	.word	0x00023570


	//   ....[108]....
        /*0dec*/ 	.word	0x000235a0


	//   ....[109]....
        /*0df0*/ 	.word	0x00023710


	//   ....[110]....
        /*0df4*/ 	.word	0x00023740


	//   ....[111]....
        /*0df8*/ 	.word	0x00023770


	//   ....[112]....
        /*0dfc*/ 	.word	0x000237a0


	//   ....[113]....
        /*0e00*/ 	.word	0x000237d0


	//   ....[114]....
        /*0e04*/ 	.word	0x00023800


	//   ....[115]....
        /*0e08*/ 	.word	0x00023890


	//   ....[116]....
        /*0e0c*/ 	.word	0x000238f0


	//   ....[117]....
        /*0e10*/ 	.word	0x00023980


	//   ....[118]....
        /*0e14*/ 	.word	0x00024a20


	//   ....[119]....
        /*0e18*/ 	.word	0x00027310


	//   ....[120]....
        /*0e1c*/ 	.word	0x00027330


	//   ....[121]....
        /*0e20*/ 	.word	0x00027340


	//   ....[122]....
        /*0e24*/ 	.word	0x000273f0


	//   ....[123]....
        /*0e28*/ 	.word	0x00027430


	//   ....[124]....
        /*0e2c*/ 	.word	0x00027490


	//   ....[125]....
        /*0e30*/ 	.word	0x000274b0


	//   ....[126]....
        /*0e34*/ 	.word	0x000274e0


	//   ....[127]....
        /*0e38*/ 	.word	0x00027cc0


	//   ....[128]....
        /*0e3c*/ 	.word	0x00027cf0


	//   ....[129]....
        /*0e40*/ 	.word	0x00027d20


	//   ....[130]....
        /*0e44*/ 	.word	0x00027de0


	//   ....[131]....
        /*0e48*/ 	.word	0x00027df0


	//   ....[132]....
        /*0e4c*/ 	.word	0x00027eb0


	//   ....[133]....
        /*0e50*/ 	.word	0x00027ec0


	//   ....[134]....
        /*0e54*/ 	.word	0x00027f80


	//   ....[135]....
        /*0e58*/ 	.word	0x00027f90


	//   ....[136]....
        /*0e5c*/ 	.word	0x00028050


	//   ....[137]....
        /*0e60*/ 	.word	0x00028060


	//   ....[138]....
        /*0e64*/ 	.word	0x00028120


	//   ....[139]....
        /*0e68*/ 	.word	0x00028130


	//   ....[140]....
        /*0e6c*/ 	.word	0x000281e0


	//   ....[141]....
        /*0e70*/ 	.word	0x000281f0


	//   ....[142]....
        /*0e74*/ 	.word	0x00028200


	//   ....[143]....
        /*0e78*/ 	.word	0x00028a60


	//   ....[144]....
        /*0e7c*/ 	.word	0x00028a90


	//   ....[145]....
        /*0e80*/ 	.word	0x00028ac0


	//   ....[146]....
        /*0e84*/ 	.word	0x00028b80


	//   ....[147]....
        /*0e88*/ 	.word	0x00028bb0


	//   ....[148]....
        /*0e8c*/ 	.word	0x00028c00


	//   ....[149]....
        /*0e90*/ 	.word	0x00028c30


	//   ....[150]....
        /*0e94*/ 	.word	0x00028ca0


	//   ....[151]....
        /*0e98*/ 	.word	0x00028f90


	//   ....[152]....
        /*0e9c*/ 	.word	0x00028fb0


	//   ....[153]....
        /*0ea0*/ 	.word	0x00029070


	//   ....[154]....
        /*0ea4*/ 	.word	0x00029080


	//   ....[155]....
        /*0ea8*/ 	.word	0x00029130


	//   ....[156]....
        /*0eac*/ 	.word	0x00029140


	//   ....[157]....
        /*0eb0*/ 	.word	0x00029150


	//   ....[158]....
        /*0eb4*/ 	.word	0x00029200


	//   ....[159]....
        /*0eb8*/ 	.word	0x000297b0


	//   ....[160]....
        /*0ebc*/ 	.word	0x000297f0


	//   ....[161]....
        /*0ec0*/ 	.word	0x00029880


	//   ....[162]....
        /*0ec4*/ 	.word	0x000298b0


	//   ....[163]....
        /*0ec8*/ 	.word	0x00029940


	//   ....[164]....
        /*0ecc*/ 	.word	0x00029970


	//   ....[165]....
        /*0ed0*/ 	.word	0x00029980


	//   ....[166]....
        /*0ed4*/ 	.word	0x00029a10


	//   ....[167]....
        /*0ed8*/ 	.word	0x00029e50


	//   ....[168]....
        /*0edc*/ 	.word	0x00029ea0


	//   ....[169]....
        /*0ee0*/ 	.word	0x00029ed0


	//   ....[170]....
        /*0ee4*/ 	.word	0x00029f00


	//   ....[171]....
        /*0ee8*/ 	.word	0x00029f10


	//   ....[172]....
        /*0eec*/ 	.word	0x00029f40


	//   ....[173]....
        /*0ef0*/ 	.word	0x00029f70


	//   ....[174]....
        /*0ef4*/ 	.word	0x00029fa0


	//   ....[175]....
        /*0ef8*/ 	.word	0x0002a120


	//   ....[176]....
        /*0efc*/ 	.word	0x0002a150


	//   ....[177]....
        /*0f00*/ 	.word	0x0002a180


	//   ....[178]....
        /*0f04*/ 	.word	0x0002a1b0


	//   ....[179]....
        /*0f08*/ 	.word	0x0002a1e0


	//   ....[180]....
        /*0f0c*/ 	.word	0x0002a210


	//   ....[181]....
        /*0f10*/ 	.word	0x0002a2d0


	//   ....[182]....
        /*0f14*/ 	.word	0x0002a2f0


	//   ....[183]....
        /*0f18*/ 	.word	0x0002a360


	//   ....[184]....
        /*0f1c*/ 	.word	0x0002aa00


	//   ....[185]....
        /*0f20*/ 	.word	0x0002ad20


	//   ....[186]....
        /*0f24*/ 	.word	0x0002adb0


	//   ....[187]....
        /*0f28*/ 	.word	0x0002ae50


	//   ....[188]....
        /*0f2c*/ 	.word	0x0002aee0


	//   ....[189]....
        /*0f30*/ 	.word	0x0002afd0


	//   ....[190]....
        /*0f34*/ 	.word	0x0002b060


	//   ....[191]....
        /*0f38*/ 	.word	0x0002b100


	//   ....[192]....
        /*0f3c*/ 	.word	0x0002b190


	//   ....[193]....
        /*0f40*/ 	.word	0x0002b280


	//   ....[194]....
        /*0f44*/ 	.word	0x0002b310


	//   ....[195]....
        /*0f48*/ 	.word	0x0002b3b0


	//   ....[196]....
        /*0f4c*/ 	.word	0x0002b440


	//   ....[197]....
        /*0f50*/ 	.word	0x0002b530


	//   ....[198]....
        /*0f54*/ 	.word	0x0002b5c0


	//   ....[199]....
        /*0f58*/ 	.word	0x0002b610


	//   ....[200]....
        /*0f5c*/ 	.word	0x0002b660


	//   ....[201]....
        /*0f60*/ 	.word	0x0002b6f0


	//   ....[202]....
        /*0f64*/ 	.word	0x0002b780


	//   ....[203]....
        /*0f68*/ 	.word	0x0002b7d0


	//   ....[204]....
        /*0f6c*/ 	.word	0x0002b820


	//   ....[205]....
        /*0f70*/ 	.word	0x0002b8b0


	//   ....[206]....
        /*0f74*/ 	.word	0x0002b940


	//   ....[207]....
        /*0f78*/ 	.word	0x0002b990


	//   ....[208]....
        /*0f7c*/ 	.word	0x0002b9e0


	//   ....[209]....
        /*0f80*/ 	.word	0x0002ba70


	//   ....[210]....
        /*0f84*/ 	.word	0x0002bb00


	//   ....[211]....
        /*0f88*/ 	.word	0x0002bb50


	//   ....[212]....
        /*0f8c*/ 	.word	0x0002bba0


	//   ....[213]....
        /*0f90*/ 	.word	0x0002bc90


	//   ....[214]....
        /*0f94*/ 	.word	0x0002bd20


	//   ....[215]....
        /*0f98*/ 	.word	0x0002bd70


	//   ....[216]....
        /*0f9c*/ 	.word	0x0002bdc0


	//   ....[217]....
        /*0fa0*/ 	.word	0x0002be50


	//   ....[218]....
        /*0fa4*/ 	.word	0x0002bee0


	//   ....[219]....
        /*0fa8*/ 	.word	0x0002bf30


	//   ....[220]....
        /*0fac*/ 	.word	0x0002bf80


	//   ....[221]....
        /*0fb0*/ 	.word	0x0002c010


	//   ....[222]....
        /*0fb4*/ 	.word	0x0002c0a0


	//   ....[223]....
        /*0fb8*/ 	.word	0x0002c0f0


	//   ....[224]....
        /*0fbc*/ 	.word	0x0002c140


	//   ....[225]....
        /*0fc0*/ 	.word	0x0002c1d0


	//   ....[226]....
        /*0fc4*/ 	.word	0x0002c260


	//   ....[227]....
        /*0fc8*/ 	.word	0x0002c2b0


	//   ....[228]....
        /*0fcc*/ 	.word	0x0002c300


	//   ....[229]....
        /*0fd0*/ 	.word	0x0002c6a0


	//   ....[230]....
        /*0fd4*/ 	.word	0x0002c980


	//   ....[231]....
        /*0fd8*/ 	.word	0x0002ca70


	//   ....[232]....
        /*0fdc*/ 	.word	0x0002cb10


	//   ....[233]....
        /*0fe0*/ 	.word	0x0002cb70


	//   ....[234]....
        /*0fe4*/ 	.word	0x0002cc10


	//   ....[235]....
        /*0fe8*/ 	.word	0x0002ccf0


	//   ....[236]....
        /*0fec*/ 	.word	0x0002cdf0


	//   ....[237]....
        /*0ff0*/ 	.word	0x0002ce60


	//   ....[238]....
        /*0ff4*/ 	.word	0x0002cf40


	//   ....[239]....
        /*0ff8*/ 	.word	0x0002cff0


	//   ....[240]....
        /*0ffc*/ 	.word	0x0002d060


	//   ....[241]....
        /*1000*/ 	.word	0x0002d0c0


	//   ....[242]....
        /*1004*/ 	.word	0x0002d1e0


	//   ....[243]....
        /*1008*/ 	.word	0x0002d240


	//   ....[244]....
        /*100c*/ 	.word	0x0002d370


	//   ....[245]....
        /*1010*/ 	.word	0x0002d3d0


	//   ....[246]....
        /*1014*/ 	.word	0x0002d500


	//   ....[247]....
        /*1018*/ 	.word	0x0002d560


	//   ....[248]....
        /*101c*/ 	.word	0x0002d690


	//   ....[249]....
        /*1020*/ 	.word	0x0002d6f0


	//   ....[250]....
        /*1024*/ 	.word	0x0002d820


	//   ....[251]....
        /*1028*/ 	.word	0x0002d880


	//   ....[252]....
        /*102c*/ 	.word	0x0002d9b0


	//   ....[253]....
        /*1030*/ 	.word	0x0002da10


	//   ....[254]....
        /*1034*/ 	.word	0x0002db20


	//   ....[255]....
        /*1038*/ 	.word	0x0002dc50


	//   ....[0]....
        /*103c*/ 	.word	0x0002dd20


	//   ....[1]....
        /*1040*/ 	.word	0x0002ddf0


	//   ....[2]....
        /*1044*/ 	.word	0x0002ded0


	//   ....[3]....
        /*1048*/ 	.word	0x0002df30


	//   ....[4]....
        /*104c*/ 	.word	0x0002e010


	//   ....[5]....
        /*1050*/ 	.word	0x0002e070


	//   ....[6]....
        /*1054*/ 	.word	0x0002e180


	//   ....[7]....
        /*1058*/ 	.word	0x0002e270


	//   ....[8]....
        /*105c*/ 	.word	0x0002e310


	//   ....[9]....
        /*1060*/ 	.word	0x0002e370


	//   ....[10]....
        /*1064*/ 	.word	0x0002e490


	//   ....[11]....
        /*1068*/ 	.word	0x0002e4f0


	//   ....[12]....
        /*106c*/ 	.word	0x0002e610


	//   ....[13]....
        /*1070*/ 	.word	0x0002e670


	//   ....[14]....
        /*1074*/ 	.word	0x0002e740


	//   ....[15]....
        /*1078*/ 	.word	0x0002e8b0


	//   ....[16]....
        /*107c*/ 	.word	0x0002e970


	//   ....[17]....
        /*1080*/ 	.word	0x0002ead0


	//   ....[18]....
        /*1084*/ 	.word	0x0002eb80


	//   ....[19]....
        /*1088*/ 	.word	0x0002ebe0


	//   ....[20]....
        /*108c*/ 	.word	0x0002eca0


	//   ....[21]....
        /*1090*/ 	.word	0x0002ed80


	//   ....[22]....
        /*1094*/ 	.word	0x0002ee40


	//   ....[23]....
        /*1098*/ 	.word	0x0002ef50


	//   ....[24]....
        /*109c*/ 	.word	0x0002eff0


	//   ....[25]....
        /*10a0*/ 	.word	0x0002f110


	//   ....[26]....
        /*10a4*/ 	.word	0x0002f180


	//   ....[27]....
        /*10a8*/ 	.word	0x0002f1f0


	//   ....[28]....
        /*10ac*/ 	.word	0x0002f260


	//   ....[29]....
        /*10b0*/ 	.word	0x0002f2d0


	//   ....[30]....
        /*10b4*/ 	.word	0x0002f350


	//   ....[31]....
        /*10b8*/ 	.word	0x0002f3e0


	//   ....[32]....
        /*10bc*/ 	.word	0x0002f470


	//   ....[33]....
        /*10c0*/ 	.word	0x0002f4e0


	//   ....[34]....
        /*10c4*/ 	.word	0x0002f550


	//   ....[35]....
        /*10c8*/ 	.word	0x0002f5c0


	//   ....[36]....
        /*10cc*/ 	.word	0x0002f640


	//   ....[37]....
        /*10d0*/ 	.word	0x0002f6b0


	//   ....[38]....
        /*10d4*/ 	.word	0x0002f750


	//   ....[39]....
        /*10d8*/ 	.word	0x0002f7e0


	//   ....[40]....
        /*10dc*/ 	.word	0x0002f900


	//----- nvinfo : EIATTR_REG_RECONFIG
	.align		4
.L_473:
        /*10e0*/ 	.byte	0x01, 0x54
	.zero		2


	//----- nvinfo : EIATTR_SYSCALL_OFFSETS
	.align		4
        /*10e4*/ 	.byte	0x04, 0x46
        /*10e6*/ 	.short	(.L_475 - .L_474)


	//   ....[0]....
.L_474:
        /*10e8*/ 	.word	0x00001f10


	//   ....[1]....
        /*10ec*/ 	.word	0x00002060


	//   ....[2]....
        /*10f0*/ 	.word	0x00009510


	//   ....[3]....
        /*10f4*/ 	.word	0x00009830


	//   ....[4]....
        /*10f8*/ 	.word	0x00026890


	//   ....[5]....
        /*10fc*/ 	.word	0x000269e0


	//   ....[6]....
        /*1100*/ 	.word	0x00026ad0


	//   ....[7]....
        /*1104*/ 	.word	0x00027900


	//----- nvinfo : EIATTR_MBARRIER_INSTR_OFFSETS
	.align		4
.L_475:
        /*1108*/ 	.byte	0x04, 0x39
        /*110a*/ 	.short	(.L_477 - .L_476)


	//   ....[0]....
.L_476:
        /*110c*/ 	.word	0x00000250
        /*1110*/ 	.word	0x000000ff
        /*1114*/ 	.word	0x00030800
        /*1118*/ 	.short	0x0100
        /*111a*/ 	.byte	0x08
	.zero		1


	//   ....[1]....
        /*111c*/ 	.word	0x00000260
        /*1120*/ 	.word	0x000000ff
        /*1124*/ 	.word	0x00030820
        /*1128*/ 	.short	0x0100
        /*112a*/ 	.byte	0x08
	.zero		1


	//   ....[2]....
        /*112c*/ 	.word	0x00000350
        /*1130*/ 	.word	0x000000ff
        /*1134*/ 	.word	0x00030830
        /*1138*/ 	.short	0x0100
        /*113a*/ 	.byte	0x08
	.zero		1


	//   ....[3]....
        /*113c*/ 	.word	0x00000360
        /*1140*/ 	.word	0x000000ff
        /*1144*/ 	.word	0x00030840
        /*1148*/ 	.short	0x0100
        /*114a*/ 	.byte	0x08
	.zero		1


	//   ....[4]....
        /*114c*/ 	.word	0x00000370
        /*1150*/ 	.word	0x000000ff
        /*1154*/ 	.word	0x00030838
        /*1158*/ 	.short	0x0100
        /*115a*/ 	.byte	0x08
	.zero		1


	//   ....[5]....
        /*115c*/ 	.word	0x00000380
        /*1160*/ 	.word	0x000000ff
        /*1164*/ 	.word	0x00030848
        /*1168*/ 	.short	0x0100
        /*116a*/ 	.byte	0x08
	.zero		1


	//   ....[6]....
        /*116c*/ 	.word	0x000004b0
        /*1170*/ 	.word	0x000000ff
        /*1174*/ 	.word	0x00030850
        /*1178*/ 	.short	0x0100
        /*117a*/ 	.byte	0x08
	.zero		1


	//   ....[7]....
        /*117c*/ 	.word	0x000004c0
        /*1180*/ 	.word	0x000000ff
        /*1184*/ 	.word	0x00030860
        /*1188*/ 	.short	0x0100
        /*118a*/ 	.byte	0x08
	.zero		1


	//   ....[8]....
        /*118c*/ 	.word	0x000004d0
        /*1190*/ 	.word	0x000000ff
        /*1194*/ 	.word	0x00030858
        /*1198*/ 	.short	0x0100
        /*119a*/ 	.byte	0x08
	.zero		1


	//   ....[9]....
        /*119c*/ 	.word	0x000004e0
        /*11a0*/ 	.word	0x000000ff
        /*11a4*/ 	.word	0x00030868
        /*11a8*/ 	.short	0x0100
        /*11aa*/ 	.byte	0x08
	.zero		1


	//   ....[10]....
        /*11ac*/ 	.word	0x000005d0
        /*11b0*/ 	.word	0x000000ff
        /*11b4*/ 	.word	0x00030870
        /*11b8*/ 	.short	0x0100
        /*11ba*/ 	.byte	0x06
	.zero		1


	//   ....[11]....
        /*11bc*/ 	.word	0x000005e0
        /*11c0*/ 	.word	0x000000ff
        /*11c4*/ 	.word	0x00030880
        /*11c8*/ 	.short	0x0100
        /*11ca*/ 	.byte	0x06
	.zero		1


	//   ....[12]....
        /*11cc*/ 	.word	0x000005f0
        /*11d0*/ 	.word	0x000000ff
        /*11d4*/ 	.word	0x00030878
        /*11d8*/ 	.short	0x0100
        /*11da*/ 	.byte	0x06
	.zero		1


	//   ....[13]....
        /*11dc*/ 	.word	0x00000600
        /*11e0*/ 	.word	0x000000ff
        /*11e4*/ 	.word	0x00030888
        /*11e8*/ 	.short	0x0100
        /*11ea*/ 	.byte	0x06
	.zero		1


	//   ....[14]....
        /*11ec*/ 	.word	0x00000730
        /*11f0*/ 	.word	0x000000ff
        /*11f4*/ 	.word	0x00030890
        /*11f8*/ 	.short	0x0100
        /*11fa*/ 	.byte	0x08
	.zero		1


	//   ....[15]....
        /*11fc*/ 	.word	0x00000740
        /*1200*/ 	.word	0x000000ff
        /*1204*/ 	.word	0x000308a0
        /*1208*/ 	.short	0x0100
        /*120a*/ 	.byte	0x08
	.zero		1


	//   ....[16]....
        /*120c*/ 	.word	0x00000750
        /*1210*/ 	.word	0x000000ff
        /*1214*/ 	.word	0x00030898
        /*1218*/ 	.short	0x0100
        /*121a*/ 	.byte	0x08
	.zero		1


	//   ....[17]....
        /*121c*/ 	.word	0x00000760
        /*1220*/ 	.word	0x000000ff
        /*1224*/ 	.word	0x000308a8
        /*1228*/ 	.short	0x0100
        /*122a*/ 	.byte	0x08
	.zero		1


	//   ....[18]....
        /*122c*/ 	.word	0x00000890
        /*1230*/ 	.word	0x000000ff
        /*1234*/ 	.word	0x000308b0
        /*1238*/ 	.short	0x0100
        /*123a*/ 	.byte	0x08
	.zero		1


	//   ....[19]....
        /*123c*/ 	.word	0x000008a0
        /*1240*/ 	.word	0x000000ff
        /*1244*/ 	.word	0x000308c0
        /*1248*/ 	.short	0x0100
        /*124a*/ 	.byte	0x08
	.zero		1


	//   ....[20]....
        /*124c*/ 	.word	0x000008b0
        /*1250*/ 	.word	0x000000ff
        /*1254*/ 	.word	0x000308b8
        /*1258*/ 	.short	0x0100
        /*125a*/ 	.byte	0x08
	.zero		1


	//   ....[21]....
        /*125c*/ 	.word	0x000008c0
        /*1260*/ 	.word	0x000000ff
        /*1264*/ 	.word	0x000308c8
        /*1268*/ 	.short	0x0100
        /*126a*/ 	.byte	0x08
	.zero		1


	//   ....[22]....
        /*126c*/ 	.word	0x00003610
        /*1270*/ 	.word	0x0000005a
        /*1274*/ 	.word	0x00030890
        /*1278*/ 	.short	0x010a
        /*127a*/ 	.byte	0x3f
	.zero		1


	//   ....[23]....
        /*127c*/ 	.word	0x00005cd0
        /*1280*/ 	.word	0x0000005a
        /*1284*/ 	.word	0x00030890
        /*1288*/ 	.short	0x010a
        /*128a*/ 	.byte	0x3f
	.zero		1


	//   ....[24]....
        /*128c*/ 	.word	0x00007e00
        /*1290*/ 	.word	0x0000005a
        /*1294*/ 	.word	0x00030890
        /*1298*/ 	.short	0x010a
        /*129a*/ 	.byte	0x3f
	.zero		1


	//   ....[25]....
        /*129c*/ 	.word	0x00008410
        /*12a0*/ 	.word	0x0000000b
        /*12a4*/ 	.word	0x00000000
        /*12a8*/ 	.short	0x0101
        /*12aa*/ 	.byte	0x3f
	.zero		1


	//   ....[26]....
        /*12ac*/ 	.word	0x00008450
        /*12b0*/ 	.word	0x0000005a
        /*12b4*/ 	.word	0x000308b0
        /*12b8*/ 	.short	0x010a
        /*12ba*/ 	.byte	0x3f
	.zero		1


	//   ....[27]....
        /*12bc*/ 	.word	0x00008a10
        /*12c0*/ 	.word	0x0000005a
        /*12c4*/ 	.word	0x00000000
        /*12c8*/ 	.short	0x0101
        /*12ca*/ 	.byte	0x3f
	.zero		1


	//   ....[28]....
        /*12cc*/ 	.word	0x000095b0
        /*12d0*/ 	.word	0x00000012
        /*12d4*/ 	.word	0x00030800
        /*12d8*/ 	.short	0x010a
        /*12da*/ 	.byte	0x3f
	.zero		1


	//   ....[29]....
        /*12dc*/ 	.word	0x00009600
        /*12e0*/ 	.word	0x00000012
        /*12e4*/ 	.word	0x00030800
        /*12e8*/ 	.short	0x010a
        /*12ea*/ 	.byte	0x3f
	.zero		1


	//   ....[30]....
        /*12ec*/ 	.word	0x0000b0d0
        /*12f0*/ 	.word	0x00000012
        /*12f4*/ 	.word	0x00030800
        /*12f8*/ 	.short	0x010a
        /*12fa*/ 	.byte	0x3f
	.zero		1


	//   ....[31]....
        /*12fc*/ 	.word	0x0000f990
        /*1300*/ 	.word	0x00000012
        /*1304*/ 	.word	0x00030800
        /*1308*/ 	.short	0x010a
        /*130a*/ 	.byte	0x3f
	.zero		1


	//   ....[32]....
        /*130c*/ 	.word	0x000134b0
        /*1310*/ 	.word	0x0000003a
        /*1314*/ 	.word	0x00030830
        /*1318*/ 	.short	0x010a
        /*131a*/ 	.byte	0x3f
	.zero		1


	//   ....[33]....
        /*131c*/ 	.word	0x00013560
        /*1320*/ 	.word	0x0000003a
        /*1324*/ 	.word	0x00030830
        /*1328*/ 	.short	0x010a
        /*132a*/ 	.byte	0x3f
	.zero		1


	//   ....[34]....
        /*132c*/ 	.word	0x00014620
        /*1330*/ 	.word	0x0000001b
        /*1334*/ 	.word	0x00000000
        /*1338*/ 	.short	0x0101
        /*133a*/ 	.byte	0x3f
	.zero		1


	//   ....[35]....
        /*133c*/ 	.word	0x00016390
        /*1340*/ 	.word	0x00000002
        /*1344*/ 	.word	0x00030830
        /*1348*/ 	.short	0x010a
        /*134a*/ 	.byte	0x3f
	.zero		1


	//   ....[36]....
        /*134c*/ 	.word	0x00016420
        /*1350*/ 	.word	0x00000002
        /*1354*/ 	.word	0x00030830
        /*1358*/ 	.short	0x010a
        /*135a*/ 	.byte	0x3f
	.zero		1


	//   ....[37]....
        /*135c*/ 	.word	0x00017600
        /*1360*/ 	.word	0x000000cb
        /*1364*/ 	.word	0x00030850
        /*1368*/ 	.short	0x010a
        /*136a*/ 	.byte	0x3f
	.zero		1


	//   ....[38]....
        /*136c*/ 	.word	0x00017650
        /*1370*/ 	.word	0x000000cb
        /*1374*/ 	.word	0x00030850
        /*1378*/ 	.short	0x010a
        /*137a*/ 	.byte	0x3f
	.zero		1


	//   ....[39]....
        /*137c*/ 	.word	0x00017be0
        /*1380*/ 	.word	0x00000002
        /*1384*/ 	.word	0x00000000
        /*1388*/ 	.short	0x0101
        /*138a*/ 	.byte	0x3f
	.zero		1


	//   ....[40]....
        /*138c*/ 	.word	0x00019360
        /*1390*/ 	.word	0x000000cb
        /*1394*/ 	.word	0x00000000
        /*1398*/ 	.short	0x0101
        /*139a*/ 	.byte	0x3f
	.zero		1


	//   ....[41]....
        /*139c*/ 	.word	0x000198e0
        /*13a0*/ 	.word	0x000000de
        /*13a4*/ 	.word	0x00030830
        /*13a8*/ 	.short	0x010a
        /*13aa*/ 	.byte	0x3f
	.zero		1


	//   ....[42]....
        /*13ac*/ 	.word	0x00019970
        /*13b0*/ 	.word	0x000000de
        /*13b4*/ 	.word	0x00030830
        /*13b8*/ 	.short	0x010a
        /*13ba*/ 	.byte	0x3f
	.zero		1


	//   ....[43]....
        /*13bc*/ 	.word	0x0001ab60
        /*13c0*/ 	.word	0x0000000d
        /*13c4*/ 	.word	0x00030850
        /*13c8*/ 	.short	0x010a
        /*13ca*/ 	.byte	0x3f
	.zero		1


	//   ....[44]....
        /*13cc*/ 	.word	0x0001abb0
        /*13d0*/ 	.word	0x0000000d
        /*13d4*/ 	.word	0x00030850
        /*13d8*/ 	.short	0x010a
        /*13da*/ 	.byte	0x3f
	.zero		1


	//   ....[45]....
        /*13dc*/ 	.word	0x0001b4f0
        /*13e0*/ 	.word	0x000000de
        /*13e4*/ 	.word	0x00000000
        /*13e8*/ 	.short	0x0101
        /*13ea*/ 	.byte	0x3f
	.zero		1


	//   ....[46]....
        /*13ec*/ 	.word	0x0001bc70
        /*13f0*/ 	.word	0x0000000d
        /*13f4*/ 	.word	0x00000000
        /*13f8*/ 	.short	0x0101
        /*13fa*/ 	.byte	0x3f
	.zero		1


	//   ....[47]....
        /*13fc*/ 	.word	0x0001bee0
        /*1400*/ 	.word	0x00000004
        /*1404*/ 	.word	0x00030830
        /*1408*/ 	.short	0x010a
        /*140a*/ 	.byte	0x3f
	.zero		1


	//   ....[48]....
        /*140c*/ 	.word	0x0001bf70
        /*1410*/ 	.word	0x00000004
        /*1414*/ 	.word	0x00030830
        /*1418*/ 	.short	0x010a
        /*141a*/ 	.byte	0x3f
	.zero		1


	//   ....[49]....
        /*141c*/ 	.word	0x0001d170
        /*1420*/ 	.word	0x000000de
        /*1424*/ 	.word	0x00030850
        /*1428*/ 	.short	0x010a
        /*142a*/ 	.byte	0x3f
	.zero		1


	//   ....[50]....
        /*142c*/ 	.word	0x0001d1c0
        /*1430*/ 	.word	0x000000de
        /*1434*/ 	.word	0x00030850
        /*1438*/ 	.short	0x010a
        /*143a*/ 	.byte	0x3f
	.zero		1


	//   ....[51]....
        /*143c*/ 	.word	0x0001d6e0
        /*1440*/ 	.word	0x00000004
        /*1444*/ 	.word	0x00000000
        /*1448*/ 	.short	0x0101
        /*144a*/ 	.byte	0x3f
	.zero		1


	//   ....[52]....
        /*144c*/ 	.word	0x0001eef0
        /*1450*/ 	.word	0x000000de
        /*1454*/ 	.word	0x00000000
        /*1458*/ 	.short	0x0101
        /*145a*/ 	.byte	0x3f
	.zero		1


	//   ....[53]....
        /*145c*/ 	.word	0x0001f870
        /*1460*/ 	.word	0x0000000c
        /*1464*/ 	.word	0x00030850
        /*1468*/ 	.short	0x010a
        /*146a*/ 	.byte	0x3f
	.zero		1


	//   ....[54]....
        /*146c*/ 	.word	0x0001f910
        /*1470*/ 	.word	0x0000000c
        /*1474*/ 	.word	0x00030850
        /*1478*/ 	.short	0x010a
        /*147a*/ 	.byte	0x3f
	.zero		1


	//   ....[55]....
        /*147c*/ 	.word	0x00020530
        /*1480*/ 	.word	0x00000004
        /*1484*/ 	.word	0x00000000
        /*1488*/ 	.short	0x0101
        /*148a*/ 	.byte	0x3f
	.zero		1


	//   ....[56]....
        /*148c*/ 	.word	0x00021fa0
        /*1490*/ 	.word	0x00000000
        /*1494*/ 	.word	0x00000000
        /*1498*/ 	.short	0x0101
        /*149a*/ 	.byte	0x3f
	.zero		1


	//   ....[57]....
        /*149c*/ 	.word	0x00024b00
        /*14a0*/ 	.word	0x00000017
        /*14a4*/ 	.word	0x00030820
        /*14a8*/ 	.short	0x010a
        /*14aa*/ 	.byte	0x3f
	.zero		1


	//   ....[58]....
        /*14ac*/ 	.word	0x00024b90
        /*14b0*/ 	.word	0x0000000d
        /*14b4*/ 	.word	0x000308a0
        /*14b8*/ 	.short	0x010a
        /*14ba*/ 	.byte	0x3f
	.zero		1


	//   ....[59]....
        /*14bc*/ 	.word	0x000250f0
        /*14c0*/ 	.word	0x0000000d
        /*14c4*/ 	.word	0x000308c0
        /*14c8*/ 	.short	0x010a
        /*14ca*/ 	.byte	0x3f
	.zero		1


	//   ....[60]....
        /*14cc*/ 	.word	0x00025700
        /*14d0*/ 	.word	0x00000006
        /*14d4*/ 	.word	0x000308a0
        /*14d8*/ 	.short	0x010a
        /*14da*/ 	.byte	0x3f
	.zero		1


	//   ....[61]....
        /*14dc*/ 	.word	0x00025c40
        /*14e0*/ 	.word	0x00000006
        /*14e4*/ 	.word	0x000308c0
        /*14e8*/ 	.short	0x010a
        /*14ea*/ 	.byte	0x3f
	.zero		1


	//   ....[62]....
        /*14ec*/ 	.word	0x000270d0
        /*14f0*/ 	.word	0x00000004
        /*14f4*/ 	.word	0x00030840
        /*14f8*/ 	.short	0x010a
        /*14fa*/ 	.byte	0x3f
	.zero		1


	//   ....[63]....
        /*14fc*/ 	.word	0x000275f0
        /*1500*/ 	.word	0x00000004
        /*1504*/ 	.word	0x00030830
        /*1508*/ 	.short	0x0107
        /*150a*/ 	.byte	0x3f
	.zero		1


	//   ....[64]....
        /*150c*/ 	.word	0x000276b0
        /*1510*/ 	.word	0x00000004
        /*1514*/ 	.word	0x00030830
        /*1518*/ 	.short	0x0101
        /*151a*/ 	.byte	0x3f
	.zero		1


	//   ....[65]....
        /*151c*/ 	.word	0x00028380
        /*1520*/ 	.word	0x00000017
        /*1524*/ 	.word	0x00030800
        /*1528*/ 	.short	0x0107
        /*152a*/ 	.byte	0x3f
	.zero		1


	//   ....[66]....
        /*152c*/ 	.word	0x000284a0
        /*1530*/ 	.word	0x00000017
        /*1534*/ 	.word	0x00030800
        /*1538*/ 	.short	0x0101
        /*153a*/ 	.byte	0x3f
	.zero		1


	//   ....[67]....
        /*153c*/ 	.word	0x000284c0
        /*1540*/ 	.word	0x00000017
        /*1544*/ 	.word	0x00030820
        /*1548*/ 	.short	0x010a
        /*154a*/ 	.byte	0x3f
	.zero		1


	//   ....[68]....
        /*154c*/ 	.word	0x000288b0
        /*1550*/ 	.word	0x00000007
        /*1554*/ 	.word	0x00030840
        /*1558*/ 	.short	0x010a
        /*155a*/ 	.byte	0x3f
	.zero		1


	//   ....[69]....
        /*155c*/ 	.word	0x00028db0
        /*1560*/ 	.word	0x00000007
        /*1564*/ 	.word	0x00030830
        /*1568*/ 	.short	0x0107
        /*156a*/ 	.byte	0x3f
	.zero		1


	//   ....[70]....
        /*156c*/ 	.word	0x00028e70
        /*1570*/ 	.word	0x00000007
        /*1574*/ 	.word	0x00030830
        /*1578*/ 	.short	0x0101
        /*157a*/ 	.byte	0x3f
	.zero		1


	//   ....[71]....
        /*157c*/ 	.word	0x00028ed0
        /*1580*/ 	.word	0x00000007
        /*1584*/ 	.word	0x00030860
        /*1588*/ 	.short	0x010a
        /*158a*/ 	.byte	0x3f
	.zero		1


	//   ....[72]....
        /*158c*/ 	.word	0x00029380
        /*1590*/ 	.word	0x00000007
        /*1594*/ 	.word	0x00030850
        /*1598*/ 	.short	0x0107
        /*159a*/ 	.byte	0x3f
	.zero		1


	//   ....[73]....
        /*159c*/ 	.word	0x000294e0
        /*15a0*/ 	.word	0x00000007
        /*15a4*/ 	.word	0x00030850
        /*15a8*/ 	.short	0x0101
        /*15aa*/ 	.byte	0x3f
	.zero		1


	//   ....[74]....
        /*15ac*/ 	.word	0x00029700
        /*15b0*/ 	.word	0x00000004
        /*15b4*/ 	.word	0x00030860
        /*15b8*/ 	.short	0x010a
        /*15ba*/ 	.byte	0x3f
	.zero		1


	//   ....[75]....
        /*15bc*/ 	.word	0x00029b90
        /*15c0*/ 	.word	0x00000004
        /*15c4*/ 	.word	0x00030850
        /*15c8*/ 	.short	0x0107
        /*15ca*/ 	.byte	0x3f
	.zero		1


	//   ....[76]....
        /*15cc*/ 	.word	0x00029c50
        /*15d0*/ 	.word	0x00000004
        /*15d4*/ 	.word	0x00030850
        /*15d8*/ 	.short	0x0101
        /*15da*/ 	.byte	0x3f
	.zero		1


	//   ....[77]....
        /*15dc*/ 	.word	0x0002a980
        /*15e0*/ 	.word	0x00000005
        /*15e4*/ 	.word	0x00030820
        /*15e8*/ 	.short	0x010a
        /*15ea*/ 	.byte	0x3f
	.zero		1


	//   ....[78]....
        /*15ec*/ 	.word	0x0002aaf0
        /*15f0*/ 	.word	0x00000003
        /*15f4*/ 	.word	0x00030840
        /*15f8*/ 	.short	0x010a
        /*15fa*/ 	.byte	0x3f
	.zero		1


	//   ....[79]....
        /*15fc*/ 	.word	0x0002ab90
        /*1600*/ 	.word	0x00000019
        /*1604*/ 	.word	0x00030840
        /*1608*/ 	.short	0x010a
        /*160a*/ 	.byte	0x3f
	.zero		1


	//   ....[80]....
        /*160c*/ 	.word	0x0002abd0
        /*1610*/ 	.word	0x00000003
        /*1614*/ 	.word	0x00030860
        /*1618*/ 	.short	0x010a
        /*161a*/ 	.byte	0x3f
	.zero		1


	//   ....[81]....
        /*161c*/ 	.word	0x0002ac10
        /*1620*/ 	.word	0x00000019
        /*1624*/ 	.word	0x00030860
        /*1628*/ 	.short	0x010a
        /*162a*/ 	.byte	0x3f
	.zero		1


	//   ....[82]....
        /*162c*/ 	.word	0x0002ac70
        /*1630*/ 	.word	0x0000005a
        /*1634*/ 	.word	0x00030890
        /*1638*/ 	.short	0x010a
        /*163a*/ 	.byte	0x3f
	.zero		1


	//   ....[83]....
        /*163c*/ 	.word	0x0002af20
        /*1640*/ 	.word	0x0000005a
        /*1644*/ 	.word	0x00030890
        /*1648*/ 	.short	0x010a
        /*164a*/ 	.byte	0x3f
	.zero		1


	//   ....[84]....
        /*164c*/ 	.word	0x0002b1d0
        /*1650*/ 	.word	0x0000005a
        /*1654*/ 	.word	0x00030890
        /*1658*/ 	.short	0x010a
        /*165a*/ 	.byte	0x3f
	.zero		1


	//   ....[85]....
        /*165c*/ 	.word	0x0002b480
        /*1660*/ 	.word	0x0000005a
        /*1664*/ 	.word	0x000308b0
        /*1668*/ 	.short	0x010a
        /*166a*/ 	.byte	0x3f
	.zero		1


	//   ....[86]....
        /*166c*/ 	.word	0x0002bbe0
        /*1670*/ 	.word	0x00000012
        /*1674*/ 	.word	0x00030800
        /*1678*/ 	.short	0x010a
        /*167a*/ 	.byte	0x3f
	.zero		1


	//   ....[87]....
        /*167c*/ 	.word	0x0002c340
        /*1680*/ 	.word	0x00000012
        /*1684*/ 	.word	0x00030800
        /*1688*/ 	.short	0x010a
        /*168a*/ 	.byte	0x3f
	.zero		1


	//   ....[88]....
        /*168c*/ 	.word	0x0002c390
        /*1690*/ 	.word	0x0000003a
        /*1694*/ 	.word	0x00030830
        /*1698*/ 	.short	0x010a
        /*169a*/ 	.byte	0x3f
	.zero		1


	//   ....[89]....
        /*169c*/ 	.word	0x0002c3e0
        /*16a0*/ 	.word	0x00000002
        /*16a4*/ 	.word	0x00030830
        /*16a8*/ 	.short	0x010a
        /*16aa*/ 	.byte	0x3f
	.zero		1


	//   ....[90]....
        /*16ac*/ 	.word	0x0002c430
        /*16b0*/ 	.word	0x000000cb
        /*16b4*/ 	.word	0x00030850
        /*16b8*/ 	.short	0x010a
        /*16ba*/ 	.byte	0x3f
	.zero		1


	//   ....[91]....
        /*16bc*/ 	.word	0x0002c480
        /*16c0*/ 	.word	0x000000de
        /*16c4*/ 	.word	0x00030830
        /*16c8*/ 	.short	0x010a
        /*16ca*/ 	.byte	0x3f
	.zero		1


	//   ....[92]....
        /*16cc*/ 	.word	0x0002c4d0
        /*16d0*/ 	.word	0x0000000d
        /*16d4*/ 	.word	0x00030850
        /*16d8*/ 	.short	0x010a
        /*16da*/ 	.byte	0x3f
	.zero		1


	//   ....[93]....
        /*16dc*/ 	.word	0x0002c520
        /*16e0*/ 	.word	0x00000004
        /*16e4*/ 	.word	0x00030830
        /*16e8*/ 	.short	0x010a
        /*16ea*/ 	.byte	0x3f
	.zero		1


	//   ....[94]....
        /*16ec*/ 	.word	0x0002c570
        /*16f0*/ 	.word	0x000000de
        /*16f4*/ 	.word	0x00030850
        /*16f8*/ 	.short	0x010a
        /*16fa*/ 	.byte	0x3f
	.zero		1


	//   ....[95]....
        /*16fc*/ 	.word	0x0002c5c0
        /*1700*/ 	.word	0x0000000c
        /*1704*/ 	.word	0x00030850
        /*1708*/ 	.short	0x010a
        /*170a*/ 	.byte	0x3f
	.zero		1


	//   ....[96]....
        /*170c*/ 	.word	0x0002c760
        /*1710*/ 	.word	0x00000017
        /*1714*/ 	.word	0x00030820
        /*1718*/ 	.short	0x010a
        /*171a*/ 	.byte	0x3f
	.zero		1


	//   ....[97]....
        /*171c*/ 	.word	0x0002c7b0
        /*1720*/ 	.word	0x0000000d
        /*1724*/ 	.word	0x000308a0
        /*1728*/ 	.short	0x010a
        /*172a*/ 	.byte	0x3f
	.zero		1


	//   ....[98]....
        /*172c*/ 	.word	0x0002c800
        /*1730*/ 	.word	0x0000000d
        /*1734*/ 	.word	0x000308c0
        /*1738*/ 	.short	0x010a
        /*173a*/ 	.byte	0x3f
	.zero		1


	//   ....[99]....
        /*173c*/ 	.word	0x0002c850
        /*1740*/ 	.word	0x00000006
        /*1744*/ 	.word	0x000308a0
        /*1748*/ 	.short	0x010a
        /*174a*/ 	.byte	0x3f
	.zero		1


	//   ....[100]....
        /*174c*/ 	.word	0x0002c8a0
        /*1750*/ 	.word	0x00000006
        /*1754*/ 	.word	0x000308c0
        /*1758*/ 	.short	0x010a
        /*175a*/ 	.byte	0x3f
	.zero		1


	//   ....[101]....
        /*175c*/ 	.word	0x0002c9c0
        /*1760*/ 	.word	0x00000004
        /*1764*/ 	.word	0x00030840
        /*1768*/ 	.short	0x010a
        /*176a*/ 	.byte	0x3f
	.zero		1


	//   ....[102]....
        /*176c*/ 	.word	0x0002db50
        /*1770*/ 	.word	0x00000017
        /*1774*/ 	.word	0x00030820
        /*1778*/ 	.short	0x010a
        /*177a*/ 	.byte	0x3f
	.zero		1


	//   ....[103]....
        /*177c*/ 	.word	0x0002dba0
        /*1780*/ 	.word	0x00000007
        /*1784*/ 	.word	0x00030840
        /*1788*/ 	.short	0x010a
        /*178a*/ 	.byte	0x3f
	.zero		1


	//   ....[104]....
        /*178c*/ 	.word	0x0002e1c0
        /*1790*/ 	.word	0x00000007
        /*1794*/ 	.word	0x00030860
        /*1798*/ 	.short	0x010a
        /*179a*/ 	.byte	0x3f
	.zero		1


	//   ....[105]....
        /*179c*/ 	.word	0x0002e800
        /*17a0*/ 	.word	0x00000004
        /*17a4*/ 	.word	0x00030860
        /*17a8*/ 	.short	0x010a
        /*17aa*/ 	.byte	0x3f
	.zero		1


	//   ....[106]....
        /*17ac*/ 	.word	0x0002f820
        /*17b0*/ 	.word	0x00000005
        /*17b4*/ 	.word	0x00030820
        /*17b8*/ 	.short	0x010a
        /*17ba*/ 	.byte	0x3f
	.zero		1


	//   ....[107]....
        /*17bc*/ 	.word	0x0002f9c0
        /*17c0*/ 	.word	0x00000003
        /*17c4*/ 	.word	0x00030840
        /*17c8*/ 	.short	0x010a
        /*17ca*/ 	.byte	0x3f
	.zero		1


	//   ....[108]....
        /*17cc*/ 	.word	0x0002fa10
        /*17d0*/ 	.word	0x00000019
        /*17d4*/ 	.word	0x00030840
        /*17d8*/ 	.short	0x010a
        /*17da*/ 	.byte	0x3f
	.zero		1


	//   ....[109]....
        /*17dc*/ 	.word	0x0002fa60
        /*17e0*/ 	.word	0x00000003
        /*17e4*/ 	.word	0x00030860
        /*17e8*/ 	.short	0x010a
        /*17ea*/ 	.byte	0x3f
	.zero		1


	//----- nvinfo : EIATTR_NUM_MBARRIERS
	.align		4
.L_477:
        /*17ec*/ 	.byte	0x03, 0x38
        /*17ee*/ 	.short	0x0016


	//----- nvinfo : EIATTR_EXIT_INSTR_OFFSETS
	.align		4
        /*17f0*/ 	.byte	0x04, 0x1c
        /*17f2*/ 	.short	(.L_479 - .L_478)


	//   ....[0]....
.L_478:
        /*17f4*/ 	.word	0x0002ac60


	//----- nvinfo : EIATTR_MAX_THREADS
	.align		4
.L_479:
        /*17f8*/ 	.byte	0x04, 0x05
        /*17fa*/ 	.short	(.L_481 - .L_480)
.L_480:
        /*17fc*/ 	.word	0x00000180
        /*1800*/ 	.word	0x00000001
        /*1804*/ 	.word	0x00000001


	//----- nvinfo : EIATTR_CRS_STACK_SIZE
	.align		4
.L_481:
        /*1808*/ 	.byte	0x04, 0x1e
        /*180a*/ 	.short	(.L_483 - .L_482)
.L_482:
        /*180c*/ 	.word	0x00000000


	//----- nvinfo : EIATTR_CBANK_PARAM_SIZE
	.align		4
.L_483:
        /*1810*/ 	.byte	0x03, 0x19
        /*1812*/ 	.short	0x0af0


	//----- nvinfo : EIATTR_PARAM_CBANK
	.align		4
        /*1814*/ 	.byte	0x04, 0x0a
        /*1816*/ 	.short	(.L_485 - .L_484)
	.align		4
.L_484:
        /*1818*/ 	.word	index@(.nv.constant0._ZN7cutlass13device_kernelIN5flash11enable_sm90INS1_16FlashAttnFwdSm90INS1_25CollectiveMainloopFwdSm90ILi2EN4cute5tupleIJNS5_1CILi1EEES8_S8_EEENS6_IJNS7_ILi128EEENS7_ILi64EEENS7_ILi256EEEEEELi256ENS_10bfloat16_tEfNS_4arch4Sm90ELb0ELb1ELb1ELb1ELb1ELb1ELb0ELb1ELb1ELb1ELb0ELb0EEENS1_21CollectiveEpilogueFwdINS6_IJSA_SC_SB_EEES9_SE_SG_Li256ELb1ELb1ELb0ELb0EEENS1_36VarlenDynamicPersistentTileSchedulerILi128ELi64ELi256ELi128ELb0ELb1ELb1ELb1ELb0ELb1EEEEEEEEEvNT_6ParamsE)
        /*181c*/ 	.short	0x0210
        /*181e*/ 	.short	0x0af0


	//----- nvinfo : EIATTR_SW_WAR
	.align		4
.L_485:
        /*1820*/ 	.byte	0x04, 0x36
        /*1822*/ 	.short	(.L_487 - .L_486)
.L_486:
        /*1824*/ 	.word	0x00000008
.L_487:


//--------------------- .nv.info._ZN7cutlass13device_kernelIN5flash11enable_sm90INS1_16FlashAttnFwdSm90INS1_25CollectiveMainloopFwdSm90ILi2EN4cute5tupleIJNS5_1CILi1EEES8_S8_EEENS6_IJNS7_ILi128EEENS7_ILi80EEENS7_ILi256EEEEEELi256ENS_10bfloat16_tEfNS_4arch4Sm90ELb1ELb0ELb1ELb0ELb1ELb0ELb0ELb1ELb1ELb1ELb0ELb0EEENS1_21CollectiveEpilogueFwdINS6_IJSA_SC_SB_EEES9_SE_SG_Li256ELb0ELb1ELb0ELb0EEENS1_30DynamicPersistentTileSchedulerILi256ELi128ELb0ELb1ELb1EEEEEEEEEvNT_6ParamsE --------------------------
	.section	.nv.info._ZN7cutlass13device_kernelIN5flash11enable_sm90INS1_16FlashAttnFwdSm90INS1_25CollectiveMainloopFwdSm90ILi2EN4cute5tupleIJNS5_1CILi1EEES8_S8_EEENS6_IJNS7_ILi128EEENS7_ILi80EEENS7_ILi256EEEEEELi256ENS_10bfloat16_tEfNS_4arch4Sm90ELb1ELb0ELb1ELb0ELb1ELb0ELb0ELb1ELb1ELb1ELb0ELb0EEENS1_21CollectiveEpilogueFwdINS6_IJSA_SC_SB_EEES9_SE_SG_Li256ELb0ELb1ELb0ELb0EEENS1_30DynamicPersistentTileSchedulerILi256ELi128ELb0ELb1ELb1EEEEEEEEEvNT_6ParamsE,"",@"SHT_CUDA_INFO"
	.sectionflags	@""
	.align	4


	//----- nvinfo : EIATTR_CUDA_API_VERSION
	.align		4
        /*0000*/ 	.byte	0x04, 0x37
        /*0002*/ 	.short	(.L_489 - .L_488)
.L_488:
        /*0004*/ 	.word	0x00000082


	//----- nvinfo : EIATTR_KPARAM_INFO
	.align		4
.L_489:
        /*0008*/ 	.byte	0x04, 0x17
        /*000a*/ 	.short	(.L_491 - .L_490)
.L_490:
        /*000c*/ 	.word	0x00000000
        /*0010*/ 	.short	0x0000
        /*0012*/ 	.short	0x0070
        /*0014*/ 	.byte	0x00, 0xf0, 0x01, 0x2a


	//----- nvinfo : EIATTR_SPARSE_MMA_MASK
	.align		4
.L_491:
        /*0018*/ 	.byte	0x03, 0x50
        /*001a*/ 	.short	0x0000


	//----- nvinfo : EIATTR_MAXREG_COUNT
	.align		4
        /*001c*/ 	.byte	0x03, 0x1b
        /*001e*/ 	.short	0x00a8


	//----- nvinfo : EIATTR_NUM_BARRIERS
	.align		4
        /*0020*/ 	.byte	0x02, 0x4c
        /*0022*/ 	.byte	0x09
	.zero		1


	//----- nvinfo : EIATTR_EXTERNS
	.align		4
        /*0024*/ 	.byte	0x04, 0x0f
        /*0026*/ 	.short	(.L_493 - .L_492)


	//   ....[0]....
	.align		4
.L_492:
        /*0028*/ 	.word	index@(__assertfail)


	//----- nvinfo : EIATTR_ANNOTATIONS
	.align		4
.L_493:
        /*002c*/ 	.byte	0x04, 0x55
        /*002e*/ 	.short	(.L_495 - .L_494)


	//   ....[0]....
.L_494:
        /*0030*/ 	.word	0x00000001
        /*0034*/ 	.byte	0xa0, 0x08, 0x00, 0x00, 0x01, 0x00, 0x00, 0x00, 0x60, 0x09, 0x00, 0x00, 0x01, 0x00, 0x00, 0x00
        /*0044*/ 	.byte	0xc0, 0x0c, 0x00, 0x00, 0x01, 0x00, 0x00, 0x00, 0x70, 0x18, 0x00, 0x00, 0x01, 0x00, 0x00, 0x00
        /*0054*/ 	.byte	0x40, 0x20, 0x01, 0x00, 0x01, 0x00, 0x00, 0x00, 0xe0, 0x20, 0x01, 0x00, 0x01, 0x00, 0x00, 0x00
        /*0064*/ 	.byte	0x60, 0x21, 0x01, 0x00, 0x01, 0x00, 0x00, 0x00, 0x20, 0x46, 0x01, 0x00, 0x01, 0x00, 0x00, 0x00
        /*0074*/ 	.byte	0x40, 0x46, 0x01, 0x00, 0x01, 0x00, 0x00, 0x00, 0x30, 0x60, 0x01, 0x00, 0x01, 0x00, 0x00, 0x00
        /*0084*/ 	.byte	0xd0, 0x61, 0x01, 0x00


	//----- nvinfo : EIATTR_MERCURY_ISA_VERSION
	.align		4
.L_495:
        /*0088*/ 	.byte	0x03, 0x5f
        /*008a*/ 	.short	0x0101


	//----- nvinfo : EIATTR_INT_WARP_WIDE_INSTR_OFFSETS
	.align		4
        /*008c*/ 	.byte	0x04, 0x31
        /*008e*/ 	.short	(.L_497 - .L_496)


	//   ....[0]....
.L_496:
        /*0090*/ 	.word	0x000000c0


	//   ....[1]....
        /*0094*/ 	.word	0x000000d0


	//   ....[2]....
        /*0098*/ 	.word	0x00000170


	//   ....[3]....
        /*009c*/ 	.word	0x00012a70


	//   ....[4]....
        /*00a0*/ 	.word	0x00012b00


	//   ....[5]....
        /*00a4*/ 	.word	0x00015770


	//   ....[6]....
        /*00a8*/ 	.word	0x00015800


	//----- nvinfo : EIATTR_COOP_GROUP_MASK_REGIDS
	.align		4
.L_497:
        /*00ac*/ 	.byte	0x04, 0x29
        /*00ae*/ 	.short	(.L_499 - .L_498)


	//   ....[0]....
.L_498:
        /*00b0*/ 	.word	0xffffffff


	//   ....[1]....
        /*00b4*/ 	.word	0xffffffff


	//   ....[2]....
        /*00b8*/ 	.word	0xffffffff


	//   ....[3]....
        /*00bc*/ 	.word	0xffffffff


	//   ....[4]....
        /*00c0*/ 	.word	0xffffffff


	//   ....[5]....
        /*00c4*/ 	.word	0xffffffff


	//   ....[6]....
        /*00c8*/ 	.word	0xffffffff


	//   ....[7]....
        /*00cc*/ 	.word	0xffffffff


	//   ....[8]....
        /*00d0*/ 	.word	0xffffffff


	//   ....[9]....
        /*00d4*/ 	.word	0xffffffff


	//   ....[10]....
        /*00d8*/ 	.word	0xffffffff


	//   ....[11]....
        /*00dc*/ 	.word	0xffffffff


	//   ....[12]....
        /*00e0*/ 	.word	0xffffffff


	//   ....[13]....
        /*00e4*/ 	.word	0xffffffff


	//   ....[14]....
        /*00e8*/ 	.word	0xffffffff


	//   ....[15]....
        /*00ec*/ 	.word	0xffffffff


	//   ....[16]....
        /*00f0*/ 	.word	0xffffffff


	//   ....[17]....
        /*00f4*/ 	.word	0xffffffff


	//   ....[18]....
        /*00f8*/ 	.word	0xffffffff


	//   ....[19]....
        /*00fc*/ 	.word	0xffffffff


	//   ....[20]....
        /*0100*/ 	.word	0xffffffff


	//   ....[21]....
        /*0104*/ 	.word	0xffffffff


	//   ....[22]....
        /*0108*/ 	.word	0xffffffff


	//   ....[23]....
        /*010c*/ 	.word	0xffffffff


	//   ....[24]....
        /*0110*/ 	.word	0xffffffff


	//   ....[25]....
        /*0114*/ 	.word	0xffffffff


	//   ....[26]....
        /*0118*/ 	.word	0xffffffff


	//   ....[27]....
        /*011c*/ 	.word	0xffffffff


	//   ....[28]....
        /*0120*/ 	.word	0xffffffff


	//   ....[29]....
        /*0124*/ 	.word	0xffffffff


	//   ....[30]....
        /*0128*/ 	.word	0xffffffff


	//   ....[31]....
        /*012c*/ 	.word	0xffffffff


	//   ....[32]....
        /*0130*/ 	.word	0xffffffff


	//   ....[33]....
        /*0134*/ 	.word	0xffffffff


	//   ....[34]....
        /*0138*/ 	.word	0xffffffff


	//   ....[35]....
        /*013c*/ 	.word	0xffffffff


	//   ....[36]....
        /*0140*/ 	.word	0xffffffff


	//   ....[37]....
        /*0144*/ 	.word	0xffffffff


	//   ....[38]....
        /*0148*/ 	.word	0xffffffff


	//   ....[39]....
        /*014c*/ 	.word	0xffffffff


	//   ....[40]....
        /*0150*/ 	.word	0xffffffff


	//   ....[41]....
        /*0154*/ 	.word	0xffffffff


	//   ....[42]....
        /*0158*/ 	.word	0xffffffff


	//   ....[43]....
        /*015c*/ 	.word	0xffffffff


	//   ....[44]....
        /*0160*/ 	.word	0xffffffff


	//   ....[45]....
        /*0164*/ 	.word	0xffffffff


	//   ....[46]....
        /*0168*/ 	.word	0xffffffff


	//   ....[47]....
        /*016c*/ 	.word	0xffffffff


	//   ....[48]....
        /*0170*/ 	.word	0xffffffff


	//   ....[49]....
        /*0174*/ 	.word	0xffffffff


	//   ....[50]....
        /*0178*/ 	.word	0xffffffff


	//   ....[51]....
        /*017c*/ 	.word	0xffffffff


	//   ....[52]....
        /*0180*/ 	.word	0xffffffff


	//   ....[53]....
        /*0184*/ 	.word	0xffffffff


	//   ....[54]....
        /*0188*/ 	.word	0xffffffff


	//   ....[55]....
        /*018c*/ 	.word	0xffffffff


	//   ....[56]....
        /*0190*/ 	.word	0xffffffff


	//   ....[57]....
        /*0194*/ 	.word	0xffffffff


	//   ....[58]....
        /*0198*/ 	.word	0xffffffff


	//   ....[59]....
        /*019c*/ 	.word	0xffffffff


	//   ....[60]....
        /*01a0*/ 	.word	0xffffffff


	//   ....[61]....
        /*01a4*/ 	.word	0xffffffff


	//   ....[62]....
        /*01a8*/ 	.word	0xffffffff


	//   ....[63]....
        /*01ac*/ 	.word	0xffffffff


	//   ....[64]....
        /*01b0*/ 	.word	0xffffffff


	//   ....[65]....
        /*01b4*/ 	.word	0xffffffff


	//   ....[66]....
        /*01b8*/ 	.word	0xffffffff


	//   ....[67]....
        /*01bc*/ 	.word	0xffffffff


	//   ....[68]....
        /*01c0*/ 	.word	0xffffffff


	//   ....[69]....
        /*01c4*/ 	.word	0xffffffff


	//   ....[70]....
        /*01c8*/ 	.word	0xffffffff


	//   ....[71]....
        /*01cc*/ 	.word	0xffffffff


	//   ....[72]....
        /*01d0*/ 	.word	0xffffffff


	//   ....[73]....
        /*01d4*/ 	.word	0xffffffff


	//   ....[74]....
        /*01d8*/ 	.word	0xffffffff


	//   ....[75]....
        /*01dc*/ 	.word	0xffffffff


	//   ....[76]....
        /*01e0*/ 	.word	0xffffffff


	//   ....[77]....
        /*01e4*/ 	.word	0xffffffff


	//   ....[78]....
        /*01e8*/ 	.word	0xffffffff


	//   ....[79]....
        /*01ec*/ 	.word	0xffffffff


	//   ....[80]....
        /*01f0*/ 	.word	0xffffffff


	//   ....[81]....
        /*01f4*/ 	.word	0xffffffff


	//   ....[82]....
        /*01f8*/ 	.word	0xffffffff


	//   ....[83]....
        /*01fc*/ 	.word	0xffffffff


	//   ....[84]....
        /*0200*/ 	.word	0xffffffff


	//   ....[85]....
        /*0204*/ 	.word	0xffffffff


	//   ....[86]....
        /*0208*/ 	.word	0xffffffff


	//   ....[87]....
        /*020c*/ 	.word	0xffffffff


	//   ....[88]....
        /*0210*/ 	.word	0xffffffff


	//   ....[89]....
        /*0214*/ 	.word	0xffffffff


	//   ....[90]....
        /*0218*/ 	.word	0xffffffff


	//   ....[91]....
        /*021c*/ 	.word	0xffffffff


	//   ....[92]....
        /*0220*/ 	.word	0xffffffff


	//   ....[93]....
        /*0224*/ 	.word	0xffffffff


	//   ....[94]....
        /*0228*/ 	.word	0xffffffff


	//   ....[95]....
        /*022c*/ 	.word	0xffffffff


	//   ....[96]....
        /*0230*/ 	.word	0xffffffff


	//   ....[97]....
        /*0234*/ 	.word	0xffffffff


	//   ....[98]....
        /*0238*/ 	.word	0xffffffff


	//   ....[99]....
        /*023c*/ 	.word	0xffffffff


	//   ....[100]....
        /*0240*/ 	.word	0xffffffff


	//   ....[101]....
        /*0244*/ 	.word	0xffffffff


	//   ....[102]....
        /*0248*/ 	.word	0xffffffff


	//   ....[103]....
        /*024c*/ 	.word	0xffffffff


	//   ....[104]....
        /*0250*/ 	.word	0xffffffff


	//   ....[105]....
        /*0254*/ 	.word	0xffffffff


	//   ....[106]....
        /*0258*/ 	.word	0x0500000f


	//   ....[107]....
        /*025c*/ 	.word	0x0500000f


	//   ....[108]....
        /*0260*/ 	.word	0x0500000f


	//   ....[109]....
        /*0264*/ 	.word	0x0500000f


	//   ....[110]....
        /*0268*/ 	.word	0x0500000f


	//   ....[111]....
        /*026c*/ 	.word	0x0500000f


	//   ....[112]....
        /*0270*/ 	.word	0x0500000f


	//   ....[113]....
        /*0274*/ 	.word	0x0500000f


	//   ....[114]....
        /*0278*/ 	.word	0x0500000f


	//   ....[115]....
        /*027c*/ 	.word	0x0500000f


	//   ....[116]....
        /*0280*/ 	.word	0x0500000f


	//   ....[117]....
        /*0284*/ 	.word	0x0500000f


	//   ....[118]....
        /*0288*/ 	.word	0x0500000f


	//   ....[119]....
        /*028c*/ 	.word	0x0500000f


	//   ....[120]....
        /*0290*/ 	.word	0x0500000f


	//   ....[121]....
        /*0294*/ 	.word	0x0500000f


	//   ....[122]....
        /*0298*/ 	.word	0x0500000f


	//   ....[123]....
        /*029c*/ 	.word	0x0500000f


	//   ....[124]....
        /*02a0*/ 	.word	0x0500000f


	//   ....[125]....
        /*02a4*/ 	.word	0x0500000f


	//   ....[126]....
        /*02a8*/ 	.word	0x0500000f


	//   ....[127]....
        /*02ac*/ 	.word	0x0500000f


	//   ....[128]....
        /*02b0*/ 	.word	0x0500000f


	//   ....[129]....
        /*02b4*/ 	.word	0x0500000f


	//   ....[130]....
        /*02b8*/ 	.word	0x0500000f


	//   ....[131]....
        /*02bc*/ 	.word	0x0500000f


	//   ....[132]....
        /*02c0*/ 	.word	0x0500000f


	//   ....[133]....
        /*02c4*/ 	.word	0x0500000f


	//   ....[134]....
        /*02c8*/ 	.word	0x0500000f


	//   ....[135]....
        /*02cc*/ 	.word	0x0500000f


	//   ....[136]....
        /*02d0*/ 	.word	0x0500000f


	//   ....[137]....
        /*02d4*/ 	.word	0x0500000f


	//   ....[138]....
        /*02d8*/ 	.word	0x0500000f


	//   ....[139]....
        /*02dc*/ 	.word	0x0500000f


	//   ....[140]....
        /*02e0*/ 	.word	0x0500000f


	//   ....[141]....
        /*02e4*/ 	.word	0x0500000f


	//   ....[142]....
        /*02e8*/ 	.word	0x0500000f


	//   ....[143]....
        /*02ec*/ 	.word	0x0500000f


	//   ....[144]....
        /*02f0*/ 	.word	0x0500000f


	//   ....[145]....
        /*02f4*/ 	.word	0x0500000f


	//   ....[146]....
        /*02f8*/ 	.word	0x0500000f


	//   ....[147]....
        /*02fc*/ 	.word	0x0500000f


	//   ....[148]....
        /*0300*/ 	.word	0x0500000f


	//   ....[149]....
        /*0304*/ 	.word	0x0500000f


	//   ....[150]....
        /*0308*/ 	.word	0x0500000f


	//   ....[151]....
        /*030c*/ 	.word	0x0500000f


	//   ....[152]....
        /*0310*/ 	.word	0x0500000f


	//   ....[153]....
        /*0314*/ 	.word	0x0500000f


	//   ....[154]....
        /*0318*/ 	.word	0x0500000f


	//   ....[155]....
        /*031c*/ 	.word	0x0500000f


	//   ....[156]....
        /*0320*/ 	.word	0x0500000f


	//   ....[157]....
        /*0324*/ 	.word	0x0500000f


	//   ....[158]....
        /*0328*/ 	.word	0x0500000f


	//   ....[159]....
        /*032c*/ 	.word	0x0500000f


	//   ....[160]....
        /*0330*/ 	.word	0x0500000f


	//   ....[161]....
        /*0334*/ 	.word	0x0500000f


	//   ....[162]....
        /*0338*/ 	.word	0x0500000f


	//   ....[163]....
        /*033c*/ 	.word	0x0500000f


	//   ....[164]....
        /*0340*/ 	.word	0x0500000f


	//----- nvinfo : EIATTR_COOP_GROUP_INSTR_OFFSETS
	.align		4
.L_499:
        /*0344*/ 	.byte	0x04, 0x28
        /*0346*/ 	.short	(.L_501 - .L_500)


	//   ....[0]....
.L_500:
        /*0348*/ 	.word	0x00000070


	//   ....[1]....
        /*034c*/ 	.word	0x000000b0


	//   ....[2]....
        /*0350*/ 	.word	0x000002d0


	//   ....[3]....
        /*0354*/ 	.word	0x00000430


	//   ....[4]....
        /*0358*/ 	.word	0x00000550


	//   ....[5]....
        /*035c*/ 	.word	0x000006b0


	//   ....[6]....
        /*0360*/ 	.word	0x00001670


	//   ....[7]....
        /*0364*/ 	.word	0x000040f0


	//   ....[8]....
        /*0368*/ 	.word	0x000041b0


	//   ....[9]....
        /*036c*/ 	.word	0x00004c30


	//   ....[10]....
        /*0370*/ 	.word	0x00004cb0


	//   ....[11]....
        /*0374*/ 	.word	0x000052c0


	//   ....[12]....
        /*0378*/ 	.word	0x00005370


	//   ....[13]....
        /*037c*/ 	.word	0x00008820


	//   ....[14]....
        /*0380*/ 	.word	0x00008e80


	//   ....[15]....
        /*0384*/ 	.word	0x00008ea0


	//   ....[16]....
        /*0388*/ 	.word	0x00008f30


	//   ....[17]....
        /*038c*/ 	.word	0x000095b0


	//   ....[18]....
        /*0390*/ 	.word	0x00009610


	//   ....[19]....
        /*0394*/ 	.word	0x0000d460


	//   ....[20]....
        /*0398*/ 	.word	0x0000d490


	//   ....[21]....
        /*039c*/ 	.word	0x0000d4b0


	//   ....[22]....
        /*03a0*/ 	.word	0x0000d4d0


	//   ....[23]....
        /*03a4*/ 	.word	0x0000e830


	//   ....[24]....
        /*03a8*/ 	.word	0x0000e860


	//   ....[25]....
        /*03ac*/ 	.word	0x0000e900


	//   ....[26]....
        /*03b0*/ 	.word	0x0000e960


	//   ....[27]....
        /*03b4*/ 	.word	0x00010570


	//   ....[28]....
        /*03b8*/ 	.word	0x000105a0


	//   ....[29]....
        /*03bc*/ 	.word	0x000105d0


	//   ....[30]....
        /*03c0*/ 	.word	0x00010630


	//   ....[31]....
        /*03c4*/ 	.word	0x00010d50


	//   ....[32]....
        /*03c8*/ 	.word	0x00010d90


	//   ....[33]....
        /*03cc*/ 	.word	0x00010f20


	//   ....[34]....
        /*03d0*/ 	.word	0x00010f40


	//   ....[35]....
        /*03d4*/ 	.word	0x00011080


	//   ....[36]....
        /*03d8*/ 	.word	0x000110a0


	//   ....[37]....
        /*03dc*/ 	.word	0x000111f0


	//   ....[38]....
        /*03e0*/ 	.word	0x00011210


	//   ....[39]....
        /*03e4*/ 	.word	0x000119f0


	//   ....[40]....
        /*03e8*/ 	.word	0x00011a20


	//   ....[41]....
        /*03ec*/ 	.word	0x00011b70


	//   ....[42]....
        /*03f0*/ 	.word	0x00011b90


	//   ....[43]....
        /*03f4*/ 	.word	0x00011cd0


	//   ....[44]....
        /*03f8*/ 	.word	0x00011cf0


	//   ....[45]....
        /*03fc*/ 	.word	0x00011e40


	//   ....[46]....
        /*0400*/ 	.word	0x00011e60


	//   ....[47]....
        /*0404*/ 	.word	0x00012070


	//   ....[48]....
        /*0408*/ 	.word	0x000135b0


	//   ....[49]....
        /*040c*/ 	.word	0x000135f0


	//   ....[50]....
        /*0410*/ 	.word	0x00013620


	//   ....[51]....
        /*0414*/ 	.word	0x00013660


	//   ....[52]....
        /*0418*/ 	.word	0x00013700


	//   ....[53]....
        /*041c*/ 	.word	0x00013720


	//   ....[54]....
        /*0420*/ 	.word	0x000137c0


	//   ....[55]....
        /*0424*/ 	.word	0x000137e0


	//   ....[56]....
        /*0428*/ 	.word	0x00013880


	//   ....[57]....
        /*042c*/ 	.word	0x000138a0


	//   ....[58]....
        /*0430*/ 	.word	0x00013f90


	//   ....[59]....
        /*0434*/ 	.word	0x00013fb0


	//   ....[60]....
        /*0438*/ 	.word	0x00013fd0


	//   ....[61]....
        /*043c*/ 	.word	0x00014030


	//   ....[62]....
        /*0440*/ 	.word	0x000140c0


	//   ....[63]....
        /*0444*/ 	.word	0x000140f0


	//   ....[64]....
        /*0448*/ 	.word	0x00014180


	//   ....[65]....
        /*044c*/ 	.word	0x000141a0


	//   ....[66]....
        /*0450*/ 	.word	0x00014240


	//   ....[67]....
        /*0454*/ 	.word	0x00014270


	//   ....[68]....
        /*0458*/ 	.word	0x00014300


	//   ....[69]....
        /*045c*/ 	.word	0x00014330


	//   ....[70]....
        /*0460*/ 	.word	0x000143c0


	//   ....[71]....
        /*0464*/ 	.word	0x000143e0


	//   ....[72]....
        /*0468*/ 	.word	0x00014480


	//   ....[73]....
        /*046c*/ 	.word	0x000144a0


	//   ....[74]....
        /*0470*/ 	.word	0x00014bf0


	//   ....[75]....
        /*0474*/ 	.word	0x00014c20


	//   ....[76]....
        /*0478*/ 	.word	0x00014c30


	//   ....[77]....
        /*047c*/ 	.word	0x00014c50


	//   ....[78]....
        /*0480*/ 	.word	0x00014cc0


	//   ....[79]....
        /*0484*/ 	.word	0x00014ce0


	//   ....[80]....
        /*0488*/ 	.word	0x00014d40


	//   ....[81]....
        /*048c*/ 	.word	0x00014d60


	//   ....[82]....
        /*0490*/ 	.word	0x00014dc0


	//   ....[83]....
        /*0494*/ 	.word	0x00014de0


	//   ....[84]....
        /*0498*/ 	.word	0x000150b0


	//   ....[85]....
        /*049c*/ 	.word	0x000150d0


	//   ....[86]....
        /*04a0*/ 	.word	0x000150f0


	//   ....[87]....
        /*04a4*/ 	.word	0x00015190


	//   ....[88]....
        /*04a8*/ 	.word	0x000151b0


	//   ....[89]....
        /*04ac*/ 	.word	0x00015250


	//   ....[90]....
        /*04b0*/ 	.word	0x00015270


	//   ....[91]....
        /*04b4*/ 	.word	0x00015310


	//   ....[92]....
        /*04b8*/ 	.word	0x00015330


	//   ....[93]....
        /*04bc*/ 	.word	0x00015340


	//   ....[94]....
        /*04c0*/ 	.word	0x00015960


	//   ....[95]....
        /*04c4*/ 	.word	0x00015980


	//   ....[96]....
        /*04c8*/ 	.word	0x00015990


	//   ....[97]....
        /*04cc*/ 	.word	0x000159b0


	//   ....[98]....
        /*04d0*/ 	.word	0x00015a70


	//   ....[99]....
        /*04d4*/ 	.word	0x00015aa0


	//   ....[100]....
        /*04d8*/ 	.word	0x00015b30


	//   ....[101]....
        /*04dc*/ 	.word	0x00015b60


	//   ....[102]....
        /*04e0*/ 	.word	0x00015b70


	//   ....[103]....
        /*04e4*/ 	.word	0x00015c00


	//   ....[104]....
        /*04e8*/ 	.word	0x00015f70


	//   ....[105]....
        /*04ec*/ 	.word	0x00016150


	//   ....[106]....
        /*04f0*/ 	.word	0x00016720


	//   ....[107]....
        /*04f4*/ 	.word	0x00016800


	//   ....[108]....
        /*04f8*/ 	.word	0x000168d0


	//   ....[109]....
        /*04fc*/ 	.word	0x00016960


	//   ....[110]....
        /*0500*/ 	.word	0x00016a30


	//   ....[111]....
        /*0504*/ 	.word	0x00016ac0


	//   ....[112]....
        /*0508*/ 	.word	0x00016ba0


	//   ....[113]....
        /*050c*/ 	.word	0x00016c20


	//   ....[114]....
        /*0510*/ 	.word	0x00016d10


	//   ....[115]....
        /*0514*/ 	.word	0x00016da0


	//   ....[116]....
        /*0518*/ 	.word	0x00016e70


	//   ....[117]....
        /*051c*/ 	.word	0x00016f10


	//   ....[118]....
        /*0520*/ 	.word	0x00016f80


	//   ....[119]....
        /*0524*/ 	.word	0x00017000


	//   ....[120]....
        /*0528*/ 	.word	0x000170d0


	//   ....[121]....
        /*052c*/ 	.word	0x00017140


	//   ....[122]....
        /*0530*/ 	.word	0x00017240


	//   ....[123]....
        /*0534*/ 	.word	0x000172c0


	//   ....[124]....
        /*0538*/ 	.word	0x000173b0


	//   ....[125]....
        /*053c*/ 	.word	0x00017420


	//   ....[126]....
        /*0540*/ 	.word	0x00017520


	//   ....[127]....
        /*0544*/ 	.word	0x000175a0


	//   ....[128]....
        /*0548*/ 	.word	0x00017690


	//   ....[129]....
        /*054c*/ 	.word	0x00017700


	//   ....[130]....
        /*0550*/ 	.word	0x00017800


	//   ....[131]....
        /*0554*/ 	.word	0x00017870


	//   ....[132]....
        /*0558*/ 	.word	0x00017950


	//   ....[133]....
        /*055c*/ 	.word	0x00017a80


	//   ....[134]....
        /*0560*/ 	.word	0x00017b20


	//   ....[135]....
        /*0564*/ 	.word	0x00017b90


	//   ....[136]....
        /*0568*/ 	.word	0x00017c60


	//   ....[137]....
        /*056c*/ 	.word	0x00017cc0


	//   ....[138]....
        /*0570*/ 	.word	0x00017d90


	//   ....[139]....
        /*0574*/ 	.word	0x00017df0


	//   ....[140]....
        /*0578*/ 	.word	0x00017ec0


	//   ....[141]....
        /*057c*/ 	.word	0x00017f20


	//   ....[142]....
        /*0580*/ 	.word	0x00017ff0


	//   ....[143]....
        /*0584*/ 	.word	0x000180d0


	//   ....[144]....
        /*0588*/ 	.word	0x00018170


	//   ....[145]....
        /*058c*/ 	.word	0x000181d0


	//   ....[146]....
        /*0590*/ 	.word	0x000182e0


	//   ....[147]....
        /*0594*/ 	.word	0x00018340


	//   ....[148]....
        /*0598*/ 	.word	0x00018450


	//   ....[149]....
        /*059c*/ 	.word	0x000184b0


	//   ....[150]....
        /*05a0*/ 	.word	0x000185c0


	//   ....[151]....
        /*05a4*/ 	.word	0x00018620


	//   ....[152]....
        /*05a8*/ 	.word	0x000186e0


	//   ....[153]....
        /*05ac*/ 	.word	0x00018840


	//   ....[154]....
        /*05b0*/ 	.word	0x000188e0


	//   ....[155]....
        /*05b4*/ 	.word	0x00018940


	//   ....[156]....
        /*05b8*/ 	.word	0x00018a10


	//   ....[157]....
        /*05bc*/ 	.word	0x00018af0


	//   ....[158]....
        /*05c0*/ 	.word	0x00018bb0


	//   ....[159]....
        /*05c4*/ 	.word	0x00018c90


	//   ....[160]....
        /*05c8*/ 	.word	0x00018d50


	//   ....[161]....
        /*05cc*/ 	.word	0x00018e30


	//   ....[162]....
        /*05d0*/ 	.word	0x00018ef0


	//   ....[163]....
        /*05d4*/ 	.word	0x00019000


	//   ....[164]....
        /*05d8*/ 	.word	0x00019120


	//----- nvinfo : EIATTR_REG_RECONFIG
	.align		4
.L_501:
        /*05dc*/ 	.byte	0x01, 0x54
	.zero		2


	//----- nvinfo : EIATTR_SYSCALL_OFFSETS
	.align		4
        /*05e0*/ 	.byte	0x04, 0x46
        /*05e2*/ 	.short	(.L_503 - .L_502)


	//   ....[0]....
.L_502:
        /*05e4*/ 	.word	0x00001860


	//   ....[1]....
        /*05e8*/ 	.word	0x00012c60


	//   ....[2]....
        /*05ec*/ 	.word	0x00012db0


	//   ....[3]....
        /*05f0*/ 	.word	0x00012ea0


	//   ....[4]....
        /*05f4*/ 	.word	0x00013c30


	//----- nvinfo : EIATTR_MBARRIER_INSTR_OFFSETS
	.align		4
.L_503:
        /*05f8*/ 	.byte	0x04, 0x39
        /*05fa*/ 	.short	(.L_505 - .L_504)


	//   ....[0]....
.L_504:
        /*05fc*/ 	.word	0x00000180
        /*0600*/ 	.word	0x000000ff
        /*0604*/ 	.word	0x00038800
        /*0608*/ 	.short	0x0100
        /*060a*/ 	.byte	0x08
	.zero		1


	//   ....[1]....
        /*060c*/ 	.word	0x00000190
        /*0610*/ 	.word	0x000000ff
        /*0614*/ 	.word	0x00038820
        /*0618*/ 	.short	0x0100
        /*061a*/ 	.byte	0x08
	.zero		1


	//   ....[2]....
        /*061c*/ 	.word	0x00000280
        /*0620*/ 	.word	0x000000ff
        /*0624*/ 	.word	0x00038830
        /*0628*/ 	.short	0x0100
        /*062a*/ 	.byte	0x08
	.zero		1


	//   ....[3]....
        /*062c*/ 	.word	0x00000290
        /*0630*/ 	.word	0x000000ff
        /*0634*/ 	.word	0x00038840
        /*0638*/ 	.short	0x0100
        /*063a*/ 	.byte	0x08
	.zero		1


	//   ....[4]....
        /*063c*/ 	.word	0x000002a0
        /*0640*/ 	.word	0x000000ff
        /*0644*/ 	.word	0x00038838
        /*0648*/ 	.short	0x0100
        /*064a*/ 	.byte	0x08
	.zero		1


	//   ....[5]....
        /*064c*/ 	.word	0x000002b0
        /*0650*/ 	.word	0x000000ff
        /*0654*/ 	.word	0x00038848
        /*0658*/ 	.short	0x0100
        /*065a*/ 	.byte	0x08
	.zero		1


	//   ....[6]....
        /*065c*/ 	.word	0x000003e0
        /*0660*/ 	.word	0x000000ff
        /*0664*/ 	.word	0x00038850
        /*0668*/ 	.short	0x0100
        /*066a*/ 	.byte	0x08
	.zero		1


	//   ....[7]....
        /*066c*/ 	.word	0x000003f0
        /*0670*/ 	.word	0x000000ff
        /*0674*/ 	.word	0x00038860
        /*0678*/ 	.short	0x0100
        /*067a*/ 	.byte	0x08
	.zero		1


	//   ....[8]....
        /*067c*/ 	.word	0x00000400
        /*0680*/ 	.word	0x000000ff
        /*0684*/ 	.word	0x00038858
        /*0688*/ 	.short	0x0100
        /*068a*/ 	.byte	0x08
	.zero		1


	//   ....[9]....
        /*068c*/ 	.word	0x00000410
        /*0690*/ 	.word	0x000000ff
        /*0694*/ 	.word	0x00038868
        /*0698*/ 	.short	0x0100
        /*069a*/ 	.byte	0x08
	.zero		1


	//   ....[10]....
        /*069c*/ 	.word	0x00000500
        /*06a0*/ 	.word	0x000000ff
        /*06a4*/ 	.word	0x00038870
        /*06a8*/ 	.short	0x0100
        /*06aa*/ 	.byte	0x06
	.zero		1


	//   ....[11]....
        /*06ac*/ 	.word	0x00000510
        /*06b0*/ 	.word	0x000000ff
        /*06b4*/ 	.word	0x00038880
        /*06b8*/ 	.short	0x0100
        /*06ba*/ 	.byte	0x06
	.zero		1


	//   ....[12]....
        /*06bc*/ 	.word	0x00000520
        /*06c0*/ 	.word	0x000000ff
        /*06c4*/ 	.word	0x00038878
        /*06c8*/ 	.short	0x0100
        /*06ca*/ 	.byte	0x06
	.zero		1


	//   ....[13]....
        /*06cc*/ 	.word	0x00000530
        /*06d0*/ 	.word	0x000000ff
        /*06d4*/ 	.word	0x00038888
        /*06d8*/ 	.short	0x0100
        /*06da*/ 	.byte	0x06
	.zero		1


	//   ....[14]....
        /*06dc*/ 	.word	0x00000660
        /*06e0*/ 	.word	0x000000ff
        /*06e4*/ 	.word	0x00038890
        /*06e8*/ 	.short	0x0100
        /*06ea*/ 	.byte	0x08
	.zero		1


	//   ....[15]....
        /*06ec*/ 	.word	0x00000670
        /*06f0*/ 	.word	0x000000ff
        /*06f4*/ 	.word	0x000388a0
        /*06f8*/ 	.short	0x0100
        /*06fa*/ 	.byte	0x08
	.zero		1


	//   ....[16]....
        /*06fc*/ 	.word	0x00000680
        /*0700*/ 	.word	0x000000ff
        /*0704*/ 	.word	0x00038898
        /*0708*/ 	.short	0x0100
        /*070a*/ 	.byte	0x08
	.zero		1


	//   ....[17]....
        /*070c*/ 	.word	0x00000690
        /*0710*/ 	.word	0x000000ff
        /*0714*/ 	.word	0x000388a8
        /*0718*/ 	.short	0x0100
        /*071a*/ 	.byte	0x08
	.zero		1


	//   ....[18]....
        /*071c*/ 	.word	0x000007d0
        /*0720*/ 	.word	0x000000ff
        /*0724*/ 	.word	0x000388b0
        /*0728*/ 	.short	0x0100
        /*072a*/ 	.byte	0x08
	.zero		1


	//   ....[19]....
        /*072c*/ 	.word	0x000007e0
        /*0730*/ 	.word	0x000000ff
        /*0734*/ 	.word	0x000388c0
        /*0738*/ 	.short	0x0100
        /*073a*/ 	.byte	0x08
	.zero		1


	//   ....[20]....
        /*073c*/ 	.word	0x000007f0
        /*0740*/ 	.word	0x000000ff
        /*0744*/ 	.word	0x000388b8
        /*0748*/ 	.short	0x0100
        /*074a*/ 	.byte	0x08
	.zero		1


	//   ....[21]....
        /*074c*/ 	.word	0x00000800
        /*0750*/ 	.word	0x000000ff
        /*0754*/ 	.word	0x000388c8
        /*0758*/ 	.short	0x0100
        /*075a*/ 	.byte	0x08
	.zero		1


	//   ....[22]....
        /*075c*/ 	.word	0x000018f0
        /*0760*/ 	.word	0x000000ff
        /*0764*/ 	.word	0x00038800
        /*0768*/ 	.short	0x010a
        /*076a*/ 	.byte	0x06
	.zero		1


	//   ....[23]....
        /*076c*/ 	.word	0x000019c0
        /*0770*/ 	.word	0x00000000
        /*0774*/ 	.word	0x00038830
        /*0778*/ 	.short	0x010a
        /*077a*/ 	.byte	0x3f
	.zero		1


	//   ....[24]....
        /*077c*/ 	.word	0x00001a00
        /*0780*/ 	.word	0x00000000
        /*0784*/ 	.word	0x00038830
        /*0788*/ 	.short	0x010a
        /*078a*/ 	.byte	0x3f
	.zero		1


	//   ....[25]....
        /*078c*/ 	.word	0x00004640
        /*0790*/ 	.word	0x000000ff
        /*0794*/ 	.word	0x00000000
        /*0798*/ 	.short	0x0101
        /*079a*/ 	.byte	0x04
	.zero		1


	//   ....[26]....
        /*079c*/ 	.word	0x00005d10
        /*07a0*/ 	.word	0x000000ff
        /*07a4*/ 	.word	0x00038830
        /*07a8*/ 	.short	0x010a
        /*07aa*/ 	.byte	0x04
	.zero		1


	//   ....[27]....
        /*07ac*/ 	.word	0x00005d60
        /*07b0*/ 	.word	0x000000ff
        /*07b4*/ 	.word	0x00038830
        /*07b8*/ 	.short	0x010a
        /*07ba*/ 	.byte	0x04
	.zero		1


	//   ....[28]....
        /*07bc*/ 	.word	0x000082d0
        /*07c0*/ 	.word	0x000000ff
        /*07c4*/ 	.word	0x00038850
        /*07c8*/ 	.short	0x010a
        /*07ca*/ 	.byte	0x04
	.zero		1


	//   ....[29]....
        /*07cc*/ 	.word	0x00008310
        /*07d0*/ 	.word	0x000000ff
        /*07d4*/ 	.word	0x00038850
        /*07d8*/ 	.short	0x010a
        /*07da*/ 	.byte	0x04
	.zero		1


	//   ....[30]....
        /*07dc*/ 	.word	0x00009030
        /*07e0*/ 	.word	0x000000ff
        /*07e4*/ 	.word	0x00000000
        /*07e8*/ 	.short	0x0101
        /*07ea*/ 	.byte	0x06
	.zero		1


	//   ....[31]....
        /*07ec*/ 	.word	0x00009e30
        /*07f0*/ 	.word	0x000000ff
        /*07f4*/ 	.word	0x00000000
        /*07f8*/ 	.short	0x0101
        /*07fa*/ 	.byte	0x04
	.zero		1


	//   ....[32]....
        /*07fc*/ 	.word	0x0000a040
        /*0800*/ 	.word	0x000000ff
        /*0804*/ 	.word	0x00038830
        /*0808*/ 	.short	0x010a
        /*080a*/ 	.byte	0x04
	.zero		1


	//   ....[33]....
        /*080c*/ 	.word	0x0000a080
        /*0810*/ 	.word	0x000000ff
        /*0814*/ 	.word	0x00038830
        /*0818*/ 	.short	0x010a
        /*081a*/ 	.byte	0x04
	.zero		1


	//   ....[34]....
        /*081c*/ 	.word	0x0000c9e0
        /*0820*/ 	.word	0x000000ff
        /*0824*/ 	.word	0x00038850
        /*0828*/ 	.short	0x010a
        /*082a*/ 	.byte	0x04
	.zero		1


	//   ....[35]....
        /*082c*/ 	.word	0x0000ca20
        /*0830*/ 	.word	0x000000ff
        /*0834*/ 	.word	0x00038850
        /*0838*/ 	.short	0x010a
        /*083a*/ 	.byte	0x04
	.zero		1


	//   ....[36]....
        /*083c*/ 	.word	0x0000d090
        /*0840*/ 	.word	0x000000ff
        /*0844*/ 	.word	0x00000000
        /*0848*/ 	.short	0x0101
        /*084a*/ 	.byte	0x06
	.zero		1


	//   ....[37]....
        /*084c*/ 	.word	0x0000de80
        /*0850*/ 	.word	0x000000ff
        /*0854*/ 	.word	0x00000000
        /*0858*/ 	.short	0x0101
        /*085a*/ 	.byte	0x04
	.zero		1


	//   ....[38]....
        /*085c*/ 	.word	0x0000e7a0
        /*0860*/ 	.word	0x000000ff
        /*0864*/ 	.word	0x00038850
        /*0868*/ 	.short	0x010a
        /*086a*/ 	.byte	0x07
	.zero		1


	//   ....[39]....
        /*086c*/ 	.word	0x0000e7e0
        /*0870*/ 	.word	0x000000ff
        /*0874*/ 	.word	0x00038850
        /*0878*/ 	.short	0x010a
        /*087a*/ 	.byte	0x07
	.zero		1


	//   ....[40]....
        /*087c*/ 	.word	0x0000ee30
        /*0880*/ 	.word	0x000000ff
        /*0884*/ 	.word	0x00000000
        /*0888*/ 	.short	0x0101
        /*088a*/ 	.byte	0x04
	.zero		1


	//   ....[41]....
        /*088c*/ 	.word	0x00010d80
        /*0890*/ 	.word	0x000000ff
        /*0894*/ 	.word	0x00000000
        /*0898*/ 	.short	0x0101
        /*089a*/ 	.byte	0x05
	.zero		1


	//   ....[42]....
        /*089c*/ 	.word	0x000133f0
        /*08a0*/ 	.word	0x00000000
        /*08a4*/ 	.word	0x00038840
        /*08a8*/ 	.short	0x010a
        /*08aa*/ 	.byte	0x3f
	.zero		1


	//   ....[43]....
        /*08ac*/ 	.word	0x00013a10
        /*08b0*/ 	.word	0x00000000
        /*08b4*/ 	.word	0x00038830
        /*08b8*/ 	.short	0x0107
        /*08ba*/ 	.byte	0x3f
	.zero		1


	//   ....[44]....
        /*08bc*/ 	.word	0x00013ad0
        /*08c0*/ 	.word	0x00000000
        /*08c4*/ 	.word	0x00038830
        /*08c8*/ 	.short	0x0101
        /*08ca*/ 	.byte	0x3f
	.zero		1


	//   ....[45]....
        /*08cc*/ 	.word	0x000145b0
        /*08d0*/ 	.word	0x00000011
        /*08d4*/ 	.word	0x00038800
        /*08d8*/ 	.short	0x0107
        /*08da*/ 	.byte	0x3f
	.zero		1


	//   ....[46]....
        /*08dc*/ 	.word	0x000146a0
        /*08e0*/ 	.word	0x00000011
        /*08e4*/ 	.word	0x00038800
        /*08e8*/ 	.short	0x0101
        /*08ea*/ 	.byte	0x3f
	.zero		1


	//   ....[47]....
        /*08ec*/ 	.word	0x000146c0
        /*08f0*/ 	.word	0x00000011
        /*08f4*/ 	.word	0x00038820
        /*08f8*/ 	.short	0x010a
        /*08fa*/ 	.byte	0x3f
	.zero		1


	//   ....[48]....
        /*08fc*/ 	.word	0x00014a10
        /*0900*/ 	.word	0x00000006
        /*0904*/ 	.word	0x00038840
        /*0908*/ 	.short	0x010a
        /*090a*/ 	.byte	0x3f
	.zero		1


	//   ....[49]....
        /*090c*/ 	.word	0x00014ed0
        /*0910*/ 	.word	0x00000006
        /*0914*/ 	.word	0x00038830
        /*0918*/ 	.short	0x0107
        /*091a*/ 	.byte	0x3f
	.zero		1


	//   ....[50]....
        /*091c*/ 	.word	0x00014f80
        /*0920*/ 	.word	0x00000006
        /*0924*/ 	.word	0x00038830
        /*0928*/ 	.short	0x0101
        /*092a*/ 	.byte	0x3f
	.zero		1


	//   ....[51]....
        /*092c*/ 	.word	0x00014fe0
        /*0930*/ 	.word	0x00000006
        /*0934*/ 	.word	0x00038860
        /*0938*/ 	.short	0x010a
        /*093a*/ 	.byte	0x3f
	.zero		1


	//   ....[52]....
        /*093c*/ 	.word	0x000154e0
        /*0940*/ 	.word	0x00000006
        /*0944*/ 	.word	0x00038850
        /*0948*/ 	.short	0x0107
        /*094a*/ 	.byte	0x3f
	.zero		1


	//   ....[53]....
        /*094c*/ 	.word	0x000156a0
        /*0950*/ 	.word	0x00000006
        /*0954*/ 	.word	0x00038850
        /*0958*/ 	.short	0x0101
        /*095a*/ 	.byte	0x3f
	.zero		1


	//   ....[54]....
        /*095c*/ 	.word	0x000158a0
        /*0960*/ 	.word	0x00000004
        /*0964*/ 	.word	0x00038860
        /*0968*/ 	.short	0x010a
        /*096a*/ 	.byte	0x3f
	.zero		1


	//   ....[55]....
        /*096c*/ 	.word	0x00015d80
        /*0970*/ 	.word	0x00000004
        /*0974*/ 	.word	0x00038850
        /*0978*/ 	.short	0x0107
        /*097a*/ 	.byte	0x3f
	.zero		1


	//   ....[56]....
        /*097c*/ 	.word	0x00015e30
        /*0980*/ 	.word	0x00000004
        /*0984*/ 	.word	0x00038850
        /*0988*/ 	.short	0x0101
        /*098a*/ 	.byte	0x3f
	.zero		1


	//   ....[57]....
        /*098c*/ 	.word	0x000160d0
        /*0990*/ 	.word	0x00000004
        /*0994*/ 	.word	0x00038820
        /*0998*/ 	.short	0x010a
        /*099a*/ 	.byte	0x3f
	.zero		1


	//   ....[58]....
        /*099c*/ 	.word	0x00016270
        /*09a0*/ 	.word	0x00000005
        /*09a4*/ 	.word	0x00038840
        /*09a8*/ 	.short	0x010a
        /*09aa*/ 	.byte	0x3f
	.zero		1


	//   ....[59]....
        /*09ac*/ 	.word	0x00016310
        /*09b0*/ 	.word	0x00000017
        /*09b4*/ 	.word	0x00038840
        /*09b8*/ 	.short	0x010a
        /*09ba*/ 	.byte	0x3f
	.zero		1


	//   ....[60]....
        /*09bc*/ 	.word	0x00016350
        /*09c0*/ 	.word	0x00000005
        /*09c4*/ 	.word	0x00038860
        /*09c8*/ 	.short	0x010a
        /*09ca*/ 	.byte	0x3f
	.zero		1


	//   ....[61]....
        /*09cc*/ 	.word	0x00016390
        /*09d0*/ 	.word	0x00000017
        /*09d4*/ 	.word	0x00038860
        /*09d8*/ 	.short	0x010a
        /*09da*/ 	.byte	0x3f
	.zero		1


	//   ....[62]....
        /*09dc*/ 	.word	0x00016410
        /*09e0*/ 	.word	0x00000003
        /*09e4*/ 	.word	0x00038800
        /*09e8*/ 	.short	0x010a
        /*09ea*/ 	.byte	0x3f
	.zero		1


	//   ....[63]....
        /*09ec*/ 	.word	0x00016460
        /*09f0*/ 	.word	0x00000000
        /*09f4*/ 	.word	0x00038830
        /*09f8*/ 	.short	0x010a
        /*09fa*/ 	.byte	0x3f
	.zero		1


	//   ....[64]....
        /*09fc*/ 	.word	0x000164d0
        /*0a00*/ 	.word	0x00000099
        /*0a04*/ 	.word	0x00038830
        /*0a08*/ 	.short	0x010a
        /*0a0a*/ 	.byte	0x3f
	.zero		1


	//   ....[65]....
        /*0a0c*/ 	.word	0x00016530
        /*0a10*/ 	.word	0x00000002
        /*0a14*/ 	.word	0x00038850
        /*0a18*/ 	.short	0x010a
        /*0a1a*/ 	.byte	0x3f
	.zero		1


	//   ....[66]....
        /*0a1c*/ 	.word	0x00016590
        /*0a20*/ 	.word	0x00000004
        /*0a24*/ 	.word	0x00038830
        /*0a28*/ 	.short	0x010a
        /*0a2a*/ 	.byte	0x3f
	.zero		1


	//   ....[67]....
        /*0a2c*/ 	.word	0x000165f0
        /*0a30*/ 	.word	0x00000002
        /*0a34*/ 	.word	0x00038850
        /*0a38*/ 	.short	0x010a
        /*0a3a*/ 	.byte	0x3f
	.zero		1


	//   ....[68]....
        /*0a3c*/ 	.word	0x00016650
        /*0a40*/ 	.word	0x00000007
        /*0a44*/ 	.word	0x00038850
        /*0a48*/ 	.short	0x010a
        /*0a4a*/ 	.byte	0x3f
	.zero		1


	//   ....[69]....
        /*0a4c*/ 	.word	0x00016750
        /*0a50*/ 	.word	0x00000000
        /*0a54*/ 	.word	0x00038840
        /*0a58*/ 	.short	0x010a
        /*0a5a*/ 	.byte	0x3f
	.zero		1


	//   ....[70]....
        /*0a5c*/ 	.word	0x00017980
        /*0a60*/ 	.word	0x00000011
        /*0a64*/ 	.word	0x00038820
        /*0a68*/ 	.short	0x010a
        /*0a6a*/ 	.byte	0x3f
	.zero		1


	//   ....[71]....
        /*0a6c*/ 	.word	0x000179d0
        /*0a70*/ 	.word	0x00000006
        /*0a74*/ 	.word	0x00038840
        /*0a78*/ 	.short	0x010a
        /*0a7a*/ 	.byte	0x3f
	.zero		1


	//   ....[72]....
        /*0a7c*/ 	.word	0x00018020
        /*0a80*/ 	.word	0x00000006
        /*0a84*/ 	.word	0x00038860
        /*0a88*/ 	.short	0x010a
        /*0a8a*/ 	.byte	0x3f
	.zero		1


	//   ....[73]....
        /*0a8c*/ 	.word	0x00018790
        /*0a90*/ 	.word	0x00000004
        /*0a94*/ 	.word	0x00038860
        /*0a98*/ 	.short	0x010a
        /*0a9a*/ 	.byte	0x3f
	.zero		1


	//   ....[74]....
        /*0a9c*/ 	.word	0x00019040
        /*0aa0*/ 	.word	0x00000004
        /*0aa4*/ 	.word	0x00038820
        /*0aa8*/ 	.short	0x010a
        /*0aaa*/ 	.byte	0x3f
	.zero		1


	//   ....[75]....
        /*0aac*/ 	.word	0x000191e0
        /*0ab0*/ 	.word	0x00000005
        /*0ab4*/ 	.word	0x00038840
        /*0ab8*/ 	.short	0x010a
        /*0aba*/ 	.byte	0x3f
	.zero		1


	//   ....[76]....
        /*0abc*/ 	.word	0x00019230
        /*0ac0*/ 	.word	0x00000017
        /*0ac4*/ 	.word	0x00038840
        /*0ac8*/ 	.short	0x010a
        /*0aca*/ 	.byte	0x3f
	.zero		1


	//   ....[77]....
        /*0acc*/ 	.word	0x00019280
        /*0ad0*/ 	.word	0x00000005
        /*0ad4*/ 	.word	0x00038860
        /*0ad8*/ 	.short	0x010a
        /*0ada*/ 	.byte	0x3f
	.zero		1


	//----- nvinfo : EIATTR_NUM_MBARRIERS
	.align		4
.L_505:
        /*0adc*/ 	.byte	0x03, 0x38
        /*0ade*/ 	.short	0x0016


	//----- nvinfo : EIATTR_EXIT_INSTR_OFFSETS
	.align		4
        /*0ae0*/ 	.byte	0x04, 0x1c
        /*0ae2*/ 	.short	(.L_507 - .L_506)


	//   ....[0]....
.L_506:
        /*0ae4*/ 	.word	0x00000950


	//   ....[1]....
        /*0ae8*/ 	.word	0x00011fe0


	//   ....[2]....
        /*0aec*/ 	.word	0x000163e0


	//----- nvinfo : EIATTR_MAX_THREADS
	.align		4
.L_507:
        /*0af0*/ 	.byte	0x04, 0x05
        /*0af2*/ 	.short	(.L_509 - .L_508)
.L_508:
        /*0af4*/ 	.word	0x00000180
        /*0af8*/ 	.word	0x00000001
        /*0afc*/ 	.word	0x00000001


	//----- nvinfo : EIATTR_CRS_STACK_SIZE
	.align		4
.L_509:
        /*0b00*/ 	.byte	0x04, 0x1e
        /*0b02*/ 	.short	(.L_511 - .L_510)
.L_510:
        /*0b04*/ 	.word	0x00000000


	//----- nvinfo : EIATTR_CBANK_PARAM_SIZE
	.align		4
.L_511:
        /*0b08*/ 	.byte	0x03, 0x19
        /*0b0a*/ 	.short	0x0af0


	//----- nvinfo : EIATTR_PARAM_CBANK
	.align		4
        /*0b0c*/ 	.byte	0x04, 0x0a
        /*0b0e*/ 	.short	(.L_513 - .L_512)
	.align		4
.L_512:
        /*0b10*/ 	.word	index@(.nv.constant0._ZN7cutlass13device_kernelIN5flash11enable_sm90INS1_16FlashAttnFwdSm90INS1_25CollectiveMainloopFwdSm90ILi2EN4cute5tupleIJNS5_1CILi1EEES8_S8_EEENS6_IJNS7_ILi128EEENS7_ILi80EEENS7_ILi256EEEEEELi256ENS_10bfloat16_tEfNS_4arch4Sm90ELb1ELb0ELb1ELb0ELb1ELb0ELb0ELb1ELb1ELb1ELb0ELb0EEENS1_21CollectiveEpilogueFwdINS6_IJSA_SC_SB_EEES9_SE_SG_Li256ELb0ELb1ELb0ELb0EEENS1_30DynamicPersistentTileSchedulerILi256ELi128ELb0ELb1ELb1EEEEEEEEEvNT_6ParamsE)
        /*0b14*/ 	.short	0x0210
        /*0b16*/ 	.short	0x0af0


	//----- nvinfo : EIATTR_SW_WAR
	.align		4
.L_513:
        /*0b18*/ 	.byte	0x04, 0x36
        /*0b1a*/ 	.short	(.L_515 - .L_514)
.L_514:
        /*0b1c*/ 	.word	0x00000008
.L_515:


//--------------------- .nv.info._ZN7cutlass13device_kernelIN5flash11enable_sm90INS1_16FlashAttnFwdSm90INS1_25CollectiveMainloopFwdSm90ILi2EN4cute5tupleIJNS5_1CILi1EEES8_S8_EEENS6_IJNS7_ILi128EEENS7_ILi80EEENS7_ILi256EEEEEELi256ENS_10bfloat16_tEfNS_4arch4Sm90ELb1ELb0ELb1ELb1ELb1ELb0ELb0ELb1ELb1ELb1ELb0ELb0EEENS1_21CollectiveEpilogueFwdINS6_IJSA_SC_SB_EEES9_SE_SG_Li256ELb1ELb1ELb0ELb0EEENS1_36VarlenDynamicPersistentTileSchedulerILi128ELi80ELi256ELi128ELb0ELb1ELb1ELb1ELb1ELb1EEEEEEEEEvNT_6ParamsE --------------------------
	.section	.nv.info._ZN7cutlass13device_kernelIN5flash11enable_sm90INS1_16FlashAttnFwdSm90INS1_25CollectiveMainloopFwdSm90ILi2EN4cute5tupleIJNS5_1CILi1EEES8_S8_EEENS6_IJNS7_ILi128EEENS7_ILi80EEENS7_ILi256EEEEEELi256ENS_10bfloat16_tEfNS_4arch4Sm90ELb1ELb0ELb1ELb1ELb1ELb0ELb0ELb1ELb1ELb1ELb0ELb0EEENS1_21CollectiveEpilogueFwdINS6_IJSA_SC_SB_EEES9_SE_SG_Li256ELb1ELb1ELb0ELb0EEENS1_36VarlenDynamicPersistentTileSchedulerILi128ELi80ELi256ELi128ELb0ELb1ELb1ELb1ELb1ELb1EEEEEEEEEvNT_6ParamsE,"",@"SHT_CUDA_INFO"
	.sectionflags	@""
	.align	4


	//----- nvinfo : EIATTR_CUDA_API_VERSION
	.align		4
        /*0000*/ 	.byte	0x04, 0x37
        /*0002*/ 	.short	(.L_517 - .L_516)
.L_516:
        /*0004*/ 	.word	0x00000082


	//----- nvinfo : EIATTR_KPARAM_INFO
	.align		4
.L_517:
        /*0008*/ 	.byte	0x04, 0x17
        /*000a*/ 	.short	(.L_519 - .L_518)
.L_518:
        /*000c*/ 	.word	0x00000000
        /*0010*/ 	.short	0x0000
        /*0012*/ 	.short	0x0070
        /*0014*/ 	.byte	0x00, 0xf0, 0x01, 0x2a


	//----- nvinfo : EIATTR_SPARSE_MMA_MASK
	.align		4
.L_519:
        /*0018*/ 	.byte	0x03, 0x50
        /*001a*/ 	.short	0x0000


	//----- nvinfo : EIATTR_MAXREG_COUNT
	.align		4
        /*001c*/ 	.byte	0x03, 0x1b
        /*001e*/ 	.short	0x00a8


	//----- nvinfo : EIATTR_NUM_BARRIERS
	.align		4
        /*0020*/ 	.byte	0x02, 0x4c
        /*0022*/ 	.byte	0x09
	.zero		1


	//----- nvinfo : EIATTR_EXTERNS
	.align		4
        /*0024*/ 	.byte	0x04, 0x0f
        /*0026*/ 	.short	(.L_521 - .L_520)


	//   ....[0]....
	.align		4
.L_520:
        /*0028*/ 	.word	index@(__assertfail)


	//----- nvinfo : EIATTR_ANNOTATIONS
	.align		4
.L_521:
        /*002c*/ 	.byte	0x04, 0x55
        /*002e*/ 	.short	(.L_523 - .L_522)


	//   ....[0]....
.L_522:
        /* <DEDUP_REMOVED lines=20> */


	//----- nvinfo : EIATTR_MERCURY_ISA_VERSION
	.align		4
.L_523:
        /*0160*/ 	.byte	0x03, 0x5f
        /*0162*/ 	.short	0x0101


	//----- nvinfo : EIATTR_UNUSED_LOAD_BYTE_OFFSET
	.align		4
        /*0164*/ 	.byte	0x04, 0x44
        /*0166*/ 	.short	(.L_525 - .L_524)


	//   ....[0]....
.L_524:
        /*0168*/ 	.word	0x00000950
        /*016c*/ 	.word	0x0000fff0


	//   ....[1]....
        /*0170*/ 	.word	0x0000f780
        /*0174*/ 	.word	0x0000fff0


	//----- nvinfo : EIATTR_INT_WARP_WIDE_INSTR_OFFSETS
	.align		4
.L_525:
        /*0178*/ 	.byte	0x04, 0x31
        /*017a*/ 	.short	(.L_527 - .L_526)


	//   ....[0]....
.L_526:
        /*017c*/ 	.word	0x000000c0


	//   ....[1]....
        /*0180*/ 	.word	0x000000d0


	//   ....[2]....
        /*0184*/ 	.word	0x00000170


	//   ....[3]....
        /*0188*/ 	.word	0x00013a20


	//   ....[4]....
        /*018c*/ 	.word	0x00013ab0


	//   ....[5]....
        /*0190*/ 	.word	0x00016a60


	//   ....[6]....
        /*0194*/ 	.word	0x00016af0


	//----- nvinfo : EIATTR_COOP_GROUP_MASK_REGIDS
	.align		4
.L_527:
        /*0198*/ 	.byte	0x04, 0x29
        /*019a*/ 	.short	(.L_529 - .L_528)


	//   ....[0]....
.L_528:
        /*019c*/ 	.word	0xffffffff


	//   ....[1]....
        /*01a0*/ 	.word	0xffffffff


	//   ....[2]....
        /*01a4*/ 	.word	0xffffffff


	//   ....[3]....
        /*01a8*/ 	.word	0xffffffff


	//   ....[4]....
        /*01ac*/ 	.word	0xffffffff


	//   ....[5]....
        /*01b0*/ 	.word	0xffffffff


	//   ....[6]....
        /*01b4*/ 	.word	0xffffffff


	//   ....[7]....
        /*01b8*/ 	.word	0xffffffff


	//   ....[8]....
        /*01bc*/ 	.word	0xffffffff


	//   ....[9]....
        /*01c0*/ 	.word	0xffffffff


	//   ....[10]....
        /*01c4*/ 	.word	0xffffffff


	//   ....[11]....
        /*01c8*/ 	.word	0xffffffff


	//   ....[12]....
        /*01cc*/ 	.word	0xffffffff


	//   ....[13]....
        /*01d0*/ 	.word	0xffffffff


	//   ....[14]....
        /*01d4*/ 	.word	0xffffffff


	//   ....[15]....
        /*01d8*/ 	.word	0xffffffff


	//   ....[16]....
        /*01dc*/ 	.word	0xffffffff


	//   ....[17]....
        /*01e0*/ 	.word	0xffffffff


	//   ....[18]....
        /*01e4*/ 	.word	0xffffffff


	//   ....[19]....
        /*01e8*/ 	.word	0xffffffff


	//   ....[20]....
        /*01ec*/ 	.word	0xffffffff


	//   ....[21]....
        /*01f0*/ 	.word	0xffffffff


	//   ....[22]....
        /*01f4*/ 	.word	0xffffffff


	//   ....[23]....
        /*01f8*/ 	.word	0xffffffff


	//   ....[24]....
        /*01fc*/ 	.word	0xffffffff


	//   ....[25]....
        /*0200*/ 	.word	0xffffffff


	//   ....[26]....
        /*0204*/ 	.word	0xffffffff


	//   ....[27]....
        /*0208*/ 	.word	0xffffffff


	//   ....[28]....
        /*020c*/ 	.word	0xffffffff


	//   ....[29]....
        /*0210*/ 	.word	0xffffffff


	//   ....[30]....
        /*0214*/ 	.word	0xffffffff


	//   ....[31]....
        /*0218*/ 	.word	0xffffffff


	//   ....[32]....
        /*021c*/ 	.word	0xffffffff


	//   ....[33]....
        /*0220*/ 	.word	0xffffffff


	//   ....[34]....
        /*0224*/ 	.word	0xffffffff


	//   ....[35]....
        /*0228*/ 	.word	0xffffffff


	//   ....[36]....
        /*022c*/ 	.word	0xffffffff


	//   ....[37]....
        /*0230*/ 	.word	0xffffffff


	//   ....[38]....
        /*0234*/ 	.word	0xffffffff


	//   ....[39]....
        /*0238*/ 	.word	0xffffffff


	//   ....[40]....
        /*023c*/ 	.word	0xffffffff


	//   ....[41]....
        /*0240*/ 	.word	0xffffffff


	//   ....[42]....
        /*0244*/ 	.word	0xffffffff


	//   ....[43]....
        /*0248*/ 	.word	0xffffffff


	//   ....[44]....
        /*024c*/ 	.word	0xffffffff


	//   ....[45]....
        /*0250*/ 	.word	0xffffffff


	//   ....[46]....
        /*0254*/ 	.word	0xffffffff


	//   ....[47]....
        /*0258*/ 	.word	0xffffffff


	//   ....[48]....
        /*025c*/ 	.word	0xffffffff


	//   ....[49]....
        /*0260*/ 	.word	0xffffffff


	//   ....[50]....
        /*0264*/ 	.word	0xffffffff


	//   ....[51]....
        /*0268*/ 	.word	0xffffffff


	//   ....[52]....
        /*026c*/ 	.word	0xffffffff


	//   ....[53]....
        /*0270*/ 	.word	0xffffffff


	//   ....[54]....
        /*0274*/ 	.word	0xffffffff


	//   ....[55]....
        /*0278*/ 	.word	0xffffffff


	//   ....[56]....
        /*027c*/ 	.word	0xffffffff


	//   ....[57]....
        /*0280*/ 	.word	0xffffffff


	//   ....[58]....
        /*0284*/ 	.word	0xffffffff


	//   ....[59]....
        /*0288*/ 	.word	0xffffffff


	//   ....[60]....
        /*028c*/ 	.word	0xffffffff


	//   ....[61]....
        /*0290*/ 	.word	0xffffffff


	//   ....[62]....
        /*0294*/ 	.word	0xffffffff


	//   ....[63]....
        /*0298*/ 	.word	0xffffffff


	//   ....[64]....
        /*029c*/ 	.word	0xffffffff


	//   ....[65]....
        /*02a0*/ 	.word	0xffffffff


	//   ....[66]....
        /*02a4*/ 	.word	0xffffffff


	//   ....[67]....
        /*02a8*/ 	.word	0xffffffff


	//   ....[68]....
        /*02ac*/ 	.word	0xffffffff


	//   ....[69]....
        /*02b0*/ 	.word	0xffffffff


	//   ....[70]....
        /*02b4*/ 	.word	0xffffffff


	//   ....[71]....
        /*02b8*/ 	.word	0xffffffff


	//   ....[72]....
        /*02bc*/ 	.word	0xffffffff


	//   ....[73]....
        /*02c0*/ 	.word	0xffffffff


	//   ....[74]....
        /*02c4*/ 	.word	0xffffffff


	//   ....[75]....
        /*02c8*/ 	.word	0xffffffff


	//   ....[76]....
        /*02cc*/ 	.word	0xffffffff


	//   ....[77]....
        /*02d0*/ 	.word	0xffffffff


	//   ....[78]....
        /*02d4*/ 	.word	0xffffffff


	//   ....[79]....
        /*02d8*/ 	.word	0xffffffff


	//   ....[80]....
        /*02dc*/ 	.word	0xffffffff


	//   ....[81]....
        /*02e0*/ 	.word	0xffffffff


	//   ....[82]....
        /*02e4*/ 	.word	0xffffffff


	//   ....[83]....
        /*02e8*/ 	.word	0xffffffff


	//   ....[84]....
        /*02ec*/ 	.word	0xffffffff


	//   ....[85]....
        /*02f0*/ 	.word	0xffffffff


	//   ....[86]....
        /*02f4*/ 	.word	0xffffffff


	//   ....[87]....
        /*02f8*/ 	.word	0xffffffff


	//   ....[88]....
        /*02fc*/ 	.word	0xffffffff


	//   ....[89]....
        /*0300*/ 	.word	0xffffffff


	//   ....[90]....
        /*0304*/ 	.word	0xffffffff


	//   ....[91]....
        /*0308*/ 	.word	0xffffffff


	//   ....[92]....
        /*030c*/ 	.word	0xffffffff


	//   ....[93]....
        /*0310*/ 	.word	0xffffffff


	//   ....[94]....
        /*0314*/ 	.word	0xffffffff


	//   ....[95]....
        /*0318*/ 	.word	0xffffffff


	//   ....[96]....
        /*031c*/ 	.word	0xffffffff


	//   ....[97]....
        /*0320*/ 	.word	0xffffffff


	//   ....[98]....
        /*0324*/ 	.word	0xffffffff


	//   ....[99]....
        /*0328*/ 	.word	0xffffffff


	//   ....[100]....
        /*032c*/ 	.word	0xffffffff


	//   ....[101]....
        /*0330*/ 	.word	0xffffffff


	//   ....[102]....
        /*0334*/ 	.word	0xffffffff


	//   ....[103]....
        /*0338*/ 	.word	0xffffffff


	//   ....[104]....
        /*033c*/ 	.word	0xffffffff


	//   ....[105]....
        /*0340*/ 	.word	0xffffffff


	//   ....[106]....
        /*0344*/ 	.word	0xffffffff


	//   ....[107]....
        /*0348*/ 	.word	0xffffffff


	//   ....[108]....
        /*034c*/ 	.word	0xffffffff


	//   ....[109]....
        /*0350*/ 	.word	0xffffffff


	//   ....[110]....
        /*0354*/ 	.word	0xffffffff


	//   ....[111]....
        /*0358*/ 	.word	0xffffffff


	//   ....[112]....
        /*035c*/ 	.word	0xffffffff


	//   ....[113]....
        /*0360*/ 	.word	0xffffffff


	//   ....[114]....
        /*0364*/ 	.word	0xffffffff


	//   ....[115]....
        /*0368*/ 	.word	0xffffffff


	//   ....[116]....
        /*036c*/ 	.word	0xffffffff


	//   ....[117]....
        /*0370*/ 	.word	0xffffffff


	//   ....[118]....
        /*0374*/ 	.word	0xffffffff


	//   ....[119]....
        /*0378*/ 	.word	0xffffffff


	//   ....[120]....
        /*037c*/ 	.word	0xffffffff


	//   ....[121]....
        /*0380*/ 	.word	0xffffffff


	//   ....[122]....
        /*0384*/ 	.word	0xffffffff


	//   ....[123]....
        /*0388*/ 	.word	0xffffffff


	//   ....[124]....
        /*038c*/ 	.word	0xffffffff


	//   ....[125]....
        /*0390*/ 	.word	0xffffffff


	//   ....[126]....
        /*0394*/ 	.word	0xffffffff


	//   ....[127]....
        /*0398*/ 	.word	0xffffffff


	//   ....[128]....
        /*039c*/ 	.word	0xffffffff


	//   ....[129]....
        /*03a0*/ 	.word	0xffffffff


	//   ....[130]....
        /*03a4*/ 	.word	0xffffffff


	//   ....[131]....
        /*03a8*/ 	.word	0xffffffff


	//   ....[132]....
        /*03ac*/ 	.word	0xffffffff


	//   ....[133]....
        /*03b0*/ 	.word	0xffffffff


	//   ....[134]....
        /*03b4*/ 	.word	0xffffffff


	//   ....[135]....
        /*03b8*/ 	.word	0xffffffff


	//   ....[136]....
        /*03bc*/ 	.word	0xffffffff


	//   ....[137]....
        /*03c0*/ 	.word	0x0500000f


	//   ....[138]....
        /*03c4*/ 	.word	0x0500000f


	//   ....[139]....
        /*03c8*/ 	.word	0x0500000f


	//   ....[140]....
        /*03cc*/ 	.word	0x0500000f


	//   ....[141]....
        /*03d0*/ 	.word	0x0500000f


	//   ....[142]....
        /*03d4*/ 	.word	0x0500000f


	//   ....[143]....
        /*03d8*/ 	.word	0x0500000f


	//   ....[144]....
        /*03dc*/ 	.word	0x0500000f


	//   ....[145]....
        /*03e0*/ 	.word	0x0500000f


	//   ....[146]....
        /*03e4*/ 	.word	0x0500000f


	//   ....[147]....
        /*03e8*/ 	.word	0x0500000f


	//   ....[148]....
        /*03ec*/ 	.word	0x0500000f


	//   ....[149]....
        /*03f0*/ 	.word	0x0500000f


	//   ....[150]....
        /*03f4*/ 	.word	0x0500000f


	//   ....[151]....
        /*03f8*/ 	.word	0x0500000f


	//   ....[152]....
        /*03fc*/ 	.word	0x0500000f


	//   ....[153]....
        /*0400*/ 	.word	0x0500000f


	//   ....[154]....
        /*0404*/ 	.word	0x0500000f


	//   ....[155]....
        /*0408*/ 	.word	0x0500000f


	//   ....[156]....
        /*040c*/ 	.word	0x0500000f


	//   ....[157]....
        /*0410*/ 	.word	0x0500000f


	//   ....[158]....
        /*0414*/ 	.word	0x0500000f


	//   ....[159]....
        /*0418*/ 	.word	0x0500000f


	//   ....[160]....
        /*041c*/ 	.word	0x0500000f


	//   ....[161]....
        /*0420*/ 	.word	0x0500000f


	//   ....[162]....
        /*0424*/ 	.word	0x0500000f


	//   ....[163]....
        /*0428*/ 	.word	0x0500000f


	//   ....[164]....
        /*042c*/ 	.word	0x0500000f


	//   ....[165]....
        /*0430*/ 	.word	0x0500000f


	//   ....[166]....
        /*0434*/ 	.word	0x0500000f


	//   ....[167]....
        /*0438*/ 	.word	0x0500000f


	//   ....[168]....
        /*043c*/ 	.word	0x0500000f


	//   ....[169]....
        /*0440*/ 	.word	0x0500000f


	//   ....[170]....
        /*0444*/ 	.word	0x0500000f


	//   ....[171]....
        /*0448*/ 	.word	0x0500000f


	//   ....[172]....
        /*044c*/ 	.word	0x0500000f


	//   ....[173]....
        /*0450*/ 	.word	0x0500000f


	//   ....[174]....
        /*0454*/ 	.word	0x0500000f


	//   ....[175]....
        /*0458*/ 	.word	0x0500000f


	//   ....[176]....
        /*045c*/ 	.word	0x0500000f


	//   ....[177]....
        /*0460*/ 	.word	0x0500000f


	//   ....[178]....
        /*0464*/ 	.word	0x0500000f


	//   ....[179]....
        /*0468*/ 	.word	0x0500000f


	//   ....[180]....
        /*046c*/ 	.word	0x0500000f


	//   ....[181]....
        /*0470*/ 	.word	0x0500000f


	//   ....[182]....
        /*0474*/ 	.word	0x0500000f


	//   ....[183]....
        /*0478*/ 	.word	0x0500000f


	//   ....[184]....
        /*047c*/ 	.word	0x0500000f


	//   ....[185]....
        /*0480*/ 	.word	0x0500000f


	//   ....[186]....
        /*0484*/ 	.word	0x0500000f


	//   ....[187]....
        /*0488*/ 	.word	0x0500000f


	//   ....[188]....
        /*048c*/ 	.word	0x0500000f


	//   ....[189]....
        /*0490*/ 	.word	0x0500000f


	//   ....[190]....
        /*0494*/ 	.word	0x0500000f


	//   ....[191]....
        /*0498*/ 	.word	0x0500000f


	//   ....[192]....
        /*049c*/ 	.word	0x0500000f


	//   ....[193]....
        /*04a0*/ 	.word	0x0500000f


	//   ....[194]....
        /*04a4*/ 	.word	0x0500000f


	//   ....[195]....
        /*04a8*/ 	.word	0x0500000f


	//   ....[196]....
        /*04ac*/ 	.word	0x0500000f


	//   ....[197]....
        /*04b0*/ 	.word	0x0500000f


	//   ....[198]....
        /*04b4*/ 	.word	0x0500000f


	//   ....[199]....
        /*04b8*/ 	.word	0x0500000f


	//   ....[200]....
        /*04bc*/ 	.word	0x0500000f


	//   ....[201]....
        /*04c0*/ 	.word	0x0500000f


	//   ....[202]....
        /*04c4*/ 	.word	0x0500000f


	//   ....[203]....
        /*04c8*/ 	.word	0x0500000f


	//   ....[204]....
        /*04cc*/ 	.word	0x0500000f


	//   ....[205]....
        /*04d0*/ 	.word	0x0500000f


	//   ....[206]....
        /*04d4*/ 	.word	0x0500000f


	//   ....[207]....
        /*04d8*/ 	.word	0x0500000f


	//   ....[208]....
        /*04dc*/ 	.word	0x0500000f


	//   ....[209]....
        /*04e0*/ 	.word	0x0500000f


	//   ....[210]....
        /*04e4*/ 	.word	0x0500000f


	//   ....[211]....
        /*04e8*/ 	.word	0x0500000f


	//----- nvinfo : EIATTR_COOP_GROUP_INSTR_OFFSETS
	.align		4
.L_529:
        /*04ec*/ 	.byte	0x04, 0x28
        /*04ee*/ 	.short	(.L_531 - .L_530)


	//   ....[0]....
.L_530:
        /*04f0*/ 	.word	0x00000070


	//   ....[1]....
        /*04f4*/ 	.word	0x000000b0


	//   ....[2]....
        /*04f8*/ 	.word	0x000002d0


	//   ....[3]....
        /*04fc*/ 	.word	0x00000430


	//   ....[4]....
        /*0500*/ 	.word	0x00000550


	//   ....[5]....
        /*0504*/ 	.word	0x000006b0


	//   ....[6]....
        /*0508*/ 	.word	0x00001900


	//   ....[7]....
        /*050c*/ 	.word	0x00004370


	//   ....[8]....
        /*0510*/ 	.word	0x00004460


	//   ....[9]....
        /*0514*/ 	.word	0x00004e90


	//   ....[10]....
        /*0518*/ 	.word	0x00004f40


	//   ....[11]....
        /*051c*/ 	.word	0x00005530


	//   ....[12]....
        /*0520*/ 	.word	0x000055c0


	//   ....[13]....
        /*0524*/ 	.word	0x00008a70


	//   ....[14]....
        /*0528*/ 	.word	0x00009100


	//   ....[15]....
        /*052c*/ 	.word	0x00009130


	//   ....[16]....
        /*0530*/ 	.word	0x000091d0


	//   ....[17]....
        /*0534*/ 	.word	0x00009800


	//   ....[18]....
        /*0538*/ 	.word	0x00009860


	//   ....[19]....
        /*053c*/ 	.word	0x0000d6b0


	//   ....[20]....
        /*0540*/ 	.word	0x0000d6e0


	//   ....[21]....
        /*0544*/ 	.word	0x0000d700


	//   ....[22]....
        /*0548*/ 	.word	0x0000d720


	//   ....[23]....
        /*054c*/ 	.word	0x0000ea80


	//   ....[24]....
        /*0550*/ 	.word	0x0000eab0


	//   ....[25]....
        /*0554*/ 	.word	0x0000eb40


	//   ....[26]....
        /*0558*/ 	.word	0x0000eb60


	//   ....[27]....
        /*055c*/ 	.word	0x000108e0


	//   ....[28]....
        /*0560*/ 	.word	0x00010910


	//   ....[29]....
        /*0564*/ 	.word	0x00010960


	//   ....[30]....
        /*0568*/ 	.word	0x000109b0


	//   ....[31]....
        /*056c*/ 	.word	0x00011240


	//   ....[32]....
        /*0570*/ 	.word	0x00011260


	//   ....[33]....
        /*0574*/ 	.word	0x000113b0


	//   ....[34]....
        /*0578*/ 	.word	0x000113d0


	//   ....[35]....
        /*057c*/ 	.word	0x00011510


	//   ....[36]....
        /*0580*/ 	.word	0x00011530


	//   ....[37]....
        /*0584*/ 	.word	0x00011680


	//   ....[38]....
        /*0588*/ 	.word	0x000116a0


	//   ....[39]....
        /*058c*/ 	.word	0x000120f0


	//   ....[40]....
        /*0590*/ 	.word	0x00012110


	//   ....[41]....
        /*0594*/ 	.word	0x00012250


	//   ....[42]....
        /*0598*/ 	.word	0x00012270


	//   ....[43]....
        /*059c*/ 	.word	0x000123b0


	//   ....[44]....
        /*05a0*/ 	.word	0x000123d0


	//   ....[45]....
        /*05a4*/ 	.word	0x00012520


	//   ....[46]....
        /*05a8*/ 	.word	0x00012540


	//   ....[47]....
        /*05ac*/ 	.word	0x00012700


	//   ....[48]....
        /*05b0*/ 	.word	0x000128d0


	//   ....[49]....
        /*05b4*/ 	.word	0x00012900


	//   ....[50]....
        /*05b8*/ 	.word	0x00012930


	//   ....[51]....
        /*05bc*/ 	.word	0x00012960


	//   ....[52]....
        /*05c0*/ 	.word	0x00012990


	//   ....[53]....
        /*05c4*/ 	.word	0x000129c0


	//   ....[54]....
        /*05c8*/ 	.word	0x00012b10


	//   ....[55]....
        /*05cc*/ 	.word	0x00012b40


	//   ....[56]....
        /*05d0*/ 	.word	0x00012b70


	//   ....[57]....
        /*05d4*/ 	.word	0x00012ba0


	//   ....[58]....
        /*05d8*/ 	.word	0x00012bd0


	//   ....[59]....
        /*05dc*/ 	.word	0x00012c00


	//   ....[60]....
        /*05e0*/ 	.word	0x00012c90


	//   ....[61]....
        /*05e4*/ 	.word	0x00012cf0


	//   ....[62]....
        /*05e8*/ 	.word	0x00012d80


	//   ....[63]....
        /*05ec*/ 	.word	0x00014630


	//   ....[64]....
        /*05f0*/ 	.word	0x00014670


	//   ....[65]....
        /*05f4*/ 	.word	0x000146a0


	//   ....[66]....
        /*05f8*/ 	.word	0x00014750


	//   ....[67]....
        /*05fc*/ 	.word	0x00014790


	//   ....[68]....
        /*0600*/ 	.word	0x000147f0


	//   ....[69]....
        /*0604*/ 	.word	0x00014830


	//   ....[70]....
        /*0608*/ 	.word	0x00014890


	//   ....[71]....
        /*060c*/ 	.word	0x000148b0


	//   ....[72]....
        /*0610*/ 	.word	0x000148e0


	//   ....[73]....
        /*0614*/ 	.word	0x00015100


	//   ....[74]....
        /*0618*/ 	.word	0x00015130


	//   ....[75]....
        /*061c*/ 	.word	0x00015190


	//   ....[76]....
        /*0620*/ 	.word	0x00015200


	//   ....[77]....
        /*0624*/ 	.word	0x00015250


	//   ....[78]....
        /*0628*/ 	.word	0x000152c0


	//   ....[79]....
        /*062c*/ 	.word	0x00015300


	//   ....[80]....
        /*0630*/ 	.word	0x00015380


	//   ....[81]....
        /*0634*/ 	.word	0x000153d0


	//   ....[82]....
        /*0638*/ 	.word	0x00015440


	//   ....[83]....
        /*063c*/ 	.word	0x00015490


	//   ....[84]....
        /*0640*/ 	.word	0x00015500


	//   ....[85]....
        /*0644*/ 	.word	0x00015540


	//   ....[86]....
        /*0648*/ 	.word	0x000155b0


	//   ....[87]....
        /*064c*/ 	.word	0x000155c0


	//   ....[88]....
        /*0650*/ 	.word	0x00015610


	//   ....[89]....
        /*0654*/ 	.word	0x00015e00


	//   ....[90]....
        /*0658*/ 	.word	0x00015e40


	//   ....[91]....
        /*065c*/ 	.word	0x00015e60


	//   ....[92]....
        /*0660*/ 	.word	0x00015f20


	//   ....[93]....
        /*0664*/ 	.word	0x00015f50


	//   ....[94]....
        /*0668*/ 	.word	0x00015fa0


	//   ....[95]....
        /*066c*/ 	.word	0x00015fd0


	//   ....[96]....
        /*0670*/ 	.word	0x00016020


	//   ....[97]....
        /*0674*/ 	.word	0x00016050


	//   ....[98]....
        /*0678*/ 	.word	0x000160c0


	//   ....[99]....
        /*067c*/ 	.word	0x000163a0


	//   ....[100]....
        /*0680*/ 	.word	0x000163c0


	//   ....[101]....
        /*0684*/ 	.word	0x000163d0


	//   ....[102]....
        /*0688*/ 	.word	0x00016480


	//   ....[103]....
        /*068c*/ 	.word	0x00016490


	//   ....[104]....
        /*0690*/ 	.word	0x00016540


	//   ....[105]....
        /*0694*/ 	.word	0x00016550


	//   ....[106]....
        /*0698*/ 	.word	0x00016600


	//   ....[107]....
        /*069c*/ 	.word	0x00016610


	//   ....[108]....
        /*06a0*/ 	.word	0x00016620


	//   ....[109]....
        /*06a4*/ 	.word	0x00016c40


	//   ....[110]....
        /*06a8*/ 	.word	0x00016c80


	//   ....[111]....
        /*06ac*/ 	.word	0x00016cc0


	//   ....[112]....
        /*06b0*/ 	.word	0x00016cf0


	//   ....[113]....
        /*06b4*/ 	.word	0x00016d10


	//   ....[114]....
        /*06b8*/ 	.word	0x00016dc0


	//   ....[115]....
        /*06bc*/ 	.word	0x00016e70


	//   ....[116]....
        /*06c0*/ 	.word	0x00016ea0


	//   ....[117]....
        /*06c4*/ 	.word	0x00016eb0


	//   ....[118]....
        /*06c8*/ 	.word	0x00016f40


	//   ....[119]....
        /*06cc*/ 	.word	0x00017370


	//   ....[120]....
        /*06d0*/ 	.word	0x000173a0


	//   ....[121]....
        /*06d4*/ 	.word	0x000173d0


	//   ....[122]....
        /*06d8*/ 	.word	0x00017400


	//   ....[123]....
        /*06dc*/ 	.word	0x00017430


	//   ....[124]....
        /*06e0*/ 	.word	0x00017460


	//   ....[125]....
        /*06e4*/ 	.word	0x00017490


	//   ....[126]....
        /*06e8*/ 	.word	0x000174c0


	//   ....[127]....
        /*06ec*/ 	.word	0x00017640


	//   ....[128]....
        /*06f0*/ 	.word	0x00017670


	//   ....[129]....
        /*06f4*/ 	.word	0x000176a0


	//   ....[130]....
        /*06f8*/ 	.word	0x000176d0


	//   ....[131]....
        /*06fc*/ 	.word	0x00017700


	//   ....[132]....
        /*0700*/ 	.word	0x00017730


	//   ....[133]....
        /*0704*/ 	.word	0x000177f0


	//   ....[134]....
        /*0708*/ 	.word	0x00017810


	//   ....[135]....
        /*070c*/ 	.word	0x00017880


	//   ....[136]....
        /*0710*/ 	.word	0x00017f20


	//   ....[137]....
        /*0714*/ 	.word	0x00018500


	//   ....[138]....
        /*0718*/ 	.word	0x000185f0


	//   ....[139]....
        /*071c*/ 	.word	0x000186d0


	//   ....[140]....
        /*0720*/ 	.word	0x00018730


	//   ....[141]....
        /*0724*/ 	.word	0x00018810


	//   ....[142]....
        /*0728*/ 	.word	0x000188e0


	//   ....[143]....
        /*072c*/ 	.word	0x000189e0


	//   ....[144]....
        /*0730*/ 	.word	0x00018a50


	//   ....[145]....
        /*0734*/ 	.word	0x00018b40


	//   ....[146]....
        /*0738*/ 	.word	0x00018bb0


	//   ....[147]....
        /*073c*/ 	.word	0x00018c90


	//   ....[148]....
        /*0740*/ 	.word	0x00018d40


	//   ....[149]....
        /*0744*/ 	.word	0x00018db0


	//   ....[150]....
        /*0748*/ 	.word	0x00018e30


	//   ....[151]....
        /*074c*/ 	.word	0x00018f10


	//   ....[152]....
        /*0750*/ 	.word	0x00018f90


	//   ....[153]....
        /*0754*/ 	.word	0x00019080


	//   ....[154]....
        /*0758*/ 	.word	0x00019100


	//   ....[155]....
        /*075c*/ 	.word	0x000191f0


	//   ....[156]....
        /*0760*/ 	.word	0x00019270


	//   ....[157]....
        /*0764*/ 	.word	0x00019360


	//   ....[158]....
        /*0768*/ 	.word	0x000193e0


	//   ....[159]....
        /*076c*/ 	.word	0x000194d0


	//   ....[160]....
        /*0770*/ 	.word	0x00019550


	//   ....[161]....
        /*0774*/ 	.word	0x00019630


	//   ....[162]....
        /*0778*/ 	.word	0x000196b0


	//   ....[163]....
        /*077c*/ 	.word	0x00019780


	//   ....[164]....
        /*0780*/ 	.word	0x000198b0


	//   ....[165]....
        /*0784*/ 	.word	0x00019970


	//   ....[166]....
        /*0788*/ 	.word	0x00019a50


	//   ....[167]....
        /*078c*/ 	.word	0x00019b30


	//   ....[168]....
        /*0790*/ 	.word	0x00019b90


	//   ....[169]....
        /*0794*/ 	.word	0x00019c70


	//   ....[170]....
        /*0798*/ 	.word	0x00019cd0


	//   ....[171]....
        /*079c*/ 	.word	0x00019db0


	//   ....[172]....
        /*07a0*/ 	.word	0x00019e10


	//   ....[173]....
        /*07a4*/ 	.word	0x00019f20


	//   ....[174]....
        /*07a8*/ 	.word	0x0001a010


	//   ....[175]....
        /*07ac*/ 	.word	0x0001a0b0


	//   ....[176]....
        /*07b0*/ 	.word	0x0001a110


	//   ....[177]....
        /*07b4*/ 	.word	0x0001a230


	//   ....[178]....
        /*07b8*/ 	.word	0x0001a290


	//   ....[179]....
        /*07bc*/ 	.word	0x0001a3b0


	//   ....[180]....
        /*07c0*/ 	.word	0x0001a410


	//   ....[181]....
        /*07c4*/ 	.word	0x0001a530


	//   ....[182]....
        /*07c8*/ 	.word	0x0001a590


	//   ....[183]....
        /*07cc*/ 	.word	0x0001a660


	//   ....[184]....
        /*07d0*/ 	.word	0x0001a7c0


	//   ....[185]....
        /*07d4*/ 	.word	0x0001a870


	//   ....[186]....
        /*07d8*/ 	.word	0x0001a9c0


	//   ....[187]....
        /*07dc*/ 	.word	0x0001aa70


	//   ....[188]....
        /*07e0*/ 	.word	0x0001aad0


	//   ....[189]....
        /*07e4*/ 	.word	0x0001ab90


	//   ....[190]....
        /*07e8*/ 	.word	0x0001ac70


	//   ....[191]....
        /*07ec*/ 	.word	0x0001ad30


	//   ....[192]....
        /*07f0*/ 	.word	0x0001ae10


	//   ....[193]....
        /*07f4*/ 	.word	0x0001aed0


	//   ....[194]....
        /*07f8*/ 	.word	0x0001afe0


	//   ....[195]....
        /*07fc*/ 	.word	0x0001b080


	//   ....[196]....
        /*0800*/ 	.word	0x0001b1a0


	//   ....[197]....
        /*0804*/ 	.word	0x0001b210


	//   ....[198]....
        /*0808*/ 	.word	0x0001b280


	//   ....[199]....
        /*080c*/ 	.word	0x0001b2f0


	//   ....[200]....
        /*0810*/ 	.word	0x0001b360


	//   ....[201]....
        /*0814*/ 	.word	0x0001b3e0


	//   ....[202]....
        /*0818*/ 	.word	0x0001b470


	//   ....[203]....
        /*081c*/ 	.word	0x0001b500


	//   ....[204]....
        /*0820*/ 	.word	0x0001b570


	//   ....[205]....
        /*0824*/ 	.word	0x0001b5e0


	//   ....[206]....
        /*0828*/ 	.word	0x0001b650


	//   ....[207]....
        /*082c*/ 	.word	0x0001b6d0


	//   ....[208]....
        /*0830*/ 	.word	0x0001b740


	//   ....[209]....
        /*0834*/ 	.word	0x0001b7e0


	//   ....[210]....
        /*0838*/ 	.word	0x0001b870


	//   ....[211]....
        /*083c*/ 	.word	0x0001b990


	//----- nvinfo : EIATTR_REG_RECONFIG
	.align		4
.L_531:
        /*0840*/ 	.byte	0x01, 0x54
	.zero		2


	//----- nvinfo : EIATTR_SYSCALL_OFFSETS
	.align		4
        /*0844*/ 	.byte	0x04, 0x46
        /*0846*/ 	.short	(.L_533 - .L_532)


	//   ....[0]....
.L_532:
        /*0848*/ 	.word	0x00001af0


	//   ....[1]....
        /*084c*/ 	.word	0x00013c10


	//   ....[2]....
        /*0850*/ 	.word	0x00013d60


	//   ....[3]....
        /*0854*/ 	.word	0x00013e50


	//   ....[4]....
        /*0858*/ 	.word	0x00014d30


	//----- nvinfo : EIATTR_MBARRIER_INSTR_OFFSETS
	.align		4
.L_533:
        /*085c*/ 	.byte	0x04, 0x39
        /*085e*/ 	.short	(.L_535 - .L_534)


	//   ....[0]....
.L_534:
        /*0860*/ 	.word	0x00000180
        /*0864*/ 	.word	0x000000ff
        /*0868*/ 	.word	0x00038800
        /*086c*/ 	.short	0x0100
        /*086e*/ 	.byte	0x08
	.zero		1


	//   ....[1]....
        /*0870*/ 	.word	0x00000190
        /*0874*/ 	.word	0x000000ff
        /*0878*/ 	.word	0x00038820
        /*087c*/ 	.short	0x0100
        /*087e*/ 	.byte	0x08
	.zero		1


	//   ....[2]....
        /*0880*/ 	.word	0x00000280
        /*0884*/ 	.word	0x000000ff
        /*0888*/ 	.word	0x00038830
        /*088c*/ 	.short	0x0100
        /*088e*/ 	.byte	0x08
	.zero		1


	//   ....[3]....
        /*0890*/ 	.word	0x00000290
        /*0894*/ 	.word	0x000000ff
        /*0898*/ 	.word	0x00038840
        /*089c*/ 	.short	0x0100
        /*089e*/ 	.byte	0x08
	.zero		1


	//   ....[4]....
        /*08a0*/ 	.word	0x000002a0
        /*08a4*/ 	.word	0x000000ff
        /*08a8*/ 	.word	0x00038838
        /*08ac*/ 	.short	0x0100
        /*08ae*/ 	.byte	0x08
	.zero		1


	//   ....[5]....
        /*08b0*/ 	.word	0x000002b0
        /*08b4*/ 	.word	0x000000ff
        /*08b8*/ 	.word	0x00038848
        /*08bc*/ 	.short	0x0100
        /*08be*/ 	.byte	0x08
	.zero		1


	//   ....[6]....
        /*08c0*/ 	.word	0x000003e0
        /*08c4*/ 	.word	0x000000ff
        /*08c8*/ 	.word	0x00038850
        /*08cc*/ 	.short	0x0100
        /*08ce*/ 	.byte	0x08
	.zero		1


	//   ....[7]....
        /*08d0*/ 	.word	0x000003f0
        /*08d4*/ 	.word	0x000000ff
        /*08d8*/ 	.word	0x00038860
        /*08dc*/ 	.short	0x0100
        /*08de*/ 	.byte	0x08
	.zero		1


	//   ....[8]....
        /*08e0*/ 	.word	0x00000400
        /*08e4*/ 	.word	0x000000ff
        /*08e8*/ 	.word	0x00038858
        /*08ec*/ 	.short	0x0100
        /*08ee*/ 	.byte	0x08
	.zero		1


	//   ....[9]....
        /*08f0*/ 	.word	0x00000410
        /*08f4*/ 	.word	0x000000ff
        /*08f8*/ 	.word	0x00038868
        /*08fc*/ 	.short	0x0100
        /*08fe*/ 	.byte	0x08
	.zero		1


	//   ....[10]....
        /*0900*/ 	.word	0x00000500
        /*0904*/ 	.word	0x000000ff
        /*0908*/ 	.word	0x00038870
        /*090c*/ 	.short	0x0100
        /*090e*/ 	.byte	0x06
	.zero		1


	//   ....[11]....
        /*0910*/ 	.word	0x00000510
        /*0914*/ 	.word	0x000000ff
        /*0918*/ 	.word	0x00038880
        /*091c*/ 	.short	0x0100
        /*091e*/ 	.byte	0x06
	.zero		1


	//   ....[12]....
        /*0920*/ 	.word	0x00000520
        /*0924*/ 	.word	0x000000ff
        /*0928*/ 	.word	0x00038878
        /*092c*/ 	.short	0x0100
        /*092e*/ 	.byte	0x06
	.zero		1


	//   ....[13]....
        /*0930*/ 	.word	0x00000530
        /*0934*/ 	.word	0x000000ff
        /*0938*/ 	.word	0x00038888
        /*093c*/ 	.short	0x0100
        /*093e*/ 	.byte	0x06
	.zero		1


	//   ....[14]....
        /*0940*/ 	.word	0x00000660
        /*0944*/ 	.word	0x000000ff
        /*0948*/ 	.word	0x00038890
        /*094c*/ 	.short	0x0100
        /*094e*/ 	.byte	0x08
	.zero		1


	//   ....[15]....
        /*0950*/ 	.word	0x00000670
        /*0954*/ 	.word	0x000000ff
        /*0958*/ 	.word	0x000388a0
        /*095c*/ 	.short	0x0100
        /*095e*/ 	.byte	0x08
	.zero		1


	//   ....[16]....
        /*0960*/ 	.word	0x00000680
        /*0964*/ 	.word	0x000000ff
        /*0968*/ 	.word	0x00038898
        /*096c*/ 	.short	0x0100
        /*096e*/ 	.byte	0x08
	.zero		1


	//   ....[17]....
        /*0970*/ 	.word	0x00000690
        /*0974*/ 	.word	0x000000ff
        /*0978*/ 	.word	0x000388a8
        /*097c*/ 	.short	0x0100
        /*097e*/ 	.byte	0x08
	.zero		1


	//   ....[18]....
        /*0980*/ 	.word	0x000007d0
        /*0984*/ 	.word	0x000000ff
        /*0988*/ 	.word	0x000388b0
        /*098c*/ 	.short	0x0100
        /*098e*/ 	.byte	0x08
	.zero		1


	//   ....[19]....
        /*0990*/ 	.word	0x000007e0
        /*0994*/ 	.word	0x000000ff
        /*0998*/ 	.word	0x000388c0
        /*099c*/ 	.short	0x0100
        /*099e*/ 	.byte	0x08
	.zero		1


	//   ....[20]....
        /*09a0*/ 	.word	0x000007f0
        /*09a4*/ 	.word	0x000000ff
        /*09a8*/ 	.word	0x000388b8
        /*09ac*/ 	.short	0x0100
        /*09ae*/ 	.byte	0x08
	.zero		1


	//   ....[21]....
        /*09b0*/ 	.word	0x00000800
        /*09b4*/ 	.word	0x000000ff
        /*09b8*/ 	.word	0x000388c8
        /*09bc*/ 	.short	0x0100
        /*09be*/ 	.byte	0x08
	.zero		1


	//   ....[22]....
        /*09c0*/ 	.word	0x00001b80
        /*09c4*/ 	.word	0x000000ff
        /*09c8*/ 	.word	0x00038800
        /*09cc*/ 	.short	0x010a
        /*09ce*/ 	.byte	0x06
	.zero		1


	//   ....[23]....
        /*09d0*/ 	.word	0x00001c50
        /*09d4*/ 	.word	0x00000000
        /*09d8*/ 	.word	0x00038830
        /*09dc*/ 	.short	0x010a
        /*09de*/ 	.byte	0x3f
	.zero		1


	//   ....[24]....
        /*09e0*/ 	.word	0x00001c90
        /*09e4*/ 	.word	0x00000000
        /*09e8*/ 	.word	0x00038830
        /*09ec*/ 	.short	0x010a
        /*09ee*/ 	.byte	0x3f
	.zero		1


	//   ....[25]....
        /*09f0*/ 	.word	0x000048c0
        /*09f4*/ 	.word	0x000000ff
        /*09f8*/ 	.word	0x00000000
        /*09fc*/ 	.short	0x0101
        /*09fe*/ 	.byte	0x04
	.zero		1


	//   ....[26]....
        /*0a00*/ 	.word	0x00005f60
        /*0a04*/ 	.word	0x000000ff
        /*0a08*/ 	.word	0x00038830
        /*0a0c*/ 	.short	0x010a
        /*0a0e*/ 	.byte	0x04
	.zero		1


	//   ....[27]....
        /*0a10*/ 	.word	0x00005fb0
        /*0a14*/ 	.word	0x000000ff
        /*0a18*/ 	.word	0x00038830
        /*0a1c*/ 	.short	0x010a
        /*0a1e*/ 	.byte	0x04
	.zero		1


	//   ....[28]....
        /*0a20*/ 	.word	0x00008520
        /*0a24*/ 	.word	0x000000ff
        /*0a28*/ 	.word	0x00038850
        /*0a2c*/ 	.short	0x010a
        /*0a2e*/ 	.byte	0x04
	.zero		1


	//   ....[29]....
        /*0a30*/ 	.word	0x00008560
        /*0a34*/ 	.word	0x000000ff
        /*0a38*/ 	.word	0x00038850
        /*0a3c*/ 	.short	0x010a
        /*0a3e*/ 	.byte	0x04
	.zero		1


	//   ....[30]....
        /*0a40*/ 	.word	0x00008ce0
        /*0a44*/ 	.word	0x000000ff
        /*0a48*/ 	.word	0x00000000
        /*0a4c*/ 	.short	0x0101
        /*0a4e*/ 	.byte	0x06
	.zero		1


	//   ....[31]....
        /*0a50*/ 	.word	0x0000a090
        /*0a54*/ 	.word	0x000000ff
        /*0a58*/ 	.word	0x00000000
        /*0a5c*/ 	.short	0x0101
        /*0a5e*/ 	.byte	0x04
	.zero		1


	//   ....[32]....
        /*0a60*/ 	.word	0x0000a290
        /*0a64*/ 	.word	0x000000ff
        /*0a68*/ 	.word	0x00038830
        /*0a6c*/ 	.short	0x010a
        /*0a6e*/ 	.byte	0x04
	.zero		1


	//   ....[33]....
        /*0a70*/ 	.word	0x0000a2d0
        /*0a74*/ 	.word	0x000000ff
        /*0a78*/ 	.word	0x00038830
        /*0a7c*/ 	.short	0x010a
        /*0a7e*/ 	.byte	0x04
	.zero		1


	//   ....[34]....
        /*0a80*/ 	.word	0x0000cc30
        /*0a84*/ 	.word	0x000000ff
        /*0a88*/ 	.word	0x00038850
        /*0a8c*/ 	.short	0x010a
        /*0a8e*/ 	.byte	0x04
	.zero		1


	//   ....[35]....
        /*0a90*/ 	.word	0x0000cc70
        /*0a94*/ 	.word	0x000000ff
        /*0a98*/ 	.word	0x00038850
        /*0a9c*/ 	.short	0x010a
        /*0a9e*/ 	.byte	0x04
	.zero		1


	//   ....[36]....
        /*0aa0*/ 	.word	0x0000d2e0
        /*0aa4*/ 	.word	0x000000ff
        /*0aa8*/ 	.word	0x00000000
        /*0aac*/ 	.short	0x0101
        /*0aae*/ 	.byte	0x06
	.zero		1


	//   ....[37]....
        /*0ab0*/ 	.word	0x0000e0c0
        /*0ab4*/ 	.word	0x000000ff
        /*0ab8*/ 	.word	0x00000000
        /*0abc*/ 	.short	0x0101
        /*0abe*/ 	.byte	0x04
	.zero		1


	//   ....[38]....
        /*0ac0*/ 	.word	0x0000e9f0
        /*0ac4*/ 	.word	0x000000ff
        /*0ac8*/ 	.word	0x00038850
        /*0acc*/ 	.short	0x010a
        /*0ace*/ 	.byte	0x08
	.zero		1


	//   ....[39]....
        /*0ad0*/ 	.word	0x0000ea30
        /*0ad4*/ 	.word	0x000000ff
        /*0ad8*/ 	.word	0x00038850
        /*0adc*/ 	.short	0x010a
        /*0ade*/ 	.byte	0x08
	.zero		1


	//   ....[40]....
        /*0ae0*/ 	.word	0x0000f050
        /*0ae4*/ 	.word	0x000000ff
        /*0ae8*/ 	.word	0x00000000
        /*0aec*/ 	.short	0x0101
        /*0aee*/ 	.byte	0x04
	.zero		1


	//   ....[41]....
        /*0af0*/ 	.word	0x00011270
        /*0af4*/ 	.word	0x000000ff
        /*0af8*/ 	.word	0x00000000
        /*0afc*/ 	.short	0x0101
        /*0afe*/ 	.byte	0x07
	.zero		1


	//   ....[42]....
        /*0b00*/ 	.word	0x00014440
        /*0b04*/ 	.word	0x00000005
        /*0b08*/ 	.word	0x00038840
        /*0b0c*/ 	.short	0x010a
        /*0b0e*/ 	.byte	0x3f
	.zero		1


	//   ....[43]....
        /*0b10*/ 	.word	0x00014a50
        /*0b14*/ 	.word	0x00000005
        /*0b18*/ 	.word	0x00038830
        /*0b1c*/ 	.short	0x0107
        /*0b1e*/ 	.byte	0x3f
	.zero		1


	//   ....[44]....
        /*0b20*/ 	.word	0x00014b30
        /*0b24*/ 	.word	0x00000005
        /*0b28*/ 	.word	0x00038830
        /*0b2c*/ 	.short	0x0101
        /*0b2e*/ 	.byte	0x3f
	.zero		1


	//   ....[45]....
        /*0b30*/ 	.word	0x00015740
        /*0b34*/ 	.word	0x00000016
        /*0b38*/ 	.word	0x00038800
        /*0b3c*/ 	.short	0x0107
        /*0b3e*/ 	.byte	0x3f
	.zero		1


	//   ....[46]....
        /*0b40*/ 	.word	0x00015840
        /*0b44*/ 	.word	0x00000016
        /*0b48*/ 	.word	0x00038800
        /*0b4c*/ 	.short	0x0101
        /*0b4e*/ 	.byte	0x3f
	.zero		1


	//   ....[47]....
        /*0b50*/ 	.word	0x00015860
        /*0b54*/ 	.word	0x00000016
        /*0b58*/ 	.word	0x00038820
        /*0b5c*/ 	.short	0x010a
        /*0b5e*/ 	.byte	0x3f
	.zero		1


	//   ....[48]....
        /*0b60*/ 	.word	0x00015c50
        /*0b64*/ 	.word	0x00000006
        /*0b68*/ 	.word	0x00038840
        /*0b6c*/ 	.short	0x010a
        /*0b6e*/ 	.byte	0x3f
	.zero		1


	//   ....[49]....
        /*0b70*/ 	.word	0x000161d0
        /*0b74*/ 	.word	0x00000006
        /*0b78*/ 	.word	0x00038830
        /*0b7c*/ 	.short	0x0107
        /*0b7e*/ 	.byte	0x3f
	.zero		1


	//   ....[50]....
        /*0b80*/ 	.word	0x00016280
        /*0b84*/ 	.word	0x00000006
        /*0b88*/ 	.word	0x00038830
        /*0b8c*/ 	.short	0x0101
        /*0b8e*/ 	.byte	0x3f
	.zero		1


	//   ....[51]....
        /*0b90*/ 	.word	0x000162e0
        /*0b94*/ 	.word	0x00000006
        /*0b98*/ 	.word	0x00038860
        /*0b9c*/ 	.short	0x010a
        /*0b9e*/ 	.byte	0x3f
	.zero		1


	//   ....[52]....
        /*0ba0*/ 	.word	0x000167d0
        /*0ba4*/ 	.word	0x00000006
        /*0ba8*/ 	.word	0x00038850
        /*0bac*/ 	.short	0x0107
        /*0bae*/ 	.byte	0x3f
	.zero		1


	//   ....[53]....
        /*0bb0*/ 	.word	0x00016990
        /*0bb4*/ 	.word	0x00000006
        /*0bb8*/ 	.word	0x00038850
        /*0bbc*/ 	.short	0x0101
        /*0bbe*/ 	.byte	0x3f
	.zero		1


	//   ....[54]....
        /*0bc0*/ 	.word	0x00016b90
        /*0bc4*/ 	.word	0x00000004
        /*0bc8*/ 	.word	0x00038860
        /*0bcc*/ 	.short	0x010a
        /*0bce*/ 	.byte	0x3f
	.zero		1


	//   ....[55]....
        /*0bd0*/ 	.word	0x000170c0
        /*0bd4*/ 	.word	0x00000004
        /*0bd8*/ 	.word	0x00038850
        /*0bdc*/ 	.short	0x0107
        /*0bde*/ 	.byte	0x3f
	.zero		1


	//   ....[56]....
        /*0be0*/ 	.word	0x00017170
        /*0be4*/ 	.word	0x00000004
        /*0be8*/ 	.word	0x00038850
        /*0bec*/ 	.short	0x0101
        /*0bee*/ 	.byte	0x3f
	.zero		1


	//   ....[57]....
        /*0bf0*/ 	.word	0x00017ea0
        /*0bf4*/ 	.word	0x00000004
        /*0bf8*/ 	.word	0x00038820
        /*0bfc*/ 	.short	0x010a
        /*0bfe*/ 	.byte	0x3f
	.zero		1


	//   ....[58]....
        /*0c00*/ 	.word	0x00018040
        /*0c04*/ 	.word	0x00000005
        /*0c08*/ 	.word	0x00038840
        /*0c0c*/ 	.short	0x010a
        /*0c0e*/ 	.byte	0x3f
	.zero		1


	//   ....[59]....
        /*0c10*/ 	.word	0x000180e0
        /*0c14*/ 	.word	0x0000001b
        /*0c18*/ 	.word	0x00038840
        /*0c1c*/ 	.short	0x010a
        /*0c1e*/ 	.byte	0x3f
	.zero		1


	//   ....[60]....
        /*0c20*/ 	.word	0x00018120
        /*0c24*/ 	.word	0x00000005
        /*0c28*/ 	.word	0x00038860
        /*0c2c*/ 	.short	0x010a
        /*0c2e*/ 	.byte	0x3f
	.zero		1


	//   ....[61]....
        /*0c30*/ 	.word	0x00018160
        /*0c34*/ 	.word	0x0000001b
        /*0c38*/ 	.word	0x00038860
        /*0c3c*/ 	.short	0x010a
        /*0c3e*/ 	.byte	0x3f
	.zero		1


	//   ....[62]....
        /*0c40*/ 	.word	0x000181e0
        /*0c44*/ 	.word	0x00000003
        /*0c48*/ 	.word	0x00038800
        /*0c4c*/ 	.short	0x010a
        /*0c4e*/ 	.byte	0x3f
	.zero		1


	//   ....[63]....
        /*0c50*/ 	.word	0x00018230
        /*0c54*/ 	.word	0x00000000
        /*0c58*/ 	.word	0x00038830
        /*0c5c*/ 	.short	0x010a
        /*0c5e*/ 	.byte	0x3f
	.zero		1


	//   ....[64]....
        /*0c60*/ 	.word	0x000182a0
        /*0c64*/ 	.word	0x00000099
        /*0c68*/ 	.word	0x00038830
        /*0c6c*/ 	.short	0x010a
        /*0c6e*/ 	.byte	0x3f
	.zero		1


	//   ....[65]....
        /*0c70*/ 	.word	0x00018300
        /*0c74*/ 	.word	0x00000002
        /*0c78*/ 	.word	0x00038850
        /*0c7c*/ 	.short	0x010a
        /*0c7e*/ 	.byte	0x3f
	.zero		1


	//   ....[66]....
        /*0c80*/ 	.word	0x00018360
        /*0c84*/ 	.word	0x00000004
        /*0c88*/ 	.word	0x00038830
        /*0c8c*/ 	.short	0x010a
        /*0c8e*/ 	.byte	0x3f
	.zero		1


	//   ....[67]....
        /*0c90*/ 	.word	0x000183c0
        /*0c94*/ 	.word	0x00000002
        /*0c98*/ 	.word	0x00038850
        /*0c9c*/ 	.short	0x010a
        /*0c9e*/ 	.byte	0x3f
	.zero		1


	//   ....[68]....
        /*0ca0*/ 	.word	0x00018420
        /*0ca4*/ 	.word	0x00000007
        /*0ca8*/ 	.word	0x00038850
        /*0cac*/ 	.short	0x010a
        /*0cae*/ 	.byte	0x3f
	.zero		1


	//   ....[69]....
        /*0cb0*/ 	.word	0x00018540
        /*0cb4*/ 	.word	0x00000005
        /*0cb8*/ 	.word	0x00038840
        /*0cbc*/ 	.short	0x010a
        /*0cbe*/ 	.byte	0x3f
	.zero		1


	//   ....[70]....
        /*0cc0*/ 	.word	0x000197b0
        /*0cc4*/ 	.word	0x00000016
        /*0cc8*/ 	.word	0x00038820
        /*0ccc*/ 	.short	0x010a
        /*0cce*/ 	.byte	0x3f
	.zero		1


	//   ....[71]....
        /*0cd0*/ 	.word	0x00019800
        /*0cd4*/ 	.word	0x00000006
        /*0cd8*/ 	.word	0x00038840
        /*0cdc*/ 	.short	0x010a
        /*0cde*/ 	.byte	0x3f
	.zero		1


	//   ....[72]....
        /*0ce0*/ 	.word	0x00019f60
        /*0ce4*/ 	.word	0x00000006
        /*0ce8*/ 	.word	0x00038860
        /*0cec*/ 	.short	0x010a
        /*0cee*/ 	.byte	0x3f
	.zero		1


	//   ....[73]....
        /*0cf0*/ 	.word	0x0001a710
        /*0cf4*/ 	.word	0x00000004
        /*0cf8*/ 	.word	0x00038860
        /*0cfc*/ 	.short	0x010a
        /*0cfe*/ 	.byte	0x3f
	.zero		1


	//   ....[74]....
        /*0d00*/ 	.word	0x0001b8b0
        /*0d04*/ 	.word	0x00000004
        /*0d08*/ 	.word	0x00038820
        /*0d0c*/ 	.short	0x010a
        /*0d0e*/ 	.byte	0x3f
	.zero		1


	//   ....[75]....
        /*0d10*/ 	.word	0x0001ba50
        /*0d14*/ 	.word	0x00000005
        /*0d18*/ 	.word	0x00038840
        /*0d1c*/ 	.short	0x010a
        /*0d1e*/ 	.byte	0x3f
	.zero		1


	//   ....[76]....
        /*0d20*/ 	.word	0x0001baa0
        /*0d24*/ 	.word	0x0000001b
        /*0d28*/ 	.word	0x00038840
        /*0d2c*/ 	.short	0x010a
        /*0d2e*/ 	.byte	0x3f
	.zero		1


	//   ....[77]....
        /*0d30*/ 	.word	0x0001baf0
        /*0d34*/ 	.word	0x00000005
        /*0d38*/ 	.word	0x00038860
        /*0d3c*/ 	.short	0x010a
        /*0d3e*/ 	.byte	0x3f
	.zero		1


	//----- nvinfo : EIATTR_NUM_MBARRIERS
	.align		4
.L_535:
        /*0d40*/ 	.byte	0x03, 0x38
        /*0d42*/ 	.short	0x0016


	//----- nvinfo : EIATTR_EXIT_INSTR_OFFSETS
	.align		4
        /*0d44*/ 	.byte	0x04, 0x1c
        /*0d46*/ 	.short	(.L_537 - .L_536)


	//   ....[0]....
.L_536:
        /*0d48*/ 	.word	0x00000990


	//   ....[1]....
        /*0d4c*/ 	.word	0x000126b0


	//   ....[2]....
        /*0d50*/ 	.word	0x000181b0


	//----- nvinfo : EIATTR_MAX_THREADS
	.align		4
.L_537:
        /*0d54*/ 	.byte	0x04, 0x05
        /*0d56*/ 	.short	(.L_539 - .L_538)
.L_538:
        /*0d58*/ 	.word	0x00000180
        /*0d5c*/ 	.word	0x00000001
        /*0d60*/ 	.word	0x00000001


	//----- nvinfo : EIATTR_CRS_STACK_SIZE
	.align		4
.L_539:
        /*0d64*/ 	.byte	0x04, 0x1e
        /*0d66*/ 	.short	(.L_541 - .L_540)
.L_540:
        /*0d68*/ 	.word	0x00000000


	//----- nvinfo : EIATTR_CBANK_PARAM_SIZE
	.align		4
.L_541:
        /*0d6c*/ 	.byte	0x03, 0x19
        /*0d6e*/ 	.short	0x0af0


	//----- nvinfo : EIATTR_PARAM_CBANK
	.align		4
        /*0d70*/ 	.byte	0x04, 0x0a
        /*0d72*/ 	.short	(.L_543 - .L_542)
	.align		4
.L_542:
        /*0d74*/ 	.word	index@(.nv.constant0._ZN7cutlass13device_kernelIN5flash11enable_sm90INS1_16FlashAttnFwdSm90INS1_25CollectiveMainloopFwdSm90ILi2EN4cute5tupleIJNS5_1CILi1EEES8_S8_EEENS6_IJNS7_ILi128EEENS7_ILi80EEENS7_ILi256EEEEEELi256ENS_10bfloat16_tEfNS_4arch4Sm90ELb1ELb0ELb1ELb1ELb1ELb0ELb0ELb1ELb1ELb1ELb0ELb0EEENS1_21CollectiveEpilogueFwdINS6_IJSA_SC_SB_EEES9_SE_SG_Li256ELb1ELb1ELb0ELb0EEENS1_36VarlenDynamicPersistentTileSchedulerILi128ELi80ELi256ELi128ELb0ELb1ELb1ELb1ELb1ELb1EEEEEEEEEvNT_6ParamsE)
        /*0d78*/ 	.short	0x0210
        /*0d7a*/ 	.short	0x0af0


	//----- nvinfo : EIATTR_SW_WAR
	.align		4
.L_543:
        /*0d7c*/ 	.byte	0x04, 0x36
        /*0d7e*/ 	.short	(.L_545 - .L_544)
.L_544:
        /*0d80*/ 	.word	0x00000008
.L_545:


//--------------------- .nv.info._ZN7cutlass13device_kernelIN5flash11enable_sm90INS1_16FlashAttnFwdSm90INS1_25CollectiveMainloopFwdSm90ILi2EN4cute5tupleIJNS5_1CILi1EEES8_S8_EEENS6_IJNS7_ILi128EEENS7_ILi80EEENS7_ILi256EEEEEELi256ENS_10bfloat16_tEfNS_4arch4Sm90ELb1ELb0ELb1ELb1ELb1ELb1ELb0ELb1ELb1ELb1ELb0ELb0EEENS1_21CollectiveEpilogueFwdINS6_IJSA_SC_SB_EEES9_SE_SG_Li256ELb1ELb1ELb0ELb0EEENS1_36VarlenDynamicPersistentTileSchedulerILi128ELi80ELi256ELi128ELb0ELb1ELb1ELb1ELb1ELb1EEEEEEEEEvNT_6ParamsE --------------------------
	.section	.nv.info._ZN7cutlass13device_kernelIN5flash11enable_sm90INS1_16FlashAttnFwdSm90INS1_25CollectiveMainloopFwdSm90ILi2EN4cute5tupleIJNS5_1CILi1EEES8_S8_EEENS6_IJNS7_ILi128EEENS7_ILi80EEENS7_ILi256EEEEEELi256ENS_10bfloat16_tEfNS_4arch4Sm90ELb1ELb0ELb1ELb1ELb1ELb1ELb0ELb1ELb1ELb1ELb0ELb0EEENS1_21CollectiveEpilogueFwdINS6_IJSA_SC_SB_EEES9_SE_SG_Li256ELb1ELb1ELb0ELb0EEENS1_36VarlenDynamicPersistentTileSchedulerILi128ELi80ELi256ELi128ELb0ELb1ELb1ELb1ELb1ELb1EEEEEEEEEvNT_6ParamsE,"",@"SHT_CUDA_INFO"
	.sectionflags	@""
	.align	4


	//----- nvinfo : EIATTR_CUDA_API_VERSION
	.align		4
        /*0000*/ 	.byte	0x04, 0x37
        /*0002*/ 	.short	(.L_547 - .L_546)
.L_546:
        /*0004*/ 	.word	0x00000082


	//----- nvinfo : EIATTR_KPARAM_INFO
	.align		4
.L_547:
        /*0008*/ 	.byte	0x04, 0x17
        /*000a*/ 	.short	(.L_549 - .L_548)
.L_548:
        /*000c*/ 	.word	0x00000000
        /*0010*/ 	.short	0x0000
        /*0012*/ 	.short	0x0070
        /*0014*/ 	.byte	0x00, 0xf0, 0x01, 0x2a


	//----- nvinfo : EIATTR_SPARSE_MMA_MASK
	.align		4
.L_549:
        /*0018*/ 	.byte	0x03, 0x50
        /*001a*/ 	.short	0x0000


	//----- nvinfo : EIATTR_MAXREG_COUNT
	.align		4
        /*001c*/ 	.byte	0x03, 0x1b
        /*001e*/ 	.short	0x00a8


	//----- nvinfo : EIATTR_NUM_BARRIERS
	.align		4
        /*0020*/ 	.byte	0x02, 0x4c
        /*0022*/ 	.byte	0x10
	.zero		1


	//----- nvinfo : EIATTR_EXTERNS
	.align		4
        /*0024*/ 	.byte	0x04, 0x0f
        /*0026*/ 	.short	(.L_551 - .L_550)


	//   ....[0]....
	.align		4
.L_550:
        /*0028*/ 	.word	index@(__assertfail)


	//----- nvinfo : EIATTR_ANNOTATIONS
	.align		4
.L_551:
        /*002c*/ 	.byte	0x04, 0x55
        /*002e*/ 	.short	(.L_553 - .L_552)


	//   ....[0]....
.L_552:
        /* <DEDUP_REMOVED lines=68> */


	//----- nvinfo : EIATTR_MERCURY_ISA_VERSION
	.align		4
.L_553:
        /*0458*/ 	.byte	0x03, 0x5f
        /*045a*/ 	.short	0x0101


	//----- nvinfo : EIATTR_UNUSED_LOAD_BYTE_OFFSET
	.align		4
        /*045c*/ 	.byte	0x04, 0x44
        /*045e*/ 	.short	(.L_555 - .L_554)


	//   ....[0]....
.L_554:
        /*0460*/ 	.word	0x00000a50
        /*0464*/ 	.word	0x0000fff0


	//   ....[1]....
        /*0468*/ 	.word	0x000262f0
        /*046c*/ 	.word	0x0000fff0


	//----- nvinfo : EIATTR_INT_WARP_WIDE_INSTR_OFFSETS
	.align		4
.L_555:
        /*0470*/ 	.byte	0x04, 0x31
        /*0472*/ 	.short	(.L_557 - .L_556)


	//   ....[0]....
.L_556:
        /*0474*/ 	.word	0x00000130


	//   ....[1]....
        /*0478*/ 	.word	0x00000170


	//   ....[2]....
        /*047c*/ 	.word	0x000001e0


	//   ....[3]....
        /*0480*/ 	.word	0x0002bf60


	//   ....[4]....
        /*0484*/ 	.word	0x0002bff0


	//   ....[5]....
        /*0488*/ 	.word	0x0002efc0


	//   ....[6]....
        /*048c*/ 	.word	0x0002f050


	//----- nvinfo : EIATTR_COOP_GROUP_MASK_REGIDS
	.align		4
.L_557:
        /*0490*/ 	.byte	0x04, 0x29
        /*0492*/ 	.short	(.L_559 - .L_558)


	//   ....[0]....
.L_558:
        /*0494*/ 	.word	0xffffffff


	//   ....[1]....
        /*0498*/ 	.word	0xffffffff


	//   ....[2]....
        /*049c*/ 	.word	0xffffffff


	//   ....[3]....
        /*04a0*/ 	.word	0xffffffff


	//   ....[4]....
        /*04a4*/ 	.word	0xffffffff


	//   ....[5]....
        /*04a8*/ 	.word	0xffffffff


	//   ....[6]....
        /*04ac*/ 	.word	0xffffffff


	//   ....[7]....
        /*04b0*/ 	.word	0xffffffff


	//   ....[8]....
        /*04b4*/ 	.word	0xffffffff


	//   ....[9]....
        /*04b8*/ 	.word	0xffffffff


	//   ....[10]....
        /*04bc*/ 	.word	0xffffffff


	//   ....[11]....
        /*04c0*/ 	.word	0xffffffff


	//   ....[12]....
        /*04c4*/ 	.word	0xffffffff


	//   ....[13]....
        /*04c8*/ 	.word	0xffffffff


	//   ....[14]....
        /*04cc*/ 	.word	0xffffffff


	//   ....[15]....
        /*04d0*/ 	.word	0xffffffff


	//   ....[16]....
        /*04d4*/ 	.word	0xffffffff


	//   ....[17]....
        /*04d8*/ 	.word	0xffffffff


	//   ....[18]....
        /*04dc*/ 	.word	0xffffffff


	//   ....[19]....
        /*04e0*/ 	.word	0xffffffff


	//   ....[20]....
        /*04e4*/ 	.word	0xffffffff


	//   ....[21]....
        /*04e8*/ 	.word	0xffffffff


	//   ....[22]....
        /*04ec*/ 	.word	0xffffffff


	//   ....[23]....
        /*04f0*/ 	.word	0xffffffff


	//   ....[24]....
        /*04f4*/ 	.word	0xffffffff


	//   ....[25]....
        /*04f8*/ 	.word	0xffffffff


	//   ....[26]....
        /*04fc*/ 	.word	0xffffffff


	//   ....[27]....
        /*0500*/ 	.word	0xffffffff


	//   ....[28]....
        /*0504*/ 	.word	0xffffffff


	//   ....[29]....
        /*0508*/ 	.word	0xffffffff


	//   ....[30]....
        /*050c*/ 	.word	0xffffffff


	//   ....[31]....
        /*0510*/ 	.word	0xffffffff


	//   ....[32]....
        /*0514*/ 	.word	0xffffffff


	//   ....[33]....
        /*0518*/ 	.word	0xffffffff


	//   ....[34]....
        /*051c*/ 	.word	0xffffffff


	//   ....[35]....
        /*0520*/ 	.word	0xffffffff


	//   ....[36]....
        /*0524*/ 	.word	0xffffffff


	//   ....[37]....
        /*0528*/ 	.word	0xffffffff


	//   ....[38]....
        /*052c*/ 	.word	0xffffffff


	//   ....[39]....
        /*0530*/ 	.word	0xffffffff


	//   ....[40]....
        /*0534*/ 	.word	0xffffffff


	//   ....[41]....
        /*0538*/ 	.word	0xffffffff


	//   ....[42]....
        /*053c*/ 	.word	0xffffffff


	//   ....[43]....
        /*0540*/ 	.word	0xffffffff


	//   ....[44]....
        /*0544*/ 	.word	0xffffffff


	//   ....[45]....
        /*0548*/ 	.word	0xffffffff


	//   ....[46]....
        /*054c*/ 	.word	0xffffffff


	//   ....[47]....
        /*0550*/ 	.word	0xffffffff


	//   ....[48]....
        /*0554*/ 	.word	0xffffffff


	//   ....[49]....
        /*0558*/ 	.word	0xffffffff


	//   ....[50]....
        /*055c*/ 	.word	0xffffffff


	//   ....[51]....
        /*0560*/ 	.word	0xffffffff


	//   ....[52]....
        /*0564*/ 	.word	0xffffffff


	//   ....[53]....
        /*0568*/ 	.word	0xffffffff


	//   ....[54]....
        /*056c*/ 	.word	0xffffffff


	//   ....[55]....
        /*0570*/ 	.word	0xffffffff


	//   ....[56]....
        /*0574*/ 	.word	0xffffffff


	//   ....[57]....
        /*0578*/ 	.word	0xffffffff


	//   ....[58]....
        /*057c*/ 	.word	0xffffffff


	//   ....[59]....
        /*0580*/ 	.word	0xffffffff


	//   ....[60]....
        /*0584*/ 	.word	0xffffffff


	//   ....[61]....
        /*0588*/ 	.word	0xffffffff


	//   ....[62]....
        /*058c*/ 	.word	0xffffffff


	//   ....[63]....
        /*0590*/ 	.word	0xffffffff


	//   ....[64]....
        /*0594*/ 	.word	0xffffffff


	//   ....[65]....
        /*0598*/ 	.word	0xffffffff


	//   ....[66]....
        /*059c*/ 	.word	0xffffffff


	//   ....[67]....
        /*05a0*/ 	.word	0xffffffff


	//   ....[68]....
        /*05a4*/ 	.word	0xffffffff


	//   ....[69]....
        /*05a8*/ 	.word	0xffffffff


	//   ....[70]....
        /*05ac*/ 	.word	0xffffffff


	//   ....[71]....
        /*05b0*/ 	.word	0xffffffff


	//   ....[72]....
        /*05b4*/ 	.word	0xffffffff


	//   ....[73]....
        /*05b8*/ 	.word	0xffffffff


	//   ....[74]....
        /*05bc*/ 	.word	0xffffffff


	//   ....[75]....
        /*05c0*/ 	.word	0xffffffff


	//   ....[76]....
        /*05c4*/ 	.word	0xffffffff


	//   ....[77]....
        /*05c8*/ 	.word	0xffffffff


	//   ....[78]....
        /*05cc*/ 	.word	0xffffffff


	//   ....[79]....
        /*05d0*/ 	.word	0xffffffff


	//   ....[80]....
        /*05d4*/ 	.word	0xffffffff


	//   ....[81]....
        /*05d8*/ 	.word	0xffffffff


	//   ....[82]....
        /*05dc*/ 	.word	0xffffffff


	//   ....[83]....
        /*05e0*/ 	.word	0xffffffff


	//   ....[84]....
        /*05e4*/ 	.word	0xffffffff


	//   ....[85]....
        /*05e8*/ 	.word	0xffffffff


	//   ....[86]....
        /*05ec*/ 	.word	0xffffffff


	//   ....[87]....
        /*05f0*/ 	.word	0xffffffff


	//   ....[88]....
        /*05f4*/ 	.word	0xffffffff


	//   ....[89]....
        /*05f8*/ 	.word	0xffffffff


	//   ....[90]....
        /*05fc*/ 	.word	0xffffffff


	//   ....[91]....
        /*0600*/ 	.word	0xffffffff


	//   ....[92]....
        /*0604*/ 	.word	0xffffffff


	//   ....[93]....
        /*0608*/ 	.word	0xffffffff


	//   ....[94]....
        /*060c*/ 	.word	0xffffffff


	//   ....[95]....
        /*0610*/ 	.word	0xffffffff


	//   ....[96]....
        /*0614*/ 	.word	0xffffffff


	//   ....[97]....
        /*0618*/ 	.word	0xffffffff


	//   ....[98]....
        /*061c*/ 	.word	0xffffffff


	//   ....[99]....
        /*0620*/ 	.word	0xffffffff


	//   ....[100]....
        /*0624*/ 	.word	0xffffffff


	//   ....[101]....
        /*0628*/ 	.word	0xffffffff


	//   ....[102]....
        /*062c*/ 	.word	0xffffffff


	//   ....[103]....
        /*0630*/ 	.word	0xffffffff


	//   ....[104]....
        /*0634*/ 	.word	0xffffffff


	//   ....[105]....
        /*0638*/ 	.word	0xffffffff


	//   ....[106]....
        /*063c*/ 	.word	0xffffffff


	//   ....[107]....
        /*0640*/ 	.word	0xffffffff


	//   ....[108]....
        /*0644*/ 	.word	0xffffffff


	//   ....[109]....
        /*0648*/ 	.word	0xffffffff


	//   ....[110]....
        /*064c*/ 	.word	0xffffffff


	//   ....[111]....
        /*0650*/ 	.word	0xffffffff


	//   ....[112]....
        /*0654*/ 	.word	0xffffffff


	//   ....[113]....
        /*0658*/ 	.word	0xffffffff


	//   ....[114]....
        /*065c*/ 	.word	0xffffffff


	//   ....[115]....
        /*0660*/ 	.word	0xffffffff


	//   ....[116]....
        /*0664*/ 	.word	0xffffffff


	//   ....[117]....
        /*0668*/ 	.word	0xffffffff


	//   ....[118]....
        /*066c*/ 	.word	0xffffffff


	//   ....[119]....
        /*0670*/ 	.word	0xffffffff


	//   ....[120]....
        /*0674*/ 	.word	0xffffffff


	//   ....[121]....
        /*0678*/ 	.word	0xffffffff


	//   ....[122]....
        /*067c*/ 	.word	0xffffffff


	//   ....[123]....
        /*0680*/ 	.word	0xffffffff


	//   ....[124]....
        /*0684*/ 	.word	0xffffffff


	//   ....[125]....
        /*0688*/ 	.word	0xffffffff


	//   ....[126]....
        /*068c*/ 	.word	0xffffffff


	//   ....[127]....
        /*0690*/ 	.word	0xffffffff


	//   ....[128]....
        /*0694*/ 	.word	0xffffffff


	//   ....[129]....
        /*0698*/ 	.word	0xffffffff


	//   ....[130]....
        /*069c*/ 	.word	0xffffffff


	//   ....[131]....
        /*06a0*/ 	.word	0xffffffff


	//   ....[132]....
        /*06a4*/ 	.word	0xffffffff


	//   ....[133]....
        /*06a8*/ 	.word	0xffffffff


	//   ....[134]....
        /*06ac*/ 	.word	0xffffffff


	//   ....[135]....
        /*06b0*/ 	.word	0xffffffff


	//   ....[136]....
        /*06b4*/ 	.word	0xffffffff


	//   ....[137]....
        /*06b8*/ 	.word	0xffffffff


	//   ....[138]....
        /*06bc*/ 	.word	0xffffffff


	//   ....[139]....
        /*06c0*/ 	.word	0xffffffff


	//   ....[140]....
        /*06c4*/ 	.word	0xffffffff


	//   ....[141]....
        /*06c8*/ 	.word	0xffffffff


	//   ....[142]....
        /*06cc*/ 	.word	0xffffffff


	//   ....[143]....
        /*06d0*/ 	.word	0xffffffff


	//   ....[144]....
        /*06d4*/ 	.word	0xffffffff


	//   ....[145]....
        /*06d8*/ 	.word	0xffffffff


	//   ....[146]....
        /*06dc*/ 	.word	0xffffffff


	//   ....[147]....
        /*06e0*/ 	.word	0xffffffff


	//   ....[148]....
        /*06e4*/ 	.word	0xffffffff


	//   ....[149]....
        /*06e8*/ 	.word	0xffffffff


	//   ....[150]....
        /*06ec*/ 	.word	0xffffffff


	//   ....[151]....
        /*06f0*/ 	.word	0xffffffff


	//   ....[152]....
        /*06f4*/ 	.word	0xffffffff


	//   ....[153]....
        /*06f8*/ 	.word	0xffffffff


	//   ....[154]....
        /*06fc*/ 	.word	0xffffffff


	//   ....[155]....
        /*0700*/ 	.word	0xffffffff


	//   ....[156]....
        /*0704*/ 	.word	0xffffffff


	//   ....[157]....
        /*0708*/ 	.word	0xffffffff


	//   ....[158]....
        /*070c*/ 	.word	0xffffffff


	//   ....[159]....
        /*0710*/ 	.word	0xffffffff


	//   ....[160]....
        /*0714*/ 	.word	0xffffffff


	//   ....[161]....
        /*0718*/ 	.word	0xffffffff


	//   ....[162]....
        /*071c*/ 	.word	0xffffffff


	//   ....[163]....
        /*0720*/ 	.word	0xffffffff


	//   ....[164]....
        /*0724*/ 	.word	0xffffffff


	//   ....[165]....
        /*0728*/ 	.word	0xffffffff


	//   ....[166]....
        /*072c*/ 	.word	0xffffffff


	//   ....[167]....
        /*0730*/ 	.word	0xffffffff


	//   ....[168]....
        /*0734*/ 	.word	0xffffffff


	//   ....[169]....
        /*0738*/ 	.word	0xffffffff


	//   ....[170]....
        /*073c*/ 	.word	0xffffffff


	//   ....[171]....
        /*0740*/ 	.word	0xffffffff


	//   ....[172]....
        /*0744*/ 	.word	0xffffffff


	//   ....[173]....
        /*0748*/ 	.word	0xffffffff


	//   ....[174]....
        /*074c*/ 	.word	0xffffffff


	//   ....[175]....
        /*0750*/ 	.word	0xffffffff


	//   ....[176]....
        /*0754*/ 	.word	0xffffffff


	//   ....[177]....
        /*0758*/ 	.word	0xffffffff


	//   ....[178]....
        /*075c*/ 	.word	0xffffffff


	//   ....[179]....
        /*0760*/ 	.word	0xffffffff


	//   ....[180]....
        /*0764*/ 	.word	0xffffffff


	//   ....[181]....
        /*0768*/ 	.word	0xffffffff


	//   ....[182]....
        /*076c*/ 	.word	0xffffffff


	//   ....[183]....
        /*0770*/ 	.word	0xffffffff


	//   ....[184]....
        /*0774*/ 	.word	0xffffffff


	//   ....[185]....
        /*0778*/ 	.word	0xffffffff


	//   ....[186]....
        /*077c*/ 	.word	0xffffffff


	//   ....[187]....
        /*0780*/ 	.word	0xffffffff


	//   ....[188]....
        /*0784*/ 	.word	0xffffffff


	//   ....[189]....
        /*0788*/ 	.word	0xffffffff


	//   ....[190]....
        /*078c*/ 	.word	0xffffffff


	//   ....[191]....
        /*0790*/ 	.word	0xffffffff


	//   ....[192]....
        /*0794*/ 	.word	0xffffffff


	//   ....[193]....
        /*0798*/ 	.word	0xffffffff


	//   ....[194]....
        /*079c*/ 	.word	0xffffffff


	//   ....[195]....
        /*07a0*/ 	.word	0x0500000f


	//   ....[196]....
        /*07a4*/ 	.word	0x0500000f


	//   ....[197]....
        /*07a8*/ 	.word	0x0500000f


	//   ....[198]....
        /*07ac*/ 	.word	0x0500000f


	//   ....[199]....
        /*07b0*/ 	.word	0x0500000f


	//   ....[200]....
        /*07b4*/ 	.word	0x0500000f


	//   ....[201]....
        /*07b8*/ 	.word	0x0500000f


	//   ....[202]....
        /*07bc*/ 	.word	0x0500000f


	//   ....[203]....
        /*07c0*/ 	.word	0x0500000f


	//   ....[204]....
        /*07c4*/ 	.word	0x0500000f


	//   ....[205]....
        /*07c8*/ 	.word	0x0500000f


	//   ....[206]....
        /*07cc*/ 	.word	0x0500000f


	//   ....[207]....
        /*07d0*/ 	.word	0x0500000f


	//   ....[208]....
        /*07d4*/ 	.word	0x0500000f


	//   ....[209]....
        /*07d8*/ 	.word	0x0500000f


	//   ....[210]....
        /*07dc*/ 	.word	0x0500000f


	//   ....[211]....
        /*07e0*/ 	.word	0x0500000f


	//   ....[212]....
        /*07e4*/ 	.word	0x0500000f


	//   ....[213]....
        /*07e8*/ 	.word	0x0500000f


	//   ....[214]....
        /*07ec*/ 	.word	0x0500000f


	//   ....[215]....
        /*07f0*/ 	.word	0x0500000f


	//   ....[216]....
        /*07f4*/ 	.word	0x0500000f


	//   ....[217]....
        /*07f8*/ 	.word	0x0500000f


	//   ....[218]....
        /*07fc*/ 	.word	0x0500000f


	//   ....[219]....
        /*0800*/ 	.word	0x0500000f


	//   ....[220]....
        /*0804*/ 	.word	0x0500000f


	//   ....[221]....
        /*0808*/ 	.word	0x0500000f


	//   ....[222]....
        /*080c*/ 	.word	0x0500000f


	//   ....[223]....
        /*0810*/ 	.word	0x0500000f


	//   ....[224]....
        /*0814*/ 	.word	0x0500000f


	//   ....[225]....
        /*0818*/ 	.word	0x0500000f


	//   ....[226]....
        /*081c*/ 	.word	0x0500000f


	//   ....[227]....
        /*0820*/ 	.word	0x0500000f


	//   ....[228]....
        /*0824*/ 	.word	0x0500000f


	//   ....[229]....
        /*0828*/ 	.word	0x0500000f


	//   ....[230]....
        /*082c*/ 	.word	0x0500000f


	//   ....[231]....
        /*0830*/ 	.word	0x0500000f


	//   ....[232]....
        /*0834*/ 	.word	0x0500000f


	//   ....[233]....
        /*0838*/ 	.word	0x0500000f


	//   ....[234]....
        /*083c*/ 	.word	0x0500000f


	//   ....[235]....
        /*0840*/ 	.word	0x0500000f


	//   ....[236]....
        /*0844*/ 	.word	0x0500000f


	//   ....[237]....
        /*0848*/ 	.word	0x0500000f


	//   ....[238]....
        /*084c*/ 	.word	0x0500000f


	//   ....[239]....
        /*0850*/ 	.word	0x0500000f


	//   ....[240]....
        /*0854*/ 	.word	0x0500000f


	//   ....[241]....
        /*0858*/ 	.word	0x0500000f


	//   ....[242]....
        /*085c*/ 	.word	0x0500000f


	//   ....[243]....
        /*0860*/ 	.word	0x0500000f


	//   ....[244]....
        /*0864*/ 	.word	0x0500000f


	//   ....[245]....
        /*0868*/ 	.word	0x0500000f


	//   ....[246]....
        /*086c*/ 	.word	0x0500000f


	//   ....[247]....
        /*0870*/ 	.word	0x0500000f


	//   ....[248]....
        /*0874*/ 	.word	0x0500000f


	//   ....[249]....
        /*0878*/ 	.word	0x0500000f


	//   ....[250]....
        /*087c*/ 	.word	0x0500000f


	//   ....[251]....
        /*0880*/ 	.word	0x0500000f


	//   ....[252]....
        /*0884*/ 	.word	0x0500000f


	//   ....[253]....
        /*0888*/ 	.word	0x0500000f


	//   ....[254]....
        /*088c*/ 	.word	0x0500000f


	//   ....[255]....
        /*0890*/ 	.word	0x0500000f


	//   ....[0]....
        /*0894*/ 	.word	0x0500000f


	//   ....[1]....
        /*0898*/ 	.word	0x0500000f


	//   ....[2]....
        /*089c*/ 	.word	0x0500000f


	//   ....[3]....
        /*08a0*/ 	.word	0x0500000f


	//   ....[4]....
        /*08a4*/ 	.word	0x0500000f


	//   ....[5]....
        /*08a8*/ 	.word	0x0500000f


	//   ....[6]....
        /*08ac*/ 	.word	0x0500000f


	//   ....[7]....
        /*08b0*/ 	.word	0x0500000f


	//   ....[8]....
        /*08b4*/ 	.word	0x0500000f


	//   ....[9]....
        /*08b8*/ 	.word	0x0500000f


	//   ....[10]....
        /*08bc*/ 	.word	0x0500000f


	//   ....[11]....
        /*08c0*/ 	.word	0x0500000f


	//   ....[12]....
        /*08c4*/ 	.word	0x0500000f


	//   ....[13]....
        /*08c8*/ 	.word	0x0500000f


	//   ....[14]....
        /*08cc*/ 	.word	0x0500000f


	//   ....[15]....
        /*08d0*/ 	.word	0x0500000f


	//   ....[16]....
        /*08d4*/ 	.word	0x0500000f


	//   ....[17]....
        /*08d8*/ 	.word	0x0500000f


	//   ....[18]....
        /*08dc*/ 	.word	0x0500000f


	//   ....[19]....
        /*08e0*/ 	.word	0x0500000f


	//   ....[20]....
        /*08e4*/ 	.word	0x0500000f


	//   ....[21]....
        /*08e8*/ 	.word	0x0500000f


	//   ....[22]....
        /*08ec*/ 	.word	0x0500000f


	//   ....[23]....
        /*08f0*/ 	.word	0x0500000f


	//   ....[24]....
        /*08f4*/ 	.word	0x0500000f


	//   ....[25]....
        /*08f8*/ 	.word	0x0500000f


	//   ....[26]....
        /*08fc*/ 	.word	0x0500000f


	//   ....[27]....
        /*0900*/ 	.word	0x0500000f


	//   ....[28]....
        /*0904*/ 	.word	0x0500000f


	//   ....[29]....
        /*0908*/ 	.word	0x0500000f


	//   ....[30]....
        /*090c*/ 	.word	0x0500000f


	//   ....[31]....
        /*0910*/ 	.word	0x0500000f


	//   ....[32]....
        /*0914*/ 	.word	0x0500000f


	//   ....[33]....
        /*0918*/ 	.word	0x0500000f


	//   ....[34]....
        /*091c*/ 	.word	0x0500000f


	//   ....[35]....
        /*0920*/ 	.word	0x0500000f


	//   ....[36]....
        /*0924*/ 	.word	0x0500000f


	//   ....[37]....
        /*0928*/ 	.word	0x0500000f


	//   ....[38]....
        /*092c*/ 	.word	0x0500000f


	//   ....[39]....
        /*0930*/ 	.word	0x0500000f


	//   ....[40]....
        /*0934*/ 	.word	0x0500000f


	//   ....[41]....
        /*0938*/ 	.word	0x0500000f


	//   ....[42]....
        /*093c*/ 	.word	0x0500000f


	//   ....[43]....
        /*0940*/ 	.word	0x0500000f


	//   ....[44]....
        /*0944*/ 	.word	0x0500000f


	//   ....[45]....
        /*0948*/ 	.word	0x0500000f


	//   ....[46]....
        /*094c*/ 	.word	0x0500000f


	//   ....[47]....
        /*0950*/ 	.word	0x0500000f


	//   ....[48]....
        /*0954*/ 	.word	0x0500000f


	//   ....[49]....
        /*0958*/ 	.word	0x0500000f


	//   ....[50]....
        /*095c*/ 	.word	0x0500000f


	//   ....[51]....
        /*0960*/ 	.word	0x0500000f


	//   ....[52]....
        /*0964*/ 	.word	0x0500000f


	//   ....[53]....
        /*0968*/ 	.word	0x0500000f


	//   ....[54]....
        /*096c*/ 	.word	0x0500000f


	//   ....[55]....
        /*0970*/ 	.word	0x0500000f


	//   ....[56]....
        /*0974*/ 	.word	0x0500000f


	//   ....[57]....
        /*0978*/ 	.word	0x0500000f


	//   ....[58]....
        /*097c*/ 	.word	0x0500000f


	//   ....[59]....
        /*0980*/ 	.word	0x0500000f


	//   ....[60]....
        /*0984*/ 	.word	0x0500000f


	//   ....[61]....
        /*0988*/ 	.word	0x0500000f


	//   ....[62]....
        /*098c*/ 	.word	0x0500000f


	//   ....[63]....
        /*0990*/ 	.word	0x0500000f


	//   ....[64]....
        /*0994*/ 	.word	0x0500000f


	//----- nvinfo : EIATTR_COOP_GROUP_INSTR_OFFSETS
	.align		4
.L_559:
        /*0998*/ 	.byte	0x04, 0x28
        /*099a*/ 	.short	(.L_561 - .L_560)


	//   ....[0]....
.L_560:
        /*099c*/ 	.word	0x00000060


	//   ....[1]....
        /*09a0*/ 	.word	0x00000140


	//   ....[2]....
        /*09a4*/ 	.word	0x00000190


	//   ....[3]....
        /*09a8*/ 	.word	0x000003c0


	//   ....[4]....
        /*09ac*/ 	.word	0x00000520


	//   ....[5]....
        /*09b0*/ 	.word	0x00000640


	//   ....[6]....
        /*09b4*/ 	.word	0x000007a0


	//   ....[7]....
        /*09b8*/ 	.word	0x000036e0


	//   ....[8]....
        /*09bc*/ 	.word	0x000036f0


	//   ....[9]....
        /*09c0*/ 	.word	0x00004580


	//   ....[10]....
        /*09c4*/ 	.word	0x00004590


	//   ....[11]....
        /*09c8*/ 	.word	0x00005430


	//   ....[12]....
        /*09cc*/ 	.word	0x00005440


	//   ....[13]....
        /*09d0*/ 	.word	0x00007070


	//   ....[14]....
        /*09d4*/ 	.word	0x00007080


	//   ....[15]....
        /*09d8*/ 	.word	0x000080a0


	//   ....[16]....
        /*09dc*/ 	.word	0x000080b0


	//   ....[17]....
        /*09e0*/ 	.word	0x00009190


	//   ....[18]....
        /*09e4*/ 	.word	0x000091a0


	//   ....[19]....
        /*09e8*/ 	.word	0x0000a390


	//   ....[20]....
        /*09ec*/ 	.word	0x0000a3a0


	//   ....[21]....
        /*09f0*/ 	.word	0x0000a550


	//   ....[22]....
        /*09f4*/ 	.word	0x0000a560


	//   ....[23]....
        /*09f8*/ 	.word	0x0000a720


	//   ....[24]....
        /*09fc*/ 	.word	0x0000a730


	//   ....[25]....
        /*0a00*/ 	.word	0x0000ab80


	//   ....[26]....
        /*0a04*/ 	.word	0x0000ab90


	//   ....[27]....
        /*0a08*/ 	.word	0x0000ad10


	//   ....[28]....
        /*0a0c*/ 	.word	0x0000ad30


	//   ....[29]....
        /*0a10*/ 	.word	0x0000aec0


	//   ....[30]....
        /*0a14*/ 	.word	0x0000aee0


	//   ....[31]....
        /*0a18*/ 	.word	0x0000b790


	//   ....[32]....
        /*0a1c*/ 	.word	0x0000bfa0


	//   ....[33]....
        /*0a20*/ 	.word	0x0000bfb0


	//   ....[34]....
        /*0a24*/ 	.word	0x0000bfc0


	//   ....[35]....
        /*0a28*/ 	.word	0x0000bfd0


	//   ....[36]....
        /*0a2c*/ 	.word	0x0000c5c0


	//   ....[37]....
        /*0a30*/ 	.word	0x0000c5d0


	//   ....[38]....
        /*0a34*/ 	.word	0x0000c5e0


	//   ....[39]....
        /*0a38*/ 	.word	0x0000c5f0


	//   ....[40]....
        /*0a3c*/ 	.word	0x0000cbb0


	//   ....[41]....
        /*0a40*/ 	.word	0x0000cbc0


	//   ....[42]....
        /*0a44*/ 	.word	0x0000cbd0


	//   ....[43]....
        /*0a48*/ 	.word	0x0000cbe0


	//   ....[44]....
        /*0a4c*/ 	.word	0x0000d1c0


	//   ....[45]....
        /*0a50*/ 	.word	0x0000d1d0


	//   ....[46]....
        /*0a54*/ 	.word	0x0000d1e0


	//   ....[47]....
        /*0a58*/ 	.word	0x0000d1f0


	//   ....[48]....
        /*0a5c*/ 	.word	0x00010ca0


	//   ....[49]....
        /*0a60*/ 	.word	0x00010cb0


	//   ....[50]....
        /*0a64*/ 	.word	0x00010cc0


	//   ....[51]....
        /*0a68*/ 	.word	0x00010cd0


	//   ....[52]....
        /*0a6c*/ 	.word	0x000111a0


	//   ....[53]....
        /*0a70*/ 	.word	0x000111b0


	//   ....[54]....
        /*0a74*/ 	.word	0x000111c0


	//   ....[55]....
        /*0a78*/ 	.word	0x000111d0


	//   ....[56]....
        /*0a7c*/ 	.word	0x00011670


	//   ....[57]....
        /*0a80*/ 	.word	0x00011680


	//   ....[58]....
        /*0a84*/ 	.word	0x00011690


	//   ....[59]....
        /*0a88*/ 	.word	0x000116a0


	//   ....[60]....
        /*0a8c*/ 	.word	0x00011b60


	//   ....[61]....
        /*0a90*/ 	.word	0x00011b70


	//   ....[62]....
        /*0a94*/ 	.word	0x00011b80


	//   ....[63]....
        /*0a98*/ 	.word	0x00011b90


	//   ....[64]....
        /*0a9c*/ 	.word	0x00018ff0


	//   ....[65]....
        /*0aa0*/ 	.word	0x00019490


	//   ....[66]....
        /*0aa4*/ 	.word	0x000194a0


	//   ....[67]....
        /*0aa8*/ 	.word	0x00019550


	//   ....[68]....
        /*0aac*/ 	.word	0x00019b80


	//   ....[69]....
        /*0ab0*/ 	.word	0x00019ba0


	//   ....[70]....
        /*0ab4*/ 	.word	0x0001e8c0


	//   ....[71]....
        /*0ab8*/ 	.word	0x0001edd0


	//   ....[72]....
        /*0abc*/ 	.word	0x0001ee20


	//   ....[73]....
        /*0ac0*/ 	.word	0x0001f170


	//   ....[74]....
        /*0ac4*/ 	.word	0x0001f400


	//   ....[75]....
        /*0ac8*/ 	.word	0x0001f440


	//   ....[76]....
        /*0acc*/ 	.word	0x000241d0


	//   ....[77]....
        /*0ad0*/ 	.word	0x00024200


	//   ....[78]....
        /*0ad4*/ 	.word	0x00024220


	//   ....[79]....
        /*0ad8*/ 	.word	0x00024240


	//   ....[80]....
        /*0adc*/ 	.word	0x00025600


	//   ....[81]....
        /*0ae0*/ 	.word	0x00025820


	//   ....[82]....
        /*0ae4*/ 	.word	0x00025830


	//   ....[83]....
        /*0ae8*/ 	.word	0x00025860


	//   ....[84]....
        /*0aec*/ 	.word	0x00027700


	//   ....[85]....
        /*0af0*/ 	.word	0x00027740


	//   ....[86]....
        /*0af4*/ 	.word	0x00027780


	//   ....[87]....
        /*0af8*/ 	.word	0x000277d0


	//   ....[88]....
        /*0afc*/ 	.word	0x00027e00


	//   ....[89]....
        /*0b00*/ 	.word	0x00027e30


	//   ....[90]....
        /*0b04*/ 	.word	0x00027f70


	//   ....[91]....
        /*0b08*/ 	.word	0x00027f90


	//   ....[92]....
        /*0b0c*/ 	.word	0x000280d0


	//   ....[93]....
        /*0b10*/ 	.word	0x000280f0


	//   ....[94]....
        /*0b14*/ 	.word	0x00028240


	//   ....[95]....
        /*0b18*/ 	.word	0x00028260


	//   ....[96]....
        /*0b1c*/ 	.word	0x00028bb0


	//   ....[97]....
        /*0b20*/ 	.word	0x00028bc0


	//   ....[98]....
        /*0b24*/ 	.word	0x00028d10


	//   ....[99]....
        /*0b28*/ 	.word	0x00028d30


	//   ....[100]....
        /*0b2c*/ 	.word	0x00028e70


	//   ....[101]....
        /*0b30*/ 	.word	0x00028e90


	//   ....[102]....
        /*0b34*/ 	.word	0x00028fe0


	//   ....[103]....
        /*0b38*/ 	.word	0x00029000


	//   ....[104]....
        /*0b3c*/ 	.word	0x000291d0


	//   ....[105]....
        /*0b40*/ 	.word	0x00029380


	//   ....[106]....
        /*0b44*/ 	.word	0x000293b0


	//   ....[107]....
        /*0b48*/ 	.word	0x000293e0


	//   ....[108]....
        /*0b4c*/ 	.word	0x00029410


	//   ....[109]....
        /*0b50*/ 	.word	0x00029440


	//   ....[110]....
        /*0b54*/ 	.word	0x00029470


	//   ....[111]....
        /*0b58*/ 	.word	0x000295e0


	//   ....[112]....
        /*0b5c*/ 	.word	0x00029610


	//   ....[113]....
        /*0b60*/ 	.word	0x00029640


	//   ....[114]....
        /*0b64*/ 	.word	0x00029670


	//   ....[115]....
        /*0b68*/ 	.word	0x000296a0


	//   ....[116]....
        /*0b6c*/ 	.word	0x000296d0


	//   ....[117]....
        /*0b70*/ 	.word	0x00029760


	//   ....[118]....
        /*0b74*/ 	.word	0x000297c0


	//   ....[119]....
        /*0b78*/ 	.word	0x00029850


	//   ....[120]....
        /*0b7c*/ 	.word	0x0002a660


	//   ....[121]....
        /*0b80*/ 	.word	0x0002cb60


	//   ....[122]....
        /*0b84*/ 	.word	0x0002cba0


	//   ....[123]....
        /*0b88*/ 	.word	0x0002cbd0


	//   ....[124]....
        /*0b8c*/ 	.word	0x0002cc80


	//   ....[125]....
        /*0b90*/ 	.word	0x0002ccc0


	//   ....[126]....
        /*0b94*/ 	.word	0x0002cd20


	//   ....[127]....
        /*0b98*/ 	.word	0x0002cd60


	//   ....[128]....
        /*0b9c*/ 	.word	0x0002cdc0


	//   ....[129]....
        /*0ba0*/ 	.word	0x0002cde0


	//   ....[130]....
        /*0ba4*/ 	.word	0x0002ce10


	//   ....[131]....
        /*0ba8*/ 	.word	0x0002d640


	//   ....[132]....
        /*0bac*/ 	.word	0x0002d670


	//   ....[133]....
        /*0bb0*/ 	.word	0x0002d690


	//   ....[134]....
        /*0bb4*/ 	.word	0x0002d730


	//   ....[135]....
        /*0bb8*/ 	.word	0x0002d740


	//   ....[136]....
        /*0bbc*/ 	.word	0x0002d7f0


	//   ....[137]....
        /*0bc0*/ 	.word	0x0002d800


	//   ....[138]....
        /*0bc4*/ 	.word	0x0002d8b0


	//   ....[139]....
        /*0bc8*/ 	.word	0x0002d8c0


	//   ....[140]....
        /*0bcc*/ 	.word	0x0002d970


	//   ....[141]....
        /*0bd0*/ 	.word	0x0002d980


	//   ....[142]....
        /*0bd4*/ 	.word	0x0002da30


	//   ....[143]....
        /*0bd8*/ 	.word	0x0002da40


	//   ....[144]....
        /*0bdc*/ 	.word	0x0002daf0


	//   ....[145]....
        /*0be0*/ 	.word	0x0002db00


	//   ....[146]....
        /*0be4*/ 	.word	0x0002db50


	//   ....[147]....
        /*0be8*/ 	.word	0x0002e350


	//   ....[148]....
        /*0bec*/ 	.word	0x0002e380


	//   ....[149]....
        /*0bf0*/ 	.word	0x0002e3b0


	//   ....[150]....
        /*0bf4*/ 	.word	0x0002e470


	//   ....[151]....
        /*0bf8*/ 	.word	0x0002e4a0


	//   ....[152]....
        /*0bfc*/ 	.word	0x0002e4f0


	//   ....[153]....
        /*0c00*/ 	.word	0x0002e520


	//   ....[154]....
        /*0c04*/ 	.word	0x0002e570


	//   ....[155]....
        /*0c08*/ 	.word	0x0002e5a0


	//   ....[156]....
        /*0c0c*/ 	.word	0x0002e610


	//   ....[157]....
        /*0c10*/ 	.word	0x0002e8f0


	//   ....[158]....
        /*0c14*/ 	.word	0x0002e910


	//   ....[159]....
        /*0c18*/ 	.word	0x0002e9d0


	//   ....[160]....
        /*0c1c*/ 	.word	0x0002e9e0


	//   ....[161]....
        /*0c20*/ 	.word	0x0002ea90


	//   ....[162]....
        /*0c24*/ 	.word	0x0002eaa0


	//   ....[163]....
        /*0c28*/ 	.word	0x0002eb50


	//   ....[164]....
        /*0c2c*/ 	.word	0x0002eb60


	//   ....[165]....
        /*0c30*/ 	.word	0x0002eb70


	//   ....[166]....
        /*0c34*/ 	.word	0x0002ec20


	//   ....[167]....
        /*0c38*/ 	.word	0x0002f1a0


	//   ....[168]....
        /*0c3c*/ 	.word	0x0002f1e0


	//   ....[169]....
        /*0c40*/ 	.word	0x0002f270


	//   ....[170]....
        /*0c44*/ 	.word	0x0002f2a0


	//   ....[171]....
        /*0c48*/ 	.word	0x0002f330


	//   ....[172]....
        /*0c4c*/ 	.word	0x0002f360


	//   ....[173]....
        /*0c50*/ 	.word	0x0002f3f0


	//   ....[174]....
        /*0c54*/ 	.word	0x0002f420


	//   ....[175]....
        /*0c58*/ 	.word	0x0002f430


	//   ....[176]....
        /*0c5c*/ 	.word	0x0002f4c0


	//   ....[177]....
        /*0c60*/ 	.word	0x0002f8f0


	//   ....[178]....
        /*0c64*/ 	.word	0x0002f920


	//   ....[179]....
        /*0c68*/ 	.word	0x0002f950


	//   ....[180]....
        /*0c6c*/ 	.word	0x0002f980


	//   ....[181]....
        /*0c70*/ 	.word	0x0002f9b0


	//   ....[182]....
        /*0c74*/ 	.word	0x0002f9e0


	//   ....[183]....
        /*0c78*/ 	.word	0x0002fa10


	//   ....[184]....
        /*0c7c*/ 	.word	0x0002fa40


	//   ....[185]....
        /*0c80*/ 	.word	0x0002fbc0


	//   ....[186]....
        /*0c84*/ 	.word	0x0002fbf0


	//   ....[187]....
        /*0c88*/ 	.word	0x0002fc20


	//   ....[188]....
        /*0c8c*/ 	.word	0x0002fc50


	//   ....[189]....
        /*0c90*/ 	.word	0x0002fc80


	//   ....[190]....
        /*0c94*/ 	.word	0x0002fcb0


	//   ....[191]....
        /*0c98*/ 	.word	0x0002fd70


	//   ....[192]....
        /*0c9c*/ 	.word	0x0002fd90


	//   ....[193]....
        /*0ca0*/ 	.word	0x0002fe00


	//   ....[194]....
        /*0ca4*/ 	.word	0x000304a0


	//   ....[195]....
        /*0ca8*/ 	.word	0x000307e0


	//   ....[196]....
        /*0cac*/ 	.word	0x00030870


	//   ....[197]....
        /*0cb0*/ 	.word	0x00030910


	//   ....[198]....
        /*0cb4*/ 	.word	0x000309a0


	//   ....[199]....
        /*0cb8*/ 	.word	0x00030a40


	//   ....[200]....
        /*0cbc*/ 	.word	0x00030ad0


	//   ....[201]....
        /*0cc0*/ 	.word	0x00030bc0


	//   ....[202]....
        /*0cc4*/ 	.word	0x00030c50


	//   ....[203]....
        /*0cc8*/ 	.word	0x00030cf0


	//   ....[204]....
        /*0ccc*/ 	.word	0x00030d80


	//   ....[205]....
        /*0cd0*/ 	.word	0x00030e20


	//   ....[206]....
        /*0cd4*/ 	.word	0x00030eb0


	//   ....[207]....
        /*0cd8*/ 	.word	0x00030fa0


	//   ....[208]....
        /*0cdc*/ 	.word	0x00031030


	//   ....[209]....
        /*0ce0*/ 	.word	0x000310d0


	//   ....[210]....
        /*0ce4*/ 	.word	0x00031160


	//   ....[211]....
        /*0ce8*/ 	.word	0x00031200


	//   ....[212]....
        /*0cec*/ 	.word	0x00031290


	//   ....[213]....
        /*0cf0*/ 	.word	0x00031380


	//   ....[214]....
        /*0cf4*/ 	.word	0x00031410


	//   ....[215]....
        /*0cf8*/ 	.word	0x00031460


	//   ....[216]....
        /*0cfc*/ 	.word	0x000314b0


	//   ....[217]....
        /*0d00*/ 	.word	0x00031540


	//   ....[218]....
        /*0d04*/ 	.word	0x000315d0


	//   ....[219]....
        /*0d08*/ 	.word	0x00031620


	//   ....[220]....
        /*0d0c*/ 	.word	0x00031670


	//   ....[221]....
        /*0d10*/ 	.word	0x00031700


	//   ....[222]....
        /*0d14*/ 	.word	0x00031790


	//   ....[223]....
        /*0d18*/ 	.word	0x000317e0


	//   ....[224]....
        /*0d1c*/ 	.word	0x00031830


	//   ....[225]....
        /*0d20*/ 	.word	0x000318c0


	//   ....[226]....
        /*0d24*/ 	.word	0x00031950


	//   ....[227]....
        /*0d28*/ 	.word	0x000319a0


	//   ....[228]....
        /*0d2c*/ 	.word	0x000319f0


	//   ....[229]....
        /*0d30*/ 	.word	0x00031ad0


	//   ....[230]....
        /*0d34*/ 	.word	0x00031b60


	//   ....[231]....
        /*0d38*/ 	.word	0x00031bb0


	//   ....[232]....
        /*0d3c*/ 	.word	0x00031c00


	//   ....[233]....
        /*0d40*/ 	.word	0x00031c90


	//   ....[234]....
        /*0d44*/ 	.word	0x00031d20


	//   ....[235]....
        /*0d48*/ 	.word	0x00031d70


	//   ....[236]....
        /*0d4c*/ 	.word	0x00031dc0


	//   ....[237]....
        /*0d50*/ 	.word	0x00031e50


	//   ....[238]....
        /*0d54*/ 	.word	0x00031ee0


	//   ....[239]....
        /*0d58*/ 	.word	0x00031f30


	//   ....[240]....
        /*0d5c*/ 	.word	0x00031f80


	//   ....[241]....
        /*0d60*/ 	.word	0x00032010


	//   ....[242]....
        /*0d64*/ 	.word	0x000320a0


	//   ....[243]....
        /*0d68*/ 	.word	0x000320f0


	//   ....[244]....
        /*0d6c*/ 	.word	0x00032140


	//   ....[245]....
        /*0d70*/ 	.word	0x00032440


	//   ....[246]....
        /*0d74*/ 	.word	0x00032720


	//   ....[247]....
        /*0d78*/ 	.word	0x00032810


	//   ....[248]....
        /*0d7c*/ 	.word	0x000328f0


	//   ....[249]....
        /*0d80*/ 	.word	0x00032950


	//   ....[250]....
        /*0d84*/ 	.word	0x000329f0


	//   ....[251]....
        /*0d88*/ 	.word	0x00032ad0


	//   ....[252]....
        /*0d8c*/ 	.word	0x00032bd0


	//   ....[253]....
        /*0d90*/ 	.word	0x00032c40


	//   ....[254]....
        /*0d94*/ 	.word	0x00032d30


	//   ....[255]....
        /*0d98*/ 	.word	0x00032da0


	//   ....[0]....
        /*0d9c*/ 	.word	0x00032e80


	//   ....[1]....
        /*0da0*/ 	.word	0x00032f30


	//   ....[2]....
        /*0da4*/ 	.word	0x00032f90


	//   ....[3]....
        /*0da8*/ 	.word	0x00032ff0


	//   ....[4]....
        /*0dac*/ 	.word	0x00033100


	//   ....[5]....
        /*0db0*/ 	.word	0x00033160


	//   ....[6]....
        /*0db4*/ 	.word	0x00033280


	//   ....[7]....
        /*0db8*/ 	.word	0x000332e0


	//   ....[8]....
        /*0dbc*/ 	.word	0x00033400


	//   ....[9]....
        /*0dc0*/ 	.word	0x00033460


	//   ....[10]....
        /*0dc4*/ 	.word	0x00033580


	//   ....[11]....
        /*0dc8*/ 	.word	0x000335e0


	//   ....[12]....
        /*0dcc*/ 	.word	0x00033700


	//   ....[13]....
        /*0dd0*/ 	.word	0x00033760


	//   ....[14]....
        /*0dd4*/ 	.word	0x00033880


	//   ....[15]....
        /*0dd8*/ 	.word	0x000338e0


	//   ....[16]....
        /*0ddc*/ 	.word	0x000339e0


	//   ....[17]....
        /*0de0*/ 	.word	0x00033b10


	//   ....[18]....
        /*0de4*/ 	.word	0x00033be0


	//   ....[19]....
        /*0de8*/ 	.word	0x00033cb0


	//   ....[20]....
        /*0dec*/ 	.word	0x00033d90


	//   ....[21]....
        /*0df0*/ 	.word	0x00033df0


	//   ....[22]....
        /*0df4*/ 	.word	0x00033ed0


	//   ....[23]....
        /*0df8*/ 	.word	0x00033f30


	//   ....[24]....
        /*0dfc*/ 	.word	0x00034010


	//   ....[25]....
        /*0e00*/ 	.word	0x00034070


	//   ....[26]....
        /*0e04*/ 	.word	0x00034180


	//   ....[27]....
        /*0e08*/ 	.word	0x00034270


	//   ....[28]....
        /*0e0c*/ 	.word	0x00034310


	//   ....[29]....
        /*0e10*/ 	.word	0x00034370


	//   ....[30]....
        /*0e14*/ 	.word	0x00034490


	//   ....[31]....
        /*0e18*/ 	.word	0x000344f0


	//   ....[32]....
        /*0e1c*/ 	.word	0x00034610


	//   ....[33]....
        /*0e20*/ 	.word	0x00034670


	//   ....[34]....
        /*0e24*/ 	.word	0x00034790


	//   ....[35]....
        /*0e28*/ 	.word	0x000347f0


	//   ....[36]....
        /*0e2c*/ 	.word	0x000348c0


	//   ....[37]....
        /*0e30*/ 	.word	0x00034a30


	//   ....[38]....
        /*0e34*/ 	.word	0x00034af0


	//   ....[39]....
        /*0e38*/ 	.word	0x00034c50


	//   ....[40]....
        /*0e3c*/ 	.word	0x00034d00


	//   ....[41]....
        /*0e40*/ 	.word	0x00034d60


	//   ....[42]....
        /*0e44*/ 	.word	0x00034e20


	//   ....[43]....
        /*0e48*/ 	.word	0x00034f00


	//   ....[44]....
        /*0e4c*/ 	.word	0x00035010


	//   ....[45]....
        /*0e50*/ 	.word	0x00035070


	//   ....[46]....
        /*0e54*/ 	.word	0x00035130


	//   ....[47]....
        /*0e58*/ 	.word	0x00035240


	//   ....[48]....
        /*0e5c*/ 	.word	0x000352e0


	//   ....[49]....
        /*0e60*/ 	.word	0x00035400


	//   ....[50]....
        /*0e64*/ 	.word	0x00035470


	//   ....[51]....
        /*0e68*/ 	.word	0x000354e0


	//   ....[52]....
        /*0e6c*/ 	.word	0x00035550


	//   ....[53]....
        /*0e70*/ 	.word	0x000355c0


	//   ....[54]....
        /*0e74*/ 	.word	0x00035640


	//   ....[55]....
        /*0e78*/ 	.word	0x000356d0


	//   ....[56]....
        /*0e7c*/ 	.word	0x00035760


	//   ....[57]....
        /*0e80*/ 	.word	0x000357d0


	//   ....[58]....
        /*0e84*/ 	.word	0x00035840


	//   ....[59]....
        /*0e88*/ 	.word	0x000358b0


	//   ....[60]....
        /*0e8c*/ 	.word	0x00035930


	//   ....[61]....
        /*0e90*/ 	.word	0x000359a0


	//   ....[62]....
        /*0e94*/ 	.word	0x00035a40


	//   ....[63]....
        /*0e98*/ 	.word	0x00035ad0


	//   ....[64]....
        /*0e9c*/ 	.word	0x00035bf0


	//----- nvinfo : EIATTR_REG_RECONFIG
	.align		4
.L_561:
        /*0ea0*/ 	.byte	0x01, 0x54
	.zero		2


	//----- nvinfo : EIATTR_SYSCALL_OFFSETS
	.align		4
        /*0ea4*/ 	.byte	0x04, 0x46
        /*0ea6*/ 	.short	(.L_563 - .L_562)


	//   ....[0]....
.L_562:
        /*0ea8*/ 	.word	0x00001950


	//   ....[1]....
        /*0eac*/ 	.word	0x00001aa0


	//   ....[2]....
        /*0eb0*/ 	.word	0x0000b930


	//   ....[3]....
        /*0eb4*/ 	.word	0x0000bc60


	//   ....[4]....
        /*0eb8*/ 	.word	0x0002c150


	//   ....[5]....
        /*0ebc*/ 	.word	0x0002c2a0


	//   ....[6]....
        /*0ec0*/ 	.word	0x0002c390


	//   ....[7]....
        /*0ec4*/ 	.word	0x0002d280


	//----- nvinfo : EIATTR_MBARRIER_INSTR_OFFSETS
	.align		4
.L_563:
        /*0ec8*/ 	.byte	0x04, 0x39
        /*0eca*/ 	.short	(.L_565 - .L_564)


	//   ....[0]....
.L_564:
        /*0ecc*/ 	.word	0x00000270
        /*0ed0*/ 	.word	0x000000ff
        /*0ed4*/ 	.word	0x00038800
        /*0ed8*/ 	.short	0x0100
        /*0eda*/ 	.byte	0x08
	.zero		1


	//   ....[1]....
        /*0edc*/ 	.word	0x00000280
        /*0ee0*/ 	.word	0x000000ff
        /*0ee4*/ 	.word	0x00038820
        /*0ee8*/ 	.short	0x0100
        /*0eea*/ 	.byte	0x08
	.zero		1


	//   ....[2]....
        /*0eec*/ 	.word	0x00000370
        /*0ef0*/ 	.word	0x000000ff
        /*0ef4*/ 	.word	0x00038830
        /*0ef8*/ 	.short	0x0100
        /*0efa*/ 	.byte	0x08
	.zero		1


	//   ....[3]....
        /*0efc*/ 	.word	0x00000380
        /*0f00*/ 	.word	0x000000ff
        /*0f04*/ 	.word	0x00038840
        /*0f08*/ 	.short	0x0100
        /*0f0a*/ 	.byte	0x08
	.zero		1


	//   ....[4]....
        /*0f0c*/ 	.word	0x00000390
        /*0f10*/ 	.word	0x000000ff
        /*0f14*/ 	.word	0x00038838
        /*0f18*/ 	.short	0x0100
        /*0f1a*/ 	.byte	0x08
	.zero		1


	//   ....[5]....
        /*0f1c*/ 	.word	0x000003a0
        /*0f20*/ 	.word	0x000000ff
        /*0f24*/ 	.word	0x00038848
        /*0f28*/ 	.short	0x0100
        /*0f2a*/ 	.byte	0x08
	.zero		1


	//   ....[6]....
        /*0f2c*/ 	.word	0x000004d0
        /*0f30*/ 	.word	0x000000ff
        /*0f34*/ 	.word	0x00038850
        /*0f38*/ 	.short	0x0100
        /*0f3a*/ 	.byte	0x08
	.zero		1


	//   ....[7]....
        /*0f3c*/ 	.word	0x000004e0
        /*0f40*/ 	.word	0x000000ff
        /*0f44*/ 	.word	0x00038860
        /*0f48*/ 	.short	0x0100
        /*0f4a*/ 	.byte	0x08
	.zero		1


	//   ....[8]....
        /*0f4c*/ 	.word	0x000004f0
        /*0f50*/ 	.word	0x000000ff
        /*0f54*/ 	.word	0x00038858
        /*0f58*/ 	.short	0x0100
        /*0f5a*/ 	.byte	0x08
	.zero		1


	//   ....[9]....
        /*0f5c*/ 	.word	0x00000500
        /*0f60*/ 	.word	0x000000ff
        /*0f64*/ 	.word	0x00038868
        /*0f68*/ 	.short	0x0100
        /*0f6a*/ 	.byte	0x08
	.zero		1


	//   ....[10]....
        /*0f6c*/ 	.word	0x000005f0
        /*0f70*/ 	.word	0x000000ff
        /*0f74*/ 	.word	0x00038870
        /*0f78*/ 	.short	0x0100
        /*0f7a*/ 	.byte	0x06
	.zero		1


	//   ....[11]....
        /*0f7c*/ 	.word	0x00000600
        /*0f80*/ 	.word	0x000000ff
        /*0f84*/ 	.word	0x00038880
        /*0f88*/ 	.short	0x0100
        /*0f8a*/ 	.byte	0x06
	.zero		1


	//   ....[12]....
        /*0f8c*/ 	.word	0x00000610
        /*0f90*/ 	.word	0x000000ff
        /*0f94*/ 	.word	0x00038878
        /*0f98*/ 	.short	0x0100
        /*0f9a*/ 	.byte	0x06
	.zero		1


	//   ....[13]....
        /*0f9c*/ 	.word	0x00000620
        /*0fa0*/ 	.word	0x000000ff
        /*0fa4*/ 	.word	0x00038888
        /*0fa8*/ 	.short	0x0100
        /*0faa*/ 	.byte	0x06
	.zero		1


	//   ....[14]....
        /*0fac*/ 	.word	0x00000750
        /*0fb0*/ 	.word	0x000000ff
        /*0fb4*/ 	.word	0x00038890
        /*0fb8*/ 	.short	0x0100
        /*0fba*/ 	.byte	0x08
	.zero		1


	//   ....[15]....
        /*0fbc*/ 	.word	0x00000760
        /*0fc0*/ 	.word	0x000000ff
        /*0fc4*/ 	.word	0x000388a0
        /*0fc8*/ 	.short	0x0100
        /*0fca*/ 	.byte	0x08
	.zero		1


	//   ....[16]....
        /*0fcc*/ 	.word	0x00000770
        /*0fd0*/ 	.word	0x000000ff
        /*0fd4*/ 	.word	0x00038898
        /*0fd8*/ 	.short	0x0100
        /*0fda*/ 	.byte	0x08
	.zero		1


	//   ....[17]....
        /*0fdc*/ 	.word	0x00000780
        /*0fe0*/ 	.word	0x000000ff
        /*0fe4*/ 	.word	0x000388a8
        /*0fe8*/ 	.short	0x0100
        /*0fea*/ 	.byte	0x08
	.zero		1


	//   ....[18]....
        /*0fec*/ 	.word	0x000008b0
        /*0ff0*/ 	.word	0x000000ff
        /*0ff4*/ 	.word	0x000388b0
        /*0ff8*/ 	.short	0x0100
        /*0ffa*/ 	.byte	0x08
	.zero		1


	//   ....[19]....
        /*0ffc*/ 	.word	0x000008c0
        /*1000*/ 	.word	0x000000ff
        /*1004*/ 	.word	0x000388c0
        /*1008*/ 	.short	0x0100
        /*100a*/ 	.byte	0x08
	.zero		1


	//   ....[20]....
        /*100c*/ 	.word	0x000008d0
        /*1010*/ 	.word	0x000000ff
        /*1014*/ 	.word	0x000388b8
        /*1018*/ 	.short	0x0100
        /*101a*/ 	.byte	0x08
	.zero		1


	//   ....[21]....
        /*101c*/ 	.word	0x000008e0
        /*1020*/ 	.word	0x000000ff
        /*1024*/ 	.word	0x000388c8
        /*1028*/ 	.short	0x0100
        /*102a*/ 	.byte	0x08
	.zero		1


	//   ....[22]....
        /*102c*/ 	.word	0x00003690
        /*1030*/ 	.word	0x00000059
        /*1034*/ 	.word	0x00038890
        /*1038*/ 	.short	0x010a
        /*103a*/ 	.byte	0x3f
	.zero		1


	//   ....[23]....
        /*103c*/ 	.word	0x00007010
        /*1040*/ 	.word	0x00000059
        /*1044*/ 	.word	0x00038890
        /*1048*/ 	.short	0x010a
        /*104a*/ 	.byte	0x3f
	.zero		1


	//   ....[24]....
        /*104c*/ 	.word	0x0000a1d0
        /*1050*/ 	.word	0x00000059
        /*1054*/ 	.word	0x00038890
        /*1058*/ 	.short	0x010a
        /*105a*/ 	.byte	0x3f
	.zero		1


	//   ....[25]....
        /*105c*/ 	.word	0x0000a9a0
        /*1060*/ 	.word	0x0000000b
        /*1064*/ 	.word	0x00000000
        /*1068*/ 	.short	0x0101
        /*106a*/ 	.byte	0x3f
	.zero		1


	//   ....[26]....
        /*106c*/ 	.word	0x0000a9e0
        /*1070*/ 	.word	0x00000059
        /*1074*/ 	.word	0x000388b0
        /*1078*/ 	.short	0x010a
        /*107a*/ 	.byte	0x3f
	.zero		1


	//   ....[27]....
        /*107c*/ 	.word	0x0000b120
        /*1080*/ 	.word	0x00000059
        /*1084*/ 	.word	0x00000000
        /*1088*/ 	.short	0x0101
        /*108a*/ 	.byte	0x3f
	.zero		1


	//   ....[28]....
        /*108c*/ 	.word	0x0000b9c0
        /*1090*/ 	.word	0x00000016
        /*1094*/ 	.word	0x00038800
        /*1098*/ 	.short	0x010a
        /*109a*/ 	.byte	0x3f
	.zero		1


	//   ....[29]....
        /*109c*/ 	.word	0x0000ba10
        /*10a0*/ 	.word	0x00000016
        /*10a4*/ 	.word	0x00038800
        /*10a8*/ 	.short	0x010a
        /*10aa*/ 	.byte	0x3f
	.zero		1


	//   ....[30]....
        /*10ac*/ 	.word	0x0000d5e0
        /*10b0*/ 	.word	0x00000016
        /*10b4*/ 	.word	0x00038800
        /*10b8*/ 	.short	0x010a
        /*10ba*/ 	.byte	0x3f
	.zero		1


	//   ....[31]....
        /*10bc*/ 	.word	0x00011e70
        /*10c0*/ 	.word	0x00000016
        /*10c4*/ 	.word	0x00038800
        /*10c8*/ 	.short	0x010a
        /*10ca*/ 	.byte	0x3f
	.zero		1


	//   ....[32]....
        /*10cc*/ 	.word	0x00015c00
        /*10d0*/ 	.word	0x00000000
        /*10d4*/ 	.word	0x00038830
        /*10d8*/ 	.short	0x010a
        /*10da*/ 	.byte	0x3f
	.zero		1


	//   ....[33]....
        /*10dc*/ 	.word	0x00015c40
        /*10e0*/ 	.word	0x00000000
        /*10e4*/ 	.word	0x00038830
        /*10e8*/ 	.short	0x010a
        /*10ea*/ 	.byte	0x3f
	.zero		1


	//   ....[34]....
        /*10ec*/ 	.word	0x00019e90
        /*10f0*/ 	.word	0x00000000
        /*10f4*/ 	.word	0x00000000
        /*10f8*/ 	.short	0x0101
        /*10fa*/ 	.byte	0x3f
	.zero		1


	//   ....[35]....
        /*10fc*/ 	.word	0x0001aa80
        /*1100*/ 	.word	0x00000009
        /*1104*/ 	.word	0x00038830
        /*1108*/ 	.short	0x010a
        /*110a*/ 	.byte	0x3f
	.zero		1


	//   ....[36]....
        /*110c*/ 	.word	0x0001ab10
        /*1110*/ 	.word	0x00000009
        /*1114*/ 	.word	0x00038830
        /*1118*/ 	.short	0x010a
        /*111a*/ 	.byte	0x3f
	.zero		1


	//   ....[37]....
        /*111c*/ 	.word	0x0001e210
        /*1120*/ 	.word	0x00000007
        /*1124*/ 	.word	0x00038850
        /*1128*/ 	.short	0x010a
        /*112a*/ 	.byte	0x3f
	.zero		1


	//   ....[38]....
        /*112c*/ 	.word	0x0001e260
        /*1130*/ 	.word	0x00000007
        /*1134*/ 	.word	0x00038850
        /*1138*/ 	.short	0x010a
        /*113a*/ 	.byte	0x3f
	.zero		1


	//   ....[39]....
        /*113c*/ 	.word	0x0001f6d0
        /*1140*/ 	.word	0x00000009
        /*1144*/ 	.word	0x00000000
        /*1148*/ 	.short	0x0101
        /*114a*/ 	.byte	0x3f
	.zero		1


	//   ....[40]....
        /*114c*/ 	.word	0x0001fcd0
        /*1150*/ 	.word	0x00000007
        /*1154*/ 	.word	0x00000000
        /*1158*/ 	.short	0x0101
        /*115a*/ 	.byte	0x3f
	.zero		1


	//   ....[41]....
        /*115c*/ 	.word	0x0001ff70
        /*1160*/ 	.word	0x00000003
        /*1164*/ 	.word	0x00038830
        /*1168*/ 	.short	0x010a
        /*116a*/ 	.byte	0x3f
	.zero		1


	//   ....[42]....
        /*116c*/ 	.word	0x00020000
        /*1170*/ 	.word	0x00000003
        /*1174*/ 	.word	0x00038830
        /*1178*/ 	.short	0x010a
        /*117a*/ 	.byte	0x3f
	.zero		1


	//   ....[43]....
        /*117c*/ 	.word	0x00023700
        /*1180*/ 	.word	0x00000006
        /*1184*/ 	.word	0x00038850
        /*1188*/ 	.short	0x010a
        /*118a*/ 	.byte	0x3f
	.zero		1


	//   ....[44]....
        /*118c*/ 	.word	0x00023750
        /*1190*/ 	.word	0x00000006
        /*1194*/ 	.word	0x00038850
        /*1198*/ 	.short	0x010a
        /*119a*/ 	.byte	0x3f
	.zero		1


	//   ....[45]....
        /*119c*/ 	.word	0x00024500
        /*11a0*/ 	.word	0x000000a0
        /*11a4*/ 	.word	0x00000000
        /*11a8*/ 	.short	0x0101
        /*11aa*/ 	.byte	0x3f
	.zero		1


	//   ....[46]....
        /*11ac*/ 	.word	0x00024b60
        /*11b0*/ 	.word	0x00000006
        /*11b4*/ 	.word	0x00000000
        /*11b8*/ 	.short	0x0101
        /*11ba*/ 	.byte	0x3f
	.zero		1


	//   ....[47]....
        /*11bc*/ 	.word	0x00025500
        /*11c0*/ 	.word	0x00000008
        /*11c4*/ 	.word	0x00038850
        /*11c8*/ 	.short	0x010a
        /*11ca*/ 	.byte	0x3f
	.zero		1


	//   ....[48]....
        /*11cc*/ 	.word	0x000255a0
        /*11d0*/ 	.word	0x00000008
        /*11d4*/ 	.word	0x00038850
        /*11d8*/ 	.short	0x010a
        /*11da*/ 	.byte	0x3f
	.zero		1


	//   ....[49]....
        /*11dc*/ 	.word	0x00025a70
        /*11e0*/ 	.word	0x000000e5
        /*11e4*/ 	.word	0x00000000
        /*11e8*/ 	.short	0x0101
        /*11ea*/ 	.byte	0x3f
	.zero		1


	//   ....[50]....
        /*11ec*/ 	.word	0x00027e20
        /*11f0*/ 	.word	0x00000000
        /*11f4*/ 	.word	0x00000000
        /*11f8*/ 	.short	0x0101
        /*11fa*/ 	.byte	0x3f
	.zero		1


	//   ....[51]....
        /*11fc*/ 	.word	0x0002a740
        /*1200*/ 	.word	0x00000016
        /*1204*/ 	.word	0x00038820
        /*1208*/ 	.short	0x010a
        /*120a*/ 	.byte	0x3f
	.zero		1


	//   ....[52]....
        /*120c*/ 	.word	0x0002a7d0
        /*1210*/ 	.word	0x0000000b
        /*1214*/ 	.word	0x000388a0
        /*1218*/ 	.short	0x010a
        /*121a*/ 	.byte	0x3f
	.zero		1


	//   ....[53]....
        /*121c*/ 	.word	0x0002ad20
        /*1220*/ 	.word	0x0000000b
        /*1224*/ 	.word	0x000388c0
        /*1228*/ 	.short	0x010a
        /*122a*/ 	.byte	0x3f
	.zero		1


	//   ....[54]....
        /*122c*/ 	.word	0x0002b320
        /*1230*/ 	.word	0x0000000a
        /*1234*/ 	.word	0x000388a0
        /*1238*/ 	.short	0x010a
        /*123a*/ 	.byte	0x3f
	.zero		1


	//   ....[55]....
        /*123c*/ 	.word	0x0002b860
        /*1240*/ 	.word	0x0000000a
        /*1244*/ 	.word	0x000388c0
        /*1248*/ 	.short	0x010a
        /*124a*/ 	.byte	0x3f
	.zero		1


	//   ....[56]....
        /*124c*/ 	.word	0x0002c970
        /*1250*/ 	.word	0x00000005
        /*1254*/ 	.word	0x00038840
        /*1258*/ 	.short	0x010a
        /*125a*/ 	.byte	0x3f
	.zero		1


	//   ....[57]....
        /*125c*/ 	.word	0x0002cf80
        /*1260*/ 	.word	0x00000005
        /*1264*/ 	.word	0x00038830
        /*1268*/ 	.short	0x0107
        /*126a*/ 	.byte	0x3f
	.zero		1


	//   ....[58]....
        /*126c*/ 	.word	0x0002d050
        /*1270*/ 	.word	0x00000005
        /*1274*/ 	.word	0x00038830
        /*1278*/ 	.short	0x0101
        /*127a*/ 	.byte	0x3f
	.zero		1


	//   ....[59]....
        /*127c*/ 	.word	0x0002dc80
        /*1280*/ 	.word	0x00000016
        /*1284*/ 	.word	0x00038800
        /*1288*/ 	.short	0x0107
        /*128a*/ 	.byte	0x3f
	.zero		1


	//   ....[60]....
        /*128c*/ 	.word	0x0002dd80
        /*1290*/ 	.word	0x00000016
        /*1294*/ 	.word	0x00038800
        /*1298*/ 	.short	0x0101
        /*129a*/ 	.byte	0x3f
	.zero		1


	//   ....[61]....
        /*129c*/ 	.word	0x0002dda0
        /*12a0*/ 	.word	0x00000016
        /*12a4*/ 	.word	0x00038820
        /*12a8*/ 	.short	0x010a
        /*12aa*/ 	.byte	0x3f
	.zero		1


	//   ....[62]....
        /*12ac*/ 	.word	0x0002e1a0
        /*12b0*/ 	.word	0x00000006
        /*12b4*/ 	.word	0x00038840
        /*12b8*/ 	.short	0x010a
        /*12ba*/ 	.byte	0x3f
	.zero		1


	//   ....[63]....
        /*12bc*/ 	.word	0x0002e720
        /*12c0*/ 	.word	0x00000006
        /*12c4*/ 	.word	0x00038830
        /*12c8*/ 	.short	0x0107
        /*12ca*/ 	.byte	0x3f
	.zero		1


	//   ....[64]....
        /*12cc*/ 	.word	0x0002e7d0
        /*12d0*/ 	.word	0x00000006
        /*12d4*/ 	.word	0x00038830
        /*12d8*/ 	.short	0x0101
        /*12da*/ 	.byte	0x3f
	.zero		1


	//   ....[65]....
        /*12dc*/ 	.word	0x0002e830
        /*12e0*/ 	.word	0x00000006
        /*12e4*/ 	.word	0x00038860
        /*12e8*/ 	.short	0x010a
        /*12ea*/ 	.byte	0x3f
	.zero		1


	//   ....[66]....
        /*12ec*/ 	.word	0x0002ed30
        /*12f0*/ 	.word	0x00000006
        /*12f4*/ 	.word	0x00038850
        /*12f8*/ 	.short	0x0107
        /*12fa*/ 	.byte	0x3f
	.zero		1


	//   ....[67]....
        /*12fc*/ 	.word	0x0002eef0
        /*1300*/ 	.word	0x00000006
        /*1304*/ 	.word	0x00038850
        /*1308*/ 	.short	0x0101
        /*130a*/ 	.byte	0x3f
	.zero		1


	//   ....[68]....
        /*130c*/ 	.word	0x0002f0f0
        /*1310*/ 	.word	0x00000004
        /*1314*/ 	.word	0x00038860
        /*1318*/ 	.short	0x010a
        /*131a*/ 	.byte	0x3f
	.zero		1


	//   ....[69]....
        /*131c*/ 	.word	0x0002f640
        /*1320*/ 	.word	0x00000004
        /*1324*/ 	.word	0x00038850
        /*1328*/ 	.short	0x0107
        /*132a*/ 	.byte	0x3f
	.zero		1


	//   ....[70]....
        /*132c*/ 	.word	0x0002f6f0
        /*1330*/ 	.word	0x00000004
        /*1334*/ 	.word	0x00038850
        /*1338*/ 	.short	0x0101
        /*133a*/ 	.byte	0x3f
	.zero		1


	//   ....[71]....
        /*133c*/ 	.word	0x00030420
        /*1340*/ 	.word	0x00000005
        /*1344*/ 	.word	0x00038820
        /*1348*/ 	.short	0x010a
        /*134a*/ 	.byte	0x3f
	.zero		1


	//   ....[72]....
        /*134c*/ 	.word	0x000305b0
        /*1350*/ 	.word	0x00000003
        /*1354*/ 	.word	0x00038840
        /*1358*/ 	.short	0x010a
        /*135a*/ 	.byte	0x3f
	.zero		1


	//   ....[73]....
        /*135c*/ 	.word	0x00030650
        /*1360*/ 	.word	0x0000001b
        /*1364*/ 	.word	0x00038840
        /*1368*/ 	.short	0x010a
        /*136a*/ 	.byte	0x3f
	.zero		1


	//   ....[74]....
        /*136c*/ 	.word	0x00030690
        /*1370*/ 	.word	0x00000003
        /*1374*/ 	.word	0x00038860
        /*1378*/ 	.short	0x010a
        /*137a*/ 	.byte	0x3f
	.zero		1


	//   ....[75]....
        /*137c*/ 	.word	0x000306d0
        /*1380*/ 	.word	0x0000001b
        /*1384*/ 	.word	0x00038860
        /*1388*/ 	.short	0x010a
        /*138a*/ 	.byte	0x3f
	.zero		1


	//   ....[76]....
        /*138c*/ 	.word	0x00030730
        /*1390*/ 	.word	0x00000059
        /*1394*/ 	.word	0x00038890
        /*1398*/ 	.short	0x010a
        /*139a*/ 	.byte	0x3f
	.zero		1


	//   ....[77]....
        /*139c*/ 	.word	0x00030b10
        /*13a0*/ 	.word	0x00000059
        /*13a4*/ 	.word	0x00038890
        /*13a8*/ 	.short	0x010a
        /*13aa*/ 	.byte	0x3f
	.zero		1


	//   ....[78]....
        /*13ac*/ 	.word	0x00030ef0
        /*13b0*/ 	.word	0x00000059
        /*13b4*/ 	.word	0x00038890
        /*13b8*/ 	.short	0x010a
        /*13ba*/ 	.byte	0x3f
	.zero		1


	//   ....[79]....
        /*13bc*/ 	.word	0x000312d0
        /*13c0*/ 	.word	0x00000059
        /*13c4*/ 	.word	0x000388b0
        /*13c8*/ 	.short	0x010a
        /*13ca*/ 	.byte	0x3f
	.zero		1


	//   ....[80]....
        /*13cc*/ 	.word	0x00031a20
        /*13d0*/ 	.word	0x00000016
        /*13d4*/ 	.word	0x00038800
        /*13d8*/ 	.short	0x010a
        /*13da*/ 	.byte	0x3f
	.zero		1


	//   ....[81]....
        /*13dc*/ 	.word	0x00032180
        /*13e0*/ 	.word	0x00000016
        /*13e4*/ 	.word	0x00038800
        /*13e8*/ 	.short	0x010a
        /*13ea*/ 	.byte	0x3f
	.zero		1


	//   ....[82]....
        /*13ec*/ 	.word	0x000321d0
        /*13f0*/ 	.word	0x00000000
        /*13f4*/ 	.word	0x00038830
        /*13f8*/ 	.short	0x010a
        /*13fa*/ 	.byte	0x3f
	.zero		1


	//   ....[83]....
        /*13fc*/ 	.word	0x00032220
        /*1400*/ 	.word	0x00000009
        /*1404*/ 	.word	0x00038830
        /*1408*/ 	.short	0x010a
        /*140a*/ 	.byte	0x3f
	.zero		1


	//   ....[84]....
        /*140c*/ 	.word	0x00032270
        /*1410*/ 	.word	0x00000007
        /*1414*/ 	.word	0x00038850
        /*1418*/ 	.short	0x010a
        /*141a*/ 	.byte	0x3f
	.zero		1


	//   ....[85]....
        /*141c*/ 	.word	0x000322c0
        /*1420*/ 	.word	0x00000003
        /*1424*/ 	.word	0x00038830
        /*1428*/ 	.short	0x010a
        /*142a*/ 	.byte	0x3f
	.zero		1


	//   ....[86]....
        /*142c*/ 	.word	0x00032310
        /*1430*/ 	.word	0x00000006
        /*1434*/ 	.word	0x00038850
        /*1438*/ 	.short	0x010a
        /*143a*/ 	.byte	0x3f
	.zero		1


	//   ....[87]....
        /*143c*/ 	.word	0x00032360
        /*1440*/ 	.word	0x00000008
        /*1444*/ 	.word	0x00038850
        /*1448*/ 	.short	0x010a
        /*144a*/ 	.byte	0x3f
	.zero		1


	//   ....[88]....
        /*144c*/ 	.word	0x00032500
        /*1450*/ 	.word	0x00000016
        /*1454*/ 	.word	0x00038820
        /*1458*/ 	.short	0x010a
        /*145a*/ 	.byte	0x3f
	.zero		1


	//   ....[89]....
        /*145c*/ 	.word	0x00032550
        /*1460*/ 	.word	0x0000000b
        /*1464*/ 	.word	0x000388a0
        /*1468*/ 	.short	0x010a
        /*146a*/ 	.byte	0x3f
	.zero		1


	//   ....[90]....
        /*146c*/ 	.word	0x000325a0
        /*1470*/ 	.word	0x0000000b
        /*1474*/ 	.word	0x000388c0
        /*1478*/ 	.short	0x010a
        /*147a*/ 	.byte	0x3f
	.zero		1


	//   ....[91]....
        /*147c*/ 	.word	0x000325f0
        /*1480*/ 	.word	0x0000000a
        /*1484*/ 	.word	0x000388a0
        /*1488*/ 	.short	0x010a
        /*148a*/ 	.byte	0x3f
	.zero		1


	//   ....[92]....
        /*148c*/ 	.word	0x00032640
        /*1490*/ 	.word	0x0000000a
        /*1494*/ 	.word	0x000388c0
        /*1498*/ 	.short	0x010a
        /*149a*/ 	.byte	0x3f
	.zero		1


	//   ....[93]....
        /*149c*/ 	.word	0x00032760
        /*14a0*/ 	.word	0x00000005
        /*14a4*/ 	.word	0x00038840
        /*14a8*/ 	.short	0x010a
        /*14aa*/ 	.byte	0x3f
	.zero		1


	//   ....[94]....
        /*14ac*/ 	.word	0x00033a10
        /*14b0*/ 	.word	0x00000016
        /*14b4*/ 	.word	0x00038820
        /*14b8*/ 	.short	0x010a
        /*14ba*/ 	.byte	0x3f
	.zero		1


	//   ....[95]....
        /*14bc*/ 	.word	0x00033a60
        /*14c0*/ 	.word	0x00000006
        /*14c4*/ 	.word	0x00038840
        /*14c8*/ 	.short	0x010a
        /*14ca*/ 	.byte	0x3f
	.zero		1


	//   ....[96]....
        /*14cc*/ 	.word	0x000341c0
        /*14d0*/ 	.word	0x00000006
        /*14d4*/ 	.word	0x00038860
        /*14d8*/ 	.short	0x010a
        /*14da*/ 	.byte	0x3f
	.zero		1


	//   ....[97]....
        /*14dc*/ 	.word	0x00034980
        /*14e0*/ 	.word	0x00000004
        /*14e4*/ 	.word	0x00038860
        /*14e8*/ 	.short	0x010a
        /*14ea*/ 	.byte	0x3f
	.zero		1


	//   ....[98]....
        /*14ec*/ 	.word	0x00035b10
        /*14f0*/ 	.word	0x00000005
        /*14f4*/ 	.word	0x00038820
        /*14f8*/ 	.short	0x010a
        /*14fa*/ 	.byte	0x3f
	.zero		1


	//   ....[99]....
        /*14fc*/ 	.word	0x00035cb0
        /*1500*/ 	.word	0x00000003
        /*1504*/ 	.word	0x00038840
        /*1508*/ 	.short	0x010a
        /*150a*/ 	.byte	0x3f
	.zero		1


	//   ....[100]....
        /*150c*/ 	.word	0x00035d00
        /*1510*/ 	.word	0x0000001b
        /*1514*/ 	.word	0x00038840
        /*1518*/ 	.short	0x010a
        /*151a*/ 	.byte	0x3f
	.zero		1


	//   ....[101]....
        /*151c*/ 	.word	0x00035d50
        /*1520*/ 	.word	0x00000003
        /*1524*/ 	.word	0x00038860
        /*1528*/ 	.short	0x010a
        /*152a*/ 	.byte	0x3f
	.zero		1


	//----- nvinfo : EIATTR_NUM_MBARRIERS
	.align		4
.L_565:
        /*152c*/ 	.byte	0x03, 0x38
        /*152e*/ 	.short	0x0016


	//----- nvinfo : EIATTR_EXIT_INSTR_OFFSETS
	.align		4
        /*1530*/ 	.byte	0x04, 0x1c
        /*1532*/ 	.short	(.L_567 - .L_566)


	//   ....[0]....
.L_566:
        /*1534*/ 	.word	0x00030720


	//----- nvinfo : EIATTR_MAX_THREADS
	.align		4
.L_567:
        /*1538*/ 	.byte	0x04, 0x05
        /*153a*/ 	.short	(.L_569 - .L_568)
.L_568:
        /*153c*/ 	.word	0x00000180
        /*1540*/ 	.word	0x00000001
        /*1544*/ 	.word	0x00000001


	//----- nvinfo : EIATTR_CRS_STACK_SIZE
	.align		4
.L_569:
        /*1548*/ 	.byte	0x04, 0x1e
        /*154a*/ 	.short	(.L_571 - .L_570)
.L_570:
        /*154c*/ 	.word	0x00000000


	//----- nvinfo : EIATTR_CBANK_PARAM_SIZE
	.align		4
.L_571:
        /*1550*/ 	.byte	0x03, 0x19
        /*1552*/ 	.short	0x0af0


	//----- nvinfo : EIATTR_PARAM_CBANK
	.align		4
        /*1554*/ 	.byte	0x04, 0x0a
        /*1556*/ 	.short	(.L_573 - .L_572)
	.align		4
.L_572:
        /*1558*/ 	.word	index@(.nv.constant0._ZN7cutlass13device_kernelIN5flash11enable_sm90INS1_16FlashAttnFwdSm90INS1_25CollectiveMainloopFwdSm90ILi2EN4cute5tupleIJNS5_1CILi1EEES8_S8_EEENS6_IJNS7_ILi128EEENS7_ILi80EEENS7_ILi256EEEEEELi256ENS_10bfloat16_tEfNS_4arch4Sm90ELb1ELb0ELb1ELb1ELb1ELb1ELb0ELb1ELb1ELb1ELb0ELb0EEENS1_21CollectiveEpilogueFwdINS6_IJSA_SC_SB_EEES9_SE_SG_Li256ELb1ELb1ELb0ELb0EEENS1_36VarlenDynamicPersistentTileSchedulerILi128ELi80ELi256ELi128ELb0ELb1ELb1ELb1ELb1ELb1EEEEEEEEEvNT_6ParamsE)
        /*155c*/ 	.short	0x0210
        /*155e*/ 	.short	0x0af0


	//----- nvinfo : EIATTR_SW_WAR
	.align		4
.L_573:
        /*1560*/ 	.byte	0x04, 0x36
        /*1562*/ 	.short	(.L_575 - .L_574)
.L_574:
        /*1564*/ 	.word	0x00000008
.L_575:


//--------------------- .nv.info._ZN7cutlass13device_kernelIN5flash11enable_sm90INS1_16FlashAttnFwdSm90INS1_25CollectiveMainloopFwdSm90ILi2EN4cute5tupleIJNS5_1CILi1EEES8_S8_EEENS6_IJNS7_ILi128EEENS7_ILi96EEENS7_ILi192EEEEEELi192ENS_10bfloat16_tEfNS_4arch4Sm90ELb0ELb0ELb1ELb0ELb1ELb0ELb0ELb1ELb1ELb1ELb0ELb0EEENS1_21CollectiveEpilogueFwdINS6_IJSA_SC_SB_EEES9_SE_SG_Li256ELb0ELb1ELb0ELb0EEENS1_29StaticPersistentTileSchedulerILb0EEEEEEEEEvNT_6ParamsE --------------------------
	.section	.nv.info._ZN7cutlass13device_kernelIN5flash11enable_sm90INS1_16FlashAttnFwdSm90INS1_25CollectiveMainloopFwdSm90ILi2EN4cute5tupleIJNS5_1CILi1EEES8_S8_EEENS6_IJNS7_ILi128EEENS7_ILi96EEENS7_ILi192EEEEEELi192ENS_10bfloat16_tEfNS_4arch4Sm90ELb0ELb0ELb1ELb0ELb1ELb0ELb0ELb1ELb1ELb1ELb0ELb0EEENS1_21CollectiveEpilogueFwdINS6_IJSA_SC_SB_EEES9_SE_SG_Li256ELb0ELb1ELb0ELb0EEENS1_29StaticPersistentTileSchedulerILb0EEEEEEEEEvNT_6ParamsE,"",@"SHT_CUDA_INFO"
	.sectionflags	@""
	.align	4


	//----- nvinfo : EIATTR_CUDA_API_VERSION
	.align		4
        /*0000*/ 	.byte	0x04, 0x37
        /*0002*/ 	.short	(.L_577 - .L_576)
.L_576:
        /*0004*/ 	.word	0x00000082


	//----- nvinfo : EIATTR_KPARAM_INFO
	.align		4
.L_577:
        /*0008*/ 	.byte	0x04, 0x17
        /*000a*/ 	.short	(.L_579 - .L_578)
.L_578:
        /*000c*/ 	.word	0x00000000
        /*0010*/ 	.short	0x0000
        /*0012*/ 	.short	0x0070
        /*0014*/ 	.byte	0x00, 0xf0, 0x01, 0x28


	//----- nvinfo : EIATTR_SPARSE_MMA_MASK
	.align		4
.L_579:
        /*0018*/ 	.byte	0x03, 0x50
        /*001a*/ 	.short	0x0000


	//----- nvinfo : EIATTR_MAXREG_COUNT
	.align		4
        /*001c*/ 	.byte	0x03, 0x1b
        /*001e*/ 	.short	0x00a8


	//----- nvinfo : EIATTR_NUM_BARRIERS
	.align		4
        /*0020*/ 	.byte	0x02, 0x4c
        /*0022*/ 	.byte	0x09
	.zero		1


	//----- nvinfo : EIATTR_EXTERNS
	.align		4
        /*0024*/ 	.byte	0x04, 0x0f
        /*0026*/ 	.short	(.L_581 - .L_580)


	//   ....[0]....
	.align		4
.L_580:
        /*0028*/ 	.word	index@(__assertfail)


	//----- nvinfo : EIATTR_ANNOTATIONS
	.align		4
.L_581:
        /*002c*/ 	.byte	0x04, 0x55
        /*002e*/ 	.short	(.L_583 - .L_582)


	//   ....[0]....
.L_582:
        /*0030*/ 	.word	0x00000001
        /*0034*/ 	.byte	0xa0, 0x08, 0x00, 0x00, 0x01, 0x00, 0x00, 0x00, 0x50, 0x09, 0x00, 0x00, 0x01, 0x00, 0x00, 0x00
        /*0044*/ 	.byte	0xf0, 0x8a, 0x00, 0x00, 0x01, 0x00, 0x00, 0x00, 0x80, 0x8b, 0x00, 0x00, 0x01, 0x00, 0x00, 0x00
        /*0054*/ 	.byte	0x80, 0xa8, 0x00, 0x00, 0x01, 0x00, 0x00, 0x00, 0xb0, 0xbf, 0x00, 0x00, 0x01, 0x00, 0x00, 0x00
        /*0064*/ 	.byte	0x60, 0xc0, 0x00, 0x00, 0x01, 0x00, 0x00, 0x00, 0xe0, 0xc1, 0x00, 0x00


	//----- nvinfo : EIATTR_MERCURY_ISA_VERSION
	.align		4
.L_583:
        /*0070*/ 	.byte	0x03, 0x5f
        /*0072*/ 	.short	0x0101


	//----- nvinfo : EIATTR_INT_WARP_WIDE_INSTR_OFFSETS
	.align		4
        /*0074*/ 	.byte	0x04, 0x31
        /*0076*/ 	.short	(.L_585 - .L_584)


	//   ....[0]....
.L_584:
        /*0078*/ 	.word	0x000000c0


	//   ....[1]....
        /*007c*/ 	.word	0x000000d0


	//   ....[2]....
        /*0080*/ 	.word	0x00000170


	//----- nvinfo : EIATTR_COOP_GROUP_MASK_REGIDS
	.align		4
.L_585:
        /*0084*/ 	.byte	0x04, 0x29
        /*0086*/ 	.short	(.L_587 - .L_586)


	//   ....[0]....
.L_586:
        /*0088*/ 	.word	0xffffffff


	//   ....[1]....
        /*008c*/ 	.word	0xffffffff


	//   ....[2]....
        /*0090*/ 	.word	0xffffffff


	//   ....[3]....
        /*0094*/ 	.word	0xffffffff


	//   ....[4]....
        /*0098*/ 	.word	0xffffffff


	//   ....[5]....
        /*009c*/ 	.word	0xffffffff


	//   ....[6]....
        /*00a0*/ 	.word	0xffffffff


	//   ....[7]....
        /*00a4*/ 	.word	0xffffffff


	//   ....[8]....
        /*00a8*/ 	.word	0xffffffff


	//   ....[9]....
        /*00ac*/ 	.word	0xffffffff


	//   ....[10]....
        /*00b0*/ 	.word	0xffffffff


	//   ....[11]....
        /*00b4*/ 	.word	0xffffffff


	//   ....[12]....
        /*00b8*/ 	.word	0xffffffff


	//   ....[13]....
        /*00bc*/ 	.word	0xffffffff


	//   ....[14]....
        /*00c0*/ 	.word	0xffffffff


	//   ....[15]....
        /*00c4*/ 	.word	0xffffffff


	//   ....[16]....
        /*00c8*/ 	.word	0xffffffff


	//   ....[17]....
        /*00cc*/ 	.word	0xffffffff


	//   ....[18]....
        /*00d0*/ 	.word	0xffffffff


	//   ....[19]....
        /*00d4*/ 	.word	0xffffffff


	//   ....[20]....
        /*00d8*/ 	.word	0xffffffff


	//   ....[21]....
        /*00dc*/ 	.word	0xffffffff


	//   ....[22]....
        /*00e0*/ 	.word	0xffffffff


	//   ....[23]....
        /*00e4*/ 	.word	0xffffffff


	//   ....[24]....
        /*00e8*/ 	.word	0xffffffff


	//   ....[25]....
        /*00ec*/ 	.word	0xffffffff


	//   ....[26]....
        /*00f0*/ 	.word	0xffffffff


	//   ....[27]....
        /*00f4*/ 	.word	0xffffffff


	//   ....[28]....
        /*00f8*/ 	.word	0xffffffff


	//   ....[29]....
        /*00fc*/ 	.word	0xffffffff


	//   ....[30]....
        /*0100*/ 	.word	0xffffffff


	//   ....[31]....
        /*0104*/ 	.word	0xffffffff


	//   ....[32]....
        /*0108*/ 	.word	0xffffffff


	//   ....[33]....
        /*010c*/ 	.word	0xffffffff


	//   ....[34]....
        /*0110*/ 	.word	0xffffffff


	//   ....[35]....
        /*0114*/ 	.word	0xffffffff


	//   ....[36]....
        /*0118*/ 	.word	0xffffffff


	//   ....[37]....
        /*011c*/ 	.word	0xffffffff


	//   ....[38]....
        /*0120*/ 	.word	0xffffffff


	//   ....[39]....
        /*0124*/ 	.word	0xffffffff


	//   ....[40]....
        /*0128*/ 	.word	0xffffffff


	//   ....[41]....
        /*012c*/ 	.word	0xffffffff


	//   ....[42]....
        /*0130*/ 	.word	0xffffffff


	//   ....[43]....
        /*0134*/ 	.word	0xffffffff


	//   ....[44]....
        /*0138*/ 	.word	0xffffffff


	//   ....[45]....
        /*013c*/ 	.word	0xffffffff


	//   ....[46]....
        /*0140*/ 	.word	0xffffffff


	//   ....[47]....
        /*0144*/ 	.word	0xffffffff


	//   ....[48]....
        /*0148*/ 	.word	0xffffffff


	//   ....[49]....
        /*014c*/ 	.word	0xffffffff


	//   ....[50]....
        /*0150*/ 	.word	0xffffffff


	//   ....[51]....
        /*0154*/ 	.word	0xffffffff


	//   ....[52]....
        /*0158*/ 	.word	0xffffffff


	//   ....[53]....
        /*015c*/ 	.word	0xffffffff


	//   ....[54]....
        /*0160*/ 	.word	0xffffffff


	//   ....[55]....
        /*0164*/ 	.word	0xffffffff


	//   ....[56]....
        /*0168*/ 	.word	0xffffffff


	//   ....[57]....
        /*016c*/ 	.word	0xffffffff


	//   ....[58]....
        /*0170*/ 	.word	0xffffffff


	//   ....[59]....
        /*0174*/ 	.word	0xffffffff


	//   ....[60]....
        /*0178*/ 	.word	0xffffffff


	//   ....[61]....
        /*017c*/ 	.word	0xffffffff


	//   ....[62]....
        /*0180*/ 	.word	0xffffffff


	//   ....[63]....
        /*0184*/ 	.word	0xffffffff


	//   ....[64]....
        /*0188*/ 	.word	0xffffffff


	//   ....[65]....
        /*018c*/ 	.word	0xffffffff


	//   ....[66]....
        /*0190*/ 	.word	0xffffffff


	//   ....[67]....
        /*0194*/ 	.word	0xffffffff


	//   ....[68]....
        /*0198*/ 	.word	0xffffffff


	//   ....[69]....
        /*019c*/ 	.word	0xffffffff


	//   ....[70]....
        /*01a0*/ 	.word	0xffffffff


	//   ....[71]....
        /*01a4*/ 	.word	0xffffffff


	//   ....[72]....
        /*01a8*/ 	.word	0xffffffff


	//   ....[73]....
        /*01ac*/ 	.word	0xffffffff


	//   ....[74]....
        /*01b0*/ 	.word	0xffffffff


	//   ....[75]....
        /*01b4*/ 	.word	0xffffffff


	//   ....[76]....
        /*01b8*/ 	.word	0xffffffff


	//   ....[77]....
        /*01bc*/ 	.word	0xffffffff


	//   ....[78]....
        /*01c0*/ 	.word	0xffffffff


	//   ....[79]....
        /*01c4*/ 	.word	0xffffffff


	//   ....[80]....
        /*01c8*/ 	.word	0xffffffff


	//   ....[81]....
        /*01cc*/ 	.word	0xffffffff


	//   ....[82]....
        /*01d0*/ 	.word	0xffffffff


	//   ....[83]....
        /*01d4*/ 	.word	0xffffffff


	//   ....[84]....
        /*01d8*/ 	.word	0xffffffff


	//   ....[85]....
        /*01dc*/ 	.word	0xffffffff


	//   ....[86]....
        /*01e0*/ 	.word	0xffffffff


	//   ....[87]....
        /*01e4*/ 	.word	0xffffffff


	//   ....[88]....
        /*01e8*/ 	.word	0xffffffff


	//   ....[89]....
        /*01ec*/ 	.word	0xffffffff


	//   ....[90]....
        /*01f0*/ 	.word	0xffffffff


	//   ....[91]....
        /*01f4*/ 	.word	0xffffffff


	//   ....[92]....
        /*01f8*/ 	.word	0xffffffff


	//   ....[93]....
        /*01fc*/ 	.word	0xffffffff


	//   ....[94]....
        /*0200*/ 	.word	0xffffffff


	//   ....[95]....
        /*0204*/ 	.word	0xffffffff


	//   ....[96]....
        /*0208*/ 	.word	0x0500000f


	//   ....[97]....
        /*020c*/ 	.word	0x0500000f


	//   ....[98]....
        /*0210*/ 	.word	0x0500000f


	//   ....[99]....
        /*0214*/ 	.word	0x0500000f


	//   ....[100]....
        /*0218*/ 	.word	0x0500000f


	//   ....[101]....
        /*021c*/ 	.word	0x0500000f


	//   ....[102]....
        /*0220*/ 	.word	0x0500000f


	//   ....[103]....
        /*0224*/ 	.word	0x0500000f


	//   ....[104]....
        /*0228*/ 	.word	0x0500000f


	//   ....[105]....
        /*022c*/ 	.word	0x0500000f


	//   ....[106]....
        /*0230*/ 	.word	0x0500000f


	//   ....[107]....
        /*0234*/ 	.word	0x0500000f


	//   ....[108]....
        /*0238*/ 	.word	0x0500000f


	//   ....[109]....
        /*023c*/ 	.word	0x0500000f


	//   ....[110]....
        /*0240*/ 	.word	0x0500000f


	//   ....[111]....
        /*0244*/ 	.word	0x0500000f


	//   ....[112]....
        /*0248*/ 	.word	0x0500000f


	//   ....[113]....
        /*024c*/ 	.word	0x0500000f


	//   ....[114]....
        /*0250*/ 	.word	0x0500000f


	//   ....[115]....
        /*0254*/ 	.word	0x0500000f


	//   ....[116]....
        /*0258*/ 	.word	0x0500000f


	//   ....[117]....
        /*025c*/ 	.word	0x0500000f


	//   ....[118]....
        /*0260*/ 	.word	0x0500000f


	//   ....[119]....
        /*0264*/ 	.word	0x0500000f


	//   ....[120]....
        /*0268*/ 	.word	0x0500000f


	//   ....[121]....
        /*026c*/ 	.word	0x0500000f


	//   ....[122]....
        /*0270*/ 	.word	0x0500000f


	//   ....[123]....
        /*0274*/ 	.word	0x0500000f


	//   ....[124]....
        /*0278*/ 	.word	0x0500000f


	//   ....[125]....
        /*027c*/ 	.word	0x0500000f


	//   ....[126]....
        /*0280*/ 	.word	0x0500000f


	//   ....[127]....
        /*0284*/ 	.word	0x0500000f


	//   ....[128]....
        /*0288*/ 	.word	0x0500000f


	//   ....[129]....
        /*028c*/ 	.word	0x0500000f


	//   ....[130]....
        /*0290*/ 	.word	0x0500000f


	//   ....[131]....
        /*0294*/ 	.word	0x0500000f


	//   ....[132]....
        /*0298*/ 	.word	0x0500000f


	//   ....[133]....
        /*029c*/ 	.word	0x0500000f


	//   ....[134]....
        /*02a0*/ 	.word	0x0500000f


	//   ....[135]....
        /*02a4*/ 	.word	0x0500000f


	//   ....[136]....
        /*02a8*/ 	.word	0x0500000f


	//   ....[137]....
        /*02ac*/ 	.word	0x0500000f


	//   ....[138]....
        /*02b0*/ 	.word	0x0500000f


	//   ....[139]....
        /*02b4*/ 	.word	0x0500000f


	//   ....[140]....
        /*02b8*/ 	.word	0x0500000f


	//   ....[141]....
        /*02bc*/ 	.word	0x0500000f


	//   ....[142]....
        /*02c0*/ 	.word	0x0500000f


	//   ....[143]....
        /*02c4*/ 	.word	0x0500000f


	//   ....[144]....
        /*02c8*/ 	.word	0x0500000f


	//   ....[145]....
        /*02cc*/ 	.word	0x0500000f


	//   ....[146]....
        /*02d0*/ 	.word	0x0500000f


	//   ....[147]....
        /*02d4*/ 	.word	0x0500000f


	//   ....[148]....
        /*02d8*/ 	.word	0x0500000f


	//   ....[149]....
        /*02dc*/ 	.word	0x0500000f


	//   ....[150]....
        /*02e0*/ 	.word	0x0500000f


	//   ....[151]....
        /*02e4*/ 	.word	0x0500000f


	//   ....[152]....
        /*02e8*/ 	.word	0x0500000f


	//   ....[153]....
        /*02ec*/ 	.word	0x0500000f


	//   ....[154]....
        /*02f0*/ 	.word	0x0500000f


	//   ....[155]....
        /*02f4*/ 	.word	0x0500000f


	//   ....[156]....
        /*02f8*/ 	.word	0x0500000f


	//   ....[157]....
        /*02fc*/ 	.word	0x0500000f


	//   ....[158]....
        /*0300*/ 	.word	0x0500000f


	//   ....[159]....
        /*0304*/ 	.word	0x0500000f


	//   ....[160]....
        /*0308*/ 	.word	0x0500000f


	//   ....[161]....
        /*030c*/ 	.word	0x0500000f


	//----- nvinfo : EIATTR_COOP_GROUP_INSTR_OFFSETS
	.align		4
.L_587:
        /*0310*/ 	.byte	0x04, 0x28
        /*0312*/ 	.short	(.L_589 - .L_588)


	//   ....[0]....
.L_588:
        /*0314*/ 	.word	0x00000070


	//   ....[1]....
        /*0318*/ 	.word	0x000000b0


	//   ....[2]....
        /*031c*/ 	.word	0x000002d0


	//   ....[3]....
        /*0320*/ 	.word	0x00000430


	//   ....[4]....
        /*0324*/ 	.word	0x00000550


	//   ....[5]....
        /*0328*/ 	.word	0x000006b0


	//   ....[6]....
        /*032c*/ 	.word	0x00000d20


	//   ....[7]....
        /*0330*/ 	.word	0x00002760


	//   ....[8]....
        /*0334*/ 	.word	0x000027e0


	//   ....[9]....
        /*0338*/ 	.word	0x00002c00


	//   ....[10]....
        /*033c*/ 	.word	0x00002c70


	//   ....[11]....
        /*0340*/ 	.word	0x000053b0


	//   ....[12]....
        /*0344*/ 	.word	0x000053e0


	//   ....[13]....
        /*0348*/ 	.word	0x00005400


	//   ....[14]....
        /*034c*/ 	.word	0x00005430


	//   ....[15]....
        /*0350*/ 	.word	0x00006760


	//   ....[16]....
        /*0354*/ 	.word	0x00006790


	//   ....[17]....
        /*0358*/ 	.word	0x00006840


	//   ....[18]....
        /*035c*/ 	.word	0x00006850


	//   ....[19]....
        /*0360*/ 	.word	0x00007cf0


	//   ....[20]....
        /*0364*/ 	.word	0x00007d20


	//   ....[21]....
        /*0368*/ 	.word	0x00007d80


	//   ....[22]....
        /*036c*/ 	.word	0x00007db0


	//   ....[23]....
        /*0370*/ 	.word	0x00008540


	//   ....[24]....
        /*0374*/ 	.word	0x00008580


	//   ....[25]....
        /*0378*/ 	.word	0x00008690


	//   ....[26]....
        /*037c*/ 	.word	0x000086b0


	//   ....[27]....
        /*0380*/ 	.word	0x000087a0


	//   ....[28]....
        /*0384*/ 	.word	0x000087c0


	//   ....[29]....
        /*0388*/ 	.word	0x000088d0


	//   ....[30]....
        /*038c*/ 	.word	0x00008900


	//   ....[31]....
        /*0390*/ 	.word	0x00009a70


	//   ....[32]....
        /*0394*/ 	.word	0x00009a90


	//   ....[33]....
        /*0398*/ 	.word	0x00009aa0


	//   ....[34]....
        /*039c*/ 	.word	0x00009af0


	//   ....[35]....
        /*03a0*/ 	.word	0x00009b40


	//   ....[36]....
        /*03a4*/ 	.word	0x00009b90


	//   ....[37]....
        /*03a8*/ 	.word	0x00009c30


	//   ....[38]....
        /*03ac*/ 	.word	0x00009c50


	//   ....[39]....
        /*03b0*/ 	.word	0x00009ce0


	//   ....[40]....
        /*03b4*/ 	.word	0x00009d00


	//   ....[41]....
        /*03b8*/ 	.word	0x00009d90


	//   ....[42]....
        /*03bc*/ 	.word	0x00009db0


	//   ....[43]....
        /*03c0*/ 	.word	0x0000a3a0


	//   ....[44]....
        /*03c4*/ 	.word	0x0000a3c0


	//   ....[45]....
        /*03c8*/ 	.word	0x0000a3f0


	//   ....[46]....
        /*03cc*/ 	.word	0x0000a430


	//   ....[47]....
        /*03d0*/ 	.word	0x0000a4b0


	//   ....[48]....
        /*03d4*/ 	.word	0x0000a4e0


	//   ....[49]....
        /*03d8*/ 	.word	0x0000a560


	//   ....[50]....
        /*03dc*/ 	.word	0x0000a580


	//   ....[51]....
        /*03e0*/ 	.word	0x0000a610


	//   ....[52]....
        /*03e4*/ 	.word	0x0000a630


	//   ....[53]....
        /*03e8*/ 	.word	0x0000a6c0


	//   ....[54]....
        /*03ec*/ 	.word	0x0000a6f0


	//   ....[55]....
        /*03f0*/ 	.word	0x0000a770


	//   ....[56]....
        /*03f4*/ 	.word	0x0000a790


	//   ....[57]....
        /*03f8*/ 	.word	0x0000a820


	//   ....[58]....
        /*03fc*/ 	.word	0x0000a840


	//   ....[59]....
        /*0400*/ 	.word	0x0000ae90


	//   ....[60]....
        /*0404*/ 	.word	0x0000aec0


	//   ....[61]....
        /*0408*/ 	.word	0x0000aed0


	//   ....[62]....
        /*040c*/ 	.word	0x0000aef0


	//   ....[63]....
        /*0410*/ 	.word	0x0000af40


	//   ....[64]....
        /*0414*/ 	.word	0x0000af60


	//   ....[65]....
        /*0418*/ 	.word	0x0000afc0


	//   ....[66]....
        /*041c*/ 	.word	0x0000afe0


	//   ....[67]....
        /*0420*/ 	.word	0x0000b030


	//   ....[68]....
        /*0424*/ 	.word	0x0000b050


	//   ....[69]....
        /*0428*/ 	.word	0x0000b0a0


	//   ....[70]....
        /*042c*/ 	.word	0x0000b0c0


	//   ....[71]....
        /*0430*/ 	.word	0x0000b360


	//   ....[72]....
        /*0434*/ 	.word	0x0000b380


	//   ....[73]....
        /*0438*/ 	.word	0x0000b3a0


	//   ....[74]....
        /*043c*/ 	.word	0x0000b420


	//   ....[75]....
        /*0440*/ 	.word	0x0000b440


	//   ....[76]....
        /*0444*/ 	.word	0x0000b4c0


	//   ....[77]....
        /*0448*/ 	.word	0x0000b4e0


	//   ....[78]....
        /*044c*/ 	.word	0x0000b560


	//   ....[79]....
        /*0450*/ 	.word	0x0000b580


	//   ....[80]....
        /*0454*/ 	.word	0x0000b600


	//   ....[81]....
        /*0458*/ 	.word	0x0000b620


	//   ....[82]....
        /*045c*/ 	.word	0x0000b630


	//   ....[83]....
        /*0460*/ 	.word	0x0000bae0


	//   ....[84]....
        /*0464*/ 	.word	0x0000bb00


	//   ....[85]....
        /*0468*/ 	.word	0x0000bb20


	//   ....[86]....
        /*046c*/ 	.word	0x0000bb60


	//   ....[87]....
        /*0470*/ 	.word	0x0000bbd0


	//   ....[88]....
        /*0474*/ 	.word	0x0000bc00


	//   ....[89]....
        /*0478*/ 	.word	0x0000bc70


	//   ....[90]....
        /*047c*/ 	.word	0x0000bca0


	//   ....[91]....
        /*0480*/ 	.word	0x0000bd10


	//   ....[92]....
        /*0484*/ 	.word	0x0000bd40


	//   ....[93]....
        /*0488*/ 	.word	0x0000bdb0


	//   ....[94]....
        /*048c*/ 	.word	0x0000bde0


	//   ....[95]....
        /*0490*/ 	.word	0x0000c160


	//   ....[96]....
        /*0494*/ 	.word	0x0000c660


	//   ....[97]....
        /*0498*/ 	.word	0x0000c750


	//   ....[98]....
        /*049c*/ 	.word	0x0000c7f0


	//   ....[99]....
        /*04a0*/ 	.word	0x0000c880


	//   ....[100]....
        /*04a4*/ 	.word	0x0000c940


	//   ....[101]....
        /*04a8*/ 	.word	0x0000c9c0


	//   ....[102]....
        /*04ac*/ 	.word	0x0000caa0


	//   ....[103]....
        /*04b0*/ 	.word	0x0000cb30


	//   ....[104]....
        /*04b4*/ 	.word	0x0000cc00


	//   ....[105]....
        /*04b8*/ 	.word	0x0000cc90


	//   ....[106]....
        /*04bc*/ 	.word	0x0000cd60


	//   ....[107]....
        /*04c0*/ 	.word	0x0000cde0


	//   ....[108]....
        /*04c4*/ 	.word	0x0000ceb0


	//   ....[109]....
        /*04c8*/ 	.word	0x0000cf40


	//   ....[110]....
        /*04cc*/ 	.word	0x0000cfb0


	//   ....[111]....
        /*04d0*/ 	.word	0x0000d030


	//   ....[112]....
        /*04d4*/ 	.word	0x0000d0f0


	//   ....[113]....
        /*04d8*/ 	.word	0x0000d160


	//   ....[114]....
        /*04dc*/ 	.word	0x0000d250


	//   ....[115]....
        /*04e0*/ 	.word	0x0000d2e0


	//   ....[116]....
        /*04e4*/ 	.word	0x0000d3b0


	//   ....[117]....
        /*04e8*/ 	.word	0x0000d430


	//   ....[118]....
        /*04ec*/ 	.word	0x0000d510


	//   ....[119]....
        /*04f0*/ 	.word	0x0000d580


	//   ....[120]....
        /*04f4*/ 	.word	0x0000d670


	//   ....[121]....
        /*04f8*/ 	.word	0x0000d700


	//   ....[122]....
        /*04fc*/ 	.word	0x0000d7d0


	//   ....[123]....
        /*0500*/ 	.word	0x0000d850


	//   ....[124]....
        /*0504*/ 	.word	0x0000d910


	//   ....[125]....
        /*0508*/ 	.word	0x0000da50


	//   ....[126]....
        /*050c*/ 	.word	0x0000db00


	//   ....[127]....
        /*0510*/ 	.word	0x0000db60


	//   ....[128]....
        /*0514*/ 	.word	0x0000dc20


	//   ....[129]....
        /*0518*/ 	.word	0x0000dc80


	//   ....[130]....
        /*051c*/ 	.word	0x0000dd40


	//   ....[131]....
        /*0520*/ 	.word	0x0000dda0


	//   ....[132]....
        /*0524*/ 	.word	0x0000de60


	//   ....[133]....
        /*0528*/ 	.word	0x0000dec0


	//   ....[134]....
        /*052c*/ 	.word	0x0000df80


	//   ....[135]....
        /*0530*/ 	.word	0x0000dfe0


	//   ....[136]....
        /*0534*/ 	.word	0x0000e0a0


	//   ....[137]....
        /*0538*/ 	.word	0x0000e180


	//   ....[138]....
        /*053c*/ 	.word	0x0000e220


	//   ....[139]....
        /*0540*/ 	.word	0x0000e280


	//   ....[140]....
        /*0544*/ 	.word	0x0000e370


	//   ....[141]....
        /*0548*/ 	.word	0x0000e3d0


	//   ....[142]....
        /*054c*/ 	.word	0x0000e4c0


	//   ....[143]....
        /*0550*/ 	.word	0x0000e520


	//   ....[144]....
        /*0554*/ 	.word	0x0000e610


	//   ....[145]....
        /*0558*/ 	.word	0x0000e670


	//   ....[146]....
        /*055c*/ 	.word	0x0000e760


	//   ....[147]....
        /*0560*/ 	.word	0x0000e7c0


	//   ....[148]....
        /*0564*/ 	.word	0x0000e880


	//   ....[149]....
        /*0568*/ 	.word	0x0000e9c0


	//   ....[150]....
        /*056c*/ 	.word	0x0000ea60


	//   ....[151]....
        /*0570*/ 	.word	0x0000eac0


	//   ....[152]....
        /*0574*/ 	.word	0x0000eb90


	//   ....[153]....
        /*0578*/ 	.word	0x0000ec50


	//   ....[154]....
        /*057c*/ 	.word	0x0000ed10


	//   ....[155]....
        /*0580*/ 	.word	0x0000edd0


	//   ....[156]....
        /*0584*/ 	.word	0x0000ee90


	//   ....[157]....
        /*0588*/ 	.word	0x0000ef50


	//   ....[158]....
        /*058c*/ 	.word	0x0000f010


	//   ....[159]....
        /*0590*/ 	.word	0x0000f0d0


	//   ....[160]....
        /*0594*/ 	.word	0x0000f190


	//   ....[161]....
        /*0598*/ 	.word	0x0000f300


	//----- nvinfo : EIATTR_REG_RECONFIG
	.align		4
.L_589:
        /*059c*/ 	.byte	0x01, 0x54
	.zero		2


	//----- nvinfo : EIATTR_SYSCALL_OFFSETS
	.align		4
        /*05a0*/ 	.byte	0x04, 0x46
        /*05a2*/ 	.short	(.L_591 - .L_590)


	//   ....[0]....
.L_590:
        /*05a4*/ 	.word	0x000010d0


	//   ....[1]....
        /*05a8*/ 	.word	0x00009220


	//   ....[2]....
        /*05ac*/ 	.word	0x00009360


	//   ....[3]....
        /*05b0*/ 	.word	0x00009450


	//   ....[4]....
        /*05b4*/ 	.word	0x0000a0b0


	//----- nvinfo : EIATTR_MBARRIER_INSTR_OFFSETS
	.align		4
.L_591:
        /*05b8*/ 	.byte	0x04, 0x39
        /*05ba*/ 	.short	(.L_593 - .L_592)


	//   ....[0]....
.L_592:
        /*05bc*/ 	.word	0x00000180
        /*05c0*/ 	.word	0x000000ff
        /*05c4*/ 	.word	0x00030800
        /*05c8*/ 	.short	0x0100
        /*05ca*/ 	.byte	0x08
	.zero		1


	//   ....[1]....
        /*05cc*/ 	.word	0x00000190
        /*05d0*/ 	.word	0x000000ff
        /*05d4*/ 	.word	0x00030820
        /*05d8*/ 	.short	0x0100
        /*05da*/ 	.byte	0x08
	.zero		1


	//   ....[2]....
        /*05dc*/ 	.word	0x00000280
        /*05e0*/ 	.word	0x000000ff
        /*05e4*/ 	.word	0x00030830
        /*05e8*/ 	.short	0x0100
        /*05ea*/ 	.byte	0x08
	.zero		1


	//   ....[3]....
        /*05ec*/ 	.word	0x00000290
        /*05f0*/ 	.word	0x000000ff
        /*05f4*/ 	.word	0x00030840
        /*05f8*/ 	.short	0x0100
        /*05fa*/ 	.byte	0x08
	.zero		1


	//   ....[4]....
        /*05fc*/ 	.word	0x000002a0
        /*0600*/ 	.word	0x000000ff
        /*0604*/ 	.word	0x00030838
        /*0608*/ 	.short	0x0100
        /*060a*/ 	.byte	0x08
	.zero		1


	//   ....[5]....
        /*060c*/ 	.word	0x000002b0
        /*0610*/ 	.word	0x000000ff
        /*0614*/ 	.word	0x00030848
        /*0618*/ 	.short	0x0100
        /*061a*/ 	.byte	0x08
	.zero		1


	//   ....[6]....
        /*061c*/ 	.word	0x000003e0
        /*0620*/ 	.word	0x000000ff
        /*0624*/ 	.word	0x00030850
        /*0628*/ 	.short	0x0100
        /*062a*/ 	.byte	0x08
	.zero		1


	//   ....[7]....
        /*062c*/ 	.word	0x000003f0
        /*0630*/ 	.word	0x000000ff
        /*0634*/ 	.word	0x00030860
        /*0638*/ 	.short	0x0100
        /*063a*/ 	.byte	0x08
	.zero		1


	//   ....[8]....
        /*063c*/ 	.word	0x00000400
        /*0640*/ 	.word	0x000000ff
        /*0644*/ 	.word	0x00030858
        /*0648*/ 	.short	0x0100
        /*064a*/ 	.byte	0x08
	.zero		1


	//   ....[9]....
        /*064c*/ 	.word	0x00000410
        /*0650*/ 	.word	0x000000ff
        /*0654*/ 	.word	0x00030868
        /*0658*/ 	.short	0x0100
        /*065a*/ 	.byte	0x08
	.zero		1


	//   ....[10]....
        /*065c*/ 	.word	0x00000500
        /*0660*/ 	.word	0x000000ff
        /*0664*/ 	.word	0x00030870
        /*0668*/ 	.short	0x0100
        /*066a*/ 	.byte	0x06
	.zero		1


	//   ....[11]....
        /*066c*/ 	.word	0x00000510
        /*0670*/ 	.word	0x000000ff
        /*0674*/ 	.word	0x00030880
        /*0678*/ 	.short	0x0100
        /*067a*/ 	.byte	0x06
	.zero		1


	//   ....[12]....
        /*067c*/ 	.word	0x00000520
        /*0680*/ 	.word	0x000000ff
        /*0684*/ 	.word	0x00030878
        /*0688*/ 	.short	0x0100
        /*068a*/ 	.byte	0x06
	.zero		1


	//   ....[13]....
        /*068c*/ 	.word	0x00000530
        /*0690*/ 	.word	0x000000ff
        /*0694*/ 	.word	0x00030888
        /*0698*/ 	.short	0x0100
        /*069a*/ 	.byte	0x06
	.zero		1


	//   ....[14]....
        /*069c*/ 	.word	0x00000660
        /*06a0*/ 	.word	0x000000ff
        /*06a4*/ 	.word	0x00030890
        /*06a8*/ 	.short	0x0100
        /*06aa*/ 	.byte	0x08
	.zero		1


	//   ....[15]....
        /*06ac*/ 	.word	0x00000670
        /*06b0*/ 	.word	0x000000ff
        /*06b4*/ 	.word	0x000308a0
        /*06b8*/ 	.short	0x0100
        /*06ba*/ 	.byte	0x08
	.zero		1


	//   ....[16]....
        /*06bc*/ 	.word	0x00000680
        /*06c0*/ 	.word	0x000000ff
        /*06c4*/ 	.word	0x00030898
        /*06c8*/ 	.short	0x0100
        /*06ca*/ 	.byte	0x08
	.zero		1


	//   ....[17]....
        /*06cc*/ 	.word	0x00000690
        /*06d0*/ 	.word	0x000000ff
        /*06d4*/ 	.word	0x000308a8
        /*06d8*/ 	.short	0x0100
        /*06da*/ 	.byte	0x08
	.zero		1


	//   ....[18]....
        /*06dc*/ 	.word	0x000007d0
        /*06e0*/ 	.word	0x000000ff
        /*06e4*/ 	.word	0x000308b0
        /*06e8*/ 	.short	0x0100
        /*06ea*/ 	.byte	0x08
	.zero		1


	//   ....[19]....
        /*06ec*/ 	.word	0x000007e0
        /*06f0*/ 	.word	0x000000ff
        /*06f4*/ 	.word	0x000308c0
        /*06f8*/ 	.short	0x0100
        /*06fa*/ 	.byte	0x08
	.zero		1


	//   ....[20]....
        /*06fc*/ 	.word	0x000007f0
        /*0700*/ 	.word	0x000000ff
        /*0704*/ 	.word	0x000308b8
        /*0708*/ 	.short	0x0100
        /*070a*/ 	.byte	0x08
	.zero		1


	//   ....[21]....
        /*070c*/ 	.word	0x00000800
        /*0710*/ 	.word	0x000000ff
        /*0714*/ 	.word	0x000308c8
        /*0718*/ 	.short	0x0100
        /*071a*/ 	.byte	0x08
	.zero		1


	//   ....[22]....
        /*071c*/ 	.word	0x00001150
        /*0720*/ 	.word	0x000000ff
        /*0724*/ 	.word	0x00030800
        /*0728*/ 	.short	0x010a
        /*072a*/ 	.byte	0x28
	.zero		1


	//   ....[23]....
        /*072c*/ 	.word	0x000011d0
        /*0730*/ 	.word	0x00000000
        /*0734*/ 	.word	0x00030830
        /*0738*/ 	.short	0x010a
        /*073a*/ 	.byte	0x3f
	.zero		1


	//   ....[24]....
        /*073c*/ 	.word	0x00001220
        /*0740*/ 	.word	0x00000000
        /*0744*/ 	.word	0x00030830
        /*0748*/ 	.short	0x010a
        /*074a*/ 	.byte	0x3f
	.zero		1


	//   ....[25]....
        /*074c*/ 	.word	0x00001f50
        /*0750*/ 	.word	0x000000ff
        /*0754*/ 	.word	0x00000000
        /*0758*/ 	.short	0x0101
        /*075a*/ 	.byte	0x04
	.zero		1


	//   ....[26]....
        /*075c*/ 	.word	0x00003c90
        /*0760*/ 	.word	0x000000ff
        /*0764*/ 	.word	0x00030830
        /*0768*/ 	.short	0x010a
        /*076a*/ 	.byte	0x09
	.zero		1


	//   ....[27]....
        /*076c*/ 	.word	0x00003cd0
        /*0770*/ 	.word	0x000000ff
        /*0774*/ 	.word	0x00030830
        /*0778*/ 	.short	0x010a
        /*077a*/ 	.byte	0x09
	.zero		1


	//   ....[28]....
        /*077c*/ 	.word	0x000047f0
        /*0780*/ 	.word	0x000000ff
        /*0784*/ 	.word	0x00030850
        /*0788*/ 	.short	0x010a
        /*078a*/ 	.byte	0x0a
	.zero		1


	//   ....[29]....
        /*078c*/ 	.word	0x00004830
        /*0790*/ 	.word	0x000000ff
        /*0794*/ 	.word	0x00030850
        /*0798*/ 	.short	0x010a
        /*079a*/ 	.byte	0x0a
	.zero		1


	//   ....[30]....
        /*079c*/ 	.word	0x00004ec0
        /*07a0*/ 	.word	0x000000ff
        /*07a4*/ 	.word	0x00000000
        /*07a8*/ 	.short	0x0101
        /*07aa*/ 	.byte	0x09
	.zero		1


	//   ....[31]....
        /*07ac*/ 	.word	0x00005ec0
        /*07b0*/ 	.word	0x000000ff
        /*07b4*/ 	.word	0x00000000
        /*07b8*/ 	.short	0x0101
        /*07ba*/ 	.byte	0x0a
	.zero		1


	//   ....[32]....
        /*07bc*/ 	.word	0x000066b0
        /*07c0*/ 	.word	0x000000ff
        /*07c4*/ 	.word	0x00030850
        /*07c8*/ 	.short	0x010a
        /*07ca*/ 	.byte	0x0a
	.zero		1


	//   ....[33]....
        /*07cc*/ 	.word	0x000066f0
        /*07d0*/ 	.word	0x000000ff
        /*07d4*/ 	.word	0x00030850
        /*07d8*/ 	.short	0x010a
        /*07da*/ 	.byte	0x0a
	.zero		1


	//   ....[34]....
        /*07dc*/ 	.word	0x000074f0
        /*07e0*/ 	.word	0x000000ff
        /*07e4*/ 	.word	0x00000000
        /*07e8*/ 	.short	0x0101
        /*07ea*/ 	.byte	0x05
	.zero		1


	//   ....[35]....
        /*07ec*/ 	.word	0x00008570
        /*07f0*/ 	.word	0x000000ff
        /*07f4*/ 	.word	0x00000000
        /*07f8*/ 	.short	0x0101
        /*07fa*/ 	.byte	0x04
	.zero		1


	//   ....[36]....
        /*07fc*/ 	.word	0x000098c0
        /*0800*/ 	.word	0x00000000
        /*0804*/ 	.word	0x00030840
        /*0808*/ 	.short	0x010a
        /*080a*/ 	.byte	0x3f
	.zero		1


	//   ....[37]....
        /*080c*/ 	.word	0x00009ea0
        /*0810*/ 	.word	0x00000000
        /*0814*/ 	.word	0x00030830
        /*0818*/ 	.short	0x0107
        /*081a*/ 	.byte	0x3f
	.zero		1


	//   ....[38]....
        /*081c*/ 	.word	0x00009f50
        /*0820*/ 	.word	0x00000000
        /*0824*/ 	.word	0x00030830
        /*0828*/ 	.short	0x0101
        /*082a*/ 	.byte	0x3f
	.zero		1


	//   ....[39]....
        /*082c*/ 	.word	0x0000a930
        /*0830*/ 	.word	0x000000ff
        /*0834*/ 	.word	0x00030800
        /*0838*/ 	.short	0x0107
        /*083a*/ 	.byte	0x27
	.zero		1


	//   ....[40]....
        /*083c*/ 	.word	0x0000a990
        /*0840*/ 	.word	0x000000ff
        /*0844*/ 	.word	0x00030800
        /*0848*/ 	.short	0x0101
        /*084a*/ 	.byte	0x27
	.zero		1


	//   ....[41]....
        /*084c*/ 	.word	0x0000a9b0
        /*0850*/ 	.word	0x000000ff
        /*0854*/ 	.word	0x00030820
        /*0858*/ 	.short	0x010a
        /*085a*/ 	.byte	0x27
	.zero		1


	//   ....[42]....
        /*085c*/ 	.word	0x0000acc0
        /*0860*/ 	.word	0x00000006
        /*0864*/ 	.word	0x00030840
        /*0868*/ 	.short	0x010a
        /*086a*/ 	.byte	0x3f
	.zero		1


	//   ....[43]....
        /*086c*/ 	.word	0x0000b190
        /*0870*/ 	.word	0x00000006
        /*0874*/ 	.word	0x00030830
        /*0878*/ 	.short	0x0107
        /*087a*/ 	.byte	0x3f
	.zero		1


	//   ....[44]....
        /*087c*/ 	.word	0x0000b240
        /*0880*/ 	.word	0x00000006
        /*0884*/ 	.word	0x00030830
        /*0888*/ 	.short	0x0101
        /*088a*/ 	.byte	0x3f
	.zero		1


	//   ....[45]....
        /*088c*/ 	.word	0x0000b2c0
        /*0890*/ 	.word	0x00000006
        /*0894*/ 	.word	0x00030860
        /*0898*/ 	.short	0x010a
        /*089a*/ 	.byte	0x3f
	.zero		1


	//   ....[46]....
        /*089c*/ 	.word	0x0000b830
        /*08a0*/ 	.word	0x00000006
        /*08a4*/ 	.word	0x00030850
        /*08a8*/ 	.short	0x0107
        /*08aa*/ 	.byte	0x3f
	.zero		1


	//   ....[47]....
        /*08ac*/ 	.word	0x0000b950
        /*08b0*/ 	.word	0x00000006
        /*08b4*/ 	.word	0x00030850
        /*08b8*/ 	.short	0x0101
        /*08ba*/ 	.byte	0x3f
	.zero		1


	//   ....[48]....
        /*08bc*/ 	.word	0x0000ba40
        /*08c0*/ 	.word	0x00000004
        /*08c4*/ 	.word	0x00030860
        /*08c8*/ 	.short	0x010a
        /*08ca*/ 	.byte	0x3f
	.zero		1


	//   ....[49]....
        /*08cc*/ 	.word	0x0000bf00
        /*08d0*/ 	.word	0x00000004
        /*08d4*/ 	.word	0x00030850
        /*08d8*/ 	.short	0x0107
        /*08da*/ 	.byte	0x3f
	.zero		1


	//   ....[50]....
        /*08dc*/ 	.word	0x0000bff0
        /*08e0*/ 	.word	0x00000004
        /*08e4*/ 	.word	0x00030850
        /*08e8*/ 	.short	0x0101
        /*08ea*/ 	.byte	0x3f
	.zero		1


	//   ....[51]....
        /*08ec*/ 	.word	0x0000c0e0
        /*08f0*/ 	.word	0x00000005
        /*08f4*/ 	.word	0x00030820
        /*08f8*/ 	.short	0x010a
        /*08fa*/ 	.byte	0x3f
	.zero		1


	//   ....[52]....
        /*08fc*/ 	.word	0x0000c280
        /*0900*/ 	.word	0x00000003
        /*0904*/ 	.word	0x00030840
        /*0908*/ 	.short	0x010a
        /*090a*/ 	.byte	0x3f
	.zero		1


	//   ....[53]....
        /*090c*/ 	.word	0x0000c320
        /*0910*/ 	.word	0x00000005
        /*0914*/ 	.word	0x00030840
        /*0918*/ 	.short	0x010a
        /*091a*/ 	.byte	0x3f
	.zero		1


	//   ....[54]....
        /*091c*/ 	.word	0x0000c360
        /*0920*/ 	.word	0x00000003
        /*0924*/ 	.word	0x00030860
        /*0928*/ 	.short	0x010a
        /*092a*/ 	.byte	0x3f
	.zero		1


	//   ....[55]....
        /*092c*/ 	.word	0x0000c3a0
        /*0930*/ 	.word	0x00000005
        /*0934*/ 	.word	0x00030860
        /*0938*/ 	.short	0x010a
        /*093a*/ 	.byte	0x3f
	.zero		1


	//   ....[56]....
        /*093c*/ 	.word	0x0000c410
        /*0940*/ 	.word	0x00000003
        /*0944*/ 	.word	0x00030800
        /*0948*/ 	.short	0x010a
        /*094a*/ 	.byte	0x3f
	.zero		1


	//   ....[57]....
        /*094c*/ 	.word	0x0000c460
        /*0950*/ 	.word	0x00000000
        /*0954*/ 	.word	0x00030830
        /*0958*/ 	.short	0x010a
        /*095a*/ 	.byte	0x3f
	.zero		1


	//   ....[58]....
        /*095c*/ 	.word	0x0000c4c0
        /*0960*/ 	.word	0x00000004
        /*0964*/ 	.word	0x00030830
        /*0968*/ 	.short	0x010a
        /*096a*/ 	.byte	0x3f
	.zero		1


	//   ....[59]....
        /*096c*/ 	.word	0x0000c520
        /*0970*/ 	.word	0x00000003
        /*0974*/ 	.word	0x00030850
        /*0978*/ 	.short	0x010a
        /*097a*/ 	.byte	0x3f
	.zero		1


	//   ....[60]....
        /*097c*/ 	.word	0x0000c580
        /*0980*/ 	.word	0x00000007
        /*0984*/ 	.word	0x00030850
        /*0988*/ 	.short	0x010a
        /*098a*/ 	.byte	0x3f
	.zero		1


	//   ....[61]....
        /*098c*/ 	.word	0x0000c6a0
        /*0990*/ 	.word	0x00000000
        /*0994*/ 	.word	0x00030840
        /*0998*/ 	.short	0x010a
        /*099a*/ 	.byte	0x3f
	.zero		1


	//   ....[62]....
        /*099c*/ 	.word	0x0000d950
        /*09a0*/ 	.word	0x00000003
        /*09a4*/ 	.word	0x00030820
        /*09a8*/ 	.short	0x010a
        /*09aa*/ 	.byte	0x3f
	.zero		1


	//   ....[63]....
        /*09ac*/ 	.word	0x0000d9a0
        /*09b0*/ 	.word	0x00000006
        /*09b4*/ 	.word	0x00030840
        /*09b8*/ 	.short	0x010a
        /*09ba*/ 	.byte	0x3f
	.zero		1


	//   ....[64]....
        /*09bc*/ 	.word	0x0000e0d0
        /*09c0*/ 	.word	0x00000006
        /*09c4*/ 	.word	0x00030860
        /*09c8*/ 	.short	0x010a
        /*09ca*/ 	.byte	0x3f
	.zero		1


	//   ....[65]....
        /*09cc*/ 	.word	0x0000e910
        /*09d0*/ 	.word	0x00000004
        /*09d4*/ 	.word	0x00030860
        /*09d8*/ 	.short	0x010a
        /*09da*/ 	.byte	0x3f
	.zero		1


	//   ....[66]....
        /*09dc*/ 	.word	0x0000f220
        /*09e0*/ 	.word	0x00000005
        /*09e4*/ 	.word	0x00030820
        /*09e8*/ 	.short	0x010a
        /*09ea*/ 	.byte	0x3f
	.zero		1


	//   ....[67]....
        /*09ec*/ 	.word	0x0000f3c0
        /*09f0*/ 	.word	0x00000003
        /*09f4*/ 	.word	0x00030840
        /*09f8*/ 	.short	0x010a
        /*09fa*/ 	.byte	0x3f
	.zero		1


	//   ....[68]....
        /*09fc*/ 	.word	0x0000f410
        /*0a00*/ 	.word	0x00000005
        /*0a04*/ 	.word	0x00030840
        /*0a08*/ 	.short	0x010a
        /*0a0a*/ 	.byte	0x3f
	.zero		1


	//   ....[69]....
        /*0a0c*/ 	.word	0x0000f460
        /*0a10*/ 	.word	0x00000003
        /*0a14*/ 	.word	0x00030860
        /*0a18*/ 	.short	0x010a
        /*0a1a*/ 	.byte	0x3f
	.zero		1


	//----- nvinfo : EIATTR_NUM_MBARRIERS
	.align		4
.L_593:
        /*0a1c*/ 	.byte	0x03, 0x38
        /*0a1e*/ 	.short	0x0016


	//----- nvinfo : EIATTR_EXIT_INSTR_OFFSETS
	.align		4
        /*0a20*/ 	.byte	0x04, 0x1c
        /*0a22*/ 	.short	(.L_595 - .L_594)


	//   ....[0]....
.L_594:
        /*0a24*/ 	.word	0x00000940


	//   ....[1]....
        /*0a28*/ 	.word	0x00008a50


	//   ....[2]....
        /*0a2c*/ 	.word	0x0000c3f0


	//----- nvinfo : EIATTR_MAX_THREADS
	.align		4
.L_595:
        /*0a30*/ 	.byte	0x04, 0x05
        /*0a32*/ 	.short	(.L_597 - .L_596)
.L_596:
        /*0a34*/ 	.word	0x00000180
        /*0a38*/ 	.word	0x00000001
        /*0a3c*/ 	.word	0x00000001


	//----- nvinfo : EIATTR_CRS_STACK_SIZE
	.align		4
.L_597:
        /*0a40*/ 	.byte	0x04, 0x1e
        /*0a42*/ 	.short	(.L_599 - .L_598)
.L_598:
        /*0a44*/ 	.word	0x00000000


	//----- nvinfo : EIATTR_CBANK_PARAM_SIZE
	.align		4
.L_599:
        /*0a48*/ 	.byte	0x03, 0x19
        /*0a4a*/ 	.short	0x0a70


	//----- nvinfo : EIATTR_PARAM_CBANK
	.align		4
        /*0a4c*/ 	.byte	0x04, 0x0a
        /*0a4e*/ 	.short	(.L_601 - .L_600)
	.align		4
.L_600:
        /*0a50*/ 	.word	index@(.nv.constant0._ZN7cutlass13device_kernelIN5flash11enable_sm90INS1_16FlashAttnFwdSm90INS1_25CollectiveMainloopFwdSm90ILi2EN4cute5tupleIJNS5_1CILi1EEES8_S8_EEENS6_IJNS7_ILi128EEENS7_ILi96EEENS7_ILi192EEEEEELi192ENS_10bfloat16_tEfNS_4arch4Sm90ELb0ELb0ELb1ELb0ELb1ELb0ELb0ELb1ELb1ELb1ELb0ELb0EEENS1_21CollectiveEpilogueFwdINS6_IJSA_SC_SB_EEES9_SE_SG_Li256ELb0ELb1ELb0ELb0EEENS1_29StaticPersistentTileSchedulerILb0EEEEEEEEEvNT_6ParamsE)
        /*0a54*/ 	.short	0x0210
        /*0a56*/ 	.short	0x0a70


	//----- nvinfo : EIATTR_SW_WAR
	.align		4
.L_601:
        /*0a58*/ 	.byte	0x04, 0x36
        /*0a5a*/ 	.short	(.L_603 - .L_602)
.L_602:
        /*0a5c*/ 	.word	0x00000008
.L_603:


//--------------------- .nv.info._ZN7cutlass13device_kernelIN5flash11enable_sm90INS1_16FlashAttnFwdSm90INS1_25CollectiveMainloopFwdSm90ILi2EN4cute5tupleIJNS5_1CILi1EEES8_S8_EEENS6_IJNS7_ILi128EEENS7_ILi96EEENS7_ILi192EEEEEELi192ENS_10bfloat16_tEfNS_4arch4Sm90ELb0ELb0ELb1ELb1ELb1ELb0ELb0ELb1ELb1ELb1ELb0ELb0EEENS1_21CollectiveEpilogueFwdINS6_IJSA_SC_SB_EEES9_SE_SG_Li256ELb1ELb1ELb0ELb0EEENS1_36VarlenDynamicPersistentTileSchedulerILi128ELi96ELi256ELi128ELb0ELb1ELb1ELb0ELb1ELb1EEEEEEEEEvNT_6ParamsE --------------------------
	.section	.nv.info._ZN7cutlass13device_kernelIN5flash11enable_sm90INS1_16FlashAttnFwdSm90INS1_25CollectiveMainloopFwdSm90ILi2EN4cute5tupleIJNS5_1CILi1EEES8_S8_EEENS6_IJNS7_ILi128EEENS7_ILi96EEENS7_ILi192EEEEEELi192ENS_10bfloat16_tEfNS_4arch4Sm90ELb0ELb0ELb1ELb1ELb1ELb0ELb0ELb1ELb1ELb1ELb0ELb0EEENS1_21CollectiveEpilogueFwdINS6_IJSA_SC_SB_EEES9_SE_SG_Li256ELb1ELb1ELb0ELb0EEENS1_36VarlenDynamicPersistentTileSchedulerILi128ELi96ELi256ELi128ELb0ELb1ELb1ELb0ELb1ELb1EEEEEEEEEvNT_6ParamsE,"",@"SHT_CUDA_INFO"
	.sectionflags	@""
	.align	4


	//----- nvinfo : EIATTR_CUDA_API_VERSION
	.align		4
        /*0000*/ 	.byte	0x04, 0x37
        /*0002*/ 	.short	(.L_605 - .L_604)
.L_604:
        /*0004*/ 	.word	0x00000082


	//----- nvinfo : EIATTR_KPARAM_INFO
	.align		4
.L_605:
        /*0008*/ 	.byte	0x04, 0x17
        /*000a*/ 	.short	(.L_607 - .L_606)
.L_606:
        /*000c*/ 	.word	0x00000000
        /*0010*/ 	.short	0x0000
        /*0012*/ 	.short	0x0070
        /*0014*/ 	.byte	0x00, 0xf0, 0x01, 0x2a


	//----- nvinfo : EIATTR_SPARSE_MMA_MASK
	.align		4
.L_607:
        /*0018*/ 	.byte	0x03, 0x50
        /*001a*/ 	.short	0x0000


	//----- nvinfo : EIATTR_MAXREG_COUNT
	.align		4
        /*001c*/ 	.byte	0x03, 0x1b
        /*001e*/ 	.short	0x00a8


	//----- nvinfo : EIATTR_NUM_BARRIERS
	.align		4
        /*0020*/ 	.byte	0x02, 0x4c
        /*0022*/ 	.byte	0x09
	.zero		1


	//----- nvinfo : EIATTR_EXTERNS
	.align		4
        /*0024*/ 	.byte	0x04, 0x0f
        /*0026*/ 	.short	(.L_609 - .L_608)


	//   ....[0]....
	.align		4
.L_608:
        /*0028*/ 	.word	index@(__assertfail)


	//----- nvinfo : EIATTR_ANNOTATIONS
	.align		4
.L_609:
        /*002c*/ 	.byte	0x04, 0x55
        /*002e*/ 	.short	(.L_611 - .L_610)


	//   ....[0]....
.L_610:
        /* <DEDUP_REMOVED lines=17> */


	//----- nvinfo : EIATTR_MERCURY_ISA_VERSION
	.align		4
.L_611:
        /*0130*/ 	.byte	0x03, 0x5f
        /*0132*/ 	.short	0x0101


	//----- nvinfo : EIATTR_UNUSED_LOAD_BYTE_OFFSET
	.align		4
        /*0134*/ 	.byte	0x04, 0x44
        /*0136*/ 	.short	(.L_613 - .L_612)


	//   ....[0]....
.L_612:
        /*0138*/ 	.word	0x00000950
        /*013c*/ 	.word	0x0000fff0


	//   ....[1]....
        /*0140*/ 	.word	0x00007870
        /*0144*/ 	.word	0x0000fff0


	//----- nvinfo : EIATTR_INT_WARP_WIDE_INSTR_OFFSETS
	.align		4
.L_613:
        /*0148*/ 	.byte	0x04, 0x31
        /*014a*/ 	.short	(.L_615 - .L_614)


	//   ....[0]....
.L_614:
        /*014c*/ 	.word	0x000000c0


	//   ....[1]....
        /*0150*/ 	.word	0x000000d0


	//   ....[2]....
        /*0154*/ 	.word	0x00000170


	//   ....[3]....
        /*0158*/ 	.word	0x0000b090


	//   ....[4]....
        /*015c*/ 	.word	0x0000b120


	//   ....[5]....
        /*0160*/ 	.word	0x0000dfa0


	//   ....[6]....
        /*0164*/ 	.word	0x0000e030


	//----- nvinfo : EIATTR_COOP_GROUP_MASK_REGIDS
	.align		4
.L_615:
        /*0168*/ 	.byte	0x04, 0x29
        /*016a*/ 	.short	(.L_617 - .L_616)


	//   ....[0]....
.L_616:
        /*016c*/ 	.word	0xffffffff


	//   ....[1]....
        /*0170*/ 	.word	0xffffffff


	//   ....[2]....
        /*0174*/ 	.word	0xffffffff


	//   ....[3]....
        /*0178*/ 	.word	0xffffffff


	//   ....[4]....
        /*017c*/ 	.word	0xffffffff


	//   ....[5]....
        /*0180*/ 	.word	0xffffffff


	//   ....[6]....
        /*0184*/ 	.word	0xffffffff


	//   ....[7]....
        /*0188*/ 	.word	0xffffffff


	//   ....[8]....
        /*018c*/ 	.word	0xffffffff


	//   ....[9]....
        /*0190*/ 	.word	0xffffffff


	//   ....[10]....
        /*0194*/ 	.word	0xffffffff


	//   ....[11]....
        /*0198*/ 	.word	0xffffffff


	//   ....[12]....
        /*019c*/ 	.word	0xffffffff


	//   ....[13]....
        /*01a0*/ 	.word	0xffffffff


	//   ....[14]....
        /*01a4*/ 	.word	0xffffffff


	//   ....[15]....
        /*01a8*/ 	.word	0xffffffff


	//   ....[16]....
        /*01ac*/ 	.word	0xffffffff


	//   ....[17]....
        /*01b0*/ 	.word	0xffffffff


	//   ....[18]....
        /*01b4*/ 	.word	0xffffffff


	//   ....[19]....
        /*01b8*/ 	.word	0xffffffff


	//   ....[20]....
        /*01bc*/ 	.word	0xffffffff


	//   ....[21]....
        /*01c0*/ 	.word	0xffffffff


	//   ....[22]....
        /*01c4*/ 	.word	0xffffffff


	//   ....[23]....
        /*01c8*/ 	.word	0xffffffff


	//   ....[24]....
        /*01cc*/ 	.word	0xffffffff


	//   ....[25]....
        /*01d0*/ 	.word	0xffffffff


	//   ....[26]....
        /*01d4*/ 	.word	0xffffffff


	//   ....[27]....
        /*01d8*/ 	.word	0xffffffff


	//   ....[28]....
        /*01dc*/ 	.word	0xffffffff


	//   ....[29]....
        /*01e0*/ 	.word	0xffffffff


	//   ....[30]....
        /*01e4*/ 	.word	0xffffffff


	//   ....[31]....
        /*01e8*/ 	.word	0xffffffff


	//   ....[32]....
        /*01ec*/ 	.word	0xffffffff


	//   ....[33]....
        /*01f0*/ 	.word	0xffffffff


	//   ....[34]....
        /*01f4*/ 	.word	0xffffffff


	//   ....[35]....
        /*01f8*/ 	.word	0xffffffff


	//   ....[36]....
        /*01fc*/ 	.word	0xffffffff


	//   ....[37]....
        /*0200*/ 	.word	0xffffffff


	//   ....[38]....
        /*0204*/ 	.word	0xffffffff


	//   ....[39]....
        /*0208*/ 	.word	0xffffffff


	//   ....[40]....
        /*020c*/ 	.word	0xffffffff


	//   ....[41]....
        /*0210*/ 	.word	0xffffffff


	//   ....[42]....
        /*0214*/ 	.word	0xffffffff


	//   ....[43]....
        /*0218*/ 	.word	0xffffffff


	//   ....[44]....
        /*021c*/ 	.word	0xffffffff


	//   ....[45]....
        /*0220*/ 	.word	0xffffffff


	//   ....[46]....
        /*0224*/ 	.word	0xffffffff


	//   ....[47]....
        /*0228*/ 	.word	0xffffffff


	//   ....[48]....
        /*022c*/ 	.word	0xffffffff


	//   ....[49]....
        /*0230*/ 	.word	0xffffffff


	//   ....[50]....
        /*0234*/ 	.word	0xffffffff


	//   ....[51]....
        /*0238*/ 	.word	0xffffffff


	//   ....[52]....
        /*023c*/ 	.word	0xffffffff


	//   ....[53]....
        /*0240*/ 	.word	0xffffffff


	//   ....[54]....
        /*0244*/ 	.word	0xffffffff


	//   ....[55]....
        /*0248*/ 	.word	0xffffffff


	//   ....[56]....
        /*024c*/ 	.word	0xffffffff


	//   ....[57]....
        /*0250*/ 	.word	0xffffffff


	//   ....[58]....
        /*0254*/ 	.word	0xffffffff


	//   ....[59]....
        /*0258*/ 	.word	0xffffffff


	//   ....[60]....
        /*025c*/ 	.word	0xffffffff


	//   ....[61]....
        /*0260*/ 	.word	0xffffffff


	//   ....[62]....
        /*0264*/ 	.word	0xffffffff


	//   ....[63]....
        /*0268*/ 	.word	0xffffffff


	//   ....[64]....
        /*026c*/ 	.word	0xffffffff


	//   ....[65]....
        /*0270*/ 	.word	0xffffffff


	//   ....[66]....
        /*0274*/ 	.word	0xffffffff


	//   ....[67]....
        /*0278*/ 	.word	0xffffffff


	//   ....[68]....
        /*027c*/ 	.word	0xffffffff


	//   ....[69]....
        /*0280*/ 	.word	0xffffffff


	//   ....[70]....
        /*0284*/ 	.word	0xffffffff


	//   ....[71]....
        /*0288*/ 	.word	0xffffffff


	//   ....[72]....
        /*028c*/ 	.word	0xffffffff


	//   ....[73]....
        /*0290*/ 	.word	0xffffffff


	//   ....[74]....
        /*0294*/ 	.word	0xffffffff


	//   ....[75]....
        /*0298*/ 	.word	0xffffffff


	//   ....[76]....
        /*029c*/ 	.word	0xffffffff


	//   ....[77]....
        /*02a0*/ 	.word	0xffffffff


	//   ....[78]....
        /*02a4*/ 	.word	0xffffffff


	//   ....[79]....
        /*02a8*/ 	.word	0xffffffff


	//   ....[80]....
        /*02ac*/ 	.word	0xffffffff


	//   ....[81]....
        /*02b0*/ 	.word	0xffffffff


	//   ....[82]....
        /*02b4*/ 	.word	0xffffffff


	//   ....[83]....
        /*02b8*/ 	.word	0xffffffff


	//   ....[84]....
        /*02bc*/ 	.word	0xffffffff


	//   ....[85]....
        /*02c0*/ 	.word	0xffffffff


	//   ....[86]....
        /*02c4*/ 	.word	0xffffffff


	//   ....[87]....
        /*02c8*/ 	.word	0xffffffff


	//   ....[88]....
        /*02cc*/ 	.word	0xffffffff


	//   ....[89]....
        /*02d0*/ 	.word	0xffffffff


	//   ....[90]....
        /*02d4*/ 	.word	0xffffffff


	//   ....[91]....
        /*02d8*/ 	.word	0xffffffff


	//   ....[92]....
        /*02dc*/ 	.word	0xffffffff


	//   ....[93]....
        /*02e0*/ 	.word	0xffffffff


	//   ....[94]....
        /*02e4*/ 	.word	0xffffffff


	//   ....[95]....
        /*02e8*/ 	.word	0xffffffff


	//   ....[96]....
        /*02ec*/ 	.word	0xffffffff


	//   ....[97]....
        /*02f0*/ 	.word	0xffffffff


	//   ....[98]....
        /*02f4*/ 	.word	0xffffffff


	//   ....[99]....
        /*02f8*/ 	.word	0xffffffff


	//   ....[100]....
        /*02fc*/ 	.word	0xffffffff


	//   ....[101]....
        /*0300*/ 	.word	0xffffffff


	//   ....[102]....
        /*0304*/ 	.word	0xffffffff


	//   ....[103]....
        /*0308*/ 	.word	0xffffffff


	//   ....[104]....
        /*030c*/ 	.word	0xffffffff


	//   ....[105]....
        /*0310*/ 	.word	0xffffffff


	//   ....[106]....
        /*0314*/ 	.word	0xffffffff


	//   ....[107]....
        /*0318*/ 	.word	0xffffffff


	//   ....[108]....
        /*031c*/ 	.word	0xffffffff


	//   ....[109]....
        /*0320*/ 	.word	0xffffffff


	//   ....[110]....
        /*0324*/ 	.word	0xffffffff


	//   ....[111]....
        /*0328*/ 	.word	0xffffffff


	//   ....[112]....
        /*032c*/ 	.word	0xffffffff


	//   ....[113]....
        /*0330*/ 	.word	0xffffffff


	//   ....[114]....
        /*0334*/ 	.word	0xffffffff


	//   ....[115]....
        /*0338*/ 	.word	0xffffffff


	//   ....[116]....
        /*033c*/ 	.word	0xffffffff


	//   ....[117]....
        /*0340*/ 	.word	0xffffffff


	//   ....[118]....
        /*0344*/ 	.word	0xffffffff


	//   ....[119]....
        /*0348*/ 	.word	0xffffffff


	//   ....[120]....
        /*034c*/ 	.word	0xffffffff


	//   ....[121]....
        /*0350*/ 	.word	0xffffffff


	//   ....[122]....
        /*0354*/ 	.word	0xffffffff


	//   ....[123]....
        /*0358*/ 	.word	0xffffffff


	//   ....[124]....
        /*035c*/ 	.word	0xffffffff


	//   ....[125]....
        /*0360*/ 	.word	0xffffffff


	//   ....[126]....
        /*0364*/ 	.word	0xffffffff


	//   ....[127]....
        /*0368*/ 	.word	0xffffffff


	//   ....[128]....
        /*036c*/ 	.word	0xffffffff


	//   ....[129]....
        /*0370*/ 	.word	0xffffffff


	//   ....[130]....
        /*0374*/ 	.word	0xffffffff


	//   ....[131]....
        /*0378*/ 	.word	0xffffffff


	//   ....[132]....
        /*037c*/ 	.word	0xffffffff


	//   ....[133]....
        /*0380*/ 	.word	0xffffffff


	//   ....[134]....
        /*0384*/ 	.word	0xffffffff


	//   ....[135]....
        /*0388*/ 	.word	0xffffffff


	//   ....[136]....
        /*038c*/ 	.word	0xffffffff


	//   ....[137]....
        /*0390*/ 	.word	0x0500000f


	//   ....[138]....
        /*0394*/ 	.word	0x0500000f


	//   ....[139]....
        /*0398*/ 	.word	0x0500000f


	//   ....[140]....
        /*039c*/ 	.word	0x0500000f


	//   ....[141]....
        /*03a0*/ 	.word	0x0500000f


	//   ....[142]....
        /*03a4*/ 	.word	0x0500000f


	//   ....[143]....
        /*03a8*/ 	.word	0x0500000f


	//   ....[144]....
        /*03ac*/ 	.word	0x0500000f


	//   ....[145]....
        /*03b0*/ 	.word	0x0500000f


	//   ....[146]....
        /*03b4*/ 	.word	0x0500000f


	//   ....[147]....
        /*03b8*/ 	.word	0x0500000f


	//   ....[148]....
        /*03bc*/ 	.word	0x0500000f


	//   ....[149]....
        /*03c0*/ 	.word	0x0500000f


	//   ....[150]....
        /*03c4*/ 	.word	0x0500000f


	//   ....[151]....
        /*03c8*/ 	.word	0x0500000f


	//   ....[152]....
        /*03cc*/ 	.word	0x0500000f


	//   ....[153]....
        /*03d0*/ 	.word	0x0500000f


	//   ....[154]....
        /*03d4*/ 	.word	0x0500000f


	//   ....[155]....
        /*03d8*/ 	.word	0x0500000f


	//   ....[156]....
        /*03dc*/ 	.word	0x0500000f


	//   ....[157]....
        /*03e0*/ 	.word	0x0500000f


	//   ....[158]....
        /*03e4*/ 	.word	0x0500000f


	//   ....[159]....
        /*03e8*/ 	.word	0x0500000f


	//   ....[160]....
        /*03ec*/ 	.word	0x0500000f


	//   ....[161]....
        /*03f0*/ 	.word	0x0500000f


	//   ....[162]....
        /*03f4*/ 	.word	0x0500000f


	//   ....[163]....
        /*03f8*/ 	.word	0x0500000f


	//   ....[164]....
        /*03fc*/ 	.word	0x0500000f


	//   ....[165]....
        /*0400*/ 	.word	0x0500000f


	//   ....[166]....
        /*0404*/ 	.word	0x0500000f


	//   ....[167]....
        /*0408*/ 	.word	0x0500000f


	//   ....[168]....
        /*040c*/ 	.word	0x0500000f


	//   ....[169]....
        /*0410*/ 	.word	0x0500000f


	//   ....[170]....
        /*0414*/ 	.word	0x0500000f


	//   ....[171]....
        /*0418*/ 	.word	0x0500000f


	//   ....[172]....
        /*041c*/ 	.word	0x0500000f


	//   ....[173]....
        /*0420*/ 	.word	0x0500000f


	//   ....[174]....
        /*0424*/ 	.word	0x0500000f


	//   ....[175]....
        /*0428*/ 	.word	0x0500000f


	//   ....[176]....
        /*042c*/ 	.word	0x0500000f


	//   ....[177]....
        /*0430*/ 	.word	0x0500000f


	//   ....[178]....
        /*0434*/ 	.word	0x0500000f


	//   ....[179]....
        /*0438*/ 	.word	0x0500000f


	//   ....[180]....
        /*043c*/ 	.word	0x0500000f


	//   ....[181]....
        /*0440*/ 	.word	0x0500000f


	//   ....[182]....
        /*0444*/ 	.word	0x0500000f


	//   ....[183]....
        /*0448*/ 	.word	0x0500000f


	//   ....[184]....
        /*044c*/ 	.word	0x0500000f


	//   ....[185]....
        /*0450*/ 	.word	0x0500000f


	//   ....[186]....
        /*0454*/ 	.word	0x0500000f


	//   ....[187]....
        /*0458*/ 	.word	0x0500000f


	//   ....[188]....
        /*045c*/ 	.word	0x0500000f


	//   ....[189]....
        /*0460*/ 	.word	0x0500000f


	//   ....[190]....
        /*0464*/ 	.word	0x0500000f


	//   ....[191]....
        /*0468*/ 	.word	0x0500000f


	//   ....[192]....
        /*046c*/ 	.word	0x0500000f


	//   ....[193]....
        /*0470*/ 	.word	0x0500000f


	//   ....[194]....
        /*0474*/ 	.word	0x0500000f


	//   ....[195]....
        /*0478*/ 	.word	0x0500000f


	//   ....[196]....
        /*047c*/ 	.word	0x0500000f


	//   ....[197]....
        /*0480*/ 	.word	0x0500000f


	//   ....[198]....
        /*0484*/ 	.word	0x0500000f


	//   ....[199]....
        /*0488*/ 	.word	0x0500000f


	//   ....[200]....
        /*048c*/ 	.word	0x0500000f


	//   ....[201]....
        /*0490*/ 	.word	0x0500000f


	//   ....[202]....
        /*0494*/ 	.word	0x0500000f


	//   ....[203]....
        /*0498*/ 	.word	0x0500000f


	//   ....[204]....
        /*049c*/ 	.word	0x0500000f


	//   ....[205]....
        /*04a0*/ 	.word	0x0500000f


	//   ....[206]....
        /*04a4*/ 	.word	0x0500000f


	//   ....[207]....
        /*04a8*/ 	.word	0x0500000f


	//   ....[208]....
        /*04ac*/ 	.word	0x0500000f


	//   ....[209]....
        /*04b0*/ 	.word	0x0500000f


	//   ....[210]....
        /*04b4*/ 	.word	0x0500000f


	//   ....[211]....
        /*04b8*/ 	.word	0x0500000f


	//   ....[212]....
        /*04bc*/ 	.word	0x0500000f


	//   ....[213]....
        /*04c0*/ 	.word	0x0500000f


	//   ....[214]....
        /*04c4*/ 	.word	0x0500000f


	//   ....[215]....
        /*04c8*/ 	.word	0x0500000f


	//   ....[216]....
        /*04cc*/ 	.word	0x0500000f


	//   ....[217]....
        /*04d0*/ 	.word	0x0500000f


	//   ....[218]....
        /*04d4*/ 	.word	0x0500000f


	//   ....[219]....
        /*04d8*/ 	.word	0x0500000f


	//----- nvinfo : EIATTR_COOP_GROUP_INSTR_OFFSETS
	.align		4
.L_617:
        /*04dc*/ 	.byte	0x04, 0x28
        /*04de*/ 	.short	(.L_619 - .L_618)


	//   ....[0]....
.L_618:
        /*04e0*/ 	.word	0x00000070


	//   ....[1]....
        /*04e4*/ 	.word	0x000000b0


	//   ....[2]....
        /*04e8*/ 	.word	0x000002d0


	//   ....[3]....
        /*04ec*/ 	.word	0x00000430


	//   ....[4]....
        /*04f0*/ 	.word	0x00000550


	//   ....[5]....
        /*04f4*/ 	.word	0x000006b0


	//   ....[6]....
        /*04f8*/ 	.word	0x000014f0


	//   ....[7]....
        /*04fc*/ 	.word	0x00002d70


	//   ....[8]....
        /*0500*/ 	.word	0x00002df0


	//   ....[9]....
        /*0504*/ 	.word	0x000032a0


	//   ....[10]....
        /*0508*/ 	.word	0x00003320


	//   ....[11]....
        /*050c*/ 	.word	0x000059e0


	//   ....[12]....
        /*0510*/ 	.word	0x00005a10


	//   ....[13]....
        /*0514*/ 	.word	0x00005a30


	//   ....[14]....
        /*0518*/ 	.word	0x00005a60


	//   ....[15]....
        /*051c*/ 	.word	0x00006d70


	//   ....[16]....
        /*0520*/ 	.word	0x00006da0


	//   ....[17]....
        /*0524*/ 	.word	0x00006e80


	//   ....[18]....
        /*0528*/ 	.word	0x00006e90


	//   ....[19]....
        /*052c*/ 	.word	0x00008690


	//   ....[20]....
        /*0530*/ 	.word	0x000086d0


	//   ....[21]....
        /*0534*/ 	.word	0x00008710


	//   ....[22]....
        /*0538*/ 	.word	0x00008750


	//   ....[23]....
        /*053c*/ 	.word	0x00008e70


	//   ....[24]....
        /*0540*/ 	.word	0x00008eb0


	//   ....[25]....
        /*0544*/ 	.word	0x00008fb0


	//   ....[26]....
        /*0548*/ 	.word	0x00008fd0


	//   ....[27]....
        /*054c*/ 	.word	0x000090d0


	//   ....[28]....
        /*0550*/ 	.word	0x000090f0


	//   ....[29]....
        /*0554*/ 	.word	0x00009200


	//   ....[30]....
        /*0558*/ 	.word	0x00009220


	//   ....[31]....
        /*055c*/ 	.word	0x00009bc0


	//   ....[32]....
        /*0560*/ 	.word	0x00009bd0


	//   ....[33]....
        /*0564*/ 	.word	0x00009cd0


	//   ....[34]....
        /*0568*/ 	.word	0x00009cf0


	//   ....[35]....
        /*056c*/ 	.word	0x00009df0


	//   ....[36]....
        /*0570*/ 	.word	0x00009e10


	//   ....[37]....
        /*0574*/ 	.word	0x00009f20


	//   ....[38]....
        /*0578*/ 	.word	0x00009f40


	//   ....[39]....
        /*057c*/ 	.word	0x0000a0c0


	//   ....[40]....
        /*0580*/ 	.word	0x0000a290


	//   ....[41]....
        /*0584*/ 	.word	0x0000a2c0


	//   ....[42]....
        /*0588*/ 	.word	0x0000a2f0


	//   ....[43]....
        /*058c*/ 	.word	0x0000a320


	//   ....[44]....
        /*0590*/ 	.word	0x0000a350


	//   ....[45]....
        /*0594*/ 	.word	0x0000a380


	//   ....[46]....
        /*0598*/ 	.word	0x0000a4d0


	//   ....[47]....
        /*059c*/ 	.word	0x0000a500


	//   ....[48]....
        /*05a0*/ 	.word	0x0000a530


	//   ....[49]....
        /*05a4*/ 	.word	0x0000a560


	//   ....[50]....
        /*05a8*/ 	.word	0x0000a590


	//   ....[51]....
        /*05ac*/ 	.word	0x0000a5c0


	//   ....[52]....
        /*05b0*/ 	.word	0x0000a650


	//   ....[53]....
        /*05b4*/ 	.word	0x0000a680


	//   ....[54]....
        /*05b8*/ 	.word	0x0000a700


	//   ....[55]....
        /*05bc*/ 	.word	0x0000bc80


	//   ....[56]....
        /*05c0*/ 	.word	0x0000bca0


	//   ....[57]....
        /*05c4*/ 	.word	0x0000bd50


	//   ....[58]....
        /*05c8*/ 	.word	0x0000bd70


	//   ....[59]....
        /*05cc*/ 	.word	0x0000be10


	//   ....[60]....
        /*05d0*/ 	.word	0x0000be30


	//   ....[61]....
        /*05d4*/ 	.word	0x0000bed0


	//   ....[62]....
        /*05d8*/ 	.word	0x0000bef0


	//   ....[63]....
        /*05dc*/ 	.word	0x0000bf90


	//   ....[64]....
        /*05e0*/ 	.word	0x0000bfb0


	//   ....[65]....
        /*05e4*/ 	.word	0x0000bfc0


	//   ....[66]....
        /*05e8*/ 	.word	0x0000c050


	//   ....[67]....
        /*05ec*/ 	.word	0x0000c770


	//   ....[68]....
        /*05f0*/ 	.word	0x0000c7a0


	//   ....[69]....
        /*05f4*/ 	.word	0x0000c800


	//   ....[70]....
        /*05f8*/ 	.word	0x0000c850


	//   ....[71]....
        /*05fc*/ 	.word	0x0000c890


	//   ....[72]....
        /*0600*/ 	.word	0x0000c900


	//   ....[73]....
        /*0604*/ 	.word	0x0000c940


	//   ....[74]....
        /*0608*/ 	.word	0x0000c9b0


	//   ....[75]....
        /*060c*/ 	.word	0x0000c9f0


	//   ....[76]....
        /*0610*/ 	.word	0x0000ca60


	//   ....[77]....
        /*0614*/ 	.word	0x0000cab0


	//   ....[78]....
        /*0618*/ 	.word	0x0000cb10


	//   ....[79]....
        /*061c*/ 	.word	0x0000cb60


	//   ....[80]....
        /*0620*/ 	.word	0x0000cbc0


	//   ....[81]....
        /*0624*/ 	.word	0x0000cbe0


	//   ....[82]....
        /*0628*/ 	.word	0x0000cc10


	//   ....[83]....
        /*062c*/ 	.word	0x0000d3f0


	//   ....[84]....
        /*0630*/ 	.word	0x0000d430


	//   ....[85]....
        /*0634*/ 	.word	0x0000d440


	//   ....[86]....
        /*0638*/ 	.word	0x0000d4a0


	//   ....[87]....
        /*063c*/ 	.word	0x0000d4b0


	//   ....[88]....
        /*0640*/ 	.word	0x0000d510


	//   ....[89]....
        /*0644*/ 	.word	0x0000d540


	//   ....[90]....
        /*0648*/ 	.word	0x0000d580


	//   ....[91]....
        /*064c*/ 	.word	0x0000d5b0


	//   ....[92]....
        /*0650*/ 	.word	0x0000d5f0


	//   ....[93]....
        /*0654*/ 	.word	0x0000d620


	//   ....[94]....
        /*0658*/ 	.word	0x0000d660


	//   ....[95]....
        /*065c*/ 	.word	0x0000d8e0


	//   ....[96]....
        /*0660*/ 	.word	0x0000d900


	//   ....[97]....
        /*0664*/ 	.word	0x0000d910


	//   ....[98]....
        /*0668*/ 	.word	0x0000d9a0


	//   ....[99]....
        /*066c*/ 	.word	0x0000d9b0


	//   ....[100]....
        /*0670*/ 	.word	0x0000da40


	//   ....[101]....
        /*0674*/ 	.word	0x0000da50


	//   ....[102]....
        /*0678*/ 	.word	0x0000dae0


	//   ....[103]....
        /*067c*/ 	.word	0x0000daf0


	//   ....[104]....
        /*0680*/ 	.word	0x0000db80


	//   ....[105]....
        /*0684*/ 	.word	0x0000db90


	//   ....[106]....
        /*0688*/ 	.word	0x0000dba0


	//   ....[107]....
        /*068c*/ 	.word	0x0000e180


	//   ....[108]....
        /*0690*/ 	.word	0x0000e1c0


	//   ....[109]....
        /*0694*/ 	.word	0x0000e1f0


	//   ....[110]....
        /*0698*/ 	.word	0x0000e230


	//   ....[111]....
        /*069c*/ 	.word	0x0000e2c0


	//   ....[112]....
        /*06a0*/ 	.word	0x0000e2f0


	//   ....[113]....
        /*06a4*/ 	.word	0x0000e360


	//   ....[114]....
        /*06a8*/ 	.word	0x0000e390


	//   ....[115]....
        /*06ac*/ 	.word	0x0000e400


	//   ....[116]....
        /*06b0*/ 	.word	0x0000e420


	//   ....[117]....
        /*06b4*/ 	.word	0x0000e460


	//   ....[118]....
        /*06b8*/ 	.word	0x0000e4b0


	//   ....[119]....
        /*06bc*/ 	.word	0x0000e890


	//   ....[120]....
        /*06c0*/ 	.word	0x0000e8e0


	//   ....[121]....
        /*06c4*/ 	.word	0x0000e910


	//   ....[122]....
        /*06c8*/ 	.word	0x0000e920


	//   ....[123]....
        /*06cc*/ 	.word	0x0000e950


	//   ....[124]....
        /*06d0*/ 	.word	0x0000e980


	//   ....[125]....
        /*06d4*/ 	.word	0x0000e9b0


	//   ....[126]....
        /*06d8*/ 	.word	0x0000e9e0


	//   ....[127]....
        /*06dc*/ 	.word	0x0000eb60


	//   ....[128]....
        /*06e0*/ 	.word	0x0000eb90


	//   ....[129]....
        /*06e4*/ 	.word	0x0000ebc0


	//   ....[130]....
        /*06e8*/ 	.word	0x0000ebf0


	//   ....[131]....
        /*06ec*/ 	.word	0x0000ec20


	//   ....[132]....
        /*06f0*/ 	.word	0x0000ec50


	//   ....[133]....
        /*06f4*/ 	.word	0x0000ed10


	//   ....[134]....
        /*06f8*/ 	.word	0x0000ed30


	//   ....[135]....
        /*06fc*/ 	.word	0x0000eda0


	//   ....[136]....
        /*0700*/ 	.word	0x0000f210


	//   ....[137]....
        /*0704*/ 	.word	0x0000f700


	//   ....[138]....
        /*0708*/ 	.word	0x0000f7f0


	//   ....[139]....
        /*070c*/ 	.word	0x0000f890


	//   ....[140]....
        /*0710*/ 	.word	0x0000f8f0


	//   ....[141]....
        /*0714*/ 	.word	0x0000fa00


	//   ....[142]....
        /*0718*/ 	.word	0x0000fa70


	//   ....[143]....
        /*071c*/ 	.word	0x0000fb80


	//   ....[144]....
        /*0720*/ 	.word	0x0000fbf0


	//   ....[145]....
        /*0724*/ 	.word	0x0000fd00


	//   ....[146]....
        /*0728*/ 	.word	0x0000fd70


	//   ....[147]....
        /*072c*/ 	.word	0x0000fe80


	//   ....[148]....
        /*0730*/ 	.word	0x0000fef0


	//   ....[149]....
        /*0734*/ 	.word	0x0000ff90


	//   ....[150]....
        /*0738*/ 	.word	0x000100a0


	//   ....[151]....
        /*073c*/ 	.word	0x00010110


	//   ....[152]....
        /*0740*/ 	.word	0x00010190


	//   ....[153]....
        /*0744*/ 	.word	0x00010250


	//   ....[154]....
        /*0748*/ 	.word	0x000102d0


	//   ....[155]....
        /*074c*/ 	.word	0x000103b0


	//   ....[156]....
        /*0750*/ 	.word	0x00010430


	//   ....[157]....
        /*0754*/ 	.word	0x00010510


	//   ....[158]....
        /*0758*/ 	.word	0x00010590


	//   ....[159]....
        /*075c*/ 	.word	0x00010670


	//   ....[160]....
        /*0760*/ 	.word	0x000106f0


	//   ....[161]....
        /*0764*/ 	.word	0x000107d0


	//   ....[162]....
        /*0768*/ 	.word	0x00010850


	//   ....[163]....
        /*076c*/ 	.word	0x00010930


	//   ....[164]....
        /*0770*/ 	.word	0x000109b0


	//   ....[165]....
        /*0774*/ 	.word	0x00010a70


	//   ....[166]....
        /*0778*/ 	.word	0x00010ba0


	//   ....[167]....
        /*077c*/ 	.word	0x00010c70


	//   ....[168]....
        /*0780*/ 	.word	0x00010ce0


	//   ....[169]....
        /*0784*/ 	.word	0x00010db0


	//   ....[170]....
        /*0788*/ 	.word	0x00010e10


	//   ....[171]....
        /*078c*/ 	.word	0x00010ee0


	//   ....[172]....
        /*0790*/ 	.word	0x00010f40


	//   ....[173]....
        /*0794*/ 	.word	0x00011010


	//   ....[174]....
        /*0798*/ 	.word	0x00011070


	//   ....[175]....
        /*079c*/ 	.word	0x00011140


	//   ....[176]....
        /*07a0*/ 	.word	0x000111a0


	//   ....[177]....
        /*07a4*/ 	.word	0x00011280


	//   ....[178]....
        /*07a8*/ 	.word	0x00011370


	//   ....[179]....
        /*07ac*/ 	.word	0x00011410


	//   ....[180]....
        /*07b0*/ 	.word	0x00011470


	//   ....[181]....
        /*07b4*/ 	.word	0x00011570


	//   ....[182]....
        /*07b8*/ 	.word	0x000115d0


	//   ....[183]....
        /*07bc*/ 	.word	0x000116d0


	//   ....[184]....
        /*07c0*/ 	.word	0x00011730


	//   ....[185]....
        /*07c4*/ 	.word	0x00011830


	//   ....[186]....
        /*07c8*/ 	.word	0x00011890


	//   ....[187]....
        /*07cc*/ 	.word	0x00011990


	//   ....[188]....
        /*07d0*/ 	.word	0x000119f0


	//   ....[189]....
        /*07d4*/ 	.word	0x00011ac0


	//   ....[190]....
        /*07d8*/ 	.word	0x00011c00


	//   ....[191]....
        /*07dc*/ 	.word	0x00011cb0


	//   ....[192]....
        /*07e0*/ 	.word	0x00011d80


	//   ....[193]....
        /*07e4*/ 	.word	0x00011e50


	//   ....[194]....
        /*07e8*/ 	.word	0x00011eb0


	//   ....[195]....
        /*07ec*/ 	.word	0x00011fa0


	//   ....[196]....
        /*07f0*/ 	.word	0x00012000


	//   ....[197]....
        /*07f4*/ 	.word	0x000120f0


	//   ....[198]....
        /*07f8*/ 	.word	0x00012150


	//   ....[199]....
        /*07fc*/ 	.word	0x00012240


	//   ....[200]....
        /*0800*/ 	.word	0x000122a0


	//   ....[201]....
        /*0804*/ 	.word	0x00012380


	//   ....[202]....
        /*0808*/ 	.word	0x00012410


	//   ....[203]....
        /*080c*/ 	.word	0x000124b0


	//   ....[204]....
        /*0810*/ 	.word	0x000125d0


	//   ....[205]....
        /*0814*/ 	.word	0x00012640


	//   ....[206]....
        /*0818*/ 	.word	0x000126b0


	//   ....[207]....
        /*081c*/ 	.word	0x00012720


	//   ....[208]....
        /*0820*/ 	.word	0x00012790


	//   ....[209]....
        /*0824*/ 	.word	0x00012810


	//   ....[210]....
        /*0828*/ 	.word	0x000128a0


	//   ....[211]....
        /*082c*/ 	.word	0x00012930


	//   ....[212]....
        /*0830*/ 	.word	0x000129a0


	//   ....[213]....
        /*0834*/ 	.word	0x00012a10


	//   ....[214]....
        /*0838*/ 	.word	0x00012a80


	//   ....[215]....
        /*083c*/ 	.word	0x00012b00


	//   ....[216]....
        /*0840*/ 	.word	0x00012b70


	//   ....[217]....
        /*0844*/ 	.word	0x00012c10


	//   ....[218]....
        /*0848*/ 	.word	0x00012ca0


	//   ....[219]....
        /*084c*/ 	.word	0x00012dc0


	//----- nvinfo : EIATTR_REG_RECONFIG
	.align		4
.L_619:
        /*0850*/ 	.byte	0x01, 0x54
	.zero		2


	//----- nvinfo : EIATTR_SYSCALL_OFFSETS
	.align		4
        /*0854*/ 	.byte	0x04, 0x46
        /*0856*/ 	.short	(.L_621 - .L_620)


	//   ....[0]....
.L_620:
        /*0858*/ 	.word	0x000016d0


	//   ....[1]....
        /*085c*/ 	.word	0x0000b280


	//   ....[2]....
        /*0860*/ 	.word	0x0000b3d0


	//   ....[3]....
        /*0864*/ 	.word	0x0000b4c0


	//   ....[4]....
        /*0868*/ 	.word	0x0000c3e0


	//----- nvinfo : EIATTR_MBARRIER_INSTR_OFFSETS
	.align		4
.L_621:
        /*086c*/ 	.byte	0x04, 0x39
        /*086e*/ 	.short	(.L_623 - .L_622)


	//   ....[0]....
.L_622:
        /*0870*/ 	.word	0x00000180
        /*0874*/ 	.word	0x000000ff
        /*0878*/ 	.word	0x00030800
        /*087c*/ 	.short	0x0100
        /*087e*/ 	.byte	0x08
	.zero		1


	//   ....[1]....
        /*0880*/ 	.word	0x00000190
        /*0884*/ 	.word	0x000000ff
        /*0888*/ 	.word	0x00030820
        /*088c*/ 	.short	0x0100
        /*088e*/ 	.byte	0x08
	.zero		1


	//   ....[2]....
        /*0890*/ 	.word	0x00000280
        /*0894*/ 	.word	0x000000ff
        /*0898*/ 	.word	0x00030830
        /*089c*/ 	.short	0x0100
        /*089e*/ 	.byte	0x08
	.zero		1


	//   ....[3]....
        /*08a0*/ 	.word	0x00000290
        /*08a4*/ 	.word	0x000000ff
        /*08a8*/ 	.word	0x00030840
        /*08ac*/ 	.short	0x0100
        /*08ae*/ 	.byte	0x08
	.zero		1


	//   ....[4]....
        /*08b0*/ 	.word	0x000002a0
        /*08b4*/ 	.word	0x000000ff
        /*08b8*/ 	.word	0x00030838
        /*08bc*/ 	.short	0x0100
        /*08be*/ 	.byte	0x08
	.zero		1


	//   ....[5]....
        /*08c0*/ 	.word	0x000002b0
        /*08c4*/ 	.word	0x000000ff
        /*08c8*/ 	.word	0x00030848
        /*08cc*/ 	.short	0x0100
        /*08ce*/ 	.byte	0x08
	.zero		1


	//   ....[6]....
        /*08d0*/ 	.word	0x000003e0
        /*08d4*/ 	.word	0x000000ff
        /*08d8*/ 	.word	0x00030850
        /*08dc*/ 	.short	0x0100
        /*08de*/ 	.byte	0x08
	.zero		1


	//   ....[7]....
        /*08e0*/ 	.word	0x000003f0
        /*08e4*/ 	.word	0x000000ff
        /*08e8*/ 	.word	0x00030860
        /*08ec*/ 	.short	0x0100
        /*08ee*/ 	.byte	0x08
	.zero		1


	//   ....[8]....
        /*08f0*/ 	.word	0x00000400
        /*08f4*/ 	.word	0x000000ff
        /*08f8*/ 	.word	0x00030858
        /*08fc*/ 	.short	0x0100
        /*08fe*/ 	.byte	0x08
	.zero		1


	//   ....[9]....
        /*0900*/ 	.word	0x00000410
        /*0904*/ 	.word	0x000000ff
        /*0908*/ 	.word	0x00030868
        /*090c*/ 	.short	0x0100
        /*090e*/ 	.byte	0x08
	.zero		1


	//   ....[10]....
        /*0910*/ 	.word	0x00000500
        /*0914*/ 	.word	0x000000ff
        /*0918*/ 	.word	0x00030870
        /*091c*/ 	.short	0x0100
        /*091e*/ 	.byte	0x06
	.zero		1


	//   ....[11]....
        /*0920*/ 	.word	0x00000510
        /*0924*/ 	.word	0x000000ff
        /*0928*/ 	.word	0x00030880
        /*092c*/ 	.short	0x0100
        /*092e*/ 	.byte	0x06
	.zero		1


	//   ....[12]....
        /*0930*/ 	.word	0x00000520
        /*0934*/ 	.word	0x000000ff
        /*0938*/ 	.word	0x00030878
        /*093c*/ 	.short	0x0100
        /*093e*/ 	.byte	0x06
	.zero		1


	//   ....[13]....
        /*0940*/ 	.word	0x00000530
        /*0944*/ 	.word	0x000000ff
        /*0948*/ 	.word	0x00030888
        /*094c*/ 	.short	0x0100
        /*094e*/ 	.byte	0x06
	.zero		1


	//   ....[14]....
        /*0950*/ 	.word	0x00000660
        /*0954*/ 	.word	0x000000ff
        /*0958*/ 	.word	0x00030890
        /*095c*/ 	.short	0x0100
        /*095e*/ 	.byte	0x08
	.zero		1


	//   ....[15]....
        /*0960*/ 	.word	0x00000670
        /*0964*/ 	.word	0x000000ff
        /*0968*/ 	.word	0x000308a0
        /*096c*/ 	.short	0x0100
        /*096e*/ 	.byte	0x08
	.zero		1


	//   ....[16]....
        /*0970*/ 	.word	0x00000680
        /*0974*/ 	.word	0x000000ff
        /*0978*/ 	.word	0x00030898
        /*097c*/ 	.short	0x0100
        /*097e*/ 	.byte	0x08
	.zero		1


	//   ....[17]....
        /*0980*/ 	.word	0x00000690
        /*0984*/ 	.word	0x000000ff
        /*0988*/ 	.word	0x000308a8
        /*098c*/ 	.short	0x0100
        /*098e*/ 	.byte	0x08
	.zero		1


	//   ....[18]....
        /*0990*/ 	.word	0x000007d0
        /*0994*/ 	.word	0x000000ff
        /*0998*/ 	.word	0x000308b0
        /*099c*/ 	.short	0x0100
        /*099e*/ 	.byte	0x08
	.zero		1


	//   ....[19]....
        /*09a0*/ 	.word	0x000007e0
        /*09a4*/ 	.word	0x000000ff
        /*09a8*/ 	.word	0x000308c0
        /*09ac*/ 	.short	0x0100
        /*09ae*/ 	.byte	0x08
	.zero		1


	//   ....[20]....
        /*09b0*/ 	.word	0x000007f0
        /*09b4*/ 	.word	0x000000ff
        /*09b8*/ 	.word	0x000308b8
        /*09bc*/ 	.short	0x0100
        /*09be*/ 	.byte	0x08
	.zero		1


	//   ....[21]....
        /*09c0*/ 	.word	0x00000800
        /*09c4*/ 	.word	0x000000ff
        /*09c8*/ 	.word	0x000308c8
        /*09cc*/ 	.short	0x0100
        /*09ce*/ 	.byte	0x08
	.zero		1


	//   ....[22]....
        /*09d0*/ 	.word	0x00001770
        /*09d4*/ 	.word	0x000000ff
        /*09d8*/ 	.word	0x00030800
        /*09dc*/ 	.short	0x010a
        /*09de*/ 	.byte	0x28
	.zero		1


	//   ....[23]....
        /*09e0*/ 	.word	0x000017f0
        /*09e4*/ 	.word	0x00000000
        /*09e8*/ 	.word	0x00030830
        /*09ec*/ 	.short	0x010a
        /*09ee*/ 	.byte	0x3f
	.zero		1


	//   ....[24]....
        /*09f0*/ 	.word	0x00001840
        /*09f4*/ 	.word	0x00000000
        /*09f8*/ 	.word	0x00030830
        /*09fc*/ 	.short	0x010a
        /*09fe*/ 	.byte	0x3f
	.zero		1


	//   ....[25]....
        /*0a00*/ 	.word	0x00002e00
        /*0a04*/ 	.word	0x000000ff
        /*0a08*/ 	.word	0x00000000
        /*0a0c*/ 	.short	0x0101
        /*0a0e*/ 	.byte	0x04
	.zero		1


	//   ....[26]....
        /*0a10*/ 	.word	0x000042c0
        /*0a14*/ 	.word	0x000000ff
        /*0a18*/ 	.word	0x00030830
        /*0a1c*/ 	.short	0x010a
        /*0a1e*/ 	.byte	0x09
	.zero		1


	//   ....[27]....
        /*0a20*/ 	.word	0x00004300
        /*0a24*/ 	.word	0x000000ff
        /*0a28*/ 	.word	0x00030830
        /*0a2c*/ 	.short	0x010a
        /*0a2e*/ 	.byte	0x09
	.zero		1


	//   ....[28]....
        /*0a30*/ 	.word	0x00004e20
        /*0a34*/ 	.word	0x000000ff
        /*0a38*/ 	.word	0x00030850
        /*0a3c*/ 	.short	0x010a
        /*0a3e*/ 	.byte	0x0a
	.zero		1


	//   ....[29]....
        /*0a40*/ 	.word	0x00004e60
        /*0a44*/ 	.word	0x000000ff
        /*0a48*/ 	.word	0x00030850
        /*0a4c*/ 	.short	0x010a
        /*0a4e*/ 	.byte	0x0a
	.zero		1


	//   ....[30]....
        /*0a50*/ 	.word	0x000054f0
        /*0a54*/ 	.word	0x000000ff
        /*0a58*/ 	.word	0x00000000
        /*0a5c*/ 	.short	0x0101
        /*0a5e*/ 	.byte	0x09
	.zero		1


	//   ....[31]....
        /*0a60*/ 	.word	0x000064f0
        /*0a64*/ 	.word	0x000000ff
        /*0a68*/ 	.word	0x00000000
        /*0a6c*/ 	.short	0x0101
        /*0a6e*/ 	.byte	0x0a
	.zero		1


	//   ....[32]....
        /*0a70*/ 	.word	0x00006ce0
        /*0a74*/ 	.word	0x000000ff
        /*0a78*/ 	.word	0x00030850
        /*0a7c*/ 	.short	0x010a
        /*0a7e*/ 	.byte	0x05
	.zero		1


	//   ....[33]....
        /*0a80*/ 	.word	0x00006d20
        /*0a84*/ 	.word	0x000000ff
        /*0a88*/ 	.word	0x00030850
        /*0a8c*/ 	.short	0x010a
        /*0a8e*/ 	.byte	0x05
	.zero		1


	//   ....[34]....
        /*0a90*/ 	.word	0x00007240
        /*0a94*/ 	.word	0x000000ff
        /*0a98*/ 	.word	0x00000000
        /*0a9c*/ 	.short	0x0101
        /*0a9e*/ 	.byte	0x04
	.zero		1


	//   ....[35]....
        /*0aa0*/ 	.word	0x00008ea0
        /*0aa4*/ 	.word	0x0000002a
        /*0aa8*/ 	.word	0x00000000
        /*0aac*/ 	.short	0x0101
        /*0aae*/ 	.byte	0x3f
	.zero		1


	//   ....[36]....
        /*0ab0*/ 	.word	0x0000ba60
        /*0ab4*/ 	.word	0x00000007
        /*0ab8*/ 	.word	0x00030840
        /*0abc*/ 	.short	0x010a
        /*0abe*/ 	.byte	0x3f
	.zero		1


	//   ....[37]....
        /*0ac0*/ 	.word	0x0000c110
        /*0ac4*/ 	.word	0x00000007
        /*0ac8*/ 	.word	0x00030830
        /*0acc*/ 	.short	0x0107
        /*0ace*/ 	.byte	0x3f
	.zero		1


	//   ....[38]....
        /*0ad0*/ 	.word	0x0000c1e0
        /*0ad4*/ 	.word	0x00000007
        /*0ad8*/ 	.word	0x00030830
        /*0adc*/ 	.short	0x0101
        /*0ade*/ 	.byte	0x3f
	.zero		1


	//   ....[39]....
        /*0ae0*/ 	.word	0x0000cd30
        /*0ae4*/ 	.word	0x00000016
        /*0ae8*/ 	.word	0x00030800
        /*0aec*/ 	.short	0x0107
        /*0aee*/ 	.byte	0x3f
	.zero		1


	//   ....[40]....
        /*0af0*/ 	.word	0x0000ce30
        /*0af4*/ 	.word	0x00000016
        /*0af8*/ 	.word	0x00030800
        /*0afc*/ 	.short	0x0101
        /*0afe*/ 	.byte	0x3f
	.zero		1


	//   ....[41]....
        /*0b00*/ 	.word	0x0000ce50
        /*0b04*/ 	.word	0x00000016
        /*0b08*/ 	.word	0x00030820
        /*0b0c*/ 	.short	0x010a
        /*0b0e*/ 	.byte	0x3f
	.zero		1


	//   ....[42]....
        /*0b10*/ 	.word	0x0000d230
        /*0b14*/ 	.word	0x00000007
        /*0b18*/ 	.word	0x00030840
        /*0b1c*/ 	.short	0x010a
        /*0b1e*/ 	.byte	0x3f
	.zero		1


	//   ....[43]....
        /*0b20*/ 	.word	0x0000d710
        /*0b24*/ 	.word	0x00000007
        /*0b28*/ 	.word	0x00030830
        /*0b2c*/ 	.short	0x0107
        /*0b2e*/ 	.byte	0x3f
	.zero		1


	//   ....[44]....
        /*0b30*/ 	.word	0x0000d7c0
        /*0b34*/ 	.word	0x00000007
        /*0b38*/ 	.word	0x00030830
        /*0b3c*/ 	.short	0x0101
        /*0b3e*/ 	.byte	0x3f
	.zero		1


	//   ....[45]....
        /*0b40*/ 	.word	0x0000d830
        /*0b44*/ 	.word	0x00000006
        /*0b48*/ 	.word	0x00030860
        /*0b4c*/ 	.short	0x010a
        /*0b4e*/ 	.byte	0x3f
	.zero		1


	//   ....[46]....
        /*0b50*/ 	.word	0x0000dd80
        /*0b54*/ 	.word	0x00000006
        /*0b58*/ 	.word	0x00030850
        /*0b5c*/ 	.short	0x0107
        /*0b5e*/ 	.byte	0x3f
	.zero		1


	//   ....[47]....
        /*0b60*/ 	.word	0x0000ded0
        /*0b64*/ 	.word	0x00000006
        /*0b68*/ 	.word	0x00030850
        /*0b6c*/ 	.short	0x0101
        /*0b6e*/ 	.byte	0x3f
	.zero		1


	//   ....[48]....
        /*0b70*/ 	.word	0x0000e0d0
        /*0b74*/ 	.word	0x00000000
        /*0b78*/ 	.word	0x00030860
        /*0b7c*/ 	.short	0x010a
        /*0b7e*/ 	.byte	0x3f
	.zero		1


	//   ....[49]....
        /*0b80*/ 	.word	0x0000e5e0
        /*0b84*/ 	.word	0x00000000
        /*0b88*/ 	.word	0x00030850
        /*0b8c*/ 	.short	0x0107
        /*0b8e*/ 	.byte	0x3f
	.zero		1


	//   ....[50]....
        /*0b90*/ 	.word	0x0000e690
        /*0b94*/ 	.word	0x00000000
        /*0b98*/ 	.word	0x00030850
        /*0b9c*/ 	.short	0x0101
        /*0b9e*/ 	.byte	0x3f
	.zero		1


	//   ....[51]....
        /*0ba0*/ 	.word	0x0000f190
        /*0ba4*/ 	.word	0x00000004
        /*0ba8*/ 	.word	0x00030820
        /*0bac*/ 	.short	0x010a
        /*0bae*/ 	.byte	0x3f
	.zero		1


	//   ....[52]....
        /*0bb0*/ 	.word	0x0000f330
        /*0bb4*/ 	.word	0x00000005
        /*0bb8*/ 	.word	0x00030840
        /*0bbc*/ 	.short	0x010a
        /*0bbe*/ 	.byte	0x3f
	.zero		1


	//   ....[53]....
        /*0bc0*/ 	.word	0x0000f3d0
        /*0bc4*/ 	.word	0x0000001b
        /*0bc8*/ 	.word	0x00030840
        /*0bcc*/ 	.short	0x010a
        /*0bce*/ 	.byte	0x3f
	.zero		1


	//   ....[54]....
        /*0bd0*/ 	.word	0x0000f410
        /*0bd4*/ 	.word	0x00000005
        /*0bd8*/ 	.word	0x00030860
        /*0bdc*/ 	.short	0x010a
        /*0bde*/ 	.byte	0x3f
	.zero		1


	//   ....[55]....
        /*0be0*/ 	.word	0x0000f450
        /*0be4*/ 	.word	0x0000001b
        /*0be8*/ 	.word	0x00030860
        /*0bec*/ 	.short	0x010a
        /*0bee*/ 	.byte	0x3f
	.zero		1


	//   ....[56]....
        /*0bf0*/ 	.word	0x0000f4c0
        /*0bf4*/ 	.word	0x00000003
        /*0bf8*/ 	.word	0x00030800
        /*0bfc*/ 	.short	0x010a
        /*0bfe*/ 	.byte	0x3f
	.zero		1


	//   ....[57]....
        /*0c00*/ 	.word	0x0000f510
        /*0c04*/ 	.word	0x00000000
        /*0c08*/ 	.word	0x00030830
        /*0c0c*/ 	.short	0x010a
        /*0c0e*/ 	.byte	0x3f
	.zero		1


	//   ....[58]....
        /*0c10*/ 	.word	0x0000f570
        /*0c14*/ 	.word	0x00000004
        /*0c18*/ 	.word	0x00030830
        /*0c1c*/ 	.short	0x010a
        /*0c1e*/ 	.byte	0x3f
	.zero		1


	//   ....[59]....
        /*0c20*/ 	.word	0x0000f5d0
        /*0c24*/ 	.word	0x00000003
        /*0c28*/ 	.word	0x00030850
        /*0c2c*/ 	.short	0x010a
        /*0c2e*/ 	.byte	0x3f
	.zero		1


	//   ....[60]....
        /*0c30*/ 	.word	0x0000f630
        /*0c34*/ 	.word	0x00000007
        /*0c38*/ 	.word	0x00030850
        /*0c3c*/ 	.short	0x010a
        /*0c3e*/ 	.byte	0x3f
	.zero		1


	//   ....[61]....
        /*0c40*/ 	.word	0x0000f740
        /*0c44*/ 	.word	0x00000007
        /*0c48*/ 	.word	0x00030840
        /*0c4c*/ 	.short	0x010a
        /*0c4e*/ 	.byte	0x3f
	.zero		1


	//   ....[62]....
        /*0c50*/ 	.word	0x00010aa0
        /*0c54*/ 	.word	0x00000016
        /*0c58*/ 	.word	0x00030820
        /*0c5c*/ 	.short	0x010a
        /*0c5e*/ 	.byte	0x3f
	.zero		1


	//   ....[63]....
        /*0c60*/ 	.word	0x00010af0
        /*0c64*/ 	.word	0x00000007
        /*0c68*/ 	.word	0x00030840
        /*0c6c*/ 	.short	0x010a
        /*0c6e*/ 	.byte	0x3f
	.zero		1


	//   ....[64]....
        /*0c70*/ 	.word	0x000112c0
        /*0c74*/ 	.word	0x00000006
        /*0c78*/ 	.word	0x00030860
        /*0c7c*/ 	.short	0x010a
        /*0c7e*/ 	.byte	0x3f
	.zero		1


	//   ....[65]....
        /*0c80*/ 	.word	0x00011b50
        /*0c84*/ 	.word	0x00000000
        /*0c88*/ 	.word	0x00030860
        /*0c8c*/ 	.short	0x010a
        /*0c8e*/ 	.byte	0x3f
	.zero		1


	//   ....[66]....
        /*0c90*/ 	.word	0x00012ce0
        /*0c94*/ 	.word	0x00000004
        /*0c98*/ 	.word	0x00030820
        /*0c9c*/ 	.short	0x010a
        /*0c9e*/ 	.byte	0x3f
	.zero		1


	//   ....[67]....
        /*0ca0*/ 	.word	0x00012e80
        /*0ca4*/ 	.word	0x00000005
        /*0ca8*/ 	.word	0x00030840
        /*0cac*/ 	.short	0x010a
        /*0cae*/ 	.byte	0x3f
	.zero		1


	//   ....[68]....
        /*0cb0*/ 	.word	0x00012ed0
        /*0cb4*/ 	.word	0x0000001b
        /*0cb8*/ 	.word	0x00030840
        /*0cbc*/ 	.short	0x010a
        /*0cbe*/ 	.byte	0x3f
	.zero		1


	//   ....[69]....
        /*0cc0*/ 	.word	0x00012f20
        /*0cc4*/ 	.word	0x00000005
        /*0cc8*/ 	.word	0x00030860
        /*0ccc*/ 	.short	0x010a
        /*0cce*/ 	.byte	0x3f
	.zero		1


	//----- nvinfo : EIATTR_NUM_MBARRIERS
	.align		4
.L_623:
        /*0cd0*/ 	.byte	0x03, 0x38
        /*0cd2*/ 	.short	0x0016


	//----- nvinfo : EIATTR_EXIT_INSTR_OFFSETS
	.align		4
        /*0cd4*/ 	.byte	0x04, 0x1c
        /*0cd6*/ 	.short	(.L_625 - .L_624)


	//   ....[0]....
.L_624:
        /*0cd8*/ 	.word	0x00000990


	//   ....[1]....
        /*0cdc*/ 	.word	0x0000a070


	//   ....[2]....
        /*0ce0*/ 	.word	0x0000f4a0


	//----- nvinfo : EIATTR_MAX_THREADS
	.align		4
.L_625:
        /*0ce4*/ 	.byte	0x04, 0x05
        /*0ce6*/ 	.short	(.L_627 - .L_626)
.L_626:
        /*0ce8*/ 	.word	0x00000180
        /*0cec*/ 	.word	0x00000001
        /*0cf0*/ 	.word	0x00000001


	//----- nvinfo : EIATTR_CRS_STACK_SIZE
	.align		4
.L_627:
        /*0cf4*/ 	.byte	0x04, 0x1e
        /*0cf6*/ 	.short	(.L_629 - .L_628)
.L_628:
        /*0cf8*/ 	.word	0x00000000


	//----- nvinfo : EIATTR_CBANK_PARAM_SIZE
	.align		4
.L_629:
        /*0cfc*/ 	.byte	0x03, 0x19
        /*0cfe*/ 	.short	0x0af0


	//----- nvinfo : EIATTR_PARAM_CBANK
	.align		4
        /*0d00*/ 	.byte	0x04, 0x0a
        /*0d02*/ 	.short	(.L_631 - .L_630)
	.align		4
.L_630:
        /*0d04*/ 	.word	index@(.nv.constant0._ZN7cutlass13device_kernelIN5flash11enable_sm90INS1_16FlashAttnFwdSm90INS1_25CollectiveMainloopFwdSm90ILi2EN4cute5tupleIJNS5_1CILi1EEES8_S8_EEENS6_IJNS7_ILi128EEENS7_ILi96EEENS7_ILi192EEEEEELi192ENS_10bfloat16_tEfNS_4arch4Sm90ELb0ELb0ELb1ELb1ELb1ELb0ELb0ELb1ELb1ELb1ELb0ELb0EEENS1_21CollectiveEpilogueFwdINS6_IJSA_SC_SB_EEES9_SE_SG_Li256ELb1ELb1ELb0ELb0EEENS1_36VarlenDynamicPersistentTileSchedulerILi128ELi96ELi256ELi128ELb0ELb1ELb1ELb0ELb1ELb1EEEEEEEEEvNT_6ParamsE)
        /*0d08*/ 	.short	0x0210
        /*0d0a*/ 	.short	0x0af0


	//----- nvinfo : EIATTR_SW_WAR
	.align		4
.L_631:
        /*0d0c*/ 	.byte	0x04, 0x36
        /*0d0e*/ 	.short	(.L_633 - .L_632)
.L_632:
        /*0d10*/ 	.word	0x00000008
.L_633:


//--------------------- .nv.info._ZN7cutlass13device_kernelIN5flash11enable_sm90INS1_16FlashAttnFwdSm90INS1_25CollectiveMainloopFwdSm90ILi2EN4cute5tupleIJNS5_1CILi1EEES8_S8_EEENS6_IJNS7_ILi128EEENS7_ILi96EEENS7_ILi192EEEEEELi192ENS_10bfloat16_tEfNS_4arch4Sm90ELb0ELb0ELb1ELb1ELb1ELb1ELb0ELb1ELb1ELb1ELb0ELb0EEENS1_21CollectiveEpilogueFwdINS6_IJSA_SC_SB_EEES9_SE_SG_Li256ELb1ELb1ELb0ELb0EEENS1_36VarlenDynamicPersistentTileSchedulerILi128ELi96ELi256ELi128ELb0ELb1ELb1ELb0ELb1ELb1EEEEEEEEEvNT_6ParamsE --------------------------
	.section	.nv.info._ZN7cutlass13device_kernelIN5flash11enable_sm90INS1_16FlashAttnFwdSm90INS1_25CollectiveMainloopFwdSm90ILi2EN4cute5tupleIJNS5_1CILi1EEES8_S8_EEENS6_IJNS7_ILi128EEENS7_ILi96EEENS7_ILi192EEEEEELi192ENS_10bfloat16_tEfNS_4arch4Sm90ELb0ELb0ELb1ELb1ELb1ELb1ELb0ELb1ELb1ELb1ELb0ELb0EEENS1_21CollectiveEpilogueFwdINS6_IJSA_SC_SB_EEES9_SE_SG_Li256ELb1ELb1ELb0ELb0EEENS1_36VarlenDynamicPersistentTileSchedulerILi128ELi96ELi256ELi128ELb0ELb1ELb1ELb0ELb1ELb1EEEEEEEEEvNT_6ParamsE,"",@"SHT_CUDA_INFO"
	.sectionflags	@""
	.align	4


	//----- nvinfo : EIATTR_CUDA_API_VERSION
	.align		4
        /*0000*/ 	.byte	0x04, 0x37
        /*0002*/ 	.short	(.L_635 - .L_634)
.L_634:
        /*0004*/ 	.word	0x00000082


	//----- nvinfo : EIATTR_KPARAM_INFO
	.align		4
.L_635:
        /*0008*/ 	.byte	0x04, 0x17
        /*000a*/ 	.short	(.L_637 - .L_636)
.L_636:
        /*000c*/ 	.word	0x00000000
        /*0010*/ 	.short	0x0000
        /*0012*/ 	.short	0x0070
        /*0014*/ 	.byte	0x00, 0xf0, 0x01, 0x2a


	//----- nvinfo : EIATTR_SPARSE_MMA_MASK
	.align		4
.L_637:
        /*0018*/ 	.byte	0x03, 0x50
        /*001a*/ 	.short	0x0000


	//----- nvinfo : EIATTR_MAXREG_COUNT
	.align		4
        /*001c*/ 	.byte	0x03, 0x1b
        /*001e*/ 	.short	0x00a8


	//----- nvinfo : EIATTR_NUM_BARRIERS
	.align		4
        /*0020*/ 	.byte	0x02, 0x4c
        /*0022*/ 	.byte	0x10
	.zero		1


	//----- nvinfo : EIATTR_EXTERNS
	.align		4
        /*0024*/ 	.byte	0x04, 0x0f
        /*0026*/ 	.short	(.L_639 - .L_638)


	//   ....[0]....
	.align		4
.L_638:
        /*0028*/ 	.word	index@(__assertfail)


	//----- nvinfo : EIATTR_ANNOTATIONS
	.align		4
.L_639:
        /*002c*/ 	.byte	0x04, 0x55
        /*002e*/ 	.short	(.L_641 - .L_640)


	//   ....[0]....
.L_640:
        /* <DEDUP_REMOVED lines=61> */


	//----- nvinfo : EIATTR_MERCURY_ISA_VERSION
	.align		4
.L_641:
        /*03e8*/ 	.byte	0x03, 0x5f
        /*03ea*/ 	.short	0x0101


	//----- nvinfo : EIATTR_UNUSED_LOAD_BYTE_OFFSET
	.align		4
        /*03ec*/ 	.byte	0x04, 0x44
        /*03ee*/ 	.short	(.L_643 - .L_642)


	//   ....[0]....
.L_642:
        /*03f0*/ 	.word	0x00000a30
        /*03f4*/ 	.word	0x0000fff0


	//   ....[1]....
        /*03f8*/ 	.word	0x00017980
        /*03fc*/ 	.word	0x0000fff0


	//----- nvinfo : EIATTR_INT_WARP_WIDE_INSTR_OFFSETS
	.align		4
.L_643:
        /*0400*/ 	.byte	0x04, 0x31
        /*0402*/ 	.short	(.L_645 - .L_644)


	//   ....[0]....
.L_644:
        /*0404*/ 	.word	0x00000130


	//   ....[1]....
        /*0408*/ 	.word	0x00000170


	//   ....[2]....
        /*040c*/ 	.word	0x000001e0


	//   ....[3]....
        /*0410*/ 	.word	0x0001c700


	//   ....[4]....
        /*0414*/ 	.word	0x0001c790


	//   ....[5]....
        /*0418*/ 	.word	0x0001f6c0


	//   ....[6]....
        /*041c*/ 	.word	0x0001f750


	//----- nvinfo : EIATTR_COOP_GROUP_MASK_REGIDS
	.align		4
.L_645:
        /*0420*/ 	.byte	0x04, 0x29
        /*0422*/ 	.short	(.L_647 - .L_646)


	//   ....[0]....
.L_646:
        /*0424*/ 	.word	0xffffffff


	//   ....[1]....
        /*0428*/ 	.word	0xffffffff


	//   ....[2]....
        /*042c*/ 	.word	0xffffffff


	//   ....[3]....
        /*0430*/ 	.word	0xffffffff


	//   ....[4]....
        /*0434*/ 	.word	0xffffffff


	//   ....[5]....
        /*0438*/ 	.word	0xffffffff


	//   ....[6]....
        /*043c*/ 	.word	0xffffffff


	//   ....[7]....
        /*0440*/ 	.word	0xffffffff


	//   ....[8]....
        /*0444*/ 	.word	0xffffffff


	//   ....[9]....
        /*0448*/ 	.word	0xffffffff


	//   ....[10]....
        /*044c*/ 	.word	0xffffffff


	//   ....[11]....
        /*0450*/ 	.word	0xffffffff


	//   ....[12]....
        /*0454*/ 	.word	0xffffffff


	//   ....[13]....
        /*0458*/ 	.word	0xffffffff


	//   ....[14]....
        /*045c*/ 	.word	0xffffffff


	//   ....[15]....
        /*0460*/ 	.word	0xffffffff


	//   ....[16]....
        /*0464*/ 	.word	0xffffffff


	//   ....[17]....
        /*0468*/ 	.word	0xffffffff


	//   ....[18]....
        /*046c*/ 	.word	0xffffffff


	//   ....[19]....
        /*0470*/ 	.word	0xffffffff


	//   ....[20]....
        /*0474*/ 	.word	0xffffffff


	//   ....[21]....
        /*0478*/ 	.word	0xffffffff


	//   ....[22]....
        /*047c*/ 	.word	0xffffffff


	//   ....[23]....
        /*0480*/ 	.word	0xffffffff


	//   ....[24]....
        /*0484*/ 	.word	0xffffffff


	//   ....[25]....
        /*0488*/ 	.word	0xffffffff


	//   ....[26]....
        /*048c*/ 	.word	0xffffffff


	//   ....[27]....
        /*0490*/ 	.word	0xffffffff


	//   ....[28]....
        /*0494*/ 	.word	0xffffffff


	//   ....[29]....
        /*0498*/ 	.word	0xffffffff


	//   ....[30]....
        /*049c*/ 	.word	0xffffffff


	//   ....[31]....
        /*04a0*/ 	.word	0xffffffff


	//   ....[32]....
        /*04a4*/ 	.word	0xffffffff


	//   ....[33]....
        /*04a8*/ 	.word	0xffffffff


	//   ....[34]....
        /*04ac*/ 	.word	0xffffffff


	//   ....[35]....
        /*04b0*/ 	.word	0xffffffff


	//   ....[36]....
        /*04b4*/ 	.word	0xffffffff


	//   ....[37]....
        /*04b8*/ 	.word	0xffffffff


	//   ....[38]....
        /*04bc*/ 	.word	0xffffffff


	//   ....[39]....
        /*04c0*/ 	.word	0xffffffff


	//   ....[40]....
        /*04c4*/ 	.word	0xffffffff


	//   ....[41]....
        /*04c8*/ 	.word	0xffffffff


	//   ....[42]....
        /*04cc*/ 	.word	0xffffffff


	//   ....[43]....
        /*04d0*/ 	.word	0xffffffff


	//   ....[44]....
        /*04d4*/ 	.word	0xffffffff


	//   ....[45]....
        /*04d8*/ 	.word	0xffffffff


	//   ....[46]....
        /*04dc*/ 	.word	0xffffffff


	//   ....[47]....
        /*04e0*/ 	.word	0xffffffff


	//   ....[48]....
        /*04e4*/ 	.word	0xffffffff


	//   ....[49]....
        /*04e8*/ 	.word	0xffffffff


	//   ....[50]....
        /*04ec*/ 	.word	0xffffffff


	//   ....[51]....
        /*04f0*/ 	.word	0xffffffff


	//   ....[52]....
        /*04f4*/ 	.word	0xffffffff


	//   ....[53]....
        /*04f8*/ 	.word	0xffffffff


	//   ....[54]....
        /*04fc*/ 	.word	0xffffffff


	//   ....[55]....
        /*0500*/ 	.word	0xffffffff


	//   ....[56]....
        /*0504*/ 	.word	0xffffffff


	//   ....[57]....
        /*0508*/ 	.word	0xffffffff


	//   ....[58]....
        /*050c*/ 	.word	0xffffffff


	//   ....[59]....
        /*0510*/ 	.word	0xffffffff


	//   ....[60]....
        /*0514*/ 	.word	0xffffffff


	//   ....[61]....
        /*0518*/ 	.word	0xffffffff


	//   ....[62]....
        /*051c*/ 	.word	0xffffffff


	//   ....[63]....
        /*0520*/ 	.word	0xffffffff


	//   ....[64]....
        /*0524*/ 	.word	0xffffffff


	//   ....[65]....
        /*0528*/ 	.word	0xffffffff


	//   ....[66]....
        /*052c*/ 	.word	0xffffffff


	//   ....[67]....
        /*0530*/ 	.word	0xffffffff


	//   ....[68]....
        /*0534*/ 	.word	0xffffffff


	//   ....[69]....
        /*0538*/ 	.word	0xffffffff


	//   ....[70]....
        /*053c*/ 	.word	0xffffffff


	//   ....[71]....
        /*0540*/ 	.word	0xffffffff


	//   ....[72]....
        /*0544*/ 	.word	0xffffffff


	//   ....[73]....
        /*0548*/ 	.word	0xffffffff


	//   ....[74]....
        /*054c*/ 	.word	0xffffffff


	//   ....[75]....
        /*0550*/ 	.word	0xffffffff


	//   ....[76]....
        /*0554*/ 	.word	0xffffffff


	//   ....[77]....
        /*0558*/ 	.word	0xffffffff


	//   ....[78]....
        /*055c*/ 	.word	0xffffffff


	//   ....[79]....
        /*0560*/ 	.word	0xffffffff


	//   ....[80]....
        /*0564*/ 	.word	0xffffffff


	//   ....[81]....
        /*0568*/ 	.word	0xffffffff


	//   ....[82]....
        /*056c*/ 	.word	0xffffffff


	//   ....[83]....
        /*0570*/ 	.word	0xffffffff


	//   ....[84]....
        /*0574*/ 	.word	0xffffffff


	//   ....[85]....
        /*0578*/ 	.word	0xffffffff


	//   ....[86]....
        /*057c*/ 	.word	0xffffffff


	//   ....[87]....
        /*0580*/ 	.word	0xffffffff


	//   ....[88]....
        /*0584*/ 	.word	0xffffffff


	//   ....[89]....
        /*0588*/ 	.word	0xffffffff


	//   ....[90]....
        /*058c*/ 	.word	0xffffffff


	//   ....[91]....
        /*0590*/ 	.word	0xffffffff


	//   ....[92]....
        /*0594*/ 	.word	0xffffffff


	//   ....[93]....
        /*0598*/ 	.word	0xffffffff


	//   ....[94]....
        /*059c*/ 	.word	0xffffffff


	//   ....[95]....
        /*05a0*/ 	.word	0xffffffff


	//   ....[96]....
        /*05a4*/ 	.word	0xffffffff


	//   ....[97]....
        /*05a8*/ 	.word	0xffffffff


	//   ....[98]....
        /*05ac*/ 	.word	0xffffffff


	//   ....[99]....
        /*05b0*/ 	.word	0xffffffff


	//   ....[100]....
        /*05b4*/ 	.word	0xffffffff


	//   ....[101]....
        /*05b8*/ 	.word	0xffffffff


	//   ....[102]....
        /*05bc*/ 	.word	0xffffffff


	//   ....[103]....
        /*05c0*/ 	.word	0xffffffff


	//   ....[104]....
        /*05c4*/ 	.word	0xffffffff


	//   ....[105]....
        /*05c8*/ 	.word	0xffffffff


	//   ....[106]....
        /*05cc*/ 	.word	0xffffffff


	//   ....[107]....
        /*05d0*/ 	.word	0xffffffff


	//   ....[108]....
        /*05d4*/ 	.word	0xffffffff


	//   ....[109]....
        /*05d8*/ 	.word	0xffffffff


	//   ....[110]....
        /*05dc*/ 	.word	0xffffffff


	//   ....[111]....
        /*05e0*/ 	.word	0xffffffff


	//   ....[112]....
        /*05e4*/ 	.word	0xffffffff


	//   ....[113]....
        /*05e8*/ 	.word	0xffffffff


	//   ....[114]....
        /*05ec*/ 	.word	0xffffffff


	//   ....[115]....
        /*05f0*/ 	.word	0xffffffff


	//   ....[116]....
        /*05f4*/ 	.word	0xffffffff


	//   ....[117]....
        /*05f8*/ 	.word	0xffffffff


	//   ....[118]....
        /*05fc*/ 	.word	0xffffffff


	//   ....[119]....
        /*0600*/ 	.word	0xffffffff


	//   ....[120]....
        /*0604*/ 	.word	0xffffffff


	//   ....[121]....
        /*0608*/ 	.word	0xffffffff


	//   ....[122]....
        /*060c*/ 	.word	0xffffffff


	//   ....[123]....
        /*0610*/ 	.word	0xffffffff


	//   ....[124]....
        /*0614*/ 	.word	0xffffffff


	//   ....[125]....
        /*0618*/ 	.word	0xffffffff


	//   ....[126]....
        /*061c*/ 	.word	0xffffffff


	//   ....[127]....
        /*0620*/ 	.word	0xffffffff


	//   ....[128]....
        /*0624*/ 	.word	0xffffffff


	//   ....[129]....
        /*0628*/ 	.word	0xffffffff


	//   ....[130]....
        /*062c*/ 	.word	0xffffffff


	//   ....[131]....
        /*0630*/ 	.word	0xffffffff


	//   ....[132]....
        /*0634*/ 	.word	0xffffffff


	//   ....[133]....
        /*0638*/ 	.word	0xffffffff


	//   ....[134]....
        /*063c*/ 	.word	0xffffffff


	//   ....[135]....
        /*0640*/ 	.word	0xffffffff


	//   ....[136]....
        /*0644*/ 	.word	0xffffffff


	//   ....[137]....
        /*0648*/ 	.word	0xffffffff


	//   ....[138]....
        /*064c*/ 	.word	0xffffffff


	//   ....[139]....
        /*0650*/ 	.word	0xffffffff


	//   ....[140]....
        /*0654*/ 	.word	0xffffffff


	//   ....[141]....
        /*0658*/ 	.word	0xffffffff


	//   ....[142]....
        /*065c*/ 	.word	0xffffffff


	//   ....[143]....
        /*0660*/ 	.word	0xffffffff


	//   ....[144]....
        /*0664*/ 	.word	0xffffffff


	//   ....[145]....
        /*0668*/ 	.word	0xffffffff


	//   ....[146]....
        /*066c*/ 	.word	0xffffffff


	//   ....[147]....
        /*0670*/ 	.word	0xffffffff


	//   ....[148]....
        /*0674*/ 	.word	0xffffffff


	//   ....[149]....
        /*0678*/ 	.word	0xffffffff


	//   ....[150]....
        /*067c*/ 	.word	0xffffffff


	//   ....[151]....
        /*0680*/ 	.word	0xffffffff


	//   ....[152]....
        /*0684*/ 	.word	0xffffffff


	//   ....[153]....
        /*0688*/ 	.word	0xffffffff


	//   ....[154]....
        /*068c*/ 	.word	0xffffffff


	//   ....[155]....
        /*0690*/ 	.word	0xffffffff


	//   ....[156]....
        /*0694*/ 	.word	0xffffffff


	//   ....[157]....
        /*0698*/ 	.word	0xffffffff


	//   ....[158]....
        /*069c*/ 	.word	0xffffffff


	//   ....[159]....
        /*06a0*/ 	.word	0xffffffff


	//   ....[160]....
        /*06a4*/ 	.word	0xffffffff


	//   ....[161]....
        /*06a8*/ 	.word	0xffffffff


	//   ....[162]....
        /*06ac*/ 	.word	0xffffffff


	//   ....[163]....
        /*06b0*/ 	.word	0x0500000f


	//   ....[164]....
        /*06b4*/ 	.word	0x0500000f


	//   ....[165]....
        /*06b8*/ 	.word	0x0500000f


	//   ....[166]....
        /*06bc*/ 	.word	0x0500000f


	//   ....[167]....
        /*06c0*/ 	.word	0x0500000f


	//   ....[168]....
        /*06c4*/ 	.word	0x0500000f


	//   ....[169]....
        /*06c8*/ 	.word	0x0500000f


	//   ....[170]....
        /*06cc*/ 	.word	0x0500000f


	//   ....[171]....
        /*06d0*/ 	.word	0x0500000f


	//   ....[172]....
        /*06d4*/ 	.word	0x0500000f


	//   ....[173]....
        /*06d8*/ 	.word	0x0500000f


	//   ....[174]....
        /*06dc*/ 	.word	0x0500000f


	//   ....[175]....
        /*06e0*/ 	.word	0x0500000f


	//   ....[176]....
        /*06e4*/ 	.word	0x0500000f


	//   ....[177]....
        /*06e8*/ 	.word	0x0500000f


	//   ....[178]....
        /*06ec*/ 	.word	0x0500000f


	//   ....[179]....
        /*06f0*/ 	.word	0x0500000f


	//   ....[180]....
        /*06f4*/ 	.word	0x0500000f


	//   ....[181]....
        /*06f8*/ 	.word	0x0500000f


	//   ....[182]....
        /*06fc*/ 	.word	0x0500000f


	//   ....[183]....
        /*0700*/ 	.word	0x0500000f


	//   ....[184]....
        /*0704*/ 	.word	0x0500000f


	//   ....[185]....
        /*0708*/ 	.word	0x0500000f


	//   ....[186]....
        /*070c*/ 	.word	0x0500000f


	//   ....[187]....
        /*0710*/ 	.word	0x0500000f


	//   ....[188]....
        /*0714*/ 	.word	0x0500000f


	//   ....[189]....
        /*0718*/ 	.word	0x0500000f


	//   ....[190]....
        /*071c*/ 	.word	0x0500000f


	//   ....[191]....
        /*0720*/ 	.word	0x0500000f


	//   ....[192]....
        /*0724*/ 	.word	0x0500000f


	//   ....[193]....
        /*0728*/ 	.word	0x0500000f


	//   ....[194]....
        /*072c*/ 	.word	0x0500000f


	//   ....[195]....
        /*0730*/ 	.word	0x0500000f


	//   ....[196]....
        /*0734*/ 	.word	0x0500000f


	//   ....[197]....
        /*0738*/ 	.word	0x0500000f


	//   ....[198]....
        /*073c*/ 	.word	0x0500000f


	//   ....[199]....
        /*0740*/ 	.word	0x0500000f


	//   ....[200]....
        /*0744*/ 	.word	0x0500000f


	//   ....[201]....
        /*0748*/ 	.word	0x0500000f


	//   ....[202]....
        /*074c*/ 	.word	0x0500000f


	//   ....[203]....
        /*0750*/ 	.word	0x0500000f


	//   ....[204]....
        /*0754*/ 	.word	0x0500000f


	//   ....[205]....
        /*0758*/ 	.word	0x0500000f


	//   ....[206]....
        /*075c*/ 	.word	0x0500000f


	//   ....[207]....
        /*0760*/ 	.word	0x0500000f


	//   ....[208]....
        /*0764*/ 	.word	0x0500000f


	//   ....[209]....
        /*0768*/ 	.word	0x0500000f


	//   ....[210]....
        /*076c*/ 	.word	0x0500000f


	//   ....[211]....
        /*0770*/ 	.word	0x0500000f


	//   ....[212]....
        /*0774*/ 	.word	0x0500000f


	//   ....[213]....
        /*0778*/ 	.word	0x0500000f


	//   ....[214]....
        /*077c*/ 	.word	0x0500000f


	//   ....[215]....
        /*0780*/ 	.word	0x0500000f


	//   ....[216]....
        /*0784*/ 	.word	0x0500000f


	//   ....[217]....
        /*0788*/ 	.word	0x0500000f


	//   ....[218]....
        /*078c*/ 	.word	0x0500000f


	//   ....[219]....
        /*0790*/ 	.word	0x0500000f


	//   ....[220]....
        /*0794*/ 	.word	0x0500000f


	//   ....[221]....
        /*0798*/ 	.word	0x0500000f


	//   ....[222]....
        /*079c*/ 	.word	0x0500000f


	//   ....[223]....
        /*07a0*/ 	.word	0x0500000f


	//   ....[224]....
        /*07a4*/ 	.word	0x0500000f


	//   ....[225]....
        /*07a8*/ 	.word	0x0500000f


	//   ....[226]....
        /*07ac*/ 	.word	0x0500000f


	//   ....[227]....
        /*07b0*/ 	.word	0x0500000f


	//   ....[228]....
        /*07b4*/ 	.word	0x0500000f


	//   ....[229]....
        /*07b8*/ 	.word	0x0500000f


	//   ....[230]....
        /*07bc*/ 	.word	0x0500000f


	//   ....[231]....
        /*07c0*/ 	.word	0x0500000f


	//   ....[232]....
        /*07c4*/ 	.word	0x0500000f


	//   ....[233]....
        /*07c8*/ 	.word	0x0500000f


	//   ....[234]....
        /*07cc*/ 	.word	0x0500000f


	//   ....[235]....
        /*07d0*/ 	.word	0x0500000f


	//   ....[236]....
        /*07d4*/ 	.word	0x0500000f


	//   ....[237]....
        /*07d8*/ 	.word	0x0500000f


	//   ....[238]....
        /*07dc*/ 	.word	0x0500000f


	//   ....[239]....
        /*07e0*/ 	.word	0x0500000f


	//   ....[240]....
        /*07e4*/ 	.word	0x0500000f


	//   ....[241]....
        /*07e8*/ 	.word	0x0500000f


	//   ....[242]....
        /*07ec*/ 	.word	0x0500000f


	//   ....[243]....
        /*07f0*/ 	.word	0x0500000f


	//   ....[244]....
        /*07f4*/ 	.word	0x0500000f


	//   ....[245]....
        /*07f8*/ 	.word	0x0500000f


	//   ....[246]....
        /*07fc*/ 	.word	0x0500000f


	//   ....[247]....
        /*0800*/ 	.word	0x0500000f


	//   ....[248]....
        /*0804*/ 	.word	0x0500000f


	//   ....[249]....
        /*0808*/ 	.word	0x0500000f


	//   ....[250]....
        /*080c*/ 	.word	0x0500000f


	//   ....[251]....
        /*0810*/ 	.word	0x0500000f


	//   ....[252]....
        /*0814*/ 	.word	0x0500000f


	//   ....[253]....
        /*0818*/ 	.word	0x0500000f


	//   ....[254]....
        /*081c*/ 	.word	0x0500000f


	//   ....[255]....
        /*0820*/ 	.word	0x0500000f


	//   ....[0]....
        /*0824*/ 	.word	0x0500000f


	//   ....[1]....
        /*0828*/ 	.word	0x0500000f


	//   ....[2]....
        /*082c*/ 	.word	0x0500000f


	//   ....[3]....
        /*0830*/ 	.word	0x0500000f


	//   ....[4]....
        /*0834*/ 	.word	0x0500000f


	//   ....[5]....
        /*0838*/ 	.word	0x0500000f


	//   ....[6]....
        /*083c*/ 	.word	0x0500000f


	//   ....[7]....
        /*0840*/ 	.word	0x0500000f


	//   ....[8]....
        /*0844*/ 	.word	0x0500000f


	//   ....[9]....
        /*0848*/ 	.word	0x0500000f


	//   ....[10]....
        /*084c*/ 	.word	0x0500000f


	//----- nvinfo : EIATTR_COOP_GROUP_INSTR_OFFSETS
	.align		4
.L_647:
        /*0850*/ 	.byte	0x04, 0x28
        /*0852*/ 	.short	(.L_649 - .L_648)


	//   ....[0]....
.L_648:
        /*0854*/ 	.word	0x00000060


	//   ....[1]....
        /*0858*/ 	.word	0x00000140


	//   ....[2]....
        /*085c*/ 	.word	0x00000190


	//   ....[3]....
        /*0860*/ 	.word	0x000003c0


	//   ....[4]....
        /*0864*/ 	.word	0x00000520


	//   ....[5]....
        /*0868*/ 	.word	0x00000640


	//   ....[6]....
        /*086c*/ 	.word	0x000007a0


	//   ....[7]....
        /*0870*/ 	.word	0x00003830


	//   ....[8]....
        /*0874*/ 	.word	0x00003840


	//   ....[9]....
        /*0878*/ 	.word	0x00004e10


	//   ....[10]....
        /*087c*/ 	.word	0x00004e20


	//   ....[11]....
        /*0880*/ 	.word	0x00006fc0


	//   ....[12]....
        /*0884*/ 	.word	0x00006fd0


	//   ....[13]....
        /*0888*/ 	.word	0x000087b0


	//   ....[14]....
        /*088c*/ 	.word	0x000087c0


	//   ....[15]....
        /*0890*/ 	.word	0x0000a1c0


	//   ....[16]....
        /*0894*/ 	.word	0x0000a1d0


	//   ....[17]....
        /*0898*/ 	.word	0x0000a460


	//   ....[18]....
        /*089c*/ 	.word	0x0000a470


	//   ....[19]....
        /*08a0*/ 	.word	0x0000a990


	//   ....[20]....
        /*08a4*/ 	.word	0x0000a9b0


	//   ....[21]....
        /*08a8*/ 	.word	0x0000abf0


	//   ....[22]....
        /*08ac*/ 	.word	0x0000ac10


	//   ....[23]....
        /*08b0*/ 	.word	0x0000b3c0


	//   ....[24]....
        /*08b4*/ 	.word	0x0000b920


	//   ....[25]....
        /*08b8*/ 	.word	0x0000b930


	//   ....[26]....
        /*08bc*/ 	.word	0x0000b940


	//   ....[27]....
        /*08c0*/ 	.word	0x0000b950


	//   ....[28]....
        /*08c4*/ 	.word	0x0000e450


	//   ....[29]....
        /*08c8*/ 	.word	0x0000e460


	//   ....[30]....
        /*08cc*/ 	.word	0x0000e470


	//   ....[31]....
        /*08d0*/ 	.word	0x0000e480


	//   ....[32]....
        /*08d4*/ 	.word	0x00012a40


	//   ....[33]....
        /*08d8*/ 	.word	0x00012a60


	//   ....[34]....
        /*08dc*/ 	.word	0x00012f00


	//   ....[35]....
        /*08e0*/ 	.word	0x00012f60


	//   ....[36]....
        /*08e4*/ 	.word	0x00015a60


	//   ....[37]....
        /*08e8*/ 	.word	0x00015a80


	//   ....[38]....
        /*08ec*/ 	.word	0x00015aa0


	//   ....[39]....
        /*08f0*/ 	.word	0x00015ac0


	//   ....[40]....
        /*08f4*/ 	.word	0x00016e50


	//   ....[41]....
        /*08f8*/ 	.word	0x00017050


	//   ....[42]....
        /*08fc*/ 	.word	0x00017110


	//   ....[43]....
        /*0900*/ 	.word	0x00017130


	//   ....[44]....
        /*0904*/ 	.word	0x00018720


	//   ....[45]....
        /*0908*/ 	.word	0x000187b0


	//   ....[46]....
        /*090c*/ 	.word	0x00018980


	//   ....[47]....
        /*0910*/ 	.word	0x000189c0


	//   ....[48]....
        /*0914*/ 	.word	0x00018f40


	//   ....[49]....
        /*0918*/ 	.word	0x00018f90


	//   ....[50]....
        /*091c*/ 	.word	0x000190a0


	//   ....[51]....
        /*0920*/ 	.word	0x000190c0


	//   ....[52]....
        /*0924*/ 	.word	0x000191c0


	//   ....[53]....
        /*0928*/ 	.word	0x000191e0


	//   ....[54]....
        /*092c*/ 	.word	0x000192f0


	//   ....[55]....
        /*0930*/ 	.word	0x00019310


	//   ....[56]....
        /*0934*/ 	.word	0x00019c10


	//   ....[57]....
        /*0938*/ 	.word	0x00019c40


	//   ....[58]....
        /*093c*/ 	.word	0x00019d40


	//   ....[59]....
        /*0940*/ 	.word	0x00019d60


	//   ....[60]....
        /*0944*/ 	.word	0x00019e60


	//   ....[61]....
        /*0948*/ 	.word	0x00019e80


	//   ....[62]....
        /*094c*/ 	.word	0x00019f90


	//   ....[63]....
        /*0950*/ 	.word	0x00019fb0


	//   ....[64]....
        /*0954*/ 	.word	0x0001a140


	//   ....[65]....
        /*0958*/ 	.word	0x0001a310


	//   ....[66]....
        /*095c*/ 	.word	0x0001a340


	//   ....[67]....
        /*0960*/ 	.word	0x0001a370


	//   ....[68]....
        /*0964*/ 	.word	0x0001a3a0


	//   ....[69]....
        /*0968*/ 	.word	0x0001a3d0


	//   ....[70]....
        /*096c*/ 	.word	0x0001a400


	//   ....[71]....
        /*0970*/ 	.word	0x0001a570


	//   ....[72]....
        /*0974*/ 	.word	0x0001a5a0


	//   ....[73]....
        /*0978*/ 	.word	0x0001a5d0


	//   ....[74]....
        /*097c*/ 	.word	0x0001a600


	//   ....[75]....
        /*0980*/ 	.word	0x0001a630


	//   ....[76]....
        /*0984*/ 	.word	0x0001a660


	//   ....[77]....
        /*0988*/ 	.word	0x0001a6f0


	//   ....[78]....
        /*098c*/ 	.word	0x0001a720


	//   ....[79]....
        /*0990*/ 	.word	0x0001a7a0


	//   ....[80]....
        /*0994*/ 	.word	0x0001b2a0


	//   ....[81]....
        /*0998*/ 	.word	0x0001d310


	//   ....[82]....
        /*099c*/ 	.word	0x0001d330


	//   ....[83]....
        /*09a0*/ 	.word	0x0001d3e0


	//   ....[84]....
        /*09a4*/ 	.word	0x0001d400


	//   ....[85]....
        /*09a8*/ 	.word	0x0001d4a0


	//   ....[86]....
        /*09ac*/ 	.word	0x0001d4c0


	//   ....[87]....
        /*09b0*/ 	.word	0x0001d560


	//   ....[88]....
        /*09b4*/ 	.word	0x0001d580


	//   ....[89]....
        /*09b8*/ 	.word	0x0001d620


	//   ....[90]....
        /*09bc*/ 	.word	0x0001d640


	//   ....[91]....
        /*09c0*/ 	.word	0x0001d650


	//   ....[92]....
        /*09c4*/ 	.word	0x0001d6e0


	//   ....[93]....
        /*09c8*/ 	.word	0x0001de40


	//   ....[94]....
        /*09cc*/ 	.word	0x0001de70


	//   ....[95]....
        /*09d0*/ 	.word	0x0001ded0


	//   ....[96]....
        /*09d4*/ 	.word	0x0001df20


	//   ....[97]....
        /*09d8*/ 	.word	0x0001df70


	//   ....[98]....
        /*09dc*/ 	.word	0x0001dfd0


	//   ....[99]....
        /*09e0*/ 	.word	0x0001e010


	//   ....[100]....
        /*09e4*/ 	.word	0x0001e080


	//   ....[101]....
        /*09e8*/ 	.word	0x0001e0d0


	//   ....[102]....
        /*09ec*/ 	.word	0x0001e130


	//   ....[103]....
        /*09f0*/ 	.word	0x0001e180


	//   ....[104]....
        /*09f4*/ 	.word	0x0001e1e0


	//   ....[105]....
        /*09f8*/ 	.word	0x0001e220


	//   ....[106]....
        /*09fc*/ 	.word	0x0001e290


	//   ....[107]....
        /*0a00*/ 	.word	0x0001e2b0


	//   ....[108]....
        /*0a04*/ 	.word	0x0001e2f0


	//   ....[109]....
        /*0a08*/ 	.word	0x0001eb00


	//   ....[110]....
        /*0a0c*/ 	.word	0x0001eb10


	//   ....[111]....
        /*0a10*/ 	.word	0x0001eb40


	//   ....[112]....
        /*0a14*/ 	.word	0x0001eb90


	//   ....[113]....
        /*0a18*/ 	.word	0x0001eba0


	//   ....[114]....
        /*0a1c*/ 	.word	0x0001ec00


	//   ....[115]....
        /*0a20*/ 	.word	0x0001ec30


	//   ....[116]....
        /*0a24*/ 	.word	0x0001ec70


	//   ....[117]....
        /*0a28*/ 	.word	0x0001eca0


	//   ....[118]....
        /*0a2c*/ 	.word	0x0001ece0


	//   ....[119]....
        /*0a30*/ 	.word	0x0001ed10


	//   ....[120]....
        /*0a34*/ 	.word	0x0001ed50


	//   ....[121]....
        /*0a38*/ 	.word	0x0001eff0


	//   ....[122]....
        /*0a3c*/ 	.word	0x0001f010


	//   ....[123]....
        /*0a40*/ 	.word	0x0001f020


	//   ....[124]....
        /*0a44*/ 	.word	0x0001f0b0


	//   ....[125]....
        /*0a48*/ 	.word	0x0001f0c0


	//   ....[126]....
        /*0a4c*/ 	.word	0x0001f150


	//   ....[127]....
        /*0a50*/ 	.word	0x0001f160


	//   ....[128]....
        /*0a54*/ 	.word	0x0001f1f0


	//   ....[129]....
        /*0a58*/ 	.word	0x0001f200


	//   ....[130]....
        /*0a5c*/ 	.word	0x0001f290


	//   ....[131]....
        /*0a60*/ 	.word	0x0001f2a0


	//   ....[132]....
        /*0a64*/ 	.word	0x0001f2b0


	//   ....[133]....
        /*0a68*/ 	.word	0x0001f8b0


	//   ....[134]....
        /*0a6c*/ 	.word	0x0001f8f0


	//   ....[135]....
        /*0a70*/ 	.word	0x0001f920


	//   ....[136]....
        /*0a74*/ 	.word	0x0001f960


	//   ....[137]....
        /*0a78*/ 	.word	0x0001f9f0


	//   ....[138]....
        /*0a7c*/ 	.word	0x0001fa20


	//   ....[139]....
        /*0a80*/ 	.word	0x0001fa90


	//   ....[140]....
        /*0a84*/ 	.word	0x0001fac0


	//   ....[141]....
        /*0a88*/ 	.word	0x0001fb30


	//   ....[142]....
        /*0a8c*/ 	.word	0x0001fb60


	//   ....[143]....
        /*0a90*/ 	.word	0x0001fb90


	//   ....[144]....
        /*0a94*/ 	.word	0x0001fbe0


	//   ....[145]....
        /*0a98*/ 	.word	0x0001ffe0


	//   ....[146]....
        /*0a9c*/ 	.word	0x00020030


	//   ....[147]....
        /*0aa0*/ 	.word	0x00020060


	//   ....[148]....
        /*0aa4*/ 	.word	0x00020070


	//   ....[149]....
        /*0aa8*/ 	.word	0x000200a0


	//   ....[150]....
        /*0aac*/ 	.word	0x000200d0


	//   ....[151]....
        /*0ab0*/ 	.word	0x00020100


	//   ....[152]....
        /*0ab4*/ 	.word	0x00020130


	//   ....[153]....
        /*0ab8*/ 	.word	0x000202b0


	//   ....[154]....
        /*0abc*/ 	.word	0x000202e0


	//   ....[155]....
        /*0ac0*/ 	.word	0x00020310


	//   ....[156]....
        /*0ac4*/ 	.word	0x00020340


	//   ....[157]....
        /*0ac8*/ 	.word	0x00020370


	//   ....[158]....
        /*0acc*/ 	.word	0x000203a0


	//   ....[159]....
        /*0ad0*/ 	.word	0x00020460


	//   ....[160]....
        /*0ad4*/ 	.word	0x00020480


	//   ....[161]....
        /*0ad8*/ 	.word	0x000204f0


	//   ....[162]....
        /*0adc*/ 	.word	0x00020960


	//   ....[163]....
        /*0ae0*/ 	.word	0x00020c80


	//   ....[164]....
        /*0ae4*/ 	.word	0x00020d10


	//   ....[165]....
        /*0ae8*/ 	.word	0x00020db0


	//   ....[166]....
        /*0aec*/ 	.word	0x00020e40


	//   ....[167]....
        /*0af0*/ 	.word	0x00020f30


	//   ....[168]....
        /*0af4*/ 	.word	0x00020fc0


	//   ....[169]....
        /*0af8*/ 	.word	0x00021060


	//   ....[170]....
        /*0afc*/ 	.word	0x000210f0


	//   ....[171]....
        /*0b00*/ 	.word	0x000211e0


	//   ....[172]....
        /*0b04*/ 	.word	0x00021270


	//   ....[173]....
        /*0b08*/ 	.word	0x00021310


	//   ....[174]....
        /*0b0c*/ 	.word	0x000213a0


	//   ....[175]....
        /*0b10*/ 	.word	0x00021490


	//   ....[176]....
        /*0b14*/ 	.word	0x00021520


	//   ....[177]....
        /*0b18*/ 	.word	0x00021570


	//   ....[178]....
        /*0b1c*/ 	.word	0x000215c0


	//   ....[179]....
        /*0b20*/ 	.word	0x000216a0


	//   ....[180]....
        /*0b24*/ 	.word	0x00021730


	//   ....[181]....
        /*0b28*/ 	.word	0x00021780


	//   ....[182]....
        /*0b2c*/ 	.word	0x000217d0


	//   ....[183]....
        /*0b30*/ 	.word	0x00021a30


	//   ....[184]....
        /*0b34*/ 	.word	0x00021d10


	//   ....[185]....
        /*0b38*/ 	.word	0x00021e00


	//   ....[186]....
        /*0b3c*/ 	.word	0x00021ea0


	//   ....[187]....
        /*0b40*/ 	.word	0x00021f00


	//   ....[188]....
        /*0b44*/ 	.word	0x00022010


	//   ....[189]....
        /*0b48*/ 	.word	0x00022080


	//   ....[190]....
        /*0b4c*/ 	.word	0x00022190


	//   ....[191]....
        /*0b50*/ 	.word	0x00022200


	//   ....[192]....
        /*0b54*/ 	.word	0x00022310


	//   ....[193]....
        /*0b58*/ 	.word	0x00022380


	//   ....[194]....
        /*0b5c*/ 	.word	0x00022490


	//   ....[195]....
        /*0b60*/ 	.word	0x00022500


	//   ....[196]....
        /*0b64*/ 	.word	0x000225e0


	//   ....[197]....
        /*0b68*/ 	.word	0x000226e0


	//   ....[198]....
        /*0b6c*/ 	.word	0x00022750


	//   ....[199]....
        /*0b70*/ 	.word	0x000227d0


	//   ....[200]....
        /*0b74*/ 	.word	0x00022890


	//   ....[201]....
        /*0b78*/ 	.word	0x00022910


	//   ....[202]....
        /*0b7c*/ 	.word	0x000229f0


	//   ....[203]....
        /*0b80*/ 	.word	0x00022a70


	//   ....[204]....
        /*0b84*/ 	.word	0x00022b50


	//   ....[205]....
        /*0b88*/ 	.word	0x00022bd0


	//   ....[206]....
        /*0b8c*/ 	.word	0x00022cb0


	//   ....[207]....
        /*0b90*/ 	.word	0x00022d30


	//   ....[208]....
        /*0b94*/ 	.word	0x00022e10


	//   ....[209]....
        /*0b98*/ 	.word	0x00022e90


	//   ....[210]....
        /*0b9c*/ 	.word	0x00022f70


	//   ....[211]....
        /*0ba0*/ 	.word	0x00022ff0


	//   ....[212]....
        /*0ba4*/ 	.word	0x000230b0


	//   ....[213]....
        /*0ba8*/ 	.word	0x000231e0


	//   ....[214]....
        /*0bac*/ 	.word	0x000232a0


	//   ....[215]....
        /*0bb0*/ 	.word	0x00023310


	//   ....[216]....
        /*0bb4*/ 	.word	0x00023420


	//   ....[217]....
        /*0bb8*/ 	.word	0x00023480


	//   ....[218]....
        /*0bbc*/ 	.word	0x00023550


	//   ....[219]....
        /*0bc0*/ 	.word	0x000235b0


	//   ....[220]....
        /*0bc4*/ 	.word	0x00023680


	//   ....[221]....
        /*0bc8*/ 	.word	0x000236e0


	//   ....[222]....
        /*0bcc*/ 	.word	0x000237b0


	//   ....[223]....
        /*0bd0*/ 	.word	0x000238a0


	//   ....[224]....
        /*0bd4*/ 	.word	0x00023930


	//   ....[225]....
        /*0bd8*/ 	.word	0x00023a20


	//   ....[226]....
        /*0bdc*/ 	.word	0x00023ac0


	//   ....[227]....
        /*0be0*/ 	.word	0x00023b20


	//   ....[228]....
        /*0be4*/ 	.word	0x00023c20


	//   ....[229]....
        /*0be8*/ 	.word	0x00023c80


	//   ....[230]....
        /*0bec*/ 	.word	0x00023d80


	//   ....[231]....
        /*0bf0*/ 	.word	0x00023de0


	//   ....[232]....
        /*0bf4*/ 	.word	0x00023ee0


	//   ....[233]....
        /*0bf8*/ 	.word	0x00023f40


	//   ....[234]....
        /*0bfc*/ 	.word	0x00024040


	//   ....[235]....
        /*0c00*/ 	.word	0x000240a0


	//   ....[236]....
        /*0c04*/ 	.word	0x00024170


	//   ....[237]....
        /*0c08*/ 	.word	0x000242b0


	//   ....[238]....
        /*0c0c*/ 	.word	0x00024350


	//   ....[239]....
        /*0c10*/ 	.word	0x00024430


	//   ....[240]....
        /*0c14*/ 	.word	0x00024500


	//   ....[241]....
        /*0c18*/ 	.word	0x00024560


	//   ....[242]....
        /*0c1c*/ 	.word	0x00024650


	//   ....[243]....
        /*0c20*/ 	.word	0x000246b0


	//   ....[244]....
        /*0c24*/ 	.word	0x000247a0


	//   ....[245]....
        /*0c28*/ 	.word	0x00024800


	//   ....[246]....
        /*0c2c*/ 	.word	0x000248f0


	//   ....[247]....
        /*0c30*/ 	.word	0x00024950


	//   ....[248]....
        /*0c34*/ 	.word	0x00024a30


	//   ....[249]....
        /*0c38*/ 	.word	0x00024ac0


	//   ....[250]....
        /*0c3c*/ 	.word	0x00024b60


	//   ....[251]....
        /*0c40*/ 	.word	0x00024c80


	//   ....[252]....
        /*0c44*/ 	.word	0x00024cf0


	//   ....[253]....
        /*0c48*/ 	.word	0x00024d60


	//   ....[254]....
        /*0c4c*/ 	.word	0x00024dd0


	//   ....[255]....
        /*0c50*/ 	.word	0x00024e40


	//   ....[0]....
        /*0c54*/ 	.word	0x00024ec0


	//   ....[1]....
        /*0c58*/ 	.word	0x00024f50


	//   ....[2]....
        /*0c5c*/ 	.word	0x00024fe0


	//   ....[3]....
        /*0c60*/ 	.word	0x00025050


	//   ....[4]....
        /*0c64*/ 	.word	0x000250c0


	//   ....[5]....
        /*0c68*/ 	.word	0x00025130


	//   ....[6]....
        /*0c6c*/ 	.word	0x000251b0


	//   ....[7]....
        /*0c70*/ 	.word	0x00025220


	//   ....[8]....
        /*0c74*/ 	.word	0x000252c0


	//   ....[9]....
        /*0c78*/ 	.word	0x00025350


	//   ....[10]....
        /*0c7c*/ 	.word	0x00025470


	//----- nvinfo : EIATTR_REG_RECONFIG
	.align		4
.L_649:
        /*0c80*/ 	.byte	0x01, 0x54
	.zero		2


	//----- nvinfo : EIATTR_SYSCALL_OFFSETS
	.align		4
        /*0c84*/ 	.byte	0x04, 0x46
        /*0c86*/ 	.short	(.L_651 - .L_650)


	//   ....[0]....
.L_650:
        /*0c88*/ 	.word	0x00001b00


	//   ....[1]....
        /*0c8c*/ 	.word	0x00001c50


	//   ....[2]....
        /*0c90*/ 	.word	0x0000b530


	//   ....[3]....
        /*0c94*/ 	.word	0x0000b8a0


	//   ....[4]....
        /*0c98*/ 	.word	0x0001c8f0


	//   ....[5]....
        /*0c9c*/ 	.word	0x0001ca40


	//   ....[6]....
        /*0ca0*/ 	.word	0x0001cb30


	//   ....[7]....
        /*0ca4*/ 	.word	0x0001daa0


	//----- nvinfo : EIATTR_MBARRIER_INSTR_OFFSETS
	.align		4
.L_651:
        /*0ca8*/ 	.byte	0x04, 0x39
        /*0caa*/ 	.short	(.L_653 - .L_652)


	//   ....[0]....
.L_652:
        /*0cac*/ 	.word	0x00000270
        /*0cb0*/ 	.word	0x000000ff
        /*0cb4*/ 	.word	0x00030800
        /*0cb8*/ 	.short	0x0100
        /*0cba*/ 	.byte	0x08
	.zero		1


	//   ....[1]....
        /*0cbc*/ 	.word	0x00000280
        /*0cc0*/ 	.word	0x000000ff
        /*0cc4*/ 	.word	0x00030820
        /*0cc8*/ 	.short	0x0100
        /*0cca*/ 	.byte	0x08
	.zero		1


	//   ....[2]....
        /*0ccc*/ 	.word	0x00000370
        /*0cd0*/ 	.word	0x000000ff
        /*0cd4*/ 	.word	0x00030830
        /*0cd8*/ 	.short	0x0100
        /*0cda*/ 	.byte	0x08
	.zero		1


	//   ....[3]....
        /*0cdc*/ 	.word	0x00000380
        /*0ce0*/ 	.word	0x000000ff
        /*0ce4*/ 	.word	0x00030840
        /*0ce8*/ 	.short	0x0100
        /*0cea*/ 	.byte	0x08
	.zero		1


	//   ....[4]....
        /*0cec*/ 	.word	0x00000390
        /*0cf0*/ 	.word	0x000000ff
        /*0cf4*/ 	.word	0x00030838
        /*0cf8*/ 	.short	0x0100
        /*0cfa*/ 	.byte	0x08
	.zero		1


	//   ....[5]....
        /*0cfc*/ 	.word	0x000003a0
        /*0d00*/ 	.word	0x000000ff
        /*0d04*/ 	.word	0x00030848
        /*0d08*/ 	.short	0x0100
        /*0d0a*/ 	.byte	0x08
	.zero		1


	//   ....[6]....
        /*0d0c*/ 	.word	0x000004d0
        /*0d10*/ 	.word	0x000000ff
        /*0d14*/ 	.word	0x00030850
        /*0d18*/ 	.short	0x0100
        /*0d1a*/ 	.byte	0x08
	.zero		1


	//   ....[7]....
        /*0d1c*/ 	.word	0x000004e0
        /*0d20*/ 	.word	0x000000ff
        /*0d24*/ 	.word	0x00030860
        /*0d28*/ 	.short	0x0100
        /*0d2a*/ 	.byte	0x08
	.zero		1


	//   ....[8]....
        /*0d2c*/ 	.word	0x000004f0
        /*0d30*/ 	.word	0x000000ff
        /*0d34*/ 	.word	0x00030858
        /*0d38*/ 	.short	0x0100
        /*0d3a*/ 	.byte	0x08
	.zero		1


	//   ....[9]....
        /*0d3c*/ 	.word	0x00000500
        /*0d40*/ 	.word	0x000000ff
        /*0d44*/ 	.word	0x00030868
        /*0d48*/ 	.short	0x0100
        /*0d4a*/ 	.byte	0x08
	.zero		1


	//   ....[10]....
        /*0d4c*/ 	.word	0x000005f0
        /*0d50*/ 	.word	0x000000ff
        /*0d54*/ 	.word	0x00030870
        /*0d58*/ 	.short	0x0100
        /*0d5a*/ 	.byte	0x06
	.zero		1


	//   ....[11]....
        /*0d5c*/ 	.word	0x00000600
        /*0d60*/ 	.word	0x000000ff
        /*0d64*/ 	.word	0x00030880
        /*0d68*/ 	.short	0x0100
        /*0d6a*/ 	.byte	0x06
	.zero		1


	//   ....[12]....
        /*0d6c*/ 	.word	0x00000610
        /*0d70*/ 	.word	0x000000ff
        /*0d74*/ 	.word	0x00030878
        /*0d78*/ 	.short	0x0100
        /*0d7a*/ 	.byte	0x06
	.zero		1


	//   ....[13]....
        /*0d7c*/ 	.word	0x00000620
        /*0d80*/ 	.word	0x000000ff
        /*0d84*/ 	.word	0x00030888
        /*0d88*/ 	.short	0x0100
        /*0d8a*/ 	.byte	0x06
	.zero		1


	//   ....[14]....
        /*0d8c*/ 	.word	0x00000750
        /*0d90*/ 	.word	0x000000ff
        /*0d94*/ 	.word	0x00030890
        /*0d98*/ 	.short	0x0100
        /*0d9a*/ 	.byte	0x08
	.zero		1


	//   ....[15]....
        /*0d9c*/ 	.word	0x00000760
        /*0da0*/ 	.word	0x000000ff
        /*0da4*/ 	.word	0x000308a0
        /*0da8*/ 	.short	0x0100
        /*0daa*/ 	.byte	0x08
	.zero		1


	//   ....[16]....
        /*0dac*/ 	.word	0x00000770
        /*0db0*/ 	.word	0x000000ff
        /*0db4*/ 	.word	0x00030898
        /*0db8*/ 	.short	0x0100
        /*0dba*/ 	.byte	0x08
	.zero		1


	//   ....[17]....
        /*0dbc*/ 	.word	0x00000780
        /*0dc0*/ 	.word	0x000000ff
        /*0dc4*/ 	.word	0x000308a8
        /*0dc8*/ 	.short	0x0100
        /*0dca*/ 	.byte	0x08
	.zero		1


	//   ....[18]....
        /*0dcc*/ 	.word	0x000008b0
        /*0dd0*/ 	.word	0x000000ff
        /*0dd4*/ 	.word	0x000308b0
        /*0dd8*/ 	.short	0x0100
        /*0dda*/ 	.byte	0x08
	.zero		1


	//   ....[19]....
        /*0ddc*/ 	.word	0x000008c0
        /*0de0*/ 	.word	0x000000ff
        /*0de4*/ 	.word	0x000308c0
        /*0de8*/ 	.short	0x0100
        /*0dea*/ 	.byte	0x08
	.zero		1


	//   ....[20]....
        /*0dec*/ 	.word	0x000008d0
        /*0df0*/ 	.word	0x000000ff
        /*0df4*/ 	.word	0x000308b8
        /*0df8*/ 	.short	0x0100
        /*0dfa*/ 	.byte	0x08
	.zero		1


	//   ....[21]....
        /*0dfc*/ 	.word	0x000008e0
        /*0e00*/ 	.word	0x000000ff
        /*0e04*/ 	.word	0x000308c8
        /*0e08*/ 	.short	0x0100
        /*0e0a*/ 	.byte	0x08
	.zero		1


	//   ....[22]....
        /*0e0c*/ 	.word	0x000037e0
        /*0e10*/ 	.word	0x00000057
        /*0e14*/ 	.word	0x00030890
        /*0e18*/ 	.short	0x010a
        /*0e1a*/ 	.byte	0x3f
	.zero		1


	//   ....[23]....
        /*0e1c*/ 	.word	0x00006f60
        /*0e20*/ 	.word	0x00000057
        /*0e24*/ 	.word	0x00030890
        /*0e28*/ 	.short	0x010a
        /*0e2a*/ 	.byte	0x3f
	.zero		1


	//   ....[24]....
        /*0e2c*/ 	.word	0x0000a000
        /*0e30*/ 	.word	0x00000057
        /*0e34*/ 	.word	0x00030890
        /*0e38*/ 	.short	0x010a
        /*0e3a*/ 	.byte	0x3f
	.zero		1


	//   ....[25]....
        /*0e3c*/ 	.word	0x0000a7c0
        /*0e40*/ 	.word	0x0000000b
        /*0e44*/ 	.word	0x00000000
        /*0e48*/ 	.short	0x0101
        /*0e4a*/ 	.byte	0x3f
	.zero		1


	//   ....[26]....
        /*0e4c*/ 	.word	0x0000a800
        /*0e50*/ 	.word	0x00000057
        /*0e54*/ 	.word	0x000308b0
        /*0e58*/ 	.short	0x010a
        /*0e5a*/ 	.byte	0x3f
	.zero		1


	//   ....[27]....
        /*0e5c*/ 	.word	0x0000af00
        /*0e60*/ 	.word	0x00000057
        /*0e64*/ 	.word	0x00000000
        /*0e68*/ 	.short	0x0101
        /*0e6a*/ 	.byte	0x3f
	.zero		1


	//   ....[28]....
        /*0e6c*/ 	.word	0x0000b5c0
        /*0e70*/ 	.word	0x00000002
        /*0e74*/ 	.word	0x00030800
        /*0e78*/ 	.short	0x010a
        /*0e7a*/ 	.byte	0x3f
	.zero		1


	//   ....[29]....
        /*0e7c*/ 	.word	0x0000b610
        /*0e80*/ 	.word	0x00000002
        /*0e84*/ 	.word	0x00030800
        /*0e88*/ 	.short	0x010a
        /*0e8a*/ 	.byte	0x3f
	.zero		1


	//   ....[30]....
        /*0e8c*/ 	.word	0x0000c3f0
        /*0e90*/ 	.word	0x00000002
        /*0e94*/ 	.word	0x00030800
        /*0e98*/ 	.short	0x010a
        /*0e9a*/ 	.byte	0x3f
	.zero		1


	//   ....[31]....
        /*0e9c*/ 	.word	0x0000ecb0
        /*0ea0*/ 	.word	0x00000002
        /*0ea4*/ 	.word	0x00030800
        /*0ea8*/ 	.short	0x010a
        /*0eaa*/ 	.byte	0x3f
	.zero		1


	//   ....[32]....
        /*0eac*/ 	.word	0x00011180
        /*0eb0*/ 	.word	0x00000003
        /*0eb4*/ 	.word	0x00030830
        /*0eb8*/ 	.short	0x010a
        /*0eba*/ 	.byte	0x3f
	.zero		1


	//   ....[33]....
        /*0ebc*/ 	.word	0x000111d0
        /*0ec0*/ 	.word	0x00000003
        /*0ec4*/ 	.word	0x00030830
        /*0ec8*/ 	.short	0x010a
        /*0eca*/ 	.byte	0x3f
	.zero		1


	//   ....[34]....
        /*0ecc*/ 	.word	0x00011f30
        /*0ed0*/ 	.word	0x00000003
        /*0ed4*/ 	.word	0x00000000
        /*0ed8*/ 	.short	0x0101
        /*0eda*/ 	.byte	0x3f
	.zero		1


	//   ....[35]....
        /*0edc*/ 	.word	0x00013ea0
        /*0ee0*/ 	.word	0x0000000b
        /*0ee4*/ 	.word	0x00030830
        /*0ee8*/ 	.short	0x010a
        /*0eea*/ 	.byte	0x3f
	.zero		1


	//   ....[36]....
        /*0eec*/ 	.word	0x00013f20
        /*0ef0*/ 	.word	0x0000000b
        /*0ef4*/ 	.word	0x00030830
        /*0ef8*/ 	.short	0x010a
        /*0efa*/ 	.byte	0x3f
	.zero		1


	//   ....[37]....
        /*0efc*/ 	.word	0x00014df0
        /*0f00*/ 	.word	0x0000000d
        /*0f04*/ 	.word	0x00030850
        /*0f08*/ 	.short	0x010a
        /*0f0a*/ 	.byte	0x3f
	.zero		1


	//   ....[38]....
        /*0f0c*/ 	.word	0x00014e40
        /*0f10*/ 	.word	0x0000000d
        /*0f14*/ 	.word	0x00030850
        /*0f18*/ 	.short	0x010a
        /*0f1a*/ 	.byte	0x3f
	.zero		1


	//   ....[39]....
        /*0f1c*/ 	.word	0x00015ce0
        /*0f20*/ 	.word	0x0000007c
        /*0f24*/ 	.word	0x00000000
        /*0f28*/ 	.short	0x0101
        /*0f2a*/ 	.byte	0x3f
	.zero		1


	//   ....[40]....
        /*0f2c*/ 	.word	0x00016570
        /*0f30*/ 	.word	0x0000000d
        /*0f34*/ 	.word	0x00000000
        /*0f38*/ 	.short	0x0101
        /*0f3a*/ 	.byte	0x3f
	.zero		1


	//   ....[41]....
        /*0f3c*/ 	.word	0x00016d50
        /*0f40*/ 	.word	0x00000008
        /*0f44*/ 	.word	0x00030850
        /*0f48*/ 	.short	0x010a
        /*0f4a*/ 	.byte	0x3f
	.zero		1


	//   ....[42]....
        /*0f4c*/ 	.word	0x00016df0
        /*0f50*/ 	.word	0x00000008
        /*0f54*/ 	.word	0x00030850
        /*0f58*/ 	.short	0x010a
        /*0f5a*/ 	.byte	0x3f
	.zero		1


	//   ....[43]....
        /*0f5c*/ 	.word	0x00017300
        /*0f60*/ 	.word	0x00000005
        /*0f64*/ 	.word	0x00000000
        /*0f68*/ 	.short	0x0101
        /*0f6a*/ 	.byte	0x3f
	.zero		1


	//   ....[44]....
        /*0f6c*/ 	.word	0x00018f50
        /*0f70*/ 	.word	0x00000000
        /*0f74*/ 	.word	0x00000000
        /*0f78*/ 	.short	0x0101
        /*0f7a*/ 	.byte	0x3f
	.zero		1


	//   ....[45]....
        /*0f7c*/ 	.word	0x0001b380
        /*0f80*/ 	.word	0x00000016
        /*0f84*/ 	.word	0x00030820
        /*0f88*/ 	.short	0x010a
        /*0f8a*/ 	.byte	0x3f
	.zero		1


	//   ....[46]....
        /*0f8c*/ 	.word	0x0001b410
        /*0f90*/ 	.word	0x00000009
        /*0f94*/ 	.word	0x000308a0
        /*0f98*/ 	.short	0x010a
        /*0f9a*/ 	.byte	0x3f
	.zero		1


	//   ....[47]....
        /*0f9c*/ 	.word	0x0001b860
        /*0fa0*/ 	.word	0x00000009
        /*0fa4*/ 	.word	0x000308c0
        /*0fa8*/ 	.short	0x010a
        /*0faa*/ 	.byte	0x3f
	.zero		1


	//   ....[48]....
        /*0fac*/ 	.word	0x0001bd70
        /*0fb0*/ 	.word	0x00000008
        /*0fb4*/ 	.word	0x000308a0
        /*0fb8*/ 	.short	0x010a
        /*0fba*/ 	.byte	0x3f
	.zero		1


	//   ....[49]....
        /*0fbc*/ 	.word	0x0001c1b0
        /*0fc0*/ 	.word	0x00000008
        /*0fc4*/ 	.word	0x000308c0
        /*0fc8*/ 	.short	0x010a
        /*0fca*/ 	.byte	0x3f
	.zero		1


	//   ....[50]....
        /*0fcc*/ 	.word	0x0001d0e0
        /*0fd0*/ 	.word	0x00000007
        /*0fd4*/ 	.word	0x00030840
        /*0fd8*/ 	.short	0x010a
        /*0fda*/ 	.byte	0x3f
	.zero		1


	//   ....[51]....
        /*0fdc*/ 	.word	0x0001d7a0
        /*0fe0*/ 	.word	0x00000007
        /*0fe4*/ 	.word	0x00030830
        /*0fe8*/ 	.short	0x0107
        /*0fea*/ 	.byte	0x3f
	.zero		1


	//   ....[52]....
        /*0fec*/ 	.word	0x0001d870
        /*0ff0*/ 	.word	0x00000007
        /*0ff4*/ 	.word	0x00030830
        /*0ff8*/ 	.short	0x0101
        /*0ffa*/ 	.byte	0x3f
	.zero		1


	//   ....[53]....
        /*0ffc*/ 	.word	0x0001e400
        /*1000*/ 	.word	0x00000016
        /*1004*/ 	.word	0x00030800
        /*1008*/ 	.short	0x0107
        /*100a*/ 	.byte	0x3f
	.zero		1


	//   ....[54]....
        /*100c*/ 	.word	0x0001e500
        /*1010*/ 	.word	0x00000016
        /*1014*/ 	.word	0x00030800
        /*1018*/ 	.short	0x0101
        /*101a*/ 	.byte	0x3f
	.zero		1


	//   ....[55]....
        /*101c*/ 	.word	0x0001e520
        /*1020*/ 	.word	0x00000016
        /*1024*/ 	.word	0x00030820
        /*1028*/ 	.short	0x010a
        /*102a*/ 	.byte	0x3f
	.zero		1


	//   ....[56]....
        /*102c*/ 	.word	0x0001e900
        /*1030*/ 	.word	0x00000007
        /*1034*/ 	.word	0x00030840
        /*1038*/ 	.short	0x010a
        /*103a*/ 	.byte	0x3f
	.zero		1


	//   ....[57]....
        /*103c*/ 	.word	0x0001ee10
        /*1040*/ 	.word	0x00000007
        /*1044*/ 	.word	0x00030830
        /*1048*/ 	.short	0x0107
        /*104a*/ 	.byte	0x3f
	.zero		1


	//   ....[58]....
        /*104c*/ 	.word	0x0001eed0
        /*1050*/ 	.word	0x00000007
        /*1054*/ 	.word	0x00030830
        /*1058*/ 	.short	0x0101
        /*105a*/ 	.byte	0x3f
	.zero		1


	//   ....[59]....
        /*105c*/ 	.word	0x0001ef30
        /*1060*/ 	.word	0x00000006
        /*1064*/ 	.word	0x00030860
        /*1068*/ 	.short	0x010a
        /*106a*/ 	.byte	0x3f
	.zero		1


	//   ....[60]....
        /*106c*/ 	.word	0x0001f490
        /*1070*/ 	.word	0x00000006
        /*1074*/ 	.word	0x00030850
        /*1078*/ 	.short	0x0107
        /*107a*/ 	.byte	0x3f
	.zero		1


	//   ....[61]....
        /*107c*/ 	.word	0x0001f5f0
        /*1080*/ 	.word	0x00000006
        /*1084*/ 	.word	0x00030850
        /*1088*/ 	.short	0x0101
        /*108a*/ 	.byte	0x3f
	.zero		1


	//   ....[62]....
        /*108c*/ 	.word	0x0001f800
        /*1090*/ 	.word	0x00000000
        /*1094*/ 	.word	0x00030860
        /*1098*/ 	.short	0x010a
        /*109a*/ 	.byte	0x3f
	.zero		1


	//   ....[63]....
        /*109c*/ 	.word	0x0001fd10
        /*10a0*/ 	.word	0x00000000
        /*10a4*/ 	.word	0x00030850
        /*10a8*/ 	.short	0x0107
        /*10aa*/ 	.byte	0x3f
	.zero		1


	//   ....[64]....
        /*10ac*/ 	.word	0x0001fdd0
        /*10b0*/ 	.word	0x00000000
        /*10b4*/ 	.word	0x00030850
        /*10b8*/ 	.short	0x0101
        /*10ba*/ 	.byte	0x3f
	.zero		1


	//   ....[65]....
        /*10bc*/ 	.word	0x000208e0
        /*10c0*/ 	.word	0x00000007
        /*10c4*/ 	.word	0x00030820
        /*10c8*/ 	.short	0x010a
        /*10ca*/ 	.byte	0x3f
	.zero		1


	//   ....[66]....
        /*10cc*/ 	.word	0x00020a50
        /*10d0*/ 	.word	0x00000005
        /*10d4*/ 	.word	0x00030840
        /*10d8*/ 	.short	0x010a
        /*10da*/ 	.byte	0x3f
	.zero		1


	//   ....[67]....
        /*10dc*/ 	.word	0x00020af0
        /*10e0*/ 	.word	0x00000003
        /*10e4*/ 	.word	0x00030840
        /*10e8*/ 	.short	0x010a
        /*10ea*/ 	.byte	0x3f
	.zero		1


	//   ....[68]....
        /*10ec*/ 	.word	0x00020b30
        /*10f0*/ 	.word	0x00000005
        /*10f4*/ 	.word	0x00030860
        /*10f8*/ 	.short	0x010a
        /*10fa*/ 	.byte	0x3f
	.zero		1


	//   ....[69]....
        /*10fc*/ 	.word	0x00020b70
        /*1100*/ 	.word	0x00000003
        /*1104*/ 	.word	0x00030860
        /*1108*/ 	.short	0x010a
        /*110a*/ 	.byte	0x3f
	.zero		1


	//   ....[70]....
        /*110c*/ 	.word	0x00020bd0
        /*1110*/ 	.word	0x00000057
        /*1114*/ 	.word	0x00030890
        /*1118*/ 	.short	0x010a
        /*111a*/ 	.byte	0x3f
	.zero		1


	//   ....[71]....
        /*111c*/ 	.word	0x00020e80
        /*1120*/ 	.word	0x00000057
        /*1124*/ 	.word	0x00030890
        /*1128*/ 	.short	0x010a
        /*112a*/ 	.byte	0x3f
	.zero		1


	//   ....[72]....
        /*112c*/ 	.word	0x00021130
        /*1130*/ 	.word	0x00000057
        /*1134*/ 	.word	0x00030890
        /*1138*/ 	.short	0x010a
        /*113a*/ 	.byte	0x3f
	.zero		1


	//   ....[73]....
        /*113c*/ 	.word	0x000213e0
        /*1140*/ 	.word	0x00000057
        /*1144*/ 	.word	0x000308b0
        /*1148*/ 	.short	0x010a
        /*114a*/ 	.byte	0x3f
	.zero		1


	//   ....[74]....
        /*114c*/ 	.word	0x000215f0
        /*1150*/ 	.word	0x00000002
        /*1154*/ 	.word	0x00030800
        /*1158*/ 	.short	0x010a
        /*115a*/ 	.byte	0x3f
	.zero		1


	//   ....[75]....
        /*115c*/ 	.word	0x00021810
        /*1160*/ 	.word	0x00000002
        /*1164*/ 	.word	0x00030800
        /*1168*/ 	.short	0x010a
        /*116a*/ 	.byte	0x3f
	.zero		1


	//   ....[76]....
        /*116c*/ 	.word	0x00021860
        /*1170*/ 	.word	0x00000003
        /*1174*/ 	.word	0x00030830
        /*1178*/ 	.short	0x010a
        /*117a*/ 	.byte	0x3f
	.zero		1


	//   ....[77]....
        /*117c*/ 	.word	0x000218b0
        /*1180*/ 	.word	0x0000000b
        /*1184*/ 	.word	0x00030830
        /*1188*/ 	.short	0x010a
        /*118a*/ 	.byte	0x3f
	.zero		1


	//   ....[78]....
        /*118c*/ 	.word	0x00021900
        /*1190*/ 	.word	0x0000000d
        /*1194*/ 	.word	0x00030850
        /*1198*/ 	.short	0x010a
        /*119a*/ 	.byte	0x3f
	.zero		1


	//   ....[79]....
        /*119c*/ 	.word	0x00021950
        /*11a0*/ 	.word	0x00000008
        /*11a4*/ 	.word	0x00030850
        /*11a8*/ 	.short	0x010a
        /*11aa*/ 	.byte	0x3f
	.zero		1


	//   ....[80]....
        /*11ac*/ 	.word	0x00021af0
        /*11b0*/ 	.word	0x00000016
        /*11b4*/ 	.word	0x00030820
        /*11b8*/ 	.short	0x010a
        /*11ba*/ 	.byte	0x3f
	.zero		1


	//   ....[81]....
        /*11bc*/ 	.word	0x00021b40
        /*11c0*/ 	.word	0x00000009
        /*11c4*/ 	.word	0x000308a0
        /*11c8*/ 	.short	0x010a
        /*11ca*/ 	.byte	0x3f
	.zero		1


	//   ....[82]....
        /*11cc*/ 	.word	0x00021b90
        /*11d0*/ 	.word	0x00000009
        /*11d4*/ 	.word	0x000308c0
        /*11d8*/ 	.short	0x010a
        /*11da*/ 	.byte	0x3f
	.zero		1


	//   ....[83]....
        /*11dc*/ 	.word	0x00021be0
        /*11e0*/ 	.word	0x00000008
        /*11e4*/ 	.word	0x000308a0
        /*11e8*/ 	.short	0x010a
        /*11ea*/ 	.byte	0x3f
	.zero		1


	//   ....[84]....
        /*11ec*/ 	.word	0x00021c30
        /*11f0*/ 	.word	0x00000008
        /*11f4*/ 	.word	0x000308c0
        /*11f8*/ 	.short	0x010a
        /*11fa*/ 	.byte	0x3f
	.zero		1


	//   ....[85]....
        /*11fc*/ 	.word	0x00021d50
        /*1200*/ 	.word	0x00000007
        /*1204*/ 	.word	0x00030840
        /*1208*/ 	.short	0x010a
        /*120a*/ 	.byte	0x3f
	.zero		1


	//   ....[86]....
        /*120c*/ 	.word	0x000230e0
        /*1210*/ 	.word	0x00000016
        /*1214*/ 	.word	0x00030820
        /*1218*/ 	.short	0x010a
        /*121a*/ 	.byte	0x3f
	.zero		1


	//   ....[87]....
        /*121c*/ 	.word	0x00023130
        /*1220*/ 	.word	0x00000007
        /*1224*/ 	.word	0x00030840
        /*1228*/ 	.short	0x010a
        /*122a*/ 	.byte	0x3f
	.zero		1


	//   ....[88]....
        /*122c*/ 	.word	0x00023970
        /*1230*/ 	.word	0x00000006
        /*1234*/ 	.word	0x00030860
        /*1238*/ 	.short	0x010a
        /*123a*/ 	.byte	0x3f
	.zero		1


	//   ....[89]....
        /*123c*/ 	.word	0x00024200
        /*1240*/ 	.word	0x00000000
        /*1244*/ 	.word	0x00030860
        /*1248*/ 	.short	0x010a
        /*124a*/ 	.byte	0x3f
	.zero		1


	//   ....[90]....
        /*124c*/ 	.word	0x00025390
        /*1250*/ 	.word	0x00000007
        /*1254*/ 	.word	0x00030820
        /*1258*/ 	.short	0x010a
        /*125a*/ 	.byte	0x3f
	.zero		1


	//   ....[91]....
        /*125c*/ 	.word	0x00025530
        /*1260*/ 	.word	0x00000005
        /*1264*/ 	.word	0x00030840
        /*1268*/ 	.short	0x010a
        /*126a*/ 	.byte	0x3f
	.zero		1


	//   ....[92]....
        /*126c*/ 	.word	0x00025580
        /*1270*/ 	.word	0x00000003
        /*1274*/ 	.word	0x00030840
        /*1278*/ 	.short	0x010a
        /*127a*/ 	.byte	0x3f
	.zero		1


	//   ....[93]....
        /*127c*/ 	.word	0x000255d0
        /*1280*/ 	.word	0x00000005
        /*1284*/ 	.word	0x00030860
        /*1288*/ 	.short	0x010a
        /*128a*/ 	.byte	0x3f
	.zero		1


	//----- nvinfo : EIATTR_NUM_MBARRIERS
	.align		4
.L_653:
        /*128c*/ 	.byte	0x03, 0x38
        /*128e*/ 	.short	0x0016


	//----- nvinfo : EIATTR_EXIT_INSTR_OFFSETS
	.align		4
        /*1290*/ 	.byte	0x04, 0x1c
        /*1292*/ 	.short	(.L_655 - .L_654)


	//   ....[0]....
.L_654:
        /*1294*/ 	.word	0x00020bc0


	//----- nvinfo : EIATTR_MAX_THREADS
	.align		4
.L_655:
        /*1298*/ 	.byte	0x04, 0x05
        /*129a*/ 	.short	(.L_657 - .L_656)
.L_656:
        /*129c*/ 	.word	0x00000180
        /*12a0*/ 	.word	0x00000001
        /*12a4*/ 	.word	0x00000001


	//----- nvinfo : EIATTR_CRS_STACK_SIZE
	.align		4
.L_657:
        /*12a8*/ 	.byte	0x04, 0x1e
        /*12aa*/ 	.short	(.L_659 - .L_658)
.L_658:
        /*12ac*/ 	.word	0x00000000


	//----- nvinfo : EIATTR_CBANK_PARAM_SIZE
	.align		4
.L_659:
        /*12b0*/ 	.byte	0x03, 0x19
        /*12b2*/ 	.short	0x0af0


	//----- nvinfo : EIATTR_PARAM_CBANK
	.align		4
        /*12b4*/ 	.byte	0x04, 0x0a
        /*12b6*/ 	.short	(.L_661 - .L_660)
	.align		4
.L_660:
        /*12b8*/ 	.word	index@(.nv.constant0._ZN7cutlass13device_kernelIN5flash11enable_sm90INS1_16FlashAttnFwdSm90INS1_25CollectiveMainloopFwdSm90ILi2EN4cute5tupleIJNS5_1CILi1EEES8_S8_EEENS6_IJNS7_ILi128EEENS7_ILi96EEENS7_ILi192EEEEEELi192ENS_10bfloat16_tEfNS_4arch4Sm90ELb0ELb0ELb1ELb1ELb1ELb1ELb0ELb1ELb1ELb1ELb0ELb0EEENS1_21CollectiveEpilogueFwdINS6_IJSA_SC_SB_EEES9_SE_SG_Li256ELb1ELb1ELb0ELb0EEENS1_36VarlenDynamicPersistentTileSchedulerILi128ELi96ELi256ELi128ELb0ELb1ELb1ELb0ELb1ELb1EEEEEEEEEvNT_6ParamsE)
        /*12bc*/ 	.short	0x0210
        /*12be*/ 	.short	0x0af0


	//----- nvinfo : EIATTR_SW_WAR
	.align		4
.L_661:
        /*12c0*/ 	.byte	0x04, 0x36
        /*12c2*/ 	.short	(.L_663 - .L_662)
.L_662:
        /*12c4*/ 	.word	0x00000008
.L_663:


//--------------------- .nv.info._ZN7cutlass13device_kernelIN5flash11enable_sm90INS1_16FlashAttnFwdSm90INS1_25CollectiveMainloopFwdSm90ILi2EN4cute5tupleIJNS5_1CILi1EEES8_S8_EEENS6_IJNS7_ILi128EEENS7_ILi96EEENS7_ILi192EEEEEELi192ENS_10bfloat16_tEfNS_4arch4Sm90ELb0ELb1ELb1ELb0ELb1ELb0ELb0ELb1ELb1ELb1ELb0ELb0EEENS1_21CollectiveEpilogueFwdINS6_IJSA_SC_SB_EEES9_SE_SG_Li256ELb0ELb1ELb0ELb0EEENS1_30DynamicPersistentTileSchedulerILi256ELi128ELb0ELb1ELb1EEEEEEEEEvNT_6ParamsE --------------------------
	.section	.nv.info._ZN7cutlass13device_kernelIN5flash11enable_sm90INS1_16FlashAttnFwdSm90INS1_25CollectiveMainloopFwdSm90ILi2EN4cute5tupleIJNS5_1CILi1EEES8_S8_EEENS6_IJNS7_ILi128EEENS7_ILi96EEENS7_ILi192EEEEEELi192ENS_10bfloat16_tEfNS_4arch4Sm90ELb0ELb1ELb1ELb0ELb1ELb0ELb0ELb1ELb1ELb1ELb0ELb0EEENS1_21CollectiveEpilogueFwdINS6_IJSA_SC_SB_EEES9_SE_SG_Li256ELb0ELb1ELb0ELb0EEENS1_30DynamicPersistentTileSchedulerILi256ELi128ELb0ELb1ELb1EEEEEEEEEvNT_6ParamsE,"",@"SHT_CUDA_INFO"
	.sectionflags	@""
	.align	4


	//----- nvinfo : EIATTR_CUDA_API_VERSION
	.align		4
        /*0000*/ 	.byte	0x04, 0x37
        /*0002*/ 	.short	(.L_665 - .L_664)
.L_664:
        /*0004*/ 	.word	0x00000082


	//----- nvinfo : EIATTR_KPARAM_INFO
	.align		4
.L_665:
        /*0008*/ 	.byte	0x04, 0x17
        /*000a*/ 	.short	(.L_667 - .L_666)
.L_666:
        /*000c*/ 	.word	0x00000000
        /*0010*/ 	.short	0x0000
        /*0012*/ 	.short	0x0070
        /*0014*/ 	.byte	0x00, 0xf0, 0x01, 0x2a


	//----- nvinfo : EIATTR_SPARSE_MMA_MASK
	.align		4
.L_667:
        /*0018*/ 	.byte	0x03, 0x50
        /*001a*/ 	.short	0x0000


	//----- nvinfo : EIATTR_MAXREG_COUNT
	.align		4
        /*001c*/ 	.byte	0x03, 0x1b
        /*001e*/ 	.short	0x00a8


	//----- nvinfo : EIATTR_NUM_BARRIERS
	.align		4
        /*0020*/ 	.byte	0x02, 0x4c
        /*0022*/ 	.byte	0x09
	.zero		1


	//----- nvinfo : EIATTR_EXTERNS
	.align		4
        /*0024*/ 	.byte	0x04, 0x0f
        /*0026*/ 	.short	(.L_669 - .L_668)


	//   ....[0]....
	.align		4
.L_668:
        /*0028*/ 	.word	index@(__assertfail)


	//----- nvinfo : EIATTR_ANNOTATIONS
	.align		4
.L_669:
        /*002c*/ 	.byte	0x04, 0x55
        /*002e*/ 	.short	(.L_671 - .L_670)


	//   ....[0]....
.L_670:
        /*0030*/ 	.word	0x00000001
        /*0034*/ 	.byte	0xa0, 0x08, 0x00, 0x00, 0x01, 0x00, 0x00, 0x00, 0x60, 0x09, 0x00, 0x00, 0x01, 0x00, 0x00, 0x00
        /*0044*/ 	.byte	0x10, 0x19, 0x01, 0x00, 0x01, 0x00, 0x00, 0x00, 0xb0, 0x19, 0x01, 0x00, 0x01, 0x00, 0x00, 0x00
        /*0054*/ 	.byte	0x30, 0x1a, 0x01, 0x00, 0x01, 0x00, 0x00, 0x00, 0x20, 0x41, 0x01, 0x00, 0x01, 0x00, 0x00, 0x00
        /*0064*/ 	.byte	0x40, 0x41, 0x01, 0x00, 0x01, 0x00, 0x00, 0x00, 0x20, 0x5b, 0x01, 0x00, 0x01, 0x00, 0x00, 0x00
        /*0074*/ 	.byte	0xc0, 0x5c, 0x01, 0x00


	//----- nvinfo : EIATTR_MERCURY_ISA_VERSION
	.align		4
.L_671:
        /*0078*/ 	.byte	0x03, 0x5f
        /*007a*/ 	.short	0x0101


	//----- nvinfo : EIATTR_INT_WARP_WIDE_INSTR_OFFSETS
	.align		4
        /*007c*/ 	.byte	0x04, 0x31
        /*007e*/ 	.short	(.L_673 - .L_672)


	//   ....[0]....
.L_672:
        /*0080*/ 	.word	0x000000c0


	//   ....[1]....
        /*0084*/ 	.word	0x000000d0


	//   ....[2]....
        /*0088*/ 	.word	0x00000170


	//   ....[3]....
        /*008c*/ 	.word	0x00012640


	//   ....[4]....
        /*0090*/ 	.word	0x000126d0


	//   ....[5]....
        /*0094*/ 	.word	0x00015270


	//   ....[6]....
        /*0098*/ 	.word	0x00015300


	//----- nvinfo : EIATTR_COOP_GROUP_MASK_REGIDS
	.align		4
.L_673:
        /*009c*/ 	.byte	0x04, 0x29
        /*009e*/ 	.short	(.L_675 - .L_674)


	//   ....[0]....
.L_674:
        /*00a0*/ 	.word	0xffffffff


	//   ....[1]....
        /*00a4*/ 	.word	0xffffffff


	//   ....[2]....
        /*00a8*/ 	.word	0xffffffff


	//   ....[3]....
        /*00ac*/ 	.word	0xffffffff


	//   ....[4]....
        /*00b0*/ 	.word	0xffffffff


	//   ....[5]....
        /*00b4*/ 	.word	0xffffffff


	//   ....[6]....
        /*00b8*/ 	.word	0xffffffff


	//   ....[7]....
        /*00bc*/ 	.word	0xffffffff


	//   ....[8]....
        /*00c0*/ 	.word	0xffffffff


	//   ....[9]....
        /*00c4*/ 	.word	0xffffffff


	//   ....[10]....
        /*00c8*/ 	.word	0xffffffff


	//   ....[11]....
        /*00cc*/ 	.word	0xffffffff


	//   ....[12]....
        /*00d0*/ 	.word	0xffffffff


	//   ....[13]....
        /*00d4*/ 	.word	0xffffffff


	//   ....[14]....
        /*00d8*/ 	.word	0xffffffff


	//   ....[15]....
        /*00dc*/ 	.word	0xffffffff


	//   ....[16]....
        /*00e0*/ 	.word	0xffffffff


	//   ....[17]....
        /*00e4*/ 	.word	0xffffffff


	//   ....[18]....
        /*00e8*/ 	.word	0xffffffff


	//   ....[19]....
        /*00ec*/ 	.word	0xffffffff


	//   ....[20]....
        /*00f0*/ 	.word	0xffffffff


	//   ....[21]....
        /*00f4*/ 	.word	0xffffffff


	//   ....[22]....
        /*00f8*/ 	.word	0xffffffff


	//   ....[23]....
        /*00fc*/ 	.word	0xffffffff


	//   ....[24]....
        /*0100*/ 	.word	0xffffffff


	//   ....[25]....
        /*0104*/ 	.word	0xffffffff


	//   ....[26]....
        /*0108*/ 	.word	0xffffffff


	//   ....[27]....
        /*010c*/ 	.word	0xffffffff


	//   ....[28]....
        /*0110*/ 	.word	0xffffffff


	//   ....[29]....
        /*0114*/ 	.word	0xffffffff


	//   ....[30]....
        /*0118*/ 	.word	0xffffffff


	//   ....[31]....
        /*011c*/ 	.word	0xffffffff


	//   ....[32]....
        /*0120*/ 	.word	0xffffffff


	//   ....[33]....
        /*0124*/ 	.word	0xffffffff


	//   ....[34]....
        /*0128*/ 	.word	0xffffffff


	//   ....[35]....
        /*012c*/ 	.word	0xffffffff


	//   ....[36]....
        /*0130*/ 	.word	0xffffffff


	//   ....[37]....
        /*0134*/ 	.word	0xffffffff


	//   ....[38]....
        /*0138*/ 	.word	0xffffffff


	//   ....[39]....
        /*013c*/ 	.word	0xffffffff


	//   ....[40]....
        /*0140*/ 	.word	0xffffffff


	//   ....[41]....
        /*0144*/ 	.word	0xffffffff


	//   ....[42]....
        /*0148*/ 	.word	0xffffffff


	//   ....[43]....
        /*014c*/ 	.word	0xffffffff


	//   ....[44]....
        /*0150*/ 	.word	0xffffffff


	//   ....[45]....
        /*0154*/ 	.word	0xffffffff


	//   ....[46]....
        /*0158*/ 	.word	0xffffffff


	//   ....[47]....
        /*015c*/ 	.word	0xffffffff


	//   ....[48]....
        /*0160*/ 	.word	0xffffffff


	//   ....[49]....
        /*0164*/ 	.word	0xffffffff


	//   ....[50]....
        /*0168*/ 	.word	0xffffffff


	//   ....[51]....
        /*016c*/ 	.word	0xffffffff


	//   ....[52]....
        /*0170*/ 	.word	0xffffffff


	//   ....[53]....
        /*0174*/ 	.word	0xffffffff


	//   ....[54]....
        /*0178*/ 	.word	0xffffffff


	//   ....[55]....
        /*017c*/ 	.word	0xffffffff


	//   ....[56]....
        /*0180*/ 	.word	0xffffffff


	//   ....[57]....
        /*0184*/ 	.word	0xffffffff


	//   ....[58]....
        /*0188*/ 	.word	0xffffffff


	//   ....[59]....
        /*018c*/ 	.word	0xffffffff


	//   ....[60]....
        /*0190*/ 	.word	0xffffffff


	//   ....[61]....
        /*0194*/ 	.word	0xffffffff


	//   ....[62]....
        /*0198*/ 	.word	0xffffffff


	//   ....[63]....
        /*019c*/ 	.word	0xffffffff


	//   ....[64]....
        /*01a0*/ 	.word	0xffffffff


	//   ....[65]....
        /*01a4*/ 	.word	0xffffffff


	//   ....[66]....
        /*01a8*/ 	.word	0xffffffff


	//   ....[67]....
        /*01ac*/ 	.word	0xffffffff


	//   ....[68]....
        /*01b0*/ 	.word	0xffffffff


	//   ....[69]....
        /*01b4*/ 	.word	0xffffffff


	//   ....[70]....
        /*01b8*/ 	.word	0xffffffff


	//   ....[71]....
        /*01bc*/ 	.word	0xffffffff


	//   ....[72]....
        /*01c0*/ 	.word	0xffffffff


	//   ....[73]....
        /*01c4*/ 	.word	0xffffffff


	//   ....[74]....
        /*01c8*/ 	.word	0xffffffff


	//   ....[75]....
        /*01cc*/ 	.word	0xffffffff


	//   ....[76]....
        /*01d0*/ 	.word	0xffffffff


	//   ....[77]....
        /*01d4*/ 	.word	0xffffffff


	//   ....[78]....
        /*01d8*/ 	.word	0xffffffff


	//   ....[79]....
        /*01dc*/ 	.word	0xffffffff


	//   ....[80]....
        /*01e0*/ 	.word	0xffffffff


	//   ....[81]....
        /*01e4*/ 	.word	0xffffffff


	//   ....[82]....
        /*01e8*/ 	.word	0xffffffff


	//   ....[83]....
        /*01ec*/ 	.word	0xffffffff


	//   ....[84]....
        /*01f0*/ 	.word	0xffffffff


	//   ....[85]....
        /*01f4*/ 	.word	0xffffffff


	//   ....[86]....
        /*01f8*/ 	.word	0xffffffff


	//   ....[87]....
        /*01fc*/ 	.word	0xffffffff


	//   ....[88]....
        /*0200*/ 	.word	0xffffffff


	//   ....[89]....
        /*0204*/ 	.word	0xffffffff


	//   ....[90]....
        /*0208*/ 	.word	0xffffffff


	//   ....[91]....
        /*020c*/ 	.word	0xffffffff


	//   ....[92]....
        /*0210*/ 	.word	0xffffffff


	//   ....[93]....
        /*0214*/ 	.word	0xffffffff


	//   ....[94]....
        /*0218*/ 	.word	0xffffffff


	//   ....[95]....
        /*021c*/ 	.word	0xffffffff


	//   ....[96]....
        /*0220*/ 	.word	0xffffffff


	//   ....[97]....
        /*0224*/ 	.word	0xffffffff


	//   ....[98]....
        /*0228*/ 	.word	0xffffffff


	//   ....[99]....
        /*022c*/ 	.word	0xffffffff


	//   ....[100]....
        /*0230*/ 	.word	0xffffffff


	//   ....[101]....
        /*0234*/ 	.word	0xffffffff


	//   ....[102]....
        /*0238*/ 	.word	0xffffffff


	//   ....[103]....
        /*023c*/ 	.word	0xffffffff


	//   ....[104]....
        /*0240*/ 	.word	0xffffffff


	//   ....[105]....
        /*0244*/ 	.word	0xffffffff


	//   ....[106]....
        /*0248*/ 	.word	0xffffffff


	//   ....[107]....
        /*024c*/ 	.word	0xffffffff


	//   ....[108]....
        /*0250*/ 	.word	0xffffffff


	//   ....[109]....
        /*0254*/ 	.word	0xffffffff


	//   ....[110]....
        /*0258*/ 	.word	0xffffffff


	//   ....[111]....
        /*025c*/ 	.word	0xffffffff


	//   ....[112]....
        /*0260*/ 	.word	0xffffffff


	//   ....[113]....
        /*0264*/ 	.word	0xffffffff


	//   ....[114]....
        /*0268*/ 	.word	0xffffffff


	//   ....[115]....
        /*026c*/ 	.word	0xffffffff


	//   ....[116]....
        /*0270*/ 	.word	0xffffffff


	//   ....[117]....
        /*0274*/ 	.word	0xffffffff


	//   ....[118]....
        /*0278*/ 	.word	0xffffffff


	//   ....[119]....
        /*027c*/ 	.word	0xffffffff


	//   ....[120]....
        /*0280*/ 	.word	0x0500000f


	//   ....[121]....
        /*0284*/ 	.word	0x0500000f


	//   ....[122]....
        /*0288*/ 	.word	0x0500000f


	//   ....[123]....
        /*028c*/ 	.word	0x0500000f


	//   ....[124]....
        /*0290*/ 	.word	0x0500000f


	//   ....[125]....
        /*0294*/ 	.word	0x0500000f


	//   ....[126]....
        /*0298*/ 	.word	0x0500000f


	//   ....[127]....
        /*029c*/ 	.word	0x0500000f


	//   ....[128]....
        /*02a0*/ 	.word	0x0500000f


	//   ....[129]....
        /*02a4*/ 	.word	0x0500000f


	//   ....[130]....
        /*02a8*/ 	.word	0x0500000f


	//   ....[131]....
        /*02ac*/ 	.word	0x0500000f


	//   ....[132]....
        /*02b0*/ 	.word	0x0500000f


	//   ....[133]....
        /*02b4*/ 	.word	0x0500000f


	//   ....[134]....
        /*02b8*/ 	.word	0x0500000f


	//   ....[135]....
        /*02bc*/ 	.word	0x0500000f


	//   ....[136]....
        /*02c0*/ 	.word	0x0500000f


	//   ....[137]....
        /*02c4*/ 	.word	0x0500000f


	//   ....[138]....
        /*02c8*/ 	.word	0x0500000f


	//   ....[139]....
        /*02cc*/ 	.word	0x0500000f


	//   ....[140]....
        /*02d0*/ 	.word	0x0500000f


	//   ....[141]....
        /*02d4*/ 	.word	0x0500000f


	//   ....[142]....
        /*02d8*/ 	.word	0x0500000f


	//   ....[143]....
        /*02dc*/ 	.word	0x0500000f


	//   ....[144]....
        /*02e0*/ 	.word	0x0500000f


	//   ....[145]....
        /*02e4*/ 	.word	0x0500000f


	//   ....[146]....
        /*02e8*/ 	.word	0x0500000f


	//   ....[147]....
        /*02ec*/ 	.word	0x0500000f


	//   ....[148]....
        /*02f0*/ 	.word	0x0500000f


	//   ....[149]....
        /*02f4*/ 	.word	0x0500000f


	//   ....[150]....
        /*02f8*/ 	.word	0x0500000f


	//   ....[151]....
        /*02fc*/ 	.word	0x0500000f


	//   ....[152]....
        /*0300*/ 	.word	0x0500000f


	//   ....[153]....
        /*0304*/ 	.word	0x0500000f


	//   ....[154]....
        /*0308*/ 	.word	0x0500000f


	//   ....[155]....
        /*030c*/ 	.word	0x0500000f


	//   ....[156]....
        /*0310*/ 	.word	0x0500000f


	//   ....[157]....
        /*0314*/ 	.word	0x0500000f


	//   ....[158]....
        /*0318*/ 	.word	0x0500000f


	//   ....[159]....
        /*031c*/ 	.word	0x0500000f


	//   ....[160]....
        /*0320*/ 	.word	0x0500000f


	//   ....[161]....
        /*0324*/ 	.word	0x0500000f


	//   ....[162]....
        /*0328*/ 	.word	0x0500000f


	//   ....[163]....
        /*032c*/ 	.word	0x0500000f


	//   ....[164]....
        /*0330*/ 	.word	0x0500000f


	//   ....[165]....
        /*0334*/ 	.word	0x0500000f


	//   ....[166]....
        /*0338*/ 	.word	0x0500000f


	//   ....[167]....
        /*033c*/ 	.word	0x0500000f


	//   ....[168]....
        /*0340*/ 	.word	0x0500000f


	//   ....[169]....
        /*0344*/ 	.word	0x0500000f


	//   ....[170]....
        /*0348*/ 	.word	0x0500000f


	//   ....[171]....
        /*034c*/ 	.word	0x0500000f


	//   ....[172]....
        /*0350*/ 	.word	0x0500000f


	//   ....[173]....
        /*0354*/ 	.word	0x0500000f


	//   ....[174]....
        /*0358*/ 	.word	0x0500000f


	//   ....[175]....
        /*035c*/ 	.word	0x0500000f


	//   ....[176]....
        /*0360*/ 	.word	0x0500000f


	//   ....[177]....
        /*0364*/ 	.word	0x0500000f


	//   ....[178]....
        /*0368*/ 	.word	0x0500000f


	//   ....[179]....
        /*036c*/ 	.word	0x0500000f


	//   ....[180]....
        /*0370*/ 	.word	0x0500000f


	//   ....[181]....
        /*0374*/ 	.word	0x0500000f


	//   ....[182]....
        /*0378*/ 	.word	0x0500000f


	//   ....[183]....
        /*037c*/ 	.word	0x0500000f


	//   ....[184]....
        /*0380*/ 	.word	0x0500000f


	//   ....[185]....
        /*0384*/ 	.word	0x0500000f


	//   ....[186]....
        /*0388*/ 	.word	0x0500000f


	//----- nvinfo : EIATTR_COOP_GROUP_INSTR_OFFSETS
	.align		4
.L_675:
        /*038c*/ 	.byte	0x04, 0x28
        /*038e*/ 	.short	(.L_677 - .L_676)


	//   ....[0]....
.L_676:
        /*0390*/ 	.word	0x00000070


	//   ....[1]....
        /*0394*/ 	.word	0x000000b0


	//   ....[2]....
        /*0398*/ 	.word	0x000002d0


	//   ....[3]....
        /*039c*/ 	.word	0x00000430


	//   ....[4]....
        /*03a0*/ 	.word	0x00000550


	//   ....[5]....
        /*03a4*/ 	.word	0x000006b0


	//   ....[6]....
        /*03a8*/ 	.word	0x000018b0


	//   ....[7]....
        /*03ac*/ 	.word	0x00002560


	//   ....[8]....
        /*03b0*/ 	.word	0x00002e20


	//   ....[9]....
        /*03b4*/ 	.word	0x000039e0


	//   ....[10]....
        /*03b8*/ 	.word	0x00003a90


	//   ....[11]....
        /*03bc*/ 	.word	0x00003fb0


	//   ....[12]....
        /*03c0*/ 	.word	0x00004030


	//   ....[13]....
        /*03c4*/ 	.word	0x00006070


	//   ....[14]....
        /*03c8*/ 	.word	0x00006620


	//   ....[15]....
        /*03cc*/ 	.word	0x00007480


	//   ....[16]....
        /*03d0*/ 	.word	0x00007590


	//   ....[17]....
        /*03d4*/ 	.word	0x00007b50


	//   ....[18]....
        /*03d8*/ 	.word	0x00007bb0


	//   ....[19]....
        /*03dc*/ 	.word	0x0000a010


	//   ....[20]....
        /*03e0*/ 	.word	0x0000a030


	//   ....[21]....
        /*03e4*/ 	.word	0x0000a050


	//   ....[22]....
        /*03e8*/ 	.word	0x0000a070


	//   ....[23]....
        /*03ec*/ 	.word	0x0000beb0


	//   ....[24]....
        /*03f0*/ 	.word	0x0000c460


	//   ....[25]....
        /*03f4*/ 	.word	0x0000d2c0


	//   ....[26]....
        /*03f8*/ 	.word	0x0000d3d0


	//   ....[27]....
        /*03fc*/ 	.word	0x0000d980


	//   ....[28]....
        /*0400*/ 	.word	0x0000d9f0


	//   ....[29]....
        /*0404*/ 	.word	0x0000eaa0


	//   ....[30]....
        /*0408*/ 	.word	0x0000ead0


	//   ....[31]....
        /*040c*/ 	.word	0x0000eba0


	//   ....[32]....
        /*0410*/ 	.word	0x0000ebb0


	//   ....[33]....
        /*0414*/ 	.word	0x00010160


	//   ....[34]....
        /*0418*/ 	.word	0x00010190


	//   ....[35]....
        /*041c*/ 	.word	0x000101c0


	//   ....[36]....
        /*0420*/ 	.word	0x00010250


	//   ....[37]....
        /*0424*/ 	.word	0x00010900


	//   ....[38]....
        /*0428*/ 	.word	0x00010930


	//   ....[39]....
        /*042c*/ 	.word	0x00010a30


	//   ....[40]....
        /*0430*/ 	.word	0x00010a50


	//   ....[41]....
        /*0434*/ 	.word	0x00010b50


	//   ....[42]....
        /*0438*/ 	.word	0x00010b70


	//   ....[43]....
        /*043c*/ 	.word	0x00010c80


	//   ....[44]....
        /*0440*/ 	.word	0x00010ca0


	//   ....[45]....
        /*0444*/ 	.word	0x000113c0


	//   ....[46]....
        /*0448*/ 	.word	0x000113f0


	//   ....[47]....
        /*044c*/ 	.word	0x00011500


	//   ....[48]....
        /*0450*/ 	.word	0x00011520


	//   ....[49]....
        /*0454*/ 	.word	0x00011620


	//   ....[50]....
        /*0458*/ 	.word	0x00011640


	//   ....[51]....
        /*045c*/ 	.word	0x00011750


	//   ....[52]....
        /*0460*/ 	.word	0x00011770


	//   ....[53]....
        /*0464*/ 	.word	0x00011940


	//   ....[54]....
        /*0468*/ 	.word	0x000131b0


	//   ....[55]....
        /*046c*/ 	.word	0x000131d0


	//   ....[56]....
        /*0470*/ 	.word	0x000131e0


	//   ....[57]....
        /*0474*/ 	.word	0x00013220


	//   ....[58]....
        /*0478*/ 	.word	0x000132b0


	//   ....[59]....
        /*047c*/ 	.word	0x000132d0


	//   ....[60]....
        /*0480*/ 	.word	0x00013360


	//   ....[61]....
        /*0484*/ 	.word	0x00013380


	//   ....[62]....
        /*0488*/ 	.word	0x00013410


	//   ....[63]....
        /*048c*/ 	.word	0x00013430


	//   ....[64]....
        /*0490*/ 	.word	0x000134c0


	//   ....[65]....
        /*0494*/ 	.word	0x000134e0


	//   ....[66]....
        /*0498*/ 	.word	0x00013b20


	//   ....[67]....
        /*049c*/ 	.word	0x00013b40


	//   ....[68]....
        /*04a0*/ 	.word	0x00013b70


	//   ....[69]....
        /*04a4*/ 	.word	0x00013bb0


	//   ....[70]....
        /*04a8*/ 	.word	0x00013c30


	//   ....[71]....
        /*04ac*/ 	.word	0x00013c60


	//   ....[72]....
        /*04b0*/ 	.word	0x00013ce0


	//   ....[73]....
        /*04b4*/ 	.word	0x00013d10


	//   ....[74]....
        /*04b8*/ 	.word	0x00013d90


	//   ....[75]....
        /*04bc*/ 	.word	0x00013dc0


	//   ....[76]....
        /*04c0*/ 	.word	0x00013e40


	//   ....[77]....
        /*04c4*/ 	.word	0x00013e70


	//   ....[78]....
        /*04c8*/ 	.word	0x00013ef0


	//   ....[79]....
        /*04cc*/ 	.word	0x00013f20


	//   ....[80]....
        /*04d0*/ 	.word	0x00013fa0


	//   ....[81]....
        /*04d4*/ 	.word	0x00013fc0


	//   ....[82]....
        /*04d8*/ 	.word	0x000146e0


	//   ....[83]....
        /*04dc*/ 	.word	0x00014710


	//   ....[84]....
        /*04e0*/ 	.word	0x00014720


	//   ....[85]....
        /*04e4*/ 	.word	0x00014740


	//   ....[86]....
        /*04e8*/ 	.word	0x00014790


	//   ....[87]....
        /*04ec*/ 	.word	0x000147b0


	//   ....[88]....
        /*04f0*/ 	.word	0x00014810


	//   ....[89]....
        /*04f4*/ 	.word	0x00014830


	//   ....[90]....
        /*04f8*/ 	.word	0x00014880


	//   ....[91]....
        /*04fc*/ 	.word	0x000148a0


	//   ....[92]....
        /*0500*/ 	.word	0x000148f0


	//   ....[93]....
        /*0504*/ 	.word	0x00014910


	//   ....[94]....
        /*0508*/ 	.word	0x00014bb0


	//   ....[95]....
        /*050c*/ 	.word	0x00014bd0


	//   ....[96]....
        /*0510*/ 	.word	0x00014bf0


	//   ....[97]....
        /*0514*/ 	.word	0x00014c70


	//   ....[98]....
        /*0518*/ 	.word	0x00014c90


	//   ....[99]....
        /*051c*/ 	.word	0x00014d10


	//   ....[100]....
        /*0520*/ 	.word	0x00014d30


	//   ....[101]....
        /*0524*/ 	.word	0x00014db0


	//   ....[102]....
        /*0528*/ 	.word	0x00014dd0


	//   ....[103]....
        /*052c*/ 	.word	0x00014e50


	//   ....[104]....
        /*0530*/ 	.word	0x00014e70


	//   ....[105]....
        /*0534*/ 	.word	0x00014e80


	//   ....[106]....
        /*0538*/ 	.word	0x00015450


	//   ....[107]....
        /*053c*/ 	.word	0x00015470


	//   ....[108]....
        /*0540*/ 	.word	0x00015480


	//   ....[109]....
        /*0544*/ 	.word	0x000154a0


	//   ....[110]....
        /*0548*/ 	.word	0x00015540


	//   ....[111]....
        /*054c*/ 	.word	0x00015570


	//   ....[112]....
        /*0550*/ 	.word	0x000155e0


	//   ....[113]....
        /*0554*/ 	.word	0x00015610


	//   ....[114]....
        /*0558*/ 	.word	0x00015680


	//   ....[115]....
        /*055c*/ 	.word	0x000156b0


	//   ....[116]....
        /*0560*/ 	.word	0x00015720


	//   ....[117]....
        /*0564*/ 	.word	0x00015750


	//   ....[118]....
        /*0568*/ 	.word	0x00015a60


	//   ....[119]....
        /*056c*/ 	.word	0x00015c40


	//   ....[120]....
        /*0570*/ 	.word	0x000162b0


	//   ....[121]....
        /*0574*/ 	.word	0x00016390


	//   ....[122]....
        /*0578*/ 	.word	0x00016430


	//   ....[123]....
        /*057c*/ 	.word	0x000164b0


	//   ....[124]....
        /*0580*/ 	.word	0x00016570


	//   ....[125]....
        /*0584*/ 	.word	0x000165f0


	//   ....[126]....
        /*0588*/ 	.word	0x000166d0


	//   ....[127]....
        /*058c*/ 	.word	0x00016750


	//   ....[128]....
        /*0590*/ 	.word	0x00016830


	//   ....[129]....
        /*0594*/ 	.word	0x000168b0


	//   ....[130]....
        /*0598*/ 	.word	0x00016990


	//   ....[131]....
        /*059c*/ 	.word	0x00016a10


	//   ....[132]....
        /*05a0*/ 	.word	0x00016ae0


	//   ....[133]....
        /*05a4*/ 	.word	0x00016b70


	//   ....[134]....
        /*05a8*/ 	.word	0x00016be0


	//   ....[135]....
        /*05ac*/ 	.word	0x00016c60


	//   ....[136]....
        /*05b0*/ 	.word	0x00016d20


	//   ....[137]....
        /*05b4*/ 	.word	0x00016d90


	//   ....[138]....
        /*05b8*/ 	.word	0x00016e80


	//   ....[139]....
        /*05bc*/ 	.word	0x00016ef0


	//   ....[140]....
        /*05c0*/ 	.word	0x00016fe0


	//   ....[141]....
        /*05c4*/ 	.word	0x00017050


	//   ....[142]....
        /*05c8*/ 	.word	0x00017140


	//   ....[143]....
        /*05cc*/ 	.word	0x000171b0


	//   ....[144]....
        /*05d0*/ 	.word	0x000172a0


	//   ....[145]....
        /*05d4*/ 	.word	0x00017310


	//   ....[146]....
        /*05d8*/ 	.word	0x00017400


	//   ....[147]....
        /*05dc*/ 	.word	0x00017470


	//   ....[148]....
        /*05e0*/ 	.word	0x00017540


	//   ....[149]....
        /*05e4*/ 	.word	0x00017670


	//   ....[150]....
        /*05e8*/ 	.word	0x00017710


	//   ....[151]....
        /*05ec*/ 	.word	0x00017780


	//   ....[152]....
        /*05f0*/ 	.word	0x00017840


	//   ....[153]....
        /*05f4*/ 	.word	0x000178a0


	//   ....[154]....
        /*05f8*/ 	.word	0x00017960


	//   ....[155]....
        /*05fc*/ 	.word	0x000179c0


	//   ....[156]....
        /*0600*/ 	.word	0x00017a80


	//   ....[157]....
        /*0604*/ 	.word	0x00017ae0


	//   ....[158]....
        /*0608*/ 	.word	0x00017ba0


	//   ....[159]....
        /*060c*/ 	.word	0x00017c00


	//   ....[160]....
        /*0610*/ 	.word	0x00017cc0


	//   ....[161]....
        /*0614*/ 	.word	0x00017da0


	//   ....[162]....
        /*0618*/ 	.word	0x00017e40


	//   ....[163]....
        /*061c*/ 	.word	0x00017ea0


	//   ....[164]....
        /*0620*/ 	.word	0x00017f90


	//   ....[165]....
        /*0624*/ 	.word	0x00017ff0


	//   ....[166]....
        /*0628*/ 	.word	0x000180e0


	//   ....[167]....
        /*062c*/ 	.word	0x00018140


	//   ....[168]....
        /*0630*/ 	.word	0x00018230


	//   ....[169]....
        /*0634*/ 	.word	0x00018290


	//   ....[170]....
        /*0638*/ 	.word	0x00018380


	//   ....[171]....
        /*063c*/ 	.word	0x000183e0


	//   ....[172]....
        /*0640*/ 	.word	0x000184a0


	//   ....[173]....
        /*0644*/ 	.word	0x000185e0


	//   ....[174]....
        /*0648*/ 	.word	0x00018680


	//   ....[175]....
        /*064c*/ 	.word	0x000186e0


	//   ....[176]....
        /*0650*/ 	.word	0x000187b0


	//   ....[177]....
        /*0654*/ 	.word	0x00018870


	//   ....[178]....
        /*0658*/ 	.word	0x00018930


	//   ....[179]....
        /*065c*/ 	.word	0x000189f0


	//   ....[180]....
        /*0660*/ 	.word	0x00018ab0


	//   ....[181]....
        /*0664*/ 	.word	0x00018b70


	//   ....[182]....
        /*0668*/ 	.word	0x00018c30


	//   ....[183]....
        /*066c*/ 	.word	0x00018cf0


	//   ....[184]....
        /*0670*/ 	.word	0x00018db0


	//   ....[185]....
        /*0674*/ 	.word	0x00018ea0


	//   ....[186]....
        /*0678*/ 	.word	0x00018fc0


	//----- nvinfo : EIATTR_REG_RECONFIG
	.align		4
.L_677:
        /*067c*/ 	.byte	0x01, 0x54
	.zero		2


	//----- nvinfo : EIATTR_SYSCALL_OFFSETS
	.align		4
        /*0680*/ 	.byte	0x04, 0x46
        /*0682*/ 	.short	(.L_679 - .L_678)


	//   ....[0]....
.L_678:
        /*0684*/ 	.word	0x00001a90


	//   ....[1]....
        /*0688*/ 	.word	0x00012830


	//   ....[2]....
        /*068c*/ 	.word	0x00012980


	//   ....[3]....
        /*0690*/ 	.word	0x00012a70


	//   ....[4]....
        /*0694*/ 	.word	0x000137e0


	//----- nvinfo : EIATTR_MBARRIER_INSTR_OFFSETS
	.align		4
.L_679:
        /*0698*/ 	.byte	0x04, 0x39
        /*069a*/ 	.short	(.L_681 - .L_680)


	//   ....[0]....
.L_680:
        /*069c*/ 	.word	0x00000180
        /*06a0*/ 	.word	0x000000ff
        /*06a4*/ 	.word	0x00030800
        /*06a8*/ 	.short	0x0100
        /*06aa*/ 	.byte	0x08
	.zero		1


	//   ....[1]....
        /*06ac*/ 	.word	0x00000190
        /*06b0*/ 	.word	0x000000ff
        /*06b4*/ 	.word	0x00030820
        /*06b8*/ 	.short	0x0100
        /*06ba*/ 	.byte	0x08
	.zero		1


	//   ....[2]....
        /*06bc*/ 	.word	0x00000280
        /*06c0*/ 	.word	0x000000ff
        /*06c4*/ 	.word	0x00030830
        /*06c8*/ 	.short	0x0100
        /*06ca*/ 	.byte	0x08
	.zero		1


	//   ....[3]....
        /*06cc*/ 	.word	0x00000290
        /*06d0*/ 	.word	0x000000ff
        /*06d4*/ 	.word	0x00030840
        /*06d8*/ 	.short	0x0100
        /*06da*/ 	.byte	0x08
	.zero		1


	//   ....[4]....
        /*06dc*/ 	.word	0x000002a0
        /*06e0*/ 	.word	0x000000ff
        /*06e4*/ 	.word	0x00030838
        /*06e8*/ 	.short	0x0100
        /*06ea*/ 	.byte	0x08
	.zero		1


	//   ....[5]....
        /*06ec*/ 	.word	0x000002b0
        /*06f0*/ 	.word	0x000000ff
        /*06f4*/ 	.word	0x00030848
        /*06f8*/ 	.short	0x0100
        /*06fa*/ 	.byte	0x08
	.zero		1


	//   ....[6]....
        /*06fc*/ 	.word	0x000003e0
        /*0700*/ 	.word	0x000000ff
        /*0704*/ 	.word	0x00030850
        /*0708*/ 	.short	0x0100
        /*070a*/ 	.byte	0x08
	.zero		1


	//   ....[7]....
        /*070c*/ 	.word	0x000003f0
        /*0710*/ 	.word	0x000000ff
        /*0714*/ 	.word	0x00030860
        /*0718*/ 	.short	0x0100
        /*071a*/ 	.byte	0x08
	.zero		1


	//   ....[8]....
        /*071c*/ 	.word	0x00000400
        /*0720*/ 	.word	0x000000ff
        /*0724*/ 	.word	0x00030858
        /*0728*/ 	.short	0x0100
        /*072a*/ 	.byte	0x08
	.zero		1


	//   ....[9]....
        /*072c*/ 	.word	0x00000410
        /*0730*/ 	.word	0x000000ff
        /*0734*/ 	.word	0x00030868
        /*0738*/ 	.short	0x0100
        /*073a*/ 	.byte	0x08
	.zero		1


	//   ....[10]....
        /*073c*/ 	.word	0x00000500
        /*0740*/ 	.word	0x000000ff
        /*0744*/ 	.word	0x00030870
        /*0748*/ 	.short	0x0100
        /*074a*/ 	.byte	0x06
	.zero		1


	//   ....[11]....
        /*074c*/ 	.word	0x00000510
        /*0750*/ 	.word	0x000000ff
        /*0754*/ 	.word	0x00030880
        /*0758*/ 	.short	0x0100
        /*075a*/ 	.byte	0x06
	.zero		1


	//   ....[12]....
        /*075c*/ 	.word	0x00000520
        /*0760*/ 	.word	0x000000ff
        /*0764*/ 	.word	0x00030878
        /*0768*/ 	.short	0x0100
        /*076a*/ 	.byte	0x06
	.zero		1


	//   ....[13]....
        /*076c*/ 	.word	0x00000530
        /*0770*/ 	.word	0x000000ff
        /*0774*/ 	.word	0x00030888
        /*0778*/ 	.short	0x0100
        /*077a*/ 	.byte	0x06
	.zero		1


	//   ....[14]....
        /*077c*/ 	.word	0x00000660
        /*0780*/ 	.word	0x000000ff
        /*0784*/ 	.word	0x00030890
        /*0788*/ 	.short	0x0100
        /*078a*/ 	.byte	0x08
	.zero		1


	//   ....[15]....
        /*078c*/ 	.word	0x00000670
        /*0790*/ 	.word	0x000000ff
        /*0794*/ 	.word	0x000308a0
        /*0798*/ 	.short	0x0100
        /*079a*/ 	.byte	0x08
	.zero		1


	//   ....[16]....
        /*079c*/ 	.word	0x00000680
        /*07a0*/ 	.word	0x000000ff
        /*07a4*/ 	.word	0x00030898
        /*07a8*/ 	.short	0x0100
        /*07aa*/ 	.byte	0x08
	.zero		1


	//   ....[17]....
        /*07ac*/ 	.word	0x00000690
        /*07b0*/ 	.word	0x000000ff
        /*07b4*/ 	.word	0x000308a8
        /*07b8*/ 	.short	0x0100
        /*07ba*/ 	.byte	0x08
	.zero		1


	//   ....[18]....
        /*07bc*/ 	.word	0x000007d0
        /*07c0*/ 	.word	0x000000ff
        /*07c4*/ 	.word	0x000308b0
        /*07c8*/ 	.short	0x0100
        /*07ca*/ 	.byte	0x08
	.zero		1


	//   ....[19]....
        /*07cc*/ 	.word	0x000007e0
        /*07d0*/ 	.word	0x000000ff
        /*07d4*/ 	.word	0x000308c0
        /*07d8*/ 	.short	0x0100
        /*07da*/ 	.byte	0x08
	.zero		1


	//   ....[20]....
        /*07dc*/ 	.word	0x000007f0
        /*07e0*/ 	.word	0x000000ff
        /*07e4*/ 	.word	0x000308b8
        /*07e8*/ 	.short	0x0100
        /*07ea*/ 	.byte	0x08
	.zero		1


	//   ....[21]....
        /*07ec*/ 	.word	0x00000800
        /*07f0*/ 	.word	0x000000ff
        /*07f4*/ 	.word	0x000308c8
        /*07f8*/ 	.short	0x0100
        /*07fa*/ 	.byte	0x08
	.zero		1


	//   ....[22]....
        /*07fc*/ 	.word	0x00001b30
        /*0800*/ 	.word	0x000000ff
        /*0804*/ 	.word	0x00030800
        /*0808*/ 	.short	0x010a
        /*080a*/ 	.byte	0x28
	.zero		1


	//   ....[23]....
        /*080c*/ 	.word	0x00001bb0
        /*0810*/ 	.word	0x0000000d
        /*0814*/ 	.word	0x00030830
        /*0818*/ 	.short	0x010a
        /*081a*/ 	.byte	0x3f
	.zero		1


	//   ....[24]....
        /*081c*/ 	.word	0x00001bf0
        /*0820*/ 	.word	0x0000000d
        /*0824*/ 	.word	0x00030830
        /*0828*/ 	.short	0x010a
        /*082a*/ 	.byte	0x3f
	.zero		1


	//   ....[25]....
        /*082c*/ 	.word	0x00002670
        /*0830*/ 	.word	0x000000ff
        /*0834*/ 	.word	0x00000000
        /*0838*/ 	.short	0x0101
        /*083a*/ 	.byte	0x04
	.zero		1


	//   ....[26]....
        /*083c*/ 	.word	0x00004f80
        /*0840*/ 	.word	0x000000ff
        /*0844*/ 	.word	0x00030830
        /*0848*/ 	.short	0x010a
        /*084a*/ 	.byte	0x07
	.zero		1


	//   ....[27]....
        /*084c*/ 	.word	0x00004fc0
        /*0850*/ 	.word	0x000000ff
        /*0854*/ 	.word	0x00030830
        /*0858*/ 	.short	0x010a
        /*085a*/ 	.byte	0x07
	.zero		1


	//   ....[28]....
        /*085c*/ 	.word	0x00005aa0
        /*0860*/ 	.word	0x000000ff
        /*0864*/ 	.word	0x00030850
        /*0868*/ 	.short	0x010a
        /*086a*/ 	.byte	0x06
	.zero		1


	//   ....[29]....
        /*086c*/ 	.word	0x00005ae0
        /*0870*/ 	.word	0x000000ff
        /*0874*/ 	.word	0x00030850
        /*0878*/ 	.short	0x010a
        /*087a*/ 	.byte	0x06
	.zero		1


	//   ....[30]....
        /*087c*/ 	.word	0x00006190
        /*0880*/ 	.word	0x000000ff
        /*0884*/ 	.word	0x00000000
        /*0888*/ 	.short	0x0101
        /*088a*/ 	.byte	0x07
	.zero		1


	//   ....[31]....
        /*088c*/ 	.word	0x00008410
        /*0890*/ 	.word	0x000000ff
        /*0894*/ 	.word	0x00000000
        /*0898*/ 	.short	0x0101
        /*089a*/ 	.byte	0x06
	.zero		1


	//   ....[32]....
        /*089c*/ 	.word	0x00008910
        /*08a0*/ 	.word	0x000000ff
        /*08a4*/ 	.word	0x00030830
        /*08a8*/ 	.short	0x010a
        /*08aa*/ 	.byte	0x07
	.zero		1


	//   ....[33]....
        /*08ac*/ 	.word	0x00008950
        /*08b0*/ 	.word	0x000000ff
        /*08b4*/ 	.word	0x00030830
        /*08b8*/ 	.short	0x010a
        /*08ba*/ 	.byte	0x07
	.zero		1


	//   ....[34]....
        /*08bc*/ 	.word	0x00009430
        /*08c0*/ 	.word	0x000000ff
        /*08c4*/ 	.word	0x00030850
        /*08c8*/ 	.short	0x010a
        /*08ca*/ 	.byte	0x06
	.zero		1


	//   ....[35]....
        /*08cc*/ 	.word	0x00009470
        /*08d0*/ 	.word	0x000000ff
        /*08d4*/ 	.word	0x00030850
        /*08d8*/ 	.short	0x010a
        /*08da*/ 	.byte	0x06
	.zero		1


	//   ....[36]....
        /*08dc*/ 	.word	0x00009b00
        /*08e0*/ 	.word	0x000000ff
        /*08e4*/ 	.word	0x00000000
        /*08e8*/ 	.short	0x0101
        /*08ea*/ 	.byte	0x07
	.zero		1


	//   ....[37]....
        /*08ec*/ 	.word	0x0000ab00
        /*08f0*/ 	.word	0x000000ff
        /*08f4*/ 	.word	0x00000000
        /*08f8*/ 	.short	0x0101
        /*08fa*/ 	.byte	0x06
	.zero		1


	//   ....[38]....
        /*08fc*/ 	.word	0x0000adc0
        /*0900*/ 	.word	0x000000ff
        /*0904*/ 	.word	0x00030830
        /*0908*/ 	.short	0x010a
        /*090a*/ 	.byte	0x06
	.zero		1


	//   ....[39]....
        /*090c*/ 	.word	0x0000ae00
        /*0910*/ 	.word	0x000000ff
        /*0914*/ 	.word	0x00030830
        /*0918*/ 	.short	0x010a
        /*091a*/ 	.byte	0x06
	.zero		1


	//   ....[40]....
        /*091c*/ 	.word	0x0000b8e0
        /*0920*/ 	.word	0x000000ff
        /*0924*/ 	.word	0x00030850
        /*0928*/ 	.short	0x010a
        /*092a*/ 	.byte	0x0a
	.zero		1


	//   ....[41]....
        /*092c*/ 	.word	0x0000b920
        /*0930*/ 	.word	0x000000ff
        /*0934*/ 	.word	0x00030850
        /*0938*/ 	.short	0x010a
        /*093a*/ 	.byte	0x0a
	.zero		1


	//   ....[42]....
        /*093c*/ 	.word	0x0000bf80
        /*0940*/ 	.word	0x000000ff
        /*0944*/ 	.word	0x00000000
        /*0948*/ 	.short	0x0101
        /*094a*/ 	.byte	0x04
	.zero		1


	//   ....[43]....
        /*094c*/ 	.word	0x0000e250
        /*0950*/ 	.word	0x000000ff
        /*0954*/ 	.word	0x00000000
        /*0958*/ 	.short	0x0101
        /*095a*/ 	.byte	0x0a
	.zero		1


	//   ....[44]....
        /*095c*/ 	.word	0x0000ea10
        /*0960*/ 	.word	0x000000ff
        /*0964*/ 	.word	0x00030850
        /*0968*/ 	.short	0x010a
        /*096a*/ 	.byte	0x05
	.zero		1


	//   ....[45]....
        /*096c*/ 	.word	0x0000ea50
        /*0970*/ 	.word	0x000000ff
        /*0974*/ 	.word	0x00030850
        /*0978*/ 	.short	0x010a
        /*097a*/ 	.byte	0x05
	.zero		1


	//   ....[46]....
        /*097c*/ 	.word	0x0000ef50
        /*0980*/ 	.word	0x000000ff
        /*0984*/ 	.word	0x00000000
        /*0988*/ 	.short	0x0101
        /*098a*/ 	.byte	0x04
	.zero		1


	//   ....[47]....
        /*098c*/ 	.word	0x000108f0
        /*0990*/ 	.word	0x00000011
        /*0994*/ 	.word	0x00000000
        /*0998*/ 	.short	0x0101
        /*099a*/ 	.byte	0x3f
	.zero		1


	//   ....[48]....
        /*099c*/ 	.word	0x00012fc0
        /*09a0*/ 	.word	0x00000000
        /*09a4*/ 	.word	0x00030840
        /*09a8*/ 	.short	0x010a
        /*09aa*/ 	.byte	0x3f
	.zero		1


	//   ....[49]....
        /*09ac*/ 	.word	0x000135d0
        /*09b0*/ 	.word	0x00000000
        /*09b4*/ 	.word	0x00030830
        /*09b8*/ 	.short	0x0107
        /*09ba*/ 	.byte	0x3f
	.zero		1


	//   ....[50]....
        /*09bc*/ 	.word	0x00013680
        /*09c0*/ 	.word	0x00000000
        /*09c4*/ 	.word	0x00030830
        /*09c8*/ 	.short	0x0101
        /*09ca*/ 	.byte	0x3f
	.zero		1


	//   ....[51]....
        /*09cc*/ 	.word	0x000140b0
        /*09d0*/ 	.word	0x00000011
        /*09d4*/ 	.word	0x00030800
        /*09d8*/ 	.short	0x0107
        /*09da*/ 	.byte	0x3f
	.zero		1


	//   ....[52]....
        /*09dc*/ 	.word	0x000141a0
        /*09e0*/ 	.word	0x00000011
        /*09e4*/ 	.word	0x00030800
        /*09e8*/ 	.short	0x0101
        /*09ea*/ 	.byte	0x3f
	.zero		1


	//   ....[53]....
        /*09ec*/ 	.word	0x000141c0
        /*09f0*/ 	.word	0x00000011
        /*09f4*/ 	.word	0x00030820
        /*09f8*/ 	.short	0x010a
        /*09fa*/ 	.byte	0x3f
	.zero		1


	//   ....[54]....
        /*09fc*/ 	.word	0x00014510
        /*0a00*/ 	.word	0x00000006
        /*0a04*/ 	.word	0x00030840
        /*0a08*/ 	.short	0x010a
        /*0a0a*/ 	.byte	0x3f
	.zero		1


	//   ....[55]....
        /*0a0c*/ 	.word	0x000149e0
        /*0a10*/ 	.word	0x00000006
        /*0a14*/ 	.word	0x00030830
        /*0a18*/ 	.short	0x0107
        /*0a1a*/ 	.byte	0x3f
	.zero		1


	//   ....[56]....
        /*0a1c*/ 	.word	0x00014a90
        /*0a20*/ 	.word	0x00000006
        /*0a24*/ 	.word	0x00030830
        /*0a28*/ 	.short	0x0101
        /*0a2a*/ 	.byte	0x3f
	.zero		1


	//   ....[57]....
        /*0a2c*/ 	.word	0x00014af0
        /*0a30*/ 	.word	0x00000006
        /*0a34*/ 	.word	0x00030860
        /*0a38*/ 	.short	0x010a
        /*0a3a*/ 	.byte	0x3f
	.zero		1


	//   ....[58]....
        /*0a3c*/ 	.word	0x00015050
        /*0a40*/ 	.word	0x00000006
        /*0a44*/ 	.word	0x00030850
        /*0a48*/ 	.short	0x0107
        /*0a4a*/ 	.byte	0x3f
	.zero		1


	//   ....[59]....
        /*0a4c*/ 	.word	0x000151a0
        /*0a50*/ 	.word	0x00000006
        /*0a54*/ 	.word	0x00030850
        /*0a58*/ 	.short	0x0101
        /*0a5a*/ 	.byte	0x3f
	.zero		1


	//   ....[60]....
        /*0a5c*/ 	.word	0x000153a0
        /*0a60*/ 	.word	0x00000004
        /*0a64*/ 	.word	0x00030860
        /*0a68*/ 	.short	0x010a
        /*0a6a*/ 	.byte	0x3f
	.zero		1


	//   ....[61]....
        /*0a6c*/ 	.word	0x00015870
        /*0a70*/ 	.word	0x00000004
        /*0a74*/ 	.word	0x00030850
        /*0a78*/ 	.short	0x0107
        /*0a7a*/ 	.byte	0x3f
	.zero		1


	//   ....[62]....
        /*0a7c*/ 	.word	0x00015920
        /*0a80*/ 	.word	0x00000004
        /*0a84*/ 	.word	0x00030850
        /*0a88*/ 	.short	0x0101
        /*0a8a*/ 	.byte	0x3f
	.zero		1


	//   ....[63]....
        /*0a8c*/ 	.word	0x00015bc0
        /*0a90*/ 	.word	0x00000004
        /*0a94*/ 	.word	0x00030820
        /*0a98*/ 	.short	0x010a
        /*0a9a*/ 	.byte	0x3f
	.zero		1


	//   ....[64]....
        /*0a9c*/ 	.word	0x00015d60
        /*0aa0*/ 	.word	0x00000005
        /*0aa4*/ 	.word	0x00030840
        /*0aa8*/ 	.short	0x010a
        /*0aaa*/ 	.byte	0x3f
	.zero		1


	//   ....[65]....
        /*0aac*/ 	.word	0x00015e00
        /*0ab0*/ 	.word	0x00000017
        /*0ab4*/ 	.word	0x00030840
        /*0ab8*/ 	.short	0x010a
        /*0aba*/ 	.byte	0x3f
	.zero		1


	//   ....[66]....
        /*0abc*/ 	.word	0x00015e40
        /*0ac0*/ 	.word	0x00000005
        /*0ac4*/ 	.word	0x00030860
        /*0ac8*/ 	.short	0x010a
        /*0aca*/ 	.byte	0x3f
	.zero		1


	//   ....[67]....
        /*0acc*/ 	.word	0x00015e80
        /*0ad0*/ 	.word	0x00000017
        /*0ad4*/ 	.word	0x00030860
        /*0ad8*/ 	.short	0x010a
        /*0ada*/ 	.byte	0x3f
	.zero		1


	//   ....[68]....
        /*0adc*/ 	.word	0x00015ef0
        /*0ae0*/ 	.word	0x00000003
        /*0ae4*/ 	.word	0x00030800
        /*0ae8*/ 	.short	0x010a
        /*0aea*/ 	.byte	0x3f
	.zero		1


	//   ....[69]....
        /*0aec*/ 	.word	0x00015f40
        /*0af0*/ 	.word	0x0000000d
        /*0af4*/ 	.word	0x00030830
        /*0af8*/ 	.short	0x010a
        /*0afa*/ 	.byte	0x3f
	.zero		1


	//   ....[70]....
        /*0afc*/ 	.word	0x00015fa0
        /*0b00*/ 	.word	0x0000000a
        /*0b04*/ 	.word	0x00030830
        /*0b08*/ 	.short	0x010a
        /*0b0a*/ 	.byte	0x3f
	.zero		1


	//   ....[71]....
        /*0b0c*/ 	.word	0x00016000
        /*0b10*/ 	.word	0x00000009
        /*0b14*/ 	.word	0x00030850
        /*0b18*/ 	.short	0x010a
        /*0b1a*/ 	.byte	0x3f
	.zero		1


	//   ....[72]....
        /*0b1c*/ 	.word	0x00016060
        /*0b20*/ 	.word	0x0000000a
        /*0b24*/ 	.word	0x00030830
        /*0b28*/ 	.short	0x010a
        /*0b2a*/ 	.byte	0x3f
	.zero		1


	//   ....[73]....
        /*0b2c*/ 	.word	0x000160c0
        /*0b30*/ 	.word	0x00000009
        /*0b34*/ 	.word	0x00030850
        /*0b38*/ 	.short	0x010a
        /*0b3a*/ 	.byte	0x3f
	.zero		1


	//   ....[74]....
        /*0b3c*/ 	.word	0x00016120
        /*0b40*/ 	.word	0x0000000a
        /*0b44*/ 	.word	0x00030830
        /*0b48*/ 	.short	0x010a
        /*0b4a*/ 	.byte	0x3f
	.zero		1


	//   ....[75]....
        /*0b4c*/ 	.word	0x00016180
        /*0b50*/ 	.word	0x00000009
        /*0b54*/ 	.word	0x00030850
        /*0b58*/ 	.short	0x010a
        /*0b5a*/ 	.byte	0x3f
	.zero		1


	//   ....[76]....
        /*0b5c*/ 	.word	0x000161e0
        /*0b60*/ 	.word	0x00000005
        /*0b64*/ 	.word	0x00030850
        /*0b68*/ 	.short	0x010a
        /*0b6a*/ 	.byte	0x3f
	.zero		1


	//   ....[77]....
        /*0b6c*/ 	.word	0x000162e0
        /*0b70*/ 	.word	0x00000000
        /*0b74*/ 	.word	0x00030840
        /*0b78*/ 	.short	0x010a
        /*0b7a*/ 	.byte	0x3f
	.zero		1


	//   ....[78]....
        /*0b7c*/ 	.word	0x00017570
        /*0b80*/ 	.word	0x00000011
        /*0b84*/ 	.word	0x00030820
        /*0b88*/ 	.short	0x010a
        /*0b8a*/ 	.byte	0x3f
	.zero		1


	//   ....[79]....
        /*0b8c*/ 	.word	0x000175c0
        /*0b90*/ 	.word	0x00000006
        /*0b94*/ 	.word	0x00030840
        /*0b98*/ 	.short	0x010a
        /*0b9a*/ 	.byte	0x3f
	.zero		1


	//   ....[80]....
        /*0b9c*/ 	.word	0x00017cf0
        /*0ba0*/ 	.word	0x00000006
        /*0ba4*/ 	.word	0x00030860
        /*0ba8*/ 	.short	0x010a
        /*0baa*/ 	.byte	0x3f
	.zero		1


	//   ....[81]....
        /*0bac*/ 	.word	0x00018530
        /*0bb0*/ 	.word	0x00000004
        /*0bb4*/ 	.word	0x00030860
        /*0bb8*/ 	.short	0x010a
        /*0bba*/ 	.byte	0x3f
	.zero		1


	//   ....[82]....
        /*0bbc*/ 	.word	0x00018ee0
        /*0bc0*/ 	.word	0x00000004
        /*0bc4*/ 	.word	0x00030820
        /*0bc8*/ 	.short	0x010a
        /*0bca*/ 	.byte	0x3f
	.zero		1


	//   ....[83]....
        /*0bcc*/ 	.word	0x00019080
        /*0bd0*/ 	.word	0x00000005
        /*0bd4*/ 	.word	0x00030840
        /*0bd8*/ 	.short	0x010a
        /*0bda*/ 	.byte	0x3f
	.zero		1


	//   ....[84]....
        /*0bdc*/ 	.word	0x000190d0
        /*0be0*/ 	.word	0x00000017
        /*0be4*/ 	.word	0x00030840
        /*0be8*/ 	.short	0x010a
        /*0bea*/ 	.byte	0x3f
	.zero		1


	//   ....[85]....
        /*0bec*/ 	.word	0x00019120
        /*0bf0*/ 	.word	0x00000005
        /*0bf4*/ 	.word	0x00030860
        /*0bf8*/ 	.short	0x010a
        /*0bfa*/ 	.byte	0x3f
	.zero		1


	//----- nvinfo : EIATTR_NUM_MBARRIERS
	.align		4
.L_681:
        /*0bfc*/ 	.byte	0x03, 0x38
        /*0bfe*/ 	.short	0x0016


	//----- nvinfo : EIATTR_EXIT_INSTR_OFFSETS
	.align		4
        /*0c00*/ 	.byte	0x04, 0x1c
        /*0c02*/ 	.short	(.L_683 - .L_682)


	//   ....[0]....
.L_682:
        /*0c04*/ 	.word	0x00000950


	//   ....[1]....
        /*0c08*/ 	.word	0x000118b0


	//   ....[2]....
        /*0c0c*/ 	.word	0x00015ed0


	//----- nvinfo : EIATTR_MAX_THREADS
	.align		4
.L_683:
        /*0c10*/ 	.byte	0x04, 0x05
        /*0c12*/ 	.short	(.L_685 - .L_684)
.L_684:
        /*0c14*/ 	.word	0x00000180
        /*0c18*/ 	.word	0x00000001
        /*0c1c*/ 	.word	0x00000001


	//----- nvinfo : EIATTR_CRS_STACK_SIZE
	.align		4
.L_685:
        /*0c20*/ 	.byte	0x04, 0x1e
        /*0c22*/ 	.short	(.L_687 - .L_686)
.L_686:
        /*0c24*/ 	.word	0x00000000


	//----- nvinfo : EIATTR_CBANK_PARAM_SIZE
	.align		4
.L_687:
        /*0c28*/ 	.byte	0x03, 0x19
        /*0c2a*/ 	.short	0x0af0


	//----- nvinfo : EIATTR_PARAM_CBANK
	.align		4
        /*0c2c*/ 	.byte	0x04, 0x0a
        /*0c2e*/ 	.short	(.L_689 - .L_688)
	.align		4
.L_688:
        /*0c30*/ 	.word	index@(.nv.constant0._ZN7cutlass13device_kernelIN5flash11enable_sm90INS1_16FlashAttnFwdSm90INS1_25CollectiveMainloopFwdSm90ILi2EN4cute5tupleIJNS5_1CILi1EEES8_S8_EEENS6_IJNS7_ILi128EEENS7_ILi96EEENS7_ILi192EEEEEELi192ENS_10bfloat16_tEfNS_4arch4Sm90ELb0ELb1ELb1ELb0ELb1ELb0ELb0ELb1ELb1ELb1ELb0ELb0EEENS1_21CollectiveEpilogueFwdINS6_IJSA_SC_SB_EEES9_SE_SG_Li256ELb0ELb1ELb0ELb0EEENS1_30DynamicPersistentTileSchedulerILi256ELi128ELb0ELb1ELb1EEEEEEEEEvNT_6ParamsE)
        /*0c34*/ 	.short	0x0210
        /*0c36*/ 	.short	0x0af0


	//----- nvinfo : EIATTR_SW_WAR
	.align		4
.L_689:
        /*0c38*/ 	.byte	0x04, 0x36
        /*0c3a*/ 	.short	(.L_691 - .L_690)
.L_690:
        /*0c3c*/ 	.word	0x00000008
.L_691:


//--------------------- .nv.info._ZN7cutlass13device_kernelIN5flash11enable_sm90INS1_16FlashAttnFwdSm90INS1_25CollectiveMainloopFwdSm90ILi2EN4cute5tupleIJNS5_1CILi1EEES8_S8_EEENS6_IJNS7_ILi128EEENS7_ILi96EEENS7_ILi192EEEEEELi192ENS_10bfloat16_tEfNS_4arch4Sm90ELb0ELb1ELb1ELb1ELb1ELb0ELb0ELb1ELb1ELb1ELb0ELb0EEENS1_21CollectiveEpilogueFwdINS6_IJSA_SC_SB_EEES9_SE_SG_Li256ELb1ELb1ELb0ELb0EEENS1_36VarlenDynamicPersistentTileSchedulerILi128ELi96ELi256ELi128ELb0ELb1ELb1ELb1ELb0ELb1EEEEEEEEEvNT_6ParamsE --------------------------
	.section	.nv.info._ZN7cutlass13device_kernelIN5flash11enable_sm90INS1_16FlashAttnFwdSm90INS1_25CollectiveMainloopFwdSm90ILi2EN4cute5tupleIJNS5_1CILi1EEES8_S8_EEENS6_IJNS7_ILi128EEENS7_ILi96EEENS7_ILi192EEEEEELi192ENS_10bfloat16_tEfNS_4arch4Sm90ELb0ELb1ELb1ELb1ELb1ELb0ELb0ELb1ELb1ELb1ELb0ELb0EEENS1_21CollectiveEpilogueFwdINS6_IJSA_SC_SB_EEES9_SE_SG_Li256ELb1ELb1ELb0ELb0EEENS1_36VarlenDynamicPersistentTileSchedulerILi128ELi96ELi256ELi128ELb0ELb1ELb1ELb1ELb0ELb1EEEEEEEEEvNT_6ParamsE,"",@"SHT_CUDA_INFO"
	.sectionflags	@""
	.align	4


	//----- nvinfo : EIATTR_CUDA_API_VERSION
	.align		4
        /*0000*/ 	.byte	0x04, 0x37
        /*0002*/ 	.short	(.L_693 - .L_692)
.L_692:
        /*0004*/ 	.word	0x00000082


	//----- nvinfo : EIATTR_KPARAM_INFO
	.align		4
.L_693:
        /*0008*/ 	.byte	0x04, 0x17
        /*000a*/ 	.short	(.L_695 - .L_694)
.L_694:
        /*000c*/ 	.word	0x00000000
        /*0010*/ 	.short	0x0000
        /*0012*/ 	.short	0x0070
        /*0014*/ 	.byte	0x00, 0xf0, 0x01, 0x2a


	//----- nvinfo : EIATTR_SPARSE_MMA_MASK
	.align		4
.L_695:
        /*0018*/ 	.byte	0x03, 0x50
        /*001a*/ 	.short	0x0000


	//----- nvinfo : EIATTR_MAXREG_COUNT
	.align		4
        /*001c*/ 	.byte	0x03, 0x1b
        /*001e*/ 	.short	0x00a8


	//----- nvinfo : EIATTR_NUM_BARRIERS
	.align		4
        /*0020*/ 	.byte	0x02, 0x4c
        /*0022*/ 	.byte	0x09
	.zero		1


	//----- nvinfo : EIATTR_EXTERNS
	.align		4
        /*0024*/ 	.byte	0x04, 0x0f
        /*0026*/ 	.short	(.L_697 - .L_696)


	//   ....[0]....
	.align		4
.L_696:
        /*0028*/ 	.word	index@(__assertfail)


	//----- nvinfo : EIATTR_ANNOTATIONS
	.align		4
.L_697:
        /*002c*/ 	.byte	0x04, 0x55
        /*002e*/ 	.short	(.L_699 - .L_698)


	//   ....[0]....
.L_698:
        /* <DEDUP_REMOVED lines=17> */


	//----- nvinfo : EIATTR_MERCURY_ISA_VERSION
	.align		4
.L_699:
        /*0130*/ 	.byte	0x03, 0x5f
        /*0132*/ 	.short	0x0101


	//----- nvinfo : EIATTR_UNUSED_LOAD_BYTE_OFFSET
	.align		4
        /*0134*/ 	.byte	0x04, 0x44
        /*0136*/ 	.short	(.L_701 - .L_700)


	//   ....[0]....
.L_700:
        /*0138*/ 	.word	0x00000920
        /*013c*/ 	.word	0x0000fff0


	//   ....[1]....
        /*0140*/ 	.word	0x0000f3b0
        /*0144*/ 	.word	0x0000fff0


	//----- nvinfo : EIATTR_INT_WARP_WIDE_INSTR_OFFSETS
	.align		4
.L_701:
        /*0148*/ 	.byte	0x04, 0x31
        /*014a*/ 	.short	(.L_703 - .L_702)


	//   ....[0]....
.L_702:
        /*014c*/ 	.word	0x000000c0


	//   ....[1]....
        /*0150*/ 	.word	0x000000d0


	//   ....[2]....
        /*0154*/ 	.word	0x00000170


	//   ....[3]....
        /*0158*/ 	.word	0x00012f00


	//   ....[4]....
        /*015c*/ 	.word	0x00012f90


	//   ....[5]....
        /*0160*/ 	.word	0x00015e40


	//   ....[6]....
        /*0164*/ 	.word	0x00015ed0


	//----- nvinfo : EIATTR_COOP_GROUP_MASK_REGIDS
	.align		4
.L_703:
        /*0168*/ 	.byte	0x04, 0x29
        /*016a*/ 	.short	(.L_705 - .L_704)


	//   ....[0]....
.L_704:
        /*016c*/ 	.word	0xffffffff


	//   ....[1]....
        /*0170*/ 	.word	0xffffffff


	//   ....[2]....
        /*0174*/ 	.word	0xffffffff


	//   ....[3]....
        /*0178*/ 	.word	0xffffffff


	//   ....[4]....
        /*017c*/ 	.word	0xffffffff


	//   ....[5]....
        /*0180*/ 	.word	0xffffffff


	//   ....[6]....
        /*0184*/ 	.word	0xffffffff


	//   ....[7]....
        /*0188*/ 	.word	0xffffffff


	//   ....[8]....
        /*018c*/ 	.word	0xffffffff


	//   ....[9]....
        /*0190*/ 	.word	0xffffffff


	//   ....[10]....
        /*0194*/ 	.word	0xffffffff


	//   ....[11]....
        /*0198*/ 	.word	0xffffffff


	//   ....[12]....
        /*019c*/ 	.word	0xffffffff


	//   ....[13]....
        /*01a0*/ 	.word	0xffffffff


	//   ....[14]....
        /*01a4*/ 	.word	0xffffffff


	//   ....[15]....
        /*01a8*/ 	.word	0xffffffff


	//   ....[16]....
        /*01ac*/ 	.word	0xffffffff


	//   ....[17]....
        /*01b0*/ 	.word	0xffffffff


	//   ....[18]....
        /*01b4*/ 	.word	0xffffffff


	//   ....[19]....
        /*01b8*/ 	.word	0xffffffff


	//   ....[20]....
        /*01bc*/ 	.word	0xffffffff


	//   ....[21]....
        /*01c0*/ 	.word	0xffffffff


	//   ....[22]....
        /*01c4*/ 	.word	0xffffffff


	//   ....[23]....
        /*01c8*/ 	.word	0xffffffff


	//   ....[24]....
        /*01cc*/ 	.word	0xffffffff


	//   ....[25]....
        /*01d0*/ 	.word	0xffffffff


	//   ....[26]....
        /*01d4*/ 	.word	0xffffffff


	//   ....[27]....
        /*01d8*/ 	.word	0xffffffff


	//   ....[28]....
        /*01dc*/ 	.word	0xffffffff


	//   ....[29]....
        /*01e0*/ 	.word	0xffffffff


	//   ....[30]....
        /*01e4*/ 	.word	0xffffffff


	//   ....[31]....
        /*01e8*/ 	.word	0xffffffff


	//   ....[32]....
        /*01ec*/ 	.word	0xffffffff


	//   ....[33]....
        /*01f0*/ 	.word	0xffffffff


	//   ....[34]....
        /*01f4*/ 	.word	0xffffffff


	//   ....[35]....
        /*01f8*/ 	.word	0xffffffff


	//   ....[36]....
        /*01fc*/ 	.word	0xffffffff


	//   ....[37]....
        /*0200*/ 	.word	0xffffffff


	//   ....[38]....
        /*0204*/ 	.word	0xffffffff


	//   ....[39]....
        /*0208*/ 	.word	0xffffffff


	//   ....[40]....
        /*020c*/ 	.word	0xffffffff


	//   ....[41]....
        /*0210*/ 	.word	0xffffffff


	//   ....[42]....
        /*0214*/ 	.word	0xffffffff


	//   ....[43]....
        /*0218*/ 	.word	0xffffffff


	//   ....[44]....
        /*021c*/ 	.word	0xffffffff


	//   ....[45]....
        /*0220*/ 	.word	0xffffffff


	//   ....[46]....
        /*0224*/ 	.word	0xffffffff


	//   ....[47]....
        /*0228*/ 	.word	0xffffffff


	//   ....[48]....
        /*022c*/ 	.word	0xffffffff


	//   ....[49]....
        /*0230*/ 	.word	0xffffffff


	//   ....[50]....
        /*0234*/ 	.word	0xffffffff


	//   ....[51]....
        /*0238*/ 	.word	0xffffffff


	//   ....[52]....
        /*023c*/ 	.word	0xffffffff


	//   ....[53]....
        /*0240*/ 	.word	0xffffffff


	//   ....[54]....
        /*0244*/ 	.word	0xffffffff


	//   ....[55]....
        /*0248*/ 	.word	0xffffffff


	//   ....[56]....
        /*024c*/ 	.word	0xffffffff


	//   ....[57]....
        /*0250*/ 	.word	0xffffffff


	//   ....[58]....
        /*0254*/ 	.word	0xffffffff


	//   ....[59]....
        /*0258*/ 	.word	0xffffffff


	//   ....[60]....
        /*025c*/ 	.word	0xffffffff


	//   ....[61]....
        /*0260*/ 	.word	0xffffffff


	//   ....[62]....
        /*0264*/ 	.word	0xffffffff


	//   ....[63]....
        /*0268*/ 	.word	0xffffffff


	//   ....[64]....
        /*026c*/ 	.word	0xffffffff


	//   ....[65]....
        /*0270*/ 	.word	0xffffffff


	//   ....[66]....
        /*0274*/ 	.word	0xffffffff


	//   ....[67]....
        /*0278*/ 	.word	0xffffffff


	//   ....[68]....
        /*027c*/ 	.word	0xffffffff


	//   ....[69]....
        /*0280*/ 	.word	0xffffffff


	//   ....[70]....
        /*0284*/ 	.word	0xffffffff


	//   ....[71]....
        /*0288*/ 	.word	0xffffffff


	//   ....[72]....
        /*028c*/ 	.word	0xffffffff


	//   ....[73]....
        /*0290*/ 	.word	0xffffffff


	//   ....[74]....
        /*0294*/ 	.word	0xffffffff


	//   ....[75]....
        /*0298*/ 	.word	0xffffffff


	//   ....[76]....
        /*029c*/ 	.word	0xffffffff


	//   ....[77]....
        /*02a0*/ 	.word	0xffffffff


	//   ....[78]....
        /*02a4*/ 	.word	0xffffffff


	//   ....[79]....
        /*02a8*/ 	.word	0xffffffff


	//   ....[80]....
        /*02ac*/ 	.word	0xffffffff


	//   ....[81]....
        /*02b0*/ 	.word	0xffffffff


	//   ....[82]....
        /*02b4*/ 	.word	0xffffffff


	//   ....[83]....
        /*02b8*/ 	.word	0xffffffff


	//   ....[84]....
        /*02bc*/ 	.word	0xffffffff


	//   ....[85]....
        /*02c0*/ 	.word	0xffffffff


	//   ....[86]....
        /*02c4*/ 	.word	0xffffffff


	//   ....[87]....
        /*02c8*/ 	.word	0xffffffff


	//   ....[88]....
        /*02cc*/ 	.word	0xffffffff


	//   ....[89]....
        /*02d0*/ 	.word	0xffffffff


	//   ....[90]....
        /*02d4*/ 	.word	0xffffffff


	//   ....[91]....
        /*02d8*/ 	.word	0xffffffff


	//   ....[92]....
        /*02dc*/ 	.word	0xffffffff


	//   ....[93]....
        /*02e0*/ 	.word	0xffffffff


	//   ....[94]....
        /*02e4*/ 	.word	0xffffffff


	//   ....[95]....
        /*02e8*/ 	.word	0xffffffff


	//   ....[96]....
        /*02ec*/ 	.word	0xffffffff


	//   ....[97]....
        /*02f0*/ 	.word	0xffffffff


	//   ....[98]....
        /*02f4*/ 	.word	0xffffffff


	//   ....[99]....
        /*02f8*/ 	.word	0xffffffff


	//   ....[100]....
        /*02fc*/ 	.word	0xffffffff


	//   ....[101]....
        /*0300*/ 	.word	0xffffffff


	//   ....[102]....
        /*0304*/ 	.word	0xffffffff


	//   ....[103]....
        /*0308*/ 	.word	0xffffffff


	//   ....[104]....
        /*030c*/ 	.word	0xffffffff


	//   ....[105]....
        /*0310*/ 	.word	0xffffffff


	//   ....[106]....
        /*0314*/ 	.word	0xffffffff


	//   ....[107]....
        /*0318*/ 	.word	0xffffffff


	//   ....[108]....
        /*031c*/ 	.word	0xffffffff


	//   ....[109]....
        /*0320*/ 	.word	0xffffffff


	//   ....[110]....
        /*0324*/ 	.word	0xffffffff


	//   ....[111]....
        /*0328*/ 	.word	0xffffffff


	//   ....[112]....
        /*032c*/ 	.word	0xffffffff


	//   ....[113]....
        /*0330*/ 	.word	0xffffffff


	//   ....[114]....
        /*0334*/ 	.word	0xffffffff


	//   ....[115]....
        /*0338*/ 	.word	0xffffffff


	//   ....[116]....
        /*033c*/ 	.word	0xffffffff


	//   ....[117]....
        /*0340*/ 	.word	0xffffffff


	//   ....[118]....
        /*0344*/ 	.word	0xffffffff


	//   ....[119]....
        /*0348*/ 	.word	0xffffffff


	//   ....[120]....
        /*034c*/ 	.word	0xffffffff


	//   ....[121]....
        /*0350*/ 	.word	0xffffffff


	//   ....[122]....
        /*0354*/ 	.word	0xffffffff


	//   ....[123]....
        /*0358*/ 	.word	0xffffffff


	//   ....[124]....
        /*035c*/ 	.word	0xffffffff


	//   ....[125]....
        /*0360*/ 	.word	0xffffffff


	//   ....[126]....
        /*0364*/ 	.word	0xffffffff


	//   ....[127]....
        /*0368*/ 	.word	0xffffffff


	//   ....[128]....
        /*036c*/ 	.word	0xffffffff


	//   ....[129]....
        /*0370*/ 	.word	0xffffffff


	//   ....[130]....
        /*0374*/ 	.word	0xffffffff


	//   ....[131]....
        /*0378*/ 	.word	0xffffffff


	//   ....[132]....
        /*037c*/ 	.word	0xffffffff


	//   ....[133]....
        /*0380*/ 	.word	0xffffffff


	//   ....[134]....
        /*0384*/ 	.word	0xffffffff


	//   ....[135]....
        /*0388*/ 	.word	0xffffffff


	//   ....[136]....
        /*038c*/ 	.word	0xffffffff


	//   ....[137]....
        /*0390*/ 	.word	0xffffffff


	//   ....[138]....
        /*0394*/ 	.word	0xffffffff


	//   ....[139]....
        /*0398*/ 	.word	0xffffffff


	//   ....[140]....
        /*039c*/ 	.word	0xffffffff


	//   ....[141]....
        /*03a0*/ 	.word	0xffffffff


	//   ....[142]....
        /*03a4*/ 	.word	0xffffffff


	//   ....[143]....
        /*03a8*/ 	.word	0xffffffff


	//   ....[144]....
        /*03ac*/ 	.word	0xffffffff


	//   ....[145]....
        /*03b0*/ 	.word	0xffffffff


	//   ....[146]....
        /*03b4*/ 	.word	0xffffffff


	//   ....[147]....
        /*03b8*/ 	.word	0xffffffff


	//   ....[148]....
        /*03bc*/ 	.word	0xffffffff


	//   ....[149]....
        /*03c0*/ 	.word	0xffffffff


	//   ....[150]....
        /*03c4*/ 	.word	0xffffffff


	//   ....[151]....
        /*03c8*/ 	.word	0x0500000f


	//   ....[152]....
        /*03cc*/ 	.word	0x0500000f


	//   ....[153]....
        /*03d0*/ 	.word	0x0500000f


	//   ....[154]....
        /*03d4*/ 	.word	0x0500000f


	//   ....[155]....
        /*03d8*/ 	.word	0x0500000f


	//   ....[156]....
        /*03dc*/ 	.word	0x0500000f


	//   ....[157]....
        /*03e0*/ 	.word	0x0500000f


	//   ....[158]....
        /*03e4*/ 	.word	0x0500000f


	//   ....[159]....
        /*03e8*/ 	.word	0x0500000f


	//   ....[160]....
        /*03ec*/ 	.word	0x0500000f


	//   ....[161]....
        /*03f0*/ 	.word	0x0500000f


	//   ....[162]....
        /*03f4*/ 	.word	0x0500000f


	//   ....[163]....
        /*03f8*/ 	.word	0x0500000f


	//   ....[164]....
        /*03fc*/ 	.word	0x0500000f


	//   ....[165]....
        /*0400*/ 	.word	0x0500000f


	//   ....[166]....
        /*0404*/ 	.word	0x0500000f


	//   ....[167]....
        /*0408*/ 	.word	0x0500000f


	//   ....[168]....
        /*040c*/ 	.word	0x0500000f


	//   ....[169]....
        /*0410*/ 	.word	0x0500000f


	//   ....[170]....
        /*0414*/ 	.word	0x0500000f


	//   ....[171]....
        /*0418*/ 	.word	0x0500000f


	//   ....[172]....
        /*041c*/ 	.word	0x0500000f


	//   ....[173]....
        /*0420*/ 	.word	0x0500000f


	//   ....[174]....
        /*0424*/ 	.word	0x0500000f


	//   ....[175]....
        /*0428*/ 	.word	0x0500000f


	//   ....[176]....
        /*042c*/ 	.word	0x0500000f


	//   ....[177]....
        /*0430*/ 	.word	0x0500000f


	//   ....[178]....
        /*0434*/ 	.word	0x0500000f


	//   ....[179]....
        /*0438*/ 	.word	0x0500000f


	//   ....[180]....
        /*043c*/ 	.word	0x0500000f


	//   ....[181]....
        /*0440*/ 	.word	0x0500000f


	//   ....[182]....
        /*0444*/ 	.word	0x0500000f


	//   ....[183]....
        /*0448*/ 	.word	0x0500000f


	//   ....[184]....
        /*044c*/ 	.word	0x0500000f


	//   ....[185]....
        /*0450*/ 	.word	0x0500000f


	//   ....[186]....
        /*0454*/ 	.word	0x0500000f


	//   ....[187]....
        /*0458*/ 	.word	0x0500000f


	//   ....[188]....
        /*045c*/ 	.word	0x0500000f


	//   ....[189]....
        /*0460*/ 	.word	0x0500000f


	//   ....[190]....
        /*0464*/ 	.word	0x0500000f


	//   ....[191]....
        /*0468*/ 	.word	0x0500000f


	//   ....[192]....
        /*046c*/ 	.word	0x0500000f


	//   ....[193]....
        /*0470*/ 	.word	0x0500000f


	//   ....[194]....
        /*0474*/ 	.word	0x0500000f


	//   ....[195]....
        /*0478*/ 	.word	0x0500000f


	//   ....[196]....
        /*047c*/ 	.word	0x0500000f


	//   ....[197]....
        /*0480*/ 	.word	0x0500000f


	//   ....[198]....
        /*0484*/ 	.word	0x0500000f


	//   ....[199]....
        /*0488*/ 	.word	0x0500000f


	//   ....[200]....
        /*048c*/ 	.word	0x0500000f


	//   ....[201]....
        /*0490*/ 	.word	0x0500000f


	//   ....[202]....
        /*0494*/ 	.word	0x0500000f


	//   ....[203]....
        /*0498*/ 	.word	0x0500000f


	//   ....[204]....
        /*049c*/ 	.word	0x0500000f


	//   ....[205]....
        /*04a0*/ 	.word	0x0500000f


	//   ....[206]....
        /*04a4*/ 	.word	0x0500000f


	//   ....[207]....
        /*04a8*/ 	.word	0x0500000f


	//   ....[208]....
        /*04ac*/ 	.word	0x0500000f


	//   ....[209]....
        /*04b0*/ 	.word	0x0500000f


	//   ....[210]....
        /*04b4*/ 	.word	0x0500000f


	//   ....[211]....
        /*04b8*/ 	.word	0x0500000f


	//   ....[212]....
        /*04bc*/ 	.word	0x0500000f


	//   ....[213]....
        /*04c0*/ 	.word	0x0500000f


	//   ....[214]....
        /*04c4*/ 	.word	0x0500000f


	//   ....[215]....
        /*04c8*/ 	.word	0x0500000f


	//   ....[216]....
        /*04cc*/ 	.word	0x0500000f


	//   ....[217]....
        /*04d0*/ 	.word	0x0500000f


	//   ....[218]....
        /*04d4*/ 	.word	0x0500000f


	//   ....[219]....
        /*04d8*/ 	.word	0x0500000f


	//   ....[220]....
        /*04dc*/ 	.word	0x0500000f


	//   ....[221]....
        /*04e0*/ 	.word	0x0500000f


	//   ....[222]....
        /*04e4*/ 	.word	0x0500000f


	//   ....[223]....
        /*04e8*/ 	.word	0x0500000f


	//   ....[224]....
        /*04ec*/ 	.word	0x0500000f


	//   ....[225]....
        /*04f0*/ 	.word	0x0500000f


	//   ....[226]....
        /*04f4*/ 	.word	0x0500000f


	//   ....[227]....
        /*04f8*/ 	.word	0x0500000f


	//   ....[228]....
        /*04fc*/ 	.word	0x0500000f


	//   ....[229]....
        /*0500*/ 	.word	0x0500000f


	//   ....[230]....
        /*0504*/ 	.word	0x0500000f


	//   ....[231]....
        /*0508*/ 	.word	0x0500000f


	//   ....[232]....
        /*050c*/ 	.word	0x0500000f


	//   ....[233]....
        /*0510*/ 	.word	0x0500000f


	//----- nvinfo : EIATTR_COOP_GROUP_INSTR_OFFSETS
	.align		4
.L_705:
        /*0514*/ 	.byte	0x04, 0x28
        /*0516*/ 	.short	(.L_707 - .L_706)


	//   ....[0]....
.L_706:
        /*0518*/ 	.word	0x00000070


	//   ....[1]....
        /*051c*/ 	.word	0x000000b0


	//   ....[2]....
        /*0520*/ 	.word	0x000002d0


	//   ....[3]....
        /*0524*/ 	.word	0x00000430


	//   ....[4]....
        /*0528*/ 	.word	0x00000550


	//   ....[5]....
        /*052c*/ 	.word	0x000006b0


	//   ....[6]....
        /*0530*/ 	.word	0x00001810


	//   ....[7]....
        /*0534*/ 	.word	0x00002480


	//   ....[8]....
        /*0538*/ 	.word	0x00002ad0


	//   ....[9]....
        /*053c*/ 	.word	0x000038f0


	//   ....[10]....
        /*0540*/ 	.word	0x000039a0


	//   ....[11]....
        /*0544*/ 	.word	0x00003f70


	//   ....[12]....
        /*0548*/ 	.word	0x00004020


	//   ....[13]....
        /*054c*/ 	.word	0x00005f50


	//   ....[14]....
        /*0550*/ 	.word	0x00006d00


	//   ....[15]....
        /*0554*/ 	.word	0x00007390


	//   ....[16]....
        /*0558*/ 	.word	0x000074b0


	//   ....[17]....
        /*055c*/ 	.word	0x00007a20


	//   ....[18]....
        /*0560*/ 	.word	0x00007a90


	//   ....[19]....
        /*0564*/ 	.word	0x00009e70


	//   ....[20]....
        /*0568*/ 	.word	0x00009ea0


	//   ....[21]....
        /*056c*/ 	.word	0x00009ed0


	//   ....[22]....
        /*0570*/ 	.word	0x00009ef0


	//   ....[23]....
        /*0574*/ 	.word	0x0000bd20


	//   ....[24]....
        /*0578*/ 	.word	0x0000c8b0


	//   ....[25]....
        /*057c*/ 	.word	0x0000d170


	//   ....[26]....
        /*0580*/ 	.word	0x0000d290


	//   ....[27]....
        /*0584*/ 	.word	0x0000d800


	//   ....[28]....
        /*0588*/ 	.word	0x0000d890


	//   ....[29]....
        /*058c*/ 	.word	0x0000e910


	//   ....[30]....
        /*0590*/ 	.word	0x0000e940


	//   ....[31]....
        /*0594*/ 	.word	0x0000e9e0


	//   ....[32]....
        /*0598*/ 	.word	0x0000e9f0


	//   ....[33]....
        /*059c*/ 	.word	0x000100e0


	//   ....[34]....
        /*05a0*/ 	.word	0x00010120


	//   ....[35]....
        /*05a4*/ 	.word	0x00010160


	//   ....[36]....
        /*05a8*/ 	.word	0x00010190


	//   ....[37]....
        /*05ac*/ 	.word	0x00010860


	//   ....[38]....
        /*05b0*/ 	.word	0x000108a0


	//   ....[39]....
        /*05b4*/ 	.word	0x000109a0


	//   ....[40]....
        /*05b8*/ 	.word	0x000109c0


	//   ....[41]....
        /*05bc*/ 	.word	0x00010ac0


	//   ....[42]....
        /*05c0*/ 	.word	0x00010ae0


	//   ....[43]....
        /*05c4*/ 	.word	0x00010bf0


	//   ....[44]....
        /*05c8*/ 	.word	0x00010c10


	//   ....[45]....
        /*05cc*/ 	.word	0x00011460


	//   ....[46]....
        /*05d0*/ 	.word	0x00011480


	//   ....[47]....
        /*05d4*/ 	.word	0x00011580


	//   ....[48]....
        /*05d8*/ 	.word	0x000115a0


	//   ....[49]....
        /*05dc*/ 	.word	0x000116a0


	//   ....[50]....
        /*05e0*/ 	.word	0x000116c0


	//   ....[51]....
        /*05e4*/ 	.word	0x000117d0


	//   ....[52]....
        /*05e8*/ 	.word	0x000117f0


	//   ....[53]....
        /*05ec*/ 	.word	0x00011980


	//   ....[54]....
        /*05f0*/ 	.word	0x00011b30


	//   ....[55]....
        /*05f4*/ 	.word	0x00011b60


	//   ....[56]....
        /*05f8*/ 	.word	0x00011b90


	//   ....[57]....
        /*05fc*/ 	.word	0x00011bc0


	//   ....[58]....
        /*0600*/ 	.word	0x00011bf0


	//   ....[59]....
        /*0604*/ 	.word	0x00011c20


	//   ....[60]....
        /*0608*/ 	.word	0x00011d70


	//   ....[61]....
        /*060c*/ 	.word	0x00011da0


	//   ....[62]....
        /*0610*/ 	.word	0x00011dd0


	//   ....[63]....
        /*0614*/ 	.word	0x00011e00


	//   ....[64]....
        /*0618*/ 	.word	0x00011e30


	//   ....[65]....
        /*061c*/ 	.word	0x00011e60


	//   ....[66]....
        /*0620*/ 	.word	0x00011ef0


	//   ....[67]....
        /*0624*/ 	.word	0x00011f50


	//   ....[68]....
        /*0628*/ 	.word	0x00011fe0


	//   ....[69]....
        /*062c*/ 	.word	0x00013ae0


	//   ....[70]....
        /*0630*/ 	.word	0x00013b00


	//   ....[71]....
        /*0634*/ 	.word	0x00013bb0


	//   ....[72]....
        /*0638*/ 	.word	0x00013bd0


	//   ....[73]....
        /*063c*/ 	.word	0x00013c70


	//   ....[74]....
        /*0640*/ 	.word	0x00013c90


	//   ....[75]....
        /*0644*/ 	.word	0x00013d30


	//   ....[76]....
        /*0648*/ 	.word	0x00013d50


	//   ....[77]....
        /*064c*/ 	.word	0x00013df0


	//   ....[78]....
        /*0650*/ 	.word	0x00013e10


	//   ....[79]....
        /*0654*/ 	.word	0x00013e20


	//   ....[80]....
        /*0658*/ 	.word	0x00013eb0


	//   ....[81]....
        /*065c*/ 	.word	0x000145c0


	//   ....[82]....
        /*0660*/ 	.word	0x000145f0


	//   ....[83]....
        /*0664*/ 	.word	0x00014610


	//   ....[84]....
        /*0668*/ 	.word	0x000146a0


	//   ....[85]....
        /*066c*/ 	.word	0x000146b0


	//   ....[86]....
        /*0670*/ 	.word	0x00014750


	//   ....[87]....
        /*0674*/ 	.word	0x00014760


	//   ....[88]....
        /*0678*/ 	.word	0x00014800


	//   ....[89]....
        /*067c*/ 	.word	0x00014810


	//   ....[90]....
        /*0680*/ 	.word	0x000148b0


	//   ....[91]....
        /*0684*/ 	.word	0x000148c0


	//   ....[92]....
        /*0688*/ 	.word	0x00014960


	//   ....[93]....
        /*068c*/ 	.word	0x00014970


	//   ....[94]....
        /*0690*/ 	.word	0x00014a10


	//   ....[95]....
        /*0694*/ 	.word	0x00014a20


	//   ....[96]....
        /*0698*/ 	.word	0x00014a30


	//   ....[97]....
        /*069c*/ 	.word	0x00015250


	//   ....[98]....
        /*06a0*/ 	.word	0x00015290


	//   ....[99]....
        /*06a4*/ 	.word	0x000152a0


	//   ....[100]....
        /*06a8*/ 	.word	0x00015300


	//   ....[101]....
        /*06ac*/ 	.word	0x00015310


	//   ....[102]....
        /*06b0*/ 	.word	0x00015370


	//   ....[103]....
        /*06b4*/ 	.word	0x000153a0


	//   ....[104]....
        /*06b8*/ 	.word	0x000153e0


	//   ....[105]....
        /*06bc*/ 	.word	0x00015410


	//   ....[106]....
        /*06c0*/ 	.word	0x00015450


	//   ....[107]....
        /*06c4*/ 	.word	0x00015480


	//   ....[108]....
        /*06c8*/ 	.word	0x000154c0


	//   ....[109]....
        /*06cc*/ 	.word	0x00015750


	//   ....[110]....
        /*06d0*/ 	.word	0x00015770


	//   ....[111]....
        /*06d4*/ 	.word	0x00015810


	//   ....[112]....
        /*06d8*/ 	.word	0x00015820


	//   ....[113]....
        /*06dc*/ 	.word	0x000158b0


	//   ....[114]....
        /*06e0*/ 	.word	0x000158c0


	//   ....[115]....
        /*06e4*/ 	.word	0x00015950


	//   ....[116]....
        /*06e8*/ 	.word	0x00015960


	//   ....[117]....
        /*06ec*/ 	.word	0x000159f0


	//   ....[118]....
        /*06f0*/ 	.word	0x00015a00


	//   ....[119]....
        /*06f4*/ 	.word	0x00015a10


	//   ....[120]....
        /*06f8*/ 	.word	0x00015aa0


	//   ....[121]....
        /*06fc*/ 	.word	0x00016030


	//   ....[122]....
        /*0700*/ 	.word	0x00016070


	//   ....[123]....
        /*0704*/ 	.word	0x000160b0


	//   ....[124]....
        /*0708*/ 	.word	0x000160e0


	//   ....[125]....
        /*070c*/ 	.word	0x00016170


	//   ....[126]....
        /*0710*/ 	.word	0x000161a0


	//   ....[127]....
        /*0714*/ 	.word	0x00016210


	//   ....[128]....
        /*0718*/ 	.word	0x00016240


	//   ....[129]....
        /*071c*/ 	.word	0x000162b0


	//   ....[130]....
        /*0720*/ 	.word	0x000162e0


	//   ....[131]....
        /*0724*/ 	.word	0x00016310


	//   ....[132]....
        /*0728*/ 	.word	0x00016360


	//   ....[133]....
        /*072c*/ 	.word	0x00016740


	//   ....[134]....
        /*0730*/ 	.word	0x00016770


	//   ....[135]....
        /*0734*/ 	.word	0x000167b0


	//   ....[136]....
        /*0738*/ 	.word	0x000167e0


	//   ....[137]....
        /*073c*/ 	.word	0x00016810


	//   ....[138]....
        /*0740*/ 	.word	0x00016840


	//   ....[139]....
        /*0744*/ 	.word	0x00016870


	//   ....[140]....
        /*0748*/ 	.word	0x000168a0


	//   ....[141]....
        /*074c*/ 	.word	0x00016a20


	//   ....[142]....
        /*0750*/ 	.word	0x00016a50


	//   ....[143]....
        /*0754*/ 	.word	0x00016a80


	//   ....[144]....
        /*0758*/ 	.word	0x00016ab0


	//   ....[145]....
        /*075c*/ 	.word	0x00016ae0


	//   ....[146]....
        /*0760*/ 	.word	0x00016b10


	//   ....[147]....
        /*0764*/ 	.word	0x00016bd0


	//   ....[148]....
        /*0768*/ 	.word	0x00016bf0


	//   ....[149]....
        /*076c*/ 	.word	0x00016c60


	//   ....[150]....
        /*0770*/ 	.word	0x00017300


	//   ....[151]....
        /*0774*/ 	.word	0x00017960


	//   ....[152]....
        /*0778*/ 	.word	0x00017a50


	//   ....[153]....
        /*077c*/ 	.word	0x00017af0


	//   ....[154]....
        /*0780*/ 	.word	0x00017b50


	//   ....[155]....
        /*0784*/ 	.word	0x00017c60


	//   ....[156]....
        /*0788*/ 	.word	0x00017cd0


	//   ....[157]....
        /*078c*/ 	.word	0x00017de0


	//   ....[158]....
        /*0790*/ 	.word	0x00017e50


	//   ....[159]....
        /*0794*/ 	.word	0x00017f60


	//   ....[160]....
        /*0798*/ 	.word	0x00017fd0


	//   ....[161]....
        /*079c*/ 	.word	0x000180e0


	//   ....[162]....
        /*07a0*/ 	.word	0x00018150


	//   ....[163]....
        /*07a4*/ 	.word	0x000181f0


	//   ....[164]....
        /*07a8*/ 	.word	0x00018300


	//   ....[165]....
        /*07ac*/ 	.word	0x00018370


	//   ....[166]....
        /*07b0*/ 	.word	0x000183d0


	//   ....[167]....
        /*07b4*/ 	.word	0x000184c0


	//   ....[168]....
        /*07b8*/ 	.word	0x00018520


	//   ....[169]....
        /*07bc*/ 	.word	0x00018630


	//   ....[170]....
        /*07c0*/ 	.word	0x00018690


	//   ....[171]....
        /*07c4*/ 	.word	0x000187a0


	//   ....[172]....
        /*07c8*/ 	.word	0x00018800


	//   ....[173]....
        /*07cc*/ 	.word	0x00018910


	//   ....[174]....
        /*07d0*/ 	.word	0x00018970


	//   ....[175]....
        /*07d4*/ 	.word	0x00018a80


	//   ....[176]....
        /*07d8*/ 	.word	0x00018ae0


	//   ....[177]....
        /*07dc*/ 	.word	0x00018bf0


	//   ....[178]....
        /*07e0*/ 	.word	0x00018c50


	//   ....[179]....
        /*07e4*/ 	.word	0x00018d40


	//   ....[180]....
        /*07e8*/ 	.word	0x00018e70


	//   ....[181]....
        /*07ec*/ 	.word	0x00018f40


	//   ....[182]....
        /*07f0*/ 	.word	0x00018fb0


	//   ....[183]....
        /*07f4*/ 	.word	0x00019080


	//   ....[184]....
        /*07f8*/ 	.word	0x000190e0


	//   ....[185]....
        /*07fc*/ 	.word	0x000191b0


	//   ....[186]....
        /*0800*/ 	.word	0x00019210


	//   ....[187]....
        /*0804*/ 	.word	0x000192e0


	//   ....[188]....
        /*0808*/ 	.word	0x00019340


	//   ....[189]....
        /*080c*/ 	.word	0x00019410


	//   ....[190]....
        /*0810*/ 	.word	0x00019470


	//   ....[191]....
        /*0814*/ 	.word	0x00019550


	//   ....[192]....
        /*0818*/ 	.word	0x00019640


	//   ....[193]....
        /*081c*/ 	.word	0x000196e0


	//   ....[194]....
        /*0820*/ 	.word	0x00019740


	//   ....[195]....
        /*0824*/ 	.word	0x00019840


	//   ....[196]....
        /*0828*/ 	.word	0x000198a0


	//   ....[197]....
        /*082c*/ 	.word	0x000199a0


	//   ....[198]....
        /*0830*/ 	.word	0x00019a00


	//   ....[199]....
        /*0834*/ 	.word	0x00019b00


	//   ....[200]....
        /*0838*/ 	.word	0x00019b60


	//   ....[201]....
        /*083c*/ 	.word	0x00019c60


	//   ....[202]....
        /*0840*/ 	.word	0x00019cc0


	//   ....[203]....
        /*0844*/ 	.word	0x00019d90


	//   ....[204]....
        /*0848*/ 	.word	0x00019ee0


	//   ....[205]....
        /*084c*/ 	.word	0x00019f80


	//   ....[206]....
        /*0850*/ 	.word	0x0001a060


	//   ....[207]....
        /*0854*/ 	.word	0x0001a130


	//   ....[208]....
        /*0858*/ 	.word	0x0001a190


	//   ....[209]....
        /*085c*/ 	.word	0x0001a280


	//   ....[210]....
        /*0860*/ 	.word	0x0001a2e0


	//   ....[211]....
        /*0864*/ 	.word	0x0001a3d0


	//   ....[212]....
        /*0868*/ 	.word	0x0001a430


	//   ....[213]....
        /*086c*/ 	.word	0x0001a520


	//   ....[214]....
        /*0870*/ 	.word	0x0001a580


	//   ....[215]....
        /*0874*/ 	.word	0x0001a660


	//   ....[216]....
        /*0878*/ 	.word	0x0001a6f0


	//   ....[217]....
        /*087c*/ 	.word	0x0001a790


	//   ....[218]....
        /*0880*/ 	.word	0x0001a8b0


	//   ....[219]....
        /*0884*/ 	.word	0x0001a920


	//   ....[220]....
        /*0888*/ 	.word	0x0001a990


	//   ....[221]....
        /*088c*/ 	.word	0x0001aa00


	//   ....[222]....
        /*0890*/ 	.word	0x0001aa70


	//   ....[223]....
        /*0894*/ 	.word	0x0001aaf0


	//   ....[224]....
        /*0898*/ 	.word	0x0001ab80


	//   ....[225]....
        /*089c*/ 	.word	0x0001ac10


	//   ....[226]....
        /*08a0*/ 	.word	0x0001ac80


	//   ....[227]....
        /*08a4*/ 	.word	0x0001acf0


	//   ....[228]....
        /*08a8*/ 	.word	0x0001ad60


	//   ....[229]....
        /*08ac*/ 	.word	0x0001ade0


	//   ....[230]....
        /*08b0*/ 	.word	0x0001ae50


	//   ....[231]....
        /*08b4*/ 	.word	0x0001aef0


	//   ....[232]....
        /*08b8*/ 	.word	0x0001af80


	//   ....[233]....
        /*08bc*/ 	.word	0x0001b0a0


	//----- nvinfo : EIATTR_REG_RECONFIG
	.align		4
.L_707:
        /*08c0*/ 	.byte	0x01, 0x54
	.zero		2


	//----- nvinfo : EIATTR_SYSCALL_OFFSETS
	.align		4
        /*08c4*/ 	.byte	0x04, 0x46
        /*08c6*/ 	.short	(.L_709 - .L_708)


	//   ....[0]....
.L_708:
        /*08c8*/ 	.word	0x000019f0


	//   ....[1]....
        /*08cc*/ 	.word	0x000130f0


	//   ....[2]....
        /*08d0*/ 	.word	0x00013240


	//   ....[3]....
        /*08d4*/ 	.word	0x00013330


	//   ....[4]....
        /*08d8*/ 	.word	0x00014200


	//----- nvinfo : EIATTR_MBARRIER_INSTR_OFFSETS
	.align		4
.L_709:
        /*08dc*/ 	.byte	0x04, 0x39
        /*08de*/ 	.short	(.L_711 - .L_710)


	//   ....[0]....
.L_710:
        /*08e0*/ 	.word	0x00000180
        /*08e4*/ 	.word	0x000000ff
        /*08e8*/ 	.word	0x00030800
        /*08ec*/ 	.short	0x0100
        /*08ee*/ 	.byte	0x08
	.zero		1


	//   ....[1]....
        /*08f0*/ 	.word	0x00000190
        /*08f4*/ 	.word	0x000000ff
        /*08f8*/ 	.word	0x00030820
        /*08fc*/ 	.short	0x0100
        /*08fe*/ 	.byte	0x08
	.zero		1


	//   ....[2]....
        /*0900*/ 	.word	0x00000280
        /*0904*/ 	.word	0x000000ff
        /*0908*/ 	.word	0x00030830
        /*090c*/ 	.short	0x0100
        /*090e*/ 	.byte	0x08
	.zero		1


	//   ....[3]....
        /*0910*/ 	.word	0x00000290
        /*0914*/ 	.word	0x000000ff
        /*0918*/ 	.word	0x00030840
        /*091c*/ 	.short	0x0100
        /*091e*/ 	.byte	0x08
	.zero		1


	//   ....[4]....
        /*0920*/ 	.word	0x000002a0
        /*0924*/ 	.word	0x000000ff
        /*0928*/ 	.word	0x00030838
        /*092c*/ 	.short	0x0100
        /*092e*/ 	.byte	0x08
	.zero		1


	//   ....[5]....
        /*0930*/ 	.word	0x000002b0
        /*0934*/ 	.word	0x000000ff
        /*0938*/ 	.word	0x00030848
        /*093c*/ 	.short	0x0100
        /*093e*/ 	.byte	0x08
	.zero		1


	//   ....[6]....
        /*0940*/ 	.word	0x000003e0
        /*0944*/ 	.word	0x000000ff
        /*0948*/ 	.word	0x00030850
        /*094c*/ 	.short	0x0100
        /*094e*/ 	.byte	0x08
	.zero		1


	//   ....[7]....
        /*0950*/ 	.word	0x000003f0
        /*0954*/ 	.word	0x000000ff
        /*0958*/ 	.word	0x00030860
        /*095c*/ 	.short	0x0100
        /*095e*/ 	.byte	0x08
	.zero		1


	//   ....[8]....
        /*0960*/ 	.word	0x00000400
        /*0964*/ 	.word	0x000000ff
        /*0968*/ 	.word	0x00030858
        /*096c*/ 	.short	0x0100
        /*096e*/ 	.byte	0x08
	.zero		1


	//   ....[9]....
        /*0970*/ 	.word	0x00000410
        /*0974*/ 	.word	0x000000ff
        /*0978*/ 	.word	0x00030868
        /*097c*/ 	.short	0x0100
        /*097e*/ 	.byte	0x08
	.zero		1


	//   ....[10]....
        /*0980*/ 	.word	0x00000500
        /*0984*/ 	.word	0x000000ff
        /*0988*/ 	.word	0x00030870
        /*098c*/ 	.short	0x0100
        /*098e*/ 	.byte	0x06
	.zero		1


	//   ....[11]....
        /*0990*/ 	.word	0x00000510
        /*0994*/ 	.word	0x000000ff
        /*0998*/ 	.word	0x00030880
        /*099c*/ 	.short	0x0100
        /*099e*/ 	.byte	0x06
	.zero		1


	//   ....[12]....
        /*09a0*/ 	.word	0x00000520
        /*09a4*/ 	.word	0x000000ff
        /*09a8*/ 	.word	0x00030878
        /*09ac*/ 	.short	0x0100
        /*09ae*/ 	.byte	0x06
	.zero		1


	//   ....[13]....
        /*09b0*/ 	.word	0x00000530
        /*09b4*/ 	.word	0x000000ff
        /*09b8*/ 	.word	0x00030888
        /*09bc*/ 	.short	0x0100
        /*09be*/ 	.byte	0x06
	.zero		1


	//   ....[14]....
        /*09c0*/ 	.word	0x00000660
        /*09c4*/ 	.word	0x000000ff
        /*09c8*/ 	.word	0x00030890
        /*09cc*/ 	.short	0x0100
        /*09ce*/ 	.byte	0x08
	.zero		1


	//   ....[15]....
        /*09d0*/ 	.word	0x00000670
        /*09d4*/ 	.word	0x000000ff
        /*09d8*/ 	.word	0x000308a0
        /*09dc*/ 	.short	0x0100
        /*09de*/ 	.byte	0x08
	.zero		1


	//   ....[16]....
        /*09e0*/ 	.word	0x00000680
        /*09e4*/ 	.word	0x000000ff
        /*09e8*/ 	.word	0x00030898
        /*09ec*/ 	.short	0x0100
        /*09ee*/ 	.byte	0x08
	.zero		1


	//   ....[17]....
        /*09f0*/ 	.word	0x00000690
        /*09f4*/ 	.word	0x000000ff
        /*09f8*/ 	.word	0x000308a8
        /*09fc*/ 	.short	0x0100
        /*09fe*/ 	.byte	0x08
	.zero		1


	//   ....[18]....
        /*0a00*/ 	.word	0x000007c0
        /*0a04*/ 	.word	0x000000ff
        /*0a08*/ 	.word	0x000308b0
        /*0a0c*/ 	.short	0x0100
        /*0a0e*/ 	.byte	0x08
	.zero		1


	//   ....[19]....
        /*0a10*/ 	.word	0x000007d0
        /*0a14*/ 	.word	0x000000ff
        /*0a18*/ 	.word	0x000308c0
        /*0a1c*/ 	.short	0x0100
        /*0a1e*/ 	.byte	0x08
	.zero		1


	//   ....[20]....
        /*0a20*/ 	.word	0x000007e0
        /*0a24*/ 	.word	0x000000ff
        /*0a28*/ 	.word	0x000308b8
        /*0a2c*/ 	.short	0x0100
        /*0a2e*/ 	.byte	0x08
	.zero		1


	//   ....[21]....
        /*0a30*/ 	.word	0x000007f0
        /*0a34*/ 	.word	0x000000ff
        /*0a38*/ 	.word	0x000308c8
        /*0a3c*/ 	.short	0x0100
        /*0a3e*/ 	.byte	0x08
	.zero		1


	//   ....[22]....
        /*0a40*/ 	.word	0x00001a50
        /*0a44*/ 	.word	0x000000ff
        /*0a48*/ 	.word	0x00030800
        /*0a4c*/ 	.short	0x010a
        /*0a4e*/ 	.byte	0x28
	.zero		1


	//   ....[23]....
        /*0a50*/ 	.word	0x00001ad0
        /*0a54*/ 	.word	0x0000000d
        /*0a58*/ 	.word	0x00030830
        /*0a5c*/ 	.short	0x010a
        /*0a5e*/ 	.byte	0x3f
	.zero		1


	//   ....[24]....
        /*0a60*/ 	.word	0x00001b10
        /*0a64*/ 	.word	0x0000000d
        /*0a68*/ 	.word	0x00030830
        /*0a6c*/ 	.short	0x010a
        /*0a6e*/ 	.byte	0x3f
	.zero		1


	//   ....[25]....
        /*0a70*/ 	.word	0x00002570
        /*0a74*/ 	.word	0x000000ff
        /*0a78*/ 	.word	0x00000000
        /*0a7c*/ 	.short	0x0101
        /*0a7e*/ 	.byte	0x04
	.zero		1


	//   ....[26]....
        /*0a80*/ 	.word	0x00004e50
        /*0a84*/ 	.word	0x000000ff
        /*0a88*/ 	.word	0x00030830
        /*0a8c*/ 	.short	0x010a
        /*0a8e*/ 	.byte	0x07
	.zero		1


	//   ....[27]....
        /*0a90*/ 	.word	0x00004e90
        /*0a94*/ 	.word	0x000000ff
        /*0a98*/ 	.word	0x00030830
        /*0a9c*/ 	.short	0x010a
        /*0a9e*/ 	.byte	0x07
	.zero		1


	//   ....[28]....
        /*0aa0*/ 	.word	0x00005970
        /*0aa4*/ 	.word	0x000000ff
        /*0aa8*/ 	.word	0x00030850
        /*0aac*/ 	.short	0x010a
        /*0aae*/ 	.byte	0x06
	.zero		1


	//   ....[29]....
        /*0ab0*/ 	.word	0x000059b0
        /*0ab4*/ 	.word	0x000000ff
        /*0ab8*/ 	.word	0x00030850
        /*0abc*/ 	.short	0x010a
        /*0abe*/ 	.byte	0x06
	.zero		1


	//   ....[30]....
        /*0ac0*/ 	.word	0x00006060
        /*0ac4*/ 	.word	0x000000ff
        /*0ac8*/ 	.word	0x00000000
        /*0acc*/ 	.short	0x0101
        /*0ace*/ 	.byte	0x07
	.zero		1


	//   ....[31]....
        /*0ad0*/ 	.word	0x000082e0
        /*0ad4*/ 	.word	0x000000ff
        /*0ad8*/ 	.word	0x00000000
        /*0adc*/ 	.short	0x0101
        /*0ade*/ 	.byte	0x06
	.zero		1


	//   ....[32]....
        /*0ae0*/ 	.word	0x00008780
        /*0ae4*/ 	.word	0x000000ff
        /*0ae8*/ 	.word	0x00030830
        /*0aec*/ 	.short	0x010a
        /*0aee*/ 	.byte	0x07
	.zero		1


	//   ....[33]....
        /*0af0*/ 	.word	0x000087c0
        /*0af4*/ 	.word	0x000000ff
        /*0af8*/ 	.word	0x00030830
        /*0afc*/ 	.short	0x010a
        /*0afe*/ 	.byte	0x07
	.zero		1


	//   ....[34]....
        /*0b00*/ 	.word	0x000092a0
        /*0b04*/ 	.word	0x000000ff
        /*0b08*/ 	.word	0x00030850
        /*0b0c*/ 	.short	0x010a
        /*0b0e*/ 	.byte	0x06
	.zero		1


	//   ....[35]....
        /*0b10*/ 	.word	0x000092e0
        /*0b14*/ 	.word	0x000000ff
        /*0b18*/ 	.word	0x00030850
        /*0b1c*/ 	.short	0x010a
        /*0b1e*/ 	.byte	0x06
	.zero		1


	//   ....[36]....
        /*0b20*/ 	.word	0x00009970
        /*0b24*/ 	.word	0x000000ff
        /*0b28*/ 	.word	0x00000000
        /*0b2c*/ 	.short	0x0101
        /*0b2e*/ 	.byte	0x07
	.zero		1


	//   ....[37]....
        /*0b30*/ 	.word	0x0000a980
        /*0b34*/ 	.word	0x000000ff
        /*0b38*/ 	.word	0x00000000
        /*0b3c*/ 	.short	0x0101
        /*0b3e*/ 	.byte	0x06
	.zero		1


	//   ....[38]....
        /*0b40*/ 	.word	0x0000ac20
        /*0b44*/ 	.word	0x000000ff
        /*0b48*/ 	.word	0x00030830
        /*0b4c*/ 	.short	0x010a
        /*0b4e*/ 	.byte	0x06
	.zero		1


	//   ....[39]....
        /*0b50*/ 	.word	0x0000ac60
        /*0b54*/ 	.word	0x000000ff
        /*0b58*/ 	.word	0x00030830
        /*0b5c*/ 	.short	0x010a
        /*0b5e*/ 	.byte	0x06
	.zero		1


	//   ....[40]....
        /*0b60*/ 	.word	0x0000b740
        /*0b64*/ 	.word	0x000000ff
        /*0b68*/ 	.word	0x00030850
        /*0b6c*/ 	.short	0x010a
        /*0b6e*/ 	.byte	0x06
	.zero		1


	//   ....[41]....
        /*0b70*/ 	.word	0x0000b780
        /*0b74*/ 	.word	0x000000ff
        /*0b78*/ 	.word	0x00030850
        /*0b7c*/ 	.short	0x010a
        /*0b7e*/ 	.byte	0x06
	.zero		1


	//   ....[42]....
        /*0b80*/ 	.word	0x0000bdf0
        /*0b84*/ 	.word	0x000000ff
        /*0b88*/ 	.word	0x00000000
        /*0b8c*/ 	.short	0x0101
        /*0b8e*/ 	.byte	0x04
	.zero		1


	//   ....[43]....
        /*0b90*/ 	.word	0x0000e0c0
        /*0b94*/ 	.word	0x000000ff
        /*0b98*/ 	.word	0x00000000
        /*0b9c*/ 	.short	0x0101
        /*0b9e*/ 	.byte	0x06
	.zero		1


	//   ....[44]....
        /*0ba0*/ 	.word	0x0000e880
        /*0ba4*/ 	.word	0x000000ff
        /*0ba8*/ 	.word	0x00030850
        /*0bac*/ 	.short	0x010a
        /*0bae*/ 	.byte	0x05
	.zero		1


	//   ....[45]....
        /*0bb0*/ 	.word	0x0000e8c0
        /*0bb4*/ 	.word	0x000000ff
        /*0bb8*/ 	.word	0x00030850
        /*0bbc*/ 	.short	0x010a
        /*0bbe*/ 	.byte	0x05
	.zero		1


	//   ....[46]....
        /*0bc0*/ 	.word	0x0000ed90
        /*0bc4*/ 	.word	0x000000ff
        /*0bc8*/ 	.word	0x00000000
        /*0bcc*/ 	.short	0x0101
        /*0bce*/ 	.byte	0x04
	.zero		1


	//   ....[47]....
        /*0bd0*/ 	.word	0x00010890
        /*0bd4*/ 	.word	0x00000011
        /*0bd8*/ 	.word	0x00000000
        /*0bdc*/ 	.short	0x0101
        /*0bde*/ 	.byte	0x3f
	.zero		1


	//   ....[48]....
        /*0be0*/ 	.word	0x000138c0
        /*0be4*/ 	.word	0x00000007
        /*0be8*/ 	.word	0x00030840
        /*0bec*/ 	.short	0x010a
        /*0bee*/ 	.byte	0x3f
	.zero		1


	//   ....[49]....
        /*0bf0*/ 	.word	0x00013f70
        /*0bf4*/ 	.word	0x00000007
        /*0bf8*/ 	.word	0x00030830
        /*0bfc*/ 	.short	0x0107
        /*0bfe*/ 	.byte	0x3f
	.zero		1


	//   ....[50]....
        /*0c00*/ 	.word	0x00014030
        /*0c04*/ 	.word	0x00000007
        /*0c08*/ 	.word	0x00030830
        /*0c0c*/ 	.short	0x0101
        /*0c0e*/ 	.byte	0x3f
	.zero		1


	//   ....[51]....
        /*0c10*/ 	.word	0x00014b80
        /*0c14*/ 	.word	0x00000011
        /*0c18*/ 	.word	0x00030800
        /*0c1c*/ 	.short	0x0107
        /*0c1e*/ 	.byte	0x3f
	.zero		1


	//   ....[52]....
        /*0c20*/ 	.word	0x00014ca0
        /*0c24*/ 	.word	0x00000011
        /*0c28*/ 	.word	0x00030800
        /*0c2c*/ 	.short	0x0101
        /*0c2e*/ 	.byte	0x3f
	.zero		1


	//   ....[53]....
        /*0c30*/ 	.word	0x00014cc0
        /*0c34*/ 	.word	0x00000011
        /*0c38*/ 	.word	0x00030820
        /*0c3c*/ 	.short	0x010a
        /*0c3e*/ 	.byte	0x3f
	.zero		1


	//   ....[54]....
        /*0c40*/ 	.word	0x00015090
        /*0c44*/ 	.word	0x00000007
        /*0c48*/ 	.word	0x00030840
        /*0c4c*/ 	.short	0x010a
        /*0c4e*/ 	.byte	0x3f
	.zero		1


	//   ....[55]....
        /*0c50*/ 	.word	0x00015570
        /*0c54*/ 	.word	0x00000007
        /*0c58*/ 	.word	0x00030830
        /*0c5c*/ 	.short	0x0107
        /*0c5e*/ 	.byte	0x3f
	.zero		1


	//   ....[56]....
        /*0c60*/ 	.word	0x00015630
        /*0c64*/ 	.word	0x00000007
        /*0c68*/ 	.word	0x00030830
        /*0c6c*/ 	.short	0x0101
        /*0c6e*/ 	.byte	0x3f
	.zero		1


	//   ....[57]....
        /*0c70*/ 	.word	0x00015690
        /*0c74*/ 	.word	0x00000006
        /*0c78*/ 	.word	0x00030860
        /*0c7c*/ 	.short	0x010a
        /*0c7e*/ 	.byte	0x3f
	.zero		1


	//   ....[58]....
        /*0c80*/ 	.word	0x00015c00
        /*0c84*/ 	.word	0x00000006
        /*0c88*/ 	.word	0x00030850
        /*0c8c*/ 	.short	0x0107
        /*0c8e*/ 	.byte	0x3f
	.zero		1


	//   ....[59]....
        /*0c90*/ 	.word	0x00015d60
        /*0c94*/ 	.word	0x00000006
        /*0c98*/ 	.word	0x00030850
        /*0c9c*/ 	.short	0x0101
        /*0c9e*/ 	.byte	0x3f
	.zero		1


	//   ....[60]....
        /*0ca0*/ 	.word	0x00015f80
        /*0ca4*/ 	.word	0x00000000
        /*0ca8*/ 	.word	0x00030860
        /*0cac*/ 	.short	0x010a
        /*0cae*/ 	.byte	0x3f
	.zero		1


	//   ....[61]....
        /*0cb0*/ 	.word	0x00016490
        /*0cb4*/ 	.word	0x00000000
        /*0cb8*/ 	.word	0x00030850
        /*0cbc*/ 	.short	0x0107
        /*0cbe*/ 	.byte	0x3f
	.zero		1


	//   ....[62]....
        /*0cc0*/ 	.word	0x00016550
        /*0cc4*/ 	.word	0x00000000
        /*0cc8*/ 	.word	0x00030850
        /*0ccc*/ 	.short	0x0101
        /*0cce*/ 	.byte	0x3f
	.zero		1


	//   ....[63]....
        /*0cd0*/ 	.word	0x00017280
        /*0cd4*/ 	.word	0x00000004
        /*0cd8*/ 	.word	0x00030820
        /*0cdc*/ 	.short	0x010a
        /*0cde*/ 	.byte	0x3f
	.zero		1


	//   ....[64]....
        /*0ce0*/ 	.word	0x00017400
        /*0ce4*/ 	.word	0x00000005
        /*0ce8*/ 	.word	0x00030840
        /*0cec*/ 	.short	0x010a
        /*0cee*/ 	.byte	0x3f
	.zero		1


	//   ....[65]....
        /*0cf0*/ 	.word	0x000174a0
        /*0cf4*/ 	.word	0x00000017
        /*0cf8*/ 	.word	0x00030840
        /*0cfc*/ 	.short	0x010a
        /*0cfe*/ 	.byte	0x3f
	.zero		1


	//   ....[66]....
        /*0d00*/ 	.word	0x000174e0
        /*0d04*/ 	.word	0x00000005
        /*0d08*/ 	.word	0x00030860
        /*0d0c*/ 	.short	0x010a
        /*0d0e*/ 	.byte	0x3f
	.zero		1


	//   ....[67]....
        /*0d10*/ 	.word	0x00017520
        /*0d14*/ 	.word	0x00000017
        /*0d18*/ 	.word	0x00030860
        /*0d1c*/ 	.short	0x010a
        /*0d1e*/ 	.byte	0x3f
	.zero		1


	//   ....[68]....
        /*0d20*/ 	.word	0x00017590
        /*0d24*/ 	.word	0x00000003
        /*0d28*/ 	.word	0x00030800
        /*0d2c*/ 	.short	0x010a
        /*0d2e*/ 	.byte	0x3f
	.zero		1


	//   ....[69]....
        /*0d30*/ 	.word	0x000175e0
        /*0d34*/ 	.word	0x0000000d
        /*0d38*/ 	.word	0x00030830
        /*0d3c*/ 	.short	0x010a
        /*0d3e*/ 	.byte	0x3f
	.zero		1


	//   ....[70]....
        /*0d40*/ 	.word	0x00017640
        /*0d44*/ 	.word	0x00000009
        /*0d48*/ 	.word	0x00030830
        /*0d4c*/ 	.short	0x010a
        /*0d4e*/ 	.byte	0x3f
	.zero		1


	//   ....[71]....
        /*0d50*/ 	.word	0x000176a0
        /*0d54*/ 	.word	0x00000009
        /*0d58*/ 	.word	0x00030850
        /*0d5c*/ 	.short	0x010a
        /*0d5e*/ 	.byte	0x3f
	.zero		1


	//   ....[72]....
        /*0d60*/ 	.word	0x00017700
        /*0d64*/ 	.word	0x00000009
        /*0d68*/ 	.word	0x00030830
        /*0d6c*/ 	.short	0x010a
        /*0d6e*/ 	.byte	0x3f
	.zero		1


	//   ....[73]....
        /*0d70*/ 	.word	0x00017760
        /*0d74*/ 	.word	0x00000009
        /*0d78*/ 	.word	0x00030850
        /*0d7c*/ 	.short	0x010a
        /*0d7e*/ 	.byte	0x3f
	.zero		1


	//   ....[74]....
        /*0d80*/ 	.word	0x000177c0
        /*0d84*/ 	.word	0x00000009
        /*0d88*/ 	.word	0x00030830
        /*0d8c*/ 	.short	0x010a
        /*0d8e*/ 	.byte	0x3f
	.zero		1


	//   ....[75]....
        /*0d90*/ 	.word	0x00017820
        /*0d94*/ 	.word	0x00000009
        /*0d98*/ 	.word	0x00030850
        /*0d9c*/ 	.short	0x010a
        /*0d9e*/ 	.byte	0x3f
	.zero		1


	//   ....[76]....
        /*0da0*/ 	.word	0x00017880
        /*0da4*/ 	.word	0x00000005
        /*0da8*/ 	.word	0x00030850
        /*0dac*/ 	.short	0x010a
        /*0dae*/ 	.byte	0x3f
	.zero		1


	//   ....[77]....
        /*0db0*/ 	.word	0x000179a0
        /*0db4*/ 	.word	0x00000007
        /*0db8*/ 	.word	0x00030840
        /*0dbc*/ 	.short	0x010a
        /*0dbe*/ 	.byte	0x3f
	.zero		1


	//   ....[78]....
        /*0dc0*/ 	.word	0x00018d70
        /*0dc4*/ 	.word	0x00000011
        /*0dc8*/ 	.word	0x00030820
        /*0dcc*/ 	.short	0x010a
        /*0dce*/ 	.byte	0x3f
	.zero		1


	//   ....[79]....
        /*0dd0*/ 	.word	0x00018dc0
        /*0dd4*/ 	.word	0x00000007
        /*0dd8*/ 	.word	0x00030840
        /*0ddc*/ 	.short	0x010a
        /*0dde*/ 	.byte	0x3f
	.zero		1


	//   ....[80]....
        /*0de0*/ 	.word	0x00019590
        /*0de4*/ 	.word	0x00000006
        /*0de8*/ 	.word	0x00030860
        /*0dec*/ 	.short	0x010a
        /*0dee*/ 	.byte	0x3f
	.zero		1


	//   ....[81]....
        /*0df0*/ 	.word	0x00019e30
        /*0df4*/ 	.word	0x00000000
        /*0df8*/ 	.word	0x00030860
        /*0dfc*/ 	.short	0x010a
        /*0dfe*/ 	.byte	0x3f
	.zero		1


	//   ....[82]....
        /*0e00*/ 	.word	0x0001afc0
        /*0e04*/ 	.word	0x00000004
        /*0e08*/ 	.word	0x00030820
        /*0e0c*/ 	.short	0x010a
        /*0e0e*/ 	.byte	0x3f
	.zero		1


	//   ....[83]....
        /*0e10*/ 	.word	0x0001b160
        /*0e14*/ 	.word	0x00000005
        /*0e18*/ 	.word	0x00030840
        /*0e1c*/ 	.short	0x010a
        /*0e1e*/ 	.byte	0x3f
	.zero		1


	//   ....[84]....
        /*0e20*/ 	.word	0x0001b1b0
        /*0e24*/ 	.word	0x00000017
        /*0e28*/ 	.word	0x00030840
        /*0e2c*/ 	.short	0x010a
        /*0e2e*/ 	.byte	0x3f
	.zero		1


	//   ....[85]....
        /*0e30*/ 	.word	0x0001b200
        /*0e34*/ 	.word	0x00000005
        /*0e38*/ 	.word	0x00030860
        /*0e3c*/ 	.short	0x010a
        /*0e3e*/ 	.byte	0x3f
	.zero		1


	//----- nvinfo : EIATTR_NUM_MBARRIERS
	.align		4
.L_711:
        /*0e40*/ 	.byte	0x03, 0x38
        /*0e42*/ 	.short	0x0016


	//----- nvinfo : EIATTR_EXIT_INSTR_OFFSETS
	.align		4
        /*0e44*/ 	.byte	0x04, 0x1c
        /*0e46*/ 	.short	(.L_713 - .L_712)


	//   ....[0]....
.L_712:
        /*0e48*/ 	.word	0x00000960


	//   ....[1]....
        /*0e4c*/ 	.word	0x00011920


	//   ....[2]....
        /*0e50*/ 	.word	0x00017570


	//----- nvinfo : EIATTR_MAX_THREADS
	.align		4
.L_713:
        /*0e54*/ 	.byte	0x04, 0x05
        /*0e56*/ 	.short	(.L_715 - .L_714)
.L_714:
        /*0e58*/ 	.word	0x00000180
        /*0e5c*/ 	.word	0x00000001
        /*0e60*/ 	.word	0x00000001


	//----- nvinfo : EIATTR_CRS_STACK_SIZE
	.align		4
.L_715:
        /*0e64*/ 	.byte	0x04, 0x1e
        /*0e66*/ 	.short	(.L_717 - .L_716)
.L_716:
        /*0e68*/ 	.word	0x00000000


	//----- nvinfo : EIATTR_CBANK_PARAM_SIZE
	.align		4
.L_717:
        /*0e6c*/ 	.byte	0x03, 0x19
        /*0e6e*/ 	.short	0x0af0


	//----- nvinfo : EIATTR_PARAM_CBANK
	.align		4
        /*0e70*/ 	.byte	0x04, 0x0a
        /*0e72*/ 	.short	(.L_719 - .L_718)
	.align		4
.L_718:
        /*0e74*/ 	.word	index@(.nv.constant0._ZN7cutlass13device_kernelIN5flash11enable_sm90INS1_16FlashAttnFwdSm90INS1_25CollectiveMainloopFwdSm90ILi2EN4cute5tupleIJNS5_1CILi1EEES8_S8_EEENS6_IJNS7_ILi128EEENS7_ILi96EEENS7_ILi192EEEEEELi192ENS_10bfloat16_tEfNS_4arch4Sm90ELb0ELb1ELb1ELb1ELb1ELb0ELb0ELb1ELb1ELb1ELb0ELb0EEENS1_21CollectiveEpilogueFwdINS6_IJSA_SC_SB_EEES9_SE_SG_Li256ELb1ELb1ELb0ELb0EEENS1_36VarlenDynamicPersistentTileSchedulerILi128ELi96ELi256ELi128ELb0ELb1ELb1ELb1ELb0ELb1EEEEEEEEEvNT_6ParamsE)
        /*0e78*/ 	.short	0x0210
        /*0e7a*/ 	.short	0x0af0


	//----- nvinfo : EIATTR_SW_WAR
	.align		4
.L_719:
        /*0e7c*/ 	.byte	0x04, 0x36
        /*0e7e*/ 	.short	(.L_721 - .L_720)
.L_720:
        /*0e80*/ 	.word	0x00000008
.L_721:


//--------------------- .nv.info._ZN7cutlass13device_kernelIN5flash11enable_sm90INS1_16FlashAttnFwdSm90INS1_25CollectiveMainloopFwdSm90ILi2EN4cute5tupleIJNS5_1CILi1EEES8_S8_EEENS6_IJNS7_ILi128EEENS7_ILi96EEENS7_ILi192EEEEEELi192ENS_10bfloat16_tEfNS_4arch4Sm90ELb0ELb1ELb1ELb1ELb1ELb1ELb0ELb1ELb1ELb1ELb0ELb0EEENS1_21CollectiveEpilogueFwdINS6_IJSA_SC_SB_EEES9_SE_SG_Li256ELb1ELb1ELb0ELb0EEENS1_36VarlenDynamicPersistentTileSchedulerILi128ELi96ELi256ELi128ELb0ELb1ELb1ELb1ELb0ELb1EEEEEEEEEvNT_6ParamsE --------------------------
	.section	.nv.info._ZN7cutlass13device_kernelIN5flash11enable_sm90INS1_16FlashAttnFwdSm90INS1_25CollectiveMainloopFwdSm90ILi2EN4cute5tupleIJNS5_1CILi1EEES8_S8_EEENS6_IJNS7_ILi128EEENS7_ILi96EEENS7_ILi192EEEEEELi192ENS_10bfloat16_tEfNS_4arch4Sm90ELb0ELb1ELb1ELb1ELb1ELb1ELb0ELb1ELb1ELb1ELb0ELb0EEENS1_21CollectiveEpilogueFwdINS6_IJSA_SC_SB_EEES9_SE_SG_Li256ELb1ELb1ELb0ELb0EEENS1_36VarlenDynamicPersistentTileSchedulerILi128ELi96ELi256ELi128ELb0ELb1ELb1ELb1ELb0ELb1EEEEEEEEEvNT_6ParamsE,"",@"SHT_CUDA_INFO"
	.sectionflags	@""
	.align	4


	//----- nvinfo : EIATTR_CUDA_API_VERSION
	.align		4
        /*0000*/ 	.byte	0x04, 0x37
        /*0002*/ 	.short	(.L_723 - .L_722)
.L_722:
        /*0004*/ 	.word	0x00000082


	//----- nvinfo : EIATTR_KPARAM_INFO
	.align		4
.L_723:
        /*0008*/ 	.byte	0x04, 0x17
        /*000a*/ 	.short	(.L_725 - .L_724)
.L_724:
        /*000c*/ 	.word	0x00000000
        /*0010*/ 	.short	0x0000
        /*0012*/ 	.short	0x0070
        /*0014*/ 	.byte	0x00, 0xf0, 0x01, 0x2a


	//----- nvinfo : EIATTR_SPARSE_MMA_MASK
	.align		4
.L_725:
        /*0018*/ 	.byte	0x03, 0x50
        /*001a*/ 	.short	0x0000


	//----- nvinfo : EIATTR_MAXREG_COUNT
	.align		4
        /*001c*/ 	.byte	0x03, 0x1b
        /*001e*/ 	.short	0x00a8


	//----- nvinfo : EIATTR_NUM_BARRIERS
	.align		4
        /*0020*/ 	.byte	0x02, 0x4c
        /*0022*/ 	.byte	0x10
	.zero		1


	//----- nvinfo : EIATTR_EXTERNS
	.align		4
        /*0024*/ 	.byte	0x04, 0x0f
        /*0026*/ 	.short	(.L_727 - .L_726)


	//   ....[0]....
	.align		4
.L_726:
        /*0028*/ 	.word	index@(__assertfail)


	//----- nvinfo : EIATTR_ANNOTATIONS
	.align		4
.L_727:
        /*002c*/ 	.byte	0x04, 0x55
        /*002e*/ 	.short	(.L_729 - .L_728)


	//   ....[0]....
.L_728:
        /* <DEDUP_REMOVED lines=29> */


	//----- nvinfo : EIATTR_MERCURY_ISA_VERSION
	.align		4
.L_729:
        /*01e8*/ 	.byte	0x03, 0x5f
        /*01ea*/ 	.short	0x0101


	//----- nvinfo : EIATTR_UNUSED_LOAD_BYTE_OFFSET
	.align		4
        /*01ec*/ 	.byte	0x04, 0x44
        /*01ee*/ 	.short	(.L_731 - .L_730)


	//   ....[0]....
.L_730:
        /*01f0*/ 	.word	0x00000ae0
        /*01f4*/ 	.word	0x0000fff0


	//   ....[1]....
        /*01f8*/ 	.word	0x00019f90
        /*01fc*/ 	.word	0x0000fff0


	//----- nvinfo : EIATTR_INT_WARP_WIDE_INSTR_OFFSETS
	.align		4
.L_731:
        /*0200*/ 	.byte	0x04, 0x31
        /*0202*/ 	.short	(.L_733 - .L_732)


	//   ....[0]....
.L_732:
        /*0204*/ 	.word	0x000001c0


	//   ....[1]....
        /*0208*/ 	.word	0x00000200


	//   ....[2]....
        /*020c*/ 	.word	0x00000270


	//   ....[3]....
        /*0210*/ 	.word	0x0001f6f0


	//   ....[4]....
        /*0214*/ 	.word	0x0001f780


	//   ....[5]....
        /*0218*/ 	.word	0x00022760


	//   ....[6]....
        /*021c*/ 	.word	0x000227f0


	//----- nvinfo : EIATTR_COOP_GROUP_MASK_REGIDS
	.align		4
.L_733:
        /*0220*/ 	.byte	0x04, 0x29
        /*0222*/ 	.short	(.L_735 - .L_734)


	//   ....[0]....
.L_734:
        /*0224*/ 	.word	0xffffffff


	//   ....[1]....
        /*0228*/ 	.word	0xffffffff


	//   ....[2]....
        /*022c*/ 	.word	0xffffffff


	//   ....[3]....
        /*0230*/ 	.word	0xffffffff


	//   ....[4]....
        /*0234*/ 	.word	0xffffffff


	//   ....[5]....
        /*0238*/ 	.word	0xffffffff


	//   ....[6]....
        /*023c*/ 	.word	0xffffffff


	//   ....[7]....
        /*0240*/ 	.word	0xffffffff


	//   ....[8]....
        /*0244*/ 	.word	0xffffffff


	//   ....[9]....
        /*0248*/ 	.word	0xffffffff


	//   ....[10]....
        /*024c*/ 	.word	0xffffffff


	//   ....[11]....
        /*0250*/ 	.word	0xffffffff


	//   ....[12]....
        /*0254*/ 	.word	0xffffffff


	//   ....[13]....
        /*0258*/ 	.word	0xffffffff


	//   ....[14]....
        /*025c*/ 	.word	0xffffffff


	//   ....[15]....
        /*0260*/ 	.word	0xffffffff


	//   ....[16]....
        /*0264*/ 	.word	0xffffffff


	//   ....[17]....
        /*0268*/ 	.word	0xffffffff


	//   ....[18]....
        /*026c*/ 	.word	0xffffffff


	//   ....[19]....
        /*0270*/ 	.word	0xffffffff


	//   ....[20]....
        /*0274*/ 	.word	0xffffffff


	//   ....[21]....
        /*0278*/ 	.word	0xffffffff


	//   ....[22]....
        /*027c*/ 	.word	0xffffffff


	//   ....[23]....
        /*0280*/ 	.word	0xffffffff


	//   ....[24]....
        /*0284*/ 	.word	0xffffffff


	//   ....[25]....
        /*0288*/ 	.word	0xffffffff


	//   ....[26]....
        /*028c*/ 	.word	0xffffffff


	//   ....[27]....
        /*0290*/ 	.word	0xffffffff


	//   ....[28]....
        /*0294*/ 	.word	0xffffffff


	//   ....[29]....
        /*0298*/ 	.word	0xffffffff


	//   ....[30]....
        /*029c*/ 	.word	0xffffffff


	//   ....[31]....
        /*02a0*/ 	.word	0xffffffff


	//   ....[32]....
        /*02a4*/ 	.word	0xffffffff


	//   ....[33]....
        /*02a8*/ 	.word	0xffffffff


	//   ....[34]....
        /*02ac*/ 	.word	0xffffffff


	//   ....[35]....
        /*02b0*/ 	.word	0xffffffff


	//   ....[36]....
        /*02b4*/ 	.word	0xffffffff


	//   ....[37]....
        /*02b8*/ 	.word	0xffffffff


	//   ....[38]....
        /*02bc*/ 	.word	0xffffffff


	//   ....[39]....
        /*02c0*/ 	.word	0xffffffff


	//   ....[40]....
        /*02c4*/ 	.word	0xffffffff


	//   ....[41]....
        /*02c8*/ 	.word	0xffffffff


	//   ....[42]....
        /*02cc*/ 	.word	0xffffffff


	//   ....[43]....
        /*02d0*/ 	.word	0xffffffff


	//   ....[44]....
        /*02d4*/ 	.word	0xffffffff


	//   ....[45]....
        /*02d8*/ 	.word	0xffffffff


	//   ....[46]....
        /*02dc*/ 	.word	0xffffffff


	//   ....[47]....
        /*02e0*/ 	.word	0xffffffff


	//   ....[48]....
        /*02e4*/ 	.word	0xffffffff


	//   ....[49]....
        /*02e8*/ 	.word	0xffffffff


	//   ....[50]....
        /*02ec*/ 	.word	0xffffffff


	//   ....[51]....
        /*02f0*/ 	.word	0xffffffff


	//   ....[52]....
        /*02f4*/ 	.word	0xffffffff


	//   ....[53]....
        /*02f8*/ 	.word	0xffffffff


	//   ....[54]....
        /*02fc*/ 	.word	0xffffffff


	//   ....[55]....
        /*0300*/ 	.word	0xffffffff


	//   ....[56]....
        /*0304*/ 	.word	0xffffffff


	//   ....[57]....
        /*0308*/ 	.word	0xffffffff


	//   ....[58]....
        /*030c*/ 	.word	0xffffffff


	//   ....[59]....
        /*0310*/ 	.word	0xffffffff


	//   ....[60]....
        /*0314*/ 	.word	0xffffffff


	//   ....[61]....
        /*0318*/ 	.word	0xffffffff


	//   ....[62]....
        /*031c*/ 	.word	0xffffffff


	//   ....[63]....
        /*0320*/ 	.word	0xffffffff


	//   ....[64]....
        /*0324*/ 	.word	0xffffffff


	//   ....[65]....
        /*0328*/ 	.word	0xffffffff


	//   ....[66]....
        /*032c*/ 	.word	0xffffffff


	//   ....[67]....
        /*0330*/ 	.word	0xffffffff


	//   ....[68]....
        /*0334*/ 	.word	0xffffffff


	//   ....[69]....
        /*0338*/ 	.word	0xffffffff


	//   ....[70]....
        /*033c*/ 	.word	0xffffffff


	//   ....[71]....
        /*0340*/ 	.word	0xffffffff


	//   ....[72]....
        /*0344*/ 	.word	0xffffffff


	//   ....[73]....
        /*0348*/ 	.word	0xffffffff


	//   ....[74]....
        /*034c*/ 	.word	0xffffffff


	//   ....[75]....
        /*0350*/ 	.word	0xffffffff


	//   ....[76]....
        /*0354*/ 	.word	0xffffffff


	//   ....[77]....
        /*0358*/ 	.word	0xffffffff


	//   ....[78]....
        /*035c*/ 	.word	0xffffffff


	//   ....[79]....
        /*0360*/ 	.word	0xffffffff


	//   ....[80]....
        /*0364*/ 	.word	0xffffffff


	//   ....[81]....
        /*0368*/ 	.word	0xffffffff


	//   ....[82]....
        /*036c*/ 	.word	0xffffffff


	//   ....[83]....
        /*0370*/ 	.word	0xffffffff


	//   ....[84]....
        /*0374*/ 	.word	0xffffffff


	//   ....[85]....
        /*0378*/ 	.word	0xffffffff


	//   ....[86]....
        /*037c*/ 	.word	0xffffffff


	//   ....[87]....
        /*0380*/ 	.word	0xffffffff


	//   ....[88]....
        /*0384*/ 	.word	0xffffffff


	//   ....[89]....
        /*0388*/ 	.word	0xffffffff


	//   ....[90]....
        /*038c*/ 	.word	0xffffffff


	//   ....[91]....
        /*0390*/ 	.word	0xffffffff


	//   ....[92]....
        /*0394*/ 	.word	0xffffffff


	//   ....[93]....
        /*0398*/ 	.word	0xffffffff


	//   ....[94]....
        /*039c*/ 	.word	0xffffffff


	//   ....[95]....
        /*03a0*/ 	.word	0xffffffff


	//   ....[96]....
        /*03a4*/ 	.word	0xffffffff


	//   ....[97]....
        /*03a8*/ 	.word	0xffffffff


	//   ....[98]....
        /*03ac*/ 	.word	0xffffffff


	//   ....[99]....
        /*03b0*/ 	.word	0xffffffff


	//   ....[100]....
        /*03b4*/ 	.word	0xffffffff


	//   ....[101]....
        /*03b8*/ 	.word	0xffffffff


	//   ....[102]....
        /*03bc*/ 	.word	0xffffffff


	//   ....[103]....
        /*03c0*/ 	.word	0xffffffff


	//   ....[104]....
        /*03c4*/ 	.word	0xffffffff


	//   ....[105]....
        /*03c8*/ 	.word	0xffffffff


	//   ....[106]....
        /*03cc*/ 	.word	0xffffffff


	//   ....[107]....
        /*03d0*/ 	.word	0xffffffff


	//   ....[108]....
        /*03d4*/ 	.word	0xffffffff


	//   ....[109]....
        /*03d8*/ 	.word	0xffffffff


	//   ....[110]....
        /*03dc*/ 	.word	0xffffffff


	//   ....[111]....
        /*03e0*/ 	.word	0xffffffff


	//   ....[112]....
        /*03e4*/ 	.word	0xffffffff


	//   ....[113]....
        /*03e8*/ 	.word	0xffffffff


	//   ....[114]....
        /*03ec*/ 	.word	0xffffffff


	//   ....[115]....
        /*03f0*/ 	.word	0xffffffff


	//   ....[116]....
        /*03f4*/ 	.word	0xffffffff


	//   ....[117]....
        /*03f8*/ 	.word	0xffffffff


	//   ....[118]....
        /*03fc*/ 	.word	0xffffffff


	//   ....[119]....
        /*0400*/ 	.word	0xffffffff


	//   ....[120]....
        /*0404*/ 	.word	0xffffffff


	//   ....[121]....
        /*0408*/ 	.word	0xffffffff


	//   ....[122]....
        /*040c*/ 	.word	0xffffffff


	//   ....[123]....
        /*0410*/ 	.word	0xffffffff


	//   ....[124]....
        /*0414*/ 	.word	0xffffffff


	//   ....[125]....
        /*0418*/ 	.word	0xffffffff


	//   ....[126]....
        /*041c*/ 	.word	0xffffffff


	//   ....[127]....
        /*0420*/ 	.word	0xffffffff


	//   ....[128]....
        /*0424*/ 	.word	0xffffffff


	//   ....[129]....
        /*0428*/ 	.word	0xffffffff


	//   ....[130]....
        /*042c*/ 	.word	0xffffffff


	//   ....[131]....
        /*0430*/ 	.word	0xffffffff


	//   ....[132]....
        /*0434*/ 	.word	0xffffffff


	//   ....[133]....
        /*0438*/ 	.word	0xffffffff


	//   ....[134]....
        /*043c*/ 	.word	0xffffffff


	//   ....[135]....
        /*0440*/ 	.word	0xffffffff


	//   ....[136]....
        /*0444*/ 	.word	0xffffffff


	//   ....[137]....
        /*0448*/ 	.word	0xffffffff


	//   ....[138]....
        /*044c*/ 	.word	0xffffffff


	//   ....[139]....
        /*0450*/ 	.word	0xffffffff


	//   ....[140]....
        /*0454*/ 	.word	0xffffffff


	//   ....[141]....
        /*0458*/ 	.word	0xffffffff


	//   ....[142]....
        /*045c*/ 	.word	0xffffffff


	//   ....[143]....
        /*0460*/ 	.word	0xffffffff


	//   ....[144]....
        /*0464*/ 	.word	0xffffffff


	//   ....[145]....
        /*0468*/ 	.word	0xffffffff


	//   ....[146]....
        /*046c*/ 	.word	0xffffffff


	//   ....[147]....
        /*0470*/ 	.word	0xffffffff


	//   ....[148]....
        /*0474*/ 	.word	0xffffffff


	//   ....[149]....
        /*0478*/ 	.word	0xffffffff


	//   ....[150]....
        /*047c*/ 	.word	0xffffffff


	//   ....[151]....
        /*0480*/ 	.word	0xffffffff


	//   ....[152]....
        /*0484*/ 	.word	0xffffffff


	//   ....[153]....
        /*0488*/ 	.word	0xffffffff


	//   ....[154]....
        /*048c*/ 	.word	0xffffffff


	//   ....[155]....
        /*0490*/ 	.word	0xffffffff


	//   ....[156]....
        /*0494*/ 	.word	0xffffffff


	//   ....[157]....
        /*0498*/ 	.word	0xffffffff


	//   ....[158]....
        /*049c*/ 	.word	0xffffffff


	//   ....[159]....
        /*04a0*/ 	.word	0xffffffff


	//   ....[160]....
        /*04a4*/ 	.word	0xffffffff


	//   ....[161]....
        /*04a8*/ 	.word	0xffffffff


	//   ....[162]....
        /*04ac*/ 	.word	0xffffffff


	//   ....[163]....
        /*04b0*/ 	.word	0xffffffff


	//   ....[164]....
        /*04b4*/ 	.word	0xffffffff


	//   ....[165]....
        /*04b8*/ 	.word	0xffffffff


	//   ....[166]....
        /*04bc*/ 	.word	0xffffffff


	//   ....[167]....
        /*04c0*/ 	.word	0xffffffff


	//   ....[168]....
        /*04c4*/ 	.word	0xffffffff


	//   ....[169]....
        /*04c8*/ 	.word	0xffffffff


	//   ....[170]....
        /*04cc*/ 	.word	0xffffffff


	//   ....[171]....
        /*04d0*/ 	.word	0xffffffff


	//   ....[172]....
        /*04d4*/ 	.word	0xffffffff


	//   ....[173]....
        /*04d8*/ 	.word	0x0500000f


	//   ....[174]....
        /*04dc*/ 	.word	0x0500000f


	//   ....[175]....
        /*04e0*/ 	.word	0x0500000f


	//   ....[176]....
        /*04e4*/ 	.word	0x0500000f


	//   ....[177]....
        /*04e8*/ 	.word	0x0500000f


	//   ....[178]....
        /*04ec*/ 	.word	0x0500000f


	//   ....[179]....
        /*04f0*/ 	.word	0x0500000f


	//   ....[180]....
        /*04f4*/ 	.word	0x0500000f


	//   ....[181]....
        /*04f8*/ 	.word	0x0500000f


	//   ....[182]....
        /*04fc*/ 	.word	0x0500000f


	//   ....[183]....
        /*0500*/ 	.word	0x0500000f


	//   ....[184]....
        /*0504*/ 	.word	0x0500000f


	//   ....[185]....
        /*0508*/ 	.word	0x0500000f


	//   ....[186]....
        /*050c*/ 	.word	0x0500000f


	//   ....[187]....
        /*0510*/ 	.word	0x0500000f


	//   ....[188]....
        /*0514*/ 	.word	0x0500000f


	//   ....[189]....
        /*0518*/ 	.word	0x0500000f


	//   ....[190]....
        /*051c*/ 	.word	0x0500000f


	//   ....[191]....
        /*0520*/ 	.word	0x0500000f


	//   ....[192]....
        /*0524*/ 	.word	0x0500000f


	//   ....[193]....
        /*0528*/ 	.word	0x0500000f


	//   ....[194]....
        /*052c*/ 	.word	0x0500000f


	//   ....[195]....
        /*0530*/ 	.word	0x0500000f


	//   ....[196]....
        /*0534*/ 	.word	0x0500000f


	//   ....[197]....
        /*0538*/ 	.word	0x0500000f


	//   ....[198]....
        /*053c*/ 	.word	0x0500000f


	//   ....[199]....
        /*0540*/ 	.word	0x0500000f


	//   ....[200]....
        /*0544*/ 	.word	0x0500000f


	//   ....[201]....
        /*0548*/ 	.word	0x0500000f


	//   ....[202]....
        /*054c*/ 	.word	0x0500000f


	//   ....[203]....
        /*0550*/ 	.word	0x0500000f


	//   ....[204]....
        /*0554*/ 	.word	0x0500000f


	//   ....[205]....
        /*0558*/ 	.word	0x0500000f


	//   ....[206]....
        /*055c*/ 	.word	0x0500000f


	//   ....[207]....
        /*0560*/ 	.word	0x0500000f


	//   ....[208]....
        /*0564*/ 	.word	0x0500000f


	//   ....[209]....
        /*0568*/ 	.word	0x0500000f


	//   ....[210]....
        /*056c*/ 	.word	0x0500000f


	//   ....[211]....
        /*0570*/ 	.word	0x0500000f


	//   ....[212]....
        /*0574*/ 	.word	0x0500000f


	//   ....[213]....
        /*0578*/ 	.word	0x0500000f


	//   ....[214]....
        /*057c*/ 	.word	0x0500000f


	//   ....[215]....
        /*0580*/ 	.word	0x0500000f


	//   ....[216]....
        /*0584*/ 	.word	0x0500000f


	//   ....[217]....
        /*0588*/ 	.word	0x0500000f


	//   ....[218]....
        /*058c*/ 	.word	0x0500000f


	//   ....[219]....
        /*0590*/ 	.word	0x0500000f


	//   ....[220]....
        /*0594*/ 	.word	0x0500000f


	//   ....[221]....
        /*0598*/ 	.word	0x0500000f


	//   ....[222]....
        /*059c*/ 	.word	0x0500000f


	//   ....[223]....
        /*05a0*/ 	.word	0x0500000f


	//   ....[224]....
        /*05a4*/ 	.word	0x0500000f


	//   ....[225]....
        /*05a8*/ 	.word	0x0500000f


	//   ....[226]....
        /*05ac*/ 	.word	0x0500000f


	//   ....[227]....
        /*05b0*/ 	.word	0x0500000f


	//   ....[228]....
        /*05b4*/ 	.word	0x0500000f


	//   ....[229]....
        /*05b8*/ 	.word	0x0500000f


	//   ....[230]....
        /*05bc*/ 	.word	0x0500000f


	//   ....[231]....
        /*05c0*/ 	.word	0x0500000f


	//   ....[232]....
        /*05c4*/ 	.word	0x0500000f


	//   ....[233]....
        /*05c8*/ 	.word	0x0500000f


	//   ....[234]....
        /*05cc*/ 	.word	0x0500000f


	//   ....[235]....
        /*05d0*/ 	.word	0x0500000f


	//   ....[236]....
        /*05d4*/ 	.word	0x0500000f


	//   ....[237]....
        /*05d8*/ 	.word	0x0500000f


	//   ....[238]....
        /*05dc*/ 	.word	0x0500000f


	//   ....[239]....
        /*05e0*/ 	.word	0x0500000f


	//   ....[240]....
        /*05e4*/ 	.word	0x0500000f


	//   ....[241]....
        /*05e8*/ 	.word	0x0500000f


	//   ....[242]....
        /*05ec*/ 	.word	0x0500000f


	//   ....[243]....
        /*05f0*/ 	.word	0x0500000f


	//   ....[244]....
        /*05f4*/ 	.word	0x0500000f


	//   ....[245]....
        /*05f8*/ 	.word	0x0500000f


	//   ....[246]....
        /*05fc*/ 	.word	0x0500000f


	//   ....[247]....
        /*0600*/ 	.word	0x0500000f


	//   ....[248]....
        /*0604*/ 	.word	0x0500000f


	//   ....[249]....
        /*0608*/ 	.word	0x0500000f


	//   ....[250]....
        /*060c*/ 	.word	0x0500000f


	//   ....[251]....
        /*0610*/ 	.word	0x0500000f


	//   ....[252]....
        /*0614*/ 	.word	0x0500000f


	//   ....[253]....
        /*0618*/ 	.word	0x0500000f


	//   ....[254]....
        /*061c*/ 	.word	0x0500000f


	//   ....[255]....
        /*0620*/ 	.word	0x0500000f


	//   ....[0]....
        /*0624*/ 	.word	0x0500000f


	//   ....[1]....
        /*0628*/ 	.word	0x0500000f


	//   ....[2]....
        /*062c*/ 	.word	0x0500000f


	//   ....[3]....
        /*0630*/ 	.word	0x0500000f


	//   ....[4]....
        /*0634*/ 	.word	0x0500000f


	//   ....[5]....
        /*0638*/ 	.word	0x0500000f


	//   ....[6]....
        /*063c*/ 	.word	0x0500000f


	//   ....[7]....
        /*0640*/ 	.word	0x0500000f


	//   ....[8]....
        /*0644*/ 	.word	0x0500000f


	//   ....[9]....
        /*0648*/ 	.word	0x0500000f


	//   ....[10]....
        /*064c*/ 	.word	0x0500000f


	//   ....[11]....
        /*0650*/ 	.word	0x0500000f


	//   ....[12]....
        /*0654*/ 	.word	0x0500000f


	//   ....[13]....
        /*0658*/ 	.word	0x0500000f


	//   ....[14]....
        /*065c*/ 	.word	0x0500000f


	//   ....[15]....
        /*0660*/ 	.word	0x0500000f


	//   ....[16]....
        /*0664*/ 	.word	0x0500000f


	//   ....[17]....
        /*0668*/ 	.word	0x0500000f


	//   ....[18]....
        /*066c*/ 	.word	0x0500000f


	//   ....[19]....
        /*0670*/ 	.word	0x0500000f


	//   ....[20]....
        /*0674*/ 	.word	0x0500000f


	//   ....[21]....
        /*0678*/ 	.word	0xffffffff


	//   ....[22]....
        /*067c*/ 	.word	0xffffffff


	//   ....[23]....
        /*0680*/ 	.word	0xffffffff


	//   ....[24]....
        /*0684*/ 	.word	0xffffffff


	//   ....[25]....
        /*0688*/ 	.word	0xffffffff


	//   ....[26]....
        /*068c*/ 	.word	0xffffffff


	//   ....[27]....
        /*0690*/ 	.word	0xffffffff


	//   ....[28]....
        /*0694*/ 	.word	0xffffffff


	//   ....[29]....
        /*0698*/ 	.word	0xffffffff


	//   ....[30]....
        /*069c*/ 	.word	0xffffffff


	//   ....[31]....
        /*06a0*/ 	.word	0xffffffff


	//   ....[32]....
        /*06a4*/ 	.word	0xffffffff


	//   ....[33]....
        /*06a8*/ 	.word	0x0500000f


	//   ....[34]....
        /*06ac*/ 	.word	0x0500000f


	//   ....[35]....
        /*06b0*/ 	.word	0x0500000f


	//   ....[36]....
        /*06b4*/ 	.word	0x0500000f


	//   ....[37]....
        /*06b8*/ 	.word	0x0500000f


	//   ....[38]....
        /*06bc*/ 	.word	0x0500000f


	//   ....[39]....
        /*06c0*/ 	.word	0x0500000f


	//   ....[40]....
        /*06c4*/ 	.word	0x0500000f


	//   ....[41]....
        /*06c8*/ 	.word	0x0500000f


	//   ....[42]....
        /*06cc*/ 	.word	0x0500000f


	//   ....[43]....
        /*06d0*/ 	.word	0x0500000f


	//   ....[44]....
        /*06d4*/ 	.word	0x0500000f


	//----- nvinfo : EIATTR_COOP_GROUP_INSTR_OFFSETS
	.align		4
.L_735:
        /*06d8*/ 	.byte	0x04, 0x28
        /*06da*/ 	.short	(.L_737 - .L_736)


	//   ....[0]....
.L_736:
        /*06dc*/ 	.word	0x000000d0


	//   ....[1]....
        /*06e0*/ 	.word	0x000001d0


	//   ....[2]....
        /*06e4*/ 	.word	0x00000220


	//   ....[3]....
        /*06e8*/ 	.word	0x00000450


	//   ....[4]....
        /*06ec*/ 	.word	0x000005b0


	//   ....[5]....
        /*06f0*/ 	.word	0x000006d0


	//   ....[6]....
        /*06f4*/ 	.word	0x00000830


	//   ....[7]....
        /*06f8*/ 	.word	0x00003cd0


	//   ....[8]....
        /*06fc*/ 	.word	0x00003ce0


	//   ....[9]....
        /*0700*/ 	.word	0x000040d0


	//   ....[10]....
        /*0704*/ 	.word	0x000040e0


	//   ....[11]....
        /*0708*/ 	.word	0x00004dd0


	//   ....[12]....
        /*070c*/ 	.word	0x00005570


	//   ....[13]....
        /*0710*/ 	.word	0x00005580


	//   ....[14]....
        /*0714*/ 	.word	0x00005590


	//   ....[15]....
        /*0718*/ 	.word	0x000055a0


	//   ....[16]....
        /*071c*/ 	.word	0x00005e10


	//   ....[17]....
        /*0720*/ 	.word	0x00005e20


	//   ....[18]....
        /*0724*/ 	.word	0x00005e30


	//   ....[19]....
        /*0728*/ 	.word	0x00005e40


	//   ....[20]....
        /*072c*/ 	.word	0x00008f20


	//   ....[21]....
        /*0730*/ 	.word	0x00008f30


	//   ....[22]....
        /*0734*/ 	.word	0x00008f40


	//   ....[23]....
        /*0738*/ 	.word	0x00008f50


	//   ....[24]....
        /*073c*/ 	.word	0x000095e0


	//   ....[25]....
        /*0740*/ 	.word	0x000095f0


	//   ....[26]....
        /*0744*/ 	.word	0x00009600


	//   ....[27]....
        /*0748*/ 	.word	0x00009610


	//   ....[28]....
        /*074c*/ 	.word	0x0000d160


	//   ....[29]....
        /*0750*/ 	.word	0x0000ddd0


	//   ....[30]....
        /*0754*/ 	.word	0x0000e6a0


	//   ....[31]....
        /*0758*/ 	.word	0x0000e6c0


	//   ....[32]....
        /*075c*/ 	.word	0x0000eb30


	//   ....[33]....
        /*0760*/ 	.word	0x0000eba0


	//   ....[34]....
        /*0764*/ 	.word	0x00010950


	//   ....[35]....
        /*0768*/ 	.word	0x00011040


	//   ....[36]....
        /*076c*/ 	.word	0x00011ea0


	//   ....[37]....
        /*0770*/ 	.word	0x00011fb0


	//   ....[38]....
        /*0774*/ 	.word	0x00012590


	//   ....[39]....
        /*0778*/ 	.word	0x000125f0


	//   ....[40]....
        /*077c*/ 	.word	0x00014a50


	//   ....[41]....
        /*0780*/ 	.word	0x00014a80


	//   ....[42]....
        /*0784*/ 	.word	0x00014aa0


	//   ....[43]....
        /*0788*/ 	.word	0x00014ac0


	//   ....[44]....
        /*078c*/ 	.word	0x00016790


	//   ....[45]....
        /*0790*/ 	.word	0x00016e70


	//   ....[46]....
        /*0794*/ 	.word	0x00017cd0


	//   ....[47]....
        /*0798*/ 	.word	0x00017de0


	//   ....[48]....
        /*079c*/ 	.word	0x000183c0


	//   ....[49]....
        /*07a0*/ 	.word	0x00018420


	//   ....[50]....
        /*07a4*/ 	.word	0x000194b0


	//   ....[51]....
        /*07a8*/ 	.word	0x000194e0


	//   ....[52]....
        /*07ac*/ 	.word	0x00019590


	//   ....[53]....
        /*07b0*/ 	.word	0x000195c0


	//   ....[54]....
        /*07b4*/ 	.word	0x0001ad90


	//   ....[55]....
        /*07b8*/ 	.word	0x0001add0


	//   ....[56]....
        /*07bc*/ 	.word	0x0001ae00


	//   ....[57]....
        /*07c0*/ 	.word	0x0001b110


	//   ....[58]....
        /*07c4*/ 	.word	0x0001b560


	//   ....[59]....
        /*07c8*/ 	.word	0x0001b590


	//   ....[60]....
        /*07cc*/ 	.word	0x0001b690


	//   ....[61]....
        /*07d0*/ 	.word	0x0001b6b0


	//   ....[62]....
        /*07d4*/ 	.word	0x0001b7b0


	//   ....[63]....
        /*07d8*/ 	.word	0x0001b7d0


	//   ....[64]....
        /*07dc*/ 	.word	0x0001b8e0


	//   ....[65]....
        /*07e0*/ 	.word	0x0001b900


	//   ....[66]....
        /*07e4*/ 	.word	0x0001c200


	//   ....[67]....
        /*07e8*/ 	.word	0x0001c220


	//   ....[68]....
        /*07ec*/ 	.word	0x0001c320


	//   ....[69]....
        /*07f0*/ 	.word	0x0001c340


	//   ....[70]....
        /*07f4*/ 	.word	0x0001c440


	//   ....[71]....
        /*07f8*/ 	.word	0x0001c460


	//   ....[72]....
        /*07fc*/ 	.word	0x0001c570


	//   ....[73]....
        /*0800*/ 	.word	0x0001c590


	//   ....[74]....
        /*0804*/ 	.word	0x0001c710


	//   ....[75]....
        /*0808*/ 	.word	0x0001c8e0


	//   ....[76]....
        /*080c*/ 	.word	0x0001c910


	//   ....[77]....
        /*0810*/ 	.word	0x0001c940


	//   ....[78]....
        /*0814*/ 	.word	0x0001c970


	//   ....[79]....
        /*0818*/ 	.word	0x0001c9a0


	//   ....[80]....
        /*081c*/ 	.word	0x0001c9d0


	//   ....[81]....
        /*0820*/ 	.word	0x0001cb40


	//   ....[82]....
        /*0824*/ 	.word	0x0001cb70


	//   ....[83]....
        /*0828*/ 	.word	0x0001cba0


	//   ....[84]....
        /*082c*/ 	.word	0x0001cbd0


	//   ....[85]....
        /*0830*/ 	.word	0x0001cc00


	//   ....[86]....
        /*0834*/ 	.word	0x0001cc30


	//   ....[87]....
        /*0838*/ 	.word	0x0001ccc0


	//   ....[88]....
        /*083c*/ 	.word	0x0001cd20


	//   ....[89]....
        /*0840*/ 	.word	0x0001cdb0


	//   ....[90]....
        /*0844*/ 	.word	0x0001de70


	//   ....[91]....
        /*0848*/ 	.word	0x00020330


	//   ....[92]....
        /*084c*/ 	.word	0x00020350


	//   ....[93]....
        /*0850*/ 	.word	0x00020400


	//   ....[94]....
        /*0854*/ 	.word	0x00020420


	//   ....[95]....
        /*0858*/ 	.word	0x000204c0


	//   ....[96]....
        /*085c*/ 	.word	0x000204e0


	//   ....[97]....
        /*0860*/ 	.word	0x00020580


	//   ....[98]....
        /*0864*/ 	.word	0x000205a0


	//   ....[99]....
        /*0868*/ 	.word	0x00020640


	//   ....[100]....
        /*086c*/ 	.word	0x00020660


	//   ....[101]....
        /*0870*/ 	.word	0x00020670


	//   ....[102]....
        /*0874*/ 	.word	0x00020700


	//   ....[103]....
        /*0878*/ 	.word	0x00020e50


	//   ....[104]....
        /*087c*/ 	.word	0x00020e80


	//   ....[105]....
        /*0880*/ 	.word	0x00020ea0


	//   ....[106]....
        /*0884*/ 	.word	0x00020f30


	//   ....[107]....
        /*0888*/ 	.word	0x00020f40


	//   ....[108]....
        /*088c*/ 	.word	0x00020fe0


	//   ....[109]....
        /*0890*/ 	.word	0x00020ff0


	//   ....[110]....
        /*0894*/ 	.word	0x00021090


	//   ....[111]....
        /*0898*/ 	.word	0x000210a0


	//   ....[112]....
        /*089c*/ 	.word	0x00021140


	//   ....[113]....
        /*08a0*/ 	.word	0x00021150


	//   ....[114]....
        /*08a4*/ 	.word	0x000211f0


	//   ....[115]....
        /*08a8*/ 	.word	0x00021200


	//   ....[116]....
        /*08ac*/ 	.word	0x000212a0


	//   ....[117]....
        /*08b0*/ 	.word	0x000212b0


	//   ....[118]....
        /*08b4*/ 	.word	0x000212c0


	//   ....[119]....
        /*08b8*/ 	.word	0x00021b40


	//   ....[120]....
        /*08bc*/ 	.word	0x00021b80


	//   ....[121]....
        /*08c0*/ 	.word	0x00021b90


	//   ....[122]....
        /*08c4*/ 	.word	0x00021bf0


	//   ....[123]....
        /*08c8*/ 	.word	0x00021c00


	//   ....[124]....
        /*08cc*/ 	.word	0x00021c60


	//   ....[125]....
        /*08d0*/ 	.word	0x00021c90


	//   ....[126]....
        /*08d4*/ 	.word	0x00021cd0


	//   ....[127]....
        /*08d8*/ 	.word	0x00021d00


	//   ....[128]....
        /*08dc*/ 	.word	0x00021d40


	//   ....[129]....
        /*08e0*/ 	.word	0x00021d70


	//   ....[130]....
        /*08e4*/ 	.word	0x00021db0


	//   ....[131]....
        /*08e8*/ 	.word	0x00022080


	//   ....[132]....
        /*08ec*/ 	.word	0x000220a0


	//   ....[133]....
        /*08f0*/ 	.word	0x00022140


	//   ....[134]....
        /*08f4*/ 	.word	0x00022150


	//   ....[135]....
        /*08f8*/ 	.word	0x000221e0


	//   ....[136]....
        /*08fc*/ 	.word	0x000221f0


	//   ....[137]....
        /*0900*/ 	.word	0x00022280


	//   ....[138]....
        /*0904*/ 	.word	0x00022290


	//   ....[139]....
        /*0908*/ 	.word	0x00022320


	//   ....[140]....
        /*090c*/ 	.word	0x00022330


	//   ....[141]....
        /*0910*/ 	.word	0x00022340


	//   ....[142]....
        /*0914*/ 	.word	0x000223d0


	//   ....[143]....
        /*0918*/ 	.word	0x000229a0


	//   ....[144]....
        /*091c*/ 	.word	0x000229e0


	//   ....[145]....
        /*0920*/ 	.word	0x00022a20


	//   ....[146]....
        /*0924*/ 	.word	0x00022a50


	//   ....[147]....
        /*0928*/ 	.word	0x00022ae0


	//   ....[148]....
        /*092c*/ 	.word	0x00022b10


	//   ....[149]....
        /*0930*/ 	.word	0x00022b80


	//   ....[150]....
        /*0934*/ 	.word	0x00022bb0


	//   ....[151]....
        /*0938*/ 	.word	0x00022c20


	//   ....[152]....
        /*093c*/ 	.word	0x00022c50


	//   ....[153]....
        /*0940*/ 	.word	0x00022c80


	//   ....[154]....
        /*0944*/ 	.word	0x00022cd0


	//   ....[155]....
        /*0948*/ 	.word	0x000230b0


	//   ....[156]....
        /*094c*/ 	.word	0x000230e0


	//   ....[157]....
        /*0950*/ 	.word	0x00023110


	//   ....[158]....
        /*0954*/ 	.word	0x00023140


	//   ....[159]....
        /*0958*/ 	.word	0x00023170


	//   ....[160]....
        /*095c*/ 	.word	0x000231a0


	//   ....[161]....
        /*0960*/ 	.word	0x000231d0


	//   ....[162]....
        /*0964*/ 	.word	0x00023200


	//   ....[163]....
        /*0968*/ 	.word	0x00023380


	//   ....[164]....
        /*096c*/ 	.word	0x000233b0


	//   ....[165]....
        /*0970*/ 	.word	0x000233e0


	//   ....[166]....
        /*0974*/ 	.word	0x00023410


	//   ....[167]....
        /*0978*/ 	.word	0x00023440


	//   ....[168]....
        /*097c*/ 	.word	0x00023470


	//   ....[169]....
        /*0980*/ 	.word	0x00023530


	//   ....[170]....
        /*0984*/ 	.word	0x00023550


	//   ....[171]....
        /*0988*/ 	.word	0x000235c0


	//   ....[172]....
        /*098c*/ 	.word	0x00023c60


	//   ....[173]....
        /*0990*/ 	.word	0x00023fb0


	//   ....[174]....
        /*0994*/ 	.word	0x00024040


	//   ....[175]....
        /*0998*/ 	.word	0x000240d0


	//   ....[176]....
        /*099c*/ 	.word	0x00024160


	//   ....[177]....
        /*09a0*/ 	.word	0x000241e0


	//   ....[178]....
        /*09a4*/ 	.word	0x00024230


	//   ....[179]....
        /*09a8*/ 	.word	0x00024280


	//   ....[180]....
        /*09ac*/ 	.word	0x000242d0


	//   ....[181]....
        /*09b0*/ 	.word	0x00024360


	//   ....[182]....
        /*09b4*/ 	.word	0x000243f0


	//   ....[183]....
        /*09b8*/ 	.word	0x00024440


	//   ....[184]....
        /*09bc*/ 	.word	0x00024490


	//   ....[185]....
        /*09c0*/ 	.word	0x00024570


	//   ....[186]....
        /*09c4*/ 	.word	0x000245c0


	//   ....[187]....
        /*09c8*/ 	.word	0x00024620


	//   ....[188]....
        /*09cc*/ 	.word	0x00024680


	//   ....[189]....
        /*09d0*/ 	.word	0x00024710


	//   ....[190]....
        /*09d4*/ 	.word	0x000247a0


	//   ....[191]....
        /*09d8*/ 	.word	0x00024800


	//   ....[192]....
        /*09dc*/ 	.word	0x00024860


	//   ....[193]....
        /*09e0*/ 	.word	0x00024c70


	//   ....[194]....
        /*09e4*/ 	.word	0x00024f50


	//   ....[195]....
        /*09e8*/ 	.word	0x00025040


	//   ....[196]....
        /*09ec*/ 	.word	0x000250e0


	//   ....[197]....
        /*09f0*/ 	.word	0x00025140


	//   ....[198]....
        /*09f4*/ 	.word	0x00025250


	//   ....[199]....
        /*09f8*/ 	.word	0x000252c0


	//   ....[200]....
        /*09fc*/ 	.word	0x000253d0


	//   ....[201]....
        /*0a00*/ 	.word	0x00025440


	//   ....[202]....
        /*0a04*/ 	.word	0x00025550


	//   ....[203]....
        /*0a08*/ 	.word	0x000255c0


	//   ....[204]....
        /*0a0c*/ 	.word	0x000256d0


	//   ....[205]....
        /*0a10*/ 	.word	0x00025740


	//   ....[206]....
        /*0a14*/ 	.word	0x000257e0


	//   ....[207]....
        /*0a18*/ 	.word	0x000258f0


	//   ....[208]....
        /*0a1c*/ 	.word	0x00025960


	//   ....[209]....
        /*0a20*/ 	.word	0x000259c0


	//   ....[210]....
        /*0a24*/ 	.word	0x00025ab0


	//   ....[211]....
        /*0a28*/ 	.word	0x00025b10


	//   ....[212]....
        /*0a2c*/ 	.word	0x00025c20


	//   ....[213]....
        /*0a30*/ 	.word	0x00025c80


	//   ....[214]....
        /*0a34*/ 	.word	0x00025d90


	//   ....[215]....
        /*0a38*/ 	.word	0x00025df0


	//   ....[216]....
        /*0a3c*/ 	.word	0x00025f00


	//   ....[217]....
        /*0a40*/ 	.word	0x00025f60


	//   ....[218]....
        /*0a44*/ 	.word	0x00026070


	//   ....[219]....
        /*0a48*/ 	.word	0x000260d0


	//   ....[220]....
        /*0a4c*/ 	.word	0x000261e0


	//   ....[221]....
        /*0a50*/ 	.word	0x00026240


	//   ....[222]....
        /*0a54*/ 	.word	0x00026330


	//   ....[223]....
        /*0a58*/ 	.word	0x00026460


	//   ....[224]....
        /*0a5c*/ 	.word	0x00026530


	//   ....[225]....
        /*0a60*/ 	.word	0x000265a0


	//   ....[226]....
        /*0a64*/ 	.word	0x00026670


	//   ....[227]....
        /*0a68*/ 	.word	0x000266d0


	//   ....[228]....
        /*0a6c*/ 	.word	0x000267a0


	//   ....[229]....
        /*0a70*/ 	.word	0x00026800


	//   ....[230]....
        /*0a74*/ 	.word	0x000268d0


	//   ....[231]....
        /*0a78*/ 	.word	0x00026930


	//   ....[232]....
        /*0a7c*/ 	.word	0x00026a00


	//   ....[233]....
        /*0a80*/ 	.word	0x00026a60


	//   ....[234]....
        /*0a84*/ 	.word	0x00026b40


	//   ....[235]....
        /*0a88*/ 	.word	0x00026c30


	//   ....[236]....
        /*0a8c*/ 	.word	0x00026cd0


	//   ....[237]....
        /*0a90*/ 	.word	0x00026d30


	//   ....[238]....
        /*0a94*/ 	.word	0x00026e30


	//   ....[239]....
        /*0a98*/ 	.word	0x00026e90


	//   ....[240]....
        /*0a9c*/ 	.word	0x00026f90


	//   ....[241]....
        /*0aa0*/ 	.word	0x00026ff0


	//   ....[242]....
        /*0aa4*/ 	.word	0x000270f0


	//   ....[243]....
        /*0aa8*/ 	.word	0x00027150


	//   ....[244]....
        /*0aac*/ 	.word	0x00027250


	//   ....[245]....
        /*0ab0*/ 	.word	0x000272b0


	//   ....[246]....
        /*0ab4*/ 	.word	0x00027380


	//   ....[247]....
        /*0ab8*/ 	.word	0x000274d0


	//   ....[248]....
        /*0abc*/ 	.word	0x00027570


	//   ....[249]....
        /*0ac0*/ 	.word	0x00027650


	//   ....[250]....
        /*0ac4*/ 	.word	0x00027720


	//   ....[251]....
        /*0ac8*/ 	.word	0x00027780


	//   ....[252]....
        /*0acc*/ 	.word	0x00027870


	//   ....[253]....
        /*0ad0*/ 	.word	0x000278d0


	//   ....[254]....
        /*0ad4*/ 	.word	0x000279c0


	//   ....[255]....
        /*0ad8*/ 	.word	0x00027a20


	//   ....[0]....
        /*0adc*/ 	.word	0x00027b10


	//   ....[1]....
        /*0ae0*/ 	.word	0x00027b70


	//   ....[2]....
        /*0ae4*/ 	.word	0x00027c50


	//   ....[3]....
        /*0ae8*/ 	.word	0x00027ce0


	//   ....[4]....
        /*0aec*/ 	.word	0x00027d80


	//   ....[5]....
        /*0af0*/ 	.word	0x00027ea0


	//   ....[6]....
        /*0af4*/ 	.word	0x00027f10


	//   ....[7]....
        /*0af8*/ 	.word	0x00027f80


	//   ....[8]....
        /*0afc*/ 	.word	0x00027ff0


	//   ....[9]....
        /*0b00*/ 	.word	0x00028060


	//   ....[10]....
        /*0b04*/ 	.word	0x000280e0


	//   ....[11]....
        /*0b08*/ 	.word	0x00028170


	//   ....[12]....
        /*0b0c*/ 	.word	0x00028200


	//   ....[13]....
        /*0b10*/ 	.word	0x00028270


	//   ....[14]....
        /*0b14*/ 	.word	0x000282e0


	//   ....[15]....
        /*0b18*/ 	.word	0x00028350


	//   ....[16]....
        /*0b1c*/ 	.word	0x000283d0


	//   ....[17]....
        /*0b20*/ 	.word	0x00028440


	//   ....[18]....
        /*0b24*/ 	.word	0x000284e0


	//   ....[19]....
        /*0b28*/ 	.word	0x00028570


	//   ....[20]....
        /*0b2c*/ 	.word	0x00028690


	//   ....[21]....
        /*0b30*/ 	.word	0x00029e10


	//   ....[22]....
        /*0b34*/ 	.word	0x00029e20


	//   ....[23]....
        /*0b38*/ 	.word	0x0002b990


	//   ....[24]....
        /*0b3c*/ 	.word	0x0002b9a0


	//   ....[25]....
        /*0b40*/ 	.word	0x0002e6d0


	//   ....[26]....
        /*0b44*/ 	.word	0x0002e6e0


	//   ....[27]....
        /*0b48*/ 	.word	0x000305c0


	//   ....[28]....
        /*0b4c*/ 	.word	0x000305d0


	//   ....[29]....
        /*0b50*/ 	.word	0x00032900


	//   ....[30]....
        /*0b54*/ 	.word	0x00032910


	//   ....[31]....
        /*0b58*/ 	.word	0x00032e80


	//   ....[32]....
        /*0b5c*/ 	.word	0x00032e90


	//   ....[33]....
        /*0b60*/ 	.word	0x000335c0


	//   ....[34]....
        /*0b64*/ 	.word	0x00033650


	//   ....[35]....
        /*0b68*/ 	.word	0x000336e0


	//   ....[36]....
        /*0b6c*/ 	.word	0x00033770


	//   ....[37]....
        /*0b70*/ 	.word	0x00033850


	//   ....[38]....
        /*0b74*/ 	.word	0x000338e0


	//   ....[39]....
        /*0b78*/ 	.word	0x00033970


	//   ....[40]....
        /*0b7c*/ 	.word	0x00033a00


	//   ....[41]....
        /*0b80*/ 	.word	0x00033ae0


	//   ....[42]....
        /*0b84*/ 	.word	0x00033b70


	//   ....[43]....
        /*0b88*/ 	.word	0x00033c00


	//   ....[44]....
        /*0b8c*/ 	.word	0x00033c90


	//----- nvinfo : EIATTR_REG_RECONFIG
	.align		4
.L_737:
        /*0b90*/ 	.byte	0x01, 0x54
	.zero		2


	//----- nvinfo : EIATTR_SYSCALL_OFFSETS
	.align		4
        /*0b94*/ 	.byte	0x04, 0x46
        /*0b96*/ 	.short	(.L_739 - .L_738)


	//   ....[0]....
.L_738:
        /*0b98*/ 	.word	0x00002020


	//   ....[1]....
        /*0b9c*/ 	.word	0x00002220


	//   ....[2]....
        /*0ba0*/ 	.word	0x00004f80


	//   ....[3]....
        /*0ba4*/ 	.word	0x000052e0


	//   ....[4]....
        /*0ba8*/ 	.word	0x0001f8e0


	//   ....[5]....
        /*0bac*/ 	.word	0x0001fa30


	//   ....[6]....
        /*0bb0*/ 	.word	0x0001fb20


	//   ....[7]....
        /*0bb4*/ 	.word	0x00020ac0


	//----- nvinfo : EIATTR_MBARRIER_INSTR_OFFSETS
	.align		4
.L_739:
        /*0bb8*/ 	.byte	0x04, 0x39
        /*0bba*/ 	.short	(.L_741 - .L_740)


	//   ....[0]....
.L_740:
        /*0bbc*/ 	.word	0x00000300
        /*0bc0*/ 	.word	0x000000ff
        /*0bc4*/ 	.word	0x00030800
        /*0bc8*/ 	.short	0x0100
        /*0bca*/ 	.byte	0x08
	.zero		1


	//   ....[1]....
        /*0bcc*/ 	.word	0x00000310
        /*0bd0*/ 	.word	0x000000ff
        /*0bd4*/ 	.word	0x00030820
        /*0bd8*/ 	.short	0x0100
        /*0bda*/ 	.byte	0x08
	.zero		1


	//   ....[2]....
        /*0bdc*/ 	.word	0x00000400
        /*0be0*/ 	.word	0x000000ff
        /*0be4*/ 	.word	0x00030830
        /*0be8*/ 	.short	0x0100
        /*0bea*/ 	.byte	0x08
	.zero		1


	//   ....[3]....
        /*0bec*/ 	.word	0x00000410
        /*0bf0*/ 	.word	0x000000ff
        /*0bf4*/ 	.word	0x00030840
        /*0bf8*/ 	.short	0x0100
        /*0bfa*/ 	.byte	0x08
	.zero		1


	//   ....[4]....
        /*0bfc*/ 	.word	0x00000420
        /*0c00*/ 	.word	0x000000ff
        /*0c04*/ 	.word	0x00030838
        /*0c08*/ 	.short	0x0100
        /*0c0a*/ 	.byte	0x08
	.zero		1


	//   ....[5]....
        /*0c0c*/ 	.word	0x00000430
        /*0c10*/ 	.word	0x000000ff
        /*0c14*/ 	.word	0x00030848
        /*0c18*/ 	.short	0x0100
        /*0c1a*/ 	.byte	0x08
	.zero		1


	//   ....[6]....
        /*0c1c*/ 	.word	0x00000560
        /*0c20*/ 	.word	0x000000ff
        /*0c24*/ 	.word	0x00030850
        /*0c28*/ 	.short	0x0100
        /*0c2a*/ 	.byte	0x08
	.zero		1


	//   ....[7]....
        /*0c2c*/ 	.word	0x00000570
        /*0c30*/ 	.word	0x000000ff
        /*0c34*/ 	.word	0x00030860
        /*0c38*/ 	.short	0x0100
        /*0c3a*/ 	.byte	0x08
	.zero		1


	//   ....[8]....
        /*0c3c*/ 	.word	0x00000580
        /*0c40*/ 	.word	0x000000ff
        /*0c44*/ 	.word	0x00030858
        /*0c48*/ 	.short	0x0100
        /*0c4a*/ 	.byte	0x08
	.zero		1


	//   ....[9]....
        /*0c4c*/ 	.word	0x00000590
        /*0c50*/ 	.word	0x000000ff
        /*0c54*/ 	.word	0x00030868
        /*0c58*/ 	.short	0x0100
        /*0c5a*/ 	.byte	0x08
	.zero		1


	//   ....[10]....
        /*0c5c*/ 	.word	0x00000680
        /*0c60*/ 	.word	0x000000ff
        /*0c64*/ 	.word	0x00030870
        /*0c68*/ 	.short	0x0100
        /*0c6a*/ 	.byte	0x06
	.zero		1


	//   ....[11]....
        /*0c6c*/ 	.word	0x00000690
        /*0c70*/ 	.word	0x000000ff
        /*0c74*/ 	.word	0x00030880
        /*0c78*/ 	.short	0x0100
        /*0c7a*/ 	.byte	0x06
	.zero		1


	//   ....[12]....
        /*0c7c*/ 	.word	0x000006a0
        /*0c80*/ 	.word	0x000000ff
        /*0c84*/ 	.word	0x00030878
        /*0c88*/ 	.short	0x0100
        /*0c8a*/ 	.byte	0x06
	.zero		1


	//   ....[13]....
        /*0c8c*/ 	.word	0x000006b0
        /*0c90*/ 	.word	0x000000ff
        /*0c94*/ 	.word	0x00030888
        /*0c98*/ 	.short	0x0100
        /*0c9a*/ 	.byte	0x06
	.zero		1


	//   ....[14]....
        /*0c9c*/ 	.word	0x000007e0
        /*0ca0*/ 	.word	0x000000ff
        /*0ca4*/ 	.word	0x00030890
        /*0ca8*/ 	.short	0x0100
        /*0caa*/ 	.byte	0x08
	.zero		1


	//   ....[15]....
        /*0cac*/ 	.word	0x000007f0
        /*0cb0*/ 	.word	0x000000ff
        /*0cb4*/ 	.word	0x000308a0
        /*0cb8*/ 	.short	0x0100
        /*0cba*/ 	.byte	0x08
	.zero		1


	//   ....[16]....
        /*0cbc*/ 	.word	0x00000800
        /*0cc0*/ 	.word	0x000000ff
        /*0cc4*/ 	.word	0x00030898
        /*0cc8*/ 	.short	0x0100
        /*0cca*/ 	.byte	0x08
	.zero		1


	//   ....[17]....
        /*0ccc*/ 	.word	0x00000810
        /*0cd0*/ 	.word	0x000000ff
        /*0cd4*/ 	.word	0x000308a8
        /*0cd8*/ 	.short	0x0100
        /*0cda*/ 	.byte	0x08
	.zero		1


	//   ....[18]....
        /*0cdc*/ 	.word	0x00000940
        /*0ce0*/ 	.word	0x000000ff
        /*0ce4*/ 	.word	0x000308b0
        /*0ce8*/ 	.short	0x0100
        /*0cea*/ 	.byte	0x08
	.zero		1


	//   ....[19]....
        /*0cec*/ 	.word	0x00000950
        /*0cf0*/ 	.word	0x000000ff
        /*0cf4*/ 	.word	0x000308c0
        /*0cf8*/ 	.short	0x0100
        /*0cfa*/ 	.byte	0x08
	.zero		1


	//   ....[20]....
        /*0cfc*/ 	.word	0x00000960
        /*0d00*/ 	.word	0x000000ff
        /*0d04*/ 	.word	0x000308b8
        /*0d08*/ 	.short	0x0100
        /*0d0a*/ 	.byte	0x08
	.zero		1


	//   ....[21]....
        /*0d0c*/ 	.word	0x00000970
        /*0d10*/ 	.word	0x000000ff
        /*0d14*/ 	.word	0x000308c8
        /*0d18*/ 	.short	0x0100
        /*0d1a*/ 	.byte	0x08
	.zero		1


	//   ....[22]....
        /*0d1c*/ 	.word	0x00003ab0
        /*0d20*/ 	.word	0x00000021
        /*0d24*/ 	.word	0x000308b0
        /*0d28*/ 	.short	0x010a
        /*0d2a*/ 	.byte	0x3f
	.zero		1


	//   ....[23]....
        /*0d2c*/ 	.word	0x00004530
        /*0d30*/ 	.word	0x00000021
        /*0d34*/ 	.word	0x00000000
        /*0d38*/ 	.short	0x0101
        /*0d3a*/ 	.byte	0x3f
	.zero		1


	//   ....[24]....
        /*0d3c*/ 	.word	0x00005030
        /*0d40*/ 	.word	0x00000003
        /*0d44*/ 	.word	0x00030800
        /*0d48*/ 	.short	0x010a
        /*0d4a*/ 	.byte	0x3f
	.zero		1


	//   ....[25]....
        /*0d4c*/ 	.word	0x00005080
        /*0d50*/ 	.word	0x00000003
        /*0d54*/ 	.word	0x00030800
        /*0d58*/ 	.short	0x010a
        /*0d5a*/ 	.byte	0x3f
	.zero		1


	//   ....[26]....
        /*0d5c*/ 	.word	0x000065d0
        /*0d60*/ 	.word	0x000000ff
        /*0d64*/ 	.word	0x00030800
        /*0d68*/ 	.short	0x010a
        /*0d6a*/ 	.byte	0x29
	.zero		1


	//   ....[27]....
        /*0d6c*/ 	.word	0x00009b90
        /*0d70*/ 	.word	0x000000ff
        /*0d74*/ 	.word	0x00030800
        /*0d78*/ 	.short	0x010a
        /*0d7a*/ 	.byte	0x29
	.zero		1


	//   ....[28]....
        /*0d7c*/ 	.word	0x0000c6b0
        /*0d80*/ 	.word	0x00000003
        /*0d84*/ 	.word	0x00030830
        /*0d88*/ 	.short	0x010a
        /*0d8a*/ 	.byte	0x3f
	.zero		1


	//   ....[29]....
        /*0d8c*/ 	.word	0x0000c6f0
        /*0d90*/ 	.word	0x00000003
        /*0d94*/ 	.word	0x00030830
        /*0d98*/ 	.short	0x010a
        /*0d9a*/ 	.byte	0x3f
	.zero		1


	//   ....[30]....
        /*0d9c*/ 	.word	0x0000d240
        /*0da0*/ 	.word	0x000000ff
        /*0da4*/ 	.word	0x00000000
        /*0da8*/ 	.short	0x0101
        /*0daa*/ 	.byte	0x06
	.zero		1


	//   ....[31]....
        /*0dac*/ 	.word	0x0000f9c0
        /*0db0*/ 	.word	0x000000ff
        /*0db4*/ 	.word	0x00030830
        /*0db8*/ 	.short	0x010a
        /*0dba*/ 	.byte	0x07
	.zero		1


	//   ....[32]....
        /*0dbc*/ 	.word	0x0000fa00
        /*0dc0*/ 	.word	0x000000ff
        /*0dc4*/ 	.word	0x00030830
        /*0dc8*/ 	.short	0x010a
        /*0dca*/ 	.byte	0x07
	.zero		1


	//   ....[33]....
        /*0dcc*/ 	.word	0x000104c0
        /*0dd0*/ 	.word	0x000000ff
        /*0dd4*/ 	.word	0x00030850
        /*0dd8*/ 	.short	0x010a
        /*0dda*/ 	.byte	0x06
	.zero		1


	//   ....[34]....
        /*0ddc*/ 	.word	0x00010500
        /*0de0*/ 	.word	0x000000ff
        /*0de4*/ 	.word	0x00030850
        /*0de8*/ 	.short	0x010a
        /*0dea*/ 	.byte	0x06
	.zero		1


	//   ....[35]....
        /*0dec*/ 	.word	0x00010bb0
        /*0df0*/ 	.word	0x000000ff
        /*0df4*/ 	.word	0x00000000
        /*0df8*/ 	.short	0x0101
        /*0dfa*/ 	.byte	0x07
	.zero		1


	//   ....[36]....
        /*0dfc*/ 	.word	0x00012e30
        /*0e00*/ 	.word	0x000000ff
        /*0e04*/ 	.word	0x00000000
        /*0e08*/ 	.short	0x0101
        /*0e0a*/ 	.byte	0x06
	.zero		1


	//   ....[37]....
        /*0e0c*/ 	.word	0x00013380
        /*0e10*/ 	.word	0x000000ff
        /*0e14*/ 	.word	0x00030830
        /*0e18*/ 	.short	0x010a
        /*0e1a*/ 	.byte	0x07
	.zero		1


	//   ....[38]....
        /*0e1c*/ 	.word	0x000133c0
        /*0e20*/ 	.word	0x000000ff
        /*0e24*/ 	.word	0x00030830
        /*0e28*/ 	.short	0x010a
        /*0e2a*/ 	.byte	0x07
	.zero		1


	//   ....[39]....
        /*0e2c*/ 	.word	0x00013e80
        /*0e30*/ 	.word	0x000000ff
        /*0e34*/ 	.word	0x00030850
        /*0e38*/ 	.short	0x010a
        /*0e3a*/ 	.byte	0x06
	.zero		1


	//   ....[40]....
        /*0e3c*/ 	.word	0x00013ec0
        /*0e40*/ 	.word	0x000000ff
        /*0e44*/ 	.word	0x00030850
        /*0e48*/ 	.short	0x010a
        /*0e4a*/ 	.byte	0x06
	.zero		1


	//   ....[41]....
        /*0e4c*/ 	.word	0x00014520
        /*0e50*/ 	.word	0x000000ff
        /*0e54*/ 	.word	0x00000000
        /*0e58*/ 	.short	0x0101
        /*0e5a*/ 	.byte	0x07
	.zero		1


	//   ....[42]....
        /*0e5c*/ 	.word	0x00015550
        /*0e60*/ 	.word	0x000000ff
        /*0e64*/ 	.word	0x00000000
        /*0e68*/ 	.short	0x0101
        /*0e6a*/ 	.byte	0x06
	.zero		1


	//   ....[43]....
        /*0e6c*/ 	.word	0x00015800
        /*0e70*/ 	.word	0x000000ff
        /*0e74*/ 	.word	0x00030830
        /*0e78*/ 	.short	0x010a
        /*0e7a*/ 	.byte	0x07
	.zero		1


	//   ....[44]....
        /*0e7c*/ 	.word	0x00015840
        /*0e80*/ 	.word	0x000000ff
        /*0e84*/ 	.word	0x00030830
        /*0e88*/ 	.short	0x010a
        /*0e8a*/ 	.byte	0x07
	.zero		1


	//   ....[45]....
        /*0e8c*/ 	.word	0x00016300
        /*0e90*/ 	.word	0x000000ff
        /*0e94*/ 	.word	0x00030850
        /*0e98*/ 	.short	0x010a
        /*0e9a*/ 	.byte	0x06
	.zero		1


	//   ....[46]....
        /*0e9c*/ 	.word	0x00016340
        /*0ea0*/ 	.word	0x000000ff
        /*0ea4*/ 	.word	0x00030850
        /*0ea8*/ 	.short	0x010a
        /*0eaa*/ 	.byte	0x06
	.zero		1


	//   ....[47]....
        /*0eac*/ 	.word	0x000169e0
        /*0eb0*/ 	.word	0x000000ff
        /*0eb4*/ 	.word	0x00000000
        /*0eb8*/ 	.short	0x0101
        /*0eba*/ 	.byte	0x07
	.zero		1


	//   ....[48]....
        /*0ebc*/ 	.word	0x00018c60
        /*0ec0*/ 	.word	0x000000ff
        /*0ec4*/ 	.word	0x00000000
        /*0ec8*/ 	.short	0x0101
        /*0eca*/ 	.byte	0x06
	.zero		1


	//   ....[49]....
        /*0ecc*/ 	.word	0x00019420
        /*0ed0*/ 	.word	0x000000ff
        /*0ed4*/ 	.word	0x00030850
        /*0ed8*/ 	.short	0x010a
        /*0eda*/ 	.byte	0x05
	.zero		1


	//   ....[50]....
        /*0edc*/ 	.word	0x00019460
        /*0ee0*/ 	.word	0x000000ff
        /*0ee4*/ 	.word	0x00030850
        /*0ee8*/ 	.short	0x010a
        /*0eea*/ 	.byte	0x05
	.zero		1


	//   ....[51]....
        /*0eec*/ 	.word	0x00019c50
        /*0ef0*/ 	.word	0x000000ff
        /*0ef4*/ 	.word	0x00000000
        /*0ef8*/ 	.short	0x0101
        /*0efa*/ 	.byte	0x04
	.zero		1


	//   ....[52]....
        /*0efc*/ 	.word	0x0001b580
        /*0f00*/ 	.word	0x000000ff
        /*0f04*/ 	.word	0x00000000
        /*0f08*/ 	.short	0x0101
        /*0f0a*/ 	.byte	0x04
	.zero		1


	//   ....[53]....
        /*0f0c*/ 	.word	0x0001df50
        /*0f10*/ 	.word	0x00000017
        /*0f14*/ 	.word	0x00030820
        /*0f18*/ 	.short	0x010a
        /*0f1a*/ 	.byte	0x3f
	.zero		1


	//   ....[54]....
        /*0f1c*/ 	.word	0x0001dfe0
        /*0f20*/ 	.word	0x0000000c
        /*0f24*/ 	.word	0x000308a0
        /*0f28*/ 	.short	0x010a
        /*0f2a*/ 	.byte	0x3f
	.zero		1


	//   ....[55]....
        /*0f2c*/ 	.word	0x0001e430
        /*0f30*/ 	.word	0x0000000c
        /*0f34*/ 	.word	0x000308c0
        /*0f38*/ 	.short	0x010a
        /*0f3a*/ 	.byte	0x3f
	.zero		1


	//   ....[56]....
        /*0f3c*/ 	.word	0x0001e960
        /*0f40*/ 	.word	0x0000000b
        /*0f44*/ 	.word	0x000308a0
        /*0f48*/ 	.short	0x010a
        /*0f4a*/ 	.byte	0x3f
	.zero		1


	//   ....[57]....
        /*0f4c*/ 	.word	0x0001ed80
        /*0f50*/ 	.word	0x0000000b
        /*0f54*/ 	.word	0x000308c0
        /*0f58*/ 	.short	0x010a
        /*0f5a*/ 	.byte	0x3f
	.zero		1


	//   ....[58]....
        /*0f5c*/ 	.word	0x000200b0
        /*0f60*/ 	.word	0x00000007
        /*0f64*/ 	.word	0x00030840
        /*0f68*/ 	.short	0x010a
        /*0f6a*/ 	.byte	0x3f
	.zero		1


	//   ....[59]....
        /*0f6c*/ 	.word	0x000207c0
        /*0f70*/ 	.word	0x00000007
        /*0f74*/ 	.word	0x00030830
        /*0f78*/ 	.short	0x0107
        /*0f7a*/ 	.byte	0x3f
	.zero		1


	//   ....[60]....
        /*0f7c*/ 	.word	0x00020870
        /*0f80*/ 	.word	0x00000007
        /*0f84*/ 	.word	0x00030830
        /*0f88*/ 	.short	0x0101
        /*0f8a*/ 	.byte	0x3f
	.zero		1


	//   ....[61]....
        /*0f8c*/ 	.word	0x00021410
        /*0f90*/ 	.word	0x00000017
        /*0f94*/ 	.word	0x00030800
        /*0f98*/ 	.short	0x0107
        /*0f9a*/ 	.byte	0x3f
	.zero		1


	//   ....[62]....
        /*0f9c*/ 	.word	0x00021520
        /*0fa0*/ 	.word	0x00000017
        /*0fa4*/ 	.word	0x00030800
        /*0fa8*/ 	.short	0x0101
        /*0faa*/ 	.byte	0x3f
	.zero		1


	//   ....[63]....
        /*0fac*/ 	.word	0x00021540
        /*0fb0*/ 	.word	0x00000017
        /*0fb4*/ 	.word	0x00030820
        /*0fb8*/ 	.short	0x010a
        /*0fba*/ 	.byte	0x3f
	.zero		1


	//   ....[64]....
        /*0fbc*/ 	.word	0x00021900
        /*0fc0*/ 	.word	0x00000007
        /*0fc4*/ 	.word	0x00030840
        /*0fc8*/ 	.short	0x010a
        /*0fca*/ 	.byte	0x3f
	.zero		1


	//   ....[65]....
        /*0fcc*/ 	.word	0x00021e60
        /*0fd0*/ 	.word	0x00000007
        /*0fd4*/ 	.word	0x00030830
        /*0fd8*/ 	.short	0x0107
        /*0fda*/ 	.byte	0x3f
	.zero		1


	//   ....[66]....
        /*0fdc*/ 	.word	0x00021f10
        /*0fe0*/ 	.word	0x00000007
        /*0fe4*/ 	.word	0x00030830
        /*0fe8*/ 	.short	0x0101
        /*0fea*/ 	.byte	0x3f
	.zero		1


	//   ....[67]....
        /*0fec*/ 	.word	0x00021f70
        /*0ff0*/ 	.word	0x00000006
        /*0ff4*/ 	.word	0x00030860
        /*0ff8*/ 	.short	0x010a
        /*0ffa*/ 	.byte	0x3f
	.zero		1


	//   ....[68]....
        /*0ffc*/ 	.word	0x00022530
        /*1000*/ 	.word	0x00000006
        /*1004*/ 	.word	0x00030850
        /*1008*/ 	.short	0x0107
        /*100a*/ 	.byte	0x3f
	.zero		1


	//   ....[69]....
        /*100c*/ 	.word	0x00022680
        /*1010*/ 	.word	0x00000006
        /*1014*/ 	.word	0x00030850
        /*1018*/ 	.short	0x0101
        /*101a*/ 	.byte	0x3f
	.zero		1


	//   ....[70]....
        /*101c*/ 	.word	0x00022890
        /*1020*/ 	.word	0x00000000
        /*1024*/ 	.word	0x00030860
        /*1028*/ 	.short	0x010a
        /*102a*/ 	.byte	0x3f
	.zero		1


	//   ....[71]....
        /*102c*/ 	.word	0x00022e00
        /*1030*/ 	.word	0x00000000
        /*1034*/ 	.word	0x00030850
        /*1038*/ 	.short	0x0107
        /*103a*/ 	.byte	0x3f
	.zero		1


	//   ....[72]....
        /*103c*/ 	.word	0x00022ec0
        /*1040*/ 	.word	0x00000000
        /*1044*/ 	.word	0x00030850
        /*1048*/ 	.short	0x0101
        /*104a*/ 	.byte	0x3f
	.zero		1


	//   ....[73]....
        /*104c*/ 	.word	0x00023be0
        /*1050*/ 	.word	0x00000005
        /*1054*/ 	.word	0x00030820
        /*1058*/ 	.short	0x010a
        /*105a*/ 	.byte	0x3f
	.zero		1


	//   ....[74]....
        /*105c*/ 	.word	0x00023d80
        /*1060*/ 	.word	0x00000003
        /*1064*/ 	.word	0x00030840
        /*1068*/ 	.short	0x010a
        /*106a*/ 	.byte	0x3f
	.zero		1


	//   ....[75]....
        /*106c*/ 	.word	0x00023e20
        /*1070*/ 	.word	0x00000005
        /*1074*/ 	.word	0x00030840
        /*1078*/ 	.short	0x010a
        /*107a*/ 	.byte	0x3f
	.zero		1


	//   ....[76]....
        /*107c*/ 	.word	0x00023e60
        /*1080*/ 	.word	0x00000003
        /*1084*/ 	.word	0x00030860
        /*1088*/ 	.short	0x010a
        /*108a*/ 	.byte	0x3f
	.zero		1


	//   ....[77]....
        /*108c*/ 	.word	0x00023ea0
        /*1090*/ 	.word	0x00000005
        /*1094*/ 	.word	0x00030860
        /*1098*/ 	.short	0x010a
        /*109a*/ 	.byte	0x3f
	.zero		1


	//   ....[78]....
        /*109c*/ 	.word	0x00023f00
        /*10a0*/ 	.word	0x00000021
        /*10a4*/ 	.word	0x000308b0
        /*10a8*/ 	.short	0x010a
        /*10aa*/ 	.byte	0x3f
	.zero		1


	//   ....[79]....
        /*10ac*/ 	.word	0x000244d0
        /*10b0*/ 	.word	0x00000005
        /*10b4*/ 	.word	0x00030800
        /*10b8*/ 	.short	0x010a
        /*10ba*/ 	.byte	0x3f
	.zero		1


	//   ....[80]....
        /*10bc*/ 	.word	0x000248a0
        /*10c0*/ 	.word	0x0000003d
        /*10c4*/ 	.word	0x00030800
        /*10c8*/ 	.short	0x010a
        /*10ca*/ 	.byte	0x3f
	.zero		1


	//   ....[81]....
        /*10cc*/ 	.word	0x000248f0
        /*10d0*/ 	.word	0x00000003
        /*10d4*/ 	.word	0x00030830
        /*10d8*/ 	.short	0x010a
        /*10da*/ 	.byte	0x3f
	.zero		1


	//   ....[82]....
        /*10dc*/ 	.word	0x00024950
        /*10e0*/ 	.word	0x0000000d
        /*10e4*/ 	.word	0x00030830
        /*10e8*/ 	.short	0x010a
        /*10ea*/ 	.byte	0x3f
	.zero		1


	//   ....[83]....
        /*10ec*/ 	.word	0x000249b0
        /*10f0*/ 	.word	0x00000002
        /*10f4*/ 	.word	0x00030850
        /*10f8*/ 	.short	0x010a
        /*10fa*/ 	.byte	0x3f
	.zero		1


	//   ....[84]....
        /*10fc*/ 	.word	0x00024a10
        /*1100*/ 	.word	0x00000004
        /*1104*/ 	.word	0x00030830
        /*1108*/ 	.short	0x010a
        /*110a*/ 	.byte	0x3f
	.zero		1


	//   ....[85]....
        /*110c*/ 	.word	0x00024a70
        /*1110*/ 	.word	0x00000002
        /*1114*/ 	.word	0x00030850
        /*1118*/ 	.short	0x010a
        /*111a*/ 	.byte	0x3f
	.zero		1


	//   ....[86]....
        /*111c*/ 	.word	0x00024ad0
        /*1120*/ 	.word	0x00000004
        /*1124*/ 	.word	0x00030830
        /*1128*/ 	.short	0x010a
        /*112a*/ 	.byte	0x3f
	.zero		1


	//   ....[87]....
        /*112c*/ 	.word	0x00024b30
        /*1130*/ 	.word	0x00000002
        /*1134*/ 	.word	0x00030850
        /*1138*/ 	.short	0x010a
        /*113a*/ 	.byte	0x3f
	.zero		1


	//   ....[88]....
        /*113c*/ 	.word	0x00024b90
        /*1140*/ 	.word	0x00000007
        /*1144*/ 	.word	0x00030850
        /*1148*/ 	.short	0x010a
        /*114a*/ 	.byte	0x3f
	.zero		1


	//   ....[89]....
        /*114c*/ 	.word	0x00024d30
        /*1150*/ 	.word	0x00000017
        /*1154*/ 	.word	0x00030820
        /*1158*/ 	.short	0x010a
        /*115a*/ 	.byte	0x3f
	.zero		1


	//   ....[90]....
        /*115c*/ 	.word	0x00024d80
        /*1160*/ 	.word	0x0000000c
        /*1164*/ 	.word	0x000308a0
        /*1168*/ 	.short	0x010a
        /*116a*/ 	.byte	0x3f
	.zero		1


	//   ....[91]....
        /*116c*/ 	.word	0x00024dd0
        /*1170*/ 	.word	0x0000000c
        /*1174*/ 	.word	0x000308c0
        /*1178*/ 	.short	0x010a
        /*117a*/ 	.byte	0x3f
	.zero		1


	//   ....[92]....
        /*117c*/ 	.word	0x00024e20
        /*1180*/ 	.word	0x0000000b
        /*1184*/ 	.word	0x000308a0
        /*1188*/ 	.short	0x010a
        /*118a*/ 	.byte	0x3f
	.zero		1


	//   ....[93]....
        /*118c*/ 	.word	0x00024e70
        /*1190*/ 	.word	0x0000000b
        /*1194*/ 	.word	0x000308c0
        /*1198*/ 	.short	0x010a
        /*119a*/ 	.byte	0x3f
	.zero		1


	//   ....[94]....
        /*119c*/ 	.word	0x00024f90
        /*11a0*/ 	.word	0x00000007
        /*11a4*/ 	.word	0x00030840
        /*11a8*/ 	.short	0x010a
        /*11aa*/ 	.byte	0x3f
	.zero		1


	//   ....[95]....
        /*11ac*/ 	.word	0x00026360
        /*11b0*/ 	.word	0x00000017
        /*11b4*/ 	.word	0x00030820
        /*11b8*/ 	.short	0x010a
        /*11ba*/ 	.byte	0x3f
	.zero		1


	//   ....[96]....
        /*11bc*/ 	.word	0x000263b0
        /*11c0*/ 	.word	0x00000007
        /*11c4*/ 	.word	0x00030840
        /*11c8*/ 	.short	0x010a
        /*11ca*/ 	.byte	0x3f
	.zero		1


	//   ....[97]....
        /*11cc*/ 	.word	0x00026b80
        /*11d0*/ 	.word	0x00000006
        /*11d4*/ 	.word	0x00030860
        /*11d8*/ 	.short	0x010a
        /*11da*/ 	.byte	0x3f
	.zero		1


	//   ....[98]....
        /*11dc*/ 	.word	0x00027420
        /*11e0*/ 	.word	0x00000000
        /*11e4*/ 	.word	0x00030860
        /*11e8*/ 	.short	0x010a
        /*11ea*/ 	.byte	0x3f
	.zero		1


	//   ....[99]....
        /*11ec*/ 	.word	0x000285b0
        /*11f0*/ 	.word	0x00000005
        /*11f4*/ 	.word	0x00030820
        /*11f8*/ 	.short	0x010a
        /*11fa*/ 	.byte	0x3f
	.zero		1


	//   ....[100]....
        /*11fc*/ 	.word	0x00028750
        /*1200*/ 	.word	0x00000003
        /*1204*/ 	.word	0x00030840
        /*1208*/ 	.short	0x010a
        /*120a*/ 	.byte	0x3f
	.zero		1


	//   ....[101]....
        /*120c*/ 	.word	0x000287a0
        /*1210*/ 	.word	0x00000005
        /*1214*/ 	.word	0x00030840
        /*1218*/ 	.short	0x010a
        /*121a*/ 	.byte	0x3f
	.zero		1


	//   ....[102]....
        /*121c*/ 	.word	0x000287f0
        /*1220*/ 	.word	0x00000003
        /*1224*/ 	.word	0x00030860
        /*1228*/ 	.short	0x010a
        /*122a*/ 	.byte	0x3f
	.zero		1


	//   ....[103]....
        /*122c*/ 	.word	0x00029bc0
        /*1230*/ 	.word	0x00000006
        /*1234*/ 	.word	0x00000000
        /*1238*/ 	.short	0x010a
        /*123a*/ 	.byte	0x3f
	.zero		1


	//   ....[104]....
        /*123c*/ 	.word	0x0002e510
        /*1240*/ 	.word	0x0000000a
        /*1244*/ 	.word	0x00000000
        /*1248*/ 	.short	0x010a
        /*124a*/ 	.byte	0x3f
	.zero		1


	//   ....[105]....
        /*124c*/ 	.word	0x000325e0
        /*1250*/ 	.word	0x00000006
        /*1254*/ 	.word	0x00000000
        /*1258*/ 	.short	0x010a
        /*125a*/ 	.byte	0x3f
	.zero		1


	//   ....[106]....
        /*125c*/ 	.word	0x000334d0
        /*1260*/ 	.word	0x00000006
        /*1264*/ 	.word	0x00000000
        /*1268*/ 	.short	0x0101
        /*126a*/ 	.byte	0x3f
	.zero		1


	//   ....[107]....
        /*126c*/ 	.word	0x00033510
        /*1270*/ 	.word	0x00000006
        /*1274*/ 	.word	0x00000000
        /*1278*/ 	.short	0x010a
        /*127a*/ 	.byte	0x3f
	.zero		1


	//   ....[108]....
        /*127c*/ 	.word	0x000337a0
        /*1280*/ 	.word	0x0000000a
        /*1284*/ 	.word	0x00000000
        /*1288*/ 	.short	0x010a
        /*128a*/ 	.byte	0x3f
	.zero		1


	//   ....[109]....
        /*128c*/ 	.word	0x00033a30
        /*1290*/ 	.word	0x00000006
        /*1294*/ 	.word	0x00000000
        /*1298*/ 	.short	0x010a
        /*129a*/ 	.byte	0x3f
	.zero		1


	//----- nvinfo : EIATTR_NUM_MBARRIERS
	.align		4
.L_741:
        /*129c*/ 	.byte	0x03, 0x38
        /*129e*/ 	.short	0x0016


	//----- nvinfo : EIATTR_EXIT_INSTR_OFFSETS
	.align		4
        /*12a0*/ 	.byte	0x04, 0x1c
        /*12a2*/ 	.short	(.L_743 - .L_742)


	//   ....[0]....
.L_742:
        /*12a4*/ 	.word	0x00000b10


	//   ....[1]....
        /*12a8*/ 	.word	0x0001c6c0


	//   ....[2]....
        /*12ac*/ 	.word	0x00023ef0


	//----- nvinfo : EIATTR_MAX_THREADS
	.align		4
.L_743:
        /*12b0*/ 	.byte	0x04, 0x05
        /*12b2*/ 	.short	(.L_745 - .L_744)
.L_744:
        /*12b4*/ 	.word	0x00000180
        /*12b8*/ 	.word	0x00000001
        /*12bc*/ 	.word	0x00000001


	//----- nvinfo : EIATTR_CRS_STACK_SIZE
	.align		4
.L_745:
        /*12c0*/ 	.byte	0x04, 0x1e
        /*12c2*/ 	.short	(.L_747 - .L_746)
.L_746:
        /*12c4*/ 	.word	0x00000000


	//----- nvinfo : EIATTR_CBANK_PARAM_SIZE
	.align		4
.L_747:
        /*12c8*/ 	.byte	0x03, 0x19
        /*12ca*/ 	.short	0x0af0


	//----- nvinfo : EIATTR_PARAM_CBANK
	.align		4
        /*12cc*/ 	.byte	0x04, 0x0a
        /*12ce*/ 	.short	(.L_749 - .L_748)
	.align		4
.L_748:
        /*12d0*/ 	.word	index@(.nv.constant0._ZN7cutlass13device_kernelIN5flash11enable_sm90INS1_16FlashAttnFwdSm90INS1_25CollectiveMainloopFwdSm90ILi2EN4cute5tupleIJNS5_1CILi1EEES8_S8_EEENS6_IJNS7_ILi128EEENS7_ILi96EEENS7_ILi192EEEEEELi192ENS_10bfloat16_tEfNS_4arch4Sm90ELb0ELb1ELb1ELb1ELb1ELb1ELb0ELb1ELb1ELb1ELb0ELb0EEENS1_21CollectiveEpilogueFwdINS6_IJSA_SC_SB_EEES9_SE_SG_Li256ELb1ELb1ELb0ELb0EEENS1_36VarlenDynamicPersistentTileSchedulerILi128ELi96ELi256ELi128ELb0ELb1ELb1ELb1ELb0ELb1EEEEEEEEEvNT_6ParamsE)
        /*12d4*/ 	.short	0x0210
        /*12d6*/ 	.short	0x0af0


	//----- nvinfo : EIATTR_SW_WAR
	.align		4
.L_749:
        /*12d8*/ 	.byte	0x04, 0x36
        /*12da*/ 	.short	(.L_751 - .L_750)
.L_750:
        /*12dc*/ 	.word	0x00000008
.L_751:


//--------------------- .nv.info._ZN7cutlass13device_kernelIN5flash11enable_sm90INS1_16FlashAttnFwdSm90INS1_25CollectiveMainloopFwdSm90ILi2EN4cute5tupleIJNS5_1CILi1EEES8_S8_EEENS6_IJNS7_ILi128EEENS7_ILi96EEENS7_ILi192EEEEEELi192ENS_10bfloat16_tEfNS_4arch4Sm90ELb1ELb0ELb1ELb0ELb1ELb0ELb0ELb1ELb1ELb1ELb0ELb0EEENS1_21CollectiveEpilogueFwdINS6_IJSA_SC_SB_EEES9_SE_SG_Li256ELb0ELb1ELb0ELb0EEENS1_30DynamicPersistentTileSchedulerILi256ELi128ELb0ELb1ELb1EEEEEEEEEvNT_6ParamsE --------------------------
	.section	.nv.info._ZN7cutlass13device_kernelIN5flash11enable_sm90INS1_16FlashAttnFwdSm90INS1_25CollectiveMainloopFwdSm90ILi2EN4cute5tupleIJNS5_1CILi1EEES8_S8_EEENS6_IJNS7_ILi128EEENS7_ILi96EEENS7_ILi192EEEEEELi192ENS_10bfloat16_tEfNS_4arch4Sm90ELb1ELb0ELb1ELb0ELb1ELb0ELb0ELb1ELb1ELb1ELb0ELb0EEENS1_21CollectiveEpilogueFwdINS6_IJSA_SC_SB_EEES9_SE_SG_Li256ELb0ELb1ELb0ELb0EEENS1_30DynamicPersistentTileSchedulerILi256ELi128ELb0ELb1ELb1EEEEEEEEEvNT_6ParamsE,"",@"SHT_CUDA_INFO"
	.sectionflags	@""
	.align	4


	//----- nvinfo : EIATTR_CUDA_API_VERSION
	.align		4
        /*0000*/ 	.byte	0x04, 0x37
        /*0002*/ 	.short	(.L_753 - .L_752)
.L_752:
        /*0004*/ 	.word	0x00000082


	//----- nvinfo : EIATTR_KPARAM_INFO
	.align		4
.L_753:
        /*0008*/ 	.byte	0x04, 0x17
        /*000a*/ 	.short	(.L_755 - .L_754)
.L_754:
        /*000c*/ 	.word	0x00000000
        /*0010*/ 	.short	0x0000
        /*0012*/ 	.short	0x0070
        /*0014*/ 	.byte	0x00, 0xf0, 0x01, 0x2a


	//----- nvinfo : EIATTR_SPARSE_MMA_MASK
	.align		4
.L_755:
        /*0018*/ 	.byte	0x03, 0x50
        /*001a*/ 	.short	0x0000


	//----- nvinfo : EIATTR_MAXREG_COUNT
	.align		4
        /*001c*/ 	.byte	0x03, 0x1b
        /*001e*/ 	.short	0x00a8


	//----- nvinfo : EIATTR_NUM_BARRIERS
	.align		4
        /*0020*/ 	.byte	0x02, 0x4c
        /*0022*/ 	.byte	0x09
	.zero		1


	//----- nvinfo : EIATTR_EXTERNS
	.align		4
        /*0024*/ 	.byte	0x04, 0x0f
        /*0026*/ 	.short	(.L_757 - .L_756)


	//   ....[0]....
	.align		4
.L_756:
        /*0028*/ 	.word	index@(__assertfail)


	//----- nvinfo : EIATTR_ANNOTATIONS
	.align		4
.L_757:
        /*002c*/ 	.byte	0x04, 0x55
        /*002e*/ 	.short	(.L_759 - .L_758)


	//   ....[0]....
.L_758:
        /*0030*/ 	.word	0x00000001
        /*0034*/ 	.byte	0xa0, 0x08, 0x00, 0x00, 0x01, 0x00, 0x00, 0x00, 0x60, 0x09, 0x00, 0x00, 0x01, 0x00, 0x00, 0x00
        /*0044*/ 	.byte	0xe0, 0xc5, 0x00, 0x00, 0x01, 0x00, 0x00, 0x00, 0x80, 0xc6, 0x00, 0x00, 0x01, 0x00, 0x00, 0x00
        /*0054*/ 	.byte	0x00, 0xc7, 0x00, 0x00, 0x01, 0x00, 0x00, 0x00, 0x70, 0xea, 0x00, 0x00, 0x01, 0x00, 0x00, 0x00
        /*0064*/ 	.byte	0x90, 0xea, 0x00, 0x00, 0x01, 0x00, 0x00, 0x00, 0x70, 0x04, 0x01, 0x00, 0x01, 0x00, 0x00, 0x00
        /*0074*/ 	.byte	0x10, 0x06, 0x01, 0x00


	//----- nvinfo : EIATTR_MERCURY_ISA_VERSION
	.align		4
.L_759:
        /*0078*/ 	.byte	0x03, 0x5f
        /*007a*/ 	.short	0x0101


	//----- nvinfo : EIATTR_INT_WARP_WIDE_INSTR_OFFSETS
	.align		4
        /*007c*/ 	.byte	0x04, 0x31
        /*007e*/ 	.short	(.L_761 - .L_760)


	//   ....[0]....
.L_760:
        /*0080*/ 	.word	0x000000c0


	//   ....[1]....
        /*0084*/ 	.word	0x000000d0


	//   ....[2]....
        /*0088*/ 	.word	0x00000170


	//   ....[3]....
        /*008c*/ 	.word	0x0000cf70


	//   ....[4]....
        /*0090*/ 	.word	0x0000d000


	//   ....[5]....
        /*0094*/ 	.word	0x0000fbc0


	//   ....[6]....
        /*0098*/ 	.word	0x0000fc50


	//----- nvinfo : EIATTR_COOP_GROUP_MASK_REGIDS
	.align		4
.L_761:
        /*009c*/ 	.byte	0x04, 0x29
        /*009e*/ 	.short	(.L_763 - .L_762)


	//   ....[0]....
.L_762:
        /*00a0*/ 	.word	0xffffffff


	//   ....[1]....
        /*00a4*/ 	.word	0xffffffff


	//   ....[2]....
        /*00a8*/ 	.word	0xffffffff


	//   ....[3]....
        /*00ac*/ 	.word	0xffffffff


	//   ....[4]....
        /*00b0*/ 	.word	0xffffffff


	//   ....[5]....
        /*00b4*/ 	.word	0xffffffff


	//   ....[6]....
        /*00b8*/ 	.word	0xffffffff


	//   ....[7]....
        /*00bc*/ 	.word	0xffffffff


	//   ....[8]....
        /*00c0*/ 	.word	0xffffffff


	//   ....[9]....
        /*00c4*/ 	.word	0xffffffff


	//   ....[10]....
        /*00c8*/ 	.word	0xffffffff


	//   ....[11]....
        /*00cc*/ 	.word	0xffffffff


	//   ....[12]....
        /*00d0*/ 	.word	0xffffffff


	//   ....[13]....
        /*00d4*/ 	.word	0xffffffff


	//   ....[14]....
        /*00d8*/ 	.word	0xffffffff


	//   ....[15]....
        /*00dc*/ 	.word	0xffffffff


	//   ....[16]....
        /*00e0*/ 	.word	0xffffffff


	//   ....[17]....
        /*00e4*/ 	.word	0xffffffff


	//   ....[18]....
        /*00e8*/ 	.word	0xffffffff


	//   ....[19]....
        /*00ec*/ 	.word	0xffffffff


	//   ....[20]....
        /*00f0*/ 	.word	0xffffffff


	//   ....[21]....
        /*00f4*/ 	.word	0xffffffff


	//   ....[22]....
        /*00f8*/ 	.word	0xffffffff


	//   ....[23]....
        /*00fc*/ 	.word	0xffffffff


	//   ....[24]....
        /*0100*/ 	.word	0xffffffff


	//   ....[25]....
        /*0104*/ 	.word	0xffffffff


	//   ....[26]....
        /*0108*/ 	.word	0xffffffff


	//   ....[27]....
        /*010c*/ 	.word	0xffffffff


	//   ....[28]....
        /*0110*/ 	.word	0xffffffff


	//   ....[29]....
        /*0114*/ 	.word	0xffffffff


	//   ....[30]....
        /*0118*/ 	.word	0xffffffff


	//   ....[31]....
        /*011c*/ 	.word	0xffffffff


	//   ....[32]....
        /*0120*/ 	.word	0xffffffff


	//   ....[33]....
        /*0124*/ 	.word	0xffffffff


	//   ....[34]....
        /*0128*/ 	.word	0xffffffff


	//   ....[35]....
        /*012c*/ 	.word	0xffffffff


	//   ....[36]....
        /*0130*/ 	.word	0xffffffff


	//   ....[37]....
        /*0134*/ 	.word	0xffffffff


	//   ....[38]....
        /*0138*/ 	.word	0xffffffff


	//   ....[39]....
        /*013c*/ 	.word	0xffffffff


	//   ....[40]....
        /*0140*/ 	.word	0xffffffff


	//   ....[41]....
        /*0144*/ 	.word	0xffffffff


	//   ....[42]....
        /*0148*/ 	.word	0xffffffff


	//   ....[43]....
        /*014c*/ 	.word	0xffffffff


	//   ....[44]....
        /*0150*/ 	.word	0xffffffff


	//   ....[45]....
        /*0154*/ 	.word	0xffffffff


	//   ....[46]....
        /*0158*/ 	.word	0xffffffff


	//   ....[47]....
        /*015c*/ 	.word	0xffffffff


	//   ....[48]....
        /*0160*/ 	.word	0xffffffff


	//   ....[49]....
        /*0164*/ 	.word	0xffffffff


	//   ....[50]....
        /*0168*/ 	.word	0xffffffff


	//   ....[51]....
        /*016c*/ 	.word	0xffffffff


	//   ....[52]....
        /*0170*/ 	.word	0xffffffff


	//   ....[53]....
        /*0174*/ 	.word	0xffffffff


	//   ....[54]....
        /*0178*/ 	.word	0xffffffff


	//   ....[55]....
        /*017c*/ 	.word	0xffffffff


	//   ....[56]....
        /*0180*/ 	.word	0xffffffff


	//   ....[57]....
        /*0184*/ 	.word	0xffffffff


	//   ....[58]....
        /*0188*/ 	.word	0xffffffff


	//   ....[59]....
        /*018c*/ 	.word	0xffffffff


	//   ....[60]....
        /*0190*/ 	.word	0xffffffff


	//   ....[61]....
        /*0194*/ 	.word	0xffffffff


	//   ....[62]....
        /*0198*/ 	.word	0xffffffff


	//   ....[63]....
        /*019c*/ 	.word	0xffffffff


	//   ....[64]....
        /*01a0*/ 	.word	0xffffffff


	//   ....[65]....
        /*01a4*/ 	.word	0xffffffff


	//   ....[66]....
        /*01a8*/ 	.word	0xffffffff


	//   ....[67]....
        /*01ac*/ 	.word	0xffffffff


	//   ....[68]....
        /*01b0*/ 	.word	0xffffffff


	//   ....[69]....
        /*01b4*/ 	.word	0xffffffff


	//   ....[70]....
        /*01b8*/ 	.word	0xffffffff


	//   ....[71]....
        /*01bc*/ 	.word	0xffffffff


	//   ....[72]....
        /*01c0*/ 	.word	0xffffffff


	//   ....[73]....
        /*01c4*/ 	.word	0xffffffff


	//   ....[74]....
        /*01c8*/ 	.word	0xffffffff


	//   ....[75]....
        /*01cc*/ 	.word	0xffffffff


	//   ....[76]....
        /*01d0*/ 	.word	0xffffffff


	//   ....[77]....
        /*01d4*/ 	.word	0xffffffff


	//   ....[78]....
        /*01d8*/ 	.word	0xffffffff


	//   ....[79]....
        /*01dc*/ 	.word	0xffffffff


	//   ....[80]....
        /*01e0*/ 	.word	0xffffffff


	//   ....[81]....
        /*01e4*/ 	.word	0xffffffff


	//   ....[82]....
        /*01e8*/ 	.word	0xffffffff


	//   ....[83]....
        /*01ec*/ 	.word	0xffffffff


	//   ....[84]....
        /*01f0*/ 	.word	0xffffffff


	//   ....[85]....
        /*01f4*/ 	.word	0xffffffff


	//   ....[86]....
        /*01f8*/ 	.word	0xffffffff


	//   ....[87]....
        /*01fc*/ 	.word	0xffffffff


	//   ....[88]....
        /*0200*/ 	.word	0xffffffff


	//   ....[89]....
        /*0204*/ 	.word	0xffffffff


	//   ....[90]....
        /*0208*/ 	.word	0xffffffff


	//   ....[91]....
        /*020c*/ 	.word	0xffffffff


	//   ....[92]....
        /*0210*/ 	.word	0xffffffff


	//   ....[93]....
        /*0214*/ 	.word	0xffffffff


	//   ....[94]....
        /*0218*/ 	.word	0xffffffff


	//   ....[95]....
        /*021c*/ 	.word	0xffffffff


	//   ....[96]....
        /*0220*/ 	.word	0xffffffff


	//   ....[97]....
        /*0224*/ 	.word	0xffffffff


	//   ....[98]....
        /*0228*/ 	.word	0xffffffff


	//   ....[99]....
        /*022c*/ 	.word	0xffffffff


	//   ....[100]....
        /*0230*/ 	.word	0xffffffff


	//   ....[101]....
        /*0234*/ 	.word	0xffffffff


	//   ....[102]....
        /*0238*/ 	.word	0xffffffff


	//   ....[103]....
        /*023c*/ 	.word	0xffffffff


	//   ....[104]....
        /*0240*/ 	.word	0xffffffff


	//   ....[105]....
        /*0244*/ 	.word	0xffffffff


	//   ....[106]....
        /*0248*/ 	.word	0xffffffff


	//   ....[107]....
        /*024c*/ 	.word	0xffffffff


	//   ....[108]....
        /*0250*/ 	.word	0xffffffff


	//   ....[109]....
        /*0254*/ 	.word	0xffffffff


	//   ....[110]....
        /*0258*/ 	.word	0xffffffff


	//   ....[111]....
        /*025c*/ 	.word	0xffffffff


	//   ....[112]....
        /*0260*/ 	.word	0xffffffff


	//   ....[113]....
        /*0264*/ 	.word	0xffffffff


	//   ....[114]....
        /*0268*/ 	.word	0x0500000f


	//   ....[115]....
        /*026c*/ 	.word	0x0500000f


	//   ....[116]....
        /*0270*/ 	.word	0x0500000f


	//   ....[117]....
        /*0274*/ 	.word	0x0500000f


	//   ....[118]....
        /*0278*/ 	.word	0x0500000f


	//   ....[119]....
        /*027c*/ 	.word	0x0500000f


	//   ....[120]....
        /*0280*/ 	.word	0x0500000f


	//   ....[121]....
        /*0284*/ 	.word	0x0500000f


	//   ....[122]....
        /*0288*/ 	.word	0x0500000f


	//   ....[123]....
        /*028c*/ 	.word	0x0500000f


	//   ....[124]....
        /*0290*/ 	.word	0x0500000f


	//   ....[125]....
        /*0294*/ 	.word	0x0500000f


	//   ....[126]....
        /*0298*/ 	.word	0x0500000f


	//   ....[127]....
        /*029c*/ 	.word	0x0500000f


	//   ....[128]....
        /*02a0*/ 	.word	0x0500000f


	//   ....[129]....
        /*02a4*/ 	.word	0x0500000f


	//   ....[130]....
        /*02a8*/ 	.word	0x0500000f


	//   ....[131]....
        /*02ac*/ 	.word	0x0500000f


	//   ....[132]....
        /*02b0*/ 	.word	0x0500000f


	//   ....[133]....
        /*02b4*/ 	.word	0x0500000f


	//   ....[134]....
        /*02b8*/ 	.word	0x0500000f


	//   ....[135]....
        /*02bc*/ 	.word	0x0500000f


	//   ....[136]....
        /*02c0*/ 	.word	0x0500000f


	//   ....[137]....
        /*02c4*/ 	.word	0x0500000f


	//   ....[138]....
        /*02c8*/ 	.word	0x0500000f


	//   ....[139]....
        /*02cc*/ 	.word	0x0500000f


	//   ....[140]....
        /*02d0*/ 	.word	0x0500000f


	//   ....[141]....
        /*02d4*/ 	.word	0x0500000f


	//   ....[142]....
        /*02d8*/ 	.word	0x0500000f


	//   ....[143]....
        /*02dc*/ 	.word	0x0500000f


	//   ....[144]....
        /*02e0*/ 	.word	0x0500000f


	//   ....[145]....
        /*02e4*/ 	.word	0x0500000f


	//   ....[146]....
        /*02e8*/ 	.word	0x0500000f


	//   ....[147]....
        /*02ec*/ 	.word	0x0500000f


	//   ....[148]....
        /*02f0*/ 	.word	0x0500000f


	//   ....[149]....
        /*02f4*/ 	.word	0x0500000f


	//   ....[150]....
        /*02f8*/ 	.word	0x0500000f


	//   ....[151]....
        /*02fc*/ 	.word	0x0500000f


	//   ....[152]....
        /*0300*/ 	.word	0x0500000f


	//   ....[153]....
        /*0304*/ 	.word	0x0500000f


	//   ....[154]....
        /*0308*/ 	.word	0x0500000f


	//   ....[155]....
        /*030c*/ 	.word	0x0500000f


	//   ....[156]....
        /*0310*/ 	.word	0x0500000f


	//   ....[157]....
        /*0314*/ 	.word	0x0500000f


	//   ....[158]....
        /*0318*/ 	.word	0x0500000f


	//   ....[159]....
        /*031c*/ 	.word	0x0500000f


	//   ....[160]....
        /*0320*/ 	.word	0x0500000f


	//   ....[161]....
        /*0324*/ 	.word	0x0500000f


	//   ....[162]....
        /*0328*/ 	.word	0x0500000f


	//   ....[163]....
        /*032c*/ 	.word	0x0500000f


	//   ....[164]....
        /*0330*/ 	.word	0x0500000f


	//   ....[165]....
        /*0334*/ 	.word	0x0500000f


	//   ....[166]....
        /*0338*/ 	.word	0x0500000f


	//   ....[167]....
        /*033c*/ 	.word	0x0500000f


	//   ....[168]....
        /*0340*/ 	.word	0x0500000f


	//   ....[169]....
        /*0344*/ 	.word	0x0500000f


	//   ....[170]....
        /*0348*/ 	.word	0x0500000f


	//   ....[171]....
        /*034c*/ 	.word	0x0500000f


	//   ....[172]....
        /*0350*/ 	.word	0x0500000f


	//   ....[173]....
        /*0354*/ 	.word	0x0500000f


	//   ....[174]....
        /*0358*/ 	.word	0x0500000f


	//   ....[175]....
        /*035c*/ 	.word	0x0500000f


	//   ....[176]....
        /*0360*/ 	.word	0x0500000f


	//   ....[177]....
        /*0364*/ 	.word	0x0500000f


	//   ....[178]....
        /*0368*/ 	.word	0x0500000f


	//   ....[179]....
        /*036c*/ 	.word	0x0500000f


	//   ....[180]....
        /*0370*/ 	.word	0x0500000f


	//----- nvinfo : EIATTR_COOP_GROUP_INSTR_OFFSETS
	.align		4
.L_763:
        /*0374*/ 	.byte	0x04, 0x28
        /*0376*/ 	.short	(.L_765 - .L_764)


	//   ....[0]....
.L_764:
        /*0378*/ 	.word	0x00000070


	//   ....[1]....
        /*037c*/ 	.word	0x000000b0


	//   ....[2]....
        /*0380*/ 	.word	0x000002d0


	//   ....[3]....
        /*0384*/ 	.word	0x00000430


	//   ....[4]....
        /*0388*/ 	.word	0x00000550


	//   ....[5]....
        /*038c*/ 	.word	0x000006b0


	//   ....[6]....
        /*0390*/ 	.word	0x00001530


	//   ....[7]....
        /*0394*/ 	.word	0x000020d0


	//   ....[8]....
        /*0398*/ 	.word	0x000022e0


	//   ....[9]....
        /*039c*/ 	.word	0x00002d20


	//   ....[10]....
        /*03a0*/ 	.word	0x00002db0


	//   ....[11]....
        /*03a4*/ 	.word	0x000034f0


	//   ....[12]....
        /*03a8*/ 	.word	0x00003570


	//   ....[13]....
        /*03ac*/ 	.word	0x000050a0


	//   ....[14]....
        /*03b0*/ 	.word	0x00005940


	//   ....[15]....
        /*03b4*/ 	.word	0x000059a0


	//   ....[16]....
        /*03b8*/ 	.word	0x000059b0


	//   ....[17]....
        /*03bc*/ 	.word	0x00006160


	//   ....[18]....
        /*03c0*/ 	.word	0x000061d0


	//   ....[19]....
        /*03c4*/ 	.word	0x00008490


	//   ....[20]....
        /*03c8*/ 	.word	0x000084c0


	//   ....[21]....
        /*03cc*/ 	.word	0x000084e0


	//   ....[22]....
        /*03d0*/ 	.word	0x00008500


	//   ....[23]....
        /*03d4*/ 	.word	0x000097f0


	//   ....[24]....
        /*03d8*/ 	.word	0x00009820


	//   ....[25]....
        /*03dc*/ 	.word	0x000098d0


	//   ....[26]....
        /*03e0*/ 	.word	0x000098e0


	//   ....[27]....
        /*03e4*/ 	.word	0x0000ae00


	//   ....[28]....
        /*03e8*/ 	.word	0x0000aed0


	//   ....[29]....
        /*03ec*/ 	.word	0x0000af00


	//   ....[30]....
        /*03f0*/ 	.word	0x0000af30


	//   ....[31]....
        /*03f4*/ 	.word	0x0000b620


	//   ....[32]....
        /*03f8*/ 	.word	0x0000b660


	//   ....[33]....
        /*03fc*/ 	.word	0x0000b760


	//   ....[34]....
        /*0400*/ 	.word	0x0000b780


	//   ....[35]....
        /*0404*/ 	.word	0x0000b880


	//   ....[36]....
        /*0408*/ 	.word	0x0000b8a0


	//   ....[37]....
        /*040c*/ 	.word	0x0000b9b0


	//   ....[38]....
        /*0410*/ 	.word	0x0000b9d0


	//   ....[39]....
        /*0414*/ 	.word	0x0000c0b0


	//   ....[40]....
        /*0418*/ 	.word	0x0000c0d0


	//   ....[41]....
        /*041c*/ 	.word	0x0000c1d0


	//   ....[42]....
        /*0420*/ 	.word	0x0000c1f0


	//   ....[43]....
        /*0424*/ 	.word	0x0000c2f0


	//   ....[44]....
        /*0428*/ 	.word	0x0000c310


	//   ....[45]....
        /*042c*/ 	.word	0x0000c420


	//   ....[46]....
        /*0430*/ 	.word	0x0000c440


	//   ....[47]....
        /*0434*/ 	.word	0x0000c610


	//   ....[48]....
        /*0438*/ 	.word	0x0000dae0


	//   ....[49]....
        /*043c*/ 	.word	0x0000db00


	//   ....[50]....
        /*0440*/ 	.word	0x0000db10


	//   ....[51]....
        /*0444*/ 	.word	0x0000db50


	//   ....[52]....
        /*0448*/ 	.word	0x0000dbe0


	//   ....[53]....
        /*044c*/ 	.word	0x0000dc00


	//   ....[54]....
        /*0450*/ 	.word	0x0000dc90


	//   ....[55]....
        /*0454*/ 	.word	0x0000dcb0


	//   ....[56]....
        /*0458*/ 	.word	0x0000dd40


	//   ....[57]....
        /*045c*/ 	.word	0x0000dd60


	//   ....[58]....
        /*0460*/ 	.word	0x0000ddf0


	//   ....[59]....
        /*0464*/ 	.word	0x0000de10


	//   ....[60]....
        /*0468*/ 	.word	0x0000e460


	//   ....[61]....
        /*046c*/ 	.word	0x0000e480


	//   ....[62]....
        /*0470*/ 	.word	0x0000e4a0


	//   ....[63]....
        /*0474*/ 	.word	0x0000e500


	//   ....[64]....
        /*0478*/ 	.word	0x0000e580


	//   ....[65]....
        /*047c*/ 	.word	0x0000e5b0


	//   ....[66]....
        /*0480*/ 	.word	0x0000e630


	//   ....[67]....
        /*0484*/ 	.word	0x0000e660


	//   ....[68]....
        /*0488*/ 	.word	0x0000e6e0


	//   ....[69]....
        /*048c*/ 	.word	0x0000e710


	//   ....[70]....
        /*0490*/ 	.word	0x0000e790


	//   ....[71]....
        /*0494*/ 	.word	0x0000e7c0


	//   ....[72]....
        /*0498*/ 	.word	0x0000e840


	//   ....[73]....
        /*049c*/ 	.word	0x0000e870


	//   ....[74]....
        /*04a0*/ 	.word	0x0000e8f0


	//   ....[75]....
        /*04a4*/ 	.word	0x0000e910


	//   ....[76]....
        /*04a8*/ 	.word	0x0000f030


	//   ....[77]....
        /*04ac*/ 	.word	0x0000f060


	//   ....[78]....
        /*04b0*/ 	.word	0x0000f070


	//   ....[79]....
        /*04b4*/ 	.word	0x0000f090


	//   ....[80]....
        /*04b8*/ 	.word	0x0000f0e0


	//   ....[81]....
        /*04bc*/ 	.word	0x0000f100


	//   ....[82]....
        /*04c0*/ 	.word	0x0000f160


	//   ....[83]....
        /*04c4*/ 	.word	0x0000f180


	//   ....[84]....
        /*04c8*/ 	.word	0x0000f1d0


	//   ....[85]....
        /*04cc*/ 	.word	0x0000f1f0


	//   ....[86]....
        /*04d0*/ 	.word	0x0000f240


	//   ....[87]....
        /*04d4*/ 	.word	0x0000f260


	//   ....[88]....
        /*04d8*/ 	.word	0x0000f500


	//   ....[89]....
        /*04dc*/ 	.word	0x0000f520


	//   ....[90]....
        /*04e0*/ 	.word	0x0000f540


	//   ....[91]....
        /*04e4*/ 	.word	0x0000f5c0


	//   ....[92]....
        /*04e8*/ 	.word	0x0000f5e0


	//   ....[93]....
        /*04ec*/ 	.word	0x0000f660


	//   ....[94]....
        /*04f0*/ 	.word	0x0000f680


	//   ....[95]....
        /*04f4*/ 	.word	0x0000f700


	//   ....[96]....
        /*04f8*/ 	.word	0x0000f720


	//   ....[97]....
        /*04fc*/ 	.word	0x0000f7a0


	//   ....[98]....
        /*0500*/ 	.word	0x0000f7c0


	//   ....[99]....
        /*0504*/ 	.word	0x0000f7d0


	//   ....[100]....
        /*0508*/ 	.word	0x0000fda0


	//   ....[101]....
        /*050c*/ 	.word	0x0000fdc0


	//   ....[102]....
        /*0510*/ 	.word	0x0000fdd0


	//   ....[103]....
        /*0514*/ 	.word	0x0000fdf0


	//   ....[104]....
        /*0518*/ 	.word	0x0000fe90


	//   ....[105]....
        /*051c*/ 	.word	0x0000fec0


	//   ....[106]....
        /*0520*/ 	.word	0x0000ff30


	//   ....[107]....
        /*0524*/ 	.word	0x0000ff60


	//   ....[108]....
        /*0528*/ 	.word	0x0000ffd0


	//   ....[109]....
        /*052c*/ 	.word	0x00010000


	//   ....[110]....
        /*0530*/ 	.word	0x00010070


	//   ....[111]....
        /*0534*/ 	.word	0x000100a0


	//   ....[112]....
        /*0538*/ 	.word	0x000103b0


	//   ....[113]....
        /*053c*/ 	.word	0x00010590


	//   ....[114]....
        /*0540*/ 	.word	0x00010b40


	//   ....[115]....
        /*0544*/ 	.word	0x00010c20


	//   ....[116]....
        /*0548*/ 	.word	0x00010cc0


	//   ....[117]....
        /*054c*/ 	.word	0x00010d40


	//   ....[118]....
        /*0550*/ 	.word	0x00010e00


	//   ....[119]....
        /*0554*/ 	.word	0x00010e80


	//   ....[120]....
        /*0558*/ 	.word	0x00010f60


	//   ....[121]....
        /*055c*/ 	.word	0x00010fe0


	//   ....[122]....
        /*0560*/ 	.word	0x000110c0


	//   ....[123]....
        /*0564*/ 	.word	0x00011140


	//   ....[124]....
        /*0568*/ 	.word	0x00011220


	//   ....[125]....
        /*056c*/ 	.word	0x000112a0


	//   ....[126]....
        /*0570*/ 	.word	0x00011370


	//   ....[127]....
        /*0574*/ 	.word	0x00011400


	//   ....[128]....
        /*0578*/ 	.word	0x00011480


	//   ....[129]....
        /*057c*/ 	.word	0x00011500


	//   ....[130]....
        /*0580*/ 	.word	0x000115c0


	//   ....[131]....
        /*0584*/ 	.word	0x00011640


	//   ....[132]....
        /*0588*/ 	.word	0x00011720


	//   ....[133]....
        /*058c*/ 	.word	0x000117a0


	//   ....[134]....
        /*0590*/ 	.word	0x00011880


	//   ....[135]....
        /*0594*/ 	.word	0x00011900


	//   ....[136]....
        /*0598*/ 	.word	0x000119e0


	//   ....[137]....
        /*059c*/ 	.word	0x00011a60


	//   ....[138]....
        /*05a0*/ 	.word	0x00011b40


	//   ....[139]....
        /*05a4*/ 	.word	0x00011bc0


	//   ....[140]....
        /*05a8*/ 	.word	0x00011ca0


	//   ....[141]....
        /*05ac*/ 	.word	0x00011d20


	//   ....[142]....
        /*05b0*/ 	.word	0x00011de0


	//   ....[143]....
        /*05b4*/ 	.word	0x00011f10


	//   ....[144]....
        /*05b8*/ 	.word	0x00011fc0


	//   ....[145]....
        /*05bc*/ 	.word	0x00012020


	//   ....[146]....
        /*05c0*/ 	.word	0x000120e0


	//   ....[147]....
        /*05c4*/ 	.word	0x00012140


	//   ....[148]....
        /*05c8*/ 	.word	0x00012200


	//   ....[149]....
        /*05cc*/ 	.word	0x00012260


	//   ....[150]....
        /*05d0*/ 	.word	0x00012320


	//   ....[151]....
        /*05d4*/ 	.word	0x00012380


	//   ....[152]....
        /*05d8*/ 	.word	0x00012440


	//   ....[153]....
        /*05dc*/ 	.word	0x000124a0


	//   ....[154]....
        /*05e0*/ 	.word	0x00012560


	//   ....[155]....
        /*05e4*/ 	.word	0x00012640


	//   ....[156]....
        /*05e8*/ 	.word	0x000126e0


	//   ....[157]....
        /*05ec*/ 	.word	0x00012740


	//   ....[158]....
        /*05f0*/ 	.word	0x00012830


	//   ....[159]....
        /*05f4*/ 	.word	0x00012890


	//   ....[160]....
        /*05f8*/ 	.word	0x00012980


	//   ....[161]....
        /*05fc*/ 	.word	0x000129e0


	//   ....[162]....
        /*0600*/ 	.word	0x00012ad0


	//   ....[163]....
        /*0604*/ 	.word	0x00012b30


	//   ....[164]....
        /*0608*/ 	.word	0x00012c20


	//   ....[165]....
        /*060c*/ 	.word	0x00012c80


	//   ....[166]....
        /*0610*/ 	.word	0x00012d40


	//   ....[167]....
        /*0614*/ 	.word	0x00012e80


	//   ....[168]....
        /*0618*/ 	.word	0x00012f20


	//   ....[169]....
        /*061c*/ 	.word	0x00012f80


	//   ....[170]....
        /*0620*/ 	.word	0x00013050


	//   ....[171]....
        /*0624*/ 	.word	0x00013110


	//   ....[172]....
        /*0628*/ 	.word	0x000131d0


	//   ....[173]....
        /*062c*/ 	.word	0x00013290


	//   ....[174]....
        /*0630*/ 	.word	0x00013350


	//   ....[175]....
        /*0634*/ 	.word	0x00013410


	//   ....[176]....
        /*0638*/ 	.word	0x000134d0


	//   ....[177]....
        /*063c*/ 	.word	0x00013590


	//   ....[178]....
        /*0640*/ 	.word	0x00013650


	//   ....[179]....
        /*0644*/ 	.word	0x00013740


	//   ....[180]....
        /*0648*/ 	.word	0x00013860


	//----- nvinfo : EIATTR_REG_RECONFIG
	.align		4
.L_765:
        /*064c*/ 	.byte	0x01, 0x54
	.zero		2


	//----- nvinfo : EIATTR_SYSCALL_OFFSETS
	.align		4
        /*0650*/ 	.byte	0x04, 0x46
        /*0652*/ 	.short	(.L_767 - .L_766)


	//   ....[0]....
.L_766:
        /*0654*/ 	.word	0x00001710


	//   ....[1]....
        /*0658*/ 	.word	0x0000d160


	//   ....[2]....
        /*065c*/ 	.word	0x0000d2b0


	//   ....[3]....
        /*0660*/ 	.word	0x0000d3a0


	//   ....[4]....
        /*0664*/ 	.word	0x0000e110


	//----- nvinfo : EIATTR_MBARRIER_INSTR_OFFSETS
	.align		4
.L_767:
        /*0668*/ 	.byte	0x04, 0x39
        /*066a*/ 	.short	(.L_769 - .L_768)


	//   ....[0]....
.L_768:
        /*066c*/ 	.word	0x00000180
        /*0670*/ 	.word	0x000000ff
        /*0674*/ 	.word	0x00030800
        /*0678*/ 	.short	0x0100
        /*067a*/ 	.byte	0x08
	.zero		1


	//   ....[1]....
        /*067c*/ 	.word	0x00000190
        /*0680*/ 	.word	0x000000ff
        /*0684*/ 	.word	0x00030820
        /*0688*/ 	.short	0x0100
        /*068a*/ 	.byte	0x08
	.zero		1


	//   ....[2]....
        /*068c*/ 	.word	0x00000280
        /*0690*/ 	.word	0x000000ff
        /*0694*/ 	.word	0x00030830
        /*0698*/ 	.short	0x0100
        /*069a*/ 	.byte	0x08
	.zero		1


	//   ....[3]....
        /*069c*/ 	.word	0x00000290
        /*06a0*/ 	.word	0x000000ff
        /*06a4*/ 	.word	0x00030840
        /*06a8*/ 	.short	0x0100
        /*06aa*/ 	.byte	0x08
	.zero		1


	//   ....[4]....
        /*06ac*/ 	.word	0x000002a0
        /*06b0*/ 	.word	0x000000ff
        /*06b4*/ 	.word	0x00030838
        /*06b8*/ 	.short	0x0100
        /*06ba*/ 	.byte	0x08
	.zero		1


	//   ....[5]....
        /*06bc*/ 	.word	0x000002b0
        /*06c0*/ 	.word	0x000000ff
        /*06c4*/ 	.word	0x00030848
        /*06c8*/ 	.short	0x0100
        /*06ca*/ 	.byte	0x08
	.zero		1


	//   ....[6]....
        /*06cc*/ 	.word	0x000003e0
        /*06d0*/ 	.word	0x000000ff
        /*06d4*/ 	.word	0x00030850
        /*06d8*/ 	.short	0x0100
        /*06da*/ 	.byte	0x08
	.zero		1


	//   ....[7]....
        /*06dc*/ 	.word	0x000003f0
        /*06e0*/ 	.word	0x000000ff
        /*06e4*/ 	.word	0x00030860
        /*06e8*/ 	.short	0x0100
        /*06ea*/ 	.byte	0x08
	.zero		1


	//   ....[8]....
        /*06ec*/ 	.word	0x00000400
        /*06f0*/ 	.word	0x000000ff
        /*06f4*/ 	.word	0x00030858
        /*06f8*/ 	.short	0x0100
        /*06fa*/ 	.byte	0x08
	.zero		1


	//   ....[9]....
        /*06fc*/ 	.word	0x00000410
        /*0700*/ 	.word	0x000000ff
        /*0704*/ 	.word	0x00030868
        /*0708*/ 	.short	0x0100
        /*070a*/ 	.byte	0x08
	.zero		1


	//   ....[10]....
        /*070c*/ 	.word	0x00000500
        /*0710*/ 	.word	0x000000ff
        /*0714*/ 	.word	0x00030870
        /*0718*/ 	.short	0x0100
        /*071a*/ 	.byte	0x06
	.zero		1


	//   ....[11]....
        /*071c*/ 	.word	0x00000510
        /*0720*/ 	.word	0x000000ff
        /*0724*/ 	.word	0x00030880
        /*0728*/ 	.short	0x0100
        /*072a*/ 	.byte	0x06
	.zero		1


	//   ....[12]....
        /*072c*/ 	.word	0x00000520
        /*0730*/ 	.word	0x000000ff
        /*0734*/ 	.word	0x00030878
        /*0738*/ 	.short	0x0100
        /*073a*/ 	.byte	0x06
	.zero		1


	//   ....[13]....
        /*073c*/ 	.word	0x00000530
        /*0740*/ 	.word	0x000000ff
        /*0744*/ 	.word	0x00030888
        /*0748*/ 	.short	0x0100
        /*074a*/ 	.byte	0x06
	.zero		1


	//   ....[14]....
        /*074c*/ 	.word	0x00000660
        /*0750*/ 	.word	0x000000ff
        /*0754*/ 	.word	0x00030890
        /*0758*/ 	.short	0x0100
        /*075a*/ 	.byte	0x08
	.zero		1


	//   ....[15]....
        /*075c*/ 	.word	0x00000670
        /*0760*/ 	.word	0x000000ff
        /*0764*/ 	.word	0x000308a0
        /*0768*/ 	.short	0x0100
        /*076a*/ 	.byte	0x08
	.zero		1


	//   ....[16]....
        /*076c*/ 	.word	0x00000680
        /*0770*/ 	.word	0x000000ff
        /*0774*/ 	.word	0x00030898
        /*0778*/ 	.short	0x0100
        /*077a*/ 	.byte	0x08
	.zero		1


	//   ....[17]....
        /*077c*/ 	.word	0x00000690
        /*0780*/ 	.word	0x000000ff
        /*0784*/ 	.word	0x000308a8
        /*0788*/ 	.short	0x0100
        /*078a*/ 	.byte	0x08
	.zero		1


	//   ....[18]....
        /*078c*/ 	.word	0x000007d0
        /*0790*/ 	.word	0x000000ff
        /*0794*/ 	.word	0x000308b0
        /*0798*/ 	.short	0x0100
        /*079a*/ 	.byte	0x08
	.zero		1


	//   ....[19]....
        /*079c*/ 	.word	0x000007e0
        /*07a0*/ 	.word	0x000000ff
        /*07a4*/ 	.word	0x000308c0
        /*07a8*/ 	.short	0x0100
        /*07aa*/ 	.byte	0x08
	.zero		1


	//   ....[20]....
        /*07ac*/ 	.word	0x000007f0
        /*07b0*/ 	.word	0x000000ff
        /*07b4*/ 	.word	0x000308b8
        /*07b8*/ 	.short	0x0100
        /*07ba*/ 	.byte	0x08
	.zero		1


	//   ....[21]....
        /*07bc*/ 	.word	0x00000800
        /*07c0*/ 	.word	0x000000ff
        /*07c4*/ 	.word	0x000308c8
        /*07c8*/ 	.short	0x0100
        /*07ca*/ 	.byte	0x08
	.zero		1


	//   ....[22]....
        /*07cc*/ 	.word	0x000017b0
        /*07d0*/ 	.word	0x000000ff
        /*07d4*/ 	.word	0x00030800
        /*07d8*/ 	.short	0x010a
        /*07da*/ 	.byte	0x28
	.zero		1


	//   ....[23]....
        /*07dc*/ 	.word	0x00001830
        /*07e0*/ 	.word	0x00000000
        /*07e4*/ 	.word	0x00030830
        /*07e8*/ 	.short	0x010a
        /*07ea*/ 	.byte	0x3f
	.zero		1


	//   ....[24]....
        /*07ec*/ 	.word	0x00001870
        /*07f0*/ 	.word	0x00000000
        /*07f4*/ 	.word	0x00030830
        /*07f8*/ 	.short	0x010a
        /*07fa*/ 	.byte	0x3f
	.zero		1


	//   ....[25]....
        /*07fc*/ 	.word	0x00002830
        /*0800*/ 	.word	0x000000ff
        /*0804*/ 	.word	0x00000000
        /*0808*/ 	.short	0x0101
        /*080a*/ 	.byte	0x05
	.zero		1


	//   ....[26]....
        /*080c*/ 	.word	0x000040a0
        /*0810*/ 	.word	0x000000ff
        /*0814*/ 	.word	0x00030830
        /*0818*/ 	.short	0x010a
        /*081a*/ 	.byte	0x08
	.zero		1


	//   ....[27]....
        /*081c*/ 	.word	0x000040e0
        /*0820*/ 	.word	0x000000ff
        /*0824*/ 	.word	0x00030830
        /*0828*/ 	.short	0x010a
        /*082a*/ 	.byte	0x08
	.zero		1


	//   ....[28]....
        /*082c*/ 	.word	0x00004c20
        /*0830*/ 	.word	0x000000ff
        /*0834*/ 	.word	0x00030850
        /*0838*/ 	.short	0x010a
        /*083a*/ 	.byte	0x09
	.zero		1


	//   ....[29]....
        /*083c*/ 	.word	0x00004c60
        /*0840*/ 	.word	0x000000ff
        /*0844*/ 	.word	0x00030850
        /*0848*/ 	.short	0x010a
        /*084a*/ 	.byte	0x09
	.zero		1


	//   ....[30]....
        /*084c*/ 	.word	0x000053a0
        /*0850*/ 	.word	0x000000ff
        /*0854*/ 	.word	0x00000000
        /*0858*/ 	.short	0x0101
        /*085a*/ 	.byte	0x08
	.zero		1


	//   ....[31]....
        /*085c*/ 	.word	0x00006b30
        /*0860*/ 	.word	0x000000ff
        /*0864*/ 	.word	0x00000000
        /*0868*/ 	.short	0x0101
        /*086a*/ 	.byte	0x09
	.zero		1


	//   ....[32]....
        /*086c*/ 	.word	0x00006d20
        /*0870*/ 	.word	0x000000ff
        /*0874*/ 	.word	0x00030830
        /*0878*/ 	.short	0x010a
        /*087a*/ 	.byte	0x08
	.zero		1


	//   ....[33]....
        /*087c*/ 	.word	0x00006d60
        /*0880*/ 	.word	0x000000ff
        /*0884*/ 	.word	0x00030830
        /*0888*/ 	.short	0x010a
        /*088a*/ 	.byte	0x08
	.zero		1


	//   ....[34]....
        /*088c*/ 	.word	0x000078a0
        /*0890*/ 	.word	0x000000ff
        /*0894*/ 	.word	0x00030850
        /*0898*/ 	.short	0x010a
        /*089a*/ 	.byte	0x08
	.zero		1


	//   ....[35]....
        /*089c*/ 	.word	0x000078e0
        /*08a0*/ 	.word	0x000000ff
        /*08a4*/ 	.word	0x00030850
        /*08a8*/ 	.short	0x010a
        /*08aa*/ 	.byte	0x08
	.zero		1


	//   ....[36]....
        /*08ac*/ 	.word	0x00007fc0
        /*08b0*/ 	.word	0x000000ff
        /*08b4*/ 	.word	0x00000000
        /*08b8*/ 	.short	0x0101
        /*08ba*/ 	.byte	0x05
	.zero		1


	//   ....[37]....
        /*08bc*/ 	.word	0x00009040
        /*08c0*/ 	.word	0x000000ff
        /*08c4*/ 	.word	0x00000000
        /*08c8*/ 	.short	0x0101
        /*08ca*/ 	.byte	0x08
	.zero		1


	//   ....[38]....
        /*08cc*/ 	.word	0x00009760
        /*08d0*/ 	.word	0x000000ff
        /*08d4*/ 	.word	0x00030850
        /*08d8*/ 	.short	0x010a
        /*08da*/ 	.byte	0x05
	.zero		1


	//   ....[39]....
        /*08dc*/ 	.word	0x000097a0
        /*08e0*/ 	.word	0x000000ff
        /*08e4*/ 	.word	0x00030850
        /*08e8*/ 	.short	0x010a
        /*08ea*/ 	.byte	0x05
	.zero		1


	//   ....[40]....
        /*08ec*/ 	.word	0x00009dc0
        /*08f0*/ 	.word	0x000000ff
        /*08f4*/ 	.word	0x00000000
        /*08f8*/ 	.short	0x0101
        /*08fa*/ 	.byte	0x04
	.zero		1


	//   ....[41]....
        /*08fc*/ 	.word	0x0000b650
        /*0900*/ 	.word	0x00000034
        /*0904*/ 	.word	0x00000000
        /*0908*/ 	.short	0x0101
        /*090a*/ 	.byte	0x3f
	.zero		1


	//   ....[42]....
        /*090c*/ 	.word	0x0000d8f0
        /*0910*/ 	.word	0x00000000
        /*0914*/ 	.word	0x00030840
        /*0918*/ 	.short	0x010a
        /*091a*/ 	.byte	0x3f
	.zero		1


	//   ....[43]....
        /*091c*/ 	.word	0x0000df00
        /*0920*/ 	.word	0x00000000
        /*0924*/ 	.word	0x00030830
        /*0928*/ 	.short	0x0107
        /*092a*/ 	.byte	0x3f
	.zero		1


	//   ....[44]....
        /*092c*/ 	.word	0x0000dfb0
        /*0930*/ 	.word	0x00000000
        /*0934*/ 	.word	0x00030830
        /*0938*/ 	.short	0x0101
        /*093a*/ 	.byte	0x3f
	.zero		1


	//   ....[45]....
        /*093c*/ 	.word	0x0000ea00
        /*0940*/ 	.word	0x00000011
        /*0944*/ 	.word	0x00030800
        /*0948*/ 	.short	0x0107
        /*094a*/ 	.byte	0x3f
	.zero		1


	//   ....[46]....
        /*094c*/ 	.word	0x0000eaf0
        /*0950*/ 	.word	0x00000011
        /*0954*/ 	.word	0x00030800
        /*0958*/ 	.short	0x0101
        /*095a*/ 	.byte	0x3f
	.zero		1


	//   ....[47]....
        /*095c*/ 	.word	0x0000eb10
        /*0960*/ 	.word	0x00000011
        /*0964*/ 	.word	0x00030820
        /*0968*/ 	.short	0x010a
        /*096a*/ 	.byte	0x3f
	.zero		1


	//   ....[48]....
        /*096c*/ 	.word	0x0000ee60
        /*0970*/ 	.word	0x00000006
        /*0974*/ 	.word	0x00030840
        /*0978*/ 	.short	0x010a
        /*097a*/ 	.byte	0x3f
	.zero		1


	//   ....[49]....
        /*097c*/ 	.word	0x0000f330
        /*0980*/ 	.word	0x00000006
        /*0984*/ 	.word	0x00030830
        /*0988*/ 	.short	0x0107
        /*098a*/ 	.byte	0x3f
	.zero		1


	//   ....[50]....
        /*098c*/ 	.word	0x0000f3e0
        /*0990*/ 	.word	0x00000006
        /*0994*/ 	.word	0x00030830
        /*0998*/ 	.short	0x0101
        /*099a*/ 	.byte	0x3f
	.zero		1


	//   ....[51]....
        /*099c*/ 	.word	0x0000f440
        /*09a0*/ 	.word	0x00000006
        /*09a4*/ 	.word	0x00030860
        /*09a8*/ 	.short	0x010a
        /*09aa*/ 	.byte	0x3f
	.zero		1


	//   ....[52]....
        /*09ac*/ 	.word	0x0000f9a0
        /*09b0*/ 	.word	0x00000006
        /*09b4*/ 	.word	0x00030850
        /*09b8*/ 	.short	0x0107
        /*09ba*/ 	.byte	0x3f
	.zero		1


	//   ....[53]....
        /*09bc*/ 	.word	0x0000faf0
        /*09c0*/ 	.word	0x00000006
        /*09c4*/ 	.word	0x00030850
        /*09c8*/ 	.short	0x0101
        /*09ca*/ 	.byte	0x3f
	.zero		1


	//   ....[54]....
        /*09cc*/ 	.word	0x0000fd00
        /*09d0*/ 	.word	0x00000004
        /*09d4*/ 	.word	0x00030860
        /*09d8*/ 	.short	0x010a
        /*09da*/ 	.byte	0x3f
	.zero		1


	//   ....[55]....
        /*09dc*/ 	.word	0x000101c0
        /*09e0*/ 	.word	0x00000004
        /*09e4*/ 	.word	0x00030850
        /*09e8*/ 	.short	0x0107
        /*09ea*/ 	.byte	0x3f
	.zero		1


	//   ....[56]....
        /*09ec*/ 	.word	0x00010270
        /*09f0*/ 	.word	0x00000004
        /*09f4*/ 	.word	0x00030850
        /*09f8*/ 	.short	0x0101
        /*09fa*/ 	.byte	0x3f
	.zero		1


	//   ....[57]....
        /*09fc*/ 	.word	0x00010510
        /*0a00*/ 	.word	0x00000004
        /*0a04*/ 	.word	0x00030820
        /*0a08*/ 	.short	0x010a
        /*0a0a*/ 	.byte	0x3f
	.zero		1


	//   ....[58]....
        /*0a0c*/ 	.word	0x000106b0
        /*0a10*/ 	.word	0x00000005
        /*0a14*/ 	.word	0x00030840
        /*0a18*/ 	.short	0x010a
        /*0a1a*/ 	.byte	0x3f
	.zero		1


	//   ....[59]....
        /*0a1c*/ 	.word	0x00010750
        /*0a20*/ 	.word	0x00000017
        /*0a24*/ 	.word	0x00030840
        /*0a28*/ 	.short	0x010a
        /*0a2a*/ 	.byte	0x3f
	.zero		1


	//   ....[60]....
        /*0a2c*/ 	.word	0x00010790
        /*0a30*/ 	.word	0x00000005
        /*0a34*/ 	.word	0x00030860
        /*0a38*/ 	.short	0x010a
        /*0a3a*/ 	.byte	0x3f
	.zero		1


	//   ....[61]....
        /*0a3c*/ 	.word	0x000107d0
        /*0a40*/ 	.word	0x00000017
        /*0a44*/ 	.word	0x00030860
        /*0a48*/ 	.short	0x010a
        /*0a4a*/ 	.byte	0x3f
	.zero		1


	//   ....[62]....
        /*0a4c*/ 	.word	0x00010840
        /*0a50*/ 	.word	0x00000003
        /*0a54*/ 	.word	0x00030800
        /*0a58*/ 	.short	0x010a
        /*0a5a*/ 	.byte	0x3f
	.zero		1


	//   ....[63]....
        /*0a5c*/ 	.word	0x00010890
        /*0a60*/ 	.word	0x00000000
        /*0a64*/ 	.word	0x00030830
        /*0a68*/ 	.short	0x010a
        /*0a6a*/ 	.byte	0x3f
	.zero		1


	//   ....[64]....
        /*0a6c*/ 	.word	0x000108f0
        /*0a70*/ 	.word	0x0000000c
        /*0a74*/ 	.word	0x00030830
        /*0a78*/ 	.short	0x010a
        /*0a7a*/ 	.byte	0x3f
	.zero		1


	//   ....[65]....
        /*0a7c*/ 	.word	0x00010950
        /*0a80*/ 	.word	0x0000000b
        /*0a84*/ 	.word	0x00030850
        /*0a88*/ 	.short	0x010a
        /*0a8a*/ 	.byte	0x3f
	.zero		1


	//   ....[66]....
        /*0a8c*/ 	.word	0x000109b0
        /*0a90*/ 	.word	0x0000000c
        /*0a94*/ 	.word	0x00030830
        /*0a98*/ 	.short	0x010a
        /*0a9a*/ 	.byte	0x3f
	.zero		1


	//   ....[67]....
        /*0a9c*/ 	.word	0x00010a10
        /*0aa0*/ 	.word	0x0000000b
        /*0aa4*/ 	.word	0x00030850
        /*0aa8*/ 	.short	0x010a
        /*0aaa*/ 	.byte	0x3f
	.zero		1


	//   ....[68]....
        /*0aac*/ 	.word	0x00010a70
        /*0ab0*/ 	.word	0x00000005
        /*0ab4*/ 	.word	0x00030850
        /*0ab8*/ 	.short	0x010a
        /*0aba*/ 	.byte	0x3f
	.zero		1


	//   ....[69]....
        /*0abc*/ 	.word	0x00010b70
        /*0ac0*/ 	.word	0x00000000
        /*0ac4*/ 	.word	0x00030840
        /*0ac8*/ 	.short	0x010a
        /*0aca*/ 	.byte	0x3f
	.zero		1


	//   ....[70]....
        /*0acc*/ 	.word	0x00011e10
        /*0ad0*/ 	.word	0x00000011
        /*0ad4*/ 	.word	0x00030820
        /*0ad8*/ 	.short	0x010a
        /*0ada*/ 	.byte	0x3f
	.zero		1


	//   ....[71]....
        /*0adc*/ 	.word	0x00011e60
        /*0ae0*/ 	.word	0x00000006
        /*0ae4*/ 	.word	0x00030840
        /*0ae8*/ 	.short	0x010a
        /*0aea*/ 	.byte	0x3f
	.zero		1


	//   ....[72]....
        /*0aec*/ 	.word	0x00012590
        /*0af0*/ 	.word	0x00000006
        /*0af4*/ 	.word	0x00030860
        /*0af8*/ 	.short	0x010a
        /*0afa*/ 	.byte	0x3f
	.zero		1


	//   ....[73]....
        /*0afc*/ 	.word	0x00012dd0
        /*0b00*/ 	.word	0x00000004
        /*0b04*/ 	.word	0x00030860
        /*0b08*/ 	.short	0x010a
        /*0b0a*/ 	.byte	0x3f
	.zero		1


	//   ....[74]....
        /*0b0c*/ 	.word	0x00013780
        /*0b10*/ 	.word	0x00000004
        /*0b14*/ 	.word	0x00030820
        /*0b18*/ 	.short	0x010a
        /*0b1a*/ 	.byte	0x3f
	.zero		1


	//   ....[75]....
        /*0b1c*/ 	.word	0x00013920
        /*0b20*/ 	.word	0x00000005
        /*0b24*/ 	.word	0x00030840
        /*0b28*/ 	.short	0x010a
        /*0b2a*/ 	.byte	0x3f
	.zero		1


	//   ....[76]....
        /*0b2c*/ 	.word	0x00013970
        /*0b30*/ 	.word	0x00000017
        /*0b34*/ 	.word	0x00030840
        /*0b38*/ 	.short	0x010a
        /*0b3a*/ 	.byte	0x3f
	.zero		1


	//   ....[77]....
        /*0b3c*/ 	.word	0x000139c0
        /*0b40*/ 	.word	0x00000005
        /*0b44*/ 	.word	0x00030860
        /*0b48*/ 	.short	0x010a
        /*0b4a*/ 	.byte	0x3f
	.zero		1


	//----- nvinfo : EIATTR_NUM_MBARRIERS
	.align		4
.L_769:
        /*0b4c*/ 	.byte	0x03, 0x38
        /*0b4e*/ 	.short	0x0016


	//----- nvinfo : EIATTR_EXIT_INSTR_OFFSETS
	.align		4
        /*0b50*/ 	.byte	0x04, 0x1c
        /*0b52*/ 	.short	(.L_771 - .L_770)


	//   ....[0]....
.L_770:
        /*0b54*/ 	.word	0x00000950


	//   ....[1]....
        /*0b58*/ 	.word	0x0000c580


	//   ....[2]....
        /*0b5c*/ 	.word	0x00010820


	//----- nvinfo : EIATTR_MAX_THREADS
	.align		4
.L_771:
        /*0b60*/ 	.byte	0x04, 0x05
        /*0b62*/ 	.short	(.L_773 - .L_772)
.L_772:
        /*0b64*/ 	.word	0x00000180
        /*0b68*/ 	.word	0x00000001
        /*0b6c*/ 	.word	0x00000001


	//----- nvinfo : EIATTR_CRS_STACK_SIZE
	.align		4
.L_773:
        /*0b70*/ 	.byte	0x04, 0x1e
        /*0b72*/ 	.short	(.L_775 - .L_774)
.L_774:
        /*0b74*/ 	.word	0x00000000


	//----- nvinfo : EIATTR_CBANK_PARAM_SIZE
	.align		4
.L_775:
        /*0b78*/ 	.byte	0x03, 0x19
        /*0b7a*/ 	.short	0x0af0


	//----- nvinfo : EIATTR_PARAM_CBANK
	.align		4
        /*0b7c*/ 	.byte	0x04, 0x0a
        /*0b7e*/ 	.short	(.L_777 - .L_776)
	.align		4
.L_776:
        /*0b80*/ 	.word	index@(.nv.constant0._ZN7cutlass13device_kernelIN5flash11enable_sm90INS1_16FlashAttnFwdSm90INS1_25CollectiveMainloopFwdSm90ILi2EN4cute5tupleIJNS5_1CILi1EEES8_S8_EEENS6_IJNS7_ILi128EEENS7_ILi96EEENS7_ILi192EEEEEELi192ENS_10bfloat16_tEfNS_4arch4Sm90ELb1ELb0ELb1ELb0ELb1ELb0ELb0ELb1ELb1ELb1ELb0ELb0EEENS1_21CollectiveEpilogueFwdINS6_IJSA_SC_SB_EEES9_SE_SG_Li256ELb0ELb1ELb0ELb0EEENS1_30DynamicPersistentTileSchedulerILi256ELi128ELb0ELb1ELb1EEEEEEEEEvNT_6ParamsE)
        /*0b84*/ 	.short	0x0210
        /*0b86*/ 	.short	0x0af0


	//----- nvinfo : EIATTR_SW_WAR
	.align		4
.L_777:
        /*0b88*/ 	.byte	0x04, 0x36
        /*0b8a*/ 	.short	(.L_779 - .L_778)
.L_778:
        /*0b8c*/ 	.word	0x00000008
.L_779:


//--------------------- .nv.info._ZN7cutlass13device_kernelIN5flash11enable_sm90INS1_16FlashAttnFwdSm90INS1_25CollectiveMainloopFwdSm90ILi2EN4cute5tupleIJNS5_1CILi1EEES8_S8_EEENS6_IJNS7_ILi128EEENS7_ILi96EEENS7_ILi192EEEEEELi192ENS_10bfloat16_tEfNS_4arch4Sm90ELb1ELb0ELb1ELb1ELb1ELb0ELb0ELb1ELb1ELb1ELb0ELb0EEENS1_21CollectiveEpilogueFwdINS6_IJSA_SC_SB_EEES9_SE_SG_Li256ELb1ELb1ELb0ELb0EEENS1_36VarlenDynamicPersistentTileSchedulerILi128ELi96ELi256ELi128ELb0ELb1ELb1ELb1ELb1ELb1EEEEEEEEEvNT_6ParamsE --------------------------
	.section	.nv.info._ZN7cutlass13device_kernelIN5flash11enable_sm90INS1_16FlashAttnFwdSm90INS1_25CollectiveMainloopFwdSm90ILi2EN4cute5tupleIJNS5_1CILi1EEES8_S8_EEENS6_IJNS7_ILi128EEENS7_ILi96EEENS7_ILi192EEEEEELi192ENS_10bfloat16_tEfNS_4arch4Sm90ELb1ELb0ELb1ELb1ELb1ELb0ELb0ELb1ELb1ELb1ELb0ELb0EEENS1_21CollectiveEpilogueFwdINS6_IJSA_SC_SB_EEES9_SE_SG_Li256ELb1ELb1ELb0ELb0EEENS1_36VarlenDynamicPersistentTileSchedulerILi128ELi96ELi256ELi128ELb0ELb1ELb1ELb1ELb1ELb1EEEEEEEEEvNT_6ParamsE,"",@"SHT_CUDA_INFO"
	.sectionflags	@""
	.align	4


	//----- nvinfo : EIATTR_CUDA_API_VERSION
	.align		4
        /*0000*/ 	.byte	0x04, 0x37
        /*0002*/ 	.short	(.L_781 - .L_780)
.L_780:
        /*0004*/ 	.word	0x00000082


	//----- nvinfo : EIATTR_KPARAM_INFO
	.align		4
.L_781:
        /*0008*/ 	.byte	0x04, 0x17
        /*000a*/ 	.short	(.L_783 - .L_782)
.L_782:
        /*000c*/ 	.word	0x00000000
        /*0010*/ 	.short	0x0000
        /*0012*/ 	.short	0x0070
        /*0014*/ 	.byte	0x00, 0xf0, 0x01, 0x2a


	//----- nvinfo : EIATTR_SPARSE_MMA_MASK
	.align		4
.L_783:
        /*0018*/ 	.byte	0x03, 0x50
        /*001a*/ 	.short	0x0000


	//----- nvinfo : EIATTR_MAXREG_COUNT
	.align		4
        /*001c*/ 	.byte	0x03, 0x1b
        /*001e*/ 	.short	0x00a8


	//----- nvinfo : EIATTR_NUM_BARRIERS
	.align		4
        /*0020*/ 	.byte	0x02, 0x4c
        /*0022*/ 	.byte	0x09
	.zero		1


	//----- nvinfo : EIATTR_EXTERNS
	.align		4
        /*0024*/ 	.byte	0x04, 0x0f
        /*0026*/ 	.short	(.L_785 - .L_784)


	//   ....[0]....
	.align		4
.L_784:
        /*0028*/ 	.word	index@(__assertfail)


	//----- nvinfo : EIATTR_ANNOTATIONS
	.align		4
.L_785:
        /*002c*/ 	.byte	0x04, 0x55
        /*002e*/ 	.short	(.L_787 - .L_786)


	//   ....[0]....
.L_786:
        /* <DEDUP_REMOVED lines=17> */


	//----- nvinfo : EIATTR_MERCURY_ISA_VERSION
	.align		4
.L_787:
        /*0130*/ 	.byte	0x03, 0x5f
        /*0132*/ 	.short	0x0101


	//----- nvinfo : EIATTR_UNUSED_LOAD_BYTE_OFFSET
	.align		4
        /*0134*/ 	.byte	0x04, 0x44
        /*0136*/ 	.short	(.L_789 - .L_788)


	//   ....[0]....
.L_788:
        /*0138*/ 	.word	0x00000950
        /*013c*/ 	.word	0x0000fff0


	//   ....[1]....
        /*0140*/ 	.word	0x0000a460
        /*0144*/ 	.word	0x0000fff0


	//----- nvinfo : EIATTR_INT_WARP_WIDE_INSTR_OFFSETS
	.align		4
.L_789:
        /*0148*/ 	.byte	0x04, 0x31
        /*014a*/ 	.short	(.L_791 - .L_790)


	//   ....[0]....
.L_790:
        /*014c*/ 	.word	0x000000c0


	//   ....[1]....
        /*0150*/ 	.word	0x000000d0


	//   ....[2]....
        /*0154*/ 	.word	0x00000170


	//   ....[3]....
        /*0158*/ 	.word	0x0000df50


	//   ....[4]....
        /*015c*/ 	.word	0x0000dfe0


	//   ....[5]....
        /*0160*/ 	.word	0x00010e50


	//   ....[6]....
        /*0164*/ 	.word	0x00010ee0


	//----- nvinfo : EIATTR_COOP_GROUP_MASK_REGIDS
	.align		4
.L_791:
        /*0168*/ 	.byte	0x04, 0x29
        /*016a*/ 	.short	(.L_793 - .L_792)


	//   ....[0]....
.L_792:
        /*016c*/ 	.word	0xffffffff


	//   ....[1]....
        /*0170*/ 	.word	0xffffffff


	//   ....[2]....
        /*0174*/ 	.word	0xffffffff


	//   ....[3]....
        /*0178*/ 	.word	0xffffffff


	//   ....[4]....
        /*017c*/ 	.word	0xffffffff


	//   ....[5]....
        /*0180*/ 	.word	0xffffffff


	//   ....[6]....
        /*0184*/ 	.word	0xffffffff


	//   ....[7]....
        /*0188*/ 	.word	0xffffffff


	//   ....[8]....
        /*018c*/ 	.word	0xffffffff


	//   ....[9]....
        /*0190*/ 	.word	0xffffffff


	//   ....[10]....
        /*0194*/ 	.word	0xffffffff


	//   ....[11]....
        /*0198*/ 	.word	0xffffffff


	//   ....[12]....
        /*019c*/ 	.word	0xffffffff


	//   ....[13]....
        /*01a0*/ 	.word	0xffffffff


	//   ....[14]....
        /*01a4*/ 	.word	0xffffffff


	//   ....[15]....
        /*01a8*/ 	.word	0xffffffff


	//   ....[16]....
        /*01ac*/ 	.word	0xffffffff


	//   ....[17]....
        /*01b0*/ 	.word	0xffffffff


	//   ....[18]....
        /*01b4*/ 	.word	0xffffffff


	//   ....[19]....
        /*01b8*/ 	.word	0xffffffff


	//   ....[20]....
        /*01bc*/ 	.word	0xffffffff


	//   ....[21]....
        /*01c0*/ 	.word	0xffffffff


	//   ....[22]....
        /*01c4*/ 	.word	0xffffffff


	//   ....[23]....
        /*01c8*/ 	.word	0xffffffff


	//   ....[24]....
        /*01cc*/ 	.word	0xffffffff


	//   ....[25]....
        /*01d0*/ 	.word	0xffffffff


	//   ....[26]....
        /*01d4*/ 	.word	0xffffffff


	//   ....[27]....
        /*01d8*/ 	.word	0xffffffff


	//   ....[28]....
        /*01dc*/ 	.word	0xffffffff


	//   ....[29]....
        /*01e0*/ 	.word	0xffffffff


	//   ....[30]....
        /*01e4*/ 	.word	0xffffffff


	//   ....[31]....
        /*01e8*/ 	.word	0xffffffff


	//   ....[32]....
        /*01ec*/ 	.word	0xffffffff


	//   ....[33]....
        /*01f0*/ 	.word	0xffffffff


	//   ....[34]....
        /*01f4*/ 	.word	0xffffffff


	//   ....[35]....
        /*01f8*/ 	.word	0xffffffff


	//   ....[36]....
        /*01fc*/ 	.word	0xffffffff


	//   ....[37]....
        /*0200*/ 	.word	0xffffffff


	//   ....[38]....
        /*0204*/ 	.word	0xffffffff


	//   ....[39]....
        /*0208*/ 	.word	0xffffffff


	//   ....[40]....
        /*020c*/ 	.word	0xffffffff


	//   ....[41]....
        /*0210*/ 	.word	0xffffffff


	//   ....[42]....
        /*0214*/ 	.word	0xffffffff


	//   ....[43]....
        /*0218*/ 	.word	0xffffffff


	//   ....[44]....
        /*021c*/ 	.word	0xffffffff


	//   ....[45]....
        /*0220*/ 	.word	0xffffffff


	//   ....[46]....
        /*0224*/ 	.word	0xffffffff


	//   ....[47]....
        /*0228*/ 	.word	0xffffffff


	//   ....[48]....
        /*022c*/ 	.word	0xffffffff


	//   ....[49]....
        /*0230*/ 	.word	0xffffffff


	//   ....[50]....
        /*0234*/ 	.word	0xffffffff


	//   ....[51]....
        /*0238*/ 	.word	0xffffffff


	//   ....[52]....
        /*023c*/ 	.word	0xffffffff


	//   ....[53]....
        /*0240*/ 	.word	0xffffffff


	//   ....[54]....
        /*0244*/ 	.word	0xffffffff


	//   ....[55]....
        /*0248*/ 	.word	0xffffffff


	//   ....[56]....
        /*024c*/ 	.word	0xffffffff


	//   ....[57]....
        /*0250*/ 	.word	0xffffffff


	//   ....[58]....
        /*0254*/ 	.word	0xffffffff


	//   ....[59]....
        /*0258*/ 	.word	0xffffffff


	//   ....[60]....
        /*025c*/ 	.word	0xffffffff


	//   ....[61]....
        /*0260*/ 	.word	0xffffffff


	//   ....[62]....
        /*0264*/ 	.word	0xffffffff


	//   ....[63]....
        /*0268*/ 	.word	0xffffffff


	//   ....[64]....
        /*026c*/ 	.word	0xffffffff


	//   ....[65]....
        /*0270*/ 	.word	0xffffffff


	//   ....[66]....
        /*0274*/ 	.word	0xffffffff


	//   ....[67]....
        /*0278*/ 	.word	0xffffffff


	//   ....[68]....
        /*027c*/ 	.word	0xffffffff


	//   ....[69]....
        /*0280*/ 	.word	0xffffffff


	//   ....[70]....
        /*0284*/ 	.word	0xffffffff


	//   ....[71]....
        /*0288*/ 	.word	0xffffffff


	//   ....[72]....
        /*028c*/ 	.word	0xffffffff


	//   ....[73]....
        /*0290*/ 	.word	0xffffffff


	//   ....[74]....
        /*0294*/ 	.word	0xffffffff


	//   ....[75]....
        /*0298*/ 	.word	0xffffffff


	//   ....[76]....
        /*029c*/ 	.word	0xffffffff


	//   ....[77]....
        /*02a0*/ 	.word	0xffffffff


	//   ....[78]....
        /*02a4*/ 	.word	0xffffffff


	//   ....[79]....
        /*02a8*/ 	.word	0xffffffff


	//   ....[80]....
        /*02ac*/ 	.word	0xffffffff


	//   ....[81]....
        /*02b0*/ 	.word	0xffffffff


	//   ....[82]....
        /*02b4*/ 	.word	0xffffffff


	//   ....[83]....
        /*02b8*/ 	.word	0xffffffff


	//   ....[84]....
        /*02bc*/ 	.word	0xffffffff


	//   ....[85]....
        /*02c0*/ 	.word	0xffffffff


	//   ....[86]....
        /*02c4*/ 	.word	0xffffffff


	//   ....[87]....
        /*02c8*/ 	.word	0xffffffff


	//   ....[88]....
        /*02cc*/ 	.word	0xffffffff


	//   ....[89]....
        /*02d0*/ 	.word	0xffffffff


	//   ....[90]....
        /*02d4*/ 	.word	0xffffffff


	//   ....[91]....
        /*02d8*/ 	.word	0xffffffff


	//   ....[92]....
        /*02dc*/ 	.word	0xffffffff


	//   ....[93]....
        /*02e0*/ 	.word	0xffffffff


	//   ....[94]....
        /*02e4*/ 	.word	0xffffffff


	//   ....[95]....
        /*02e8*/ 	.word	0xffffffff


	//   ....[96]....
        /*02ec*/ 	.word	0xffffffff


	//   ....[97]....
        /*02f0*/ 	.word	0xffffffff


	//   ....[98]....
        /*02f4*/ 	.word	0xffffffff


	//   ....[99]....
        /*02f8*/ 	.word	0xffffffff


	//   ....[100]....
        /*02fc*/ 	.word	0xffffffff


	//   ....[101]....
        /*0300*/ 	.word	0xffffffff


	//   ....[102]....
        /*0304*/ 	.word	0xffffffff


	//   ....[103]....
        /*0308*/ 	.word	0xffffffff


	//   ....[104]....
        /*030c*/ 	.word	0xffffffff


	//   ....[105]....
        /*0310*/ 	.word	0xffffffff


	//   ....[106]....
        /*0314*/ 	.word	0xffffffff


	//   ....[107]....
        /*0318*/ 	.word	0xffffffff


	//   ....[108]....
        /*031c*/ 	.word	0xffffffff


	//   ....[109]....
        /*0320*/ 	.word	0xffffffff


	//   ....[110]....
        /*0324*/ 	.word	0xffffffff


	//   ....[111]....
        /*0328*/ 	.word	0xffffffff


	//   ....[112]....
        /*032c*/ 	.word	0xffffffff


	//   ....[113]....
        /*0330*/ 	.word	0xffffffff


	//   ....[114]....
        /*0334*/ 	.word	0xffffffff


	//   ....[115]....
        /*0338*/ 	.word	0xffffffff


	//   ....[116]....
        /*033c*/ 	.word	0xffffffff


	//   ....[117]....
        /*0340*/ 	.word	0xffffffff


	//   ....[118]....
        /*0344*/ 	.word	0xffffffff


	//   ....[119]....
        /*0348*/ 	.word	0xffffffff


	//   ....[120]....
        /*034c*/ 	.word	0xffffffff


	//   ....[121]....
        /*0350*/ 	.word	0xffffffff


	//   ....[122]....
        /*0354*/ 	.word	0xffffffff


	//   ....[123]....
        /*0358*/ 	.word	0xffffffff


	//   ....[124]....
        /*035c*/ 	.word	0xffffffff


	//   ....[125]....
        /*0360*/ 	.word	0xffffffff


	//   ....[126]....
        /*0364*/ 	.word	0xffffffff


	//   ....[127]....
        /*0368*/ 	.word	0xffffffff


	//   ....[128]....
        /*036c*/ 	.word	0xffffffff


	//   ....[129]....
        /*0370*/ 	.word	0xffffffff


	//   ....[130]....
        /*0374*/ 	.word	0xffffffff


	//   ....[131]....
        /*0378*/ 	.word	0xffffffff


	//   ....[132]....
        /*037c*/ 	.word	0xffffffff


	//   ....[133]....
        /*0380*/ 	.word	0xffffffff


	//   ....[134]....
        /*0384*/ 	.word	0xffffffff


	//   ....[135]....
        /*0388*/ 	.word	0xffffffff


	//   ....[136]....
        /*038c*/ 	.word	0xffffffff


	//   ....[137]....
        /*0390*/ 	.word	0xffffffff


	//   ....[138]....
        /*0394*/ 	.word	0xffffffff


	//   ....[139]....
        /*0398*/ 	.word	0xffffffff


	//   ....[140]....
        /*039c*/ 	.word	0xffffffff


	//   ....[141]....
        /*03a0*/ 	.word	0xffffffff


	//   ....[142]....
        /*03a4*/ 	.word	0xffffffff


	//   ....[143]....
        /*03a8*/ 	.word	0xffffffff


	//   ....[144]....
        /*03ac*/ 	.word	0xffffffff


	//   ....[145]....
        /*03b0*/ 	.word	0x0500000f


	//   ....[146]....
        /*03b4*/ 	.word	0x0500000f


	//   ....[147]....
        /*03b8*/ 	.word	0x0500000f


	//   ....[148]....
        /*03bc*/ 	.word	0x0500000f


	//   ....[149]....
        /*03c0*/ 	.word	0x0500000f


	//   ....[150]....
        /*03c4*/ 	.word	0x0500000f


	//   ....[151]....
        /*03c8*/ 	.word	0x0500000f


	//   ....[152]....
        /*03cc*/ 	.word	0x0500000f


	//   ....[153]....
        /*03d0*/ 	.word	0x0500000f


	//   ....[154]....
        /*03d4*/ 	.word	0x0500000f


	//   ....[155]....
        /*03d8*/ 	.word	0x0500000f


	//   ....[156]....
        /*03dc*/ 	.word	0x0500000f


	//   ....[157]....
        /*03e0*/ 	.word	0x0500000f


	//   ....[158]....
        /*03e4*/ 	.word	0x0500000f


	//   ....[159]....
        /*03e8*/ 	.word	0x0500000f


	//   ....[160]....
        /*03ec*/ 	.word	0x0500000f


	//   ....[161]....
        /*03f0*/ 	.word	0x0500000f


	//   ....[162]....
        /*03f4*/ 	.word	0x0500000f


	//   ....[163]....
        /*03f8*/ 	.word	0x0500000f


	//   ....[164]....
        /*03fc*/ 	.word	0x0500000f


	//   ....[165]....
        /*0400*/ 	.word	0x0500000f


	//   ....[166]....
        /*0404*/ 	.word	0x0500000f


	//   ....[167]....
        /*0408*/ 	.word	0x0500000f


	//   ....[168]....
        /*040c*/ 	.word	0x0500000f


	//   ....[169]....
        /*0410*/ 	.word	0x0500000f


	//   ....[170]....
        /*0414*/ 	.word	0x0500000f


	//   ....[171]....
        /*0418*/ 	.word	0x0500000f


	//   ....[172]....
        /*041c*/ 	.word	0x0500000f


	//   ....[173]....
        /*0420*/ 	.word	0x0500000f


	//   ....[174]....
        /*0424*/ 	.word	0x0500000f


	//   ....[175]....
        /*0428*/ 	.word	0x0500000f


	//   ....[176]....
        /*042c*/ 	.word	0x0500000f


	//   ....[177]....
        /*0430*/ 	.word	0x0500000f


	//   ....[178]....
        /*0434*/ 	.word	0x0500000f


	//   ....[179]....
        /*0438*/ 	.word	0x0500000f


	//   ....[180]....
        /*043c*/ 	.word	0x0500000f


	//   ....[181]....
        /*0440*/ 	.word	0x0500000f


	//   ....[182]....
        /*0444*/ 	.word	0x0500000f


	//   ....[183]....
        /*0448*/ 	.word	0x0500000f


	//   ....[184]....
        /*044c*/ 	.word	0x0500000f


	//   ....[185]....
        /*0450*/ 	.word	0x0500000f


	//   ....[186]....
        /*0454*/ 	.word	0x0500000f


	//   ....[187]....
        /*0458*/ 	.word	0x0500000f


	//   ....[188]....
        /*045c*/ 	.word	0x0500000f


	//   ....[189]....
        /*0460*/ 	.word	0x0500000f


	//   ....[190]....
        /*0464*/ 	.word	0x0500000f


	//   ....[191]....
        /*0468*/ 	.word	0x0500000f


	//   ....[192]....
        /*046c*/ 	.word	0x0500000f


	//   ....[193]....
        /*0470*/ 	.word	0x0500000f


	//   ....[194]....
        /*0474*/ 	.word	0x0500000f


	//   ....[195]....
        /*0478*/ 	.word	0x0500000f


	//   ....[196]....
        /*047c*/ 	.word	0x0500000f


	//   ....[197]....
        /*0480*/ 	.word	0x0500000f


	//   ....[198]....
        /*0484*/ 	.word	0x0500000f


	//   ....[199]....
        /*0488*/ 	.word	0x0500000f


	//   ....[200]....
        /*048c*/ 	.word	0x0500000f


	//   ....[201]....
        /*0490*/ 	.word	0x0500000f


	//   ....[202]....
        /*0494*/ 	.word	0x0500000f


	//   ....[203]....
        /*0498*/ 	.word	0x0500000f


	//   ....[204]....
        /*049c*/ 	.word	0x0500000f


	//   ....[205]....
        /*04a0*/ 	.word	0x0500000f


	//   ....[206]....
        /*04a4*/ 	.word	0x0500000f


	//   ....[207]....
        /*04a8*/ 	.word	0x0500000f


	//   ....[208]....
        /*04ac*/ 	.word	0x0500000f


	//   ....[209]....
        /*04b0*/ 	.word	0x0500000f


	//   ....[210]....
        /*04b4*/ 	.word	0x0500000f


	//   ....[211]....
        /*04b8*/ 	.word	0x0500000f


	//   ....[212]....
        /*04bc*/ 	.word	0x0500000f


	//   ....[213]....
        /*04c0*/ 	.word	0x0500000f


	//   ....[214]....
        /*04c4*/ 	.word	0x0500000f


	//   ....[215]....
        /*04c8*/ 	.word	0x0500000f


	//   ....[216]....
        /*04cc*/ 	.word	0x0500000f


	//   ....[217]....
        /*04d0*/ 	.word	0x0500000f


	//   ....[218]....
        /*04d4*/ 	.word	0x0500000f


	//   ....[219]....
        /*04d8*/ 	.word	0x0500000f


	//   ....[220]....
        /*04dc*/ 	.word	0x0500000f


	//   ....[221]....
        /*04e0*/ 	.word	0x0500000f


	//   ....[222]....
        /*04e4*/ 	.word	0x0500000f


	//   ....[223]....
        /*04e8*/ 	.word	0x0500000f


	//   ....[224]....
        /*04ec*/ 	.word	0x0500000f


	//   ....[225]....
        /*04f0*/ 	.word	0x0500000f


	//   ....[226]....
        /*04f4*/ 	.word	0x0500000f


	//   ....[227]....
        /*04f8*/ 	.word	0x0500000f


	//----- nvinfo : EIATTR_COOP_GROUP_INSTR_OFFSETS
	.align		4
.L_793:
        /*04fc*/ 	.byte	0x04, 0x28
        /*04fe*/ 	.short	(.L_795 - .L_794)


	//   ....[0]....
.L_794:
        /*0500*/ 	.word	0x00000070


	//   ....[1]....
        /*0504*/ 	.word	0x000000b0


	//   ....[2]....
        /*0508*/ 	.word	0x000002d0


	//   ....[3]....
        /*050c*/ 	.word	0x00000430


	//   ....[4]....
        /*0510*/ 	.word	0x00000550


	//   ....[5]....
        /*0514*/ 	.word	0x000006b0


	//   ....[6]....
        /*0518*/ 	.word	0x00001700


	//   ....[7]....
        /*051c*/ 	.word	0x000022a0


	//   ....[8]....
        /*0520*/ 	.word	0x00002490


	//   ....[9]....
        /*0524*/ 	.word	0x00002ec0


	//   ....[10]....
        /*0528*/ 	.word	0x00002f50


	//   ....[11]....
        /*052c*/ 	.word	0x000036d0


	//   ....[12]....
        /*0530*/ 	.word	0x00003760


	//   ....[13]....
        /*0534*/ 	.word	0x00005240


	//   ....[14]....
        /*0538*/ 	.word	0x00005ad0


	//   ....[15]....
        /*053c*/ 	.word	0x00005b20


	//   ....[16]....
        /*0540*/ 	.word	0x00005b40


	//   ....[17]....
        /*0544*/ 	.word	0x000062e0


	//   ....[18]....
        /*0548*/ 	.word	0x00006360


	//   ....[19]....
        /*054c*/ 	.word	0x00008610


	//   ....[20]....
        /*0550*/ 	.word	0x00008640


	//   ....[21]....
        /*0554*/ 	.word	0x00008660


	//   ....[22]....
        /*0558*/ 	.word	0x00008680


	//   ....[23]....
        /*055c*/ 	.word	0x00009970


	//   ....[24]....
        /*0560*/ 	.word	0x000099a0


	//   ....[25]....
        /*0564*/ 	.word	0x00009a60


	//   ....[26]....
        /*0568*/ 	.word	0x00009a70


	//   ....[27]....
        /*056c*/ 	.word	0x0000b290


	//   ....[28]....
        /*0570*/ 	.word	0x0000b2c0


	//   ....[29]....
        /*0574*/ 	.word	0x0000b310


	//   ....[30]....
        /*0578*/ 	.word	0x0000b340


	//   ....[31]....
        /*057c*/ 	.word	0x0000ba10


	//   ....[32]....
        /*0580*/ 	.word	0x0000ba50


	//   ....[33]....
        /*0584*/ 	.word	0x0000bb50


	//   ....[34]....
        /*0588*/ 	.word	0x0000bb70


	//   ....[35]....
        /*058c*/ 	.word	0x0000bc70


	//   ....[36]....
        /*0590*/ 	.word	0x0000bc90


	//   ....[37]....
        /*0594*/ 	.word	0x0000bda0


	//   ....[38]....
        /*0598*/ 	.word	0x0000bdc0


	//   ....[39]....
        /*059c*/ 	.word	0x0000c730


	//   ....[40]....
        /*05a0*/ 	.word	0x0000c750


	//   ....[41]....
        /*05a4*/ 	.word	0x0000c850


	//   ....[42]....
        /*05a8*/ 	.word	0x0000c870


	//   ....[43]....
        /*05ac*/ 	.word	0x0000c970


	//   ....[44]....
        /*05b0*/ 	.word	0x0000c990


	//   ....[45]....
        /*05b4*/ 	.word	0x0000caa0


	//   ....[46]....
        /*05b8*/ 	.word	0x0000cac0


	//   ....[47]....
        /*05bc*/ 	.word	0x0000cc40


	//   ....[48]....
        /*05c0*/ 	.word	0x0000ce10


	//   ....[49]....
        /*05c4*/ 	.word	0x0000ce40


	//   ....[50]....
        /*05c8*/ 	.word	0x0000ce70


	//   ....[51]....
        /*05cc*/ 	.word	0x0000cea0


	//   ....[52]....
        /*05d0*/ 	.word	0x0000ced0


	//   ....[53]....
        /*05d4*/ 	.word	0x0000cf00


	//   ....[54]....
        /*05d8*/ 	.word	0x0000d050


	//   ....[55]....
        /*05dc*/ 	.word	0x0000d080


	//   ....[56]....
        /*05e0*/ 	.word	0x0000d0b0


	//   ....[57]....
        /*05e4*/ 	.word	0x0000d0e0


	//   ....[58]....
        /*05e8*/ 	.word	0x0000d110


	//   ....[59]....
        /*05ec*/ 	.word	0x0000d140


	//   ....[60]....
        /*05f0*/ 	.word	0x0000d1d0


	//   ....[61]....
        /*05f4*/ 	.word	0x0000d230


	//   ....[62]....
        /*05f8*/ 	.word	0x0000d2c0


	//   ....[63]....
        /*05fc*/ 	.word	0x0000eb40


	//   ....[64]....
        /*0600*/ 	.word	0x0000eb60


	//   ....[65]....
        /*0604*/ 	.word	0x0000ec10


	//   ....[66]....
        /*0608*/ 	.word	0x0000ec30


	//   ....[67]....
        /*060c*/ 	.word	0x0000ecd0


	//   ....[68]....
        /*0610*/ 	.word	0x0000ecf0


	//   ....[69]....
        /*0614*/ 	.word	0x0000ed90


	//   ....[70]....
        /*0618*/ 	.word	0x0000edb0


	//   ....[71]....
        /*061c*/ 	.word	0x0000ee50


	//   ....[72]....
        /*0620*/ 	.word	0x0000ee70


	//   ....[73]....
        /*0624*/ 	.word	0x0000ee80


	//   ....[74]....
        /*0628*/ 	.word	0x0000ef10


	//   ....[75]....
        /*062c*/ 	.word	0x0000f630


	//   ....[76]....
        /*0630*/ 	.word	0x0000f660


	//   ....[77]....
        /*0634*/ 	.word	0x0000f6c0


	//   ....[78]....
        /*0638*/ 	.word	0x0000f720


	//   ....[79]....
        /*063c*/ 	.word	0x0000f770


	//   ....[80]....
        /*0640*/ 	.word	0x0000f7d0


	//   ....[81]....
        /*0644*/ 	.word	0x0000f820


	//   ....[82]....
        /*0648*/ 	.word	0x0000f880


	//   ....[83]....
        /*064c*/ 	.word	0x0000f8c0


	//   ....[84]....
        /*0650*/ 	.word	0x0000f930


	//   ....[85]....
        /*0654*/ 	.word	0x0000f970


	//   ....[86]....
        /*0658*/ 	.word	0x0000f9e0


	//   ....[87]....
        /*065c*/ 	.word	0x0000fa20


	//   ....[88]....
        /*0660*/ 	.word	0x0000fa80


	//   ....[89]....
        /*0664*/ 	.word	0x0000faa0


	//   ....[90]....
        /*0668*/ 	.word	0x0000fae0


	//   ....[91]....
        /*066c*/ 	.word	0x000102a0


	//   ....[92]....
        /*0670*/ 	.word	0x000102e0


	//   ....[93]....
        /*0674*/ 	.word	0x000102f0


	//   ....[94]....
        /*0678*/ 	.word	0x00010350


	//   ....[95]....
        /*067c*/ 	.word	0x00010360


	//   ....[96]....
        /*0680*/ 	.word	0x000103c0


	//   ....[97]....
        /*0684*/ 	.word	0x000103f0


	//   ....[98]....
        /*0688*/ 	.word	0x00010430


	//   ....[99]....
        /*068c*/ 	.word	0x00010460


	//   ....[100]....
        /*0690*/ 	.word	0x000104a0


	//   ....[101]....
        /*0694*/ 	.word	0x000104d0


	//   ....[102]....
        /*0698*/ 	.word	0x00010510


	//   ....[103]....
        /*069c*/ 	.word	0x00010790


	//   ....[104]....
        /*06a0*/ 	.word	0x000107b0


	//   ....[105]....
        /*06a4*/ 	.word	0x000107c0


	//   ....[106]....
        /*06a8*/ 	.word	0x00010850


	//   ....[107]....
        /*06ac*/ 	.word	0x00010860


	//   ....[108]....
        /*06b0*/ 	.word	0x000108f0


	//   ....[109]....
        /*06b4*/ 	.word	0x00010900


	//   ....[110]....
        /*06b8*/ 	.word	0x00010990


	//   ....[111]....
        /*06bc*/ 	.word	0x000109a0


	//   ....[112]....
        /*06c0*/ 	.word	0x00010a30


	//   ....[113]....
        /*06c4*/ 	.word	0x00010a40


	//   ....[114]....
        /*06c8*/ 	.word	0x00010a50


	//   ....[115]....
        /*06cc*/ 	.word	0x00011030


	//   ....[116]....
        /*06d0*/ 	.word	0x00011070


	//   ....[117]....
        /*06d4*/ 	.word	0x000110b0


	//   ....[118]....
        /*06d8*/ 	.word	0x000110e0


	//   ....[119]....
        /*06dc*/ 	.word	0x00011170


	//   ....[120]....
        /*06e0*/ 	.word	0x00011190


	//   ....[121]....
        /*06e4*/ 	.word	0x00011210


	//   ....[122]....
        /*06e8*/ 	.word	0x00011240


	//   ....[123]....
        /*06ec*/ 	.word	0x000112b0


	//   ....[124]....
        /*06f0*/ 	.word	0x000112e0


	//   ....[125]....
        /*06f4*/ 	.word	0x00011310


	//   ....[126]....
        /*06f8*/ 	.word	0x00011360


	//   ....[127]....
        /*06fc*/ 	.word	0x00011740


	//   ....[128]....
        /*0700*/ 	.word	0x00011770


	//   ....[129]....
        /*0704*/ 	.word	0x000117a0


	//   ....[130]....
        /*0708*/ 	.word	0x000117d0


	//   ....[131]....
        /*070c*/ 	.word	0x00011800


	//   ....[132]....
        /*0710*/ 	.word	0x00011830


	//   ....[133]....
        /*0714*/ 	.word	0x00011860


	//   ....[134]....
        /*0718*/ 	.word	0x00011890


	//   ....[135]....
        /*071c*/ 	.word	0x00011a10


	//   ....[136]....
        /*0720*/ 	.word	0x00011a40


	//   ....[137]....
        /*0724*/ 	.word	0x00011a70


	//   ....[138]....
        /*0728*/ 	.word	0x00011aa0


	//   ....[139]....
        /*072c*/ 	.word	0x00011ad0


	//   ....[140]....
        /*0730*/ 	.word	0x00011b00


	//   ....[141]....
        /*0734*/ 	.word	0x00011bc0


	//   ....[142]....
        /*0738*/ 	.word	0x00011be0


	//   ....[143]....
        /*073c*/ 	.word	0x00011c50


	//   ....[144]....
        /*0740*/ 	.word	0x000122f0


	//   ....[145]....
        /*0744*/ 	.word	0x000128a0


	//   ....[146]....
        /*0748*/ 	.word	0x00012990


	//   ....[147]....
        /*074c*/ 	.word	0x00012a30


	//   ....[148]....
        /*0750*/ 	.word	0x00012a90


	//   ....[149]....
        /*0754*/ 	.word	0x00012ba0


	//   ....[150]....
        /*0758*/ 	.word	0x00012c10


	//   ....[151]....
        /*075c*/ 	.word	0x00012d20


	//   ....[152]....
        /*0760*/ 	.word	0x00012d90


	//   ....[153]....
        /*0764*/ 	.word	0x00012ea0


	//   ....[154]....
        /*0768*/ 	.word	0x00012f10


	//   ....[155]....
        /*076c*/ 	.word	0x00013020


	//   ....[156]....
        /*0770*/ 	.word	0x00013090


	//   ....[157]....
        /*0774*/ 	.word	0x00013170


	//   ....[158]....
        /*0778*/ 	.word	0x00013270


	//   ....[159]....
        /*077c*/ 	.word	0x000132e0


	//   ....[160]....
        /*0780*/ 	.word	0x00013360


	//   ....[161]....
        /*0784*/ 	.word	0x00013430


	//   ....[162]....
        /*0788*/ 	.word	0x000134b0


	//   ....[163]....
        /*078c*/ 	.word	0x00013590


	//   ....[164]....
        /*0790*/ 	.word	0x00013610


	//   ....[165]....
        /*0794*/ 	.word	0x000136f0


	//   ....[166]....
        /*0798*/ 	.word	0x00013770


	//   ....[167]....
        /*079c*/ 	.word	0x00013850


	//   ....[168]....
        /*07a0*/ 	.word	0x000138d0


	//   ....[169]....
        /*07a4*/ 	.word	0x000139b0


	//   ....[170]....
        /*07a8*/ 	.word	0x00013a30


	//   ....[171]....
        /*07ac*/ 	.word	0x00013b00


	//   ....[172]....
        /*07b0*/ 	.word	0x00013b80


	//   ....[173]....
        /*07b4*/ 	.word	0x00013c40


	//   ....[174]....
        /*07b8*/ 	.word	0x00013d70


	//   ....[175]....
        /*07bc*/ 	.word	0x00013e30


	//   ....[176]....
        /*07c0*/ 	.word	0x00013eb0


	//   ....[177]....
        /*07c4*/ 	.word	0x00013f80


	//   ....[178]....
        /*07c8*/ 	.word	0x00013fe0


	//   ....[179]....
        /*07cc*/ 	.word	0x000140b0


	//   ....[180]....
        /*07d0*/ 	.word	0x00014110


	//   ....[181]....
        /*07d4*/ 	.word	0x000141e0


	//   ....[182]....
        /*07d8*/ 	.word	0x00014240


	//   ....[183]....
        /*07dc*/ 	.word	0x00014310


	//   ....[184]....
        /*07e0*/ 	.word	0x00014370


	//   ....[185]....
        /*07e4*/ 	.word	0x00014450


	//   ....[186]....
        /*07e8*/ 	.word	0x00014540


	//   ....[187]....
        /*07ec*/ 	.word	0x000145e0


	//   ....[188]....
        /*07f0*/ 	.word	0x00014640


	//   ....[189]....
        /*07f4*/ 	.word	0x00014740


	//   ....[190]....
        /*07f8*/ 	.word	0x000147a0


	//   ....[191]....
        /*07fc*/ 	.word	0x000148a0


	//   ....[192]....
        /*0800*/ 	.word	0x00014900


	//   ....[193]....
        /*0804*/ 	.word	0x00014a00


	//   ....[194]....
        /*0808*/ 	.word	0x00014a60


	//   ....[195]....
        /*080c*/ 	.word	0x00014b60


	//   ....[196]....
        /*0810*/ 	.word	0x00014bc0


	//   ....[197]....
        /*0814*/ 	.word	0x00014c90


	//   ....[198]....
        /*0818*/ 	.word	0x00014dd0


	//   ....[199]....
        /*081c*/ 	.word	0x00014e80


	//   ....[200]....
        /*0820*/ 	.word	0x00014f50


	//   ....[201]....
        /*0824*/ 	.word	0x00015020


	//   ....[202]....
        /*0828*/ 	.word	0x00015080


	//   ....[203]....
        /*082c*/ 	.word	0x00015170


	//   ....[204]....
        /*0830*/ 	.word	0x000151d0


	//   ....[205]....
        /*0834*/ 	.word	0x000152c0


	//   ....[206]....
        /*0838*/ 	.word	0x00015320


	//   ....[207]....
        /*083c*/ 	.word	0x00015410


	//   ....[208]....
        /*0840*/ 	.word	0x00015470


	//   ....[209]....
        /*0844*/ 	.word	0x00015550


	//   ....[210]....
        /*0848*/ 	.word	0x000155e0


	//   ....[211]....
        /*084c*/ 	.word	0x00015680


	//   ....[212]....
        /*0850*/ 	.word	0x000157a0


	//   ....[213]....
        /*0854*/ 	.word	0x00015810


	//   ....[214]....
        /*0858*/ 	.word	0x00015880


	//   ....[215]....
        /*085c*/ 	.word	0x000158f0


	//   ....[216]....
        /*0860*/ 	.word	0x00015960


	//   ....[217]....
        /*0864*/ 	.word	0x000159e0


	//   ....[218]....
        /*0868*/ 	.word	0x00015a70


	//   ....[219]....
        /*086c*/ 	.word	0x00015b00


	//   ....[220]....
        /*0870*/ 	.word	0x00015b70


	//   ....[221]....
        /*0874*/ 	.word	0x00015be0


	//   ....[222]....
        /*0878*/ 	.word	0x00015c50


	//   ....[223]....
        /*087c*/ 	.word	0x00015cd0


	//   ....[224]....
        /*0880*/ 	.word	0x00015d40


	//   ....[225]....
        /*0884*/ 	.word	0x00015de0


	//   ....[226]....
        /*0888*/ 	.word	0x00015e70


	//   ....[227]....
        /*088c*/ 	.word	0x00015f90


	//----- nvinfo : EIATTR_REG_RECONFIG
	.align		4
.L_795:
        /*0890*/ 	.byte	0x01, 0x54
	.zero		2


	//----- nvinfo : EIATTR_SYSCALL_OFFSETS
	.align		4
        /*0894*/ 	.byte	0x04, 0x46
        /*0896*/ 	.short	(.L_797 - .L_796)


	//   ....[0]....
.L_796:
        /*0898*/ 	.word	0x000018e0


	//   ....[1]....
        /*089c*/ 	.word	0x0000e140


	//   ....[2]....
        /*08a0*/ 	.word	0x0000e290


	//   ....[3]....
        /*08a4*/ 	.word	0x0000e380


	//   ....[4]....
        /*08a8*/ 	.word	0x0000f2a0


	//----- nvinfo : EIATTR_MBARRIER_INSTR_OFFSETS
	.align		4
.L_797:
        /*08ac*/ 	.byte	0x04, 0x39
        /*08ae*/ 	.short	(.L_799 - .L_798)


	//   ....[0]....
.L_798:
        /*08b0*/ 	.word	0x00000180
        /*08b4*/ 	.word	0x000000ff
        /*08b8*/ 	.word	0x00030800
        /*08bc*/ 	.short	0x0100
        /*08be*/ 	.byte	0x08
	.zero		1


	//   ....[1]....
        /*08c0*/ 	.word	0x00000190
        /*08c4*/ 	.word	0x000000ff
        /*08c8*/ 	.word	0x00030820
        /*08cc*/ 	.short	0x0100
        /*08ce*/ 	.byte	0x08
	.zero		1


	//   ....[2]....
        /*08d0*/ 	.word	0x00000280
        /*08d4*/ 	.word	0x000000ff
        /*08d8*/ 	.word	0x00030830
        /*08dc*/ 	.short	0x0100
        /*08de*/ 	.byte	0x08
	.zero		1


	//   ....[3]....
        /*08e0*/ 	.word	0x00000290
        /*08e4*/ 	.word	0x000000ff
        /*08e8*/ 	.word	0x00030840
        /*08ec*/ 	.short	0x0100
        /*08ee*/ 	.byte	0x08
	.zero		1


	//   ....[4]....
        /*08f0*/ 	.word	0x000002a0
        /*08f4*/ 	.word	0x000000ff
        /*08f8*/ 	.word	0x00030838
        /*08fc*/ 	.short	0x0100
        /*08fe*/ 	.byte	0x08
	.zero		1


	//   ....[5]....
        /*0900*/ 	.word	0x000002b0
        /*0904*/ 	.word	0x000000ff
        /*0908*/ 	.word	0x00030848
        /*090c*/ 	.short	0x0100
        /*090e*/ 	.byte	0x08
	.zero		1


	//   ....[6]....
        /*0910*/ 	.word	0x000003e0
        /*0914*/ 	.word	0x000000ff
        /*0918*/ 	.word	0x00030850
        /*091c*/ 	.short	0x0100
        /*091e*/ 	.byte	0x08
	.zero		1


	//   ....[7]....
        /*0920*/ 	.word	0x000003f0
        /*0924*/ 	.word	0x000000ff
        /*0928*/ 	.word	0x00030860
        /*092c*/ 	.short	0x0100
        /*092e*/ 	.byte	0x08
	.zero		1


	//   ....[8]....
        /*0930*/ 	.word	0x00000400
        /*0934*/ 	.word	0x000000ff
        /*0938*/ 	.word	0x00030858
        /*093c*/ 	.short	0x0100
        /*093e*/ 	.byte	0x08
	.zero		1


	//   ....[9]....
        /*0940*/ 	.word	0x00000410
        /*0944*/ 	.word	0x000000ff
        /*0948*/ 	.word	0x00030868
        /*094c*/ 	.short	0x0100
        /*094e*/ 	.byte	0x08
	.zero		1


	//   ....[10]....
        /*0950*/ 	.word	0x00000500
        /*0954*/ 	.word	0x000000ff
        /*0958*/ 	.word	0x00030870
        /*095c*/ 	.short	0x0100
        /*095e*/ 	.byte	0x06
	.zero		1


	//   ....[11]....
        /*0960*/ 	.word	0x00000510
        /*0964*/ 	.word	0x000000ff
        /*0968*/ 	.word	0x00030880
        /*096c*/ 	.short	0x0100
        /*096e*/ 	.byte	0x06
	.zero		1


	//   ....[12]....
        /*0970*/ 	.word	0x00000520
        /*0974*/ 	.word	0x000000ff
        /*0978*/ 	.word	0x00030878
        /*097c*/ 	.short	0x0100
        /*097e*/ 	.byte	0x06
	.zero		1


	//   ....[13]....
        /*0980*/ 	.word	0x00000530
        /*0984*/ 	.word	0x000000ff
        /*0988*/ 	.word	0x00030888
        /*098c*/ 	.short	0x0100
        /*098e*/ 	.byte	0x06
	.zero		1


	//   ....[14]....
        /*0990*/ 	.word	0x00000660
        /*0994*/ 	.word	0x000000ff
        /*0998*/ 	.word	0x00030890
        /*099c*/ 	.short	0x0100
        /*099e*/ 	.byte	0x08
	.zero		1


	//   ....[15]....
        /*09a0*/ 	.word	0x00000670
        /*09a4*/ 	.word	0x000000ff
        /*09a8*/ 	.word	0x000308a0
        /*09ac*/ 	.short	0x0100
        /*09ae*/ 	.byte	0x08
	.zero		1


	//   ....[16]....
        /*09b0*/ 	.word	0x00000680
        /*09b4*/ 	.word	0x000000ff
        /*09b8*/ 	.word	0x00030898
        /*09bc*/ 	.short	0x0100
        /*09be*/ 	.byte	0x08
	.zero		1


	//   ....[17]....
        /*09c0*/ 	.word	0x00000690
        /*09c4*/ 	.word	0x000000ff
        /*09c8*/ 	.word	0x000308a8
        /*09cc*/ 	.short	0x0100
        /*09ce*/ 	.byte	0x08
	.zero		1


	//   ....[18]....
        /*09d0*/ 	.word	0x000007d0
        /*09d4*/ 	.word	0x000000ff
        /*09d8*/ 	.word	0x000308b0
        /*09dc*/ 	.short	0x0100
        /*09de*/ 	.byte	0x08
	.zero		1


	//   ....[19]....
        /*09e0*/ 	.word	0x000007e0
        /*09e4*/ 	.word	0x000000ff
        /*09e8*/ 	.word	0x000308c0
        /*09ec*/ 	.short	0x0100
        /*09ee*/ 	.byte	0x08
	.zero		1


	//   ....[20]....
        /*09f0*/ 	.word	0x000007f0
        /*09f4*/ 	.word	0x000000ff
        /*09f8*/ 	.word	0x000308b8
        /*09fc*/ 	.short	0x0100
        /*09fe*/ 	.byte	0x08
	.zero		1


	//   ....[21]....
        /*0a00*/ 	.word	0x00000800
        /*0a04*/ 	.word	0x000000ff
        /*0a08*/ 	.word	0x000308c8
        /*0a0c*/ 	.short	0x0100
        /*0a0e*/ 	.byte	0x08
	.zero		1


	//   ....[22]....
        /*0a10*/ 	.word	0x00001980
        /*0a14*/ 	.word	0x000000ff
        /*0a18*/ 	.word	0x00030800
        /*0a1c*/ 	.short	0x010a
        /*0a1e*/ 	.byte	0x28
	.zero		1


	//   ....[23]....
        /*0a20*/ 	.word	0x00001a00
        /*0a24*/ 	.word	0x00000000
        /*0a28*/ 	.word	0x00030830
        /*0a2c*/ 	.short	0x010a
        /*0a2e*/ 	.byte	0x3f
	.zero		1


	//   ....[24]....
        /*0a30*/ 	.word	0x00001a40
        /*0a34*/ 	.word	0x00000000
        /*0a38*/ 	.word	0x00030830
        /*0a3c*/ 	.short	0x010a
        /*0a3e*/ 	.byte	0x3f
	.zero		1


	//   ....[25]....
        /*0a40*/ 	.word	0x000029e0
        /*0a44*/ 	.word	0x000000ff
        /*0a48*/ 	.word	0x00000000
        /*0a4c*/ 	.short	0x0101
        /*0a4e*/ 	.byte	0x05
	.zero		1


	//   ....[26]....
        /*0a50*/ 	.word	0x00004210
        /*0a54*/ 	.word	0x000000ff
        /*0a58*/ 	.word	0x00030830
        /*0a5c*/ 	.short	0x010a
        /*0a5e*/ 	.byte	0x08
	.zero		1


	//   ....[27]....
        /*0a60*/ 	.word	0x00004250
        /*0a64*/ 	.word	0x000000ff
        /*0a68*/ 	.word	0x00030830
        /*0a6c*/ 	.short	0x010a
        /*0a6e*/ 	.byte	0x08
	.zero		1


	//   ....[28]....
        /*0a70*/ 	.word	0x00004d90
        /*0a74*/ 	.word	0x000000ff
        /*0a78*/ 	.word	0x00030850
        /*0a7c*/ 	.short	0x010a
        /*0a7e*/ 	.byte	0x09
	.zero		1


	//   ....[29]....
        /*0a80*/ 	.word	0x00004dd0
        /*0a84*/ 	.word	0x000000ff
        /*0a88*/ 	.word	0x00030850
        /*0a8c*/ 	.short	0x010a
        /*0a8e*/ 	.byte	0x09
	.zero		1


	//   ....[30]....
        /*0a90*/ 	.word	0x00005510
        /*0a94*/ 	.word	0x000000ff
        /*0a98*/ 	.word	0x00000000
        /*0a9c*/ 	.short	0x0101
        /*0a9e*/ 	.byte	0x08
	.zero		1


	//   ....[31]....
        /*0aa0*/ 	.word	0x00006ca0
        /*0aa4*/ 	.word	0x000000ff
        /*0aa8*/ 	.word	0x00000000
        /*0aac*/ 	.short	0x0101
        /*0aae*/ 	.byte	0x09
	.zero		1


	//   ....[32]....
        /*0ab0*/ 	.word	0x00006ea0
        /*0ab4*/ 	.word	0x000000ff
        /*0ab8*/ 	.word	0x00030830
        /*0abc*/ 	.short	0x010a
        /*0abe*/ 	.byte	0x08
	.zero		1


	//   ....[33]....
        /*0ac0*/ 	.word	0x00006ee0
        /*0ac4*/ 	.word	0x000000ff
        /*0ac8*/ 	.word	0x00030830
        /*0acc*/ 	.short	0x010a
        /*0ace*/ 	.byte	0x08
	.zero		1


	//   ....[34]....
        /*0ad0*/ 	.word	0x00007a20
        /*0ad4*/ 	.word	0x000000ff
        /*0ad8*/ 	.word	0x00030850
        /*0adc*/ 	.short	0x010a
        /*0ade*/ 	.byte	0x08
	.zero		1


	//   ....[35]....
        /*0ae0*/ 	.word	0x00007a60
        /*0ae4*/ 	.word	0x000000ff
        /*0ae8*/ 	.word	0x00030850
        /*0aec*/ 	.short	0x010a
        /*0aee*/ 	.byte	0x08
	.zero		1


	//   ....[36]....
        /*0af0*/ 	.word	0x00008140
        /*0af4*/ 	.word	0x000000ff
        /*0af8*/ 	.word	0x00000000
        /*0afc*/ 	.short	0x0101
        /*0afe*/ 	.byte	0x05
	.zero		1


	//   ....[37]....
        /*0b00*/ 	.word	0x000091b0
        /*0b04*/ 	.word	0x000000ff
        /*0b08*/ 	.word	0x00000000
        /*0b0c*/ 	.short	0x0101
        /*0b0e*/ 	.byte	0x08
	.zero		1


	//   ....[38]....
        /*0b10*/ 	.word	0x000098e0
        /*0b14*/ 	.word	0x000000ff
        /*0b18*/ 	.word	0x00030850
        /*0b1c*/ 	.short	0x010a
        /*0b1e*/ 	.byte	0x05
	.zero		1


	//   ....[39]....
        /*0b20*/ 	.word	0x00009920
        /*0b24*/ 	.word	0x000000ff
        /*0b28*/ 	.word	0x00030850
        /*0b2c*/ 	.short	0x010a
        /*0b2e*/ 	.byte	0x05
	.zero		1


	//   ....[40]....
        /*0b30*/ 	.word	0x00009f50
        /*0b34*/ 	.word	0x000000ff
        /*0b38*/ 	.word	0x00000000
        /*0b3c*/ 	.short	0x0101
        /*0b3e*/ 	.byte	0x04
	.zero		1


	//   ....[41]....
        /*0b40*/ 	.word	0x0000ba40
        /*0b44*/ 	.word	0x0000002a
        /*0b48*/ 	.word	0x00000000
        /*0b4c*/ 	.short	0x0101
        /*0b4e*/ 	.byte	0x3f
	.zero		1


	//   ....[42]....
        /*0b50*/ 	.word	0x0000e920
        /*0b54*/ 	.word	0x00000007
        /*0b58*/ 	.word	0x00030840
        /*0b5c*/ 	.short	0x010a
        /*0b5e*/ 	.byte	0x3f
	.zero		1


	//   ....[43]....
        /*0b60*/ 	.word	0x0000efd0
        /*0b64*/ 	.word	0x00000007
        /*0b68*/ 	.word	0x00030830
        /*0b6c*/ 	.short	0x0107
        /*0b6e*/ 	.byte	0x3f
	.zero		1


	//   ....[44]....
        /*0b70*/ 	.word	0x0000f0a0
        /*0b74*/ 	.word	0x00000007
        /*0b78*/ 	.word	0x00030830
        /*0b7c*/ 	.short	0x0101
        /*0b7e*/ 	.byte	0x3f
	.zero		1


	//   ....[45]....
        /*0b80*/ 	.word	0x0000fbf0
        /*0b84*/ 	.word	0x00000016
        /*0b88*/ 	.word	0x00030800
        /*0b8c*/ 	.short	0x0107
        /*0b8e*/ 	.byte	0x3f
	.zero		1


	//   ....[46]....
        /*0b90*/ 	.word	0x0000fcf0
        /*0b94*/ 	.word	0x00000016
        /*0b98*/ 	.word	0x00030800
        /*0b9c*/ 	.short	0x0101
        /*0b9e*/ 	.byte	0x3f
	.zero		1


	//   ....[47]....
        /*0ba0*/ 	.word	0x0000fd10
        /*0ba4*/ 	.word	0x00000016
        /*0ba8*/ 	.word	0x00030820
        /*0bac*/ 	.short	0x010a
        /*0bae*/ 	.byte	0x3f
	.zero		1


	//   ....[48]....
        /*0bb0*/ 	.word	0x000100e0
        /*0bb4*/ 	.word	0x00000007
        /*0bb8*/ 	.word	0x00030840
        /*0bbc*/ 	.short	0x010a
        /*0bbe*/ 	.byte	0x3f
	.zero		1


	//   ....[49]....
        /*0bc0*/ 	.word	0x000105c0
        /*0bc4*/ 	.word	0x00000007
        /*0bc8*/ 	.word	0x00030830
        /*0bcc*/ 	.short	0x0107
        /*0bce*/ 	.byte	0x3f
	.zero		1


	//   ....[50]....
        /*0bd0*/ 	.word	0x00010670
        /*0bd4*/ 	.word	0x00000007
        /*0bd8*/ 	.word	0x00030830
        /*0bdc*/ 	.short	0x0101
        /*0bde*/ 	.byte	0x3f
	.zero		1


	//   ....[51]....
        /*0be0*/ 	.word	0x000106e0
        /*0be4*/ 	.word	0x00000006
        /*0be8*/ 	.word	0x00030860
        /*0bec*/ 	.short	0x010a
        /*0bee*/ 	.byte	0x3f
	.zero		1


	//   ....[52]....
        /*0bf0*/ 	.word	0x00010c30
        /*0bf4*/ 	.word	0x00000006
        /*0bf8*/ 	.word	0x00030850
        /*0bfc*/ 	.short	0x0107
        /*0bfe*/ 	.byte	0x3f
	.zero		1


	//   ....[53]....
        /*0c00*/ 	.word	0x00010d80
        /*0c04*/ 	.word	0x00000006
        /*0c08*/ 	.word	0x00030850
        /*0c0c*/ 	.short	0x0101
        /*0c0e*/ 	.byte	0x3f
	.zero		1


	//   ....[54]....
        /*0c10*/ 	.word	0x00010f80
        /*0c14*/ 	.word	0x00000000
        /*0c18*/ 	.word	0x00030860
        /*0c1c*/ 	.short	0x010a
        /*0c1e*/ 	.byte	0x3f
	.zero		1


	//   ....[55]....
        /*0c20*/ 	.word	0x00011490
        /*0c24*/ 	.word	0x00000000
        /*0c28*/ 	.word	0x00030850
        /*0c2c*/ 	.short	0x0107
        /*0c2e*/ 	.byte	0x3f
	.zero		1


	//   ....[56]....
        /*0c30*/ 	.word	0x00011540
        /*0c34*/ 	.word	0x00000000
        /*0c38*/ 	.word	0x00030850
        /*0c3c*/ 	.short	0x0101
        /*0c3e*/ 	.byte	0x3f
	.zero		1


	//   ....[57]....
        /*0c40*/ 	.word	0x00012270
        /*0c44*/ 	.word	0x00000004
        /*0c48*/ 	.word	0x00030820
        /*0c4c*/ 	.short	0x010a
        /*0c4e*/ 	.byte	0x3f
	.zero		1


	//   ....[58]....
        /*0c50*/ 	.word	0x00012410
        /*0c54*/ 	.word	0x00000005
        /*0c58*/ 	.word	0x00030840
        /*0c5c*/ 	.short	0x010a
        /*0c5e*/ 	.byte	0x3f
	.zero		1


	//   ....[59]....
        /*0c60*/ 	.word	0x000124b0
        /*0c64*/ 	.word	0x0000001b
        /*0c68*/ 	.word	0x00030840
        /*0c6c*/ 	.short	0x010a
        /*0c6e*/ 	.byte	0x3f
	.zero		1


	//   ....[60]....
        /*0c70*/ 	.word	0x000124f0
        /*0c74*/ 	.word	0x00000005
        /*0c78*/ 	.word	0x00030860
        /*0c7c*/ 	.short	0x010a
        /*0c7e*/ 	.byte	0x3f
	.zero		1


	//   ....[61]....
        /*0c80*/ 	.word	0x00012530
        /*0c84*/ 	.word	0x0000001b
        /*0c88*/ 	.word	0x00030860
        /*0c8c*/ 	.short	0x010a
        /*0c8e*/ 	.byte	0x3f
	.zero		1


	//   ....[62]....
        /*0c90*/ 	.word	0x000125a0
        /*0c94*/ 	.word	0x00000003
        /*0c98*/ 	.word	0x00030800
        /*0c9c*/ 	.short	0x010a
        /*0c9e*/ 	.byte	0x3f
	.zero		1


	//   ....[63]....
        /*0ca0*/ 	.word	0x000125f0
        /*0ca4*/ 	.word	0x00000000
        /*0ca8*/ 	.word	0x00030830
        /*0cac*/ 	.short	0x010a
        /*0cae*/ 	.byte	0x3f
	.zero		1


	//   ....[64]....
        /*0cb0*/ 	.word	0x00012650
        /*0cb4*/ 	.word	0x0000000c
        /*0cb8*/ 	.word	0x00030830
        /*0cbc*/ 	.short	0x010a
        /*0cbe*/ 	.byte	0x3f
	.zero		1


	//   ....[65]....
        /*0cc0*/ 	.word	0x000126b0
        /*0cc4*/ 	.word	0x0000000b
        /*0cc8*/ 	.word	0x00030850
        /*0ccc*/ 	.short	0x010a
        /*0cce*/ 	.byte	0x3f
	.zero		1


	//   ....[66]....
        /*0cd0*/ 	.word	0x00012710
        /*0cd4*/ 	.word	0x0000000c
        /*0cd8*/ 	.word	0x00030830
        /*0cdc*/ 	.short	0x010a
        /*0cde*/ 	.byte	0x3f
	.zero		1


	//   ....[67]....
        /*0ce0*/ 	.word	0x00012770
        /*0ce4*/ 	.word	0x0000000b
        /*0ce8*/ 	.word	0x00030850
        /*0cec*/ 	.short	0x010a
        /*0cee*/ 	.byte	0x3f
	.zero		1


	//   ....[68]....
        /*0cf0*/ 	.word	0x000127d0
        /*0cf4*/ 	.word	0x00000005
        /*0cf8*/ 	.word	0x00030850
        /*0cfc*/ 	.short	0x010a
        /*0cfe*/ 	.byte	0x3f
	.zero		1


	//   ....[69]....
        /*0d00*/ 	.word	0x000128e0
        /*0d04*/ 	.word	0x00000007
        /*0d08*/ 	.word	0x00030840
        /*0d0c*/ 	.short	0x010a
        /*0d0e*/ 	.byte	0x3f
	.zero		1


	//   ....[70]....
        /*0d10*/ 	.word	0x00013c70
        /*0d14*/ 	.word	0x00000016
        /*0d18*/ 	.word	0x00030820
        /*0d1c*/ 	.short	0x010a
        /*0d1e*/ 	.byte	0x3f
	.zero		1


	//   ....[71]....
        /*0d20*/ 	.word	0x00013cc0
        /*0d24*/ 	.word	0x00000007
        /*0d28*/ 	.word	0x00030840
        /*0d2c*/ 	.short	0x010a
        /*0d2e*/ 	.byte	0x3f
	.zero		1


	//   ....[72]....
        /*0d30*/ 	.word	0x00014490
        /*0d34*/ 	.word	0x00000006
        /*0d38*/ 	.word	0x00030860
        /*0d3c*/ 	.short	0x010a
        /*0d3e*/ 	.byte	0x3f
	.zero		1


	//   ....[73]....
        /*0d40*/ 	.word	0x00014d20
        /*0d44*/ 	.word	0x00000000
        /*0d48*/ 	.word	0x00030860
        /*0d4c*/ 	.short	0x010a
        /*0d4e*/ 	.byte	0x3f
	.zero		1


	//   ....[74]....
        /*0d50*/ 	.word	0x00015eb0
        /*0d54*/ 	.word	0x00000004
        /*0d58*/ 	.word	0x00030820
        /*0d5c*/ 	.short	0x010a
        /*0d5e*/ 	.byte	0x3f
	.zero		1


	//   ....[75]....
        /*0d60*/ 	.word	0x00016050
        /*0d64*/ 	.word	0x00000005
        /*0d68*/ 	.word	0x00030840
        /*0d6c*/ 	.short	0x010a
        /*0d6e*/ 	.byte	0x3f
	.zero		1


	//   ....[76]....
        /*0d70*/ 	.word	0x000160a0
        /*0d74*/ 	.word	0x0000001b
        /*0d78*/ 	.word	0x00030840
        /*0d7c*/ 	.short	0x010a
        /*0d7e*/ 	.byte	0x3f
	.zero		1


	//   ....[77]....
        /*0d80*/ 	.word	0x000160f0
        /*0d84*/ 	.word	0x00000005
        /*0d88*/ 	.word	0x00030860
        /*0d8c*/ 	.short	0x010a
        /*0d8e*/ 	.byte	0x3f
	.zero		1


	//----- nvinfo : EIATTR_NUM_MBARRIERS
	.align		4
.L_799:
        /*0d90*/ 	.byte	0x03, 0x38
        /*0d92*/ 	.short	0x0016


	//----- nvinfo : EIATTR_EXIT_INSTR_OFFSETS
	.align		4
        /*0d94*/ 	.byte	0x04, 0x1c
        /*0d96*/ 	.short	(.L_801 - .L_800)


	//   ....[0]....
.L_800:
        /*0d98*/ 	.word	0x00000990


	//   ....[1]....
        /*0d9c*/ 	.word	0x0000cbf0


	//   ....[2]....
        /*0da0*/ 	.word	0x00012580


	//----- nvinfo : EIATTR_MAX_THREADS
	.align		4
.L_801:
        /*0da4*/ 	.byte	0x04, 0x05
        /*0da6*/ 	.short	(.L_803 - .L_802)
.L_802:
        /*0da8*/ 	.word	0x00000180
        /*0dac*/ 	.word	0x00000001
        /*0db0*/ 	.word	0x00000001


	//----- nvinfo : EIATTR_CRS_STACK_SIZE
	.align		4
.L_803:
        /*0db4*/ 	.byte	0x04, 0x1e
        /*0db6*/ 	.short	(.L_805 - .L_804)
.L_804:
        /*0db8*/ 	.word	0x00000000


	//----- nvinfo : EIATTR_CBANK_PARAM_SIZE
	.align		4
.L_805:
        /*0dbc*/ 	.byte	0x03, 0x19
        /*0dbe*/ 	.short	0x0af0


	//----- nvinfo : EIATTR_PARAM_CBANK
	.align		4
        /*0dc0*/ 	.byte	0x04, 0x0a
        /*0dc2*/ 	.short	(.L_807 - .L_806)
	.align		4
.L_806:
        /*0dc4*/ 	.word	index@(.nv.constant0._ZN7cutlass13device_kernelIN5flash11enable_sm90INS1_16FlashAttnFwdSm90INS1_25CollectiveMainloopFwdSm90ILi2EN4cute5tupleIJNS5_1CILi1EEES8_S8_EEENS6_IJNS7_ILi128EEENS7_ILi96EEENS7_ILi192EEEEEELi192ENS_10bfloat16_tEfNS_4arch4Sm90ELb1ELb0ELb1ELb1ELb1ELb0ELb0ELb1ELb1ELb1ELb0ELb0EEENS1_21CollectiveEpilogueFwdINS6_IJSA_SC_SB_EEES9_SE_SG_Li256ELb1ELb1ELb0ELb0EEENS1_36VarlenDynamicPersistentTileSchedulerILi128ELi96ELi256ELi128ELb0ELb1ELb1ELb1ELb1ELb1EEEEEEEEEvNT_6ParamsE)
        /*0dc8*/ 	.short	0x0210
        /*0dca*/ 	.short	0x0af0


	//----- nvinfo : EIATTR_SW_WAR
	.align		4
.L_807:
        /*0dcc*/ 	.byte	0x04, 0x36
        /*0dce*/ 	.short	(.L_809 - .L_808)
.L_808:
        /*0dd0*/ 	.word	0x00000008
.L_809:


//--------------------- .nv.info._ZN7cutlass13device_kernelIN5flash11enable_sm90INS1_16FlashAttnFwdSm90INS1_25CollectiveMainloopFwdSm90ILi2EN4cute5tupleIJNS5_1CILi1EEES8_S8_EEENS6_IJNS7_ILi128EEENS7_ILi96EEENS7_ILi192EEEEEELi192ENS_10bfloat16_tEfNS_4arch4Sm90ELb1ELb0ELb1ELb1ELb1ELb1ELb0ELb1ELb1ELb1ELb0ELb0EEENS1_21CollectiveEpilogueFwdINS6_IJSA_SC_SB_EEES9_SE_SG_Li256ELb1ELb1ELb0ELb0EEENS1_36VarlenDynamicPersistentTileSchedulerILi128ELi96ELi256ELi128ELb0ELb1ELb1ELb1ELb1ELb1EEEEEEEEEvNT_6ParamsE --------------------------
	.section	.nv.info._ZN7cutlass13device_kernelIN5flash11enable_sm90INS1_16FlashAttnFwdSm90INS1_25CollectiveMainloopFwdSm90ILi2EN4cute5tupleIJNS5_1CILi1EEES8_S8_EEENS6_IJNS7_ILi128EEENS7_ILi96EEENS7_ILi192EEEEEELi192ENS_10bfloat16_tEfNS_4arch4Sm90ELb1ELb0ELb1ELb1ELb1ELb1ELb0ELb1ELb1ELb1ELb0ELb0EEENS1_21CollectiveEpilogueFwdINS6_IJSA_SC_SB_EEES9_SE_SG_Li256ELb1ELb1ELb0ELb0EEENS1_36VarlenDynamicPersistentTileSchedulerILi128ELi96ELi256ELi128ELb0ELb1ELb1ELb1ELb1ELb1EEEEEEEEEvNT_6ParamsE,"",@"SHT_CUDA_INFO"
	.sectionflags	@""
	.align	4


	//----- nvinfo : EIATTR_CUDA_API_VERSION
	.align		4
        /*0000*/ 	.byte	0x04, 0x37
        /*0002*/ 	.short	(.L_811 - .L_810)
.L_810:
        /*0004*/ 	.word	0x00000082


	//----- nvinfo : EIATTR_KPARAM_INFO
	.align		4
.L_811:
        /*0008*/ 	.byte	0x04, 0x17
        /*000a*/ 	.short	(.L_813 - .L_812)
.L_812:
        /*000c*/ 	.word	0x00000000
        /*0010*/ 	.short	0x0000
        /*0012*/ 	.short	0x0070
        /*0014*/ 	.byte	0x00, 0xf0, 0x01, 0x2a


	//----- nvinfo : EIATTR_SPARSE_MMA_MASK
	.align		4
.L_813:
        /*0018*/ 	.byte	0x03, 0x50
        /*001a*/ 	.short	0x0000


	//----- nvinfo : EIATTR_MAXREG_COUNT
	.align		4
        /*001c*/ 	.byte	0x03, 0x1b
        /*001e*/ 	.short	0x00a8


	//----- nvinfo : EIATTR_NUM_BARRIERS
	.align		4
        /*0020*/ 	.byte	0x02, 0x4c
        /*0022*/ 	.byte	0x10
	.zero		1


	//----- nvinfo : EIATTR_EXTERNS
	.align		4
        /*0024*/ 	.byte	0x04, 0x0f
        /*0026*/ 	.short	(.L_815 - .L_814)


	//   ....[0]....
	.align		4
.L_814:
        /*0028*/ 	.word	index@(__assertfail)


	//----- nvinfo : EIATTR_ANNOTATIONS
	.align		4
.L_815:
        /*002c*/ 	.byte	0x04, 0x55
        /*002e*/ 	.short	(.L_817 - .L_816)


	//   ....[0]....
.L_816:
        /* <DEDUP_REMOVED lines=72> */


	//----- nvinfo : EIATTR_MERCURY_ISA_VERSION
	.align		4
.L_817:
        /*04a0*/ 	.byte	0x03, 0x5f
        /*04a2*/ 	.short	0x0101


	//----- nvinfo : EIATTR_UNUSED_LOAD_BYTE_OFFSET
	.align		4
        /*04a4*/ 	.byte	0x04, 0x44
        /*04a6*/ 	.short	(.L_819 - .L_818)


	//   ....[0]....
.L_818:
        /*04a8*/ 	.word	0x00000a50
        /*04ac*/ 	.word	0x0000fff0


	//   ....[1]....
        /*04b0*/ 	.word	0x0001c340
        /*04b4*/ 	.word	0x0000fff0


	//----- nvinfo : EIATTR_INT_WARP_WIDE_INSTR_OFFSETS
	.align		4
.L_819:
        /*04b8*/ 	.byte	0x04, 0x31
        /*04ba*/ 	.short	(.L_821 - .L_820)


	//   ....[0]....
.L_820:
        /*04bc*/ 	.word	0x00000130


	//   ....[1]....
        /*04c0*/ 	.word	0x00000170


	//   ....[2]....
        /*04c4*/ 	.word	0x000001e0


	//   ....[3]....
        /*04c8*/ 	.word	0x000214b0


	//   ....[4]....
        /*04cc*/ 	.word	0x00021540


	//   ....[5]....
        /*04d0*/ 	.word	0x00024450


	//   ....[6]....
        /*04d4*/ 	.word	0x000244e0


	//----- nvinfo : EIATTR_COOP_GROUP_MASK_REGIDS
	.align		4
.L_821:
        /*04d8*/ 	.byte	0x04, 0x29
        /*04da*/ 	.short	(.L_823 - .L_822)


	//   ....[0]....
.L_822:
        /*04dc*/ 	.word	0xffffffff


	//   ....[1]....
        /*04e0*/ 	.word	0xffffffff


	//   ....[2]....
        /*04e4*/ 	.word	0xffffffff


	//   ....[3]....
        /*04e8*/ 	.word	0xffffffff


	//   ....[4]....
        /*04ec*/ 	.word	0xffffffff


	//   ....[5]....
        /*04f0*/ 	.word	0xffffffff


	//   ....[6]....
        /*04f4*/ 	.word	0xffffffff


	//   ....[7]....
        /*04f8*/ 	.word	0xffffffff


	//   ....[8]....
        /*04fc*/ 	.word	0xffffffff


	//   ....[9]....
        /*0500*/ 	.word	0xffffffff


	//   ....[10]....
        /*0504*/ 	.word	0xffffffff


	//   ....[11]....
        /*0508*/ 	.word	0xffffffff


	//   ....[12]....
        /*050c*/ 	.word	0xffffffff


	//   ....[13]....
        /*0510*/ 	.word	0xffffffff


	//   ....[14]....
        /*0514*/ 	.word	0xffffffff


	//   ....[15]....
        /*0518*/ 	.word	0xffffffff


	//   ....[16]....
        /*051c*/ 	.word	0xffffffff


	//   ....[17]....
        /*0520*/ 	.word	0xffffffff


	//   ....[18]....
        /*0524*/ 	.word	0xffffffff


	//   ....[19]....
        /*0528*/ 	.word	0xffffffff


	//   ....[20]....
        /*052c*/ 	.word	0xffffffff


	//   ....[21]....
        /*0530*/ 	.word	0xffffffff


	//   ....[22]....
        /*0534*/ 	.word	0xffffffff


	//   ....[23]....
        /*0538*/ 	.word	0xffffffff


	//   ....[24]....
        /*053c*/ 	.word	0xffffffff


	//   ....[25]....
        /*0540*/ 	.word	0xffffffff


	//   ....[26]....
        /*0544*/ 	.word	0xffffffff


	//   ....[27]....
        /*0548*/ 	.word	0xffffffff


	//   ....[28]....
        /*054c*/ 	.word	0xffffffff


	//   ....[29]....
        /*0550*/ 	.word	0xffffffff


	//   ....[30]....
        /*0554*/ 	.word	0xffffffff


	//   ....[31]....
        /*0558*/ 	.word	0xffffffff


	//   ....[32]....
        /*055c*/ 	.word	0xffffffff


	//   ....[33]....
        /*0560*/ 	.word	0xffffffff


	//   ....[34]....
        /*0564*/ 	.word	0xffffffff


	//   ....[35]....
        /*0568*/ 	.word	0xffffffff


	//   ....[36]....
        /*056c*/ 	.word	0xffffffff


	//   ....[37]....
        /*0570*/ 	.word	0xffffffff


	//   ....[38]....
        /*0574*/ 	.word	0xffffffff


	//   ....[39]....
        /*0578*/ 	.word	0xffffffff


	//   ....[40]....
        /*057c*/ 	.word	0xffffffff


	//   ....[41]....
        /*0580*/ 	.word	0xffffffff


	//   ....[42]....
        /*0584*/ 	.word	0xffffffff


	//   ....[43]....
        /*0588*/ 	.word	0xffffffff


	//   ....[44]....
        /*058c*/ 	.word	0xffffffff


	//   ....[45]....
        /*0590*/ 	.word	0xffffffff


	//   ....[46]....
        /*0594*/ 	.word	0xffffffff


	//   ....[47]....
        /*0598*/ 	.word	0xffffffff


	//   ....[48]....
        /*059c*/ 	.word	0xffffffff


	//   ....[49]....
        /*05a0*/ 	.word	0xffffffff


	//   ....[50]....
        /*05a4*/ 	.word	0xffffffff


	//   ....[51]....
        /*05a8*/ 	.word	0xffffffff


	//   ....[52]....
        /*05ac*/ 	.word	0xffffffff


	//   ....[53]....
        /*05b0*/ 	.word	0xffffffff


	//   ....[54]....
        /*05b4*/ 	.word	0xffffffff


	//   ....[55]....
        /*05b8*/ 	.word	0xffffffff


	//   ....[56]....
        /*05bc*/ 	.word	0xffffffff


	//   ....[57]....
        /*05c0*/ 	.word	0xffffffff


	//   ....[58]....
        /*05c4*/ 	.word	0xffffffff


	//   ....[59]....
        /*05c8*/ 	.word	0xffffffff


	//   ....[60]....
        /*05cc*/ 	.word	0xffffffff


	//   ....[61]....
        /*05d0*/ 	.word	0xffffffff


	//   ....[62]....
        /*05d4*/ 	.word	0xffffffff


	//   ....[63]....
        /*05d8*/ 	.word	0xffffffff


	//   ....[64]....
        /*05dc*/ 	.word	0xffffffff


	//   ....[65]....
        /*05e0*/ 	.word	0xffffffff


	//   ....[66]....
        /*05e4*/ 	.word	0xffffffff


	//   ....[67]....
        /*05e8*/ 	.word	0xffffffff


	//   ....[68]....
        /*05ec*/ 	.word	0xffffffff


	//   ....[69]....
        /*05f0*/ 	.word	0xffffffff


	//   ....[70]....
        /*05f4*/ 	.word	0xffffffff


	//   ....[71]....
        /*05f8*/ 	.word	0xffffffff


	//   ....[72]....
        /*05fc*/ 	.word	0xffffffff


	//   ....[73]....
        /*0600*/ 	.word	0xffffffff


	//   ....[74]....
        /*0604*/ 	.word	0xffffffff


	//   ....[75]....
        /*0608*/ 	.word	0xffffffff


	//   ....[76]....
        /*060c*/ 	.word	0xffffffff


	//   ....[77]....
        /*0610*/ 	.word	0xffffffff


	//   ....[78]....
        /*0614*/ 	.word	0xffffffff


	//   ....[79]....
        /*0618*/ 	.word	0xffffffff


	//   ....[80]....
        /*061c*/ 	.word	0xffffffff


	//   ....[81]....
        /*0620*/ 	.word	0xffffffff


	//   ....[82]....
        /*0624*/ 	.word	0xffffffff


	//   ....[83]....
        /*0628*/ 	.word	0xffffffff


	//   ....[84]....
        /*062c*/ 	.word	0xffffffff


	//   ....[85]....
        /*0630*/ 	.word	0xffffffff


	//   ....[86]....
        /*0634*/ 	.word	0xffffffff


	//   ....[87]....
        /*0638*/ 	.word	0xffffffff


	//   ....[88]....
        /*063c*/ 	.word	0xffffffff


	//   ....[89]....
        /*0640*/ 	.word	0xffffffff


	//   ....[90]....
        /*0644*/ 	.word	0xffffffff


	//   ....[91]....
        /*0648*/ 	.word	0xffffffff


	//   ....[92]....
        /*064c*/ 	.word	0xffffffff


	//   ....[93]....
        /*0650*/ 	.word	0xffffffff


	//   ....[94]....
        /*0654*/ 	.word	0xffffffff


	//   ....[95]....
        /*0658*/ 	.word	0xffffffff


	//   ....[96]....
        /*065c*/ 	.word	0xffffffff


	//   ....[97]....
        /*0660*/ 	.word	0xffffffff


	//   ....[98]....
        /*0664*/ 	.word	0xffffffff


	//   ....[99]....
        /*0668*/ 	.word	0xffffffff


	//   ....[100]....
        /*066c*/ 	.word	0xffffffff


	//   ....[101]....
        /*0670*/ 	.word	0xffffffff


	//   ....[102]....
        /*0674*/ 	.word	0xffffffff


	//   ....[103]....
        /*0678*/ 	.word	0xffffffff


	//   ....[104]....
        /*067c*/ 	.word	0xffffffff


	//   ....[105]....
        /*0680*/ 	.word	0xffffffff


	//   ....[106]....
        /*0684*/ 	.word	0xffffffff


	//   ....[107]....
        /*0688*/ 	.word	0xffffffff


	//   ....[108]....
        /*068c*/ 	.word	0xffffffff


	//   ....[109]....
        /*0690*/ 	.word	0xffffffff


	//   ....[110]....
        /*0694*/ 	.word	0xffffffff


	//   ....[111]....
        /*0698*/ 	.word	0xffffffff


	//   ....[112]....
        /*069c*/ 	.word	0xffffffff


	//   ....[113]....
        /*06a0*/ 	.word	0xffffffff


	//   ....[114]....
        /*06a4*/ 	.word	0xffffffff


	//   ....[115]....
        /*06a8*/ 	.word	0xffffffff


	//   ....[116]....
        /*06ac*/ 	.word	0xffffffff


	//   ....[117]....
        /*06b0*/ 	.word	0xffffffff


	//   ....[118]....
        /*06b4*/ 	.word	0xffffffff


	//   ....[119]....
        /*06b8*/ 	.word	0xffffffff


	//   ....[120]....
        /*06bc*/ 	.word	0xffffffff


	//   ....[121]....
        /*06c0*/ 	.word	0xffffffff


	//   ....[122]....
        /*06c4*/ 	.word	0xffffffff


	//   ....[123]....
        /*06c8*/ 	.word	0xffffffff


	//   ....[124]....
        /*06cc*/ 	.word	0xffffffff


	//   ....[125]....
        /*06d0*/ 	.word	0xffffffff


	//   ....[126]....
        /*06d4*/ 	.word	0xffffffff


	//   ....[127]....
        /*06d8*/ 	.word	0xffffffff


	//   ....[128]....
        /*06dc*/ 	.word	0xffffffff


	//   ....[129]....
        /*06e0*/ 	.word	0xffffffff


	//   ....[130]....
        /*06e4*/ 	.word	0xffffffff


	//   ....[131]....
        /*06e8*/ 	.word	0xffffffff


	//   ....[132]....
        /*06ec*/ 	.word	0xffffffff


	//   ....[133]....
        /*06f0*/ 	.word	0xffffffff


	//   ....[134]....
        /*06f4*/ 	.word	0xffffffff


	//   ....[135]....
        /*06f8*/ 	.word	0xffffffff


	//   ....[136]....
        /*06fc*/ 	.word	0xffffffff


	//   ....[137]....
        /*0700*/ 	.word	0xffffffff


	//   ....[138]....
        /*0704*/ 	.word	0xffffffff


	//   ....[139]....
        /*0708*/ 	.word	0xffffffff


	//   ....[140]....
        /*070c*/ 	.word	0xffffffff


	//   ....[141]....
        /*0710*/ 	.word	0xffffffff


	//   ....[142]....
        /*0714*/ 	.word	0xffffffff


	//   ....[143]....
        /*0718*/ 	.word	0xffffffff


	//   ....[144]....
        /*071c*/ 	.word	0xffffffff


	//   ....[145]....
        /*0720*/ 	.word	0xffffffff


	//   ....[146]....
        /*0724*/ 	.word	0xffffffff


	//   ....[147]....
        /*0728*/ 	.word	0xffffffff


	//   ....[148]....
        /*072c*/ 	.word	0xffffffff


	//   ....[149]....
        /*0730*/ 	.word	0xffffffff


	//   ....[150]....
        /*0734*/ 	.word	0xffffffff


	//   ....[151]....
        /*0738*/ 	.word	0xffffffff


	//   ....[152]....
        /*073c*/ 	.word	0xffffffff


	//   ....[153]....
        /*0740*/ 	.word	0xffffffff


	//   ....[154]....
        /*0744*/ 	.word	0xffffffff


	//   ....[155]....
        /*0748*/ 	.word	0xffffffff


	//   ....[156]....
        /*074c*/ 	.word	0xffffffff


	//   ....[157]....
        /*0750*/ 	.word	0xffffffff


	//   ....[158]....
        /*0754*/ 	.word	0xffffffff


	//   ....[159]....
        /*0758*/ 	.word	0xffffffff


	//   ....[160]....
        /*075c*/ 	.word	0xffffffff


	//   ....[161]....
        /*0760*/ 	.word	0xffffffff


	//   ....[162]....
        /*0764*/ 	.word	0xffffffff


	//   ....[163]....
        /*0768*/ 	.word	0xffffffff


	//   ....[164]....
        /*076c*/ 	.word	0xffffffff


	//   ....[165]....
        /*0770*/ 	.word	0xffffffff


	//   ....[166]....
        /*0774*/ 	.word	0xffffffff


	//   ....[167]....
        /*0778*/ 	.word	0xffffffff


	//   ....[168]....
        /*077c*/ 	.word	0xffffffff


	//   ....[169]....
        /*0780*/ 	.word	0xffffffff


	//   ....[170]....
        /*0784*/ 	.word	0xffffffff


	//   ....[171]....
        /*0788*/ 	.word	0xffffffff


	//   ....[172]....
        /*078c*/ 	.word	0xffffffff


	//   ....[173]....
        /*0790*/ 	.word	0xffffffff


	//   ....[174]....
        /*0794*/ 	.word	0xffffffff


	//   ....[175]....
        /*0798*/ 	.word	0xffffffff


	//   ....[176]....
        /*079c*/ 	.word	0xffffffff


	//   ....[177]....
        /*07a0*/ 	.word	0xffffffff


	//   ....[178]....
        /*07a4*/ 	.word	0xffffffff


	//   ....[179]....
        /*07a8*/ 	.word	0x0500000f


	//   ....[180]....
        /*07ac*/ 	.word	0x0500000f


	//   ....[181]....
        /*07b0*/ 	.word	0x0500000f


	//   ....[182]....
        /*07b4*/ 	.word	0x0500000f


	//   ....[183]....
        /*07b8*/ 	.word	0x0500000f


	//   ....[184]....
        /*07bc*/ 	.word	0x0500000f


	//   ....[185]....
        /*07c0*/ 	.word	0x0500000f


	//   ....[186]....
        /*07c4*/ 	.word	0x0500000f


	//   ....[187]....
        /*07c8*/ 	.word	0x0500000f


	//   ....[188]....
        /*07cc*/ 	.word	0x0500000f


	//   ....[189]....
        /*07d0*/ 	.word	0x0500000f


	//   ....[190]....
        /*07d4*/ 	.word	0x0500000f


	//   ....[191]....
        /*07d8*/ 	.word	0x0500000f


	//   ....[192]....
        /*07dc*/ 	.word	0x0500000f


	//   ....[193]....
        /*07e0*/ 	.word	0x0500000f


	//   ....[194]....
        /*07e4*/ 	.word	0x0500000f


	//   ....[195]....
        /*07e8*/ 	.word	0x0500000f


	//   ....[196]....
        /*07ec*/ 	.word	0x0500000f


	//   ....[197]....
        /*07f0*/ 	.word	0x0500000f


	//   ....[198]....
        /*07f4*/ 	.word	0x0500000f


	//   ....[199]....
        /*07f8*/ 	.word	0x0500000f


	//   ....[200]....
        /*07fc*/ 	.word	0x0500000f


	//   ....[201]....
        /*0800*/ 	.word	0x0500000f


	//   ....[202]....
        /*0804*/ 	.word	0x0500000f


	//   ....[203]....
        /*0808*/ 	.word	0x0500000f


	//   ....[204]....
        /*080c*/ 	.word	0x0500000f


	//   ....[205]....
        /*0810*/ 	.word	0x0500000f


	//   ....[206]....
        /*0814*/ 	.word	0x0500000f


	//   ....[207]....
        /*0818*/ 	.word	0x0500000f


	//   ....[208]....
        /*081c*/ 	.word	0x0500000f


	//   ....[209]....
        /*0820*/ 	.word	0x0500000f


	//   ....[210]....
        /*0824*/ 	.word	0x0500000f


	//   ....[211]....
        /*0828*/ 	.word	0x0500000f


	//   ....[212]....
        /*082c*/ 	.word	0x0500000f


	//   ....[213]....
        /*0830*/ 	.word	0x0500000f


	//   ....[214]....
        /*0834*/ 	.word	0x0500000f


	//   ....[215]....
        /*0838*/ 	.word	0x0500000f


	//   ....[216]....
        /*083c*/ 	.word	0x0500000f


	//   ....[217]....
        /*0840*/ 	.word	0x0500000f


	//   ....[218]....
        /*0844*/ 	.word	0x0500000f


	//   ....[219]....
        /*0848*/ 	.word	0x0500000f


	//   ....[220]....
        /*084c*/ 	.word	0x0500000f


	//   ....[221]....
        /*0850*/ 	.word	0x0500000f


	//   ....[222]....
        /*0854*/ 	.word	0x0500000f


	//   ....[223]....
        /*0858*/ 	.word	0x0500000f


	//   ....[224]....
        /*085c*/ 	.word	0x0500000f


	//   ....[225]....
        /*0860*/ 	.word	0x0500000f


	//   ....[226]....
        /*0864*/ 	.word	0x0500000f


	//   ....[227]....
        /*0868*/ 	.word	0x0500000f


	//   ....[228]....
        /*086c*/ 	.word	0x0500000f


	//   ....[229]....
        /*0870*/ 	.word	0x0500000f


	//   ....[230]....
        /*0874*/ 	.word	0x0500000f


	//   ....[231]....
        /*0878*/ 	.word	0x0500000f


	//   ....[232]....
        /*087c*/ 	.word	0x0500000f


	//   ....[233]....
        /*0880*/ 	.word	0x0500000f


	//   ....[234]....
        /*0884*/ 	.word	0x0500000f


	//   ....[235]....
        /*0888*/ 	.word	0x0500000f


	//   ....[236]....
        /*088c*/ 	.word	0x0500000f


	//   ....[237]....
        /*0890*/ 	.word	0x0500000f


	//   ....[238]....
        /*0894*/ 	.word	0x0500000f


	//   ....[239]....
        /*0898*/ 	.word	0x0500000f


	//   ....[240]....
        /*089c*/ 	.word	0x0500000f


	//   ....[241]....
        /*08a0*/ 	.word	0x0500000f


	//   ....[242]....
        /*08a4*/ 	.word	0x0500000f


	//   ....[243]....
        /*08a8*/ 	.word	0x0500000f


	//   ....[244]....
        /*08ac*/ 	.word	0x0500000f


	//   ....[245]....
        /*08b0*/ 	.word	0x0500000f


	//   ....[246]....
        /*08b4*/ 	.word	0x0500000f


	//   ....[247]....
        /*08b8*/ 	.word	0x0500000f


	//   ....[248]....
        /*08bc*/ 	.word	0x0500000f


	//   ....[249]....
        /*08c0*/ 	.word	0x0500000f


	//   ....[250]....
        /*08c4*/ 	.word	0x0500000f


	//   ....[251]....
        /*08c8*/ 	.word	0x0500000f


	//   ....[252]....
        /*08cc*/ 	.word	0x0500000f


	//   ....[253]....
        /*08d0*/ 	.word	0x0500000f


	//   ....[254]....
        /*08d4*/ 	.word	0x0500000f


	//   ....[255]....
        /*08d8*/ 	.word	0x0500000f


	//   ....[0]....
        /*08dc*/ 	.word	0x0500000f


	//   ....[1]....
        /*08e0*/ 	.word	0x0500000f


	//   ....[2]....
        /*08e4*/ 	.word	0x0500000f


	//   ....[3]....
        /*08e8*/ 	.word	0x0500000f


	//   ....[4]....
        /*08ec*/ 	.word	0x0500000f


	//   ....[5]....
        /*08f0*/ 	.word	0x0500000f


	//   ....[6]....
        /*08f4*/ 	.word	0x0500000f


	//   ....[7]....
        /*08f8*/ 	.word	0x0500000f


	//   ....[8]....
        /*08fc*/ 	.word	0x0500000f


	//   ....[9]....
        /*0900*/ 	.word	0x0500000f


	//   ....[10]....
        /*0904*/ 	.word	0x0500000f


	//   ....[11]....
        /*0908*/ 	.word	0x0500000f


	//   ....[12]....
        /*090c*/ 	.word	0x0500000f


	//   ....[13]....
        /*0910*/ 	.word	0x0500000f


	//   ....[14]....
        /*0914*/ 	.word	0x0500000f


	//   ....[15]....
        /*0918*/ 	.word	0x0500000f


	//   ....[16]....
        /*091c*/ 	.word	0x0500000f


	//   ....[17]....
        /*0920*/ 	.word	0x0500000f


	//   ....[18]....
        /*0924*/ 	.word	0x0500000f


	//   ....[19]....
        /*0928*/ 	.word	0x0500000f


	//   ....[20]....
        /*092c*/ 	.word	0x0500000f


	//   ....[21]....
        /*0930*/ 	.word	0x0500000f


	//   ....[22]....
        /*0934*/ 	.word	0x0500000f


	//   ....[23]....
        /*0938*/ 	.word	0x0500000f


	//   ....[24]....
        /*093c*/ 	.word	0x0500000f


	//   ....[25]....
        /*0940*/ 	.word	0x0500000f


	//   ....[26]....
        /*0944*/ 	.word	0x0500000f


	//   ....[27]....
        /*0948*/ 	.word	0x0500000f


	//   ....[28]....
        /*094c*/ 	.word	0x0500000f


	//   ....[29]....
        /*0950*/ 	.word	0x0500000f


	//   ....[30]....
        /*0954*/ 	.word	0x0500000f


	//   ....[31]....
        /*0958*/ 	.word	0x0500000f


	//   ....[32]....
        /*095c*/ 	.word	0x0500000f


	//   ....[33]....
        /*0960*/ 	.word	0x0500000f


	//   ....[34]....
        /*0964*/ 	.word	0x0500000f


	//----- nvinfo : EIATTR_COOP_GROUP_INSTR_OFFSETS
	.align		4
.L_823:
        /*0968*/ 	.byte	0x04, 0x28
        /*096a*/ 	.short	(.L_825 - .L_824)


	//   ....[0]....
.L_824:
        /*096c*/ 	.word	0x00000060


	//   ....[1]....
        /*0970*/ 	.word	0x00000140


	//   ....[2]....
        /*0974*/ 	.word	0x00000190


	//   ....[3]....
        /*0978*/ 	.word	0x000003c0


	//   ....[4]....
        /*097c*/ 	.word	0x00000520


	//   ....[5]....
        /*0980*/ 	.word	0x00000640


	//   ....[6]....
        /*0984*/ 	.word	0x000007a0


	//   ....[7]....
        /*0988*/ 	.word	0x000038d0


	//   ....[8]....
        /*098c*/ 	.word	0x000038e0


	//   ....[9]....
        /*0990*/ 	.word	0x00004ed0


	//   ....[10]....
        /*0994*/ 	.word	0x00004ee0


	//   ....[11]....
        /*0998*/ 	.word	0x000070b0


	//   ....[12]....
        /*099c*/ 	.word	0x000070c0


	//   ....[13]....
        /*09a0*/ 	.word	0x000088a0


	//   ....[14]....
        /*09a4*/ 	.word	0x000088b0


	//   ....[15]....
        /*09a8*/ 	.word	0x0000a2c0


	//   ....[16]....
        /*09ac*/ 	.word	0x0000a2d0


	//   ....[17]....
        /*09b0*/ 	.word	0x0000a560


	//   ....[18]....
        /*09b4*/ 	.word	0x0000a570


	//   ....[19]....
        /*09b8*/ 	.word	0x0000aa80


	//   ....[20]....
        /*09bc*/ 	.word	0x0000aaa0


	//   ....[21]....
        /*09c0*/ 	.word	0x0000acf0


	//   ....[22]....
        /*09c4*/ 	.word	0x0000ad10


	//   ....[23]....
        /*09c8*/ 	.word	0x0000b530


	//   ....[24]....
        /*09cc*/ 	.word	0x0000bca0


	//   ....[25]....
        /*09d0*/ 	.word	0x0000bcb0


	//   ....[26]....
        /*09d4*/ 	.word	0x0000bcc0


	//   ....[27]....
        /*09d8*/ 	.word	0x0000bcd0


	//   ....[28]....
        /*09dc*/ 	.word	0x0000c540


	//   ....[29]....
        /*09e0*/ 	.word	0x0000c550


	//   ....[30]....
        /*09e4*/ 	.word	0x0000c560


	//   ....[31]....
        /*09e8*/ 	.word	0x0000c570


	//   ....[32]....
        /*09ec*/ 	.word	0x0000f650


	//   ....[33]....
        /*09f0*/ 	.word	0x0000f660


	//   ....[34]....
        /*09f4*/ 	.word	0x0000f670


	//   ....[35]....
        /*09f8*/ 	.word	0x0000f680


	//   ....[36]....
        /*09fc*/ 	.word	0x0000fd20


	//   ....[37]....
        /*0a00*/ 	.word	0x0000fd30


	//   ....[38]....
        /*0a04*/ 	.word	0x0000fd40


	//   ....[39]....
        /*0a08*/ 	.word	0x0000fd50


	//   ....[40]....
        /*0a0c*/ 	.word	0x00013e10


	//   ....[41]....
        /*0a10*/ 	.word	0x00013e50


	//   ....[42]....
        /*0a14*/ 	.word	0x00014400


	//   ....[43]....
        /*0a18*/ 	.word	0x00014510


	//   ....[44]....
        /*0a1c*/ 	.word	0x00014bb0


	//   ....[45]....
        /*0a20*/ 	.word	0x00014cd0


	//   ....[46]....
        /*0a24*/ 	.word	0x00016f10


	//   ....[47]....
        /*0a28*/ 	.word	0x00016f90


	//   ....[48]....
        /*0a2c*/ 	.word	0x00017700


	//   ....[49]....
        /*0a30*/ 	.word	0x00017820


	//   ....[50]....
        /*0a34*/ 	.word	0x00017c30


	//   ....[51]....
        /*0a38*/ 	.word	0x00017d30


	//   ....[52]....
        /*0a3c*/ 	.word	0x0001a430


	//   ....[53]....
        /*0a40*/ 	.word	0x0001a440


	//   ....[54]....
        /*0a44*/ 	.word	0x0001a470


	//   ....[55]....
        /*0a48*/ 	.word	0x0001a480


	//   ....[56]....
        /*0a4c*/ 	.word	0x0001b9f0


	//   ....[57]....
        /*0a50*/ 	.word	0x0001ba20


	//   ....[58]....
        /*0a54*/ 	.word	0x0001bad0


	//   ....[59]....
        /*0a58*/ 	.word	0x0001bb00


	//   ....[60]....
        /*0a5c*/ 	.word	0x0001d160


	//   ....[61]....
        /*0a60*/ 	.word	0x0001d1a0


	//   ....[62]....
        /*0a64*/ 	.word	0x0001d1e0


	//   ....[63]....
        /*0a68*/ 	.word	0x0001d220


	//   ....[64]....
        /*0a6c*/ 	.word	0x0001d740


	//   ....[65]....
        /*0a70*/ 	.word	0x0001d760


	//   ....[66]....
        /*0a74*/ 	.word	0x0001da40


	//   ....[67]....
        /*0a78*/ 	.word	0x0001da60


	//   ....[68]....
        /*0a7c*/ 	.word	0x0001db60


	//   ....[69]....
        /*0a80*/ 	.word	0x0001db80


	//   ....[70]....
        /*0a84*/ 	.word	0x0001dc90


	//   ....[71]....
        /*0a88*/ 	.word	0x0001dcb0


	//   ....[72]....
        /*0a8c*/ 	.word	0x0001e5d0


	//   ....[73]....
        /*0a90*/ 	.word	0x0001e5f0


	//   ....[74]....
        /*0a94*/ 	.word	0x0001e6f0


	//   ....[75]....
        /*0a98*/ 	.word	0x0001e710


	//   ....[76]....
        /*0a9c*/ 	.word	0x0001e810


	//   ....[77]....
        /*0aa0*/ 	.word	0x0001e830


	//   ....[78]....
        /*0aa4*/ 	.word	0x0001e940


	//   ....[79]....
        /*0aa8*/ 	.word	0x0001e960


	//   ....[80]....
        /*0aac*/ 	.word	0x0001eaf0


	//   ....[81]....
        /*0ab0*/ 	.word	0x0001ecc0


	//   ....[82]....
        /*0ab4*/ 	.word	0x0001ecf0


	//   ....[83]....
        /*0ab8*/ 	.word	0x0001ed20


	//   ....[84]....
        /*0abc*/ 	.word	0x0001ed50


	//   ....[85]....
        /*0ac0*/ 	.word	0x0001ed80


	//   ....[86]....
        /*0ac4*/ 	.word	0x0001edb0


	//   ....[87]....
        /*0ac8*/ 	.word	0x0001ef20


	//   ....[88]....
        /*0acc*/ 	.word	0x0001ef50


	//   ....[89]....
        /*0ad0*/ 	.word	0x0001ef80


	//   ....[90]....
        /*0ad4*/ 	.word	0x0001efb0


	//   ....[91]....
        /*0ad8*/ 	.word	0x0001efe0


	//   ....[92]....
        /*0adc*/ 	.word	0x0001f010


	//   ....[93]....
        /*0ae0*/ 	.word	0x0001f0a0


	//   ....[94]....
        /*0ae4*/ 	.word	0x0001f100


	//   ....[95]....
        /*0ae8*/ 	.word	0x0001f190


	//   ....[96]....
        /*0aec*/ 	.word	0x0001ff90


	//   ....[97]....
        /*0af0*/ 	.word	0x000220c0


	//   ....[98]....
        /*0af4*/ 	.word	0x000220e0


	//   ....[99]....
        /*0af8*/ 	.word	0x00022190


	//   ....[100]....
        /*0afc*/ 	.word	0x000221b0


	//   ....[101]....
        /*0b00*/ 	.word	0x00022250


	//   ....[102]....
        /*0b04*/ 	.word	0x00022270


	//   ....[103]....
        /*0b08*/ 	.word	0x00022310


	//   ....[104]....
        /*0b0c*/ 	.word	0x00022330


	//   ....[105]....
        /*0b10*/ 	.word	0x000223d0


	//   ....[106]....
        /*0b14*/ 	.word	0x000223f0


	//   ....[107]....
        /*0b18*/ 	.word	0x00022400


	//   ....[108]....
        /*0b1c*/ 	.word	0x00022490


	//   ....[109]....
        /*0b20*/ 	.word	0x00022be0


	//   ....[110]....
        /*0b24*/ 	.word	0x00022c10


	//   ....[111]....
        /*0b28*/ 	.word	0x00022c70


	//   ....[112]....
        /*0b2c*/ 	.word	0x00022cd0


	//   ....[113]....
        /*0b30*/ 	.word	0x00022d20


	//   ....[114]....
        /*0b34*/ 	.word	0x00022d80


	//   ....[115]....
        /*0b38*/ 	.word	0x00022dd0


	//   ....[116]....
        /*0b3c*/ 	.word	0x00022e30


	//   ....[117]....
        /*0b40*/ 	.word	0x00022e80


	//   ....[118]....
        /*0b44*/ 	.word	0x00022ee0


	//   ....[119]....
        /*0b48*/ 	.word	0x00022f30


	//   ....[120]....
        /*0b4c*/ 	.word	0x00022f90


	//   ....[121]....
        /*0b50*/ 	.word	0x00022fe0


	//   ....[122]....
        /*0b54*/ 	.word	0x00023030


	//   ....[123]....
        /*0b58*/ 	.word	0x00023050


	//   ....[124]....
        /*0b5c*/ 	.word	0x00023090


	//   ....[125]....
        /*0b60*/ 	.word	0x00023890


	//   ....[126]....
        /*0b64*/ 	.word	0x000238a0


	//   ....[127]....
        /*0b68*/ 	.word	0x000238d0


	//   ....[128]....
        /*0b6c*/ 	.word	0x00023920


	//   ....[129]....
        /*0b70*/ 	.word	0x00023930


	//   ....[130]....
        /*0b74*/ 	.word	0x00023990


	//   ....[131]....
        /*0b78*/ 	.word	0x000239c0


	//   ....[132]....
        /*0b7c*/ 	.word	0x00023a00


	//   ....[133]....
        /*0b80*/ 	.word	0x00023a30


	//   ....[134]....
        /*0b84*/ 	.word	0x00023a70


	//   ....[135]....
        /*0b88*/ 	.word	0x00023aa0


	//   ....[136]....
        /*0b8c*/ 	.word	0x00023ae0


	//   ....[137]....
        /*0b90*/ 	.word	0x00023d80


	//   ....[138]....
        /*0b94*/ 	.word	0x00023da0


	//   ....[139]....
        /*0b98*/ 	.word	0x00023db0


	//   ....[140]....
        /*0b9c*/ 	.word	0x00023e40


	//   ....[141]....
        /*0ba0*/ 	.word	0x00023e50


	//   ....[142]....
        /*0ba4*/ 	.word	0x00023ee0


	//   ....[143]....
        /*0ba8*/ 	.word	0x00023ef0


	//   ....[144]....
        /*0bac*/ 	.word	0x00023f80


	//   ....[145]....
        /*0bb0*/ 	.word	0x00023f90


	//   ....[146]....
        /*0bb4*/ 	.word	0x00024020


	//   ....[147]....
        /*0bb8*/ 	.word	0x00024030


	//   ....[148]....
        /*0bbc*/ 	.word	0x00024040


	//   ....[149]....
        /*0bc0*/ 	.word	0x00024640


	//   ....[150]....
        /*0bc4*/ 	.word	0x00024680


	//   ....[151]....
        /*0bc8*/ 	.word	0x000246b0


	//   ....[152]....
        /*0bcc*/ 	.word	0x000246f0


	//   ....[153]....
        /*0bd0*/ 	.word	0x00024780


	//   ....[154]....
        /*0bd4*/ 	.word	0x000247b0


	//   ....[155]....
        /*0bd8*/ 	.word	0x00024820


	//   ....[156]....
        /*0bdc*/ 	.word	0x00024850


	//   ....[157]....
        /*0be0*/ 	.word	0x000248c0


	//   ....[158]....
        /*0be4*/ 	.word	0x000248f0


	//   ....[159]....
        /*0be8*/ 	.word	0x00024920


	//   ....[160]....
        /*0bec*/ 	.word	0x00024970


	//   ....[161]....
        /*0bf0*/ 	.word	0x00024d70


	//   ....[162]....
        /*0bf4*/ 	.word	0x00024da0


	//   ....[163]....
        /*0bf8*/ 	.word	0x00024dd0


	//   ....[164]....
        /*0bfc*/ 	.word	0x00024e00


	//   ....[165]....
        /*0c00*/ 	.word	0x00024e30


	//   ....[166]....
        /*0c04*/ 	.word	0x00024e60


	//   ....[167]....
        /*0c08*/ 	.word	0x00024e90


	//   ....[168]....
        /*0c0c*/ 	.word	0x00024ec0


	//   ....[169]....
        /*0c10*/ 	.word	0x00025040


	//   ....[170]....
        /*0c14*/ 	.word	0x00025070


	//   ....[171]....
        /*0c18*/ 	.word	0x000250a0


	//   ....[172]....
        /*0c1c*/ 	.word	0x000250d0


	//   ....[173]....
        /*0c20*/ 	.word	0x00025100


	//   ....[174]....
        /*0c24*/ 	.word	0x00025130


	//   ....[175]....
        /*0c28*/ 	.word	0x000251f0


	//   ....[176]....
        /*0c2c*/ 	.word	0x00025210


	//   ....[177]....
        /*0c30*/ 	.word	0x00025280


	//   ....[178]....
        /*0c34*/ 	.word	0x00025920


	//   ....[179]....
        /*0c38*/ 	.word	0x00025c60


	//   ....[180]....
        /*0c3c*/ 	.word	0x00025cf0


	//   ....[181]....
        /*0c40*/ 	.word	0x00025d90


	//   ....[182]....
        /*0c44*/ 	.word	0x00025e20


	//   ....[183]....
        /*0c48*/ 	.word	0x00025f10


	//   ....[184]....
        /*0c4c*/ 	.word	0x00025fa0


	//   ....[185]....
        /*0c50*/ 	.word	0x00026040


	//   ....[186]....
        /*0c54*/ 	.word	0x000260d0


	//   ....[187]....
        /*0c58*/ 	.word	0x000261c0


	//   ....[188]....
        /*0c5c*/ 	.word	0x00026250


	//   ....[189]....
        /*0c60*/ 	.word	0x000262f0


	//   ....[190]....
        /*0c64*/ 	.word	0x00026380


	//   ....[191]....
        /*0c68*/ 	.word	0x00026470


	//   ....[192]....
        /*0c6c*/ 	.word	0x00026500


	//   ....[193]....
        /*0c70*/ 	.word	0x00026550


	//   ....[194]....
        /*0c74*/ 	.word	0x000265a0


	//   ....[195]....
        /*0c78*/ 	.word	0x00026630


	//   ....[196]....
        /*0c7c*/ 	.word	0x000266c0


	//   ....[197]....
        /*0c80*/ 	.word	0x00026710


	//   ....[198]....
        /*0c84*/ 	.word	0x00026760


	//   ....[199]....
        /*0c88*/ 	.word	0x00026850


	//   ....[200]....
        /*0c8c*/ 	.word	0x000268e0


	//   ....[201]....
        /*0c90*/ 	.word	0x00026930


	//   ....[202]....
        /*0c94*/ 	.word	0x00026980


	//   ....[203]....
        /*0c98*/ 	.word	0x00026a10


	//   ....[204]....
        /*0c9c*/ 	.word	0x00026aa0


	//   ....[205]....
        /*0ca0*/ 	.word	0x00026af0


	//   ....[206]....
        /*0ca4*/ 	.word	0x00026b40


	//   ....[207]....
        /*0ca8*/ 	.word	0x00026e40


	//   ....[208]....
        /*0cac*/ 	.word	0x00027120


	//   ....[209]....
        /*0cb0*/ 	.word	0x00027210


	//   ....[210]....
        /*0cb4*/ 	.word	0x000272b0


	//   ....[211]....
        /*0cb8*/ 	.word	0x00027310


	//   ....[212]....
        /*0cbc*/ 	.word	0x00027420


	//   ....[213]....
        /*0cc0*/ 	.word	0x00027490


	//   ....[214]....
        /*0cc4*/ 	.word	0x000275a0


	//   ....[215]....
        /*0cc8*/ 	.word	0x00027610


	//   ....[216]....
        /*0ccc*/ 	.word	0x00027720


	//   ....[217]....
        /*0cd0*/ 	.word	0x00027790


	//   ....[218]....
        /*0cd4*/ 	.word	0x000278a0


	//   ....[219]....
        /*0cd8*/ 	.word	0x00027910


	//   ....[220]....
        /*0cdc*/ 	.word	0x000279b0


	//   ....[221]....
        /*0ce0*/ 	.word	0x00027ac0


	//   ....[222]....
        /*0ce4*/ 	.word	0x00027b30


	//   ....[223]....
        /*0ce8*/ 	.word	0x00027bb0


	//   ....[224]....
        /*0cec*/ 	.word	0x00027c80


	//   ....[225]....
        /*0cf0*/ 	.word	0x00027d00


	//   ....[226]....
        /*0cf4*/ 	.word	0x00027de0


	//   ....[227]....
        /*0cf8*/ 	.word	0x00027e60


	//   ....[228]....
        /*0cfc*/ 	.word	0x00027f40


	//   ....[229]....
        /*0d00*/ 	.word	0x00027fc0


	//   ....[230]....
        /*0d04*/ 	.word	0x000280a0


	//   ....[231]....
        /*0d08*/ 	.word	0x00028120


	//   ....[232]....
        /*0d0c*/ 	.word	0x00028200


	//   ....[233]....
        /*0d10*/ 	.word	0x00028280


	//   ....[234]....
        /*0d14*/ 	.word	0x00028350


	//   ....[235]....
        /*0d18*/ 	.word	0x000283d0


	//   ....[236]....
        /*0d1c*/ 	.word	0x00028490


	//   ....[237]....
        /*0d20*/ 	.word	0x000285c0


	//   ....[238]....
        /*0d24*/ 	.word	0x00028680


	//   ....[239]....
        /*0d28*/ 	.word	0x000286f0


	//   ....[240]....
        /*0d2c*/ 	.word	0x00028800


	//   ....[241]....
        /*0d30*/ 	.word	0x00028860


	//   ....[242]....
        /*0d34*/ 	.word	0x00028930


	//   ....[243]....
        /*0d38*/ 	.word	0x00028990


	//   ....[244]....
        /*0d3c*/ 	.word	0x00028a60


	//   ....[245]....
        /*0d40*/ 	.word	0x00028ac0


	//   ....[246]....
        /*0d44*/ 	.word	0x00028b90


	//   ....[247]....
        /*0d48*/ 	.word	0x00028c80


	//   ....[248]....
        /*0d4c*/ 	.word	0x00028d10


	//   ....[249]....
        /*0d50*/ 	.word	0x00028e00


	//   ....[250]....
        /*0d54*/ 	.word	0x00028ea0


	//   ....[251]....
        /*0d58*/ 	.word	0x00028f00


	//   ....[252]....
        /*0d5c*/ 	.word	0x00029000


	//   ....[253]....
        /*0d60*/ 	.word	0x00029060


	//   ....[254]....
        /*0d64*/ 	.word	0x00029160


	//   ....[255]....
        /*0d68*/ 	.word	0x000291c0


	//   ....[0]....
        /*0d6c*/ 	.word	0x000292c0


	//   ....[1]....
        /*0d70*/ 	.word	0x00029320


	//   ....[2]....
        /*0d74*/ 	.word	0x00029420


	//   ....[3]....
        /*0d78*/ 	.word	0x00029480


	//   ....[4]....
        /*0d7c*/ 	.word	0x00029550


	//   ....[5]....
        /*0d80*/ 	.word	0x00029690


	//   ....[6]....
        /*0d84*/ 	.word	0x00029730


	//   ....[7]....
        /*0d88*/ 	.word	0x00029810


	//   ....[8]....
        /*0d8c*/ 	.word	0x000298e0


	//   ....[9]....
        /*0d90*/ 	.word	0x00029940


	//   ....[10]....
        /*0d94*/ 	.word	0x00029a30


	//   ....[11]....
        /*0d98*/ 	.word	0x00029a90


	//   ....[12]....
        /*0d9c*/ 	.word	0x00029b80


	//   ....[13]....
        /*0da0*/ 	.word	0x00029be0


	//   ....[14]....
        /*0da4*/ 	.word	0x00029cd0


	//   ....[15]....
        /*0da8*/ 	.word	0x00029d30


	//   ....[16]....
        /*0dac*/ 	.word	0x00029e10


	//   ....[17]....
        /*0db0*/ 	.word	0x00029ea0


	//   ....[18]....
        /*0db4*/ 	.word	0x00029f40


	//   ....[19]....
        /*0db8*/ 	.word	0x0002a060


	//   ....[20]....
        /*0dbc*/ 	.word	0x0002a0d0


	//   ....[21]....
        /*0dc0*/ 	.word	0x0002a140


	//   ....[22]....
        /*0dc4*/ 	.word	0x0002a1b0


	//   ....[23]....
        /*0dc8*/ 	.word	0x0002a220


	//   ....[24]....
        /*0dcc*/ 	.word	0x0002a2a0


	//   ....[25]....
        /*0dd0*/ 	.word	0x0002a330


	//   ....[26]....
        /*0dd4*/ 	.word	0x0002a3c0


	//   ....[27]....
        /*0dd8*/ 	.word	0x0002a430


	//   ....[28]....
        /*0ddc*/ 	.word	0x0002a4a0


	//   ....[29]....
        /*0de0*/ 	.word	0x0002a510


	//   ....[30]....
        /*0de4*/ 	.word	0x0002a590


	//   ....[31]....
        /*0de8*/ 	.word	0x0002a600


	//   ....[32]....
        /*0dec*/ 	.word	0x0002a6a0


	//   ....[33]....
        /*0df0*/ 	.word	0x0002a730


	//   ....[34]....
        /*0df4*/ 	.word	0x0002a850


	//----- nvinfo : EIATTR_REG_RECONFIG
	.align		4
.L_825:
        /*0df8*/ 	.byte	0x01, 0x54
	.zero		2


	//----- nvinfo : EIATTR_SYSCALL_OFFSETS
	.align		4
        /*0dfc*/ 	.byte	0x04, 0x46
        /*0dfe*/ 	.short	(.L_827 - .L_826)


	//   ....[0]....
.L_826:
        /*0e00*/ 	.word	0x00001bc0


	//   ....[1]....
        /*0e04*/ 	.word	0x00001d10


	//   ....[2]....
        /*0e08*/ 	.word	0x0000b6d0


	//   ....[3]....
        /*0e0c*/ 	.word	0x0000ba00


	//   ....[4]....
        /*0e10*/ 	.word	0x000216a0


	//   ....[5]....
        /*0e14*/ 	.word	0x000217f0


	//   ....[6]....
        /*0e18*/ 	.word	0x000218e0


	//   ....[7]....
        /*0e1c*/ 	.word	0x00022850


	//----- nvinfo : EIATTR_MBARRIER_INSTR_OFFSETS
	.align		4
.L_827:
        /*0e20*/ 	.byte	0x04, 0x39
        /*0e22*/ 	.short	(.L_829 - .L_828)


	//   ....[0]....
.L_828:
        /*0e24*/ 	.word	0x00000270
        /*0e28*/ 	.word	0x000000ff
        /*0e2c*/ 	.word	0x00030800
        /*0e30*/ 	.short	0x0100
        /*0e32*/ 	.byte	0x08
	.zero		1


	//   ....[1]....
        /*0e34*/ 	.word	0x00000280
        /*0e38*/ 	.word	0x000000ff
        /*0e3c*/ 	.word	0x00030820
        /*0e40*/ 	.short	0x0100
        /*0e42*/ 	.byte	0x08
	.zero		1


	//   ....[2]....
        /*0e44*/ 	.word	0x00000370
        /*0e48*/ 	.word	0x000000ff
        /*0e4c*/ 	.word	0x00030830
        /*0e50*/ 	.short	0x0100
        /*0e52*/ 	.byte	0x08
	.zero		1


	//   ....[3]....
        /*0e54*/ 	.word	0x00000380
        /*0e58*/ 	.word	0x000000ff
        /*0e5c*/ 	.word	0x00030840
        /*0e60*/ 	.short	0x0100
        /*0e62*/ 	.byte	0x08
	.zero		1


	//   ....[4]....
        /*0e64*/ 	.word	0x00000390
        /*0e68*/ 	.word	0x000000ff
        /*0e6c*/ 	.word	0x00030838
        /*0e70*/ 	.short	0x0100
        /*0e72*/ 	.byte	0x08
	.zero		1


	//   ....[5]....
        /*0e74*/ 	.word	0x000003a0
        /*0e78*/ 	.word	0x000000ff
        /*0e7c*/ 	.word	0x00030848
        /*0e80*/ 	.short	0x0100
        /*0e82*/ 	.byte	0x08
	.zero		1


	//   ....[6]....
        /*0e84*/ 	.word	0x000004d0
        /*0e88*/ 	.word	0x000000ff
        /*0e8c*/ 	.word	0x00030850
        /*0e90*/ 	.short	0x0100
        /*0e92*/ 	.byte	0x08
	.zero		1


	//   ....[7]....
        /*0e94*/ 	.word	0x000004e0
        /*0e98*/ 	.word	0x000000ff
        /*0e9c*/ 	.word	0x00030860
        /*0ea0*/ 	.short	0x0100
        /*0ea2*/ 	.byte	0x08
	.zero		1


	//   ....[8]....
        /*0ea4*/ 	.word	0x000004f0
        /*0ea8*/ 	.word	0x000000ff
        /*0eac*/ 	.word	0x00030858
        /*0eb0*/ 	.short	0x0100
        /*0eb2*/ 	.byte	0x08
	.zero		1


	//   ....[9]....
        /*0eb4*/ 	.word	0x00000500
        /*0eb8*/ 	.word	0x000000ff
        /*0ebc*/ 	.word	0x00030868
        /*0ec0*/ 	.short	0x0100
        /*0ec2*/ 	.byte	0x08
	.zero		1


	//   ....[10]....
        /*0ec4*/ 	.word	0x000005f0
        /*0ec8*/ 	.word	0x000000ff
        /*0ecc*/ 	.word	0x00030870
        /*0ed0*/ 	.short	0x0100
        /*0ed2*/ 	.byte	0x06
	.zero		1


	//   ....[11]....
        /*0ed4*/ 	.word	0x00000600
        /*0ed8*/ 	.word	0x000000ff
        /*0edc*/ 	.word	0x00030880
        /*0ee0*/ 	.short	0x0100
        /*0ee2*/ 	.byte	0x06
	.zero		1


	//   ....[12]....
        /*0ee4*/ 	.word	0x00000610
        /*0ee8*/ 	.word	0x000000ff
        /*0eec*/ 	.word	0x00030878
        /*0ef0*/ 	.short	0x0100
        /*0ef2*/ 	.byte	0x06
	.zero		1


	//   ....[13]....
        /*0ef4*/ 	.word	0x00000620
        /*0ef8*/ 	.word	0x000000ff
        /*0efc*/ 	.word	0x00030888
        /*0f00*/ 	.short	0x0100
        /*0f02*/ 	.byte	0x06
	.zero		1


	//   ....[14]....
        /*0f04*/ 	.word	0x00000750
        /*0f08*/ 	.word	0x000000ff
        /*0f0c*/ 	.word	0x00030890
        /*0f10*/ 	.short	0x0100
        /*0f12*/ 	.byte	0x08
	.zero		1


	//   ....[15]....
        /*0f14*/ 	.word	0x00000760
        /*0f18*/ 	.word	0x000000ff
        /*0f1c*/ 	.word	0x000308a0
        /*0f20*/ 	.short	0x0100
        /*0f22*/ 	.byte	0x08
	.zero		1


	//   ....[16]....
        /*0f24*/ 	.word	0x00000770
        /*0f28*/ 	.word	0x000000ff
        /*0f2c*/ 	.word	0x00030898
        /*0f30*/ 	.short	0x0100
        /*0f32*/ 	.byte	0x08
	.zero		1


	//   ....[17]....
        /*0f34*/ 	.word	0x00000780
        /*0f38*/ 	.word	0x000000ff
        /*0f3c*/ 	.word	0x000308a8
        /*0f40*/ 	.short	0x0100
        /*0f42*/ 	.byte	0x08
	.zero		1


	//   ....[18]....
        /*0f44*/ 	.word	0x000008b0
        /*0f48*/ 	.word	0x000000ff
        /*0f4c*/ 	.word	0x000308b0
        /*0f50*/ 	.short	0x0100
        /*0f52*/ 	.byte	0x08
	.zero		1


	//   ....[19]....
        /*0f54*/ 	.word	0x000008c0
        /*0f58*/ 	.word	0x000000ff
        /*0f5c*/ 	.word	0x000308c0
        /*0f60*/ 	.short	0x0100
        /*0f62*/ 	.byte	0x08
	.zero		1


	//   ....[20]....
        /*0f64*/ 	.word	0x000008d0
        /*0f68*/ 	.word	0x000000ff
        /*0f6c*/ 	.word	0x000308b8
        /*0f70*/ 	.short	0x0100
        /*0f72*/ 	.byte	0x08
	.zero		1


	//   ....[21]....
        /*0f74*/ 	.word	0x000008e0
        /*0f78*/ 	.word	0x000000ff
        /*0f7c*/ 	.word	0x000308c8
        /*0f80*/ 	.short	0x0100
        /*0f82*/ 	.byte	0x08
	.zero		1


	//   ....[22]....
        /*0f84*/ 	.word	0x00003880
        /*0f88*/ 	.word	0x00000058
        /*0f8c*/ 	.word	0x00030890
        /*0f90*/ 	.short	0x010a
        /*0f92*/ 	.byte	0x3f
	.zero		1


	//   ....[23]....
        /*0f94*/ 	.word	0x00007050
        /*0f98*/ 	.word	0x00000058
        /*0f9c*/ 	.word	0x00030890
        /*0fa0*/ 	.short	0x010a
        /*0fa2*/ 	.byte	0x3f
	.zero		1


	//   ....[24]....
        /*0fa4*/ 	.word	0x0000a100
        /*0fa8*/ 	.word	0x00000058
        /*0fac*/ 	.word	0x00030890
        /*0fb0*/ 	.short	0x010a
        /*0fb2*/ 	.byte	0x3f
	.zero		1


	//   ....[25]....
        /*0fb4*/ 	.word	0x0000a8c0
        /*0fb8*/ 	.word	0x0000000b
        /*0fbc*/ 	.word	0x00000000
        /*0fc0*/ 	.short	0x0101
        /*0fc2*/ 	.byte	0x3f
	.zero		1


	//   ....[26]....
        /*0fc4*/ 	.word	0x0000a900
        /*0fc8*/ 	.word	0x00000058
        /*0fcc*/ 	.word	0x000308b0
        /*0fd0*/ 	.short	0x010a
        /*0fd2*/ 	.byte	0x3f
	.zero		1


	//   ....[27]....
        /*0fd4*/ 	.word	0x0000b010
        /*0fd8*/ 	.word	0x00000058
        /*0fdc*/ 	.word	0x00000000
        /*0fe0*/ 	.short	0x0101
        /*0fe2*/ 	.byte	0x3f
	.zero		1


	//   ....[28]....
        /*0fe4*/ 	.word	0x0000b760
        /*0fe8*/ 	.word	0x00000002
        /*0fec*/ 	.word	0x00030800
        /*0ff0*/ 	.short	0x010a
        /*0ff2*/ 	.byte	0x3f
	.zero		1


	//   ....[29]....
        /*0ff4*/ 	.word	0x0000b7b0
        /*0ff8*/ 	.word	0x00000002
        /*0ffc*/ 	.word	0x00030800
        /*1000*/ 	.short	0x010a
        /*1002*/ 	.byte	0x3f
	.zero		1


	//   ....[30]....
        /*1004*/ 	.word	0x0000cd50
        /*1008*/ 	.word	0x00000002
        /*100c*/ 	.word	0x00030800
        /*1010*/ 	.short	0x010a
        /*1012*/ 	.byte	0x3f
	.zero		1


	//   ....[31]....
        /*1014*/ 	.word	0x00010360
        /*1018*/ 	.word	0x00000002
        /*101c*/ 	.word	0x00030800
        /*1020*/ 	.short	0x010a
        /*1022*/ 	.byte	0x3f
	.zero		1


	//   ....[32]....
        /*1024*/ 	.word	0x00012e10
        /*1028*/ 	.word	0x00000005
        /*102c*/ 	.word	0x00030830
        /*1030*/ 	.short	0x010a
        /*1032*/ 	.byte	0x3f
	.zero		1


	//   ....[33]....
        /*1034*/ 	.word	0x00012e50
        /*1038*/ 	.word	0x00000005
        /*103c*/ 	.word	0x00030830
        /*1040*/ 	.short	0x010a
        /*1042*/ 	.byte	0x3f
	.zero		1


	//   ....[34]....
        /*1044*/ 	.word	0x00014ba0
        /*1048*/ 	.word	0x00000022
        /*104c*/ 	.word	0x00000000
        /*1050*/ 	.short	0x0101
        /*1052*/ 	.byte	0x3f
	.zero		1


	//   ....[35]....
        /*1054*/ 	.word	0x00015830
        /*1058*/ 	.word	0x0000000d
        /*105c*/ 	.word	0x00030830
        /*1060*/ 	.short	0x010a
        /*1062*/ 	.byte	0x3f
	.zero		1


	//   ....[36]....
        /*1064*/ 	.word	0x000158b0
        /*1068*/ 	.word	0x0000000d
        /*106c*/ 	.word	0x00030830
        /*1070*/ 	.short	0x010a
        /*1072*/ 	.byte	0x3f
	.zero		1


	//   ....[37]....
        /*1074*/ 	.word	0x00016740
        /*1078*/ 	.word	0x0000000f
        /*107c*/ 	.word	0x00030850
        /*1080*/ 	.short	0x010a
        /*1082*/ 	.byte	0x3f
	.zero		1


	//   ....[38]....
        /*1084*/ 	.word	0x00016790
        /*1088*/ 	.word	0x0000000f
        /*108c*/ 	.word	0x00030850
        /*1090*/ 	.short	0x010a
        /*1092*/ 	.byte	0x3f
	.zero		1


	//   ....[39]....
        /*1094*/ 	.word	0x00016d50
        /*1098*/ 	.word	0x0000000d
        /*109c*/ 	.word	0x00000000
        /*10a0*/ 	.short	0x0101
        /*10a2*/ 	.byte	0x3f
	.zero		1


	//   ....[40]....
        /*10a4*/ 	.word	0x000185f0
        /*10a8*/ 	.word	0x0000000f
        /*10ac*/ 	.word	0x00000000
        /*10b0*/ 	.short	0x0101
        /*10b2*/ 	.byte	0x3f
	.zero		1


	//   ....[41]....
        /*10b4*/ 	.word	0x000188b0
        /*10b8*/ 	.word	0x00000000
        /*10bc*/ 	.word	0x00030830
        /*10c0*/ 	.short	0x010a
        /*10c2*/ 	.byte	0x3f
	.zero		1


	//   ....[42]....
        /*10c4*/ 	.word	0x00018930
        /*10c8*/ 	.word	0x00000000
        /*10cc*/ 	.word	0x00030830
        /*10d0*/ 	.short	0x010a
        /*10d2*/ 	.byte	0x3f
	.zero		1


	//   ....[43]....
        /*10d4*/ 	.word	0x000197a0
        /*10d8*/ 	.word	0x0000000f
        /*10dc*/ 	.word	0x00030850
        /*10e0*/ 	.short	0x010a
        /*10e2*/ 	.byte	0x3f
	.zero		1


	//   ....[44]....
        /*10e4*/ 	.word	0x000197f0
        /*10e8*/ 	.word	0x0000000f
        /*10ec*/ 	.word	0x00030850
        /*10f0*/ 	.short	0x010a
        /*10f2*/ 	.byte	0x3f
	.zero		1


	//   ....[45]....
        /*10f4*/ 	.word	0x0001a6a0
        /*10f8*/ 	.word	0x0000007e
        /*10fc*/ 	.word	0x00000000
        /*1100*/ 	.short	0x0101
        /*1102*/ 	.byte	0x3f
	.zero		1


	//   ....[46]....
        /*1104*/ 	.word	0x0001af30
        /*1108*/ 	.word	0x0000000f
        /*110c*/ 	.word	0x00000000
        /*1110*/ 	.short	0x0101
        /*1112*/ 	.byte	0x3f
	.zero		1


	//   ....[47]....
        /*1114*/ 	.word	0x0001b710
        /*1118*/ 	.word	0x0000000a
        /*111c*/ 	.word	0x00030850
        /*1120*/ 	.short	0x010a
        /*1122*/ 	.byte	0x3f
	.zero		1


	//   ....[48]....
        /*1124*/ 	.word	0x0001b7b0
        /*1128*/ 	.word	0x0000000a
        /*112c*/ 	.word	0x00030850
        /*1130*/ 	.short	0x010a
        /*1132*/ 	.byte	0x3f
	.zero		1


	//   ....[49]....
        /*1134*/ 	.word	0x0001bcc0
        /*1138*/ 	.word	0x0000000a
        /*113c*/ 	.word	0x00000000
        /*1140*/ 	.short	0x0101
        /*1142*/ 	.byte	0x3f
	.zero		1


	//   ....[50]....
        /*1144*/ 	.word	0x0001d940
        /*1148*/ 	.word	0x00000000
        /*114c*/ 	.word	0x00000000
        /*1150*/ 	.short	0x0101
        /*1152*/ 	.byte	0x3f
	.zero		1


	//   ....[51]....
        /*1154*/ 	.word	0x00020070
        /*1158*/ 	.word	0x00000016
        /*115c*/ 	.word	0x00030820
        /*1160*/ 	.short	0x010a
        /*1162*/ 	.byte	0x3f
	.zero		1


	//   ....[52]....
        /*1164*/ 	.word	0x00020100
        /*1168*/ 	.word	0x0000000b
        /*116c*/ 	.word	0x000308a0
        /*1170*/ 	.short	0x010a
        /*1172*/ 	.byte	0x3f
	.zero		1


	//   ....[53]....
        /*1174*/ 	.word	0x00020550
        /*1178*/ 	.word	0x0000000b
        /*117c*/ 	.word	0x000308c0
        /*1180*/ 	.short	0x010a
        /*1182*/ 	.byte	0x3f
	.zero		1


	//   ....[54]....
        /*1184*/ 	.word	0x00020a60
        /*1188*/ 	.word	0x0000000a
        /*118c*/ 	.word	0x000308a0
        /*1190*/ 	.short	0x010a
        /*1192*/ 	.byte	0x3f
	.zero		1


	//   ....[55]....
        /*1194*/ 	.word	0x00020ea0
        /*1198*/ 	.word	0x0000000a
        /*119c*/ 	.word	0x000308c0
        /*11a0*/ 	.short	0x010a
        /*11a2*/ 	.byte	0x3f
	.zero		1


	//   ....[56]....
        /*11a4*/ 	.word	0x00021e90
        /*11a8*/ 	.word	0x00000007
        /*11ac*/ 	.word	0x00030840
        /*11b0*/ 	.short	0x010a
        /*11b2*/ 	.byte	0x3f
	.zero		1


	//   ....[57]....
        /*11b4*/ 	.word	0x00022550
        /*11b8*/ 	.word	0x00000007
        /*11bc*/ 	.word	0x00030830
        /*11c0*/ 	.short	0x0107
        /*11c2*/ 	.byte	0x3f
	.zero		1


	//   ....[58]....
        /*11c4*/ 	.word	0x00022620
        /*11c8*/ 	.word	0x00000007
        /*11cc*/ 	.word	0x00030830
        /*11d0*/ 	.short	0x0101
        /*11d2*/ 	.byte	0x3f
	.zero		1


	//   ....[59]....
        /*11d4*/ 	.word	0x000231a0
        /*11d8*/ 	.word	0x00000016
        /*11dc*/ 	.word	0x00030800
        /*11e0*/ 	.short	0x0107
        /*11e2*/ 	.byte	0x3f
	.zero		1


	//   ....[60]....
        /*11e4*/ 	.word	0x000232a0
        /*11e8*/ 	.word	0x00000016
        /*11ec*/ 	.word	0x00030800
        /*11f0*/ 	.short	0x0101
        /*11f2*/ 	.byte	0x3f
	.zero		1


	//   ....[61]....
        /*11f4*/ 	.word	0x000232c0
        /*11f8*/ 	.word	0x00000016
        /*11fc*/ 	.word	0x00030820
        /*1200*/ 	.short	0x010a
        /*1202*/ 	.byte	0x3f
	.zero		1


	//   ....[62]....
        /*1204*/ 	.word	0x00023690
        /*1208*/ 	.word	0x00000007
        /*120c*/ 	.word	0x00030840
        /*1210*/ 	.short	0x010a
        /*1212*/ 	.byte	0x3f
	.zero		1


	//   ....[63]....
        /*1214*/ 	.word	0x00023ba0
        /*1218*/ 	.word	0x00000007
        /*121c*/ 	.word	0x00030830
        /*1220*/ 	.short	0x0107
        /*1222*/ 	.byte	0x3f
	.zero		1


	//   ....[64]....
        /*1224*/ 	.word	0x00023c60
        /*1228*/ 	.word	0x00000007
        /*122c*/ 	.word	0x00030830
        /*1230*/ 	.short	0x0101
        /*1232*/ 	.byte	0x3f
	.zero		1


	//   ....[65]....
        /*1234*/ 	.word	0x00023cc0
        /*1238*/ 	.word	0x00000006
        /*123c*/ 	.word	0x00030860
        /*1240*/ 	.short	0x010a
        /*1242*/ 	.byte	0x3f
	.zero		1


	//   ....[66]....
        /*1244*/ 	.word	0x00024220
        /*1248*/ 	.word	0x00000006
        /*124c*/ 	.word	0x00030850
        /*1250*/ 	.short	0x0107
        /*1252*/ 	.byte	0x3f
	.zero		1


	//   ....[67]....
        /*1254*/ 	.word	0x00024380
        /*1258*/ 	.word	0x00000006
        /*125c*/ 	.word	0x00030850
        /*1260*/ 	.short	0x0101
        /*1262*/ 	.byte	0x3f
	.zero		1


	//   ....[68]....
        /*1264*/ 	.word	0x00024590
        /*1268*/ 	.word	0x00000000
        /*126c*/ 	.word	0x00030860
        /*1270*/ 	.short	0x010a
        /*1272*/ 	.byte	0x3f
	.zero		1


	//   ....[69]....
        /*1274*/ 	.word	0x00024aa0
        /*1278*/ 	.word	0x00000000
        /*127c*/ 	.word	0x00030850
        /*1280*/ 	.short	0x0107
        /*1282*/ 	.byte	0x3f
	.zero		1


	//   ....[70]....
        /*1284*/ 	.word	0x00024b60
        /*1288*/ 	.word	0x00000000
        /*128c*/ 	.word	0x00030850
        /*1290*/ 	.short	0x0101
        /*1292*/ 	.byte	0x3f
	.zero		1


	//   ....[71]....
        /*1294*/ 	.word	0x000258a0
        /*1298*/ 	.word	0x00000007
        /*129c*/ 	.word	0x00030820
        /*12a0*/ 	.short	0x010a
        /*12a2*/ 	.byte	0x3f
	.zero		1


	//   ....[72]....
        /*12a4*/ 	.word	0x00025a30
        /*12a8*/ 	.word	0x00000005
        /*12ac*/ 	.word	0x00030840
        /*12b0*/ 	.short	0x010a
        /*12b2*/ 	.byte	0x3f
	.zero		1


	//   ....[73]....
        /*12b4*/ 	.word	0x00025ad0
        /*12b8*/ 	.word	0x00000003
        /*12bc*/ 	.word	0x00030840
        /*12c0*/ 	.short	0x010a
        /*12c2*/ 	.byte	0x3f
	.zero		1


	//   ....[74]....
        /*12c4*/ 	.word	0x00025b10
        /*12c8*/ 	.word	0x00000005
        /*12cc*/ 	.word	0x00030860
        /*12d0*/ 	.short	0x010a
        /*12d2*/ 	.byte	0x3f
	.zero		1


	//   ....[75]....
        /*12d4*/ 	.word	0x00025b50
        /*12d8*/ 	.word	0x00000003
        /*12dc*/ 	.word	0x00030860
        /*12e0*/ 	.short	0x010a
        /*12e2*/ 	.byte	0x3f
	.zero		1


	//   ....[76]....
        /*12e4*/ 	.word	0x00025bb0
        /*12e8*/ 	.word	0x00000058
        /*12ec*/ 	.word	0x00030890
        /*12f0*/ 	.short	0x010a
        /*12f2*/ 	.byte	0x3f
	.zero		1


	//   ....[77]....
        /*12f4*/ 	.word	0x00025e60
        /*12f8*/ 	.word	0x00000058
        /*12fc*/ 	.word	0x00030890
        /*1300*/ 	.short	0x010a
        /*1302*/ 	.byte	0x3f
	.zero		1


	//   ....[78]....
        /*1304*/ 	.word	0x00026110
        /*1308*/ 	.word	0x00000058
        /*130c*/ 	.word	0x00030890
        /*1310*/ 	.short	0x010a
        /*1312*/ 	.byte	0x3f
	.zero		1


	//   ....[79]....
        /*1314*/ 	.word	0x000263c0
        /*1318*/ 	.word	0x00000058
        /*131c*/ 	.word	0x000308b0
        /*1320*/ 	.short	0x010a
        /*1322*/ 	.byte	0x3f
	.zero		1


	//   ....[80]....
        /*1324*/ 	.word	0x000267a0
        /*1328*/ 	.word	0x00000002
        /*132c*/ 	.word	0x00030800
        /*1330*/ 	.short	0x010a
        /*1332*/ 	.byte	0x3f
	.zero		1


	//   ....[81]....
        /*1334*/ 	.word	0x00026b80
        /*1338*/ 	.word	0x00000002
        /*133c*/ 	.word	0x00030800
        /*1340*/ 	.short	0x010a
        /*1342*/ 	.byte	0x3f
	.zero		1


	//   ....[82]....
        /*1344*/ 	.word	0x00026bd0
        /*1348*/ 	.word	0x00000005
        /*134c*/ 	.word	0x00030830
        /*1350*/ 	.short	0x010a
        /*1352*/ 	.byte	0x3f
	.zero		1


	//   ....[83]....
        /*1354*/ 	.word	0x00026c20
        /*1358*/ 	.word	0x0000000d
        /*135c*/ 	.word	0x00030830
        /*1360*/ 	.short	0x010a
        /*1362*/ 	.byte	0x3f
	.zero		1


	//   ....[84]....
        /*1364*/ 	.word	0x00026c70
        /*1368*/ 	.word	0x0000000f
        /*136c*/ 	.word	0x00030850
        /*1370*/ 	.short	0x010a
        /*1372*/ 	.byte	0x3f
	.zero		1


	//   ....[85]....
        /*1374*/ 	.word	0x00026cc0
        /*1378*/ 	.word	0x00000000
        /*137c*/ 	.word	0x00030830
        /*1380*/ 	.short	0x010a
        /*1382*/ 	.byte	0x3f
	.zero		1


	//   ....[86]....
        /*1384*/ 	.word	0x00026d10
        /*1388*/ 	.word	0x0000000f
        /*138c*/ 	.word	0x00030850
        /*1390*/ 	.short	0x010a
        /*1392*/ 	.byte	0x3f
	.zero		1


	//   ....[87]....
        /*1394*/ 	.word	0x00026d60
        /*1398*/ 	.word	0x0000000a
        /*139c*/ 	.word	0x00030850
        /*13a0*/ 	.short	0x010a
        /*13a2*/ 	.byte	0x3f
	.zero		1


	//   ....[88]....
        /*13a4*/ 	.word	0x00026f00
        /*13a8*/ 	.word	0x00000016
        /*13ac*/ 	.word	0x00030820
        /*13b0*/ 	.short	0x010a
        /*13b2*/ 	.byte	0x3f
	.zero		1


	//   ....[89]....
        /*13b4*/ 	.word	0x00026f50
        /*13b8*/ 	.word	0x0000000b
        /*13bc*/ 	.word	0x000308a0
        /*13c0*/ 	.short	0x010a
        /*13c2*/ 	.byte	0x3f
	.zero		1


	//   ....[90]....
        /*13c4*/ 	.word	0x00026fa0
        /*13c8*/ 	.word	0x0000000b
        /*13cc*/ 	.word	0x000308c0
        /*13d0*/ 	.short	0x010a
        /*13d2*/ 	.byte	0x3f
	.zero		1


	//   ....[91]....
        /*13d4*/ 	.word	0x00026ff0
        /*13d8*/ 	.word	0x0000000a
        /*13dc*/ 	.word	0x000308a0
        /*13e0*/ 	.short	0x010a
        /*13e2*/ 	.byte	0x3f
	.zero		1


	//   ....[92]....
        /*13e4*/ 	.word	0x00027040
        /*13e8*/ 	.word	0x0000000a
        /*13ec*/ 	.word	0x000308c0
        /*13f0*/ 	.short	0x010a
        /*13f2*/ 	.byte	0x3f
	.zero		1


	//   ....[93]....
        /*13f4*/ 	.word	0x00027160
        /*13f8*/ 	.word	0x00000007
        /*13fc*/ 	.word	0x00030840
        /*1400*/ 	.short	0x010a
        /*1402*/ 	.byte	0x3f
	.zero		1


	//   ....[94]....
        /*1404*/ 	.word	0x000284c0
        /*1408*/ 	.word	0x00000016
        /*140c*/ 	.word	0x00030820
        /*1410*/ 	.short	0x010a
        /*1412*/ 	.byte	0x3f
	.zero		1


	//   ....[95]....
        /*1414*/ 	.word	0x00028510
        /*1418*/ 	.word	0x00000007
        /*141c*/ 	.word	0x00030840
        /*1420*/ 	.short	0x010a
        /*1422*/ 	.byte	0x3f
	.zero		1


	//   ....[96]....
        /*1424*/ 	.word	0x00028d50
        /*1428*/ 	.word	0x00000006
        /*142c*/ 	.word	0x00030860
        /*1430*/ 	.short	0x010a
        /*1432*/ 	.byte	0x3f
	.zero		1


	//   ....[97]....
        /*1434*/ 	.word	0x000295e0
        /*1438*/ 	.word	0x00000000
        /*143c*/ 	.word	0x00030860
        /*1440*/ 	.short	0x010a
        /*1442*/ 	.byte	0x3f
	.zero		1


	//   ....[98]....
        /*1444*/ 	.word	0x0002a770
        /*1448*/ 	.word	0x00000007
        /*144c*/ 	.word	0x00030820
        /*1450*/ 	.short	0x010a
        /*1452*/ 	.byte	0x3f
	.zero		1


	//   ....[99]....
        /*1454*/ 	.word	0x0002a910
        /*1458*/ 	.word	0x00000005
        /*145c*/ 	.word	0x00030840
        /*1460*/ 	.short	0x010a
        /*1462*/ 	.byte	0x3f
	.zero		1


	//   ....[100]....
        /*1464*/ 	.word	0x0002a960
        /*1468*/ 	.word	0x00000003
        /*146c*/ 	.word	0x00030840
        /*1470*/ 	.short	0x010a
        /*1472*/ 	.byte	0x3f
	.zero		1


	//   ....[101]....
        /*1474*/ 	.word	0x0002a9b0
        /*1478*/ 	.word	0x00000005
        /*147c*/ 	.word	0x00030860
        /*1480*/ 	.short	0x010a
        /*1482*/ 	.byte	0x3f
	.zero		1


	//----- nvinfo : EIATTR_NUM_MBARRIERS
	.align		4
.L_829:
        /*1484*/ 	.byte	0x03, 0x38
        /*1486*/ 	.short	0x0016


	//----- nvinfo : EIATTR_EXIT_INSTR_OFFSETS
	.align		4
        /*1488*/ 	.byte	0x04, 0x1c
        /*148a*/ 	.short	(.L_831 - .L_830)


	//   ....[0]....
.L_830:
        /*148c*/ 	.word	0x00025ba0


	//----- nvinfo : EIATTR_MAX_THREADS
	.align		4
.L_831:
        /*1490*/ 	.byte	0x04, 0x05
        /*1492*/ 	.short	(.L_833 - .L_832)
.L_832:
        /*1494*/ 	.word	0x00000180
        /*1498*/ 	.word	0x00000001
        /*149c*/ 	.word	0x00000001


	//----- nvinfo : EIATTR_CRS_STACK_SIZE
	.align		4
.L_833:
        /*14a0*/ 	.byte	0x04, 0x1e
        /*14a2*/ 	.short	(.L_835 - .L_834)
.L_834:
        /*14a4*/ 	.word	0x00000000


	//----- nvinfo : EIATTR_CBANK_PARAM_SIZE
	.align		4
.L_835:
        /*14a8*/ 	.byte	0x03, 0x19
        /*14aa*/ 	.short	0x0af0


	//----- nvinfo : EIATTR_PARAM_CBANK
	.align		4
        /*14ac*/ 	.byte	0x04, 0x0a
        /*14ae*/ 	.short	(.L_837 - .L_836)
	.align		4
.L_836:
        /*14b0*/ 	.word	index@(.nv.constant0._ZN7cutlass13device_kernelIN5flash11enable_sm90INS1_16FlashAttnFwdSm90INS1_25CollectiveMainloopFwdSm90ILi2EN4cute5tupleIJNS5_1CILi1EEES8_S8_EEENS6_IJNS7_ILi128EEENS7_ILi96EEENS7_ILi192EEEEEELi192ENS_10bfloat16_tEfNS_4arch4Sm90ELb1ELb0ELb1ELb1ELb1ELb1ELb0ELb1ELb1ELb1ELb0ELb0EEENS1_21CollectiveEpilogueFwdINS6_IJSA_SC_SB_EEES9_SE_SG_Li256ELb1ELb1ELb0ELb0EEENS1_36VarlenDynamicPersistentTileSchedulerILi128ELi96ELi256ELi128ELb0ELb1ELb1ELb1ELb1ELb1EEEEEEEEEvNT_6ParamsE)
        /*14b4*/ 	.short	0x0210
        /*14b6*/ 	.short	0x0af0


	//----- nvinfo : EIATTR_SW_WAR
	.align		4
.L_837:
        /*14b8*/ 	.byte	0x04, 0x36
        /*14ba*/ 	.short	(.L_839 - .L_838)
.L_838:
        /*14bc*/ 	.word	0x00000008
.L_839:


//--------------------- .nv.info._ZN7cutlass13device_kernelIN5flash11enable_sm90INS1_16FlashAttnFwdSm90INS1_25CollectiveMainloopFwdSm90ILi2EN4cute5tupleIJNS5_1CILi1EEES8_S8_EEENS6_IJNS7_ILi128EEESA_SA_EEELi128ENS_10bfloat16_tEfNS_4arch4Sm90ELb0ELb0ELb1ELb0ELb1ELb0ELb0ELb1ELb1ELb1ELb0ELb0EEENS1_21CollectiveEpilogueFwdISB_S9_SC_SE_Li256ELb0ELb1ELb0ELb0EEENS1_29StaticPersistentTileSchedulerILb0EEEEEEEEEvNT_6ParamsE --------------------------
	.section	.nv.info._ZN7cutlass13device_kernelIN5flash11enable_sm90INS1_16FlashAttnFwdSm90INS1_25CollectiveMainloopFwdSm90ILi2EN4cute5tupleIJNS5_1CILi1EEES8_S8_EEENS6_IJNS7_ILi128EEESA_SA_EEELi128ENS_10bfloat16_tEfNS_4arch4Sm90ELb0ELb0ELb1ELb0ELb1ELb0ELb0ELb1ELb1ELb1ELb0ELb0EEENS1_21CollectiveEpilogueFwdISB_S9_SC_SE_Li256ELb0ELb1ELb0ELb0EEENS1_29StaticPersistentTileSchedulerILb0EEEEEEEEEvNT_6ParamsE,"",@"SHT_CUDA_INFO"
	.sectionflags	@""
	.align	4


	//----- nvinfo : EIATTR_CUDA_API_VERSION
	.align		4
        /*0000*/ 	.byte	0x04, 0x37
        /*0002*/ 	.short	(.L_841 - .L_840)
.L_840:
        /*0004*/ 	.word	0x00000082


	//----- nvinfo : EIATTR_KPARAM_INFO
	.align		4
.L_841:
        /*0008*/ 	.byte	0x04, 0x17
        /*000a*/ 	.short	(.L_843 - .L_842)
.L_842:
        /*000c*/ 	.word	0x00000000
        /*0010*/ 	.short	0x0000
        /*0012*/ 	.short	0x0070
        /*0014*/ 	.byte	0x00, 0xf0, 0x01, 0x28


	//----- nvinfo : EIATTR_SPARSE_MMA_MASK
	.align		4
.L_843:
        /*0018*/ 	.byte	0x03, 0x50
        /*001a*/ 	.short	0x0000


	//----- nvinfo : EIATTR_MAXREG_COUNT
	.align		4
        /*001c*/ 	.byte	0x03, 0x1b
        /*001e*/ 	.short	0x00a8


	//----- nvinfo : EIATTR_NUM_BARRIERS
	.align		4
        /*0020*/ 	.byte	0x02, 0x4c
        /*0022*/ 	.byte	0x10
	.zero		1


	//----- nvinfo : EIATTR_EXTERNS
	.align		4
        /*0024*/ 	.byte	0x04, 0x0f
        /*0026*/ 	.short	(.L_845 - .L_844)


	//   ....[0]....
	.align		4
.L_844:
        /*0028*/ 	.word	index@(__assertfail)


	//----- nvinfo : EIATTR_MERCURY_ISA_VERSION
	.align		4
.L_845:
        /*002c*/ 	.byte	0x03, 0x5f
        /*002e*/ 	.short	0x0101


	//----- nvinfo : EIATTR_INT_WARP_WIDE_INSTR_OFFSETS
	.align		4
        /*0030*/ 	.byte	0x04, 0x31
        /*0032*/ 	.short	(.L_847 - .L_846)


	//   ....[0]....
.L_846:
        /*0034*/ 	.word	0x000000b0


	//   ....[1]....
        /*0038*/ 	.word	0x000000c0


	//   ....[2]....
        /*003c*/ 	.word	0x00000160


	//----- nvinfo : EIATTR_COOP_GROUP_MASK_REGIDS
	.align		4
.L_847:
        /*0040*/ 	.byte	0x04, 0x29
        /*0042*/ 	.short	(.L_849 - .L_848)


	//   ....[0]....
.L_848:
        /*0044*/ 	.word	0xffffffff


	//   ....[1]....
        /*0048*/ 	.word	0xffffffff


	//   ....[2]....
        /*004c*/ 	.word	0xffffffff


	//   ....[3]....
        /*0050*/ 	.word	0xffffffff


	//   ....[4]....
        /*0054*/ 	.word	0xffffffff


	//   ....[5]....
        /*0058*/ 	.word	0xffffffff


	//   ....[6]....
        /*005c*/ 	.word	0xffffffff


	//   ....[7]....
        /*0060*/ 	.word	0xffffffff


	//   ....[8]....
        /*0064*/ 	.word	0xffffffff


	//   ....[9]....
        /*0068*/ 	.word	0xffffffff


	//   ....[10]....
        /*006c*/ 	.word	0xffffffff


	//   ....[11]....
        /*0070*/ 	.word	0xffffffff


	//   ....[12]....
        /*0074*/ 	.word	0xffffffff


	//   ....[13]....
        /*0078*/ 	.word	0xffffffff


	//   ....[14]....
        /*007c*/ 	.word	0xffffffff


	//   ....[15]....
        /*0080*/ 	.word	0xffffffff


	//   ....[16]....
        /*0084*/ 	.word	0xffffffff


	//   ....[17]....
        /*0088*/ 	.word	0xffffffff


	//   ....[18]....
        /*008c*/ 	.word	0xffffffff


	//   ....[19]....
        /*0090*/ 	.word	0xffffffff


	//   ....[20]....
        /*0094*/ 	.word	0xffffffff


	//   ....[21]....
        /*0098*/ 	.word	0xffffffff


	//   ....[22]....
        /*009c*/ 	.word	0xffffffff


	//   ....[23]....
        /*00a0*/ 	.word	0xffffffff


	//   ....[24]....
        /*00a4*/ 	.word	0xffffffff


	//   ....[25]....
        /*00a8*/ 	.word	0xffffffff


	//   ....[26]....
        /*00ac*/ 	.word	0xffffffff


	//   ....[27]....
        /*00b0*/ 	.word	0xffffffff


	//   ....[28]....
        /*00b4*/ 	.word	0xffffffff


	//   ....[29]....
        /*00b8*/ 	.word	0xffffffff


	//   ....[30]....
        /*00bc*/ 	.word	0xffffffff


	//   ....[31]....
        /*00c0*/ 	.word	0xffffffff


	//   ....[32]....
        /*00c4*/ 	.word	0xffffffff


	//   ....[33]....
        /*00c8*/ 	.word	0xffffffff


	//   ....[34]....
        /*00cc*/ 	.word	0xffffffff


	//   ....[35]....
        /*00d0*/ 	.word	0xffffffff


	//   ....[36]....
        /*00d4*/ 	.word	0xffffffff


	//   ....[37]....
        /*00d8*/ 	.word	0xffffffff


	//   ....[38]....
        /*00dc*/ 	.word	0xffffffff


	//   ....[39]....
        /*00e0*/ 	.word	0xffffffff


	//   ....[40]....
        /*00e4*/ 	.word	0xffffffff


	//   ....[41]....
        /*00e8*/ 	.word	0xffffffff


	//   ....[42]....
        /*00ec*/ 	.word	0xffffffff


	//   ....[43]....
        /*00f0*/ 	.word	0xffffffff


	//   ....[44]....
        /*00f4*/ 	.word	0xffffffff


	//   ....[45]....
        /*00f8*/ 	.word	0xffffffff


	//   ....[46]....
        /*00fc*/ 	.word	0xffffffff


	//   ....[47]....
        /*0100*/ 	.word	0xffffffff


	//   ....[48]....
        /*0104*/ 	.word	0xffffffff


	//   ....[49]....
        /*0108*/ 	.word	0xffffffff


	//   ....[50]....
        /*010c*/ 	.word	0xffffffff


	//   ....[51]....
        /*0110*/ 	.word	0xffffffff


	//   ....[52]....
        /*0114*/ 	.word	0xffffffff


	//   ....[53]....
        /*0118*/ 	.word	0xffffffff


	//   ....[54]....
        /*011c*/ 	.word	0xffffffff


	//   ....[55]....
        /*0120*/ 	.word	0xffffffff


	//   ....[56]....
        /*0124*/ 	.word	0xffffffff


	//   ....[57]....
        /*0128*/ 	.word	0xffffffff


	//   ....[58]....
        /*012c*/ 	.word	0xffffffff


	//   ....[59]....
        /*0130*/ 	.word	0xffffffff


	//   ....[60]....
        /*0134*/ 	.word	0xffffffff


	//   ....[61]....
        /*0138*/ 	.word	0xffffffff


	//   ....[62]....
        /*013c*/ 	.word	0xffffffff


	//   ....[63]....
        /*0140*/ 	.word	0xffffffff


	//   ....[64]....
        /*0144*/ 	.word	0xffffffff


	//   ....[65]....
        /*0148*/ 	.word	0xffffffff


	//   ....[66]....
        /*014c*/ 	.word	0xffffffff


	//   ....[67]....
        /*0150*/ 	.word	0xffffffff


	//   ....[68]....
        /*0154*/ 	.word	0xffffffff


	//   ....[69]....
        /*0158*/ 	.word	0xffffffff


	//   ....[70]....
        /*015c*/ 	.word	0xffffffff


	//   ....[71]....
        /*0160*/ 	.word	0xffffffff


	//   ....[72]....
        /*0164*/ 	.word	0xffffffff


	//   ....[73]....
        /*0168*/ 	.word	0xffffffff


	//   ....[74]....
        /*016c*/ 	.word	0xffffffff


	//   ....[75]....
        /*0170*/ 	.word	0xffffffff


	//   ....[76]....
        /*0174*/ 	.word	0xffffffff


	//   ....[77]....
        /*0178*/ 	.word	0xffffffff


	//   ....[78]....
        /*017c*/ 	.word	0xffffffff


	//   ....[79]....
        /*0180*/ 	.word	0xffffffff


	//   ....[80]....
        /*0184*/ 	.word	0xffffffff


	//   ....[81]....
        /*0188*/ 	.word	0xffffffff


	//   ....[82]....
        /*018c*/ 	.word	0xffffffff


	//   ....[83]....
        /*0190*/ 	.word	0xffffffff


	//   ....[84]....
        /*0194*/ 	.word	0xffffffff


	//   ....[85]....
        /*0198*/ 	.word	0xffffffff


	//   ....[86]....
        /*019c*/ 	.word	0xffffffff


	//   ....[87]....
        /*01a0*/ 	.word	0xffffffff


	//   ....[88]....
        /*01a4*/ 	.word	0xffffffff


	//   ....[89]....
        /*01a8*/ 	.word	0xffffffff


	//   ....[90]....
        /*01ac*/ 	.word	0xffffffff


	//   ....[91]....
        /*01b0*/ 	.word	0xffffffff


	//   ....[92]....
        /*01b4*/ 	.word	0xffffffff


	//   ....[93]....
        /*01b8*/ 	.word	0xffffffff


	//   ....[94]....
        /*01bc*/ 	.word	0xffffffff


	//   ....[95]....
        /*01c0*/ 	.word	0xffffffff


	//   ....[96]....
        /*01c4*/ 	.word	0xffffffff


	//   ....[97]....
        /*01c8*/ 	.word	0xffffffff


	//   ....[98]....
        /*01cc*/ 	.word	0xffffffff


	//   ....[99]....
        /*01d0*/ 	.word	0xffffffff


	//   ....[100]....
        /*01d4*/ 	.word	0xffffffff


	//   ....[101]....
        /*01d8*/ 	.word	0xffffffff


	//   ....[102]....
        /*01dc*/ 	.word	0xffffffff


	//   ....[103]....
        /*01e0*/ 	.word	0xffffffff


	//   ....[104]....
        /*01e4*/ 	.word	0xffffffff


	//   ....[105]....
        /*01e8*/ 	.word	0xffffffff


	//   ....[106]....
        /*01ec*/ 	.word	0xffffffff


	//   ....[107]....
        /*01f0*/ 	.word	0xffffffff


	//   ....[108]....
        /*01f4*/ 	.word	0xffffffff


	//   ....[109]....
        /*01f8*/ 	.word	0xffffffff


	//   ....[110]....
        /*01fc*/ 	.word	0xffffffff


	//   ....[111]....
        /*0200*/ 	.word	0xffffffff


	//   ....[112]....
        /*0204*/ 	.word	0x0500000f


	//   ....[113]....
        /*0208*/ 	.word	0x0500000f


	//   ....[114]....
        /*020c*/ 	.word	0x0500000f


	//   ....[115]....
        /*0210*/ 	.word	0x0500000f


	//   ....[116]....
        /*0214*/ 	.word	0x0500000f


	//   ....[117]....
        /*0218*/ 	.word	0x0500000f


	//   ....[118]....
        /*021c*/ 	.word	0x0500000f


	//   ....[119]....
        /*0220*/ 	.word	0x0500000f


	//   ....[120]....
        /*0224*/ 	.word	0x0500000f


	//   ....[121]....
        /*0228*/ 	.word	0x0500000f


	//   ....[122]....
        /*022c*/ 	.word	0x0500000f


	//   ....[123]....
        /*0230*/ 	.word	0x0500000f


	//   ....[124]....
        /*0234*/ 	.word	0x0500000f


	//   ....[125]....
        /*0238*/ 	.word	0x0500000f


	//   ....[126]....
        /*023c*/ 	.word	0x0500000f


	//   ....[127]....
        /*0240*/ 	.word	0x0500000f


	//   ....[128]....
        /*0244*/ 	.word	0x0500000f


	//   ....[129]....
        /*0248*/ 	.word	0x0500000f


	//   ....[130]....
        /*024c*/ 	.word	0x0500000f


	//   ....[131]....
        /*0250*/ 	.word	0x0500000f


	//   ....[132]....
        /*0254*/ 	.word	0x0500000f


	//   ....[133]....
        /*0258*/ 	.word	0x0500000f


	//   ....[134]....
        /*025c*/ 	.word	0x0500000f


	//   ....[135]....
        /*0260*/ 	.word	0x0500000f


	//   ....[136]....
        /*0264*/ 	.word	0x0500000f


	//   ....[137]....
        /*0268*/ 	.word	0x0500000f


	//   ....[138]....
        /*026c*/ 	.word	0x0500000f


	//   ....[139]....
        /*0270*/ 	.word	0x0500000f


	//   ....[140]....
        /*0274*/ 	.word	0x0500000f


	//   ....[141]....
        /*0278*/ 	.word	0x0500000f


	//   ....[142]....
        /*027c*/ 	.word	0x0500000f


	//   ....[143]....
        /*0280*/ 	.word	0x0500000f


	//   ....[144]....
        /*0284*/ 	.word	0x0500000f


	//   ....[145]....
        /*0288*/ 	.word	0x0500000f


	//   ....[146]....
        /*028c*/ 	.word	0x0500000f


	//   ....[147]....
        /*0290*/ 	.word	0x0500000f


	//   ....[148]....
        /*0294*/ 	.word	0x0500000f


	//   ....[149]....
        /*0298*/ 	.word	0x0500000f


	//   ....[150]....
        /*029c*/ 	.word	0x0500000f


	//   ....[151]....
        /*02a0*/ 	.word	0x0500000f


	//   ....[152]....
        /*02a4*/ 	.word	0x0500000f


	//   ....[153]....
        /*02a8*/ 	.word	0x0500000f


	//   ....[154]....
        /*02ac*/ 	.word	0x0500000f


	//   ....[155]....
        /*02b0*/ 	.word	0x0500000f


	//   ....[156]....
        /*02b4*/ 	.word	0x0500000f


	//   ....[157]....
        /*02b8*/ 	.word	0x0500000f


	//   ....[158]....
        /*02bc*/ 	.word	0x0500000f


	//   ....[159]....
        /*02c0*/ 	.word	0x0500000f


	//   ....[160]....
        /*02c4*/ 	.word	0x0500000f


	//   ....[161]....
        /*02c8*/ 	.word	0x0500000f


	//   ....[162]....
        /*02cc*/ 	.word	0x0500000f


	//   ....[163]....
        /*02d0*/ 	.word	0x0500000f


	//   ....[164]....
        /*02d4*/ 	.word	0x0500000f


	//   ....[165]....
        /*02d8*/ 	.word	0x0500000f


	//   ....[166]....
        /*02dc*/ 	.word	0x0500000f


	//   ....[167]....
        /*02e0*/ 	.word	0x0500000f


	//   ....[168]....
        /*02e4*/ 	.word	0x0500000f


	//   ....[169]....
        /*02e8*/ 	.word	0x0500000f


	//   ....[170]....
        /*02ec*/ 	.word	0x0500000f


	//   ....[171]....
        /*02f0*/ 	.word	0x0500000f


	//   ....[172]....
        /*02f4*/ 	.word	0x0500000f


	//   ....[173]....
        /*02f8*/ 	.word	0x0500000f


	//   ....[174]....
        /*02fc*/ 	.word	0x0500000f


	//   ....[175]....
        /*0300*/ 	.word	0x0500000f


	//   ....[176]....
        /*0304*/ 	.word	0x0500000f


	//   ....[177]....
        /*0308*/ 	.word	0x0500000f


	//   ....[178]....
        /*030c*/ 	.word	0x0500000f


	//   ....[179]....
        /*0310*/ 	.word	0x0500000f


	//   ....[180]....
        /*0314*/ 	.word	0x0500000f


	//   ....[181]....
        /*0318*/ 	.word	0x0500000f


	//   ....[182]....
        /*031c*/ 	.word	0x0500000f


	//   ....[183]....
        /*0320*/ 	.word	0x0500000f


	//   ....[184]....
        /*0324*/ 	.word	0x0500000f


	//   ....[185]....
        /*0328*/ 	.word	0x0500000f


	//   ....[186]....
        /*032c*/ 	.word	0x0500000f


	//   ....[187]....
        /*0330*/ 	.word	0x0500000f


	//   ....[188]....
        /*0334*/ 	.word	0x0500000f


	//   ....[189]....
        /*0338*/ 	.word	0x0500000f


	//   ....[190]....
        /*033c*/ 	.word	0x0500000f


	//   ....[191]....
        /*0340*/ 	.word	0x0500000f


	//   ....[192]....
        /*0344*/ 	.word	0x0500000f


	//   ....[193]....
        /*0348*/ 	.word	0x0500000f


	//----- nvinfo : EIATTR_COOP_GROUP_INSTR_OFFSETS
	.align		4
.L_849:
        /*034c*/ 	.byte	0x04, 0x28
        /*034e*/ 	.short	(.L_851 - .L_850)


	//   ....[0]....
.L_850:
        /*0350*/ 	.word	0x00000060


	//   ....[1]....
        /*0354*/ 	.word	0x000000a0


	//   ....[2]....
        /*0358*/ 	.word	0x000002c0


	//   ....[3]....
        /*035c*/ 	.word	0x00000420


	//   ....[4]....
        /*0360*/ 	.word	0x00000540


	//   ....[5]....
        /*0364*/ 	.word	0x000006a0


	//   ....[6]....
        /*0368*/ 	.word	0x00000cb0


	//   ....[7]....
        /*036c*/ 	.word	0x00002790


	//   ....[8]....
        /*0370*/ 	.word	0x000027f0


	//   ....[9]....
        /*0374*/ 	.word	0x00002e70


	//   ....[10]....
        /*0378*/ 	.word	0x00002ed0


	//   ....[11]....
        /*037c*/ 	.word	0x00005130


	//   ....[12]....
        /*0380*/ 	.word	0x00005160


	//   ....[13]....
        /*0384*/ 	.word	0x00005180


	//   ....[14]....
        /*0388*/ 	.word	0x000051a0


	//   ....[15]....
        /*038c*/ 	.word	0x00006620


	//   ....[16]....
        /*0390*/ 	.word	0x00006650


	//   ....[17]....
        /*0394*/ 	.word	0x00006710


	//   ....[18]....
        /*0398*/ 	.word	0x00006720


	//   ....[19]....
        /*039c*/ 	.word	0x00007780


	//   ....[20]....
        /*03a0*/ 	.word	0x000077e0


	//   ....[21]....
        /*03a4*/ 	.word	0x00007840


	//   ....[22]....
        /*03a8*/ 	.word	0x000078b0


	//   ....[23]....
        /*03ac*/ 	.word	0x00007e30


	//   ....[24]....
        /*03b0*/ 	.word	0x00007e70


	//   ....[25]....
        /*03b4*/ 	.word	0x00007f40


	//   ....[26]....
        /*03b8*/ 	.word	0x00007f60


	//   ....[27]....
        /*03bc*/ 	.word	0x00008010


	//   ....[28]....
        /*03c0*/ 	.word	0x00008030


	//   ....[29]....
        /*03c4*/ 	.word	0x000080f0


	//   ....[30]....
        /*03c8*/ 	.word	0x00008130


	//   ....[31]....
        /*03cc*/ 	.word	0x000090f0


	//   ....[32]....
        /*03d0*/ 	.word	0x00009110


	//   ....[33]....
        /*03d4*/ 	.word	0x00009120


	//   ....[34]....
        /*03d8*/ 	.word	0x00009170


	//   ....[35]....
        /*03dc*/ 	.word	0x000091b0


	//   ....[36]....
        /*03e0*/ 	.word	0x00009200


	//   ....[37]....
        /*03e4*/ 	.word	0x00009290


	//   ....[38]....
        /*03e8*/ 	.word	0x000092b0


	//   ....[39]....
        /*03ec*/ 	.word	0x00009330


	//   ....[40]....
        /*03f0*/ 	.word	0x00009350


	//   ....[41]....
        /*03f4*/ 	.word	0x000093d0


	//   ....[42]....
        /*03f8*/ 	.word	0x000093f0


	//   ....[43]....
        /*03fc*/ 	.word	0x00009470


	//   ....[44]....
        /*0400*/ 	.word	0x00009490


	//   ....[45]....
        /*0404*/ 	.word	0x00009510


	//   ....[46]....
        /*0408*/ 	.word	0x00009530


	//   ....[47]....
        /*040c*/ 	.word	0x00009b30


	//   ....[48]....
        /*0410*/ 	.word	0x00009b50


	//   ....[49]....
        /*0414*/ 	.word	0x00009b70


	//   ....[50]....
        /*0418*/ 	.word	0x00009bc0


	//   ....[51]....
        /*041c*/ 	.word	0x00009c30


	//   ....[52]....
        /*0420*/ 	.word	0x00009c50


	//   ....[53]....
        /*0424*/ 	.word	0x00009cd0


	//   ....[54]....
        /*0428*/ 	.word	0x00009cf0


	//   ....[55]....
        /*042c*/ 	.word	0x00009d70


	//   ....[56]....
        /*0430*/ 	.word	0x00009d90


	//   ....[57]....
        /*0434*/ 	.word	0x00009e10


	//   ....[58]....
        /*0438*/ 	.word	0x00009e30


	//   ....[59]....
        /*043c*/ 	.word	0x00009eb0


	//   ....[60]....
        /*0440*/ 	.word	0x00009ed0


	//   ....[61]....
        /*0444*/ 	.word	0x00009f50


	//   ....[62]....
        /*0448*/ 	.word	0x00009f70


	//   ....[63]....
        /*044c*/ 	.word	0x0000a5a0


	//   ....[64]....
        /*0450*/ 	.word	0x0000a5d0


	//   ....[65]....
        /*0454*/ 	.word	0x0000a5f0


	//   ....[66]....
        /*0458*/ 	.word	0x0000a630


	//   ....[67]....
        /*045c*/ 	.word	0x0000a650


	//   ....[68]....
        /*0460*/ 	.word	0x0000a690


	//   ....[69]....
        /*0464*/ 	.word	0x0000a6b0


	//   ....[70]....
        /*0468*/ 	.word	0x0000a6f0


	//   ....[71]....
        /*046c*/ 	.word	0x0000a710


	//   ....[72]....
        /*0470*/ 	.word	0x0000a750


	//   ....[73]....
        /*0474*/ 	.word	0x0000a770


	//   ....[74]....
        /*0478*/ 	.word	0x0000a7b0


	//   ....[75]....
        /*047c*/ 	.word	0x0000a7d0


	//   ....[76]....
        /*0480*/ 	.word	0x0000a810


	//   ....[77]....
        /*0484*/ 	.word	0x0000a830


	//   ....[78]....
        /*0488*/ 	.word	0x0000a840


	//   ....[79]....
        /*048c*/ 	.word	0x0000aad0


	//   ....[80]....
        /*0490*/ 	.word	0x0000aaf0


	//   ....[81]....
        /*0494*/ 	.word	0x0000ab10


	//   ....[82]....
        /*0498*/ 	.word	0x0000ab70


	//   ....[83]....
        /*049c*/ 	.word	0x0000ab90


	//   ....[84]....
        /*04a0*/ 	.word	0x0000abf0


	//   ....[85]....
        /*04a4*/ 	.word	0x0000ac10


	//   ....[86]....
        /*04a8*/ 	.word	0x0000ac70


	//   ....[87]....
        /*04ac*/ 	.word	0x0000ac90


	//   ....[88]....
        /*04b0*/ 	.word	0x0000acf0


	//   ....[89]....
        /*04b4*/ 	.word	0x0000ad10


	//   ....[90]....
        /*04b8*/ 	.word	0x0000ad70


	//   ....[91]....
        /*04bc*/ 	.word	0x0000ad90


	//   ....[92]....
        /*04c0*/ 	.word	0x0000adf0


	//   ....[93]....
        /*04c4*/ 	.word	0x0000ae10


	//   ....[94]....
        /*04c8*/ 	.word	0x0000ae20


	//   ....[95]....
        /*04cc*/ 	.word	0x0000b2a0


	//   ....[96]....
        /*04d0*/ 	.word	0x0000b2c0


	//   ....[97]....
        /*04d4*/ 	.word	0x0000b2e0


	//   ....[98]....
        /*04d8*/ 	.word	0x0000b320


	//   ....[99]....
        /*04dc*/ 	.word	0x0000b370


	//   ....[100]....
        /*04e0*/ 	.word	0x0000b3a0


	//   ....[101]....
        /*04e4*/ 	.word	0x0000b3f0


	//   ....[102]....
        /*04e8*/ 	.word	0x0000b420


	//   ....[103]....
        /*04ec*/ 	.word	0x0000b470


	//   ....[104]....
        /*04f0*/ 	.word	0x0000b4a0


	//   ....[105]....
        /*04f4*/ 	.word	0x0000b4f0


	//   ....[106]....
        /*04f8*/ 	.word	0x0000b520


	//   ....[107]....
        /*04fc*/ 	.word	0x0000b570


	//   ....[108]....
        /*0500*/ 	.word	0x0000b5a0


	//   ....[109]....
        /*0504*/ 	.word	0x0000b5f0


	//   ....[110]....
        /*0508*/ 	.word	0x0000b620


	//   ....[111]....
        /*050c*/ 	.word	0x0000b950


	//   ....[112]....
        /*0510*/ 	.word	0x0000be30


	//   ....[113]....
        /*0514*/ 	.word	0x0000bf20


	//   ....[114]....
        /*0518*/ 	.word	0x0000bfc0


	//   ....[115]....
        /*051c*/ 	.word	0x0000c050


	//   ....[116]....
        /*0520*/ 	.word	0x0000c110


	//   ....[117]....
        /*0524*/ 	.word	0x0000c190


	//   ....[118]....
        /*0528*/ 	.word	0x0000c250


	//   ....[119]....
        /*052c*/ 	.word	0x0000c2e0


	//   ....[120]....
        /*0530*/ 	.word	0x0000c3b0


	//   ....[121]....
        /*0534*/ 	.word	0x0000c420


	//   ....[122]....
        /*0538*/ 	.word	0x0000c4f0


	//   ....[123]....
        /*053c*/ 	.word	0x0000c580


	//   ....[124]....
        /*0540*/ 	.word	0x0000c640


	//   ....[125]....
        /*0544*/ 	.word	0x0000c6d0


	//   ....[126]....
        /*0548*/ 	.word	0x0000c7a0


	//   ....[127]....
        /*054c*/ 	.word	0x0000c810


	//   ....[128]....
        /*0550*/ 	.word	0x0000c8d0


	//   ....[129]....
        /*0554*/ 	.word	0x0000c960


	//   ....[130]....
        /*0558*/ 	.word	0x0000c9d0


	//   ....[131]....
        /*055c*/ 	.word	0x0000ca50


	//   ....[132]....
        /*0560*/ 	.word	0x0000cb00


	//   ....[133]....
        /*0564*/ 	.word	0x0000cb70


	//   ....[134]....
        /*0568*/ 	.word	0x0000cc50


	//   ....[135]....
        /*056c*/ 	.word	0x0000cce0


	//   ....[136]....
        /*0570*/ 	.word	0x0000cda0


	//   ....[137]....
        /*0574*/ 	.word	0x0000ce20


	//   ....[138]....
        /*0578*/ 	.word	0x0000cef0


	//   ....[139]....
        /*057c*/ 	.word	0x0000cf60


	//   ....[140]....
        /*0580*/ 	.word	0x0000d040


	//   ....[141]....
        /*0584*/ 	.word	0x0000d0d0


	//   ....[142]....
        /*0588*/ 	.word	0x0000d190


	//   ....[143]....
        /*058c*/ 	.word	0x0000d210


	//   ....[144]....
        /*0590*/ 	.word	0x0000d2c0


	//   ....[145]....
        /*0594*/ 	.word	0x0000d400


	//   ....[146]....
        /*0598*/ 	.word	0x0000d4b0


	//   ....[147]....
        /*059c*/ 	.word	0x0000d510


	//   ....[148]....
        /*05a0*/ 	.word	0x0000d5c0


	//   ....[149]....
        /*05a4*/ 	.word	0x0000d620


	//   ....[150]....
        /*05a8*/ 	.word	0x0000d6d0


	//   ....[151]....
        /*05ac*/ 	.word	0x0000d730


	//   ....[152]....
        /*05b0*/ 	.word	0x0000d7e0


	//   ....[153]....
        /*05b4*/ 	.word	0x0000d840


	//   ....[154]....
        /*05b8*/ 	.word	0x0000d8f0


	//   ....[155]....
        /*05bc*/ 	.word	0x0000d950


	//   ....[156]....
        /*05c0*/ 	.word	0x0000da00


	//   ....[157]....
        /*05c4*/ 	.word	0x0000da60


	//   ....[158]....
        /*05c8*/ 	.word	0x0000db10


	//   ....[159]....
        /*05cc*/ 	.word	0x0000db70


	//   ....[160]....
        /*05d0*/ 	.word	0x0000dc20


	//   ....[161]....
        /*05d4*/ 	.word	0x0000dd00


	//   ....[162]....
        /*05d8*/ 	.word	0x0000dda0


	//   ....[163]....
        /*05dc*/ 	.word	0x0000de00


	//   ....[164]....
        /*05e0*/ 	.word	0x0000ded0


	//   ....[165]....
        /*05e4*/ 	.word	0x0000df30


	//   ....[166]....
        /*05e8*/ 	.word	0x0000e000


	//   ....[167]....
        /*05ec*/ 	.word	0x0000e060


	//   ....[168]....
        /*05f0*/ 	.word	0x0000e130


	//   ....[169]....
        /*05f4*/ 	.word	0x0000e190


	//   ....[170]....
        /*05f8*/ 	.word	0x0000e260


	//   ....[171]....
        /*05fc*/ 	.word	0x0000e2c0


	//   ....[172]....
        /*0600*/ 	.word	0x0000e390


	//   ....[173]....
        /*0604*/ 	.word	0x0000e3f0


	//   ....[174]....
        /*0608*/ 	.word	0x0000e4c0


	//   ....[175]....
        /*060c*/ 	.word	0x0000e520


	//   ....[176]....
        /*0610*/ 	.word	0x0000e5e0


	//   ....[177]....
        /*0614*/ 	.word	0x0000e700


	//   ....[178]....
        /*0618*/ 	.word	0x0000e7a0


	//   ....[179]....
        /*061c*/ 	.word	0x0000e800


	//   ....[180]....
        /*0620*/ 	.word	0x0000e8d0


	//   ....[181]....
        /*0624*/ 	.word	0x0000e970


	//   ....[182]....
        /*0628*/ 	.word	0x0000ea30


	//   ....[183]....
        /*062c*/ 	.word	0x0000ead0


	//   ....[184]....
        /*0630*/ 	.word	0x0000eb90


	//   ....[185]....
        /*0634*/ 	.word	0x0000ec30


	//   ....[186]....
        /*0638*/ 	.word	0x0000ecf0


	//   ....[187]....
        /*063c*/ 	.word	0x0000ed90


	//   ....[188]....
        /*0640*/ 	.word	0x0000ee50


	//   ....[189]....
        /*0644*/ 	.word	0x0000eef0


	//   ....[190]....
        /*0648*/ 	.word	0x0000efb0


	//   ....[191]....
        /*064c*/ 	.word	0x0000f050


	//   ....[192]....
        /*0650*/ 	.word	0x0000f110


	//   ....[193]....
        /*0654*/ 	.word	0x0000f260


	//----- nvinfo : EIATTR_REG_RECONFIG
	.align		4
.L_851:
        /*0658*/ 	.byte	0x01, 0x54
	.zero		2


	//----- nvinfo : EIATTR_SYSCALL_OFFSETS
	.align		4
        /*065c*/ 	.byte	0x04, 0x46
        /*065e*/ 	.short	(.L_853 - .L_852)


	//   ....[0]....
.L_852:
        /*0660*/ 	.word	0x00001010


	//   ....[1]....
        /*0664*/ 	.word	0x000088d0


	//   ....[2]....
        /*0668*/ 	.word	0x00008a10


	//   ....[3]....
        /*066c*/ 	.word	0x00008b00


	//   ....[4]....
        /*0670*/ 	.word	0x00009820


	//----- nvinfo : EIATTR_MBARRIER_INSTR_OFFSETS
	.align		4
.L_853:
        /*0674*/ 	.byte	0x04, 0x39
        /*0676*/ 	.short	(.L_855 - .L_854)


	//   ....[0]....
.L_854:
        /*0678*/ 	.word	0x00000170
        /*067c*/ 	.word	0x000000ff
        /*0680*/ 	.word	0x00028800
        /*0684*/ 	.short	0x0100
        /*0686*/ 	.byte	0x08
	.zero		1


	//   ....[1]....
        /*0688*/ 	.word	0x00000180
        /*068c*/ 	.word	0x000000ff
        /*0690*/ 	.word	0x00028820
        /*0694*/ 	.short	0x0100
        /*0696*/ 	.byte	0x08
	.zero		1


	//   ....[2]....
        /*0698*/ 	.word	0x00000270
        /*069c*/ 	.word	0x000000ff
        /*06a0*/ 	.word	0x00028830
        /*06a4*/ 	.short	0x0100
        /*06a6*/ 	.byte	0x08
	.zero		1


	//   ....[3]....
        /*06a8*/ 	.word	0x00000280
        /*06ac*/ 	.word	0x000000ff
        /*06b0*/ 	.word	0x00028840
        /*06b4*/ 	.short	0x0100
        /*06b6*/ 	.byte	0x08
	.zero		1


	//   ....[4]....
        /*06b8*/ 	.word	0x00000290
        /*06bc*/ 	.word	0x000000ff
        /*06c0*/ 	.word	0x00028838
        /*06c4*/ 	.short	0x0100
        /*06c6*/ 	.byte	0x08
	.zero		1


	//   ....[5]....
        /*06c8*/ 	.word	0x000002a0
        /*06cc*/ 	.word	0x000000ff
        /*06d0*/ 	.word	0x00028848
        /*06d4*/ 	.short	0x0100
        /*06d6*/ 	.byte	0x08
	.zero		1


	//   ....[6]....
        /*06d8*/ 	.word	0x000003d0
        /*06dc*/ 	.word	0x000000ff
        /*06e0*/ 	.word	0x00028850
        /*06e4*/ 	.short	0x0100
        /*06e6*/ 	.byte	0x08
	.zero		1


	//   ....[7]....
        /*06e8*/ 	.word	0x000003e0
        /*06ec*/ 	.word	0x000000ff
        /*06f0*/ 	.word	0x00028860
        /*06f4*/ 	.short	0x0100
        /*06f6*/ 	.byte	0x08
	.zero		1


	//   ....[8]....
        /*06f8*/ 	.word	0x000003f0
        /*06fc*/ 	.word	0x000000ff
        /*0700*/ 	.word	0x00028858
        /*0704*/ 	.short	0x0100
        /*0706*/ 	.byte	0x08
	.zero		1


	//   ....[9]....
        /*0708*/ 	.word	0x00000400
        /*070c*/ 	.word	0x000000ff
        /*0710*/ 	.word	0x00028868
        /*0714*/ 	.short	0x0100
        /*0716*/ 	.byte	0x08
	.zero		1


	//   ....[10]....
        /*0718*/ 	.word	0x000004f0
        /*071c*/ 	.word	0x000000ff
        /*0720*/ 	.word	0x00028870
        /*0724*/ 	.short	0x0100
        /*0726*/ 	.byte	0x06
	.zero		1


	//   ....[11]....
        /*0728*/ 	.word	0x00000500
        /*072c*/ 	.word	0x000000ff
        /*0730*/ 	.word	0x00028880
        /*0734*/ 	.short	0x0100
        /*0736*/ 	.byte	0x06
	.zero		1


	//   ....[12]....
        /*0738*/ 	.word	0x00000510
        /*073c*/ 	.word	0x000000ff
        /*0740*/ 	.word	0x00028878
        /*0744*/ 	.short	0x0100
        /*0746*/ 	.byte	0x06
	.zero		1


	//   ....[13]....
        /*0748*/ 	.word	0x00000520
        /*074c*/ 	.word	0x000000ff
        /*0750*/ 	.word	0x00028888
        /*0754*/ 	.short	0x0100
        /*0756*/ 	.byte	0x06
	.zero		1


	//   ....[14]....
        /*0758*/ 	.word	0x00000650
        /*075c*/ 	.word	0x000000ff
        /*0760*/ 	.word	0x00028890
        /*0764*/ 	.short	0x0100
        /*0766*/ 	.byte	0x08
	.zero		1


	//   ....[15]....
        /*0768*/ 	.word	0x00000660
        /*076c*/ 	.word	0x000000ff
        /*0770*/ 	.word	0x000288a0
        /*0774*/ 	.short	0x0100
        /*0776*/ 	.byte	0x08
	.zero		1


	//   ....[16]....
        /*0778*/ 	.word	0x00000670
        /*077c*/ 	.word	0x000000ff
        /*0780*/ 	.word	0x00028898
        /*0784*/ 	.short	0x0100
        /*0786*/ 	.byte	0x08
	.zero		1


	//   ....[17]....
        /*0788*/ 	.word	0x00000680
        /*078c*/ 	.word	0x000000ff
        /*0790*/ 	.word	0x000288a8
        /*0794*/ 	.short	0x0100
        /*0796*/ 	.byte	0x08
	.zero		1


	//   ....[18]....
        /*0798*/ 	.word	0x000007c0
        /*079c*/ 	.word	0x000000ff
        /*07a0*/ 	.word	0x000288b0
        /*07a4*/ 	.short	0x0100
        /*07a6*/ 	.byte	0x08
	.zero		1


	//   ....[19]....
        /*07a8*/ 	.word	0x000007d0
        /*07ac*/ 	.word	0x000000ff
        /*07b0*/ 	.word	0x000288c0
        /*07b4*/ 	.short	0x0100
        /*07b6*/ 	.byte	0x08
	.zero		1


	//   ....[20]....
        /*07b8*/ 	.word	0x000007e0
        /*07bc*/ 	.word	0x000000ff
        /*07c0*/ 	.word	0x000288b8
        /*07c4*/ 	.short	0x0100
        /*07c6*/ 	.byte	0x08
	.zero		1


	//   ....[21]....
        /*07c8*/ 	.word	0x000007f0
        /*07cc*/ 	.word	0x000000ff
        /*07d0*/ 	.word	0x000288c8
        /*07d4*/ 	.short	0x0100
        /*07d6*/ 	.byte	0x08
	.zero		1


	//   ....[22]....
        /*07d8*/ 	.word	0x00001070
        /*07dc*/ 	.word	0x000000ff
        /*07e0*/ 	.word	0x00028800
        /*07e4*/ 	.short	0x010a
        /*07e6*/ 	.byte	0x27
	.zero		1


	//   ....[23]....
        /*07e8*/ 	.word	0x000010f0
        /*07ec*/ 	.word	0x00000000
        /*07f0*/ 	.word	0x00028830
        /*07f4*/ 	.short	0x010a
        /*07f6*/ 	.byte	0x3f
	.zero		1


	//   ....[24]....
        /*07f8*/ 	.word	0x00001140
        /*07fc*/ 	.word	0x00000000
        /*0800*/ 	.word	0x00028830
        /*0804*/ 	.short	0x010a
        /*0806*/ 	.byte	0x3f
	.zero		1


	//   ....[25]....
        /*0808*/ 	.word	0x00001da0
        /*080c*/ 	.word	0x000000ff
        /*0810*/ 	.word	0x00000000
        /*0814*/ 	.short	0x0101
        /*0816*/ 	.byte	0x06
	.zero		1


	//   ....[26]....
        /*0818*/ 	.word	0x00003e00
        /*081c*/ 	.word	0x000000ff
        /*0820*/ 	.word	0x00028830
        /*0824*/ 	.short	0x010a
        /*0826*/ 	.byte	0x06
	.zero		1


	//   ....[27]....
        /*0828*/ 	.word	0x00003e40
        /*082c*/ 	.word	0x000000ff
        /*0830*/ 	.word	0x00028830
        /*0834*/ 	.short	0x010a
        /*0836*/ 	.byte	0x06
	.zero		1


	//   ....[28]....
        /*0838*/ 	.word	0x00004190
        /*083c*/ 	.word	0x000000ff
        /*0840*/ 	.word	0x00028850
        /*0844*/ 	.short	0x010a
        /*0846*/ 	.byte	0x06
	.zero		1


	//   ....[29]....
        /*0848*/ 	.word	0x000041d0
        /*084c*/ 	.word	0x000000ff
        /*0850*/ 	.word	0x00028850
        /*0854*/ 	.short	0x010a
        /*0856*/ 	.byte	0x06
	.zero		1


	//   ....[30]....
        /*0858*/ 	.word	0x00004a90
        /*085c*/ 	.word	0x000000ff
        /*0860*/ 	.word	0x00000000
        /*0864*/ 	.short	0x0101
        /*0866*/ 	.byte	0x06
	.zero		1


	//   ....[31]....
        /*0868*/ 	.word	0x00005f80
        /*086c*/ 	.word	0x000000ff
        /*0870*/ 	.word	0x00000000
        /*0874*/ 	.short	0x0101
        /*0876*/ 	.byte	0x06
	.zero		1


	//   ....[32]....
        /*0878*/ 	.word	0x00006590
        /*087c*/ 	.word	0x000000ff
        /*0880*/ 	.word	0x00028850
        /*0884*/ 	.short	0x010a
        /*0886*/ 	.byte	0x0a
	.zero		1


	//   ....[33]....
        /*0888*/ 	.word	0x000065d0
        /*088c*/ 	.word	0x000000ff
        /*0890*/ 	.word	0x00028850
        /*0894*/ 	.short	0x010a
        /*0896*/ 	.byte	0x0a
	.zero		1


	//   ....[34]....
        /*0898*/ 	.word	0x000070b0
        /*089c*/ 	.word	0x000000ff
        /*08a0*/ 	.word	0x00000000
        /*08a4*/ 	.short	0x0101
        /*08a6*/ 	.byte	0x04
	.zero		1


	//   ....[35]....
        /*08a8*/ 	.word	0x00007e50
        /*08ac*/ 	.word	0x000000ff
        /*08b0*/ 	.word	0x00000000
        /*08b4*/ 	.short	0x0101
        /*08b6*/ 	.byte	0x27
	.zero		1


	//   ....[36]....
        /*08b8*/ 	.word	0x00008f50
        /*08bc*/ 	.word	0x00000000
        /*08c0*/ 	.word	0x00028840
        /*08c4*/ 	.short	0x010a
        /*08c6*/ 	.byte	0x3f
	.zero		1


	//   ....[37]....
        /*08c8*/ 	.word	0x00009600
        /*08cc*/ 	.word	0x00000000
        /*08d0*/ 	.word	0x00028830
        /*08d4*/ 	.short	0x0107
        /*08d6*/ 	.byte	0x3f
	.zero		1


	//   ....[38]....
        /*08d8*/ 	.word	0x000096c0
        /*08dc*/ 	.word	0x00000000
        /*08e0*/ 	.word	0x00028830
        /*08e4*/ 	.short	0x0101
        /*08e6*/ 	.byte	0x3f
	.zero		1


	//   ....[39]....
        /*08e8*/ 	.word	0x0000a050
        /*08ec*/ 	.word	0x000000ff
        /*08f0*/ 	.word	0x00028800
        /*08f4*/ 	.short	0x0107
        /*08f6*/ 	.byte	0x27
	.zero		1


	//   ....[40]....
        /*08f8*/ 	.word	0x0000a090
        /*08fc*/ 	.word	0x000000ff
        /*0900*/ 	.word	0x00028800
        /*0904*/ 	.short	0x0101
        /*0906*/ 	.byte	0x27
	.zero		1


	//   ....[41]....
        /*0908*/ 	.word	0x0000a0b0
        /*090c*/ 	.word	0x000000ff
        /*0910*/ 	.word	0x00028820
        /*0914*/ 	.short	0x010a
        /*0916*/ 	.byte	0x27
	.zero		1


	//   ....[42]....
        /*0918*/ 	.word	0x0000a3f0
        /*091c*/ 	.word	0x00000006
        /*0920*/ 	.word	0x00028840
        /*0924*/ 	.short	0x010a
        /*0926*/ 	.byte	0x3f
	.zero		1


	//   ....[43]....
        /*0928*/ 	.word	0x0000a900
        /*092c*/ 	.word	0x00000006
        /*0930*/ 	.word	0x00028830
        /*0934*/ 	.short	0x0107
        /*0936*/ 	.byte	0x3f
	.zero		1


	//   ....[44]....
        /*0938*/ 	.word	0x0000a9c0
        /*093c*/ 	.word	0x00000006
        /*0940*/ 	.word	0x00028830
        /*0944*/ 	.short	0x0101
        /*0946*/ 	.byte	0x3f
	.zero		1


	//   ....[45]....
        /*0948*/ 	.word	0x0000aa40
        /*094c*/ 	.word	0x00000006
        /*0950*/ 	.word	0x00028860
        /*0954*/ 	.short	0x010a
        /*0956*/ 	.byte	0x3f
	.zero		1


	//   ....[46]....
        /*0958*/ 	.word	0x0000afe0
        /*095c*/ 	.word	0x00000006
        /*0960*/ 	.word	0x00028850
        /*0964*/ 	.short	0x0107
        /*0966*/ 	.byte	0x3f
	.zero		1


	//   ....[47]....
        /*0968*/ 	.word	0x0000b110
        /*096c*/ 	.word	0x00000006
        /*0970*/ 	.word	0x00028850
        /*0974*/ 	.short	0x0101
        /*0976*/ 	.byte	0x3f
	.zero		1


	//   ....[48]....
        /*0978*/ 	.word	0x0000b210
        /*097c*/ 	.word	0x00000004
        /*0980*/ 	.word	0x00028860
        /*0984*/ 	.short	0x010a
        /*0986*/ 	.byte	0x3f
	.zero		1


	//   ....[49]....
        /*0988*/ 	.word	0x0000b700
        /*098c*/ 	.word	0x00000004
        /*0990*/ 	.word	0x00028850
        /*0994*/ 	.short	0x0107
        /*0996*/ 	.byte	0x3f
	.zero		1


	//   ....[50]....
        /*0998*/ 	.word	0x0000b7f0
        /*099c*/ 	.word	0x00000004
        /*09a0*/ 	.word	0x00028850
        /*09a4*/ 	.short	0x0101
        /*09a6*/ 	.byte	0x3f
	.zero		1


	//   ....[51]....
        /*09a8*/ 	.word	0x0000b8d0
        /*09ac*/ 	.word	0x00000005
        /*09b0*/ 	.word	0x00028820
        /*09b4*/ 	.short	0x010a
        /*09b6*/ 	.byte	0x3f
	.zero		1


	//   ....[52]....
        /*09b8*/ 	.word	0x0000ba50
        /*09bc*/ 	.word	0x00000003
        /*09c0*/ 	.word	0x00028840
        /*09c4*/ 	.short	0x010a
        /*09c6*/ 	.byte	0x3f
	.zero		1


	//   ....[53]....
        /*09c8*/ 	.word	0x0000baf0
        /*09cc*/ 	.word	0x00000005
        /*09d0*/ 	.word	0x00028840
        /*09d4*/ 	.short	0x010a
        /*09d6*/ 	.byte	0x3f
	.zero		1


	//   ....[54]....
        /*09d8*/ 	.word	0x0000bb30
        /*09dc*/ 	.word	0x00000003
        /*09e0*/ 	.word	0x00028860
        /*09e4*/ 	.short	0x010a
        /*09e6*/ 	.byte	0x3f
	.zero		1


	//   ....[55]....
        /*09e8*/ 	.word	0x0000bb70
        /*09ec*/ 	.word	0x00000005
        /*09f0*/ 	.word	0x00028860
        /*09f4*/ 	.short	0x010a
        /*09f6*/ 	.byte	0x3f
	.zero		1


	//   ....[56]....
        /*09f8*/ 	.word	0x0000bbe0
        /*09fc*/ 	.word	0x00000003
        /*0a00*/ 	.word	0x00028800
        /*0a04*/ 	.short	0x010a
        /*0a06*/ 	.byte	0x3f
	.zero		1


	//   ....[57]....
        /*0a08*/ 	.word	0x0000bc30
        /*0a0c*/ 	.word	0x00000000
        /*0a10*/ 	.word	0x00028830
        /*0a14*/ 	.short	0x010a
        /*0a16*/ 	.byte	0x3f
	.zero		1


	//   ....[58]....
        /*0a18*/ 	.word	0x0000bc90
        /*0a1c*/ 	.word	0x00000007
        /*0a20*/ 	.word	0x00028830
        /*0a24*/ 	.short	0x010a
        /*0a26*/ 	.byte	0x3f
	.zero		1


	//   ....[59]....
        /*0a28*/ 	.word	0x0000bcf0
        /*0a2c*/ 	.word	0x00000007
        /*0a30*/ 	.word	0x00028850
        /*0a34*/ 	.short	0x010a
        /*0a36*/ 	.byte	0x3f
	.zero		1


	//   ....[60]....
        /*0a38*/ 	.word	0x0000bd50
        /*0a3c*/ 	.word	0x00000005
        /*0a40*/ 	.word	0x00028850
        /*0a44*/ 	.short	0x010a
        /*0a46*/ 	.byte	0x3f
	.zero		1


	//   ....[61]....
        /*0a48*/ 	.word	0x0000be70
        /*0a4c*/ 	.word	0x00000000
        /*0a50*/ 	.word	0x00028840
        /*0a54*/ 	.short	0x010a
        /*0a56*/ 	.byte	0x3f
	.zero		1


	//   ....[62]....
        /*0a58*/ 	.word	0x0000d300
        /*0a5c*/ 	.word	0x00000003
        /*0a60*/ 	.word	0x00028820
        /*0a64*/ 	.short	0x010a
        /*0a66*/ 	.byte	0x3f
	.zero		1


	//   ....[63]....
        /*0a68*/ 	.word	0x0000d350
        /*0a6c*/ 	.word	0x00000006
        /*0a70*/ 	.word	0x00028840
        /*0a74*/ 	.short	0x010a
        /*0a76*/ 	.byte	0x3f
	.zero		1


	//   ....[64]....
        /*0a78*/ 	.word	0x0000dc50
        /*0a7c*/ 	.word	0x00000006
        /*0a80*/ 	.word	0x00028860
        /*0a84*/ 	.short	0x010a
        /*0a86*/ 	.byte	0x3f
	.zero		1


	//   ....[65]....
        /*0a88*/ 	.word	0x0000e650
        /*0a8c*/ 	.word	0x00000004
        /*0a90*/ 	.word	0x00028860
        /*0a94*/ 	.short	0x010a
        /*0a96*/ 	.byte	0x3f
	.zero		1


	//   ....[66]....
        /*0a98*/ 	.word	0x0000f180
        /*0a9c*/ 	.word	0x00000005
        /*0aa0*/ 	.word	0x00028820
        /*0aa4*/ 	.short	0x010a
        /*0aa6*/ 	.byte	0x3f
	.zero		1


	//   ....[67]....
        /*0aa8*/ 	.word	0x0000f320
        /*0aac*/ 	.word	0x00000003
        /*0ab0*/ 	.word	0x00028840
        /*0ab4*/ 	.short	0x010a
        /*0ab6*/ 	.byte	0x3f
	.zero		1


	//   ....[68]....
        /*0ab8*/ 	.word	0x0000f370
        /*0abc*/ 	.word	0x00000005
        /*0ac0*/ 	.word	0x00028840
        /*0ac4*/ 	.short	0x010a
        /*0ac6*/ 	.byte	0x3f
	.zero		1


	//   ....[69]....
        /*0ac8*/ 	.word	0x0000f3c0
        /*0acc*/ 	.word	0x00000003
        /*0ad0*/ 	.word	0x00028860
        /*0ad4*/ 	.short	0x010a
        /*0ad6*/ 	.byte	0x3f
	.zero		1


	//----- nvinfo : EIATTR_NUM_MBARRIERS
	.align		4
.L_855:
        /*0ad8*/ 	.byte	0x03, 0x38
        /*0ada*/ 	.short	0x0016


	//----- nvinfo : EIATTR_EXIT_INSTR_OFFSETS
	.align		4
        /*0adc*/ 	.byte	0x04, 0x1c
        /*0ade*/ 	.short	(.L_857 - .L_856)


	//   ....[0]....
.L_856:
        /*0ae0*/ 	.word	0x00000940


	//   ....[1]....
        /*0ae4*/ 	.word	0x00008210


	//   ....[2]....
        /*0ae8*/ 	.word	0x0000bbc0


	//----- nvinfo : EIATTR_MAX_THREADS
	.align		4
.L_857:
        /*0aec*/ 	.byte	0x04, 0x05
        /*0aee*/ 	.short	(.L_859 - .L_858)
.L_858:
        /*0af0*/ 	.word	0x00000180
        /*0af4*/ 	.word	0x00000001
        /*0af8*/ 	.word	0x00000001


	//----- nvinfo : EIATTR_CRS_STACK_SIZE
	.align		4
.L_859:
        /*0afc*/ 	.byte	0x04, 0x1e
        /*0afe*/ 	.short	(.L_861 - .L_860)
.L_860:
        /*0b00*/ 	.word	0x00000000


	//----- nvinfo : EIATTR_CBANK_PARAM_SIZE
	.align		4
.L_861:
        /*0b04*/ 	.byte	0x03, 0x19
        /*0b06*/ 	.short	0x0a70


	//----- nvinfo : EIATTR_PARAM_CBANK
	.align		4
        /*0b08*/ 	.byte	0x04, 0x0a
        /*0b0a*/ 	.short	(.L_863 - .L_862)
	.align		4
.L_862:
        /*0b0c*/ 	.word	index@(.nv.constant0._ZN7cutlass13device_kernelIN5flash11enable_sm90INS1_16FlashAttnFwdSm90INS1_25CollectiveMainloopFwdSm90ILi2EN4cute5tupleIJNS5_1CILi1EEES8_S8_EEENS6_IJNS7_ILi128EEESA_SA_EEELi128ENS_10bfloat16_tEfNS_4arch4Sm90ELb0ELb0ELb1ELb0ELb1ELb0ELb0ELb1ELb1ELb1ELb0ELb0EEENS1_21CollectiveEpilogueFwdISB_S9_SC_SE_Li256ELb0ELb1ELb0ELb0EEENS1_29StaticPersistentTileSchedulerILb0EEEEEEEEEvNT_6ParamsE)
        /*0b10*/ 	.short	0x0210
        /*0b12*/ 	.short	0x0a70


	//----- nvinfo : EIATTR_SW_WAR
	.align		4
.L_863:
        /*0b14*/ 	.byte	0x04, 0x36
        /*0b16*/ 	.short	(.L_865 - .L_864)
.L_864:
        /*0b18*/ 	.word	0x00000008
.L_865:


//--------------------- .nv.info._ZN7cutlass13device_kernelIN5flash11enable_sm90INS1_16FlashAttnFwdSm90INS1_25CollectiveMainloopFwdSm90ILi2EN4cute5tupleIJNS5_1CILi1EEES8_S8_EEENS6_IJNS7_ILi128EEESA_SA_EEELi128ENS_10bfloat16_tEfNS_4arch4Sm90ELb0ELb0ELb1ELb1ELb1ELb0ELb0ELb1ELb1ELb1ELb0ELb0EEENS1_21CollectiveEpilogueFwdISB_S9_SC_SE_Li256ELb1ELb1ELb0ELb0EEENS1_36VarlenDynamicPersistentTileSchedulerILi128ELi128ELi256ELi128ELb0ELb1ELb1ELb0ELb1ELb1EEEEEEEEEvNT_6ParamsE --------------------------
	.section	.nv.info._ZN7cutlass13device_kernelIN5flash11enable_sm90INS1_16FlashAttnFwdSm90INS1_25CollectiveMainloopFwdSm90ILi2EN4cute5tupleIJNS5_1CILi1EEES8_S8_EEENS6_IJNS7_ILi128EEESA_SA_EEELi128ENS_10bfloat16_tEfNS_4arch4Sm90ELb0ELb0ELb1ELb1ELb1ELb0ELb0ELb1ELb1ELb1ELb0ELb0EEENS1_21CollectiveEpilogueFwdISB_S9_SC_SE_Li256ELb1ELb1ELb0ELb0EEENS1_36VarlenDynamicPersistentTileSchedulerILi128ELi128ELi256ELi128ELb0ELb1ELb1ELb0ELb1ELb1EEEEEEEEEvNT_6ParamsE,"",@"SHT_CUDA_INFO"
	.sectionflags	@""
	.align	4


	//----- nvinfo : EIATTR_CUDA_API_VERSION
	.align		4
        /*0000*/ 	.byte	0x04, 0x37
        /*0002*/ 	.short	(.L_867 - .L_866)
.L_866:
        /*0004*/ 	.word	0x00000082


	//----- nvinfo : EIATTR_KPARAM_INFO
	.align		4
.L_867:
        /*0008*/ 	.byte	0x04, 0x17
        /*000a*/ 	.short	(.L_869 - .L_868)
.L_868:
        /*000c*/ 	.word	0x00000000
        /*0010*/ 	.short	0x0000
        /*0012*/ 	.short	0x0070
        /*0014*/ 	.byte	0x00, 0xf0, 0x01, 0x2a


	//----- nvinfo : EIATTR_SPARSE_MMA_MASK
	.align		4
.L_869:
        /*0018*/ 	.byte	0x03, 0x50
        /*001a*/ 	.short	0x0000


	//----- nvinfo : EIATTR_MAXREG_COUNT
	.align		4
        /*001c*/ 	.byte	0x03, 0x1b
        /*001e*/ 	.short	0x00a8


	//----- nvinfo : EIATTR_NUM_BARRIERS
	.align		4
        /*0020*/ 	.byte	0x02, 0x4c
        /*0022*/ 	.byte	0x10
	.zero		1


	//----- nvinfo : EIATTR_EXTERNS
	.align		4
        /*0024*/ 	.byte	0x04, 0x0f
        /*0026*/ 	.short	(.L_871 - .L_870)


	//   ....[0]....
	.align		4
.L_870:
        /*0028*/ 	.word	index@(__assertfail)


	//----- nvinfo : EIATTR_ANNOTATIONS
	.align		4
.L_871:
        /*002c*/ 	.byte	0x04, 0x55
        /*002e*/ 	.short	(.L_873 - .L_872)


	//   ....[0]....
.L_872:
        /* <DEDUP_REMOVED lines=13> */


	//----- nvinfo : EIATTR_MERCURY_ISA_VERSION
	.align		4
.L_873:
        /*00e8*/ 	.byte	0x03, 0x5f
        /*00ea*/ 	.short	0x0101


	//----- nvinfo : EIATTR_UNUSED_LOAD_BYTE_OFFSET
	.align		4
        /*00ec*/ 	.byte	0x04, 0x44
        /*00ee*/ 	.short	(.L_875 - .L_874)


	//   ....[0]....
.L_874:
        /*00f0*/ 	.word	0x00000970
        /*00f4*/ 	.word	0x0000fff0


	//   ....[1]....
        /*00f8*/ 	.word	0x000075c0
        /*00fc*/ 	.word	0x0000fff0


	//----- nvinfo : EIATTR_INT_WARP_WIDE_INSTR_OFFSETS
	.align		4
.L_875:
        /*0100*/ 	.byte	0x04, 0x31
        /*0102*/ 	.short	(.L_877 - .L_876)


	//   ....[0]....
.L_876:
        /*0104*/ 	.word	0x000000c0


	//   ....[1]....
        /*0108*/ 	.word	0x000000d0


	//   ....[2]....
        /*010c*/ 	.word	0x00000170


	//   ....[3]....
        /*0110*/ 	.word	0x0000a6a0


	//   ....[4]....
        /*0114*/ 	.word	0x0000a730


	//   ....[5]....
        /*0118*/ 	.word	0x0000d5c0


	//   ....[6]....
        /*011c*/ 	.word	0x0000d650


	//----- nvinfo : EIATTR_COOP_GROUP_MASK_REGIDS
	.align		4
.L_877:
        /*0120*/ 	.byte	0x04, 0x29
        /*0122*/ 	.short	(.L_879 - .L_878)


	//   ....[0]....
.L_878:
        /*0124*/ 	.word	0xffffffff


	//   ....[1]....
        /*0128*/ 	.word	0xffffffff


	//   ....[2]....
        /*012c*/ 	.word	0xffffffff


	//   ....[3]....
        /*0130*/ 	.word	0xffffffff


	//   ....[4]....
        /*0134*/ 	.word	0xffffffff


	//   ....[5]....
        /*0138*/ 	.word	0xffffffff


	//   ....[6]....
        /*013c*/ 	.word	0xffffffff


	//   ....[7]....
        /*0140*/ 	.word	0xffffffff


	//   ....[8]....
        /*0144*/ 	.word	0xffffffff


	//   ....[9]....
        /*0148*/ 	.word	0xffffffff


	//   ....[10]....
        /*014c*/ 	.word	0xffffffff


	//   ....[11]....
        /*0150*/ 	.word	0xffffffff


	//   ....[12]....
        /*0154*/ 	.word	0xffffffff


	//   ....[13]....
        /*0158*/ 	.word	0xffffffff


	//   ....[14]....
        /*015c*/ 	.word	0xffffffff


	//   ....[15]....
        /*0160*/ 	.word	0xffffffff


	//   ....[16]....
        /*0164*/ 	.word	0xffffffff


	//   ....[17]....
        /*0168*/ 	.word	0xffffffff


	//   ....[18]....
        /*016c*/ 	.word	0xffffffff


	//   ....[19]....
        /*0170*/ 	.word	0xffffffff


	//   ....[20]....
        /*0174*/ 	.word	0xffffffff


	//   ....[21]....
        /*0178*/ 	.word	0xffffffff


	//   ....[22]....
        /*017c*/ 	.word	0xffffffff


	//   ....[23]....
        /*0180*/ 	.word	0xffffffff


	//   ....[24]....
        /*0184*/ 	.word	0xffffffff


	//   ....[25]....
        /*0188*/ 	.word	0xffffffff


	//   ....[26]....
        /*018c*/ 	.word	0xffffffff


	//   ....[27]....
        /*0190*/ 	.word	0xffffffff


	//   ....[28]....
        /*0194*/ 	.word	0xffffffff


	//   ....[29]....
        /*0198*/ 	.word	0xffffffff


	//   ....[30]....
        /*019c*/ 	.word	0xffffffff


	//   ....[31]....
        /*01a0*/ 	.word	0xffffffff


	//   ....[32]....
        /*01a4*/ 	.word	0xffffffff


	//   ....[33]....
        /*01a8*/ 	.word	0xffffffff


	//   ....[34]....
        /*01ac*/ 	.word	0xffffffff


	//   ....[35]....
        /*01b0*/ 	.word	0xffffffff


	//   ....[36]....
        /*01b4*/ 	.word	0xffffffff


	//   ....[37]....
        /*01b8*/ 	.word	0xffffffff


	//   ....[38]....
        /*01bc*/ 	.word	0xffffffff


	//   ....[39]....
        /*01c0*/ 	.word	0xffffffff


	//   ....[40]....
        /*01c4*/ 	.word	0xffffffff


	//   ....[41]....
        /*01c8*/ 	.word	0xffffffff


	//   ....[42]....
        /*01cc*/ 	.word	0xffffffff


	//   ....[43]....
        /*01d0*/ 	.word	0xffffffff


	//   ....[44]....
        /*01d4*/ 	.word	0xffffffff


	//   ....[45]....
        /*01d8*/ 	.word	0xffffffff


	//   ....[46]....
        /*01dc*/ 	.word	0xffffffff


	//   ....[47]....
        /*01e0*/ 	.word	0xffffffff


	//   ....[48]....
        /*01e4*/ 	.word	0xffffffff


	//   ....[49]....
        /*01e8*/ 	.word	0xffffffff


	//   ....[50]....
        /*01ec*/ 	.word	0xffffffff


	//   ....[51]....
        /*01f0*/ 	.word	0xffffffff


	//   ....[52]....
        /*01f4*/ 	.word	0xffffffff


	//   ....[53]....
        /*01f8*/ 	.word	0xffffffff


	//   ....[54]....
        /*01fc*/ 	.word	0xffffffff


	//   ....[55]....
        /*0200*/ 	.word	0xffffffff


	//   ....[56]....
        /*0204*/ 	.word	0xffffffff


	//   ....[57]....
        /*0208*/ 	.word	0xffffffff


	//   ....[58]....
        /*020c*/ 	.word	0xffffffff


	//   ....[59]....
        /*0210*/ 	.word	0xffffffff


	//   ....[60]....
        /*0214*/ 	.word	0xffffffff


	//   ....[61]....
        /*0218*/ 	.word	0xffffffff


	//   ....[62]....
        /*021c*/ 	.word	0xffffffff


	//   ....[63]....
        /*0220*/ 	.word	0xffffffff


	//   ....[64]....
        /*0224*/ 	.word	0xffffffff


	//   ....[65]....
        /*0228*/ 	.word	0xffffffff


	//   ....[66]....
        /*022c*/ 	.word	0xffffffff


	//   ....[67]....
        /*0230*/ 	.word	0xffffffff


	//   ....[68]....
        /*0234*/ 	.word	0xffffffff


	//   ....[69]....
        /*0238*/ 	.word	0xffffffff


	//   ....[70]....
        /*023c*/ 	.word	0xffffffff


	//   ....[71]....
        /*0240*/ 	.word	0xffffffff


	//   ....[72]....
        /*0244*/ 	.word	0xffffffff


	//   ....[73]....
        /*0248*/ 	.word	0xffffffff


	//   ....[74]....
        /*024c*/ 	.word	0xffffffff


	//   ....[75]....
        /*0250*/ 	.word	0xffffffff


	//   ....[76]....
        /*0254*/ 	.word	0xffffffff


	//   ....[77]....
        /*0258*/ 	.word	0xffffffff


	//   ....[78]....
        /*025c*/ 	.word	0xffffffff


	//   ....[79]....
        /*0260*/ 	.word	0xffffffff


	//   ....[80]....
        /*0264*/ 	.word	0xffffffff


	//   ....[81]....
        /*0268*/ 	.word	0xffffffff


	//   ....[82]....
        /*026c*/ 	.word	0xffffffff


	//   ....[83]....
        /*0270*/ 	.word	0xffffffff


	//   ....[84]....
        /*0274*/ 	.word	0xffffffff


	//   ....[85]....
        /*0278*/ 	.word	0xffffffff


	//   ....[86]....
        /*027c*/ 	.word	0xffffffff


	//   ....[87]....
        /*0280*/ 	.word	0xffffffff


	//   ....[88]....
        /*0284*/ 	.word	0xffffffff


	//   ....[89]....
        /*0288*/ 	.word	0xffffffff


	//   ....[90]....
        /*028c*/ 	.word	0xffffffff


	//   ....[91]....
        /*0290*/ 	.word	0xffffffff


	//   ....[92]....
        /*0294*/ 	.word	0xffffffff


	//   ....[93]....
        /*0298*/ 	.word	0xffffffff


	//   ....[94]....
        /*029c*/ 	.word	0xffffffff


	//   ....[95]....
        /*02a0*/ 	.word	0xffffffff


	//   ....[96]....
        /*02a4*/ 	.word	0xffffffff


	//   ....[97]....
        /*02a8*/ 	.word	0xffffffff


	//   ....[98]....
        /*02ac*/ 	.word	0xffffffff


	//   ....[99]....
        /*02b0*/ 	.word	0xffffffff


	//   ....[100]....
        /*02b4*/ 	.word	0xffffffff


	//   ....[101]....
        /*02b8*/ 	.word	0xffffffff


	//   ....[102]....
        /*02bc*/ 	.word	0xffffffff


	//   ....[103]....
        /*02c0*/ 	.word	0xffffffff


	//   ....[104]....
        /*02c4*/ 	.word	0xffffffff


	//   ....[105]....
        /*02c8*/ 	.word	0xffffffff


	//   ....[106]....
        /*02cc*/ 	.word	0xffffffff


	//   ....[107]....
        /*02d0*/ 	.word	0xffffffff


	//   ....[108]....
        /*02d4*/ 	.word	0xffffffff


	//   ....[109]....
        /*02d8*/ 	.word	0xffffffff


	//   ....[110]....
        /*02dc*/ 	.word	0xffffffff


	//   ....[111]....
        /*02e0*/ 	.word	0xffffffff


	//   ....[112]....
        /*02e4*/ 	.word	0xffffffff


	//   ....[113]....
        /*02e8*/ 	.word	0xffffffff


	//   ....[114]....
        /*02ec*/ 	.word	0xffffffff


	//   ....[115]....
        /*02f0*/ 	.word	0xffffffff


	//   ....[116]....
        /*02f4*/ 	.word	0xffffffff


	//   ....[117]....
        /*02f8*/ 	.word	0xffffffff


	//   ....[118]....
        /*02fc*/ 	.word	0xffffffff


	//   ....[119]....
        /*0300*/ 	.word	0xffffffff


	//   ....[120]....
        /*0304*/ 	.word	0xffffffff


	//   ....[121]....
        /*0308*/ 	.word	0xffffffff


	//   ....[122]....
        /*030c*/ 	.word	0xffffffff


	//   ....[123]....
        /*0310*/ 	.word	0xffffffff


	//   ....[124]....
        /*0314*/ 	.word	0xffffffff


	//   ....[125]....
        /*0318*/ 	.word	0xffffffff


	//   ....[126]....
        /*031c*/ 	.word	0xffffffff


	//   ....[127]....
        /*0320*/ 	.word	0xffffffff


	//   ....[128]....
        /*0324*/ 	.word	0xffffffff


	//   ....[129]....
        /*0328*/ 	.word	0xffffffff


	//   ....[130]....
        /*032c*/ 	.word	0xffffffff


	//   ....[131]....
        /*0330*/ 	.word	0xffffffff


	//   ....[132]....
        /*0334*/ 	.word	0xffffffff


	//   ....[133]....
        /*0338*/ 	.word	0xffffffff


	//   ....[134]....
        /*033c*/ 	.word	0xffffffff


	//   ....[135]....
        /*0340*/ 	.word	0xffffffff


	//   ....[136]....
        /*0344*/ 	.word	0xffffffff


	//   ....[137]....
        /*0348*/ 	.word	0xffffffff


	//   ....[138]....
        /*034c*/ 	.word	0xffffffff


	//   ....[139]....
        /*0350*/ 	.word	0xffffffff


	//   ....[140]....
        /*0354*/ 	.word	0xffffffff


	//   ....[141]....
        /*0358*/ 	.word	0xffffffff


	//   ....[142]....
        /*035c*/ 	.word	0xffffffff


	//   ....[143]....
        /*0360*/ 	.word	0xffffffff


	//   ....[144]....
        /*0364*/ 	.word	0xffffffff


	//   ....[145]....
        /*0368*/ 	.word	0xffffffff


	//   ....[146]....
        /*036c*/ 	.word	0xffffffff


	//   ....[147]....
        /*0370*/ 	.word	0xffffffff


	//   ....[148]....
        /*0374*/ 	.word	0xffffffff


	//   ....[149]....
        /*0378*/ 	.word	0xffffffff


	//   ....[150]....
        /*037c*/ 	.word	0xffffffff


	//   ....[151]....
        /*0380*/ 	.word	0xffffffff


	//   ....[152]....
        /*0384*/ 	.word	0xffffffff


	//   ....[153]....
        /*0388*/ 	.word	0x0500000f


	//   ....[154]....
        /*038c*/ 	.word	0x0500000f


	//   ....[155]....
        /*0390*/ 	.word	0x0500000f


	//   ....[156]....
        /*0394*/ 	.word	0x0500000f


	//   ....[157]....
        /*0398*/ 	.word	0x0500000f


	//   ....[158]....
        /*039c*/ 	.word	0x0500000f


	//   ....[159]....
        /*03a0*/ 	.word	0x0500000f


	//   ....[160]....
        /*03a4*/ 	.word	0x0500000f


	//   ....[161]....
        /*03a8*/ 	.word	0x0500000f


	//   ....[162]....
        /*03ac*/ 	.word	0x0500000f


	//   ....[163]....
        /*03b0*/ 	.word	0x0500000f


	//   ....[164]....
        /*03b4*/ 	.word	0x0500000f


	//   ....[165]....
        /*03b8*/ 	.word	0x0500000f


	//   ....[166]....
        /*03bc*/ 	.word	0x0500000f


	//   ....[167]....
        /*03c0*/ 	.word	0x0500000f


	//   ....[168]....
        /*03c4*/ 	.word	0x0500000f


	//   ....[169]....
        /*03c8*/ 	.word	0x0500000f


	//   ....[170]....
        /*03cc*/ 	.word	0x0500000f


	//   ....[171]....
        /*03d0*/ 	.word	0x0500000f


	//   ....[172]....
        /*03d4*/ 	.word	0x0500000f


	//   ....[173]....
        /*03d8*/ 	.word	0x0500000f


	//   ....[174]....
        /*03dc*/ 	.word	0x0500000f


	//   ....[175]....
        /*03e0*/ 	.word	0x0500000f


	//   ....[176]....
        /*03e4*/ 	.word	0x0500000f


	//   ....[177]....
        /*03e8*/ 	.word	0x0500000f


	//   ....[178]....
        /*03ec*/ 	.word	0x0500000f


	//   ....[179]....
        /*03f0*/ 	.word	0x0500000f


	//   ....[180]....
        /*03f4*/ 	.word	0x0500000f


	//   ....[181]....
        /*03f8*/ 	.word	0x0500000f


	//   ....[182]....
        /*03fc*/ 	.word	0x0500000f


	//   ....[183]....
        /*0400*/ 	.word	0x0500000f


	//   ....[184]....
        /*0404*/ 	.word	0x0500000f


	//   ....[185]....
        /*0408*/ 	.word	0x0500000f


	//   ....[186]....
        /*040c*/ 	.word	0x0500000f


	//   ....[187]....
        /*0410*/ 	.word	0x0500000f


	//   ....[188]....
        /*0414*/ 	.word	0x0500000f


	//   ....[189]....
        /*0418*/ 	.word	0x0500000f


	//   ....[190]....
        /*041c*/ 	.word	0x0500000f


	//   ....[191]....
        /*0420*/ 	.word	0x0500000f


	//   ....[192]....
        /*0424*/ 	.word	0x0500000f


	//   ....[193]....
        /*0428*/ 	.word	0x0500000f


	//   ....[194]....
        /*042c*/ 	.word	0x0500000f


	//   ....[195]....
        /*0430*/ 	.word	0x0500000f


	//   ....[196]....
        /*0434*/ 	.word	0x0500000f


	//   ....[197]....
        /*0438*/ 	.word	0x0500000f


	//   ....[198]....
        /*043c*/ 	.word	0x0500000f


	//   ....[199]....
        /*0440*/ 	.word	0x0500000f


	//   ....[200]....
        /*0444*/ 	.word	0x0500000f


	//   ....[201]....
        /*0448*/ 	.word	0x0500000f


	//   ....[202]....
        /*044c*/ 	.word	0x0500000f


	//   ....[203]....
        /*0450*/ 	.word	0x0500000f


	//   ....[204]....
        /*0454*/ 	.word	0x0500000f


	//   ....[205]....
        /*0458*/ 	.word	0x0500000f


	//   ....[206]....
        /*045c*/ 	.word	0x0500000f


	//   ....[207]....
        /*0460*/ 	.word	0x0500000f


	//   ....[208]....
        /*0464*/ 	.word	0x0500000f


	//   ....[209]....
        /*0468*/ 	.word	0x0500000f


	//   ....[210]....
        /*046c*/ 	.word	0x0500000f


	//   ....[211]....
        /*0470*/ 	.word	0x0500000f


	//   ....[212]....
        /*0474*/ 	.word	0x0500000f


	//   ....[213]....
        /*0478*/ 	.word	0x0500000f


	//   ....[214]....
        /*047c*/ 	.word	0x0500000f


	//   ....[215]....
        /*0480*/ 	.word	0x0500000f


	//   ....[216]....
        /*0484*/ 	.word	0x0500000f


	//   ....[217]....
        /*0488*/ 	.word	0x0500000f


	//   ....[218]....
        /*048c*/ 	.word	0x0500000f


	//   ....[219]....
        /*0490*/ 	.word	0x0500000f


	//   ....[220]....
        /*0494*/ 	.word	0x0500000f


	//   ....[221]....
        /*0498*/ 	.word	0x0500000f


	//   ....[222]....
        /*049c*/ 	.word	0x0500000f


	//   ....[223]....
        /*04a0*/ 	.word	0x0500000f


	//   ....[224]....
        /*04a4*/ 	.word	0x0500000f


	//   ....[225]....
        /*04a8*/ 	.word	0x0500000f


	//   ....[226]....
        /*04ac*/ 	.word	0x0500000f


	//   ....[227]....
        /*04b0*/ 	.word	0x0500000f


	//   ....[228]....
        /*04b4*/ 	.word	0x0500000f


	//   ....[229]....
        /*04b8*/ 	.word	0x0500000f


	//   ....[230]....
        /*04bc*/ 	.word	0x0500000f


	//   ....[231]....
        /*04c0*/ 	.word	0x0500000f


	//   ....[232]....
        /*04c4*/ 	.word	0x0500000f


	//   ....[233]....
        /*04c8*/ 	.word	0x0500000f


	//   ....[234]....
        /*04cc*/ 	.word	0x0500000f


	//   ....[235]....
        /*04d0*/ 	.word	0x0500000f


	//   ....[236]....
        /*04d4*/ 	.word	0x0500000f


	//   ....[237]....
        /*04d8*/ 	.word	0x0500000f


	//   ....[238]....
        /*04dc*/ 	.word	0x0500000f


	//   ....[239]....
        /*04e0*/ 	.word	0x0500000f


	//   ....[240]....
        /*04e4*/ 	.word	0x0500000f


	//   ....[241]....
        /*04e8*/ 	.word	0x0500000f


	//   ....[242]....
        /*04ec*/ 	.word	0x0500000f


	//   ....[243]....
        /*04f0*/ 	.word	0x0500000f


	//   ....[244]....
        /*04f4*/ 	.word	0x0500000f


	//   ....[245]....
        /*04f8*/ 	.word	0x0500000f


	//   ....[246]....
        /*04fc*/ 	.word	0x0500000f


	//   ....[247]....
        /*0500*/ 	.word	0x0500000f


	//   ....[248]....
        /*0504*/ 	.word	0x0500000f


	//   ....[249]....
        /*0508*/ 	.word	0x0500000f


	//   ....[250]....
        /*050c*/ 	.word	0x0500000f


	//   ....[251]....
        /*0510*/ 	.word	0x0500000f


	//----- nvinfo : EIATTR_COOP_GROUP_INSTR_OFFSETS
	.align		4
.L_879:
        /*0514*/ 	.byte	0x04, 0x28
        /*0516*/ 	.short	(.L_881 - .L_880)


	//   ....[0]....
.L_880:
        /*0518*/ 	.word	0x00000070


	//   ....[1]....
        /*051c*/ 	.word	0x000000b0


	//   ....[2]....
        /*0520*/ 	.word	0x000002d0


	//   ....[3]....
        /*0524*/ 	.word	0x00000430


	//   ....[4]....
        /*0528*/ 	.word	0x00000550


	//   ....[5]....
        /*052c*/ 	.word	0x000006b0


	//   ....[6]....
        /*0530*/ 	.word	0x00001340


	//   ....[7]....
        /*0534*/ 	.word	0x00002cd0


	//   ....[8]....
        /*0538*/ 	.word	0x00002d20


	//   ....[9]....
        /*053c*/ 	.word	0x000033c0


	//   ....[10]....
        /*0540*/ 	.word	0x00003420


	//   ....[11]....
        /*0544*/ 	.word	0x00005700


	//   ....[12]....
        /*0548*/ 	.word	0x00005730


	//   ....[13]....
        /*054c*/ 	.word	0x00005750


	//   ....[14]....
        /*0550*/ 	.word	0x00005770


	//   ....[15]....
        /*0554*/ 	.word	0x00006c20


	//   ....[16]....
        /*0558*/ 	.word	0x00006c50


	//   ....[17]....
        /*055c*/ 	.word	0x00006d30


	//   ....[18]....
        /*0560*/ 	.word	0x00006d40


	//   ....[19]....
        /*0564*/ 	.word	0x00008120


	//   ....[20]....
        /*0568*/ 	.word	0x00008160


	//   ....[21]....
        /*056c*/ 	.word	0x00008190


	//   ....[22]....
        /*0570*/ 	.word	0x000081c0


	//   ....[23]....
        /*0574*/ 	.word	0x00008750


	//   ....[24]....
        /*0578*/ 	.word	0x00008770


	//   ....[25]....
        /*057c*/ 	.word	0x00008840


	//   ....[26]....
        /*0580*/ 	.word	0x00008860


	//   ....[27]....
        /*0584*/ 	.word	0x00008920


	//   ....[28]....
        /*0588*/ 	.word	0x00008940


	//   ....[29]....
        /*058c*/ 	.word	0x00008a10


	//   ....[30]....
        /*0590*/ 	.word	0x00008a30


	//   ....[31]....
        /*0594*/ 	.word	0x00009340


	//   ....[32]....
        /*0598*/ 	.word	0x00009360


	//   ....[33]....
        /*059c*/ 	.word	0x00009420


	//   ....[34]....
        /*05a0*/ 	.word	0x00009440


	//   ....[35]....
        /*05a4*/ 	.word	0x00009500


	//   ....[36]....
        /*05a8*/ 	.word	0x00009520


	//   ....[37]....
        /*05ac*/ 	.word	0x000095f0


	//   ....[38]....
        /*05b0*/ 	.word	0x00009610


	//   ....[39]....
        /*05b4*/ 	.word	0x00009750


	//   ....[40]....
        /*05b8*/ 	.word	0x00009920


	//   ....[41]....
        /*05bc*/ 	.word	0x00009950


	//   ....[42]....
        /*05c0*/ 	.word	0x00009980


	//   ....[43]....
        /*05c4*/ 	.word	0x000099b0


	//   ....[44]....
        /*05c8*/ 	.word	0x000099e0


	//   ....[45]....
        /*05cc*/ 	.word	0x00009a10


	//   ....[46]....
        /*05d0*/ 	.word	0x00009b60


	//   ....[47]....
        /*05d4*/ 	.word	0x00009b90


	//   ....[48]....
        /*05d8*/ 	.word	0x00009bc0


	//   ....[49]....
        /*05dc*/ 	.word	0x00009bf0


	//   ....[50]....
        /*05e0*/ 	.word	0x00009c20


	//   ....[51]....
        /*05e4*/ 	.word	0x00009c50


	//   ....[52]....
        /*05e8*/ 	.word	0x00009ce0


	//   ....[53]....
        /*05ec*/ 	.word	0x00009d10


	//   ....[54]....
        /*05f0*/ 	.word	0x00009d90


	//   ....[55]....
        /*05f4*/ 	.word	0x0000b1d0


	//   ....[56]....
        /*05f8*/ 	.word	0x0000b1f0


	//   ....[57]....
        /*05fc*/ 	.word	0x0000b290


	//   ....[58]....
        /*0600*/ 	.word	0x0000b2b0


	//   ....[59]....
        /*0604*/ 	.word	0x0000b340


	//   ....[60]....
        /*0608*/ 	.word	0x0000b360


	//   ....[61]....
        /*060c*/ 	.word	0x0000b3f0


	//   ....[62]....
        /*0610*/ 	.word	0x0000b410


	//   ....[63]....
        /*0614*/ 	.word	0x0000b4a0


	//   ....[64]....
        /*0618*/ 	.word	0x0000b4c0


	//   ....[65]....
        /*061c*/ 	.word	0x0000b550


	//   ....[66]....
        /*0620*/ 	.word	0x0000b570


	//   ....[67]....
        /*0624*/ 	.word	0x0000b600


	//   ....[68]....
        /*0628*/ 	.word	0x0000b620


	//   ....[69]....
        /*062c*/ 	.word	0x0000b630


	//   ....[70]....
        /*0630*/ 	.word	0x0000b6b0


	//   ....[71]....
        /*0634*/ 	.word	0x0000bdd0


	//   ....[72]....
        /*0638*/ 	.word	0x0000be00


	//   ....[73]....
        /*063c*/ 	.word	0x0000be60


	//   ....[74]....
        /*0640*/ 	.word	0x0000bea0


	//   ....[75]....
        /*0644*/ 	.word	0x0000bee0


	//   ....[76]....
        /*0648*/ 	.word	0x0000bf40


	//   ....[77]....
        /*064c*/ 	.word	0x0000bf80


	//   ....[78]....
        /*0650*/ 	.word	0x0000bfe0


	//   ....[79]....
        /*0654*/ 	.word	0x0000c030


	//   ....[80]....
        /*0658*/ 	.word	0x0000c080


	//   ....[81]....
        /*065c*/ 	.word	0x0000c0d0


	//   ....[82]....
        /*0660*/ 	.word	0x0000c120


	//   ....[83]....
        /*0664*/ 	.word	0x0000c160


	//   ....[84]....
        /*0668*/ 	.word	0x0000c1c0


	//   ....[85]....
        /*066c*/ 	.word	0x0000c1e0


	//   ....[86]....
        /*0670*/ 	.word	0x0000c210


	//   ....[87]....
        /*0674*/ 	.word	0x0000c970


	//   ....[88]....
        /*0678*/ 	.word	0x0000c9a0


	//   ....[89]....
        /*067c*/ 	.word	0x0000ca00


	//   ....[90]....
        /*0680*/ 	.word	0x0000ca10


	//   ....[91]....
        /*0684*/ 	.word	0x0000ca60


	//   ....[92]....
        /*0688*/ 	.word	0x0000ca70


	//   ....[93]....
        /*068c*/ 	.word	0x0000cac0


	//   ....[94]....
        /*0690*/ 	.word	0x0000cad0


	//   ....[95]....
        /*0694*/ 	.word	0x0000cb20


	//   ....[96]....
        /*0698*/ 	.word	0x0000cb30


	//   ....[97]....
        /*069c*/ 	.word	0x0000cb80


	//   ....[98]....
        /*06a0*/ 	.word	0x0000cb90


	//   ....[99]....
        /*06a4*/ 	.word	0x0000cbe0


	//   ....[100]....
        /*06a8*/ 	.word	0x0000cbf0


	//   ....[101]....
        /*06ac*/ 	.word	0x0000cc00


	//   ....[102]....
        /*06b0*/ 	.word	0x0000cc50


	//   ....[103]....
        /*06b4*/ 	.word	0x0000ceb0


	//   ....[104]....
        /*06b8*/ 	.word	0x0000ced0


	//   ....[105]....
        /*06bc*/ 	.word	0x0000cef0


	//   ....[106]....
        /*06c0*/ 	.word	0x0000cf50


	//   ....[107]....
        /*06c4*/ 	.word	0x0000cf70


	//   ....[108]....
        /*06c8*/ 	.word	0x0000cfd0


	//   ....[109]....
        /*06cc*/ 	.word	0x0000cff0


	//   ....[110]....
        /*06d0*/ 	.word	0x0000d050


	//   ....[111]....
        /*06d4*/ 	.word	0x0000d070


	//   ....[112]....
        /*06d8*/ 	.word	0x0000d0d0


	//   ....[113]....
        /*06dc*/ 	.word	0x0000d0f0


	//   ....[114]....
        /*06e0*/ 	.word	0x0000d150


	//   ....[115]....
        /*06e4*/ 	.word	0x0000d170


	//   ....[116]....
        /*06e8*/ 	.word	0x0000d1d0


	//   ....[117]....
        /*06ec*/ 	.word	0x0000d1f0


	//   ....[118]....
        /*06f0*/ 	.word	0x0000d200


	//   ....[119]....
        /*06f4*/ 	.word	0x0000d7a0


	//   ....[120]....
        /*06f8*/ 	.word	0x0000d7e0


	//   ....[121]....
        /*06fc*/ 	.word	0x0000d820


	//   ....[122]....
        /*0700*/ 	.word	0x0000d840


	//   ....[123]....
        /*0704*/ 	.word	0x0000d850


	//   ....[124]....
        /*0708*/ 	.word	0x0000d870


	//   ....[125]....
        /*070c*/ 	.word	0x0000d8e0


	//   ....[126]....
        /*0710*/ 	.word	0x0000d900


	//   ....[127]....
        /*0714*/ 	.word	0x0000d960


	//   ....[128]....
        /*0718*/ 	.word	0x0000d980


	//   ....[129]....
        /*071c*/ 	.word	0x0000d9e0


	//   ....[130]....
        /*0720*/ 	.word	0x0000da00


	//   ....[131]....
        /*0724*/ 	.word	0x0000da60


	//   ....[132]....
        /*0728*/ 	.word	0x0000da80


	//   ....[133]....
        /*072c*/ 	.word	0x0000dad0


	//   ....[134]....
        /*0730*/ 	.word	0x0000daf0


	//   ....[135]....
        /*0734*/ 	.word	0x0000def0


	//   ....[136]....
        /*0738*/ 	.word	0x0000df40


	//   ....[137]....
        /*073c*/ 	.word	0x0000df70


	//   ....[138]....
        /*0740*/ 	.word	0x0000df80


	//   ....[139]....
        /*0744*/ 	.word	0x0000dfb0


	//   ....[140]....
        /*0748*/ 	.word	0x0000dfe0


	//   ....[141]....
        /*074c*/ 	.word	0x0000e010


	//   ....[142]....
        /*0750*/ 	.word	0x0000e040


	//   ....[143]....
        /*0754*/ 	.word	0x0000e1c0


	//   ....[144]....
        /*0758*/ 	.word	0x0000e1f0


	//   ....[145]....
        /*075c*/ 	.word	0x0000e220


	//   ....[146]....
        /*0760*/ 	.word	0x0000e250


	//   ....[147]....
        /*0764*/ 	.word	0x0000e280


	//   ....[148]....
        /*0768*/ 	.word	0x0000e2b0


	//   ....[149]....
        /*076c*/ 	.word	0x0000e370


	//   ....[150]....
        /*0770*/ 	.word	0x0000e390


	//   ....[151]....
        /*0774*/ 	.word	0x0000e400


	//   ....[152]....
        /*0778*/ 	.word	0x0000e870


	//   ....[153]....
        /*077c*/ 	.word	0x0000ed50


	//   ....[154]....
        /*0780*/ 	.word	0x0000ee40


	//   ....[155]....
        /*0784*/ 	.word	0x0000eee0


	//   ....[156]....
        /*0788*/ 	.word	0x0000ef40


	//   ....[157]....
        /*078c*/ 	.word	0x0000f040


	//   ....[158]....
        /*0790*/ 	.word	0x0000f0b0


	//   ....[159]....
        /*0794*/ 	.word	0x0000f1b0


	//   ....[160]....
        /*0798*/ 	.word	0x0000f220


	//   ....[161]....
        /*079c*/ 	.word	0x0000f320


	//   ....[162]....
        /*07a0*/ 	.word	0x0000f390


	//   ....[163]....
        /*07a4*/ 	.word	0x0000f490


	//   ....[164]....
        /*07a8*/ 	.word	0x0000f500


	//   ....[165]....
        /*07ac*/ 	.word	0x0000f600


	//   ....[166]....
        /*07b0*/ 	.word	0x0000f670


	//   ....[167]....
        /*07b4*/ 	.word	0x0000f770


	//   ....[168]....
        /*07b8*/ 	.word	0x0000f7e0


	//   ....[169]....
        /*07bc*/ 	.word	0x0000f8c0


	//   ....[170]....
        /*07c0*/ 	.word	0x0000f9b0


	//   ....[171]....
        /*07c4*/ 	.word	0x0000fa20


	//   ....[172]....
        /*07c8*/ 	.word	0x0000faa0


	//   ....[173]....
        /*07cc*/ 	.word	0x0000fb50


	//   ....[174]....
        /*07d0*/ 	.word	0x0000fbd0


	//   ....[175]....
        /*07d4*/ 	.word	0x0000fca0


	//   ....[176]....
        /*07d8*/ 	.word	0x0000fd20


	//   ....[177]....
        /*07dc*/ 	.word	0x0000fdf0


	//   ....[178]....
        /*07e0*/ 	.word	0x0000fe70


	//   ....[179]....
        /*07e4*/ 	.word	0x0000ff40


	//   ....[180]....
        /*07e8*/ 	.word	0x0000ffc0


	//   ....[181]....
        /*07ec*/ 	.word	0x00010090


	//   ....[182]....
        /*07f0*/ 	.word	0x00010110


	//   ....[183]....
        /*07f4*/ 	.word	0x000101e0


	//   ....[184]....
        /*07f8*/ 	.word	0x00010260


	//   ....[185]....
        /*07fc*/ 	.word	0x00010310


	//   ....[186]....
        /*0800*/ 	.word	0x00010440


	//   ....[187]....
        /*0804*/ 	.word	0x000104e0


	//   ....[188]....
        /*0808*/ 	.word	0x00010550


	//   ....[189]....
        /*080c*/ 	.word	0x00010610


	//   ....[190]....
        /*0810*/ 	.word	0x00010670


	//   ....[191]....
        /*0814*/ 	.word	0x00010730


	//   ....[192]....
        /*0818*/ 	.word	0x00010790


	//   ....[193]....
        /*081c*/ 	.word	0x00010850


	//   ....[194]....
        /*0820*/ 	.word	0x000108b0


	//   ....[195]....
        /*0824*/ 	.word	0x00010970


	//   ....[196]....
        /*0828*/ 	.word	0x000109d0


	//   ....[197]....
        /*082c*/ 	.word	0x00010a90


	//   ....[198]....
        /*0830*/ 	.word	0x00010af0


	//   ....[199]....
        /*0834*/ 	.word	0x00010bb0


	//   ....[200]....
        /*0838*/ 	.word	0x00010c10


	//   ....[201]....
        /*083c*/ 	.word	0x00010cd0


	//   ....[202]....
        /*0840*/ 	.word	0x00010dc0


	//   ....[203]....
        /*0844*/ 	.word	0x00010e60


	//   ....[204]....
        /*0848*/ 	.word	0x00010ec0


	//   ....[205]....
        /*084c*/ 	.word	0x00010f90


	//   ....[206]....
        /*0850*/ 	.word	0x00010ff0


	//   ....[207]....
        /*0854*/ 	.word	0x000110c0


	//   ....[208]....
        /*0858*/ 	.word	0x00011120


	//   ....[209]....
        /*085c*/ 	.word	0x000111f0


	//   ....[210]....
        /*0860*/ 	.word	0x00011250


	//   ....[211]....
        /*0864*/ 	.word	0x00011320


	//   ....[212]....
        /*0868*/ 	.word	0x00011380


	//   ....[213]....
        /*086c*/ 	.word	0x00011450


	//   ....[214]....
        /*0870*/ 	.word	0x000114b0


	//   ....[215]....
        /*0874*/ 	.word	0x00011580


	//   ....[216]....
        /*0878*/ 	.word	0x000115e0


	//   ....[217]....
        /*087c*/ 	.word	0x000116a0


	//   ....[218]....
        /*0880*/ 	.word	0x000117c0


	//   ....[219]....
        /*0884*/ 	.word	0x00011860


	//   ....[220]....
        /*0888*/ 	.word	0x00011920


	//   ....[221]....
        /*088c*/ 	.word	0x000119f0


	//   ....[222]....
        /*0890*/ 	.word	0x00011a50


	//   ....[223]....
        /*0894*/ 	.word	0x00011b30


	//   ....[224]....
        /*0898*/ 	.word	0x00011b90


	//   ....[225]....
        /*089c*/ 	.word	0x00011c60


	//   ....[226]....
        /*08a0*/ 	.word	0x00011cc0


	//   ....[227]....
        /*08a4*/ 	.word	0x00011d90


	//   ....[228]....
        /*08a8*/ 	.word	0x00011df0


	//   ....[229]....
        /*08ac*/ 	.word	0x00011ed0


	//   ....[230]....
        /*08b0*/ 	.word	0x00011f30


	//   ....[231]....
        /*08b4*/ 	.word	0x00012000


	//   ....[232]....
        /*08b8*/ 	.word	0x00012060


	//   ....[233]....
        /*08bc*/ 	.word	0x00012120


	//   ....[234]....
        /*08c0*/ 	.word	0x000121b0


	//   ....[235]....
        /*08c4*/ 	.word	0x00012250


	//   ....[236]....
        /*08c8*/ 	.word	0x00012370


	//   ....[237]....
        /*08cc*/ 	.word	0x000123e0


	//   ....[238]....
        /*08d0*/ 	.word	0x00012450


	//   ....[239]....
        /*08d4*/ 	.word	0x000124c0


	//   ....[240]....
        /*08d8*/ 	.word	0x00012530


	//   ....[241]....
        /*08dc*/ 	.word	0x000125b0


	//   ....[242]....
        /*08e0*/ 	.word	0x00012640


	//   ....[243]....
        /*08e4*/ 	.word	0x000126d0


	//   ....[244]....
        /*08e8*/ 	.word	0x00012740


	//   ....[245]....
        /*08ec*/ 	.word	0x000127b0


	//   ....[246]....
        /*08f0*/ 	.word	0x00012820


	//   ....[247]....
        /*08f4*/ 	.word	0x000128a0


	//   ....[248]....
        /*08f8*/ 	.word	0x00012910


	//   ....[249]....
        /*08fc*/ 	.word	0x000129b0


	//   ....[250]....
        /*0900*/ 	.word	0x00012a40


	//   ....[251]....
        /*0904*/ 	.word	0x00012b60


	//----- nvinfo : EIATTR_REG_RECONFIG
	.align		4
.L_881:
        /*0908*/ 	.byte	0x01, 0x54
	.zero		2


	//----- nvinfo : EIATTR_SYSCALL_OFFSETS
	.align		4
        /*090c*/ 	.byte	0x04, 0x46
        /*090e*/ 	.short	(.L_883 - .L_882)


	//   ....[0]....
.L_882:
        /*0910*/ 	.word	0x00001530


	//   ....[1]....
        /*0914*/ 	.word	0x0000a890


	//   ....[2]....
        /*0918*/ 	.word	0x0000a9e0


	//   ....[3]....
        /*091c*/ 	.word	0x0000aad0


	//   ....[4]....
        /*0920*/ 	.word	0x0000ba60


	//----- nvinfo : EIATTR_MBARRIER_INSTR_OFFSETS
	.align		4
.L_883:
        /*0924*/ 	.byte	0x04, 0x39
        /*0926*/ 	.short	(.L_885 - .L_884)


	//   ....[0]....
.L_884:
        /*0928*/ 	.word	0x00000180
        /*092c*/ 	.word	0x000000ff
        /*0930*/ 	.word	0x00028800
        /*0934*/ 	.short	0x0100
        /*0936*/ 	.byte	0x08
	.zero		1


	//   ....[1]....
        /*0938*/ 	.word	0x00000190
        /*093c*/ 	.word	0x000000ff
        /*0940*/ 	.word	0x00028820
        /*0944*/ 	.short	0x0100
        /*0946*/ 	.byte	0x08
	.zero		1


	//   ....[2]....
        /*0948*/ 	.word	0x00000280
        /*094c*/ 	.word	0x000000ff
        /*0950*/ 	.word	0x00028830
        /*0954*/ 	.short	0x0100
        /*0956*/ 	.byte	0x08
	.zero		1


	//   ....[3]....
        /*0958*/ 	.word	0x00000290
        /*095c*/ 	.word	0x000000ff
        /*0960*/ 	.word	0x00028840
        /*0964*/ 	.short	0x0100
        /*0966*/ 	.byte	0x08
	.zero		1


	//   ....[4]....
        /*0968*/ 	.word	0x000002a0
        /*096c*/ 	.word	0x000000ff
        /*0970*/ 	.word	0x00028838
        /*0974*/ 	.short	0x0100
        /*0976*/ 	.byte	0x08
	.zero		1


	//   ....[5]....
        /*0978*/ 	.word	0x000002b0
        /*097c*/ 	.word	0x000000ff
        /*0980*/ 	.word	0x00028848
        /*0984*/ 	.short	0x0100
        /*0986*/ 	.byte	0x08
	.zero		1


	//   ....[6]....
        /*0988*/ 	.word	0x000003e0
        /*098c*/ 	.word	0x000000ff
        /*0990*/ 	.word	0x00028850
        /*0994*/ 	.short	0x0100
        /*0996*/ 	.byte	0x08
	.zero		1


	//   ....[7]....
        /*0998*/ 	.word	0x000003f0
        /*099c*/ 	.word	0x000000ff
        /*09a0*/ 	.word	0x00028860
        /*09a4*/ 	.short	0x0100
        /*09a6*/ 	.byte	0x08
	.zero		1


	//   ....[8]....
        /*09a8*/ 	.word	0x00000400
        /*09ac*/ 	.word	0x000000ff
        /*09b0*/ 	.word	0x00028858
        /*09b4*/ 	.short	0x0100
        /*09b6*/ 	.byte	0x08
	.zero		1


	//   ....[9]....
        /*09b8*/ 	.word	0x00000410
        /*09bc*/ 	.word	0x000000ff
        /*09c0*/ 	.word	0x00028868
        /*09c4*/ 	.short	0x0100
        /*09c6*/ 	.byte	0x08
	.zero		1


	//   ....[10]....
        /*09c8*/ 	.word	0x00000500
        /*09cc*/ 	.word	0x000000ff
        /*09d0*/ 	.word	0x00028870
        /*09d4*/ 	.short	0x0100
        /*09d6*/ 	.byte	0x06
	.zero		1


	//   ....[11]....
        /*09d8*/ 	.word	0x00000510
        /*09dc*/ 	.word	0x000000ff
        /*09e0*/ 	.word	0x00028880
        /*09e4*/ 	.short	0x0100
        /*09e6*/ 	.byte	0x06
	.zero		1


	//   ....[12]....
        /*09e8*/ 	.word	0x00000520
        /*09ec*/ 	.word	0x000000ff
        /*09f0*/ 	.word	0x00028878
        /*09f4*/ 	.short	0x0100
        /*09f6*/ 	.byte	0x06
	.zero		1


	//   ....[13]....
        /*09f8*/ 	.word	0x00000530
        /*09fc*/ 	.word	0x000000ff
        /*0a00*/ 	.word	0x00028888
        /*0a04*/ 	.short	0x0100
        /*0a06*/ 	.byte	0x06
	.zero		1


	//   ....[14]....
        /*0a08*/ 	.word	0x00000660
        /*0a0c*/ 	.word	0x000000ff
        /*0a10*/ 	.word	0x00028890
        /*0a14*/ 	.short	0x0100
        /*0a16*/ 	.byte	0x08
	.zero		1


	//   ....[15]....
        /*0a18*/ 	.word	0x00000670
        /*0a1c*/ 	.word	0x000000ff
        /*0a20*/ 	.word	0x000288a0
        /*0a24*/ 	.short	0x0100
        /*0a26*/ 	.byte	0x08
	.zero		1


	//   ....[16]....
        /*0a28*/ 	.word	0x00000680
        /*0a2c*/ 	.word	0x000000ff
        /*0a30*/ 	.word	0x00028898
        /*0a34*/ 	.short	0x0100
        /*0a36*/ 	.byte	0x08
	.zero		1


	//   ....[17]....
        /*0a38*/ 	.word	0x00000690
        /*0a3c*/ 	.word	0x000000ff
        /*0a40*/ 	.word	0x000288a8
        /*0a44*/ 	.short	0x0100
        /*0a46*/ 	.byte	0x08
	.zero		1


	//   ....[18]....
        /*0a48*/ 	.word	0x000007d0
        /*0a4c*/ 	.word	0x000000ff
        /*0a50*/ 	.word	0x000288b0
        /*0a54*/ 	.short	0x0100
        /*0a56*/ 	.byte	0x08
	.zero		1


	//   ....[19]....
        /*0a58*/ 	.word	0x000007e0
        /*0a5c*/ 	.word	0x000000ff
        /*0a60*/ 	.word	0x000288c0
        /*0a64*/ 	.short	0x0100
        /*0a66*/ 	.byte	0x08
	.zero		1


	//   ....[20]....
        /*0a68*/ 	.word	0x000007f0
        /*0a6c*/ 	.word	0x000000ff
        /*0a70*/ 	.word	0x000288b8
        /*0a74*/ 	.short	0x0100
        /*0a76*/ 	.byte	0x08
	.zero		1


	//   ....[21]....
        /*0a78*/ 	.word	0x00000800
        /*0a7c*/ 	.word	0x000000ff
        /*0a80*/ 	.word	0x000288c8
        /*0a84*/ 	.short	0x0100
        /*0a86*/ 	.byte	0x08
	.zero		1


	//   ....[22]....
        /*0a88*/ 	.word	0x000015b0
        /*0a8c*/ 	.word	0x000000ff
        /*0a90*/ 	.word	0x00028800
        /*0a94*/ 	.short	0x010a
        /*0a96*/ 	.byte	0x31
	.zero		1


	//   ....[23]....
        /*0a98*/ 	.word	0x00001630
        /*0a9c*/ 	.word	0x00000000
        /*0aa0*/ 	.word	0x00028830
        /*0aa4*/ 	.short	0x010a
        /*0aa6*/ 	.byte	0x3f
	.zero		1


	//   ....[24]....
        /*0aa8*/ 	.word	0x00001680
        /*0aac*/ 	.word	0x00000000
        /*0ab0*/ 	.word	0x00028830
        /*0ab4*/ 	.short	0x010a
        /*0ab6*/ 	.byte	0x3f
	.zero		1


	//   ....[25]....
        /*0ab8*/ 	.word	0x00002340
        /*0abc*/ 	.word	0x000000ff
        /*0ac0*/ 	.word	0x00000000
        /*0ac4*/ 	.short	0x0101
        /*0ac6*/ 	.byte	0x06
	.zero		1


	//   ....[26]....
        /*0ac8*/ 	.word	0x00004370
        /*0acc*/ 	.word	0x000000ff
        /*0ad0*/ 	.word	0x00028830
        /*0ad4*/ 	.short	0x010a
        /*0ad6*/ 	.byte	0x06
	.zero		1


	//   ....[27]....
        /*0ad8*/ 	.word	0x000043b0
        /*0adc*/ 	.word	0x000000ff
        /*0ae0*/ 	.word	0x00028830
        /*0ae4*/ 	.short	0x010a
        /*0ae6*/ 	.byte	0x06
	.zero		1


	//   ....[28]....
        /*0ae8*/ 	.word	0x00004730
        /*0aec*/ 	.word	0x000000ff
        /*0af0*/ 	.word	0x00028850
        /*0af4*/ 	.short	0x010a
        /*0af6*/ 	.byte	0x06
	.zero		1


	//   ....[29]....
        /*0af8*/ 	.word	0x00004770
        /*0afc*/ 	.word	0x000000ff
        /*0b00*/ 	.word	0x00028850
        /*0b04*/ 	.short	0x010a
        /*0b06*/ 	.byte	0x06
	.zero		1


	//   ....[30]....
        /*0b08*/ 	.word	0x00005060
        /*0b0c*/ 	.word	0x000000ff
        /*0b10*/ 	.word	0x00000000
        /*0b14*/ 	.short	0x0101
        /*0b16*/ 	.byte	0x06
	.zero		1


	//   ....[31]....
        /*0b18*/ 	.word	0x00006550
        /*0b1c*/ 	.word	0x000000ff
        /*0b20*/ 	.word	0x00000000
        /*0b24*/ 	.short	0x0101
        /*0b26*/ 	.byte	0x06
	.zero		1


	//   ....[32]....
        /*0b28*/ 	.word	0x00006b90
        /*0b2c*/ 	.word	0x000000ff
        /*0b30*/ 	.word	0x00028850
        /*0b34*/ 	.short	0x010a
        /*0b36*/ 	.byte	0x05
	.zero		1


	//   ....[33]....
        /*0b38*/ 	.word	0x00006bd0
        /*0b3c*/ 	.word	0x000000ff
        /*0b40*/ 	.word	0x00028850
        /*0b44*/ 	.short	0x010a
        /*0b46*/ 	.byte	0x05
	.zero		1


	//   ....[34]....
        /*0b48*/ 	.word	0x000071a0
        /*0b4c*/ 	.word	0x000000ff
        /*0b50*/ 	.word	0x00000000
        /*0b54*/ 	.short	0x0101
        /*0b56*/ 	.byte	0x04
	.zero		1


	//   ....[35]....
        /*0b58*/ 	.word	0x00008740
        /*0b5c*/ 	.word	0x0000001c
        /*0b60*/ 	.word	0x00000000
        /*0b64*/ 	.short	0x0101
        /*0b66*/ 	.byte	0x3f
	.zero		1


	//   ....[36]....
        /*0b68*/ 	.word	0x0000afe0
        /*0b6c*/ 	.word	0x00000007
        /*0b70*/ 	.word	0x00028840
        /*0b74*/ 	.short	0x010a
        /*0b76*/ 	.byte	0x3f
	.zero		1


	//   ....[37]....
        /*0b78*/ 	.word	0x0000b760
        /*0b7c*/ 	.word	0x00000007
        /*0b80*/ 	.word	0x00028830
        /*0b84*/ 	.short	0x0107
        /*0b86*/ 	.byte	0x3f
	.zero		1


	//   ....[38]....
        /*0b88*/ 	.word	0x0000b830
        /*0b8c*/ 	.word	0x00000007
        /*0b90*/ 	.word	0x00028830
        /*0b94*/ 	.short	0x0101
        /*0b96*/ 	.byte	0x3f
	.zero		1


	//   ....[39]....
        /*0b98*/ 	.word	0x0000c310
        /*0b9c*/ 	.word	0x00000016
        /*0ba0*/ 	.word	0x00028800
        /*0ba4*/ 	.short	0x0107
        /*0ba6*/ 	.byte	0x3f
	.zero		1


	//   ....[40]....
        /*0ba8*/ 	.word	0x0000c410
        /*0bac*/ 	.word	0x00000016
        /*0bb0*/ 	.word	0x00028800
        /*0bb4*/ 	.short	0x0101
        /*0bb6*/ 	.byte	0x3f
	.zero		1


	//   ....[41]....
        /*0bb8*/ 	.word	0x0000c440
        /*0bbc*/ 	.word	0x00000016
        /*0bc0*/ 	.word	0x00028820
        /*0bc4*/ 	.short	0x010a
        /*0bc6*/ 	.byte	0x3f
	.zero		1


	//   ....[42]....
        /*0bc8*/ 	.word	0x0000c7c0
        /*0bcc*/ 	.word	0x00000006
        /*0bd0*/ 	.word	0x00028840
        /*0bd4*/ 	.short	0x010a
        /*0bd6*/ 	.byte	0x3f
	.zero		1


	//   ....[43]....
        /*0bd8*/ 	.word	0x0000cce0
        /*0bdc*/ 	.word	0x00000006
        /*0be0*/ 	.word	0x00028830
        /*0be4*/ 	.short	0x0107
        /*0be6*/ 	.byte	0x3f
	.zero		1


	//   ....[44]....
        /*0be8*/ 	.word	0x0000cda0
        /*0bec*/ 	.word	0x00000006
        /*0bf0*/ 	.word	0x00028830
        /*0bf4*/ 	.short	0x0101
        /*0bf6*/ 	.byte	0x3f
	.zero		1


	//   ....[45]....
        /*0bf8*/ 	.word	0x0000ce10
        /*0bfc*/ 	.word	0x00000006
        /*0c00*/ 	.word	0x00028860
        /*0c04*/ 	.short	0x010a
        /*0c06*/ 	.byte	0x3f
	.zero		1


	//   ....[46]....
        /*0c08*/ 	.word	0x0000d390
        /*0c0c*/ 	.word	0x00000006
        /*0c10*/ 	.word	0x00028850
        /*0c14*/ 	.short	0x0107
        /*0c16*/ 	.byte	0x3f
	.zero		1


	//   ....[47]....
        /*0c18*/ 	.word	0x0000d4f0
        /*0c1c*/ 	.word	0x00000006
        /*0c20*/ 	.word	0x00028850
        /*0c24*/ 	.short	0x0101
        /*0c26*/ 	.byte	0x3f
	.zero		1


	//   ....[48]....
        /*0c28*/ 	.word	0x0000d700
        /*0c2c*/ 	.word	0x00000000
        /*0c30*/ 	.word	0x00028860
        /*0c34*/ 	.short	0x010a
        /*0c36*/ 	.byte	0x3f
	.zero		1


	//   ....[49]....
        /*0c38*/ 	.word	0x0000dc30
        /*0c3c*/ 	.word	0x00000000
        /*0c40*/ 	.word	0x00028850
        /*0c44*/ 	.short	0x0107
        /*0c46*/ 	.byte	0x3f
	.zero		1


	//   ....[50]....
        /*0c48*/ 	.word	0x0000dcf0
        /*0c4c*/ 	.word	0x00000000
        /*0c50*/ 	.word	0x00028850
        /*0c54*/ 	.short	0x0101
        /*0c56*/ 	.byte	0x3f
	.zero		1


	//   ....[51]....
        /*0c58*/ 	.word	0x0000e7f0
        /*0c5c*/ 	.word	0x00000004
        /*0c60*/ 	.word	0x00028820
        /*0c64*/ 	.short	0x010a
        /*0c66*/ 	.byte	0x3f
	.zero		1


	//   ....[52]....
        /*0c68*/ 	.word	0x0000e970
        /*0c6c*/ 	.word	0x00000005
        /*0c70*/ 	.word	0x00028840
        /*0c74*/ 	.short	0x010a
        /*0c76*/ 	.byte	0x3f
	.zero		1


	//   ....[53]....
        /*0c78*/ 	.word	0x0000ea10
        /*0c7c*/ 	.word	0x00000019
        /*0c80*/ 	.word	0x00028840
        /*0c84*/ 	.short	0x010a
        /*0c86*/ 	.byte	0x3f
	.zero		1


	//   ....[54]....
        /*0c88*/ 	.word	0x0000ea50
        /*0c8c*/ 	.word	0x00000005
        /*0c90*/ 	.word	0x00028860
        /*0c94*/ 	.short	0x010a
        /*0c96*/ 	.byte	0x3f
	.zero		1


	//   ....[55]....
        /*0c98*/ 	.word	0x0000ea90
        /*0c9c*/ 	.word	0x00000019
        /*0ca0*/ 	.word	0x00028860
        /*0ca4*/ 	.short	0x010a
        /*0ca6*/ 	.byte	0x3f
	.zero		1


	//   ....[56]....
        /*0ca8*/ 	.word	0x0000eb00
        /*0cac*/ 	.word	0x00000003
        /*0cb0*/ 	.word	0x00028800
        /*0cb4*/ 	.short	0x010a
        /*0cb6*/ 	.byte	0x3f
	.zero		1


	//   ....[57]....
        /*0cb8*/ 	.word	0x0000eb50
        /*0cbc*/ 	.word	0x00000000
        /*0cc0*/ 	.word	0x00028830
        /*0cc4*/ 	.short	0x010a
        /*0cc6*/ 	.byte	0x3f
	.zero		1


	//   ....[58]....
        /*0cc8*/ 	.word	0x0000ebb0
        /*0ccc*/ 	.word	0x00000007
        /*0cd0*/ 	.word	0x00028830
        /*0cd4*/ 	.short	0x010a
        /*0cd6*/ 	.byte	0x3f
	.zero		1


	//   ....[59]....
        /*0cd8*/ 	.word	0x0000ec10
        /*0cdc*/ 	.word	0x00000007
        /*0ce0*/ 	.word	0x00028850
        /*0ce4*/ 	.short	0x010a
        /*0ce6*/ 	.byte	0x3f
	.zero		1


	//   ....[60]....
        /*0ce8*/ 	.word	0x0000ec70
        /*0cec*/ 	.word	0x00000005
        /*0cf0*/ 	.word	0x00028850
        /*0cf4*/ 	.short	0x010a
        /*0cf6*/ 	.byte	0x3f
	.zero		1


	//   ....[61]....
        /*0cf8*/ 	.word	0x0000ed90
        /*0cfc*/ 	.word	0x00000007
        /*0d00*/ 	.word	0x00028840
        /*0d04*/ 	.short	0x010a
        /*0d06*/ 	.byte	0x3f
	.zero		1


	//   ....[62]....
        /*0d08*/ 	.word	0x00010340
        /*0d0c*/ 	.word	0x00000016
        /*0d10*/ 	.word	0x00028820
        /*0d14*/ 	.short	0x010a
        /*0d16*/ 	.byte	0x3f
	.zero		1


	//   ....[63]....
        /*0d18*/ 	.word	0x00010390
        /*0d1c*/ 	.word	0x00000006
        /*0d20*/ 	.word	0x00028840
        /*0d24*/ 	.short	0x010a
        /*0d26*/ 	.byte	0x3f
	.zero		1


	//   ....[64]....
        /*0d28*/ 	.word	0x00010d10
        /*0d2c*/ 	.word	0x00000006
        /*0d30*/ 	.word	0x00028860
        /*0d34*/ 	.short	0x010a
        /*0d36*/ 	.byte	0x3f
	.zero		1


	//   ....[65]....
        /*0d38*/ 	.word	0x00011710
        /*0d3c*/ 	.word	0x00000000
        /*0d40*/ 	.word	0x00028860
        /*0d44*/ 	.short	0x010a
        /*0d46*/ 	.byte	0x3f
	.zero		1


	//   ....[66]....
        /*0d48*/ 	.word	0x00012a80
        /*0d4c*/ 	.word	0x00000004
        /*0d50*/ 	.word	0x00028820
        /*0d54*/ 	.short	0x010a
        /*0d56*/ 	.byte	0x3f
	.zero		1


	//   ....[67]....
        /*0d58*/ 	.word	0x00012c20
        /*0d5c*/ 	.word	0x00000005
        /*0d60*/ 	.word	0x00028840
        /*0d64*/ 	.short	0x010a
        /*0d66*/ 	.byte	0x3f
	.zero		1


	//   ....[68]....
        /*0d68*/ 	.word	0x00012c70
        /*0d6c*/ 	.word	0x00000019
        /*0d70*/ 	.word	0x00028840
        /*0d74*/ 	.short	0x010a
        /*0d76*/ 	.byte	0x3f
	.zero		1


	//   ....[69]....
        /*0d78*/ 	.word	0x00012cc0
        /*0d7c*/ 	.word	0x00000005
        /*0d80*/ 	.word	0x00028860
        /*0d84*/ 	.short	0x010a
        /*0d86*/ 	.byte	0x3f
	.zero		1


	//----- nvinfo : EIATTR_NUM_MBARRIERS
	.align		4
.L_885:
        /*0d88*/ 	.byte	0x03, 0x38
        /*0d8a*/ 	.short	0x0016


	//----- nvinfo : EIATTR_EXIT_INSTR_OFFSETS
	.align		4
        /*0d8c*/ 	.byte	0x04, 0x1c
        /*0d8e*/ 	.short	(.L_887 - .L_886)


	//   ....[0]....
.L_886:
        /*0d90*/ 	.word	0x000009b0


	//   ....[1]....
        /*0d94*/ 	.word	0x00009700


	//   ....[2]....
        /*0d98*/ 	.word	0x0000eae0


	//----- nvinfo : EIATTR_MAX_THREADS
	.align		4
.L_887:
        /*0d9c*/ 	.byte	0x04, 0x05
        /*0d9e*/ 	.short	(.L_889 - .L_888)
.L_888:
        /*0da0*/ 	.word	0x00000180
        /*0da4*/ 	.word	0x00000001
        /*0da8*/ 	.word	0x00000001


	//----- nvinfo : EIATTR_CRS_STACK_SIZE
	.align		4
.L_889:
        /*0dac*/ 	.byte	0x04, 0x1e
        /*0dae*/ 	.short	(.L_891 - .L_890)
.L_890:
        /*0db0*/ 	.word	0x00000000


	//----- nvinfo : EIATTR_CBANK_PARAM_SIZE
	.align		4
.L_891:
        /*0db4*/ 	.byte	0x03, 0x19
        /*0db6*/ 	.short	0x0af0


	//----- nvinfo : EIATTR_PARAM_CBANK
	.align		4
        /*0db8*/ 	.byte	0x04, 0x0a
        /*0dba*/ 	.short	(.L_893 - .L_892)
	.align		4
.L_892:
        /*0dbc*/ 	.word	index@(.nv.constant0._ZN7cutlass13device_kernelIN5flash11enable_sm90INS1_16FlashAttnFwdSm90INS1_25CollectiveMainloopFwdSm90ILi2EN4cute5tupleIJNS5_1CILi1EEES8_S8_EEENS6_IJNS7_ILi128EEESA_SA_EEELi128ENS_10bfloat16_tEfNS_4arch4Sm90ELb0ELb0ELb1ELb1ELb1ELb0ELb0ELb1ELb1ELb1ELb0ELb0EEENS1_21CollectiveEpilogueFwdISB_S9_SC_SE_Li256ELb1ELb1ELb0ELb0EEENS1_36VarlenDynamicPersistentTileSchedulerILi128ELi128ELi256ELi128ELb0ELb1ELb1ELb0ELb1ELb1EEEEEEEEEvNT_6ParamsE)
        /*0dc0*/ 	.short	0x0210
        /*0dc2*/ 	.short	0x0af0


	//----- nvinfo : EIATTR_SW_WAR
	.align		4
.L_893:
        /*0dc4*/ 	.byte	0x04, 0x36
        /*0dc6*/ 	.short	(.L_895 - .L_894)
.L_894:
        /*0dc8*/ 	.word	0x00000008
.L_895:


//--------------------- .nv.info._ZN7cutlass13device_kernelIN5flash11enable_sm90INS1_16FlashAttnFwdSm90INS1_25CollectiveMainloopFwdSm90ILi2EN4cute5tupleIJNS5_1CILi1EEES8_S8_EEENS6_IJNS7_ILi128EEESA_SA_EEELi128ENS_10bfloat16_tEfNS_4arch4Sm90ELb0ELb0ELb1ELb1ELb1ELb1ELb0ELb1ELb1ELb1ELb0ELb0EEENS1_21CollectiveEpilogueFwdISB_S9_SC_SE_Li256ELb1ELb1ELb0ELb0EEENS1_36VarlenDynamicPersistentTileSchedulerILi128ELi128ELi256ELi128ELb0ELb1ELb1ELb0ELb1ELb1EEEEEEEEEvNT_6ParamsE --------------------------
	.section	.nv.info._ZN7cutlass13device_kernelIN5flash11enable_sm90INS1_16FlashAttnFwdSm90INS1_25CollectiveMainloopFwdSm90ILi2EN4cute5tupleIJNS5_1CILi1EEES8_S8_EEENS6_IJNS7_ILi128EEESA_SA_EEELi128ENS_10bfloat16_tEfNS_4arch4Sm90ELb0ELb0ELb1ELb1ELb1ELb1ELb0ELb1ELb1ELb1ELb0ELb0EEENS1_21CollectiveEpilogueFwdISB_S9_SC_SE_Li256ELb1ELb1ELb0ELb0EEENS1_36VarlenDynamicPersistentTileSchedulerILi128ELi128ELi256ELi128ELb0ELb1ELb1ELb0ELb1ELb1EEEEEEEEEvNT_6ParamsE,"",@"SHT_CUDA_INFO"
	.sectionflags	@""
	.align	4


	//----- nvinfo : EIATTR_CUDA_API_VERSION
	.align		4
        /*0000*/ 	.byte	0x04, 0x37
        /*0002*/ 	.short	(.L_897 - .L_896)
.L_896:
        /*0004*/ 	.word	0x00000082


	//----- nvinfo : EIATTR_KPARAM_INFO
	.align		4
.L_897:
        /*0008*/ 	.byte	0x04, 0x17
        /*000a*/ 	.short	(.L_899 - .L_898)
.L_898:
        /*000c*/ 	.word	0x00000000
        /*0010*/ 	.short	0x0000
        /*0012*/ 	.short	0x0070
        /*0014*/ 	.byte	0x00, 0xf0, 0x01, 0x2a


	//----- nvinfo : EIATTR_SPARSE_MMA_MASK
	.align		4
.L_899:
        /*0018*/ 	.byte	0x03, 0x50
        /*001a*/ 	.short	0x0000


	//----- nvinfo : EIATTR_MAXREG_COUNT
	.align		4
        /*001c*/ 	.byte	0x03, 0x1b
        /*001e*/ 	.short	0x00a8


	//----- nvinfo : EIATTR_NUM_BARRIERS
	.align		4
        /*0020*/ 	.byte	0x02, 0x4c
        /*0022*/ 	.byte	0x10
	.zero		1


	//----- nvinfo : EIATTR_EXTERNS
	.align		4
        /*0024*/ 	.byte	0x04, 0x0f
        /*0026*/ 	.short	(.L_901 - .L_900)


	//   ....[0]....
	.align		4
.L_900:
        /*0028*/ 	.word	index@(__assertfail)


	//----- nvinfo : EIATTR_ANNOTATIONS
	.align		4
.L_901:
        /*002c*/ 	.byte	0x04, 0x55
        /*002e*/ 	.short	(.L_903 - .L_902)


	//   ....[0]....
.L_902:
        /* <DEDUP_REMOVED lines=22> */


	//----- nvinfo : EIATTR_MERCURY_ISA_VERSION
	.align		4
.L_903:
        /*0178*/ 	.byte	0x03, 0x5f
        /*017a*/ 	.short	0x0101


	//----- nvinfo : EIATTR_UNUSED_LOAD_BYTE_OFFSET
	.align		4
        /*017c*/ 	.byte	0x04, 0x44
        /*017e*/ 	.short	(.L_905 - .L_904)


	//   ....[0]....
.L_904:
        /*0180*/ 	.word	0x00000a40
        /*0184*/ 	.word	0x0000fff0


	//   ....[1]....
        /*0188*/ 	.word	0x00012610
        /*018c*/ 	.word	0x0000fff0


	//----- nvinfo : EIATTR_INT_WARP_WIDE_INSTR_OFFSETS
	.align		4
.L_905:
        /*0190*/ 	.byte	0x04, 0x31
        /*0192*/ 	.short	(.L_907 - .L_906)


	//   ....[0]....
.L_906:
        /*0194*/ 	.word	0x00000120


	//   ....[1]....
        /*0198*/ 	.word	0x000001c0


	//   ....[2]....
        /*019c*/ 	.word	0x00000230


	//   ....[3]....
        /*01a0*/ 	.word	0x000167e0


	//   ....[4]....
        /*01a4*/ 	.word	0x00016870


	//   ....[5]....
        /*01a8*/ 	.word	0x00019740


	//   ....[6]....
        /*01ac*/ 	.word	0x000197d0


	//----- nvinfo : EIATTR_COOP_GROUP_MASK_REGIDS
	.align		4
.L_907:
        /*01b0*/ 	.byte	0x04, 0x29
        /*01b2*/ 	.short	(.L_909 - .L_908)


	//   ....[0]....
.L_908:
        /*01b4*/ 	.word	0xffffffff


	//   ....[1]....
        /*01b8*/ 	.word	0xffffffff


	//   ....[2]....
        /*01bc*/ 	.word	0xffffffff


	//   ....[3]....
        /*01c0*/ 	.word	0xffffffff


	//   ....[4]....
        /*01c4*/ 	.word	0xffffffff


	//   ....[5]....
        /*01c8*/ 	.word	0xffffffff


	//   ....[6]....
        /*01cc*/ 	.word	0xffffffff


	//   ....[7]....
        /*01d0*/ 	.word	0xffffffff


	//   ....[8]....
        /*01d4*/ 	.word	0xffffffff


	//   ....[9]....
        /*01d8*/ 	.word	0xffffffff


	//   ....[10]....
        /*01dc*/ 	.word	0xffffffff


	//   ....[11]....
        /*01e0*/ 	.word	0xffffffff


	//   ....[12]....
        /*01e4*/ 	.word	0xffffffff


	//   ....[13]....
        /*01e8*/ 	.word	0xffffffff


	//   ....[14]....
        /*01ec*/ 	.word	0xffffffff


	//   ....[15]....
        /*01f0*/ 	.word	0xffffffff


	//   ....[16]....
        /*01f4*/ 	.word	0xffffffff


	//   ....[17]....
        /*01f8*/ 	.word	0xffffffff


	//   ....[18]....
        /*01fc*/ 	.word	0xffffffff


	//   ....[19]....
        /*0200*/ 	.word	0xffffffff


	//   ....[20]....
        /*0204*/ 	.word	0xffffffff


	//   ....[21]....
        /*0208*/ 	.word	0xffffffff


	//   ....[22]....
        /*020c*/ 	.word	0xffffffff


	//   ....[23]....
        /*0210*/ 	.word	0xffffffff


	//   ....[24]....
        /*0214*/ 	.word	0xffffffff


	//   ....[25]....
        /*0218*/ 	.word	0xffffffff


	//   ....[26]....
        /*021c*/ 	.word	0xffffffff


	//   ....[27]....
        /*0220*/ 	.word	0xffffffff


	//   ....[28]....
        /*0224*/ 	.word	0xffffffff


	//   ....[29]....
        /*0228*/ 	.word	0xffffffff


	//   ....[30]....
        /*022c*/ 	.word	0xffffffff


	//   ....[31]....
        /*0230*/ 	.word	0xffffffff


	//   ....[32]....
        /*0234*/ 	.word	0xffffffff


	//   ....[33]....
        /*0238*/ 	.word	0xffffffff


	//   ....[34]....
        /*023c*/ 	.word	0xffffffff


	//   ....[35]....
        /*0240*/ 	.word	0xffffffff


	//   ....[36]....
        /*0244*/ 	.word	0xffffffff


	//   ....[37]....
        /*0248*/ 	.word	0xffffffff


	//   ....[38]....
        /*024c*/ 	.word	0xffffffff


	//   ....[39]....
        /*0250*/ 	.word	0xffffffff


	//   ....[40]....
        /*0254*/ 	.word	0xffffffff


	//   ....[41]....
        /*0258*/ 	.word	0xffffffff


	//   ....[42]....
        /*025c*/ 	.word	0xffffffff


	//   ....[43]....
        /*0260*/ 	.word	0xffffffff


	//   ....[44]....
        /*0264*/ 	.word	0xffffffff


	//   ....[45]....
        /*0268*/ 	.word	0xffffffff


	//   ....[46]....
        /*026c*/ 	.word	0xffffffff


	//   ....[47]....
        /*0270*/ 	.word	0xffffffff


	//   ....[48]....
        /*0274*/ 	.word	0xffffffff


	//   ....[49]....
        /*0278*/ 	.word	0xffffffff


	//   ....[50]....
        /*027c*/ 	.word	0xffffffff


	//   ....[51]....
        /*0280*/ 	.word	0xffffffff


	//   ....[52]....
        /*0284*/ 	.word	0xffffffff


	//   ....[53]....
        /*0288*/ 	.word	0xffffffff


	//   ....[54]....
        /*028c*/ 	.word	0xffffffff


	//   ....[55]....
        /*0290*/ 	.word	0xffffffff


	//   ....[56]....
        /*0294*/ 	.word	0xffffffff


	//   ....[57]....
        /*0298*/ 	.word	0xffffffff


	//   ....[58]....
        /*029c*/ 	.word	0xffffffff


	//   ....[59]....
        /*02a0*/ 	.word	0xffffffff


	//   ....[60]....
        /*02a4*/ 	.word	0xffffffff


	//   ....[61]....
        /*02a8*/ 	.word	0xffffffff


	//   ....[62]....
        /*02ac*/ 	.word	0xffffffff


	//   ....[63]....
        /*02b0*/ 	.word	0xffffffff


	//   ....[64]....
        /*02b4*/ 	.word	0xffffffff


	//   ....[65]....
        /*02b8*/ 	.word	0xffffffff


	//   ....[66]....
        /*02bc*/ 	.word	0xffffffff


	//   ....[67]....
        /*02c0*/ 	.word	0xffffffff


	//   ....[68]....
        /*02c4*/ 	.word	0xffffffff


	//   ....[69]....
        /*02c8*/ 	.word	0xffffffff


	//   ....[70]....
        /*02cc*/ 	.word	0xffffffff


	//   ....[71]....
        /*02d0*/ 	.word	0xffffffff


	//   ....[72]....
        /*02d4*/ 	.word	0xffffffff


	//   ....[73]....
        /*02d8*/ 	.word	0xffffffff


	//   ....[74]....
        /*02dc*/ 	.word	0xffffffff


	//   ....[75]....
        /*02e0*/ 	.word	0xffffffff


	//   ....[76]....
        /*02e4*/ 	.word	0xffffffff


	//   ....[77]....
        /*02e8*/ 	.word	0xffffffff


	//   ....[78]....
        /*02ec*/ 	.word	0xffffffff


	//   ....[79]....
        /*02f0*/ 	.word	0xffffffff


	//   ....[80]....
        /*02f4*/ 	.word	0xffffffff


	//   ....[81]....
        /*02f8*/ 	.word	0xffffffff


	//   ....[82]....
        /*02fc*/ 	.word	0xffffffff


	//   ....[83]....
        /*0300*/ 	.word	0xffffffff


	//   ....[84]....
        /*0304*/ 	.word	0xffffffff


	//   ....[85]....
        /*0308*/ 	.word	0xffffffff


	//   ....[86]....
        /*030c*/ 	.word	0xffffffff


	//   ....[87]....
        /*0310*/ 	.word	0xffffffff


	//   ....[88]....
        /*0314*/ 	.word	0xffffffff


	//   ....[89]....
        /*0318*/ 	.word	0xffffffff


	//   ....[90]....
        /*031c*/ 	.word	0xffffffff


	//   ....[91]....
        /*0320*/ 	.word	0xffffffff


	//   ....[92]....
        /*0324*/ 	.word	0xffffffff


	//   ....[93]....
        /*0328*/ 	.word	0xffffffff


	//   ....[94]....
        /*032c*/ 	.word	0xffffffff


	//   ....[95]....
        /*0330*/ 	.word	0xffffffff


	//   ....[96]....
        /*0334*/ 	.word	0xffffffff


	//   ....[97]....
        /*0338*/ 	.word	0xffffffff


	//   ....[98]....
        /*033c*/ 	.word	0xffffffff


	//   ....[99]....
        /*0340*/ 	.word	0xffffffff


	//   ....[100]....
        /*0344*/ 	.word	0xffffffff


	//   ....[101]....
        /*0348*/ 	.word	0xffffffff


	//   ....[102]....
        /*034c*/ 	.word	0xffffffff


	//   ....[103]....
        /*0350*/ 	.word	0xffffffff


	//   ....[104]....
        /*0354*/ 	.word	0xffffffff


	//   ....[105]....
        /*0358*/ 	.word	0xffffffff


	//   ....[106]....
        /*035c*/ 	.word	0xffffffff


	//   ....[107]....
        /*0360*/ 	.word	0xffffffff


	//   ....[108]....
        /*0364*/ 	.word	0xffffffff


	//   ....[109]....
        /*0368*/ 	.word	0xffffffff


	//   ....[110]....
        /*036c*/ 	.word	0xffffffff


	//   ....[111]....
        /*0370*/ 	.word	0xffffffff


	//   ....[112]....
        /*0374*/ 	.word	0xffffffff


	//   ....[113]....
        /*0378*/ 	.word	0xffffffff


	//   ....[114]....
        /*037c*/ 	.word	0xffffffff


	//   ....[115]....
        /*0380*/ 	.word	0xffffffff


	//   ....[116]....
        /*0384*/ 	.word	0xffffffff


	//   ....[117]....
        /*0388*/ 	.word	0xffffffff


	//   ....[118]....
        /*038c*/ 	.word	0xffffffff


	//   ....[119]....
        /*0390*/ 	.word	0xffffffff


	//   ....[120]....
        /*0394*/ 	.word	0xffffffff


	//   ....[121]....
        /*0398*/ 	.word	0xffffffff


	//   ....[122]....
        /*039c*/ 	.word	0xffffffff


	//   ....[123]....
        /*03a0*/ 	.word	0xffffffff


	//   ....[124]....
        /*03a4*/ 	.word	0xffffffff


	//   ....[125]....
        /*03a8*/ 	.word	0xffffffff


	//   ....[126]....
        /*03ac*/ 	.word	0xffffffff


	//   ....[127]....
        /*03b0*/ 	.word	0xffffffff


	//   ....[128]....
        /*03b4*/ 	.word	0xffffffff


	//   ....[129]....
        /*03b8*/ 	.word	0xffffffff


	//   ....[130]....
        /*03bc*/ 	.word	0xffffffff


	//   ....[131]....
        /*03c0*/ 	.word	0xffffffff


	//   ....[132]....
        /*03c4*/ 	.word	0xffffffff


	//   ....[133]....
        /*03c8*/ 	.word	0xffffffff


	//   ....[134]....
        /*03cc*/ 	.word	0xffffffff


	//   ....[135]....
        /*03d0*/ 	.word	0xffffffff


	//   ....[136]....
        /*03d4*/ 	.word	0xffffffff


	//   ....[137]....
        /*03d8*/ 	.word	0xffffffff


	//   ....[138]....
        /*03dc*/ 	.word	0xffffffff


	//   ....[139]....
        /*03e0*/ 	.word	0xffffffff


	//   ....[140]....
        /*03e4*/ 	.word	0xffffffff


	//   ....[141]....
        /*03e8*/ 	.word	0xffffffff


	//   ....[142]....
        /*03ec*/ 	.word	0xffffffff


	//   ....[143]....
        /*03f0*/ 	.word	0xffffffff


	//   ....[144]....
        /*03f4*/ 	.word	0xffffffff


	//   ....[145]....
        /*03f8*/ 	.word	0xffffffff


	//   ....[146]....
        /*03fc*/ 	.word	0xffffffff


	//   ....[147]....
        /*0400*/ 	.word	0xffffffff


	//   ....[148]....
        /*0404*/ 	.word	0xffffffff


	//   ....[149]....
        /*0408*/ 	.word	0xffffffff


	//   ....[150]....
        /*040c*/ 	.word	0xffffffff


	//   ....[151]....
        /*0410*/ 	.word	0xffffffff


	//   ....[152]....
        /*0414*/ 	.word	0xffffffff


	//   ....[153]....
        /*0418*/ 	.word	0xffffffff


	//   ....[154]....
        /*041c*/ 	.word	0xffffffff


	//   ....[155]....
        /*0420*/ 	.word	0xffffffff


	//   ....[156]....
        /*0424*/ 	.word	0xffffffff


	//   ....[157]....
        /*0428*/ 	.word	0xffffffff


	//   ....[158]....
        /*042c*/ 	.word	0xffffffff


	//   ....[159]....
        /*0430*/ 	.word	0xffffffff


	//   ....[160]....
        /*0434*/ 	.word	0xffffffff


	//   ....[161]....
        /*0438*/ 	.word	0xffffffff


	//   ....[162]....
        /*043c*/ 	.word	0xffffffff


	//   ....[163]....
        /*0440*/ 	.word	0xffffffff


	//   ....[164]....
        /*0444*/ 	.word	0xffffffff


	//   ....[165]....
        /*0448*/ 	.word	0xffffffff


	//   ....[166]....
        /*044c*/ 	.word	0xffffffff


	//   ....[167]....
        /*0450*/ 	.word	0xffffffff


	//   ....[168]....
        /*0454*/ 	.word	0xffffffff


	//   ....[169]....
        /*0458*/ 	.word	0xffffffff


	//   ....[170]....
        /*045c*/ 	.word	0xffffffff


	//   ....[171]....
        /*0460*/ 	.word	0xffffffff


	//   ....[172]....
        /*0464*/ 	.word	0xffffffff


	//   ....[173]....
        /*0468*/ 	.word	0xffffffff


	//   ....[174]....
        /*046c*/ 	.word	0xffffffff


	//   ....[175]....
        /*0470*/ 	.word	0xffffffff


	//   ....[176]....
        /*0474*/ 	.word	0xffffffff


	//   ....[177]....
        /*0478*/ 	.word	0xffffffff


	//   ....[178]....
        /*047c*/ 	.word	0xffffffff


	//   ....[179]....
        /*0480*/ 	.word	0xffffffff


	//   ....[180]....
        /*0484*/ 	.word	0xffffffff


	//   ....[181]....
        /*0488*/ 	.word	0xffffffff


	//   ....[182]....
        /*048c*/ 	.word	0xffffffff


	//   ....[183]....
        /*0490*/ 	.word	0xffffffff


	//   ....[184]....
        /*0494*/ 	.word	0xffffffff


	//   ....[185]....
        /*0498*/ 	.word	0xffffffff


	//   ....[186]....
        /*049c*/ 	.word	0xffffffff


	//   ....[187]....
        /*04a0*/ 	.word	0xffffffff


	//   ....[188]....
        /*04a4*/ 	.word	0xffffffff


	//   ....[189]....
        /*04a8*/ 	.word	0xffffffff


	//   ....[190]....
        /*04ac*/ 	.word	0xffffffff


	//   ....[191]....
        /*04b0*/ 	.word	0xffffffff


	//   ....[192]....
        /*04b4*/ 	.word	0xffffffff


	//   ....[193]....
        /*04b8*/ 	.word	0xffffffff


	//   ....[194]....
        /*04bc*/ 	.word	0xffffffff


	//   ....[195]....
        /*04c0*/ 	.word	0x0500000f


	//   ....[196]....
        /*04c4*/ 	.word	0x0500000f


	//   ....[197]....
        /*04c8*/ 	.word	0x0500000f


	//   ....[198]....
        /*04cc*/ 	.word	0x0500000f


	//   ....[199]....
        /*04d0*/ 	.word	0x0500000f


	//   ....[200]....
        /*04d4*/ 	.word	0x0500000f


	//   ....[201]....
        /*04d8*/ 	.word	0x0500000f


	//   ....[202]....
        /*04dc*/ 	.word	0x0500000f


	//   ....[203]....
        /*04e0*/ 	.word	0x0500000f


	//   ....[204]....
        /*04e4*/ 	.word	0x0500000f


	//   ....[205]....
        /*04e8*/ 	.word	0x0500000f


	//   ....[206]....
        /*04ec*/ 	.word	0x0500000f


	//   ....[207]....
        /*04f0*/ 	.word	0x0500000f


	//   ....[208]....
        /*04f4*/ 	.word	0x0500000f


	//   ....[209]....
        /*04f8*/ 	.word	0x0500000f


	//   ....[210]....
        /*04fc*/ 	.word	0x0500000f


	//   ....[211]....
        /*0500*/ 	.word	0x0500000f


	//   ....[212]....
        /*0504*/ 	.word	0x0500000f


	//   ....[213]....
        /*0508*/ 	.word	0x0500000f


	//   ....[214]....
        /*050c*/ 	.word	0x0500000f


	//   ....[215]....
        /*0510*/ 	.word	0x0500000f


	//   ....[216]....
        /*0514*/ 	.word	0x0500000f


	//   ....[217]....
        /*0518*/ 	.word	0x0500000f


	//   ....[218]....
        /*051c*/ 	.word	0x0500000f


	//   ....[219]....
        /*0520*/ 	.word	0x0500000f


	//   ....[220]....
        /*0524*/ 	.word	0x0500000f


	//   ....[221]....
        /*0528*/ 	.word	0x0500000f


	//   ....[222]....
        /*052c*/ 	.word	0x0500000f


	//   ....[223]....
        /*0530*/ 	.word	0x0500000f


	//   ....[224]....
        /*0534*/ 	.word	0x0500000f


	//   ....[225]....
        /*0538*/ 	.word	0x0500000f


	//   ....[226]....
        /*053c*/ 	.word	0x0500000f


	//   ....[227]....
        /*0540*/ 	.word	0x0500000f


	//   ....[228]....
        /*0544*/ 	.word	0x0500000f


	//   ....[229]....
        /*0548*/ 	.word	0x0500000f


	//   ....[230]....
        /*054c*/ 	.word	0x0500000f


	//   ....[231]....
        /*0550*/ 	.word	0x0500000f


	//   ....[232]....
        /*0554*/ 	.word	0x0500000f


	//   ....[233]....
        /*0558*/ 	.word	0x0500000f


	//   ....[234]....
        /*055c*/ 	.word	0x0500000f


	//   ....[235]....
        /*0560*/ 	.word	0x0500000f


	//   ....[236]....
        /*0564*/ 	.word	0x0500000f


	//   ....[237]....
        /*0568*/ 	.word	0x0500000f


	//   ....[238]....
        /*056c*/ 	.word	0x0500000f


	//   ....[239]....
        /*0570*/ 	.word	0x0500000f


	//   ....[240]....
        /*0574*/ 	.word	0x0500000f


	//   ....[241]....
        /*0578*/ 	.word	0x0500000f


	//   ....[242]....
        /*057c*/ 	.word	0x0500000f


	//   ....[243]....
        /*0580*/ 	.word	0x0500000f


	//   ....[244]....
        /*0584*/ 	.word	0x0500000f


	//   ....[245]....
        /*0588*/ 	.word	0x0500000f


	//   ....[246]....
        /*058c*/ 	.word	0x0500000f


	//   ....[247]....
        /*0590*/ 	.word	0x0500000f


	//   ....[248]....
        /*0594*/ 	.word	0x0500000f


	//   ....[249]....
        /*0598*/ 	.word	0x0500000f


	//   ....[250]....
        /*059c*/ 	.word	0x0500000f


	//   ....[251]....
        /*05a0*/ 	.word	0x0500000f


	//   ....[252]....
        /*05a4*/ 	.word	0x0500000f


	//   ....[253]....
        /*05a8*/ 	.word	0x0500000f


	//   ....[254]....
        /*05ac*/ 	.word	0x0500000f


	//   ....[255]....
        /*05b0*/ 	.word	0x0500000f


	//   ....[0]....
        /*05b4*/ 	.word	0x0500000f


	//   ....[1]....
        /*05b8*/ 	.word	0x0500000f


	//   ....[2]....
        /*05bc*/ 	.word	0x0500000f


	//   ....[3]....
        /*05c0*/ 	.word	0x0500000f


	//   ....[4]....
        /*05c4*/ 	.word	0x0500000f


	//   ....[5]....
        /*05c8*/ 	.word	0x0500000f


	//   ....[6]....
        /*05cc*/ 	.word	0x0500000f


	//   ....[7]....
        /*05d0*/ 	.word	0x0500000f


	//   ....[8]....
        /*05d4*/ 	.word	0x0500000f


	//   ....[9]....
        /*05d8*/ 	.word	0x0500000f


	//   ....[10]....
        /*05dc*/ 	.word	0x0500000f


	//   ....[11]....
        /*05e0*/ 	.word	0x0500000f


	//   ....[12]....
        /*05e4*/ 	.word	0x0500000f


	//   ....[13]....
        /*05e8*/ 	.word	0x0500000f


	//   ....[14]....
        /*05ec*/ 	.word	0x0500000f


	//   ....[15]....
        /*05f0*/ 	.word	0x0500000f


	//   ....[16]....
        /*05f4*/ 	.word	0x0500000f


	//   ....[17]....
        /*05f8*/ 	.word	0x0500000f


	//   ....[18]....
        /*05fc*/ 	.word	0x0500000f


	//   ....[19]....
        /*0600*/ 	.word	0x0500000f


	//   ....[20]....
        /*0604*/ 	.word	0x0500000f


	//   ....[21]....
        /*0608*/ 	.word	0x0500000f


	//   ....[22]....
        /*060c*/ 	.word	0x0500000f


	//   ....[23]....
        /*0610*/ 	.word	0x0500000f


	//   ....[24]....
        /*0614*/ 	.word	0x0500000f


	//   ....[25]....
        /*0618*/ 	.word	0x0500000f


	//   ....[26]....
        /*061c*/ 	.word	0x0500000f


	//   ....[27]....
        /*0620*/ 	.word	0x0500000f


	//   ....[28]....
        /*0624*/ 	.word	0x0500000f


	//   ....[29]....
        /*0628*/ 	.word	0x0500000f


	//   ....[30]....
        /*062c*/ 	.word	0x0500000f


	//   ....[31]....
        /*0630*/ 	.word	0x0500000f


	//   ....[32]....
        /*0634*/ 	.word	0x0500000f


	//   ....[33]....
        /*0638*/ 	.word	0x0500000f


	//   ....[34]....
        /*063c*/ 	.word	0x0500000f


	//   ....[35]....
        /*0640*/ 	.word	0x0500000f


	//   ....[36]....
        /*0644*/ 	.word	0x0500000f


	//   ....[37]....
        /*0648*/ 	.word	0x0500000f


	//   ....[38]....
        /*064c*/ 	.word	0x0500000f


	//   ....[39]....
        /*0650*/ 	.word	0x0500000f


	//   ....[40]....
        /*0654*/ 	.word	0x0500000f


	//   ....[41]....
        /*0658*/ 	.word	0x0500000f


	//   ....[42]....
        /*065c*/ 	.word	0x0500000f


	//   ....[43]....
        /*0660*/ 	.word	0x0500000f


	//   ....[44]....
        /*0664*/ 	.word	0x0500000f


	//   ....[45]....
        /*0668*/ 	.word	0x0500000f


	//   ....[46]....
        /*066c*/ 	.word	0x0500000f


	//   ....[47]....
        /*0670*/ 	.word	0x0500000f


	//   ....[48]....
        /*0674*/ 	.word	0x0500000f


	//   ....[49]....
        /*0678*/ 	.word	0x0500000f


	//   ....[50]....
        /*067c*/ 	.word	0x0500000f


	//   ....[51]....
        /*0680*/ 	.word	0x0500000f


	//   ....[52]....
        /*0684*/ 	.word	0x0500000f


	//   ....[53]....
        /*0688*/ 	.word	0x0500000f


	//   ....[54]....
        /*068c*/ 	.word	0x0500000f


	//   ....[55]....
        /*0690*/ 	.word	0x0500000f


	//   ....[56]....
        /*0694*/ 	.word	0x0500000f


	//   ....[57]....
        /*0698*/ 	.word	0x0500000f


	//   ....[58]....
        /*069c*/ 	.word	0x0500000f


	//   ....[59]....
        /*06a0*/ 	.word	0x0500000f


	//   ....[60]....
        /*06a4*/ 	.word	0x0500000f


	//   ....[61]....
        /*06a8*/ 	.word	0x0500000f


	//   ....[62]....
        /*06ac*/ 	.word	0x0500000f


	//   ....[63]....
        /*06b0*/ 	.word	0x0500000f


	//   ....[64]....
        /*06b4*/ 	.word	0x0500000f


	//   ....[65]....
        /*06b8*/ 	.word	0x0500000f


	//   ....[66]....
        /*06bc*/ 	.word	0x0500000f


	//   ....[67]....
        /*06c0*/ 	.word	0x0500000f


	//   ....[68]....
        /*06c4*/ 	.word	0x0500000f


	//   ....[69]....
        /*06c8*/ 	.word	0x0500000f


	//   ....[70]....
        /*06cc*/ 	.word	0x0500000f


	//   ....[71]....
        /*06d0*/ 	.word	0x0500000f


	//   ....[72]....
        /*06d4*/ 	.word	0x0500000f


	//   ....[73]....
        /*06d8*/ 	.word	0x0500000f


	//   ....[74]....
        /*06dc*/ 	.word	0x0500000f


	//   ....[75]....
        /*06e0*/ 	.word	0x0500000f


	//   ....[76]....
        /*06e4*/ 	.word	0x0500000f


	//   ....[77]....
        /*06e8*/ 	.word	0x0500000f


	//   ....[78]....
        /*06ec*/ 	.word	0x0500000f


	//   ....[79]....
        /*06f0*/ 	.word	0x0500000f


	//----- nvinfo : EIATTR_COOP_GROUP_INSTR_OFFSETS
	.align		4
.L_909:
        /*06f4*/ 	.byte	0x04, 0x28
        /*06f6*/ 	.short	(.L_911 - .L_910)


	//   ....[0]....
.L_910:
        /*06f8*/ 	.word	0x00000060


	//   ....[1]....
        /*06fc*/ 	.word	0x00000130


	//   ....[2]....
        /*0700*/ 	.word	0x000001e0


	//   ....[3]....
        /*0704*/ 	.word	0x000003a0


	//   ....[4]....
        /*0708*/ 	.word	0x00000500


	//   ....[5]....
        /*070c*/ 	.word	0x00000620


	//   ....[6]....
        /*0710*/ 	.word	0x00000780


	//   ....[7]....
        /*0714*/ 	.word	0x00003040


	//   ....[8]....
        /*0718*/ 	.word	0x00003050


	//   ....[9]....
        /*071c*/ 	.word	0x000037c0


	//   ....[10]....
        /*0720*/ 	.word	0x000037d0


	//   ....[11]....
        /*0724*/ 	.word	0x00003f40


	//   ....[12]....
        /*0728*/ 	.word	0x00003f50


	//   ....[13]....
        /*072c*/ 	.word	0x000046b0


	//   ....[14]....
        /*0730*/ 	.word	0x000046c0


	//   ....[15]....
        /*0734*/ 	.word	0x00005800


	//   ....[16]....
        /*0738*/ 	.word	0x00005810


	//   ....[17]....
        /*073c*/ 	.word	0x00006000


	//   ....[18]....
        /*0740*/ 	.word	0x00006010


	//   ....[19]....
        /*0744*/ 	.word	0x000067e0


	//   ....[20]....
        /*0748*/ 	.word	0x000067f0


	//   ....[21]....
        /*074c*/ 	.word	0x00006fc0


	//   ....[22]....
        /*0750*/ 	.word	0x00006fd0


	//   ....[23]....
        /*0754*/ 	.word	0x000079c0


	//   ....[24]....
        /*0758*/ 	.word	0x000079d0


	//   ....[25]....
        /*075c*/ 	.word	0x00007ae0


	//   ....[26]....
        /*0760*/ 	.word	0x00007af0


	//   ....[27]....
        /*0764*/ 	.word	0x00007c10


	//   ....[28]....
        /*0768*/ 	.word	0x00007c20


	//   ....[29]....
        /*076c*/ 	.word	0x00007d40


	//   ....[30]....
        /*0770*/ 	.word	0x00007d50


	//   ....[31]....
        /*0774*/ 	.word	0x000080f0


	//   ....[32]....
        /*0778*/ 	.word	0x00008110


	//   ....[33]....
        /*077c*/ 	.word	0x000081f0


	//   ....[34]....
        /*0780*/ 	.word	0x00008210


	//   ....[35]....
        /*0784*/ 	.word	0x000082f0


	//   ....[36]....
        /*0788*/ 	.word	0x00008310


	//   ....[37]....
        /*078c*/ 	.word	0x000083f0


	//   ....[38]....
        /*0790*/ 	.word	0x00008410


	//   ....[39]....
        /*0794*/ 	.word	0x00008900


	//   ....[40]....
        /*0798*/ 	.word	0x00008e60


	//   ....[41]....
        /*079c*/ 	.word	0x00008e70


	//   ....[42]....
        /*07a0*/ 	.word	0x00008e80


	//   ....[43]....
        /*07a4*/ 	.word	0x00008e90


	//   ....[44]....
        /*07a8*/ 	.word	0x0000a880


	//   ....[45]....
        /*07ac*/ 	.word	0x0000a890


	//   ....[46]....
        /*07b0*/ 	.word	0x0000a8a0


	//   ....[47]....
        /*07b4*/ 	.word	0x0000a8b0


	//   ....[48]....
        /*07b8*/ 	.word	0x0000dbd0


	//   ....[49]....
        /*07bc*/ 	.word	0x0000dc00


	//   ....[50]....
        /*07c0*/ 	.word	0x0000e220


	//   ....[51]....
        /*07c4*/ 	.word	0x0000e280


	//   ....[52]....
        /*07c8*/ 	.word	0x000106c0


	//   ....[53]....
        /*07cc*/ 	.word	0x000106e0


	//   ....[54]....
        /*07d0*/ 	.word	0x00010700


	//   ....[55]....
        /*07d4*/ 	.word	0x00010720


	//   ....[56]....
        /*07d8*/ 	.word	0x00011c50


	//   ....[57]....
        /*07dc*/ 	.word	0x00011f70


	//   ....[58]....
        /*07e0*/ 	.word	0x00011f80


	//   ....[59]....
        /*07e4*/ 	.word	0x00011fc0


	//   ....[60]....
        /*07e8*/ 	.word	0x00013020


	//   ....[61]....
        /*07ec*/ 	.word	0x00013060


	//   ....[62]....
        /*07f0*/ 	.word	0x000130a0


	//   ....[63]....
        /*07f4*/ 	.word	0x000130d0


	//   ....[64]....
        /*07f8*/ 	.word	0x00013690


	//   ....[65]....
        /*07fc*/ 	.word	0x000136c0


	//   ....[66]....
        /*0800*/ 	.word	0x00013780


	//   ....[67]....
        /*0804*/ 	.word	0x000137a0


	//   ....[68]....
        /*0808*/ 	.word	0x00013860


	//   ....[69]....
        /*080c*/ 	.word	0x00013880


	//   ....[70]....
        /*0810*/ 	.word	0x00013950


	//   ....[71]....
        /*0814*/ 	.word	0x00013970


	//   ....[72]....
        /*0818*/ 	.word	0x00014160


	//   ....[73]....
        /*081c*/ 	.word	0x00014170


	//   ....[74]....
        /*0820*/ 	.word	0x00014280


	//   ....[75]....
        /*0824*/ 	.word	0x00014290


	//   ....[76]....
        /*0828*/ 	.word	0x000143a0


	//   ....[77]....
        /*082c*/ 	.word	0x000143b0


	//   ....[78]....
        /*0830*/ 	.word	0x000144c0


	//   ....[79]....
        /*0834*/ 	.word	0x000144d0


	//   ....[80]....
        /*0838*/ 	.word	0x00014640


	//   ....[81]....
        /*083c*/ 	.word	0x000147f0


	//   ....[82]....
        /*0840*/ 	.word	0x00014820


	//   ....[83]....
        /*0844*/ 	.word	0x00014850


	//   ....[84]....
        /*0848*/ 	.word	0x00014880


	//   ....[85]....
        /*084c*/ 	.word	0x000148b0


	//   ....[86]....
        /*0850*/ 	.word	0x000148e0


	//   ....[87]....
        /*0854*/ 	.word	0x00014a50


	//   ....[88]....
        /*0858*/ 	.word	0x00014a80


	//   ....[89]....
        /*085c*/ 	.word	0x00014ab0


	//   ....[90]....
        /*0860*/ 	.word	0x00014ae0


	//   ....[91]....
        /*0864*/ 	.word	0x00014b10


	//   ....[92]....
        /*0868*/ 	.word	0x00014b40


	//   ....[93]....
        /*086c*/ 	.word	0x00014bd0


	//   ....[94]....
        /*0870*/ 	.word	0x00014c00


	//   ....[95]....
        /*0874*/ 	.word	0x00014c80


	//   ....[96]....
        /*0878*/ 	.word	0x00015750


	//   ....[97]....
        /*087c*/ 	.word	0x00017320


	//   ....[98]....
        /*0880*/ 	.word	0x00017340


	//   ....[99]....
        /*0884*/ 	.word	0x000173e0


	//   ....[100]....
        /*0888*/ 	.word	0x00017400


	//   ....[101]....
        /*088c*/ 	.word	0x00017490


	//   ....[102]....
        /*0890*/ 	.word	0x000174b0


	//   ....[103]....
        /*0894*/ 	.word	0x00017540


	//   ....[104]....
        /*0898*/ 	.word	0x00017560


	//   ....[105]....
        /*089c*/ 	.word	0x000175f0


	//   ....[106]....
        /*08a0*/ 	.word	0x00017610


	//   ....[107]....
        /*08a4*/ 	.word	0x000176a0


	//   ....[108]....
        /*08a8*/ 	.word	0x000176c0


	//   ....[109]....
        /*08ac*/ 	.word	0x00017750


	//   ....[110]....
        /*08b0*/ 	.word	0x00017770


	//   ....[111]....
        /*08b4*/ 	.word	0x00017780


	//   ....[112]....
        /*08b8*/ 	.word	0x00017800


	//   ....[113]....
        /*08bc*/ 	.word	0x00017f40


	//   ....[114]....
        /*08c0*/ 	.word	0x00017f70


	//   ....[115]....
        /*08c4*/ 	.word	0x00017fd0


	//   ....[116]....
        /*08c8*/ 	.word	0x00018010


	//   ....[117]....
        /*08cc*/ 	.word	0x00018060


	//   ....[118]....
        /*08d0*/ 	.word	0x000180b0


	//   ....[119]....
        /*08d4*/ 	.word	0x000180f0


	//   ....[120]....
        /*08d8*/ 	.word	0x00018150


	//   ....[121]....
        /*08dc*/ 	.word	0x000181a0


	//   ....[122]....
        /*08e0*/ 	.word	0x000181f0


	//   ....[123]....
        /*08e4*/ 	.word	0x00018230


	//   ....[124]....
        /*08e8*/ 	.word	0x00018290


	//   ....[125]....
        /*08ec*/ 	.word	0x000182e0


	//   ....[126]....
        /*08f0*/ 	.word	0x00018330


	//   ....[127]....
        /*08f4*/ 	.word	0x00018350


	//   ....[128]....
        /*08f8*/ 	.word	0x00018380


	//   ....[129]....
        /*08fc*/ 	.word	0x00018af0


	//   ....[130]....
        /*0900*/ 	.word	0x00018b20


	//   ....[131]....
        /*0904*/ 	.word	0x00018b80


	//   ....[132]....
        /*0908*/ 	.word	0x00018b90


	//   ....[133]....
        /*090c*/ 	.word	0x00018be0


	//   ....[134]....
        /*0910*/ 	.word	0x00018bf0


	//   ....[135]....
        /*0914*/ 	.word	0x00018c40


	//   ....[136]....
        /*0918*/ 	.word	0x00018c50


	//   ....[137]....
        /*091c*/ 	.word	0x00018ca0


	//   ....[138]....
        /*0920*/ 	.word	0x00018cb0


	//   ....[139]....
        /*0924*/ 	.word	0x00018d00


	//   ....[140]....
        /*0928*/ 	.word	0x00018d10


	//   ....[141]....
        /*092c*/ 	.word	0x00018d60


	//   ....[142]....
        /*0930*/ 	.word	0x00018d70


	//   ....[143]....
        /*0934*/ 	.word	0x00018d80


	//   ....[144]....
        /*0938*/ 	.word	0x00018dd0


	//   ....[145]....
        /*093c*/ 	.word	0x00019030


	//   ....[146]....
        /*0940*/ 	.word	0x00019050


	//   ....[147]....
        /*0944*/ 	.word	0x00019060


	//   ....[148]....
        /*0948*/ 	.word	0x000190d0


	//   ....[149]....
        /*094c*/ 	.word	0x000190e0


	//   ....[150]....
        /*0950*/ 	.word	0x00019150


	//   ....[151]....
        /*0954*/ 	.word	0x00019160


	//   ....[152]....
        /*0958*/ 	.word	0x000191d0


	//   ....[153]....
        /*095c*/ 	.word	0x000191e0


	//   ....[154]....
        /*0960*/ 	.word	0x00019250


	//   ....[155]....
        /*0964*/ 	.word	0x00019260


	//   ....[156]....
        /*0968*/ 	.word	0x000192d0


	//   ....[157]....
        /*096c*/ 	.word	0x000192e0


	//   ....[158]....
        /*0970*/ 	.word	0x00019350


	//   ....[159]....
        /*0974*/ 	.word	0x00019360


	//   ....[160]....
        /*0978*/ 	.word	0x00019370


	//   ....[161]....
        /*097c*/ 	.word	0x00019920


	//   ....[162]....
        /*0980*/ 	.word	0x00019960


	//   ....[163]....
        /*0984*/ 	.word	0x000199a0


	//   ....[164]....
        /*0988*/ 	.word	0x000199c0


	//   ....[165]....
        /*098c*/ 	.word	0x000199d0


	//   ....[166]....
        /*0990*/ 	.word	0x000199f0


	//   ....[167]....
        /*0994*/ 	.word	0x00019a60


	//   ....[168]....
        /*0998*/ 	.word	0x00019a80


	//   ....[169]....
        /*099c*/ 	.word	0x00019ae0


	//   ....[170]....
        /*09a0*/ 	.word	0x00019b00


	//   ....[171]....
        /*09a4*/ 	.word	0x00019b60


	//   ....[172]....
        /*09a8*/ 	.word	0x00019b80


	//   ....[173]....
        /*09ac*/ 	.word	0x00019be0


	//   ....[174]....
        /*09b0*/ 	.word	0x00019c00


	//   ....[175]....
        /*09b4*/ 	.word	0x00019c50


	//   ....[176]....
        /*09b8*/ 	.word	0x00019c70


	//   ....[177]....
        /*09bc*/ 	.word	0x0001a070


	//   ....[178]....
        /*09c0*/ 	.word	0x0001a0c0


	//   ....[179]....
        /*09c4*/ 	.word	0x0001a0f0


	//   ....[180]....
        /*09c8*/ 	.word	0x0001a100


	//   ....[181]....
        /*09cc*/ 	.word	0x0001a130


	//   ....[182]....
        /*09d0*/ 	.word	0x0001a160


	//   ....[183]....
        /*09d4*/ 	.word	0x0001a190


	//   ....[184]....
        /*09d8*/ 	.word	0x0001a1c0


	//   ....[185]....
        /*09dc*/ 	.word	0x0001a340


	//   ....[186]....
        /*09e0*/ 	.word	0x0001a370


	//   ....[187]....
        /*09e4*/ 	.word	0x0001a3a0


	//   ....[188]....
        /*09e8*/ 	.word	0x0001a3d0


	//   ....[189]....
        /*09ec*/ 	.word	0x0001a400


	//   ....[190]....
        /*09f0*/ 	.word	0x0001a430


	//   ....[191]....
        /*09f4*/ 	.word	0x0001a4f0


	//   ....[192]....
        /*09f8*/ 	.word	0x0001a510


	//   ....[193]....
        /*09fc*/ 	.word	0x0001a580


	//   ....[194]....
        /*0a00*/ 	.word	0x0001a9f0


	//   ....[195]....
        /*0a04*/ 	.word	0x0001ad10


	//   ....[196]....
        /*0a08*/ 	.word	0x0001ada0


	//   ....[197]....
        /*0a0c*/ 	.word	0x0001ae40


	//   ....[198]....
        /*0a10*/ 	.word	0x0001aed0


	//   ....[199]....
        /*0a14*/ 	.word	0x0001af70


	//   ....[200]....
        /*0a18*/ 	.word	0x0001b000


	//   ....[201]....
        /*0a1c*/ 	.word	0x0001b0a0


	//   ....[202]....
        /*0a20*/ 	.word	0x0001b130


	//   ....[203]....
        /*0a24*/ 	.word	0x0001b220


	//   ....[204]....
        /*0a28*/ 	.word	0x0001b2b0


	//   ....[205]....
        /*0a2c*/ 	.word	0x0001b350


	//   ....[206]....
        /*0a30*/ 	.word	0x0001b3e0


	//   ....[207]....
        /*0a34*/ 	.word	0x0001b480


	//   ....[208]....
        /*0a38*/ 	.word	0x0001b510


	//   ....[209]....
        /*0a3c*/ 	.word	0x0001b5b0


	//   ....[210]....
        /*0a40*/ 	.word	0x0001b640


	//   ....[211]....
        /*0a44*/ 	.word	0x0001b730


	//   ....[212]....
        /*0a48*/ 	.word	0x0001b7c0


	//   ....[213]....
        /*0a4c*/ 	.word	0x0001b850


	//   ....[214]....
        /*0a50*/ 	.word	0x0001b8e0


	//   ....[215]....
        /*0a54*/ 	.word	0x0001b970


	//   ....[216]....
        /*0a58*/ 	.word	0x0001ba00


	//   ....[217]....
        /*0a5c*/ 	.word	0x0001ba90


	//   ....[218]....
        /*0a60*/ 	.word	0x0001bb20


	//   ....[219]....
        /*0a64*/ 	.word	0x0001bc00


	//   ....[220]....
        /*0a68*/ 	.word	0x0001bcb0


	//   ....[221]....
        /*0a6c*/ 	.word	0x0001bd40


	//   ....[222]....
        /*0a70*/ 	.word	0x0001bd90


	//   ....[223]....
        /*0a74*/ 	.word	0x0001bde0


	//   ....[224]....
        /*0a78*/ 	.word	0x0001bec0


	//   ....[225]....
        /*0a7c*/ 	.word	0x0001bf50


	//   ....[226]....
        /*0a80*/ 	.word	0x0001bfa0


	//   ....[227]....
        /*0a84*/ 	.word	0x0001bff0


	//   ....[228]....
        /*0a88*/ 	.word	0x0001c200


	//   ....[229]....
        /*0a8c*/ 	.word	0x0001c250


	//   ....[230]....
        /*0a90*/ 	.word	0x0001c2e0


	//   ....[231]....
        /*0a94*/ 	.word	0x0001c370


	//   ....[232]....
        /*0a98*/ 	.word	0x0001c400


	//   ....[233]....
        /*0a9c*/ 	.word	0x0001c490


	//   ....[234]....
        /*0aa0*/ 	.word	0x0001c520


	//   ....[235]....
        /*0aa4*/ 	.word	0x0001c5b0


	//   ....[236]....
        /*0aa8*/ 	.word	0x0001c670


	//   ....[237]....
        /*0aac*/ 	.word	0x0001c950


	//   ....[238]....
        /*0ab0*/ 	.word	0x0001ca40


	//   ....[239]....
        /*0ab4*/ 	.word	0x0001cae0


	//   ....[240]....
        /*0ab8*/ 	.word	0x0001cb40


	//   ....[241]....
        /*0abc*/ 	.word	0x0001cc40


	//   ....[242]....
        /*0ac0*/ 	.word	0x0001ccb0


	//   ....[243]....
        /*0ac4*/ 	.word	0x0001cdb0


	//   ....[244]....
        /*0ac8*/ 	.word	0x0001ce20


	//   ....[245]....
        /*0acc*/ 	.word	0x0001cf20


	//   ....[246]....
        /*0ad0*/ 	.word	0x0001cf90


	//   ....[247]....
        /*0ad4*/ 	.word	0x0001d090


	//   ....[248]....
        /*0ad8*/ 	.word	0x0001d100


	//   ....[249]....
        /*0adc*/ 	.word	0x0001d200


	//   ....[250]....
        /*0ae0*/ 	.word	0x0001d270


	//   ....[251]....
        /*0ae4*/ 	.word	0x0001d370


	//   ....[252]....
        /*0ae8*/ 	.word	0x0001d3e0


	//   ....[253]....
        /*0aec*/ 	.word	0x0001d480


	//   ....[254]....
        /*0af0*/ 	.word	0x0001d580


	//   ....[255]....
        /*0af4*/ 	.word	0x0001d5f0


	//   ....[0]....
        /*0af8*/ 	.word	0x0001d670


	//   ....[1]....
        /*0afc*/ 	.word	0x0001d720


	//   ....[2]....
        /*0b00*/ 	.word	0x0001d7a0


	//   ....[3]....
        /*0b04*/ 	.word	0x0001d870


	//   ....[4]....
        /*0b08*/ 	.word	0x0001d8f0


	//   ....[5]....
        /*0b0c*/ 	.word	0x0001d9c0


	//   ....[6]....
        /*0b10*/ 	.word	0x0001da40


	//   ....[7]....
        /*0b14*/ 	.word	0x0001db10


	//   ....[8]....
        /*0b18*/ 	.word	0x0001db90


	//   ....[9]....
        /*0b1c*/ 	.word	0x0001dc60


	//   ....[10]....
        /*0b20*/ 	.word	0x0001dce0


	//   ....[11]....
        /*0b24*/ 	.word	0x0001dda0


	//   ....[12]....
        /*0b28*/ 	.word	0x0001de30


	//   ....[13]....
        /*0b2c*/ 	.word	0x0001dee0


	//   ....[14]....
        /*0b30*/ 	.word	0x0001e010


	//   ....[15]....
        /*0b34*/ 	.word	0x0001e0b0


	//   ....[16]....
        /*0b38*/ 	.word	0x0001e120


	//   ....[17]....
        /*0b3c*/ 	.word	0x0001e1e0


	//   ....[18]....
        /*0b40*/ 	.word	0x0001e240


	//   ....[19]....
        /*0b44*/ 	.word	0x0001e300


	//   ....[20]....
        /*0b48*/ 	.word	0x0001e360


	//   ....[21]....
        /*0b4c*/ 	.word	0x0001e420


	//   ....[22]....
        /*0b50*/ 	.word	0x0001e480


	//   ....[23]....
        /*0b54*/ 	.word	0x0001e540


	//   ....[24]....
        /*0b58*/ 	.word	0x0001e5a0


	//   ....[25]....
        /*0b5c*/ 	.word	0x0001e660


	//   ....[26]....
        /*0b60*/ 	.word	0x0001e6c0


	//   ....[27]....
        /*0b64*/ 	.word	0x0001e780


	//   ....[28]....
        /*0b68*/ 	.word	0x0001e7e0


	//   ....[29]....
        /*0b6c*/ 	.word	0x0001e8a0


	//   ....[30]....
        /*0b70*/ 	.word	0x0001e990


	//   ....[31]....
        /*0b74*/ 	.word	0x0001ea30


	//   ....[32]....
        /*0b78*/ 	.word	0x0001ea90


	//   ....[33]....
        /*0b7c*/ 	.word	0x0001eb70


	//   ....[34]....
        /*0b80*/ 	.word	0x0001ebd0


	//   ....[35]....
        /*0b84*/ 	.word	0x0001ecb0


	//   ....[36]....
        /*0b88*/ 	.word	0x0001ed10


	//   ....[37]....
        /*0b8c*/ 	.word	0x0001edf0


	//   ....[38]....
        /*0b90*/ 	.word	0x0001ee50


	//   ....[39]....
        /*0b94*/ 	.word	0x0001ef30


	//   ....[40]....
        /*0b98*/ 	.word	0x0001ef90


	//   ....[41]....
        /*0b9c*/ 	.word	0x0001f070


	//   ....[42]....
        /*0ba0*/ 	.word	0x0001f0d0


	//   ....[43]....
        /*0ba4*/ 	.word	0x0001f1b0


	//   ....[44]....
        /*0ba8*/ 	.word	0x0001f210


	//   ....[45]....
        /*0bac*/ 	.word	0x0001f2e0


	//   ....[46]....
        /*0bb0*/ 	.word	0x0001f400


	//   ....[47]....
        /*0bb4*/ 	.word	0x0001f4a0


	//   ....[48]....
        /*0bb8*/ 	.word	0x0001f560


	//   ....[49]....
        /*0bbc*/ 	.word	0x0001f630


	//   ....[50]....
        /*0bc0*/ 	.word	0x0001f690


	//   ....[51]....
        /*0bc4*/ 	.word	0x0001f770


	//   ....[52]....
        /*0bc8*/ 	.word	0x0001f7d0


	//   ....[53]....
        /*0bcc*/ 	.word	0x0001f8a0


	//   ....[54]....
        /*0bd0*/ 	.word	0x0001f900


	//   ....[55]....
        /*0bd4*/ 	.word	0x0001f9d0


	//   ....[56]....
        /*0bd8*/ 	.word	0x0001fa30


	//   ....[57]....
        /*0bdc*/ 	.word	0x0001fb10


	//   ....[58]....
        /*0be0*/ 	.word	0x0001fb70


	//   ....[59]....
        /*0be4*/ 	.word	0x0001fc40


	//   ....[60]....
        /*0be8*/ 	.word	0x0001fca0


	//   ....[61]....
        /*0bec*/ 	.word	0x0001fd60


	//   ....[62]....
        /*0bf0*/ 	.word	0x0001fdf0


	//   ....[63]....
        /*0bf4*/ 	.word	0x0001fe90


	//   ....[64]....
        /*0bf8*/ 	.word	0x0001ffb0


	//   ....[65]....
        /*0bfc*/ 	.word	0x00020020


	//   ....[66]....
        /*0c00*/ 	.word	0x00020090


	//   ....[67]....
        /*0c04*/ 	.word	0x00020100


	//   ....[68]....
        /*0c08*/ 	.word	0x00020170


	//   ....[69]....
        /*0c0c*/ 	.word	0x000201f0


	//   ....[70]....
        /*0c10*/ 	.word	0x00020280


	//   ....[71]....
        /*0c14*/ 	.word	0x00020310


	//   ....[72]....
        /*0c18*/ 	.word	0x00020380


	//   ....[73]....
        /*0c1c*/ 	.word	0x000203f0


	//   ....[74]....
        /*0c20*/ 	.word	0x00020460


	//   ....[75]....
        /*0c24*/ 	.word	0x000204e0


	//   ....[76]....
        /*0c28*/ 	.word	0x00020550


	//   ....[77]....
        /*0c2c*/ 	.word	0x000205f0


	//   ....[78]....
        /*0c30*/ 	.word	0x00020680


	//   ....[79]....
        /*0c34*/ 	.word	0x000207a0


	//----- nvinfo : EIATTR_REG_RECONFIG
	.align		4
.L_911:
        /*0c38*/ 	.byte	0x01, 0x54
	.zero		2


	//----- nvinfo : EIATTR_SYSCALL_OFFSETS
	.align		4
        /*0c3c*/ 	.byte	0x04, 0x46
        /*0c3e*/ 	.short	(.L_913 - .L_912)


	//   ....[0]....
.L_912:
        /*0c40*/ 	.word	0x00001890


	//   ....[1]....
        /*0c44*/ 	.word	0x000019e0


	//   ....[2]....
        /*0c48*/ 	.word	0x00008a90


	//   ....[3]....
        /*0c4c*/ 	.word	0x00008de0


	//   ....[4]....
        /*0c50*/ 	.word	0x000169d0


	//   ....[5]....
        /*0c54*/ 	.word	0x00016b20


	//   ....[6]....
        /*0c58*/ 	.word	0x00016c10


	//   ....[7]....
        /*0c5c*/ 	.word	0x00017bd0


	//----- nvinfo : EIATTR_MBARRIER_INSTR_OFFSETS
	.align		4
.L_913:
        /*0c60*/ 	.byte	0x04, 0x39
        /*0c62*/ 	.short	(.L_915 - .L_914)


	//   ....[0]....
.L_914:
        /*0c64*/ 	.word	0x00000250
        /*0c68*/ 	.word	0x000000ff
        /*0c6c*/ 	.word	0x00028800
        /*0c70*/ 	.short	0x0100
        /*0c72*/ 	.byte	0x08
	.zero		1


	//   ....[1]....
        /*0c74*/ 	.word	0x00000260
        /*0c78*/ 	.word	0x000000ff
        /*0c7c*/ 	.word	0x00028820
        /*0c80*/ 	.short	0x0100
        /*0c82*/ 	.byte	0x08
	.zero		1


	//   ....[2]....
        /*0c84*/ 	.word	0x00000350
        /*0c88*/ 	.word	0x000000ff
        /*0c8c*/ 	.word	0x00028830
        /*0c90*/ 	.short	0x0100
        /*0c92*/ 	.byte	0x08
	.zero		1


	//   ....[3]....
        /*0c94*/ 	.word	0x00000360
        /*0c98*/ 	.word	0x000000ff
        /*0c9c*/ 	.word	0x00028840
        /*0ca0*/ 	.short	0x0100
        /*0ca2*/ 	.byte	0x08
	.zero		1


	//   ....[4]....
        /*0ca4*/ 	.word	0x00000370
        /*0ca8*/ 	.word	0x000000ff
        /*0cac*/ 	.word	0x00028838
        /*0cb0*/ 	.short	0x0100
        /*0cb2*/ 	.byte	0x08
	.zero		1


	//   ....[5]....
        /*0cb4*/ 	.word	0x00000380
        /*0cb8*/ 	.word	0x000000ff
        /*0cbc*/ 	.word	0x00028848
        /*0cc0*/ 	.short	0x0100
        /*0cc2*/ 	.byte	0x08
	.zero		1


	//   ....[6]....
        /*0cc4*/ 	.word	0x000004b0
        /*0cc8*/ 	.word	0x000000ff
        /*0ccc*/ 	.word	0x00028850
        /*0cd0*/ 	.short	0x0100
        /*0cd2*/ 	.byte	0x08
	.zero		1


	//   ....[7]....
        /*0cd4*/ 	.word	0x000004c0
        /*0cd8*/ 	.word	0x000000ff
        /*0cdc*/ 	.word	0x00028860
        /*0ce0*/ 	.short	0x0100
        /*0ce2*/ 	.byte	0x08
	.zero		1


	//   ....[8]....
        /*0ce4*/ 	.word	0x000004d0
        /*0ce8*/ 	.word	0x000000ff
        /*0cec*/ 	.word	0x00028858
        /*0cf0*/ 	.short	0x0100
        /*0cf2*/ 	.byte	0x08
	.zero		1


	//   ....[9]....
        /*0cf4*/ 	.word	0x000004e0
        /*0cf8*/ 	.word	0x000000ff
        /*0cfc*/ 	.word	0x00028868
        /*0d00*/ 	.short	0x0100
        /*0d02*/ 	.byte	0x08
	.zero		1


	//   ....[10]....
        /*0d04*/ 	.word	0x000005d0
        /*0d08*/ 	.word	0x000000ff
        /*0d0c*/ 	.word	0x00028870
        /*0d10*/ 	.short	0x0100
        /*0d12*/ 	.byte	0x06
	.zero		1


	//   ....[11]....
        /*0d14*/ 	.word	0x000005e0
        /*0d18*/ 	.word	0x000000ff
        /*0d1c*/ 	.word	0x00028880
        /*0d20*/ 	.short	0x0100
        /*0d22*/ 	.byte	0x06
	.zero		1


	//   ....[12]....
        /*0d24*/ 	.word	0x000005f0
        /*0d28*/ 	.word	0x000000ff
        /*0d2c*/ 	.word	0x00028878
        /*0d30*/ 	.short	0x0100
        /*0d32*/ 	.byte	0x06
	.zero		1


	//   ....[13]....
        /*0d34*/ 	.word	0x00000600
        /*0d38*/ 	.word	0x000000ff
        /*0d3c*/ 	.word	0x00028888
        /*0d40*/ 	.short	0x0100
        /*0d42*/ 	.byte	0x06
	.zero		1


	//   ....[14]....
        /*0d44*/ 	.word	0x00000730
        /*0d48*/ 	.word	0x000000ff
        /*0d4c*/ 	.word	0x00028890
        /*0d50*/ 	.short	0x0100
        /*0d52*/ 	.byte	0x08
	.zero		1


	//   ....[15]....
        /*0d54*/ 	.word	0x00000740
        /*0d58*/ 	.word	0x000000ff
        /*0d5c*/ 	.word	0x000288a0
        /*0d60*/ 	.short	0x0100
        /*0d62*/ 	.byte	0x08
	.zero		1


	//   ....[16]....
        /*0d64*/ 	.word	0x00000750
        /*0d68*/ 	.word	0x000000ff
        /*0d6c*/ 	.word	0x00028898
        /*0d70*/ 	.short	0x0100
        /*0d72*/ 	.byte	0x08
	.zero		1


	//   ....[17]....
        /*0d74*/ 	.word	0x00000760
        /*0d78*/ 	.word	0x000000ff
        /*0d7c*/ 	.word	0x000288a8
        /*0d80*/ 	.short	0x0100
        /*0d82*/ 	.byte	0x08
	.zero		1


	//   ....[18]....
        /*0d84*/ 	.word	0x00000890
        /*0d88*/ 	.word	0x000000ff
        /*0d8c*/ 	.word	0x000288b0
        /*0d90*/ 	.short	0x0100
        /*0d92*/ 	.byte	0x08
	.zero		1


	//   ....[19]....
        /*0d94*/ 	.word	0x000008a0
        /*0d98*/ 	.word	0x000000ff
        /*0d9c*/ 	.word	0x000288c0
        /*0da0*/ 	.short	0x0100
        /*0da2*/ 	.byte	0x08
	.zero		1


	//   ....[20]....
        /*0da4*/ 	.word	0x000008b0
        /*0da8*/ 	.word	0x000000ff
        /*0dac*/ 	.word	0x000288b8
        /*0db0*/ 	.short	0x0100
        /*0db2*/ 	.byte	0x08
	.zero		1


	//   ....[21]....
        /*0db4*/ 	.word	0x000008c0
        /*0db8*/ 	.word	0x000000ff
        /*0dbc*/ 	.word	0x000288c8
        /*0dc0*/ 	.short	0x0100
        /*0dc2*/ 	.byte	0x08
	.zero		1


	//   ....[22]....
        /*0dc4*/ 	.word	0x00002ff0
        /*0dc8*/ 	.word	0x0000005c
        /*0dcc*/ 	.word	0x00028890
        /*0dd0*/ 	.short	0x010a
        /*0dd2*/ 	.byte	0x3f
	.zero		1


	//   ....[23]....
        /*0dd4*/ 	.word	0x000057a0
        /*0dd8*/ 	.word	0x0000005c
        /*0ddc*/ 	.word	0x00028890
        /*0de0*/ 	.short	0x010a
        /*0de2*/ 	.byte	0x3f
	.zero		1


	//   ....[24]....
        /*0de4*/ 	.word	0x00007800
        /*0de8*/ 	.word	0x0000005c
        /*0dec*/ 	.word	0x00028890
        /*0df0*/ 	.short	0x010a
        /*0df2*/ 	.byte	0x3f
	.zero		1


	//   ....[25]....
        /*0df4*/ 	.word	0x00007f20
        /*0df8*/ 	.word	0x0000000b
        /*0dfc*/ 	.word	0x00000000
        /*0e00*/ 	.short	0x0101
        /*0e02*/ 	.byte	0x3f
	.zero		1


	//   ....[26]....
        /*0e04*/ 	.word	0x00007f60
        /*0e08*/ 	.word	0x0000005c
        /*0e0c*/ 	.word	0x000288b0
        /*0e10*/ 	.short	0x010a
        /*0e12*/ 	.byte	0x3f
	.zero		1


	//   ....[27]....
        /*0e14*/ 	.word	0x00008590
        /*0e18*/ 	.word	0x0000005c
        /*0e1c*/ 	.word	0x00000000
        /*0e20*/ 	.short	0x0101
        /*0e22*/ 	.byte	0x3f
	.zero		1


	//   ....[28]....
        /*0e24*/ 	.word	0x00008b10
        /*0e28*/ 	.word	0x0000009c
        /*0e2c*/ 	.word	0x00028800
        /*0e30*/ 	.short	0x010a
        /*0e32*/ 	.byte	0x3f
	.zero		1


	//   ....[29]....
        /*0e34*/ 	.word	0x00008b60
        /*0e38*/ 	.word	0x0000009c
        /*0e3c*/ 	.word	0x00028800
        /*0e40*/ 	.short	0x010a
        /*0e42*/ 	.byte	0x3f
	.zero		1


	//   ....[30]....
        /*0e44*/ 	.word	0x000090d0
        /*0e48*/ 	.word	0x0000009c
        /*0e4c*/ 	.word	0x00028800
        /*0e50*/ 	.short	0x010a
        /*0e52*/ 	.byte	0x3f
	.zero		1


	//   ....[31]....
        /*0e54*/ 	.word	0x0000aa70
        /*0e58*/ 	.word	0x0000009c
        /*0e5c*/ 	.word	0x00028800
        /*0e60*/ 	.short	0x010a
        /*0e62*/ 	.byte	0x3f
	.zero		1


	//   ....[32]....
        /*0e64*/ 	.word	0x0000c3d0
        /*0e68*/ 	.word	0x00000003
        /*0e6c*/ 	.word	0x00028830
        /*0e70*/ 	.short	0x010a
        /*0e72*/ 	.byte	0x3f
	.zero		1


	//   ....[33]....
        /*0e74*/ 	.word	0x0000c420
        /*0e78*/ 	.word	0x00000003
        /*0e7c*/ 	.word	0x00028830
        /*0e80*/ 	.short	0x010a
        /*0e82*/ 	.byte	0x3f
	.zero		1


	//   ....[34]....
        /*0e84*/ 	.word	0x0000d030
        /*0e88*/ 	.word	0x00000003
        /*0e8c*/ 	.word	0x00000000
        /*0e90*/ 	.short	0x0101
        /*0e92*/ 	.byte	0x3f
	.zero		1


	//   ....[35]....
        /*0e94*/ 	.word	0x0000f1a0
        /*0e98*/ 	.word	0x00000005
        /*0e9c*/ 	.word	0x00028830
        /*0ea0*/ 	.short	0x010a
        /*0ea2*/ 	.byte	0x3f
	.zero		1


	//   ....[36]....
        /*0ea4*/ 	.word	0x0000f1f0
        /*0ea8*/ 	.word	0x00000005
        /*0eac*/ 	.word	0x00028830
        /*0eb0*/ 	.short	0x010a
        /*0eb2*/ 	.byte	0x3f
	.zero		1


	//   ....[37]....
        /*0eb4*/ 	.word	0x0000f630
        /*0eb8*/ 	.word	0x00000005
        /*0ebc*/ 	.word	0x00028850
        /*0ec0*/ 	.short	0x010a
        /*0ec2*/ 	.byte	0x3f
	.zero		1


	//   ....[38]....
        /*0ec4*/ 	.word	0x0000f670
        /*0ec8*/ 	.word	0x00000005
        /*0ecc*/ 	.word	0x00028850
        /*0ed0*/ 	.short	0x010a
        /*0ed2*/ 	.byte	0x3f
	.zero		1


	//   ....[39]....
        /*0ed4*/ 	.word	0x00011240
        /*0ed8*/ 	.word	0x00000003
        /*0edc*/ 	.word	0x00000000
        /*0ee0*/ 	.short	0x0101
        /*0ee2*/ 	.byte	0x3f
	.zero		1


	//   ....[40]....
        /*0ee4*/ 	.word	0x00011500
        /*0ee8*/ 	.word	0x00000007
        /*0eec*/ 	.word	0x00000000
        /*0ef0*/ 	.short	0x0101
        /*0ef2*/ 	.byte	0x3f
	.zero		1


	//   ....[41]....
        /*0ef4*/ 	.word	0x00011b40
        /*0ef8*/ 	.word	0x0000000b
        /*0efc*/ 	.word	0x00028850
        /*0f00*/ 	.short	0x010a
        /*0f02*/ 	.byte	0x3f
	.zero		1


	//   ....[42]....
        /*0f04*/ 	.word	0x00011bc0
        /*0f08*/ 	.word	0x0000000b
        /*0f0c*/ 	.word	0x00028850
        /*0f10*/ 	.short	0x010a
        /*0f12*/ 	.byte	0x3f
	.zero		1


	//   ....[43]....
        /*0f14*/ 	.word	0x000121a0
        /*0f18*/ 	.word	0x00000005
        /*0f1c*/ 	.word	0x00000000
        /*0f20*/ 	.short	0x0101
        /*0f22*/ 	.byte	0x3f
	.zero		1


	//   ....[44]....
        /*0f24*/ 	.word	0x000136b0
        /*0f28*/ 	.word	0x00000000
        /*0f2c*/ 	.word	0x00000000
        /*0f30*/ 	.short	0x0101
        /*0f32*/ 	.byte	0x3f
	.zero		1


	//   ....[45]....
        /*0f34*/ 	.word	0x00015830
        /*0f38*/ 	.word	0x00000016
        /*0f3c*/ 	.word	0x00028820
        /*0f40*/ 	.short	0x010a
        /*0f42*/ 	.byte	0x3f
	.zero		1


	//   ....[46]....
        /*0f44*/ 	.word	0x000158c0
        /*0f48*/ 	.word	0x00000005
        /*0f4c*/ 	.word	0x000288a0
        /*0f50*/ 	.short	0x010a
        /*0f52*/ 	.byte	0x3f
	.zero		1


	//   ....[47]....
        /*0f54*/ 	.word	0x00015c20
        /*0f58*/ 	.word	0x00000005
        /*0f5c*/ 	.word	0x000288c0
        /*0f60*/ 	.short	0x010a
        /*0f62*/ 	.byte	0x3f
	.zero		1


	//   ....[48]....
        /*0f64*/ 	.word	0x00016050
        /*0f68*/ 	.word	0x00000008
        /*0f6c*/ 	.word	0x000288a0
        /*0f70*/ 	.short	0x010a
        /*0f72*/ 	.byte	0x3f
	.zero		1


	//   ....[49]....
        /*0f74*/ 	.word	0x00016390
        /*0f78*/ 	.word	0x00000008
        /*0f7c*/ 	.word	0x000288c0
        /*0f80*/ 	.short	0x010a
        /*0f82*/ 	.byte	0x3f
	.zero		1


	//   ....[50]....
        /*0f84*/ 	.word	0x00017130
        /*0f88*/ 	.word	0x00000007
        /*0f8c*/ 	.word	0x00028840
        /*0f90*/ 	.short	0x010a
        /*0f92*/ 	.byte	0x3f
	.zero		1


	//   ....[51]....
        /*0f94*/ 	.word	0x000178b0
        /*0f98*/ 	.word	0x00000007
        /*0f9c*/ 	.word	0x00028830
        /*0fa0*/ 	.short	0x0107
        /*0fa2*/ 	.byte	0x3f
	.zero		1


	//   ....[52]....
        /*0fa4*/ 	.word	0x00017980
        /*0fa8*/ 	.word	0x00000007
        /*0fac*/ 	.word	0x00028830
        /*0fb0*/ 	.short	0x0101
        /*0fb2*/ 	.byte	0x3f
	.zero		1


	//   ....[53]....
        /*0fb4*/ 	.word	0x00018480
        /*0fb8*/ 	.word	0x00000016
        /*0fbc*/ 	.word	0x00028800
        /*0fc0*/ 	.short	0x0107
        /*0fc2*/ 	.byte	0x3f
	.zero		1


	//   ....[54]....
        /*0fc4*/ 	.word	0x00018580
        /*0fc8*/ 	.word	0x00000016
        /*0fcc*/ 	.word	0x00028800
        /*0fd0*/ 	.short	0x0101
        /*0fd2*/ 	.byte	0x3f
	.zero		1


	//   ....[55]....
        /*0fd4*/ 	.word	0x000185b0
        /*0fd8*/ 	.word	0x00000016
        /*0fdc*/ 	.word	0x00028820
        /*0fe0*/ 	.short	0x010a
        /*0fe2*/ 	.byte	0x3f
	.zero		1


	//   ....[56]....
        /*0fe4*/ 	.word	0x00018940
        /*0fe8*/ 	.word	0x00000006
        /*0fec*/ 	.word	0x00028840
        /*0ff0*/ 	.short	0x010a
        /*0ff2*/ 	.byte	0x3f
	.zero		1


	//   ....[57]....
        /*0ff4*/ 	.word	0x00018e60
        /*0ff8*/ 	.word	0x00000006
        /*0ffc*/ 	.word	0x00028830
        /*1000*/ 	.short	0x0107
        /*1002*/ 	.byte	0x3f
	.zero		1


	//   ....[58]....
        /*1004*/ 	.word	0x00018f20
        /*1008*/ 	.word	0x00000006
        /*100c*/ 	.word	0x00028830
        /*1010*/ 	.short	0x0101
        /*1012*/ 	.byte	0x3f
	.zero		1


	//   ....[59]....
        /*1014*/ 	.word	0x00018f80
        /*1018*/ 	.word	0x00000006
        /*101c*/ 	.word	0x00028860
        /*1020*/ 	.short	0x010a
        /*1022*/ 	.byte	0x3f
	.zero		1


	//   ....[60]....
        /*1024*/ 	.word	0x000194c0
        /*1028*/ 	.word	0x00000006
        /*102c*/ 	.word	0x00028850
        /*1030*/ 	.short	0x0107
        /*1032*/ 	.byte	0x3f
	.zero		1


	//   ....[61]....
        /*1034*/ 	.word	0x00019670
        /*1038*/ 	.word	0x00000006
        /*103c*/ 	.word	0x00028850
        /*1040*/ 	.short	0x0101
        /*1042*/ 	.byte	0x3f
	.zero		1


	//   ....[62]....
        /*1044*/ 	.word	0x00019880
        /*1048*/ 	.word	0x00000000
        /*104c*/ 	.word	0x00028860
        /*1050*/ 	.short	0x010a
        /*1052*/ 	.byte	0x3f
	.zero		1


	//   ....[63]....
        /*1054*/ 	.word	0x00019db0
        /*1058*/ 	.word	0x00000000
        /*105c*/ 	.word	0x00028850
        /*1060*/ 	.short	0x0107
        /*1062*/ 	.byte	0x3f
	.zero		1


	//   ....[64]....
        /*1064*/ 	.word	0x00019e70
        /*1068*/ 	.word	0x00000000
        /*106c*/ 	.word	0x00028850
        /*1070*/ 	.short	0x0101
        /*1072*/ 	.byte	0x3f
	.zero		1


	//   ....[65]....
        /*1074*/ 	.word	0x0001a970
        /*1078*/ 	.word	0x00000004
        /*107c*/ 	.word	0x00028820
        /*1080*/ 	.short	0x010a
        /*1082*/ 	.byte	0x3f
	.zero		1


	//   ....[66]....
        /*1084*/ 	.word	0x0001aae0
        /*1088*/ 	.word	0x00000005
        /*108c*/ 	.word	0x00028840
        /*1090*/ 	.short	0x010a
        /*1092*/ 	.byte	0x3f
	.zero		1


	//   ....[67]....
        /*1094*/ 	.word	0x0001ab80
        /*1098*/ 	.word	0x00000019
        /*109c*/ 	.word	0x00028840
        /*10a0*/ 	.short	0x010a
        /*10a2*/ 	.byte	0x3f
	.zero		1


	//   ....[68]....
        /*10a4*/ 	.word	0x0001abc0
        /*10a8*/ 	.word	0x00000005
        /*10ac*/ 	.word	0x00028860
        /*10b0*/ 	.short	0x010a
        /*10b2*/ 	.byte	0x3f
	.zero		1


	//   ....[69]....
        /*10b4*/ 	.word	0x0001ac00
        /*10b8*/ 	.word	0x00000019
        /*10bc*/ 	.word	0x00028860
        /*10c0*/ 	.short	0x010a
        /*10c2*/ 	.byte	0x3f
	.zero		1


	//   ....[70]....
        /*10c4*/ 	.word	0x0001ac60
        /*10c8*/ 	.word	0x0000005c
        /*10cc*/ 	.word	0x00028890
        /*10d0*/ 	.short	0x010a
        /*10d2*/ 	.byte	0x3f
	.zero		1


	//   ....[71]....
        /*10d4*/ 	.word	0x0001b170
        /*10d8*/ 	.word	0x0000005c
        /*10dc*/ 	.word	0x00028890
        /*10e0*/ 	.short	0x010a
        /*10e2*/ 	.byte	0x3f
	.zero		1


	//   ....[72]....
        /*10e4*/ 	.word	0x0001b680
        /*10e8*/ 	.word	0x0000005c
        /*10ec*/ 	.word	0x00028890
        /*10f0*/ 	.short	0x010a
        /*10f2*/ 	.byte	0x3f
	.zero		1


	//   ....[73]....
        /*10f4*/ 	.word	0x0001bb50
        /*10f8*/ 	.word	0x0000005c
        /*10fc*/ 	.word	0x000288b0
        /*1100*/ 	.short	0x010a
        /*1102*/ 	.byte	0x3f
	.zero		1


	//   ....[74]....
        /*1104*/ 	.word	0x0001be10
        /*1108*/ 	.word	0x0000009c
        /*110c*/ 	.word	0x00028800
        /*1110*/ 	.short	0x010a
        /*1112*/ 	.byte	0x3f
	.zero		1


	//   ....[75]....
        /*1114*/ 	.word	0x0001c020
        /*1118*/ 	.word	0x0000009c
        /*111c*/ 	.word	0x00028800
        /*1120*/ 	.short	0x010a
        /*1122*/ 	.byte	0x3f
	.zero		1


	//   ....[76]....
        /*1124*/ 	.word	0x0001c070
        /*1128*/ 	.word	0x00000003
        /*112c*/ 	.word	0x00028830
        /*1130*/ 	.short	0x010a
        /*1132*/ 	.byte	0x3f
	.zero		1


	//   ....[77]....
        /*1134*/ 	.word	0x0001c0c0
        /*1138*/ 	.word	0x00000005
        /*113c*/ 	.word	0x00028830
        /*1140*/ 	.short	0x010a
        /*1142*/ 	.byte	0x3f
	.zero		1


	//   ....[78]....
        /*1144*/ 	.word	0x0001c110
        /*1148*/ 	.word	0x00000005
        /*114c*/ 	.word	0x00028850
        /*1150*/ 	.short	0x010a
        /*1152*/ 	.byte	0x3f
	.zero		1


	//   ....[79]....
        /*1154*/ 	.word	0x0001c160
        /*1158*/ 	.word	0x0000000b
        /*115c*/ 	.word	0x00028850
        /*1160*/ 	.short	0x010a
        /*1162*/ 	.byte	0x3f
	.zero		1


	//   ....[80]....
        /*1164*/ 	.word	0x0001c730
        /*1168*/ 	.word	0x00000016
        /*116c*/ 	.word	0x00028820
        /*1170*/ 	.short	0x010a
        /*1172*/ 	.byte	0x3f
	.zero		1


	//   ....[81]....
        /*1174*/ 	.word	0x0001c780
        /*1178*/ 	.word	0x00000005
        /*117c*/ 	.word	0x000288a0
        /*1180*/ 	.short	0x010a
        /*1182*/ 	.byte	0x3f
	.zero		1


	//   ....[82]....
        /*1184*/ 	.word	0x0001c7d0
        /*1188*/ 	.word	0x00000005
        /*118c*/ 	.word	0x000288c0
        /*1190*/ 	.short	0x010a
        /*1192*/ 	.byte	0x3f
	.zero		1


	//   ....[83]....
        /*1194*/ 	.word	0x0001c820
        /*1198*/ 	.word	0x00000008
        /*119c*/ 	.word	0x000288a0
        /*11a0*/ 	.short	0x010a
        /*11a2*/ 	.byte	0x3f
	.zero		1


	//   ....[84]....
        /*11a4*/ 	.word	0x0001c870
        /*11a8*/ 	.word	0x00000008
        /*11ac*/ 	.word	0x000288c0
        /*11b0*/ 	.short	0x010a
        /*11b2*/ 	.byte	0x3f
	.zero		1


	//   ....[85]....
        /*11b4*/ 	.word	0x0001c990
        /*11b8*/ 	.word	0x00000007
        /*11bc*/ 	.word	0x00028840
        /*11c0*/ 	.short	0x010a
        /*11c2*/ 	.byte	0x3f
	.zero		1


	//   ....[86]....
        /*11c4*/ 	.word	0x0001df10
        /*11c8*/ 	.word	0x00000016
        /*11cc*/ 	.word	0x00028820
        /*11d0*/ 	.short	0x010a
        /*11d2*/ 	.byte	0x3f
	.zero		1


	//   ....[87]....
        /*11d4*/ 	.word	0x0001df60
        /*11d8*/ 	.word	0x00000006
        /*11dc*/ 	.word	0x00028840
        /*11e0*/ 	.short	0x010a
        /*11e2*/ 	.byte	0x3f
	.zero		1


	//   ....[88]....
        /*11e4*/ 	.word	0x0001e8e0
        /*11e8*/ 	.word	0x00000006
        /*11ec*/ 	.word	0x00028860
        /*11f0*/ 	.short	0x010a
        /*11f2*/ 	.byte	0x3f
	.zero		1


	//   ....[89]....
        /*11f4*/ 	.word	0x0001f350
        /*11f8*/ 	.word	0x00000000
        /*11fc*/ 	.word	0x00028860
        /*1200*/ 	.short	0x010a
        /*1202*/ 	.byte	0x3f
	.zero		1


	//   ....[90]....
        /*1204*/ 	.word	0x000206c0
        /*1208*/ 	.word	0x00000004
        /*120c*/ 	.word	0x00028820
        /*1210*/ 	.short	0x010a
        /*1212*/ 	.byte	0x3f
	.zero		1


	//   ....[91]....
        /*1214*/ 	.word	0x00020860
        /*1218*/ 	.word	0x00000005
        /*121c*/ 	.word	0x00028840
        /*1220*/ 	.short	0x010a
        /*1222*/ 	.byte	0x3f
	.zero		1


	//   ....[92]....
        /*1224*/ 	.word	0x000208b0
        /*1228*/ 	.word	0x00000019
        /*122c*/ 	.word	0x00028840
        /*1230*/ 	.short	0x010a
        /*1232*/ 	.byte	0x3f
	.zero		1


	//   ....[93]....
        /*1234*/ 	.word	0x00020900
        /*1238*/ 	.word	0x00000005
        /*123c*/ 	.word	0x00028860
        /*1240*/ 	.short	0x010a
        /*1242*/ 	.byte	0x3f
	.zero		1


	//----- nvinfo : EIATTR_NUM_MBARRIERS
	.align		4
.L_915:
        /*1244*/ 	.byte	0x03, 0x38
        /*1246*/ 	.short	0x0016


	//----- nvinfo : EIATTR_EXIT_INSTR_OFFSETS
	.align		4
        /*1248*/ 	.byte	0x04, 0x1c
        /*124a*/ 	.short	(.L_917 - .L_916)


	//   ....[0]....
.L_916:
        /*124c*/ 	.word	0x0001ac50


	//----- nvinfo : EIATTR_MAX_THREADS
	.align		4
.L_917:
        /*1250*/ 	.byte	0x04, 0x05
        /*1252*/ 	.short	(.L_919 - .L_918)
.L_918:
        /*1254*/ 	.word	0x00000180
        /*1258*/ 	.word	0x00000001
        /*125c*/ 	.word	0x00000001


	//----- nvinfo : EIATTR_CRS_STACK_SIZE
	.align		4
.L_919:
        /*1260*/ 	.byte	0x04, 0x1e
        /*1262*/ 	.short	(.L_921 - .L_920)
.L_920:
        /*1264*/ 	.word	0x00000000


	//----- nvinfo : EIATTR_CBANK_PARAM_SIZE
	.align		4
.L_921:
        /*1268*/ 	.byte	0x03, 0x19
        /*126a*/ 	.short	0x0af0


	//----- nvinfo : EIATTR_PARAM_CBANK
	.align		4
        /*126c*/ 	.byte	0x04, 0x0a
        /*126e*/ 	.short	(.L_923 - .L_922)
	.align		4
.L_922:
        /*1270*/ 	.word	index@(.nv.constant0._ZN7cutlass13device_kernelIN5flash11enable_sm90INS1_16FlashAttnFwdSm90INS1_25CollectiveMainloopFwdSm90ILi2EN4cute5tupleIJNS5_1CILi1EEES8_S8_EEENS6_IJNS7_ILi128EEESA_SA_EEELi128ENS_10bfloat16_tEfNS_4arch4Sm90ELb0ELb0ELb1ELb1ELb1ELb1ELb0ELb1ELb1ELb1ELb0ELb0EEENS1_21CollectiveEpilogueFwdISB_S9_SC_SE_Li256ELb1ELb1ELb0ELb0EEENS1_36VarlenDynamicPersistentTileSchedulerILi128ELi128ELi256ELi128ELb0ELb1ELb1ELb0ELb1ELb1EEEEEEEEEvNT_6ParamsE)
        /*1274*/ 	.short	0x0210
        /*1276*/ 	.short	0x0af0


	//----- nvinfo : EIATTR_SW_WAR
	.align		4
.L_923:
        /*1278*/ 	.byte	0x04, 0x36
        /*127a*/ 	.short	(.L_925 - .L_924)
.L_924:
        /*127c*/ 	.word	0x00000008
.L_925:


//--------------------- .nv.info._ZN7cutlass13device_kernelIN5flash11enable_sm90INS1_16FlashAttnFwdSm90INS1_25CollectiveMainloopFwdSm90ILi2EN4cute5tupleIJNS5_1CILi1EEES8_S8_EEENS6_IJNS7_ILi128EEESA_SA_EEELi128ENS_10bfloat16_tEfNS_4arch4Sm90ELb0ELb1ELb1ELb0ELb1ELb0ELb0ELb1ELb1ELb1ELb0ELb0EEENS1_21CollectiveEpilogueFwdISB_S9_SC_SE_Li256ELb0ELb1ELb0ELb0EEENS1_30DynamicPersistentTileSchedulerILi256ELi128ELb0ELb1ELb1EEEEEEEEEvNT_6ParamsE --------------------------
	.section	.nv.info._ZN7cutlass13device_kernelIN5flash11enable_sm90INS1_16FlashAttnFwdSm90INS1_25CollectiveMainloopFwdSm90ILi2EN4cute5tupleIJNS5_1CILi1EEES8_S8_EEENS6_IJNS7_ILi128EEESA_SA_EEELi128ENS_10bfloat16_tEfNS_4arch4Sm90ELb0ELb1ELb1ELb0ELb1ELb0ELb0ELb1ELb1ELb1ELb0ELb0EEENS1_21CollectiveEpilogueFwdISB_S9_SC_SE_Li256ELb0ELb1ELb0ELb0EEENS1_30DynamicPersistentTileSchedulerILi256ELi128ELb0ELb1ELb1EEEEEEEEEvNT_6ParamsE,"",@"SHT_CUDA_INFO"
	.sectionflags	@""
	.align	4


	//----- nvinfo : EIATTR_CUDA_API_VERSION
	.align		4
        /*0000*/ 	.byte	0x04, 0x37
        /*0002*/ 	.short	(.L_927 - .L_926)
.L_926:
        /*0004*/ 	.word	0x00000082


	//----- nvinfo : EIATTR_KPARAM_INFO
	.align		4
.L_927:
        /*0008*/ 	.byte	0x04, 0x17
        /*000a*/ 	.short	(.L_929 - .L_928)
.L_928:
        /*000c*/ 	.word	0x00000000
        /*0010*/ 	.short	0x0000
        /*0012*/ 	.short	0x0070
        /*0014*/ 	.byte	0x00, 0xf0, 0x01, 0x2a


	//----- nvinfo : EIATTR_SPARSE_MMA_MASK
	.align		4
.L_929:
        /*0018*/ 	.byte	0x03, 0x50
        /*001a*/ 	.short	0x0000


	//----- nvinfo : EIATTR_MAXREG_COUNT
	.align		4
        /*001c*/ 	.byte	0x03, 0x1b
        /*001e*/ 	.short	0x00a8


	//----- nvinfo : EIATTR_NUM_BARRIERS
	.align		4
        /*0020*/ 	.byte	0x02, 0x4c
        /*0022*/ 	.byte	0x10
	.zero		1


	//----- nvinfo : EIATTR_EXTERNS
	.align		4
        /*0024*/ 	.byte	0x04, 0x0f
        /*0026*/ 	.short	(.L_931 - .L_930)


	//   ....[0]....
	.align		4
.L_930:
        /*0028*/ 	.word	index@(__assertfail)


	//----- nvinfo : EIATTR_MERCURY_ISA_VERSION
	.align		4
.L_931:
        /*002c*/ 	.byte	0x03, 0x5f
        /*002e*/ 	.short	0x0101


	//----- nvinfo : EIATTR_INT_WARP_WIDE_INSTR_OFFSETS
	.align		4
        /*0030*/ 	.byte	0x04, 0x31
        /*0032*/ 	.short	(.L_933 - .L_932)


	//   ....[0]....
.L_932:
        /*0034*/ 	.word	0x000000b0


	//   ....[1]....
        /*0038*/ 	.word	0x000000c0


	//   ....[2]....
        /*003c*/ 	.word	0x00000160


	//   ....[3]....
        /*0040*/ 	.word	0x000125d0


	//   ....[4]....
        /*0044*/ 	.word	0x00012660


	//   ....[5]....
        /*0048*/ 	.word	0x00015280


	//   ....[6]....
        /*004c*/ 	.word	0x00015310


	//----- nvinfo : EIATTR_COOP_GROUP_MASK_REGIDS
	.align		4
.L_933:
        /*0050*/ 	.byte	0x04, 0x29
        /*0052*/ 	.short	(.L_935 - .L_934)


	//   ....[0]....
.L_934:
        /*0054*/ 	.word	0xffffffff


	//   ....[1]....
        /*0058*/ 	.word	0xffffffff


	//   ....[2]....
        /*005c*/ 	.word	0xffffffff


	//   ....[3]....
        /*0060*/ 	.word	0xffffffff


	//   ....[4]....
        /*0064*/ 	.word	0xffffffff


	//   ....[5]....
        /*0068*/ 	.word	0xffffffff


	//   ....[6]....
        /*006c*/ 	.word	0xffffffff


	//   ....[7]....
        /*0070*/ 	.word	0xffffffff


	//   ....[8]....
        /*0074*/ 	.word	0xffffffff


	//   ....[9]....
        /*0078*/ 	.word	0xffffffff


	//   ....[10]....
        /*007c*/ 	.word	0xffffffff


	//   ....[11]....
        /*0080*/ 	.word	0xffffffff


	//   ....[12]....
        /*0084*/ 	.word	0xffffffff


	//   ....[13]....
        /*0088*/ 	.word	0xffffffff


	//   ....[14]....
        /*008c*/ 	.word	0xffffffff


	//   ....[15]....
        /*0090*/ 	.word	0xffffffff


	//   ....[16]....
        /*0094*/ 	.word	0xffffffff


	//   ....[17]....
        /*0098*/ 	.word	0xffffffff


	//   ....[18]....
        /*009c*/ 	.word	0xffffffff


	//   ....[19]....
        /*00a0*/ 	.word	0xffffffff


	//   ....[20]....
        /*00a4*/ 	.word	0xffffffff


	//   ....[21]....
        /*00a8*/ 	.word	0xffffffff


	//   ....[22]....
        /*00ac*/ 	.word	0xffffffff


	//   ....[23]....
        /*00b0*/ 	.word	0xffffffff


	//   ....[24]....
        /*00b4*/ 	.word	0xffffffff


	//   ....[25]....
        /*00b8*/ 	.word	0xffffffff


	//   ....[26]....
        /*00bc*/ 	.word	0xffffffff


	//   ....[27]....
        /*00c0*/ 	.word	0xffffffff


	//   ....[28]....
        /*00c4*/ 	.word	0xffffffff


	//   ....[29]....
        /*00c8*/ 	.word	0xffffffff


	//   ....[30]....
        /*00cc*/ 	.word	0xffffffff


	//   ....[31]....
        /*00d0*/ 	.word	0xffffffff


	//   ....[32]....
        /*00d4*/ 	.word	0xffffffff


	//   ....[33]....
        /*00d8*/ 	.word	0xffffffff


	//   ....[34]....
        /*00dc*/ 	.word	0xffffffff


	//   ....[35]....
        /*00e0*/ 	.word	0xffffffff


	//   ....[36]....
        /*00e4*/ 	.word	0xffffffff


	//   ....[37]....
        /*00e8*/ 	.word	0xffffffff


	//   ....[38]....
        /*00ec*/ 	.word	0xffffffff


	//   ....[39]....
        /*00f0*/ 	.word	0xffffffff


	//   ....[40]....
        /*00f4*/ 	.word	0xffffffff


	//   ....[41]....
        /*00f8*/ 	.word	0xffffffff


	//   ....[42]....
        /*00fc*/ 	.word	0xffffffff


	//   ....[43]....
        /*0100*/ 	.word	0xffffffff


	//   ....[44]....
        /*0104*/ 	.word	0xffffffff


	//   ....[45]....
        /*0108*/ 	.word	0xffffffff


	//   ....[46]....
        /*010c*/ 	.word	0xffffffff


	//   ....[47]....
        /*0110*/ 	.word	0xffffffff


	//   ....[48]....
        /*0114*/ 	.word	0xffffffff


	//   ....[49]....
        /*0118*/ 	.word	0xffffffff


	//   ....[50]....
        /*011c*/ 	.word	0xffffffff


	//   ....[51]....
        /*0120*/ 	.word	0xffffffff


	//   ....[52]....
        /*0124*/ 	.word	0xffffffff


	//   ....[53]....
        /*0128*/ 	.word	0xffffffff


	//   ....[54]....
        /*012c*/ 	.word	0xffffffff


	//   ....[55]....
        /*0130*/ 	.word	0xffffffff


	//   ....[56]....
        /*0134*/ 	.word	0xffffffff


	//   ....[57]....
        /*0138*/ 	.word	0xffffffff


	//   ....[58]....
        /*013c*/ 	.word	0xffffffff


	//   ....[59]....
        /*0140*/ 	.word	0xffffffff


	//   ....[60]....
        /*0144*/ 	.word	0xffffffff


	//   ....[61]....
        /*0148*/ 	.word	0xffffffff


	//   ....[62]....
        /*014c*/ 	.word	0xffffffff


	//   ....[63]....
        /*0150*/ 	.word	0xffffffff


	//   ....[64]....
        /*0154*/ 	.word	0xffffffff


	//   ....[65]....
        /*0158*/ 	.word	0xffffffff


	//   ....[66]....
        /*015c*/ 	.word	0xffffffff


	//   ....[67]....
        /*0160*/ 	.word	0xffffffff


	//   ....[68]....
        /*0164*/ 	.word	0xffffffff


	//   ....[69]....
        /*0168*/ 	.word	0xffffffff


	//   ....[70]....
        /*016c*/ 	.word	0xffffffff


	//   ....[71]....
        /*0170*/ 	.word	0xffffffff


	//   ....[72]....
        /*0174*/ 	.word	0xffffffff


	//   ....[73]....
        /*0178*/ 	.word	0xffffffff


	//   ....[74]....
        /*017c*/ 	.word	0xffffffff


	//   ....[75]....
        /*0180*/ 	.word	0xffffffff


	//   ....[76]....
        /*0184*/ 	.word	0xffffffff


	//   ....[77]....
        /*0188*/ 	.word	0xffffffff


	//   ....[78]....
        /*018c*/ 	.word	0xffffffff


	//   ....[79]....
        /*0190*/ 	.word	0xffffffff


	//   ....[80]....
        /*0194*/ 	.word	0xffffffff


	//   ....[81]....
        /*0198*/ 	.word	0xffffffff


	//   ....[82]....
        /*019c*/ 	.word	0xffffffff


	//   ....[83]....
        /*01a0*/ 	.word	0xffffffff


	//   ....[84]....
        /*01a4*/ 	.word	0xffffffff


	//   ....[85]....
        /*01a8*/ 	.word	0xffffffff


	//   ....[86]....
        /*01ac*/ 	.word	0xffffffff


	//   ....[87]....
        /*01b0*/ 	.word	0xffffffff


	//   ....[88]....
        /*01b4*/ 	.word	0xffffffff


	//   ....[89]....
        /*01b8*/ 	.word	0xffffffff


	//   ....[90]....
        /*01bc*/ 	.word	0xffffffff


	//   ....[91]....
        /*01c0*/ 	.word	0xffffffff


	//   ....[92]....
        /*01c4*/ 	.word	0xffffffff


	//   ....[93]....
        /*01c8*/ 	.word	0xffffffff


	//   ....[94]....
        /*01cc*/ 	.word	0xffffffff


	//   ....[95]....
        /*01d0*/ 	.word	0xffffffff


	//   ....[96]....
        /*01d4*/ 	.word	0xffffffff


	//   ....[97]....
        /*01d8*/ 	.word	0xffffffff


	//   ....[98]....
        /*01dc*/ 	.word	0xffffffff


	//   ....[99]....
        /*01e0*/ 	.word	0xffffffff


	//   ....[100]....
        /*01e4*/ 	.word	0xffffffff


	//   ....[101]....
        /*01e8*/ 	.word	0xffffffff


	//   ....[102]....
        /*01ec*/ 	.word	0xffffffff


	//   ....[103]....
        /*01f0*/ 	.word	0xffffffff


	//   ....[104]....
        /*01f4*/ 	.word	0xffffffff


	//   ....[105]....
        /*01f8*/ 	.word	0xffffffff


	//   ....[106]....
        /*01fc*/ 	.word	0xffffffff


	//   ....[107]....
        /*0200*/ 	.word	0xffffffff


	//   ....[108]....
        /*0204*/ 	.word	0xffffffff


	//   ....[109]....
        /*0208*/ 	.word	0xffffffff


	//   ....[110]....
        /*020c*/ 	.word	0xffffffff


	//   ....[111]....
        /*0210*/ 	.word	0xffffffff


	//   ....[112]....
        /*0214*/ 	.word	0xffffffff


	//   ....[113]....
        /*0218*/ 	.word	0xffffffff


	//   ....[114]....
        /*021c*/ 	.word	0xffffffff


	//   ....[115]....
        /*0220*/ 	.word	0xffffffff


	//   ....[116]....
        /*0224*/ 	.word	0xffffffff


	//   ....[117]....
        /*0228*/ 	.word	0xffffffff


	//   ....[118]....
        /*022c*/ 	.word	0xffffffff


	//   ....[119]....
        /*0230*/ 	.word	0xffffffff


	//   ....[120]....
        /*0234*/ 	.word	0xffffffff


	//   ....[121]....
        /*0238*/ 	.word	0xffffffff


	//   ....[122]....
        /*023c*/ 	.word	0xffffffff


	//   ....[123]....
        /*0240*/ 	.word	0xffffffff


	//   ....[124]....
        /*0244*/ 	.word	0xffffffff


	//   ....[125]....
        /*0248*/ 	.word	0xffffffff


	//   ....[126]....
        /*024c*/ 	.word	0xffffffff


	//   ....[127]....
        /*0250*/ 	.word	0xffffffff


	//   ....[128]....
        /*0254*/ 	.word	0xffffffff


	//   ....[129]....
        /*0258*/ 	.word	0xffffffff


	//   ....[130]....
        /*025c*/ 	.word	0xffffffff


	//   ....[131]....
        /*0260*/ 	.word	0xffffffff


	//   ....[132]....
        /*0264*/ 	.word	0xffffffff


	//   ....[133]....
        /*0268*/ 	.word	0xffffffff


	//   ....[134]....
        /*026c*/ 	.word	0xffffffff


	//   ....[135]....
        /*0270*/ 	.word	0xffffffff


	//   ....[136]....
        /*0274*/ 	.word	0x0500000f


	//   ....[137]....
        /*0278*/ 	.word	0x0500000f


	//   ....[138]....
        /*027c*/ 	.word	0x0500000f


	//   ....[139]....
        /*0280*/ 	.word	0x0500000f


	//   ....[140]....
        /*0284*/ 	.word	0x0500000f


	//   ....[141]....
        /*0288*/ 	.word	0x0500000f


	//   ....[142]....
        /*028c*/ 	.word	0x0500000f


	//   ....[143]....
        /*0290*/ 	.word	0x0500000f


	//   ....[144]....
        /*0294*/ 	.word	0x0500000f


	//   ....[145]....
        /*0298*/ 	.word	0x0500000f


	//   ....[146]....
        /*029c*/ 	.word	0x0500000f


	//   ....[147]....
        /*02a0*/ 	.word	0x0500000f


	//   ....[148]....
        /*02a4*/ 	.word	0x0500000f


	//   ....[149]....
        /*02a8*/ 	.word	0x0500000f


	//   ....[150]....
        /*02ac*/ 	.word	0x0500000f


	//   ....[151]....
        /*02b0*/ 	.word	0x0500000f


	//   ....[152]....
        /*02b4*/ 	.word	0x0500000f


	//   ....[153]....
        /*02b8*/ 	.word	0x0500000f


	//   ....[154]....
        /*02bc*/ 	.word	0x0500000f


	//   ....[155]....
        /*02c0*/ 	.word	0x0500000f


	//   ....[156]....
        /*02c4*/ 	.word	0x0500000f


	//   ....[157]....
        /*02c8*/ 	.word	0x0500000f


	//   ....[158]....
        /*02cc*/ 	.word	0x0500000f


	//   ....[159]....
        /*02d0*/ 	.word	0x0500000f


	//   ....[160]....
        /*02d4*/ 	.word	0x0500000f


	//   ....[161]....
        /*02d8*/ 	.word	0x0500000f


	//   ....[162]....
        /*02dc*/ 	.word	0x0500000f


	//   ....[163]....
        /*02e0*/ 	.word	0x0500000f


	//   ....[164]....
        /*02e4*/ 	.word	0x0500000f


	//   ....[165]....
        /*02e8*/ 	.word	0x0500000f


	//   ....[166]....
        /*02ec*/ 	.word	0x0500000f


	//   ....[167]....
        /*02f0*/ 	.word	0x0500000f


	//   ....[168]....
        /*02f4*/ 	.word	0x0500000f


	//   ....[169]....
        /*02f8*/ 	.word	0x0500000f


	//   ....[170]....
        /*02fc*/ 	.word	0x0500000f


	//   ....[171]....
        /*0300*/ 	.word	0x0500000f


	//   ....[172]....
        /*0304*/ 	.word	0x0500000f


	//   ....[173]....
        /*0308*/ 	.word	0x0500000f


	//   ....[174]....
        /*030c*/ 	.word	0x0500000f


	//   ....[175]....
        /*0310*/ 	.word	0x0500000f


	//   ....[176]....
        /*0314*/ 	.word	0x0500000f


	//   ....[177]....
        /*0318*/ 	.word	0x0500000f


	//   ....[178]....
        /*031c*/ 	.word	0x0500000f


	//   ....[179]....
        /*0320*/ 	.word	0x0500000f


	//   ....[180]....
        /*0324*/ 	.word	0x0500000f


	//   ....[181]....
        /*0328*/ 	.word	0x0500000f


	//   ....[182]....
        /*032c*/ 	.word	0x0500000f


	//   ....[183]....
        /*0330*/ 	.word	0x0500000f


	//   ....[184]....
        /*0334*/ 	.word	0x0500000f


	//   ....[185]....
        /*0338*/ 	.word	0x0500000f


	//   ....[186]....
        /*033c*/ 	.word	0x0500000f


	//   ....[187]....
        /*0340*/ 	.word	0x0500000f


	//   ....[188]....
        /*0344*/ 	.word	0x0500000f


	//   ....[189]....
        /*0348*/ 	.word	0x0500000f


	//   ....[190]....
        /*034c*/ 	.word	0x0500000f


	//   ....[191]....
        /*0350*/ 	.word	0x0500000f


	//   ....[192]....
        /*0354*/ 	.word	0x0500000f


	//   ....[193]....
        /*0358*/ 	.word	0x0500000f


	//   ....[194]....
        /*035c*/ 	.word	0x0500000f


	//   ....[195]....
        /*0360*/ 	.word	0x0500000f


	//   ....[196]....
        /*0364*/ 	.word	0x0500000f


	//   ....[197]....
        /*0368*/ 	.word	0x0500000f


	//   ....[198]....
        /*036c*/ 	.word	0x0500000f


	//   ....[199]....
        /*0370*/ 	.word	0x0500000f


	//   ....[200]....
        /*0374*/ 	.word	0x0500000f


	//   ....[201]....
        /*0378*/ 	.word	0x0500000f


	//   ....[202]....
        /*037c*/ 	.word	0x0500000f


	//   ....[203]....
        /*0380*/ 	.word	0x0500000f


	//   ....[204]....
        /*0384*/ 	.word	0x0500000f


	//   ....[205]....
        /*0388*/ 	.word	0x0500000f


	//   ....[206]....
        /*038c*/ 	.word	0x0500000f


	//   ....[207]....
        /*0390*/ 	.word	0x0500000f


	//   ....[208]....
        /*0394*/ 	.word	0x0500000f


	//   ....[209]....
        /*0398*/ 	.word	0x0500000f


	//   ....[210]....
        /*039c*/ 	.word	0x0500000f


	//   ....[211]....
        /*03a0*/ 	.word	0x0500000f


	//   ....[212]....
        /*03a4*/ 	.word	0x0500000f


	//   ....[213]....
        /*03a8*/ 	.word	0x0500000f


	//   ....[214]....
        /*03ac*/ 	.word	0x0500000f


	//   ....[215]....
        /*03b0*/ 	.word	0x0500000f


	//   ....[216]....
        /*03b4*/ 	.word	0x0500000f


	//   ....[217]....
        /*03b8*/ 	.word	0x0500000f


	//   ....[218]....
        /*03bc*/ 	.word	0x0500000f


	//----- nvinfo : EIATTR_COOP_GROUP_INSTR_OFFSETS
	.align		4
.L_935:
        /*03c0*/ 	.byte	0x04, 0x28
        /*03c2*/ 	.short	(.L_937 - .L_936)


	//   ....[0]....
.L_936:
        /*03c4*/ 	.word	0x00000070


	//   ....[1]....
        /*03c8*/ 	.word	0x00000080


	//   ....[2]....
        /*03cc*/ 	.word	0x000002c0


	//   ....[3]....
        /*03d0*/ 	.word	0x00000420


	//   ....[4]....
        /*03d4*/ 	.word	0x00000540


	//   ....[5]....
        /*03d8*/ 	.word	0x000006a0


	//   ....[6]....
        /*03dc*/ 	.word	0x00001730


	//   ....[7]....
        /*03e0*/ 	.word	0x00002100


	//   ....[8]....
        /*03e4*/ 	.word	0x00002a30


	//   ....[9]....
        /*03e8*/ 	.word	0x00003c00


	//   ....[10]....
        /*03ec*/ 	.word	0x00003d10


	//   ....[11]....
        /*03f0*/ 	.word	0x00004660


	//   ....[12]....
        /*03f4*/ 	.word	0x000046d0


	//   ....[13]....
        /*03f8*/ 	.word	0x00005ec0


	//   ....[14]....
        /*03fc*/ 	.word	0x00006830


	//   ....[15]....
        /*0400*/ 	.word	0x00007410


	//   ....[16]....
        /*0404*/ 	.word	0x00007480


	//   ....[17]....
        /*0408*/ 	.word	0x00007dd0


	//   ....[18]....
        /*040c*/ 	.word	0x00007e30


	//   ....[19]....
        /*0410*/ 	.word	0x0000a4c0


	//   ....[20]....
        /*0414*/ 	.word	0x0000a510


	//   ....[21]....
        /*0418*/ 	.word	0x0000a530


	//   ....[22]....
        /*041c*/ 	.word	0x0000a550


	//   ....[23]....
        /*0420*/ 	.word	0x0000c2e0


	//   ....[24]....
        /*0424*/ 	.word	0x0000cc40


	//   ....[25]....
        /*0428*/ 	.word	0x0000d7c0


	//   ....[26]....
        /*042c*/ 	.word	0x0000d7e0


	//   ....[27]....
        /*0430*/ 	.word	0x0000e200


	//   ....[28]....
        /*0434*/ 	.word	0x0000e260


	//   ....[29]....
        /*0438*/ 	.word	0x0000f340


	//   ....[30]....
        /*043c*/ 	.word	0x0000f370


	//   ....[31]....
        /*0440*/ 	.word	0x0000f430


	//   ....[32]....
        /*0444*/ 	.word	0x0000f450


	//   ....[33]....
        /*0448*/ 	.word	0x000105b0


	//   ....[34]....
        /*044c*/ 	.word	0x00010610


	//   ....[35]....
        /*0450*/ 	.word	0x00010660


	//   ....[36]....
        /*0454*/ 	.word	0x000106c0


	//   ....[37]....
        /*0458*/ 	.word	0x00010b90


	//   ....[38]....
        /*045c*/ 	.word	0x00010bd0


	//   ....[39]....
        /*0460*/ 	.word	0x00010c90


	//   ....[40]....
        /*0464*/ 	.word	0x00010cb0


	//   ....[41]....
        /*0468*/ 	.word	0x00010d70


	//   ....[42]....
        /*046c*/ 	.word	0x00010d90


	//   ....[43]....
        /*0470*/ 	.word	0x00010e60


	//   ....[44]....
        /*0474*/ 	.word	0x00010e80


	//   ....[45]....
        /*0478*/ 	.word	0x00011520


	//   ....[46]....
        /*047c*/ 	.word	0x00011540


	//   ....[47]....
        /*0480*/ 	.word	0x00011600


	//   ....[48]....
        /*0484*/ 	.word	0x00011620


	//   ....[49]....
        /*0488*/ 	.word	0x000116e0


	//   ....[50]....
        /*048c*/ 	.word	0x00011700


	//   ....[51]....
        /*0490*/ 	.word	0x000117d0


	//   ....[52]....
        /*0494*/ 	.word	0x000117f0


	//   ....[53]....
        /*0498*/ 	.word	0x00011960


	//   ....[54]....
        /*049c*/ 	.word	0x000130e0


	//   ....[55]....
        /*04a0*/ 	.word	0x00013100


	//   ....[56]....
        /*04a4*/ 	.word	0x00013110


	//   ....[57]....
        /*04a8*/ 	.word	0x00013150


	//   ....[58]....
        /*04ac*/ 	.word	0x000131d0


	//   ....[59]....
        /*04b0*/ 	.word	0x000131f0


	//   ....[60]....
        /*04b4*/ 	.word	0x00013270


	//   ....[61]....
        /*04b8*/ 	.word	0x00013290


	//   ....[62]....
        /*04bc*/ 	.word	0x00013310


	//   ....[63]....
        /*04c0*/ 	.word	0x00013330


	//   ....[64]....
        /*04c4*/ 	.word	0x000133b0


	//   ....[65]....
        /*04c8*/ 	.word	0x000133d0


	//   ....[66]....
        /*04cc*/ 	.word	0x00013450


	//   ....[67]....
        /*04d0*/ 	.word	0x00013470


	//   ....[68]....
        /*04d4*/ 	.word	0x000134f0


	//   ....[69]....
        /*04d8*/ 	.word	0x00013510


	//   ....[70]....
        /*04dc*/ 	.word	0x00013b40


	//   ....[71]....
        /*04e0*/ 	.word	0x00013b60


	//   ....[72]....
        /*04e4*/ 	.word	0x00013b90


	//   ....[73]....
        /*04e8*/ 	.word	0x00013bd0


	//   ....[74]....
        /*04ec*/ 	.word	0x00013c40


	//   ....[75]....
        /*04f0*/ 	.word	0x00013c60


	//   ....[76]....
        /*04f4*/ 	.word	0x00013ce0


	//   ....[77]....
        /*04f8*/ 	.word	0x00013d00


	//   ....[78]....
        /*04fc*/ 	.word	0x00013d80


	//   ....[79]....
        /*0500*/ 	.word	0x00013da0


	//   ....[80]....
        /*0504*/ 	.word	0x00013e20


	//   ....[81]....
        /*0508*/ 	.word	0x00013e40


	//   ....[82]....
        /*050c*/ 	.word	0x00013ec0


	//   ....[83]....
        /*0510*/ 	.word	0x00013ee0


	//   ....[84]....
        /*0514*/ 	.word	0x00013f60


	//   ....[85]....
        /*0518*/ 	.word	0x00013f80


	//   ....[86]....
        /*051c*/ 	.word	0x00014640


	//   ....[87]....
        /*0520*/ 	.word	0x00014670


	//   ....[88]....
        /*0524*/ 	.word	0x00014680


	//   ....[89]....
        /*0528*/ 	.word	0x000146d0


	//   ....[90]....
        /*052c*/ 	.word	0x000146e0


	//   ....[91]....
        /*0530*/ 	.word	0x00014730


	//   ....[92]....
        /*0534*/ 	.word	0x00014740


	//   ....[93]....
        /*0538*/ 	.word	0x00014790


	//   ....[94]....
        /*053c*/ 	.word	0x000147a0


	//   ....[95]....
        /*0540*/ 	.word	0x000147f0


	//   ....[96]....
        /*0544*/ 	.word	0x00014800


	//   ....[97]....
        /*0548*/ 	.word	0x00014850


	//   ....[98]....
        /*054c*/ 	.word	0x00014860


	//   ....[99]....
        /*0550*/ 	.word	0x000148b0


	//   ....[100]....
        /*0554*/ 	.word	0x000148c0


	//   ....[101]....
        /*0558*/ 	.word	0x000148d0


	//   ....[102]....
        /*055c*/ 	.word	0x00014b70


	//   ....[103]....
        /*0560*/ 	.word	0x00014b90


	//   ....[104]....
        /*0564*/ 	.word	0x00014bb0


	//   ....[105]....
        /*0568*/ 	.word	0x00014c10


	//   ....[106]....
        /*056c*/ 	.word	0x00014c30


	//   ....[107]....
        /*0570*/ 	.word	0x00014c90


	//   ....[108]....
        /*0574*/ 	.word	0x00014cb0


	//   ....[109]....
        /*0578*/ 	.word	0x00014d10


	//   ....[110]....
        /*057c*/ 	.word	0x00014d30


	//   ....[111]....
        /*0580*/ 	.word	0x00014d90


	//   ....[112]....
        /*0584*/ 	.word	0x00014db0


	//   ....[113]....
        /*0588*/ 	.word	0x00014e10


	//   ....[114]....
        /*058c*/ 	.word	0x00014e30


	//   ....[115]....
        /*0590*/ 	.word	0x00014e90


	//   ....[116]....
        /*0594*/ 	.word	0x00014eb0


	//   ....[117]....
        /*0598*/ 	.word	0x00014ec0


	//   ....[118]....
        /*059c*/ 	.word	0x00015460


	//   ....[119]....
        /*05a0*/ 	.word	0x00015480


	//   ....[120]....
        /*05a4*/ 	.word	0x000154a0


	//   ....[121]....
        /*05a8*/ 	.word	0x000154e0


	//   ....[122]....
        /*05ac*/ 	.word	0x00015530


	//   ....[123]....
        /*05b0*/ 	.word	0x00015560


	//   ....[124]....
        /*05b4*/ 	.word	0x000155b0


	//   ....[125]....
        /*05b8*/ 	.word	0x000155e0


	//   ....[126]....
        /*05bc*/ 	.word	0x00015630


	//   ....[127]....
        /*05c0*/ 	.word	0x00015660


	//   ....[128]....
        /*05c4*/ 	.word	0x000156b0


	//   ....[129]....
        /*05c8*/ 	.word	0x000156e0


	//   ....[130]....
        /*05cc*/ 	.word	0x00015730


	//   ....[131]....
        /*05d0*/ 	.word	0x00015760


	//   ....[132]....
        /*05d4*/ 	.word	0x000157b0


	//   ....[133]....
        /*05d8*/ 	.word	0x000157e0


	//   ....[134]....
        /*05dc*/ 	.word	0x00015ac0


	//   ....[135]....
        /*05e0*/ 	.word	0x00015c90


	//   ....[136]....
        /*05e4*/ 	.word	0x000162e0


	//   ....[137]....
        /*05e8*/ 	.word	0x000163c0


	//   ....[138]....
        /*05ec*/ 	.word	0x00016460


	//   ....[139]....
        /*05f0*/ 	.word	0x000164e0


	//   ....[140]....
        /*05f4*/ 	.word	0x000165a0


	//   ....[141]....
        /*05f8*/ 	.word	0x00016610


	//   ....[142]....
        /*05fc*/ 	.word	0x000166e0


	//   ....[143]....
        /*0600*/ 	.word	0x00016760


	//   ....[144]....
        /*0604*/ 	.word	0x00016830


	//   ....[145]....
        /*0608*/ 	.word	0x000168b0


	//   ....[146]....
        /*060c*/ 	.word	0x00016980


	//   ....[147]....
        /*0610*/ 	.word	0x00016a00


	//   ....[148]....
        /*0614*/ 	.word	0x00016ad0


	//   ....[149]....
        /*0618*/ 	.word	0x00016b50


	//   ....[150]....
        /*061c*/ 	.word	0x00016c20


	//   ....[151]....
        /*0620*/ 	.word	0x00016ca0


	//   ....[152]....
        /*0624*/ 	.word	0x00016d60


	//   ....[153]....
        /*0628*/ 	.word	0x00016df0


	//   ....[154]....
        /*062c*/ 	.word	0x00016e60


	//   ....[155]....
        /*0630*/ 	.word	0x00016ee0


	//   ....[156]....
        /*0634*/ 	.word	0x00016f90


	//   ....[157]....
        /*0638*/ 	.word	0x00017000


	//   ....[158]....
        /*063c*/ 	.word	0x000170e0


	//   ....[159]....
        /*0640*/ 	.word	0x00017150


	//   ....[160]....
        /*0644*/ 	.word	0x00017230


	//   ....[161]....
        /*0648*/ 	.word	0x000172a0


	//   ....[162]....
        /*064c*/ 	.word	0x00017380


	//   ....[163]....
        /*0650*/ 	.word	0x000173f0


	//   ....[164]....
        /*0654*/ 	.word	0x000174d0


	//   ....[165]....
        /*0658*/ 	.word	0x00017540


	//   ....[166]....
        /*065c*/ 	.word	0x00017620


	//   ....[167]....
        /*0660*/ 	.word	0x00017690


	//   ....[168]....
        /*0664*/ 	.word	0x00017750


	//   ....[169]....
        /*0668*/ 	.word	0x00017880


	//   ....[170]....
        /*066c*/ 	.word	0x00017920


	//   ....[171]....
        /*0670*/ 	.word	0x00017990


	//   ....[172]....
        /*0674*/ 	.word	0x00017a50


	//   ....[173]....
        /*0678*/ 	.word	0x00017ab0


	//   ....[174]....
        /*067c*/ 	.word	0x00017b70


	//   ....[175]....
        /*0680*/ 	.word	0x00017bd0


	//   ....[176]....
        /*0684*/ 	.word	0x00017c90


	//   ....[177]....
        /*0688*/ 	.word	0x00017cf0


	//   ....[178]....
        /*068c*/ 	.word	0x00017db0


	//   ....[179]....
        /*0690*/ 	.word	0x00017e10


	//   ....[180]....
        /*0694*/ 	.word	0x00017ed0


	//   ....[181]....
        /*0698*/ 	.word	0x00017f30


	//   ....[182]....
        /*069c*/ 	.word	0x00017ff0


	//   ....[183]....
        /*06a0*/ 	.word	0x00018050


	//   ....[184]....
        /*06a4*/ 	.word	0x00018110


	//   ....[185]....
        /*06a8*/ 	.word	0x000181f0


	//   ....[186]....
        /*06ac*/ 	.word	0x00018290


	//   ....[187]....
        /*06b0*/ 	.word	0x000182f0


	//   ....[188]....
        /*06b4*/ 	.word	0x000183c0


	//   ....[189]....
        /*06b8*/ 	.word	0x00018420


	//   ....[190]....
        /*06bc*/ 	.word	0x000184f0


	//   ....[191]....
        /*06c0*/ 	.word	0x00018550


	//   ....[192]....
        /*06c4*/ 	.word	0x00018620


	//   ....[193]....
        /*06c8*/ 	.word	0x00018680


	//   ....[194]....
        /*06cc*/ 	.word	0x00018750


	//   ....[195]....
        /*06d0*/ 	.word	0x000187b0


	//   ....[196]....
        /*06d4*/ 	.word	0x00018880


	//   ....[197]....
        /*06d8*/ 	.word	0x000188e0


	//   ....[198]....
        /*06dc*/ 	.word	0x000189b0


	//   ....[199]....
        /*06e0*/ 	.word	0x00018a10


	//   ....[200]....
        /*06e4*/ 	.word	0x00018ad0


	//   ....[201]....
        /*06e8*/ 	.word	0x00018bf0


	//   ....[202]....
        /*06ec*/ 	.word	0x00018c90


	//   ....[203]....
        /*06f0*/ 	.word	0x00018cf0


	//   ....[204]....
        /*06f4*/ 	.word	0x00018dc0


	//   ....[205]....
        /*06f8*/ 	.word	0x00018e60


	//   ....[206]....
        /*06fc*/ 	.word	0x00018f20


	//   ....[207]....
        /*0700*/ 	.word	0x00018fc0


	//   ....[208]....
        /*0704*/ 	.word	0x00019080


	//   ....[209]....
        /*0708*/ 	.word	0x00019120


	//   ....[210]....
        /*070c*/ 	.word	0x000191e0


	//   ....[211]....
        /*0710*/ 	.word	0x00019280


	//   ....[212]....
        /*0714*/ 	.word	0x00019340


	//   ....[213]....
        /*0718*/ 	.word	0x000193e0


	//   ....[214]....
        /*071c*/ 	.word	0x000194a0


	//   ....[215]....
        /*0720*/ 	.word	0x00019540


	//   ....[216]....
        /*0724*/ 	.word	0x00019600


	//   ....[217]....
        /*0728*/ 	.word	0x000196d0


	//   ....[218]....
        /*072c*/ 	.word	0x000197f0


	//----- nvinfo : EIATTR_REG_RECONFIG
	.align		4
.L_937:
        /*0730*/ 	.byte	0x01, 0x54
	.zero		2


	//----- nvinfo : EIATTR_SYSCALL_OFFSETS
	.align		4
        /*0734*/ 	.byte	0x04, 0x46
        /*0736*/ 	.short	(.L_939 - .L_938)


	//   ....[0]....
.L_938:
        /*0738*/ 	.word	0x00001910


	//   ....[1]....
        /*073c*/ 	.word	0x000127c0


	//   ....[2]....
        /*0740*/ 	.word	0x00012910


	//   ....[3]....
        /*0744*/ 	.word	0x00012a00


	//   ....[4]....
        /*0748*/ 	.word	0x00013800


	//----- nvinfo : EIATTR_MBARRIER_INSTR_OFFSETS
	.align		4
.L_939:
        /*074c*/ 	.byte	0x04, 0x39
        /*074e*/ 	.short	(.L_941 - .L_940)


	//   ....[0]....
.L_940:
        /*0750*/ 	.word	0x00000170
        /*0754*/ 	.word	0x000000ff
        /*0758*/ 	.word	0x00028800
        /*075c*/ 	.short	0x0100
        /*075e*/ 	.byte	0x08
	.zero		1


	//   ....[1]....
        /*0760*/ 	.word	0x00000180
        /*0764*/ 	.word	0x000000ff
        /*0768*/ 	.word	0x00028820
        /*076c*/ 	.short	0x0100
        /*076e*/ 	.byte	0x08
	.zero		1


	//   ....[2]....
        /*0770*/ 	.word	0x00000270
        /*0774*/ 	.word	0x000000ff
        /*0778*/ 	.word	0x00028830
        /*077c*/ 	.short	0x0100
        /*077e*/ 	.byte	0x08
	.zero		1


	//   ....[3]....
        /*0780*/ 	.word	0x00000280
        /*0784*/ 	.word	0x000000ff
        /*0788*/ 	.word	0x00028840
        /*078c*/ 	.short	0x0100
        /*078e*/ 	.byte	0x08
	.zero		1


	//   ....[4]....
        /*0790*/ 	.word	0x00000290
        /*0794*/ 	.word	0x000000ff
        /*0798*/ 	.word	0x00028838
        /*079c*/ 	.short	0x0100
        /*079e*/ 	.byte	0x08
	.zero		1


	//   ....[5]....
        /*07a0*/ 	.word	0x000002a0
        /*07a4*/ 	.word	0x000000ff
        /*07a8*/ 	.word	0x00028848
        /*07ac*/ 	.short	0x0100
        /*07ae*/ 	.byte	0x08
	.zero		1


	//   ....[6]....
        /*07b0*/ 	.word	0x000003d0
        /*07b4*/ 	.word	0x000000ff
        /*07b8*/ 	.word	0x00028850
        /*07bc*/ 	.short	0x0100
        /*07be*/ 	.byte	0x08
	.zero		1


	//   ....[7]....
        /*07c0*/ 	.word	0x000003e0
        /*07c4*/ 	.word	0x000000ff
        /*07c8*/ 	.word	0x00028860
        /*07cc*/ 	.short	0x0100
        /*07ce*/ 	.byte	0x08
	.zero		1


	//   ....[8]....
        /*07d0*/ 	.word	0x000003f0
        /*07d4*/ 	.word	0x000000ff
        /*07d8*/ 	.word	0x00028858
        /*07dc*/ 	.short	0x0100
        /*07de*/ 	.byte	0x08
	.zero		1


	//   ....[9]....
        /*07e0*/ 	.word	0x00000400
        /*07e4*/ 	.word	0x000000ff
        /*07e8*/ 	.word	0x00028868
        /*07ec*/ 	.short	0x0100
        /*07ee*/ 	.byte	0x08
	.zero		1


	//   ....[10]....
        /*07f0*/ 	.word	0x000004f0
        /*07f4*/ 	.word	0x000000ff
        /*07f8*/ 	.word	0x00028870
        /*07fc*/ 	.short	0x0100
        /*07fe*/ 	.byte	0x06
	.zero		1


	//   ....[11]....
        /*0800*/ 	.word	0x00000500
        /*0804*/ 	.word	0x000000ff
        /*0808*/ 	.word	0x00028880
        /*080c*/ 	.short	0x0100
        /*080e*/ 	.byte	0x06
	.zero		1


	//   ....[12]....
        /*0810*/ 	.word	0x00000510
        /*0814*/ 	.word	0x000000ff
        /*0818*/ 	.word	0x00028878
        /*081c*/ 	.short	0x0100
        /*081e*/ 	.byte	0x06
	.zero		1


	//   ....[13]....
        /*0820*/ 	.word	0x00000520
        /*0824*/ 	.word	0x000000ff
        /*0828*/ 	.word	0x00028888
        /*082c*/ 	.short	0x0100
        /*082e*/ 	.byte	0x06
	.zero		1


	//   ....[14]....
        /*0830*/ 	.word	0x00000650
        /*0834*/ 	.word	0x000000ff
        /*0838*/ 	.word	0x00028890
        /*083c*/ 	.short	0x0100
        /*083e*/ 	.byte	0x08
	.zero		1


	//   ....[15]....
        /*0840*/ 	.word	0x00000660
        /*0844*/ 	.word	0x000000ff
        /*0848*/ 	.word	0x000288a0
        /*084c*/ 	.short	0x0100
        /*084e*/ 	.byte	0x08
	.zero		1


	//   ....[16]....
        /*0850*/ 	.word	0x00000670
        /*0854*/ 	.word	0x000000ff
        /*0858*/ 	.word	0x00028898
        /*085c*/ 	.short	0x0100
        /*085e*/ 	.byte	0x08
	.zero		1


	//   ....[17]....
        /*0860*/ 	.word	0x00000680
        /*0864*/ 	.word	0x000000ff
        /*0868*/ 	.word	0x000288a8
        /*086c*/ 	.short	0x0100
        /*086e*/ 	.byte	0x08
	.zero		1


	//   ....[18]....
        /*0870*/ 	.word	0x000007c0
        /*0874*/ 	.word	0x000000ff
        /*0878*/ 	.word	0x000288b0
        /*087c*/ 	.short	0x0100
        /*087e*/ 	.byte	0x08
	.zero		1


	//   ....[19]....
        /*0880*/ 	.word	0x000007d0
        /*0884*/ 	.word	0x000000ff
        /*0888*/ 	.word	0x000288c0
        /*088c*/ 	.short	0x0100
        /*088e*/ 	.byte	0x08
	.zero		1


	//   ....[20]....
        /*0890*/ 	.word	0x000007e0
        /*0894*/ 	.word	0x000000ff
        /*0898*/ 	.word	0x000288b8
        /*089c*/ 	.short	0x0100
        /*089e*/ 	.byte	0x08
	.zero		1


	//   ....[21]....
        /*08a0*/ 	.word	0x000007f0
        /*08a4*/ 	.word	0x000000ff
        /*08a8*/ 	.word	0x000288c8
        /*08ac*/ 	.short	0x0100
        /*08ae*/ 	.byte	0x08
	.zero		1


	//   ....[22]....
        /*08b0*/ 	.word	0x00001990
        /*08b4*/ 	.word	0x000000ff
        /*08b8*/ 	.word	0x00028800
        /*08bc*/ 	.short	0x010a
        /*08be*/ 	.byte	0x29
	.zero		1


	//   ....[23]....
        /*08c0*/ 	.word	0x00001a10
        /*08c4*/ 	.word	0x00000009
        /*08c8*/ 	.word	0x00028830
        /*08cc*/ 	.short	0x010a
        /*08ce*/ 	.byte	0x3f
	.zero		1


	//   ....[24]....
        /*08d0*/ 	.word	0x00001a50
        /*08d4*/ 	.word	0x00000009
        /*08d8*/ 	.word	0x00028830
        /*08dc*/ 	.short	0x010a
        /*08de*/ 	.byte	0x3f
	.zero		1


	//   ....[25]....
        /*08e0*/ 	.word	0x00002440
        /*08e4*/ 	.word	0x000000ff
        /*08e8*/ 	.word	0x00000000
        /*08ec*/ 	.short	0x0101
        /*08ee*/ 	.byte	0x06
	.zero		1


	//   ....[26]....
        /*08f0*/ 	.word	0x000055f0
        /*08f4*/ 	.word	0x000000ff
        /*08f8*/ 	.word	0x00028830
        /*08fc*/ 	.short	0x010a
        /*08fe*/ 	.byte	0x06
	.zero		1


	//   ....[27]....
        /*0900*/ 	.word	0x00005630
        /*0904*/ 	.word	0x000000ff
        /*0908*/ 	.word	0x00028830
        /*090c*/ 	.short	0x010a
        /*090e*/ 	.byte	0x06
	.zero		1


	//   ....[28]....
        /*0910*/ 	.word	0x00005980
        /*0914*/ 	.word	0x000000ff
        /*0918*/ 	.word	0x00028850
        /*091c*/ 	.short	0x010a
        /*091e*/ 	.byte	0x06
	.zero		1


	//   ....[29]....
        /*0920*/ 	.word	0x000059c0
        /*0924*/ 	.word	0x000000ff
        /*0928*/ 	.word	0x00028850
        /*092c*/ 	.short	0x010a
        /*092e*/ 	.byte	0x06
	.zero		1


	//   ....[30]....
        /*0930*/ 	.word	0x00006240
        /*0934*/ 	.word	0x000000ff
        /*0938*/ 	.word	0x00000000
        /*093c*/ 	.short	0x0101
        /*093e*/ 	.byte	0x06
	.zero		1


	//   ....[31]....
        /*0940*/ 	.word	0x000088a0
        /*0944*/ 	.word	0x000000ff
        /*0948*/ 	.word	0x00000000
        /*094c*/ 	.short	0x0101
        /*094e*/ 	.byte	0x06
	.zero		1


	//   ....[32]....
        /*0950*/ 	.word	0x000091b0
        /*0954*/ 	.word	0x000000ff
        /*0958*/ 	.word	0x00028830
        /*095c*/ 	.short	0x010a
        /*095e*/ 	.byte	0x06
	.zero		1


	//   ....[33]....
        /*0960*/ 	.word	0x000091f0
        /*0964*/ 	.word	0x000000ff
        /*0968*/ 	.word	0x00028830
        /*096c*/ 	.short	0x010a
        /*096e*/ 	.byte	0x06
	.zero		1


	//   ....[34]....
        /*0970*/ 	.word	0x00009540
        /*0974*/ 	.word	0x000000ff
        /*0978*/ 	.word	0x00028850
        /*097c*/ 	.short	0x010a
        /*097e*/ 	.byte	0x06
	.zero		1


	//   ....[35]....
        /*0980*/ 	.word	0x00009580
        /*0984*/ 	.word	0x000000ff
        /*0988*/ 	.word	0x00028850
        /*098c*/ 	.short	0x010a
        /*098e*/ 	.byte	0x06
	.zero		1


	//   ....[36]....
        /*0990*/ 	.word	0x00009e40
        /*0994*/ 	.word	0x000000ff
        /*0998*/ 	.word	0x00000000
        /*099c*/ 	.short	0x0101
        /*099e*/ 	.byte	0x06
	.zero		1


	//   ....[37]....
        /*09a0*/ 	.word	0x0000b330
        /*09a4*/ 	.word	0x000000ff
        /*09a8*/ 	.word	0x00000000
        /*09ac*/ 	.short	0x0101
        /*09ae*/ 	.byte	0x06
	.zero		1


	//   ....[38]....
        /*09b0*/ 	.word	0x0000ba40
        /*09b4*/ 	.word	0x000000ff
        /*09b8*/ 	.word	0x00028830
        /*09bc*/ 	.short	0x010a
        /*09be*/ 	.byte	0x06
	.zero		1


	//   ....[39]....
        /*09c0*/ 	.word	0x0000ba80
        /*09c4*/ 	.word	0x000000ff
        /*09c8*/ 	.word	0x00028830
        /*09cc*/ 	.short	0x010a
        /*09ce*/ 	.byte	0x06
	.zero		1


	//   ....[40]....
        /*09d0*/ 	.word	0x0000bda0
        /*09d4*/ 	.word	0x000000ff
        /*09d8*/ 	.word	0x00028850
        /*09dc*/ 	.short	0x010a
        /*09de*/ 	.byte	0x06
	.zero		1


	//   ....[41]....
        /*09e0*/ 	.word	0x0000bde0
        /*09e4*/ 	.word	0x000000ff
        /*09e8*/ 	.word	0x00028850
        /*09ec*/ 	.short	0x010a
        /*09ee*/ 	.byte	0x06
	.zero		1


	//   ....[42]....
        /*09f0*/ 	.word	0x0000c640
        /*09f4*/ 	.word	0x000000ff
        /*09f8*/ 	.word	0x00000000
        /*09fc*/ 	.short	0x0101
        /*09fe*/ 	.byte	0x06
	.zero		1


	//   ....[43]....
        /*0a00*/ 	.word	0x0000ecb0
        /*0a04*/ 	.word	0x000000ff
        /*0a08*/ 	.word	0x00000000
        /*0a0c*/ 	.short	0x0101
        /*0a0e*/ 	.byte	0x06
	.zero		1


	//   ....[44]....
        /*0a10*/ 	.word	0x0000f2b0
        /*0a14*/ 	.word	0x000000ff
        /*0a18*/ 	.word	0x00028850
        /*0a1c*/ 	.short	0x010a
        /*0a1e*/ 	.byte	0x05
	.zero		1


	//   ....[45]....
        /*0a20*/ 	.word	0x0000f2f0
        /*0a24*/ 	.word	0x000000ff
        /*0a28*/ 	.word	0x00028850
        /*0a2c*/ 	.short	0x010a
        /*0a2e*/ 	.byte	0x05
	.zero		1


	//   ....[46]....
        /*0a30*/ 	.word	0x0000f860
        /*0a34*/ 	.word	0x000000ff
        /*0a38*/ 	.word	0x00000000
        /*0a3c*/ 	.short	0x0101
        /*0a3e*/ 	.byte	0x04
	.zero		1


	//   ....[47]....
        /*0a40*/ 	.word	0x00010bc0
        /*0a44*/ 	.word	0x00000025
        /*0a48*/ 	.word	0x00000000
        /*0a4c*/ 	.short	0x0101
        /*0a4e*/ 	.byte	0x3f
	.zero		1


	//   ....[48]....
        /*0a50*/ 	.word	0x00012f20
        /*0a54*/ 	.word	0x00000007
        /*0a58*/ 	.word	0x00028840
        /*0a5c*/ 	.short	0x010a
        /*0a5e*/ 	.byte	0x3f
	.zero		1


	//   ....[49]....
        /*0a60*/ 	.word	0x000135e0
        /*0a64*/ 	.word	0x00000007
        /*0a68*/ 	.word	0x00028830
        /*0a6c*/ 	.short	0x0107
        /*0a6e*/ 	.byte	0x3f
	.zero		1


	//   ....[50]....
        /*0a70*/ 	.word	0x000136b0
        /*0a74*/ 	.word	0x00000007
        /*0a78*/ 	.word	0x00028830
        /*0a7c*/ 	.short	0x0101
        /*0a7e*/ 	.byte	0x3f
	.zero		1


	//   ....[51]....
        /*0a80*/ 	.word	0x00014050
        /*0a84*/ 	.word	0x00000010
        /*0a88*/ 	.word	0x00028800
        /*0a8c*/ 	.short	0x0107
        /*0a8e*/ 	.byte	0x3f
	.zero		1


	//   ....[52]....
        /*0a90*/ 	.word	0x00014120
        /*0a94*/ 	.word	0x00000010
        /*0a98*/ 	.word	0x00028800
        /*0a9c*/ 	.short	0x0101
        /*0a9e*/ 	.byte	0x3f
	.zero		1


	//   ....[53]....
        /*0aa0*/ 	.word	0x00014140
        /*0aa4*/ 	.word	0x00000010
        /*0aa8*/ 	.word	0x00028820
        /*0aac*/ 	.short	0x010a
        /*0aae*/ 	.byte	0x3f
	.zero		1


	//   ....[54]....
        /*0ab0*/ 	.word	0x00014490
        /*0ab4*/ 	.word	0x00000006
        /*0ab8*/ 	.word	0x00028840
        /*0abc*/ 	.short	0x010a
        /*0abe*/ 	.byte	0x3f
	.zero		1


	//   ....[55]....
        /*0ac0*/ 	.word	0x000149a0
        /*0ac4*/ 	.word	0x00000006
        /*0ac8*/ 	.word	0x00028830
        /*0acc*/ 	.short	0x0107
        /*0ace*/ 	.byte	0x3f
	.zero		1


	//   ....[56]....
        /*0ad0*/ 	.word	0x00014a60
        /*0ad4*/ 	.word	0x00000006
        /*0ad8*/ 	.word	0x00028830
        /*0adc*/ 	.short	0x0101
        /*0ade*/ 	.byte	0x3f
	.zero		1


	//   ....[57]....
        /*0ae0*/ 	.word	0x00014ac0
        /*0ae4*/ 	.word	0x00000006
        /*0ae8*/ 	.word	0x00028860
        /*0aec*/ 	.short	0x010a
        /*0aee*/ 	.byte	0x3f
	.zero		1


	//   ....[58]....
        /*0af0*/ 	.word	0x00015050
        /*0af4*/ 	.word	0x00000006
        /*0af8*/ 	.word	0x00028850
        /*0afc*/ 	.short	0x0107
        /*0afe*/ 	.byte	0x3f
	.zero		1


	//   ....[59]....
        /*0b00*/ 	.word	0x000151b0
        /*0b04*/ 	.word	0x00000006
        /*0b08*/ 	.word	0x00028850
        /*0b0c*/ 	.short	0x0101
        /*0b0e*/ 	.byte	0x3f
	.zero		1


	//   ....[60]....
        /*0b10*/ 	.word	0x000153c0
        /*0b14*/ 	.word	0x00000004
        /*0b18*/ 	.word	0x00028860
        /*0b1c*/ 	.short	0x010a
        /*0b1e*/ 	.byte	0x3f
	.zero		1


	//   ....[61]....
        /*0b20*/ 	.word	0x000158c0
        /*0b24*/ 	.word	0x00000004
        /*0b28*/ 	.word	0x00028850
        /*0b2c*/ 	.short	0x0107
        /*0b2e*/ 	.byte	0x3f
	.zero		1


	//   ....[62]....
        /*0b30*/ 	.word	0x00015980
        /*0b34*/ 	.word	0x00000004
        /*0b38*/ 	.word	0x00028850
        /*0b3c*/ 	.short	0x0101
        /*0b3e*/ 	.byte	0x3f
	.zero		1


	//   ....[63]....
        /*0b40*/ 	.word	0x00015c10
        /*0b44*/ 	.word	0x00000004
        /*0b48*/ 	.word	0x00028820
        /*0b4c*/ 	.short	0x010a
        /*0b4e*/ 	.byte	0x3f
	.zero		1


	//   ....[64]....
        /*0b50*/ 	.word	0x00015d90
        /*0b54*/ 	.word	0x00000005
        /*0b58*/ 	.word	0x00028840
        /*0b5c*/ 	.short	0x010a
        /*0b5e*/ 	.byte	0x3f
	.zero		1


	//   ....[65]....
        /*0b60*/ 	.word	0x00015e30
        /*0b64*/ 	.word	0x00000017
        /*0b68*/ 	.word	0x00028840
        /*0b6c*/ 	.short	0x010a
        /*0b6e*/ 	.byte	0x3f
	.zero		1


	//   ....[66]....
        /*0b70*/ 	.word	0x00015e70
        /*0b74*/ 	.word	0x00000005
        /*0b78*/ 	.word	0x00028860
        /*0b7c*/ 	.short	0x010a
        /*0b7e*/ 	.byte	0x3f
	.zero		1


	//   ....[67]....
        /*0b80*/ 	.word	0x00015eb0
        /*0b84*/ 	.word	0x00000017
        /*0b88*/ 	.word	0x00028860
        /*0b8c*/ 	.short	0x010a
        /*0b8e*/ 	.byte	0x3f
	.zero		1


	//   ....[68]....
        /*0b90*/ 	.word	0x00015f20
        /*0b94*/ 	.word	0x00000003
        /*0b98*/ 	.word	0x00028800
        /*0b9c*/ 	.short	0x010a
        /*0b9e*/ 	.byte	0x3f
	.zero		1


	//   ....[69]....
        /*0ba0*/ 	.word	0x00015f70
        /*0ba4*/ 	.word	0x00000009
        /*0ba8*/ 	.word	0x00028830
        /*0bac*/ 	.short	0x010a
        /*0bae*/ 	.byte	0x3f
	.zero		1


	//   ....[70]....
        /*0bb0*/ 	.word	0x00015fd0
        /*0bb4*/ 	.word	0x00000007
        /*0bb8*/ 	.word	0x00028830
        /*0bbc*/ 	.short	0x010a
        /*0bbe*/ 	.byte	0x3f
	.zero		1


	//   ....[71]....
        /*0bc0*/ 	.word	0x00016030
        /*0bc4*/ 	.word	0x00000007
        /*0bc8*/ 	.word	0x00028850
        /*0bcc*/ 	.short	0x010a
        /*0bce*/ 	.byte	0x3f
	.zero		1


	//   ....[72]....
        /*0bd0*/ 	.word	0x00016090
        /*0bd4*/ 	.word	0x00000006
        /*0bd8*/ 	.word	0x00028830
        /*0bdc*/ 	.short	0x010a
        /*0bde*/ 	.byte	0x3f
	.zero		1


	//   ....[73]....
        /*0be0*/ 	.word	0x000160f0
        /*0be4*/ 	.word	0x00000006
        /*0be8*/ 	.word	0x00028850
        /*0bec*/ 	.short	0x010a
        /*0bee*/ 	.byte	0x3f
	.zero		1


	//   ....[74]....
        /*0bf0*/ 	.word	0x00016150
        /*0bf4*/ 	.word	0x00000007
        /*0bf8*/ 	.word	0x00028830
        /*0bfc*/ 	.short	0x010a
        /*0bfe*/ 	.byte	0x3f
	.zero		1


	//   ....[75]....
        /*0c00*/ 	.word	0x000161b0
        /*0c04*/ 	.word	0x00000007
        /*0c08*/ 	.word	0x00028850
        /*0c0c*/ 	.short	0x010a
        /*0c0e*/ 	.byte	0x3f
	.zero		1


	//   ....[76]....
        /*0c10*/ 	.word	0x00016210
        /*0c14*/ 	.word	0x00000004
        /*0c18*/ 	.word	0x00028850
        /*0c1c*/ 	.short	0x010a
        /*0c1e*/ 	.byte	0x3f
	.zero		1


	//   ....[77]....
        /*0c20*/ 	.word	0x00016310
        /*0c24*/ 	.word	0x00000007
        /*0c28*/ 	.word	0x00028840
        /*0c2c*/ 	.short	0x010a
        /*0c2e*/ 	.byte	0x3f
	.zero		1


	//   ....[78]....
        /*0c30*/ 	.word	0x00017780
        /*0c34*/ 	.word	0x00000010
        /*0c38*/ 	.word	0x00028820
        /*0c3c*/ 	.short	0x010a
        /*0c3e*/ 	.byte	0x3f
	.zero		1


	//   ....[79]....
        /*0c40*/ 	.word	0x000177d0
        /*0c44*/ 	.word	0x00000006
        /*0c48*/ 	.word	0x00028840
        /*0c4c*/ 	.short	0x010a
        /*0c4e*/ 	.byte	0x3f
	.zero		1


	//   ....[80]....
        /*0c50*/ 	.word	0x00018140
        /*0c54*/ 	.word	0x00000006
        /*0c58*/ 	.word	0x00028860
        /*0c5c*/ 	.short	0x010a
        /*0c5e*/ 	.byte	0x3f
	.zero		1


	//   ....[81]....
        /*0c60*/ 	.word	0x00018b40
        /*0c64*/ 	.word	0x00000004
        /*0c68*/ 	.word	0x00028860
        /*0c6c*/ 	.short	0x010a
        /*0c6e*/ 	.byte	0x3f
	.zero		1


	//   ....[82]....
        /*0c70*/ 	.word	0x00019710
        /*0c74*/ 	.word	0x00000004
        /*0c78*/ 	.word	0x00028820
        /*0c7c*/ 	.short	0x010a
        /*0c7e*/ 	.byte	0x3f
	.zero		1


	//   ....[83]....
        /*0c80*/ 	.word	0x000198b0
        /*0c84*/ 	.word	0x00000005
        /*0c88*/ 	.word	0x00028840
        /*0c8c*/ 	.short	0x010a
        /*0c8e*/ 	.byte	0x3f
	.zero		1


	//   ....[84]....
        /*0c90*/ 	.word	0x00019900
        /*0c94*/ 	.word	0x00000017
        /*0c98*/ 	.word	0x00028840
        /*0c9c*/ 	.short	0x010a
        /*0c9e*/ 	.byte	0x3f
	.zero		1


	//   ....[85]....
        /*0ca0*/ 	.word	0x00019950
        /*0ca4*/ 	.word	0x00000005
        /*0ca8*/ 	.word	0x00028860
        /*0cac*/ 	.short	0x010a
        /*0cae*/ 	.byte	0x3f
	.zero		1


	//----- nvinfo : EIATTR_NUM_MBARRIERS
	.align		4
.L_941:
        /*0cb0*/ 	.byte	0x03, 0x38
        /*0cb2*/ 	.short	0x0016


	//----- nvinfo : EIATTR_EXIT_INSTR_OFFSETS
	.align		4
        /*0cb4*/ 	.byte	0x04, 0x1c
        /*0cb6*/ 	.short	(.L_943 - .L_942)


	//   ....[0]....
.L_942:
        /*0cb8*/ 	.word	0x00000960


	//   ....[1]....
        /*0cbc*/ 	.word	0x000118f0


	//   ....[2]....
        /*0cc0*/ 	.word	0x00015f00


	//----- nvinfo : EIATTR_MAX_THREADS
	.align		4
.L_943:
        /*0cc4*/ 	.byte	0x04, 0x05
        /*0cc6*/ 	.short	(.L_945 - .L_944)
.L_944:
        /*0cc8*/ 	.word	0x00000180
        /*0ccc*/ 	.word	0x00000001
        /*0cd0*/ 	.word	0x00000001


	//----- nvinfo : EIATTR_CRS_STACK_SIZE
	.align		4
.L_945:
        /*0cd4*/ 	.byte	0x04, 0x1e
        /*0cd6*/ 	.short	(.L_947 - .L_946)
.L_946:
        /*0cd8*/ 	.word	0x00000000


	//----- nvinfo : EIATTR_CBANK_PARAM_SIZE
	.align		4
.L_947:
        /*0cdc*/ 	.byte	0x03, 0x19
        /*0cde*/ 	.short	0x0af0


	//----- nvinfo : EIATTR_PARAM_CBANK
	.align		4
        /*0ce0*/ 	.byte	0x04, 0x0a
        /*0ce2*/ 	.short	(.L_949 - .L_948)
	.align		4
.L_948:
        /*0ce4*/ 	.word	index@(.nv.constant0._ZN7cutlass13device_kernelIN5flash11enable_sm90INS1_16FlashAttnFwdSm90INS1_25CollectiveMainloopFwdSm90ILi2EN4cute5tupleIJNS5_1CILi1EEES8_S8_EEENS6_IJNS7_ILi128EEESA_SA_EEELi128ENS_10bfloat16_tEfNS_4arch4Sm90ELb0ELb1ELb1ELb0ELb1ELb0ELb0ELb1ELb1ELb1ELb0ELb0EEENS1_21CollectiveEpilogueFwdISB_S9_SC_SE_Li256ELb0ELb1ELb0ELb0EEENS1_30DynamicPersistentTileSchedulerILi256ELi128ELb0ELb1ELb1EEEEEEEEEvNT_6ParamsE)
        /*0ce8*/ 	.short	0x0210
        /*0cea*/ 	.short	0x0af0


	//----- nvinfo : EIATTR_SW_WAR
	.align		4
.L_949:
        /*0cec*/ 	.byte	0x04, 0x36
        /*0cee*/ 	.short	(.L_951 - .L_950)
.L_950:
        /*0cf0*/ 	.word	0x00000008
.L_951:


//--------------------- .nv.info._ZN7cutlass13device_kernelIN5flash11enable_sm90INS1_16FlashAttnFwdSm90INS1_25CollectiveMainloopFwdSm90ILi2EN4cute5tupleIJNS5_1CILi1EEES8_S8_EEENS6_IJNS7_ILi128EEESA_SA_EEELi128ENS_10bfloat16_tEfNS_4arch4Sm90ELb0ELb1ELb1ELb1ELb1ELb0ELb0ELb1ELb1ELb1ELb0ELb0EEENS1_21CollectiveEpilogueFwdISB_S9_SC_SE_Li256ELb1ELb1ELb0ELb0EEENS1_36VarlenDynamicPersistentTileSchedulerILi128ELi128ELi256ELi128ELb0ELb1ELb1ELb1ELb0ELb1EEEEEEEEEvNT_6ParamsE --------------------------
	.section	.nv.info._ZN7cutlass13device_kernelIN5flash11enable_sm90INS1_16FlashAttnFwdSm90INS1_25CollectiveMainloopFwdSm90ILi2EN4cute5tupleIJNS5_1CILi1EEES8_S8_EEENS6_IJNS7_ILi128EEESA_SA_EEELi128ENS_10bfloat16_tEfNS_4arch4Sm90ELb0ELb1ELb1ELb1ELb1ELb0ELb0ELb1ELb1ELb1ELb0ELb0EEENS1_21CollectiveEpilogueFwdISB_S9_SC_SE_Li256ELb1ELb1ELb0ELb0EEENS1_36VarlenDynamicPersistentTileSchedulerILi128ELi128ELi256ELi128ELb0ELb1ELb1ELb1ELb0ELb1EEEEEEEEEvNT_6ParamsE,"",@"SHT_CUDA_INFO"
	.sectionflags	@""
	.align	4


	//----- nvinfo : EIATTR_CUDA_API_VERSION
	.align		4
        /*0000*/ 	.byte	0x04, 0x37
        /*0002*/ 	.short	(.L_953 - .L_952)
.L_952:
        /*0004*/ 	.word	0x00000082


	//----- nvinfo : EIATTR_KPARAM_INFO
	.align		4
.L_953:
        /*0008*/ 	.byte	0x04, 0x17
        /*000a*/ 	.short	(.L_955 - .L_954)
.L_954:
        /*000c*/ 	.word	0x00000000
        /*0010*/ 	.short	0x0000
        /*0012*/ 	.short	0x0070
        /*0014*/ 	.byte	0x00, 0xf0, 0x01, 0x2a


	//----- nvinfo : EIATTR_SPARSE_MMA_MASK
	.align		4
.L_955:
        /*0018*/ 	.byte	0x03, 0x50
        /*001a*/ 	.short	0x0000


	//----- nvinfo : EIATTR_MAXREG_COUNT
	.align		4
        /*001c*/ 	.byte	0x03, 0x1b
        /*001e*/ 	.short	0x00a8


	//----- nvinfo : EIATTR_NUM_BARRIERS
	.align		4
        /*0020*/ 	.byte	0x02, 0x4c
        /*0022*/ 	.byte	0x10
	.zero		1


	//----- nvinfo : EIATTR_EXTERNS
	.align		4
        /*0024*/ 	.byte	0x04, 0x0f
        /*0026*/ 	.short	(.L_957 - .L_956)


	//   ....[0]....
	.align		4
.L_956:
        /*0028*/ 	.word	index@(__assertfail)


	//----- nvinfo : EIATTR_ANNOTATIONS
	.align		4
.L_957:
        /*002c*/ 	.byte	0x04, 0x55
        /*002e*/ 	.short	(.L_959 - .L_958)


	//   ....[0]....
.L_958:
        /* <DEDUP_REMOVED lines=10> */


	//----- nvinfo : EIATTR_MERCURY_ISA_VERSION
	.align		4
.L_959:
        /*00b8*/ 	.byte	0x03, 0x5f
        /*00ba*/ 	.short	0x0101


	//----- nvinfo : EIATTR_UNUSED_LOAD_BYTE_OFFSET
	.align		4
        /*00bc*/ 	.byte	0x04, 0x44
        /*00be*/ 	.short	(.L_961 - .L_960)


	//   ....[0]....
.L_960:
        /*00c0*/ 	.word	0x00000970
        /*00c4*/ 	.word	0x0000fff0


	//   ....[1]....
        /*00c8*/ 	.word	0x0000fe20
        /*00cc*/ 	.word	0x0000fff0


	//----- nvinfo : EIATTR_INT_WARP_WIDE_INSTR_OFFSETS
	.align		4
.L_961:
        /*00d0*/ 	.byte	0x04, 0x31
        /*00d2*/ 	.short	(.L_963 - .L_962)


	//   ....[0]....
.L_962:
        /*00d4*/ 	.word	0x000000c0


	//   ....[1]....
        /*00d8*/ 	.word	0x000000d0


	//   ....[2]....
        /*00dc*/ 	.word	0x00000170


	//   ....[3]....
        /*00e0*/ 	.word	0x000134e0


	//   ....[4]....
        /*00e4*/ 	.word	0x00013570


	//   ....[5]....
        /*00e8*/ 	.word	0x00016450


	//   ....[6]....
        /*00ec*/ 	.word	0x000164e0


	//----- nvinfo : EIATTR_COOP_GROUP_MASK_REGIDS
	.align		4
.L_963:
        /*00f0*/ 	.byte	0x04, 0x29
        /*00f2*/ 	.short	(.L_965 - .L_964)


	//   ....[0]....
.L_964:
        /*00f4*/ 	.word	0xffffffff


	//   ....[1]....
        /*00f8*/ 	.word	0xffffffff


	//   ....[2]....
        /*00fc*/ 	.word	0xffffffff


	//   ....[3]....
        /*0100*/ 	.word	0xffffffff


	//   ....[4]....
        /*0104*/ 	.word	0xffffffff


	//   ....[5]....
        /*0108*/ 	.word	0xffffffff


	//   ....[6]....
        /*010c*/ 	.word	0xffffffff


	//   ....[7]....
        /*0110*/ 	.word	0xffffffff


	//   ....[8]....
        /*0114*/ 	.word	0xffffffff


	//   ....[9]....
        /*0118*/ 	.word	0xffffffff


	//   ....[10]....
        /*011c*/ 	.word	0xffffffff


	//   ....[11]....
        /*0120*/ 	.word	0xffffffff


	//   ....[12]....
        /*0124*/ 	.word	0xffffffff


	//   ....[13]....
        /*0128*/ 	.word	0xffffffff


	//   ....[14]....
        /*012c*/ 	.word	0xffffffff


	//   ....[15]....
        /*0130*/ 	.word	0xffffffff


	//   ....[16]....
        /*0134*/ 	.word	0xffffffff


	//   ....[17]....
        /*0138*/ 	.word	0xffffffff


	//   ....[18]....
        /*013c*/ 	.word	0xffffffff


	//   ....[19]....
        /*0140*/ 	.word	0xffffffff


	//   ....[20]....
        /*0144*/ 	.word	0xffffffff


	//   ....[21]....
        /*0148*/ 	.word	0xffffffff


	//   ....[22]....
        /*014c*/ 	.word	0xffffffff


	//   ....[23]....
        /*0150*/ 	.word	0xffffffff


	//   ....[24]....
        /*0154*/ 	.word	0xffffffff


	//   ....[25]....
        /*0158*/ 	.word	0xffffffff


	//   ....[26]....
        /*015c*/ 	.word	0xffffffff


	//   ....[27]....
        /*0160*/ 	.word	0xffffffff


	//   ....[28]....
        /*0164*/ 	.word	0xffffffff


	//   ....[29]....
        /*0168*/ 	.word	0xffffffff


	//   ....[30]....
        /*016c*/ 	.word	0xffffffff


	//   ....[31]....
        /*0170*/ 	.word	0xffffffff


	//   ....[32]....
        /*0174*/ 	.word	0xffffffff


	//   ....[33]....
        /*0178*/ 	.word	0xffffffff


	//   ....[34]....
        /*017c*/ 	.word	0xffffffff


	//   ....[35]....
        /*0180*/ 	.word	0xffffffff


	//   ....[36]....
        /*0184*/ 	.word	0xffffffff


	//   ....[37]....
        /*0188*/ 	.word	0xffffffff


	//   ....[38]....
        /*018c*/ 	.word	0xffffffff


	//   ....[39]....
        /*0190*/ 	.word	0xffffffff


	//   ....[40]....
        /*0194*/ 	.word	0xffffffff


	//   ....[41]....
        /*0198*/ 	.word	0xffffffff


	//   ....[42]....
        /*019c*/ 	.word	0xffffffff


	//   ....[43]....
        /*01a0*/ 	.word	0xffffffff


	//   ....[44]....
        /*01a4*/ 	.word	0xffffffff


	//   ....[45]....
        /*01a8*/ 	.word	0xffffffff


	//   ....[46]....
        /*01ac*/ 	.word	0xffffffff


	//   ....[47]....
        /*01b0*/ 	.word	0xffffffff


	//   ....[48]....
        /*01b4*/ 	.word	0xffffffff


	//   ....[49]....
        /*01b8*/ 	.word	0xffffffff


	//   ....[50]....
        /*01bc*/ 	.word	0xffffffff


	//   ....[51]....
        /*01c0*/ 	.word	0xffffffff


	//   ....[52]....
        /*01c4*/ 	.word	0xffffffff


	//   ....[53]....
        /*01c8*/ 	.word	0xffffffff


	//   ....[54]....
        /*01cc*/ 	.word	0xffffffff


	//   ....[55]....
        /*01d0*/ 	.word	0xffffffff


	//   ....[56]....
        /*01d4*/ 	.word	0xffffffff


	//   ....[57]....
        /*01d8*/ 	.word	0xffffffff


	//   ....[58]....
        /*01dc*/ 	.word	0xffffffff


	//   ....[59]....
        /*01e0*/ 	.word	0xffffffff


	//   ....[60]....
        /*01e4*/ 	.word	0xffffffff


	//   ....[61]....
        /*01e8*/ 	.word	0xffffffff


	//   ....[62]....
        /*01ec*/ 	.word	0xffffffff


	//   ....[63]....
        /*01f0*/ 	.word	0xffffffff


	//   ....[64]....
        /*01f4*/ 	.word	0xffffffff


	//   ....[65]....
        /*01f8*/ 	.word	0xffffffff


	//   ....[66]....
        /*01fc*/ 	.word	0xffffffff


	//   ....[67]....
        /*0200*/ 	.word	0xffffffff


	//   ....[68]....
        /*0204*/ 	.word	0xffffffff


	//   ....[69]....
        /*0208*/ 	.word	0xffffffff


	//   ....[70]....
        /*020c*/ 	.word	0xffffffff


	//   ....[71]....
        /*0210*/ 	.word	0xffffffff


	//   ....[72]....
        /*0214*/ 	.word	0xffffffff


	//   ....[73]....
        /*0218*/ 	.word	0xffffffff


	//   ....[74]....
        /*021c*/ 	.word	0xffffffff


	//   ....[75]....
        /*0220*/ 	.word	0xffffffff


	//   ....[76]....
        /*0224*/ 	.word	0xffffffff


	//   ....[77]....
        /*0228*/ 	.word	0xffffffff


	//   ....[78]....
        /*022c*/ 	.word	0xffffffff


	//   ....[79]....
        /*0230*/ 	.word	0xffffffff


	//   ....[80]....
        /*0234*/ 	.word	0xffffffff


	//   ....[81]....
        /*0238*/ 	.word	0xffffffff


	//   ....[82]....
        /*023c*/ 	.word	0xffffffff


	//   ....[83]....
        /*0240*/ 	.word	0xffffffff


	//   ....[84]....
        /*0244*/ 	.word	0xffffffff


	//   ....[85]....
        /*0248*/ 	.word	0xffffffff


	//   ....[86]....
        /*024c*/ 	.word	0xffffffff


	//   ....[87]....
        /*0250*/ 	.word	0xffffffff


	//   ....[88]....
        /*0254*/ 	.word	0xffffffff


	//   ....[89]....
        /*0258*/ 	.word	0xffffffff


	//   ....[90]....
        /*025c*/ 	.word	0xffffffff


	//   ....[91]....
        /*0260*/ 	.word	0xffffffff


	//   ....[92]....
        /*0264*/ 	.word	0xffffffff


	//   ....[93]....
        /*0268*/ 	.word	0xffffffff


	//   ....[94]....
        /*026c*/ 	.word	0xffffffff


	//   ....[95]....
        /*0270*/ 	.word	0xffffffff


	//   ....[96]....
        /*0274*/ 	.word	0xffffffff


	//   ....[97]....
        /*0278*/ 	.word	0xffffffff


	//   ....[98]....
        /*027c*/ 	.word	0xffffffff


	//   ....[99]....
        /*0280*/ 	.word	0xffffffff


	//   ....[100]....
        /*0284*/ 	.word	0xffffffff


	//   ....[101]....
        /*0288*/ 	.word	0xffffffff


	//   ....[102]....
        /*028c*/ 	.word	0xffffffff


	//   ....[103]....
        /*0290*/ 	.word	0xffffffff


	//   ....[104]....
        /*0294*/ 	.word	0xffffffff


	//   ....[105]....
        /*0298*/ 	.word	0xffffffff


	//   ....[106]....
        /*029c*/ 	.word	0xffffffff


	//   ....[107]....
        /*02a0*/ 	.word	0xffffffff


	//   ....[108]....
        /*02a4*/ 	.word	0xffffffff


	//   ....[109]....
        /*02a8*/ 	.word	0xffffffff


	//   ....[110]....
        /*02ac*/ 	.word	0xffffffff


	//   ....[111]....
        /*02b0*/ 	.word	0xffffffff


	//   ....[112]....
        /*02b4*/ 	.word	0xffffffff


	//   ....[113]....
        /*02b8*/ 	.word	0xffffffff


	//   ....[114]....
        /*02bc*/ 	.word	0xffffffff


	//   ....[115]....
        /*02c0*/ 	.word	0xffffffff


	//   ....[116]....
        /*02c4*/ 	.word	0xffffffff


	//   ....[117]....
        /*02c8*/ 	.word	0xffffffff


	//   ....[118]....
        /*02cc*/ 	.word	0xffffffff


	//   ....[119]....
        /*02d0*/ 	.word	0xffffffff


	//   ....[120]....
        /*02d4*/ 	.word	0xffffffff


	//   ....[121]....
        /*02d8*/ 	.word	0xffffffff


	//   ....[122]....
        /*02dc*/ 	.word	0xffffffff


	//   ....[123]....
        /*02e0*/ 	.word	0xffffffff


	//   ....[124]....
        /*02e4*/ 	.word	0xffffffff


	//   ....[125]....
        /*02e8*/ 	.word	0xffffffff


	//   ....[126]....
        /*02ec*/ 	.word	0xffffffff


	//   ....[127]....
        /*02f0*/ 	.word	0xffffffff


	//   ....[128]....
        /*02f4*/ 	.word	0xffffffff


	//   ....[129]....
        /*02f8*/ 	.word	0xffffffff


	//   ....[130]....
        /*02fc*/ 	.word	0xffffffff


	//   ....[131]....
        /*0300*/ 	.word	0xffffffff


	//   ....[132]....
        /*0304*/ 	.word	0xffffffff


	//   ....[133]....
        /*0308*/ 	.word	0xffffffff


	//   ....[134]....
        /*030c*/ 	.word	0xffffffff


	//   ....[135]....
        /*0310*/ 	.word	0xffffffff


	//   ....[136]....
        /*0314*/ 	.word	0xffffffff


	//   ....[137]....
        /*0318*/ 	.word	0xffffffff


	//   ....[138]....
        /*031c*/ 	.word	0xffffffff


	//   ....[139]....
        /*0320*/ 	.word	0xffffffff


	//   ....[140]....
        /*0324*/ 	.word	0xffffffff


	//   ....[141]....
        /*0328*/ 	.word	0xffffffff


	//   ....[142]....
        /*032c*/ 	.word	0xffffffff


	//   ....[143]....
        /*0330*/ 	.word	0xffffffff


	//   ....[144]....
        /*0334*/ 	.word	0xffffffff


	//   ....[145]....
        /*0338*/ 	.word	0xffffffff


	//   ....[146]....
        /*033c*/ 	.word	0xffffffff


	//   ....[147]....
        /*0340*/ 	.word	0xffffffff


	//   ....[148]....
        /*0344*/ 	.word	0xffffffff


	//   ....[149]....
        /*0348*/ 	.word	0xffffffff


	//   ....[150]....
        /*034c*/ 	.word	0xffffffff


	//   ....[151]....
        /*0350*/ 	.word	0xffffffff


	//   ....[152]....
        /*0354*/ 	.word	0xffffffff


	//   ....[153]....
        /*0358*/ 	.word	0xffffffff


	//   ....[154]....
        /*035c*/ 	.word	0xffffffff


	//   ....[155]....
        /*0360*/ 	.word	0xffffffff


	//   ....[156]....
        /*0364*/ 	.word	0xffffffff


	//   ....[157]....
        /*0368*/ 	.word	0xffffffff


	//   ....[158]....
        /*036c*/ 	.word	0xffffffff


	//   ....[159]....
        /*0370*/ 	.word	0xffffffff


	//   ....[160]....
        /*0374*/ 	.word	0xffffffff


	//   ....[161]....
        /*0378*/ 	.word	0xffffffff


	//   ....[162]....
        /*037c*/ 	.word	0xffffffff


	//   ....[163]....
        /*0380*/ 	.word	0xffffffff


	//   ....[164]....
        /*0384*/ 	.word	0xffffffff


	//   ....[165]....
        /*0388*/ 	.word	0xffffffff


	//   ....[166]....
        /*038c*/ 	.word	0xffffffff


	//   ....[167]....
        /*0390*/ 	.word	0x0500000f


	//   ....[168]....
        /*0394*/ 	.word	0x0500000f


	//   ....[169]....
        /*0398*/ 	.word	0x0500000f


	//   ....[170]....
        /*039c*/ 	.word	0x0500000f


	//   ....[171]....
        /*03a0*/ 	.word	0x0500000f


	//   ....[172]....
        /*03a4*/ 	.word	0x0500000f


	//   ....[173]....
        /*03a8*/ 	.word	0x0500000f


	//   ....[174]....
        /*03ac*/ 	.word	0x0500000f


	//   ....[175]....
        /*03b0*/ 	.word	0x0500000f


	//   ....[176]....
        /*03b4*/ 	.word	0x0500000f


	//   ....[177]....
        /*03b8*/ 	.word	0x0500000f


	//   ....[178]....
        /*03bc*/ 	.word	0x0500000f


	//   ....[179]....
        /*03c0*/ 	.word	0x0500000f


	//   ....[180]....
        /*03c4*/ 	.word	0x0500000f


	//   ....[181]....
        /*03c8*/ 	.word	0x0500000f


	//   ....[182]....
        /*03cc*/ 	.word	0x0500000f


	//   ....[183]....
        /*03d0*/ 	.word	0x0500000f


	//   ....[184]....
        /*03d4*/ 	.word	0x0500000f


	//   ....[185]....
        /*03d8*/ 	.word	0x0500000f


	//   ....[186]....
        /*03dc*/ 	.word	0x0500000f


	//   ....[187]....
        /*03e0*/ 	.word	0x0500000f


	//   ....[188]....
        /*03e4*/ 	.word	0x0500000f


	//   ....[189]....
        /*03e8*/ 	.word	0x0500000f


	//   ....[190]....
        /*03ec*/ 	.word	0x0500000f


	//   ....[191]....
        /*03f0*/ 	.word	0x0500000f


	//   ....[192]....
        /*03f4*/ 	.word	0x0500000f


	//   ....[193]....
        /*03f8*/ 	.word	0x0500000f


	//   ....[194]....
        /*03fc*/ 	.word	0x0500000f


	//   ....[195]....
        /*0400*/ 	.word	0x0500000f


	//   ....[196]....
        /*0404*/ 	.word	0x0500000f


	//   ....[197]....
        /*0408*/ 	.word	0x0500000f


	//   ....[198]....
        /*040c*/ 	.word	0x0500000f


	//   ....[199]....
        /*0410*/ 	.word	0x0500000f


	//   ....[200]....
        /*0414*/ 	.word	0x0500000f


	//   ....[201]....
        /*0418*/ 	.word	0x0500000f


	//   ....[202]....
        /*041c*/ 	.word	0x0500000f


	//   ....[203]....
        /*0420*/ 	.word	0x0500000f


	//   ....[204]....
        /*0424*/ 	.word	0x0500000f


	//   ....[205]....
        /*0428*/ 	.word	0x0500000f


	//   ....[206]....
        /*042c*/ 	.word	0x0500000f


	//   ....[207]....
        /*0430*/ 	.word	0x0500000f


	//   ....[208]....
        /*0434*/ 	.word	0x0500000f


	//   ....[209]....
        /*0438*/ 	.word	0x0500000f


	//   ....[210]....
        /*043c*/ 	.word	0x0500000f


	//   ....[211]....
        /*0440*/ 	.word	0x0500000f


	//   ....[212]....
        /*0444*/ 	.word	0x0500000f


	//   ....[213]....
        /*0448*/ 	.word	0x0500000f


	//   ....[214]....
        /*044c*/ 	.word	0x0500000f


	//   ....[215]....
        /*0450*/ 	.word	0x0500000f


	//   ....[216]....
        /*0454*/ 	.word	0x0500000f


	//   ....[217]....
        /*0458*/ 	.word	0x0500000f


	//   ....[218]....
        /*045c*/ 	.word	0x0500000f


	//   ....[219]....
        /*0460*/ 	.word	0x0500000f


	//   ....[220]....
        /*0464*/ 	.word	0x0500000f


	//   ....[221]....
        /*0468*/ 	.word	0x0500000f


	//   ....[222]....
        /*046c*/ 	.word	0x0500000f


	//   ....[223]....
        /*0470*/ 	.word	0x0500000f


	//   ....[224]....
        /*0474*/ 	.word	0x0500000f


	//   ....[225]....
        /*0478*/ 	.word	0x0500000f


	//   ....[226]....
        /*047c*/ 	.word	0x0500000f


	//   ....[227]....
        /*0480*/ 	.word	0x0500000f


	//   ....[228]....
        /*0484*/ 	.word	0x0500000f


	//   ....[229]....
        /*0488*/ 	.word	0x0500000f


	//   ....[230]....
        /*048c*/ 	.word	0x0500000f


	//   ....[231]....
        /*0490*/ 	.word	0x0500000f


	//   ....[232]....
        /*0494*/ 	.word	0x0500000f


	//   ....[233]....
        /*0498*/ 	.word	0x0500000f


	//   ....[234]....
        /*049c*/ 	.word	0x0500000f


	//   ....[235]....
        /*04a0*/ 	.word	0x0500000f


	//   ....[236]....
        /*04a4*/ 	.word	0x0500000f


	//   ....[237]....
        /*04a8*/ 	.word	0x0500000f


	//   ....[238]....
        /*04ac*/ 	.word	0x0500000f


	//   ....[239]....
        /*04b0*/ 	.word	0x0500000f


	//   ....[240]....
        /*04b4*/ 	.word	0x0500000f


	//   ....[241]....
        /*04b8*/ 	.word	0x0500000f


	//   ....[242]....
        /*04bc*/ 	.word	0x0500000f


	//   ....[243]....
        /*04c0*/ 	.word	0x0500000f


	//   ....[244]....
        /*04c4*/ 	.word	0x0500000f


	//   ....[245]....
        /*04c8*/ 	.word	0x0500000f


	//   ....[246]....
        /*04cc*/ 	.word	0x0500000f


	//   ....[247]....
        /*04d0*/ 	.word	0x0500000f


	//   ....[248]....
        /*04d4*/ 	.word	0x0500000f


	//   ....[249]....
        /*04d8*/ 	.word	0x0500000f


	//   ....[250]....
        /*04dc*/ 	.word	0x0500000f


	//   ....[251]....
        /*04e0*/ 	.word	0x0500000f


	//   ....[252]....
        /*04e4*/ 	.word	0x0500000f


	//   ....[253]....
        /*04e8*/ 	.word	0x0500000f


	//   ....[254]....
        /*04ec*/ 	.word	0x0500000f


	//   ....[255]....
        /*04f0*/ 	.word	0x0500000f


	//   ....[0]....
        /*04f4*/ 	.word	0x0500000f


	//   ....[1]....
        /*04f8*/ 	.word	0x0500000f


	//   ....[2]....
        /*04fc*/ 	.word	0x0500000f


	//   ....[3]....
        /*0500*/ 	.word	0x0500000f


	//   ....[4]....
        /*0504*/ 	.word	0x0500000f


	//   ....[5]....
        /*0508*/ 	.word	0x0500000f


	//   ....[6]....
        /*050c*/ 	.word	0x0500000f


	//   ....[7]....
        /*0510*/ 	.word	0x0500000f


	//   ....[8]....
        /*0514*/ 	.word	0x0500000f


	//   ....[9]....
        /*0518*/ 	.word	0x0500000f


	//----- nvinfo : EIATTR_COOP_GROUP_INSTR_OFFSETS
	.align		4
.L_965:
        /*051c*/ 	.byte	0x04, 0x28
        /*051e*/ 	.short	(.L_967 - .L_966)


	//   ....[0]....
.L_966:
        /*0520*/ 	.word	0x00000080


	//   ....[1]....
        /*0524*/ 	.word	0x00000090


	//   ....[2]....
        /*0528*/ 	.word	0x000002d0


	//   ....[3]....
        /*052c*/ 	.word	0x00000430


	//   ....[4]....
        /*0530*/ 	.word	0x00000550


	//   ....[5]....
        /*0534*/ 	.word	0x000006b0


	//   ....[6]....
        /*0538*/ 	.word	0x000018e0


	//   ....[7]....
        /*053c*/ 	.word	0x00002210


	//   ....[8]....
        /*0540*/ 	.word	0x00003280


	//   ....[9]....
        /*0544*/ 	.word	0x00003d60


	//   ....[10]....
        /*0548*/ 	.word	0x00003eb0


	//   ....[11]....
        /*054c*/ 	.word	0x000047f0


	//   ....[12]....
        /*0550*/ 	.word	0x00004850


	//   ....[13]....
        /*0554*/ 	.word	0x00006050


	//   ....[14]....
        /*0558*/ 	.word	0x000069a0


	//   ....[15]....
        /*055c*/ 	.word	0x00007550


	//   ....[16]....
        /*0560*/ 	.word	0x00007570


	//   ....[17]....
        /*0564*/ 	.word	0x00007f40


	//   ....[18]....
        /*0568*/ 	.word	0x00007fa0


	//   ....[19]....
        /*056c*/ 	.word	0x0000a670


	//   ....[20]....
        /*0570*/ 	.word	0x0000a6c0


	//   ....[21]....
        /*0574*/ 	.word	0x0000a6e0


	//   ....[22]....
        /*0578*/ 	.word	0x0000a700


	//   ....[23]....
        /*057c*/ 	.word	0x0000c490


	//   ....[24]....
        /*0580*/ 	.word	0x0000cde0


	//   ....[25]....
        /*0584*/ 	.word	0x0000d990


	//   ....[26]....
        /*0588*/ 	.word	0x0000d9b0


	//   ....[27]....
        /*058c*/ 	.word	0x0000e370


	//   ....[28]....
        /*0590*/ 	.word	0x0000e3d0


	//   ....[29]....
        /*0594*/ 	.word	0x0000f4e0


	//   ....[30]....
        /*0598*/ 	.word	0x0000f510


	//   ....[31]....
        /*059c*/ 	.word	0x0000f5c0


	//   ....[32]....
        /*05a0*/ 	.word	0x0000f5e0


	//   ....[33]....
        /*05a4*/ 	.word	0x00010940


	//   ....[34]....
        /*05a8*/ 	.word	0x00010980


	//   ....[35]....
        /*05ac*/ 	.word	0x000109c0


	//   ....[36]....
        /*05b0*/ 	.word	0x00010a00


	//   ....[37]....
        /*05b4*/ 	.word	0x00010f80


	//   ....[38]....
        /*05b8*/ 	.word	0x00010fc0


	//   ....[39]....
        /*05bc*/ 	.word	0x00011080


	//   ....[40]....
        /*05c0*/ 	.word	0x000110a0


	//   ....[41]....
        /*05c4*/ 	.word	0x00011160


	//   ....[42]....
        /*05c8*/ 	.word	0x00011180


	//   ....[43]....
        /*05cc*/ 	.word	0x00011250


	//   ....[44]....
        /*05d0*/ 	.word	0x00011270


	//   ....[45]....
        /*05d4*/ 	.word	0x00011b40


	//   ....[46]....
        /*05d8*/ 	.word	0x00011b60


	//   ....[47]....
        /*05dc*/ 	.word	0x00011c20


	//   ....[48]....
        /*05e0*/ 	.word	0x00011c40


	//   ....[49]....
        /*05e4*/ 	.word	0x00011d00


	//   ....[50]....
        /*05e8*/ 	.word	0x00011d20


	//   ....[51]....
        /*05ec*/ 	.word	0x00011df0


	//   ....[52]....
        /*05f0*/ 	.word	0x00011e10


	//   ....[53]....
        /*05f4*/ 	.word	0x00011f60


	//   ....[54]....
        /*05f8*/ 	.word	0x00012130


	//   ....[55]....
        /*05fc*/ 	.word	0x00012160


	//   ....[56]....
        /*0600*/ 	.word	0x00012190


	//   ....[57]....
        /*0604*/ 	.word	0x000121c0


	//   ....[58]....
        /*0608*/ 	.word	0x000121f0


	//   ....[59]....
        /*060c*/ 	.word	0x00012220


	//   ....[60]....
        /*0610*/ 	.word	0x00012370


	//   ....[61]....
        /*0614*/ 	.word	0x000123a0


	//   ....[62]....
        /*0618*/ 	.word	0x000123d0


	//   ....[63]....
        /*061c*/ 	.word	0x00012400


	//   ....[64]....
        /*0620*/ 	.word	0x00012430


	//   ....[65]....
        /*0624*/ 	.word	0x00012460


	//   ....[66]....
        /*0628*/ 	.word	0x000124f0


	//   ....[67]....
        /*062c*/ 	.word	0x00012550


	//   ....[68]....
        /*0630*/ 	.word	0x000125e0


	//   ....[69]....
        /*0634*/ 	.word	0x00014030


	//   ....[70]....
        /*0638*/ 	.word	0x00014050


	//   ....[71]....
        /*063c*/ 	.word	0x000140f0


	//   ....[72]....
        /*0640*/ 	.word	0x00014110


	//   ....[73]....
        /*0644*/ 	.word	0x000141a0


	//   ....[74]....
        /*0648*/ 	.word	0x000141c0


	//   ....[75]....
        /*064c*/ 	.word	0x00014250


	//   ....[76]....
        /*0650*/ 	.word	0x00014270


	//   ....[77]....
        /*0654*/ 	.word	0x00014300


	//   ....[78]....
        /*0658*/ 	.word	0x00014320


	//   ....[79]....
        /*065c*/ 	.word	0x000143b0


	//   ....[80]....
        /*0660*/ 	.word	0x000143d0


	//   ....[81]....
        /*0664*/ 	.word	0x00014460


	//   ....[82]....
        /*0668*/ 	.word	0x00014480


	//   ....[83]....
        /*066c*/ 	.word	0x00014490


	//   ....[84]....
        /*0670*/ 	.word	0x00014510


	//   ....[85]....
        /*0674*/ 	.word	0x00014c50


	//   ....[86]....
        /*0678*/ 	.word	0x00014c80


	//   ....[87]....
        /*067c*/ 	.word	0x00014ce0


	//   ....[88]....
        /*0680*/ 	.word	0x00014d30


	//   ....[89]....
        /*0684*/ 	.word	0x00014d80


	//   ....[90]....
        /*0688*/ 	.word	0x00014dd0


	//   ....[91]....
        /*068c*/ 	.word	0x00014e20


	//   ....[92]....
        /*0690*/ 	.word	0x00014e70


	//   ....[93]....
        /*0694*/ 	.word	0x00014ec0


	//   ....[94]....
        /*0698*/ 	.word	0x00014f10


	//   ....[95]....
        /*069c*/ 	.word	0x00014f60


	//   ....[96]....
        /*06a0*/ 	.word	0x00014fb0


	//   ....[97]....
        /*06a4*/ 	.word	0x00015000


	//   ....[98]....
        /*06a8*/ 	.word	0x00015040


	//   ....[99]....
        /*06ac*/ 	.word	0x00015060


	//   ....[100]....
        /*06b0*/ 	.word	0x000150a0


	//   ....[101]....
        /*06b4*/ 	.word	0x00015800


	//   ....[102]....
        /*06b8*/ 	.word	0x00015830


	//   ....[103]....
        /*06bc*/ 	.word	0x00015890


	//   ....[104]....
        /*06c0*/ 	.word	0x000158a0


	//   ....[105]....
        /*06c4*/ 	.word	0x000158f0


	//   ....[106]....
        /*06c8*/ 	.word	0x00015900


	//   ....[107]....
        /*06cc*/ 	.word	0x00015950


	//   ....[108]....
        /*06d0*/ 	.word	0x00015960


	//   ....[109]....
        /*06d4*/ 	.word	0x000159b0


	//   ....[110]....
        /*06d8*/ 	.word	0x000159c0


	//   ....[111]....
        /*06dc*/ 	.word	0x00015a10


	//   ....[112]....
        /*06e0*/ 	.word	0x00015a20


	//   ....[113]....
        /*06e4*/ 	.word	0x00015a70


	//   ....[114]....
        /*06e8*/ 	.word	0x00015a80


	//   ....[115]....
        /*06ec*/ 	.word	0x00015a90


	//   ....[116]....
        /*06f0*/ 	.word	0x00015ae0


	//   ....[117]....
        /*06f4*/ 	.word	0x00015d40


	//   ....[118]....
        /*06f8*/ 	.word	0x00015d60


	//   ....[119]....
        /*06fc*/ 	.word	0x00015d70


	//   ....[120]....
        /*0700*/ 	.word	0x00015de0


	//   ....[121]....
        /*0704*/ 	.word	0x00015df0


	//   ....[122]....
        /*0708*/ 	.word	0x00015e60


	//   ....[123]....
        /*070c*/ 	.word	0x00015e70


	//   ....[124]....
        /*0710*/ 	.word	0x00015ee0


	//   ....[125]....
        /*0714*/ 	.word	0x00015ef0


	//   ....[126]....
        /*0718*/ 	.word	0x00015f60


	//   ....[127]....
        /*071c*/ 	.word	0x00015f70


	//   ....[128]....
        /*0720*/ 	.word	0x00015fe0


	//   ....[129]....
        /*0724*/ 	.word	0x00015ff0


	//   ....[130]....
        /*0728*/ 	.word	0x00016060


	//   ....[131]....
        /*072c*/ 	.word	0x00016070


	//   ....[132]....
        /*0730*/ 	.word	0x00016080


	//   ....[133]....
        /*0734*/ 	.word	0x00016630


	//   ....[134]....
        /*0738*/ 	.word	0x00016670


	//   ....[135]....
        /*073c*/ 	.word	0x000166b0


	//   ....[136]....
        /*0740*/ 	.word	0x000166d0


	//   ....[137]....
        /*0744*/ 	.word	0x000166e0


	//   ....[138]....
        /*0748*/ 	.word	0x00016700


	//   ....[139]....
        /*074c*/ 	.word	0x00016770


	//   ....[140]....
        /*0750*/ 	.word	0x00016790


	//   ....[141]....
        /*0754*/ 	.word	0x000167f0


	//   ....[142]....
        /*0758*/ 	.word	0x00016810


	//   ....[143]....
        /*075c*/ 	.word	0x00016870


	//   ....[144]....
        /*0760*/ 	.word	0x00016890


	//   ....[145]....
        /*0764*/ 	.word	0x000168f0


	//   ....[146]....
        /*0768*/ 	.word	0x00016910


	//   ....[147]....
        /*076c*/ 	.word	0x00016960


	//   ....[148]....
        /*0770*/ 	.word	0x00016980


	//   ....[149]....
        /*0774*/ 	.word	0x00016d80


	//   ....[150]....
        /*0778*/ 	.word	0x00016dd0


	//   ....[151]....
        /*077c*/ 	.word	0x00016e00


	//   ....[152]....
        /*0780*/ 	.word	0x00016e10


	//   ....[153]....
        /*0784*/ 	.word	0x00016e40


	//   ....[154]....
        /*0788*/ 	.word	0x00016e70


	//   ....[155]....
        /*078c*/ 	.word	0x00016ea0


	//   ....[156]....
        /*0790*/ 	.word	0x00016ed0


	//   ....[157]....
        /*0794*/ 	.word	0x00017050


	//   ....[158]....
        /*0798*/ 	.word	0x00017080


	//   ....[159]....
        /*079c*/ 	.word	0x000170b0


	//   ....[160]....
        /*07a0*/ 	.word	0x000170e0


	//   ....[161]....
        /*07a4*/ 	.word	0x00017110


	//   ....[162]....
        /*07a8*/ 	.word	0x00017140


	//   ....[163]....
        /*07ac*/ 	.word	0x00017200


	//   ....[164]....
        /*07b0*/ 	.word	0x00017220


	//   ....[165]....
        /*07b4*/ 	.word	0x00017290


	//   ....[166]....
        /*07b8*/ 	.word	0x00017930


	//   ....[167]....
        /*07bc*/ 	.word	0x00017f90


	//   ....[168]....
        /*07c0*/ 	.word	0x00018080


	//   ....[169]....
        /*07c4*/ 	.word	0x00018120


	//   ....[170]....
        /*07c8*/ 	.word	0x00018180


	//   ....[171]....
        /*07cc*/ 	.word	0x00018280


	//   ....[172]....
        /*07d0*/ 	.word	0x000182f0


	//   ....[173]....
        /*07d4*/ 	.word	0x000183f0


	//   ....[174]....
        /*07d8*/ 	.word	0x00018460


	//   ....[175]....
        /*07dc*/ 	.word	0x00018560


	//   ....[176]....
        /*07e0*/ 	.word	0x000185d0


	//   ....[177]....
        /*07e4*/ 	.word	0x000186d0


	//   ....[178]....
        /*07e8*/ 	.word	0x00018740


	//   ....[179]....
        /*07ec*/ 	.word	0x00018840


	//   ....[180]....
        /*07f0*/ 	.word	0x000188b0


	//   ....[181]....
        /*07f4*/ 	.word	0x000189b0


	//   ....[182]....
        /*07f8*/ 	.word	0x00018a20


	//   ....[183]....
        /*07fc*/ 	.word	0x00018ac0


	//   ....[184]....
        /*0800*/ 	.word	0x00018bc0


	//   ....[185]....
        /*0804*/ 	.word	0x00018c30


	//   ....[186]....
        /*0808*/ 	.word	0x00018cb0


	//   ....[187]....
        /*080c*/ 	.word	0x00018d70


	//   ....[188]....
        /*0810*/ 	.word	0x00018df0


	//   ....[189]....
        /*0814*/ 	.word	0x00018ec0


	//   ....[190]....
        /*0818*/ 	.word	0x00018f40


	//   ....[191]....
        /*081c*/ 	.word	0x00019010


	//   ....[192]....
        /*0820*/ 	.word	0x00019090


	//   ....[193]....
        /*0824*/ 	.word	0x00019160


	//   ....[194]....
        /*0828*/ 	.word	0x000191e0


	//   ....[195]....
        /*082c*/ 	.word	0x000192b0


	//   ....[196]....
        /*0830*/ 	.word	0x00019330


	//   ....[197]....
        /*0834*/ 	.word	0x000193f0


	//   ....[198]....
        /*0838*/ 	.word	0x00019470


	//   ....[199]....
        /*083c*/ 	.word	0x00019520


	//   ....[200]....
        /*0840*/ 	.word	0x00019650


	//   ....[201]....
        /*0844*/ 	.word	0x000196f0


	//   ....[202]....
        /*0848*/ 	.word	0x00019760


	//   ....[203]....
        /*084c*/ 	.word	0x00019820


	//   ....[204]....
        /*0850*/ 	.word	0x00019880


	//   ....[205]....
        /*0854*/ 	.word	0x00019940


	//   ....[206]....
        /*0858*/ 	.word	0x000199a0


	//   ....[207]....
        /*085c*/ 	.word	0x00019a60


	//   ....[208]....
        /*0860*/ 	.word	0x00019ac0


	//   ....[209]....
        /*0864*/ 	.word	0x00019b80


	//   ....[210]....
        /*0868*/ 	.word	0x00019be0


	//   ....[211]....
        /*086c*/ 	.word	0x00019ca0


	//   ....[212]....
        /*0870*/ 	.word	0x00019d00


	//   ....[213]....
        /*0874*/ 	.word	0x00019dc0


	//   ....[214]....
        /*0878*/ 	.word	0x00019e20


	//   ....[215]....
        /*087c*/ 	.word	0x00019ee0


	//   ....[216]....
        /*0880*/ 	.word	0x00019fd0


	//   ....[217]....
        /*0884*/ 	.word	0x0001a070


	//   ....[218]....
        /*0888*/ 	.word	0x0001a0d0


	//   ....[219]....
        /*088c*/ 	.word	0x0001a1b0


	//   ....[220]....
        /*0890*/ 	.word	0x0001a210


	//   ....[221]....
        /*0894*/ 	.word	0x0001a2f0


	//   ....[222]....
        /*0898*/ 	.word	0x0001a350


	//   ....[223]....
        /*089c*/ 	.word	0x0001a430


	//   ....[224]....
        /*08a0*/ 	.word	0x0001a490


	//   ....[225]....
        /*08a4*/ 	.word	0x0001a570


	//   ....[226]....
        /*08a8*/ 	.word	0x0001a5d0


	//   ....[227]....
        /*08ac*/ 	.word	0x0001a6b0


	//   ....[228]....
        /*08b0*/ 	.word	0x0001a710


	//   ....[229]....
        /*08b4*/ 	.word	0x0001a7f0


	//   ....[230]....
        /*08b8*/ 	.word	0x0001a850


	//   ....[231]....
        /*08bc*/ 	.word	0x0001a920


	//   ....[232]....
        /*08c0*/ 	.word	0x0001aa40


	//   ....[233]....
        /*08c4*/ 	.word	0x0001aae0


	//   ....[234]....
        /*08c8*/ 	.word	0x0001aba0


	//   ....[235]....
        /*08cc*/ 	.word	0x0001ac70


	//   ....[236]....
        /*08d0*/ 	.word	0x0001acd0


	//   ....[237]....
        /*08d4*/ 	.word	0x0001adb0


	//   ....[238]....
        /*08d8*/ 	.word	0x0001ae10


	//   ....[239]....
        /*08dc*/ 	.word	0x0001aee0


	//   ....[240]....
        /*08e0*/ 	.word	0x0001af40


	//   ....[241]....
        /*08e4*/ 	.word	0x0001b010


	//   ....[242]....
        /*08e8*/ 	.word	0x0001b070


	//   ....[243]....
        /*08ec*/ 	.word	0x0001b150


	//   ....[244]....
        /*08f0*/ 	.word	0x0001b1b0


	//   ....[245]....
        /*08f4*/ 	.word	0x0001b280


	//   ....[246]....
        /*08f8*/ 	.word	0x0001b2e0


	//   ....[247]....
        /*08fc*/ 	.word	0x0001b3a0


	//   ....[248]....
        /*0900*/ 	.word	0x0001b430


	//   ....[249]....
        /*0904*/ 	.word	0x0001b4d0


	//   ....[250]....
        /*0908*/ 	.word	0x0001b5f0


	//   ....[251]....
        /*090c*/ 	.word	0x0001b660


	//   ....[252]....
        /*0910*/ 	.word	0x0001b6d0


	//   ....[253]....
        /*0914*/ 	.word	0x0001b740


	//   ....[254]....
        /*0918*/ 	.word	0x0001b7b0


	//   ....[255]....
        /*091c*/ 	.word	0x0001b830


	//   ....[0]....
        /*0920*/ 	.word	0x0001b8c0


	//   ....[1]....
        /*0924*/ 	.word	0x0001b950


	//   ....[2]....
        /*0928*/ 	.word	0x0001b9c0


	//   ....[3]....
        /*092c*/ 	.word	0x0001ba30


	//   ....[4]....
        /*0930*/ 	.word	0x0001baa0


	//   ....[5]....
        /*0934*/ 	.word	0x0001bb20


	//   ....[6]....
        /*0938*/ 	.word	0x0001bb90


	//   ....[7]....
        /*093c*/ 	.word	0x0001bc30


	//   ....[8]....
        /*0940*/ 	.word	0x0001bcc0


	//   ....[9]....
        /*0944*/ 	.word	0x0001bde0


	//----- nvinfo : EIATTR_REG_RECONFIG
	.align		4
.L_967:
        /*0948*/ 	.byte	0x01, 0x54
	.zero		2


	//----- nvinfo : EIATTR_SYSCALL_OFFSETS
	.align		4
        /*094c*/ 	.byte	0x04, 0x46
        /*094e*/ 	.short	(.L_969 - .L_968)


	//   ....[0]....
.L_968:
        /*0950*/ 	.word	0x00001ac0


	//   ....[1]....
        /*0954*/ 	.word	0x000136d0


	//   ....[2]....
        /*0958*/ 	.word	0x00013820


	//   ....[3]....
        /*095c*/ 	.word	0x00013910


	//   ....[4]....
        /*0960*/ 	.word	0x00014870


	//----- nvinfo : EIATTR_MBARRIER_INSTR_OFFSETS
	.align		4
.L_969:
        /*0964*/ 	.byte	0x04, 0x39
        /*0966*/ 	.short	(.L_971 - .L_970)


	//   ....[0]....
.L_970:
        /*0968*/ 	.word	0x00000180
        /*096c*/ 	.word	0x000000ff
        /*0970*/ 	.word	0x00028800
        /*0974*/ 	.short	0x0100
        /*0976*/ 	.byte	0x08
	.zero		1


	//   ....[1]....
        /*0978*/ 	.word	0x00000190
        /*097c*/ 	.word	0x000000ff
        /*0980*/ 	.word	0x00028820
        /*0984*/ 	.short	0x0100
        /*0986*/ 	.byte	0x08
	.zero		1


	//   ....[2]....
        /*0988*/ 	.word	0x00000280
        /*098c*/ 	.word	0x000000ff
        /*0990*/ 	.word	0x00028830
        /*0994*/ 	.short	0x0100
        /*0996*/ 	.byte	0x08
	.zero		1


	//   ....[3]....
        /*0998*/ 	.word	0x00000290
        /*099c*/ 	.word	0x000000ff
        /*09a0*/ 	.word	0x00028840
        /*09a4*/ 	.short	0x0100
        /*09a6*/ 	.byte	0x08
	.zero		1


	//   ....[4]....
        /*09a8*/ 	.word	0x000002a0
        /*09ac*/ 	.word	0x000000ff
        /*09b0*/ 	.word	0x00028838
        /*09b4*/ 	.short	0x0100
        /*09b6*/ 	.byte	0x08
	.zero		1


	//   ....[5]....
        /*09b8*/ 	.word	0x000002b0
        /*09bc*/ 	.word	0x000000ff
        /*09c0*/ 	.word	0x00028848
        /*09c4*/ 	.short	0x0100
        /*09c6*/ 	.byte	0x08
	.zero		1


	//   ....[6]....
        /*09c8*/ 	.word	0x000003e0
        /*09cc*/ 	.word	0x000000ff
        /*09d0*/ 	.word	0x00028850
        /*09d4*/ 	.short	0x0100
        /*09d6*/ 	.byte	0x08
	.zero		1


	//   ....[7]....
        /*09d8*/ 	.word	0x000003f0
        /*09dc*/ 	.word	0x000000ff
        /*09e0*/ 	.word	0x00028860
        /*09e4*/ 	.short	0x0100
        /*09e6*/ 	.byte	0x08
	.zero		1


	//   ....[8]....
        /*09e8*/ 	.word	0x00000400
        /*09ec*/ 	.word	0x000000ff
        /*09f0*/ 	.word	0x00028858
        /*09f4*/ 	.short	0x0100
        /*09f6*/ 	.byte	0x08
	.zero		1


	//   ....[9]....
        /*09f8*/ 	.word	0x00000410
        /*09fc*/ 	.word	0x000000ff
        /*0a00*/ 	.word	0x00028868
        /*0a04*/ 	.short	0x0100
        /*0a06*/ 	.byte	0x08
	.zero		1


	//   ....[10]....
        /*0a08*/ 	.word	0x00000500
        /*0a0c*/ 	.word	0x000000ff
        /*0a10*/ 	.word	0x00028870
        /*0a14*/ 	.short	0x0100
        /*0a16*/ 	.byte	0x06
	.zero		1


	//   ....[11]....
        /*0a18*/ 	.word	0x00000510
        /*0a1c*/ 	.word	0x000000ff
        /*0a20*/ 	.word	0x00028880
        /*0a24*/ 	.short	0x0100
        /*0a26*/ 	.byte	0x06
	.zero		1


	//   ....[12]....
        /*0a28*/ 	.word	0x00000520
        /*0a2c*/ 	.word	0x000000ff
        /*0a30*/ 	.word	0x00028878
        /*0a34*/ 	.short	0x0100
        /*0a36*/ 	.byte	0x06
	.zero		1


	//   ....[13]....
        /*0a38*/ 	.word	0x00000530
        /*0a3c*/ 	.word	0x000000ff
        /*0a40*/ 	.word	0x00028888
        /*0a44*/ 	.short	0x0100
        /*0a46*/ 	.byte	0x06
	.zero		1


	//   ....[14]....
        /*0a48*/ 	.word	0x00000660
        /*0a4c*/ 	.word	0x000000ff
        /*0a50*/ 	.word	0x00028890
        /*0a54*/ 	.short	0x0100
        /*0a56*/ 	.byte	0x08
	.zero		1


	//   ....[15]....
        /*0a58*/ 	.word	0x00000670
        /*0a5c*/ 	.word	0x000000ff
        /*0a60*/ 	.word	0x000288a0
        /*0a64*/ 	.short	0x0100
        /*0a66*/ 	.byte	0x08
	.zero		1


	//   ....[16]....
        /*0a68*/ 	.word	0x00000680
        /*0a6c*/ 	.word	0x000000ff
        /*0a70*/ 	.word	0x00028898
        /*0a74*/ 	.short	0x0100
        /*0a76*/ 	.byte	0x08
	.zero		1


	//   ....[17]....
        /*0a78*/ 	.word	0x00000690
        /*0a7c*/ 	.word	0x000000ff
        /*0a80*/ 	.word	0x000288a8
        /*0a84*/ 	.short	0x0100
        /*0a86*/ 	.byte	0x08
	.zero		1


	//   ....[18]....
        /*0a88*/ 	.word	0x000007d0
        /*0a8c*/ 	.word	0x000000ff
        /*0a90*/ 	.word	0x000288b0
        /*0a94*/ 	.short	0x0100
        /*0a96*/ 	.byte	0x08
	.zero		1


	//   ....[19]....
        /*0a98*/ 	.word	0x000007e0
        /*0a9c*/ 	.word	0x000000ff
        /*0aa0*/ 	.word	0x000288c0
        /*0aa4*/ 	.short	0x0100
        /*0aa6*/ 	.byte	0x08
	.zero		1


	//   ....[20]....
        /*0aa8*/ 	.word	0x000007f0
        /*0aac*/ 	.word	0x000000ff
        /*0ab0*/ 	.word	0x000288b8
        /*0ab4*/ 	.short	0x0100
        /*0ab6*/ 	.byte	0x08
	.zero		1


	//   ....[21]....
        /*0ab8*/ 	.word	0x00000800
        /*0abc*/ 	.word	0x000000ff
        /*0ac0*/ 	.word	0x000288c8
        /*0ac4*/ 	.short	0x0100
        /*0ac6*/ 	.byte	0x08
	.zero		1


	//   ....[22]....
        /*0ac8*/ 	.word	0x00001b40
        /*0acc*/ 	.word	0x000000ff
        /*0ad0*/ 	.word	0x00028800
        /*0ad4*/ 	.short	0x010a
        /*0ad6*/ 	.byte	0x29
	.zero		1


	//   ....[23]....
        /*0ad8*/ 	.word	0x00001bc0
        /*0adc*/ 	.word	0x00000009
        /*0ae0*/ 	.word	0x00028830
        /*0ae4*/ 	.short	0x010a
        /*0ae6*/ 	.byte	0x3f
	.zero		1


	//   ....[24]....
        /*0ae8*/ 	.word	0x00001c00
        /*0aec*/ 	.word	0x00000009
        /*0af0*/ 	.word	0x00028830
        /*0af4*/ 	.short	0x010a
        /*0af6*/ 	.byte	0x3f
	.zero		1


	//   ....[25]....
        /*0af8*/ 	.word	0x000025f0
        /*0afc*/ 	.word	0x000000ff
        /*0b00*/ 	.word	0x00000000
        /*0b04*/ 	.short	0x0101
        /*0b06*/ 	.byte	0x06
	.zero		1


	//   ....[26]....
        /*0b08*/ 	.word	0x00005780
        /*0b0c*/ 	.word	0x000000ff
        /*0b10*/ 	.word	0x00028830
        /*0b14*/ 	.short	0x010a
        /*0b16*/ 	.byte	0x06
	.zero		1


	//   ....[27]....
        /*0b18*/ 	.word	0x000057c0
        /*0b1c*/ 	.word	0x000000ff
        /*0b20*/ 	.word	0x00028830
        /*0b24*/ 	.short	0x010a
        /*0b26*/ 	.byte	0x06
	.zero		1


	//   ....[28]....
        /*0b28*/ 	.word	0x00005b10
        /*0b2c*/ 	.word	0x000000ff
        /*0b30*/ 	.word	0x00028850
        /*0b34*/ 	.short	0x010a
        /*0b36*/ 	.byte	0x06
	.zero		1


	//   ....[29]....
        /*0b38*/ 	.word	0x00005b50
        /*0b3c*/ 	.word	0x000000ff
        /*0b40*/ 	.word	0x00028850
        /*0b44*/ 	.short	0x010a
        /*0b46*/ 	.byte	0x06
	.zero		1


	//   ....[30]....
        /*0b48*/ 	.word	0x000063b0
        /*0b4c*/ 	.word	0x000000ff
        /*0b50*/ 	.word	0x00000000
        /*0b54*/ 	.short	0x0101
        /*0b56*/ 	.byte	0x06
	.zero		1


	//   ....[31]....
        /*0b58*/ 	.word	0x00008a10
        /*0b5c*/ 	.word	0x000000ff
        /*0b60*/ 	.word	0x00000000
        /*0b64*/ 	.short	0x0101
        /*0b66*/ 	.byte	0x06
	.zero		1


	//   ....[32]....
        /*0b68*/ 	.word	0x00009360
        /*0b6c*/ 	.word	0x000000ff
        /*0b70*/ 	.word	0x00028830
        /*0b74*/ 	.short	0x010a
        /*0b76*/ 	.byte	0x06
	.zero		1


	//   ....[33]....
        /*0b78*/ 	.word	0x000093a0
        /*0b7c*/ 	.word	0x000000ff
        /*0b80*/ 	.word	0x00028830
        /*0b84*/ 	.short	0x010a
        /*0b86*/ 	.byte	0x06
	.zero		1


	//   ....[34]....
        /*0b88*/ 	.word	0x000096f0
        /*0b8c*/ 	.word	0x000000ff
        /*0b90*/ 	.word	0x00028850
        /*0b94*/ 	.short	0x010a
        /*0b96*/ 	.byte	0x06
	.zero		1


	//   ....[35]....
        /*0b98*/ 	.word	0x00009730
        /*0b9c*/ 	.word	0x000000ff
        /*0ba0*/ 	.word	0x00028850
        /*0ba4*/ 	.short	0x010a
        /*0ba6*/ 	.byte	0x06
	.zero		1


	//   ....[36]....
        /*0ba8*/ 	.word	0x00009ff0
        /*0bac*/ 	.word	0x000000ff
        /*0bb0*/ 	.word	0x00000000
        /*0bb4*/ 	.short	0x0101
        /*0bb6*/ 	.byte	0x06
	.zero		1


	//   ....[37]....
        /*0bb8*/ 	.word	0x0000b4e0
        /*0bbc*/ 	.word	0x000000ff
        /*0bc0*/ 	.word	0x00000000
        /*0bc4*/ 	.short	0x0101
        /*0bc6*/ 	.byte	0x06
	.zero		1


	//   ....[38]....
        /*0bc8*/ 	.word	0x0000bbf0
        /*0bcc*/ 	.word	0x000000ff
        /*0bd0*/ 	.word	0x00028830
        /*0bd4*/ 	.short	0x010a
        /*0bd6*/ 	.byte	0x06
	.zero		1


	//   ....[39]....
        /*0bd8*/ 	.word	0x0000bc30
        /*0bdc*/ 	.word	0x000000ff
        /*0be0*/ 	.word	0x00028830
        /*0be4*/ 	.short	0x010a
        /*0be6*/ 	.byte	0x06
	.zero		1


	//   ....[40]....
        /*0be8*/ 	.word	0x0000bf50
        /*0bec*/ 	.word	0x000000ff
        /*0bf0*/ 	.word	0x00028850
        /*0bf4*/ 	.short	0x010a
        /*0bf6*/ 	.byte	0x06
	.zero		1


	//   ....[41]....
        /*0bf8*/ 	.word	0x0000bf90
        /*0bfc*/ 	.word	0x000000ff
        /*0c00*/ 	.word	0x00028850
        /*0c04*/ 	.short	0x010a
        /*0c06*/ 	.byte	0x06
	.zero		1


	//   ....[42]....
        /*0c08*/ 	.word	0x0000c7f0
        /*0c0c*/ 	.word	0x000000ff
        /*0c10*/ 	.word	0x00000000
        /*0c14*/ 	.short	0x0101
        /*0c16*/ 	.byte	0x06
	.zero		1


	//   ....[43]....
        /*0c18*/ 	.word	0x0000ee50
        /*0c1c*/ 	.word	0x000000ff
        /*0c20*/ 	.word	0x00000000
        /*0c24*/ 	.short	0x0101
        /*0c26*/ 	.byte	0x06
	.zero		1


	//   ....[44]....
        /*0c28*/ 	.word	0x0000f450
        /*0c2c*/ 	.word	0x000000ff
        /*0c30*/ 	.word	0x00028850
        /*0c34*/ 	.short	0x010a
        /*0c36*/ 	.byte	0x05
	.zero		1


	//   ....[45]....
        /*0c38*/ 	.word	0x0000f490
        /*0c3c*/ 	.word	0x000000ff
        /*0c40*/ 	.word	0x00028850
        /*0c44*/ 	.short	0x010a
        /*0c46*/ 	.byte	0x05
	.zero		1


	//   ....[46]....
        /*0c48*/ 	.word	0x0000fa00
        /*0c4c*/ 	.word	0x000000ff
        /*0c50*/ 	.word	0x00000000
        /*0c54*/ 	.short	0x0101
        /*0c56*/ 	.byte	0x04
	.zero		1


	//   ....[47]....
        /*0c58*/ 	.word	0x00010fb0
        /*0c5c*/ 	.word	0x00000003
        /*0c60*/ 	.word	0x00000000
        /*0c64*/ 	.short	0x0101
        /*0c66*/ 	.byte	0x3f
	.zero		1


	//   ....[48]....
        /*0c68*/ 	.word	0x00013e40
        /*0c6c*/ 	.word	0x00000007
        /*0c70*/ 	.word	0x00028840
        /*0c74*/ 	.short	0x010a
        /*0c76*/ 	.byte	0x3f
	.zero		1


	//   ....[49]....
        /*0c78*/ 	.word	0x000145c0
        /*0c7c*/ 	.word	0x00000007
        /*0c80*/ 	.word	0x00028830
        /*0c84*/ 	.short	0x0107
        /*0c86*/ 	.byte	0x3f
	.zero		1


	//   ....[50]....
        /*0c88*/ 	.word	0x00014690
        /*0c8c*/ 	.word	0x00000007
        /*0c90*/ 	.word	0x00028830
        /*0c94*/ 	.short	0x0101
        /*0c96*/ 	.byte	0x3f
	.zero		1


	//   ....[51]....
        /*0c98*/ 	.word	0x00015190
        /*0c9c*/ 	.word	0x00000016
        /*0ca0*/ 	.word	0x00028800
        /*0ca4*/ 	.short	0x0107
        /*0ca6*/ 	.byte	0x3f
	.zero		1


	//   ....[52]....
        /*0ca8*/ 	.word	0x000152a0
        /*0cac*/ 	.word	0x00000016
        /*0cb0*/ 	.word	0x00028800
        /*0cb4*/ 	.short	0x0101
        /*0cb6*/ 	.byte	0x3f
	.zero		1


	//   ....[53]....
        /*0cb8*/ 	.word	0x000152c0
        /*0cbc*/ 	.word	0x00000016
        /*0cc0*/ 	.word	0x00028820
        /*0cc4*/ 	.short	0x010a
        /*0cc6*/ 	.byte	0x3f
	.zero		1


	//   ....[54]....
        /*0cc8*/ 	.word	0x00015650
        /*0ccc*/ 	.word	0x00000006
        /*0cd0*/ 	.word	0x00028840
        /*0cd4*/ 	.short	0x010a
        /*0cd6*/ 	.byte	0x3f
	.zero		1


	//   ....[55]....
        /*0cd8*/ 	.word	0x00015b70
        /*0cdc*/ 	.word	0x00000006
        /*0ce0*/ 	.word	0x00028830
        /*0ce4*/ 	.short	0x0107
        /*0ce6*/ 	.byte	0x3f
	.zero		1


	//   ....[56]....
        /*0ce8*/ 	.word	0x00015c30
        /*0cec*/ 	.word	0x00000006
        /*0cf0*/ 	.word	0x00028830
        /*0cf4*/ 	.short	0x0101
        /*0cf6*/ 	.byte	0x3f
	.zero		1


	//   ....[57]....
        /*0cf8*/ 	.word	0x00015c90
        /*0cfc*/ 	.word	0x00000006
        /*0d00*/ 	.word	0x00028860
        /*0d04*/ 	.short	0x010a
        /*0d06*/ 	.byte	0x3f
	.zero		1


	//   ....[58]....
        /*0d08*/ 	.word	0x00016220
        /*0d0c*/ 	.word	0x00000006
        /*0d10*/ 	.word	0x00028850
        /*0d14*/ 	.short	0x0107
        /*0d16*/ 	.byte	0x3f
	.zero		1


	//   ....[59]....
        /*0d18*/ 	.word	0x00016380
        /*0d1c*/ 	.word	0x00000006
        /*0d20*/ 	.word	0x00028850
        /*0d24*/ 	.short	0x0101
        /*0d26*/ 	.byte	0x3f
	.zero		1


	//   ....[60]....
        /*0d28*/ 	.word	0x00016590
        /*0d2c*/ 	.word	0x00000000
        /*0d30*/ 	.word	0x00028860
        /*0d34*/ 	.short	0x010a
        /*0d36*/ 	.byte	0x3f
	.zero		1


	//   ....[61]....
        /*0d38*/ 	.word	0x00016ac0
        /*0d3c*/ 	.word	0x00000000
        /*0d40*/ 	.word	0x00028850
        /*0d44*/ 	.short	0x0107
        /*0d46*/ 	.byte	0x3f
	.zero		1


	//   ....[62]....
        /*0d48*/ 	.word	0x00016b80
        /*0d4c*/ 	.word	0x00000000
        /*0d50*/ 	.word	0x00028850
        /*0d54*/ 	.short	0x0101
        /*0d56*/ 	.byte	0x3f
	.zero		1


	//   ....[63]....
        /*0d58*/ 	.word	0x000178b0
        /*0d5c*/ 	.word	0x00000007
        /*0d60*/ 	.word	0x00028820
        /*0d64*/ 	.short	0x010a
        /*0d66*/ 	.byte	0x3f
	.zero		1


	//   ....[64]....
        /*0d68*/ 	.word	0x00017a30
        /*0d6c*/ 	.word	0x00000005
        /*0d70*/ 	.word	0x00028840
        /*0d74*/ 	.short	0x010a
        /*0d76*/ 	.byte	0x3f
	.zero		1


	//   ....[65]....
        /*0d78*/ 	.word	0x00017ad0
        /*0d7c*/ 	.word	0x00000003
        /*0d80*/ 	.word	0x00028840
        /*0d84*/ 	.short	0x010a
        /*0d86*/ 	.byte	0x3f
	.zero		1


	//   ....[66]....
        /*0d88*/ 	.word	0x00017b10
        /*0d8c*/ 	.word	0x00000005
        /*0d90*/ 	.word	0x00028860
        /*0d94*/ 	.short	0x010a
        /*0d96*/ 	.byte	0x3f
	.zero		1


	//   ....[67]....
        /*0d98*/ 	.word	0x00017b50
        /*0d9c*/ 	.word	0x00000003
        /*0da0*/ 	.word	0x00028860
        /*0da4*/ 	.short	0x010a
        /*0da6*/ 	.byte	0x3f
	.zero		1


	//   ....[68]....
        /*0da8*/ 	.word	0x00017bc0
        /*0dac*/ 	.word	0x00000003
        /*0db0*/ 	.word	0x00028800
        /*0db4*/ 	.short	0x010a
        /*0db6*/ 	.byte	0x3f
	.zero		1


	//   ....[69]....
        /*0db8*/ 	.word	0x00017c10
        /*0dbc*/ 	.word	0x00000009
        /*0dc0*/ 	.word	0x00028830
        /*0dc4*/ 	.short	0x010a
        /*0dc6*/ 	.byte	0x3f
	.zero		1


	//   ....[70]....
        /*0dc8*/ 	.word	0x00017c70
        /*0dcc*/ 	.word	0x00000004
        /*0dd0*/ 	.word	0x00028830
        /*0dd4*/ 	.short	0x010a
        /*0dd6*/ 	.byte	0x3f
	.zero		1


	//   ....[71]....
        /*0dd8*/ 	.word	0x00017cd0
        /*0ddc*/ 	.word	0x00000004
        /*0de0*/ 	.word	0x00028850
        /*0de4*/ 	.short	0x010a
        /*0de6*/ 	.byte	0x3f
	.zero		1


	//   ....[72]....
        /*0de8*/ 	.word	0x00017d30
        /*0dec*/ 	.word	0x00000004
        /*0df0*/ 	.word	0x00028830
        /*0df4*/ 	.short	0x010a
        /*0df6*/ 	.byte	0x3f
	.zero		1


	//   ....[73]....
        /*0df8*/ 	.word	0x00017d90
        /*0dfc*/ 	.word	0x00000004
        /*0e00*/ 	.word	0x00028850
        /*0e04*/ 	.short	0x010a
        /*0e06*/ 	.byte	0x3f
	.zero		1


	//   ....[74]....
        /*0e08*/ 	.word	0x00017df0
        /*0e0c*/ 	.word	0x00000004
        /*0e10*/ 	.word	0x00028830
        /*0e14*/ 	.short	0x010a
        /*0e16*/ 	.byte	0x3f
	.zero		1


	//   ....[75]....
        /*0e18*/ 	.word	0x00017e50
        /*0e1c*/ 	.word	0x00000004
        /*0e20*/ 	.word	0x00028850
        /*0e24*/ 	.short	0x010a
        /*0e26*/ 	.byte	0x3f
	.zero		1


	//   ....[76]....
        /*0e28*/ 	.word	0x00017eb0
        /*0e2c*/ 	.word	0x00000006
        /*0e30*/ 	.word	0x00028850
        /*0e34*/ 	.short	0x010a
        /*0e36*/ 	.byte	0x3f
	.zero		1


	//   ....[77]....
        /*0e38*/ 	.word	0x00017fd0
        /*0e3c*/ 	.word	0x00000007
        /*0e40*/ 	.word	0x00028840
        /*0e44*/ 	.short	0x010a
        /*0e46*/ 	.byte	0x3f
	.zero		1


	//   ....[78]....
        /*0e48*/ 	.word	0x00019550
        /*0e4c*/ 	.word	0x00000016
        /*0e50*/ 	.word	0x00028820
        /*0e54*/ 	.short	0x010a
        /*0e56*/ 	.byte	0x3f
	.zero		1


	//   ....[79]....
        /*0e58*/ 	.word	0x000195a0
        /*0e5c*/ 	.word	0x00000006
        /*0e60*/ 	.word	0x00028840
        /*0e64*/ 	.short	0x010a
        /*0e66*/ 	.byte	0x3f
	.zero		1


	//   ....[80]....
        /*0e68*/ 	.word	0x00019f20
        /*0e6c*/ 	.word	0x00000006
        /*0e70*/ 	.word	0x00028860
        /*0e74*/ 	.short	0x010a
        /*0e76*/ 	.byte	0x3f
	.zero		1


	//   ....[81]....
        /*0e78*/ 	.word	0x0001a990
        /*0e7c*/ 	.word	0x00000000
        /*0e80*/ 	.word	0x00028860
        /*0e84*/ 	.short	0x010a
        /*0e86*/ 	.byte	0x3f
	.zero		1


	//   ....[82]....
        /*0e88*/ 	.word	0x0001bd00
        /*0e8c*/ 	.word	0x00000007
        /*0e90*/ 	.word	0x00028820
        /*0e94*/ 	.short	0x010a
        /*0e96*/ 	.byte	0x3f
	.zero		1


	//   ....[83]....
        /*0e98*/ 	.word	0x0001bea0
        /*0e9c*/ 	.word	0x00000005
        /*0ea0*/ 	.word	0x00028840
        /*0ea4*/ 	.short	0x010a
        /*0ea6*/ 	.byte	0x3f
	.zero		1


	//   ....[84]....
        /*0ea8*/ 	.word	0x0001bef0
        /*0eac*/ 	.word	0x00000003
        /*0eb0*/ 	.word	0x00028840
        /*0eb4*/ 	.short	0x010a
        /*0eb6*/ 	.byte	0x3f
	.zero		1


	//   ....[85]....
        /*0eb8*/ 	.word	0x0001bf40
        /*0ebc*/ 	.word	0x00000005
        /*0ec0*/ 	.word	0x00028860
        /*0ec4*/ 	.short	0x010a
        /*0ec6*/ 	.byte	0x3f
	.zero		1


	//----- nvinfo : EIATTR_NUM_MBARRIERS
	.align		4
.L_971:
        /*0ec8*/ 	.byte	0x03, 0x38
        /*0eca*/ 	.short	0x0016


	//----- nvinfo : EIATTR_EXIT_INSTR_OFFSETS
	.align		4
        /*0ecc*/ 	.byte	0x04, 0x1c
        /*0ece*/ 	.short	(.L_973 - .L_972)


	//   ....[0]....
.L_972:
        /*0ed0*/ 	.word	0x000009b0


	//   ....[1]....
        /*0ed4*/ 	.word	0x00011f10


	//   ....[2]....
        /*0ed8*/ 	.word	0x00017ba0


	//----- nvinfo : EIATTR_MAX_THREADS
	.align		4
.L_973:
        /*0edc*/ 	.byte	0x04, 0x05
        /*0ede*/ 	.short	(.L_975 - .L_974)
.L_974:
        /*0ee0*/ 	.word	0x00000180
        /*0ee4*/ 	.word	0x00000001
        /*0ee8*/ 	.word	0x00000001


	//----- nvinfo : EIATTR_CRS_STACK_SIZE
	.align		4
.L_975:
        /*0eec*/ 	.byte	0x04, 0x1e
        /*0eee*/ 	.short	(.L_977 - .L_976)
.L_976:
        /*0ef0*/ 	.word	0x00000000


	//----- nvinfo : EIATTR_CBANK_PARAM_SIZE
	.align		4
.L_977:
        /*0ef4*/ 	.byte	0x03, 0x19
        /*0ef6*/ 	.short	0x0af0


	//----- nvinfo : EIATTR_PARAM_CBANK
	.align		4
        /*0ef8*/ 	.byte	0x04, 0x0a
        /*0efa*/ 	.short	(.L_979 - .L_978)
	.align		4
.L_978:
        /*0efc*/ 	.word	index@(.nv.constant0._ZN7cutlass13device_kernelIN5flash11enable_sm90INS1_16FlashAttnFwdSm90INS1_25CollectiveMainloopFwdSm90ILi2EN4cute5tupleIJNS5_1CILi1EEES8_S8_EEENS6_IJNS7_ILi128EEESA_SA_EEELi128ENS_10bfloat16_tEfNS_4arch4Sm90ELb0ELb1ELb1ELb1ELb1ELb0ELb0ELb1ELb1ELb1ELb0ELb0EEENS1_21CollectiveEpilogueFwdISB_S9_SC_SE_Li256ELb1ELb1ELb0ELb0EEENS1_36VarlenDynamicPersistentTileSchedulerILi128ELi128ELi256ELi128ELb0ELb1ELb1ELb1ELb0ELb1EEEEEEEEEvNT_6ParamsE)
        /*0f00*/ 	.short	0x0210
        /*0f02*/ 	.short	0x0af0


	//----- nvinfo : EIATTR_SW_WAR
	.align		4
.L_979:
        /*0f04*/ 	.byte	0x04, 0x36
        /*0f06*/ 	.short	(.L_981 - .L_980)
.L_980:
        /*0f08*/ 	.word	0x00000008
.L_981:


//--------------------- .nv.info._ZN7cutlass13device_kernelIN5flash11enable_sm90INS1_16FlashAttnFwdSm90INS1_25CollectiveMainloopFwdSm90ILi2EN4cute5tupleIJNS5_1CILi1EEES8_S8_EEENS6_IJNS7_ILi128EEESA_SA_EEELi128ENS_10bfloat16_tEfNS_4arch4Sm90ELb0ELb1ELb1ELb1ELb1ELb1ELb0ELb1ELb1ELb1ELb0ELb0EEENS1_21CollectiveEpilogueFwdISB_S9_SC_SE_Li256ELb1ELb1ELb0ELb0EEENS1_36VarlenDynamicPersistentTileSchedulerILi128ELi128ELi256ELi128ELb0ELb1ELb1ELb1ELb0ELb1EEEEEEEEEvNT_6ParamsE --------------------------
	.section	.nv.info._ZN7cutlass13device_kernelIN5flash11enable_sm90INS1_16FlashAttnFwdSm90INS1_25CollectiveMainloopFwdSm90ILi2EN4cute5tupleIJNS5_1CILi1EEES8_S8_EEENS6_IJNS7_ILi128EEESA_SA_EEELi128ENS_10bfloat16_tEfNS_4arch4Sm90ELb0ELb1ELb1ELb1ELb1ELb1ELb0ELb1ELb1ELb1ELb0ELb0EEENS1_21CollectiveEpilogueFwdISB_S9_SC_SE_Li256ELb1ELb1ELb0ELb0EEENS1_36VarlenDynamicPersistentTileSchedulerILi128ELi128ELi256ELi128ELb0ELb1ELb1ELb1ELb0ELb1EEEEEEEEEvNT_6ParamsE,"",@"SHT_CUDA_INFO"
	.sectionflags	@""
	.align	4


	//----- nvinfo : EIATTR_CUDA_API_VERSION
	.align		4
        /*0000*/ 	.byte	0x04, 0x37
        /*0002*/ 	.short	(.L_983 - .L_982)
.L_982:
        /*0004*/ 	.word	0x00000082


	//----- nvinfo : EIATTR_KPARAM_INFO
	.align		4
.L_983:
        /*0008*/ 	.byte	0x04, 0x17
        /*000a*/ 	.short	(.L_985 - .L_984)
.L_984:
        /*000c*/ 	.word	0x00000000
        /*0010*/ 	.short	0x0000
        /*0012*/ 	.short	0x0070
        /*0014*/ 	.byte	0x00, 0xf0, 0x01, 0x2a


	//----- nvinfo : EIATTR_SPARSE_MMA_MASK
	.align		4
.L_985:
        /*0018*/ 	.byte	0x03, 0x50
        /*001a*/ 	.short	0x0000


	//----- nvinfo : EIATTR_MAXREG_COUNT
	.align		4
        /*001c*/ 	.byte	0x03, 0x1b
        /*001e*/ 	.short	0x00a8


	//----- nvinfo : EIATTR_NUM_BARRIERS
	.align		4
        /*0020*/ 	.byte	0x02, 0x4c
        /*0022*/ 	.byte	0x10
	.zero		1


	//----- nvinfo : EIATTR_EXTERNS
	.align		4
        /*0024*/ 	.byte	0x04, 0x0f
        /*0026*/ 	.short	(.L_987 - .L_986)


	//   ....[0]....
	.align		4
.L_986:
        /*0028*/ 	.word	index@(__assertfail)


	//----- nvinfo : EIATTR_ANNOTATIONS
	.align		4
.L_987:
        /*002c*/ 	.byte	0x04, 0x55
        /*002e*/ 	.short	(.L_989 - .L_988)


	//   ....[0]....
.L_988:
        /* <DEDUP_REMOVED lines=15> */


	//----- nvinfo : EIATTR_MERCURY_ISA_VERSION
	.align		4
.L_989:
        /*0110*/ 	.byte	0x03, 0x5f
        /*0112*/ 	.short	0x0101


	//----- nvinfo : EIATTR_UNUSED_LOAD_BYTE_OFFSET
	.align		4
        /*0114*/ 	.byte	0x04, 0x44
        /*0116*/ 	.short	(.L_991 - .L_990)


	//   ....[0]....
.L_990:
        /*0118*/ 	.word	0x00000a60
        /*011c*/ 	.word	0x0000fff0


	//   ....[1]....
        /*0120*/ 	.word	0x0001d240
        /*0124*/ 	.word	0x0000fff0


	//----- nvinfo : EIATTR_INT_WARP_WIDE_INSTR_OFFSETS
	.align		4
.L_991:
        /*0128*/ 	.byte	0x04, 0x31
        /*012a*/ 	.short	(.L_993 - .L_992)


	//   ....[0]....
.L_992:
        /*012c*/ 	.word	0x00000130


	//   ....[1]....
        /*0130*/ 	.word	0x00000170


	//   ....[2]....
        /*0134*/ 	.word	0x000001e0


	//   ....[3]....
        /*0138*/ 	.word	0x00021e20


	//   ....[4]....
        /*013c*/ 	.word	0x00021eb0


	//   ....[5]....
        /*0140*/ 	.word	0x00024df0


	//   ....[6]....
        /*0144*/ 	.word	0x00024e80


	//----- nvinfo : EIATTR_COOP_GROUP_MASK_REGIDS
	.align		4
.L_993:
        /*0148*/ 	.byte	0x04, 0x29
        /*014a*/ 	.short	(.L_995 - .L_994)


	//   ....[0]....
.L_994:
        /*014c*/ 	.word	0xffffffff


	//   ....[1]....
        /*0150*/ 	.word	0xffffffff


	//   ....[2]....
        /*0154*/ 	.word	0xffffffff


	//   ....[3]....
        /*0158*/ 	.word	0xffffffff


	//   ....[4]....
        /*015c*/ 	.word	0xffffffff


	//   ....[5]....
        /*0160*/ 	.word	0xffffffff


	//   ....[6]....
        /*0164*/ 	.word	0xffffffff


	//   ....[7]....
        /*0168*/ 	.word	0xffffffff


	//   ....[8]....
        /*016c*/ 	.word	0xffffffff


	//   ....[9]....
        /*0170*/ 	.word	0xffffffff


	//   ....[10]....
        /*0174*/ 	.word	0xffffffff


	//   ....[11]....
        /*0178*/ 	.word	0xffffffff


	//   ....[12]....
        /*017c*/ 	.word	0xffffffff


	//   ....[13]....
        /*0180*/ 	.word	0xffffffff


	//   ....[14]....
        /*0184*/ 	.word	0xffffffff


	//   ....[15]....
        /*0188*/ 	.word	0xffffffff


	//   ....[16]....
        /*018c*/ 	.word	0xffffffff


	//   ....[17]....
        /*0190*/ 	.word	0xffffffff


	//   ....[18]....
        /*0194*/ 	.word	0xffffffff


	//   ....[19]....
        /*0198*/ 	.word	0xffffffff


	//   ....[20]....
        /*019c*/ 	.word	0xffffffff


	//   ....[21]....
        /*01a0*/ 	.word	0xffffffff


	//   ....[22]....
        /*01a4*/ 	.word	0xffffffff


	//   ....[23]....
        /*01a8*/ 	.word	0xffffffff


	//   ....[24]....
        /*01ac*/ 	.word	0xffffffff


	//   ....[25]....
        /*01b0*/ 	.word	0xffffffff


	//   ....[26]....
        /*01b4*/ 	.word	0xffffffff


	//   ....[27]....
        /*01b8*/ 	.word	0xffffffff


	//   ....[28]....
        /*01bc*/ 	.word	0xffffffff


	//   ....[29]....
        /*01c0*/ 	.word	0xffffffff


	//   ....[30]....
        /*01c4*/ 	.word	0xffffffff


	//   ....[31]....
        /*01c8*/ 	.word	0xffffffff


	//   ....[32]....
        /*01cc*/ 	.word	0xffffffff


	//   ....[33]....
        /*01d0*/ 	.word	0xffffffff


	//   ....[34]....
        /*01d4*/ 	.word	0xffffffff


	//   ....[35]....
        /*01d8*/ 	.word	0xffffffff


	//   ....[36]....
        /*01dc*/ 	.word	0xffffffff


	//   ....[37]....
        /*01e0*/ 	.word	0xffffffff


	//   ....[38]....
        /*01e4*/ 	.word	0xffffffff


	//   ....[39]....
        /*01e8*/ 	.word	0xffffffff


	//   ....[40]....
        /*01ec*/ 	.word	0xffffffff


	//   ....[41]....
        /*01f0*/ 	.word	0xffffffff


	//   ....[42]....
        /*01f4*/ 	.word	0xffffffff


	//   ....[43]....
        /*01f8*/ 	.word	0xffffffff


	//   ....[44]....
        /*01fc*/ 	.word	0xffffffff


	//   ....[45]....
        /*0200*/ 	.word	0xffffffff


	//   ....[46]....
        /*0204*/ 	.word	0xffffffff


	//   ....[47]....
        /*0208*/ 	.word	0xffffffff


	//   ....[48]....
        /*020c*/ 	.word	0xffffffff


	//   ....[49]....
        /*0210*/ 	.word	0xffffffff


	//   ....[50]....
        /*0214*/ 	.word	0xffffffff


	//   ....[51]....
        /*0218*/ 	.word	0xffffffff


	//   ....[52]....
        /*021c*/ 	.word	0xffffffff


	//   ....[53]....
        /*0220*/ 	.word	0xffffffff


	//   ....[54]....
        /*0224*/ 	.word	0xffffffff


	//   ....[55]....
        /*0228*/ 	.word	0xffffffff


	//   ....[56]....
        /*022c*/ 	.word	0xffffffff


	//   ....[57]....
        /*0230*/ 	.word	0xffffffff


	//   ....[58]....
        /*0234*/ 	.word	0xffffffff


	//   ....[59]....
        /*0238*/ 	.word	0xffffffff


	//   ....[60]....
        /*023c*/ 	.word	0xffffffff


	//   ....[61]....
        /*0240*/ 	.word	0xffffffff


	//   ....[62]....
        /*0244*/ 	.word	0xffffffff


	//   ....[63]....
        /*0248*/ 	.word	0xffffffff


	//   ....[64]....
        /*024c*/ 	.word	0xffffffff


	//   ....[65]....
        /*0250*/ 	.word	0xffffffff


	//   ....[66]....
        /*0254*/ 	.word	0xffffffff


	//   ....[67]....
        /*0258*/ 	.word	0xffffffff


	//   ....[68]....
        /*025c*/ 	.word	0xffffffff


	//   ....[69]....
        /*0260*/ 	.word	0xffffffff


	//   ....[70]....
        /*0264*/ 	.word	0xffffffff


	//   ....[71]....
        /*0268*/ 	.word	0xffffffff


	//   ....[72]....
        /*026c*/ 	.word	0xffffffff


	//   ....[73]....
        /*0270*/ 	.word	0xffffffff


	//   ....[74]....
        /*0274*/ 	.word	0xffffffff


	//   ....[75]....
        /*0278*/ 	.word	0xffffffff


	//   ....[76]....
        /*027c*/ 	.word	0xffffffff


	//   ....[77]....
        /*0280*/ 	.word	0xffffffff


	//   ....[78]....
        /*0284*/ 	.word	0xffffffff


	//   ....[79]....
        /*0288*/ 	.word	0xffffffff


	//   ....[80]....
        /*028c*/ 	.word	0xffffffff


	//   ....[81]....
        /*0290*/ 	.word	0xffffffff


	//   ....[82]....
        /*0294*/ 	.word	0xffffffff


	//   ....[83]....
        /*0298*/ 	.word	0xffffffff


	//   ....[84]....
        /*029c*/ 	.word	0xffffffff


	//   ....[85]....
        /*02a0*/ 	.word	0xffffffff


	//   ....[86]....
        /*02a4*/ 	.word	0xffffffff


	//   ....[87]....
        /*02a8*/ 	.word	0xffffffff


	//   ....[88]....
        /*02ac*/ 	.word	0xffffffff


	//   ....[89]....
        /*02b0*/ 	.word	0xffffffff


	//   ....[90]....
        /*02b4*/ 	.word	0xffffffff


	//   ....[91]....
        /*02b8*/ 	.word	0xffffffff


	//   ....[92]....
        /*02bc*/ 	.word	0xffffffff


	//   ....[93]....
        /*02c0*/ 	.word	0xffffffff


	//   ....[94]....
        /*02c4*/ 	.word	0xffffffff


	//   ....[95]....
        /*02c8*/ 	.word	0xffffffff


	//   ....[96]....
        /*02cc*/ 	.word	0xffffffff


	//   ....[97]....
        /*02d0*/ 	.word	0xffffffff


	//   ....[98]....
        /*02d4*/ 	.word	0xffffffff


	//   ....[99]....
        /*02d8*/ 	.word	0xffffffff


	//   ....[100]....
        /*02dc*/ 	.word	0xffffffff


	//   ....[101]....
        /*02e0*/ 	.word	0xffffffff


	//   ....[102]....
        /*02e4*/ 	.word	0xffffffff


	//   ....[103]....
        /*02e8*/ 	.word	0xffffffff


	//   ....[104]....
        /*02ec*/ 	.word	0xffffffff


	//   ....[105]....
        /*02f0*/ 	.word	0xffffffff


	//   ....[106]....
        /*02f4*/ 	.word	0xffffffff


	//   ....[107]....
        /*02f8*/ 	.word	0xffffffff


	//   ....[108]....
        /*02fc*/ 	.word	0xffffffff


	//   ....[109]....
        /*0300*/ 	.word	0xffffffff


	//   ....[110]....
        /*0304*/ 	.word	0xffffffff


	//   ....[111]....
        /*0308*/ 	.word	0xffffffff


	//   ....[112]....
        /*030c*/ 	.word	0xffffffff


	//   ....[113]....
        /*0310*/ 	.word	0xffffffff


	//   ....[114]....
        /*0314*/ 	.word	0xffffffff


	//   ....[115]....
        /*0318*/ 	.word	0xffffffff


	//   ....[116]....
        /*031c*/ 	.word	0xffffffff


	//   ....[117]....
        /*0320*/ 	.word	0xffffffff


	//   ....[118]....
        /*0324*/ 	.word	0xffffffff


	//   ....[119]....
        /*0328*/ 	.word	0xffffffff


	//   ....[120]....
        /*032c*/ 	.word	0xffffffff


	//   ....[121]....
        /*0330*/ 	.word	0xffffffff


	//   ....[122]....
        /*0334*/ 	.word	0xffffffff


	//   ....[123]....
        /*0338*/ 	.word	0xffffffff


	//   ....[124]....
        /*033c*/ 	.word	0xffffffff


	//   ....[125]....
        /*0340*/ 	.word	0xffffffff


	//   ....[126]....
        /*0344*/ 	.word	0xffffffff


	//   ....[127]....
        /*0348*/ 	.word	0xffffffff


	//   ....[128]....
        /*034c*/ 	.word	0xffffffff


	//   ....[129]....
        /*0350*/ 	.word	0xffffffff


	//   ....[130]....
        /*0354*/ 	.word	0xffffffff


	//   ....[131]....
        /*0358*/ 	.word	0xffffffff


	//   ....[132]....
        /*035c*/ 	.word	0xffffffff


	//   ....[133]....
        /*0360*/ 	.word	0xffffffff


	//   ....[134]....
        /*0364*/ 	.word	0xffffffff


	//   ....[135]....
        /*0368*/ 	.word	0xffffffff


	//   ....[136]....
        /*036c*/ 	.word	0xffffffff


	//   ....[137]....
        /*0370*/ 	.word	0xffffffff


	//   ....[138]....
        /*0374*/ 	.word	0xffffffff


	//   ....[139]....
        /*0378*/ 	.word	0xffffffff


	//   ....[140]....
        /*037c*/ 	.word	0xffffffff


	//   ....[141]....
        /*0380*/ 	.word	0xffffffff


	//   ....[142]....
        /*0384*/ 	.word	0xffffffff


	//   ....[143]....
        /*0388*/ 	.word	0xffffffff


	//   ....[144]....
        /*038c*/ 	.word	0xffffffff


	//   ....[145]....
        /*0390*/ 	.word	0xffffffff


	//   ....[146]....
        /*0394*/ 	.word	0xffffffff


	//   ....[147]....
        /*0398*/ 	.word	0xffffffff


	//   ....[148]....
        /*039c*/ 	.word	0xffffffff


	//   ....[149]....
        /*03a0*/ 	.word	0xffffffff


	//   ....[150]....
        /*03a4*/ 	.word	0xffffffff


	//   ....[151]....
        /*03a8*/ 	.word	0xffffffff


	//   ....[152]....
        /*03ac*/ 	.word	0xffffffff


	//   ....[153]....
        /*03b0*/ 	.word	0xffffffff


	//   ....[154]....
        /*03b4*/ 	.word	0xffffffff


	//   ....[155]....
        /*03b8*/ 	.word	0xffffffff


	//   ....[156]....
        /*03bc*/ 	.word	0xffffffff


	//   ....[157]....
        /*03c0*/ 	.word	0xffffffff


	//   ....[158]....
        /*03c4*/ 	.word	0xffffffff


	//   ....[159]....
        /*03c8*/ 	.word	0xffffffff


	//   ....[160]....
        /*03cc*/ 	.word	0xffffffff


	//   ....[161]....
        /*03d0*/ 	.word	0xffffffff


	//   ....[162]....
        /*03d4*/ 	.word	0xffffffff


	//   ....[163]....
        /*03d8*/ 	.word	0xffffffff


	//   ....[164]....
        /*03dc*/ 	.word	0xffffffff


	//   ....[165]....
        /*03e0*/ 	.word	0xffffffff


	//   ....[166]....
        /*03e4*/ 	.word	0xffffffff


	//   ....[167]....
        /*03e8*/ 	.word	0xffffffff


	//   ....[168]....
        /*03ec*/ 	.word	0xffffffff


	//   ....[169]....
        /*03f0*/ 	.word	0xffffffff


	//   ....[170]....
        /*03f4*/ 	.word	0xffffffff


	//   ....[171]....
        /*03f8*/ 	.word	0xffffffff


	//   ....[172]....
        /*03fc*/ 	.word	0xffffffff


	//   ....[173]....
        /*0400*/ 	.word	0xffffffff


	//   ....[174]....
        /*0404*/ 	.word	0xffffffff


	//   ....[175]....
        /*0408*/ 	.word	0xffffffff


	//   ....[176]....
        /*040c*/ 	.word	0xffffffff


	//   ....[177]....
        /*0410*/ 	.word	0xffffffff


	//   ....[178]....
        /*0414*/ 	.word	0xffffffff


	//   ....[179]....
        /*0418*/ 	.word	0xffffffff


	//   ....[180]....
        /*041c*/ 	.word	0xffffffff


	//   ....[181]....
        /*0420*/ 	.word	0xffffffff


	//   ....[182]....
        /*0424*/ 	.word	0xffffffff


	//   ....[183]....
        /*0428*/ 	.word	0xffffffff


	//   ....[184]....
        /*042c*/ 	.word	0xffffffff


	//   ....[185]....
        /*0430*/ 	.word	0xffffffff


	//   ....[186]....
        /*0434*/ 	.word	0xffffffff


	//   ....[187]....
        /*0438*/ 	.word	0xffffffff


	//   ....[188]....
        /*043c*/ 	.word	0xffffffff


	//   ....[189]....
        /*0440*/ 	.word	0xffffffff


	//   ....[190]....
        /*0444*/ 	.word	0xffffffff


	//   ....[191]....
        /*0448*/ 	.word	0xffffffff


	//   ....[192]....
        /*044c*/ 	.word	0xffffffff


	//   ....[193]....
        /*0450*/ 	.word	0xffffffff


	//   ....[194]....
        /*0454*/ 	.word	0xffffffff


	//   ....[195]....
        /*0458*/ 	.word	0xffffffff


	//   ....[196]....
        /*045c*/ 	.word	0xffffffff


	//   ....[197]....
        /*0460*/ 	.word	0xffffffff


	//   ....[198]....
        /*0464*/ 	.word	0xffffffff


	//   ....[199]....
        /*0468*/ 	.word	0xffffffff


	//   ....[200]....
        /*046c*/ 	.word	0xffffffff


	//   ....[201]....
        /*0470*/ 	.word	0xffffffff


	//   ....[202]....
        /*0474*/ 	.word	0xffffffff


	//   ....[203]....
        /*0478*/ 	.word	0xffffffff


	//   ....[204]....
        /*047c*/ 	.word	0xffffffff


	//   ....[205]....
        /*0480*/ 	.word	0xffffffff


	//   ....[206]....
        /*0484*/ 	.word	0xffffffff


	//   ....[207]....
        /*0488*/ 	.word	0xffffffff


	//   ....[208]....
        /*048c*/ 	.word	0xffffffff


	//   ....[209]....
        /*0490*/ 	.word	0xffffffff


	//   ....[210]....
        /*0494*/ 	.word	0xffffffff


	//   ....[211]....
        /*0498*/ 	.word	0xffffffff


	//   ....[212]....
        /*049c*/ 	.word	0xffffffff


	//   ....[213]....
        /*04a0*/ 	.word	0xffffffff


	//   ....[214]....
        /*04a4*/ 	.word	0xffffffff


	//   ....[215]....
        /*04a8*/ 	.word	0xffffffff


	//   ....[216]....
        /*04ac*/ 	.word	0xffffffff


	//   ....[217]....
        /*04b0*/ 	.word	0xffffffff


	//   ....[218]....
        /*04b4*/ 	.word	0xffffffff


	//   ....[219]....
        /*04b8*/ 	.word	0xffffffff


	//   ....[220]....
        /*04bc*/ 	.word	0xffffffff


	//   ....[221]....
        /*04c0*/ 	.word	0xffffffff


	//   ....[222]....
        /*04c4*/ 	.word	0xffffffff


	//   ....[223]....
        /*04c8*/ 	.word	0xffffffff


	//   ....[224]....
        /*04cc*/ 	.word	0xffffffff


	//   ....[225]....
        /*04d0*/ 	.word	0xffffffff


	//   ....[226]....
        /*04d4*/ 	.word	0xffffffff


	//   ....[227]....
        /*04d8*/ 	.word	0xffffffff


	//   ....[228]....
        /*04dc*/ 	.word	0xffffffff


	//   ....[229]....
        /*04e0*/ 	.word	0xffffffff


	//   ....[230]....
        /*04e4*/ 	.word	0xffffffff


	//   ....[231]....
        /*04e8*/ 	.word	0xffffffff


	//   ....[232]....
        /*04ec*/ 	.word	0xffffffff


	//   ....[233]....
        /*04f0*/ 	.word	0x0500000f


	//   ....[234]....
        /*04f4*/ 	.word	0x0500000f


	//   ....[235]....
        /*04f8*/ 	.word	0x0500000f


	//   ....[236]....
        /*04fc*/ 	.word	0x0500000f


	//   ....[237]....
        /*0500*/ 	.word	0x0500000f


	//   ....[238]....
        /*0504*/ 	.word	0x0500000f


	//   ....[239]....
        /*0508*/ 	.word	0x0500000f


	//   ....[240]....
        /*050c*/ 	.word	0x0500000f


	//   ....[241]....
        /*0510*/ 	.word	0x0500000f


	//   ....[242]....
        /*0514*/ 	.word	0x0500000f


	//   ....[243]....
        /*0518*/ 	.word	0x0500000f


	//   ....[244]....
        /*051c*/ 	.word	0x0500000f


	//   ....[245]....
        /*0520*/ 	.word	0x0500000f


	//   ....[246]....
        /*0524*/ 	.word	0x0500000f


	//   ....[247]....
        /*0528*/ 	.word	0x0500000f


	//   ....[248]....
        /*052c*/ 	.word	0x0500000f


	//   ....[249]....
        /*0530*/ 	.word	0x0500000f


	//   ....[250]....
        /*0534*/ 	.word	0x0500000f


	//   ....[251]....
        /*0538*/ 	.word	0x0500000f


	//   ....[252]....
        /*053c*/ 	.word	0x0500000f


	//   ....[253]....
        /*0540*/ 	.word	0x0500000f


	//   ....[254]....
        /*0544*/ 	.word	0x0500000f


	//   ....[255]....
        /*0548*/ 	.word	0x0500000f


	//   ....[0]....
        /*054c*/ 	.word	0x0500000f


	//   ....[1]....
        /*0550*/ 	.word	0x0500000f


	//   ....[2]....
        /*0554*/ 	.word	0x0500000f


	//   ....[3]....
        /*0558*/ 	.word	0x0500000f


	//   ....[4]....
        /*055c*/ 	.word	0x0500000f


	//   ....[5]....
        /*0560*/ 	.word	0x0500000f


	//   ....[6]....
        /*0564*/ 	.word	0x0500000f


	//   ....[7]....
        /*0568*/ 	.word	0x0500000f


	//   ....[8]....
        /*056c*/ 	.word	0x0500000f


	//   ....[9]....
        /*0570*/ 	.word	0x0500000f


	//   ....[10]....
        /*0574*/ 	.word	0x0500000f


	//   ....[11]....
        /*0578*/ 	.word	0x0500000f


	//   ....[12]....
        /*057c*/ 	.word	0x0500000f


	//   ....[13]....
        /*0580*/ 	.word	0x0500000f


	//   ....[14]....
        /*0584*/ 	.word	0x0500000f


	//   ....[15]....
        /*0588*/ 	.word	0x0500000f


	//   ....[16]....
        /*058c*/ 	.word	0x0500000f


	//   ....[17]....
        /*0590*/ 	.word	0x0500000f


	//   ....[18]....
        /*0594*/ 	.word	0x0500000f


	//   ....[19]....
        /*0598*/ 	.word	0x0500000f


	//   ....[20]....
        /*059c*/ 	.word	0x0500000f


	//   ....[21]....
        /*05a0*/ 	.word	0x0500000f


	//   ....[22]....
        /*05a4*/ 	.word	0x0500000f


	//   ....[23]....
        /*05a8*/ 	.word	0x0500000f


	//   ....[24]....
        /*05ac*/ 	.word	0x0500000f


	//   ....[25]....
        /*05b0*/ 	.word	0x0500000f


	//   ....[26]....
        /*05b4*/ 	.word	0x0500000f


	//   ....[27]....
        /*05b8*/ 	.word	0x0500000f


	//   ....[28]....
        /*05bc*/ 	.word	0x0500000f


	//   ....[29]....
        /*05c0*/ 	.word	0x0500000f


	//   ....[30]....
        /*05c4*/ 	.word	0x0500000f


	//   ....[31]....
        /*05c8*/ 	.word	0x0500000f


	//   ....[32]....
        /*05cc*/ 	.word	0x0500000f


	//   ....[33]....
        /*05d0*/ 	.word	0x0500000f


	//   ....[34]....
        /*05d4*/ 	.word	0x0500000f


	//   ....[35]....
        /*05d8*/ 	.word	0x0500000f


	//   ....[36]....
        /*05dc*/ 	.word	0x0500000f


	//   ....[37]....
        /*05e0*/ 	.word	0x0500000f


	//   ....[38]....
        /*05e4*/ 	.word	0x0500000f


	//   ....[39]....
        /*05e8*/ 	.word	0x0500000f


	//   ....[40]....
        /*05ec*/ 	.word	0x0500000f


	//   ....[41]....
        /*05f0*/ 	.word	0x0500000f


	//   ....[42]....
        /*05f4*/ 	.word	0x0500000f


	//   ....[43]....
        /*05f8*/ 	.word	0x0500000f


	//   ....[44]....
        /*05fc*/ 	.word	0x0500000f


	//   ....[45]....
        /*0600*/ 	.word	0x0500000f


	//   ....[46]....
        /*0604*/ 	.word	0x0500000f


	//   ....[47]....
        /*0608*/ 	.word	0x0500000f


	//   ....[48]....
        /*060c*/ 	.word	0x0500000f


	//   ....[49]....
        /*0610*/ 	.word	0x0500000f


	//   ....[50]....
        /*0614*/ 	.word	0x0500000f


	//   ....[51]....
        /*0618*/ 	.word	0x0500000f


	//   ....[52]....
        /*061c*/ 	.word	0x0500000f


	//   ....[53]....
        /*0620*/ 	.word	0x0500000f


	//   ....[54]....
        /*0624*/ 	.word	0x0500000f


	//   ....[55]....
        /*0628*/ 	.word	0x0500000f


	//   ....[56]....
        /*062c*/ 	.word	0x0500000f


	//   ....[57]....
        /*0630*/ 	.word	0x0500000f


	//   ....[58]....
        /*0634*/ 	.word	0x0500000f


	//   ....[59]....
        /*0638*/ 	.word	0x0500000f


	//   ....[60]....
        /*063c*/ 	.word	0x0500000f


	//   ....[61]....
        /*0640*/ 	.word	0x0500000f


	//   ....[62]....
        /*0644*/ 	.word	0x0500000f


	//   ....[63]....
        /*0648*/ 	.word	0x0500000f


	//   ....[64]....
        /*064c*/ 	.word	0x0500000f


	//   ....[65]....
        /*0650*/ 	.word	0x0500000f


	//   ....[66]....
        /*0654*/ 	.word	0x0500000f


	//   ....[67]....
        /*0658*/ 	.word	0x0500000f


	//   ....[68]....
        /*065c*/ 	.word	0x0500000f


	//   ....[69]....
        /*0660*/ 	.word	0x0500000f


	//   ....[70]....
        /*0664*/ 	.word	0x0500000f


	//   ....[71]....
        /*0668*/ 	.word	0x0500000f


	//   ....[72]....
        /*066c*/ 	.word	0x0500000f


	//   ....[73]....
        /*0670*/ 	.word	0x0500000f


	//   ....[74]....
        /*0674*/ 	.word	0x0500000f


	//   ....[75]....
        /*0678*/ 	.word	0x0500000f


	//   ....[76]....
        /*067c*/ 	.word	0x0500000f


	//   ....[77]....
        /*0680*/ 	.word	0x0500000f


	//   ....[78]....
        /*0684*/ 	.word	0x0500000f


	//   ....[79]....
        /*0688*/ 	.word	0x0500000f


	//   ....[80]....
        /*068c*/ 	.word	0x0500000f


	//   ....[81]....
        /*0690*/ 	.word	0x0500000f


	//   ....[82]....
        /*0694*/ 	.word	0x0500000f


	//   ....[83]....
        /*0698*/ 	.word	0x0500000f


	//   ....[84]....
        /*069c*/ 	.word	0x0500000f


	//   ....[85]....
        /*06a0*/ 	.word	0x0500000f


	//   ....[86]....
        /*06a4*/ 	.word	0x0500000f


	//   ....[87]....
        /*06a8*/ 	.word	0x0500000f


	//   ....[88]....
        /*06ac*/ 	.word	0x0500000f


	//   ....[89]....
        /*06b0*/ 	.word	0x0500000f


	//   ....[90]....
        /*06b4*/ 	.word	0x0500000f


	//   ....[91]....
        /*06b8*/ 	.word	0x0500000f


	//   ....[92]....
        /*06bc*/ 	.word	0x0500000f


	//   ....[93]....
        /*06c0*/ 	.word	0x0500000f


	//   ....[94]....
        /*06c4*/ 	.word	0x0500000f


	//   ....[95]....
        /*06c8*/ 	.word	0x0500000f


	//   ....[96]....
        /*06cc*/ 	.word	0x0500000f


	//   ....[97]....
        /*06d0*/ 	.word	0x0500000f


	//   ....[98]....
        /*06d4*/ 	.word	0x0500000f


	//   ....[99]....
        /*06d8*/ 	.word	0x0500000f


	//   ....[100]....
        /*06dc*/ 	.word	0x0500000f


	//   ....[101]....
        /*06e0*/ 	.word	0x0500000f


	//   ....[102]....
        /*06e4*/ 	.word	0x0500000f


	//   ....[103]....
        /*06e8*/ 	.word	0x0500000f


	//   ....[104]....
        /*06ec*/ 	.word	0x0500000f


	//   ....[105]....
        /*06f0*/ 	.word	0x0500000f


	//   ....[106]....
        /*06f4*/ 	.word	0x0500000f


	//   ....[107]....
        /*06f8*/ 	.word	0x0500000f


	//   ....[108]....
        /*06fc*/ 	.word	0x0500000f


	//   ....[109]....
        /*0700*/ 	.word	0x0500000f


	//   ....[110]....
        /*0704*/ 	.word	0x0500000f


	//   ....[111]....
        /*0708*/ 	.word	0x0500000f


	//   ....[112]....
        /*070c*/ 	.word	0x0500000f


	//   ....[113]....
        /*0710*/ 	.word	0x0500000f


	//   ....[114]....
        /*0714*/ 	.word	0x0500000f


	//   ....[115]....
        /*0718*/ 	.word	0x0500000f


	//   ....[116]....
        /*071c*/ 	.word	0x0500000f


	//   ....[117]....
        /*0720*/ 	.word	0x0500000f


	//   ....[118]....
        /*0724*/ 	.word	0x0500000f


	//   ....[119]....
        /*0728*/ 	.word	0x0500000f


	//   ....[120]....
        /*072c*/ 	.word	0x0500000f


	//   ....[121]....
        /*0730*/ 	.word	0x0500000f


	//   ....[122]....
        /*0734*/ 	.word	0x0500000f


	//   ....[123]....
        /*0738*/ 	.word	0x0500000f


	//   ....[124]....
        /*073c*/ 	.word	0x0500000f


	//   ....[125]....
        /*0740*/ 	.word	0x0500000f


	//   ....[126]....
        /*0744*/ 	.word	0x0500000f


	//   ....[127]....
        /*0748*/ 	.word	0x0500000f


	//   ....[128]....
        /*074c*/ 	.word	0x0500000f


	//   ....[129]....
        /*0750*/ 	.word	0x0500000f


	//   ....[130]....
        /*0754*/ 	.word	0x0500000f


	//   ....[131]....
        /*0758*/ 	.word	0x0500000f


	//   ....[132]....
        /*075c*/ 	.word	0x0500000f


	//   ....[133]....
        /*0760*/ 	.word	0x0500000f


	//   ....[134]....
        /*0764*/ 	.word	0x0500000f


	//   ....[135]....
        /*0768*/ 	.word	0x0500000f


	//   ....[136]....
        /*076c*/ 	.word	0x0500000f


	//   ....[137]....
        /*0770*/ 	.word	0x0500000f


	//   ....[138]....
        /*0774*/ 	.word	0x0500000f


	//   ....[139]....
        /*0778*/ 	.word	0x0500000f


	//   ....[140]....
        /*077c*/ 	.word	0x0500000f


	//   ....[141]....
        /*0780*/ 	.word	0x0500000f


	//----- nvinfo : EIATTR_COOP_GROUP_INSTR_OFFSETS
	.align		4
.L_995:
        /*0784*/ 	.byte	0x04, 0x28
        /*0786*/ 	.short	(.L_997 - .L_996)


	//   ....[0]....
.L_996:
        /*0788*/ 	.word	0x00000070


	//   ....[1]....
        /*078c*/ 	.word	0x00000140


	//   ....[2]....
        /*0790*/ 	.word	0x00000190


	//   ....[3]....
        /*0794*/ 	.word	0x000003c0


	//   ....[4]....
        /*0798*/ 	.word	0x00000520


	//   ....[5]....
        /*079c*/ 	.word	0x00000640


	//   ....[6]....
        /*07a0*/ 	.word	0x000007a0


	//   ....[7]....
        /*07a4*/ 	.word	0x00003410


	//   ....[8]....
        /*07a8*/ 	.word	0x00003420


	//   ....[9]....
        /*07ac*/ 	.word	0x00003b90


	//   ....[10]....
        /*07b0*/ 	.word	0x00003ba0


	//   ....[11]....
        /*07b4*/ 	.word	0x00004310


	//   ....[12]....
        /*07b8*/ 	.word	0x00004320


	//   ....[13]....
        /*07bc*/ 	.word	0x00004a80


	//   ....[14]....
        /*07c0*/ 	.word	0x00004a90


	//   ....[15]....
        /*07c4*/ 	.word	0x00005be0


	//   ....[16]....
        /*07c8*/ 	.word	0x00005bf0


	//   ....[17]....
        /*07cc*/ 	.word	0x000063d0


	//   ....[18]....
        /*07d0*/ 	.word	0x000063e0


	//   ....[19]....
        /*07d4*/ 	.word	0x00006bc0


	//   ....[20]....
        /*07d8*/ 	.word	0x00006bd0


	//   ....[21]....
        /*07dc*/ 	.word	0x000073d0


	//   ....[22]....
        /*07e0*/ 	.word	0x000073e0


	//   ....[23]....
        /*07e4*/ 	.word	0x00007df0


	//   ....[24]....
        /*07e8*/ 	.word	0x00007e00


	//   ....[25]....
        /*07ec*/ 	.word	0x00007f10


	//   ....[26]....
        /*07f0*/ 	.word	0x00007f20


	//   ....[27]....
        /*07f4*/ 	.word	0x00008040


	//   ....[28]....
        /*07f8*/ 	.word	0x00008050


	//   ....[29]....
        /*07fc*/ 	.word	0x00008170


	//   ....[30]....
        /*0800*/ 	.word	0x00008180


	//   ....[31]....
        /*0804*/ 	.word	0x00008520


	//   ....[32]....
        /*0808*/ 	.word	0x00008540


	//   ....[33]....
        /*080c*/ 	.word	0x00008620


	//   ....[34]....
        /*0810*/ 	.word	0x00008640


	//   ....[35]....
        /*0814*/ 	.word	0x00008720


	//   ....[36]....
        /*0818*/ 	.word	0x00008740


	//   ....[37]....
        /*081c*/ 	.word	0x00008820


	//   ....[38]....
        /*0820*/ 	.word	0x00008840


	//   ....[39]....
        /*0824*/ 	.word	0x00009180


	//   ....[40]....
        /*0828*/ 	.word	0x00009860


	//   ....[41]....
        /*082c*/ 	.word	0x00009870


	//   ....[42]....
        /*0830*/ 	.word	0x00009880


	//   ....[43]....
        /*0834*/ 	.word	0x00009890


	//   ....[44]....
        /*0838*/ 	.word	0x00009bd0


	//   ....[45]....
        /*083c*/ 	.word	0x00009be0


	//   ....[46]....
        /*0840*/ 	.word	0x00009bf0


	//   ....[47]....
        /*0844*/ 	.word	0x00009c00


	//   ....[48]....
        /*0848*/ 	.word	0x00009f20


	//   ....[49]....
        /*084c*/ 	.word	0x00009f30


	//   ....[50]....
        /*0850*/ 	.word	0x00009f40


	//   ....[51]....
        /*0854*/ 	.word	0x00009f50


	//   ....[52]....
        /*0858*/ 	.word	0x0000a290


	//   ....[53]....
        /*085c*/ 	.word	0x0000a2a0


	//   ....[54]....
        /*0860*/ 	.word	0x0000a2b0


	//   ....[55]....
        /*0864*/ 	.word	0x0000a2c0


	//   ....[56]....
        /*0868*/ 	.word	0x0000c1c0


	//   ....[57]....
        /*086c*/ 	.word	0x0000c1e0


	//   ....[58]....
        /*0870*/ 	.word	0x0000c1f0


	//   ....[59]....
        /*0874*/ 	.word	0x0000c200


	//   ....[60]....
        /*0878*/ 	.word	0x0000c310


	//   ....[61]....
        /*087c*/ 	.word	0x0000c330


	//   ....[62]....
        /*0880*/ 	.word	0x0000c3e0


	//   ....[63]....
        /*0884*/ 	.word	0x0000c410


	//   ....[64]....
        /*0888*/ 	.word	0x0000c750


	//   ....[65]....
        /*088c*/ 	.word	0x0000c770


	//   ....[66]....
        /*0890*/ 	.word	0x0000c790


	//   ....[67]....
        /*0894*/ 	.word	0x0000c7a0


	//   ....[68]....
        /*0898*/ 	.word	0x0000c8c0


	//   ....[69]....
        /*089c*/ 	.word	0x0000c8f0


	//   ....[70]....
        /*08a0*/ 	.word	0x0000c930


	//   ....[71]....
        /*08a4*/ 	.word	0x0000c960


	//   ....[72]....
        /*08a8*/ 	.word	0x0000f2a0


	//   ....[73]....
        /*08ac*/ 	.word	0x000102f0


	//   ....[74]....
        /*08b0*/ 	.word	0x00010a40


	//   ....[75]....
        /*08b4*/ 	.word	0x00010ae0


	//   ....[76]....
        /*08b8*/ 	.word	0x000113b0


	//   ....[77]....
        /*08bc*/ 	.word	0x00011410


	//   ....[78]....
        /*08c0*/ 	.word	0x00013000


	//   ....[79]....
        /*08c4*/ 	.word	0x00013860


	//   ....[80]....
        /*08c8*/ 	.word	0x00014420


	//   ....[81]....
        /*08cc*/ 	.word	0x00014520


	//   ....[82]....
        /*08d0*/ 	.word	0x00014d70


	//   ....[83]....
        /*08d4*/ 	.word	0x00014de0


	//   ....[84]....
        /*08d8*/ 	.word	0x00017760


	//   ....[85]....
        /*08dc*/ 	.word	0x00017780


	//   ....[86]....
        /*08e0*/ 	.word	0x000177a0


	//   ....[87]....
        /*08e4*/ 	.word	0x000177c0


	//   ....[88]....
        /*08e8*/ 	.word	0x00019890


	//   ....[89]....
        /*08ec*/ 	.word	0x0001a0e0


	//   ....[90]....
        /*08f0*/ 	.word	0x0001aca0


	//   ....[91]....
        /*08f4*/ 	.word	0x0001ada0


	//   ....[92]....
        /*08f8*/ 	.word	0x0001b5d0


	//   ....[93]....
        /*08fc*/ 	.word	0x0001b630


	//   ....[94]....
        /*0900*/ 	.word	0x0001c830


	//   ....[95]....
        /*0904*/ 	.word	0x0001c870


	//   ....[96]....
        /*0908*/ 	.word	0x0001cb90


	//   ....[97]....
        /*090c*/ 	.word	0x0001cbb0


	//   ....[98]....
        /*0910*/ 	.word	0x0001dc60


	//   ....[99]....
        /*0914*/ 	.word	0x0001dca0


	//   ....[100]....
        /*0918*/ 	.word	0x0001dce0


	//   ....[101]....
        /*091c*/ 	.word	0x0001dd10


	//   ....[102]....
        /*0920*/ 	.word	0x0001e2d0


	//   ....[103]....
        /*0924*/ 	.word	0x0001e300


	//   ....[104]....
        /*0928*/ 	.word	0x0001e3c0


	//   ....[105]....
        /*092c*/ 	.word	0x0001e3e0


	//   ....[106]....
        /*0930*/ 	.word	0x0001e4a0


	//   ....[107]....
        /*0934*/ 	.word	0x0001e4c0


	//   ....[108]....
        /*0938*/ 	.word	0x0001e590


	//   ....[109]....
        /*093c*/ 	.word	0x0001e5b0


	//   ....[110]....
        /*0940*/ 	.word	0x0001ed80


	//   ....[111]....
        /*0944*/ 	.word	0x0001ed90


	//   ....[112]....
        /*0948*/ 	.word	0x0001eea0


	//   ....[113]....
        /*094c*/ 	.word	0x0001eeb0


	//   ....[114]....
        /*0950*/ 	.word	0x0001efc0


	//   ....[115]....
        /*0954*/ 	.word	0x0001efd0


	//   ....[116]....
        /*0958*/ 	.word	0x0001f0e0


	//   ....[117]....
        /*095c*/ 	.word	0x0001f0f0


	//   ....[118]....
        /*0960*/ 	.word	0x0001f260


	//   ....[119]....
        /*0964*/ 	.word	0x0001f410


	//   ....[120]....
        /*0968*/ 	.word	0x0001f440


	//   ....[121]....
        /*096c*/ 	.word	0x0001f470


	//   ....[122]....
        /*0970*/ 	.word	0x0001f4a0


	//   ....[123]....
        /*0974*/ 	.word	0x0001f4d0


	//   ....[124]....
        /*0978*/ 	.word	0x0001f500


	//   ....[125]....
        /*097c*/ 	.word	0x0001f670


	//   ....[126]....
        /*0980*/ 	.word	0x0001f6a0


	//   ....[127]....
        /*0984*/ 	.word	0x0001f6d0


	//   ....[128]....
        /*0988*/ 	.word	0x0001f700


	//   ....[129]....
        /*098c*/ 	.word	0x0001f730


	//   ....[130]....
        /*0990*/ 	.word	0x0001f760


	//   ....[131]....
        /*0994*/ 	.word	0x0001f7f0


	//   ....[132]....
        /*0998*/ 	.word	0x0001f850


	//   ....[133]....
        /*099c*/ 	.word	0x0001f8e0


	//   ....[134]....
        /*09a0*/ 	.word	0x00020960


	//   ....[135]....
        /*09a4*/ 	.word	0x00022960


	//   ....[136]....
        /*09a8*/ 	.word	0x00022980


	//   ....[137]....
        /*09ac*/ 	.word	0x00022a20


	//   ....[138]....
        /*09b0*/ 	.word	0x00022a40


	//   ....[139]....
        /*09b4*/ 	.word	0x00022ad0


	//   ....[140]....
        /*09b8*/ 	.word	0x00022af0


	//   ....[141]....
        /*09bc*/ 	.word	0x00022b80


	//   ....[142]....
        /*09c0*/ 	.word	0x00022ba0


	//   ....[143]....
        /*09c4*/ 	.word	0x00022c30


	//   ....[144]....
        /*09c8*/ 	.word	0x00022c50


	//   ....[145]....
        /*09cc*/ 	.word	0x00022ce0


	//   ....[146]....
        /*09d0*/ 	.word	0x00022d00


	//   ....[147]....
        /*09d4*/ 	.word	0x00022d90


	//   ....[148]....
        /*09d8*/ 	.word	0x00022db0


	//   ....[149]....
        /*09dc*/ 	.word	0x00022dc0


	//   ....[150]....
        /*09e0*/ 	.word	0x00022e40


	//   ....[151]....
        /*09e4*/ 	.word	0x000235c0


	//   ....[152]....
        /*09e8*/ 	.word	0x000235f0


	//   ....[153]....
        /*09ec*/ 	.word	0x00023620


	//   ....[154]....
        /*09f0*/ 	.word	0x00023690


	//   ....[155]....
        /*09f4*/ 	.word	0x000236b0


	//   ....[156]....
        /*09f8*/ 	.word	0x00023730


	//   ....[157]....
        /*09fc*/ 	.word	0x00023750


	//   ....[158]....
        /*0a00*/ 	.word	0x000237d0


	//   ....[159]....
        /*0a04*/ 	.word	0x000237f0


	//   ....[160]....
        /*0a08*/ 	.word	0x00023870


	//   ....[161]....
        /*0a0c*/ 	.word	0x00023890


	//   ....[162]....
        /*0a10*/ 	.word	0x00023910


	//   ....[163]....
        /*0a14*/ 	.word	0x00023930


	//   ....[164]....
        /*0a18*/ 	.word	0x000239b0


	//   ....[165]....
        /*0a1c*/ 	.word	0x000239c0


	//   ....[166]....
        /*0a20*/ 	.word	0x000239d0


	//   ....[167]....
        /*0a24*/ 	.word	0x00024180


	//   ....[168]....
        /*0a28*/ 	.word	0x000241b0


	//   ....[169]....
        /*0a2c*/ 	.word	0x00024210


	//   ....[170]....
        /*0a30*/ 	.word	0x00024220


	//   ....[171]....
        /*0a34*/ 	.word	0x00024270


	//   ....[172]....
        /*0a38*/ 	.word	0x00024280


	//   ....[173]....
        /*0a3c*/ 	.word	0x000242d0


	//   ....[174]....
        /*0a40*/ 	.word	0x000242e0


	//   ....[175]....
        /*0a44*/ 	.word	0x00024330


	//   ....[176]....
        /*0a48*/ 	.word	0x00024340


	//   ....[177]....
        /*0a4c*/ 	.word	0x00024390


	//   ....[178]....
        /*0a50*/ 	.word	0x000243a0


	//   ....[179]....
        /*0a54*/ 	.word	0x000243f0


	//   ....[180]....
        /*0a58*/ 	.word	0x00024400


	//   ....[181]....
        /*0a5c*/ 	.word	0x00024410


	//   ....[182]....
        /*0a60*/ 	.word	0x00024460


	//   ....[183]....
        /*0a64*/ 	.word	0x000246c0


	//   ....[184]....
        /*0a68*/ 	.word	0x000246e0


	//   ....[185]....
        /*0a6c*/ 	.word	0x00024760


	//   ....[186]....
        /*0a70*/ 	.word	0x00024770


	//   ....[187]....
        /*0a74*/ 	.word	0x000247e0


	//   ....[188]....
        /*0a78*/ 	.word	0x000247f0


	//   ....[189]....
        /*0a7c*/ 	.word	0x00024860


	//   ....[190]....
        /*0a80*/ 	.word	0x00024870


	//   ....[191]....
        /*0a84*/ 	.word	0x000248e0


	//   ....[192]....
        /*0a88*/ 	.word	0x000248f0


	//   ....[193]....
        /*0a8c*/ 	.word	0x00024960


	//   ....[194]....
        /*0a90*/ 	.word	0x00024970


	//   ....[195]....
        /*0a94*/ 	.word	0x000249e0


	//   ....[196]....
        /*0a98*/ 	.word	0x000249f0


	//   ....[197]....
        /*0a9c*/ 	.word	0x00024a00


	//   ....[198]....
        /*0aa0*/ 	.word	0x00024a70


	//   ....[199]....
        /*0aa4*/ 	.word	0x00024fd0


	//   ....[200]....
        /*0aa8*/ 	.word	0x00025010


	//   ....[201]....
        /*0aac*/ 	.word	0x00025050


	//   ....[202]....
        /*0ab0*/ 	.word	0x00025070


	//   ....[203]....
        /*0ab4*/ 	.word	0x00025080


	//   ....[204]....
        /*0ab8*/ 	.word	0x000250a0


	//   ....[205]....
        /*0abc*/ 	.word	0x00025110


	//   ....[206]....
        /*0ac0*/ 	.word	0x00025130


	//   ....[207]....
        /*0ac4*/ 	.word	0x00025190


	//   ....[208]....
        /*0ac8*/ 	.word	0x000251b0


	//   ....[209]....
        /*0acc*/ 	.word	0x00025210


	//   ....[210]....
        /*0ad0*/ 	.word	0x00025230


	//   ....[211]....
        /*0ad4*/ 	.word	0x00025290


	//   ....[212]....
        /*0ad8*/ 	.word	0x000252b0


	//   ....[213]....
        /*0adc*/ 	.word	0x00025300


	//   ....[214]....
        /*0ae0*/ 	.word	0x00025320


	//   ....[215]....
        /*0ae4*/ 	.word	0x00025720


	//   ....[216]....
        /*0ae8*/ 	.word	0x00025750


	//   ....[217]....
        /*0aec*/ 	.word	0x00025780


	//   ....[218]....
        /*0af0*/ 	.word	0x000257b0


	//   ....[219]....
        /*0af4*/ 	.word	0x000257e0


	//   ....[220]....
        /*0af8*/ 	.word	0x00025810


	//   ....[221]....
        /*0afc*/ 	.word	0x00025840


	//   ....[222]....
        /*0b00*/ 	.word	0x00025870


	//   ....[223]....
        /*0b04*/ 	.word	0x000259f0


	//   ....[224]....
        /*0b08*/ 	.word	0x00025a20


	//   ....[225]....
        /*0b0c*/ 	.word	0x00025a50


	//   ....[226]....
        /*0b10*/ 	.word	0x00025a80


	//   ....[227]....
        /*0b14*/ 	.word	0x00025ab0


	//   ....[228]....
        /*0b18*/ 	.word	0x00025ae0


	//   ....[229]....
        /*0b1c*/ 	.word	0x00025ba0


	//   ....[230]....
        /*0b20*/ 	.word	0x00025bc0


	//   ....[231]....
        /*0b24*/ 	.word	0x00025c30


	//   ....[232]....
        /*0b28*/ 	.word	0x000262d0


	//   ....[233]....
        /*0b2c*/ 	.word	0x000265f0


	//   ....[234]....
        /*0b30*/ 	.word	0x00026680


	//   ....[235]....
        /*0b34*/ 	.word	0x00026720


	//   ....[236]....
        /*0b38*/ 	.word	0x000267b0


	//   ....[237]....
        /*0b3c*/ 	.word	0x00026850


	//   ....[238]....
        /*0b40*/ 	.word	0x000268e0


	//   ....[239]....
        /*0b44*/ 	.word	0x00026980


	//   ....[240]....
        /*0b48*/ 	.word	0x00026a10


	//   ....[241]....
        /*0b4c*/ 	.word	0x00026b00


	//   ....[242]....
        /*0b50*/ 	.word	0x00026b90


	//   ....[243]....
        /*0b54*/ 	.word	0x00026c30


	//   ....[244]....
        /*0b58*/ 	.word	0x00026cc0


	//   ....[245]....
        /*0b5c*/ 	.word	0x00026d60


	//   ....[246]....
        /*0b60*/ 	.word	0x00026df0


	//   ....[247]....
        /*0b64*/ 	.word	0x00026e80


	//   ....[248]....
        /*0b68*/ 	.word	0x00026f10


	//   ....[249]....
        /*0b6c*/ 	.word	0x00027000


	//   ....[250]....
        /*0b70*/ 	.word	0x00027090


	//   ....[251]....
        /*0b74*/ 	.word	0x00027120


	//   ....[252]....
        /*0b78*/ 	.word	0x000271b0


	//   ....[253]....
        /*0b7c*/ 	.word	0x00027240


	//   ....[254]....
        /*0b80*/ 	.word	0x000272d0


	//   ....[255]....
        /*0b84*/ 	.word	0x00027360


	//   ....[0]....
        /*0b88*/ 	.word	0x000273f0


	//   ....[1]....
        /*0b8c*/ 	.word	0x000274d0


	//   ....[2]....
        /*0b90*/ 	.word	0x00027580


	//   ....[3]....
        /*0b94*/ 	.word	0x00027610


	//   ....[4]....
        /*0b98*/ 	.word	0x00027660


	//   ....[5]....
        /*0b9c*/ 	.word	0x000276b0


	//   ....[6]....
        /*0ba0*/ 	.word	0x00027740


	//   ....[7]....
        /*0ba4*/ 	.word	0x000277d0


	//   ....[8]....
        /*0ba8*/ 	.word	0x00027820


	//   ....[9]....
        /*0bac*/ 	.word	0x00027870


	//   ....[10]....
        /*0bb0*/ 	.word	0x00027900


	//   ....[11]....
        /*0bb4*/ 	.word	0x00027990


	//   ....[12]....
        /*0bb8*/ 	.word	0x000279e0


	//   ....[13]....
        /*0bbc*/ 	.word	0x00027a30


	//   ....[14]....
        /*0bc0*/ 	.word	0x00027ac0


	//   ....[15]....
        /*0bc4*/ 	.word	0x00027b50


	//   ....[16]....
        /*0bc8*/ 	.word	0x00027ba0


	//   ....[17]....
        /*0bcc*/ 	.word	0x00027bf0


	//   ....[18]....
        /*0bd0*/ 	.word	0x00027ce0


	//   ....[19]....
        /*0bd4*/ 	.word	0x00027d90


	//   ....[20]....
        /*0bd8*/ 	.word	0x00027e10


	//   ....[21]....
        /*0bdc*/ 	.word	0x00027eb0


	//   ....[22]....
        /*0be0*/ 	.word	0x00027f40


	//   ....[23]....
        /*0be4*/ 	.word	0x00028000


	//   ....[24]....
        /*0be8*/ 	.word	0x00028080


	//   ....[25]....
        /*0bec*/ 	.word	0x000280d0


	//   ....[26]....
        /*0bf0*/ 	.word	0x00028290


	//   ....[27]....
        /*0bf4*/ 	.word	0x00028330


	//   ....[28]....
        /*0bf8*/ 	.word	0x000283b0


	//   ....[29]....
        /*0bfc*/ 	.word	0x00028450


	//   ....[30]....
        /*0c00*/ 	.word	0x000284f0


	//   ....[31]....
        /*0c04*/ 	.word	0x000285b0


	//   ....[32]....
        /*0c08*/ 	.word	0x00028600


	//   ....[33]....
        /*0c0c*/ 	.word	0x00028670


	//   ....[34]....
        /*0c10*/ 	.word	0x00028b10


	//   ....[35]....
        /*0c14*/ 	.word	0x00028b60


	//   ....[36]....
        /*0c18*/ 	.word	0x00028bf0


	//   ....[37]....
        /*0c1c*/ 	.word	0x00028c80


	//   ....[38]....
        /*0c20*/ 	.word	0x00028d10


	//   ....[39]....
        /*0c24*/ 	.word	0x00028da0


	//   ....[40]....
        /*0c28*/ 	.word	0x00028e30


	//   ....[41]....
        /*0c2c*/ 	.word	0x00028ec0


	//   ....[42]....
        /*0c30*/ 	.word	0x00028f80


	//   ....[43]....
        /*0c34*/ 	.word	0x00029260


	//   ....[44]....
        /*0c38*/ 	.word	0x00029350


	//   ....[45]....
        /*0c3c*/ 	.word	0x000293f0


	//   ....[46]....
        /*0c40*/ 	.word	0x00029450


	//   ....[47]....
        /*0c44*/ 	.word	0x00029550


	//   ....[48]....
        /*0c48*/ 	.word	0x000295c0


	//   ....[49]....
        /*0c4c*/ 	.word	0x000296c0


	//   ....[50]....
        /*0c50*/ 	.word	0x00029730


	//   ....[51]....
        /*0c54*/ 	.word	0x00029830


	//   ....[52]....
        /*0c58*/ 	.word	0x000298a0


	//   ....[53]....
        /*0c5c*/ 	.word	0x000299a0


	//   ....[54]....
        /*0c60*/ 	.word	0x00029a10


	//   ....[55]....
        /*0c64*/ 	.word	0x00029b10


	//   ....[56]....
        /*0c68*/ 	.word	0x00029b80


	//   ....[57]....
        /*0c6c*/ 	.word	0x00029c80


	//   ....[58]....
        /*0c70*/ 	.word	0x00029cf0


	//   ....[59]....
        /*0c74*/ 	.word	0x00029d90


	//   ....[60]....
        /*0c78*/ 	.word	0x00029e90


	//   ....[61]....
        /*0c7c*/ 	.word	0x00029f00


	//   ....[62]....
        /*0c80*/ 	.word	0x00029f60


	//   ....[63]....
        /*0c84*/ 	.word	0x0002a040


	//   ....[64]....
        /*0c88*/ 	.word	0x0002a0a0


	//   ....[65]....
        /*0c8c*/ 	.word	0x0002a190


	//   ....[66]....
        /*0c90*/ 	.word	0x0002a1f0


	//   ....[67]....
        /*0c94*/ 	.word	0x0002a2e0


	//   ....[68]....
        /*0c98*/ 	.word	0x0002a340


	//   ....[69]....
        /*0c9c*/ 	.word	0x0002a430


	//   ....[70]....
        /*0ca0*/ 	.word	0x0002a490


	//   ....[71]....
        /*0ca4*/ 	.word	0x0002a580


	//   ....[72]....
        /*0ca8*/ 	.word	0x0002a5e0


	//   ....[73]....
        /*0cac*/ 	.word	0x0002a6d0


	//   ....[74]....
        /*0cb0*/ 	.word	0x0002a730


	//   ....[75]....
        /*0cb4*/ 	.word	0x0002a810


	//   ....[76]....
        /*0cb8*/ 	.word	0x0002a940


	//   ....[77]....
        /*0cbc*/ 	.word	0x0002a9e0


	//   ....[78]....
        /*0cc0*/ 	.word	0x0002aa50


	//   ....[79]....
        /*0cc4*/ 	.word	0x0002ab10


	//   ....[80]....
        /*0cc8*/ 	.word	0x0002ab70


	//   ....[81]....
        /*0ccc*/ 	.word	0x0002ac30


	//   ....[82]....
        /*0cd0*/ 	.word	0x0002ac90


	//   ....[83]....
        /*0cd4*/ 	.word	0x0002ad50


	//   ....[84]....
        /*0cd8*/ 	.word	0x0002adb0


	//   ....[85]....
        /*0cdc*/ 	.word	0x0002ae70


	//   ....[86]....
        /*0ce0*/ 	.word	0x0002aed0


	//   ....[87]....
        /*0ce4*/ 	.word	0x0002af90


	//   ....[88]....
        /*0ce8*/ 	.word	0x0002aff0


	//   ....[89]....
        /*0cec*/ 	.word	0x0002b0b0


	//   ....[90]....
        /*0cf0*/ 	.word	0x0002b110


	//   ....[91]....
        /*0cf4*/ 	.word	0x0002b1d0


	//   ....[92]....
        /*0cf8*/ 	.word	0x0002b2c0


	//   ....[93]....
        /*0cfc*/ 	.word	0x0002b360


	//   ....[94]....
        /*0d00*/ 	.word	0x0002b3c0


	//   ....[95]....
        /*0d04*/ 	.word	0x0002b4a0


	//   ....[96]....
        /*0d08*/ 	.word	0x0002b500


	//   ....[97]....
        /*0d0c*/ 	.word	0x0002b5e0


	//   ....[98]....
        /*0d10*/ 	.word	0x0002b640


	//   ....[99]....
        /*0d14*/ 	.word	0x0002b720


	//   ....[100]....
        /*0d18*/ 	.word	0x0002b780


	//   ....[101]....
        /*0d1c*/ 	.word	0x0002b860


	//   ....[102]....
        /*0d20*/ 	.word	0x0002b8c0


	//   ....[103]....
        /*0d24*/ 	.word	0x0002b9a0


	//   ....[104]....
        /*0d28*/ 	.word	0x0002ba00


	//   ....[105]....
        /*0d2c*/ 	.word	0x0002bae0


	//   ....[106]....
        /*0d30*/ 	.word	0x0002bb40


	//   ....[107]....
        /*0d34*/ 	.word	0x0002bc10


	//   ....[108]....
        /*0d38*/ 	.word	0x0002bd40


	//   ....[109]....
        /*0d3c*/ 	.word	0x0002bde0


	//   ....[110]....
        /*0d40*/ 	.word	0x0002bea0


	//   ....[111]....
        /*0d44*/ 	.word	0x0002bf70


	//   ....[112]....
        /*0d48*/ 	.word	0x0002bfd0


	//   ....[113]....
        /*0d4c*/ 	.word	0x0002c0b0


	//   ....[114]....
        /*0d50*/ 	.word	0x0002c110


	//   ....[115]....
        /*0d54*/ 	.word	0x0002c1e0


	//   ....[116]....
        /*0d58*/ 	.word	0x0002c240


	//   ....[117]....
        /*0d5c*/ 	.word	0x0002c310


	//   ....[118]....
        /*0d60*/ 	.word	0x0002c370


	//   ....[119]....
        /*0d64*/ 	.word	0x0002c450


	//   ....[120]....
        /*0d68*/ 	.word	0x0002c4b0


	//   ....[121]....
        /*0d6c*/ 	.word	0x0002c580


	//   ....[122]....
        /*0d70*/ 	.word	0x0002c5e0


	//   ....[123]....
        /*0d74*/ 	.word	0x0002c6a0


	//   ....[124]....
        /*0d78*/ 	.word	0x0002c730


	//   ....[125]....
        /*0d7c*/ 	.word	0x0002c7d0


	//   ....[126]....
        /*0d80*/ 	.word	0x0002c8f0


	//   ....[127]....
        /*0d84*/ 	.word	0x0002c960


	//   ....[128]....
        /*0d88*/ 	.word	0x0002c9d0


	//   ....[129]....
        /*0d8c*/ 	.word	0x0002ca40


	//   ....[130]....
        /*0d90*/ 	.word	0x0002cab0


	//   ....[131]....
        /*0d94*/ 	.word	0x0002cb30


	//   ....[132]....
        /*0d98*/ 	.word	0x0002cbc0


	//   ....[133]....
        /*0d9c*/ 	.word	0x0002cc50


	//   ....[134]....
        /*0da0*/ 	.word	0x0002ccc0


	//   ....[135]....
        /*0da4*/ 	.word	0x0002cd30


	//   ....[136]....
        /*0da8*/ 	.word	0x0002cda0


	//   ....[137]....
        /*0dac*/ 	.word	0x0002ce20


	//   ....[138]....
        /*0db0*/ 	.word	0x0002ce90


	//   ....[139]....
        /*0db4*/ 	.word	0x0002cf30


	//   ....[140]....
        /*0db8*/ 	.word	0x0002cfc0


	//   ....[141]....
        /*0dbc*/ 	.word	0x0002d0e0


	//----- nvinfo : EIATTR_REG_RECONFIG
	.align		4
.L_997:
        /*0dc0*/ 	.byte	0x01, 0x54
	.zero		2


	//----- nvinfo : EIATTR_SYSCALL_OFFSETS
	.align		4
        /*0dc4*/ 	.byte	0x04, 0x46
        /*0dc6*/ 	.short	(.L_999 - .L_998)


	//   ....[0]....
.L_998:
        /*0dc8*/ 	.word	0x00001c60


	//   ....[1]....
        /*0dcc*/ 	.word	0x00001db0


	//   ....[2]....
        /*0dd0*/ 	.word	0x00009320


	//   ....[3]....
        /*0dd4*/ 	.word	0x00009620


	//   ....[4]....
        /*0dd8*/ 	.word	0x00022010


	//   ....[5]....
        /*0ddc*/ 	.word	0x00022160


	//   ....[6]....
        /*0de0*/ 	.word	0x00022250


	//   ....[7]....
        /*0de4*/ 	.word	0x00023220


	//----- nvinfo : EIATTR_MBARRIER_INSTR_OFFSETS
	.align		4
.L_999:
        /*0de8*/ 	.byte	0x04, 0x39
        /*0dea*/ 	.short	(.L_1001 - .L_1000)


	//   ....[0]....
.L_1000:
        /*0dec*/ 	.word	0x00000270
        /*0df0*/ 	.word	0x000000ff
        /*0df4*/ 	.word	0x00028800
        /*0df8*/ 	.short	0x0100
        /*0dfa*/ 	.byte	0x08
	.zero		1


	//   ....[1]....
        /*0dfc*/ 	.word	0x00000280
        /*0e00*/ 	.word	0x000000ff
        /*0e04*/ 	.word	0x00028820
        /*0e08*/ 	.short	0x0100
        /*0e0a*/ 	.byte	0x08
	.zero		1


	//   ....[2]....
        /*0e0c*/ 	.word	0x00000370
        /*0e10*/ 	.word	0x000000ff
        /*0e14*/ 	.word	0x00028830
        /*0e18*/ 	.short	0x0100
        /*0e1a*/ 	.byte	0x08
	.zero		1


	//   ....[3]....
        /*0e1c*/ 	.word	0x00000380
        /*0e20*/ 	.word	0x000000ff
        /*0e24*/ 	.word	0x00028840
        /*0e28*/ 	.short	0x0100
        /*0e2a*/ 	.byte	0x08
	.zero		1


	//   ....[4]....
        /*0e2c*/ 	.word	0x00000390
        /*0e30*/ 	.word	0x000000ff
        /*0e34*/ 	.word	0x00028838
        /*0e38*/ 	.short	0x0100
        /*0e3a*/ 	.byte	0x08
	.zero		1


	//   ....[5]....
        /*0e3c*/ 	.word	0x000003a0
        /*0e40*/ 	.word	0x000000ff
        /*0e44*/ 	.word	0x00028848
        /*0e48*/ 	.short	0x0100
        /*0e4a*/ 	.byte	0x08
	.zero		1


	//   ....[6]....
        /*0e4c*/ 	.word	0x000004d0
        /*0e50*/ 	.word	0x000000ff
        /*0e54*/ 	.word	0x00028850
        /*0e58*/ 	.short	0x0100
        /*0e5a*/ 	.byte	0x08
	.zero		1


	//   ....[7]....
        /*0e5c*/ 	.word	0x000004e0
        /*0e60*/ 	.word	0x000000ff
        /*0e64*/ 	.word	0x00028860
        /*0e68*/ 	.short	0x0100
        /*0e6a*/ 	.byte	0x08
	.zero		1


	//   ....[8]....
        /*0e6c*/ 	.word	0x000004f0
        /*0e70*/ 	.word	0x000000ff
        /*0e74*/ 	.word	0x00028858
        /*0e78*/ 	.short	0x0100
        /*0e7a*/ 	.byte	0x08
	.zero		1


	//   ....[9]....
        /*0e7c*/ 	.word	0x00000500
        /*0e80*/ 	.word	0x000000ff
        /*0e84*/ 	.word	0x00028868
        /*0e88*/ 	.short	0x0100
        /*0e8a*/ 	.byte	0x08
	.zero		1


	//   ....[10]....
        /*0e8c*/ 	.word	0x000005f0
        /*0e90*/ 	.word	0x000000ff
        /*0e94*/ 	.word	0x00028870
        /*0e98*/ 	.short	0x0100
        /*0e9a*/ 	.byte	0x06
	.zero		1


	//   ....[11]....
        /*0e9c*/ 	.word	0x00000600
        /*0ea0*/ 	.word	0x000000ff
        /*0ea4*/ 	.word	0x00028880
        /*0ea8*/ 	.short	0x0100
        /*0eaa*/ 	.byte	0x06
	.zero		1


	//   ....[12]....
        /*0eac*/ 	.word	0x00000610
        /*0eb0*/ 	.word	0x000000ff
        /*0eb4*/ 	.word	0x00028878
        /*0eb8*/ 	.short	0x0100
        /*0eba*/ 	.byte	0x06
	.zero		1


	//   ....[13]....
        /*0ebc*/ 	.word	0x00000620
        /*0ec0*/ 	.word	0x000000ff
        /*0ec4*/ 	.word	0x00028888
        /*0ec8*/ 	.short	0x0100
        /*0eca*/ 	.byte	0x06
	.zero		1


	//   ....[14]....
        /*0ecc*/ 	.word	0x00000750
        /*0ed0*/ 	.word	0x000000ff
        /*0ed4*/ 	.word	0x00028890
        /*0ed8*/ 	.short	0x0100
        /*0eda*/ 	.byte	0x08
	.zero		1


	//   ....[15]....
        /*0edc*/ 	.word	0x00000760
        /*0ee0*/ 	.word	0x000000ff
        /*0ee4*/ 	.word	0x000288a0
        /*0ee8*/ 	.short	0x0100
        /*0eea*/ 	.byte	0x08
	.zero		1


	//   ....[16]....
        /*0eec*/ 	.word	0x00000770
        /*0ef0*/ 	.word	0x000000ff
        /*0ef4*/ 	.word	0x00028898
        /*0ef8*/ 	.short	0x0100
        /*0efa*/ 	.byte	0x08
	.zero		1


	//   ....[17]....
        /*0efc*/ 	.word	0x00000780
        /*0f00*/ 	.word	0x000000ff
        /*0f04*/ 	.word	0x000288a8
        /*0f08*/ 	.short	0x0100
        /*0f0a*/ 	.byte	0x08
	.zero		1


	//   ....[18]....
        /*0f0c*/ 	.word	0x000008b0
        /*0f10*/ 	.word	0x000000ff
        /*0f14*/ 	.word	0x000288b0
        /*0f18*/ 	.short	0x0100
        /*0f1a*/ 	.byte	0x08
	.zero		1


	//   ....[19]....
        /*0f1c*/ 	.word	0x000008c0
        /*0f20*/ 	.word	0x000000ff
        /*0f24*/ 	.word	0x000288c0
        /*0f28*/ 	.short	0x0100
        /*0f2a*/ 	.byte	0x08
	.zero		1


	//   ....[20]....
        /*0f2c*/ 	.word	0x000008d0
        /*0f30*/ 	.word	0x000000ff
        /*0f34*/ 	.word	0x000288b8
        /*0f38*/ 	.short	0x0100
        /*0f3a*/ 	.byte	0x08
	.zero		1


	//   ....[21]....
        /*0f3c*/ 	.word	0x000008e0
        /*0f40*/ 	.word	0x000000ff
        /*0f44*/ 	.word	0x000288c8
        /*0f48*/ 	.short	0x0100
        /*0f4a*/ 	.byte	0x08
	.zero		1


	//   ....[22]....
        /*0f4c*/ 	.word	0x000033c0
        /*0f50*/ 	.word	0x0000005b
        /*0f54*/ 	.word	0x00028890
        /*0f58*/ 	.short	0x010a
        /*0f5a*/ 	.byte	0x3f
	.zero		1


	//   ....[23]....
        /*0f5c*/ 	.word	0x00005b80
        /*0f60*/ 	.word	0x0000005b
        /*0f64*/ 	.word	0x00028890
        /*0f68*/ 	.short	0x010a
        /*0f6a*/ 	.byte	0x3f
	.zero		1


	//   ....[24]....
        /*0f6c*/ 	.word	0x00007c30
        /*0f70*/ 	.word	0x0000005b
        /*0f74*/ 	.word	0x00028890
        /*0f78*/ 	.short	0x010a
        /*0f7a*/ 	.byte	0x3f
	.zero		1


	//   ....[25]....
        /*0f7c*/ 	.word	0x00008350
        /*0f80*/ 	.word	0x0000000b
        /*0f84*/ 	.word	0x00000000
        /*0f88*/ 	.short	0x0101
        /*0f8a*/ 	.byte	0x3f
	.zero		1


	//   ....[26]....
        /*0f8c*/ 	.word	0x00008390
        /*0f90*/ 	.word	0x0000005b
        /*0f94*/ 	.word	0x000288b0
        /*0f98*/ 	.short	0x010a
        /*0f9a*/ 	.byte	0x3f
	.zero		1


	//   ....[27]....
        /*0f9c*/ 	.word	0x000089c0
        /*0fa0*/ 	.word	0x0000005b
        /*0fa4*/ 	.word	0x00000000
        /*0fa8*/ 	.short	0x0101
        /*0faa*/ 	.byte	0x3f
	.zero		1


	//   ....[28]....
        /*0fac*/ 	.word	0x000093b0
        /*0fb0*/ 	.word	0x00000012
        /*0fb4*/ 	.word	0x00028800
        /*0fb8*/ 	.short	0x010a
        /*0fba*/ 	.byte	0x3f
	.zero		1


	//   ....[29]....
        /*0fbc*/ 	.word	0x00009400
        /*0fc0*/ 	.word	0x00000012
        /*0fc4*/ 	.word	0x00028800
        /*0fc8*/ 	.short	0x010a
        /*0fca*/ 	.byte	0x3f
	.zero		1


	//   ....[30]....
        /*0fcc*/ 	.word	0x0000a600
        /*0fd0*/ 	.word	0x00000012
        /*0fd4*/ 	.word	0x00028800
        /*0fd8*/ 	.short	0x010a
        /*0fda*/ 	.byte	0x3f
	.zero		1


	//   ....[31]....
        /*0fdc*/ 	.word	0x0000cd00
        /*0fe0*/ 	.word	0x00000012
        /*0fe4*/ 	.word	0x00028800
        /*0fe8*/ 	.short	0x010a
        /*0fea*/ 	.byte	0x3f
	.zero		1


	//   ....[32]....
        /*0fec*/ 	.word	0x0000e8a0
        /*0ff0*/ 	.word	0x00000008
        /*0ff4*/ 	.word	0x00028830
        /*0ff8*/ 	.short	0x010a
        /*0ffa*/ 	.byte	0x3f
	.zero		1


	//   ....[33]....
        /*0ffc*/ 	.word	0x0000e8e0
        /*1000*/ 	.word	0x00000008
        /*1004*/ 	.word	0x00028830
        /*1008*/ 	.short	0x010a
        /*100a*/ 	.byte	0x3f
	.zero		1


	//   ....[34]....
        /*100c*/ 	.word	0x0000f350
        /*1010*/ 	.word	0x00000008
        /*1014*/ 	.word	0x00000000
        /*1018*/ 	.short	0x0101
        /*101a*/ 	.byte	0x3f
	.zero		1


	//   ....[35]....
        /*101c*/ 	.word	0x00012480
        /*1020*/ 	.word	0x00000007
        /*1024*/ 	.word	0x00028830
        /*1028*/ 	.short	0x010a
        /*102a*/ 	.byte	0x3f
	.zero		1


	//   ....[36]....
        /*102c*/ 	.word	0x000124d0
        /*1030*/ 	.word	0x00000007
        /*1034*/ 	.word	0x00028830
        /*1038*/ 	.short	0x010a
        /*103a*/ 	.byte	0x3f
	.zero		1


	//   ....[37]....
        /*103c*/ 	.word	0x00012920
        /*1040*/ 	.word	0x00000007
        /*1044*/ 	.word	0x00028850
        /*1048*/ 	.short	0x010a
        /*104a*/ 	.byte	0x3f
	.zero		1


	//   ....[38]....
        /*104c*/ 	.word	0x00012960
        /*1050*/ 	.word	0x00000007
        /*1054*/ 	.word	0x00028850
        /*1058*/ 	.short	0x010a
        /*105a*/ 	.byte	0x3f
	.zero		1


	//   ....[39]....
        /*105c*/ 	.word	0x000132d0
        /*1060*/ 	.word	0x00000006
        /*1064*/ 	.word	0x00000000
        /*1068*/ 	.short	0x0101
        /*106a*/ 	.byte	0x3f
	.zero		1


	//   ....[40]....
        /*106c*/ 	.word	0x00015860
        /*1070*/ 	.word	0x00000009
        /*1074*/ 	.word	0x00000000
        /*1078*/ 	.short	0x0101
        /*107a*/ 	.byte	0x3f
	.zero		1


	//   ....[41]....
        /*107c*/ 	.word	0x00016200
        /*1080*/ 	.word	0x00000007
        /*1084*/ 	.word	0x00028830
        /*1088*/ 	.short	0x010a
        /*108a*/ 	.byte	0x3f
	.zero		1


	//   ....[42]....
        /*108c*/ 	.word	0x00016250
        /*1090*/ 	.word	0x00000007
        /*1094*/ 	.word	0x00028830
        /*1098*/ 	.short	0x010a
        /*109a*/ 	.byte	0x3f
	.zero		1


	//   ....[43]....
        /*109c*/ 	.word	0x000166d0
        /*10a0*/ 	.word	0x00000007
        /*10a4*/ 	.word	0x00028850
        /*10a8*/ 	.short	0x010a
        /*10aa*/ 	.byte	0x3f
	.zero		1


	//   ....[44]....
        /*10ac*/ 	.word	0x00016710
        /*10b0*/ 	.word	0x00000007
        /*10b4*/ 	.word	0x00028850
        /*10b8*/ 	.short	0x010a
        /*10ba*/ 	.byte	0x3f
	.zero		1


	//   ....[45]....
        /*10bc*/ 	.word	0x000182e0
        /*10c0*/ 	.word	0x00000003
        /*10c4*/ 	.word	0x00000000
        /*10c8*/ 	.short	0x0101
        /*10ca*/ 	.byte	0x3f
	.zero		1


	//   ....[46]....
        /*10cc*/ 	.word	0x000185b0
        /*10d0*/ 	.word	0x0000000f
        /*10d4*/ 	.word	0x00000000
        /*10d8*/ 	.short	0x0101
        /*10da*/ 	.byte	0x3f
	.zero		1


	//   ....[47]....
        /*10dc*/ 	.word	0x00018cd0
        /*10e0*/ 	.word	0x00000007
        /*10e4*/ 	.word	0x00028830
        /*10e8*/ 	.short	0x010a
        /*10ea*/ 	.byte	0x3f
	.zero		1


	//   ....[48]....
        /*10ec*/ 	.word	0x00018d20
        /*10f0*/ 	.word	0x00000007
        /*10f4*/ 	.word	0x00028830
        /*10f8*/ 	.short	0x010a
        /*10fa*/ 	.byte	0x3f
	.zero		1


	//   ....[49]....
        /*10fc*/ 	.word	0x000191a0
        /*1100*/ 	.word	0x00000007
        /*1104*/ 	.word	0x00028850
        /*1108*/ 	.short	0x010a
        /*110a*/ 	.byte	0x3f
	.zero		1


	//   ....[50]....
        /*110c*/ 	.word	0x000191e0
        /*1110*/ 	.word	0x00000007
        /*1114*/ 	.word	0x00028850
        /*1118*/ 	.short	0x010a
        /*111a*/ 	.byte	0x3f
	.zero		1


	//   ....[51]....
        /*111c*/ 	.word	0x00019b10
        /*1120*/ 	.word	0x00000007
        /*1124*/ 	.word	0x00000000
        /*1128*/ 	.short	0x0101
        /*112a*/ 	.byte	0x3f
	.zero		1


	//   ....[52]....
        /*112c*/ 	.word	0x0001c0e0
        /*1130*/ 	.word	0x00000009
        /*1134*/ 	.word	0x00000000
        /*1138*/ 	.short	0x0101
        /*113a*/ 	.byte	0x3f
	.zero		1


	//   ....[53]....
        /*113c*/ 	.word	0x0001c730
        /*1140*/ 	.word	0x0000000d
        /*1144*/ 	.word	0x00028850
        /*1148*/ 	.short	0x010a
        /*114a*/ 	.byte	0x3f
	.zero		1


	//   ....[54]....
        /*114c*/ 	.word	0x0001c7b0
        /*1150*/ 	.word	0x0000000d
        /*1154*/ 	.word	0x00028850
        /*1158*/ 	.short	0x010a
        /*115a*/ 	.byte	0x3f
	.zero		1


	//   ....[55]....
        /*115c*/ 	.word	0x0001cdd0
        /*1160*/ 	.word	0x00000005
        /*1164*/ 	.word	0x00000000
        /*1168*/ 	.short	0x0101
        /*116a*/ 	.byte	0x3f
	.zero		1


	//   ....[56]....
        /*116c*/ 	.word	0x0001e2f0
        /*1170*/ 	.word	0x00000000
        /*1174*/ 	.word	0x00000000
        /*1178*/ 	.short	0x0101
        /*117a*/ 	.byte	0x3f
	.zero		1


	//   ....[57]....
        /*117c*/ 	.word	0x00020a40
        /*1180*/ 	.word	0x00000016
        /*1184*/ 	.word	0x00028820
        /*1188*/ 	.short	0x010a
        /*118a*/ 	.byte	0x3f
	.zero		1


	//   ....[58]....
        /*118c*/ 	.word	0x00020ad0
        /*1190*/ 	.word	0x0000000b
        /*1194*/ 	.word	0x000288a0
        /*1198*/ 	.short	0x010a
        /*119a*/ 	.byte	0x3f
	.zero		1


	//   ....[59]....
        /*119c*/ 	.word	0x00020e30
        /*11a0*/ 	.word	0x0000000b
        /*11a4*/ 	.word	0x000288c0
        /*11a8*/ 	.short	0x010a
        /*11aa*/ 	.byte	0x3f
	.zero		1


	//   ....[60]....
        /*11ac*/ 	.word	0x00021260
        /*11b0*/ 	.word	0x0000000c
        /*11b4*/ 	.word	0x000288a0
        /*11b8*/ 	.short	0x010a
        /*11ba*/ 	.byte	0x3f
	.zero		1


	//   ....[61]....
        /*11bc*/ 	.word	0x000215a0
        /*11c0*/ 	.word	0x0000000c
        /*11c4*/ 	.word	0x000288c0
        /*11c8*/ 	.short	0x010a
        /*11ca*/ 	.byte	0x3f
	.zero		1


	//   ....[62]....
        /*11cc*/ 	.word	0x00022770
        /*11d0*/ 	.word	0x00000007
        /*11d4*/ 	.word	0x00028840
        /*11d8*/ 	.short	0x010a
        /*11da*/ 	.byte	0x3f
	.zero		1


	//   ....[63]....
        /*11dc*/ 	.word	0x00022ef0
        /*11e0*/ 	.word	0x00000007
        /*11e4*/ 	.word	0x00028830
        /*11e8*/ 	.short	0x0107
        /*11ea*/ 	.byte	0x3f
	.zero		1


	//   ....[64]....
        /*11ec*/ 	.word	0x00022fc0
        /*11f0*/ 	.word	0x00000007
        /*11f4*/ 	.word	0x00028830
        /*11f8*/ 	.short	0x0101
        /*11fa*/ 	.byte	0x3f
	.zero		1


	//   ....[65]....
        /*11fc*/ 	.word	0x00023b00
        /*1200*/ 	.word	0x00000016
        /*1204*/ 	.word	0x00028800
        /*1208*/ 	.short	0x0107
        /*120a*/ 	.byte	0x3f
	.zero		1


	//   ....[66]....
        /*120c*/ 	.word	0x00023c10
        /*1210*/ 	.word	0x00000016
        /*1214*/ 	.word	0x00028800
        /*1218*/ 	.short	0x0101
        /*121a*/ 	.byte	0x3f
	.zero		1


	//   ....[67]....
        /*121c*/ 	.word	0x00023c40
        /*1220*/ 	.word	0x00000016
        /*1224*/ 	.word	0x00028820
        /*1228*/ 	.short	0x010a
        /*122a*/ 	.byte	0x3f
	.zero		1


	//   ....[68]....
        /*122c*/ 	.word	0x00023fd0
        /*1230*/ 	.word	0x00000006
        /*1234*/ 	.word	0x00028840
        /*1238*/ 	.short	0x010a
        /*123a*/ 	.byte	0x3f
	.zero		1


	//   ....[69]....
        /*123c*/ 	.word	0x000244f0
        /*1240*/ 	.word	0x00000006
        /*1244*/ 	.word	0x00028830
        /*1248*/ 	.short	0x0107
        /*124a*/ 	.byte	0x3f
	.zero		1


	//   ....[70]....
        /*124c*/ 	.word	0x000245b0
        /*1250*/ 	.word	0x00000006
        /*1254*/ 	.word	0x00028830
        /*1258*/ 	.short	0x0101
        /*125a*/ 	.byte	0x3f
	.zero		1


	//   ....[71]....
        /*125c*/ 	.word	0x00024610
        /*1260*/ 	.word	0x00000006
        /*1264*/ 	.word	0x00028860
        /*1268*/ 	.short	0x010a
        /*126a*/ 	.byte	0x3f
	.zero		1


	//   ....[72]....
        /*126c*/ 	.word	0x00024b60
        /*1270*/ 	.word	0x00000006
        /*1274*/ 	.word	0x00028850
        /*1278*/ 	.short	0x0107
        /*127a*/ 	.byte	0x3f
	.zero		1


	//   ....[73]....
        /*127c*/ 	.word	0x00024d10
        /*1280*/ 	.word	0x00000006
        /*1284*/ 	.word	0x00028850
        /*1288*/ 	.short	0x0101
        /*128a*/ 	.byte	0x3f
	.zero		1


	//   ....[74]....
        /*128c*/ 	.word	0x00024f30
        /*1290*/ 	.word	0x00000000
        /*1294*/ 	.word	0x00028860
        /*1298*/ 	.short	0x010a
        /*129a*/ 	.byte	0x3f
	.zero		1


	//   ....[75]....
        /*129c*/ 	.word	0x00025460
        /*12a0*/ 	.word	0x00000000
        /*12a4*/ 	.word	0x00028850
        /*12a8*/ 	.short	0x0107
        /*12aa*/ 	.byte	0x3f
	.zero		1


	//   ....[76]....
        /*12ac*/ 	.word	0x00025520
        /*12b0*/ 	.word	0x00000000
        /*12b4*/ 	.word	0x00028850
        /*12b8*/ 	.short	0x0101
        /*12ba*/ 	.byte	0x3f
	.zero		1


	//   ....[77]....
        /*12bc*/ 	.word	0x00026250
        /*12c0*/ 	.word	0x00000007
        /*12c4*/ 	.word	0x00028820
        /*12c8*/ 	.short	0x010a
        /*12ca*/ 	.byte	0x3f
	.zero		1


	//   ....[78]....
        /*12cc*/ 	.word	0x000263c0
        /*12d0*/ 	.word	0x00000005
        /*12d4*/ 	.word	0x00028840
        /*12d8*/ 	.short	0x010a
        /*12da*/ 	.byte	0x3f
	.zero		1


	//   ....[79]....
        /*12dc*/ 	.word	0x00026460
        /*12e0*/ 	.word	0x00000003
        /*12e4*/ 	.word	0x00028840
        /*12e8*/ 	.short	0x010a
        /*12ea*/ 	.byte	0x3f
	.zero		1


	//   ....[80]....
        /*12ec*/ 	.word	0x000264a0
        /*12f0*/ 	.word	0x00000005
        /*12f4*/ 	.word	0x00028860
        /*12f8*/ 	.short	0x010a
        /*12fa*/ 	.byte	0x3f
	.zero		1


	//   ....[81]....
        /*12fc*/ 	.word	0x000264e0
        /*1300*/ 	.word	0x00000003
        /*1304*/ 	.word	0x00028860
        /*1308*/ 	.short	0x010a
        /*130a*/ 	.byte	0x3f
	.zero		1


	//   ....[82]....
        /*130c*/ 	.word	0x00026540
        /*1310*/ 	.word	0x0000005b
        /*1314*/ 	.word	0x00028890
        /*1318*/ 	.short	0x010a
        /*131a*/ 	.byte	0x3f
	.zero		1


	//   ....[83]....
        /*131c*/ 	.word	0x00026a50
        /*1320*/ 	.word	0x0000005b
        /*1324*/ 	.word	0x00028890
        /*1328*/ 	.short	0x010a
        /*132a*/ 	.byte	0x3f
	.zero		1


	//   ....[84]....
        /*132c*/ 	.word	0x00026f50
        /*1330*/ 	.word	0x0000005b
        /*1334*/ 	.word	0x00028890
        /*1338*/ 	.short	0x010a
        /*133a*/ 	.byte	0x3f
	.zero		1


	//   ....[85]....
        /*133c*/ 	.word	0x00027420
        /*1340*/ 	.word	0x0000005b
        /*1344*/ 	.word	0x000288b0
        /*1348*/ 	.short	0x010a
        /*134a*/ 	.byte	0x3f
	.zero		1


	//   ....[86]....
        /*134c*/ 	.word	0x00027c20
        /*1350*/ 	.word	0x00000012
        /*1354*/ 	.word	0x00028800
        /*1358*/ 	.short	0x010a
        /*135a*/ 	.byte	0x3f
	.zero		1


	//   ....[87]....
        /*135c*/ 	.word	0x000287f0
        /*1360*/ 	.word	0x00000012
        /*1364*/ 	.word	0x00028800
        /*1368*/ 	.short	0x010a
        /*136a*/ 	.byte	0x3f
	.zero		1


	//   ....[88]....
        /*136c*/ 	.word	0x00028840
        /*1370*/ 	.word	0x00000008
        /*1374*/ 	.word	0x00028830
        /*1378*/ 	.short	0x010a
        /*137a*/ 	.byte	0x3f
	.zero		1


	//   ....[89]....
        /*137c*/ 	.word	0x00028890
        /*1380*/ 	.word	0x00000007
        /*1384*/ 	.word	0x00028830
        /*1388*/ 	.short	0x010a
        /*138a*/ 	.byte	0x3f
	.zero		1


	//   ....[90]....
        /*138c*/ 	.word	0x000288e0
        /*1390*/ 	.word	0x00000007
        /*1394*/ 	.word	0x00028850
        /*1398*/ 	.short	0x010a
        /*139a*/ 	.byte	0x3f
	.zero		1


	//   ....[91]....
        /*139c*/ 	.word	0x00028930
        /*13a0*/ 	.word	0x00000007
        /*13a4*/ 	.word	0x00028830
        /*13a8*/ 	.short	0x010a
        /*13aa*/ 	.byte	0x3f
	.zero		1


	//   ....[92]....
        /*13ac*/ 	.word	0x00028980
        /*13b0*/ 	.word	0x00000007
        /*13b4*/ 	.word	0x00028850
        /*13b8*/ 	.short	0x010a
        /*13ba*/ 	.byte	0x3f
	.zero		1


	//   ....[93]....
        /*13bc*/ 	.word	0x000289d0
        /*13c0*/ 	.word	0x00000007
        /*13c4*/ 	.word	0x00028830
        /*13c8*/ 	.short	0x010a
        /*13ca*/ 	.byte	0x3f
	.zero		1


	//   ....[94]....
        /*13cc*/ 	.word	0x00028a20
        /*13d0*/ 	.word	0x00000007
        /*13d4*/ 	.word	0x00028850
        /*13d8*/ 	.short	0x010a
        /*13da*/ 	.byte	0x3f
	.zero		1


	//   ....[95]....
        /*13dc*/ 	.word	0x00028a70
        /*13e0*/ 	.word	0x0000000d
        /*13e4*/ 	.word	0x00028850
        /*13e8*/ 	.short	0x010a
        /*13ea*/ 	.byte	0x3f
	.zero		1


	//   ....[96]....
        /*13ec*/ 	.word	0x00029040
        /*13f0*/ 	.word	0x00000016
        /*13f4*/ 	.word	0x00028820
        /*13f8*/ 	.short	0x010a
        /*13fa*/ 	.byte	0x3f
	.zero		1


	//   ....[97]....
        /*13fc*/ 	.word	0x00029090
        /*1400*/ 	.word	0x0000000b
        /*1404*/ 	.word	0x000288a0
        /*1408*/ 	.short	0x010a
        /*140a*/ 	.byte	0x3f
	.zero		1


	//   ....[98]....
        /*140c*/ 	.word	0x000290e0
        /*1410*/ 	.word	0x0000000b
        /*1414*/ 	.word	0x000288c0
        /*1418*/ 	.short	0x010a
        /*141a*/ 	.byte	0x3f
	.zero		1


	//   ....[99]....
        /*141c*/ 	.word	0x00029130
        /*1420*/ 	.word	0x0000000c
        /*1424*/ 	.word	0x000288a0
        /*1428*/ 	.short	0x010a
        /*142a*/ 	.byte	0x3f
	.zero		1


	//   ....[100]....
        /*142c*/ 	.word	0x00029180
        /*1430*/ 	.word	0x0000000c
        /*1434*/ 	.word	0x000288c0
        /*1438*/ 	.short	0x010a
        /*143a*/ 	.byte	0x3f
	.zero		1


	//   ....[101]....
        /*143c*/ 	.word	0x000292a0
        /*1440*/ 	.word	0x00000007
        /*1444*/ 	.word	0x00028840
        /*1448*/ 	.short	0x010a
        /*144a*/ 	.byte	0x3f
	.zero		1


	//   ....[102]....
        /*144c*/ 	.word	0x0002a840
        /*1450*/ 	.word	0x00000016
        /*1454*/ 	.word	0x00028820
        /*1458*/ 	.short	0x010a
        /*145a*/ 	.byte	0x3f
	.zero		1


	//   ....[103]....
        /*145c*/ 	.word	0x0002a890
        /*1460*/ 	.word	0x00000006
        /*1464*/ 	.word	0x00028840
        /*1468*/ 	.short	0x010a
        /*146a*/ 	.byte	0x3f
	.zero		1


	//   ....[104]....
        /*146c*/ 	.word	0x0002b210
        /*1470*/ 	.word	0x00000006
        /*1474*/ 	.word	0x00028860
        /*1478*/ 	.short	0x010a
        /*147a*/ 	.byte	0x3f
	.zero		1


	//   ....[105]....
        /*147c*/ 	.word	0x0002bc90
        /*1480*/ 	.word	0x00000000
        /*1484*/ 	.word	0x00028860
        /*1488*/ 	.short	0x010a
        /*148a*/ 	.byte	0x3f
	.zero		1


	//   ....[106]....
        /*148c*/ 	.word	0x0002d000
        /*1490*/ 	.word	0x00000007
        /*1494*/ 	.word	0x00028820
        /*1498*/ 	.short	0x010a
        /*149a*/ 	.byte	0x3f
	.zero		1


	//   ....[107]....
        /*149c*/ 	.word	0x0002d1a0
        /*14a0*/ 	.word	0x00000005
        /*14a4*/ 	.word	0x00028840
        /*14a8*/ 	.short	0x010a
        /*14aa*/ 	.byte	0x3f
	.zero		1


	//   ....[108]....
        /*14ac*/ 	.word	0x0002d1f0
        /*14b0*/ 	.word	0x00000003
        /*14b4*/ 	.word	0x00028840
        /*14b8*/ 	.short	0x010a
        /*14ba*/ 	.byte	0x3f
	.zero		1


	//   ....[109]....
        /*14bc*/ 	.word	0x0002d240
        /*14c0*/ 	.word	0x00000005
        /*14c4*/ 	.word	0x00028860
        /*14c8*/ 	.short	0x010a
        /*14ca*/ 	.byte	0x3f
	.zero		1


	//----- nvinfo : EIATTR_NUM_MBARRIERS
	.align		4
.L_1001:
        /*14cc*/ 	.byte	0x03, 0x38
        /*14ce*/ 	.short	0x0016


	//----- nvinfo : EIATTR_EXIT_INSTR_OFFSETS
	.align		4
        /*14d0*/ 	.byte	0x04, 0x1c
        /*14d2*/ 	.short	(.L_1003 - .L_1002)


	//   ....[0]....
.L_1002:
        /*14d4*/ 	.word	0x00026530


	//----- nvinfo : EIATTR_MAX_THREADS
	.align		4
.L_1003:
        /*14d8*/ 	.byte	0x04, 0x05
        /*14da*/ 	.short	(.L_1005 - .L_1004)
.L_1004:
        /*14dc*/ 	.word	0x00000180
        /*14e0*/ 	.word	0x00000001
        /*14e4*/ 	.word	0x00000001


	//----- nvinfo : EIATTR_CRS_STACK_SIZE
	.align		4
.L_1005:
        /*14e8*/ 	.byte	0x04, 0x1e
        /*14ea*/ 	.short	(.L_1007 - .L_1006)
.L_1006:
        /*14ec*/ 	.word	0x00000000


	//----- nvinfo : EIATTR_CBANK_PARAM_SIZE
	.align		4
.L_1007:
        /*14f0*/ 	.byte	0x03, 0x19
        /*14f2*/ 	.short	0x0af0


	//----- nvinfo : EIATTR_PARAM_CBANK
	.align		4
        /*14f4*/ 	.byte	0x04, 0x0a
        /*14f6*/ 	.short	(.L_1009 - .L_1008)
	.align		4
.L_1008:
        /*14f8*/ 	.word	index@(.nv.constant0._ZN7cutlass13device_kernelIN5flash11enable_sm90INS1_16FlashAttnFwdSm90INS1_25CollectiveMainloopFwdSm90ILi2EN4cute5tupleIJNS5_1CILi1EEES8_S8_EEENS6_IJNS7_ILi128EEESA_SA_EEELi128ENS_10bfloat16_tEfNS_4arch4Sm90ELb0ELb1ELb1ELb1ELb1ELb1ELb0ELb1ELb1ELb1ELb0ELb0EEENS1_21CollectiveEpilogueFwdISB_S9_SC_SE_Li256ELb1ELb1ELb0ELb0EEENS1_36VarlenDynamicPersistentTileSchedulerILi128ELi128ELi256ELi128ELb0ELb1ELb1ELb1ELb0ELb1EEEEEEEEEvNT_6ParamsE)
        /*14fc*/ 	.short	0x0210
        /*14fe*/ 	.short	0x0af0


	//----- nvinfo : EIATTR_SW_WAR
	.align		4
.L_1009:
        /*1500*/ 	.byte	0x04, 0x36
        /*1502*/ 	.short	(.L_1011 - .L_1010)
.L_1010:
        /*1504*/ 	.word	0x00000008
.L_1011:


//--------------------- .nv.info._ZN7cutlass13device_kernelIN5flash11enable_sm90INS1_16FlashAttnFwdSm90INS1_25CollectiveMainloopFwdSm90ILi2EN4cute5tupleIJNS5_1CILi1EEES8_S8_EEENS6_IJNS7_ILi128EEESA_SA_EEELi128ENS_10bfloat16_tEfNS_4arch4Sm90ELb1ELb0ELb1ELb0ELb1ELb0ELb0ELb1ELb1ELb1ELb0ELb0EEENS1_21CollectiveEpilogueFwdISB_S9_SC_SE_Li256ELb0ELb1ELb0ELb0EEENS1_30DynamicPersistentTileSchedulerILi256ELi128ELb0ELb1ELb1EEEEEEEEEvNT_6ParamsE --------------------------
	.section	.nv.info._ZN7cutlass13device_kernelIN5flash11enable_sm90INS1_16FlashAttnFwdSm90INS1_25CollectiveMainloopFwdSm90ILi2EN4cute5tupleIJNS5_1CILi1EEES8_S8_EEENS6_IJNS7_ILi128EEESA_SA_EEELi128ENS_10bfloat16_tEfNS_4arch4Sm90ELb1ELb0ELb1ELb0ELb1ELb0ELb0ELb1ELb1ELb1ELb0ELb0EEENS1_21CollectiveEpilogueFwdISB_S9_SC_SE_Li256ELb0ELb1ELb0ELb0EEENS1_30DynamicPersistentTileSchedulerILi256ELi128ELb0ELb1ELb1EEEEEEEEEvNT_6ParamsE,"",@"SHT_CUDA_INFO"
	.sectionflags	@""
	.align	4


	//----- nvinfo : EIATTR_CUDA_API_VERSION
	.align		4
        /*0000*/ 	.byte	0x04, 0x37
        /*0002*/ 	.short	(.L_1013 - .L_1012)
.L_1012:
        /*0004*/ 	.word	0x00000082


	//----- nvinfo : EIATTR_KPARAM_INFO
	.align		4
.L_1013:
        /*0008*/ 	.byte	0x04, 0x17
        /*000a*/ 	.short	(.L_1015 - .L_1014)
.L_1014:
        /*000c*/ 	.word	0x00000000
        /*0010*/ 	.short	0x0000
        /*0012*/ 	.short	0x0070
        /*0014*/ 	.byte	0x00, 0xf0, 0x01, 0x2a


	//----- nvinfo : EIATTR_SPARSE_MMA_MASK
	.align		4
.L_1015:
        /*0018*/ 	.byte	0x03, 0x50
        /*001a*/ 	.short	0x0000


	//----- nvinfo : EIATTR_MAXREG_COUNT
	.align		4
        /*001c*/ 	.byte	0x03, 0x1b
        /*001e*/ 	.short	0x00a8


	//----- nvinfo : EIATTR_NUM_BARRIERS
	.align		4
        /*0020*/ 	.byte	0x02, 0x4c
        /*0022*/ 	.byte	0x10
	.zero		1


	//----- nvinfo : EIATTR_EXTERNS
	.align		4
        /*0024*/ 	.byte	0x04, 0x0f
        /*0026*/ 	.short	(.L_1017 - .L_1016)


	//   ....[0]....
	.align		4
.L_1016:
        /*0028*/ 	.word	index@(__assertfail)


	//----- nvinfo : EIATTR_MERCURY_ISA_VERSION
	.align		4
.L_1017:
        /*002c*/ 	.byte	0x03, 0x5f
        /*002e*/ 	.short	0x0101


	//----- nvinfo : EIATTR_INT_WARP_WIDE_INSTR_OFFSETS
	.align		4
        /*0030*/ 	.byte	0x04, 0x31
        /*0032*/ 	.short	(.L_1019 - .L_1018)


	//   ....[0]....
.L_1018:
        /*0034*/ 	.word	0x000000b0


	//   ....[1]....
        /*0038*/ 	.word	0x000000c0


	//   ....[2]....
        /*003c*/ 	.word	0x00000160


	//   ....[3]....
        /*0040*/ 	.word	0x0000cce0


	//   ....[4]....
        /*0044*/ 	.word	0x0000cd70


	//   ....[5]....
        /*0048*/ 	.word	0x0000f9b0


	//   ....[6]....
        /*004c*/ 	.word	0x0000fa40


	//----- nvinfo : EIATTR_COOP_GROUP_MASK_REGIDS
	.align		4
.L_1019:
        /*0050*/ 	.byte	0x04, 0x29
        /*0052*/ 	.short	(.L_1021 - .L_1020)


	//   ....[0]....
.L_1020:
        /*0054*/ 	.word	0xffffffff


	//   ....[1]....
        /*0058*/ 	.word	0xffffffff


	//   ....[2]....
        /*005c*/ 	.word	0xffffffff


	//   ....[3]....
        /*0060*/ 	.word	0xffffffff


	//   ....[4]....
        /*0064*/ 	.word	0xffffffff


	//   ....[5]....
        /*0068*/ 	.word	0xffffffff


	//   ....[6]....
        /*006c*/ 	.word	0xffffffff


	//   ....[7]....
        /*0070*/ 	.word	0xffffffff


	//   ....[8]....
        /*0074*/ 	.word	0xffffffff


	//   ....[9]....
        /*0078*/ 	.word	0xffffffff


	//   ....[10]....
        /*007c*/ 	.word	0xffffffff


	//   ....[11]....
        /*0080*/ 	.word	0xffffffff


	//   ....[12]....
        /*0084*/ 	.word	0xffffffff


	//   ....[13]....
        /*0088*/ 	.word	0xffffffff


	//   ....[14]....
        /*008c*/ 	.word	0xffffffff


	//   ....[15]....
        /*0090*/ 	.word	0xffffffff


	//   ....[16]....
        /*0094*/ 	.word	0xffffffff


	//   ....[17]....
        /*0098*/ 	.word	0xffffffff


	//   ....[18]....
        /*009c*/ 	.word	0xffffffff


	//   ....[19]....
        /*00a0*/ 	.word	0xffffffff


	//   ....[20]....
        /*00a4*/ 	.word	0xffffffff


	//   ....[21]....
        /*00a8*/ 	.word	0xffffffff


	//   ....[22]....
        /*00ac*/ 	.word	0xffffffff


	//   ....[23]....
        /*00b0*/ 	.word	0xffffffff


	//   ....[24]....
        /*00b4*/ 	.word	0xffffffff


	//   ....[25]....
        /*00b8*/ 	.word	0xffffffff


	//   ....[26]....
        /*00bc*/ 	.word	0xffffffff


	//   ....[27]....
        /*00c0*/ 	.word	0xffffffff


	//   ....[28]....
        /*00c4*/ 	.word	0xffffffff


	//   ....[29]....
        /*00c8*/ 	.word	0xffffffff


	//   ....[30]....
        /*00cc*/ 	.word	0xffffffff


	//   ....[31]....
        /*00d0*/ 	.word	0xffffffff


	//   ....[32]....
        /*00d4*/ 	.word	0xffffffff


	//   ....[33]....
        /*00d8*/ 	.word	0xffffffff


	//   ....[34]....
        /*00dc*/ 	.word	0xffffffff


	//   ....[35]....
        /*00e0*/ 	.word	0xffffffff


	//   ....[36]....
        /*00e4*/ 	.word	0xffffffff


	//   ....[37]....
        /*00e8*/ 	.word	0xffffffff


	//   ....[38]....
        /*00ec*/ 	.word	0xffffffff


	//   ....[39]....
        /*00f0*/ 	.word	0xffffffff


	//   ....[40]....
        /*00f4*/ 	.word	0xffffffff


	//   ....[41]....
        /*00f8*/ 	.word	0xffffffff


	//   ....[42]....
        /*00fc*/ 	.word	0xffffffff


	//   ....[43]....
        /*0100*/ 	.word	0xffffffff


	//   ....[44]....
        /*0104*/ 	.word	0xffffffff


	//   ....[45]....
        /*0108*/ 	.word	0xffffffff


	//   ....[46]....
        /*010c*/ 	.word	0xffffffff


	//   ....[47]....
        /*0110*/ 	.word	0xffffffff


	//   ....[48]....
        /*0114*/ 	.word	0xffffffff


	//   ....[49]....
        /*0118*/ 	.word	0xffffffff


	//   ....[50]....
        /*011c*/ 	.word	0xffffffff


	//   ....[51]....
        /*0120*/ 	.word	0xffffffff


	//   ....[52]....
        /*0124*/ 	.word	0xffffffff


	//   ....[53]....
        /*0128*/ 	.word	0xffffffff


	//   ....[54]....
        /*012c*/ 	.word	0xffffffff


	//   ....[55]....
        /*0130*/ 	.word	0xffffffff


	//   ....[56]....
        /*0134*/ 	.word	0xffffffff


	//   ....[57]....
        /*0138*/ 	.word	0xffffffff


	//   ....[58]....
        /*013c*/ 	.word	0xffffffff


	//   ....[59]....
        /*0140*/ 	.word	0xffffffff


	//   ....[60]....
        /*0144*/ 	.word	0xffffffff


	//   ....[61]....
        /*0148*/ 	.word	0xffffffff


	//   ....[62]....
        /*014c*/ 	.word	0xffffffff


	//   ....[63]....
        /*0150*/ 	.word	0xffffffff


	//   ....[64]....
        /*0154*/ 	.word	0xffffffff


	//   ....[65]....
        /*0158*/ 	.word	0xffffffff


	//   ....[66]....
        /*015c*/ 	.word	0xffffffff


	//   ....[67]....
        /*0160*/ 	.word	0xffffffff


	//   ....[68]....
        /*0164*/ 	.word	0xffffffff


	//   ....[69]....
        /*0168*/ 	.word	0xffffffff


	//   ....[70]....
        /*016c*/ 	.word	0xffffffff


	//   ....[71]....
        /*0170*/ 	.word	0xffffffff


	//   ....[72]....
        /*0174*/ 	.word	0xffffffff


	//   ....[73]....
        /*0178*/ 	.word	0xffffffff


	//   ....[74]....
        /*017c*/ 	.word	0xffffffff


	//   ....[75]....
        /*0180*/ 	.word	0xffffffff


	//   ....[76]....
        /*0184*/ 	.word	0xffffffff


	//   ....[77]....
        /*0188*/ 	.word	0xffffffff


	//   ....[78]....
        /*018c*/ 	.word	0xffffffff


	//   ....[79]....
        /*0190*/ 	.word	0xffffffff


	//   ....[80]....
        /*0194*/ 	.word	0xffffffff


	//   ....[81]....
        /*0198*/ 	.word	0xffffffff


	//   ....[82]....
        /*019c*/ 	.word	0xffffffff


	//   ....[83]....
        /*01a0*/ 	.word	0xffffffff


	//   ....[84]....
        /*01a4*/ 	.word	0xffffffff


	//   ....[85]....
        /*01a8*/ 	.word	0xffffffff


	//   ....[86]....
        /*01ac*/ 	.word	0xffffffff


	//   ....[87]....
        /*01b0*/ 	.word	0xffffffff


	//   ....[88]....
        /*01b4*/ 	.word	0xffffffff


	//   ....[89]....
        /*01b8*/ 	.word	0xffffffff


	//   ....[90]....
        /*01bc*/ 	.word	0xffffffff


	//   ....[91]....
        /*01c0*/ 	.word	0xffffffff


	//   ....[92]....
        /*01c4*/ 	.word	0xffffffff


	//   ....[93]....
        /*01c8*/ 	.word	0xffffffff


	//   ....[94]....
        /*01cc*/ 	.word	0xffffffff


	//   ....[95]....
        /*01d0*/ 	.word	0xffffffff


	//   ....[96]....
        /*01d4*/ 	.word	0xffffffff


	//   ....[97]....
        /*01d8*/ 	.word	0xffffffff


	//   ....[98]....
        /*01dc*/ 	.word	0xffffffff


	//   ....[99]....
        /*01e0*/ 	.word	0xffffffff


	//   ....[100]....
        /*01e4*/ 	.word	0xffffffff


	//   ....[101]....
        /*01e8*/ 	.word	0xffffffff


	//   ....[102]....
        /*01ec*/ 	.word	0xffffffff


	//   ....[103]....
        /*01f0*/ 	.word	0xffffffff


	//   ....[104]....
        /*01f4*/ 	.word	0xffffffff


	//   ....[105]....
        /*01f8*/ 	.word	0xffffffff


	//   ....[106]....
        /*01fc*/ 	.word	0xffffffff


	//   ....[107]....
        /*0200*/ 	.word	0xffffffff


	//   ....[108]....
        /*0204*/ 	.word	0xffffffff


	//   ....[109]....
        /*0208*/ 	.word	0xffffffff


	//   ....[110]....
        /*020c*/ 	.word	0xffffffff


	//   ....[111]....
        /*0210*/ 	.word	0xffffffff


	//   ....[112]....
        /*0214*/ 	.word	0xffffffff


	//   ....[113]....
        /*0218*/ 	.word	0xffffffff


	//   ....[114]....
        /*021c*/ 	.word	0xffffffff


	//   ....[115]....
        /*0220*/ 	.word	0xffffffff


	//   ....[116]....
        /*0224*/ 	.word	0xffffffff


	//   ....[117]....
        /*0228*/ 	.word	0xffffffff


	//   ....[118]....
        /*022c*/ 	.word	0xffffffff


	//   ....[119]....
        /*0230*/ 	.word	0xffffffff


	//   ....[120]....
        /*0234*/ 	.word	0xffffffff


	//   ....[121]....
        /*0238*/ 	.word	0xffffffff


	//   ....[122]....
        /*023c*/ 	.word	0xffffffff


	//   ....[123]....
        /*0240*/ 	.word	0xffffffff


	//   ....[124]....
        /*0244*/ 	.word	0xffffffff


	//   ....[125]....
        /*0248*/ 	.word	0xffffffff


	//   ....[126]....
        /*024c*/ 	.word	0xffffffff


	//   ....[127]....
        /*0250*/ 	.word	0xffffffff


	//   ....[128]....
        /*0254*/ 	.word	0xffffffff


	//   ....[129]....
        /*0258*/ 	.word	0xffffffff


	//   ....[130]....
        /*025c*/ 	.word	0x0500000f


	//   ....[131]....
        /*0260*/ 	.word	0x0500000f


	//   ....[132]....
        /*0264*/ 	.word	0x0500000f


	//   ....[133]....
        /*0268*/ 	.word	0x0500000f


	//   ....[134]....
        /*026c*/ 	.word	0x0500000f


	//   ....[135]....
        /*0270*/ 	.word	0x0500000f


	//   ....[136]....
        /*0274*/ 	.word	0x0500000f


	//   ....[137]....
        /*0278*/ 	.word	0x0500000f


	//   ....[138]....
        /*027c*/ 	.word	0x0500000f


	//   ....[139]....
        /*0280*/ 	.word	0x0500000f


	//   ....[140]....
        /*0284*/ 	.word	0x0500000f


	//   ....[141]....
        /*0288*/ 	.word	0x0500000f


	//   ....[142]....
        /*028c*/ 	.word	0x0500000f


	//   ....[143]....
        /*0290*/ 	.word	0x0500000f


	//   ....[144]....
        /*0294*/ 	.word	0x0500000f


	//   ....[145]....
        /*0298*/ 	.word	0x0500000f


	//   ....[146]....
        /*029c*/ 	.word	0x0500000f


	//   ....[147]....
        /*02a0*/ 	.word	0x0500000f


	//   ....[148]....
        /*02a4*/ 	.word	0x0500000f


	//   ....[149]....
        /*02a8*/ 	.word	0x0500000f


	//   ....[150]....
        /*02ac*/ 	.word	0x0500000f


	//   ....[151]....
        /*02b0*/ 	.word	0x0500000f


	//   ....[152]....
        /*02b4*/ 	.word	0x0500000f


	//   ....[153]....
        /*02b8*/ 	.word	0x0500000f


	//   ....[154]....
        /*02bc*/ 	.word	0x0500000f


	//   ....[155]....
        /*02c0*/ 	.word	0x0500000f


	//   ....[156]....
        /*02c4*/ 	.word	0x0500000f


	//   ....[157]....
        /*02c8*/ 	.word	0x0500000f


	//   ....[158]....
        /*02cc*/ 	.word	0x0500000f


	//   ....[159]....
        /*02d0*/ 	.word	0x0500000f


	//   ....[160]....
        /*02d4*/ 	.word	0x0500000f


	//   ....[161]....
        /*02d8*/ 	.word	0x0500000f


	//   ....[162]....
        /*02dc*/ 	.word	0x0500000f


	//   ....[163]....
        /*02e0*/ 	.word	0x0500000f


	//   ....[164]....
        /*02e4*/ 	.word	0x0500000f


	//   ....[165]....
        /*02e8*/ 	.word	0x0500000f


	//   ....[166]....
        /*02ec*/ 	.word	0x0500000f


	//   ....[167]....
        /*02f0*/ 	.word	0x0500000f


	//   ....[168]....
        /*02f4*/ 	.word	0x0500000f


	//   ....[169]....
        /*02f8*/ 	.word	0x0500000f


	//   ....[170]....
        /*02fc*/ 	.word	0x0500000f


	//   ....[171]....
        /*0300*/ 	.word	0x0500000f


	//   ....[172]....
        /*0304*/ 	.word	0x0500000f


	//   ....[173]....
        /*0308*/ 	.word	0x0500000f


	//   ....[174]....
        /*030c*/ 	.word	0x0500000f


	//   ....[175]....
        /*0310*/ 	.word	0x0500000f


	//   ....[176]....
        /*0314*/ 	.word	0x0500000f


	//   ....[177]....
        /*0318*/ 	.word	0x0500000f


	//   ....[178]....
        /*031c*/ 	.word	0x0500000f


	//   ....[179]....
        /*0320*/ 	.word	0x0500000f


	//   ....[180]....
        /*0324*/ 	.word	0x0500000f


	//   ....[181]....
        /*0328*/ 	.word	0x0500000f


	//   ....[182]....
        /*032c*/ 	.word	0x0500000f


	//   ....[183]....
        /*0330*/ 	.word	0x0500000f


	//   ....[184]....
        /*0334*/ 	.word	0x0500000f


	//   ....[185]....
        /*0338*/ 	.word	0x0500000f


	//   ....[186]....
        /*033c*/ 	.word	0x0500000f


	//   ....[187]....
        /*0340*/ 	.word	0x0500000f


	//   ....[188]....
        /*0344*/ 	.word	0x0500000f


	//   ....[189]....
        /*0348*/ 	.word	0x0500000f


	//   ....[190]....
        /*034c*/ 	.word	0x0500000f


	//   ....[191]....
        /*0350*/ 	.word	0x0500000f


	//   ....[192]....
        /*0354*/ 	.word	0x0500000f


	//   ....[193]....
        /*0358*/ 	.word	0x0500000f


	//   ....[194]....
        /*035c*/ 	.word	0x0500000f


	//   ....[195]....
        /*0360*/ 	.word	0x0500000f


	//   ....[196]....
        /*0364*/ 	.word	0x0500000f


	//   ....[197]....
        /*0368*/ 	.word	0x0500000f


	//   ....[198]....
        /*036c*/ 	.word	0x0500000f


	//   ....[199]....
        /*0370*/ 	.word	0x0500000f


	//   ....[200]....
        /*0374*/ 	.word	0x0500000f


	//   ....[201]....
        /*0378*/ 	.word	0x0500000f


	//   ....[202]....
        /*037c*/ 	.word	0x0500000f


	//   ....[203]....
        /*0380*/ 	.word	0x0500000f


	//   ....[204]....
        /*0384*/ 	.word	0x0500000f


	//   ....[205]....
        /*0388*/ 	.word	0x0500000f


	//   ....[206]....
        /*038c*/ 	.word	0x0500000f


	//   ....[207]....
        /*0390*/ 	.word	0x0500000f


	//   ....[208]....
        /*0394*/ 	.word	0x0500000f


	//   ....[209]....
        /*0398*/ 	.word	0x0500000f


	//   ....[210]....
        /*039c*/ 	.word	0x0500000f


	//   ....[211]....
        /*03a0*/ 	.word	0x0500000f


	//   ....[212]....
        /*03a4*/ 	.word	0x0500000f


	//----- nvinfo : EIATTR_COOP_GROUP_INSTR_OFFSETS
	.align		4
.L_1021:
        /*03a8*/ 	.byte	0x04, 0x28
        /*03aa*/ 	.short	(.L_1023 - .L_1022)


	//   ....[0]....
.L_1022:
        /*03ac*/ 	.word	0x00000070


	//   ....[1]....
        /*03b0*/ 	.word	0x00000080


	//   ....[2]....
        /*03b4*/ 	.word	0x000002c0


	//   ....[3]....
        /*03b8*/ 	.word	0x00000420


	//   ....[4]....
        /*03bc*/ 	.word	0x00000540


	//   ....[5]....
        /*03c0*/ 	.word	0x000006a0


	//   ....[6]....
        /*03c4*/ 	.word	0x000013a0


	//   ....[7]....
        /*03c8*/ 	.word	0x00001ca0


	//   ....[8]....
        /*03cc*/ 	.word	0x00002170


	//   ....[9]....
        /*03d0*/ 	.word	0x00002a70


	//   ....[10]....
        /*03d4*/ 	.word	0x00002af0


	//   ....[11]....
        /*03d8*/ 	.word	0x00003630


	//   ....[12]....
        /*03dc*/ 	.word	0x000036a0


	//   ....[13]....
        /*03e0*/ 	.word	0x00004c90


	//   ....[14]....
        /*03e4*/ 	.word	0x00005020


	//   ....[15]....
        /*03e8*/ 	.word	0x00005890


	//   ....[16]....
        /*03ec*/ 	.word	0x00005990


	//   ....[17]....
        /*03f0*/ 	.word	0x00006300


	//   ....[18]....
        /*03f4*/ 	.word	0x00006350


	//   ....[19]....
        /*03f8*/ 	.word	0x00008900


	//   ....[20]....
        /*03fc*/ 	.word	0x00008930


	//   ....[21]....
        /*0400*/ 	.word	0x00008950


	//   ....[22]....
        /*0404*/ 	.word	0x00008970


	//   ....[23]....
        /*0408*/ 	.word	0x00009df0


	//   ....[24]....
        /*040c*/ 	.word	0x00009e30


	//   ....[25]....
        /*0410*/ 	.word	0x00009ef0


	//   ....[26]....
        /*0414*/ 	.word	0x00009f00


	//   ....[27]....
        /*0418*/ 	.word	0x0000b030


	//   ....[28]....
        /*041c*/ 	.word	0x0000b060


	//   ....[29]....
        /*0420*/ 	.word	0x0000b090


	//   ....[30]....
        /*0424*/ 	.word	0x0000b0c0


	//   ....[31]....
        /*0428*/ 	.word	0x0000b640


	//   ....[32]....
        /*042c*/ 	.word	0x0000b680


	//   ....[33]....
        /*0430*/ 	.word	0x0000b740


	//   ....[34]....
        /*0434*/ 	.word	0x0000b760


	//   ....[35]....
        /*0438*/ 	.word	0x0000b820


	//   ....[36]....
        /*043c*/ 	.word	0x0000b840


	//   ....[37]....
        /*0440*/ 	.word	0x0000b910


	//   ....[38]....
        /*0444*/ 	.word	0x0000b930


	//   ....[39]....
        /*0448*/ 	.word	0x0000bfd0


	//   ....[40]....
        /*044c*/ 	.word	0x0000bff0


	//   ....[41]....
        /*0450*/ 	.word	0x0000c0b0


	//   ....[42]....
        /*0454*/ 	.word	0x0000c0d0


	//   ....[43]....
        /*0458*/ 	.word	0x0000c190


	//   ....[44]....
        /*045c*/ 	.word	0x0000c1b0


	//   ....[45]....
        /*0460*/ 	.word	0x0000c280


	//   ....[46]....
        /*0464*/ 	.word	0x0000c2a0


	//   ....[47]....
        /*0468*/ 	.word	0x0000c420


	//   ....[48]....
        /*046c*/ 	.word	0x0000d7f0


	//   ....[49]....
        /*0470*/ 	.word	0x0000d810


	//   ....[50]....
        /*0474*/ 	.word	0x0000d820


	//   ....[51]....
        /*0478*/ 	.word	0x0000d860


	//   ....[52]....
        /*047c*/ 	.word	0x0000d8e0


	//   ....[53]....
        /*0480*/ 	.word	0x0000d900


	//   ....[54]....
        /*0484*/ 	.word	0x0000d980


	//   ....[55]....
        /*0488*/ 	.word	0x0000d9a0


	//   ....[56]....
        /*048c*/ 	.word	0x0000da20


	//   ....[57]....
        /*0490*/ 	.word	0x0000da40


	//   ....[58]....
        /*0494*/ 	.word	0x0000dac0


	//   ....[59]....
        /*0498*/ 	.word	0x0000dae0


	//   ....[60]....
        /*049c*/ 	.word	0x0000db60


	//   ....[61]....
        /*04a0*/ 	.word	0x0000db80


	//   ....[62]....
        /*04a4*/ 	.word	0x0000dc00


	//   ....[63]....
        /*04a8*/ 	.word	0x0000dc20


	//   ....[64]....
        /*04ac*/ 	.word	0x0000e260


	//   ....[65]....
        /*04b0*/ 	.word	0x0000e280


	//   ....[66]....
        /*04b4*/ 	.word	0x0000e2a0


	//   ....[67]....
        /*04b8*/ 	.word	0x0000e300


	//   ....[68]....
        /*04bc*/ 	.word	0x0000e370


	//   ....[69]....
        /*04c0*/ 	.word	0x0000e390


	//   ....[70]....
        /*04c4*/ 	.word	0x0000e410


	//   ....[71]....
        /*04c8*/ 	.word	0x0000e440


	//   ....[72]....
        /*04cc*/ 	.word	0x0000e4b0


	//   ....[73]....
        /*04d0*/ 	.word	0x0000e4d0


	//   ....[74]....
        /*04d4*/ 	.word	0x0000e550


	//   ....[75]....
        /*04d8*/ 	.word	0x0000e570


	//   ....[76]....
        /*04dc*/ 	.word	0x0000e5f0


	//   ....[77]....
        /*04e0*/ 	.word	0x0000e610


	//   ....[78]....
        /*04e4*/ 	.word	0x0000e690


	//   ....[79]....
        /*04e8*/ 	.word	0x0000e6b0


	//   ....[80]....
        /*04ec*/ 	.word	0x0000ed70


	//   ....[81]....
        /*04f0*/ 	.word	0x0000eda0


	//   ....[82]....
        /*04f4*/ 	.word	0x0000edb0


	//   ....[83]....
        /*04f8*/ 	.word	0x0000ee00


	//   ....[84]....
        /*04fc*/ 	.word	0x0000ee10


	//   ....[85]....
        /*0500*/ 	.word	0x0000ee60


	//   ....[86]....
        /*0504*/ 	.word	0x0000ee70


	//   ....[87]....
        /*0508*/ 	.word	0x0000eec0


	//   ....[88]....
        /*050c*/ 	.word	0x0000eed0


	//   ....[89]....
        /*0510*/ 	.word	0x0000ef20


	//   ....[90]....
        /*0514*/ 	.word	0x0000ef30


	//   ....[91]....
        /*0518*/ 	.word	0x0000ef80


	//   ....[92]....
        /*051c*/ 	.word	0x0000ef90


	//   ....[93]....
        /*0520*/ 	.word	0x0000efe0


	//   ....[94]....
        /*0524*/ 	.word	0x0000eff0


	//   ....[95]....
        /*0528*/ 	.word	0x0000f000


	//   ....[96]....
        /*052c*/ 	.word	0x0000f2a0


	//   ....[97]....
        /*0530*/ 	.word	0x0000f2c0


	//   ....[98]....
        /*0534*/ 	.word	0x0000f2e0


	//   ....[99]....
        /*0538*/ 	.word	0x0000f340


	//   ....[100]....
        /*053c*/ 	.word	0x0000f360


	//   ....[101]....
        /*0540*/ 	.word	0x0000f3c0


	//   ....[102]....
        /*0544*/ 	.word	0x0000f3e0


	//   ....[103]....
        /*0548*/ 	.word	0x0000f440


	//   ....[104]....
        /*054c*/ 	.word	0x0000f460


	//   ....[105]....
        /*0550*/ 	.word	0x0000f4c0


	//   ....[106]....
        /*0554*/ 	.word	0x0000f4e0


	//   ....[107]....
        /*0558*/ 	.word	0x0000f540


	//   ....[108]....
        /*055c*/ 	.word	0x0000f560


	//   ....[109]....
        /*0560*/ 	.word	0x0000f5c0


	//   ....[110]....
        /*0564*/ 	.word	0x0000f5e0


	//   ....[111]....
        /*0568*/ 	.word	0x0000f5f0


	//   ....[112]....
        /*056c*/ 	.word	0x0000fb90


	//   ....[113]....
        /*0570*/ 	.word	0x0000fbb0


	//   ....[114]....
        /*0574*/ 	.word	0x0000fbd0


	//   ....[115]....
        /*0578*/ 	.word	0x0000fc10


	//   ....[116]....
        /*057c*/ 	.word	0x0000fc60


	//   ....[117]....
        /*0580*/ 	.word	0x0000fc90


	//   ....[118]....
        /*0584*/ 	.word	0x0000fce0


	//   ....[119]....
        /*0588*/ 	.word	0x0000fd10


	//   ....[120]....
        /*058c*/ 	.word	0x0000fd60


	//   ....[121]....
        /*0590*/ 	.word	0x0000fd90


	//   ....[122]....
        /*0594*/ 	.word	0x0000fde0


	//   ....[123]....
        /*0598*/ 	.word	0x0000fe10


	//   ....[124]....
        /*059c*/ 	.word	0x0000fe60


	//   ....[125]....
        /*05a0*/ 	.word	0x0000fe90


	//   ....[126]....
        /*05a4*/ 	.word	0x0000fee0


	//   ....[127]....
        /*05a8*/ 	.word	0x0000ff10


	//   ....[128]....
        /*05ac*/ 	.word	0x000101f0


	//   ....[129]....
        /*05b0*/ 	.word	0x000103c0


	//   ....[130]....
        /*05b4*/ 	.word	0x00010950


	//   ....[131]....
        /*05b8*/ 	.word	0x00010a30


	//   ....[132]....
        /*05bc*/ 	.word	0x00010ad0


	//   ....[133]....
        /*05c0*/ 	.word	0x00010b50


	//   ....[134]....
        /*05c4*/ 	.word	0x00010c10


	//   ....[135]....
        /*05c8*/ 	.word	0x00010c80


	//   ....[136]....
        /*05cc*/ 	.word	0x00010d50


	//   ....[137]....
        /*05d0*/ 	.word	0x00010de0


	//   ....[138]....
        /*05d4*/ 	.word	0x00010ea0


	//   ....[139]....
        /*05d8*/ 	.word	0x00010f30


	//   ....[140]....
        /*05dc*/ 	.word	0x00010ff0


	//   ....[141]....
        /*05e0*/ 	.word	0x00011070


	//   ....[142]....
        /*05e4*/ 	.word	0x00011140


	//   ....[143]....
        /*05e8*/ 	.word	0x000111c0


	//   ....[144]....
        /*05ec*/ 	.word	0x00011290


	//   ....[145]....
        /*05f0*/ 	.word	0x00011310


	//   ....[146]....
        /*05f4*/ 	.word	0x000113d0


	//   ....[147]....
        /*05f8*/ 	.word	0x00011460


	//   ....[148]....
        /*05fc*/ 	.word	0x000114e0


	//   ....[149]....
        /*0600*/ 	.word	0x00011560


	//   ....[150]....
        /*0604*/ 	.word	0x00011610


	//   ....[151]....
        /*0608*/ 	.word	0x00011690


	//   ....[152]....
        /*060c*/ 	.word	0x00011760


	//   ....[153]....
        /*0610*/ 	.word	0x000117d0


	//   ....[154]....
        /*0614*/ 	.word	0x000118b0


	//   ....[155]....
        /*0618*/ 	.word	0x00011920


	//   ....[156]....
        /*061c*/ 	.word	0x00011a00


	//   ....[157]....
        /*0620*/ 	.word	0x00011a80


	//   ....[158]....
        /*0624*/ 	.word	0x00011b50


	//   ....[159]....
        /*0628*/ 	.word	0x00011bc0


	//   ....[160]....
        /*062c*/ 	.word	0x00011ca0


	//   ....[161]....
        /*0630*/ 	.word	0x00011d20


	//   ....[162]....
        /*0634*/ 	.word	0x00011dd0


	//   ....[163]....
        /*0638*/ 	.word	0x00011f00


	//   ....[164]....
        /*063c*/ 	.word	0x00011fa0


	//   ....[165]....
        /*0640*/ 	.word	0x00012010


	//   ....[166]....
        /*0644*/ 	.word	0x000120d0


	//   ....[167]....
        /*0648*/ 	.word	0x00012130


	//   ....[168]....
        /*064c*/ 	.word	0x000121f0


	//   ....[169]....
        /*0650*/ 	.word	0x00012250


	//   ....[170]....
        /*0654*/ 	.word	0x00012310


	//   ....[171]....
        /*0658*/ 	.word	0x00012370


	//   ....[172]....
        /*065c*/ 	.word	0x00012430


	//   ....[173]....
        /*0660*/ 	.word	0x00012490


	//   ....[174]....
        /*0664*/ 	.word	0x00012550


	//   ....[175]....
        /*0668*/ 	.word	0x000125b0


	//   ....[176]....
        /*066c*/ 	.word	0x00012670


	//   ....[177]....
        /*0670*/ 	.word	0x000126d0


	//   ....[178]....
        /*0674*/ 	.word	0x00012790


	//   ....[179]....
        /*0678*/ 	.word	0x00012870


	//   ....[180]....
        /*067c*/ 	.word	0x00012910


	//   ....[181]....
        /*0680*/ 	.word	0x00012970


	//   ....[182]....
        /*0684*/ 	.word	0x00012a40


	//   ....[183]....
        /*0688*/ 	.word	0x00012aa0


	//   ....[184]....
        /*068c*/ 	.word	0x00012b70


	//   ....[185]....
        /*0690*/ 	.word	0x00012bd0


	//   ....[186]....
        /*0694*/ 	.word	0x00012ca0


	//   ....[187]....
        /*0698*/ 	.word	0x00012d00


	//   ....[188]....
        /*069c*/ 	.word	0x00012dd0


	//   ....[189]....
        /*06a0*/ 	.word	0x00012e30


	//   ....[190]....
        /*06a4*/ 	.word	0x00012f00


	//   ....[191]....
        /*06a8*/ 	.word	0x00012f60


	//   ....[192]....
        /*06ac*/ 	.word	0x00013030


	//   ....[193]....
        /*06b0*/ 	.word	0x00013090


	//   ....[194]....
        /*06b4*/ 	.word	0x00013150


	//   ....[195]....
        /*06b8*/ 	.word	0x00013270


	//   ....[196]....
        /*06bc*/ 	.word	0x00013310


	//   ....[197]....
        /*06c0*/ 	.word	0x00013370


	//   ....[198]....
        /*06c4*/ 	.word	0x00013440


	//   ....[199]....
        /*06c8*/ 	.word	0x000134e0


	//   ....[200]....
        /*06cc*/ 	.word	0x000135a0


	//   ....[201]....
        /*06d0*/ 	.word	0x00013640


	//   ....[202]....
        /*06d4*/ 	.word	0x00013700


	//   ....[203]....
        /*06d8*/ 	.word	0x000137a0


	//   ....[204]....
        /*06dc*/ 	.word	0x00013860


	//   ....[205]....
        /*06e0*/ 	.word	0x00013900


	//   ....[206]....
        /*06e4*/ 	.word	0x000139c0


	//   ....[207]....
        /*06e8*/ 	.word	0x00013a60


	//   ....[208]....
        /*06ec*/ 	.word	0x00013b20


	//   ....[209]....
        /*06f0*/ 	.word	0x00013bc0


	//   ....[210]....
        /*06f4*/ 	.word	0x00013c80


	//   ....[211]....
        /*06f8*/ 	.word	0x00013d50


	//   ....[212]....
        /*06fc*/ 	.word	0x00013e70


	//----- nvinfo : EIATTR_REG_RECONFIG
	.align		4
.L_1023:
        /*0700*/ 	.byte	0x01, 0x54
	.zero		2


	//----- nvinfo : EIATTR_SYSCALL_OFFSETS
	.align		4
        /*0704*/ 	.byte	0x04, 0x46
        /*0706*/ 	.short	(.L_1025 - .L_1024)


	//   ....[0]....
.L_1024:
        /*0708*/ 	.word	0x00001580


	//   ....[1]....
        /*070c*/ 	.word	0x0000ced0


	//   ....[2]....
        /*0710*/ 	.word	0x0000d020


	//   ....[3]....
        /*0714*/ 	.word	0x0000d110


	//   ....[4]....
        /*0718*/ 	.word	0x0000df10


	//----- nvinfo : EIATTR_MBARRIER_INSTR_OFFSETS
	.align		4
.L_1025:
        /*071c*/ 	.byte	0x04, 0x39
        /*071e*/ 	.short	(.L_1027 - .L_1026)


	//   ....[0]....
.L_1026:
        /*0720*/ 	.word	0x00000170
        /*0724*/ 	.word	0x000000ff
        /*0728*/ 	.word	0x00028800
        /*072c*/ 	.short	0x0100
        /*072e*/ 	.byte	0x08
	.zero		1


	//   ....[1]....
        /*0730*/ 	.word	0x00000180
        /*0734*/ 	.word	0x000000ff
        /*0738*/ 	.word	0x00028820
        /*073c*/ 	.short	0x0100
        /*073e*/ 	.byte	0x08
	.zero		1


	//   ....[2]....
        /*0740*/ 	.word	0x00000270
        /*0744*/ 	.word	0x000000ff
        /*0748*/ 	.word	0x00028830
        /*074c*/ 	.short	0x0100
        /*074e*/ 	.byte	0x08
	.zero		1


	//   ....[3]....
        /*0750*/ 	.word	0x00000280
        /*0754*/ 	.word	0x000000ff
        /*0758*/ 	.word	0x00028840
        /*075c*/ 	.short	0x0100
        /*075e*/ 	.byte	0x08
	.zero		1


	//   ....[4]....
        /*0760*/ 	.word	0x00000290
        /*0764*/ 	.word	0x000000ff
        /*0768*/ 	.word	0x00028838
        /*076c*/ 	.short	0x0100
        /*076e*/ 	.byte	0x08
	.zero		1


	//   ....[5]....
        /*0770*/ 	.word	0x000002a0
        /*0774*/ 	.word	0x000000ff
        /*0778*/ 	.word	0x00028848
        /*077c*/ 	.short	0x0100
        /*077e*/ 	.byte	0x08
	.zero		1


	//   ....[6]....
        /*0780*/ 	.word	0x000003d0
        /*0784*/ 	.word	0x000000ff
        /*0788*/ 	.word	0x00028850
        /*078c*/ 	.short	0x0100
        /*078e*/ 	.byte	0x08
	.zero		1


	//   ....[7]....
        /*0790*/ 	.word	0x000003e0
        /*0794*/ 	.word	0x000000ff
        /*0798*/ 	.word	0x00028860
        /*079c*/ 	.short	0x0100
        /*079e*/ 	.byte	0x08
	.zero		1


	//   ....[8]....
        /*07a0*/ 	.word	0x000003f0
        /*07a4*/ 	.word	0x000000ff
        /*07a8*/ 	.word	0x00028858
        /*07ac*/ 	.short	0x0100
        /*07ae*/ 	.byte	0x08
	.zero		1


	//   ....[9]....
        /*07b0*/ 	.word	0x00000400
        /*07b4*/ 	.word	0x000000ff
        /*07b8*/ 	.word	0x00028868
        /*07bc*/ 	.short	0x0100
        /*07be*/ 	.byte	0x08
	.zero		1


	//   ....[10]....
        /*07c0*/ 	.word	0x000004f0
        /*07c4*/ 	.word	0x000000ff
        /*07c8*/ 	.word	0x00028870
        /*07cc*/ 	.short	0x0100
        /*07ce*/ 	.byte	0x06
	.zero		1


	//   ....[11]....
        /*07d0*/ 	.word	0x00000500
        /*07d4*/ 	.word	0x000000ff
        /*07d8*/ 	.word	0x00028880
        /*07dc*/ 	.short	0x0100
        /*07de*/ 	.byte	0x06
	.zero		1


	//   ....[12]....
        /*07e0*/ 	.word	0x00000510
        /*07e4*/ 	.word	0x000000ff
        /*07e8*/ 	.word	0x00028878
        /*07ec*/ 	.short	0x0100
        /*07ee*/ 	.byte	0x06
	.zero		1


	//   ....[13]....
        /*07f0*/ 	.word	0x00000520
        /*07f4*/ 	.word	0x000000ff
        /*07f8*/ 	.word	0x00028888
        /*07fc*/ 	.short	0x0100
        /*07fe*/ 	.byte	0x06
	.zero		1


	//   ....[14]....
        /*0800*/ 	.word	0x00000650
        /*0804*/ 	.word	0x000000ff
        /*0808*/ 	.word	0x00028890
        /*080c*/ 	.short	0x0100
        /*080e*/ 	.byte	0x08
	.zero		1


	//   ....[15]....
        /*0810*/ 	.word	0x00000660
        /*0814*/ 	.word	0x000000ff
        /*0818*/ 	.word	0x000288a0
        /*081c*/ 	.short	0x0100
        /*081e*/ 	.byte	0x08
	.zero		1


	//   ....[16]....
        /*0820*/ 	.word	0x00000670
        /*0824*/ 	.word	0x000000ff
        /*0828*/ 	.word	0x00028898
        /*082c*/ 	.short	0x0100
        /*082e*/ 	.byte	0x08
	.zero		1


	//   ....[17]....
        /*0830*/ 	.word	0x00000680
        /*0834*/ 	.word	0x000000ff
        /*0838*/ 	.word	0x000288a8
        /*083c*/ 	.short	0x0100
        /*083e*/ 	.byte	0x08
	.zero		1


	//   ....[18]....
        /*0840*/ 	.word	0x000007c0
        /*0844*/ 	.word	0x000000ff
        /*0848*/ 	.word	0x000288b0
        /*084c*/ 	.short	0x0100
        /*084e*/ 	.byte	0x08
	.zero		1


	//   ....[19]....
        /*0850*/ 	.word	0x000007d0
        /*0854*/ 	.word	0x000000ff
        /*0858*/ 	.word	0x000288c0
        /*085c*/ 	.short	0x0100
        /*085e*/ 	.byte	0x08
	.zero		1


	//   ....[20]....
        /*0860*/ 	.word	0x000007e0
        /*0864*/ 	.word	0x000000ff
        /*0868*/ 	.word	0x000288b8
        /*086c*/ 	.short	0x0100
        /*086e*/ 	.byte	0x08
	.zero		1


	//   ....[21]....
        /*0870*/ 	.word	0x000007f0
        /*0874*/ 	.word	0x000000ff
        /*0878*/ 	.word	0x000288c8
        /*087c*/ 	.short	0x0100
        /*087e*/ 	.byte	0x08
	.zero		1


	//   ....[22]....
        /*0880*/ 	.word	0x00001600
        /*0884*/ 	.word	0x000000ff
        /*0888*/ 	.word	0x00028800
        /*088c*/ 	.short	0x010a
        /*088e*/ 	.byte	0x29
	.zero		1


	//   ....[23]....
        /*0890*/ 	.word	0x00001680
        /*0894*/ 	.word	0x00000000
        /*0898*/ 	.word	0x00028830
        /*089c*/ 	.short	0x010a
        /*089e*/ 	.byte	0x3f
	.zero		1


	//   ....[24]....
        /*08a0*/ 	.word	0x000016c0
        /*08a4*/ 	.word	0x00000000
        /*08a8*/ 	.word	0x00028830
        /*08ac*/ 	.short	0x010a
        /*08ae*/ 	.byte	0x3f
	.zero		1


	//   ....[25]....
        /*08b0*/ 	.word	0x00003290
        /*08b4*/ 	.word	0x000000ff
        /*08b8*/ 	.word	0x00000000
        /*08bc*/ 	.short	0x0101
        /*08be*/ 	.byte	0x06
	.zero		1


	//   ....[26]....
        /*08c0*/ 	.word	0x000043c0
        /*08c4*/ 	.word	0x000000ff
        /*08c8*/ 	.word	0x00028830
        /*08cc*/ 	.short	0x010a
        /*08ce*/ 	.byte	0x06
	.zero		1


	//   ....[27]....
        /*08d0*/ 	.word	0x00004400
        /*08d4*/ 	.word	0x000000ff
        /*08d8*/ 	.word	0x00028830
        /*08dc*/ 	.short	0x010a
        /*08de*/ 	.byte	0x06
	.zero		1


	//   ....[28]....
        /*08e0*/ 	.word	0x00004750
        /*08e4*/ 	.word	0x000000ff
        /*08e8*/ 	.word	0x00028850
        /*08ec*/ 	.short	0x010a
        /*08ee*/ 	.byte	0x06
	.zero		1


	//   ....[29]....
        /*08f0*/ 	.word	0x00004790
        /*08f4*/ 	.word	0x000000ff
        /*08f8*/ 	.word	0x00028850
        /*08fc*/ 	.short	0x010a
        /*08fe*/ 	.byte	0x06
	.zero		1


	//   ....[30]....
        /*0900*/ 	.word	0x000052f0
        /*0904*/ 	.word	0x000000ff
        /*0908*/ 	.word	0x00000000
        /*090c*/ 	.short	0x0101
        /*090e*/ 	.byte	0x06
	.zero		1


	//   ....[31]....
        /*0910*/ 	.word	0x00006ee0
        /*0914*/ 	.word	0x000000ff
        /*0918*/ 	.word	0x00000000
        /*091c*/ 	.short	0x0101
        /*091e*/ 	.byte	0x06
	.zero		1


	//   ....[32]....
        /*0920*/ 	.word	0x000075d0
        /*0924*/ 	.word	0x000000ff
        /*0928*/ 	.word	0x00028830
        /*092c*/ 	.short	0x010a
        /*092e*/ 	.byte	0x06
	.zero		1


	//   ....[33]....
        /*0930*/ 	.word	0x00007610
        /*0934*/ 	.word	0x000000ff
        /*0938*/ 	.word	0x00028830
        /*093c*/ 	.short	0x010a
        /*093e*/ 	.byte	0x06
	.zero		1


	//   ....[34]....
        /*0940*/ 	.word	0x00007960
        /*0944*/ 	.word	0x000000ff
        /*0948*/ 	.word	0x00028850
        /*094c*/ 	.short	0x010a
        /*094e*/ 	.byte	0x06
	.zero		1


	//   ....[35]....
        /*0950*/ 	.word	0x000079a0
        /*0954*/ 	.word	0x000000ff
        /*0958*/ 	.word	0x00028850
        /*095c*/ 	.short	0x010a
        /*095e*/ 	.byte	0x06
	.zero		1


	//   ....[36]....
        /*0960*/ 	.word	0x00008260
        /*0964*/ 	.word	0x000000ff
        /*0968*/ 	.word	0x00000000
        /*096c*/ 	.short	0x0101
        /*096e*/ 	.byte	0x06
	.zero		1


	//   ....[37]....
        /*0970*/ 	.word	0x00009750
        /*0974*/ 	.word	0x000000ff
        /*0978*/ 	.word	0x00000000
        /*097c*/ 	.short	0x0101
        /*097e*/ 	.byte	0x06
	.zero		1


	//   ....[38]....
        /*0980*/ 	.word	0x00009d60
        /*0984*/ 	.word	0x000000ff
        /*0988*/ 	.word	0x00028850
        /*098c*/ 	.short	0x010a
        /*098e*/ 	.byte	0x05
	.zero		1


	//   ....[39]....
        /*0990*/ 	.word	0x00009da0
        /*0994*/ 	.word	0x000000ff
        /*0998*/ 	.word	0x00028850
        /*099c*/ 	.short	0x010a
        /*099e*/ 	.byte	0x05
	.zero		1


	//   ....[40]....
        /*09a0*/ 	.word	0x0000a310
        /*09a4*/ 	.word	0x000000ff
        /*09a8*/ 	.word	0x00000000
        /*09ac*/ 	.short	0x0101
        /*09ae*/ 	.byte	0x04
	.zero		1


	//   ....[41]....
        /*09b0*/ 	.word	0x0000b670
        /*09b4*/ 	.word	0x00000026
        /*09b8*/ 	.word	0x00000000
        /*09bc*/ 	.short	0x0101
        /*09be*/ 	.byte	0x3f
	.zero		1


	//   ....[42]....
        /*09c0*/ 	.word	0x0000d630
        /*09c4*/ 	.word	0x00000007
        /*09c8*/ 	.word	0x00028840
        /*09cc*/ 	.short	0x010a
        /*09ce*/ 	.byte	0x3f
	.zero		1


	//   ....[43]....
        /*09d0*/ 	.word	0x0000dcf0
        /*09d4*/ 	.word	0x00000007
        /*09d8*/ 	.word	0x00028830
        /*09dc*/ 	.short	0x0107
        /*09de*/ 	.byte	0x3f
	.zero		1


	//   ....[44]....
        /*09e0*/ 	.word	0x0000ddc0
        /*09e4*/ 	.word	0x00000007
        /*09e8*/ 	.word	0x00028830
        /*09ec*/ 	.short	0x0101
        /*09ee*/ 	.byte	0x3f
	.zero		1


	//   ....[45]....
        /*09f0*/ 	.word	0x0000e780
        /*09f4*/ 	.word	0x00000010
        /*09f8*/ 	.word	0x00028800
        /*09fc*/ 	.short	0x0107
        /*09fe*/ 	.byte	0x3f
	.zero		1


	//   ....[46]....
        /*0a00*/ 	.word	0x0000e850
        /*0a04*/ 	.word	0x00000010
        /*0a08*/ 	.word	0x00028800
        /*0a0c*/ 	.short	0x0101
        /*0a0e*/ 	.byte	0x3f
	.zero		1


	//   ....[47]....
        /*0a10*/ 	.word	0x0000e870
        /*0a14*/ 	.word	0x00000010
        /*0a18*/ 	.word	0x00028820
        /*0a1c*/ 	.short	0x010a
        /*0a1e*/ 	.byte	0x3f
	.zero		1


	//   ....[48]....
        /*0a20*/ 	.word	0x0000ebc0
        /*0a24*/ 	.word	0x00000006
        /*0a28*/ 	.word	0x00028840
        /*0a2c*/ 	.short	0x010a
        /*0a2e*/ 	.byte	0x3f
	.zero		1


	//   ....[49]....
        /*0a30*/ 	.word	0x0000f0d0
        /*0a34*/ 	.word	0x00000006
        /*0a38*/ 	.word	0x00028830
        /*0a3c*/ 	.short	0x0107
        /*0a3e*/ 	.byte	0x3f
	.zero		1


	//   ....[50]....
        /*0a40*/ 	.word	0x0000f190
        /*0a44*/ 	.word	0x00000006
        /*0a48*/ 	.word	0x00028830
        /*0a4c*/ 	.short	0x0101
        /*0a4e*/ 	.byte	0x3f
	.zero		1


	//   ....[51]....
        /*0a50*/ 	.word	0x0000f1f0
        /*0a54*/ 	.word	0x00000006
        /*0a58*/ 	.word	0x00028860
        /*0a5c*/ 	.short	0x010a
        /*0a5e*/ 	.byte	0x3f
	.zero		1


	//   ....[52]....
        /*0a60*/ 	.word	0x0000f780
        /*0a64*/ 	.word	0x00000006
        /*0a68*/ 	.word	0x00028850
        /*0a6c*/ 	.short	0x0107
        /*0a6e*/ 	.byte	0x3f
	.zero		1


	//   ....[53]....
        /*0a70*/ 	.word	0x0000f8e0
        /*0a74*/ 	.word	0x00000006
        /*0a78*/ 	.word	0x00028850
        /*0a7c*/ 	.short	0x0101
        /*0a7e*/ 	.byte	0x3f
	.zero		1


	//   ....[54]....
        /*0a80*/ 	.word	0x0000faf0
        /*0a84*/ 	.word	0x00000004
        /*0a88*/ 	.word	0x00028860
        /*0a8c*/ 	.short	0x010a
        /*0a8e*/ 	.byte	0x3f
	.zero		1


	//   ....[55]....
        /*0a90*/ 	.word	0x0000fff0
        /*0a94*/ 	.word	0x00000004
        /*0a98*/ 	.word	0x00028850
        /*0a9c*/ 	.short	0x0107
        /*0a9e*/ 	.byte	0x3f
	.zero		1


	//   ....[56]....
        /*0aa0*/ 	.word	0x000100b0
        /*0aa4*/ 	.word	0x00000004
        /*0aa8*/ 	.word	0x00028850
        /*0aac*/ 	.short	0x0101
        /*0aae*/ 	.byte	0x3f
	.zero		1


	//   ....[57]....
        /*0ab0*/ 	.word	0x00010340
        /*0ab4*/ 	.word	0x00000004
        /*0ab8*/ 	.word	0x00028820
        /*0abc*/ 	.short	0x010a
        /*0abe*/ 	.byte	0x3f
	.zero		1


	//   ....[58]....
        /*0ac0*/ 	.word	0x000104c0
        /*0ac4*/ 	.word	0x00000005
        /*0ac8*/ 	.word	0x00028840
        /*0acc*/ 	.short	0x010a
        /*0ace*/ 	.byte	0x3f
	.zero		1


	//   ....[59]....
        /*0ad0*/ 	.word	0x00010560
        /*0ad4*/ 	.word	0x00000017
        /*0ad8*/ 	.word	0x00028840
        /*0adc*/ 	.short	0x010a
        /*0ade*/ 	.byte	0x3f
	.zero		1


	//   ....[60]....
        /*0ae0*/ 	.word	0x000105a0
        /*0ae4*/ 	.word	0x00000005
        /*0ae8*/ 	.word	0x00028860
        /*0aec*/ 	.short	0x010a
        /*0aee*/ 	.byte	0x3f
	.zero		1


	//   ....[61]....
        /*0af0*/ 	.word	0x000105e0
        /*0af4*/ 	.word	0x00000017
        /*0af8*/ 	.word	0x00028860
        /*0afc*/ 	.short	0x010a
        /*0afe*/ 	.byte	0x3f
	.zero		1


	//   ....[62]....
        /*0b00*/ 	.word	0x00010650
        /*0b04*/ 	.word	0x00000003
        /*0b08*/ 	.word	0x00028800
        /*0b0c*/ 	.short	0x010a
        /*0b0e*/ 	.byte	0x3f
	.zero		1


	//   ....[63]....
        /*0b10*/ 	.word	0x000106a0
        /*0b14*/ 	.word	0x00000000
        /*0b18*/ 	.word	0x00028830
        /*0b1c*/ 	.short	0x010a
        /*0b1e*/ 	.byte	0x3f
	.zero		1


	//   ....[64]....
        /*0b20*/ 	.word	0x00010700
        /*0b24*/ 	.word	0x00000007
        /*0b28*/ 	.word	0x00028830
        /*0b2c*/ 	.short	0x010a
        /*0b2e*/ 	.byte	0x3f
	.zero		1


	//   ....[65]....
        /*0b30*/ 	.word	0x00010760
        /*0b34*/ 	.word	0x00000007
        /*0b38*/ 	.word	0x00028850
        /*0b3c*/ 	.short	0x010a
        /*0b3e*/ 	.byte	0x3f
	.zero		1


	//   ....[66]....
        /*0b40*/ 	.word	0x000107c0
        /*0b44*/ 	.word	0x00000005
        /*0b48*/ 	.word	0x00028830
        /*0b4c*/ 	.short	0x010a
        /*0b4e*/ 	.byte	0x3f
	.zero		1


	//   ....[67]....
        /*0b50*/ 	.word	0x00010820
        /*0b54*/ 	.word	0x00000005
        /*0b58*/ 	.word	0x00028850
        /*0b5c*/ 	.short	0x010a
        /*0b5e*/ 	.byte	0x3f
	.zero		1


	//   ....[68]....
        /*0b60*/ 	.word	0x00010880
        /*0b64*/ 	.word	0x00000006
        /*0b68*/ 	.word	0x00028850
        /*0b6c*/ 	.short	0x010a
        /*0b6e*/ 	.byte	0x3f
	.zero		1


	//   ....[69]....
        /*0b70*/ 	.word	0x00010980
        /*0b74*/ 	.word	0x00000007
        /*0b78*/ 	.word	0x00028840
        /*0b7c*/ 	.short	0x010a
        /*0b7e*/ 	.byte	0x3f
	.zero		1


	//   ....[70]....
        /*0b80*/ 	.word	0x00011e00
        /*0b84*/ 	.word	0x00000010
        /*0b88*/ 	.word	0x00028820
        /*0b8c*/ 	.short	0x010a
        /*0b8e*/ 	.byte	0x3f
	.zero		1


	//   ....[71]....
        /*0b90*/ 	.word	0x00011e50
        /*0b94*/ 	.word	0x00000006
        /*0b98*/ 	.word	0x00028840
        /*0b9c*/ 	.short	0x010a
        /*0b9e*/ 	.byte	0x3f
	.zero		1


	//   ....[72]....
        /*0ba0*/ 	.word	0x000127c0
        /*0ba4*/ 	.word	0x00000006
        /*0ba8*/ 	.word	0x00028860
        /*0bac*/ 	.short	0x010a
        /*0bae*/ 	.byte	0x3f
	.zero		1


	//   ....[73]....
        /*0bb0*/ 	.word	0x000131c0
        /*0bb4*/ 	.word	0x00000004
        /*0bb8*/ 	.word	0x00028860
        /*0bbc*/ 	.short	0x010a
        /*0bbe*/ 	.byte	0x3f
	.zero		1


	//   ....[74]....
        /*0bc0*/ 	.word	0x00013d90
        /*0bc4*/ 	.word	0x00000004
        /*0bc8*/ 	.word	0x00028820
        /*0bcc*/ 	.short	0x010a
        /*0bce*/ 	.byte	0x3f
	.zero		1


	//   ....[75]....
        /*0bd0*/ 	.word	0x00013f30
        /*0bd4*/ 	.word	0x00000005
        /*0bd8*/ 	.word	0x00028840
        /*0bdc*/ 	.short	0x010a
        /*0bde*/ 	.byte	0x3f
	.zero		1


	//   ....[76]....
        /*0be0*/ 	.word	0x00013f80
        /*0be4*/ 	.word	0x00000017
        /*0be8*/ 	.word	0x00028840
        /*0bec*/ 	.short	0x010a
        /*0bee*/ 	.byte	0x3f
	.zero		1


	//   ....[77]....
        /*0bf0*/ 	.word	0x00013fd0
        /*0bf4*/ 	.word	0x00000005
        /*0bf8*/ 	.word	0x00028860
        /*0bfc*/ 	.short	0x010a
        /*0bfe*/ 	.byte	0x3f
	.zero		1


	//----- nvinfo : EIATTR_NUM_MBARRIERS
	.align		4
.L_1027:
        /*0c00*/ 	.byte	0x03, 0x38
        /*0c02*/ 	.short	0x0016


	//----- nvinfo : EIATTR_EXIT_INSTR_OFFSETS
	.align		4
        /*0c04*/ 	.byte	0x04, 0x1c
        /*0c06*/ 	.short	(.L_1029 - .L_1028)


	//   ....[0]....
.L_1028:
        /*0c08*/ 	.word	0x00000960


	//   ....[1]....
        /*0c0c*/ 	.word	0x0000c3a0


	//   ....[2]....
        /*0c10*/ 	.word	0x00010630


	//----- nvinfo : EIATTR_MAX_THREADS
	.align		4
.L_1029:
        /*0c14*/ 	.byte	0x04, 0x05
        /*0c16*/ 	.short	(.L_1031 - .L_1030)
.L_1030:
        /*0c18*/ 	.word	0x00000180
        /*0c1c*/ 	.word	0x00000001
        /*0c20*/ 	.word	0x00000001


	//----- nvinfo : EIATTR_CRS_STACK_SIZE
	.align		4
.L_1031:
        /*0c24*/ 	.byte	0x04, 0x1e
        /*0c26*/ 	.short	(.L_1033 - .L_1032)
.L_1032:
        /*0c28*/ 	.word	0x00000000


	//----- nvinfo : EIATTR_CBANK_PARAM_SIZE
	.align		4
.L_1033:
        /*0c2c*/ 	.byte	0x03, 0x19
        /*0c2e*/ 	.short	0x0af0


	//----- nvinfo : EIATTR_PARAM_CBANK
	.align		4
        /*0c30*/ 	.byte	0x04, 0x0a
        /*0c32*/ 	.short	(.L_1035 - .L_1034)
	.align		4
.L_1034:
        /*0c34*/ 	.word	index@(.nv.constant0._ZN7cutlass13device_kernelIN5flash11enable_sm90INS1_16FlashAttnFwdSm90INS1_25CollectiveMainloopFwdSm90ILi2EN4cute5tupleIJNS5_1CILi1EEES8_S8_EEENS6_IJNS7_ILi128EEESA_SA_EEELi128ENS_10bfloat16_tEfNS_4arch4Sm90ELb1ELb0ELb1ELb0ELb1ELb0ELb0ELb1ELb1ELb1ELb0ELb0EEENS1_21CollectiveEpilogueFwdISB_S9_SC_SE_Li256ELb0ELb1ELb0ELb0EEENS1_30DynamicPersistentTileSchedulerILi256ELi128ELb0ELb1ELb1EEEEEEEEEvNT_6ParamsE)
        /*0c38*/ 	.short	0x0210
        /*0c3a*/ 	.short	0x0af0


	//----- nvinfo : EIATTR_SW_WAR
	.align		4
.L_1035:
        /*0c3c*/ 	.byte	0x04, 0x36
        /*0c3e*/ 	.short	(.L_1037 - .L_1036)
.L_1036:
        /*0c40*/ 	.word	0x00000008
.L_1037:


//--------------------- .nv.info._ZN7cutlass13device_kernelIN5flash11enable_sm90INS1_16FlashAttnFwdSm90INS1_25CollectiveMainloopFwdSm90ILi2EN4cute5tupleIJNS5_1CILi1EEES8_S8_EEENS6_IJNS7_ILi128EEESA_SA_EEELi128ENS_10bfloat16_tEfNS_4arch4Sm90ELb1ELb0ELb1ELb1ELb1ELb0ELb0ELb1ELb1ELb1ELb0ELb0EEENS1_21CollectiveEpilogueFwdISB_S9_SC_SE_Li256ELb1ELb1ELb0ELb0EEENS1_36VarlenDynamicPersistentTileSchedulerILi128ELi128ELi256ELi128ELb0ELb1ELb1ELb1ELb1ELb1EEEEEEEEEvNT_6ParamsE --------------------------
	.section	.nv.info._ZN7cutlass13device_kernelIN5flash11enable_sm90INS1_16FlashAttnFwdSm90INS1_25CollectiveMainloopFwdSm90ILi2EN4cute5tupleIJNS5_1CILi1EEES8_S8_EEENS6_IJNS7_ILi128EEESA_SA_EEELi128ENS_10bfloat16_tEfNS_4arch4Sm90ELb1ELb0ELb1ELb1ELb1ELb0ELb0ELb1ELb1ELb1ELb0ELb0EEENS1_21CollectiveEpilogueFwdISB_S9_SC_SE_Li256ELb1ELb1ELb0ELb0EEENS1_36VarlenDynamicPersistentTileSchedulerILi128ELi128ELi256ELi128ELb0ELb1ELb1ELb1ELb1ELb1EEEEEEEEEvNT_6ParamsE,"",@"SHT_CUDA_INFO"
	.sectionflags	@""
	.align	4


	//----- nvinfo : EIATTR_CUDA_API_VERSION
	.align		4
        /*0000*/ 	.byte	0x04, 0x37
        /*0002*/ 	.short	(.L_1039 - .L_1038)
.L_1038:
        /*0004*/ 	.word	0x00000082


	//----- nvinfo : EIATTR_KPARAM_INFO
	.align		4
.L_1039:
        /*0008*/ 	.byte	0x04, 0x17
        /*000a*/ 	.short	(.L_1041 - .L_1040)
.L_1040:
        /*000c*/ 	.word	0x00000000
        /*0010*/ 	.short	0x0000
        /*0012*/ 	.short	0x0070
        /*0014*/ 	.byte	0x00, 0xf0, 0x01, 0x2a


	//----- nvinfo : EIATTR_SPARSE_MMA_MASK
	.align		4
.L_1041:
        /*0018*/ 	.byte	0x03, 0x50
        /*001a*/ 	.short	0x0000


	//----- nvinfo : EIATTR_MAXREG_COUNT
	.align		4
        /*001c*/ 	.byte	0x03, 0x1b
        /*001e*/ 	.short	0x00a8


	//----- nvinfo : EIATTR_NUM_BARRIERS
	.align		4
        /*0020*/ 	.byte	0x02, 0x4c
        /*0022*/ 	.byte	0x10
	.zero		1


	//----- nvinfo : EIATTR_EXTERNS
	.align		4
        /*0024*/ 	.byte	0x04, 0x0f
        /*0026*/ 	.short	(.L_1043 - .L_1042)


	//   ....[0]....
	.align		4
.L_1042:
        /*0028*/ 	.word	index@(__assertfail)


	//----- nvinfo : EIATTR_ANNOTATIONS
	.align		4
.L_1043:
        /*002c*/ 	.byte	0x04, 0x55
        /*002e*/ 	.short	(.L_1045 - .L_1044)


	//   ....[0]....
.L_1044:
        /* <DEDUP_REMOVED lines=14> */


	//----- nvinfo : EIATTR_MERCURY_ISA_VERSION
	.align		4
.L_1045:
        /*00f8*/ 	.byte	0x03, 0x5f
        /*00fa*/ 	.short	0x0101


	//----- nvinfo : EIATTR_UNUSED_LOAD_BYTE_OFFSET
	.align		4
        /*00fc*/ 	.byte	0x04, 0x44
        /*00fe*/ 	.short	(.L_1047 - .L_1046)


	//   ....[0]....
.L_1046:
        /*0100*/ 	.word	0x00000970
        /*0104*/ 	.word	0x0000fff0


	//   ....[1]....
        /*0108*/ 	.word	0x0000a870
        /*010c*/ 	.word	0x0000fff0


	//----- nvinfo : EIATTR_INT_WARP_WIDE_INSTR_OFFSETS
	.align		4
.L_1047:
        /*0110*/ 	.byte	0x04, 0x31
        /*0112*/ 	.short	(.L_1049 - .L_1048)


	//   ....[0]....
.L_1048:
        /*0114*/ 	.word	0x000000c0


	//   ....[1]....
        /*0118*/ 	.word	0x000000d0


	//   ....[2]....
        /*011c*/ 	.word	0x00000170


	//   ....[3]....
        /*0120*/ 	.word	0x0000dc80


	//   ....[4]....
        /*0124*/ 	.word	0x0000dd10


	//   ....[5]....
        /*0128*/ 	.word	0x00010bf0


	//   ....[6]....
        /*012c*/ 	.word	0x00010c80


	//----- nvinfo : EIATTR_COOP_GROUP_MASK_REGIDS
	.align		4
.L_1049:
        /*0130*/ 	.byte	0x04, 0x29
        /*0132*/ 	.short	(.L_1051 - .L_1050)


	//   ....[0]....
.L_1050:
        /*0134*/ 	.word	0xffffffff


	//   ....[1]....
        /*0138*/ 	.word	0xffffffff


	//   ....[2]....
        /*013c*/ 	.word	0xffffffff


	//   ....[3]....
        /*0140*/ 	.word	0xffffffff


	//   ....[4]....
        /*0144*/ 	.word	0xffffffff


	//   ....[5]....
        /*0148*/ 	.word	0xffffffff


	//   ....[6]....
        /*014c*/ 	.word	0xffffffff


	//   ....[7]....
        /*0150*/ 	.word	0xffffffff


	//   ....[8]....
        /*0154*/ 	.word	0xffffffff


	//   ....[9]....
        /*0158*/ 	.word	0xffffffff


	//   ....[10]....
        /*015c*/ 	.word	0xffffffff


	//   ....[11]....
        /*0160*/ 	.word	0xffffffff


	//   ....[12]....
        /*0164*/ 	.word	0xffffffff


	//   ....[13]....
        /*0168*/ 	.word	0xffffffff


	//   ....[14]....
        /*016c*/ 	.word	0xffffffff


	//   ....[15]....
        /*0170*/ 	.word	0xffffffff


	//   ....[16]....
        /*0174*/ 	.word	0xffffffff


	//   ....[17]....
        /*0178*/ 	.word	0xffffffff


	//   ....[18]....
        /*017c*/ 	.word	0xffffffff


	//   ....[19]....
        /*0180*/ 	.word	0xffffffff


	//   ....[20]....
        /*0184*/ 	.word	0xffffffff


	//   ....[21]....
        /*0188*/ 	.word	0xffffffff


	//   ....[22]....
        /*018c*/ 	.word	0xffffffff


	//   ....[23]....
        /*0190*/ 	.word	0xffffffff


	//   ....[24]....
        /*0194*/ 	.word	0xffffffff


	//   ....[25]....
        /*0198*/ 	.word	0xffffffff


	//   ....[26]....
        /*019c*/ 	.word	0xffffffff


	//   ....[27]....
        /*01a0*/ 	.word	0xffffffff


	//   ....[28]....
        /*01a4*/ 	.word	0xffffffff


	//   ....[29]....
        /*01a8*/ 	.word	0xffffffff


	//   ....[30]....
        /*01ac*/ 	.word	0xffffffff


	//   ....[31]....
        /*01b0*/ 	.word	0xffffffff


	//   ....[32]....
        /*01b4*/ 	.word	0xffffffff


	//   ....[33]....
        /*01b8*/ 	.word	0xffffffff


	//   ....[34]....
        /*01bc*/ 	.word	0xffffffff


	//   ....[35]....
        /*01c0*/ 	.word	0xffffffff


	//   ....[36]....
        /*01c4*/ 	.word	0xffffffff


	//   ....[37]....
        /*01c8*/ 	.word	0xffffffff


	//   ....[38]....
        /*01cc*/ 	.word	0xffffffff


	//   ....[39]....
        /*01d0*/ 	.word	0xffffffff


	//   ....[40]....
        /*01d4*/ 	.word	0xffffffff


	//   ....[41]....
        /*01d8*/ 	.word	0xffffffff


	//   ....[42]....
        /*01dc*/ 	.word	0xffffffff


	//   ....[43]....
        /*01e0*/ 	.word	0xffffffff


	//   ....[44]....
        /*01e4*/ 	.word	0xffffffff


	//   ....[45]....
        /*01e8*/ 	.word	0xffffffff


	//   ....[46]....
        /*01ec*/ 	.word	0xffffffff


	//   ....[47]....
        /*01f0*/ 	.word	0xffffffff


	//   ....[48]....
        /*01f4*/ 	.word	0xffffffff


	//   ....[49]....
        /*01f8*/ 	.word	0xffffffff


	//   ....[50]....
        /*01fc*/ 	.word	0xffffffff


	//   ....[51]....
        /*0200*/ 	.word	0xffffffff


	//   ....[52]....
        /*0204*/ 	.word	0xffffffff


	//   ....[53]....
        /*0208*/ 	.word	0xffffffff


	//   ....[54]....
        /*020c*/ 	.word	0xffffffff


	//   ....[55]....
        /*0210*/ 	.word	0xffffffff


	//   ....[56]....
        /*0214*/ 	.word	0xffffffff


	//   ....[57]....
        /*0218*/ 	.word	0xffffffff


	//   ....[58]....
        /*021c*/ 	.word	0xffffffff


	//   ....[59]....
        /*0220*/ 	.word	0xffffffff


	//   ....[60]....
        /*0224*/ 	.word	0xffffffff


	//   ....[61]....
        /*0228*/ 	.word	0xffffffff


	//   ....[62]....
        /*022c*/ 	.word	0xffffffff


	//   ....[63]....
        /*0230*/ 	.word	0xffffffff


	//   ....[64]....
        /*0234*/ 	.word	0xffffffff


	//   ....[65]....
        /*0238*/ 	.word	0xffffffff


	//   ....[66]....
        /*023c*/ 	.word	0xffffffff


	//   ....[67]....
        /*0240*/ 	.word	0xffffffff


	//   ....[68]....
        /*0244*/ 	.word	0xffffffff


	//   ....[69]....
        /*0248*/ 	.word	0xffffffff


	//   ....[70]....
        /*024c*/ 	.word	0xffffffff


	//   ....[71]....
        /*0250*/ 	.word	0xffffffff


	//   ....[72]....
        /*0254*/ 	.word	0xffffffff


	//   ....[73]....
        /*0258*/ 	.word	0xffffffff


	//   ....[74]....
        /*025c*/ 	.word	0xffffffff


	//   ....[75]....
        /*0260*/ 	.word	0xffffffff


	//   ....[76]....
        /*0264*/ 	.word	0xffffffff


	//   ....[77]....
        /*0268*/ 	.word	0xffffffff


	//   ....[78]....
        /*026c*/ 	.word	0xffffffff


	//   ....[79]....
        /*0270*/ 	.word	0xffffffff


	//   ....[80]....
        /*0274*/ 	.word	0xffffffff


	//   ....[81]....
        /*0278*/ 	.word	0xffffffff


	//   ....[82]....
        /*027c*/ 	.word	0xffffffff


	//   ....[83]....
        /*0280*/ 	.word	0xffffffff


	//   ....[84]....
        /*0284*/ 	.word	0xffffffff


	//   ....[85]....
        /*0288*/ 	.word	0xffffffff


	//   ....[86]....
        /*028c*/ 	.word	0xffffffff


	//   ....[87]....
        /*0290*/ 	.word	0xffffffff


	//   ....[88]....
        /*0294*/ 	.word	0xffffffff


	//   ....[89]....
        /*0298*/ 	.word	0xffffffff


	//   ....[90]....
        /*029c*/ 	.word	0xffffffff


	//   ....[91]....
        /*02a0*/ 	.word	0xffffffff


	//   ....[92]....
        /*02a4*/ 	.word	0xffffffff


	//   ....[93]....
        /*02a8*/ 	.word	0xffffffff


	//   ....[94]....
        /*02ac*/ 	.word	0xffffffff


	//   ....[95]....
        /*02b0*/ 	.word	0xffffffff


	//   ....[96]....
        /*02b4*/ 	.word	0xffffffff


	//   ....[97]....
        /*02b8*/ 	.word	0xffffffff


	//   ....[98]....
        /*02bc*/ 	.word	0xffffffff


	//   ....[99]....
        /*02c0*/ 	.word	0xffffffff


	//   ....[100]....
        /*02c4*/ 	.word	0xffffffff


	//   ....[101]....
        /*02c8*/ 	.word	0xffffffff


	//   ....[102]....
        /*02cc*/ 	.word	0xffffffff


	//   ....[103]....
        /*02d0*/ 	.word	0xffffffff


	//   ....[104]....
        /*02d4*/ 	.word	0xffffffff


	//   ....[105]....
        /*02d8*/ 	.word	0xffffffff


	//   ....[106]....
        /*02dc*/ 	.word	0xffffffff


	//   ....[107]....
        /*02e0*/ 	.word	0xffffffff


	//   ....[108]....
        /*02e4*/ 	.word	0xffffffff


	//   ....[109]....
        /*02e8*/ 	.word	0xffffffff


	//   ....[110]....
        /*02ec*/ 	.word	0xffffffff


	//   ....[111]....
        /*02f0*/ 	.word	0xffffffff


	//   ....[112]....
        /*02f4*/ 	.word	0xffffffff


	//   ....[113]....
        /*02f8*/ 	.word	0xffffffff


	//   ....[114]....
        /*02fc*/ 	.word	0xffffffff


	//   ....[115]....
        /*0300*/ 	.word	0xffffffff


	//   ....[116]....
        /*0304*/ 	.word	0xffffffff


	//   ....[117]....
        /*0308*/ 	.word	0xffffffff


	//   ....[118]....
        /*030c*/ 	.word	0xffffffff


	//   ....[119]....
        /*0310*/ 	.word	0xffffffff


	//   ....[120]....
        /*0314*/ 	.word	0xffffffff


	//   ....[121]....
        /*0318*/ 	.word	0xffffffff


	//   ....[122]....
        /*031c*/ 	.word	0xffffffff


	//   ....[123]....
        /*0320*/ 	.word	0xffffffff


	//   ....[124]....
        /*0324*/ 	.word	0xffffffff


	//   ....[125]....
        /*0328*/ 	.word	0xffffffff


	//   ....[126]....
        /*032c*/ 	.word	0xffffffff


	//   ....[127]....
        /*0330*/ 	.word	0xffffffff


	//   ....[128]....
        /*0334*/ 	.word	0xffffffff


	//   ....[129]....
        /*0338*/ 	.word	0xffffffff


	//   ....[130]....
        /*033c*/ 	.word	0xffffffff


	//   ....[131]....
        /*0340*/ 	.word	0xffffffff


	//   ....[132]....
        /*0344*/ 	.word	0xffffffff


	//   ....[133]....
        /*0348*/ 	.word	0xffffffff


	//   ....[134]....
        /*034c*/ 	.word	0xffffffff


	//   ....[135]....
        /*0350*/ 	.word	0xffffffff


	//   ....[136]....
        /*0354*/ 	.word	0xffffffff


	//   ....[137]....
        /*0358*/ 	.word	0xffffffff


	//   ....[138]....
        /*035c*/ 	.word	0xffffffff


	//   ....[139]....
        /*0360*/ 	.word	0xffffffff


	//   ....[140]....
        /*0364*/ 	.word	0xffffffff


	//   ....[141]....
        /*0368*/ 	.word	0xffffffff


	//   ....[142]....
        /*036c*/ 	.word	0xffffffff


	//   ....[143]....
        /*0370*/ 	.word	0xffffffff


	//   ....[144]....
        /*0374*/ 	.word	0xffffffff


	//   ....[145]....
        /*0378*/ 	.word	0xffffffff


	//   ....[146]....
        /*037c*/ 	.word	0xffffffff


	//   ....[147]....
        /*0380*/ 	.word	0xffffffff


	//   ....[148]....
        /*0384*/ 	.word	0xffffffff


	//   ....[149]....
        /*0388*/ 	.word	0xffffffff


	//   ....[150]....
        /*038c*/ 	.word	0xffffffff


	//   ....[151]....
        /*0390*/ 	.word	0xffffffff


	//   ....[152]....
        /*0394*/ 	.word	0xffffffff


	//   ....[153]....
        /*0398*/ 	.word	0xffffffff


	//   ....[154]....
        /*039c*/ 	.word	0xffffffff


	//   ....[155]....
        /*03a0*/ 	.word	0xffffffff


	//   ....[156]....
        /*03a4*/ 	.word	0xffffffff


	//   ....[157]....
        /*03a8*/ 	.word	0xffffffff


	//   ....[158]....
        /*03ac*/ 	.word	0xffffffff


	//   ....[159]....
        /*03b0*/ 	.word	0xffffffff


	//   ....[160]....
        /*03b4*/ 	.word	0xffffffff


	//   ....[161]....
        /*03b8*/ 	.word	0x0500000f


	//   ....[162]....
        /*03bc*/ 	.word	0x0500000f


	//   ....[163]....
        /*03c0*/ 	.word	0x0500000f


	//   ....[164]....
        /*03c4*/ 	.word	0x0500000f


	//   ....[165]....
        /*03c8*/ 	.word	0x0500000f


	//   ....[166]....
        /*03cc*/ 	.word	0x0500000f


	//   ....[167]....
        /*03d0*/ 	.word	0x0500000f


	//   ....[168]....
        /*03d4*/ 	.word	0x0500000f


	//   ....[169]....
        /*03d8*/ 	.word	0x0500000f


	//   ....[170]....
        /*03dc*/ 	.word	0x0500000f


	//   ....[171]....
        /*03e0*/ 	.word	0x0500000f


	//   ....[172]....
        /*03e4*/ 	.word	0x0500000f


	//   ....[173]....
        /*03e8*/ 	.word	0x0500000f


	//   ....[174]....
        /*03ec*/ 	.word	0x0500000f


	//   ....[175]....
        /*03f0*/ 	.word	0x0500000f


	//   ....[176]....
        /*03f4*/ 	.word	0x0500000f


	//   ....[177]....
        /*03f8*/ 	.word	0x0500000f


	//   ....[178]....
        /*03fc*/ 	.word	0x0500000f


	//   ....[179]....
        /*0400*/ 	.word	0x0500000f


	//   ....[180]....
        /*0404*/ 	.word	0x0500000f


	//   ....[181]....
        /*0408*/ 	.word	0x0500000f


	//   ....[182]....
        /*040c*/ 	.word	0x0500000f


	//   ....[183]....
        /*0410*/ 	.word	0x0500000f


	//   ....[184]....
        /*0414*/ 	.word	0x0500000f


	//   ....[185]....
        /*0418*/ 	.word	0x0500000f


	//   ....[186]....
        /*041c*/ 	.word	0x0500000f


	//   ....[187]....
        /*0420*/ 	.word	0x0500000f


	//   ....[188]....
        /*0424*/ 	.word	0x0500000f


	//   ....[189]....
        /*0428*/ 	.word	0x0500000f


	//   ....[190]....
        /*042c*/ 	.word	0x0500000f


	//   ....[191]....
        /*0430*/ 	.word	0x0500000f


	//   ....[192]....
        /*0434*/ 	.word	0x0500000f


	//   ....[193]....
        /*0438*/ 	.word	0x0500000f


	//   ....[194]....
        /*043c*/ 	.word	0x0500000f


	//   ....[195]....
        /*0440*/ 	.word	0x0500000f


	//   ....[196]....
        /*0444*/ 	.word	0x0500000f


	//   ....[197]....
        /*0448*/ 	.word	0x0500000f


	//   ....[198]....
        /*044c*/ 	.word	0x0500000f


	//   ....[199]....
        /*0450*/ 	.word	0x0500000f


	//   ....[200]....
        /*0454*/ 	.word	0x0500000f


	//   ....[201]....
        /*0458*/ 	.word	0x0500000f


	//   ....[202]....
        /*045c*/ 	.word	0x0500000f


	//   ....[203]....
        /*0460*/ 	.word	0x0500000f


	//   ....[204]....
        /*0464*/ 	.word	0x0500000f


	//   ....[205]....
        /*0468*/ 	.word	0x0500000f


	//   ....[206]....
        /*046c*/ 	.word	0x0500000f


	//   ....[207]....
        /*0470*/ 	.word	0x0500000f


	//   ....[208]....
        /*0474*/ 	.word	0x0500000f


	//   ....[209]....
        /*0478*/ 	.word	0x0500000f


	//   ....[210]....
        /*047c*/ 	.word	0x0500000f


	//   ....[211]....
        /*0480*/ 	.word	0x0500000f


	//   ....[212]....
        /*0484*/ 	.word	0x0500000f


	//   ....[213]....
        /*0488*/ 	.word	0x0500000f


	//   ....[214]....
        /*048c*/ 	.word	0x0500000f


	//   ....[215]....
        /*0490*/ 	.word	0x0500000f


	//   ....[216]....
        /*0494*/ 	.word	0x0500000f


	//   ....[217]....
        /*0498*/ 	.word	0x0500000f


	//   ....[218]....
        /*049c*/ 	.word	0x0500000f


	//   ....[219]....
        /*04a0*/ 	.word	0x0500000f


	//   ....[220]....
        /*04a4*/ 	.word	0x0500000f


	//   ....[221]....
        /*04a8*/ 	.word	0x0500000f


	//   ....[222]....
        /*04ac*/ 	.word	0x0500000f


	//   ....[223]....
        /*04b0*/ 	.word	0x0500000f


	//   ....[224]....
        /*04b4*/ 	.word	0x0500000f


	//   ....[225]....
        /*04b8*/ 	.word	0x0500000f


	//   ....[226]....
        /*04bc*/ 	.word	0x0500000f


	//   ....[227]....
        /*04c0*/ 	.word	0x0500000f


	//   ....[228]....
        /*04c4*/ 	.word	0x0500000f


	//   ....[229]....
        /*04c8*/ 	.word	0x0500000f


	//   ....[230]....
        /*04cc*/ 	.word	0x0500000f


	//   ....[231]....
        /*04d0*/ 	.word	0x0500000f


	//   ....[232]....
        /*04d4*/ 	.word	0x0500000f


	//   ....[233]....
        /*04d8*/ 	.word	0x0500000f


	//   ....[234]....
        /*04dc*/ 	.word	0x0500000f


	//   ....[235]....
        /*04e0*/ 	.word	0x0500000f


	//   ....[236]....
        /*04e4*/ 	.word	0x0500000f


	//   ....[237]....
        /*04e8*/ 	.word	0x0500000f


	//   ....[238]....
        /*04ec*/ 	.word	0x0500000f


	//   ....[239]....
        /*04f0*/ 	.word	0x0500000f


	//   ....[240]....
        /*04f4*/ 	.word	0x0500000f


	//   ....[241]....
        /*04f8*/ 	.word	0x0500000f


	//   ....[242]....
        /*04fc*/ 	.word	0x0500000f


	//   ....[243]....
        /*0500*/ 	.word	0x0500000f


	//   ....[244]....
        /*0504*/ 	.word	0x0500000f


	//   ....[245]....
        /*0508*/ 	.word	0x0500000f


	//   ....[246]....
        /*050c*/ 	.word	0x0500000f


	//   ....[247]....
        /*0510*/ 	.word	0x0500000f


	//   ....[248]....
        /*0514*/ 	.word	0x0500000f


	//   ....[249]....
        /*0518*/ 	.word	0x0500000f


	//   ....[250]....
        /*051c*/ 	.word	0x0500000f


	//   ....[251]....
        /*0520*/ 	.word	0x0500000f


	//   ....[252]....
        /*0524*/ 	.word	0x0500000f


	//   ....[253]....
        /*0528*/ 	.word	0x0500000f


	//   ....[254]....
        /*052c*/ 	.word	0x0500000f


	//   ....[255]....
        /*0530*/ 	.word	0x0500000f


	//   ....[0]....
        /*0534*/ 	.word	0x0500000f


	//   ....[1]....
        /*0538*/ 	.word	0x0500000f


	//   ....[2]....
        /*053c*/ 	.word	0x0500000f


	//   ....[3]....
        /*0540*/ 	.word	0x0500000f


	//----- nvinfo : EIATTR_COOP_GROUP_INSTR_OFFSETS
	.align		4
.L_1051:
        /*0544*/ 	.byte	0x04, 0x28
        /*0546*/ 	.short	(.L_1053 - .L_1052)


	//   ....[0]....
.L_1052:
        /*0548*/ 	.word	0x00000080


	//   ....[1]....
        /*054c*/ 	.word	0x00000090


	//   ....[2]....
        /*0550*/ 	.word	0x000002d0


	//   ....[3]....
        /*0554*/ 	.word	0x00000430


	//   ....[4]....
        /*0558*/ 	.word	0x00000550


	//   ....[5]....
        /*055c*/ 	.word	0x000006b0


	//   ....[6]....
        /*0560*/ 	.word	0x00001580


	//   ....[7]....
        /*0564*/ 	.word	0x00001e80


	//   ....[8]....
        /*0568*/ 	.word	0x00002290


	//   ....[9]....
        /*056c*/ 	.word	0x00002c10


	//   ....[10]....
        /*0570*/ 	.word	0x00002c90


	//   ....[11]....
        /*0574*/ 	.word	0x000037d0


	//   ....[12]....
        /*0578*/ 	.word	0x00003840


	//   ....[13]....
        /*057c*/ 	.word	0x00004e10


	//   ....[14]....
        /*0580*/ 	.word	0x000051a0


	//   ....[15]....
        /*0584*/ 	.word	0x00005a10


	//   ....[16]....
        /*0588*/ 	.word	0x00005b10


	//   ....[17]....
        /*058c*/ 	.word	0x00006480


	//   ....[18]....
        /*0590*/ 	.word	0x000064d0


	//   ....[19]....
        /*0594*/ 	.word	0x00008a40


	//   ....[20]....
        /*0598*/ 	.word	0x00008a70


	//   ....[21]....
        /*059c*/ 	.word	0x00008a90


	//   ....[22]....
        /*05a0*/ 	.word	0x00008ab0


	//   ....[23]....
        /*05a4*/ 	.word	0x00009f30


	//   ....[24]....
        /*05a8*/ 	.word	0x00009f70


	//   ....[25]....
        /*05ac*/ 	.word	0x0000a030


	//   ....[26]....
        /*05b0*/ 	.word	0x0000a040


	//   ....[27]....
        /*05b4*/ 	.word	0x0000b350


	//   ....[28]....
        /*05b8*/ 	.word	0x0000b390


	//   ....[29]....
        /*05bc*/ 	.word	0x0000b3d0


	//   ....[30]....
        /*05c0*/ 	.word	0x0000b400


	//   ....[31]....
        /*05c4*/ 	.word	0x0000b9c0


	//   ....[32]....
        /*05c8*/ 	.word	0x0000b9e0


	//   ....[33]....
        /*05cc*/ 	.word	0x0000bab0


	//   ....[34]....
        /*05d0*/ 	.word	0x0000bad0


	//   ....[35]....
        /*05d4*/ 	.word	0x0000bb90


	//   ....[36]....
        /*05d8*/ 	.word	0x0000bbb0


	//   ....[37]....
        /*05dc*/ 	.word	0x0000bc80


	//   ....[38]....
        /*05e0*/ 	.word	0x0000bca0


	//   ....[39]....
        /*05e4*/ 	.word	0x0000c560


	//   ....[40]....
        /*05e8*/ 	.word	0x0000c590


	//   ....[41]....
        /*05ec*/ 	.word	0x0000c660


	//   ....[42]....
        /*05f0*/ 	.word	0x0000c680


	//   ....[43]....
        /*05f4*/ 	.word	0x0000c740


	//   ....[44]....
        /*05f8*/ 	.word	0x0000c760


	//   ....[45]....
        /*05fc*/ 	.word	0x0000c830


	//   ....[46]....
        /*0600*/ 	.word	0x0000c850


	//   ....[47]....
        /*0604*/ 	.word	0x0000c990


	//   ....[48]....
        /*0608*/ 	.word	0x0000cb60


	//   ....[49]....
        /*060c*/ 	.word	0x0000cb90


	//   ....[50]....
        /*0610*/ 	.word	0x0000cbc0


	//   ....[51]....
        /*0614*/ 	.word	0x0000cbf0


	//   ....[52]....
        /*0618*/ 	.word	0x0000cc20


	//   ....[53]....
        /*061c*/ 	.word	0x0000cc50


	//   ....[54]....
        /*0620*/ 	.word	0x0000cda0


	//   ....[55]....
        /*0624*/ 	.word	0x0000cdd0


	//   ....[56]....
        /*0628*/ 	.word	0x0000ce00


	//   ....[57]....
        /*062c*/ 	.word	0x0000ce30


	//   ....[58]....
        /*0630*/ 	.word	0x0000ce60


	//   ....[59]....
        /*0634*/ 	.word	0x0000ce90


	//   ....[60]....
        /*0638*/ 	.word	0x0000cf20


	//   ....[61]....
        /*063c*/ 	.word	0x0000cf80


	//   ....[62]....
        /*0640*/ 	.word	0x0000d010


	//   ....[63]....
        /*0644*/ 	.word	0x0000e7b0


	//   ....[64]....
        /*0648*/ 	.word	0x0000e7d0


	//   ....[65]....
        /*064c*/ 	.word	0x0000e870


	//   ....[66]....
        /*0650*/ 	.word	0x0000e890


	//   ....[67]....
        /*0654*/ 	.word	0x0000e920


	//   ....[68]....
        /*0658*/ 	.word	0x0000e940


	//   ....[69]....
        /*065c*/ 	.word	0x0000e9d0


	//   ....[70]....
        /*0660*/ 	.word	0x0000e9f0


	//   ....[71]....
        /*0664*/ 	.word	0x0000ea80


	//   ....[72]....
        /*0668*/ 	.word	0x0000eaa0


	//   ....[73]....
        /*066c*/ 	.word	0x0000eb30


	//   ....[74]....
        /*0670*/ 	.word	0x0000eb50


	//   ....[75]....
        /*0674*/ 	.word	0x0000ebe0


	//   ....[76]....
        /*0678*/ 	.word	0x0000ec00


	//   ....[77]....
        /*067c*/ 	.word	0x0000ec10


	//   ....[78]....
        /*0680*/ 	.word	0x0000ec90


	//   ....[79]....
        /*0684*/ 	.word	0x0000f3f0


	//   ....[80]....
        /*0688*/ 	.word	0x0000f420


	//   ....[81]....
        /*068c*/ 	.word	0x0000f480


	//   ....[82]....
        /*0690*/ 	.word	0x0000f4d0


	//   ....[83]....
        /*0694*/ 	.word	0x0000f510


	//   ....[84]....
        /*0698*/ 	.word	0x0000f570


	//   ....[85]....
        /*069c*/ 	.word	0x0000f5c0


	//   ....[86]....
        /*06a0*/ 	.word	0x0000f610


	//   ....[87]....
        /*06a4*/ 	.word	0x0000f660


	//   ....[88]....
        /*06a8*/ 	.word	0x0000f6b0


	//   ....[89]....
        /*06ac*/ 	.word	0x0000f6f0


	//   ....[90]....
        /*06b0*/ 	.word	0x0000f750


	//   ....[91]....
        /*06b4*/ 	.word	0x0000f7a0


	//   ....[92]....
        /*06b8*/ 	.word	0x0000f7e0


	//   ....[93]....
        /*06bc*/ 	.word	0x0000f800


	//   ....[94]....
        /*06c0*/ 	.word	0x0000f840


	//   ....[95]....
        /*06c4*/ 	.word	0x0000ffa0


	//   ....[96]....
        /*06c8*/ 	.word	0x0000ffd0


	//   ....[97]....
        /*06cc*/ 	.word	0x00010030


	//   ....[98]....
        /*06d0*/ 	.word	0x00010040


	//   ....[99]....
        /*06d4*/ 	.word	0x00010090


	//   ....[100]....
        /*06d8*/ 	.word	0x000100a0


	//   ....[101]....
        /*06dc*/ 	.word	0x000100f0


	//   ....[102]....
        /*06e0*/ 	.word	0x00010100


	//   ....[103]....
        /*06e4*/ 	.word	0x00010150


	//   ....[104]....
        /*06e8*/ 	.word	0x00010160


	//   ....[105]....
        /*06ec*/ 	.word	0x000101b0


	//   ....[106]....
        /*06f0*/ 	.word	0x000101c0


	//   ....[107]....
        /*06f4*/ 	.word	0x00010210


	//   ....[108]....
        /*06f8*/ 	.word	0x00010220


	//   ....[109]....
        /*06fc*/ 	.word	0x00010230


	//   ....[110]....
        /*0700*/ 	.word	0x00010280


	//   ....[111]....
        /*0704*/ 	.word	0x000104e0


	//   ....[112]....
        /*0708*/ 	.word	0x00010500


	//   ....[113]....
        /*070c*/ 	.word	0x00010510


	//   ....[114]....
        /*0710*/ 	.word	0x00010580


	//   ....[115]....
        /*0714*/ 	.word	0x00010590


	//   ....[116]....
        /*0718*/ 	.word	0x00010600


	//   ....[117]....
        /*071c*/ 	.word	0x00010610


	//   ....[118]....
        /*0720*/ 	.word	0x00010680


	//   ....[119]....
        /*0724*/ 	.word	0x00010690


	//   ....[120]....
        /*0728*/ 	.word	0x00010700


	//   ....[121]....
        /*072c*/ 	.word	0x00010710


	//   ....[122]....
        /*0730*/ 	.word	0x00010780


	//   ....[123]....
        /*0734*/ 	.word	0x00010790


	//   ....[124]....
        /*0738*/ 	.word	0x00010800


	//   ....[125]....
        /*073c*/ 	.word	0x00010810


	//   ....[126]....
        /*0740*/ 	.word	0x00010820


	//   ....[127]....
        /*0744*/ 	.word	0x00010dd0


	//   ....[128]....
        /*0748*/ 	.word	0x00010e10


	//   ....[129]....
        /*074c*/ 	.word	0x00010e50


	//   ....[130]....
        /*0750*/ 	.word	0x00010e70


	//   ....[131]....
        /*0754*/ 	.word	0x00010e80


	//   ....[132]....
        /*0758*/ 	.word	0x00010ea0


	//   ....[133]....
        /*075c*/ 	.word	0x00010f10


	//   ....[134]....
        /*0760*/ 	.word	0x00010f30


	//   ....[135]....
        /*0764*/ 	.word	0x00010f90


	//   ....[136]....
        /*0768*/ 	.word	0x00010fb0


	//   ....[137]....
        /*076c*/ 	.word	0x00011010


	//   ....[138]....
        /*0770*/ 	.word	0x00011030


	//   ....[139]....
        /*0774*/ 	.word	0x00011090


	//   ....[140]....
        /*0778*/ 	.word	0x000110b0


	//   ....[141]....
        /*077c*/ 	.word	0x00011100


	//   ....[142]....
        /*0780*/ 	.word	0x00011120


	//   ....[143]....
        /*0784*/ 	.word	0x00011520


	//   ....[144]....
        /*0788*/ 	.word	0x00011570


	//   ....[145]....
        /*078c*/ 	.word	0x000115a0


	//   ....[146]....
        /*0790*/ 	.word	0x000115b0


	//   ....[147]....
        /*0794*/ 	.word	0x000115e0


	//   ....[148]....
        /*0798*/ 	.word	0x00011610


	//   ....[149]....
        /*079c*/ 	.word	0x00011640


	//   ....[150]....
        /*07a0*/ 	.word	0x00011670


	//   ....[151]....
        /*07a4*/ 	.word	0x000117f0


	//   ....[152]....
        /*07a8*/ 	.word	0x00011820


	//   ....[153]....
        /*07ac*/ 	.word	0x00011850


	//   ....[154]....
        /*07b0*/ 	.word	0x00011880


	//   ....[155]....
        /*07b4*/ 	.word	0x000118b0


	//   ....[156]....
        /*07b8*/ 	.word	0x000118e0


	//   ....[157]....
        /*07bc*/ 	.word	0x000119a0


	//   ....[158]....
        /*07c0*/ 	.word	0x000119c0


	//   ....[159]....
        /*07c4*/ 	.word	0x00011a30


	//   ....[160]....
        /*07c8*/ 	.word	0x000120d0


	//   ....[161]....
        /*07cc*/ 	.word	0x00012670


	//   ....[162]....
        /*07d0*/ 	.word	0x00012760


	//   ....[163]....
        /*07d4*/ 	.word	0x00012800


	//   ....[164]....
        /*07d8*/ 	.word	0x00012860


	//   ....[165]....
        /*07dc*/ 	.word	0x00012960


	//   ....[166]....
        /*07e0*/ 	.word	0x000129d0


	//   ....[167]....
        /*07e4*/ 	.word	0x00012ad0


	//   ....[168]....
        /*07e8*/ 	.word	0x00012b40


	//   ....[169]....
        /*07ec*/ 	.word	0x00012c40


	//   ....[170]....
        /*07f0*/ 	.word	0x00012cb0


	//   ....[171]....
        /*07f4*/ 	.word	0x00012db0


	//   ....[172]....
        /*07f8*/ 	.word	0x00012e20


	//   ....[173]....
        /*07fc*/ 	.word	0x00012f20


	//   ....[174]....
        /*0800*/ 	.word	0x00012f90


	//   ....[175]....
        /*0804*/ 	.word	0x00013090


	//   ....[176]....
        /*0808*/ 	.word	0x00013100


	//   ....[177]....
        /*080c*/ 	.word	0x000131e0


	//   ....[178]....
        /*0810*/ 	.word	0x000132d0


	//   ....[179]....
        /*0814*/ 	.word	0x00013340


	//   ....[180]....
        /*0818*/ 	.word	0x000133c0


	//   ....[181]....
        /*081c*/ 	.word	0x00013480


	//   ....[182]....
        /*0820*/ 	.word	0x00013500


	//   ....[183]....
        /*0824*/ 	.word	0x000135d0


	//   ....[184]....
        /*0828*/ 	.word	0x00013650


	//   ....[185]....
        /*082c*/ 	.word	0x00013720


	//   ....[186]....
        /*0830*/ 	.word	0x000137a0


	//   ....[187]....
        /*0834*/ 	.word	0x00013870


	//   ....[188]....
        /*0838*/ 	.word	0x000138f0


	//   ....[189]....
        /*083c*/ 	.word	0x000139c0


	//   ....[190]....
        /*0840*/ 	.word	0x00013a40


	//   ....[191]....
        /*0844*/ 	.word	0x00013b00


	//   ....[192]....
        /*0848*/ 	.word	0x00013b80


	//   ....[193]....
        /*084c*/ 	.word	0x00013c30


	//   ....[194]....
        /*0850*/ 	.word	0x00013d60


	//   ....[195]....
        /*0854*/ 	.word	0x00013e10


	//   ....[196]....
        /*0858*/ 	.word	0x00013e70


	//   ....[197]....
        /*085c*/ 	.word	0x00013f30


	//   ....[198]....
        /*0860*/ 	.word	0x00013f90


	//   ....[199]....
        /*0864*/ 	.word	0x00014050


	//   ....[200]....
        /*0868*/ 	.word	0x000140b0


	//   ....[201]....
        /*086c*/ 	.word	0x00014170


	//   ....[202]....
        /*0870*/ 	.word	0x000141d0


	//   ....[203]....
        /*0874*/ 	.word	0x00014290


	//   ....[204]....
        /*0878*/ 	.word	0x000142f0


	//   ....[205]....
        /*087c*/ 	.word	0x000143b0


	//   ....[206]....
        /*0880*/ 	.word	0x00014410


	//   ....[207]....
        /*0884*/ 	.word	0x000144d0


	//   ....[208]....
        /*0888*/ 	.word	0x00014530


	//   ....[209]....
        /*088c*/ 	.word	0x000145f0


	//   ....[210]....
        /*0890*/ 	.word	0x000146e0


	//   ....[211]....
        /*0894*/ 	.word	0x00014780


	//   ....[212]....
        /*0898*/ 	.word	0x000147e0


	//   ....[213]....
        /*089c*/ 	.word	0x000148c0


	//   ....[214]....
        /*08a0*/ 	.word	0x00014920


	//   ....[215]....
        /*08a4*/ 	.word	0x00014a00


	//   ....[216]....
        /*08a8*/ 	.word	0x00014a60


	//   ....[217]....
        /*08ac*/ 	.word	0x00014b40


	//   ....[218]....
        /*08b0*/ 	.word	0x00014ba0


	//   ....[219]....
        /*08b4*/ 	.word	0x00014c80


	//   ....[220]....
        /*08b8*/ 	.word	0x00014ce0


	//   ....[221]....
        /*08bc*/ 	.word	0x00014dc0


	//   ....[222]....
        /*08c0*/ 	.word	0x00014e20


	//   ....[223]....
        /*08c4*/ 	.word	0x00014f00


	//   ....[224]....
        /*08c8*/ 	.word	0x00014f60


	//   ....[225]....
        /*08cc*/ 	.word	0x00015030


	//   ....[226]....
        /*08d0*/ 	.word	0x00015150


	//   ....[227]....
        /*08d4*/ 	.word	0x000151f0


	//   ....[228]....
        /*08d8*/ 	.word	0x000152b0


	//   ....[229]....
        /*08dc*/ 	.word	0x00015380


	//   ....[230]....
        /*08e0*/ 	.word	0x000153e0


	//   ....[231]....
        /*08e4*/ 	.word	0x000154c0


	//   ....[232]....
        /*08e8*/ 	.word	0x00015520


	//   ....[233]....
        /*08ec*/ 	.word	0x000155f0


	//   ....[234]....
        /*08f0*/ 	.word	0x00015650


	//   ....[235]....
        /*08f4*/ 	.word	0x00015720


	//   ....[236]....
        /*08f8*/ 	.word	0x00015780


	//   ....[237]....
        /*08fc*/ 	.word	0x00015860


	//   ....[238]....
        /*0900*/ 	.word	0x000158c0


	//   ....[239]....
        /*0904*/ 	.word	0x00015990


	//   ....[240]....
        /*0908*/ 	.word	0x000159f0


	//   ....[241]....
        /*090c*/ 	.word	0x00015ab0


	//   ....[242]....
        /*0910*/ 	.word	0x00015b40


	//   ....[243]....
        /*0914*/ 	.word	0x00015be0


	//   ....[244]....
        /*0918*/ 	.word	0x00015d00


	//   ....[245]....
        /*091c*/ 	.word	0x00015d70


	//   ....[246]....
        /*0920*/ 	.word	0x00015de0


	//   ....[247]....
        /*0924*/ 	.word	0x00015e50


	//   ....[248]....
        /*0928*/ 	.word	0x00015ec0


	//   ....[249]....
        /*092c*/ 	.word	0x00015f40


	//   ....[250]....
        /*0930*/ 	.word	0x00015fd0


	//   ....[251]....
        /*0934*/ 	.word	0x00016060


	//   ....[252]....
        /*0938*/ 	.word	0x000160d0


	//   ....[253]....
        /*093c*/ 	.word	0x00016140


	//   ....[254]....
        /*0940*/ 	.word	0x000161b0


	//   ....[255]....
        /*0944*/ 	.word	0x00016230


	//   ....[0]....
        /*0948*/ 	.word	0x000162a0


	//   ....[1]....
        /*094c*/ 	.word	0x00016340


	//   ....[2]....
        /*0950*/ 	.word	0x000163d0


	//   ....[3]....
        /*0954*/ 	.word	0x000164f0


	//----- nvinfo : EIATTR_REG_RECONFIG
	.align		4
.L_1053:
        /*0958*/ 	.byte	0x01, 0x54
	.zero		2


	//----- nvinfo : EIATTR_SYSCALL_OFFSETS
	.align		4
        /*095c*/ 	.byte	0x04, 0x46
        /*095e*/ 	.short	(.L_1055 - .L_1054)


	//   ....[0]....
.L_1054:
        /*0960*/ 	.word	0x00001760


	//   ....[1]....
        /*0964*/ 	.word	0x0000de70


	//   ....[2]....
        /*0968*/ 	.word	0x0000dfc0


	//   ....[3]....
        /*096c*/ 	.word	0x0000e0b0


	//   ....[4]....
        /*0970*/ 	.word	0x0000f040


	//----- nvinfo : EIATTR_MBARRIER_INSTR_OFFSETS
	.align		4
.L_1055:
        /*0974*/ 	.byte	0x04, 0x39
        /*0976*/ 	.short	(.L_1057 - .L_1056)


	//   ....[0]....
.L_1056:
        /*0978*/ 	.word	0x00000180
        /*097c*/ 	.word	0x000000ff
        /*0980*/ 	.word	0x00028800
        /*0984*/ 	.short	0x0100
        /*0986*/ 	.byte	0x08
	.zero		1


	//   ....[1]....
        /*0988*/ 	.word	0x00000190
        /*098c*/ 	.word	0x000000ff
        /*0990*/ 	.word	0x00028820
        /*0994*/ 	.short	0x0100
        /*0996*/ 	.byte	0x08
	.zero		1


	//   ....[2]....
        /*0998*/ 	.word	0x00000280
        /*099c*/ 	.word	0x000000ff
        /*09a0*/ 	.word	0x00028830
        /*09a4*/ 	.short	0x0100
        /*09a6*/ 	.byte	0x08
	.zero		1


	//   ....[3]....
        /*09a8*/ 	.word	0x00000290
        /*09ac*/ 	.word	0x000000ff
        /*09b0*/ 	.word	0x00028840
        /*09b4*/ 	.short	0x0100
        /*09b6*/ 	.byte	0x08
	.zero		1


	//   ....[4]....
        /*09b8*/ 	.word	0x000002a0
        /*09bc*/ 	.word	0x000000ff
        /*09c0*/ 	.word	0x00028838
        /*09c4*/ 	.short	0x0100
        /*09c6*/ 	.byte	0x08
	.zero		1


	//   ....[5]....
        /*09c8*/ 	.word	0x000002b0
        /*09cc*/ 	.word	0x000000ff
        /*09d0*/ 	.word	0x00028848
        /*09d4*/ 	.short	0x0100
        /*09d6*/ 	.byte	0x08
	.zero		1


	//   ....[6]....
        /*09d8*/ 	.word	0x000003e0
        /*09dc*/ 	.word	0x000000ff
        /*09e0*/ 	.word	0x00028850
        /*09e4*/ 	.short	0x0100
        /*09e6*/ 	.byte	0x08
	.zero		1


	//   ....[7]....
        /*09e8*/ 	.word	0x000003f0
        /*09ec*/ 	.word	0x000000ff
        /*09f0*/ 	.word	0x00028860
        /*09f4*/ 	.short	0x0100
        /*09f6*/ 	.byte	0x08
	.zero		1


	//   ....[8]....
        /*09f8*/ 	.word	0x00000400
        /*09fc*/ 	.word	0x000000ff
        /*0a00*/ 	.word	0x00028858
        /*0a04*/ 	.short	0x0100
        /*0a06*/ 	.byte	0x08
	.zero		1


	//   ....[9]....
        /*0a08*/ 	.word	0x00000410
        /*0a0c*/ 	.word	0x000000ff
        /*0a10*/ 	.word	0x00028868
        /*0a14*/ 	.short	0x0100
        /*0a16*/ 	.byte	0x08
	.zero		1


	//   ....[10]....
        /*0a18*/ 	.word	0x00000500
        /*0a1c*/ 	.word	0x000000ff
        /*0a20*/ 	.word	0x00028870
        /*0a24*/ 	.short	0x0100
        /*0a26*/ 	.byte	0x06
	.zero		1


	//   ....[11]....
        /*0a28*/ 	.word	0x00000510
        /*0a2c*/ 	.word	0x000000ff
        /*0a30*/ 	.word	0x00028880
        /*0a34*/ 	.short	0x0100
        /*0a36*/ 	.byte	0x06
	.zero		1


	//   ....[12]....
        /*0a38*/ 	.word	0x00000520
        /*0a3c*/ 	.word	0x000000ff
        /*0a40*/ 	.word	0x00028878
        /*0a44*/ 	.short	0x0100
        /*0a46*/ 	.byte	0x06
	.zero		1


	//   ....[13]....
        /*0a48*/ 	.word	0x00000530
        /*0a4c*/ 	.word	0x000000ff
        /*0a50*/ 	.word	0x00028888
        /*0a54*/ 	.short	0x0100
        /*0a56*/ 	.byte	0x06
	.zero		1


	//   ....[14]....
        /*0a58*/ 	.word	0x00000660
        /*0a5c*/ 	.word	0x000000ff
        /*0a60*/ 	.word	0x00028890
        /*0a64*/ 	.short	0x0100
        /*0a66*/ 	.byte	0x08
	.zero		1


	//   ....[15]....
        /*0a68*/ 	.word	0x00000670
        /*0a6c*/ 	.word	0x000000ff
        /*0a70*/ 	.word	0x000288a0
        /*0a74*/ 	.short	0x0100
        /*0a76*/ 	.byte	0x08
	.zero		1


	//   ....[16]....
        /*0a78*/ 	.word	0x00000680
        /*0a7c*/ 	.word	0x000000ff
        /*0a80*/ 	.word	0x00028898
        /*0a84*/ 	.short	0x0100
        /*0a86*/ 	.byte	0x08
	.zero		1


	//   ....[17]....
        /*0a88*/ 	.word	0x00000690
        /*0a8c*/ 	.word	0x000000ff
        /*0a90*/ 	.word	0x000288a8
        /*0a94*/ 	.short	0x0100
        /*0a96*/ 	.byte	0x08
	.zero		1


	//   ....[18]....
        /*0a98*/ 	.word	0x000007d0
        /*0a9c*/ 	.word	0x000000ff
        /*0aa0*/ 	.word	0x000288b0
        /*0aa4*/ 	.short	0x0100
        /*0aa6*/ 	.byte	0x08
	.zero		1


	//   ....[19]....
        /*0aa8*/ 	.word	0x000007e0
        /*0aac*/ 	.word	0x000000ff
        /*0ab0*/ 	.word	0x000288c0
        /*0ab4*/ 	.short	0x0100
        /*0ab6*/ 	.byte	0x08
	.zero		1


	//   ....[20]....
        /*0ab8*/ 	.word	0x000007f0
        /*0abc*/ 	.word	0x000000ff
        /*0ac0*/ 	.word	0x000288b8
        /*0ac4*/ 	.short	0x0100
        /*0ac6*/ 	.byte	0x08
	.zero		1


	//   ....[21]....
        /*0ac8*/ 	.word	0x00000800
        /*0acc*/ 	.word	0x000000ff
        /*0ad0*/ 	.word	0x000288c8
        /*0ad4*/ 	.short	0x0100
        /*0ad6*/ 	.byte	0x08
	.zero		1


	//   ....[22]....
        /*0ad8*/ 	.word	0x000017e0
        /*0adc*/ 	.word	0x000000ff
        /*0ae0*/ 	.word	0x00028800
        /*0ae4*/ 	.short	0x010a
        /*0ae6*/ 	.byte	0x29
	.zero		1


	//   ....[23]....
        /*0ae8*/ 	.word	0x00001860
        /*0aec*/ 	.word	0x00000000
        /*0af0*/ 	.word	0x00028830
        /*0af4*/ 	.short	0x010a
        /*0af6*/ 	.byte	0x3f
	.zero		1


	//   ....[24]....
        /*0af8*/ 	.word	0x000018a0
        /*0afc*/ 	.word	0x00000000
        /*0b00*/ 	.word	0x00028830
        /*0b04*/ 	.short	0x010a
        /*0b06*/ 	.byte	0x3f
	.zero		1


	//   ....[25]....
        /*0b08*/ 	.word	0x00003450
        /*0b0c*/ 	.word	0x000000ff
        /*0b10*/ 	.word	0x00000000
        /*0b14*/ 	.short	0x0101
        /*0b16*/ 	.byte	0x06
	.zero		1


	//   ....[26]....
        /*0b18*/ 	.word	0x00004540
        /*0b1c*/ 	.word	0x000000ff
        /*0b20*/ 	.word	0x00028830
        /*0b24*/ 	.short	0x010a
        /*0b26*/ 	.byte	0x06
	.zero		1


	//   ....[27]....
        /*0b28*/ 	.word	0x00004580
        /*0b2c*/ 	.word	0x000000ff
        /*0b30*/ 	.word	0x00028830
        /*0b34*/ 	.short	0x010a
        /*0b36*/ 	.byte	0x06
	.zero		1


	//   ....[28]....
        /*0b38*/ 	.word	0x000048d0
        /*0b3c*/ 	.word	0x000000ff
        /*0b40*/ 	.word	0x00028850
        /*0b44*/ 	.short	0x010a
        /*0b46*/ 	.byte	0x06
	.zero		1


	//   ....[29]....
        /*0b48*/ 	.word	0x00004910
        /*0b4c*/ 	.word	0x000000ff
        /*0b50*/ 	.word	0x00028850
        /*0b54*/ 	.short	0x010a
        /*0b56*/ 	.byte	0x06
	.zero		1


	//   ....[30]....
        /*0b58*/ 	.word	0x000054c0
        /*0b5c*/ 	.word	0x000000ff
        /*0b60*/ 	.word	0x00000000
        /*0b64*/ 	.short	0x0101
        /*0b66*/ 	.byte	0x06
	.zero		1


	//   ....[31]....
        /*0b68*/ 	.word	0x00007060
        /*0b6c*/ 	.word	0x000000ff
        /*0b70*/ 	.word	0x00000000
        /*0b74*/ 	.short	0x0101
        /*0b76*/ 	.byte	0x06
	.zero		1


	//   ....[32]....
        /*0b78*/ 	.word	0x00007740
        /*0b7c*/ 	.word	0x000000ff
        /*0b80*/ 	.word	0x00028830
        /*0b84*/ 	.short	0x010a
        /*0b86*/ 	.byte	0x06
	.zero		1


	//   ....[33]....
        /*0b88*/ 	.word	0x00007780
        /*0b8c*/ 	.word	0x000000ff
        /*0b90*/ 	.word	0x00028830
        /*0b94*/ 	.short	0x010a
        /*0b96*/ 	.byte	0x06
	.zero		1


	//   ....[34]....
        /*0b98*/ 	.word	0x00007aa0
        /*0b9c*/ 	.word	0x000000ff
        /*0ba0*/ 	.word	0x00028850
        /*0ba4*/ 	.short	0x010a
        /*0ba6*/ 	.byte	0x06
	.zero		1


	//   ....[35]....
        /*0ba8*/ 	.word	0x00007ae0
        /*0bac*/ 	.word	0x000000ff
        /*0bb0*/ 	.word	0x00028850
        /*0bb4*/ 	.short	0x010a
        /*0bb6*/ 	.byte	0x06
	.zero		1


	//   ....[36]....
        /*0bb8*/ 	.word	0x000083a0
        /*0bbc*/ 	.word	0x000000ff
        /*0bc0*/ 	.word	0x00000000
        /*0bc4*/ 	.short	0x0101
        /*0bc6*/ 	.byte	0x06
	.zero		1


	//   ....[37]....
        /*0bc8*/ 	.word	0x00009890
        /*0bcc*/ 	.word	0x000000ff
        /*0bd0*/ 	.word	0x00000000
        /*0bd4*/ 	.short	0x0101
        /*0bd6*/ 	.byte	0x06
	.zero		1


	//   ....[38]....
        /*0bd8*/ 	.word	0x00009ea0
        /*0bdc*/ 	.word	0x000000ff
        /*0be0*/ 	.word	0x00028850
        /*0be4*/ 	.short	0x010a
        /*0be6*/ 	.byte	0x05
	.zero		1


	//   ....[39]....
        /*0be8*/ 	.word	0x00009ee0
        /*0bec*/ 	.word	0x000000ff
        /*0bf0*/ 	.word	0x00028850
        /*0bf4*/ 	.short	0x010a
        /*0bf6*/ 	.byte	0x05
	.zero		1


	//   ....[40]....
        /*0bf8*/ 	.word	0x0000a450
        /*0bfc*/ 	.word	0x000000ff
        /*0c00*/ 	.word	0x00000000
        /*0c04*/ 	.short	0x0101
        /*0c06*/ 	.byte	0x04
	.zero		1


	//   ....[41]....
        /*0c08*/ 	.word	0x0000b9b0
        /*0c0c*/ 	.word	0x0000001c
        /*0c10*/ 	.word	0x00000000
        /*0c14*/ 	.short	0x0101
        /*0c16*/ 	.byte	0x3f
	.zero		1


	//   ....[42]....
        /*0c18*/ 	.word	0x0000e5c0
        /*0c1c*/ 	.word	0x00000007
        /*0c20*/ 	.word	0x00028840
        /*0c24*/ 	.short	0x010a
        /*0c26*/ 	.byte	0x3f
	.zero		1


	//   ....[43]....
        /*0c28*/ 	.word	0x0000ed40
        /*0c2c*/ 	.word	0x00000007
        /*0c30*/ 	.word	0x00028830
        /*0c34*/ 	.short	0x0107
        /*0c36*/ 	.byte	0x3f
	.zero		1


	//   ....[44]....
        /*0c38*/ 	.word	0x0000ee10
        /*0c3c*/ 	.word	0x00000007
        /*0c40*/ 	.word	0x00028830
        /*0c44*/ 	.short	0x0101
        /*0c46*/ 	.byte	0x3f
	.zero		1


	//   ....[45]....
        /*0c48*/ 	.word	0x0000f930
        /*0c4c*/ 	.word	0x00000016
        /*0c50*/ 	.word	0x00028800
        /*0c54*/ 	.short	0x0107
        /*0c56*/ 	.byte	0x3f
	.zero		1


	//   ....[46]....
        /*0c58*/ 	.word	0x0000fa40
        /*0c5c*/ 	.word	0x00000016
        /*0c60*/ 	.word	0x00028800
        /*0c64*/ 	.short	0x0101
        /*0c66*/ 	.byte	0x3f
	.zero		1


	//   ....[47]....
        /*0c68*/ 	.word	0x0000fa60
        /*0c6c*/ 	.word	0x00000016
        /*0c70*/ 	.word	0x00028820
        /*0c74*/ 	.short	0x010a
        /*0c76*/ 	.byte	0x3f
	.zero		1


	//   ....[48]....
        /*0c78*/ 	.word	0x0000fdf0
        /*0c7c*/ 	.word	0x00000006
        /*0c80*/ 	.word	0x00028840
        /*0c84*/ 	.short	0x010a
        /*0c86*/ 	.byte	0x3f
	.zero		1


	//   ....[49]....
        /*0c88*/ 	.word	0x00010310
        /*0c8c*/ 	.word	0x00000006
        /*0c90*/ 	.word	0x00028830
        /*0c94*/ 	.short	0x0107
        /*0c96*/ 	.byte	0x3f
	.zero		1


	//   ....[50]....
        /*0c98*/ 	.word	0x000103d0
        /*0c9c*/ 	.word	0x00000006
        /*0ca0*/ 	.word	0x00028830
        /*0ca4*/ 	.short	0x0101
        /*0ca6*/ 	.byte	0x3f
	.zero		1


	//   ....[51]....
        /*0ca8*/ 	.word	0x00010440
        /*0cac*/ 	.word	0x00000006
        /*0cb0*/ 	.word	0x00028860
        /*0cb4*/ 	.short	0x010a
        /*0cb6*/ 	.byte	0x3f
	.zero		1


	//   ....[52]....
        /*0cb8*/ 	.word	0x000109c0
        /*0cbc*/ 	.word	0x00000006
        /*0cc0*/ 	.word	0x00028850
        /*0cc4*/ 	.short	0x0107
        /*0cc6*/ 	.byte	0x3f
	.zero		1


	//   ....[53]....
        /*0cc8*/ 	.word	0x00010b20
        /*0ccc*/ 	.word	0x00000006
        /*0cd0*/ 	.word	0x00028850
        /*0cd4*/ 	.short	0x0101
        /*0cd6*/ 	.byte	0x3f
	.zero		1


	//   ....[54]....
        /*0cd8*/ 	.word	0x00010d30
        /*0cdc*/ 	.word	0x00000000
        /*0ce0*/ 	.word	0x00028860
        /*0ce4*/ 	.short	0x010a
        /*0ce6*/ 	.byte	0x3f
	.zero		1


	//   ....[55]....
        /*0ce8*/ 	.word	0x00011260
        /*0cec*/ 	.word	0x00000000
        /*0cf0*/ 	.word	0x00028850
        /*0cf4*/ 	.short	0x0107
        /*0cf6*/ 	.byte	0x3f
	.zero		1


	//   ....[56]....
        /*0cf8*/ 	.word	0x00011320
        /*0cfc*/ 	.word	0x00000000
        /*0d00*/ 	.word	0x00028850
        /*0d04*/ 	.short	0x0101
        /*0d06*/ 	.byte	0x3f
	.zero		1


	//   ....[57]....
        /*0d08*/ 	.word	0x00012050
        /*0d0c*/ 	.word	0x00000004
        /*0d10*/ 	.word	0x00028820
        /*0d14*/ 	.short	0x010a
        /*0d16*/ 	.byte	0x3f
	.zero		1


	//   ....[58]....
        /*0d18*/ 	.word	0x000121d0
        /*0d1c*/ 	.word	0x00000005
        /*0d20*/ 	.word	0x00028840
        /*0d24*/ 	.short	0x010a
        /*0d26*/ 	.byte	0x3f
	.zero		1


	//   ....[59]....
        /*0d28*/ 	.word	0x00012270
        /*0d2c*/ 	.word	0x00000019
        /*0d30*/ 	.word	0x00028840
        /*0d34*/ 	.short	0x010a
        /*0d36*/ 	.byte	0x3f
	.zero		1


	//   ....[60]....
        /*0d38*/ 	.word	0x000122b0
        /*0d3c*/ 	.word	0x00000005
        /*0d40*/ 	.word	0x00028860
        /*0d44*/ 	.short	0x010a
        /*0d46*/ 	.byte	0x3f
	.zero		1


	//   ....[61]....
        /*0d48*/ 	.word	0x000122f0
        /*0d4c*/ 	.word	0x00000019
        /*0d50*/ 	.word	0x00028860
        /*0d54*/ 	.short	0x010a
        /*0d56*/ 	.byte	0x3f
	.zero		1


	//   ....[62]....
        /*0d58*/ 	.word	0x00012360
        /*0d5c*/ 	.word	0x00000003
        /*0d60*/ 	.word	0x00028800
        /*0d64*/ 	.short	0x010a
        /*0d66*/ 	.byte	0x3f
	.zero		1


	//   ....[63]....
        /*0d68*/ 	.word	0x000123b0
        /*0d6c*/ 	.word	0x00000000
        /*0d70*/ 	.word	0x00028830
        /*0d74*/ 	.short	0x010a
        /*0d76*/ 	.byte	0x3f
	.zero		1


	//   ....[64]....
        /*0d78*/ 	.word	0x00012410
        /*0d7c*/ 	.word	0x00000007
        /*0d80*/ 	.word	0x00028830
        /*0d84*/ 	.short	0x010a
        /*0d86*/ 	.byte	0x3f
	.zero		1


	//   ....[65]....
        /*0d88*/ 	.word	0x00012470
        /*0d8c*/ 	.word	0x00000007
        /*0d90*/ 	.word	0x00028850
        /*0d94*/ 	.short	0x010a
        /*0d96*/ 	.byte	0x3f
	.zero		1


	//   ....[66]....
        /*0d98*/ 	.word	0x000124d0
        /*0d9c*/ 	.word	0x00000005
        /*0da0*/ 	.word	0x00028830
        /*0da4*/ 	.short	0x010a
        /*0da6*/ 	.byte	0x3f
	.zero		1


	//   ....[67]....
        /*0da8*/ 	.word	0x00012530
        /*0dac*/ 	.word	0x00000005
        /*0db0*/ 	.word	0x00028850
        /*0db4*/ 	.short	0x010a
        /*0db6*/ 	.byte	0x3f
	.zero		1


	//   ....[68]....
        /*0db8*/ 	.word	0x00012590
        /*0dbc*/ 	.word	0x00000006
        /*0dc0*/ 	.word	0x00028850
        /*0dc4*/ 	.short	0x010a
        /*0dc6*/ 	.byte	0x3f
	.zero		1


	//   ....[69]....
        /*0dc8*/ 	.word	0x000126b0
        /*0dcc*/ 	.word	0x00000007
        /*0dd0*/ 	.word	0x00028840
        /*0dd4*/ 	.short	0x010a
        /*0dd6*/ 	.byte	0x3f
	.zero		1


	//   ....[70]....
        /*0dd8*/ 	.word	0x00013c60
        /*0ddc*/ 	.word	0x00000016
        /*0de0*/ 	.word	0x00028820
        /*0de4*/ 	.short	0x010a
        /*0de6*/ 	.byte	0x3f
	.zero		1


	//   ....[71]....
        /*0de8*/ 	.word	0x00013cb0
        /*0dec*/ 	.word	0x00000006
        /*0df0*/ 	.word	0x00028840
        /*0df4*/ 	.short	0x010a
        /*0df6*/ 	.byte	0x3f
	.zero		1


	//   ....[72]....
        /*0df8*/ 	.word	0x00014630
        /*0dfc*/ 	.word	0x00000006
        /*0e00*/ 	.word	0x00028860
        /*0e04*/ 	.short	0x010a
        /*0e06*/ 	.byte	0x3f
	.zero		1


	//   ....[73]....
        /*0e08*/ 	.word	0x000150a0
        /*0e0c*/ 	.word	0x00000000
        /*0e10*/ 	.word	0x00028860
        /*0e14*/ 	.short	0x010a
        /*0e16*/ 	.byte	0x3f
	.zero		1


	//   ....[74]....
        /*0e18*/ 	.word	0x00016410
        /*0e1c*/ 	.word	0x00000004
        /*0e20*/ 	.word	0x00028820
        /*0e24*/ 	.short	0x010a
        /*0e26*/ 	.byte	0x3f
	.zero		1


	//   ....[75]....
        /*0e28*/ 	.word	0x000165b0
        /*0e2c*/ 	.word	0x00000005
        /*0e30*/ 	.word	0x00028840
        /*0e34*/ 	.short	0x010a
        /*0e36*/ 	.byte	0x3f
	.zero		1


	//   ....[76]....
        /*0e38*/ 	.word	0x00016600
        /*0e3c*/ 	.word	0x00000019
        /*0e40*/ 	.word	0x00028840
        /*0e44*/ 	.short	0x010a
        /*0e46*/ 	.byte	0x3f
	.zero		1


	//   ....[77]....
        /*0e48*/ 	.word	0x00016650
        /*0e4c*/ 	.word	0x00000005
        /*0e50*/ 	.word	0x00028860
        /*0e54*/ 	.short	0x010a
        /*0e56*/ 	.byte	0x3f
	.zero		1


	//----- nvinfo : EIATTR_NUM_MBARRIERS
	.align		4
.L_1057:
        /*0e58*/ 	.byte	0x03, 0x38
        /*0e5a*/ 	.short	0x0016


	//----- nvinfo : EIATTR_EXIT_INSTR_OFFSETS
	.align		4
        /*0e5c*/ 	.byte	0x04, 0x1c
        /*0e5e*/ 	.short	(.L_1059 - .L_1058)


	//   ....[0]....
.L_1058:
        /*0e60*/ 	.word	0x000009b0


	//   ....[1]....
        /*0e64*/ 	.word	0x0000c940


	//   ....[2]....
        /*0e68*/ 	.word	0x00012340


	//----- nvinfo : EIATTR_MAX_THREADS
	.align		4
.L_1059:
        /*0e6c*/ 	.byte	0x04, 0x05
        /*0e6e*/ 	.short	(.L_1061 - .L_1060)
.L_1060:
        /*0e70*/ 	.word	0x00000180
        /*0e74*/ 	.word	0x00000001
        /*0e78*/ 	.word	0x00000001


	//----- nvinfo : EIATTR_CRS_STACK_SIZE
	.align		4
.L_1061:
        /*0e7c*/ 	.byte	0x04, 0x1e
        /*0e7e*/ 	.short	(.L_1063 - .L_1062)
.L_1062:
        /*0e80*/ 	.word	0x00000000


	//----- nvinfo : EIATTR_CBANK_PARAM_SIZE
	.align		4
.L_1063:
        /*0e84*/ 	.byte	0x03, 0x19
        /*0e86*/ 	.short	0x0af0


	//----- nvinfo : EIATTR_PARAM_CBANK
	.align		4
        /*0e88*/ 	.byte	0x04, 0x0a
        /*0e8a*/ 	.short	(.L_1065 - .L_1064)
	.align		4
.L_1064:
        /*0e8c*/ 	.word	index@(.nv.constant0._ZN7cutlass13device_kernelIN5flash11enable_sm90INS1_16FlashAttnFwdSm90INS1_25CollectiveMainloopFwdSm90ILi2EN4cute5tupleIJNS5_1CILi1EEES8_S8_EEENS6_IJNS7_ILi128EEESA_SA_EEELi128ENS_10bfloat16_tEfNS_4arch4Sm90ELb1ELb0ELb1ELb1ELb1ELb0ELb0ELb1ELb1ELb1ELb0ELb0EEENS1_21CollectiveEpilogueFwdISB_S9_SC_SE_Li256ELb1ELb1ELb0ELb0EEENS1_36VarlenDynamicPersistentTileSchedulerILi128ELi128ELi256ELi128ELb0ELb1ELb1ELb1ELb1ELb1EEEEEEEEEvNT_6ParamsE)
        /*0e90*/ 	.short	0x0210
        /*0e92*/ 	.short	0x0af0


	//----- nvinfo : EIATTR_SW_WAR
	.align		4
.L_1065:
        /*0e94*/ 	.byte	0x04, 0x36
        /*0e96*/ 	.short	(.L_1067 - .L_1066)
.L_1066:
        /*0e98*/ 	.word	0x00000008
.L_1067:


//--------------------- .nv.info._ZN7cutlass13device_kernelIN5flash11enable_sm90INS1_16FlashAttnFwdSm90INS1_25CollectiveMainloopFwdSm90ILi2EN4cute5tupleIJNS5_1CILi1EEES8_S8_EEENS6_IJNS7_ILi128EEESA_SA_EEELi128ENS_10bfloat16_tEfNS_4arch4Sm90ELb1ELb0ELb1ELb1ELb1ELb1ELb0ELb1ELb1ELb1ELb0ELb0EEENS1_21CollectiveEpilogueFwdISB_S9_SC_SE_Li256ELb1ELb1ELb0ELb0EEENS1_36VarlenDynamicPersistentTileSchedulerILi128ELi128ELi256ELi128ELb0ELb1ELb1ELb1ELb1ELb1EEEEEEEEEvNT_6ParamsE --------------------------
	.section	.nv.info._ZN7cutlass13device_kernelIN5flash11enable_sm90INS1_16FlashAttnFwdSm90INS1_25CollectiveMainloopFwdSm90ILi2EN4cute5tupleIJNS5_1CILi1EEES8_S8_EEENS6_IJNS7_ILi128EEESA_SA_EEELi128ENS_10bfloat16_tEfNS_4arch4Sm90ELb1ELb0ELb1ELb1ELb1ELb1ELb0ELb1ELb1ELb1ELb0ELb0EEENS1_21CollectiveEpilogueFwdISB_S9_SC_SE_Li256ELb1ELb1ELb0ELb0EEENS1_36VarlenDynamicPersistentTileSchedulerILi128ELi128ELi256ELi128ELb0ELb1ELb1ELb1ELb1ELb1EEEEEEEEEvNT_6ParamsE,"",@"SHT_CUDA_INFO"
	.sectionflags	@""
	.align	4


	//----- nvinfo : EIATTR_CUDA_API_VERSION
	.align		4
        /*0000*/ 	.byte	0x04, 0x37
        /*0002*/ 	.short	(.L_1069 - .L_1068)
.L_1068:
        /*0004*/ 	.word	0x00000082


	//----- nvinfo : EIATTR_KPARAM_INFO
	.align		4
.L_1069:
        /*0008*/ 	.byte	0x04, 0x17
        /*000a*/ 	.short	(.L_1071 - .L_1070)
.L_1070:
        /*000c*/ 	.word	0x00000000
        /*0010*/ 	.short	0x0000
        /*0012*/ 	.short	0x0070
        /*0014*/ 	.byte	0x00, 0xf0, 0x01, 0x2a


	//----- nvinfo : EIATTR_SPARSE_MMA_MASK
	.align		4
.L_1071:
        /*0018*/ 	.byte	0x03, 0x50
        /*001a*/ 	.short	0x0000


	//----- nvinfo : EIATTR_MAXREG_COUNT
	.align		4
        /*001c*/ 	.byte	0x03, 0x1b
        /*001e*/ 	.short	0x00a8


	//----- nvinfo : EIATTR_NUM_BARRIERS
	.align		4
        /*0020*/ 	.byte	0x02, 0x4c
        /*0022*/ 	.byte	0x10
	.zero		1


	//----- nvinfo : EIATTR_EXTERNS
	.align		4
        /*0024*/ 	.byte	0x04, 0x0f
        /*0026*/ 	.short	(.L_1073 - .L_1072)


	//   ....[0]....
	.align		4
.L_1072:
        /*0028*/ 	.word	index@(__assertfail)


	//----- nvinfo : EIATTR_ANNOTATIONS
	.align		4
.L_1073:
        /*002c*/ 	.byte	0x04, 0x55
        /*002e*/ 	.short	(.L_1075 - .L_1074)


	//   ....[0]....
.L_1074:
        /* <DEDUP_REMOVED lines=16> */


	//----- nvinfo : EIATTR_MERCURY_ISA_VERSION
	.align		4
.L_1075:
        /*0118*/ 	.byte	0x03, 0x5f
        /*011a*/ 	.short	0x0101


	//----- nvinfo : EIATTR_UNUSED_LOAD_BYTE_OFFSET
	.align		4
        /*011c*/ 	.byte	0x04, 0x44
        /*011e*/ 	.short	(.L_1077 - .L_1076)


	//   ....[0]....
.L_1076:
        /*0120*/ 	.word	0x00000a60
        /*0124*/ 	.word	0x0000fff0


	//   ....[1]....
        /*0128*/ 	.word	0x00017860
        /*012c*/ 	.word	0x0000fff0


	//----- nvinfo : EIATTR_INT_WARP_WIDE_INSTR_OFFSETS
	.align		4
.L_1077:
        /*0130*/ 	.byte	0x04, 0x31
        /*0132*/ 	.short	(.L_1079 - .L_1078)


	//   ....[0]....
.L_1078:
        /*0134*/ 	.word	0x00000130


	//   ....[1]....
        /*0138*/ 	.word	0x00000170


	//   ....[2]....
        /*013c*/ 	.word	0x000001e0


	//   ....[3]....
        /*0140*/ 	.word	0x0001be20


	//   ....[4]....
        /*0144*/ 	.word	0x0001beb0


	//   ....[5]....
        /*0148*/ 	.word	0x0001edc0


	//   ....[6]....
        /*014c*/ 	.word	0x0001ee50


	//----- nvinfo : EIATTR_COOP_GROUP_MASK_REGIDS
	.align		4
.L_1079:
        /*0150*/ 	.byte	0x04, 0x29
        /*0152*/ 	.short	(.L_1081 - .L_1080)


	//   ....[0]....
.L_1080:
        /*0154*/ 	.word	0xffffffff


	//   ....[1]....
        /*0158*/ 	.word	0xffffffff


	//   ....[2]....
        /*015c*/ 	.word	0xffffffff


	//   ....[3]....
        /*0160*/ 	.word	0xffffffff


	//   ....[4]....
        /*0164*/ 	.word	0xffffffff


	//   ....[5]....
        /*0168*/ 	.word	0xffffffff


	//   ....[6]....
        /*016c*/ 	.word	0xffffffff


	//   ....[7]....
        /*0170*/ 	.word	0xffffffff


	//   ....[8]....
        /*0174*/ 	.word	0xffffffff


	//   ....[9]....
        /*0178*/ 	.word	0xffffffff


	//   ....[10]....
        /*017c*/ 	.word	0xffffffff


	//   ....[11]....
        /*0180*/ 	.word	0xffffffff


	//   ....[12]....
        /*0184*/ 	.word	0xffffffff


	//   ....[13]....
        /*0188*/ 	.word	0xffffffff


	//   ....[14]....
        /*018c*/ 	.word	0xffffffff


	//   ....[15]....
        /*0190*/ 	.word	0xffffffff


	//   ....[16]....
        /*0194*/ 	.word	0xffffffff


	//   ....[17]....
        /*0198*/ 	.word	0xffffffff


	//   ....[18]....
        /*019c*/ 	.word	0xffffffff


	//   ....[19]....
        /*01a0*/ 	.word	0xffffffff


	//   ....[20]....
        /*01a4*/ 	.word	0xffffffff


	//   ....[21]....
        /*01a8*/ 	.word	0xffffffff


	//   ....[22]....
        /*01ac*/ 	.word	0xffffffff


	//   ....[23]....
        /*01b0*/ 	.word	0xffffffff


	//   ....[24]....
        /*01b4*/ 	.word	0xffffffff


	//   ....[25]....
        /*01b8*/ 	.word	0xffffffff


	//   ....[26]....
        /*01bc*/ 	.word	0xffffffff


	//   ....[27]....
        /*01c0*/ 	.word	0xffffffff


	//   ....[28]....
        /*01c4*/ 	.word	0xffffffff


	//   ....[29]....
        /*01c8*/ 	.word	0xffffffff


	//   ....[30]....
        /*01cc*/ 	.word	0xffffffff


	//   ....[31]....
        /*01d0*/ 	.word	0xffffffff


	//   ....[32]....
        /*01d4*/ 	.word	0xffffffff


	//   ....[33]....
        /*01d8*/ 	.word	0xffffffff


	//   ....[34]....
        /*01dc*/ 	.word	0xffffffff


	//   ....[35]....
        /*01e0*/ 	.word	0xffffffff


	//   ....[36]....
        /*01e4*/ 	.word	0xffffffff


	//   ....[37]....
        /*01e8*/ 	.word	0xffffffff


	//   ....[38]....
        /*01ec*/ 	.word	0xffffffff


	//   ....[39]....
        /*01f0*/ 	.word	0xffffffff


	//   ....[40]....
        /*01f4*/ 	.word	0xffffffff


	//   ....[41]....
        /*01f8*/ 	.word	0xffffffff


	//   ....[42]....
        /*01fc*/ 	.word	0xffffffff


	//   ....[43]....
        /*0200*/ 	.word	0xffffffff


	//   ....[44]....
        /*0204*/ 	.word	0xffffffff


	//   ....[45]....
        /*0208*/ 	.word	0xffffffff


	//   ....[46]....
        /*020c*/ 	.word	0xffffffff


	//   ....[47]....
        /*0210*/ 	.word	0xffffffff


	//   ....[48]....
        /*0214*/ 	.word	0xffffffff


	//   ....[49]....
        /*0218*/ 	.word	0xffffffff


	//   ....[50]....
        /*021c*/ 	.word	0xffffffff


	//   ....[51]....
        /*0220*/ 	.word	0xffffffff


	//   ....[52]....
        /*0224*/ 	.word	0xffffffff


	//   ....[53]....
        /*0228*/ 	.word	0xffffffff


	//   ....[54]....
        /*022c*/ 	.word	0xffffffff


	//   ....[55]....
        /*0230*/ 	.word	0xffffffff


	//   ....[56]....
        /*0234*/ 	.word	0xffffffff


	//   ....[57]....
        /*0238*/ 	.word	0xffffffff


	//   ....[58]....
        /*023c*/ 	.word	0xffffffff


	//   ....[59]....
        /*0240*/ 	.word	0xffffffff


	//   ....[60]....
        /*0244*/ 	.word	0xffffffff


	//   ....[61]....
        /*0248*/ 	.word	0xffffffff


	//   ....[62]....
        /*024c*/ 	.word	0xffffffff


	//   ....[63]....
        /*0250*/ 	.word	0xffffffff


	//   ....[64]....
        /*0254*/ 	.word	0xffffffff


	//   ....[65]....
        /*0258*/ 	.word	0xffffffff


	//   ....[66]....
        /*025c*/ 	.word	0xffffffff


	//   ....[67]....
        /*0260*/ 	.word	0xffffffff


	//   ....[68]....
        /*0264*/ 	.word	0xffffffff


	//   ....[69]....
        /*0268*/ 	.word	0xffffffff


	//   ....[70]....
        /*026c*/ 	.word	0xffffffff


	//   ....[71]....
        /*0270*/ 	.word	0xffffffff


	//   ....[72]....
        /*0274*/ 	.word	0xffffffff


	//   ....[73]....
        /*0278*/ 	.word	0xffffffff


	//   ....[74]....
        /*027c*/ 	.word	0xffffffff


	//   ....[75]....
        /*0280*/ 	.word	0xffffffff


	//   ....[76]....
        /*0284*/ 	.word	0xffffffff


	//   ....[77]....
        /*0288*/ 	.word	0xffffffff


	//   ....[78]....
        /*028c*/ 	.word	0xffffffff


	//   ....[79]....
        /*0290*/ 	.word	0xffffffff


	//   ....[80]....
        /*0294*/ 	.word	0xffffffff


	//   ....[81]....
        /*0298*/ 	.word	0xffffffff


	//   ....[82]....
        /*029c*/ 	.word	0xffffffff


	//   ....[83]....
        /*02a0*/ 	.word	0xffffffff


	//   ....[84]....
        /*02a4*/ 	.word	0xffffffff


	//   ....[85]....
        /*02a8*/ 	.word	0xffffffff


	//   ....[86]....
        /*02ac*/ 	.word	0xffffffff


	//   ....[87]....
        /*02b0*/ 	.word	0xffffffff


	//   ....[88]....
        /*02b4*/ 	.word	0xffffffff


	//   ....[89]....
        /*02b8*/ 	.word	0xffffffff


	//   ....[90]....
        /*02bc*/ 	.word	0xffffffff


	//   ....[91]....
        /*02c0*/ 	.word	0xffffffff


	//   ....[92]....
        /*02c4*/ 	.word	0xffffffff


	//   ....[93]....
        /*02c8*/ 	.word	0xffffffff


	//   ....[94]....
        /*02cc*/ 	.word	0xffffffff


	//   ....[95]....
        /*02d0*/ 	.word	0xffffffff


	//   ....[96]....
        /*02d4*/ 	.word	0xffffffff


	//   ....[97]....
        /*02d8*/ 	.word	0xffffffff


	//   ....[98]....
        /*02dc*/ 	.word	0xffffffff


	//   ....[99]....
        /*02e0*/ 	.word	0xffffffff


	//   ....[100]....
        /*02e4*/ 	.word	0xffffffff


	//   ....[101]....
        /*02e8*/ 	.word	0xffffffff


	//   ....[102]....
        /*02ec*/ 	.word	0xffffffff


	//   ....[103]....
        /*02f0*/ 	.word	0xffffffff


	//   ....[104]....
        /*02f4*/ 	.word	0xffffffff


	//   ....[105]....
        /*02f8*/ 	.word	0xffffffff


	//   ....[106]....
        /*02fc*/ 	.word	0xffffffff


	//   ....[107]....
        /*0300*/ 	.word	0xffffffff


	//   ....[108]....
        /*0304*/ 	.word	0xffffffff


	//   ....[109]....
        /*0308*/ 	.word	0xffffffff


	//   ....[110]....
        /*030c*/ 	.word	0xffffffff


	//   ....[111]....
        /*0310*/ 	.word	0xffffffff


	//   ....[112]....
        /*0314*/ 	.word	0xffffffff


	//   ....[113]....
        /*0318*/ 	.word	0xffffffff


	//   ....[114]....
        /*031c*/ 	.word	0xffffffff


	//   ....[115]....
        /*0320*/ 	.word	0xffffffff


	//   ....[116]....
        /*0324*/ 	.word	0xffffffff


	//   ....[117]....
        /*0328*/ 	.word	0xffffffff


	//   ....[118]....
        /*032c*/ 	.word	0xffffffff


	//   ....[119]....
        /*0330*/ 	.word	0xffffffff


	//   ....[120]....
        /*0334*/ 	.word	0xffffffff


	//   ....[121]....
        /*0338*/ 	.word	0xffffffff


	//   ....[122]....
        /*033c*/ 	.word	0xffffffff


	//   ....[123]....
        /*0340*/ 	.word	0xffffffff


	//   ....[124]....
        /*0344*/ 	.word	0xffffffff


	//   ....[125]....
        /*0348*/ 	.word	0xffffffff


	//   ....[126]....
        /*034c*/ 	.word	0xffffffff


	//   ....[127]....
        /*0350*/ 	.word	0xffffffff


	//   ....[128]....
        /*0354*/ 	.word	0xffffffff


	//   ....[129]....
        /*0358*/ 	.word	0xffffffff


	//   ....[130]....
        /*035c*/ 	.word	0xffffffff


	//   ....[131]....
        /*0360*/ 	.word	0xffffffff


	//   ....[132]....
        /*0364*/ 	.word	0xffffffff


	//   ....[133]....
        /*0368*/ 	.word	0xffffffff


	//   ....[134]....
        /*036c*/ 	.word	0xffffffff


	//   ....[135]....
        /*0370*/ 	.word	0xffffffff


	//   ....[136]....
        /*0374*/ 	.word	0xffffffff


	//   ....[137]....
        /*0378*/ 	.word	0xffffffff


	//   ....[138]....
        /*037c*/ 	.word	0xffffffff


	//   ....[139]....
        /*0380*/ 	.word	0xffffffff


	//   ....[140]....
        /*0384*/ 	.word	0xffffffff


	//   ....[141]....
        /*0388*/ 	.word	0xffffffff


	//   ....[142]....
        /*038c*/ 	.word	0xffffffff


	//   ....[143]....
        /*0390*/ 	.word	0xffffffff


	//   ....[144]....
        /*0394*/ 	.word	0xffffffff


	//   ....[145]....
        /*0398*/ 	.word	0xffffffff


	//   ....[146]....
        /*039c*/ 	.word	0xffffffff


	//   ....[147]....
        /*03a0*/ 	.word	0xffffffff


	//   ....[148]....
        /*03a4*/ 	.word	0xffffffff


	//   ....[149]....
        /*03a8*/ 	.word	0xffffffff


	//   ....[150]....
        /*03ac*/ 	.word	0xffffffff


	//   ....[151]....
        /*03b0*/ 	.word	0xffffffff


	//   ....[152]....
        /*03b4*/ 	.word	0xffffffff


	//   ....[153]....
        /*03b8*/ 	.word	0xffffffff


	//   ....[154]....
        /*03bc*/ 	.word	0xffffffff


	//   ....[155]....
        /*03c0*/ 	.word	0xffffffff


	//   ....[156]....
        /*03c4*/ 	.word	0xffffffff


	//   ....[157]....
        /*03c8*/ 	.word	0xffffffff


	//   ....[158]....
        /*03cc*/ 	.word	0xffffffff


	//   ....[159]....
        /*03d0*/ 	.word	0xffffffff


	//   ....[160]....
        /*03d4*/ 	.word	0xffffffff


	//   ....[161]....
        /*03d8*/ 	.word	0xffffffff


	//   ....[162]....
        /*03dc*/ 	.word	0xffffffff


	//   ....[163]....
        /*03e0*/ 	.word	0xffffffff


	//   ....[164]....
        /*03e4*/ 	.word	0xffffffff


	//   ....[165]....
        /*03e8*/ 	.word	0xffffffff


	//   ....[166]....
        /*03ec*/ 	.word	0xffffffff


	//   ....[167]....
        /*03f0*/ 	.word	0xffffffff


	//   ....[168]....
        /*03f4*/ 	.word	0xffffffff


	//   ....[169]....
        /*03f8*/ 	.word	0xffffffff


	//   ....[170]....
        /*03fc*/ 	.word	0xffffffff


	//   ....[171]....
        /*0400*/ 	.word	0xffffffff


	//   ....[172]....
        /*0404*/ 	.word	0xffffffff


	//   ....[173]....
        /*0408*/ 	.word	0xffffffff


	//   ....[174]....
        /*040c*/ 	.word	0xffffffff


	//   ....[175]....
        /*0410*/ 	.word	0xffffffff


	//   ....[176]....
        /*0414*/ 	.word	0xffffffff


	//   ....[177]....
        /*0418*/ 	.word	0xffffffff


	//   ....[178]....
        /*041c*/ 	.word	0xffffffff


	//   ....[179]....
        /*0420*/ 	.word	0xffffffff


	//   ....[180]....
        /*0424*/ 	.word	0xffffffff


	//   ....[181]....
        /*0428*/ 	.word	0xffffffff


	//   ....[182]....
        /*042c*/ 	.word	0xffffffff


	//   ....[183]....
        /*0430*/ 	.word	0xffffffff


	//   ....[184]....
        /*0434*/ 	.word	0xffffffff


	//   ....[185]....
        /*0438*/ 	.word	0xffffffff


	//   ....[186]....
        /*043c*/ 	.word	0xffffffff


	//   ....[187]....
        /*0440*/ 	.word	0xffffffff


	//   ....[188]....
        /*0444*/ 	.word	0xffffffff


	//   ....[189]....
        /*0448*/ 	.word	0xffffffff


	//   ....[190]....
        /*044c*/ 	.word	0xffffffff


	//   ....[191]....
        /*0450*/ 	.word	0xffffffff


	//   ....[192]....
        /*0454*/ 	.word	0xffffffff


	//   ....[193]....
        /*0458*/ 	.word	0xffffffff


	//   ....[194]....
        /*045c*/ 	.word	0xffffffff


	//   ....[195]....
        /*0460*/ 	.word	0xffffffff


	//   ....[196]....
        /*0464*/ 	.word	0xffffffff


	//   ....[197]....
        /*0468*/ 	.word	0xffffffff


	//   ....[198]....
        /*046c*/ 	.word	0xffffffff


	//   ....[199]....
        /*0470*/ 	.word	0xffffffff


	//   ....[200]....
        /*0474*/ 	.word	0xffffffff


	//   ....[201]....
        /*0478*/ 	.word	0xffffffff


	//   ....[202]....
        /*047c*/ 	.word	0xffffffff


	//   ....[203]....
        /*0480*/ 	.word	0xffffffff


	//   ....[204]....
        /*0484*/ 	.word	0xffffffff


	//   ....[205]....
        /*0488*/ 	.word	0xffffffff


	//   ....[206]....
        /*048c*/ 	.word	0xffffffff


	//   ....[207]....
        /*0490*/ 	.word	0xffffffff


	//   ....[208]....
        /*0494*/ 	.word	0xffffffff


	//   ....[209]....
        /*0498*/ 	.word	0xffffffff


	//   ....[210]....
        /*049c*/ 	.word	0xffffffff


	//   ....[211]....
        /*04a0*/ 	.word	0xffffffff


	//   ....[212]....
        /*04a4*/ 	.word	0xffffffff


	//   ....[213]....
        /*04a8*/ 	.word	0xffffffff


	//   ....[214]....
        /*04ac*/ 	.word	0xffffffff


	//   ....[215]....
        /*04b0*/ 	.word	0xffffffff


	//   ....[216]....
        /*04b4*/ 	.word	0xffffffff


	//   ....[217]....
        /*04b8*/ 	.word	0xffffffff


	//   ....[218]....
        /*04bc*/ 	.word	0xffffffff


	//   ....[219]....
        /*04c0*/ 	.word	0xffffffff


	//   ....[220]....
        /*04c4*/ 	.word	0xffffffff


	//   ....[221]....
        /*04c8*/ 	.word	0xffffffff


	//   ....[222]....
        /*04cc*/ 	.word	0xffffffff


	//   ....[223]....
        /*04d0*/ 	.word	0xffffffff


	//   ....[224]....
        /*04d4*/ 	.word	0xffffffff


	//   ....[225]....
        /*04d8*/ 	.word	0xffffffff


	//   ....[226]....
        /*04dc*/ 	.word	0xffffffff


	//   ....[227]....
        /*04e0*/ 	.word	0x0500000f


	//   ....[228]....
        /*04e4*/ 	.word	0x0500000f


	//   ....[229]....
        /*04e8*/ 	.word	0x0500000f


	//   ....[230]....
        /*04ec*/ 	.word	0x0500000f


	//   ....[231]....
        /*04f0*/ 	.word	0x0500000f


	//   ....[232]....
        /*04f4*/ 	.word	0x0500000f


	//   ....[233]....
        /*04f8*/ 	.word	0x0500000f


	//   ....[234]....
        /*04fc*/ 	.word	0x0500000f


	//   ....[235]....
        /*0500*/ 	.word	0x0500000f


	//   ....[236]....
        /*0504*/ 	.word	0x0500000f


	//   ....[237]....
        /*0508*/ 	.word	0x0500000f


	//   ....[238]....
        /*050c*/ 	.word	0x0500000f


	//   ....[239]....
        /*0510*/ 	.word	0x0500000f


	//   ....[240]....
        /*0514*/ 	.word	0x0500000f


	//   ....[241]....
        /*0518*/ 	.word	0x0500000f


	//   ....[242]....
        /*051c*/ 	.word	0x0500000f


	//   ....[243]....
        /*0520*/ 	.word	0x0500000f


	//   ....[244]....
        /*0524*/ 	.word	0x0500000f


	//   ....[245]....
        /*0528*/ 	.word	0x0500000f


	//   ....[246]....
        /*052c*/ 	.word	0x0500000f


	//   ....[247]....
        /*0530*/ 	.word	0x0500000f


	//   ....[248]....
        /*0534*/ 	.word	0x0500000f


	//   ....[249]....
        /*0538*/ 	.word	0x0500000f


	//   ....[250]....
        /*053c*/ 	.word	0x0500000f


	//   ....[251]....
        /*0540*/ 	.word	0x0500000f


	//   ....[252]....
        /*0544*/ 	.word	0x0500000f


	//   ....[253]....
        /*0548*/ 	.word	0x0500000f


	//   ....[254]....
        /*054c*/ 	.word	0x0500000f


	//   ....[255]....
        /*0550*/ 	.word	0x0500000f


	//   ....[0]....
        /*0554*/ 	.word	0x0500000f


	//   ....[1]....
        /*0558*/ 	.word	0x0500000f


	//   ....[2]....
        /*055c*/ 	.word	0x0500000f


	//   ....[3]....
        /*0560*/ 	.word	0x0500000f


	//   ....[4]....
        /*0564*/ 	.word	0x0500000f


	//   ....[5]....
        /*0568*/ 	.word	0x0500000f


	//   ....[6]....
        /*056c*/ 	.word	0x0500000f


	//   ....[7]....
        /*0570*/ 	.word	0x0500000f


	//   ....[8]....
        /*0574*/ 	.word	0x0500000f


	//   ....[9]....
        /*0578*/ 	.word	0x0500000f


	//   ....[10]....
        /*057c*/ 	.word	0x0500000f


	//   ....[11]....
        /*0580*/ 	.word	0x0500000f


	//   ....[12]....
        /*0584*/ 	.word	0x0500000f


	//   ....[13]....
        /*0588*/ 	.word	0x0500000f


	//   ....[14]....
        /*058c*/ 	.word	0x0500000f


	//   ....[15]....
        /*0590*/ 	.word	0x0500000f


	//   ....[16]....
        /*0594*/ 	.word	0x0500000f


	//   ....[17]....
        /*0598*/ 	.word	0x0500000f


	//   ....[18]....
        /*059c*/ 	.word	0x0500000f


	//   ....[19]....
        /*05a0*/ 	.word	0x0500000f


	//   ....[20]....
        /*05a4*/ 	.word	0x0500000f


	//   ....[21]....
        /*05a8*/ 	.word	0x0500000f


	//   ....[22]....
        /*05ac*/ 	.word	0x0500000f


	//   ....[23]....
        /*05b0*/ 	.word	0x0500000f


	//   ....[24]....
        /*05b4*/ 	.word	0x0500000f


	//   ....[25]....
        /*05b8*/ 	.word	0x0500000f


	//   ....[26]....
        /*05bc*/ 	.word	0x0500000f


	//   ....[27]....
        /*05c0*/ 	.word	0x0500000f


	//   ....[28]....
        /*05c4*/ 	.word	0x0500000f


	//   ....[29]....
        /*05c8*/ 	.word	0x0500000f


	//   ....[30]....
        /*05cc*/ 	.word	0x0500000f


	//   ....[31]....
        /*05d0*/ 	.word	0x0500000f


	//   ....[32]....
        /*05d4*/ 	.word	0x0500000f


	//   ....[33]....
        /*05d8*/ 	.word	0x0500000f


	//   ....[34]....
        /*05dc*/ 	.word	0x0500000f


	//   ....[35]....
        /*05e0*/ 	.word	0x0500000f


	//   ....[36]....
        /*05e4*/ 	.word	0x0500000f


	//   ....[37]....
        /*05e8*/ 	.word	0x0500000f


	//   ....[38]....
        /*05ec*/ 	.word	0x0500000f


	//   ....[39]....
        /*05f0*/ 	.word	0x0500000f


	//   ....[40]....
        /*05f4*/ 	.word	0x0500000f


	//   ....[41]....
        /*05f8*/ 	.word	0x0500000f


	//   ....[42]....
        /*05fc*/ 	.word	0x0500000f


	//   ....[43]....
        /*0600*/ 	.word	0x0500000f


	//   ....[44]....
        /*0604*/ 	.word	0x0500000f


	//   ....[45]....
        /*0608*/ 	.word	0x0500000f


	//   ....[46]....
        /*060c*/ 	.word	0x0500000f


	//   ....[47]....
        /*0610*/ 	.word	0x0500000f


	//   ....[48]....
        /*0614*/ 	.word	0x0500000f


	//   ....[49]....
        /*0618*/ 	.word	0x0500000f


	//   ....[50]....
        /*061c*/ 	.word	0x0500000f


	//   ....[51]....
        /*0620*/ 	.word	0x0500000f


	//   ....[52]....
        /*0624*/ 	.word	0x0500000f


	//   ....[53]....
        /*0628*/ 	.word	0x0500000f


	//   ....[54]....
        /*062c*/ 	.word	0x0500000f


	//   ....[55]....
        /*0630*/ 	.word	0x0500000f


	//   ....[56]....
        /*0634*/ 	.word	0x0500000f


	//   ....[57]....
        /*0638*/ 	.word	0x0500000f


	//   ....[58]....
        /*063c*/ 	.word	0x0500000f


	//   ....[59]....
        /*0640*/ 	.word	0x0500000f


	//   ....[60]....
        /*0644*/ 	.word	0x0500000f


	//   ....[61]....
        /*0648*/ 	.word	0x0500000f


	//   ....[62]....
        /*064c*/ 	.word	0x0500000f


	//   ....[63]....
        /*0650*/ 	.word	0x0500000f


	//   ....[64]....
        /*0654*/ 	.word	0x0500000f


	//   ....[65]....
        /*0658*/ 	.word	0x0500000f


	//   ....[66]....
        /*065c*/ 	.word	0x0500000f


	//   ....[67]....
        /*0660*/ 	.word	0x0500000f


	//   ....[68]....
        /*0664*/ 	.word	0x0500000f


	//   ....[69]....
        /*0668*/ 	.word	0x0500000f


	//   ....[70]....
        /*066c*/ 	.word	0x0500000f


	//   ....[71]....
        /*0670*/ 	.word	0x0500000f


	//   ....[72]....
        /*0674*/ 	.word	0x0500000f


	//   ....[73]....
        /*0678*/ 	.word	0x0500000f


	//   ....[74]....
        /*067c*/ 	.word	0x0500000f


	//   ....[75]....
        /*0680*/ 	.word	0x0500000f


	//   ....[76]....
        /*0684*/ 	.word	0x0500000f


	//   ....[77]....
        /*0688*/ 	.word	0x0500000f


	//   ....[78]....
        /*068c*/ 	.word	0x0500000f


	//   ....[79]....
        /*0690*/ 	.word	0x0500000f


	//   ....[80]....
        /*0694*/ 	.word	0x0500000f


	//   ....[81]....
        /*0698*/ 	.word	0x0500000f


	//   ....[82]....
        /*069c*/ 	.word	0x0500000f


	//   ....[83]....
        /*06a0*/ 	.word	0x0500000f


	//   ....[84]....
        /*06a4*/ 	.word	0x0500000f


	//   ....[85]....
        /*06a8*/ 	.word	0x0500000f


	//   ....[86]....
        /*06ac*/ 	.word	0x0500000f


	//   ....[87]....
        /*06b0*/ 	.word	0x0500000f


	//   ....[88]....
        /*06b4*/ 	.word	0x0500000f


	//   ....[89]....
        /*06b8*/ 	.word	0x0500000f


	//   ....[90]....
        /*06bc*/ 	.word	0x0500000f


	//   ....[91]....
        /*06c0*/ 	.word	0x0500000f


	//   ....[92]....
        /*06c4*/ 	.word	0x0500000f


	//   ....[93]....
        /*06c8*/ 	.word	0x0500000f


	//   ....[94]....
        /*06cc*/ 	.word	0x0500000f


	//   ....[95]....
        /*06d0*/ 	.word	0x0500000f


	//   ....[96]....
        /*06d4*/ 	.word	0x0500000f


	//   ....[97]....
        /*06d8*/ 	.word	0x0500000f


	//   ....[98]....
        /*06dc*/ 	.word	0x0500000f


	//   ....[99]....
        /*06e0*/ 	.word	0x0500000f


	//   ....[100]....
        /*06e4*/ 	.word	0x0500000f


	//   ....[101]....
        /*06e8*/ 	.word	0x0500000f


	//   ....[102]....
        /*06ec*/ 	.word	0x0500000f


	//   ....[103]....
        /*06f0*/ 	.word	0x0500000f


	//   ....[104]....
        /*06f4*/ 	.word	0x0500000f


	//   ....[105]....
        /*06f8*/ 	.word	0x0500000f


	//   ....[106]....
        /*06fc*/ 	.word	0x0500000f


	//   ....[107]....
        /*0700*/ 	.word	0x0500000f


	//   ....[108]....
        /*0704*/ 	.word	0x0500000f


	//   ....[109]....
        /*0708*/ 	.word	0x0500000f


	//   ....[110]....
        /*070c*/ 	.word	0x0500000f


	//   ....[111]....
        /*0710*/ 	.word	0x0500000f


	//   ....[112]....
        /*0714*/ 	.word	0x0500000f


	//   ....[113]....
        /*0718*/ 	.word	0x0500000f


	//   ....[114]....
        /*071c*/ 	.word	0x0500000f


	//   ....[115]....
        /*0720*/ 	.word	0x0500000f


	//   ....[116]....
        /*0724*/ 	.word	0x0500000f


	//   ....[117]....
        /*0728*/ 	.word	0x0500000f


	//   ....[118]....
        /*072c*/ 	.word	0x0500000f


	//   ....[119]....
        /*0730*/ 	.word	0x0500000f


	//   ....[120]....
        /*0734*/ 	.word	0x0500000f


	//   ....[121]....
        /*0738*/ 	.word	0x0500000f


	//   ....[122]....
        /*073c*/ 	.word	0x0500000f


	//   ....[123]....
        /*0740*/ 	.word	0x0500000f


	//   ....[124]....
        /*0744*/ 	.word	0x0500000f


	//   ....[125]....
        /*0748*/ 	.word	0x0500000f


	//   ....[126]....
        /*074c*/ 	.word	0x0500000f


	//   ....[127]....
        /*0750*/ 	.word	0x0500000f


	//   ....[128]....
        /*0754*/ 	.word	0x0500000f


	//   ....[129]....
        /*0758*/ 	.word	0x0500000f


	//   ....[130]....
        /*075c*/ 	.word	0x0500000f


	//   ....[131]....
        /*0760*/ 	.word	0x0500000f


	//   ....[132]....
        /*0764*/ 	.word	0x0500000f


	//   ....[133]....
        /*0768*/ 	.word	0x0500000f


	//   ....[134]....
        /*076c*/ 	.word	0x0500000f


	//   ....[135]....
        /*0770*/ 	.word	0x0500000f


	//----- nvinfo : EIATTR_COOP_GROUP_INSTR_OFFSETS
	.align		4
.L_1081:
        /*0774*/ 	.byte	0x04, 0x28
        /*0776*/ 	.short	(.L_1083 - .L_1082)


	//   ....[0]....
.L_1082:
        /*0778*/ 	.word	0x00000070


	//   ....[1]....
        /*077c*/ 	.word	0x00000140


	//   ....[2]....
        /*0780*/ 	.word	0x00000190


	//   ....[3]....
        /*0784*/ 	.word	0x000003c0


	//   ....[4]....
        /*0788*/ 	.word	0x00000520


	//   ....[5]....
        /*078c*/ 	.word	0x00000640


	//   ....[6]....
        /*0790*/ 	.word	0x000007a0


	//   ....[7]....
        /*0794*/ 	.word	0x000030e0


	//   ....[8]....
        /*0798*/ 	.word	0x000030f0


	//   ....[9]....
        /*079c*/ 	.word	0x00003860


	//   ....[10]....
        /*07a0*/ 	.word	0x00003870


	//   ....[11]....
        /*07a4*/ 	.word	0x00003fe0


	//   ....[12]....
        /*07a8*/ 	.word	0x00003ff0


	//   ....[13]....
        /*07ac*/ 	.word	0x00004750


	//   ....[14]....
        /*07b0*/ 	.word	0x00004760


	//   ....[15]....
        /*07b4*/ 	.word	0x000058b0


	//   ....[16]....
        /*07b8*/ 	.word	0x000058c0


	//   ....[17]....
        /*07bc*/ 	.word	0x000060c0


	//   ....[18]....
        /*07c0*/ 	.word	0x000060d0


	//   ....[19]....
        /*07c4*/ 	.word	0x000068a0


	//   ....[20]....
        /*07c8*/ 	.word	0x000068b0


	//   ....[21]....
        /*07cc*/ 	.word	0x00007090


	//   ....[22]....
        /*07d0*/ 	.word	0x000070a0


	//   ....[23]....
        /*07d4*/ 	.word	0x00007ab0


	//   ....[24]....
        /*07d8*/ 	.word	0x00007ac0


	//   ....[25]....
        /*07dc*/ 	.word	0x00007bd0


	//   ....[26]....
        /*07e0*/ 	.word	0x00007be0


	//   ....[27]....
        /*07e4*/ 	.word	0x00007d00


	//   ....[28]....
        /*07e8*/ 	.word	0x00007d10


	//   ....[29]....
        /*07ec*/ 	.word	0x00007e30


	//   ....[30]....
        /*07f0*/ 	.word	0x00007e40


	//   ....[31]....
        /*07f4*/ 	.word	0x000081e0


	//   ....[32]....
        /*07f8*/ 	.word	0x00008200


	//   ....[33]....
        /*07fc*/ 	.word	0x000082e0


	//   ....[34]....
        /*0800*/ 	.word	0x00008300


	//   ....[35]....
        /*0804*/ 	.word	0x000083e0


	//   ....[36]....
        /*0808*/ 	.word	0x00008400


	//   ....[37]....
        /*080c*/ 	.word	0x000084e0


	//   ....[38]....
        /*0810*/ 	.word	0x00008500


	//   ....[39]....
        /*0814*/ 	.word	0x00008ae0


	//   ....[40]....
        /*0818*/ 	.word	0x000091c0


	//   ....[41]....
        /*081c*/ 	.word	0x000091d0


	//   ....[42]....
        /*0820*/ 	.word	0x000091e0


	//   ....[43]....
        /*0824*/ 	.word	0x000091f0


	//   ....[44]....
        /*0828*/ 	.word	0x00009530


	//   ....[45]....
        /*082c*/ 	.word	0x00009540


	//   ....[46]....
        /*0830*/ 	.word	0x00009550


	//   ....[47]....
        /*0834*/ 	.word	0x00009560


	//   ....[48]....
        /*0838*/ 	.word	0x00009880


	//   ....[49]....
        /*083c*/ 	.word	0x00009890


	//   ....[50]....
        /*0840*/ 	.word	0x000098a0


	//   ....[51]....
        /*0844*/ 	.word	0x000098b0


	//   ....[52]....
        /*0848*/ 	.word	0x00009bf0


	//   ....[53]....
        /*084c*/ 	.word	0x00009c00


	//   ....[54]....
        /*0850*/ 	.word	0x00009c10


	//   ....[55]....
        /*0854*/ 	.word	0x00009c20


	//   ....[56]....
        /*0858*/ 	.word	0x0000bb20


	//   ....[57]....
        /*085c*/ 	.word	0x0000bb40


	//   ....[58]....
        /*0860*/ 	.word	0x0000bb50


	//   ....[59]....
        /*0864*/ 	.word	0x0000bb60


	//   ....[60]....
        /*0868*/ 	.word	0x0000bc70


	//   ....[61]....
        /*086c*/ 	.word	0x0000bc90


	//   ....[62]....
        /*0870*/ 	.word	0x0000bd40


	//   ....[63]....
        /*0874*/ 	.word	0x0000bd70


	//   ....[64]....
        /*0878*/ 	.word	0x0000c0b0


	//   ....[65]....
        /*087c*/ 	.word	0x0000c0d0


	//   ....[66]....
        /*0880*/ 	.word	0x0000c0f0


	//   ....[67]....
        /*0884*/ 	.word	0x0000c100


	//   ....[68]....
        /*0888*/ 	.word	0x0000c1d0


	//   ....[69]....
        /*088c*/ 	.word	0x0000c1f0


	//   ....[70]....
        /*0890*/ 	.word	0x0000c200


	//   ....[71]....
        /*0894*/ 	.word	0x0000c290


	//   ....[72]....
        /*0898*/ 	.word	0x0000ebe0


	//   ....[73]....
        /*089c*/ 	.word	0x0000ec20


	//   ....[74]....
        /*08a0*/ 	.word	0x0000f6d0


	//   ....[75]....
        /*08a4*/ 	.word	0x0000f770


	//   ....[76]....
        /*08a8*/ 	.word	0x00010180


	//   ....[77]....
        /*08ac*/ 	.word	0x000101e0


	//   ....[78]....
        /*08b0*/ 	.word	0x00011b40


	//   ....[79]....
        /*08b4*/ 	.word	0x00011d80


	//   ....[80]....
        /*08b8*/ 	.word	0x00012610


	//   ....[81]....
        /*08bc*/ 	.word	0x00012730


	//   ....[82]....
        /*08c0*/ 	.word	0x000130d0


	//   ....[83]....
        /*08c4*/ 	.word	0x00013130


	//   ....[84]....
        /*08c8*/ 	.word	0x000158c0


	//   ....[85]....
        /*08cc*/ 	.word	0x000158d0


	//   ....[86]....
        /*08d0*/ 	.word	0x00015900


	//   ....[87]....
        /*08d4*/ 	.word	0x00015910


	//   ....[88]....
        /*08d8*/ 	.word	0x00017160


	//   ....[89]....
        /*08dc*/ 	.word	0x00017170


	//   ....[90]....
        /*08e0*/ 	.word	0x000171c0


	//   ....[91]....
        /*08e4*/ 	.word	0x000171d0


	//   ....[92]....
        /*08e8*/ 	.word	0x00018270


	//   ....[93]....
        /*08ec*/ 	.word	0x000182b0


	//   ....[94]....
        /*08f0*/ 	.word	0x000182f0


	//   ....[95]....
        /*08f4*/ 	.word	0x00018320


	//   ....[96]....
        /*08f8*/ 	.word	0x000188e0


	//   ....[97]....
        /*08fc*/ 	.word	0x00018910


	//   ....[98]....
        /*0900*/ 	.word	0x000189d0


	//   ....[99]....
        /*0904*/ 	.word	0x000189f0


	//   ....[100]....
        /*0908*/ 	.word	0x00018ab0


	//   ....[101]....
        /*090c*/ 	.word	0x00018ad0


	//   ....[102]....
        /*0910*/ 	.word	0x00018ba0


	//   ....[103]....
        /*0914*/ 	.word	0x00018bc0


	//   ....[104]....
        /*0918*/ 	.word	0x00019380


	//   ....[105]....
        /*091c*/ 	.word	0x00019390


	//   ....[106]....
        /*0920*/ 	.word	0x000194a0


	//   ....[107]....
        /*0924*/ 	.word	0x000194b0


	//   ....[108]....
        /*0928*/ 	.word	0x000195c0


	//   ....[109]....
        /*092c*/ 	.word	0x000195d0


	//   ....[110]....
        /*0930*/ 	.word	0x000196e0


	//   ....[111]....
        /*0934*/ 	.word	0x000196f0


	//   ....[112]....
        /*0938*/ 	.word	0x00019860


	//   ....[113]....
        /*093c*/ 	.word	0x00019a10


	//   ....[114]....
        /*0940*/ 	.word	0x00019a40


	//   ....[115]....
        /*0944*/ 	.word	0x00019a70


	//   ....[116]....
        /*0948*/ 	.word	0x00019aa0


	//   ....[117]....
        /*094c*/ 	.word	0x00019ad0


	//   ....[118]....
        /*0950*/ 	.word	0x00019b00


	//   ....[119]....
        /*0954*/ 	.word	0x00019c70


	//   ....[120]....
        /*0958*/ 	.word	0x00019ca0


	//   ....[121]....
        /*095c*/ 	.word	0x00019cd0


	//   ....[122]....
        /*0960*/ 	.word	0x00019d00


	//   ....[123]....
        /*0964*/ 	.word	0x00019d30


	//   ....[124]....
        /*0968*/ 	.word	0x00019d60


	//   ....[125]....
        /*096c*/ 	.word	0x00019df0


	//   ....[126]....
        /*0970*/ 	.word	0x00019e50


	//   ....[127]....
        /*0974*/ 	.word	0x00019ee0


	//   ....[128]....
        /*0978*/ 	.word	0x0001acc0


	//   ....[129]....
        /*097c*/ 	.word	0x0001c960


	//   ....[130]....
        /*0980*/ 	.word	0x0001c980


	//   ....[131]....
        /*0984*/ 	.word	0x0001ca20


	//   ....[132]....
        /*0988*/ 	.word	0x0001ca40


	//   ....[133]....
        /*098c*/ 	.word	0x0001cad0


	//   ....[134]....
        /*0990*/ 	.word	0x0001caf0


	//   ....[135]....
        /*0994*/ 	.word	0x0001cb80


	//   ....[136]....
        /*0998*/ 	.word	0x0001cba0


	//   ....[137]....
        /*099c*/ 	.word	0x0001cc30


	//   ....[138]....
        /*09a0*/ 	.word	0x0001cc50


	//   ....[139]....
        /*09a4*/ 	.word	0x0001cce0


	//   ....[140]....
        /*09a8*/ 	.word	0x0001cd00


	//   ....[141]....
        /*09ac*/ 	.word	0x0001cd90


	//   ....[142]....
        /*09b0*/ 	.word	0x0001cdb0


	//   ....[143]....
        /*09b4*/ 	.word	0x0001cdc0


	//   ....[144]....
        /*09b8*/ 	.word	0x0001ce40


	//   ....[145]....
        /*09bc*/ 	.word	0x0001d5b0


	//   ....[146]....
        /*09c0*/ 	.word	0x0001d5e0


	//   ....[147]....
        /*09c4*/ 	.word	0x0001d640


	//   ....[148]....
        /*09c8*/ 	.word	0x0001d690


	//   ....[149]....
        /*09cc*/ 	.word	0x0001d6d0


	//   ....[150]....
        /*09d0*/ 	.word	0x0001d730


	//   ....[151]....
        /*09d4*/ 	.word	0x0001d780


	//   ....[152]....
        /*09d8*/ 	.word	0x0001d7d0


	//   ....[153]....
        /*09dc*/ 	.word	0x0001d820


	//   ....[154]....
        /*09e0*/ 	.word	0x0001d870


	//   ....[155]....
        /*09e4*/ 	.word	0x0001d8b0


	//   ....[156]....
        /*09e8*/ 	.word	0x0001d910


	//   ....[157]....
        /*09ec*/ 	.word	0x0001d960


	//   ....[158]....
        /*09f0*/ 	.word	0x0001d9a0


	//   ....[159]....
        /*09f4*/ 	.word	0x0001d9c0


	//   ....[160]....
        /*09f8*/ 	.word	0x0001da00


	//   ....[161]....
        /*09fc*/ 	.word	0x0001e170


	//   ....[162]....
        /*0a00*/ 	.word	0x0001e1a0


	//   ....[163]....
        /*0a04*/ 	.word	0x0001e200


	//   ....[164]....
        /*0a08*/ 	.word	0x0001e210


	//   ....[165]....
        /*0a0c*/ 	.word	0x0001e260


	//   ....[166]....
        /*0a10*/ 	.word	0x0001e270


	//   ....[167]....
        /*0a14*/ 	.word	0x0001e2c0


	//   ....[168]....
        /*0a18*/ 	.word	0x0001e2d0


	//   ....[169]....
        /*0a1c*/ 	.word	0x0001e320


	//   ....[170]....
        /*0a20*/ 	.word	0x0001e330


	//   ....[171]....
        /*0a24*/ 	.word	0x0001e380


	//   ....[172]....
        /*0a28*/ 	.word	0x0001e390


	//   ....[173]....
        /*0a2c*/ 	.word	0x0001e3e0


	//   ....[174]....
        /*0a30*/ 	.word	0x0001e3f0


	//   ....[175]....
        /*0a34*/ 	.word	0x0001e400


	//   ....[176]....
        /*0a38*/ 	.word	0x0001e450


	//   ....[177]....
        /*0a3c*/ 	.word	0x0001e6b0


	//   ....[178]....
        /*0a40*/ 	.word	0x0001e6d0


	//   ....[179]....
        /*0a44*/ 	.word	0x0001e6e0


	//   ....[180]....
        /*0a48*/ 	.word	0x0001e750


	//   ....[181]....
        /*0a4c*/ 	.word	0x0001e760


	//   ....[182]....
        /*0a50*/ 	.word	0x0001e7d0


	//   ....[183]....
        /*0a54*/ 	.word	0x0001e7e0


	//   ....[184]....
        /*0a58*/ 	.word	0x0001e850


	//   ....[185]....
        /*0a5c*/ 	.word	0x0001e860


	//   ....[186]....
        /*0a60*/ 	.word	0x0001e8d0


	//   ....[187]....
        /*0a64*/ 	.word	0x0001e8e0


	//   ....[188]....
        /*0a68*/ 	.word	0x0001e950


	//   ....[189]....
        /*0a6c*/ 	.word	0x0001e960


	//   ....[190]....
        /*0a70*/ 	.word	0x0001e9d0


	//   ....[191]....
        /*0a74*/ 	.word	0x0001e9e0


	//   ....[192]....
        /*0a78*/ 	.word	0x0001e9f0


	//   ....[193]....
        /*0a7c*/ 	.word	0x0001efa0


	//   ....[194]....
        /*0a80*/ 	.word	0x0001efe0


	//   ....[195]....
        /*0a84*/ 	.word	0x0001f010


	//   ....[196]....
        /*0a88*/ 	.word	0x0001f040


	//   ....[197]....
        /*0a8c*/ 	.word	0x0001f050


	//   ....[198]....
        /*0a90*/ 	.word	0x0001f070


	//   ....[199]....
        /*0a94*/ 	.word	0x0001f0e0


	//   ....[200]....
        /*0a98*/ 	.word	0x0001f100


	//   ....[201]....
        /*0a9c*/ 	.word	0x0001f160


	//   ....[202]....
        /*0aa0*/ 	.word	0x0001f180


	//   ....[203]....
        /*0aa4*/ 	.word	0x0001f1e0


	//   ....[204]....
        /*0aa8*/ 	.word	0x0001f200


	//   ....[205]....
        /*0aac*/ 	.word	0x0001f260


	//   ....[206]....
        /*0ab0*/ 	.word	0x0001f280


	//   ....[207]....
        /*0ab4*/ 	.word	0x0001f2d0


	//   ....[208]....
        /*0ab8*/ 	.word	0x0001f2f0


	//   ....[209]....
        /*0abc*/ 	.word	0x0001f6f0


	//   ....[210]....
        /*0ac0*/ 	.word	0x0001f720


	//   ....[211]....
        /*0ac4*/ 	.word	0x0001f750


	//   ....[212]....
        /*0ac8*/ 	.word	0x0001f780


	//   ....[213]....
        /*0acc*/ 	.word	0x0001f7b0


	//   ....[214]....
        /*0ad0*/ 	.word	0x0001f7e0


	//   ....[215]....
        /*0ad4*/ 	.word	0x0001f810


	//   ....[216]....
        /*0ad8*/ 	.word	0x0001f840


	//   ....[217]....
        /*0adc*/ 	.word	0x0001f9c0


	//   ....[218]....
        /*0ae0*/ 	.word	0x0001f9f0


	//   ....[219]....
        /*0ae4*/ 	.word	0x0001fa20


	//   ....[220]....
        /*0ae8*/ 	.word	0x0001fa50


	//   ....[221]....
        /*0aec*/ 	.word	0x0001fa80


	//   ....[222]....
        /*0af0*/ 	.word	0x0001fab0


	//   ....[223]....
        /*0af4*/ 	.word	0x0001fb70


	//   ....[224]....
        /*0af8*/ 	.word	0x0001fb90


	//   ....[225]....
        /*0afc*/ 	.word	0x0001fc00


	//   ....[226]....
        /*0b00*/ 	.word	0x000202a0


	//   ....[227]....
        /*0b04*/ 	.word	0x000205c0


	//   ....[228]....
        /*0b08*/ 	.word	0x00020650


	//   ....[229]....
        /*0b0c*/ 	.word	0x000206f0


	//   ....[230]....
        /*0b10*/ 	.word	0x00020780


	//   ....[231]....
        /*0b14*/ 	.word	0x00020820


	//   ....[232]....
        /*0b18*/ 	.word	0x000208b0


	//   ....[233]....
        /*0b1c*/ 	.word	0x00020950


	//   ....[234]....
        /*0b20*/ 	.word	0x000209e0


	//   ....[235]....
        /*0b24*/ 	.word	0x00020ad0


	//   ....[236]....
        /*0b28*/ 	.word	0x00020b60


	//   ....[237]....
        /*0b2c*/ 	.word	0x00020c00


	//   ....[238]....
        /*0b30*/ 	.word	0x00020c90


	//   ....[239]....
        /*0b34*/ 	.word	0x00020d30


	//   ....[240]....
        /*0b38*/ 	.word	0x00020dc0


	//   ....[241]....
        /*0b3c*/ 	.word	0x00020e60


	//   ....[242]....
        /*0b40*/ 	.word	0x00020ef0


	//   ....[243]....
        /*0b44*/ 	.word	0x00020fe0


	//   ....[244]....
        /*0b48*/ 	.word	0x00021070


	//   ....[245]....
        /*0b4c*/ 	.word	0x00021100


	//   ....[246]....
        /*0b50*/ 	.word	0x00021190


	//   ....[247]....
        /*0b54*/ 	.word	0x00021220


	//   ....[248]....
        /*0b58*/ 	.word	0x000212b0


	//   ....[249]....
        /*0b5c*/ 	.word	0x00021340


	//   ....[250]....
        /*0b60*/ 	.word	0x000213d0


	//   ....[251]....
        /*0b64*/ 	.word	0x000214b0


	//   ....[252]....
        /*0b68*/ 	.word	0x00021560


	//   ....[253]....
        /*0b6c*/ 	.word	0x000215f0


	//   ....[254]....
        /*0b70*/ 	.word	0x00021640


	//   ....[255]....
        /*0b74*/ 	.word	0x00021690


	//   ....[0]....
        /*0b78*/ 	.word	0x00021720


	//   ....[1]....
        /*0b7c*/ 	.word	0x000217b0


	//   ....[2]....
        /*0b80*/ 	.word	0x00021800


	//   ....[3]....
        /*0b84*/ 	.word	0x00021850


	//   ....[4]....
        /*0b88*/ 	.word	0x000218e0


	//   ....[5]....
        /*0b8c*/ 	.word	0x00021970


	//   ....[6]....
        /*0b90*/ 	.word	0x000219c0


	//   ....[7]....
        /*0b94*/ 	.word	0x00021a10


	//   ....[8]....
        /*0b98*/ 	.word	0x00021aa0


	//   ....[9]....
        /*0b9c*/ 	.word	0x00021b30


	//   ....[10]....
        /*0ba0*/ 	.word	0x00021b80


	//   ....[11]....
        /*0ba4*/ 	.word	0x00021bd0


	//   ....[12]....
        /*0ba8*/ 	.word	0x00021cc0


	//   ....[13]....
        /*0bac*/ 	.word	0x00021d70


	//   ....[14]....
        /*0bb0*/ 	.word	0x00021df0


	//   ....[15]....
        /*0bb4*/ 	.word	0x00021e90


	//   ....[16]....
        /*0bb8*/ 	.word	0x00021f20


	//   ....[17]....
        /*0bbc*/ 	.word	0x00021fe0


	//   ....[18]....
        /*0bc0*/ 	.word	0x00022060


	//   ....[19]....
        /*0bc4*/ 	.word	0x000220b0


	//   ....[20]....
        /*0bc8*/ 	.word	0x00022270


	//   ....[21]....
        /*0bcc*/ 	.word	0x00022310


	//   ....[22]....
        /*0bd0*/ 	.word	0x00022390


	//   ....[23]....
        /*0bd4*/ 	.word	0x00022400


	//   ....[24]....
        /*0bd8*/ 	.word	0x00022580


	//   ....[25]....
        /*0bdc*/ 	.word	0x000226a0


	//   ....[26]....
        /*0be0*/ 	.word	0x00022710


	//   ....[27]....
        /*0be4*/ 	.word	0x00022760


	//   ....[28]....
        /*0be8*/ 	.word	0x00022a40


	//   ....[29]....
        /*0bec*/ 	.word	0x00022a90


	//   ....[30]....
        /*0bf0*/ 	.word	0x00022b20


	//   ....[31]....
        /*0bf4*/ 	.word	0x00022bb0


	//   ....[32]....
        /*0bf8*/ 	.word	0x00022c40


	//   ....[33]....
        /*0bfc*/ 	.word	0x00022cd0


	//   ....[34]....
        /*0c00*/ 	.word	0x00022d60


	//   ....[35]....
        /*0c04*/ 	.word	0x00022df0


	//   ....[36]....
        /*0c08*/ 	.word	0x00022eb0


	//   ....[37]....
        /*0c0c*/ 	.word	0x00023190


	//   ....[38]....
        /*0c10*/ 	.word	0x00023280


	//   ....[39]....
        /*0c14*/ 	.word	0x00023320


	//   ....[40]....
        /*0c18*/ 	.word	0x00023380


	//   ....[41]....
        /*0c1c*/ 	.word	0x00023480


	//   ....[42]....
        /*0c20*/ 	.word	0x000234f0


	//   ....[43]....
        /*0c24*/ 	.word	0x000235f0


	//   ....[44]....
        /*0c28*/ 	.word	0x00023660


	//   ....[45]....
        /*0c2c*/ 	.word	0x00023760


	//   ....[46]....
        /*0c30*/ 	.word	0x000237d0


	//   ....[47]....
        /*0c34*/ 	.word	0x000238d0


	//   ....[48]....
        /*0c38*/ 	.word	0x00023940


	//   ....[49]....
        /*0c3c*/ 	.word	0x00023a40


	//   ....[50]....
        /*0c40*/ 	.word	0x00023ab0


	//   ....[51]....
        /*0c44*/ 	.word	0x00023bb0


	//   ....[52]....
        /*0c48*/ 	.word	0x00023c20


	//   ....[53]....
        /*0c4c*/ 	.word	0x00023cc0


	//   ....[54]....
        /*0c50*/ 	.word	0x00023dc0


	//   ....[55]....
        /*0c54*/ 	.word	0x00023e30


	//   ....[56]....
        /*0c58*/ 	.word	0x00023eb0


	//   ....[57]....
        /*0c5c*/ 	.word	0x00023f70


	//   ....[58]....
        /*0c60*/ 	.word	0x00023ff0


	//   ....[59]....
        /*0c64*/ 	.word	0x000240c0


	//   ....[60]....
        /*0c68*/ 	.word	0x00024140


	//   ....[61]....
        /*0c6c*/ 	.word	0x00024210


	//   ....[62]....
        /*0c70*/ 	.word	0x00024290


	//   ....[63]....
        /*0c74*/ 	.word	0x00024360


	//   ....[64]....
        /*0c78*/ 	.word	0x000243e0


	//   ....[65]....
        /*0c7c*/ 	.word	0x000244b0


	//   ....[66]....
        /*0c80*/ 	.word	0x00024530


	//   ....[67]....
        /*0c84*/ 	.word	0x000245f0


	//   ....[68]....
        /*0c88*/ 	.word	0x00024670


	//   ....[69]....
        /*0c8c*/ 	.word	0x00024720


	//   ....[70]....
        /*0c90*/ 	.word	0x00024850


	//   ....[71]....
        /*0c94*/ 	.word	0x000248f0


	//   ....[72]....
        /*0c98*/ 	.word	0x00024960


	//   ....[73]....
        /*0c9c*/ 	.word	0x00024a20


	//   ....[74]....
        /*0ca0*/ 	.word	0x00024a80


	//   ....[75]....
        /*0ca4*/ 	.word	0x00024b40


	//   ....[76]....
        /*0ca8*/ 	.word	0x00024ba0


	//   ....[77]....
        /*0cac*/ 	.word	0x00024c60


	//   ....[78]....
        /*0cb0*/ 	.word	0x00024cc0


	//   ....[79]....
        /*0cb4*/ 	.word	0x00024d80


	//   ....[80]....
        /*0cb8*/ 	.word	0x00024de0


	//   ....[81]....
        /*0cbc*/ 	.word	0x00024ea0


	//   ....[82]....
        /*0cc0*/ 	.word	0x00024f00


	//   ....[83]....
        /*0cc4*/ 	.word	0x00024fc0


	//   ....[84]....
        /*0cc8*/ 	.word	0x00025020


	//   ....[85]....
        /*0ccc*/ 	.word	0x000250e0


	//   ....[86]....
        /*0cd0*/ 	.word	0x000251d0


	//   ....[87]....
        /*0cd4*/ 	.word	0x00025270


	//   ....[88]....
        /*0cd8*/ 	.word	0x000252d0


	//   ....[89]....
        /*0cdc*/ 	.word	0x000253b0


	//   ....[90]....
        /*0ce0*/ 	.word	0x00025410


	//   ....[91]....
        /*0ce4*/ 	.word	0x000254f0


	//   ....[92]....
        /*0ce8*/ 	.word	0x00025550


	//   ....[93]....
        /*0cec*/ 	.word	0x00025630


	//   ....[94]....
        /*0cf0*/ 	.word	0x00025690


	//   ....[95]....
        /*0cf4*/ 	.word	0x00025770


	//   ....[96]....
        /*0cf8*/ 	.word	0x000257d0


	//   ....[97]....
        /*0cfc*/ 	.word	0x000258b0


	//   ....[98]....
        /*0d00*/ 	.word	0x00025910


	//   ....[99]....
        /*0d04*/ 	.word	0x000259f0


	//   ....[100]....
        /*0d08*/ 	.word	0x00025a50


	//   ....[101]....
        /*0d0c*/ 	.word	0x00025b20


	//   ....[102]....
        /*0d10*/ 	.word	0x00025c40


	//   ....[103]....
        /*0d14*/ 	.word	0x00025ce0


	//   ....[104]....
        /*0d18*/ 	.word	0x00025da0


	//   ....[105]....
        /*0d1c*/ 	.word	0x00025e70


	//   ....[106]....
        /*0d20*/ 	.word	0x00025ed0


	//   ....[107]....
        /*0d24*/ 	.word	0x00025fb0


	//   ....[108]....
        /*0d28*/ 	.word	0x00026010


	//   ....[109]....
        /*0d2c*/ 	.word	0x000260e0


	//   ....[110]....
        /*0d30*/ 	.word	0x00026140


	//   ....[111]....
        /*0d34*/ 	.word	0x00026210


	//   ....[112]....
        /*0d38*/ 	.word	0x00026270


	//   ....[113]....
        /*0d3c*/ 	.word	0x00026350


	//   ....[114]....
        /*0d40*/ 	.word	0x000263b0


	//   ....[115]....
        /*0d44*/ 	.word	0x00026480


	//   ....[116]....
        /*0d48*/ 	.word	0x000264e0


	//   ....[117]....
        /*0d4c*/ 	.word	0x000265a0


	//   ....[118]....
        /*0d50*/ 	.word	0x00026630


	//   ....[119]....
        /*0d54*/ 	.word	0x000266d0


	//   ....[120]....
        /*0d58*/ 	.word	0x000267f0


	//   ....[121]....
        /*0d5c*/ 	.word	0x00026860


	//   ....[122]....
        /*0d60*/ 	.word	0x000268d0


	//   ....[123]....
        /*0d64*/ 	.word	0x00026940


	//   ....[124]....
        /*0d68*/ 	.word	0x000269b0


	//   ....[125]....
        /*0d6c*/ 	.word	0x00026a30


	//   ....[126]....
        /*0d70*/ 	.word	0x00026ac0


	//   ....[127]....
        /*0d74*/ 	.word	0x00026b50


	//   ....[128]....
        /*0d78*/ 	.word	0x00026bc0


	//   ....[129]....
        /*0d7c*/ 	.word	0x00026c30


	//   ....[130]....
        /*0d80*/ 	.word	0x00026ca0


	//   ....[131]....
        /*0d84*/ 	.word	0x00026d20


	//   ....[132]....
        /*0d88*/ 	.word	0x00026d90


	//   ....[133]....
        /*0d8c*/ 	.word	0x00026e30


	//   ....[134]....
        /*0d90*/ 	.word	0x00026ec0


	//   ....[135]....
        /*0d94*/ 	.word	0x00026fe0


	//----- nvinfo : EIATTR_REG_RECONFIG
	.align		4
.L_1083:
        /*0d98*/ 	.byte	0x01, 0x54
	.zero		2


	//----- nvinfo : EIATTR_SYSCALL_OFFSETS
	.align		4
        /*0d9c*/ 	.byte	0x04, 0x46
        /*0d9e*/ 	.short	(.L_1085 - .L_1084)


	//   ....[0]....
.L_1084:
        /*0da0*/ 	.word	0x00001940


	//   ....[1]....
        /*0da4*/ 	.word	0x00001a90


	//   ....[2]....
        /*0da8*/ 	.word	0x00008c80


	//   ....[3]....
        /*0dac*/ 	.word	0x00008f80


	//   ....[4]....
        /*0db0*/ 	.word	0x0001c010


	//   ....[5]....
        /*0db4*/ 	.word	0x0001c160


	//   ....[6]....
        /*0db8*/ 	.word	0x0001c250


	//   ....[7]....
        /*0dbc*/ 	.word	0x0001d210


	//----- nvinfo : EIATTR_MBARRIER_INSTR_OFFSETS
	.align		4
.L_1085:
        /*0dc0*/ 	.byte	0x04, 0x39
        /*0dc2*/ 	.short	(.L_1087 - .L_1086)


	//   ....[0]....
.L_1086:
        /*0dc4*/ 	.word	0x00000270
        /*0dc8*/ 	.word	0x000000ff
        /*0dcc*/ 	.word	0x00028800
        /*0dd0*/ 	.short	0x0100
        /*0dd2*/ 	.byte	0x08
	.zero		1


	//   ....[1]....
        /*0dd4*/ 	.word	0x00000280
        /*0dd8*/ 	.word	0x000000ff
        /*0ddc*/ 	.word	0x00028820
        /*0de0*/ 	.short	0x0100
        /*0de2*/ 	.byte	0x08
	.zero		1


	//   ....[2]....
        /*0de4*/ 	.word	0x00000370
        /*0de8*/ 	.word	0x000000ff
        /*0dec*/ 	.word	0x00028830
        /*0df0*/ 	.short	0x0100
        /*0df2*/ 	.byte	0x08
	.zero		1


	//   ....[3]....
        /*0df4*/ 	.word	0x00000380
        /*0df8*/ 	.word	0x000000ff
        /*0dfc*/ 	.word	0x00028840
        /*0e00*/ 	.short	0x0100
        /*0e02*/ 	.byte	0x08
	.zero		1


	//   ....[4]....
        /*0e04*/ 	.word	0x00000390
        /*0e08*/ 	.word	0x000000ff
        /*0e0c*/ 	.word	0x00028838
        /*0e10*/ 	.short	0x0100
        /*0e12*/ 	.byte	0x08
	.zero		1


	//   ....[5]....
        /*0e14*/ 	.word	0x000003a0
        /*0e18*/ 	.word	0x000000ff
        /*0e1c*/ 	.word	0x00028848
        /*0e20*/ 	.short	0x0100
        /*0e22*/ 	.byte	0x08
	.zero		1


	//   ....[6]....
        /*0e24*/ 	.word	0x000004d0
        /*0e28*/ 	.word	0x000000ff
        /*0e2c*/ 	.word	0x00028850
        /*0e30*/ 	.short	0x0100
        /*0e32*/ 	.byte	0x08
	.zero		1


	//   ....[7]....
        /*0e34*/ 	.word	0x000004e0
        /*0e38*/ 	.word	0x000000ff
        /*0e3c*/ 	.word	0x00028860
        /*0e40*/ 	.short	0x0100
        /*0e42*/ 	.byte	0x08
	.zero		1


	//   ....[8]....
        /*0e44*/ 	.word	0x000004f0
        /*0e48*/ 	.word	0x000000ff
        /*0e4c*/ 	.word	0x00028858
        /*0e50*/ 	.short	0x0100
        /*0e52*/ 	.byte	0x08
	.zero		1


	//   ....[9]....
        /*0e54*/ 	.word	0x00000500
        /*0e58*/ 	.word	0x000000ff
        /*0e5c*/ 	.word	0x00028868
        /*0e60*/ 	.short	0x0100
        /*0e62*/ 	.byte	0x08
	.zero		1


	//   ....[10]....
        /*0e64*/ 	.word	0x000005f0
        /*0e68*/ 	.word	0x000000ff
        /*0e6c*/ 	.word	0x00028870
        /*0e70*/ 	.short	0x0100
        /*0e72*/ 	.byte	0x06
	.zero		1


	//   ....[11]....
        /*0e74*/ 	.word	0x00000600
        /*0e78*/ 	.word	0x000000ff
        /*0e7c*/ 	.word	0x00028880
        /*0e80*/ 	.short	0x0100
        /*0e82*/ 	.byte	0x06
	.zero		1


	//   ....[12]....
        /*0e84*/ 	.word	0x00000610
        /*0e88*/ 	.word	0x000000ff
        /*0e8c*/ 	.word	0x00028878
        /*0e90*/ 	.short	0x0100
        /*0e92*/ 	.byte	0x06
	.zero		1


	//   ....[13]....
        /*0e94*/ 	.word	0x00000620
        /*0e98*/ 	.word	0x000000ff
        /*0e9c*/ 	.word	0x00028888
        /*0ea0*/ 	.short	0x0100
        /*0ea2*/ 	.byte	0x06
	.zero		1


	//   ....[14]....
        /*0ea4*/ 	.word	0x00000750
        /*0ea8*/ 	.word	0x000000ff
        /*0eac*/ 	.word	0x00028890
        /*0eb0*/ 	.short	0x0100
        /*0eb2*/ 	.byte	0x08
	.zero		1


	//   ....[15]....
        /*0eb4*/ 	.word	0x00000760
        /*0eb8*/ 	.word	0x000000ff
        /*0ebc*/ 	.word	0x000288a0
        /*0ec0*/ 	.short	0x0100
        /*0ec2*/ 	.byte	0x08
	.zero		1


	//   ....[16]....
        /*0ec4*/ 	.word	0x00000770
        /*0ec8*/ 	.word	0x000000ff
        /*0ecc*/ 	.word	0x00028898
        /*0ed0*/ 	.short	0x0100
        /*0ed2*/ 	.byte	0x08
	.zero		1


	//   ....[17]....
        /*0ed4*/ 	.word	0x00000780
        /*0ed8*/ 	.word	0x000000ff
        /*0edc*/ 	.word	0x000288a8
        /*0ee0*/ 	.short	0x0100
        /*0ee2*/ 	.byte	0x08
	.zero		1


	//   ....[18]....
        /*0ee4*/ 	.word	0x000008b0
        /*0ee8*/ 	.word	0x000000ff
        /*0eec*/ 	.word	0x000288b0
        /*0ef0*/ 	.short	0x0100
        /*0ef2*/ 	.byte	0x08
	.zero		1


	//   ....[19]....
        /*0ef4*/ 	.word	0x000008c0
        /*0ef8*/ 	.word	0x000000ff
        /*0efc*/ 	.word	0x000288c0
        /*0f00*/ 	.short	0x0100
        /*0f02*/ 	.byte	0x08
	.zero		1


	//   ....[20]....
        /*0f04*/ 	.word	0x000008d0
        /*0f08*/ 	.word	0x000000ff
        /*0f0c*/ 	.word	0x000288b8
        /*0f10*/ 	.short	0x0100
        /*0f12*/ 	.byte	0x08
	.zero		1


	//   ....[21]....
        /*0f14*/ 	.word	0x000008e0
        /*0f18*/ 	.word	0x000000ff
        /*0f1c*/ 	.word	0x000288c8
        /*0f20*/ 	.short	0x0100
        /*0f22*/ 	.byte	0x08
	.zero		1


	//   ....[22]....
        /*0f24*/ 	.word	0x00003090
        /*0f28*/ 	.word	0x0000005b
        /*0f2c*/ 	.word	0x00028890
        /*0f30*/ 	.short	0x010a
        /*0f32*/ 	.byte	0x3f
	.zero		1


	//   ....[23]....
        /*0f34*/ 	.word	0x00005850
        /*0f38*/ 	.word	0x0000005b
        /*0f3c*/ 	.word	0x00028890
        /*0f40*/ 	.short	0x010a
        /*0f42*/ 	.byte	0x3f
	.zero		1


	//   ....[24]....
        /*0f44*/ 	.word	0x000078f0
        /*0f48*/ 	.word	0x0000005b
        /*0f4c*/ 	.word	0x00028890
        /*0f50*/ 	.short	0x010a
        /*0f52*/ 	.byte	0x3f
	.zero		1


	//   ....[25]....
        /*0f54*/ 	.word	0x00008010
        /*0f58*/ 	.word	0x0000000b
        /*0f5c*/ 	.word	0x00000000
        /*0f60*/ 	.short	0x0101
        /*0f62*/ 	.byte	0x3f
	.zero		1


	//   ....[26]....
        /*0f64*/ 	.word	0x00008050
        /*0f68*/ 	.word	0x0000005b
        /*0f6c*/ 	.word	0x000288b0
        /*0f70*/ 	.short	0x010a
        /*0f72*/ 	.byte	0x3f
	.zero		1


	//   ....[27]....
        /*0f74*/ 	.word	0x00008680
        /*0f78*/ 	.word	0x0000005b
        /*0f7c*/ 	.word	0x00000000
        /*0f80*/ 	.short	0x0101
        /*0f82*/ 	.byte	0x3f
	.zero		1


	//   ....[28]....
        /*0f84*/ 	.word	0x00008d10
        /*0f88*/ 	.word	0x00000012
        /*0f8c*/ 	.word	0x00028800
        /*0f90*/ 	.short	0x010a
        /*0f92*/ 	.byte	0x3f
	.zero		1


	//   ....[29]....
        /*0f94*/ 	.word	0x00008d60
        /*0f98*/ 	.word	0x00000012
        /*0f9c*/ 	.word	0x00028800
        /*0fa0*/ 	.short	0x010a
        /*0fa2*/ 	.byte	0x3f
	.zero		1


	//   ....[30]....
        /*0fa4*/ 	.word	0x00009f60
        /*0fa8*/ 	.word	0x00000012
        /*0fac*/ 	.word	0x00028800
        /*0fb0*/ 	.short	0x010a
        /*0fb2*/ 	.byte	0x3f
	.zero		1


	//   ....[31]....
        /*0fb4*/ 	.word	0x0000c630
        /*0fb8*/ 	.word	0x00000012
        /*0fbc*/ 	.word	0x00028800
        /*0fc0*/ 	.short	0x010a
        /*0fc2*/ 	.byte	0x3f
	.zero		1


	//   ....[32]....
        /*0fc4*/ 	.word	0x0000e1e0
        /*0fc8*/ 	.word	0x00000000
        /*0fcc*/ 	.word	0x00028830
        /*0fd0*/ 	.short	0x010a
        /*0fd2*/ 	.byte	0x3f
	.zero		1


	//   ....[33]....
        /*0fd4*/ 	.word	0x0000e220
        /*0fd8*/ 	.word	0x00000000
        /*0fdc*/ 	.word	0x00028830
        /*0fe0*/ 	.short	0x010a
        /*0fe2*/ 	.byte	0x3f
	.zero		1


	//   ....[34]....
        /*0fe4*/ 	.word	0x00010380
        /*0fe8*/ 	.word	0x00000000
        /*0fec*/ 	.word	0x00000000
        /*0ff0*/ 	.short	0x0101
        /*0ff2*/ 	.byte	0x3f
	.zero		1


	//   ....[35]....
        /*0ff4*/ 	.word	0x00010f90
        /*0ff8*/ 	.word	0x00000007
        /*0ffc*/ 	.word	0x00028830
        /*1000*/ 	.short	0x010a
        /*1002*/ 	.byte	0x3f
	.zero		1


	//   ....[36]....
        /*1004*/ 	.word	0x00010fe0
        /*1008*/ 	.word	0x00000007
        /*100c*/ 	.word	0x00028830
        /*1010*/ 	.short	0x010a
        /*1012*/ 	.byte	0x3f
	.zero		1


	//   ....[37]....
        /*1014*/ 	.word	0x00011460
        /*1018*/ 	.word	0x00000007
        /*101c*/ 	.word	0x00028850
        /*1020*/ 	.short	0x010a
        /*1022*/ 	.byte	0x3f
	.zero		1


	//   ....[38]....
        /*1024*/ 	.word	0x000114a0
        /*1028*/ 	.word	0x00000007
        /*102c*/ 	.word	0x00028850
        /*1030*/ 	.short	0x010a
        /*1032*/ 	.byte	0x3f
	.zero		1


	//   ....[39]....
        /*1034*/ 	.word	0x000139f0
        /*1038*/ 	.word	0x00000000
        /*103c*/ 	.word	0x00000000
        /*1040*/ 	.short	0x0101
        /*1042*/ 	.byte	0x3f
	.zero		1


	//   ....[40]....
        /*1044*/ 	.word	0x00013c70
        /*1048*/ 	.word	0x0000000d
        /*104c*/ 	.word	0x00000000
        /*1050*/ 	.short	0x0101
        /*1052*/ 	.byte	0x3f
	.zero		1


	//   ....[41]....
        /*1054*/ 	.word	0x00014380
        /*1058*/ 	.word	0x00000006
        /*105c*/ 	.word	0x00028830
        /*1060*/ 	.short	0x010a
        /*1062*/ 	.byte	0x3f
	.zero		1


	//   ....[42]....
        /*1064*/ 	.word	0x000143d0
        /*1068*/ 	.word	0x00000006
        /*106c*/ 	.word	0x00028830
        /*1070*/ 	.short	0x010a
        /*1072*/ 	.byte	0x3f
	.zero		1


	//   ....[43]....
        /*1074*/ 	.word	0x00014820
        /*1078*/ 	.word	0x00000007
        /*107c*/ 	.word	0x00028850
        /*1080*/ 	.short	0x010a
        /*1082*/ 	.byte	0x3f
	.zero		1


	//   ....[44]....
        /*1084*/ 	.word	0x00014860
        /*1088*/ 	.word	0x00000007
        /*108c*/ 	.word	0x00028850
        /*1090*/ 	.short	0x010a
        /*1092*/ 	.byte	0x3f
	.zero		1


	//   ....[45]....
        /*1094*/ 	.word	0x00015e80
        /*1098*/ 	.word	0x0000001b
        /*109c*/ 	.word	0x00000000
        /*10a0*/ 	.short	0x0101
        /*10a2*/ 	.byte	0x3f
	.zero		1


	//   ....[46]....
        /*10a4*/ 	.word	0x00016700
        /*10a8*/ 	.word	0x00000009
        /*10ac*/ 	.word	0x00000000
        /*10b0*/ 	.short	0x0101
        /*10b2*/ 	.byte	0x3f
	.zero		1


	//   ....[47]....
        /*10b4*/ 	.word	0x00016d50
        /*10b8*/ 	.word	0x0000000d
        /*10bc*/ 	.word	0x00028850
        /*10c0*/ 	.short	0x010a
        /*10c2*/ 	.byte	0x3f
	.zero		1


	//   ....[48]....
        /*10c4*/ 	.word	0x00016dd0
        /*10c8*/ 	.word	0x0000000d
        /*10cc*/ 	.word	0x00028850
        /*10d0*/ 	.short	0x010a
        /*10d2*/ 	.byte	0x3f
	.zero		1


	//   ....[49]....
        /*10d4*/ 	.word	0x000173f0
        /*10d8*/ 	.word	0x00000004
        /*10dc*/ 	.word	0x00000000
        /*10e0*/ 	.short	0x0101
        /*10e2*/ 	.byte	0x3f
	.zero		1


	//   ....[50]....
        /*10e4*/ 	.word	0x00018900
        /*10e8*/ 	.word	0x00000000
        /*10ec*/ 	.word	0x00000000
        /*10f0*/ 	.short	0x0101
        /*10f2*/ 	.byte	0x3f
	.zero		1


	//   ....[51]....
        /*10f4*/ 	.word	0x0001ada0
        /*10f8*/ 	.word	0x00000016
        /*10fc*/ 	.word	0x00028820
        /*1100*/ 	.short	0x010a
        /*1102*/ 	.byte	0x3f
	.zero		1


	//   ....[52]....
        /*1104*/ 	.word	0x0001ae30
        /*1108*/ 	.word	0x00000007
        /*110c*/ 	.word	0x000288a0
        /*1110*/ 	.short	0x010a
        /*1112*/ 	.byte	0x3f
	.zero		1


	//   ....[53]....
        /*1114*/ 	.word	0x0001b190
        /*1118*/ 	.word	0x00000007
        /*111c*/ 	.word	0x000288c0
        /*1120*/ 	.short	0x010a
        /*1122*/ 	.byte	0x3f
	.zero		1


	//   ....[54]....
        /*1124*/ 	.word	0x0001b5c0
        /*1128*/ 	.word	0x0000000a
        /*112c*/ 	.word	0x000288a0
        /*1130*/ 	.short	0x010a
        /*1132*/ 	.byte	0x3f
	.zero		1


	//   ....[55]....
        /*1134*/ 	.word	0x0001b900
        /*1138*/ 	.word	0x0000000a
        /*113c*/ 	.word	0x000288c0
        /*1140*/ 	.short	0x010a
        /*1142*/ 	.byte	0x3f
	.zero		1


	//   ....[56]....
        /*1144*/ 	.word	0x0001c770
        /*1148*/ 	.word	0x00000007
        /*114c*/ 	.word	0x00028840
        /*1150*/ 	.short	0x010a
        /*1152*/ 	.byte	0x3f
	.zero		1


	//   ....[57]....
        /*1154*/ 	.word	0x0001cef0
        /*1158*/ 	.word	0x00000007
        /*115c*/ 	.word	0x00028830
        /*1160*/ 	.short	0x0107
        /*1162*/ 	.byte	0x3f
	.zero		1


	//   ....[58]....
        /*1164*/ 	.word	0x0001cfc0
        /*1168*/ 	.word	0x00000007
        /*116c*/ 	.word	0x00028830
        /*1170*/ 	.short	0x0101
        /*1172*/ 	.byte	0x3f
	.zero		1


	//   ....[59]....
        /*1174*/ 	.word	0x0001daf0
        /*1178*/ 	.word	0x00000016
        /*117c*/ 	.word	0x00028800
        /*1180*/ 	.short	0x0107
        /*1182*/ 	.byte	0x3f
	.zero		1


	//   ....[60]....
        /*1184*/ 	.word	0x0001dc00
        /*1188*/ 	.word	0x00000016
        /*118c*/ 	.word	0x00028800
        /*1190*/ 	.short	0x0101
        /*1192*/ 	.byte	0x3f
	.zero		1


	//   ....[61]....
        /*1194*/ 	.word	0x0001dc20
        /*1198*/ 	.word	0x00000016
        /*119c*/ 	.word	0x00028820
        /*11a0*/ 	.short	0x010a
        /*11a2*/ 	.byte	0x3f
	.zero		1


	//   ....[62]....
        /*11a4*/ 	.word	0x0001dfc0
        /*11a8*/ 	.word	0x00000006
        /*11ac*/ 	.word	0x00028840
        /*11b0*/ 	.short	0x010a
        /*11b2*/ 	.byte	0x3f
	.zero		1


	//   ....[63]....
        /*11b4*/ 	.word	0x0001e4e0
        /*11b8*/ 	.word	0x00000006
        /*11bc*/ 	.word	0x00028830
        /*11c0*/ 	.short	0x0107
        /*11c2*/ 	.byte	0x3f
	.zero		1


	//   ....[64]....
        /*11c4*/ 	.word	0x0001e5a0
        /*11c8*/ 	.word	0x00000006
        /*11cc*/ 	.word	0x00028830
        /*11d0*/ 	.short	0x0101
        /*11d2*/ 	.byte	0x3f
	.zero		1


	//   ....[65]....
        /*11d4*/ 	.word	0x0001e600
        /*11d8*/ 	.word	0x00000006
        /*11dc*/ 	.word	0x00028860
        /*11e0*/ 	.short	0x010a
        /*11e2*/ 	.byte	0x3f
	.zero		1


	//   ....[66]....
        /*11e4*/ 	.word	0x0001eb40
        /*11e8*/ 	.word	0x00000006
        /*11ec*/ 	.word	0x00028850
        /*11f0*/ 	.short	0x0107
        /*11f2*/ 	.byte	0x3f
	.zero		1


	//   ....[67]....
        /*11f4*/ 	.word	0x0001ecf0
        /*11f8*/ 	.word	0x00000006
        /*11fc*/ 	.word	0x00028850
        /*1200*/ 	.short	0x0101
        /*1202*/ 	.byte	0x3f
	.zero		1


	//   ....[68]....
        /*1204*/ 	.word	0x0001ef00
        /*1208*/ 	.word	0x00000000
        /*120c*/ 	.word	0x00028860
        /*1210*/ 	.short	0x010a
        /*1212*/ 	.byte	0x3f
	.zero		1


	//   ....[69]....
        /*1214*/ 	.word	0x0001f430
        /*1218*/ 	.word	0x00000000
        /*121c*/ 	.word	0x00028850
        /*1220*/ 	.short	0x0107
        /*1222*/ 	.byte	0x3f
	.zero		1


	//   ....[70]....
        /*1224*/ 	.word	0x0001f4f0
        /*1228*/ 	.word	0x00000000
        /*122c*/ 	.word	0x00028850
        /*1230*/ 	.short	0x0101
        /*1232*/ 	.byte	0x3f
	.zero		1


	//   ....[71]....
        /*1234*/ 	.word	0x00020220
        /*1238*/ 	.word	0x00000004
        /*123c*/ 	.word	0x00028820
        /*1240*/ 	.short	0x010a
        /*1242*/ 	.byte	0x3f
	.zero		1


	//   ....[72]....
        /*1244*/ 	.word	0x00020390
        /*1248*/ 	.word	0x00000005
        /*124c*/ 	.word	0x00028840
        /*1250*/ 	.short	0x010a
        /*1252*/ 	.byte	0x3f
	.zero		1


	//   ....[73]....
        /*1254*/ 	.word	0x00020430
        /*1258*/ 	.word	0x00000019
        /*125c*/ 	.word	0x00028840
        /*1260*/ 	.short	0x010a
        /*1262*/ 	.byte	0x3f
	.zero		1


	//   ....[74]....
        /*1264*/ 	.word	0x00020470
        /*1268*/ 	.word	0x00000005
        /*126c*/ 	.word	0x00028860
        /*1270*/ 	.short	0x010a
        /*1272*/ 	.byte	0x3f
	.zero		1


	//   ....[75]....
        /*1274*/ 	.word	0x000204b0
        /*1278*/ 	.word	0x00000019
        /*127c*/ 	.word	0x00028860
        /*1280*/ 	.short	0x010a
        /*1282*/ 	.byte	0x3f
	.zero		1


	//   ....[76]....
        /*1284*/ 	.word	0x00020510
        /*1288*/ 	.word	0x0000005b
        /*128c*/ 	.word	0x00028890
        /*1290*/ 	.short	0x010a
        /*1292*/ 	.byte	0x3f
	.zero		1


	//   ....[77]....
        /*1294*/ 	.word	0x00020a20
        /*1298*/ 	.word	0x0000005b
        /*129c*/ 	.word	0x00028890
        /*12a0*/ 	.short	0x010a
        /*12a2*/ 	.byte	0x3f
	.zero		1


	//   ....[78]....
        /*12a4*/ 	.word	0x00020f30
        /*12a8*/ 	.word	0x0000005b
        /*12ac*/ 	.word	0x00028890
        /*12b0*/ 	.short	0x010a
        /*12b2*/ 	.byte	0x3f
	.zero		1


	//   ....[79]....
        /*12b4*/ 	.word	0x00021400
        /*12b8*/ 	.word	0x0000005b
        /*12bc*/ 	.word	0x000288b0
        /*12c0*/ 	.short	0x010a
        /*12c2*/ 	.byte	0x3f
	.zero		1


	//   ....[80]....
        /*12c4*/ 	.word	0x00021c00
        /*12c8*/ 	.word	0x00000012
        /*12cc*/ 	.word	0x00028800
        /*12d0*/ 	.short	0x010a
        /*12d2*/ 	.byte	0x3f
	.zero		1


	//   ....[81]....
        /*12d4*/ 	.word	0x000227c0
        /*12d8*/ 	.word	0x00000012
        /*12dc*/ 	.word	0x00028800
        /*12e0*/ 	.short	0x010a
        /*12e2*/ 	.byte	0x3f
	.zero		1


	//   ....[82]....
        /*12e4*/ 	.word	0x00022810
        /*12e8*/ 	.word	0x00000000
        /*12ec*/ 	.word	0x00028830
        /*12f0*/ 	.short	0x010a
        /*12f2*/ 	.byte	0x3f
	.zero		1


	//   ....[83]....
        /*12f4*/ 	.word	0x00022860
        /*12f8*/ 	.word	0x00000007
        /*12fc*/ 	.word	0x00028830
        /*1300*/ 	.short	0x010a
        /*1302*/ 	.byte	0x3f
	.zero		1


	//   ....[84]....
        /*1304*/ 	.word	0x000228b0
        /*1308*/ 	.word	0x00000007
        /*130c*/ 	.word	0x00028850
        /*1310*/ 	.short	0x010a
        /*1312*/ 	.byte	0x3f
	.zero		1


	//   ....[85]....
        /*1314*/ 	.word	0x00022900
        /*1318*/ 	.word	0x00000006
        /*131c*/ 	.word	0x00028830
        /*1320*/ 	.short	0x010a
        /*1322*/ 	.byte	0x3f
	.zero		1


	//   ....[86]....
        /*1324*/ 	.word	0x00022950
        /*1328*/ 	.word	0x00000007
        /*132c*/ 	.word	0x00028850
        /*1330*/ 	.short	0x010a
        /*1332*/ 	.byte	0x3f
	.zero		1


	//   ....[87]....
        /*1334*/ 	.word	0x000229a0
        /*1338*/ 	.word	0x0000000d
        /*133c*/ 	.word	0x00028850
        /*1340*/ 	.short	0x010a
        /*1342*/ 	.byte	0x3f
	.zero		1


	//   ....[88]....
        /*1344*/ 	.word	0x00022f70
        /*1348*/ 	.word	0x00000016
        /*134c*/ 	.word	0x00028820
        /*1350*/ 	.short	0x010a
        /*1352*/ 	.byte	0x3f
	.zero		1


	//   ....[89]....
        /*1354*/ 	.word	0x00022fc0
        /*1358*/ 	.word	0x00000007
        /*135c*/ 	.word	0x000288a0
        /*1360*/ 	.short	0x010a
        /*1362*/ 	.byte	0x3f
	.zero		1


	//   ....[90]....
        /*1364*/ 	.word	0x00023010
        /*1368*/ 	.word	0x00000007
        /*136c*/ 	.word	0x000288c0
        /*1370*/ 	.short	0x010a
        /*1372*/ 	.byte	0x3f
	.zero		1


	//   ....[91]....
        /*1374*/ 	.word	0x00023060
        /*1378*/ 	.word	0x0000000a
        /*137c*/ 	.word	0x000288a0
        /*1380*/ 	.short	0x010a
        /*1382*/ 	.byte	0x3f
	.zero		1


	//   ....[92]....
        /*1384*/ 	.word	0x000230b0
        /*1388*/ 	.word	0x0000000a
        /*138c*/ 	.word	0x000288c0
        /*1390*/ 	.short	0x010a
        /*1392*/ 	.byte	0x3f
	.zero		1


	//   ....[93]....
        /*1394*/ 	.word	0x000231d0
        /*1398*/ 	.word	0x00000007
        /*139c*/ 	.word	0x00028840
        /*13a0*/ 	.short	0x010a
        /*13a2*/ 	.byte	0x3f
	.zero		1


	//   ....[94]....
        /*13a4*/ 	.word	0x00024750
        /*13a8*/ 	.word	0x00000016
        /*13ac*/ 	.word	0x00028820
        /*13b0*/ 	.short	0x010a
        /*13b2*/ 	.byte	0x3f
	.zero		1


	//   ....[95]....
        /*13b4*/ 	.word	0x000247a0
        /*13b8*/ 	.word	0x00000006
        /*13bc*/ 	.word	0x00028840
        /*13c0*/ 	.short	0x010a
        /*13c2*/ 	.byte	0x3f
	.zero		1


	//   ....[96]....
        /*13c4*/ 	.word	0x00025120
        /*13c8*/ 	.word	0x00000006
        /*13cc*/ 	.word	0x00028860
        /*13d0*/ 	.short	0x010a
        /*13d2*/ 	.byte	0x3f
	.zero		1


	//   ....[97]....
        /*13d4*/ 	.word	0x00025b90
        /*13d8*/ 	.word	0x00000000
        /*13dc*/ 	.word	0x00028860
        /*13e0*/ 	.short	0x010a
        /*13e2*/ 	.byte	0x3f
	.zero		1


	//   ....[98]....
        /*13e4*/ 	.word	0x00026f00
        /*13e8*/ 	.word	0x00000004
        /*13ec*/ 	.word	0x00028820
        /*13f0*/ 	.short	0x010a
        /*13f2*/ 	.byte	0x3f
	.zero		1


	//   ....[99]....
        /*13f4*/ 	.word	0x000270a0
        /*13f8*/ 	.word	0x00000005
        /*13fc*/ 	.word	0x00028840
        /*1400*/ 	.short	0x010a
        /*1402*/ 	.byte	0x3f
	.zero		1


	//   ....[100]....
        /*1404*/ 	.word	0x000270f0
        /*1408*/ 	.word	0x00000019
        /*140c*/ 	.word	0x00028840
        /*1410*/ 	.short	0x010a
        /*1412*/ 	.byte	0x3f
	.zero		1


	//   ....[101]....
        /*1414*/ 	.word	0x00027140
        /*1418*/ 	.word	0x00000005
        /*141c*/ 	.word	0x00028860
        /*1420*/ 	.short	0x010a
        /*1422*/ 	.byte	0x3f
	.zero		1


	//----- nvinfo : EIATTR_NUM_MBARRIERS
	.align		4
.L_1087:
        /*1424*/ 	.byte	0x03, 0x38
        /*1426*/ 	.short	0x0016


	//----- nvinfo : EIATTR_EXIT_INSTR_OFFSETS
	.align		4
        /*1428*/ 	.byte	0x04, 0x1c
        /*142a*/ 	.short	(.L_1089 - .L_1088)


	//   ....[0]....
.L_1088:
        /*142c*/ 	.word	0x00020500


	//----- nvinfo : EIATTR_MAX_THREADS
	.align		4
.L_1089:
        /*1430*/ 	.byte	0x04, 0x05
        /*1432*/ 	.short	(.L_1091 - .L_1090)
.L_1090:
        /*1434*/ 	.word	0x00000180
        /*1438*/ 	.word	0x00000001
        /*143c*/ 	.word	0x00000001


	//----- nvinfo : EIATTR_CRS_STACK_SIZE
	.align		4
.L_1091:
        /*1440*/ 	.byte	0x04, 0x1e
        /*1442*/ 	.short	(.L_1093 - .L_1092)
.L_1092:
        /*1444*/ 	.word	0x00000000


	//----- nvinfo : EIATTR_CBANK_PARAM_SIZE
	.align		4
.L_1093:
        /*1448*/ 	.byte	0x03, 0x19
        /*144a*/ 	.short	0x0af0


	//----- nvinfo : EIATTR_PARAM_CBANK
	.align		4
        /*144c*/ 	.byte	0x04, 0x0a
        /*144e*/ 	.short	(.L_1095 - .L_1094)
	.align		4
.L_1094:
        /*1450*/ 	.word	index@(.nv.constant0._ZN7cutlass13device_kernelIN5flash11enable_sm90INS1_16FlashAttnFwdSm90INS1_25CollectiveMainloopFwdSm90ILi2EN4cute5tupleIJNS5_1CILi1EEES8_S8_EEENS6_IJNS7_ILi128EEESA_SA_EEELi128ENS_10bfloat16_tEfNS_4arch4Sm90ELb1ELb0ELb1ELb1ELb1ELb1ELb0ELb1ELb1ELb1ELb0ELb0EEENS1_21CollectiveEpilogueFwdISB_S9_SC_SE_Li256ELb1ELb1ELb0ELb0EEENS1_36VarlenDynamicPersistentTileSchedulerILi128ELi128ELi256ELi128ELb0ELb1ELb1ELb1ELb1ELb1EEEEEEEEEvNT_6ParamsE)
        /*1454*/ 	.short	0x0210
        /*1456*/ 	.short	0x0af0


	//----- nvinfo : EIATTR_SW_WAR
	.align		4
.L_1095:
        /*1458*/ 	.byte	0x04, 0x36
        /*145a*/ 	.short	(.L_1097 - .L_1096)
.L_1096:
        /*145c*/ 	.word	0x00000008
.L_1097:


//--------------------- .nv.info._ZN7cutlass13device_kernelIN5flash11enable_sm90INS1_16FlashAttnFwdSm90INS1_25CollectiveMainloopFwdSm90ILi2EN4cute5tupleIJNS5_1CILi1EEES8_S8_EEENS6_IJNS7_ILi192EEENS7_ILi128EEENS7_ILi96EEEEEELi96ENS_10bfloat16_tEfNS_4arch4Sm90ELb0ELb0ELb1ELb0ELb1ELb0ELb0ELb0ELb1ELb1ELb0ELb0EEENS1_21CollectiveEpilogueFwdINS6_IJSA_SC_SB_EEES9_SE_SG_Li384ELb0ELb1ELb0ELb0EEENS1_29StaticPersistentTileSchedulerILb0EEEEEEEEEvNT_6ParamsE --------------------------
	.section	.nv.info._ZN7cutlass13device_kernelIN5flash11enable_sm90INS1_16FlashAttnFwdSm90INS1_25CollectiveMainloopFwdSm90ILi2EN4cute5tupleIJNS5_1CILi1EEES8_S8_EEENS6_IJNS7_ILi192EEENS7_ILi128EEENS7_ILi96EEEEEELi96ENS_10bfloat16_tEfNS_4arch4Sm90ELb0ELb0ELb1ELb0ELb1ELb0ELb0ELb0ELb1ELb1ELb0ELb0EEENS1_21CollectiveEpilogueFwdINS6_IJSA_SC_SB_EEES9_SE_SG_Li384ELb0ELb1ELb0ELb0EEENS1_29StaticPersistentTileSchedulerILb0EEEEEEEEEvNT_6ParamsE,"",@"SHT_CUDA_INFO"
	.sectionflags	@""
	.align	4


	//----- nvinfo : EIATTR_CUDA_API_VERSION
	.align		4
        /*0000*/ 	.byte	0x04, 0x37
        /*0002*/ 	.short	(.L_1099 - .L_1098)
.L_1098:
        /*0004*/ 	.word	0x00000082


	//----- nvinfo : EIATTR_KPARAM_INFO
	.align		4
.L_1099:
        /*0008*/ 	.byte	0x04, 0x17
        /*000a*/ 	.short	(.L_1101 - .L_1100)
.L_1100:
        /*000c*/ 	.word	0x00000000
        /*0010*/ 	.short	0x0000
        /*0012*/ 	.short	0x0070
        /*0014*/ 	.byte	0x00, 0xf0, 0x01, 0x28


	//----- nvinfo : EIATTR_SPARSE_MMA_MASK
	.align		4
.L_1101:
        /*0018*/ 	.byte	0x03, 0x50
        /*001a*/ 	.short	0x0000


	//----- nvinfo : EIATTR_MAXREG_COUNT
	.align		4
        /*001c*/ 	.byte	0x03, 0x1b
        /*001e*/ 	.short	0x0080


	//----- nvinfo : EIATTR_NUM_BARRIERS
	.align		4
        /*0020*/ 	.byte	0x02, 0x4c
        /*0022*/ 	.byte	0x10
	.zero		1


	//----- nvinfo : EIATTR_EXTERNS
	.align		4
        /*0024*/ 	.byte	0x04, 0x0f
        /*0026*/ 	.short	(.L_1103 - .L_1102)


	//   ....[0]....
	.align		4
.L_1102:
        /*0028*/ 	.word	index@(__assertfail)


	//----- nvinfo : EIATTR_ANNOTATIONS
	.align		4
.L_1103:
        /*002c*/ 	.byte	0x04, 0x55
        /*002e*/ 	.short	(.L_1105 - .L_1104)


	//   ....[0]....
.L_1104:
        /* <DEDUP_REMOVED lines=9> */


	//----- nvinfo : EIATTR_MERCURY_ISA_VERSION
	.align		4
.L_1105:
        /*00a8*/ 	.byte	0x03, 0x5f
        /*00aa*/ 	.short	0x0101


	//----- nvinfo : EIATTR_INT_WARP_WIDE_INSTR_OFFSETS
	.align		4
        /*00ac*/ 	.byte	0x04, 0x31
        /*00ae*/ 	.short	(.L_1107 - .L_1106)


	//   ....[0]....
.L_1106:
        /*00b0*/ 	.word	0x000000c0


	//   ....[1]....
        /*00b4*/ 	.word	0x000000d0


	//   ....[2]....
        /*00b8*/ 	.word	0x00000170


	//----- nvinfo : EIATTR_COOP_GROUP_MASK_REGIDS
	.align		4
.L_1107:
        /*00bc*/ 	.byte	0x04, 0x29
        /*00be*/ 	.short	(.L_1109 - .L_1108)


	//   ....[0]....
.L_1108:
        /*00c0*/ 	.word	0xffffffff


	//   ....[1]....
        /*00c4*/ 	.word	0xffffffff


	//   ....[2]....
        /*00c8*/ 	.word	0xffffffff


	//   ....[3]....
        /*00cc*/ 	.word	0xffffffff


	//   ....[4]....
        /*00d0*/ 	.word	0xffffffff


	//   ....[5]....
        /*00d4*/ 	.word	0xffffffff


	//   ....[6]....
        /*00d8*/ 	.word	0xffffffff


	//   ....[7]....
        /*00dc*/ 	.word	0xffffffff


	//   ....[8]....
        /*00e0*/ 	.word	0xffffffff


	//   ....[9]....
        /*00e4*/ 	.word	0xffffffff


	//   ....[10]....
        /*00e8*/ 	.word	0xffffffff


	//   ....[11]....
        /*00ec*/ 	.word	0xffffffff


	//   ....[12]....
        /*00f0*/ 	.word	0xffffffff


	//   ....[13]....
        /*00f4*/ 	.word	0xffffffff


	//   ....[14]....
        /*00f8*/ 	.word	0xffffffff


	//   ....[15]....
        /*00fc*/ 	.word	0xffffffff


	//   ....[16]....
        /*0100*/ 	.word	0xffffffff


	//   ....[17]....
        /*0104*/ 	.word	0xffffffff


	//   ....[18]....
        /*0108*/ 	.word	0xffffffff


	//   ....[19]....
        /*010c*/ 	.word	0xffffffff


	//   ....[20]....
        /*0110*/ 	.word	0xffffffff


	//   ....[21]....
        /*0114*/ 	.word	0xffffffff


	//   ....[22]....
        /*0118*/ 	.word	0xffffffff


	//   ....[23]....
        /*011c*/ 	.word	0xffffffff


	//   ....[24]....
        /*0120*/ 	.word	0xffffffff


	//   ....[25]....
        /*0124*/ 	.word	0xffffffff


	//   ....[26]....
        /*0128*/ 	.word	0xffffffff


	//   ....[27]....
        /*012c*/ 	.word	0xffffffff


	//   ....[28]....
        /*0130*/ 	.word	0xffffffff


	//   ....[29]....
        /*0134*/ 	.word	0xffffffff


	//   ....[30]....
        /*0138*/ 	.word	0xffffffff


	//   ....[31]....
        /*013c*/ 	.word	0xffffffff


	//   ....[32]....
        /*0140*/ 	.word	0xffffffff


	//   ....[33]....
        /*0144*/ 	.word	0xffffffff


	//   ....[34]....
        /*0148*/ 	.word	0xffffffff


	//   ....[35]....
        /*014c*/ 	.word	0xffffffff


	//   ....[36]....
        /*0150*/ 	.word	0xffffffff


	//   ....[37]....
        /*0154*/ 	.word	0xffffffff


	//   ....[38]....
        /*0158*/ 	.word	0xffffffff


	//   ....[39]....
        /*015c*/ 	.word	0xffffffff


	//   ....[40]....
        /*0160*/ 	.word	0xffffffff


	//   ....[41]....
        /*0164*/ 	.word	0xffffffff


	//   ....[42]....
        /*0168*/ 	.word	0xffffffff


	//   ....[43]....
        /*016c*/ 	.word	0xffffffff


	//   ....[44]....
        /*0170*/ 	.word	0xffffffff


	//   ....[45]....
        /*0174*/ 	.word	0xffffffff


	//   ....[46]....
        /*0178*/ 	.word	0xffffffff


	//   ....[47]....
        /*017c*/ 	.word	0xffffffff


	//   ....[48]....
        /*0180*/ 	.word	0xffffffff


	//   ....[49]....
        /*0184*/ 	.word	0xffffffff


	//   ....[50]....
        /*0188*/ 	.word	0xffffffff


	//   ....[51]....
        /*018c*/ 	.word	0xffffffff


	//   ....[52]....
        /*0190*/ 	.word	0xffffffff


	//   ....[53]....
        /*0194*/ 	.word	0xffffffff


	//   ....[54]....
        /*0198*/ 	.word	0xffffffff


	//   ....[55]....
        /*019c*/ 	.word	0xffffffff


	//   ....[56]....
        /*01a0*/ 	.word	0xffffffff


	//   ....[57]....
        /*01a4*/ 	.word	0xffffffff


	//   ....[58]....
        /*01a8*/ 	.word	0xffffffff


	//   ....[59]....
        /*01ac*/ 	.word	0xffffffff


	//   ....[60]....
        /*01b0*/ 	.word	0xffffffff


	//   ....[61]....
        /*01b4*/ 	.word	0xffffffff


	//   ....[62]....
        /*01b8*/ 	.word	0xffffffff


	//   ....[63]....
        /*01bc*/ 	.word	0xffffffff


	//   ....[64]....
        /*01c0*/ 	.word	0xffffffff


	//   ....[65]....
        /*01c4*/ 	.word	0xffffffff


	//   ....[66]....
        /*01c8*/ 	.word	0xffffffff


	//   ....[67]....
        /*01cc*/ 	.word	0xffffffff


	//   ....[68]....
        /*01d0*/ 	.word	0xffffffff


	//   ....[69]....
        /*01d4*/ 	.word	0xffffffff


	//   ....[70]....
        /*01d8*/ 	.word	0xffffffff


	//   ....[71]....
        /*01dc*/ 	.word	0xffffffff


	//   ....[72]....
        /*01e0*/ 	.word	0xffffffff


	//   ....[73]....
        /*01e4*/ 	.word	0xffffffff


	//   ....[74]....
        /*01e8*/ 	.word	0x0500000f


	//   ....[75]....
        /*01ec*/ 	.word	0x0500000f


	//   ....[76]....
        /*01f0*/ 	.word	0x0500000f


	//   ....[77]....
        /*01f4*/ 	.word	0x0500000f


	//   ....[78]....
        /*01f8*/ 	.word	0x0500000f


	//   ....[79]....
        /*01fc*/ 	.word	0x0500000f


	//   ....[80]....
        /*0200*/ 	.word	0x0500000f


	//   ....[81]....
        /*0204*/ 	.word	0x0500000f


	//   ....[82]....
        /*0208*/ 	.word	0x0500000f


	//   ....[83]....
        /*020c*/ 	.word	0x0500000f


	//   ....[84]....
        /*0210*/ 	.word	0x0500000f


	//   ....[85]....
        /*0214*/ 	.word	0x0500000f


	//   ....[86]....
        /*0218*/ 	.word	0x0500000f


	//   ....[87]....
        /*021c*/ 	.word	0x0500000f


	//   ....[88]....
        /*0220*/ 	.word	0x0500000f


	//   ....[89]....
        /*0224*/ 	.word	0x0500000f


	//   ....[90]....
        /*0228*/ 	.word	0x0500000f


	//   ....[91]....
        /*022c*/ 	.word	0x0500000f


	//   ....[92]....
        /*0230*/ 	.word	0x0500000f


	//   ....[93]....
        /*0234*/ 	.word	0x0500000f


	//   ....[94]....
        /*0238*/ 	.word	0x0500000f


	//   ....[95]....
        /*023c*/ 	.word	0x0500000f


	//   ....[96]....
        /*0240*/ 	.word	0x0500000f


	//   ....[97]....
        /*0244*/ 	.word	0x0500000f


	//   ....[98]....
        /*0248*/ 	.word	0x0500000f


	//   ....[99]....
        /*024c*/ 	.word	0x0500000f


	//   ....[100]....
        /*0250*/ 	.word	0x0500000f


	//   ....[101]....
        /*0254*/ 	.word	0x0500000f


	//   ....[102]....
        /*0258*/ 	.word	0x0500000f


	//   ....[103]....
        /*025c*/ 	.word	0x0500000f


	//   ....[104]....
        /*0260*/ 	.word	0x0500000f


	//   ....[105]....
        /*0264*/ 	.word	0x0500000f


	//   ....[106]....
        /*0268*/ 	.word	0x0500000f


	//   ....[107]....
        /*026c*/ 	.word	0x0500000f


	//   ....[108]....
        /*0270*/ 	.word	0x0500000f


	//   ....[109]....
        /*0274*/ 	.word	0x0500000f


	//   ....[110]....
        /*0278*/ 	.word	0x0500000f


	//   ....[111]....
        /*027c*/ 	.word	0x0500000f


	//   ....[112]....
        /*0280*/ 	.word	0x0500000f


	//   ....[113]....
        /*0284*/ 	.word	0x0500000f


	//   ....[114]....
        /*0288*/ 	.word	0x0500000f


	//   ....[115]....
        /*028c*/ 	.word	0x0500000f


	//   ....[116]....
        /*0290*/ 	.word	0x0500000f


	//   ....[117]....
        /*0294*/ 	.word	0x0500000f


	//   ....[118]....
        /*0298*/ 	.word	0x0500000f


	//   ....[119]....
        /*029c*/ 	.word	0x0500000f


	//----- nvinfo : EIATTR_COOP_GROUP_INSTR_OFFSETS
	.align		4
.L_1109:
        /*02a0*/ 	.byte	0x04, 0x28
        /*02a2*/ 	.short	(.L_1111 - .L_1110)


	//   ....[0]....
.L_1110:
        /*02a4*/ 	.word	0x00000080


	//   ....[1]....
        /*02a8*/ 	.word	0x00000090


	//   ....[2]....
        /*02ac*/ 	.word	0x000002d0


	//   ....[3]....
        /*02b0*/ 	.word	0x00000430


	//   ....[4]....
        /*02b4*/ 	.word	0x00000550


	//   ....[5]....
        /*02b8*/ 	.word	0x000006b0


	//   ....[6]....
        /*02bc*/ 	.word	0x00000e60


	//   ....[7]....
        /*02c0*/ 	.word	0x00002910


	//   ....[8]....
        /*02c4*/ 	.word	0x00002990


	//   ....[9]....
        /*02c8*/ 	.word	0x00002ea0


	//   ....[10]....
        /*02cc*/ 	.word	0x00002f30


	//   ....[11]....
        /*02d0*/ 	.word	0x00003b30


	//   ....[12]....
        /*02d4*/ 	.word	0x00005200


	//   ....[13]....
        /*02d8*/ 	.word	0x00005230


	//   ....[14]....
        /*02dc*/ 	.word	0x00005260


	//   ....[15]....
        /*02e0*/ 	.word	0x00005270


	//   ....[16]....
        /*02e4*/ 	.word	0x000065d0


	//   ....[17]....
        /*02e8*/ 	.word	0x000066e0


	//   ....[18]....
        /*02ec*/ 	.word	0x00006740


	//   ....[19]....
        /*02f0*/ 	.word	0x00006820


	//   ....[20]....
        /*02f4*/ 	.word	0x00006840


	//   ....[21]....
        /*02f8*/ 	.word	0x00007690


	//   ....[22]....
        /*02fc*/ 	.word	0x000076f0


	//   ....[23]....
        /*0300*/ 	.word	0x00007720


	//   ....[24]....
        /*0304*/ 	.word	0x00007750


	//   ....[25]....
        /*0308*/ 	.word	0x00007cc0


	//   ....[26]....
        /*030c*/ 	.word	0x00007d00


	//   ....[27]....
        /*0310*/ 	.word	0x00007e10


	//   ....[28]....
        /*0314*/ 	.word	0x00007e50


	//   ....[29]....
        /*0318*/ 	.word	0x00009060


	//   ....[30]....
        /*031c*/ 	.word	0x00009080


	//   ....[31]....
        /*0320*/ 	.word	0x00009090


	//   ....[32]....
        /*0324*/ 	.word	0x00009140


	//   ....[33]....
        /*0328*/ 	.word	0x00009160


	//   ....[34]....
        /*032c*/ 	.word	0x00009200


	//   ....[35]....
        /*0330*/ 	.word	0x00009220


	//   ....[36]....
        /*0334*/ 	.word	0x00009230


	//   ....[37]....
        /*0338*/ 	.word	0x00009a70


	//   ....[38]....
        /*033c*/ 	.word	0x00009a90


	//   ....[39]....
        /*0340*/ 	.word	0x00009ac0


	//   ....[40]....
        /*0344*/ 	.word	0x00009b70


	//   ....[41]....
        /*0348*/ 	.word	0x00009b80


	//   ....[42]....
        /*034c*/ 	.word	0x00009c30


	//   ....[43]....
        /*0350*/ 	.word	0x00009c40


	//   ....[44]....
        /*0354*/ 	.word	0x00009c50


	//   ....[45]....
        /*0358*/ 	.word	0x00009c60


	//   ....[46]....
        /*035c*/ 	.word	0x00009c70


	//   ....[47]....
        /*0360*/ 	.word	0x00009d40


	//   ....[48]....
        /*0364*/ 	.word	0x00009de0


	//   ....[49]....
        /*0368*/ 	.word	0x0000a4d0


	//   ....[50]....
        /*036c*/ 	.word	0x0000a4e0


	//   ....[51]....
        /*0370*/ 	.word	0x0000a500


	//   ....[52]....
        /*0374*/ 	.word	0x0000a580


	//   ....[53]....
        /*0378*/ 	.word	0x0000a590


	//   ....[54]....
        /*037c*/ 	.word	0x0000a5f0


	//   ....[55]....
        /*0380*/ 	.word	0x0000a620


	//   ....[56]....
        /*0384*/ 	.word	0x0000a660


	//   ....[57]....
        /*0388*/ 	.word	0x0000a910


	//   ....[58]....
        /*038c*/ 	.word	0x0000a930


	//   ....[59]....
        /*0390*/ 	.word	0x0000a9d0


	//   ....[60]....
        /*0394*/ 	.word	0x0000a9e0


	//   ....[61]....
        /*0398*/ 	.word	0x0000aa70


	//   ....[62]....
        /*039c*/ 	.word	0x0000aa80


	//   ....[63]....
        /*03a0*/ 	.word	0x0000aa90


	//   ....[64]....
        /*03a4*/ 	.word	0x0000ab20


	//   ....[65]....
        /*03a8*/ 	.word	0x0000afc0


	//   ....[66]....
        /*03ac*/ 	.word	0x0000afd0


	//   ....[67]....
        /*03b0*/ 	.word	0x0000b020


	//   ....[68]....
        /*03b4*/ 	.word	0x0000b060


	//   ....[69]....
        /*03b8*/ 	.word	0x0000b0c0


	//   ....[70]....
        /*03bc*/ 	.word	0x0000b0e0


	//   ....[71]....
        /*03c0*/ 	.word	0x0000b160


	//   ....[72]....
        /*03c4*/ 	.word	0x0000b180


	//   ....[73]....
        /*03c8*/ 	.word	0x0000b550


	//   ....[74]....
        /*03cc*/ 	.word	0x0000ba30


	//   ....[75]....
        /*03d0*/ 	.word	0x0000bb20


	//   ....[76]....
        /*03d4*/ 	.word	0x0000bbc0


	//   ....[77]....
        /*03d8*/ 	.word	0x0000bc30


	//   ....[78]....
        /*03dc*/ 	.word	0x0000bd40


	//   ....[79]....
        /*03e0*/ 	.word	0x0000bdb0


	//   ....[80]....
        /*03e4*/ 	.word	0x0000bec0


	//   ....[81]....
        /*03e8*/ 	.word	0x0000bf30


	//   ....[82]....
        /*03ec*/ 	.word	0x0000c030


	//   ....[83]....
        /*03f0*/ 	.word	0x0000c0c0


	//   ....[84]....
        /*03f4*/ 	.word	0x0000c130


	//   ....[85]....
        /*03f8*/ 	.word	0x0000c190


	//   ....[86]....
        /*03fc*/ 	.word	0x0000c2b0


	//   ....[87]....
        /*0400*/ 	.word	0x0000c310


	//   ....[88]....
        /*0404*/ 	.word	0x0000c420


	//   ....[89]....
        /*0408*/ 	.word	0x0000c480


	//   ....[90]....
        /*040c*/ 	.word	0x0000c570


	//   ....[91]....
        /*0410*/ 	.word	0x0000c650


	//   ....[92]....
        /*0414*/ 	.word	0x0000c730


	//   ....[93]....
        /*0418*/ 	.word	0x0000c7a0


	//   ....[94]....
        /*041c*/ 	.word	0x0000c870


	//   ....[95]....
        /*0420*/ 	.word	0x0000c9b0


	//   ....[96]....
        /*0424*/ 	.word	0x0000ca60


	//   ....[97]....
        /*0428*/ 	.word	0x0000cad0


	//   ....[98]....
        /*042c*/ 	.word	0x0000cbc0


	//   ....[99]....
        /*0430*/ 	.word	0x0000cc20


	//   ....[100]....
        /*0434*/ 	.word	0x0000ccf0


	//   ....[101]....
        /*0438*/ 	.word	0x0000cd50


	//   ....[102]....
        /*043c*/ 	.word	0x0000ce20


	//   ....[103]....
        /*0440*/ 	.word	0x0000cf10


	//   ....[104]....
        /*0444*/ 	.word	0x0000cfb0


	//   ....[105]....
        /*0448*/ 	.word	0x0000d010


	//   ....[106]....
        /*044c*/ 	.word	0x0000d110


	//   ....[107]....
        /*0450*/ 	.word	0x0000d170


	//   ....[108]....
        /*0454*/ 	.word	0x0000d270


	//   ....[109]....
        /*0458*/ 	.word	0x0000d2d0


	//   ....[110]....
        /*045c*/ 	.word	0x0000d3a0


	//   ....[111]....
        /*0460*/ 	.word	0x0000d4f0


	//   ....[112]....
        /*0464*/ 	.word	0x0000d590


	//   ....[113]....
        /*0468*/ 	.word	0x0000d620


	//   ....[114]....
        /*046c*/ 	.word	0x0000d720


	//   ....[115]....
        /*0470*/ 	.word	0x0000d780


	//   ....[116]....
        /*0474*/ 	.word	0x0000d870


	//   ....[117]....
        /*0478*/ 	.word	0x0000d8d0


	//   ....[118]....
        /*047c*/ 	.word	0x0000d990


	//   ....[119]....
        /*0480*/ 	.word	0x0000db00


	//----- nvinfo : EIATTR_REG_RECONFIG
	.align		4
.L_1111:
        /*0484*/ 	.byte	0x01, 0x54
	.zero		2


	//----- nvinfo : EIATTR_SYSCALL_OFFSETS
	.align		4
        /*0488*/ 	.byte	0x04, 0x46
        /*048a*/ 	.short	(.L_1113 - .L_1112)


	//   ....[0]....
.L_1112:
        /*048c*/ 	.word	0x00001190


	//   ....[1]....
        /*0490*/ 	.word	0x00008720


	//   ....[2]....
        /*0494*/ 	.word	0x00008860


	//   ....[3]....
        /*0498*/ 	.word	0x00008950


	//   ....[4]....
        /*049c*/ 	.word	0x00009590


	//----- nvinfo : EIATTR_MBARRIER_INSTR_OFFSETS
	.align		4
.L_1113:
        /*04a0*/ 	.byte	0x04, 0x39
        /*04a2*/ 	.short	(.L_1115 - .L_1114)


	//   ....[0]....
.L_1114:
        /*04a4*/ 	.word	0x00000180
        /*04a8*/ 	.word	0x000000ff
        /*04ac*/ 	.word	0x0002d800
        /*04b0*/ 	.short	0x0100
        /*04b2*/ 	.byte	0x08
	.zero		1


	//   ....[1]....
        /*04b4*/ 	.word	0x00000190
        /*04b8*/ 	.word	0x000000ff
        /*04bc*/ 	.word	0x0002d820
        /*04c0*/ 	.short	0x0100
        /*04c2*/ 	.byte	0x08
	.zero		1


	//   ....[2]....
        /*04c4*/ 	.word	0x00000280
        /*04c8*/ 	.word	0x000000ff
        /*04cc*/ 	.word	0x0002d830
        /*04d0*/ 	.short	0x0100
        /*04d2*/ 	.byte	0x08
	.zero		1


	//   ....[3]....
        /*04d4*/ 	.word	0x00000290
        /*04d8*/ 	.word	0x000000ff
        /*04dc*/ 	.word	0x0002d840
        /*04e0*/ 	.short	0x0100
        /*04e2*/ 	.byte	0x08
	.zero		1


	//   ....[4]....
        /*04e4*/ 	.word	0x000002a0
        /*04e8*/ 	.word	0x000000ff
        /*04ec*/ 	.word	0x0002d838
        /*04f0*/ 	.short	0x0100
        /*04f2*/ 	.byte	0x08
	.zero		1


	//   ....[5]....
        /*04f4*/ 	.word	0x000002b0
        /*04f8*/ 	.word	0x000000ff
        /*04fc*/ 	.word	0x0002d848
        /*0500*/ 	.short	0x0100
        /*0502*/ 	.byte	0x08
	.zero		1


	//   ....[6]....
        /*0504*/ 	.word	0x000003e0
        /*0508*/ 	.word	0x000000ff
        /*050c*/ 	.word	0x0002d850
        /*0510*/ 	.short	0x0100
        /*0512*/ 	.byte	0x08
	.zero		1


	//   ....[7]....
        /*0514*/ 	.word	0x000003f0
        /*0518*/ 	.word	0x000000ff
        /*051c*/ 	.word	0x0002d860
        /*0520*/ 	.short	0x0100
        /*0522*/ 	.byte	0x08
	.zero		1


	//   ....[8]....
        /*0524*/ 	.word	0x00000400
        /*0528*/ 	.word	0x000000ff
        /*052c*/ 	.word	0x0002d858
        /*0530*/ 	.short	0x0100
        /*0532*/ 	.byte	0x08
	.zero		1


	//   ....[9]....
        /*0534*/ 	.word	0x00000410
        /*0538*/ 	.word	0x000000ff
        /*053c*/ 	.word	0x0002d868
        /*0540*/ 	.short	0x0100
        /*0542*/ 	.byte	0x08
	.zero		1


	//   ....[10]....
        /*0544*/ 	.word	0x00000500
        /*0548*/ 	.word	0x000000ff
        /*054c*/ 	.word	0x0002d870
        /*0550*/ 	.short	0x0100
        /*0552*/ 	.byte	0x06
	.zero		1


	//   ....[11]....
        /*0554*/ 	.word	0x00000510
        /*0558*/ 	.word	0x000000ff
        /*055c*/ 	.word	0x0002d880
        /*0560*/ 	.short	0x0100
        /*0562*/ 	.byte	0x06
	.zero		1


	//   ....[12]....
        /*0564*/ 	.word	0x00000520
        /*0568*/ 	.word	0x000000ff
        /*056c*/ 	.word	0x0002d878
        /*0570*/ 	.short	0x0100
        /*0572*/ 	.byte	0x06
	.zero		1


	//   ....[13]....
        /*0574*/ 	.word	0x00000530
        /*0578*/ 	.word	0x000000ff
        /*057c*/ 	.word	0x0002d888
        /*0580*/ 	.short	0x0100
        /*0582*/ 	.byte	0x06
	.zero		1


	//   ....[14]....
        /*0584*/ 	.word	0x00000660
        /*0588*/ 	.word	0x000000ff
        /*058c*/ 	.word	0x0002d890
        /*0590*/ 	.short	0x0100
        /*0592*/ 	.byte	0x08
	.zero		1


	//   ....[15]....
        /*0594*/ 	.word	0x00000670
        /*0598*/ 	.word	0x000000ff
        /*059c*/ 	.word	0x0002d8a0
        /*05a0*/ 	.short	0x0100
        /*05a2*/ 	.byte	0x08
	.zero		1


	//   ....[16]....
        /*05a4*/ 	.word	0x00000680
        /*05a8*/ 	.word	0x000000ff
        /*05ac*/ 	.word	0x0002d898
        /*05b0*/ 	.short	0x0100
        /*05b2*/ 	.byte	0x08
	.zero		1


	//   ....[17]....
        /*05b4*/ 	.word	0x00000690
        /*05b8*/ 	.word	0x000000ff
        /*05bc*/ 	.word	0x0002d8a8
        /*05c0*/ 	.short	0x0100
        /*05c2*/ 	.byte	0x08
	.zero		1


	//   ....[18]....
        /*05c4*/ 	.word	0x000007d0
        /*05c8*/ 	.word	0x000000ff
        /*05cc*/ 	.word	0x0002d8b0
        /*05d0*/ 	.short	0x0100
        /*05d2*/ 	.byte	0x08
	.zero		1


	//   ....[19]....
        /*05d4*/ 	.word	0x000007e0
        /*05d8*/ 	.word	0x000000ff
        /*05dc*/ 	.word	0x0002d8c0
        /*05e0*/ 	.short	0x0100
        /*05e2*/ 	.byte	0x08
	.zero		1


	//   ....[20]....
        /*05e4*/ 	.word	0x000007f0
        /*05e8*/ 	.word	0x000000ff
        /*05ec*/ 	.word	0x0002d8b8
        /*05f0*/ 	.short	0x0100
        /*05f2*/ 	.byte	0x08
	.zero		1


	//   ....[21]....
        /*05f4*/ 	.word	0x00000800
        /*05f8*/ 	.word	0x000000ff
        /*05fc*/ 	.word	0x0002d8c8
        /*0600*/ 	.short	0x0100
        /*0602*/ 	.byte	0x08
	.zero		1


	//   ....[22]....
        /*0604*/ 	.word	0x000011f0
        /*0608*/ 	.word	0x000000ff
        /*060c*/ 	.word	0x0002d800
        /*0610*/ 	.short	0x010a
        /*0612*/ 	.byte	0x28
	.zero		1


	//   ....[23]....
        /*0614*/ 	.word	0x00001270
        /*0618*/ 	.word	0x00000000
        /*061c*/ 	.word	0x0002d830
        /*0620*/ 	.short	0x010a
        /*0622*/ 	.byte	0x3f
	.zero		1


	//   ....[24]....
        /*0624*/ 	.word	0x000012c0
        /*0628*/ 	.word	0x00000000
        /*062c*/ 	.word	0x0002d830
        /*0630*/ 	.short	0x010a
        /*0632*/ 	.byte	0x3f
	.zero		1


	//   ....[25]....
        /*0634*/ 	.word	0x00001ea0
        /*0638*/ 	.word	0x000000ff
        /*063c*/ 	.word	0x00000000
        /*0640*/ 	.short	0x0101
        /*0642*/ 	.byte	0x06
	.zero		1


	//   ....[26]....
        /*0644*/ 	.word	0x00003e10
        /*0648*/ 	.word	0x000000ff
        /*064c*/ 	.word	0x0002d830
        /*0650*/ 	.short	0x010a
        /*0652*/ 	.byte	0x06
	.zero		1


	//   ....[27]....
        /*0654*/ 	.word	0x00003e50
        /*0658*/ 	.word	0x000000ff
        /*065c*/ 	.word	0x0002d830
        /*0660*/ 	.short	0x010a
        /*0662*/ 	.byte	0x06
	.zero		1


	//   ....[28]....
        /*0664*/ 	.word	0x00004120
        /*0668*/ 	.word	0x000000ff
        /*066c*/ 	.word	0x0002d850
        /*0670*/ 	.short	0x010a
        /*0672*/ 	.byte	0x06
	.zero		1


	//   ....[29]....
        /*0674*/ 	.word	0x00004160
        /*0678*/ 	.word	0x000000ff
        /*067c*/ 	.word	0x0002d850
        /*0680*/ 	.short	0x010a
        /*0682*/ 	.byte	0x06
	.zero		1


	//   ....[30]....
        /*0684*/ 	.word	0x00004aa0
        /*0688*/ 	.word	0x000000ff
        /*068c*/ 	.word	0x00000000
        /*0690*/ 	.short	0x0101
        /*0692*/ 	.byte	0x06
	.zero		1


	//   ....[31]....
        /*0694*/ 	.word	0x00006060
        /*0698*/ 	.word	0x000000ff
        /*069c*/ 	.word	0x00000000
        /*06a0*/ 	.short	0x0101
        /*06a2*/ 	.byte	0x06
	.zero		1


	//   ....[32]....
        /*06a4*/ 	.word	0x00006650
        /*06a8*/ 	.word	0x000000ff
        /*06ac*/ 	.word	0x0002d850
        /*06b0*/ 	.short	0x010a
        /*06b2*/ 	.byte	0x08
	.zero		1


	//   ....[33]....
        /*06b4*/ 	.word	0x00006690
        /*06b8*/ 	.word	0x000000ff
        /*06bc*/ 	.word	0x0002d850
        /*06c0*/ 	.short	0x010a
        /*06c2*/ 	.byte	0x08
	.zero		1


	//   ....[34]....
        /*06c4*/ 	.word	0x00006df0
        /*06c8*/ 	.word	0x000000ff
        /*06cc*/ 	.word	0x00000000
        /*06d0*/ 	.short	0x0101
        /*06d2*/ 	.byte	0x08
	.zero		1


	//   ....[35]....
        /*06d4*/ 	.word	0x00007ce0
        /*06d8*/ 	.word	0x000000ff
        /*06dc*/ 	.word	0x00000000
        /*06e0*/ 	.short	0x0101
        /*06e2*/ 	.byte	0x04
	.zero		1


	//   ....[36]....
        /*06e4*/ 	.word	0x00008e30
        /*06e8*/ 	.word	0x00000000
        /*06ec*/ 	.word	0x0002d840
        /*06f0*/ 	.short	0x010a
        /*06f2*/ 	.byte	0x3f
	.zero		1


	//   ....[37]....
        /*06f4*/ 	.word	0x00009370
        /*06f8*/ 	.word	0x00000000
        /*06fc*/ 	.word	0x0002d830
        /*0700*/ 	.short	0x0107
        /*0702*/ 	.byte	0x3f
	.zero		1


	//   ....[38]....
        /*0704*/ 	.word	0x00009430
        /*0708*/ 	.word	0x00000000
        /*070c*/ 	.word	0x0002d830
        /*0710*/ 	.short	0x0101
        /*0712*/ 	.byte	0x3f
	.zero		1


	//   ....[39]....
        /*0714*/ 	.word	0x00009ee0
        /*0718*/ 	.word	0x000000ff
        /*071c*/ 	.word	0x0002d800
        /*0720*/ 	.short	0x0107
        /*0722*/ 	.byte	0x25
	.zero		1


	//   ....[40]....
        /*0724*/ 	.word	0x00009f40
        /*0728*/ 	.word	0x000000ff
        /*072c*/ 	.word	0x0002d800
        /*0730*/ 	.short	0x0101
        /*0732*/ 	.byte	0x25
	.zero		1


	//   ....[41]....
        /*0734*/ 	.word	0x00009f60
        /*0738*/ 	.word	0x000000ff
        /*073c*/ 	.word	0x0002d820
        /*0740*/ 	.short	0x010a
        /*0742*/ 	.byte	0x25
	.zero		1


	//   ....[42]....
        /*0744*/ 	.word	0x0000a2f0
        /*0748*/ 	.word	0x00000006
        /*074c*/ 	.word	0x0002d840
        /*0750*/ 	.short	0x010a
        /*0752*/ 	.byte	0x3f
	.zero		1


	//   ....[43]....
        /*0754*/ 	.word	0x0000a700
        /*0758*/ 	.word	0x00000006
        /*075c*/ 	.word	0x0002d830
        /*0760*/ 	.short	0x0107
        /*0762*/ 	.byte	0x3f
	.zero		1


	//   ....[44]....
        /*0764*/ 	.word	0x0000a7c0
        /*0768*/ 	.word	0x00000006
        /*076c*/ 	.word	0x0002d830
        /*0770*/ 	.short	0x0101
        /*0772*/ 	.byte	0x3f
	.zero		1


	//   ....[45]....
        /*0774*/ 	.word	0x0000a820
        /*0778*/ 	.word	0x00000006
        /*077c*/ 	.word	0x0002d860
        /*0780*/ 	.short	0x010a
        /*0782*/ 	.byte	0x3f
	.zero		1


	//   ....[46]....
        /*0784*/ 	.word	0x0000ac10
        /*0788*/ 	.word	0x00000006
        /*078c*/ 	.word	0x0002d850
        /*0790*/ 	.short	0x0107
        /*0792*/ 	.byte	0x3f
	.zero		1


	//   ....[47]....
        /*0794*/ 	.word	0x0000ade0
        /*0798*/ 	.word	0x00000006
        /*079c*/ 	.word	0x0002d850
        /*07a0*/ 	.short	0x0101
        /*07a2*/ 	.byte	0x3f
	.zero		1


	//   ....[48]....
        /*07a4*/ 	.word	0x0000aed0
        /*07a8*/ 	.word	0x00000004
        /*07ac*/ 	.word	0x0002d860
        /*07b0*/ 	.short	0x010a
        /*07b2*/ 	.byte	0x3f
	.zero		1


	//   ....[49]....
        /*07b4*/ 	.word	0x0000b2c0
        /*07b8*/ 	.word	0x00000004
        /*07bc*/ 	.word	0x0002d850
        /*07c0*/ 	.short	0x0107
        /*07c2*/ 	.byte	0x3f
	.zero		1


	//   ....[50]....
        /*07c4*/ 	.word	0x0000b3b0
        /*07c8*/ 	.word	0x00000004
        /*07cc*/ 	.word	0x0002d850
        /*07d0*/ 	.short	0x0101
        /*07d2*/ 	.byte	0x3f
	.zero		1


	//   ....[51]....
        /*07d4*/ 	.word	0x0000b4d0
        /*07d8*/ 	.word	0x00000004
        /*07dc*/ 	.word	0x0002d820
        /*07e0*/ 	.short	0x010a
        /*07e2*/ 	.byte	0x3f
	.zero		1


	//   ....[52]....
        /*07e4*/ 	.word	0x0000b650
        /*07e8*/ 	.word	0x00000003
        /*07ec*/ 	.word	0x0002d840
        /*07f0*/ 	.short	0x010a
        /*07f2*/ 	.byte	0x3f
	.zero		1


	//   ....[53]....
        /*07f4*/ 	.word	0x0000b6f0
        /*07f8*/ 	.word	0x00000017
        /*07fc*/ 	.word	0x0002d840
        /*0800*/ 	.short	0x010a
        /*0802*/ 	.byte	0x3f
	.zero		1


	//   ....[54]....
        /*0804*/ 	.word	0x0000b730
        /*0808*/ 	.word	0x00000003
        /*080c*/ 	.word	0x0002d860
        /*0810*/ 	.short	0x010a
        /*0812*/ 	.byte	0x3f
	.zero		1


	//   ....[55]....
        /*0814*/ 	.word	0x0000b770
        /*0818*/ 	.word	0x00000017
        /*081c*/ 	.word	0x0002d860
        /*0820*/ 	.short	0x010a
        /*0822*/ 	.byte	0x3f
	.zero		1


	//   ....[56]....
        /*0824*/ 	.word	0x0000b7e0
        /*0828*/ 	.word	0x00000003
        /*082c*/ 	.word	0x0002d800
        /*0830*/ 	.short	0x010a
        /*0832*/ 	.byte	0x3f
	.zero		1


	//   ....[57]....
        /*0834*/ 	.word	0x0000b830
        /*0838*/ 	.word	0x00000000
        /*083c*/ 	.word	0x0002d830
        /*0840*/ 	.short	0x010a
        /*0842*/ 	.byte	0x3f
	.zero		1


	//   ....[58]....
        /*0844*/ 	.word	0x0000b890
        /*0848*/ 	.word	0x00000007
        /*084c*/ 	.word	0x0002d830
        /*0850*/ 	.short	0x010a
        /*0852*/ 	.byte	0x3f
	.zero		1


	//   ....[59]....
        /*0854*/ 	.word	0x0000b8f0
        /*0858*/ 	.word	0x00000007
        /*085c*/ 	.word	0x0002d850
        /*0860*/ 	.short	0x010a
        /*0862*/ 	.byte	0x3f
	.zero		1


	//   ....[60]....
        /*0864*/ 	.word	0x0000b950
        /*0868*/ 	.word	0x00000007
        /*086c*/ 	.word	0x0002d850
        /*0870*/ 	.short	0x010a
        /*0872*/ 	.byte	0x3f
	.zero		1


	//   ....[61]....
        /*0874*/ 	.word	0x0000ba70
        /*0878*/ 	.word	0x00000000
        /*087c*/ 	.word	0x0002d840
        /*0880*/ 	.short	0x010a
        /*0882*/ 	.byte	0x3f
	.zero		1


	//   ....[62]....
        /*0884*/ 	.word	0x0000c8b0
        /*0888*/ 	.word	0x00000003
        /*088c*/ 	.word	0x0002d820
        /*0890*/ 	.short	0x010a
        /*0892*/ 	.byte	0x3f
	.zero		1


	//   ....[63]....
        /*0894*/ 	.word	0x0000c900
        /*0898*/ 	.word	0x00000006
        /*089c*/ 	.word	0x0002d840
        /*08a0*/ 	.short	0x010a
        /*08a2*/ 	.byte	0x3f
	.zero		1


	//   ....[64]....
        /*08a4*/ 	.word	0x0000ce60
        /*08a8*/ 	.word	0x00000006
        /*08ac*/ 	.word	0x0002d860
        /*08b0*/ 	.short	0x010a
        /*08b2*/ 	.byte	0x3f
	.zero		1


	//   ....[65]....
        /*08b4*/ 	.word	0x0000d440
        /*08b8*/ 	.word	0x00000004
        /*08bc*/ 	.word	0x0002d860
        /*08c0*/ 	.short	0x010a
        /*08c2*/ 	.byte	0x3f
	.zero		1


	//   ....[66]....
        /*08c4*/ 	.word	0x0000da20
        /*08c8*/ 	.word	0x00000004
        /*08cc*/ 	.word	0x0002d820
        /*08d0*/ 	.short	0x010a
        /*08d2*/ 	.byte	0x3f
	.zero		1


	//   ....[67]....
        /*08d4*/ 	.word	0x0000dbc0
        /*08d8*/ 	.word	0x00000003
        /*08dc*/ 	.word	0x0002d840
        /*08e0*/ 	.short	0x010a
        /*08e2*/ 	.byte	0x3f
	.zero		1


	//   ....[68]....
        /*08e4*/ 	.word	0x0000dc10
        /*08e8*/ 	.word	0x00000017
        /*08ec*/ 	.word	0x0002d840
        /*08f0*/ 	.short	0x010a
        /*08f2*/ 	.byte	0x3f
	.zero		1


	//   ....[69]....
        /*08f4*/ 	.word	0x0000dc60
        /*08f8*/ 	.word	0x00000003
        /*08fc*/ 	.word	0x0002d860
        /*0900*/ 	.short	0x010a
        /*0902*/ 	.byte	0x3f
	.zero		1


	//----- nvinfo : EIATTR_NUM_MBARRIERS
	.align		4
.L_1115:
        /*0904*/ 	.byte	0x03, 0x38
        /*0906*/ 	.short	0x0016


	//----- nvinfo : EIATTR_EXIT_INSTR_OFFSETS
	.align		4
        /*0908*/ 	.byte	0x04, 0x1c
        /*090a*/ 	.short	(.L_1117 - .L_1116)


	//   ....[0]....
.L_1116:
        /*090c*/ 	.word	0x00000960


	//   ....[1]....
        /*0910*/ 	.word	0x00007f70


	//   ....[2]....
        /*0914*/ 	.word	0x0000b7c0


	//----- nvinfo : EIATTR_MAX_THREADS
	.align		4
.L_1117:
        /*0918*/ 	.byte	0x04, 0x05
        /*091a*/ 	.short	(.L_1119 - .L_1118)
.L_1118:
        /*091c*/ 	.word	0x00000200
        /*0920*/ 	.word	0x00000001
        /*0924*/ 	.word	0x00000001


	//----- nvinfo : EIATTR_CRS_STACK_SIZE
	.align		4
.L_1119:
        /*0928*/ 	.byte	0x04, 0x1e
        /*092a*/ 	.short	(.L_1121 - .L_1120)
.L_1120:
        /*092c*/ 	.word	0x00000000


	//----- nvinfo : EIATTR_CBANK_PARAM_SIZE
	.align		4
.L_1121:
        /*0930*/ 	.byte	0x03, 0x19
        /*0932*/ 	.short	0x0a70


	//----- nvinfo : EIATTR_PARAM_CBANK
	.align		4
        /*0934*/ 	.byte	0x04, 0x0a
        /*0936*/ 	.short	(.L_1123 - .L_1122)
	.align		4
.L_1122:
        /*0938*/ 	.word	index@(.nv.constant0._ZN7cutlass13device_kernelIN5flash11enable_sm90INS1_16FlashAttnFwdSm90INS1_25CollectiveMainloopFwdSm90ILi2EN4cute5tupleIJNS5_1CILi1EEES8_S8_EEENS6_IJNS7_ILi192EEENS7_ILi128EEENS7_ILi96EEEEEELi96ENS_10bfloat16_tEfNS_4arch4Sm90ELb0ELb0ELb1ELb0ELb1ELb0ELb0ELb0ELb1ELb1ELb0ELb0EEENS1_21CollectiveEpilogueFwdINS6_IJSA_SC_SB_EEES9_SE_SG_Li384ELb0ELb1ELb0ELb0EEENS1_29StaticPersistentTileSchedulerILb0EEEEEEEEEvNT_6ParamsE)
        /*093c*/ 	.short	0x0210
        /*093e*/ 	.short	0x0a70


	//----- nvinfo : EIATTR_SW_WAR
	.align		4
.L_1123:
        /*0940*/ 	.byte	0x04, 0x36
        /*0942*/ 	.short	(.L_1125 - .L_1124)
.L_1124:
        /*0944*/ 	.word	0x00000008
.L_1125:


//--------------------- .nv.info._ZN7cutlass13device_kernelIN5flash11enable_sm90INS1_16FlashAttnFwdSm90INS1_25CollectiveMainloopFwdSm90ILi2EN4cute5tupleIJNS5_1CILi1EEES8_S8_EEENS6_IJNS7_ILi192EEENS7_ILi128EEENS7_ILi96EEEEEELi96ENS_10bfloat16_tEfNS_4arch4Sm90ELb0ELb0ELb1ELb1ELb1ELb0ELb0ELb0ELb1ELb1ELb0ELb0EEENS1_21CollectiveEpilogueFwdINS6_IJSA_SC_SB_EEES9_SE_SG_Li384ELb1ELb1ELb0ELb0EEENS1_36VarlenDynamicPersistentTileSchedulerILi192ELi128ELi384ELi128ELb0ELb1ELb1ELb0ELb1ELb1EEEEEEEEEvNT_6ParamsE --------------------------
	.section	.nv.info._ZN7cutlass13device_kernelIN5flash11enable_sm90INS1_16FlashAttnFwdSm90INS1_25CollectiveMainloopFwdSm90ILi2EN4cute5tupleIJNS5_1CILi1EEES8_S8_EEENS6_IJNS7_ILi192EEENS7_ILi128EEENS7_ILi96EEEEEELi96ENS_10bfloat16_tEfNS_4arch4Sm90ELb0ELb0ELb1ELb1ELb1ELb0ELb0ELb0ELb1ELb1ELb0ELb0EEENS1_21CollectiveEpilogueFwdINS6_IJSA_SC_SB_EEES9_SE_SG_Li384ELb1ELb1ELb0ELb0EEENS1_36VarlenDynamicPersistentTileSchedulerILi192ELi128ELi384ELi128ELb0ELb1ELb1ELb0ELb1ELb1EEEEEEEEEvNT_6ParamsE,"",@"SHT_CUDA_INFO"
	.sectionflags	@""
	.align	4


	//----- nvinfo : EIATTR_CUDA_API_VERSION
	.align		4
        /*0000*/ 	.byte	0x04, 0x37
        /*0002*/ 	.short	(.L_1127 - .L_1126)
.L_1126:
        /*0004*/ 	.word	0x00000082


	//----- nvinfo : EIATTR_KPARAM_INFO
	.align		4
.L_1127:
        /*0008*/ 	.byte	0x04, 0x17
        /*000a*/ 	.short	(.L_1129 - .L_1128)
.L_1128:
        /*000c*/ 	.word	0x00000000
        /*0010*/ 	.short	0x0000
        /*0012*/ 	.short	0x0070
        /*0014*/ 	.byte	0x00, 0xf0, 0x01, 0x2a


	//----- nvinfo : EIATTR_SPARSE_MMA_MASK
	.align		4
.L_1129:
        /*0018*/ 	.byte	0x03, 0x50
        /*001a*/ 	.short	0x0000


	//----- nvinfo : EIATTR_MAXREG_COUNT
	.align		4
        /*001c*/ 	.byte	0x03, 0x1b
        /*001e*/ 	.short	0x0080


	//----- nvinfo : EIATTR_NUM_BARRIERS
	.align		4
        /*0020*/ 	.byte	0x02, 0x4c
        /*0022*/ 	.byte	0x10
	.zero		1


	//----- nvinfo : EIATTR_EXTERNS
	.align		4
        /*0024*/ 	.byte	0x04, 0x0f
        /*0026*/ 	.short	(.L_1131 - .L_1130)


	//   ....[0]....
	.align		4
.L_1130:
        /*0028*/ 	.word	index@(__assertfail)


	//----- nvinfo : EIATTR_ANNOTATIONS
	.align		4
.L_1131:
        /*002c*/ 	.byte	0x04, 0x55
        /*002e*/ 	.short	(.L_1133 - .L_1132)


	//   ....[0]....
.L_1132:
        /* <DEDUP_REMOVED lines=32> */


	//----- nvinfo : EIATTR_MERCURY_ISA_VERSION
	.align		4
.L_1133:
        /*0220*/ 	.byte	0x03, 0x5f
        /*0222*/ 	.short	0x0101


	//----- nvinfo : EIATTR_UNUSED_LOAD_BYTE_OFFSET
	.align		4
        /*0224*/ 	.byte	0x04, 0x44
        /*0226*/ 	.short	(.L_1135 - .L_1134)


	//   ....[0]....
.L_1134:
        /*0228*/ 	.word	0x00000970
        /*022c*/ 	.word	0x0000fff0


	//   ....[1]....
        /*0230*/ 	.word	0x00007320
        /*0234*/ 	.word	0x0000fff0


	//----- nvinfo : EIATTR_INT_WARP_WIDE_INSTR_OFFSETS
	.align		4
.L_1135:
        /*0238*/ 	.byte	0x04, 0x31
        /*023a*/ 	.short	(.L_1137 - .L_1136)


	//   ....[0]....
.L_1136:
        /*023c*/ 	.word	0x000000c0


	//   ....[1]....
        /*0240*/ 	.word	0x000000d0


	//   ....[2]....
        /*0244*/ 	.word	0x00000170


	//   ....[3]....
        /*0248*/ 	.word	0x00009d80


	//   ....[4]....
        /*024c*/ 	.word	0x00009e10


	//   ....[5]....
        /*0250*/ 	.word	0x0000cbb0


	//   ....[6]....
        /*0254*/ 	.word	0x0000cc40


	//----- nvinfo : EIATTR_COOP_GROUP_MASK_REGIDS
	.align		4
.L_1137:
        /*0258*/ 	.byte	0x04, 0x29
        /*025a*/ 	.short	(.L_1139 - .L_1138)


	//   ....[0]....
.L_1138:
        /*025c*/ 	.word	0xffffffff


	//   ....[1]....
        /*0260*/ 	.word	0xffffffff


	//   ....[2]....
        /*0264*/ 	.word	0xffffffff


	//   ....[3]....
        /*0268*/ 	.word	0xffffffff


	//   ....[4]....
        /*026c*/ 	.word	0xffffffff


	//   ....[5]....
        /*0270*/ 	.word	0xffffffff


	//   ....[6]....
        /*0274*/ 	.word	0xffffffff


	//   ....[7]....
        /*0278*/ 	.word	0xffffffff


	//   ....[8]....
        /*027c*/ 	.word	0xffffffff


	//   ....[9]....
        /*0280*/ 	.word	0xffffffff


	//   ....[10]....
        /*0284*/ 	.word	0xffffffff


	//   ....[11]....
        /*0288*/ 	.word	0xffffffff


	//   ....[12]....
        /*028c*/ 	.word	0xffffffff


	//   ....[13]....
        /*0290*/ 	.word	0xffffffff


	//   ....[14]....
        /*0294*/ 	.word	0xffffffff


	//   ....[15]....
        /*0298*/ 	.word	0xffffffff


	//   ....[16]....
        /*029c*/ 	.word	0xffffffff


	//   ....[17]....
        /*02a0*/ 	.word	0xffffffff


	//   ....[18]....
        /*02a4*/ 	.word	0xffffffff


	//   ....[19]....
        /*02a8*/ 	.word	0xffffffff


	//   ....[20]....
        /*02ac*/ 	.word	0xffffffff


	//   ....[21]....
        /*02b0*/ 	.word	0xffffffff


	//   ....[22]....
        /*02b4*/ 	.word	0xffffffff


	//   ....[23]....
        /*02b8*/ 	.word	0xffffffff


	//   ....[24]....
        /*02bc*/ 	.word	0xffffffff


	//   ....[25]....
        /*02c0*/ 	.word	0xffffffff


	//   ....[26]....
        /*02c4*/ 	.word	0xffffffff


	//   ....[27]....
        /*02c8*/ 	.word	0xffffffff


	//   ....[28]....
        /*02cc*/ 	.word	0xffffffff


	//   ....[29]....
        /*02d0*/ 	.word	0xffffffff


	//   ....[30]....
        /*02d4*/ 	.word	0xffffffff


	//   ....[31]....
        /*02d8*/ 	.word	0xffffffff


	//   ....[32]....
        /*02dc*/ 	.word	0xffffffff


	//   ....[33]....
        /*02e0*/ 	.word	0xffffffff


	//   ....[34]....
        /*02e4*/ 	.word	0xffffffff


	//   ....[35]....
        /*02e8*/ 	.word	0xffffffff


	//   ....[36]....
        /*02ec*/ 	.word	0xffffffff


	//   ....[37]....
        /*02f0*/ 	.word	0xffffffff


	//   ....[38]....
        /*02f4*/ 	.word	0xffffffff


	//   ....[39]....
        /*02f8*/ 	.word	0xffffffff


	//   ....[40]....
        /*02fc*/ 	.word	0xffffffff


	//   ....[41]....
        /*0300*/ 	.word	0xffffffff


	//   ....[42]....
        /*0304*/ 	.word	0xffffffff


	//   ....[43]....
        /*0308*/ 	.word	0xffffffff


	//   ....[44]....
        /*030c*/ 	.word	0xffffffff


	//   ....[45]....
        /*0310*/ 	.word	0xffffffff


	//   ....[46]....
        /*0314*/ 	.word	0xffffffff


	//   ....[47]....
        /*0318*/ 	.word	0xffffffff


	//   ....[48]....
        /*031c*/ 	.word	0xffffffff


	//   ....[49]....
        /*0320*/ 	.word	0xffffffff


	//   ....[50]....
        /*0324*/ 	.word	0xffffffff


	//   ....[51]....
        /*0328*/ 	.word	0xffffffff


	//   ....[52]....
        /*032c*/ 	.word	0xffffffff


	//   ....[53]....
        /*0330*/ 	.word	0xffffffff


	//   ....[54]....
        /*0334*/ 	.word	0xffffffff


	//   ....[55]....
        /*0338*/ 	.word	0xffffffff


	//   ....[56]....
        /*033c*/ 	.word	0xffffffff


	//   ....[57]....
        /*0340*/ 	.word	0xffffffff


	//   ....[58]....
        /*0344*/ 	.word	0xffffffff


	//   ....[59]....
        /*0348*/ 	.word	0xffffffff


	//   ....[60]....
        /*034c*/ 	.word	0xffffffff


	//   ....[61]....
        /*0350*/ 	.word	0xffffffff


	//   ....[62]....
        /*0354*/ 	.word	0xffffffff


	//   ....[63]....
        /*0358*/ 	.word	0xffffffff


	//   ....[64]....
        /*035c*/ 	.word	0xffffffff


	//   ....[65]....
        /*0360*/ 	.word	0xffffffff


	//   ....[66]....
        /*0364*/ 	.word	0xffffffff


	//   ....[67]....
        /*0368*/ 	.word	0xffffffff


	//   ....[68]....
        /*036c*/ 	.word	0xffffffff


	//   ....[69]....
        /*0370*/ 	.word	0xffffffff


	//   ....[70]....
        /*0374*/ 	.word	0xffffffff


	//   ....[71]....
        /*0378*/ 	.word	0xffffffff


	//   ....[72]....
        /*037c*/ 	.word	0xffffffff


	//   ....[73]....
        /*0380*/ 	.word	0xffffffff


	//   ....[74]....
        /*0384*/ 	.word	0xffffffff


	//   ....[75]....
        /*0388*/ 	.word	0xffffffff


	//   ....[76]....
        /*038c*/ 	.word	0xffffffff


	//   ....[77]....
        /*0390*/ 	.word	0xffffffff


	//   ....[78]....
        /*0394*/ 	.word	0xffffffff


	//   ....[79]....
        /*0398*/ 	.word	0xffffffff


	//   ....[80]....
        /*039c*/ 	.word	0xffffffff


	//   ....[81]....
        /*03a0*/ 	.word	0xffffffff


	//   ....[82]....
        /*03a4*/ 	.word	0xffffffff


	//   ....[83]....
        /*03a8*/ 	.word	0xffffffff


	//   ....[84]....
        /*03ac*/ 	.word	0xffffffff


	//   ....[85]....
        /*03b0*/ 	.word	0xffffffff


	//   ....[86]....
        /*03b4*/ 	.word	0xffffffff


	//   ....[87]....
        /*03b8*/ 	.word	0xffffffff


	//   ....[88]....
        /*03bc*/ 	.word	0xffffffff


	//   ....[89]....
        /*03c0*/ 	.word	0xffffffff


	//   ....[90]....
        /*03c4*/ 	.word	0xffffffff


	//   ....[91]....
        /*03c8*/ 	.word	0xffffffff


	//   ....[92]....
        /*03cc*/ 	.word	0xffffffff


	//   ....[93]....
        /*03d0*/ 	.word	0xffffffff


	//   ....[94]....
        /*03d4*/ 	.word	0xffffffff


	//   ....[95]....
        /*03d8*/ 	.word	0xffffffff


	//   ....[96]....
        /*03dc*/ 	.word	0xffffffff


	//   ....[97]....
        /*03e0*/ 	.word	0xffffffff


	//   ....[98]....
        /*03e4*/ 	.word	0xffffffff


	//   ....[99]....
        /*03e8*/ 	.word	0xffffffff


	//   ....[100]....
        /*03ec*/ 	.word	0xffffffff


	//   ....[101]....
        /*03f0*/ 	.word	0xffffffff


	//   ....[102]....
        /*03f4*/ 	.word	0xffffffff


	//   ....[103]....
        /*03f8*/ 	.word	0xffffffff


	//   ....[104]....
        /*03fc*/ 	.word	0xffffffff


	//   ....[105]....
        /*0400*/ 	.word	0xffffffff


	//   ....[106]....
        /*0404*/ 	.word	0xffffffff


	//   ....[107]....
        /*0408*/ 	.word	0xffffffff


	//   ....[108]....
        /*040c*/ 	.word	0xffffffff


	//   ....[109]....
        /*0410*/ 	.word	0xffffffff


	//   ....[110]....
        /*0414*/ 	.word	0xffffffff


	//   ....[111]....
        /*0418*/ 	.word	0x0500000f


	//   ....[112]....
        /*041c*/ 	.word	0x0500000f


	//   ....[113]....
        /*0420*/ 	.word	0x0500000f


	//   ....[114]....
        /*0424*/ 	.word	0x0500000f


	//   ....[115]....
        /*0428*/ 	.word	0x0500000f


	//   ....[116]....
        /*042c*/ 	.word	0x0500000f


	//   ....[117]....
        /*0430*/ 	.word	0x0500000f


	//   ....[118]....
        /*0434*/ 	.word	0x0500000f


	//   ....[119]....
        /*0438*/ 	.word	0x0500000f


	//   ....[120]....
        /*043c*/ 	.word	0x0500000f


	//   ....[121]....
        /*0440*/ 	.word	0x0500000f


	//   ....[122]....
        /*0444*/ 	.word	0x0500000f


	//   ....[123]....
        /*0448*/ 	.word	0x0500000f


	//   ....[124]....
        /*044c*/ 	.word	0x0500000f


	//   ....[125]....
        /*0450*/ 	.word	0x0500000f


	//   ....[126]....
        /*0454*/ 	.word	0x0500000f


	//   ....[127]....
        /*0458*/ 	.word	0x0500000f


	//   ....[128]....
        /*045c*/ 	.word	0x0500000f


	//   ....[129]....
        /*0460*/ 	.word	0x0500000f


	//   ....[130]....
        /*0464*/ 	.word	0x0500000f


	//   ....[131]....
        /*0468*/ 	.word	0x0500000f


	//   ....[132]....
        /*046c*/ 	.word	0x0500000f


	//   ....[133]....
        /*0470*/ 	.word	0x0500000f


	//   ....[134]....
        /*0474*/ 	.word	0x0500000f


	//   ....[135]....
        /*0478*/ 	.word	0x0500000f


	//   ....[136]....
        /*047c*/ 	.word	0x0500000f


	//   ....[137]....
        /*0480*/ 	.word	0x0500000f


	//   ....[138]....
        /*0484*/ 	.word	0x0500000f


	//   ....[139]....
        /*0488*/ 	.word	0x0500000f


	//   ....[140]....
        /*048c*/ 	.word	0x0500000f


	//   ....[141]....
        /*0490*/ 	.word	0x0500000f


	//   ....[142]....
        /*0494*/ 	.word	0x0500000f


	//   ....[143]....
        /*0498*/ 	.word	0x0500000f


	//   ....[144]....
        /*049c*/ 	.word	0x0500000f


	//   ....[145]....
        /*04a0*/ 	.word	0x0500000f


	//   ....[146]....
        /*04a4*/ 	.word	0x0500000f


	//   ....[147]....
        /*04a8*/ 	.word	0x0500000f


	//   ....[148]....
        /*04ac*/ 	.word	0x0500000f


	//   ....[149]....
        /*04b0*/ 	.word	0x0500000f


	//   ....[150]....
        /*04b4*/ 	.word	0x0500000f


	//   ....[151]....
        /*04b8*/ 	.word	0x0500000f


	//   ....[152]....
        /*04bc*/ 	.word	0x0500000f


	//   ....[153]....
        /*04c0*/ 	.word	0x0500000f


	//   ....[154]....
        /*04c4*/ 	.word	0x0500000f


	//   ....[155]....
        /*04c8*/ 	.word	0x0500000f


	//   ....[156]....
        /*04cc*/ 	.word	0x0500000f


	//   ....[157]....
        /*04d0*/ 	.word	0x0500000f


	//   ....[158]....
        /*04d4*/ 	.word	0x0500000f


	//   ....[159]....
        /*04d8*/ 	.word	0x0500000f


	//   ....[160]....
        /*04dc*/ 	.word	0x0500000f


	//   ....[161]....
        /*04e0*/ 	.word	0x0500000f


	//   ....[162]....
        /*04e4*/ 	.word	0x0500000f


	//   ....[163]....
        /*04e8*/ 	.word	0x0500000f


	//   ....[164]....
        /*04ec*/ 	.word	0x0500000f


	//   ....[165]....
        /*04f0*/ 	.word	0x0500000f


	//   ....[166]....
        /*04f4*/ 	.word	0x0500000f


	//   ....[167]....
        /*04f8*/ 	.word	0x0500000f


	//   ....[168]....
        /*04fc*/ 	.word	0x0500000f


	//   ....[169]....
        /*0500*/ 	.word	0x0500000f


	//   ....[170]....
        /*0504*/ 	.word	0x0500000f


	//   ....[171]....
        /*0508*/ 	.word	0x0500000f


	//   ....[172]....
        /*050c*/ 	.word	0x0500000f


	//   ....[173]....
        /*0510*/ 	.word	0x0500000f


	//----- nvinfo : EIATTR_COOP_GROUP_INSTR_OFFSETS
	.align		4
.L_1139:
        /*0514*/ 	.byte	0x04, 0x28
        /*0516*/ 	.short	(.L_1141 - .L_1140)


	//   ....[0]....
.L_1140:
        /*0518*/ 	.word	0x00000080


	//   ....[1]....
        /*051c*/ 	.word	0x000000b0


	//   ....[2]....
        /*0520*/ 	.word	0x000002d0


	//   ....[3]....
        /*0524*/ 	.word	0x00000430


	//   ....[4]....
        /*0528*/ 	.word	0x00000550


	//   ....[5]....
        /*052c*/ 	.word	0x000006b0


	//   ....[6]....
        /*0530*/ 	.word	0x00001310


	//   ....[7]....
        /*0534*/ 	.word	0x00002ad0


	//   ....[8]....
        /*0538*/ 	.word	0x00002b40


	//   ....[9]....
        /*053c*/ 	.word	0x000030d0


	//   ....[10]....
        /*0540*/ 	.word	0x00003150


	//   ....[11]....
        /*0544*/ 	.word	0x00003e50


	//   ....[12]....
        /*0548*/ 	.word	0x00005510


	//   ....[13]....
        /*054c*/ 	.word	0x00005540


	//   ....[14]....
        /*0550*/ 	.word	0x00005570


	//   ....[15]....
        /*0554*/ 	.word	0x00005590


	//   ....[16]....
        /*0558*/ 	.word	0x000068e0


	//   ....[17]....
        /*055c*/ 	.word	0x000069e0


	//   ....[18]....
        /*0560*/ 	.word	0x00006a40


	//   ....[19]....
        /*0564*/ 	.word	0x00006b20


	//   ....[20]....
        /*0568*/ 	.word	0x00006b30


	//   ....[21]....
        /*056c*/ 	.word	0x00007c50


	//   ....[22]....
        /*0570*/ 	.word	0x00007c90


	//   ....[23]....
        /*0574*/ 	.word	0x00007cc0


	//   ....[24]....
        /*0578*/ 	.word	0x00007cf0


	//   ....[25]....
        /*057c*/ 	.word	0x00008160


	//   ....[26]....
        /*0580*/ 	.word	0x00008180


	//   ....[27]....
        /*0584*/ 	.word	0x00008290


	//   ....[28]....
        /*0588*/ 	.word	0x000082b0


	//   ....[29]....
        /*058c*/ 	.word	0x00008ae0


	//   ....[30]....
        /*0590*/ 	.word	0x00008af0


	//   ....[31]....
        /*0594*/ 	.word	0x00008bf0


	//   ....[32]....
        /*0598*/ 	.word	0x00008c10


	//   ....[33]....
        /*059c*/ 	.word	0x00008d80


	//   ....[34]....
        /*05a0*/ 	.word	0x00008f50


	//   ....[35]....
        /*05a4*/ 	.word	0x00008f80


	//   ....[36]....
        /*05a8*/ 	.word	0x00008fb0


	//   ....[37]....
        /*05ac*/ 	.word	0x00008fe0


	//   ....[38]....
        /*05b0*/ 	.word	0x00009010


	//   ....[39]....
        /*05b4*/ 	.word	0x00009040


	//   ....[40]....
        /*05b8*/ 	.word	0x00009190


	//   ....[41]....
        /*05bc*/ 	.word	0x000091c0


	//   ....[42]....
        /*05c0*/ 	.word	0x000091f0


	//   ....[43]....
        /*05c4*/ 	.word	0x00009220


	//   ....[44]....
        /*05c8*/ 	.word	0x00009250


	//   ....[45]....
        /*05cc*/ 	.word	0x00009280


	//   ....[46]....
        /*05d0*/ 	.word	0x00009310


	//   ....[47]....
        /*05d4*/ 	.word	0x00009340


	//   ....[48]....
        /*05d8*/ 	.word	0x000093c0


	//   ....[49]....
        /*05dc*/ 	.word	0x0000aa50


	//   ....[50]....
        /*05e0*/ 	.word	0x0000aa70


	//   ....[51]....
        /*05e4*/ 	.word	0x0000ab20


	//   ....[52]....
        /*05e8*/ 	.word	0x0000ab40


	//   ....[53]....
        /*05ec*/ 	.word	0x0000abe0


	//   ....[54]....
        /*05f0*/ 	.word	0x0000ac00


	//   ....[55]....
        /*05f4*/ 	.word	0x0000ac10


	//   ....[56]....
        /*05f8*/ 	.word	0x0000ac20


	//   ....[57]....
        /*05fc*/ 	.word	0x0000b5e0


	//   ....[58]....
        /*0600*/ 	.word	0x0000b600


	//   ....[59]....
        /*0604*/ 	.word	0x0000b660


	//   ....[60]....
        /*0608*/ 	.word	0x0000b6a0


	//   ....[61]....
        /*060c*/ 	.word	0x0000b700


	//   ....[62]....
        /*0610*/ 	.word	0x0000b740


	//   ....[63]....
        /*0614*/ 	.word	0x0000b750


	//   ....[64]....
        /*0618*/ 	.word	0x0000b770


	//   ....[65]....
        /*061c*/ 	.word	0x0000b840


	//   ....[66]....
        /*0620*/ 	.word	0x0000b880


	//   ....[67]....
        /*0624*/ 	.word	0x0000b890


	//   ....[68]....
        /*0628*/ 	.word	0x0000b8b0


	//   ....[69]....
        /*062c*/ 	.word	0x0000c170


	//   ....[70]....
        /*0630*/ 	.word	0x0000c180


	//   ....[71]....
        /*0634*/ 	.word	0x0000c1a0


	//   ....[72]....
        /*0638*/ 	.word	0x0000c220


	//   ....[73]....
        /*063c*/ 	.word	0x0000c230


	//   ....[74]....
        /*0640*/ 	.word	0x0000c290


	//   ....[75]....
        /*0644*/ 	.word	0x0000c2c0


	//   ....[76]....
        /*0648*/ 	.word	0x0000c300


	//   ....[77]....
        /*064c*/ 	.word	0x0000c5f0


	//   ....[78]....
        /*0650*/ 	.word	0x0000c610


	//   ....[79]....
        /*0654*/ 	.word	0x0000c6b0


	//   ....[80]....
        /*0658*/ 	.word	0x0000c6c0


	//   ....[81]....
        /*065c*/ 	.word	0x0000c750


	//   ....[82]....
        /*0660*/ 	.word	0x0000c760


	//   ....[83]....
        /*0664*/ 	.word	0x0000c770


	//   ....[84]....
        /*0668*/ 	.word	0x0000c800


	//   ....[85]....
        /*066c*/ 	.word	0x0000ce30


	//   ....[86]....
        /*0670*/ 	.word	0x0000ce40


	//   ....[87]....
        /*0674*/ 	.word	0x0000ced0


	//   ....[88]....
        /*0678*/ 	.word	0x0000cf70


	//   ....[89]....
        /*067c*/ 	.word	0x0000cf90


	//   ....[90]....
        /*0680*/ 	.word	0x0000d010


	//   ....[91]....
        /*0684*/ 	.word	0x0000d030


	//   ....[92]....
        /*0688*/ 	.word	0x0000d040


	//   ....[93]....
        /*068c*/ 	.word	0x0000d420


	//   ....[94]....
        /*0690*/ 	.word	0x0000d450


	//   ....[95]....
        /*0694*/ 	.word	0x0000d490


	//   ....[96]....
        /*0698*/ 	.word	0x0000d4c0


	//   ....[97]....
        /*069c*/ 	.word	0x0000d4f0


	//   ....[98]....
        /*06a0*/ 	.word	0x0000d520


	//   ....[99]....
        /*06a4*/ 	.word	0x0000d550


	//   ....[100]....
        /*06a8*/ 	.word	0x0000d580


	//   ....[101]....
        /*06ac*/ 	.word	0x0000d700


	//   ....[102]....
        /*06b0*/ 	.word	0x0000d730


	//   ....[103]....
        /*06b4*/ 	.word	0x0000d760


	//   ....[104]....
        /*06b8*/ 	.word	0x0000d790


	//   ....[105]....
        /*06bc*/ 	.word	0x0000d7c0


	//   ....[106]....
        /*06c0*/ 	.word	0x0000d7f0


	//   ....[107]....
        /*06c4*/ 	.word	0x0000d8b0


	//   ....[108]....
        /*06c8*/ 	.word	0x0000d8d0


	//   ....[109]....
        /*06cc*/ 	.word	0x0000d940


	//   ....[110]....
        /*06d0*/ 	.word	0x0000ddb0


	//   ....[111]....
        /*06d4*/ 	.word	0x0000e290


	//   ....[112]....
        /*06d8*/ 	.word	0x0000e380


	//   ....[113]....
        /*06dc*/ 	.word	0x0000e420


	//   ....[114]....
        /*06e0*/ 	.word	0x0000e480


	//   ....[115]....
        /*06e4*/ 	.word	0x0000e5a0


	//   ....[116]....
        /*06e8*/ 	.word	0x0000e600


	//   ....[117]....
        /*06ec*/ 	.word	0x0000e710


	//   ....[118]....
        /*06f0*/ 	.word	0x0000e780


	//   ....[119]....
        /*06f4*/ 	.word	0x0000e860


	//   ....[120]....
        /*06f8*/ 	.word	0x0000e980


	//   ....[121]....
        /*06fc*/ 	.word	0x0000e9d0


	//   ....[122]....
        /*0700*/ 	.word	0x0000ea40


	//   ....[123]....
        /*0704*/ 	.word	0x0000eb30


	//   ....[124]....
        /*0708*/ 	.word	0x0000ebb0


	//   ....[125]....
        /*070c*/ 	.word	0x0000ec90


	//   ....[126]....
        /*0710*/ 	.word	0x0000ed10


	//   ....[127]....
        /*0714*/ 	.word	0x0000ed70


	//   ....[128]....
        /*0718*/ 	.word	0x0000ee70


	//   ....[129]....
        /*071c*/ 	.word	0x0000ef70


	//   ....[130]....
        /*0720*/ 	.word	0x0000efd0


	//   ....[131]....
        /*0724*/ 	.word	0x0000f0b0


	//   ....[132]....
        /*0728*/ 	.word	0x0000f1f0


	//   ....[133]....
        /*072c*/ 	.word	0x0000f2c0


	//   ....[134]....
        /*0730*/ 	.word	0x0000f340


	//   ....[135]....
        /*0734*/ 	.word	0x0000f430


	//   ....[136]....
        /*0738*/ 	.word	0x0000f490


	//   ....[137]....
        /*073c*/ 	.word	0x0000f560


	//   ....[138]....
        /*0740*/ 	.word	0x0000f5c0


	//   ....[139]....
        /*0744*/ 	.word	0x0000f6a0


	//   ....[140]....
        /*0748*/ 	.word	0x0000f790


	//   ....[141]....
        /*074c*/ 	.word	0x0000f830


	//   ....[142]....
        /*0750*/ 	.word	0x0000f890


	//   ....[143]....
        /*0754*/ 	.word	0x0000f990


	//   ....[144]....
        /*0758*/ 	.word	0x0000f9f0


	//   ....[145]....
        /*075c*/ 	.word	0x0000faf0


	//   ....[146]....
        /*0760*/ 	.word	0x0000fb50


	//   ....[147]....
        /*0764*/ 	.word	0x0000fc20


	//   ....[148]....
        /*0768*/ 	.word	0x0000fd70


	//   ....[149]....
        /*076c*/ 	.word	0x0000fe20


	//   ....[150]....
        /*0770*/ 	.word	0x0000ff30


	//   ....[151]....
        /*0774*/ 	.word	0x00010010


	//   ....[152]....
        /*0778*/ 	.word	0x00010070


	//   ....[153]....
        /*077c*/ 	.word	0x00010160


	//   ....[154]....
        /*0780*/ 	.word	0x000101c0


	//   ....[155]....
        /*0784*/ 	.word	0x000102a0


	//   ....[156]....
        /*0788*/ 	.word	0x00010330


	//   ....[157]....
        /*078c*/ 	.word	0x000103d0


	//   ....[158]....
        /*0790*/ 	.word	0x000104f0


	//   ....[159]....
        /*0794*/ 	.word	0x00010560


	//   ....[160]....
        /*0798*/ 	.word	0x000105d0


	//   ....[161]....
        /*079c*/ 	.word	0x00010640


	//   ....[162]....
        /*07a0*/ 	.word	0x000106b0


	//   ....[163]....
        /*07a4*/ 	.word	0x00010730


	//   ....[164]....
        /*07a8*/ 	.word	0x000107c0


	//   ....[165]....
        /*07ac*/ 	.word	0x00010850


	//   ....[166]....
        /*07b0*/ 	.word	0x000108c0


	//   ....[167]....
        /*07b4*/ 	.word	0x00010930


	//   ....[168]....
        /*07b8*/ 	.word	0x000109a0


	//   ....[169]....
        /*07bc*/ 	.word	0x00010a20


	//   ....[170]....
        /*07c0*/ 	.word	0x00010a90


	//   ....[171]....
        /*07c4*/ 	.word	0x00010b30


	//   ....[172]....
        /*07c8*/ 	.word	0x00010bc0


	//   ....[173]....
        /*07cc*/ 	.word	0x00010ce0


	//----- nvinfo : EIATTR_REG_RECONFIG
	.align		4
.L_1141:
        /*07d0*/ 	.byte	0x01, 0x54
	.zero		2


	//----- nvinfo : EIATTR_SYSCALL_OFFSETS
	.align		4
        /*07d4*/ 	.byte	0x04, 0x46
        /*07d6*/ 	.short	(.L_1143 - .L_1142)


	//   ....[0]....
.L_1142:
        /*07d8*/ 	.word	0x000014d0


	//   ....[1]....
        /*07dc*/ 	.word	0x00009f70


	//   ....[2]....
        /*07e0*/ 	.word	0x0000a0c0


	//   ....[3]....
        /*07e4*/ 	.word	0x0000a1b0


	//   ....[4]....
        /*07e8*/ 	.word	0x0000b060


	//----- nvinfo : EIATTR_MBARRIER_INSTR_OFFSETS
	.align		4
.L_1143:
        /*07ec*/ 	.byte	0x04, 0x39
        /*07ee*/ 	.short	(.L_1145 - .L_1144)


	//   ....[0]....
.L_1144:
        /*07f0*/ 	.word	0x00000180
        /*07f4*/ 	.word	0x000000ff
        /*07f8*/ 	.word	0x0002d800
        /*07fc*/ 	.short	0x0100
        /*07fe*/ 	.byte	0x08
	.zero		1


	//   ....[1]....
        /*0800*/ 	.word	0x00000190
        /*0804*/ 	.word	0x000000ff
        /*0808*/ 	.word	0x0002d820
        /*080c*/ 	.short	0x0100
        /*080e*/ 	.byte	0x08
	.zero		1


	//   ....[2]....
        /*0810*/ 	.word	0x00000280
        /*0814*/ 	.word	0x000000ff
        /*0818*/ 	.word	0x0002d830
        /*081c*/ 	.short	0x0100
        /*081e*/ 	.byte	0x08
	.zero		1


	//   ....[3]....
        /*0820*/ 	.word	0x00000290
        /*0824*/ 	.word	0x000000ff
        /*0828*/ 	.word	0x0002d840
        /*082c*/ 	.short	0x0100
        /*082e*/ 	.byte	0x08
	.zero		1


	//   ....[4]....
        /*0830*/ 	.word	0x000002a0
        /*0834*/ 	.word	0x000000ff
        /*0838*/ 	.word	0x0002d838
        /*083c*/ 	.short	0x0100
        /*083e*/ 	.byte	0x08
	.zero		1


	//   ....[5]....
        /*0840*/ 	.word	0x000002b0
        /*0844*/ 	.word	0x000000ff
        /*0848*/ 	.word	0x0002d848
        /*084c*/ 	.short	0x0100
        /*084e*/ 	.byte	0x08
	.zero		1


	//   ....[6]....
        /*0850*/ 	.word	0x000003e0
        /*0854*/ 	.word	0x000000ff
        /*0858*/ 	.word	0x0002d850
        /*085c*/ 	.short	0x0100
        /*085e*/ 	.byte	0x08
	.zero		1


	//   ....[7]....
        /*0860*/ 	.word	0x000003f0
        /*0864*/ 	.word	0x000000ff
        /*0868*/ 	.word	0x0002d860
        /*086c*/ 	.short	0x0100
        /*086e*/ 	.byte	0x08
	.zero		1


	//   ....[8]....
        /*0870*/ 	.word	0x00000400
        /*0874*/ 	.word	0x000000ff
        /*0878*/ 	.word	0x0002d858
        /*087c*/ 	.short	0x0100
        /*087e*/ 	.byte	0x08
	.zero		1


	//   ....[9]....
        /*0880*/ 	.word	0x00000410
        /*0884*/ 	.word	0x000000ff
        /*0888*/ 	.word	0x0002d868
        /*088c*/ 	.short	0x0100
        /*088e*/ 	.byte	0x08
	.zero		1


	//   ....[10]....
        /*0890*/ 	.word	0x00000500
        /*0894*/ 	.word	0x000000ff
        /*0898*/ 	.word	0x0002d870
        /*089c*/ 	.short	0x0100
        /*089e*/ 	.byte	0x06
	.zero		1


	//   ....[11]....
        /*08a0*/ 	.word	0x00000510
        /*08a4*/ 	.word	0x000000ff
        /*08a8*/ 	.word	0x0002d880
        /*08ac*/ 	.short	0x0100
        /*08ae*/ 	.byte	0x06
	.zero		1


	//   ....[12]....
        /*08b0*/ 	.word	0x00000520
        /*08b4*/ 	.word	0x000000ff
        /*08b8*/ 	.word	0x0002d878
        /*08bc*/ 	.short	0x0100
        /*08be*/ 	.byte	0x06
	.zero		1


	//   ....[13]....
        /*08c0*/ 	.word	0x00000530
        /*08c4*/ 	.word	0x000000ff
        /*08c8*/ 	.word	0x0002d888
        /*08cc*/ 	.short	0x0100
        /*08ce*/ 	.byte	0x06
	.zero		1


	//   ....[14]....
        /*08d0*/ 	.word	0x00000660
        /*08d4*/ 	.word	0x000000ff
        /*08d8*/ 	.word	0x0002d890
        /*08dc*/ 	.short	0x0100
        /*08de*/ 	.byte	0x08
	.zero		1


	//   ....[15]....
        /*08e0*/ 	.word	0x00000670
        /*08e4*/ 	.word	0x000000ff
        /*08e8*/ 	.word	0x0002d8a0
        /*08ec*/ 	.short	0x0100
        /*08ee*/ 	.byte	0x08
	.zero		1


	//   ....[16]....
        /*08f0*/ 	.word	0x00000680
        /*08f4*/ 	.word	0x000000ff
        /*08f8*/ 	.word	0x0002d898
        /*08fc*/ 	.short	0x0100
        /*08fe*/ 	.byte	0x08
	.zero		1


	//   ....[17]....
        /*0900*/ 	.word	0x00000690
        /*0904*/ 	.word	0x000000ff
        /*0908*/ 	.word	0x0002d8a8
        /*090c*/ 	.short	0x0100
        /*090e*/ 	.byte	0x08
	.zero		1


	//   ....[18]....
        /*0910*/ 	.word	0x000007c0
        /*0914*/ 	.word	0x000000ff
        /*0918*/ 	.word	0x0002d8b0
        /*091c*/ 	.short	0x0100
        /*091e*/ 	.byte	0x08
	.zero		1


	//   ....[19]....
        /*0920*/ 	.word	0x000007d0
        /*0924*/ 	.word	0x000000ff
        /*0928*/ 	.word	0x0002d8c0
        /*092c*/ 	.short	0x0100
        /*092e*/ 	.byte	0x08
	.zero		1


	//   ....[20]....
        /*0930*/ 	.word	0x000007e0
        /*0934*/ 	.word	0x000000ff
        /*0938*/ 	.word	0x0002d8b8
        /*093c*/ 	.short	0x0100
        /*093e*/ 	.byte	0x08
	.zero		1


	//   ....[21]....
        /*0940*/ 	.word	0x000007f0
        /*0944*/ 	.word	0x000000ff
        /*0948*/ 	.word	0x0002d8c8
        /*094c*/ 	.short	0x0100
        /*094e*/ 	.byte	0x08
	.zero		1


	//   ....[22]....
        /*0950*/ 	.word	0x00001530
        /*0954*/ 	.word	0x000000ff
        /*0958*/ 	.word	0x0002d800
        /*095c*/ 	.short	0x010a
        /*095e*/ 	.byte	0x29
	.zero		1


	//   ....[23]....
        /*0960*/ 	.word	0x000015a0
        /*0964*/ 	.word	0x00000000
        /*0968*/ 	.word	0x0002d830
        /*096c*/ 	.short	0x010a
        /*096e*/ 	.byte	0x3f
	.zero		1


	//   ....[24]....
        /*0970*/ 	.word	0x000015f0
        /*0974*/ 	.word	0x00000000
        /*0978*/ 	.word	0x0002d830
        /*097c*/ 	.short	0x010a
        /*097e*/ 	.byte	0x3f
	.zero		1


	//   ....[25]....
        /*0980*/ 	.word	0x00002760
        /*0984*/ 	.word	0x000000ff
        /*0988*/ 	.word	0x00000000
        /*098c*/ 	.short	0x0101
        /*098e*/ 	.byte	0x06
	.zero		1


	//   ....[26]....
        /*0990*/ 	.word	0x00004110
        /*0994*/ 	.word	0x000000ff
        /*0998*/ 	.word	0x0002d830
        /*099c*/ 	.short	0x010a
        /*099e*/ 	.byte	0x06
	.zero		1


	//   ....[27]....
        /*09a0*/ 	.word	0x00004150
        /*09a4*/ 	.word	0x000000ff
        /*09a8*/ 	.word	0x0002d830
        /*09ac*/ 	.short	0x010a
        /*09ae*/ 	.byte	0x06
	.zero		1


	//   ....[28]....
        /*09b0*/ 	.word	0x00004430
        /*09b4*/ 	.word	0x000000ff
        /*09b8*/ 	.word	0x0002d850
        /*09bc*/ 	.short	0x010a
        /*09be*/ 	.byte	0x06
	.zero		1


	//   ....[29]....
        /*09c0*/ 	.word	0x00004470
        /*09c4*/ 	.word	0x000000ff
        /*09c8*/ 	.word	0x0002d850
        /*09cc*/ 	.short	0x010a
        /*09ce*/ 	.byte	0x06
	.zero		1


	//   ....[30]....
        /*09d0*/ 	.word	0x00004db0
        /*09d4*/ 	.word	0x000000ff
        /*09d8*/ 	.word	0x00000000
        /*09dc*/ 	.short	0x0101
        /*09de*/ 	.byte	0x06
	.zero		1


	//   ....[31]....
        /*09e0*/ 	.word	0x00006380
        /*09e4*/ 	.word	0x000000ff
        /*09e8*/ 	.word	0x00000000
        /*09ec*/ 	.short	0x0101
        /*09ee*/ 	.byte	0x06
	.zero		1


	//   ....[32]....
        /*09f0*/ 	.word	0x00006950
        /*09f4*/ 	.word	0x000000ff
        /*09f8*/ 	.word	0x0002d850
        /*09fc*/ 	.short	0x010a
        /*09fe*/ 	.byte	0x04
	.zero		1


	//   ....[33]....
        /*0a00*/ 	.word	0x00006990
        /*0a04*/ 	.word	0x000000ff
        /*0a08*/ 	.word	0x0002d850
        /*0a0c*/ 	.short	0x010a
        /*0a0e*/ 	.byte	0x04
	.zero		1


	//   ....[34]....
        /*0a10*/ 	.word	0x00007000
        /*0a14*/ 	.word	0x000000ff
        /*0a18*/ 	.word	0x00000000
        /*0a1c*/ 	.short	0x0101
        /*0a1e*/ 	.byte	0x04
	.zero		1


	//   ....[35]....
        /*0a20*/ 	.word	0x00008190
        /*0a24*/ 	.word	0x000000ff
        /*0a28*/ 	.word	0x00000000
        /*0a2c*/ 	.short	0x0101
        /*0a2e*/ 	.byte	0x04
	.zero		1


	//   ....[36]....
        /*0a30*/ 	.word	0x0000a7b0
        /*0a34*/ 	.word	0x00000002
        /*0a38*/ 	.word	0x0002d840
        /*0a3c*/ 	.short	0x010a
        /*0a3e*/ 	.byte	0x3f
	.zero		1


	//   ....[37]....
        /*0a40*/ 	.word	0x0000ad60
        /*0a44*/ 	.word	0x00000002
        /*0a48*/ 	.word	0x0002d830
        /*0a4c*/ 	.short	0x0107
        /*0a4e*/ 	.byte	0x3f
	.zero		1


	//   ....[38]....
        /*0a50*/ 	.word	0x0000ae30
        /*0a54*/ 	.word	0x00000002
        /*0a58*/ 	.word	0x0002d830
        /*0a5c*/ 	.short	0x0101
        /*0a5e*/ 	.byte	0x3f
	.zero		1


	//   ....[39]....
        /*0a60*/ 	.word	0x0000b9f0
        /*0a64*/ 	.word	0x00000017
        /*0a68*/ 	.word	0x0002d800
        /*0a6c*/ 	.short	0x0107
        /*0a6e*/ 	.byte	0x3f
	.zero		1


	//   ....[40]....
        /*0a70*/ 	.word	0x0000bae0
        /*0a74*/ 	.word	0x00000017
        /*0a78*/ 	.word	0x0002d800
        /*0a7c*/ 	.short	0x0101
        /*0a7e*/ 	.byte	0x3f
	.zero		1


	//   ....[41]....
        /*0a80*/ 	.word	0x0000bb00
        /*0a84*/ 	.word	0x00000017
        /*0a88*/ 	.word	0x0002d820
        /*0a8c*/ 	.short	0x010a
        /*0a8e*/ 	.byte	0x3f
	.zero		1


	//   ....[42]....
        /*0a90*/ 	.word	0x0000bf20
        /*0a94*/ 	.word	0x00000005
        /*0a98*/ 	.word	0x0002d840
        /*0a9c*/ 	.short	0x010a
        /*0a9e*/ 	.byte	0x3f
	.zero		1


	//   ....[43]....
        /*0aa0*/ 	.word	0x0000c3b0
        /*0aa4*/ 	.word	0x00000005
        /*0aa8*/ 	.word	0x0002d830
        /*0aac*/ 	.short	0x0107
        /*0aae*/ 	.byte	0x3f
	.zero		1


	//   ....[44]....
        /*0ab0*/ 	.word	0x0000c470
        /*0ab4*/ 	.word	0x00000005
        /*0ab8*/ 	.word	0x0002d830
        /*0abc*/ 	.short	0x0101
        /*0abe*/ 	.byte	0x3f
	.zero		1


	//   ....[45]....
        /*0ac0*/ 	.word	0x0000c4d0
        /*0ac4*/ 	.word	0x00000005
        /*0ac8*/ 	.word	0x0002d860
        /*0acc*/ 	.short	0x010a
        /*0ace*/ 	.byte	0x3f
	.zero		1


	//   ....[46]....
        /*0ad0*/ 	.word	0x0000c9f0
        /*0ad4*/ 	.word	0x00000005
        /*0ad8*/ 	.word	0x0002d850
        /*0adc*/ 	.short	0x0107
        /*0ade*/ 	.byte	0x3f
	.zero		1


	//   ....[47]....
        /*0ae0*/ 	.word	0x0000caf0
        /*0ae4*/ 	.word	0x00000005
        /*0ae8*/ 	.word	0x0002d850
        /*0aec*/ 	.short	0x0101
        /*0aee*/ 	.byte	0x3f
	.zero		1


	//   ....[48]....
        /*0af0*/ 	.word	0x0000ccf0
        /*0af4*/ 	.word	0x00000000
        /*0af8*/ 	.word	0x0002d860
        /*0afc*/ 	.short	0x010a
        /*0afe*/ 	.byte	0x3f
	.zero		1


	//   ....[49]....
        /*0b00*/ 	.word	0x0000d170
        /*0b04*/ 	.word	0x00000000
        /*0b08*/ 	.word	0x0002d850
        /*0b0c*/ 	.short	0x0107
        /*0b0e*/ 	.byte	0x3f
	.zero		1


	//   ....[50]....
        /*0b10*/ 	.word	0x0000d240
        /*0b14*/ 	.word	0x00000000
        /*0b18*/ 	.word	0x0002d850
        /*0b1c*/ 	.short	0x0101
        /*0b1e*/ 	.byte	0x3f
	.zero		1


	//   ....[51]....
        /*0b20*/ 	.word	0x0000dd30
        /*0b24*/ 	.word	0x00000005
        /*0b28*/ 	.word	0x0002d820
        /*0b2c*/ 	.short	0x010a
        /*0b2e*/ 	.byte	0x3f
	.zero		1


	//   ....[52]....
        /*0b30*/ 	.word	0x0000deb0
        /*0b34*/ 	.word	0x00000003
        /*0b38*/ 	.word	0x0002d840
        /*0b3c*/ 	.short	0x010a
        /*0b3e*/ 	.byte	0x3f
	.zero		1


	//   ....[53]....
        /*0b40*/ 	.word	0x0000df50
        /*0b44*/ 	.word	0x00000005
        /*0b48*/ 	.word	0x0002d840
        /*0b4c*/ 	.short	0x010a
        /*0b4e*/ 	.byte	0x3f
	.zero		1


	//   ....[54]....
        /*0b50*/ 	.word	0x0000df90
        /*0b54*/ 	.word	0x00000003
        /*0b58*/ 	.word	0x0002d860
        /*0b5c*/ 	.short	0x010a
        /*0b5e*/ 	.byte	0x3f
	.zero		1


	//   ....[55]....
        /*0b60*/ 	.word	0x0000dfd0
        /*0b64*/ 	.word	0x00000005
        /*0b68*/ 	.word	0x0002d860
        /*0b6c*/ 	.short	0x010a
        /*0b6e*/ 	.byte	0x3f
	.zero		1


	//   ....[56]....
        /*0b70*/ 	.word	0x0000e040
        /*0b74*/ 	.word	0x00000003
        /*0b78*/ 	.word	0x0002d800
        /*0b7c*/ 	.short	0x010a
        /*0b7e*/ 	.byte	0x3f
	.zero		1


	//   ....[57]....
        /*0b80*/ 	.word	0x0000e090
        /*0b84*/ 	.word	0x00000000
        /*0b88*/ 	.word	0x0002d830
        /*0b8c*/ 	.short	0x010a
        /*0b8e*/ 	.byte	0x3f
	.zero		1


	//   ....[58]....
        /*0b90*/ 	.word	0x0000e0f0
        /*0b94*/ 	.word	0x00000009
        /*0b98*/ 	.word	0x0002d830
        /*0b9c*/ 	.short	0x010a
        /*0b9e*/ 	.byte	0x3f
	.zero		1


	//   ....[59]....
        /*0ba0*/ 	.word	0x0000e150
        /*0ba4*/ 	.word	0x00000008
        /*0ba8*/ 	.word	0x0002d850
        /*0bac*/ 	.short	0x010a
        /*0bae*/ 	.byte	0x3f
	.zero		1


	//   ....[60]....
        /*0bb0*/ 	.word	0x0000e1b0
        /*0bb4*/ 	.word	0x00000005
        /*0bb8*/ 	.word	0x0002d850
        /*0bbc*/ 	.short	0x010a
        /*0bbe*/ 	.byte	0x3f
	.zero		1


	//   ....[61]....
        /*0bc0*/ 	.word	0x0000e2d0
        /*0bc4*/ 	.word	0x00000002
        /*0bc8*/ 	.word	0x0002d840
        /*0bcc*/ 	.short	0x010a
        /*0bce*/ 	.byte	0x3f
	.zero		1


	//   ....[62]....
        /*0bd0*/ 	.word	0x0000f0f0
        /*0bd4*/ 	.word	0x00000017
        /*0bd8*/ 	.word	0x0002d820
        /*0bdc*/ 	.short	0x010a
        /*0bde*/ 	.byte	0x3f
	.zero		1


	//   ....[63]....
        /*0be0*/ 	.word	0x0000f140
        /*0be4*/ 	.word	0x00000005
        /*0be8*/ 	.word	0x0002d840
        /*0bec*/ 	.short	0x010a
        /*0bee*/ 	.byte	0x3f
	.zero		1


	//   ....[64]....
        /*0bf0*/ 	.word	0x0000f6e0
        /*0bf4*/ 	.word	0x00000005
        /*0bf8*/ 	.word	0x0002d860
        /*0bfc*/ 	.short	0x010a
        /*0bfe*/ 	.byte	0x3f
	.zero		1


	//   ....[65]....
        /*0c00*/ 	.word	0x0000fcc0
        /*0c04*/ 	.word	0x00000000
        /*0c08*/ 	.word	0x0002d860
        /*0c0c*/ 	.short	0x010a
        /*0c0e*/ 	.byte	0x3f
	.zero		1


	//   ....[66]....
        /*0c10*/ 	.word	0x00010c00
        /*0c14*/ 	.word	0x00000005
        /*0c18*/ 	.word	0x0002d820
        /*0c1c*/ 	.short	0x010a
        /*0c1e*/ 	.byte	0x3f
	.zero		1


	//   ....[67]....
        /*0c20*/ 	.word	0x00010da0
        /*0c24*/ 	.word	0x00000003
        /*0c28*/ 	.word	0x0002d840
        /*0c2c*/ 	.short	0x010a
        /*0c2e*/ 	.byte	0x3f
	.zero		1


	//   ....[68]....
        /*0c30*/ 	.word	0x00010df0
        /*0c34*/ 	.word	0x00000005
        /*0c38*/ 	.word	0x0002d840
        /*0c3c*/ 	.short	0x010a
        /*0c3e*/ 	.byte	0x3f
	.zero		1


	//   ....[69]....
        /*0c40*/ 	.word	0x00010e40
        /*0c44*/ 	.word	0x00000003
        /*0c48*/ 	.word	0x0002d860
        /*0c4c*/ 	.short	0x010a
        /*0c4e*/ 	.byte	0x3f
	.zero		1


	//----- nvinfo : EIATTR_NUM_MBARRIERS
	.align		4
.L_1145:
        /*0c50*/ 	.byte	0x03, 0x38
        /*0c52*/ 	.short	0x0016


	//----- nvinfo : EIATTR_EXIT_INSTR_OFFSETS
	.align		4
        /*0c54*/ 	.byte	0x04, 0x1c
        /*0c56*/ 	.short	(.L_1147 - .L_1146)


	//   ....[0]....
.L_1146:
        /*0c58*/ 	.word	0x000009a0


	//   ....[1]....
        /*0c5c*/ 	.word	0x00008d30


	//   ....[2]....
        /*0c60*/ 	.word	0x0000e020


	//----- nvinfo : EIATTR_MAX_THREADS
	.align		4
.L_1147:
        /*0c64*/ 	.byte	0x04, 0x05
        /*0c66*/ 	.short	(.L_1149 - .L_1148)
.L_1148:
        /*0c68*/ 	.word	0x00000200
        /*0c6c*/ 	.word	0x00000001
        /*0c70*/ 	.word	0x00000001


	//----- nvinfo : EIATTR_CRS_STACK_SIZE
	.align		4
.L_1149:
        /*0c74*/ 	.byte	0x04, 0x1e
        /*0c76*/ 	.short	(.L_1151 - .L_1150)
.L_1150:
        /*0c78*/ 	.word	0x00000000


	//----- nvinfo : EIATTR_CBANK_PARAM_SIZE
	.align		4
.L_1151:
        /*0c7c*/ 	.byte	0x03, 0x19
        /*0c7e*/ 	.short	0x0af0


	//----- nvinfo : EIATTR_PARAM_CBANK
	.align		4
        /*0c80*/ 	.byte	0x04, 0x0a
        /*0c82*/ 	.short	(.L_1153 - .L_1152)
	.align		4
.L_1152:
        /*0c84*/ 	.word	index@(.nv.constant0._ZN7cutlass13device_kernelIN5flash11enable_sm90INS1_16FlashAttnFwdSm90INS1_25CollectiveMainloopFwdSm90ILi2EN4cute5tupleIJNS5_1CILi1EEES8_S8_EEENS6_IJNS7_ILi192EEENS7_ILi128EEENS7_ILi96EEEEEELi96ENS_10bfloat16_tEfNS_4arch4Sm90ELb0ELb0ELb1ELb1ELb1ELb0ELb0ELb0ELb1ELb1ELb0ELb0EEENS1_21CollectiveEpilogueFwdINS6_IJSA_SC_SB_EEES9_SE_SG_Li384ELb1ELb1ELb0ELb0EEENS1_36VarlenDynamicPersistentTileSchedulerILi192ELi128ELi384ELi128ELb0ELb1ELb1ELb0ELb1ELb1EEEEEEEEEvNT_6ParamsE)
        /*0c88*/ 	.short	0x0210
        /*0c8a*/ 	.short	0x0af0


	//----- nvinfo : EIATTR_SW_WAR
	.align		4
.L_1153:
        /*0c8c*/ 	.byte	0x04, 0x36
        /*0c8e*/ 	.short	(.L_1155 - .L_1154)
.L_1154:
        /*0c90*/ 	.word	0x00000008
.L_1155:


//--------------------- .nv.info._ZN7cutlass13device_kernelIN5flash11enable_sm90INS1_16FlashAttnFwdSm90INS1_25CollectiveMainloopFwdSm90ILi2EN4cute5tupleIJNS5_1CILi1EEES8_S8_EEENS6_IJNS7_ILi192EEENS7_ILi128EEENS7_ILi96EEEEEELi96ENS_10bfloat16_tEfNS_4arch4Sm90ELb0ELb0ELb1ELb1ELb1ELb1ELb0ELb0ELb1ELb1ELb0ELb0EEENS1_21CollectiveEpilogueFwdINS6_IJSA_SC_SB_EEES9_SE_SG_Li384ELb1ELb1ELb0ELb0EEENS1_36VarlenDynamicPersistentTileSchedulerILi192ELi128ELi384ELi128ELb0ELb1ELb1ELb0ELb1ELb1EEEEEEEEEvNT_6ParamsE --------------------------
	.section	.nv.info._ZN7cutlass13device_kernelIN5flash11enable_sm90INS1_16FlashAttnFwdSm90INS1_25CollectiveMainloopFwdSm90ILi2EN4cute5tupleIJNS5_1CILi1EEES8_S8_EEENS6_IJNS7_ILi192EEENS7_ILi128EEENS7_ILi96EEEEEELi96ENS_10bfloat16_tEfNS_4arch4Sm90ELb0ELb0ELb1ELb1ELb1ELb1ELb0ELb0ELb1ELb1ELb0ELb0EEENS1_21CollectiveEpilogueFwdINS6_IJSA_SC_SB_EEES9_SE_SG_Li384ELb1ELb1ELb0ELb0EEENS1_36VarlenDynamicPersistentTileSchedulerILi192ELi128ELi384ELi128ELb0ELb1ELb1ELb0ELb1ELb1EEEEEEEEEvNT_6ParamsE,"",@"SHT_CUDA_INFO"
	.sectionflags	@""
	.align	4


	//----- nvinfo : EIATTR_CUDA_API_VERSION
	.align		4
        /*0000*/ 	.byte	0x04, 0x37
        /*0002*/ 	.short	(.L_1157 - .L_1156)
.L_1156:
        /*0004*/ 	.word	0x00000082


	//----- nvinfo : EIATTR_KPARAM_INFO
	.align		4
.L_1157:
        /*0008*/ 	.byte	0x04, 0x17
        /*000a*/ 	.short	(.L_1159 - .L_1158)
.L_1158:
        /*000c*/ 	.word	0x00000000
        /*0010*/ 	.short	0x0000
        /*0012*/ 	.short	0x0070
        /*0014*/ 	.byte	0x00, 0xf0, 0x01, 0x2a


	//----- nvinfo : EIATTR_SPARSE_MMA_MASK
	.align		4
.L_1159:
        /*0018*/ 	.byte	0x03, 0x50
        /*001a*/ 	.short	0x0000


	//----- nvinfo : EIATTR_MAXREG_COUNT
	.align		4
        /*001c*/ 	.byte	0x03, 0x1b
        /*001e*/ 	.short	0x0080


	//----- nvinfo : EIATTR_NUM_BARRIERS
	.align		4
        /*0020*/ 	.byte	0x02, 0x4c
        /*0022*/ 	.byte	0x10
	.zero		1


	//----- nvinfo : EIATTR_EXTERNS
	.align		4
        /*0024*/ 	.byte	0x04, 0x0f
        /*0026*/ 	.short	(.L_1161 - .L_1160)


	//   ....[0]....
	.align		4
.L_1160:
        /*0028*/ 	.word	index@(__assertfail)


	//----- nvinfo : EIATTR_ANNOTATIONS
	.align		4
.L_1161:
        /*002c*/ 	.byte	0x04, 0x55
        /*002e*/ 	.short	(.L_1163 - .L_1162)


	//   ....[0]....
.L_1162:
        /* <DEDUP_REMOVED lines=96> */


	//----- nvinfo : EIATTR_MERCURY_ISA_VERSION
	.align		4
.L_1163:
        /*0620*/ 	.byte	0x03, 0x5f
        /*0622*/ 	.short	0x0101


	//----- nvinfo : EIATTR_UNUSED_LOAD_BYTE_OFFSET
	.align		4
        /*0624*/ 	.byte	0x04, 0x44
        /*0626*/ 	.short	(.L_1165 - .L_1164)


	//   ....[0]....
.L_1164:
        /*0628*/ 	.word	0x00000a90
        /*062c*/ 	.word	0x0000fff0


	//   ....[1]....
        /*0630*/ 	.word	0x00011a40
        /*0634*/ 	.word	0x0000fff0


	//----- nvinfo : EIATTR_INT_WARP_WIDE_INSTR_OFFSETS
	.align		4
.L_1165:
        /*0638*/ 	.byte	0x04, 0x31
        /*063a*/ 	.short	(.L_1167 - .L_1166)


	//   ....[0]....
.L_1166:
        /*063c*/ 	.word	0x00000130


	//   ....[1]....
        /*0640*/ 	.word	0x00000170


	//   ....[2]....
        /*0644*/ 	.word	0x000001e0


	//   ....[3]....
        /*0648*/ 	.word	0x00015e50


	//   ....[4]....
        /*064c*/ 	.word	0x00015ee0


	//   ....[5]....
        /*0650*/ 	.word	0x00018c40


	//   ....[6]....
        /*0654*/ 	.word	0x00018cd0


	//----- nvinfo : EIATTR_COOP_GROUP_MASK_REGIDS
	.align		4
.L_1167:
        /*0658*/ 	.byte	0x04, 0x29
        /*065a*/ 	.short	(.L_1169 - .L_1168)


	//   ....[0]....
.L_1168:
        /*065c*/ 	.word	0xffffffff


	//   ....[1]....
        /*0660*/ 	.word	0xffffffff


	//   ....[2]....
        /*0664*/ 	.word	0xffffffff


	//   ....[3]....
        /*0668*/ 	.word	0xffffffff


	//   ....[4]....
        /*066c*/ 	.word	0xffffffff


	//   ....[5]....
        /*0670*/ 	.word	0xffffffff


	//   ....[6]....
        /*0674*/ 	.word	0xffffffff


	//   ....[7]....
        /*0678*/ 	.word	0xffffffff


	//   ....[8]....
        /*067c*/ 	.word	0xffffffff


	//   ....[9]....
        /*0680*/ 	.word	0xffffffff


	//   ....[10]....
        /*0684*/ 	.word	0xffffffff


	//   ....[11]....
        /*0688*/ 	.word	0xffffffff


	//   ....[12]....
        /*068c*/ 	.word	0xffffffff


	//   ....[13]....
        /*0690*/ 	.word	0xffffffff


	//   ....[14]....
        /*0694*/ 	.word	0xffffffff


	//   ....[15]....
        /*0698*/ 	.word	0xffffffff


	//   ....[16]....
        /*069c*/ 	.word	0xffffffff


	//   ....[17]....
        /*06a0*/ 	.word	0xffffffff


	//   ....[18]....
        /*06a4*/ 	.word	0xffffffff


	//   ....[19]....
        /*06a8*/ 	.word	0xffffffff


	//   ....[20]....
        /*06ac*/ 	.word	0xffffffff


	//   ....[21]....
        /*06b0*/ 	.word	0xffffffff


	//   ....[22]....
        /*06b4*/ 	.word	0xffffffff


	//   ....[23]....
        /*06b8*/ 	.word	0xffffffff


	//   ....[24]....
        /*06bc*/ 	.word	0xffffffff


	//   ....[25]....
        /*06c0*/ 	.word	0xffffffff


	//   ....[26]....
        /*06c4*/ 	.word	0xffffffff


	//   ....[27]....
        /*06c8*/ 	.word	0xffffffff


	//   ....[28]....
        /*06cc*/ 	.word	0xffffffff


	//   ....[29]....
        /*06d0*/ 	.word	0xffffffff


	//   ....[30]....
        /*06d4*/ 	.word	0xffffffff


	//   ....[31]....
        /*06d8*/ 	.word	0xffffffff


	//   ....[32]....
        /*06dc*/ 	.word	0xffffffff


	//   ....[33]....
        /*06e0*/ 	.word	0xffffffff


	//   ....[34]....
        /*06e4*/ 	.word	0xffffffff


	//   ....[35]....
        /*06e8*/ 	.word	0xffffffff


	//   ....[36]....
        /*06ec*/ 	.word	0xffffffff


	//   ....[37]....
        /*06f0*/ 	.word	0xffffffff


	//   ....[38]....
        /*06f4*/ 	.word	0xffffffff


	//   ....[39]....
        /*06f8*/ 	.word	0xffffffff


	//   ....[40]....
        /*06fc*/ 	.word	0xffffffff


	//   ....[41]....
        /*0700*/ 	.word	0xffffffff


	//   ....[42]....
        /*0704*/ 	.word	0xffffffff


	//   ....[43]....
        /*0708*/ 	.word	0xffffffff


	//   ....[44]....
        /*070c*/ 	.word	0xffffffff


	//   ....[45]....
        /*0710*/ 	.word	0xffffffff


	//   ....[46]....
        /*0714*/ 	.word	0xffffffff


	//   ....[47]....
        /*0718*/ 	.word	0xffffffff


	//   ....[48]....
        /*071c*/ 	.word	0xffffffff


	//   ....[49]....
        /*0720*/ 	.word	0xffffffff


	//   ....[50]....
        /*0724*/ 	.word	0xffffffff


	//   ....[51]....
        /*0728*/ 	.word	0xffffffff


	//   ....[52]....
        /*072c*/ 	.word	0xffffffff


	//   ....[53]....
        /*0730*/ 	.word	0xffffffff


	//   ....[54]....
        /*0734*/ 	.word	0xffffffff


	//   ....[55]....
        /*0738*/ 	.word	0xffffffff


	//   ....[56]....
        /*073c*/ 	.word	0xffffffff


	//   ....[57]....
        /*0740*/ 	.word	0xffffffff


	//   ....[58]....
        /*0744*/ 	.word	0xffffffff


	//   ....[59]....
        /*0748*/ 	.word	0xffffffff


	//   ....[60]....
        /*074c*/ 	.word	0xffffffff


	//   ....[61]....
        /*0750*/ 	.word	0xffffffff


	//   ....[62]....
        /*0754*/ 	.word	0xffffffff


	//   ....[63]....
        /*0758*/ 	.word	0xffffffff


	//   ....[64]....
        /*075c*/ 	.word	0xffffffff


	//   ....[65]....
        /*0760*/ 	.word	0xffffffff


	//   ....[66]....
        /*0764*/ 	.word	0xffffffff


	//   ....[67]....
        /*0768*/ 	.word	0xffffffff


	//   ....[68]....
        /*076c*/ 	.word	0xffffffff


	//   ....[69]....
        /*0770*/ 	.word	0xffffffff


	//   ....[70]....
        /*0774*/ 	.word	0xffffffff


	//   ....[71]....
        /*0778*/ 	.word	0xffffffff


	//   ....[72]....
        /*077c*/ 	.word	0xffffffff


	//   ....[73]....
        /*0780*/ 	.word	0xffffffff


	//   ....[74]....
        /*0784*/ 	.word	0xffffffff


	//   ....[75]....
        /*0788*/ 	.word	0xffffffff


	//   ....[76]....
        /*078c*/ 	.word	0xffffffff


	//   ....[77]....
        /*0790*/ 	.word	0xffffffff


	//   ....[78]....
        /*0794*/ 	.word	0xffffffff


	//   ....[79]....
        /*0798*/ 	.word	0xffffffff


	//   ....[80]....
        /*079c*/ 	.word	0xffffffff


	//   ....[81]....
        /*07a0*/ 	.word	0xffffffff


	//   ....[82]....
        /*07a4*/ 	.word	0xffffffff


	//   ....[83]....
        /*07a8*/ 	.word	0xffffffff


	//   ....[84]....
        /*07ac*/ 	.word	0xffffffff


	//   ....[85]....
        /*07b0*/ 	.word	0xffffffff


	//   ....[86]....
        /*07b4*/ 	.word	0xffffffff


	//   ....[87]....
        /*07b8*/ 	.word	0xffffffff


	//   ....[88]....
        /*07bc*/ 	.word	0xffffffff


	//   ....[89]....
        /*07c0*/ 	.word	0xffffffff


	//   ....[90]....
        /*07c4*/ 	.word	0xffffffff


	//   ....[91]....
        /*07c8*/ 	.word	0xffffffff


	//   ....[92]....
        /*07cc*/ 	.word	0xffffffff


	//   ....[93]....
        /*07d0*/ 	.word	0xffffffff


	//   ....[94]....
        /*07d4*/ 	.word	0xffffffff


	//   ....[95]....
        /*07d8*/ 	.word	0xffffffff


	//   ....[96]....
        /*07dc*/ 	.word	0xffffffff


	//   ....[97]....
        /*07e0*/ 	.word	0xffffffff


	//   ....[98]....
        /*07e4*/ 	.word	0xffffffff


	//   ....[99]....
        /*07e8*/ 	.word	0xffffffff


	//   ....[100]....
        /*07ec*/ 	.word	0xffffffff


	//   ....[101]....
        /*07f0*/ 	.word	0xffffffff


	//   ....[102]....
        /*07f4*/ 	.word	0xffffffff


	//   ....[103]....
        /*07f8*/ 	.word	0xffffffff


	//   ....[104]....
        /*07fc*/ 	.word	0xffffffff


	//   ....[105]....
        /*0800*/ 	.word	0xffffffff


	//   ....[106]....
        /*0804*/ 	.word	0xffffffff


	//   ....[107]....
        /*0808*/ 	.word	0xffffffff


	//   ....[108]....
        /*080c*/ 	.word	0xffffffff


	//   ....[109]....
        /*0810*/ 	.word	0xffffffff


	//   ....[110]....
        /*0814*/ 	.word	0xffffffff


	//   ....[111]....
        /*0818*/ 	.word	0xffffffff


	//   ....[112]....
        /*081c*/ 	.word	0xffffffff


	//   ....[113]....
        /*0820*/ 	.word	0xffffffff


	//   ....[114]....
        /*0824*/ 	.word	0xffffffff


	//   ....[115]....
        /*0828*/ 	.word	0xffffffff


	//   ....[116]....
        /*082c*/ 	.word	0xffffffff


	//   ....[117]....
        /*0830*/ 	.word	0xffffffff


	//   ....[118]....
        /*0834*/ 	.word	0xffffffff


	//   ....[119]....
        /*0838*/ 	.word	0xffffffff


	//   ....[120]....
        /*083c*/ 	.word	0xffffffff


	//   ....[121]....
        /*0840*/ 	.word	0xffffffff


	//   ....[122]....
        /*0844*/ 	.word	0xffffffff


	//   ....[123]....
        /*0848*/ 	.word	0xffffffff


	//   ....[124]....
        /*084c*/ 	.word	0xffffffff


	//   ....[125]....
        /*0850*/ 	.word	0xffffffff


	//   ....[126]....
        /*0854*/ 	.word	0xffffffff


	//   ....[127]....
        /*0858*/ 	.word	0xffffffff


	//   ....[128]....
        /*085c*/ 	.word	0xffffffff


	//   ....[129]....
        /*0860*/ 	.word	0x0500000f


	//   ....[130]....
        /*0864*/ 	.word	0x0500000f


	//   ....[131]....
        /*0868*/ 	.word	0x0500000f


	//   ....[132]....
        /*086c*/ 	.word	0x0500000f


	//   ....[133]....
        /*0870*/ 	.word	0x0500000f


	//   ....[134]....
        /*0874*/ 	.word	0x0500000f


	//   ....[135]....
        /*0878*/ 	.word	0x0500000f


	//   ....[136]....
        /*087c*/ 	.word	0x0500000f


	//   ....[137]....
        /*0880*/ 	.word	0x0500000f


	//   ....[138]....
        /*0884*/ 	.word	0x0500000f


	//   ....[139]....
        /*0888*/ 	.word	0x0500000f


	//   ....[140]....
        /*088c*/ 	.word	0x0500000f


	//   ....[141]....
        /*0890*/ 	.word	0x0500000f


	//   ....[142]....
        /*0894*/ 	.word	0x0500000f


	//   ....[143]....
        /*0898*/ 	.word	0x0500000f


	//   ....[144]....
        /*089c*/ 	.word	0x0500000f


	//   ....[145]....
        /*08a0*/ 	.word	0x0500000f


	//   ....[146]....
        /*08a4*/ 	.word	0x0500000f


	//   ....[147]....
        /*08a8*/ 	.word	0x0500000f


	//   ....[148]....
        /*08ac*/ 	.word	0x0500000f


	//   ....[149]....
        /*08b0*/ 	.word	0x0500000f


	//   ....[150]....
        /*08b4*/ 	.word	0x0500000f


	//   ....[151]....
        /*08b8*/ 	.word	0x0500000f


	//   ....[152]....
        /*08bc*/ 	.word	0x0500000f


	//   ....[153]....
        /*08c0*/ 	.word	0x0500000f


	//   ....[154]....
        /*08c4*/ 	.word	0x0500000f


	//   ....[155]....
        /*08c8*/ 	.word	0x0500000f


	//   ....[156]....
        /*08cc*/ 	.word	0x0500000f


	//   ....[157]....
        /*08d0*/ 	.word	0x0500000f


	//   ....[158]....
        /*08d4*/ 	.word	0x0500000f


	//   ....[159]....
        /*08d8*/ 	.word	0x0500000f


	//   ....[160]....
        /*08dc*/ 	.word	0x0500000f


	//   ....[161]....
        /*08e0*/ 	.word	0x0500000f


	//   ....[162]....
        /*08e4*/ 	.word	0x0500000f


	//   ....[163]....
        /*08e8*/ 	.word	0x0500000f


	//   ....[164]....
        /*08ec*/ 	.word	0x0500000f


	//   ....[165]....
        /*08f0*/ 	.word	0x0500000f


	//   ....[166]....
        /*08f4*/ 	.word	0x0500000f


	//   ....[167]....
        /*08f8*/ 	.word	0x0500000f


	//   ....[168]....
        /*08fc*/ 	.word	0x0500000f


	//   ....[169]....
        /*0900*/ 	.word	0x0500000f


	//   ....[170]....
        /*0904*/ 	.word	0x0500000f


	//   ....[171]....
        /*0908*/ 	.word	0x0500000f


	//   ....[172]....
        /*090c*/ 	.word	0x0500000f


	//   ....[173]....
        /*0910*/ 	.word	0x0500000f


	//   ....[174]....
        /*0914*/ 	.word	0x0500000f


	//   ....[175]....
        /*0918*/ 	.word	0x0500000f


	//   ....[176]....
        /*091c*/ 	.word	0x0500000f


	//   ....[177]....
        /*0920*/ 	.word	0x0500000f


	//   ....[178]....
        /*0924*/ 	.word	0x0500000f


	//   ....[179]....
        /*0928*/ 	.word	0x0500000f


	//   ....[180]....
        /*092c*/ 	.word	0x0500000f


	//   ....[181]....
        /*0930*/ 	.word	0x0500000f


	//   ....[182]....
        /*0934*/ 	.word	0x0500000f


	//   ....[183]....
        /*0938*/ 	.word	0x0500000f


	//   ....[184]....
        /*093c*/ 	.word	0x0500000f


	//   ....[185]....
        /*0940*/ 	.word	0x0500000f


	//   ....[186]....
        /*0944*/ 	.word	0x0500000f


	//   ....[187]....
        /*0948*/ 	.word	0x0500000f


	//   ....[188]....
        /*094c*/ 	.word	0x0500000f


	//   ....[189]....
        /*0950*/ 	.word	0x0500000f


	//   ....[190]....
        /*0954*/ 	.word	0x0500000f


	//   ....[191]....
        /*0958*/ 	.word	0x0500000f


	//   ....[192]....
        /*095c*/ 	.word	0x0500000f


	//   ....[193]....
        /*0960*/ 	.word	0x0500000f


	//   ....[194]....
        /*0964*/ 	.word	0x0500000f


	//   ....[195]....
        /*0968*/ 	.word	0x0500000f


	//   ....[196]....
        /*096c*/ 	.word	0x0500000f


	//   ....[197]....
        /*0970*/ 	.word	0x0500000f


	//   ....[198]....
        /*0974*/ 	.word	0x0500000f


	//   ....[199]....
        /*0978*/ 	.word	0x0500000f


	//   ....[200]....
        /*097c*/ 	.word	0x0500000f


	//   ....[201]....
        /*0980*/ 	.word	0x0500000f


	//   ....[202]....
        /*0984*/ 	.word	0x0500000f


	//   ....[203]....
        /*0988*/ 	.word	0x0500000f


	//   ....[204]....
        /*098c*/ 	.word	0x0500000f


	//   ....[205]....
        /*0990*/ 	.word	0x0500000f


	//   ....[206]....
        /*0994*/ 	.word	0x0500000f


	//   ....[207]....
        /*0998*/ 	.word	0x0500000f


	//   ....[208]....
        /*099c*/ 	.word	0x0500000f


	//   ....[209]....
        /*09a0*/ 	.word	0x0500000f


	//   ....[210]....
        /*09a4*/ 	.word	0x0500000f


	//   ....[211]....
        /*09a8*/ 	.word	0x0500000f


	//----- nvinfo : EIATTR_COOP_GROUP_INSTR_OFFSETS
	.align		4
.L_1169:
        /*09ac*/ 	.byte	0x04, 0x28
        /*09ae*/ 	.short	(.L_1171 - .L_1170)


	//   ....[0]....
.L_1170:
        /*09b0*/ 	.word	0x00000070


	//   ....[1]....
        /*09b4*/ 	.word	0x00000140


	//   ....[2]....
        /*09b8*/ 	.word	0x00000190


	//   ....[3]....
        /*09bc*/ 	.word	0x000003c0


	//   ....[4]....
        /*09c0*/ 	.word	0x00000520


	//   ....[5]....
        /*09c4*/ 	.word	0x00000640


	//   ....[6]....
        /*09c8*/ 	.word	0x000007a0


	//   ....[7]....
        /*09cc*/ 	.word	0x000031f0


	//   ....[8]....
        /*09d0*/ 	.word	0x00003200


	//   ....[9]....
        /*09d4*/ 	.word	0x00004dd0


	//   ....[10]....
        /*09d8*/ 	.word	0x00004de0


	//   ....[11]....
        /*09dc*/ 	.word	0x000067f0


	//   ....[12]....
        /*09e0*/ 	.word	0x00006800


	//   ....[13]....
        /*09e4*/ 	.word	0x00006d10


	//   ....[14]....
        /*09e8*/ 	.word	0x00006d30


	//   ....[15]....
        /*09ec*/ 	.word	0x000073a0


	//   ....[16]....
        /*09f0*/ 	.word	0x00007970


	//   ....[17]....
        /*09f4*/ 	.word	0x00007980


	//   ....[18]....
        /*09f8*/ 	.word	0x00007990


	//   ....[19]....
        /*09fc*/ 	.word	0x000079a0


	//   ....[20]....
        /*0a00*/ 	.word	0x000096b0


	//   ....[21]....
        /*0a04*/ 	.word	0x000096c0


	//   ....[22]....
        /*0a08*/ 	.word	0x000096d0


	//   ....[23]....
        /*0a0c*/ 	.word	0x000096e0


	//   ....[24]....
        /*0a10*/ 	.word	0x0000c920


	//   ....[25]....
        /*0a14*/ 	.word	0x0000c940


	//   ....[26]....
        /*0a18*/ 	.word	0x0000cc80


	//   ....[27]....
        /*0a1c*/ 	.word	0x0000cca0


	//   ....[28]....
        /*0a20*/ 	.word	0x0000de90


	//   ....[29]....
        /*0a24*/ 	.word	0x0000f570


	//   ....[30]....
        /*0a28*/ 	.word	0x0000f5f0


	//   ....[31]....
        /*0a2c*/ 	.word	0x0000fc00


	//   ....[32]....
        /*0a30*/ 	.word	0x0000fc60


	//   ....[33]....
        /*0a34*/ 	.word	0x00010da0


	//   ....[34]....
        /*0a38*/ 	.word	0x00010fd0


	//   ....[35]....
        /*0a3c*/ 	.word	0x00011000


	//   ....[36]....
        /*0a40*/ 	.word	0x000110d0


	//   ....[37]....
        /*0a44*/ 	.word	0x00011490


	//   ....[38]....
        /*0a48*/ 	.word	0x000124b0


	//   ....[39]....
        /*0a4c*/ 	.word	0x000124f0


	//   ....[40]....
        /*0a50*/ 	.word	0x00012520


	//   ....[41]....
        /*0a54*/ 	.word	0x00012530


	//   ....[42]....
        /*0a58*/ 	.word	0x00012a10


	//   ....[43]....
        /*0a5c*/ 	.word	0x00012a30


	//   ....[44]....
        /*0a60*/ 	.word	0x00012b50


	//   ....[45]....
        /*0a64*/ 	.word	0x00012b70


	//   ....[46]....
        /*0a68*/ 	.word	0x00013490


	//   ....[47]....
        /*0a6c*/ 	.word	0x000134a0


	//   ....[48]....
        /*0a70*/ 	.word	0x00013600


	//   ....[49]....
        /*0a74*/ 	.word	0x00013610


	//   ....[50]....
        /*0a78*/ 	.word	0x000137b0


	//   ....[51]....
        /*0a7c*/ 	.word	0x00013980


	//   ....[52]....
        /*0a80*/ 	.word	0x000139b0


	//   ....[53]....
        /*0a84*/ 	.word	0x000139e0


	//   ....[54]....
        /*0a88*/ 	.word	0x00013a10


	//   ....[55]....
        /*0a8c*/ 	.word	0x00013a40


	//   ....[56]....
        /*0a90*/ 	.word	0x00013a70


	//   ....[57]....
        /*0a94*/ 	.word	0x00013be0


	//   ....[58]....
        /*0a98*/ 	.word	0x00013c10


	//   ....[59]....
        /*0a9c*/ 	.word	0x00013c40


	//   ....[60]....
        /*0aa0*/ 	.word	0x00013c70


	//   ....[61]....
        /*0aa4*/ 	.word	0x00013ca0


	//   ....[62]....
        /*0aa8*/ 	.word	0x00013cd0


	//   ....[63]....
        /*0aac*/ 	.word	0x00013d60


	//   ....[64]....
        /*0ab0*/ 	.word	0x00013d90


	//   ....[65]....
        /*0ab4*/ 	.word	0x00013e10


	//   ....[66]....
        /*0ab8*/ 	.word	0x00014990


	//   ....[67]....
        /*0abc*/ 	.word	0x00016ae0


	//   ....[68]....
        /*0ac0*/ 	.word	0x00016af0


	//   ....[69]....
        /*0ac4*/ 	.word	0x00016bb0


	//   ....[70]....
        /*0ac8*/ 	.word	0x00016bc0


	//   ....[71]....
        /*0acc*/ 	.word	0x00016c70


	//   ....[72]....
        /*0ad0*/ 	.word	0x00016c80


	//   ....[73]....
        /*0ad4*/ 	.word	0x00016c90


	//   ....[74]....
        /*0ad8*/ 	.word	0x00016ca0


	//   ....[75]....
        /*0adc*/ 	.word	0x000176a0


	//   ....[76]....
        /*0ae0*/ 	.word	0x000176b0


	//   ....[77]....
        /*0ae4*/ 	.word	0x00017770


	//   ....[78]....
        /*0ae8*/ 	.word	0x00017790


	//   ....[79]....
        /*0aec*/ 	.word	0x00017830


	//   ....[80]....
        /*0af0*/ 	.word	0x00017850


	//   ....[81]....
        /*0af4*/ 	.word	0x00017860


	//   ....[82]....
        /*0af8*/ 	.word	0x00017870


	//   ....[83]....
        /*0afc*/ 	.word	0x00017990


	//   ....[84]....
        /*0b00*/ 	.word	0x000179a0


	//   ....[85]....
        /*0b04*/ 	.word	0x000179b0


	//   ....[86]....
        /*0b08*/ 	.word	0x00017a40


	//   ....[87]....
        /*0b0c*/ 	.word	0x00018240


	//   ....[88]....
        /*0b10*/ 	.word	0x00018250


	//   ....[89]....
        /*0b14*/ 	.word	0x00018270


	//   ....[90]....
        /*0b18*/ 	.word	0x000182f0


	//   ....[91]....
        /*0b1c*/ 	.word	0x00018300


	//   ....[92]....
        /*0b20*/ 	.word	0x00018360


	//   ....[93]....
        /*0b24*/ 	.word	0x00018390


	//   ....[94]....
        /*0b28*/ 	.word	0x000183d0


	//   ....[95]....
        /*0b2c*/ 	.word	0x00018680


	//   ....[96]....
        /*0b30*/ 	.word	0x000186a0


	//   ....[97]....
        /*0b34*/ 	.word	0x00018740


	//   ....[98]....
        /*0b38*/ 	.word	0x00018750


	//   ....[99]....
        /*0b3c*/ 	.word	0x000187e0


	//   ....[100]....
        /*0b40*/ 	.word	0x000187f0


	//   ....[101]....
        /*0b44*/ 	.word	0x00018800


	//   ....[102]....
        /*0b48*/ 	.word	0x00018890


	//   ....[103]....
        /*0b4c*/ 	.word	0x00018e80


	//   ....[104]....
        /*0b50*/ 	.word	0x00018e90


	//   ....[105]....
        /*0b54*/ 	.word	0x00018f20


	//   ....[106]....
        /*0b58*/ 	.word	0x00018fc0


	//   ....[107]....
        /*0b5c*/ 	.word	0x00018fe0


	//   ....[108]....
        /*0b60*/ 	.word	0x00019060


	//   ....[109]....
        /*0b64*/ 	.word	0x00019080


	//   ....[110]....
        /*0b68*/ 	.word	0x00019090


	//   ....[111]....
        /*0b6c*/ 	.word	0x00019490


	//   ....[112]....
        /*0b70*/ 	.word	0x000194c0


	//   ....[113]....
        /*0b74*/ 	.word	0x00019500


	//   ....[114]....
        /*0b78*/ 	.word	0x00019530


	//   ....[115]....
        /*0b7c*/ 	.word	0x00019560


	//   ....[116]....
        /*0b80*/ 	.word	0x00019590


	//   ....[117]....
        /*0b84*/ 	.word	0x000195c0


	//   ....[118]....
        /*0b88*/ 	.word	0x000195f0


	//   ....[119]....
        /*0b8c*/ 	.word	0x00019770


	//   ....[120]....
        /*0b90*/ 	.word	0x000197a0


	//   ....[121]....
        /*0b94*/ 	.word	0x000197d0


	//   ....[122]....
        /*0b98*/ 	.word	0x00019800


	//   ....[123]....
        /*0b9c*/ 	.word	0x00019830


	//   ....[124]....
        /*0ba0*/ 	.word	0x00019860


	//   ....[125]....
        /*0ba4*/ 	.word	0x00019920


	//   ....[126]....
        /*0ba8*/ 	.word	0x00019940


	//   ....[127]....
        /*0bac*/ 	.word	0x000199b0


	//   ....[128]....
        /*0bb0*/ 	.word	0x00019e20


	//   ....[129]....
        /*0bb4*/ 	.word	0x0001a160


	//   ....[130]....
        /*0bb8*/ 	.word	0x0001a1f0


	//   ....[131]....
        /*0bbc*/ 	.word	0x0001a2e0


	//   ....[132]....
        /*0bc0*/ 	.word	0x0001a370


	//   ....[133]....
        /*0bc4*/ 	.word	0x0001a450


	//   ....[134]....
        /*0bc8*/ 	.word	0x0001a4e0


	//   ....[135]....
        /*0bcc*/ 	.word	0x0001a620


	//   ....[136]....
        /*0bd0*/ 	.word	0x0001a6d0


	//   ....[137]....
        /*0bd4*/ 	.word	0x0001a760


	//   ....[138]....
        /*0bd8*/ 	.word	0x0001a7b0


	//   ....[139]....
        /*0bdc*/ 	.word	0x0001a800


	//   ....[140]....
        /*0be0*/ 	.word	0x0001a8f0


	//   ....[141]....
        /*0be4*/ 	.word	0x0001a980


	//   ....[142]....
        /*0be8*/ 	.word	0x0001a9d0


	//   ....[143]....
        /*0bec*/ 	.word	0x0001aa20


	//   ....[144]....
        /*0bf0*/ 	.word	0x0001ac40


	//   ....[145]....
        /*0bf4*/ 	.word	0x0001ac90


	//   ....[146]....
        /*0bf8*/ 	.word	0x0001ad20


	//   ....[147]....
        /*0bfc*/ 	.word	0x0001adb0


	//   ....[148]....
        /*0c00*/ 	.word	0x0001ae70


	//   ....[149]....
        /*0c04*/ 	.word	0x0001b150


	//   ....[150]....
        /*0c08*/ 	.word	0x0001b240


	//   ....[151]....
        /*0c0c*/ 	.word	0x0001b2d0


	//   ....[152]....
        /*0c10*/ 	.word	0x0001b330


	//   ....[153]....
        /*0c14*/ 	.word	0x0001b450


	//   ....[154]....
        /*0c18*/ 	.word	0x0001b4b0


	//   ....[155]....
        /*0c1c*/ 	.word	0x0001b5d0


	//   ....[156]....
        /*0c20*/ 	.word	0x0001b630


	//   ....[157]....
        /*0c24*/ 	.word	0x0001b6e0


	//   ....[158]....
        /*0c28*/ 	.word	0x0001b800


	//   ....[159]....
        /*0c2c*/ 	.word	0x0001b870


	//   ....[160]....
        /*0c30*/ 	.word	0x0001b8d0


	//   ....[161]....
        /*0c34*/ 	.word	0x0001b9e0


	//   ....[162]....
        /*0c38*/ 	.word	0x0001ba40


	//   ....[163]....
        /*0c3c*/ 	.word	0x0001bb60


	//   ....[164]....
        /*0c40*/ 	.word	0x0001bbc0


	//   ....[165]....
        /*0c44*/ 	.word	0x0001bca0


	//   ....[166]....
        /*0c48*/ 	.word	0x0001bd70


	//   ....[167]....
        /*0c4c*/ 	.word	0x0001be60


	//   ....[168]....
        /*0c50*/ 	.word	0x0001bec0


	//   ....[169]....
        /*0c54*/ 	.word	0x0001bf60


	//   ....[170]....
        /*0c58*/ 	.word	0x0001c100


	//   ....[171]....
        /*0c5c*/ 	.word	0x0001c1d0


	//   ....[172]....
        /*0c60*/ 	.word	0x0001c250


	//   ....[173]....
        /*0c64*/ 	.word	0x0001c340


	//   ....[174]....
        /*0c68*/ 	.word	0x0001c3a0


	//   ....[175]....
        /*0c6c*/ 	.word	0x0001c470


	//   ....[176]....
        /*0c70*/ 	.word	0x0001c4d0


	//   ....[177]....
        /*0c74*/ 	.word	0x0001c5b0


	//   ....[178]....
        /*0c78*/ 	.word	0x0001c6a0


	//   ....[179]....
        /*0c7c*/ 	.word	0x0001c740


	//   ....[180]....
        /*0c80*/ 	.word	0x0001c7a0


	//   ....[181]....
        /*0c84*/ 	.word	0x0001c8a0


	//   ....[182]....
        /*0c88*/ 	.word	0x0001c900


	//   ....[183]....
        /*0c8c*/ 	.word	0x0001ca00


	//   ....[184]....
        /*0c90*/ 	.word	0x0001ca60


	//   ....[185]....
        /*0c94*/ 	.word	0x0001cb30


	//   ....[186]....
        /*0c98*/ 	.word	0x0001cc80


	//   ....[187]....
        /*0c9c*/ 	.word	0x0001cd30


	//   ....[188]....
        /*0ca0*/ 	.word	0x0001ce40


	//   ....[189]....
        /*0ca4*/ 	.word	0x0001cf20


	//   ....[190]....
        /*0ca8*/ 	.word	0x0001cf80


	//   ....[191]....
        /*0cac*/ 	.word	0x0001d070


	//   ....[192]....
        /*0cb0*/ 	.word	0x0001d0d0


	//   ....[193]....
        /*0cb4*/ 	.word	0x0001d1b0


	//   ....[194]....
        /*0cb8*/ 	.word	0x0001d240


	//   ....[195]....
        /*0cbc*/ 	.word	0x0001d2e0


	//   ....[196]....
        /*0cc0*/ 	.word	0x0001d400


	//   ....[197]....
        /*0cc4*/ 	.word	0x0001d470


	//   ....[198]....
        /*0cc8*/ 	.word	0x0001d4e0


	//   ....[199]....
        /*0ccc*/ 	.word	0x0001d550


	//   ....[200]....
        /*0cd0*/ 	.word	0x0001d5c0


	//   ....[201]....
        /*0cd4*/ 	.word	0x0001d640


	//   ....[202]....
        /*0cd8*/ 	.word	0x0001d6d0


	//   ....[203]....
        /*0cdc*/ 	.word	0x0001d760


	//   ....[204]....
        /*0ce0*/ 	.word	0x0001d7d0


	//   ....[205]....
        /*0ce4*/ 	.word	0x0001d840


	//   ....[206]....
        /*0ce8*/ 	.word	0x0001d8b0


	//   ....[207]....
        /*0cec*/ 	.word	0x0001d930


	//   ....[208]....
        /*0cf0*/ 	.word	0x0001d9a0


	//   ....[209]....
        /*0cf4*/ 	.word	0x0001da40


	//   ....[210]....
        /*0cf8*/ 	.word	0x0001dad0


	//   ....[211]....
        /*0cfc*/ 	.word	0x0001dbf0


	//----- nvinfo : EIATTR_REG_RECONFIG
	.align		4
.L_1171:
        /*0d00*/ 	.byte	0x01, 0x54
	.zero		2


	//----- nvinfo : EIATTR_SYSCALL_OFFSETS
	.align		4
        /*0d04*/ 	.byte	0x04, 0x46
        /*0d06*/ 	.short	(.L_1173 - .L_1172)


	//   ....[0]....
.L_1172:
        /*0d08*/ 	.word	0x00001ca0


	//   ....[1]....
        /*0d0c*/ 	.word	0x00001df0


	//   ....[2]....
        /*0d10*/ 	.word	0x00007570


	//   ....[3]....
        /*0d14*/ 	.word	0x000078f0


	//   ....[4]....
        /*0d18*/ 	.word	0x00016040


	//   ....[5]....
        /*0d1c*/ 	.word	0x00016190


	//   ....[6]....
        /*0d20*/ 	.word	0x00016280


	//   ....[7]....
        /*0d24*/ 	.word	0x00017110


	//----- nvinfo : EIATTR_MBARRIER_INSTR_OFFSETS
	.align		4
.L_1173:
        /*0d28*/ 	.byte	0x04, 0x39
        /*0d2a*/ 	.short	(.L_1175 - .L_1174)


	//   ....[0]....
.L_1174:
        /*0d2c*/ 	.word	0x00000270
        /*0d30*/ 	.word	0x000000ff
        /*0d34*/ 	.word	0x0002d800
        /*0d38*/ 	.short	0x0100
        /*0d3a*/ 	.byte	0x08
	.zero		1


	//   ....[1]....
        /*0d3c*/ 	.word	0x00000280
        /*0d40*/ 	.word	0x000000ff
        /*0d44*/ 	.word	0x0002d820
        /*0d48*/ 	.short	0x0100
        /*0d4a*/ 	.byte	0x08
	.zero		1


	//   ....[2]....
        /*0d4c*/ 	.word	0x00000370
        /*0d50*/ 	.word	0x000000ff
        /*0d54*/ 	.word	0x0002d830
        /*0d58*/ 	.short	0x0100
        /*0d5a*/ 	.byte	0x08
	.zero		1


	//   ....[3]....
        /*0d5c*/ 	.word	0x00000380
        /*0d60*/ 	.word	0x000000ff
        /*0d64*/ 	.word	0x0002d840
        /*0d68*/ 	.short	0x0100
        /*0d6a*/ 	.byte	0x08
	.zero		1


	//   ....[4]....
        /*0d6c*/ 	.word	0x00000390
        /*0d70*/ 	.word	0x000000ff
        /*0d74*/ 	.word	0x0002d838
        /*0d78*/ 	.short	0x0100
        /*0d7a*/ 	.byte	0x08
	.zero		1


	//   ....[5]....
        /*0d7c*/ 	.word	0x000003a0
        /*0d80*/ 	.word	0x000000ff
        /*0d84*/ 	.word	0x0002d848
        /*0d88*/ 	.short	0x0100
        /*0d8a*/ 	.byte	0x08
	.zero		1


	//   ....[6]....
        /*0d8c*/ 	.word	0x000004d0
        /*0d90*/ 	.word	0x000000ff
        /*0d94*/ 	.word	0x0002d850
        /*0d98*/ 	.short	0x0100
        /*0d9a*/ 	.byte	0x08
	.zero		1


	//   ....[7]....
        /*0d9c*/ 	.word	0x000004e0
        /*0da0*/ 	.word	0x000000ff
        /*0da4*/ 	.word	0x0002d860
        /*0da8*/ 	.short	0x0100
        /*0daa*/ 	.byte	0x08
	.zero		1


	//   ....[8]....
        /*0dac*/ 	.word	0x000004f0
        /*0db0*/ 	.word	0x000000ff
        /*0db4*/ 	.word	0x0002d858
        /*0db8*/ 	.short	0x0100
        /*0dba*/ 	.byte	0x08
	.zero		1


	//   ....[9]....
        /*0dbc*/ 	.word	0x00000500
        /*0dc0*/ 	.word	0x000000ff
        /*0dc4*/ 	.word	0x0002d868
        /*0dc8*/ 	.short	0x0100
        /*0dca*/ 	.byte	0x08
	.zero		1


	//   ....[10]....
        /*0dcc*/ 	.word	0x000005f0
        /*0dd0*/ 	.word	0x000000ff
        /*0dd4*/ 	.word	0x0002d870
        /*0dd8*/ 	.short	0x0100
        /*0dda*/ 	.byte	0x06
	.zero		1


	//   ....[11]....
        /*0ddc*/ 	.word	0x00000600
        /*0de0*/ 	.word	0x000000ff
        /*0de4*/ 	.word	0x0002d880
        /*0de8*/ 	.short	0x0100
        /*0dea*/ 	.byte	0x06
	.zero		1


	//   ....[12]....
        /*0dec*/ 	.word	0x00000610
        /*0df0*/ 	.word	0x000000ff
        /*0df4*/ 	.word	0x0002d878
        /*0df8*/ 	.short	0x0100
        /*0dfa*/ 	.byte	0x06
	.zero		1


	//   ....[13]....
        /*0dfc*/ 	.word	0x00000620
        /*0e00*/ 	.word	0x000000ff
        /*0e04*/ 	.word	0x0002d888
        /*0e08*/ 	.short	0x0100
        /*0e0a*/ 	.byte	0x06
	.zero		1


	//   ....[14]....
        /*0e0c*/ 	.word	0x00000750
        /*0e10*/ 	.word	0x000000ff
        /*0e14*/ 	.word	0x0002d890
        /*0e18*/ 	.short	0x0100
        /*0e1a*/ 	.byte	0x08
	.zero		1


	//   ....[15]....
        /*0e1c*/ 	.word	0x00000760
        /*0e20*/ 	.word	0x000000ff
        /*0e24*/ 	.word	0x0002d8a0
        /*0e28*/ 	.short	0x0100
        /*0e2a*/ 	.byte	0x08
	.zero		1


	//   ....[16]....
        /*0e2c*/ 	.word	0x00000770
        /*0e30*/ 	.word	0x000000ff
        /*0e34*/ 	.word	0x0002d898
        /*0e38*/ 	.short	0x0100
        /*0e3a*/ 	.byte	0x08
	.zero		1


	//   ....[17]....
        /*0e3c*/ 	.word	0x00000780
        /*0e40*/ 	.word	0x000000ff
        /*0e44*/ 	.word	0x0002d8a8
        /*0e48*/ 	.short	0x0100
        /*0e4a*/ 	.byte	0x08
	.zero		1


	//   ....[18]....
        /*0e4c*/ 	.word	0x000008b0
        /*0e50*/ 	.word	0x000000ff
        /*0e54*/ 	.word	0x0002d8b0
        /*0e58*/ 	.short	0x0100
        /*0e5a*/ 	.byte	0x08
	.zero		1


	//   ....[19]....
        /*0e5c*/ 	.word	0x000008c0
        /*0e60*/ 	.word	0x000000ff
        /*0e64*/ 	.word	0x0002d8c0
        /*0e68*/ 	.short	0x0100
        /*0e6a*/ 	.byte	0x08
	.zero		1


	//   ....[20]....
        /*0e6c*/ 	.word	0x000008d0
        /*0e70*/ 	.word	0x000000ff
        /*0e74*/ 	.word	0x0002d8b8
        /*0e78*/ 	.short	0x0100
        /*0e7a*/ 	.byte	0x08
	.zero		1


	//   ....[21]....
        /*0e7c*/ 	.word	0x000008e0
        /*0e80*/ 	.word	0x000000ff
        /*0e84*/ 	.word	0x0002d8c8
        /*0e88*/ 	.short	0x0100
        /*0e8a*/ 	.byte	0x08
	.zero		1


	//   ....[22]....
        /*0e8c*/ 	.word	0x000031a0
        /*0e90*/ 	.word	0x0000003c
        /*0e94*/ 	.word	0x0002d890
        /*0e98*/ 	.short	0x010a
        /*0e9a*/ 	.byte	0x3f
	.zero		1


	//   ....[23]....
        /*0e9c*/ 	.word	0x00004d80
        /*0ea0*/ 	.word	0x0000003c
        /*0ea4*/ 	.word	0x0002d890
        /*0ea8*/ 	.short	0x010a
        /*0eaa*/ 	.byte	0x3f
	.zero		1


	//   ....[24]....
        /*0eac*/ 	.word	0x00006640
        /*0eb0*/ 	.word	0x0000003c
        /*0eb4*/ 	.word	0x0002d890
        /*0eb8*/ 	.short	0x010a
        /*0eba*/ 	.byte	0x3f
	.zero		1


	//   ....[25]....
        /*0ebc*/ 	.word	0x00006b60
        /*0ec0*/ 	.word	0x0000000b
        /*0ec4*/ 	.word	0x00000000
        /*0ec8*/ 	.short	0x0101
        /*0eca*/ 	.byte	0x3f
	.zero		1


	//   ....[26]....
        /*0ecc*/ 	.word	0x00006ba0
        /*0ed0*/ 	.word	0x0000003c
        /*0ed4*/ 	.word	0x0002d8b0
        /*0ed8*/ 	.short	0x010a
        /*0eda*/ 	.byte	0x3f
	.zero		1


	//   ....[27]....
        /*0edc*/ 	.word	0x00007080
        /*0ee0*/ 	.word	0x0000003c
        /*0ee4*/ 	.word	0x00000000
        /*0ee8*/ 	.short	0x0101
        /*0eea*/ 	.byte	0x3f
	.zero		1


	//   ....[28]....
        /*0eec*/ 	.word	0x00007610
        /*0ef0*/ 	.word	0x00000002
        /*0ef4*/ 	.word	0x0002d800
        /*0ef8*/ 	.short	0x010a
        /*0efa*/ 	.byte	0x3f
	.zero		1


	//   ....[29]....
        /*0efc*/ 	.word	0x00007660
        /*0f00*/ 	.word	0x00000002
        /*0f04*/ 	.word	0x0002d800
        /*0f08*/ 	.short	0x010a
        /*0f0a*/ 	.byte	0x3f
	.zero		1


	//   ....[30]....
        /*0f0c*/ 	.word	0x000080e0
        /*0f10*/ 	.word	0x00000002
        /*0f14*/ 	.word	0x0002d800
        /*0f18*/ 	.short	0x010a
        /*0f1a*/ 	.byte	0x3f
	.zero		1


	//   ....[31]....
        /*0f1c*/ 	.word	0x00009bf0
        /*0f20*/ 	.word	0x00000002
        /*0f24*/ 	.word	0x0002d800
        /*0f28*/ 	.short	0x010a
        /*0f2a*/ 	.byte	0x3f
	.zero		1


	//   ....[32]....
        /*0f2c*/ 	.word	0x0000b390
        /*0f30*/ 	.word	0x00000000
        /*0f34*/ 	.word	0x0002d830
        /*0f38*/ 	.short	0x010a
        /*0f3a*/ 	.byte	0x3f
	.zero		1


	//   ....[33]....
        /*0f3c*/ 	.word	0x0000b460
        /*0f40*/ 	.word	0x00000000
        /*0f44*/ 	.word	0x0002d830
        /*0f48*/ 	.short	0x010a
        /*0f4a*/ 	.byte	0x3f
	.zero		1


	//   ....[34]....
        /*0f4c*/ 	.word	0x0000d1f0
        /*0f50*/ 	.word	0x0000000c
        /*0f54*/ 	.word	0x00000000
        /*0f58*/ 	.short	0x0101
        /*0f5a*/ 	.byte	0x3f
	.zero		1


	//   ....[35]....
        /*0f5c*/ 	.word	0x0000e160
        /*0f60*/ 	.word	0x00000009
        /*0f64*/ 	.word	0x0002d830
        /*0f68*/ 	.short	0x010a
        /*0f6a*/ 	.byte	0x3f
	.zero		1


	//   ....[36]....
        /*0f6c*/ 	.word	0x0000e1b0
        /*0f70*/ 	.word	0x00000009
        /*0f74*/ 	.word	0x0002d830
        /*0f78*/ 	.short	0x010a
        /*0f7a*/ 	.byte	0x3f
	.zero		1


	//   ....[37]....
        /*0f7c*/ 	.word	0x0000e660
        /*0f80*/ 	.word	0x00000009
        /*0f84*/ 	.word	0x0002d850
        /*0f88*/ 	.short	0x010a
        /*0f8a*/ 	.byte	0x3f
	.zero		1


	//   ....[38]....
        /*0f8c*/ 	.word	0x0000e6a0
        /*0f90*/ 	.word	0x00000009
        /*0f94*/ 	.word	0x0002d850
        /*0f98*/ 	.short	0x010a
        /*0f9a*/ 	.byte	0x3f
	.zero		1


	//   ....[39]....
        /*0f9c*/ 	.word	0x0000edc0
        /*0fa0*/ 	.word	0x00000006
        /*0fa4*/ 	.word	0x00000000
        /*0fa8*/ 	.short	0x0101
        /*0faa*/ 	.byte	0x3f
	.zero		1


	//   ....[40]....
        /*0fac*/ 	.word	0x00010790
        /*0fb0*/ 	.word	0x00000005
        /*0fb4*/ 	.word	0x00000000
        /*0fb8*/ 	.short	0x0101
        /*0fba*/ 	.byte	0x3f
	.zero		1


	//   ....[41]....
        /*0fbc*/ 	.word	0x00010e20
        /*0fc0*/ 	.word	0x00000005
        /*0fc4*/ 	.word	0x0002d850
        /*0fc8*/ 	.short	0x010a
        /*0fca*/ 	.byte	0x3f
	.zero		1


	//   ....[42]....
        /*0fcc*/ 	.word	0x00010ed0
        /*0fd0*/ 	.word	0x00000005
        /*0fd4*/ 	.word	0x0002d850
        /*0fd8*/ 	.short	0x010a
        /*0fda*/ 	.byte	0x3f
	.zero		1


	//   ....[43]....
        /*0fdc*/ 	.word	0x000116d0
        /*0fe0*/ 	.word	0x00000005
        /*0fe4*/ 	.word	0x00000000
        /*0fe8*/ 	.short	0x0101
        /*0fea*/ 	.byte	0x3f
	.zero		1


	//   ....[44]....
        /*0fec*/ 	.word	0x00012a20
        /*0ff0*/ 	.word	0x00000000
        /*0ff4*/ 	.word	0x00000000
        /*0ff8*/ 	.short	0x0101
        /*0ffa*/ 	.byte	0x3f
	.zero		1


	//   ....[45]....
        /*0ffc*/ 	.word	0x00014a70
        /*1000*/ 	.word	0x00000016
        /*1004*/ 	.word	0x0002d820
        /*1008*/ 	.short	0x010a
        /*100a*/ 	.byte	0x3f
	.zero		1


	//   ....[46]....
        /*100c*/ 	.word	0x00014b30
        /*1010*/ 	.word	0x00000008
        /*1014*/ 	.word	0x0002d8a0
        /*1018*/ 	.short	0x010a
        /*101a*/ 	.byte	0x3f
	.zero		1


	//   ....[47]....
        /*101c*/ 	.word	0x00014f60
        /*1020*/ 	.word	0x00000008
        /*1024*/ 	.word	0x0002d8c0
        /*1028*/ 	.short	0x010a
        /*102a*/ 	.byte	0x3f
	.zero		1


	//   ....[48]....
        /*102c*/ 	.word	0x000154c0
        /*1030*/ 	.word	0x00000008
        /*1034*/ 	.word	0x0002d8a0
        /*1038*/ 	.short	0x010a
        /*103a*/ 	.byte	0x3f
	.zero		1


	//   ....[49]....
        /*103c*/ 	.word	0x000158e0
        /*1040*/ 	.word	0x00000008
        /*1044*/ 	.word	0x0002d8c0
        /*1048*/ 	.short	0x010a
        /*104a*/ 	.byte	0x3f
	.zero		1


	//   ....[50]....
        /*104c*/ 	.word	0x00016870
        /*1050*/ 	.word	0x00000000
        /*1054*/ 	.word	0x0002d840
        /*1058*/ 	.short	0x010a
        /*105a*/ 	.byte	0x3f
	.zero		1


	//   ....[51]....
        /*105c*/ 	.word	0x00016df0
        /*1060*/ 	.word	0x00000000
        /*1064*/ 	.word	0x0002d830
        /*1068*/ 	.short	0x0107
        /*106a*/ 	.byte	0x3f
	.zero		1


	//   ....[52]....
        /*106c*/ 	.word	0x00016ec0
        /*1070*/ 	.word	0x00000000
        /*1074*/ 	.word	0x0002d830
        /*1078*/ 	.short	0x0101
        /*107a*/ 	.byte	0x3f
	.zero		1


	//   ....[53]....
        /*107c*/ 	.word	0x00017b10
        /*1080*/ 	.word	0x00000016
        /*1084*/ 	.word	0x0002d800
        /*1088*/ 	.short	0x0107
        /*108a*/ 	.byte	0x3f
	.zero		1


	//   ....[54]....
        /*108c*/ 	.word	0x00017c00
        /*1090*/ 	.word	0x00000016
        /*1094*/ 	.word	0x0002d800
        /*1098*/ 	.short	0x0101
        /*109a*/ 	.byte	0x3f
	.zero		1


	//   ....[55]....
        /*109c*/ 	.word	0x00017c20
        /*10a0*/ 	.word	0x00000016
        /*10a4*/ 	.word	0x0002d820
        /*10a8*/ 	.short	0x010a
        /*10aa*/ 	.byte	0x3f
	.zero		1


	//   ....[56]....
        /*10ac*/ 	.word	0x00018040
        /*10b0*/ 	.word	0x00000005
        /*10b4*/ 	.word	0x0002d840
        /*10b8*/ 	.short	0x010a
        /*10ba*/ 	.byte	0x3f
	.zero		1


	//   ....[57]....
        /*10bc*/ 	.word	0x00018480
        /*10c0*/ 	.word	0x00000005
        /*10c4*/ 	.word	0x0002d830
        /*10c8*/ 	.short	0x0107
        /*10ca*/ 	.byte	0x3f
	.zero		1


	//   ....[58]....
        /*10cc*/ 	.word	0x00018540
        /*10d0*/ 	.word	0x00000005
        /*10d4*/ 	.word	0x0002d830
        /*10d8*/ 	.short	0x0101
        /*10da*/ 	.byte	0x3f
	.zero		1


	//   ....[59]....
        /*10dc*/ 	.word	0x000185a0
        /*10e0*/ 	.word	0x00000005
        /*10e4*/ 	.word	0x0002d860
        /*10e8*/ 	.short	0x010a
        /*10ea*/ 	.byte	0x3f
	.zero		1


	//   ....[60]....
        /*10ec*/ 	.word	0x00018a80
        /*10f0*/ 	.word	0x00000005
        /*10f4*/ 	.word	0x0002d850
        /*10f8*/ 	.short	0x0107
        /*10fa*/ 	.byte	0x3f
	.zero		1


	//   ....[61]....
        /*10fc*/ 	.word	0x00018b70
        /*1100*/ 	.word	0x00000005
        /*1104*/ 	.word	0x0002d850
        /*1108*/ 	.short	0x0101
        /*110a*/ 	.byte	0x3f
	.zero		1


	//   ....[62]....
        /*110c*/ 	.word	0x00018d90
        /*1110*/ 	.word	0x00000000
        /*1114*/ 	.word	0x0002d860
        /*1118*/ 	.short	0x010a
        /*111a*/ 	.byte	0x3f
	.zero		1


	//   ....[63]....
        /*111c*/ 	.word	0x000191c0
        /*1120*/ 	.word	0x00000000
        /*1124*/ 	.word	0x0002d850
        /*1128*/ 	.short	0x0107
        /*112a*/ 	.byte	0x3f
	.zero		1


	//   ....[64]....
        /*112c*/ 	.word	0x000192a0
        /*1130*/ 	.word	0x00000000
        /*1134*/ 	.word	0x0002d850
        /*1138*/ 	.short	0x0101
        /*113a*/ 	.byte	0x3f
	.zero		1


	//   ....[65]....
        /*113c*/ 	.word	0x00019da0
        /*1140*/ 	.word	0x00000005
        /*1144*/ 	.word	0x0002d820
        /*1148*/ 	.short	0x010a
        /*114a*/ 	.byte	0x3f
	.zero		1


	//   ....[66]....
        /*114c*/ 	.word	0x00019f40
        /*1150*/ 	.word	0x00000003
        /*1154*/ 	.word	0x0002d840
        /*1158*/ 	.short	0x010a
        /*115a*/ 	.byte	0x3f
	.zero		1


	//   ....[67]....
        /*115c*/ 	.word	0x00019fd0
        /*1160*/ 	.word	0x00000005
        /*1164*/ 	.word	0x0002d840
        /*1168*/ 	.short	0x010a
        /*116a*/ 	.byte	0x3f
	.zero		1


	//   ....[68]....
        /*116c*/ 	.word	0x0001a010
        /*1170*/ 	.word	0x00000003
        /*1174*/ 	.word	0x0002d860
        /*1178*/ 	.short	0x010a
        /*117a*/ 	.byte	0x3f
	.zero		1


	//   ....[69]....
        /*117c*/ 	.word	0x0001a050
        /*1180*/ 	.word	0x00000005
        /*1184*/ 	.word	0x0002d860
        /*1188*/ 	.short	0x010a
        /*118a*/ 	.byte	0x3f
	.zero		1


	//   ....[70]....
        /*118c*/ 	.word	0x0001a0b0
        /*1190*/ 	.word	0x0000003c
        /*1194*/ 	.word	0x0002d890
        /*1198*/ 	.short	0x010a
        /*119a*/ 	.byte	0x3f
	.zero		1


	//   ....[71]....
        /*119c*/ 	.word	0x0001a230
        /*11a0*/ 	.word	0x0000003c
        /*11a4*/ 	.word	0x0002d890
        /*11a8*/ 	.short	0x010a
        /*11aa*/ 	.byte	0x3f
	.zero		1


	//   ....[72]....
        /*11ac*/ 	.word	0x0001a3b0
        /*11b0*/ 	.word	0x0000003c
        /*11b4*/ 	.word	0x0002d890
        /*11b8*/ 	.short	0x010a
        /*11ba*/ 	.byte	0x3f
	.zero		1


	//   ....[73]....
        /*11bc*/ 	.word	0x0001a520
        /*11c0*/ 	.word	0x0000003c
        /*11c4*/ 	.word	0x0002d8b0
        /*11c8*/ 	.short	0x010a
        /*11ca*/ 	.byte	0x3f
	.zero		1


	//   ....[74]....
        /*11cc*/ 	.word	0x0001a840
        /*11d0*/ 	.word	0x00000002
        /*11d4*/ 	.word	0x0002d800
        /*11d8*/ 	.short	0x010a
        /*11da*/ 	.byte	0x3f
	.zero		1


	//   ....[75]....
        /*11dc*/ 	.word	0x0001aa60
        /*11e0*/ 	.word	0x00000002
        /*11e4*/ 	.word	0x0002d800
        /*11e8*/ 	.short	0x010a
        /*11ea*/ 	.byte	0x3f
	.zero		1


	//   ....[76]....
        /*11ec*/ 	.word	0x0001aab0
        /*11f0*/ 	.word	0x00000000
        /*11f4*/ 	.word	0x0002d830
        /*11f8*/ 	.short	0x010a
        /*11fa*/ 	.byte	0x3f
	.zero		1


	//   ....[77]....
        /*11fc*/ 	.word	0x0001ab00
        /*1200*/ 	.word	0x00000009
        /*1204*/ 	.word	0x0002d830
        /*1208*/ 	.short	0x010a
        /*120a*/ 	.byte	0x3f
	.zero		1


	//   ....[78]....
        /*120c*/ 	.word	0x0001ab50
        /*1210*/ 	.word	0x00000009
        /*1214*/ 	.word	0x0002d850
        /*1218*/ 	.short	0x010a
        /*121a*/ 	.byte	0x3f
	.zero		1


	//   ....[79]....
        /*121c*/ 	.word	0x0001aba0
        /*1220*/ 	.word	0x00000005
        /*1224*/ 	.word	0x0002d850
        /*1228*/ 	.short	0x010a
        /*122a*/ 	.byte	0x3f
	.zero		1


	//   ....[80]....
        /*122c*/ 	.word	0x0001af30
        /*1230*/ 	.word	0x00000016
        /*1234*/ 	.word	0x0002d820
        /*1238*/ 	.short	0x010a
        /*123a*/ 	.byte	0x3f
	.zero		1


	//   ....[81]....
        /*123c*/ 	.word	0x0001af80
        /*1240*/ 	.word	0x00000008
        /*1244*/ 	.word	0x0002d8a0
        /*1248*/ 	.short	0x010a
        /*124a*/ 	.byte	0x3f
	.zero		1


	//   ....[82]....
        /*124c*/ 	.word	0x0001afd0
        /*1250*/ 	.word	0x00000008
        /*1254*/ 	.word	0x0002d8c0
        /*1258*/ 	.short	0x010a
        /*125a*/ 	.byte	0x3f
	.zero		1


	//   ....[83]....
        /*125c*/ 	.word	0x0001b020
        /*1260*/ 	.word	0x00000008
        /*1264*/ 	.word	0x0002d8a0
        /*1268*/ 	.short	0x010a
        /*126a*/ 	.byte	0x3f
	.zero		1


	//   ....[84]....
        /*126c*/ 	.word	0x0001b070
        /*1270*/ 	.word	0x00000008
        /*1274*/ 	.word	0x0002d8c0
        /*1278*/ 	.short	0x010a
        /*127a*/ 	.byte	0x3f
	.zero		1


	//   ....[85]....
        /*127c*/ 	.word	0x0001b190
        /*1280*/ 	.word	0x00000000
        /*1284*/ 	.word	0x0002d840
        /*1288*/ 	.short	0x010a
        /*128a*/ 	.byte	0x3f
	.zero		1


	//   ....[86]....
        /*128c*/ 	.word	0x0001c000
        /*1290*/ 	.word	0x00000016
        /*1294*/ 	.word	0x0002d820
        /*1298*/ 	.short	0x010a
        /*129a*/ 	.byte	0x3f
	.zero		1


	//   ....[87]....
        /*129c*/ 	.word	0x0001c050
        /*12a0*/ 	.word	0x00000005
        /*12a4*/ 	.word	0x0002d840
        /*12a8*/ 	.short	0x010a
        /*12aa*/ 	.byte	0x3f
	.zero		1


	//   ....[88]....
        /*12ac*/ 	.word	0x0001c5f0
        /*12b0*/ 	.word	0x00000005
        /*12b4*/ 	.word	0x0002d860
        /*12b8*/ 	.short	0x010a
        /*12ba*/ 	.byte	0x3f
	.zero		1


	//   ....[89]....
        /*12bc*/ 	.word	0x0001cbd0
        /*12c0*/ 	.word	0x00000000
        /*12c4*/ 	.word	0x0002d860
        /*12c8*/ 	.short	0x010a
        /*12ca*/ 	.byte	0x3f
	.zero		1


	//   ....[90]....
        /*12cc*/ 	.word	0x0001db10
        /*12d0*/ 	.word	0x00000005
        /*12d4*/ 	.word	0x0002d820
        /*12d8*/ 	.short	0x010a
        /*12da*/ 	.byte	0x3f
	.zero		1


	//   ....[91]....
        /*12dc*/ 	.word	0x0001dcb0
        /*12e0*/ 	.word	0x00000003
        /*12e4*/ 	.word	0x0002d840
        /*12e8*/ 	.short	0x010a
        /*12ea*/ 	.byte	0x3f
	.zero		1


	//   ....[92]....
        /*12ec*/ 	.word	0x0001dd00
        /*12f0*/ 	.word	0x00000005
        /*12f4*/ 	.word	0x0002d840
        /*12f8*/ 	.short	0x010a
        /*12fa*/ 	.byte	0x3f
	.zero		1


	//   ....[93]....
        /*12fc*/ 	.word	0x0001dd50
        /*1300*/ 	.word	0x00000003
        /*1304*/ 	.word	0x0002d860
        /*1308*/ 	.short	0x010a
        /*130a*/ 	.byte	0x3f
	.zero		1


	//----- nvinfo : EIATTR_NUM_MBARRIERS
	.align		4
.L_1175:
        /*130c*/ 	.byte	0x03, 0x38
        /*130e*/ 	.short	0x0016


	//----- nvinfo : EIATTR_EXIT_INSTR_OFFSETS
	.align		4
        /*1310*/ 	.byte	0x04, 0x1c
        /*1312*/ 	.short	(.L_1177 - .L_1176)


	//   ....[0]....
.L_1176:
        /*1314*/ 	.word	0x0001a0a0


	//----- nvinfo : EIATTR_MAX_THREADS
	.align		4
.L_1177:
        /*1318*/ 	.byte	0x04, 0x05
        /*131a*/ 	.short	(.L_1179 - .L_1178)
.L_1178:
        /*131c*/ 	.word	0x00000200
        /*1320*/ 	.word	0x00000001
        /*1324*/ 	.word	0x00000001


	//----- nvinfo : EIATTR_CRS_STACK_SIZE
	.align		4
.L_1179:
        /*1328*/ 	.byte	0x04, 0x1e
        /*132a*/ 	.short	(.L_1181 - .L_1180)
.L_1180:
        /*132c*/ 	.word	0x00000000


	//----- nvinfo : EIATTR_CBANK_PARAM_SIZE
	.align		4
.L_1181:
        /*1330*/ 	.byte	0x03, 0x19
        /*1332*/ 	.short	0x0af0


	//----- nvinfo : EIATTR_PARAM_CBANK
	.align		4
        /*1334*/ 	.byte	0x04, 0x0a
        /*1336*/ 	.short	(.L_1183 - .L_1182)
	.align		4
.L_1182:
        /*1338*/ 	.word	index@(.nv.constant0._ZN7cutlass13device_kernelIN5flash11enable_sm90INS1_16FlashAttnFwdSm90INS1_25CollectiveMainloopFwdSm90ILi2EN4cute5tupleIJNS5_1CILi1EEES8_S8_EEENS6_IJNS7_ILi192EEENS7_ILi128EEENS7_ILi96EEEEEELi96ENS_10bfloat16_tEfNS_4arch4Sm90ELb0ELb0ELb1ELb1ELb1ELb1ELb0ELb0ELb1ELb1ELb0ELb0EEENS1_21CollectiveEpilogueFwdINS6_IJSA_SC_SB_EEES9_SE_SG_Li384ELb1ELb1ELb0ELb0EEENS1_36VarlenDynamicPersistentTileSchedulerILi192ELi128ELi384ELi128ELb0ELb1ELb1ELb0ELb1ELb1EEEEEEEEEvNT_6ParamsE)
        /*133c*/ 	.short	0x0210
        /*133e*/ 	.short	0x0af0


	//----- nvinfo : EIATTR_SW_WAR
	.align		4
.L_1183:
        /*1340*/ 	.byte	0x04, 0x36
        /*1342*/ 	.short	(.L_1185 - .L_1184)
.L_1184:
        /*1344*/ 	.word	0x00000008
.L_1185:


//--------------------- .nv.info._ZN7cutlass13device_kernelIN5flash11enable_sm90INS1_16FlashAttnFwdSm90INS1_25CollectiveMainloopFwdSm90ILi2EN4cute5tupleIJNS5_1CILi1EEES8_S8_EEENS6_IJNS7_ILi192EEENS7_ILi128EEENS7_ILi96EEEEEELi96ENS_10bfloat16_tEfNS_4arch4Sm90ELb0ELb1ELb1ELb0ELb1ELb0ELb0ELb0ELb1ELb1ELb0ELb0EEENS1_21CollectiveEpilogueFwdINS6_IJSA_SC_SB_EEES9_SE_SG_Li384ELb0ELb1ELb0ELb0EEENS1_30DynamicPersistentTileSchedulerILi384ELi128ELb0ELb1ELb1EEEEEEEEEvNT_6ParamsE --------------------------
	.section	.nv.info._ZN7cutlass13device_kernelIN5flash11enable_sm90INS1_16FlashAttnFwdSm90INS1_25CollectiveMainloopFwdSm90ILi2EN4cute5tupleIJNS5_1CILi1EEES8_S8_EEENS6_IJNS7_ILi192EEENS7_ILi128EEENS7_ILi96EEEEEELi96ENS_10bfloat16_tEfNS_4arch4Sm90ELb0ELb1ELb1ELb0ELb1ELb0ELb0ELb0ELb1ELb1ELb0ELb0EEENS1_21CollectiveEpilogueFwdINS6_IJSA_SC_SB_EEES9_SE_SG_Li384ELb0ELb1ELb0ELb0EEENS1_30DynamicPersistentTileSchedulerILi384ELi128ELb0ELb1ELb1EEEEEEEEEvNT_6ParamsE,"",@"SHT_CUDA_INFO"
	.sectionflags	@""
	.align	4


	//----- nvinfo : EIATTR_CUDA_API_VERSION
	.align		4
        /*0000*/ 	.byte	0x04, 0x37
        /*0002*/ 	.short	(.L_1187 - .L_1186)
.L_1186:
        /*0004*/ 	.word	0x00000082


	//----- nvinfo : EIATTR_KPARAM_INFO
	.align		4
.L_1187:
        /*0008*/ 	.byte	0x04, 0x17
        /*000a*/ 	.short	(.L_1189 - .L_1188)
.L_1188:
        /*000c*/ 	.word	0x00000000
        /*0010*/ 	.short	0x0000
        /*0012*/ 	.short	0x0070
        /*0014*/ 	.byte	0x00, 0xf0, 0x01, 0x2a


	//----- nvinfo : EIATTR_SPARSE_MMA_MASK
	.align		4
.L_1189:
        /*0018*/ 	.byte	0x03, 0x50
        /*001a*/ 	.short	0x0000


	//----- nvinfo : EIATTR_MAXREG_COUNT
	.align		4
        /*001c*/ 	.byte	0x03, 0x1b
        /*001e*/ 	.short	0x0080


	//----- nvinfo : EIATTR_NUM_BARRIERS
	.align		4
        /*0020*/ 	.byte	0x02, 0x4c
        /*0022*/ 	.byte	0x10
	.zero		1


	//----- nvinfo : EIATTR_EXTERNS
	.align		4
        /*0024*/ 	.byte	0x04, 0x0f
        /*0026*/ 	.short	(.L_1191 - .L_1190)


	//   ....[0]....
	.align		4
.L_1190:
        /*0028*/ 	.word	index@(__assertfail)


	//----- nvinfo : EIATTR_ANNOTATIONS
	.align		4
.L_1191:
        /*002c*/ 	.byte	0x04, 0x55
        /*002e*/ 	.short	(.L_1193 - .L_1192)


	//   ....[0]....
.L_1192:
        /* <DEDUP_REMOVED lines=12> */


	//----- nvinfo : EIATTR_MERCURY_ISA_VERSION
	.align		4
.L_1193:
        /*00d8*/ 	.byte	0x03, 0x5f
        /*00da*/ 	.short	0x0101


	//----- nvinfo : EIATTR_INT_WARP_WIDE_INSTR_OFFSETS
	.align		4
        /*00dc*/ 	.byte	0x04, 0x31
        /*00de*/ 	.short	(.L_1195 - .L_1194)


	//   ....[0]....
.L_1194:
        /*00e0*/ 	.word	0x000000c0


	//   ....[1]....
        /*00e4*/ 	.word	0x000000d0


	//   ....[2]....
        /*00e8*/ 	.word	0x00000170


	//   ....[3]....
        /*00ec*/ 	.word	0x000126e0


	//   ....[4]....
        /*00f0*/ 	.word	0x00012770


	//   ....[5]....
        /*00f4*/ 	.word	0x000152f0


	//   ....[6]....
        /*00f8*/ 	.word	0x00015380


	//----- nvinfo : EIATTR_COOP_GROUP_MASK_REGIDS
	.align		4
.L_1195:
        /*00fc*/ 	.byte	0x04, 0x29
        /*00fe*/ 	.short	(.L_1197 - .L_1196)


	//   ....[0]....
.L_1196:
        /*0100*/ 	.word	0xffffffff


	//   ....[1]....
        /*0104*/ 	.word	0xffffffff


	//   ....[2]....
        /*0108*/ 	.word	0xffffffff


	//   ....[3]....
        /*010c*/ 	.word	0xffffffff


	//   ....[4]....
        /*0110*/ 	.word	0xffffffff


	//   ....[5]....
        /*0114*/ 	.word	0xffffffff


	//   ....[6]....
        /*0118*/ 	.word	0xffffffff


	//   ....[7]....
        /*011c*/ 	.word	0xffffffff


	//   ....[8]....
        /*0120*/ 	.word	0xffffffff


	//   ....[9]....
        /*0124*/ 	.word	0xffffffff


	//   ....[10]....
        /*0128*/ 	.word	0xffffffff


	//   ....[11]....
        /*012c*/ 	.word	0xffffffff


	//   ....[12]....
        /*0130*/ 	.word	0xffffffff


	//   ....[13]....
        /*0134*/ 	.word	0xffffffff


	//   ....[14]....
        /*0138*/ 	.word	0xffffffff


	//   ....[15]....
        /*013c*/ 	.word	0xffffffff


	//   ....[16]....
        /*0140*/ 	.word	0xffffffff


	//   ....[17]....
        /*0144*/ 	.word	0xffffffff


	//   ....[18]....
        /*0148*/ 	.word	0xffffffff


	//   ....[19]....
        /*014c*/ 	.word	0xffffffff


	//   ....[20]....
        /*0150*/ 	.word	0xffffffff


	//   ....[21]....
        /*0154*/ 	.word	0xffffffff


	//   ....[22]....
        /*0158*/ 	.word	0xffffffff


	//   ....[23]....
        /*015c*/ 	.word	0xffffffff


	//   ....[24]....
        /*0160*/ 	.word	0xffffffff


	//   ....[25]....
        /*0164*/ 	.word	0xffffffff


	//   ....[26]....
        /*0168*/ 	.word	0xffffffff


	//   ....[27]....
        /*016c*/ 	.word	0xffffffff


	//   ....[28]....
        /*0170*/ 	.word	0xffffffff


	//   ....[29]....
        /*0174*/ 	.word	0xffffffff


	//   ....[30]....
        /*0178*/ 	.word	0xffffffff


	//   ....[31]....
        /*017c*/ 	.word	0xffffffff


	//   ....[32]....
        /*0180*/ 	.word	0xffffffff


	//   ....[33]....
        /*0184*/ 	.word	0xffffffff


	//   ....[34]....
        /*0188*/ 	.word	0xffffffff


	//   ....[35]....
        /*018c*/ 	.word	0xffffffff


	//   ....[36]....
        /*0190*/ 	.word	0xffffffff


	//   ....[37]....
        /*0194*/ 	.word	0xffffffff


	//   ....[38]....
        /*0198*/ 	.word	0xffffffff


	//   ....[39]....
        /*019c*/ 	.word	0xffffffff


	//   ....[40]....
        /*01a0*/ 	.word	0xffffffff


	//   ....[41]....
        /*01a4*/ 	.word	0xffffffff


	//   ....[42]....
        /*01a8*/ 	.word	0xffffffff


	//   ....[43]....
        /*01ac*/ 	.word	0xffffffff


	//   ....[44]....
        /*01b0*/ 	.word	0xffffffff


	//   ....[45]....
        /*01b4*/ 	.word	0xffffffff


	//   ....[46]....
        /*01b8*/ 	.word	0xffffffff


	//   ....[47]....
        /*01bc*/ 	.word	0xffffffff


	//   ....[48]....
        /*01c0*/ 	.word	0xffffffff


	//   ....[49]....
        /*01c4*/ 	.word	0xffffffff


	//   ....[50]....
        /*01c8*/ 	.word	0xffffffff


	//   ....[51]....
        /*01cc*/ 	.word	0xffffffff


	//   ....[52]....
        /*01d0*/ 	.word	0xffffffff


	//   ....[53]....
        /*01d4*/ 	.word	0xffffffff


	//   ....[54]....
        /*01d8*/ 	.word	0xffffffff


	//   ....[55]....
        /*01dc*/ 	.word	0xffffffff


	//   ....[56]....
        /*01e0*/ 	.word	0xffffffff


	//   ....[57]....
        /*01e4*/ 	.word	0xffffffff


	//   ....[58]....
        /*01e8*/ 	.word	0xffffffff


	//   ....[59]....
        /*01ec*/ 	.word	0xffffffff


	//   ....[60]....
        /*01f0*/ 	.word	0xffffffff


	//   ....[61]....
        /*01f4*/ 	.word	0xffffffff


	//   ....[62]....
        /*01f8*/ 	.word	0xffffffff


	//   ....[63]....
        /*01fc*/ 	.word	0xffffffff


	//   ....[64]....
        /*0200*/ 	.word	0xffffffff


	//   ....[65]....
        /*0204*/ 	.word	0xffffffff


	//   ....[66]....
        /*0208*/ 	.word	0xffffffff


	//   ....[67]....
        /*020c*/ 	.word	0xffffffff


	//   ....[68]....
        /*0210*/ 	.word	0xffffffff


	//   ....[69]....
        /*0214*/ 	.word	0xffffffff


	//   ....[70]....
        /*0218*/ 	.word	0xffffffff


	//   ....[71]....
        /*021c*/ 	.word	0xffffffff


	//   ....[72]....
        /*0220*/ 	.word	0xffffffff


	//   ....[73]....
        /*0224*/ 	.word	0xffffffff


	//   ....[74]....
        /*0228*/ 	.word	0xffffffff


	//   ....[75]....
        /*022c*/ 	.word	0xffffffff


	//   ....[76]....
        /*0230*/ 	.word	0xffffffff


	//   ....[77]....
        /*0234*/ 	.word	0xffffffff


	//   ....[78]....
        /*0238*/ 	.word	0xffffffff


	//   ....[79]....
        /*023c*/ 	.word	0xffffffff


	//   ....[80]....
        /*0240*/ 	.word	0xffffffff


	//   ....[81]....
        /*0244*/ 	.word	0xffffffff


	//   ....[82]....
        /*0248*/ 	.word	0xffffffff


	//   ....[83]....
        /*024c*/ 	.word	0xffffffff


	//   ....[84]....
        /*0250*/ 	.word	0xffffffff


	//   ....[85]....
        /*0254*/ 	.word	0xffffffff


	//   ....[86]....
        /*0258*/ 	.word	0xffffffff


	//   ....[87]....
        /*025c*/ 	.word	0xffffffff


	//   ....[88]....
        /*0260*/ 	.word	0xffffffff


	//   ....[89]....
        /*0264*/ 	.word	0xffffffff


	//   ....[90]....
        /*0268*/ 	.word	0xffffffff


	//   ....[91]....
        /*026c*/ 	.word	0xffffffff


	//   ....[92]....
        /*0270*/ 	.word	0xffffffff


	//   ....[93]....
        /*0274*/ 	.word	0xffffffff


	//   ....[94]....
        /*0278*/ 	.word	0xffffffff


	//   ....[95]....
        /*027c*/ 	.word	0xffffffff


	//   ....[96]....
        /*0280*/ 	.word	0x0500000f


	//   ....[97]....
        /*0284*/ 	.word	0x0500000f


	//   ....[98]....
        /*0288*/ 	.word	0x0500000f


	//   ....[99]....
        /*028c*/ 	.word	0x0500000f


	//   ....[100]....
        /*0290*/ 	.word	0x0500000f


	//   ....[101]....
        /*0294*/ 	.word	0x0500000f


	//   ....[102]....
        /*0298*/ 	.word	0x0500000f


	//   ....[103]....
        /*029c*/ 	.word	0x0500000f


	//   ....[104]....
        /*02a0*/ 	.word	0x0500000f


	//   ....[105]....
        /*02a4*/ 	.word	0x0500000f


	//   ....[106]....
        /*02a8*/ 	.word	0x0500000f


	//   ....[107]....
        /*02ac*/ 	.word	0x0500000f


	//   ....[108]....
        /*02b0*/ 	.word	0x0500000f


	//   ....[109]....
        /*02b4*/ 	.word	0x0500000f


	//   ....[110]....
        /*02b8*/ 	.word	0x0500000f


	//   ....[111]....
        /*02bc*/ 	.word	0x0500000f


	//   ....[112]....
        /*02c0*/ 	.word	0x0500000f


	//   ....[113]....
        /*02c4*/ 	.word	0x0500000f


	//   ....[114]....
        /*02c8*/ 	.word	0x0500000f


	//   ....[115]....
        /*02cc*/ 	.word	0x0500000f


	//   ....[116]....
        /*02d0*/ 	.word	0x0500000f


	//   ....[117]....
        /*02d4*/ 	.word	0x0500000f


	//   ....[118]....
        /*02d8*/ 	.word	0x0500000f


	//   ....[119]....
        /*02dc*/ 	.word	0x0500000f


	//   ....[120]....
        /*02e0*/ 	.word	0x0500000f


	//   ....[121]....
        /*02e4*/ 	.word	0x0500000f


	//   ....[122]....
        /*02e8*/ 	.word	0x0500000f


	//   ....[123]....
        /*02ec*/ 	.word	0x0500000f


	//   ....[124]....
        /*02f0*/ 	.word	0x0500000f


	//   ....[125]....
        /*02f4*/ 	.word	0x0500000f


	//   ....[126]....
        /*02f8*/ 	.word	0x0500000f


	//   ....[127]....
        /*02fc*/ 	.word	0x0500000f


	//   ....[128]....
        /*0300*/ 	.word	0x0500000f


	//   ....[129]....
        /*0304*/ 	.word	0x0500000f


	//   ....[130]....
        /*0308*/ 	.word	0x0500000f


	//   ....[131]....
        /*030c*/ 	.word	0x0500000f


	//   ....[132]....
        /*0310*/ 	.word	0x0500000f


	//   ....[133]....
        /*0314*/ 	.word	0x0500000f


	//   ....[134]....
        /*0318*/ 	.word	0x0500000f


	//   ....[135]....
        /*031c*/ 	.word	0x0500000f


	//   ....[136]....
        /*0320*/ 	.word	0x0500000f


	//   ....[137]....
        /*0324*/ 	.word	0x0500000f


	//   ....[138]....
        /*0328*/ 	.word	0x0500000f


	//   ....[139]....
        /*032c*/ 	.word	0x0500000f


	//   ....[140]....
        /*0330*/ 	.word	0x0500000f


	//   ....[141]....
        /*0334*/ 	.word	0x0500000f


	//   ....[142]....
        /*0338*/ 	.word	0x0500000f


	//----- nvinfo : EIATTR_COOP_GROUP_INSTR_OFFSETS
	.align		4
.L_1197:
        /*033c*/ 	.byte	0x04, 0x28
        /*033e*/ 	.short	(.L_1199 - .L_1198)


	//   ....[0]....
.L_1198:
        /*0340*/ 	.word	0x00000080


	//   ....[1]....
        /*0344*/ 	.word	0x00000090


	//   ....[2]....
        /*0348*/ 	.word	0x000002d0


	//   ....[3]....
        /*034c*/ 	.word	0x00000430


	//   ....[4]....
        /*0350*/ 	.word	0x00000550


	//   ....[5]....
        /*0354*/ 	.word	0x000006b0


	//   ....[6]....
        /*0358*/ 	.word	0x00001870


	//   ....[7]....
        /*035c*/ 	.word	0x000020a0


	//   ....[8]....
        /*0360*/ 	.word	0x00002aa0


	//   ....[9]....
        /*0364*/ 	.word	0x00003e10


	//   ....[10]....
        /*0368*/ 	.word	0x00003f20


	//   ....[11]....
        /*036c*/ 	.word	0x00004760


	//   ....[12]....
        /*0370*/ 	.word	0x000047c0


	//   ....[13]....
        /*0374*/ 	.word	0x00005390


	//   ....[14]....
        /*0378*/ 	.word	0x00006280


	//   ....[15]....
        /*037c*/ 	.word	0x00006ba0


	//   ....[16]....
        /*0380*/ 	.word	0x00007780


	//   ....[17]....
        /*0384*/ 	.word	0x00007880


	//   ....[18]....
        /*0388*/ 	.word	0x00008060


	//   ....[19]....
        /*038c*/ 	.word	0x00008110


	//   ....[20]....
        /*0390*/ 	.word	0x00009170


	//   ....[21]....
        /*0394*/ 	.word	0x0000a930


	//   ....[22]....
        /*0398*/ 	.word	0x0000a950


	//   ....[23]....
        /*039c*/ 	.word	0x0000a980


	//   ....[24]....
        /*03a0*/ 	.word	0x0000a990


	//   ....[25]....
        /*03a4*/ 	.word	0x0000bce0


	//   ....[26]....
        /*03a8*/ 	.word	0x0000c8b0


	//   ....[27]....
        /*03ac*/ 	.word	0x0000d1b0


	//   ....[28]....
        /*03b0*/ 	.word	0x0000dd90


	//   ....[29]....
        /*03b4*/ 	.word	0x0000de90


	//   ....[30]....
        /*03b8*/ 	.word	0x0000e690


	//   ....[31]....
        /*03bc*/ 	.word	0x0000e730


	//   ....[32]....
        /*03c0*/ 	.word	0x0000f780


	//   ....[33]....
        /*03c4*/ 	.word	0x0000f890


	//   ....[34]....
        /*03c8*/ 	.word	0x0000f8f0


	//   ....[35]....
        /*03cc*/ 	.word	0x0000f9c0


	//   ....[36]....
        /*03d0*/ 	.word	0x0000f9f0


	//   ....[37]....
        /*03d4*/ 	.word	0x00010930


	//   ....[38]....
        /*03d8*/ 	.word	0x00010960


	//   ....[39]....
        /*03dc*/ 	.word	0x00010990


	//   ....[40]....
        /*03e0*/ 	.word	0x000109c0


	//   ....[41]....
        /*03e4*/ 	.word	0x00010ed0


	//   ....[42]....
        /*03e8*/ 	.word	0x00010ef0


	//   ....[43]....
        /*03ec*/ 	.word	0x00011000


	//   ....[44]....
        /*03f0*/ 	.word	0x00011020


	//   ....[45]....
        /*03f4*/ 	.word	0x000116c0


	//   ....[46]....
        /*03f8*/ 	.word	0x000116d0


	//   ....[47]....
        /*03fc*/ 	.word	0x000117d0


	//   ....[48]....
        /*0400*/ 	.word	0x000117f0


	//   ....[49]....
        /*0404*/ 	.word	0x000119b0


	//   ....[50]....
        /*0408*/ 	.word	0x00013310


	//   ....[51]....
        /*040c*/ 	.word	0x00013330


	//   ....[52]....
        /*0410*/ 	.word	0x00013340


	//   ....[53]....
        /*0414*/ 	.word	0x000133e0


	//   ....[54]....
        /*0418*/ 	.word	0x00013400


	//   ....[55]....
        /*041c*/ 	.word	0x000134a0


	//   ....[56]....
        /*0420*/ 	.word	0x000134c0


	//   ....[57]....
        /*0424*/ 	.word	0x000134d0


	//   ....[58]....
        /*0428*/ 	.word	0x00013d60


	//   ....[59]....
        /*042c*/ 	.word	0x00013d80


	//   ....[60]....
        /*0430*/ 	.word	0x00013db0


	//   ....[61]....
        /*0434*/ 	.word	0x00013e60


	//   ....[62]....
        /*0438*/ 	.word	0x00013e70


	//   ....[63]....
        /*043c*/ 	.word	0x00013f10


	//   ....[64]....
        /*0440*/ 	.word	0x00013f20


	//   ....[65]....
        /*0444*/ 	.word	0x00013f30


	//   ....[66]....
        /*0448*/ 	.word	0x00013f40


	//   ....[67]....
        /*044c*/ 	.word	0x00014000


	//   ....[68]....
        /*0450*/ 	.word	0x00014020


	//   ....[69]....
        /*0454*/ 	.word	0x00014080


	//   ....[70]....
        /*0458*/ 	.word	0x000148c0


	//   ....[71]....
        /*045c*/ 	.word	0x000148d0


	//   ....[72]....
        /*0460*/ 	.word	0x000148f0


	//   ....[73]....
        /*0464*/ 	.word	0x00014970


	//   ....[74]....
        /*0468*/ 	.word	0x00014980


	//   ....[75]....
        /*046c*/ 	.word	0x000149e0


	//   ....[76]....
        /*0470*/ 	.word	0x00014a10


	//   ....[77]....
        /*0474*/ 	.word	0x00014a50


	//   ....[78]....
        /*0478*/ 	.word	0x00014d50


	//   ....[79]....
        /*047c*/ 	.word	0x00014d70


	//   ....[80]....
        /*0480*/ 	.word	0x00014e10


	//   ....[81]....
        /*0484*/ 	.word	0x00014e20


	//   ....[82]....
        /*0488*/ 	.word	0x00014eb0


	//   ....[83]....
        /*048c*/ 	.word	0x00014ec0


	//   ....[84]....
        /*0490*/ 	.word	0x00014ed0


	//   ....[85]....
        /*0494*/ 	.word	0x00014f60


	//   ....[86]....
        /*0498*/ 	.word	0x00015580


	//   ....[87]....
        /*049c*/ 	.word	0x00015590


	//   ....[88]....
        /*04a0*/ 	.word	0x000155e0


	//   ....[89]....
        /*04a4*/ 	.word	0x00015620


	//   ....[90]....
        /*04a8*/ 	.word	0x00015680


	//   ....[91]....
        /*04ac*/ 	.word	0x000156a0


	//   ....[92]....
        /*04b0*/ 	.word	0x00015720


	//   ....[93]....
        /*04b4*/ 	.word	0x00015740


	//   ....[94]....
        /*04b8*/ 	.word	0x00015aa0


	//   ....[95]....
        /*04bc*/ 	.word	0x00015c90


	//   ....[96]....
        /*04c0*/ 	.word	0x000162e0


	//   ....[97]....
        /*04c4*/ 	.word	0x000163c0


	//   ....[98]....
        /*04c8*/ 	.word	0x00016460


	//   ....[99]....
        /*04cc*/ 	.word	0x000164c0


	//   ....[100]....
        /*04d0*/ 	.word	0x000165d0


	//   ....[101]....
        /*04d4*/ 	.word	0x00016640


	//   ....[102]....
        /*04d8*/ 	.word	0x00016750


	//   ....[103]....
        /*04dc*/ 	.word	0x000167c0


	//   ....[104]....
        /*04e0*/ 	.word	0x000168c0


	//   ....[105]....
        /*04e4*/ 	.word	0x00016950


	//   ....[106]....
        /*04e8*/ 	.word	0x000169c0


	//   ....[107]....
        /*04ec*/ 	.word	0x00016a20


	//   ....[108]....
        /*04f0*/ 	.word	0x00016b30


	//   ....[109]....
        /*04f4*/ 	.word	0x00016b90


	//   ....[110]....
        /*04f8*/ 	.word	0x00016cb0


	//   ....[111]....
        /*04fc*/ 	.word	0x00016d10


	//   ....[112]....
        /*0500*/ 	.word	0x00016db0


	//   ....[113]....
        /*0504*/ 	.word	0x00016e80


	//   ....[114]....
        /*0508*/ 	.word	0x00016fa0


	//   ....[115]....
        /*050c*/ 	.word	0x00017000


	//   ....[116]....
        /*0510*/ 	.word	0x000170f0


	//   ....[117]....
        /*0514*/ 	.word	0x00017220


	//   ....[118]....
        /*0518*/ 	.word	0x000172d0


	//   ....[119]....
        /*051c*/ 	.word	0x00017350


	//   ....[120]....
        /*0520*/ 	.word	0x00017430


	//   ....[121]....
        /*0524*/ 	.word	0x00017490


	//   ....[122]....
        /*0528*/ 	.word	0x00017560


	//   ....[123]....
        /*052c*/ 	.word	0x000175c0


	//   ....[124]....
        /*0530*/ 	.word	0x00017690


	//   ....[125]....
        /*0534*/ 	.word	0x00017780


	//   ....[126]....
        /*0538*/ 	.word	0x00017820


	//   ....[127]....
        /*053c*/ 	.word	0x00017880


	//   ....[128]....
        /*0540*/ 	.word	0x00017980


	//   ....[129]....
        /*0544*/ 	.word	0x000179e0


	//   ....[130]....
        /*0548*/ 	.word	0x00017ae0


	//   ....[131]....
        /*054c*/ 	.word	0x00017b40


	//   ....[132]....
        /*0550*/ 	.word	0x00017c10


	//   ....[133]....
        /*0554*/ 	.word	0x00017d60


	//   ....[134]....
        /*0558*/ 	.word	0x00017e00


	//   ....[135]....
        /*055c*/ 	.word	0x00017e90


	//   ....[136]....
        /*0560*/ 	.word	0x00017f90


	//   ....[137]....
        /*0564*/ 	.word	0x00017ff0


	//   ....[138]....
        /*0568*/ 	.word	0x000180e0


	//   ....[139]....
        /*056c*/ 	.word	0x00018140


	//   ....[140]....
        /*0570*/ 	.word	0x00018200


	//   ....[141]....
        /*0574*/ 	.word	0x000182f0


	//   ....[142]....
        /*0578*/ 	.word	0x00018410


	//----- nvinfo : EIATTR_REG_RECONFIG
	.align		4
.L_1199:
        /*057c*/ 	.byte	0x01, 0x54
	.zero		2


	//----- nvinfo : EIATTR_SYSCALL_OFFSETS
	.align		4
        /*0580*/ 	.byte	0x04, 0x46
        /*0582*/ 	.short	(.L_1201 - .L_1200)


	//   ....[0]....
.L_1200:
        /*0584*/ 	.word	0x00001a60


	//   ....[1]....
        /*0588*/ 	.word	0x000128e0


	//   ....[2]....
        /*058c*/ 	.word	0x00012a30


	//   ....[3]....
        /*0590*/ 	.word	0x00012b20


	//   ....[4]....
        /*0594*/ 	.word	0x00013830


	//----- nvinfo : EIATTR_MBARRIER_INSTR_OFFSETS
	.align		4
.L_1201:
        /*0598*/ 	.byte	0x04, 0x39
        /*059a*/ 	.short	(.L_1203 - .L_1202)


	//   ....[0]....
.L_1202:
        /*059c*/ 	.word	0x00000180
        /*05a0*/ 	.word	0x000000ff
        /*05a4*/ 	.word	0x0002d800
        /*05a8*/ 	.short	0x0100
        /*05aa*/ 	.byte	0x08
	.zero		1


	//   ....[1]....
        /*05ac*/ 	.word	0x00000190
        /*05b0*/ 	.word	0x000000ff
        /*05b4*/ 	.word	0x0002d820
        /*05b8*/ 	.short	0x0100
        /*05ba*/ 	.byte	0x08
	.zero		1


	//   ....[2]....
        /*05bc*/ 	.word	0x00000280
        /*05c0*/ 	.word	0x000000ff
        /*05c4*/ 	.word	0x0002d830
        /*05c8*/ 	.short	0x0100
        /*05ca*/ 	.byte	0x08
	.zero		1


	//   ....[3]....
        /*05cc*/ 	.word	0x00000290
        /*05d0*/ 	.word	0x000000ff
        /*05d4*/ 	.word	0x0002d840
        /*05d8*/ 	.short	0x0100
        /*05da*/ 	.byte	0x08
	.zero		1


	//   ....[4]....
        /*05dc*/ 	.word	0x000002a0
        /*05e0*/ 	.word	0x000000ff
        /*05e4*/ 	.word	0x0002d838
        /*05e8*/ 	.short	0x0100
        /*05ea*/ 	.byte	0x08
	.zero		1


	//   ....[5]....
        /*05ec*/ 	.word	0x000002b0
        /*05f0*/ 	.word	0x000000ff
        /*05f4*/ 	.word	0x0002d848
        /*05f8*/ 	.short	0x0100
        /*05fa*/ 	.byte	0x08
	.zero		1


	//   ....[6]....
        /*05fc*/ 	.word	0x000003e0
        /*0600*/ 	.word	0x000000ff
        /*0604*/ 	.word	0x0002d850
        /*0608*/ 	.short	0x0100
        /*060a*/ 	.byte	0x08
	.zero		1


	//   ....[7]....
        /*060c*/ 	.word	0x000003f0
        /*0610*/ 	.word	0x000000ff
        /*0614*/ 	.word	0x0002d860
        /*0618*/ 	.short	0x0100
        /*061a*/ 	.byte	0x08
	.zero		1


	//   ....[8]....
        /*061c*/ 	.word	0x00000400
        /*0620*/ 	.word	0x000000ff
        /*0624*/ 	.word	0x0002d858
        /*0628*/ 	.short	0x0100
        /*062a*/ 	.byte	0x08
	.zero		1


	//   ....[9]....
        /*062c*/ 	.word	0x00000410
        /*0630*/ 	.word	0x000000ff
        /*0634*/ 	.word	0x0002d868
        /*0638*/ 	.short	0x0100
        /*063a*/ 	.byte	0x08
	.zero		1


	//   ....[10]....
        /*063c*/ 	.word	0x00000500
        /*0640*/ 	.word	0x000000ff
        /*0644*/ 	.word	0x0002d870
        /*0648*/ 	.short	0x0100
        /*064a*/ 	.byte	0x06
	.zero		1


	//   ....[11]....
        /*064c*/ 	.word	0x00000510
        /*0650*/ 	.word	0x000000ff
        /*0654*/ 	.word	0x0002d880
        /*0658*/ 	.short	0x0100
        /*065a*/ 	.byte	0x06
	.zero		1


	//   ....[12]....
        /*065c*/ 	.word	0x00000520
        /*0660*/ 	.word	0x000000ff
        /*0664*/ 	.word	0x0002d878
        /*0668*/ 	.short	0x0100
        /*066a*/ 	.byte	0x06
	.zero		1


	//   ....[13]....
        /*066c*/ 	.word	0x00000530
        /*0670*/ 	.word	0x000000ff
        /*0674*/ 	.word	0x0002d888
        /*0678*/ 	.short	0x0100
        /*067a*/ 	.byte	0x06
	.zero		1


	//   ....[14]....
        /*067c*/ 	.word	0x00000660
        /*0680*/ 	.word	0x000000ff
        /*0684*/ 	.word	0x0002d890
        /*0688*/ 	.short	0x0100
        /*068a*/ 	.byte	0x08
	.zero		1


	//   ....[15]....
        /*068c*/ 	.word	0x00000670
        /*0690*/ 	.word	0x000000ff
        /*0694*/ 	.word	0x0002d8a0
        /*0698*/ 	.short	0x0100
        /*069a*/ 	.byte	0x08
	.zero		1


	//   ....[16]....
        /*069c*/ 	.word	0x00000680
        /*06a0*/ 	.word	0x000000ff
        /*06a4*/ 	.word	0x0002d898
        /*06a8*/ 	.short	0x0100
        /*06aa*/ 	.byte	0x08
	.zero		1


	//   ....[17]....
        /*06ac*/ 	.word	0x00000690
        /*06b0*/ 	.word	0x000000ff
        /*06b4*/ 	.word	0x0002d8a8
        /*06b8*/ 	.short	0x0100
        /*06ba*/ 	.byte	0x08
	.zero		1


	//   ....[18]....
        /*06bc*/ 	.word	0x000007d0
        /*06c0*/ 	.word	0x000000ff
        /*06c4*/ 	.word	0x0002d8b0
        /*06c8*/ 	.short	0x0100
        /*06ca*/ 	.byte	0x08
	.zero		1


	//   ....[19]....
        /*06cc*/ 	.word	0x000007e0
        /*06d0*/ 	.word	0x000000ff
        /*06d4*/ 	.word	0x0002d8c0
        /*06d8*/ 	.short	0x0100
        /*06da*/ 	.byte	0x08
	.zero		1


	//   ....[20]....
        /*06dc*/ 	.word	0x000007f0
        /*06e0*/ 	.word	0x000000ff
        /*06e4*/ 	.word	0x0002d8b8
        /*06e8*/ 	.short	0x0100
        /*06ea*/ 	.byte	0x08
	.zero		1


	//   ....[21]....
        /*06ec*/ 	.word	0x00000800
        /*06f0*/ 	.word	0x000000ff
        /*06f4*/ 	.word	0x0002d8c8
        /*06f8*/ 	.short	0x0100
        /*06fa*/ 	.byte	0x08
	.zero		1


	//   ....[22]....
        /*06fc*/ 	.word	0x00001ae0
        /*0700*/ 	.word	0x000000ff
        /*0704*/ 	.word	0x0002d800
        /*0708*/ 	.short	0x010a
        /*070a*/ 	.byte	0x28
	.zero		1


	//   ....[23]....
        /*070c*/ 	.word	0x00001b60
        /*0710*/ 	.word	0x00000006
        /*0714*/ 	.word	0x0002d830
        /*0718*/ 	.short	0x010a
        /*071a*/ 	.byte	0x3f
	.zero		1


	//   ....[24]....
        /*071c*/ 	.word	0x00001ba0
        /*0720*/ 	.word	0x00000006
        /*0724*/ 	.word	0x0002d830
        /*0728*/ 	.short	0x010a
        /*072a*/ 	.byte	0x3f
	.zero		1


	//   ....[25]....
        /*072c*/ 	.word	0x00002450
        /*0730*/ 	.word	0x000000ff
        /*0734*/ 	.word	0x00000000
        /*0738*/ 	.short	0x0101
        /*073a*/ 	.byte	0x06
	.zero		1


	//   ....[26]....
        /*073c*/ 	.word	0x00005850
        /*0740*/ 	.word	0x000000ff
        /*0744*/ 	.word	0x0002d830
        /*0748*/ 	.short	0x010a
        /*074a*/ 	.byte	0x06
	.zero		1


	//   ....[27]....
        /*074c*/ 	.word	0x00005890
        /*0750*/ 	.word	0x000000ff
        /*0754*/ 	.word	0x0002d830
        /*0758*/ 	.short	0x010a
        /*075a*/ 	.byte	0x06
	.zero		1


	//   ....[28]....
        /*075c*/ 	.word	0x00005b60
        /*0760*/ 	.word	0x000000ff
        /*0764*/ 	.word	0x0002d850
        /*0768*/ 	.short	0x010a
        /*076a*/ 	.byte	0x06
	.zero		1


	//   ....[29]....
        /*076c*/ 	.word	0x00005ba0
        /*0770*/ 	.word	0x000000ff
        /*0774*/ 	.word	0x0002d850
        /*0778*/ 	.short	0x010a
        /*077a*/ 	.byte	0x06
	.zero		1


	//   ....[30]....
        /*077c*/ 	.word	0x000065a0
        /*0780*/ 	.word	0x000000ff
        /*0784*/ 	.word	0x00000000
        /*0788*/ 	.short	0x0101
        /*078a*/ 	.byte	0x06
	.zero		1


	//   ....[31]....
        /*078c*/ 	.word	0x00008c10
        /*0790*/ 	.word	0x000000ff
        /*0794*/ 	.word	0x00000000
        /*0798*/ 	.short	0x0101
        /*079a*/ 	.byte	0x06
	.zero		1


	//   ....[32]....
        /*079c*/ 	.word	0x00009530
        /*07a0*/ 	.word	0x000000ff
        /*07a4*/ 	.word	0x0002d830
        /*07a8*/ 	.short	0x010a
        /*07aa*/ 	.byte	0x06
	.zero		1


	//   ....[33]....
        /*07ac*/ 	.word	0x00009570
        /*07b0*/ 	.word	0x000000ff
        /*07b4*/ 	.word	0x0002d830
        /*07b8*/ 	.short	0x010a
        /*07ba*/ 	.byte	0x06
	.zero		1


	//   ....[34]....
        /*07bc*/ 	.word	0x00009840
        /*07c0*/ 	.word	0x000000ff
        /*07c4*/ 	.word	0x0002d850
        /*07c8*/ 	.short	0x010a
        /*07ca*/ 	.byte	0x06
	.zero		1


	//   ....[35]....
        /*07cc*/ 	.word	0x00009880
        /*07d0*/ 	.word	0x000000ff
        /*07d4*/ 	.word	0x0002d850
        /*07d8*/ 	.short	0x010a
        /*07da*/ 	.byte	0x06
	.zero		1


	//   ....[36]....
        /*07dc*/ 	.word	0x0000a1c0
        /*07e0*/ 	.word	0x000000ff
        /*07e4*/ 	.word	0x00000000
        /*07e8*/ 	.short	0x0101
        /*07ea*/ 	.byte	0x06
	.zero		1


	//   ....[37]....
        /*07ec*/ 	.word	0x0000b780
        /*07f0*/ 	.word	0x000000ff
        /*07f4*/ 	.word	0x00000000
        /*07f8*/ 	.short	0x0101
        /*07fa*/ 	.byte	0x06
	.zero		1


	//   ....[38]....
        /*07fc*/ 	.word	0x0000bea0
        /*0800*/ 	.word	0x000000ff
        /*0804*/ 	.word	0x0002d830
        /*0808*/ 	.short	0x010a
        /*080a*/ 	.byte	0x06
	.zero		1


	//   ....[39]....
        /*080c*/ 	.word	0x0000bee0
        /*0810*/ 	.word	0x000000ff
        /*0814*/ 	.word	0x0002d830
        /*0818*/ 	.short	0x010a
        /*081a*/ 	.byte	0x06
	.zero		1


	//   ....[40]....
        /*081c*/ 	.word	0x0000c1b0
        /*0820*/ 	.word	0x000000ff
        /*0824*/ 	.word	0x0002d850
        /*0828*/ 	.short	0x010a
        /*082a*/ 	.byte	0x06
	.zero		1


	//   ....[41]....
        /*082c*/ 	.word	0x0000c1f0
        /*0830*/ 	.word	0x000000ff
        /*0834*/ 	.word	0x0002d850
        /*0838*/ 	.short	0x010a
        /*083a*/ 	.byte	0x06
	.zero		1


	//   ....[42]....
        /*083c*/ 	.word	0x0000cbb0
        /*0840*/ 	.word	0x000000ff
        /*0844*/ 	.word	0x00000000
        /*0848*/ 	.short	0x0101
        /*084a*/ 	.byte	0x06
	.zero		1


	//   ....[43]....
        /*084c*/ 	.word	0x0000f220
        /*0850*/ 	.word	0x000000ff
        /*0854*/ 	.word	0x00000000
        /*0858*/ 	.short	0x0101
        /*085a*/ 	.byte	0x06
	.zero		1


	//   ....[44]....
        /*085c*/ 	.word	0x0000f800
        /*0860*/ 	.word	0x000000ff
        /*0864*/ 	.word	0x0002d850
        /*0868*/ 	.short	0x010a
        /*086a*/ 	.byte	0x08
	.zero		1


	//   ....[45]....
        /*086c*/ 	.word	0x0000f840
        /*0870*/ 	.word	0x000000ff
        /*0874*/ 	.word	0x0002d850
        /*0878*/ 	.short	0x010a
        /*087a*/ 	.byte	0x08
	.zero		1


	//   ....[46]....
        /*087c*/ 	.word	0x0000fed0
        /*0880*/ 	.word	0x000000ff
        /*0884*/ 	.word	0x00000000
        /*0888*/ 	.short	0x0101
        /*088a*/ 	.byte	0x08
	.zero		1


	//   ....[47]....
        /*088c*/ 	.word	0x00010f00
        /*0890*/ 	.word	0x000000ff
        /*0894*/ 	.word	0x00000000
        /*0898*/ 	.short	0x0101
        /*089a*/ 	.byte	0x05
	.zero		1


	//   ....[48]....
        /*089c*/ 	.word	0x00013090
        /*08a0*/ 	.word	0x00000006
        /*08a4*/ 	.word	0x0002d840
        /*08a8*/ 	.short	0x010a
        /*08aa*/ 	.byte	0x3f
	.zero		1


	//   ....[49]....
        /*08ac*/ 	.word	0x00013610
        /*08b0*/ 	.word	0x00000006
        /*08b4*/ 	.word	0x0002d830
        /*08b8*/ 	.short	0x0107
        /*08ba*/ 	.byte	0x3f
	.zero		1


	//   ....[50]....
        /*08bc*/ 	.word	0x000136e0
        /*08c0*/ 	.word	0x00000006
        /*08c4*/ 	.word	0x0002d830
        /*08c8*/ 	.short	0x0101
        /*08ca*/ 	.byte	0x3f
	.zero		1


	//   ....[51]....
        /*08cc*/ 	.word	0x000141d0
        /*08d0*/ 	.word	0x00000010
        /*08d4*/ 	.word	0x0002d800
        /*08d8*/ 	.short	0x0107
        /*08da*/ 	.byte	0x3f
	.zero		1


	//   ....[52]....
        /*08dc*/ 	.word	0x000142c0
        /*08e0*/ 	.word	0x00000010
        /*08e4*/ 	.word	0x0002d800
        /*08e8*/ 	.short	0x0101
        /*08ea*/ 	.byte	0x3f
	.zero		1


	//   ....[53]....
        /*08ec*/ 	.word	0x000142e0
        /*08f0*/ 	.word	0x00000010
        /*08f4*/ 	.word	0x0002d820
        /*08f8*/ 	.short	0x010a
        /*08fa*/ 	.byte	0x3f
	.zero		1


	//   ....[54]....
        /*08fc*/ 	.word	0x00014680
        /*0900*/ 	.word	0x00000006
        /*0904*/ 	.word	0x0002d840
        /*0908*/ 	.short	0x010a
        /*090a*/ 	.byte	0x3f
	.zero		1


	//   ....[55]....
        /*090c*/ 	.word	0x00014af0
        /*0910*/ 	.word	0x00000006
        /*0914*/ 	.word	0x0002d830
        /*0918*/ 	.short	0x0107
        /*091a*/ 	.byte	0x3f
	.zero		1


	//   ....[56]....
        /*091c*/ 	.word	0x00014bb0
        /*0920*/ 	.word	0x00000006
        /*0924*/ 	.word	0x0002d830
        /*0928*/ 	.short	0x0101
        /*092a*/ 	.byte	0x3f
	.zero		1


	//   ....[57]....
        /*092c*/ 	.word	0x00014c10
        /*0930*/ 	.word	0x00000006
        /*0934*/ 	.word	0x0002d860
        /*0938*/ 	.short	0x010a
        /*093a*/ 	.byte	0x3f
	.zero		1


	//   ....[58]....
        /*093c*/ 	.word	0x00015050
        /*0940*/ 	.word	0x00000006
        /*0944*/ 	.word	0x0002d850
        /*0948*/ 	.short	0x0107
        /*094a*/ 	.byte	0x3f
	.zero		1


	//   ....[59]....
        /*094c*/ 	.word	0x00015220
        /*0950*/ 	.word	0x00000006
        /*0954*/ 	.word	0x0002d850
        /*0958*/ 	.short	0x0101
        /*095a*/ 	.byte	0x3f
	.zero		1


	//   ....[60]....
        /*095c*/ 	.word	0x00015430
        /*0960*/ 	.word	0x00000004
        /*0964*/ 	.word	0x0002d860
        /*0968*/ 	.short	0x010a
        /*096a*/ 	.byte	0x3f
	.zero		1


	//   ....[61]....
        /*096c*/ 	.word	0x00015880
        /*0970*/ 	.word	0x00000004
        /*0974*/ 	.word	0x0002d850
        /*0978*/ 	.short	0x0107
        /*097a*/ 	.byte	0x3f
	.zero		1


	//   ....[62]....
        /*097c*/ 	.word	0x00015940
        /*0980*/ 	.word	0x00000004
        /*0984*/ 	.word	0x0002d850
        /*0988*/ 	.short	0x0101
        /*098a*/ 	.byte	0x3f
	.zero		1


	//   ....[63]....
        /*098c*/ 	.word	0x00015c10
        /*0990*/ 	.word	0x00000004
        /*0994*/ 	.word	0x0002d820
        /*0998*/ 	.short	0x010a
        /*099a*/ 	.byte	0x3f
	.zero		1


	//   ....[64]....
        /*099c*/ 	.word	0x00015d90
        /*09a0*/ 	.word	0x00000005
        /*09a4*/ 	.word	0x0002d840
        /*09a8*/ 	.short	0x010a
        /*09aa*/ 	.byte	0x3f
	.zero		1


	//   ....[65]....
        /*09ac*/ 	.word	0x00015e30
        /*09b0*/ 	.word	0x00000017
        /*09b4*/ 	.word	0x0002d840
        /*09b8*/ 	.short	0x010a
        /*09ba*/ 	.byte	0x3f
	.zero		1


	//   ....[66]....
        /*09bc*/ 	.word	0x00015e70
        /*09c0*/ 	.word	0x00000005
        /*09c4*/ 	.word	0x0002d860
        /*09c8*/ 	.short	0x010a
        /*09ca*/ 	.byte	0x3f
	.zero		1


	//   ....[67]....
        /*09cc*/ 	.word	0x00015eb0
        /*09d0*/ 	.word	0x00000017
        /*09d4*/ 	.word	0x0002d860
        /*09d8*/ 	.short	0x010a
        /*09da*/ 	.byte	0x3f
	.zero		1


	//   ....[68]....
        /*09dc*/ 	.word	0x00015f20
        /*09e0*/ 	.word	0x00000003
        /*09e4*/ 	.word	0x0002d800
        /*09e8*/ 	.short	0x010a
        /*09ea*/ 	.byte	0x3f
	.zero		1


	//   ....[69]....
        /*09ec*/ 	.word	0x00015f70
        /*09f0*/ 	.word	0x00000006
        /*09f4*/ 	.word	0x0002d830
        /*09f8*/ 	.short	0x010a
        /*09fa*/ 	.byte	0x3f
	.zero		1


	//   ....[70]....
        /*09fc*/ 	.word	0x00015fd0
        /*0a00*/ 	.word	0x00000007
        /*0a04*/ 	.word	0x0002d830
        /*0a08*/ 	.short	0x010a
        /*0a0a*/ 	.byte	0x3f
	.zero		1


	//   ....[71]....
        /*0a0c*/ 	.word	0x00016030
        /*0a10*/ 	.word	0x00000007
        /*0a14*/ 	.word	0x0002d850
        /*0a18*/ 	.short	0x010a
        /*0a1a*/ 	.byte	0x3f
	.zero		1


	//   ....[72]....
        /*0a1c*/ 	.word	0x00016090
        /*0a20*/ 	.word	0x00000008
        /*0a24*/ 	.word	0x0002d830
        /*0a28*/ 	.short	0x010a
        /*0a2a*/ 	.byte	0x3f
	.zero		1


	//   ....[73]....
        /*0a2c*/ 	.word	0x000160f0
        /*0a30*/ 	.word	0x00000008
        /*0a34*/ 	.word	0x0002d850
        /*0a38*/ 	.short	0x010a
        /*0a3a*/ 	.byte	0x3f
	.zero		1


	//   ....[74]....
        /*0a3c*/ 	.word	0x00016150
        /*0a40*/ 	.word	0x00000006
        /*0a44*/ 	.word	0x0002d830
        /*0a48*/ 	.short	0x010a
        /*0a4a*/ 	.byte	0x3f
	.zero		1


	//   ....[75]....
        /*0a4c*/ 	.word	0x000161b0
        /*0a50*/ 	.word	0x00000006
        /*0a54*/ 	.word	0x0002d850
        /*0a58*/ 	.short	0x010a
        /*0a5a*/ 	.byte	0x3f
	.zero		1


	//   ....[76]....
        /*0a5c*/ 	.word	0x00016210
        /*0a60*/ 	.word	0x00000004
        /*0a64*/ 	.word	0x0002d850
        /*0a68*/ 	.short	0x010a
        /*0a6a*/ 	.byte	0x3f
	.zero		1


	//   ....[77]....
        /*0a6c*/ 	.word	0x00016310
        /*0a70*/ 	.word	0x00000006
        /*0a74*/ 	.word	0x0002d840
        /*0a78*/ 	.short	0x010a
        /*0a7a*/ 	.byte	0x3f
	.zero		1


	//   ....[78]....
        /*0a7c*/ 	.word	0x00017120
        /*0a80*/ 	.word	0x00000010
        /*0a84*/ 	.word	0x0002d820
        /*0a88*/ 	.short	0x010a
        /*0a8a*/ 	.byte	0x3f
	.zero		1


	//   ....[79]....
        /*0a8c*/ 	.word	0x00017170
        /*0a90*/ 	.word	0x00000006
        /*0a94*/ 	.word	0x0002d840
        /*0a98*/ 	.short	0x010a
        /*0a9a*/ 	.byte	0x3f
	.zero		1


	//   ....[80]....
        /*0a9c*/ 	.word	0x000176d0
        /*0aa0*/ 	.word	0x00000006
        /*0aa4*/ 	.word	0x0002d860
        /*0aa8*/ 	.short	0x010a
        /*0aaa*/ 	.byte	0x3f
	.zero		1


	//   ....[81]....
        /*0aac*/ 	.word	0x00017cb0
        /*0ab0*/ 	.word	0x00000004
        /*0ab4*/ 	.word	0x0002d860
        /*0ab8*/ 	.short	0x010a
        /*0aba*/ 	.byte	0x3f
	.zero		1


	//   ....[82]....
        /*0abc*/ 	.word	0x00018330
        /*0ac0*/ 	.word	0x00000004
        /*0ac4*/ 	.word	0x0002d820
        /*0ac8*/ 	.short	0x010a
        /*0aca*/ 	.byte	0x3f
	.zero		1


	//   ....[83]....
        /*0acc*/ 	.word	0x000184d0
        /*0ad0*/ 	.word	0x00000005
        /*0ad4*/ 	.word	0x0002d840
        /*0ad8*/ 	.short	0x010a
        /*0ada*/ 	.byte	0x3f
	.zero		1


	//   ....[84]....
        /*0adc*/ 	.word	0x00018520
        /*0ae0*/ 	.word	0x00000017
        /*0ae4*/ 	.word	0x0002d840
        /*0ae8*/ 	.short	0x010a
        /*0aea*/ 	.byte	0x3f
	.zero		1


	//   ....[85]....
        /*0aec*/ 	.word	0x00018570
        /*0af0*/ 	.word	0x00000005
        /*0af4*/ 	.word	0x0002d860
        /*0af8*/ 	.short	0x010a
        /*0afa*/ 	.byte	0x3f
	.zero		1


	//----- nvinfo : EIATTR_NUM_MBARRIERS
	.align		4
.L_1203:
        /*0afc*/ 	.byte	0x03, 0x38
        /*0afe*/ 	.short	0x0016


	//----- nvinfo : EIATTR_EXIT_INSTR_OFFSETS
	.align		4
        /*0b00*/ 	.byte	0x04, 0x1c
        /*0b02*/ 	.short	(.L_1205 - .L_1204)


	//   ....[0]....
.L_1204:
        /*0b04*/ 	.word	0x00000970


	//   ....[1]....
        /*0b08*/ 	.word	0x00011920


	//   ....[2]....
        /*0b0c*/ 	.word	0x00015f00


	//----- nvinfo : EIATTR_MAX_THREADS
	.align		4
.L_1205:
        /*0b10*/ 	.byte	0x04, 0x05
        /*0b12*/ 	.short	(.L_1207 - .L_1206)
.L_1206:
        /*0b14*/ 	.word	0x00000200
        /*0b18*/ 	.word	0x00000001
        /*0b1c*/ 	.word	0x00000001


	//----- nvinfo : EIATTR_CRS_STACK_SIZE
	.align		4
.L_1207:
        /*0b20*/ 	.byte	0x04, 0x1e
        /*0b22*/ 	.short	(.L_1209 - .L_1208)
.L_1208:
        /*0b24*/ 	.word	0x00000000


	//----- nvinfo : EIATTR_CBANK_PARAM_SIZE
	.align		4
.L_1209:
        /*0b28*/ 	.byte	0x03, 0x19
        /*0b2a*/ 	.short	0x0af0


	//----- nvinfo : EIATTR_PARAM_CBANK
	.align		4
        /*0b2c*/ 	.byte	0x04, 0x0a
        /*0b2e*/ 	.short	(.L_1211 - .L_1210)
	.align		4
.L_1210:
        /*0b30*/ 	.word	index@(.nv.constant0._ZN7cutlass13device_kernelIN5flash11enable_sm90INS1_16FlashAttnFwdSm90INS1_25CollectiveMainloopFwdSm90ILi2EN4cute5tupleIJNS5_1CILi1EEES8_S8_EEENS6_IJNS7_ILi192EEENS7_ILi128EEENS7_ILi96EEEEEELi96ENS_10bfloat16_tEfNS_4arch4Sm90ELb0ELb1ELb1ELb0ELb1ELb0ELb0ELb0ELb1ELb1ELb0ELb0EEENS1_21CollectiveEpilogueFwdINS6_IJSA_SC_SB_EEES9_SE_SG_Li384ELb0ELb1ELb0ELb0EEENS1_30DynamicPersistentTileSchedulerILi384ELi128ELb0ELb1ELb1EEEEEEEEEvNT_6ParamsE)
        /*0b34*/ 	.short	0x0210
        /*0b36*/ 	.short	0x0af0


	//----- nvinfo : EIATTR_SW_WAR
	.align		4
.L_1211:
        /*0b38*/ 	.byte	0x04, 0x36
        /*0b3a*/ 	.short	(.L_1213 - .L_1212)
.L_1212:
        /*0b3c*/ 	.word	0x00000008
.L_1213:


//--------------------- .nv.info._ZN7cutlass13device_kernelIN5flash11enable_sm90INS1_16FlashAttnFwdSm90INS1_25CollectiveMainloopFwdSm90ILi2EN4cute5tupleIJNS5_1CILi1EEES8_S8_EEENS6_IJNS7_ILi192EEENS7_ILi128EEENS7_ILi96EEEEEELi96ENS_10bfloat16_tEfNS_4arch4Sm90ELb0ELb1ELb1ELb1ELb1ELb0ELb0ELb0ELb1ELb1ELb0ELb0EEENS1_21CollectiveEpilogueFwdINS6_IJSA_SC_SB_EEES9_SE_SG_Li384ELb1ELb1ELb0ELb0EEENS1_36VarlenDynamicPersistentTileSchedulerILi192ELi128ELi384ELi128ELb0ELb1ELb1ELb1ELb0ELb1EEEEEEEEEvNT_6ParamsE --------------------------
	.section	.nv.info._ZN7cutlass13device_kernelIN5flash11enable_sm90INS1_16FlashAttnFwdSm90INS1_25CollectiveMainloopFwdSm90ILi2EN4cute5tupleIJNS5_1CILi1EEES8_S8_EEENS6_IJNS7_ILi192EEENS7_ILi128EEENS7_ILi96EEEEEELi96ENS_10bfloat16_tEfNS_4arch4Sm90ELb0ELb1ELb1ELb1ELb1ELb0ELb0ELb0ELb1ELb1ELb0ELb0EEENS1_21CollectiveEpilogueFwdINS6_IJSA_SC_SB_EEES9_SE_SG_Li384ELb1ELb1ELb0ELb0EEENS1_36VarlenDynamicPersistentTileSchedulerILi192ELi128ELi384ELi128ELb0ELb1ELb1ELb1ELb0ELb1EEEEEEEEEvNT_6ParamsE,"",@"SHT_CUDA_INFO"
	.sectionflags	@""
	.align	4


	//----- nvinfo : EIATTR_CUDA_API_VERSION
	.align		4
        /*0000*/ 	.byte	0x04, 0x37
        /*0002*/ 	.short	(.L_1215 - .L_1214)
.L_1214:
        /*0004*/ 	.word	0x00000082


	//----- nvinfo : EIATTR_KPARAM_INFO
	.align		4
.L_1215:
        /*0008*/ 	.byte	0x04, 0x17
        /*000a*/ 	.short	(.L_1217 - .L_1216)
.L_1216:
        /*000c*/ 	.word	0x00000000
        /*0010*/ 	.short	0x0000
        /*0012*/ 	.short	0x0070
        /*0014*/ 	.byte	0x00, 0xf0, 0x01, 0x2a


	//----- nvinfo : EIATTR_SPARSE_MMA_MASK
	.align		4
.L_1217:
        /*0018*/ 	.byte	0x03, 0x50
        /*001a*/ 	.short	0x0000


	//----- nvinfo : EIATTR_MAXREG_COUNT
	.align		4
        /*001c*/ 	.byte	0x03, 0x1b
        /*001e*/ 	.short	0x0080


	//----- nvinfo : EIATTR_NUM_BARRIERS
	.align		4
        /*0020*/ 	.byte	0x02, 0x4c
        /*0022*/ 	.byte	0x10
	.zero		1


	//----- nvinfo : EIATTR_EXTERNS
	.align		4
        /*0024*/ 	.byte	0x04, 0x0f
        /*0026*/ 	.short	(.L_1219 - .L_1218)


	//   ....[0]....
	.align		4
.L_1218:
        /*0028*/ 	.word	index@(__assertfail)


	//----- nvinfo : EIATTR_ANNOTATIONS
	.align		4
.L_1219:
        /*002c*/ 	.byte	0x04, 0x55
        /*002e*/ 	.short	(.L_1221 - .L_1220)


	//   ....[0]....
.L_1220:
        /* <DEDUP_REMOVED lines=21> */


	//----- nvinfo : EIATTR_MERCURY_ISA_VERSION
	.align		4
.L_1221:
        /*0168*/ 	.byte	0x03, 0x5f
        /*016a*/ 	.short	0x0101


	//----- nvinfo : EIATTR_UNUSED_LOAD_BYTE_OFFSET
	.align		4
        /*016c*/ 	.byte	0x04, 0x44
        /*016e*/ 	.short	(.L_1223 - .L_1222)


	//   ....[0]....
.L_1222:
        /*0170*/ 	.word	0x00000980
        /*0174*/ 	.word	0x0000fff0


	//   ....[1]....
        /*0178*/ 	.word	0x00010300
        /*017c*/ 	.word	0x0000fff0


	//----- nvinfo : EIATTR_INT_WARP_WIDE_INSTR_OFFSETS
	.align		4
.L_1223:
        /*0180*/ 	.byte	0x04, 0x31
        /*0182*/ 	.short	(.L_1225 - .L_1224)


	//   ....[0]....
.L_1224:
        /*0184*/ 	.word	0x000000c0


	//   ....[1]....
        /*0188*/ 	.word	0x000000d0


	//   ....[2]....
        /*018c*/ 	.word	0x00000170


	//   ....[3]....
        /*0190*/ 	.word	0x000134c0


	//   ....[4]....
        /*0194*/ 	.word	0x00013550


	//   ....[5]....
        /*0198*/ 	.word	0x000162b0


	//   ....[6]....
        /*019c*/ 	.word	0x00016340


	//----- nvinfo : EIATTR_COOP_GROUP_MASK_REGIDS
	.align		4
.L_1225:
        /*01a0*/ 	.byte	0x04, 0x29
        /*01a2*/ 	.short	(.L_1227 - .L_1226)


	//   ....[0]....
.L_1226:
        /*01a4*/ 	.word	0xffffffff


	//   ....[1]....
        /*01a8*/ 	.word	0xffffffff


	//   ....[2]....
        /*01ac*/ 	.word	0xffffffff


	//   ....[3]....
        /*01b0*/ 	.word	0xffffffff


	//   ....[4]....
        /*01b4*/ 	.word	0xffffffff


	//   ....[5]....
        /*01b8*/ 	.word	0xffffffff


	//   ....[6]....
        /*01bc*/ 	.word	0xffffffff


	//   ....[7]....
        /*01c0*/ 	.word	0xffffffff


	//   ....[8]....
        /*01c4*/ 	.word	0xffffffff


	//   ....[9]....
        /*01c8*/ 	.word	0xffffffff


	//   ....[10]....
        /*01cc*/ 	.word	0xffffffff


	//   ....[11]....
        /*01d0*/ 	.word	0xffffffff


	//   ....[12]....
        /*01d4*/ 	.word	0xffffffff


	//   ....[13]....
        /*01d8*/ 	.word	0xffffffff


	//   ....[14]....
        /*01dc*/ 	.word	0xffffffff


	//   ....[15]....
        /*01e0*/ 	.word	0xffffffff


	//   ....[16]....
        /*01e4*/ 	.word	0xffffffff


	//   ....[17]....
        /*01e8*/ 	.word	0xffffffff


	//   ....[18]....
        /*01ec*/ 	.word	0xffffffff


	//   ....[19]....
        /*01f0*/ 	.word	0xffffffff


	//   ....[20]....
        /*01f4*/ 	.word	0xffffffff


	//   ....[21]....
        /*01f8*/ 	.word	0xffffffff


	//   ....[22]....
        /*01fc*/ 	.word	0xffffffff


	//   ....[23]....
        /*0200*/ 	.word	0xffffffff


	//   ....[24]....
        /*0204*/ 	.word	0xffffffff


	//   ....[25]....
        /*0208*/ 	.word	0xffffffff


	//   ....[26]....
        /*020c*/ 	.word	0xffffffff


	//   ....[27]....
        /*0210*/ 	.word	0xffffffff


	//   ....[28]....
        /*0214*/ 	.word	0xffffffff


	//   ....[29]....
        /*0218*/ 	.word	0xffffffff


	//   ....[30]....
        /*021c*/ 	.word	0xffffffff


	//   ....[31]....
        /*0220*/ 	.word	0xffffffff


	//   ....[32]....
        /*0224*/ 	.word	0xffffffff


	//   ....[33]....
        /*0228*/ 	.word	0xffffffff


	//   ....[34]....
        /*022c*/ 	.word	0xffffffff


	//   ....[35]....
        /*0230*/ 	.word	0xffffffff


	//   ....[36]....
        /*0234*/ 	.word	0xffffffff


	//   ....[37]....
        /*0238*/ 	.word	0xffffffff


	//   ....[38]....
        /*023c*/ 	.word	0xffffffff


	//   ....[39]....
        /*0240*/ 	.word	0xffffffff


	//   ....[40]....
        /*0244*/ 	.word	0xffffffff


	//   ....[41]....
        /*0248*/ 	.word	0xffffffff


	//   ....[42]....
        /*024c*/ 	.word	0xffffffff


	//   ....[43]....
        /*0250*/ 	.word	0xffffffff


	//   ....[44]....
        /*0254*/ 	.word	0xffffffff


	//   ....[45]....
        /*0258*/ 	.word	0xffffffff


	//   ....[46]....
        /*025c*/ 	.word	0xffffffff


	//   ....[47]....
        /*0260*/ 	.word	0xffffffff


	//   ....[48]....
        /*0264*/ 	.word	0xffffffff


	//   ....[49]....
        /*0268*/ 	.word	0xffffffff


	//   ....[50]....
        /*026c*/ 	.word	0xffffffff


	//   ....[51]....
        /*0270*/ 	.word	0xffffffff


	//   ....[52]....
        /*0274*/ 	.word	0xffffffff


	//   ....[53]....
        /*0278*/ 	.word	0xffffffff


	//   ....[54]....
        /*027c*/ 	.word	0xffffffff


	//   ....[55]....
        /*0280*/ 	.word	0xffffffff


	//   ....[56]....
        /*0284*/ 	.word	0xffffffff


	//   ....[57]....
        /*0288*/ 	.word	0xffffffff


	//   ....[58]....
        /*028c*/ 	.word	0xffffffff


	//   ....[59]....
        /*0290*/ 	.word	0xffffffff


	//   ....[60]....
        /*0294*/ 	.word	0xffffffff


	//   ....[61]....
        /*0298*/ 	.word	0xffffffff


	//   ....[62]....
        /*029c*/ 	.word	0xffffffff


	//   ....[63]....
        /*02a0*/ 	.word	0xffffffff


	//   ....[64]....
        /*02a4*/ 	.word	0xffffffff


	//   ....[65]....
        /*02a8*/ 	.word	0xffffffff


	//   ....[66]....
        /*02ac*/ 	.word	0xffffffff


	//   ....[67]....
        /*02b0*/ 	.word	0xffffffff


	//   ....[68]....
        /*02b4*/ 	.word	0xffffffff


	//   ....[69]....
        /*02b8*/ 	.word	0xffffffff


	//   ....[70]....
        /*02bc*/ 	.word	0xffffffff


	//   ....[71]....
        /*02c0*/ 	.word	0xffffffff


	//   ....[72]....
        /*02c4*/ 	.word	0xffffffff


	//   ....[73]....
        /*02c8*/ 	.word	0xffffffff


	//   ....[74]....
        /*02cc*/ 	.word	0xffffffff


	//   ....[75]....
        /*02d0*/ 	.word	0xffffffff


	//   ....[76]....
        /*02d4*/ 	.word	0xffffffff


	//   ....[77]....
        /*02d8*/ 	.word	0xffffffff


	//   ....[78]....
        /*02dc*/ 	.word	0xffffffff


	//   ....[79]....
        /*02e0*/ 	.word	0xffffffff


	//   ....[80]....
        /*02e4*/ 	.word	0xffffffff


	//   ....[81]....
        /*02e8*/ 	.word	0xffffffff


	//   ....[82]....
        /*02ec*/ 	.word	0xffffffff


	//   ....[83]....
        /*02f0*/ 	.word	0xffffffff


	//   ....[84]....
        /*02f4*/ 	.word	0xffffffff


	//   ....[85]....
        /*02f8*/ 	.word	0xffffffff


	//   ....[86]....
        /*02fc*/ 	.word	0xffffffff


	//   ....[87]....
        /*0300*/ 	.word	0xffffffff


	//   ....[88]....
        /*0304*/ 	.word	0xffffffff


	//   ....[89]....
        /*0308*/ 	.word	0xffffffff


	//   ....[90]....
        /*030c*/ 	.word	0xffffffff


	//   ....[91]....
        /*0310*/ 	.word	0xffffffff


	//   ....[92]....
        /*0314*/ 	.word	0xffffffff


	//   ....[93]....
        /*0318*/ 	.word	0xffffffff


	//   ....[94]....
        /*031c*/ 	.word	0xffffffff


	//   ....[95]....
        /*0320*/ 	.word	0xffffffff


	//   ....[96]....
        /*0324*/ 	.word	0xffffffff


	//   ....[97]....
        /*0328*/ 	.word	0xffffffff


	//   ....[98]....
        /*032c*/ 	.word	0xffffffff


	//   ....[99]....
        /*0330*/ 	.word	0xffffffff


	//   ....[100]....
        /*0334*/ 	.word	0xffffffff


	//   ....[101]....
        /*0338*/ 	.word	0xffffffff


	//   ....[102]....
        /*033c*/ 	.word	0xffffffff


	//   ....[103]....
        /*0340*/ 	.word	0xffffffff


	//   ....[104]....
        /*0344*/ 	.word	0xffffffff


	//   ....[105]....
        /*0348*/ 	.word	0xffffffff


	//   ....[106]....
        /*034c*/ 	.word	0xffffffff


	//   ....[107]....
        /*0350*/ 	.word	0xffffffff


	//   ....[108]....
        /*0354*/ 	.word	0xffffffff


	//   ....[109]....
        /*0358*/ 	.word	0xffffffff


	//   ....[110]....
        /*035c*/ 	.word	0xffffffff


	//   ....[111]....
        /*0360*/ 	.word	0xffffffff


	//   ....[112]....
        /*0364*/ 	.word	0xffffffff


	//   ....[113]....
        /*0368*/ 	.word	0xffffffff


	//   ....[114]....
        /*036c*/ 	.word	0xffffffff


	//   ....[115]....
        /*0370*/ 	.word	0xffffffff


	//   ....[116]....
        /*0374*/ 	.word	0xffffffff


	//   ....[117]....
        /*0378*/ 	.word	0xffffffff


	//   ....[118]....
        /*037c*/ 	.word	0xffffffff


	//   ....[119]....
        /*0380*/ 	.word	0xffffffff


	//   ....[120]....
        /*0384*/ 	.word	0xffffffff


	//   ....[121]....
        /*0388*/ 	.word	0xffffffff


	//   ....[122]....
        /*038c*/ 	.word	0xffffffff


	//   ....[123]....
        /*0390*/ 	.word	0xffffffff


	//   ....[124]....
        /*0394*/ 	.word	0xffffffff


	//   ....[125]....
        /*0398*/ 	.word	0xffffffff


	//   ....[126]....
        /*039c*/ 	.word	0xffffffff


	//   ....[127]....
        /*03a0*/ 	.word	0x0500000f


	//   ....[128]....
        /*03a4*/ 	.word	0x0500000f


	//   ....[129]....
        /*03a8*/ 	.word	0x0500000f


	//   ....[130]....
        /*03ac*/ 	.word	0x0500000f


	//   ....[131]....
        /*03b0*/ 	.word	0x0500000f


	//   ....[132]....
        /*03b4*/ 	.word	0x0500000f


	//   ....[133]....
        /*03b8*/ 	.word	0x0500000f


	//   ....[134]....
        /*03bc*/ 	.word	0x0500000f


	//   ....[135]....
        /*03c0*/ 	.word	0x0500000f


	//   ....[136]....
        /*03c4*/ 	.word	0x0500000f


	//   ....[137]....
        /*03c8*/ 	.word	0x0500000f


	//   ....[138]....
        /*03cc*/ 	.word	0x0500000f


	//   ....[139]....
        /*03d0*/ 	.word	0x0500000f


	//   ....[140]....
        /*03d4*/ 	.word	0x0500000f


	//   ....[141]....
        /*03d8*/ 	.word	0x0500000f


	//   ....[142]....
        /*03dc*/ 	.word	0x0500000f


	//   ....[143]....
        /*03e0*/ 	.word	0x0500000f


	//   ....[144]....
        /*03e4*/ 	.word	0x0500000f


	//   ....[145]....
        /*03e8*/ 	.word	0x0500000f


	//   ....[146]....
        /*03ec*/ 	.word	0x0500000f


	//   ....[147]....
        /*03f0*/ 	.word	0x0500000f


	//   ....[148]....
        /*03f4*/ 	.word	0x0500000f


	//   ....[149]....
        /*03f8*/ 	.word	0x0500000f


	//   ....[150]....
        /*03fc*/ 	.word	0x0500000f


	//   ....[151]....
        /*0400*/ 	.word	0x0500000f


	//   ....[152]....
        /*0404*/ 	.word	0x0500000f


	//   ....[153]....
        /*0408*/ 	.word	0x0500000f


	//   ....[154]....
        /*040c*/ 	.word	0x0500000f


	//   ....[155]....
        /*0410*/ 	.word	0x0500000f


	//   ....[156]....
        /*0414*/ 	.word	0x0500000f


	//   ....[157]....
        /*0418*/ 	.word	0x0500000f


	//   ....[158]....
        /*041c*/ 	.word	0x0500000f


	//   ....[159]....
        /*0420*/ 	.word	0x0500000f


	//   ....[160]....
        /*0424*/ 	.word	0x0500000f


	//   ....[161]....
        /*0428*/ 	.word	0x0500000f


	//   ....[162]....
        /*042c*/ 	.word	0x0500000f


	//   ....[163]....
        /*0430*/ 	.word	0x0500000f


	//   ....[164]....
        /*0434*/ 	.word	0x0500000f


	//   ....[165]....
        /*0438*/ 	.word	0x0500000f


	//   ....[166]....
        /*043c*/ 	.word	0x0500000f


	//   ....[167]....
        /*0440*/ 	.word	0x0500000f


	//   ....[168]....
        /*0444*/ 	.word	0x0500000f


	//   ....[169]....
        /*0448*/ 	.word	0x0500000f


	//   ....[170]....
        /*044c*/ 	.word	0x0500000f


	//   ....[171]....
        /*0450*/ 	.word	0x0500000f


	//   ....[172]....
        /*0454*/ 	.word	0x0500000f


	//   ....[173]....
        /*0458*/ 	.word	0x0500000f


	//   ....[174]....
        /*045c*/ 	.word	0x0500000f


	//   ....[175]....
        /*0460*/ 	.word	0x0500000f


	//   ....[176]....
        /*0464*/ 	.word	0x0500000f


	//   ....[177]....
        /*0468*/ 	.word	0x0500000f


	//   ....[178]....
        /*046c*/ 	.word	0x0500000f


	//   ....[179]....
        /*0470*/ 	.word	0x0500000f


	//   ....[180]....
        /*0474*/ 	.word	0x0500000f


	//   ....[181]....
        /*0478*/ 	.word	0x0500000f


	//   ....[182]....
        /*047c*/ 	.word	0x0500000f


	//   ....[183]....
        /*0480*/ 	.word	0x0500000f


	//   ....[184]....
        /*0484*/ 	.word	0x0500000f


	//   ....[185]....
        /*0488*/ 	.word	0x0500000f


	//   ....[186]....
        /*048c*/ 	.word	0x0500000f


	//   ....[187]....
        /*0490*/ 	.word	0x0500000f


	//   ....[188]....
        /*0494*/ 	.word	0x0500000f


	//   ....[189]....
        /*0498*/ 	.word	0x0500000f


	//----- nvinfo : EIATTR_COOP_GROUP_INSTR_OFFSETS
	.align		4
.L_1227:
        /*049c*/ 	.byte	0x04, 0x28
        /*049e*/ 	.short	(.L_1229 - .L_1228)


	//   ....[0]....
.L_1228:
        /*04a0*/ 	.word	0x00000080


	//   ....[1]....
        /*04a4*/ 	.word	0x00000090


	//   ....[2]....
        /*04a8*/ 	.word	0x000002d0


	//   ....[3]....
        /*04ac*/ 	.word	0x00000430


	//   ....[4]....
        /*04b0*/ 	.word	0x00000550


	//   ....[5]....
        /*04b4*/ 	.word	0x000006b0


	//   ....[6]....
        /*04b8*/ 	.word	0x000019c0


	//   ....[7]....
        /*04bc*/ 	.word	0x00002200


	//   ....[8]....
        /*04c0*/ 	.word	0x00002bd0


	//   ....[9]....
        /*04c4*/ 	.word	0x000041a0


	//   ....[10]....
        /*04c8*/ 	.word	0x00004280


	//   ....[11]....
        /*04cc*/ 	.word	0x00004880


	//   ....[12]....
        /*04d0*/ 	.word	0x00004900


	//   ....[13]....
        /*04d4*/ 	.word	0x000054c0


	//   ....[14]....
        /*04d8*/ 	.word	0x00006370


	//   ....[15]....
        /*04dc*/ 	.word	0x00006cb0


	//   ....[16]....
        /*04e0*/ 	.word	0x00007890


	//   ....[17]....
        /*04e4*/ 	.word	0x00007990


	//   ....[18]....
        /*04e8*/ 	.word	0x00008160


	//   ....[19]....
        /*04ec*/ 	.word	0x000081f0


	//   ....[20]....
        /*04f0*/ 	.word	0x00009280


	//   ....[21]....
        /*04f4*/ 	.word	0x0000aa70


	//   ....[22]....
        /*04f8*/ 	.word	0x0000aa90


	//   ....[23]....
        /*04fc*/ 	.word	0x0000aac0


	//   ....[24]....
        /*0500*/ 	.word	0x0000aad0


	//   ....[25]....
        /*0504*/ 	.word	0x0000be20


	//   ....[26]....
        /*0508*/ 	.word	0x0000c980


	//   ....[27]....
        /*050c*/ 	.word	0x0000d2c0


	//   ....[28]....
        /*0510*/ 	.word	0x0000dea0


	//   ....[29]....
        /*0514*/ 	.word	0x0000dfa0


	//   ....[30]....
        /*0518*/ 	.word	0x0000e7b0


	//   ....[31]....
        /*051c*/ 	.word	0x0000e850


	//   ....[32]....
        /*0520*/ 	.word	0x0000f890


	//   ....[33]....
        /*0524*/ 	.word	0x0000f9a0


	//   ....[34]....
        /*0528*/ 	.word	0x0000fa00


	//   ....[35]....
        /*052c*/ 	.word	0x0000fad0


	//   ....[36]....
        /*0530*/ 	.word	0x0000fb00


	//   ....[37]....
        /*0534*/ 	.word	0x00010cd0


	//   ....[38]....
        /*0538*/ 	.word	0x00010d10


	//   ....[39]....
        /*053c*/ 	.word	0x00010d40


	//   ....[40]....
        /*0540*/ 	.word	0x00010d80


	//   ....[41]....
        /*0544*/ 	.word	0x00011230


	//   ....[42]....
        /*0548*/ 	.word	0x00011250


	//   ....[43]....
        /*054c*/ 	.word	0x00011360


	//   ....[44]....
        /*0550*/ 	.word	0x00011380


	//   ....[45]....
        /*0554*/ 	.word	0x00011c50


	//   ....[46]....
        /*0558*/ 	.word	0x00011c60


	//   ....[47]....
        /*055c*/ 	.word	0x00011d60


	//   ....[48]....
        /*0560*/ 	.word	0x00011d80


	//   ....[49]....
        /*0564*/ 	.word	0x00011f00


	//   ....[50]....
        /*0568*/ 	.word	0x000120d0


	//   ....[51]....
        /*056c*/ 	.word	0x00012100


	//   ....[52]....
        /*0570*/ 	.word	0x00012130


	//   ....[53]....
        /*0574*/ 	.word	0x00012160


	//   ....[54]....
        /*0578*/ 	.word	0x00012190


	//   ....[55]....
        /*057c*/ 	.word	0x000121c0


	//   ....[56]....
        /*0580*/ 	.word	0x00012310


	//   ....[57]....
        /*0584*/ 	.word	0x00012340


	//   ....[58]....
        /*0588*/ 	.word	0x00012370


	//   ....[59]....
        /*058c*/ 	.word	0x000123a0


	//   ....[60]....
        /*0590*/ 	.word	0x000123d0


	//   ....[61]....
        /*0594*/ 	.word	0x00012400


	//   ....[62]....
        /*0598*/ 	.word	0x00012490


	//   ....[63]....
        /*059c*/ 	.word	0x000124f0


	//   ....[64]....
        /*05a0*/ 	.word	0x00012580


	//   ....[65]....
        /*05a4*/ 	.word	0x00014170


	//   ....[66]....
        /*05a8*/ 	.word	0x00014190


	//   ....[67]....
        /*05ac*/ 	.word	0x00014240


	//   ....[68]....
        /*05b0*/ 	.word	0x00014260


	//   ....[69]....
        /*05b4*/ 	.word	0x00014300


	//   ....[70]....
        /*05b8*/ 	.word	0x00014320


	//   ....[71]....
        /*05bc*/ 	.word	0x00014330


	//   ....[72]....
        /*05c0*/ 	.word	0x00014340


	//   ....[73]....
        /*05c4*/ 	.word	0x00014ce0


	//   ....[74]....
        /*05c8*/ 	.word	0x00014cf0


	//   ....[75]....
        /*05cc*/ 	.word	0x00014d50


	//   ....[76]....
        /*05d0*/ 	.word	0x00014d90


	//   ....[77]....
        /*05d4*/ 	.word	0x00014df0


	//   ....[78]....
        /*05d8*/ 	.word	0x00014e30


	//   ....[79]....
        /*05dc*/ 	.word	0x00014e40


	//   ....[80]....
        /*05e0*/ 	.word	0x00014e60


	//   ....[81]....
        /*05e4*/ 	.word	0x00014f30


	//   ....[82]....
        /*05e8*/ 	.word	0x00014f70


	//   ....[83]....
        /*05ec*/ 	.word	0x00014f80


	//   ....[84]....
        /*05f0*/ 	.word	0x00014fa0


	//   ....[85]....
        /*05f4*/ 	.word	0x00015860


	//   ....[86]....
        /*05f8*/ 	.word	0x00015870


	//   ....[87]....
        /*05fc*/ 	.word	0x00015890


	//   ....[88]....
        /*0600*/ 	.word	0x00015910


	//   ....[89]....
        /*0604*/ 	.word	0x00015920


	//   ....[90]....
        /*0608*/ 	.word	0x00015980


	//   ....[91]....
        /*060c*/ 	.word	0x000159b0


	//   ....[92]....
        /*0610*/ 	.word	0x000159f0


	//   ....[93]....
        /*0614*/ 	.word	0x00015ce0


	//   ....[94]....
        /*0618*/ 	.word	0x00015d00


	//   ....[95]....
        /*061c*/ 	.word	0x00015da0


	//   ....[96]....
        /*0620*/ 	.word	0x00015db0


	//   ....[97]....
        /*0624*/ 	.word	0x00015e40


	//   ....[98]....
        /*0628*/ 	.word	0x00015e50


	//   ....[99]....
        /*062c*/ 	.word	0x00015e60


	//   ....[100]....
        /*0630*/ 	.word	0x00015ef0


	//   ....[101]....
        /*0634*/ 	.word	0x00016530


	//   ....[102]....
        /*0638*/ 	.word	0x00016540


	//   ....[103]....
        /*063c*/ 	.word	0x000165d0


	//   ....[104]....
        /*0640*/ 	.word	0x00016670


	//   ....[105]....
        /*0644*/ 	.word	0x00016690


	//   ....[106]....
        /*0648*/ 	.word	0x00016710


	//   ....[107]....
        /*064c*/ 	.word	0x00016730


	//   ....[108]....
        /*0650*/ 	.word	0x00016740


	//   ....[109]....
        /*0654*/ 	.word	0x00016b20


	//   ....[110]....
        /*0658*/ 	.word	0x00016b50


	//   ....[111]....
        /*065c*/ 	.word	0x00016b90


	//   ....[112]....
        /*0660*/ 	.word	0x00016bc0


	//   ....[113]....
        /*0664*/ 	.word	0x00016bf0


	//   ....[114]....
        /*0668*/ 	.word	0x00016c20


	//   ....[115]....
        /*066c*/ 	.word	0x00016c50


	//   ....[116]....
        /*0670*/ 	.word	0x00016c80


	//   ....[117]....
        /*0674*/ 	.word	0x00016e00


	//   ....[118]....
        /*0678*/ 	.word	0x00016e30


	//   ....[119]....
        /*067c*/ 	.word	0x00016e60


	//   ....[120]....
        /*0680*/ 	.word	0x00016e90


	//   ....[121]....
        /*0684*/ 	.word	0x00016ec0


	//   ....[122]....
        /*0688*/ 	.word	0x00016ef0


	//   ....[123]....
        /*068c*/ 	.word	0x00016fb0


	//   ....[124]....
        /*0690*/ 	.word	0x00016fd0


	//   ....[125]....
        /*0694*/ 	.word	0x00017040


	//   ....[126]....
        /*0698*/ 	.word	0x000176e0


	//   ....[127]....
        /*069c*/ 	.word	0x00017d40


	//   ....[128]....
        /*06a0*/ 	.word	0x00017e30


	//   ....[129]....
        /*06a4*/ 	.word	0x00017ed0


	//   ....[130]....
        /*06a8*/ 	.word	0x00017f30


	//   ....[131]....
        /*06ac*/ 	.word	0x00018040


	//   ....[132]....
        /*06b0*/ 	.word	0x000180b0


	//   ....[133]....
        /*06b4*/ 	.word	0x000181c0


	//   ....[134]....
        /*06b8*/ 	.word	0x00018230


	//   ....[135]....
        /*06bc*/ 	.word	0x000182d0


	//   ....[136]....
        /*06c0*/ 	.word	0x000183f0


	//   ....[137]....
        /*06c4*/ 	.word	0x00018440


	//   ....[138]....
        /*06c8*/ 	.word	0x000184b0


	//   ....[139]....
        /*06cc*/ 	.word	0x000185b0


	//   ....[140]....
        /*06d0*/ 	.word	0x00018620


	//   ....[141]....
        /*06d4*/ 	.word	0x00018700


	//   ....[142]....
        /*06d8*/ 	.word	0x00018780


	//   ....[143]....
        /*06dc*/ 	.word	0x000187e0


	//   ....[144]....
        /*06e0*/ 	.word	0x000188e0


	//   ....[145]....
        /*06e4*/ 	.word	0x000189e0


	//   ....[146]....
        /*06e8*/ 	.word	0x00018a40


	//   ....[147]....
        /*06ec*/ 	.word	0x00018b20


	//   ....[148]....
        /*06f0*/ 	.word	0x00018c60


	//   ....[149]....
        /*06f4*/ 	.word	0x00018d40


	//   ....[150]....
        /*06f8*/ 	.word	0x00018dc0


	//   ....[151]....
        /*06fc*/ 	.word	0x00018ea0


	//   ....[152]....
        /*0700*/ 	.word	0x00018f00


	//   ....[153]....
        /*0704*/ 	.word	0x00018fd0


	//   ....[154]....
        /*0708*/ 	.word	0x00019030


	//   ....[155]....
        /*070c*/ 	.word	0x00019110


	//   ....[156]....
        /*0710*/ 	.word	0x00019200


	//   ....[157]....
        /*0714*/ 	.word	0x000192a0


	//   ....[158]....
        /*0718*/ 	.word	0x00019300


	//   ....[159]....
        /*071c*/ 	.word	0x00019400


	//   ....[160]....
        /*0720*/ 	.word	0x00019460


	//   ....[161]....
        /*0724*/ 	.word	0x00019560


	//   ....[162]....
        /*0728*/ 	.word	0x000195c0


	//   ....[163]....
        /*072c*/ 	.word	0x00019690


	//   ....[164]....
        /*0730*/ 	.word	0x000197e0


	//   ....[165]....
        /*0734*/ 	.word	0x00019890


	//   ....[166]....
        /*0738*/ 	.word	0x000199a0


	//   ....[167]....
        /*073c*/ 	.word	0x00019a80


	//   ....[168]....
        /*0740*/ 	.word	0x00019ae0


	//   ....[169]....
        /*0744*/ 	.word	0x00019bd0


	//   ....[170]....
        /*0748*/ 	.word	0x00019c30


	//   ....[171]....
        /*074c*/ 	.word	0x00019d10


	//   ....[172]....
        /*0750*/ 	.word	0x00019da0


	//   ....[173]....
        /*0754*/ 	.word	0x00019e40


	//   ....[174]....
        /*0758*/ 	.word	0x00019f60


	//   ....[175]....
        /*075c*/ 	.word	0x00019fd0


	//   ....[176]....
        /*0760*/ 	.word	0x0001a040


	//   ....[177]....
        /*0764*/ 	.word	0x0001a0b0


	//   ....[178]....
        /*0768*/ 	.word	0x0001a120


	//   ....[179]....
        /*076c*/ 	.word	0x0001a1a0


	//   ....[180]....
        /*0770*/ 	.word	0x0001a230


	//   ....[181]....
        /*0774*/ 	.word	0x0001a2c0


	//   ....[182]....
        /*0778*/ 	.word	0x0001a330


	//   ....[183]....
        /*077c*/ 	.word	0x0001a3a0


	//   ....[184]....
        /*0780*/ 	.word	0x0001a410


	//   ....[185]....
        /*0784*/ 	.word	0x0001a490


	//   ....[186]....
        /*0788*/ 	.word	0x0001a500


	//   ....[187]....
        /*078c*/ 	.word	0x0001a5a0


	//   ....[188]....
        /*0790*/ 	.word	0x0001a630


	//   ....[189]....
        /*0794*/ 	.word	0x0001a760


	//----- nvinfo : EIATTR_REG_RECONFIG
	.align		4
.L_1229:
        /*0798*/ 	.byte	0x01, 0x54
	.zero		2


	//----- nvinfo : EIATTR_SYSCALL_OFFSETS
	.align		4
        /*079c*/ 	.byte	0x04, 0x46
        /*079e*/ 	.short	(.L_1231 - .L_1230)


	//   ....[0]....
.L_1230:
        /*07a0*/ 	.word	0x00001bb0


	//   ....[1]....
        /*07a4*/ 	.word	0x000136b0


	//   ....[2]....
        /*07a8*/ 	.word	0x00013800


	//   ....[3]....
        /*07ac*/ 	.word	0x000138f0


	//   ....[4]....
        /*07b0*/ 	.word	0x00014730


	//----- nvinfo : EIATTR_MBARRIER_INSTR_OFFSETS
	.align		4
.L_1231:
        /*07b4*/ 	.byte	0x04, 0x39
        /*07b6*/ 	.short	(.L_1233 - .L_1232)


	//   ....[0]....
.L_1232:
        /*07b8*/ 	.word	0x00000180
        /*07bc*/ 	.word	0x000000ff
        /*07c0*/ 	.word	0x0002d800
        /*07c4*/ 	.short	0x0100
        /*07c6*/ 	.byte	0x08
	.zero		1


	//   ....[1]....
        /*07c8*/ 	.word	0x00000190
        /*07cc*/ 	.word	0x000000ff
        /*07d0*/ 	.word	0x0002d820
        /*07d4*/ 	.short	0x0100
        /*07d6*/ 	.byte	0x08
	.zero		1


	//   ....[2]....
        /*07d8*/ 	.word	0x00000280
        /*07dc*/ 	.word	0x000000ff
        /*07e0*/ 	.word	0x0002d830
        /*07e4*/ 	.short	0x0100
        /*07e6*/ 	.byte	0x08
	.zero		1


	//   ....[3]....
        /*07e8*/ 	.word	0x00000290
        /*07ec*/ 	.word	0x000000ff
        /*07f0*/ 	.word	0x0002d840
        /*07f4*/ 	.short	0x0100
        /*07f6*/ 	.byte	0x08
	.zero		1


	//   ....[4]....
        /*07f8*/ 	.word	0x000002a0
        /*07fc*/ 	.word	0x000000ff
        /*0800*/ 	.word	0x0002d838
        /*0804*/ 	.short	0x0100
        /*0806*/ 	.byte	0x08
	.zero		1


	//   ....[5]....
        /*0808*/ 	.word	0x000002b0
        /*080c*/ 	.word	0x000000ff
        /*0810*/ 	.word	0x0002d848
        /*0814*/ 	.short	0x0100
        /*0816*/ 	.byte	0x08
	.zero		1


	//   ....[6]....
        /*0818*/ 	.word	0x000003e0
        /*081c*/ 	.word	0x000000ff
        /*0820*/ 	.word	0x0002d850
        /*0824*/ 	.short	0x0100
        /*0826*/ 	.byte	0x08
	.zero		1


	//   ....[7]....
        /*0828*/ 	.word	0x000003f0
        /*082c*/ 	.word	0x000000ff
        /*0830*/ 	.word	0x0002d860
        /*0834*/ 	.short	0x0100
        /*0836*/ 	.byte	0x08
	.zero		1


	//   ....[8]....
        /*0838*/ 	.word	0x00000400
        /*083c*/ 	.word	0x000000ff
        /*0840*/ 	.word	0x0002d858
        /*0844*/ 	.short	0x0100
        /*0846*/ 	.byte	0x08
	.zero		1


	//   ....[9]....
        /*0848*/ 	.word	0x00000410
        /*084c*/ 	.word	0x000000ff
        /*0850*/ 	.word	0x0002d868
        /*0854*/ 	.short	0x0100
        /*0856*/ 	.byte	0x08
	.zero		1


	//   ....[10]....
        /*0858*/ 	.word	0x00000500
        /*085c*/ 	.word	0x000000ff
        /*0860*/ 	.word	0x0002d870
        /*0864*/ 	.short	0x0100
        /*0866*/ 	.byte	0x06
	.zero		1


	//   ....[11]....
        /*0868*/ 	.word	0x00000510
        /*086c*/ 	.word	0x000000ff
        /*0870*/ 	.word	0x0002d880
        /*0874*/ 	.short	0x0100
        /*0876*/ 	.byte	0x06
	.zero		1


	//   ....[12]....
        /*0878*/ 	.word	0x00000520
        /*087c*/ 	.word	0x000000ff
        /*0880*/ 	.word	0x0002d878
        /*0884*/ 	.short	0x0100
        /*0886*/ 	.byte	0x06
	.zero		1


	//   ....[13]....
        /*0888*/ 	.word	0x00000530
        /*088c*/ 	.word	0x000000ff
        /*0890*/ 	.word	0x0002d888
        /*0894*/ 	.short	0x0100
        /*0896*/ 	.byte	0x06
	.zero		1


	//   ....[14]....
        /*0898*/ 	.word	0x00000660
        /*089c*/ 	.word	0x000000ff
        /*08a0*/ 	.word	0x0002d890
        /*08a4*/ 	.short	0x0100
        /*08a6*/ 	.byte	0x08
	.zero		1


	//   ....[15]....
        /*08a8*/ 	.word	0x00000670
        /*08ac*/ 	.word	0x000000ff
        /*08b0*/ 	.word	0x0002d8a0
        /*08b4*/ 	.short	0x0100
        /*08b6*/ 	.byte	0x08
	.zero		1


	//   ....[16]....
        /*08b8*/ 	.word	0x00000680
        /*08bc*/ 	.word	0x000000ff
        /*08c0*/ 	.word	0x0002d898
        /*08c4*/ 	.short	0x0100
        /*08c6*/ 	.byte	0x08
	.zero		1


	//   ....[17]....
        /*08c8*/ 	.word	0x00000690
        /*08cc*/ 	.word	0x000000ff
        /*08d0*/ 	.word	0x0002d8a8
        /*08d4*/ 	.short	0x0100
        /*08d6*/ 	.byte	0x08
	.zero		1


	//   ....[18]....
        /*08d8*/ 	.word	0x000007d0
        /*08dc*/ 	.word	0x000000ff
        /*08e0*/ 	.word	0x0002d8b0
        /*08e4*/ 	.short	0x0100
        /*08e6*/ 	.byte	0x08
	.zero		1


	//   ....[19]....
        /*08e8*/ 	.word	0x000007e0
        /*08ec*/ 	.word	0x000000ff
        /*08f0*/ 	.word	0x0002d8c0
        /*08f4*/ 	.short	0x0100
        /*08f6*/ 	.byte	0x08
	.zero		1


	//   ....[20]....
        /*08f8*/ 	.word	0x000007f0
        /*08fc*/ 	.word	0x000000ff
        /*0900*/ 	.word	0x0002d8b8
        /*0904*/ 	.short	0x0100
        /*0906*/ 	.byte	0x08
	.zero		1


	//   ....[21]....
        /*0908*/ 	.word	0x00000800
        /*090c*/ 	.word	0x000000ff
        /*0910*/ 	.word	0x0002d8c8
        /*0914*/ 	.short	0x0100
        /*0916*/ 	.byte	0x08
	.zero		1


	//   ....[22]....
        /*0918*/ 	.word	0x00001c30
        /*091c*/ 	.word	0x000000ff
        /*0920*/ 	.word	0x0002d800
        /*0924*/ 	.short	0x010a
        /*0926*/ 	.byte	0x29
	.zero		1


	//   ....[23]....
        /*0928*/ 	.word	0x00001cb0
        /*092c*/ 	.word	0x00000006
        /*0930*/ 	.word	0x0002d830
        /*0934*/ 	.short	0x010a
        /*0936*/ 	.byte	0x3f
	.zero		1


	//   ....[24]....
        /*0938*/ 	.word	0x00001cf0
        /*093c*/ 	.word	0x00000006
        /*0940*/ 	.word	0x0002d830
        /*0944*/ 	.short	0x010a
        /*0946*/ 	.byte	0x3f
	.zero		1


	//   ....[25]....
        /*0948*/ 	.word	0x00002580
        /*094c*/ 	.word	0x000000ff
        /*0950*/ 	.word	0x00000000
        /*0954*/ 	.short	0x0101
        /*0956*/ 	.byte	0x06
	.zero		1


	//   ....[26]....
        /*0958*/ 	.word	0x00005980
        /*095c*/ 	.word	0x000000ff
        /*0960*/ 	.word	0x0002d830
        /*0964*/ 	.short	0x010a
        /*0966*/ 	.byte	0x06
	.zero		1


	//   ....[27]....
        /*0968*/ 	.word	0x000059c0
        /*096c*/ 	.word	0x000000ff
        /*0970*/ 	.word	0x0002d830
        /*0974*/ 	.short	0x010a
        /*0976*/ 	.byte	0x06
	.zero		1


	//   ....[28]....
        /*0978*/ 	.word	0x00005c90
        /*097c*/ 	.word	0x000000ff
        /*0980*/ 	.word	0x0002d850
        /*0984*/ 	.short	0x010a
        /*0986*/ 	.byte	0x06
	.zero		1


	//   ....[29]....
        /*0988*/ 	.word	0x00005cd0
        /*098c*/ 	.word	0x000000ff
        /*0990*/ 	.word	0x0002d850
        /*0994*/ 	.short	0x010a
        /*0996*/ 	.byte	0x06
	.zero		1


	//   ....[30]....
        /*0998*/ 	.word	0x000066c0
        /*099c*/ 	.word	0x000000ff
        /*09a0*/ 	.word	0x00000000
        /*09a4*/ 	.short	0x0101
        /*09a6*/ 	.byte	0x06
	.zero		1


	//   ....[31]....
        /*09a8*/ 	.word	0x00008d20
        /*09ac*/ 	.word	0x000000ff
        /*09b0*/ 	.word	0x00000000
        /*09b4*/ 	.short	0x0101
        /*09b6*/ 	.byte	0x06
	.zero		1


	//   ....[32]....
        /*09b8*/ 	.word	0x00009670
        /*09bc*/ 	.word	0x000000ff
        /*09c0*/ 	.word	0x0002d830
        /*09c4*/ 	.short	0x010a
        /*09c6*/ 	.byte	0x06
	.zero		1


	//   ....[33]....
        /*09c8*/ 	.word	0x000096b0
        /*09cc*/ 	.word	0x000000ff
        /*09d0*/ 	.word	0x0002d830
        /*09d4*/ 	.short	0x010a
        /*09d6*/ 	.byte	0x06
	.zero		1


	//   ....[34]....
        /*09d8*/ 	.word	0x00009980
        /*09dc*/ 	.word	0x000000ff
        /*09e0*/ 	.word	0x0002d850
        /*09e4*/ 	.short	0x010a
        /*09e6*/ 	.byte	0x06
	.zero		1


	//   ....[35]....
        /*09e8*/ 	.word	0x000099c0
        /*09ec*/ 	.word	0x000000ff
        /*09f0*/ 	.word	0x0002d850
        /*09f4*/ 	.short	0x010a
        /*09f6*/ 	.byte	0x06
	.zero		1


	//   ....[36]....
        /*09f8*/ 	.word	0x0000a360
        /*09fc*/ 	.word	0x000000ff
        /*0a00*/ 	.word	0x00000000
        /*0a04*/ 	.short	0x0101
        /*0a06*/ 	.byte	0x06
	.zero		1


	//   ....[37]....
        /*0a08*/ 	.word	0x0000b8c0
        /*0a0c*/ 	.word	0x000000ff
        /*0a10*/ 	.word	0x00000000
        /*0a14*/ 	.short	0x0101
        /*0a16*/ 	.byte	0x06
	.zero		1


	//   ....[38]....
        /*0a18*/ 	.word	0x0000bfd0
        /*0a1c*/ 	.word	0x000000ff
        /*0a20*/ 	.word	0x0002d830
        /*0a24*/ 	.short	0x010a
        /*0a26*/ 	.byte	0x06
	.zero		1


	//   ....[39]....
        /*0a28*/ 	.word	0x0000c010
        /*0a2c*/ 	.word	0x000000ff
        /*0a30*/ 	.word	0x0002d830
        /*0a34*/ 	.short	0x010a
        /*0a36*/ 	.byte	0x06
	.zero		1


	//   ....[40]....
        /*0a38*/ 	.word	0x0000c2e0
        /*0a3c*/ 	.word	0x000000ff
        /*0a40*/ 	.word	0x0002d850
        /*0a44*/ 	.short	0x010a
        /*0a46*/ 	.byte	0x06
	.zero		1


	//   ....[41]....
        /*0a48*/ 	.word	0x0000c320
        /*0a4c*/ 	.word	0x000000ff
        /*0a50*/ 	.word	0x0002d850
        /*0a54*/ 	.short	0x010a
        /*0a56*/ 	.byte	0x06
	.zero		1


	//   ....[42]....
        /*0a58*/ 	.word	0x0000ccd0
        /*0a5c*/ 	.word	0x000000ff
        /*0a60*/ 	.word	0x00000000
        /*0a64*/ 	.short	0x0101
        /*0a66*/ 	.byte	0x06
	.zero		1


	//   ....[43]....
        /*0a68*/ 	.word	0x0000f330
        /*0a6c*/ 	.word	0x000000ff
        /*0a70*/ 	.word	0x00000000
        /*0a74*/ 	.short	0x0101
        /*0a76*/ 	.byte	0x06
	.zero		1


	//   ....[44]....
        /*0a78*/ 	.word	0x0000f910
        /*0a7c*/ 	.word	0x000000ff
        /*0a80*/ 	.word	0x0002d850
        /*0a84*/ 	.short	0x010a
        /*0a86*/ 	.byte	0x08
	.zero		1


	//   ....[45]....
        /*0a88*/ 	.word	0x0000f950
        /*0a8c*/ 	.word	0x000000ff
        /*0a90*/ 	.word	0x0002d850
        /*0a94*/ 	.short	0x010a
        /*0a96*/ 	.byte	0x08
	.zero		1


	//   ....[46]....
        /*0a98*/ 	.word	0x0000ffe0
        /*0a9c*/ 	.word	0x000000ff
        /*0aa0*/ 	.word	0x00000000
        /*0aa4*/ 	.short	0x0101
        /*0aa6*/ 	.byte	0x08
	.zero		1


	//   ....[47]....
        /*0aa8*/ 	.word	0x00011260
        /*0aac*/ 	.word	0x000000ff
        /*0ab0*/ 	.word	0x00000000
        /*0ab4*/ 	.short	0x0101
        /*0ab6*/ 	.byte	0x04
	.zero		1


	//   ....[48]....
        /*0ab8*/ 	.word	0x00013ed0
        /*0abc*/ 	.word	0x00000002
        /*0ac0*/ 	.word	0x0002d840
        /*0ac4*/ 	.short	0x010a
        /*0ac6*/ 	.byte	0x3f
	.zero		1


	//   ....[49]....
        /*0ac8*/ 	.word	0x00014480
        /*0acc*/ 	.word	0x00000002
        /*0ad0*/ 	.word	0x0002d830
        /*0ad4*/ 	.short	0x0107
        /*0ad6*/ 	.byte	0x3f
	.zero		1


	//   ....[50]....
        /*0ad8*/ 	.word	0x00014550
        /*0adc*/ 	.word	0x00000002
        /*0ae0*/ 	.word	0x0002d830
        /*0ae4*/ 	.short	0x0101
        /*0ae6*/ 	.byte	0x3f
	.zero		1


	//   ....[51]....
        /*0ae8*/ 	.word	0x000150e0
        /*0aec*/ 	.word	0x00000016
        /*0af0*/ 	.word	0x0002d800
        /*0af4*/ 	.short	0x0107
        /*0af6*/ 	.byte	0x3f
	.zero		1


	//   ....[52]....
        /*0af8*/ 	.word	0x000151d0
        /*0afc*/ 	.word	0x00000016
        /*0b00*/ 	.word	0x0002d800
        /*0b04*/ 	.short	0x0101
        /*0b06*/ 	.byte	0x3f
	.zero		1


	//   ....[53]....
        /*0b08*/ 	.word	0x000151f0
        /*0b0c*/ 	.word	0x00000016
        /*0b10*/ 	.word	0x0002d820
        /*0b14*/ 	.short	0x010a
        /*0b16*/ 	.byte	0x3f
	.zero		1


	//   ....[54]....
        /*0b18*/ 	.word	0x00015610
        /*0b1c*/ 	.word	0x00000005
        /*0b20*/ 	.word	0x0002d840
        /*0b24*/ 	.short	0x010a
        /*0b26*/ 	.byte	0x3f
	.zero		1


	//   ....[55]....
        /*0b28*/ 	.word	0x00015aa0
        /*0b2c*/ 	.word	0x00000005
        /*0b30*/ 	.word	0x0002d830
        /*0b34*/ 	.short	0x0107
        /*0b36*/ 	.byte	0x3f
	.zero		1


	//   ....[56]....
        /*0b38*/ 	.word	0x00015b60
        /*0b3c*/ 	.word	0x00000005
        /*0b40*/ 	.word	0x0002d830
        /*0b44*/ 	.short	0x0101
        /*0b46*/ 	.byte	0x3f
	.zero		1


	//   ....[57]....
        /*0b48*/ 	.word	0x00015bc0
        /*0b4c*/ 	.word	0x00000005
        /*0b50*/ 	.word	0x0002d860
        /*0b54*/ 	.short	0x010a
        /*0b56*/ 	.byte	0x3f
	.zero		1


	//   ....[58]....
        /*0b58*/ 	.word	0x000160e0
        /*0b5c*/ 	.word	0x00000005
        /*0b60*/ 	.word	0x0002d850
        /*0b64*/ 	.short	0x0107
        /*0b66*/ 	.byte	0x3f
	.zero		1


	//   ....[59]....
        /*0b68*/ 	.word	0x000161d0
        /*0b6c*/ 	.word	0x00000005
        /*0b70*/ 	.word	0x0002d850
        /*0b74*/ 	.short	0x0101
        /*0b76*/ 	.byte	0x3f
	.zero		1


	//   ....[60]....
        /*0b78*/ 	.word	0x000163f0
        /*0b7c*/ 	.word	0x00000000
        /*0b80*/ 	.word	0x0002d860
        /*0b84*/ 	.short	0x010a
        /*0b86*/ 	.byte	0x3f
	.zero		1


	//   ....[61]....
        /*0b88*/ 	.word	0x00016870
        /*0b8c*/ 	.word	0x00000000
        /*0b90*/ 	.word	0x0002d850
        /*0b94*/ 	.short	0x0107
        /*0b96*/ 	.byte	0x3f
	.zero		1


	//   ....[62]....
        /*0b98*/ 	.word	0x00016940
        /*0b9c*/ 	.word	0x00000000
        /*0ba0*/ 	.word	0x0002d850
        /*0ba4*/ 	.short	0x0101
        /*0ba6*/ 	.byte	0x3f
	.zero		1


	//   ....[63]....
        /*0ba8*/ 	.word	0x00017660
        /*0bac*/ 	.word	0x00000005
        /*0bb0*/ 	.word	0x0002d820
        /*0bb4*/ 	.short	0x010a
        /*0bb6*/ 	.byte	0x3f
	.zero		1


	//   ....[64]....
        /*0bb8*/ 	.word	0x000177e0
        /*0bbc*/ 	.word	0x00000003
        /*0bc0*/ 	.word	0x0002d840
        /*0bc4*/ 	.short	0x010a
        /*0bc6*/ 	.byte	0x3f
	.zero		1


	//   ....[65]....
        /*0bc8*/ 	.word	0x00017880
        /*0bcc*/ 	.word	0x00000019
        /*0bd0*/ 	.word	0x0002d840
        /*0bd4*/ 	.short	0x010a
        /*0bd6*/ 	.byte	0x3f
	.zero		1


	//   ....[66]....
        /*0bd8*/ 	.word	0x000178c0
        /*0bdc*/ 	.word	0x00000003
        /*0be0*/ 	.word	0x0002d860
        /*0be4*/ 	.short	0x010a
        /*0be6*/ 	.byte	0x3f
	.zero		1


	//   ....[67]....
        /*0be8*/ 	.word	0x00017900
        /*0bec*/ 	.word	0x00000019
        /*0bf0*/ 	.word	0x0002d860
        /*0bf4*/ 	.short	0x010a
        /*0bf6*/ 	.byte	0x3f
	.zero		1


	//   ....[68]....
        /*0bf8*/ 	.word	0x00017970
        /*0bfc*/ 	.word	0x00000003
        /*0c00*/ 	.word	0x0002d800
        /*0c04*/ 	.short	0x010a
        /*0c06*/ 	.byte	0x3f
	.zero		1


	//   ....[69]....
        /*0c08*/ 	.word	0x000179c0
        /*0c0c*/ 	.word	0x00000006
        /*0c10*/ 	.word	0x0002d830
        /*0c14*/ 	.short	0x010a
        /*0c16*/ 	.byte	0x3f
	.zero		1


	//   ....[70]....
        /*0c18*/ 	.word	0x00017a20
        /*0c1c*/ 	.word	0x00000007
        /*0c20*/ 	.word	0x0002d830
        /*0c24*/ 	.short	0x010a
        /*0c26*/ 	.byte	0x3f
	.zero		1


	//   ....[71]....
        /*0c28*/ 	.word	0x00017a80
        /*0c2c*/ 	.word	0x00000007
        /*0c30*/ 	.word	0x0002d850
        /*0c34*/ 	.short	0x010a
        /*0c36*/ 	.byte	0x3f
	.zero		1


	//   ....[72]....
        /*0c38*/ 	.word	0x00017ae0
        /*0c3c*/ 	.word	0x00000007
        /*0c40*/ 	.word	0x0002d830
        /*0c44*/ 	.short	0x010a
        /*0c46*/ 	.byte	0x3f
	.zero		1


	//   ....[73]....
        /*0c48*/ 	.word	0x00017b40
        /*0c4c*/ 	.word	0x00000007
        /*0c50*/ 	.word	0x0002d850
        /*0c54*/ 	.short	0x010a
        /*0c56*/ 	.byte	0x3f
	.zero		1


	//   ....[74]....
        /*0c58*/ 	.word	0x00017ba0
        /*0c5c*/ 	.word	0x00000008
        /*0c60*/ 	.word	0x0002d830
        /*0c64*/ 	.short	0x010a
        /*0c66*/ 	.byte	0x3f
	.zero		1


	//   ....[75]....
        /*0c68*/ 	.word	0x00017c00
        /*0c6c*/ 	.word	0x00000008
        /*0c70*/ 	.word	0x0002d850
        /*0c74*/ 	.short	0x010a
        /*0c76*/ 	.byte	0x3f
	.zero		1


	//   ....[76]....
        /*0c78*/ 	.word	0x00017c60
        /*0c7c*/ 	.word	0x00000004
        /*0c80*/ 	.word	0x0002d850
        /*0c84*/ 	.short	0x010a
        /*0c86*/ 	.byte	0x3f
	.zero		1


	//   ....[77]....
        /*0c88*/ 	.word	0x00017d80
        /*0c8c*/ 	.word	0x00000002
        /*0c90*/ 	.word	0x0002d840
        /*0c94*/ 	.short	0x010a
        /*0c96*/ 	.byte	0x3f
	.zero		1


	//   ....[78]....
        /*0c98*/ 	.word	0x00018b60
        /*0c9c*/ 	.word	0x00000016
        /*0ca0*/ 	.word	0x0002d820
        /*0ca4*/ 	.short	0x010a
        /*0ca6*/ 	.byte	0x3f
	.zero		1


	//   ....[79]....
        /*0ca8*/ 	.word	0x00018bb0
        /*0cac*/ 	.word	0x00000005
        /*0cb0*/ 	.word	0x0002d840
        /*0cb4*/ 	.short	0x010a
        /*0cb6*/ 	.byte	0x3f
	.zero		1


	//   ....[80]....
        /*0cb8*/ 	.word	0x00019150
        /*0cbc*/ 	.word	0x00000005
        /*0cc0*/ 	.word	0x0002d860
        /*0cc4*/ 	.short	0x010a
        /*0cc6*/ 	.byte	0x3f
	.zero		1


	//   ....[81]....
        /*0cc8*/ 	.word	0x00019730
        /*0ccc*/ 	.word	0x00000000
        /*0cd0*/ 	.word	0x0002d860
        /*0cd4*/ 	.short	0x010a
        /*0cd6*/ 	.byte	0x3f
	.zero		1


	//   ....[82]....
        /*0cd8*/ 	.word	0x0001a680
        /*0cdc*/ 	.word	0x00000005
        /*0ce0*/ 	.word	0x0002d820
        /*0ce4*/ 	.short	0x010a
        /*0ce6*/ 	.byte	0x3f
	.zero		1


	//   ....[83]....
        /*0ce8*/ 	.word	0x0001a820
        /*0cec*/ 	.word	0x00000003
        /*0cf0*/ 	.word	0x0002d840
        /*0cf4*/ 	.short	0x010a
        /*0cf6*/ 	.byte	0x3f
	.zero		1


	//   ....[84]....
        /*0cf8*/ 	.word	0x0001a870
        /*0cfc*/ 	.word	0x00000019
        /*0d00*/ 	.word	0x0002d840
        /*0d04*/ 	.short	0x010a
        /*0d06*/ 	.byte	0x3f
	.zero		1


	//   ....[85]....
        /*0d08*/ 	.word	0x0001a8c0
        /*0d0c*/ 	.word	0x00000003
        /*0d10*/ 	.word	0x0002d860
        /*0d14*/ 	.short	0x010a
        /*0d16*/ 	.byte	0x3f
	.zero		1


	//----- nvinfo : EIATTR_NUM_MBARRIERS
	.align		4
.L_1233:
        /*0d18*/ 	.byte	0x03, 0x38
        /*0d1a*/ 	.short	0x0016


	//----- nvinfo : EIATTR_EXIT_INSTR_OFFSETS
	.align		4
        /*0d1c*/ 	.byte	0x04, 0x1c
        /*0d1e*/ 	.short	(.L_1235 - .L_1234)


	//   ....[0]....
.L_1234:
        /*0d20*/ 	.word	0x000009b0


	//   ....[1]....
        /*0d24*/ 	.word	0x00011eb0


	//   ....[2]....
        /*0d28*/ 	.word	0x00017950


	//----- nvinfo : EIATTR_MAX_THREADS
	.align		4
.L_1235:
        /*0d2c*/ 	.byte	0x04, 0x05
        /*0d2e*/ 	.short	(.L_1237 - .L_1236)
.L_1236:
        /*0d30*/ 	.word	0x00000200
        /*0d34*/ 	.word	0x00000001
        /*0d38*/ 	.word	0x00000001


	//----- nvinfo : EIATTR_CRS_STACK_SIZE
	.align		4
.L_1237:
        /*0d3c*/ 	.byte	0x04, 0x1e
        /*0d3e*/ 	.short	(.L_1239 - .L_1238)
.L_1238:
        /*0d40*/ 	.word	0x00000000


	//----- nvinfo : EIATTR_CBANK_PARAM_SIZE
	.align		4
.L_1239:
        /*0d44*/ 	.byte	0x03, 0x19
        /*0d46*/ 	.short	0x0af0


	//----- nvinfo : EIATTR_PARAM_CBANK
	.align		4
        /*0d48*/ 	.byte	0x04, 0x0a
        /*0d4a*/ 	.short	(.L_1241 - .L_1240)
	.align		4
.L_1240:
        /*0d4c*/ 	.word	index@(.nv.constant0._ZN7cutlass13device_kernelIN5flash11enable_sm90INS1_16FlashAttnFwdSm90INS1_25CollectiveMainloopFwdSm90ILi2EN4cute5tupleIJNS5_1CILi1EEES8_S8_EEENS6_IJNS7_ILi192EEENS7_ILi128EEENS7_ILi96EEEEEELi96ENS_10bfloat16_tEfNS_4arch4Sm90ELb0ELb1ELb1ELb1ELb1ELb0ELb0ELb0ELb1ELb1ELb0ELb0EEENS1_21CollectiveEpilogueFwdINS6_IJSA_SC_SB_EEES9_SE_SG_Li384ELb1ELb1ELb0ELb0EEENS1_36VarlenDynamicPersistentTileSchedulerILi192ELi128ELi384ELi128ELb0ELb1ELb1ELb1ELb0ELb1EEEEEEEEEvNT_6ParamsE)
        /*0d50*/ 	.short	0x0210
        /*0d52*/ 	.short	0x0af0


	//----- nvinfo : EIATTR_SW_WAR
	.align		4
.L_1241:
        /*0d54*/ 	.byte	0x04, 0x36
        /*0d56*/ 	.short	(.L_1243 - .L_1242)
.L_1242:
        /*0d58*/ 	.word	0x00000008
.L_1243:


//--------------------- .nv.info._ZN7cutlass13device_kernelIN5flash11enable_sm90INS1_16FlashAttnFwdSm90INS1_25CollectiveMainloopFwdSm90ILi2EN4cute5tupleIJNS5_1CILi1EEES8_S8_EEENS6_IJNS7_ILi192EEENS7_ILi128EEENS7_ILi96EEEEEELi96ENS_10bfloat16_tEfNS_4arch4Sm90ELb0ELb1ELb1ELb1ELb1ELb1ELb0ELb0ELb1ELb1ELb0ELb0EEENS1_21CollectiveEpilogueFwdINS6_IJSA_SC_SB_EEES9_SE_SG_Li384ELb1ELb1ELb0ELb0EEENS1_36VarlenDynamicPersistentTileSchedulerILi192ELi128ELi384ELi128ELb0ELb1ELb1ELb1ELb0ELb1EEEEEEEEEvNT_6ParamsE --------------------------
	.section	.nv.info._ZN7cutlass13device_kernelIN5flash11enable_sm90INS1_16FlashAttnFwdSm90INS1_25CollectiveMainloopFwdSm90ILi2EN4cute5tupleIJNS5_1CILi1EEES8_S8_EEENS6_IJNS7_ILi192EEENS7_ILi128EEENS7_ILi96EEEEEELi96ENS_10bfloat16_tEfNS_4arch4Sm90ELb0ELb1ELb1ELb1ELb1ELb1ELb0ELb0ELb1ELb1ELb0ELb0EEENS1_21CollectiveEpilogueFwdINS6_IJSA_SC_SB_EEES9_SE_SG_Li384ELb1ELb1ELb0ELb0EEENS1_36VarlenDynamicPersistentTileSchedulerILi192ELi128ELi384ELi128ELb0ELb1ELb1ELb1ELb0ELb1EEEEEEEEEvNT_6ParamsE,"",@"SHT_CUDA_INFO"
	.sectionflags	@""
	.align	4


	//----- nvinfo : EIATTR_CUDA_API_VERSION
	.align		4
        /*0000*/ 	.byte	0x04, 0x37
        /*0002*/ 	.short	(.L_1245 - .L_1244)
.L_1244:
        /*0004*/ 	.word	0x00000082


	//----- nvinfo : EIATTR_KPARAM_INFO
	.align		4
.L_1245:
        /*0008*/ 	.byte	0x04, 0x17
        /*000a*/ 	.short	(.L_1247 - .L_1246)
.L_1246:
        /*000c*/ 	.word	0x00000000
        /*0010*/ 	.short	0x0000
        /*0012*/ 	.short	0x0070
        /*0014*/ 	.byte	0x00, 0xf0, 0x01, 0x2a


	//----- nvinfo : EIATTR_SPARSE_MMA_MASK
	.align		4
.L_1247:
        /*0018*/ 	.byte	0x03, 0x50
        /*001a*/ 	.short	0x0000


	//----- nvinfo : EIATTR_MAXREG_COUNT
	.align		4
        /*001c*/ 	.byte	0x03, 0x1b
        /*001e*/ 	.short	0x0080


	//----- nvinfo : EIATTR_NUM_BARRIERS
	.align		4
        /*0020*/ 	.byte	0x02, 0x4c
        /*0022*/ 	.byte	0x10
	.zero		1


	//----- nvinfo : EIATTR_EXTERNS
	.align		4
        /*0024*/ 	.byte	0x04, 0x0f
        /*0026*/ 	.short	(.L_1249 - .L_1248)


	//   ....[0]....
	.align		4
.L_1248:
        /*0028*/ 	.word	index@(__assertfail)


	//----- nvinfo : EIATTR_ANNOTATIONS
	.align		4
.L_1249:
        /*002c*/ 	.byte	0x04, 0x55
        /*002e*/ 	.short	(.L_1251 - .L_1250)


	//   ....[0]....
.L_1250:
        /* <DEDUP_REMOVED lines=124> */


	//----- nvinfo : EIATTR_MERCURY_ISA_VERSION
	.align		4
.L_1251:
        /*07d8*/ 	.byte	0x03, 0x5f
        /*07da*/ 	.short	0x0101


	//----- nvinfo : EIATTR_UNUSED_LOAD_BYTE_OFFSET
	.align		4
        /*07dc*/ 	.byte	0x04, 0x44
        /*07de*/ 	.short	(.L_1253 - .L_1252)


	//   ....[0]....
.L_1252:
        /*07e0*/ 	.word	0x00000a90
        /*07e4*/ 	.word	0x0000fff0


	//   ....[1]....
        /*07e8*/ 	.word	0x0001bbe0
        /*07ec*/ 	.word	0x0000fff0


	//----- nvinfo : EIATTR_INT_WARP_WIDE_INSTR_OFFSETS
	.align		4
.L_1253:
        /*07f0*/ 	.byte	0x04, 0x31
        /*07f2*/ 	.short	(.L_1255 - .L_1254)


	//   ....[0]....
.L_1254:
        /*07f4*/ 	.word	0x00000130


	//   ....[1]....
        /*07f8*/ 	.word	0x00000170


	//   ....[2]....
        /*07fc*/ 	.word	0x000001e0


	//   ....[3]....
        /*0800*/ 	.word	0x00020930


	//   ....[4]....
        /*0804*/ 	.word	0x000209c0


	//   ....[5]....
        /*0808*/ 	.word	0x000236f0


	//   ....[6]....
        /*080c*/ 	.word	0x00023780


	//----- nvinfo : EIATTR_COOP_GROUP_MASK_REGIDS
	.align		4
.L_1255:
        /*0810*/ 	.byte	0x04, 0x29
        /*0812*/ 	.short	(.L_1257 - .L_1256)


	//   ....[0]....
.L_1256:
        /*0814*/ 	.word	0xffffffff


	//   ....[1]....
        /*0818*/ 	.word	0xffffffff


	//   ....[2]....
        /*081c*/ 	.word	0xffffffff


	//   ....[3]....
        /*0820*/ 	.word	0xffffffff


	//   ....[4]....
        /*0824*/ 	.word	0xffffffff


	//   ....[5]....
        /*0828*/ 	.word	0xffffffff


	//   ....[6]....
        /*082c*/ 	.word	0xffffffff


	//   ....[7]....
        /*0830*/ 	.word	0xffffffff


	//   ....[8]....
        /*0834*/ 	.word	0xffffffff


	//   ....[9]....
        /*0838*/ 	.word	0xffffffff


	//   ....[10]....
        /*083c*/ 	.word	0xffffffff


	//   ....[11]....
        /*0840*/ 	.word	0xffffffff


	//   ....[12]....
        /*0844*/ 	.word	0xffffffff


	//   ....[13]....
        /*0848*/ 	.word	0xffffffff


	//   ....[14]....
        /*084c*/ 	.word	0xffffffff


	//   ....[15]....
        /*0850*/ 	.word	0xffffffff


	//   ....[16]....
        /*0854*/ 	.word	0xffffffff


	//   ....[17]....
        /*0858*/ 	.word	0xffffffff


	//   ....[18]....
        /*085c*/ 	.word	0xffffffff


	//   ....[19]....
        /*0860*/ 	.word	0xffffffff


	//   ....[20]....
        /*0864*/ 	.word	0xffffffff


	//   ....[21]....
        /*0868*/ 	.word	0xffffffff


	//   ....[22]....
        /*086c*/ 	.word	0xffffffff


	//   ....[23]....
        /*0870*/ 	.word	0xffffffff


	//   ....[24]....
        /*0874*/ 	.word	0xffffffff


	//   ....[25]....
        /*0878*/ 	.word	0xffffffff


	//   ....[26]....
        /*087c*/ 	.word	0xffffffff


	//   ....[27]....
        /*0880*/ 	.word	0xffffffff


	//   ....[28]....
        /*0884*/ 	.word	0xffffffff


	//   ....[29]....
        /*0888*/ 	.word	0xffffffff


	//   ....[30]....
        /*088c*/ 	.word	0xffffffff


	//   ....[31]....
        /*0890*/ 	.word	0xffffffff


	//   ....[32]....
        /*0894*/ 	.word	0xffffffff


	//   ....[33]....
        /*0898*/ 	.word	0xffffffff


	//   ....[34]....
        /*089c*/ 	.word	0xffffffff


	//   ....[35]....
        /*08a0*/ 	.word	0xffffffff


	//   ....[36]....
        /*08a4*/ 	.word	0xffffffff


	//   ....[37]....
        /*08a8*/ 	.word	0xffffffff


	//   ....[38]....
        /*08ac*/ 	.word	0xffffffff


	//   ....[39]....
        /*08b0*/ 	.word	0xffffffff


	//   ....[40]....
        /*08b4*/ 	.word	0xffffffff


	//   ....[41]....
        /*08b8*/ 	.word	0xffffffff


	//   ....[42]....
        /*08bc*/ 	.word	0xffffffff


	//   ....[43]....
        /*08c0*/ 	.word	0xffffffff


	//   ....[44]....
        /*08c4*/ 	.word	0xffffffff


	//   ....[45]....
        /*08c8*/ 	.word	0xffffffff


	//   ....[46]....
        /*08cc*/ 	.word	0xffffffff


	//   ....[47]....
        /*08d0*/ 	.word	0xffffffff


	//   ....[48]....
        /*08d4*/ 	.word	0xffffffff


	//   ....[49]....
        /*08d8*/ 	.word	0xffffffff


	//   ....[50]....
        /*08dc*/ 	.word	0xffffffff


	//   ....[51]....
        /*08e0*/ 	.word	0xffffffff


	//   ....[52]....
        /*08e4*/ 	.word	0xffffffff


	//   ....[53]....
        /*08e8*/ 	.word	0xffffffff


	//   ....[54]....
        /*08ec*/ 	.word	0xffffffff


	//   ....[55]....
        /*08f0*/ 	.word	0xffffffff


	//   ....[56]....
        /*08f4*/ 	.word	0xffffffff


	//   ....[57]....
        /*08f8*/ 	.word	0xffffffff


	//   ....[58]....
        /*08fc*/ 	.word	0xffffffff


	//   ....[59]....
        /*0900*/ 	.word	0xffffffff


	//   ....[60]....
        /*0904*/ 	.word	0xffffffff


	//   ....[61]....
        /*0908*/ 	.word	0xffffffff


	//   ....[62]....
        /*090c*/ 	.word	0xffffffff


	//   ....[63]....
        /*0910*/ 	.word	0xffffffff


	//   ....[64]....
        /*0914*/ 	.word	0xffffffff


	//   ....[65]....
        /*0918*/ 	.word	0xffffffff


	//   ....[66]....
        /*091c*/ 	.word	0xffffffff


	//   ....[67]....
        /*0920*/ 	.word	0xffffffff


	//   ....[68]....
        /*0924*/ 	.word	0xffffffff


	//   ....[69]....
        /*0928*/ 	.word	0xffffffff


	//   ....[70]....
        /*092c*/ 	.word	0xffffffff


	//   ....[71]....
        /*0930*/ 	.word	0xffffffff


	//   ....[72]....
        /*0934*/ 	.word	0xffffffff


	//   ....[73]....
        /*0938*/ 	.word	0xffffffff


	//   ....[74]....
        /*093c*/ 	.word	0xffffffff


	//   ....[75]....
        /*0940*/ 	.word	0xffffffff


	//   ....[76]....
        /*0944*/ 	.word	0xffffffff


	//   ....[77]....
        /*0948*/ 	.word	0xffffffff


	//   ....[78]....
        /*094c*/ 	.word	0xffffffff


	//   ....[79]....
        /*0950*/ 	.word	0xffffffff


	//   ....[80]....
        /*0954*/ 	.word	0xffffffff


	//   ....[81]....
        /*0958*/ 	.word	0xffffffff


	//   ....[82]....
        /*095c*/ 	.word	0xffffffff


	//   ....[83]....
        /*0960*/ 	.word	0xffffffff


	//   ....[84]....
        /*0964*/ 	.word	0xffffffff


	//   ....[85]....
        /*0968*/ 	.word	0xffffffff


	//   ....[86]....
        /*096c*/ 	.word	0xffffffff


	//   ....[87]....
        /*0970*/ 	.word	0xffffffff


	//   ....[88]....
        /*0974*/ 	.word	0xffffffff


	//   ....[89]....
        /*0978*/ 	.word	0xffffffff


	//   ....[90]....
        /*097c*/ 	.word	0xffffffff


	//   ....[91]....
        /*0980*/ 	.word	0xffffffff


	//   ....[92]....
        /*0984*/ 	.word	0xffffffff


	//   ....[93]....
        /*0988*/ 	.word	0xffffffff


	//   ....[94]....
        /*098c*/ 	.word	0xffffffff


	//   ....[95]....
        /*0990*/ 	.word	0xffffffff


	//   ....[96]....
        /*0994*/ 	.word	0xffffffff


	//   ....[97]....
        /*0998*/ 	.word	0xffffffff


	//   ....[98]....
        /*099c*/ 	.word	0xffffffff


	//   ....[99]....
        /*09a0*/ 	.word	0xffffffff


	//   ....[100]....
        /*09a4*/ 	.word	0xffffffff


	//   ....[101]....
        /*09a8*/ 	.word	0xffffffff


	//   ....[102]....
        /*09ac*/ 	.word	0xffffffff


	//   ....[103]....
        /*09b0*/ 	.word	0xffffffff


	//   ....[104]....
        /*09b4*/ 	.word	0xffffffff


	//   ....[105]....
        /*09b8*/ 	.word	0xffffffff


	//   ....[106]....
        /*09bc*/ 	.word	0xffffffff


	//   ....[107]....
        /*09c0*/ 	.word	0xffffffff


	//   ....[108]....
        /*09c4*/ 	.word	0xffffffff


	//   ....[109]....
        /*09c8*/ 	.word	0xffffffff


	//   ....[110]....
        /*09cc*/ 	.word	0xffffffff


	//   ....[111]....
        /*09d0*/ 	.word	0xffffffff


	//   ....[112]....
        /*09d4*/ 	.word	0xffffffff


	//   ....[113]....
        /*09d8*/ 	.word	0xffffffff


	//   ....[114]....
        /*09dc*/ 	.word	0xffffffff


	//   ....[115]....
        /*09e0*/ 	.word	0xffffffff


	//   ....[116]....
        /*09e4*/ 	.word	0xffffffff


	//   ....[117]....
        /*09e8*/ 	.word	0xffffffff


	//   ....[118]....
        /*09ec*/ 	.word	0xffffffff


	//   ....[119]....
        /*09f0*/ 	.word	0xffffffff


	//   ....[120]....
        /*09f4*/ 	.word	0xffffffff


	//   ....[121]....
        /*09f8*/ 	.word	0xffffffff


	//   ....[122]....
        /*09fc*/ 	.word	0xffffffff


	//   ....[123]....
        /*0a00*/ 	.word	0xffffffff


	//   ....[124]....
        /*0a04*/ 	.word	0xffffffff


	//   ....[125]....
        /*0a08*/ 	.word	0xffffffff


	//   ....[126]....
        /*0a0c*/ 	.word	0xffffffff


	//   ....[127]....
        /*0a10*/ 	.word	0xffffffff


	//   ....[128]....
        /*0a14*/ 	.word	0xffffffff


	//   ....[129]....
        /*0a18*/ 	.word	0xffffffff


	//   ....[130]....
        /*0a1c*/ 	.word	0xffffffff


	//   ....[131]....
        /*0a20*/ 	.word	0xffffffff


	//   ....[132]....
        /*0a24*/ 	.word	0xffffffff


	//   ....[133]....
        /*0a28*/ 	.word	0xffffffff


	//   ....[134]....
        /*0a2c*/ 	.word	0xffffffff


	//   ....[135]....
        /*0a30*/ 	.word	0xffffffff


	//   ....[136]....
        /*0a34*/ 	.word	0xffffffff


	//   ....[137]....
        /*0a38*/ 	.word	0xffffffff


	//   ....[138]....
        /*0a3c*/ 	.word	0xffffffff


	//   ....[139]....
        /*0a40*/ 	.word	0xffffffff


	//   ....[140]....
        /*0a44*/ 	.word	0xffffffff


	//   ....[141]....
        /*0a48*/ 	.word	0xffffffff


	//   ....[142]....
        /*0a4c*/ 	.word	0xffffffff


	//   ....[143]....
        /*0a50*/ 	.word	0xffffffff


	//   ....[144]....
        /*0a54*/ 	.word	0xffffffff


	//   ....[145]....
        /*0a58*/ 	.word	0x0500000f


	//   ....[146]....
        /*0a5c*/ 	.word	0x0500000f


	//   ....[147]....
        /*0a60*/ 	.word	0x0500000f


	//   ....[148]....
        /*0a64*/ 	.word	0x0500000f


	//   ....[149]....
        /*0a68*/ 	.word	0x0500000f


	//   ....[150]....
        /*0a6c*/ 	.word	0x0500000f


	//   ....[151]....
        /*0a70*/ 	.word	0x0500000f


	//   ....[152]....
        /*0a74*/ 	.word	0x0500000f


	//   ....[153]....
        /*0a78*/ 	.word	0x0500000f


	//   ....[154]....
        /*0a7c*/ 	.word	0x0500000f


	//   ....[155]....
        /*0a80*/ 	.word	0x0500000f


	//   ....[156]....
        /*0a84*/ 	.word	0x0500000f


	//   ....[157]....
        /*0a88*/ 	.word	0x0500000f


	//   ....[158]....
        /*0a8c*/ 	.word	0x0500000f


	//   ....[159]....
        /*0a90*/ 	.word	0x0500000f


	//   ....[160]....
        /*0a94*/ 	.word	0x0500000f


	//   ....[161]....
        /*0a98*/ 	.word	0x0500000f


	//   ....[162]....
        /*0a9c*/ 	.word	0x0500000f


	//   ....[163]....
        /*0aa0*/ 	.word	0x0500000f


	//   ....[164]....
        /*0aa4*/ 	.word	0x0500000f


	//   ....[165]....
        /*0aa8*/ 	.word	0x0500000f


	//   ....[166]....
        /*0aac*/ 	.word	0x0500000f


	//   ....[167]....
        /*0ab0*/ 	.word	0x0500000f


	//   ....[168]....
        /*0ab4*/ 	.word	0x0500000f


	//   ....[169]....
        /*0ab8*/ 	.word	0x0500000f


	//   ....[170]....
        /*0abc*/ 	.word	0x0500000f


	//   ....[171]....
        /*0ac0*/ 	.word	0x0500000f


	//   ....[172]....
        /*0ac4*/ 	.word	0x0500000f


	//   ....[173]....
        /*0ac8*/ 	.word	0x0500000f


	//   ....[174]....
        /*0acc*/ 	.word	0x0500000f


	//   ....[175]....
        /*0ad0*/ 	.word	0x0500000f


	//   ....[176]....
        /*0ad4*/ 	.word	0x0500000f


	//   ....[177]....
        /*0ad8*/ 	.word	0x0500000f


	//   ....[178]....
        /*0adc*/ 	.word	0x0500000f


	//   ....[179]....
        /*0ae0*/ 	.word	0x0500000f


	//   ....[180]....
        /*0ae4*/ 	.word	0x0500000f


	//   ....[181]....
        /*0ae8*/ 	.word	0x0500000f


	//   ....[182]....
        /*0aec*/ 	.word	0x0500000f


	//   ....[183]....
        /*0af0*/ 	.word	0x0500000f


	//   ....[184]....
        /*0af4*/ 	.word	0x0500000f


	//   ....[185]....
        /*0af8*/ 	.word	0x0500000f


	//   ....[186]....
        /*0afc*/ 	.word	0x0500000f


	//   ....[187]....
        /*0b00*/ 	.word	0x0500000f


	//   ....[188]....
        /*0b04*/ 	.word	0x0500000f


	//   ....[189]....
        /*0b08*/ 	.word	0x0500000f


	//   ....[190]....
        /*0b0c*/ 	.word	0x0500000f


	//   ....[191]....
        /*0b10*/ 	.word	0x0500000f


	//   ....[192]....
        /*0b14*/ 	.word	0x0500000f


	//   ....[193]....
        /*0b18*/ 	.word	0x0500000f


	//   ....[194]....
        /*0b1c*/ 	.word	0x0500000f


	//   ....[195]....
        /*0b20*/ 	.word	0x0500000f


	//   ....[196]....
        /*0b24*/ 	.word	0x0500000f


	//   ....[197]....
        /*0b28*/ 	.word	0x0500000f


	//   ....[198]....
        /*0b2c*/ 	.word	0x0500000f


	//   ....[199]....
        /*0b30*/ 	.word	0x0500000f


	//   ....[200]....
        /*0b34*/ 	.word	0x0500000f


	//   ....[201]....
        /*0b38*/ 	.word	0x0500000f


	//   ....[202]....
        /*0b3c*/ 	.word	0x0500000f


	//   ....[203]....
        /*0b40*/ 	.word	0x0500000f


	//   ....[204]....
        /*0b44*/ 	.word	0x0500000f


	//   ....[205]....
        /*0b48*/ 	.word	0x0500000f


	//   ....[206]....
        /*0b4c*/ 	.word	0x0500000f


	//   ....[207]....
        /*0b50*/ 	.word	0x0500000f


	//   ....[208]....
        /*0b54*/ 	.word	0x0500000f


	//   ....[209]....
        /*0b58*/ 	.word	0x0500000f


	//   ....[210]....
        /*0b5c*/ 	.word	0x0500000f


	//   ....[211]....
        /*0b60*/ 	.word	0x0500000f


	//   ....[212]....
        /*0b64*/ 	.word	0x0500000f


	//   ....[213]....
        /*0b68*/ 	.word	0x0500000f


	//   ....[214]....
        /*0b6c*/ 	.word	0x0500000f


	//   ....[215]....
        /*0b70*/ 	.word	0x0500000f


	//   ....[216]....
        /*0b74*/ 	.word	0x0500000f


	//   ....[217]....
        /*0b78*/ 	.word	0x0500000f


	//   ....[218]....
        /*0b7c*/ 	.word	0x0500000f


	//   ....[219]....
        /*0b80*/ 	.word	0x0500000f


	//   ....[220]....
        /*0b84*/ 	.word	0x0500000f


	//   ....[221]....
        /*0b88*/ 	.word	0x0500000f


	//   ....[222]....
        /*0b8c*/ 	.word	0x0500000f


	//   ....[223]....
        /*0b90*/ 	.word	0x0500000f


	//   ....[224]....
        /*0b94*/ 	.word	0x0500000f


	//   ....[225]....
        /*0b98*/ 	.word	0x0500000f


	//   ....[226]....
        /*0b9c*/ 	.word	0x0500000f


	//   ....[227]....
        /*0ba0*/ 	.word	0x0500000f


	//----- nvinfo : EIATTR_COOP_GROUP_INSTR_OFFSETS
	.align		4
.L_1257:
        /*0ba4*/ 	.byte	0x04, 0x28
        /*0ba6*/ 	.short	(.L_1259 - .L_1258)


	//   ....[0]....
.L_1258:
        /*0ba8*/ 	.word	0x00000070


	//   ....[1]....
        /*0bac*/ 	.word	0x00000140


	//   ....[2]....
        /*0bb0*/ 	.word	0x00000190


	//   ....[3]....
        /*0bb4*/ 	.word	0x000003c0


	//   ....[4]....
        /*0bb8*/ 	.word	0x00000520


	//   ....[5]....
        /*0bbc*/ 	.word	0x00000640


	//   ....[6]....
        /*0bc0*/ 	.word	0x000007a0


	//   ....[7]....
        /*0bc4*/ 	.word	0x00003520


	//   ....[8]....
        /*0bc8*/ 	.word	0x00003530


	//   ....[9]....
        /*0bcc*/ 	.word	0x00005260


	//   ....[10]....
        /*0bd0*/ 	.word	0x00005270


	//   ....[11]....
        /*0bd4*/ 	.word	0x00006d70


	//   ....[12]....
        /*0bd8*/ 	.word	0x00006d80


	//   ....[13]....
        /*0bdc*/ 	.word	0x000072d0


	//   ....[14]....
        /*0be0*/ 	.word	0x00007300


	//   ....[15]....
        /*0be4*/ 	.word	0x00007e00


	//   ....[16]....
        /*0be8*/ 	.word	0x000085c0


	//   ....[17]....
        /*0bec*/ 	.word	0x000085d0


	//   ....[18]....
        /*0bf0*/ 	.word	0x000085e0


	//   ....[19]....
        /*0bf4*/ 	.word	0x000085f0


	//   ....[20]....
        /*0bf8*/ 	.word	0x0000a580


	//   ....[21]....
        /*0bfc*/ 	.word	0x0000a590


	//   ....[22]....
        /*0c00*/ 	.word	0x0000a5a0


	//   ....[23]....
        /*0c04*/ 	.word	0x0000a5b0


	//   ....[24]....
        /*0c08*/ 	.word	0x0000d180


	//   ....[25]....
        /*0c0c*/ 	.word	0x0000d660


	//   ....[26]....
        /*0c10*/ 	.word	0x0000e840


	//   ....[27]....
        /*0c14*/ 	.word	0x0000e950


	//   ....[28]....
        /*0c18*/ 	.word	0x0000f1b0


	//   ....[29]....
        /*0c1c*/ 	.word	0x0000f230


	//   ....[30]....
        /*0c20*/ 	.word	0x0000fec0


	//   ....[31]....
        /*0c24*/ 	.word	0x00011470


	//   ....[32]....
        /*0c28*/ 	.word	0x00011900


	//   ....[33]....
        /*0c2c*/ 	.word	0x000128f0


	//   ....[34]....
        /*0c30*/ 	.word	0x000129f0


	//   ....[35]....
        /*0c34*/ 	.word	0x00012ec0


	//   ....[36]....
        /*0c38*/ 	.word	0x00012f40


	//   ....[37]....
        /*0c3c*/ 	.word	0x00014060


	//   ....[38]....
        /*0c40*/ 	.word	0x00015890


	//   ....[39]....
        /*0c44*/ 	.word	0x000158f0


	//   ....[40]....
        /*0c48*/ 	.word	0x00015cc0


	//   ....[41]....
        /*0c4c*/ 	.word	0x00015ce0


	//   ....[42]....
        /*0c50*/ 	.word	0x00017070


	//   ....[43]....
        /*0c54*/ 	.word	0x00018380


	//   ....[44]....
        /*0c58*/ 	.word	0x00018850


	//   ....[45]....
        /*0c5c*/ 	.word	0x00019410


	//   ....[46]....
        /*0c60*/ 	.word	0x00019510


	//   ....[47]....
        /*0c64*/ 	.word	0x00019f10


	//   ....[48]....
        /*0c68*/ 	.word	0x00019fb0


	//   ....[49]....
        /*0c6c*/ 	.word	0x0001aec0


	//   ....[50]....
        /*0c70*/ 	.word	0x0001b0c0


	//   ....[51]....
        /*0c74*/ 	.word	0x0001b0f0


	//   ....[52]....
        /*0c78*/ 	.word	0x0001b590


	//   ....[53]....
        /*0c7c*/ 	.word	0x0001b5d0


	//   ....[54]....
        /*0c80*/ 	.word	0x0001c5e0


	//   ....[55]....
        /*0c84*/ 	.word	0x0001c620


	//   ....[56]....
        /*0c88*/ 	.word	0x0001c650


	//   ....[57]....
        /*0c8c*/ 	.word	0x0001c660


	//   ....[58]....
        /*0c90*/ 	.word	0x0001cbc0


	//   ....[59]....
        /*0c94*/ 	.word	0x0001cbe0


	//   ....[60]....
        /*0c98*/ 	.word	0x0001cd00


	//   ....[61]....
        /*0c9c*/ 	.word	0x0001cd20


	//   ....[62]....
        /*0ca0*/ 	.word	0x0001d580


	//   ....[63]....
        /*0ca4*/ 	.word	0x0001d590


	//   ....[64]....
        /*0ca8*/ 	.word	0x0001d6f0


	//   ....[65]....
        /*0cac*/ 	.word	0x0001d700


	//   ....[66]....
        /*0cb0*/ 	.word	0x0001d8a0


	//   ....[67]....
        /*0cb4*/ 	.word	0x0001da70


	//   ....[68]....
        /*0cb8*/ 	.word	0x0001daa0


	//   ....[69]....
        /*0cbc*/ 	.word	0x0001dad0


	//   ....[70]....
        /*0cc0*/ 	.word	0x0001db00


	//   ....[71]....
        /*0cc4*/ 	.word	0x0001db30


	//   ....[72]....
        /*0cc8*/ 	.word	0x0001db60


	//   ....[73]....
        /*0ccc*/ 	.word	0x0001dcd0


	//   ....[74]....
        /*0cd0*/ 	.word	0x0001dd00


	//   ....[75]....
        /*0cd4*/ 	.word	0x0001dd30


	//   ....[76]....
        /*0cd8*/ 	.word	0x0001dd60


	//   ....[77]....
        /*0cdc*/ 	.word	0x0001dd90


	//   ....[78]....
        /*0ce0*/ 	.word	0x0001ddc0


	//   ....[79]....
        /*0ce4*/ 	.word	0x0001de60


	//   ....[80]....
        /*0ce8*/ 	.word	0x0001dec0


	//   ....[81]....
        /*0cec*/ 	.word	0x0001df60


	//   ....[82]....
        /*0cf0*/ 	.word	0x0001f050


	//   ....[83]....
        /*0cf4*/ 	.word	0x000215b0


	//   ....[84]....
        /*0cf8*/ 	.word	0x000215c0


	//   ....[85]....
        /*0cfc*/ 	.word	0x00021680


	//   ....[86]....
        /*0d00*/ 	.word	0x00021690


	//   ....[87]....
        /*0d04*/ 	.word	0x00021740


	//   ....[88]....
        /*0d08*/ 	.word	0x00021750


	//   ....[89]....
        /*0d0c*/ 	.word	0x00021760


	//   ....[90]....
        /*0d10*/ 	.word	0x00021770


	//   ....[91]....
        /*0d14*/ 	.word	0x00022180


	//   ....[92]....
        /*0d18*/ 	.word	0x00022190


	//   ....[93]....
        /*0d1c*/ 	.word	0x000221b0


	//   ....[94]....
        /*0d20*/ 	.word	0x00022260


	//   ....[95]....
        /*0d24*/ 	.word	0x00022290


	//   ....[96]....
        /*0d28*/ 	.word	0x000222b0


	//   ....[97]....
        /*0d2c*/ 	.word	0x00022330


	//   ....[98]....
        /*0d30*/ 	.word	0x00022340


	//   ....[99]....
        /*0d34*/ 	.word	0x00022410


	//   ....[100]....
        /*0d38*/ 	.word	0x00022450


	//   ....[101]....
        /*0d3c*/ 	.word	0x00022460


	//   ....[102]....
        /*0d40*/ 	.word	0x000224e0


	//   ....[103]....
        /*0d44*/ 	.word	0x00022ce0


	//   ....[104]....
        /*0d48*/ 	.word	0x00022cf0


	//   ....[105]....
        /*0d4c*/ 	.word	0x00022d10


	//   ....[106]....
        /*0d50*/ 	.word	0x00022d90


	//   ....[107]....
        /*0d54*/ 	.word	0x00022da0


	//   ....[108]....
        /*0d58*/ 	.word	0x00022e00


	//   ....[109]....
        /*0d5c*/ 	.word	0x00022e30


	//   ....[110]....
        /*0d60*/ 	.word	0x00022e70


	//   ....[111]....
        /*0d64*/ 	.word	0x00023120


	//   ....[112]....
        /*0d68*/ 	.word	0x00023140


	//   ....[113]....
        /*0d6c*/ 	.word	0x000231e0


	//   ....[114]....
        /*0d70*/ 	.word	0x000231f0


	//   ....[115]....
        /*0d74*/ 	.word	0x00023280


	//   ....[116]....
        /*0d78*/ 	.word	0x00023290


	//   ....[117]....
        /*0d7c*/ 	.word	0x000232a0


	//   ....[118]....
        /*0d80*/ 	.word	0x00023330


	//   ....[119]....
        /*0d84*/ 	.word	0x00023930


	//   ....[120]....
        /*0d88*/ 	.word	0x00023940


	//   ....[121]....
        /*0d8c*/ 	.word	0x000239d0


	//   ....[122]....
        /*0d90*/ 	.word	0x00023a70


	//   ....[123]....
        /*0d94*/ 	.word	0x00023a90


	//   ....[124]....
        /*0d98*/ 	.word	0x00023b10


	//   ....[125]....
        /*0d9c*/ 	.word	0x00023b30


	//   ....[126]....
        /*0da0*/ 	.word	0x00023b40


	//   ....[127]....
        /*0da4*/ 	.word	0x00023f40


	//   ....[128]....
        /*0da8*/ 	.word	0x00023f70


	//   ....[129]....
        /*0dac*/ 	.word	0x00023fb0


	//   ....[130]....
        /*0db0*/ 	.word	0x00023fe0


	//   ....[131]....
        /*0db4*/ 	.word	0x00024010


	//   ....[132]....
        /*0db8*/ 	.word	0x00024040


	//   ....[133]....
        /*0dbc*/ 	.word	0x00024070


	//   ....[134]....
        /*0dc0*/ 	.word	0x000240a0


	//   ....[135]....
        /*0dc4*/ 	.word	0x00024220


	//   ....[136]....
        /*0dc8*/ 	.word	0x00024250


	//   ....[137]....
        /*0dcc*/ 	.word	0x00024280


	//   ....[138]....
        /*0dd0*/ 	.word	0x000242b0


	//   ....[139]....
        /*0dd4*/ 	.word	0x000242e0


	//   ....[140]....
        /*0dd8*/ 	.word	0x00024310


	//   ....[141]....
        /*0ddc*/ 	.word	0x000243d0


	//   ....[142]....
        /*0de0*/ 	.word	0x000243f0


	//   ....[143]....
        /*0de4*/ 	.word	0x00024460


	//   ....[144]....
        /*0de8*/ 	.word	0x00024b00


	//   ....[145]....
        /*0dec*/ 	.word	0x00024e40


	//   ....[146]....
        /*0df0*/ 	.word	0x00024ed0


	//   ....[147]....
        /*0df4*/ 	.word	0x00024fc0


	//   ....[148]....
        /*0df8*/ 	.word	0x00025050


	//   ....[149]....
        /*0dfc*/ 	.word	0x00025130


	//   ....[150]....
        /*0e00*/ 	.word	0x000251c0


	//   ....[151]....
        /*0e04*/ 	.word	0x00025300


	//   ....[152]....
        /*0e08*/ 	.word	0x000253a0


	//   ....[153]....
        /*0e0c*/ 	.word	0x00025430


	//   ....[154]....
        /*0e10*/ 	.word	0x00025480


	//   ....[155]....
        /*0e14*/ 	.word	0x000254d0


	//   ....[156]....
        /*0e18*/ 	.word	0x000255a0


	//   ....[157]....
        /*0e1c*/ 	.word	0x00025630


	//   ....[158]....
        /*0e20*/ 	.word	0x00025680


	//   ....[159]....
        /*0e24*/ 	.word	0x000256d0


	//   ....[160]....
        /*0e28*/ 	.word	0x00025a30


	//   ....[161]....
        /*0e2c*/ 	.word	0x00025a80


	//   ....[162]....
        /*0e30*/ 	.word	0x00025b10


	//   ....[163]....
        /*0e34*/ 	.word	0x00025ba0


	//   ....[164]....
        /*0e38*/ 	.word	0x00025c60


	//   ....[165]....
        /*0e3c*/ 	.word	0x00025f40


	//   ....[166]....
        /*0e40*/ 	.word	0x00026030


	//   ....[167]....
        /*0e44*/ 	.word	0x000260c0


	//   ....[168]....
        /*0e48*/ 	.word	0x00026120


	//   ....[169]....
        /*0e4c*/ 	.word	0x00026240


	//   ....[170]....
        /*0e50*/ 	.word	0x000262a0


	//   ....[171]....
        /*0e54*/ 	.word	0x000263c0


	//   ....[172]....
        /*0e58*/ 	.word	0x00026420


	//   ....[173]....
        /*0e5c*/ 	.word	0x000264d0


	//   ....[174]....
        /*0e60*/ 	.word	0x000265f0


	//   ....[175]....
        /*0e64*/ 	.word	0x00026660


	//   ....[176]....
        /*0e68*/ 	.word	0x000266c0


	//   ....[177]....
        /*0e6c*/ 	.word	0x00026760


	//   ....[178]....
        /*0e70*/ 	.word	0x00026830


	//   ....[179]....
        /*0e74*/ 	.word	0x000268d0


	//   ....[180]....
        /*0e78*/ 	.word	0x000269b0


	//   ....[181]....
        /*0e7c*/ 	.word	0x00026a40


	//   ....[182]....
        /*0e80*/ 	.word	0x00026b10


	//   ....[183]....
        /*0e84*/ 	.word	0x00026ba0


	//   ....[184]....
        /*0e88*/ 	.word	0x00026c80


	//   ....[185]....
        /*0e8c*/ 	.word	0x00026d40


	//   ....[186]....
        /*0e90*/ 	.word	0x00026ec0


	//   ....[187]....
        /*0e94*/ 	.word	0x00026fa0


	//   ....[188]....
        /*0e98*/ 	.word	0x00027020


	//   ....[189]....
        /*0e9c*/ 	.word	0x00027100


	//   ....[190]....
        /*0ea0*/ 	.word	0x00027160


	//   ....[191]....
        /*0ea4*/ 	.word	0x00027230


	//   ....[192]....
        /*0ea8*/ 	.word	0x00027290


	//   ....[193]....
        /*0eac*/ 	.word	0x00027370


	//   ....[194]....
        /*0eb0*/ 	.word	0x00027460


	//   ....[195]....
        /*0eb4*/ 	.word	0x00027500


	//   ....[196]....
        /*0eb8*/ 	.word	0x00027560


	//   ....[197]....
        /*0ebc*/ 	.word	0x00027660


	//   ....[198]....
        /*0ec0*/ 	.word	0x000276c0


	//   ....[199]....
        /*0ec4*/ 	.word	0x000277c0


	//   ....[200]....
        /*0ec8*/ 	.word	0x00027820


	//   ....[201]....
        /*0ecc*/ 	.word	0x000278f0


	//   ....[202]....
        /*0ed0*/ 	.word	0x00027a40


	//   ....[203]....
        /*0ed4*/ 	.word	0x00027af0


	//   ....[204]....
        /*0ed8*/ 	.word	0x00027c00


	//   ....[205]....
        /*0edc*/ 	.word	0x00027ce0


	//   ....[206]....
        /*0ee0*/ 	.word	0x00027d40


	//   ....[207]....
        /*0ee4*/ 	.word	0x00027e30


	//   ....[208]....
        /*0ee8*/ 	.word	0x00027e90


	//   ....[209]....
        /*0eec*/ 	.word	0x00027f70


	//   ....[210]....
        /*0ef0*/ 	.word	0x00028000


	//   ....[211]....
        /*0ef4*/ 	.word	0x000280a0


	//   ....[212]....
        /*0ef8*/ 	.word	0x000281c0


	//   ....[213]....
        /*0efc*/ 	.word	0x00028230


	//   ....[214]....
        /*0f00*/ 	.word	0x000282a0


	//   ....[215]....
        /*0f04*/ 	.word	0x00028310


	//   ....[216]....
        /*0f08*/ 	.word	0x00028380


	//   ....[217]....
        /*0f0c*/ 	.word	0x00028400


	//   ....[218]....
        /*0f10*/ 	.word	0x00028490


	//   ....[219]....
        /*0f14*/ 	.word	0x00028520


	//   ....[220]....
        /*0f18*/ 	.word	0x00028590


	//   ....[221]....
        /*0f1c*/ 	.word	0x00028600


	//   ....[222]....
        /*0f20*/ 	.word	0x00028670


	//   ....[223]....
        /*0f24*/ 	.word	0x000286f0


	//   ....[224]....
        /*0f28*/ 	.word	0x00028760


	//   ....[225]....
        /*0f2c*/ 	.word	0x00028800


	//   ....[226]....
        /*0f30*/ 	.word	0x00028890


	//   ....[227]....
        /*0f34*/ 	.word	0x000289c0


	//----- nvinfo : EIATTR_REG_RECONFIG
	.align		4
.L_1259:
        /*0f38*/ 	.byte	0x01, 0x54
	.zero		2


	//----- nvinfo : EIATTR_SYSCALL_OFFSETS
	.align		4
        /*0f3c*/ 	.byte	0x04, 0x46
        /*0f3e*/ 	.short	(.L_1261 - .L_1260)


	//   ....[0]....
.L_1260:
        /*0f40*/ 	.word	0x00001e70


	//   ....[1]....
        /*0f44*/ 	.word	0x00001fc0


	//   ....[2]....
        /*0f48*/ 	.word	0x00008010


	//   ....[3]....
        /*0f4c*/ 	.word	0x00008330


	//   ....[4]....
        /*0f50*/ 	.word	0x00020b20


	//   ....[5]....
        /*0f54*/ 	.word	0x00020c70


	//   ....[6]....
        /*0f58*/ 	.word	0x00020d60


	//   ....[7]....
        /*0f5c*/ 	.word	0x00021bf0


	//----- nvinfo : EIATTR_MBARRIER_INSTR_OFFSETS
	.align		4
.L_1261:
        /*0f60*/ 	.byte	0x04, 0x39
        /*0f62*/ 	.short	(.L_1263 - .L_1262)


	//   ....[0]....
.L_1262:
        /*0f64*/ 	.word	0x00000270
        /*0f68*/ 	.word	0x000000ff
        /*0f6c*/ 	.word	0x0002d800
        /*0f70*/ 	.short	0x0100
        /*0f72*/ 	.byte	0x08
	.zero		1


	//   ....[1]....
        /*0f74*/ 	.word	0x00000280
        /*0f78*/ 	.word	0x000000ff
        /*0f7c*/ 	.word	0x0002d820
        /*0f80*/ 	.short	0x0100
        /*0f82*/ 	.byte	0x08
	.zero		1


	//   ....[2]....
        /*0f84*/ 	.word	0x00000370
        /*0f88*/ 	.word	0x000000ff
        /*0f8c*/ 	.word	0x0002d830
        /*0f90*/ 	.short	0x0100
        /*0f92*/ 	.byte	0x08
	.zero		1


	//   ....[3]....
        /*0f94*/ 	.word	0x00000380
        /*0f98*/ 	.word	0x000000ff
        /*0f9c*/ 	.word	0x0002d840
        /*0fa0*/ 	.short	0x0100
        /*0fa2*/ 	.byte	0x08
	.zero		1


	//   ....[4]....
        /*0fa4*/ 	.word	0x00000390
        /*0fa8*/ 	.word	0x000000ff
        /*0fac*/ 	.word	0x0002d838
        /*0fb0*/ 	.short	0x0100
        /*0fb2*/ 	.byte	0x08
	.zero		1


	//   ....[5]....
        /*0fb4*/ 	.word	0x000003a0
        /*0fb8*/ 	.word	0x000000ff
        /*0fbc*/ 	.word	0x0002d848
        /*0fc0*/ 	.short	0x0100
        /*0fc2*/ 	.byte	0x08
	.zero		1


	//   ....[6]....
        /*0fc4*/ 	.word	0x000004d0
        /*0fc8*/ 	.word	0x000000ff
        /*0fcc*/ 	.word	0x0002d850
        /*0fd0*/ 	.short	0x0100
        /*0fd2*/ 	.byte	0x08
	.zero		1


	//   ....[7]....
        /*0fd4*/ 	.word	0x000004e0
        /*0fd8*/ 	.word	0x000000ff
        /*0fdc*/ 	.word	0x0002d860
        /*0fe0*/ 	.short	0x0100
        /*0fe2*/ 	.byte	0x08
	.zero		1


	//   ....[8]....
        /*0fe4*/ 	.word	0x000004f0
        /*0fe8*/ 	.word	0x000000ff
        /*0fec*/ 	.word	0x0002d858
        /*0ff0*/ 	.short	0x0100
        /*0ff2*/ 	.byte	0x08
	.zero		1


	//   ....[9]....
        /*0ff4*/ 	.word	0x00000500
        /*0ff8*/ 	.word	0x000000ff
        /*0ffc*/ 	.word	0x0002d868
        /*1000*/ 	.short	0x0100
        /*1002*/ 	.byte	0x08
	.zero		1


	//   ....[10]....
        /*1004*/ 	.word	0x000005f0
        /*1008*/ 	.word	0x000000ff
        /*100c*/ 	.word	0x0002d870
        /*1010*/ 	.short	0x0100
        /*1012*/ 	.byte	0x06
	.zero		1


	//   ....[11]....
        /*1014*/ 	.word	0x00000600
        /*1018*/ 	.word	0x000000ff
        /*101c*/ 	.word	0x0002d880
        /*1020*/ 	.short	0x0100
        /*1022*/ 	.byte	0x06
	.zero		1


	//   ....[12]....
        /*1024*/ 	.word	0x00000610
        /*1028*/ 	.word	0x000000ff
        /*102c*/ 	.word	0x0002d878
        /*1030*/ 	.short	0x0100
        /*1032*/ 	.byte	0x06
	.zero		1


	//   ....[13]....
        /*1034*/ 	.word	0x00000620
        /*1038*/ 	.word	0x000000ff
        /*103c*/ 	.word	0x0002d888
        /*1040*/ 	.short	0x0100
        /*1042*/ 	.byte	0x06
	.zero		1


	//   ....[14]....
        /*1044*/ 	.word	0x00000750
        /*1048*/ 	.word	0x000000ff
        /*104c*/ 	.word	0x0002d890
        /*1050*/ 	.short	0x0100
        /*1052*/ 	.byte	0x08
	.zero		1


	//   ....[15]....
        /*1054*/ 	.word	0x00000760
        /*1058*/ 	.word	0x000000ff
        /*105c*/ 	.word	0x0002d8a0
        /*1060*/ 	.short	0x0100
        /*1062*/ 	.byte	0x08
	.zero		1


	//   ....[16]....
        /*1064*/ 	.word	0x00000770
        /*1068*/ 	.word	0x000000ff
        /*106c*/ 	.word	0x0002d898
        /*1070*/ 	.short	0x0100
        /*1072*/ 	.byte	0x08
	.zero		1


	//   ....[17]....
        /*1074*/ 	.word	0x00000780
        /*1078*/ 	.word	0x000000ff
        /*107c*/ 	.word	0x0002d8a8
        /*1080*/ 	.short	0x0100
        /*1082*/ 	.byte	0x08
	.zero		1


	//   ....[18]....
        /*1084*/ 	.word	0x000008b0
        /*1088*/ 	.word	0x000000ff
        /*108c*/ 	.word	0x0002d8b0
        /*1090*/ 	.short	0x0100
        /*1092*/ 	.byte	0x08
	.zero		1


	//   ....[19]....
        /*1094*/ 	.word	0x000008c0
        /*1098*/ 	.word	0x000000ff
        /*109c*/ 	.word	0x0002d8c0
        /*10a0*/ 	.short	0x0100
        /*10a2*/ 	.byte	0x08
	.zero		1


	//   ....[20]....
        /*10a4*/ 	.word	0x000008d0
        /*10a8*/ 	.word	0x000000ff
        /*10ac*/ 	.word	0x0002d8b8
        /*10b0*/ 	.short	0x0100
        /*10b2*/ 	.byte	0x08
	.zero		1


	//   ....[21]....
        /*10b4*/ 	.word	0x000008e0
        /*10b8*/ 	.word	0x000000ff
        /*10bc*/ 	.word	0x0002d8c8
        /*10c0*/ 	.short	0x0100
        /*10c2*/ 	.byte	0x08
	.zero		1


	//   ....[22]....
        /*10c4*/ 	.word	0x000034d0
        /*10c8*/ 	.word	0x00000023
        /*10cc*/ 	.word	0x0002d890
        /*10d0*/ 	.short	0x010a
        /*10d2*/ 	.byte	0x3f
	.zero		1


	//   ....[23]....
        /*10d4*/ 	.word	0x00005210
        /*10d8*/ 	.word	0x00000023
        /*10dc*/ 	.word	0x0002d890
        /*10e0*/ 	.short	0x010a
        /*10e2*/ 	.byte	0x3f
	.zero		1


	//   ....[24]....
        /*10e4*/ 	.word	0x00006b80
        /*10e8*/ 	.word	0x00000023
        /*10ec*/ 	.word	0x0002d890
        /*10f0*/ 	.short	0x010a
        /*10f2*/ 	.byte	0x3f
	.zero		1


	//   ....[25]....
        /*10f4*/ 	.word	0x00007100
        /*10f8*/ 	.word	0x0000000b
        /*10fc*/ 	.word	0x00000000
        /*1100*/ 	.short	0x0101
        /*1102*/ 	.byte	0x3f
	.zero		1


	//   ....[26]....
        /*1104*/ 	.word	0x00007140
        /*1108*/ 	.word	0x00000023
        /*110c*/ 	.word	0x0002d8b0
        /*1110*/ 	.short	0x010a
        /*1112*/ 	.byte	0x3f
	.zero		1


	//   ....[27]....
        /*1114*/ 	.word	0x00007680
        /*1118*/ 	.word	0x00000023
        /*111c*/ 	.word	0x00000000
        /*1120*/ 	.short	0x0101
        /*1122*/ 	.byte	0x3f
	.zero		1


	//   ....[28]....
        /*1124*/ 	.word	0x000080b0
        /*1128*/ 	.word	0x00000002
        /*112c*/ 	.word	0x0002d800
        /*1130*/ 	.short	0x010a
        /*1132*/ 	.byte	0x3f
	.zero		1


	//   ....[29]....
        /*1134*/ 	.word	0x00008100
        /*1138*/ 	.word	0x00000002
        /*113c*/ 	.word	0x0002d800
        /*1140*/ 	.short	0x010a
        /*1142*/ 	.byte	0x3f
	.zero		1


	//   ....[30]....
        /*1144*/ 	.word	0x00008d60
        /*1148*/ 	.word	0x00000002
        /*114c*/ 	.word	0x0002d800
        /*1150*/ 	.short	0x010a
        /*1152*/ 	.byte	0x3f
	.zero		1


	//   ....[31]....
        /*1154*/ 	.word	0x0000ab40
        /*1158*/ 	.word	0x00000002
        /*115c*/ 	.word	0x0002d800
        /*1160*/ 	.short	0x010a
        /*1162*/ 	.byte	0x3f
	.zero		1


	//   ....[32]....
        /*1164*/ 	.word	0x0000c4a0
        /*1168*/ 	.word	0x00000000
        /*116c*/ 	.word	0x0002d830
        /*1170*/ 	.short	0x010a
        /*1172*/ 	.byte	0x3f
	.zero		1


	//   ....[33]....
        /*1174*/ 	.word	0x0000c560
        /*1178*/ 	.word	0x00000000
        /*117c*/ 	.word	0x0002d830
        /*1180*/ 	.short	0x010a
        /*1182*/ 	.byte	0x3f
	.zero		1


	//   ....[34]....
        /*1184*/ 	.word	0x0000cef0
        /*1188*/ 	.word	0x00000000
        /*118c*/ 	.word	0x00000000
        /*1190*/ 	.short	0x0101
        /*1192*/ 	.byte	0x3f
	.zero		1


	//   ....[35]....
        /*1194*/ 	.word	0x000103a0
        /*1198*/ 	.word	0x00000009
        /*119c*/ 	.word	0x0002d830
        /*11a0*/ 	.short	0x010a
        /*11a2*/ 	.byte	0x3f
	.zero		1


	//   ....[36]....
        /*11a4*/ 	.word	0x000103f0
        /*11a8*/ 	.word	0x00000009
        /*11ac*/ 	.word	0x0002d830
        /*11b0*/ 	.short	0x010a
        /*11b2*/ 	.byte	0x3f
	.zero		1


	//   ....[37]....
        /*11b4*/ 	.word	0x00010870
        /*11b8*/ 	.word	0x00000009
        /*11bc*/ 	.word	0x0002d850
        /*11c0*/ 	.short	0x010a
        /*11c2*/ 	.byte	0x3f
	.zero		1


	//   ....[38]....
        /*11c4*/ 	.word	0x000108b0
        /*11c8*/ 	.word	0x00000009
        /*11cc*/ 	.word	0x0002d850
        /*11d0*/ 	.short	0x010a
        /*11d2*/ 	.byte	0x3f
	.zero		1


	//   ....[39]....
        /*11d4*/ 	.word	0x000110b0
        /*11d8*/ 	.word	0x00000034
        /*11dc*/ 	.word	0x00000000
        /*11e0*/ 	.short	0x0101
        /*11e2*/ 	.byte	0x3f
	.zero		1


	//   ....[40]....
        /*11e4*/ 	.word	0x00013a50
        /*11e8*/ 	.word	0x00000012
        /*11ec*/ 	.word	0x00000000
        /*11f0*/ 	.short	0x0101
        /*11f2*/ 	.byte	0x3f
	.zero		1


	//   ....[41]....
        /*11f4*/ 	.word	0x000144b0
        /*11f8*/ 	.word	0x00000005
        /*11fc*/ 	.word	0x0002d830
        /*1200*/ 	.short	0x010a
        /*1202*/ 	.byte	0x3f
	.zero		1


	//   ....[42]....
        /*1204*/ 	.word	0x00014500
        /*1208*/ 	.word	0x00000005
        /*120c*/ 	.word	0x0002d830
        /*1210*/ 	.short	0x010a
        /*1212*/ 	.byte	0x3f
	.zero		1


	//   ....[43]....
        /*1214*/ 	.word	0x000149b0
        /*1218*/ 	.word	0x00000006
        /*121c*/ 	.word	0x0002d850
        /*1220*/ 	.short	0x010a
        /*1222*/ 	.byte	0x3f
	.zero		1


	//   ....[44]....
        /*1224*/ 	.word	0x000149f0
        /*1228*/ 	.word	0x00000006
        /*122c*/ 	.word	0x0002d850
        /*1230*/ 	.short	0x010a
        /*1232*/ 	.byte	0x3f
	.zero		1


	//   ....[45]....
        /*1234*/ 	.word	0x00015140
        /*1238*/ 	.word	0x00000005
        /*123c*/ 	.word	0x00000000
        /*1240*/ 	.short	0x0101
        /*1242*/ 	.byte	0x3f
	.zero		1


	//   ....[46]....
        /*1244*/ 	.word	0x00016a10
        /*1248*/ 	.word	0x00000009
        /*124c*/ 	.word	0x00000000
        /*1250*/ 	.short	0x0101
        /*1252*/ 	.byte	0x3f
	.zero		1


	//   ....[47]....
        /*1254*/ 	.word	0x000171e0
        /*1258*/ 	.word	0x00000005
        /*125c*/ 	.word	0x0002d830
        /*1260*/ 	.short	0x010a
        /*1262*/ 	.byte	0x3f
	.zero		1


	//   ....[48]....
        /*1264*/ 	.word	0x00017230
        /*1268*/ 	.word	0x00000005
        /*126c*/ 	.word	0x0002d830
        /*1270*/ 	.short	0x010a
        /*1272*/ 	.byte	0x3f
	.zero		1


	//   ....[49]....
        /*1274*/ 	.word	0x000176e0
        /*1278*/ 	.word	0x00000006
        /*127c*/ 	.word	0x0002d850
        /*1280*/ 	.short	0x010a
        /*1282*/ 	.byte	0x3f
	.zero		1


	//   ....[50]....
        /*1284*/ 	.word	0x00017720
        /*1288*/ 	.word	0x00000006
        /*128c*/ 	.word	0x0002d850
        /*1290*/ 	.short	0x010a
        /*1292*/ 	.byte	0x3f
	.zero		1


	//   ....[51]....
        /*1294*/ 	.word	0x00018340
        /*1298*/ 	.word	0x00000024
        /*129c*/ 	.word	0x00000000
        /*12a0*/ 	.short	0x0101
        /*12a2*/ 	.byte	0x3f
	.zero		1


	//   ....[52]....
        /*12a4*/ 	.word	0x0001a860
        /*12a8*/ 	.word	0x00000007
        /*12ac*/ 	.word	0x00000000
        /*12b0*/ 	.short	0x0101
        /*12b2*/ 	.byte	0x3f
	.zero		1


	//   ....[53]....
        /*12b4*/ 	.word	0x0001af40
        /*12b8*/ 	.word	0x0000000d
        /*12bc*/ 	.word	0x0002d850
        /*12c0*/ 	.short	0x010a
        /*12c2*/ 	.byte	0x3f
	.zero		1


	//   ....[54]....
        /*12c4*/ 	.word	0x0001aff0
        /*12c8*/ 	.word	0x0000000d
        /*12cc*/ 	.word	0x0002d850
        /*12d0*/ 	.short	0x010a
        /*12d2*/ 	.byte	0x3f
	.zero		1


	//   ....[55]....
        /*12d4*/ 	.word	0x0001b7f0
        /*12d8*/ 	.word	0x00000005
        /*12dc*/ 	.word	0x00000000
        /*12e0*/ 	.short	0x0101
        /*12e2*/ 	.byte	0x3f
	.zero		1


	//   ....[56]....
        /*12e4*/ 	.word	0x0001cbd0
        /*12e8*/ 	.word	0x00000000
        /*12ec*/ 	.word	0x00000000
        /*12f0*/ 	.short	0x0101
        /*12f2*/ 	.byte	0x3f
	.zero		1


	//   ....[57]....
        /*12f4*/ 	.word	0x0001f130
        /*12f8*/ 	.word	0x00000017
        /*12fc*/ 	.word	0x0002d820
        /*1300*/ 	.short	0x010a
        /*1302*/ 	.byte	0x3f
	.zero		1


	//   ....[58]....
        /*1304*/ 	.word	0x0001f1f0
        /*1308*/ 	.word	0x00000009
        /*130c*/ 	.word	0x0002d8a0
        /*1310*/ 	.short	0x010a
        /*1312*/ 	.byte	0x3f
	.zero		1


	//   ....[59]....
        /*1314*/ 	.word	0x0001f620
        /*1318*/ 	.word	0x00000009
        /*131c*/ 	.word	0x0002d8c0
        /*1320*/ 	.short	0x010a
        /*1322*/ 	.byte	0x3f
	.zero		1


	//   ....[60]....
        /*1324*/ 	.word	0x0001fb80
        /*1328*/ 	.word	0x00000008
        /*132c*/ 	.word	0x0002d8a0
        /*1330*/ 	.short	0x010a
        /*1332*/ 	.byte	0x3f
	.zero		1


	//   ....[61]....
        /*1334*/ 	.word	0x0001ffa0
        /*1338*/ 	.word	0x00000008
        /*133c*/ 	.word	0x0002d8c0
        /*1340*/ 	.short	0x010a
        /*1342*/ 	.byte	0x3f
	.zero		1


	//   ....[62]....
        /*1344*/ 	.word	0x00021340
        /*1348*/ 	.word	0x00000000
        /*134c*/ 	.word	0x0002d840
        /*1350*/ 	.short	0x010a
        /*1352*/ 	.byte	0x3f
	.zero		1


	//   ....[63]....
        /*1354*/ 	.word	0x000218c0
        /*1358*/ 	.word	0x00000000
        /*135c*/ 	.word	0x0002d830
        /*1360*/ 	.short	0x0107
        /*1362*/ 	.byte	0x3f
	.zero		1


	//   ....[64]....
        /*1364*/ 	.word	0x00021990
        /*1368*/ 	.word	0x00000000
        /*136c*/ 	.word	0x0002d830
        /*1370*/ 	.short	0x0101
        /*1372*/ 	.byte	0x3f
	.zero		1


	//   ....[65]....
        /*1374*/ 	.word	0x000225b0
        /*1378*/ 	.word	0x00000017
        /*137c*/ 	.word	0x0002d800
        /*1380*/ 	.short	0x0107
        /*1382*/ 	.byte	0x3f
	.zero		1


	//   ....[66]....
        /*1384*/ 	.word	0x000226a0
        /*1388*/ 	.word	0x00000017
        /*138c*/ 	.word	0x0002d800
        /*1390*/ 	.short	0x0101
        /*1392*/ 	.byte	0x3f
	.zero		1


	//   ....[67]....
        /*1394*/ 	.word	0x000226c0
        /*1398*/ 	.word	0x00000017
        /*139c*/ 	.word	0x0002d820
        /*13a0*/ 	.short	0x010a
        /*13a2*/ 	.byte	0x3f
	.zero		1


	//   ....[68]....
        /*13a4*/ 	.word	0x00022ae0
        /*13a8*/ 	.word	0x00000005
        /*13ac*/ 	.word	0x0002d840
        /*13b0*/ 	.short	0x010a
        /*13b2*/ 	.byte	0x3f
	.zero		1


	//   ....[69]....
        /*13b4*/ 	.word	0x00022f20
        /*13b8*/ 	.word	0x00000005
        /*13bc*/ 	.word	0x0002d830
        /*13c0*/ 	.short	0x0107
        /*13c2*/ 	.byte	0x3f
	.zero		1


	//   ....[70]....
        /*13c4*/ 	.word	0x00022fe0
        /*13c8*/ 	.word	0x00000005
        /*13cc*/ 	.word	0x0002d830
        /*13d0*/ 	.short	0x0101
        /*13d2*/ 	.byte	0x3f
	.zero		1


	//   ....[71]....
        /*13d4*/ 	.word	0x00023040
        /*13d8*/ 	.word	0x00000005
        /*13dc*/ 	.word	0x0002d860
        /*13e0*/ 	.short	0x010a
        /*13e2*/ 	.byte	0x3f
	.zero		1


	//   ....[72]....
        /*13e4*/ 	.word	0x00023520
        /*13e8*/ 	.word	0x00000005
        /*13ec*/ 	.word	0x0002d850
        /*13f0*/ 	.short	0x0107
        /*13f2*/ 	.byte	0x3f
	.zero		1


	//   ....[73]....
        /*13f4*/ 	.word	0x00023610
        /*13f8*/ 	.word	0x00000005
        /*13fc*/ 	.word	0x0002d850
        /*1400*/ 	.short	0x0101
        /*1402*/ 	.byte	0x3f
	.zero		1


	//   ....[74]....
        /*1404*/ 	.word	0x00023840
        /*1408*/ 	.word	0x00000000
        /*140c*/ 	.word	0x0002d860
        /*1410*/ 	.short	0x010a
        /*1412*/ 	.byte	0x3f
	.zero		1


	//   ....[75]....
        /*1414*/ 	.word	0x00023c70
        /*1418*/ 	.word	0x00000000
        /*141c*/ 	.word	0x0002d850
        /*1420*/ 	.short	0x0107
        /*1422*/ 	.byte	0x3f
	.zero		1


	//   ....[76]....
        /*1424*/ 	.word	0x00023d50
        /*1428*/ 	.word	0x00000000
        /*142c*/ 	.word	0x0002d850
        /*1430*/ 	.short	0x0101
        /*1432*/ 	.byte	0x3f
	.zero		1


	//   ....[77]....
        /*1434*/ 	.word	0x00024a80
        /*1438*/ 	.word	0x00000005
        /*143c*/ 	.word	0x0002d820
        /*1440*/ 	.short	0x010a
        /*1442*/ 	.byte	0x3f
	.zero		1


	//   ....[78]....
        /*1444*/ 	.word	0x00024c20
        /*1448*/ 	.word	0x00000003
        /*144c*/ 	.word	0x0002d840
        /*1450*/ 	.short	0x010a
        /*1452*/ 	.byte	0x3f
	.zero		1


	//   ....[79]....
        /*1454*/ 	.word	0x00024cb0
        /*1458*/ 	.word	0x00000019
        /*145c*/ 	.word	0x0002d840
        /*1460*/ 	.short	0x010a
        /*1462*/ 	.byte	0x3f
	.zero		1


	//   ....[80]....
        /*1464*/ 	.word	0x00024cf0
        /*1468*/ 	.word	0x00000003
        /*146c*/ 	.word	0x0002d860
        /*1470*/ 	.short	0x010a
        /*1472*/ 	.byte	0x3f
	.zero		1


	//   ....[81]....
        /*1474*/ 	.word	0x00024d30
        /*1478*/ 	.word	0x00000019
        /*147c*/ 	.word	0x0002d860
        /*1480*/ 	.short	0x010a
        /*1482*/ 	.byte	0x3f
	.zero		1


	//   ....[82]....
        /*1484*/ 	.word	0x00024d90
        /*1488*/ 	.word	0x00000023
        /*148c*/ 	.word	0x0002d890
        /*1490*/ 	.short	0x010a
        /*1492*/ 	.byte	0x3f
	.zero		1


	//   ....[83]....
        /*1494*/ 	.word	0x00024f10
        /*1498*/ 	.word	0x00000023
        /*149c*/ 	.word	0x0002d890
        /*14a0*/ 	.short	0x010a
        /*14a2*/ 	.byte	0x3f
	.zero		1


	//   ....[84]....
        /*14a4*/ 	.word	0x00025090
        /*14a8*/ 	.word	0x00000023
        /*14ac*/ 	.word	0x0002d890
        /*14b0*/ 	.short	0x010a
        /*14b2*/ 	.byte	0x3f
	.zero		1


	//   ....[85]....
        /*14b4*/ 	.word	0x00025200
        /*14b8*/ 	.word	0x00000023
        /*14bc*/ 	.word	0x0002d8b0
        /*14c0*/ 	.short	0x010a
        /*14c2*/ 	.byte	0x3f
	.zero		1


	//   ....[86]....
        /*14c4*/ 	.word	0x00025500
        /*14c8*/ 	.word	0x00000002
        /*14cc*/ 	.word	0x0002d800
        /*14d0*/ 	.short	0x010a
        /*14d2*/ 	.byte	0x3f
	.zero		1


	//   ....[87]....
        /*14d4*/ 	.word	0x00025710
        /*14d8*/ 	.word	0x00000002
        /*14dc*/ 	.word	0x0002d800
        /*14e0*/ 	.short	0x010a
        /*14e2*/ 	.byte	0x3f
	.zero		1


	//   ....[88]....
        /*14e4*/ 	.word	0x00025760
        /*14e8*/ 	.word	0x00000000
        /*14ec*/ 	.word	0x0002d830
        /*14f0*/ 	.short	0x010a
        /*14f2*/ 	.byte	0x3f
	.zero		1


	//   ....[89]....
        /*14f4*/ 	.word	0x000257b0
        /*14f8*/ 	.word	0x00000009
        /*14fc*/ 	.word	0x0002d830
        /*1500*/ 	.short	0x010a
        /*1502*/ 	.byte	0x3f
	.zero		1


	//   ....[90]....
        /*1504*/ 	.word	0x00025800
        /*1508*/ 	.word	0x00000009
        /*150c*/ 	.word	0x0002d850
        /*1510*/ 	.short	0x010a
        /*1512*/ 	.byte	0x3f
	.zero		1


	//   ....[91]....
        /*1514*/ 	.word	0x00025850
        /*1518*/ 	.word	0x00000005
        /*151c*/ 	.word	0x0002d830
        /*1520*/ 	.short	0x010a
        /*1522*/ 	.byte	0x3f
	.zero		1


	//   ....[92]....
        /*1524*/ 	.word	0x000258a0
        /*1528*/ 	.word	0x00000006
        /*152c*/ 	.word	0x0002d850
        /*1530*/ 	.short	0x010a
        /*1532*/ 	.byte	0x3f
	.zero		1


	//   ....[93]....
        /*1534*/ 	.word	0x000258f0
        /*1538*/ 	.word	0x00000005
        /*153c*/ 	.word	0x0002d830
        /*1540*/ 	.short	0x010a
        /*1542*/ 	.byte	0x3f
	.zero		1


	//   ....[94]....
        /*1544*/ 	.word	0x00025940
        /*1548*/ 	.word	0x00000006
        /*154c*/ 	.word	0x0002d850
        /*1550*/ 	.short	0x010a
        /*1552*/ 	.byte	0x3f
	.zero		1


	//   ....[95]....
        /*1554*/ 	.word	0x00025990
        /*1558*/ 	.word	0x0000000d
        /*155c*/ 	.word	0x0002d850
        /*1560*/ 	.short	0x010a
        /*1562*/ 	.byte	0x3f
	.zero		1


	//   ....[96]....
        /*1564*/ 	.word	0x00025d20
        /*1568*/ 	.word	0x00000017
        /*156c*/ 	.word	0x0002d820
        /*1570*/ 	.short	0x010a
        /*1572*/ 	.byte	0x3f
	.zero		1


	//   ....[97]....
        /*1574*/ 	.word	0x00025d70
        /*1578*/ 	.word	0x00000009
        /*157c*/ 	.word	0x0002d8a0
        /*1580*/ 	.short	0x010a
        /*1582*/ 	.byte	0x3f
	.zero		1


	//   ....[98]....
        /*1584*/ 	.word	0x00025dc0
        /*1588*/ 	.word	0x00000009
        /*158c*/ 	.word	0x0002d8c0
        /*1590*/ 	.short	0x010a
        /*1592*/ 	.byte	0x3f
	.zero		1


	//   ....[99]....
        /*1594*/ 	.word	0x00025e10
        /*1598*/ 	.word	0x00000008
        /*159c*/ 	.word	0x0002d8a0
        /*15a0*/ 	.short	0x010a
        /*15a2*/ 	.byte	0x3f
	.zero		1


	//   ....[100]....
        /*15a4*/ 	.word	0x00025e60
        /*15a8*/ 	.word	0x00000008
        /*15ac*/ 	.word	0x0002d8c0
        /*15b0*/ 	.short	0x010a
        /*15b2*/ 	.byte	0x3f
	.zero		1


	//   ....[101]....
        /*15b4*/ 	.word	0x00025f80
        /*15b8*/ 	.word	0x00000000
        /*15bc*/ 	.word	0x0002d840
        /*15c0*/ 	.short	0x010a
        /*15c2*/ 	.byte	0x3f
	.zero		1


	//   ....[102]....
        /*15c4*/ 	.word	0x00026dc0
        /*15c8*/ 	.word	0x00000017
        /*15cc*/ 	.word	0x0002d820
        /*15d0*/ 	.short	0x010a
        /*15d2*/ 	.byte	0x3f
	.zero		1


	//   ....[103]....
        /*15d4*/ 	.word	0x00026e10
        /*15d8*/ 	.word	0x00000005
        /*15dc*/ 	.word	0x0002d840
        /*15e0*/ 	.short	0x010a
        /*15e2*/ 	.byte	0x3f
	.zero		1


	//   ....[104]....
        /*15e4*/ 	.word	0x000273b0
        /*15e8*/ 	.word	0x00000005
        /*15ec*/ 	.word	0x0002d860
        /*15f0*/ 	.short	0x010a
        /*15f2*/ 	.byte	0x3f
	.zero		1


	//   ....[105]....
        /*15f4*/ 	.word	0x00027990
        /*15f8*/ 	.word	0x00000000
        /*15fc*/ 	.word	0x0002d860
        /*1600*/ 	.short	0x010a
        /*1602*/ 	.byte	0x3f
	.zero		1


	//   ....[106]....
        /*1604*/ 	.word	0x000288e0
        /*1608*/ 	.word	0x00000005
        /*160c*/ 	.word	0x0002d820
        /*1610*/ 	.short	0x010a
        /*1612*/ 	.byte	0x3f
	.zero		1


	//   ....[107]....
        /*1614*/ 	.word	0x00028a80
        /*1618*/ 	.word	0x00000003
        /*161c*/ 	.word	0x0002d840
        /*1620*/ 	.short	0x010a
        /*1622*/ 	.byte	0x3f
	.zero		1


	//   ....[108]....
        /*1624*/ 	.word	0x00028ad0
        /*1628*/ 	.word	0x00000019
        /*162c*/ 	.word	0x0002d840
        /*1630*/ 	.short	0x010a
        /*1632*/ 	.byte	0x3f
	.zero		1


	//   ....[109]....
        /*1634*/ 	.word	0x00028b20
        /*1638*/ 	.word	0x00000003
        /*163c*/ 	.word	0x0002d860
        /*1640*/ 	.short	0x010a
        /*1642*/ 	.byte	0x3f
	.zero		1


	//----- nvinfo : EIATTR_NUM_MBARRIERS
	.align		4
.L_1263:
        /*1644*/ 	.byte	0x03, 0x38
        /*1646*/ 	.short	0x0016


	//----- nvinfo : EIATTR_EXIT_INSTR_OFFSETS
	.align		4
        /*1648*/ 	.byte	0x04, 0x1c
        /*164a*/ 	.short	(.L_1265 - .L_1264)


	//   ....[0]....
.L_1264:
        /*164c*/ 	.word	0x00024d80


	//----- nvinfo : EIATTR_MAX_THREADS
	.align		4
.L_1265:
        /*1650*/ 	.byte	0x04, 0x05
        /*1652*/ 	.short	(.L_1267 - .L_1266)
.L_1266:
        /*1654*/ 	.word	0x00000200
        /*1658*/ 	.word	0x00000001
        /*165c*/ 	.word	0x00000001


	//----- nvinfo : EIATTR_CRS_STACK_SIZE
	.align		4
.L_1267:
        /*1660*/ 	.byte	0x04, 0x1e
        /*1662*/ 	.short	(.L_1269 - .L_1268)
.L_1268:
        /*1664*/ 	.word	0x00000000


	//----- nvinfo : EIATTR_CBANK_PARAM_SIZE
	.align		4
.L_1269:
        /*1668*/ 	.byte	0x03, 0x19
        /*166a*/ 	.short	0x0af0


	//----- nvinfo : EIATTR_PARAM_CBANK
	.align		4
        /*166c*/ 	.byte	0x04, 0x0a
        /*166e*/ 	.short	(.L_1271 - .L_1270)
	.align		4
.L_1270:
        /*1670*/ 	.word	index@(.nv.constant0._ZN7cutlass13device_kernelIN5flash11enable_sm90INS1_16FlashAttnFwdSm90INS1_25CollectiveMainloopFwdSm90ILi2EN4cute5tupleIJNS5_1CILi1EEES8_S8_EEENS6_IJNS7_ILi192EEENS7_ILi128EEENS7_ILi96EEEEEELi96ENS_10bfloat16_tEfNS_4arch4Sm90ELb0ELb1ELb1ELb1ELb1ELb1ELb0ELb0ELb1ELb1ELb0ELb0EEENS1_21CollectiveEpilogueFwdINS6_IJSA_SC_SB_EEES9_SE_SG_Li384ELb1ELb1ELb0ELb0EEENS1_36VarlenDynamicPersistentTileSchedulerILi192ELi128ELi384ELi128ELb0ELb1ELb1ELb1ELb0ELb1EEEEEEEEEvNT_6ParamsE)
        /*1674*/ 	.short	0x0210
        /*1676*/ 	.short	0x0af0


	//----- nvinfo : EIATTR_SW_WAR
	.align		4
.L_1271:
        /*1678*/ 	.byte	0x04, 0x36
        /*167a*/ 	.short	(.L_1273 - .L_1272)
.L_1272:
        /*167c*/ 	.word	0x00000008
.L_1273:


//--------------------- .nv.info._ZN7cutlass13device_kernelIN5flash11enable_sm90INS1_16FlashAttnFwdSm90INS1_25CollectiveMainloopFwdSm90ILi2EN4cute5tupleIJNS5_1CILi1EEES8_S8_EEENS6_IJNS7_ILi192EEENS7_ILi128EEENS7_ILi96EEEEEELi96ENS_10bfloat16_tEfNS_4arch4Sm90ELb1ELb0ELb1ELb0ELb1ELb0ELb0ELb0ELb1ELb1ELb0ELb0EEENS1_21CollectiveEpilogueFwdINS6_IJSA_SC_SB_EEES9_SE_SG_Li384ELb0ELb1ELb0ELb0EEENS1_30DynamicPersistentTileSchedulerILi384ELi128ELb0ELb1ELb1EEEEEEEEEvNT_6ParamsE --------------------------
	.section	.nv.info._ZN7cutlass13device_kernelIN5flash11enable_sm90INS1_16FlashAttnFwdSm90INS1_25CollectiveMainloopFwdSm90ILi2EN4cute5tupleIJNS5_1CILi1EEES8_S8_EEENS6_IJNS7_ILi192EEENS7_ILi128EEENS7_ILi96EEEEEELi96ENS_10bfloat16_tEfNS_4arch4Sm90ELb1ELb0ELb1ELb0ELb1ELb0ELb0ELb0ELb1ELb1ELb0ELb0EEENS1_21CollectiveEpilogueFwdINS6_IJSA_SC_SB_EEES9_SE_SG_Li384ELb0ELb1ELb0ELb0EEENS1_30DynamicPersistentTileSchedulerILi384ELi128ELb0ELb1ELb1EEEEEEEEEvNT_6ParamsE,"",@"SHT_CUDA_INFO"
	.sectionflags	@""
	.align	4


	//----- nvinfo : EIATTR_CUDA_API_VERSION
	.align		4
        /*0000*/ 	.byte	0x04, 0x37
        /*0002*/ 	.short	(.L_1275 - .L_1274)
.L_1274:
        /*0004*/ 	.word	0x00000082


	//----- nvinfo : EIATTR_KPARAM_INFO
	.align		4
.L_1275:
        /*0008*/ 	.byte	0x04, 0x17
        /*000a*/ 	.short	(.L_1277 - .L_1276)
.L_1276:
        /*000c*/ 	.word	0x00000000
        /*0010*/ 	.short	0x0000
        /*0012*/ 	.short	0x0070
        /*0014*/ 	.byte	0x00, 0xf0, 0x01, 0x2a


	//----- nvinfo : EIATTR_SPARSE_MMA_MASK
	.align		4
.L_1277:
        /*0018*/ 	.byte	0x03, 0x50
        /*001a*/ 	.short	0x0000


	//----- nvinfo : EIATTR_MAXREG_COUNT
	.align		4
        /*001c*/ 	.byte	0x03, 0x1b
        /*001e*/ 	.short	0x0080


	//----- nvinfo : EIATTR_NUM_BARRIERS
	.align		4
        /*0020*/ 	.byte	0x02, 0x4c
        /*0022*/ 	.byte	0x10
	.zero		1


	//----- nvinfo : EIATTR_EXTERNS
	.align		4
        /*0024*/ 	.byte	0x04, 0x0f
        /*0026*/ 	.short	(.L_1279 - .L_1278)


	//   ....[0]....
	.align		4
.L_1278:
        /*0028*/ 	.word	index@(__assertfail)


	//----- nvinfo : EIATTR_ANNOTATIONS
	.align		4
.L_1279:
        /*002c*/ 	.byte	0x04, 0x55
        /*002e*/ 	.short	(.L_1281 - .L_1280)


	//   ....[0]....
.L_1280:
        /* <DEDUP_REMOVED lines=12> */


	//----- nvinfo : EIATTR_MERCURY_ISA_VERSION
	.align		4
.L_1281:
        /*00d8*/ 	.byte	0x03, 0x5f
        /*00da*/ 	.short	0x0101


	//----- nvinfo : EIATTR_INT_WARP_WIDE_INSTR_OFFSETS
	.align		4
        /*00dc*/ 	.byte	0x04, 0x31
        /*00de*/ 	.short	(.L_1283 - .L_1282)


	//   ....[0]....
.L_1282:
        /*00e0*/ 	.word	0x000000c0


	//   ....[1]....
        /*00e4*/ 	.word	0x000000d0


	//   ....[2]....
        /*00e8*/ 	.word	0x00000170


	//   ....[3]....
        /*00ec*/ 	.word	0x0000cab0


	//   ....[4]....
        /*00f0*/ 	.word	0x0000cb40


	//   ....[5]....
        /*00f4*/ 	.word	0x0000f6f0


	//   ....[6]....
        /*00f8*/ 	.word	0x0000f780


	//----- nvinfo : EIATTR_COOP_GROUP_MASK_REGIDS
	.align		4
.L_1283:
        /*00fc*/ 	.byte	0x04, 0x29
        /*00fe*/ 	.short	(.L_1285 - .L_1284)


	//   ....[0]....
.L_1284:
        /*0100*/ 	.word	0xffffffff


	//   ....[1]....
        /*0104*/ 	.word	0xffffffff


	//   ....[2]....
        /*0108*/ 	.word	0xffffffff


	//   ....[3]....
        /*010c*/ 	.word	0xffffffff


	//   ....[4]....
        /*0110*/ 	.word	0xffffffff


	//   ....[5]....
        /*0114*/ 	.word	0xffffffff


	//   ....[6]....
        /*0118*/ 	.word	0xffffffff


	//   ....[7]....
        /*011c*/ 	.word	0xffffffff


	//   ....[8]....
        /*0120*/ 	.word	0xffffffff


	//   ....[9]....
        /*0124*/ 	.word	0xffffffff


	//   ....[10]....
        /*0128*/ 	.word	0xffffffff


	//   ....[11]....
        /*012c*/ 	.word	0xffffffff


	//   ....[12]....
        /*0130*/ 	.word	0xffffffff


	//   ....[13]....
        /*0134*/ 	.word	0xffffffff


	//   ....[14]....
        /*0138*/ 	.word	0xffffffff


	//   ....[15]....
        /*013c*/ 	.word	0xffffffff


	//   ....[16]....
        /*0140*/ 	.word	0xffffffff


	//   ....[17]....
        /*0144*/ 	.word	0xffffffff


	//   ....[18]....
        /*0148*/ 	.word	0xffffffff


	//   ....[19]....
        /*014c*/ 	.word	0xffffffff


	//   ....[20]....
        /*0150*/ 	.word	0xffffffff


	//   ....[21]....
        /*0154*/ 	.word	0xffffffff


	//   ....[22]....
        /*0158*/ 	.word	0xffffffff


	//   ....[23]....
        /*015c*/ 	.word	0xffffffff


	//   ....[24]....
        /*0160*/ 	.word	0xffffffff


	//   ....[25]....
        /*0164*/ 	.word	0xffffffff


	//   ....[26]....
        /*0168*/ 	.word	0xffffffff


	//   ....[27]....
        /*016c*/ 	.word	0xffffffff


	//   ....[28]....
        /*0170*/ 	.word	0xffffffff


	//   ....[29]....
        /*0174*/ 	.word	0xffffffff


	//   ....[30]....
        /*0178*/ 	.word	0xffffffff


	//   ....[31]....
        /*017c*/ 	.word	0xffffffff


	//   ....[32]....
        /*0180*/ 	.word	0xffffffff


	//   ....[33]....
        /*0184*/ 	.word	0xffffffff


	//   ....[34]....
        /*0188*/ 	.word	0xffffffff


	//   ....[35]....
        /*018c*/ 	.word	0xffffffff


	//   ....[36]....
        /*0190*/ 	.word	0xffffffff


	//   ....[37]....
        /*0194*/ 	.word	0xffffffff


	//   ....[38]....
        /*0198*/ 	.word	0xffffffff


	//   ....[39]....
        /*019c*/ 	.word	0xffffffff


	//   ....[40]....
        /*01a0*/ 	.word	0xffffffff


	//   ....[41]....
        /*01a4*/ 	.word	0xffffffff


	//   ....[42]....
        /*01a8*/ 	.word	0xffffffff


	//   ....[43]....
        /*01ac*/ 	.word	0xffffffff


	//   ....[44]....
        /*01b0*/ 	.word	0xffffffff


	//   ....[45]....
        /*01b4*/ 	.word	0xffffffff


	//   ....[46]....
        /*01b8*/ 	.word	0xffffffff


	//   ....[47]....
        /*01bc*/ 	.word	0xffffffff


	//   ....[48]....
        /*01c0*/ 	.word	0xffffffff


	//   ....[49]....
        /*01c4*/ 	.word	0xffffffff


	//   ....[50]....
        /*01c8*/ 	.word	0xffffffff


	//   ....[51]....
        /*01cc*/ 	.word	0xffffffff


	//   ....[52]....
        /*01d0*/ 	.word	0xffffffff


	//   ....[53]....
        /*01d4*/ 	.word	0xffffffff


	//   ....[54]....
        /*01d8*/ 	.word	0xffffffff


	//   ....[55]....
        /*01dc*/ 	.word	0xffffffff


	//   ....[56]....
        /*01e0*/ 	.word	0xffffffff


	//   ....[57]....
        /*01e4*/ 	.word	0xffffffff


	//   ....[58]....
        /*01e8*/ 	.word	0xffffffff


	//   ....[59]....
        /*01ec*/ 	.word	0xffffffff


	//   ....[60]....
        /*01f0*/ 	.word	0xffffffff


	//   ....[61]....
        /*01f4*/ 	.word	0xffffffff


	//   ....[62]....
        /*01f8*/ 	.word	0xffffffff


	//   ....[63]....
        /*01fc*/ 	.word	0xffffffff


	//   ....[64]....
        /*0200*/ 	.word	0xffffffff


	//   ....[65]....
        /*0204*/ 	.word	0xffffffff


	//   ....[66]....
        /*0208*/ 	.word	0xffffffff


	//   ....[67]....
        /*020c*/ 	.word	0xffffffff


	//   ....[68]....
        /*0210*/ 	.word	0xffffffff


	//   ....[69]....
        /*0214*/ 	.word	0xffffffff


	//   ....[70]....
        /*0218*/ 	.word	0xffffffff


	//   ....[71]....
        /*021c*/ 	.word	0xffffffff


	//   ....[72]....
        /*0220*/ 	.word	0xffffffff


	//   ....[73]....
        /*0224*/ 	.word	0xffffffff


	//   ....[74]....
        /*0228*/ 	.word	0xffffffff


	//   ....[75]....
        /*022c*/ 	.word	0xffffffff


	//   ....[76]....
        /*0230*/ 	.word	0xffffffff


	//   ....[77]....
        /*0234*/ 	.word	0xffffffff


	//   ....[78]....
        /*0238*/ 	.word	0xffffffff


	//   ....[79]....
        /*023c*/ 	.word	0xffffffff


	//   ....[80]....
        /*0240*/ 	.word	0xffffffff


	//   ....[81]....
        /*0244*/ 	.word	0xffffffff


	//   ....[82]....
        /*0248*/ 	.word	0xffffffff


	//   ....[83]....
        /*024c*/ 	.word	0xffffffff


	//   ....[84]....
        /*0250*/ 	.word	0xffffffff


	//   ....[85]....
        /*0254*/ 	.word	0xffffffff


	//   ....[86]....
        /*0258*/ 	.word	0xffffffff


	//   ....[87]....
        /*025c*/ 	.word	0xffffffff


	//   ....[88]....
        /*0260*/ 	.word	0xffffffff


	//   ....[89]....
        /*0264*/ 	.word	0x0500000f


	//   ....[90]....
        /*0268*/ 	.word	0x0500000f


	//   ....[91]....
        /*026c*/ 	.word	0x0500000f


	//   ....[92]....
        /*0270*/ 	.word	0x0500000f


	//   ....[93]....
        /*0274*/ 	.word	0x0500000f


	//   ....[94]....
        /*0278*/ 	.word	0x0500000f


	//   ....[95]....
        /*027c*/ 	.word	0x0500000f


	//   ....[96]....
        /*0280*/ 	.word	0x0500000f


	//   ....[97]....
        /*0284*/ 	.word	0x0500000f


	//   ....[98]....
        /*0288*/ 	.word	0x0500000f


	//   ....[99]....
        /*028c*/ 	.word	0x0500000f


	//   ....[100]....
        /*0290*/ 	.word	0x0500000f


	//   ....[101]....
        /*0294*/ 	.word	0x0500000f


	//   ....[102]....
        /*0298*/ 	.word	0x0500000f


	//   ....[103]....
        /*029c*/ 	.word	0x0500000f


	//   ....[104]....
        /*02a0*/ 	.word	0x0500000f


	//   ....[105]....
        /*02a4*/ 	.word	0x0500000f


	//   ....[106]....
        /*02a8*/ 	.word	0x0500000f


	//   ....[107]....
        /*02ac*/ 	.word	0x0500000f


	//   ....[108]....
        /*02b0*/ 	.word	0x0500000f


	//   ....[109]....
        /*02b4*/ 	.word	0x0500000f


	//   ....[110]....
        /*02b8*/ 	.word	0x0500000f


	//   ....[111]....
        /*02bc*/ 	.word	0x0500000f


	//   ....[112]....
        /*02c0*/ 	.word	0x0500000f


	//   ....[113]....
        /*02c4*/ 	.word	0x0500000f


	//   ....[114]....
        /*02c8*/ 	.word	0x0500000f


	//   ....[115]....
        /*02cc*/ 	.word	0x0500000f


	//   ....[116]....
        /*02d0*/ 	.word	0x0500000f


	//   ....[117]....
        /*02d4*/ 	.word	0x0500000f


	//   ....[118]....
        /*02d8*/ 	.word	0x0500000f


	//   ....[119]....
        /*02dc*/ 	.word	0x0500000f


	//   ....[120]....
        /*02e0*/ 	.word	0x0500000f


	//   ....[121]....
        /*02e4*/ 	.word	0x0500000f


	//   ....[122]....
        /*02e8*/ 	.word	0x0500000f


	//   ....[123]....
        /*02ec*/ 	.word	0x0500000f


	//   ....[124]....
        /*02f0*/ 	.word	0x0500000f


	//   ....[125]....
        /*02f4*/ 	.word	0x0500000f


	//   ....[126]....
        /*02f8*/ 	.word	0x0500000f


	//   ....[127]....
        /*02fc*/ 	.word	0x0500000f


	//   ....[128]....
        /*0300*/ 	.word	0x0500000f


	//   ....[129]....
        /*0304*/ 	.word	0x0500000f


	//   ....[130]....
        /*0308*/ 	.word	0x0500000f


	//   ....[131]....
        /*030c*/ 	.word	0x0500000f


	//   ....[132]....
        /*0310*/ 	.word	0x0500000f


	//   ....[133]....
        /*0314*/ 	.word	0x0500000f


	//   ....[134]....
        /*0318*/ 	.word	0x0500000f


	//   ....[135]....
        /*031c*/ 	.word	0x0500000f


	//----- nvinfo : EIATTR_COOP_GROUP_INSTR_OFFSETS
	.align		4
.L_1285:
        /*0320*/ 	.byte	0x04, 0x28
        /*0322*/ 	.short	(.L_1287 - .L_1286)


	//   ....[0]....
.L_1286:
        /*0324*/ 	.word	0x00000080


	//   ....[1]....
        /*0328*/ 	.word	0x00000090


	//   ....[2]....
        /*032c*/ 	.word	0x000002d0


	//   ....[3]....
        /*0330*/ 	.word	0x00000430


	//   ....[4]....
        /*0334*/ 	.word	0x00000550


	//   ....[5]....
        /*0338*/ 	.word	0x000006b0


	//   ....[6]....
        /*033c*/ 	.word	0x000014e0


	//   ....[7]....
        /*0340*/ 	.word	0x00001d10


	//   ....[8]....
        /*0344*/ 	.word	0x000027d0


	//   ....[9]....
        /*0348*/ 	.word	0x00002bb0


	//   ....[10]....
        /*034c*/ 	.word	0x00002c10


	//   ....[11]....
        /*0350*/ 	.word	0x00003610


	//   ....[12]....
        /*0354*/ 	.word	0x000036a0


	//   ....[13]....
        /*0358*/ 	.word	0x000042f0


	//   ....[14]....
        /*035c*/ 	.word	0x00004e00


	//   ....[15]....
        /*0360*/ 	.word	0x000050b0


	//   ....[16]....
        /*0364*/ 	.word	0x000059c0


	//   ....[17]....
        /*0368*/ 	.word	0x00005a90


	//   ....[18]....
        /*036c*/ 	.word	0x000064b0


	//   ....[19]....
        /*0370*/ 	.word	0x00006520


	//   ....[20]....
        /*0374*/ 	.word	0x000075b0


	//   ....[21]....
        /*0378*/ 	.word	0x00008b30


	//   ....[22]....
        /*037c*/ 	.word	0x00008b50


	//   ....[23]....
        /*0380*/ 	.word	0x00008b80


	//   ....[24]....
        /*0384*/ 	.word	0x00008b90


	//   ....[25]....
        /*0388*/ 	.word	0x00009ef0


	//   ....[26]....
        /*038c*/ 	.word	0x0000a000


	//   ....[27]....
        /*0390*/ 	.word	0x0000a060


	//   ....[28]....
        /*0394*/ 	.word	0x0000a140


	//   ....[29]....
        /*0398*/ 	.word	0x0000a170


	//   ....[30]....
        /*039c*/ 	.word	0x0000b090


	//   ....[31]....
        /*03a0*/ 	.word	0x0000b0c0


	//   ....[32]....
        /*03a4*/ 	.word	0x0000b0f0


	//   ....[33]....
        /*03a8*/ 	.word	0x0000b120


	//   ....[34]....
        /*03ac*/ 	.word	0x0000b640


	//   ....[35]....
        /*03b0*/ 	.word	0x0000b660


	//   ....[36]....
        /*03b4*/ 	.word	0x0000b770


	//   ....[37]....
        /*03b8*/ 	.word	0x0000b790


	//   ....[38]....
        /*03bc*/ 	.word	0x0000be30


	//   ....[39]....
        /*03c0*/ 	.word	0x0000be40


	//   ....[40]....
        /*03c4*/ 	.word	0x0000bf40


	//   ....[41]....
        /*03c8*/ 	.word	0x0000bf60


	//   ....[42]....
        /*03cc*/ 	.word	0x0000c120


	//   ....[43]....
        /*03d0*/ 	.word	0x0000d6e0


	//   ....[44]....
        /*03d4*/ 	.word	0x0000d700


	//   ....[45]....
        /*03d8*/ 	.word	0x0000d710


	//   ....[46]....
        /*03dc*/ 	.word	0x0000d7b0


	//   ....[47]....
        /*03e0*/ 	.word	0x0000d7d0


	//   ....[48]....
        /*03e4*/ 	.word	0x0000d870


	//   ....[49]....
        /*03e8*/ 	.word	0x0000d890


	//   ....[50]....
        /*03ec*/ 	.word	0x0000d8a0


	//   ....[51]....
        /*03f0*/ 	.word	0x0000e150


	//   ....[52]....
        /*03f4*/ 	.word	0x0000e170


	//   ....[53]....
        /*03f8*/ 	.word	0x0000e190


	//   ....[54]....
        /*03fc*/ 	.word	0x0000e260


	//   ....[55]....
        /*0400*/ 	.word	0x0000e270


	//   ....[56]....
        /*0404*/ 	.word	0x0000e310


	//   ....[57]....
        /*0408*/ 	.word	0x0000e320


	//   ....[58]....
        /*040c*/ 	.word	0x0000e330


	//   ....[59]....
        /*0410*/ 	.word	0x0000e340


	//   ....[60]....
        /*0414*/ 	.word	0x0000e400


	//   ....[61]....
        /*0418*/ 	.word	0x0000e430


	//   ....[62]....
        /*041c*/ 	.word	0x0000e480


	//   ....[63]....
        /*0420*/ 	.word	0x0000ecc0


	//   ....[64]....
        /*0424*/ 	.word	0x0000ecd0


	//   ....[65]....
        /*0428*/ 	.word	0x0000ecf0


	//   ....[66]....
        /*042c*/ 	.word	0x0000ed70


	//   ....[67]....
        /*0430*/ 	.word	0x0000ed80


	//   ....[68]....
        /*0434*/ 	.word	0x0000ede0


	//   ....[69]....
        /*0438*/ 	.word	0x0000ee10


	//   ....[70]....
        /*043c*/ 	.word	0x0000ee50


	//   ....[71]....
        /*0440*/ 	.word	0x0000f150


	//   ....[72]....
        /*0444*/ 	.word	0x0000f170


	//   ....[73]....
        /*0448*/ 	.word	0x0000f210


	//   ....[74]....
        /*044c*/ 	.word	0x0000f220


	//   ....[75]....
        /*0450*/ 	.word	0x0000f2b0


	//   ....[76]....
        /*0454*/ 	.word	0x0000f2c0


	//   ....[77]....
        /*0458*/ 	.word	0x0000f2d0


	//   ....[78]....
        /*045c*/ 	.word	0x0000f360


	//   ....[79]....
        /*0460*/ 	.word	0x0000f980


	//   ....[80]....
        /*0464*/ 	.word	0x0000f990


	//   ....[81]....
        /*0468*/ 	.word	0x0000f9e0


	//   ....[82]....
        /*046c*/ 	.word	0x0000fa20


	//   ....[83]....
        /*0470*/ 	.word	0x0000fa80


	//   ....[84]....
        /*0474*/ 	.word	0x0000faa0


	//   ....[85]....
        /*0478*/ 	.word	0x0000fb20


	//   ....[86]....
        /*047c*/ 	.word	0x0000fb40


	//   ....[87]....
        /*0480*/ 	.word	0x0000fea0


	//   ....[88]....
        /*0484*/ 	.word	0x00010090


	//   ....[89]....
        /*0488*/ 	.word	0x00010620


	//   ....[90]....
        /*048c*/ 	.word	0x00010700


	//   ....[91]....
        /*0490*/ 	.word	0x000107a0


	//   ....[92]....
        /*0494*/ 	.word	0x00010800


	//   ....[93]....
        /*0498*/ 	.word	0x00010910


	//   ....[94]....
        /*049c*/ 	.word	0x00010980


	//   ....[95]....
        /*04a0*/ 	.word	0x00010a90


	//   ....[96]....
        /*04a4*/ 	.word	0x00010b00


	//   ....[97]....
        /*04a8*/ 	.word	0x00010c00


	//   ....[98]....
        /*04ac*/ 	.word	0x00010c90


	//   ....[99]....
        /*04b0*/ 	.word	0x00010d00


	//   ....[100]....
        /*04b4*/ 	.word	0x00010d60


	//   ....[101]....
        /*04b8*/ 	.word	0x00010e80


	//   ....[102]....
        /*04bc*/ 	.word	0x00010ee0


	//   ....[103]....
        /*04c0*/ 	.word	0x00011000


	//   ....[104]....
        /*04c4*/ 	.word	0x00011060


	//   ....[105]....
        /*04c8*/ 	.word	0x00011100


	//   ....[106]....
        /*04cc*/ 	.word	0x000111d0


	//   ....[107]....
        /*04d0*/ 	.word	0x000112f0


	//   ....[108]....
        /*04d4*/ 	.word	0x00011350


	//   ....[109]....
        /*04d8*/ 	.word	0x00011440


	//   ....[110]....
        /*04dc*/ 	.word	0x00011570


	//   ....[111]....
        /*04e0*/ 	.word	0x00011620


	//   ....[112]....
        /*04e4*/ 	.word	0x00011690


	//   ....[113]....
        /*04e8*/ 	.word	0x00011780


	//   ....[114]....
        /*04ec*/ 	.word	0x000117e0


	//   ....[115]....
        /*04f0*/ 	.word	0x000118b0


	//   ....[116]....
        /*04f4*/ 	.word	0x00011910


	//   ....[117]....
        /*04f8*/ 	.word	0x000119e0


	//   ....[118]....
        /*04fc*/ 	.word	0x00011ad0


	//   ....[119]....
        /*0500*/ 	.word	0x00011b70


	//   ....[120]....
        /*0504*/ 	.word	0x00011bd0


	//   ....[121]....
        /*0508*/ 	.word	0x00011cd0


	//   ....[122]....
        /*050c*/ 	.word	0x00011d30


	//   ....[123]....
        /*0510*/ 	.word	0x00011e30


	//   ....[124]....
        /*0514*/ 	.word	0x00011e90


	//   ....[125]....
        /*0518*/ 	.word	0x00011f60


	//   ....[126]....
        /*051c*/ 	.word	0x000120b0


	//   ....[127]....
        /*0520*/ 	.word	0x00012150


	//   ....[128]....
        /*0524*/ 	.word	0x000121e0


	//   ....[129]....
        /*0528*/ 	.word	0x000122e0


	//   ....[130]....
        /*052c*/ 	.word	0x00012340


	//   ....[131]....
        /*0530*/ 	.word	0x00012430


	//   ....[132]....
        /*0534*/ 	.word	0x00012490


	//   ....[133]....
        /*0538*/ 	.word	0x00012550


	//   ....[134]....
        /*053c*/ 	.word	0x00012640


	//   ....[135]....
        /*0540*/ 	.word	0x00012760


	//----- nvinfo : EIATTR_REG_RECONFIG
	.align		4
.L_1287:
        /*0544*/ 	.byte	0x01, 0x54
	.zero		2


	//----- nvinfo : EIATTR_SYSCALL_OFFSETS
	.align		4
        /*0548*/ 	.byte	0x04, 0x46
        /*054a*/ 	.short	(.L_1289 - .L_1288)


	//   ....[0]....
.L_1288:
        /*054c*/ 	.word	0x000016d0


	//   ....[1]....
        /*0550*/ 	.word	0x0000ccb0


	//   ....[2]....
        /*0554*/ 	.word	0x0000ce00


	//   ....[3]....
        /*0558*/ 	.word	0x0000cef0


	//   ....[4]....
        /*055c*/ 	.word	0x0000dc00


	//----- nvinfo : EIATTR_MBARRIER_INSTR_OFFSETS
	.align		4
.L_1289:
        /*0560*/ 	.byte	0x04, 0x39
        /*0562*/ 	.short	(.L_1291 - .L_1290)


	//   ....[0]....
.L_1290:
        /*0564*/ 	.word	0x00000180
        /*0568*/ 	.word	0x000000ff
        /*056c*/ 	.word	0x0002d800
        /*0570*/ 	.short	0x0100
        /*0572*/ 	.byte	0x08
	.zero		1


	//   ....[1]....
        /*0574*/ 	.word	0x00000190
        /*0578*/ 	.word	0x000000ff
        /*057c*/ 	.word	0x0002d820
        /*0580*/ 	.short	0x0100
        /*0582*/ 	.byte	0x08
	.zero		1


	//   ....[2]....
        /*0584*/ 	.word	0x00000280
        /*0588*/ 	.word	0x000000ff
        /*058c*/ 	.word	0x0002d830
        /*0590*/ 	.short	0x0100
        /*0592*/ 	.byte	0x08
	.zero		1


	//   ....[3]....
        /*0594*/ 	.word	0x00000290
        /*0598*/ 	.word	0x000000ff
        /*059c*/ 	.word	0x0002d840
        /*05a0*/ 	.short	0x0100
        /*05a2*/ 	.byte	0x08
	.zero		1


	//   ....[4]....
        /*05a4*/ 	.word	0x000002a0
        /*05a8*/ 	.word	0x000000ff
        /*05ac*/ 	.word	0x0002d838
        /*05b0*/ 	.short	0x0100
        /*05b2*/ 	.byte	0x08
	.zero		1


	//   ....[5]....
        /*05b4*/ 	.word	0x000002b0
        /*05b8*/ 	.word	0x000000ff
        /*05bc*/ 	.word	0x0002d848
        /*05c0*/ 	.short	0x0100
        /*05c2*/ 	.byte	0x08
	.zero		1


	//   ....[6]....
        /*05c4*/ 	.word	0x000003e0
        /*05c8*/ 	.word	0x000000ff
        /*05cc*/ 	.word	0x0002d850
        /*05d0*/ 	.short	0x0100
        /*05d2*/ 	.byte	0x08
	.zero		1


	//   ....[7]....
        /*05d4*/ 	.word	0x000003f0
        /*05d8*/ 	.word	0x000000ff
        /*05dc*/ 	.word	0x0002d860
        /*05e0*/ 	.short	0x0100
        /*05e2*/ 	.byte	0x08
	.zero		1


	//   ....[8]....
        /*05e4*/ 	.word	0x00000400
        /*05e8*/ 	.word	0x000000ff
        /*05ec*/ 	.word	0x0002d858
        /*05f0*/ 	.short	0x0100
        /*05f2*/ 	.byte	0x08
	.zero		1


	//   ....[9]....
        /*05f4*/ 	.word	0x00000410
        /*05f8*/ 	.word	0x000000ff
        /*05fc*/ 	.word	0x0002d868
        /*0600*/ 	.short	0x0100
        /*0602*/ 	.byte	0x08
	.zero		1


	//   ....[10]....
        /*0604*/ 	.word	0x00000500
        /*0608*/ 	.word	0x000000ff
        /*060c*/ 	.word	0x0002d870
        /*0610*/ 	.short	0x0100
        /*0612*/ 	.byte	0x06
	.zero		1


	//   ....[11]....
        /*0614*/ 	.word	0x00000510
        /*0618*/ 	.word	0x000000ff
        /*061c*/ 	.word	0x0002d880
        /*0620*/ 	.short	0x0100
        /*0622*/ 	.byte	0x06
	.zero		1


	//   ....[12]....
        /*0624*/ 	.word	0x00000520
        /*0628*/ 	.word	0x000000ff
        /*062c*/ 	.word	0x0002d878
        /*0630*/ 	.short	0x0100
        /*0632*/ 	.byte	0x06
	.zero		1


	//   ....[13]....
        /*0634*/ 	.word	0x00000530
        /*0638*/ 	.word	0x000000ff
        /*063c*/ 	.word	0x0002d888
        /*0640*/ 	.short	0x0100
        /*0642*/ 	.byte	0x06
	.zero		1


	//   ....[14]....
        /*0644*/ 	.word	0x00000660
        /*0648*/ 	.word	0x000000ff
        /*064c*/ 	.word	0x0002d890
        /*0650*/ 	.short	0x0100
        /*0652*/ 	.byte	0x08
	.zero		1


	//   ....[15]....
        /*0654*/ 	.word	0x00000670
        /*0658*/ 	.word	0x000000ff
        /*065c*/ 	.word	0x0002d8a0
        /*0660*/ 	.short	0x0100
        /*0662*/ 	.byte	0x08
	.zero		1


	//   ....[16]....
        /*0664*/ 	.word	0x00000680
        /*0668*/ 	.word	0x000000ff
        /*066c*/ 	.word	0x0002d898
        /*0670*/ 	.short	0x0100
        /*0672*/ 	.byte	0x08
	.zero		1


	//   ....[17]....
        /*0674*/ 	.word	0x00000690
        /*0678*/ 	.word	0x000000ff
        /*067c*/ 	.word	0x0002d8a8
        /*0680*/ 	.short	0x0100
        /*0682*/ 	.byte	0x08
	.zero		1


	//   ....[18]....
        /*0684*/ 	.word	0x000007d0
        /*0688*/ 	.word	0x000000ff
        /*068c*/ 	.word	0x0002d8b0
        /*0690*/ 	.short	0x0100
        /*0692*/ 	.byte	0x08
	.zero		1


	//   ....[19]....
        /*0694*/ 	.word	0x000007e0
        /*0698*/ 	.word	0x000000ff
        /*069c*/ 	.word	0x0002d8c0
        /*06a0*/ 	.short	0x0100
        /*06a2*/ 	.byte	0x08
	.zero		1


	//   ....[20]....
        /*06a4*/ 	.word	0x000007f0
        /*06a8*/ 	.word	0x000000ff
        /*06ac*/ 	.word	0x0002d8b8
        /*06b0*/ 	.short	0x0100
        /*06b2*/ 	.byte	0x08
	.zero		1


	//   ....[21]....
        /*06b4*/ 	.word	0x00000800
        /*06b8*/ 	.word	0x000000ff
        /*06bc*/ 	.word	0x0002d8c8
        /*06c0*/ 	.short	0x0100
        /*06c2*/ 	.byte	0x08
	.zero		1


	//   ....[22]....
        /*06c4*/ 	.word	0x00001750
        /*06c8*/ 	.word	0x000000ff
        /*06cc*/ 	.word	0x0002d800
        /*06d0*/ 	.short	0x010a
        /*06d2*/ 	.byte	0x28
	.zero		1


	//   ....[23]....
        /*06d4*/ 	.word	0x000017d0
        /*06d8*/ 	.word	0x00000000
        /*06dc*/ 	.word	0x0002d830
        /*06e0*/ 	.short	0x010a
        /*06e2*/ 	.byte	0x3f
	.zero		1


	//   ....[24]....
        /*06e4*/ 	.word	0x00001810
        /*06e8*/ 	.word	0x00000000
        /*06ec*/ 	.word	0x0002d830
        /*06f0*/ 	.short	0x010a
        /*06f2*/ 	.byte	0x3f
	.zero		1


	//   ....[25]....
        /*06f4*/ 	.word	0x000024c0
        /*06f8*/ 	.word	0x000000ff
        /*06fc*/ 	.word	0x00000000
        /*0700*/ 	.short	0x0101
        /*0702*/ 	.byte	0x06
	.zero		1


	//   ....[26]....
        /*0704*/ 	.word	0x00004460
        /*0708*/ 	.word	0x000000ff
        /*070c*/ 	.word	0x0002d830
        /*0710*/ 	.short	0x010a
        /*0712*/ 	.byte	0x06
	.zero		1


	//   ....[27]....
        /*0714*/ 	.word	0x000044a0
        /*0718*/ 	.word	0x000000ff
        /*071c*/ 	.word	0x0002d830
        /*0720*/ 	.short	0x010a
        /*0722*/ 	.byte	0x06
	.zero		1


	//   ....[28]....
        /*0724*/ 	.word	0x00004770
        /*0728*/ 	.word	0x000000ff
        /*072c*/ 	.word	0x0002d850
        /*0730*/ 	.short	0x010a
        /*0732*/ 	.byte	0x06
	.zero		1


	//   ....[29]....
        /*0734*/ 	.word	0x000047b0
        /*0738*/ 	.word	0x000000ff
        /*073c*/ 	.word	0x0002d850
        /*0740*/ 	.short	0x010a
        /*0742*/ 	.byte	0x06
	.zero		1


	//   ....[30]....
        /*0744*/ 	.word	0x00005290
        /*0748*/ 	.word	0x000000ff
        /*074c*/ 	.word	0x00000000
        /*0750*/ 	.short	0x0101
        /*0752*/ 	.byte	0x06
	.zero		1


	//   ....[31]....
        /*0754*/ 	.word	0x00007030
        /*0758*/ 	.word	0x000000ff
        /*075c*/ 	.word	0x00000000
        /*0760*/ 	.short	0x0101
        /*0762*/ 	.byte	0x06
	.zero		1


	//   ....[32]....
        /*0764*/ 	.word	0x00007730
        /*0768*/ 	.word	0x000000ff
        /*076c*/ 	.word	0x0002d830
        /*0770*/ 	.short	0x010a
        /*0772*/ 	.byte	0x06
	.zero		1


	//   ....[33]....
        /*0774*/ 	.word	0x00007770
        /*0778*/ 	.word	0x000000ff
        /*077c*/ 	.word	0x0002d830
        /*0780*/ 	.short	0x010a
        /*0782*/ 	.byte	0x06
	.zero		1


	//   ....[34]....
        /*0784*/ 	.word	0x00007a40
        /*0788*/ 	.word	0x000000ff
        /*078c*/ 	.word	0x0002d850
        /*0790*/ 	.short	0x010a
        /*0792*/ 	.byte	0x06
	.zero		1


	//   ....[35]....
        /*0794*/ 	.word	0x00007a80
        /*0798*/ 	.word	0x000000ff
        /*079c*/ 	.word	0x0002d850
        /*07a0*/ 	.short	0x010a
        /*07a2*/ 	.byte	0x06
	.zero		1


	//   ....[36]....
        /*07a4*/ 	.word	0x000083a0
        /*07a8*/ 	.word	0x000000ff
        /*07ac*/ 	.word	0x00000000
        /*07b0*/ 	.short	0x0101
        /*07b2*/ 	.byte	0x06
	.zero		1


	//   ....[37]....
        /*07b4*/ 	.word	0x00009980
        /*07b8*/ 	.word	0x000000ff
        /*07bc*/ 	.word	0x00000000
        /*07c0*/ 	.short	0x0101
        /*07c2*/ 	.byte	0x06
	.zero		1


	//   ....[38]....
        /*07c4*/ 	.word	0x00009f70
        /*07c8*/ 	.word	0x000000ff
        /*07cc*/ 	.word	0x0002d850
        /*07d0*/ 	.short	0x010a
        /*07d2*/ 	.byte	0x08
	.zero		1


	//   ....[39]....
        /*07d4*/ 	.word	0x00009fb0
        /*07d8*/ 	.word	0x000000ff
        /*07dc*/ 	.word	0x0002d850
        /*07e0*/ 	.short	0x010a
        /*07e2*/ 	.byte	0x08
	.zero		1


	//   ....[40]....
        /*07e4*/ 	.word	0x0000a640
        /*07e8*/ 	.word	0x000000ff
        /*07ec*/ 	.word	0x00000000
        /*07f0*/ 	.short	0x0101
        /*07f2*/ 	.byte	0x08
	.zero		1


	//   ....[41]....
        /*07f4*/ 	.word	0x0000b670
        /*07f8*/ 	.word	0x000000ff
        /*07fc*/ 	.word	0x00000000
        /*0800*/ 	.short	0x0101
        /*0802*/ 	.byte	0x05
	.zero		1


	//   ....[42]....
        /*0804*/ 	.word	0x0000d460
        /*0808*/ 	.word	0x00000006
        /*080c*/ 	.word	0x0002d840
        /*0810*/ 	.short	0x010a
        /*0812*/ 	.byte	0x3f
	.zero		1


	//   ....[43]....
        /*0814*/ 	.word	0x0000d9e0
        /*0818*/ 	.word	0x00000006
        /*081c*/ 	.word	0x0002d830
        /*0820*/ 	.short	0x0107
        /*0822*/ 	.byte	0x3f
	.zero		1


	//   ....[44]....
        /*0824*/ 	.word	0x0000dab0
        /*0828*/ 	.word	0x00000006
        /*082c*/ 	.word	0x0002d830
        /*0830*/ 	.short	0x0101
        /*0832*/ 	.byte	0x3f
	.zero		1


	//   ....[45]....
        /*0834*/ 	.word	0x0000e5d0
        /*0838*/ 	.word	0x00000011
        /*083c*/ 	.word	0x0002d800
        /*0840*/ 	.short	0x0107
        /*0842*/ 	.byte	0x3f
	.zero		1


	//   ....[46]....
        /*0844*/ 	.word	0x0000e6c0
        /*0848*/ 	.word	0x00000011
        /*084c*/ 	.word	0x0002d800
        /*0850*/ 	.short	0x0101
        /*0852*/ 	.byte	0x3f
	.zero		1


	//   ....[47]....
        /*0854*/ 	.word	0x0000e6e0
        /*0858*/ 	.word	0x00000011
        /*085c*/ 	.word	0x0002d820
        /*0860*/ 	.short	0x010a
        /*0862*/ 	.byte	0x3f
	.zero		1


	//   ....[48]....
        /*0864*/ 	.word	0x0000ea80
        /*0868*/ 	.word	0x00000006
        /*086c*/ 	.word	0x0002d840
        /*0870*/ 	.short	0x010a
        /*0872*/ 	.byte	0x3f
	.zero		1


	//   ....[49]....
        /*0874*/ 	.word	0x0000eef0
        /*0878*/ 	.word	0x00000006
        /*087c*/ 	.word	0x0002d830
        /*0880*/ 	.short	0x0107
        /*0882*/ 	.byte	0x3f
	.zero		1


	//   ....[50]....
        /*0884*/ 	.word	0x0000efb0
        /*0888*/ 	.word	0x00000006
        /*088c*/ 	.word	0x0002d830
        /*0890*/ 	.short	0x0101
        /*0892*/ 	.byte	0x3f
	.zero		1


	//   ....[51]....
        /*0894*/ 	.word	0x0000f010
        /*0898*/ 	.word	0x00000006
        /*089c*/ 	.word	0x0002d860
        /*08a0*/ 	.short	0x010a
        /*08a2*/ 	.byte	0x3f
	.zero		1


	//   ....[52]....
        /*08a4*/ 	.word	0x0000f450
        /*08a8*/ 	.word	0x00000006
        /*08ac*/ 	.word	0x0002d850
        /*08b0*/ 	.short	0x0107
        /*08b2*/ 	.byte	0x3f
	.zero		1


	//   ....[53]....
        /*08b4*/ 	.word	0x0000f620
        /*08b8*/ 	.word	0x00000006
        /*08bc*/ 	.word	0x0002d850
        /*08c0*/ 	.short	0x0101
        /*08c2*/ 	.byte	0x3f
	.zero		1


	//   ....[54]....
        /*08c4*/ 	.word	0x0000f830
        /*08c8*/ 	.word	0x00000004
        /*08cc*/ 	.word	0x0002d860
        /*08d0*/ 	.short	0x010a
        /*08d2*/ 	.byte	0x3f
	.zero		1


	//   ....[55]....
        /*08d4*/ 	.word	0x0000fc80
        /*08d8*/ 	.word	0x00000004
        /*08dc*/ 	.word	0x0002d850
        /*08e0*/ 	.short	0x0107
        /*08e2*/ 	.byte	0x3f
	.zero		1


	//   ....[56]....
        /*08e4*/ 	.word	0x0000fd40
        /*08e8*/ 	.word	0x00000004
        /*08ec*/ 	.word	0x0002d850
        /*08f0*/ 	.short	0x0101
        /*08f2*/ 	.byte	0x3f
	.zero		1


	//   ....[57]....
        /*08f4*/ 	.word	0x00010010
        /*08f8*/ 	.word	0x00000004
        /*08fc*/ 	.word	0x0002d820
        /*0900*/ 	.short	0x010a
        /*0902*/ 	.byte	0x3f
	.zero		1


	//   ....[58]....
        /*0904*/ 	.word	0x00010190
        /*0908*/ 	.word	0x00000005
        /*090c*/ 	.word	0x0002d840
        /*0910*/ 	.short	0x010a
        /*0912*/ 	.byte	0x3f
	.zero		1


	//   ....[59]....
        /*0914*/ 	.word	0x00010230
        /*0918*/ 	.word	0x00000017
        /*091c*/ 	.word	0x0002d840
        /*0920*/ 	.short	0x010a
        /*0922*/ 	.byte	0x3f
	.zero		1


	//   ....[60]....
        /*0924*/ 	.word	0x00010270
        /*0928*/ 	.word	0x00000005
        /*092c*/ 	.word	0x0002d860
        /*0930*/ 	.short	0x010a
        /*0932*/ 	.byte	0x3f
	.zero		1


	//   ....[61]....
        /*0934*/ 	.word	0x000102b0
        /*0938*/ 	.word	0x00000017
        /*093c*/ 	.word	0x0002d860
        /*0940*/ 	.short	0x010a
        /*0942*/ 	.byte	0x3f
	.zero		1


	//   ....[62]....
        /*0944*/ 	.word	0x00010320
        /*0948*/ 	.word	0x00000003
        /*094c*/ 	.word	0x0002d800
        /*0950*/ 	.short	0x010a
        /*0952*/ 	.byte	0x3f
	.zero		1


	//   ....[63]....
        /*0954*/ 	.word	0x00010370
        /*0958*/ 	.word	0x00000000
        /*095c*/ 	.word	0x0002d830
        /*0960*/ 	.short	0x010a
        /*0962*/ 	.byte	0x3f
	.zero		1


	//   ....[64]....
        /*0964*/ 	.word	0x000103d0
        /*0968*/ 	.word	0x00000006
        /*096c*/ 	.word	0x0002d830
        /*0970*/ 	.short	0x010a
        /*0972*/ 	.byte	0x3f
	.zero		1


	//   ....[65]....
        /*0974*/ 	.word	0x00010430
        /*0978*/ 	.word	0x00000006
        /*097c*/ 	.word	0x0002d850
        /*0980*/ 	.short	0x010a
        /*0982*/ 	.byte	0x3f
	.zero		1


	//   ....[66]....
        /*0984*/ 	.word	0x00010490
        /*0988*/ 	.word	0x00000006
        /*098c*/ 	.word	0x0002d830
        /*0990*/ 	.short	0x010a
        /*0992*/ 	.byte	0x3f
	.zero		1


	//   ....[67]....
        /*0994*/ 	.word	0x000104f0
        /*0998*/ 	.word	0x00000006
        /*099c*/ 	.word	0x0002d850
        /*09a0*/ 	.short	0x010a
        /*09a2*/ 	.byte	0x3f
	.zero		1


	//   ....[68]....
        /*09a4*/ 	.word	0x00010550
        /*09a8*/ 	.word	0x00000004
        /*09ac*/ 	.word	0x0002d850
        /*09b0*/ 	.short	0x010a
        /*09b2*/ 	.byte	0x3f
	.zero		1


	//   ....[69]....
        /*09b4*/ 	.word	0x00010650
        /*09b8*/ 	.word	0x00000006
        /*09bc*/ 	.word	0x0002d840
        /*09c0*/ 	.short	0x010a
        /*09c2*/ 	.byte	0x3f
	.zero		1


	//   ....[70]....
        /*09c4*/ 	.word	0x00011470
        /*09c8*/ 	.word	0x00000011
        /*09cc*/ 	.word	0x0002d820
        /*09d0*/ 	.short	0x010a
        /*09d2*/ 	.byte	0x3f
	.zero		1


	//   ....[71]....
        /*09d4*/ 	.word	0x000114c0
        /*09d8*/ 	.word	0x00000006
        /*09dc*/ 	.word	0x0002d840
        /*09e0*/ 	.short	0x010a
        /*09e2*/ 	.byte	0x3f
	.zero		1


	//   ....[72]....
        /*09e4*/ 	.word	0x00011a20
        /*09e8*/ 	.word	0x00000006
        /*09ec*/ 	.word	0x0002d860
        /*09f0*/ 	.short	0x010a
        /*09f2*/ 	.byte	0x3f
	.zero		1


	//   ....[73]....
        /*09f4*/ 	.word	0x00012000
        /*09f8*/ 	.word	0x00000004
        /*09fc*/ 	.word	0x0002d860
        /*0a00*/ 	.short	0x010a
        /*0a02*/ 	.byte	0x3f
	.zero		1


	//   ....[74]....
        /*0a04*/ 	.word	0x00012680
        /*0a08*/ 	.word	0x00000004
        /*0a0c*/ 	.word	0x0002d820
        /*0a10*/ 	.short	0x010a
        /*0a12*/ 	.byte	0x3f
	.zero		1


	//   ....[75]....
        /*0a14*/ 	.word	0x00012820
        /*0a18*/ 	.word	0x00000005
        /*0a1c*/ 	.word	0x0002d840
        /*0a20*/ 	.short	0x010a
        /*0a22*/ 	.byte	0x3f
	.zero		1


	//   ....[76]....
        /*0a24*/ 	.word	0x00012870
        /*0a28*/ 	.word	0x00000017
        /*0a2c*/ 	.word	0x0002d840
        /*0a30*/ 	.short	0x010a
        /*0a32*/ 	.byte	0x3f
	.zero		1


	//   ....[77]....
        /*0a34*/ 	.word	0x000128c0
        /*0a38*/ 	.word	0x00000005
        /*0a3c*/ 	.word	0x0002d860
        /*0a40*/ 	.short	0x010a
        /*0a42*/ 	.byte	0x3f
	.zero		1


	//----- nvinfo : EIATTR_NUM_MBARRIERS
	.align		4
.L_1291:
        /*0a44*/ 	.byte	0x03, 0x38
        /*0a46*/ 	.short	0x0016


	//----- nvinfo : EIATTR_EXIT_INSTR_OFFSETS
	.align		4
        /*0a48*/ 	.byte	0x04, 0x1c
        /*0a4a*/ 	.short	(.L_1293 - .L_1292)


	//   ....[0]....
.L_1292:
        /*0a4c*/ 	.word	0x00000970


	//   ....[1]....
        /*0a50*/ 	.word	0x0000c090


	//   ....[2]....
        /*0a54*/ 	.word	0x00010300


	//----- nvinfo : EIATTR_MAX_THREADS
	.align		4
.L_1293:
        /*0a58*/ 	.byte	0x04, 0x05
        /*0a5a*/ 	.short	(.L_1295 - .L_1294)
.L_1294:
        /*0a5c*/ 	.word	0x00000200
        /*0a60*/ 	.word	0x00000001
        /*0a64*/ 	.word	0x00000001


	//----- nvinfo : EIATTR_CRS_STACK_SIZE
	.align		4
.L_1295:
        /*0a68*/ 	.byte	0x04, 0x1e
        /*0a6a*/ 	.short	(.L_1297 - .L_1296)
.L_1296:
        /*0a6c*/ 	.word	0x00000000


	//----- nvinfo : EIATTR_CBANK_PARAM_SIZE
	.align		4
.L_1297:
        /*0a70*/ 	.byte	0x03, 0x19
        /*0a72*/ 	.short	0x0af0


	//----- nvinfo : EIATTR_PARAM_CBANK
	.align		4
        /*0a74*/ 	.byte	0x04, 0x0a
        /*0a76*/ 	.short	(.L_1299 - .L_1298)
	.align		4
.L_1298:
        /*0a78*/ 	.word	index@(.nv.constant0._ZN7cutlass13device_kernelIN5flash11enable_sm90INS1_16FlashAttnFwdSm90INS1_25CollectiveMainloopFwdSm90ILi2EN4cute5tupleIJNS5_1CILi1EEES8_S8_EEENS6_IJNS7_ILi192EEENS7_ILi128EEENS7_ILi96EEEEEELi96ENS_10bfloat16_tEfNS_4arch4Sm90ELb1ELb0ELb1ELb0ELb1ELb0ELb0ELb0ELb1ELb1ELb0ELb0EEENS1_21CollectiveEpilogueFwdINS6_IJSA_SC_SB_EEES9_SE_SG_Li384ELb0ELb1ELb0ELb0EEENS1_30DynamicPersistentTileSchedulerILi384ELi128ELb0ELb1ELb1EEEEEEEEEvNT_6ParamsE)
        /*0a7c*/ 	.short	0x0210
        /*0a7e*/ 	.short	0x0af0


	//----- nvinfo : EIATTR_SW_WAR
	.align		4
.L_1299:
        /*0a80*/ 	.byte	0x04, 0x36
        /*0a82*/ 	.short	(.L_1301 - .L_1300)
.L_1300:
        /*0a84*/ 	.word	0x00000008
.L_1301:


//--------------------- .nv.info._ZN7cutlass13device_kernelIN5flash11enable_sm90INS1_16FlashAttnFwdSm90INS1_25CollectiveMainloopFwdSm90ILi2EN4cute5tupleIJNS5_1CILi1EEES8_S8_EEENS6_IJNS7_ILi192EEENS7_ILi128EEENS7_ILi96EEEEEELi96ENS_10bfloat16_tEfNS_4arch4Sm90ELb1ELb0ELb1ELb1ELb1ELb0ELb0ELb0ELb1ELb1ELb0ELb0EEENS1_21CollectiveEpilogueFwdINS6_IJSA_SC_SB_EEES9_SE_SG_Li384ELb1ELb1ELb0ELb0EEENS1_36VarlenDynamicPersistentTileSchedulerILi192ELi128ELi384ELi128ELb0ELb1ELb1ELb1ELb1ELb1EEEEEEEEEvNT_6ParamsE --------------------------
	.section	.nv.info._ZN7cutlass13device_kernelIN5flash11enable_sm90INS1_16FlashAttnFwdSm90INS1_25CollectiveMainloopFwdSm90ILi2EN4cute5tupleIJNS5_1CILi1EEES8_S8_EEENS6_IJNS7_ILi192EEENS7_ILi128EEENS7_ILi96EEEEEELi96ENS_10bfloat16_tEfNS_4arch4Sm90ELb1ELb0ELb1ELb1ELb1ELb0ELb0ELb0ELb1ELb1ELb0ELb0EEENS1_21CollectiveEpilogueFwdINS6_IJSA_SC_SB_EEES9_SE_SG_Li384ELb1ELb1ELb0ELb0EEENS1_36VarlenDynamicPersistentTileSchedulerILi192ELi128ELi384ELi128ELb0ELb1ELb1ELb1ELb1ELb1EEEEEEEEEvNT_6ParamsE,"",@"SHT_CUDA_INFO"
	.sectionflags	@""
	.align	4


	//----- nvinfo : EIATTR_CUDA_API_VERSION
	.align		4
        /*0000*/ 	.byte	0x04, 0x37
        /*0002*/ 	.short	(.L_1303 - .L_1302)
.L_1302:
        /*0004*/ 	.word	0x00000082


	//----- nvinfo : EIATTR_KPARAM_INFO
	.align		4
.L_1303:
        /*0008*/ 	.byte	0x04, 0x17
        /*000a*/ 	.short	(.L_1305 - .L_1304)
.L_1304:
        /*000c*/ 	.word	0x00000000
        /*0010*/ 	.short	0x0000
        /*0012*/ 	.short	0x0070
        /*0014*/ 	.byte	0x00, 0xf0, 0x01, 0x2a


	//----- nvinfo : EIATTR_SPARSE_MMA_MASK
	.align		4
.L_1305:
        /*0018*/ 	.byte	0x03, 0x50
        /*001a*/ 	.short	0x0000


	//----- nvinfo : EIATTR_MAXREG_COUNT
	.align		4
        /*001c*/ 	.byte	0x03, 0x1b
        /*001e*/ 	.short	0x0080


	//----- nvinfo : EIATTR_NUM_BARRIERS
	.align		4
        /*0020*/ 	.byte	0x02, 0x4c
        /*0022*/ 	.byte	0x10
	.zero		1


	//----- nvinfo : EIATTR_EXTERNS
	.align		4
        /*0024*/ 	.byte	0x04, 0x0f
        /*0026*/ 	.short	(.L_1307 - .L_1306)


	//   ....[0]....
	.align		4
.L_1306:
        /*0028*/ 	.word	index@(__assertfail)


	//----- nvinfo : EIATTR_ANNOTATIONS
	.align		4
.L_1307:
        /*002c*/ 	.byte	0x04, 0x55
        /*002e*/ 	.short	(.L_1309 - .L_1308)


	//   ....[0]....
.L_1308:
        /* <DEDUP_REMOVED lines=32> */


	//----- nvinfo : EIATTR_MERCURY_ISA_VERSION
	.align		4
.L_1309:
        /*0220*/ 	.byte	0x03, 0x5f
        /*0222*/ 	.short	0x0101


	//----- nvinfo : EIATTR_UNUSED_LOAD_BYTE_OFFSET
	.align		4
        /*0224*/ 	.byte	0x04, 0x44
        /*0226*/ 	.short	(.L_1311 - .L_1310)


	//   ....[0]....
.L_1310:
        /*0228*/ 	.word	0x00000970
        /*022c*/ 	.word	0x0000fff0


	//   ....[1]....
        /*0230*/ 	.word	0x0000a780
        /*0234*/ 	.word	0x0000fff0


	//----- nvinfo : EIATTR_INT_WARP_WIDE_INSTR_OFFSETS
	.align		4
.L_1311:
        /*0238*/ 	.byte	0x04, 0x31
        /*023a*/ 	.short	(.L_1313 - .L_1312)


	//   ....[0]....
.L_1312:
        /*023c*/ 	.word	0x000000c0


	//   ....[1]....
        /*0240*/ 	.word	0x000000d0


	//   ....[2]....
        /*0244*/ 	.word	0x00000170


	//   ....[3]....
        /*0248*/ 	.word	0x0000d520


	//   ....[4]....
        /*024c*/ 	.word	0x0000d5b0


	//   ....[5]....
        /*0250*/ 	.word	0x000103a0


	//   ....[6]....
        /*0254*/ 	.word	0x00010430


	//----- nvinfo : EIATTR_COOP_GROUP_MASK_REGIDS
	.align		4
.L_1313:
        /*0258*/ 	.byte	0x04, 0x29
        /*025a*/ 	.short	(.L_1315 - .L_1314)


	//   ....[0]....
.L_1314:
        /*025c*/ 	.word	0xffffffff


	//   ....[1]....
        /*0260*/ 	.word	0xffffffff


	//   ....[2]....
        /*0264*/ 	.word	0xffffffff


	//   ....[3]....
        /*0268*/ 	.word	0xffffffff


	//   ....[4]....
        /*026c*/ 	.word	0xffffffff


	//   ....[5]....
        /*0270*/ 	.word	0xffffffff


	//   ....[6]....
        /*0274*/ 	.word	0xffffffff


	//   ....[7]....
        /*0278*/ 	.word	0xffffffff


	//   ....[8]....
        /*027c*/ 	.word	0xffffffff


	//   ....[9]....
        /*0280*/ 	.word	0xffffffff


	//   ....[10]....
        /*0284*/ 	.word	0xffffffff


	//   ....[11]....
        /*0288*/ 	.word	0xffffffff


	//   ....[12]....
        /*028c*/ 	.word	0xffffffff


	//   ....[13]....
        /*0290*/ 	.word	0xffffffff


	//   ....[14]....
        /*0294*/ 	.word	0xffffffff


	//   ....[15]....
        /*0298*/ 	.word	0xffffffff


	//   ....[16]....
        /*029c*/ 	.word	0xffffffff


	//   ....[17]....
        /*02a0*/ 	.word	0xffffffff


	//   ....[18]....
        /*02a4*/ 	.word	0xffffffff


	//   ....[19]....
        /*02a8*/ 	.word	0xffffffff


	//   ....[20]....
        /*02ac*/ 	.word	0xffffffff


	//   ....[21]....
        /*02b0*/ 	.word	0xffffffff


	//   ....[22]....
        /*02b4*/ 	.word	0xffffffff


	//   ....[23]....
        /*02b8*/ 	.word	0xffffffff


	//   ....[24]....
        /*02bc*/ 	.word	0xffffffff


	//   ....[25]....
        /*02c0*/ 	.word	0xffffffff


	//   ....[26]....
        /*02c4*/ 	.word	0xffffffff


	//   ....[27]....
        /*02c8*/ 	.word	0xffffffff


	//   ....[28]....
        /*02cc*/ 	.word	0xffffffff


	//   ....[29]....
        /*02d0*/ 	.word	0xffffffff


	//   ....[30]....
        /*02d4*/ 	.word	0xffffffff


	//   ....[31]....
        /*02d8*/ 	.word	0xffffffff


	//   ....[32]....
        /*02dc*/ 	.word	0xffffffff


	//   ....[33]....
        /*02e0*/ 	.word	0xffffffff


	//   ....[34]....
        /*02e4*/ 	.word	0xffffffff


	//   ....[35]....
        /*02e8*/ 	.word	0xffffffff


	//   ....[36]....
        /*02ec*/ 	.word	0xffffffff


	//   ....[37]....
        /*02f0*/ 	.word	0xffffffff


	//   ....[38]....
        /*02f4*/ 	.word	0xffffffff


	//   ....[39]....
        /*02f8*/ 	.word	0xffffffff


	//   ....[40]....
        /*02fc*/ 	.word	0xffffffff


	//   ....[41]....
        /*0300*/ 	.word	0xffffffff


	//   ....[42]....
        /*0304*/ 	.word	0xffffffff


	//   ....[43]....
        /*0308*/ 	.word	0xffffffff


	//   ....[44]....
        /*030c*/ 	.word	0xffffffff


	//   ....[45]....
        /*0310*/ 	.word	0xffffffff


	//   ....[46]....
        /*0314*/ 	.word	0xffffffff


	//   ....[47]....
        /*0318*/ 	.word	0xffffffff


	//   ....[48]....
        /*031c*/ 	.word	0xffffffff


	//   ....[49]....
        /*0320*/ 	.word	0xffffffff


	//   ....[50]....
        /*0324*/ 	.word	0xffffffff


	//   ....[51]....
        /*0328*/ 	.word	0xffffffff


	//   ....[52]....
        /*032c*/ 	.word	0xffffffff


	//   ....[53]....
        /*0330*/ 	.word	0xffffffff


	//   ....[54]....
        /*0334*/ 	.word	0xffffffff


	//   ....[55]....
        /*0338*/ 	.word	0xffffffff


	//   ....[56]....
        /*033c*/ 	.word	0xffffffff


	//   ....[57]....
        /*0340*/ 	.word	0xffffffff


	//   ....[58]....
        /*0344*/ 	.word	0xffffffff


	//   ....[59]....
        /*0348*/ 	.word	0xffffffff


	//   ....[60]....
        /*034c*/ 	.word	0xffffffff


	//   ....[61]....
        /*0350*/ 	.word	0xffffffff


	//   ....[62]....
        /*0354*/ 	.word	0xffffffff


	//   ....[63]....
        /*0358*/ 	.word	0xffffffff


	//   ....[64]....
        /*035c*/ 	.word	0xffffffff


	//   ....[65]....
        /*0360*/ 	.word	0xffffffff


	//   ....[66]....
        /*0364*/ 	.word	0xffffffff


	//   ....[67]....
        /*0368*/ 	.word	0xffffffff


	//   ....[68]....
        /*036c*/ 	.word	0xffffffff


	//   ....[69]....
        /*0370*/ 	.word	0xffffffff


	//   ....[70]....
        /*0374*/ 	.word	0xffffffff


	//   ....[71]....
        /*0378*/ 	.word	0xffffffff


	//   ....[72]....
        /*037c*/ 	.word	0xffffffff


	//   ....[73]....
        /*0380*/ 	.word	0xffffffff


	//   ....[74]....
        /*0384*/ 	.word	0xffffffff


	//   ....[75]....
        /*0388*/ 	.word	0xffffffff


	//   ....[76]....
        /*038c*/ 	.word	0xffffffff


	//   ....[77]....
        /*0390*/ 	.word	0xffffffff


	//   ....[78]....
        /*0394*/ 	.word	0xffffffff


	//   ....[79]....
        /*0398*/ 	.word	0xffffffff


	//   ....[80]....
        /*039c*/ 	.word	0xffffffff


	//   ....[81]....
        /*03a0*/ 	.word	0xffffffff


	//   ....[82]....
        /*03a4*/ 	.word	0xffffffff


	//   ....[83]....
        /*03a8*/ 	.word	0xffffffff


	//   ....[84]....
        /*03ac*/ 	.word	0xffffffff


	//   ....[85]....
        /*03b0*/ 	.word	0xffffffff


	//   ....[86]....
        /*03b4*/ 	.word	0xffffffff


	//   ....[87]....
        /*03b8*/ 	.word	0xffffffff


	//   ....[88]....
        /*03bc*/ 	.word	0xffffffff


	//   ....[89]....
        /*03c0*/ 	.word	0xffffffff


	//   ....[90]....
        /*03c4*/ 	.word	0xffffffff


	//   ....[91]....
        /*03c8*/ 	.word	0xffffffff


	//   ....[92]....
        /*03cc*/ 	.word	0xffffffff


	//   ....[93]....
        /*03d0*/ 	.word	0xffffffff


	//   ....[94]....
        /*03d4*/ 	.word	0xffffffff


	//   ....[95]....
        /*03d8*/ 	.word	0xffffffff


	//   ....[96]....
        /*03dc*/ 	.word	0xffffffff


	//   ....[97]....
        /*03e0*/ 	.word	0xffffffff


	//   ....[98]....
        /*03e4*/ 	.word	0xffffffff


	//   ....[99]....
        /*03e8*/ 	.word	0xffffffff


	//   ....[100]....
        /*03ec*/ 	.word	0xffffffff


	//   ....[101]....
        /*03f0*/ 	.word	0xffffffff


	//   ....[102]....
        /*03f4*/ 	.word	0xffffffff


	//   ....[103]....
        /*03f8*/ 	.word	0xffffffff


	//   ....[104]....
        /*03fc*/ 	.word	0xffffffff


	//   ....[105]....
        /*0400*/ 	.word	0xffffffff


	//   ....[106]....
        /*0404*/ 	.word	0xffffffff


	//   ....[107]....
        /*0408*/ 	.word	0xffffffff


	//   ....[108]....
        /*040c*/ 	.word	0xffffffff


	//   ....[109]....
        /*0410*/ 	.word	0xffffffff


	//   ....[110]....
        /*0414*/ 	.word	0xffffffff


	//   ....[111]....
        /*0418*/ 	.word	0xffffffff


	//   ....[112]....
        /*041c*/ 	.word	0xffffffff


	//   ....[113]....
        /*0420*/ 	.word	0xffffffff


	//   ....[114]....
        /*0424*/ 	.word	0xffffffff


	//   ....[115]....
        /*0428*/ 	.word	0xffffffff


	//   ....[116]....
        /*042c*/ 	.word	0xffffffff


	//   ....[117]....
        /*0430*/ 	.word	0xffffffff


	//   ....[118]....
        /*0434*/ 	.word	0xffffffff


	//   ....[119]....
        /*0438*/ 	.word	0xffffffff


	//   ....[120]....
        /*043c*/ 	.word	0x0500000f


	//   ....[121]....
        /*0440*/ 	.word	0x0500000f


	//   ....[122]....
        /*0444*/ 	.word	0x0500000f


	//   ....[123]....
        /*0448*/ 	.word	0x0500000f


	//   ....[124]....
        /*044c*/ 	.word	0x0500000f


	//   ....[125]....
        /*0450*/ 	.word	0x0500000f


	//   ....[126]....
        /*0454*/ 	.word	0x0500000f


	//   ....[127]....
        /*0458*/ 	.word	0x0500000f


	//   ....[128]....
        /*045c*/ 	.word	0x0500000f


	//   ....[129]....
        /*0460*/ 	.word	0x0500000f


	//   ....[130]....
        /*0464*/ 	.word	0x0500000f


	//   ....[131]....
        /*0468*/ 	.word	0x0500000f


	//   ....[132]....
        /*046c*/ 	.word	0x0500000f


	//   ....[133]....
        /*0470*/ 	.word	0x0500000f


	//   ....[134]....
        /*0474*/ 	.word	0x0500000f


	//   ....[135]....
        /*0478*/ 	.word	0x0500000f


	//   ....[136]....
        /*047c*/ 	.word	0x0500000f


	//   ....[137]....
        /*0480*/ 	.word	0x0500000f


	//   ....[138]....
        /*0484*/ 	.word	0x0500000f


	//   ....[139]....
        /*0488*/ 	.word	0x0500000f


	//   ....[140]....
        /*048c*/ 	.word	0x0500000f


	//   ....[141]....
        /*0490*/ 	.word	0x0500000f


	//   ....[142]....
        /*0494*/ 	.word	0x0500000f


	//   ....[143]....
        /*0498*/ 	.word	0x0500000f


	//   ....[144]....
        /*049c*/ 	.word	0x0500000f


	//   ....[145]....
        /*04a0*/ 	.word	0x0500000f


	//   ....[146]....
        /*04a4*/ 	.word	0x0500000f


	//   ....[147]....
        /*04a8*/ 	.word	0x0500000f


	//   ....[148]....
        /*04ac*/ 	.word	0x0500000f


	//   ....[149]....
        /*04b0*/ 	.word	0x0500000f


	//   ....[150]....
        /*04b4*/ 	.word	0x0500000f


	//   ....[151]....
        /*04b8*/ 	.word	0x0500000f


	//   ....[152]....
        /*04bc*/ 	.word	0x0500000f


	//   ....[153]....
        /*04c0*/ 	.word	0x0500000f


	//   ....[154]....
        /*04c4*/ 	.word	0x0500000f


	//   ....[155]....
        /*04c8*/ 	.word	0x0500000f


	//   ....[156]....
        /*04cc*/ 	.word	0x0500000f


	//   ....[157]....
        /*04d0*/ 	.word	0x0500000f


	//   ....[158]....
        /*04d4*/ 	.word	0x0500000f


	//   ....[159]....
        /*04d8*/ 	.word	0x0500000f


	//   ....[160]....
        /*04dc*/ 	.word	0x0500000f


	//   ....[161]....
        /*04e0*/ 	.word	0x0500000f


	//   ....[162]....
        /*04e4*/ 	.word	0x0500000f


	//   ....[163]....
        /*04e8*/ 	.word	0x0500000f


	//   ....[164]....
        /*04ec*/ 	.word	0x0500000f


	//   ....[165]....
        /*04f0*/ 	.word	0x0500000f


	//   ....[166]....
        /*04f4*/ 	.word	0x0500000f


	//   ....[167]....
        /*04f8*/ 	.word	0x0500000f


	//   ....[168]....
        /*04fc*/ 	.word	0x0500000f


	//   ....[169]....
        /*0500*/ 	.word	0x0500000f


	//   ....[170]....
        /*0504*/ 	.word	0x0500000f


	//   ....[171]....
        /*0508*/ 	.word	0x0500000f


	//   ....[172]....
        /*050c*/ 	.word	0x0500000f


	//   ....[173]....
        /*0510*/ 	.word	0x0500000f


	//   ....[174]....
        /*0514*/ 	.word	0x0500000f


	//   ....[175]....
        /*0518*/ 	.word	0x0500000f


	//   ....[176]....
        /*051c*/ 	.word	0x0500000f


	//   ....[177]....
        /*0520*/ 	.word	0x0500000f


	//   ....[178]....
        /*0524*/ 	.word	0x0500000f


	//   ....[179]....
        /*0528*/ 	.word	0x0500000f


	//   ....[180]....
        /*052c*/ 	.word	0x0500000f


	//   ....[181]....
        /*0530*/ 	.word	0x0500000f


	//   ....[182]....
        /*0534*/ 	.word	0x0500000f


	//----- nvinfo : EIATTR_COOP_GROUP_INSTR_OFFSETS
	.align		4
.L_1315:
        /*0538*/ 	.byte	0x04, 0x28
        /*053a*/ 	.short	(.L_1317 - .L_1316)


	//   ....[0]....
.L_1316:
        /*053c*/ 	.word	0x00000080


	//   ....[1]....
        /*0540*/ 	.word	0x000000b0


	//   ....[2]....
        /*0544*/ 	.word	0x000002d0


	//   ....[3]....
        /*0548*/ 	.word	0x00000430


	//   ....[4]....
        /*054c*/ 	.word	0x00000550


	//   ....[5]....
        /*0550*/ 	.word	0x000006b0


	//   ....[6]....
        /*0554*/ 	.word	0x000014e0


	//   ....[7]....
        /*0558*/ 	.word	0x00001e30


	//   ....[8]....
        /*055c*/ 	.word	0x00001f30


	//   ....[9]....
        /*0560*/ 	.word	0x00002900


	//   ....[10]....
        /*0564*/ 	.word	0x000029a0


	//   ....[11]....
        /*0568*/ 	.word	0x00003390


	//   ....[12]....
        /*056c*/ 	.word	0x000033e0


	//   ....[13]....
        /*0570*/ 	.word	0x00004210


	//   ....[14]....
        /*0574*/ 	.word	0x00004e30


	//   ....[15]....
        /*0578*/ 	.word	0x000056e0


	//   ....[16]....
        /*057c*/ 	.word	0x000058f0


	//   ....[17]....
        /*0580*/ 	.word	0x00005a30


	//   ....[18]....
        /*0584*/ 	.word	0x00006350


	//   ....[19]....
        /*0588*/ 	.word	0x000063a0


	//   ....[20]....
        /*058c*/ 	.word	0x00007440


	//   ....[21]....
        /*0590*/ 	.word	0x00008970


	//   ....[22]....
        /*0594*/ 	.word	0x000089a0


	//   ....[23]....
        /*0598*/ 	.word	0x000089c0


	//   ....[24]....
        /*059c*/ 	.word	0x000089f0


	//   ....[25]....
        /*05a0*/ 	.word	0x00009d40


	//   ....[26]....
        /*05a4*/ 	.word	0x00009e40


	//   ....[27]....
        /*05a8*/ 	.word	0x00009ea0


	//   ....[28]....
        /*05ac*/ 	.word	0x00009f80


	//   ....[29]....
        /*05b0*/ 	.word	0x00009f90


	//   ....[30]....
        /*05b4*/ 	.word	0x0000b0b0


	//   ....[31]....
        /*05b8*/ 	.word	0x0000b0f0


	//   ....[32]....
        /*05bc*/ 	.word	0x0000b120


	//   ....[33]....
        /*05c0*/ 	.word	0x0000b150


	//   ....[34]....
        /*05c4*/ 	.word	0x0000b5d0


	//   ....[35]....
        /*05c8*/ 	.word	0x0000b5e0


	//   ....[36]....
        /*05cc*/ 	.word	0x0000b6f0


	//   ....[37]....
        /*05d0*/ 	.word	0x0000b710


	//   ....[38]....
        /*05d4*/ 	.word	0x0000bf30


	//   ....[39]....
        /*05d8*/ 	.word	0x0000bf40


	//   ....[40]....
        /*05dc*/ 	.word	0x0000c040


	//   ....[41]....
        /*05e0*/ 	.word	0x0000c060


	//   ....[42]....
        /*05e4*/ 	.word	0x0000c1d0


	//   ....[43]....
        /*05e8*/ 	.word	0x0000c3a0


	//   ....[44]....
        /*05ec*/ 	.word	0x0000c3d0


	//   ....[45]....
        /*05f0*/ 	.word	0x0000c400


	//   ....[46]....
        /*05f4*/ 	.word	0x0000c430


	//   ....[47]....
        /*05f8*/ 	.word	0x0000c460


	//   ....[48]....
        /*05fc*/ 	.word	0x0000c490


	//   ....[49]....
        /*0600*/ 	.word	0x0000c5e0


	//   ....[50]....
        /*0604*/ 	.word	0x0000c610


	//   ....[51]....
        /*0608*/ 	.word	0x0000c640


	//   ....[52]....
        /*060c*/ 	.word	0x0000c670


	//   ....[53]....
        /*0610*/ 	.word	0x0000c6a0


	//   ....[54]....
        /*0614*/ 	.word	0x0000c6d0


	//   ....[55]....
        /*0618*/ 	.word	0x0000c760


	//   ....[56]....
        /*061c*/ 	.word	0x0000c7c0


	//   ....[57]....
        /*0620*/ 	.word	0x0000c860


	//   ....[58]....
        /*0624*/ 	.word	0x0000e1f0


	//   ....[59]....
        /*0628*/ 	.word	0x0000e210


	//   ....[60]....
        /*062c*/ 	.word	0x0000e2c0


	//   ....[61]....
        /*0630*/ 	.word	0x0000e2e0


	//   ....[62]....
        /*0634*/ 	.word	0x0000e380


	//   ....[63]....
        /*0638*/ 	.word	0x0000e3a0


	//   ....[64]....
        /*063c*/ 	.word	0x0000e3b0


	//   ....[65]....
        /*0640*/ 	.word	0x0000e3c0


	//   ....[66]....
        /*0644*/ 	.word	0x0000ed80


	//   ....[67]....
        /*0648*/ 	.word	0x0000ed90


	//   ....[68]....
        /*064c*/ 	.word	0x0000ee80


	//   ....[69]....
        /*0650*/ 	.word	0x0000ee90


	//   ....[70]....
        /*0654*/ 	.word	0x0000ef40


	//   ....[71]....
        /*0658*/ 	.word	0x0000ef50


	//   ....[72]....
        /*065c*/ 	.word	0x0000ef60


	//   ....[73]....
        /*0660*/ 	.word	0x0000ef70


	//   ....[74]....
        /*0664*/ 	.word	0x0000f040


	//   ....[75]....
        /*0668*/ 	.word	0x0000f080


	//   ....[76]....
        /*066c*/ 	.word	0x0000f090


	//   ....[77]....
        /*0670*/ 	.word	0x0000f0b0


	//   ....[78]....
        /*0674*/ 	.word	0x0000f960


	//   ....[79]....
        /*0678*/ 	.word	0x0000f970


	//   ....[80]....
        /*067c*/ 	.word	0x0000f990


	//   ....[81]....
        /*0680*/ 	.word	0x0000fa10


	//   ....[82]....
        /*0684*/ 	.word	0x0000fa20


	//   ....[83]....
        /*0688*/ 	.word	0x0000fa80


	//   ....[84]....
        /*068c*/ 	.word	0x0000fab0


	//   ....[85]....
        /*0690*/ 	.word	0x0000faf0


	//   ....[86]....
        /*0694*/ 	.word	0x0000fde0


	//   ....[87]....
        /*0698*/ 	.word	0x0000fe00


	//   ....[88]....
        /*069c*/ 	.word	0x0000fea0


	//   ....[89]....
        /*06a0*/ 	.word	0x0000feb0


	//   ....[90]....
        /*06a4*/ 	.word	0x0000ff40


	//   ....[91]....
        /*06a8*/ 	.word	0x0000ff50


	//   ....[92]....
        /*06ac*/ 	.word	0x0000ff60


	//   ....[93]....
        /*06b0*/ 	.word	0x0000fff0


	//   ....[94]....
        /*06b4*/ 	.word	0x00010620


	//   ....[95]....
        /*06b8*/ 	.word	0x00010630


	//   ....[96]....
        /*06bc*/ 	.word	0x000106c0


	//   ....[97]....
        /*06c0*/ 	.word	0x00010760


	//   ....[98]....
        /*06c4*/ 	.word	0x00010780


	//   ....[99]....
        /*06c8*/ 	.word	0x00010800


	//   ....[100]....
        /*06cc*/ 	.word	0x00010820


	//   ....[101]....
        /*06d0*/ 	.word	0x00010830


	//   ....[102]....
        /*06d4*/ 	.word	0x00010c10


	//   ....[103]....
        /*06d8*/ 	.word	0x00010c40


	//   ....[104]....
        /*06dc*/ 	.word	0x00010c80


	//   ....[105]....
        /*06e0*/ 	.word	0x00010cb0


	//   ....[106]....
        /*06e4*/ 	.word	0x00010ce0


	//   ....[107]....
        /*06e8*/ 	.word	0x00010d10


	//   ....[108]....
        /*06ec*/ 	.word	0x00010d40


	//   ....[109]....
        /*06f0*/ 	.word	0x00010d70


	//   ....[110]....
        /*06f4*/ 	.word	0x00010ef0


	//   ....[111]....
        /*06f8*/ 	.word	0x00010f20


	//   ....[112]....
        /*06fc*/ 	.word	0x00010f50


	//   ....[113]....
        /*0700*/ 	.word	0x00010f80


	//   ....[114]....
        /*0704*/ 	.word	0x00010fb0


	//   ....[115]....
        /*0708*/ 	.word	0x00010fe0


	//   ....[116]....
        /*070c*/ 	.word	0x000110a0


	//   ....[117]....
        /*0710*/ 	.word	0x000110c0


	//   ....[118]....
        /*0714*/ 	.word	0x00011130


	//   ....[119]....
        /*0718*/ 	.word	0x000117d0


	//   ....[120]....
        /*071c*/ 	.word	0x00011d70


	//   ....[121]....
        /*0720*/ 	.word	0x00011e60


	//   ....[122]....
        /*0724*/ 	.word	0x00011f00


	//   ....[123]....
        /*0728*/ 	.word	0x00011f60


	//   ....[124]....
        /*072c*/ 	.word	0x00012070


	//   ....[125]....
        /*0730*/ 	.word	0x000120e0


	//   ....[126]....
        /*0734*/ 	.word	0x000121f0


	//   ....[127]....
        /*0738*/ 	.word	0x00012260


	//   ....[128]....
        /*073c*/ 	.word	0x00012300


	//   ....[129]....
        /*0740*/ 	.word	0x00012440


	//   ....[130]....
        /*0744*/ 	.word	0x00012490


	//   ....[131]....
        /*0748*/ 	.word	0x00012500


	//   ....[132]....
        /*074c*/ 	.word	0x00012600


	//   ....[133]....
        /*0750*/ 	.word	0x00012670


	//   ....[134]....
        /*0754*/ 	.word	0x00012770


	//   ....[135]....
        /*0758*/ 	.word	0x000127f0


	//   ....[136]....
        /*075c*/ 	.word	0x00012870


	//   ....[137]....
        /*0760*/ 	.word	0x00012970


	//   ....[138]....
        /*0764*/ 	.word	0x00012a70


	//   ....[139]....
        /*0768*/ 	.word	0x00012ad0


	//   ....[140]....
        /*076c*/ 	.word	0x00012bb0


	//   ....[141]....
        /*0770*/ 	.word	0x00012cf0


	//   ....[142]....
        /*0774*/ 	.word	0x00012dc0


	//   ....[143]....
        /*0778*/ 	.word	0x00012e40


	//   ....[144]....
        /*077c*/ 	.word	0x00012f30


	//   ....[145]....
        /*0780*/ 	.word	0x00012f90


	//   ....[146]....
        /*0784*/ 	.word	0x00013060


	//   ....[147]....
        /*0788*/ 	.word	0x000130c0


	//   ....[148]....
        /*078c*/ 	.word	0x000131a0


	//   ....[149]....
        /*0790*/ 	.word	0x00013290


	//   ....[150]....
        /*0794*/ 	.word	0x00013330


	//   ....[151]....
        /*0798*/ 	.word	0x00013390


	//   ....[152]....
        /*079c*/ 	.word	0x00013490


	//   ....[153]....
        /*07a0*/ 	.word	0x000134f0


	//   ....[154]....
        /*07a4*/ 	.word	0x000135f0


	//   ....[155]....
        /*07a8*/ 	.word	0x00013650


	//   ....[156]....
        /*07ac*/ 	.word	0x00013720


	//   ....[157]....
        /*07b0*/ 	.word	0x00013870


	//   ....[158]....
        /*07b4*/ 	.word	0x00013920


	//   ....[159]....
        /*07b8*/ 	.word	0x00013a30


	//   ....[160]....
        /*07bc*/ 	.word	0x00013b10


	//   ....[161]....
        /*07c0*/ 	.word	0x00013b70


	//   ....[162]....
        /*07c4*/ 	.word	0x00013c60


	//   ....[163]....
        /*07c8*/ 	.word	0x00013cc0


	//   ....[164]....
        /*07cc*/ 	.word	0x00013da0


	//   ....[165]....
        /*07d0*/ 	.word	0x00013e30


	//   ....[166]....
        /*07d4*/ 	.word	0x00013ed0


	//   ....[167]....
        /*07d8*/ 	.word	0x00013ff0


	//   ....[168]....
        /*07dc*/ 	.word	0x00014060


	//   ....[169]....
        /*07e0*/ 	.word	0x000140d0


	//   ....[170]....
        /*07e4*/ 	.word	0x00014140


	//   ....[171]....
        /*07e8*/ 	.word	0x000141b0


	//   ....[172]....
        /*07ec*/ 	.word	0x00014230


	//   ....[173]....
        /*07f0*/ 	.word	0x000142c0


	//   ....[174]....
        /*07f4*/ 	.word	0x00014350


	//   ....[175]....
        /*07f8*/ 	.word	0x000143c0


	//   ....[176]....
        /*07fc*/ 	.word	0x00014430


	//   ....[177]....
        /*0800*/ 	.word	0x000144a0


	//   ....[178]....
        /*0804*/ 	.word	0x00014520


	//   ....[179]....
        /*0808*/ 	.word	0x00014590


	//   ....[180]....
        /*080c*/ 	.word	0x00014630


	//   ....[181]....
        /*0810*/ 	.word	0x000146c0


	//   ....[182]....
        /*0814*/ 	.word	0x000147f0


	//----- nvinfo : EIATTR_REG_RECONFIG
	.align		4
.L_1317:
        /*0818*/ 	.byte	0x01, 0x54
	.zero		2


	//----- nvinfo : EIATTR_SYSCALL_OFFSETS
	.align		4
        /*081c*/ 	.byte	0x04, 0x46
        /*081e*/ 	.short	(.L_1319 - .L_1318)


	//   ....[0]....
.L_1318:
        /*0820*/ 	.word	0x000016d0


	//   ....[1]....
        /*0824*/ 	.word	0x0000d710


	//   ....[2]....
        /*0828*/ 	.word	0x0000d860


	//   ....[3]....
        /*082c*/ 	.word	0x0000d950


	//   ....[4]....
        /*0830*/ 	.word	0x0000e800


	//----- nvinfo : EIATTR_MBARRIER_INSTR_OFFSETS
	.align		4
.L_1319:
        /*0834*/ 	.byte	0x04, 0x39
        /*0836*/ 	.short	(.L_1321 - .L_1320)


	//   ....[0]....
.L_1320:
        /*0838*/ 	.word	0x00000180
        /*083c*/ 	.word	0x000000ff
        /*0840*/ 	.word	0x0002d800
        /*0844*/ 	.short	0x0100
        /*0846*/ 	.byte	0x08
	.zero		1


	//   ....[1]....
        /*0848*/ 	.word	0x00000190
        /*084c*/ 	.word	0x000000ff
        /*0850*/ 	.word	0x0002d820
        /*0854*/ 	.short	0x0100
        /*0856*/ 	.byte	0x08
	.zero		1


	//   ....[2]....
        /*0858*/ 	.word	0x00000280
        /*085c*/ 	.word	0x000000ff
        /*0860*/ 	.word	0x0002d830
        /*0864*/ 	.short	0x0100
        /*0866*/ 	.byte	0x08
	.zero		1


	//   ....[3]....
        /*0868*/ 	.word	0x00000290
        /*086c*/ 	.word	0x000000ff
        /*0870*/ 	.word	0x0002d840
        /*0874*/ 	.short	0x0100
        /*0876*/ 	.byte	0x08
	.zero		1


	//   ....[4]....
        /*0878*/ 	.word	0x000002a0
        /*087c*/ 	.word	0x000000ff
        /*0880*/ 	.word	0x0002d838
        /*0884*/ 	.short	0x0100
        /*0886*/ 	.byte	0x08
	.zero		1


	//   ....[5]....
        /*0888*/ 	.word	0x000002b0
        /*088c*/ 	.word	0x000000ff
        /*0890*/ 	.word	0x0002d848
        /*0894*/ 	.short	0x0100
        /*0896*/ 	.byte	0x08
	.zero		1


	//   ....[6]....
        /*0898*/ 	.word	0x000003e0
        /*089c*/ 	.word	0x000000ff
        /*08a0*/ 	.word	0x0002d850
        /*08a4*/ 	.short	0x0100
        /*08a6*/ 	.byte	0x08
	.zero		1


	//   ....[7]....
        /*08a8*/ 	.word	0x000003f0
        /*08ac*/ 	.word	0x000000ff
        /*08b0*/ 	.word	0x0002d860
        /*08b4*/ 	.short	0x0100
        /*08b6*/ 	.byte	0x08
	.zero		1


	//   ....[8]....
        /*08b8*/ 	.word	0x00000400
        /*08bc*/ 	.word	0x000000ff
        /*08c0*/ 	.word	0x0002d858
        /*08c4*/ 	.short	0x0100
        /*08c6*/ 	.byte	0x08
	.zero		1


	//   ....[9]....
        /*08c8*/ 	.word	0x00000410
        /*08cc*/ 	.word	0x000000ff
        /*08d0*/ 	.word	0x0002d868
        /*08d4*/ 	.short	0x0100
        /*08d6*/ 	.byte	0x08
	.zero		1


	//   ....[10]....
        /*08d8*/ 	.word	0x00000500
        /*08dc*/ 	.word	0x000000ff
        /*08e0*/ 	.word	0x0002d870
        /*08e4*/ 	.short	0x0100
        /*08e6*/ 	.byte	0x06
	.zero		1


	//   ....[11]....
        /*08e8*/ 	.word	0x00000510
        /*08ec*/ 	.word	0x000000ff
        /*08f0*/ 	.word	0x0002d880
        /*08f4*/ 	.short	0x0100
        /*08f6*/ 	.byte	0x06
	.zero		1


	//   ....[12]....
        /*08f8*/ 	.word	0x00000520
        /*08fc*/ 	.word	0x000000ff
        /*0900*/ 	.word	0x0002d878
        /*0904*/ 	.short	0x0100
        /*0906*/ 	.byte	0x06
	.zero		1


	//   ....[13]....
        /*0908*/ 	.word	0x00000530
        /*090c*/ 	.word	0x000000ff
        /*0910*/ 	.word	0x0002d888
        /*0914*/ 	.short	0x0100
        /*0916*/ 	.byte	0x06
	.zero		1


	//   ....[14]....
        /*0918*/ 	.word	0x00000660
        /*091c*/ 	.word	0x000000ff
        /*0920*/ 	.word	0x0002d890
        /*0924*/ 	.short	0x0100
        /*0926*/ 	.byte	0x08
	.zero		1


	//   ....[15]....
        /*0928*/ 	.word	0x00000670
        /*092c*/ 	.word	0x000000ff
        /*0930*/ 	.word	0x0002d8a0
        /*0934*/ 	.short	0x0100
        /*0936*/ 	.byte	0x08
	.zero		1


	//   ....[16]....
        /*0938*/ 	.word	0x00000680
        /*093c*/ 	.word	0x000000ff
        /*0940*/ 	.word	0x0002d898
        /*0944*/ 	.short	0x0100
        /*0946*/ 	.byte	0x08
	.zero		1


	//   ....[17]....
        /*0948*/ 	.word	0x00000690
        /*094c*/ 	.word	0x000000ff
        /*0950*/ 	.word	0x0002d8a8
        /*0954*/ 	.short	0x0100
        /*0956*/ 	.byte	0x08
	.zero		1


	//   ....[18]....
        /*0958*/ 	.word	0x000007c0
        /*095c*/ 	.word	0x000000ff
        /*0960*/ 	.word	0x0002d8b0
        /*0964*/ 	.short	0x0100
        /*0966*/ 	.byte	0x08
	.zero		1


	//   ....[19]....
        /*0968*/ 	.word	0x000007d0
        /*096c*/ 	.word	0x000000ff
        /*0970*/ 	.word	0x0002d8c0
        /*0974*/ 	.short	0x0100
        /*0976*/ 	.byte	0x08
	.zero		1


	//   ....[20]....
        /*0978*/ 	.word	0x000007e0
        /*097c*/ 	.word	0x000000ff
        /*0980*/ 	.word	0x0002d8b8
        /*0984*/ 	.short	0x0100
        /*0986*/ 	.byte	0x08
	.zero		1


	//   ....[21]....
        /*0988*/ 	.word	0x000007f0
        /*098c*/ 	.word	0x000000ff
        /*0990*/ 	.word	0x0002d8c8
        /*0994*/ 	.short	0x0100
        /*0996*/ 	.byte	0x08
	.zero		1


	//   ....[22]....
        /*0998*/ 	.word	0x00001730
        /*099c*/ 	.word	0x000000ff
        /*09a0*/ 	.word	0x0002d800
        /*09a4*/ 	.short	0x010a
        /*09a6*/ 	.byte	0x29
	.zero		1


	//   ....[23]....
        /*09a8*/ 	.word	0x000017a0
        /*09ac*/ 	.word	0x00000000
        /*09b0*/ 	.word	0x0002d830
        /*09b4*/ 	.short	0x010a
        /*09b6*/ 	.byte	0x3f
	.zero		1


	//   ....[24]....
        /*09b8*/ 	.word	0x000017e0
        /*09bc*/ 	.word	0x00000000
        /*09c0*/ 	.word	0x0002d830
        /*09c4*/ 	.short	0x010a
        /*09c6*/ 	.byte	0x3f
	.zero		1


	//   ....[25]....
        /*09c8*/ 	.word	0x00002970
        /*09cc*/ 	.word	0x000000ff
        /*09d0*/ 	.word	0x00000000
        /*09d4*/ 	.short	0x0101
        /*09d6*/ 	.byte	0x05
	.zero		1


	//   ....[26]....
        /*09d8*/ 	.word	0x00004350
        /*09dc*/ 	.word	0x000000ff
        /*09e0*/ 	.word	0x0002d830
        /*09e4*/ 	.short	0x010a
        /*09e6*/ 	.byte	0x07
	.zero		1


	//   ....[27]....
        /*09e8*/ 	.word	0x00004390
        /*09ec*/ 	.word	0x000000ff
        /*09f0*/ 	.word	0x0002d830
        /*09f4*/ 	.short	0x010a
        /*09f6*/ 	.byte	0x07
	.zero		1


	//   ....[28]....
        /*09f8*/ 	.word	0x00004650
        /*09fc*/ 	.word	0x000000ff
        /*0a00*/ 	.word	0x0002d850
        /*0a04*/ 	.short	0x010a
        /*0a06*/ 	.byte	0x07
	.zero		1


	//   ....[29]....
        /*0a08*/ 	.word	0x00004690
        /*0a0c*/ 	.word	0x000000ff
        /*0a10*/ 	.word	0x0002d850
        /*0a14*/ 	.short	0x010a
        /*0a16*/ 	.byte	0x07
	.zero		1


	//   ....[30]....
        /*0a18*/ 	.word	0x00004fe0
        /*0a1c*/ 	.word	0x000000ff
        /*0a20*/ 	.word	0x00000000
        /*0a24*/ 	.short	0x0101
        /*0a26*/ 	.byte	0x07
	.zero		1


	//   ....[31]....
        /*0a28*/ 	.word	0x00006ed0
        /*0a2c*/ 	.word	0x000000ff
        /*0a30*/ 	.word	0x00000000
        /*0a34*/ 	.short	0x0101
        /*0a36*/ 	.byte	0x06
	.zero		1


	//   ....[32]....
        /*0a38*/ 	.word	0x00007590
        /*0a3c*/ 	.word	0x000000ff
        /*0a40*/ 	.word	0x0002d830
        /*0a44*/ 	.short	0x010a
        /*0a46*/ 	.byte	0x07
	.zero		1


	//   ....[33]....
        /*0a48*/ 	.word	0x000075d0
        /*0a4c*/ 	.word	0x000000ff
        /*0a50*/ 	.word	0x0002d830
        /*0a54*/ 	.short	0x010a
        /*0a56*/ 	.byte	0x07
	.zero		1


	//   ....[34]....
        /*0a58*/ 	.word	0x00007890
        /*0a5c*/ 	.word	0x000000ff
        /*0a60*/ 	.word	0x0002d850
        /*0a64*/ 	.short	0x010a
        /*0a66*/ 	.byte	0x07
	.zero		1


	//   ....[35]....
        /*0a68*/ 	.word	0x000078d0
        /*0a6c*/ 	.word	0x000000ff
        /*0a70*/ 	.word	0x0002d850
        /*0a74*/ 	.short	0x010a
        /*0a76*/ 	.byte	0x07
	.zero		1


	//   ....[36]....
        /*0a78*/ 	.word	0x00008250
        /*0a7c*/ 	.word	0x000000ff
        /*0a80*/ 	.word	0x00000000
        /*0a84*/ 	.short	0x0101
        /*0a86*/ 	.byte	0x07
	.zero		1


	//   ....[37]....
        /*0a88*/ 	.word	0x000097e0
        /*0a8c*/ 	.word	0x000000ff
        /*0a90*/ 	.word	0x00000000
        /*0a94*/ 	.short	0x0101
        /*0a96*/ 	.byte	0x06
	.zero		1


	//   ....[38]....
        /*0a98*/ 	.word	0x00009db0
        /*0a9c*/ 	.word	0x000000ff
        /*0aa0*/ 	.word	0x0002d850
        /*0aa4*/ 	.short	0x010a
        /*0aa6*/ 	.byte	0x04
	.zero		1


	//   ....[39]....
        /*0aa8*/ 	.word	0x00009df0
        /*0aac*/ 	.word	0x000000ff
        /*0ab0*/ 	.word	0x0002d850
        /*0ab4*/ 	.short	0x010a
        /*0ab6*/ 	.byte	0x04
	.zero		1


	//   ....[40]....
        /*0ab8*/ 	.word	0x0000a460
        /*0abc*/ 	.word	0x000000ff
        /*0ac0*/ 	.word	0x00000000
        /*0ac4*/ 	.short	0x0101
        /*0ac6*/ 	.byte	0x04
	.zero		1


	//   ....[41]....
        /*0ac8*/ 	.word	0x0000b5f0
        /*0acc*/ 	.word	0x000000ff
        /*0ad0*/ 	.word	0x00000000
        /*0ad4*/ 	.short	0x0101
        /*0ad6*/ 	.byte	0x04
	.zero		1


	//   ....[42]....
        /*0ad8*/ 	.word	0x0000df50
        /*0adc*/ 	.word	0x00000002
        /*0ae0*/ 	.word	0x0002d840
        /*0ae4*/ 	.short	0x010a
        /*0ae6*/ 	.byte	0x3f
	.zero		1


	//   ....[43]....
        /*0ae8*/ 	.word	0x0000e500
        /*0aec*/ 	.word	0x00000002
        /*0af0*/ 	.word	0x0002d830
        /*0af4*/ 	.short	0x0107
        /*0af6*/ 	.byte	0x3f
	.zero		1


	//   ....[44]....
        /*0af8*/ 	.word	0x0000e5e0
        /*0afc*/ 	.word	0x00000002
        /*0b00*/ 	.word	0x0002d830
        /*0b04*/ 	.short	0x0101
        /*0b06*/ 	.byte	0x3f
	.zero		1


	//   ....[45]....
        /*0b08*/ 	.word	0x0000f1f0
        /*0b0c*/ 	.word	0x00000017
        /*0b10*/ 	.word	0x0002d800
        /*0b14*/ 	.short	0x0107
        /*0b16*/ 	.byte	0x3f
	.zero		1


	//   ....[46]....
        /*0b18*/ 	.word	0x0000f2e0
        /*0b1c*/ 	.word	0x00000017
        /*0b20*/ 	.word	0x0002d800
        /*0b24*/ 	.short	0x0101
        /*0b26*/ 	.byte	0x3f
	.zero		1


	//   ....[47]....
        /*0b28*/ 	.word	0x0000f300
        /*0b2c*/ 	.word	0x00000017
        /*0b30*/ 	.word	0x0002d820
        /*0b34*/ 	.short	0x010a
        /*0b36*/ 	.byte	0x3f
	.zero		1


	//   ....[48]....
        /*0b38*/ 	.word	0x0000f710
        /*0b3c*/ 	.word	0x00000005
        /*0b40*/ 	.word	0x0002d840
        /*0b44*/ 	.short	0x010a
        /*0b46*/ 	.byte	0x3f
	.zero		1


	//   ....[49]....
        /*0b48*/ 	.word	0x0000fba0
        /*0b4c*/ 	.word	0x00000005
        /*0b50*/ 	.word	0x0002d830
        /*0b54*/ 	.short	0x0107
        /*0b56*/ 	.byte	0x3f
	.zero		1


	//   ....[50]....
        /*0b58*/ 	.word	0x0000fc60
        /*0b5c*/ 	.word	0x00000005
        /*0b60*/ 	.word	0x0002d830
        /*0b64*/ 	.short	0x0101
        /*0b66*/ 	.byte	0x3f
	.zero		1


	//   ....[51]....
        /*0b68*/ 	.word	0x0000fcc0
        /*0b6c*/ 	.word	0x00000005
        /*0b70*/ 	.word	0x0002d860
        /*0b74*/ 	.short	0x010a
        /*0b76*/ 	.byte	0x3f
	.zero		1


	//   ....[52]....
        /*0b78*/ 	.word	0x000101e0
        /*0b7c*/ 	.word	0x00000005
        /*0b80*/ 	.word	0x0002d850
        /*0b84*/ 	.short	0x0107
        /*0b86*/ 	.byte	0x3f
	.zero		1


	//   ....[53]....
        /*0b88*/ 	.word	0x000102e0
        /*0b8c*/ 	.word	0x00000005
        /*0b90*/ 	.word	0x0002d850
        /*0b94*/ 	.short	0x0101
        /*0b96*/ 	.byte	0x3f
	.zero		1


	//   ....[54]....
        /*0b98*/ 	.word	0x000104e0
        /*0b9c*/ 	.word	0x00000000
        /*0ba0*/ 	.word	0x0002d860
        /*0ba4*/ 	.short	0x010a
        /*0ba6*/ 	.byte	0x3f
	.zero		1


	//   ....[55]....
        /*0ba8*/ 	.word	0x00010960
        /*0bac*/ 	.word	0x00000000
        /*0bb0*/ 	.word	0x0002d850
        /*0bb4*/ 	.short	0x0107
        /*0bb6*/ 	.byte	0x3f
	.zero		1


	//   ....[56]....
        /*0bb8*/ 	.word	0x00010a30
        /*0bbc*/ 	.word	0x00000000
        /*0bc0*/ 	.word	0x0002d850
        /*0bc4*/ 	.short	0x0101
        /*0bc6*/ 	.byte	0x3f
	.zero		1


	//   ....[57]....
        /*0bc8*/ 	.word	0x00011750
        /*0bcc*/ 	.word	0x00000005
        /*0bd0*/ 	.word	0x0002d820
        /*0bd4*/ 	.short	0x010a
        /*0bd6*/ 	.byte	0x3f
	.zero		1


	//   ....[58]....
        /*0bd8*/ 	.word	0x000118d0
        /*0bdc*/ 	.word	0x00000003
        /*0be0*/ 	.word	0x0002d840
        /*0be4*/ 	.short	0x010a
        /*0be6*/ 	.byte	0x3f
	.zero		1


	//   ....[59]....
        /*0be8*/ 	.word	0x00011970
        /*0bec*/ 	.word	0x00000005
        /*0bf0*/ 	.word	0x0002d840
        /*0bf4*/ 	.short	0x010a
        /*0bf6*/ 	.byte	0x3f
	.zero		1


	//   ....[60]....
        /*0bf8*/ 	.word	0x000119b0
        /*0bfc*/ 	.word	0x00000003
        /*0c00*/ 	.word	0x0002d860
        /*0c04*/ 	.short	0x010a
        /*0c06*/ 	.byte	0x3f
	.zero		1


	//   ....[61]....
        /*0c08*/ 	.word	0x000119f0
        /*0c0c*/ 	.word	0x00000005
        /*0c10*/ 	.word	0x0002d860
        /*0c14*/ 	.short	0x010a
        /*0c16*/ 	.byte	0x3f
	.zero		1


	//   ....[62]....
        /*0c18*/ 	.word	0x00011a60
        /*0c1c*/ 	.word	0x00000003
        /*0c20*/ 	.word	0x0002d800
        /*0c24*/ 	.short	0x010a
        /*0c26*/ 	.byte	0x3f
	.zero		1


	//   ....[63]....
        /*0c28*/ 	.word	0x00011ab0
        /*0c2c*/ 	.word	0x00000000
        /*0c30*/ 	.word	0x0002d830
        /*0c34*/ 	.short	0x010a
        /*0c36*/ 	.byte	0x3f
	.zero		1


	//   ....[64]....
        /*0c38*/ 	.word	0x00011b10
        /*0c3c*/ 	.word	0x0000000a
        /*0c40*/ 	.word	0x0002d830
        /*0c44*/ 	.short	0x010a
        /*0c46*/ 	.byte	0x3f
	.zero		1


	//   ....[65]....
        /*0c48*/ 	.word	0x00011b70
        /*0c4c*/ 	.word	0x00000009
        /*0c50*/ 	.word	0x0002d850
        /*0c54*/ 	.short	0x010a
        /*0c56*/ 	.byte	0x3f
	.zero		1


	//   ....[66]....
        /*0c58*/ 	.word	0x00011bd0
        /*0c5c*/ 	.word	0x00000009
        /*0c60*/ 	.word	0x0002d830
        /*0c64*/ 	.short	0x010a
        /*0c66*/ 	.byte	0x3f
	.zero		1


	//   ....[67]....
        /*0c68*/ 	.word	0x00011c30
        /*0c6c*/ 	.word	0x00000008
        /*0c70*/ 	.word	0x0002d850
        /*0c74*/ 	.short	0x010a
        /*0c76*/ 	.byte	0x3f
	.zero		1


	//   ....[68]....
        /*0c78*/ 	.word	0x00011c90
        /*0c7c*/ 	.word	0x00000005
        /*0c80*/ 	.word	0x0002d850
        /*0c84*/ 	.short	0x010a
        /*0c86*/ 	.byte	0x3f
	.zero		1


	//   ....[69]....
        /*0c88*/ 	.word	0x00011db0
        /*0c8c*/ 	.word	0x00000002
        /*0c90*/ 	.word	0x0002d840
        /*0c94*/ 	.short	0x010a
        /*0c96*/ 	.byte	0x3f
	.zero		1


	//   ....[70]....
        /*0c98*/ 	.word	0x00012bf0
        /*0c9c*/ 	.word	0x00000017
        /*0ca0*/ 	.word	0x0002d820
        /*0ca4*/ 	.short	0x010a
        /*0ca6*/ 	.byte	0x3f
	.zero		1


	//   ....[71]....
        /*0ca8*/ 	.word	0x00012c40
        /*0cac*/ 	.word	0x00000005
        /*0cb0*/ 	.word	0x0002d840
        /*0cb4*/ 	.short	0x010a
        /*0cb6*/ 	.byte	0x3f
	.zero		1


	//   ....[72]....
        /*0cb8*/ 	.word	0x000131e0
        /*0cbc*/ 	.word	0x00000005
        /*0cc0*/ 	.word	0x0002d860
        /*0cc4*/ 	.short	0x010a
        /*0cc6*/ 	.byte	0x3f
	.zero		1


	//   ....[73]....
        /*0cc8*/ 	.word	0x000137c0
        /*0ccc*/ 	.word	0x00000000
        /*0cd0*/ 	.word	0x0002d860
        /*0cd4*/ 	.short	0x010a
        /*0cd6*/ 	.byte	0x3f
	.zero		1


	//   ....[74]....
        /*0cd8*/ 	.word	0x00014710
        /*0cdc*/ 	.word	0x00000005
        /*0ce0*/ 	.word	0x0002d820
        /*0ce4*/ 	.short	0x010a
        /*0ce6*/ 	.byte	0x3f
	.zero		1


	//   ....[75]....
        /*0ce8*/ 	.word	0x000148b0
        /*0cec*/ 	.word	0x00000003
        /*0cf0*/ 	.word	0x0002d840
        /*0cf4*/ 	.short	0x010a
        /*0cf6*/ 	.byte	0x3f
	.zero		1


	//   ....[76]....
        /*0cf8*/ 	.word	0x00014900
        /*0cfc*/ 	.word	0x00000005
        /*0d00*/ 	.word	0x0002d840
        /*0d04*/ 	.short	0x010a
        /*0d06*/ 	.byte	0x3f
	.zero		1


	//   ....[77]....
        /*0d08*/ 	.word	0x00014950
        /*0d0c*/ 	.word	0x00000003
        /*0d10*/ 	.word	0x0002d860
        /*0d14*/ 	.short	0x010a
        /*0d16*/ 	.byte	0x3f
	.zero		1


	//----- nvinfo : EIATTR_NUM_MBARRIERS
	.align		4
.L_1321:
        /*0d18*/ 	.byte	0x03, 0x38
        /*0d1a*/ 	.short	0x0016


	//----- nvinfo : EIATTR_EXIT_INSTR_OFFSETS
	.align		4
        /*0d1c*/ 	.byte	0x04, 0x1c
        /*0d1e*/ 	.short	(.L_1323 - .L_1322)


	//   ....[0]....
.L_1322:
        /*0d20*/ 	.word	0x000009a0


	//   ....[1]....
        /*0d24*/ 	.word	0x0000c180


	//   ....[2]....
        /*0d28*/ 	.word	0x00011a40


	//----- nvinfo : EIATTR_MAX_THREADS
	.align		4
.L_1323:
        /*0d2c*/ 	.byte	0x04, 0x05
        /*0d2e*/ 	.short	(.L_1325 - .L_1324)
.L_1324:
        /*0d30*/ 	.word	0x00000200
        /*0d34*/ 	.word	0x00000001
        /*0d38*/ 	.word	0x00000001


	//----- nvinfo : EIATTR_CRS_STACK_SIZE
	.align		4
.L_1325:
        /*0d3c*/ 	.byte	0x04, 0x1e
        /*0d3e*/ 	.short	(.L_1327 - .L_1326)
.L_1326:
        /*0d40*/ 	.word	0x00000000


	//----- nvinfo : EIATTR_CBANK_PARAM_SIZE
	.align		4
.L_1327:
        /*0d44*/ 	.byte	0x03, 0x19
        /*0d46*/ 	.short	0x0af0


	//----- nvinfo : EIATTR_PARAM_CBANK
	.align		4
        /*0d48*/ 	.byte	0x04, 0x0a
        /*0d4a*/ 	.short	(.L_1329 - .L_1328)
	.align		4
.L_1328:
        /*0d4c*/ 	.word	index@(.nv.constant0._ZN7cutlass13device_kernelIN5flash11enable_sm90INS1_16FlashAttnFwdSm90INS1_25CollectiveMainloopFwdSm90ILi2EN4cute5tupleIJNS5_1CILi1EEES8_S8_EEENS6_IJNS7_ILi192EEENS7_ILi128EEENS7_ILi96EEEEEELi96ENS_10bfloat16_tEfNS_4arch4Sm90ELb1ELb0ELb1ELb1ELb1ELb0ELb0ELb0ELb1ELb1ELb0ELb0EEENS1_21CollectiveEpilogueFwdINS6_IJSA_SC_SB_EEES9_SE_SG_Li384ELb1ELb1ELb0ELb0EEENS1_36VarlenDynamicPersistentTileSchedulerILi192ELi128ELi384ELi128ELb0ELb1ELb1ELb1ELb1ELb1EEEEEEEEEvNT_6ParamsE)
        /*0d50*/ 	.short	0x0210
        /*0d52*/ 	.short	0x0af0


	//----- nvinfo : EIATTR_SW_WAR
	.align		4
.L_1329:
        /*0d54*/ 	.byte	0x04, 0x36
        /*0d56*/ 	.short	(.L_1331 - .L_1330)
.L_1330:
        /*0d58*/ 	.word	0x00000008
.L_1331:


//--------------------- .nv.info._ZN7cutlass13device_kernelIN5flash11enable_sm90INS1_16FlashAttnFwdSm90INS1_25CollectiveMainloopFwdSm90ILi2EN4cute5tupleIJNS5_1CILi1EEES8_S8_EEENS6_IJNS7_ILi192EEENS7_ILi128EEENS7_ILi96EEEEEELi96ENS_10bfloat16_tEfNS_4arch4Sm90ELb1ELb0ELb1ELb1ELb1ELb1ELb0ELb0ELb1ELb1ELb0ELb0EEENS1_21CollectiveEpilogueFwdINS6_IJSA_SC_SB_EEES9_SE_SG_Li384ELb1ELb1ELb0ELb0EEENS1_36VarlenDynamicPersistentTileSchedulerILi192ELi128ELi384ELi128ELb0ELb1ELb1ELb1ELb1ELb1EEEEEEEEEvNT_6ParamsE --------------------------
	.section	.nv.info._ZN7cutlass13device_kernelIN5flash11enable_sm90INS1_16FlashAttnFwdSm90INS1_25CollectiveMainloopFwdSm90ILi2EN4cute5tupleIJNS5_1CILi1EEES8_S8_EEENS6_IJNS7_ILi192EEENS7_ILi128EEENS7_ILi96EEEEEELi96ENS_10bfloat16_tEfNS_4arch4Sm90ELb1ELb0ELb1ELb1ELb1ELb1ELb0ELb0ELb1ELb1ELb0ELb0EEENS1_21CollectiveEpilogueFwdINS6_IJSA_SC_SB_EEES9_SE_SG_Li384ELb1ELb1ELb0ELb0EEENS1_36VarlenDynamicPersistentTileSchedulerILi192ELi128ELi384ELi128ELb0ELb1ELb1ELb1ELb1ELb1EEEEEEEEEvNT_6ParamsE,"",@"SHT_CUDA_INFO"
	.sectionflags	@""
	.align	4


	//----- nvinfo : EIATTR_CUDA_API_VERSION
	.align		4
        /*0000*/ 	.byte	0x04, 0x37
        /*0002*/ 	.short	(.L_1333 - .L_1332)
.L_1332:
        /*0004*/ 	.word	0x00000082


	//----- nvinfo : EIATTR_KPARAM_INFO
	.align		4
.L_1333:
        /*0008*/ 	.byte	0x04, 0x17
        /*000a*/ 	.short	(.L_1335 - .L_1334)
.L_1334:
        /*000c*/ 	.word	0x00000000
        /*0010*/ 	.short	0x0000
        /*0012*/ 	.short	0x0070
        /*0014*/ 	.byte	0x00, 0xf0, 0x01, 0x2a


	//----- nvinfo : EIATTR_SPARSE_MMA_MASK
	.align		4
.L_1335:
        /*0018*/ 	.byte	0x03, 0x50
        /*001a*/ 	.short	0x0000


	//----- nvinfo : EIATTR_MAXREG_COUNT
	.align		4
        /*001c*/ 	.byte	0x03, 0x1b
        /*001e*/ 	.short	0x0080


	//----- nvinfo : EIATTR_NUM_BARRIERS
	.align		4
        /*0020*/ 	.byte	0x02, 0x4c
        /*0022*/ 	.byte	0x10
	.zero		1


	//----- nvinfo : EIATTR_EXTERNS
	.align		4
        /*0024*/ 	.byte	0x04, 0x0f
        /*0026*/ 	.short	(.L_1337 - .L_1336)


	//   ....[0]....
	.align		4
.L_1336:
        /*0028*/ 	.word	index@(__assertfail)


	//----- nvinfo : EIATTR_ANNOTATIONS
	.align		4
.L_1337:
        /*002c*/ 	.byte	0x04, 0x55
        /*002e*/ 	.short	(.L_1339 - .L_1338)


	//   ....[0]....
.L_1338:
        /* <DEDUP_REMOVED lines=119> */


	//----- nvinfo : EIATTR_MERCURY_ISA_VERSION
	.align		4
.L_1339:
        /*0790*/ 	.byte	0x03, 0x5f
        /*0792*/ 	.short	0x0101


	//----- nvinfo : EIATTR_UNUSED_LOAD_BYTE_OFFSET
	.align		4
        /*0794*/ 	.byte	0x04, 0x44
        /*0796*/ 	.short	(.L_1341 - .L_1340)


	//   ....[0]....
.L_1340:
        /*0798*/ 	.word	0x00000a80
        /*079c*/ 	.word	0x0000fff0


	//   ....[1]....
        /*07a0*/ 	.word	0x00015940
        /*07a4*/ 	.word	0x0000fff0


	//----- nvinfo : EIATTR_INT_WARP_WIDE_INSTR_OFFSETS
	.align		4
.L_1341:
        /*07a8*/ 	.byte	0x04, 0x31
        /*07aa*/ 	.short	(.L_1343 - .L_1342)


	//   ....[0]....
.L_1342:
        /*07ac*/ 	.word	0x00000130


	//   ....[1]....
        /*07b0*/ 	.word	0x00000170


	//   ....[2]....
        /*07b4*/ 	.word	0x000001e0


	//   ....[3]....
        /*07b8*/ 	.word	0x0001a110


	//   ....[4]....
        /*07bc*/ 	.word	0x0001a1a0


	//   ....[5]....
        /*07c0*/ 	.word	0x0001cef0


	//   ....[6]....
        /*07c4*/ 	.word	0x0001cf80


	//----- nvinfo : EIATTR_COOP_GROUP_MASK_REGIDS
	.align		4
.L_1343:
        /*07c8*/ 	.byte	0x04, 0x29
        /*07ca*/ 	.short	(.L_1345 - .L_1344)


	//   ....[0]....
.L_1344:
        /*07cc*/ 	.word	0xffffffff


	//   ....[1]....
        /*07d0*/ 	.word	0xffffffff


	//   ....[2]....
        /*07d4*/ 	.word	0xffffffff


	//   ....[3]....
        /*07d8*/ 	.word	0xffffffff


	//   ....[4]....
        /*07dc*/ 	.word	0xffffffff


	//   ....[5]....
        /*07e0*/ 	.word	0xffffffff


	//   ....[6]....
        /*07e4*/ 	.word	0xffffffff


	//   ....[7]....
        /*07e8*/ 	.word	0xffffffff


	//   ....[8]....
        /*07ec*/ 	.word	0xffffffff


	//   ....[9]....
        /*07f0*/ 	.word	0xffffffff


	//   ....[10]....
        /*07f4*/ 	.word	0xffffffff


	//   ....[11]....
        /*07f8*/ 	.word	0xffffffff


	//   ....[12]....
        /*07fc*/ 	.word	0xffffffff


	//   ....[13]....
        /*0800*/ 	.word	0xffffffff


	//   ....[14]....
        /*0804*/ 	.word	0xffffffff


	//   ....[15]....
        /*0808*/ 	.word	0xffffffff


	//   ....[16]....
        /*080c*/ 	.word	0xffffffff


	//   ....[17]....
        /*0810*/ 	.word	0xffffffff


	//   ....[18]....
        /*0814*/ 	.word	0xffffffff


	//   ....[19]....
        /*0818*/ 	.word	0xffffffff


	//   ....[20]....
        /*081c*/ 	.word	0xffffffff


	//   ....[21]....
        /*0820*/ 	.word	0xffffffff


	//   ....[22]....
        /*0824*/ 	.word	0xffffffff


	//   ....[23]....
        /*0828*/ 	.word	0xffffffff


	//   ....[24]....
        /*082c*/ 	.word	0xffffffff


	//   ....[25]....
        /*0830*/ 	.word	0xffffffff


	//   ....[26]....
        /*0834*/ 	.word	0xffffffff


	//   ....[27]....
        /*0838*/ 	.word	0xffffffff


	//   ....[28]....
        /*083c*/ 	.word	0xffffffff


	//   ....[29]....
        /*0840*/ 	.word	0xffffffff


	//   ....[30]....
        /*0844*/ 	.word	0xffffffff


	//   ....[31]....
        /*0848*/ 	.word	0xffffffff


	//   ....[32]....
        /*084c*/ 	.word	0xffffffff


	//   ....[33]....
        /*0850*/ 	.word	0xffffffff


	//   ....[34]....
        /*0854*/ 	.word	0xffffffff


	//   ....[35]....
        /*0858*/ 	.word	0xffffffff


	//   ....[36]....
        /*085c*/ 	.word	0xffffffff


	//   ....[37]....
        /*0860*/ 	.word	0xffffffff


	//   ....[38]....
        /*0864*/ 	.word	0xffffffff


	//   ....[39]....
        /*0868*/ 	.word	0xffffffff


	//   ....[40]....
        /*086c*/ 	.word	0xffffffff


	//   ....[41]....
        /*0870*/ 	.word	0xffffffff


	//   ....[42]....
        /*0874*/ 	.word	0xffffffff


	//   ....[43]....
        /*0878*/ 	.word	0xffffffff


	//   ....[44]....
        /*087c*/ 	.word	0xffffffff


	//   ....[45]....
        /*0880*/ 	.word	0xffffffff


	//   ....[46]....
        /*0884*/ 	.word	0xffffffff


	//   ....[47]....
        /*0888*/ 	.word	0xffffffff


	//   ....[48]....
        /*088c*/ 	.word	0xffffffff


	//   ....[49]....
        /*0890*/ 	.word	0xffffffff


	//   ....[50]....
        /*0894*/ 	.word	0xffffffff


	//   ....[51]....
        /*0898*/ 	.word	0xffffffff


	//   ....[52]....
        /*089c*/ 	.word	0xffffffff


	//   ....[53]....
        /*08a0*/ 	.word	0xffffffff


	//   ....[54]....
        /*08a4*/ 	.word	0xffffffff


	//   ....[55]....
        /*08a8*/ 	.word	0xffffffff


	//   ....[56]....
        /*08ac*/ 	.word	0xffffffff


	//   ....[57]....
        /*08b0*/ 	.word	0xffffffff


	//   ....[58]....
        /*08b4*/ 	.word	0xffffffff


	//   ....[59]....
        /*08b8*/ 	.word	0xffffffff


	//   ....[60]....
        /*08bc*/ 	.word	0xffffffff


	//   ....[61]....
        /*08c0*/ 	.word	0xffffffff


	//   ....[62]....
        /*08c4*/ 	.word	0xffffffff


	//   ....[63]....
        /*08c8*/ 	.word	0xffffffff


	//   ....[64]....
        /*08cc*/ 	.word	0xffffffff


	//   ....[65]....
        /*08d0*/ 	.word	0xffffffff


	//   ....[66]....
        /*08d4*/ 	.word	0xffffffff


	//   ....[67]....
        /*08d8*/ 	.word	0xffffffff


	//   ....[68]....
        /*08dc*/ 	.word	0xffffffff


	//   ....[69]....
        /*08e0*/ 	.word	0xffffffff


	//   ....[70]....
        /*08e4*/ 	.word	0xffffffff


	//   ....[71]....
        /*08e8*/ 	.word	0xffffffff


	//   ....[72]....
        /*08ec*/ 	.word	0xffffffff


	//   ....[73]....
        /*08f0*/ 	.word	0xffffffff


	//   ....[74]....
        /*08f4*/ 	.word	0xffffffff


	//   ....[75]....
        /*08f8*/ 	.word	0xffffffff


	//   ....[76]....
        /*08fc*/ 	.word	0xffffffff


	//   ....[77]....
        /*0900*/ 	.word	0xffffffff


	//   ....[78]....
        /*0904*/ 	.word	0xffffffff


	//   ....[79]....
        /*0908*/ 	.word	0xffffffff


	//   ....[80]....
        /*090c*/ 	.word	0xffffffff


	//   ....[81]....
        /*0910*/ 	.word	0xffffffff


	//   ....[82]....
        /*0914*/ 	.word	0xffffffff


	//   ....[83]....
        /*0918*/ 	.word	0xffffffff


	//   ....[84]....
        /*091c*/ 	.word	0xffffffff


	//   ....[85]....
        /*0920*/ 	.word	0xffffffff


	//   ....[86]....
        /*0924*/ 	.word	0xffffffff


	//   ....[87]....
        /*0928*/ 	.word	0xffffffff


	//   ....[88]....
        /*092c*/ 	.word	0xffffffff


	//   ....[89]....
        /*0930*/ 	.word	0xffffffff


	//   ....[90]....
        /*0934*/ 	.word	0xffffffff


	//   ....[91]....
        /*0938*/ 	.word	0xffffffff


	//   ....[92]....
        /*093c*/ 	.word	0xffffffff


	//   ....[93]....
        /*0940*/ 	.word	0xffffffff


	//   ....[94]....
        /*0944*/ 	.word	0xffffffff


	//   ....[95]....
        /*0948*/ 	.word	0xffffffff


	//   ....[96]....
        /*094c*/ 	.word	0xffffffff


	//   ....[97]....
        /*0950*/ 	.word	0xffffffff


	//   ....[98]....
        /*0954*/ 	.word	0xffffffff


	//   ....[99]....
        /*0958*/ 	.word	0xffffffff


	//   ....[100]....
        /*095c*/ 	.word	0xffffffff


	//   ....[101]....
        /*0960*/ 	.word	0xffffffff


	//   ....[102]....
        /*0964*/ 	.word	0xffffffff


	//   ....[103]....
        /*0968*/ 	.word	0xffffffff


	//   ....[104]....
        /*096c*/ 	.word	0xffffffff


	//   ....[105]....
        /*0970*/ 	.word	0xffffffff


	//   ....[106]....
        /*0974*/ 	.word	0xffffffff


	//   ....[107]....
        /*0978*/ 	.word	0xffffffff


	//   ....[108]....
        /*097c*/ 	.word	0xffffffff


	//   ....[109]....
        /*0980*/ 	.word	0xffffffff


	//   ....[110]....
        /*0984*/ 	.word	0xffffffff


	//   ....[111]....
        /*0988*/ 	.word	0xffffffff


	//   ....[112]....
        /*098c*/ 	.word	0xffffffff


	//   ....[113]....
        /*0990*/ 	.word	0xffffffff


	//   ....[114]....
        /*0994*/ 	.word	0xffffffff


	//   ....[115]....
        /*0998*/ 	.word	0xffffffff


	//   ....[116]....
        /*099c*/ 	.word	0xffffffff


	//   ....[117]....
        /*09a0*/ 	.word	0xffffffff


	//   ....[118]....
        /*09a4*/ 	.word	0xffffffff


	//   ....[119]....
        /*09a8*/ 	.word	0xffffffff


	//   ....[120]....
        /*09ac*/ 	.word	0xffffffff


	//   ....[121]....
        /*09b0*/ 	.word	0xffffffff


	//   ....[122]....
        /*09b4*/ 	.word	0xffffffff


	//   ....[123]....
        /*09b8*/ 	.word	0xffffffff


	//   ....[124]....
        /*09bc*/ 	.word	0xffffffff


	//   ....[125]....
        /*09c0*/ 	.word	0xffffffff


	//   ....[126]....
        /*09c4*/ 	.word	0xffffffff


	//   ....[127]....
        /*09c8*/ 	.word	0xffffffff


	//   ....[128]....
        /*09cc*/ 	.word	0xffffffff


	//   ....[129]....
        /*09d0*/ 	.word	0xffffffff


	//   ....[130]....
        /*09d4*/ 	.word	0xffffffff


	//   ....[131]....
        /*09d8*/ 	.word	0xffffffff


	//   ....[132]....
        /*09dc*/ 	.word	0xffffffff


	//   ....[133]....
        /*09e0*/ 	.word	0xffffffff


	//   ....[134]....
        /*09e4*/ 	.word	0xffffffff


	//   ....[135]....
        /*09e8*/ 	.word	0xffffffff


	//   ....[136]....
        /*09ec*/ 	.word	0xffffffff


	//   ....[137]....
        /*09f0*/ 	.word	0xffffffff


	//   ....[138]....
        /*09f4*/ 	.word	0x0500000f


	//   ....[139]....
        /*09f8*/ 	.word	0x0500000f


	//   ....[140]....
        /*09fc*/ 	.word	0x0500000f


	//   ....[141]....
        /*0a00*/ 	.word	0x0500000f


	//   ....[142]....
        /*0a04*/ 	.word	0x0500000f


	//   ....[143]....
        /*0a08*/ 	.word	0x0500000f


	//   ....[144]....
        /*0a0c*/ 	.word	0x0500000f


	//   ....[145]....
        /*0a10*/ 	.word	0x0500000f


	//   ....[146]....
        /*0a14*/ 	.word	0x0500000f


	//   ....[147]....
        /*0a18*/ 	.word	0x0500000f


	//   ....[148]....
        /*0a1c*/ 	.word	0x0500000f


	//   ....[149]....
        /*0a20*/ 	.word	0x0500000f


	//   ....[150]....
        /*0a24*/ 	.word	0x0500000f


	//   ....[151]....
        /*0a28*/ 	.word	0x0500000f


	//   ....[152]....
        /*0a2c*/ 	.word	0x0500000f


	//   ....[153]....
        /*0a30*/ 	.word	0x0500000f


	//   ....[154]....
        /*0a34*/ 	.word	0x0500000f


	//   ....[155]....
        /*0a38*/ 	.word	0x0500000f


	//   ....[156]....
        /*0a3c*/ 	.word	0x0500000f


	//   ....[157]....
        /*0a40*/ 	.word	0x0500000f


	//   ....[158]....
        /*0a44*/ 	.word	0x0500000f


	//   ....[159]....
        /*0a48*/ 	.word	0x0500000f


	//   ....[160]....
        /*0a4c*/ 	.word	0x0500000f


	//   ....[161]....
        /*0a50*/ 	.word	0x0500000f


	//   ....[162]....
        /*0a54*/ 	.word	0x0500000f


	//   ....[163]....
        /*0a58*/ 	.word	0x0500000f


	//   ....[164]....
        /*0a5c*/ 	.word	0x0500000f


	//   ....[165]....
        /*0a60*/ 	.word	0x0500000f


	//   ....[166]....
        /*0a64*/ 	.word	0x0500000f


	//   ....[167]....
        /*0a68*/ 	.word	0x0500000f


	//   ....[168]....
        /*0a6c*/ 	.word	0x0500000f


	//   ....[169]....
        /*0a70*/ 	.word	0x0500000f


	//   ....[170]....
        /*0a74*/ 	.word	0x0500000f


	//   ....[171]....
        /*0a78*/ 	.word	0x0500000f


	//   ....[172]....
        /*0a7c*/ 	.word	0x0500000f


	//   ....[173]....
        /*0a80*/ 	.word	0x0500000f


	//   ....[174]....
        /*0a84*/ 	.word	0x0500000f


	//   ....[175]....
        /*0a88*/ 	.word	0x0500000f


	//   ....[176]....
        /*0a8c*/ 	.word	0x0500000f


	//   ....[177]....
        /*0a90*/ 	.word	0x0500000f


	//   ....[178]....
        /*0a94*/ 	.word	0x0500000f


	//   ....[179]....
        /*0a98*/ 	.word	0x0500000f


	//   ....[180]....
        /*0a9c*/ 	.word	0x0500000f


	//   ....[181]....
        /*0aa0*/ 	.word	0x0500000f


	//   ....[182]....
        /*0aa4*/ 	.word	0x0500000f


	//   ....[183]....
        /*0aa8*/ 	.word	0x0500000f


	//   ....[184]....
        /*0aac*/ 	.word	0x0500000f


	//   ....[185]....
        /*0ab0*/ 	.word	0x0500000f


	//   ....[186]....
        /*0ab4*/ 	.word	0x0500000f


	//   ....[187]....
        /*0ab8*/ 	.word	0x0500000f


	//   ....[188]....
        /*0abc*/ 	.word	0x0500000f


	//   ....[189]....
        /*0ac0*/ 	.word	0x0500000f


	//   ....[190]....
        /*0ac4*/ 	.word	0x0500000f


	//   ....[191]....
        /*0ac8*/ 	.word	0x0500000f


	//   ....[192]....
        /*0acc*/ 	.word	0x0500000f


	//   ....[193]....
        /*0ad0*/ 	.word	0x0500000f


	//   ....[194]....
        /*0ad4*/ 	.word	0x0500000f


	//   ....[195]....
        /*0ad8*/ 	.word	0x0500000f


	//   ....[196]....
        /*0adc*/ 	.word	0x0500000f


	//   ....[197]....
        /*0ae0*/ 	.word	0x0500000f


	//   ....[198]....
        /*0ae4*/ 	.word	0x0500000f


	//   ....[199]....
        /*0ae8*/ 	.word	0x0500000f


	//   ....[200]....
        /*0aec*/ 	.word	0x0500000f


	//   ....[201]....
        /*0af0*/ 	.word	0x0500000f


	//   ....[202]....
        /*0af4*/ 	.word	0x0500000f


	//   ....[203]....
        /*0af8*/ 	.word	0x0500000f


	//   ....[204]....
        /*0afc*/ 	.word	0x0500000f


	//   ....[205]....
        /*0b00*/ 	.word	0x0500000f


	//   ....[206]....
        /*0b04*/ 	.word	0x0500000f


	//   ....[207]....
        /*0b08*/ 	.word	0x0500000f


	//   ....[208]....
        /*0b0c*/ 	.word	0x0500000f


	//   ....[209]....
        /*0b10*/ 	.word	0x0500000f


	//   ....[210]....
        /*0b14*/ 	.word	0x0500000f


	//   ....[211]....
        /*0b18*/ 	.word	0x0500000f


	//   ....[212]....
        /*0b1c*/ 	.word	0x0500000f


	//   ....[213]....
        /*0b20*/ 	.word	0x0500000f


	//   ....[214]....
        /*0b24*/ 	.word	0x0500000f


	//   ....[215]....
        /*0b28*/ 	.word	0x0500000f


	//   ....[216]....
        /*0b2c*/ 	.word	0x0500000f


	//   ....[217]....
        /*0b30*/ 	.word	0x0500000f


	//   ....[218]....
        /*0b34*/ 	.word	0x0500000f


	//   ....[219]....
        /*0b38*/ 	.word	0x0500000f


	//   ....[220]....
        /*0b3c*/ 	.word	0x0500000f


	//----- nvinfo : EIATTR_COOP_GROUP_INSTR_OFFSETS
	.align		4
.L_1345:
        /*0b40*/ 	.byte	0x04, 0x28
        /*0b42*/ 	.short	(.L_1347 - .L_1346)


	//   ....[0]....
.L_1346:
        /*0b44*/ 	.word	0x00000070


	//   ....[1]....
        /*0b48*/ 	.word	0x00000140


	//   ....[2]....
        /*0b4c*/ 	.word	0x00000190


	//   ....[3]....
        /*0b50*/ 	.word	0x000003c0


	//   ....[4]....
        /*0b54*/ 	.word	0x00000520


	//   ....[5]....
        /*0b58*/ 	.word	0x00000640


	//   ....[6]....
        /*0b5c*/ 	.word	0x000007a0


	//   ....[7]....
        /*0b60*/ 	.word	0x00003330


	//   ....[8]....
        /*0b64*/ 	.word	0x00003340


	//   ....[9]....
        /*0b68*/ 	.word	0x00004fc0


	//   ....[10]....
        /*0b6c*/ 	.word	0x00004fd0


	//   ....[11]....
        /*0b70*/ 	.word	0x00006b00


	//   ....[12]....
        /*0b74*/ 	.word	0x00006b10


	//   ....[13]....
        /*0b78*/ 	.word	0x00007040


	//   ....[14]....
        /*0b7c*/ 	.word	0x00007060


	//   ....[15]....
        /*0b80*/ 	.word	0x000077c0


	//   ....[16]....
        /*0b84*/ 	.word	0x00007f40


	//   ....[17]....
        /*0b88*/ 	.word	0x00007f50


	//   ....[18]....
        /*0b8c*/ 	.word	0x00007f60


	//   ....[19]....
        /*0b90*/ 	.word	0x00007f70


	//   ....[20]....
        /*0b94*/ 	.word	0x00009e80


	//   ....[21]....
        /*0b98*/ 	.word	0x00009e90


	//   ....[22]....
        /*0b9c*/ 	.word	0x00009ea0


	//   ....[23]....
        /*0ba0*/ 	.word	0x00009eb0


	//   ....[24]....
        /*0ba4*/ 	.word	0x0000c610


	//   ....[25]....
        /*0ba8*/ 	.word	0x0000cea0


	//   ....[26]....
        /*0bac*/ 	.word	0x0000cec0


	//   ....[27]....
        /*0bb0*/ 	.word	0x0000cee0


	//   ....[28]....
        /*0bb4*/ 	.word	0x0000d8a0


	//   ....[29]....
        /*0bb8*/ 	.word	0x0000d8c0


	//   ....[30]....
        /*0bbc*/ 	.word	0x0000e920


	//   ....[31]....
        /*0bc0*/ 	.word	0x0000fa00


	//   ....[32]....
        /*0bc4*/ 	.word	0x0000fa80


	//   ....[33]....
        /*0bc8*/ 	.word	0x00010300


	//   ....[34]....
        /*0bcc*/ 	.word	0x00010380


	//   ....[35]....
        /*0bd0*/ 	.word	0x00010d70


	//   ....[36]....
        /*0bd4*/ 	.word	0x00010d90


	//   ....[37]....
        /*0bd8*/ 	.word	0x00011f80


	//   ....[38]....
        /*0bdc*/ 	.word	0x000134b0


	//   ....[39]....
        /*0be0*/ 	.word	0x00013510


	//   ....[40]....
        /*0be4*/ 	.word	0x000138e0


	//   ....[41]....
        /*0be8*/ 	.word	0x00013900


	//   ....[42]....
        /*0bec*/ 	.word	0x00014c80


	//   ....[43]....
        /*0bf0*/ 	.word	0x00014e80


	//   ....[44]....
        /*0bf4*/ 	.word	0x00015330


	//   ....[45]....
        /*0bf8*/ 	.word	0x00015370


	//   ....[46]....
        /*0bfc*/ 	.word	0x00015380


	//   ....[47]....
        /*0c00*/ 	.word	0x000163a0


	//   ....[48]....
        /*0c04*/ 	.word	0x000163d0


	//   ....[49]....
        /*0c08*/ 	.word	0x00016440


	//   ....[50]....
        /*0c0c*/ 	.word	0x00016460


	//   ....[51]....
        /*0c10*/ 	.word	0x000168f0


	//   ....[52]....
        /*0c14*/ 	.word	0x00016910


	//   ....[53]....
        /*0c18*/ 	.word	0x00016a30


	//   ....[54]....
        /*0c1c*/ 	.word	0x00016a50


	//   ....[55]....
        /*0c20*/ 	.word	0x00017340


	//   ....[56]....
        /*0c24*/ 	.word	0x00017350


	//   ....[57]....
        /*0c28*/ 	.word	0x000174b0


	//   ....[58]....
        /*0c2c*/ 	.word	0x000174c0


	//   ....[59]....
        /*0c30*/ 	.word	0x00017660


	//   ....[60]....
        /*0c34*/ 	.word	0x00017850


	//   ....[61]....
        /*0c38*/ 	.word	0x00017880


	//   ....[62]....
        /*0c3c*/ 	.word	0x000178b0


	//   ....[63]....
        /*0c40*/ 	.word	0x000178e0


	//   ....[64]....
        /*0c44*/ 	.word	0x00017910


	//   ....[65]....
        /*0c48*/ 	.word	0x00017940


	//   ....[66]....
        /*0c4c*/ 	.word	0x00017ab0


	//   ....[67]....
        /*0c50*/ 	.word	0x00017ae0


	//   ....[68]....
        /*0c54*/ 	.word	0x00017b10


	//   ....[69]....
        /*0c58*/ 	.word	0x00017b40


	//   ....[70]....
        /*0c5c*/ 	.word	0x00017b70


	//   ....[71]....
        /*0c60*/ 	.word	0x00017ba0


	//   ....[72]....
        /*0c64*/ 	.word	0x00017c40


	//   ....[73]....
        /*0c68*/ 	.word	0x00017ca0


	//   ....[74]....
        /*0c6c*/ 	.word	0x00017d40


	//   ....[75]....
        /*0c70*/ 	.word	0x00018b80


	//   ....[76]....
        /*0c74*/ 	.word	0x0001adc0


	//   ....[77]....
        /*0c78*/ 	.word	0x0001add0


	//   ....[78]....
        /*0c7c*/ 	.word	0x0001ae90


	//   ....[79]....
        /*0c80*/ 	.word	0x0001aea0


	//   ....[80]....
        /*0c84*/ 	.word	0x0001af50


	//   ....[81]....
        /*0c88*/ 	.word	0x0001af60


	//   ....[82]....
        /*0c8c*/ 	.word	0x0001af70


	//   ....[83]....
        /*0c90*/ 	.word	0x0001af80


	//   ....[84]....
        /*0c94*/ 	.word	0x0001b980


	//   ....[85]....
        /*0c98*/ 	.word	0x0001b990


	//   ....[86]....
        /*0c9c*/ 	.word	0x0001b9b0


	//   ....[87]....
        /*0ca0*/ 	.word	0x0001ba60


	//   ....[88]....
        /*0ca4*/ 	.word	0x0001ba90


	//   ....[89]....
        /*0ca8*/ 	.word	0x0001bab0


	//   ....[90]....
        /*0cac*/ 	.word	0x0001bb30


	//   ....[91]....
        /*0cb0*/ 	.word	0x0001bb40


	//   ....[92]....
        /*0cb4*/ 	.word	0x0001bc10


	//   ....[93]....
        /*0cb8*/ 	.word	0x0001bc50


	//   ....[94]....
        /*0cbc*/ 	.word	0x0001bc60


	//   ....[95]....
        /*0cc0*/ 	.word	0x0001bce0


	//   ....[96]....
        /*0cc4*/ 	.word	0x0001c4d0


	//   ....[97]....
        /*0cc8*/ 	.word	0x0001c4e0


	//   ....[98]....
        /*0ccc*/ 	.word	0x0001c540


	//   ....[99]....
        /*0cd0*/ 	.word	0x0001c590


	//   ....[100]....
        /*0cd4*/ 	.word	0x0001c5a0


	//   ....[101]....
        /*0cd8*/ 	.word	0x0001c600


	//   ....[102]....
        /*0cdc*/ 	.word	0x0001c630


	//   ....[103]....
        /*0ce0*/ 	.word	0x0001c670


	//   ....[104]....
        /*0ce4*/ 	.word	0x0001c930


	//   ....[105]....
        /*0ce8*/ 	.word	0x0001c950


	//   ....[106]....
        /*0cec*/ 	.word	0x0001c9f0


	//   ....[107]....
        /*0cf0*/ 	.word	0x0001ca00


	//   ....[108]....
        /*0cf4*/ 	.word	0x0001ca90


	//   ....[109]....
        /*0cf8*/ 	.word	0x0001caa0


	//   ....[110]....
        /*0cfc*/ 	.word	0x0001cab0


	//   ....[111]....
        /*0d00*/ 	.word	0x0001cb40


	//   ....[112]....
        /*0d04*/ 	.word	0x0001d120


	//   ....[113]....
        /*0d08*/ 	.word	0x0001d130


	//   ....[114]....
        /*0d0c*/ 	.word	0x0001d1c0


	//   ....[115]....
        /*0d10*/ 	.word	0x0001d260


	//   ....[116]....
        /*0d14*/ 	.word	0x0001d280


	//   ....[117]....
        /*0d18*/ 	.word	0x0001d300


	//   ....[118]....
        /*0d1c*/ 	.word	0x0001d320


	//   ....[119]....
        /*0d20*/ 	.word	0x0001d330


	//   ....[120]....
        /*0d24*/ 	.word	0x0001d720


	//   ....[121]....
        /*0d28*/ 	.word	0x0001d750


	//   ....[122]....
        /*0d2c*/ 	.word	0x0001d790


	//   ....[123]....
        /*0d30*/ 	.word	0x0001d7c0


	//   ....[124]....
        /*0d34*/ 	.word	0x0001d7f0


	//   ....[125]....
        /*0d38*/ 	.word	0x0001d820


	//   ....[126]....
        /*0d3c*/ 	.word	0x0001d850


	//   ....[127]....
        /*0d40*/ 	.word	0x0001d880


	//   ....[128]....
        /*0d44*/ 	.word	0x0001da00


	//   ....[129]....
        /*0d48*/ 	.word	0x0001da30


	//   ....[130]....
        /*0d4c*/ 	.word	0x0001da60


	//   ....[131]....
        /*0d50*/ 	.word	0x0001da90


	//   ....[132]....
        /*0d54*/ 	.word	0x0001dac0


	//   ....[133]....
        /*0d58*/ 	.word	0x0001daf0


	//   ....[134]....
        /*0d5c*/ 	.word	0x0001dbb0


	//   ....[135]....
        /*0d60*/ 	.word	0x0001dbd0


	//   ....[136]....
        /*0d64*/ 	.word	0x0001dc40


	//   ....[137]....
        /*0d68*/ 	.word	0x0001e2e0


	//   ....[138]....
        /*0d6c*/ 	.word	0x0001e600


	//   ....[139]....
        /*0d70*/ 	.word	0x0001e690


	//   ....[140]....
        /*0d74*/ 	.word	0x0001e780


	//   ....[141]....
        /*0d78*/ 	.word	0x0001e810


	//   ....[142]....
        /*0d7c*/ 	.word	0x0001e8f0


	//   ....[143]....
        /*0d80*/ 	.word	0x0001e980


	//   ....[144]....
        /*0d84*/ 	.word	0x0001eac0


	//   ....[145]....
        /*0d88*/ 	.word	0x0001eb60


	//   ....[146]....
        /*0d8c*/ 	.word	0x0001ebf0


	//   ....[147]....
        /*0d90*/ 	.word	0x0001ec40


	//   ....[148]....
        /*0d94*/ 	.word	0x0001ec90


	//   ....[149]....
        /*0d98*/ 	.word	0x0001ed70


	//   ....[150]....
        /*0d9c*/ 	.word	0x0001ee00


	//   ....[151]....
        /*0da0*/ 	.word	0x0001ee50


	//   ....[152]....
        /*0da4*/ 	.word	0x0001eea0


	//   ....[153]....
        /*0da8*/ 	.word	0x0001f160


	//   ....[154]....
        /*0dac*/ 	.word	0x0001f1b0


	//   ....[155]....
        /*0db0*/ 	.word	0x0001f240


	//   ....[156]....
        /*0db4*/ 	.word	0x0001f2d0


	//   ....[157]....
        /*0db8*/ 	.word	0x0001f390


	//   ....[158]....
        /*0dbc*/ 	.word	0x0001f670


	//   ....[159]....
        /*0dc0*/ 	.word	0x0001f760


	//   ....[160]....
        /*0dc4*/ 	.word	0x0001f7f0


	//   ....[161]....
        /*0dc8*/ 	.word	0x0001f850


	//   ....[162]....
        /*0dcc*/ 	.word	0x0001f970


	//   ....[163]....
        /*0dd0*/ 	.word	0x0001f9d0


	//   ....[164]....
        /*0dd4*/ 	.word	0x0001faf0


	//   ....[165]....
        /*0dd8*/ 	.word	0x0001fb50


	//   ....[166]....
        /*0ddc*/ 	.word	0x0001fc00


	//   ....[167]....
        /*0de0*/ 	.word	0x0001fd20


	//   ....[168]....
        /*0de4*/ 	.word	0x0001fd90


	//   ....[169]....
        /*0de8*/ 	.word	0x0001fdf0


	//   ....[170]....
        /*0dec*/ 	.word	0x0001fe90


	//   ....[171]....
        /*0df0*/ 	.word	0x0001ff60


	//   ....[172]....
        /*0df4*/ 	.word	0x00020040


	//   ....[173]....
        /*0df8*/ 	.word	0x00020110


	//   ....[174]....
        /*0dfc*/ 	.word	0x000201a0


	//   ....[175]....
        /*0e00*/ 	.word	0x00020270


	//   ....[176]....
        /*0e04*/ 	.word	0x00020300


	//   ....[177]....
        /*0e08*/ 	.word	0x000203e0


	//   ....[178]....
        /*0e0c*/ 	.word	0x000204a0


	//   ....[179]....
        /*0e10*/ 	.word	0x00020620


	//   ....[180]....
        /*0e14*/ 	.word	0x000206f0


	//   ....[181]....
        /*0e18*/ 	.word	0x00020760


	//   ....[182]....
        /*0e1c*/ 	.word	0x00020890


	//   ....[183]....
        /*0e20*/ 	.word	0x000208f0


	//   ....[184]....
        /*0e24*/ 	.word	0x000209c0


	//   ....[185]....
        /*0e28*/ 	.word	0x00020ab0


	//   ....[186]....
        /*0e2c*/ 	.word	0x00020b40


	//   ....[187]....
        /*0e30*/ 	.word	0x00020c30


	//   ....[188]....
        /*0e34*/ 	.word	0x00020cd0


	//   ....[189]....
        /*0e38*/ 	.word	0x00020d30


	//   ....[190]....
        /*0e3c*/ 	.word	0x00020e30


	//   ....[191]....
        /*0e40*/ 	.word	0x00020e90


	//   ....[192]....
        /*0e44*/ 	.word	0x00020f90


	//   ....[193]....
        /*0e48*/ 	.word	0x00020ff0


	//   ....[194]....
        /*0e4c*/ 	.word	0x000210c0


	//   ....[195]....
        /*0e50*/ 	.word	0x00021210


	//   ....[196]....
        /*0e54*/ 	.word	0x000212c0


	//   ....[197]....
        /*0e58*/ 	.word	0x000213d0


	//   ....[198]....
        /*0e5c*/ 	.word	0x000214b0


	//   ....[199]....
        /*0e60*/ 	.word	0x00021510


	//   ....[200]....
        /*0e64*/ 	.word	0x00021600


	//   ....[201]....
        /*0e68*/ 	.word	0x00021660


	//   ....[202]....
        /*0e6c*/ 	.word	0x00021740


	//   ....[203]....
        /*0e70*/ 	.word	0x000217d0


	//   ....[204]....
        /*0e74*/ 	.word	0x00021870


	//   ....[205]....
        /*0e78*/ 	.word	0x00021990


	//   ....[206]....
        /*0e7c*/ 	.word	0x00021a00


	//   ....[207]....
        /*0e80*/ 	.word	0x00021a70


	//   ....[208]....
        /*0e84*/ 	.word	0x00021ae0


	//   ....[209]....
        /*0e88*/ 	.word	0x00021b50


	//   ....[210]....
        /*0e8c*/ 	.word	0x00021bd0


	//   ....[211]....
        /*0e90*/ 	.word	0x00021c60


	//   ....[212]....
        /*0e94*/ 	.word	0x00021cf0


	//   ....[213]....
        /*0e98*/ 	.word	0x00021d60


	//   ....[214]....
        /*0e9c*/ 	.word	0x00021dd0


	//   ....[215]....
        /*0ea0*/ 	.word	0x00021e40


	//   ....[216]....
        /*0ea4*/ 	.word	0x00021ec0


	//   ....[217]....
        /*0ea8*/ 	.word	0x00021f30


	//   ....[218]....
        /*0eac*/ 	.word	0x00021fd0


	//   ....[219]....
        /*0eb0*/ 	.word	0x00022060


	//   ....[220]....
        /*0eb4*/ 	.word	0x00022190


	//----- nvinfo : EIATTR_REG_RECONFIG
	.align		4
.L_1347:
        /*0eb8*/ 	.byte	0x01, 0x54
	.zero		2


	//----- nvinfo : EIATTR_SYSCALL_OFFSETS
	.align		4
        /*0ebc*/ 	.byte	0x04, 0x46
        /*0ebe*/ 	.short	(.L_1349 - .L_1348)


	//   ....[0]....
.L_1348:
        /*0ec0*/ 	.word	0x00001d30


	//   ....[1]....
        /*0ec4*/ 	.word	0x00001e80


	//   ....[2]....
        /*0ec8*/ 	.word	0x000079d0


	//   ....[3]....
        /*0ecc*/ 	.word	0x00007cf0


	//   ....[4]....
        /*0ed0*/ 	.word	0x0001a300


	//   ....[5]....
        /*0ed4*/ 	.word	0x0001a450


	//   ....[6]....
        /*0ed8*/ 	.word	0x0001a540


	//   ....[7]....
        /*0edc*/ 	.word	0x0001b3f0


	//----- nvinfo : EIATTR_MBARRIER_INSTR_OFFSETS
	.align		4
.L_1349:
        /*0ee0*/ 	.byte	0x04, 0x39
        /*0ee2*/ 	.short	(.L_1351 - .L_1350)


	//   ....[0]....
.L_1350:
        /*0ee4*/ 	.word	0x00000270
        /*0ee8*/ 	.word	0x000000ff
        /*0eec*/ 	.word	0x0002d800
        /*0ef0*/ 	.short	0x0100
        /*0ef2*/ 	.byte	0x08
	.zero		1


	//   ....[1]....
        /*0ef4*/ 	.word	0x00000280
        /*0ef8*/ 	.word	0x000000ff
        /*0efc*/ 	.word	0x0002d820
        /*0f00*/ 	.short	0x0100
        /*0f02*/ 	.byte	0x08
	.zero		1


	//   ....[2]....
        /*0f04*/ 	.word	0x00000370
        /*0f08*/ 	.word	0x000000ff
        /*0f0c*/ 	.word	0x0002d830
        /*0f10*/ 	.short	0x0100
        /*0f12*/ 	.byte	0x08
	.zero		1


	//   ....[3]....
        /*0f14*/ 	.word	0x00000380
        /*0f18*/ 	.word	0x000000ff
        /*0f1c*/ 	.word	0x0002d840
        /*0f20*/ 	.short	0x0100
        /*0f22*/ 	.byte	0x08
	.zero		1


	//   ....[4]....
        /*0f24*/ 	.word	0x00000390
        /*0f28*/ 	.word	0x000000ff
        /*0f2c*/ 	.word	0x0002d838
        /*0f30*/ 	.short	0x0100
        /*0f32*/ 	.byte	0x08
	.zero		1


	//   ....[5]....
        /*0f34*/ 	.word	0x000003a0
        /*0f38*/ 	.word	0x000000ff
        /*0f3c*/ 	.word	0x0002d848
        /*0f40*/ 	.short	0x0100
        /*0f42*/ 	.byte	0x08
	.zero		1


	//   ....[6]....
        /*0f44*/ 	.word	0x000004d0
        /*0f48*/ 	.word	0x000000ff
        /*0f4c*/ 	.word	0x0002d850
        /*0f50*/ 	.short	0x0100
        /*0f52*/ 	.byte	0x08
	.zero		1


	//   ....[7]....
        /*0f54*/ 	.word	0x000004e0
        /*0f58*/ 	.word	0x000000ff
        /*0f5c*/ 	.word	0x0002d860
        /*0f60*/ 	.short	0x0100
        /*0f62*/ 	.byte	0x08
	.zero		1


	//   ....[8]....
        /*0f64*/ 	.word	0x000004f0
        /*0f68*/ 	.word	0x000000ff
        /*0f6c*/ 	.word	0x0002d858
        /*0f70*/ 	.short	0x0100
        /*0f72*/ 	.byte	0x08
	.zero		1


	//   ....[9]....
        /*0f74*/ 	.word	0x00000500
        /*0f78*/ 	.word	0x000000ff
        /*0f7c*/ 	.word	0x0002d868
        /*0f80*/ 	.short	0x0100
        /*0f82*/ 	.byte	0x08
	.zero		1


	//   ....[10]....
        /*0f84*/ 	.word	0x000005f0
        /*0f88*/ 	.word	0x000000ff
        /*0f8c*/ 	.word	0x0002d870
        /*0f90*/ 	.short	0x0100
        /*0f92*/ 	.byte	0x06
	.zero		1


	//   ....[11]....
        /*0f94*/ 	.word	0x00000600
        /*0f98*/ 	.word	0x000000ff
        /*0f9c*/ 	.word	0x0002d880
        /*0fa0*/ 	.short	0x0100
        /*0fa2*/ 	.byte	0x06
	.zero		1


	//   ....[12]....
        /*0fa4*/ 	.word	0x00000610
        /*0fa8*/ 	.word	0x000000ff
        /*0fac*/ 	.word	0x0002d878
        /*0fb0*/ 	.short	0x0100
        /*0fb2*/ 	.byte	0x06
	.zero		1


	//   ....[13]....
        /*0fb4*/ 	.word	0x00000620
        /*0fb8*/ 	.word	0x000000ff
        /*0fbc*/ 	.word	0x0002d888
        /*0fc0*/ 	.short	0x0100
        /*0fc2*/ 	.byte	0x06
	.zero		1


	//   ....[14]....
        /*0fc4*/ 	.word	0x00000750
        /*0fc8*/ 	.word	0x000000ff
        /*0fcc*/ 	.word	0x0002d890
        /*0fd0*/ 	.short	0x0100
        /*0fd2*/ 	.byte	0x08
	.zero		1


	//   ....[15]....
        /*0fd4*/ 	.word	0x00000760
        /*0fd8*/ 	.word	0x000000ff
        /*0fdc*/ 	.word	0x0002d8a0
        /*0fe0*/ 	.short	0x0100
        /*0fe2*/ 	.byte	0x08
	.zero		1


	//   ....[16]....
        /*0fe4*/ 	.word	0x00000770
        /*0fe8*/ 	.word	0x000000ff
        /*0fec*/ 	.word	0x0002d898
        /*0ff0*/ 	.short	0x0100
        /*0ff2*/ 	.byte	0x08
	.zero		1


	//   ....[17]....
        /*0ff4*/ 	.word	0x00000780
        /*0ff8*/ 	.word	0x000000ff
        /*0ffc*/ 	.word	0x0002d8a8
        /*1000*/ 	.short	0x0100
        /*1002*/ 	.byte	0x08
	.zero		1


	//   ....[18]....
        /*1004*/ 	.word	0x000008b0
        /*1008*/ 	.word	0x000000ff
        /*100c*/ 	.word	0x0002d8b0
        /*1010*/ 	.short	0x0100
        /*1012*/ 	.byte	0x08
	.zero		1


	//   ....[19]....
        /*1014*/ 	.word	0x000008c0
        /*1018*/ 	.word	0x000000ff
        /*101c*/ 	.word	0x0002d8c0
        /*1020*/ 	.short	0x0100
        /*1022*/ 	.byte	0x08
	.zero		1


	//   ....[20]....
        /*1024*/ 	.word	0x000008d0
        /*1028*/ 	.word	0x000000ff
        /*102c*/ 	.word	0x0002d8b8
        /*1030*/ 	.short	0x0100
        /*1032*/ 	.byte	0x08
	.zero		1


	//   ....[21]....
        /*1034*/ 	.word	0x000008e0
        /*1038*/ 	.word	0x000000ff
        /*103c*/ 	.word	0x0002d8c8
        /*1040*/ 	.short	0x0100
        /*1042*/ 	.byte	0x08
	.zero		1


	//   ....[22]....
        /*1044*/ 	.word	0x000032e0
        /*1048*/ 	.word	0x00000020
        /*104c*/ 	.word	0x0002d890
        /*1050*/ 	.short	0x010a
        /*1052*/ 	.byte	0x3f
	.zero		1


	//   ....[23]....
        /*1054*/ 	.word	0x00004f70
        /*1058*/ 	.word	0x00000020
        /*105c*/ 	.word	0x0002d890
        /*1060*/ 	.short	0x010a
        /*1062*/ 	.byte	0x3f
	.zero		1


	//   ....[24]....
        /*1064*/ 	.word	0x00006950
        /*1068*/ 	.word	0x00000020
        /*106c*/ 	.word	0x0002d890
        /*1070*/ 	.short	0x010a
        /*1072*/ 	.byte	0x3f
	.zero		1


	//   ....[25]....
        /*1074*/ 	.word	0x00006e90
        /*1078*/ 	.word	0x0000000b
        /*107c*/ 	.word	0x00000000
        /*1080*/ 	.short	0x0101
        /*1082*/ 	.byte	0x3f
	.zero		1


	//   ....[26]....
        /*1084*/ 	.word	0x00006ed0
        /*1088*/ 	.word	0x00000020
        /*108c*/ 	.word	0x0002d8b0
        /*1090*/ 	.short	0x010a
        /*1092*/ 	.byte	0x3f
	.zero		1


	//   ....[27]....
        /*1094*/ 	.word	0x000073d0
        /*1098*/ 	.word	0x00000020
        /*109c*/ 	.word	0x00000000
        /*10a0*/ 	.short	0x0101
        /*10a2*/ 	.byte	0x3f
	.zero		1


	//   ....[28]....
        /*10a4*/ 	.word	0x00007a70
        /*10a8*/ 	.word	0x00000002
        /*10ac*/ 	.word	0x0002d800
        /*10b0*/ 	.short	0x010a
        /*10b2*/ 	.byte	0x3f
	.zero		1


	//   ....[29]....
        /*10b4*/ 	.word	0x00007ac0
        /*10b8*/ 	.word	0x00000002
        /*10bc*/ 	.word	0x0002d800
        /*10c0*/ 	.short	0x010a
        /*10c2*/ 	.byte	0x3f
	.zero		1


	//   ....[30]....
        /*10c4*/ 	.word	0x000086b0
        /*10c8*/ 	.word	0x00000002
        /*10cc*/ 	.word	0x0002d800
        /*10d0*/ 	.short	0x010a
        /*10d2*/ 	.byte	0x3f
	.zero		1


	//   ....[31]....
        /*10d4*/ 	.word	0x0000a3a0
        /*10d8*/ 	.word	0x00000002
        /*10dc*/ 	.word	0x0002d800
        /*10e0*/ 	.short	0x010a
        /*10e2*/ 	.byte	0x3f
	.zero		1


	//   ....[32]....
        /*10e4*/ 	.word	0x0000bbd0
        /*10e8*/ 	.word	0x00000000
        /*10ec*/ 	.word	0x0002d830
        /*10f0*/ 	.short	0x010a
        /*10f2*/ 	.byte	0x3f
	.zero		1


	//   ....[33]....
        /*10f4*/ 	.word	0x0000bc80
        /*10f8*/ 	.word	0x00000000
        /*10fc*/ 	.word	0x0002d830
        /*1100*/ 	.short	0x010a
        /*1102*/ 	.byte	0x3f
	.zero		1


	//   ....[34]....
        /*1104*/ 	.word	0x0000dd00
        /*1108*/ 	.word	0x00000000
        /*110c*/ 	.word	0x00000000
        /*1110*/ 	.short	0x0101
        /*1112*/ 	.byte	0x3f
	.zero		1


	//   ....[35]....
        /*1114*/ 	.word	0x0000ea70
        /*1118*/ 	.word	0x00000007
        /*111c*/ 	.word	0x0002d830
        /*1120*/ 	.short	0x010a
        /*1122*/ 	.byte	0x3f
	.zero		1


	//   ....[36]....
        /*1124*/ 	.word	0x0000eac0
        /*1128*/ 	.word	0x00000007
        /*112c*/ 	.word	0x0002d830
        /*1130*/ 	.short	0x010a
        /*1132*/ 	.byte	0x3f
	.zero		1


	//   ....[37]....
        /*1134*/ 	.word	0x0000ef60
        /*1138*/ 	.word	0x00000008
        /*113c*/ 	.word	0x0002d850
        /*1140*/ 	.short	0x010a
        /*1142*/ 	.byte	0x3f
	.zero		1


	//   ....[38]....
        /*1144*/ 	.word	0x0000efa0
        /*1148*/ 	.word	0x00000008
        /*114c*/ 	.word	0x0002d850
        /*1150*/ 	.short	0x010a
        /*1152*/ 	.byte	0x3f
	.zero		1


	//   ....[39]....
        /*1154*/ 	.word	0x00011140
        /*1158*/ 	.word	0x00000050
        /*115c*/ 	.word	0x00000000
        /*1160*/ 	.short	0x0101
        /*1162*/ 	.byte	0x3f
	.zero		1


	//   ....[40]....
        /*1164*/ 	.word	0x00011970
        /*1168*/ 	.word	0x00000005
        /*116c*/ 	.word	0x00000000
        /*1170*/ 	.short	0x0101
        /*1172*/ 	.byte	0x3f
	.zero		1


	//   ....[41]....
        /*1174*/ 	.word	0x000120e0
        /*1178*/ 	.word	0x00000007
        /*117c*/ 	.word	0x0002d830
        /*1180*/ 	.short	0x010a
        /*1182*/ 	.byte	0x3f
	.zero		1


	//   ....[42]....
        /*1184*/ 	.word	0x00012130
        /*1188*/ 	.word	0x00000007
        /*118c*/ 	.word	0x0002d830
        /*1190*/ 	.short	0x010a
        /*1192*/ 	.byte	0x3f
	.zero		1


	//   ....[43]....
        /*1194*/ 	.word	0x000125d0
        /*1198*/ 	.word	0x00000008
        /*119c*/ 	.word	0x0002d850
        /*11a0*/ 	.short	0x010a
        /*11a2*/ 	.byte	0x3f
	.zero		1


	//   ....[44]....
        /*11a4*/ 	.word	0x00012610
        /*11a8*/ 	.word	0x00000008
        /*11ac*/ 	.word	0x0002d850
        /*11b0*/ 	.short	0x010a
        /*11b2*/ 	.byte	0x3f
	.zero		1


	//   ....[45]....
        /*11b4*/ 	.word	0x00012d60
        /*11b8*/ 	.word	0x00000007
        /*11bc*/ 	.word	0x00000000
        /*11c0*/ 	.short	0x0101
        /*11c2*/ 	.byte	0x3f
	.zero		1


	//   ....[46]....
        /*11c4*/ 	.word	0x00014670
        /*11c8*/ 	.word	0x00000005
        /*11cc*/ 	.word	0x00000000
        /*11d0*/ 	.short	0x0101
        /*11d2*/ 	.byte	0x3f
	.zero		1


	//   ....[47]....
        /*11d4*/ 	.word	0x00014d00
        /*11d8*/ 	.word	0x00000006
        /*11dc*/ 	.word	0x0002d850
        /*11e0*/ 	.short	0x010a
        /*11e2*/ 	.byte	0x3f
	.zero		1


	//   ....[48]....
        /*11e4*/ 	.word	0x00014db0
        /*11e8*/ 	.word	0x00000006
        /*11ec*/ 	.word	0x0002d850
        /*11f0*/ 	.short	0x010a
        /*11f2*/ 	.byte	0x3f
	.zero		1


	//   ....[49]....
        /*11f4*/ 	.word	0x000155b0
        /*11f8*/ 	.word	0x00000004
        /*11fc*/ 	.word	0x00000000
        /*1200*/ 	.short	0x0101
        /*1202*/ 	.byte	0x3f
	.zero		1


	//   ....[50]....
        /*1204*/ 	.word	0x00016900
        /*1208*/ 	.word	0x00000000
        /*120c*/ 	.word	0x00000000
        /*1210*/ 	.short	0x0101
        /*1212*/ 	.byte	0x3f
	.zero		1


	//   ....[51]....
        /*1214*/ 	.word	0x00018c60
        /*1218*/ 	.word	0x00000016
        /*121c*/ 	.word	0x0002d820
        /*1220*/ 	.short	0x010a
        /*1222*/ 	.byte	0x3f
	.zero		1


	//   ....[52]....
        /*1224*/ 	.word	0x00018d20
        /*1228*/ 	.word	0x00000008
        /*122c*/ 	.word	0x0002d8a0
        /*1230*/ 	.short	0x010a
        /*1232*/ 	.byte	0x3f
	.zero		1


	//   ....[53]....
        /*1234*/ 	.word	0x00019150
        /*1238*/ 	.word	0x00000008
        /*123c*/ 	.word	0x0002d8c0
        /*1240*/ 	.short	0x010a
        /*1242*/ 	.byte	0x3f
	.zero		1


	//   ....[54]....
        /*1244*/ 	.word	0x000196b0
        /*1248*/ 	.word	0x00000008
        /*124c*/ 	.word	0x0002d8a0
        /*1250*/ 	.short	0x010a
        /*1252*/ 	.byte	0x3f
	.zero		1


	//   ....[55]....
        /*1254*/ 	.word	0x00019ad0
        /*1258*/ 	.word	0x00000008
        /*125c*/ 	.word	0x0002d8c0
        /*1260*/ 	.short	0x010a
        /*1262*/ 	.byte	0x3f
	.zero		1


	//   ....[56]....
        /*1264*/ 	.word	0x0001ab40
        /*1268*/ 	.word	0x00000000
        /*126c*/ 	.word	0x0002d840
        /*1270*/ 	.short	0x010a
        /*1272*/ 	.byte	0x3f
	.zero		1


	//   ....[57]....
        /*1274*/ 	.word	0x0001b0d0
        /*1278*/ 	.word	0x00000000
        /*127c*/ 	.word	0x0002d830
        /*1280*/ 	.short	0x0107
        /*1282*/ 	.byte	0x3f
	.zero		1


	//   ....[58]....
        /*1284*/ 	.word	0x0001b1a0
        /*1288*/ 	.word	0x00000000
        /*128c*/ 	.word	0x0002d830
        /*1290*/ 	.short	0x0101
        /*1292*/ 	.byte	0x3f
	.zero		1


	//   ....[59]....
        /*1294*/ 	.word	0x0001bdb0
        /*1298*/ 	.word	0x00000016
        /*129c*/ 	.word	0x0002d800
        /*12a0*/ 	.short	0x0107
        /*12a2*/ 	.byte	0x3f
	.zero		1


	//   ....[60]....
        /*12a4*/ 	.word	0x0001bea0
        /*12a8*/ 	.word	0x00000016
        /*12ac*/ 	.word	0x0002d800
        /*12b0*/ 	.short	0x0101
        /*12b2*/ 	.byte	0x3f
	.zero		1


	//   ....[61]....
        /*12b4*/ 	.word	0x0001bec0
        /*12b8*/ 	.word	0x00000016
        /*12bc*/ 	.word	0x0002d820
        /*12c0*/ 	.short	0x010a
        /*12c2*/ 	.byte	0x3f
	.zero		1


	//   ....[62]....
        /*12c4*/ 	.word	0x0001c2c0
        /*12c8*/ 	.word	0x00000005
        /*12cc*/ 	.word	0x0002d840
        /*12d0*/ 	.short	0x010a
        /*12d2*/ 	.byte	0x3f
	.zero		1


	//   ....[63]....
        /*12d4*/ 	.word	0x0001c730
        /*12d8*/ 	.word	0x00000005
        /*12dc*/ 	.word	0x0002d830
        /*12e0*/ 	.short	0x0107
        /*12e2*/ 	.byte	0x3f
	.zero		1


	//   ....[64]....
        /*12e4*/ 	.word	0x0001c7f0
        /*12e8*/ 	.word	0x00000005
        /*12ec*/ 	.word	0x0002d830
        /*12f0*/ 	.short	0x0101
        /*12f2*/ 	.byte	0x3f
	.zero		1


	//   ....[65]....
        /*12f4*/ 	.word	0x0001c850
        /*12f8*/ 	.word	0x00000005
        /*12fc*/ 	.word	0x0002d860
        /*1300*/ 	.short	0x010a
        /*1302*/ 	.byte	0x3f
	.zero		1


	//   ....[66]....
        /*1304*/ 	.word	0x0001cd30
        /*1308*/ 	.word	0x00000005
        /*130c*/ 	.word	0x0002d850
        /*1310*/ 	.short	0x0107
        /*1312*/ 	.byte	0x3f
	.zero		1


	//   ....[67]....
        /*1314*/ 	.word	0x0001ce30
        /*1318*/ 	.word	0x00000005
        /*131c*/ 	.word	0x0002d850
        /*1320*/ 	.short	0x0101
        /*1322*/ 	.byte	0x3f
	.zero		1


	//   ....[68]....
        /*1324*/ 	.word	0x0001d030
        /*1328*/ 	.word	0x00000000
        /*132c*/ 	.word	0x0002d860
        /*1330*/ 	.short	0x010a
        /*1332*/ 	.byte	0x3f
	.zero		1


	//   ....[69]....
        /*1334*/ 	.word	0x0001d460
        /*1338*/ 	.word	0x00000000
        /*133c*/ 	.word	0x0002d850
        /*1340*/ 	.short	0x0107
        /*1342*/ 	.byte	0x3f
	.zero		1


	//   ....[70]....
        /*1344*/ 	.word	0x0001d530
        /*1348*/ 	.word	0x00000000
        /*134c*/ 	.word	0x0002d850
        /*1350*/ 	.short	0x0101
        /*1352*/ 	.byte	0x3f
	.zero		1


	//   ....[71]....
        /*1354*/ 	.word	0x0001e260
        /*1358*/ 	.word	0x00000005
        /*135c*/ 	.word	0x0002d820
        /*1360*/ 	.short	0x010a
        /*1362*/ 	.byte	0x3f
	.zero		1


	//   ....[72]....
        /*1364*/ 	.word	0x0001e3d0
        /*1368*/ 	.word	0x00000003
        /*136c*/ 	.word	0x0002d840
        /*1370*/ 	.short	0x010a
        /*1372*/ 	.byte	0x3f
	.zero		1


	//   ....[73]....
        /*1374*/ 	.word	0x0001e470
        /*1378*/ 	.word	0x00000019
        /*137c*/ 	.word	0x0002d840
        /*1380*/ 	.short	0x010a
        /*1382*/ 	.byte	0x3f
	.zero		1


	//   ....[74]....
        /*1384*/ 	.word	0x0001e4b0
        /*1388*/ 	.word	0x00000003
        /*138c*/ 	.word	0x0002d860
        /*1390*/ 	.short	0x010a
        /*1392*/ 	.byte	0x3f
	.zero		1


	//   ....[75]....
        /*1394*/ 	.word	0x0001e4f0
        /*1398*/ 	.word	0x00000019
        /*139c*/ 	.word	0x0002d860
        /*13a0*/ 	.short	0x010a
        /*13a2*/ 	.byte	0x3f
	.zero		1


	//   ....[76]....
        /*13a4*/ 	.word	0x0001e550
        /*13a8*/ 	.word	0x00000020
        /*13ac*/ 	.word	0x0002d890
        /*13b0*/ 	.short	0x010a
        /*13b2*/ 	.byte	0x3f
	.zero		1


	//   ....[77]....
        /*13b4*/ 	.word	0x0001e6d0
        /*13b8*/ 	.word	0x00000020
        /*13bc*/ 	.word	0x0002d890
        /*13c0*/ 	.short	0x010a
        /*13c2*/ 	.byte	0x3f
	.zero		1


	//   ....[78]....
        /*13c4*/ 	.word	0x0001e850
        /*13c8*/ 	.word	0x00000020
        /*13cc*/ 	.word	0x0002d890
        /*13d0*/ 	.short	0x010a
        /*13d2*/ 	.byte	0x3f
	.zero		1


	//   ....[79]....
        /*13d4*/ 	.word	0x0001e9c0
        /*13d8*/ 	.word	0x00000020
        /*13dc*/ 	.word	0x0002d8b0
        /*13e0*/ 	.short	0x010a
        /*13e2*/ 	.byte	0x3f
	.zero		1


	//   ....[80]....
        /*13e4*/ 	.word	0x0001ecd0
        /*13e8*/ 	.word	0x00000002
        /*13ec*/ 	.word	0x0002d800
        /*13f0*/ 	.short	0x010a
        /*13f2*/ 	.byte	0x3f
	.zero		1


	//   ....[81]....
        /*13f4*/ 	.word	0x0001eee0
        /*13f8*/ 	.word	0x00000002
        /*13fc*/ 	.word	0x0002d800
        /*1400*/ 	.short	0x010a
        /*1402*/ 	.byte	0x3f
	.zero		1


	//   ....[82]....
        /*1404*/ 	.word	0x0001ef30
        /*1408*/ 	.word	0x00000000
        /*140c*/ 	.word	0x0002d830
        /*1410*/ 	.short	0x010a
        /*1412*/ 	.byte	0x3f
	.zero		1


	//   ....[83]....
        /*1414*/ 	.word	0x0001ef80
        /*1418*/ 	.word	0x00000007
        /*141c*/ 	.word	0x0002d830
        /*1420*/ 	.short	0x010a
        /*1422*/ 	.byte	0x3f
	.zero		1


	//   ....[84]....
        /*1424*/ 	.word	0x0001efd0
        /*1428*/ 	.word	0x00000008
        /*142c*/ 	.word	0x0002d850
        /*1430*/ 	.short	0x010a
        /*1432*/ 	.byte	0x3f
	.zero		1


	//   ....[85]....
        /*1434*/ 	.word	0x0001f020
        /*1438*/ 	.word	0x00000007
        /*143c*/ 	.word	0x0002d830
        /*1440*/ 	.short	0x010a
        /*1442*/ 	.byte	0x3f
	.zero		1


	//   ....[86]....
        /*1444*/ 	.word	0x0001f070
        /*1448*/ 	.word	0x00000008
        /*144c*/ 	.word	0x0002d850
        /*1450*/ 	.short	0x010a
        /*1452*/ 	.byte	0x3f
	.zero		1


	//   ....[87]....
        /*1454*/ 	.word	0x0001f0c0
        /*1458*/ 	.word	0x00000006
        /*145c*/ 	.word	0x0002d850
        /*1460*/ 	.short	0x010a
        /*1462*/ 	.byte	0x3f
	.zero		1


	//   ....[88]....
        /*1464*/ 	.word	0x0001f450
        /*1468*/ 	.word	0x00000016
        /*146c*/ 	.word	0x0002d820
        /*1470*/ 	.short	0x010a
        /*1472*/ 	.byte	0x3f
	.zero		1


	//   ....[89]....
        /*1474*/ 	.word	0x0001f4a0
        /*1478*/ 	.word	0x00000008
        /*147c*/ 	.word	0x0002d8a0
        /*1480*/ 	.short	0x010a
        /*1482*/ 	.byte	0x3f
	.zero		1


	//   ....[90]....
        /*1484*/ 	.word	0x0001f4f0
        /*1488*/ 	.word	0x00000008
        /*148c*/ 	.word	0x0002d8c0
        /*1490*/ 	.short	0x010a
        /*1492*/ 	.byte	0x3f
	.zero		1


	//   ....[91]....
        /*1494*/ 	.word	0x0001f540
        /*1498*/ 	.word	0x00000008
        /*149c*/ 	.word	0x0002d8a0
        /*14a0*/ 	.short	0x010a
        /*14a2*/ 	.byte	0x3f
	.zero		1


	//   ....[92]....
        /*14a4*/ 	.word	0x0001f590
        /*14a8*/ 	.word	0x00000008
        /*14ac*/ 	.word	0x0002d8c0
        /*14b0*/ 	.short	0x010a
        /*14b2*/ 	.byte	0x3f
	.zero		1


	//   ....[93]....
        /*14b4*/ 	.word	0x0001f6b0
        /*14b8*/ 	.word	0x00000000
        /*14bc*/ 	.word	0x0002d840
        /*14c0*/ 	.short	0x010a
        /*14c2*/ 	.byte	0x3f
	.zero		1


	//   ....[94]....
        /*14c4*/ 	.word	0x00020520
        /*14c8*/ 	.word	0x00000016
        /*14cc*/ 	.word	0x0002d820
        /*14d0*/ 	.short	0x010a
        /*14d2*/ 	.byte	0x3f
	.zero		1


	//   ....[95]....
        /*14d4*/ 	.word	0x00020570
        /*14d8*/ 	.word	0x00000005
        /*14dc*/ 	.word	0x0002d840
        /*14e0*/ 	.short	0x010a
        /*14e2*/ 	.byte	0x3f
	.zero		1


	//   ....[96]....
        /*14e4*/ 	.word	0x00020b80
        /*14e8*/ 	.word	0x00000005
        /*14ec*/ 	.word	0x0002d860
        /*14f0*/ 	.short	0x010a
        /*14f2*/ 	.byte	0x3f
	.zero		1


	//   ....[97]....
        /*14f4*/ 	.word	0x00021160
        /*14f8*/ 	.word	0x00000000
        /*14fc*/ 	.word	0x0002d860
        /*1500*/ 	.short	0x010a
        /*1502*/ 	.byte	0x3f
	.zero		1


	//   ....[98]....
        /*1504*/ 	.word	0x000220b0
        /*1508*/ 	.word	0x00000005
        /*150c*/ 	.word	0x0002d820
        /*1510*/ 	.short	0x010a
        /*1512*/ 	.byte	0x3f
	.zero		1


	//   ....[99]....
        /*1514*/ 	.word	0x00022250
        /*1518*/ 	.word	0x00000003
        /*151c*/ 	.word	0x0002d840
        /*1520*/ 	.short	0x010a
        /*1522*/ 	.byte	0x3f
	.zero		1


	//   ....[100]....
        /*1524*/ 	.word	0x000222a0
        /*1528*/ 	.word	0x00000019
        /*152c*/ 	.word	0x0002d840
        /*1530*/ 	.short	0x010a
        /*1532*/ 	.byte	0x3f
	.zero		1


	//   ....[101]....
        /*1534*/ 	.word	0x000222f0
        /*1538*/ 	.word	0x00000003
        /*153c*/ 	.word	0x0002d860
        /*1540*/ 	.short	0x010a
        /*1542*/ 	.byte	0x3f
	.zero		1


	//----- nvinfo : EIATTR_NUM_MBARRIERS
	.align		4
.L_1351:
        /*1544*/ 	.byte	0x03, 0x38
        /*1546*/ 	.short	0x0016


	//----- nvinfo : EIATTR_EXIT_INSTR_OFFSETS
	.align		4
        /*1548*/ 	.byte	0x04, 0x1c
        /*154a*/ 	.short	(.L_1353 - .L_1352)


	//   ....[0]....
.L_1352:
        /*154c*/ 	.word	0x0001e540


	//----- nvinfo : EIATTR_MAX_THREADS
	.align		4
.L_1353:
        /*1550*/ 	.byte	0x04, 0x05
        /*1552*/ 	.short	(.L_1355 - .L_1354)
.L_1354:
        /*1554*/ 	.word	0x00000200
        /*1558*/ 	.word	0x00000001
        /*155c*/ 	.word	0x00000001


	//----- nvinfo : EIATTR_CRS_STACK_SIZE
	.align		4
.L_1355:
        /*1560*/ 	.byte	0x04, 0x1e
        /*1562*/ 	.short	(.L_1357 - .L_1356)
.L_1356:
        /*1564*/ 	.word	0x00000000


	//----- nvinfo : EIATTR_CBANK_PARAM_SIZE
	.align		4
.L_1357:
        /*1568*/ 	.byte	0x03, 0x19
        /*156a*/ 	.short	0x0af0


	//----- nvinfo : EIATTR_PARAM_CBANK
	.align		4
        /*156c*/ 	.byte	0x04, 0x0a
        /*156e*/ 	.short	(.L_1359 - .L_1358)
	.align		4
.L_1358:
        /*1570*/ 	.word	index@(.nv.constant0._ZN7cutlass13device_kernelIN5flash11enable_sm90INS1_16FlashAttnFwdSm90INS1_25CollectiveMainloopFwdSm90ILi2EN4cute5tupleIJNS5_1CILi1EEES8_S8_EEENS6_IJNS7_ILi192EEENS7_ILi128EEENS7_ILi96EEEEEELi96ENS_10bfloat16_tEfNS_4arch4Sm90ELb1ELb0ELb1ELb1ELb1ELb1ELb0ELb0ELb1ELb1ELb0ELb0EEENS1_21CollectiveEpilogueFwdINS6_IJSA_SC_SB_EEES9_SE_SG_Li384ELb1ELb1ELb0ELb0EEENS1_36VarlenDynamicPersistentTileSchedulerILi192ELi128ELi384ELi128ELb0ELb1ELb1ELb1ELb1ELb1EEEEEEEEEvNT_6ParamsE)
        /*1574*/ 	.short	0x0210
        /*1576*/ 	.short	0x0af0


	//----- nvinfo : EIATTR_SW_WAR
	.align		4
.L_1359:
        /*1578*/ 	.byte	0x04, 0x36
        /*157a*/ 	.short	(.L_1361 - .L_1360)
.L_1360:
        /*157c*/ 	.word	0x00000008
.L_1361:


//--------------------- .nv.info._ZN7cutlass13device_kernelIN5flash11enable_sm90INS1_16FlashAttnFwdSm90INS1_25CollectiveMainloopFwdSm90ILi2EN4cute5tupleIJNS5_1CILi1EEES8_S8_EEENS6_IJNS7_ILi192EEENS7_ILi128EEENS7_ILi64EEEEEELi64ENS_10bfloat16_tEfNS_4arch4Sm90ELb0ELb0ELb1ELb0ELb1ELb0ELb0ELb1ELb1ELb1ELb0ELb0EEENS1_21CollectiveEpilogueFwdINS6_IJSA_SC_SB_EEES9_SE_SG_Li384ELb0ELb1ELb0ELb0EEENS1_29StaticPersistentTileSchedulerILb0EEEEEEEEEvNT_6ParamsE --------------------------
	.section	.nv.info._ZN7cutlass13device_kernelIN5flash11enable_sm90INS1_16FlashAttnFwdSm90INS1_25CollectiveMainloopFwdSm90ILi2EN4cute5tupleIJNS5_1CILi1EEES8_S8_EEENS6_IJNS7_ILi192EEENS7_ILi128EEENS7_ILi64EEEEEELi64ENS_10bfloat16_tEfNS_4arch4Sm90ELb0ELb0ELb1ELb0ELb1ELb0ELb0ELb1ELb1ELb1ELb0ELb0EEENS1_21CollectiveEpilogueFwdINS6_IJSA_SC_SB_EEES9_SE_SG_Li384ELb0ELb1ELb0ELb0EEENS1_29StaticPersistentTileSchedulerILb0EEEEEEEEEvNT_6ParamsE,"",@"SHT_CUDA_INFO"
	.sectionflags	@""
	.align	4


	//----- nvinfo : EIATTR_CUDA_API_VERSION
	.align		4
        /*0000*/ 	.byte	0x04, 0x37
        /*0002*/ 	.short	(.L_1363 - .L_1362)
.L_1362:
        /*0004*/ 	.word	0x00000082


	//----- nvinfo : EIATTR_KPARAM_INFO
	.align		4
.L_1363:
        /*0008*/ 	.byte	0x04, 0x17
        /*000a*/ 	.short	(.L_1365 - .L_1364)
.L_1364:
        /*000c*/ 	.word	0x00000000
        /*0010*/ 	.short	0x0000
        /*0012*/ 	.short	0x0070
        /*0014*/ 	.byte	0x00, 0xf0, 0x01, 0x28


	//----- nvinfo : EIATTR_SPARSE_MMA_MASK
	.align		4
.L_1365:
        /*0018*/ 	.byte	0x03, 0x50
        /*001a*/ 	.short	0x0000


	//----- nvinfo : EIATTR_MAXREG_COUNT
	.align		4
        /*001c*/ 	.byte	0x03, 0x1b
        /*001e*/ 	.short	0x0080


	//----- nvinfo : EIATTR_NUM_BARRIERS
	.align		4
        /*0020*/ 	.byte	0x02, 0x4c
        /*0022*/ 	.byte	0x10
	.zero		1


	//----- nvinfo : EIATTR_EXTERNS
	.align		4
        /*0024*/ 	.byte	0x04, 0x0f
        /*0026*/ 	.short	(.L_1367 - .L_1366)


	//   ....[0]....
	.align		4
.L_1366:
        /*0028*/ 	.word	index@(__assertfail)


	//----- nvinfo : EIATTR_ANNOTATIONS
	.align		4
.L_1367:
        /*002c*/ 	.byte	0x04, 0x55
        /*002e*/ 	.short	(.L_1369 - .L_1368)


	//   ....[0]....
.L_1368:
        /*0030*/ 	.word	0x00000001
        /*0034*/ 	.byte	0x00, 0x75, 0x00, 0x00, 0x01, 0x00, 0x00, 0x00, 0x20, 0x75, 0x00, 0x00, 0x01, 0x00, 0x00, 0x00
        /*0044*/ 	.byte	0xd0, 0x75, 0x00, 0x00, 0x01, 0x00, 0x00, 0x00, 0x60, 0x77, 0x00, 0x00, 0x01, 0x00, 0x00, 0x00
        /*0054*/ 	.byte	0xd0, 0x7c, 0x00, 0x00, 0x01, 0x00, 0x00, 0x00, 0xc0, 0x88, 0x00, 0x00, 0x01, 0x00, 0x00, 0x00
        /*0064*/ 	.byte	0x20, 0x94, 0x00, 0x00, 0x01, 0x00, 0x00, 0x00, 0xf0, 0x95, 0x00, 0x00, 0x01, 0x00, 0x00, 0x00
        /*0074*/ 	.byte	0x20, 0x96, 0x00, 0x00, 0x01, 0x00, 0x00, 0x00, 0xa0, 0xaa, 0x00, 0x00, 0x01, 0x00, 0x00, 0x00
        /*0084*/ 	.byte	0xd0, 0xaa, 0x00, 0x00, 0x01, 0x00, 0x00, 0x00, 0x50, 0xab, 0x00, 0x00, 0x01, 0x00, 0x00, 0x00
        /*0094*/ 	.byte	0x70, 0xab, 0x00, 0x00


	//----- nvinfo : EIATTR_MERCURY_ISA_VERSION
	.align		4
.L_1369:
        /*0098*/ 	.byte	0x03, 0x5f
        /*009a*/ 	.short	0x0101


	//----- nvinfo : EIATTR_INT_WARP_WIDE_INSTR_OFFSETS
	.align		4
        /*009c*/ 	.byte	0x04, 0x31
        /*009e*/ 	.short	(.L_1371 - .L_1370)


	//   ....[0]....
.L_1370:
        /*00a0*/ 	.word	0x000000c0


	//   ....[1]....
        /*00a4*/ 	.word	0x000000d0


	//   ....[2]....
        /*00a8*/ 	.word	0x00000170


	//----- nvinfo : EIATTR_COOP_GROUP_MASK_REGIDS
	.align		4
.L_1371:
        /*00ac*/ 	.byte	0x04, 0x29
        /*00ae*/ 	.short	(.L_1373 - .L_1372)


	//   ....[0]....
.L_1372:
        /*00b0*/ 	.word	0xffffffff


	//   ....[1]....
        /*00b4*/ 	.word	0xffffffff


	//   ....[2]....
        /*00b8*/ 	.word	0xffffffff


	//   ....[3]....
        /*00bc*/ 	.word	0xffffffff


	//   ....[4]....
        /*00c0*/ 	.word	0xffffffff


	//   ....[5]....
        /*00c4*/ 	.word	0xffffffff


	//   ....[6]....
        /*00c8*/ 	.word	0xffffffff


	//   ....[7]....
        /*00cc*/ 	.word	0xffffffff


	//   ....[8]....
        /*00d0*/ 	.word	0xffffffff


	//   ....[9]....
        /*00d4*/ 	.word	0xffffffff


	//   ....[10]....
        /*00d8*/ 	.word	0xffffffff


	//   ....[11]....
        /*00dc*/ 	.word	0xffffffff


	//   ....[12]....
        /*00e0*/ 	.word	0xffffffff


	//   ....[13]....
        /*00e4*/ 	.word	0xffffffff


	//   ....[14]....
        /*00e8*/ 	.word	0xffffffff


	//   ....[15]....
        /*00ec*/ 	.word	0xffffffff


	//   ....[16]....
        /*00f0*/ 	.word	0xffffffff


	//   ....[17]....
        /*00f4*/ 	.word	0xffffffff


	//   ....[18]....
        /*00f8*/ 	.word	0xffffffff


	//   ....[19]....
        /*00fc*/ 	.word	0xffffffff


	//   ....[20]....
        /*0100*/ 	.word	0xffffffff


	//   ....[21]....
        /*0104*/ 	.word	0xffffffff


	//   ....[22]....
        /*0108*/ 	.word	0xffffffff


	//   ....[23]....
        /*010c*/ 	.word	0xffffffff


	//   ....[24]....
        /*0110*/ 	.word	0xffffffff


	//   ....[25]....
        /*0114*/ 	.word	0xffffffff


	//   ....[26]....
        /*0118*/ 	.word	0xffffffff


	//   ....[27]....
        /*011c*/ 	.word	0xffffffff


	//   ....[28]....
        /*0120*/ 	.word	0xffffffff


	//   ....[29]....
        /*0124*/ 	.word	0xffffffff


	//   ....[30]....
        /*0128*/ 	.word	0xffffffff


	//   ....[31]....
        /*012c*/ 	.word	0xffffffff


	//   ....[32]....
        /*0130*/ 	.word	0xffffffff


	//   ....[33]....
        /*0134*/ 	.word	0xffffffff


	//   ....[34]....
        /*0138*/ 	.word	0xffffffff


	//   ....[35]....
        /*013c*/ 	.word	0xffffffff


	//   ....[36]....
        /*0140*/ 	.word	0xffffffff


	//   ....[37]....
        /*0144*/ 	.word	0xffffffff


	//   ....[38]....
        /*0148*/ 	.word	0xffffffff


	//   ....[39]....
        /*014c*/ 	.word	0xffffffff


	//   ....[40]....
        /*0150*/ 	.word	0xffffffff


	//   ....[41]....
        /*0154*/ 	.word	0xffffffff


	//   ....[42]....
        /*0158*/ 	.word	0xffffffff


	//   ....[43]....
        /*015c*/ 	.word	0xffffffff


	//   ....[44]....
        /*0160*/ 	.word	0xffffffff


	//   ....[45]....
        /*0164*/ 	.word	0xffffffff


	//   ....[46]....
        /*0168*/ 	.word	0xffffffff


	//   ....[47]....
        /*016c*/ 	.word	0xffffffff


	//   ....[48]....
        /*0170*/ 	.word	0xffffffff


	//   ....[49]....
        /*0174*/ 	.word	0xffffffff


	//   ....[50]....
        /*0178*/ 	.word	0xffffffff


	//   ....[51]....
        /*017c*/ 	.word	0xffffffff


	//   ....[52]....
        /*0180*/ 	.word	0xffffffff


	//   ....[53]....
        /*0184*/ 	.word	0xffffffff


	//   ....[54]....
        /*0188*/ 	.word	0xffffffff


	//   ....[55]....
        /*018c*/ 	.word	0xffffffff


	//   ....[56]....
        /*0190*/ 	.word	0xffffffff


	//   ....[57]....
        /*0194*/ 	.word	0xffffffff


	//   ....[58]....
        /*0198*/ 	.word	0xffffffff


	//   ....[59]....
        /*019c*/ 	.word	0xffffffff


	//   ....[60]....
        /*01a0*/ 	.word	0xffffffff


	//   ....[61]....
        /*01a4*/ 	.word	0xffffffff


	//   ....[62]....
        /*01a8*/ 	.word	0xffffffff


	//   ....[63]....
        /*01ac*/ 	.word	0xffffffff


	//   ....[64]....
        /*01b0*/ 	.word	0xffffffff


	//   ....[65]....
        /*01b4*/ 	.word	0xffffffff


	//   ....[66]....
        /*01b8*/ 	.word	0xffffffff


	//   ....[67]....
        /*01bc*/ 	.word	0xffffffff


	//   ....[68]....
        /*01c0*/ 	.word	0xffffffff


	//   ....[69]....
        /*01c4*/ 	.word	0xffffffff


	//   ....[70]....
        /*01c8*/ 	.word	0xffffffff


	//   ....[71]....
        /*01cc*/ 	.word	0xffffffff


	//   ....[72]....
        /*01d0*/ 	.word	0xffffffff


	//   ....[73]....
        /*01d4*/ 	.word	0xffffffff


	//   ....[74]....
        /*01d8*/ 	.word	0xffffffff


	//   ....[75]....
        /*01dc*/ 	.word	0xffffffff


	//   ....[76]....
        /*01e0*/ 	.word	0xffffffff


	//   ....[77]....
        /*01e4*/ 	.word	0xffffffff


	//   ....[78]....
        /*01e8*/ 	.word	0xffffffff


	//   ....[79]....
        /*01ec*/ 	.word	0xffffffff


	//   ....[80]....
        /*01f0*/ 	.word	0xffffffff


	//   ....[81]....
        /*01f4*/ 	.word	0xffffffff


	//   ....[82]....
        /*01f8*/ 	.word	0xffffffff


	//   ....[83]....
        /*01fc*/ 	.word	0xffffffff


	//   ....[84]....
        /*0200*/ 	.word	0xffffffff


	//   ....[85]....
        /*0204*/ 	.word	0xffffffff


	//   ....[86]....
        /*0208*/ 	.word	0xffffffff


	//   ....[87]....
        /*020c*/ 	.word	0xffffffff


	//   ....[88]....
        /*0210*/ 	.word	0xffffffff


	//   ....[89]....
        /*0214*/ 	.word	0xffffffff


	//   ....[90]....
        /*0218*/ 	.word	0xffffffff


	//   ....[91]....
        /*021c*/ 	.word	0xffffffff


	//   ....[92]....
        /*0220*/ 	.word	0xffffffff


	//   ....[93]....
        /*0224*/ 	.word	0xffffffff


	//   ....[94]....
        /*0228*/ 	.word	0xffffffff


	//   ....[95]....
        /*022c*/ 	.word	0xffffffff


	//   ....[96]....
        /*0230*/ 	.word	0xffffffff


	//   ....[97]....
        /*0234*/ 	.word	0xffffffff


	//   ....[98]....
        /*0238*/ 	.word	0xffffffff


	//   ....[99]....
        /*023c*/ 	.word	0xffffffff


	//   ....[100]....
        /*0240*/ 	.word	0xffffffff


	//   ....[101]....
        /*0244*/ 	.word	0xffffffff


	//   ....[102]....
        /*0248*/ 	.word	0xffffffff


	//   ....[103]....
        /*024c*/ 	.word	0xffffffff


	//   ....[104]....
        /*0250*/ 	.word	0xffffffff


	//   ....[105]....
        /*0254*/ 	.word	0xffffffff


	//   ....[106]....
        /*0258*/ 	.word	0xffffffff


	//   ....[107]....
        /*025c*/ 	.word	0xffffffff


	//   ....[108]....
        /*0260*/ 	.word	0xffffffff


	//   ....[109]....
        /*0264*/ 	.word	0xffffffff


	//   ....[110]....
        /*0268*/ 	.word	0xffffffff


	//   ....[111]....
        /*026c*/ 	.word	0xffffffff


	//   ....[112]....
        /*0270*/ 	.word	0xffffffff


	//   ....[113]....
        /*0274*/ 	.word	0xffffffff


	//   ....[114]....
        /*0278*/ 	.word	0xffffffff


	//   ....[115]....
        /*027c*/ 	.word	0xffffffff


	//   ....[116]....
        /*0280*/ 	.word	0xffffffff


	//   ....[117]....
        /*0284*/ 	.word	0xffffffff


	//   ....[118]....
        /*0288*/ 	.word	0xffffffff


	//   ....[119]....
        /*028c*/ 	.word	0xffffffff


	//   ....[120]....
        /*0290*/ 	.word	0x0500000f


	//   ....[121]....
        /*0294*/ 	.word	0x0500000f


	//   ....[122]....
        /*0298*/ 	.word	0x0500000f


	//   ....[123]....
        /*029c*/ 	.word	0x0500000f


	//   ....[124]....
        /*02a0*/ 	.word	0x0500000f


	//   ....[125]....
        /*02a4*/ 	.word	0x0500000f


	//   ....[126]....
        /*02a8*/ 	.word	0x0500000f


	//   ....[127]....
        /*02ac*/ 	.word	0x0500000f


	//   ....[128]....
        /*02b0*/ 	.word	0x0500000f


	//   ....[129]....
        /*02b4*/ 	.word	0x0500000f


	//   ....[130]....
        /*02b8*/ 	.word	0x0500000f


	//   ....[131]....
        /*02bc*/ 	.word	0x0500000f


	//   ....[132]....
        /*02c0*/ 	.word	0x0500000f


	//   ....[133]....
        /*02c4*/ 	.word	0x0500000f


	//   ....[134]....
        /*02c8*/ 	.word	0x0500000f


	//   ....[135]....
        /*02cc*/ 	.word	0x0500000f


	//   ....[136]....
        /*02d0*/ 	.word	0x0500000f


	//   ....[137]....
        /*02d4*/ 	.word	0x0500000f


	//   ....[138]....
        /*02d8*/ 	.word	0x0500000f


	//   ....[139]....
        /*02dc*/ 	.word	0x0500000f


	//   ....[140]....
        /*02e0*/ 	.word	0x0500000f


	//   ....[141]....
        /*02e4*/ 	.word	0x0500000f


	//   ....[142]....
        /*02e8*/ 	.word	0x0500000f


	//   ....[143]....
        /*02ec*/ 	.word	0x0500000f


	//   ....[144]....
        /*02f0*/ 	.word	0x0500000f


	//   ....[145]....
        /*02f4*/ 	.word	0x0500000f


	//   ....[146]....
        /*02f8*/ 	.word	0x0500000f


	//   ....[147]....
        /*02fc*/ 	.word	0x0500000f


	//   ....[148]....
        /*0300*/ 	.word	0x0500000f


	//   ....[149]....
        /*0304*/ 	.word	0x0500000f


	//   ....[150]....
        /*0308*/ 	.word	0x0500000f


	//   ....[151]....
        /*030c*/ 	.word	0x0500000f


	//   ....[152]....
        /*0310*/ 	.word	0x0500000f


	//   ....[153]....
        /*0314*/ 	.word	0x0500000f


	//   ....[154]....
        /*0318*/ 	.word	0x0500000f


	//   ....[155]....
        /*031c*/ 	.word	0x0500000f


	//   ....[156]....
        /*0320*/ 	.word	0x0500000f


	//   ....[157]....
        /*0324*/ 	.word	0x0500000f


	//   ....[158]....
        /*0328*/ 	.word	0x0500000f


	//   ....[159]....
        /*032c*/ 	.word	0x0500000f


	//   ....[160]....
        /*0330*/ 	.word	0x0500000f


	//   ....[161]....
        /*0334*/ 	.word	0x0500000f


	//   ....[162]....
        /*0338*/ 	.word	0x0500000f


	//   ....[163]....
        /*033c*/ 	.word	0x0500000f


	//   ....[164]....
        /*0340*/ 	.word	0x0500000f


	//   ....[165]....
        /*0344*/ 	.word	0x0500000f


	//   ....[166]....
        /*0348*/ 	.word	0x0500000f


	//   ....[167]....
        /*034c*/ 	.word	0x0500000f


	//   ....[168]....
        /*0350*/ 	.word	0x0500000f


	//   ....[169]....
        /*0354*/ 	.word	0x0500000f


	//   ....[170]....
        /*0358*/ 	.word	0x0500000f


	//   ....[171]....
        /*035c*/ 	.word	0x0500000f


	//   ....[172]....
        /*0360*/ 	.word	0x0500000f


	//   ....[173]....
        /*0364*/ 	.word	0x0500000f


	//   ....[174]....
        /*0368*/ 	.word	0x0500000f


	//   ....[175]....
        /*036c*/ 	.word	0x0500000f


	//   ....[176]....
        /*0370*/ 	.word	0x0500000f


	//   ....[177]....
        /*0374*/ 	.word	0x0500000f


	//   ....[178]....
        /*0378*/ 	.word	0x0500000f


	//   ....[179]....
        /*037c*/ 	.word	0x0500000f


	//   ....[180]....
        /*0380*/ 	.word	0x0500000f


	//   ....[181]....
        /*0384*/ 	.word	0x0500000f


	//   ....[182]....
        /*0388*/ 	.word	0x0500000f


	//   ....[183]....
        /*038c*/ 	.word	0x0500000f


	//   ....[184]....
        /*0390*/ 	.word	0x0500000f


	//   ....[185]....
        /*0394*/ 	.word	0x0500000f


	//   ....[186]....
        /*0398*/ 	.word	0x0500000f


	//   ....[187]....
        /*039c*/ 	.word	0x0500000f


	//   ....[188]....
        /*03a0*/ 	.word	0x0500000f


	//   ....[189]....
        /*03a4*/ 	.word	0x0500000f


	//   ....[190]....
        /*03a8*/ 	.word	0x0500000f


	//   ....[191]....
        /*03ac*/ 	.word	0x0500000f


	//   ....[192]....
        /*03b0*/ 	.word	0x0500000f


	//   ....[193]....
        /*03b4*/ 	.word	0x0500000f


	//   ....[194]....
        /*03b8*/ 	.word	0x0500000f


	//   ....[195]....
        /*03bc*/ 	.word	0x0500000f


	//   ....[196]....
        /*03c0*/ 	.word	0x0500000f


	//   ....[197]....
        /*03c4*/ 	.word	0x0500000f


	//   ....[198]....
        /*03c8*/ 	.word	0x0500000f


	//   ....[199]....
        /*03cc*/ 	.word	0x0500000f


	//   ....[200]....
        /*03d0*/ 	.word	0x0500000f


	//   ....[201]....
        /*03d4*/ 	.word	0x0500000f


	//   ....[202]....
        /*03d8*/ 	.word	0x0500000f


	//   ....[203]....
        /*03dc*/ 	.word	0x0500000f


	//   ....[204]....
        /*03e0*/ 	.word	0x0500000f


	//   ....[205]....
        /*03e4*/ 	.word	0x0500000f


	//   ....[206]....
        /*03e8*/ 	.word	0x0500000f


	//   ....[207]....
        /*03ec*/ 	.word	0x0500000f


	//   ....[208]....
        /*03f0*/ 	.word	0x0500000f


	//   ....[209]....
        /*03f4*/ 	.word	0x0500000f


	//----- nvinfo : EIATTR_COOP_GROUP_INSTR_OFFSETS
	.align		4
.L_1373:
        /*03f8*/ 	.byte	0x04, 0x28
        /*03fa*/ 	.short	(.L_1375 - .L_1374)


	//   ....[0]....
.L_1374:
        /*03fc*/ 	.word	0x00000080


	//   ....[1]....
        /*0400*/ 	.word	0x00000090


	//   ....[2]....
        /*0404*/ 	.word	0x000002d0


	//   ....[3]....
        /*0408*/ 	.word	0x00000430


	//   ....[4]....
        /*040c*/ 	.word	0x00000550


	//   ....[5]....
        /*0410*/ 	.word	0x000006b0


	//   ....[6]....
        /*0414*/ 	.word	0x00000ca0


	//   ....[7]....
        /*0418*/ 	.word	0x00002630


	//   ....[8]....
        /*041c*/ 	.word	0x00002680


	//   ....[9]....
        /*0420*/ 	.word	0x000028b0


	//   ....[10]....
        /*0424*/ 	.word	0x00002a80


	//   ....[11]....
        /*0428*/ 	.word	0x00004b30


	//   ....[12]....
        /*042c*/ 	.word	0x00004b70


	//   ....[13]....
        /*0430*/ 	.word	0x00004b90


	//   ....[14]....
        /*0434*/ 	.word	0x00004bb0


	//   ....[15]....
        /*0438*/ 	.word	0x00005e50


	//   ....[16]....
        /*043c*/ 	.word	0x00005e90


	//   ....[17]....
        /*0440*/ 	.word	0x00005f20


	//   ....[18]....
        /*0444*/ 	.word	0x00005f40


	//   ....[19]....
        /*0448*/ 	.word	0x00006aa0


	//   ....[20]....
        /*044c*/ 	.word	0x00006b00


	//   ....[21]....
        /*0450*/ 	.word	0x00006b80


	//   ....[22]....
        /*0454*/ 	.word	0x00006bb0


	//   ....[23]....
        /*0458*/ 	.word	0x00007030


	//   ....[24]....
        /*045c*/ 	.word	0x00007060


	//   ....[25]....
        /*0460*/ 	.word	0x00007090


	//   ....[26]....
        /*0464*/ 	.word	0x000070d0


	//   ....[27]....
        /*0468*/ 	.word	0x00007100


	//   ....[28]....
        /*046c*/ 	.word	0x00007120


	//   ....[29]....
        /*0470*/ 	.word	0x00007130


	//   ....[30]....
        /*0474*/ 	.word	0x00007140


	//   ....[31]....
        /*0478*/ 	.word	0x00008180


	//   ....[32]....
        /*047c*/ 	.word	0x000081a0


	//   ....[33]....
        /*0480*/ 	.word	0x000081b0


	//   ....[34]....
        /*0484*/ 	.word	0x00008240


	//   ....[35]....
        /*0488*/ 	.word	0x00008260


	//   ....[36]....
        /*048c*/ 	.word	0x000082e0


	//   ....[37]....
        /*0490*/ 	.word	0x00008300


	//   ....[38]....
        /*0494*/ 	.word	0x00008380


	//   ....[39]....
        /*0498*/ 	.word	0x000083a0


	//   ....[40]....
        /*049c*/ 	.word	0x00008420


	//   ....[41]....
        /*04a0*/ 	.word	0x00008440


	//   ....[42]....
        /*04a4*/ 	.word	0x000084c0


	//   ....[43]....
        /*04a8*/ 	.word	0x000084e0


	//   ....[44]....
        /*04ac*/ 	.word	0x00008560


	//   ....[45]....
        /*04b0*/ 	.word	0x00008580


	//   ....[46]....
        /*04b4*/ 	.word	0x00008590


	//   ....[47]....
        /*04b8*/ 	.word	0x00008d70


	//   ....[48]....
        /*04bc*/ 	.word	0x00008d90


	//   ....[49]....
        /*04c0*/ 	.word	0x00008dc0


	//   ....[50]....
        /*04c4*/ 	.word	0x00008e50


	//   ....[51]....
        /*04c8*/ 	.word	0x00008e60


	//   ....[52]....
        /*04cc*/ 	.word	0x00008ef0


	//   ....[53]....
        /*04d0*/ 	.word	0x00008f00


	//   ....[54]....
        /*04d4*/ 	.word	0x00008f90


	//   ....[55]....
        /*04d8*/ 	.word	0x00008fa0


	//   ....[56]....
        /*04dc*/ 	.word	0x00009030


	//   ....[57]....
        /*04e0*/ 	.word	0x00009040


	//   ....[58]....
        /*04e4*/ 	.word	0x000090d0


	//   ....[59]....
        /*04e8*/ 	.word	0x000090e0


	//   ....[60]....
        /*04ec*/ 	.word	0x00009170


	//   ....[61]....
        /*04f0*/ 	.word	0x00009180


	//   ....[62]....
        /*04f4*/ 	.word	0x00009190


	//   ....[63]....
        /*04f8*/ 	.word	0x00009230


	//   ....[64]....
        /*04fc*/ 	.word	0x00009250


	//   ....[65]....
        /*0500*/ 	.word	0x00009270


	//   ....[66]....
        /*0504*/ 	.word	0x00009330


	//   ....[67]....
        /*0508*/ 	.word	0x00009370


	//   ....[68]....
        /*050c*/ 	.word	0x000093b0


	//   ....[69]....
        /*0510*/ 	.word	0x000093c0


	//   ....[70]....
        /*0514*/ 	.word	0x00009400


	//   ....[71]....
        /*0518*/ 	.word	0x00009a60


	//   ....[72]....
        /*051c*/ 	.word	0x00009a80


	//   ....[73]....
        /*0520*/ 	.word	0x00009af0


	//   ....[74]....
        /*0524*/ 	.word	0x00009b00


	//   ....[75]....
        /*0528*/ 	.word	0x00009b40


	//   ....[76]....
        /*052c*/ 	.word	0x00009b50


	//   ....[77]....
        /*0530*/ 	.word	0x00009b90


	//   ....[78]....
        /*0534*/ 	.word	0x00009ba0


	//   ....[79]....
        /*0538*/ 	.word	0x00009be0


	//   ....[80]....
        /*053c*/ 	.word	0x00009bf0


	//   ....[81]....
        /*0540*/ 	.word	0x00009c30


	//   ....[82]....
        /*0544*/ 	.word	0x00009c40


	//   ....[83]....
        /*0548*/ 	.word	0x00009c80


	//   ....[84]....
        /*054c*/ 	.word	0x00009c90


	//   ....[85]....
        /*0550*/ 	.word	0x00009ca0


	//   ....[86]....
        /*0554*/ 	.word	0x00009ce0


	//   ....[87]....
        /*0558*/ 	.word	0x00009f50


	//   ....[88]....
        /*055c*/ 	.word	0x00009f80


	//   ....[89]....
        /*0560*/ 	.word	0x00009fe0


	//   ....[90]....
        /*0564*/ 	.word	0x00009ff0


	//   ....[91]....
        /*0568*/ 	.word	0x0000a040


	//   ....[92]....
        /*056c*/ 	.word	0x0000a050


	//   ....[93]....
        /*0570*/ 	.word	0x0000a0a0


	//   ....[94]....
        /*0574*/ 	.word	0x0000a0b0


	//   ....[95]....
        /*0578*/ 	.word	0x0000a100


	//   ....[96]....
        /*057c*/ 	.word	0x0000a110


	//   ....[97]....
        /*0580*/ 	.word	0x0000a160


	//   ....[98]....
        /*0584*/ 	.word	0x0000a170


	//   ....[99]....
        /*0588*/ 	.word	0x0000a1c0


	//   ....[100]....
        /*058c*/ 	.word	0x0000a1d0


	//   ....[101]....
        /*0590*/ 	.word	0x0000a1e0


	//   ....[102]....
        /*0594*/ 	.word	0x0000a220


	//   ....[103]....
        /*0598*/ 	.word	0x0000a670


	//   ....[104]....
        /*059c*/ 	.word	0x0000a680


	//   ....[105]....
        /*05a0*/ 	.word	0x0000a690


	//   ....[106]....
        /*05a4*/ 	.word	0x0000a6a0


	//   ....[107]....
        /*05a8*/ 	.word	0x0000a6c0


	//   ....[108]....
        /*05ac*/ 	.word	0x0000a720


	//   ....[109]....
        /*05b0*/ 	.word	0x0000a760


	//   ....[110]....
        /*05b4*/ 	.word	0x0000a780


	//   ....[111]....
        /*05b8*/ 	.word	0x0000a7c0


	//   ....[112]....
        /*05bc*/ 	.word	0x0000a7e0


	//   ....[113]....
        /*05c0*/ 	.word	0x0000a820


	//   ....[114]....
        /*05c4*/ 	.word	0x0000a840


	//   ....[115]....
        /*05c8*/ 	.word	0x0000a880


	//   ....[116]....
        /*05cc*/ 	.word	0x0000a8a0


	//   ....[117]....
        /*05d0*/ 	.word	0x0000a8e0


	//   ....[118]....
        /*05d4*/ 	.word	0x0000a900


	//   ....[119]....
        /*05d8*/ 	.word	0x0000ac70


	//   ....[120]....
        /*05dc*/ 	.word	0x0000b150


	//   ....[121]....
        /*05e0*/ 	.word	0x0000b240


	//   ....[122]....
        /*05e4*/ 	.word	0x0000b2e0


	//   ....[123]....
        /*05e8*/ 	.word	0x0000b350


	//   ....[124]....
        /*05ec*/ 	.word	0x0000b440


	//   ....[125]....
        /*05f0*/ 	.word	0x0000b4b0


	//   ....[126]....
        /*05f4*/ 	.word	0x0000b5a0


	//   ....[127]....
        /*05f8*/ 	.word	0x0000b610


	//   ....[128]....
        /*05fc*/ 	.word	0x0000b700


	//   ....[129]....
        /*0600*/ 	.word	0x0000b770


	//   ....[130]....
        /*0604*/ 	.word	0x0000b860


	//   ....[131]....
        /*0608*/ 	.word	0x0000b8d0


	//   ....[132]....
        /*060c*/ 	.word	0x0000b9c0


	//   ....[133]....
        /*0610*/ 	.word	0x0000ba30


	//   ....[134]....
        /*0614*/ 	.word	0x0000bb20


	//   ....[135]....
        /*0618*/ 	.word	0x0000bb90


	//   ....[136]....
        /*061c*/ 	.word	0x0000bc70


	//   ....[137]....
        /*0620*/ 	.word	0x0000bd00


	//   ....[138]....
        /*0624*/ 	.word	0x0000bd70


	//   ....[139]....
        /*0628*/ 	.word	0x0000bdd0


	//   ....[140]....
        /*062c*/ 	.word	0x0000bed0


	//   ....[141]....
        /*0630*/ 	.word	0x0000bf30


	//   ....[142]....
        /*0634*/ 	.word	0x0000c030


	//   ....[143]....
        /*0638*/ 	.word	0x0000c090


	//   ....[144]....
        /*063c*/ 	.word	0x0000c190


	//   ....[145]....
        /*0640*/ 	.word	0x0000c1f0


	//   ....[146]....
        /*0644*/ 	.word	0x0000c2f0


	//   ....[147]....
        /*0648*/ 	.word	0x0000c350


	//   ....[148]....
        /*064c*/ 	.word	0x0000c450


	//   ....[149]....
        /*0650*/ 	.word	0x0000c4b0


	//   ....[150]....
        /*0654*/ 	.word	0x0000c5a0


	//   ....[151]....
        /*0658*/ 	.word	0x0000c600


	//   ....[152]....
        /*065c*/ 	.word	0x0000c6e0


	//   ....[153]....
        /*0660*/ 	.word	0x0000c760


	//   ....[154]....
        /*0664*/ 	.word	0x0000c840


	//   ....[155]....
        /*0668*/ 	.word	0x0000c8a0


	//   ....[156]....
        /*066c*/ 	.word	0x0000c990


	//   ....[157]....
        /*0670*/ 	.word	0x0000ca10


	//   ....[158]....
        /*0674*/ 	.word	0x0000cad0


	//   ....[159]....
        /*0678*/ 	.word	0x0000cb50


	//   ....[160]....
        /*067c*/ 	.word	0x0000cbe0


	//   ....[161]....
        /*0680*/ 	.word	0x0000cd20


	//   ....[162]....
        /*0684*/ 	.word	0x0000cdd0


	//   ....[163]....
        /*0688*/ 	.word	0x0000ce40


	//   ....[164]....
        /*068c*/ 	.word	0x0000cf10


	//   ....[165]....
        /*0690*/ 	.word	0x0000cf70


	//   ....[166]....
        /*0694*/ 	.word	0x0000d020


	//   ....[167]....
        /*0698*/ 	.word	0x0000d080


	//   ....[168]....
        /*069c*/ 	.word	0x0000d130


	//   ....[169]....
        /*06a0*/ 	.word	0x0000d190


	//   ....[170]....
        /*06a4*/ 	.word	0x0000d240


	//   ....[171]....
        /*06a8*/ 	.word	0x0000d2a0


	//   ....[172]....
        /*06ac*/ 	.word	0x0000d350


	//   ....[173]....
        /*06b0*/ 	.word	0x0000d3b0


	//   ....[174]....
        /*06b4*/ 	.word	0x0000d460


	//   ....[175]....
        /*06b8*/ 	.word	0x0000d4c0


	//   ....[176]....
        /*06bc*/ 	.word	0x0000d570


	//   ....[177]....
        /*06c0*/ 	.word	0x0000d660


	//   ....[178]....
        /*06c4*/ 	.word	0x0000d710


	//   ....[179]....
        /*06c8*/ 	.word	0x0000d770


	//   ....[180]....
        /*06cc*/ 	.word	0x0000d830


	//   ....[181]....
        /*06d0*/ 	.word	0x0000d890


	//   ....[182]....
        /*06d4*/ 	.word	0x0000d950


	//   ....[183]....
        /*06d8*/ 	.word	0x0000d9b0


	//   ....[184]....
        /*06dc*/ 	.word	0x0000da70


	//   ....[185]....
        /*06e0*/ 	.word	0x0000dad0


	//   ....[186]....
        /*06e4*/ 	.word	0x0000db90


	//   ....[187]....
        /*06e8*/ 	.word	0x0000dbf0


	//   ....[188]....
        /*06ec*/ 	.word	0x0000dcb0


	//   ....[189]....
        /*06f0*/ 	.word	0x0000dd10


	//   ....[190]....
        /*06f4*/ 	.word	0x0000ddd0


	//   ....[191]....
        /*06f8*/ 	.word	0x0000de30


	//   ....[192]....
        /*06fc*/ 	.word	0x0000dee0


	//   ....[193]....
        /*0700*/ 	.word	0x0000dfd0


	//   ....[194]....
        /*0704*/ 	.word	0x0000e080


	//   ....[195]....
        /*0708*/ 	.word	0x0000e0f0


	//   ....[196]....
        /*070c*/ 	.word	0x0000e1e0


	//   ....[197]....
        /*0710*/ 	.word	0x0000e240


	//   ....[198]....
        /*0714*/ 	.word	0x0000e2f0


	//   ....[199]....
        /*0718*/ 	.word	0x0000e350


	//   ....[200]....
        /*071c*/ 	.word	0x0000e410


	//   ....[201]....
        /*0720*/ 	.word	0x0000e470


	//   ....[202]....
        /*0724*/ 	.word	0x0000e520


	//   ....[203]....
        /*0728*/ 	.word	0x0000e580


	//   ....[204]....
        /*072c*/ 	.word	0x0000e640


	//   ....[205]....
        /*0730*/ 	.word	0x0000e6a0


	//   ....[206]....
        /*0734*/ 	.word	0x0000e750


	//   ....[207]....
        /*0738*/ 	.word	0x0000e7b0


	//   ....[208]....
        /*073c*/ 	.word	0x0000e860


	//   ....[209]....
        /*0740*/ 	.word	0x0000e970


	//----- nvinfo : EIATTR_REG_RECONFIG
	.align		4
.L_1375:
        /*0744*/ 	.byte	0x01, 0x54
	.zero		2


	//----- nvinfo : EIATTR_SYSCALL_OFFSETS
	.align		4
        /*0748*/ 	.byte	0x04, 0x46
        /*074a*/ 	.short	(.L_1377 - .L_1376)


	//   ....[0]....
.L_1376:
        /*074c*/ 	.word	0x00001000


	//   ....[1]....
        /*0750*/ 	.word	0x00007870


	//   ....[2]....
        /*0754*/ 	.word	0x000079b0


	//   ....[3]....
        /*0758*/ 	.word	0x00007aa0


	//   ....[4]....
        /*075c*/ 	.word	0x000088b0


	//----- nvinfo : EIATTR_MBARRIER_INSTR_OFFSETS
	.align		4
.L_1377:
        /*0760*/ 	.byte	0x04, 0x39
        /*0762*/ 	.short	(.L_1379 - .L_1378)


	//   ....[0]....
.L_1378:
        /*0764*/ 	.word	0x00000180
        /*0768*/ 	.word	0x000000ff
        /*076c*/ 	.word	0x00016800
        /*0770*/ 	.short	0x0100
        /*0772*/ 	.byte	0x08
	.zero		1


	//   ....[1]....
        /*0774*/ 	.word	0x00000190
        /*0778*/ 	.word	0x000000ff
        /*077c*/ 	.word	0x00016820
        /*0780*/ 	.short	0x0100
        /*0782*/ 	.byte	0x08
	.zero		1


	//   ....[2]....
        /*0784*/ 	.word	0x00000280
        /*0788*/ 	.word	0x000000ff
        /*078c*/ 	.word	0x00016830
        /*0790*/ 	.short	0x0100
        /*0792*/ 	.byte	0x08
	.zero		1


	//   ....[3]....
        /*0794*/ 	.word	0x00000290
        /*0798*/ 	.word	0x000000ff
        /*079c*/ 	.word	0x00016840
        /*07a0*/ 	.short	0x0100
        /*07a2*/ 	.byte	0x08
	.zero		1


	//   ....[4]....
        /*07a4*/ 	.word	0x000002a0
        /*07a8*/ 	.word	0x000000ff
        /*07ac*/ 	.word	0x00016838
        /*07b0*/ 	.short	0x0100
        /*07b2*/ 	.byte	0x08
	.zero		1


	//   ....[5]....
        /*07b4*/ 	.word	0x000002b0
        /*07b8*/ 	.word	0x000000ff
        /*07bc*/ 	.word	0x00016848
        /*07c0*/ 	.short	0x0100
        /*07c2*/ 	.byte	0x08
	.zero		1


	//   ....[6]....
        /*07c4*/ 	.word	0x000003e0
        /*07c8*/ 	.word	0x000000ff
        /*07cc*/ 	.word	0x00016850
        /*07d0*/ 	.short	0x0100
        /*07d2*/ 	.byte	0x08
	.zero		1


	//   ....[7]....
        /*07d4*/ 	.word	0x000003f0
        /*07d8*/ 	.word	0x000000ff
        /*07dc*/ 	.word	0x00016860
        /*07e0*/ 	.short	0x0100
        /*07e2*/ 	.byte	0x08
	.zero		1


	//   ....[8]....
        /*07e4*/ 	.word	0x00000400
        /*07e8*/ 	.word	0x000000ff
        /*07ec*/ 	.word	0x00016858
        /*07f0*/ 	.short	0x0100
        /*07f2*/ 	.byte	0x08
	.zero		1


	//   ....[9]....
        /*07f4*/ 	.word	0x00000410
        /*07f8*/ 	.word	0x000000ff
        /*07fc*/ 	.word	0x00016868
        /*0800*/ 	.short	0x0100
        /*0802*/ 	.byte	0x08
	.zero		1


	//   ....[10]....
        /*0804*/ 	.word	0x00000500
        /*0808*/ 	.word	0x000000ff
        /*080c*/ 	.word	0x00016870
        /*0810*/ 	.short	0x0100
        /*0812*/ 	.byte	0x06
	.zero		1


	//   ....[11]....
        /*0814*/ 	.word	0x00000510
        /*0818*/ 	.word	0x000000ff
        /*081c*/ 	.word	0x00016880
        /*0820*/ 	.short	0x0100
        /*0822*/ 	.byte	0x06
	.zero		1


	//   ....[12]....
        /*0824*/ 	.word	0x00000520
        /*0828*/ 	.word	0x000000ff
        /*082c*/ 	.word	0x00016878
        /*0830*/ 	.short	0x0100
        /*0832*/ 	.byte	0x06
	.zero		1


	//   ....[13]....
        /*0834*/ 	.word	0x00000530
        /*0838*/ 	.word	0x000000ff
        /*083c*/ 	.word	0x00016888
        /*0840*/ 	.short	0x0100
        /*0842*/ 	.byte	0x06
	.zero		1


	//   ....[14]....
        /*0844*/ 	.word	0x00000660
        /*0848*/ 	.word	0x000000ff
        /*084c*/ 	.word	0x00016890
        /*0850*/ 	.short	0x0100
        /*0852*/ 	.byte	0x08
	.zero		1


	//   ....[15]....
        /*0854*/ 	.word	0x00000670
        /*0858*/ 	.word	0x000000ff
        /*085c*/ 	.word	0x000168a0
        /*0860*/ 	.short	0x0100
        /*0862*/ 	.byte	0x08
	.zero		1


	//   ....[16]....
        /*0864*/ 	.word	0x00000680
        /*0868*/ 	.word	0x000000ff
        /*086c*/ 	.word	0x00016898
        /*0870*/ 	.short	0x0100
        /*0872*/ 	.byte	0x08
	.zero		1


	//   ....[17]....
        /*0874*/ 	.word	0x00000690
        /*0878*/ 	.word	0x000000ff
        /*087c*/ 	.word	0x000168a8
        /*0880*/ 	.short	0x0100
        /*0882*/ 	.byte	0x08
	.zero		1


	//   ....[18]....
        /*0884*/ 	.word	0x000007d0
        /*0888*/ 	.word	0x000000ff
        /*088c*/ 	.word	0x000168b0
        /*0890*/ 	.short	0x0100
        /*0892*/ 	.byte	0x08
	.zero		1


	//   ....[19]....
        /*0894*/ 	.word	0x000007e0
        /*0898*/ 	.word	0x000000ff
        /*089c*/ 	.word	0x000168c0
        /*08a0*/ 	.short	0x0100
        /*08a2*/ 	.byte	0x08
	.zero		1


	//   ....[20]....
        /*08a4*/ 	.word	0x000007f0
        /*08a8*/ 	.word	0x000000ff
        /*08ac*/ 	.word	0x000168b8
        /*08b0*/ 	.short	0x0100
        /*08b2*/ 	.byte	0x08
	.zero		1


	//   ....[21]....
        /*08b4*/ 	.word	0x00000800
        /*08b8*/ 	.word	0x000000ff
        /*08bc*/ 	.word	0x000168c8
        /*08c0*/ 	.short	0x0100
        /*08c2*/ 	.byte	0x08
	.zero		1


	//   ....[22]....
        /*08c4*/ 	.word	0x00001060
        /*08c8*/ 	.word	0x000000ff
        /*08cc*/ 	.word	0x00016800
        /*08d0*/ 	.short	0x010a
        /*08d2*/ 	.byte	0x2c
	.zero		1


	//   ....[23]....
        /*08d4*/ 	.word	0x000010e0
        /*08d8*/ 	.word	0x00000000
        /*08dc*/ 	.word	0x00016830
        /*08e0*/ 	.short	0x010a
        /*08e2*/ 	.byte	0x3f
	.zero		1


	//   ....[24]....
        /*08e4*/ 	.word	0x00001130
        /*08e8*/ 	.word	0x00000000
        /*08ec*/ 	.word	0x00016830
        /*08f0*/ 	.short	0x010a
        /*08f2*/ 	.byte	0x3f
	.zero		1


	//   ....[25]....
        /*08f4*/ 	.word	0x00001cc0
        /*08f8*/ 	.word	0x000000ff
        /*08fc*/ 	.word	0x00000000
        /*0900*/ 	.short	0x0101
        /*0902*/ 	.byte	0x06
	.zero		1


	//   ....[26]....
        /*0904*/ 	.word	0x00003930
        /*0908*/ 	.word	0x000000ff
        /*090c*/ 	.word	0x00016830
        /*0910*/ 	.short	0x010a
        /*0912*/ 	.byte	0x06
	.zero		1


	//   ....[27]....
        /*0914*/ 	.word	0x00003970
        /*0918*/ 	.word	0x000000ff
        /*091c*/ 	.word	0x00016830
        /*0920*/ 	.short	0x010a
        /*0922*/ 	.byte	0x06
	.zero		1


	//   ....[28]....
        /*0924*/ 	.word	0x00003b80
        /*0928*/ 	.word	0x000000ff
        /*092c*/ 	.word	0x00016850
        /*0930*/ 	.short	0x010a
        /*0932*/ 	.byte	0x06
	.zero		1


	//   ....[29]....
        /*0934*/ 	.word	0x00003bc0
        /*0938*/ 	.word	0x000000ff
        /*093c*/ 	.word	0x00016850
        /*0940*/ 	.short	0x010a
        /*0942*/ 	.byte	0x06
	.zero		1


	//   ....[30]....
        /*0944*/ 	.word	0x00004410
        /*0948*/ 	.word	0x000000ff
        /*094c*/ 	.word	0x00000000
        /*0950*/ 	.short	0x0101
        /*0952*/ 	.byte	0x06
	.zero		1


	//   ....[31]....
        /*0954*/ 	.word	0x00005990
        /*0958*/ 	.word	0x000000ff
        /*095c*/ 	.word	0x00000000
        /*0960*/ 	.short	0x0101
        /*0962*/ 	.byte	0x06
	.zero		1


	//   ....[32]....
        /*0964*/ 	.word	0x00005da0
        /*0968*/ 	.word	0x000000ff
        /*096c*/ 	.word	0x00016850
        /*0970*/ 	.short	0x010a
        /*0972*/ 	.byte	0x04
	.zero		1


	//   ....[33]....
        /*0974*/ 	.word	0x00005de0
        /*0978*/ 	.word	0x000000ff
        /*097c*/ 	.word	0x00016850
        /*0980*/ 	.short	0x010a
        /*0982*/ 	.byte	0x04
	.zero		1


	//   ....[34]....
        /*0984*/ 	.word	0x00006500
        /*0988*/ 	.word	0x000000ff
        /*098c*/ 	.word	0x00000000
        /*0990*/ 	.short	0x0101
        /*0992*/ 	.byte	0x04
	.zero		1


	//   ....[35]....
        /*0994*/ 	.word	0x00006fa0
        /*0998*/ 	.word	0x000000ff
        /*099c*/ 	.word	0x00000000
        /*09a0*/ 	.short	0x0101
        /*09a2*/ 	.byte	0x2c
	.zero		1


	//   ....[36]....
        /*09a4*/ 	.word	0x00007f70
        /*09a8*/ 	.word	0x00000000
        /*09ac*/ 	.word	0x00016840
        /*09b0*/ 	.short	0x010a
        /*09b2*/ 	.byte	0x3f
	.zero		1


	//   ....[37]....
        /*09b4*/ 	.word	0x00008690
        /*09b8*/ 	.word	0x00000000
        /*09bc*/ 	.word	0x00016830
        /*09c0*/ 	.short	0x0107
        /*09c2*/ 	.byte	0x3f
	.zero		1


	//   ....[38]....
        /*09c4*/ 	.word	0x00008750
        /*09c8*/ 	.word	0x00000000
        /*09cc*/ 	.word	0x00016830
        /*09d0*/ 	.short	0x0101
        /*09d2*/ 	.byte	0x3f
	.zero		1


	//   ....[39]....
        /*09d4*/ 	.word	0x000094b0
        /*09d8*/ 	.word	0x000000ff
        /*09dc*/ 	.word	0x00016800
        /*09e0*/ 	.short	0x0107
        /*09e2*/ 	.byte	0x26
	.zero		1


	//   ....[40]....
        /*09e4*/ 	.word	0x00009510
        /*09e8*/ 	.word	0x000000ff
        /*09ec*/ 	.word	0x00016800
        /*09f0*/ 	.short	0x0101
        /*09f2*/ 	.byte	0x26
	.zero		1


	//   ....[41]....
        /*09f4*/ 	.word	0x00009530
        /*09f8*/ 	.word	0x000000ff
        /*09fc*/ 	.word	0x00016820
        /*0a00*/ 	.short	0x010a
        /*0a02*/ 	.byte	0x26
	.zero		1


	//   ....[42]....
        /*0a04*/ 	.word	0x000098a0
        /*0a08*/ 	.word	0x00000005
        /*0a0c*/ 	.word	0x00016840
        /*0a10*/ 	.short	0x010a
        /*0a12*/ 	.byte	0x3f
	.zero		1


	//   ....[43]....
        /*0a14*/ 	.word	0x00009d60
        /*0a18*/ 	.word	0x00000005
        /*0a1c*/ 	.word	0x00016830
        /*0a20*/ 	.short	0x0107
        /*0a22*/ 	.byte	0x3f
	.zero		1


	//   ....[44]....
        /*0a24*/ 	.word	0x00009e20
        /*0a28*/ 	.word	0x00000005
        /*0a2c*/ 	.word	0x00016830
        /*0a30*/ 	.short	0x0101
        /*0a32*/ 	.byte	0x3f
	.zero		1


	//   ....[45]....
        /*0a34*/ 	.word	0x00009e80
        /*0a38*/ 	.word	0x00000005
        /*0a3c*/ 	.word	0x00016860
        /*0a40*/ 	.short	0x010a
        /*0a42*/ 	.byte	0x3f
	.zero		1


	//   ....[46]....
        /*0a44*/ 	.word	0x0000a2e0
        /*0a48*/ 	.word	0x00000005
        /*0a4c*/ 	.word	0x00016850
        /*0a50*/ 	.short	0x0107
        /*0a52*/ 	.byte	0x3f
	.zero		1


	//   ....[47]....
        /*0a54*/ 	.word	0x0000a4a0
        /*0a58*/ 	.word	0x00000005
        /*0a5c*/ 	.word	0x00016850
        /*0a60*/ 	.short	0x0101
        /*0a62*/ 	.byte	0x3f
	.zero		1


	//   ....[48]....
        /*0a64*/ 	.word	0x0000a5a0
        /*0a68*/ 	.word	0x00000004
        /*0a6c*/ 	.word	0x00016860
        /*0a70*/ 	.short	0x010a
        /*0a72*/ 	.byte	0x3f
	.zero		1


	//   ....[49]....
        /*0a74*/ 	.word	0x0000a9e0
        /*0a78*/ 	.word	0x00000004
        /*0a7c*/ 	.word	0x00016850
        /*0a80*/ 	.short	0x0107
        /*0a82*/ 	.byte	0x3f
	.zero		1


	//   ....[50]....
        /*0a84*/ 	.word	0x0000aac0
        /*0a88*/ 	.word	0x00000004
        /*0a8c*/ 	.word	0x00016850
        /*0a90*/ 	.short	0x0101
        /*0a92*/ 	.byte	0x3f
	.zero		1


	//   ....[51]....
        /*0a94*/ 	.word	0x0000abf0
        /*0a98*/ 	.word	0x00000007
        /*0a9c*/ 	.word	0x00016820
        /*0aa0*/ 	.short	0x010a
        /*0aa2*/ 	.byte	0x3f
	.zero		1


	//   ....[52]....
        /*0aa4*/ 	.word	0x0000ad70
        /*0aa8*/ 	.word	0x00000005
        /*0aac*/ 	.word	0x00016840
        /*0ab0*/ 	.short	0x010a
        /*0ab2*/ 	.byte	0x3f
	.zero		1


	//   ....[53]....
        /*0ab4*/ 	.word	0x0000ae10
        /*0ab8*/ 	.word	0x00000003
        /*0abc*/ 	.word	0x00016840
        /*0ac0*/ 	.short	0x010a
        /*0ac2*/ 	.byte	0x3f
	.zero		1


	//   ....[54]....
        /*0ac4*/ 	.word	0x0000ae50
        /*0ac8*/ 	.word	0x00000005
        /*0acc*/ 	.word	0x00016860
        /*0ad0*/ 	.short	0x010a
        /*0ad2*/ 	.byte	0x3f
	.zero		1


	//   ....[55]....
        /*0ad4*/ 	.word	0x0000ae90
        /*0ad8*/ 	.word	0x00000003
        /*0adc*/ 	.word	0x00016860
        /*0ae0*/ 	.short	0x010a
        /*0ae2*/ 	.byte	0x3f
	.zero		1


	//   ....[56]....
        /*0ae4*/ 	.word	0x0000af00
        /*0ae8*/ 	.word	0x00000003
        /*0aec*/ 	.word	0x00016800
        /*0af0*/ 	.short	0x010a
        /*0af2*/ 	.byte	0x3f
	.zero		1


	//   ....[57]....
        /*0af4*/ 	.word	0x0000af50
        /*0af8*/ 	.word	0x00000000
        /*0afc*/ 	.word	0x00016830
        /*0b00*/ 	.short	0x010a
        /*0b02*/ 	.byte	0x3f
	.zero		1


	//   ....[58]....
        /*0b04*/ 	.word	0x0000afb0
        /*0b08*/ 	.word	0x00000007
        /*0b0c*/ 	.word	0x00016830
        /*0b10*/ 	.short	0x010a
        /*0b12*/ 	.byte	0x3f
	.zero		1


	//   ....[59]....
        /*0b14*/ 	.word	0x0000b010
        /*0b18*/ 	.word	0x00000007
        /*0b1c*/ 	.word	0x00016850
        /*0b20*/ 	.short	0x010a
        /*0b22*/ 	.byte	0x3f
	.zero		1


	//   ....[60]....
        /*0b24*/ 	.word	0x0000b070
        /*0b28*/ 	.word	0x00000007
        /*0b2c*/ 	.word	0x00016850
        /*0b30*/ 	.short	0x010a
        /*0b32*/ 	.byte	0x3f
	.zero		1


	//   ....[61]....
        /*0b34*/ 	.word	0x0000b190
        /*0b38*/ 	.word	0x00000000
        /*0b3c*/ 	.word	0x00016840
        /*0b40*/ 	.short	0x010a
        /*0b42*/ 	.byte	0x3f
	.zero		1


	//   ....[62]....
        /*0b44*/ 	.word	0x0000cc20
        /*0b48*/ 	.word	0x00000003
        /*0b4c*/ 	.word	0x00016820
        /*0b50*/ 	.short	0x010a
        /*0b52*/ 	.byte	0x3f
	.zero		1


	//   ....[63]....
        /*0b54*/ 	.word	0x0000cc70
        /*0b58*/ 	.word	0x00000005
        /*0b5c*/ 	.word	0x00016840
        /*0b60*/ 	.short	0x010a
        /*0b62*/ 	.byte	0x3f
	.zero		1


	//   ....[64]....
        /*0b64*/ 	.word	0x0000d5b0
        /*0b68*/ 	.word	0x00000005
        /*0b6c*/ 	.word	0x00016860
        /*0b70*/ 	.short	0x010a
        /*0b72*/ 	.byte	0x3f
	.zero		1


	//   ....[65]....
        /*0b74*/ 	.word	0x0000df20
        /*0b78*/ 	.word	0x00000004
        /*0b7c*/ 	.word	0x00016860
        /*0b80*/ 	.short	0x010a
        /*0b82*/ 	.byte	0x3f
	.zero		1


	//   ....[66]....
        /*0b84*/ 	.word	0x0000e890
        /*0b88*/ 	.word	0x00000007
        /*0b8c*/ 	.word	0x00016820
        /*0b90*/ 	.short	0x010a
        /*0b92*/ 	.byte	0x3f
	.zero		1


	//   ....[67]....
        /*0b94*/ 	.word	0x0000ea30
        /*0b98*/ 	.word	0x00000005
        /*0b9c*/ 	.word	0x00016840
        /*0ba0*/ 	.short	0x010a
        /*0ba2*/ 	.byte	0x3f
	.zero		1


	//   ....[68]....
        /*0ba4*/ 	.word	0x0000ea80
        /*0ba8*/ 	.word	0x00000003
        /*0bac*/ 	.word	0x00016840
        /*0bb0*/ 	.short	0x010a
        /*0bb2*/ 	.byte	0x3f
	.zero		1


	//   ....[69]....
        /*0bb4*/ 	.word	0x0000ead0
        /*0bb8*/ 	.word	0x00000005
        /*0bbc*/ 	.word	0x00016860
        /*0bc0*/ 	.short	0x010a
        /*0bc2*/ 	.byte	0x3f
	.zero		1


	//----- nvinfo : EIATTR_NUM_MBARRIERS
	.align		4
.L_1379:
        /*0bc4*/ 	.byte	0x03, 0x38
        /*0bc6*/ 	.short	0x0016


	//----- nvinfo : EIATTR_EXIT_INSTR_OFFSETS
	.align		4
        /*0bc8*/ 	.byte	0x04, 0x1c
        /*0bca*/ 	.short	(.L_1381 - .L_1380)


	//   ....[0]....
.L_1380:
        /*0bcc*/ 	.word	0x00000960


	//   ....[1]....
        /*0bd0*/ 	.word	0x00007200


	//   ....[2]....
        /*0bd4*/ 	.word	0x0000aee0


	//----- nvinfo : EIATTR_MAX_THREADS
	.align		4
.L_1381:
        /*0bd8*/ 	.byte	0x04, 0x05
        /*0bda*/ 	.short	(.L_1383 - .L_1382)
.L_1382:
        /*0bdc*/ 	.word	0x00000200
        /*0be0*/ 	.word	0x00000001
        /*0be4*/ 	.word	0x00000001


	//----- nvinfo : EIATTR_CRS_STACK_SIZE
	.align		4
.L_1383:
        /*0be8*/ 	.byte	0x04, 0x1e
        /*0bea*/ 	.short	(.L_1385 - .L_1384)
.L_1384:
        /*0bec*/ 	.word	0x00000000


	//----- nvinfo : EIATTR_CBANK_PARAM_SIZE
	.align		4
.L_1385:
        /*0bf0*/ 	.byte	0x03, 0x19
        /*0bf2*/ 	.short	0x0a70


	//----- nvinfo : EIATTR_PARAM_CBANK
	.align		4
        /*0bf4*/ 	.byte	0x04, 0x0a
        /*0bf6*/ 	.short	(.L_1387 - .L_1386)
	.align		4
.L_1386:
        /*0bf8*/ 	.word	index@(.nv.constant0._ZN7cutlass13device_kernelIN5flash11enable_sm90INS1_16FlashAttnFwdSm90INS1_25CollectiveMainloopFwdSm90ILi2EN4cute5tupleIJNS5_1CILi1EEES8_S8_EEENS6_IJNS7_ILi192EEENS7_ILi128EEENS7_ILi64EEEEEELi64ENS_10bfloat16_tEfNS_4arch4Sm90ELb0ELb0ELb1ELb0ELb1ELb0ELb0ELb1ELb1ELb1ELb0ELb0EEENS1_21CollectiveEpilogueFwdINS6_IJSA_SC_SB_EEES9_SE_SG_Li384ELb0ELb1ELb0ELb0EEENS1_29StaticPersistentTileSchedulerILb0EEEEEEEEEvNT_6ParamsE)
        /*0bfc*/ 	.short	0x0210
        /*0bfe*/ 	.short	0x0a70


	//----- nvinfo : EIATTR_SW_WAR
	.align		4
.L_1387:
        /*0c00*/ 	.byte	0x04, 0x36
        /*0c02*/ 	.short	(.L_1389 - .L_1388)
.L_1388:
        /*0c04*/ 	.word	0x00000008
.L_1389:


//--------------------- .nv.info._ZN7cutlass13device_kernelIN5flash11enable_sm90INS1_16FlashAttnFwdSm90INS1_25CollectiveMainloopFwdSm90ILi2EN4cute5tupleIJNS5_1CILi1EEES8_S8_EEENS6_IJNS7_ILi192EEENS7_ILi128EEENS7_ILi64EEEEEELi64ENS_10bfloat16_tEfNS_4arch4Sm90ELb0ELb0ELb1ELb1ELb1ELb0ELb0ELb1ELb1ELb1ELb0ELb0EEENS1_21CollectiveEpilogueFwdINS6_IJSA_SC_SB_EEES9_SE_SG_Li384ELb1ELb1ELb0ELb0EEENS1_36VarlenDynamicPersistentTileSchedulerILi192ELi128ELi384ELi128ELb0ELb1ELb1ELb0ELb1ELb1EEEEEEEEEvNT_6ParamsE --------------------------
	.section	.nv.info._ZN7cutlass13device_kernelIN5flash11enable_sm90INS1_16FlashAttnFwdSm90INS1_25CollectiveMainloopFwdSm90ILi2EN4cute5tupleIJNS5_1CILi1EEES8_S8_EEENS6_IJNS7_ILi192EEENS7_ILi128EEENS7_ILi64EEEEEELi64ENS_10bfloat16_tEfNS_4arch4Sm90ELb0ELb0ELb1ELb1ELb1ELb0ELb0ELb1ELb1ELb1ELb0ELb0EEENS1_21CollectiveEpilogueFwdINS6_IJSA_SC_SB_EEES9_SE_SG_Li384ELb1ELb1ELb0ELb0EEENS1_36VarlenDynamicPersistentTileSchedulerILi192ELi128ELi384ELi128ELb0ELb1ELb1ELb0ELb1ELb1EEEEEEEEEvNT_6ParamsE,"",@"SHT_CUDA_INFO"
	.sectionflags	@""
	.align	4


	//----- nvinfo : EIATTR_CUDA_API_VERSION
	.align		4
        /*0000*/ 	.byte	0x04, 0x37
        /*0002*/ 	.short	(.L_1391 - .L_1390)
.L_1390:
        /*0004*/ 	.word	0x00000082


	//----- nvinfo : EIATTR_KPARAM_INFO
	.align		4
.L_1391:
        /*0008*/ 	.byte	0x04, 0x17
        /*000a*/ 	.short	(.L_1393 - .L_1392)
.L_1392:
        /*000c*/ 	.word	0x00000000
        /*0010*/ 	.short	0x0000
        /*0012*/ 	.short	0x0070
        /*0014*/ 	.byte	0x00, 0xf0, 0x01, 0x2a


	//----- nvinfo : EIATTR_SPARSE_MMA_MASK
	.align		4
.L_1393:
        /*0018*/ 	.byte	0x03, 0x50
        /*001a*/ 	.short	0x0000


	//----- nvinfo : EIATTR_MAXREG_COUNT
	.align		4
        /*001c*/ 	.byte	0x03, 0x1b
        /*001e*/ 	.short	0x0080


	//----- nvinfo : EIATTR_NUM_BARRIERS
	.align		4
        /*0020*/ 	.byte	0x02, 0x4c
        /*0022*/ 	.byte	0x10
	.zero		1


	//----- nvinfo : EIATTR_EXTERNS
	.align		4
        /*0024*/ 	.byte	0x04, 0x0f
        /*0026*/ 	.short	(.L_1395 - .L_1394)


	//   ....[0]....
	.align		4
.L_1394:
        /*0028*/ 	.word	index@(__assertfail)


	//----- nvinfo : EIATTR_ANNOTATIONS
	.align		4
.L_1395:
        /*002c*/ 	.byte	0x04, 0x55
        /*002e*/ 	.short	(.L_1397 - .L_1396)


	//   ....[0]....
.L_1396:
        /* <DEDUP_REMOVED lines=29> */


	//----- nvinfo : EIATTR_MERCURY_ISA_VERSION
	.align		4
.L_1397:
        /*01e8*/ 	.byte	0x03, 0x5f
        /*01ea*/ 	.short	0x0101


	//----- nvinfo : EIATTR_UNUSED_LOAD_BYTE_OFFSET
	.align		4
        /*01ec*/ 	.byte	0x04, 0x44
        /*01ee*/ 	.short	(.L_1399 - .L_1398)


	//   ....[0]....
.L_1398:
        /*01f0*/ 	.word	0x00000970
        /*01f4*/ 	.word	0x0000fff0


	//   ....[1]....
        /*01f8*/ 	.word	0x00006aa0
        /*01fc*/ 	.word	0x0000fff0


	//----- nvinfo : EIATTR_INT_WARP_WIDE_INSTR_OFFSETS
	.align		4
.L_1399:
        /*0200*/ 	.byte	0x04, 0x31
        /*0202*/ 	.short	(.L_1401 - .L_1400)


	//   ....[0]....
.L_1400:
        /*0204*/ 	.word	0x000000c0


	//   ....[1]....
        /*0208*/ 	.word	0x000000d0


	//   ....[2]....
        /*020c*/ 	.word	0x00000170


	//   ....[3]....
        /*0210*/ 	.word	0x000093e0


	//   ....[4]....
        /*0214*/ 	.word	0x00009470


	//   ....[5]....
        /*0218*/ 	.word	0x0000c660


	//   ....[6]....
        /*021c*/ 	.word	0x0000c6f0


	//----- nvinfo : EIATTR_COOP_GROUP_MASK_REGIDS
	.align		4
.L_1401:
        /*0220*/ 	.byte	0x04, 0x29
        /*0222*/ 	.short	(.L_1403 - .L_1402)


	//   ....[0]....
.L_1402:
        /*0224*/ 	.word	0xffffffff


	//   ....[1]....
        /*0228*/ 	.word	0xffffffff


	//   ....[2]....
        /*022c*/ 	.word	0xffffffff


	//   ....[3]....
        /*0230*/ 	.word	0xffffffff


	//   ....[4]....
        /*0234*/ 	.word	0xffffffff


	//   ....[5]....
        /*0238*/ 	.word	0xffffffff


	//   ....[6]....
        /*023c*/ 	.word	0xffffffff


	//   ....[7]....
        /*0240*/ 	.word	0xffffffff


	//   ....[8]....
        /*0244*/ 	.word	0xffffffff


	//   ....[9]....
        /*0248*/ 	.word	0xffffffff


	//   ....[10]....
        /*024c*/ 	.word	0xffffffff


	//   ....[11]....
        /*0250*/ 	.word	0xffffffff


	//   ....[12]....
        /*0254*/ 	.word	0xffffffff


	//   ....[13]....
        /*0258*/ 	.word	0xffffffff


	//   ....[14]....
        /*025c*/ 	.word	0xffffffff


	//   ....[15]....
        /*0260*/ 	.word	0xffffffff


	//   ....[16]....
        /*0264*/ 	.word	0xffffffff


	//   ....[17]....
        /*0268*/ 	.word	0xffffffff


	//   ....[18]....
        /*026c*/ 	.word	0xffffffff


	//   ....[19]....
        /*0270*/ 	.word	0xffffffff


	//   ....[20]....
        /*0274*/ 	.word	0xffffffff


	//   ....[21]....
        /*0278*/ 	.word	0xffffffff


	//   ....[22]....
        /*027c*/ 	.word	0xffffffff


	//   ....[23]....
        /*0280*/ 	.word	0xffffffff


	//   ....[24]....
        /*0284*/ 	.word	0xffffffff


	//   ....[25]....
        /*0288*/ 	.word	0xffffffff


	//   ....[26]....
        /*028c*/ 	.word	0xffffffff


	//   ....[27]....
        /*0290*/ 	.word	0xffffffff


	//   ....[28]....
        /*0294*/ 	.word	0xffffffff


	//   ....[29]....
        /*0298*/ 	.word	0xffffffff


	//   ....[30]....
        /*029c*/ 	.word	0xffffffff


	//   ....[31]....
        /*02a0*/ 	.word	0xffffffff


	//   ....[32]....
        /*02a4*/ 	.word	0xffffffff


	//   ....[33]....
        /*02a8*/ 	.word	0xffffffff


	//   ....[34]....
        /*02ac*/ 	.word	0xffffffff


	//   ....[35]....
        /*02b0*/ 	.word	0xffffffff


	//   ....[36]....
        /*02b4*/ 	.word	0xffffffff


	//   ....[37]....
        /*02b8*/ 	.word	0xffffffff


	//   ....[38]....
        /*02bc*/ 	.word	0xffffffff


	//   ....[39]....
        /*02c0*/ 	.word	0xffffffff


	//   ....[40]....
        /*02c4*/ 	.word	0xffffffff


	//   ....[41]....
        /*02c8*/ 	.word	0xffffffff


	//   ....[42]....
        /*02cc*/ 	.word	0xffffffff


	//   ....[43]....
        /*02d0*/ 	.word	0xffffffff


	//   ....[44]....
        /*02d4*/ 	.word	0xffffffff


	//   ....[45]....
        /*02d8*/ 	.word	0xffffffff


	//   ....[46]....
        /*02dc*/ 	.word	0xffffffff


	//   ....[47]....
        /*02e0*/ 	.word	0xffffffff


	//   ....[48]....
        /*02e4*/ 	.word	0xffffffff


	//   ....[49]....
        /*02e8*/ 	.word	0xffffffff


	//   ....[50]....
        /*02ec*/ 	.word	0xffffffff


	//   ....[51]....
        /*02f0*/ 	.word	0xffffffff


	//   ....[52]....
        /*02f4*/ 	.word	0xffffffff


	//   ....[53]....
        /*02f8*/ 	.word	0xffffffff


	//   ....[54]....
        /*02fc*/ 	.word	0xffffffff


	//   ....[55]....
        /*0300*/ 	.word	0xffffffff


	//   ....[56]....
        /*0304*/ 	.word	0xffffffff


	//   ....[57]....
        /*0308*/ 	.word	0xffffffff


	//   ....[58]....
        /*030c*/ 	.word	0xffffffff


	//   ....[59]....
        /*0310*/ 	.word	0xffffffff


	//   ....[60]....
        /*0314*/ 	.word	0xffffffff


	//   ....[61]....
        /*0318*/ 	.word	0xffffffff


	//   ....[62]....
        /*031c*/ 	.word	0xffffffff


	//   ....[63]....
        /*0320*/ 	.word	0xffffffff


	//   ....[64]....
        /*0324*/ 	.word	0xffffffff


	//   ....[65]....
        /*0328*/ 	.word	0xffffffff


	//   ....[66]....
        /*032c*/ 	.word	0xffffffff


	//   ....[67]....
        /*0330*/ 	.word	0xffffffff


	//   ....[68]....
        /*0334*/ 	.word	0xffffffff


	//   ....[69]....
        /*0338*/ 	.word	0xffffffff


	//   ....[70]....
        /*033c*/ 	.word	0xffffffff


	//   ....[71]....
        /*0340*/ 	.word	0xffffffff


	//   ....[72]....
        /*0344*/ 	.word	0xffffffff


	//   ....[73]....
        /*0348*/ 	.word	0xffffffff


	//   ....[74]....
        /*034c*/ 	.word	0xffffffff


	//   ....[75]....
        /*0350*/ 	.word	0xffffffff


	//   ....[76]....
        /*0354*/ 	.word	0xffffffff


	//   ....[77]....
        /*0358*/ 	.word	0xffffffff


	//   ....[78]....
        /*035c*/ 	.word	0xffffffff


	//   ....[79]....
        /*0360*/ 	.word	0xffffffff


	//   ....[80]....
        /*0364*/ 	.word	0xffffffff


	//   ....[81]....
        /*0368*/ 	.word	0xffffffff


	//   ....[82]....
        /*036c*/ 	.word	0xffffffff


	//   ....[83]....
        /*0370*/ 	.word	0xffffffff


	//   ....[84]....
        /*0374*/ 	.word	0xffffffff


	//   ....[85]....
        /*0378*/ 	.word	0xffffffff


	//   ....[86]....
        /*037c*/ 	.word	0xffffffff


	//   ....[87]....
        /*0380*/ 	.word	0xffffffff


	//   ....[88]....
        /*0384*/ 	.word	0xffffffff


	//   ....[89]....
        /*0388*/ 	.word	0xffffffff


	//   ....[90]....
        /*038c*/ 	.word	0xffffffff


	//   ....[91]....
        /*0390*/ 	.word	0xffffffff


	//   ....[92]....
        /*0394*/ 	.word	0xffffffff


	//   ....[93]....
        /*0398*/ 	.word	0xffffffff


	//   ....[94]....
        /*039c*/ 	.word	0xffffffff


	//   ....[95]....
        /*03a0*/ 	.word	0xffffffff


	//   ....[96]....
        /*03a4*/ 	.word	0xffffffff


	//   ....[97]....
        /*03a8*/ 	.word	0xffffffff


	//   ....[98]....
        /*03ac*/ 	.word	0xffffffff


	//   ....[99]....
        /*03b0*/ 	.word	0xffffffff


	//   ....[100]....
        /*03b4*/ 	.word	0xffffffff


	//   ....[101]....
        /*03b8*/ 	.word	0xffffffff


	//   ....[102]....
        /*03bc*/ 	.word	0xffffffff


	//   ....[103]....
        /*03c0*/ 	.word	0xffffffff


	//   ....[104]....
        /*03c4*/ 	.word	0xffffffff


	//   ....[105]....
        /*03c8*/ 	.word	0xffffffff


	//   ....[106]....
        /*03cc*/ 	.word	0xffffffff


	//   ....[107]....
        /*03d0*/ 	.word	0xffffffff


	//   ....[108]....
        /*03d4*/ 	.word	0xffffffff


	//   ....[109]....
        /*03d8*/ 	.word	0xffffffff


	//   ....[110]....
        /*03dc*/ 	.word	0xffffffff


	//   ....[111]....
        /*03e0*/ 	.word	0xffffffff


	//   ....[112]....
        /*03e4*/ 	.word	0xffffffff


	//   ....[113]....
        /*03e8*/ 	.word	0xffffffff


	//   ....[114]....
        /*03ec*/ 	.word	0xffffffff


	//   ....[115]....
        /*03f0*/ 	.word	0xffffffff


	//   ....[116]....
        /*03f4*/ 	.word	0xffffffff


	//   ....[117]....
        /*03f8*/ 	.word	0xffffffff


	//   ....[118]....
        /*03fc*/ 	.word	0xffffffff


	//   ....[119]....
        /*0400*/ 	.word	0xffffffff


	//   ....[120]....
        /*0404*/ 	.word	0xffffffff


	//   ....[121]....
        /*0408*/ 	.word	0xffffffff


	//   ....[122]....
        /*040c*/ 	.word	0xffffffff


	//   ....[123]....
        /*0410*/ 	.word	0xffffffff


	//   ....[124]....
        /*0414*/ 	.word	0xffffffff


	//   ....[125]....
        /*0418*/ 	.word	0xffffffff


	//   ....[126]....
        /*041c*/ 	.word	0xffffffff


	//   ....[127]....
        /*0420*/ 	.word	0xffffffff


	//   ....[128]....
        /*0424*/ 	.word	0xffffffff


	//   ....[129]....
        /*0428*/ 	.word	0xffffffff


	//   ....[130]....
        /*042c*/ 	.word	0xffffffff


	//   ....[131]....
        /*0430*/ 	.word	0xffffffff


	//   ....[132]....
        /*0434*/ 	.word	0xffffffff


	//   ....[133]....
        /*0438*/ 	.word	0xffffffff


	//   ....[134]....
        /*043c*/ 	.word	0xffffffff


	//   ....[135]....
        /*0440*/ 	.word	0xffffffff


	//   ....[136]....
        /*0444*/ 	.word	0xffffffff


	//   ....[137]....
        /*0448*/ 	.word	0xffffffff


	//   ....[138]....
        /*044c*/ 	.word	0xffffffff


	//   ....[139]....
        /*0450*/ 	.word	0xffffffff


	//   ....[140]....
        /*0454*/ 	.word	0xffffffff


	//   ....[141]....
        /*0458*/ 	.word	0xffffffff


	//   ....[142]....
        /*045c*/ 	.word	0xffffffff


	//   ....[143]....
        /*0460*/ 	.word	0xffffffff


	//   ....[144]....
        /*0464*/ 	.word	0xffffffff


	//   ....[145]....
        /*0468*/ 	.word	0xffffffff


	//   ....[146]....
        /*046c*/ 	.word	0xffffffff


	//   ....[147]....
        /*0470*/ 	.word	0xffffffff


	//   ....[148]....
        /*0474*/ 	.word	0xffffffff


	//   ....[149]....
        /*0478*/ 	.word	0xffffffff


	//   ....[150]....
        /*047c*/ 	.word	0xffffffff


	//   ....[151]....
        /*0480*/ 	.word	0xffffffff


	//   ....[152]....
        /*0484*/ 	.word	0xffffffff


	//   ....[153]....
        /*0488*/ 	.word	0xffffffff


	//   ....[154]....
        /*048c*/ 	.word	0xffffffff


	//   ....[155]....
        /*0490*/ 	.word	0xffffffff


	//   ....[156]....
        /*0494*/ 	.word	0xffffffff


	//   ....[157]....
        /*0498*/ 	.word	0xffffffff


	//   ....[158]....
        /*049c*/ 	.word	0xffffffff


	//   ....[159]....
        /*04a0*/ 	.word	0xffffffff


	//   ....[160]....
        /*04a4*/ 	.word	0xffffffff


	//   ....[161]....
        /*04a8*/ 	.word	0x0500000f


	//   ....[162]....
        /*04ac*/ 	.word	0x0500000f


	//   ....[163]....
        /*04b0*/ 	.word	0x0500000f


	//   ....[164]....
        /*04b4*/ 	.word	0x0500000f


	//   ....[165]....
        /*04b8*/ 	.word	0x0500000f


	//   ....[166]....
        /*04bc*/ 	.word	0x0500000f


	//   ....[167]....
        /*04c0*/ 	.word	0x0500000f


	//   ....[168]....
        /*04c4*/ 	.word	0x0500000f


	//   ....[169]....
        /*04c8*/ 	.word	0x0500000f


	//   ....[170]....
        /*04cc*/ 	.word	0x0500000f


	//   ....[171]....
        /*04d0*/ 	.word	0x0500000f


	//   ....[172]....
        /*04d4*/ 	.word	0x0500000f


	//   ....[173]....
        /*04d8*/ 	.word	0x0500000f


	//   ....[174]....
        /*04dc*/ 	.word	0x0500000f


	//   ....[175]....
        /*04e0*/ 	.word	0x0500000f


	//   ....[176]....
        /*04e4*/ 	.word	0x0500000f


	//   ....[177]....
        /*04e8*/ 	.word	0x0500000f


	//   ....[178]....
        /*04ec*/ 	.word	0x0500000f


	//   ....[179]....
        /*04f0*/ 	.word	0x0500000f


	//   ....[180]....
        /*04f4*/ 	.word	0x0500000f


	//   ....[181]....
        /*04f8*/ 	.word	0x0500000f


	//   ....[182]....
        /*04fc*/ 	.word	0x0500000f


	//   ....[183]....
        /*0500*/ 	.word	0x0500000f


	//   ....[184]....
        /*0504*/ 	.word	0x0500000f


	//   ....[185]....
        /*0508*/ 	.word	0x0500000f


	//   ....[186]....
        /*050c*/ 	.word	0x0500000f


	//   ....[187]....
        /*0510*/ 	.word	0x0500000f


	//   ....[188]....
        /*0514*/ 	.word	0x0500000f


	//   ....[189]....
        /*0518*/ 	.word	0x0500000f


	//   ....[190]....
        /*051c*/ 	.word	0x0500000f


	//   ....[191]....
        /*0520*/ 	.word	0x0500000f


	//   ....[192]....
        /*0524*/ 	.word	0x0500000f


	//   ....[193]....
        /*0528*/ 	.word	0x0500000f


	//   ....[194]....
        /*052c*/ 	.word	0x0500000f


	//   ....[195]....
        /*0530*/ 	.word	0x0500000f


	//   ....[196]....
        /*0534*/ 	.word	0x0500000f


	//   ....[197]....
        /*0538*/ 	.word	0x0500000f


	//   ....[198]....
        /*053c*/ 	.word	0x0500000f


	//   ....[199]....
        /*0540*/ 	.word	0x0500000f


	//   ....[200]....
        /*0544*/ 	.word	0x0500000f


	//   ....[201]....
        /*0548*/ 	.word	0x0500000f


	//   ....[202]....
        /*054c*/ 	.word	0x0500000f


	//   ....[203]....
        /*0550*/ 	.word	0x0500000f


	//   ....[204]....
        /*0554*/ 	.word	0x0500000f


	//   ....[205]....
        /*0558*/ 	.word	0x0500000f


	//   ....[206]....
        /*055c*/ 	.word	0x0500000f


	//   ....[207]....
        /*0560*/ 	.word	0x0500000f


	//   ....[208]....
        /*0564*/ 	.word	0x0500000f


	//   ....[209]....
        /*0568*/ 	.word	0x0500000f


	//   ....[210]....
        /*056c*/ 	.word	0x0500000f


	//   ....[211]....
        /*0570*/ 	.word	0x0500000f


	//   ....[212]....
        /*0574*/ 	.word	0x0500000f


	//   ....[213]....
        /*0578*/ 	.word	0x0500000f


	//   ....[214]....
        /*057c*/ 	.word	0x0500000f


	//   ....[215]....
        /*0580*/ 	.word	0x0500000f


	//   ....[216]....
        /*0584*/ 	.word	0x0500000f


	//   ....[217]....
        /*0588*/ 	.word	0x0500000f


	//   ....[218]....
        /*058c*/ 	.word	0x0500000f


	//   ....[219]....
        /*0590*/ 	.word	0x0500000f


	//   ....[220]....
        /*0594*/ 	.word	0x0500000f


	//   ....[221]....
        /*0598*/ 	.word	0x0500000f


	//   ....[222]....
        /*059c*/ 	.word	0x0500000f


	//   ....[223]....
        /*05a0*/ 	.word	0x0500000f


	//   ....[224]....
        /*05a4*/ 	.word	0x0500000f


	//   ....[225]....
        /*05a8*/ 	.word	0x0500000f


	//   ....[226]....
        /*05ac*/ 	.word	0x0500000f


	//   ....[227]....
        /*05b0*/ 	.word	0x0500000f


	//   ....[228]....
        /*05b4*/ 	.word	0x0500000f


	//   ....[229]....
        /*05b8*/ 	.word	0x0500000f


	//   ....[230]....
        /*05bc*/ 	.word	0x0500000f


	//   ....[231]....
        /*05c0*/ 	.word	0x0500000f


	//   ....[232]....
        /*05c4*/ 	.word	0x0500000f


	//   ....[233]....
        /*05c8*/ 	.word	0x0500000f


	//   ....[234]....
        /*05cc*/ 	.word	0x0500000f


	//   ....[235]....
        /*05d0*/ 	.word	0x0500000f


	//   ....[236]....
        /*05d4*/ 	.word	0x0500000f


	//   ....[237]....
        /*05d8*/ 	.word	0x0500000f


	//   ....[238]....
        /*05dc*/ 	.word	0x0500000f


	//   ....[239]....
        /*05e0*/ 	.word	0x0500000f


	//   ....[240]....
        /*05e4*/ 	.word	0x0500000f


	//   ....[241]....
        /*05e8*/ 	.word	0x0500000f


	//   ....[242]....
        /*05ec*/ 	.word	0x0500000f


	//   ....[243]....
        /*05f0*/ 	.word	0x0500000f


	//   ....[244]....
        /*05f4*/ 	.word	0x0500000f


	//   ....[245]....
        /*05f8*/ 	.word	0x0500000f


	//   ....[246]....
        /*05fc*/ 	.word	0x0500000f


	//   ....[247]....
        /*0600*/ 	.word	0x0500000f


	//   ....[248]....
        /*0604*/ 	.word	0x0500000f


	//   ....[249]....
        /*0608*/ 	.word	0x0500000f


	//   ....[250]....
        /*060c*/ 	.word	0x0500000f


	//   ....[251]....
        /*0610*/ 	.word	0x0500000f


	//   ....[252]....
        /*0614*/ 	.word	0x0500000f


	//   ....[253]....
        /*0618*/ 	.word	0x0500000f


	//   ....[254]....
        /*061c*/ 	.word	0x0500000f


	//   ....[255]....
        /*0620*/ 	.word	0x0500000f


	//   ....[0]....
        /*0624*/ 	.word	0x0500000f


	//   ....[1]....
        /*0628*/ 	.word	0x0500000f


	//   ....[2]....
        /*062c*/ 	.word	0x0500000f


	//   ....[3]....
        /*0630*/ 	.word	0x0500000f


	//   ....[4]....
        /*0634*/ 	.word	0x0500000f


	//   ....[5]....
        /*0638*/ 	.word	0x0500000f


	//   ....[6]....
        /*063c*/ 	.word	0x0500000f


	//   ....[7]....
        /*0640*/ 	.word	0x0500000f


	//   ....[8]....
        /*0644*/ 	.word	0x0500000f


	//   ....[9]....
        /*0648*/ 	.word	0x0500000f


	//   ....[10]....
        /*064c*/ 	.word	0x0500000f


	//   ....[11]....
        /*0650*/ 	.word	0x0500000f


	//----- nvinfo : EIATTR_COOP_GROUP_INSTR_OFFSETS
	.align		4
.L_1403:
        /*0654*/ 	.byte	0x04, 0x28
        /*0656*/ 	.short	(.L_1405 - .L_1404)


	//   ....[0]....
.L_1404:
        /*0658*/ 	.word	0x00000080


	//   ....[1]....
        /*065c*/ 	.word	0x00000090


	//   ....[2]....
        /*0660*/ 	.word	0x000002d0


	//   ....[3]....
        /*0664*/ 	.word	0x00000430


	//   ....[4]....
        /*0668*/ 	.word	0x00000550


	//   ....[5]....
        /*066c*/ 	.word	0x000006b0


	//   ....[6]....
        /*0670*/ 	.word	0x00001210


	//   ....[7]....
        /*0674*/ 	.word	0x00002a50


	//   ....[8]....
        /*0678*/ 	.word	0x00002aa0


	//   ....[9]....
        /*067c*/ 	.word	0x00002cf0


	//   ....[10]....
        /*0680*/ 	.word	0x00002e90


	//   ....[11]....
        /*0684*/ 	.word	0x00004fe0


	//   ....[12]....
        /*0688*/ 	.word	0x00005020


	//   ....[13]....
        /*068c*/ 	.word	0x00005040


	//   ....[14]....
        /*0690*/ 	.word	0x00005060


	//   ....[15]....
        /*0694*/ 	.word	0x00006310


	//   ....[16]....
        /*0698*/ 	.word	0x00006350


	//   ....[17]....
        /*069c*/ 	.word	0x00006410


	//   ....[18]....
        /*06a0*/ 	.word	0x00006420


	//   ....[19]....
        /*06a4*/ 	.word	0x00007220


	//   ....[20]....
        /*06a8*/ 	.word	0x00007260


	//   ....[21]....
        /*06ac*/ 	.word	0x000072a0


	//   ....[22]....
        /*06b0*/ 	.word	0x000072d0


	//   ....[23]....
        /*06b4*/ 	.word	0x000077b0


	//   ....[24]....
        /*06b8*/ 	.word	0x000077e0


	//   ....[25]....
        /*06bc*/ 	.word	0x00007810


	//   ....[26]....
        /*06c0*/ 	.word	0x00007840


	//   ....[27]....
        /*06c4*/ 	.word	0x00007860


	//   ....[28]....
        /*06c8*/ 	.word	0x00007880


	//   ....[29]....
        /*06cc*/ 	.word	0x000078b0


	//   ....[30]....
        /*06d0*/ 	.word	0x000078e0


	//   ....[31]....
        /*06d4*/ 	.word	0x00008180


	//   ....[32]....
        /*06d8*/ 	.word	0x000081b0


	//   ....[33]....
        /*06dc*/ 	.word	0x000081f0


	//   ....[34]....
        /*06e0*/ 	.word	0x00008220


	//   ....[35]....
        /*06e4*/ 	.word	0x00008250


	//   ....[36]....
        /*06e8*/ 	.word	0x00008260


	//   ....[37]....
        /*06ec*/ 	.word	0x00008270


	//   ....[38]....
        /*06f0*/ 	.word	0x00008290


	//   ....[39]....
        /*06f4*/ 	.word	0x000083e0


	//   ....[40]....
        /*06f8*/ 	.word	0x000085d0


	//   ....[41]....
        /*06fc*/ 	.word	0x00008600


	//   ....[42]....
        /*0700*/ 	.word	0x00008630


	//   ....[43]....
        /*0704*/ 	.word	0x00008660


	//   ....[44]....
        /*0708*/ 	.word	0x00008690


	//   ....[45]....
        /*070c*/ 	.word	0x000086c0


	//   ....[46]....
        /*0710*/ 	.word	0x00008810


	//   ....[47]....
        /*0714*/ 	.word	0x00008840


	//   ....[48]....
        /*0718*/ 	.word	0x00008870


	//   ....[49]....
        /*071c*/ 	.word	0x000088a0


	//   ....[50]....
        /*0720*/ 	.word	0x000088d0


	//   ....[51]....
        /*0724*/ 	.word	0x00008900


	//   ....[52]....
        /*0728*/ 	.word	0x00008990


	//   ....[53]....
        /*072c*/ 	.word	0x000089c0


	//   ....[54]....
        /*0730*/ 	.word	0x00008a40


	//   ....[55]....
        /*0734*/ 	.word	0x00009ff0


	//   ....[56]....
        /*0738*/ 	.word	0x0000a010


	//   ....[57]....
        /*073c*/ 	.word	0x0000a0a0


	//   ....[58]....
        /*0740*/ 	.word	0x0000a0c0


	//   ....[59]....
        /*0744*/ 	.word	0x0000a140


	//   ....[60]....
        /*0748*/ 	.word	0x0000a160


	//   ....[61]....
        /*074c*/ 	.word	0x0000a1e0


	//   ....[62]....
        /*0750*/ 	.word	0x0000a200


	//   ....[63]....
        /*0754*/ 	.word	0x0000a280


	//   ....[64]....
        /*0758*/ 	.word	0x0000a2a0


	//   ....[65]....
        /*075c*/ 	.word	0x0000a320


	//   ....[66]....
        /*0760*/ 	.word	0x0000a340


	//   ....[67]....
        /*0764*/ 	.word	0x0000a3c0


	//   ....[68]....
        /*0768*/ 	.word	0x0000a3e0


	//   ....[69]....
        /*076c*/ 	.word	0x0000a3f0


	//   ....[70]....
        /*0770*/ 	.word	0x0000a400


	//   ....[71]....
        /*0774*/ 	.word	0x0000ad00


	//   ....[72]....
        /*0778*/ 	.word	0x0000ad30


	//   ....[73]....
        /*077c*/ 	.word	0x0000add0


	//   ....[74]....
        /*0780*/ 	.word	0x0000adf0


	//   ....[75]....
        /*0784*/ 	.word	0x0000ae70


	//   ....[76]....
        /*0788*/ 	.word	0x0000ae90


	//   ....[77]....
        /*078c*/ 	.word	0x0000af10


	//   ....[78]....
        /*0790*/ 	.word	0x0000af30


	//   ....[79]....
        /*0794*/ 	.word	0x0000afb0


	//   ....[80]....
        /*0798*/ 	.word	0x0000afd0


	//   ....[81]....
        /*079c*/ 	.word	0x0000b050


	//   ....[82]....
        /*07a0*/ 	.word	0x0000b070


	//   ....[83]....
        /*07a4*/ 	.word	0x0000b0f0


	//   ....[84]....
        /*07a8*/ 	.word	0x0000b110


	//   ....[85]....
        /*07ac*/ 	.word	0x0000b120


	//   ....[86]....
        /*07b0*/ 	.word	0x0000b190


	//   ....[87]....
        /*07b4*/ 	.word	0x0000b1e0


	//   ....[88]....
        /*07b8*/ 	.word	0x0000b210


	//   ....[89]....
        /*07bc*/ 	.word	0x0000b2a0


	//   ....[90]....
        /*07c0*/ 	.word	0x0000b2b0


	//   ....[91]....
        /*07c4*/ 	.word	0x0000b320


	//   ....[92]....
        /*07c8*/ 	.word	0x0000b330


	//   ....[93]....
        /*07cc*/ 	.word	0x0000b370


	//   ....[94]....
        /*07d0*/ 	.word	0x0000b390


	//   ....[95]....
        /*07d4*/ 	.word	0x0000bb10


	//   ....[96]....
        /*07d8*/ 	.word	0x0000bb40


	//   ....[97]....
        /*07dc*/ 	.word	0x0000bb90


	//   ....[98]....
        /*07e0*/ 	.word	0x0000bba0


	//   ....[99]....
        /*07e4*/ 	.word	0x0000bbe0


	//   ....[100]....
        /*07e8*/ 	.word	0x0000bbf0


	//   ....[101]....
        /*07ec*/ 	.word	0x0000bc30


	//   ....[102]....
        /*07f0*/ 	.word	0x0000bc40


	//   ....[103]....
        /*07f4*/ 	.word	0x0000bc80


	//   ....[104]....
        /*07f8*/ 	.word	0x0000bc90


	//   ....[105]....
        /*07fc*/ 	.word	0x0000bcd0


	//   ....[106]....
        /*0800*/ 	.word	0x0000bce0


	//   ....[107]....
        /*0804*/ 	.word	0x0000bd20


	//   ....[108]....
        /*0808*/ 	.word	0x0000bd30


	//   ....[109]....
        /*080c*/ 	.word	0x0000bd40


	//   ....[110]....
        /*0810*/ 	.word	0x0000bd80


	//   ....[111]....
        /*0814*/ 	.word	0x0000c030


	//   ....[112]....
        /*0818*/ 	.word	0x0000c060


	//   ....[113]....
        /*081c*/ 	.word	0x0000c0c0


	//   ....[114]....
        /*0820*/ 	.word	0x0000c0d0


	//   ....[115]....
        /*0824*/ 	.word	0x0000c120


	//   ....[116]....
        /*0828*/ 	.word	0x0000c130


	//   ....[117]....
        /*082c*/ 	.word	0x0000c180


	//   ....[118]....
        /*0830*/ 	.word	0x0000c190


	//   ....[119]....
        /*0834*/ 	.word	0x0000c1e0


	//   ....[120]....
        /*0838*/ 	.word	0x0000c1f0


	//   ....[121]....
        /*083c*/ 	.word	0x0000c240


	//   ....[122]....
        /*0840*/ 	.word	0x0000c250


	//   ....[123]....
        /*0844*/ 	.word	0x0000c2a0


	//   ....[124]....
        /*0848*/ 	.word	0x0000c2b0


	//   ....[125]....
        /*084c*/ 	.word	0x0000c2c0


	//   ....[126]....
        /*0850*/ 	.word	0x0000c300


	//   ....[127]....
        /*0854*/ 	.word	0x0000c8b0


	//   ....[128]....
        /*0858*/ 	.word	0x0000c8f0


	//   ....[129]....
        /*085c*/ 	.word	0x0000c920


	//   ....[130]....
        /*0860*/ 	.word	0x0000c930


	//   ....[131]....
        /*0864*/ 	.word	0x0000c940


	//   ....[132]....
        /*0868*/ 	.word	0x0000c950


	//   ....[133]....
        /*086c*/ 	.word	0x0000c970


	//   ....[134]....
        /*0870*/ 	.word	0x0000c9c0


	//   ....[135]....
        /*0874*/ 	.word	0x0000c9e0


	//   ....[136]....
        /*0878*/ 	.word	0x0000ca20


	//   ....[137]....
        /*087c*/ 	.word	0x0000ca40


	//   ....[138]....
        /*0880*/ 	.word	0x0000ca80


	//   ....[139]....
        /*0884*/ 	.word	0x0000caa0


	//   ....[140]....
        /*0888*/ 	.word	0x0000caf0


	//   ....[141]....
        /*088c*/ 	.word	0x0000cb20


	//   ....[142]....
        /*0890*/ 	.word	0x0000cb80


	//   ....[143]....
        /*0894*/ 	.word	0x0000cf00


	//   ....[144]....
        /*0898*/ 	.word	0x0000cf30


	//   ....[145]....
        /*089c*/ 	.word	0x0000cf60


	//   ....[146]....
        /*08a0*/ 	.word	0x0000cf90


	//   ....[147]....
        /*08a4*/ 	.word	0x0000cfc0


	//   ....[148]....
        /*08a8*/ 	.word	0x0000cff0


	//   ....[149]....
        /*08ac*/ 	.word	0x0000d020


	//   ....[150]....
        /*08b0*/ 	.word	0x0000d050


	//   ....[151]....
        /*08b4*/ 	.word	0x0000d1d0


	//   ....[152]....
        /*08b8*/ 	.word	0x0000d200


	//   ....[153]....
        /*08bc*/ 	.word	0x0000d230


	//   ....[154]....
        /*08c0*/ 	.word	0x0000d260


	//   ....[155]....
        /*08c4*/ 	.word	0x0000d290


	//   ....[156]....
        /*08c8*/ 	.word	0x0000d2c0


	//   ....[157]....
        /*08cc*/ 	.word	0x0000d380


	//   ....[158]....
        /*08d0*/ 	.word	0x0000d3a0


	//   ....[159]....
        /*08d4*/ 	.word	0x0000d410


	//   ....[160]....
        /*08d8*/ 	.word	0x0000d880


	//   ....[161]....
        /*08dc*/ 	.word	0x0000dd60


	//   ....[162]....
        /*08e0*/ 	.word	0x0000de50


	//   ....[163]....
        /*08e4*/ 	.word	0x0000def0


	//   ....[164]....
        /*08e8*/ 	.word	0x0000df50


	//   ....[165]....
        /*08ec*/ 	.word	0x0000e040


	//   ....[166]....
        /*08f0*/ 	.word	0x0000e0b0


	//   ....[167]....
        /*08f4*/ 	.word	0x0000e1a0


	//   ....[168]....
        /*08f8*/ 	.word	0x0000e210


	//   ....[169]....
        /*08fc*/ 	.word	0x0000e300


	//   ....[170]....
        /*0900*/ 	.word	0x0000e370


	//   ....[171]....
        /*0904*/ 	.word	0x0000e460


	//   ....[172]....
        /*0908*/ 	.word	0x0000e4d0


	//   ....[173]....
        /*090c*/ 	.word	0x0000e5c0


	//   ....[174]....
        /*0910*/ 	.word	0x0000e630


	//   ....[175]....
        /*0914*/ 	.word	0x0000e720


	//   ....[176]....
        /*0918*/ 	.word	0x0000e790


	//   ....[177]....
        /*091c*/ 	.word	0x0000e870


	//   ....[178]....
        /*0920*/ 	.word	0x0000e920


	//   ....[179]....
        /*0924*/ 	.word	0x0000e990


	//   ....[180]....
        /*0928*/ 	.word	0x0000e9f0


	//   ....[181]....
        /*092c*/ 	.word	0x0000eae0


	//   ....[182]....
        /*0930*/ 	.word	0x0000eb40


	//   ....[183]....
        /*0934*/ 	.word	0x0000ec40


	//   ....[184]....
        /*0938*/ 	.word	0x0000eca0


	//   ....[185]....
        /*093c*/ 	.word	0x0000eda0


	//   ....[186]....
        /*0940*/ 	.word	0x0000ee00


	//   ....[187]....
        /*0944*/ 	.word	0x0000ef00


	//   ....[188]....
        /*0948*/ 	.word	0x0000ef60


	//   ....[189]....
        /*094c*/ 	.word	0x0000f060


	//   ....[190]....
        /*0950*/ 	.word	0x0000f0c0


	//   ....[191]....
        /*0954*/ 	.word	0x0000f1c0


	//   ....[192]....
        /*0958*/ 	.word	0x0000f220


	//   ....[193]....
        /*095c*/ 	.word	0x0000f330


	//   ....[194]....
        /*0960*/ 	.word	0x0000f390


	//   ....[195]....
        /*0964*/ 	.word	0x0000f450


	//   ....[196]....
        /*0968*/ 	.word	0x0000f4b0


	//   ....[197]....
        /*096c*/ 	.word	0x0000f5b0


	//   ....[198]....
        /*0970*/ 	.word	0x0000f610


	//   ....[199]....
        /*0974*/ 	.word	0x0000f6e0


	//   ....[200]....
        /*0978*/ 	.word	0x0000f740


	//   ....[201]....
        /*097c*/ 	.word	0x0000f800


	//   ....[202]....
        /*0980*/ 	.word	0x0000f940


	//   ....[203]....
        /*0984*/ 	.word	0x0000f9f0


	//   ....[204]....
        /*0988*/ 	.word	0x0000fa50


	//   ....[205]....
        /*098c*/ 	.word	0x0000fb00


	//   ....[206]....
        /*0990*/ 	.word	0x0000fb60


	//   ....[207]....
        /*0994*/ 	.word	0x0000fc10


	//   ....[208]....
        /*0998*/ 	.word	0x0000fc70


	//   ....[209]....
        /*099c*/ 	.word	0x0000fd20


	//   ....[210]....
        /*09a0*/ 	.word	0x0000fd80


	//   ....[211]....
        /*09a4*/ 	.word	0x0000fe30


	//   ....[212]....
        /*09a8*/ 	.word	0x0000fe90


	//   ....[213]....
        /*09ac*/ 	.word	0x0000ff40


	//   ....[214]....
        /*09b0*/ 	.word	0x0000ffa0


	//   ....[215]....
        /*09b4*/ 	.word	0x00010050


	//   ....[216]....
        /*09b8*/ 	.word	0x000100b0


	//   ....[217]....
        /*09bc*/ 	.word	0x00010160


	//   ....[218]....
        /*09c0*/ 	.word	0x00010250


	//   ....[219]....
        /*09c4*/ 	.word	0x00010300


	//   ....[220]....
        /*09c8*/ 	.word	0x00010360


	//   ....[221]....
        /*09cc*/ 	.word	0x00010420


	//   ....[222]....
        /*09d0*/ 	.word	0x00010480


	//   ....[223]....
        /*09d4*/ 	.word	0x00010540


	//   ....[224]....
        /*09d8*/ 	.word	0x000105a0


	//   ....[225]....
        /*09dc*/ 	.word	0x00010660


	//   ....[226]....
        /*09e0*/ 	.word	0x000106c0


	//   ....[227]....
        /*09e4*/ 	.word	0x00010780


	//   ....[228]....
        /*09e8*/ 	.word	0x000107e0


	//   ....[229]....
        /*09ec*/ 	.word	0x000108a0


	//   ....[230]....
        /*09f0*/ 	.word	0x00010900


	//   ....[231]....
        /*09f4*/ 	.word	0x000109c0


	//   ....[232]....
        /*09f8*/ 	.word	0x00010a20


	//   ....[233]....
        /*09fc*/ 	.word	0x00010ad0


	//   ....[234]....
        /*0a00*/ 	.word	0x00010bc0


	//   ....[235]....
        /*0a04*/ 	.word	0x00010c70


	//   ....[236]....
        /*0a08*/ 	.word	0x00010d00


	//   ....[237]....
        /*0a0c*/ 	.word	0x00010db0


	//   ....[238]....
        /*0a10*/ 	.word	0x00010e10


	//   ....[239]....
        /*0a14*/ 	.word	0x00010ed0


	//   ....[240]....
        /*0a18*/ 	.word	0x00010f30


	//   ....[241]....
        /*0a1c*/ 	.word	0x00010ff0


	//   ....[242]....
        /*0a20*/ 	.word	0x00011050


	//   ....[243]....
        /*0a24*/ 	.word	0x00011110


	//   ....[244]....
        /*0a28*/ 	.word	0x00011170


	//   ....[245]....
        /*0a2c*/ 	.word	0x00011230


	//   ....[246]....
        /*0a30*/ 	.word	0x00011290


	//   ....[247]....
        /*0a34*/ 	.word	0x00011350


	//   ....[248]....
        /*0a38*/ 	.word	0x000113b0


	//   ....[249]....
        /*0a3c*/ 	.word	0x00011450


	//   ....[250]....
        /*0a40*/ 	.word	0x000114e0


	//   ....[251]....
        /*0a44*/ 	.word	0x00011580


	//   ....[252]....
        /*0a48*/ 	.word	0x000116a0


	//   ....[253]....
        /*0a4c*/ 	.word	0x00011710


	//   ....[254]....
        /*0a50*/ 	.word	0x00011780


	//   ....[255]....
        /*0a54*/ 	.word	0x000117f0


	//   ....[0]....
        /*0a58*/ 	.word	0x00011860


	//   ....[1]....
        /*0a5c*/ 	.word	0x000118e0


	//   ....[2]....
        /*0a60*/ 	.word	0x00011970


	//   ....[3]....
        /*0a64*/ 	.word	0x00011a00


	//   ....[4]....
        /*0a68*/ 	.word	0x00011a70


	//   ....[5]....
        /*0a6c*/ 	.word	0x00011ae0


	//   ....[6]....
        /*0a70*/ 	.word	0x00011b50


	//   ....[7]....
        /*0a74*/ 	.word	0x00011bd0


	//   ....[8]....
        /*0a78*/ 	.word	0x00011c40


	//   ....[9]....
        /*0a7c*/ 	.word	0x00011ce0


	//   ....[10]....
        /*0a80*/ 	.word	0x00011d70


	//   ....[11]....
        /*0a84*/ 	.word	0x00011e90


	//----- nvinfo : EIATTR_REG_RECONFIG
	.align		4
.L_1405:
        /*0a88*/ 	.byte	0x01, 0x54
	.zero		2


	//----- nvinfo : EIATTR_SYSCALL_OFFSETS
	.align		4
        /*0a8c*/ 	.byte	0x04, 0x46
        /*0a8e*/ 	.short	(.L_1407 - .L_1406)


	//   ....[0]....
.L_1406:
        /*0a90*/ 	.word	0x00001400


	//   ....[1]....
        /*0a94*/ 	.word	0x000095d0


	//   ....[2]....
        /*0a98*/ 	.word	0x00009720


	//   ....[3]....
        /*0a9c*/ 	.word	0x00009810


	//   ....[4]....
        /*0aa0*/ 	.word	0x0000a810


	//----- nvinfo : EIATTR_MBARRIER_INSTR_OFFSETS
	.align		4
.L_1407:
        /*0aa4*/ 	.byte	0x04, 0x39
        /*0aa6*/ 	.short	(.L_1409 - .L_1408)


	//   ....[0]....
.L_1408:
        /*0aa8*/ 	.word	0x00000180
        /*0aac*/ 	.word	0x000000ff
        /*0ab0*/ 	.word	0x00016800
        /*0ab4*/ 	.short	0x0100
        /*0ab6*/ 	.byte	0x08
	.zero		1


	//   ....[1]....
        /*0ab8*/ 	.word	0x00000190
        /*0abc*/ 	.word	0x000000ff
        /*0ac0*/ 	.word	0x00016820
        /*0ac4*/ 	.short	0x0100
        /*0ac6*/ 	.byte	0x08
	.zero		1


	//   ....[2]....
        /*0ac8*/ 	.word	0x00000280
        /*0acc*/ 	.word	0x000000ff
        /*0ad0*/ 	.word	0x00016830
        /*0ad4*/ 	.short	0x0100
        /*0ad6*/ 	.byte	0x08
	.zero		1


	//   ....[3]....
        /*0ad8*/ 	.word	0x00000290
        /*0adc*/ 	.word	0x000000ff
        /*0ae0*/ 	.word	0x00016840
        /*0ae4*/ 	.short	0x0100
        /*0ae6*/ 	.byte	0x08
	.zero		1


	//   ....[4]....
        /*0ae8*/ 	.word	0x000002a0
        /*0aec*/ 	.word	0x000000ff
        /*0af0*/ 	.word	0x00016838
        /*0af4*/ 	.short	0x0100
        /*0af6*/ 	.byte	0x08
	.zero		1


	//   ....[5]....
        /*0af8*/ 	.word	0x000002b0
        /*0afc*/ 	.word	0x000000ff
        /*0b00*/ 	.word	0x00016848
        /*0b04*/ 	.short	0x0100
        /*0b06*/ 	.byte	0x08
	.zero		1


	//   ....[6]....
        /*0b08*/ 	.word	0x000003e0
        /*0b0c*/ 	.word	0x000000ff
        /*0b10*/ 	.word	0x00016850
        /*0b14*/ 	.short	0x0100
        /*0b16*/ 	.byte	0x08
	.zero		1


	//   ....[7]....
        /*0b18*/ 	.word	0x000003f0
        /*0b1c*/ 	.word	0x000000ff
        /*0b20*/ 	.word	0x00016860
        /*0b24*/ 	.short	0x0100
        /*0b26*/ 	.byte	0x08
	.zero		1


	//   ....[8]....
        /*0b28*/ 	.word	0x00000400
        /*0b2c*/ 	.word	0x000000ff
        /*0b30*/ 	.word	0x00016858
        /*0b34*/ 	.short	0x0100
        /*0b36*/ 	.byte	0x08
	.zero		1


	//   ....[9]....
        /*0b38*/ 	.word	0x00000410
        /*0b3c*/ 	.word	0x000000ff
        /*0b40*/ 	.word	0x00016868
        /*0b44*/ 	.short	0x0100
        /*0b46*/ 	.byte	0x08
	.zero		1


	//   ....[10]....
        /*0b48*/ 	.word	0x00000500
        /*0b4c*/ 	.word	0x000000ff
        /*0b50*/ 	.word	0x00016870
        /*0b54*/ 	.short	0x0100
        /*0b56*/ 	.byte	0x06
	.zero		1


	//   ....[11]....
        /*0b58*/ 	.word	0x00000510
        /*0b5c*/ 	.word	0x000000ff
        /*0b60*/ 	.word	0x00016880
        /*0b64*/ 	.short	0x0100
        /*0b66*/ 	.byte	0x06
	.zero		1


	//   ....[12]....
        /*0b68*/ 	.word	0x00000520
        /*0b6c*/ 	.word	0x000000ff
        /*0b70*/ 	.word	0x00016878
        /*0b74*/ 	.short	0x0100
        /*0b76*/ 	.byte	0x06
	.zero		1


	//   ....[13]....
        /*0b78*/ 	.word	0x00000530
        /*0b7c*/ 	.word	0x000000ff
        /*0b80*/ 	.word	0x00016888
        /*0b84*/ 	.short	0x0100
        /*0b86*/ 	.byte	0x06
	.zero		1


	//   ....[14]....
        /*0b88*/ 	.word	0x00000660
        /*0b8c*/ 	.word	0x000000ff
        /*0b90*/ 	.word	0x00016890
        /*0b94*/ 	.short	0x0100
        /*0b96*/ 	.byte	0x08
	.zero		1


	//   ....[15]....
        /*0b98*/ 	.word	0x00000670
        /*0b9c*/ 	.word	0x000000ff
        /*0ba0*/ 	.word	0x000168a0
        /*0ba4*/ 	.short	0x0100
        /*0ba6*/ 	.byte	0x08
	.zero		1


	//   ....[16]....
        /*0ba8*/ 	.word	0x00000680
        /*0bac*/ 	.word	0x000000ff
        /*0bb0*/ 	.word	0x00016898
        /*0bb4*/ 	.short	0x0100
        /*0bb6*/ 	.byte	0x08
	.zero		1


	//   ....[17]....
        /*0bb8*/ 	.word	0x00000690
        /*0bbc*/ 	.word	0x000000ff
        /*0bc0*/ 	.word	0x000168a8
        /*0bc4*/ 	.short	0x0100
        /*0bc6*/ 	.byte	0x08
	.zero		1


	//   ....[18]....
        /*0bc8*/ 	.word	0x000007d0
        /*0bcc*/ 	.word	0x000000ff
        /*0bd0*/ 	.word	0x000168b0
        /*0bd4*/ 	.short	0x0100
        /*0bd6*/ 	.byte	0x08
	.zero		1


	//   ....[19]....
        /*0bd8*/ 	.word	0x000007e0
        /*0bdc*/ 	.word	0x000000ff
        /*0be0*/ 	.word	0x000168c0
        /*0be4*/ 	.short	0x0100
        /*0be6*/ 	.byte	0x08
	.zero		1


	//   ....[20]....
        /*0be8*/ 	.word	0x000007f0
        /*0bec*/ 	.word	0x000000ff
        /*0bf0*/ 	.word	0x000168b8
        /*0bf4*/ 	.short	0x0100
        /*0bf6*/ 	.byte	0x08
	.zero		1


	//   ....[21]....
        /*0bf8*/ 	.word	0x00000800
        /*0bfc*/ 	.word	0x000000ff
        /*0c00*/ 	.word	0x000168c8
        /*0c04*/ 	.short	0x0100
        /*0c06*/ 	.byte	0x08
	.zero		1


	//   ....[22]....
        /*0c08*/ 	.word	0x00001480
        /*0c0c*/ 	.word	0x000000ff
        /*0c10*/ 	.word	0x00016800
        /*0c14*/ 	.short	0x010a
        /*0c16*/ 	.byte	0x31
	.zero		1


	//   ....[23]....
        /*0c18*/ 	.word	0x00001500
        /*0c1c*/ 	.word	0x00000000
        /*0c20*/ 	.word	0x00016830
        /*0c24*/ 	.short	0x010a
        /*0c26*/ 	.byte	0x3f
	.zero		1


	//   ....[24]....
        /*0c28*/ 	.word	0x00001550
        /*0c2c*/ 	.word	0x00000000
        /*0c30*/ 	.word	0x00016830
        /*0c34*/ 	.short	0x010a
        /*0c36*/ 	.byte	0x3f
	.zero		1


	//   ....[25]....
        /*0c38*/ 	.word	0x00002100
        /*0c3c*/ 	.word	0x000000ff
        /*0c40*/ 	.word	0x00000000
        /*0c44*/ 	.short	0x0101
        /*0c46*/ 	.byte	0x06
	.zero		1


	//   ....[26]....
        /*0c48*/ 	.word	0x00003d80
        /*0c4c*/ 	.word	0x000000ff
        /*0c50*/ 	.word	0x00016830
        /*0c54*/ 	.short	0x010a
        /*0c56*/ 	.byte	0x06
	.zero		1


	//   ....[27]....
        /*0c58*/ 	.word	0x00003dc0
        /*0c5c*/ 	.word	0x000000ff
        /*0c60*/ 	.word	0x00016830
        /*0c64*/ 	.short	0x010a
        /*0c66*/ 	.byte	0x06
	.zero		1


	//   ....[28]....
        /*0c68*/ 	.word	0x00004000
        /*0c6c*/ 	.word	0x000000ff
        /*0c70*/ 	.word	0x00016850
        /*0c74*/ 	.short	0x010a
        /*0c76*/ 	.byte	0x06
	.zero		1


	//   ....[29]....
        /*0c78*/ 	.word	0x00004040
        /*0c7c*/ 	.word	0x000000ff
        /*0c80*/ 	.word	0x00016850
        /*0c84*/ 	.short	0x010a
        /*0c86*/ 	.byte	0x06
	.zero		1


	//   ....[30]....
        /*0c88*/ 	.word	0x00004950
        /*0c8c*/ 	.word	0x000000ff
        /*0c90*/ 	.word	0x00000000
        /*0c94*/ 	.short	0x0101
        /*0c96*/ 	.byte	0x06
	.zero		1


	//   ....[31]....
        /*0c98*/ 	.word	0x00005e40
        /*0c9c*/ 	.word	0x000000ff
        /*0ca0*/ 	.word	0x00000000
        /*0ca4*/ 	.short	0x0101
        /*0ca6*/ 	.byte	0x06
	.zero		1


	//   ....[32]....
        /*0ca8*/ 	.word	0x00006280
        /*0cac*/ 	.word	0x000000ff
        /*0cb0*/ 	.word	0x00016850
        /*0cb4*/ 	.short	0x010a
        /*0cb6*/ 	.byte	0x05
	.zero		1


	//   ....[33]....
        /*0cb8*/ 	.word	0x000062c0
        /*0cbc*/ 	.word	0x000000ff
        /*0cc0*/ 	.word	0x00016850
        /*0cc4*/ 	.short	0x010a
        /*0cc6*/ 	.byte	0x05
	.zero		1


	//   ....[34]....
        /*0cc8*/ 	.word	0x00006880
        /*0ccc*/ 	.word	0x000000ff
        /*0cd0*/ 	.word	0x00000000
        /*0cd4*/ 	.short	0x0101
        /*0cd6*/ 	.byte	0x04
	.zero		1


	//   ....[35]....
        /*0cd8*/ 	.word	0x00007870
        /*0cdc*/ 	.word	0x00000000
        /*0ce0*/ 	.word	0x00000000
        /*0ce4*/ 	.short	0x0101
        /*0ce6*/ 	.byte	0x3f
	.zero		1


	//   ....[36]....
        /*0ce8*/ 	.word	0x00009d40
        /*0cec*/ 	.word	0x00000003
        /*0cf0*/ 	.word	0x00016840
        /*0cf4*/ 	.short	0x010a
        /*0cf6*/ 	.byte	0x3f
	.zero		1


	//   ....[37]....
        /*0cf8*/ 	.word	0x0000a500
        /*0cfc*/ 	.word	0x00000003
        /*0d00*/ 	.word	0x00016830
        /*0d04*/ 	.short	0x0107
        /*0d06*/ 	.byte	0x3f
	.zero		1


	//   ....[38]....
        /*0d08*/ 	.word	0x0000a5d0
        /*0d0c*/ 	.word	0x00000003
        /*0d10*/ 	.word	0x00016830
        /*0d14*/ 	.short	0x0101
        /*0d16*/ 	.byte	0x3f
	.zero		1


	//   ....[39]....
        /*0d18*/ 	.word	0x0000b430
        /*0d1c*/ 	.word	0x00000016
        /*0d20*/ 	.word	0x00016800
        /*0d24*/ 	.short	0x0107
        /*0d26*/ 	.byte	0x3f
	.zero		1


	//   ....[40]....
        /*0d28*/ 	.word	0x0000b530
        /*0d2c*/ 	.word	0x00000016
        /*0d30*/ 	.word	0x00016800
        /*0d34*/ 	.short	0x0101
        /*0d36*/ 	.byte	0x3f
	.zero		1


	//   ....[41]....
        /*0d38*/ 	.word	0x0000b550
        /*0d3c*/ 	.word	0x00000016
        /*0d40*/ 	.word	0x00016820
        /*0d44*/ 	.short	0x010a
        /*0d46*/ 	.byte	0x3f
	.zero		1


	//   ....[42]....
        /*0d48*/ 	.word	0x0000b8f0
        /*0d4c*/ 	.word	0x00000005
        /*0d50*/ 	.word	0x00016840
        /*0d54*/ 	.short	0x010a
        /*0d56*/ 	.byte	0x3f
	.zero		1


	//   ....[43]....
        /*0d58*/ 	.word	0x0000be00
        /*0d5c*/ 	.word	0x00000005
        /*0d60*/ 	.word	0x00016830
        /*0d64*/ 	.short	0x0107
        /*0d66*/ 	.byte	0x3f
	.zero		1


	//   ....[44]....
        /*0d68*/ 	.word	0x0000bec0
        /*0d6c*/ 	.word	0x00000005
        /*0d70*/ 	.word	0x00016830
        /*0d74*/ 	.short	0x0101
        /*0d76*/ 	.byte	0x3f
	.zero		1


	//   ....[45]....
        /*0d78*/ 	.word	0x0000bf20
        /*0d7c*/ 	.word	0x00000005
        /*0d80*/ 	.word	0x00016860
        /*0d84*/ 	.short	0x010a
        /*0d86*/ 	.byte	0x3f
	.zero		1


	//   ....[46]....
        /*0d88*/ 	.word	0x0000c3f0
        /*0d8c*/ 	.word	0x00000005
        /*0d90*/ 	.word	0x00016850
        /*0d94*/ 	.short	0x0107
        /*0d96*/ 	.byte	0x3f
	.zero		1


	//   ....[47]....
        /*0d98*/ 	.word	0x0000c590
        /*0d9c*/ 	.word	0x00000005
        /*0da0*/ 	.word	0x00016850
        /*0da4*/ 	.short	0x0101
        /*0da6*/ 	.byte	0x3f
	.zero		1


	//   ....[48]....
        /*0da8*/ 	.word	0x0000c7a0
        /*0dac*/ 	.word	0x00000000
        /*0db0*/ 	.word	0x00016860
        /*0db4*/ 	.short	0x010a
        /*0db6*/ 	.byte	0x3f
	.zero		1


	//   ....[49]....
        /*0db8*/ 	.word	0x0000cc30
        /*0dbc*/ 	.word	0x00000000
        /*0dc0*/ 	.word	0x00016850
        /*0dc4*/ 	.short	0x0107
        /*0dc6*/ 	.byte	0x3f
	.zero		1


	//   ....[50]....
        /*0dc8*/ 	.word	0x0000cd00
        /*0dcc*/ 	.word	0x00000000
        /*0dd0*/ 	.word	0x00016850
        /*0dd4*/ 	.short	0x0101
        /*0dd6*/ 	.byte	0x3f
	.zero		1


	//   ....[51]....
        /*0dd8*/ 	.word	0x0000d800
        /*0ddc*/ 	.word	0x00000005
        /*0de0*/ 	.word	0x00016820
        /*0de4*/ 	.short	0x010a
        /*0de6*/ 	.byte	0x3f
	.zero		1


	//   ....[52]....
        /*0de8*/ 	.word	0x0000d980
        /*0dec*/ 	.word	0x00000003
        /*0df0*/ 	.word	0x00016840
        /*0df4*/ 	.short	0x010a
        /*0df6*/ 	.byte	0x3f
	.zero		1


	//   ....[53]....
        /*0df8*/ 	.word	0x0000da20
        /*0dfc*/ 	.word	0x00000019
        /*0e00*/ 	.word	0x00016840
        /*0e04*/ 	.short	0x010a
        /*0e06*/ 	.byte	0x3f
	.zero		1


	//   ....[54]....
        /*0e08*/ 	.word	0x0000da60
        /*0e0c*/ 	.word	0x00000003
        /*0e10*/ 	.word	0x00016860
        /*0e14*/ 	.short	0x010a
        /*0e16*/ 	.byte	0x3f
	.zero		1


	//   ....[55]....
        /*0e18*/ 	.word	0x0000daa0
        /*0e1c*/ 	.word	0x00000019
        /*0e20*/ 	.word	0x00016860
        /*0e24*/ 	.short	0x010a
        /*0e26*/ 	.byte	0x3f
	.zero		1


	//   ....[56]....
        /*0e28*/ 	.word	0x0000db10
        /*0e2c*/ 	.word	0x00000003
        /*0e30*/ 	.word	0x00016800
        /*0e34*/ 	.short	0x010a
        /*0e36*/ 	.byte	0x3f
	.zero		1


	//   ....[57]....
        /*0e38*/ 	.word	0x0000db60
        /*0e3c*/ 	.word	0x00000000
        /*0e40*/ 	.word	0x00016830
        /*0e44*/ 	.short	0x010a
        /*0e46*/ 	.byte	0x3f
	.zero		1


	//   ....[58]....
        /*0e48*/ 	.word	0x0000dbc0
        /*0e4c*/ 	.word	0x00000007
        /*0e50*/ 	.word	0x00016830
        /*0e54*/ 	.short	0x010a
        /*0e56*/ 	.byte	0x3f
	.zero		1


	//   ....[59]....
        /*0e58*/ 	.word	0x0000dc20
        /*0e5c*/ 	.word	0x00000007
        /*0e60*/ 	.word	0x00016850
        /*0e64*/ 	.short	0x010a
        /*0e66*/ 	.byte	0x3f
	.zero		1


	//   ....[60]....
        /*0e68*/ 	.word	0x0000dc80
        /*0e6c*/ 	.word	0x00000007
        /*0e70*/ 	.word	0x00016850
        /*0e74*/ 	.short	0x010a
        /*0e76*/ 	.byte	0x3f
	.zero		1


	//   ....[61]....
        /*0e78*/ 	.word	0x0000dda0
        /*0e7c*/ 	.word	0x00000003
        /*0e80*/ 	.word	0x00016840
        /*0e84*/ 	.short	0x010a
        /*0e86*/ 	.byte	0x3f
	.zero		1


	//   ....[62]....
        /*0e88*/ 	.word	0x0000f840
        /*0e8c*/ 	.word	0x00000016
        /*0e90*/ 	.word	0x00016820
        /*0e94*/ 	.short	0x010a
        /*0e96*/ 	.byte	0x3f
	.zero		1


	//   ....[63]....
        /*0e98*/ 	.word	0x0000f890
        /*0e9c*/ 	.word	0x00000005
        /*0ea0*/ 	.word	0x00016840
        /*0ea4*/ 	.short	0x010a
        /*0ea6*/ 	.byte	0x3f
	.zero		1


	//   ....[64]....
        /*0ea8*/ 	.word	0x000101a0
        /*0eac*/ 	.word	0x00000005
        /*0eb0*/ 	.word	0x00016860
        /*0eb4*/ 	.short	0x010a
        /*0eb6*/ 	.byte	0x3f
	.zero		1


	//   ....[65]....
        /*0eb8*/ 	.word	0x00010b10
        /*0ebc*/ 	.word	0x00000000
        /*0ec0*/ 	.word	0x00016860
        /*0ec4*/ 	.short	0x010a
        /*0ec6*/ 	.byte	0x3f
	.zero		1


	//   ....[66]....
        /*0ec8*/ 	.word	0x00011db0
        /*0ecc*/ 	.word	0x00000005
        /*0ed0*/ 	.word	0x00016820
        /*0ed4*/ 	.short	0x010a
        /*0ed6*/ 	.byte	0x3f
	.zero		1


	//   ....[67]....
        /*0ed8*/ 	.word	0x00011f50
        /*0edc*/ 	.word	0x00000003
        /*0ee0*/ 	.word	0x00016840
        /*0ee4*/ 	.short	0x010a
        /*0ee6*/ 	.byte	0x3f
	.zero		1


	//   ....[68]....
        /*0ee8*/ 	.word	0x00011fa0
        /*0eec*/ 	.word	0x00000019
        /*0ef0*/ 	.word	0x00016840
        /*0ef4*/ 	.short	0x010a
        /*0ef6*/ 	.byte	0x3f
	.zero		1


	//   ....[69]....
        /*0ef8*/ 	.word	0x00011ff0
        /*0efc*/ 	.word	0x00000003
        /*0f00*/ 	.word	0x00016860
        /*0f04*/ 	.short	0x010a
        /*0f06*/ 	.byte	0x3f
	.zero		1


	//----- nvinfo : EIATTR_NUM_MBARRIERS
	.align		4
.L_1409:
        /*0f08*/ 	.byte	0x03, 0x38
        /*0f0a*/ 	.short	0x0016


	//----- nvinfo : EIATTR_EXIT_INSTR_OFFSETS
	.align		4
        /*0f0c*/ 	.byte	0x04, 0x1c
        /*0f0e*/ 	.short	(.L_1411 - .L_1410)


	//   ....[0]....
.L_1410:
        /*0f10*/ 	.word	0x000009b0


	//   ....[1]....
        /*0f14*/ 	.word	0x00008390


	//   ....[2]....
        /*0f18*/ 	.word	0x0000daf0


	//----- nvinfo : EIATTR_MAX_THREADS
	.align		4
.L_1411:
        /*0f1c*/ 	.byte	0x04, 0x05
        /*0f1e*/ 	.short	(.L_1413 - .L_1412)
.L_1412:
        /*0f20*/ 	.word	0x00000200
        /*0f24*/ 	.word	0x00000001
        /*0f28*/ 	.word	0x00000001


	//----- nvinfo : EIATTR_CRS_STACK_SIZE
	.align		4
.L_1413:
        /*0f2c*/ 	.byte	0x04, 0x1e
        /*0f2e*/ 	.short	(.L_1415 - .L_1414)
.L_1414:
        /*0f30*/ 	.word	0x00000000


	//----- nvinfo : EIATTR_CBANK_PARAM_SIZE
	.align		4
.L_1415:
        /*0f34*/ 	.byte	0x03, 0x19
        /*0f36*/ 	.short	0x0af0


	//----- nvinfo : EIATTR_PARAM_CBANK
	.align		4
        /*0f38*/ 	.byte	0x04, 0x0a
        /*0f3a*/ 	.short	(.L_1417 - .L_1416)
	.align		4
.L_1416:
        /*0f3c*/ 	.word	index@(.nv.constant0._ZN7cutlass13device_kernelIN5flash11enable_sm90INS1_16FlashAttnFwdSm90INS1_25CollectiveMainloopFwdSm90ILi2EN4cute5tupleIJNS5_1CILi1EEES8_S8_EEENS6_IJNS7_ILi192EEENS7_ILi128EEENS7_ILi64EEEEEELi64ENS_10bfloat16_tEfNS_4arch4Sm90ELb0ELb0ELb1ELb1ELb1ELb0ELb0ELb1ELb1ELb1ELb0ELb0EEENS1_21CollectiveEpilogueFwdINS6_IJSA_SC_SB_EEES9_SE_SG_Li384ELb1ELb1ELb0ELb0EEENS1_36VarlenDynamicPersistentTileSchedulerILi192ELi128ELi384ELi128ELb0ELb1ELb1ELb0ELb1ELb1EEEEEEEEEvNT_6ParamsE)
        /*0f40*/ 	.short	0x0210
        /*0f42*/ 	.short	0x0af0


	//----- nvinfo : EIATTR_SW_WAR
	.align		4
.L_1417:
        /*0f44*/ 	.byte	0x04, 0x36
        /*0f46*/ 	.short	(.L_1419 - .L_1418)
.L_1418:
        /*0f48*/ 	.word	0x00000008
.L_1419:


//--------------------- .nv.info._ZN7cutlass13device_kernelIN5flash11enable_sm90INS1_16FlashAttnFwdSm90INS1_25CollectiveMainloopFwdSm90ILi2EN4cute5tupleIJNS5_1CILi1EEES8_S8_EEENS6_IJNS7_ILi192EEENS7_ILi128EEENS7_ILi64EEEEEELi64ENS_10bfloat16_tEfNS_4arch4Sm90ELb0ELb0ELb1ELb1ELb1ELb1ELb0ELb1ELb1ELb1ELb0ELb0EEENS1_21CollectiveEpilogueFwdINS6_IJSA_SC_SB_EEES9_SE_SG_Li384ELb1ELb1ELb0ELb0EEENS1_36VarlenDynamicPersistentTileSchedulerILi192ELi128ELi384ELi128ELb0ELb1ELb1ELb0ELb1ELb1EEEEEEEEEvNT_6ParamsE --------------------------
	.section	.nv.info._ZN7cutlass13device_kernelIN5flash11enable_sm90INS1_16FlashAttnFwdSm90INS1_25CollectiveMainloopFwdSm90ILi2EN4cute5tupleIJNS5_1CILi1EEES8_S8_EEENS6_IJNS7_ILi192EEENS7_ILi128EEENS7_ILi64EEEEEELi64ENS_10bfloat16_tEfNS_4arch4Sm90ELb0ELb0ELb1ELb1ELb1ELb1ELb0ELb1ELb1ELb1ELb0ELb0EEENS1_21CollectiveEpilogueFwdINS6_IJSA_SC_SB_EEES9_SE_SG_Li384ELb1ELb1ELb0ELb0EEENS1_36VarlenDynamicPersistentTileSchedulerILi192ELi128ELi384ELi128ELb0ELb1ELb1ELb0ELb1ELb1EEEEEEEEEvNT_6ParamsE,"",@"SHT_CUDA_INFO"
	.sectionflags	@""
	.align	4


	//----- nvinfo : EIATTR_CUDA_API_VERSION
	.align		4
        /*0000*/ 	.byte	0x04, 0x37
        /*0002*/ 	.short	(.L_1421 - .L_1420)
.L_1420:
        /*0004*/ 	.word	0x00000082


	//----- nvinfo : EIATTR_KPARAM_INFO
	.align		4
.L_1421:
        /*0008*/ 	.byte	0x04, 0x17
        /*000a*/ 	.short	(.L_1423 - .L_1422)
.L_1422:
        /*000c*/ 	.word	0x00000000
        /*0010*/ 	.short	0x0000
        /*0012*/ 	.short	0x0070
        /*0014*/ 	.byte	0x00, 0xf0, 0x01, 0x2a


	//----- nvinfo : EIATTR_SPARSE_MMA_MASK
	.align		4
.L_1423:
        /*0018*/ 	.byte	0x03, 0x50
        /*001a*/ 	.short	0x0000


	//----- nvinfo : EIATTR_MAXREG_COUNT
	.align		4
        /*001c*/ 	.byte	0x03, 0x1b
        /*001e*/ 	.short	0x0080


	//----- nvinfo : EIATTR_NUM_BARRIERS
	.align		4
        /*0020*/ 	.byte	0x02, 0x4c
        /*0022*/ 	.byte	0x10
	.zero		1


	//----- nvinfo : EIATTR_EXTERNS
	.align		4
        /*0024*/ 	.byte	0x04, 0x0f
        /*0026*/ 	.short	(.L_1425 - .L_1424)


	//   ....[0]....
	.align		4
.L_1424:
        /*0028*/ 	.word	index@(__assertfail)


	//----- nvinfo : EIATTR_ANNOTATIONS
	.align		4
.L_1425:
        /*002c*/ 	.byte	0x04, 0x55
        /*002e*/ 	.short	(.L_1427 - .L_1426)


	//   ....[0]....
.L_1426:
        /* <DEDUP_REMOVED lines=65> */


	//----- nvinfo : EIATTR_MERCURY_ISA_VERSION
	.align		4
.L_1427:
        /*0428*/ 	.byte	0x03, 0x5f
        /*042a*/ 	.short	0x0101


	//----- nvinfo : EIATTR_UNUSED_LOAD_BYTE_OFFSET
	.align		4
        /*042c*/ 	.byte	0x04, 0x44
        /*042e*/ 	.short	(.L_1429 - .L_1428)


	//   ....[0]....
.L_1428:
        /*0430*/ 	.word	0x00000a80
        /*0434*/ 	.word	0x0000fff0


	//   ....[1]....
        /*0438*/ 	.word	0x0000dd60
        /*043c*/ 	.word	0x0000fff0


	//----- nvinfo : EIATTR_INT_WARP_WIDE_INSTR_OFFSETS
	.align		4
.L_1429:
        /*0440*/ 	.byte	0x04, 0x31
        /*0442*/ 	.short	(.L_1431 - .L_1430)


	//   ....[0]....
.L_1430:
        /*0444*/ 	.word	0x00000130


	//   ....[1]....
        /*0448*/ 	.word	0x00000170


	//   ....[2]....
        /*044c*/ 	.word	0x000001e0


	//   ....[3]....
        /*0450*/ 	.word	0x000115f0


	//   ....[4]....
        /*0454*/ 	.word	0x00011680


	//   ....[5]....
        /*0458*/ 	.word	0x00014950


	//   ....[6]....
        /*045c*/ 	.word	0x000149e0


	//----- nvinfo : EIATTR_COOP_GROUP_MASK_REGIDS
	.align		4
.L_1431:
        /*0460*/ 	.byte	0x04, 0x29
        /*0462*/ 	.short	(.L_1433 - .L_1432)


	//   ....[0]....
.L_1432:
        /*0464*/ 	.word	0xffffffff


	//   ....[1]....
        /*0468*/ 	.word	0xffffffff


	//   ....[2]....
        /*046c*/ 	.word	0xffffffff


	//   ....[3]....
        /*0470*/ 	.word	0xffffffff


	//   ....[4]....
        /*0474*/ 	.word	0xffffffff


	//   ....[5]....
        /*0478*/ 	.word	0xffffffff


	//   ....[6]....
        /*047c*/ 	.word	0xffffffff


	//   ....[7]....
        /*0480*/ 	.word	0xffffffff


	//   ....[8]....
        /*0484*/ 	.word	0xffffffff


	//   ....[9]....
        /*0488*/ 	.word	0xffffffff


	//   ....[10]....
        /*048c*/ 	.word	0xffffffff


	//   ....[11]....
        /*0490*/ 	.word	0xffffffff


	//   ....[12]....
        /*0494*/ 	.word	0xffffffff


	//   ....[13]....
        /*0498*/ 	.word	0xffffffff


	//   ....[14]....
        /*049c*/ 	.word	0xffffffff


	//   ....[15]....
        /*04a0*/ 	.word	0xffffffff


	//   ....[16]....
        /*04a4*/ 	.word	0xffffffff


	//   ....[17]....
        /*04a8*/ 	.word	0xffffffff


	//   ....[18]....
        /*04ac*/ 	.word	0xffffffff


	//   ....[19]....
        /*04b0*/ 	.word	0xffffffff


	//   ....[20]....
        /*04b4*/ 	.word	0xffffffff


	//   ....[21]....
        /*04b8*/ 	.word	0xffffffff


	//   ....[22]....
        /*04bc*/ 	.word	0xffffffff


	//   ....[23]....
        /*04c0*/ 	.word	0xffffffff


	//   ....[24]....
        /*04c4*/ 	.word	0xffffffff


	//   ....[25]....
        /*04c8*/ 	.word	0xffffffff


	//   ....[26]....
        /*04cc*/ 	.word	0xffffffff


	//   ....[27]....
        /*04d0*/ 	.word	0xffffffff


	//   ....[28]....
        /*04d4*/ 	.word	0xffffffff


	//   ....[29]....
        /*04d8*/ 	.word	0xffffffff


	//   ....[30]....
        /*04dc*/ 	.word	0xffffffff


	//   ....[31]....
        /*04e0*/ 	.word	0xffffffff


	//   ....[32]....
        /*04e4*/ 	.word	0xffffffff


	//   ....[33]....
        /*04e8*/ 	.word	0xffffffff


	//   ....[34]....
        /*04ec*/ 	.word	0xffffffff


	//   ....[35]....
        /*04f0*/ 	.word	0xffffffff


	//   ....[36]....
        /*04f4*/ 	.word	0xffffffff


	//   ....[37]....
        /*04f8*/ 	.word	0xffffffff


	//   ....[38]....
        /*04fc*/ 	.word	0xffffffff


	//   ....[39]....
        /*0500*/ 	.word	0xffffffff


	//   ....[40]....
        /*0504*/ 	.word	0xffffffff


	//   ....[41]....
        /*0508*/ 	.word	0xffffffff


	//   ....[42]....
        /*050c*/ 	.word	0xffffffff


	//   ....[43]....
        /*0510*/ 	.word	0xffffffff


	//   ....[44]....
        /*0514*/ 	.word	0xffffffff


	//   ....[45]....
        /*0518*/ 	.word	0xffffffff


	//   ....[46]....
        /*051c*/ 	.word	0xffffffff


	//   ....[47]....
        /*0520*/ 	.word	0xffffffff


	//   ....[48]....
        /*0524*/ 	.word	0xffffffff


	//   ....[49]....
        /*0528*/ 	.word	0xffffffff


	//   ....[50]....
        /*052c*/ 	.word	0xffffffff


	//   ....[51]....
        /*0530*/ 	.word	0xffffffff


	//   ....[52]....
        /*0534*/ 	.word	0xffffffff


	//   ....[53]....
        /*0538*/ 	.word	0xffffffff


	//   ....[54]....
        /*053c*/ 	.word	0xffffffff


	//   ....[55]....
        /*0540*/ 	.word	0xffffffff


	//   ....[56]....
        /*0544*/ 	.word	0xffffffff


	//   ....[57]....
        /*0548*/ 	.word	0xffffffff


	//   ....[58]....
        /*054c*/ 	.word	0xffffffff


	//   ....[59]....
        /*0550*/ 	.word	0xffffffff


	//   ....[60]....
        /*0554*/ 	.word	0xffffffff


	//   ....[61]....
        /*0558*/ 	.word	0xffffffff


	//   ....[62]....
        /*055c*/ 	.word	0xffffffff


	//   ....[63]....
        /*0560*/ 	.word	0xffffffff


	//   ....[64]....
        /*0564*/ 	.word	0xffffffff


	//   ....[65]....
        /*0568*/ 	.word	0xffffffff


	//   ....[66]....
        /*056c*/ 	.word	0xffffffff


	//   ....[67]....
        /*0570*/ 	.word	0xffffffff


	//   ....[68]....
        /*0574*/ 	.word	0xffffffff


	//   ....[69]....
        /*0578*/ 	.word	0xffffffff


	//   ....[70]....
        /*057c*/ 	.word	0xffffffff


	//   ....[71]....
        /*0580*/ 	.word	0xffffffff


	//   ....[72]....
        /*0584*/ 	.word	0xffffffff


	//   ....[73]....
        /*0588*/ 	.word	0xffffffff


	//   ....[74]....
        /*058c*/ 	.word	0xffffffff


	//   ....[75]....
        /*0590*/ 	.word	0xffffffff


	//   ....[76]....
        /*0594*/ 	.word	0xffffffff


	//   ....[77]....
        /*0598*/ 	.word	0xffffffff


	//   ....[78]....
        /*059c*/ 	.word	0xffffffff


	//   ....[79]....
        /*05a0*/ 	.word	0xffffffff


	//   ....[80]....
        /*05a4*/ 	.word	0xffffffff


	//   ....[81]....
        /*05a8*/ 	.word	0xffffffff


	//   ....[82]....
        /*05ac*/ 	.word	0xffffffff


	//   ....[83]....
        /*05b0*/ 	.word	0xffffffff


	//   ....[84]....
        /*05b4*/ 	.word	0xffffffff


	//   ....[85]....
        /*05b8*/ 	.word	0xffffffff


	//   ....[86]....
        /*05bc*/ 	.word	0xffffffff


	//   ....[87]....
        /*05c0*/ 	.word	0xffffffff


	//   ....[88]....
        /*05c4*/ 	.word	0xffffffff


	//   ....[89]....
        /*05c8*/ 	.word	0xffffffff


	//   ....[90]....
        /*05cc*/ 	.word	0xffffffff


	//   ....[91]....
        /*05d0*/ 	.word	0xffffffff


	//   ....[92]....
        /*05d4*/ 	.word	0xffffffff


	//   ....[93]....
        /*05d8*/ 	.word	0xffffffff


	//   ....[94]....
        /*05dc*/ 	.word	0xffffffff


	//   ....[95]....
        /*05e0*/ 	.word	0xffffffff


	//   ....[96]....
        /*05e4*/ 	.word	0xffffffff


	//   ....[97]....
        /*05e8*/ 	.word	0xffffffff


	//   ....[98]....
        /*05ec*/ 	.word	0xffffffff


	//   ....[99]....
        /*05f0*/ 	.word	0xffffffff


	//   ....[100]....
        /*05f4*/ 	.word	0xffffffff


	//   ....[101]....
        /*05f8*/ 	.word	0xffffffff


	//   ....[102]....
        /*05fc*/ 	.word	0xffffffff


	//   ....[103]....
        /*0600*/ 	.word	0xffffffff


	//   ....[104]....
        /*0604*/ 	.word	0xffffffff


	//   ....[105]....
        /*0608*/ 	.word	0xffffffff


	//   ....[106]....
        /*060c*/ 	.word	0xffffffff


	//   ....[107]....
        /*0610*/ 	.word	0xffffffff


	//   ....[108]....
        /*0614*/ 	.word	0xffffffff


	//   ....[109]....
        /*0618*/ 	.word	0xffffffff


	//   ....[110]....
        /*061c*/ 	.word	0xffffffff


	//   ....[111]....
        /*0620*/ 	.word	0xffffffff


	//   ....[112]....
        /*0624*/ 	.word	0xffffffff


	//   ....[113]....
        /*0628*/ 	.word	0xffffffff


	//   ....[114]....
        /*062c*/ 	.word	0xffffffff


	//   ....[115]....
        /*0630*/ 	.word	0xffffffff


	//   ....[116]....
        /*0634*/ 	.word	0xffffffff


	//   ....[117]....
        /*0638*/ 	.word	0xffffffff


	//   ....[118]....
        /*063c*/ 	.word	0xffffffff


	//   ....[119]....
        /*0640*/ 	.word	0xffffffff


	//   ....[120]....
        /*0644*/ 	.word	0xffffffff


	//   ....[121]....
        /*0648*/ 	.word	0xffffffff


	//   ....[122]....
        /*064c*/ 	.word	0xffffffff


	//   ....[123]....
        /*0650*/ 	.word	0xffffffff


	//   ....[124]....
        /*0654*/ 	.word	0xffffffff


	//   ....[125]....
        /*0658*/ 	.word	0xffffffff


	//   ....[126]....
        /*065c*/ 	.word	0xffffffff


	//   ....[127]....
        /*0660*/ 	.word	0xffffffff


	//   ....[128]....
        /*0664*/ 	.word	0xffffffff


	//   ....[129]....
        /*0668*/ 	.word	0xffffffff


	//   ....[130]....
        /*066c*/ 	.word	0xffffffff


	//   ....[131]....
        /*0670*/ 	.word	0xffffffff


	//   ....[132]....
        /*0674*/ 	.word	0xffffffff


	//   ....[133]....
        /*0678*/ 	.word	0xffffffff


	//   ....[134]....
        /*067c*/ 	.word	0xffffffff


	//   ....[135]....
        /*0680*/ 	.word	0xffffffff


	//   ....[136]....
        /*0684*/ 	.word	0xffffffff


	//   ....[137]....
        /*0688*/ 	.word	0xffffffff


	//   ....[138]....
        /*068c*/ 	.word	0xffffffff


	//   ....[139]....
        /*0690*/ 	.word	0xffffffff


	//   ....[140]....
        /*0694*/ 	.word	0xffffffff


	//   ....[141]....
        /*0698*/ 	.word	0xffffffff


	//   ....[142]....
        /*069c*/ 	.word	0xffffffff


	//   ....[143]....
        /*06a0*/ 	.word	0xffffffff


	//   ....[144]....
        /*06a4*/ 	.word	0xffffffff


	//   ....[145]....
        /*06a8*/ 	.word	0xffffffff


	//   ....[146]....
        /*06ac*/ 	.word	0xffffffff


	//   ....[147]....
        /*06b0*/ 	.word	0xffffffff


	//   ....[148]....
        /*06b4*/ 	.word	0xffffffff


	//   ....[149]....
        /*06b8*/ 	.word	0xffffffff


	//   ....[150]....
        /*06bc*/ 	.word	0xffffffff


	//   ....[151]....
        /*06c0*/ 	.word	0xffffffff


	//   ....[152]....
        /*06c4*/ 	.word	0xffffffff


	//   ....[153]....
        /*06c8*/ 	.word	0xffffffff


	//   ....[154]....
        /*06cc*/ 	.word	0xffffffff


	//   ....[155]....
        /*06d0*/ 	.word	0xffffffff


	//   ....[156]....
        /*06d4*/ 	.word	0xffffffff


	//   ....[157]....
        /*06d8*/ 	.word	0xffffffff


	//   ....[158]....
        /*06dc*/ 	.word	0xffffffff


	//   ....[159]....
        /*06e0*/ 	.word	0xffffffff


	//   ....[160]....
        /*06e4*/ 	.word	0xffffffff


	//   ....[161]....
        /*06e8*/ 	.word	0xffffffff


	//   ....[162]....
        /*06ec*/ 	.word	0xffffffff


	//   ....[163]....
        /*06f0*/ 	.word	0xffffffff


	//   ....[164]....
        /*06f4*/ 	.word	0xffffffff


	//   ....[165]....
        /*06f8*/ 	.word	0xffffffff


	//   ....[166]....
        /*06fc*/ 	.word	0xffffffff


	//   ....[167]....
        /*0700*/ 	.word	0xffffffff


	//   ....[168]....
        /*0704*/ 	.word	0xffffffff


	//   ....[169]....
        /*0708*/ 	.word	0xffffffff


	//   ....[170]....
        /*070c*/ 	.word	0xffffffff


	//   ....[171]....
        /*0710*/ 	.word	0xffffffff


	//   ....[172]....
        /*0714*/ 	.word	0xffffffff


	//   ....[173]....
        /*0718*/ 	.word	0xffffffff


	//   ....[174]....
        /*071c*/ 	.word	0xffffffff


	//   ....[175]....
        /*0720*/ 	.word	0xffffffff


	//   ....[176]....
        /*0724*/ 	.word	0xffffffff


	//   ....[177]....
        /*0728*/ 	.word	0xffffffff


	//   ....[178]....
        /*072c*/ 	.word	0xffffffff


	//   ....[179]....
        /*0730*/ 	.word	0xffffffff


	//   ....[180]....
        /*0734*/ 	.word	0xffffffff


	//   ....[181]....
        /*0738*/ 	.word	0xffffffff


	//   ....[182]....
        /*073c*/ 	.word	0xffffffff


	//   ....[183]....
        /*0740*/ 	.word	0xffffffff


	//   ....[184]....
        /*0744*/ 	.word	0xffffffff


	//   ....[185]....
        /*0748*/ 	.word	0xffffffff


	//   ....[186]....
        /*074c*/ 	.word	0xffffffff


	//   ....[187]....
        /*0750*/ 	.word	0x0500000f


	//   ....[188]....
        /*0754*/ 	.word	0x0500000f


	//   ....[189]....
        /*0758*/ 	.word	0x0500000f


	//   ....[190]....
        /*075c*/ 	.word	0x0500000f


	//   ....[191]....
        /*0760*/ 	.word	0x0500000f


	//   ....[192]....
        /*0764*/ 	.word	0x0500000f


	//   ....[193]....
        /*0768*/ 	.word	0x0500000f


	//   ....[194]....
        /*076c*/ 	.word	0x0500000f


	//   ....[195]....
        /*0770*/ 	.word	0x0500000f


	//   ....[196]....
        /*0774*/ 	.word	0x0500000f


	//   ....[197]....
        /*0778*/ 	.word	0x0500000f


	//   ....[198]....
        /*077c*/ 	.word	0x0500000f


	//   ....[199]....
        /*0780*/ 	.word	0x0500000f


	//   ....[200]....
        /*0784*/ 	.word	0x0500000f


	//   ....[201]....
        /*0788*/ 	.word	0x0500000f


	//   ....[202]....
        /*078c*/ 	.word	0x0500000f


	//   ....[203]....
        /*0790*/ 	.word	0x0500000f


	//   ....[204]....
        /*0794*/ 	.word	0x0500000f


	//   ....[205]....
        /*0798*/ 	.word	0x0500000f


	//   ....[206]....
        /*079c*/ 	.word	0x0500000f


	//   ....[207]....
        /*07a0*/ 	.word	0x0500000f


	//   ....[208]....
        /*07a4*/ 	.word	0x0500000f


	//   ....[209]....
        /*07a8*/ 	.word	0x0500000f


	//   ....[210]....
        /*07ac*/ 	.word	0x0500000f


	//   ....[211]....
        /*07b0*/ 	.word	0x0500000f


	//   ....[212]....
        /*07b4*/ 	.word	0x0500000f


	//   ....[213]....
        /*07b8*/ 	.word	0x0500000f


	//   ....[214]....
        /*07bc*/ 	.word	0x0500000f


	//   ....[215]....
        /*07c0*/ 	.word	0x0500000f


	//   ....[216]....
        /*07c4*/ 	.word	0x0500000f


	//   ....[217]....
        /*07c8*/ 	.word	0x0500000f


	//   ....[218]....
        /*07cc*/ 	.word	0x0500000f


	//   ....[219]....
        /*07d0*/ 	.word	0x0500000f


	//   ....[220]....
        /*07d4*/ 	.word	0x0500000f


	//   ....[221]....
        /*07d8*/ 	.word	0x0500000f


	//   ....[222]....
        /*07dc*/ 	.word	0x0500000f


	//   ....[223]....
        /*07e0*/ 	.word	0x0500000f


	//   ....[224]....
        /*07e4*/ 	.word	0x0500000f


	//   ....[225]....
        /*07e8*/ 	.word	0x0500000f


	//   ....[226]....
        /*07ec*/ 	.word	0x0500000f


	//   ....[227]....
        /*07f0*/ 	.word	0x0500000f


	//   ....[228]....
        /*07f4*/ 	.word	0x0500000f


	//   ....[229]....
        /*07f8*/ 	.word	0x0500000f


	//   ....[230]....
        /*07fc*/ 	.word	0x0500000f


	//   ....[231]....
        /*0800*/ 	.word	0x0500000f


	//   ....[232]....
        /*0804*/ 	.word	0x0500000f


	//   ....[233]....
        /*0808*/ 	.word	0x0500000f


	//   ....[234]....
        /*080c*/ 	.word	0x0500000f


	//   ....[235]....
        /*0810*/ 	.word	0x0500000f


	//   ....[236]....
        /*0814*/ 	.word	0x0500000f


	//   ....[237]....
        /*0818*/ 	.word	0x0500000f


	//   ....[238]....
        /*081c*/ 	.word	0x0500000f


	//   ....[239]....
        /*0820*/ 	.word	0x0500000f


	//   ....[240]....
        /*0824*/ 	.word	0x0500000f


	//   ....[241]....
        /*0828*/ 	.word	0x0500000f


	//   ....[242]....
        /*082c*/ 	.word	0x0500000f


	//   ....[243]....
        /*0830*/ 	.word	0x0500000f


	//   ....[244]....
        /*0834*/ 	.word	0x0500000f


	//   ....[245]....
        /*0838*/ 	.word	0x0500000f


	//   ....[246]....
        /*083c*/ 	.word	0x0500000f


	//   ....[247]....
        /*0840*/ 	.word	0x0500000f


	//   ....[248]....
        /*0844*/ 	.word	0x0500000f


	//   ....[249]....
        /*0848*/ 	.word	0x0500000f


	//   ....[250]....
        /*084c*/ 	.word	0x0500000f


	//   ....[251]....
        /*0850*/ 	.word	0x0500000f


	//   ....[252]....
        /*0854*/ 	.word	0x0500000f


	//   ....[253]....
        /*0858*/ 	.word	0x0500000f


	//   ....[254]....
        /*085c*/ 	.word	0x0500000f


	//   ....[255]....
        /*0860*/ 	.word	0x0500000f


	//   ....[0]....
        /*0864*/ 	.word	0x0500000f


	//   ....[1]....
        /*0868*/ 	.word	0x0500000f


	//   ....[2]....
        /*086c*/ 	.word	0x0500000f


	//   ....[3]....
        /*0870*/ 	.word	0x0500000f


	//   ....[4]....
        /*0874*/ 	.word	0x0500000f


	//   ....[5]....
        /*0878*/ 	.word	0x0500000f


	//   ....[6]....
        /*087c*/ 	.word	0x0500000f


	//   ....[7]....
        /*0880*/ 	.word	0x0500000f


	//   ....[8]....
        /*0884*/ 	.word	0x0500000f


	//   ....[9]....
        /*0888*/ 	.word	0x0500000f


	//   ....[10]....
        /*088c*/ 	.word	0x0500000f


	//   ....[11]....
        /*0890*/ 	.word	0x0500000f


	//   ....[12]....
        /*0894*/ 	.word	0x0500000f


	//   ....[13]....
        /*0898*/ 	.word	0x0500000f


	//   ....[14]....
        /*089c*/ 	.word	0x0500000f


	//   ....[15]....
        /*08a0*/ 	.word	0x0500000f


	//   ....[16]....
        /*08a4*/ 	.word	0x0500000f


	//   ....[17]....
        /*08a8*/ 	.word	0x0500000f


	//   ....[18]....
        /*08ac*/ 	.word	0x0500000f


	//   ....[19]....
        /*08b0*/ 	.word	0x0500000f


	//   ....[20]....
        /*08b4*/ 	.word	0x0500000f


	//   ....[21]....
        /*08b8*/ 	.word	0x0500000f


	//   ....[22]....
        /*08bc*/ 	.word	0x0500000f


	//   ....[23]....
        /*08c0*/ 	.word	0x0500000f


	//   ....[24]....
        /*08c4*/ 	.word	0x0500000f


	//   ....[25]....
        /*08c8*/ 	.word	0x0500000f


	//   ....[26]....
        /*08cc*/ 	.word	0x0500000f


	//   ....[27]....
        /*08d0*/ 	.word	0x0500000f


	//   ....[28]....
        /*08d4*/ 	.word	0x0500000f


	//   ....[29]....
        /*08d8*/ 	.word	0x0500000f


	//   ....[30]....
        /*08dc*/ 	.word	0x0500000f


	//   ....[31]....
        /*08e0*/ 	.word	0x0500000f


	//   ....[32]....
        /*08e4*/ 	.word	0x0500000f


	//   ....[33]....
        /*08e8*/ 	.word	0x0500000f


	//   ....[34]....
        /*08ec*/ 	.word	0x0500000f


	//   ....[35]....
        /*08f0*/ 	.word	0x0500000f


	//   ....[36]....
        /*08f4*/ 	.word	0x0500000f


	//   ....[37]....
        /*08f8*/ 	.word	0x0500000f


	//   ....[38]....
        /*08fc*/ 	.word	0x0500000f


	//   ....[39]....
        /*0900*/ 	.word	0x0500000f


	//   ....[40]....
        /*0904*/ 	.word	0x0500000f


	//   ....[41]....
        /*0908*/ 	.word	0x0500000f


	//   ....[42]....
        /*090c*/ 	.word	0x0500000f


	//   ....[43]....
        /*0910*/ 	.word	0x0500000f


	//   ....[44]....
        /*0914*/ 	.word	0x0500000f


	//   ....[45]....
        /*0918*/ 	.word	0x0500000f


	//   ....[46]....
        /*091c*/ 	.word	0x0500000f


	//   ....[47]....
        /*0920*/ 	.word	0x0500000f


	//   ....[48]....
        /*0924*/ 	.word	0x0500000f


	//   ....[49]....
        /*0928*/ 	.word	0x0500000f


	//   ....[50]....
        /*092c*/ 	.word	0x0500000f


	//   ....[51]....
        /*0930*/ 	.word	0x0500000f


	//   ....[52]....
        /*0934*/ 	.word	0x0500000f


	//   ....[53]....
        /*0938*/ 	.word	0x0500000f


	//   ....[54]....
        /*093c*/ 	.word	0x0500000f


	//   ....[55]....
        /*0940*/ 	.word	0x0500000f


	//   ....[56]....
        /*0944*/ 	.word	0x0500000f


	//   ....[57]....
        /*0948*/ 	.word	0x0500000f


	//   ....[58]....
        /*094c*/ 	.word	0x0500000f


	//   ....[59]....
        /*0950*/ 	.word	0x0500000f


	//   ....[60]....
        /*0954*/ 	.word	0x0500000f


	//   ....[61]....
        /*0958*/ 	.word	0x0500000f


	//   ....[62]....
        /*095c*/ 	.word	0x0500000f


	//   ....[63]....
        /*0960*/ 	.word	0x0500000f


	//   ....[64]....
        /*0964*/ 	.word	0x0500000f


	//   ....[65]....
        /*0968*/ 	.word	0x0500000f


	//   ....[66]....
        /*096c*/ 	.word	0x0500000f


	//   ....[67]....
        /*0970*/ 	.word	0x0500000f


	//----- nvinfo : EIATTR_COOP_GROUP_INSTR_OFFSETS
	.align		4
.L_1433:
        /*0974*/ 	.byte	0x04, 0x28
        /*0976*/ 	.short	(.L_1435 - .L_1434)


	//   ....[0]....
.L_1434:
        /*0978*/ 	.word	0x00000070


	//   ....[1]....
        /*097c*/ 	.word	0x00000140


	//   ....[2]....
        /*0980*/ 	.word	0x00000190


	//   ....[3]....
        /*0984*/ 	.word	0x000003c0


	//   ....[4]....
        /*0988*/ 	.word	0x00000520


	//   ....[5]....
        /*098c*/ 	.word	0x00000640


	//   ....[6]....
        /*0990*/ 	.word	0x000007a0


	//   ....[7]....
        /*0994*/ 	.word	0x00002b50


	//   ....[8]....
        /*0998*/ 	.word	0x00002b60


	//   ....[9]....
        /*099c*/ 	.word	0x000032a0


	//   ....[10]....
        /*09a0*/ 	.word	0x000032b0


	//   ....[11]....
        /*09a4*/ 	.word	0x00003fd0


	//   ....[12]....
        /*09a8*/ 	.word	0x00003fe0


	//   ....[13]....
        /*09ac*/ 	.word	0x000047f0


	//   ....[14]....
        /*09b0*/ 	.word	0x00004800


	//   ....[15]....
        /*09b4*/ 	.word	0x00005280


	//   ....[16]....
        /*09b8*/ 	.word	0x00005290


	//   ....[17]....
        /*09bc*/ 	.word	0x000053a0


	//   ....[18]....
        /*09c0*/ 	.word	0x000053b0


	//   ....[19]....
        /*09c4*/ 	.word	0x00005740


	//   ....[20]....
        /*09c8*/ 	.word	0x00005760


	//   ....[21]....
        /*09cc*/ 	.word	0x00005840


	//   ....[22]....
        /*09d0*/ 	.word	0x00005860


	//   ....[23]....
        /*09d4*/ 	.word	0x00005cd0


	//   ....[24]....
        /*09d8*/ 	.word	0x000062b0


	//   ....[25]....
        /*09dc*/ 	.word	0x000062c0


	//   ....[26]....
        /*09e0*/ 	.word	0x000062d0


	//   ....[27]....
        /*09e4*/ 	.word	0x000062e0


	//   ....[28]....
        /*09e8*/ 	.word	0x00007330


	//   ....[29]....
        /*09ec*/ 	.word	0x00007340


	//   ....[30]....
        /*09f0*/ 	.word	0x00007350


	//   ....[31]....
        /*09f4*/ 	.word	0x00007360


	//   ....[32]....
        /*09f8*/ 	.word	0x00009990


	//   ....[33]....
        /*09fc*/ 	.word	0x000099c0


	//   ....[34]....
        /*0a00*/ 	.word	0x00009f70


	//   ....[35]....
        /*0a04*/ 	.word	0x00009fd0


	//   ....[36]....
        /*0a08*/ 	.word	0x0000be40


	//   ....[37]....
        /*0a0c*/ 	.word	0x0000bea0


	//   ....[38]....
        /*0a10*/ 	.word	0x0000c280


	//   ....[39]....
        /*0a14*/ 	.word	0x0000c2a0


	//   ....[40]....
        /*0a18*/ 	.word	0x0000d800


	//   ....[41]....
        /*0a1c*/ 	.word	0x0000d810


	//   ....[42]....
        /*0a20*/ 	.word	0x0000d8b0


	//   ....[43]....
        /*0a24*/ 	.word	0x0000d8c0


	//   ....[44]....
        /*0a28*/ 	.word	0x0000e570


	//   ....[45]....
        /*0a2c*/ 	.word	0x0000e5a0


	//   ....[46]....
        /*0a30*/ 	.word	0x0000e5b0


	//   ....[47]....
        /*0a34*/ 	.word	0x0000e5c0


	//   ....[48]....
        /*0a38*/ 	.word	0x0000eae0


	//   ....[49]....
        /*0a3c*/ 	.word	0x0000eb00


	//   ....[50]....
        /*0a40*/ 	.word	0x0000eb10


	//   ....[51]....
        /*0a44*/ 	.word	0x0000eb20


	//   ....[52]....
        /*0a48*/ 	.word	0x0000eb40


	//   ....[53]....
        /*0a4c*/ 	.word	0x0000eb70


	//   ....[54]....
        /*0a50*/ 	.word	0x0000ec10


	//   ....[55]....
        /*0a54*/ 	.word	0x0000ec20


	//   ....[56]....
        /*0a58*/ 	.word	0x0000f520


	//   ....[57]....
        /*0a5c*/ 	.word	0x0000f550


	//   ....[58]....
        /*0a60*/ 	.word	0x0000f570


	//   ....[59]....
        /*0a64*/ 	.word	0x0000f5a0


	//   ....[60]....
        /*0a68*/ 	.word	0x0000f5d0


	//   ....[61]....
        /*0a6c*/ 	.word	0x0000f5e0


	//   ....[62]....
        /*0a70*/ 	.word	0x0000f610


	//   ....[63]....
        /*0a74*/ 	.word	0x0000f680


	//   ....[64]....
        /*0a78*/ 	.word	0x0000f7a0


	//   ....[65]....
        /*0a7c*/ 	.word	0x0000f990


	//   ....[66]....
        /*0a80*/ 	.word	0x0000f9c0


	//   ....[67]....
        /*0a84*/ 	.word	0x0000f9f0


	//   ....[68]....
        /*0a88*/ 	.word	0x0000fa20


	//   ....[69]....
        /*0a8c*/ 	.word	0x0000fa50


	//   ....[70]....
        /*0a90*/ 	.word	0x0000fa80


	//   ....[71]....
        /*0a94*/ 	.word	0x0000fbf0


	//   ....[72]....
        /*0a98*/ 	.word	0x0000fc20


	//   ....[73]....
        /*0a9c*/ 	.word	0x0000fc50


	//   ....[74]....
        /*0aa0*/ 	.word	0x0000fc80


	//   ....[75]....
        /*0aa4*/ 	.word	0x0000fcb0


	//   ....[76]....
        /*0aa8*/ 	.word	0x0000fce0


	//   ....[77]....
        /*0aac*/ 	.word	0x0000fd70


	//   ....[78]....
        /*0ab0*/ 	.word	0x0000fda0


	//   ....[79]....
        /*0ab4*/ 	.word	0x0000fe20


	//   ....[80]....
        /*0ab8*/ 	.word	0x00010930


	//   ....[81]....
        /*0abc*/ 	.word	0x00012200


	//   ....[82]....
        /*0ac0*/ 	.word	0x00012220


	//   ....[83]....
        /*0ac4*/ 	.word	0x000122b0


	//   ....[84]....
        /*0ac8*/ 	.word	0x000122d0


	//   ....[85]....
        /*0acc*/ 	.word	0x00012350


	//   ....[86]....
        /*0ad0*/ 	.word	0x00012370


	//   ....[87]....
        /*0ad4*/ 	.word	0x000123f0


	//   ....[88]....
        /*0ad8*/ 	.word	0x00012410


	//   ....[89]....
        /*0adc*/ 	.word	0x00012490


	//   ....[90]....
        /*0ae0*/ 	.word	0x000124b0


	//   ....[91]....
        /*0ae4*/ 	.word	0x00012530


	//   ....[92]....
        /*0ae8*/ 	.word	0x00012550


	//   ....[93]....
        /*0aec*/ 	.word	0x000125d0


	//   ....[94]....
        /*0af0*/ 	.word	0x000125f0


	//   ....[95]....
        /*0af4*/ 	.word	0x00012600


	//   ....[96]....
        /*0af8*/ 	.word	0x00012610


	//   ....[97]....
        /*0afc*/ 	.word	0x00012f80


	//   ....[98]....
        /*0b00*/ 	.word	0x00012f90


	//   ....[99]....
        /*0b04*/ 	.word	0x00012fb0


	//   ....[100]....
        /*0b08*/ 	.word	0x00013040


	//   ....[101]....
        /*0b0c*/ 	.word	0x00013060


	//   ....[102]....
        /*0b10*/ 	.word	0x000130e0


	//   ....[103]....
        /*0b14*/ 	.word	0x00013100


	//   ....[104]....
        /*0b18*/ 	.word	0x00013180


	//   ....[105]....
        /*0b1c*/ 	.word	0x000131a0


	//   ....[106]....
        /*0b20*/ 	.word	0x00013220


	//   ....[107]....
        /*0b24*/ 	.word	0x00013240


	//   ....[108]....
        /*0b28*/ 	.word	0x000132c0


	//   ....[109]....
        /*0b2c*/ 	.word	0x000132e0


	//   ....[110]....
        /*0b30*/ 	.word	0x00013360


	//   ....[111]....
        /*0b34*/ 	.word	0x00013380


	//   ....[112]....
        /*0b38*/ 	.word	0x00013390


	//   ....[113]....
        /*0b3c*/ 	.word	0x00013400


	//   ....[114]....
        /*0b40*/ 	.word	0x00013450


	//   ....[115]....
        /*0b44*/ 	.word	0x000134e0


	//   ....[116]....
        /*0b48*/ 	.word	0x00013510


	//   ....[117]....
        /*0b4c*/ 	.word	0x00013520


	//   ....[118]....
        /*0b50*/ 	.word	0x00013590


	//   ....[119]....
        /*0b54*/ 	.word	0x000135a0


	//   ....[120]....
        /*0b58*/ 	.word	0x000135b0


	//   ....[121]....
        /*0b5c*/ 	.word	0x00013dd0


	//   ....[122]....
        /*0b60*/ 	.word	0x00013df0


	//   ....[123]....
        /*0b64*/ 	.word	0x00013e60


	//   ....[124]....
        /*0b68*/ 	.word	0x00013e70


	//   ....[125]....
        /*0b6c*/ 	.word	0x00013eb0


	//   ....[126]....
        /*0b70*/ 	.word	0x00013ec0


	//   ....[127]....
        /*0b74*/ 	.word	0x00013f00


	//   ....[128]....
        /*0b78*/ 	.word	0x00013f10


	//   ....[129]....
        /*0b7c*/ 	.word	0x00013f50


	//   ....[130]....
        /*0b80*/ 	.word	0x00013f60


	//   ....[131]....
        /*0b84*/ 	.word	0x00013fa0


	//   ....[132]....
        /*0b88*/ 	.word	0x00013fb0


	//   ....[133]....
        /*0b8c*/ 	.word	0x00013ff0


	//   ....[134]....
        /*0b90*/ 	.word	0x00014000


	//   ....[135]....
        /*0b94*/ 	.word	0x00014010


	//   ....[136]....
        /*0b98*/ 	.word	0x00014050


	//   ....[137]....
        /*0b9c*/ 	.word	0x00014310


	//   ....[138]....
        /*0ba0*/ 	.word	0x00014340


	//   ....[139]....
        /*0ba4*/ 	.word	0x000143a0


	//   ....[140]....
        /*0ba8*/ 	.word	0x000143b0


	//   ....[141]....
        /*0bac*/ 	.word	0x00014400


	//   ....[142]....
        /*0bb0*/ 	.word	0x00014410


	//   ....[143]....
        /*0bb4*/ 	.word	0x00014460


	//   ....[144]....
        /*0bb8*/ 	.word	0x00014470


	//   ....[145]....
        /*0bbc*/ 	.word	0x000144c0


	//   ....[146]....
        /*0bc0*/ 	.word	0x000144d0


	//   ....[147]....
        /*0bc4*/ 	.word	0x00014520


	//   ....[148]....
        /*0bc8*/ 	.word	0x00014530


	//   ....[149]....
        /*0bcc*/ 	.word	0x00014580


	//   ....[150]....
        /*0bd0*/ 	.word	0x00014590


	//   ....[151]....
        /*0bd4*/ 	.word	0x000145a0


	//   ....[152]....
        /*0bd8*/ 	.word	0x000145e0


	//   ....[153]....
        /*0bdc*/ 	.word	0x00014bd0


	//   ....[154]....
        /*0be0*/ 	.word	0x00014be0


	//   ....[155]....
        /*0be4*/ 	.word	0x00014c50


	//   ....[156]....
        /*0be8*/ 	.word	0x00014c90


	//   ....[157]....
        /*0bec*/ 	.word	0x00014cb0


	//   ....[158]....
        /*0bf0*/ 	.word	0x00014cf0


	//   ....[159]....
        /*0bf4*/ 	.word	0x00014d10


	//   ....[160]....
        /*0bf8*/ 	.word	0x00014d50


	//   ....[161]....
        /*0bfc*/ 	.word	0x00014d70


	//   ....[162]....
        /*0c00*/ 	.word	0x00014db0


	//   ....[163]....
        /*0c04*/ 	.word	0x00014dd0


	//   ....[164]....
        /*0c08*/ 	.word	0x00014e10


	//   ....[165]....
        /*0c0c*/ 	.word	0x00014e30


	//   ....[166]....
        /*0c10*/ 	.word	0x00014e70


	//   ....[167]....
        /*0c14*/ 	.word	0x00014e90


	//   ....[168]....
        /*0c18*/ 	.word	0x00014ea0


	//   ....[169]....
        /*0c1c*/ 	.word	0x00015210


	//   ....[170]....
        /*0c20*/ 	.word	0x00015240


	//   ....[171]....
        /*0c24*/ 	.word	0x00015280


	//   ....[172]....
        /*0c28*/ 	.word	0x000152b0


	//   ....[173]....
        /*0c2c*/ 	.word	0x000152e0


	//   ....[174]....
        /*0c30*/ 	.word	0x00015310


	//   ....[175]....
        /*0c34*/ 	.word	0x00015340


	//   ....[176]....
        /*0c38*/ 	.word	0x00015370


	//   ....[177]....
        /*0c3c*/ 	.word	0x000154f0


	//   ....[178]....
        /*0c40*/ 	.word	0x00015520


	//   ....[179]....
        /*0c44*/ 	.word	0x00015550


	//   ....[180]....
        /*0c48*/ 	.word	0x00015580


	//   ....[181]....
        /*0c4c*/ 	.word	0x000155b0


	//   ....[182]....
        /*0c50*/ 	.word	0x000155e0


	//   ....[183]....
        /*0c54*/ 	.word	0x000156a0


	//   ....[184]....
        /*0c58*/ 	.word	0x000156c0


	//   ....[185]....
        /*0c5c*/ 	.word	0x00015730


	//   ....[186]....
        /*0c60*/ 	.word	0x00015ba0


	//   ....[187]....
        /*0c64*/ 	.word	0x00015ec0


	//   ....[188]....
        /*0c68*/ 	.word	0x00015f50


	//   ....[189]....
        /*0c6c*/ 	.word	0x00015fe0


	//   ....[190]....
        /*0c70*/ 	.word	0x00016070


	//   ....[191]....
        /*0c74*/ 	.word	0x00016150


	//   ....[192]....
        /*0c78*/ 	.word	0x000161e0


	//   ....[193]....
        /*0c7c*/ 	.word	0x00016280


	//   ....[194]....
        /*0c80*/ 	.word	0x00016310


	//   ....[195]....
        /*0c84*/ 	.word	0x00016400


	//   ....[196]....
        /*0c88*/ 	.word	0x00016490


	//   ....[197]....
        /*0c8c*/ 	.word	0x00016530


	//   ....[198]....
        /*0c90*/ 	.word	0x000165c0


	//   ....[199]....
        /*0c94*/ 	.word	0x00016700


	//   ....[200]....
        /*0c98*/ 	.word	0x000167b0


	//   ....[201]....
        /*0c9c*/ 	.word	0x00016840


	//   ....[202]....
        /*0ca0*/ 	.word	0x00016890


	//   ....[203]....
        /*0ca4*/ 	.word	0x000168e0


	//   ....[204]....
        /*0ca8*/ 	.word	0x000169c0


	//   ....[205]....
        /*0cac*/ 	.word	0x00016a50


	//   ....[206]....
        /*0cb0*/ 	.word	0x00016aa0


	//   ....[207]....
        /*0cb4*/ 	.word	0x00016af0


	//   ....[208]....
        /*0cb8*/ 	.word	0x00016d20


	//   ....[209]....
        /*0cbc*/ 	.word	0x00016dc0


	//   ....[210]....
        /*0cc0*/ 	.word	0x00016e20


	//   ....[211]....
        /*0cc4*/ 	.word	0x00016e90


	//   ....[212]....
        /*0cc8*/ 	.word	0x00016ef0


	//   ....[213]....
        /*0ccc*/ 	.word	0x00016f60


	//   ....[214]....
        /*0cd0*/ 	.word	0x00017020


	//   ....[215]....
        /*0cd4*/ 	.word	0x00017080


	//   ....[216]....
        /*0cd8*/ 	.word	0x00017140


	//   ....[217]....
        /*0cdc*/ 	.word	0x00017420


	//   ....[218]....
        /*0ce0*/ 	.word	0x00017510


	//   ....[219]....
        /*0ce4*/ 	.word	0x000175b0


	//   ....[220]....
        /*0ce8*/ 	.word	0x00017610


	//   ....[221]....
        /*0cec*/ 	.word	0x00017700


	//   ....[222]....
        /*0cf0*/ 	.word	0x00017770


	//   ....[223]....
        /*0cf4*/ 	.word	0x00017860


	//   ....[224]....
        /*0cf8*/ 	.word	0x000178d0


	//   ....[225]....
        /*0cfc*/ 	.word	0x000179c0


	//   ....[226]....
        /*0d00*/ 	.word	0x00017a30


	//   ....[227]....
        /*0d04*/ 	.word	0x00017b20


	//   ....[228]....
        /*0d08*/ 	.word	0x00017b90


	//   ....[229]....
        /*0d0c*/ 	.word	0x00017c80


	//   ....[230]....
        /*0d10*/ 	.word	0x00017cf0


	//   ....[231]....
        /*0d14*/ 	.word	0x00017de0


	//   ....[232]....
        /*0d18*/ 	.word	0x00017e50


	//   ....[233]....
        /*0d1c*/ 	.word	0x00017f30


	//   ....[234]....
        /*0d20*/ 	.word	0x00018010


	//   ....[235]....
        /*0d24*/ 	.word	0x00018060


	//   ....[236]....
        /*0d28*/ 	.word	0x000180c0


	//   ....[237]....
        /*0d2c*/ 	.word	0x000181b0


	//   ....[238]....
        /*0d30*/ 	.word	0x00018210


	//   ....[239]....
        /*0d34*/ 	.word	0x00018310


	//   ....[240]....
        /*0d38*/ 	.word	0x00018370


	//   ....[241]....
        /*0d3c*/ 	.word	0x00018470


	//   ....[242]....
        /*0d40*/ 	.word	0x000184d0


	//   ....[243]....
        /*0d44*/ 	.word	0x000185d0


	//   ....[244]....
        /*0d48*/ 	.word	0x00018630


	//   ....[245]....
        /*0d4c*/ 	.word	0x00018730


	//   ....[246]....
        /*0d50*/ 	.word	0x00018790


	//   ....[247]....
        /*0d54*/ 	.word	0x00018890


	//   ....[248]....
        /*0d58*/ 	.word	0x000188f0


	//   ....[249]....
        /*0d5c*/ 	.word	0x000189a0


	//   ....[250]....
        /*0d60*/ 	.word	0x00018a50


	//   ....[251]....
        /*0d64*/ 	.word	0x00018b40


	//   ....[252]....
        /*0d68*/ 	.word	0x00018ba0


	//   ....[253]....
        /*0d6c*/ 	.word	0x00018c80


	//   ....[254]....
        /*0d70*/ 	.word	0x00018ce0


	//   ....[255]....
        /*0d74*/ 	.word	0x00018db0


	//   ....[0]....
        /*0d78*/ 	.word	0x00018e10


	//   ....[1]....
        /*0d7c*/ 	.word	0x00018ed0


	//   ....[2]....
        /*0d80*/ 	.word	0x00019010


	//   ....[3]....
        /*0d84*/ 	.word	0x000190c0


	//   ....[4]....
        /*0d88*/ 	.word	0x00019130


	//   ....[5]....
        /*0d8c*/ 	.word	0x00019200


	//   ....[6]....
        /*0d90*/ 	.word	0x00019260


	//   ....[7]....
        /*0d94*/ 	.word	0x00019310


	//   ....[8]....
        /*0d98*/ 	.word	0x00019370


	//   ....[9]....
        /*0d9c*/ 	.word	0x00019420


	//   ....[10]....
        /*0da0*/ 	.word	0x00019480


	//   ....[11]....
        /*0da4*/ 	.word	0x00019530


	//   ....[12]....
        /*0da8*/ 	.word	0x00019590


	//   ....[13]....
        /*0dac*/ 	.word	0x00019640


	//   ....[14]....
        /*0db0*/ 	.word	0x000196a0


	//   ....[15]....
        /*0db4*/ 	.word	0x00019750


	//   ....[16]....
        /*0db8*/ 	.word	0x000197b0


	//   ....[17]....
        /*0dbc*/ 	.word	0x00019860


	//   ....[18]....
        /*0dc0*/ 	.word	0x00019950


	//   ....[19]....
        /*0dc4*/ 	.word	0x00019a00


	//   ....[20]....
        /*0dc8*/ 	.word	0x00019a60


	//   ....[21]....
        /*0dcc*/ 	.word	0x00019b20


	//   ....[22]....
        /*0dd0*/ 	.word	0x00019b80


	//   ....[23]....
        /*0dd4*/ 	.word	0x00019c40


	//   ....[24]....
        /*0dd8*/ 	.word	0x00019ca0


	//   ....[25]....
        /*0ddc*/ 	.word	0x00019d60


	//   ....[26]....
        /*0de0*/ 	.word	0x00019dc0


	//   ....[27]....
        /*0de4*/ 	.word	0x00019e80


	//   ....[28]....
        /*0de8*/ 	.word	0x00019ee0


	//   ....[29]....
        /*0dec*/ 	.word	0x00019fa0


	//   ....[30]....
        /*0df0*/ 	.word	0x0001a000


	//   ....[31]....
        /*0df4*/ 	.word	0x0001a0c0


	//   ....[32]....
        /*0df8*/ 	.word	0x0001a120


	//   ....[33]....
        /*0dfc*/ 	.word	0x0001a1d0


	//   ....[34]....
        /*0e00*/ 	.word	0x0001a2c0


	//   ....[35]....
        /*0e04*/ 	.word	0x0001a370


	//   ....[36]....
        /*0e08*/ 	.word	0x0001a430


	//   ....[37]....
        /*0e0c*/ 	.word	0x0001a4e0


	//   ....[38]....
        /*0e10*/ 	.word	0x0001a540


	//   ....[39]....
        /*0e14*/ 	.word	0x0001a5f0


	//   ....[40]....
        /*0e18*/ 	.word	0x0001a650


	//   ....[41]....
        /*0e1c*/ 	.word	0x0001a700


	//   ....[42]....
        /*0e20*/ 	.word	0x0001a760


	//   ....[43]....
        /*0e24*/ 	.word	0x0001a810


	//   ....[44]....
        /*0e28*/ 	.word	0x0001a870


	//   ....[45]....
        /*0e2c*/ 	.word	0x0001a920


	//   ....[46]....
        /*0e30*/ 	.word	0x0001a980


	//   ....[47]....
        /*0e34*/ 	.word	0x0001aa30


	//   ....[48]....
        /*0e38*/ 	.word	0x0001aa90


	//   ....[49]....
        /*0e3c*/ 	.word	0x0001ab30


	//   ....[50]....
        /*0e40*/ 	.word	0x0001abc0


	//   ....[51]....
        /*0e44*/ 	.word	0x0001ac60


	//   ....[52]....
        /*0e48*/ 	.word	0x0001ad80


	//   ....[53]....
        /*0e4c*/ 	.word	0x0001adf0


	//   ....[54]....
        /*0e50*/ 	.word	0x0001ae60


	//   ....[55]....
        /*0e54*/ 	.word	0x0001aed0


	//   ....[56]....
        /*0e58*/ 	.word	0x0001af40


	//   ....[57]....
        /*0e5c*/ 	.word	0x0001afc0


	//   ....[58]....
        /*0e60*/ 	.word	0x0001b050


	//   ....[59]....
        /*0e64*/ 	.word	0x0001b0e0


	//   ....[60]....
        /*0e68*/ 	.word	0x0001b150


	//   ....[61]....
        /*0e6c*/ 	.word	0x0001b1c0


	//   ....[62]....
        /*0e70*/ 	.word	0x0001b230


	//   ....[63]....
        /*0e74*/ 	.word	0x0001b2b0


	//   ....[64]....
        /*0e78*/ 	.word	0x0001b320


	//   ....[65]....
        /*0e7c*/ 	.word	0x0001b3c0


	//   ....[66]....
        /*0e80*/ 	.word	0x0001b450


	//   ....[67]....
        /*0e84*/ 	.word	0x0001b570


	//----- nvinfo : EIATTR_REG_RECONFIG
	.align		4
.L_1435:
        /*0e88*/ 	.byte	0x01, 0x54
	.zero		2


	//----- nvinfo : EIATTR_SYSCALL_OFFSETS
	.align		4
        /*0e8c*/ 	.byte	0x04, 0x46
        /*0e8e*/ 	.short	(.L_1437 - .L_1436)


	//   ....[0]....
.L_1436:
        /*0e90*/ 	.word	0x00001850


	//   ....[1]....
        /*0e94*/ 	.word	0x000019a0


	//   ....[2]....
        /*0e98*/ 	.word	0x00005ea0


	//   ....[3]....
        /*0e9c*/ 	.word	0x00006220


	//   ....[4]....
        /*0ea0*/ 	.word	0x000117e0


	//   ....[5]....
        /*0ea4*/ 	.word	0x00011930


	//   ....[6]....
        /*0ea8*/ 	.word	0x00011a20


	//   ....[7]....
        /*0eac*/ 	.word	0x00012a50


	//----- nvinfo : EIATTR_MBARRIER_INSTR_OFFSETS
	.align		4
.L_1437:
        /*0eb0*/ 	.byte	0x04, 0x39
        /*0eb2*/ 	.short	(.L_1439 - .L_1438)


	//   ....[0]....
.L_1438:
        /*0eb4*/ 	.word	0x00000270
        /*0eb8*/ 	.word	0x000000ff
        /*0ebc*/ 	.word	0x00016800
        /*0ec0*/ 	.short	0x0100
        /*0ec2*/ 	.byte	0x08
	.zero		1


	//   ....[1]....
        /*0ec4*/ 	.word	0x00000280
        /*0ec8*/ 	.word	0x000000ff
        /*0ecc*/ 	.word	0x00016820
        /*0ed0*/ 	.short	0x0100
        /*0ed2*/ 	.byte	0x08
	.zero		1


	//   ....[2]....
        /*0ed4*/ 	.word	0x00000370
        /*0ed8*/ 	.word	0x000000ff
        /*0edc*/ 	.word	0x00016830
        /*0ee0*/ 	.short	0x0100
        /*0ee2*/ 	.byte	0x08
	.zero		1


	//   ....[3]....
        /*0ee4*/ 	.word	0x00000380
        /*0ee8*/ 	.word	0x000000ff
        /*0eec*/ 	.word	0x00016840
        /*0ef0*/ 	.short	0x0100
        /*0ef2*/ 	.byte	0x08
	.zero		1


	//   ....[4]....
        /*0ef4*/ 	.word	0x00000390
        /*0ef8*/ 	.word	0x000000ff
        /*0efc*/ 	.word	0x00016838
        /*0f00*/ 	.short	0x0100
        /*0f02*/ 	.byte	0x08
	.zero		1


	//   ....[5]....
        /*0f04*/ 	.word	0x000003a0
        /*0f08*/ 	.word	0x000000ff
        /*0f0c*/ 	.word	0x00016848
        /*0f10*/ 	.short	0x0100
        /*0f12*/ 	.byte	0x08
	.zero		1


	//   ....[6]....
        /*0f14*/ 	.word	0x000004d0
        /*0f18*/ 	.word	0x000000ff
        /*0f1c*/ 	.word	0x00016850
        /*0f20*/ 	.short	0x0100
        /*0f22*/ 	.byte	0x08
	.zero		1


	//   ....[7]....
        /*0f24*/ 	.word	0x000004e0
        /*0f28*/ 	.word	0x000000ff
        /*0f2c*/ 	.word	0x00016860
        /*0f30*/ 	.short	0x0100
        /*0f32*/ 	.byte	0x08
	.zero		1


	//   ....[8]....
        /*0f34*/ 	.word	0x000004f0
        /*0f38*/ 	.word	0x000000ff
        /*0f3c*/ 	.word	0x00016858
        /*0f40*/ 	.short	0x0100
        /*0f42*/ 	.byte	0x08
	.zero		1


	//   ....[9]....
        /*0f44*/ 	.word	0x00000500
        /*0f48*/ 	.word	0x000000ff
        /*0f4c*/ 	.word	0x00016868
        /*0f50*/ 	.short	0x0100
        /*0f52*/ 	.byte	0x08
	.zero		1


	//   ....[10]....
        /*0f54*/ 	.word	0x000005f0
        /*0f58*/ 	.word	0x000000ff
        /*0f5c*/ 	.word	0x00016870
        /*0f60*/ 	.short	0x0100
        /*0f62*/ 	.byte	0x06
	.zero		1


	//   ....[11]....
        /*0f64*/ 	.word	0x00000600
        /*0f68*/ 	.word	0x000000ff
        /*0f6c*/ 	.word	0x00016880
        /*0f70*/ 	.short	0x0100
        /*0f72*/ 	.byte	0x06
	.zero		1


	//   ....[12]....
        /*0f74*/ 	.word	0x00000610
        /*0f78*/ 	.word	0x000000ff
        /*0f7c*/ 	.word	0x00016878
        /*0f80*/ 	.short	0x0100
        /*0f82*/ 	.byte	0x06
	.zero		1


	//   ....[13]....
        /*0f84*/ 	.word	0x00000620
        /*0f88*/ 	.word	0x000000ff
        /*0f8c*/ 	.word	0x00016888
        /*0f90*/ 	.short	0x0100
        /*0f92*/ 	.byte	0x06
	.zero		1


	//   ....[14]....
        /*0f94*/ 	.word	0x00000750
        /*0f98*/ 	.word	0x000000ff
        /*0f9c*/ 	.word	0x00016890
        /*0fa0*/ 	.short	0x0100
        /*0fa2*/ 	.byte	0x08
	.zero		1


	//   ....[15]....
        /*0fa4*/ 	.word	0x00000760
        /*0fa8*/ 	.word	0x000000ff
        /*0fac*/ 	.word	0x000168a0
        /*0fb0*/ 	.short	0x0100
        /*0fb2*/ 	.byte	0x08
	.zero		1


	//   ....[16]....
        /*0fb4*/ 	.word	0x00000770
        /*0fb8*/ 	.word	0x000000ff
        /*0fbc*/ 	.word	0x00016898
        /*0fc0*/ 	.short	0x0100
        /*0fc2*/ 	.byte	0x08
	.zero		1


	//   ....[17]....
        /*0fc4*/ 	.word	0x00000780
        /*0fc8*/ 	.word	0x000000ff
        /*0fcc*/ 	.word	0x000168a8
        /*0fd0*/ 	.short	0x0100
        /*0fd2*/ 	.byte	0x08
	.zero		1


	//   ....[18]....
        /*0fd4*/ 	.word	0x000008b0
        /*0fd8*/ 	.word	0x000000ff
        /*0fdc*/ 	.word	0x000168b0
        /*0fe0*/ 	.short	0x0100
        /*0fe2*/ 	.byte	0x08
	.zero		1


	//   ....[19]....
        /*0fe4*/ 	.word	0x000008c0
        /*0fe8*/ 	.word	0x000000ff
        /*0fec*/ 	.word	0x000168c0
        /*0ff0*/ 	.short	0x0100
        /*0ff2*/ 	.byte	0x08
	.zero		1


	//   ....[20]....
        /*0ff4*/ 	.word	0x000008d0
        /*0ff8*/ 	.word	0x000000ff
        /*0ffc*/ 	.word	0x000168b8
        /*1000*/ 	.short	0x0100
        /*1002*/ 	.byte	0x08
	.zero		1


	//   ....[21]....
        /*1004*/ 	.word	0x000008e0
        /*1008*/ 	.word	0x000000ff
        /*100c*/ 	.word	0x000168c8
        /*1010*/ 	.short	0x0100
        /*1012*/ 	.byte	0x08
	.zero		1


	//   ....[22]....
        /*1014*/ 	.word	0x00002b00
        /*1018*/ 	.word	0x00000047
        /*101c*/ 	.word	0x00016890
        /*1020*/ 	.short	0x010a
        /*1022*/ 	.byte	0x3f
	.zero		1


	//   ....[23]....
        /*1024*/ 	.word	0x00003f70
        /*1028*/ 	.word	0x00000047
        /*102c*/ 	.word	0x00016890
        /*1030*/ 	.short	0x010a
        /*1032*/ 	.byte	0x3f
	.zero		1


	//   ....[24]....
        /*1034*/ 	.word	0x000050c0
        /*1038*/ 	.word	0x00000047
        /*103c*/ 	.word	0x00016890
        /*1040*/ 	.short	0x010a
        /*1042*/ 	.byte	0x3f
	.zero		1


	//   ....[25]....
        /*1044*/ 	.word	0x00005570
        /*1048*/ 	.word	0x00000008
        /*104c*/ 	.word	0x00000000
        /*1050*/ 	.short	0x0101
        /*1052*/ 	.byte	0x3f
	.zero		1


	//   ....[26]....
        /*1054*/ 	.word	0x000055b0
        /*1058*/ 	.word	0x00000047
        /*105c*/ 	.word	0x000168b0
        /*1060*/ 	.short	0x010a
        /*1062*/ 	.byte	0x3f
	.zero		1


	//   ....[27]....
        /*1064*/ 	.word	0x000059e0
        /*1068*/ 	.word	0x00000047
        /*106c*/ 	.word	0x00000000
        /*1070*/ 	.short	0x0101
        /*1072*/ 	.byte	0x3f
	.zero		1


	//   ....[28]....
        /*1074*/ 	.word	0x00005f40
        /*1078*/ 	.word	0x00000012
        /*107c*/ 	.word	0x00016800
        /*1080*/ 	.short	0x010a
        /*1082*/ 	.byte	0x3f
	.zero		1


	//   ....[29]....
        /*1084*/ 	.word	0x00005f90
        /*1088*/ 	.word	0x00000012
        /*108c*/ 	.word	0x00016800
        /*1090*/ 	.short	0x010a
        /*1092*/ 	.byte	0x3f
	.zero		1


	//   ....[30]....
        /*1094*/ 	.word	0x00006630
        /*1098*/ 	.word	0x00000012
        /*109c*/ 	.word	0x00016800
        /*10a0*/ 	.short	0x010a
        /*10a2*/ 	.byte	0x3f
	.zero		1


	//   ....[31]....
        /*10a4*/ 	.word	0x00007640
        /*10a8*/ 	.word	0x00000012
        /*10ac*/ 	.word	0x00016800
        /*10b0*/ 	.short	0x010a
        /*10b2*/ 	.byte	0x3f
	.zero		1


	//   ....[32]....
        /*10b4*/ 	.word	0x00008400
        /*10b8*/ 	.word	0x00000000
        /*10bc*/ 	.word	0x00016830
        /*10c0*/ 	.short	0x010a
        /*10c2*/ 	.byte	0x3f
	.zero		1


	//   ....[33]....
        /*10c4*/ 	.word	0x000084b0
        /*10c8*/ 	.word	0x00000000
        /*10cc*/ 	.word	0x00016830
        /*10d0*/ 	.short	0x010a
        /*10d2*/ 	.byte	0x3f
	.zero		1


	//   ....[34]....
        /*10d4*/ 	.word	0x0000a2a0
        /*10d8*/ 	.word	0x00000000
        /*10dc*/ 	.word	0x00000000
        /*10e0*/ 	.short	0x0101
        /*10e2*/ 	.byte	0x3f
	.zero		1


	//   ....[35]....
        /*10e4*/ 	.word	0x0000ad80
        /*10e8*/ 	.word	0x00000005
        /*10ec*/ 	.word	0x00016830
        /*10f0*/ 	.short	0x010a
        /*10f2*/ 	.byte	0x3f
	.zero		1


	//   ....[36]....
        /*10f4*/ 	.word	0x0000add0
        /*10f8*/ 	.word	0x00000005
        /*10fc*/ 	.word	0x00016830
        /*1100*/ 	.short	0x010a
        /*1102*/ 	.byte	0x3f
	.zero		1


	//   ....[37]....
        /*1104*/ 	.word	0x0000b120
        /*1108*/ 	.word	0x00000005
        /*110c*/ 	.word	0x00016850
        /*1110*/ 	.short	0x010a
        /*1112*/ 	.byte	0x3f
	.zero		1


	//   ....[38]....
        /*1114*/ 	.word	0x0000b160
        /*1118*/ 	.word	0x00000005
        /*111c*/ 	.word	0x00016850
        /*1120*/ 	.short	0x010a
        /*1122*/ 	.byte	0x3f
	.zero		1


	//   ....[39]....
        /*1124*/ 	.word	0x0000b790
        /*1128*/ 	.word	0x0000001f
        /*112c*/ 	.word	0x00000000
        /*1130*/ 	.short	0x0101
        /*1132*/ 	.byte	0x3f
	.zero		1


	//   ....[40]....
        /*1134*/ 	.word	0x0000d010
        /*1138*/ 	.word	0x0000000b
        /*113c*/ 	.word	0x00000000
        /*1140*/ 	.short	0x0101
        /*1142*/ 	.byte	0x3f
	.zero		1


	//   ....[41]....
        /*1144*/ 	.word	0x0000d460
        /*1148*/ 	.word	0x0000000b
        /*114c*/ 	.word	0x00016850
        /*1150*/ 	.short	0x010a
        /*1152*/ 	.byte	0x3f
	.zero		1


	//   ....[42]....
        /*1154*/ 	.word	0x0000d4d0
        /*1158*/ 	.word	0x0000000b
        /*115c*/ 	.word	0x00016850
        /*1160*/ 	.short	0x010a
        /*1162*/ 	.byte	0x3f
	.zero		1


	//   ....[43]....
        /*1164*/ 	.word	0x0000dad0
        /*1168*/ 	.word	0x00000004
        /*116c*/ 	.word	0x00000000
        /*1170*/ 	.short	0x0101
        /*1172*/ 	.byte	0x3f
	.zero		1


	//   ....[44]....
        /*1174*/ 	.word	0x0000ebe0
        /*1178*/ 	.word	0x00000000
        /*117c*/ 	.word	0x00000000
        /*1180*/ 	.short	0x0101
        /*1182*/ 	.byte	0x3f
	.zero		1


	//   ....[45]....
        /*1184*/ 	.word	0x00010a10
        /*1188*/ 	.word	0x00000016
        /*118c*/ 	.word	0x00016820
        /*1190*/ 	.short	0x010a
        /*1192*/ 	.byte	0x3f
	.zero		1


	//   ....[46]....
        /*1194*/ 	.word	0x00010ac0
        /*1198*/ 	.word	0x00000005
        /*119c*/ 	.word	0x000168a0
        /*11a0*/ 	.short	0x010a
        /*11a2*/ 	.byte	0x3f
	.zero		1


	//   ....[47]....
        /*11a4*/ 	.word	0x00010d00
        /*11a8*/ 	.word	0x00000005
        /*11ac*/ 	.word	0x000168c0
        /*11b0*/ 	.short	0x010a
        /*11b2*/ 	.byte	0x3f
	.zero		1


	//   ....[48]....
        /*11b4*/ 	.word	0x00011060
        /*11b8*/ 	.word	0x00000005
        /*11bc*/ 	.word	0x000168a0
        /*11c0*/ 	.short	0x010a
        /*11c2*/ 	.byte	0x3f
	.zero		1


	//   ....[49]....
        /*11c4*/ 	.word	0x00011280
        /*11c8*/ 	.word	0x00000005
        /*11cc*/ 	.word	0x000168c0
        /*11d0*/ 	.short	0x010a
        /*11d2*/ 	.byte	0x3f
	.zero		1


	//   ....[50]....
        /*11d4*/ 	.word	0x00011f30
        /*11d8*/ 	.word	0x00000003
        /*11dc*/ 	.word	0x00016840
        /*11e0*/ 	.short	0x010a
        /*11e2*/ 	.byte	0x3f
	.zero		1


	//   ....[51]....
        /*11e4*/ 	.word	0x00012710
        /*11e8*/ 	.word	0x00000003
        /*11ec*/ 	.word	0x00016830
        /*11f0*/ 	.short	0x0107
        /*11f2*/ 	.byte	0x3f
	.zero		1


	//   ....[52]....
        /*11f4*/ 	.word	0x000127e0
        /*11f8*/ 	.word	0x00000003
        /*11fc*/ 	.word	0x00016830
        /*1200*/ 	.short	0x0101
        /*1202*/ 	.byte	0x3f
	.zero		1


	//   ....[53]....
        /*1204*/ 	.word	0x00013690
        /*1208*/ 	.word	0x00000016
        /*120c*/ 	.word	0x00016800
        /*1210*/ 	.short	0x0107
        /*1212*/ 	.byte	0x3f
	.zero		1


	//   ....[54]....
        /*1214*/ 	.word	0x00013780
        /*1218*/ 	.word	0x00000016
        /*121c*/ 	.word	0x00016800
        /*1220*/ 	.short	0x0101
        /*1222*/ 	.byte	0x3f
	.zero		1


	//   ....[55]....
        /*1224*/ 	.word	0x000137a0
        /*1228*/ 	.word	0x00000016
        /*122c*/ 	.word	0x00016820
        /*1230*/ 	.short	0x010a
        /*1232*/ 	.byte	0x3f
	.zero		1


	//   ....[56]....
        /*1234*/ 	.word	0x00013b70
        /*1238*/ 	.word	0x00000005
        /*123c*/ 	.word	0x00016840
        /*1240*/ 	.short	0x010a
        /*1242*/ 	.byte	0x3f
	.zero		1


	//   ....[57]....
        /*1244*/ 	.word	0x000140d0
        /*1248*/ 	.word	0x00000005
        /*124c*/ 	.word	0x00016830
        /*1250*/ 	.short	0x0107
        /*1252*/ 	.byte	0x3f
	.zero		1


	//   ....[58]....
        /*1254*/ 	.word	0x00014190
        /*1258*/ 	.word	0x00000005
        /*125c*/ 	.word	0x00016830
        /*1260*/ 	.short	0x0101
        /*1262*/ 	.byte	0x3f
	.zero		1


	//   ....[59]....
        /*1264*/ 	.word	0x000141f0
        /*1268*/ 	.word	0x00000005
        /*126c*/ 	.word	0x00016860
        /*1270*/ 	.short	0x010a
        /*1272*/ 	.byte	0x3f
	.zero		1


	//   ....[60]....
        /*1274*/ 	.word	0x000146d0
        /*1278*/ 	.word	0x00000005
        /*127c*/ 	.word	0x00016850
        /*1280*/ 	.short	0x0107
        /*1282*/ 	.byte	0x3f
	.zero		1


	//   ....[61]....
        /*1284*/ 	.word	0x00014890
        /*1288*/ 	.word	0x00000005
        /*128c*/ 	.word	0x00016850
        /*1290*/ 	.short	0x0101
        /*1292*/ 	.byte	0x3f
	.zero		1


	//   ....[62]....
        /*1294*/ 	.word	0x00014a90
        /*1298*/ 	.word	0x00000000
        /*129c*/ 	.word	0x00016860
        /*12a0*/ 	.short	0x010a
        /*12a2*/ 	.byte	0x3f
	.zero		1


	//   ....[63]....
        /*12a4*/ 	.word	0x00014f50
        /*12a8*/ 	.word	0x00000000
        /*12ac*/ 	.word	0x00016850
        /*12b0*/ 	.short	0x0107
        /*12b2*/ 	.byte	0x3f
	.zero		1


	//   ....[64]....
        /*12b4*/ 	.word	0x00015010
        /*12b8*/ 	.word	0x00000000
        /*12bc*/ 	.word	0x00016850
        /*12c0*/ 	.short	0x0101
        /*12c2*/ 	.byte	0x3f
	.zero		1


	//   ....[65]....
        /*12c4*/ 	.word	0x00015b20
        /*12c8*/ 	.word	0x00000004
        /*12cc*/ 	.word	0x00016820
        /*12d0*/ 	.short	0x010a
        /*12d2*/ 	.byte	0x3f
	.zero		1


	//   ....[66]....
        /*12d4*/ 	.word	0x00015c90
        /*12d8*/ 	.word	0x00000005
        /*12dc*/ 	.word	0x00016840
        /*12e0*/ 	.short	0x010a
        /*12e2*/ 	.byte	0x3f
	.zero		1


	//   ....[67]....
        /*12e4*/ 	.word	0x00015d30
        /*12e8*/ 	.word	0x00000019
        /*12ec*/ 	.word	0x00016840
        /*12f0*/ 	.short	0x010a
        /*12f2*/ 	.byte	0x3f
	.zero		1


	//   ....[68]....
        /*12f4*/ 	.word	0x00015d70
        /*12f8*/ 	.word	0x00000005
        /*12fc*/ 	.word	0x00016860
        /*1300*/ 	.short	0x010a
        /*1302*/ 	.byte	0x3f
	.zero		1


	//   ....[69]....
        /*1304*/ 	.word	0x00015db0
        /*1308*/ 	.word	0x00000019
        /*130c*/ 	.word	0x00016860
        /*1310*/ 	.short	0x010a
        /*1312*/ 	.byte	0x3f
	.zero		1


	//   ....[70]....
        /*1314*/ 	.word	0x00015e10
        /*1318*/ 	.word	0x00000047
        /*131c*/ 	.word	0x00016890
        /*1320*/ 	.short	0x010a
        /*1322*/ 	.byte	0x3f
	.zero		1


	//   ....[71]....
        /*1324*/ 	.word	0x000160a0
        /*1328*/ 	.word	0x00000047
        /*132c*/ 	.word	0x00016890
        /*1330*/ 	.short	0x010a
        /*1332*/ 	.byte	0x3f
	.zero		1


	//   ....[72]....
        /*1334*/ 	.word	0x00016350
        /*1338*/ 	.word	0x00000047
        /*133c*/ 	.word	0x00016890
        /*1340*/ 	.short	0x010a
        /*1342*/ 	.byte	0x3f
	.zero		1


	//   ....[73]....
        /*1344*/ 	.word	0x00016600
        /*1348*/ 	.word	0x00000047
        /*134c*/ 	.word	0x000168b0
        /*1350*/ 	.short	0x010a
        /*1352*/ 	.byte	0x3f
	.zero		1


	//   ....[74]....
        /*1354*/ 	.word	0x00016910
        /*1358*/ 	.word	0x00000012
        /*135c*/ 	.word	0x00016800
        /*1360*/ 	.short	0x010a
        /*1362*/ 	.byte	0x3f
	.zero		1


	//   ....[75]....
        /*1364*/ 	.word	0x00016b20
        /*1368*/ 	.word	0x00000012
        /*136c*/ 	.word	0x00016800
        /*1370*/ 	.short	0x010a
        /*1372*/ 	.byte	0x3f
	.zero		1


	//   ....[76]....
        /*1374*/ 	.word	0x00016b70
        /*1378*/ 	.word	0x00000000
        /*137c*/ 	.word	0x00016830
        /*1380*/ 	.short	0x010a
        /*1382*/ 	.byte	0x3f
	.zero		1


	//   ....[77]....
        /*1384*/ 	.word	0x00016bc0
        /*1388*/ 	.word	0x00000005
        /*138c*/ 	.word	0x00016830
        /*1390*/ 	.short	0x010a
        /*1392*/ 	.byte	0x3f
	.zero		1


	//   ....[78]....
        /*1394*/ 	.word	0x00016c10
        /*1398*/ 	.word	0x00000005
        /*139c*/ 	.word	0x00016850
        /*13a0*/ 	.short	0x010a
        /*13a2*/ 	.byte	0x3f
	.zero		1


	//   ....[79]....
        /*13a4*/ 	.word	0x00016c60
        /*13a8*/ 	.word	0x0000000b
        /*13ac*/ 	.word	0x00016850
        /*13b0*/ 	.short	0x010a
        /*13b2*/ 	.byte	0x3f
	.zero		1


	//   ....[80]....
        /*13b4*/ 	.word	0x00017200
        /*13b8*/ 	.word	0x00000016
        /*13bc*/ 	.word	0x00016820
        /*13c0*/ 	.short	0x010a
        /*13c2*/ 	.byte	0x3f
	.zero		1


	//   ....[81]....
        /*13c4*/ 	.word	0x00017250
        /*13c8*/ 	.word	0x00000005
        /*13cc*/ 	.word	0x000168a0
        /*13d0*/ 	.short	0x010a
        /*13d2*/ 	.byte	0x3f
	.zero		1


	//   ....[82]....
        /*13d4*/ 	.word	0x000172a0
        /*13d8*/ 	.word	0x00000005
        /*13dc*/ 	.word	0x000168c0
        /*13e0*/ 	.short	0x010a
        /*13e2*/ 	.byte	0x3f
	.zero		1


	//   ....[83]....
        /*13e4*/ 	.word	0x000172f0
        /*13e8*/ 	.word	0x00000005
        /*13ec*/ 	.word	0x000168a0
        /*13f0*/ 	.short	0x010a
        /*13f2*/ 	.byte	0x3f
	.zero		1


	//   ....[84]....
        /*13f4*/ 	.word	0x00017340
        /*13f8*/ 	.word	0x00000005
        /*13fc*/ 	.word	0x000168c0
        /*1400*/ 	.short	0x010a
        /*1402*/ 	.byte	0x3f
	.zero		1


	//   ....[85]....
        /*1404*/ 	.word	0x00017460
        /*1408*/ 	.word	0x00000003
        /*140c*/ 	.word	0x00016840
        /*1410*/ 	.short	0x010a
        /*1412*/ 	.byte	0x3f
	.zero		1


	//   ....[86]....
        /*1414*/ 	.word	0x00018f10
        /*1418*/ 	.word	0x00000016
        /*141c*/ 	.word	0x00016820
        /*1420*/ 	.short	0x010a
        /*1422*/ 	.byte	0x3f
	.zero		1


	//   ....[87]....
        /*1424*/ 	.word	0x00018f60
        /*1428*/ 	.word	0x00000005
        /*142c*/ 	.word	0x00016840
        /*1430*/ 	.short	0x010a
        /*1432*/ 	.byte	0x3f
	.zero		1


	//   ....[88]....
        /*1434*/ 	.word	0x000198a0
        /*1438*/ 	.word	0x00000005
        /*143c*/ 	.word	0x00016860
        /*1440*/ 	.short	0x010a
        /*1442*/ 	.byte	0x3f
	.zero		1


	//   ....[89]....
        /*1444*/ 	.word	0x0001a210
        /*1448*/ 	.word	0x00000000
        /*144c*/ 	.word	0x00016860
        /*1450*/ 	.short	0x010a
        /*1452*/ 	.byte	0x3f
	.zero		1


	//   ....[90]....
        /*1454*/ 	.word	0x0001b490
        /*1458*/ 	.word	0x00000004
        /*145c*/ 	.word	0x00016820
        /*1460*/ 	.short	0x010a
        /*1462*/ 	.byte	0x3f
	.zero		1


	//   ....[91]....
        /*1464*/ 	.word	0x0001b630
        /*1468*/ 	.word	0x00000005
        /*146c*/ 	.word	0x00016840
        /*1470*/ 	.short	0x010a
        /*1472*/ 	.byte	0x3f
	.zero		1


	//   ....[92]....
        /*1474*/ 	.word	0x0001b680
        /*1478*/ 	.word	0x00000019
        /*147c*/ 	.word	0x00016840
        /*1480*/ 	.short	0x010a
        /*1482*/ 	.byte	0x3f
	.zero		1


	//   ....[93]....
        /*1484*/ 	.word	0x0001b6d0
        /*1488*/ 	.word	0x00000005
        /*148c*/ 	.word	0x00016860
        /*1490*/ 	.short	0x010a
        /*1492*/ 	.byte	0x3f
	.zero		1


	//----- nvinfo : EIATTR_NUM_MBARRIERS
	.align		4
.L_1439:
        /*1494*/ 	.byte	0x03, 0x38
        /*1496*/ 	.short	0x0016


	//----- nvinfo : EIATTR_EXIT_INSTR_OFFSETS
	.align		4
        /*1498*/ 	.byte	0x04, 0x1c
        /*149a*/ 	.short	(.L_1441 - .L_1440)


	//   ....[0]....
.L_1440:
        /*149c*/ 	.word	0x00015e00


	//----- nvinfo : EIATTR_MAX_THREADS
	.align		4
.L_1441:
        /*14a0*/ 	.byte	0x04, 0x05
        /*14a2*/ 	.short	(.L_1443 - .L_1442)
.L_1442:
        /*14a4*/ 	.word	0x00000200
        /*14a8*/ 	.word	0x00000001
        /*14ac*/ 	.word	0x00000001


	//----- nvinfo : EIATTR_CRS_STACK_SIZE
	.align		4
.L_1443:
        /*14b0*/ 	.byte	0x04, 0x1e
        /*14b2*/ 	.short	(.L_1445 - .L_1444)
.L_1444:
        /*14b4*/ 	.word	0x00000000


	//----- nvinfo : EIATTR_CBANK_PARAM_SIZE
	.align		4
.L_1445:
        /*14b8*/ 	.byte	0x03, 0x19
        /*14ba*/ 	.short	0x0af0


	//----- nvinfo : EIATTR_PARAM_CBANK
	.align		4
        /*14bc*/ 	.byte	0x04, 0x0a
        /*14be*/ 	.short	(.L_1447 - .L_1446)
	.align		4
.L_1446:
        /*14c0*/ 	.word	index@(.nv.constant0._ZN7cutlass13device_kernelIN5flash11enable_sm90INS1_16FlashAttnFwdSm90INS1_25CollectiveMainloopFwdSm90ILi2EN4cute5tupleIJNS5_1CILi1EEES8_S8_EEENS6_IJNS7_ILi192EEENS7_ILi128EEENS7_ILi64EEEEEELi64ENS_10bfloat16_tEfNS_4arch4Sm90ELb0ELb0ELb1ELb1ELb1ELb1ELb0ELb1ELb1ELb1ELb0ELb0EEENS1_21CollectiveEpilogueFwdINS6_IJSA_SC_SB_EEES9_SE_SG_Li384ELb1ELb1ELb0ELb0EEENS1_36VarlenDynamicPersistentTileSchedulerILi192ELi128ELi384ELi128ELb0ELb1ELb1ELb0ELb1ELb1EEEEEEEEEvNT_6ParamsE)
        /*14c4*/ 	.short	0x0210
        /*14c6*/ 	.short	0x0af0


	//----- nvinfo : EIATTR_SW_WAR
	.align		4
.L_1447:
        /*14c8*/ 	.byte	0x04, 0x36
        /*14ca*/ 	.short	(.L_1449 - .L_1448)
.L_1448:
        /*14cc*/ 	.word	0x00000008
.L_1449:


//--------------------- .nv.info._ZN7cutlass13device_kernelIN5flash11enable_sm90INS1_16FlashAttnFwdSm90INS1_25CollectiveMainloopFwdSm90ILi2EN4cute5tupleIJNS5_1CILi1EEES8_S8_EEENS6_IJNS7_ILi192EEENS7_ILi128EEENS7_ILi64EEEEEELi64ENS_10bfloat16_tEfNS_4arch4Sm90ELb0ELb1ELb1ELb0ELb1ELb0ELb0ELb1ELb1ELb1ELb0ELb0EEENS1_21CollectiveEpilogueFwdINS6_IJSA_SC_SB_EEES9_SE_SG_Li384ELb0ELb1ELb0ELb0EEENS1_30DynamicPersistentTileSchedulerILi384ELi128ELb0ELb1ELb1EEEEEEEEEvNT_6ParamsE --------------------------
	.section	.nv.info._ZN7cutlass13device_kernelIN5flash11enable_sm90INS1_16FlashAttnFwdSm90INS1_25CollectiveMainloopFwdSm90ILi2EN4cute5tupleIJNS5_1CILi1EEES8_S8_EEENS6_IJNS7_ILi192EEENS7_ILi128EEENS7_ILi64EEEEEELi64ENS_10bfloat16_tEfNS_4arch4Sm90ELb0ELb1ELb1ELb0ELb1ELb0ELb0ELb1ELb1ELb1ELb0ELb0EEENS1_21CollectiveEpilogueFwdINS6_IJSA_SC_SB_EEES9_SE_SG_Li384ELb0ELb1ELb0ELb0EEENS1_30DynamicPersistentTileSchedulerILi384ELi128ELb0ELb1ELb1EEEEEEEEEvNT_6ParamsE,"",@"SHT_CUDA_INFO"
	.sectionflags	@""
	.align	4


	//----- nvinfo : EIATTR_CUDA_API_VERSION
	.align		4
        /*0000*/ 	.byte	0x04, 0x37
        /*0002*/ 	.short	(.L_1451 - .L_1450)
.L_1450:
        /*0004*/ 	.word	0x00000082


	//----- nvinfo : EIATTR_KPARAM_INFO
	.align		4
.L_1451:
        /*0008*/ 	.byte	0x04, 0x17
        /*000a*/ 	.short	(.L_1453 - .L_1452)
.L_1452:
        /*000c*/ 	.word	0x00000000
        /*0010*/ 	.short	0x0000
        /*0012*/ 	.short	0x0070
        /*0014*/ 	.byte	0x00, 0xf0, 0x01, 0x2a


	//----- nvinfo : EIATTR_SPARSE_MMA_MASK
	.align		4
.L_1453:
        /*0018*/ 	.byte	0x03, 0x50
        /*001a*/ 	.short	0x0000


	//----- nvinfo : EIATTR_MAXREG_COUNT
	.align		4
        /*001c*/ 	.byte	0x03, 0x1b
        /*001e*/ 	.short	0x0080


	//----- nvinfo : EIATTR_NUM_BARRIERS
	.align		4
        /*0020*/ 	.byte	0x02, 0x4c
        /*0022*/ 	.byte	0x10
	.zero		1


	//----- nvinfo : EIATTR_EXTERNS
	.align		4
        /*0024*/ 	.byte	0x04, 0x0f
        /*0026*/ 	.short	(.L_1455 - .L_1454)


	//   ....[0]....
	.align		4
.L_1454:
        /*0028*/ 	.word	index@(__assertfail)


	//----- nvinfo : EIATTR_ANNOTATIONS
	.align		4
.L_1455:
        /*002c*/ 	.byte	0x04, 0x55
        /*002e*/ 	.short	(.L_1457 - .L_1456)


	//   ....[0]....
.L_1456:
        /* <DEDUP_REMOVED lines=11> */


	//----- nvinfo : EIATTR_MERCURY_ISA_VERSION
	.align		4
.L_1457:
        /*00c8*/ 	.byte	0x03, 0x5f
        /*00ca*/ 	.short	0x0101


	//----- nvinfo : EIATTR_INT_WARP_WIDE_INSTR_OFFSETS
	.align		4
        /*00cc*/ 	.byte	0x04, 0x31
        /*00ce*/ 	.short	(.L_1459 - .L_1458)


	//   ....[0]....
.L_1458:
        /*00d0*/ 	.word	0x000000c0


	//   ....[1]....
        /*00d4*/ 	.word	0x000000d0


	//   ....[2]....
        /*00d8*/ 	.word	0x00000170


	//   ....[3]....
        /*00dc*/ 	.word	0x00010fe0


	//   ....[4]....
        /*00e0*/ 	.word	0x00011070


	//   ....[5]....
        /*00e4*/ 	.word	0x00014100


	//   ....[6]....
        /*00e8*/ 	.word	0x00014190


	//----- nvinfo : EIATTR_COOP_GROUP_MASK_REGIDS
	.align		4
.L_1459:
        /*00ec*/ 	.byte	0x04, 0x29
        /*00ee*/ 	.short	(.L_1461 - .L_1460)


	//   ....[0]....
.L_1460:
        /*00f0*/ 	.word	0xffffffff


	//   ....[1]....
        /*00f4*/ 	.word	0xffffffff


	//   ....[2]....
        /*00f8*/ 	.word	0xffffffff


	//   ....[3]....
        /*00fc*/ 	.word	0xffffffff


	//   ....[4]....
        /*0100*/ 	.word	0xffffffff


	//   ....[5]....
        /*0104*/ 	.word	0xffffffff


	//   ....[6]....
        /*0108*/ 	.word	0xffffffff


	//   ....[7]....
        /*010c*/ 	.word	0xffffffff


	//   ....[8]....
        /*0110*/ 	.word	0xffffffff


	//   ....[9]....
        /*0114*/ 	.word	0xffffffff


	//   ....[10]....
        /*0118*/ 	.word	0xffffffff


	//   ....[11]....
        /*011c*/ 	.word	0xffffffff


	//   ....[12]....
        /*0120*/ 	.word	0xffffffff


	//   ....[13]....
        /*0124*/ 	.word	0xffffffff


	//   ....[14]....
        /*0128*/ 	.word	0xffffffff


	//   ....[15]....
        /*012c*/ 	.word	0xffffffff


	//   ....[16]....
        /*0130*/ 	.word	0xffffffff


	//   ....[17]....
        /*0134*/ 	.word	0xffffffff


	//   ....[18]....
        /*0138*/ 	.word	0xffffffff


	//   ....[19]....
        /*013c*/ 	.word	0xffffffff


	//   ....[20]....
        /*0140*/ 	.word	0xffffffff


	//   ....[21]....
        /*0144*/ 	.word	0xffffffff


	//   ....[22]....
        /*0148*/ 	.word	0xffffffff


	//   ....[23]....
        /*014c*/ 	.word	0xffffffff


	//   ....[24]....
        /*0150*/ 	.word	0xffffffff


	//   ....[25]....
        /*0154*/ 	.word	0xffffffff


	//   ....[26]....
        /*0158*/ 	.word	0xffffffff


	//   ....[27]....
        /*015c*/ 	.word	0xffffffff


	//   ....[28]....
        /*0160*/ 	.word	0xffffffff


	//   ....[29]....
        /*0164*/ 	.word	0xffffffff


	//   ....[30]....
        /*0168*/ 	.word	0xffffffff


	//   ....[31]....
        /*016c*/ 	.word	0xffffffff


	//   ....[32]....
        /*0170*/ 	.word	0xffffffff


	//   ....[33]....
        /*0174*/ 	.word	0xffffffff


	//   ....[34]....
        /*0178*/ 	.word	0xffffffff


	//   ....[35]....
        /*017c*/ 	.word	0xffffffff


	//   ....[36]....
        /*0180*/ 	.word	0xffffffff


	//   ....[37]....
        /*0184*/ 	.word	0xffffffff


	//   ....[38]....
        /*0188*/ 	.word	0xffffffff


	//   ....[39]....
        /*018c*/ 	.word	0xffffffff


	//   ....[40]....
        /*0190*/ 	.word	0xffffffff


	//   ....[41]....
        /*0194*/ 	.word	0xffffffff


	//   ....[42]....
        /*0198*/ 	.word	0xffffffff


	//   ....[43]....
        /*019c*/ 	.word	0xffffffff


	//   ....[44]....
        /*01a0*/ 	.word	0xffffffff


	//   ....[45]....
        /*01a4*/ 	.word	0xffffffff


	//   ....[46]....
        /*01a8*/ 	.word	0xffffffff


	//   ....[47]....
        /*01ac*/ 	.word	0xffffffff


	//   ....[48]....
        /*01b0*/ 	.word	0xffffffff


	//   ....[49]....
        /*01b4*/ 	.word	0xffffffff


	//   ....[50]....
        /*01b8*/ 	.word	0xffffffff


	//   ....[51]....
        /*01bc*/ 	.word	0xffffffff


	//   ....[52]....
        /*01c0*/ 	.word	0xffffffff


	//   ....[53]....
        /*01c4*/ 	.word	0xffffffff


	//   ....[54]....
        /*01c8*/ 	.word	0xffffffff


	//   ....[55]....
        /*01cc*/ 	.word	0xffffffff


	//   ....[56]....
        /*01d0*/ 	.word	0xffffffff


	//   ....[57]....
        /*01d4*/ 	.word	0xffffffff


	//   ....[58]....
        /*01d8*/ 	.word	0xffffffff


	//   ....[59]....
        /*01dc*/ 	.word	0xffffffff


	//   ....[60]....
        /*01e0*/ 	.word	0xffffffff


	//   ....[61]....
        /*01e4*/ 	.word	0xffffffff


	//   ....[62]....
        /*01e8*/ 	.word	0xffffffff


	//   ....[63]....
        /*01ec*/ 	.word	0xffffffff


	//   ....[64]....
        /*01f0*/ 	.word	0xffffffff


	//   ....[65]....
        /*01f4*/ 	.word	0xffffffff


	//   ....[66]....
        /*01f8*/ 	.word	0xffffffff


	//   ....[67]....
        /*01fc*/ 	.word	0xffffffff


	//   ....[68]....
        /*0200*/ 	.word	0xffffffff


	//   ....[69]....
        /*0204*/ 	.word	0xffffffff


	//   ....[70]....
        /*0208*/ 	.word	0xffffffff


	//   ....[71]....
        /*020c*/ 	.word	0xffffffff


	//   ....[72]....
        /*0210*/ 	.word	0xffffffff


	//   ....[73]....
        /*0214*/ 	.word	0xffffffff


	//   ....[74]....
        /*0218*/ 	.word	0xffffffff


	//   ....[75]....
        /*021c*/ 	.word	0xffffffff


	//   ....[76]....
        /*0220*/ 	.word	0xffffffff


	//   ....[77]....
        /*0224*/ 	.word	0xffffffff


	//   ....[78]....
        /*0228*/ 	.word	0xffffffff


	//   ....[79]....
        /*022c*/ 	.word	0xffffffff


	//   ....[80]....
        /*0230*/ 	.word	0xffffffff


	//   ....[81]....
        /*0234*/ 	.word	0xffffffff


	//   ....[82]....
        /*0238*/ 	.word	0xffffffff


	//   ....[83]....
        /*023c*/ 	.word	0xffffffff


	//   ....[84]....
        /*0240*/ 	.word	0xffffffff


	//   ....[85]....
        /*0244*/ 	.word	0xffffffff


	//   ....[86]....
        /*0248*/ 	.word	0xffffffff


	//   ....[87]....
        /*024c*/ 	.word	0xffffffff


	//   ....[88]....
        /*0250*/ 	.word	0xffffffff


	//   ....[89]....
        /*0254*/ 	.word	0xffffffff


	//   ....[90]....
        /*0258*/ 	.word	0xffffffff


	//   ....[91]....
        /*025c*/ 	.word	0xffffffff


	//   ....[92]....
        /*0260*/ 	.word	0xffffffff


	//   ....[93]....
        /*0264*/ 	.word	0xffffffff


	//   ....[94]....
        /*0268*/ 	.word	0xffffffff


	//   ....[95]....
        /*026c*/ 	.word	0xffffffff


	//   ....[96]....
        /*0270*/ 	.word	0xffffffff


	//   ....[97]....
        /*0274*/ 	.word	0xffffffff


	//   ....[98]....
        /*0278*/ 	.word	0xffffffff


	//   ....[99]....
        /*027c*/ 	.word	0xffffffff


	//   ....[100]....
        /*0280*/ 	.word	0xffffffff


	//   ....[101]....
        /*0284*/ 	.word	0xffffffff


	//   ....[102]....
        /*0288*/ 	.word	0xffffffff


	//   ....[103]....
        /*028c*/ 	.word	0xffffffff


	//   ....[104]....
        /*0290*/ 	.word	0xffffffff


	//   ....[105]....
        /*0294*/ 	.word	0xffffffff


	//   ....[106]....
        /*0298*/ 	.word	0xffffffff


	//   ....[107]....
        /*029c*/ 	.word	0xffffffff


	//   ....[108]....
        /*02a0*/ 	.word	0xffffffff


	//   ....[109]....
        /*02a4*/ 	.word	0xffffffff


	//   ....[110]....
        /*02a8*/ 	.word	0xffffffff


	//   ....[111]....
        /*02ac*/ 	.word	0xffffffff


	//   ....[112]....
        /*02b0*/ 	.word	0xffffffff


	//   ....[113]....
        /*02b4*/ 	.word	0xffffffff


	//   ....[114]....
        /*02b8*/ 	.word	0xffffffff


	//   ....[115]....
        /*02bc*/ 	.word	0xffffffff


	//   ....[116]....
        /*02c0*/ 	.word	0xffffffff


	//   ....[117]....
        /*02c4*/ 	.word	0xffffffff


	//   ....[118]....
        /*02c8*/ 	.word	0xffffffff


	//   ....[119]....
        /*02cc*/ 	.word	0xffffffff


	//   ....[120]....
        /*02d0*/ 	.word	0xffffffff


	//   ....[121]....
        /*02d4*/ 	.word	0xffffffff


	//   ....[122]....
        /*02d8*/ 	.word	0xffffffff


	//   ....[123]....
        /*02dc*/ 	.word	0xffffffff


	//   ....[124]....
        /*02e0*/ 	.word	0xffffffff


	//   ....[125]....
        /*02e4*/ 	.word	0xffffffff


	//   ....[126]....
        /*02e8*/ 	.word	0xffffffff


	//   ....[127]....
        /*02ec*/ 	.word	0xffffffff


	//   ....[128]....
        /*02f0*/ 	.word	0xffffffff


	//   ....[129]....
        /*02f4*/ 	.word	0xffffffff


	//   ....[130]....
        /*02f8*/ 	.word	0xffffffff


	//   ....[131]....
        /*02fc*/ 	.word	0xffffffff


	//   ....[132]....
        /*0300*/ 	.word	0xffffffff


	//   ....[133]....
        /*0304*/ 	.word	0xffffffff


	//   ....[134]....
        /*0308*/ 	.word	0xffffffff


	//   ....[135]....
        /*030c*/ 	.word	0xffffffff


	//   ....[136]....
        /*0310*/ 	.word	0xffffffff


	//   ....[137]....
        /*0314*/ 	.word	0xffffffff


	//   ....[138]....
        /*0318*/ 	.word	0xffffffff


	//   ....[139]....
        /*031c*/ 	.word	0xffffffff


	//   ....[140]....
        /*0320*/ 	.word	0xffffffff


	//   ....[141]....
        /*0324*/ 	.word	0xffffffff


	//   ....[142]....
        /*0328*/ 	.word	0xffffffff


	//   ....[143]....
        /*032c*/ 	.word	0xffffffff


	//   ....[144]....
        /*0330*/ 	.word	0x0500000f


	//   ....[145]....
        /*0334*/ 	.word	0x0500000f


	//   ....[146]....
        /*0338*/ 	.word	0x0500000f


	//   ....[147]....
        /*033c*/ 	.word	0x0500000f


	//   ....[148]....
        /*0340*/ 	.word	0x0500000f


	//   ....[149]....
        /*0344*/ 	.word	0x0500000f


	//   ....[150]....
        /*0348*/ 	.word	0x0500000f


	//   ....[151]....
        /*034c*/ 	.word	0x0500000f


	//   ....[152]....
        /*0350*/ 	.word	0x0500000f


	//   ....[153]....
        /*0354*/ 	.word	0x0500000f


	//   ....[154]....
        /*0358*/ 	.word	0x0500000f


	//   ....[155]....
        /*035c*/ 	.word	0x0500000f


	//   ....[156]....
        /*0360*/ 	.word	0x0500000f


	//   ....[157]....
        /*0364*/ 	.word	0x0500000f


	//   ....[158]....
        /*0368*/ 	.word	0x0500000f


	//   ....[159]....
        /*036c*/ 	.word	0x0500000f


	//   ....[160]....
        /*0370*/ 	.word	0x0500000f


	//   ....[161]....
        /*0374*/ 	.word	0x0500000f


	//   ....[162]....
        /*0378*/ 	.word	0x0500000f


	//   ....[163]....
        /*037c*/ 	.word	0x0500000f


	//   ....[164]....
        /*0380*/ 	.word	0x0500000f


	//   ....[165]....
        /*0384*/ 	.word	0x0500000f


	//   ....[166]....
        /*0388*/ 	.word	0x0500000f


	//   ....[167]....
        /*038c*/ 	.word	0x0500000f


	//   ....[168]....
        /*0390*/ 	.word	0x0500000f


	//   ....[169]....
        /*0394*/ 	.word	0x0500000f


	//   ....[170]....
        /*0398*/ 	.word	0x0500000f


	//   ....[171]....
        /*039c*/ 	.word	0x0500000f


	//   ....[172]....
        /*03a0*/ 	.word	0x0500000f


	//   ....[173]....
        /*03a4*/ 	.word	0x0500000f


	//   ....[174]....
        /*03a8*/ 	.word	0x0500000f


	//   ....[175]....
        /*03ac*/ 	.word	0x0500000f


	//   ....[176]....
        /*03b0*/ 	.word	0x0500000f


	//   ....[177]....
        /*03b4*/ 	.word	0x0500000f


	//   ....[178]....
        /*03b8*/ 	.word	0x0500000f


	//   ....[179]....
        /*03bc*/ 	.word	0x0500000f


	//   ....[180]....
        /*03c0*/ 	.word	0x0500000f


	//   ....[181]....
        /*03c4*/ 	.word	0x0500000f


	//   ....[182]....
        /*03c8*/ 	.word	0x0500000f


	//   ....[183]....
        /*03cc*/ 	.word	0x0500000f


	//   ....[184]....
        /*03d0*/ 	.word	0x0500000f


	//   ....[185]....
        /*03d4*/ 	.word	0x0500000f


	//   ....[186]....
        /*03d8*/ 	.word	0x0500000f


	//   ....[187]....
        /*03dc*/ 	.word	0x0500000f


	//   ....[188]....
        /*03e0*/ 	.word	0x0500000f


	//   ....[189]....
        /*03e4*/ 	.word	0x0500000f


	//   ....[190]....
        /*03e8*/ 	.word	0x0500000f


	//   ....[191]....
        /*03ec*/ 	.word	0x0500000f


	//   ....[192]....
        /*03f0*/ 	.word	0x0500000f


	//   ....[193]....
        /*03f4*/ 	.word	0x0500000f


	//   ....[194]....
        /*03f8*/ 	.word	0x0500000f


	//   ....[195]....
        /*03fc*/ 	.word	0x0500000f


	//   ....[196]....
        /*0400*/ 	.word	0x0500000f


	//   ....[197]....
        /*0404*/ 	.word	0x0500000f


	//   ....[198]....
        /*0408*/ 	.word	0x0500000f


	//   ....[199]....
        /*040c*/ 	.word	0x0500000f


	//   ....[200]....
        /*0410*/ 	.word	0x0500000f


	//   ....[201]....
        /*0414*/ 	.word	0x0500000f


	//   ....[202]....
        /*0418*/ 	.word	0x0500000f


	//   ....[203]....
        /*041c*/ 	.word	0x0500000f


	//   ....[204]....
        /*0420*/ 	.word	0x0500000f


	//   ....[205]....
        /*0424*/ 	.word	0x0500000f


	//   ....[206]....
        /*0428*/ 	.word	0x0500000f


	//   ....[207]....
        /*042c*/ 	.word	0x0500000f


	//   ....[208]....
        /*0430*/ 	.word	0x0500000f


	//   ....[209]....
        /*0434*/ 	.word	0x0500000f


	//   ....[210]....
        /*0438*/ 	.word	0x0500000f


	//   ....[211]....
        /*043c*/ 	.word	0x0500000f


	//   ....[212]....
        /*0440*/ 	.word	0x0500000f


	//   ....[213]....
        /*0444*/ 	.word	0x0500000f


	//   ....[214]....
        /*0448*/ 	.word	0x0500000f


	//   ....[215]....
        /*044c*/ 	.word	0x0500000f


	//   ....[216]....
        /*0450*/ 	.word	0x0500000f


	//   ....[217]....
        /*0454*/ 	.word	0x0500000f


	//   ....[218]....
        /*0458*/ 	.word	0x0500000f


	//   ....[219]....
        /*045c*/ 	.word	0x0500000f


	//   ....[220]....
        /*0460*/ 	.word	0x0500000f


	//   ....[221]....
        /*0464*/ 	.word	0x0500000f


	//   ....[222]....
        /*0468*/ 	.word	0x0500000f


	//   ....[223]....
        /*046c*/ 	.word	0x0500000f


	//   ....[224]....
        /*0470*/ 	.word	0x0500000f


	//   ....[225]....
        /*0474*/ 	.word	0x0500000f


	//   ....[226]....
        /*0478*/ 	.word	0x0500000f


	//   ....[227]....
        /*047c*/ 	.word	0x0500000f


	//   ....[228]....
        /*0480*/ 	.word	0x0500000f


	//   ....[229]....
        /*0484*/ 	.word	0x0500000f


	//   ....[230]....
        /*0488*/ 	.word	0x0500000f


	//   ....[231]....
        /*048c*/ 	.word	0x0500000f


	//   ....[232]....
        /*0490*/ 	.word	0x0500000f


	//   ....[233]....
        /*0494*/ 	.word	0x0500000f


	//   ....[234]....
        /*0498*/ 	.word	0x0500000f


	//----- nvinfo : EIATTR_COOP_GROUP_INSTR_OFFSETS
	.align		4
.L_1461:
        /*049c*/ 	.byte	0x04, 0x28
        /*049e*/ 	.short	(.L_1463 - .L_1462)


	//   ....[0]....
.L_1462:
        /*04a0*/ 	.word	0x00000080


	//   ....[1]....
        /*04a4*/ 	.word	0x00000090


	//   ....[2]....
        /*04a8*/ 	.word	0x000002d0


	//   ....[3]....
        /*04ac*/ 	.word	0x00000430


	//   ....[4]....
        /*04b0*/ 	.word	0x00000550


	//   ....[5]....
        /*04b4*/ 	.word	0x000006b0


	//   ....[6]....
        /*04b8*/ 	.word	0x00001650


	//   ....[7]....
        /*04bc*/ 	.word	0x00001d90


	//   ....[8]....
        /*04c0*/ 	.word	0x00002860


	//   ....[9]....
        /*04c4*/ 	.word	0x00003b10


	//   ....[10]....
        /*04c8*/ 	.word	0x00003c20


	//   ....[11]....
        /*04cc*/ 	.word	0x00004500


	//   ....[12]....
        /*04d0*/ 	.word	0x00004560


	//   ....[13]....
        /*04d4*/ 	.word	0x00005c10


	//   ....[14]....
        /*04d8*/ 	.word	0x00006520


	//   ....[15]....
        /*04dc*/ 	.word	0x00007100


	//   ....[16]....
        /*04e0*/ 	.word	0x00007170


	//   ....[17]....
        /*04e4*/ 	.word	0x00007ab0


	//   ....[18]....
        /*04e8*/ 	.word	0x00007b40


	//   ....[19]....
        /*04ec*/ 	.word	0x00009eb0


	//   ....[20]....
        /*04f0*/ 	.word	0x00009ee0


	//   ....[21]....
        /*04f4*/ 	.word	0x00009f10


	//   ....[22]....
        /*04f8*/ 	.word	0x00009f20


	//   ....[23]....
        /*04fc*/ 	.word	0x0000b9c0


	//   ....[24]....
        /*0500*/ 	.word	0x0000c2f0


	//   ....[25]....
        /*0504*/ 	.word	0x0000cee0


	//   ....[26]....
        /*0508*/ 	.word	0x0000cf90


	//   ....[27]....
        /*050c*/ 	.word	0x0000d860


	//   ....[28]....
        /*0510*/ 	.word	0x0000d8e0


	//   ....[29]....
        /*0514*/ 	.word	0x0000e7f0


	//   ....[30]....
        /*0518*/ 	.word	0x0000e830


	//   ....[31]....
        /*051c*/ 	.word	0x0000e8c0


	//   ....[32]....
        /*0520*/ 	.word	0x0000e8e0


	//   ....[33]....
        /*0524*/ 	.word	0x0000f4f0


	//   ....[34]....
        /*0528*/ 	.word	0x0000f520


	//   ....[35]....
        /*052c*/ 	.word	0x0000f550


	//   ....[36]....
        /*0530*/ 	.word	0x0000f5b0


	//   ....[37]....
        /*0534*/ 	.word	0x0000f9d0


	//   ....[38]....
        /*0538*/ 	.word	0x0000fa10


	//   ....[39]....
        /*053c*/ 	.word	0x0000fa30


	//   ....[40]....
        /*0540*/ 	.word	0x0000fa70


	//   ....[41]....
        /*0544*/ 	.word	0x0000fa90


	//   ....[42]....
        /*0548*/ 	.word	0x0000faa0


	//   ....[43]....
        /*054c*/ 	.word	0x0000fac0


	//   ....[44]....
        /*0550*/ 	.word	0x0000fae0


	//   ....[45]....
        /*0554*/ 	.word	0x00010150


	//   ....[46]....
        /*0558*/ 	.word	0x00010190


	//   ....[47]....
        /*055c*/ 	.word	0x000101d0


	//   ....[48]....
        /*0560*/ 	.word	0x00010200


	//   ....[49]....
        /*0564*/ 	.word	0x00010220


	//   ....[50]....
        /*0568*/ 	.word	0x00010230


	//   ....[51]....
        /*056c*/ 	.word	0x00010240


	//   ....[52]....
        /*0570*/ 	.word	0x00010260


	//   ....[53]....
        /*0574*/ 	.word	0x00010400


	//   ....[54]....
        /*0578*/ 	.word	0x00011be0


	//   ....[55]....
        /*057c*/ 	.word	0x00011c00


	//   ....[56]....
        /*0580*/ 	.word	0x00011c10


	//   ....[57]....
        /*0584*/ 	.word	0x00011c90


	//   ....[58]....
        /*0588*/ 	.word	0x00011cb0


	//   ....[59]....
        /*058c*/ 	.word	0x00011d30


	//   ....[60]....
        /*0590*/ 	.word	0x00011d50


	//   ....[61]....
        /*0594*/ 	.word	0x00011dd0


	//   ....[62]....
        /*0598*/ 	.word	0x00011df0


	//   ....[63]....
        /*059c*/ 	.word	0x00011e70


	//   ....[64]....
        /*05a0*/ 	.word	0x00011e90


	//   ....[65]....
        /*05a4*/ 	.word	0x00011f10


	//   ....[66]....
        /*05a8*/ 	.word	0x00011f30


	//   ....[67]....
        /*05ac*/ 	.word	0x00011fb0


	//   ....[68]....
        /*05b0*/ 	.word	0x00011fd0


	//   ....[69]....
        /*05b4*/ 	.word	0x00011fe0


	//   ....[70]....
        /*05b8*/ 	.word	0x00012820


	//   ....[71]....
        /*05bc*/ 	.word	0x00012840


	//   ....[72]....
        /*05c0*/ 	.word	0x00012870


	//   ....[73]....
        /*05c4*/ 	.word	0x000128f0


	//   ....[74]....
        /*05c8*/ 	.word	0x00012910


	//   ....[75]....
        /*05cc*/ 	.word	0x00012990


	//   ....[76]....
        /*05d0*/ 	.word	0x000129b0


	//   ....[77]....
        /*05d4*/ 	.word	0x00012a30


	//   ....[78]....
        /*05d8*/ 	.word	0x00012a50


	//   ....[79]....
        /*05dc*/ 	.word	0x00012ad0


	//   ....[80]....
        /*05e0*/ 	.word	0x00012af0


	//   ....[81]....
        /*05e4*/ 	.word	0x00012b70


	//   ....[82]....
        /*05e8*/ 	.word	0x00012b90


	//   ....[83]....
        /*05ec*/ 	.word	0x00012c10


	//   ....[84]....
        /*05f0*/ 	.word	0x00012c30


	//   ....[85]....
        /*05f4*/ 	.word	0x00012c40


	//   ....[86]....
        /*05f8*/ 	.word	0x00012c50


	//   ....[87]....
        /*05fc*/ 	.word	0x00012cf0


	//   ....[88]....
        /*0600*/ 	.word	0x00012d40


	//   ....[89]....
        /*0604*/ 	.word	0x00012d60


	//   ....[90]....
        /*0608*/ 	.word	0x00012d80


	//   ....[91]....
        /*060c*/ 	.word	0x00012dd0


	//   ....[92]....
        /*0610*/ 	.word	0x00012df0


	//   ....[93]....
        /*0614*/ 	.word	0x00012e00


	//   ....[94]....
        /*0618*/ 	.word	0x000135a0


	//   ....[95]....
        /*061c*/ 	.word	0x000135c0


	//   ....[96]....
        /*0620*/ 	.word	0x00013630


	//   ....[97]....
        /*0624*/ 	.word	0x00013640


	//   ....[98]....
        /*0628*/ 	.word	0x00013680


	//   ....[99]....
        /*062c*/ 	.word	0x00013690


	//   ....[100]....
        /*0630*/ 	.word	0x000136d0


	//   ....[101]....
        /*0634*/ 	.word	0x000136e0


	//   ....[102]....
        /*0638*/ 	.word	0x00013720


	//   ....[103]....
        /*063c*/ 	.word	0x00013730


	//   ....[104]....
        /*0640*/ 	.word	0x00013770


	//   ....[105]....
        /*0644*/ 	.word	0x00013780


	//   ....[106]....
        /*0648*/ 	.word	0x000137c0


	//   ....[107]....
        /*064c*/ 	.word	0x000137d0


	//   ....[108]....
        /*0650*/ 	.word	0x000137e0


	//   ....[109]....
        /*0654*/ 	.word	0x00013820


	//   ....[110]....
        /*0658*/ 	.word	0x00013ae0


	//   ....[111]....
        /*065c*/ 	.word	0x00013b00


	//   ....[112]....
        /*0660*/ 	.word	0x00013b60


	//   ....[113]....
        /*0664*/ 	.word	0x00013b70


	//   ....[114]....
        /*0668*/ 	.word	0x00013bc0


	//   ....[115]....
        /*066c*/ 	.word	0x00013bd0


	//   ....[116]....
        /*0670*/ 	.word	0x00013c20


	//   ....[117]....
        /*0674*/ 	.word	0x00013c30


	//   ....[118]....
        /*0678*/ 	.word	0x00013c80


	//   ....[119]....
        /*067c*/ 	.word	0x00013c90


	//   ....[120]....
        /*0680*/ 	.word	0x00013ce0


	//   ....[121]....
        /*0684*/ 	.word	0x00013cf0


	//   ....[122]....
        /*0688*/ 	.word	0x00013d40


	//   ....[123]....
        /*068c*/ 	.word	0x00013d50


	//   ....[124]....
        /*0690*/ 	.word	0x00013d60


	//   ....[125]....
        /*0694*/ 	.word	0x00013db0


	//   ....[126]....
        /*0698*/ 	.word	0x00014380


	//   ....[127]....
        /*069c*/ 	.word	0x00014390


	//   ....[128]....
        /*06a0*/ 	.word	0x000143a0


	//   ....[129]....
        /*06a4*/ 	.word	0x000143b0


	//   ....[130]....
        /*06a8*/ 	.word	0x000143c0


	//   ....[131]....
        /*06ac*/ 	.word	0x00014410


	//   ....[132]....
        /*06b0*/ 	.word	0x00014460


	//   ....[133]....
        /*06b4*/ 	.word	0x00014490


	//   ....[134]....
        /*06b8*/ 	.word	0x000144c0


	//   ....[135]....
        /*06bc*/ 	.word	0x000144f0


	//   ....[136]....
        /*06c0*/ 	.word	0x00014520


	//   ....[137]....
        /*06c4*/ 	.word	0x00014550


	//   ....[138]....
        /*06c8*/ 	.word	0x00014580


	//   ....[139]....
        /*06cc*/ 	.word	0x000145b0


	//   ....[140]....
        /*06d0*/ 	.word	0x000145e0


	//   ....[141]....
        /*06d4*/ 	.word	0x00014610


	//   ....[142]....
        /*06d8*/ 	.word	0x00014910


	//   ....[143]....
        /*06dc*/ 	.word	0x00014b00


	//   ....[144]....
        /*06e0*/ 	.word	0x00015150


	//   ....[145]....
        /*06e4*/ 	.word	0x00015230


	//   ....[146]....
        /*06e8*/ 	.word	0x000152d0


	//   ....[147]....
        /*06ec*/ 	.word	0x00015330


	//   ....[148]....
        /*06f0*/ 	.word	0x00015420


	//   ....[149]....
        /*06f4*/ 	.word	0x00015490


	//   ....[150]....
        /*06f8*/ 	.word	0x00015580


	//   ....[151]....
        /*06fc*/ 	.word	0x000155f0


	//   ....[152]....
        /*0700*/ 	.word	0x000156e0


	//   ....[153]....
        /*0704*/ 	.word	0x00015750


	//   ....[154]....
        /*0708*/ 	.word	0x00015840


	//   ....[155]....
        /*070c*/ 	.word	0x000158b0


	//   ....[156]....
        /*0710*/ 	.word	0x000159a0


	//   ....[157]....
        /*0714*/ 	.word	0x00015a10


	//   ....[158]....
        /*0718*/ 	.word	0x00015b00


	//   ....[159]....
        /*071c*/ 	.word	0x00015b70


	//   ....[160]....
        /*0720*/ 	.word	0x00015c50


	//   ....[161]....
        /*0724*/ 	.word	0x00015ce0


	//   ....[162]....
        /*0728*/ 	.word	0x00015d50


	//   ....[163]....
        /*072c*/ 	.word	0x00015db0


	//   ....[164]....
        /*0730*/ 	.word	0x00015ea0


	//   ....[165]....
        /*0734*/ 	.word	0x00015f00


	//   ....[166]....
        /*0738*/ 	.word	0x00016000


	//   ....[167]....
        /*073c*/ 	.word	0x00016060


	//   ....[168]....
        /*0740*/ 	.word	0x00016160


	//   ....[169]....
        /*0744*/ 	.word	0x000161c0


	//   ....[170]....
        /*0748*/ 	.word	0x000162c0


	//   ....[171]....
        /*074c*/ 	.word	0x00016320


	//   ....[172]....
        /*0750*/ 	.word	0x00016420


	//   ....[173]....
        /*0754*/ 	.word	0x00016480


	//   ....[174]....
        /*0758*/ 	.word	0x00016580


	//   ....[175]....
        /*075c*/ 	.word	0x000165e0


	//   ....[176]....
        /*0760*/ 	.word	0x00016680


	//   ....[177]....
        /*0764*/ 	.word	0x00016740


	//   ....[178]....
        /*0768*/ 	.word	0x00016810


	//   ....[179]....
        /*076c*/ 	.word	0x00016870


	//   ....[180]....
        /*0770*/ 	.word	0x00016930


	//   ....[181]....
        /*0774*/ 	.word	0x00016990


	//   ....[182]....
        /*0778*/ 	.word	0x00016a40


	//   ....[183]....
        /*077c*/ 	.word	0x00016ac0


	//   ....[184]....
        /*0780*/ 	.word	0x00016b70


	//   ....[185]....
        /*0784*/ 	.word	0x00016ca0


	//   ....[186]....
        /*0788*/ 	.word	0x00016d50


	//   ....[187]....
        /*078c*/ 	.word	0x00016dd0


	//   ....[188]....
        /*0790*/ 	.word	0x00016e90


	//   ....[189]....
        /*0794*/ 	.word	0x00016ef0


	//   ....[190]....
        /*0798*/ 	.word	0x00016fa0


	//   ....[191]....
        /*079c*/ 	.word	0x00017000


	//   ....[192]....
        /*07a0*/ 	.word	0x000170b0


	//   ....[193]....
        /*07a4*/ 	.word	0x00017110


	//   ....[194]....
        /*07a8*/ 	.word	0x000171c0


	//   ....[195]....
        /*07ac*/ 	.word	0x00017220


	//   ....[196]....
        /*07b0*/ 	.word	0x000172d0


	//   ....[197]....
        /*07b4*/ 	.word	0x00017330


	//   ....[198]....
        /*07b8*/ 	.word	0x000173e0


	//   ....[199]....
        /*07bc*/ 	.word	0x00017440


	//   ....[200]....
        /*07c0*/ 	.word	0x000174f0


	//   ....[201]....
        /*07c4*/ 	.word	0x000175e0


	//   ....[202]....
        /*07c8*/ 	.word	0x00017680


	//   ....[203]....
        /*07cc*/ 	.word	0x000176e0


	//   ....[204]....
        /*07d0*/ 	.word	0x000177a0


	//   ....[205]....
        /*07d4*/ 	.word	0x00017800


	//   ....[206]....
        /*07d8*/ 	.word	0x000178c0


	//   ....[207]....
        /*07dc*/ 	.word	0x00017920


	//   ....[208]....
        /*07e0*/ 	.word	0x000179e0


	//   ....[209]....
        /*07e4*/ 	.word	0x00017a40


	//   ....[210]....
        /*07e8*/ 	.word	0x00017b00


	//   ....[211]....
        /*07ec*/ 	.word	0x00017b60


	//   ....[212]....
        /*07f0*/ 	.word	0x00017c20


	//   ....[213]....
        /*07f4*/ 	.word	0x00017c80


	//   ....[214]....
        /*07f8*/ 	.word	0x00017d40


	//   ....[215]....
        /*07fc*/ 	.word	0x00017da0


	//   ....[216]....
        /*0800*/ 	.word	0x00017e60


	//   ....[217]....
        /*0804*/ 	.word	0x00017f50


	//   ....[218]....
        /*0808*/ 	.word	0x00018000


	//   ....[219]....
        /*080c*/ 	.word	0x00018090


	//   ....[220]....
        /*0810*/ 	.word	0x00018140


	//   ....[221]....
        /*0814*/ 	.word	0x000181a0


	//   ....[222]....
        /*0818*/ 	.word	0x00018250


	//   ....[223]....
        /*081c*/ 	.word	0x000182b0


	//   ....[224]....
        /*0820*/ 	.word	0x00018370


	//   ....[225]....
        /*0824*/ 	.word	0x000183d0


	//   ....[226]....
        /*0828*/ 	.word	0x00018480


	//   ....[227]....
        /*082c*/ 	.word	0x000184e0


	//   ....[228]....
        /*0830*/ 	.word	0x000185a0


	//   ....[229]....
        /*0834*/ 	.word	0x00018600


	//   ....[230]....
        /*0838*/ 	.word	0x000186b0


	//   ....[231]....
        /*083c*/ 	.word	0x00018710


	//   ....[232]....
        /*0840*/ 	.word	0x000187d0


	//   ....[233]....
        /*0844*/ 	.word	0x00018860


	//   ....[234]....
        /*0848*/ 	.word	0x00018980


	//----- nvinfo : EIATTR_REG_RECONFIG
	.align		4
.L_1463:
        /*084c*/ 	.byte	0x01, 0x54
	.zero		2


	//----- nvinfo : EIATTR_SYSCALL_OFFSETS
	.align		4
        /*0850*/ 	.byte	0x04, 0x46
        /*0852*/ 	.short	(.L_1465 - .L_1464)


	//   ....[0]....
.L_1464:
        /*0854*/ 	.word	0x00001830


	//   ....[1]....
        /*0858*/ 	.word	0x000111e0


	//   ....[2]....
        /*085c*/ 	.word	0x00011330


	//   ....[3]....
        /*0860*/ 	.word	0x00011420


	//   ....[4]....
        /*0864*/ 	.word	0x00012300


	//----- nvinfo : EIATTR_MBARRIER_INSTR_OFFSETS
	.align		4
.L_1465:
        /*0868*/ 	.byte	0x04, 0x39
        /*086a*/ 	.short	(.L_1467 - .L_1466)


	//   ....[0]....
.L_1466:
        /*086c*/ 	.word	0x00000180
        /*0870*/ 	.word	0x000000ff
        /*0874*/ 	.word	0x00016800
        /*0878*/ 	.short	0x0100
        /*087a*/ 	.byte	0x08
	.zero		1


	//   ....[1]....
        /*087c*/ 	.word	0x00000190
        /*0880*/ 	.word	0x000000ff
        /*0884*/ 	.word	0x00016820
        /*0888*/ 	.short	0x0100
        /*088a*/ 	.byte	0x08
	.zero		1


	//   ....[2]....
        /*088c*/ 	.word	0x00000280
        /*0890*/ 	.word	0x000000ff
        /*0894*/ 	.word	0x00016830
        /*0898*/ 	.short	0x0100
        /*089a*/ 	.byte	0x08
	.zero		1


	//   ....[3]....
        /*089c*/ 	.word	0x00000290
        /*08a0*/ 	.word	0x000000ff
        /*08a4*/ 	.word	0x00016840
        /*08a8*/ 	.short	0x0100
        /*08aa*/ 	.byte	0x08
	.zero		1


	//   ....[4]....
        /*08ac*/ 	.word	0x000002a0
        /*08b0*/ 	.word	0x000000ff
        /*08b4*/ 	.word	0x00016838
        /*08b8*/ 	.short	0x0100
        /*08ba*/ 	.byte	0x08
	.zero		1


	//   ....[5]....
        /*08bc*/ 	.word	0x000002b0
        /*08c0*/ 	.word	0x000000ff
        /*08c4*/ 	.word	0x00016848
        /*08c8*/ 	.short	0x0100
        /*08ca*/ 	.byte	0x08
	.zero		1


	//   ....[6]....
        /*08cc*/ 	.word	0x000003e0
        /*08d0*/ 	.word	0x000000ff
        /*08d4*/ 	.word	0x00016850
        /*08d8*/ 	.short	0x0100
        /*08da*/ 	.byte	0x08
	.zero		1


	//   ....[7]....
        /*08dc*/ 	.word	0x000003f0
        /*08e0*/ 	.word	0x000000ff
        /*08e4*/ 	.word	0x00016860
        /*08e8*/ 	.short	0x0100
        /*08ea*/ 	.byte	0x08
	.zero		1


	//   ....[8]....
        /*08ec*/ 	.word	0x00000400
        /*08f0*/ 	.word	0x000000ff
        /*08f4*/ 	.word	0x00016858
        /*08f8*/ 	.short	0x0100
        /*08fa*/ 	.byte	0x08
	.zero		1


	//   ....[9]....
        /*08fc*/ 	.word	0x00000410
        /*0900*/ 	.word	0x000000ff
        /*0904*/ 	.word	0x00016868
        /*0908*/ 	.short	0x0100
        /*090a*/ 	.byte	0x08
	.zero		1


	//   ....[10]....
        /*090c*/ 	.word	0x00000500
        /*0910*/ 	.word	0x000000ff
        /*0914*/ 	.word	0x00016870
        /*0918*/ 	.short	0x0100
        /*091a*/ 	.byte	0x06
	.zero		1


	//   ....[11]....
        /*091c*/ 	.word	0x00000510
        /*0920*/ 	.word	0x000000ff
        /*0924*/ 	.word	0x00016880
        /*0928*/ 	.short	0x0100
        /*092a*/ 	.byte	0x06
	.zero		1


	//   ....[12]....
        /*092c*/ 	.word	0x00000520
        /*0930*/ 	.word	0x000000ff
        /*0934*/ 	.word	0x00016878
        /*0938*/ 	.short	0x0100
        /*093a*/ 	.byte	0x06
	.zero		1


	//   ....[13]....
        /*093c*/ 	.word	0x00000530
        /*0940*/ 	.word	0x000000ff
        /*0944*/ 	.word	0x00016888
        /*0948*/ 	.short	0x0100
        /*094a*/ 	.byte	0x06
	.zero		1


	//   ....[14]....
        /*094c*/ 	.word	0x00000660
        /*0950*/ 	.word	0x000000ff
        /*0954*/ 	.word	0x00016890
        /*0958*/ 	.short	0x0100
        /*095a*/ 	.byte	0x08
	.zero		1


	//   ....[15]....
        /*095c*/ 	.word	0x00000670
        /*0960*/ 	.word	0x000000ff
        /*0964*/ 	.word	0x000168a0
        /*0968*/ 	.short	0x0100
        /*096a*/ 	.byte	0x08
	.zero		1


	//   ....[16]....
        /*096c*/ 	.word	0x00000680
        /*0970*/ 	.word	0x000000ff
        /*0974*/ 	.word	0x00016898
        /*0978*/ 	.short	0x0100
        /*097a*/ 	.byte	0x08
	.zero		1


	//   ....[17]....
        /*097c*/ 	.word	0x00000690
        /*0980*/ 	.word	0x000000ff
        /*0984*/ 	.word	0x000168a8
        /*0988*/ 	.short	0x0100
        /*098a*/ 	.byte	0x08
	.zero		1


	//   ....[18]....
        /*098c*/ 	.word	0x000007d0
        /*0990*/ 	.word	0x000000ff
        /*0994*/ 	.word	0x000168b0
        /*0998*/ 	.short	0x0100
        /*099a*/ 	.byte	0x08
	.zero		1


	//   ....[19]....
        /*099c*/ 	.word	0x000007e0
        /*09a0*/ 	.word	0x000000ff
        /*09a4*/ 	.word	0x000168c0
        /*09a8*/ 	.short	0x0100
        /*09aa*/ 	.byte	0x08
	.zero		1


	//   ....[20]....
        /*09ac*/ 	.word	0x000007f0
        /*09b0*/ 	.word	0x000000ff
        /*09b4*/ 	.word	0x000168b8
        /*09b8*/ 	.short	0x0100
        /*09ba*/ 	.byte	0x08
	.zero		1


	//   ....[21]....
        /*09bc*/ 	.word	0x00000800
        /*09c0*/ 	.word	0x000000ff
        /*09c4*/ 	.word	0x000168c8
        /*09c8*/ 	.short	0x0100
        /*09ca*/ 	.byte	0x08
	.zero		1


	//   ....[22]....
        /*09cc*/ 	.word	0x000018b0
        /*09d0*/ 	.word	0x000000ff
        /*09d4*/ 	.word	0x00016800
        /*09d8*/ 	.short	0x010a
        /*09da*/ 	.byte	0x2d
	.zero		1


	//   ....[23]....
        /*09dc*/ 	.word	0x00001930
        /*09e0*/ 	.word	0x00000059
        /*09e4*/ 	.word	0x00016830
        /*09e8*/ 	.short	0x010a
        /*09ea*/ 	.byte	0x3f
	.zero		1


	//   ....[24]....
        /*09ec*/ 	.word	0x00001970
        /*09f0*/ 	.word	0x00000059
        /*09f4*/ 	.word	0x00016830
        /*09f8*/ 	.short	0x010a
        /*09fa*/ 	.byte	0x3f
	.zero		1


	//   ....[25]....
        /*09fc*/ 	.word	0x00002140
        /*0a00*/ 	.word	0x000000ff
        /*0a04*/ 	.word	0x00000000
        /*0a08*/ 	.short	0x0101
        /*0a0a*/ 	.byte	0x06
	.zero		1


	//   ....[26]....
        /*0a0c*/ 	.word	0x00005400
        /*0a10*/ 	.word	0x000000ff
        /*0a14*/ 	.word	0x00016830
        /*0a18*/ 	.short	0x010a
        /*0a1a*/ 	.byte	0x06
	.zero		1


	//   ....[27]....
        /*0a1c*/ 	.word	0x00005440
        /*0a20*/ 	.word	0x000000ff
        /*0a24*/ 	.word	0x00016830
        /*0a28*/ 	.short	0x010a
        /*0a2a*/ 	.byte	0x06
	.zero		1


	//   ....[28]....
        /*0a2c*/ 	.word	0x00005650
        /*0a30*/ 	.word	0x000000ff
        /*0a34*/ 	.word	0x00016850
        /*0a38*/ 	.short	0x010a
        /*0a3a*/ 	.byte	0x06
	.zero		1


	//   ....[29]....
        /*0a3c*/ 	.word	0x00005690
        /*0a40*/ 	.word	0x000000ff
        /*0a44*/ 	.word	0x00016850
        /*0a48*/ 	.short	0x010a
        /*0a4a*/ 	.byte	0x06
	.zero		1


	//   ....[30]....
        /*0a4c*/ 	.word	0x00005f20
        /*0a50*/ 	.word	0x000000ff
        /*0a54*/ 	.word	0x00000000
        /*0a58*/ 	.short	0x0101
        /*0a5a*/ 	.byte	0x06
	.zero		1


	//   ....[31]....
        /*0a5c*/ 	.word	0x00008590
        /*0a60*/ 	.word	0x000000ff
        /*0a64*/ 	.word	0x00000000
        /*0a68*/ 	.short	0x0101
        /*0a6a*/ 	.byte	0x06
	.zero		1


	//   ....[32]....
        /*0a6c*/ 	.word	0x00008ca0
        /*0a70*/ 	.word	0x000000ff
        /*0a74*/ 	.word	0x00016830
        /*0a78*/ 	.short	0x010a
        /*0a7a*/ 	.byte	0x06
	.zero		1


	//   ....[33]....
        /*0a7c*/ 	.word	0x00008ce0
        /*0a80*/ 	.word	0x000000ff
        /*0a84*/ 	.word	0x00016830
        /*0a88*/ 	.short	0x010a
        /*0a8a*/ 	.byte	0x06
	.zero		1


	//   ....[34]....
        /*0a8c*/ 	.word	0x00008ef0
        /*0a90*/ 	.word	0x000000ff
        /*0a94*/ 	.word	0x00016850
        /*0a98*/ 	.short	0x010a
        /*0a9a*/ 	.byte	0x06
	.zero		1


	//   ....[35]....
        /*0a9c*/ 	.word	0x00008f30
        /*0aa0*/ 	.word	0x000000ff
        /*0aa4*/ 	.word	0x00016850
        /*0aa8*/ 	.short	0x010a
        /*0aaa*/ 	.byte	0x06
	.zero		1


	//   ....[36]....
        /*0aac*/ 	.word	0x00009810
        /*0ab0*/ 	.word	0x000000ff
        /*0ab4*/ 	.word	0x00000000
        /*0ab8*/ 	.short	0x0101
        /*0aba*/ 	.byte	0x06
	.zero		1


	//   ....[37]....
        /*0abc*/ 	.word	0x0000ad00
        /*0ac0*/ 	.word	0x000000ff
        /*0ac4*/ 	.word	0x00000000
        /*0ac8*/ 	.short	0x0101
        /*0aca*/ 	.byte	0x06
	.zero		1


	//   ....[38]....
        /*0acc*/ 	.word	0x0000b210
        /*0ad0*/ 	.word	0x000000ff
        /*0ad4*/ 	.word	0x00016830
        /*0ad8*/ 	.short	0x010a
        /*0ada*/ 	.byte	0x06
	.zero		1


	//   ....[39]....
        /*0adc*/ 	.word	0x0000b250
        /*0ae0*/ 	.word	0x000000ff
        /*0ae4*/ 	.word	0x00016830
        /*0ae8*/ 	.short	0x010a
        /*0aea*/ 	.byte	0x06
	.zero		1


	//   ....[40]....
        /*0aec*/ 	.word	0x0000b430
        /*0af0*/ 	.word	0x000000ff
        /*0af4*/ 	.word	0x00016850
        /*0af8*/ 	.short	0x010a
        /*0afa*/ 	.byte	0x06
	.zero		1


	//   ....[41]....
        /*0afc*/ 	.word	0x0000b470
        /*0b00*/ 	.word	0x000000ff
        /*0b04*/ 	.word	0x00016850
        /*0b08*/ 	.short	0x010a
        /*0b0a*/ 	.byte	0x06
	.zero		1


	//   ....[42]....
        /*0b0c*/ 	.word	0x0000bcf0
        /*0b10*/ 	.word	0x000000ff
        /*0b14*/ 	.word	0x00000000
        /*0b18*/ 	.short	0x0101
        /*0b1a*/ 	.byte	0x06
	.zero		1


	//   ....[43]....
        /*0b1c*/ 	.word	0x0000e360
        /*0b20*/ 	.word	0x000000ff
        /*0b24*/ 	.word	0x00000000
        /*0b28*/ 	.short	0x0101
        /*0b2a*/ 	.byte	0x06
	.zero		1


	//   ....[44]....
        /*0b2c*/ 	.word	0x0000e760
        /*0b30*/ 	.word	0x000000ff
        /*0b34*/ 	.word	0x00016850
        /*0b38*/ 	.short	0x010a
        /*0b3a*/ 	.byte	0x05
	.zero		1


	//   ....[45]....
        /*0b3c*/ 	.word	0x0000e7a0
        /*0b40*/ 	.word	0x000000ff
        /*0b44*/ 	.word	0x00016850
        /*0b48*/ 	.short	0x010a
        /*0b4a*/ 	.byte	0x05
	.zero		1


	//   ....[46]....
        /*0b4c*/ 	.word	0x0000ecf0
        /*0b50*/ 	.word	0x000000ff
        /*0b54*/ 	.word	0x00000000
        /*0b58*/ 	.short	0x0101
        /*0b5a*/ 	.byte	0x04
	.zero		1


	//   ....[47]....
        /*0b5c*/ 	.word	0x0000f9c0
        /*0b60*/ 	.word	0x0000001f
        /*0b64*/ 	.word	0x00000000
        /*0b68*/ 	.short	0x0101
        /*0b6a*/ 	.byte	0x3f
	.zero		1


	//   ....[48]....
        /*0b6c*/ 	.word	0x00011980
        /*0b70*/ 	.word	0x00000000
        /*0b74*/ 	.word	0x00016840
        /*0b78*/ 	.short	0x010a
        /*0b7a*/ 	.byte	0x3f
	.zero		1


	//   ....[49]....
        /*0b7c*/ 	.word	0x000120e0
        /*0b80*/ 	.word	0x00000000
        /*0b84*/ 	.word	0x00016830
        /*0b88*/ 	.short	0x0107
        /*0b8a*/ 	.byte	0x3f
	.zero		1


	//   ....[50]....
        /*0b8c*/ 	.word	0x000121a0
        /*0b90*/ 	.word	0x00000000
        /*0b94*/ 	.word	0x00016830
        /*0b98*/ 	.short	0x0101
        /*0b9a*/ 	.byte	0x3f
	.zero		1


	//   ....[51]....
        /*0b9c*/ 	.word	0x00012ef0
        /*0ba0*/ 	.word	0x00000010
        /*0ba4*/ 	.word	0x00016800
        /*0ba8*/ 	.short	0x0107
        /*0baa*/ 	.byte	0x3f
	.zero		1


	//   ....[52]....
        /*0bac*/ 	.word	0x00012fe0
        /*0bb0*/ 	.word	0x00000010
        /*0bb4*/ 	.word	0x00016800
        /*0bb8*/ 	.short	0x0101
        /*0bba*/ 	.byte	0x3f
	.zero		1


	//   ....[53]....
        /*0bbc*/ 	.word	0x00013000
        /*0bc0*/ 	.word	0x00000010
        /*0bc4*/ 	.word	0x00016820
        /*0bc8*/ 	.short	0x010a
        /*0bca*/ 	.byte	0x3f
	.zero		1


	//   ....[54]....
        /*0bcc*/ 	.word	0x00013380
        /*0bd0*/ 	.word	0x00000005
        /*0bd4*/ 	.word	0x00016840
        /*0bd8*/ 	.short	0x010a
        /*0bda*/ 	.byte	0x3f
	.zero		1


	//   ....[55]....
        /*0bdc*/ 	.word	0x000138a0
        /*0be0*/ 	.word	0x00000005
        /*0be4*/ 	.word	0x00016830
        /*0be8*/ 	.short	0x0107
        /*0bea*/ 	.byte	0x3f
	.zero		1


	//   ....[56]....
        /*0bec*/ 	.word	0x00013960
        /*0bf0*/ 	.word	0x00000005
        /*0bf4*/ 	.word	0x00016830
        /*0bf8*/ 	.short	0x0101
        /*0bfa*/ 	.byte	0x3f
	.zero		1


	//   ....[57]....
        /*0bfc*/ 	.word	0x000139c0
        /*0c00*/ 	.word	0x00000005
        /*0c04*/ 	.word	0x00016860
        /*0c08*/ 	.short	0x010a
        /*0c0a*/ 	.byte	0x3f
	.zero		1


	//   ....[58]....
        /*0c0c*/ 	.word	0x00013e80
        /*0c10*/ 	.word	0x00000005
        /*0c14*/ 	.word	0x00016850
        /*0c18*/ 	.short	0x0107
        /*0c1a*/ 	.byte	0x3f
	.zero		1


	//   ....[59]....
        /*0c1c*/ 	.word	0x00014030
        /*0c20*/ 	.word	0x00000005
        /*0c24*/ 	.word	0x00016850
        /*0c28*/ 	.short	0x0101
        /*0c2a*/ 	.byte	0x3f
	.zero		1


	//   ....[60]....
        /*0c2c*/ 	.word	0x00014240
        /*0c30*/ 	.word	0x00000004
        /*0c34*/ 	.word	0x00016860
        /*0c38*/ 	.short	0x010a
        /*0c3a*/ 	.byte	0x3f
	.zero		1


	//   ....[61]....
        /*0c3c*/ 	.word	0x000146f0
        /*0c40*/ 	.word	0x00000004
        /*0c44*/ 	.word	0x00016850
        /*0c48*/ 	.short	0x0107
        /*0c4a*/ 	.byte	0x3f
	.zero		1


	//   ....[62]....
        /*0c4c*/ 	.word	0x000147b0
        /*0c50*/ 	.word	0x00000004
        /*0c54*/ 	.word	0x00016850
        /*0c58*/ 	.short	0x0101
        /*0c5a*/ 	.byte	0x3f
	.zero		1


	//   ....[63]....
        /*0c5c*/ 	.word	0x00014a80
        /*0c60*/ 	.word	0x00000004
        /*0c64*/ 	.word	0x00016820
        /*0c68*/ 	.short	0x010a
        /*0c6a*/ 	.byte	0x3f
	.zero		1


	//   ....[64]....
        /*0c6c*/ 	.word	0x00014c00
        /*0c70*/ 	.word	0x00000005
        /*0c74*/ 	.word	0x00016840
        /*0c78*/ 	.short	0x010a
        /*0c7a*/ 	.byte	0x3f
	.zero		1


	//   ....[65]....
        /*0c7c*/ 	.word	0x00014ca0
        /*0c80*/ 	.word	0x00000017
        /*0c84*/ 	.word	0x00016840
        /*0c88*/ 	.short	0x010a
        /*0c8a*/ 	.byte	0x3f
	.zero		1


	//   ....[66]....
        /*0c8c*/ 	.word	0x00014ce0
        /*0c90*/ 	.word	0x00000005
        /*0c94*/ 	.word	0x00016860
        /*0c98*/ 	.short	0x010a
        /*0c9a*/ 	.byte	0x3f
	.zero		1


	//   ....[67]....
        /*0c9c*/ 	.word	0x00014d20
        /*0ca0*/ 	.word	0x00000017
        /*0ca4*/ 	.word	0x00016860
        /*0ca8*/ 	.short	0x010a
        /*0caa*/ 	.byte	0x3f
	.zero		1


	//   ....[68]....
        /*0cac*/ 	.word	0x00014d90
        /*0cb0*/ 	.word	0x00000003
        /*0cb4*/ 	.word	0x00016800
        /*0cb8*/ 	.short	0x010a
        /*0cba*/ 	.byte	0x3f
	.zero		1


	//   ....[69]....
        /*0cbc*/ 	.word	0x00014de0
        /*0cc0*/ 	.word	0x00000059
        /*0cc4*/ 	.word	0x00016830
        /*0cc8*/ 	.short	0x010a
        /*0cca*/ 	.byte	0x3f
	.zero		1


	//   ....[70]....
        /*0ccc*/ 	.word	0x00014e40
        /*0cd0*/ 	.word	0x00000007
        /*0cd4*/ 	.word	0x00016830
        /*0cd8*/ 	.short	0x010a
        /*0cda*/ 	.byte	0x3f
	.zero		1


	//   ....[71]....
        /*0cdc*/ 	.word	0x00014ea0
        /*0ce0*/ 	.word	0x00000007
        /*0ce4*/ 	.word	0x00016850
        /*0ce8*/ 	.short	0x010a
        /*0cea*/ 	.byte	0x3f
	.zero		1


	//   ....[72]....
        /*0cec*/ 	.word	0x00014f00
        /*0cf0*/ 	.word	0x00000008
        /*0cf4*/ 	.word	0x00016830
        /*0cf8*/ 	.short	0x010a
        /*0cfa*/ 	.byte	0x3f
	.zero		1


	//   ....[73]....
        /*0cfc*/ 	.word	0x00014f60
        /*0d00*/ 	.word	0x00000008
        /*0d04*/ 	.word	0x00016850
        /*0d08*/ 	.short	0x010a
        /*0d0a*/ 	.byte	0x3f
	.zero		1


	//   ....[74]....
        /*0d0c*/ 	.word	0x00014fc0
        /*0d10*/ 	.word	0x00000007
        /*0d14*/ 	.word	0x00016830
        /*0d18*/ 	.short	0x010a
        /*0d1a*/ 	.byte	0x3f
	.zero		1


	//   ....[75]....
        /*0d1c*/ 	.word	0x00015020
        /*0d20*/ 	.word	0x00000007
        /*0d24*/ 	.word	0x00016850
        /*0d28*/ 	.short	0x010a
        /*0d2a*/ 	.byte	0x3f
	.zero		1


	//   ....[76]....
        /*0d2c*/ 	.word	0x00015080
        /*0d30*/ 	.word	0x00000004
        /*0d34*/ 	.word	0x00016850
        /*0d38*/ 	.short	0x010a
        /*0d3a*/ 	.byte	0x3f
	.zero		1


	//   ....[77]....
        /*0d3c*/ 	.word	0x00015180
        /*0d40*/ 	.word	0x00000000
        /*0d44*/ 	.word	0x00016840
        /*0d48*/ 	.short	0x010a
        /*0d4a*/ 	.byte	0x3f
	.zero		1


	//   ....[78]....
        /*0d4c*/ 	.word	0x00016ba0
        /*0d50*/ 	.word	0x00000010
        /*0d54*/ 	.word	0x00016820
        /*0d58*/ 	.short	0x010a
        /*0d5a*/ 	.byte	0x3f
	.zero		1


	//   ....[79]....
        /*0d5c*/ 	.word	0x00016bf0
        /*0d60*/ 	.word	0x00000005
        /*0d64*/ 	.word	0x00016840
        /*0d68*/ 	.short	0x010a
        /*0d6a*/ 	.byte	0x3f
	.zero		1


	//   ....[80]....
        /*0d6c*/ 	.word	0x00017530
        /*0d70*/ 	.word	0x00000005
        /*0d74*/ 	.word	0x00016860
        /*0d78*/ 	.short	0x010a
        /*0d7a*/ 	.byte	0x3f
	.zero		1


	//   ....[81]....
        /*0d7c*/ 	.word	0x00017ea0
        /*0d80*/ 	.word	0x00000004
        /*0d84*/ 	.word	0x00016860
        /*0d88*/ 	.short	0x010a
        /*0d8a*/ 	.byte	0x3f
	.zero		1


	//   ....[82]....
        /*0d8c*/ 	.word	0x000188a0
        /*0d90*/ 	.word	0x00000004
        /*0d94*/ 	.word	0x00016820
        /*0d98*/ 	.short	0x010a
        /*0d9a*/ 	.byte	0x3f
	.zero		1


	//   ....[83]....
        /*0d9c*/ 	.word	0x00018a40
        /*0da0*/ 	.word	0x00000005
        /*0da4*/ 	.word	0x00016840
        /*0da8*/ 	.short	0x010a
        /*0daa*/ 	.byte	0x3f
	.zero		1


	//   ....[84]....
        /*0dac*/ 	.word	0x00018a90
        /*0db0*/ 	.word	0x00000017
        /*0db4*/ 	.word	0x00016840
        /*0db8*/ 	.short	0x010a
        /*0dba*/ 	.byte	0x3f
	.zero		1


	//   ....[85]....
        /*0dbc*/ 	.word	0x00018ae0
        /*0dc0*/ 	.word	0x00000005
        /*0dc4*/ 	.word	0x00016860
        /*0dc8*/ 	.short	0x010a
        /*0dca*/ 	.byte	0x3f
	.zero		1


	//----- nvinfo : EIATTR_NUM_MBARRIERS
	.align		4
.L_1467:
        /*0dcc*/ 	.byte	0x03, 0x38
        /*0dce*/ 	.short	0x0016


	//----- nvinfo : EIATTR_EXIT_INSTR_OFFSETS
	.align		4
        /*0dd0*/ 	.byte	0x04, 0x1c
        /*0dd2*/ 	.short	(.L_1469 - .L_1468)


	//   ....[0]....
.L_1468:
        /*0dd4*/ 	.word	0x00000970


	//   ....[1]....
        /*0dd8*/ 	.word	0x00010370


	//   ....[2]....
        /*0ddc*/ 	.word	0x00014d70


	//----- nvinfo : EIATTR_MAX_THREADS
	.align		4
.L_1469:
        /*0de0*/ 	.byte	0x04, 0x05
        /*0de2*/ 	.short	(.L_1471 - .L_1470)
.L_1470:
        /*0de4*/ 	.word	0x00000200
        /*0de8*/ 	.word	0x00000001
        /*0dec*/ 	.word	0x00000001


	//----- nvinfo : EIATTR_CRS_STACK_SIZE
	.align		4
.L_1471:
        /*0df0*/ 	.byte	0x04, 0x1e
        /*0df2*/ 	.short	(.L_1473 - .L_1472)
.L_1472:
        /*0df4*/ 	.word	0x00000000


	//----- nvinfo : EIATTR_CBANK_PARAM_SIZE
	.align		4
.L_1473:
        /*0df8*/ 	.byte	0x03, 0x19
        /*0dfa*/ 	.short	0x0af0


	//----- nvinfo : EIATTR_PARAM_CBANK
	.align		4
        /*0dfc*/ 	.byte	0x04, 0x0a
        /*0dfe*/ 	.short	(.L_1475 - .L_1474)
	.align		4
.L_1474:
        /*0e00*/ 	.word	index@(.nv.constant0._ZN7cutlass13device_kernelIN5flash11enable_sm90INS1_16FlashAttnFwdSm90INS1_25CollectiveMainloopFwdSm90ILi2EN4cute5tupleIJNS5_1CILi1EEES8_S8_EEENS6_IJNS7_ILi192EEENS7_ILi128EEENS7_ILi64EEEEEELi64ENS_10bfloat16_tEfNS_4arch4Sm90ELb0ELb1ELb1ELb0ELb1ELb0ELb0ELb1ELb1ELb1ELb0ELb0EEENS1_21CollectiveEpilogueFwdINS6_IJSA_SC_SB_EEES9_SE_SG_Li384ELb0ELb1ELb0ELb0EEENS1_30DynamicPersistentTileSchedulerILi384ELi128ELb0ELb1ELb1EEEEEEEEEvNT_6ParamsE)
        /*0e04*/ 	.short	0x0210
        /*0e06*/ 	.short	0x0af0


	//----- nvinfo : EIATTR_SW_WAR
	.align		4
.L_1475:
        /*0e08*/ 	.byte	0x04, 0x36
        /*0e0a*/ 	.short	(.L_1477 - .L_1476)
.L_1476:
        /*0e0c*/ 	.word	0x00000008
.L_1477:


//--------------------- .nv.info._ZN7cutlass13device_kernelIN5flash11enable_sm90INS1_16FlashAttnFwdSm90INS1_25CollectiveMainloopFwdSm90ILi2EN4cute5tupleIJNS5_1CILi1EEES8_S8_EEENS6_IJNS7_ILi192EEENS7_ILi128EEENS7_ILi64EEEEEELi64ENS_10bfloat16_tEfNS_4arch4Sm90ELb0ELb1ELb1ELb1ELb1ELb0ELb0ELb1ELb1ELb1ELb0ELb0EEENS1_21CollectiveEpilogueFwdINS6_IJSA_SC_SB_EEES9_SE_SG_Li384ELb1ELb1ELb0ELb0EEENS1_36VarlenDynamicPersistentTileSchedulerILi192ELi128ELi384ELi128ELb0ELb1ELb1ELb1ELb0ELb1EEEEEEEEEvNT_6ParamsE --------------------------
	.section	.nv.info._ZN7cutlass13device_kernelIN5flash11enable_sm90INS1_16FlashAttnFwdSm90INS1_25CollectiveMainloopFwdSm90ILi2EN4cute5tupleIJNS5_1CILi1EEES8_S8_EEENS6_IJNS7_ILi192EEENS7_ILi128EEENS7_ILi64EEEEEELi64ENS_10bfloat16_tEfNS_4arch4Sm90ELb0ELb1ELb1ELb1ELb1ELb0ELb0ELb1ELb1ELb1ELb0ELb0EEENS1_21CollectiveEpilogueFwdINS6_IJSA_SC_SB_EEES9_SE_SG_Li384ELb1ELb1ELb0ELb0EEENS1_36VarlenDynamicPersistentTileSchedulerILi192ELi128ELi384ELi128ELb0ELb1ELb1ELb1ELb0ELb1EEEEEEEEEvNT_6ParamsE,"",@"SHT_CUDA_INFO"
	.sectionflags	@""
	.align	4


	//----- nvinfo : EIATTR_CUDA_API_VERSION
	.align		4
        /*0000*/ 	.byte	0x04, 0x37
        /*0002*/ 	.short	(.L_1479 - .L_1478)
.L_1478:
        /*0004*/ 	.word	0x00000082


	//----- nvinfo : EIATTR_KPARAM_INFO
	.align		4
.L_1479:
        /*0008*/ 	.byte	0x04, 0x17
        /*000a*/ 	.short	(.L_1481 - .L_1480)
.L_1480:
        /*000c*/ 	.word	0x00000000
        /*0010*/ 	.short	0x0000
        /*0012*/ 	.short	0x0070
        /*0014*/ 	.byte	0x00, 0xf0, 0x01, 0x2a


	//----- nvinfo : EIATTR_SPARSE_MMA_MASK
	.align		4
.L_1481:
        /*0018*/ 	.byte	0x03, 0x50
        /*001a*/ 	.short	0x0000


	//----- nvinfo : EIATTR_MAXREG_COUNT
	.align		4
        /*001c*/ 	.byte	0x03, 0x1b
        /*001e*/ 	.short	0x0080


	//----- nvinfo : EIATTR_NUM_BARRIERS
	.align		4
        /*0020*/ 	.byte	0x02, 0x4c
        /*0022*/ 	.byte	0x10
	.zero		1


	//----- nvinfo : EIATTR_EXTERNS
	.align		4
        /*0024*/ 	.byte	0x04, 0x0f
        /*0026*/ 	.short	(.L_1483 - .L_1482)


	//   ....[0]....
	.align		4
.L_1482:
        /*0028*/ 	.word	index@(__assertfail)


	//----- nvinfo : EIATTR_ANNOTATIONS
	.align		4
.L_1483:
        /*002c*/ 	.byte	0x04, 0x55
        /*002e*/ 	.short	(.L_1485 - .L_1484)


	//   ....[0]....
.L_1484:
        /* <DEDUP_REMOVED lines=25> */


	//----- nvinfo : EIATTR_MERCURY_ISA_VERSION
	.align		4
.L_1485:
        /*01b0*/ 	.byte	0x03, 0x5f
        /*01b2*/ 	.short	0x0101


	//----- nvinfo : EIATTR_UNUSED_LOAD_BYTE_OFFSET
	.align		4
        /*01b4*/ 	.byte	0x04, 0x44
        /*01b6*/ 	.short	(.L_1487 - .L_1486)


	//   ....[0]....
.L_1486:
        /*01b8*/ 	.word	0x00000970
        /*01bc*/ 	.word	0x0000fff0


	//   ....[1]....
        /*01c0*/ 	.word	0x0000f080
        /*01c4*/ 	.word	0x0000fff0


	//----- nvinfo : EIATTR_INT_WARP_WIDE_INSTR_OFFSETS
	.align		4
.L_1487:
        /*01c8*/ 	.byte	0x04, 0x31
        /*01ca*/ 	.short	(.L_1489 - .L_1488)


	//   ....[0]....
.L_1488:
        /*01cc*/ 	.word	0x000000c0


	//   ....[1]....
        /*01d0*/ 	.word	0x000000d0


	//   ....[2]....
        /*01d4*/ 	.word	0x00000170


	//   ....[3]....
        /*01d8*/ 	.word	0x00011f90


	//   ....[4]....
        /*01dc*/ 	.word	0x00012020


	//   ....[5]....
        /*01e0*/ 	.word	0x00015200


	//   ....[6]....
        /*01e4*/ 	.word	0x00015290


	//----- nvinfo : EIATTR_COOP_GROUP_MASK_REGIDS
	.align		4
.L_1489:
        /*01e8*/ 	.byte	0x04, 0x29
        /*01ea*/ 	.short	(.L_1491 - .L_1490)


	//   ....[0]....
.L_1490:
        /*01ec*/ 	.word	0xffffffff


	//   ....[1]....
        /*01f0*/ 	.word	0xffffffff


	//   ....[2]....
        /*01f4*/ 	.word	0xffffffff


	//   ....[3]....
        /*01f8*/ 	.word	0xffffffff


	//   ....[4]....
        /*01fc*/ 	.word	0xffffffff


	//   ....[5]....
        /*0200*/ 	.word	0xffffffff


	//   ....[6]....
        /*0204*/ 	.word	0xffffffff


	//   ....[7]....
        /*0208*/ 	.word	0xffffffff


	//   ....[8]....
        /*020c*/ 	.word	0xffffffff


	//   ....[9]....
        /*0210*/ 	.word	0xffffffff


	//   ....[10]....
        /*0214*/ 	.word	0xffffffff


	//   ....[11]....
        /*0218*/ 	.word	0xffffffff


	//   ....[12]....
        /*021c*/ 	.word	0xffffffff


	//   ....[13]....
        /*0220*/ 	.word	0xffffffff


	//   ....[14]....
        /*0224*/ 	.word	0xffffffff


	//   ....[15]....
        /*0228*/ 	.word	0xffffffff


	//   ....[16]....
        /*022c*/ 	.word	0xffffffff


	//   ....[17]....
        /*0230*/ 	.word	0xffffffff


	//   ....[18]....
        /*0234*/ 	.word	0xffffffff


	//   ....[19]....
        /*0238*/ 	.word	0xffffffff


	//   ....[20]....
        /*023c*/ 	.word	0xffffffff


	//   ....[21]....
        /*0240*/ 	.word	0xffffffff


	//   ....[22]....
        /*0244*/ 	.word	0xffffffff


	//   ....[23]....
        /*0248*/ 	.word	0xffffffff


	//   ....[24]....
        /*024c*/ 	.word	0xffffffff


	//   ....[25]....
        /*0250*/ 	.word	0xffffffff


	//   ....[26]....
        /*0254*/ 	.word	0xffffffff


	//   ....[27]....
        /*0258*/ 	.word	0xffffffff


	//   ....[28]....
        /*025c*/ 	.word	0xffffffff


	//   ....[29]....
        /*0260*/ 	.word	0xffffffff


	//   ....[30]....
        /*0264*/ 	.word	0xffffffff


	//   ....[31]....
        /*0268*/ 	.word	0xffffffff


	//   ....[32]....
        /*026c*/ 	.word	0xffffffff


	//   ....[33]....
        /*0270*/ 	.word	0xffffffff


	//   ....[34]....
        /*0274*/ 	.word	0xffffffff


	//   ....[35]....
        /*0278*/ 	.word	0xffffffff


	//   ....[36]....
        /*027c*/ 	.word	0xffffffff


	//   ....[37]....
        /*0280*/ 	.word	0xffffffff


	//   ....[38]....
        /*0284*/ 	.word	0xffffffff


	//   ....[39]....
        /*0288*/ 	.word	0xffffffff


	//   ....[40]....
        /*028c*/ 	.word	0xffffffff


	//   ....[41]....
        /*0290*/ 	.word	0xffffffff


	//   ....[42]....
        /*0294*/ 	.word	0xffffffff


	//   ....[43]....
        /*0298*/ 	.word	0xffffffff


	//   ....[44]....
        /*029c*/ 	.word	0xffffffff


	//   ....[45]....
        /*02a0*/ 	.word	0xffffffff


	//   ....[46]....
        /*02a4*/ 	.word	0xffffffff


	//   ....[47]....
        /*02a8*/ 	.word	0xffffffff


	//   ....[48]....
        /*02ac*/ 	.word	0xffffffff


	//   ....[49]....
        /*02b0*/ 	.word	0xffffffff


	//   ....[50]....
        /*02b4*/ 	.word	0xffffffff


	//   ....[51]....
        /*02b8*/ 	.word	0xffffffff


	//   ....[52]....
        /*02bc*/ 	.word	0xffffffff


	//   ....[53]....
        /*02c0*/ 	.word	0xffffffff


	//   ....[54]....
        /*02c4*/ 	.word	0xffffffff


	//   ....[55]....
        /*02c8*/ 	.word	0xffffffff


	//   ....[56]....
        /*02cc*/ 	.word	0xffffffff


	//   ....[57]....
        /*02d0*/ 	.word	0xffffffff


	//   ....[58]....
        /*02d4*/ 	.word	0xffffffff


	//   ....[59]....
        /*02d8*/ 	.word	0xffffffff


	//   ....[60]....
        /*02dc*/ 	.word	0xffffffff


	//   ....[61]....
        /*02e0*/ 	.word	0xffffffff


	//   ....[62]....
        /*02e4*/ 	.word	0xffffffff


	//   ....[63]....
        /*02e8*/ 	.word	0xffffffff


	//   ....[64]....
        /*02ec*/ 	.word	0xffffffff


	//   ....[65]....
        /*02f0*/ 	.word	0xffffffff


	//   ....[66]....
        /*02f4*/ 	.word	0xffffffff


	//   ....[67]....
        /*02f8*/ 	.word	0xffffffff


	//   ....[68]....
        /*02fc*/ 	.word	0xffffffff


	//   ....[69]....
        /*0300*/ 	.word	0xffffffff


	//   ....[70]....
        /*0304*/ 	.word	0xffffffff


	//   ....[71]....
        /*0308*/ 	.word	0xffffffff


	//   ....[72]....
        /*030c*/ 	.word	0xffffffff


	//   ....[73]....
        /*0310*/ 	.word	0xffffffff


	//   ....[74]....
        /*0314*/ 	.word	0xffffffff


	//   ....[75]....
        /*0318*/ 	.word	0xffffffff


	//   ....[76]....
        /*031c*/ 	.word	0xffffffff


	//   ....[77]....
        /*0320*/ 	.word	0xffffffff


	//   ....[78]....
        /*0324*/ 	.word	0xffffffff


	//   ....[79]....
        /*0328*/ 	.word	0xffffffff


	//   ....[80]....
        /*032c*/ 	.word	0xffffffff


	//   ....[81]....
        /*0330*/ 	.word	0xffffffff


	//   ....[82]....
        /*0334*/ 	.word	0xffffffff


	//   ....[83]....
        /*0338*/ 	.word	0xffffffff


	//   ....[84]....
        /*033c*/ 	.word	0xffffffff


	//   ....[85]....
        /*0340*/ 	.word	0xffffffff


	//   ....[86]....
        /*0344*/ 	.word	0xffffffff


	//   ....[87]....
        /*0348*/ 	.word	0xffffffff


	//   ....[88]....
        /*034c*/ 	.word	0xffffffff


	//   ....[89]....
        /*0350*/ 	.word	0xffffffff


	//   ....[90]....
        /*0354*/ 	.word	0xffffffff


	//   ....[91]....
        /*0358*/ 	.word	0xffffffff


	//   ....[92]....
        /*035c*/ 	.word	0xffffffff


	//   ....[93]....
        /*0360*/ 	.word	0xffffffff


	//   ....[94]....
        /*0364*/ 	.word	0xffffffff


	//   ....[95]....
        /*0368*/ 	.word	0xffffffff


	//   ....[96]....
        /*036c*/ 	.word	0xffffffff


	//   ....[97]....
        /*0370*/ 	.word	0xffffffff


	//   ....[98]....
        /*0374*/ 	.word	0xffffffff


	//   ....[99]....
        /*0378*/ 	.word	0xffffffff


	//   ....[100]....
        /*037c*/ 	.word	0xffffffff


	//   ....[101]....
        /*0380*/ 	.word	0xffffffff


	//   ....[102]....
        /*0384*/ 	.word	0xffffffff


	//   ....[103]....
        /*0388*/ 	.word	0xffffffff


	//   ....[104]....
        /*038c*/ 	.word	0xffffffff


	//   ....[105]....
        /*0390*/ 	.word	0xffffffff


	//   ....[106]....
        /*0394*/ 	.word	0xffffffff


	//   ....[107]....
        /*0398*/ 	.word	0xffffffff


	//   ....[108]....
        /*039c*/ 	.word	0xffffffff


	//   ....[109]....
        /*03a0*/ 	.word	0xffffffff


	//   ....[110]....
        /*03a4*/ 	.word	0xffffffff


	//   ....[111]....
        /*03a8*/ 	.word	0xffffffff


	//   ....[112]....
        /*03ac*/ 	.word	0xffffffff


	//   ....[113]....
        /*03b0*/ 	.word	0xffffffff


	//   ....[114]....
        /*03b4*/ 	.word	0xffffffff


	//   ....[115]....
        /*03b8*/ 	.word	0xffffffff


	//   ....[116]....
        /*03bc*/ 	.word	0xffffffff


	//   ....[117]....
        /*03c0*/ 	.word	0xffffffff


	//   ....[118]....
        /*03c4*/ 	.word	0xffffffff


	//   ....[119]....
        /*03c8*/ 	.word	0xffffffff


	//   ....[120]....
        /*03cc*/ 	.word	0xffffffff


	//   ....[121]....
        /*03d0*/ 	.word	0xffffffff


	//   ....[122]....
        /*03d4*/ 	.word	0xffffffff


	//   ....[123]....
        /*03d8*/ 	.word	0xffffffff


	//   ....[124]....
        /*03dc*/ 	.word	0xffffffff


	//   ....[125]....
        /*03e0*/ 	.word	0xffffffff


	//   ....[126]....
        /*03e4*/ 	.word	0xffffffff


	//   ....[127]....
        /*03e8*/ 	.word	0xffffffff


	//   ....[128]....
        /*03ec*/ 	.word	0xffffffff


	//   ....[129]....
        /*03f0*/ 	.word	0xffffffff


	//   ....[130]....
        /*03f4*/ 	.word	0xffffffff


	//   ....[131]....
        /*03f8*/ 	.word	0xffffffff


	//   ....[132]....
        /*03fc*/ 	.word	0xffffffff


	//   ....[133]....
        /*0400*/ 	.word	0xffffffff


	//   ....[134]....
        /*0404*/ 	.word	0xffffffff


	//   ....[135]....
        /*0408*/ 	.word	0xffffffff


	//   ....[136]....
        /*040c*/ 	.word	0xffffffff


	//   ....[137]....
        /*0410*/ 	.word	0xffffffff


	//   ....[138]....
        /*0414*/ 	.word	0xffffffff


	//   ....[139]....
        /*0418*/ 	.word	0xffffffff


	//   ....[140]....
        /*041c*/ 	.word	0xffffffff


	//   ....[141]....
        /*0420*/ 	.word	0xffffffff


	//   ....[142]....
        /*0424*/ 	.word	0xffffffff


	//   ....[143]....
        /*0428*/ 	.word	0xffffffff


	//   ....[144]....
        /*042c*/ 	.word	0xffffffff


	//   ....[145]....
        /*0430*/ 	.word	0xffffffff


	//   ....[146]....
        /*0434*/ 	.word	0xffffffff


	//   ....[147]....
        /*0438*/ 	.word	0xffffffff


	//   ....[148]....
        /*043c*/ 	.word	0xffffffff


	//   ....[149]....
        /*0440*/ 	.word	0xffffffff


	//   ....[150]....
        /*0444*/ 	.word	0xffffffff


	//   ....[151]....
        /*0448*/ 	.word	0xffffffff


	//   ....[152]....
        /*044c*/ 	.word	0xffffffff


	//   ....[153]....
        /*0450*/ 	.word	0xffffffff


	//   ....[154]....
        /*0454*/ 	.word	0xffffffff


	//   ....[155]....
        /*0458*/ 	.word	0xffffffff


	//   ....[156]....
        /*045c*/ 	.word	0xffffffff


	//   ....[157]....
        /*0460*/ 	.word	0xffffffff


	//   ....[158]....
        /*0464*/ 	.word	0xffffffff


	//   ....[159]....
        /*0468*/ 	.word	0xffffffff


	//   ....[160]....
        /*046c*/ 	.word	0xffffffff


	//   ....[161]....
        /*0470*/ 	.word	0xffffffff


	//   ....[162]....
        /*0474*/ 	.word	0xffffffff


	//   ....[163]....
        /*0478*/ 	.word	0xffffffff


	//   ....[164]....
        /*047c*/ 	.word	0xffffffff


	//   ....[165]....
        /*0480*/ 	.word	0xffffffff


	//   ....[166]....
        /*0484*/ 	.word	0xffffffff


	//   ....[167]....
        /*0488*/ 	.word	0xffffffff


	//   ....[168]....
        /*048c*/ 	.word	0xffffffff


	//   ....[169]....
        /*0490*/ 	.word	0xffffffff


	//   ....[170]....
        /*0494*/ 	.word	0xffffffff


	//   ....[171]....
        /*0498*/ 	.word	0xffffffff


	//   ....[172]....
        /*049c*/ 	.word	0xffffffff


	//   ....[173]....
        /*04a0*/ 	.word	0xffffffff


	//   ....[174]....
        /*04a4*/ 	.word	0xffffffff


	//   ....[175]....
        /*04a8*/ 	.word	0x0500000f


	//   ....[176]....
        /*04ac*/ 	.word	0x0500000f


	//   ....[177]....
        /*04b0*/ 	.word	0x0500000f


	//   ....[178]....
        /*04b4*/ 	.word	0x0500000f


	//   ....[179]....
        /*04b8*/ 	.word	0x0500000f


	//   ....[180]....
        /*04bc*/ 	.word	0x0500000f


	//   ....[181]....
        /*04c0*/ 	.word	0x0500000f


	//   ....[182]....
        /*04c4*/ 	.word	0x0500000f


	//   ....[183]....
        /*04c8*/ 	.word	0x0500000f


	//   ....[184]....
        /*04cc*/ 	.word	0x0500000f


	//   ....[185]....
        /*04d0*/ 	.word	0x0500000f


	//   ....[186]....
        /*04d4*/ 	.word	0x0500000f


	//   ....[187]....
        /*04d8*/ 	.word	0x0500000f


	//   ....[188]....
        /*04dc*/ 	.word	0x0500000f


	//   ....[189]....
        /*04e0*/ 	.word	0x0500000f


	//   ....[190]....
        /*04e4*/ 	.word	0x0500000f


	//   ....[191]....
        /*04e8*/ 	.word	0x0500000f


	//   ....[192]....
        /*04ec*/ 	.word	0x0500000f


	//   ....[193]....
        /*04f0*/ 	.word	0x0500000f


	//   ....[194]....
        /*04f4*/ 	.word	0x0500000f


	//   ....[195]....
        /*04f8*/ 	.word	0x0500000f


	//   ....[196]....
        /*04fc*/ 	.word	0x0500000f


	//   ....[197]....
        /*0500*/ 	.word	0x0500000f


	//   ....[198]....
        /*0504*/ 	.word	0x0500000f


	//   ....[199]....
        /*0508*/ 	.word	0x0500000f


	//   ....[200]....
        /*050c*/ 	.word	0x0500000f


	//   ....[201]....
        /*0510*/ 	.word	0x0500000f


	//   ....[202]....
        /*0514*/ 	.word	0x0500000f


	//   ....[203]....
        /*0518*/ 	.word	0x0500000f


	//   ....[204]....
        /*051c*/ 	.word	0x0500000f


	//   ....[205]....
        /*0520*/ 	.word	0x0500000f


	//   ....[206]....
        /*0524*/ 	.word	0x0500000f


	//   ....[207]....
        /*0528*/ 	.word	0x0500000f


	//   ....[208]....
        /*052c*/ 	.word	0x0500000f


	//   ....[209]....
        /*0530*/ 	.word	0x0500000f


	//   ....[210]....
        /*0534*/ 	.word	0x0500000f


	//   ....[211]....
        /*0538*/ 	.word	0x0500000f


	//   ....[212]....
        /*053c*/ 	.word	0x0500000f


	//   ....[213]....
        /*0540*/ 	.word	0x0500000f


	//   ....[214]....
        /*0544*/ 	.word	0x0500000f


	//   ....[215]....
        /*0548*/ 	.word	0x0500000f


	//   ....[216]....
        /*054c*/ 	.word	0x0500000f


	//   ....[217]....
        /*0550*/ 	.word	0x0500000f


	//   ....[218]....
        /*0554*/ 	.word	0x0500000f


	//   ....[219]....
        /*0558*/ 	.word	0x0500000f


	//   ....[220]....
        /*055c*/ 	.word	0x0500000f


	//   ....[221]....
        /*0560*/ 	.word	0x0500000f


	//   ....[222]....
        /*0564*/ 	.word	0x0500000f


	//   ....[223]....
        /*0568*/ 	.word	0x0500000f


	//   ....[224]....
        /*056c*/ 	.word	0x0500000f


	//   ....[225]....
        /*0570*/ 	.word	0x0500000f


	//   ....[226]....
        /*0574*/ 	.word	0x0500000f


	//   ....[227]....
        /*0578*/ 	.word	0x0500000f


	//   ....[228]....
        /*057c*/ 	.word	0x0500000f


	//   ....[229]....
        /*0580*/ 	.word	0x0500000f


	//   ....[230]....
        /*0584*/ 	.word	0x0500000f


	//   ....[231]....
        /*0588*/ 	.word	0x0500000f


	//   ....[232]....
        /*058c*/ 	.word	0x0500000f


	//   ....[233]....
        /*0590*/ 	.word	0x0500000f


	//   ....[234]....
        /*0594*/ 	.word	0x0500000f


	//   ....[235]....
        /*0598*/ 	.word	0x0500000f


	//   ....[236]....
        /*059c*/ 	.word	0x0500000f


	//   ....[237]....
        /*05a0*/ 	.word	0x0500000f


	//   ....[238]....
        /*05a4*/ 	.word	0x0500000f


	//   ....[239]....
        /*05a8*/ 	.word	0x0500000f


	//   ....[240]....
        /*05ac*/ 	.word	0x0500000f


	//   ....[241]....
        /*05b0*/ 	.word	0x0500000f


	//   ....[242]....
        /*05b4*/ 	.word	0x0500000f


	//   ....[243]....
        /*05b8*/ 	.word	0x0500000f


	//   ....[244]....
        /*05bc*/ 	.word	0x0500000f


	//   ....[245]....
        /*05c0*/ 	.word	0x0500000f


	//   ....[246]....
        /*05c4*/ 	.word	0x0500000f


	//   ....[247]....
        /*05c8*/ 	.word	0x0500000f


	//   ....[248]....
        /*05cc*/ 	.word	0x0500000f


	//   ....[249]....
        /*05d0*/ 	.word	0x0500000f


	//   ....[250]....
        /*05d4*/ 	.word	0x0500000f


	//   ....[251]....
        /*05d8*/ 	.word	0x0500000f


	//   ....[252]....
        /*05dc*/ 	.word	0x0500000f


	//   ....[253]....
        /*05e0*/ 	.word	0x0500000f


	//   ....[254]....
        /*05e4*/ 	.word	0x0500000f


	//   ....[255]....
        /*05e8*/ 	.word	0x0500000f


	//   ....[0]....
        /*05ec*/ 	.word	0x0500000f


	//   ....[1]....
        /*05f0*/ 	.word	0x0500000f


	//   ....[2]....
        /*05f4*/ 	.word	0x0500000f


	//   ....[3]....
        /*05f8*/ 	.word	0x0500000f


	//   ....[4]....
        /*05fc*/ 	.word	0x0500000f


	//   ....[5]....
        /*0600*/ 	.word	0x0500000f


	//   ....[6]....
        /*0604*/ 	.word	0x0500000f


	//   ....[7]....
        /*0608*/ 	.word	0x0500000f


	//   ....[8]....
        /*060c*/ 	.word	0x0500000f


	//   ....[9]....
        /*0610*/ 	.word	0x0500000f


	//   ....[10]....
        /*0614*/ 	.word	0x0500000f


	//   ....[11]....
        /*0618*/ 	.word	0x0500000f


	//   ....[12]....
        /*061c*/ 	.word	0x0500000f


	//   ....[13]....
        /*0620*/ 	.word	0x0500000f


	//   ....[14]....
        /*0624*/ 	.word	0x0500000f


	//   ....[15]....
        /*0628*/ 	.word	0x0500000f


	//   ....[16]....
        /*062c*/ 	.word	0x0500000f


	//   ....[17]....
        /*0630*/ 	.word	0x0500000f


	//   ....[18]....
        /*0634*/ 	.word	0x0500000f


	//   ....[19]....
        /*0638*/ 	.word	0x0500000f


	//   ....[20]....
        /*063c*/ 	.word	0x0500000f


	//   ....[21]....
        /*0640*/ 	.word	0x0500000f


	//   ....[22]....
        /*0644*/ 	.word	0x0500000f


	//   ....[23]....
        /*0648*/ 	.word	0x0500000f


	//   ....[24]....
        /*064c*/ 	.word	0x0500000f


	//   ....[25]....
        /*0650*/ 	.word	0x0500000f


	//----- nvinfo : EIATTR_COOP_GROUP_INSTR_OFFSETS
	.align		4
.L_1491:
        /*0654*/ 	.byte	0x04, 0x28
        /*0656*/ 	.short	(.L_1493 - .L_1492)


	//   ....[0]....
.L_1492:
        /*0658*/ 	.word	0x00000080


	//   ....[1]....
        /*065c*/ 	.word	0x00000090


	//   ....[2]....
        /*0660*/ 	.word	0x000002d0


	//   ....[3]....
        /*0664*/ 	.word	0x00000430


	//   ....[4]....
        /*0668*/ 	.word	0x00000550


	//   ....[5]....
        /*066c*/ 	.word	0x000006b0


	//   ....[6]....
        /*0670*/ 	.word	0x000017d0


	//   ....[7]....
        /*0674*/ 	.word	0x00001f10


	//   ....[8]....
        /*0678*/ 	.word	0x000029a0


	//   ....[9]....
        /*067c*/ 	.word	0x00003c90


	//   ....[10]....
        /*0680*/ 	.word	0x00003da0


	//   ....[11]....
        /*0684*/ 	.word	0x00004660


	//   ....[12]....
        /*0688*/ 	.word	0x000046e0


	//   ....[13]....
        /*068c*/ 	.word	0x00005d30


	//   ....[14]....
        /*0690*/ 	.word	0x00006680


	//   ....[15]....
        /*0694*/ 	.word	0x00007260


	//   ....[16]....
        /*0698*/ 	.word	0x00007310


	//   ....[17]....
        /*069c*/ 	.word	0x00007c30


	//   ....[18]....
        /*06a0*/ 	.word	0x00007cc0


	//   ....[19]....
        /*06a4*/ 	.word	0x0000a030


	//   ....[20]....
        /*06a8*/ 	.word	0x0000a060


	//   ....[21]....
        /*06ac*/ 	.word	0x0000a090


	//   ....[22]....
        /*06b0*/ 	.word	0x0000a0a0


	//   ....[23]....
        /*06b4*/ 	.word	0x0000bb00


	//   ....[24]....
        /*06b8*/ 	.word	0x0000c450


	//   ....[25]....
        /*06bc*/ 	.word	0x0000d030


	//   ....[26]....
        /*06c0*/ 	.word	0x0000d0e0


	//   ....[27]....
        /*06c4*/ 	.word	0x0000da00


	//   ....[28]....
        /*06c8*/ 	.word	0x0000da90


	//   ....[29]....
        /*06cc*/ 	.word	0x0000e950


	//   ....[30]....
        /*06d0*/ 	.word	0x0000e980


	//   ....[31]....
        /*06d4*/ 	.word	0x0000ea20


	//   ....[32]....
        /*06d8*/ 	.word	0x0000ea40


	//   ....[33]....
        /*06dc*/ 	.word	0x0000f800


	//   ....[34]....
        /*06e0*/ 	.word	0x0000f840


	//   ....[35]....
        /*06e4*/ 	.word	0x0000f880


	//   ....[36]....
        /*06e8*/ 	.word	0x0000f8c0


	//   ....[37]....
        /*06ec*/ 	.word	0x0000fd90


	//   ....[38]....
        /*06f0*/ 	.word	0x0000fdd0


	//   ....[39]....
        /*06f4*/ 	.word	0x0000fdf0


	//   ....[40]....
        /*06f8*/ 	.word	0x0000fe30


	//   ....[41]....
        /*06fc*/ 	.word	0x0000fe50


	//   ....[42]....
        /*0700*/ 	.word	0x0000fe60


	//   ....[43]....
        /*0704*/ 	.word	0x0000fe80


	//   ....[44]....
        /*0708*/ 	.word	0x0000fea0


	//   ....[45]....
        /*070c*/ 	.word	0x00010740


	//   ....[46]....
        /*0710*/ 	.word	0x00010770


	//   ....[47]....
        /*0714*/ 	.word	0x000107b0


	//   ....[48]....
        /*0718*/ 	.word	0x000107e0


	//   ....[49]....
        /*071c*/ 	.word	0x000107f0


	//   ....[50]....
        /*0720*/ 	.word	0x00010800


	//   ....[51]....
        /*0724*/ 	.word	0x00010810


	//   ....[52]....
        /*0728*/ 	.word	0x00010830


	//   ....[53]....
        /*072c*/ 	.word	0x00010990


	//   ....[54]....
        /*0730*/ 	.word	0x00010b80


	//   ....[55]....
        /*0734*/ 	.word	0x00010bb0


	//   ....[56]....
        /*0738*/ 	.word	0x00010be0


	//   ....[57]....
        /*073c*/ 	.word	0x00010c10


	//   ....[58]....
        /*0740*/ 	.word	0x00010c40


	//   ....[59]....
        /*0744*/ 	.word	0x00010c70


	//   ....[60]....
        /*0748*/ 	.word	0x00010dc0


	//   ....[61]....
        /*074c*/ 	.word	0x00010df0


	//   ....[62]....
        /*0750*/ 	.word	0x00010e20


	//   ....[63]....
        /*0754*/ 	.word	0x00010e50


	//   ....[64]....
        /*0758*/ 	.word	0x00010e80


	//   ....[65]....
        /*075c*/ 	.word	0x00010eb0


	//   ....[66]....
        /*0760*/ 	.word	0x00010f40


	//   ....[67]....
        /*0764*/ 	.word	0x00010fa0


	//   ....[68]....
        /*0768*/ 	.word	0x00011030


	//   ....[69]....
        /*076c*/ 	.word	0x00012b90


	//   ....[70]....
        /*0770*/ 	.word	0x00012bb0


	//   ....[71]....
        /*0774*/ 	.word	0x00012c40


	//   ....[72]....
        /*0778*/ 	.word	0x00012c60


	//   ....[73]....
        /*077c*/ 	.word	0x00012ce0


	//   ....[74]....
        /*0780*/ 	.word	0x00012d00


	//   ....[75]....
        /*0784*/ 	.word	0x00012d80


	//   ....[76]....
        /*0788*/ 	.word	0x00012da0


	//   ....[77]....
        /*078c*/ 	.word	0x00012e20


	//   ....[78]....
        /*0790*/ 	.word	0x00012e40


	//   ....[79]....
        /*0794*/ 	.word	0x00012ec0


	//   ....[80]....
        /*0798*/ 	.word	0x00012ee0


	//   ....[81]....
        /*079c*/ 	.word	0x00012f60


	//   ....[82]....
        /*07a0*/ 	.word	0x00012f80


	//   ....[83]....
        /*07a4*/ 	.word	0x00012f90


	//   ....[84]....
        /*07a8*/ 	.word	0x00012fa0


	//   ....[85]....
        /*07ac*/ 	.word	0x00013880


	//   ....[86]....
        /*07b0*/ 	.word	0x000138b0


	//   ....[87]....
        /*07b4*/ 	.word	0x00013950


	//   ....[88]....
        /*07b8*/ 	.word	0x00013970


	//   ....[89]....
        /*07bc*/ 	.word	0x000139f0


	//   ....[90]....
        /*07c0*/ 	.word	0x00013a10


	//   ....[91]....
        /*07c4*/ 	.word	0x00013a90


	//   ....[92]....
        /*07c8*/ 	.word	0x00013ab0


	//   ....[93]....
        /*07cc*/ 	.word	0x00013b30


	//   ....[94]....
        /*07d0*/ 	.word	0x00013b50


	//   ....[95]....
        /*07d4*/ 	.word	0x00013bd0


	//   ....[96]....
        /*07d8*/ 	.word	0x00013bf0


	//   ....[97]....
        /*07dc*/ 	.word	0x00013c70


	//   ....[98]....
        /*07e0*/ 	.word	0x00013c90


	//   ....[99]....
        /*07e4*/ 	.word	0x00013ca0


	//   ....[100]....
        /*07e8*/ 	.word	0x00013d10


	//   ....[101]....
        /*07ec*/ 	.word	0x00013d60


	//   ....[102]....
        /*07f0*/ 	.word	0x00013d90


	//   ....[103]....
        /*07f4*/ 	.word	0x00013e20


	//   ....[104]....
        /*07f8*/ 	.word	0x00013e30


	//   ....[105]....
        /*07fc*/ 	.word	0x00013ea0


	//   ....[106]....
        /*0800*/ 	.word	0x00013eb0


	//   ....[107]....
        /*0804*/ 	.word	0x00013ef0


	//   ....[108]....
        /*0808*/ 	.word	0x00013f10


	//   ....[109]....
        /*080c*/ 	.word	0x00014690


	//   ....[110]....
        /*0810*/ 	.word	0x000146c0


	//   ....[111]....
        /*0814*/ 	.word	0x00014710


	//   ....[112]....
        /*0818*/ 	.word	0x00014720


	//   ....[113]....
        /*081c*/ 	.word	0x00014760


	//   ....[114]....
        /*0820*/ 	.word	0x00014770


	//   ....[115]....
        /*0824*/ 	.word	0x000147b0


	//   ....[116]....
        /*0828*/ 	.word	0x000147c0


	//   ....[117]....
        /*082c*/ 	.word	0x00014800


	//   ....[118]....
        /*0830*/ 	.word	0x00014810


	//   ....[119]....
        /*0834*/ 	.word	0x00014850


	//   ....[120]....
        /*0838*/ 	.word	0x00014860


	//   ....[121]....
        /*083c*/ 	.word	0x000148a0


	//   ....[122]....
        /*0840*/ 	.word	0x000148b0


	//   ....[123]....
        /*0844*/ 	.word	0x000148c0


	//   ....[124]....
        /*0848*/ 	.word	0x00014900


	//   ....[125]....
        /*084c*/ 	.word	0x00014bb0


	//   ....[126]....
        /*0850*/ 	.word	0x00014be0


	//   ....[127]....
        /*0854*/ 	.word	0x00014c40


	//   ....[128]....
        /*0858*/ 	.word	0x00014c50


	//   ....[129]....
        /*085c*/ 	.word	0x00014ca0


	//   ....[130]....
        /*0860*/ 	.word	0x00014cb0


	//   ....[131]....
        /*0864*/ 	.word	0x00014d00


	//   ....[132]....
        /*0868*/ 	.word	0x00014d10


	//   ....[133]....
        /*086c*/ 	.word	0x00014d60


	//   ....[134]....
        /*0870*/ 	.word	0x00014d70


	//   ....[135]....
        /*0874*/ 	.word	0x00014dc0


	//   ....[136]....
        /*0878*/ 	.word	0x00014dd0


	//   ....[137]....
        /*087c*/ 	.word	0x00014e20


	//   ....[138]....
        /*0880*/ 	.word	0x00014e30


	//   ....[139]....
        /*0884*/ 	.word	0x00014e40


	//   ....[140]....
        /*0888*/ 	.word	0x00014e80


	//   ....[141]....
        /*088c*/ 	.word	0x00015450


	//   ....[142]....
        /*0890*/ 	.word	0x00015490


	//   ....[143]....
        /*0894*/ 	.word	0x000154c0


	//   ....[144]....
        /*0898*/ 	.word	0x000154d0


	//   ....[145]....
        /*089c*/ 	.word	0x000154e0


	//   ....[146]....
        /*08a0*/ 	.word	0x000154f0


	//   ....[147]....
        /*08a4*/ 	.word	0x00015510


	//   ....[148]....
        /*08a8*/ 	.word	0x00015560


	//   ....[149]....
        /*08ac*/ 	.word	0x00015580


	//   ....[150]....
        /*08b0*/ 	.word	0x000155c0


	//   ....[151]....
        /*08b4*/ 	.word	0x000155e0


	//   ....[152]....
        /*08b8*/ 	.word	0x00015620


	//   ....[153]....
        /*08bc*/ 	.word	0x00015640


	//   ....[154]....
        /*08c0*/ 	.word	0x00015690


	//   ....[155]....
        /*08c4*/ 	.word	0x000156c0


	//   ....[156]....
        /*08c8*/ 	.word	0x00015720


	//   ....[157]....
        /*08cc*/ 	.word	0x00015aa0


	//   ....[158]....
        /*08d0*/ 	.word	0x00015af0


	//   ....[159]....
        /*08d4*/ 	.word	0x00015b20


	//   ....[160]....
        /*08d8*/ 	.word	0x00015b50


	//   ....[161]....
        /*08dc*/ 	.word	0x00015b60


	//   ....[162]....
        /*08e0*/ 	.word	0x00015b90


	//   ....[163]....
        /*08e4*/ 	.word	0x00015bc0


	//   ....[164]....
        /*08e8*/ 	.word	0x00015bf0


	//   ....[165]....
        /*08ec*/ 	.word	0x00015d70


	//   ....[166]....
        /*08f0*/ 	.word	0x00015da0


	//   ....[167]....
        /*08f4*/ 	.word	0x00015dd0


	//   ....[168]....
        /*08f8*/ 	.word	0x00015e00


	//   ....[169]....
        /*08fc*/ 	.word	0x00015e30


	//   ....[170]....
        /*0900*/ 	.word	0x00015e60


	//   ....[171]....
        /*0904*/ 	.word	0x00015f20


	//   ....[172]....
        /*0908*/ 	.word	0x00015f40


	//   ....[173]....
        /*090c*/ 	.word	0x00015fb0


	//   ....[174]....
        /*0910*/ 	.word	0x00016650


	//   ....[175]....
        /*0914*/ 	.word	0x00016cb0


	//   ....[176]....
        /*0918*/ 	.word	0x00016da0


	//   ....[177]....
        /*091c*/ 	.word	0x00016e40


	//   ....[178]....
        /*0920*/ 	.word	0x00016ea0


	//   ....[179]....
        /*0924*/ 	.word	0x00016f90


	//   ....[180]....
        /*0928*/ 	.word	0x00017000


	//   ....[181]....
        /*092c*/ 	.word	0x000170f0


	//   ....[182]....
        /*0930*/ 	.word	0x00017160


	//   ....[183]....
        /*0934*/ 	.word	0x00017250


	//   ....[184]....
        /*0938*/ 	.word	0x000172c0


	//   ....[185]....
        /*093c*/ 	.word	0x000173b0


	//   ....[186]....
        /*0940*/ 	.word	0x00017420


	//   ....[187]....
        /*0944*/ 	.word	0x00017510


	//   ....[188]....
        /*0948*/ 	.word	0x00017580


	//   ....[189]....
        /*094c*/ 	.word	0x00017670


	//   ....[190]....
        /*0950*/ 	.word	0x000176e0


	//   ....[191]....
        /*0954*/ 	.word	0x00017780


	//   ....[192]....
        /*0958*/ 	.word	0x00017870


	//   ....[193]....
        /*095c*/ 	.word	0x000178e0


	//   ....[194]....
        /*0960*/ 	.word	0x00017940


	//   ....[195]....
        /*0964*/ 	.word	0x00017a30


	//   ....[196]....
        /*0968*/ 	.word	0x00017a90


	//   ....[197]....
        /*096c*/ 	.word	0x00017b90


	//   ....[198]....
        /*0970*/ 	.word	0x00017bf0


	//   ....[199]....
        /*0974*/ 	.word	0x00017cf0


	//   ....[200]....
        /*0978*/ 	.word	0x00017d50


	//   ....[201]....
        /*097c*/ 	.word	0x00017e50


	//   ....[202]....
        /*0980*/ 	.word	0x00017eb0


	//   ....[203]....
        /*0984*/ 	.word	0x00017fb0


	//   ....[204]....
        /*0988*/ 	.word	0x00018010


	//   ....[205]....
        /*098c*/ 	.word	0x00018110


	//   ....[206]....
        /*0990*/ 	.word	0x00018170


	//   ....[207]....
        /*0994*/ 	.word	0x00018220


	//   ....[208]....
        /*0998*/ 	.word	0x000182d0


	//   ....[209]....
        /*099c*/ 	.word	0x000183a0


	//   ....[210]....
        /*09a0*/ 	.word	0x00018400


	//   ....[211]....
        /*09a4*/ 	.word	0x00018500


	//   ....[212]....
        /*09a8*/ 	.word	0x00018560


	//   ....[213]....
        /*09ac*/ 	.word	0x00018630


	//   ....[214]....
        /*09b0*/ 	.word	0x00018690


	//   ....[215]....
        /*09b4*/ 	.word	0x00018750


	//   ....[216]....
        /*09b8*/ 	.word	0x00018890


	//   ....[217]....
        /*09bc*/ 	.word	0x00018930


	//   ....[218]....
        /*09c0*/ 	.word	0x000189a0


	//   ....[219]....
        /*09c4*/ 	.word	0x00018a50


	//   ....[220]....
        /*09c8*/ 	.word	0x00018ab0


	//   ....[221]....
        /*09cc*/ 	.word	0x00018b60


	//   ....[222]....
        /*09d0*/ 	.word	0x00018bc0


	//   ....[223]....
        /*09d4*/ 	.word	0x00018c70


	//   ....[224]....
        /*09d8*/ 	.word	0x00018cd0


	//   ....[225]....
        /*09dc*/ 	.word	0x00018d80


	//   ....[226]....
        /*09e0*/ 	.word	0x00018de0


	//   ....[227]....
        /*09e4*/ 	.word	0x00018e90


	//   ....[228]....
        /*09e8*/ 	.word	0x00018ef0


	//   ....[229]....
        /*09ec*/ 	.word	0x00018fa0


	//   ....[230]....
        /*09f0*/ 	.word	0x00019000


	//   ....[231]....
        /*09f4*/ 	.word	0x000190b0


	//   ....[232]....
        /*09f8*/ 	.word	0x000191a0


	//   ....[233]....
        /*09fc*/ 	.word	0x00019250


	//   ....[234]....
        /*0a00*/ 	.word	0x000192b0


	//   ....[235]....
        /*0a04*/ 	.word	0x00019370


	//   ....[236]....
        /*0a08*/ 	.word	0x000193d0


	//   ....[237]....
        /*0a0c*/ 	.word	0x00019490


	//   ....[238]....
        /*0a10*/ 	.word	0x000194f0


	//   ....[239]....
        /*0a14*/ 	.word	0x000195b0


	//   ....[240]....
        /*0a18*/ 	.word	0x00019610


	//   ....[241]....
        /*0a1c*/ 	.word	0x000196d0


	//   ....[242]....
        /*0a20*/ 	.word	0x00019730


	//   ....[243]....
        /*0a24*/ 	.word	0x000197f0


	//   ....[244]....
        /*0a28*/ 	.word	0x00019850


	//   ....[245]....
        /*0a2c*/ 	.word	0x00019910


	//   ....[246]....
        /*0a30*/ 	.word	0x00019970


	//   ....[247]....
        /*0a34*/ 	.word	0x00019a20


	//   ....[248]....
        /*0a38*/ 	.word	0x00019b10


	//   ....[249]....
        /*0a3c*/ 	.word	0x00019bb0


	//   ....[250]....
        /*0a40*/ 	.word	0x00019c50


	//   ....[251]....
        /*0a44*/ 	.word	0x00019d00


	//   ....[252]....
        /*0a48*/ 	.word	0x00019d60


	//   ....[253]....
        /*0a4c*/ 	.word	0x00019e20


	//   ....[254]....
        /*0a50*/ 	.word	0x00019e80


	//   ....[255]....
        /*0a54*/ 	.word	0x00019f40


	//   ....[0]....
        /*0a58*/ 	.word	0x00019fa0


	//   ....[1]....
        /*0a5c*/ 	.word	0x0001a060


	//   ....[2]....
        /*0a60*/ 	.word	0x0001a0c0


	//   ....[3]....
        /*0a64*/ 	.word	0x0001a180


	//   ....[4]....
        /*0a68*/ 	.word	0x0001a1e0


	//   ....[5]....
        /*0a6c*/ 	.word	0x0001a2a0


	//   ....[6]....
        /*0a70*/ 	.word	0x0001a300


	//   ....[7]....
        /*0a74*/ 	.word	0x0001a3a0


	//   ....[8]....
        /*0a78*/ 	.word	0x0001a430


	//   ....[9]....
        /*0a7c*/ 	.word	0x0001a4d0


	//   ....[10]....
        /*0a80*/ 	.word	0x0001a5f0


	//   ....[11]....
        /*0a84*/ 	.word	0x0001a660


	//   ....[12]....
        /*0a88*/ 	.word	0x0001a6d0


	//   ....[13]....
        /*0a8c*/ 	.word	0x0001a740


	//   ....[14]....
        /*0a90*/ 	.word	0x0001a7b0


	//   ....[15]....
        /*0a94*/ 	.word	0x0001a830


	//   ....[16]....
        /*0a98*/ 	.word	0x0001a8c0


	//   ....[17]....
        /*0a9c*/ 	.word	0x0001a950


	//   ....[18]....
        /*0aa0*/ 	.word	0x0001a9c0


	//   ....[19]....
        /*0aa4*/ 	.word	0x0001aa30


	//   ....[20]....
        /*0aa8*/ 	.word	0x0001aaa0


	//   ....[21]....
        /*0aac*/ 	.word	0x0001ab20


	//   ....[22]....
        /*0ab0*/ 	.word	0x0001ab90


	//   ....[23]....
        /*0ab4*/ 	.word	0x0001ac30


	//   ....[24]....
        /*0ab8*/ 	.word	0x0001acc0


	//   ....[25]....
        /*0abc*/ 	.word	0x0001ade0


	//----- nvinfo : EIATTR_REG_RECONFIG
	.align		4
.L_1493:
        /*0ac0*/ 	.byte	0x01, 0x54
	.zero		2


	//----- nvinfo : EIATTR_SYSCALL_OFFSETS
	.align		4
        /*0ac4*/ 	.byte	0x04, 0x46
        /*0ac6*/ 	.short	(.L_1495 - .L_1494)


	//   ....[0]....
.L_1494:
        /*0ac8*/ 	.word	0x000019b0


	//   ....[1]....
        /*0acc*/ 	.word	0x00012180


	//   ....[2]....
        /*0ad0*/ 	.word	0x000122d0


	//   ....[3]....
        /*0ad4*/ 	.word	0x000123c0


	//   ....[4]....
        /*0ad8*/ 	.word	0x00013350


	//----- nvinfo : EIATTR_MBARRIER_INSTR_OFFSETS
	.align		4
.L_1495:
        /*0adc*/ 	.byte	0x04, 0x39
        /*0ade*/ 	.short	(.L_1497 - .L_1496)


	//   ....[0]....
.L_1496:
        /*0ae0*/ 	.word	0x00000180
        /*0ae4*/ 	.word	0x000000ff
        /*0ae8*/ 	.word	0x00016800
        /*0aec*/ 	.short	0x0100
        /*0aee*/ 	.byte	0x08
	.zero		1


	//   ....[1]....
        /*0af0*/ 	.word	0x00000190
        /*0af4*/ 	.word	0x000000ff
        /*0af8*/ 	.word	0x00016820
        /*0afc*/ 	.short	0x0100
        /*0afe*/ 	.byte	0x08
	.zero		1


	//   ....[2]....
        /*0b00*/ 	.word	0x00000280
        /*0b04*/ 	.word	0x000000ff
        /*0b08*/ 	.word	0x00016830
        /*0b0c*/ 	.short	0x0100
        /*0b0e*/ 	.byte	0x08
	.zero		1


	//   ....[3]....
        /*0b10*/ 	.word	0x00000290
        /*0b14*/ 	.word	0x000000ff
        /*0b18*/ 	.word	0x00016840
        /*0b1c*/ 	.short	0x0100
        /*0b1e*/ 	.byte	0x08
	.zero		1


	//   ....[4]....
        /*0b20*/ 	.word	0x000002a0
        /*0b24*/ 	.word	0x000000ff
        /*0b28*/ 	.word	0x00016838
        /*0b2c*/ 	.short	0x0100
        /*0b2e*/ 	.byte	0x08
	.zero		1


	//   ....[5]....
        /*0b30*/ 	.word	0x000002b0
        /*0b34*/ 	.word	0x000000ff
        /*0b38*/ 	.word	0x00016848
        /*0b3c*/ 	.short	0x0100
        /*0b3e*/ 	.byte	0x08
	.zero		1


	//   ....[6]....
        /*0b40*/ 	.word	0x000003e0
        /*0b44*/ 	.word	0x000000ff
        /*0b48*/ 	.word	0x00016850
        /*0b4c*/ 	.short	0x0100
        /*0b4e*/ 	.byte	0x08
	.zero		1


	//   ....[7]....
        /*0b50*/ 	.word	0x000003f0
        /*0b54*/ 	.word	0x000000ff
        /*0b58*/ 	.word	0x00016860
        /*0b5c*/ 	.short	0x0100
        /*0b5e*/ 	.byte	0x08
	.zero		1


	//   ....[8]....
        /*0b60*/ 	.word	0x00000400
        /*0b64*/ 	.word	0x000000ff
        /*0b68*/ 	.word	0x00016858
        /*0b6c*/ 	.short	0x0100
        /*0b6e*/ 	.byte	0x08
	.zero		1


	//   ....[9]....
        /*0b70*/ 	.word	0x00000410
        /*0b74*/ 	.word	0x000000ff
        /*0b78*/ 	.word	0x00016868
        /*0b7c*/ 	.short	0x0100
        /*0b7e*/ 	.byte	0x08
	.zero		1


	//   ....[10]....
        /*0b80*/ 	.word	0x00000500
        /*0b84*/ 	.word	0x000000ff
        /*0b88*/ 	.word	0x00016870
        /*0b8c*/ 	.short	0x0100
        /*0b8e*/ 	.byte	0x06
	.zero		1


	//   ....[11]....
        /*0b90*/ 	.word	0x00000510
        /*0b94*/ 	.word	0x000000ff
        /*0b98*/ 	.word	0x00016880
        /*0b9c*/ 	.short	0x0100
        /*0b9e*/ 	.byte	0x06
	.zero		1


	//   ....[12]....
        /*0ba0*/ 	.word	0x00000520
        /*0ba4*/ 	.word	0x000000ff
        /*0ba8*/ 	.word	0x00016878
        /*0bac*/ 	.short	0x0100
        /*0bae*/ 	.byte	0x06
	.zero		1


	//   ....[13]....
        /*0bb0*/ 	.word	0x00000530
        /*0bb4*/ 	.word	0x000000ff
        /*0bb8*/ 	.word	0x00016888
        /*0bbc*/ 	.short	0x0100
        /*0bbe*/ 	.byte	0x06
	.zero		1


	//   ....[14]....
        /*0bc0*/ 	.word	0x00000660
        /*0bc4*/ 	.word	0x000000ff
        /*0bc8*/ 	.word	0x00016890
        /*0bcc*/ 	.short	0x0100
        /*0bce*/ 	.byte	0x08
	.zero		1


	//   ....[15]....
        /*0bd0*/ 	.word	0x00000670
        /*0bd4*/ 	.word	0x000000ff
        /*0bd8*/ 	.word	0x000168a0
        /*0bdc*/ 	.short	0x0100
        /*0bde*/ 	.byte	0x08
	.zero		1


	//   ....[16]....
        /*0be0*/ 	.word	0x00000680
        /*0be4*/ 	.word	0x000000ff
        /*0be8*/ 	.word	0x00016898
        /*0bec*/ 	.short	0x0100
        /*0bee*/ 	.byte	0x08
	.zero		1


	//   ....[17]....
        /*0bf0*/ 	.word	0x00000690
        /*0bf4*/ 	.word	0x000000ff
        /*0bf8*/ 	.word	0x000168a8
        /*0bfc*/ 	.short	0x0100
        /*0bfe*/ 	.byte	0x08
	.zero		1


	//   ....[18]....
        /*0c00*/ 	.word	0x000007d0
        /*0c04*/ 	.word	0x000000ff
        /*0c08*/ 	.word	0x000168b0
        /*0c0c*/ 	.short	0x0100
        /*0c0e*/ 	.byte	0x08
	.zero		1


	//   ....[19]....
        /*0c10*/ 	.word	0x000007e0
        /*0c14*/ 	.word	0x000000ff
        /*0c18*/ 	.word	0x000168c0
        /*0c1c*/ 	.short	0x0100
        /*0c1e*/ 	.byte	0x08
	.zero		1


	//   ....[20]....
        /*0c20*/ 	.word	0x000007f0
        /*0c24*/ 	.word	0x000000ff
        /*0c28*/ 	.word	0x000168b8
        /*0c2c*/ 	.short	0x0100
        /*0c2e*/ 	.byte	0x08
	.zero		1


	//   ....[21]....
        /*0c30*/ 	.word	0x00000800
        /*0c34*/ 	.word	0x000000ff
        /*0c38*/ 	.word	0x000168c8
        /*0c3c*/ 	.short	0x0100
        /*0c3e*/ 	.byte	0x08
	.zero		1


	//   ....[22]....
        /*0c40*/ 	.word	0x00001a30
        /*0c44*/ 	.word	0x000000ff
        /*0c48*/ 	.word	0x00016800
        /*0c4c*/ 	.short	0x010a
        /*0c4e*/ 	.byte	0x2d
	.zero		1


	//   ....[23]....
        /*0c50*/ 	.word	0x00001ab0
        /*0c54*/ 	.word	0x0000000d
        /*0c58*/ 	.word	0x00016830
        /*0c5c*/ 	.short	0x010a
        /*0c5e*/ 	.byte	0x3f
	.zero		1


	//   ....[24]....
        /*0c60*/ 	.word	0x00001af0
        /*0c64*/ 	.word	0x0000000d
        /*0c68*/ 	.word	0x00016830
        /*0c6c*/ 	.short	0x010a
        /*0c6e*/ 	.byte	0x3f
	.zero		1


	//   ....[25]....
        /*0c70*/ 	.word	0x000022a0
        /*0c74*/ 	.word	0x000000ff
        /*0c78*/ 	.word	0x00000000
        /*0c7c*/ 	.short	0x0101
        /*0c7e*/ 	.byte	0x06
	.zero		1


	//   ....[26]....
        /*0c80*/ 	.word	0x00005580
        /*0c84*/ 	.word	0x000000ff
        /*0c88*/ 	.word	0x00016830
        /*0c8c*/ 	.short	0x010a
        /*0c8e*/ 	.byte	0x06
	.zero		1


	//   ....[27]....
        /*0c90*/ 	.word	0x000055c0
        /*0c94*/ 	.word	0x000000ff
        /*0c98*/ 	.word	0x00016830
        /*0c9c*/ 	.short	0x010a
        /*0c9e*/ 	.byte	0x06
	.zero		1


	//   ....[28]....
        /*0ca0*/ 	.word	0x000057d0
        /*0ca4*/ 	.word	0x000000ff
        /*0ca8*/ 	.word	0x00016850
        /*0cac*/ 	.short	0x010a
        /*0cae*/ 	.byte	0x06
	.zero		1


	//   ....[29]....
        /*0cb0*/ 	.word	0x00005810
        /*0cb4*/ 	.word	0x000000ff
        /*0cb8*/ 	.word	0x00016850
        /*0cbc*/ 	.short	0x010a
        /*0cbe*/ 	.byte	0x06
	.zero		1


	//   ....[30]....
        /*0cc0*/ 	.word	0x00006090
        /*0cc4*/ 	.word	0x000000ff
        /*0cc8*/ 	.word	0x00000000
        /*0ccc*/ 	.short	0x0101
        /*0cce*/ 	.byte	0x06
	.zero		1


	//   ....[31]....
        /*0cd0*/ 	.word	0x000086f0
        /*0cd4*/ 	.word	0x000000ff
        /*0cd8*/ 	.word	0x00000000
        /*0cdc*/ 	.short	0x0101
        /*0cde*/ 	.byte	0x06
	.zero		1


	//   ....[32]....
        /*0ce0*/ 	.word	0x00008e20
        /*0ce4*/ 	.word	0x000000ff
        /*0ce8*/ 	.word	0x00016830
        /*0cec*/ 	.short	0x010a
        /*0cee*/ 	.byte	0x06
	.zero		1


	//   ....[33]....
        /*0cf0*/ 	.word	0x00008e60
        /*0cf4*/ 	.word	0x000000ff
        /*0cf8*/ 	.word	0x00016830
        /*0cfc*/ 	.short	0x010a
        /*0cfe*/ 	.byte	0x06
	.zero		1


	//   ....[34]....
        /*0d00*/ 	.word	0x00009070
        /*0d04*/ 	.word	0x000000ff
        /*0d08*/ 	.word	0x00016850
        /*0d0c*/ 	.short	0x010a
        /*0d0e*/ 	.byte	0x06
	.zero		1


	//   ....[35]....
        /*0d10*/ 	.word	0x000090b0
        /*0d14*/ 	.word	0x000000ff
        /*0d18*/ 	.word	0x00016850
        /*0d1c*/ 	.short	0x010a
        /*0d1e*/ 	.byte	0x06
	.zero		1


	//   ....[36]....
        /*0d20*/ 	.word	0x00009990
        /*0d24*/ 	.word	0x000000ff
        /*0d28*/ 	.word	0x00000000
        /*0d2c*/ 	.short	0x0101
        /*0d2e*/ 	.byte	0x06
	.zero		1


	//   ....[37]....
        /*0d30*/ 	.word	0x0000ae80
        /*0d34*/ 	.word	0x000000ff
        /*0d38*/ 	.word	0x00000000
        /*0d3c*/ 	.short	0x0101
        /*0d3e*/ 	.byte	0x06
	.zero		1


	//   ....[38]....
        /*0d40*/ 	.word	0x0000b380
        /*0d44*/ 	.word	0x000000ff
        /*0d48*/ 	.word	0x00016830
        /*0d4c*/ 	.short	0x010a
        /*0d4e*/ 	.byte	0x06
	.zero		1


	//   ....[39]....
        /*0d50*/ 	.word	0x0000b3c0
        /*0d54*/ 	.word	0x000000ff
        /*0d58*/ 	.word	0x00016830
        /*0d5c*/ 	.short	0x010a
        /*0d5e*/ 	.byte	0x06
	.zero		1


	//   ....[40]....
        /*0d60*/ 	.word	0x0000b5a0
        /*0d64*/ 	.word	0x000000ff
        /*0d68*/ 	.word	0x00016850
        /*0d6c*/ 	.short	0x010a
        /*0d6e*/ 	.byte	0x06
	.zero		1


	//   ....[41]....
        /*0d70*/ 	.word	0x0000b5e0
        /*0d74*/ 	.word	0x000000ff
        /*0d78*/ 	.word	0x00016850
        /*0d7c*/ 	.short	0x010a
        /*0d7e*/ 	.byte	0x06
	.zero		1


	//   ....[42]....
        /*0d80*/ 	.word	0x0000be60
        /*0d84*/ 	.word	0x000000ff
        /*0d88*/ 	.word	0x00000000
        /*0d8c*/ 	.short	0x0101
        /*0d8e*/ 	.byte	0x06
	.zero		1


	//   ....[43]....
        /*0d90*/ 	.word	0x0000e4c0
        /*0d94*/ 	.word	0x000000ff
        /*0d98*/ 	.word	0x00000000
        /*0d9c*/ 	.short	0x0101
        /*0d9e*/ 	.byte	0x06
	.zero		1


	//   ....[44]....
        /*0da0*/ 	.word	0x0000e8c0
        /*0da4*/ 	.word	0x000000ff
        /*0da8*/ 	.word	0x00016850
        /*0dac*/ 	.short	0x010a
        /*0dae*/ 	.byte	0x05
	.zero		1


	//   ....[45]....
        /*0db0*/ 	.word	0x0000e900
        /*0db4*/ 	.word	0x000000ff
        /*0db8*/ 	.word	0x00016850
        /*0dbc*/ 	.short	0x010a
        /*0dbe*/ 	.byte	0x05
	.zero		1


	//   ....[46]....
        /*0dc0*/ 	.word	0x0000ee60
        /*0dc4*/ 	.word	0x000000ff
        /*0dc8*/ 	.word	0x00000000
        /*0dcc*/ 	.short	0x0101
        /*0dce*/ 	.byte	0x04
	.zero		1


	//   ....[47]....
        /*0dd0*/ 	.word	0x0000fd10
        /*0dd4*/ 	.word	0x00000015
        /*0dd8*/ 	.word	0x00000000
        /*0ddc*/ 	.short	0x0101
        /*0dde*/ 	.byte	0x3f
	.zero		1


	//   ....[48]....
        /*0de0*/ 	.word	0x000128e0
        /*0de4*/ 	.word	0x00000003
        /*0de8*/ 	.word	0x00016840
        /*0dec*/ 	.short	0x010a
        /*0dee*/ 	.byte	0x3f
	.zero		1


	//   ....[49]....
        /*0df0*/ 	.word	0x000130a0
        /*0df4*/ 	.word	0x00000003
        /*0df8*/ 	.word	0x00016830
        /*0dfc*/ 	.short	0x0107
        /*0dfe*/ 	.byte	0x3f
	.zero		1


	//   ....[50]....
        /*0e00*/ 	.word	0x00013170
        /*0e04*/ 	.word	0x00000003
        /*0e08*/ 	.word	0x00016830
        /*0e0c*/ 	.short	0x0101
        /*0e0e*/ 	.byte	0x3f
	.zero		1


	//   ....[51]....
        /*0e10*/ 	.word	0x00013fb0
        /*0e14*/ 	.word	0x00000016
        /*0e18*/ 	.word	0x00016800
        /*0e1c*/ 	.short	0x0107
        /*0e1e*/ 	.byte	0x3f
	.zero		1


	//   ....[52]....
        /*0e20*/ 	.word	0x000140a0
        /*0e24*/ 	.word	0x00000016
        /*0e28*/ 	.word	0x00016800
        /*0e2c*/ 	.short	0x0101
        /*0e2e*/ 	.byte	0x3f
	.zero		1


	//   ....[53]....
        /*0e30*/ 	.word	0x000140c0
        /*0e34*/ 	.word	0x00000016
        /*0e38*/ 	.word	0x00016820
        /*0e3c*/ 	.short	0x010a
        /*0e3e*/ 	.byte	0x3f
	.zero		1


	//   ....[54]....
        /*0e40*/ 	.word	0x00014470
        /*0e44*/ 	.word	0x00000005
        /*0e48*/ 	.word	0x00016840
        /*0e4c*/ 	.short	0x010a
        /*0e4e*/ 	.byte	0x3f
	.zero		1


	//   ....[55]....
        /*0e50*/ 	.word	0x00014980
        /*0e54*/ 	.word	0x00000005
        /*0e58*/ 	.word	0x00016830
        /*0e5c*/ 	.short	0x0107
        /*0e5e*/ 	.byte	0x3f
	.zero		1


	//   ....[56]....
        /*0e60*/ 	.word	0x00014a40
        /*0e64*/ 	.word	0x00000005
        /*0e68*/ 	.word	0x00016830
        /*0e6c*/ 	.short	0x0101
        /*0e6e*/ 	.byte	0x3f
	.zero		1


	//   ....[57]....
        /*0e70*/ 	.word	0x00014aa0
        /*0e74*/ 	.word	0x00000005
        /*0e78*/ 	.word	0x00016860
        /*0e7c*/ 	.short	0x010a
        /*0e7e*/ 	.byte	0x3f
	.zero		1


	//   ....[58]....
        /*0e80*/ 	.word	0x00014f70
        /*0e84*/ 	.word	0x00000005
        /*0e88*/ 	.word	0x00016850
        /*0e8c*/ 	.short	0x0107
        /*0e8e*/ 	.byte	0x3f
	.zero		1


	//   ....[59]....
        /*0e90*/ 	.word	0x00015120
        /*0e94*/ 	.word	0x00000005
        /*0e98*/ 	.word	0x00016850
        /*0e9c*/ 	.short	0x0101
        /*0e9e*/ 	.byte	0x3f
	.zero		1


	//   ....[60]....
        /*0ea0*/ 	.word	0x00015340
        /*0ea4*/ 	.word	0x00000000
        /*0ea8*/ 	.word	0x00016860
        /*0eac*/ 	.short	0x010a
        /*0eae*/ 	.byte	0x3f
	.zero		1


	//   ....[61]....
        /*0eb0*/ 	.word	0x000157d0
        /*0eb4*/ 	.word	0x00000000
        /*0eb8*/ 	.word	0x00016850
        /*0ebc*/ 	.short	0x0107
        /*0ebe*/ 	.byte	0x3f
	.zero		1


	//   ....[62]....
        /*0ec0*/ 	.word	0x000158a0
        /*0ec4*/ 	.word	0x00000000
        /*0ec8*/ 	.word	0x00016850
        /*0ecc*/ 	.short	0x0101
        /*0ece*/ 	.byte	0x3f
	.zero		1


	//   ....[63]....
        /*0ed0*/ 	.word	0x000165d0
        /*0ed4*/ 	.word	0x00000005
        /*0ed8*/ 	.word	0x00016820
        /*0edc*/ 	.short	0x010a
        /*0ede*/ 	.byte	0x3f
	.zero		1


	//   ....[64]....
        /*0ee0*/ 	.word	0x00016750
        /*0ee4*/ 	.word	0x00000003
        /*0ee8*/ 	.word	0x00016840
        /*0eec*/ 	.short	0x010a
        /*0eee*/ 	.byte	0x3f
	.zero		1


	//   ....[65]....
        /*0ef0*/ 	.word	0x000167f0
        /*0ef4*/ 	.word	0x00000005
        /*0ef8*/ 	.word	0x00016840
        /*0efc*/ 	.short	0x010a
        /*0efe*/ 	.byte	0x3f
	.zero		1


	//   ....[66]....
        /*0f00*/ 	.word	0x00016830
        /*0f04*/ 	.word	0x00000003
        /*0f08*/ 	.word	0x00016860
        /*0f0c*/ 	.short	0x010a
        /*0f0e*/ 	.byte	0x3f
	.zero		1


	//   ....[67]....
        /*0f10*/ 	.word	0x00016870
        /*0f14*/ 	.word	0x00000005
        /*0f18*/ 	.word	0x00016860
        /*0f1c*/ 	.short	0x010a
        /*0f1e*/ 	.byte	0x3f
	.zero		1


	//   ....[68]....
        /*0f20*/ 	.word	0x000168e0
        /*0f24*/ 	.word	0x00000003
        /*0f28*/ 	.word	0x00016800
        /*0f2c*/ 	.short	0x010a
        /*0f2e*/ 	.byte	0x3f
	.zero		1


	//   ....[69]....
        /*0f30*/ 	.word	0x00016930
        /*0f34*/ 	.word	0x0000000d
        /*0f38*/ 	.word	0x00016830
        /*0f3c*/ 	.short	0x010a
        /*0f3e*/ 	.byte	0x3f
	.zero		1


	//   ....[70]....
        /*0f40*/ 	.word	0x00016990
        /*0f44*/ 	.word	0x00000007
        /*0f48*/ 	.word	0x00016830
        /*0f4c*/ 	.short	0x010a
        /*0f4e*/ 	.byte	0x3f
	.zero		1


	//   ....[71]....
        /*0f50*/ 	.word	0x000169f0
        /*0f54*/ 	.word	0x00000007
        /*0f58*/ 	.word	0x00016850
        /*0f5c*/ 	.short	0x010a
        /*0f5e*/ 	.byte	0x3f
	.zero		1


	//   ....[72]....
        /*0f60*/ 	.word	0x00016a50
        /*0f64*/ 	.word	0x00000007
        /*0f68*/ 	.word	0x00016830
        /*0f6c*/ 	.short	0x010a
        /*0f6e*/ 	.byte	0x3f
	.zero		1


	//   ....[73]....
        /*0f70*/ 	.word	0x00016ab0
        /*0f74*/ 	.word	0x00000007
        /*0f78*/ 	.word	0x00016850
        /*0f7c*/ 	.short	0x010a
        /*0f7e*/ 	.byte	0x3f
	.zero		1


	//   ....[74]....
        /*0f80*/ 	.word	0x00016b10
        /*0f84*/ 	.word	0x00000007
        /*0f88*/ 	.word	0x00016830
        /*0f8c*/ 	.short	0x010a
        /*0f8e*/ 	.byte	0x3f
	.zero		1


	//   ....[75]....
        /*0f90*/ 	.word	0x00016b70
        /*0f94*/ 	.word	0x00000007
        /*0f98*/ 	.word	0x00016850
        /*0f9c*/ 	.short	0x010a
        /*0f9e*/ 	.byte	0x3f
	.zero		1


	//   ....[76]....
        /*0fa0*/ 	.word	0x00016bd0
        /*0fa4*/ 	.word	0x00000004
        /*0fa8*/ 	.word	0x00016850
        /*0fac*/ 	.short	0x010a
        /*0fae*/ 	.byte	0x3f
	.zero		1


	//   ....[77]....
        /*0fb0*/ 	.word	0x00016cf0
        /*0fb4*/ 	.word	0x00000003
        /*0fb8*/ 	.word	0x00016840
        /*0fbc*/ 	.short	0x010a
        /*0fbe*/ 	.byte	0x3f
	.zero		1


	//   ....[78]....
        /*0fc0*/ 	.word	0x00018790
        /*0fc4*/ 	.word	0x00000016
        /*0fc8*/ 	.word	0x00016820
        /*0fcc*/ 	.short	0x010a
        /*0fce*/ 	.byte	0x3f
	.zero		1


	//   ....[79]....
        /*0fd0*/ 	.word	0x000187e0
        /*0fd4*/ 	.word	0x00000005
        /*0fd8*/ 	.word	0x00016840
        /*0fdc*/ 	.short	0x010a
        /*0fde*/ 	.byte	0x3f
	.zero		1


	//   ....[80]....
        /*0fe0*/ 	.word	0x000190f0
        /*0fe4*/ 	.word	0x00000005
        /*0fe8*/ 	.word	0x00016860
        /*0fec*/ 	.short	0x010a
        /*0fee*/ 	.byte	0x3f
	.zero		1


	//   ....[81]....
        /*0ff0*/ 	.word	0x00019a60
        /*0ff4*/ 	.word	0x00000000
        /*0ff8*/ 	.word	0x00016860
        /*0ffc*/ 	.short	0x010a
        /*0ffe*/ 	.byte	0x3f
	.zero		1


	//   ....[82]....
        /*1000*/ 	.word	0x0001ad00
        /*1004*/ 	.word	0x00000005
        /*1008*/ 	.word	0x00016820
        /*100c*/ 	.short	0x010a
        /*100e*/ 	.byte	0x3f
	.zero		1


	//   ....[83]....
        /*1010*/ 	.word	0x0001aea0
        /*1014*/ 	.word	0x00000003
        /*1018*/ 	.word	0x00016840
        /*101c*/ 	.short	0x010a
        /*101e*/ 	.byte	0x3f
	.zero		1


	//   ....[84]....
        /*1020*/ 	.word	0x0001aef0
        /*1024*/ 	.word	0x00000005
        /*1028*/ 	.word	0x00016840
        /*102c*/ 	.short	0x010a
        /*102e*/ 	.byte	0x3f
	.zero		1


	//   ....[85]....
        /*1030*/ 	.word	0x0001af40
        /*1034*/ 	.word	0x00000003
        /*1038*/ 	.word	0x00016860
        /*103c*/ 	.short	0x010a
        /*103e*/ 	.byte	0x3f
	.zero		1


	//----- nvinfo : EIATTR_NUM_MBARRIERS
	.align		4
.L_1497:
        /*1040*/ 	.byte	0x03, 0x38
        /*1042*/ 	.short	0x0016


	//----- nvinfo : EIATTR_EXIT_INSTR_OFFSETS
	.align		4
        /*1044*/ 	.byte	0x04, 0x1c
        /*1046*/ 	.short	(.L_1499 - .L_1498)


	//   ....[0]....
.L_1498:
        /*1048*/ 	.word	0x000009b0


	//   ....[1]....
        /*104c*/ 	.word	0x00010940


	//   ....[2]....
        /*1050*/ 	.word	0x000168c0


	//----- nvinfo : EIATTR_MAX_THREADS
	.align		4
.L_1499:
        /*1054*/ 	.byte	0x04, 0x05
        /*1056*/ 	.short	(.L_1501 - .L_1500)
.L_1500:
        /*1058*/ 	.word	0x00000200
        /*105c*/ 	.word	0x00000001
        /*1060*/ 	.word	0x00000001


	//----- nvinfo : EIATTR_CRS_STACK_SIZE
	.align		4
.L_1501:
        /*1064*/ 	.byte	0x04, 0x1e
        /*1066*/ 	.short	(.L_1503 - .L_1502)
.L_1502:
        /*1068*/ 	.word	0x00000000


	//----- nvinfo : EIATTR_CBANK_PARAM_SIZE
	.align		4
.L_1503:
        /*106c*/ 	.byte	0x03, 0x19
        /*106e*/ 	.short	0x0af0


	//----- nvinfo : EIATTR_PARAM_CBANK
	.align		4
        /*1070*/ 	.byte	0x04, 0x0a
        /*1072*/ 	.short	(.L_1505 - .L_1504)
	.align		4
.L_1504:
        /*1074*/ 	.word	index@(.nv.constant0._ZN7cutlass13device_kernelIN5flash11enable_sm90INS1_16FlashAttnFwdSm90INS1_25CollectiveMainloopFwdSm90ILi2EN4cute5tupleIJNS5_1CILi1EEES8_S8_EEENS6_IJNS7_ILi192EEENS7_ILi128EEENS7_ILi64EEEEEELi64ENS_10bfloat16_tEfNS_4arch4Sm90ELb0ELb1ELb1ELb1ELb1ELb0ELb0ELb1ELb1ELb1ELb0ELb0EEENS1_21CollectiveEpilogueFwdINS6_IJSA_SC_SB_EEES9_SE_SG_Li384ELb1ELb1ELb0ELb0EEENS1_36VarlenDynamicPersistentTileSchedulerILi192ELi128ELi384ELi128ELb0ELb1ELb1ELb1ELb0ELb1EEEEEEEEEvNT_6ParamsE)
        /*1078*/ 	.short	0x0210
        /*107a*/ 	.short	0x0af0


	//----- nvinfo : EIATTR_SW_WAR
	.align		4
.L_1505:
        /*107c*/ 	.byte	0x04, 0x36
        /*107e*/ 	.short	(.L_1507 - .L_1506)
.L_1506:
        /*1080*/ 	.word	0x00000008
.L_1507:


//--------------------- .nv.info._ZN7cutlass13device_kernelIN5flash11enable_sm90INS1_16FlashAttnFwdSm90INS1_25CollectiveMainloopFwdSm90ILi2EN4cute5tupleIJNS5_1CILi1EEES8_S8_EEENS6_IJNS7_ILi192EEENS7_ILi128EEENS7_ILi64EEEEEELi64ENS_10bfloat16_tEfNS_4arch4Sm90ELb0ELb1ELb1ELb1ELb1ELb1ELb0ELb1ELb1ELb1ELb0ELb0EEENS1_21CollectiveEpilogueFwdINS6_IJSA_SC_SB_EEES9_SE_SG_Li384ELb1ELb1ELb0ELb0EEENS1_36VarlenDynamicPersistentTileSchedulerILi192ELi128ELi384ELi128ELb0ELb1ELb1ELb1ELb0ELb1EEEEEEEEEvNT_6ParamsE --------------------------
	.section	.nv.info._ZN7cutlass13device_kernelIN5flash11enable_sm90INS1_16FlashAttnFwdSm90INS1_25CollectiveMainloopFwdSm90ILi2EN4cute5tupleIJNS5_1CILi1EEES8_S8_EEENS6_IJNS7_ILi192EEENS7_ILi128EEENS7_ILi64EEEEEELi64ENS_10bfloat16_tEfNS_4arch4Sm90ELb0ELb1ELb1ELb1ELb1ELb1ELb0ELb1ELb1ELb1ELb0ELb0EEENS1_21CollectiveEpilogueFwdINS6_IJSA_SC_SB_EEES9_SE_SG_Li384ELb1ELb1ELb0ELb0EEENS1_36VarlenDynamicPersistentTileSchedulerILi192ELi128ELi384ELi128ELb0ELb1ELb1ELb1ELb0ELb1EEEEEEEEEvNT_6ParamsE,"",@"SHT_CUDA_INFO"
	.sectionflags	@""
	.align	4


	//----- nvinfo : EIATTR_CUDA_API_VERSION
	.align		4
        /*0000*/ 	.byte	0x04, 0x37
        /*0002*/ 	.short	(.L_1509 - .L_1508)
.L_1508:
        /*0004*/ 	.word	0x00000082


	//----- nvinfo : EIATTR_KPARAM_INFO
	.align		4
.L_1509:
        /*0008*/ 	.byte	0x04, 0x17
        /*000a*/ 	.short	(.L_1511 - .L_1510)
.L_1510:
        /*000c*/ 	.word	0x00000000
        /*0010*/ 	.short	0x0000
        /*0012*/ 	.short	0x0070
        /*0014*/ 	.byte	0x00, 0xf0, 0x01, 0x2a


	//----- nvinfo : EIATTR_SPARSE_MMA_MASK
	.align		4
.L_1511:
        /*0018*/ 	.byte	0x03, 0x50
        /*001a*/ 	.short	0x0000


	//----- nvinfo : EIATTR_MAXREG_COUNT
	.align		4
        /*001c*/ 	.byte	0x03, 0x1b
        /*001e*/ 	.short	0x0080


	//----- nvinfo : EIATTR_NUM_BARRIERS
	.align		4
        /*0020*/ 	.byte	0x02, 0x4c
        /*0022*/ 	.byte	0x10
	.zero		1


	//----- nvinfo : EIATTR_EXTERNS
	.align		4
        /*0024*/ 	.byte	0x04, 0x0f
        /*0026*/ 	.short	(.L_1513 - .L_1512)


	//   ....[0]....
	.align		4
.L_1512:
        /*0028*/ 	.word	index@(__assertfail)


	//----- nvinfo : EIATTR_ANNOTATIONS
	.align		4
.L_1513:
        /*002c*/ 	.byte	0x04, 0x55
        /*002e*/ 	.short	(.L_1515 - .L_1514)


	//   ....[0]....
.L_1514:
        /* <DEDUP_REMOVED lines=76> */


	//----- nvinfo : EIATTR_MERCURY_ISA_VERSION
	.align		4
.L_1515:
        /*04e0*/ 	.byte	0x03, 0x5f
        /*04e2*/ 	.short	0x0101


	//----- nvinfo : EIATTR_UNUSED_LOAD_BYTE_OFFSET
	.align		4
        /*04e4*/ 	.byte	0x04, 0x44
        /*04e6*/ 	.short	(.L_1517 - .L_1516)


	//   ....[0]....
.L_1516:
        /*04e8*/ 	.word	0x00000a90
        /*04ec*/ 	.word	0x0000fff0


	//   ....[1]....
        /*04f0*/ 	.word	0x000178e0
        /*04f4*/ 	.word	0x0000fff0


	//----- nvinfo : EIATTR_INT_WARP_WIDE_INSTR_OFFSETS
	.align		4
.L_1517:
        /*04f8*/ 	.byte	0x04, 0x31
        /*04fa*/ 	.short	(.L_1519 - .L_1518)


	//   ....[0]....
.L_1518:
        /*04fc*/ 	.word	0x00000130


	//   ....[1]....
        /*0500*/ 	.word	0x00000170


	//   ....[2]....
        /*0504*/ 	.word	0x000001e0


	//   ....[3]....
        /*0508*/ 	.word	0x0001bb20


	//   ....[4]....
        /*050c*/ 	.word	0x0001bbb0


	//   ....[5]....
        /*0510*/ 	.word	0x0001edf0


	//   ....[6]....
        /*0514*/ 	.word	0x0001ee80


	//----- nvinfo : EIATTR_COOP_GROUP_MASK_REGIDS
	.align		4
.L_1519:
        /*0518*/ 	.byte	0x04, 0x29
        /*051a*/ 	.short	(.L_1521 - .L_1520)


	//   ....[0]....
.L_1520:
        /*051c*/ 	.word	0xffffffff


	//   ....[1]....
        /*0520*/ 	.word	0xffffffff


	//   ....[2]....
        /*0524*/ 	.word	0xffffffff


	//   ....[3]....
        /*0528*/ 	.word	0xffffffff


	//   ....[4]....
        /*052c*/ 	.word	0xffffffff


	//   ....[5]....
        /*0530*/ 	.word	0xffffffff


	//   ....[6]....
        /*0534*/ 	.word	0xffffffff


	//   ....[7]....
        /*0538*/ 	.word	0xffffffff


	//   ....[8]....
        /*053c*/ 	.word	0xffffffff


	//   ....[9]....
        /*0540*/ 	.word	0xffffffff


	//   ....[10]....
        /*0544*/ 	.word	0xffffffff


	//   ....[11]....
        /*0548*/ 	.word	0xffffffff


	//   ....[12]....
        /*054c*/ 	.word	0xffffffff


	//   ....[13]....
        /*0550*/ 	.word	0xffffffff


	//   ....[14]....
        /*0554*/ 	.word	0xffffffff


	//   ....[15]....
        /*0558*/ 	.word	0xffffffff


	//   ....[16]....
        /*055c*/ 	.word	0xffffffff


	//   ....[17]....
        /*0560*/ 	.word	0xffffffff


	//   ....[18]....
        /*0564*/ 	.word	0xffffffff


	//   ....[19]....
        /*0568*/ 	.word	0xffffffff


	//   ....[20]....
        /*056c*/ 	.word	0xffffffff


	//   ....[21]....
        /*0570*/ 	.word	0xffffffff


	//   ....[22]....
        /*0574*/ 	.word	0xffffffff


	//   ....[23]....
        /*0578*/ 	.word	0xffffffff


	//   ....[24]....
        /*057c*/ 	.word	0xffffffff


	//   ....[25]....
        /*0580*/ 	.word	0xffffffff


	//   ....[26]....
        /*0584*/ 	.word	0xffffffff


	//   ....[27]....
        /*0588*/ 	.word	0xffffffff


	//   ....[28]....
        /*058c*/ 	.word	0xffffffff


	//   ....[29]....
        /*0590*/ 	.word	0xffffffff


	//   ....[30]....
        /*0594*/ 	.word	0xffffffff


	//   ....[31]....
        /*0598*/ 	.word	0xffffffff


	//   ....[32]....
        /*059c*/ 	.word	0xffffffff


	//   ....[33]....
        /*05a0*/ 	.word	0xffffffff


	//   ....[34]....
        /*05a4*/ 	.word	0xffffffff


	//   ....[35]....
        /*05a8*/ 	.word	0xffffffff


	//   ....[36]....
        /*05ac*/ 	.word	0xffffffff


	//   ....[37]....
        /*05b0*/ 	.word	0xffffffff


	//   ....[38]....
        /*05b4*/ 	.word	0xffffffff


	//   ....[39]....
        /*05b8*/ 	.word	0xffffffff


	//   ....[40]....
        /*05bc*/ 	.word	0xffffffff


	//   ....[41]....
        /*05c0*/ 	.word	0xffffffff


	//   ....[42]....
        /*05c4*/ 	.word	0xffffffff


	//   ....[43]....
        /*05c8*/ 	.word	0xffffffff


	//   ....[44]....
        /*05cc*/ 	.word	0xffffffff


	//   ....[45]....
        /*05d0*/ 	.word	0xffffffff


	//   ....[46]....
        /*05d4*/ 	.word	0xffffffff


	//   ....[47]....
        /*05d8*/ 	.word	0xffffffff


	//   ....[48]....
        /*05dc*/ 	.word	0xffffffff


	//   ....[49]....
        /*05e0*/ 	.word	0xffffffff


	//   ....[50]....
        /*05e4*/ 	.word	0xffffffff


	//   ....[51]....
        /*05e8*/ 	.word	0xffffffff


	//   ....[52]....
        /*05ec*/ 	.word	0xffffffff


	//   ....[53]....
        /*05f0*/ 	.word	0xffffffff


	//   ....[54]....
        /*05f4*/ 	.word	0xffffffff


	//   ....[55]....
        /*05f8*/ 	.word	0xffffffff


	//   ....[56]....
        /*05fc*/ 	.word	0xffffffff


	//   ....[57]....
        /*0600*/ 	.word	0xffffffff


	//   ....[58]....
        /*0604*/ 	.word	0xffffffff


	//   ....[59]....
        /*0608*/ 	.word	0xffffffff


	//   ....[60]....
        /*060c*/ 	.word	0xffffffff


	//   ....[61]....
        /*0610*/ 	.word	0xffffffff


	//   ....[62]....
        /*0614*/ 	.word	0xffffffff


	//   ....[63]....
        /*0618*/ 	.word	0xffffffff


	//   ....[64]....
        /*061c*/ 	.word	0xffffffff


	//   ....[65]....
        /*0620*/ 	.word	0xffffffff


	//   ....[66]....
        /*0624*/ 	.word	0xffffffff


	//   ....[67]....
        /*0628*/ 	.word	0xffffffff


	//   ....[68]....
        /*062c*/ 	.word	0xffffffff


	//   ....[69]....
        /*0630*/ 	.word	0xffffffff


	//   ....[70]....
        /*0634*/ 	.word	0xffffffff


	//   ....[71]....
        /*0638*/ 	.word	0xffffffff


	//   ....[72]....
        /*063c*/ 	.word	0xffffffff


	//   ....[73]....
        /*0640*/ 	.word	0xffffffff


	//   ....[74]....
        /*0644*/ 	.word	0xffffffff


	//   ....[75]....
        /*0648*/ 	.word	0xffffffff


	//   ....[76]....
        /*064c*/ 	.word	0xffffffff


	//   ....[77]....
        /*0650*/ 	.word	0xffffffff


	//   ....[78]....
        /*0654*/ 	.word	0xffffffff


	//   ....[79]....
        /*0658*/ 	.word	0xffffffff


	//   ....[80]....
        /*065c*/ 	.word	0xffffffff


	//   ....[81]....
        /*0660*/ 	.word	0xffffffff


	//   ....[82]....
        /*0664*/ 	.word	0xffffffff


	//   ....[83]....
        /*0668*/ 	.word	0xffffffff


	//   ....[84]....
        /*066c*/ 	.word	0xffffffff


	//   ....[85]....
        /*0670*/ 	.word	0xffffffff


	//   ....[86]....
        /*0674*/ 	.word	0xffffffff


	//   ....[87]....
        /*0678*/ 	.word	0xffffffff


	//   ....[88]....
        /*067c*/ 	.word	0xffffffff


	//   ....[89]....
        /*0680*/ 	.word	0xffffffff


	//   ....[90]....
        /*0684*/ 	.word	0xffffffff


	//   ....[91]....
        /*0688*/ 	.word	0xffffffff


	//   ....[92]....
        /*068c*/ 	.word	0xffffffff


	//   ....[93]....
        /*0690*/ 	.word	0xffffffff


	//   ....[94]....
        /*0694*/ 	.word	0xffffffff


	//   ....[95]....
        /*0698*/ 	.word	0xffffffff


	//   ....[96]....
        /*069c*/ 	.word	0xffffffff


	//   ....[97]....
        /*06a0*/ 	.word	0xffffffff


	//   ....[98]....
        /*06a4*/ 	.word	0xffffffff


	//   ....[99]....
        /*06a8*/ 	.word	0xffffffff


	//   ....[100]....
        /*06ac*/ 	.word	0xffffffff


	//   ....[101]....
        /*06b0*/ 	.word	0xffffffff


	//   ....[102]....
        /*06b4*/ 	.word	0xffffffff


	//   ....[103]....
        /*06b8*/ 	.word	0xffffffff


	//   ....[104]....
        /*06bc*/ 	.word	0xffffffff


	//   ....[105]....
        /*06c0*/ 	.word	0xffffffff


	//   ....[106]....
        /*06c4*/ 	.word	0xffffffff


	//   ....[107]....
        /*06c8*/ 	.word	0xffffffff


	//   ....[108]....
        /*06cc*/ 	.word	0xffffffff


	//   ....[109]....
        /*06d0*/ 	.word	0xffffffff


	//   ....[110]....
        /*06d4*/ 	.word	0xffffffff


	//   ....[111]....
        /*06d8*/ 	.word	0xffffffff


	//   ....[112]....
        /*06dc*/ 	.word	0xffffffff


	//   ....[113]....
        /*06e0*/ 	.word	0xffffffff


	//   ....[114]....
        /*06e4*/ 	.word	0xffffffff


	//   ....[115]....
        /*06e8*/ 	.word	0xffffffff


	//   ....[116]....
        /*06ec*/ 	.word	0xffffffff


	//   ....[117]....
        /*06f0*/ 	.word	0xffffffff


	//   ....[118]....
        /*06f4*/ 	.word	0xffffffff


	//   ....[119]....
        /*06f8*/ 	.word	0xffffffff


	//   ....[120]....
        /*06fc*/ 	.word	0xffffffff


	//   ....[121]....
        /*0700*/ 	.word	0xffffffff


	//   ....[122]....
        /*0704*/ 	.word	0xffffffff


	//   ....[123]....
        /*0708*/ 	.word	0xffffffff


	//   ....[124]....
        /*070c*/ 	.word	0xffffffff


	//   ....[125]....
        /*0710*/ 	.word	0xffffffff


	//   ....[126]....
        /*0714*/ 	.word	0xffffffff


	//   ....[127]....
        /*0718*/ 	.word	0xffffffff


	//   ....[128]....
        /*071c*/ 	.word	0xffffffff


	//   ....[129]....
        /*0720*/ 	.word	0xffffffff


	//   ....[130]....
        /*0724*/ 	.word	0xffffffff


	//   ....[131]....
        /*0728*/ 	.word	0xffffffff


	//   ....[132]....
        /*072c*/ 	.word	0xffffffff


	//   ....[133]....
        /*0730*/ 	.word	0xffffffff


	//   ....[134]....
        /*0734*/ 	.word	0xffffffff


	//   ....[135]....
        /*0738*/ 	.word	0xffffffff


	//   ....[136]....
        /*073c*/ 	.word	0xffffffff


	//   ....[137]....
        /*0740*/ 	.word	0xffffffff


	//   ....[138]....
        /*0744*/ 	.word	0xffffffff


	//   ....[139]....
        /*0748*/ 	.word	0xffffffff


	//   ....[140]....
        /*074c*/ 	.word	0xffffffff


	//   ....[141]....
        /*0750*/ 	.word	0xffffffff


	//   ....[142]....
        /*0754*/ 	.word	0xffffffff


	//   ....[143]....
        /*0758*/ 	.word	0xffffffff


	//   ....[144]....
        /*075c*/ 	.word	0xffffffff


	//   ....[145]....
        /*0760*/ 	.word	0xffffffff


	//   ....[146]....
        /*0764*/ 	.word	0xffffffff


	//   ....[147]....
        /*0768*/ 	.word	0xffffffff


	//   ....[148]....
        /*076c*/ 	.word	0xffffffff


	//   ....[149]....
        /*0770*/ 	.word	0xffffffff


	//   ....[150]....
        /*0774*/ 	.word	0xffffffff


	//   ....[151]....
        /*0778*/ 	.word	0xffffffff


	//   ....[152]....
        /*077c*/ 	.word	0xffffffff


	//   ....[153]....
        /*0780*/ 	.word	0xffffffff


	//   ....[154]....
        /*0784*/ 	.word	0xffffffff


	//   ....[155]....
        /*0788*/ 	.word	0xffffffff


	//   ....[156]....
        /*078c*/ 	.word	0xffffffff


	//   ....[157]....
        /*0790*/ 	.word	0xffffffff


	//   ....[158]....
        /*0794*/ 	.word	0xffffffff


	//   ....[159]....
        /*0798*/ 	.word	0xffffffff


	//   ....[160]....
        /*079c*/ 	.word	0xffffffff


	//   ....[161]....
        /*07a0*/ 	.word	0xffffffff


	//   ....[162]....
        /*07a4*/ 	.word	0xffffffff


	//   ....[163]....
        /*07a8*/ 	.word	0xffffffff


	//   ....[164]....
        /*07ac*/ 	.word	0xffffffff


	//   ....[165]....
        /*07b0*/ 	.word	0xffffffff


	//   ....[166]....
        /*07b4*/ 	.word	0xffffffff


	//   ....[167]....
        /*07b8*/ 	.word	0xffffffff


	//   ....[168]....
        /*07bc*/ 	.word	0xffffffff


	//   ....[169]....
        /*07c0*/ 	.word	0xffffffff


	//   ....[170]....
        /*07c4*/ 	.word	0xffffffff


	//   ....[171]....
        /*07c8*/ 	.word	0xffffffff


	//   ....[172]....
        /*07cc*/ 	.word	0xffffffff


	//   ....[173]....
        /*07d0*/ 	.word	0xffffffff


	//   ....[174]....
        /*07d4*/ 	.word	0xffffffff


	//   ....[175]....
        /*07d8*/ 	.word	0xffffffff


	//   ....[176]....
        /*07dc*/ 	.word	0xffffffff


	//   ....[177]....
        /*07e0*/ 	.word	0xffffffff


	//   ....[178]....
        /*07e4*/ 	.word	0xffffffff


	//   ....[179]....
        /*07e8*/ 	.word	0xffffffff


	//   ....[180]....
        /*07ec*/ 	.word	0xffffffff


	//   ....[181]....
        /*07f0*/ 	.word	0xffffffff


	//   ....[182]....
        /*07f4*/ 	.word	0xffffffff


	//   ....[183]....
        /*07f8*/ 	.word	0xffffffff


	//   ....[184]....
        /*07fc*/ 	.word	0xffffffff


	//   ....[185]....
        /*0800*/ 	.word	0xffffffff


	//   ....[186]....
        /*0804*/ 	.word	0xffffffff


	//   ....[187]....
        /*0808*/ 	.word	0xffffffff


	//   ....[188]....
        /*080c*/ 	.word	0xffffffff


	//   ....[189]....
        /*0810*/ 	.word	0xffffffff


	//   ....[190]....
        /*0814*/ 	.word	0xffffffff


	//   ....[191]....
        /*0818*/ 	.word	0xffffffff


	//   ....[192]....
        /*081c*/ 	.word	0xffffffff


	//   ....[193]....
        /*0820*/ 	.word	0xffffffff


	//   ....[194]....
        /*0824*/ 	.word	0xffffffff


	//   ....[195]....
        /*0828*/ 	.word	0xffffffff


	//   ....[196]....
        /*082c*/ 	.word	0xffffffff


	//   ....[197]....
        /*0830*/ 	.word	0xffffffff


	//   ....[198]....
        /*0834*/ 	.word	0xffffffff


	//   ....[199]....
        /*0838*/ 	.word	0xffffffff


	//   ....[200]....
        /*083c*/ 	.word	0xffffffff


	//   ....[201]....
        /*0840*/ 	.word	0xffffffff


	//   ....[202]....
        /*0844*/ 	.word	0xffffffff


	//   ....[203]....
        /*0848*/ 	.word	0xffffffff


	//   ....[204]....
        /*084c*/ 	.word	0xffffffff


	//   ....[205]....
        /*0850*/ 	.word	0xffffffff


	//   ....[206]....
        /*0854*/ 	.word	0xffffffff


	//   ....[207]....
        /*0858*/ 	.word	0xffffffff


	//   ....[208]....
        /*085c*/ 	.word	0xffffffff


	//   ....[209]....
        /*0860*/ 	.word	0x0500000f


	//   ....[210]....
        /*0864*/ 	.word	0x0500000f


	//   ....[211]....
        /*0868*/ 	.word	0x0500000f


	//   ....[212]....
        /*086c*/ 	.word	0x0500000f


	//   ....[213]....
        /*0870*/ 	.word	0x0500000f


	//   ....[214]....
        /*0874*/ 	.word	0x0500000f


	//   ....[215]....
        /*0878*/ 	.word	0x0500000f


	//   ....[216]....
        /*087c*/ 	.word	0x0500000f


	//   ....[217]....
        /*0880*/ 	.word	0x0500000f


	//   ....[218]....
        /*0884*/ 	.word	0x0500000f


	//   ....[219]....
        /*0888*/ 	.word	0x0500000f


	//   ....[220]....
        /*088c*/ 	.word	0x0500000f


	//   ....[221]....
        /*0890*/ 	.word	0x0500000f


	//   ....[222]....
        /*0894*/ 	.word	0x0500000f


	//   ....[223]....
        /*0898*/ 	.word	0x0500000f


	//   ....[224]....
        /*089c*/ 	.word	0x0500000f


	//   ....[225]....
        /*08a0*/ 	.word	0x0500000f


	//   ....[226]....
        /*08a4*/ 	.word	0x0500000f


	//   ....[227]....
        /*08a8*/ 	.word	0x0500000f


	//   ....[228]....
        /*08ac*/ 	.word	0x0500000f


	//   ....[229]....
        /*08b0*/ 	.word	0x0500000f


	//   ....[230]....
        /*08b4*/ 	.word	0x0500000f


	//   ....[231]....
        /*08b8*/ 	.word	0x0500000f


	//   ....[232]....
        /*08bc*/ 	.word	0x0500000f


	//   ....[233]....
        /*08c0*/ 	.word	0x0500000f


	//   ....[234]....
        /*08c4*/ 	.word	0x0500000f


	//   ....[235]....
        /*08c8*/ 	.word	0x0500000f


	//   ....[236]....
        /*08cc*/ 	.word	0x0500000f


	//   ....[237]....
        /*08d0*/ 	.word	0x0500000f


	//   ....[238]....
        /*08d4*/ 	.word	0x0500000f


	//   ....[239]....
        /*08d8*/ 	.word	0x0500000f


	//   ....[240]....
        /*08dc*/ 	.word	0x0500000f


	//   ....[241]....
        /*08e0*/ 	.word	0x0500000f


	//   ....[242]....
        /*08e4*/ 	.word	0x0500000f


	//   ....[243]....
        /*08e8*/ 	.word	0x0500000f


	//   ....[244]....
        /*08ec*/ 	.word	0x0500000f


	//   ....[245]....
        /*08f0*/ 	.word	0x0500000f


	//   ....[246]....
        /*08f4*/ 	.word	0x0500000f


	//   ....[247]....
        /*08f8*/ 	.word	0x0500000f


	//   ....[248]....
        /*08fc*/ 	.word	0x0500000f


	//   ....[249]....
        /*0900*/ 	.word	0x0500000f


	//   ....[250]....
        /*0904*/ 	.word	0x0500000f


	//   ....[251]....
        /*0908*/ 	.word	0x0500000f


	//   ....[252]....
        /*090c*/ 	.word	0x0500000f


	//   ....[253]....
        /*0910*/ 	.word	0x0500000f


	//   ....[254]....
        /*0914*/ 	.word	0x0500000f


	//   ....[255]....
        /*0918*/ 	.word	0x0500000f


	//   ....[0]....
        /*091c*/ 	.word	0x0500000f


	//   ....[1]....
        /*0920*/ 	.word	0x0500000f


	//   ....[2]....
        /*0924*/ 	.word	0x0500000f


	//   ....[3]....
        /*0928*/ 	.word	0x0500000f


	//   ....[4]....
        /*092c*/ 	.word	0x0500000f


	//   ....[5]....
        /*0930*/ 	.word	0x0500000f


	//   ....[6]....
        /*0934*/ 	.word	0x0500000f


	//   ....[7]....
        /*0938*/ 	.word	0x0500000f


	//   ....[8]....
        /*093c*/ 	.word	0x0500000f


	//   ....[9]....
        /*0940*/ 	.word	0x0500000f


	//   ....[10]....
        /*0944*/ 	.word	0x0500000f


	//   ....[11]....
        /*0948*/ 	.word	0x0500000f


	//   ....[12]....
        /*094c*/ 	.word	0x0500000f


	//   ....[13]....
        /*0950*/ 	.word	0x0500000f


	//   ....[14]....
        /*0954*/ 	.word	0x0500000f


	//   ....[15]....
        /*0958*/ 	.word	0x0500000f


	//   ....[16]....
        /*095c*/ 	.word	0x0500000f


	//   ....[17]....
        /*0960*/ 	.word	0x0500000f


	//   ....[18]....
        /*0964*/ 	.word	0x0500000f


	//   ....[19]....
        /*0968*/ 	.word	0x0500000f


	//   ....[20]....
        /*096c*/ 	.word	0x0500000f


	//   ....[21]....
        /*0970*/ 	.word	0x0500000f


	//   ....[22]....
        /*0974*/ 	.word	0x0500000f


	//   ....[23]....
        /*0978*/ 	.word	0x0500000f


	//   ....[24]....
        /*097c*/ 	.word	0x0500000f


	//   ....[25]....
        /*0980*/ 	.word	0x0500000f


	//   ....[26]....
        /*0984*/ 	.word	0x0500000f


	//   ....[27]....
        /*0988*/ 	.word	0x0500000f


	//   ....[28]....
        /*098c*/ 	.word	0x0500000f


	//   ....[29]....
        /*0990*/ 	.word	0x0500000f


	//   ....[30]....
        /*0994*/ 	.word	0x0500000f


	//   ....[31]....
        /*0998*/ 	.word	0x0500000f


	//   ....[32]....
        /*099c*/ 	.word	0x0500000f


	//   ....[33]....
        /*09a0*/ 	.word	0x0500000f


	//   ....[34]....
        /*09a4*/ 	.word	0x0500000f


	//   ....[35]....
        /*09a8*/ 	.word	0x0500000f


	//   ....[36]....
        /*09ac*/ 	.word	0x0500000f


	//   ....[37]....
        /*09b0*/ 	.word	0x0500000f


	//   ....[38]....
        /*09b4*/ 	.word	0x0500000f


	//   ....[39]....
        /*09b8*/ 	.word	0x0500000f


	//   ....[40]....
        /*09bc*/ 	.word	0x0500000f


	//   ....[41]....
        /*09c0*/ 	.word	0x0500000f


	//   ....[42]....
        /*09c4*/ 	.word	0x0500000f


	//   ....[43]....
        /*09c8*/ 	.word	0x0500000f


	//   ....[44]....
        /*09cc*/ 	.word	0x0500000f


	//   ....[45]....
        /*09d0*/ 	.word	0x0500000f


	//   ....[46]....
        /*09d4*/ 	.word	0x0500000f


	//   ....[47]....
        /*09d8*/ 	.word	0x0500000f


	//   ....[48]....
        /*09dc*/ 	.word	0x0500000f


	//   ....[49]....
        /*09e0*/ 	.word	0x0500000f


	//   ....[50]....
        /*09e4*/ 	.word	0x0500000f


	//   ....[51]....
        /*09e8*/ 	.word	0x0500000f


	//   ....[52]....
        /*09ec*/ 	.word	0x0500000f


	//   ....[53]....
        /*09f0*/ 	.word	0x0500000f


	//   ....[54]....
        /*09f4*/ 	.word	0x0500000f


	//   ....[55]....
        /*09f8*/ 	.word	0x0500000f


	//   ....[56]....
        /*09fc*/ 	.word	0x0500000f


	//   ....[57]....
        /*0a00*/ 	.word	0x0500000f


	//   ....[58]....
        /*0a04*/ 	.word	0x0500000f


	//   ....[59]....
        /*0a08*/ 	.word	0x0500000f


	//   ....[60]....
        /*0a0c*/ 	.word	0x0500000f


	//   ....[61]....
        /*0a10*/ 	.word	0x0500000f


	//   ....[62]....
        /*0a14*/ 	.word	0x0500000f


	//   ....[63]....
        /*0a18*/ 	.word	0x0500000f


	//   ....[64]....
        /*0a1c*/ 	.word	0x0500000f


	//   ....[65]....
        /*0a20*/ 	.word	0x0500000f


	//   ....[66]....
        /*0a24*/ 	.word	0x0500000f


	//   ....[67]....
        /*0a28*/ 	.word	0x0500000f


	//   ....[68]....
        /*0a2c*/ 	.word	0x0500000f


	//   ....[69]....
        /*0a30*/ 	.word	0x0500000f


	//   ....[70]....
        /*0a34*/ 	.word	0x0500000f


	//   ....[71]....
        /*0a38*/ 	.word	0x0500000f


	//   ....[72]....
        /*0a3c*/ 	.word	0x0500000f


	//   ....[73]....
        /*0a40*/ 	.word	0x0500000f


	//   ....[74]....
        /*0a44*/ 	.word	0x0500000f


	//   ....[75]....
        /*0a48*/ 	.word	0x0500000f


	//   ....[76]....
        /*0a4c*/ 	.word	0x0500000f


	//   ....[77]....
        /*0a50*/ 	.word	0x0500000f


	//   ....[78]....
        /*0a54*/ 	.word	0x0500000f


	//   ....[79]....
        /*0a58*/ 	.word	0x0500000f


	//   ....[80]....
        /*0a5c*/ 	.word	0x0500000f


	//   ....[81]....
        /*0a60*/ 	.word	0x0500000f


	//   ....[82]....
        /*0a64*/ 	.word	0x0500000f


	//   ....[83]....
        /*0a68*/ 	.word	0x0500000f


	//   ....[84]....
        /*0a6c*/ 	.word	0x0500000f


	//   ....[85]....
        /*0a70*/ 	.word	0x0500000f


	//   ....[86]....
        /*0a74*/ 	.word	0x0500000f


	//   ....[87]....
        /*0a78*/ 	.word	0x0500000f


	//   ....[88]....
        /*0a7c*/ 	.word	0x0500000f


	//   ....[89]....
        /*0a80*/ 	.word	0x0500000f


	//   ....[90]....
        /*0a84*/ 	.word	0x0500000f


	//   ....[91]....
        /*0a88*/ 	.word	0x0500000f


	//   ....[92]....
        /*0a8c*/ 	.word	0x0500000f


	//   ....[93]....
        /*0a90*/ 	.word	0x0500000f


	//   ....[94]....
        /*0a94*/ 	.word	0x0500000f


	//   ....[95]....
        /*0a98*/ 	.word	0x0500000f


	//   ....[96]....
        /*0a9c*/ 	.word	0x0500000f


	//   ....[97]....
        /*0aa0*/ 	.word	0x0500000f


	//----- nvinfo : EIATTR_COOP_GROUP_INSTR_OFFSETS
	.align		4
.L_1521:
        /*0aa4*/ 	.byte	0x04, 0x28
        /*0aa6*/ 	.short	(.L_1523 - .L_1522)


	//   ....[0]....
.L_1522:
        /*0aa8*/ 	.word	0x00000070


	//   ....[1]....
        /*0aac*/ 	.word	0x00000140


	//   ....[2]....
        /*0ab0*/ 	.word	0x00000190


	//   ....[3]....
        /*0ab4*/ 	.word	0x000003c0


	//   ....[4]....
        /*0ab8*/ 	.word	0x00000520


	//   ....[5]....
        /*0abc*/ 	.word	0x00000640


	//   ....[6]....
        /*0ac0*/ 	.word	0x000007a0


	//   ....[7]....
        /*0ac4*/ 	.word	0x00002e90


	//   ....[8]....
        /*0ac8*/ 	.word	0x00002ea0


	//   ....[9]....
        /*0acc*/ 	.word	0x00003610


	//   ....[10]....
        /*0ad0*/ 	.word	0x00003620


	//   ....[11]....
        /*0ad4*/ 	.word	0x00004370


	//   ....[12]....
        /*0ad8*/ 	.word	0x00004380


	//   ....[13]....
        /*0adc*/ 	.word	0x00004b50


	//   ....[14]....
        /*0ae0*/ 	.word	0x00004b60


	//   ....[15]....
        /*0ae4*/ 	.word	0x000055d0


	//   ....[16]....
        /*0ae8*/ 	.word	0x000055e0


	//   ....[17]....
        /*0aec*/ 	.word	0x00005700


	//   ....[18]....
        /*0af0*/ 	.word	0x00005710


	//   ....[19]....
        /*0af4*/ 	.word	0x00005ac0


	//   ....[20]....
        /*0af8*/ 	.word	0x00005ae0


	//   ....[21]....
        /*0afc*/ 	.word	0x00005bc0


	//   ....[22]....
        /*0b00*/ 	.word	0x00005be0


	//   ....[23]....
        /*0b04*/ 	.word	0x00006490


	//   ....[24]....
        /*0b08*/ 	.word	0x00006c40


	//   ....[25]....
        /*0b0c*/ 	.word	0x00006c50


	//   ....[26]....
        /*0b10*/ 	.word	0x00006c60


	//   ....[27]....
        /*0b14*/ 	.word	0x00006c70


	//   ....[28]....
        /*0b18*/ 	.word	0x00006fc0


	//   ....[29]....
        /*0b1c*/ 	.word	0x00006fd0


	//   ....[30]....
        /*0b20*/ 	.word	0x00006fe0


	//   ....[31]....
        /*0b24*/ 	.word	0x00006ff0


	//   ....[32]....
        /*0b28*/ 	.word	0x00008410


	//   ....[33]....
        /*0b2c*/ 	.word	0x00008430


	//   ....[34]....
        /*0b30*/ 	.word	0x00008440


	//   ....[35]....
        /*0b34*/ 	.word	0x00008450


	//   ....[36]....
        /*0b38*/ 	.word	0x00008540


	//   ....[37]....
        /*0b3c*/ 	.word	0x00008560


	//   ....[38]....
        /*0b40*/ 	.word	0x000085f0


	//   ....[39]....
        /*0b44*/ 	.word	0x00008620


	//   ....[40]....
        /*0b48*/ 	.word	0x0000a330


	//   ....[41]....
        /*0b4c*/ 	.word	0x0000b370


	//   ....[42]....
        /*0b50*/ 	.word	0x0000bb00


	//   ....[43]....
        /*0b54*/ 	.word	0x0000bc00


	//   ....[44]....
        /*0b58*/ 	.word	0x0000c430


	//   ....[45]....
        /*0b5c*/ 	.word	0x0000c480


	//   ....[46]....
        /*0b60*/ 	.word	0x0000e1b0


	//   ....[47]....
        /*0b64*/ 	.word	0x0000e7a0


	//   ....[48]....
        /*0b68*/ 	.word	0x0000f360


	//   ....[49]....
        /*0b6c*/ 	.word	0x0000f460


	//   ....[50]....
        /*0b70*/ 	.word	0x0000fc60


	//   ....[51]....
        /*0b74*/ 	.word	0x0000fce0


	//   ....[52]....
        /*0b78*/ 	.word	0x000120d0


	//   ....[53]....
        /*0b7c*/ 	.word	0x00012130


	//   ....[54]....
        /*0b80*/ 	.word	0x00012530


	//   ....[55]....
        /*0b84*/ 	.word	0x00012550


	//   ....[56]....
        /*0b88*/ 	.word	0x00014600


	//   ....[57]....
        /*0b8c*/ 	.word	0x00014b60


	//   ....[58]....
        /*0b90*/ 	.word	0x000158d0


	//   ....[59]....
        /*0b94*/ 	.word	0x00015b90


	//   ....[60]....
        /*0b98*/ 	.word	0x00015fb0


	//   ....[61]....
        /*0b9c*/ 	.word	0x00016010


	//   ....[62]....
        /*0ba0*/ 	.word	0x000170c0


	//   ....[63]....
        /*0ba4*/ 	.word	0x000173a0


	//   ....[64]....
        /*0ba8*/ 	.word	0x000173d0


	//   ....[65]....
        /*0bac*/ 	.word	0x00017480


	//   ....[66]....
        /*0bb0*/ 	.word	0x000180c0


	//   ....[67]....
        /*0bb4*/ 	.word	0x00018100


	//   ....[68]....
        /*0bb8*/ 	.word	0x00018130


	//   ....[69]....
        /*0bbc*/ 	.word	0x00018140


	//   ....[70]....
        /*0bc0*/ 	.word	0x00018610


	//   ....[71]....
        /*0bc4*/ 	.word	0x00018630


	//   ....[72]....
        /*0bc8*/ 	.word	0x00018650


	//   ....[73]....
        /*0bcc*/ 	.word	0x00018660


	//   ....[74]....
        /*0bd0*/ 	.word	0x00018680


	//   ....[75]....
        /*0bd4*/ 	.word	0x000186b0


	//   ....[76]....
        /*0bd8*/ 	.word	0x00018790


	//   ....[77]....
        /*0bdc*/ 	.word	0x000187a0


	//   ....[78]....
        /*0be0*/ 	.word	0x00018ff0


	//   ....[79]....
        /*0be4*/ 	.word	0x00019020


	//   ....[80]....
        /*0be8*/ 	.word	0x00019040


	//   ....[81]....
        /*0bec*/ 	.word	0x00019070


	//   ....[82]....
        /*0bf0*/ 	.word	0x000190a0


	//   ....[83]....
        /*0bf4*/ 	.word	0x000190b0


	//   ....[84]....
        /*0bf8*/ 	.word	0x000190e0


	//   ....[85]....
        /*0bfc*/ 	.word	0x00019150


	//   ....[86]....
        /*0c00*/ 	.word	0x00019270


	//   ....[87]....
        /*0c04*/ 	.word	0x00019440


	//   ....[88]....
        /*0c08*/ 	.word	0x00019470


	//   ....[89]....
        /*0c0c*/ 	.word	0x000194a0


	//   ....[90]....
        /*0c10*/ 	.word	0x000194d0


	//   ....[91]....
        /*0c14*/ 	.word	0x00019500


	//   ....[92]....
        /*0c18*/ 	.word	0x00019530


	//   ....[93]....
        /*0c1c*/ 	.word	0x000196a0


	//   ....[94]....
        /*0c20*/ 	.word	0x000196d0


	//   ....[95]....
        /*0c24*/ 	.word	0x00019700


	//   ....[96]....
        /*0c28*/ 	.word	0x00019730


	//   ....[97]....
        /*0c2c*/ 	.word	0x00019760


	//   ....[98]....
        /*0c30*/ 	.word	0x00019790


	//   ....[99]....
        /*0c34*/ 	.word	0x00019830


	//   ....[100]....
        /*0c38*/ 	.word	0x00019890


	//   ....[101]....
        /*0c3c*/ 	.word	0x00019930


	//   ....[102]....
        /*0c40*/ 	.word	0x0001a9e0


	//   ....[103]....
        /*0c44*/ 	.word	0x0001c6e0


	//   ....[104]....
        /*0c48*/ 	.word	0x0001c700


	//   ....[105]....
        /*0c4c*/ 	.word	0x0001c790


	//   ....[106]....
        /*0c50*/ 	.word	0x0001c7b0


	//   ....[107]....
        /*0c54*/ 	.word	0x0001c830


	//   ....[108]....
        /*0c58*/ 	.word	0x0001c850


	//   ....[109]....
        /*0c5c*/ 	.word	0x0001c8d0


	//   ....[110]....
        /*0c60*/ 	.word	0x0001c8f0


	//   ....[111]....
        /*0c64*/ 	.word	0x0001c970


	//   ....[112]....
        /*0c68*/ 	.word	0x0001c990


	//   ....[113]....
        /*0c6c*/ 	.word	0x0001ca10


	//   ....[114]....
        /*0c70*/ 	.word	0x0001ca30


	//   ....[115]....
        /*0c74*/ 	.word	0x0001cab0


	//   ....[116]....
        /*0c78*/ 	.word	0x0001cad0


	//   ....[117]....
        /*0c7c*/ 	.word	0x0001cae0


	//   ....[118]....
        /*0c80*/ 	.word	0x0001caf0


	//   ....[119]....
        /*0c84*/ 	.word	0x0001d450


	//   ....[120]....
        /*0c88*/ 	.word	0x0001d460


	//   ....[121]....
        /*0c8c*/ 	.word	0x0001d480


	//   ....[122]....
        /*0c90*/ 	.word	0x0001d4e0


	//   ....[123]....
        /*0c94*/ 	.word	0x0001d500


	//   ....[124]....
        /*0c98*/ 	.word	0x0001d580


	//   ....[125]....
        /*0c9c*/ 	.word	0x0001d5a0


	//   ....[126]....
        /*0ca0*/ 	.word	0x0001d620


	//   ....[127]....
        /*0ca4*/ 	.word	0x0001d640


	//   ....[128]....
        /*0ca8*/ 	.word	0x0001d6c0


	//   ....[129]....
        /*0cac*/ 	.word	0x0001d6e0


	//   ....[130]....
        /*0cb0*/ 	.word	0x0001d760


	//   ....[131]....
        /*0cb4*/ 	.word	0x0001d780


	//   ....[132]....
        /*0cb8*/ 	.word	0x0001d800


	//   ....[133]....
        /*0cbc*/ 	.word	0x0001d820


	//   ....[134]....
        /*0cc0*/ 	.word	0x0001d830


	//   ....[135]....
        /*0cc4*/ 	.word	0x0001d8a0


	//   ....[136]....
        /*0cc8*/ 	.word	0x0001d8f0


	//   ....[137]....
        /*0ccc*/ 	.word	0x0001d990


	//   ....[138]....
        /*0cd0*/ 	.word	0x0001d9c0


	//   ....[139]....
        /*0cd4*/ 	.word	0x0001d9d0


	//   ....[140]....
        /*0cd8*/ 	.word	0x0001da40


	//   ....[141]....
        /*0cdc*/ 	.word	0x0001da50


	//   ....[142]....
        /*0ce0*/ 	.word	0x0001da60


	//   ....[143]....
        /*0ce4*/ 	.word	0x0001e260


	//   ....[144]....
        /*0ce8*/ 	.word	0x0001e280


	//   ....[145]....
        /*0cec*/ 	.word	0x0001e2f0


	//   ....[146]....
        /*0cf0*/ 	.word	0x0001e300


	//   ....[147]....
        /*0cf4*/ 	.word	0x0001e340


	//   ....[148]....
        /*0cf8*/ 	.word	0x0001e350


	//   ....[149]....
        /*0cfc*/ 	.word	0x0001e390


	//   ....[150]....
        /*0d00*/ 	.word	0x0001e3a0


	//   ....[151]....
        /*0d04*/ 	.word	0x0001e3e0


	//   ....[152]....
        /*0d08*/ 	.word	0x0001e3f0


	//   ....[153]....
        /*0d0c*/ 	.word	0x0001e430


	//   ....[154]....
        /*0d10*/ 	.word	0x0001e440


	//   ....[155]....
        /*0d14*/ 	.word	0x0001e480


	//   ....[156]....
        /*0d18*/ 	.word	0x0001e490


	//   ....[157]....
        /*0d1c*/ 	.word	0x0001e4a0


	//   ....[158]....
        /*0d20*/ 	.word	0x0001e4e0


	//   ....[159]....
        /*0d24*/ 	.word	0x0001e7a0


	//   ....[160]....
        /*0d28*/ 	.word	0x0001e7d0


	//   ....[161]....
        /*0d2c*/ 	.word	0x0001e830


	//   ....[162]....
        /*0d30*/ 	.word	0x0001e840


	//   ....[163]....
        /*0d34*/ 	.word	0x0001e890


	//   ....[164]....
        /*0d38*/ 	.word	0x0001e8a0


	//   ....[165]....
        /*0d3c*/ 	.word	0x0001e8f0


	//   ....[166]....
        /*0d40*/ 	.word	0x0001e900


	//   ....[167]....
        /*0d44*/ 	.word	0x0001e950


	//   ....[168]....
        /*0d48*/ 	.word	0x0001e960


	//   ....[169]....
        /*0d4c*/ 	.word	0x0001e9b0


	//   ....[170]....
        /*0d50*/ 	.word	0x0001e9c0


	//   ....[171]....
        /*0d54*/ 	.word	0x0001ea10


	//   ....[172]....
        /*0d58*/ 	.word	0x0001ea20


	//   ....[173]....
        /*0d5c*/ 	.word	0x0001ea30


	//   ....[174]....
        /*0d60*/ 	.word	0x0001ea70


	//   ....[175]....
        /*0d64*/ 	.word	0x0001f070


	//   ....[176]....
        /*0d68*/ 	.word	0x0001f080


	//   ....[177]....
        /*0d6c*/ 	.word	0x0001f0f0


	//   ....[178]....
        /*0d70*/ 	.word	0x0001f130


	//   ....[179]....
        /*0d74*/ 	.word	0x0001f150


	//   ....[180]....
        /*0d78*/ 	.word	0x0001f190


	//   ....[181]....
        /*0d7c*/ 	.word	0x0001f1b0


	//   ....[182]....
        /*0d80*/ 	.word	0x0001f1f0


	//   ....[183]....
        /*0d84*/ 	.word	0x0001f210


	//   ....[184]....
        /*0d88*/ 	.word	0x0001f250


	//   ....[185]....
        /*0d8c*/ 	.word	0x0001f270


	//   ....[186]....
        /*0d90*/ 	.word	0x0001f2b0


	//   ....[187]....
        /*0d94*/ 	.word	0x0001f2d0


	//   ....[188]....
        /*0d98*/ 	.word	0x0001f310


	//   ....[189]....
        /*0d9c*/ 	.word	0x0001f330


	//   ....[190]....
        /*0da0*/ 	.word	0x0001f340


	//   ....[191]....
        /*0da4*/ 	.word	0x0001f6a0


	//   ....[192]....
        /*0da8*/ 	.word	0x0001f6d0


	//   ....[193]....
        /*0dac*/ 	.word	0x0001f710


	//   ....[194]....
        /*0db0*/ 	.word	0x0001f740


	//   ....[195]....
        /*0db4*/ 	.word	0x0001f770


	//   ....[196]....
        /*0db8*/ 	.word	0x0001f7a0


	//   ....[197]....
        /*0dbc*/ 	.word	0x0001f7d0


	//   ....[198]....
        /*0dc0*/ 	.word	0x0001f800


	//   ....[199]....
        /*0dc4*/ 	.word	0x0001f980


	//   ....[200]....
        /*0dc8*/ 	.word	0x0001f9b0


	//   ....[201]....
        /*0dcc*/ 	.word	0x0001f9e0


	//   ....[202]....
        /*0dd0*/ 	.word	0x0001fa10


	//   ....[203]....
        /*0dd4*/ 	.word	0x0001fa40


	//   ....[204]....
        /*0dd8*/ 	.word	0x0001fa70


	//   ....[205]....
        /*0ddc*/ 	.word	0x0001fb30


	//   ....[206]....
        /*0de0*/ 	.word	0x0001fb50


	//   ....[207]....
        /*0de4*/ 	.word	0x0001fbc0


	//   ....[208]....
        /*0de8*/ 	.word	0x00020260


	//   ....[209]....
        /*0dec*/ 	.word	0x00020580


	//   ....[210]....
        /*0df0*/ 	.word	0x00020610


	//   ....[211]....
        /*0df4*/ 	.word	0x000206a0


	//   ....[212]....
        /*0df8*/ 	.word	0x00020730


	//   ....[213]....
        /*0dfc*/ 	.word	0x00020810


	//   ....[214]....
        /*0e00*/ 	.word	0x000208a0


	//   ....[215]....
        /*0e04*/ 	.word	0x00020940


	//   ....[216]....
        /*0e08*/ 	.word	0x000209d0


	//   ....[217]....
        /*0e0c*/ 	.word	0x00020ac0


	//   ....[218]....
        /*0e10*/ 	.word	0x00020b50


	//   ....[219]....
        /*0e14*/ 	.word	0x00020bf0


	//   ....[220]....
        /*0e18*/ 	.word	0x00020c80


	//   ....[221]....
        /*0e1c*/ 	.word	0x00020dc0


	//   ....[222]....
        /*0e20*/ 	.word	0x00020e70


	//   ....[223]....
        /*0e24*/ 	.word	0x00020f00


	//   ....[224]....
        /*0e28*/ 	.word	0x00020f50


	//   ....[225]....
        /*0e2c*/ 	.word	0x00020fa0


	//   ....[226]....
        /*0e30*/ 	.word	0x00021030


	//   ....[227]....
        /*0e34*/ 	.word	0x000210c0


	//   ....[228]....
        /*0e38*/ 	.word	0x00021110


	//   ....[229]....
        /*0e3c*/ 	.word	0x00021160


	//   ....[230]....
        /*0e40*/ 	.word	0x00021250


	//   ....[231]....
        /*0e44*/ 	.word	0x00021300


	//   ....[232]....
        /*0e48*/ 	.word	0x00021380


	//   ....[233]....
        /*0e4c*/ 	.word	0x000213f0


	//   ....[234]....
        /*0e50*/ 	.word	0x00021520


	//   ....[235]....
        /*0e54*/ 	.word	0x00021640


	//   ....[236]....
        /*0e58*/ 	.word	0x00021720


	//   ....[237]....
        /*0e5c*/ 	.word	0x00021770


	//   ....[238]....
        /*0e60*/ 	.word	0x00021ae0


	//   ....[239]....
        /*0e64*/ 	.word	0x00021b80


	//   ....[240]....
        /*0e68*/ 	.word	0x00021be0


	//   ....[241]....
        /*0e6c*/ 	.word	0x00021c50


	//   ....[242]....
        /*0e70*/ 	.word	0x00021cb0


	//   ....[243]....
        /*0e74*/ 	.word	0x00021d20


	//   ....[244]....
        /*0e78*/ 	.word	0x00021de0


	//   ....[245]....
        /*0e7c*/ 	.word	0x00021e40


	//   ....[246]....
        /*0e80*/ 	.word	0x00021f00


	//   ....[247]....
        /*0e84*/ 	.word	0x000221e0


	//   ....[248]....
        /*0e88*/ 	.word	0x000222d0


	//   ....[249]....
        /*0e8c*/ 	.word	0x00022370


	//   ....[250]....
        /*0e90*/ 	.word	0x000223d0


	//   ....[251]....
        /*0e94*/ 	.word	0x000224c0


	//   ....[252]....
        /*0e98*/ 	.word	0x00022530


	//   ....[253]....
        /*0e9c*/ 	.word	0x00022620


	//   ....[254]....
        /*0ea0*/ 	.word	0x00022690


	//   ....[255]....
        /*0ea4*/ 	.word	0x00022780


	//   ....[0]....
        /*0ea8*/ 	.word	0x000227f0


	//   ....[1]....
        /*0eac*/ 	.word	0x000228e0


	//   ....[2]....
        /*0eb0*/ 	.word	0x00022950


	//   ....[3]....
        /*0eb4*/ 	.word	0x00022a40


	//   ....[4]....
        /*0eb8*/ 	.word	0x00022ab0


	//   ....[5]....
        /*0ebc*/ 	.word	0x00022ba0


	//   ....[6]....
        /*0ec0*/ 	.word	0x00022c10


	//   ....[7]....
        /*0ec4*/ 	.word	0x00022cb0


	//   ....[8]....
        /*0ec8*/ 	.word	0x00022dd0


	//   ....[9]....
        /*0ecc*/ 	.word	0x00022e20


	//   ....[10]....
        /*0ed0*/ 	.word	0x00022e80


	//   ....[11]....
        /*0ed4*/ 	.word	0x00022f40


	//   ....[12]....
        /*0ed8*/ 	.word	0x00022fa0


	//   ....[13]....
        /*0edc*/ 	.word	0x000230a0


	//   ....[14]....
        /*0ee0*/ 	.word	0x00023100


	//   ....[15]....
        /*0ee4*/ 	.word	0x00023200


	//   ....[16]....
        /*0ee8*/ 	.word	0x00023260


	//   ....[17]....
        /*0eec*/ 	.word	0x00023360


	//   ....[18]....
        /*0ef0*/ 	.word	0x000233c0


	//   ....[19]....
        /*0ef4*/ 	.word	0x000234c0


	//   ....[20]....
        /*0ef8*/ 	.word	0x00023520


	//   ....[21]....
        /*0efc*/ 	.word	0x00023620


	//   ....[22]....
        /*0f00*/ 	.word	0x00023680


	//   ....[23]....
        /*0f04*/ 	.word	0x00023730


	//   ....[24]....
        /*0f08*/ 	.word	0x000237e0


	//   ....[25]....
        /*0f0c*/ 	.word	0x000238d0


	//   ....[26]....
        /*0f10*/ 	.word	0x00023930


	//   ....[27]....
        /*0f14*/ 	.word	0x00023a20


	//   ....[28]....
        /*0f18*/ 	.word	0x00023a80


	//   ....[29]....
        /*0f1c*/ 	.word	0x00023b50


	//   ....[30]....
        /*0f20*/ 	.word	0x00023bb0


	//   ....[31]....
        /*0f24*/ 	.word	0x00023c70


	//   ....[32]....
        /*0f28*/ 	.word	0x00023db0


	//   ....[33]....
        /*0f2c*/ 	.word	0x00023e60


	//   ....[34]....
        /*0f30*/ 	.word	0x00023ee0


	//   ....[35]....
        /*0f34*/ 	.word	0x00023fa0


	//   ....[36]....
        /*0f38*/ 	.word	0x00024000


	//   ....[37]....
        /*0f3c*/ 	.word	0x000240b0


	//   ....[38]....
        /*0f40*/ 	.word	0x00024110


	//   ....[39]....
        /*0f44*/ 	.word	0x000241c0


	//   ....[40]....
        /*0f48*/ 	.word	0x00024220


	//   ....[41]....
        /*0f4c*/ 	.word	0x000242d0


	//   ....[42]....
        /*0f50*/ 	.word	0x00024330


	//   ....[43]....
        /*0f54*/ 	.word	0x000243e0


	//   ....[44]....
        /*0f58*/ 	.word	0x00024440


	//   ....[45]....
        /*0f5c*/ 	.word	0x000244f0


	//   ....[46]....
        /*0f60*/ 	.word	0x00024550


	//   ....[47]....
        /*0f64*/ 	.word	0x00024600


	//   ....[48]....
        /*0f68*/ 	.word	0x000246f0


	//   ....[49]....
        /*0f6c*/ 	.word	0x000247a0


	//   ....[50]....
        /*0f70*/ 	.word	0x00024800


	//   ....[51]....
        /*0f74*/ 	.word	0x000248c0


	//   ....[52]....
        /*0f78*/ 	.word	0x00024920


	//   ....[53]....
        /*0f7c*/ 	.word	0x000249e0


	//   ....[54]....
        /*0f80*/ 	.word	0x00024a40


	//   ....[55]....
        /*0f84*/ 	.word	0x00024b00


	//   ....[56]....
        /*0f88*/ 	.word	0x00024b60


	//   ....[57]....
        /*0f8c*/ 	.word	0x00024c20


	//   ....[58]....
        /*0f90*/ 	.word	0x00024c80


	//   ....[59]....
        /*0f94*/ 	.word	0x00024d40


	//   ....[60]....
        /*0f98*/ 	.word	0x00024da0


	//   ....[61]....
        /*0f9c*/ 	.word	0x00024e60


	//   ....[62]....
        /*0fa0*/ 	.word	0x00024ec0


	//   ....[63]....
        /*0fa4*/ 	.word	0x00024f70


	//   ....[64]....
        /*0fa8*/ 	.word	0x00025060


	//   ....[65]....
        /*0fac*/ 	.word	0x00025110


	//   ....[66]....
        /*0fb0*/ 	.word	0x000251d0


	//   ....[67]....
        /*0fb4*/ 	.word	0x00025280


	//   ....[68]....
        /*0fb8*/ 	.word	0x000252e0


	//   ....[69]....
        /*0fbc*/ 	.word	0x00025390


	//   ....[70]....
        /*0fc0*/ 	.word	0x000253f0


	//   ....[71]....
        /*0fc4*/ 	.word	0x000254a0


	//   ....[72]....
        /*0fc8*/ 	.word	0x00025500


	//   ....[73]....
        /*0fcc*/ 	.word	0x000255b0


	//   ....[74]....
        /*0fd0*/ 	.word	0x00025610


	//   ....[75]....
        /*0fd4*/ 	.word	0x000256c0


	//   ....[76]....
        /*0fd8*/ 	.word	0x00025720


	//   ....[77]....
        /*0fdc*/ 	.word	0x000257d0


	//   ....[78]....
        /*0fe0*/ 	.word	0x00025830


	//   ....[79]....
        /*0fe4*/ 	.word	0x000258d0


	//   ....[80]....
        /*0fe8*/ 	.word	0x00025960


	//   ....[81]....
        /*0fec*/ 	.word	0x00025a00


	//   ....[82]....
        /*0ff0*/ 	.word	0x00025b20


	//   ....[83]....
        /*0ff4*/ 	.word	0x00025b90


	//   ....[84]....
        /*0ff8*/ 	.word	0x00025c00


	//   ....[85]....
        /*0ffc*/ 	.word	0x00025c70


	//   ....[86]....
        /*1000*/ 	.word	0x00025ce0


	//   ....[87]....
        /*1004*/ 	.word	0x00025d60


	//   ....[88]....
        /*1008*/ 	.word	0x00025df0


	//   ....[89]....
        /*100c*/ 	.word	0x00025e80


	//   ....[90]....
        /*1010*/ 	.word	0x00025ef0


	//   ....[91]....
        /*1014*/ 	.word	0x00025f60


	//   ....[92]....
        /*1018*/ 	.word	0x00025fd0


	//   ....[93]....
        /*101c*/ 	.word	0x00026050


	//   ....[94]....
        /*1020*/ 	.word	0x000260c0


	//   ....[95]....
        /*1024*/ 	.word	0x00026160


	//   ....[96]....
        /*1028*/ 	.word	0x000261f0


	//   ....[97]....
        /*102c*/ 	.word	0x00026320


	//----- nvinfo : EIATTR_REG_RECONFIG
	.align		4
.L_1523:
        /*1030*/ 	.byte	0x01, 0x54
	.zero		2


	//----- nvinfo : EIATTR_SYSCALL_OFFSETS
	.align		4
        /*1034*/ 	.byte	0x04, 0x46
        /*1036*/ 	.short	(.L_1525 - .L_1524)


	//   ....[0]....
.L_1524:
        /*1038*/ 	.word	0x00001b90


	//   ....[1]....
        /*103c*/ 	.word	0x00001ce0


	//   ....[2]....
        /*1040*/ 	.word	0x00006660


	//   ....[3]....
        /*1044*/ 	.word	0x00006980


	//   ....[4]....
        /*1048*/ 	.word	0x0001bd10


	//   ....[5]....
        /*104c*/ 	.word	0x0001be60


	//   ....[6]....
        /*1050*/ 	.word	0x0001bf50


	//   ....[7]....
        /*1054*/ 	.word	0x0001cf20


	//----- nvinfo : EIATTR_MBARRIER_INSTR_OFFSETS
	.align		4
.L_1525:
        /*1058*/ 	.byte	0x04, 0x39
        /*105a*/ 	.short	(.L_1527 - .L_1526)


	//   ....[0]....
.L_1526:
        /*105c*/ 	.word	0x00000270
        /*1060*/ 	.word	0x000000ff
        /*1064*/ 	.word	0x00016800
        /*1068*/ 	.short	0x0100
        /*106a*/ 	.byte	0x08
	.zero		1


	//   ....[1]....
        /*106c*/ 	.word	0x00000280
        /*1070*/ 	.word	0x000000ff
        /*1074*/ 	.word	0x00016820
        /*1078*/ 	.short	0x0100
        /*107a*/ 	.byte	0x08
	.zero		1


	//   ....[2]....
        /*107c*/ 	.word	0x00000370
        /*1080*/ 	.word	0x000000ff
        /*1084*/ 	.word	0x00016830
        /*1088*/ 	.short	0x0100
        /*108a*/ 	.byte	0x08
	.zero		1


	//   ....[3]....
        /*108c*/ 	.word	0x00000380
        /*1090*/ 	.word	0x000000ff
        /*1094*/ 	.word	0x00016840
        /*1098*/ 	.short	0x0100
        /*109a*/ 	.byte	0x08
	.zero		1


	//   ....[4]....
        /*109c*/ 	.word	0x00000390
        /*10a0*/ 	.word	0x000000ff
        /*10a4*/ 	.word	0x00016838
        /*10a8*/ 	.short	0x0100
        /*10aa*/ 	.byte	0x08
	.zero		1


	//   ....[5]....
        /*10ac*/ 	.word	0x000003a0
        /*10b0*/ 	.word	0x000000ff
        /*10b4*/ 	.word	0x00016848
        /*10b8*/ 	.short	0x0100
        /*10ba*/ 	.byte	0x08
	.zero		1


	//   ....[6]....
        /*10bc*/ 	.word	0x000004d0
        /*10c0*/ 	.word	0x000000ff
        /*10c4*/ 	.word	0x00016850
        /*10c8*/ 	.short	0x0100
        /*10ca*/ 	.byte	0x08
	.zero		1


	//   ....[7]....
        /*10cc*/ 	.word	0x000004e0
        /*10d0*/ 	.word	0x000000ff
        /*10d4*/ 	.word	0x00016860
        /*10d8*/ 	.short	0x0100
        /*10da*/ 	.byte	0x08
	.zero		1


	//   ....[8]....
        /*10dc*/ 	.word	0x000004f0
        /*10e0*/ 	.word	0x000000ff
        /*10e4*/ 	.word	0x00016858
        /*10e8*/ 	.short	0x0100
        /*10ea*/ 	.byte	0x08
	.zero		1


	//   ....[9]....
        /*10ec*/ 	.word	0x00000500
        /*10f0*/ 	.word	0x000000ff
        /*10f4*/ 	.word	0x00016868
        /*10f8*/ 	.short	0x0100
        /*10fa*/ 	.byte	0x08
	.zero		1


	//   ....[10]....
        /*10fc*/ 	.word	0x000005f0
        /*1100*/ 	.word	0x000000ff
        /*1104*/ 	.word	0x00016870
        /*1108*/ 	.short	0x0100
        /*110a*/ 	.byte	0x06
	.zero		1


	//   ....[11]....
        /*110c*/ 	.word	0x00000600
        /*1110*/ 	.word	0x000000ff
        /*1114*/ 	.word	0x00016880
        /*1118*/ 	.short	0x0100
        /*111a*/ 	.byte	0x06
	.zero		1


	//   ....[12]....
        /*111c*/ 	.word	0x00000610
        /*1120*/ 	.word	0x000000ff
        /*1124*/ 	.word	0x00016878
        /*1128*/ 	.short	0x0100
        /*112a*/ 	.byte	0x06
	.zero		1


	//   ....[13]....
        /*112c*/ 	.word	0x00000620
        /*1130*/ 	.word	0x000000ff
        /*1134*/ 	.word	0x00016888
        /*1138*/ 	.short	0x0100
        /*113a*/ 	.byte	0x06
	.zero		1


	//   ....[14]....
        /*113c*/ 	.word	0x00000750
        /*1140*/ 	.word	0x000000ff
        /*1144*/ 	.word	0x00016890
        /*1148*/ 	.short	0x0100
        /*114a*/ 	.byte	0x08
	.zero		1


	//   ....[15]....
        /*114c*/ 	.word	0x00000760
        /*1150*/ 	.word	0x000000ff
        /*1154*/ 	.word	0x000168a0
        /*1158*/ 	.short	0x0100
        /*115a*/ 	.byte	0x08
	.zero		1


	//   ....[16]....
        /*115c*/ 	.word	0x00000770
        /*1160*/ 	.word	0x000000ff
        /*1164*/ 	.word	0x00016898
        /*1168*/ 	.short	0x0100
        /*116a*/ 	.byte	0x08
	.zero		1


	//   ....[17]....
        /*116c*/ 	.word	0x00000780
        /*1170*/ 	.word	0x000000ff
        /*1174*/ 	.word	0x000168a8
        /*1178*/ 	.short	0x0100
        /*117a*/ 	.byte	0x08
	.zero		1


	//   ....[18]....
        /*117c*/ 	.word	0x000008b0
        /*1180*/ 	.word	0x000000ff
        /*1184*/ 	.word	0x000168b0
        /*1188*/ 	.short	0x0100
        /*118a*/ 	.byte	0x08
	.zero		1


	//   ....[19]....
        /*118c*/ 	.word	0x000008c0
        /*1190*/ 	.word	0x000000ff
        /*1194*/ 	.word	0x000168c0
        /*1198*/ 	.short	0x0100
        /*119a*/ 	.byte	0x08
	.zero		1


	//   ....[20]....
        /*119c*/ 	.word	0x000008d0
        /*11a0*/ 	.word	0x000000ff
        /*11a4*/ 	.word	0x000168b8
        /*11a8*/ 	.short	0x0100
        /*11aa*/ 	.byte	0x08
	.zero		1


	//   ....[21]....
        /*11ac*/ 	.word	0x000008e0
        /*11b0*/ 	.word	0x000000ff
        /*11b4*/ 	.word	0x000168c8
        /*11b8*/ 	.short	0x0100
        /*11ba*/ 	.byte	0x08
	.zero		1


	//   ....[22]....
        /*11bc*/ 	.word	0x00002e40
        /*11c0*/ 	.word	0x00000046
        /*11c4*/ 	.word	0x00016890
        /*11c8*/ 	.short	0x010a
        /*11ca*/ 	.byte	0x3f
	.zero		1


	//   ....[23]....
        /*11cc*/ 	.word	0x00004310
        /*11d0*/ 	.word	0x00000046
        /*11d4*/ 	.word	0x00016890
        /*11d8*/ 	.short	0x010a
        /*11da*/ 	.byte	0x3f
	.zero		1


	//   ....[24]....
        /*11dc*/ 	.word	0x00005410
        /*11e0*/ 	.word	0x00000046
        /*11e4*/ 	.word	0x00016890
        /*11e8*/ 	.short	0x010a
        /*11ea*/ 	.byte	0x3f
	.zero		1


	//   ....[25]....
        /*11ec*/ 	.word	0x000058e0
        /*11f0*/ 	.word	0x00000008
        /*11f4*/ 	.word	0x00000000
        /*11f8*/ 	.short	0x0101
        /*11fa*/ 	.byte	0x3f
	.zero		1


	//   ....[26]....
        /*11fc*/ 	.word	0x00005920
        /*1200*/ 	.word	0x00000046
        /*1204*/ 	.word	0x000168b0
        /*1208*/ 	.short	0x010a
        /*120a*/ 	.byte	0x3f
	.zero		1


	//   ....[27]....
        /*120c*/ 	.word	0x00005d70
        /*1210*/ 	.word	0x00000046
        /*1214*/ 	.word	0x00000000
        /*1218*/ 	.short	0x0101
        /*121a*/ 	.byte	0x3f
	.zero		1


	//   ....[28]....
        /*121c*/ 	.word	0x00006700
        /*1220*/ 	.word	0x00000002
        /*1224*/ 	.word	0x00016800
        /*1228*/ 	.short	0x010a
        /*122a*/ 	.byte	0x3f
	.zero		1


	//   ....[29]....
        /*122c*/ 	.word	0x00006750
        /*1230*/ 	.word	0x00000002
        /*1234*/ 	.word	0x00016800
        /*1238*/ 	.short	0x010a
        /*123a*/ 	.byte	0x3f
	.zero		1


	//   ....[30]....
        /*123c*/ 	.word	0x00007340
        /*1240*/ 	.word	0x00000002
        /*1244*/ 	.word	0x00016800
        /*1248*/ 	.short	0x010a
        /*124a*/ 	.byte	0x3f
	.zero		1


	//   ....[31]....
        /*124c*/ 	.word	0x000089c0
        /*1250*/ 	.word	0x00000002
        /*1254*/ 	.word	0x00016800
        /*1258*/ 	.short	0x010a
        /*125a*/ 	.byte	0x3f
	.zero		1


	//   ....[32]....
        /*125c*/ 	.word	0x000098f0
        /*1260*/ 	.word	0x00000000
        /*1264*/ 	.word	0x00016830
        /*1268*/ 	.short	0x010a
        /*126a*/ 	.byte	0x3f
	.zero		1


	//   ....[33]....
        /*126c*/ 	.word	0x000099a0
        /*1270*/ 	.word	0x00000000
        /*1274*/ 	.word	0x00016830
        /*1278*/ 	.short	0x010a
        /*127a*/ 	.byte	0x3f
	.zero		1


	//   ....[34]....
        /*127c*/ 	.word	0x0000a3d0
        /*1280*/ 	.word	0x00000004
        /*1284*/ 	.word	0x00000000
        /*1288*/ 	.short	0x0101
        /*128a*/ 	.byte	0x3f
	.zero		1


	//   ....[35]....
        /*128c*/ 	.word	0x0000d470
        /*1290*/ 	.word	0x0000000b
        /*1294*/ 	.word	0x00016830
        /*1298*/ 	.short	0x010a
        /*129a*/ 	.byte	0x3f
	.zero		1


	//   ....[36]....
        /*129c*/ 	.word	0x0000d4c0
        /*12a0*/ 	.word	0x0000000b
        /*12a4*/ 	.word	0x00016830
        /*12a8*/ 	.short	0x010a
        /*12aa*/ 	.byte	0x3f
	.zero		1


	//   ....[37]....
        /*12ac*/ 	.word	0x0000d7f0
        /*12b0*/ 	.word	0x0000000b
        /*12b4*/ 	.word	0x00016850
        /*12b8*/ 	.short	0x010a
        /*12ba*/ 	.byte	0x3f
	.zero		1


	//   ....[38]....
        /*12bc*/ 	.word	0x0000d830
        /*12c0*/ 	.word	0x0000000b
        /*12c4*/ 	.word	0x00016850
        /*12c8*/ 	.short	0x010a
        /*12ca*/ 	.byte	0x3f
	.zero		1


	//   ....[39]....
        /*12cc*/ 	.word	0x0000e210
        /*12d0*/ 	.word	0x0000003a
        /*12d4*/ 	.word	0x00000000
        /*12d8*/ 	.short	0x0101
        /*12da*/ 	.byte	0x3f
	.zero		1


	//   ....[40]....
        /*12dc*/ 	.word	0x00010810
        /*12e0*/ 	.word	0x0000000e
        /*12e4*/ 	.word	0x00000000
        /*12e8*/ 	.short	0x0101
        /*12ea*/ 	.byte	0x3f
	.zero		1


	//   ....[41]....
        /*12ec*/ 	.word	0x00011000
        /*12f0*/ 	.word	0x00000005
        /*12f4*/ 	.word	0x00016830
        /*12f8*/ 	.short	0x010a
        /*12fa*/ 	.byte	0x3f
	.zero		1


	//   ....[42]....
        /*12fc*/ 	.word	0x00011050
        /*1300*/ 	.word	0x00000005
        /*1304*/ 	.word	0x00016830
        /*1308*/ 	.short	0x010a
        /*130a*/ 	.byte	0x3f
	.zero		1


	//   ....[43]....
        /*130c*/ 	.word	0x000113d0
        /*1310*/ 	.word	0x0000000a
        /*1314*/ 	.word	0x00016850
        /*1318*/ 	.short	0x010a
        /*131a*/ 	.byte	0x3f
	.zero		1


	//   ....[44]....
        /*131c*/ 	.word	0x00011410
        /*1320*/ 	.word	0x0000000a
        /*1324*/ 	.word	0x00016850
        /*1328*/ 	.short	0x010a
        /*132a*/ 	.byte	0x3f
	.zero		1


	//   ....[45]....
        /*132c*/ 	.word	0x00011b30
        /*1330*/ 	.word	0x00000005
        /*1334*/ 	.word	0x00000000
        /*1338*/ 	.short	0x0101
        /*133a*/ 	.byte	0x3f
	.zero		1


	//   ....[46]....
        /*133c*/ 	.word	0x000132d0
        /*1340*/ 	.word	0x00000014
        /*1344*/ 	.word	0x00000000
        /*1348*/ 	.short	0x0101
        /*134a*/ 	.byte	0x3f
	.zero		1


	//   ....[47]....
        /*134c*/ 	.word	0x00013810
        /*1350*/ 	.word	0x00000005
        /*1354*/ 	.word	0x00016830
        /*1358*/ 	.short	0x010a
        /*135a*/ 	.byte	0x3f
	.zero		1


	//   ....[48]....
        /*135c*/ 	.word	0x00013860
        /*1360*/ 	.word	0x00000005
        /*1364*/ 	.word	0x00016830
        /*1368*/ 	.short	0x010a
        /*136a*/ 	.byte	0x3f
	.zero		1


	//   ....[49]....
        /*136c*/ 	.word	0x00013be0
        /*1370*/ 	.word	0x0000000a
        /*1374*/ 	.word	0x00016850
        /*1378*/ 	.short	0x010a
        /*137a*/ 	.byte	0x3f
	.zero		1


	//   ....[50]....
        /*137c*/ 	.word	0x00013c20
        /*1380*/ 	.word	0x0000000a
        /*1384*/ 	.word	0x00016850
        /*1388*/ 	.short	0x010a
        /*138a*/ 	.byte	0x3f
	.zero		1


	//   ....[51]....
        /*138c*/ 	.word	0x00014690
        /*1390*/ 	.word	0x00000038
        /*1394*/ 	.word	0x00000000
        /*1398*/ 	.short	0x0101
        /*139a*/ 	.byte	0x3f
	.zero		1


	//   ....[52]....
        /*139c*/ 	.word	0x00016b70
        /*13a0*/ 	.word	0x00000015
        /*13a4*/ 	.word	0x00000000
        /*13a8*/ 	.short	0x0101
        /*13aa*/ 	.byte	0x3f
	.zero		1


	//   ....[53]....
        /*13ac*/ 	.word	0x00016fc0
        /*13b0*/ 	.word	0x0000000b
        /*13b4*/ 	.word	0x00016850
        /*13b8*/ 	.short	0x010a
        /*13ba*/ 	.byte	0x3f
	.zero		1


	//   ....[54]....
        /*13bc*/ 	.word	0x00017030
        /*13c0*/ 	.word	0x0000000b
        /*13c4*/ 	.word	0x00016850
        /*13c8*/ 	.short	0x010a
        /*13ca*/ 	.byte	0x3f
	.zero		1


	//   ....[55]....
        /*13cc*/ 	.word	0x00017650
        /*13d0*/ 	.word	0x00000002
        /*13d4*/ 	.word	0x00000000
        /*13d8*/ 	.short	0x0101
        /*13da*/ 	.byte	0x3f
	.zero		1


	//   ....[56]....
        /*13dc*/ 	.word	0x00018760
        /*13e0*/ 	.word	0x00000000
        /*13e4*/ 	.word	0x00000000
        /*13e8*/ 	.short	0x0101
        /*13ea*/ 	.byte	0x3f
	.zero		1


	//   ....[57]....
        /*13ec*/ 	.word	0x0001aac0
        /*13f0*/ 	.word	0x00000016
        /*13f4*/ 	.word	0x00016820
        /*13f8*/ 	.short	0x010a
        /*13fa*/ 	.byte	0x3f
	.zero		1


	//   ....[58]....
        /*13fc*/ 	.word	0x0001ab80
        /*1400*/ 	.word	0x0000000a
        /*1404*/ 	.word	0x000168a0
        /*1408*/ 	.short	0x010a
        /*140a*/ 	.byte	0x3f
	.zero		1


	//   ....[59]....
        /*140c*/ 	.word	0x0001adc0
        /*1410*/ 	.word	0x0000000a
        /*1414*/ 	.word	0x000168c0
        /*1418*/ 	.short	0x010a
        /*141a*/ 	.byte	0x3f
	.zero		1


	//   ....[60]....
        /*141c*/ 	.word	0x0001b150
        /*1420*/ 	.word	0x00000005
        /*1424*/ 	.word	0x000168a0
        /*1428*/ 	.short	0x010a
        /*142a*/ 	.byte	0x3f
	.zero		1


	//   ....[61]....
        /*142c*/ 	.word	0x0001b370
        /*1430*/ 	.word	0x00000005
        /*1434*/ 	.word	0x000168c0
        /*1438*/ 	.short	0x010a
        /*143a*/ 	.byte	0x3f
	.zero		1


	//   ....[62]....
        /*143c*/ 	.word	0x0001c430
        /*1440*/ 	.word	0x00000003
        /*1444*/ 	.word	0x00016840
        /*1448*/ 	.short	0x010a
        /*144a*/ 	.byte	0x3f
	.zero		1


	//   ....[63]....
        /*144c*/ 	.word	0x0001cbf0
        /*1450*/ 	.word	0x00000003
        /*1454*/ 	.word	0x00016830
        /*1458*/ 	.short	0x0107
        /*145a*/ 	.byte	0x3f
	.zero		1


	//   ....[64]....
        /*145c*/ 	.word	0x0001ccc0
        /*1460*/ 	.word	0x00000003
        /*1464*/ 	.word	0x00016830
        /*1468*/ 	.short	0x0101
        /*146a*/ 	.byte	0x3f
	.zero		1


	//   ....[65]....
        /*146c*/ 	.word	0x0001db40
        /*1470*/ 	.word	0x00000016
        /*1474*/ 	.word	0x00016800
        /*1478*/ 	.short	0x0107
        /*147a*/ 	.byte	0x3f
	.zero		1


	//   ....[66]....
        /*147c*/ 	.word	0x0001dc30
        /*1480*/ 	.word	0x00000016
        /*1484*/ 	.word	0x00016800
        /*1488*/ 	.short	0x0101
        /*148a*/ 	.byte	0x3f
	.zero		1


	//   ....[67]....
        /*148c*/ 	.word	0x0001dc50
        /*1490*/ 	.word	0x00000016
        /*1494*/ 	.word	0x00016820
        /*1498*/ 	.short	0x010a
        /*149a*/ 	.byte	0x3f
	.zero		1


	//   ....[68]....
        /*149c*/ 	.word	0x0001e020
        /*14a0*/ 	.word	0x00000005
        /*14a4*/ 	.word	0x00016840
        /*14a8*/ 	.short	0x010a
        /*14aa*/ 	.byte	0x3f
	.zero		1


	//   ....[69]....
        /*14ac*/ 	.word	0x0001e560
        /*14b0*/ 	.word	0x00000005
        /*14b4*/ 	.word	0x00016830
        /*14b8*/ 	.short	0x0107
        /*14ba*/ 	.byte	0x3f
	.zero		1


	//   ....[70]....
        /*14bc*/ 	.word	0x0001e620
        /*14c0*/ 	.word	0x00000005
        /*14c4*/ 	.word	0x00016830
        /*14c8*/ 	.short	0x0101
        /*14ca*/ 	.byte	0x3f
	.zero		1


	//   ....[71]....
        /*14cc*/ 	.word	0x0001e680
        /*14d0*/ 	.word	0x00000005
        /*14d4*/ 	.word	0x00016860
        /*14d8*/ 	.short	0x010a
        /*14da*/ 	.byte	0x3f
	.zero		1


	//   ....[72]....
        /*14dc*/ 	.word	0x0001eb60
        /*14e0*/ 	.word	0x00000005
        /*14e4*/ 	.word	0x00016850
        /*14e8*/ 	.short	0x0107
        /*14ea*/ 	.byte	0x3f
	.zero		1


	//   ....[73]....
        /*14ec*/ 	.word	0x0001ed10
        /*14f0*/ 	.word	0x00000005
        /*14f4*/ 	.word	0x00016850
        /*14f8*/ 	.short	0x0101
        /*14fa*/ 	.byte	0x3f
	.zero		1


	//   ....[74]....
        /*14fc*/ 	.word	0x0001ef30
        /*1500*/ 	.word	0x00000000
        /*1504*/ 	.word	0x00016860
        /*1508*/ 	.short	0x010a
        /*150a*/ 	.byte	0x3f
	.zero		1


	//   ....[75]....
        /*150c*/ 	.word	0x0001f3f0
        /*1510*/ 	.word	0x00000000
        /*1514*/ 	.word	0x00016850
        /*1518*/ 	.short	0x0107
        /*151a*/ 	.byte	0x3f
	.zero		1


	//   ....[76]....
        /*151c*/ 	.word	0x0001f4c0
        /*1520*/ 	.word	0x00000000
        /*1524*/ 	.word	0x00016850
        /*1528*/ 	.short	0x0101
        /*152a*/ 	.byte	0x3f
	.zero		1


	//   ....[77]....
        /*152c*/ 	.word	0x000201e0
        /*1530*/ 	.word	0x00000005
        /*1534*/ 	.word	0x00016820
        /*1538*/ 	.short	0x010a
        /*153a*/ 	.byte	0x3f
	.zero		1


	//   ....[78]....
        /*153c*/ 	.word	0x00020350
        /*1540*/ 	.word	0x00000003
        /*1544*/ 	.word	0x00016840
        /*1548*/ 	.short	0x010a
        /*154a*/ 	.byte	0x3f
	.zero		1


	//   ....[79]....
        /*154c*/ 	.word	0x000203f0
        /*1550*/ 	.word	0x00000019
        /*1554*/ 	.word	0x00016840
        /*1558*/ 	.short	0x010a
        /*155a*/ 	.byte	0x3f
	.zero		1


	//   ....[80]....
        /*155c*/ 	.word	0x00020430
        /*1560*/ 	.word	0x00000003
        /*1564*/ 	.word	0x00016860
        /*1568*/ 	.short	0x010a
        /*156a*/ 	.byte	0x3f
	.zero		1


	//   ....[81]....
        /*156c*/ 	.word	0x00020470
        /*1570*/ 	.word	0x00000019
        /*1574*/ 	.word	0x00016860
        /*1578*/ 	.short	0x010a
        /*157a*/ 	.byte	0x3f
	.zero		1


	//   ....[82]....
        /*157c*/ 	.word	0x000204d0
        /*1580*/ 	.word	0x00000046
        /*1584*/ 	.word	0x00016890
        /*1588*/ 	.short	0x010a
        /*158a*/ 	.byte	0x3f
	.zero		1


	//   ....[83]....
        /*158c*/ 	.word	0x00020760
        /*1590*/ 	.word	0x00000046
        /*1594*/ 	.word	0x00016890
        /*1598*/ 	.short	0x010a
        /*159a*/ 	.byte	0x3f
	.zero		1


	//   ....[84]....
        /*159c*/ 	.word	0x00020a10
        /*15a0*/ 	.word	0x00000046
        /*15a4*/ 	.word	0x00016890
        /*15a8*/ 	.short	0x010a
        /*15aa*/ 	.byte	0x3f
	.zero		1


	//   ....[85]....
        /*15ac*/ 	.word	0x00020cc0
        /*15b0*/ 	.word	0x00000046
        /*15b4*/ 	.word	0x000168b0
        /*15b8*/ 	.short	0x010a
        /*15ba*/ 	.byte	0x3f
	.zero		1


	//   ....[86]....
        /*15bc*/ 	.word	0x00021190
        /*15c0*/ 	.word	0x00000002
        /*15c4*/ 	.word	0x00016800
        /*15c8*/ 	.short	0x010a
        /*15ca*/ 	.byte	0x3f
	.zero		1


	//   ....[87]....
        /*15cc*/ 	.word	0x000217a0
        /*15d0*/ 	.word	0x00000002
        /*15d4*/ 	.word	0x00016800
        /*15d8*/ 	.short	0x010a
        /*15da*/ 	.byte	0x3f
	.zero		1


	//   ....[88]....
        /*15dc*/ 	.word	0x000217f0
        /*15e0*/ 	.word	0x00000000
        /*15e4*/ 	.word	0x00016830
        /*15e8*/ 	.short	0x010a
        /*15ea*/ 	.byte	0x3f
	.zero		1


	//   ....[89]....
        /*15ec*/ 	.word	0x00021840
        /*15f0*/ 	.word	0x0000000b
        /*15f4*/ 	.word	0x00016830
        /*15f8*/ 	.short	0x010a
        /*15fa*/ 	.byte	0x3f
	.zero		1


	//   ....[90]....
        /*15fc*/ 	.word	0x00021890
        /*1600*/ 	.word	0x0000000b
        /*1604*/ 	.word	0x00016850
        /*1608*/ 	.short	0x010a
        /*160a*/ 	.byte	0x3f
	.zero		1


	//   ....[91]....
        /*160c*/ 	.word	0x000218e0
        /*1610*/ 	.word	0x00000005
        /*1614*/ 	.word	0x00016830
        /*1618*/ 	.short	0x010a
        /*161a*/ 	.byte	0x3f
	.zero		1


	//   ....[92]....
        /*161c*/ 	.word	0x00021930
        /*1620*/ 	.word	0x0000000a
        /*1624*/ 	.word	0x00016850
        /*1628*/ 	.short	0x010a
        /*162a*/ 	.byte	0x3f
	.zero		1


	//   ....[93]....
        /*162c*/ 	.word	0x00021980
        /*1630*/ 	.word	0x00000005
        /*1634*/ 	.word	0x00016830
        /*1638*/ 	.short	0x010a
        /*163a*/ 	.byte	0x3f
	.zero		1


	//   ....[94]....
        /*163c*/ 	.word	0x000219d0
        /*1640*/ 	.word	0x0000000a
        /*1644*/ 	.word	0x00016850
        /*1648*/ 	.short	0x010a
        /*164a*/ 	.byte	0x3f
	.zero		1


	//   ....[95]....
        /*164c*/ 	.word	0x00021a20
        /*1650*/ 	.word	0x0000000b
        /*1654*/ 	.word	0x00016850
        /*1658*/ 	.short	0x010a
        /*165a*/ 	.byte	0x3f
	.zero		1


	//   ....[96]....
        /*165c*/ 	.word	0x00021fc0
        /*1660*/ 	.word	0x00000016
        /*1664*/ 	.word	0x00016820
        /*1668*/ 	.short	0x010a
        /*166a*/ 	.byte	0x3f
	.zero		1


	//   ....[97]....
        /*166c*/ 	.word	0x00022010
        /*1670*/ 	.word	0x0000000a
        /*1674*/ 	.word	0x000168a0
        /*1678*/ 	.short	0x010a
        /*167a*/ 	.byte	0x3f
	.zero		1


	//   ....[98]....
        /*167c*/ 	.word	0x00022060
        /*1680*/ 	.word	0x0000000a
        /*1684*/ 	.word	0x000168c0
        /*1688*/ 	.short	0x010a
        /*168a*/ 	.byte	0x3f
	.zero		1


	//   ....[99]....
        /*168c*/ 	.word	0x000220b0
        /*1690*/ 	.word	0x00000005
        /*1694*/ 	.word	0x000168a0
        /*1698*/ 	.short	0x010a
        /*169a*/ 	.byte	0x3f
	.zero		1


	//   ....[100]....
        /*169c*/ 	.word	0x00022100
        /*16a0*/ 	.word	0x00000005
        /*16a4*/ 	.word	0x000168c0
        /*16a8*/ 	.short	0x010a
        /*16aa*/ 	.byte	0x3f
	.zero		1


	//   ....[101]....
        /*16ac*/ 	.word	0x00022220
        /*16b0*/ 	.word	0x00000003
        /*16b4*/ 	.word	0x00016840
        /*16b8*/ 	.short	0x010a
        /*16ba*/ 	.byte	0x3f
	.zero		1


	//   ....[102]....
        /*16bc*/ 	.word	0x00023cb0
        /*16c0*/ 	.word	0x00000016
        /*16c4*/ 	.word	0x00016820
        /*16c8*/ 	.short	0x010a
        /*16ca*/ 	.byte	0x3f
	.zero		1


	//   ....[103]....
        /*16cc*/ 	.word	0x00023d00
        /*16d0*/ 	.word	0x00000005
        /*16d4*/ 	.word	0x00016840
        /*16d8*/ 	.short	0x010a
        /*16da*/ 	.byte	0x3f
	.zero		1


	//   ....[104]....
        /*16dc*/ 	.word	0x00024640
        /*16e0*/ 	.word	0x00000005
        /*16e4*/ 	.word	0x00016860
        /*16e8*/ 	.short	0x010a
        /*16ea*/ 	.byte	0x3f
	.zero		1


	//   ....[105]....
        /*16ec*/ 	.word	0x00024fb0
        /*16f0*/ 	.word	0x00000000
        /*16f4*/ 	.word	0x00016860
        /*16f8*/ 	.short	0x010a
        /*16fa*/ 	.byte	0x3f
	.zero		1


	//   ....[106]....
        /*16fc*/ 	.word	0x00026240
        /*1700*/ 	.word	0x00000005
        /*1704*/ 	.word	0x00016820
        /*1708*/ 	.short	0x010a
        /*170a*/ 	.byte	0x3f
	.zero		1


	//   ....[107]....
        /*170c*/ 	.word	0x000263e0
        /*1710*/ 	.word	0x00000003
        /*1714*/ 	.word	0x00016840
        /*1718*/ 	.short	0x010a
        /*171a*/ 	.byte	0x3f
	.zero		1


	//   ....[108]....
        /*171c*/ 	.word	0x00026430
        /*1720*/ 	.word	0x00000019
        /*1724*/ 	.word	0x00016840
        /*1728*/ 	.short	0x010a
        /*172a*/ 	.byte	0x3f
	.zero		1


	//   ....[109]....
        /*172c*/ 	.word	0x00026480
        /*1730*/ 	.word	0x00000003
        /*1734*/ 	.word	0x00016860
        /*1738*/ 	.short	0x010a
        /*173a*/ 	.byte	0x3f
	.zero		1


	//----- nvinfo : EIATTR_NUM_MBARRIERS
	.align		4
.L_1527:
        /*173c*/ 	.byte	0x03, 0x38
        /*173e*/ 	.short	0x0016


	//----- nvinfo : EIATTR_EXIT_INSTR_OFFSETS
	.align		4
        /*1740*/ 	.byte	0x04, 0x1c
        /*1742*/ 	.short	(.L_1529 - .L_1528)


	//   ....[0]....
.L_1528:
        /*1744*/ 	.word	0x000204c0


	//----- nvinfo : EIATTR_MAX_THREADS
	.align		4
.L_1529:
        /*1748*/ 	.byte	0x04, 0x05
        /*174a*/ 	.short	(.L_1531 - .L_1530)
.L_1530:
        /*174c*/ 	.word	0x00000200
        /*1750*/ 	.word	0x00000001
        /*1754*/ 	.word	0x00000001


	//----- nvinfo : EIATTR_CRS_STACK_SIZE
	.align		4
.L_1531:
        /*1758*/ 	.byte	0x04, 0x1e
        /*175a*/ 	.short	(.L_1533 - .L_1532)
.L_1532:
        /*175c*/ 	.word	0x00000000


	//----- nvinfo : EIATTR_CBANK_PARAM_SIZE
	.align		4
.L_1533:
        /*1760*/ 	.byte	0x03, 0x19
        /*1762*/ 	.short	0x0af0


	//----- nvinfo : EIATTR_PARAM_CBANK
	.align		4
        /*1764*/ 	.byte	0x04, 0x0a
        /*1766*/ 	.short	(.L_1535 - .L_1534)
	.align		4
.L_1534:
        /*1768*/ 	.word	index@(.nv.constant0._ZN7cutlass13device_kernelIN5flash11enable_sm90INS1_16FlashAttnFwdSm90INS1_25CollectiveMainloopFwdSm90ILi2EN4cute5tupleIJNS5_1CILi1EEES8_S8_EEENS6_IJNS7_ILi192EEENS7_ILi128EEENS7_ILi64EEEEEELi64ENS_10bfloat16_tEfNS_4arch4Sm90ELb0ELb1ELb1ELb1ELb1ELb1ELb0ELb1ELb1ELb1ELb0ELb0EEENS1_21CollectiveEpilogueFwdINS6_IJSA_SC_SB_EEES9_SE_SG_Li384ELb1ELb1ELb0ELb0EEENS1_36VarlenDynamicPersistentTileSchedulerILi192ELi128ELi384ELi128ELb0ELb1ELb1ELb1ELb0ELb1EEEEEEEEEvNT_6ParamsE)
        /*176c*/ 	.short	0x0210
        /*176e*/ 	.short	0x0af0


	//----- nvinfo : EIATTR_SW_WAR
	.align		4
.L_1535:
        /*1770*/ 	.byte	0x04, 0x36
        /*1772*/ 	.short	(.L_1537 - .L_1536)
.L_1536:
        /*1774*/ 	.word	0x00000008
.L_1537:


//--------------------- .nv.info._ZN7cutlass13device_kernelIN5flash11enable_sm90INS1_16FlashAttnFwdSm90INS1_25CollectiveMainloopFwdSm90ILi2EN4cute5tupleIJNS5_1CILi1EEES8_S8_EEENS6_IJNS7_ILi192EEENS7_ILi128EEENS7_ILi64EEEEEELi64ENS_10bfloat16_tEfNS_4arch4Sm90ELb1ELb0ELb1ELb0ELb1ELb0ELb0ELb1ELb1ELb1ELb0ELb0EEENS1_21CollectiveEpilogueFwdINS6_IJSA_SC_SB_EEES9_SE_SG_Li384ELb0ELb1ELb0ELb0EEENS1_30DynamicPersistentTileSchedulerILi384ELi128ELb0ELb1ELb1EEEEEEEEEvNT_6ParamsE --------------------------
	.section	.nv.info._ZN7cutlass13device_kernelIN5flash11enable_sm90INS1_16FlashAttnFwdSm90INS1_25CollectiveMainloopFwdSm90ILi2EN4cute5tupleIJNS5_1CILi1EEES8_S8_EEENS6_IJNS7_ILi192EEENS7_ILi128EEENS7_ILi64EEEEEELi64ENS_10bfloat16_tEfNS_4arch4Sm90ELb1ELb0ELb1ELb0ELb1ELb0ELb0ELb1ELb1ELb1ELb0ELb0EEENS1_21CollectiveEpilogueFwdINS6_IJSA_SC_SB_EEES9_SE_SG_Li384ELb0ELb1ELb0ELb0EEENS1_30DynamicPersistentTileSchedulerILi384ELi128ELb0ELb1ELb1EEEEEEEEEvNT_6ParamsE,"",@"SHT_CUDA_INFO"
	.sectionflags	@""
	.align	4


	//----- nvinfo : EIATTR_CUDA_API_VERSION
	.align		4
        /*0000*/ 	.byte	0x04, 0x37
        /*0002*/ 	.short	(.L_1539 - .L_1538)
.L_1538:
        /*0004*/ 	.word	0x00000082


	//----- nvinfo : EIATTR_KPARAM_INFO
	.align		4
.L_1539:
        /*0008*/ 	.byte	0x04, 0x17
        /*000a*/ 	.short	(.L_1541 - .L_1540)
.L_1540:
        /*000c*/ 	.word	0x00000000
        /*0010*/ 	.short	0x0000
        /*0012*/ 	.short	0x0070
        /*0014*/ 	.byte	0x00, 0xf0, 0x01, 0x2a


	//----- nvinfo : EIATTR_SPARSE_MMA_MASK
	.align		4
.L_1541:
        /*0018*/ 	.byte	0x03, 0x50
        /*001a*/ 	.short	0x0000


	//----- nvinfo : EIATTR_MAXREG_COUNT
	.align		4
        /*001c*/ 	.byte	0x03, 0x1b
        /*001e*/ 	.short	0x0080


	//----- nvinfo : EIATTR_NUM_BARRIERS
	.align		4
        /*0020*/ 	.byte	0x02, 0x4c
        /*0022*/ 	.byte	0x10
	.zero		1


	//----- nvinfo : EIATTR_EXTERNS
	.align		4
        /*0024*/ 	.byte	0x04, 0x0f
        /*0026*/ 	.short	(.L_1543 - .L_1542)


	//   ....[0]....
	.align		4
.L_1542:
        /*0028*/ 	.word	index@(__assertfail)


	//----- nvinfo : EIATTR_ANNOTATIONS
	.align		4
.L_1543:
        /*002c*/ 	.byte	0x04, 0x55
        /*002e*/ 	.short	(.L_1545 - .L_1544)


	//   ....[0]....
.L_1544:
        /* <DEDUP_REMOVED lines=11> */


	//----- nvinfo : EIATTR_MERCURY_ISA_VERSION
	.align		4
.L_1545:
        /*00c8*/ 	.byte	0x03, 0x5f
        /*00ca*/ 	.short	0x0101


	//----- nvinfo : EIATTR_INT_WARP_WIDE_INSTR_OFFSETS
	.align		4
        /*00cc*/ 	.byte	0x04, 0x31
        /*00ce*/ 	.short	(.L_1547 - .L_1546)


	//   ....[0]....
.L_1546:
        /*00d0*/ 	.word	0x000000c0


	//   ....[1]....
        /*00d4*/ 	.word	0x000000d0


	//   ....[2]....
        /*00d8*/ 	.word	0x00000170


	//   ....[3]....
        /*00dc*/ 	.word	0x0000b840


	//   ....[4]....
        /*00e0*/ 	.word	0x0000b8d0


	//   ....[5]....
        /*00e4*/ 	.word	0x0000e980


	//   ....[6]....
        /*00e8*/ 	.word	0x0000ea10


	//----- nvinfo : EIATTR_COOP_GROUP_MASK_REGIDS
	.align		4
.L_1547:
        /*00ec*/ 	.byte	0x04, 0x29
        /*00ee*/ 	.short	(.L_1549 - .L_1548)


	//   ....[0]....
.L_1548:
        /*00f0*/ 	.word	0xffffffff


	//   ....[1]....
        /*00f4*/ 	.word	0xffffffff


	//   ....[2]....
        /*00f8*/ 	.word	0xffffffff


	//   ....[3]....
        /*00fc*/ 	.word	0xffffffff


	//   ....[4]....
        /*0100*/ 	.word	0xffffffff


	//   ....[5]....
        /*0104*/ 	.word	0xffffffff


	//   ....[6]....
        /*0108*/ 	.word	0xffffffff


	//   ....[7]....
        /*010c*/ 	.word	0xffffffff


	//   ....[8]....
        /*0110*/ 	.word	0xffffffff


	//   ....[9]....
        /*0114*/ 	.word	0xffffffff


	//   ....[10]....
        /*0118*/ 	.word	0xffffffff


	//   ....[11]....
        /*011c*/ 	.word	0xffffffff


	//   ....[12]....
        /*0120*/ 	.word	0xffffffff


	//   ....[13]....
        /*0124*/ 	.word	0xffffffff


	//   ....[14]....
        /*0128*/ 	.word	0xffffffff


	//   ....[15]....
        /*012c*/ 	.word	0xffffffff


	//   ....[16]....
        /*0130*/ 	.word	0xffffffff


	//   ....[17]....
        /*0134*/ 	.word	0xffffffff


	//   ....[18]....
        /*0138*/ 	.word	0xffffffff


	//   ....[19]....
        /*013c*/ 	.word	0xffffffff


	//   ....[20]....
        /*0140*/ 	.word	0xffffffff


	//   ....[21]....
        /*0144*/ 	.word	0xffffffff


	//   ....[22]....
        /*0148*/ 	.word	0xffffffff


	//   ....[23]....
        /*014c*/ 	.word	0xffffffff


	//   ....[24]....
        /*0150*/ 	.word	0xffffffff


	//   ....[25]....
        /*0154*/ 	.word	0xffffffff


	//   ....[26]....
        /*0158*/ 	.word	0xffffffff


	//   ....[27]....
        /*015c*/ 	.word	0xffffffff


	//   ....[28]....
        /*0160*/ 	.word	0xffffffff


	//   ....[29]....
        /*0164*/ 	.word	0xffffffff


	//   ....[30]....
        /*0168*/ 	.word	0xffffffff


	//   ....[31]....
        /*016c*/ 	.word	0xffffffff


	//   ....[32]....
        /*0170*/ 	.word	0xffffffff


	//   ....[33]....
        /*0174*/ 	.word	0xffffffff


	//   ....[34]....
        /*0178*/ 	.word	0xffffffff


	//   ....[35]....
        /*017c*/ 	.word	0xffffffff


	//   ....[36]....
        /*0180*/ 	.word	0xffffffff


	//   ....[37]....
        /*0184*/ 	.word	0xffffffff


	//   ....[38]....
        /*0188*/ 	.word	0xffffffff


	//   ....[39]....
        /*018c*/ 	.word	0xffffffff


	//   ....[40]....
        /*0190*/ 	.word	0xffffffff


	//   ....[41]....
        /*0194*/ 	.word	0xffffffff


	//   ....[42]....
        /*0198*/ 	.word	0xffffffff


	//   ....[43]....
        /*019c*/ 	.word	0xffffffff


	//   ....[44]....
        /*01a0*/ 	.word	0xffffffff


	//   ....[45]....
        /*01a4*/ 	.word	0xffffffff


	//   ....[46]....
        /*01a8*/ 	.word	0xffffffff


	//   ....[47]....
        /*01ac*/ 	.word	0xffffffff


	//   ....[48]....
        /*01b0*/ 	.word	0xffffffff


	//   ....[49]....
        /*01b4*/ 	.word	0xffffffff


	//   ....[50]....
        /*01b8*/ 	.word	0xffffffff


	//   ....[51]....
        /*01bc*/ 	.word	0xffffffff


	//   ....[52]....
        /*01c0*/ 	.word	0xffffffff


	//   ....[53]....
        /*01c4*/ 	.word	0xffffffff


	//   ....[54]....
        /*01c8*/ 	.word	0xffffffff


	//   ....[55]....
        /*01cc*/ 	.word	0xffffffff


	//   ....[56]....
        /*01d0*/ 	.word	0xffffffff


	//   ....[57]....
        /*01d4*/ 	.word	0xffffffff


	//   ....[58]....
        /*01d8*/ 	.word	0xffffffff


	//   ....[59]....
        /*01dc*/ 	.word	0xffffffff


	//   ....[60]....
        /*01e0*/ 	.word	0xffffffff


	//   ....[61]....
        /*01e4*/ 	.word	0xffffffff


	//   ....[62]....
        /*01e8*/ 	.word	0xffffffff


	//   ....[63]....
        /*01ec*/ 	.word	0xffffffff


	//   ....[64]....
        /*01f0*/ 	.word	0xffffffff


	//   ....[65]....
        /*01f4*/ 	.word	0xffffffff


	//   ....[66]....
        /*01f8*/ 	.word	0xffffffff


	//   ....[67]....
        /*01fc*/ 	.word	0xffffffff


	//   ....[68]....
        /*0200*/ 	.word	0xffffffff


	//   ....[69]....
        /*0204*/ 	.word	0xffffffff


	//   ....[70]....
        /*0208*/ 	.word	0xffffffff


	//   ....[71]....
        /*020c*/ 	.word	0xffffffff


	//   ....[72]....
        /*0210*/ 	.word	0xffffffff


	//   ....[73]....
        /*0214*/ 	.word	0xffffffff


	//   ....[74]....
        /*0218*/ 	.word	0xffffffff


	//   ....[75]....
        /*021c*/ 	.word	0xffffffff


	//   ....[76]....
        /*0220*/ 	.word	0xffffffff


	//   ....[77]....
        /*0224*/ 	.word	0xffffffff


	//   ....[78]....
        /*0228*/ 	.word	0xffffffff


	//   ....[79]....
        /*022c*/ 	.word	0xffffffff


	//   ....[80]....
        /*0230*/ 	.word	0xffffffff


	//   ....[81]....
        /*0234*/ 	.word	0xffffffff


	//   ....[82]....
        /*0238*/ 	.word	0xffffffff


	//   ....[83]....
        /*023c*/ 	.word	0xffffffff


	//   ....[84]....
        /*0240*/ 	.word	0xffffffff


	//   ....[85]....
        /*0244*/ 	.word	0xffffffff


	//   ....[86]....
        /*0248*/ 	.word	0xffffffff


	//   ....[87]....
        /*024c*/ 	.word	0xffffffff


	//   ....[88]....
        /*0250*/ 	.word	0xffffffff


	//   ....[89]....
        /*0254*/ 	.word	0xffffffff


	//   ....[90]....
        /*0258*/ 	.word	0xffffffff


	//   ....[91]....
        /*025c*/ 	.word	0xffffffff


	//   ....[92]....
        /*0260*/ 	.word	0xffffffff


	//   ....[93]....
        /*0264*/ 	.word	0xffffffff


	//   ....[94]....
        /*0268*/ 	.word	0xffffffff


	//   ....[95]....
        /*026c*/ 	.word	0xffffffff


	//   ....[96]....
        /*0270*/ 	.word	0xffffffff


	//   ....[97]....
        /*0274*/ 	.word	0xffffffff


	//   ....[98]....
        /*0278*/ 	.word	0xffffffff


	//   ....[99]....
        /*027c*/ 	.word	0xffffffff


	//   ....[100]....
        /*0280*/ 	.word	0xffffffff


	//   ....[101]....
        /*0284*/ 	.word	0xffffffff


	//   ....[102]....
        /*0288*/ 	.word	0xffffffff


	//   ....[103]....
        /*028c*/ 	.word	0xffffffff


	//   ....[104]....
        /*0290*/ 	.word	0xffffffff


	//   ....[105]....
        /*0294*/ 	.word	0xffffffff


	//   ....[106]....
        /*0298*/ 	.word	0xffffffff


	//   ....[107]....
        /*029c*/ 	.word	0xffffffff


	//   ....[108]....
        /*02a0*/ 	.word	0xffffffff


	//   ....[109]....
        /*02a4*/ 	.word	0xffffffff


	//   ....[110]....
        /*02a8*/ 	.word	0xffffffff


	//   ....[111]....
        /*02ac*/ 	.word	0xffffffff


	//   ....[112]....
        /*02b0*/ 	.word	0xffffffff


	//   ....[113]....
        /*02b4*/ 	.word	0xffffffff


	//   ....[114]....
        /*02b8*/ 	.word	0xffffffff


	//   ....[115]....
        /*02bc*/ 	.word	0xffffffff


	//   ....[116]....
        /*02c0*/ 	.word	0xffffffff


	//   ....[117]....
        /*02c4*/ 	.word	0xffffffff


	//   ....[118]....
        /*02c8*/ 	.word	0xffffffff


	//   ....[119]....
        /*02cc*/ 	.word	0xffffffff


	//   ....[120]....
        /*02d0*/ 	.word	0xffffffff


	//   ....[121]....
        /*02d4*/ 	.word	0xffffffff


	//   ....[122]....
        /*02d8*/ 	.word	0xffffffff


	//   ....[123]....
        /*02dc*/ 	.word	0xffffffff


	//   ....[124]....
        /*02e0*/ 	.word	0xffffffff


	//   ....[125]....
        /*02e4*/ 	.word	0xffffffff


	//   ....[126]....
        /*02e8*/ 	.word	0xffffffff


	//   ....[127]....
        /*02ec*/ 	.word	0xffffffff


	//   ....[128]....
        /*02f0*/ 	.word	0xffffffff


	//   ....[129]....
        /*02f4*/ 	.word	0xffffffff


	//   ....[130]....
        /*02f8*/ 	.word	0xffffffff


	//   ....[131]....
        /*02fc*/ 	.word	0xffffffff


	//   ....[132]....
        /*0300*/ 	.word	0xffffffff


	//   ....[133]....
        /*0304*/ 	.word	0xffffffff


	//   ....[134]....
        /*0308*/ 	.word	0xffffffff


	//   ....[135]....
        /*030c*/ 	.word	0xffffffff


	//   ....[136]....
        /*0310*/ 	.word	0xffffffff


	//   ....[137]....
        /*0314*/ 	.word	0xffffffff


	//   ....[138]....
        /*0318*/ 	.word	0x0500000f


	//   ....[139]....
        /*031c*/ 	.word	0x0500000f


	//   ....[140]....
        /*0320*/ 	.word	0x0500000f


	//   ....[141]....
        /*0324*/ 	.word	0x0500000f


	//   ....[142]....
        /*0328*/ 	.word	0x0500000f


	//   ....[143]....
        /*032c*/ 	.word	0x0500000f


	//   ....[144]....
        /*0330*/ 	.word	0x0500000f


	//   ....[145]....
        /*0334*/ 	.word	0x0500000f


	//   ....[146]....
        /*0338*/ 	.word	0x0500000f


	//   ....[147]....
        /*033c*/ 	.word	0x0500000f


	//   ....[148]....
        /*0340*/ 	.word	0x0500000f


	//   ....[149]....
        /*0344*/ 	.word	0x0500000f


	//   ....[150]....
        /*0348*/ 	.word	0x0500000f


	//   ....[151]....
        /*034c*/ 	.word	0x0500000f


	//   ....[152]....
        /*0350*/ 	.word	0x0500000f


	//   ....[153]....
        /*0354*/ 	.word	0x0500000f


	//   ....[154]....
        /*0358*/ 	.word	0x0500000f


	//   ....[155]....
        /*035c*/ 	.word	0x0500000f


	//   ....[156]....
        /*0360*/ 	.word	0x0500000f


	//   ....[157]....
        /*0364*/ 	.word	0x0500000f


	//   ....[158]....
        /*0368*/ 	.word	0x0500000f


	//   ....[159]....
        /*036c*/ 	.word	0x0500000f


	//   ....[160]....
        /*0370*/ 	.word	0x0500000f


	//   ....[161]....
        /*0374*/ 	.word	0x0500000f


	//   ....[162]....
        /*0378*/ 	.word	0x0500000f


	//   ....[163]....
        /*037c*/ 	.word	0x0500000f


	//   ....[164]....
        /*0380*/ 	.word	0x0500000f


	//   ....[165]....
        /*0384*/ 	.word	0x0500000f


	//   ....[166]....
        /*0388*/ 	.word	0x0500000f


	//   ....[167]....
        /*038c*/ 	.word	0x0500000f


	//   ....[168]....
        /*0390*/ 	.word	0x0500000f


	//   ....[169]....
        /*0394*/ 	.word	0x0500000f


	//   ....[170]....
        /*0398*/ 	.word	0x0500000f


	//   ....[171]....
        /*039c*/ 	.word	0x0500000f


	//   ....[172]....
        /*03a0*/ 	.word	0x0500000f


	//   ....[173]....
        /*03a4*/ 	.word	0x0500000f


	//   ....[174]....
        /*03a8*/ 	.word	0x0500000f


	//   ....[175]....
        /*03ac*/ 	.word	0x0500000f


	//   ....[176]....
        /*03b0*/ 	.word	0x0500000f


	//   ....[177]....
        /*03b4*/ 	.word	0x0500000f


	//   ....[178]....
        /*03b8*/ 	.word	0x0500000f


	//   ....[179]....
        /*03bc*/ 	.word	0x0500000f


	//   ....[180]....
        /*03c0*/ 	.word	0x0500000f


	//   ....[181]....
        /*03c4*/ 	.word	0x0500000f


	//   ....[182]....
        /*03c8*/ 	.word	0x0500000f


	//   ....[183]....
        /*03cc*/ 	.word	0x0500000f


	//   ....[184]....
        /*03d0*/ 	.word	0x0500000f


	//   ....[185]....
        /*03d4*/ 	.word	0x0500000f


	//   ....[186]....
        /*03d8*/ 	.word	0x0500000f


	//   ....[187]....
        /*03dc*/ 	.word	0x0500000f


	//   ....[188]....
        /*03e0*/ 	.word	0x0500000f


	//   ....[189]....
        /*03e4*/ 	.word	0x0500000f


	//   ....[190]....
        /*03e8*/ 	.word	0x0500000f


	//   ....[191]....
        /*03ec*/ 	.word	0x0500000f


	//   ....[192]....
        /*03f0*/ 	.word	0x0500000f


	//   ....[193]....
        /*03f4*/ 	.word	0x0500000f


	//   ....[194]....
        /*03f8*/ 	.word	0x0500000f


	//   ....[195]....
        /*03fc*/ 	.word	0x0500000f


	//   ....[196]....
        /*0400*/ 	.word	0x0500000f


	//   ....[197]....
        /*0404*/ 	.word	0x0500000f


	//   ....[198]....
        /*0408*/ 	.word	0x0500000f


	//   ....[199]....
        /*040c*/ 	.word	0x0500000f


	//   ....[200]....
        /*0410*/ 	.word	0x0500000f


	//   ....[201]....
        /*0414*/ 	.word	0x0500000f


	//   ....[202]....
        /*0418*/ 	.word	0x0500000f


	//   ....[203]....
        /*041c*/ 	.word	0x0500000f


	//   ....[204]....
        /*0420*/ 	.word	0x0500000f


	//   ....[205]....
        /*0424*/ 	.word	0x0500000f


	//   ....[206]....
        /*0428*/ 	.word	0x0500000f


	//   ....[207]....
        /*042c*/ 	.word	0x0500000f


	//   ....[208]....
        /*0430*/ 	.word	0x0500000f


	//   ....[209]....
        /*0434*/ 	.word	0x0500000f


	//   ....[210]....
        /*0438*/ 	.word	0x0500000f


	//   ....[211]....
        /*043c*/ 	.word	0x0500000f


	//   ....[212]....
        /*0440*/ 	.word	0x0500000f


	//   ....[213]....
        /*0444*/ 	.word	0x0500000f


	//   ....[214]....
        /*0448*/ 	.word	0x0500000f


	//   ....[215]....
        /*044c*/ 	.word	0x0500000f


	//   ....[216]....
        /*0450*/ 	.word	0x0500000f


	//   ....[217]....
        /*0454*/ 	.word	0x0500000f


	//   ....[218]....
        /*0458*/ 	.word	0x0500000f


	//   ....[219]....
        /*045c*/ 	.word	0x0500000f


	//   ....[220]....
        /*0460*/ 	.word	0x0500000f


	//   ....[221]....
        /*0464*/ 	.word	0x0500000f


	//   ....[222]....
        /*0468*/ 	.word	0x0500000f


	//   ....[223]....
        /*046c*/ 	.word	0x0500000f


	//   ....[224]....
        /*0470*/ 	.word	0x0500000f


	//   ....[225]....
        /*0474*/ 	.word	0x0500000f


	//   ....[226]....
        /*0478*/ 	.word	0x0500000f


	//   ....[227]....
        /*047c*/ 	.word	0x0500000f


	//   ....[228]....
        /*0480*/ 	.word	0x0500000f


	//----- nvinfo : EIATTR_COOP_GROUP_INSTR_OFFSETS
	.align		4
.L_1549:
        /*0484*/ 	.byte	0x04, 0x28
        /*0486*/ 	.short	(.L_1551 - .L_1550)


	//   ....[0]....
.L_1550:
        /*0488*/ 	.word	0x00000080


	//   ....[1]....
        /*048c*/ 	.word	0x00000090


	//   ....[2]....
        /*0490*/ 	.word	0x000002d0


	//   ....[3]....
        /*0494*/ 	.word	0x00000430


	//   ....[4]....
        /*0498*/ 	.word	0x00000550


	//   ....[5]....
        /*049c*/ 	.word	0x000006b0


	//   ....[6]....
        /*04a0*/ 	.word	0x000012a0


	//   ....[7]....
        /*04a4*/ 	.word	0x000019e0


	//   ....[8]....
        /*04a8*/ 	.word	0x00001ed0


	//   ....[9]....
        /*04ac*/ 	.word	0x000026a0


	//   ....[10]....
        /*04b0*/ 	.word	0x00002710


	//   ....[11]....
        /*04b4*/ 	.word	0x000031c0


	//   ....[12]....
        /*04b8*/ 	.word	0x00003230


	//   ....[13]....
        /*04bc*/ 	.word	0x000047b0


	//   ....[14]....
        /*04c0*/ 	.word	0x00004b00


	//   ....[15]....
        /*04c4*/ 	.word	0x000053a0


	//   ....[16]....
        /*04c8*/ 	.word	0x000054b0


	//   ....[17]....
        /*04cc*/ 	.word	0x00005e10


	//   ....[18]....
        /*04d0*/ 	.word	0x00005e60


	//   ....[19]....
        /*04d4*/ 	.word	0x000080f0


	//   ....[20]....
        /*04d8*/ 	.word	0x00008130


	//   ....[21]....
        /*04dc*/ 	.word	0x00008160


	//   ....[22]....
        /*04e0*/ 	.word	0x00008170


	//   ....[23]....
        /*04e4*/ 	.word	0x000093f0


	//   ....[24]....
        /*04e8*/ 	.word	0x00009420


	//   ....[25]....
        /*04ec*/ 	.word	0x000094c0


	//   ....[26]....
        /*04f0*/ 	.word	0x000094e0


	//   ....[27]....
        /*04f4*/ 	.word	0x0000a0d0


	//   ....[28]....
        /*04f8*/ 	.word	0x0000a100


	//   ....[29]....
        /*04fc*/ 	.word	0x0000a130


	//   ....[30]....
        /*0500*/ 	.word	0x0000a160


	//   ....[31]....
        /*0504*/ 	.word	0x0000a5e0


	//   ....[32]....
        /*0508*/ 	.word	0x0000a620


	//   ....[33]....
        /*050c*/ 	.word	0x0000a640


	//   ....[34]....
        /*0510*/ 	.word	0x0000a680


	//   ....[35]....
        /*0514*/ 	.word	0x0000a6a0


	//   ....[36]....
        /*0518*/ 	.word	0x0000a6b0


	//   ....[37]....
        /*051c*/ 	.word	0x0000a6d0


	//   ....[38]....
        /*0520*/ 	.word	0x0000a6f0


	//   ....[39]....
        /*0524*/ 	.word	0x0000ad50


	//   ....[40]....
        /*0528*/ 	.word	0x0000ad90


	//   ....[41]....
        /*052c*/ 	.word	0x0000adc0


	//   ....[42]....
        /*0530*/ 	.word	0x0000adf0


	//   ....[43]....
        /*0534*/ 	.word	0x0000ae10


	//   ....[44]....
        /*0538*/ 	.word	0x0000ae20


	//   ....[45]....
        /*053c*/ 	.word	0x0000ae30


	//   ....[46]....
        /*0540*/ 	.word	0x0000ae50


	//   ....[47]....
        /*0544*/ 	.word	0x0000aff0


	//   ....[48]....
        /*0548*/ 	.word	0x0000c440


	//   ....[49]....
        /*054c*/ 	.word	0x0000c460


	//   ....[50]....
        /*0550*/ 	.word	0x0000c470


	//   ....[51]....
        /*0554*/ 	.word	0x0000c4f0


	//   ....[52]....
        /*0558*/ 	.word	0x0000c510


	//   ....[53]....
        /*055c*/ 	.word	0x0000c590


	//   ....[54]....
        /*0560*/ 	.word	0x0000c5b0


	//   ....[55]....
        /*0564*/ 	.word	0x0000c630


	//   ....[56]....
        /*0568*/ 	.word	0x0000c650


	//   ....[57]....
        /*056c*/ 	.word	0x0000c6d0


	//   ....[58]....
        /*0570*/ 	.word	0x0000c6f0


	//   ....[59]....
        /*0574*/ 	.word	0x0000c770


	//   ....[60]....
        /*0578*/ 	.word	0x0000c790


	//   ....[61]....
        /*057c*/ 	.word	0x0000c810


	//   ....[62]....
        /*0580*/ 	.word	0x0000c830


	//   ....[63]....
        /*0584*/ 	.word	0x0000c840


	//   ....[64]....
        /*0588*/ 	.word	0x0000d090


	//   ....[65]....
        /*058c*/ 	.word	0x0000d0b0


	//   ....[66]....
        /*0590*/ 	.word	0x0000d0d0


	//   ....[67]....
        /*0594*/ 	.word	0x0000d170


	//   ....[68]....
        /*0598*/ 	.word	0x0000d190


	//   ....[69]....
        /*059c*/ 	.word	0x0000d210


	//   ....[70]....
        /*05a0*/ 	.word	0x0000d230


	//   ....[71]....
        /*05a4*/ 	.word	0x0000d2b0


	//   ....[72]....
        /*05a8*/ 	.word	0x0000d2d0


	//   ....[73]....
        /*05ac*/ 	.word	0x0000d350


	//   ....[74]....
        /*05b0*/ 	.word	0x0000d370


	//   ....[75]....
        /*05b4*/ 	.word	0x0000d3f0


	//   ....[76]....
        /*05b8*/ 	.word	0x0000d410


	//   ....[77]....
        /*05bc*/ 	.word	0x0000d490


	//   ....[78]....
        /*05c0*/ 	.word	0x0000d4b0


	//   ....[79]....
        /*05c4*/ 	.word	0x0000d4c0


	//   ....[80]....
        /*05c8*/ 	.word	0x0000d4d0


	//   ....[81]....
        /*05cc*/ 	.word	0x0000d570


	//   ....[82]....
        /*05d0*/ 	.word	0x0000d5c0


	//   ....[83]....
        /*05d4*/ 	.word	0x0000d5e0


	//   ....[84]....
        /*05d8*/ 	.word	0x0000d600


	//   ....[85]....
        /*05dc*/ 	.word	0x0000d650


	//   ....[86]....
        /*05e0*/ 	.word	0x0000d670


	//   ....[87]....
        /*05e4*/ 	.word	0x0000d680


	//   ....[88]....
        /*05e8*/ 	.word	0x0000de20


	//   ....[89]....
        /*05ec*/ 	.word	0x0000de40


	//   ....[90]....
        /*05f0*/ 	.word	0x0000deb0


	//   ....[91]....
        /*05f4*/ 	.word	0x0000dec0


	//   ....[92]....
        /*05f8*/ 	.word	0x0000df00


	//   ....[93]....
        /*05fc*/ 	.word	0x0000df10


	//   ....[94]....
        /*0600*/ 	.word	0x0000df50


	//   ....[95]....
        /*0604*/ 	.word	0x0000df60


	//   ....[96]....
        /*0608*/ 	.word	0x0000dfa0


	//   ....[97]....
        /*060c*/ 	.word	0x0000dfb0


	//   ....[98]....
        /*0610*/ 	.word	0x0000dff0


	//   ....[99]....
        /*0614*/ 	.word	0x0000e000


	//   ....[100]....
        /*0618*/ 	.word	0x0000e040


	//   ....[101]....
        /*061c*/ 	.word	0x0000e050


	//   ....[102]....
        /*0620*/ 	.word	0x0000e060


	//   ....[103]....
        /*0624*/ 	.word	0x0000e0a0


	//   ....[104]....
        /*0628*/ 	.word	0x0000e360


	//   ....[105]....
        /*062c*/ 	.word	0x0000e380


	//   ....[106]....
        /*0630*/ 	.word	0x0000e3e0


	//   ....[107]....
        /*0634*/ 	.word	0x0000e3f0


	//   ....[108]....
        /*0638*/ 	.word	0x0000e440


	//   ....[109]....
        /*063c*/ 	.word	0x0000e450


	//   ....[110]....
        /*0640*/ 	.word	0x0000e4a0


	//   ....[111]....
        /*0644*/ 	.word	0x0000e4b0


	//   ....[112]....
        /*0648*/ 	.word	0x0000e500


	//   ....[113]....
        /*064c*/ 	.word	0x0000e510


	//   ....[114]....
        /*0650*/ 	.word	0x0000e560


	//   ....[115]....
        /*0654*/ 	.word	0x0000e570


	//   ....[116]....
        /*0658*/ 	.word	0x0000e5c0


	//   ....[117]....
        /*065c*/ 	.word	0x0000e5d0


	//   ....[118]....
        /*0660*/ 	.word	0x0000e5e0


	//   ....[119]....
        /*0664*/ 	.word	0x0000e630


	//   ....[120]....
        /*0668*/ 	.word	0x0000ec00


	//   ....[121]....
        /*066c*/ 	.word	0x0000ec10


	//   ....[122]....
        /*0670*/ 	.word	0x0000ec20


	//   ....[123]....
        /*0674*/ 	.word	0x0000ec30


	//   ....[124]....
        /*0678*/ 	.word	0x0000ec40


	//   ....[125]....
        /*067c*/ 	.word	0x0000ec90


	//   ....[126]....
        /*0680*/ 	.word	0x0000ece0


	//   ....[127]....
        /*0684*/ 	.word	0x0000ed10


	//   ....[128]....
        /*0688*/ 	.word	0x0000ed40


	//   ....[129]....
        /*068c*/ 	.word	0x0000ed70


	//   ....[130]....
        /*0690*/ 	.word	0x0000eda0


	//   ....[131]....
        /*0694*/ 	.word	0x0000edd0


	//   ....[132]....
        /*0698*/ 	.word	0x0000ee00


	//   ....[133]....
        /*069c*/ 	.word	0x0000ee30


	//   ....[134]....
        /*06a0*/ 	.word	0x0000ee60


	//   ....[135]....
        /*06a4*/ 	.word	0x0000ee90


	//   ....[136]....
        /*06a8*/ 	.word	0x0000f190


	//   ....[137]....
        /*06ac*/ 	.word	0x0000f380


	//   ....[138]....
        /*06b0*/ 	.word	0x0000f910


	//   ....[139]....
        /*06b4*/ 	.word	0x0000f9f0


	//   ....[140]....
        /*06b8*/ 	.word	0x0000fa90


	//   ....[141]....
        /*06bc*/ 	.word	0x0000faf0


	//   ....[142]....
        /*06c0*/ 	.word	0x0000fbe0


	//   ....[143]....
        /*06c4*/ 	.word	0x0000fc50


	//   ....[144]....
        /*06c8*/ 	.word	0x0000fd40


	//   ....[145]....
        /*06cc*/ 	.word	0x0000fdb0


	//   ....[146]....
        /*06d0*/ 	.word	0x0000fea0


	//   ....[147]....
        /*06d4*/ 	.word	0x0000ff10


	//   ....[148]....
        /*06d8*/ 	.word	0x00010000


	//   ....[149]....
        /*06dc*/ 	.word	0x00010070


	//   ....[150]....
        /*06e0*/ 	.word	0x00010160


	//   ....[151]....
        /*06e4*/ 	.word	0x000101d0


	//   ....[152]....
        /*06e8*/ 	.word	0x000102c0


	//   ....[153]....
        /*06ec*/ 	.word	0x00010330


	//   ....[154]....
        /*06f0*/ 	.word	0x00010410


	//   ....[155]....
        /*06f4*/ 	.word	0x000104a0


	//   ....[156]....
        /*06f8*/ 	.word	0x00010510


	//   ....[157]....
        /*06fc*/ 	.word	0x00010570


	//   ....[158]....
        /*0700*/ 	.word	0x00010670


	//   ....[159]....
        /*0704*/ 	.word	0x000106d0


	//   ....[160]....
        /*0708*/ 	.word	0x000107d0


	//   ....[161]....
        /*070c*/ 	.word	0x00010830


	//   ....[162]....
        /*0710*/ 	.word	0x00010930


	//   ....[163]....
        /*0714*/ 	.word	0x00010990


	//   ....[164]....
        /*0718*/ 	.word	0x00010a90


	//   ....[165]....
        /*071c*/ 	.word	0x00010af0


	//   ....[166]....
        /*0720*/ 	.word	0x00010bf0


	//   ....[167]....
        /*0724*/ 	.word	0x00010c50


	//   ....[168]....
        /*0728*/ 	.word	0x00010d50


	//   ....[169]....
        /*072c*/ 	.word	0x00010db0


	//   ....[170]....
        /*0730*/ 	.word	0x00010e50


	//   ....[171]....
        /*0734*/ 	.word	0x00010f10


	//   ....[172]....
        /*0738*/ 	.word	0x00010fe0


	//   ....[173]....
        /*073c*/ 	.word	0x00011040


	//   ....[174]....
        /*0740*/ 	.word	0x00011100


	//   ....[175]....
        /*0744*/ 	.word	0x00011160


	//   ....[176]....
        /*0748*/ 	.word	0x00011210


	//   ....[177]....
        /*074c*/ 	.word	0x00011290


	//   ....[178]....
        /*0750*/ 	.word	0x00011340


	//   ....[179]....
        /*0754*/ 	.word	0x00011470


	//   ....[180]....
        /*0758*/ 	.word	0x00011520


	//   ....[181]....
        /*075c*/ 	.word	0x000115a0


	//   ....[182]....
        /*0760*/ 	.word	0x00011660


	//   ....[183]....
        /*0764*/ 	.word	0x000116c0


	//   ....[184]....
        /*0768*/ 	.word	0x00011770


	//   ....[185]....
        /*076c*/ 	.word	0x000117d0


	//   ....[186]....
        /*0770*/ 	.word	0x00011880


	//   ....[187]....
        /*0774*/ 	.word	0x000118e0


	//   ....[188]....
        /*0778*/ 	.word	0x00011990


	//   ....[189]....
        /*077c*/ 	.word	0x000119f0


	//   ....[190]....
        /*0780*/ 	.word	0x00011aa0


	//   ....[191]....
        /*0784*/ 	.word	0x00011b00


	//   ....[192]....
        /*0788*/ 	.word	0x00011bb0


	//   ....[193]....
        /*078c*/ 	.word	0x00011c10


	//   ....[194]....
        /*0790*/ 	.word	0x00011cc0


	//   ....[195]....
        /*0794*/ 	.word	0x00011db0


	//   ....[196]....
        /*0798*/ 	.word	0x00011e50


	//   ....[197]....
        /*079c*/ 	.word	0x00011eb0


	//   ....[198]....
        /*07a0*/ 	.word	0x00011f70


	//   ....[199]....
        /*07a4*/ 	.word	0x00011fd0


	//   ....[200]....
        /*07a8*/ 	.word	0x00012090


	//   ....[201]....
        /*07ac*/ 	.word	0x000120f0


	//   ....[202]....
        /*07b0*/ 	.word	0x000121b0


	//   ....[203]....
        /*07b4*/ 	.word	0x00012210


	//   ....[204]....
        /*07b8*/ 	.word	0x000122d0


	//   ....[205]....
        /*07bc*/ 	.word	0x00012330


	//   ....[206]....
        /*07c0*/ 	.word	0x000123f0


	//   ....[207]....
        /*07c4*/ 	.word	0x00012450


	//   ....[208]....
        /*07c8*/ 	.word	0x00012510


	//   ....[209]....
        /*07cc*/ 	.word	0x00012570


	//   ....[210]....
        /*07d0*/ 	.word	0x00012630


	//   ....[211]....
        /*07d4*/ 	.word	0x00012720


	//   ....[212]....
        /*07d8*/ 	.word	0x000127d0


	//   ....[213]....
        /*07dc*/ 	.word	0x00012860


	//   ....[214]....
        /*07e0*/ 	.word	0x00012910


	//   ....[215]....
        /*07e4*/ 	.word	0x00012970


	//   ....[216]....
        /*07e8*/ 	.word	0x00012a20


	//   ....[217]....
        /*07ec*/ 	.word	0x00012a80


	//   ....[218]....
        /*07f0*/ 	.word	0x00012b40


	//   ....[219]....
        /*07f4*/ 	.word	0x00012ba0


	//   ....[220]....
        /*07f8*/ 	.word	0x00012c50


	//   ....[221]....
        /*07fc*/ 	.word	0x00012cb0


	//   ....[222]....
        /*0800*/ 	.word	0x00012d70


	//   ....[223]....
        /*0804*/ 	.word	0x00012dd0


	//   ....[224]....
        /*0808*/ 	.word	0x00012e80


	//   ....[225]....
        /*080c*/ 	.word	0x00012ee0


	//   ....[226]....
        /*0810*/ 	.word	0x00012fa0


	//   ....[227]....
        /*0814*/ 	.word	0x00013030


	//   ....[228]....
        /*0818*/ 	.word	0x00013150


	//----- nvinfo : EIATTR_REG_RECONFIG
	.align		4
.L_1551:
        /*081c*/ 	.byte	0x01, 0x54
	.zero		2


	//----- nvinfo : EIATTR_SYSCALL_OFFSETS
	.align		4
        /*0820*/ 	.byte	0x04, 0x46
        /*0822*/ 	.short	(.L_1553 - .L_1552)


	//   ....[0]....
.L_1552:
        /*0824*/ 	.word	0x00001480


	//   ....[1]....
        /*0828*/ 	.word	0x0000ba40


	//   ....[2]....
        /*082c*/ 	.word	0x0000bb90


	//   ....[3]....
        /*0830*/ 	.word	0x0000bc80


	//   ....[4]....
        /*0834*/ 	.word	0x0000cb60


	//----- nvinfo : EIATTR_MBARRIER_INSTR_OFFSETS
	.align		4
.L_1553:
        /*0838*/ 	.byte	0x04, 0x39
        /*083a*/ 	.short	(.L_1555 - .L_1554)


	//   ....[0]....
.L_1554:
        /*083c*/ 	.word	0x00000180
        /*0840*/ 	.word	0x000000ff
        /*0844*/ 	.word	0x00016800
        /*0848*/ 	.short	0x0100
        /*084a*/ 	.byte	0x08
	.zero		1


	//   ....[1]....
        /*084c*/ 	.word	0x00000190
        /*0850*/ 	.word	0x000000ff
        /*0854*/ 	.word	0x00016820
        /*0858*/ 	.short	0x0100
        /*085a*/ 	.byte	0x08
	.zero		1


	//   ....[2]....
        /*085c*/ 	.word	0x00000280
        /*0860*/ 	.word	0x000000ff
        /*0864*/ 	.word	0x00016830
        /*0868*/ 	.short	0x0100
        /*086a*/ 	.byte	0x08
	.zero		1


	//   ....[3]....
        /*086c*/ 	.word	0x00000290
        /*0870*/ 	.word	0x000000ff
        /*0874*/ 	.word	0x00016840
        /*0878*/ 	.short	0x0100
        /*087a*/ 	.byte	0x08
	.zero		1


	//   ....[4]....
        /*087c*/ 	.word	0x000002a0
        /*0880*/ 	.word	0x000000ff
        /*0884*/ 	.word	0x00016838
        /*0888*/ 	.short	0x0100
        /*088a*/ 	.byte	0x08
	.zero		1


	//   ....[5]....
        /*088c*/ 	.word	0x000002b0
        /*0890*/ 	.word	0x000000ff
        /*0894*/ 	.word	0x00016848
        /*0898*/ 	.short	0x0100
        /*089a*/ 	.byte	0x08
	.zero		1


	//   ....[6]....
        /*089c*/ 	.word	0x000003e0
        /*08a0*/ 	.word	0x000000ff
        /*08a4*/ 	.word	0x00016850
        /*08a8*/ 	.short	0x0100
        /*08aa*/ 	.byte	0x08
	.zero		1


	//   ....[7]....
        /*08ac*/ 	.word	0x000003f0
        /*08b0*/ 	.word	0x000000ff
        /*08b4*/ 	.word	0x00016860
        /*08b8*/ 	.short	0x0100
        /*08ba*/ 	.byte	0x08
	.zero		1


	//   ....[8]....
        /*08bc*/ 	.word	0x00000400
        /*08c0*/ 	.word	0x000000ff
        /*08c4*/ 	.word	0x00016858
        /*08c8*/ 	.short	0x0100
        /*08ca*/ 	.byte	0x08
	.zero		1


	//   ....[9]....
        /*08cc*/ 	.word	0x00000410
        /*08d0*/ 	.word	0x000000ff
        /*08d4*/ 	.word	0x00016868
        /*08d8*/ 	.short	0x0100
        /*08da*/ 	.byte	0x08
	.zero		1


	//   ....[10]....
        /*08dc*/ 	.word	0x00000500
        /*08e0*/ 	.word	0x000000ff
        /*08e4*/ 	.word	0x00016870
        /*08e8*/ 	.short	0x0100
        /*08ea*/ 	.byte	0x06
	.zero		1


	//   ....[11]....
        /*08ec*/ 	.word	0x00000510
        /*08f0*/ 	.word	0x000000ff
        /*08f4*/ 	.word	0x00016880
        /*08f8*/ 	.short	0x0100
        /*08fa*/ 	.byte	0x06
	.zero		1


	//   ....[12]....
        /*08fc*/ 	.word	0x00000520
        /*0900*/ 	.word	0x000000ff
        /*0904*/ 	.word	0x00016878
        /*0908*/ 	.short	0x0100
        /*090a*/ 	.byte	0x06
	.zero		1


	//   ....[13]....
        /*090c*/ 	.word	0x00000530
        /*0910*/ 	.word	0x000000ff
        /*0914*/ 	.word	0x00016888
        /*0918*/ 	.short	0x0100
        /*091a*/ 	.byte	0x06
	.zero		1


	//   ....[14]....
        /*091c*/ 	.word	0x00000660
        /*0920*/ 	.word	0x000000ff
        /*0924*/ 	.word	0x00016890
        /*0928*/ 	.short	0x0100
        /*092a*/ 	.byte	0x08
	.zero		1


	//   ....[15]....
        /*092c*/ 	.word	0x00000670
        /*0930*/ 	.word	0x000000ff
        /*0934*/ 	.word	0x000168a0
        /*0938*/ 	.short	0x0100
        /*093a*/ 	.byte	0x08
	.zero		1


	//   ....[16]....
        /*093c*/ 	.word	0x00000680
        /*0940*/ 	.word	0x000000ff
        /*0944*/ 	.word	0x00016898
        /*0948*/ 	.short	0x0100
        /*094a*/ 	.byte	0x08
	.zero		1


	//   ....[17]....
        /*094c*/ 	.word	0x00000690
        /*0950*/ 	.word	0x000000ff
        /*0954*/ 	.word	0x000168a8
        /*0958*/ 	.short	0x0100
        /*095a*/ 	.byte	0x08
	.zero		1


	//   ....[18]....
        /*095c*/ 	.word	0x000007d0
        /*0960*/ 	.word	0x000000ff
        /*0964*/ 	.word	0x000168b0
        /*0968*/ 	.short	0x0100
        /*096a*/ 	.byte	0x08
	.zero		1


	//   ....[19]....
        /*096c*/ 	.word	0x000007e0
        /*0970*/ 	.word	0x000000ff
        /*0974*/ 	.word	0x000168c0
        /*0978*/ 	.short	0x0100
        /*097a*/ 	.byte	0x08
	.zero		1


	//   ....[20]....
        /*097c*/ 	.word	0x000007f0
        /*0980*/ 	.word	0x000000ff
        /*0984*/ 	.word	0x000168b8
        /*0988*/ 	.short	0x0100
        /*098a*/ 	.byte	0x08
	.zero		1


	//   ....[21]....
        /*098c*/ 	.word	0x00000800
        /*0990*/ 	.word	0x000000ff
        /*0994*/ 	.word	0x000168c8
        /*0998*/ 	.short	0x0100
        /*099a*/ 	.byte	0x08
	.zero		1


	//   ....[22]....
        /*099c*/ 	.word	0x00001500
        /*09a0*/ 	.word	0x000000ff
        /*09a4*/ 	.word	0x00016800
        /*09a8*/ 	.short	0x010a
        /*09aa*/ 	.byte	0x2d
	.zero		1


	//   ....[23]....
        /*09ac*/ 	.word	0x00001580
        /*09b0*/ 	.word	0x00000000
        /*09b4*/ 	.word	0x00016830
        /*09b8*/ 	.short	0x010a
        /*09ba*/ 	.byte	0x3f
	.zero		1


	//   ....[24]....
        /*09bc*/ 	.word	0x000015c0
        /*09c0*/ 	.word	0x00000000
        /*09c4*/ 	.word	0x00016830
        /*09c8*/ 	.short	0x010a
        /*09ca*/ 	.byte	0x3f
	.zero		1


	//   ....[25]....
        /*09cc*/ 	.word	0x00002eb0
        /*09d0*/ 	.word	0x000000ff
        /*09d4*/ 	.word	0x00000000
        /*09d8*/ 	.short	0x0101
        /*09da*/ 	.byte	0x06
	.zero		1


	//   ....[26]....
        /*09dc*/ 	.word	0x00004000
        /*09e0*/ 	.word	0x000000ff
        /*09e4*/ 	.word	0x00016830
        /*09e8*/ 	.short	0x010a
        /*09ea*/ 	.byte	0x06
	.zero		1


	//   ....[27]....
        /*09ec*/ 	.word	0x00004040
        /*09f0*/ 	.word	0x000000ff
        /*09f4*/ 	.word	0x00016830
        /*09f8*/ 	.short	0x010a
        /*09fa*/ 	.byte	0x06
	.zero		1


	//   ....[28]....
        /*09fc*/ 	.word	0x00004250
        /*0a00*/ 	.word	0x000000ff
        /*0a04*/ 	.word	0x00016850
        /*0a08*/ 	.short	0x010a
        /*0a0a*/ 	.byte	0x06
	.zero		1


	//   ....[29]....
        /*0a0c*/ 	.word	0x00004290
        /*0a10*/ 	.word	0x000000ff
        /*0a14*/ 	.word	0x00016850
        /*0a18*/ 	.short	0x010a
        /*0a1a*/ 	.byte	0x06
	.zero		1


	//   ....[30]....
        /*0a1c*/ 	.word	0x00004f20
        /*0a20*/ 	.word	0x000000ff
        /*0a24*/ 	.word	0x00000000
        /*0a28*/ 	.short	0x0101
        /*0a2a*/ 	.byte	0x06
	.zero		1


	//   ....[31]....
        /*0a2c*/ 	.word	0x00006a00
        /*0a30*/ 	.word	0x000000ff
        /*0a34*/ 	.word	0x00000000
        /*0a38*/ 	.short	0x0101
        /*0a3a*/ 	.byte	0x06
	.zero		1


	//   ....[32]....
        /*0a3c*/ 	.word	0x00006ef0
        /*0a40*/ 	.word	0x000000ff
        /*0a44*/ 	.word	0x00016830
        /*0a48*/ 	.short	0x010a
        /*0a4a*/ 	.byte	0x06
	.zero		1


	//   ....[33]....
        /*0a4c*/ 	.word	0x00006f30
        /*0a50*/ 	.word	0x000000ff
        /*0a54*/ 	.word	0x00016830
        /*0a58*/ 	.short	0x010a
        /*0a5a*/ 	.byte	0x06
	.zero		1


	//   ....[34]....
        /*0a5c*/ 	.word	0x00007140
        /*0a60*/ 	.word	0x000000ff
        /*0a64*/ 	.word	0x00016850
        /*0a68*/ 	.short	0x010a
        /*0a6a*/ 	.byte	0x06
	.zero		1


	//   ....[35]....
        /*0a6c*/ 	.word	0x00007180
        /*0a70*/ 	.word	0x000000ff
        /*0a74*/ 	.word	0x00016850
        /*0a78*/ 	.short	0x010a
        /*0a7a*/ 	.byte	0x06
	.zero		1


	//   ....[36]....
        /*0a7c*/ 	.word	0x00007a60
        /*0a80*/ 	.word	0x000000ff
        /*0a84*/ 	.word	0x00000000
        /*0a88*/ 	.short	0x0101
        /*0a8a*/ 	.byte	0x06
	.zero		1


	//   ....[37]....
        /*0a8c*/ 	.word	0x00008f50
        /*0a90*/ 	.word	0x000000ff
        /*0a94*/ 	.word	0x00000000
        /*0a98*/ 	.short	0x0101
        /*0a9a*/ 	.byte	0x06
	.zero		1


	//   ....[38]....
        /*0a9c*/ 	.word	0x00009360
        /*0aa0*/ 	.word	0x000000ff
        /*0aa4*/ 	.word	0x00016850
        /*0aa8*/ 	.short	0x010a
        /*0aaa*/ 	.byte	0x05
	.zero		1


	//   ....[39]....
        /*0aac*/ 	.word	0x000093a0
        /*0ab0*/ 	.word	0x000000ff
        /*0ab4*/ 	.word	0x00016850
        /*0ab8*/ 	.short	0x010a
        /*0aba*/ 	.byte	0x05
	.zero		1


	//   ....[40]....
        /*0abc*/ 	.word	0x00009900
        /*0ac0*/ 	.word	0x000000ff
        /*0ac4*/ 	.word	0x00000000
        /*0ac8*/ 	.short	0x0101
        /*0aca*/ 	.byte	0x04
	.zero		1


	//   ....[41]....
        /*0acc*/ 	.word	0x0000a580
        /*0ad0*/ 	.word	0x0000001a
        /*0ad4*/ 	.word	0x00000000
        /*0ad8*/ 	.short	0x0101
        /*0ada*/ 	.byte	0x3f
	.zero		1


	//   ....[42]....
        /*0adc*/ 	.word	0x0000c1e0
        /*0ae0*/ 	.word	0x00000000
        /*0ae4*/ 	.word	0x00016840
        /*0ae8*/ 	.short	0x010a
        /*0aea*/ 	.byte	0x3f
	.zero		1


	//   ....[43]....
        /*0aec*/ 	.word	0x0000c940
        /*0af0*/ 	.word	0x00000000
        /*0af4*/ 	.word	0x00016830
        /*0af8*/ 	.short	0x0107
        /*0afa*/ 	.byte	0x3f
	.zero		1


	//   ....[44]....
        /*0afc*/ 	.word	0x0000ca00
        /*0b00*/ 	.word	0x00000000
        /*0b04*/ 	.word	0x00016830
        /*0b08*/ 	.short	0x0101
        /*0b0a*/ 	.byte	0x3f
	.zero		1


	//   ....[45]....
        /*0b0c*/ 	.word	0x0000d770
        /*0b10*/ 	.word	0x00000010
        /*0b14*/ 	.word	0x00016800
        /*0b18*/ 	.short	0x0107
        /*0b1a*/ 	.byte	0x3f
	.zero		1


	//   ....[46]....
        /*0b1c*/ 	.word	0x0000d860
        /*0b20*/ 	.word	0x00000010
        /*0b24*/ 	.word	0x00016800
        /*0b28*/ 	.short	0x0101
        /*0b2a*/ 	.byte	0x3f
	.zero		1


	//   ....[47]....
        /*0b2c*/ 	.word	0x0000d880
        /*0b30*/ 	.word	0x00000010
        /*0b34*/ 	.word	0x00016820
        /*0b38*/ 	.short	0x010a
        /*0b3a*/ 	.byte	0x3f
	.zero		1


	//   ....[48]....
        /*0b3c*/ 	.word	0x0000dc00
        /*0b40*/ 	.word	0x00000005
        /*0b44*/ 	.word	0x00016840
        /*0b48*/ 	.short	0x010a
        /*0b4a*/ 	.byte	0x3f
	.zero		1


	//   ....[49]....
        /*0b4c*/ 	.word	0x0000e120
        /*0b50*/ 	.word	0x00000005
        /*0b54*/ 	.word	0x00016830
        /*0b58*/ 	.short	0x0107
        /*0b5a*/ 	.byte	0x3f
	.zero		1


	//   ....[50]....
        /*0b5c*/ 	.word	0x0000e1e0
        /*0b60*/ 	.word	0x00000005
        /*0b64*/ 	.word	0x00016830
        /*0b68*/ 	.short	0x0101
        /*0b6a*/ 	.byte	0x3f
	.zero		1


	//   ....[51]....
        /*0b6c*/ 	.word	0x0000e240
        /*0b70*/ 	.word	0x00000005
        /*0b74*/ 	.word	0x00016860
        /*0b78*/ 	.short	0x010a
        /*0b7a*/ 	.byte	0x3f
	.zero		1


	//   ....[52]....
        /*0b7c*/ 	.word	0x0000e750
        /*0b80*/ 	.word	0x00000005
        /*0b84*/ 	.word	0x00016850
        /*0b88*/ 	.short	0x0107
        /*0b8a*/ 	.byte	0x3f
	.zero		1


	//   ....[53]....
        /*0b8c*/ 	.word	0x0000e8b0
        /*0b90*/ 	.word	0x00000005
        /*0b94*/ 	.word	0x00016850
        /*0b98*/ 	.short	0x0101
        /*0b9a*/ 	.byte	0x3f
	.zero		1


	//   ....[54]....
        /*0b9c*/ 	.word	0x0000eac0
        /*0ba0*/ 	.word	0x00000004
        /*0ba4*/ 	.word	0x00016860
        /*0ba8*/ 	.short	0x010a
        /*0baa*/ 	.byte	0x3f
	.zero		1


	//   ....[55]....
        /*0bac*/ 	.word	0x0000ef70
        /*0bb0*/ 	.word	0x00000004
        /*0bb4*/ 	.word	0x00016850
        /*0bb8*/ 	.short	0x0107
        /*0bba*/ 	.byte	0x3f
	.zero		1


	//   ....[56]....
        /*0bbc*/ 	.word	0x0000f030
        /*0bc0*/ 	.word	0x00000004
        /*0bc4*/ 	.word	0x00016850
        /*0bc8*/ 	.short	0x0101
        /*0bca*/ 	.byte	0x3f
	.zero		1


	//   ....[57]....
        /*0bcc*/ 	.word	0x0000f300
        /*0bd0*/ 	.word	0x00000005
        /*0bd4*/ 	.word	0x00016820
        /*0bd8*/ 	.short	0x010a
        /*0bda*/ 	.byte	0x3f
	.zero		1


	//   ....[58]....
        /*0bdc*/ 	.word	0x0000f480
        /*0be0*/ 	.word	0x00000003
        /*0be4*/ 	.word	0x00016840
        /*0be8*/ 	.short	0x010a
        /*0bea*/ 	.byte	0x3f
	.zero		1


	//   ....[59]....
        /*0bec*/ 	.word	0x0000f520
        /*0bf0*/ 	.word	0x00000005
        /*0bf4*/ 	.word	0x00016840
        /*0bf8*/ 	.short	0x010a
        /*0bfa*/ 	.byte	0x3f
	.zero		1


	//   ....[60]....
        /*0bfc*/ 	.word	0x0000f560
        /*0c00*/ 	.word	0x00000003
        /*0c04*/ 	.word	0x00016860
        /*0c08*/ 	.short	0x010a
        /*0c0a*/ 	.byte	0x3f
	.zero		1


	//   ....[61]....
        /*0c0c*/ 	.word	0x0000f5a0
        /*0c10*/ 	.word	0x00000005
        /*0c14*/ 	.word	0x00016860
        /*0c18*/ 	.short	0x010a
        /*0c1a*/ 	.byte	0x3f
	.zero		1


	//   ....[62]....
        /*0c1c*/ 	.word	0x0000f610
        /*0c20*/ 	.word	0x00000003
        /*0c24*/ 	.word	0x00016800
        /*0c28*/ 	.short	0x010a
        /*0c2a*/ 	.byte	0x3f
	.zero		1


	//   ....[63]....
        /*0c2c*/ 	.word	0x0000f660
        /*0c30*/ 	.word	0x00000000
        /*0c34*/ 	.word	0x00016830
        /*0c38*/ 	.short	0x010a
        /*0c3a*/ 	.byte	0x3f
	.zero		1


	//   ....[64]....
        /*0c3c*/ 	.word	0x0000f6c0
        /*0c40*/ 	.word	0x00000006
        /*0c44*/ 	.word	0x00016830
        /*0c48*/ 	.short	0x010a
        /*0c4a*/ 	.byte	0x3f
	.zero		1


	//   ....[65]....
        /*0c4c*/ 	.word	0x0000f720
        /*0c50*/ 	.word	0x00000006
        /*0c54*/ 	.word	0x00016850
        /*0c58*/ 	.short	0x010a
        /*0c5a*/ 	.byte	0x3f
	.zero		1


	//   ....[66]....
        /*0c5c*/ 	.word	0x0000f780
        /*0c60*/ 	.word	0x00000006
        /*0c64*/ 	.word	0x00016830
        /*0c68*/ 	.short	0x010a
        /*0c6a*/ 	.byte	0x3f
	.zero		1


	//   ....[67]....
        /*0c6c*/ 	.word	0x0000f7e0
        /*0c70*/ 	.word	0x00000006
        /*0c74*/ 	.word	0x00016850
        /*0c78*/ 	.short	0x010a
        /*0c7a*/ 	.byte	0x3f
	.zero		1


	//   ....[68]....
        /*0c7c*/ 	.word	0x0000f840
        /*0c80*/ 	.word	0x00000004
        /*0c84*/ 	.word	0x00016850
        /*0c88*/ 	.short	0x010a
        /*0c8a*/ 	.byte	0x3f
	.zero		1


	//   ....[69]....
        /*0c8c*/ 	.word	0x0000f940
        /*0c90*/ 	.word	0x00000000
        /*0c94*/ 	.word	0x00016840
        /*0c98*/ 	.short	0x010a
        /*0c9a*/ 	.byte	0x3f
	.zero		1


	//   ....[70]....
        /*0c9c*/ 	.word	0x00011370
        /*0ca0*/ 	.word	0x00000010
        /*0ca4*/ 	.word	0x00016820
        /*0ca8*/ 	.short	0x010a
        /*0caa*/ 	.byte	0x3f
	.zero		1


	//   ....[71]....
        /*0cac*/ 	.word	0x000113c0
        /*0cb0*/ 	.word	0x00000005
        /*0cb4*/ 	.word	0x00016840
        /*0cb8*/ 	.short	0x010a
        /*0cba*/ 	.byte	0x3f
	.zero		1


	//   ....[72]....
        /*0cbc*/ 	.word	0x00011d00
        /*0cc0*/ 	.word	0x00000005
        /*0cc4*/ 	.word	0x00016860
        /*0cc8*/ 	.short	0x010a
        /*0cca*/ 	.byte	0x3f
	.zero		1


	//   ....[73]....
        /*0ccc*/ 	.word	0x00012670
        /*0cd0*/ 	.word	0x00000004
        /*0cd4*/ 	.word	0x00016860
        /*0cd8*/ 	.short	0x010a
        /*0cda*/ 	.byte	0x3f
	.zero		1


	//   ....[74]....
        /*0cdc*/ 	.word	0x00013070
        /*0ce0*/ 	.word	0x00000005
        /*0ce4*/ 	.word	0x00016820
        /*0ce8*/ 	.short	0x010a
        /*0cea*/ 	.byte	0x3f
	.zero		1


	//   ....[75]....
        /*0cec*/ 	.word	0x00013210
        /*0cf0*/ 	.word	0x00000003
        /*0cf4*/ 	.word	0x00016840
        /*0cf8*/ 	.short	0x010a
        /*0cfa*/ 	.byte	0x3f
	.zero		1


	//   ....[76]....
        /*0cfc*/ 	.word	0x00013260
        /*0d00*/ 	.word	0x00000005
        /*0d04*/ 	.word	0x00016840
        /*0d08*/ 	.short	0x010a
        /*0d0a*/ 	.byte	0x3f
	.zero		1


	//   ....[77]....
        /*0d0c*/ 	.word	0x000132b0
        /*0d10*/ 	.word	0x00000003
        /*0d14*/ 	.word	0x00016860
        /*0d18*/ 	.short	0x010a
        /*0d1a*/ 	.byte	0x3f
	.zero		1


	//----- nvinfo : EIATTR_NUM_MBARRIERS
	.align		4
.L_1555:
        /*0d1c*/ 	.byte	0x03, 0x38
        /*0d1e*/ 	.short	0x0016


	//----- nvinfo : EIATTR_EXIT_INSTR_OFFSETS
	.align		4
        /*0d20*/ 	.byte	0x04, 0x1c
        /*0d22*/ 	.short	(.L_1557 - .L_1556)


	//   ....[0]....
.L_1556:
        /*0d24*/ 	.word	0x00000970


	//   ....[1]....
        /*0d28*/ 	.word	0x0000af60


	//   ....[2]....
        /*0d2c*/ 	.word	0x0000f5f0


	//----- nvinfo : EIATTR_MAX_THREADS
	.align		4
.L_1557:
        /*0d30*/ 	.byte	0x04, 0x05
        /*0d32*/ 	.short	(.L_1559 - .L_1558)
.L_1558:
        /*0d34*/ 	.word	0x00000200
        /*0d38*/ 	.word	0x00000001
        /*0d3c*/ 	.word	0x00000001


	//----- nvinfo : EIATTR_CRS_STACK_SIZE
	.align		4
.L_1559:
        /*0d40*/ 	.byte	0x04, 0x1e
        /*0d42*/ 	.short	(.L_1561 - .L_1560)
.L_1560:
        /*0d44*/ 	.word	0x00000000


	//----- nvinfo : EIATTR_CBANK_PARAM_SIZE
	.align		4
.L_1561:
        /*0d48*/ 	.byte	0x03, 0x19
        /*0d4a*/ 	.short	0x0af0


	//----- nvinfo : EIATTR_PARAM_CBANK
	.align		4
        /*0d4c*/ 	.byte	0x04, 0x0a
        /*0d4e*/ 	.short	(.L_1563 - .L_1562)
	.align		4
.L_1562:
        /*0d50*/ 	.word	index@(.nv.constant0._ZN7cutlass13device_kernelIN5flash11enable_sm90INS1_16FlashAttnFwdSm90INS1_25CollectiveMainloopFwdSm90ILi2EN4cute5tupleIJNS5_1CILi1EEES8_S8_EEENS6_IJNS7_ILi192EEENS7_ILi128EEENS7_ILi64EEEEEELi64ENS_10bfloat16_tEfNS_4arch4Sm90ELb1ELb0ELb1ELb0ELb1ELb0ELb0ELb1ELb1ELb1ELb0ELb0EEENS1_21CollectiveEpilogueFwdINS6_IJSA_SC_SB_EEES9_SE_SG_Li384ELb0ELb1ELb0ELb0EEENS1_30DynamicPersistentTileSchedulerILi384ELi128ELb0ELb1ELb1EEEEEEEEEvNT_6ParamsE)
        /*0d54*/ 	.short	0x0210
        /*0d56*/ 	.short	0x0af0


	//----- nvinfo : EIATTR_SW_WAR
	.align		4
.L_1563:
        /*0d58*/ 	.byte	0x04, 0x36
        /*0d5a*/ 	.short	(.L_1565 - .L_1564)
.L_1564:
        /*0d5c*/ 	.word	0x00000008
.L_1565:


//--------------------- .nv.info._ZN7cutlass13device_kernelIN5flash11enable_sm90INS1_16FlashAttnFwdSm90INS1_25CollectiveMainloopFwdSm90ILi2EN4cute5tupleIJNS5_1CILi1EEES8_S8_EEENS6_IJNS7_ILi192EEENS7_ILi128EEENS7_ILi64EEEEEELi64ENS_10bfloat16_tEfNS_4arch4Sm90ELb1ELb0ELb1ELb1ELb1ELb0ELb0ELb1ELb1ELb1ELb0ELb0EEENS1_21CollectiveEpilogueFwdINS6_IJSA_SC_SB_EEES9_SE_SG_Li384ELb1ELb1ELb0ELb0EEENS1_36VarlenDynamicPersistentTileSchedulerILi192ELi128ELi384ELi128ELb0ELb1ELb1ELb1ELb1ELb1EEEEEEEEEvNT_6ParamsE --------------------------
	.section	.nv.info._ZN7cutlass13device_kernelIN5flash11enable_sm90INS1_16FlashAttnFwdSm90INS1_25CollectiveMainloopFwdSm90ILi2EN4cute5tupleIJNS5_1CILi1EEES8_S8_EEENS6_IJNS7_ILi192EEENS7_ILi128EEENS7_ILi64EEEEEELi64ENS_10bfloat16_tEfNS_4arch4Sm90ELb1ELb0ELb1ELb1ELb1ELb0ELb0ELb1ELb1ELb1ELb0ELb0EEENS1_21CollectiveEpilogueFwdINS6_IJSA_SC_SB_EEES9_SE_SG_Li384ELb1ELb1ELb0ELb0EEENS1_36VarlenDynamicPersistentTileSchedulerILi192ELi128ELi384ELi128ELb0ELb1ELb1ELb1ELb1ELb1EEEEEEEEEvNT_6ParamsE,"",@"SHT_CUDA_INFO"
	.sectionflags	@""
	.align	4


	//----- nvinfo : EIATTR_CUDA_API_VERSION
	.align		4
        /*0000*/ 	.byte	0x04, 0x37
        /*0002*/ 	.short	(.L_1567 - .L_1566)
.L_1566:
        /*0004*/ 	.word	0x00000082


	//----- nvinfo : EIATTR_KPARAM_INFO
	.align		4
.L_1567:
        /*0008*/ 	.byte	0x04, 0x17
        /*000a*/ 	.short	(.L_1569 - .L_1568)
.L_1568:
        /*000c*/ 	.word	0x00000000
        /*0010*/ 	.short	0x0000
        /*0012*/ 	.short	0x0070
        /*0014*/ 	.byte	0x00, 0xf0, 0x01, 0x2a


	//----- nvinfo : EIATTR_SPARSE_MMA_MASK
	.align		4
.L_1569:
        /*0018*/ 	.byte	0x03, 0x50
        /*001a*/ 	.short	0x0000


	//----- nvinfo : EIATTR_MAXREG_COUNT
	.align		4
        /*001c*/ 	.byte	0x03, 0x1b
        /*001e*/ 	.short	0x0080


	//----- nvinfo : EIATTR_NUM_BARRIERS
	.align		4
        /*0020*/ 	.byte	0x02, 0x4c
        /*0022*/ 	.byte	0x10
	.zero		1


	//----- nvinfo : EIATTR_EXTERNS
	.align		4
        /*0024*/ 	.byte	0x04, 0x0f
        /*0026*/ 	.short	(.L_1571 - .L_1570)


	//   ....[0]....
	.align		4
.L_1570:
        /*0028*/ 	.word	index@(__assertfail)


	//----- nvinfo : EIATTR_ANNOTATIONS
	.align		4
.L_1571:
        /*002c*/ 	.byte	0x04, 0x55
        /*002e*/ 	.short	(.L_1573 - .L_1572)


	//   ....[0]....
.L_1572:
        /* <DEDUP_REMOVED lines=30> */


	//----- nvinfo : EIATTR_MERCURY_ISA_VERSION
	.align		4
.L_1573:
        /*01f8*/ 	.byte	0x03, 0x5f
        /*01fa*/ 	.short	0x0101


	//----- nvinfo : EIATTR_UNUSED_LOAD_BYTE_OFFSET
	.align		4
        /*01fc*/ 	.byte	0x04, 0x44
        /*01fe*/ 	.short	(.L_1575 - .L_1574)


	//   ....[0]....
.L_1574:
        /*0200*/ 	.word	0x00000970
        /*0204*/ 	.word	0x0000fff0


	//   ....[1]....
        /*0208*/ 	.word	0x00009c50
        /*020c*/ 	.word	0x0000fff0


	//----- nvinfo : EIATTR_INT_WARP_WIDE_INSTR_OFFSETS
	.align		4
.L_1575:
        /*0210*/ 	.byte	0x04, 0x31
        /*0212*/ 	.short	(.L_1577 - .L_1576)


	//   ....[0]....
.L_1576:
        /*0214*/ 	.word	0x000000c0


	//   ....[1]....
        /*0218*/ 	.word	0x000000d0


	//   ....[2]....
        /*021c*/ 	.word	0x00000170


	//   ....[3]....
        /*0220*/ 	.word	0x0000c890


	//   ....[4]....
        /*0224*/ 	.word	0x0000c920


	//   ....[5]....
        /*0228*/ 	.word	0x0000fb10


	//   ....[6]....
        /*022c*/ 	.word	0x0000fba0


	//----- nvinfo : EIATTR_COOP_GROUP_MASK_REGIDS
	.align		4
.L_1577:
        /*0230*/ 	.byte	0x04, 0x29
        /*0232*/ 	.short	(.L_1579 - .L_1578)


	//   ....[0]....
.L_1578:
        /*0234*/ 	.word	0xffffffff


	//   ....[1]....
        /*0238*/ 	.word	0xffffffff


	//   ....[2]....
        /*023c*/ 	.word	0xffffffff


	//   ....[3]....
        /*0240*/ 	.word	0xffffffff


	//   ....[4]....
        /*0244*/ 	.word	0xffffffff


	//   ....[5]....
        /*0248*/ 	.word	0xffffffff


	//   ....[6]....
        /*024c*/ 	.word	0xffffffff


	//   ....[7]....
        /*0250*/ 	.word	0xffffffff


	//   ....[8]....
        /*0254*/ 	.word	0xffffffff


	//   ....[9]....
        /*0258*/ 	.word	0xffffffff


	//   ....[10]....
        /*025c*/ 	.word	0xffffffff


	//   ....[11]....
        /*0260*/ 	.word	0xffffffff


	//   ....[12]....
        /*0264*/ 	.word	0xffffffff


	//   ....[13]....
        /*0268*/ 	.word	0xffffffff


	//   ....[14]....
        /*026c*/ 	.word	0xffffffff


	//   ....[15]....
        /*0270*/ 	.word	0xffffffff


	//   ....[16]....
        /*0274*/ 	.word	0xffffffff


	//   ....[17]....
        /*0278*/ 	.word	0xffffffff


	//   ....[18]....
        /*027c*/ 	.word	0xffffffff


	//   ....[19]....
        /*0280*/ 	.word	0xffffffff


	//   ....[20]....
        /*0284*/ 	.word	0xffffffff


	//   ....[21]....
        /*0288*/ 	.word	0xffffffff


	//   ....[22]....
        /*028c*/ 	.word	0xffffffff


	//   ....[23]....
        /*0290*/ 	.word	0xffffffff


	//   ....[24]....
        /*0294*/ 	.word	0xffffffff


	//   ....[25]....
        /*0298*/ 	.word	0xffffffff


	//   ....[26]....
        /*029c*/ 	.word	0xffffffff


	//   ....[27]....
        /*02a0*/ 	.word	0xffffffff


	//   ....[28]....
        /*02a4*/ 	.word	0xffffffff


	//   ....[29]....
        /*02a8*/ 	.word	0xffffffff


	//   ....[30]....
        /*02ac*/ 	.word	0xffffffff


	//   ....[31]....
        /*02b0*/ 	.word	0xffffffff


	//   ....[32]....
        /*02b4*/ 	.word	0xffffffff


	//   ....[33]....
        /*02b8*/ 	.word	0xffffffff


	//   ....[34]....
        /*02bc*/ 	.word	0xffffffff


	//   ....[35]....
        /*02c0*/ 	.word	0xffffffff


	//   ....[36]....
        /*02c4*/ 	.word	0xffffffff


	//   ....[37]....
        /*02c8*/ 	.word	0xffffffff


	//   ....[38]....
        /*02cc*/ 	.word	0xffffffff


	//   ....[39]....
        /*02d0*/ 	.word	0xffffffff


	//   ....[40]....
        /*02d4*/ 	.word	0xffffffff


	//   ....[41]....
        /*02d8*/ 	.word	0xffffffff


	//   ....[42]....
        /*02dc*/ 	.word	0xffffffff


	//   ....[43]....
        /*02e0*/ 	.word	0xffffffff


	//   ....[44]....
        /*02e4*/ 	.word	0xffffffff


	//   ....[45]....
        /*02e8*/ 	.word	0xffffffff


	//   ....[46]....
        /*02ec*/ 	.word	0xffffffff


	//   ....[47]....
        /*02f0*/ 	.word	0xffffffff


	//   ....[48]....
        /*02f4*/ 	.word	0xffffffff


	//   ....[49]....
        /*02f8*/ 	.word	0xffffffff


	//   ....[50]....
        /*02fc*/ 	.word	0xffffffff


	//   ....[51]....
        /*0300*/ 	.word	0xffffffff


	//   ....[52]....
        /*0304*/ 	.word	0xffffffff


	//   ....[53]....
        /*0308*/ 	.word	0xffffffff


	//   ....[54]....
        /*030c*/ 	.word	0xffffffff


	//   ....[55]....
        /*0310*/ 	.word	0xffffffff


	//   ....[56]....
        /*0314*/ 	.word	0xffffffff


	//   ....[57]....
        /*0318*/ 	.word	0xffffffff


	//   ....[58]....
        /*031c*/ 	.word	0xffffffff


	//   ....[59]....
        /*0320*/ 	.word	0xffffffff


	//   ....[60]....
        /*0324*/ 	.word	0xffffffff


	//   ....[61]....
        /*0328*/ 	.word	0xffffffff


	//   ....[62]....
        /*032c*/ 	.word	0xffffffff


	//   ....[63]....
        /*0330*/ 	.word	0xffffffff


	//   ....[64]....
        /*0334*/ 	.word	0xffffffff


	//   ....[65]....
        /*0338*/ 	.word	0xffffffff


	//   ....[66]....
        /*033c*/ 	.word	0xffffffff


	//   ....[67]....
        /*0340*/ 	.word	0xffffffff


	//   ....[68]....
        /*0344*/ 	.word	0xffffffff


	//   ....[69]....
        /*0348*/ 	.word	0xffffffff


	//   ....[70]....
        /*034c*/ 	.word	0xffffffff


	//   ....[71]....
        /*0350*/ 	.word	0xffffffff


	//   ....[72]....
        /*0354*/ 	.word	0xffffffff


	//   ....[73]....
        /*0358*/ 	.word	0xffffffff


	//   ....[74]....
        /*035c*/ 	.word	0xffffffff


	//   ....[75]....
        /*0360*/ 	.word	0xffffffff


	//   ....[76]....
        /*0364*/ 	.word	0xffffffff


	//   ....[77]....
        /*0368*/ 	.word	0xffffffff


	//   ....[78]....
        /*036c*/ 	.word	0xffffffff


	//   ....[79]....
        /*0370*/ 	.word	0xffffffff


	//   ....[80]....
        /*0374*/ 	.word	0xffffffff


	//   ....[81]....
        /*0378*/ 	.word	0xffffffff


	//   ....[82]....
        /*037c*/ 	.word	0xffffffff


	//   ....[83]....
        /*0380*/ 	.word	0xffffffff


	//   ....[84]....
        /*0384*/ 	.word	0xffffffff


	//   ....[85]....
        /*0388*/ 	.word	0xffffffff


	//   ....[86]....
        /*038c*/ 	.word	0xffffffff


	//   ....[87]....
        /*0390*/ 	.word	0xffffffff


	//   ....[88]....
        /*0394*/ 	.word	0xffffffff


	//   ....[89]....
        /*0398*/ 	.word	0xffffffff


	//   ....[90]....
        /*039c*/ 	.word	0xffffffff


	//   ....[91]....
        /*03a0*/ 	.word	0xffffffff


	//   ....[92]....
        /*03a4*/ 	.word	0xffffffff


	//   ....[93]....
        /*03a8*/ 	.word	0xffffffff


	//   ....[94]....
        /*03ac*/ 	.word	0xffffffff


	//   ....[95]....
        /*03b0*/ 	.word	0xffffffff


	//   ....[96]....
        /*03b4*/ 	.word	0xffffffff


	//   ....[97]....
        /*03b8*/ 	.word	0xffffffff


	//   ....[98]....
        /*03bc*/ 	.word	0xffffffff


	//   ....[99]....
        /*03c0*/ 	.word	0xffffffff


	//   ....[100]....
        /*03c4*/ 	.word	0xffffffff


	//   ....[101]....
        /*03c8*/ 	.word	0xffffffff


	//   ....[102]....
        /*03cc*/ 	.word	0xffffffff


	//   ....[103]....
        /*03d0*/ 	.word	0xffffffff


	//   ....[104]....
        /*03d4*/ 	.word	0xffffffff


	//   ....[105]....
        /*03d8*/ 	.word	0xffffffff


	//   ....[106]....
        /*03dc*/ 	.word	0xffffffff


	//   ....[107]....
        /*03e0*/ 	.word	0xffffffff


	//   ....[108]....
        /*03e4*/ 	.word	0xffffffff


	//   ....[109]....
        /*03e8*/ 	.word	0xffffffff


	//   ....[110]....
        /*03ec*/ 	.word	0xffffffff


	//   ....[111]....
        /*03f0*/ 	.word	0xffffffff


	//   ....[112]....
        /*03f4*/ 	.word	0xffffffff


	//   ....[113]....
        /*03f8*/ 	.word	0xffffffff


	//   ....[114]....
        /*03fc*/ 	.word	0xffffffff


	//   ....[115]....
        /*0400*/ 	.word	0xffffffff


	//   ....[116]....
        /*0404*/ 	.word	0xffffffff


	//   ....[117]....
        /*0408*/ 	.word	0xffffffff


	//   ....[118]....
        /*040c*/ 	.word	0xffffffff


	//   ....[119]....
        /*0410*/ 	.word	0xffffffff


	//   ....[120]....
        /*0414*/ 	.word	0xffffffff


	//   ....[121]....
        /*0418*/ 	.word	0xffffffff


	//   ....[122]....
        /*041c*/ 	.word	0xffffffff


	//   ....[123]....
        /*0420*/ 	.word	0xffffffff


	//   ....[124]....
        /*0424*/ 	.word	0xffffffff


	//   ....[125]....
        /*0428*/ 	.word	0xffffffff


	//   ....[126]....
        /*042c*/ 	.word	0xffffffff


	//   ....[127]....
        /*0430*/ 	.word	0xffffffff


	//   ....[128]....
        /*0434*/ 	.word	0xffffffff


	//   ....[129]....
        /*0438*/ 	.word	0xffffffff


	//   ....[130]....
        /*043c*/ 	.word	0xffffffff


	//   ....[131]....
        /*0440*/ 	.word	0xffffffff


	//   ....[132]....
        /*0444*/ 	.word	0xffffffff


	//   ....[133]....
        /*0448*/ 	.word	0xffffffff


	//   ....[134]....
        /*044c*/ 	.word	0xffffffff


	//   ....[135]....
        /*0450*/ 	.word	0xffffffff


	//   ....[136]....
        /*0454*/ 	.word	0xffffffff


	//   ....[137]....
        /*0458*/ 	.word	0xffffffff


	//   ....[138]....
        /*045c*/ 	.word	0xffffffff


	//   ....[139]....
        /*0460*/ 	.word	0xffffffff


	//   ....[140]....
        /*0464*/ 	.word	0xffffffff


	//   ....[141]....
        /*0468*/ 	.word	0xffffffff


	//   ....[142]....
        /*046c*/ 	.word	0xffffffff


	//   ....[143]....
        /*0470*/ 	.word	0xffffffff


	//   ....[144]....
        /*0474*/ 	.word	0xffffffff


	//   ....[145]....
        /*0478*/ 	.word	0xffffffff


	//   ....[146]....
        /*047c*/ 	.word	0xffffffff


	//   ....[147]....
        /*0480*/ 	.word	0xffffffff


	//   ....[148]....
        /*0484*/ 	.word	0xffffffff


	//   ....[149]....
        /*0488*/ 	.word	0xffffffff


	//   ....[150]....
        /*048c*/ 	.word	0xffffffff


	//   ....[151]....
        /*0490*/ 	.word	0xffffffff


	//   ....[152]....
        /*0494*/ 	.word	0xffffffff


	//   ....[153]....
        /*0498*/ 	.word	0xffffffff


	//   ....[154]....
        /*049c*/ 	.word	0xffffffff


	//   ....[155]....
        /*04a0*/ 	.word	0xffffffff


	//   ....[156]....
        /*04a4*/ 	.word	0xffffffff


	//   ....[157]....
        /*04a8*/ 	.word	0xffffffff


	//   ....[158]....
        /*04ac*/ 	.word	0xffffffff


	//   ....[159]....
        /*04b0*/ 	.word	0xffffffff


	//   ....[160]....
        /*04b4*/ 	.word	0xffffffff


	//   ....[161]....
        /*04b8*/ 	.word	0xffffffff


	//   ....[162]....
        /*04bc*/ 	.word	0xffffffff


	//   ....[163]....
        /*04c0*/ 	.word	0xffffffff


	//   ....[164]....
        /*04c4*/ 	.word	0xffffffff


	//   ....[165]....
        /*04c8*/ 	.word	0xffffffff


	//   ....[166]....
        /*04cc*/ 	.word	0xffffffff


	//   ....[167]....
        /*04d0*/ 	.word	0xffffffff


	//   ....[168]....
        /*04d4*/ 	.word	0xffffffff


	//   ....[169]....
        /*04d8*/ 	.word	0x0500000f


	//   ....[170]....
        /*04dc*/ 	.word	0x0500000f


	//   ....[171]....
        /*04e0*/ 	.word	0x0500000f


	//   ....[172]....
        /*04e4*/ 	.word	0x0500000f


	//   ....[173]....
        /*04e8*/ 	.word	0x0500000f


	//   ....[174]....
        /*04ec*/ 	.word	0x0500000f


	//   ....[175]....
        /*04f0*/ 	.word	0x0500000f


	//   ....[176]....
        /*04f4*/ 	.word	0x0500000f


	//   ....[177]....
        /*04f8*/ 	.word	0x0500000f


	//   ....[178]....
        /*04fc*/ 	.word	0x0500000f


	//   ....[179]....
        /*0500*/ 	.word	0x0500000f


	//   ....[180]....
        /*0504*/ 	.word	0x0500000f


	//   ....[181]....
        /*0508*/ 	.word	0x0500000f


	//   ....[182]....
        /*050c*/ 	.word	0x0500000f


	//   ....[183]....
        /*0510*/ 	.word	0x0500000f


	//   ....[184]....
        /*0514*/ 	.word	0x0500000f


	//   ....[185]....
        /*0518*/ 	.word	0x0500000f


	//   ....[186]....
        /*051c*/ 	.word	0x0500000f


	//   ....[187]....
        /*0520*/ 	.word	0x0500000f


	//   ....[188]....
        /*0524*/ 	.word	0x0500000f


	//   ....[189]....
        /*0528*/ 	.word	0x0500000f


	//   ....[190]....
        /*052c*/ 	.word	0x0500000f


	//   ....[191]....
        /*0530*/ 	.word	0x0500000f


	//   ....[192]....
        /*0534*/ 	.word	0x0500000f


	//   ....[193]....
        /*0538*/ 	.word	0x0500000f


	//   ....[194]....
        /*053c*/ 	.word	0x0500000f


	//   ....[195]....
        /*0540*/ 	.word	0x0500000f


	//   ....[196]....
        /*0544*/ 	.word	0x0500000f


	//   ....[197]....
        /*0548*/ 	.word	0x0500000f


	//   ....[198]....
        /*054c*/ 	.word	0x0500000f


	//   ....[199]....
        /*0550*/ 	.word	0x0500000f


	//   ....[200]....
        /*0554*/ 	.word	0x0500000f


	//   ....[201]....
        /*0558*/ 	.word	0x0500000f


	//   ....[202]....
        /*055c*/ 	.word	0x0500000f


	//   ....[203]....
        /*0560*/ 	.word	0x0500000f


	//   ....[204]....
        /*0564*/ 	.word	0x0500000f


	//   ....[205]....
        /*0568*/ 	.word	0x0500000f


	//   ....[206]....
        /*056c*/ 	.word	0x0500000f


	//   ....[207]....
        /*0570*/ 	.word	0x0500000f


	//   ....[208]....
        /*0574*/ 	.word	0x0500000f


	//   ....[209]....
        /*0578*/ 	.word	0x0500000f


	//   ....[210]....
        /*057c*/ 	.word	0x0500000f


	//   ....[211]....
        /*0580*/ 	.word	0x0500000f


	//   ....[212]....
        /*0584*/ 	.word	0x0500000f


	//   ....[213]....
        /*0588*/ 	.word	0x0500000f


	//   ....[214]....
        /*058c*/ 	.word	0x0500000f


	//   ....[215]....
        /*0590*/ 	.word	0x0500000f


	//   ....[216]....
        /*0594*/ 	.word	0x0500000f


	//   ....[217]....
        /*0598*/ 	.word	0x0500000f


	//   ....[218]....
        /*059c*/ 	.word	0x0500000f


	//   ....[219]....
        /*05a0*/ 	.word	0x0500000f


	//   ....[220]....
        /*05a4*/ 	.word	0x0500000f


	//   ....[221]....
        /*05a8*/ 	.word	0x0500000f


	//   ....[222]....
        /*05ac*/ 	.word	0x0500000f


	//   ....[223]....
        /*05b0*/ 	.word	0x0500000f


	//   ....[224]....
        /*05b4*/ 	.word	0x0500000f


	//   ....[225]....
        /*05b8*/ 	.word	0x0500000f


	//   ....[226]....
        /*05bc*/ 	.word	0x0500000f


	//   ....[227]....
        /*05c0*/ 	.word	0x0500000f


	//   ....[228]....
        /*05c4*/ 	.word	0x0500000f


	//   ....[229]....
        /*05c8*/ 	.word	0x0500000f


	//   ....[230]....
        /*05cc*/ 	.word	0x0500000f


	//   ....[231]....
        /*05d0*/ 	.word	0x0500000f


	//   ....[232]....
        /*05d4*/ 	.word	0x0500000f


	//   ....[233]....
        /*05d8*/ 	.word	0x0500000f


	//   ....[234]....
        /*05dc*/ 	.word	0x0500000f


	//   ....[235]....
        /*05e0*/ 	.word	0x0500000f


	//   ....[236]....
        /*05e4*/ 	.word	0x0500000f


	//   ....[237]....
        /*05e8*/ 	.word	0x0500000f


	//   ....[238]....
        /*05ec*/ 	.word	0x0500000f


	//   ....[239]....
        /*05f0*/ 	.word	0x0500000f


	//   ....[240]....
        /*05f4*/ 	.word	0x0500000f


	//   ....[241]....
        /*05f8*/ 	.word	0x0500000f


	//   ....[242]....
        /*05fc*/ 	.word	0x0500000f


	//   ....[243]....
        /*0600*/ 	.word	0x0500000f


	//   ....[244]....
        /*0604*/ 	.word	0x0500000f


	//   ....[245]....
        /*0608*/ 	.word	0x0500000f


	//   ....[246]....
        /*060c*/ 	.word	0x0500000f


	//   ....[247]....
        /*0610*/ 	.word	0x0500000f


	//   ....[248]....
        /*0614*/ 	.word	0x0500000f


	//   ....[249]....
        /*0618*/ 	.word	0x0500000f


	//   ....[250]....
        /*061c*/ 	.word	0x0500000f


	//   ....[251]....
        /*0620*/ 	.word	0x0500000f


	//   ....[252]....
        /*0624*/ 	.word	0x0500000f


	//   ....[253]....
        /*0628*/ 	.word	0x0500000f


	//   ....[254]....
        /*062c*/ 	.word	0x0500000f


	//   ....[255]....
        /*0630*/ 	.word	0x0500000f


	//   ....[0]....
        /*0634*/ 	.word	0x0500000f


	//   ....[1]....
        /*0638*/ 	.word	0x0500000f


	//   ....[2]....
        /*063c*/ 	.word	0x0500000f


	//   ....[3]....
        /*0640*/ 	.word	0x0500000f


	//   ....[4]....
        /*0644*/ 	.word	0x0500000f


	//   ....[5]....
        /*0648*/ 	.word	0x0500000f


	//   ....[6]....
        /*064c*/ 	.word	0x0500000f


	//   ....[7]....
        /*0650*/ 	.word	0x0500000f


	//   ....[8]....
        /*0654*/ 	.word	0x0500000f


	//   ....[9]....
        /*0658*/ 	.word	0x0500000f


	//   ....[10]....
        /*065c*/ 	.word	0x0500000f


	//   ....[11]....
        /*0660*/ 	.word	0x0500000f


	//   ....[12]....
        /*0664*/ 	.word	0x0500000f


	//   ....[13]....
        /*0668*/ 	.word	0x0500000f


	//   ....[14]....
        /*066c*/ 	.word	0x0500000f


	//   ....[15]....
        /*0670*/ 	.word	0x0500000f


	//   ....[16]....
        /*0674*/ 	.word	0x0500000f


	//   ....[17]....
        /*0678*/ 	.word	0x0500000f


	//   ....[18]....
        /*067c*/ 	.word	0x0500000f


	//   ....[19]....
        /*0680*/ 	.word	0x0500000f


	//----- nvinfo : EIATTR_COOP_GROUP_INSTR_OFFSETS
	.align		4
.L_1579:
        /*0684*/ 	.byte	0x04, 0x28
        /*0686*/ 	.short	(.L_1581 - .L_1580)


	//   ....[0]....
.L_1580:
        /*0688*/ 	.word	0x00000080


	//   ....[1]....
        /*068c*/ 	.word	0x00000090


	//   ....[2]....
        /*0690*/ 	.word	0x000002d0


	//   ....[3]....
        /*0694*/ 	.word	0x00000430


	//   ....[4]....
        /*0698*/ 	.word	0x00000550


	//   ....[5]....
        /*069c*/ 	.word	0x000006b0


	//   ....[6]....
        /*06a0*/ 	.word	0x00001470


	//   ....[7]....
        /*06a4*/ 	.word	0x00001bb0


	//   ....[8]....
        /*06a8*/ 	.word	0x00002060


	//   ....[9]....
        /*06ac*/ 	.word	0x00002820


	//   ....[10]....
        /*06b0*/ 	.word	0x000028a0


	//   ....[11]....
        /*06b4*/ 	.word	0x00003340


	//   ....[12]....
        /*06b8*/ 	.word	0x000033b0


	//   ....[13]....
        /*06bc*/ 	.word	0x00004920


	//   ....[14]....
        /*06c0*/ 	.word	0x00004c60


	//   ....[15]....
        /*06c4*/ 	.word	0x00005510


	//   ....[16]....
        /*06c8*/ 	.word	0x00005620


	//   ....[17]....
        /*06cc*/ 	.word	0x00005f80


	//   ....[18]....
        /*06d0*/ 	.word	0x00005fd0


	//   ....[19]....
        /*06d4*/ 	.word	0x00008220


	//   ....[20]....
        /*06d8*/ 	.word	0x00008260


	//   ....[21]....
        /*06dc*/ 	.word	0x00008290


	//   ....[22]....
        /*06e0*/ 	.word	0x000082a0


	//   ....[23]....
        /*06e4*/ 	.word	0x00009520


	//   ....[24]....
        /*06e8*/ 	.word	0x00009550


	//   ....[25]....
        /*06ec*/ 	.word	0x000095f0


	//   ....[26]....
        /*06f0*/ 	.word	0x00009610


	//   ....[27]....
        /*06f4*/ 	.word	0x0000a3b0


	//   ....[28]....
        /*06f8*/ 	.word	0x0000a3f0


	//   ....[29]....
        /*06fc*/ 	.word	0x0000a430


	//   ....[30]....
        /*0700*/ 	.word	0x0000a460


	//   ....[31]....
        /*0704*/ 	.word	0x0000a920


	//   ....[32]....
        /*0708*/ 	.word	0x0000a960


	//   ....[33]....
        /*070c*/ 	.word	0x0000a980


	//   ....[34]....
        /*0710*/ 	.word	0x0000a9b0


	//   ....[35]....
        /*0714*/ 	.word	0x0000a9d0


	//   ....[36]....
        /*0718*/ 	.word	0x0000a9f0


	//   ....[37]....
        /*071c*/ 	.word	0x0000aa20


	//   ....[38]....
        /*0720*/ 	.word	0x0000aa50


	//   ....[39]....
        /*0724*/ 	.word	0x0000b2e0


	//   ....[40]....
        /*0728*/ 	.word	0x0000b310


	//   ....[41]....
        /*072c*/ 	.word	0x0000b350


	//   ....[42]....
        /*0730*/ 	.word	0x0000b380


	//   ....[43]....
        /*0734*/ 	.word	0x0000b390


	//   ....[44]....
        /*0738*/ 	.word	0x0000b3a0


	//   ....[45]....
        /*073c*/ 	.word	0x0000b3b0


	//   ....[46]....
        /*0740*/ 	.word	0x0000b3d0


	//   ....[47]....
        /*0744*/ 	.word	0x0000b520


	//   ....[48]....
        /*0748*/ 	.word	0x0000b710


	//   ....[49]....
        /*074c*/ 	.word	0x0000b740


	//   ....[50]....
        /*0750*/ 	.word	0x0000b770


	//   ....[51]....
        /*0754*/ 	.word	0x0000b7a0


	//   ....[52]....
        /*0758*/ 	.word	0x0000b7d0


	//   ....[53]....
        /*075c*/ 	.word	0x0000b800


	//   ....[54]....
        /*0760*/ 	.word	0x0000b950


	//   ....[55]....
        /*0764*/ 	.word	0x0000b980


	//   ....[56]....
        /*0768*/ 	.word	0x0000b9b0


	//   ....[57]....
        /*076c*/ 	.word	0x0000b9e0


	//   ....[58]....
        /*0770*/ 	.word	0x0000ba10


	//   ....[59]....
        /*0774*/ 	.word	0x0000ba40


	//   ....[60]....
        /*0778*/ 	.word	0x0000bad0


	//   ....[61]....
        /*077c*/ 	.word	0x0000bb30


	//   ....[62]....
        /*0780*/ 	.word	0x0000bbc0


	//   ....[63]....
        /*0784*/ 	.word	0x0000d4a0


	//   ....[64]....
        /*0788*/ 	.word	0x0000d4c0


	//   ....[65]....
        /*078c*/ 	.word	0x0000d550


	//   ....[66]....
        /*0790*/ 	.word	0x0000d570


	//   ....[67]....
        /*0794*/ 	.word	0x0000d5f0


	//   ....[68]....
        /*0798*/ 	.word	0x0000d610


	//   ....[69]....
        /*079c*/ 	.word	0x0000d690


	//   ....[70]....
        /*07a0*/ 	.word	0x0000d6b0


	//   ....[71]....
        /*07a4*/ 	.word	0x0000d730


	//   ....[72]....
        /*07a8*/ 	.word	0x0000d750


	//   ....[73]....
        /*07ac*/ 	.word	0x0000d7d0


	//   ....[74]....
        /*07b0*/ 	.word	0x0000d7f0


	//   ....[75]....
        /*07b4*/ 	.word	0x0000d870


	//   ....[76]....
        /*07b8*/ 	.word	0x0000d890


	//   ....[77]....
        /*07bc*/ 	.word	0x0000d8a0


	//   ....[78]....
        /*07c0*/ 	.word	0x0000d8b0


	//   ....[79]....
        /*07c4*/ 	.word	0x0000e1b0


	//   ....[80]....
        /*07c8*/ 	.word	0x0000e1e0


	//   ....[81]....
        /*07cc*/ 	.word	0x0000e280


	//   ....[82]....
        /*07d0*/ 	.word	0x0000e2a0


	//   ....[83]....
        /*07d4*/ 	.word	0x0000e320


	//   ....[84]....
        /*07d8*/ 	.word	0x0000e340


	//   ....[85]....
        /*07dc*/ 	.word	0x0000e3c0


	//   ....[86]....
        /*07e0*/ 	.word	0x0000e3e0


	//   ....[87]....
        /*07e4*/ 	.word	0x0000e460


	//   ....[88]....
        /*07e8*/ 	.word	0x0000e480


	//   ....[89]....
        /*07ec*/ 	.word	0x0000e500


	//   ....[90]....
        /*07f0*/ 	.word	0x0000e520


	//   ....[91]....
        /*07f4*/ 	.word	0x0000e5a0


	//   ....[92]....
        /*07f8*/ 	.word	0x0000e5c0


	//   ....[93]....
        /*07fc*/ 	.word	0x0000e5d0


	//   ....[94]....
        /*0800*/ 	.word	0x0000e640


	//   ....[95]....
        /*0804*/ 	.word	0x0000e690


	//   ....[96]....
        /*0808*/ 	.word	0x0000e6c0


	//   ....[97]....
        /*080c*/ 	.word	0x0000e750


	//   ....[98]....
        /*0810*/ 	.word	0x0000e760


	//   ....[99]....
        /*0814*/ 	.word	0x0000e7d0


	//   ....[100]....
        /*0818*/ 	.word	0x0000e7e0


	//   ....[101]....
        /*081c*/ 	.word	0x0000e820


	//   ....[102]....
        /*0820*/ 	.word	0x0000e840


	//   ....[103]....
        /*0824*/ 	.word	0x0000efc0


	//   ....[104]....
        /*0828*/ 	.word	0x0000eff0


	//   ....[105]....
        /*082c*/ 	.word	0x0000f040


	//   ....[106]....
        /*0830*/ 	.word	0x0000f050


	//   ....[107]....
        /*0834*/ 	.word	0x0000f090


	//   ....[108]....
        /*0838*/ 	.word	0x0000f0a0


	//   ....[109]....
        /*083c*/ 	.word	0x0000f0e0


	//   ....[110]....
        /*0840*/ 	.word	0x0000f0f0


	//   ....[111]....
        /*0844*/ 	.word	0x0000f130


	//   ....[112]....
        /*0848*/ 	.word	0x0000f140


	//   ....[113]....
        /*084c*/ 	.word	0x0000f180


	//   ....[114]....
        /*0850*/ 	.word	0x0000f190


	//   ....[115]....
        /*0854*/ 	.word	0x0000f1d0


	//   ....[116]....
        /*0858*/ 	.word	0x0000f1e0


	//   ....[117]....
        /*085c*/ 	.word	0x0000f1f0


	//   ....[118]....
        /*0860*/ 	.word	0x0000f230


	//   ....[119]....
        /*0864*/ 	.word	0x0000f4e0


	//   ....[120]....
        /*0868*/ 	.word	0x0000f510


	//   ....[121]....
        /*086c*/ 	.word	0x0000f570


	//   ....[122]....
        /*0870*/ 	.word	0x0000f580


	//   ....[123]....
        /*0874*/ 	.word	0x0000f5d0


	//   ....[124]....
        /*0878*/ 	.word	0x0000f5e0


	//   ....[125]....
        /*087c*/ 	.word	0x0000f630


	//   ....[126]....
        /*0880*/ 	.word	0x0000f640


	//   ....[127]....
        /*0884*/ 	.word	0x0000f690


	//   ....[128]....
        /*0888*/ 	.word	0x0000f6a0


	//   ....[129]....
        /*088c*/ 	.word	0x0000f6f0


	//   ....[130]....
        /*0890*/ 	.word	0x0000f700


	//   ....[131]....
        /*0894*/ 	.word	0x0000f750


	//   ....[132]....
        /*0898*/ 	.word	0x0000f760


	//   ....[133]....
        /*089c*/ 	.word	0x0000f770


	//   ....[134]....
        /*08a0*/ 	.word	0x0000f7b0


	//   ....[135]....
        /*08a4*/ 	.word	0x0000fd60


	//   ....[136]....
        /*08a8*/ 	.word	0x0000fda0


	//   ....[137]....
        /*08ac*/ 	.word	0x0000fdd0


	//   ....[138]....
        /*08b0*/ 	.word	0x0000fde0


	//   ....[139]....
        /*08b4*/ 	.word	0x0000fdf0


	//   ....[140]....
        /*08b8*/ 	.word	0x0000fe00


	//   ....[141]....
        /*08bc*/ 	.word	0x0000fe20


	//   ....[142]....
        /*08c0*/ 	.word	0x0000fe70


	//   ....[143]....
        /*08c4*/ 	.word	0x0000fe90


	//   ....[144]....
        /*08c8*/ 	.word	0x0000fed0


	//   ....[145]....
        /*08cc*/ 	.word	0x0000fef0


	//   ....[146]....
        /*08d0*/ 	.word	0x0000ff30


	//   ....[147]....
        /*08d4*/ 	.word	0x0000ff50


	//   ....[148]....
        /*08d8*/ 	.word	0x0000ffa0


	//   ....[149]....
        /*08dc*/ 	.word	0x0000ffd0


	//   ....[150]....
        /*08e0*/ 	.word	0x00010030


	//   ....[151]....
        /*08e4*/ 	.word	0x000103a0


	//   ....[152]....
        /*08e8*/ 	.word	0x00010400


	//   ....[153]....
        /*08ec*/ 	.word	0x00010430


	//   ....[154]....
        /*08f0*/ 	.word	0x00010460


	//   ....[155]....
        /*08f4*/ 	.word	0x00010470


	//   ....[156]....
        /*08f8*/ 	.word	0x000104a0


	//   ....[157]....
        /*08fc*/ 	.word	0x000104d0


	//   ....[158]....
        /*0900*/ 	.word	0x00010500


	//   ....[159]....
        /*0904*/ 	.word	0x00010680


	//   ....[160]....
        /*0908*/ 	.word	0x000106b0


	//   ....[161]....
        /*090c*/ 	.word	0x000106e0


	//   ....[162]....
        /*0910*/ 	.word	0x00010710


	//   ....[163]....
        /*0914*/ 	.word	0x00010740


	//   ....[164]....
        /*0918*/ 	.word	0x00010770


	//   ....[165]....
        /*091c*/ 	.word	0x00010830


	//   ....[166]....
        /*0920*/ 	.word	0x00010850


	//   ....[167]....
        /*0924*/ 	.word	0x000108c0


	//   ....[168]....
        /*0928*/ 	.word	0x00010f60


	//   ....[169]....
        /*092c*/ 	.word	0x00011500


	//   ....[170]....
        /*0930*/ 	.word	0x000115f0


	//   ....[171]....
        /*0934*/ 	.word	0x00011690


	//   ....[172]....
        /*0938*/ 	.word	0x000116f0


	//   ....[173]....
        /*093c*/ 	.word	0x000117e0


	//   ....[174]....
        /*0940*/ 	.word	0x00011850


	//   ....[175]....
        /*0944*/ 	.word	0x00011940


	//   ....[176]....
        /*0948*/ 	.word	0x000119b0


	//   ....[177]....
        /*094c*/ 	.word	0x00011aa0


	//   ....[178]....
        /*0950*/ 	.word	0x00011b10


	//   ....[179]....
        /*0954*/ 	.word	0x00011c00


	//   ....[180]....
        /*0958*/ 	.word	0x00011c70


	//   ....[181]....
        /*095c*/ 	.word	0x00011d60


	//   ....[182]....
        /*0960*/ 	.word	0x00011dd0


	//   ....[183]....
        /*0964*/ 	.word	0x00011ec0


	//   ....[184]....
        /*0968*/ 	.word	0x00011f30


	//   ....[185]....
        /*096c*/ 	.word	0x00012010


	//   ....[186]....
        /*0970*/ 	.word	0x000120c0


	//   ....[187]....
        /*0974*/ 	.word	0x00012130


	//   ....[188]....
        /*0978*/ 	.word	0x00012190


	//   ....[189]....
        /*097c*/ 	.word	0x00012280


	//   ....[190]....
        /*0980*/ 	.word	0x000122e0


	//   ....[191]....
        /*0984*/ 	.word	0x000123e0


	//   ....[192]....
        /*0988*/ 	.word	0x00012440


	//   ....[193]....
        /*098c*/ 	.word	0x00012540


	//   ....[194]....
        /*0990*/ 	.word	0x000125a0


	//   ....[195]....
        /*0994*/ 	.word	0x000126a0


	//   ....[196]....
        /*0998*/ 	.word	0x00012700


	//   ....[197]....
        /*099c*/ 	.word	0x00012800


	//   ....[198]....
        /*09a0*/ 	.word	0x00012860


	//   ....[199]....
        /*09a4*/ 	.word	0x00012960


	//   ....[200]....
        /*09a8*/ 	.word	0x000129c0


	//   ....[201]....
        /*09ac*/ 	.word	0x00012ad0


	//   ....[202]....
        /*09b0*/ 	.word	0x00012b30


	//   ....[203]....
        /*09b4*/ 	.word	0x00012bf0


	//   ....[204]....
        /*09b8*/ 	.word	0x00012c50


	//   ....[205]....
        /*09bc*/ 	.word	0x00012d50


	//   ....[206]....
        /*09c0*/ 	.word	0x00012db0


	//   ....[207]....
        /*09c4*/ 	.word	0x00012e80


	//   ....[208]....
        /*09c8*/ 	.word	0x00012ee0


	//   ....[209]....
        /*09cc*/ 	.word	0x00012fa0


	//   ....[210]....
        /*09d0*/ 	.word	0x000130e0


	//   ....[211]....
        /*09d4*/ 	.word	0x00013180


	//   ....[212]....
        /*09d8*/ 	.word	0x000131f0


	//   ....[213]....
        /*09dc*/ 	.word	0x000132a0


	//   ....[214]....
        /*09e0*/ 	.word	0x00013300


	//   ....[215]....
        /*09e4*/ 	.word	0x000133b0


	//   ....[216]....
        /*09e8*/ 	.word	0x00013410


	//   ....[217]....
        /*09ec*/ 	.word	0x000134c0


	//   ....[218]....
        /*09f0*/ 	.word	0x00013520


	//   ....[219]....
        /*09f4*/ 	.word	0x000135d0


	//   ....[220]....
        /*09f8*/ 	.word	0x00013630


	//   ....[221]....
        /*09fc*/ 	.word	0x000136e0


	//   ....[222]....
        /*0a00*/ 	.word	0x00013740


	//   ....[223]....
        /*0a04*/ 	.word	0x000137f0


	//   ....[224]....
        /*0a08*/ 	.word	0x00013850


	//   ....[225]....
        /*0a0c*/ 	.word	0x00013900


	//   ....[226]....
        /*0a10*/ 	.word	0x000139f0


	//   ....[227]....
        /*0a14*/ 	.word	0x00013aa0


	//   ....[228]....
        /*0a18*/ 	.word	0x00013b00


	//   ....[229]....
        /*0a1c*/ 	.word	0x00013bc0


	//   ....[230]....
        /*0a20*/ 	.word	0x00013c20


	//   ....[231]....
        /*0a24*/ 	.word	0x00013ce0


	//   ....[232]....
        /*0a28*/ 	.word	0x00013d40


	//   ....[233]....
        /*0a2c*/ 	.word	0x00013e00


	//   ....[234]....
        /*0a30*/ 	.word	0x00013e60


	//   ....[235]....
        /*0a34*/ 	.word	0x00013f20


	//   ....[236]....
        /*0a38*/ 	.word	0x00013f80


	//   ....[237]....
        /*0a3c*/ 	.word	0x00014040


	//   ....[238]....
        /*0a40*/ 	.word	0x000140a0


	//   ....[239]....
        /*0a44*/ 	.word	0x00014160


	//   ....[240]....
        /*0a48*/ 	.word	0x000141c0


	//   ....[241]....
        /*0a4c*/ 	.word	0x00014270


	//   ....[242]....
        /*0a50*/ 	.word	0x00014360


	//   ....[243]....
        /*0a54*/ 	.word	0x00014410


	//   ....[244]....
        /*0a58*/ 	.word	0x000144a0


	//   ....[245]....
        /*0a5c*/ 	.word	0x00014550


	//   ....[246]....
        /*0a60*/ 	.word	0x000145b0


	//   ....[247]....
        /*0a64*/ 	.word	0x00014670


	//   ....[248]....
        /*0a68*/ 	.word	0x000146d0


	//   ....[249]....
        /*0a6c*/ 	.word	0x00014790


	//   ....[250]....
        /*0a70*/ 	.word	0x000147f0


	//   ....[251]....
        /*0a74*/ 	.word	0x000148b0


	//   ....[252]....
        /*0a78*/ 	.word	0x00014910


	//   ....[253]....
        /*0a7c*/ 	.word	0x000149d0


	//   ....[254]....
        /*0a80*/ 	.word	0x00014a30


	//   ....[255]....
        /*0a84*/ 	.word	0x00014af0


	//   ....[0]....
        /*0a88*/ 	.word	0x00014b50


	//   ....[1]....
        /*0a8c*/ 	.word	0x00014bf0


	//   ....[2]....
        /*0a90*/ 	.word	0x00014c80


	//   ....[3]....
        /*0a94*/ 	.word	0x00014d20


	//   ....[4]....
        /*0a98*/ 	.word	0x00014e40


	//   ....[5]....
        /*0a9c*/ 	.word	0x00014eb0


	//   ....[6]....
        /*0aa0*/ 	.word	0x00014f20


	//   ....[7]....
        /*0aa4*/ 	.word	0x00014f90


	//   ....[8]....
        /*0aa8*/ 	.word	0x00015000


	//   ....[9]....
        /*0aac*/ 	.word	0x00015080


	//   ....[10]....
        /*0ab0*/ 	.word	0x00015110


	//   ....[11]....
        /*0ab4*/ 	.word	0x000151a0


	//   ....[12]....
        /*0ab8*/ 	.word	0x00015210


	//   ....[13]....
        /*0abc*/ 	.word	0x00015280


	//   ....[14]....
        /*0ac0*/ 	.word	0x000152f0


	//   ....[15]....
        /*0ac4*/ 	.word	0x00015370


	//   ....[16]....
        /*0ac8*/ 	.word	0x000153e0


	//   ....[17]....
        /*0acc*/ 	.word	0x00015480


	//   ....[18]....
        /*0ad0*/ 	.word	0x00015510


	//   ....[19]....
        /*0ad4*/ 	.word	0x00015630


	//----- nvinfo : EIATTR_REG_RECONFIG
	.align		4
.L_1581:
        /*0ad8*/ 	.byte	0x01, 0x54
	.zero		2


	//----- nvinfo : EIATTR_SYSCALL_OFFSETS
	.align		4
        /*0adc*/ 	.byte	0x04, 0x46
        /*0ade*/ 	.short	(.L_1583 - .L_1582)


	//   ....[0]....
.L_1582:
        /*0ae0*/ 	.word	0x00001650


	//   ....[1]....
        /*0ae4*/ 	.word	0x0000ca80


	//   ....[2]....
        /*0ae8*/ 	.word	0x0000cbd0


	//   ....[3]....
        /*0aec*/ 	.word	0x0000ccc0


	//   ....[4]....
        /*0af0*/ 	.word	0x0000dcc0


	//----- nvinfo : EIATTR_MBARRIER_INSTR_OFFSETS
	.align		4
.L_1583:
        /*0af4*/ 	.byte	0x04, 0x39
        /*0af6*/ 	.short	(.L_1585 - .L_1584)


	//   ....[0]....
.L_1584:
        /*0af8*/ 	.word	0x00000180
        /*0afc*/ 	.word	0x000000ff
        /*0b00*/ 	.word	0x00016800
        /*0b04*/ 	.short	0x0100
        /*0b06*/ 	.byte	0x08
	.zero		1


	//   ....[1]....
        /*0b08*/ 	.word	0x00000190
        /*0b0c*/ 	.word	0x000000ff
        /*0b10*/ 	.word	0x00016820
        /*0b14*/ 	.short	0x0100
        /*0b16*/ 	.byte	0x08
	.zero		1


	//   ....[2]....
        /*0b18*/ 	.word	0x00000280
        /*0b1c*/ 	.word	0x000000ff
        /*0b20*/ 	.word	0x00016830
        /*0b24*/ 	.short	0x0100
        /*0b26*/ 	.byte	0x08
	.zero		1


	//   ....[3]....
        /*0b28*/ 	.word	0x00000290
        /*0b2c*/ 	.word	0x000000ff
        /*0b30*/ 	.word	0x00016840
        /*0b34*/ 	.short	0x0100
        /*0b36*/ 	.byte	0x08
	.zero		1


	//   ....[4]....
        /*0b38*/ 	.word	0x000002a0
        /*0b3c*/ 	.word	0x000000ff
        /*0b40*/ 	.word	0x00016838
        /*0b44*/ 	.short	0x0100
        /*0b46*/ 	.byte	0x08
	.zero		1


	//   ....[5]....
        /*0b48*/ 	.word	0x000002b0
        /*0b4c*/ 	.word	0x000000ff
        /*0b50*/ 	.word	0x00016848
        /*0b54*/ 	.short	0x0100
        /*0b56*/ 	.byte	0x08
	.zero		1


	//   ....[6]....
        /*0b58*/ 	.word	0x000003e0
        /*0b5c*/ 	.word	0x000000ff
        /*0b60*/ 	.word	0x00016850
        /*0b64*/ 	.short	0x0100
        /*0b66*/ 	.byte	0x08
	.zero		1


	//   ....[7]....
        /*0b68*/ 	.word	0x000003f0
        /*0b6c*/ 	.word	0x000000ff
        /*0b70*/ 	.word	0x00016860
        /*0b74*/ 	.short	0x0100
        /*0b76*/ 	.byte	0x08
	.zero		1


	//   ....[8]....
        /*0b78*/ 	.word	0x00000400
        /*0b7c*/ 	.word	0x000000ff
        /*0b80*/ 	.word	0x00016858
        /*0b84*/ 	.short	0x0100
        /*0b86*/ 	.byte	0x08
	.zero		1


	//   ....[9]....
        /*0b88*/ 	.word	0x00000410
        /*0b8c*/ 	.word	0x000000ff
        /*0b90*/ 	.word	0x00016868
        /*0b94*/ 	.short	0x0100
        /*0b96*/ 	.byte	0x08
	.zero		1


	//   ....[10]....
        /*0b98*/ 	.word	0x00000500
        /*0b9c*/ 	.word	0x000000ff
        /*0ba0*/ 	.word	0x00016870
        /*0ba4*/ 	.short	0x0100
        /*0ba6*/ 	.byte	0x06
	.zero		1


	//   ....[11]....
        /*0ba8*/ 	.word	0x00000510
        /*0bac*/ 	.word	0x000000ff
        /*0bb0*/ 	.word	0x00016880
        /*0bb4*/ 	.short	0x0100
        /*0bb6*/ 	.byte	0x06
	.zero		1


	//   ....[12]....
        /*0bb8*/ 	.word	0x00000520
        /*0bbc*/ 	.word	0x000000ff
        /*0bc0*/ 	.word	0x00016878
        /*0bc4*/ 	.short	0x0100
        /*0bc6*/ 	.byte	0x06
	.zero		1


	//   ....[13]....
        /*0bc8*/ 	.word	0x00000530
        /*0bcc*/ 	.word	0x000000ff
        /*0bd0*/ 	.word	0x00016888
        /*0bd4*/ 	.short	0x0100
        /*0bd6*/ 	.byte	0x06
	.zero		1


	//   ....[14]....
        /*0bd8*/ 	.word	0x00000660
        /*0bdc*/ 	.word	0x000000ff
        /*0be0*/ 	.word	0x00016890
        /*0be4*/ 	.short	0x0100
        /*0be6*/ 	.byte	0x08
	.zero		1


	//   ....[15]....
        /*0be8*/ 	.word	0x00000670
        /*0bec*/ 	.word	0x000000ff
        /*0bf0*/ 	.word	0x000168a0
        /*0bf4*/ 	.short	0x0100
        /*0bf6*/ 	.byte	0x08
	.zero		1


	//   ....[16]....
        /*0bf8*/ 	.word	0x00000680
        /*0bfc*/ 	.word	0x000000ff
        /*0c00*/ 	.word	0x00016898
        /*0c04*/ 	.short	0x0100
        /*0c06*/ 	.byte	0x08
	.zero		1


	//   ....[17]....
        /*0c08*/ 	.word	0x00000690
        /*0c0c*/ 	.word	0x000000ff
        /*0c10*/ 	.word	0x000168a8
        /*0c14*/ 	.short	0x0100
        /*0c16*/ 	.byte	0x08
	.zero		1


	//   ....[18]....
        /*0c18*/ 	.word	0x000007d0
        /*0c1c*/ 	.word	0x000000ff
        /*0c20*/ 	.word	0x000168b0
        /*0c24*/ 	.short	0x0100
        /*0c26*/ 	.byte	0x08
	.zero		1


	//   ....[19]....
        /*0c28*/ 	.word	0x000007e0
        /*0c2c*/ 	.word	0x000000ff
        /*0c30*/ 	.word	0x000168c0
        /*0c34*/ 	.short	0x0100
        /*0c36*/ 	.byte	0x08
	.zero		1


	//   ....[20]....
        /*0c38*/ 	.word	0x000007f0
        /*0c3c*/ 	.word	0x000000ff
        /*0c40*/ 	.word	0x000168b8
        /*0c44*/ 	.short	0x0100
        /*0c46*/ 	.byte	0x08
	.zero		1


	//   ....[21]....
        /*0c48*/ 	.word	0x00000800
        /*0c4c*/ 	.word	0x000000ff
        /*0c50*/ 	.word	0x000168c8
        /*0c54*/ 	.short	0x0100
        /*0c56*/ 	.byte	0x08
	.zero		1


	//   ....[22]....
        /*0c58*/ 	.word	0x000016d0
        /*0c5c*/ 	.word	0x000000ff
        /*0c60*/ 	.word	0x00016800
        /*0c64*/ 	.short	0x010a
        /*0c66*/ 	.byte	0x2d
	.zero		1


	//   ....[23]....
        /*0c68*/ 	.word	0x00001750
        /*0c6c*/ 	.word	0x00000000
        /*0c70*/ 	.word	0x00016830
        /*0c74*/ 	.short	0x010a
        /*0c76*/ 	.byte	0x3f
	.zero		1


	//   ....[24]....
        /*0c78*/ 	.word	0x00001790
        /*0c7c*/ 	.word	0x00000000
        /*0c80*/ 	.word	0x00016830
        /*0c84*/ 	.short	0x010a
        /*0c86*/ 	.byte	0x3f
	.zero		1


	//   ....[25]....
        /*0c88*/ 	.word	0x00003060
        /*0c8c*/ 	.word	0x000000ff
        /*0c90*/ 	.word	0x00000000
        /*0c94*/ 	.short	0x0101
        /*0c96*/ 	.byte	0x06
	.zero		1


	//   ....[26]....
        /*0c98*/ 	.word	0x00004170
        /*0c9c*/ 	.word	0x000000ff
        /*0ca0*/ 	.word	0x00016830
        /*0ca4*/ 	.short	0x010a
        /*0ca6*/ 	.byte	0x06
	.zero		1


	//   ....[27]....
        /*0ca8*/ 	.word	0x000041b0
        /*0cac*/ 	.word	0x000000ff
        /*0cb0*/ 	.word	0x00016830
        /*0cb4*/ 	.short	0x010a
        /*0cb6*/ 	.byte	0x06
	.zero		1


	//   ....[28]....
        /*0cb8*/ 	.word	0x000043c0
        /*0cbc*/ 	.word	0x000000ff
        /*0cc0*/ 	.word	0x00016850
        /*0cc4*/ 	.short	0x010a
        /*0cc6*/ 	.byte	0x06
	.zero		1


	//   ....[29]....
        /*0cc8*/ 	.word	0x00004400
        /*0ccc*/ 	.word	0x000000ff
        /*0cd0*/ 	.word	0x00016850
        /*0cd4*/ 	.short	0x010a
        /*0cd6*/ 	.byte	0x06
	.zero		1


	//   ....[30]....
        /*0cd8*/ 	.word	0x00005080
        /*0cdc*/ 	.word	0x000000ff
        /*0ce0*/ 	.word	0x00000000
        /*0ce4*/ 	.short	0x0101
        /*0ce6*/ 	.byte	0x06
	.zero		1


	//   ....[31]....
        /*0ce8*/ 	.word	0x00006b70
        /*0cec*/ 	.word	0x000000ff
        /*0cf0*/ 	.word	0x00000000
        /*0cf4*/ 	.short	0x0101
        /*0cf6*/ 	.byte	0x06
	.zero		1


	//   ....[32]....
        /*0cf8*/ 	.word	0x00007050
        /*0cfc*/ 	.word	0x000000ff
        /*0d00*/ 	.word	0x00016830
        /*0d04*/ 	.short	0x010a
        /*0d06*/ 	.byte	0x06
	.zero		1


	//   ....[33]....
        /*0d08*/ 	.word	0x00007090
        /*0d0c*/ 	.word	0x000000ff
        /*0d10*/ 	.word	0x00016830
        /*0d14*/ 	.short	0x010a
        /*0d16*/ 	.byte	0x06
	.zero		1


	//   ....[34]....
        /*0d18*/ 	.word	0x00007270
        /*0d1c*/ 	.word	0x000000ff
        /*0d20*/ 	.word	0x00016850
        /*0d24*/ 	.short	0x010a
        /*0d26*/ 	.byte	0x06
	.zero		1


	//   ....[35]....
        /*0d28*/ 	.word	0x000072b0
        /*0d2c*/ 	.word	0x000000ff
        /*0d30*/ 	.word	0x00016850
        /*0d34*/ 	.short	0x010a
        /*0d36*/ 	.byte	0x06
	.zero		1


	//   ....[36]....
        /*0d38*/ 	.word	0x00007b90
        /*0d3c*/ 	.word	0x000000ff
        /*0d40*/ 	.word	0x00000000
        /*0d44*/ 	.short	0x0101
        /*0d46*/ 	.byte	0x06
	.zero		1


	//   ....[37]....
        /*0d48*/ 	.word	0x00009080
        /*0d4c*/ 	.word	0x000000ff
        /*0d50*/ 	.word	0x00000000
        /*0d54*/ 	.short	0x0101
        /*0d56*/ 	.byte	0x06
	.zero		1


	//   ....[38]....
        /*0d58*/ 	.word	0x00009490
        /*0d5c*/ 	.word	0x000000ff
        /*0d60*/ 	.word	0x00016850
        /*0d64*/ 	.short	0x010a
        /*0d66*/ 	.byte	0x05
	.zero		1


	//   ....[39]....
        /*0d68*/ 	.word	0x000094d0
        /*0d6c*/ 	.word	0x000000ff
        /*0d70*/ 	.word	0x00016850
        /*0d74*/ 	.short	0x010a
        /*0d76*/ 	.byte	0x05
	.zero		1


	//   ....[40]....
        /*0d78*/ 	.word	0x00009a30
        /*0d7c*/ 	.word	0x000000ff
        /*0d80*/ 	.word	0x00000000
        /*0d84*/ 	.short	0x0101
        /*0d86*/ 	.byte	0x04
	.zero		1


	//   ....[41]....
        /*0d88*/ 	.word	0x0000a9e0
        /*0d8c*/ 	.word	0x00000000
        /*0d90*/ 	.word	0x00000000
        /*0d94*/ 	.short	0x0101
        /*0d96*/ 	.byte	0x3f
	.zero		1


	//   ....[42]....
        /*0d98*/ 	.word	0x0000d1f0
        /*0d9c*/ 	.word	0x00000003
        /*0da0*/ 	.word	0x00016840
        /*0da4*/ 	.short	0x010a
        /*0da6*/ 	.byte	0x3f
	.zero		1


	//   ....[43]....
        /*0da8*/ 	.word	0x0000d9b0
        /*0dac*/ 	.word	0x00000003
        /*0db0*/ 	.word	0x00016830
        /*0db4*/ 	.short	0x0107
        /*0db6*/ 	.byte	0x3f
	.zero		1


	//   ....[44]....
        /*0db8*/ 	.word	0x0000da80
        /*0dbc*/ 	.word	0x00000003
        /*0dc0*/ 	.word	0x00016830
        /*0dc4*/ 	.short	0x0101
        /*0dc6*/ 	.byte	0x3f
	.zero		1


	//   ....[45]....
        /*0dc8*/ 	.word	0x0000e8e0
        /*0dcc*/ 	.word	0x00000016
        /*0dd0*/ 	.word	0x00016800
        /*0dd4*/ 	.short	0x0107
        /*0dd6*/ 	.byte	0x3f
	.zero		1


	//   ....[46]....
        /*0dd8*/ 	.word	0x0000e9e0
        /*0ddc*/ 	.word	0x00000016
        /*0de0*/ 	.word	0x00016800
        /*0de4*/ 	.short	0x0101
        /*0de6*/ 	.byte	0x3f
	.zero		1


	//   ....[47]....
        /*0de8*/ 	.word	0x0000ea00
        /*0dec*/ 	.word	0x00000016
        /*0df0*/ 	.word	0x00016820
        /*0df4*/ 	.short	0x010a
        /*0df6*/ 	.byte	0x3f
	.zero		1


	//   ....[48]....
        /*0df8*/ 	.word	0x0000eda0
        /*0dfc*/ 	.word	0x00000005
        /*0e00*/ 	.word	0x00016840
        /*0e04*/ 	.short	0x010a
        /*0e06*/ 	.byte	0x3f
	.zero		1


	//   ....[49]....
        /*0e08*/ 	.word	0x0000f2b0
        /*0e0c*/ 	.word	0x00000005
        /*0e10*/ 	.word	0x00016830
        /*0e14*/ 	.short	0x0107
        /*0e16*/ 	.byte	0x3f
	.zero		1


	//   ....[50]....
        /*0e18*/ 	.word	0x0000f370
        /*0e1c*/ 	.word	0x00000005
        /*0e20*/ 	.word	0x00016830
        /*0e24*/ 	.short	0x0101
        /*0e26*/ 	.byte	0x3f
	.zero		1


	//   ....[51]....
        /*0e28*/ 	.word	0x0000f3d0
        /*0e2c*/ 	.word	0x00000005
        /*0e30*/ 	.word	0x00016860
        /*0e34*/ 	.short	0x010a
        /*0e36*/ 	.byte	0x3f
	.zero		1


	//   ....[52]....
        /*0e38*/ 	.word	0x0000f8a0
        /*0e3c*/ 	.word	0x00000005
        /*0e40*/ 	.word	0x00016850
        /*0e44*/ 	.short	0x0107
        /*0e46*/ 	.byte	0x3f
	.zero		1


	//   ....[53]....
        /*0e48*/ 	.word	0x0000fa40
        /*0e4c*/ 	.word	0x00000005
        /*0e50*/ 	.word	0x00016850
        /*0e54*/ 	.short	0x0101
        /*0e56*/ 	.byte	0x3f
	.zero		1


	//   ....[54]....
        /*0e58*/ 	.word	0x0000fc50
        /*0e5c*/ 	.word	0x00000000
        /*0e60*/ 	.word	0x00016860
        /*0e64*/ 	.short	0x010a
        /*0e66*/ 	.byte	0x3f
	.zero		1


	//   ....[55]....
        /*0e68*/ 	.word	0x000100e0
        /*0e6c*/ 	.word	0x00000000
        /*0e70*/ 	.word	0x00016850
        /*0e74*/ 	.short	0x0107
        /*0e76*/ 	.byte	0x3f
	.zero		1


	//   ....[56]....
        /*0e78*/ 	.word	0x000101b0
        /*0e7c*/ 	.word	0x00000000
        /*0e80*/ 	.word	0x00016850
        /*0e84*/ 	.short	0x0101
        /*0e86*/ 	.byte	0x3f
	.zero		1


	//   ....[57]....
        /*0e88*/ 	.word	0x00010ee0
        /*0e8c*/ 	.word	0x00000005
        /*0e90*/ 	.word	0x00016820
        /*0e94*/ 	.short	0x010a
        /*0e96*/ 	.byte	0x3f
	.zero		1


	//   ....[58]....
        /*0e98*/ 	.word	0x00011060
        /*0e9c*/ 	.word	0x00000003
        /*0ea0*/ 	.word	0x00016840
        /*0ea4*/ 	.short	0x010a
        /*0ea6*/ 	.byte	0x3f
	.zero		1


	//   ....[59]....
        /*0ea8*/ 	.word	0x00011100
        /*0eac*/ 	.word	0x00000019
        /*0eb0*/ 	.word	0x00016840
        /*0eb4*/ 	.short	0x010a
        /*0eb6*/ 	.byte	0x3f
	.zero		1


	//   ....[60]....
        /*0eb8*/ 	.word	0x00011140
        /*0ebc*/ 	.word	0x00000003
        /*0ec0*/ 	.word	0x00016860
        /*0ec4*/ 	.short	0x010a
        /*0ec6*/ 	.byte	0x3f
	.zero		1


	//   ....[61]....
        /*0ec8*/ 	.word	0x00011180
        /*0ecc*/ 	.word	0x00000019
        /*0ed0*/ 	.word	0x00016860
        /*0ed4*/ 	.short	0x010a
        /*0ed6*/ 	.byte	0x3f
	.zero		1


	//   ....[62]....
        /*0ed8*/ 	.word	0x000111f0
        /*0edc*/ 	.word	0x00000003
        /*0ee0*/ 	.word	0x00016800
        /*0ee4*/ 	.short	0x010a
        /*0ee6*/ 	.byte	0x3f
	.zero		1


	//   ....[63]....
        /*0ee8*/ 	.word	0x00011240
        /*0eec*/ 	.word	0x00000000
        /*0ef0*/ 	.word	0x00016830
        /*0ef4*/ 	.short	0x010a
        /*0ef6*/ 	.byte	0x3f
	.zero		1


	//   ....[64]....
        /*0ef8*/ 	.word	0x000112a0
        /*0efc*/ 	.word	0x00000006
        /*0f00*/ 	.word	0x00016830
        /*0f04*/ 	.short	0x010a
        /*0f06*/ 	.byte	0x3f
	.zero		1


	//   ....[65]....
        /*0f08*/ 	.word	0x00011300
        /*0f0c*/ 	.word	0x00000006
        /*0f10*/ 	.word	0x00016850
        /*0f14*/ 	.short	0x010a
        /*0f16*/ 	.byte	0x3f
	.zero		1


	//   ....[66]....
        /*0f18*/ 	.word	0x00011360
        /*0f1c*/ 	.word	0x00000006
        /*0f20*/ 	.word	0x00016830
        /*0f24*/ 	.short	0x010a
        /*0f26*/ 	.byte	0x3f
	.zero		1


	//   ....[67]....
        /*0f28*/ 	.word	0x000113c0
        /*0f2c*/ 	.word	0x00000006
        /*0f30*/ 	.word	0x00016850
        /*0f34*/ 	.short	0x010a
        /*0f36*/ 	.byte	0x3f
	.zero		1


	//   ....[68]....
        /*0f38*/ 	.word	0x00011420
        /*0f3c*/ 	.word	0x00000004
        /*0f40*/ 	.word	0x00016850
        /*0f44*/ 	.short	0x010a
        /*0f46*/ 	.byte	0x3f
	.zero		1


	//   ....[69]....
        /*0f48*/ 	.word	0x00011540
        /*0f4c*/ 	.word	0x00000003
        /*0f50*/ 	.word	0x00016840
        /*0f54*/ 	.short	0x010a
        /*0f56*/ 	.byte	0x3f
	.zero		1


	//   ....[70]....
        /*0f58*/ 	.word	0x00012fe0
        /*0f5c*/ 	.word	0x00000016
        /*0f60*/ 	.word	0x00016820
        /*0f64*/ 	.short	0x010a
        /*0f66*/ 	.byte	0x3f
	.zero		1


	//   ....[71]....
        /*0f68*/ 	.word	0x00013030
        /*0f6c*/ 	.word	0x00000005
        /*0f70*/ 	.word	0x00016840
        /*0f74*/ 	.short	0x010a
        /*0f76*/ 	.byte	0x3f
	.zero		1


	//   ....[72]....
        /*0f78*/ 	.word	0x00013940
        /*0f7c*/ 	.word	0x00000005
        /*0f80*/ 	.word	0x00016860
        /*0f84*/ 	.short	0x010a
        /*0f86*/ 	.byte	0x3f
	.zero		1


	//   ....[73]....
        /*0f88*/ 	.word	0x000142b0
        /*0f8c*/ 	.word	0x00000000
        /*0f90*/ 	.word	0x00016860
        /*0f94*/ 	.short	0x010a
        /*0f96*/ 	.byte	0x3f
	.zero		1


	//   ....[74]....
        /*0f98*/ 	.word	0x00015550
        /*0f9c*/ 	.word	0x00000005
        /*0fa0*/ 	.word	0x00016820
        /*0fa4*/ 	.short	0x010a
        /*0fa6*/ 	.byte	0x3f
	.zero		1


	//   ....[75]....
        /*0fa8*/ 	.word	0x000156f0
        /*0fac*/ 	.word	0x00000003
        /*0fb0*/ 	.word	0x00016840
        /*0fb4*/ 	.short	0x010a
        /*0fb6*/ 	.byte	0x3f
	.zero		1


	//   ....[76]....
        /*0fb8*/ 	.word	0x00015740
        /*0fbc*/ 	.word	0x00000019
        /*0fc0*/ 	.word	0x00016840
        /*0fc4*/ 	.short	0x010a
        /*0fc6*/ 	.byte	0x3f
	.zero		1


	//   ....[77]....
        /*0fc8*/ 	.word	0x00015790
        /*0fcc*/ 	.word	0x00000003
        /*0fd0*/ 	.word	0x00016860
        /*0fd4*/ 	.short	0x010a
        /*0fd6*/ 	.byte	0x3f
	.zero		1


	//----- nvinfo : EIATTR_NUM_MBARRIERS
	.align		4
.L_1585:
        /*0fd8*/ 	.byte	0x03, 0x38
        /*0fda*/ 	.short	0x0016


	//----- nvinfo : EIATTR_EXIT_INSTR_OFFSETS
	.align		4
        /*0fdc*/ 	.byte	0x04, 0x1c
        /*0fde*/ 	.short	(.L_1587 - .L_1586)


	//   ....[0]....
.L_1586:
        /*0fe0*/ 	.word	0x000009b0


	//   ....[1]....
        /*0fe4*/ 	.word	0x0000b4d0


	//   ....[2]....
        /*0fe8*/ 	.word	0x000111d0


	//----- nvinfo : EIATTR_MAX_THREADS
	.align		4
.L_1587:
        /*0fec*/ 	.byte	0x04, 0x05
        /*0fee*/ 	.short	(.L_1589 - .L_1588)
.L_1588:
        /*0ff0*/ 	.word	0x00000200
        /*0ff4*/ 	.word	0x00000001
        /*0ff8*/ 	.word	0x00000001


	//----- nvinfo : EIATTR_CRS_STACK_SIZE
	.align		4
.L_1589:
        /*0ffc*/ 	.byte	0x04, 0x1e
        /*0ffe*/ 	.short	(.L_1591 - .L_1590)
.L_1590:
        /*1000*/ 	.word	0x00000000


	//----- nvinfo : EIATTR_CBANK_PARAM_SIZE
	.align		4
.L_1591:
        /*1004*/ 	.byte	0x03, 0x19
        /*1006*/ 	.short	0x0af0


	//----- nvinfo : EIATTR_PARAM_CBANK
	.align		4
        /*1008*/ 	.byte	0x04, 0x0a
        /*100a*/ 	.short	(.L_1593 - .L_1592)
	.align		4
.L_1592:
        /*100c*/ 	.word	index@(.nv.constant0._ZN7cutlass13device_kernelIN5flash11enable_sm90INS1_16FlashAttnFwdSm90INS1_25CollectiveMainloopFwdSm90ILi2EN4cute5tupleIJNS5_1CILi1EEES8_S8_EEENS6_IJNS7_ILi192EEENS7_ILi128EEENS7_ILi64EEEEEELi64ENS_10bfloat16_tEfNS_4arch4Sm90ELb1ELb0ELb1ELb1ELb1ELb0ELb0ELb1ELb1ELb1ELb0ELb0EEENS1_21CollectiveEpilogueFwdINS6_IJSA_SC_SB_EEES9_SE_SG_Li384ELb1ELb1ELb0ELb0EEENS1_36VarlenDynamicPersistentTileSchedulerILi192ELi128ELi384ELi128ELb0ELb1ELb1ELb1ELb1ELb1EEEEEEEEEvNT_6ParamsE)
        /*1010*/ 	.short	0x0210
        /*1012*/ 	.short	0x0af0


	//----- nvinfo : EIATTR_SW_WAR
	.align		4
.L_1593:
        /*1014*/ 	.byte	0x04, 0x36
        /*1016*/ 	.short	(.L_1595 - .L_1594)
.L_1594:
        /*1018*/ 	.word	0x00000008
.L_1595:


//--------------------- .nv.info._ZN7cutlass13device_kernelIN5flash11enable_sm90INS1_16FlashAttnFwdSm90INS1_25CollectiveMainloopFwdSm90ILi2EN4cute5tupleIJNS5_1CILi1EEES8_S8_EEENS6_IJNS7_ILi192EEENS7_ILi128EEENS7_ILi64EEEEEELi64ENS_10bfloat16_tEfNS_4arch4Sm90ELb1ELb0ELb1ELb1ELb1ELb1ELb0ELb1ELb1ELb1ELb0ELb0EEENS1_21CollectiveEpilogueFwdINS6_IJSA_SC_SB_EEES9_SE_SG_Li384ELb1ELb1ELb0ELb0EEENS1_36VarlenDynamicPersistentTileSchedulerILi192ELi128ELi384ELi128ELb0ELb1ELb1ELb1ELb1ELb1EEEEEEEEEvNT_6ParamsE --------------------------
	.section	.nv.info._ZN7cutlass13device_kernelIN5flash11enable_sm90INS1_16FlashAttnFwdSm90INS1_25CollectiveMainloopFwdSm90ILi2EN4cute5tupleIJNS5_1CILi1EEES8_S8_EEENS6_IJNS7_ILi192EEENS7_ILi128EEENS7_ILi64EEEEEELi64ENS_10bfloat16_tEfNS_4arch4Sm90ELb1ELb0ELb1ELb1ELb1ELb1ELb0ELb1ELb1ELb1ELb0ELb0EEENS1_21CollectiveEpilogueFwdINS6_IJSA_SC_SB_EEES9_SE_SG_Li384ELb1ELb1ELb0ELb0EEENS1_36VarlenDynamicPersistentTileSchedulerILi192ELi128ELi384ELi128ELb0ELb1ELb1ELb1ELb1ELb1EEEEEEEEEvNT_6ParamsE,"",@"SHT_CUDA_INFO"
	.sectionflags	@""
	.align	4


	//----- nvinfo : EIATTR_CUDA_API_VERSION
	.align		4
        /*0000*/ 	.byte	0x04, 0x37
        /*0002*/ 	.short	(.L_1597 - .L_1596)
.L_1596:
        /*0004*/ 	.word	0x00000082


	//----- nvinfo : EIATTR_KPARAM_INFO
	.align		4
.L_1597:
        /*0008*/ 	.byte	0x04, 0x17
        /*000a*/ 	.short	(.L_1599 - .L_1598)
.L_1598:
        /*000c*/ 	.word	0x00000000
        /*0010*/ 	.short	0x0000
        /*0012*/ 	.short	0x0070
        /*0014*/ 	.byte	0x00, 0xf0, 0x01, 0x2a


	//----- nvinfo : EIATTR_SPARSE_MMA_MASK
	.align		4
.L_1599:
        /*0018*/ 	.byte	0x03, 0x50
        /*001a*/ 	.short	0x0000


	//----- nvinfo : EIATTR_MAXREG_COUNT
	.align		4
        /*001c*/ 	.byte	0x03, 0x1b
        /*001e*/ 	.short	0x0080


	//----- nvinfo : EIATTR_NUM_BARRIERS
	.align		4
        /*0020*/ 	.byte	0x02, 0x4c
        /*0022*/ 	.byte	0x10
	.zero		1


	//----- nvinfo : EIATTR_EXTERNS
	.align		4
        /*0024*/ 	.byte	0x04, 0x0f
        /*0026*/ 	.short	(.L_1601 - .L_1600)


	//   ....[0]....
	.align		4
.L_1600:
        /*0028*/ 	.word	index@(__assertfail)


	//----- nvinfo : EIATTR_ANNOTATIONS
	.align		4
.L_1601:
        /*002c*/ 	.byte	0x04, 0x55
        /*002e*/ 	.short	(.L_1603 - .L_1602)


	//   ....[0]....
.L_1602:
        /* <DEDUP_REMOVED lines=84> */


	//----- nvinfo : EIATTR_MERCURY_ISA_VERSION
	.align		4
.L_1603:
        /*0558*/ 	.byte	0x03, 0x5f
        /*055a*/ 	.short	0x0101


	//----- nvinfo : EIATTR_UNUSED_LOAD_BYTE_OFFSET
	.align		4
        /*055c*/ 	.byte	0x04, 0x44
        /*055e*/ 	.short	(.L_1605 - .L_1604)


	//   ....[0]....
.L_1604:
        /*0560*/ 	.word	0x00000a60
        /*0564*/ 	.word	0x0000fff0


	//   ....[1]....
        /*0568*/ 	.word	0x00011f80
        /*056c*/ 	.word	0x0000fff0


	//----- nvinfo : EIATTR_INT_WARP_WIDE_INSTR_OFFSETS
	.align		4
.L_1605:
        /*0570*/ 	.byte	0x04, 0x31
        /*0572*/ 	.short	(.L_1607 - .L_1606)


	//   ....[0]....
.L_1606:
        /*0574*/ 	.word	0x00000120


	//   ....[1]....
        /*0578*/ 	.word	0x000001c0


	//   ....[2]....
        /*057c*/ 	.word	0x00000230


	//   ....[3]....
        /*0580*/ 	.word	0x00015ab0


	//   ....[4]....
        /*0584*/ 	.word	0x00015b40


	//   ....[5]....
        /*0588*/ 	.word	0x00018e30


	//   ....[6]....
        /*058c*/ 	.word	0x00018ec0


	//----- nvinfo : EIATTR_COOP_GROUP_MASK_REGIDS
	.align		4
.L_1607:
        /*0590*/ 	.byte	0x04, 0x29
        /*0592*/ 	.short	(.L_1609 - .L_1608)


	//   ....[0]....
.L_1608:
        /*0594*/ 	.word	0xffffffff


	//   ....[1]....
        /*0598*/ 	.word	0xffffffff


	//   ....[2]....
        /*059c*/ 	.word	0xffffffff


	//   ....[3]....
        /*05a0*/ 	.word	0xffffffff


	//   ....[4]....
        /*05a4*/ 	.word	0xffffffff


	//   ....[5]....
        /*05a8*/ 	.word	0xffffffff


	//   ....[6]....
        /*05ac*/ 	.word	0xffffffff


	//   ....[7]....
        /*05b0*/ 	.word	0xffffffff


	//   ....[8]....
        /*05b4*/ 	.word	0xffffffff


	//   ....[9]....
        /*05b8*/ 	.word	0xffffffff


	//   ....[10]....
        /*05bc*/ 	.word	0xffffffff


	//   ....[11]....
        /*05c0*/ 	.word	0xffffffff


	//   ....[12]....
        /*05c4*/ 	.word	0xffffffff


	//   ....[13]....
        /*05c8*/ 	.word	0xffffffff


	//   ....[14]....
        /*05cc*/ 	.word	0xffffffff


	//   ....[15]....
        /*05d0*/ 	.word	0xffffffff


	//   ....[16]....
        /*05d4*/ 	.word	0xffffffff


	//   ....[17]....
        /*05d8*/ 	.word	0xffffffff


	//   ....[18]....
        /*05dc*/ 	.word	0xffffffff


	//   ....[19]....
        /*05e0*/ 	.word	0xffffffff


	//   ....[20]....
        /*05e4*/ 	.word	0xffffffff


	//   ....[21]....
        /*05e8*/ 	.word	0xffffffff


	//   ....[22]....
        /*05ec*/ 	.word	0xffffffff


	//   ....[23]....
        /*05f0*/ 	.word	0xffffffff


	//   ....[24]....
        /*05f4*/ 	.word	0xffffffff


	//   ....[25]....
        /*05f8*/ 	.word	0xffffffff


	//   ....[26]....
        /*05fc*/ 	.word	0xffffffff


	//   ....[27]....
        /*0600*/ 	.word	0xffffffff


	//   ....[28]....
        /*0604*/ 	.word	0xffffffff


	//   ....[29]....
        /*0608*/ 	.word	0xffffffff


	//   ....[30]....
        /*060c*/ 	.word	0xffffffff


	//   ....[31]....
        /*0610*/ 	.word	0xffffffff


	//   ....[32]....
        /*0614*/ 	.word	0xffffffff


	//   ....[33]....
        /*0618*/ 	.word	0xffffffff


	//   ....[34]....
        /*061c*/ 	.word	0xffffffff


	//   ....[35]....
        /*0620*/ 	.word	0xffffffff


	//   ....[36]....
        /*0624*/ 	.word	0xffffffff


	//   ....[37]....
        /*0628*/ 	.word	0xffffffff


	//   ....[38]....
        /*062c*/ 	.word	0xffffffff


	//   ....[39]....
        /*0630*/ 	.word	0xffffffff


	//   ....[40]....
        /*0634*/ 	.word	0xffffffff


	//   ....[41]....
        /*0638*/ 	.word	0xffffffff


	//   ....[42]....
        /*063c*/ 	.word	0xffffffff


	//   ....[43]....
        /*0640*/ 	.word	0xffffffff


	//   ....[44]....
        /*0644*/ 	.word	0xffffffff


	//   ....[45]....
        /*0648*/ 	.word	0xffffffff


	//   ....[46]....
        /*064c*/ 	.word	0xffffffff


	//   ....[47]....
        /*0650*/ 	.word	0xffffffff


	//   ....[48]....
        /*0654*/ 	.word	0xffffffff


	//   ....[49]....
        /*0658*/ 	.word	0xffffffff


	//   ....[50]....
        /*065c*/ 	.word	0xffffffff


	//   ....[51]....
        /*0660*/ 	.word	0xffffffff


	//   ....[52]....
        /*0664*/ 	.word	0xffffffff


	//   ....[53]....
        /*0668*/ 	.word	0xffffffff


	//   ....[54]....
        /*066c*/ 	.word	0xffffffff


	//   ....[55]....
        /*0670*/ 	.word	0xffffffff


	//   ....[56]....
        /*0674*/ 	.word	0xffffffff


	//   ....[57]....
        /*0678*/ 	.word	0xffffffff


	//   ....[58]....
        /*067c*/ 	.word	0xffffffff


	//   ....[59]....
        /*0680*/ 	.word	0xffffffff


	//   ....[60]....
        /*0684*/ 	.word	0xffffffff


	//   ....[61]....
        /*0688*/ 	.word	0xffffffff


	//   ....[62]....
        /*068c*/ 	.word	0xffffffff


	//   ....[63]....
        /*0690*/ 	.word	0xffffffff


	//   ....[64]....
        /*0694*/ 	.word	0xffffffff


	//   ....[65]....
        /*0698*/ 	.word	0xffffffff


	//   ....[66]....
        /*069c*/ 	.word	0xffffffff


	//   ....[67]....
        /*06a0*/ 	.word	0xffffffff


	//   ....[68]....
        /*06a4*/ 	.word	0xffffffff


	//   ....[69]....
        /*06a8*/ 	.word	0xffffffff


	//   ....[70]....
        /*06ac*/ 	.word	0xffffffff


	//   ....[71]....
        /*06b0*/ 	.word	0xffffffff


	//   ....[72]....
        /*06b4*/ 	.word	0xffffffff


	//   ....[73]....
        /*06b8*/ 	.word	0xffffffff


	//   ....[74]....
        /*06bc*/ 	.word	0xffffffff


	//   ....[75]....
        /*06c0*/ 	.word	0xffffffff


	//   ....[76]....
        /*06c4*/ 	.word	0xffffffff


	//   ....[77]....
        /*06c8*/ 	.word	0xffffffff


	//   ....[78]....
        /*06cc*/ 	.word	0xffffffff


	//   ....[79]....
        /*06d0*/ 	.word	0xffffffff


	//   ....[80]....
        /*06d4*/ 	.word	0xffffffff


	//   ....[81]....
        /*06d8*/ 	.word	0xffffffff


	//   ....[82]....
        /*06dc*/ 	.word	0xffffffff


	//   ....[83]....
        /*06e0*/ 	.word	0xffffffff


	//   ....[84]....
        /*06e4*/ 	.word	0xffffffff


	//   ....[85]....
        /*06e8*/ 	.word	0xffffffff


	//   ....[86]....
        /*06ec*/ 	.word	0xffffffff


	//   ....[87]....
        /*06f0*/ 	.word	0xffffffff


	//   ....[88]....
        /*06f4*/ 	.word	0xffffffff


	//   ....[89]....
        /*06f8*/ 	.word	0xffffffff


	//   ....[90]....
        /*06fc*/ 	.word	0xffffffff


	//   ....[91]....
        /*0700*/ 	.word	0xffffffff


	//   ....[92]....
        /*0704*/ 	.word	0xffffffff


	//   ....[93]....
        /*0708*/ 	.word	0xffffffff


	//   ....[94]....
        /*070c*/ 	.word	0xffffffff


	//   ....[95]....
        /*0710*/ 	.word	0xffffffff


	//   ....[96]....
        /*0714*/ 	.word	0xffffffff


	//   ....[97]....
        /*0718*/ 	.word	0xffffffff


	//   ....[98]....
        /*071c*/ 	.word	0xffffffff


	//   ....[99]....
        /*0720*/ 	.word	0xffffffff


	//   ....[100]....
        /*0724*/ 	.word	0xffffffff


	//   ....[101]....
        /*0728*/ 	.word	0xffffffff


	//   ....[102]....
        /*072c*/ 	.word	0xffffffff


	//   ....[103]....
        /*0730*/ 	.word	0xffffffff


	//   ....[104]....
        /*0734*/ 	.word	0xffffffff


	//   ....[105]....
        /*0738*/ 	.word	0xffffffff


	//   ....[106]....
        /*073c*/ 	.word	0xffffffff


	//   ....[107]....
        /*0740*/ 	.word	0xffffffff


	//   ....[108]....
        /*0744*/ 	.word	0xffffffff


	//   ....[109]....
        /*0748*/ 	.word	0xffffffff


	//   ....[110]....
        /*074c*/ 	.word	0xffffffff


	//   ....[111]....
        /*0750*/ 	.word	0xffffffff


	//   ....[112]....
        /*0754*/ 	.word	0xffffffff


	//   ....[113]....
        /*0758*/ 	.word	0xffffffff


	//   ....[114]....
        /*075c*/ 	.word	0xffffffff


	//   ....[115]....
        /*0760*/ 	.word	0xffffffff


	//   ....[116]....
        /*0764*/ 	.word	0xffffffff


	//   ....[117]....
        /*0768*/ 	.word	0xffffffff


	//   ....[118]....
        /*076c*/ 	.word	0xffffffff


	//   ....[119]....
        /*0770*/ 	.word	0xffffffff


	//   ....[120]....
        /*0774*/ 	.word	0xffffffff


	//   ....[121]....
        /*0778*/ 	.word	0xffffffff


	//   ....[122]....
        /*077c*/ 	.word	0xffffffff


	//   ....[123]....
        /*0780*/ 	.word	0xffffffff


	//   ....[124]....
        /*0784*/ 	.word	0xffffffff


	//   ....[125]....
        /*0788*/ 	.word	0xffffffff


	//   ....[126]....
        /*078c*/ 	.word	0xffffffff


	//   ....[127]....
        /*0790*/ 	.word	0xffffffff


	//   ....[128]....
        /*0794*/ 	.word	0xffffffff


	//   ....[129]....
        /*0798*/ 	.word	0xffffffff


	//   ....[130]....
        /*079c*/ 	.word	0xffffffff


	//   ....[131]....
        /*07a0*/ 	.word	0xffffffff


	//   ....[132]....
        /*07a4*/ 	.word	0xffffffff


	//   ....[133]....
        /*07a8*/ 	.word	0xffffffff


	//   ....[134]....
        /*07ac*/ 	.word	0xffffffff


	//   ....[135]....
        /*07b0*/ 	.word	0xffffffff


	//   ....[136]....
        /*07b4*/ 	.word	0xffffffff


	//   ....[137]....
        /*07b8*/ 	.word	0xffffffff


	//   ....[138]....
        /*07bc*/ 	.word	0xffffffff


	//   ....[139]....
        /*07c0*/ 	.word	0xffffffff


	//   ....[140]....
        /*07c4*/ 	.word	0xffffffff


	//   ....[141]....
        /*07c8*/ 	.word	0xffffffff


	//   ....[142]....
        /*07cc*/ 	.word	0xffffffff


	//   ....[143]....
        /*07d0*/ 	.word	0xffffffff


	//   ....[144]....
        /*07d4*/ 	.word	0xffffffff


	//   ....[145]....
        /*07d8*/ 	.word	0xffffffff


	//   ....[146]....
        /*07dc*/ 	.word	0xffffffff


	//   ....[147]....
        /*07e0*/ 	.word	0xffffffff


	//   ....[148]....
        /*07e4*/ 	.word	0xffffffff


	//   ....[149]....
        /*07e8*/ 	.word	0xffffffff


	//   ....[150]....
        /*07ec*/ 	.word	0xffffffff


	//   ....[151]....
        /*07f0*/ 	.word	0xffffffff


	//   ....[152]....
        /*07f4*/ 	.word	0xffffffff


	//   ....[153]....
        /*07f8*/ 	.word	0xffffffff


	//   ....[154]....
        /*07fc*/ 	.word	0xffffffff


	//   ....[155]....
        /*0800*/ 	.word	0xffffffff


	//   ....[156]....
        /*0804*/ 	.word	0xffffffff


	//   ....[157]....
        /*0808*/ 	.word	0xffffffff


	//   ....[158]....
        /*080c*/ 	.word	0xffffffff


	//   ....[159]....
        /*0810*/ 	.word	0xffffffff


	//   ....[160]....
        /*0814*/ 	.word	0xffffffff


	//   ....[161]....
        /*0818*/ 	.word	0xffffffff


	//   ....[162]....
        /*081c*/ 	.word	0xffffffff


	//   ....[163]....
        /*0820*/ 	.word	0xffffffff


	//   ....[164]....
        /*0824*/ 	.word	0xffffffff


	//   ....[165]....
        /*0828*/ 	.word	0xffffffff


	//   ....[166]....
        /*082c*/ 	.word	0xffffffff


	//   ....[167]....
        /*0830*/ 	.word	0xffffffff


	//   ....[168]....
        /*0834*/ 	.word	0xffffffff


	//   ....[169]....
        /*0838*/ 	.word	0xffffffff


	//   ....[170]....
        /*083c*/ 	.word	0xffffffff


	//   ....[171]....
        /*0840*/ 	.word	0xffffffff


	//   ....[172]....
        /*0844*/ 	.word	0xffffffff


	//   ....[173]....
        /*0848*/ 	.word	0xffffffff


	//   ....[174]....
        /*084c*/ 	.word	0xffffffff


	//   ....[175]....
        /*0850*/ 	.word	0xffffffff


	//   ....[176]....
        /*0854*/ 	.word	0xffffffff


	//   ....[177]....
        /*0858*/ 	.word	0xffffffff


	//   ....[178]....
        /*085c*/ 	.word	0xffffffff


	//   ....[179]....
        /*0860*/ 	.word	0xffffffff


	//   ....[180]....
        /*0864*/ 	.word	0xffffffff


	//   ....[181]....
        /*0868*/ 	.word	0xffffffff


	//   ....[182]....
        /*086c*/ 	.word	0xffffffff


	//   ....[183]....
        /*0870*/ 	.word	0xffffffff


	//   ....[184]....
        /*0874*/ 	.word	0xffffffff


	//   ....[185]....
        /*0878*/ 	.word	0xffffffff


	//   ....[186]....
        /*087c*/ 	.word	0xffffffff


	//   ....[187]....
        /*0880*/ 	.word	0xffffffff


	//   ....[188]....
        /*0884*/ 	.word	0xffffffff


	//   ....[189]....
        /*0888*/ 	.word	0xffffffff


	//   ....[190]....
        /*088c*/ 	.word	0xffffffff


	//   ....[191]....
        /*0890*/ 	.word	0xffffffff


	//   ....[192]....
        /*0894*/ 	.word	0xffffffff


	//   ....[193]....
        /*0898*/ 	.word	0xffffffff


	//   ....[194]....
        /*089c*/ 	.word	0xffffffff


	//   ....[195]....
        /*08a0*/ 	.word	0xffffffff


	//   ....[196]....
        /*08a4*/ 	.word	0xffffffff


	//   ....[197]....
        /*08a8*/ 	.word	0xffffffff


	//   ....[198]....
        /*08ac*/ 	.word	0xffffffff


	//   ....[199]....
        /*08b0*/ 	.word	0xffffffff


	//   ....[200]....
        /*08b4*/ 	.word	0xffffffff


	//   ....[201]....
        /*08b8*/ 	.word	0xffffffff


	//   ....[202]....
        /*08bc*/ 	.word	0xffffffff


	//   ....[203]....
        /*08c0*/ 	.word	0x0500000f


	//   ....[204]....
        /*08c4*/ 	.word	0x0500000f


	//   ....[205]....
        /*08c8*/ 	.word	0x0500000f


	//   ....[206]....
        /*08cc*/ 	.word	0x0500000f


	//   ....[207]....
        /*08d0*/ 	.word	0x0500000f


	//   ....[208]....
        /*08d4*/ 	.word	0x0500000f


	//   ....[209]....
        /*08d8*/ 	.word	0x0500000f


	//   ....[210]....
        /*08dc*/ 	.word	0x0500000f


	//   ....[211]....
        /*08e0*/ 	.word	0x0500000f


	//   ....[212]....
        /*08e4*/ 	.word	0x0500000f


	//   ....[213]....
        /*08e8*/ 	.word	0x0500000f


	//   ....[214]....
        /*08ec*/ 	.word	0x0500000f


	//   ....[215]....
        /*08f0*/ 	.word	0x0500000f


	//   ....[216]....
        /*08f4*/ 	.word	0x0500000f


	//   ....[217]....
        /*08f8*/ 	.word	0x0500000f


	//   ....[218]....
        /*08fc*/ 	.word	0x0500000f


	//   ....[219]....
        /*0900*/ 	.word	0x0500000f


	//   ....[220]....
        /*0904*/ 	.word	0x0500000f


	//   ....[221]....
        /*0908*/ 	.word	0x0500000f


	//   ....[222]....
        /*090c*/ 	.word	0x0500000f


	//   ....[223]....
        /*0910*/ 	.word	0x0500000f


	//   ....[224]....
        /*0914*/ 	.word	0x0500000f


	//   ....[225]....
        /*0918*/ 	.word	0x0500000f


	//   ....[226]....
        /*091c*/ 	.word	0x0500000f


	//   ....[227]....
        /*0920*/ 	.word	0x0500000f


	//   ....[228]....
        /*0924*/ 	.word	0x0500000f


	//   ....[229]....
        /*0928*/ 	.word	0x0500000f


	//   ....[230]....
        /*092c*/ 	.word	0x0500000f


	//   ....[231]....
        /*0930*/ 	.word	0x0500000f


	//   ....[232]....
        /*0934*/ 	.word	0x0500000f


	//   ....[233]....
        /*0938*/ 	.word	0x0500000f


	//   ....[234]....
        /*093c*/ 	.word	0x0500000f


	//   ....[235]....
        /*0940*/ 	.word	0x0500000f


	//   ....[236]....
        /*0944*/ 	.word	0x0500000f


	//   ....[237]....
        /*0948*/ 	.word	0x0500000f


	//   ....[238]....
        /*094c*/ 	.word	0x0500000f


	//   ....[239]....
        /*0950*/ 	.word	0x0500000f


	//   ....[240]....
        /*0954*/ 	.word	0x0500000f


	//   ....[241]....
        /*0958*/ 	.word	0x0500000f


	//   ....[242]....
        /*095c*/ 	.word	0x0500000f


	//   ....[243]....
        /*0960*/ 	.word	0x0500000f


	//   ....[244]....
        /*0964*/ 	.word	0x0500000f


	//   ....[245]....
        /*0968*/ 	.word	0x0500000f


	//   ....[246]....
        /*096c*/ 	.word	0x0500000f


	//   ....[247]....
        /*0970*/ 	.word	0x0500000f


	//   ....[248]....
        /*0974*/ 	.word	0x0500000f


	//   ....[249]....
        /*0978*/ 	.word	0x0500000f


	//   ....[250]....
        /*097c*/ 	.word	0x0500000f


	//   ....[251]....
        /*0980*/ 	.word	0x0500000f


	//   ....[252]....
        /*0984*/ 	.word	0x0500000f


	//   ....[253]....
        /*0988*/ 	.word	0x0500000f


	//   ....[254]....
        /*098c*/ 	.word	0x0500000f


	//   ....[255]....
        /*0990*/ 	.word	0x0500000f


	//   ....[0]....
        /*0994*/ 	.word	0x0500000f


	//   ....[1]....
        /*0998*/ 	.word	0x0500000f


	//   ....[2]....
        /*099c*/ 	.word	0x0500000f


	//   ....[3]....
        /*09a0*/ 	.word	0x0500000f


	//   ....[4]....
        /*09a4*/ 	.word	0x0500000f


	//   ....[5]....
        /*09a8*/ 	.word	0x0500000f


	//   ....[6]....
        /*09ac*/ 	.word	0x0500000f


	//   ....[7]....
        /*09b0*/ 	.word	0x0500000f


	//   ....[8]....
        /*09b4*/ 	.word	0x0500000f


	//   ....[9]....
        /*09b8*/ 	.word	0x0500000f


	//   ....[10]....
        /*09bc*/ 	.word	0x0500000f


	//   ....[11]....
        /*09c0*/ 	.word	0x0500000f


	//   ....[12]....
        /*09c4*/ 	.word	0x0500000f


	//   ....[13]....
        /*09c8*/ 	.word	0x0500000f


	//   ....[14]....
        /*09cc*/ 	.word	0x0500000f


	//   ....[15]....
        /*09d0*/ 	.word	0x0500000f


	//   ....[16]....
        /*09d4*/ 	.word	0x0500000f


	//   ....[17]....
        /*09d8*/ 	.word	0x0500000f


	//   ....[18]....
        /*09dc*/ 	.word	0x0500000f


	//   ....[19]....
        /*09e0*/ 	.word	0x0500000f


	//   ....[20]....
        /*09e4*/ 	.word	0x0500000f


	//   ....[21]....
        /*09e8*/ 	.word	0x0500000f


	//   ....[22]....
        /*09ec*/ 	.word	0x0500000f


	//   ....[23]....
        /*09f0*/ 	.word	0x0500000f


	//   ....[24]....
        /*09f4*/ 	.word	0x0500000f


	//   ....[25]....
        /*09f8*/ 	.word	0x0500000f


	//   ....[26]....
        /*09fc*/ 	.word	0x0500000f


	//   ....[27]....
        /*0a00*/ 	.word	0x0500000f


	//   ....[28]....
        /*0a04*/ 	.word	0x0500000f


	//   ....[29]....
        /*0a08*/ 	.word	0x0500000f


	//   ....[30]....
        /*0a0c*/ 	.word	0x0500000f


	//   ....[31]....
        /*0a10*/ 	.word	0x0500000f


	//   ....[32]....
        /*0a14*/ 	.word	0x0500000f


	//   ....[33]....
        /*0a18*/ 	.word	0x0500000f


	//   ....[34]....
        /*0a1c*/ 	.word	0x0500000f


	//   ....[35]....
        /*0a20*/ 	.word	0x0500000f


	//   ....[36]....
        /*0a24*/ 	.word	0x0500000f


	//   ....[37]....
        /*0a28*/ 	.word	0x0500000f


	//   ....[38]....
        /*0a2c*/ 	.word	0x0500000f


	//   ....[39]....
        /*0a30*/ 	.word	0x0500000f


	//   ....[40]....
        /*0a34*/ 	.word	0x0500000f


	//   ....[41]....
        /*0a38*/ 	.word	0x0500000f


	//   ....[42]....
        /*0a3c*/ 	.word	0x0500000f


	//   ....[43]....
        /*0a40*/ 	.word	0x0500000f


	//   ....[44]....
        /*0a44*/ 	.word	0x0500000f


	//   ....[45]....
        /*0a48*/ 	.word	0x0500000f


	//   ....[46]....
        /*0a4c*/ 	.word	0x0500000f


	//   ....[47]....
        /*0a50*/ 	.word	0x0500000f


	//   ....[48]....
        /*0a54*/ 	.word	0x0500000f


	//   ....[49]....
        /*0a58*/ 	.word	0x0500000f


	//   ....[50]....
        /*0a5c*/ 	.word	0x0500000f


	//   ....[51]....
        /*0a60*/ 	.word	0x0500000f


	//   ....[52]....
        /*0a64*/ 	.word	0x0500000f


	//   ....[53]....
        /*0a68*/ 	.word	0x0500000f


	//   ....[54]....
        /*0a6c*/ 	.word	0x0500000f


	//   ....[55]....
        /*0a70*/ 	.word	0x0500000f


	//   ....[56]....
        /*0a74*/ 	.word	0x0500000f


	//   ....[57]....
        /*0a78*/ 	.word	0x0500000f


	//   ....[58]....
        /*0a7c*/ 	.word	0x0500000f


	//   ....[59]....
        /*0a80*/ 	.word	0x0500000f


	//   ....[60]....
        /*0a84*/ 	.word	0x0500000f


	//   ....[61]....
        /*0a88*/ 	.word	0x0500000f


	//   ....[62]....
        /*0a8c*/ 	.word	0x0500000f


	//   ....[63]....
        /*0a90*/ 	.word	0x0500000f


	//   ....[64]....
        /*0a94*/ 	.word	0x0500000f


	//   ....[65]....
        /*0a98*/ 	.word	0x0500000f


	//   ....[66]....
        /*0a9c*/ 	.word	0x0500000f


	//   ....[67]....
        /*0aa0*/ 	.word	0x0500000f


	//   ....[68]....
        /*0aa4*/ 	.word	0x0500000f


	//   ....[69]....
        /*0aa8*/ 	.word	0x0500000f


	//   ....[70]....
        /*0aac*/ 	.word	0x0500000f


	//   ....[71]....
        /*0ab0*/ 	.word	0x0500000f


	//   ....[72]....
        /*0ab4*/ 	.word	0x0500000f


	//   ....[73]....
        /*0ab8*/ 	.word	0x0500000f


	//   ....[74]....
        /*0abc*/ 	.word	0x0500000f


	//   ....[75]....
        /*0ac0*/ 	.word	0x0500000f


	//   ....[76]....
        /*0ac4*/ 	.word	0x0500000f


	//   ....[77]....
        /*0ac8*/ 	.word	0x0500000f


	//   ....[78]....
        /*0acc*/ 	.word	0x0500000f


	//   ....[79]....
        /*0ad0*/ 	.word	0x0500000f


	//   ....[80]....
        /*0ad4*/ 	.word	0x0500000f


	//   ....[81]....
        /*0ad8*/ 	.word	0x0500000f


	//   ....[82]....
        /*0adc*/ 	.word	0x0500000f


	//   ....[83]....
        /*0ae0*/ 	.word	0x0500000f


	//   ....[84]....
        /*0ae4*/ 	.word	0x0500000f


	//   ....[85]....
        /*0ae8*/ 	.word	0x0500000f


	//   ....[86]....
        /*0aec*/ 	.word	0x0500000f


	//   ....[87]....
        /*0af0*/ 	.word	0x0500000f


	//   ....[88]....
        /*0af4*/ 	.word	0x0500000f


	//   ....[89]....
        /*0af8*/ 	.word	0x0500000f


	//   ....[90]....
        /*0afc*/ 	.word	0x0500000f


	//   ....[91]....
        /*0b00*/ 	.word	0x0500000f


	//----- nvinfo : EIATTR_COOP_GROUP_INSTR_OFFSETS
	.align		4
.L_1609:
        /*0b04*/ 	.byte	0x04, 0x28
        /*0b06*/ 	.short	(.L_1611 - .L_1610)


	//   ....[0]....
.L_1610:
        /*0b08*/ 	.word	0x00000060


	//   ....[1]....
        /*0b0c*/ 	.word	0x00000130


	//   ....[2]....
        /*0b10*/ 	.word	0x000001e0


	//   ....[3]....
        /*0b14*/ 	.word	0x000003a0


	//   ....[4]....
        /*0b18*/ 	.word	0x00000500


	//   ....[5]....
        /*0b1c*/ 	.word	0x00000620


	//   ....[6]....
        /*0b20*/ 	.word	0x00000780


	//   ....[7]....
        /*0b24*/ 	.word	0x00002bd0


	//   ....[8]....
        /*0b28*/ 	.word	0x00002be0


	//   ....[9]....
        /*0b2c*/ 	.word	0x00003320


	//   ....[10]....
        /*0b30*/ 	.word	0x00003330


	//   ....[11]....
        /*0b34*/ 	.word	0x00004050


	//   ....[12]....
        /*0b38*/ 	.word	0x00004060


	//   ....[13]....
        /*0b3c*/ 	.word	0x00004880


	//   ....[14]....
        /*0b40*/ 	.word	0x00004890


	//   ....[15]....
        /*0b44*/ 	.word	0x000052e0


	//   ....[16]....
        /*0b48*/ 	.word	0x000052f0


	//   ....[17]....
        /*0b4c*/ 	.word	0x00005400


	//   ....[18]....
        /*0b50*/ 	.word	0x00005410


	//   ....[19]....
        /*0b54*/ 	.word	0x000057a0


	//   ....[20]....
        /*0b58*/ 	.word	0x000057c0


	//   ....[21]....
        /*0b5c*/ 	.word	0x000058a0


	//   ....[22]....
        /*0b60*/ 	.word	0x000058c0


	//   ....[23]....
        /*0b64*/ 	.word	0x00005e00


	//   ....[24]....
        /*0b68*/ 	.word	0x000065b0


	//   ....[25]....
        /*0b6c*/ 	.word	0x000065c0


	//   ....[26]....
        /*0b70*/ 	.word	0x000065d0


	//   ....[27]....
        /*0b74*/ 	.word	0x000065e0


	//   ....[28]....
        /*0b78*/ 	.word	0x00006930


	//   ....[29]....
        /*0b7c*/ 	.word	0x00006940


	//   ....[30]....
        /*0b80*/ 	.word	0x00006950


	//   ....[31]....
        /*0b84*/ 	.word	0x00006960


	//   ....[32]....
        /*0b88*/ 	.word	0x00007d90


	//   ....[33]....
        /*0b8c*/ 	.word	0x00007da0


	//   ....[34]....
        /*0b90*/ 	.word	0x00007db0


	//   ....[35]....
        /*0b94*/ 	.word	0x00007dc0


	//   ....[36]....
        /*0b98*/ 	.word	0x00007ec0


	//   ....[37]....
        /*0b9c*/ 	.word	0x00007ee0


	//   ....[38]....
        /*0ba0*/ 	.word	0x00007f80


	//   ....[39]....
        /*0ba4*/ 	.word	0x00007fb0


	//   ....[40]....
        /*0ba8*/ 	.word	0x00009b60


	//   ....[41]....
        /*0bac*/ 	.word	0x0000a3c0


	//   ....[42]....
        /*0bb0*/ 	.word	0x0000a3e0


	//   ....[43]....
        /*0bb4*/ 	.word	0x0000a400


	//   ....[44]....
        /*0bb8*/ 	.word	0x0000af30


	//   ....[45]....
        /*0bbc*/ 	.word	0x0000af50


	//   ....[46]....
        /*0bc0*/ 	.word	0x0000c9d0


	//   ....[47]....
        /*0bc4*/ 	.word	0x0000ca00


	//   ....[48]....
        /*0bc8*/ 	.word	0x0000d2b0


	//   ....[49]....
        /*0bcc*/ 	.word	0x0000d320


	//   ....[50]....
        /*0bd0*/ 	.word	0x0000de30


	//   ....[51]....
        /*0bd4*/ 	.word	0x0000de50


	//   ....[52]....
        /*0bd8*/ 	.word	0x0000ffe0


	//   ....[53]....
        /*0bdc*/ 	.word	0x00010040


	//   ....[54]....
        /*0be0*/ 	.word	0x00010410


	//   ....[55]....
        /*0be4*/ 	.word	0x00010430


	//   ....[56]....
        /*0be8*/ 	.word	0x00011700


	//   ....[57]....
        /*0bec*/ 	.word	0x000119e0


	//   ....[58]....
        /*0bf0*/ 	.word	0x00011a60


	//   ....[59]....
        /*0bf4*/ 	.word	0x00011a70


	//   ....[60]....
        /*0bf8*/ 	.word	0x00012740


	//   ....[61]....
        /*0bfc*/ 	.word	0x00012770


	//   ....[62]....
        /*0c00*/ 	.word	0x00012790


	//   ....[63]....
        /*0c04*/ 	.word	0x000127c0


	//   ....[64]....
        /*0c08*/ 	.word	0x00012c10


	//   ....[65]....
        /*0c0c*/ 	.word	0x00012c30


	//   ....[66]....
        /*0c10*/ 	.word	0x00012c40


	//   ....[67]....
        /*0c14*/ 	.word	0x00012c50


	//   ....[68]....
        /*0c18*/ 	.word	0x00012c70


	//   ....[69]....
        /*0c1c*/ 	.word	0x00012ca0


	//   ....[70]....
        /*0c20*/ 	.word	0x00012da0


	//   ....[71]....
        /*0c24*/ 	.word	0x00012db0


	//   ....[72]....
        /*0c28*/ 	.word	0x000135e0


	//   ....[73]....
        /*0c2c*/ 	.word	0x00013610


	//   ....[74]....
        /*0c30*/ 	.word	0x00013630


	//   ....[75]....
        /*0c34*/ 	.word	0x00013660


	//   ....[76]....
        /*0c38*/ 	.word	0x00013690


	//   ....[77]....
        /*0c3c*/ 	.word	0x000136a0


	//   ....[78]....
        /*0c40*/ 	.word	0x000136d0


	//   ....[79]....
        /*0c44*/ 	.word	0x00013710


	//   ....[80]....
        /*0c48*/ 	.word	0x00013860


	//   ....[81]....
        /*0c4c*/ 	.word	0x00013a50


	//   ....[82]....
        /*0c50*/ 	.word	0x00013a80


	//   ....[83]....
        /*0c54*/ 	.word	0x00013ab0


	//   ....[84]....
        /*0c58*/ 	.word	0x00013ae0


	//   ....[85]....
        /*0c5c*/ 	.word	0x00013b10


	//   ....[86]....
        /*0c60*/ 	.word	0x00013b40


	//   ....[87]....
        /*0c64*/ 	.word	0x00013cb0


	//   ....[88]....
        /*0c68*/ 	.word	0x00013ce0


	//   ....[89]....
        /*0c6c*/ 	.word	0x00013d10


	//   ....[90]....
        /*0c70*/ 	.word	0x00013d40


	//   ....[91]....
        /*0c74*/ 	.word	0x00013d70


	//   ....[92]....
        /*0c78*/ 	.word	0x00013da0


	//   ....[93]....
        /*0c7c*/ 	.word	0x00013e50


	//   ....[94]....
        /*0c80*/ 	.word	0x00013eb0


	//   ....[95]....
        /*0c84*/ 	.word	0x00013f50


	//   ....[96]....
        /*0c88*/ 	.word	0x00014d20


	//   ....[97]....
        /*0c8c*/ 	.word	0x000166c0


	//   ....[98]....
        /*0c90*/ 	.word	0x000166e0


	//   ....[99]....
        /*0c94*/ 	.word	0x00016770


	//   ....[100]....
        /*0c98*/ 	.word	0x00016790


	//   ....[101]....
        /*0c9c*/ 	.word	0x00016810


	//   ....[102]....
        /*0ca0*/ 	.word	0x00016830


	//   ....[103]....
        /*0ca4*/ 	.word	0x000168b0


	//   ....[104]....
        /*0ca8*/ 	.word	0x000168d0


	//   ....[105]....
        /*0cac*/ 	.word	0x00016950


	//   ....[106]....
        /*0cb0*/ 	.word	0x00016970


	//   ....[107]....
        /*0cb4*/ 	.word	0x000169f0


	//   ....[108]....
        /*0cb8*/ 	.word	0x00016a10


	//   ....[109]....
        /*0cbc*/ 	.word	0x00016a90


	//   ....[110]....
        /*0cc0*/ 	.word	0x00016ab0


	//   ....[111]....
        /*0cc4*/ 	.word	0x00016ac0


	//   ....[112]....
        /*0cc8*/ 	.word	0x00016ad0


	//   ....[113]....
        /*0ccc*/ 	.word	0x00017450


	//   ....[114]....
        /*0cd0*/ 	.word	0x00017460


	//   ....[115]....
        /*0cd4*/ 	.word	0x00017480


	//   ....[116]....
        /*0cd8*/ 	.word	0x00017510


	//   ....[117]....
        /*0cdc*/ 	.word	0x00017530


	//   ....[118]....
        /*0ce0*/ 	.word	0x000175b0


	//   ....[119]....
        /*0ce4*/ 	.word	0x000175d0


	//   ....[120]....
        /*0ce8*/ 	.word	0x00017650


	//   ....[121]....
        /*0cec*/ 	.word	0x00017670


	//   ....[122]....
        /*0cf0*/ 	.word	0x000176f0


	//   ....[123]....
        /*0cf4*/ 	.word	0x00017710


	//   ....[124]....
        /*0cf8*/ 	.word	0x00017790


	//   ....[125]....
        /*0cfc*/ 	.word	0x000177b0


	//   ....[126]....
        /*0d00*/ 	.word	0x00017830


	//   ....[127]....
        /*0d04*/ 	.word	0x00017850


	//   ....[128]....
        /*0d08*/ 	.word	0x00017860


	//   ....[129]....
        /*0d0c*/ 	.word	0x000178f0


	//   ....[130]....
        /*0d10*/ 	.word	0x00017920


	//   ....[131]....
        /*0d14*/ 	.word	0x00017970


	//   ....[132]....
        /*0d18*/ 	.word	0x00017a00


	//   ....[133]....
        /*0d1c*/ 	.word	0x00017a10


	//   ....[134]....
        /*0d20*/ 	.word	0x00017a80


	//   ....[135]....
        /*0d24*/ 	.word	0x00017a90


	//   ....[136]....
        /*0d28*/ 	.word	0x00017aa0


	//   ....[137]....
        /*0d2c*/ 	.word	0x000182b0


	//   ....[138]....
        /*0d30*/ 	.word	0x000182d0


	//   ....[139]....
        /*0d34*/ 	.word	0x00018340


	//   ....[140]....
        /*0d38*/ 	.word	0x00018350


	//   ....[141]....
        /*0d3c*/ 	.word	0x00018390


	//   ....[142]....
        /*0d40*/ 	.word	0x000183a0


	//   ....[143]....
        /*0d44*/ 	.word	0x000183e0


	//   ....[144]....
        /*0d48*/ 	.word	0x000183f0


	//   ....[145]....
        /*0d4c*/ 	.word	0x00018430


	//   ....[146]....
        /*0d50*/ 	.word	0x00018440


	//   ....[147]....
        /*0d54*/ 	.word	0x00018480


	//   ....[148]....
        /*0d58*/ 	.word	0x00018490


	//   ....[149]....
        /*0d5c*/ 	.word	0x000184d0


	//   ....[150]....
        /*0d60*/ 	.word	0x000184e0


	//   ....[151]....
        /*0d64*/ 	.word	0x000184f0


	//   ....[152]....
        /*0d68*/ 	.word	0x00018530


	//   ....[153]....
        /*0d6c*/ 	.word	0x000187f0


	//   ....[154]....
        /*0d70*/ 	.word	0x00018820


	//   ....[155]....
        /*0d74*/ 	.word	0x00018880


	//   ....[156]....
        /*0d78*/ 	.word	0x00018890


	//   ....[157]....
        /*0d7c*/ 	.word	0x000188e0


	//   ....[158]....
        /*0d80*/ 	.word	0x000188f0


	//   ....[159]....
        /*0d84*/ 	.word	0x00018940


	//   ....[160]....
        /*0d88*/ 	.word	0x00018950


	//   ....[161]....
        /*0d8c*/ 	.word	0x000189a0


	//   ....[162]....
        /*0d90*/ 	.word	0x000189b0


	//   ....[163]....
        /*0d94*/ 	.word	0x00018a00


	//   ....[164]....
        /*0d98*/ 	.word	0x00018a10


	//   ....[165]....
        /*0d9c*/ 	.word	0x00018a60


	//   ....[166]....
        /*0da0*/ 	.word	0x00018a70


	//   ....[167]....
        /*0da4*/ 	.word	0x00018a80


	//   ....[168]....
        /*0da8*/ 	.word	0x00018ac0


	//   ....[169]....
        /*0dac*/ 	.word	0x000190b0


	//   ....[170]....
        /*0db0*/ 	.word	0x000190c0


	//   ....[171]....
        /*0db4*/ 	.word	0x00019130


	//   ....[172]....
        /*0db8*/ 	.word	0x00019170


	//   ....[173]....
        /*0dbc*/ 	.word	0x00019190


	//   ....[174]....
        /*0dc0*/ 	.word	0x000191d0


	//   ....[175]....
        /*0dc4*/ 	.word	0x000191f0


	//   ....[176]....
        /*0dc8*/ 	.word	0x00019230


	//   ....[177]....
        /*0dcc*/ 	.word	0x00019250


	//   ....[178]....
        /*0dd0*/ 	.word	0x00019290


	//   ....[179]....
        /*0dd4*/ 	.word	0x000192b0


	//   ....[180]....
        /*0dd8*/ 	.word	0x000192f0


	//   ....[181]....
        /*0ddc*/ 	.word	0x00019310


	//   ....[182]....
        /*0de0*/ 	.word	0x00019350


	//   ....[183]....
        /*0de4*/ 	.word	0x00019370


	//   ....[184]....
        /*0de8*/ 	.word	0x00019380


	//   ....[185]....
        /*0dec*/ 	.word	0x000196f0


	//   ....[186]....
        /*0df0*/ 	.word	0x00019720


	//   ....[187]....
        /*0df4*/ 	.word	0x00019760


	//   ....[188]....
        /*0df8*/ 	.word	0x00019790


	//   ....[189]....
        /*0dfc*/ 	.word	0x000197c0


	//   ....[190]....
        /*0e00*/ 	.word	0x000197f0


	//   ....[191]....
        /*0e04*/ 	.word	0x00019820


	//   ....[192]....
        /*0e08*/ 	.word	0x00019850


	//   ....[193]....
        /*0e0c*/ 	.word	0x000199d0


	//   ....[194]....
        /*0e10*/ 	.word	0x00019a00


	//   ....[195]....
        /*0e14*/ 	.word	0x00019a30


	//   ....[196]....
        /*0e18*/ 	.word	0x00019a60


	//   ....[197]....
        /*0e1c*/ 	.word	0x00019a90


	//   ....[198]....
        /*0e20*/ 	.word	0x00019ac0


	//   ....[199]....
        /*0e24*/ 	.word	0x00019b80


	//   ....[200]....
        /*0e28*/ 	.word	0x00019ba0


	//   ....[201]....
        /*0e2c*/ 	.word	0x00019c10


	//   ....[202]....
        /*0e30*/ 	.word	0x0001a2b0


	//   ....[203]....
        /*0e34*/ 	.word	0x0001a5d0


	//   ....[204]....
        /*0e38*/ 	.word	0x0001a660


	//   ....[205]....
        /*0e3c*/ 	.word	0x0001a6f0


	//   ....[206]....
        /*0e40*/ 	.word	0x0001a780


	//   ....[207]....
        /*0e44*/ 	.word	0x0001a860


	//   ....[208]....
        /*0e48*/ 	.word	0x0001a8f0


	//   ....[209]....
        /*0e4c*/ 	.word	0x0001a990


	//   ....[210]....
        /*0e50*/ 	.word	0x0001aa20


	//   ....[211]....
        /*0e54*/ 	.word	0x0001ab10


	//   ....[212]....
        /*0e58*/ 	.word	0x0001aba0


	//   ....[213]....
        /*0e5c*/ 	.word	0x0001ac40


	//   ....[214]....
        /*0e60*/ 	.word	0x0001acd0


	//   ....[215]....
        /*0e64*/ 	.word	0x0001ae10


	//   ....[216]....
        /*0e68*/ 	.word	0x0001aec0


	//   ....[217]....
        /*0e6c*/ 	.word	0x0001af50


	//   ....[218]....
        /*0e70*/ 	.word	0x0001afa0


	//   ....[219]....
        /*0e74*/ 	.word	0x0001aff0


	//   ....[220]....
        /*0e78*/ 	.word	0x0001b080


	//   ....[221]....
        /*0e7c*/ 	.word	0x0001b110


	//   ....[222]....
        /*0e80*/ 	.word	0x0001b160


	//   ....[223]....
        /*0e84*/ 	.word	0x0001b1b0


	//   ....[224]....
        /*0e88*/ 	.word	0x0001b2a0


	//   ....[225]....
        /*0e8c*/ 	.word	0x0001b350


	//   ....[226]....
        /*0e90*/ 	.word	0x0001b3a0


	//   ....[227]....
        /*0e94*/ 	.word	0x0001b3f0


	//   ....[228]....
        /*0e98*/ 	.word	0x0001b5a0


	//   ....[229]....
        /*0e9c*/ 	.word	0x0001b700


	//   ....[230]....
        /*0ea0*/ 	.word	0x0001b780


	//   ....[231]....
        /*0ea4*/ 	.word	0x0001b7d0


	//   ....[232]....
        /*0ea8*/ 	.word	0x0001baa0


	//   ....[233]....
        /*0eac*/ 	.word	0x0001bb40


	//   ....[234]....
        /*0eb0*/ 	.word	0x0001bba0


	//   ....[235]....
        /*0eb4*/ 	.word	0x0001bc10


	//   ....[236]....
        /*0eb8*/ 	.word	0x0001bc70


	//   ....[237]....
        /*0ebc*/ 	.word	0x0001bce0


	//   ....[238]....
        /*0ec0*/ 	.word	0x0001bda0


	//   ....[239]....
        /*0ec4*/ 	.word	0x0001be00


	//   ....[240]....
        /*0ec8*/ 	.word	0x0001bec0


	//   ....[241]....
        /*0ecc*/ 	.word	0x0001c1a0


	//   ....[242]....
        /*0ed0*/ 	.word	0x0001c290


	//   ....[243]....
        /*0ed4*/ 	.word	0x0001c330


	//   ....[244]....
        /*0ed8*/ 	.word	0x0001c390


	//   ....[245]....
        /*0edc*/ 	.word	0x0001c480


	//   ....[246]....
        /*0ee0*/ 	.word	0x0001c4f0


	//   ....[247]....
        /*0ee4*/ 	.word	0x0001c5e0


	//   ....[248]....
        /*0ee8*/ 	.word	0x0001c650


	//   ....[249]....
        /*0eec*/ 	.word	0x0001c740


	//   ....[250]....
        /*0ef0*/ 	.word	0x0001c7b0


	//   ....[251]....
        /*0ef4*/ 	.word	0x0001c8a0


	//   ....[252]....
        /*0ef8*/ 	.word	0x0001c910


	//   ....[253]....
        /*0efc*/ 	.word	0x0001ca00


	//   ....[254]....
        /*0f00*/ 	.word	0x0001ca70


	//   ....[255]....
        /*0f04*/ 	.word	0x0001cb60


	//   ....[0]....
        /*0f08*/ 	.word	0x0001cbd0


	//   ....[1]....
        /*0f0c*/ 	.word	0x0001ccb0


	//   ....[2]....
        /*0f10*/ 	.word	0x0001cd90


	//   ....[3]....
        /*0f14*/ 	.word	0x0001cde0


	//   ....[4]....
        /*0f18*/ 	.word	0x0001ce40


	//   ....[5]....
        /*0f1c*/ 	.word	0x0001cf30


	//   ....[6]....
        /*0f20*/ 	.word	0x0001cf90


	//   ....[7]....
        /*0f24*/ 	.word	0x0001d090


	//   ....[8]....
        /*0f28*/ 	.word	0x0001d0f0


	//   ....[9]....
        /*0f2c*/ 	.word	0x0001d1f0


	//   ....[10]....
        /*0f30*/ 	.word	0x0001d250


	//   ....[11]....
        /*0f34*/ 	.word	0x0001d350


	//   ....[12]....
        /*0f38*/ 	.word	0x0001d3b0


	//   ....[13]....
        /*0f3c*/ 	.word	0x0001d4b0


	//   ....[14]....
        /*0f40*/ 	.word	0x0001d510


	//   ....[15]....
        /*0f44*/ 	.word	0x0001d610


	//   ....[16]....
        /*0f48*/ 	.word	0x0001d680


	//   ....[17]....
        /*0f4c*/ 	.word	0x0001d780


	//   ....[18]....
        /*0f50*/ 	.word	0x0001d7e0


	//   ....[19]....
        /*0f54*/ 	.word	0x0001d8d0


	//   ....[20]....
        /*0f58*/ 	.word	0x0001d930


	//   ....[21]....
        /*0f5c*/ 	.word	0x0001da20


	//   ....[22]....
        /*0f60*/ 	.word	0x0001da80


	//   ....[23]....
        /*0f64*/ 	.word	0x0001db50


	//   ....[24]....
        /*0f68*/ 	.word	0x0001dbb0


	//   ....[25]....
        /*0f6c*/ 	.word	0x0001dc70


	//   ....[26]....
        /*0f70*/ 	.word	0x0001ddb0


	//   ....[27]....
        /*0f74*/ 	.word	0x0001de60


	//   ....[28]....
        /*0f78*/ 	.word	0x0001dee0


	//   ....[29]....
        /*0f7c*/ 	.word	0x0001dfa0


	//   ....[30]....
        /*0f80*/ 	.word	0x0001e000


	//   ....[31]....
        /*0f84*/ 	.word	0x0001e0b0


	//   ....[32]....
        /*0f88*/ 	.word	0x0001e110


	//   ....[33]....
        /*0f8c*/ 	.word	0x0001e1c0


	//   ....[34]....
        /*0f90*/ 	.word	0x0001e220


	//   ....[35]....
        /*0f94*/ 	.word	0x0001e2d0


	//   ....[36]....
        /*0f98*/ 	.word	0x0001e330


	//   ....[37]....
        /*0f9c*/ 	.word	0x0001e3e0


	//   ....[38]....
        /*0fa0*/ 	.word	0x0001e440


	//   ....[39]....
        /*0fa4*/ 	.word	0x0001e4f0


	//   ....[40]....
        /*0fa8*/ 	.word	0x0001e550


	//   ....[41]....
        /*0fac*/ 	.word	0x0001e600


	//   ....[42]....
        /*0fb0*/ 	.word	0x0001e6f0


	//   ....[43]....
        /*0fb4*/ 	.word	0x0001e7a0


	//   ....[44]....
        /*0fb8*/ 	.word	0x0001e800


	//   ....[45]....
        /*0fbc*/ 	.word	0x0001e8c0


	//   ....[46]....
        /*0fc0*/ 	.word	0x0001e920


	//   ....[47]....
        /*0fc4*/ 	.word	0x0001e9e0


	//   ....[48]....
        /*0fc8*/ 	.word	0x0001ea40


	//   ....[49]....
        /*0fcc*/ 	.word	0x0001eb00


	//   ....[50]....
        /*0fd0*/ 	.word	0x0001eb60


	//   ....[51]....
        /*0fd4*/ 	.word	0x0001ec20


	//   ....[52]....
        /*0fd8*/ 	.word	0x0001ec80


	//   ....[53]....
        /*0fdc*/ 	.word	0x0001ed40


	//   ....[54]....
        /*0fe0*/ 	.word	0x0001eda0


	//   ....[55]....
        /*0fe4*/ 	.word	0x0001ee60


	//   ....[56]....
        /*0fe8*/ 	.word	0x0001eec0


	//   ....[57]....
        /*0fec*/ 	.word	0x0001ef70


	//   ....[58]....
        /*0ff0*/ 	.word	0x0001f060


	//   ....[59]....
        /*0ff4*/ 	.word	0x0001f110


	//   ....[60]....
        /*0ff8*/ 	.word	0x0001f1d0


	//   ....[61]....
        /*0ffc*/ 	.word	0x0001f280


	//   ....[62]....
        /*1000*/ 	.word	0x0001f2e0


	//   ....[63]....
        /*1004*/ 	.word	0x0001f390


	//   ....[64]....
        /*1008*/ 	.word	0x0001f3f0


	//   ....[65]....
        /*100c*/ 	.word	0x0001f4a0


	//   ....[66]....
        /*1010*/ 	.word	0x0001f500


	//   ....[67]....
        /*1014*/ 	.word	0x0001f5b0


	//   ....[68]....
        /*1018*/ 	.word	0x0001f610


	//   ....[69]....
        /*101c*/ 	.word	0x0001f6c0


	//   ....[70]....
        /*1020*/ 	.word	0x0001f720


	//   ....[71]....
        /*1024*/ 	.word	0x0001f7d0


	//   ....[72]....
        /*1028*/ 	.word	0x0001f830


	//   ....[73]....
        /*102c*/ 	.word	0x0001f8d0


	//   ....[74]....
        /*1030*/ 	.word	0x0001f960


	//   ....[75]....
        /*1034*/ 	.word	0x0001fa00


	//   ....[76]....
        /*1038*/ 	.word	0x0001fb20


	//   ....[77]....
        /*103c*/ 	.word	0x0001fb90


	//   ....[78]....
        /*1040*/ 	.word	0x0001fc00


	//   ....[79]....
        /*1044*/ 	.word	0x0001fc70


	//   ....[80]....
        /*1048*/ 	.word	0x0001fce0


	//   ....[81]....
        /*104c*/ 	.word	0x0001fd60


	//   ....[82]....
        /*1050*/ 	.word	0x0001fdf0


	//   ....[83]....
        /*1054*/ 	.word	0x0001fe80


	//   ....[84]....
        /*1058*/ 	.word	0x0001fef0


	//   ....[85]....
        /*105c*/ 	.word	0x0001ff60


	//   ....[86]....
        /*1060*/ 	.word	0x0001ffd0


	//   ....[87]....
        /*1064*/ 	.word	0x00020050


	//   ....[88]....
        /*1068*/ 	.word	0x000200c0


	//   ....[89]....
        /*106c*/ 	.word	0x00020160


	//   ....[90]....
        /*1070*/ 	.word	0x000201f0


	//   ....[91]....
        /*1074*/ 	.word	0x00020320


	//----- nvinfo : EIATTR_REG_RECONFIG
	.align		4
.L_1611:
        /*1078*/ 	.byte	0x01, 0x54
	.zero		2


	//----- nvinfo : EIATTR_SYSCALL_OFFSETS
	.align		4
        /*107c*/ 	.byte	0x04, 0x46
        /*107e*/ 	.short	(.L_1613 - .L_1612)


	//   ....[0]....
.L_1612:
        /*1080*/ 	.word	0x000018d0


	//   ....[1]....
        /*1084*/ 	.word	0x00001a20


	//   ....[2]....
        /*1088*/ 	.word	0x00005fd0


	//   ....[3]....
        /*108c*/ 	.word	0x000062f0


	//   ....[4]....
        /*1090*/ 	.word	0x00015ca0


	//   ....[5]....
        /*1094*/ 	.word	0x00015df0


	//   ....[6]....
        /*1098*/ 	.word	0x00015ee0


	//   ....[7]....
        /*109c*/ 	.word	0x00016f10


	//----- nvinfo : EIATTR_MBARRIER_INSTR_OFFSETS
	.align		4
.L_1613:
        /*10a0*/ 	.byte	0x04, 0x39
        /*10a2*/ 	.short	(.L_1615 - .L_1614)


	//   ....[0]....
.L_1614:
        /*10a4*/ 	.word	0x00000250
        /*10a8*/ 	.word	0x000000ff
        /*10ac*/ 	.word	0x00016800
        /*10b0*/ 	.short	0x0100
        /*10b2*/ 	.byte	0x08
	.zero		1


	//   ....[1]....
        /*10b4*/ 	.word	0x00000260
        /*10b8*/ 	.word	0x000000ff
        /*10bc*/ 	.word	0x00016820
        /*10c0*/ 	.short	0x0100
        /*10c2*/ 	.byte	0x08
	.zero		1


	//   ....[2]....
        /*10c4*/ 	.word	0x00000350
        /*10c8*/ 	.word	0x000000ff
        /*10cc*/ 	.word	0x00016830
        /*10d0*/ 	.short	0x0100
        /*10d2*/ 	.byte	0x08
	.zero		1


	//   ....[3]....
        /*10d4*/ 	.word	0x00000360
        /*10d8*/ 	.word	0x000000ff
        /*10dc*/ 	.word	0x00016840
        /*10e0*/ 	.short	0x0100
        /*10e2*/ 	.byte	0x08
	.zero		1


	//   ....[4]....
        /*10e4*/ 	.word	0x00000370
        /*10e8*/ 	.word	0x000000ff
        /*10ec*/ 	.word	0x00016838
        /*10f0*/ 	.short	0x0100
        /*10f2*/ 	.byte	0x08
	.zero		1


	//   ....[5]....
        /*10f4*/ 	.word	0x00000380
        /*10f8*/ 	.word	0x000000ff
        /*10fc*/ 	.word	0x00016848
        /*1100*/ 	.short	0x0100
        /*1102*/ 	.byte	0x08
	.zero		1


	//   ....[6]....
        /*1104*/ 	.word	0x000004b0
        /*1108*/ 	.word	0x000000ff
        /*110c*/ 	.word	0x00016850
        /*1110*/ 	.short	0x0100
        /*1112*/ 	.byte	0x08
	.zero		1


	//   ....[7]....
        /*1114*/ 	.word	0x000004c0
        /*1118*/ 	.word	0x000000ff
        /*111c*/ 	.word	0x00016860
        /*1120*/ 	.short	0x0100
        /*1122*/ 	.byte	0x08
	.zero		1


	//   ....[8]....
        /*1124*/ 	.word	0x000004d0
        /*1128*/ 	.word	0x000000ff
        /*112c*/ 	.word	0x00016858
        /*1130*/ 	.short	0x0100
        /*1132*/ 	.byte	0x08
	.zero		1


	//   ....[9]....
        /*1134*/ 	.word	0x000004e0
        /*1138*/ 	.word	0x000000ff
        /*113c*/ 	.word	0x00016868
        /*1140*/ 	.short	0x0100
        /*1142*/ 	.byte	0x08
	.zero		1


	//   ....[10]....
        /*1144*/ 	.word	0x000005d0
        /*1148*/ 	.word	0x000000ff
        /*114c*/ 	.word	0x00016870
        /*1150*/ 	.short	0x0100
        /*1152*/ 	.byte	0x06
	.zero		1


	//   ....[11]....
        /*1154*/ 	.word	0x000005e0
        /*1158*/ 	.word	0x000000ff
        /*115c*/ 	.word	0x00016880
        /*1160*/ 	.short	0x0100
        /*1162*/ 	.byte	0x06
	.zero		1


	//   ....[12]....
        /*1164*/ 	.word	0x000005f0
        /*1168*/ 	.word	0x000000ff
        /*116c*/ 	.word	0x00016878
        /*1170*/ 	.short	0x0100
        /*1172*/ 	.byte	0x06
	.zero		1


	//   ....[13]....
        /*1174*/ 	.word	0x00000600
        /*1178*/ 	.word	0x000000ff
        /*117c*/ 	.word	0x00016888
        /*1180*/ 	.short	0x0100
        /*1182*/ 	.byte	0x06
	.zero		1


	//   ....[14]....
        /*1184*/ 	.word	0x00000730
        /*1188*/ 	.word	0x000000ff
        /*118c*/ 	.word	0x00016890
        /*1190*/ 	.short	0x0100
        /*1192*/ 	.byte	0x08
	.zero		1


	//   ....[15]....
        /*1194*/ 	.word	0x00000740
        /*1198*/ 	.word	0x000000ff
        /*119c*/ 	.word	0x000168a0
        /*11a0*/ 	.short	0x0100
        /*11a2*/ 	.byte	0x08
	.zero		1


	//   ....[16]....
        /*11a4*/ 	.word	0x00000750
        /*11a8*/ 	.word	0x000000ff
        /*11ac*/ 	.word	0x00016898
        /*11b0*/ 	.short	0x0100
        /*11b2*/ 	.byte	0x08
	.zero		1


	//   ....[17]....
        /*11b4*/ 	.word	0x00000760
        /*11b8*/ 	.word	0x000000ff
        /*11bc*/ 	.word	0x000168a8
        /*11c0*/ 	.short	0x0100
        /*11c2*/ 	.byte	0x08
	.zero		1


	//   ....[18]....
        /*11c4*/ 	.word	0x00000890
        /*11c8*/ 	.word	0x000000ff
        /*11cc*/ 	.word	0x000168b0
        /*11d0*/ 	.short	0x0100
        /*11d2*/ 	.byte	0x08
	.zero		1


	//   ....[19]....
        /*11d4*/ 	.word	0x000008a0
        /*11d8*/ 	.word	0x000000ff
        /*11dc*/ 	.word	0x000168c0
        /*11e0*/ 	.short	0x0100
        /*11e2*/ 	.byte	0x08
	.zero		1


	//   ....[20]....
        /*11e4*/ 	.word	0x000008b0
        /*11e8*/ 	.word	0x000000ff
        /*11ec*/ 	.word	0x000168b8
        /*11f0*/ 	.short	0x0100
        /*11f2*/ 	.byte	0x08
	.zero		1


	//   ....[21]....
        /*11f4*/ 	.word	0x000008c0
        /*11f8*/ 	.word	0x000000ff
        /*11fc*/ 	.word	0x000168c8
        /*1200*/ 	.short	0x0100
        /*1202*/ 	.byte	0x08
	.zero		1


	//   ....[22]....
        /*1204*/ 	.word	0x00002b80
        /*1208*/ 	.word	0x00000045
        /*120c*/ 	.word	0x00016890
        /*1210*/ 	.short	0x010a
        /*1212*/ 	.byte	0x3f
	.zero		1


	//   ....[23]....
        /*1214*/ 	.word	0x00003ff0
        /*1218*/ 	.word	0x00000045
        /*121c*/ 	.word	0x00016890
        /*1220*/ 	.short	0x010a
        /*1222*/ 	.byte	0x3f
	.zero		1


	//   ....[24]....
        /*1224*/ 	.word	0x00005120
        /*1228*/ 	.word	0x00000045
        /*122c*/ 	.word	0x00016890
        /*1230*/ 	.short	0x010a
        /*1232*/ 	.byte	0x3f
	.zero		1


	//   ....[25]....
        /*1234*/ 	.word	0x000055d0
        /*1238*/ 	.word	0x00000008
        /*123c*/ 	.word	0x00000000
        /*1240*/ 	.short	0x0101
        /*1242*/ 	.byte	0x3f
	.zero		1


	//   ....[26]....
        /*1244*/ 	.word	0x00005610
        /*1248*/ 	.word	0x00000045
        /*124c*/ 	.word	0x000168b0
        /*1250*/ 	.short	0x010a
        /*1252*/ 	.byte	0x3f
	.zero		1


	//   ....[27]....
        /*1254*/ 	.word	0x00005a40
        /*1258*/ 	.word	0x00000045
        /*125c*/ 	.word	0x00000000
        /*1260*/ 	.short	0x0101
        /*1262*/ 	.byte	0x3f
	.zero		1


	//   ....[28]....
        /*1264*/ 	.word	0x00006070
        /*1268*/ 	.word	0x00000002
        /*126c*/ 	.word	0x00016800
        /*1270*/ 	.short	0x010a
        /*1272*/ 	.byte	0x3f
	.zero		1


	//   ....[29]....
        /*1274*/ 	.word	0x000060c0
        /*1278*/ 	.word	0x00000002
        /*127c*/ 	.word	0x00016800
        /*1280*/ 	.short	0x010a
        /*1282*/ 	.byte	0x3f
	.zero		1


	//   ....[30]....
        /*1284*/ 	.word	0x00006bf0
        /*1288*/ 	.word	0x00000002
        /*128c*/ 	.word	0x00016800
        /*1290*/ 	.short	0x010a
        /*1292*/ 	.byte	0x3f
	.zero		1


	//   ....[31]....
        /*1294*/ 	.word	0x00008230
        /*1298*/ 	.word	0x00000002
        /*129c*/ 	.word	0x00016800
        /*12a0*/ 	.short	0x010a
        /*12a2*/ 	.byte	0x3f
	.zero		1


	//   ....[32]....
        /*12a4*/ 	.word	0x00009260
        /*12a8*/ 	.word	0x00000000
        /*12ac*/ 	.word	0x00016830
        /*12b0*/ 	.short	0x010a
        /*12b2*/ 	.byte	0x3f
	.zero		1


	//   ....[33]....
        /*12b4*/ 	.word	0x00009310
        /*12b8*/ 	.word	0x00000000
        /*12bc*/ 	.word	0x00016830
        /*12c0*/ 	.short	0x010a
        /*12c2*/ 	.byte	0x3f
	.zero		1


	//   ....[34]....
        /*12c4*/ 	.word	0x0000ae90
        /*12c8*/ 	.word	0x00000000
        /*12cc*/ 	.word	0x00000000
        /*12d0*/ 	.short	0x0101
        /*12d2*/ 	.byte	0x3f
	.zero		1


	//   ....[35]....
        /*12d4*/ 	.word	0x0000be10
        /*12d8*/ 	.word	0x00000007
        /*12dc*/ 	.word	0x00016830
        /*12e0*/ 	.short	0x010a
        /*12e2*/ 	.byte	0x3f
	.zero		1


	//   ....[36]....
        /*12e4*/ 	.word	0x0000be60
        /*12e8*/ 	.word	0x00000007
        /*12ec*/ 	.word	0x00016830
        /*12f0*/ 	.short	0x010a
        /*12f2*/ 	.byte	0x3f
	.zero		1


	//   ....[37]....
        /*12f4*/ 	.word	0x0000c1b0
        /*12f8*/ 	.word	0x00000007
        /*12fc*/ 	.word	0x00016850
        /*1300*/ 	.short	0x010a
        /*1302*/ 	.byte	0x3f
	.zero		1


	//   ....[38]....
        /*1304*/ 	.word	0x0000c1f0
        /*1308*/ 	.word	0x00000007
        /*130c*/ 	.word	0x00016850
        /*1310*/ 	.short	0x010a
        /*1312*/ 	.byte	0x3f
	.zero		1


	//   ....[39]....
        /*1314*/ 	.word	0x0000e1d0
        /*1318*/ 	.word	0x00000037
        /*131c*/ 	.word	0x00000000
        /*1320*/ 	.short	0x0101
        /*1322*/ 	.byte	0x3f
	.zero		1


	//   ....[40]....
        /*1324*/ 	.word	0x0000e9d0
        /*1328*/ 	.word	0x0000000d
        /*132c*/ 	.word	0x00000000
        /*1330*/ 	.short	0x0101
        /*1332*/ 	.byte	0x3f
	.zero		1


	//   ....[41]....
        /*1334*/ 	.word	0x0000ef60
        /*1338*/ 	.word	0x00000007
        /*133c*/ 	.word	0x00016830
        /*1340*/ 	.short	0x010a
        /*1342*/ 	.byte	0x3f
	.zero		1


	//   ....[42]....
        /*1344*/ 	.word	0x0000efb0
        /*1348*/ 	.word	0x00000007
        /*134c*/ 	.word	0x00016830
        /*1350*/ 	.short	0x010a
        /*1352*/ 	.byte	0x3f
	.zero		1


	//   ....[43]....
        /*1354*/ 	.word	0x0000f2d0
        /*1358*/ 	.word	0x00000007
        /*135c*/ 	.word	0x00016850
        /*1360*/ 	.short	0x010a
        /*1362*/ 	.byte	0x3f
	.zero		1


	//   ....[44]....
        /*1364*/ 	.word	0x0000f310
        /*1368*/ 	.word	0x00000007
        /*136c*/ 	.word	0x00016850
        /*1370*/ 	.short	0x010a
        /*1372*/ 	.byte	0x3f
	.zero		1


	//   ....[45]....
        /*1374*/ 	.word	0x0000f9b0
        /*1378*/ 	.word	0x00000007
        /*137c*/ 	.word	0x00000000
        /*1380*/ 	.short	0x0101
        /*1382*/ 	.byte	0x3f
	.zero		1


	//   ....[46]....
        /*1384*/ 	.word	0x00011330
        /*1388*/ 	.word	0x0000000d
        /*138c*/ 	.word	0x00000000
        /*1390*/ 	.short	0x0101
        /*1392*/ 	.byte	0x3f
	.zero		1


	//   ....[47]....
        /*1394*/ 	.word	0x00011610
        /*1398*/ 	.word	0x0000000b
        /*139c*/ 	.word	0x00016850
        /*13a0*/ 	.short	0x010a
        /*13a2*/ 	.byte	0x3f
	.zero		1


	//   ....[48]....
        /*13a4*/ 	.word	0x00011680
        /*13a8*/ 	.word	0x0000000b
        /*13ac*/ 	.word	0x00016850
        /*13b0*/ 	.short	0x010a
        /*13b2*/ 	.byte	0x3f
	.zero		1


	//   ....[49]....
        /*13b4*/ 	.word	0x00011c70
        /*13b8*/ 	.word	0x00000002
        /*13bc*/ 	.word	0x00000000
        /*13c0*/ 	.short	0x0101
        /*13c2*/ 	.byte	0x3f
	.zero		1


	//   ....[50]....
        /*13c4*/ 	.word	0x00012d70
        /*13c8*/ 	.word	0x00000000
        /*13cc*/ 	.word	0x00000000
        /*13d0*/ 	.short	0x0101
        /*13d2*/ 	.byte	0x3f
	.zero		1


	//   ....[51]....
        /*13d4*/ 	.word	0x00014e00
        /*13d8*/ 	.word	0x00000016
        /*13dc*/ 	.word	0x00016820
        /*13e0*/ 	.short	0x010a
        /*13e2*/ 	.byte	0x3f
	.zero		1


	//   ....[52]....
        /*13e4*/ 	.word	0x00014eb0
        /*13e8*/ 	.word	0x00000005
        /*13ec*/ 	.word	0x000168a0
        /*13f0*/ 	.short	0x010a
        /*13f2*/ 	.byte	0x3f
	.zero		1


	//   ....[53]....
        /*13f4*/ 	.word	0x000150f0
        /*13f8*/ 	.word	0x00000005
        /*13fc*/ 	.word	0x000168c0
        /*1400*/ 	.short	0x010a
        /*1402*/ 	.byte	0x3f
	.zero		1


	//   ....[54]....
        /*1404*/ 	.word	0x00015450
        /*1408*/ 	.word	0x00000005
        /*140c*/ 	.word	0x000168a0
        /*1410*/ 	.short	0x010a
        /*1412*/ 	.byte	0x3f
	.zero		1


	//   ....[55]....
        /*1414*/ 	.word	0x00015670
        /*1418*/ 	.word	0x00000005
        /*141c*/ 	.word	0x000168c0
        /*1420*/ 	.short	0x010a
        /*1422*/ 	.byte	0x3f
	.zero		1


	//   ....[56]....
        /*1424*/ 	.word	0x000163f0
        /*1428*/ 	.word	0x00000003
        /*142c*/ 	.word	0x00016840
        /*1430*/ 	.short	0x010a
        /*1432*/ 	.byte	0x3f
	.zero		1


	//   ....[57]....
        /*1434*/ 	.word	0x00016bd0
        /*1438*/ 	.word	0x00000003
        /*143c*/ 	.word	0x00016830
        /*1440*/ 	.short	0x0107
        /*1442*/ 	.byte	0x3f
	.zero		1


	//   ....[58]....
        /*1444*/ 	.word	0x00016ca0
        /*1448*/ 	.word	0x00000003
        /*144c*/ 	.word	0x00016830
        /*1450*/ 	.short	0x0101
        /*1452*/ 	.byte	0x3f
	.zero		1


	//   ....[59]....
        /*1454*/ 	.word	0x00017b80
        /*1458*/ 	.word	0x00000016
        /*145c*/ 	.word	0x00016800
        /*1460*/ 	.short	0x0107
        /*1462*/ 	.byte	0x3f
	.zero		1


	//   ....[60]....
        /*1464*/ 	.word	0x00017c70
        /*1468*/ 	.word	0x00000016
        /*146c*/ 	.word	0x00016800
        /*1470*/ 	.short	0x0101
        /*1472*/ 	.byte	0x3f
	.zero		1


	//   ....[61]....
        /*1474*/ 	.word	0x00017c90
        /*1478*/ 	.word	0x00000016
        /*147c*/ 	.word	0x00016820
        /*1480*/ 	.short	0x010a
        /*1482*/ 	.byte	0x3f
	.zero		1


	//   ....[62]....
        /*1484*/ 	.word	0x00018050
        /*1488*/ 	.word	0x00000005
        /*148c*/ 	.word	0x00016840
        /*1490*/ 	.short	0x010a
        /*1492*/ 	.byte	0x3f
	.zero		1


	//   ....[63]....
        /*1494*/ 	.word	0x000185b0
        /*1498*/ 	.word	0x00000005
        /*149c*/ 	.word	0x00016830
        /*14a0*/ 	.short	0x0107
        /*14a2*/ 	.byte	0x3f
	.zero		1


	//   ....[64]....
        /*14a4*/ 	.word	0x00018670
        /*14a8*/ 	.word	0x00000005
        /*14ac*/ 	.word	0x00016830
        /*14b0*/ 	.short	0x0101
        /*14b2*/ 	.byte	0x3f
	.zero		1


	//   ....[65]....
        /*14b4*/ 	.word	0x000186d0
        /*14b8*/ 	.word	0x00000005
        /*14bc*/ 	.word	0x00016860
        /*14c0*/ 	.short	0x010a
        /*14c2*/ 	.byte	0x3f
	.zero		1


	//   ....[66]....
        /*14c4*/ 	.word	0x00018bb0
        /*14c8*/ 	.word	0x00000005
        /*14cc*/ 	.word	0x00016850
        /*14d0*/ 	.short	0x0107
        /*14d2*/ 	.byte	0x3f
	.zero		1


	//   ....[67]....
        /*14d4*/ 	.word	0x00018d70
        /*14d8*/ 	.word	0x00000005
        /*14dc*/ 	.word	0x00016850
        /*14e0*/ 	.short	0x0101
        /*14e2*/ 	.byte	0x3f
	.zero		1


	//   ....[68]....
        /*14e4*/ 	.word	0x00018f70
        /*14e8*/ 	.word	0x00000000
        /*14ec*/ 	.word	0x00016860
        /*14f0*/ 	.short	0x010a
        /*14f2*/ 	.byte	0x3f
	.zero		1


	//   ....[69]....
        /*14f4*/ 	.word	0x00019430
        /*14f8*/ 	.word	0x00000000
        /*14fc*/ 	.word	0x00016850
        /*1500*/ 	.short	0x0107
        /*1502*/ 	.byte	0x3f
	.zero		1


	//   ....[70]....
        /*1504*/ 	.word	0x000194f0
        /*1508*/ 	.word	0x00000000
        /*150c*/ 	.word	0x00016850
        /*1510*/ 	.short	0x0101
        /*1512*/ 	.byte	0x3f
	.zero		1


	//   ....[71]....
        /*1514*/ 	.word	0x0001a230
        /*1518*/ 	.word	0x00000004
        /*151c*/ 	.word	0x00016820
        /*1520*/ 	.short	0x010a
        /*1522*/ 	.byte	0x3f
	.zero		1


	//   ....[72]....
        /*1524*/ 	.word	0x0001a3a0
        /*1528*/ 	.word	0x00000005
        /*152c*/ 	.word	0x00016840
        /*1530*/ 	.short	0x010a
        /*1532*/ 	.byte	0x3f
	.zero		1


	//   ....[73]....
        /*1534*/ 	.word	0x0001a440
        /*1538*/ 	.word	0x00000019
        /*153c*/ 	.word	0x00016840
        /*1540*/ 	.short	0x010a
        /*1542*/ 	.byte	0x3f
	.zero		1


	//   ....[74]....
        /*1544*/ 	.word	0x0001a480
        /*1548*/ 	.word	0x00000005
        /*154c*/ 	.word	0x00016860
        /*1550*/ 	.short	0x010a
        /*1552*/ 	.byte	0x3f
	.zero		1


	//   ....[75]....
        /*1554*/ 	.word	0x0001a4c0
        /*1558*/ 	.word	0x00000019
        /*155c*/ 	.word	0x00016860
        /*1560*/ 	.short	0x010a
        /*1562*/ 	.byte	0x3f
	.zero		1


	//   ....[76]....
        /*1564*/ 	.word	0x0001a520
        /*1568*/ 	.word	0x00000045
        /*156c*/ 	.word	0x00016890
        /*1570*/ 	.short	0x010a
        /*1572*/ 	.byte	0x3f
	.zero		1


	//   ....[77]....
        /*1574*/ 	.word	0x0001a7b0
        /*1578*/ 	.word	0x00000045
        /*157c*/ 	.word	0x00016890
        /*1580*/ 	.short	0x010a
        /*1582*/ 	.byte	0x3f
	.zero		1


	//   ....[78]....
        /*1584*/ 	.word	0x0001aa60
        /*1588*/ 	.word	0x00000045
        /*158c*/ 	.word	0x00016890
        /*1590*/ 	.short	0x010a
        /*1592*/ 	.byte	0x3f
	.zero		1


	//   ....[79]....
        /*1594*/ 	.word	0x0001ad10
        /*1598*/ 	.word	0x00000045
        /*159c*/ 	.word	0x000168b0
        /*15a0*/ 	.short	0x010a
        /*15a2*/ 	.byte	0x3f
	.zero		1


	//   ....[80]....
        /*15a4*/ 	.word	0x0001b1e0
        /*15a8*/ 	.word	0x00000002
        /*15ac*/ 	.word	0x00016800
        /*15b0*/ 	.short	0x010a
        /*15b2*/ 	.byte	0x3f
	.zero		1


	//   ....[81]....
        /*15b4*/ 	.word	0x0001b800
        /*15b8*/ 	.word	0x00000002
        /*15bc*/ 	.word	0x00016800
        /*15c0*/ 	.short	0x010a
        /*15c2*/ 	.byte	0x3f
	.zero		1


	//   ....[82]....
        /*15c4*/ 	.word	0x0001b850
        /*15c8*/ 	.word	0x00000000
        /*15cc*/ 	.word	0x00016830
        /*15d0*/ 	.short	0x010a
        /*15d2*/ 	.byte	0x3f
	.zero		1


	//   ....[83]....
        /*15d4*/ 	.word	0x0001b8a0
        /*15d8*/ 	.word	0x00000007
        /*15dc*/ 	.word	0x00016830
        /*15e0*/ 	.short	0x010a
        /*15e2*/ 	.byte	0x3f
	.zero		1


	//   ....[84]....
        /*15e4*/ 	.word	0x0001b8f0
        /*15e8*/ 	.word	0x00000007
        /*15ec*/ 	.word	0x00016850
        /*15f0*/ 	.short	0x010a
        /*15f2*/ 	.byte	0x3f
	.zero		1


	//   ....[85]....
        /*15f4*/ 	.word	0x0001b940
        /*15f8*/ 	.word	0x00000007
        /*15fc*/ 	.word	0x00016830
        /*1600*/ 	.short	0x010a
        /*1602*/ 	.byte	0x3f
	.zero		1


	//   ....[86]....
        /*1604*/ 	.word	0x0001b990
        /*1608*/ 	.word	0x00000007
        /*160c*/ 	.word	0x00016850
        /*1610*/ 	.short	0x010a
        /*1612*/ 	.byte	0x3f
	.zero		1


	//   ....[87]....
        /*1614*/ 	.word	0x0001b9e0
        /*1618*/ 	.word	0x0000000b
        /*161c*/ 	.word	0x00016850
        /*1620*/ 	.short	0x010a
        /*1622*/ 	.byte	0x3f
	.zero		1


	//   ....[88]....
        /*1624*/ 	.word	0x0001bf80
        /*1628*/ 	.word	0x00000016
        /*162c*/ 	.word	0x00016820
        /*1630*/ 	.short	0x010a
        /*1632*/ 	.byte	0x3f
	.zero		1


	//   ....[89]....
        /*1634*/ 	.word	0x0001bfd0
        /*1638*/ 	.word	0x00000005
        /*163c*/ 	.word	0x000168a0
        /*1640*/ 	.short	0x010a
        /*1642*/ 	.byte	0x3f
	.zero		1


	//   ....[90]....
        /*1644*/ 	.word	0x0001c020
        /*1648*/ 	.word	0x00000005
        /*164c*/ 	.word	0x000168c0
        /*1650*/ 	.short	0x010a
        /*1652*/ 	.byte	0x3f
	.zero		1


	//   ....[91]....
        /*1654*/ 	.word	0x0001c070
        /*1658*/ 	.word	0x00000005
        /*165c*/ 	.word	0x000168a0
        /*1660*/ 	.short	0x010a
        /*1662*/ 	.byte	0x3f
	.zero		1


	//   ....[92]....
        /*1664*/ 	.word	0x0001c0c0
        /*1668*/ 	.word	0x00000005
        /*166c*/ 	.word	0x000168c0
        /*1670*/ 	.short	0x010a
        /*1672*/ 	.byte	0x3f
	.zero		1


	//   ....[93]....
        /*1674*/ 	.word	0x0001c1e0
        /*1678*/ 	.word	0x00000003
        /*167c*/ 	.word	0x00016840
        /*1680*/ 	.short	0x010a
        /*1682*/ 	.byte	0x3f
	.zero		1


	//   ....[94]....
        /*1684*/ 	.word	0x0001dcb0
        /*1688*/ 	.word	0x00000016
        /*168c*/ 	.word	0x00016820
        /*1690*/ 	.short	0x010a
        /*1692*/ 	.byte	0x3f
	.zero		1


	//   ....[95]....
        /*1694*/ 	.word	0x0001dd00
        /*1698*/ 	.word	0x00000005
        /*169c*/ 	.word	0x00016840
        /*16a0*/ 	.short	0x010a
        /*16a2*/ 	.byte	0x3f
	.zero		1


	//   ....[96]....
        /*16a4*/ 	.word	0x0001e640
        /*16a8*/ 	.word	0x00000005
        /*16ac*/ 	.word	0x00016860
        /*16b0*/ 	.short	0x010a
        /*16b2*/ 	.byte	0x3f
	.zero		1


	//   ....[97]....
        /*16b4*/ 	.word	0x0001efb0
        /*16b8*/ 	.word	0x00000000
        /*16bc*/ 	.word	0x00016860
        /*16c0*/ 	.short	0x010a
        /*16c2*/ 	.byte	0x3f
	.zero		1


	//   ....[98]....
        /*16c4*/ 	.word	0x00020240
        /*16c8*/ 	.word	0x00000004
        /*16cc*/ 	.word	0x00016820
        /*16d0*/ 	.short	0x010a
        /*16d2*/ 	.byte	0x3f
	.zero		1


	//   ....[99]....
        /*16d4*/ 	.word	0x000203e0
        /*16d8*/ 	.word	0x00000005
        /*16dc*/ 	.word	0x00016840
        /*16e0*/ 	.short	0x010a
        /*16e2*/ 	.byte	0x3f
	.zero		1


	//   ....[100]....
        /*16e4*/ 	.word	0x00020430
        /*16e8*/ 	.word	0x00000019
        /*16ec*/ 	.word	0x00016840
        /*16f0*/ 	.short	0x010a
        /*16f2*/ 	.byte	0x3f
	.zero		1


	//   ....[101]....
        /*16f4*/ 	.word	0x00020480
        /*16f8*/ 	.word	0x00000005
        /*16fc*/ 	.word	0x00016860
        /*1700*/ 	.short	0x010a
        /*1702*/ 	.byte	0x3f
	.zero		1


	//----- nvinfo : EIATTR_NUM_MBARRIERS
	.align		4
.L_1615:
        /*1704*/ 	.byte	0x03, 0x38
        /*1706*/ 	.short	0x0016


	//----- nvinfo : EIATTR_EXIT_INSTR_OFFSETS
	.align		4
        /*1708*/ 	.byte	0x04, 0x1c
        /*170a*/ 	.short	(.L_1617 - .L_1616)


	//   ....[0]....
.L_1616:
        /*170c*/ 	.word	0x0001a510


	//----- nvinfo : EIATTR_MAX_THREADS
	.align		4
.L_1617:
        /*1710*/ 	.byte	0x04, 0x05
        /*1712*/ 	.short	(.L_1619 - .L_1618)
.L_1618:
        /*1714*/ 	.word	0x00000200
        /*1718*/ 	.word	0x00000001
        /*171c*/ 	.word	0x00000001


	//----- nvinfo : EIATTR_CRS_STACK_SIZE
	.align		4
.L_1619:
        /*1720*/ 	.byte	0x04, 0x1e
        /*1722*/ 	.short	(.L_1621 - .L_1620)
.L_1620:
        /*1724*/ 	.word	0x00000000


	//----- nvinfo : EIATTR_CBANK_PARAM_SIZE
	.align		4
.L_1621:
        /*1728*/ 	.byte	0x03, 0x19
        /*172a*/ 	.short	0x0af0


	//----- nvinfo : EIATTR_PARAM_CBANK
	.align		4
        /*172c*/ 	.byte	0x04, 0x0a
        /*172e*/ 	.short	(.L_1623 - .L_1622)
	.align		4
.L_1622:
        /*1730*/ 	.word	index@(.nv.constant0._ZN7cutlass13device_kernelIN5flash11enable_sm90INS1_16FlashAttnFwdSm90INS1_25CollectiveMainloopFwdSm90ILi2EN4cute5tupleIJNS5_1CILi1EEES8_S8_EEENS6_IJNS7_ILi192EEENS7_ILi128EEENS7_ILi64EEEEEELi64ENS_10bfloat16_tEfNS_4arch4Sm90ELb1ELb0ELb1ELb1ELb1ELb1ELb0ELb1ELb1ELb1ELb0ELb0EEENS1_21CollectiveEpilogueFwdINS6_IJSA_SC_SB_EEES9_SE_SG_Li384ELb1ELb1ELb0ELb0EEENS1_36VarlenDynamicPersistentTileSchedulerILi192ELi128ELi384ELi128ELb0ELb1ELb1ELb1ELb1ELb1EEEEEEEEEvNT_6ParamsE)
        /*1734*/ 	.short	0x0210
        /*1736*/ 	.short	0x0af0


	//----- nvinfo : EIATTR_SW_WAR
	.align		4
.L_1623:
        /*1738*/ 	.byte	0x04, 0x36
        /*173a*/ 	.short	(.L_1625 - .L_1624)
.L_1624:
        /*173c*/ 	.word	0x00000008
.L_1625:


//--------------------- .nv.callgraph             --------------------------
	.section	.nv.callgraph,"",@"SHT_CUDA_CALLGRAPH"
	.align	4
	.sectionentsize	8
	.align		4
        /*0000*/ 	.word	0x00000000
	.align		4
        /*0004*/ 	.word	0xffffffff
	.align		4
        /*0008*/ 	.word	index@(_ZN7cutlass13device_kernelIN5flash11enable_sm90INS1_16FlashAttnFwdSm90INS1_25CollectiveMainloopFwdSm90ILi2EN4cute5tupleIJNS5_1CILi1EEES8_S8_EEENS6_IJNS7_ILi128EEENS7_ILi80EEENS7_ILi256EEEEEELi256ENS_10bfloat16_tEfNS_4arch4Sm90ELb0ELb0ELb1ELb0ELb1ELb0ELb0ELb1ELb1ELb1ELb0ELb0EEENS1_21CollectiveEpilogueFwdINS6_IJSA_SC_SB_EEES9_SE_SG_Li256ELb0ELb1ELb0ELb0EEENS1_29StaticPersistentTileSchedulerILb0EEEEEEEEEvNT_6ParamsE)
	.align		4
        /*000c*/ 	.word	index@(__assertfail)
	.align		4
        /*0010*/ 	.word	index@(_ZN7cutlass13device_kernelIN5flash11enable_sm90INS1_16FlashAttnFwdSm90INS1_25CollectiveMainloopFwdSm90ILi2EN4cute5tupleIJNS5_1CILi1EEES8_S8_EEENS6_IJNS7_ILi128EEENS7_ILi80EEENS7_ILi256EEEEEELi256ENS_10bfloat16_tEfNS_4arch4Sm90ELb0ELb0ELb1ELb1ELb1ELb0ELb0ELb1ELb1ELb1ELb0ELb0EEENS1_21CollectiveEpilogueFwdINS6_IJSA_SC_SB_EEES9_SE_SG_Li256ELb1ELb1ELb0ELb0EEENS1_36VarlenDynamicPersistentTileSchedulerILi128ELi80ELi256ELi128ELb0ELb1ELb1ELb0ELb1ELb1EEEEEEEEEvNT_6ParamsE)
	.align		4
        /*0014*/ 	.word	index@(__assertfail)
	.align		4
        /*0018*/ 	.word	index@(_ZN7cutlass13device_kernelIN5flash11enable_sm90INS1_16FlashAttnFwdSm90INS1_25CollectiveMainloopFwdSm90ILi2EN4cute5tupleIJNS5_1CILi1EEES8_S8_EEENS6_IJNS7_ILi128EEENS7_ILi80EEENS7_ILi256EEEEEELi256ENS_10bfloat16_tEfNS_4arch4Sm90ELb0ELb0ELb1ELb1ELb1ELb1ELb0ELb1ELb1ELb1ELb0ELb0EEENS1_21CollectiveEpilogueFwdINS6_IJSA_SC_SB_EEES9_SE_SG_Li256ELb1ELb1ELb0ELb0EEENS1_36VarlenDynamicPersistentTileSchedulerILi128ELi80ELi256ELi128ELb0ELb1ELb1ELb0ELb1ELb1EEEEEEEEEvNT_6ParamsE)
	.align		4
        /*001c*/ 	.word	index@(__assertfail)
	.align		4
        /*0020*/ 	.word	index@(_ZN7cutlass13device_kernelIN5flash11enable_sm90INS1_16FlashAttnFwdSm90INS1_25CollectiveMainloopFwdSm90ILi2EN4cute5tupleIJNS5_1CILi1EEES8_S8_EEENS6_IJNS7_ILi128EEENS7_ILi64EEENS7_ILi256EEEEEELi256ENS_10bfloat16_tEfNS_4arch4Sm90ELb0ELb1ELb1ELb0ELb1ELb0ELb0ELb1ELb1ELb1ELb0ELb0EEENS1_21CollectiveEpilogueFwdINS6_IJSA_SC_SB_EEES9_SE_SG_Li256ELb0ELb1ELb0ELb0EEENS1_30DynamicPersistentTileSchedulerILi256ELi128ELb0ELb1ELb1EEEEEEEEEvNT_6ParamsE)
	.align		4
        /*0024*/ 	.word	index@(__assertfail)
	.align		4
        /*0028*/ 	.word	index@(_ZN7cutlass13device_kernelIN5flash11enable_sm90INS1_16FlashAttnFwdSm90INS1_25CollectiveMainloopFwdSm90ILi2EN4cute5tupleIJNS5_1CILi1EEES8_S8_EEENS6_IJNS7_ILi128EEENS7_ILi64EEENS7_ILi256EEEEEELi256ENS_10bfloat16_tEfNS_4arch4Sm90ELb0ELb1ELb1ELb1ELb1ELb0ELb0ELb1ELb1ELb1ELb0ELb0EEENS1_21CollectiveEpilogueFwdINS6_IJSA_SC_SB_EEES9_SE_SG_Li256ELb1ELb1ELb0ELb0EEENS1_36VarlenDynamicPersistentTileSchedulerILi128ELi64ELi256ELi128ELb0ELb1ELb1ELb1ELb0ELb1EEEEEEEEEvNT_6ParamsE)
	.align		4
        /*002c*/ 	.word	index@(__assertfail)
	.align		4
        /*0030*/ 	.word	index@(_ZN7cutlass13device_kernelIN5flash11enable_sm90INS1_16FlashAttnFwdSm90INS1_25CollectiveMainloopFwdSm90ILi2EN4cute5tupleIJNS5_1CILi1EEES8_S8_EEENS6_IJNS7_ILi128EEENS7_ILi64EEENS7_ILi256EEEEEELi256ENS_10bfloat16_tEfNS_4arch4Sm90ELb0ELb1ELb1ELb1ELb1ELb1ELb0ELb1ELb1ELb1ELb0ELb0EEENS1_21CollectiveEpilogueFwdINS6_IJSA_SC_SB_EEES9_SE_SG_Li256ELb1ELb1ELb0ELb0EEENS1_36VarlenDynamicPersistentTileSchedulerILi128ELi64ELi256ELi128ELb0ELb1ELb1ELb1ELb0ELb1EEEEEEEEEvNT_6ParamsE)
	.align		4
        /*0034*/ 	.word	index@(__assertfail)
	.align		4
        /*0038*/ 	.word	index@(_ZN7cutlass13device_kernelIN5flash11enable_sm90INS1_16FlashAttnFwdSm90INS1_25CollectiveMainloopFwdSm90ILi2EN4cute5tupleIJNS5_1CILi1EEES8_S8_EEENS6_IJNS7_ILi128EEENS7_ILi80EEENS7_ILi256EEEEEELi256ENS_10bfloat16_tEfNS_4arch4Sm90ELb1ELb0ELb1ELb0ELb1ELb0ELb0ELb1ELb1ELb1ELb0ELb0EEENS1_21CollectiveEpilogueFwdINS6_IJSA_SC_SB_EEES9_SE_SG_Li256ELb0ELb1ELb0ELb0EEENS1_30DynamicPersistentTileSchedulerILi256ELi128ELb0ELb1ELb1EEEEEEEEEvNT_6ParamsE)
	.align		4
        /*003c*/ 	.word	index@(__assertfail)
	.align		4
        /*0040*/ 	.word	index@(_ZN7cutlass13device_kernelIN5flash11enable_sm90INS1_16FlashAttnFwdSm90INS1_25CollectiveMainloopFwdSm90ILi2EN4cute5tupleIJNS5_1CILi1EEES8_S8_EEENS6_IJNS7_ILi128EEENS7_ILi80EEENS7_ILi256EEEEEELi256ENS_10bfloat16_tEfNS_4arch4Sm90ELb1ELb0ELb1ELb1ELb1ELb0ELb0ELb1ELb1ELb1ELb0ELb0EEENS1_21CollectiveEpilogueFwdINS6_IJSA_SC_SB_EEES9_SE_SG_Li256ELb1ELb1ELb0ELb0EEENS1_36VarlenDynamicPersistentTileSchedulerILi128ELi80ELi256ELi128ELb0ELb1ELb1ELb1ELb1ELb1EEEEEEEEEvNT_6ParamsE)
	.align		4
        /*0044*/ 	.word	index@(__assertfail)
	.align		4
        /*0048*/ 	.word	index@(_ZN7cutlass13device_kernelIN5flash11enable_sm90INS1_16FlashAttnFwdSm90INS1_25CollectiveMainloopFwdSm90ILi2EN4cute5tupleIJNS5_1CILi1EEES8_S8_EEENS6_IJNS7_ILi128EEENS7_ILi80EEENS7_ILi256EEEEEELi256ENS_10bfloat16_tEfNS_4arch4Sm90ELb1ELb0ELb1ELb1ELb1ELb1ELb0ELb1ELb1ELb1ELb0ELb0EEENS1_21CollectiveEpilogueFwdINS6_IJSA_SC_SB_EEES9_SE_SG_Li256ELb1ELb1ELb0ELb0EEENS1_36VarlenDynamicPersistentTileSchedulerILi128ELi80ELi256ELi128ELb0ELb1ELb1ELb1ELb1ELb1EEEEEEEEEvNT_6ParamsE)
	.align		4
        /*004c*/ 	.word	index@(__assertfail)
	.align		4
        /*0050*/ 	.word	index@(_ZN7cutlass13device_kernelIN5flash11enable_sm90INS1_16FlashAttnFwdSm90INS1_25CollectiveMainloopFwdSm90ILi2EN4cute5tupleIJNS5_1CILi1EEES8_S8_EEENS6_IJNS7_ILi128EEENS7_ILi96EEENS7_ILi192EEEEEELi192ENS_10bfloat16_tEfNS_4arch4Sm90ELb0ELb0ELb1ELb0ELb1ELb0ELb0ELb1ELb1ELb1ELb0ELb0EEENS1_21CollectiveEpilogueFwdINS6_IJSA_SC_SB_EEES9_SE_SG_Li256ELb0ELb1ELb0ELb0EEENS1_29StaticPersistentTileSchedulerILb0EEEEEEEEEvNT_6ParamsE)
	.align		4
        /*0054*/ 	.word	index@(__assertfail)
	.align		4
        /*0058*/ 	.word	index@(_ZN7cutlass13device_kernelIN5flash11enable_sm90INS1_16FlashAttnFwdSm90INS1_25CollectiveMainloopFwdSm90ILi2EN4cute5tupleIJNS5_1CILi1EEES8_S8_EEENS6_IJNS7_ILi128EEENS7_ILi96EEENS7_ILi192EEEEEELi192ENS_10bfloat16_tEfNS_4arch4Sm90ELb0ELb0ELb1ELb1ELb1ELb0ELb0ELb1ELb1ELb1ELb0ELb0EEENS1_21CollectiveEpilogueFwdINS6_IJSA_SC_SB_EEES9_SE_SG_Li256ELb1ELb1ELb0ELb0EEENS1_36VarlenDynamicPersistentTileSchedulerILi128ELi96ELi256ELi128ELb0ELb1ELb1ELb0ELb1ELb1EEEEEEEEEvNT_6ParamsE)
	.align		4
        /*005c*/ 	.word	index@(__assertfail)
	.align		4
        /*0060*/ 	.word	index@(_ZN7cutlass13device_kernelIN5flash11enable_sm90INS1_16FlashAttnFwdSm90INS1_25CollectiveMainloopFwdSm90ILi2EN4cute5tupleIJNS5_1CILi1EEES8_S8_EEENS6_IJNS7_ILi128EEENS7_ILi96EEENS7_ILi192EEEEEELi192ENS_10bfloat16_tEfNS_4arch4Sm90ELb0ELb0ELb1ELb1ELb1ELb1ELb0ELb1ELb1ELb1ELb0ELb0EEENS1_21CollectiveEpilogueFwdINS6_IJSA_SC_SB_EEES9_SE_SG_Li256ELb1ELb1ELb0ELb0EEENS1_36VarlenDynamicPersistentTileSchedulerILi128ELi96ELi256ELi128ELb0ELb1ELb1ELb0ELb1ELb1EEEEEEEEEvNT_6ParamsE)
	.align		4
        /*0064*/ 	.word	index@(__assertfail)
	.align		4
        /*0068*/ 	.word	index@(_ZN7cutlass13device_kernelIN5flash11enable_sm90INS1_16FlashAttnFwdSm90INS1_25CollectiveMainloopFwdSm90ILi2EN4cute5tupleIJNS5_1CILi1EEES8_S8_EEENS6_IJNS7_ILi128EEENS7_ILi96EEENS7_ILi192EEEEEELi192ENS_10bfloat16_tEfNS_4arch4Sm90ELb0ELb1ELb1ELb0ELb1ELb0ELb0ELb1ELb1ELb1ELb0ELb0EEENS1_21CollectiveEpilogueFwdINS6_IJSA_SC_SB_EEES9_SE_SG_Li256ELb0ELb1ELb0ELb0EEENS1_30DynamicPersistentTileSchedulerILi256ELi128ELb0ELb1ELb1EEEEEEEEEvNT_6ParamsE)
	.align		4
        /*006c*/ 	.word	index@(__assertfail)
	.align		4
        /*0070*/ 	.word	index@(_ZN7cutlass13device_kernelIN5flash11enable_sm90INS1_16FlashAttnFwdSm90INS1_25CollectiveMainloopFwdSm90ILi2EN4cute5tupleIJNS5_1CILi1EEES8_S8_EEENS6_IJNS7_ILi128EEENS7_ILi96EEENS7_ILi192EEEEEELi192ENS_10bfloat16_tEfNS_4arch4Sm90ELb0ELb1ELb1ELb1ELb1ELb0ELb0ELb1ELb1ELb1ELb0ELb0EEENS1_21CollectiveEpilogueFwdINS6_IJSA_SC_SB_EEES9_SE_SG_Li256ELb1ELb1ELb0ELb0EEENS1_36VarlenDynamicPersistentTileSchedulerILi128ELi96ELi256ELi128ELb0ELb1ELb1ELb1ELb0ELb1EEEEEEEEEvNT_6ParamsE)
	.align		4
        /*0074*/ 	.word	index@(__assertfail)
	.align		4
        /*0078*/ 	.word	index@(_ZN7cutlass13device_kernelIN5flash11enable_sm90INS1_16FlashAttnFwdSm90INS1_25CollectiveMainloopFwdSm90ILi2EN4cute5tupleIJNS5_1CILi1EEES8_S8_EEENS6_IJNS7_ILi128EEENS7_ILi96EEENS7_ILi192EEEEEELi192ENS_10bfloat16_tEfNS_4arch4Sm90ELb0ELb1ELb1ELb1ELb1ELb1ELb0ELb1ELb1ELb1ELb0ELb0EEENS1_21CollectiveEpilogueFwdINS6_IJSA_SC_SB_EEES9_SE_SG_Li256ELb1ELb1ELb0ELb0EEENS1_36VarlenDynamicPersistentTileSchedulerILi128ELi96ELi256ELi128ELb0ELb1ELb1ELb1ELb0ELb1EEEEEEEEEvNT_6ParamsE)
	.align		4
        /*007c*/ 	.word	index@(__assertfail)
	.align		4
        /*0080*/ 	.word	index@(_ZN7cutlass13device_kernelIN5flash11enable_sm90INS1_16FlashAttnFwdSm90INS1_25CollectiveMainloopFwdSm90ILi2EN4cute5tupleIJNS5_1CILi1EEES8_S8_EEENS6_IJNS7_ILi128EEENS7_ILi96EEENS7_ILi192EEEEEELi192ENS_10bfloat16_tEfNS_4arch4Sm90ELb1ELb0ELb1ELb0ELb1ELb0ELb0ELb1ELb1ELb1ELb0ELb0EEENS1_21CollectiveEpilogueFwdINS6_IJSA_SC_SB_EEES9_SE_SG_Li256ELb0ELb1ELb0ELb0EEENS1_30DynamicPersistentTileSchedulerILi256ELi128ELb0ELb1ELb1EEEEEEEEEvNT_6ParamsE)
	.align		4
        /*0084*/ 	.word	index@(__assertfail)
	.align		4
        /*0088*/ 	.word	index@(_ZN7cutlass13device_kernelIN5flash11enable_sm90INS1_16FlashAttnFwdSm90INS1_25CollectiveMainloopFwdSm90ILi2EN4cute5tupleIJNS5_1CILi1EEES8_S8_EEENS6_IJNS7_ILi128EEENS7_ILi96EEENS7_ILi192EEEEEELi192ENS_10bfloat16_tEfNS_4arch4Sm90ELb1ELb0ELb1ELb1ELb1ELb0ELb0ELb1ELb1ELb1ELb0ELb0EEENS1_21CollectiveEpilogueFwdINS6_IJSA_SC_SB_EEES9_SE_SG_Li256ELb1ELb1ELb0ELb0EEENS1_36VarlenDynamicPersistentTileSchedulerILi128ELi96ELi256ELi128ELb0ELb1ELb1ELb1ELb1ELb1EEEEEEEEEvNT_6ParamsE)
	.align		4
        /*008c*/ 	.word	index@(__assertfail)
	.align		4
        /*0090*/ 	.word	index@(_ZN7cutlass13device_kernelIN5flash11enable_sm90INS1_16FlashAttnFwdSm90INS1_25CollectiveMainloopFwdSm90ILi2EN4cute5tupleIJNS5_1CILi1EEES8_S8_EEENS6_IJNS7_ILi128EEENS7_ILi96EEENS7_ILi192EEEEEELi192ENS_10bfloat16_tEfNS_4arch4Sm90ELb1ELb0ELb1ELb1ELb1ELb1ELb0ELb1ELb1ELb1ELb0ELb0EEENS1_21CollectiveEpilogueFwdINS6_IJSA_SC_SB_EEES9_SE_SG_Li256ELb1ELb1ELb0ELb0EEENS1_36VarlenDynamicPersistentTileSchedulerILi128ELi96ELi256ELi128ELb0ELb1ELb1ELb1ELb1ELb1EEEEEEEEEvNT_6ParamsE)
	.align		4
        /*0094*/ 	.word	index@(__assertfail)
	.align		4
        /*0098*/ 	.word	index@(_ZN7cutlass13device_kernelIN5flash11enable_sm90INS1_16FlashAttnFwdSm90INS1_25CollectiveMainloopFwdSm90ILi2EN4cute5tupleIJNS5_1CILi1EEES8_S8_EEENS6_IJNS7_ILi128EEESA_SA_EEELi128ENS_10bfloat16_tEfNS_4arch4Sm90ELb0ELb0ELb1ELb0ELb1ELb0ELb0ELb1ELb1ELb1ELb0ELb0EEENS1_21CollectiveEpilogueFwdISB_S9_SC_SE_Li256ELb0ELb1ELb0ELb0EEENS1_29StaticPersistentTileSchedulerILb0EEEEEEEEEvNT_6ParamsE)
	.align		4
        /*009c*/ 	.word	index@(__assertfail)
	.align		4
        /*00a0*/ 	.word	index@(_ZN7cutlass13device_kernelIN5flash11enable_sm90INS1_16FlashAttnFwdSm90INS1_25CollectiveMainloopFwdSm90ILi2EN4cute5tupleIJNS5_1CILi1EEES8_S8_EEENS6_IJNS7_ILi128EEESA_SA_EEELi128ENS_10bfloat16_tEfNS_4arch4Sm90ELb0ELb0ELb1ELb1ELb1ELb0ELb0ELb1ELb1ELb1ELb0ELb0EEENS1_21CollectiveEpilogueFwdISB_S9_SC_SE_Li256ELb1ELb1ELb0ELb0EEENS1_36VarlenDynamicPersistentTileSchedulerILi128ELi128ELi256ELi128ELb0ELb1ELb1ELb0ELb1ELb1EEEEEEEEEvNT_6ParamsE)
	.align		4
        /*00a4*/ 	.word	index@(__assertfail)
	.align		4
        /*00a8*/ 	.word	index@(_ZN7cutlass13device_kernelIN5flash11enable_sm90INS1_16FlashAttnFwdSm90INS1_25CollectiveMainloopFwdSm90ILi2EN4cute5tupleIJNS5_1CILi1EEES8_S8_EEENS6_IJNS7_ILi128EEESA_SA_EEELi128ENS_10bfloat16_tEfNS_4arch4Sm90ELb0ELb0ELb1ELb1ELb1ELb1ELb0ELb1ELb1ELb1ELb0ELb0EEENS1_21CollectiveEpilogueFwdISB_S9_SC_SE_Li256ELb1ELb1ELb0ELb0EEENS1_36VarlenDynamicPersistentTileSchedulerILi128ELi128ELi256ELi128ELb0ELb1ELb1ELb0ELb1ELb1EEEEEEEEEvNT_6ParamsE)
	.align		4
        /*00ac*/ 	.word	index@(__assertfail)
	.align		4
        /*00b0*/ 	.word	index@(_ZN7cutlass13device_kernelIN5flash11enable_sm90INS1_16FlashAttnFwdSm90INS1_25CollectiveMainloopFwdSm90ILi2EN4cute5tupleIJNS5_1CILi1EEES8_S8_EEENS6_IJNS7_ILi128EEESA_SA_EEELi128ENS_10bfloat16_tEfNS_4arch4Sm90ELb0ELb1ELb1ELb0ELb1ELb0ELb0ELb1ELb1ELb1ELb0ELb0EEENS1_21CollectiveEpilogueFwdISB_S9_SC_SE_Li256ELb0ELb1ELb0ELb0EEENS1_30DynamicPersistentTileSchedulerILi256ELi128ELb0ELb1ELb1EEEEEEEEEvNT_6ParamsE)
	.align		4
        /*00b4*/ 	.word	index@(__assertfail)
	.align		4
        /*00b8*/ 	.word	index@(_ZN7cutlass13device_kernelIN5flash11enable_sm90INS1_16FlashAttnFwdSm90INS1_25CollectiveMainloopFwdSm90ILi2EN4cute5tupleIJNS5_1CILi1EEES8_S8_EEENS6_IJNS7_ILi128EEESA_SA_EEELi128ENS_10bfloat16_tEfNS_4arch4Sm90ELb0ELb1ELb1ELb1ELb1ELb0ELb0ELb1ELb1ELb1ELb0ELb0EEENS1_21CollectiveEpilogueFwdISB_S9_SC_SE_Li256ELb1ELb1ELb0ELb0EEENS1_36VarlenDynamicPersistentTileSchedulerILi128ELi128ELi256ELi128ELb0ELb1ELb1ELb1ELb0ELb1EEEEEEEEEvNT_6ParamsE)
	.align		4
        /*00bc*/ 	.word	index@(__assertfail)
	.align		4
        /*00c0*/ 	.word	index@(_ZN7cutlass13device_kernelIN5flash11enable_sm90INS1_16FlashAttnFwdSm90INS1_25CollectiveMainloopFwdSm90ILi2EN4cute5tupleIJNS5_1CILi1EEES8_S8_EEENS6_IJNS7_ILi128EEESA_SA_EEELi128ENS_10bfloat16_tEfNS_4arch4Sm90ELb0ELb1ELb1ELb1ELb1ELb1ELb0ELb1ELb1ELb1ELb0ELb0EEENS1_21CollectiveEpilogueFwdISB_S9_SC_SE_Li256ELb1ELb1ELb0ELb0EEENS1_36VarlenDynamicPersistentTileSchedulerILi128ELi128ELi256ELi128ELb0ELb1ELb1ELb1ELb0ELb1EEEEEEEEEvNT_6ParamsE)
	.align		4
        /*00c4*/ 	.word	index@(__assertfail)
	.align		4
        /*00c8*/ 	.word	index@(_ZN7cutlass13device_kernelIN5flash11enable_sm90INS1_16FlashAttnFwdSm90INS1_25CollectiveMainloopFwdSm90ILi2EN4cute5tupleIJNS5_1CILi1EEES8_S8_EEENS6_IJNS7_ILi128EEESA_SA_EEELi128ENS_10bfloat16_tEfNS_4arch4Sm90ELb1ELb0ELb1ELb0ELb1ELb0ELb0ELb1ELb1ELb1ELb0ELb0EEENS1_21CollectiveEpilogueFwdISB_S9_SC_SE_Li256ELb0ELb1ELb0ELb0EEENS1_30DynamicPersistentTileSchedulerILi256ELi128ELb0ELb1ELb1EEEEEEEEEvNT_6ParamsE)
	.align		4
        /*00cc*/ 	.word	index@(__assertfail)
	.align		4
        /*00d0*/ 	.word	index@(_ZN7cutlass13device_kernelIN5flash11enable_sm90INS1_16FlashAttnFwdSm90INS1_25CollectiveMainloopFwdSm90ILi2EN4cute5tupleIJNS5_1CILi1EEES8_S8_EEENS6_IJNS7_ILi128EEESA_SA_EEELi128ENS_10bfloat16_tEfNS_4arch4Sm90ELb1ELb0ELb1ELb1ELb1ELb0ELb0ELb1ELb1ELb1ELb0ELb0EEENS1_21CollectiveEpilogueFwdISB_S9_SC_SE_Li256ELb1ELb1ELb0ELb0EEENS1_36VarlenDynamicPersistentTileSchedulerILi128ELi128ELi256ELi128ELb0ELb1ELb1ELb1ELb1ELb1EEEEEEEEEvNT_6ParamsE)
	.align		4
        /*00d4*/ 	.word	index@(__assertfail)
	.align		4
        /*00d8*/ 	.word	index@(_ZN7cutlass13device_kernelIN5flash11enable_sm90INS1_16FlashAttnFwdSm90INS1_25CollectiveMainloopFwdSm90ILi2EN4cute5tupleIJNS5_1CILi1EEES8_S8_EEENS6_IJNS7_ILi128EEESA_SA_EEELi128ENS_10bfloat16_tEfNS_4arch4Sm90ELb1ELb0ELb1ELb1ELb1ELb1ELb0ELb1ELb1ELb1ELb0ELb0EEENS1_21CollectiveEpilogueFwdISB_S9_SC_SE_Li256ELb1ELb1ELb0ELb0EEENS1_36VarlenDynamicPersistentTileSchedulerILi128ELi128ELi256ELi128ELb0ELb1ELb1ELb1ELb1ELb1EEEEEEEEEvNT_6ParamsE)
	.align		4
        /*00dc*/ 	.word	index@(__assertfail)
	.align		4
        /*00e0*/ 	.word	index@(_ZN7cutlass13device_kernelIN5flash11enable_sm90INS1_16FlashAttnFwdSm90INS1_25CollectiveMainloopFwdSm90ILi2EN4cute5tupleIJNS5_1CILi1EEES8_S8_EEENS6_IJNS7_ILi192EEENS7_ILi128EEENS7_ILi96EEEEEELi96ENS_10bfloat16_tEfNS_4arch4Sm90ELb0ELb0ELb1ELb0ELb1ELb0ELb0ELb0ELb1ELb1ELb0ELb0EEENS1_21CollectiveEpilogueFwdINS6_IJSA_SC_SB_EEES9_SE_SG_Li384ELb0ELb1ELb0ELb0EEENS1_29StaticPersistentTileSchedulerILb0EEEEEEEEEvNT_6ParamsE)
	.align		4
        /*00e4*/ 	.word	index@(__assertfail)
	.align		4
        /*00e8*/ 	.word	index@(_ZN7cutlass13device_kernelIN5flash11enable_sm90INS1_16FlashAttnFwdSm90INS1_25CollectiveMainloopFwdSm90ILi2EN4cute5tupleIJNS5_1CILi1EEES8_S8_EEENS6_IJNS7_ILi192EEENS7_ILi128EEENS7_ILi96EEEEEELi96ENS_10bfloat16_tEfNS_4arch4Sm90ELb0ELb0ELb1ELb1ELb1ELb0ELb0ELb0ELb1ELb1ELb0ELb0EEENS1_21CollectiveEpilogueFwdINS6_IJSA_SC_SB_EEES9_SE_SG_Li384ELb1ELb1ELb0ELb0EEENS1_36VarlenDynamicPersistentTileSchedulerILi192ELi128ELi384ELi128ELb0ELb1ELb1ELb0ELb1ELb1EEEEEEEEEvNT_6ParamsE)
	.align		4
        /*00ec*/ 	.word	index@(__assertfail)
	.align		4
        /*00f0*/ 	.word	index@(_ZN7cutlass13device_kernelIN5flash11enable_sm90INS1_16FlashAttnFwdSm90INS1_25CollectiveMainloopFwdSm90ILi2EN4cute5tupleIJNS5_1CILi1EEES8_S8_EEENS6_IJNS7_ILi192EEENS7_ILi128EEENS7_ILi96EEEEEELi96ENS_10bfloat16_tEfNS_4arch4Sm90ELb0ELb0ELb1ELb1ELb1ELb1ELb0ELb0ELb1ELb1ELb0ELb0EEENS1_21CollectiveEpilogueFwdINS6_IJSA_SC_SB_EEES9_SE_SG_Li384ELb1ELb1ELb0ELb0EEENS1_36VarlenDynamicPersistentTileSchedulerILi192ELi128ELi384ELi128ELb0ELb1ELb1ELb0ELb1ELb1EEEEEEEEEvNT_6ParamsE)
	.align		4
        /*00f4*/ 	.word	index@(__assertfail)
	.align		4
        /*00f8*/ 	.word	index@(_ZN7cutlass13device_kernelIN5flash11enable_sm90INS1_16FlashAttnFwdSm90INS1_25CollectiveMainloopFwdSm90ILi2EN4cute5tupleIJNS5_1CILi1EEES8_S8_EEENS6_IJNS7_ILi192EEENS7_ILi128EEENS7_ILi96EEEEEELi96ENS_10bfloat16_tEfNS_4arch4Sm90ELb0ELb1ELb1ELb0ELb1ELb0ELb0ELb0ELb1ELb1ELb0ELb0EEENS1_21CollectiveEpilogueFwdINS6_IJSA_SC_SB_EEES9_SE_SG_Li384ELb0ELb1ELb0ELb0EEENS1_30DynamicPersistentTileSchedulerILi384ELi128ELb0ELb1ELb1EEEEEEEEEvNT_6ParamsE)
	.align		4
        /*00fc*/ 	.word	index@(__assertfail)
	.align		4
        /*0100*/ 	.word	index@(_ZN7cutlass13device_kernelIN5flash11enable_sm90INS1_16FlashAttnFwdSm90INS1_25CollectiveMainloopFwdSm90ILi2EN4cute5tupleIJNS5_1CILi1EEES8_S8_EEENS6_IJNS7_ILi192EEENS7_ILi128EEENS7_ILi96EEEEEELi96ENS_10bfloat16_tEfNS_4arch4Sm90ELb0ELb1ELb1ELb1ELb1ELb0ELb0ELb0ELb1ELb1ELb0ELb0EEENS1_21CollectiveEpilogueFwdINS6_IJSA_SC_SB_EEES9_SE_SG_Li384ELb1ELb1ELb0ELb0EEENS1_36VarlenDynamicPersistentTileSchedulerILi192ELi128ELi384ELi128ELb0ELb1ELb1ELb1ELb0ELb1EEEEEEEEEvNT_6ParamsE)
	.align		4
        /*0104*/ 	.word	index@(__assertfail)
	.align		4
        /*0108*/ 	.word	index@(_ZN7cutlass13device_kernelIN5flash11enable_sm90INS1_16FlashAttnFwdSm90INS1_25CollectiveMainloopFwdSm90ILi2EN4cute5tupleIJNS5_1CILi1EEES8_S8_EEENS6_IJNS7_ILi192EEENS7_ILi128EEENS7_ILi96EEEEEELi96ENS_10bfloat16_tEfNS_4arch4Sm90ELb0ELb1ELb1ELb1ELb1ELb1ELb0ELb0ELb1ELb1ELb0ELb0EEENS1_21CollectiveEpilogueFwdINS6_IJSA_SC_SB_EEES9_SE_SG_Li384ELb1ELb1ELb0ELb0EEENS1_36VarlenDynamicPersistentTileSchedulerILi192ELi128ELi384ELi128ELb0ELb1ELb1ELb1ELb0ELb1EEEEEEEEEvNT_6ParamsE)
	.align		4
        /*010c*/ 	.word	index@(__assertfail)
	.align		4
        /*0110*/ 	.word	index@(_ZN7cutlass13device_kernelIN5flash11enable_sm90INS1_16FlashAttnFwdSm90INS1_25CollectiveMainloopFwdSm90ILi2EN4cute5tupleIJNS5_1CILi1EEES8_S8_EEENS6_IJNS7_ILi192EEENS7_ILi128EEENS7_ILi96EEEEEELi96ENS_10bfloat16_tEfNS_4arch4Sm90ELb1ELb0ELb1ELb0ELb1ELb0ELb0ELb0ELb1ELb1ELb0ELb0EEENS1_21CollectiveEpilogueFwdINS6_IJSA_SC_SB_EEES9_SE_SG_Li384ELb0ELb1ELb0ELb0EEENS1_30DynamicPersistentTileSchedulerILi384ELi128ELb0ELb1ELb1EEEEEEEEEvNT_6ParamsE)
	.align		4
        /*0114*/ 	.word	index@(__assertfail)
	.align		4
        /*0118*/ 	.word	index@(_ZN7cutlass13device_kernelIN5flash11enable_sm90INS1_16FlashAttnFwdSm90INS1_25CollectiveMainloopFwdSm90ILi2EN4cute5tupleIJNS5_1CILi1EEES8_S8_EEENS6_IJNS7_ILi192EEENS7_ILi128EEENS7_ILi96EEEEEELi96ENS_10bfloat16_tEfNS_4arch4Sm90ELb1ELb0ELb1ELb1ELb1ELb0ELb0ELb0ELb1ELb1ELb0ELb0EEENS1_21CollectiveEpilogueFwdINS6_IJSA_SC_SB_EEES9_SE_SG_Li384ELb1ELb1ELb0ELb0EEENS1_36VarlenDynamicPersistentTileSchedulerILi192ELi128ELi384ELi128ELb0ELb1ELb1ELb1ELb1ELb1EEEEEEEEEvNT_6ParamsE)
	.align		4
        /*011c*/ 	.word	index@(__assertfail)
	.align		4
        /*0120*/ 	.word	index@(_ZN7cutlass13device_kernelIN5flash11enable_sm90INS1_16FlashAttnFwdSm90INS1_25CollectiveMainloopFwdSm90ILi2EN4cute5tupleIJNS5_1CILi1EEES8_S8_EEENS6_IJNS7_ILi192EEENS7_ILi128EEENS7_ILi96EEEEEELi96ENS_10bfloat16_tEfNS_4arch4Sm90ELb1ELb0ELb1ELb1ELb1ELb1ELb0ELb0ELb1ELb1ELb0ELb0EEENS1_21CollectiveEpilogueFwdINS6_IJSA_SC_SB_EEES9_SE_SG_Li384ELb1ELb1ELb0ELb0EEENS1_36VarlenDynamicPersistentTileSchedulerILi192ELi128ELi384ELi128ELb0ELb1ELb1ELb1ELb1ELb1EEEEEEEEEvNT_6ParamsE)
	.align		4
        /*0124*/ 	.word	index@(__assertfail)
	.align		4
        /*0128*/ 	.word	index@(_ZN7cutlass13device_kernelIN5flash11enable_sm90INS1_16FlashAttnFwdSm90INS1_25CollectiveMainloopFwdSm90ILi2EN4cute5tupleIJNS5_1CILi1EEES8_S8_EEENS6_IJNS7_ILi192EEENS7_ILi128EEENS7_ILi64EEEEEELi64ENS_10bfloat16_tEfNS_4arch4Sm90ELb0ELb0ELb1ELb0ELb1ELb0ELb0ELb1ELb1ELb1ELb0ELb0EEENS1_21CollectiveEpilogueFwdINS6_IJSA_SC_SB_EEES9_SE_SG_Li384ELb0ELb1ELb0ELb0EEENS1_29StaticPersistentTileSchedulerILb0EEEEEEEEEvNT_6ParamsE)
	.align		4
        /*012c*/ 	.word	index@(__assertfail)
	.align		4
        /*0130*/ 	.word	index@(_ZN7cutlass13device_kernelIN5flash11enable_sm90INS1_16FlashAttnFwdSm90INS1_25CollectiveMainloopFwdSm90ILi2EN4cute5tupleIJNS5_1CILi1EEES8_S8_EEENS6_IJNS7_ILi192EEENS7_ILi128EEENS7_ILi64EEEEEELi64ENS_10bfloat16_tEfNS_4arch4Sm90ELb0ELb0ELb1ELb1ELb1ELb0ELb0ELb1ELb1ELb1ELb0ELb0EEENS1_21CollectiveEpilogueFwdINS6_IJSA_SC_SB_EEES9_SE_SG_Li384ELb1ELb1ELb0ELb0EEENS1_36VarlenDynamicPersistentTileSchedulerILi192ELi128ELi384ELi128ELb0ELb1ELb1ELb0ELb1ELb1EEEEEEEEEvNT_6ParamsE)
	.align		4
        /*0134*/ 	.word	index@(__assertfail)
	.align		4
        /*0138*/ 	.word	index@(_ZN7cutlass13device_kernelIN5flash11enable_sm90INS1_16FlashAttnFwdSm90INS1_25CollectiveMainloopFwdSm90ILi2EN4cute5tupleIJNS5_1CILi1EEES8_S8_EEENS6_IJNS7_ILi192EEENS7_ILi128EEENS7_ILi64EEEEEELi64ENS_10bfloat16_tEfNS_4arch4Sm90ELb0ELb0ELb1ELb1ELb1ELb1ELb0ELb1ELb1ELb1ELb0ELb0EEENS1_21CollectiveEpilogueFwdINS6_IJSA_SC_SB_EEES9_SE_SG_Li384ELb1ELb1ELb0ELb0EEENS1_36VarlenDynamicPersistentTileSchedulerILi192ELi128ELi384ELi128ELb0ELb1ELb1ELb0ELb1ELb1EEEEEEEEEvNT_6ParamsE)
	.align		4
        /*013c*/ 	.word	index@(__assertfail)
	.align		4
        /*0140*/ 	.word	index@(_ZN7cutlass13device_kernelIN5flash11enable_sm90INS1_16FlashAttnFwdSm90INS1_25CollectiveMainloopFwdSm90ILi2EN4cute5tupleIJNS5_1CILi1EEES8_S8_EEENS6_IJNS7_ILi192EEENS7_ILi128EEENS7_ILi64EEEEEELi64ENS_10bfloat16_tEfNS_4arch4Sm90ELb0ELb1ELb1ELb0ELb1ELb0ELb0ELb1ELb1ELb1ELb0ELb0EEENS1_21CollectiveEpilogueFwdINS6_IJSA_SC_SB_EEES9_SE_SG_Li384ELb0ELb1ELb0ELb0EEENS1_30DynamicPersistentTileSchedulerILi384ELi128ELb0ELb1ELb1EEEEEEEEEvNT_6ParamsE)
	.align		4
        /*0144*/ 	.word	index@(__assertfail)
	.align		4
        /*0148*/ 	.word	index@(_ZN7cutlass13device_kernelIN5flash11enable_sm90INS1_16FlashAttnFwdSm90INS1_25CollectiveMainloopFwdSm90ILi2EN4cute5tupleIJNS5_1CILi1EEES8_S8_EEENS6_IJNS7_ILi192EEENS7_ILi128EEENS7_ILi64EEEEEELi64ENS_10bfloat16_tEfNS_4arch4Sm90ELb0ELb1ELb1ELb1ELb1ELb0ELb0ELb1ELb1ELb1ELb0ELb0EEENS1_21CollectiveEpilogueFwdINS6_IJSA_SC_SB_EEES9_SE_SG_Li384ELb1ELb1ELb0ELb0EEENS1_36VarlenDynamicPersistentTileSchedulerILi192ELi128ELi384ELi128ELb0ELb1ELb1ELb1ELb0ELb1EEEEEEEEEvNT_6ParamsE)
	.align		4
        /*014c*/ 	.word	index@(__assertfail)
	.align		4
        /*0150*/ 	.word	index@(_ZN7cutlass13device_kernelIN5flash11enable_sm90INS1_16FlashAttnFwdSm90INS1_25CollectiveMainloopFwdSm90ILi2EN4cute5tupleIJNS5_1CILi1EEES8_S8_EEENS6_IJNS7_ILi192EEENS7_ILi128EEENS7_ILi64EEEEEELi64ENS_10bfloat16_tEfNS_4arch4Sm90ELb0ELb1ELb1ELb1ELb1ELb1ELb0ELb1ELb1ELb1ELb0ELb0EEENS1_21CollectiveEpilogueFwdINS6_IJSA_SC_SB_EEES9_SE_SG_Li384ELb1ELb1ELb0ELb0EEENS1_36VarlenDynamicPersistentTileSchedulerILi192ELi128ELi384ELi128ELb0ELb1ELb1ELb1ELb0ELb1EEEEEEEEEvNT_6ParamsE)
	.align		4
        /*0154*/ 	.word	index@(__assertfail)
	.align		4
        /*0158*/ 	.word	index@(_ZN7cutlass13device_kernelIN5flash11enable_sm90INS1_16FlashAttnFwdSm90INS1_25CollectiveMainloopFwdSm90ILi2EN4cute5tupleIJNS5_1CILi1EEES8_S8_EEENS6_IJNS7_ILi192EEENS7_ILi128EEENS7_ILi64EEEEEELi64ENS_10bfloat16_tEfNS_4arch4Sm90ELb1ELb0ELb1ELb0ELb1ELb0ELb0ELb1ELb1ELb1ELb0ELb0EEENS1_21CollectiveEpilogueFwdINS6_IJSA_SC_SB_EEES9_SE_SG_Li384ELb0ELb1ELb0ELb0EEENS1_30DynamicPersistentTileSchedulerILi384ELi128ELb0ELb1ELb1EEEEEEEEEvNT_6ParamsE)
	.align		4
        /*015c*/ 	.word	index@(__assertfail)
	.align		4
        /*0160*/ 	.word	index@(_ZN7cutlass13device_kernelIN5flash11enable_sm90INS1_16FlashAttnFwdSm90INS1_25CollectiveMainloopFwdSm90ILi2EN4cute5tupleIJNS5_1CILi1EEES8_S8_EEENS6_IJNS7_ILi192EEENS7_ILi128EEENS7_ILi64EEEEEELi64ENS_10bfloat16_tEfNS_4arch4Sm90ELb1ELb0ELb1ELb1ELb1ELb0ELb0ELb1ELb1ELb1ELb0ELb0EEENS1_21CollectiveEpilogueFwdINS6_IJSA_SC_SB_EEES9_SE_SG_Li384ELb1ELb1ELb0ELb0EEENS1_36VarlenDynamicPersistentTileSchedulerILi192ELi128ELi384ELi128ELb0ELb1ELb1ELb1ELb1ELb1EEEEEEEEEvNT_6ParamsE)
	.align		4
        /*0164*/ 	.word	index@(__assertfail)
	.align		4
        /*0168*/ 	.word	index@(_ZN7cutlass13device_kernelIN5flash11enable_sm90INS1_16FlashAttnFwdSm90INS1_25CollectiveMainloopFwdSm90ILi2EN4cute5tupleIJNS5_1CILi1EEES8_S8_EEENS6_IJNS7_ILi192EEENS7_ILi128EEENS7_ILi64EEEEEELi64ENS_10bfloat16_tEfNS_4arch4Sm90ELb1ELb0ELb1ELb1ELb1ELb1ELb0ELb1ELb1ELb1ELb0ELb0EEENS1_21CollectiveEpilogueFwdINS6_IJSA_SC_SB_EEES9_SE_SG_Li384ELb1ELb1ELb0ELb0EEENS1_36VarlenDynamicPersistentTileSchedulerILi192ELi128ELi384ELi128ELb0ELb1ELb1ELb1ELb1ELb1EEEEEEEEEvNT_6ParamsE)
	.align		4
        /*016c*/ 	.word	index@(__assertfail)
	.align		4
        /*0170*/ 	.word	0x00000000
	.align		4
        /*0174*/ 	.word	0xfffffffe
	.align		4
        /*0178*/ 	.word	0x00000000
	.align		4
        /*017c*/ 	.word	0xfffffffd
	.align		4
        /*0180*/ 	.word	0x00000000
	.align		4
        /*0184*/ 	.word	0xfffffffc


//--------------------- .nv.constant4             --------------------------
	.section	.nv.constant4,"a",@progbits
	.align	8
	.align		8
.nv.constant4:
        /*0000*/ 	.dword	__assertfail
	.align		8
        /*0008*/ 	.dword	__unnamed_1
	.align		8
        /*0010*/ 	.dword	__unnamed_2
	.align		8
        /*0018*/ 	.dword	__unnamed_3
	.align		8
        /*0020*/ 	.dword	__unnamed_4
	.align		8
        /*0028*/ 	.dword	__unnamed_5
	.align		8
        /*0030*/ 	.dword	__unnamed_6
	.align		8
        /*0038*/ 	.dword	__unnamed_7
	.align		8
        /*0040*/ 	.dword	__unnamed_8
	.align		8
        /*0048*/ 	.dword	__unnamed_9
	.align		8
        /*0050*/ 	.dword	__unnamed_10
	.align		8
        /*0058*/ 	.dword	__unnamed_11
	.align		8
        /*0060*/ 	.dword	__unnamed_12
	.align		8
        /*0068*/ 	.dword	__unnamed_13
	.align		8
        /*0070*/ 	.dword	__unnamed_14
	.align		8
        /*0078*/ 	.dword	__unnamed_15
	.align		8
        /*0080*/ 	.dword	__unnamed_16
	.align		8
        /*0088*/ 	.dword	__unnamed_17
	.align		8
        /*0090*/ 	.dword	__unnamed_18
	.align		8
        /*0098*/ 	.dword	__unnamed_19
	.align		8
        /*00a0*/ 	.dword	__unnamed_20
	.align		8
        /*00a8*/ 	.dword	__unnamed_21
	.align		8
        /*00b0*/ 	.dword	__unnamed_22
	.align		8
        /*00b8*/ 	.dword	__unnamed_23
	.align		8
        /*00c0*/ 	.dword	__unnamed_24
	.align		8
        /*00c8*/ 	.dword	__unnamed_25
	.align		8
        /*00d0*/ 	.dword	__unnamed_26
	.align		8
        /*00d8*/ 	.dword	__unnamed_27
	.align		8
        /*00e0*/ 	.dword	_ZN80_INTERNAL_84ccdedb_44_flash_fwd_hdimall_bf16_paged_softcap_sm90_cu_4022bc09_35124cuda3std3__45__cpo5beginE
	.align		8
        /*00e8*/ 	.dword	_ZN80_INTERNAL_84ccdedb_44_flash_fwd_hdimall_bf16_paged_softcap_sm90_cu_4022bc09_35124cuda3std3__45__cpo3endE
	.align		8
        /*00f0*/ 	.dword	_ZN80_INTERNAL_84ccdedb_44_flash_fwd_hdimall_bf16_paged_softcap_sm90_cu_4022bc09_35124cuda3std3__45__cpo6cbeginE
	.align		8
        /*00f8*/ 	.dword	_ZN80_INTERNAL_84ccdedb_44_flash_fwd_hdimall_bf16_paged_softcap_sm90_cu_4022bc09_35124cuda3std3__45__cpo4cendE
	.align		8
        /*0100*/ 	.dword	_ZN80_INTERNAL_84ccdedb_44_flash_fwd_hdimall_bf16_paged_softcap_sm90_cu_4022bc09_35124cuda3std3__482_GLOBAL__N__84ccdedb_44_flash_fwd_hdimall_bf16_paged_softcap_sm90_cu_4022bc09_35126ignoreE
	.align		8
        /*0108*/ 	.dword	_ZN80_INTERNAL_84ccdedb_44_flash_fwd_hdimall_bf16_paged_softcap_sm90_cu_4022bc09_35124cuda3std3__419piecewise_constructE
	.align		8
        /*0110*/ 	.dword	_ZN80_INTERNAL_84ccdedb_44_flash_fwd_hdimall_bf16_paged_softcap_sm90_cu_4022bc09_35124cuda3std3__48in_placeE
	.align		8
        /*0118*/ 	.dword	_ZN80_INTERNAL_84ccdedb_44_flash_fwd_hdimall_bf16_paged_softcap_sm90_cu_4022bc09_35124cuda3std6ranges3__45__cpo4swapE
	.align		8
        /*0120*/ 	.dword	_ZN80_INTERNAL_84ccdedb_44_flash_fwd_hdimall_bf16_paged_softcap_sm90_cu_4022bc09_35124cuda3std6ranges3__45__cpo9iter_moveE
	.align		8
        /*0128*/ 	.dword	_ZN80_INTERNAL_84ccdedb_44_flash_fwd_hdimall_bf16_paged_softcap_sm90_cu_4022bc09_35124cute7productE
	.align		8
        /*0130*/ 	.dword	_ZN80_INTERNAL_84ccdedb_44_flash_fwd_hdimall_bf16_paged_softcap_sm90_cu_4022bc09_35124cute1_E
	.align		8
        /*0138*/ 	.dword	$str$23
	.align		8
        /*0140*/ 	.dword	$str$24


//--------------------- .text._ZN7cutlass13device_kernelIN5flash11enable_sm90INS1_16FlashAttnFwdSm90INS1_25CollectiveMainloopFwdSm90ILi2EN4cute5tupleIJNS5_1CILi1EEES8_S8_EEENS6_IJNS7_ILi128EEENS7_ILi80EEENS7_ILi256EEEEEELi256ENS_10bfloat16_tEfNS_4arch4Sm90ELb0ELb0ELb1ELb0ELb1ELb0ELb0ELb1ELb1ELb1ELb0ELb0EEENS1_21CollectiveEpilogueFwdINS6_IJSA_SC_SB_EEES9_SE_SG_Li256ELb0ELb1ELb0ELb0EEENS1_29StaticPersistentTileSchedulerILb0EEEEEEEEEvNT_6ParamsE --------------------------
	.section	.text._ZN7cutlass13device_kernelIN5flash11enable_sm90INS1_16FlashAttnFwdSm90INS1_25CollectiveMainloopFwdSm90ILi2EN4cute5tupleIJNS5_1CILi1EEES8_S8_EEENS6_IJNS7_ILi128EEENS7_ILi80EEENS7_ILi256EEEEEELi256ENS_10bfloat16_tEfNS_4arch4Sm90ELb0ELb0ELb1ELb0ELb1ELb0ELb0ELb1ELb1ELb1ELb0ELb0EEENS1_21CollectiveEpilogueFwdINS6_IJSA_SC_SB_EEES9_SE_SG_Li256ELb0ELb1ELb0ELb0EEENS1_29StaticPersistentTileSchedulerILb0EEEEEEEEEvNT_6ParamsE,"ax",@progbits
	.align	128
.text._ZN7cutlass13device_kernelIN5flash11enable_sm90INS1_16FlashAttnFwdSm90INS1_25CollectiveMainloopFwdSm90ILi2EN4cute5tupleIJNS5_1CILi1EEES8_S8_EEENS6_IJNS7_ILi128EEENS7_ILi80EEENS7_ILi256EEEEEELi256ENS_10bfloat16_tEfNS_4arch4Sm90ELb0ELb0ELb1ELb0ELb1ELb0ELb0ELb1ELb1ELb1ELb0ELb0EEENS1_21CollectiveEpilogueFwdINS6_IJSA_SC_SB_EEES9_SE_SG_Li256ELb0ELb1ELb0ELb0EEENS1_29StaticPersistentTileSchedulerILb0EEEEEEEEEvNT_6ParamsE:
        .type           _ZN7cutlass13device_kernelIN5flash11enable_sm90INS1_16FlashAttnFwdSm90INS1_25CollectiveMainloopFwdSm90ILi2EN4cute5tupleIJNS5_1CILi1EEES8_S8_EEENS6_IJNS7_ILi128EEENS7_ILi80EEENS7_ILi256EEEEEELi256ENS_10bfloat16_tEfNS_4arch4Sm90ELb0ELb0ELb1ELb0ELb1ELb0ELb0ELb1ELb1ELb1ELb0ELb0EEENS1_21CollectiveEpilogueFwdINS6_IJSA_SC_SB_EEES9_SE_SG_Li256ELb0ELb1ELb0ELb0EEENS1_29StaticPersistentTileSchedulerILb0EEEEEEEEEvNT_6ParamsE,@function
        .size           _ZN7cutlass13device_kernelIN5flash11enable_sm90INS1_16FlashAttnFwdSm90INS1_25CollectiveMainloopFwdSm90ILi2EN4cute5tupleIJNS5_1CILi1EEES8_S8_EEENS6_IJNS7_ILi128EEENS7_ILi80EEENS7_ILi256EEEEEELi256ENS_10bfloat16_tEfNS_4arch4Sm90ELb0ELb0ELb1ELb0ELb1ELb0ELb0ELb1ELb1ELb1ELb0ELb0EEENS1_21CollectiveEpilogueFwdINS6_IJSA_SC_SB_EEES9_SE_SG_Li256ELb0ELb1ELb0ELb0EEENS1_29StaticPersistentTileSchedulerILb0EEEEEEEEEvNT_6ParamsE,(.L_x_15825 - _ZN7cutlass13device_kernelIN5flash11enable_sm90INS1_16FlashAttnFwdSm90INS1_25CollectiveMainloopFwdSm90ILi2EN4cute5tupleIJNS5_1CILi1EEES8_S8_EEENS6_IJNS7_ILi128EEENS7_ILi80EEENS7_ILi256EEEEEELi256ENS_10bfloat16_tEfNS_4arch4Sm90ELb0ELb0ELb1ELb0ELb1ELb0ELb0ELb1ELb1ELb1ELb0ELb0EEENS1_21CollectiveEpilogueFwdINS6_IJSA_SC_SB_EEES9_SE_SG_Li256ELb0ELb1ELb0ELb0EEENS1_29StaticPersistentTileSchedulerILb0EEEEEEEEEvNT_6ParamsE)
        .other          _ZN7cutlass13device_kernelIN5flash11enable_sm90INS1_16FlashAttnFwdSm90INS1_25CollectiveMainloopFwdSm90ILi2EN4cute5tupleIJNS5_1CILi1EEES8_S8_EEENS6_IJNS7_ILi128EEENS7_ILi80EEENS7_ILi256EEEEEELi256ENS_10bfloat16_tEfNS_4arch4Sm90ELb0ELb0ELb1ELb0ELb1ELb0ELb0ELb1ELb1ELb1ELb0ELb0EEENS1_21CollectiveEpilogueFwdINS6_IJSA_SC_SB_EEES9_SE_SG_Li256ELb0ELb1ELb0ELb0EEENS1_29StaticPersistentTileSchedulerILb0EEEEEEEEEvNT_6ParamsE,@"STO_CUDA_ENTRY STV_DEFAULT"
_ZN7cutlass13device_kernelIN5flash11enable_sm90INS1_16FlashAttnFwdSm90INS1_25CollectiveMainloopFwdSm90ILi2EN4cute5tupleIJNS5_1CILi1EEES8_S8_EEENS6_IJNS7_ILi128EEENS7_ILi80EEENS7_ILi256EEEEEELi256ENS_10bfloat16_tEfNS_4arch4Sm90ELb0ELb0ELb1ELb0ELb1ELb0ELb0ELb1ELb1ELb1ELb0ELb0EEENS1_21CollectiveEpilogueFwdINS6_IJSA_SC_SB_EEES9_SE_SG_Li256ELb0ELb1ELb0ELb0EEENS1_29StaticPersistentTileSchedulerILb0EEEEEEEEEvNT_6ParamsE:
[----:B------:R-:W0:Y:S02]  /*0000*/  LDC R1, c[0x0][0x28] ;  /* 0x00000a00ff017b82 */ /* 0x000e240000000800 */
[----:B0-----:R-:W-:Y:S01]  /*0010*/  VIADD R1, R1, 0xfffffff0 ;  /* 0xfffffff001017836 */ /* 0x001fe20000000000 */
[----:B------:R-:W0:Y:S01]  /*0020*/  S2R R27, SR_TID.X ;  /* 0x00000000001b7919 */ /* 0x000e220000002100 */
[----:B------:R-:W-:Y:S01]  /*0030*/  ELECT P0, URZ, PT ;  /* 0x00000000003f782f */ /* 0x000fe20003800000 */
[----:B------:R-:W-:Y:S01]  /*0040*/  UMOV UR4, 0x80 ;  /* 0x0000008000047882 */ /* 0x000fe20000000000 */
[----:B------:R-:W-:Y:S01]  /*0050*/  UMOV UR7, 0x100 ;  /* 0x0000010000077882 */ /* 0x000fe20000000000 */
[----:B0-----:R-:W-:-:S05]  /*0060*/  SHF.R.U32.HI R0, RZ, 0x5, R27 ;  /* 0x00000005ff007819 */ /* 0x001fca000001161b */
[----:B------:R-:W0:Y:S02]  /*0070*/  SHFL.IDX PT, R2, R0, RZ, 0x1f ;  /* 0x00001fff00027589 */ /* 0x000e2400000e0000 */
[C---:B0-----:R-:W-:Y:S02]  /*0080*/  ISETP.NE.OR P0, PT, R2.reuse, RZ, !P0 ;  /* 0x000000ff0200720c */ /* 0x041fe40004705670 */
[----:B------:R-:W-:Y:S02]  /*0090*/  ISETP.NE.AND P1, PT, R2, RZ, PT ;  /* 0x000000ff0200720c */ /* 0x000fe40003f25270 */
[----:B------:R-:W-:-:S06]  /*00a0*/  SHF.R.U32.HI R2, RZ, 0x7, R27 ;  /* 0x00000007ff027819 */ /* 0x000fcc000001161b */
[----:B------:R-:W0:Y:S03]  /*00b0*/  SHFL.IDX PT, R2, R2, RZ, 0x1f ;  /* 0x00001fff02027589 */ /* 0x000e2600000e0000 */
[----:B------:R-:W-:Y:S01]  /*00c0*/  VOTEU.ALL UP0, P0 ;  /* 0x00000000003f7886 */ /* 0x000fe20000000000 */
[----:B------:R-:W-:-:S04]  /*00d0*/  VOTEU.ALL UP1, P0 ;  /* 0x00000000003f7886 */ /* 0x000fc80000020000 */
[----:B------:R-:W1:Y:S01]  /*00e0*/  @!UP0 S2UR UR8, SR_CgaCtaId ;  /* 0x00000000000889c3 */ /* 0x000e620000008800 */
[----:B------:R-:W-:Y:S01]  /*00f0*/  @!UP0 UMOV UR6, 0x400 ;  /* 0x0000040000068882 */ /* 0x000fe20000000000 */
[----:B------:R-:W-:-:S04]  /*0100*/  @!UP0 UIADD3 UR4, -UR4, 0x100000, URZ ;  /* 0x0010000004048890 */ /* 0x000fc8000fffe13f */
[----:B------:R-:W-:Y:S02]  /*0110*/  @!UP0 USHF.L.U32 UR5, UR4, 0xb, URZ ;  /* 0x0000000b04058899 */ /* 0x000fe4000800063f */
[----:B------:R-:W-:Y:S02]  /*0120*/  @!UP0 USHF.L.U32 UR4, UR4, 0x1, URZ ;  /* 0x0000000104048899 */ /* 0x000fe4000800063f */
[----:B-1----:R-:W-:Y:S02]  /*0130*/  @!UP0 ULEA UR8, UR8, UR6, 0x18 ;  /* 0x0000000608088291 */ /* 0x002fe4000f8ec03f */
[----:B------:R-:W-:-:S04]  /*0140*/  @!UP0 UIADD3 UR6, -UR7, 0x100000, URZ ;  /* 0x0010000007068890 */ /* 0x000fc8000fffe13f */
[----:B------:R-:W-:Y:S02]  /*0150*/  @!UP0 USHF.L.U32 UR7, UR6, 0xb, URZ ;  /* 0x0000000b06078899 */ /* 0x000fe4000800063f */
[----:B------:R-:W-:Y:S01]  /*0160*/  @!UP0 USHF.L.U32 UR6, UR6, 0x1, URZ ;  /* 0x0000000106068899 */ /* 0x000fe2000800063f */
[----:B------:R-:W-:-:S05]  /*0170*/  VOTEU.ALL UP0, P0 ;  /* 0x00000000003f7886 */ /* 0x000fca0000000000 */
[----:B------:R1:W2:Y:S06]  /*0180*/  @!UP0 SYNCS.EXCH.64 URZ, [UR8+0x38800], UR4 ;  /* 0x03880004083f85b2 */ /* 0x0002ac0008000100 */
[----:B------:R1:W3:Y:S02]  /*0190*/  @!UP1 SYNCS.EXCH.64 URZ, [UR8+0x38820], UR6 ;  /* 0x03882006083f95b2 */ /* 0x0002e40008000100 */
[----:B01----:R-:W-:Y:S05]  /*01a0*/  @P1 BRA `(.L_x_0) ;  /* 0x0000000000481947 */ /* 0x003fea0003800000 */
[----:B------:R-:W0:Y:S01]  /*01b0*/  S2UR UR5, SR_CgaCtaId ;  /* 0x00000000000579c3 */ /* 0x000e220000008800 */
[----:B------:R-:W-:Y:S01]  /*01c0*/  UMOV UR4, 0x400 ;  /* 0x0000040000047882 */ /* 0x000fe20000000000 */
[----:B------:R-:W-:Y:S01]  /*01d0*/  UMOV UR6, 0x80 ;  /* 0x0000008000067882 */ /* 0x000fe20000000000 */
[----:B------:R-:W-:Y:S01]  /*01e0*/  UMOV UR7, 0x100 ;  /* 0x0000010000077882 */ /* 0x000fe20000000000 */
[----:B------:R-:W-:Y:S01]  /*01f0*/  ELECT P0, URZ, PT ;  /* 0x00000000003f782f */ /* 0x000fe20003800000 */
[----:B0-----:R-:W-:Y:S02]  /*0200*/  ULEA UR8, UR5, UR4, 0x18 ;  /* 0x0000000405087291 */ /* 0x001fe4000f8ec03f */
[----:B------:R-:W-:-:S04]  /*0210*/  UIADD3 UR4, -UR6, 0x100000, URZ ;  /* 0x0010000006047890 */ /* 0x000fc8000fffe13f */
[----:B------:R-:W-:Y:S02]  /*0220*/  USHF.L.U32 UR5, UR4, 0xb, URZ ;  /* 0x0000000b04057899 */ /* 0x000fe4000800063f */
[----:B------:R-:W-:Y:S02]  /*0230*/  USHF.L.U32 UR4, UR4, 0x1, URZ ;  /* 0x0000000104047899 */ /* 0x000fe4000800063f */
[----:B------:R-:W-:-:S04]  /*0240*/  UIADD3 UR6, -UR7, 0x100000, URZ ;  /* 0x0010000007067890 */ /* 0x000fc8000fffe13f */
[----:B------:R-:W-:Y:S02]  /*0250*/  USHF.L.U32 UR7, UR6, 0xb, URZ ;  /* 0x0000000b06077899 */ /* 0x000fe4000800063f */
[----:B------:R-:W-:Y:S01]  /*0260*/  USHF.L.U32 UR6, UR6, 0x1, URZ ;  /* 0x0000000106067899 */ /* 0x000fe2000800063f */
[----:B------:R-:W0:Y:S03]  /*0270*/  FENCE.VIEW.ASYNC.S ;  /* 0x00000000000073c6 */ /* 0x000e260000000000 */
[----:B0-----:R0:W1:Y:S08]  /*0280*/  SYNCS.EXCH.64 URZ, [UR8+0x38830], UR4 ;  /* 0x03883004083f75b2 */ /* 0x0010700008000100 */
[----:B------:R0:W4:Y:S01]  /*0290*/  SYNCS.EXCH.64 URZ, [UR8+0x38840], UR6 ;  /* 0x03884006083f75b2 */ /* 0x0001220008000100 */
[----:B------:R0:W0:Y:S01]  /*02a0*/  SYNCS.EXCH.64 URZ, [UR8+0x38838], UR4 ;  /* 0x03883804083f75b2 */ /* 0x0000220008000100 */
[----:B------:R0:W0:Y:S01]  /*02b0*/  SYNCS.EXCH.64 URZ, [UR8+0x38848], UR6 ;  /* 0x03884806083f75b2 */ /* 0x0000220008000100 */
[----:B------:R-:W-:Y:S01]  /*02c0*/  NOP ;  /* 0x0000000000007918 */ /* 0x000fe20000000000 */
.L_x_0:
[----:B------:R-:W5:Y:S01]  /*02d0*/  SHFL.IDX PT, R3, R0, RZ, 0x1f ;  /* 0x00001fff00037589 */ /* 0x000f6200000e0000 */
[----:B------:R-:W-:Y:S01]  /*02e0*/  NOP ;  /* 0x0000000000007918 */ /* 0x000fe20000000000 */
[----:B-----5:R-:W-:-:S13]  /*02f0*/  ISETP.NE.AND P0, PT, R3, RZ, PT ;  /* 0x000000ff0300720c */ /* 0x020fda0003f05270 */
[----:B------:R-:W-:Y:S05]  /*0300*/  @P0 BRA `(.L_x_1) ;  /* 0x0000000000480947 */ /* 0x000fea0003800000 */
[----:B0-----:R-:W0:Y:S01]  /*0310*/  S2UR UR5, SR_CgaCtaId ;  /* 0x00000000000579c3 */ /* 0x001e220000008800 */
        /* <DEDUP_REMOVED lines=12> */
[----:B0-----:R0:W0:Y:S08]  /*03e0*/  SYNCS.EXCH.64 URZ, [UR8+0x38850], UR4 ;  /* 0x03885004083f75b2 */ /* 0x0010300008000100 */
[----:B------:R0:W0:Y:S01]  /*03f0*/  SYNCS.EXCH.64 URZ, [UR8+0x38860], UR6 ;  /* 0x03886006083f75b2 */ /* 0x0000220008000100 */
[----:B------:R0:W0:Y:S01]  /*0400*/  SYNCS.EXCH.64 URZ, [UR8+0x38858], UR4 ;  /* 0x03885804083f75b2 */ /* 0x0000220008000100 */
[----:B------:R0:W0:Y:S01]  /*0410*/  SYNCS.EXCH.64 URZ, [UR8+0x38868], UR6 ;  /* 0x03886806083f75b2 */ /* 0x0000220008000100 */
[----:B------:R-:W-:Y:S01]  /*0420*/  NOP ;  /* 0x0000000000007918 */ /* 0x000fe20000000000 */
.L_x_1:
[----:B------:R-:W5:Y:S01]  /*0430*/  SHFL.IDX PT, R3, R0, RZ, 0x1f ;  /* 0x00001fff00037589 */ /* 0x000f6200000e0000 */
[----:B------:R-:W-:Y:S01]  /*0440*/  NOP ;  /* 0x0000000000007918 */ /* 0x000fe20000000000 */
[----:B-----5:R-:W-:-:S13]  /*0450*/  ISETP.NE.AND P0, PT, R3, RZ, PT ;  /* 0x000000ff0300720c */ /* 0x020fda0003f05270 */
[----:B------:R-:W-:Y:S05]  /*0460*/  @P0 BRA `(.L_x_2) ;  /* 0x0000000000380947 */ /* 0x000fea0003800000 */
[----:B0-----:R-:W0:Y:S01]  /*0470*/  S2UR UR5, SR_CgaCtaId ;  /* 0x00000000000579c3 */ /* 0x001e220000008800 */
[----:B------:R-:W-:Y:S01]  /*0480*/  UMOV UR4, 0x400 ;  /* 0x0000040000047882 */ /* 0x000fe20000000000 */
[----:B------:R-:W-:Y:S01]  /*0490*/  UMOV UR7, 0x80 ;  /* 0x0000008000077882 */ /* 0x000fe20000000000 */
[----:B------:R-:W-:Y:S01]  /*04a0*/  ELECT P0, URZ, PT ;  /* 0x00000000003f782f */ /* 0x000fe20003800000 */
[----:B0-----:R-:W-:Y:S02]  /*04b0*/  ULEA UR6, UR5, UR4, 0x18 ;  /* 0x0000000405067291 */ /* 0x001fe4000f8ec03f */
[----:B------:R-:W-:-:S04]  /*04c0*/  UIADD3 UR4, -UR7, 0x100000, URZ ;  /* 0x0010000007047890 */ /* 0x000fc8000fffe13f */
[----:B------:R-:W-:Y:S02]  /*04d0*/  USHF.L.U32 UR5, UR4, 0xb, URZ ;  /* 0x0000000b04057899 */ /* 0x000fe4000800063f */
[----:B------:R-:W-:Y:S01]  /*04e0*/  USHF.L.U32 UR4, UR4, 0x1, URZ ;  /* 0x0000000104047899 */ /* 0x000fe2000800063f */
[----:B------:R-:W0:Y:S11]  /*04f0*/  FENCE.VIEW.ASYNC.S ;  /* 0x00000000000073c6 */ /* 0x000e360000000000 */
[----:B0-----:R0:W0:Y:S01]  /*0500*/  SYNCS.EXCH.64 URZ, [UR6+0x38870], UR4 ;  /* 0x03887004063f75b2 */ /* 0x0010220008000100 */
[----:B------:R0:W0:Y:S01]  /*0510*/  SYNCS.EXCH.64 URZ, [UR6+0x38880], UR4 ;  /* 0x03888004063f75b2 */ /* 0x0000220008000100 */
[----:B------:R0:W0:Y:S01]  /*0520*/  SYNCS.EXCH.64 URZ, [UR6+0x38878], UR4 ;  /* 0x03887804063f75b2 */ /* 0x0000220008000100 */
[----:B------:R0:W0:Y:S01]  /*0530*/  SYNCS.EXCH.64 URZ, [UR6+0x38888], UR4 ;  /* 0x03888804063f75b2 */ /* 0x0000220008000100 */
[----:B------:R-:W-:Y:S01]  /*0540*/  NOP ;  /* 0x0000000000007918 */ /* 0x000fe20000000000 */
.L_x_2:
        /* <DEDUP_REMOVED lines=22> */
.L_x_3:
[----:B------:R-:W5:Y:S01]  /*06b0*/  SHFL.IDX PT, R3, R0, RZ, 0x1f ;  /* 0x00001fff00037589 */ /* 0x000f6200000e0000 */
[----:B------:R-:W-:Y:S01]  /*06c0*/  R2UR UR9, R2 ;  /* 0x00000000020972ca */ /* 0x000fe200000e0000 */
        /* <DEDUP_REMOVED lines=21> */
.L_x_4:
[----:B------:R-:W-:Y:S01]  /*0820*/  UISETP.NE.AND UP0, UPT, UR9, URZ, UPT ;  /* 0x0000003f0900728c */ /* 0x000fe2000bf05270 */
[----:B------:R-:W-:Y:S01]  /*0830*/  NOP ;  /* 0x0000000000007918 */ /* 0x000fe20000000000 */
[----:B0-----:R-:W-:Y:S01]  /*0840*/  UMOV UR4, 0x1 ;  /* 0x0000000100047882 */ /* 0x001fe20000000000 */
[----:B------:R-:W-:Y:S01]  /*0850*/  ULDC.64 UR36, c[0x0][0x208] ;  /* 0x0000820000247ab9 */ /* 0x000fe20000000a00 */
[----:B------:R-:W-:Y:S01]  /*0860*/  USEL UR4, UR4, 0x2, !UP0 ;  /* 0x0000000204047887 */ /* 0x000fe2000c000000 */
[----:B-1234-:R-:W-:Y:S01]  /*0870*/  BAR.SYNC.DEFER_BLOCKING 0x0 ;  /* 0x0000000000007b1d */ /* 0x01efe20000010000 */
[----:B------:R-:W-:-:S04]  /*0880*/  PLOP3.LUT P0, PT, PT, PT, UP0, 0x80, 0x0 ;  /* 0x000000000000781c */ /* 0x000fc80003f0f008 */
[----:B------:R-:W-:-:S05]  /*0890*/  IMAD.U32 R2, RZ, RZ, UR4 ;  /* 0x00000004ff027e24 */ /* 0x000fca000f8e00ff */
[----:B------:R0:W-:Y:S04]  /*08a0*/  STL [R1+0xc], R2 ;  /* 0x00000c0201007387 */ /* 0x0001e80000100800 */
[----:B------:R-:W-:Y:S05]  /*08b0*/  @!P0 BRA `(.L_x_5) ;  /* 0x000000c400008947 */ /* 0x000fea0003800000 */
.L_x_6:
[----:B------:R-:W-:-:S08]  /*08c0*/  NOP ;  /* 0x0000000000007918 */ /* 0x000fd00000000000 */
[----:B------:R-:W1:Y:S02]  /*08d0*/  USETMAXREG.TRY_ALLOC.CTAPOOL UP0, 0xe8 ;  /* 0x000000e8000079c8 */ /* 0x000e640008000600 */
[----:B-1----:R-:W-:-:S13]  /*08e0*/  PLOP3.LUT P0, PT, PT, PT, UP0, 0x80, 0x0 ;  /* 0x000000000000781c */ /* 0x002fda0003f0f008 */
[----:B------:R-:W-:Y:S05]  /*08f0*/  @!P0 BRA `(.L_x_6) ;  /* 0xfffffffc00f08947 */ /* 0x000fea000383ffff */
[----:B------:R-:W1:Y:S08]  /*0900*/  S2UR UR4, SR_CTAID.X ;  /* 0x00000000000479c3 */ /* 0x000e700000002500 */
[----:B------:R-:W-:Y:S08]  /*0910*/  BAR.ARV 0x8, 0x180 ;  /* 0x0206000000007b1d */ /* 0x000ff00000002000 */
[----:B------:R-:W1:Y:S02]  /*0920*/  LDC R0, c[0x0][0xc34] ;  /* 0x00030d00ff007b82 */ /* 0x000e640000000800 */
[----:B-1----:R-:W-:-:S13]  /*0930*/  ISETP.LE.AND P0, PT, R0, UR4, PT ;  /* 0x0000000400007c0c */ /* 0x002fda000bf03270 */
[----:B------:R-:W-:Y:S05]  /*0940*/  @P0 EXIT ;  /* 0x000000000000094d */ /* 0x000fea0003800000 */
[----:B0-----:R-:W2:Y:S01]  /*0950*/  LDL R2, [R1+0xc] ;  /* 0x00000c0001027983 */ /* 0x001ea20000100800 */
[----:B------:R-:W-:Y:S01]  /*0960*/  VIADD R213, R27, 0xffffff80 ;  /* 0xffffff801bd57836 */ /* 0x000fe20000000000 */
[----:B------:R-:W-:Y:S01]  /*0970*/  UMOV UR38, URZ ;  /* 0x0000003f00267c82 */ /* 0x000fe20008000000 */
[----:B------:R-:W-:Y:S01]  /*0980*/  IMAD.U32 R214, RZ, RZ, UR4 ;  /* 0x00000004ffd67e24 */ /* 0x000fe2000f8e00ff */
[----:B------:R-:W-:Y:S02]  /*0990*/  UMOV UR4, URZ ;  /* 0x0000003f00047c82 */ /* 0x000fe40008000000 */
[----:B------:R-:W-:Y:S01]  /*09a0*/  SHF.R.S32.HI R0, RZ, 0x1f, R213 ;  /* 0x0000001fff007819 */ /* 0x000fe200000114d5 */
[----:B------:R-:W-:Y:S01]  /*09b0*/  IMAD.U32 R16, RZ, RZ, UR4 ;  /* 0x00000004ff107e24 */ /* 0x000fe2000f8e00ff */
[----:B------:R-:W-:Y:S02]  /*09c0*/  MOV R219, UR4 ;  /* 0x0000000400db7c02 */ /* 0x000fe40008000f00 */
[----:B------:R-:W-:-:S02]  /*09d0*/  LEA.HI R5, R0, R213, RZ, 0x5 ;  /* 0x000000d500057211 */ /* 0x000fc400078f28ff */
[CC--:B------:R-:W-:Y:S02]  /*09e0*/  LEA.HI R4, R0.reuse, R213.reuse, RZ, 0x4 ;  /* 0x000000d500047211 */ /* 0x0c0fe400078f20ff */
[CC--:B------:R-:W-:Y:S01]  /*09f0*/  LEA.HI R6, R0.reuse, R213.reuse, RZ, 0x2 ;  /* 0x000000d500067211 */ /* 0x0c0fe200078f10ff */
[----:B------:R-:W-:Y:S01]  /*0a00*/  IMAD.SHL.U32 R7, R5, 0x20, RZ ;  /* 0x0000002005077824 */ /* 0x000fe200078e00ff */
[----:B------:R-:W-:Y:S02]  /*0a10*/  LEA.HI R218, R0, R213, RZ, 0x3 ;  /* 0x000000d500da7211 */ /* 0x000fe400078f18ff */
[----:B------:R-:W-:Y:S02]  /*0a20*/  SHF.R.S32.HI R5, RZ, 0x4, R4 ;  /* 0x00000004ff057819 */ /* 0x000fe40000011404 */
[----:B------:R-:W-:Y:S02]  /*0a30*/  LOP3.LUT R10, R6, 0xfffffffc, RZ, 0xc0, !PT ;  /* 0xfffffffc060a7812 */ /* 0x000fe400078ec0ff */
[----:B------:R-:W-:-:S02]  /*0a40*/  LOP3.LUT R6, R4, 0x3fffff0, RZ, 0xc0, !PT ;  /* 0x03fffff004067812 */ /* 0x000fc400078ec0ff */
[----:B------:R-:W-:Y:S01]  /*0a50*/  LEA.HI R4, R4, R5, RZ, 0x1 ;  /* 0x0000000504047211 */ /* 0x000fe200078f08ff */
[----:B------:R-:W-:Y:S01]  /*0a60*/  IMAD.IADD R10, R213, 0x1, -R10 ;  /* 0x00000001d50a7824 */ /* 0x000fe200078e0a0a */
[----:B------:R-:W-:Y:S01]  /*0a70*/  LOP3.LUT R7, R7, 0xfffffc00, RZ, 0xc0, !PT ;  /* 0xfffffc0007077812 */ /* 0x000fe200078ec0ff */
[----:B------:R-:W-:Y:S01]  /*0a80*/  IMAD.IADD R6, R213, 0x1, -R6 ;  /* 0x00000001d5067824 */ /* 0x000fe200078e0a06 */
[----:B------:R-:W-:Y:S02]  /*0a90*/  LOP3.LUT R4, R4, 0x1ffffffe, RZ, 0xc0, !PT ;  /* 0x1ffffffe04047812 */ /* 0x000fe400078ec0ff */
[----:B------:R-:W-:Y:S01]  /*0aa0*/  LOP3.LUT R12, R218, 0xfffffff8, RZ, 0xc0, !PT ;  /* 0xfffffff8da0c7812 */ /* 0x000fe200078ec0ff */
[----:B------:R-:W-:Y:S01]  /*0ab0*/  IMAD R7, R6, 0x40, R7 ;  /* 0x0000004006077824 */ /* 0x000fe200078e0207 */
[----:B------:R-:W-:Y:S01]  /*0ac0*/  LEA.HI R6, R10, R10, RZ, 0x1 ;  /* 0x0000000a0a067211 */ /* 0x000fe200078f08ff */
[----:B------:R-:W-:Y:S01]  /*0ad0*/  IMAD.IADD R4, R5, 0x1, -R4 ;  /* 0x0000000105047824 */ /* 0x000fe200078e0a04 */
[----:B------:R-:W-:-:S03]  /*0ae0*/  SHF.R.S32.HI R218, RZ, 0x3, R218 ;  /* 0x00000003ffda7819 */ /* 0x000fc600000114da */
[----:B------:R-:W-:Y:S01]  /*0af0*/  IMAD R224, R4, 0x8, R7 ;  /* 0x0000000804e07824 */ /* 0x000fe200078e0207 */
[----:B--2---:R-:W-:Y:S02]  /*0b00*/  R2UR UR5, R2 ;  /* 0x00000000020572ca */ /* 0x004fe400000e0000 */
[----:B------:R-:W-:-:S04]  /*0b10*/  LEA.HI R2, R0, R213, RZ, 0x7 ;  /* 0x000000d500027211 */ /* 0x000fc800078f38ff */
[C---:B------:R-:W-:Y:S02]  /*0b20*/  LOP3.LUT R220, R2.reuse, 0xffffff80, RZ, 0xc0, !PT ;  /* 0xffffff8002dc7812 */ /* 0x040fe400078ec0ff */
[----:B------:R-:W-:Y:S02]  /*0b30*/  SHF.R.S32.HI R221, RZ, 0x7, R2 ;  /* 0x00000007ffdd7819 */ /* 0x000fe40000011402 */
[----:B------:R-:W-:Y:S02]  /*0b40*/  IADD3 R220, R213, -R220, RZ ;  /* 0x800000dcd5dc7210 */ /* 0x000fe40007ffe0ff */
[----:B------:R-:W-:Y:S01]  /*0b50*/  LEA.HI R2, R2, R221, RZ, 0x1 ;  /* 0x000000dd02027211 */ /* 0x000fe200078f08ff */
[----:B------:R-:W-:Y:S01]  /*0b60*/  ULOP3.LUT UR5, UR5, 0x1, URZ, 0xfc, !UPT ;  /* 0x0000000105057892 */ /* 0x000fe2000f8efc3f */
[----:B------:R-:W-:Y:S02]  /*0b70*/  SHF.R.S32.HI R3, RZ, 0x1f, R220 ;  /* 0x0000001fff037819 */ /* 0x000fe400000114dc */
[----:B------:R-:W-:-:S02]  /*0b80*/  LOP3.LUT R2, R2, 0x3fffffe, RZ, 0xc0, !PT ;  /* 0x03fffffe02027812 */ /* 0x000fc400078ec0ff */
[CC--:B------:R-:W-:Y:S01]  /*0b90*/  LEA.HI R0, R3.reuse, R220.reuse, RZ, 0x2 ;  /* 0x000000dc03007211 */ /* 0x0c0fe200078f10ff */
[----:B------:R-:W-:Y:S01]  /*0ba0*/  IMAD.U32 R226, RZ, RZ, UR5 ;  /* 0x00000005ffe27e24 */ /* 0x000fe2000f8e00ff */
[----:B------:R-:W-:Y:S01]  /*0bb0*/  LEA.HI R5, R3, R220, RZ, 0x5 ;  /* 0x000000dc03057211 */ /* 0x000fe200078f28ff */
[----:B------:R-:W-:Y:S01]  /*0bc0*/  IMAD.IADD R2, R221, 0x1, -R2 ;  /* 0x00000001dd027824 */ /* 0x000fe200078e0a02 */
[--C-:B------:R-:W-:Y:S02]  /*0bd0*/  SHF.R.S32.HI R8, RZ, 0x2, R0.reuse ;  /* 0x00000002ff087819 */ /* 0x100fe40000011400 */
[----:B------:R-:W-:Y:S02]  /*0be0*/  SHF.R.S32.HI R9, RZ, 0x1f, R0 ;  /* 0x0000001fff097819 */ /* 0x000fe40000011400 */
[----:B------:R-:W-:Y:S02]  /*0bf0*/  IADD3 R213, R213, -R12, RZ ;  /* 0x8000000cd5d57210 */ /* 0x000fe40007ffe0ff */
[----:B------:R-:W-:-:S02]  /*0c00*/  LEA.HI R9, R9, R8, RZ, 0x3 ;  /* 0x0000000809097211 */ /* 0x000fc400078f18ff */
[----:B------:R-:W-:Y:S01]  /*0c10*/  SHF.R.S32.HI R5, RZ, 0x5, R5 ;  /* 0x00000005ff057819 */ /* 0x000fe20000011405 */
[----:B------:R-:W-:Y:S01]  /*0c20*/  IMAD.SHL.U32 R19, R213, 0x8, RZ ;  /* 0x00000008d5137824 */ /* 0x000fe200078e00ff */
[----:B------:R-:W-:Y:S02]  /*0c30*/  LOP3.LUT R9, R9, 0xfffffff8, RZ, 0xc0, !PT ;  /* 0xfffffff809097812 */ /* 0x000fe400078ec0ff */
[----:B------:R-:W-:Y:S01]  /*0c40*/  LOP3.LUT R3, R0, 0x7ffffffc, RZ, 0xc0, !PT ;  /* 0x7ffffffc00037812 */ /* 0x000fe200078ec0ff */
[C---:B------:R-:W-:Y:S01]  /*0c50*/  VIADD R212, R19.reuse, 0x40 ;  /* 0x0000004013d47836 */ /* 0x040fe20000000000 */
[----:B------:R-:W-:Y:S01]  /*0c60*/  MOV R12, 0xfffffffe ;  /* 0xfffffffe000c7802 */ /* 0x000fe20000000f00 */
[----:B------:R-:W-:Y:S01]  /*0c70*/  IMAD.IADD R8, R8, 0x1, -R9 ;  /* 0x0000000108087824 */ /* 0x000fe200078e0a09 */
[----:B------:R-:W-:Y:S01]  /*0c80*/  LOP3.LUT R9, R6, 0x1ffffffe, RZ, 0xc0, !PT ;  /* 0x1ffffffe06097812 */ /* 0x000fe200078ec0ff */
[C---:B------:R-:W-:Y:S02]  /*0c90*/  VIADD R23, R19.reuse, 0x80 ;  /* 0x0000008013177836 */ /* 0x040fe40000000000 */
[----:B------:R-:W-:Y:S01]  /*0ca0*/  VIADD R22, R19, 0xc0 ;  /* 0x000000c013167836 */ /* 0x000fe20000000000 */
[----:B------:R-:W-:Y:S01]  /*0cb0*/  LEA R5, R5, R8, 0x4 ;  /* 0x0000000805057211 */ /* 0x000fe200078e20ff */
[----:B------:R-:W-:Y:S01]  /*0cc0*/  IMAD.IADD R3, R220, 0x1, -R3 ;  /* 0x00000001dc037824 */ /* 0x000fe200078e0a03 */
[----:B------:R-:W-:Y:S01]  /*0cd0*/  SHF.R.S32.HI R0, RZ, 0x1f, R23 ;  /* 0x0000001fff007819 */ /* 0x000fe20000011417 */
[----:B------:R-:W-:Y:S01]  /*0ce0*/  IMAD.IADD R9, R10, 0x1, -R9 ;  /* 0x000000010a097824 */ /* 0x000fe200078e0a09 */
[----:B------:R-:W-:Y:S01]  /*0cf0*/  LEA R222, R2, R5, 0x6 ;  /* 0x0000000502de7211 */ /* 0x000fe200078e30ff */
[----:B------:R-:W-:Y:S01]  /*0d00*/  IMAD R225, R3, R12, 0x50 ;  /* 0x0000005003e17424 */ /* 0x000fe200078e020c */
[----:B------:R-:W-:-:S02]  /*0d10*/  SHF.R.S32.HI R2, RZ, 0x1f, R212 ;  /* 0x0000001fff027819 */ /* 0x000fc400000114d4 */
[----:B------:R-:W-:Y:S01]  /*0d20*/  SHF.R.S32.HI R227, RZ, 0x1f, R22 ;  /* 0x0000001fffe37819 */ /* 0x000fe20000011416 */
[----:B------:R-:W-:-:S07]  /*0d30*/  IMAD R223, R9, 0x8, R222 ;  /* 0x0000000809df7824 */ /* 0x000fce00078e02de */
.L_x_39:
[----:B0-----:R-:W0:Y:S01]  /*0d40*/  SHFL.IDX PT, R0, R221, RZ, 0x1f ;  /* 0x00001fffdd007589 */ /* 0x001e2200000e0000 */
[----:B-1----:R-:W1:Y:S01]  /*0d50*/  S2UR UR61, SR_CgaCtaId ;  /* 0x00000000003d79c3 */ /* 0x002e620000008800 */
[----:B------:R-:W-:Y:S01]  /*0d60*/  ULDC.64 UR6, c[0x0][0x418] ;  /* 0x0001060000067ab9 */ /* 0x000fe20000000a00 */
[----:B------:R-:W-:Y:S01]  /*0d70*/  ULDC UR4, c[0x0][0xc38] ;  /* 0x00030e0000047ab9 */ /* 0x000fe20000000800 */
[----:B------:R-:W-:Y:S01]  /*0d80*/  UISETP.NE.U32.AND UP0, UPT, UR6, URZ, UPT ;  /* 0x0000003f0600728c */ /* 0x000fe2000bf05070 */
[----:B------:R-:W-:Y:S01]  /*0d90*/  R2UR UR13, R214 ;  /* 0x00000000d60d72ca */ /* 0x000fe200000e0000 */
[----:B------:R-:W-:Y:S01]  /*0da0*/  UISETP.NE.AND UP1, UPT, UR4, 0x1, UPT ;  /* 0x000000010400788c */ /* 0x000fe2000bf25270 */
[----:B------:R-:W-:Y:S02]  /*0db0*/  UMOV UR40, 0x400 ;  /* 0x0000040000287882 */ /* 0x000fe40000000000 */
[----:B------:R-:W-:Y:S01]  /*0dc0*/  ULDC UR4, c[0x0][0xc44] ;  /* 0x0003110000047ab9 */ /* 0x000fe20000000800 */
[----:B------:R-:W-:-:S02]  /*0dd0*/  UISETP.NE.AND.EX UP0, UPT, UR7, URZ, UPT, UP0 ;  /* 0x0000003f0700728c */ /* 0x000fc4000bf05300 */
[----:B------:R-:W-:Y:S01]  /*0de0*/  UISETP.NE.AND UP2, UPT, UR4, 0x1, UPT ;  /* 0x000000010400788c */ /* 0x000fe2000bf45270 */
[----:B------:R-:W-:Y:S01]  /*0df0*/  ULDC UR39, c[0x0][0x424] ;  /* 0x0001090000277ab9 */ /* 0x000fe20000000800 */
[----:B------:R-:W-:Y:S01]  /*0e00*/  ULDC UR10, c[0x0][0x2f0] ;  /* 0x0000bc00000a7ab9 */ /* 0x000fe20000000800 */
[----:B------:R-:W-:Y:S02]  /*0e10*/  USEL UR39, UR39, 0x1, UP0 ;  /* 0x0000000127277887 */ /* 0x000fe40008000000 */
[----:B------:R-:W-:Y:S01]  /*0e20*/  @UP1 ULDC UR4, c[0x0][0xc3c] ;  /* 0x00030f0000041ab9 */ /* 0x000fe20000000800 */
[----:B------:R-:W-:Y:S01]  /*0e30*/  @UP1 ULDC UR12, c[0x0][0xc40] ;  /* 0x00031000000c1ab9 */ /* 0x000fe20000000800 */
[----:B------:R-:W-:Y:S02]  /*0e40*/  UIMAD.WIDE.U32 UR4, UR13, UR4, URZ ;  /* 0x000000040d0472a5 */ /* 0x000fe4000f8e003f */
[----:B------:R-:W-:Y:S01]  /*0e50*/  UIMAD UR39, UR39, UR10, URZ ;  /* 0x0000000a272772a4 */ /* 0x000fe2000f8e023f */
[----:B0-----:R-:W-:Y:S01]  /*0e60*/  R2UR UR6, R0 ;  /* 0x00000000000672ca */ /* 0x001fe200000e0000 */
[----:B-1----:R-:W-:Y:S01]  /*0e70*/  ULEA UR40, UR61, UR40, 0x18 ;  /* 0x000000283d287291 */ /* 0x002fe2000f8ec03f */
[----:B------:R-:W-:Y:S01]  /*0e80*/  UMOV UR14, UR13 ;  /* 0x0000000d000e7c82 */ /* 0x000fe20008000000 */
[----:B------:R-:W-:-:S02]  /*0e90*/  @UP1 USHF.R.U32.HI UR14, URZ, UR12, UR5 ;  /* 0x0000000c3f0e1299 */ /* 0x000fc40008011605 */
[----:B------:R-:W-:Y:S01]  /*0ea0*/  UIADD3 UR11, UR40, 0x14400, URZ ;  /* 0x00014400280b7890 */ /* 0x000fe2000fffe03f */
[----:B------:R-:W-:-:S03]  /*0eb0*/  @UP2 ULDC.64 UR8, c[0x0][0xc48] ;  /* 0x0003120000082ab9 */ /* 0x000fc60000000a00 */
[----:B------:R-:W-:Y:S01]  /*0ec0*/  ULOP3.LUT UP0, URZ, UR11, 0x9f, URZ, 0xc0, !UPT ;  /* 0x0000009f0b3f7892 */ /* 0x000fe2000f80c03f */
[----:B------:R-:W-:Y:S01]  /*0ed0*/  MOV R217, UR14 ;  /* 0x0000000e00d97c02 */ /* 0x000fe20008000f00 */
[----:B------:R-:W-:Y:S02]  /*0ee0*/  UIMAD.WIDE.U32 UR4, UR14, UR8, URZ ;  /* 0x000000080e0472a5 */ /* 0x000fe4000f8e003f */
[----:B------:R-:W-:Y:S02]  /*0ef0*/  ULEA.HI UR7, UR6, UR6, URZ, 0x1 ;  /* 0x0000000606077291 */ /* 0x000fe4000f8f083f */
[----:B------:R-:W-:Y:S01]  /*0f00*/  PLOP3.LUT P0, PT, PT, PT, UP0, 0x80, 0x0 ;  /* 0x000000000000781c */ /* 0x000fe20003f0f008 */
[----:B------:R-:W-:Y:S01]  /*0f10*/  UMOV UR10, UR14 ;  /* 0x0000000e000a7c82 */ /* 0x000fe20008000000 */
[----:B------:R-:W-:Y:S02]  /*0f20*/  ULOP3.LUT UR7, UR7, 0x1e, URZ, 0xc0, !UPT ;  /* 0x0000001e07077892 */ /* 0x000fe4000f8ec03f */
[----:B------:R-:W-:-:S02]  /*0f30*/  @UP2 USHF.R.U32.HI UR10, URZ, UR9, UR5 ;  /* 0x000000093f0a2299 */ /* 0x000fc40008011605 */
[----:B------:R-:W-:Y:S02]  /*0f40*/  UIADD3 UR7, UR6, -UR7, URZ ;  /* 0x8000000706077290 */ /* 0x000fe4000fffe03f */
[----:B------:R-:W-:Y:S02]  /*0f50*/  UIADD3 UR6, UR39, 0x4f, URZ ;  /* 0x0000004f27067890 */ /* 0x000fe4000fffe03f */
[----:B------:R-:W-:Y:S01]  /*0f60*/  ULEA UR8, UR7, UR11, 0xd ;  /* 0x0000000b07087291 */ /* 0x000fe2000f8e683f */
[----:B------:R-:W-:Y:S01]  /*0f70*/  IMAD.U32 R216, RZ, RZ, UR10 ;  /* 0x0000000affd87e24 */ /* 0x000fe2000f8e00ff */
[----:B------:R-:W-:Y:S02]  /*0f80*/  UIMAD.WIDE UR6, UR6, 0x66666667, URZ ;  /* 0x66666667060678a5 */ /* 0x000fe4000f8e023f */
[----:B------:R-:W-:Y:S02]  /*0f90*/  USHF.R.U32.HI UR8, URZ, 0x4, UR8 ;  /* 0x000000043f087899 */ /* 0x000fe40008011608 */
[----:B------:R-:W-:Y:S01]  /*0fa0*/  USHF.R.U32.HI UR60, URZ, 0x1f, UR7 ;  /* 0x0000001f3f3c7899 */ /* 0x000fe20008011607 */
[----:B------:R-:W-:Y:S01]  /*0fb0*/  UMOV UR4, UR13 ;  /* 0x0000000d00047c82 */ /* 0x000fe20008000000 */
[----:B------:R-:W-:Y:S01]  /*0fc0*/  ULOP3.LUT UR41, UR8, 0x3fff, URZ, 0xc0, !UPT ;  /* 0x00003fff08297892 */ /* 0x000fe2000f8ec03f */
[----:B------:R-:W-:Y:S01]  /*0fd0*/  IMAD.U32 R215, RZ, RZ, UR4 ;  /* 0x00000004ffd77e24 */ /* 0x000fe2000f8e00ff */
[----:B------:R-:W-:Y:S01]  /*0fe0*/  ULEA.HI.SX32 UR60, UR7, UR60, 0x1b ;  /* 0x0000003c073c7291 */ /* 0x000fe2000f8fda3f */
[----:B--234-:R-:W-:Y:S11]  /*0ff0*/  @!P0 BRA `(.L_x_7) ;  /* 0x0000000000408947 */ /* 0x01cff60003800000 */
[----:B------:R-:W-:Y:S01]  /*1000*/  MOV R0, 0x0 ;  /* 0x0000000000007802 */ /* 0x000fe20000000f00 */
[----:B------:R-:W-:Y:S01]  /*1010*/  ULDC.64 UR4, c[0x4][0x138] ;  /* 0x01004e0000047ab9 */ /* 0x000fe20000000a00 */
[----:B------:R-:W-:Y:S01]  /*1020*/  ULDC.64 UR6, c[0x4][0xb8] ;  /* 0x01002e0000067ab9 */ /* 0x000fe20000000a00 */
[----:B------:R-:W-:Y:S01]  /*1030*/  IMAD.U32 R4, RZ, RZ, UR4 ;  /* 0x00000004ff047e24 */ /* 0x000fe2000f8e00ff */
[----:B------:R0:W1:Y:S01]  /*1040*/  LDC.64 R2, c[0x4][R0] ;  /* 0x0100000000027b82 */ /* 0x0000620000000a00 */
[----:B------:R-:W-:Y:S01]  /*1050*/  MOV R5, UR5 ;  /* 0x0000000500057c02 */ /* 0x000fe20008000f00 */
[----:B------:R-:W-:Y:S01]  /*1060*/  ULDC.64 UR4, c[0x4][0x140] ;  /* 0x0100500000047ab9 */ /* 0x000fe20000000a00 */
[----:B------:R-:W-:Y:S01]  /*1070*/  IMAD.U32 R10, RZ, RZ, UR6 ;  /* 0x00000006ff0a7e24 */ /* 0x000fe2000f8e00ff */
[----:B------:R-:W-:Y:S01]  /*1080*/  MOV R11, UR7 ;  /* 0x00000007000b7c02 */ /* 0x000fe20008000f00 */
[----:B------:R-:W-:Y:S02]  /*1090*/  IMAD.U32 R6, RZ, RZ, UR4 ;  /* 0x00000004ff067e24 */ /* 0x000fe4000f8e00ff */
[----:B------:R-:W-:-:S02]  /*10a0*/  IMAD.U32 R7, RZ, RZ, UR5 ;  /* 0x00000005ff077e24 */ /* 0x000fc4000f8e00ff */
[----:B------:R-:W-:Y:S02]  /*10b0*/  IMAD.MOV.U32 R8, RZ, RZ, 0x70 ;  /* 0x00000070ff087424 */ /* 0x000fe400078e00ff */
[----:B------:R-:W-:Y:S02]  /*10c0*/  IMAD.MOV.U32 R12, RZ, RZ, 0x1 ;  /* 0x00000001ff0c7424 */ /* 0x000fe400078e00ff */
[----:B0-----:R-:W-:-:S07]  /*10d0*/  IMAD.MOV.U32 R13, RZ, RZ, RZ ;  /* 0x000000ffff0d7224 */ /* 0x001fce00078e00ff */
[----:B------:R-:W-:-:S07]  /*10e0*/  LEPC R20, `(.L_x_7) ;  /* 0x000000001014794e */ /* 0x000fce0000000000 */
[----:B-1----:R-:W-:Y:S05]  /*10f0*/  CALL.ABS.NOINC R2 ;  /* 0x0000000002007343 */ /* 0x002fea0003c00000 */
.L_x_7:
[----:B------:R-:W-:Y:S02]  /*1100*/  R2UR UR4, R219 ;  /* 0x00000000db0472ca */ /* 0x000fe400000e0000 */
[----:B------:R-:W-:-:S11]  /*1110*/  R2UR UR5, R226 ;  /* 0x00000000e20572ca */ /* 0x000fd600000e0000 */
[----:B------:R-:W-:Y:S02]  /*1120*/  ULOP3.LUT UR4, UR4, 0x1, URZ, 0xc0, !UPT ;  /* 0x0000000104047892 */ /* 0x000fe4000f8ec03f */
[----:B------:R-:W-:-:S04]  /*1130*/  IMAD.U32 R2, RZ, RZ, UR5 ;  /* 0x00000005ff027e24 */ /* 0x000fc8000f8e00ff */
[----:B------:R-:W-:Y:S02]  /*1140*/  MOV R0, UR4 ;  /* 0x0000000400007c02 */ /* 0x000fe40008000f00 */
[----:B------:R-:W-:Y:S02]  /*1150*/  ISETP.NE.AND P0, PT, R2, 0x3, PT ;  /* 0x000000030200780c */ /* 0x000fe40003f05270 */
[----:B------:R-:W-:-:S04]  /*1160*/  SHF.L.U32 R0, R0, 0x1f, RZ ;  /* 0x0000001f00007819 */ /* 0x000fc800000006ff */
[----:B------:R-:W0:Y:S02]  /*1170*/  SYNCS.PHASECHK.TRANS64.TRYWAIT P1, [UR40+0x38800], R0 ;  /* 0x03880000ff0075a7 */ /* 0x000e240008020168 */
[----:B0-----:R-:W-:Y:S05]  /*1180*/  @!P1 BRA `(.L_x_8) ;  /* 0x000000f400909947 */ /* 0x001fea0003800000 */
.L_x_91:
[----:B------:R-:W-:Y:S05]  /*1190*/  @!P0 BRA `(.L_x_9) ;  /* 0x0000000000048947 */ /* 0x000fea0003800000 */
[----:B------:R-:W-:Y:S01]  /*11a0*/  BPT.TRAP 0x1 ;  /* 0x000000040000795c */ /* 0x000fe20000300000 */
.L_x_9:
[----:B------:R-:W-:Y:S01]  /*11b0*/  R2UR UR4, R16 ;  /* 0x00000000100472ca */ /* 0x000fe200000e0000 */
[----:B0-----:R-:W-:-:S05]  /*11c0*/  IMAD.U32 R0, RZ, RZ, UR38 ;  /* 0x00000026ff007e24 */ /* 0x001fca000f8e00ff */
[----:B------:R-:W-:-:S07]  /*11d0*/  LEA R0, R0, UR40, 0x3 ;  /* 0x0000002800007c11 */ /* 0x000fce000f8e18ff */
[----:B------:R-:W-:-:S05]  /*11e0*/  IMAD.U32 R3, RZ, RZ, UR4 ;  /* 0x00000004ff037e24 */ /* 0x000fca000f8e00ff */
[----:B------:R-:W-:-:S04]  /*11f0*/  SHF.L.U32 R3, R3, 0x1f, RZ ;  /* 0x0000001f03037819 */ /* 0x000fc800000006ff */
[----:B------:R0:W1:Y:S01]  /*1200*/  SYNCS.PHASECHK.TRANS64.TRYWAIT P1, [R0+URZ+0x38830], R3 ;  /* 0x03883003000075a7 */ /* 0x000062000802017f */
[----:B------:R-:W-:Y:S05]  /*1210*/  @!P0 BRA `(.L_x_10) ;  /* 0x0000000000048947 */ /* 0x000fea0003800000 */
[----:B------:R-:W-:Y:S01]  /*1220*/  BPT.TRAP 0x1 ;  /* 0x000000040000795c */ /* 0x000fe20000300000 */
.L_x_10:
[----:B------:R-:W-:Y:S01]  /*1230*/  MOV R151, RZ ;  /* 0x000000ff00977202 */ /* 0x000fe20000000f00 */
[----:B-1----:R-:W-:Y:S06]  /*1240*/  @P1 BRA `(.L_x_11) ;  /* 0x0000000000081947 */ /* 0x002fec0003800000 */
[----:B------:R-:W1:Y:S02]  /*1250*/  SYNCS.PHASECHK.TRANS64.TRYWAIT P1, [R0+URZ+0x38830], R3 ;  /* 0x03883003000075a7 */ /* 0x000e64000802017f */
[----:B-1----:R-:W-:Y:S05]  /*1260*/  @!P1 BRA `(.L_x_12) ;  /* 0x000000f400709947 */ /* 0x002fea0003800000 */
.L_x_11:
[----:B------:R-:W-:Y:S05]  /*1270*/  WARPSYNC.ALL ;  /* 0x0000000000007948 */ /* 0x000fea0003800000 */
[----:B------:R-:W-:Y:S01]  /*1280*/  UIADD3 UR40, UR40, 0x24400, URZ ;  /* 0x0002440028287890 */ /* 0x000fe2000fffe03f */
[----:B------:R-:W-:Y:S01]  /*1290*/  WARPGROUP.ARRIVE ;  /* 0x00000000000079c5 */ /* 0x000fe20000000000 */
[----:B------:R-:W-:Y:S01]  /*12a0*/  ULOP3.LUT UR5, UR41, 0x10000, URZ, 0xfc, !UPT ;  /* 0x0001000029057892 */ /* 0x000fe2000f8efc3f */
[----:B------:R-:W-:Y:S01]  /*12b0*/  MOV R4, UR39 ;  /* 0x0000002700047c02 */ /* 0x000fe20008000f00 */
[----:B------:R-:W-:Y:S01]  /*12c0*/  USHF.R.U32.HI UR40, URZ, 0x4, UR40 ;  /* 0x000000043f287899 */ /* 0x000fe20008011628 */
[----:B------:R-:W-:Y:S01]  /*12d0*/  MOV R5, UR38 ;  /* 0x0000002600057c02 */ /* 0x000fe20008000f00 */
[----:B------:R-:W-:Y:S01]  /*12e0*/  UMOV UR17, 0x40000040 ;  /* 0x4000004000117882 */ /* 0x000fe20000000000 */
[----:B------:R-:W-:Y:S01]  /*12f0*/  UMOV UR19, 0x40000040 ;  /* 0x4000004000137882 */ /* 0x000fe20000000000 */
[----:B------:R-:W-:Y:S01]  /*1300*/  ULOP3.LUT UR40, UR40, 0x3fff, URZ, 0xc0, !UPT ;  /* 0x00003fff28287892 */ /* 0x000fe2000f8ec03f */
[----:B------:R-:W-:Y:S01]  /*1310*/  IMAD.U32 R15, RZ, RZ, UR17 ;  /* 0x00000011ff0f7e24 */ /* 0x000fe2000f8e00ff */
[----:B------:R-:W-:Y:S01]  /*1320*/  UMOV UR16, UR5 ;  /* 0x0000000500107c82 */ /* 0x000fe20008000000 */
[----:B------:R-:W-:Y:S01]  /*1330*/  UMOV UR9, UR17 ;  /* 0x0000001100097c82 */ /* 0x000fe20008000000 */
[----:B------:R-:W-:Y:S01]  /*1340*/  ULOP3.LUT UR4, UR40, 0x10000, URZ, 0xfc, !UPT ;  /* 0x0001000028047892 */ /* 0x000fe2000f8efc3f */
[----:B------:R-:W-:Y:S01]  /*1350*/  IMAD.U32 R14, RZ, RZ, UR16 ;  /* 0x00000010ff0e7e24 */ /* 0x000fe2000f8e00ff */
[----:B------:R-:W-:Y:S01]  /*1360*/  UMOV UR8, UR16 ;  /* 0x0000001000087c82 */ /* 0x000fe20008000000 */
[----:B------:R-:W-:Y:S01]  /*1370*/  UMOV UR11, 0x40000040 ;  /* 0x40000040000b7882 */ /* 0x000fe20000000000 */
[----:B------:R-:W-:Y:S01]  /*1380*/  UMOV UR12, UR16 ;  /* 0x00000010000c7c82 */ /* 0x000fe20008000000 */
[----:B------:R-:W-:Y:S01]  /*1390*/  UMOV UR13, UR17 ;  /* 0x00000011000d7c82 */ /* 0x000fe20008000000 */
[----:B------:R-:W-:Y:S01]  /*13a0*/  IMAD.U32 R18, RZ, RZ, UR4 ;  /* 0x00000004ff127e24 */ /* 0x000fe2000f8e00ff */
[----:B------:R-:W-:Y:S01]  /*13b0*/  UIMAD UR4, UR38, 0xa00, UR4 ;  /* 0x00000a00260478a4 */ /* 0x000fe2000f8e0204 */
[----:B------:R-:W-:Y:S01]  /*13c0*/  MOV R17, UR37 ;  /* 0x0000002500117c02 */ /* 0x000fe20008000f00 */
[----:B------:R-:W-:Y:S01]  /*13d0*/  UMOV UR15, 0x40000040 ;  /* 0x40000040000f7882 */ /* 0x000fe20000000000 */
[----:B------:R-:W-:Y:S01]  /*13e0*/  UMOV UR23, 0x40000040 ;  /* 0x4000004000177882 */ /* 0x000fe20000000000 */
[----:B------:R-:W-:Y:S01]  /*13f0*/  UIADD3 UR10, UR4, 0x80, URZ ;  /* 0x00000080040a7890 */ /* 0x000fe2000fffe03f */
[----:B------:R-:W-:Y:S01]  /*1400*/  MOV R20, UR36 ;  /* 0x0000002400147c02 */ /* 0x000fe20008000f00 */
[----:B------:R-:W-:-:S02]  /*1410*/  UIADD3 UR14, UR4, 0x100, URZ ;  /* 0x00000100040e7890 */ /* 0x000fc4000fffe03f */
[----:B------:R-:W-:Y:S01]  /*1420*/  UMOV UR18, UR4 ;  /* 0x0000000400127c82 */ /* 0x000fe20008000000 */
[----:B------:R-:W-:Y:S01]  /*1430*/  UIADD3 UR6, UR4, 0x180, URZ ;  /* 0x0000018004067890 */ /* 0x000fe2000fffe03f */
[----:B------:R-:W-:Y:S01]  /*1440*/  HGMMA.64x16x16.F32.BF16 R56, gdesc[UR16], RZ, !UPT, gsb0 ;  /* 0x00200000103879f0 */ /* 0x000fe2000c0018ff */
[----:B------:R-:W-:Y:S01]  /*1450*/  UIADD3 UR7, UR4, 0x200, URZ ;  /* 0x0000020004077890 */ /* 0x000fe2000fffe03f */
[----:B------:R-:W-:Y:S01]  /*1460*/  UMOV UR19, 0x40000040 ;  /* 0x4000004000137882 */ /* 0x000fe20000000000 */
[----:B------:R-:W-:Y:S02]  /*1470*/  UIADD3 UR22, UR4, 0x384, URZ ;  /* 0x0000038404167890 */ /* 0x000fe4000fffe03f */
[----:B------:R-:W-:Y:S01]  /*1480*/  UIADD3 UR26, UR4, 0x386, URZ ;  /* 0x00000386041a7890 */ /* 0x000fe2000fffe03f */
[----:B------:R-:W-:Y:S01]  /*1490*/  UMOV UR27, 0x40000040 ;  /* 0x40000040001b7882 */ /* 0x000fe20000000000 */
        /* <DEDUP_REMOVED lines=14> */
[----:B------:R-:W-:Y:S01]  /*1580*/  UMOV UR39, 0x40000040 ;  /* 0x4000004000277882 */ /* 0x000fe20000000000 */
[----:B------:R-:W-:-:S02]  /*1590*/  WARPGROUP.DEPBAR.LE gsb0, 0x0 ;  /* 0x00008000000079c5 */ /* 0x000fc40000010000 */
[----:B------:R-:W-:-:S06]  /*15a0*/  WARPGROUP.ARRIVE ;  /* 0x00000000000079c5 */ /* 0x000fcc0000000000 */
[----:B------:R-:W-:Y:S01]  /*15b0*/  HGMMA.64x16x16.F32.BF16 R48, gdesc[UR8], RZ, !UPT, gsb0 ;  /* 0x00200000083079f0 */ /* 0x000fe2000c0018ff */
[----:B------:R-:W-:Y:S01]  /*15c0*/  UMOV UR8, UR16 ;  /* 0x0000001000087c82 */ /* 0x000fe20008000000 */
[----:B------:R-:W-:Y:S01]  /*15d0*/  UMOV UR9, UR17 ;  /* 0x0000001100097c82 */ /* 0x000fe20008000000 */
[----:B------:R-:W-:Y:S01]  /*15e0*/  UMOV UR10, UR6 ;  /* 0x00000006000a7c82 */ /* 0x000fe20008000000 */
[----:B------:R-:W-:Y:S01]  /*15f0*/  UMOV UR11, 0x40000040 ;  /* 0x40000040000b7882 */ /* 0x000fe20000000000 */
[----:B------:R-:W-:Y:S01]  /*1600*/  UIADD3 UR6, UR5, 0x2, URZ ;  /* 0x0000000205067890 */ /* 0x000fe2000fffe03f */
[----:B------:R-:W-:Y:S02]  /*1610*/  WARPGROUP.DEPBAR.LE gsb0, 0x0 ;  /* 0x00008000000079c5 */ /* 0x000fe40000010000 */
[----:B------:R-:W-:-:S06]  /*1620*/  WARPGROUP.ARRIVE ;  /* 0x00000000000079c5 */ /* 0x000fcc0000000000 */
[----:B------:R-:W-:Y:S01]  /*1630*/  HGMMA.64x16x16.F32.BF16 R40, gdesc[UR12], RZ, !UPT, gsb0 ;  /* 0x002000000c2879f0 */ /* 0x000fe2000c0018ff */
[----:B------:R-:W-:Y:S01]  /*1640*/  UIADD3 UR14, UR4, 0x102, URZ ;  /* 0x00000102040e7890 */ /* 0x000fe2000fffe03f */
[----:B------:R-:W-:Y:S01]  /*1650*/  UMOV UR15, 0x40000040 ;  /* 0x40000040000f7882 */ /* 0x000fe20000000000 */
[----:B------:R-:W-:Y:S02]  /*1660*/  WARPGROUP.DEPBAR.LE gsb0, 0x0 ;  /* 0x00008000000079c5 */ /* 0x000fe40000010000 */
[----:B------:R-:W-:-:S06]  /*1670*/  WARPGROUP.ARRIVE ;  /* 0x00000000000079c5 */ /* 0x000fcc0000000000 */
[----:B------:R-:W-:Y:S01]  /*1680*/  HGMMA.64x16x16.F32.BF16 R32, gdesc[UR8], RZ, !UPT, gsb0 ;  /* 0x00200000082079f0 */ /* 0x000fe2000c0018ff */
[----:B------:R-:W-:Y:S01]  /*1690*/  UMOV UR8, UR16 ;  /* 0x0000001000087c82 */ /* 0x000fe20008000000 */
[----:B------:R-:W-:Y:S01]  /*16a0*/  UMOV UR9, UR17 ;  /* 0x0000001100097c82 */ /* 0x000fe20008000000 */
[----:B------:R-:W-:Y:S01]  /*16b0*/  UMOV UR10, UR7 ;  /* 0x00000007000a7c82 */ /* 0x000fe20008000000 */
[----:B------:R-:W-:Y:S01]  /*16c0*/  UMOV UR11, 0x40000040 ;  /* 0x40000040000b7882 */ /* 0x000fe20000000000 */
[----:B------:R-:W-:Y:S01]  /*16d0*/  UMOV UR16, UR6 ;  /* 0x0000000600107c82 */ /* 0x000fe20008000000 */
[----:B------:R-:W-:Y:S01]  /*16e0*/  UIADD3 UR6, UR4, 0x2, URZ ;  /* 0x0000000204067890 */ /* 0x000fe2000fffe03f */
[----:B------:R-:W-:Y:S01]  /*16f0*/  MOV R12, UR16 ;  /* 0x00000010000c7c02 */ /* 0x000fe20008000f00 */
[----:B------:R-:W-:Y:S01]  /*1700*/  UMOV UR17, 0x40000040 ;  /* 0x4000004000117882 */ /* 0x000fe20000000000 */
[----:B------:R-:W-:Y:S01]  /*1710*/  UMOV UR12, UR16 ;  /* 0x00000010000c7c82 */ /* 0x000fe20008000000 */
[----:B------:R-:W-:Y:S01]  /*1720*/  UMOV UR13, UR17 ;  /* 0x00000011000d7c82 */ /* 0x000fe20008000000 */
[----:B------:R-:W-:Y:S01]  /*1730*/  UIADD3 UR7, UR4, 0x202, URZ ;  /* 0x0000020204077890 */ /* 0x000fe2000fffe03f */
[----:B------:R-:W-:Y:S01]  /*1740*/  IMAD.U32 R13, RZ, RZ, UR17 ;  /* 0x00000011ff0d7e24 */ /* 0x000fe2000f8e00ff */
[----:B------:R-:W-:Y:S01]  /*1750*/  UMOV UR18, UR6 ;  /* 0x0000000600127c82 */ /* 0x000fe20008000000 */
[----:B------:R-:W-:Y:S01]  /*1760*/  UIADD3 UR6, UR4, 0x182, URZ ;  /* 0x0000018204067890 */ /* 0x000fe2000fffe03f */
[----:B------:R-:W-:-:S02]  /*1770*/  WARPGROUP.DEPBAR.LE gsb0, 0x0 ;  /* 0x00008000000079c5 */ /* 0x000fc40000010000 */
[----:B------:R-:W-:-:S06]  /*1780*/  WARPGROUP.ARRIVE ;  /* 0x00000000000079c5 */ /* 0x000fcc0000000000 */
[----:B------:R-:W-:Y:S01]  /*1790*/  HGMMA.64x16x16.F32.BF16 R24, gdesc[UR8], RZ, !UPT, gsb0 ;  /* 0x00200000081879f0 */ /* 0x000fe2000c0018ff */
[----:B------:R-:W-:Y:S01]  /*17a0*/  UIADD3 UR10, UR4, 0x82, URZ ;  /* 0x00000082040a7890 */ /* 0x000fe2000fffe03f */
[----:B------:R-:W-:Y:S01]  /*17b0*/  UMOV UR8, UR16 ;  /* 0x0000001000087c82 */ /* 0x000fe20008000000 */
[----:B------:R-:W-:Y:S01]  /*17c0*/  UMOV UR9, UR17 ;  /* 0x0000001100097c82 */ /* 0x000fe20008000000 */
[----:B------:R-:W-:Y:S01]  /*17d0*/  UMOV UR11, 0x40000040 ;  /* 0x40000040000b7882 */ /* 0x000fe20000000000 */
[----:B------:R-:W-:Y:S02]  /*17e0*/  WARPGROUP.DEPBAR.LE gsb0, 0x0 ;  /* 0x00008000000079c5 */ /* 0x000fe40000010000 */
[----:B------:R-:W-:-:S06]  /*17f0*/  WARPGROUP.ARRIVE ;  /* 0x00000000000079c5 */ /* 0x000fcc0000000000 */
[----:B------:R-:W-:Y:S01]  /*1800*/  HGMMA.64x16x16.F32.BF16 R56, gdesc[UR16], R56, gsb0 ;  /* 0x00200000103879f0 */ /* 0x000fe20008001838 */
[----:B------:R-:W-:Y:S02]  /*1810*/  UMOV UR19, 0x40000040 ;  /* 0x4000004000137882 */ /* 0x000fe40000000000 */
[----:B------:R-:W-:Y:S02]  /*1820*/  WARPGROUP.DEPBAR.LE gsb0, 0x0 ;  /* 0x00008000000079c5 */ /* 0x000fe40000010000 */
[----:B------:R-:W-:-:S06]  /*1830*/  WARPGROUP.ARRIVE ;  /* 0x00000000000079c5 */ /* 0x000fcc0000000000 */
[----:B------:R-:W-:Y:S01]  /*1840*/  HGMMA.64x16x16.F32.BF16 R48, gdesc[UR8], R48, gsb0 ;  /* 0x00200000083079f0 */ /* 0x000fe20008001830 */
[----:B------:R-:W-:Y:S01]  /*1850*/  UMOV UR8, UR16 ;  /* 0x0000001000087c82 */ /* 0x000fe20008000000 */
[----:B------:R-:W-:Y:S01]  /*1860*/  UMOV UR9, UR17 ;  /* 0x0000001100097c82 */ /* 0x000fe20008000000 */
[----:B------:R-:W-:Y:S01]  /*1870*/  UMOV UR10, UR6 ;  /* 0x00000006000a7c82 */ /* 0x000fe20008000000 */
[----:B------:R-:W-:Y:S01]  /*1880*/  UMOV UR11, 0x40000040 ;  /* 0x40000040000b7882 */ /* 0x000fe20000000000 */
[----:B------:R-:W-:Y:S01]  /*1890*/  UIADD3 UR6, UR5, 0x4, URZ ;  /* 0x0000000405067890 */ /* 0x000fe2000fffe03f */
[----:B------:R-:W-:Y:S02]  /*18a0*/  WARPGROUP.DEPBAR.LE gsb0, 0x0 ;  /* 0x00008000000079c5 */ /* 0x000fe40000010000 */
[----:B------:R-:W-:-:S06]  /*18b0*/  WARPGROUP.ARRIVE ;  /* 0x00000000000079c5 */ /* 0x000fcc0000000000 */
[----:B------:R-:W-:Y:S01]  /*18c0*/  HGMMA.64x16x16.F32.BF16 R40, gdesc[UR12], R40, gsb0 ;  /* 0x002000000c2879f0 */ /* 0x000fe20008001828 */
[----:B------:R-:W-:Y:S01]  /*18d0*/  UIADD3 UR14, UR4, 0x104, URZ ;  /* 0x00000104040e7890 */ /* 0x000fe2000fffe03f */
[----:B------:R-:W-:Y:S01]  /*18e0*/  UMOV UR15, 0x40000040 ;  /* 0x40000040000f7882 */ /* 0x000fe20000000000 */
[----:B------:R-:W-:Y:S02]  /*18f0*/  WARPGROUP.DEPBAR.LE gsb0, 0x0 ;  /* 0x00008000000079c5 */ /* 0x000fe40000010000 */
[----:B------:R-:W-:-:S06]  /*1900*/  WARPGROUP.ARRIVE ;  /* 0x00000000000079c5 */ /* 0x000fcc0000000000 */
[----:B------:R-:W-:Y:S01]  /*1910*/  HGMMA.64x16x16.F32.BF16 R32, gdesc[UR8], R32, gsb0 ;  /* 0x00200000082079f0 */ /* 0x000fe20008001820 */
[----:B------:R-:W-:Y:S01]  /*1920*/  UMOV UR8, UR16 ;  /* 0x0000001000087c82 */ /* 0x000fe20008000000 */
[----:B------:R-:W-:Y:S01]  /*1930*/  UMOV UR9, UR17 ;  /* 0x0000001100097c82 */ /* 0x000fe20008000000 */
[----:B------:R-:W-:Y:S01]  /*1940*/  UMOV UR10, UR7 ;  /* 0x00000007000a7c82 */ /* 0x000fe20008000000 */
[----:B------:R-:W-:Y:S01]  /*1950*/  UMOV UR11, 0x40000040 ;  /* 0x40000040000b7882 */ /* 0x000fe20000000000 */
[----:B------:R-:W-:Y:S01]  /*1960*/  UMOV UR16, UR6 ;  /* 0x0000000600107c82 */ /* 0x000fe20008000000 */
[----:B------:R-:W-:Y:S01]  /*1970*/  UIADD3 UR6, UR4, 0x4, URZ ;  /* 0x0000000404067890 */ /* 0x000fe2000fffe03f */
[----:B------:R-:W-:Y:S01]  /*1980*/  IMAD.U32 R10, RZ, RZ, UR16 ;  /* 0x00000010ff0a7e24 */ /* 0x000fe2000f8e00ff */
        /* <DEDUP_REMOVED lines=9> */
[----:B------:R-:W-:Y:S01]  /*1a20*/  HGMMA.64x16x16.F32.BF16 R24, gdesc[UR8], R24, gsb0 ;  /* 0x00200000081879f0 */ /* 0x000fe20008001818 */
        /* <DEDUP_REMOVED lines=74> */
[----:B------:R-:W-:Y:S02]  /*1ed0*/  UIADD3 UR8, UR5, 0x400, URZ ;  /* 0x0000040005087890 */ /* 0x000fe4000fffe03f */
[----:B------:R-:W-:Y:S01]  /*1ee0*/  UIADD3 UR10, UR4, 0x280, URZ ;  /* 0x00000280040a7890 */ /* 0x000fe2000fffe03f */
[----:B------:R-:W-:Y:S01]  /*1ef0*/  UMOV UR9, 0x40000040 ;  /* 0x4000004000097882 */ /* 0x000fe20000000000 */
[----:B------:R-:W-:Y:S01]  /*1f00*/  UMOV UR11, 0x40000040 ;  /* 0x40000040000b7882 */ /* 0x000fe20000000000 */
[----:B------:R-:W-:Y:S02]  /*1f10*/  UMOV UR13, UR9 ;  /* 0x00000009000d7c82 */ /* 0x000fe40008000000 */
[----:B------:R-:W-:Y:S01]  /*1f20*/  UMOV UR12, UR8 ;  /* 0x00000008000c7c82 */ /* 0x000fe20008000000 */
[----:B------:R-:W-:Y:S02]  /*1f30*/  WARPGROUP.DEPBAR.LE gsb0, 0x0 ;  /* 0x00008000000079c5 */ /* 0x000fe40000010000 */
[----:B------:R-:W-:-:S06]  /*1f40*/  WARPGROUP.ARRIVE ;  /* 0x00000000000079c5 */ /* 0x000fcc0000000000 */
[----:B------:R-:W-:Y:S01]  /*1f50*/  HGMMA.64x16x16.F32.BF16 R56, gdesc[UR8], R56, gsb0 ;  /* 0x00200000083879f0 */ /* 0x000fe20008001838 */
[----:B------:R-:W-:Y:S01]  /*1f60*/  UMOV UR10, UR6 ;  /* 0x00000006000a7c82 */ /* 0x000fe20008000000 */
[----:B------:R-:W-:Y:S01]  /*1f70*/  UMOV UR11, 0x40000040 ;  /* 0x40000040000b7882 */ /* 0x000fe20000000000 */
[----:B------:R-:W-:Y:S01]  /*1f80*/  UIADD3 UR6, UR4, 0x480, URZ ;  /* 0x0000048004067890 */ /* 0x000fe2000fffe03f */
        /* <DEDUP_REMOVED lines=15> */
[----:B01----:R-:W-:Y:S02]  /*2080*/  MOV R3, UR12 ;  /* 0x0000000c00037c02 */ /* 0x003fe40008000f00 */
[----:B------:R-:W-:Y:S01]  /*2090*/  MOV R2, UR13 ;  /* 0x0000000d00027c02 */ /* 0x000fe20008000f00 */
[----:B------:R-:W-:-:S02]  /*20a0*/  WARPGROUP.DEPBAR.LE gsb0, 0x0 ;  /* 0x00008000000079c5 */ /* 0x000fc40000010000 */
        /* <DEDUP_REMOVED lines=39> */
[----:B------:R-:W-:Y:S01]  /*2320*/  UMOV UR13, 0x40000040 ;  /* 0x40000040000d7882 */ /* 0x000fe20000000000 */
[----:B------:R-:W-:Y:S01]  /*2330*/  UMOV UR15, 0x40000040 ;  /* 0x40000040000f7882 */ /* 0x000fe20000000000 */
[----:B------:R-:W-:Y:S01]  /*2340*/  UMOV UR37, UR13 ;  /* 0x0000000d00257c82 */ /* 0x000fe20008000000 */
[----:B------:R-:W-:Y:S01]  /*2350*/  IMAD.U32 R7, RZ, RZ, UR13 ;  /* 0x0000000dff077e24 */ /* 0x000fe2000f8e00ff */
        /* <DEDUP_REMOVED lines=29> */
[----:B------:R-:W-:Y:S03]  /*2530*/  HGMMA.64x16x16.F32.BF16 R24, gdesc[UR16], R24, gsb0 ;  /* 0x00200000101879f0 */ /* 0x000fe60008001818 */
        /* <DEDUP_REMOVED lines=195> */
[----:B------:R-:W-:-:S07]  /*3170*/  UIADD3 UR5, UR5, 0xc06, URZ ;  /* 0x00000c0605057890 */ /* 0x000fce000fffe03f */
[----:B------:R-:W-:Y:S01]  /*3180*/  UMOV UR12, UR5 ;  /* 0x00000005000c7c82 */ /* 0x000fe20008000000 */
[----:B------:R-:W-:Y:S01]  /*3190*/  UIADD3 UR5, UR4, 0x786, URZ ;  /* 0x0000078604057890 */ /* 0x000fe2000fffe03f */
[----:B------:R-:W-:Y:S01]  /*31a0*/  IMAD.U32 R6, RZ, RZ, UR12 ;  /* 0x0000000cff067e24 */ /* 0x000fe2000f8e00ff */
[----:B------:R-:W-:-:S05]  /*31b0*/  UMOV UR36, UR12 ;  /* 0x0000000c00247c82 */ /* 0x000fca0008000000 */
        /* <DEDUP_REMOVED lines=40> */
[----:B------:R-:W-:-:S07]  /*3440*/  UIADD3 UR7, UR4, 0x806, URZ ;  /* 0x0000080604077890 */ /* 0x000fce000fffe03f */
[----:B------:R-:W-:Y:S01]  /*3450*/  UMOV UR38, UR7 ;  /* 0x0000000700267c82 */ /* 0x000fe20008000000 */
[----:B------:R-:W-:Y:S01]  /*3460*/  UMOV UR7, 0x40000040 ;  /* 0x4000004000077882 */ /* 0x000fe20000000000 */
[----:B------:R-:W-:Y:S02]  /*3470*/  WARPGROUP.DEPBAR.LE gsb0, 0x0 ;  /* 0x00008000000079c5 */ /* 0x000fe40000010000 */
[----:B------:R-:W-:-:S06]  /*3480*/  WARPGROUP.ARRIVE ;  /* 0x00000000000079c5 */ /* 0x000fcc0000000000 */
[----:B------:R-:W-:Y:S03]  /*3490*/  HGMMA.64x16x16.F32.BF16 R24, gdesc[UR52], R24, gsb0 ;  /* 0x00200000341879f0 */ /* 0x000fe60008001818 */
[----:B------:R-:W-:Y:S02]  /*34a0*/  WARPGROUP.DEPBAR.LE gsb0, 0x0 ;  /* 0x00008000000079c5 */ /* 0x000fe40000010000 */
[----:B------:R-:W-:-:S06]  /*34b0*/  WARPGROUP.ARRIVE ;  /* 0x00000000000079c5 */ /* 0x000fcc0000000000 */
[----:B------:R-:W-:Y:S01]  /*34c0*/  HGMMA.64x16x16.F32.BF16 R56, gdesc[UR12], R56, gsb0 ;  /* 0x002000000c3879f0 */ /* 0x000fe20008001838 */
[----:B------:R-:W-:Y:S01]  /*34d0*/  UMOV UR14, UR12 ;  /* 0x0000000c000e7c82 */ /* 0x000fe20008000000 */
[----:B------:R-:W-:Y:S01]  /*34e0*/  UMOV UR15, UR13 ;  /* 0x0000000d000f7c82 */ /* 0x000fe20008000000 */
[----:B------:R-:W-:Y:S01]  /*34f0*/  UMOV UR4, UR14 ;  /* 0x0000000e00047c82 */ /* 0x000fe20008000000 */
[----:B------:R-:W-:Y:S01]  /*3500*/  UMOV UR5, UR15 ;  /* 0x0000000f00057c82 */ /* 0x000fe20008000000 */
[----:B------:R-:W-:Y:S02]  /*3510*/  R2UR UR13, R2 ;  /* 0x00000000020d72ca */ /* 0x000fe400000e0000 */
[----:B------:R-:W-:Y:S01]  /*3520*/  R2UR UR12, R3 ;  /* 0x00000000030c72ca */ /* 0x000fe200000e0000 */
[----:B------:R-:W-:Y:S02]  /*3530*/  WARPGROUP.DEPBAR.LE gsb0, 0x0 ;  /* 0x00008000000079c5 */ /* 0x000fe40000010000 */
[----:B------:R-:W-:-:S06]  /*3540*/  WARPGROUP.ARRIVE ;  /* 0x00000000000079c5 */ /* 0x000fcc0000000000 */
[----:B------:R-:W-:Y:S01]  /*3550*/  HGMMA.64x16x16.F32.BF16 R48, gdesc[UR36], R48, gsb0 ;  /* 0x00200000243079f0 */ /* 0x000fe20008001830 */
[----:B------:R-:W-:Y:S02]  /*3560*/  R2UR UR39, R4 ;  /* 0x00000000042772ca */ /* 0x000fe400000e0000 */
[----:B------:R-:W-:Y:S02]  /*3570*/  R2UR UR38, R5 ;  /* 0x00000000052672ca */ /* 0x000fe400000e0000 */
[----:B------:R-:W-:Y:S02]  /*3580*/  R2UR UR37, R17 ;  /* 0x00000000112572ca */ /* 0x000fe400000e0000 */
[----:B------:R-:W-:Y:S01]  /*3590*/  R2UR UR36, R20 ;  /* 0x00000000142472ca */ /* 0x000fe200000e0000 */
        /* <DEDUP_REMOVED lines=9> */
[----:B------:R-:W-:Y:S01]  /*3630*/  UMOV UR7, 0x40000040 ;  /* 0x4000004000077882 */ /* 0x000fe20000000000 */
[----:B------:R-:W-:Y:S02]  /*3640*/  WARPGROUP.DEPBAR.LE gsb0, 0x0 ;  /* 0x00008000000079c5 */ /* 0x000fe40000010000 */
[----:B------:R-:W-:-:S06]  /*3650*/  WARPGROUP.ARRIVE ;  /* 0x00000000000079c5 */ /* 0x000fcc0000000000 */
[----:B------:R-:W-:Y:S03]  /*3660*/  HGMMA.64x16x16.F32.BF16 R24, gdesc[UR4], R24, gsb0 ;  /* 0x00200000041879f0 */ /* 0x000fe60008001818 */
[----:B------:R-:W-:Y:S02]  /*3670*/  WARPGROUP.DEPBAR.LE gsb0, 0x0 ;  /* 0x00008000000079c5 */ /* 0x000fe40000010000 */
[----:B------:R-:W-:Y:S05]  /*3680*/  @!P0 BRA `(.L_x_13) ;  /* 0x0000000000048947 */ /* 0x000fea0003800000 */
[----:B------:R-:W-:Y:S01]  /*3690*/  BPT.TRAP 0x1 ;  /* 0x000000040000795c */ /* 0x000fe20000300000 */
.L_x_13:
[----:B------:R-:W-:Y:S01]  /*36a0*/  ULDC UR4, c[0x0][0x9d8] ;  /* 0x0002760000047ab9 */ /* 0x000fe20000000800 */
[----:B------:R-:W-:Y:S01]  /*36b0*/  IADD3 R2, R225, UR39, RZ ;  /* 0x00000027e1027c10 */ /* 0x000fe2000fffe0ff */
[----:B------:R-:W-:Y:S01]  /*36c0*/  FMUL.FTZ R56, R56, UR4 ;  /* 0x0000000438387c20 */ /* 0x000fe20008410000 */
[----:B------:R-:W-:Y:S01]  /*36d0*/  FMUL.FTZ R57, R57, UR4 ;  /* 0x0000000439397c20 */ /* 0x000fe20008410000 */
[----:B------:R-:W-:Y:S01]  /*36e0*/  FMUL.FTZ R60, R60, UR4 ;  /* 0x000000043c3c7c20 */ /* 0x000fe20008410000 */
[----:B------:R-:W-:Y:S01]  /*36f0*/  FMUL.FTZ R61, R61, UR4 ;  /* 0x000000043d3d7c20 */ /* 0x000fe20008410000 */
[----:B------:R-:W-:Y:S02]  /*3700*/  IMAD.U32 R3, RZ, RZ, UR60 ;  /* 0x0000003cff037e24 */ /* 0x000fe4000f8e00ff */
[----:B------:R-:W-:Y:S01]  /*3710*/  FMUL.FTZ R48, R48, UR4 ;  /* 0x0000000430307c20 */ /* 0x000fe20008410000 */
[----:B------:R-:W0:Y:S01]  /*3720*/  MUFU.TANH R56, R56 ;  /* 0x0000003800387308 */ /* 0x000e220000002400 */
[----:B------:R-:W-:Y:S01]  /*3730*/  FMUL.FTZ R58, R58, UR4 ;  /* 0x000000043a3a7c20 */ /* 0x000fe20008410000 */
[----:B------:R-:W-:-:S02]  /*3740*/  IMAD R2, R3, -0x50, R2 ;  /* 0xffffffb003027824 */ /* 0x000fc400078e0202 */
[----:B------:R-:W-:Y:S01]  /*3750*/  FMUL.FTZ R49, R49, UR4 ;  /* 0x0000000431317c20 */ /* 0x000fe20008410000 */
[----:B------:R-:W-:Y:S01]  /*3760*/  FMUL.FTZ R59, R59, UR4 ;  /* 0x000000043b3b7c20 */ /* 0x000fe20008410000 */
[----:B------:R-:W-:Y:S01]  /*3770*/  FMUL.FTZ R52, R52, UR4 ;  /* 0x0000000434347c20 */ /* 0x000fe20008410000 */
[----:B------:R-:W-:Y:S01]  /*3780*/  FMUL.FTZ R62, R62, UR4 ;  /* 0x000000043e3e7c20 */ /* 0x000fe20008410000 */
[C---:B------:R-:W-:Y:S01]  /*3790*/  ISETP.GT.AND P2, PT, R2.reuse, RZ, PT ;  /* 0x000000ff0200720c */ /* 0x040fe20003f44270 */
[----:B------:R-:W1:Y:S01]  /*37a0*/  MUFU.TANH R57, R57 ;  /* 0x0000003900397308 */ /* 0x000e620000002400 */
[C---:B------:R-:W-:Y:S01]  /*37b0*/  ISETP.GT.AND P1, PT, R2.reuse, 0x1, PT ;  /* 0x000000010200780c */ /* 0x040fe20003f24270 */
[----:B------:R-:W-:Y:S01]  /*37c0*/  FMUL.FTZ R53, R53, UR4 ;  /* 0x0000000435357c20 */ /* 0x000fe20008410000 */
[C---:B------:R-:W-:Y:S01]  /*37d0*/  ISETP.GT.AND P6, PT, R2.reuse, 0x8, PT ;  /* 0x000000080200780c */ /* 0x040fe20003fc4270 */
[----:B------:R-:W-:Y:S01]  /*37e0*/  FMUL.FTZ R63, R63, UR4 ;  /* 0x000000043f3f7c20 */ /* 0x000fe20008410000 */
[----:B------:R-:W-:Y:S01]  /*37f0*/  ISETP.GT.AND P5, PT, R2, 0x9, PT ;  /* 0x000000090200780c */ /* 0x000fe20003fa4270 */
[----:B------:R-:W-:Y:S01]  /*3800*/  FMUL.FTZ R40, R40, UR4 ;  /* 0x0000000428287c20 */ /* 0x000fe20008410000 */
[----:B------:R-:W-:Y:S01]  /*3810*/  FMUL.FTZ R50, R50, UR4 ;  /* 0x0000000432327c20 */ /* 0x000fe20008410000 */
[----:B------:R-:W2:Y:S01]  /*3820*/  MUFU.TANH R60, R60 ;  /* 0x0000003c003c7308 */ /* 0x000ea20000002400 */
[----:B0-----:R-:W-:Y:S01]  /*3830*/  FSEL R56, R56, -INF , P2 ;  /* 0xff80000038387808 */ /* 0x001fe20001000000 */
[----:B------:R-:W-:Y:S01]  /*3840*/  FMUL.FTZ R41, R41, UR4 ;  /* 0x0000000429297c20 */ /* 0x000fe20008410000 */
[C---:B------:R-:W-:Y:S01]  /*3850*/  ISETP.GT.AND P4, PT, R2.reuse, 0x10, PT ;  /* 0x000000100200780c */ /* 0x040fe20003f84270 */
[----:B------:R-:W-:Y:S01]  /*3860*/  FMUL.FTZ R51, R51, UR4 ;  /* 0x0000000433337c20 */ /* 0x000fe20008410000 */
[----:B------:R-:W-:Y:S01]  /*3870*/  ISETP.GT.AND P3, PT, R2, 0x11, PT ;  /* 0x000000110200780c */ /* 0x000fe20003f64270 */
[----:B------:R-:W-:Y:S01]  /*3880*/  FMUL.FTZ R44, R44, UR4 ;  /* 0x000000042c2c7c20 */ /* 0x000fe20008410000 */
[----:B------:R-:W-:Y:S01]  /*3890*/  FMUL.FTZ R54, R54, UR4 ;  /* 0x0000000436367c20 */ /* 0x000fe20008410000 */
[----:B------:R-:W0:Y:S01]  /*38a0*/  MUFU.TANH R61, R61 ;  /* 0x0000003d003d7308 */ /* 0x000e220000002400 */
[----:B-1----:R-:W-:Y:S01]  /*38b0*/  FSEL R57, R57, -INF , P1 ;  /* 0xff80000039397808 */ /* 0x002fe20000800000 */
[----:B------:R-:W-:Y:S01]  /*38c0*/  FMUL.FTZ R45, R45, UR4 ;  /* 0x000000042d2d7c20 */ /* 0x000fe20008410000 */
[----:B------:R-:W-:Y:S01]  /*38d0*/  FMUL.FTZ R55, R55, UR4 ;  /* 0x0000000437377c20 */ /* 0x000fe20008410000 */
[----:B------:R-:W-:Y:S01]  /*38e0*/  FMUL.FTZ R32, R32, UR4 ;  /* 0x0000000420207c20 */ /* 0x000fe20008410000 */
[----:B------:R-:W-:Y:S01]  /*38f0*/  FMNMX.FTZ R3, R56, R57, !PT ;  /* 0x0000003938037209 */ /* 0x000fe20007810000 */
[----:B------:R-:W-:Y:S01]  /*3900*/  FMUL.FTZ R42, R42, UR4 ;  /* 0x000000042a2a7c20 */ /* 0x000fe20008410000 */
[----:B------:R-:W-:Y:S01]  /*3910*/  FMUL.FTZ R33, R33, UR4 ;  /* 0x0000000421217c20 */ /* 0x000fe20008410000 */
[----:B------:R-:W1:Y:S01]  /*3920*/  MUFU.TANH R48, R48 ;  /* 0x0000003000307308 */ /* 0x000e620000002400 */
[----:B--2---:R-:W-:Y:S01]  /*3930*/  FSEL R60, R60, -INF , P6 ;  /* 0xff8000003c3c7808 */ /* 0x004fe20003000000 */
[----:B------:R-:W-:Y:S01]  /*3940*/  FMUL.FTZ R43, R43, UR4 ;  /* 0x000000042b2b7c20 */ /* 0x000fe20008410000 */
[----:B------:R-:W-:Y:S01]  /*3950*/  FMUL.FTZ R36, R36, UR4 ;  /* 0x0000000424247c20 */ /* 0x000fe20008410000 */
[----:B------:R-:W-:Y:S01]  /*3960*/  FMUL.FTZ R46, R46, UR4 ;  /* 0x000000042e2e7c20 */ /* 0x000fe20008410000 */
[----:B------:R-:W-:Y:S01]  /*3970*/  FMNMX.FTZ R4, R60, R3, !PT ;  /* 0x000000033c047209 */ /* 0x000fe20007810000 */
[----:B------:R-:W-:Y:S01]  /*3980*/  FMUL.FTZ R37, R37, UR4 ;  /* 0x0000000425257c20 */ /* 0x000fe20008410000 */
[----:B------:R-:W-:Y:S01]  /*3990*/  FMUL.FTZ R47, R47, UR4 ;  /* 0x000000042f2f7c20 */ /* 0x000fe20008410000 */
[----:B------:R-:W2:Y:S01]  /*39a0*/  MUFU.TANH R58, R58 ;  /* 0x0000003a003a7308 */ /* 0x000ea20000002400 */
[----:B0-----:R-:W-:Y:S01]  /*39b0*/  FSEL R61, R61, -INF , P5 ;  /* 0xff8000003d3d7808 */ /* 0x001fe20002800000 */
[----:B------:R-:W-:Y:S01]  /*39c0*/  FMUL.FTZ R24, R24, UR4 ;  /* 0x0000000418187c20 */ /* 0x000fe20008410000 */
[----:B------:R-:W-:Y:S01]  /*39d0*/  FMUL.FTZ R34, R34, UR4 ;  /* 0x0000000422227c20 */ /* 0x000fe20008410000 */
[----:B------:R-:W-:Y:S01]  /*39e0*/  FMUL.FTZ R25, R25, UR4 ;  /* 0x0000000419197c20 */ /* 0x000fe20008410000 */
[----:B------:R-:W-:Y:S01]  /*39f0*/  FMNMX.FTZ R3, R61, R4, !PT ;  /* 0x000000043d037209 */ /* 0x000fe20007810000 */
        /* <DEDUP_REMOVED lines=13> */
[----:B------:R-:W-:Y:S01]  /*3ad0*/  ISETP.GT.AND P2, PT, R2, 0x18, PT ;  /* 0x000000180200780c */ /* 0x000fe20003f44270 */
[----:B------:R-:W-:Y:S01]  /*3ae0*/  FMUL.FTZ R31, R31, UR4 ;  /* 0x000000041f1f7c20 */ /* 0x000fe20008410000 */
[----:B------:R-:W-:Y:S01]  /*3af0*/  ULDC UR5, c[0x0][0x988] ;  /* 0x0002620000057ab9 */ /* 0x000fe20000000800 */
[----:B------:R-:W-:Y:S01]  /*3b00*/  P2R R20, PR, RZ, 0x1 ;  /* 0x00000001ff147803 */ /* 0x000fe20000000000 */
[----:B------:R-:W-:Y:S01]  /*3b10*/  UISETP.GE.AND UP0, UPT, UR39, 0x51, UPT ;  /* 0x000000512700788c */ /* 0x000fe2000bf06270 */
[----:B------:R-:W2:Y:S01]  /*3b20*/  MUFU.TANH R52, R52 ;  /* 0x0000003400347308 */ /* 0x000ea20000002400 */
[----:B0-----:R-:W-:Y:S01]  /*3b30*/  FSEL R49, R49, -INF , P3 ;  /* 0xff80000031317808 */ /* 0x001fe20001800000 */
[--C-:B------:R-:W-:Y:S01]  /*3b40*/  IMAD.MOV.U32 R149, RZ, RZ, R151.reuse ;  /* 0x000000ffff957224 */ /* 0x100fe200078e0097 */
[----:B------:R-:W-:Y:S01]  /*3b50*/  R2UR UR4, R0 ;  /* 0x00000000000472ca */ /* 0x000fe200000e0000 */
[--C-:B------:R-:W-:Y:S01]  /*3b60*/  IMAD.MOV.U32 R148, RZ, RZ, R151.reuse ;  /* 0x000000ffff947224 */ /* 0x100fe200078e0097 */
[----:B------:R-:W-:Y:S01]  /*3b70*/  FMNMX.FTZ R3, R49, R4, !PT ;  /* 0x0000000431037209 */ /* 0x000fe20007810000 */
[--C-:B------:R-:W-:Y:S01]  /*3b80*/  IMAD.MOV.U32 R147, RZ, RZ, R151.reuse ;  /* 0x000000ffff937224 */ /* 0x100fe200078e0097 */
[-C--:B------:R-:W-:Y:S01]  /*3b90*/  MOV R150, R151.reuse ;  /* 0x0000009700967202 */ /* 0x080fe20000000f00 */
[----:B------:R-:W0:Y:S01]  /*3ba0*/  MUFU.TANH R62, R62 ;  /* 0x0000003e003e7308 */ /* 0x000e220000002400 */
[----:B-1----:R-:W-:Y:S01]  /*3bb0*/  FSEL R59, R59, -INF , P1 ;  /* 0xff8000003b3b7808 */ /* 0x002fe20000800000 */
[--C-:B------:R-:W-:Y:S01]  /*3bc0*/  IMAD.MOV.U32 R145, RZ, RZ, R151.reuse ;  /* 0x000000ffff917224 */ /* 0x100fe200078e0097 */
[----:B------:R-:W-:Y:S01]  /*3bd0*/  ISETP.GT.AND P1, PT, R2, 0x19, PT ;  /* 0x000000190200780c */ /* 0x000fe20003f24270 */
[--C-:B------:R-:W-:Y:S01]  /*3be0*/  IMAD.MOV.U32 R144, RZ, RZ, R151.reuse ;  /* 0x000000ffff907224 */ /* 0x100fe200078e0097 */
[-C--:B------:R-:W-:Y:S01]  /*3bf0*/  MOV R146, R151.reuse ;  /* 0x0000009700927202 */ /* 0x080fe20000000f00 */
[--C-:B------:R-:W-:Y:S01]  /*3c00*/  IMAD.MOV.U32 R143, RZ, RZ, R151.reuse ;  /* 0x000000ffff8f7224 */ /* 0x100fe200078e0097 */
[-C--:B------:R-:W-:Y:S01]  /*3c10*/  MOV R142, R151.reuse ;  /* 0x00000097008e7202 */ /* 0x080fe20000000f00 */
[----:B------:R-:W1:Y:S01]  /*3c20*/  MUFU.TANH R53, R53 ;  /* 0x0000003500357308 */ /* 0x000e620000002400 */
[----:B--2---:R-:W-:Y:S01]  /*3c30*/  FSEL R52, R52, -INF , P2 ;  /* 0xff80000034347808 */ /* 0x004fe20001000000 */
[----:B------:R-:W-:Y:S01]  /*3c40*/  UIADD3 UR4, UR4, 0x38840, URZ ;  /* 0x0003884004047890 */ /* 0x000fe2000fffe03f */
[--C-:B------:R-:W-:Y:S01]  /*3c50*/  IMAD.MOV.U32 R141, RZ, RZ, R151.reuse ;  /* 0x000000ffff8d7224 */ /* 0x100fe200078e0097 */
[----:B------:R-:W-:Y:S01]  /*3c60*/  MOV R138, R151 ;  /* 0x00000097008a7202 */ /* 0x000fe20000000f00 */
[--C-:B------:R-:W-:Y:S01]  /*3c70*/  IMAD.MOV.U32 R140, RZ, RZ, R151.reuse ;  /* 0x000000ffff8c7224 */ /* 0x100fe200078e0097 */
[----:B------:R-:W-:Y:S01]  /*3c80*/  FMNMX.FTZ R4, R52, R3, !PT ;  /* 0x0000000334047209 */ /* 0x000fe20007810000 */
[----:B------:R-:W-:Y:S01]  /*3c90*/  UPRMT UR4, UR61, 0x654, UR4 ;  /* 0x000006543d047896 */ /* 0x000fe20008000004 */
[----:B------:R-:W2:Y:S01]  /*3ca0*/  MUFU.TANH R63, R63 ;  /* 0x0000003f003f7308 */ /* 0x000ea20000002400 */
[----:B0-----:R-:W-:Y:S01]  /*3cb0*/  FSEL R62, R62, -INF , P6 ;  /* 0xff8000003e3e7808 */ /* 0x001fe20003000000 */
[--C-:B------:R-:W-:Y:S01]  /*3cc0*/  IMAD.MOV.U32 R139, RZ, RZ, R151.reuse ;  /* 0x000000ffff8b7224 */ /* 0x100fe200078e0097 */
[C---:B------:R-:W-:Y:S01]  /*3cd0*/  ISETP.GT.AND P6, PT, R2.reuse, 0x20, PT ;  /* 0x000000200200780c */ /* 0x040fe20003fc4270 */
[--C-:B------:R-:W-:Y:S01]  /*3ce0*/  IMAD.MOV.U32 R137, RZ, RZ, R151.reuse ;  /* 0x000000ffff897224 */ /* 0x100fe200078e0097 */
[-C--:B------:R-:W-:Y:S01]  /*3cf0*/  MOV R134, R151.reuse ;  /* 0x0000009700867202 */ /* 0x080fe20000000f00 */
[--C-:B------:R-:W-:Y:S01]  /*3d00*/  IMAD.MOV.U32 R136, RZ, RZ, R151.reuse ;  /* 0x000000ffff887224 */ /* 0x100fe200078e0097 */
[-C--:B------:R-:W-:Y:S01]  /*3d10*/  MOV R130, R151.reuse ;  /* 0x0000009700827202 */ /* 0x080fe20000000f00 */
[----:B------:R-:W0:Y:S01]  /*3d20*/  MUFU.TANH R40, R40 ;  /* 0x0000002800287308 */ /* 0x000e220000002400 */
[----:B-1----:R-:W-:Y:S01]  /*3d30*/  FSEL R53, R53, -INF , P1 ;  /* 0xff80000035357808 */ /* 0x002fe20000800000 */
[----:B------:R-:W-:Y:S01]  /*3d40*/  SYNCS.ARRIVE.TRANS64.RED.A1T0 RZ, [UR4], RZ ;  /* 0x000000ffffff79a7 */ /* 0x000fe20008100404 */
[--C-:B------:R-:W-:Y:S01]  /*3d50*/  IMAD.MOV.U32 R135, RZ, RZ, R151.reuse ;  /* 0x000000ffff877224 */ /* 0x100fe200078e0097 */
[-C--:B------:R-:W-:Y:S01]  /*3d60*/  MOV R126, R151.reuse ;  /* 0x00000097007e7202 */ /* 0x080fe20000000f00 */
[--C-:B------:R-:W-:Y:S01]  /*3d70*/  IMAD.MOV.U32 R133, RZ, RZ, R151.reuse ;  /* 0x000000ffff857224 */ /* 0x100fe200078e0097 */
[----:B------:R-:W-:Y:S01]  /*3d80*/  FMNMX.FTZ R3, R53, R4, !PT ;  /* 0x0000000435037209 */ /* 0x000fe20007810000 */
[--C-:B------:R-:W-:Y:S01]  /*3d90*/  IMAD.MOV.U32 R132, RZ, RZ, R151.reuse ;  /* 0x000000ffff847224 */ /* 0x100fe200078e0097 */
[----:B------:R-:W1:Y:S01]  /*3da0*/  MUFU.TANH R50, R50 ;  /* 0x0000003200327308 */ /* 0x000e620000002400 */
[----:B--2---:R-:W-:Y:S01]  /*3db0*/  FSEL R63, R63, -INF , P5 ;  /* 0xff8000003f3f7808 */ /* 0x004fe20002800000 */
[--C-:B------:R-:W-:Y:S01]  /*3dc0*/  IMAD.MOV.U32 R131, RZ, RZ, R151.reuse ;  /* 0x000000ffff837224 */ /* 0x100fe200078e0097 */
[----:B------:R-:W-:Y:S01]  /*3dd0*/  ISETP.GT.AND P5, PT, R2, 0x21, PT ;  /* 0x000000210200780c */ /* 0x000fe20003fa4270 */
[--C-:B------:R-:W-:Y:S01]  /*3de0*/  IMAD.MOV.U32 R129, RZ, RZ, R151.reuse ;  /* 0x000000ffff817224 */ /* 0x100fe200078e0097 */
[-C--:B------:R-:W-:Y:S01]  /*3df0*/  MOV R122, R151.reuse ;  /* 0x00000097007a7202 */ /* 0x080fe20000000f00 */
[--C-:B------:R-:W-:Y:S01]  /*3e00*/  IMAD.MOV.U32 R128, RZ, RZ, R151.reuse ;  /* 0x000000ffff807224 */ /* 0x100fe200078e0097 */
[-C--:B------:R-:W-:Y:S01]  /*3e10*/  MOV R118, R151.reuse ;  /* 0x0000009700767202 */ /* 0x080fe20000000f00 */
[----:B------:R-:W2:Y:S01]  /*3e20*/  MUFU.TANH R41, R41 ;  /* 0x0000002900297308 */ /* 0x000ea20000002400 */
[----:B0-----:R-:W-:Y:S01]  /*3e30*/  FSEL R40, R40, -INF , P6 ;  /* 0xff80000028287808 */ /* 0x001fe20003000000 */
[--C-:B------:R-:W-:Y:S01]  /*3e40*/  IMAD.MOV.U32 R127, RZ, RZ, R151.reuse ;  /* 0x000000ffff7f7224 */ /* 0x100fe200078e0097 */
[----:B------:R-:W-:Y:S01]  /*3e50*/  MOV R114, R151 ;  /* 0x0000009700727202 */ /* 0x000fe20000000f00 */
[--C-:B------:R-:W-:Y:S01]  /*3e60*/  IMAD.MOV.U32 R125, RZ, RZ, R151.reuse ;  /* 0x000000ffff7d7224 */ /* 0x100fe200078e0097 */
[----:B------:R-:W-:Y:S01]  /*3e70*/  FMNMX.FTZ R4, R40, R3, !PT ;  /* 0x0000000328047209 */ /* 0x000fe20007810000 */
[--C-:B------:R-:W-:Y:S01]  /*3e80*/  IMAD.MOV.U32 R124, RZ, RZ, R151.reuse ;  /* 0x000000ffff7c7224 */ /* 0x100fe200078e0097 */
[-C--:B------:R-:W-:Y:S01]  /*3e90*/  MOV R110, R151.reuse ;  /* 0x00000097006e7202 */ /* 0x080fe20000000f00 */
[----:B------:R-:W0:Y:S01]  /*3ea0*/  MUFU.TANH R51, R51 ;  /* 0x0000003300337308 */ /* 0x000e220000002400 */
[----:B-1----:R-:W-:Y:S01]  /*3eb0*/  FSEL R50, R50, -INF , P4 ;  /* 0xff80000032327808 */ /* 0x002fe20002000000 */
[--C-:B------:R-:W-:Y:S01]  /*3ec0*/  IMAD.MOV.U32 R123, RZ, RZ, R151.reuse ;  /* 0x000000ffff7b7224 */ /* 0x100fe200078e0097 */
[C---:B------:R-:W-:Y:S01]  /*3ed0*/  ISETP.GT.AND P4, PT, R2.reuse, 0x28, PT ;  /* 0x000000280200780c */ /* 0x040fe20003f84270 */
[--C-:B------:R-:W-:Y:S01]  /*3ee0*/  IMAD.MOV.U32 R121, RZ, RZ, R151.reuse ;  /* 0x000000ffff797224 */ /* 0x100fe200078e0097 */
[-C--:B------:R-:W-:Y:S01]  /*3ef0*/  MOV R106, R151.reuse ;  /* 0x00000097006a7202 */ /* 0x080fe20000000f00 */
[--C-:B------:R-:W-:Y:S01]  /*3f00*/  IMAD.MOV.U32 R120, RZ, RZ, R151.reuse ;  /* 0x000000ffff787224 */ /* 0x100fe200078e0097 */
[-C--:B------:R-:W-:Y:S01]  /*3f10*/  MOV R102, R151.reuse ;  /* 0x0000009700667202 */ /* 0x080fe20000000f00 */
[----:B------:R-:W1:Y:S01]  /*3f20*/  MUFU.TANH R44, R44 ;  /* 0x0000002c002c7308 */ /* 0x000e620000002400 */
[----:B--2---:R-:W-:Y:S01]  /*3f30*/  FSEL R41, R41, -INF , P5 ;  /* 0xff80000029297808 */ /* 0x004fe20002800000 */
[--C-:B------:R-:W-:Y:S01]  /*3f40*/  IMAD.MOV.U32 R119, RZ, RZ, R151.reuse ;  /* 0x000000ffff777224 */ /* 0x100fe200078e0097 */
[-C--:B------:R-:W-:Y:S01]  /*3f50*/  MOV R98, R151.reuse ;  /* 0x0000009700627202 */ /* 0x080fe20000000f00 */
[--C-:B------:R-:W-:Y:S01]  /*3f60*/  IMAD.MOV.U32 R117, RZ, RZ, R151.reuse ;  /* 0x000000ffff757224 */ /* 0x100fe200078e0097 */
[----:B------:R-:W-:Y:S01]  /*3f70*/  FMNMX.FTZ R3, R41, R4, !PT ;  /* 0x0000000429037209 */ /* 0x000fe20007810000 */
[--C-:B------:R-:W-:Y:S01]  /*3f80*/  IMAD.MOV.U32 R116, RZ, RZ, R151.reuse ;  /* 0x000000ffff747224 */ /* 0x100fe200078e0097 */
[-C--:B------:R-:W-:Y:S01]  /*3f90*/  MOV R94, R151.reuse ;  /* 0x00000097005e7202 */ /* 0x080fe20000000f00 */
[----:B------:R-:W2:Y:S01]  /*3fa0*/  MUFU.TANH R54, R54 ;  /* 0x0000003600367308 */ /* 0x000ea20000002400 */
[----:B0-----:R-:W-:Y:S01]  /*3fb0*/  FSEL R51, R51, -INF , P3 ;  /* 0xff80000033337808 */ /* 0x001fe20001800000 */
[--C-:B------:R-:W-:Y:S01]  /*3fc0*/  IMAD.MOV.U32 R115, RZ, RZ, R151.reuse ;  /* 0x000000ffff737224 */ /* 0x100fe200078e0097 */
[----:B------:R-:W-:Y:S01]  /*3fd0*/  ISETP.GT.AND P3, PT, R2, 0x29, PT ;  /* 0x000000290200780c */ /* 0x000fe20003f64270 */
[--C-:B------:R-:W-:Y:S01]  /*3fe0*/  IMAD.MOV.U32 R113, RZ, RZ, R151.reuse ;  /* 0x000000ffff717224 */ /* 0x100fe200078e0097 */
[-C--:B------:R-:W-:Y:S01]  /*3ff0*/  MOV R90, R151.reuse ;  /* 0x00000097005a7202 */ /* 0x080fe20000000f00 */
[--C-:B------:R-:W-:Y:S01]  /*4000*/  IMAD.MOV.U32 R112, RZ, RZ, R151.reuse ;  /* 0x000000ffff707224 */ /* 0x100fe200078e0097 */
[-C--:B------:R-:W-:Y:S01]  /*4010*/  MOV R86, R151.reuse ;  /* 0x0000009700567202 */ /* 0x080fe20000000f00 */
[----:B------:R-:W0:Y:S01]  /*4020*/  MUFU.TANH R45, R45 ;  /* 0x0000002d002d7308 */ /* 0x000e220000002400 */
[----:B-1----:R-:W-:Y:S01]  /*4030*/  FSEL R44, R44, -INF , P4 ;  /* 0xff8000002c2c7808 */ /* 0x002fe20002000000 */
[--C-:B------:R-:W-:Y:S01]  /*4040*/  IMAD.MOV.U32 R111, RZ, RZ, R151.reuse ;  /* 0x000000ffff6f7224 */ /* 0x100fe200078e0097 */
[----:B------:R-:W-:Y:S01]  /*4050*/  MOV R82, R151 ;  /* 0x0000009700527202 */ /* 0x000fe20000000f00 */
[--C-:B------:R-:W-:Y:S01]  /*4060*/  IMAD.MOV.U32 R109, RZ, RZ, R151.reuse ;  /* 0x000000ffff6d7224 */ /* 0x100fe200078e0097 */
[----:B------:R-:W-:Y:S01]  /*4070*/  FMNMX.FTZ R4, R44, R3, !PT ;  /* 0x000000032c047209 */ /* 0x000fe20007810000 */
[--C-:B------:R-:W-:Y:S01]  /*4080*/  IMAD.MOV.U32 R108, RZ, RZ, R151.reuse ;  /* 0x000000ffff6c7224 */ /* 0x100fe200078e0097 */
[-C--:B------:R-:W-:Y:S01]  /*4090*/  MOV R78, R151.reuse ;  /* 0x00000097004e7202 */ /* 0x080fe20000000f00 */
        /* <DEDUP_REMOVED lines=14> */
[----:B------:R-:W-:-:S02]  /*4180*/  IMAD.MOV.U32 R100, RZ, RZ, R151 ;  /* 0x000000ffff647224 */ /* 0x000fc400078e0097 */
[----:B------:R-:W0:Y:S01]  /*4190*/  MUFU.TANH R42, R42 ;  /* 0x0000002a002a7308 */ /* 0x000e220000002400 */
[----:B-1----:R-:W-:Y:S01]  /*41a0*/  FSEL R55, R55, -INF , P1 ;  /* 0xff80000037377808 */ /* 0x002fe20000800000 */
[--C-:B------:R-:W-:Y:S01]  /*41b0*/  IMAD.MOV.U32 R99, RZ, RZ, R151.reuse ;  /* 0x000000ffff637224 */ /* 0x100fe200078e0097 */
[----:B------:R-:W-:Y:S01]  /*41c0*/  ISETP.GT.AND P1, PT, R2, 0x31, PT ;  /* 0x000000310200780c */ /* 0x000fe20003f24270 */
[--C-:B------:R-:W-:Y:S02]  /*41d0*/  IMAD.MOV.U32 R97, RZ, RZ, R151.reuse ;  /* 0x000000ffff617224 */ /* 0x100fe400078e0097 */
[--C-:B------:R-:W-:Y:S02]  /*41e0*/  IMAD.MOV.U32 R96, RZ, RZ, R151.reuse ;  /* 0x000000ffff607224 */ /* 0x100fe400078e0097 */
[----:B------:R-:W1:Y:S01]  /*41f0*/  MUFU.TANH R33, R33 ;  /* 0x0000002100217308 */ /* 0x000e620000002400 */
[----:B--2---:R-:W-:Y:S01]  /*4200*/  FSEL R32, R32, -INF , P2 ;  /* 0xff80000020207808 */ /* 0x004fe20001000000 */
[----:B------:R-:W-:-:S02]  /*4210*/  IMAD.MOV.U32 R95, RZ, RZ, R151 ;  /* 0x000000ffff5f7224 */ /* 0x000fc400078e0097 */
[--C-:B------:R-:W-:Y:S01]  /*4220*/  IMAD.MOV.U32 R93, RZ, RZ, R151.reuse ;  /* 0x000000ffff5d7224 */ /* 0x100fe200078e0097 */
[----:B------:R-:W-:Y:S01]  /*4230*/  FMNMX.FTZ R4, R32, R3, !PT ;  /* 0x0000000320047209 */ /* 0x000fe20007810000 */
[--C-:B------:R-:W-:Y:S02]  /*4240*/  IMAD.MOV.U32 R92, RZ, RZ, R151.reuse ;  /* 0x000000ffff5c7224 */ /* 0x100fe400078e0097 */
[----:B------:R-:W2:Y:S01]  /*4250*/  MUFU.TANH R43, R43 ;  /* 0x0000002b002b7308 */ /* 0x000ea20000002400 */
[----:B0-----:R-:W-:Y:S01]  /*4260*/  FSEL R42, R42, -INF , P6 ;  /* 0xff8000002a2a7808 */ /* 0x001fe20003000000 */
[--C-:B------:R-:W-:Y:S01]  /*4270*/  IMAD.MOV.U32 R91, RZ, RZ, R151.reuse ;  /* 0x000000ffff5b7224 */ /* 0x100fe200078e0097 */
[----:B------:R-:W-:Y:S01]  /*4280*/  ISETP.GT.AND P6, PT, R2, 0x38, PT ;  /* 0x000000380200780c */ /* 0x000fe20003fc4270 */
[--C-:B------:R-:W-:Y:S02]  /*4290*/  IMAD.MOV.U32 R89, RZ, RZ, R151.reuse ;  /* 0x000000ffff597224 */ /* 0x100fe400078e0097 */
[----:B------:R-:W-:-:S02]  /*42a0*/  IMAD.MOV.U32 R88, RZ, RZ, R151 ;  /* 0x000000ffff587224 */ /* 0x000fc400078e0097 */
[----:B------:R-:W0:Y:S01]  /*42b0*/  MUFU.TANH R36, R36 ;  /* 0x0000002400247308 */ /* 0x000e220000002400 */
[----:B-1----:R-:W-:Y:S01]  /*42c0*/  FSEL R33, R33, -INF , P1 ;  /* 0xff80000021217808 */ /* 0x002fe20000800000 */
[--C-:B------:R-:W-:Y:S02]  /*42d0*/  IMAD.MOV.U32 R87, RZ, RZ, R151.reuse ;  /* 0x000000ffff577224 */ /* 0x100fe400078e0097 */
[--C-:B------:R-:W-:Y:S01]  /*42e0*/  IMAD.MOV.U32 R85, RZ, RZ, R151.reuse ;  /* 0x000000ffff557224 */ /* 0x100fe200078e0097 */
[----:B------:R-:W-:Y:S01]  /*42f0*/  FMNMX.FTZ R3, R33, R4, !PT ;  /* 0x0000000421037209 */ /* 0x000fe20007810000 */
[--C-:B------:R-:W-:Y:S02]  /*4300*/  IMAD.MOV.U32 R84, RZ, RZ, R151.reuse ;  /* 0x000000ffff547224 */ /* 0x100fe400078e0097 */
[----:B------:R-:W1:Y:S01]  /*4310*/  MUFU.TANH R46, R46 ;  /* 0x0000002e002e7308 */ /* 0x000e620000002400 */
[----:B--2---:R-:W-:Y:S01]  /*4320*/  FSEL R43, R43, -INF , P5 ;  /* 0xff8000002b2b7808 */ /* 0x004fe20002800000 */
[--C-:B------:R-:W-:Y:S01]  /*4330*/  IMAD.MOV.U32 R83, RZ, RZ, R151.reuse ;  /* 0x000000ffff537224 */ /* 0x100fe200078e0097 */
[----:B------:R-:W-:Y:S01]  /*4340*/  ISETP.GT.AND P5, PT, R2, 0x39, PT ;  /* 0x000000390200780c */ /* 0x000fe20003fa4270 */
[----:B------:R-:W-:-:S02]  /*4350*/  IMAD.MOV.U32 R81, RZ, RZ, R151 ;  /* 0x000000ffff517224 */ /* 0x000fc400078e0097 */
[--C-:B------:R-:W-:Y:S02]  /*4360*/  IMAD.MOV.U32 R80, RZ, RZ, R151.reuse ;  /* 0x000000ffff507224 */ /* 0x100fe400078e0097 */
[----:B------:R-:W2:Y:S01]  /*4370*/  MUFU.TANH R37, R37 ;  /* 0x0000002500257308 */ /* 0x000ea20000002400 */
[----:B0-----:R-:W-:Y:S01]  /*4380*/  FSEL R36, R36, -INF , P6 ;  /* 0xff80000024247808 */ /* 0x001fe20003000000 */
[--C-:B------:R-:W-:Y:S02]  /*4390*/  IMAD.MOV.U32 R79, RZ, RZ, R151.reuse ;  /* 0x000000ffff4f7224 */ /* 0x100fe400078e0097 */
[--C-:B------:R-:W-:Y:S01]  /*43a0*/  IMAD.MOV.U32 R77, RZ, RZ, R151.reuse ;  /* 0x000000ffff4d7224 */ /* 0x100fe200078e0097 */
[----:B------:R-:W-:Y:S01]  /*43b0*/  FMNMX.FTZ R4, R36, R3, !PT ;  /* 0x0000000324047209 */ /* 0x000fe20007810000 */
[--C-:B------:R-:W-:Y:S02]  /*43c0*/  IMAD.MOV.U32 R76, RZ, RZ, R151.reuse ;  /* 0x000000ffff4c7224 */ /* 0x100fe400078e0097 */
[----:B------:R-:W0:Y:S01]  /*43d0*/  MUFU.TANH R47, R47 ;  /* 0x0000002f002f7308 */ /* 0x000e220000002400 */
[----:B-1----:R-:W-:Y:S01]  /*43e0*/  FSEL R46, R46, -INF , P4 ;  /* 0xff8000002e2e7808 */ /* 0x002fe20002000000 */
[--C-:B------:R-:W-:Y:S01]  /*43f0*/  IMAD.MOV.U32 R75, RZ, RZ, R151.reuse ;  /* 0x000000ffff4b7224 */ /* 0x100fe200078e0097 */
[----:B------:R-:W-:Y:S01]  /*4400*/  ISETP.GT.AND P4, PT, R2, 0x40, PT ;  /* 0x000000400200780c */ /* 0x000fe20003f84270 */
[----:B------:R-:W-:-:S02]  /*4410*/  IMAD.MOV.U32 R73, RZ, RZ, R151 ;  /* 0x000000ffff497224 */ /* 0x000fc400078e0097 */
[--C-:B------:R-:W-:Y:S02]  /*4420*/  IMAD.MOV.U32 R72, RZ, RZ, R151.reuse ;  /* 0x000000ffff487224 */ /* 0x100fe400078e0097 */
[----:B------:R-:W1:Y:S01]  /*4430*/  MUFU.TANH R24, R24 ;  /* 0x0000001800187308 */ /* 0x000e620000002400 */
[----:B--2---:R-:W-:Y:S01]  /*4440*/  FSEL R37, R37, -INF , P5 ;  /* 0xff80000025257808 */ /* 0x004fe20002800000 */
[--C-:B------:R-:W-:Y:S02]  /*4450*/  IMAD.MOV.U32 R71, RZ, RZ, R151.reuse ;  /* 0x000000ffff477224 */ /* 0x100fe400078e0097 */
[--C-:B------:R-:W-:Y:S01]  /*4460*/  IMAD.MOV.U32 R69, RZ, RZ, R151.reuse ;  /* 0x000000ffff457224 */ /* 0x100fe200078e0097 */
[----:B------:R-:W-:Y:S01]  /*4470*/  FMNMX.FTZ R3, R37, R4, !PT ;  /* 0x0000000425037209 */ /* 0x000fe20007810000 */
[--C-:B------:R-:W-:Y:S02]  /*4480*/  IMAD.MOV.U32 R68, RZ, RZ, R151.reuse ;  /* 0x000000ffff447224 */ /* 0x100fe400078e0097 */
[----:B------:R-:W2:Y:S01]  /*4490*/  MUFU.TANH R34, R34 ;  /* 0x0000002200227308 */ /* 0x000ea20000002400 */
[----:B0-----:R-:W-:Y:S01]  /*44a0*/  FSEL R47, R47, -INF , P3 ;  /* 0xff8000002f2f7808 */ /* 0x001fe20001800000 */
[--C-:B------:R-:W-:Y:S01]  /*44b0*/  IMAD.MOV.U32 R67, RZ, RZ, R151.reuse ;  /* 0x000000ffff437224 */ /* 0x100fe200078e0097 */
[----:B------:R-:W-:Y:S01]  /*44c0*/  ISETP.GT.AND P3, PT, R2, 0x41, PT ;  /* 0x000000410200780c */ /* 0x000fe20003f64270 */
[----:B------:R-:W-:-:S04]  /*44d0*/  IMAD.MOV.U32 R65, RZ, RZ, R151 ;  /* 0x000000ffff417224 */ /* 0x000fc800078e0097 */
[----:B------:R-:W0:Y:S01]  /*44e0*/  MUFU.TANH R25, R25 ;  /* 0x0000001900197308 */ /* 0x000e220000002400 */
[----:B-1----:R-:W-:-:S04]  /*44f0*/  FSEL R24, R24, -INF , P4 ;  /* 0xff80000018187808 */ /* 0x002fc80002000000 */
[----:B------:R-:W-:-:S03]  /*4500*/  FMNMX.FTZ R4, R24, R3, !PT ;  /* 0x0000000318047209 */ /* 0x000fc60007810000 */
[----:B------:R-:W1:Y:S01]  /*4510*/  MUFU.TANH R35, R35 ;  /* 0x0000002300237308 */ /* 0x000e620000002400 */
[----:B--2---:R-:W-:Y:S02]  /*4520*/  FSEL R34, R34, -INF , P2 ;  /* 0xff80000022227808 */ /* 0x004fe40001000000 */
[----:B------:R-:W-:-:S05]  /*4530*/  ISETP.GT.AND P2, PT, R2, 0x48, PT ;  /* 0x000000480200780c */ /* 0x000fca0003f44270 */
[----:B------:R-:W2:Y:S01]  /*4540*/  MUFU.TANH R28, R28 ;  /* 0x0000001c001c7308 */ /* 0x000ea20000002400 */
[----:B0-----:R-:W-:-:S04]  /*4550*/  FSEL R25, R25, -INF , P3 ;  /* 0xff80000019197808 */ /* 0x001fc80001800000 */
[----:B------:R-:W-:-:S03]  /*4560*/  FMNMX.FTZ R3, R25, R4, !PT ;  /* 0x0000000419037209 */ /* 0x000fc60007810000 */
[----:B------:R-:W0:Y:S01]  /*4570*/  MUFU.TANH R29, R29 ;  /* 0x0000001d001d7308 */ /* 0x000e220000002400 */
[----:B-1----:R-:W-:Y:S02]  /*4580*/  FSEL R35, R35, -INF , P1 ;  /* 0xff80000023237808 */ /* 0x002fe40000800000 */
[----:B------:R-:W-:-:S05]  /*4590*/  ISETP.GT.AND P1, PT, R2, 0x49, PT ;  /* 0x000000490200780c */ /* 0x000fca0003f24270 */
[----:B------:R-:W1:Y:S01]  /*45a0*/  MUFU.TANH R38, R38 ;  /* 0x0000002600267308 */ /* 0x000e620000002400 */
[----:B--2---:R-:W-:-:S04]  /*45b0*/  FSEL R28, R28, -INF , P2 ;  /* 0xff8000001c1c7808 */ /* 0x004fc80001000000 */
[----:B------:R-:W-:-:S03]  /*45c0*/  FMNMX.FTZ R2, R28, R3, !PT ;  /* 0x000000031c027209 */ /* 0x000fc60007810000 */
[----:B------:R-:W2:Y:S01]  /*45d0*/  MUFU.TANH R39, R39 ;  /* 0x0000002700277308 */ /* 0x000ea20000002400 */
[----:B0-----:R-:W-:-:S04]  /*45e0*/  FSEL R29, R29, -INF , P1 ;  /* 0xff8000001d1d7808 */ /* 0x001fc80000800000 */
[----:B------:R-:W-:-:S03]  /*45f0*/  FMNMX.FTZ R2, R29, R2, !PT ;  /* 0x000000021d027209 */ /* 0x000fc60007810000 */
[----:B------:R-:W0:Y:S01]  /*4600*/  MUFU.TANH R26, R26 ;  /* 0x0000001a001a7308 */ /* 0x000e220000002400 */
[----:B-1----:R-:W-:Y:S01]  /*4610*/  FSEL R38, R38, -INF , P6 ;  /* 0xff80000026267808 */ /* 0x002fe20003000000 */
[----:B------:R-:W1:Y:S06]  /*4620*/  SHFL.BFLY PT, R3, R2, 0x2, 0x1f ;  /* 0x0c401f0002037f89 */ /* 0x000e6c00000e0000 */
[----:B------:R-:W3:Y:S01]  /*4630*/  MUFU.TANH R27, R27 ;  /* 0x0000001b001b7308 */ /* 0x000ee20000002400 */
[----:B--2---:R-:W-:-:S07]  /*4640*/  FSEL R39, R39, -INF , P5 ;  /* 0xff80000027277808 */ /* 0x004fce0002800000 */
[----:B------:R-:W2:Y:S01]  /*4650*/  MUFU.TANH R30, R30 ;  /* 0x0000001e001e7308 */ /* 0x000ea20000002400 */
[----:B0-----:R-:W-:-:S07]  /*4660*/  FSEL R26, R26, -INF , P4 ;  /* 0xff8000001a1a7808 */ /* 0x001fce0002000000 */
[----:B------:R-:W0:Y:S01]  /*4670*/  MUFU.TANH R31, R31 ;  /* 0x0000001f001f7308 */ /* 0x000e220000002400 */
[----:B---3--:R-:W-:Y:S02]  /*4680*/  FSEL R27, R27, -INF , P3 ;  /* 0xff8000001b1b7808 */ /* 0x008fe40001800000 */
[----:B-1----:R-:W-:-:S05]  /*4690*/  FMNMX.FTZ R3, R2, R3, !PT ;  /* 0x0000000302037209 */ /* 0x002fca0007810000 */
[----:B------:R-:W1:Y:S01]  /*46a0*/  SHFL.BFLY PT, R4, R3, 0x1, 0x1f ;  /* 0x0c201f0003047f89 */ /* 0x000e6200000e0000 */
[----:B--2---:R-:W-:Y:S02]  /*46b0*/  FSEL R30, R30, -INF , P2 ;  /* 0xff8000001e1e7808 */ /* 0x004fe40001000000 */
[----:B0-----:R-:W-:Y:S02]  /*46c0*/  FSEL R31, R31, -INF , P1 ;  /* 0xff8000001f1f7808 */ /* 0x001fe40000800000 */
[----:B-1----:R-:W-:Y:S02]  /*46d0*/  FMNMX.FTZ R4, R3, R4, !PT ;  /* 0x0000000403047209 */ /* 0x002fe40007810000 */
[----:B------:R-:W-:Y:S02]  /*46e0*/  FMNMX.FTZ R3, R58, R59, !PT ;  /* 0x0000003b3a037209 */ /* 0x000fe40007810000 */
[C---:B------:R-:W-:Y:S01]  /*46f0*/  FSETP.NEU.FTZ.AND P0, PT, R4.reuse, -INF , PT ;  /* 0xff8000000400780b */ /* 0x040fe20003f1d000 */
[----:B------:R-:W-:Y:S01]  /*4700*/  FMUL.FTZ R5, R4, UR5 ;  /* 0x0000000504057c20 */ /* 0x000fe20008410000 */
[----:B------:R-:W-:-:S04]  /*4710*/  FMNMX.FTZ R2, R62, R3, !PT ;  /* 0x000000033e027209 */ /* 0x000fc80007810000 */
[----:B------:R-:W-:Y:S02]  /*4720*/  FMNMX.FTZ R3, R63, R2, !PT ;  /* 0x000000023f037209 */ /* 0x000fe40007810000 */
[----:B------:R-:W-:Y:S02]  /*4730*/  FSEL R17, R5, RZ, P0 ;  /* 0x000000ff05117208 */ /* 0x000fe40000000000 */
[----:B------:R-:W-:Y:S02]  /*4740*/  FMNMX.FTZ R2, R50, R3, !PT ;  /* 0x0000000332027209 */ /* 0x000fe40007810000 */
[----:B------:R-:W-:Y:S01]  /*4750*/  ISETP.NE.AND P0, PT, R20, RZ, PT ;  /* 0x000000ff1400720c */ /* 0x000fe20003f05270 */
[--C-:B------:R-:W-:Y:S01]  /*4760*/  FFMA.FTZ R56, R56, UR5, -R17.reuse ;  /* 0x0000000538387c23 */ /* 0x100fe20008010811 */
[----:B------:R-:W-:Y:S01]  /*4770*/  FMNMX.FTZ R3, R51, R2, !PT ;  /* 0x0000000233037209 */ /* 0x000fe20007810000 */
[--C-:B------:R-:W-:Y:S01]  /*4780*/  FFMA.FTZ R57, R57, UR5, -R17.reuse ;  /* 0x0000000539397c23 */ /* 0x100fe20008010811 */
[--C-:B------:R-:W-:Y:S01]  /*4790*/  FFMA.FTZ R60, R60, UR5, -R17.reuse ;  /* 0x000000053c3c7c23 */ /* 0x100fe20008010811 */
[--C-:B------:R-:W-:Y:S01]  /*47a0*/  FFMA.FTZ R61, R61, UR5, -R17.reuse ;  /* 0x000000053d3d7c23 */ /* 0x100fe20008010811 */
[----:B------:R-:W-:Y:S01]  /*47b0*/  FMNMX.FTZ R2, R54, R3, !PT ;  /* 0x0000000336027209 */ /* 0x000fe20007810000 */
[----:B------:R-:W-:Y:S01]  /*47c0*/  MUFU.EX2 R56, R56 ;  /* 0x0000003800387308 */ /* 0x000fe20000000800 */
[--C-:B------:R-:W-:Y:S01]  /*47d0*/  FFMA.FTZ R48, R48, UR5, -R17.reuse ;  /* 0x0000000530307c23 */ /* 0x100fe20008010811 */
[--C-:B------:R-:W-:Y:S01]  /*47e0*/  FFMA.FTZ R49, R49, UR5, -R17.reuse ;  /* 0x0000000531317c23 */ /* 0x100fe20008010811 */
[----:B------:R-:W-:Y:S01]  /*47f0*/  FMNMX.FTZ R3, R55, R2, !PT ;  /* 0x0000000237037209 */ /* 0x000fe20007810000 */
[--C-:B------:R-:W-:Y:S01]  /*4800*/  FFMA.FTZ R52, R52, UR5, -R17.reuse ;  /* 0x0000000534347c23 */ /* 0x100fe20008010811 */
[--C-:B------:R-:W-:Y:S01]  /*4810*/  FFMA.FTZ R53, R53, UR5, -R17.reuse ;  /* 0x0000000535357c23 */ /* 0x100fe20008010811 */
[--C-:B------:R-:W-:Y:S01]  /*4820*/  FFMA.FTZ R40, R40, UR5, -R17.reuse ;  /* 0x0000000528287c23 */ /* 0x100fe20008010811 */
[----:B------:R-:W-:Y:S01]  /*4830*/  FMNMX.FTZ R2, R42, R3, !PT ;  /* 0x000000032a027209 */ /* 0x000fe20007810000 */
[----:B------:R-:W0:Y:S01]  /*4840*/  MUFU.EX2 R57, R57 ;  /* 0x0000003900397308 */ /* 0x000e220000000800 */
[--C-:B------:R-:W-:Y:S01]  /*4850*/  FFMA.FTZ R41, R41, UR5, -R17.reuse ;  /* 0x0000000529297c23 */ /* 0x100fe20008010811 */
        /* <DEDUP_REMOVED lines=14> */
[----:B------:R-:W1:Y:S01]  /*4940*/  MUFU.EX2 R61, R61 ;  /* 0x0000003d003d7308 */ /* 0x000e620000000800 */
[----:B------:R-:W-:Y:S01]  /*4950*/  FFMA.FTZ R17, R29, UR5, -R17 ;  /* 0x000000051d117c23 */ /* 0x000fe20008010811 */
[----:B0-----:R-:W-:Y:S01]  /*4960*/  F2FP.BF16.F32.PACK_AB R208, R57, R56 ;  /* 0x0000003839d0723e */ /* 0x001fe200000010ff */
[----:B------:R-:W-:Y:S01]  /*4970*/  IMAD.MOV.U32 R29, RZ, RZ, R151 ;  /* 0x000000ffff1d7224 */ /* 0x000fe200078e0097 */
[----:B------:R-:W-:-:S04]  /*4980*/  FMNMX.FTZ R3, R35, R2, !PT ;  /* 0x0000000223037209 */ /* 0x000fc80007810000 */
[----:B------:R-:W-:Y:S01]  /*4990*/  FMNMX.FTZ R2, R38, R3, !PT ;  /* 0x0000000326027209 */ /* 0x000fe20007810000 */
[----:B------:R-:W-:Y:S03]  /*49a0*/  MUFU.EX2 R48, R48 ;  /* 0x0000003000307308 */ /* 0x000fe60000000800 */
[----:B------:R-:W-:-:S04]  /*49b0*/  FMNMX.FTZ R3, R39, R2, !PT ;  /* 0x0000000227037209 */ /* 0x000fc80007810000 */
[----:B------:R-:W-:Y:S01]  /*49c0*/  FMNMX.FTZ R2, R26, R3, !PT ;  /* 0x000000031a027209 */ /* 0x000fe20007810000 */
[----:B------:R-:W0:Y:S01]  /*49d0*/  MUFU.EX2 R49, R49 ;  /* 0x0000003100317308 */ /* 0x000e220000000800 */
[----:B-1----:R-:W-:Y:S02]  /*49e0*/  F2FP.BF16.F32.PACK_AB R210, R61, R60 ;  /* 0x0000003c3dd2723e */ /* 0x002fe400000010ff */
[----:B------:R-:W-:-:S04]  /*49f0*/  FMNMX.FTZ R3, R27, R2, !PT ;  /* 0x000000021b037209 */ /* 0x000fc80007810000 */
[----:B------:R-:W-:Y:S01]  /*4a00*/  FMNMX.FTZ R2, R30, R3, !PT ;  /* 0x000000031e027209 */ /* 0x000fe20007810000 */
[----:B------:R-:W-:Y:S03]  /*4a10*/  MUFU.EX2 R52, R52 ;  /* 0x0000003400347308 */ /* 0x000fe60000000800 */
[----:B------:R-:W-:-:S05]  /*4a20*/  FMNMX.FTZ R2, R31, R2, !PT ;  /* 0x000000021f027209 */ /* 0x000fca0007810000 */
[----:B------:R-:W1:Y:S01]  /*4a30*/  SHFL.BFLY PT, R3, R2, 0x2, 0x1f ;  /* 0x0c401f0002037f89 */ /* 0x000e6200000e0000 */
[----:B------:R-:W2:Y:S01]  /*4a40*/  MUFU.EX2 R53, R53 ;  /* 0x0000003500357308 */ /* 0x000ea20000000800 */
[----:B0-----:R-:W-:-:S07]  /*4a50*/  F2FP.BF16.F32.PACK_AB R204, R49, R48 ;  /* 0x0000003031cc723e */ /* 0x001fce00000010ff */
[----:B------:R-:W-:Y:S08]  /*4a60*/  MUFU.EX2 R40, R40 ;  /* 0x0000002800287308 */ /* 0x000ff00000000800 */
[----:B------:R-:W0:Y:S01]  /*4a70*/  MUFU.EX2 R41, R41 ;  /* 0x0000002900297308 */ /* 0x000e220000000800 */
[----:B--2---:R-:W-:Y:S02]  /*4a80*/  F2FP.BF16.F32.PACK_AB R206, R53, R52 ;  /* 0x0000003435ce723e */ /* 0x004fe400000010ff */
[----:B-1----:R-:W-:-:S05]  /*4a90*/  FMNMX.FTZ R5, R2, R3, !PT ;  /* 0x0000000302057209 */ /* 0x002fca0007810000 */
[----:B------:R-:W-:Y:S01]  /*4aa0*/  MUFU.EX2 R44, R44 ;  /* 0x0000002c002c7308 */ /* 0x000fe20000000800 */
[----:B------:R-:W1:Y:S07]  /*4ab0*/  SHFL.BFLY PT, R2, R5, 0x1, 0x1f ;  /* 0x0c201f0005027f89 */ /* 0x000e6e00000e0000 */
[----:B------:R-:W2:Y:S01]  /*4ac0*/  MUFU.EX2 R45, R45 ;  /* 0x0000002d002d7308 */ /* 0x000ea20000000800 */
[----:B0-----:R-:W-:-:S07]  /*4ad0*/  F2FP.BF16.F32.PACK_AB R200, R41, R40 ;  /* 0x0000002829c8723e */ /* 0x001fce00000010ff */
[----:B------:R-:W-:Y:S08]  /*4ae0*/  MUFU.EX2 R32, R32 ;  /* 0x0000002000207308 */ /* 0x000ff00000000800 */
[----:B------:R-:W0:Y:S01]  /*4af0*/  MUFU.EX2 R33, R33 ;  /* 0x0000002100217308 */ /* 0x000e220000000800 */
[----:B--2---:R-:W-:Y:S02]  /*4b00*/  F2FP.BF16.F32.PACK_AB R202, R45, R44 ;  /* 0x0000002c2dca723e */ /* 0x004fe400000010ff */
[----:B-1----:R-:W-:-:S04]  /*4b10*/  FMNMX.FTZ R3, R5, R2, !PT ;  /* 0x0000000205037209 */ /* 0x002fc80007810000 */
[C---:B------:R-:W-:Y:S01]  /*4b20*/  FSETP.NEU.FTZ.AND P1, PT, R3.reuse, -INF , PT ;  /* 0xff8000000300780b */ /* 0x040fe20003f3d000 */
[----:B------:R-:W-:Y:S01]  /*4b30*/  FMUL.FTZ R2, R3, UR5 ;  /* 0x0000000503027c20 */ /* 0x000fe20008410000 */
[----:B------:R1:W-:Y:S04]  /*4b40*/  MUFU.EX2 R5, R17 ;  /* 0x0000001100057308 */ /* 0x0003e80000000800 */
[----:B------:R-:W-:Y:S02]  /*4b50*/  FSEL R2, R2, RZ, P1 ;  /* 0x000000ff02027208 */ /* 0x000fe40000800000 */
[----:B------:R-:W-:Y:S02]  /*4b60*/  PLOP3.LUT P1, PT, PT, PT, UP0, 0x80, 0x0 ;  /* 0x000000000000781c */ /* 0x000fe40003f2f008 */
[----:B------:R-:W-:Y:S01]  /*4b70*/  MUFU.EX2 R36, R36 ;  /* 0x0000002400247308 */ /* 0x000fe20000000800 */
[--C-:B------:R-:W-:Y:S01]  /*4b80*/  FFMA.FTZ R58, R58, UR5, -R2.reuse ;  /* 0x000000053a3a7c23 */ /* 0x100fe20008010802 */
[--C-:B------:R-:W-:Y:S01]  /*4b90*/  FFMA.FTZ R59, R59, UR5, -R2.reuse ;  /* 0x000000053b3b7c23 */ /* 0x100fe20008010802 */
[--C-:B------:R-:W-:Y:S01]  /*4ba0*/  FFMA.FTZ R62, R62, UR5, -R2.reuse ;  /* 0x000000053e3e7c23 */ /* 0x100fe20008010802 */
[--C-:B------:R-:W-:Y:S01]  /*4bb0*/  FFMA.FTZ R63, R63, UR5, -R2.reuse ;  /* 0x000000053f3f7c23 */ /* 0x100fe20008010802 */
[----:B-1----:R-:W-:Y:S01]  /*4bc0*/  FADD.FTZ R17, R56, R57 ;  /* 0x0000003938117221 */ /* 0x002fe20000010000 */
[--C-:B------:R-:W-:Y:S01]  /*4bd0*/  FFMA.FTZ R50, R50, UR5, -R2.reuse ;  /* 0x0000000532327c23 */ /* 0x100fe20008010802 */
[--C-:B------:R-:W-:Y:S01]  /*4be0*/  FFMA.FTZ R51, R51, UR5, -R2.reuse ;  /* 0x0000000533337c23 */ /* 0x100fe20008010802 */
[----:B------:R-:W-:Y:S01]  /*4bf0*/  MUFU.EX2 R58, R58 ;  /* 0x0000003a003a7308 */ /* 0x000fe20000000800 */
[----:B------:R-:W-:Y:S01]  /*4c00*/  FADD.FTZ R20, R60, R17 ;  /* 0x000000113c147221 */ /* 0x000fe20000010000 */
[--C-:B------:R-:W-:Y:S01]  /*4c10*/  FFMA.FTZ R54, R54, UR5, -R2.reuse ;  /* 0x0000000536367c23 */ /* 0x100fe20008010802 */
[--C-:B------:R-:W-:Y:S01]  /*4c20*/  FFMA.FTZ R55, R55, UR5, -R2.reuse ;  /* 0x0000000537377c23 */ /* 0x100fe20008010802 */
[----:B------:R-:W-:Y:S01]  /*4c30*/  FFMA.FTZ R42, R42, UR5, -R2 ;  /* 0x000000052a2a7c23 */ /* 0x000fe20008010802 */
[----:B------:R-:W-:Y:S01]  /*4c40*/  FADD.FTZ R17, R61, R20 ;  /* 0x000000143d117221 */ /* 0x000fe20000010000 */
[--C-:B------:R-:W-:Y:S01]  /*4c50*/  FFMA.FTZ R43, R43, UR5, -R2.reuse ;  /* 0x000000052b2b7c23 */ /* 0x100fe20008010802 */
[--C-:B------:R-:W-:Y:S01]  /*4c60*/  FFMA.FTZ R46, R46, UR5, -R2.reuse ;  /* 0x000000052e2e7c23 */ /* 0x100fe20008010802 */
[----:B------:R-:W1:Y:S01]  /*4c70*/  MUFU.EX2 R59, R59 ;  /* 0x0000003b003b7308 */ /* 0x000e620000000800 */
[----:B------:R-:W-:Y:S01]  /*4c80*/  FADD.FTZ R20, R48, R17 ;  /* 0x0000001130147221 */ /* 0x000fe20000010000 */
[--C-:B------:R-:W-:Y:S01]  /*4c90*/  FFMA.FTZ R47, R47, UR5, -R2.reuse ;  /* 0x000000052f2f7c23 */ /* 0x100fe20008010802 */
[--C-:B------:R-:W-:Y:S01]  /*4ca0*/  FFMA.FTZ R34, R34, UR5, -R2.reuse ;  /* 0x0000000522227c23 */ /* 0x100fe20008010802 */
[----:B------:R-:W-:Y:S01]  /*4cb0*/  FFMA.FTZ R35, R35, UR5, -R2 ;  /* 0x0000000523237c23 */ /* 0x000fe20008010802 */
[----:B------:R-:W-:Y:S01]  /*4cc0*/  FADD.FTZ R21, R49, R20 ;  /* 0x0000001431157221 */ /* 0x000fe20000010000 */
[--C-:B------:R-:W-:Y:S01]  /*4cd0*/  FFMA.FTZ R38, R38, UR5, -R2.reuse ;  /* 0x0000000526267c23 */ /* 0x100fe20008010802 */
[--C-:B------:R-:W-:Y:S01]  /*4ce0*/  FFMA.FTZ R39, R39, UR5, -R2.reuse ;  /* 0x0000000527277c23 */ /* 0x100fe20008010802 */
[----:B------:R-:W2:Y:S01]  /*4cf0*/  MUFU.EX2 R62, R62 ;  /* 0x0000003e003e7308 */ /* 0x000ea20000000800 */
[----:B------:R-:W-:Y:S01]  /*4d00*/  FADD.FTZ R64, R52, R21 ;  /* 0x0000001534407221 */ /* 0x000fe20000010000 */
[--C-:B------:R-:W-:Y:S01]  /*4d10*/  FFMA.FTZ R26, R26, UR5, -R2.reuse ;  /* 0x000000051a1a7c23 */ /* 0x100fe20008010802 */
[--C-:B------:R-:W-:Y:S01]  /*4d20*/  FFMA.FTZ R27, R27, UR5, -R2.reuse ;  /* 0x000000051b1b7c23 */ /* 0x100fe20008010802 */
[----:B------:R-:W-:Y:S01]  /*4d30*/  FFMA.FTZ R30, R30, UR5, -R2 ;  /* 0x000000051e1e7c23 */ /* 0x000fe20008010802 */
[----:B------:R-:W-:Y:S01]  /*4d40*/  FADD.FTZ R21, R53, R64 ;  /* 0x0000004035157221 */ /* 0x000fe20000010000 */
[----:B------:R-:W-:Y:S01]  /*4d50*/  FFMA.FTZ R2, R31, UR5, -R2 ;  /* 0x000000051f027c23 */ /* 0x000fe20008010802 */
[----:B0-----:R-:W-:Y:S01]  /*4d60*/  F2FP.BF16.F32.PACK_AB R196, R33, R32 ;  /* 0x0000002021c4723e */ /* 0x001fe200000010ff */
[----:B------:R-:W0:Y:S01]  /*4d70*/  MUFU.EX2 R63, R63 ;  /* 0x0000003f003f7308 */ /* 0x000e220000000800 */
[----:B-1----:R-:W-:Y:S01]  /*4d80*/  FADD.FTZ R17, R58, R59 ;  /* 0x0000003b3a117221 */ /* 0x002fe20000010000 */
[----:B------:R-:W-:Y:S01]  /*4d90*/  FADD.FTZ R64, R40, R21 ;  /* 0x0000001528407221 */ /* 0x000fe20000010000 */
[----:B------:R-:W-:Y:S01]  /*4da0*/  F2FP.BF16.F32.PACK_AB R209, R59, R58 ;  /* 0x0000003a3bd1723e */ /* 0x000fe200000010ff */
[--C-:B------:R-:W-:Y:S01]  /*4db0*/  IMAD.MOV.U32 R61, RZ, RZ, R151.reuse ;  /* 0x000000ffff3d7224 */ /* 0x100fe200078e0097 */
[----:B------:R-:W-:Y:S01]  /*4dc0*/  MOV R58, R151 ;  /* 0x00000097003a7202 */ /* 0x000fe20000000f00 */
[----:B------:R-:W-:Y:S01]  /*4dd0*/  FADD.FTZ R21, R41, R64 ;  /* 0x0000004029157221 */ /* 0x000fe20000010000 */
[----:B------:R-:W-:Y:S01]  /*4de0*/  IMAD.MOV.U32 R64, RZ, RZ, R151 ;  /* 0x000000ffff407224 */ /* 0x000fe200078e0097 */
[----:B------:R-:W1:Y:S01]  /*4df0*/  MUFU.EX2 R50, R50 ;  /* 0x0000003200327308 */ /* 0x000e620000000800 */
[----:B--2---:R-:W-:Y:S01]  /*4e00*/  FADD.FTZ R20, R62, R17 ;  /* 0x000000113e147221 */ /* 0x004fe20000010000 */
[----:B------:R-:W-:Y:S01]  /*4e10*/  FADD.FTZ R0, R44, R21 ;  /* 0x000000152c007221 */ /* 0x000fe20000010000 */
[----:B------:R-:W-:-:S02]  /*4e20*/  IMAD.MOV.U32 R60, RZ, RZ, R151 ;  /* 0x000000ffff3c7224 */ /* 0x000fc400078e0097 */
[--C-:B------:R-:W-:Y:S02]  /*4e30*/  IMAD.MOV.U32 R59, RZ, RZ, R151.reuse ;  /* 0x000000ffff3b7224 */ /* 0x100fe400078e0097 */
[----:B------:R-:W-:Y:S01]  /*4e40*/  FADD.FTZ R21, R45, R0 ;  /* 0x000000002d157221 */ /* 0x000fe20000010000 */
[--C-:B------:R-:W-:Y:S01]  /*4e50*/  IMAD.MOV.U32 R57, RZ, RZ, R151.reuse ;  /* 0x000000ffff397224 */ /* 0x100fe200078e0097 */
[----:B------:R-:W2:Y:S01]  /*4e60*/  MUFU.EX2 R51, R51 ;  /* 0x0000003300337308 */ /* 0x000ea20000000800 */
[C---:B0-----:R-:W-:Y:S01]  /*4e70*/  FADD.FTZ R17, R63.reuse, R20 ;  /* 0x000000143f117221 */ /* 0x041fe20000010000 */
[----:B------:R-:W-:Y:S01]  /*4e80*/  F2FP.BF16.F32.PACK_AB R211, R63, R62 ;  /* 0x0000003e3fd3723e */ /* 0x000fe200000010ff */
[--C-:B------:R-:W-:Y:S01]  /*4e90*/  IMAD.MOV.U32 R63, RZ, RZ, R151.reuse ;  /* 0x000000ffff3f7224 */ /* 0x100fe200078e0097 */
[----:B------:R-:W-:Y:S01]  /*4ea0*/  MOV R62, R151 ;  /* 0x00000097003e7202 */ /* 0x000fe20000000f00 */
[--C-:B------:R-:W-:Y:S02]  /*4eb0*/  IMAD.MOV.U32 R56, RZ, RZ, R151.reuse ;  /* 0x000000ffff387224 */ /* 0x100fe400078e0097 */
[----:B------:R-:W-:Y:S01]  /*4ec0*/  IMAD.MOV.U32 R53, RZ, RZ, R151 ;  /* 0x000000ffff357224 */ /* 0x000fe200078e0097 */
[----:B------:R-:W0:Y:S01]  /*4ed0*/  MUFU.EX2 R54, R54 ;  /* 0x0000003600367308 */ /* 0x000e220000000800 */
[----:B-1----:R-:W-:Y:S01]  /*4ee0*/  FADD.FTZ R20, R50, R17 ;  /* 0x0000001132147221 */ /* 0x002fe20000010000 */
[----:B------:R-:W-:-:S02]  /*4ef0*/  IMAD.MOV.U32 R52, RZ, RZ, R151 ;  /* 0x000000ffff347224 */ /* 0x000fc400078e0097 */
[--C-:B------:R-:W-:Y:S02]  /*4f00*/  IMAD.MOV.U32 R49, RZ, RZ, R151.reuse ;  /* 0x000000ffff317224 */ /* 0x100fe400078e0097 */
[--C-:B------:R-:W-:Y:S02]  /*4f10*/  IMAD.MOV.U32 R48, RZ, RZ, R151.reuse ;  /* 0x000000ffff307224 */ /* 0x100fe400078e0097 */
[----:B------:R-:W1:Y:S01]  /*4f20*/  MUFU.EX2 R55, R55 ;  /* 0x0000003700377308 */ /* 0x000e620000000800 */
[C---:B--2---:R-:W-:Y:S01]  /*4f30*/  FADD.FTZ R17, R51.reuse, R20 ;  /* 0x0000001433117221 */ /* 0x044fe20000010000 */
[----:B------:R-:W-:Y:S01]  /*4f40*/  F2FP.BF16.F32.PACK_AB R205, R51, R50 ;  /* 0x0000003233cd723e */ /* 0x000fe200000010ff */
[--C-:B------:R-:W-:Y:S01]  /*4f50*/  IMAD.MOV.U32 R51, RZ, RZ, R151.reuse ;  /* 0x000000ffff337224 */ /* 0x100fe200078e0097 */
[----:B------:R-:W-:Y:S01]  /*4f60*/  MOV R50, R151 ;  /* 0x0000009700327202 */ /* 0x000fe20000000f00 */
[--C-:B------:R-:W-:Y:S02]  /*4f70*/  IMAD.MOV.U32 R45, RZ, RZ, R151.reuse ;  /* 0x000000ffff2d7224 */ /* 0x100fe400078e0097 */
[----:B------:R-:W-:Y:S01]  /*4f80*/  IMAD.MOV.U32 R44, RZ, RZ, R151 ;  /* 0x000000ffff2c7224 */ /* 0x000fe200078e0097 */
[----:B------:R-:W2:Y:S01]  /*4f90*/  MUFU.EX2 R42, R42 ;  /* 0x0000002a002a7308 */ /* 0x000ea20000000800 */
[----:B0-----:R-:W-:Y:S01]  /*4fa0*/  FADD.FTZ R20, R54, R17 ;  /* 0x0000001136147221 */ /* 0x001fe20000010000 */
[----:B------:R-:W-:-:S02]  /*4fb0*/  IMAD.MOV.U32 R41, RZ, RZ, R151 ;  /* 0x000000ffff297224 */ /* 0x000fc400078e0097 */
[--C-:B------:R-:W-:Y:S02]  /*4fc0*/  IMAD.MOV.U32 R40, RZ, RZ, R151.reuse ;  /* 0x000000ffff287224 */ /* 0x100fe400078e0097 */
[----:B------:R-:W-:Y:S02]  /*4fd0*/  IMAD.MOV.U32 R31, RZ, RZ, R151 ;  /* 0x000000ffff1f7224 */ /* 0x000fe400078e0097 */
[----:B------:R-:W0:Y:S01]  /*4fe0*/  MUFU.EX2 R43, R43 ;  /* 0x0000002b002b7308 */ /* 0x000e220000000800 */
[C---:B-1----:R-:W-:Y:S01]  /*4ff0*/  FADD.FTZ R17, R55.reuse, R20 ;  /* 0x0000001437117221 */ /* 0x042fe20000010000 */
        /* <DEDUP_REMOVED lines=9> */
[----:B------:R-:W-:-:S05]  /*5090*/  IMAD.MOV.U32 R32, RZ, RZ, R151 ;  /* 0x000000ffff207224 */ /* 0x000fca00078e0097 */
[----:B------:R-:W2:Y:S01]  /*50a0*/  MUFU.EX2 R47, R47 ;  /* 0x0000002f002f7308 */ /* 0x000ea20000000800 */
[C---:B0-----:R-:W-:Y:S01]  /*50b0*/  FADD.FTZ R17, R43.reuse, R0 ;  /* 0x000000002b117221 */ /* 0x041fe20000010000 */
[----:B------:R-:W-:Y:S01]  /*50c0*/  F2FP.BF16.F32.PACK_AB R201, R43, R42 ;  /* 0x0000002a2bc9723e */ /* 0x000fe200000010ff */
[----:B------:R-:W-:Y:S01]  /*50d0*/  IMAD.MOV.U32 R43, RZ, RZ, R151 ;  /* 0x000000ffff2b7224 */ /* 0x000fe200078e0097 */
[----:B------:R-:W-:-:S04]  /*50e0*/  MOV R42, R151 ;  /* 0x00000097002a7202 */ /* 0x000fc80000000f00 */
[----:B------:R-:W0:Y:S01]  /*50f0*/  MUFU.EX2 R37, R37 ;  /* 0x0000002500257308 */ /* 0x000e220000000800 */
[----:B-1----:R-:W-:-:S07]  /*5100*/  FADD.FTZ R0, R46, R17 ;  /* 0x000000112e007221 */ /* 0x002fce0000010000 */
[----:B------:R-:W1:Y:S01]  /*5110*/  MUFU.EX2 R34, R34 ;  /* 0x0000002200227308 */ /* 0x000e620000000800 */
[C---:B--2---:R-:W-:Y:S01]  /*5120*/  FADD.FTZ R17, R47.reuse, R0 ;  /* 0x000000002f117221 */ /* 0x044fe20000010000 */
[----:B------:R-:W-:Y:S01]  /*5130*/  F2FP.BF16.F32.PACK_AB R203, R47, R46 ;  /* 0x0000002e2fcb723e */ /* 0x000fe200000010ff */
[----:B------:R-:W-:Y:S01]  /*5140*/  IMAD.MOV.U32 R47, RZ, RZ, R151 ;  /* 0x000000ffff2f7224 */ /* 0x000fe200078e0097 */
[----:B------:R-:W-:-:S04]  /*5150*/  MOV R46, R151 ;  /* 0x00000097002e7202 */ /* 0x000fc80000000f00 */
[----:B------:R-:W2:Y:S01]  /*5160*/  MUFU.EX2 R24, R24 ;  /* 0x0000001800187308 */ /* 0x000ea20000000800 */
[C---:B0-----:R-:W-:Y:S01]  /*5170*/  FADD.FTZ R21, R37.reuse, R20 ;  /* 0x0000001425157221 */ /* 0x041fe20000010000 */
[----:B------:R-:W-:Y:S01]  /*5180*/  F2FP.BF16.F32.PACK_AB R198, R37, R36 ;  /* 0x0000002425c6723e */ /* 0x000fe200000010ff */
[--C-:B------:R-:W-:Y:S02]  /*5190*/  IMAD.MOV.U32 R37, RZ, RZ, R151.reuse ;  /* 0x000000ffff257224 */ /* 0x100fe400078e0097 */
[----:B------:R-:W-:-:S03]  /*51a0*/  IMAD.MOV.U32 R36, RZ, RZ, R151 ;  /* 0x000000ffff247224 */ /* 0x000fc600078e0097 */
[----:B------:R-:W0:Y:S01]  /*51b0*/  MUFU.EX2 R35, R35 ;  /* 0x0000002300237308 */ /* 0x000e220000000800 */
[----:B-1----:R-:W-:-:S07]  /*51c0*/  FADD.FTZ R0, R34, R17 ;  /* 0x0000001122007221 */ /* 0x002fce0000010000 */
[----:B------:R-:W1:Y:S01]  /*51d0*/  MUFU.EX2 R25, R25 ;  /* 0x0000001900197308 */ /* 0x000e620000000800 */
[----:B--2---:R-:W-:-:S07]  /*51e0*/  FADD.FTZ R20, R24, R21 ;  /* 0x0000001518147221 */ /* 0x004fce0000010000 */
[----:B------:R-:W2:Y:S01]  /*51f0*/  MUFU.EX2 R38, R38 ;  /* 0x0000002600267308 */ /* 0x000ea20000000800 */
[C---:B0-----:R-:W-:Y:S01]  /*5200*/  FADD.FTZ R17, R35.reuse, R0 ;  /* 0x0000000023117221 */ /* 0x041fe20000010000 */
[----:B------:R-:W-:Y:S01]  /*5210*/  F2FP.BF16.F32.PACK_AB R197, R35, R34 ;  /* 0x0000002223c5723e */ /* 0x000fe200000010ff */
[----:B------:R-:W-:Y:S01]  /*5220*/  IMAD.MOV.U32 R35, RZ, RZ, R151 ;  /* 0x000000ffff237224 */ /* 0x000fe200078e0097 */
[----:B------:R-:W-:-:S04]  /*5230*/  MOV R34, R151 ;  /* 0x0000009700227202 */ /* 0x000fc80000000f00 */
[----:B------:R-:W0:Y:S01]  /*5240*/  MUFU.EX2 R28, R28 ;  /* 0x0000001c001c7308 */ /* 0x000e220000000800 */
[C---:B-1----:R-:W-:Y:S01]  /*5250*/  FADD.FTZ R21, R25.reuse, R20 ;  /* 0x0000001419157221 */ /* 0x042fe20000010000 */
[----:B------:R-:W-:Y:S01]  /*5260*/  F2FP.BF16.F32.PACK_AB R192, R25, R24 ;  /* 0x0000001819c0723e */ /* 0x000fe200000010ff */
[--C-:B------:R-:W-:Y:S02]  /*5270*/  IMAD.MOV.U32 R25, RZ, RZ, R151.reuse ;  /* 0x000000ffff197224 */ /* 0x100fe400078e0097 */
[----:B------:R-:W-:-:S03]  /*5280*/  IMAD.MOV.U32 R24, RZ, RZ, R151 ;  /* 0x000000ffff187224 */ /* 0x000fc600078e0097 */
[----:B------:R-:W1:Y:S01]  /*5290*/  MUFU.EX2 R39, R39 ;  /* 0x0000002700277308 */ /* 0x000e620000000800 */
[----:B--2---:R-:W-:-:S07]  /*52a0*/  FADD.FTZ R0, R38, R17 ;  /* 0x0000001126007221 */ /* 0x004fce0000010000 */
[----:B------:R-:W2:Y:S01]  /*52b0*/  MUFU.EX2 R26, R26 ;  /* 0x0000001a001a7308 */ /* 0x000ea20000000800 */
[----:B0-----:R-:W-:Y:S01]  /*52c0*/  FADD.FTZ R20, R28, R21 ;  /* 0x000000151c147221 */ /* 0x001fe20000010000 */
[C---:B------:R-:W-:Y:S01]  /*52d0*/  F2FP.BF16.F32.PACK_AB R194, R5.reuse, R28 ;  /* 0x0000001c05c2723e */ /* 0x040fe200000010ff */
[----:B------:R-:W-:Y:S02]  /*52e0*/  IMAD.MOV.U32 R28, RZ, RZ, R151 ;  /* 0x000000ffff1c7224 */ /* 0x000fe400078e0097 */
[----:B------:R-:W-:-:S03]  /*52f0*/  FADD.FTZ R17, R5, R20 ;  /* 0x0000001405117221 */ /* 0x000fc60000010000 */
[----:B------:R-:W0:Y:S01]  /*5300*/  MUFU.EX2 R27, R27 ;  /* 0x0000001b001b7308 */ /* 0x000e220000000800 */
[C---:B-1----:R-:W-:Y:S01]  /*5310*/  FADD.FTZ R21, R39.reuse, R0 ;  /* 0x0000000027157221 */ /* 0x042fe20000010000 */
[----:B------:R-:W-:Y:S01]  /*5320*/  F2FP.BF16.F32.PACK_AB R199, R39, R38 ;  /* 0x0000002627c7723e */ /* 0x000fe200000010ff */
[----:B------:R-:W-:Y:S01]  /*5330*/  IMAD.MOV.U32 R39, RZ, RZ, R151 ;  /* 0x000000ffff277224 */ /* 0x000fe200078e0097 */
[----:B------:R-:W-:-:S04]  /*5340*/  MOV R38, R151 ;  /* 0x0000009700267202 */ /* 0x000fc80000000f00 */
[----:B------:R-:W1:Y:S01]  /*5350*/  MUFU.EX2 R30, R30 ;  /* 0x0000001e001e7308 */ /* 0x000e620000000800 */
[----:B--2---:R-:W-:-:S07]  /*5360*/  FADD.FTZ R0, R26, R21 ;  /* 0x000000151a007221 */ /* 0x004fce0000010000 */
[----:B------:R2:W3:Y:S01]  /*5370*/  MUFU.EX2 R195, R2 ;  /* 0x0000000200c37308 */ /* 0x0004e20000000800 */
[C---:B0-----:R-:W-:Y:S01]  /*5380*/  FADD.FTZ R5, R27.reuse, R0 ;  /* 0x000000001b057221 */ /* 0x041fe20000010000 */
[----:B------:R-:W-:Y:S01]  /*5390*/  F2FP.BF16.F32.PACK_AB R193, R27, R26 ;  /* 0x0000001a1bc1723e */ /* 0x000fe200000010ff */
[----:B------:R-:W-:Y:S01]  /*53a0*/  IMAD.MOV.U32 R27, RZ, RZ, R151 ;  /* 0x000000ffff1b7224 */ /* 0x000fe200078e0097 */
[----:B------:R-:W-:Y:S01]  /*53b0*/  MOV R26, R151 ;  /* 0x00000097001a7202 */ /* 0x000fe20000000f00 */
[----:B-1----:R-:W-:Y:S01]  /*53c0*/  FADD.FTZ R0, R30, R5 ;  /* 0x000000051e007221 */ /* 0x002fe20000010000 */
[----:B--2---:R-:W-:-:S03]  /*53d0*/  IMAD.MOV.U32 R2, RZ, RZ, 0x3f800000 ;  /* 0x3f800000ff027424 */ /* 0x004fc600078e00ff */
[C---:B---3--:R-:W-:Y:S01]  /*53e0*/  FADD.FTZ R5, R195.reuse, R0 ;  /* 0x00000000c3057221 */ /* 0x048fe20000010000 */
[----:B------:R-:W-:Y:S01]  /*53f0*/  F2FP.BF16.F32.PACK_AB R195, R195, R30 ;  /* 0x0000001ec3c3723e */ /* 0x000fe200000010ff */
[----:B------:R-:W-:Y:S01]  /*5400*/  IMAD.MOV.U32 R0, RZ, RZ, 0x3f800000 ;  /* 0x3f800000ff007424 */ /* 0x000fe200078e00ff */
[----:B------:R-:W-:Y:S01]  /*5410*/  MOV R30, R151 ;  /* 0x00000097001e7202 */ /* 0x000fe20000000f00 */
[----:B------:R-:W-:Y:S06]  /*5420*/  @!P1 BRA `(.L_x_14) ;  /* 0x0000004400249947 */ /* 0x000fec0003800000 */
[----:B------:R-:W-:Y:S01]  /*5430*/  UIADD3 UR4, UR60, -0x2, URZ ;  /* 0xfffffffe3c047890 */ /* 0x000fe2000fffe03f */
[----:B------:R-:W-:Y:S01]  /*5440*/  IMAD.MOV.U32 R20, RZ, RZ, R3 ;  /* 0x000000ffff147224 */ /* 0x000fe200078e0003 */
[----:B------:R-:W-:Y:S01]  /*5450*/  MOV R21, R4 ;  /* 0x0000000400157202 */ /* 0x000fe20000000f00 */
[----:B------:R-:W-:Y:S01]  /*5460*/  IMAD.MOV.U32 R2, RZ, RZ, 0x3f800000 ;  /* 0x3f800000ff027424 */ /* 0x000fe200078e00ff */
[----:B------:R-:W-:Y:S02]  /*5470*/  CS2R R150, SRZ ;  /* 0x0000000000967805 */ /* 0x000fe4000001ff00 */
[----:B------:R-:W-:Y:S01]  /*5480*/  CS2R R146, SRZ ;  /* 0x0000000000927805 */ /* 0x000fe2000001ff00 */
[----:B------:R-:W-:Y:S01]  /*5490*/  IMAD.U32 R228, RZ, RZ, UR4 ;  /* 0x00000004ffe47e24 */ /* 0x000fe2000f8e00ff */
[----:B------:R-:W-:Y:S02]  /*54a0*/  R2UR UR4, R16 ;  /* 0x00000000100472ca */ /* 0x000fe400000e0000 */
[----:B------:R-:W-:-:S02]  /*54b0*/  CS2R R142, SRZ ;  /* 0x00000000008e7805 */ /* 0x000fc4000001ff00 */
[----:B------:R-:W-:Y:S02]  /*54c0*/  CS2R R138, SRZ ;  /* 0x00000000008a7805 */ /* 0x000fe4000001ff00 */
[----:B------:R-:W-:Y:S02]  /*54d0*/  CS2R R134, SRZ ;  /* 0x0000000000867805 */ /* 0x000fe4000001ff00 */
[----:B------:R-:W-:Y:S02]  /*54e0*/  CS2R R130, SRZ ;  /* 0x0000000000827805 */ /* 0x000fe4000001ff00 */
[----:B------:R-:W-:Y:S02]  /*54f0*/  CS2R R126, SRZ ;  /* 0x00000000007e7805 */ /* 0x000fe4000001ff00 */
[----:B------:R-:W-:Y:S02]  /*5500*/  CS2R R122, SRZ ;  /* 0x00000000007a7805 */ /* 0x000fe4000001ff00 */
[----:B------:R-:W-:-:S02]  /*5510*/  CS2R R118, SRZ ;  /* 0x0000000000767805 */ /* 0x000fc4000001ff00 */
[----:B------:R-:W-:Y:S02]  /*5520*/  CS2R R114, SRZ ;  /* 0x0000000000727805 */ /* 0x000fe4000001ff00 */
[----:B------:R-:W-:Y:S02]  /*5530*/  CS2R R110, SRZ ;  /* 0x00000000006e7805 */ /* 0x000fe4000001ff00 */
[----:B------:R-:W-:Y:S02]  /*5540*/  CS2R R106, SRZ ;  /* 0x00000000006a7805 */ /* 0x000fe4000001ff00 */
[----:B------:R-:W-:Y:S02]  /*5550*/  CS2R R102, SRZ ;  /* 0x0000000000667805 */ /* 0x000fe4000001ff00 */
[----:B------:R-:W-:Y:S01]  /*5560*/  CS2R R98, SRZ ;  /* 0x0000000000627805 */ /* 0x000fe2000001ff00 */
[----:B------:R-:W-:Y:S01]  /*5570*/  IMAD.U32 R229, RZ, RZ, UR4 ;  /* 0x00000004ffe57e24 */ /* 0x000fe2000f8e00ff */
        /* <DEDUP_REMOVED lines=49> */
[----:B------:R-:W-:Y:S01]  /*5890*/  CS2R R24, SRZ ;  /* 0x0000000000187805 */ /* 0x000fe2000001ff00 */
[----:B------:R-:W-:Y:S01]  /*58a0*/  UMOV UR60, UR38 ;  /* 0x00000026003c7c82 */ /* 0x000fe20008000000 */
[----:B------:R-:W-:-:S05]  /*58b0*/  ULDC UR39, c[0x0][0x9d8] ;  /* 0x0002760000277ab9 */ /* 0x000fca0000000800 */
.L_x_25:
[----:B------:R-:W-:Y:S01]  /*58c0*/  R2UR UR5, R229 ;  /* 0x00000000e50572ca */ /* 0x000fe200000e0000 */
[----:B------:R-:W-:-:S04]  /*58d0*/  UISETP.NE.AND UP0, UPT, UR60, 0x1, UPT ;  /* 0x000000013c00788c */ /* 0x000fc8000bf05270 */
[----:B------:R-:W-:-:S08]  /*58e0*/  USEL UR4, URZ, 0x1, UP0 ;  /* 0x000000013f047887 */ /* 0x000fd00008000000 */
[----:B------:R-:W-:-:S06]  /*58f0*/  ULOP3.LUT UR4, UR5, UR4, URZ, 0x3c, !UPT ;  /* 0x0000000405047292 */ /* 0x000fcc000f8e3c3f */
[----:B------:R-:W-:Y:S01]  /*5900*/  MOV R16, UR4 ;  /* 0x0000000400107c02 */ /* 0x000fe20008000f00 */
[----:B------:R-:W-:Y:S06]  /*5910*/  @!P0 BRA `(.L_x_15) ;  /* 0x0000000000048947 */ /* 0x000fec0003800000 */
[----:B------:R-:W-:Y:S01]  /*5920*/  BPT.TRAP 0x1 ;  /* 0x000000040000795c */ /* 0x000fe20000300000 */
.L_x_15:
[----:B------:R-:W0:Y:S01]  /*5930*/  S2UR UR6, SR_CgaCtaId ;  /* 0x00000000000679c3 */ /* 0x000e220000008800 */
[----:B------:R-:W-:Y:S01]  /*5940*/  R2UR UR5, R16 ;  /* 0x00000000100572ca */ /* 0x000fe200000e0000 */
[----:B------:R-:W-:Y:S01]  /*5950*/  UIADD3 UR38, UR60, 0x1, URZ ;  /* 0x000000013c267890 */ /* 0x000fe2000fffe03f */
[----:B------:R-:W-:-:S03]  /*5960*/  UMOV UR4, 0x400 ;  /* 0x0000040000047882 */ /* 0x000fc60000000000 */
[----:B------:R-:W-:-:S04]  /*5970*/  UISETP.NE.AND UP0, UPT, UR38, 0x2, UPT ;  /* 0x000000022600788c */ /* 0x000fc8000bf05270 */
[----:B------:R-:W-:-:S04]  /*5980*/  USEL UR38, UR38, URZ, UP0 ;  /* 0x0000003f26267287 */ /* 0x000fc80008000000 */
[----:B------:R-:W-:-:S05]  /*5990*/  IMAD.U32 R4, RZ, RZ, UR5 ;  /* 0x00000005ff047e24 */ /* 0x000fca000f8e00ff */
[----:B------:R-:W-:Y:S01]  /*59a0*/  SHF.L.U32 R4, R4, 0x1f, RZ ;  /* 0x0000001f04047819 */ /* 0x000fe200000006ff */
[----:B0-----:R-:W-:-:S04]  /*59b0*/  ULEA UR6, UR6, UR4, 0x18 ;  /* 0x0000000406067291 */ /* 0x001fc8000f8ec03f */
[----:B------:R-:W-:Y:S02]  /*59c0*/  ULEA UR61, UR38, UR6, 0x3 ;  /* 0x00000006263d7291 */ /* 0x000fe4000f8e183f */
[----:B------:R-:W-:-:S07]  /*59d0*/  IMAD.U32 R3, RZ, RZ, UR6 ;  /* 0x00000006ff037e24 */ /* 0x000fce000f8e00ff */
[----:B------:R0:W1:Y:S01]  /*59e0*/  SYNCS.PHASECHK.TRANS64.TRYWAIT P1, [UR61+0x38830], R4 ;  /* 0x03883004ff0075a7 */ /* 0x000062000802017d */
[----:B------:R-:W-:Y:S05]  /*59f0*/  @!P0 BRA `(.L_x_16) ;  /* 0x0000000000048947 */ /* 0x000fea0003800000 */
[----:B------:R-:W-:Y:S01]  /*5a00*/  BPT.TRAP 0x1 ;  /* 0x000000040000795c */ /* 0x000fe20000300000 */
.L_x_16:
[----:B-1----:R-:W-:Y:S05]  /*5a10*/  @P1 BRA `(.L_x_17) ;  /* 0x0000000000081947 */ /* 0x002fea0003800000 */
[----:B------:R-:W1:Y:S02]  /*5a20*/  SYNCS.PHASECHK.TRANS64.TRYWAIT P1, [UR61+0x38830], R4 ;  /* 0x03883004ff0075a7 */ /* 0x000e64000802017d */
[----:B-1----:R-:W-:Y:S05]  /*5a30*/  @!P1 BRA `(.L_x_18) ;  /* 0x000000ac00909947 */ /* 0x002fea0003800000 */
.L_x_17:
[----:B------:R-:W-:Y:S01]  /*5a40*/  R2UR UR4, R18 ;  /* 0x00000000120472ca */ /* 0x000fe200000e0000 */
[----:B------:R-:W-:Y:S01]  /*5a50*/  WARPGROUP.ARRIVE ;  /* 0x00000000000079c5 */ /* 0x000fe20000000000 */
[----:B------:R-:W-:Y:S01]  /*5a60*/  R2UR UR10, R14 ;  /* 0x000000000e0a72ca */ /* 0x000fe200000e0000 */
[----:B------:R-:W-:Y:S01]  /*5a70*/  UMOV UR59, 0x40000040 ;  /* 0x40000040003b7882 */ /* 0x000fe20000000000 */
        /* <DEDUP_REMOVED lines=9> */
[----:B------:R-:W-:Y:S01]  /*5b10*/  UIMAD UR4, UR38, 0xa00, UR4 ;  /* 0x00000a00260478a4 */ /* 0x000fe2000f8e0204 */
[-C--:B------:R-:W-:Y:S01]  /*5b20*/  FMUL.FTZ R24, R24, R0.reuse ;  /* 0x0000000018187220 */ /* 0x080fe20000410000 */
[----:B------:R-:W-:Y:S01]  /*5b30*/  UMOV UR56, UR10 ;  /* 0x0000000a00387c82 */ /* 0x000fe20008000000 */
[----:B------:R-:W-:Y:S01]  /*5b40*/  UMOV UR43, 0x40000040 ;  /* 0x40000040002b7882 */ /* 0x000fe20000000000 */
[----:B------:R-:W-:Y:S01]  /*5b50*/  UMOV UR57, UR11 ;  /* 0x0000000b00397c82 */ /* 0x000fe20008000000 */
[----:B------:R-:W-:Y:S01]  /*5b60*/  UIADD3 UR6, UR4, 0x80, URZ ;  /* 0x0000008004067890 */ /* 0x000fe2000fffe03f */
[-C--:B------:R-:W-:Y:S01]  /*5b70*/  FMUL.FTZ R25, R25, R0.reuse ;  /* 0x0000000019197220 */ /* 0x080fe20000410000 */
[----:B------:R-:W-:Y:S01]  /*5b80*/  UMOV UR58, UR4 ;  /* 0x00000004003a7c82 */ /* 0x000fe20008000000 */
[----:B------:R-:W-:Y:S01]  /*5b90*/  UIADD3 UR5, UR4, 0x100, URZ ;  /* 0x0000010004057890 */ /* 0x000fe2000fffe03f */
[----:B------:R-:W-:Y:S01]  /*5ba0*/  HGMMA.64x16x16.F32.BF16 R184, gdesc[UR56], RZ, !UPT, gsb0 ;  /* 0x0020000038b879f0 */ /* 0x000fe2000c0018ff */
[----:B------:R-:W-:Y:S01]  /*5bb0*/  UMOV UR56, UR10 ;  /* 0x0000000a00387c82 */ /* 0x000fe20008000000 */
[----:B------:R-:W-:Y:S01]  /*5bc0*/  UMOV UR57, UR11 ;  /* 0x0000000b00397c82 */ /* 0x000fe20008000000 */
[----:B------:R-:W-:Y:S01]  /*5bd0*/  UMOV UR58, UR6 ;  /* 0x00000006003a7c82 */ /* 0x000fe20008000000 */
[----:B------:R-:W-:Y:S01]  /*5be0*/  UMOV UR59, 0x40000040 ;  /* 0x40000040003b7882 */ /* 0x000fe20000000000 */
[----:B------:R-:W-:Y:S01]  /*5bf0*/  UIADD3 UR6, UR4, 0x180, URZ ;  /* 0x0000018004067890 */ /* 0x000fe2000fffe03f */
[-C--:B------:R-:W-:Y:S01]  /*5c00*/  FMUL.FTZ R28, R28, R0.reuse ;  /* 0x000000001c1c7220 */ /* 0x080fe20000410000 */
        /* <DEDUP_REMOVED lines=12> */
[----:B------:R-:W-:Y:S01]  /*5cd0*/  UMOV UR47, 0x40000040 ;  /* 0x40000040002f7882 */ /* 0x000fe20000000000 */
[----:B------:R-:W-:Y:S01]  /*5ce0*/  UIADD3 UR50, UR4, 0x782, URZ ;  /* 0x0000078204327890 */ /* 0x000fe2000fffe03f */
[-C--:B------:R-:W-:Y:S01]  /*5cf0*/  FMUL.FTZ R41, R41, R0.reuse ;  /* 0x0000000029297220 */ /* 0x080fe20000410000 */
[----:B------:R-:W-:Y:S01]  /*5d00*/  UMOV UR51, 0x40000040 ;  /* 0x4000004000337882 */ /* 0x000fe20000000000 */
[----:B------:R-:W-:Y:S01]  /*5d10*/  UIADD3 UR54, UR4, 0x784, URZ ;  /* 0x0000078404367890 */ /* 0x000fe2000fffe03f */
[-C--:B------:R-:W-:Y:S01]  /*5d20*/  FMUL.FTZ R44, R44, R0.reuse ;  /* 0x000000002c2c7220 */ /* 0x080fe20000410000 */
[----:B------:R-:W-:Y:S01]  /*5d30*/  UMOV UR55, 0x40000040 ;  /* 0x4000004000377882 */ /* 0x000fe20000000000 */
[----:B------:R-:W-:Y:S01]  /*5d40*/  UMOV UR7, 0x40000040 ;  /* 0x4000004000077882 */ /* 0x000fe20000000000 */
[-C--:B------:R-:W-:Y:S01]  /*5d50*/  FMUL.FTZ R45, R45, R0.reuse ;  /* 0x000000002d2d7220 */ /* 0x080fe20000410000 */
        /* <DEDUP_REMOVED lines=23> */
[----:B------:R-:W-:Y:S01]  /*5ed0*/  FMUL.FTZ R93, R93, R0 ;  /* 0x000000005d5d7220 */ /* 0x000fe20000410000 */
[----:B------:R-:W-:-:S02]  /*5ee0*/  WARPGROUP.DEPBAR.LE gsb0, 0x0 ;  /* 0x00008000000079c5 */ /* 0x000fc40000010000 */
[----:B------:R-:W-:Y:S01]  /*5ef0*/  WARPGROUP.ARRIVE ;  /* 0x00000000000079c5 */ /* 0x000fe20000000000 */
[-C--:B------:R-:W-:Y:S01]  /*5f00*/  FMUL.FTZ R96, R96, R0.reuse ;  /* 0x0000000060607220 */ /* 0x080fe20000410000 */
[-C--:B------:R-:W-:Y:S01]  /*5f10*/  FMUL.FTZ R97, R97, R0.reuse ;  /* 0x0000000061617220 */ /* 0x080fe20000410000 */
[-C--:B------:R-:W-:Y:S01]  /*5f20*/  FMUL.FTZ R100, R100, R0.reuse ;  /* 0x0000000064647220 */ /* 0x080fe20000410000 */
[-C--:B------:R-:W-:Y:S01]  /*5f30*/  FMUL.FTZ R101, R101, R0.reuse ;  /* 0x0000000065657220 */ /* 0x080fe20000410000 */
[-C--:B------:R-:W-:Y:S01]  /*5f40*/  FMUL.FTZ R104, R104, R0.reuse ;  /* 0x0000000068687220 */ /* 0x080fe20000410000 */
[----:B------:R-:W-:Y:S01]  /*5f50*/  HGMMA.64x16x16.F32.BF16 R176, gdesc[UR56], RZ, !UPT, gsb0 ;  /* 0x0020000038b079f0 */ /* 0x000fe2000c0018ff */
[----:B------:R-:W-:Y:S01]  /*5f60*/  UMOV UR56, UR10 ;  /* 0x0000000a00387c82 */ /* 0x000fe20008000000 */
[----:B------:R-:W-:Y:S01]  /*5f70*/  UMOV UR57, UR11 ;  /* 0x0000000b00397c82 */ /* 0x000fe20008000000 */
[----:B------:R-:W-:Y:S01]  /*5f80*/  UMOV UR58, UR5 ;  /* 0x00000005003a7c82 */ /* 0x000fe20008000000 */
[----:B------:R-:W-:Y:S01]  /*5f90*/  UMOV UR59, 0x40000040 ;  /* 0x40000040003b7882 */ /* 0x000fe20000000000 */
[----:B------:R-:W-:Y:S01]  /*5fa0*/  UIADD3 UR5, UR4, 0x200, URZ ;  /* 0x0000020004057890 */ /* 0x000fe2000fffe03f */
        /* <DEDUP_REMOVED lines=103> */
[----:B------:R-:W-:Y:S02]  /*6620*/  R2UR UR10, R8 ;  /* 0x00000000080a72ca */ /* 0x000fe400000e0000 */
[----:B------:R-:W-:Y:S01]  /*6630*/  R2UR UR11, R9 ;  /* 0x00000000090b72ca */ /* 0x000fe200000e0000 */
[----:B------:R-:W-:Y:S02]  /*6640*/  WARPGROUP.DEPBAR.LE gsb0, 0x0 ;  /* 0x00008000000079c5 */ /* 0x000fe40000010000 */
[----:B-1----:R-:W-:-:S06]  /*6650*/  WARPGROUP.ARRIVE ;  /* 0x00000000000079c5 */ /* 0x002fcc0000000000 */
        /* <DEDUP_REMOVED lines=36> */
[----:B------:R-:W-:Y:S02]  /*68a0*/  UIADD3 UR5, UR4, 0x104, URZ ;  /* 0x0000010404057890 */ /* 0x000fe4000fffe03f */
[----:B------:R-:W-:Y:S01]  /*68b0*/  UIADD3 UR18, UR4, 0x284, URZ ;  /* 0x0000028404127890 */ /* 0x000fe2000fffe03f */
[----:B------:R-:W-:Y:S01]  /*68c0*/  UMOV UR19, 0x40000040 ;  /* 0x4000004000137882 */ /* 0x000fe20000000000 */
        /* <DEDUP_REMOVED lines=142> */
[----:B------:R-:W-:Y:S02]  /*71b0*/  R2UR UR14, R6 ;  /* 0x00000000060e72ca */ /* 0x000fe400000e0000 */
[----:B------:R-:W-:-:S11]  /*71c0*/  R2UR UR15, R7 ;  /* 0x00000000070f72ca */ /* 0x000fd600000e0000 */
        /* <DEDUP_REMOVED lines=252> */
[----:B------:R-:W-:-:S03]  /*8190*/  UIADD3 UR6, UR4, 0x906, URZ ;  /* 0x0000090604067890 */ /* 0x000fc6000fffe03f */
[----:B------:R-:W-:Y:S01]  /*81a0*/  UMOV UR4, UR14 ;  /* 0x0000000e00047c82 */ /* 0x000fe20008000000 */
        /* <DEDUP_REMOVED lines=24> */
.L_x_19:
[----:B------:R-:W-:Y:S02]  /*8330*/  R2UR UR4, R3 ;  /* 0x00000000030472ca */ /* 0x000fe400000e0000 */
[----:B------:R-:W-:-:S11]  /*8340*/  R2UR UR5, R229 ;  /* 0x00000000e50572ca */ /* 0x000fd600000e0000 */
[----:B------:R-:W-:Y:S02]  /*8350*/  ULEA UR4, UR60, UR4, 0x3 ;  /* 0x000000043c047291 */ /* 0x000fe4000f8e183f */
[----:B------:R-:W-:-:S05]  /*8360*/  IMAD.U32 R0, RZ, RZ, UR5 ;  /* 0x00000005ff007e24 */ /* 0x000fca000f8e00ff */
[----:B------:R-:W-:-:S04]  /*8370*/  SHF.L.U32 R0, R0, 0x1f, RZ ;  /* 0x0000001f00007819 */ /* 0x000fc800000006ff */
[----:B------:R1:W2:Y:S01]  /*8380*/  SYNCS.PHASECHK.TRANS64.TRYWAIT P1, [UR4+0x38850], R0 ;  /* 0x03885000ff0075a7 */ /* 0x0002a20008020144 */
[----:B------:R-:W-:Y:S05]  /*8390*/  @!P0 BRA `(.L_x_20) ;  /* 0x0000000000048947 */ /* 0x000fea0003800000 */
[----:B------:R-:W-:Y:S01]  /*83a0*/  BPT.TRAP 0x1 ;  /* 0x000000040000795c */ /* 0x000fe20000300000 */
.L_x_20:
[----:B--2---:R-:W-:Y:S05]  /*83b0*/  @P1 BRA `(.L_x_21) ;  /* 0x0000000000081947 */ /* 0x004fea0003800000 */
[----:B------:R-:W2:Y:S02]  /*83c0*/  SYNCS.PHASECHK.TRANS64.TRYWAIT P1, [UR4+0x38850], R0 ;  /* 0x03885000ff0075a7 */ /* 0x000ea40008020144 */
[----:B--2---:R-:W-:Y:S05]  /*83d0*/  @!P1 BRA `(.L_x_22) ;  /* 0x0000008400409947 */ /* 0x004fea0003800000 */
.L_x_21:
[----:B------:R-:W-:Y:S01]  /*83e0*/  R2UR UR5, R3 ;  /* 0x00000000030572ca */ /* 0x000fe200000e0000 */
[----:B------:R-:W-:Y:S01]  /*83f0*/  WARPGROUP.ARRIVE ;  /* 0x00000000000079c5 */ /* 0x000fe20000000000 */
[----:B------:R-:W-:-:S11]  /*8400*/  UMOV UR7, 0x40000040 ;  /* 0x4000004000077882 */ /* 0x000fd60000000000 */
[----:B------:R-:W-:-:S04]  /*8410*/  UIADD3 UR5, UR5, 0x400, URZ ;  /* 0x0000040005057890 */ /* 0x000fc8000fffe03f */
[----:B------:R-:W-:-:S04]  /*8420*/  USHF.R.U32.HI UR5, URZ, 0x4, UR5 ;  /* 0x000000043f057899 */ /* 0x000fc80008011605 */
[----:B------:R-:W-:-:S04]  /*8430*/  ULOP3.LUT UR5, UR5, 0x3fff, URZ, 0xc0, !UPT ;  /* 0x00003fff05057892 */ /* 0x000fc8000f8ec03f */
[----:B------:R-:W-:-:S04]  /*8440*/  ULOP3.LUT UR5, UR5, 0x2800000, URZ, 0xfc, !UPT ;  /* 0x0280000005057892 */ /* 0x000fc8000f8efc3f */
[----:B------:R-:W-:-:S07]  /*8450*/  UIMAD UR5, UR60, 0xa00, UR5 ;  /* 0x00000a003c0578a4 */ /* 0x000fce000f8e0205 */
[----:B------:R-:W-:Y:S02]  /*8460*/  UMOV UR6, UR5 ;  /* 0x0000000500067c82 */ /* 0x000fe40008000000 */
[----:B------:R-:W-:Y:S01]  /*8470*/  HGMMA.64x256x16.F32.BF16 R24, R208, gdesc[UR4].tnspB, R24, gsb0 ;  /* 0x43e00004d0187df0 */ /* 0x000fe20008001818 */
[----:B------:R-:W-:Y:S01]  /*8480*/  UIADD3 UR6, UR5, 0x80, URZ ;  /* 0x0000008005067890 */ /* 0x000fe2000fffe03f */
[----:B------:R-:W-:Y:S01]  /*8490*/  UMOV UR7, 0x40000040 ;  /* 0x4000004000077882 */ /* 0x000fe20000000000 */
[----:B------:R-:W-:Y:S02]  /*84a0*/  WARPGROUP.DEPBAR.LE gsb0, 0x0 ;  /* 0x00008000000079c5 */ /* 0x000fe40000010000 */
[----:B------:R-:W-:-:S15]  /*84b0*/  WARPGROUP.ARRIVE ;  /* 0x00000000000079c5 */ /* 0x000fde0000000000 */
[----:B------:R-:W-:-:S08]  /*84c0*/  NOP ;  /* 0x0000000000007918 */ /* 0x000fd00000000000 */
        /* <DEDUP_REMOVED lines=18> */
[----:B------:R-:W-:Y:S03]  /*85f0*/  HGMMA.64x256x16.F32.BF16 R24, R192, gdesc[UR4].tnspB, R24, gsb0 ;  /* 0x43e00004c0187df0 */ /* 0x000fe60008001818 */
[----:B------:R-:W-:Y:S02]  /*8600*/  WARPGROUP.DEPBAR.LE gsb0, 0x0 ;  /* 0x00008000000079c5 */ /* 0x000fe40000010000 */
[----:B------:R-:W-:Y:S05]  /*8610*/  @!P0 BRA `(.L_x_23) ;  /* 0x0000000000048947 */ /* 0x000fea0003800000 */
[----:B------:R-:W-:Y:S01]  /*8620*/  BPT.TRAP 0x1 ;  /* 0x000000040000795c */ /* 0x000fe20000300000 */
.L_x_23:
[----:B------:R-:W-:Y:S01]  /*8630*/  FMUL.FTZ R184, R184, UR39 ;  /* 0x00000027b8b87c20 */ /* 0x000fe20008410000 */
[----:B------:R-:W-:Y:S01]  /*8640*/  FMUL.FTZ R193, R186, UR39 ;  /* 0x00000027bac17c20 */ /* 0x000fe20008410000 */
[----:B------:R-:W-:Y:S01]  /*8650*/  FMUL.FTZ R185, R185, UR39 ;  /* 0x00000027b9b97c20 */ /* 0x000fe20008410000 */
[----:B------:R-:W-:Y:S01]  /*8660*/  FMUL.FTZ R186, R187, UR39 ;  /* 0x00000027bbba7c20 */ /* 0x000fe20008410000 */
[----:B------:R-:W-:Y:S01]  /*8670*/  FMUL.FTZ R187, R188, UR39 ;  /* 0x00000027bcbb7c20 */ /* 0x000fe20008410000 */
[----:B------:R-:W-:Y:S01]  /*8680*/  FMUL.FTZ R188, R189, UR39 ;  /* 0x00000027bdbc7c20 */ /* 0x000fe20008410000 */
[----:B------:R-:W1:Y:S01]  /*8690*/  MUFU.TANH R184, R184 ;  /* 0x000000b800b87308 */ /* 0x000e620000002400 */
[----:B------:R-:W-:Y:S01]  /*86a0*/  FMUL.FTZ R189, R190, UR39 ;  /* 0x00000027bebd7c20 */ /* 0x000fe20008410000 */
[----:B------:R-:W-:Y:S01]  /*86b0*/  FMUL.FTZ R190, R191, UR39 ;  /* 0x00000027bfbe7c20 */ /* 0x000fe20008410000 */
[----:B------:R-:W-:Y:S01]  /*86c0*/  FMUL.FTZ R176, R176, UR39 ;  /* 0x00000027b0b07c20 */ /* 0x000fe20008410000 */
[----:B------:R-:W-:Y:S01]  /*86d0*/  FMUL.FTZ R178, R178, UR39 ;  /* 0x00000027b2b27c20 */ /* 0x000fe20008410000 */
[----:B------:R-:W-:Y:S01]  /*86e0*/  FMUL.FTZ R177, R177, UR39 ;  /* 0x00000027b1b17c20 */ /* 0x000fe20008410000 */
[----:B------:R-:W-:Y:S01]  /*86f0*/  FMUL.FTZ R179, R179, UR39 ;  /* 0x00000027b3b37c20 */ /* 0x000fe20008410000 */
[----:B------:R-:W-:Y:S01]  /*8700*/  FMUL.FTZ R180, R180, UR39 ;  /* 0x00000027b4b47c20 */ /* 0x000fe20008410000 */
[----:B------:R-:W3:Y:S01]  /*8710*/  MUFU.TANH R193, R193 ;  /* 0x000000c100c17308 */ /* 0x000ee20000002400 */
[----:B------:R-:W-:Y:S01]  /*8720*/  FMUL.FTZ R182, R182, UR39 ;  /* 0x00000027b6b67c20 */ /* 0x000fe20008410000 */
[----:B------:R-:W-:Y:S01]  /*8730*/  FMUL.FTZ R181, R181, UR39 ;  /* 0x00000027b5b57c20 */ /* 0x000fe20008410000 */
[----:B------:R-:W-:Y:S01]  /*8740*/  FMUL.FTZ R192, R161, UR39 ;  /* 0x00000027a1c07c20 */ /* 0x000fe20008410000 */
[----:B------:R-:W-:Y:S01]  /*8750*/  FMUL.FTZ R183, R183, UR39 ;  /* 0x00000027b7b77c20 */ /* 0x000fe20008410000 */
[----:B------:R-:W-:Y:S01]  /*8760*/  FMUL.FTZ R161, R163, UR39 ;  /* 0x00000027a3a17c20 */ /* 0x000fe20008410000 */
[----:B------:R-:W-:Y:S01]  /*8770*/  FMUL.FTZ R168, R168, UR39 ;  /* 0x00000027a8a87c20 */ /* 0x000fe20008410000 */
[----:B------:R-:W-:Y:S01]  /*8780*/  FMUL.FTZ R163, R167, UR39 ;  /* 0x00000027a7a37c20 */ /* 0x000fe20008410000 */
[----:B------:R-:W4:Y:S01]  /*8790*/  MUFU.TANH R185, R185 ;  /* 0x000000b900b97308 */ /* 0x000f220000002400 */
[----:B-12---:R-:W-:Y:S01]  /*87a0*/  FMNMX.FTZ R0, R184, R21, !PT ;  /* 0x00000015b8007209 */ /* 0x006fe20007810000 */
[----:B------:R-:W-:Y:S01]  /*87b0*/  FMUL.FTZ R167, R153, UR39 ;  /* 0x0000002799a77c20 */ /* 0x000fe20008410000 */
[----:B------:R-:W-:Y:S01]  /*87c0*/  FMUL.FTZ R170, R170, UR39 ;  /* 0x00000027aaaa7c20 */ /* 0x000fe20008410000 */
[----:B------:R-:W-:Y:S01]  /*87d0*/  FMUL.FTZ R169, R169, UR39 ;  /* 0x00000027a9a97c20 */ /* 0x000fe20008410000 */
[----:B------:R-:W-:Y:S01]  /*87e0*/  FMUL.FTZ R171, R171, UR39 ;  /* 0x00000027abab7c20 */ /* 0x000fe20008410000 */
[----:B------:R-:W-:Y:S01]  /*87f0*/  FMUL.FTZ R172, R172, UR39 ;  /* 0x00000027acac7c20 */ /* 0x000fe20008410000 */
[----:B------:R-:W-:Y:S01]  /*8800*/  FMUL.FTZ R191, R173, UR39 ;  /* 0x00000027adbf7c20 */ /* 0x000fe20008410000 */
[----:B------:R-:W1:Y:S01]  /*8810*/  MUFU.TANH R186, R186 ;  /* 0x000000ba00ba7308 */ /* 0x000e620000002400 */
[----:B---3--:R-:W-:Y:S01]  /*8820*/  FMNMX.FTZ R3, R193, R20, !PT ;  /* 0x00000014c1037209 */ /* 0x008fe20007810000 */
[----:B------:R-:W-:Y:S01]  /*8830*/  FMUL.FTZ R173, R174, UR39 ;  /* 0x00000027aead7c20 */ /* 0x000fe20008410000 */
[----:B------:R-:W-:Y:S01]  /*8840*/  FMUL.FTZ R174, R175, UR39 ;  /* 0x00000027afae7c20 */ /* 0x000fe20008410000 */
[----:B------:R-:W-:Y:S01]  /*8850*/  FMUL.FTZ R175, R160, UR39 ;  /* 0x00000027a0af7c20 */ /* 0x000fe20008410000 */
[----:B------:R-:W-:Y:S01]  /*8860*/  FMUL.FTZ R160, R162, UR39 ;  /* 0x00000027a2a07c20 */ /* 0x000fe20008410000 */
[----:B------:R-:W-:Y:S01]  /*8870*/  FMUL.FTZ R164, R164, UR39 ;  /* 0x00000027a4a47c20 */ /* 0x000fe20008410000 */
[----:B------:R-:W-:Y:S01]  /*8880*/  FMUL.FTZ R162, R166, UR39 ;  /* 0x00000027a6a27c20 */ /* 0x000fe20008410000 */
[----:B------:R-:W2:Y:S01]  /*8890*/  MUFU.TANH R187, R187 ;  /* 0x000000bb00bb7308 */ /* 0x000ea20000002400 */
[----:B----4-:R-:W-:Y:S01]  /*88a0*/  FMNMX.FTZ R0, R185, R0, !PT ;  /* 0x00000000b9007209 */ /* 0x010fe20007810000 */
[----:B------:R-:W-:Y:S01]  /*88b0*/  FMUL.FTZ R165, R165, UR39 ;  /* 0x00000027a5a57c20 */ /* 0x000fe20008410000 */
[----:B------:R-:W-:Y:S01]  /*88c0*/  FMUL.FTZ R166, R152, UR39 ;  /* 0x0000002798a67c20 */ /* 0x000fe20008410000 */
[----:B------:R-:W-:Y:S01]  /*88d0*/  FMUL.FTZ R152, R154, UR39 ;  /* 0x000000279a987c20 */ /* 0x000fe20008410000 */
[----:B------:R-:W-:Y:S01]  /*88e0*/  FMUL.FTZ R154, R156, UR39 ;  /* 0x000000279c9a7c20 */ /* 0x000fe20008410000 */
[----:B------:R-:W-:Y:S01]  /*88f0*/  FMUL.FTZ R156, R158, UR39 ;  /* 0x000000279e9c7c20 */ /* 0x000fe20008410000 */
[----:B------:R-:W-:Y:S01]  /*8900*/  ULDC UR5, c[0x0][0x988] ;  /* 0x0002620000057ab9 */ /* 0x000fe20000000800 */
[----:B------:R-:W3:Y:S01]  /*8910*/  MUFU.TANH R189, R189 ;  /* 0x000000bd00bd7308 */ /* 0x000ee20000002400 */
[----:B-1----:R-:W-:Y:S01]  /*8920*/  FMNMX.FTZ R2, R186, R3, !PT ;  /* 0x00000003ba027209 */ /* 0x002fe20007810000 */
[----:B------:R-:W1:Y:S01]  /*8930*/  S2UR UR6, SR_CgaCtaId ;  /* 0x00000000000679c3 */ /* 0x000e620000008800 */
[----:B------:R-:W-:-:S05]  /*8940*/  UIADD3 UR61, UR61, 0x38840, URZ ;  /* 0x000388403d3d7890 */ /* 0x000fca000fffe03f */
[----:B------:R-:W4:Y:S01]  /*8950*/  MUFU.TANH R188, R188 ;  /* 0x000000bc00bc7308 */ /* 0x000f220000002400 */
[----:B--2---:R-:W-:-:S07]  /*8960*/  FMNMX.FTZ R3, R187, R0, !PT ;  /* 0x00000000bb037209 */ /* 0x004fce0007810000 */
[----:B------:R-:W2:Y:S01]  /*8970*/  MUFU.TANH R190, R190 ;  /* 0x000000be00be7308 */ /* 0x000ea20000002400 */
[----:B---3--:R-:W-:-:S07]  /*8980*/  FMNMX.FTZ R153, R189, R2, !PT ;  /* 0x00000002bd997209 */ /* 0x008fce0007810000 */
[----:B------:R-:W3:Y:S01]  /*8990*/  MUFU.TANH R176, R176 ;  /* 0x000000b000b07308 */ /* 0x000ee20000002400 */
[----:B----4-:R-:W-:Y:S01]  /*89a0*/  FMNMX.FTZ R3, R188, R3, !PT ;  /* 0x00000003bc037209 */ /* 0x010fe20007810000 */
[----:B-1----:R-:W-:-:S06]  /*89b0*/  UPRMT UR61, UR6, 0x654, UR61 ;  /* 0x00000654063d7896 */ /* 0x002fcc000800003d */
[----:B------:R-:W1:Y:S01]  /*89c0*/  MUFU.TANH R178, R178 ;  /* 0x000000b200b27308 */ /* 0x000e620000002400 */
[----:B--2---:R-:W-:Y:S02]  /*89d0*/  FMNMX.FTZ R153, R190, R153, !PT ;  /* 0x00000099be997209 */ /* 0x004fe40007810000 */
[----:B------:R-:W-:Y:S05]  /*89e0*/  SYNCS.ARRIVE.TRANS64.RED.A1T0 RZ, [UR61], RZ ;  /* 0x000000ffffff79a7 */ /* 0x000fea000810043d */
[----:B------:R-:W2:Y:S01]  /*89f0*/  MUFU.TANH R177, R177 ;  /* 0x000000b100b17308 */ /* 0x000ea20000002400 */
[----:B---3--:R-:W-:-:S07]  /*8a00*/  FMNMX.FTZ R0, R176, R3, !PT ;  /* 0x00000003b0007209 */ /* 0x008fce0007810000 */
[----:B------:R-:W3:Y:S01]  /*8a10*/  MUFU.TANH R179, R179 ;  /* 0x000000b300b37308 */ /* 0x000ee20000002400 */
[----:B-1----:R-:W-:Y:S01]  /*8a20*/  FMNMX.FTZ R2, R178, R153, !PT ;  /* 0x00000099b2027209 */ /* 0x002fe20007810000 */
[----:B------:R-:W-:-:S06]  /*8a30*/  FMUL.FTZ R153, R155, UR39 ;  /* 0x000000279b997c20 */ /* 0x000fcc0008410000 */
[----:B------:R-:W1:Y:S01]  /*8a40*/  MUFU.TANH R180, R180 ;  /* 0x000000b400b47308 */ /* 0x000e620000002400 */
[----:B--2---:R-:W-:-:S07]  /*8a50*/  FMNMX.FTZ R3, R177, R0, !PT ;  /* 0x00000000b1037209 */ /* 0x004fce0007810000 */
[----:B------:R-:W2:Y:S01]  /*8a60*/  MUFU.TANH R182, R182 ;  /* 0x000000b600b67308 */ /* 0x000ea20000002400 */
[----:B---3--:R-:W-:-:S07]  /*8a70*/  FMNMX.FTZ R195, R179, R2, !PT ;  /* 0x00000002b3c37209 */ /* 0x008fce0007810000 */
[----:B------:R-:W3:Y:S01]  /*8a80*/  MUFU.TANH R181, R181 ;  /* 0x000000b500b57308 */ /* 0x000ee20000002400 */
[----:B-1----:R-:W-:-:S07]  /*8a90*/  FMNMX.FTZ R0, R180, R3, !PT ;  /* 0x00000003b4007209 */ /* 0x002fce0007810000 */
        /* <DEDUP_REMOVED lines=9> */
[----:B---3--:R-:W-:Y:S01]  /*8b30*/  FMNMX.FTZ R2, R170, R155, !PT ;  /* 0x0000009baa027209 */ /* 0x008fe20007810000 */
[----:B------:R-:W-:-:S06]  /*8b40*/  FMUL.FTZ R155, R157, UR39 ;  /* 0x000000279d9b7c20 */ /* 0x000fcc0008410000 */
        /* <DEDUP_REMOVED lines=21> */
[----:B--2---:R-:W-:Y:S01]  /*8ca0*/  FMNMX.FTZ R0, R164, R157, !PT ;  /* 0x0000009da4007209 */ /* 0x004fe20007810000 */
[----:B------:R-:W-:-:S06]  /*8cb0*/  FMUL.FTZ R157, R159, UR39 ;  /* 0x000000279f9d7c20 */ /* 0x000fcc0008410000 */
        /* <DEDUP_REMOVED lines=17> */
[----:B--2---:R-:W-:Y:S02]  /*8dd0*/  FMNMX.FTZ R2, R156, R159, !PT ;  /* 0x0000009f9c027209 */ /* 0x004fe40007810000 */
[----:B---3--:R-:W-:-:S05]  /*8de0*/  FMNMX.FTZ R0, R155, R0, !PT ;  /* 0x000000009b007209 */ /* 0x008fca0007810000 */
[----:B------:R-:W2:Y:S01]  /*8df0*/  SHFL.BFLY PT, R3, R0, 0x2, 0x1f ;  /* 0x0c401f0000037f89 */ /* 0x000ea200000e0000 */
[----:B-1----:R-:W-:-:S05]  /*8e00*/  FMNMX.FTZ R2, R157, R2, !PT ;  /* 0x000000029d027209 */ /* 0x002fca0007810000 */
[----:B------:R-:W1:Y:S01]  /*8e10*/  SHFL.BFLY PT, R159, R2, 0x2, 0x1f ;  /* 0x0c401f00029f7f89 */ /* 0x000e6200000e0000 */
[----:B--2---:R-:W-:-:S05]  /*8e20*/  FMNMX.FTZ R158, R0, R3, !PT ;  /* 0x00000003009e7209 */ /* 0x004fca0007810000 */
[----:B------:R-:W0:Y:S01]  /*8e30*/  SHFL.BFLY PT, R3, R158, 0x1, 0x1f ;  /* 0x0c201f009e037f89 */ /* 0x000e2200000e0000 */
[----:B-1----:R-:W-:-:S05]  /*8e40*/  FMNMX.FTZ R159, R2, R159, !PT ;  /* 0x0000009f029f7209 */ /* 0x002fca0007810000 */
[----:B------:R-:W1:Y:S01]  /*8e50*/  SHFL.BFLY PT, R194, R159, 0x1, 0x1f ;  /* 0x0c201f009fc27f89 */ /* 0x000e6200000e0000 */
[----:B0-----:R-:W-:-:S05]  /*8e60*/  FMNMX.FTZ R4, R158, R3, !PT ;  /* 0x000000039e047209 */ /* 0x001fca0007810000 */
[----:B------:R-:W-:Y:S01]  /*8e70*/  FADD.FTZ R21, -R4, R21 ;  /* 0x0000001504157221 */ /* 0x000fe20000010100 */
[----:B-1----:R-:W-:-:S03]  /*8e80*/  FMNMX.FTZ R3, R159, R194, !PT ;  /* 0x000000c29f037209 */ /* 0x002fc60007810000 */
[----:B------:R-:W-:Y:S02]  /*8e90*/  FMUL.FTZ R194, R21, UR5 ;  /* 0x0000000515c27c20 */ /* 0x000fe40008410000 */
[----:B------:R-:W-:Y:S02]  /*8ea0*/  FADD.FTZ R20, -R3, R20 ;  /* 0x0000001403147221 */ /* 0x000fe40000010100 */
[----:B------:R0:W-:Y:S02]  /*8eb0*/  MUFU.EX2 R0, R194 ;  /* 0x000000c200007308 */ /* 0x0001e40000000800 */
[----:B------:R-:W-:Y:S01]  /*8ec0*/  FMUL.FTZ R2, R20, UR5 ;  /* 0x0000000514027c20 */ /* 0x000fe20008410000 */
[----:B------:R-:W-:-:S04]  /*8ed0*/  FMUL.FTZ R20, R4, UR5 ;  /* 0x0000000504147c20 */ /* 0x000fc80008410000 */
[--C-:B------:R-:W-:Y:S01]  /*8ee0*/  FFMA.FTZ R21, R184, UR5, -R20.reuse ;  /* 0x00000005b8157c23 */ /* 0x100fe20008010814 */
[--C-:B0-----:R-:W-:Y:S01]  /*8ef0*/  FFMA.FTZ R194, R154, UR5, -R20.reuse ;  /* 0x000000059ac27c23 */ /* 0x101fe20008010814 */
[----:B------:R-:W-:Y:S01]  /*8f00*/  FMUL.FTZ R154, R3, UR5 ;  /* 0x00000005039a7c20 */ /* 0x000fe20008410000 */
[--C-:B------:R-:W-:Y:S01]  /*8f10*/  FFMA.FTZ R208, R185, UR5, -R20.reuse ;  /* 0x00000005b9d07c23 */ /* 0x100fe20008010814 */
[----:B------:R-:W-:Y:S01]  /*8f20*/  MUFU.EX2 R2, R2 ;  /* 0x0000000200027308 */ /* 0x000fe20000000800 */
[----:B------:R-:W-:Y:S01]  /*8f30*/  FFMA.FTZ R210, R187, UR5, -R20 ;  /* 0x00000005bbd27c23 */ /* 0x000fe20008010814 */
[--C-:B------:R-:W-:Y:S01]  /*8f40*/  FFMA.FTZ R209, R193, UR5, -R154.reuse ;  /* 0x00000005c1d17c23 */ /* 0x100fe2000801089a */
[--C-:B------:R-:W-:Y:S01]  /*8f50*/  FFMA.FTZ R158, R186, UR5, -R154.reuse ;  /* 0x00000005ba9e7c23 */ /* 0x100fe2000801089a */
[----:B------:R-:W-:Y:S01]  /*8f60*/  FFMA.FTZ R211, R189, UR5, -R154 ;  /* 0x00000005bdd37c23 */ /* 0x000fe2000801089a */
[--C-:B------:R-:W-:Y:S01]  /*8f70*/  FFMA.FTZ R195, R188, UR5, -R20.reuse ;  /* 0x00000005bcc37c23 */ /* 0x100fe20008010814 */
[----:B------:R-:W-:Y:S01]  /*8f80*/  FFMA.FTZ R198, R164, UR5, -R20 ;  /* 0x00000005a4c67c23 */ /* 0x000fe20008010814 */
[----:B------:R-:W-:Y:S01]  /*8f90*/  FFMA.FTZ R164, R190, UR5, -R154 ;  /* 0x00000005bea47c23 */ /* 0x000fe2000801089a */
[----:B------:R-:W0:Y:S01]  /*8fa0*/  MUFU.EX2 R21, R21 ;  /* 0x0000001500157308 */ /* 0x000e220000000800 */
[--C-:B------:R-:W-:Y:S01]  /*8fb0*/  FFMA.FTZ R204, R176, UR5, -R20.reuse ;  /* 0x00000005b0cc7c23 */ /* 0x100fe20008010814 */
[----:B------:R-:W-:Y:S01]  /*8fc0*/  FFMA.FTZ R185, R181, UR5, -R20 ;  /* 0x00000005b5b97c23 */ /* 0x000fe20008010814 */
[----:B------:R-:W-:Y:S01]  /*8fd0*/  FFMA.FTZ R205, R178, UR5, -R154 ;  /* 0x00000005b2cd7c23 */ /* 0x000fe2000801089a */
[--C-:B------:R-:W-:Y:S01]  /*8fe0*/  FFMA.FTZ R181, R169, UR5, -R20.reuse ;  /* 0x00000005a9b57c23 */ /* 0x100fe20008010814 */
[--C-:B------:R-:W-:Y:S01]  /*8ff0*/  FFMA.FTZ R169, R192, UR5, -R20.reuse ;  /* 0x00000005c0a97c23 */ /* 0x100fe20008010814 */
[--C-:B------:R-:W-:Y:S01]  /*9000*/  FFMA.FTZ R187, R177, UR5, -R20.reuse ;  /* 0x00000005b1bb7c23 */ /* 0x100fe20008010814 */
[----:B------:R-:W-:Y:S01]  /*9010*/  FFMA.FTZ R192, R166, UR5, -R20 ;  /* 0x00000005a6c07c23 */ /* 0x000fe20008010814 */
[----:B------:R-:W1:Y:S01]  /*9020*/  MUFU.EX2 R209, R209 ;  /* 0x000000d100d17308 */ /* 0x000e620000000800 */
[----:B------:R-:W-:Y:S01]  /*9030*/  FFMA.FTZ R166, R179, UR5, -R154 ;  /* 0x00000005b3a67c23 */ /* 0x000fe2000801089a */
[----:B------:R-:W-:Y:S01]  /*9040*/  FFMA.FTZ R206, R180, UR5, -R20 ;  /* 0x00000005b4ce7c23 */ /* 0x000fe20008010814 */
[----:B------:R-:W-:Y:S01]  /*9050*/  FFMA.FTZ R207, R182, UR5, -R154 ;  /* 0x00000005b6cf7c23 */ /* 0x000fe2000801089a */
[--C-:B------:R-:W-:Y:S01]  /*9060*/  FFMA.FTZ R200, R168, UR5, -R20.reuse ;  /* 0x00000005a8c87c23 */ /* 0x100fe20008010814 */
[--C-:B------:R-:W-:Y:S01]  /*9070*/  FFMA.FTZ R202, R172, UR5, -R20.reuse ;  /* 0x00000005acca7c23 */ /* 0x100fe20008010814 */
[--C-:B------:R-:W-:Y:S01]  /*9080*/  FFMA.FTZ R177, R191, UR5, -R20.reuse ;  /* 0x00000005bfb17c23 */ /* 0x100fe20008010814 */
[--C-:B------:R-:W-:Y:S01]  /*9090*/  FFMA.FTZ R196, R175, UR5, -R20.reuse ;  /* 0x00000005afc47c23 */ /* 0x100fe20008010814 */
[----:B------:R-:W2:Y:S01]  /*90a0*/  MUFU.EX2 R208, R208 ;  /* 0x000000d000d07308 */ /* 0x000ea20000000800 */
[----:B0-----:R-:W-:Y:S01]  /*90b0*/  FFMA.FTZ R17, R0, R17, R21 ;  /* 0x0000001100117223 */ /* 0x001fe20000010015 */
[--C-:B------:R-:W-:Y:S01]  /*90c0*/  FFMA.FTZ R165, R165, UR5, -R20.reuse ;  /* 0x00000005a5a57c23 */ /* 0x100fe20008010814 */
[--C-:B------:R-:W-:Y:S01]  /*90d0*/  FFMA.FTZ R159, R167, UR5, -R20.reuse ;  /* 0x00000005a79f7c23 */ /* 0x100fe20008010814 */
[----:B------:R-:W-:Y:S01]  /*90e0*/  FFMA.FTZ R155, R155, UR5, -R20 ;  /* 0x000000059b9b7c23 */ /* 0x000fe20008010814 */
[--C-:B------:R-:W-:Y:S01]  /*90f0*/  FFMA.FTZ R168, R183, UR5, -R154.reuse ;  /* 0x00000005b7a87c23 */ /* 0x100fe2000801089a */
[--C-:B------:R-:W-:Y:S01]  /*9100*/  FFMA.FTZ R172, R174, UR5, -R154.reuse ;  /* 0x00000005aeac7c23 */ /* 0x100fe2000801089a */
[--C-:B------:R-:W-:Y:S01]  /*9110*/  FFMA.FTZ R201, R170, UR5, -R154.reuse ;  /* 0x00000005aac97c23 */ /* 0x100fe2000801089a */
[----:B------:R-:W0:Y:S01]  /*9120*/  MUFU.EX2 R158, R158 ;  /* 0x0000009e009e7308 */ /* 0x000e220000000800 */
[----:B-1----:R-:W-:Y:S01]  /*9130*/  FFMA.FTZ R5, R2, R5, R209 ;  /* 0x0000000502057223 */ /* 0x002fe200000100d1 */
[--C-:B------:R-:W-:Y:S01]  /*9140*/  FFMA.FTZ R170, R171, UR5, -R154.reuse ;  /* 0x00000005abaa7c23 */ /* 0x100fe2000801089a */
[--C-:B------:R-:W-:Y:S01]  /*9150*/  FFMA.FTZ R199, R162, UR5, -R154.reuse ;  /* 0x00000005a2c77c23 */ /* 0x100fe2000801089a */
[--C-:B------:R-:W-:Y:S01]  /*9160*/  FFMA.FTZ R203, R173, UR5, -R154.reuse ;  /* 0x00000005adcb7c23 */ /* 0x100fe2000801089a */
[--C-:B------:R-:W-:Y:S01]  /*9170*/  FFMA.FTZ R197, R160, UR5, -R154.reuse ;  /* 0x00000005a0c57c23 */ /* 0x100fe2000801089a */
[--C-:B------:R-:W-:Y:S01]  /*9180*/  FFMA.FTZ R160, R161, UR5, -R154.reuse ;  /* 0x00000005a1a07c23 */ /* 0x100fe2000801089a */
[----:B------:R-:W-:Y:S01]  /*9190*/  FFMA.FTZ R193, R152, UR5, -R154 ;  /* 0x0000000598c17c23 */ /* 0x000fe2000801089a */
[----:B------:R-:W1:Y:S01]  /*91a0*/  MUFU.EX2 R210, R210 ;  /* 0x000000d200d27308 */ /* 0x000e620000000800 */
[----:B--2---:R-:W-:-:S07]  /*91b0*/  FADD.FTZ R17, R208, R17 ;  /* 0x00000011d0117221 */ /* 0x004fce0000010000 */
[----:B------:R-:W2:Y:S01]  /*91c0*/  MUFU.EX2 R211, R211 ;  /* 0x000000d300d37308 */ /* 0x000ea20000000800 */
[----:B0-----:R-:W-:-:S07]  /*91d0*/  FADD.FTZ R20, R158, R5 ;  /* 0x000000059e147221 */ /* 0x001fce0000010000 */
[----:B------:R-:W0:Y:S01]  /*91e0*/  MUFU.EX2 R195, R195 ;  /* 0x000000c300c37308 */ /* 0x000e220000000800 */
[----:B-1----:R-:W-:-:S07]  /*91f0*/  FADD.FTZ R174, R210, R17 ;  /* 0x00000011d2ae7221 */ /* 0x002fce0000010000 */
        /* <DEDUP_REMOVED lines=11> */
[----:B-1----:R-:W-:Y:S01]  /*92b0*/  FADD.FTZ R17, R187, R162 ;  /* 0x000000a2bb117221 */ /* 0x002fe20000010000 */
[----:B------:R-:W-:-:S06]  /*92c0*/  FFMA.FTZ R162, R163, UR5, -R154 ;  /* 0x00000005a3a27c23 */ /* 0x000fcc000801089a */
        /* <DEDUP_REMOVED lines=15> */
[----:B0-----:R-:W-:Y:S01]  /*93c0*/  FADD.FTZ R17, R181, R152 ;  /* 0x00000098b5117221 */ /* 0x001fe20000010000 */
[--C-:B------:R-:W-:Y:S01]  /*93d0*/  FFMA.FTZ R152, R153, UR5, -R154.reuse ;  /* 0x0000000599987c23 */ /* 0x100fe2000801089a */
[----:B------:R-:W-:-:S05]  /*93e0*/  FFMA.FTZ R153, R157, UR5, -R154 ;  /* 0x000000059d997c23 */ /* 0x000fca000801089a */
[----:B------:R-:W0:Y:S01]  /*93f0*/  MUFU.EX2 R203, R203 ;  /* 0x000000cb00cb7308 */ /* 0x000e220000000800 */
[----:B-1----:R-:W-:-:S07]  /*9400*/  FADD.FTZ R20, R170, R5 ;  /* 0x00000005aa147221 */ /* 0x002fce0000010000 */
[----:B------:R-:W1:Y:S01]  /*9410*/  MUFU.EX2 R177, R177 ;  /* 0x000000b100b17308 */ /* 0x000e620000000800 */
[----:B--2---:R-:W-:-:S07]  /*9420*/  FADD.FTZ R174, R202, R17 ;  /* 0x00000011caae7221 */ /* 0x004fce0000010000 */
[----:B------:R-:W2:Y:S01]  /*9430*/  MUFU.EX2 R172, R172 ;  /* 0x000000ac00ac7308 */ /* 0x000ea20000000800 */
[----:B0-----:R-:W-:Y:S01]  /*9440*/  FADD.FTZ R5, R203, R20 ;  /* 0x00000014cb057221 */ /* 0x001fe20000010000 */
[----:B------:R-:W-:-:S06]  /*9450*/  FFMA.FTZ R20, R156, UR5, -R154 ;  /* 0x000000059c147c23 */ /* 0x000fcc000801089a */
        /* <DEDUP_REMOVED lines=32> */
[----:B--2---:R-:W-:-:S03]  /*9660*/  FADD.FTZ R17, R155, R154 ;  /* 0x0000009a9b117221 */ /* 0x004fc60000010000 */
[----:B0-----:R-:W-:Y:S01]  /*9670*/  FADD.FTZ R5, R153, R156 ;  /* 0x0000009c99057221 */ /* 0x001fe20000010000 */
[----:B------:R-:W-:Y:S06]  /*9680*/  @!P0 BRA `(.L_x_24) ;  /* 0x0000000000048947 */ /* 0x000fec0003800000 */
[----:B------:R-:W-:Y:S01]  /*9690*/  BPT.TRAP 0x1 ;  /* 0x000000040000795c */ /* 0x000fe20000300000 */
.L_x_24:
[----:B------:R-:W0:Y:S01]  /*96a0*/  S2UR UR7, SR_CgaCtaId ;  /* 0x00000000000779c3 */ /* 0x000e220000008800 */
[----:B------:R-:W-:Y:S01]  /*96b0*/  UIADD3 UR4, UR4, 0x38860, URZ ;  /* 0x0003886004047890 */ /* 0x000fe2000fffe03f */
[----:B------:R-:W-:Y:S01]  /*96c0*/  R2UR UR6, R228 ;  /* 0x00000000e40672ca */ /* 0x000fe200000e0000 */
[----:B------:R-:W-:Y:S01]  /*96d0*/  UMOV UR60, UR38 ;  /* 0x00000026003c7c82 */ /* 0x000fe20008000000 */
[----:B------:R-:W-:Y:S02]  /*96e0*/  F2FP.BF16.F32.PACK_AB R210, R195, R210 ;  /* 0x000000d2c3d2723e */ /* 0x000fe400000010ff */
[----:B------:R-:W-:Y:S01]  /*96f0*/  F2FP.BF16.F32.PACK_AB R208, R208, R21 ;  /* 0x00000015d0d0723e */ /* 0x000fe200000010ff */
[----:B------:R-:W-:Y:S01]  /*9700*/  IMAD.MOV.U32 R21, RZ, RZ, R4 ;  /* 0x000000ffff157224 */ /* 0x000fe200078e0004 */
[----:B------:R-:W-:Y:S02]  /*9710*/  F2FP.BF16.F32.PACK_AB R195, R153, R20 ;  /* 0x0000001499c3723e */ /* 0x000fe400000010ff */
[----:B------:R-:W-:-:S02]  /*9720*/  F2FP.BF16.F32.PACK_AB R209, R158, R209 ;  /* 0x000000d19ed1723e */ /* 0x000fc400000010ff */
[----:B------:R-:W-:Y:S02]  /*9730*/  F2FP.BF16.F32.PACK_AB R211, R164, R211 ;  /* 0x000000d3a4d3723e */ /* 0x000fe400000010ff */
[----:B------:R-:W-:Y:S02]  /*9740*/  F2FP.BF16.F32.PACK_AB R204, R187, R204 ;  /* 0x000000ccbbcc723e */ /* 0x000fe400000010ff */
[----:B------:R-:W-:Y:S02]  /*9750*/  ISETP.LT.AND P1, PT, RZ, UR6, PT ;  /* 0x00000006ff007c0c */ /* 0x000fe4000bf21270 */
[----:B------:R-:W-:Y:S02]  /*9760*/  F2FP.BF16.F32.PACK_AB R205, R166, R205 ;  /* 0x000000cda6cd723e */ /* 0x000fe400000010ff */
[----:B------:R-:W-:Y:S02]  /*9770*/  F2FP.BF16.F32.PACK_AB R206, R185, R206 ;  /* 0x000000ceb9ce723e */ /* 0x000fe400000010ff */
[----:B------:R-:W-:Y:S01]  /*9780*/  F2FP.BF16.F32.PACK_AB R207, R168, R207 ;  /* 0x000000cfa8cf723e */ /* 0x000fe200000010ff */
[----:B0-----:R-:W-:Y:S01]  /*9790*/  UPRMT UR4, UR7, 0x654, UR4 ;  /* 0x0000065407047896 */ /* 0x001fe20008000004 */
[----:B------:R-:W-:-:S02]  /*97a0*/  F2FP.BF16.F32.PACK_AB R200, R181, R200 ;  /* 0x000000c8b5c8723e */ /* 0x000fc400000010ff */
[----:B------:R-:W-:Y:S02]  /*97b0*/  F2FP.BF16.F32.PACK_AB R201, R170, R201 ;  /* 0x000000c9aac9723e */ /* 0x000fe400000010ff */
[----:B------:R-:W-:Y:S02]  /*97c0*/  F2FP.BF16.F32.PACK_AB R202, R177, R202 ;  /* 0x000000cab1ca723e */ /* 0x000fe400000010ff */
[----:B------:R-:W-:Y:S02]  /*97d0*/  F2FP.BF16.F32.PACK_AB R203, R172, R203 ;  /* 0x000000cbaccb723e */ /* 0x000fe400000010ff */
[----:B------:R-:W-:Y:S01]  /*97e0*/  SYNCS.ARRIVE.TRANS64.RED.A1T0 RZ, [UR4], RZ ;  /* 0x000000ffffff79a7 */ /* 0x000fe20008100404 */
[----:B------:R-:W-:Y:S01]  /*97f0*/  UIADD3 UR4, UR6, -0x1, URZ ;  /* 0xffffffff06047890 */ /* 0x000fe2000fffe03f */
[----:B------:R-:W-:Y:S02]  /*9800*/  R2UR UR6, R16 ;  /* 0x00000000100672ca */ /* 0x000fe400000e0000 */
[----:B------:R-:W-:-:S02]  /*9810*/  F2FP.BF16.F32.PACK_AB R196, R169, R196 ;  /* 0x000000c4a9c4723e */ /* 0x000fc400000010ff */
[----:B------:R-:W-:Y:S01]  /*9820*/  F2FP.BF16.F32.PACK_AB R197, R160, R197 ;  /* 0x000000c5a0c5723e */ /* 0x000fe200000010ff */
[----:B------:R-:W-:Y:S01]  /*9830*/  IMAD.U32 R228, RZ, RZ, UR4 ;  /* 0x00000004ffe47e24 */ /* 0x000fe2000f8e00ff */
[----:B------:R-:W-:Y:S02]  /*9840*/  F2FP.BF16.F32.PACK_AB R198, R165, R198 ;  /* 0x000000c6a5c6723e */ /* 0x000fe400000010ff */
[----:B------:R-:W-:Y:S02]  /*9850*/  F2FP.BF16.F32.PACK_AB R199, R162, R199 ;  /* 0x000000c7a2c7723e */ /* 0x000fe400000010ff */
[----:B------:R-:W-:Y:S02]  /*9860*/  F2FP.BF16.F32.PACK_AB R192, R159, R192 ;  /* 0x000000c09fc0723e */ /* 0x000fe400000010ff */
[----:B------:R-:W-:Y:S01]  /*9870*/  F2FP.BF16.F32.PACK_AB R193, R152, R193 ;  /* 0x000000c198c1723e */ /* 0x000fe200000010ff */
[----:B------:R-:W-:Y:S01]  /*9880*/  IMAD.U32 R229, RZ, RZ, UR6 ;  /* 0x00000006ffe57e24 */ /* 0x000fe2000f8e00ff */
[----:B------:R-:W-:-:S02]  /*9890*/  F2FP.BF16.F32.PACK_AB R194, R155, R194 ;  /* 0x000000c29bc2723e */ /* 0x000fc400000010ff */
[----:B------:R-:W-:Y:S01]  /*98a0*/  MOV R20, R3 ;  /* 0x0000000300147202 */ /* 0x000fe20000000f00 */
[----:B------:R-:W-:Y:S06]  /*98b0*/  @P1 BRA `(.L_x_25) ;  /* 0xffffffc000001947 */ /* 0x000fec000383ffff */
.L_x_14:
[----:B------:R-:W-:Y:S06]  /*98c0*/  BAR.ARV 0x8, 0x180 ;  /* 0x0206000000007b1d */ /* 0x000fec0000002000 */
        /* <DEDUP_REMOVED lines=128> */
[----:B------:R-:W-:Y:S06]  /*a0d0*/  @!P0 BRA `(.L_x_26) ;  /* 0x0000000000048947 */ /* 0x000fec0003800000 */
[----:B------:R-:W-:Y:S01]  /*a0e0*/  BPT.TRAP 0x1 ;  /* 0x000000040000795c */ /* 0x000fe20000300000 */
.L_x_26:
[----:B------:R-:W0:Y:S01]  /*a0f0*/  S2UR UR13, SR_CgaCtaId ;  /* 0x00000000000d79c3 */ /* 0x000e220000008800 */
[----:B------:R-:W-:Y:S01]  /*a100*/  R2UR UR6, R16 ;  /* 0x00000000100672ca */ /* 0x000fe200000e0000 */
[----:B------:R-:W-:-:S12]  /*a110*/  UMOV UR4, 0x400 ;  /* 0x0000040000047882 */ /* 0x000fd80000000000 */
[----:B------:R-:W-:-:S04]  /*a120*/  MOV R0, UR6 ;  /* 0x0000000600007c02 */ /* 0x000fc80008000f00 */
[----:B------:R-:W-:Y:S01]  /*a130*/  SHF.L.U32 R0, R0, 0x1f, RZ ;  /* 0x0000001f00007819 */ /* 0x000fe200000006ff */
[----:B0-----:R-:W-:-:S04]  /*a140*/  ULEA UR4, UR13, UR4, 0x18 ;  /* 0x000000040d047291 */ /* 0x001fc8000f8ec03f */
[----:B------:R-:W-:-:S09]  /*a150*/  ULEA UR12, UR38, UR4, 0x3 ;  /* 0x00000004260c7291 */ /* 0x000fd2000f8e183f */
[----:B------:R0:W1:Y:S01]  /*a160*/  SYNCS.PHASECHK.TRANS64.TRYWAIT P1, [UR12+0x38850], R0 ;  /* 0x03885000ff0075a7 */ /* 0x000062000802014c */
[----:B------:R-:W-:Y:S05]  /*a170*/  @!P0 BRA `(.L_x_27) ;  /* 0x0000000000048947 */ /* 0x000fea0003800000 */
[----:B------:R-:W-:Y:S01]  /*a180*/  BPT.TRAP 0x1 ;  /* 0x000000040000795c */ /* 0x000fe20000300000 */
.L_x_27:
[----:B-1----:R-:W-:Y:S05]  /*a190*/  @P1 BRA `(.L_x_28) ;  /* 0x0000000000081947 */ /* 0x002fea0003800000 */
[----:B------:R-:W1:Y:S02]  /*a1a0*/  SYNCS.PHASECHK.TRANS64.TRYWAIT P1, [UR12+0x38850], R0 ;  /* 0x03885000ff0075a7 */ /* 0x000e64000802014c */
[----:B-1----:R-:W-:Y:S05]  /*a1b0*/  @!P1 BRA `(.L_x_29) ;  /* 0x0000006400e09947 */ /* 0x002fea0003800000 */
.L_x_28:
[----:B------:R-:W-:Y:S01]  /*a1c0*/  UIADD3 UR6, UR4, 0x400, URZ ;  /* 0x0000040004067890 */ /* 0x000fe2000fffe03f */
[----:B------:R-:W-:Y:S01]  /*a1d0*/  WARPGROUP.ARRIVE ;  /* 0x00000000000079c5 */ /* 0x000fe20000000000 */
[----:B------:R-:W-:Y:S01]  /*a1e0*/  UMOV UR7, 0x40000040 ;  /* 0x4000004000077882 */ /* 0x000fe20000000000 */
[----:B------:R-:W-:Y:S01]  /*a1f0*/  UMOV UR11, 0x40000040 ;  /* 0x40000040000b7882 */ /* 0x000fe20000000000 */
[----:B------:R-:W-:Y:S01]  /*a200*/  USHF.R.U32.HI UR6, URZ, 0x4, UR6 ;  /* 0x000000043f067899 */ /* 0x000fe20008011606 */
[----:B01----:R-:W0:Y:S01]  /*a210*/  SHFL.BFLY PT, R0, R17, 0x2, 0x1f ;  /* 0x0c401f0011007f89 */ /* 0x003e2200000e0000 */
[----:B------:R-:W-:Y:S01]  /*a220*/  IMAD.MOV.U32 R6, RZ, RZ, RZ ;  /* 0x000000ffff067224 */ /* 0x000fe200078e00ff */
[----:B------:R-:W-:Y:S01]  /*a230*/  MOV R13, UR5 ;  /* 0x00000005000d7c02 */ /* 0x000fe20008000f00 */
[----:B------:R-:W-:Y:S01]  /*a240*/  ULOP3.LUT UR6, UR6, 0x3fff, URZ, 0xc0, !UPT ;  /* 0x00003fff06067892 */ /* 0x000fe2000f8ec03f */
[----:B------:R-:W1:Y:S03]  /*a250*/  SHFL.BFLY PT, R2, R5, 0x2, 0x1f ;  /* 0x0c401f0005027f89 */ /* 0x000e6600000e0000 */
[----:B------:R-:W-:-:S04]  /*a260*/  ULOP3.LUT UR6, UR6, 0x2800000, URZ, 0xfc, !UPT ;  /* 0x0280000006067892 */ /* 0x000fc8000f8efc3f */
[----:B------:R-:W-:-:S04]  /*a270*/  UIMAD UR6, UR38, 0xa00, UR6 ;  /* 0x00000a00260678a4 */ /* 0x000fc8000f8e0206 */
[----:B------:R-:W-:-:S05]  /*a280*/  UIADD3 UR8, UR6, 0x80, URZ ;  /* 0x0000008006087890 */ /* 0x000fca000fffe03f */
[----:B------:R-:W-:Y:S01]  /*a290*/  HGMMA.64x256x16.F32.BF16 R24, R208, gdesc[UR4].tnspB, R24, gsb0 ;  /* 0x43e00004d0187df0 */ /* 0x000fe20008001818 */
[----:B------:R-:W-:Y:S01]  /*a2a0*/  UMOV UR7, 0x40000040 ;  /* 0x4000004000077882 */ /* 0x000fe20000000000 */
[----:B------:R-:W-:Y:S01]  /*a2b0*/  UMOV UR10, UR8 ;  /* 0x00000008000a7c82 */ /* 0x000fe20008000000 */
[----:B------:R-:W-:Y:S01]  /*a2c0*/  UIADD3 UR8, UR6, 0x100, URZ ;  /* 0x0000010006087890 */ /* 0x000fe2000fffe03f */
[----:B0-----:R-:W-:Y:S01]  /*a2d0*/  FADD.FTZ R0, R0, R17 ;  /* 0x0000001100007221 */ /* 0x001fe20000010000 */
[----:B-1----:R-:W-:-:S04]  /*a2e0*/  FADD.FTZ R2, R2, R5 ;  /* 0x0000000502027221 */ /* 0x002fc80000010000 */
[----:B------:R-:W0:Y:S01]  /*a2f0*/  SHFL.BFLY PT, R7, R0, 0x1, 0x1f ;  /* 0x0c201f0000077f89 */ /* 0x000e2200000e0000 */
[----:B------:R-:W-:-:S03]  /*a300*/  IMAD.MOV.U32 R5, RZ, RZ, RZ ;  /* 0x000000ffff057224 */ /* 0x000fc600078e00ff */
[----:B------:R-:W1:Y:S01]  /*a310*/  SHFL.BFLY PT, R9, R2, 0x1, 0x1f ;  /* 0x0c201f0002097f89 */ /* 0x000e6200000e0000 */
[----:B0-----:R-:W-:Y:S01]  /*a320*/  FADD.FTZ R11, R0, R7 ;  /* 0x00000007000b7221 */ /* 0x001fe20000010000 */
[----:B------:R-:W-:Y:S02]  /*a330*/  IMAD.U32 R7, RZ, RZ, UR5 ;  /* 0x00000005ff077e24 */ /* 0x000fe4000f8e00ff */
[----:B------:R-:W-:Y:S02]  /*a340*/  IMAD.MOV.U32 R0, RZ, RZ, -0x800000 ;  /* 0xff800000ff007424 */ /* 0x000fe400078e00ff */
[----:B-1----:R-:W-:Y:S01]  /*a350*/  FADD.FTZ R12, R2, R9 ;  /* 0x00000009020c7221 */ /* 0x002fe20000010000 */
[----:B------:R-:W-:Y:S01]  /*a360*/  FSETP.NE.FTZ.AND P1, PT, R11, RZ, PT ;  /* 0x000000ff0b00720b */ /* 0x000fe20003f35000 */
[----:B------:R-:W-:-:S03]  /*a370*/  IMAD.MOV.U32 R2, RZ, RZ, -0x800000 ;  /* 0xff800000ff027424 */ /* 0x000fc600078e00ff */
[----:B------:R-:W-:-:S09]  /*a380*/  FSETP.NE.FTZ.AND P2, PT, R12, RZ, PT ;  /* 0x000000ff0c00720b */ /* 0x000fd20003f55000 */
[----:B------:R-:W0:Y:S01]  /*a390*/  @P1 MUFU.LG2 R8, R11 ;  /* 0x0000000b00081308 */ /* 0x000e220000000c00 */
[----:B------:R-:W-:-:S03]  /*a3a0*/  @P1 FMUL.FTZ R7, R7, 0.69314718246459960938 ;  /* 0x3f31721807071820 */ /* 0x000fc60000410000 */
[----:B------:R-:W-:-:S04]  /*a3b0*/  @P2 FMUL.FTZ R13, R13, 0.69314718246459960938 ;  /* 0x3f3172180d0d2820 */ /* 0x000fc80000410000 */
[----:B------:R-:W1:Y:S08]  /*a3c0*/  @P2 MUFU.LG2 R9, R12 ;  /* 0x0000000c00092308 */ /* 0x000e700000000c00 */
[----:B------:R2:W3:Y:S01]  /*a3d0*/  @P1 MUFU.RCP R6, R11 ;  /* 0x0000000b00061308 */ /* 0x0004e20000001000 */
[----:B0-----:R-:W-:-:S04]  /*a3e0*/  @P1 FMUL.FTZ R8, R8, 0.69314718246459960938 ;  /* 0x3f31721808081820 */ /* 0x001fc80000410000 */
[----:B------:R-:W-:-:S03]  /*a3f0*/  @P1 FFMA.FTZ R2, R7, R4, R8 ;  /* 0x0000000407021223 */ /* 0x000fc60000010008 */
[----:B------:R2:W0:Y:S01]  /*a400*/  @P2 MUFU.RCP R5, R12 ;  /* 0x0000000c00052308 */ /* 0x0004220000001000 */
[----:B-1----:R-:W-:-:S04]  /*a410*/  @P2 FMUL.FTZ R10, R9, 0.69314718246459960938 ;  /* 0x3f317218090a2820 */ /* 0x002fc80000410000 */
[----:B------:R-:W-:Y:S01]  /*a420*/  @P2 FFMA.FTZ R0, R13, R3, R10 ;  /* 0x000000030d002223 */ /* 0x000fe2000001000a */
[----:B------:R-:W-:Y:S02]  /*a430*/  WARPGROUP.DEPBAR.LE gsb0, 0x0 ;  /* 0x00008000000079c5 */ /* 0x000fe40000010000 */
[----:B------:R-:W-:-:S06]  /*a440*/  WARPGROUP.ARRIVE ;  /* 0x00000000000079c5 */ /* 0x000fcc0000000000 */
[----:B------:R-:W-:Y:S01]  /*a450*/  HGMMA.64x256x16.F32.BF16 R24, R204, gdesc[UR8].tnspB, R24, gsb0 ;  /* 0x43e00008cc187df0 */ /* 0x000fe20008001818 */
[----:B------:R-:W-:Y:S01]  /*a460*/  UMOV UR10, UR8 ;  /* 0x00000008000a7c82 */ /* 0x000fe20008000000 */
[----:B------:R-:W-:Y:S01]  /*a470*/  UMOV UR11, 0x40000040 ;  /* 0x40000040000b7882 */ /* 0x000fe20000000000 */
[----:B------:R-:W-:Y:S02]  /*a480*/  UIADD3 UR8, UR6, 0x180, URZ ;  /* 0x0000018006087890 */ /* 0x000fe4000fffe03f */
[----:B------:R-:W-:Y:S01]  /*a490*/  UIADD3 UR6, UR6, 0x200, URZ ;  /* 0x0000020006067890 */ /* 0x000fe2000fffe03f */
[----:B------:R-:W-:Y:S02]  /*a4a0*/  WARPGROUP.DEPBAR.LE gsb0, 0x0 ;  /* 0x00008000000079c5 */ /* 0x000fe40000010000 */
[----:B------:R-:W-:-:S15]  /*a4b0*/  WARPGROUP.ARRIVE ;  /* 0x00000000000079c5 */ /* 0x000fde0000000000 */
[----:B------:R-:W-:-:S05]  /*a4c0*/  NOP ;  /* 0x0000000000007918 */ /* 0x000fca0000000000 */
[----:B------:R-:W-:Y:S01]  /*a4d0*/  HGMMA.64x256x16.F32.BF16 R24, R200, gdesc[UR8].tnspB, R24, gsb0 ;  /* 0x43e00008c8187df0 */ /* 0x000fe20008001818 */
[----:B------:R-:W-:Y:S01]  /*a4e0*/  UMOV UR10, UR8 ;  /* 0x00000008000a7c82 */ /* 0x000fe20008000000 */
[----:B------:R-:W-:Y:S01]  /*a4f0*/  UMOV UR11, 0x40000040 ;  /* 0x40000040000b7882 */ /* 0x000fe20000000000 */
[----:B------:R-:W-:Y:S02]  /*a500*/  WARPGROUP.DEPBAR.LE gsb0, 0x0 ;  /* 0x00008000000079c5 */ /* 0x000fe40000010000 */
[----:B------:R-:W-:-:S15]  /*a510*/  WARPGROUP.ARRIVE ;  /* 0x00000000000079c5 */ /* 0x000fde0000000000 */
[----:B------:R-:W-:-:S08]  /*a520*/  NOP ;  /* 0x0000000000007918 */ /* 0x000fd00000000000 */
[----:B------:R-:W-:Y:S03]  /*a530*/  HGMMA.64x256x16.F32.BF16 R24, R196, gdesc[UR8].tnspB, R24, gsb0 ;  /* 0x43e00008c4187df0 */ /* 0x000fe60008001818 */
[----:B------:R-:W-:Y:S02]  /*a540*/  WARPGROUP.DEPBAR.LE gsb0, 0x0 ;  /* 0x00008000000079c5 */ /* 0x000fe40000010000 */
[----:B------:R-:W-:-:S15]  /*a550*/  WARPGROUP.ARRIVE ;  /* 0x00000000000079c5 */ /* 0x000fde0000000000 */
[----:B------:R-:W-:-:S08]  /*a560*/  NOP ;  /* 0x0000000000007918 */ /* 0x000fd00000000000 */
[----:B------:R-:W-:Y:S03]  /*a570*/  HGMMA.64x256x16.F32.BF16 R24, R192, gdesc[UR4].tnspB, R24, gsb0 ;  /* 0x43e00004c0187df0 */ /* 0x000fe60008001818 */
[----:B------:R-:W-:Y:S02]  /*a580*/  WARPGROUP.DEPBAR.LE gsb0, 0x0 ;  /* 0x00008000000079c5 */ /* 0x000fe40000010000 */
[----:B0-23--:R-:W-:Y:S05]  /*a590*/  @!P0 BRA `(.L_x_30) ;  /* 0x0000000000048947 */ /* 0x00dfea0003800000 */
[----:B------:R-:W-:Y:S01]  /*a5a0*/  BPT.TRAP 0x1 ;  /* 0x000000040000795c */ /* 0x000fe20000300000 */
.L_x_30:
[----:B------:R-:W0:Y:S01]  /*a5b0*/  S2UR UR5, SR_SWINHI ;  /* 0x00000000000579c3 */ /* 0x000e220000002f00 */
        /* <DEDUP_REMOVED lines=23> */
[----:B------:R-:W-:Y:S01]  /*a730*/  UMOV UR6, UR4 ;  /* 0x0000000400067c82 */ /* 0x000fe20008000000 */
[----:B0-----:R-:W-:Y:S01]  /*a740*/  UMOV UR7, UR5 ;  /* 0x0000000500077c82 */ /* 0x001fe20008000000 */
[----:B------:R-:W-:Y:S01]  /*a750*/  FMUL.FTZ R42, R42, R5 ;  /* 0x000000052a2a7220 */ /* 0x000fe20000410000 */
[----:B------:R-:W-:Y:S01]  /*a760*/  MOV R161, UR7 ;  /* 0x0000000700a17c02 */ /* 0x000fe20008000f00 */
[----:B------:R-:W-:-:S02]  /*a770*/  IMAD.U32 R160, RZ, RZ, UR6 ;  /* 0x00000006ffa07e24 */ /* 0x000fc4000f8e00ff */
[-C--:B------:R-:W-:Y:S01]  /*a780*/  FMUL.FTZ R47, R47, R5.reuse ;  /* 0x000000052f2f7220 */ /* 0x080fe20000410000 */
[-C--:B------:R-:W-:Y:S01]  /*a790*/  FMUL.FTZ R46, R46, R5.reuse ;  /* 0x000000052e2e7220 */ /* 0x080fe20000410000 */
[----:B------:R-:W-:Y:S01]  /*a7a0*/  FMUL.FTZ R51, R51, R5 ;  /* 0x0000000533337220 */ /* 0x000fe20000410000 */
[----:B------:R-:W-:-:S04]  /*a7b0*/  IMAD.WIDE R20, R224, 0x2, R160 ;  /* 0x00000002e0147825 */ /* 0x000fc800078e02a0 */
[-C--:B------:R-:W-:Y:S01]  /*a7c0*/  FMUL.FTZ R50, R50, R5.reuse ;  /* 0x0000000532327220 */ /* 0x080fe20000410000 */
[-C--:B------:R-:W-:Y:S01]  /*a7d0*/  FMUL.FTZ R55, R55, R5.reuse ;  /* 0x0000000537377220 */ /* 0x080fe20000410000 */
[-C--:B------:R-:W-:Y:S01]  /*a7e0*/  FMUL.FTZ R54, R54, R5.reuse ;  /* 0x0000000536367220 */ /* 0x080fe20000410000 */
[-C--:B------:R-:W-:Y:S01]  /*a7f0*/  FMUL.FTZ R59, R59, R5.reuse ;  /* 0x000000053b3b7220 */ /* 0x080fe20000410000 */
[----:B------:R-:W-:Y:S01]  /*a800*/  IADD3 R9, P3, R20, 0xc060, RZ ;  /* 0x0000c06014097810 */ /* 0x000fe20007f7e0ff */
[-C--:B------:R-:W-:Y:S01]  /*a810*/  FMUL.FTZ R58, R58, R5.reuse ;  /* 0x000000053a3a7220 */ /* 0x080fe20000410000 */
[-C--:B------:R-:W-:Y:S01]  /*a820*/  FMUL.FTZ R63, R63, R5.reuse ;  /* 0x000000053f3f7220 */ /* 0x080fe20000410000 */
[-C--:B------:R-:W-:Y:S01]  /*a830*/  FMUL.FTZ R62, R62, R5.reuse ;  /* 0x000000053e3e7220 */ /* 0x080fe20000410000 */
[----:B------:R-:W-:Y:S01]  /*a840*/  LOP3.LUT R4, R9, 0x380, RZ, 0xc0, !PT ;  /* 0x0000038009047812 */ /* 0x000fe200078ec0ff */
        /* <DEDUP_REMOVED lines=47> */
[----:B------:R-:W-:Y:S01]  /*ab40*/  FMUL.FTZ R192, R73, R6 ;  /* 0x0000000649c07220 */ /* 0x000fe20000410000 */
[----:B------:R-:W-:Y:S01]  /*ab50*/  IMAD R7, R218, 0x40, R19 ;  /* 0x00000040da077824 */ /* 0x000fe200078e0213 */
[----:B------:R-:W-:Y:S01]  /*ab60*/  SHF.R.U64 R4, R4, 0x3, RZ ;  /* 0x0000000304047819 */ /* 0x000fe200000012ff */
[----:B------:R-:W-:Y:S01]  /*ab70*/  IMAD.X R5, RZ, RZ, R21, P3 ;  /* 0x000000ffff057224 */ /* 0x000fe200018e0615 */
[C---:B------:R-:W-:Y:S01]  /*ab80*/  IADD3 R107, P4, R20.reuse, 0xc040, RZ ;  /* 0x0000c040146b7810 */ /* 0x040fe20007f9e0ff */
[----:B------:R-:W-:Y:S01]  /*ab90*/  IMAD.WIDE R160, R7, 0x2, R160 ;  /* 0x0000000207a07825 */ /* 0x000fe200078e02a0 */
[----:B------:R-:W-:-:S03]  /*aba0*/  IADD3 R65, P0, R20, 0x8060, RZ ;  /* 0x0000806014417810 */ /* 0x000fc60007f1e0ff */
[-C--:B------:R-:W-:Y:S01]  /*abb0*/  FMUL.FTZ R171, R32, R6.reuse ;  /* 0x0000000620ab7220 */ /* 0x080fe20000410000 */
[----:B------:R-:W-:Y:S01]  /*abc0*/  IADD3 R33, P1, R20, 0x20, RZ ;  /* 0x0000002014217810 */ /* 0x000fe20007f3e0ff */
[-C--:B------:R-:W-:Y:S01]  /*abd0*/  FMUL.FTZ R181, R52, R6.reuse ;  /* 0x0000000634b57220 */ /* 0x080fe20000410000 */
[C---:B------:R-:W-:Y:S01]  /*abe0*/  IADD3 R73, P5, R20.reuse, 0xc020, RZ ;  /* 0x0000c02014497810 */ /* 0x040fe20007fbe0ff */
[-C--:B------:R-:W-:Y:S01]  /*abf0*/  FMUL.FTZ R196, R57, R6.reuse ;  /* 0x0000000639c47220 */ /* 0x080fe20000410000 */
[----:B------:R-:W-:Y:S01]  /*ac00*/  IADD3 R69, P6, R20, 0xc000, RZ ;  /* 0x0000c00014457810 */ /* 0x000fe20007fde0ff */
[-C--:B------:R-:W-:Y:S01]  /*ac10*/  FMUL.FTZ R180, R56, R6.reuse ;  /* 0x0000000638b47220 */ /* 0x080fe20000410000 */
[----:B------:R-:W-:Y:S01]  /*ac20*/  IADD3 R64, P2, R20, 0x8040, RZ ;  /* 0x0000804014407810 */ /* 0x000fe20007f5e0ff */
[-C--:B------:R-:W-:Y:S01]  /*ac30*/  FMUL.FTZ R179, R60, R6.reuse ;  /* 0x000000063cb37220 */ /* 0x080fe20000410000 */
[C---:B------:R-:W-:Y:S01]  /*ac40*/  IADD3 R61, P3, R20.reuse, 0x8020, RZ ;  /* 0x00008020143d7810 */ /* 0x040fe20007f7e0ff */
[--C-:B------:R-:W-:Y:S01]  /*ac50*/  IMAD.X R7, RZ, RZ, R21.reuse, P4 ;  /* 0x000000ffff077224 */ /* 0x100fe200020e0615 */
[----:B------:R-:W-:Y:S01]  /*ac60*/  LOP3.LUT R131, R20, 0x380, RZ, 0xc0, !PT ;  /* 0x0000038014837812 */ /* 0x000fe200078ec0ff */
[--C-:B------:R-:W-:Y:S01]  /*ac70*/  IMAD.X R13, RZ, RZ, R21.reuse, P0 ;  /* 0x000000ffff0d7224 */ /* 0x100fe200000e0615 */
[----:B------:R-:W-:Y:S01]  /*ac80*/  LOP3.LUT R4, R4, R9, RZ, 0x3c, !PT ;  /* 0x0000000904047212 */ /* 0x000fe200078e3cff */
[--C-:B------:R-:W-:Y:S01]  /*ac90*/  IMAD.X R15, RZ, RZ, R21.reuse, P1 ;  /* 0x000000ffff0f7224 */ /* 0x100fe200008e0615 */
[-C--:B------:R-:W-:Y:S01]  /*aca0*/  IADD3.X R9, RZ, R21.reuse, RZ, P5, !PT ;  /* 0x00000015ff097210 */ /* 0x080fe20002ffe4ff */
[-C--:B------:R-:W-:Y:S01]  /*acb0*/  FMUL.FTZ R197, R53, R6.reuse ;  /* 0x0000000635c57220 */ /* 0x080fe20000410000 */
[-C--:B------:R-:W-:Y:S01]  /*acc0*/  IADD3.X R135, RZ, R21.reuse, RZ, P2, !PT ;  /* 0x00000015ff877210 */ /* 0x080fe200017fe4ff */
[--C-:B------:R-:W-:Y:S01]  /*acd0*/  IMAD.X R11, RZ, RZ, R21.reuse, P6 ;  /* 0x000000ffff0b7224 */ /* 0x100fe200030e0615 */
[----:B------:R-:W-:Y:S01]  /*ace0*/  R2UR UR14, R216 ;  /* 0x00000000d80e72ca */ /* 0x000fe200000e0000 */
[--C-:B------:R-:W-:Y:S01]  /*acf0*/  IMAD.X R139, RZ, RZ, R21.reuse, P3 ;  /* 0x000000ffff8b7224 */ /* 0x100fe200018e0615 */
[C---:B------:R-:W-:Y:S01]  /*ad00*/  IADD3 R60, P4, R20.reuse, 0x8000, RZ ;  /* 0x00008000143c7810 */ /* 0x040fe20007f9e0ff */
[----:B------:R-:W-:Y:S01]  /*ad10*/  ULDC UR10, c[0x0][0xc44] ;  /* 0x00031100000a7ab9 */ /* 0x000fe20000000800 */
[C---:B------:R-:W-:Y:S01]  /*ad20*/  IADD3 R57, P5, R20.reuse, 0x4060, RZ ;  /* 0x0000406014397810 */ /* 0x040fe20007fbe0ff */
[----:B------:R-:W-:Y:S01]  /*ad30*/  ULDC.64 UR8, c[0x0][0xb90] ;  /* 0x0002e40000087ab9 */ /* 0x000fe20000000a00 */
[C---:B------:R-:W-:Y:S01]  /*ad40*/  IADD3 R56, P0, R20.reuse, 0x4040, RZ ;  /* 0x0000404014387810 */ /* 0x040fe20007f1e0ff */
[--C-:B------:R-:W-:Y:S01]  /*ad50*/  IMAD.X R143, RZ, RZ, R21.reuse, P4 ;  /* 0x000000ffff8f7224 */ /* 0x100fe200020e0615 */
[C---:B------:R-:W-:Y:S01]  /*ad60*/  IADD3 R52, P1, R20.reuse, 0x4020, RZ ;  /* 0x0000402014347810 */ /* 0x040fe20007f3e0ff */
[--C-:B------:R-:W-:Y:S01]  /*ad70*/  IMAD.X R147, RZ, RZ, R21.reuse, P5 ;  /* 0x000000ffff937224 */ /* 0x100fe200028e0615 */
[C---:B------:R-:W-:Y:S01]  /*ad80*/  IADD3 R32, P2, R20.reuse, 0x4000, RZ ;  /* 0x0000400014207810 */ /* 0x040fe20007f5e0ff */
[--C-:B------:R-:W-:Y:S01]  /*ad90*/  IMAD.X R153, RZ, RZ, R21.reuse, P0 ;  /* 0x000000ffff997224 */ /* 0x100fe200000e0615 */
[----:B------:R-:W-:Y:S01]  /*ada0*/  SHF.R.U64 R131, R131, 0x3, RZ ;  /* 0x0000000383837819 */ /* 0x000fe200000012ff */
[--C-:B------:R-:W-:Y:S01]  /*adb0*/  IMAD.X R155, RZ, RZ, R21.reuse, P1 ;  /* 0x000000ffff9b7224 */ /* 0x100fe200008e0615 */
[C---:B------:R-:W-:Y:S01]  /*adc0*/  IADD3 R53, P6, R20.reuse, 0x40, RZ ;  /* 0x0000004014357810 */ /* 0x040fe20007fde0ff */
[--C-:B------:R-:W-:Y:S01]  /*add0*/  IMAD.X R157, RZ, RZ, R21.reuse, P2 ;  /* 0x000000ffff9d7224 */ /* 0x100fe200010e0615 */
[----:B------:R-:W-:Y:S01]  /*ade0*/  IADD3 R30, P3, R20, 0x60, RZ ;  /* 0x00000060141e7810 */ /* 0x000fe20007f7e0ff */
[----:B------:R-:W-:Y:S01]  /*adf0*/  UIADD3 UR5, -UR14, URZ, URZ ;  /* 0x0000003f0e057290 */ /* 0x000fe2000fffe13f */
[----:B------:R-:W-:Y:S01]  /*ae00*/  R2UR UR16, R217 ;  /* 0x00000000d91072ca */ /* 0x000fe200000e0000 */
[----:B------:R-:W-:Y:S01]  /*ae10*/  FMUL.FTZ R177, R68, R6 ;  /* 0x0000000644b17220 */ /* 0x000fe20000410000 */
[----:B------:R-:W-:Y:S01]  /*ae20*/  LOP3.LUT R130, R131, R20, RZ, 0x3c, !PT ;  /* 0x0000001483827212 */ /* 0x000fe200078e3cff */
[----:B------:R-:W-:Y:S01]  /*ae30*/  IMAD.MOV.U32 R131, RZ, RZ, R21 ;  /* 0x000000ffff837224 */ /* 0x000fe200078e0015 */
[-C--:B------:R-:W-:Y:S01]  /*ae40*/  IADD3.X R151, RZ, R21.reuse, RZ, P6, !PT ;  /* 0x00000015ff977210 */ /* 0x080fe200037fe4ff */
[----:B------:R-:W0:Y:S01]  /*ae50*/  LDC R198, c[0x0][0xbe8] ;  /* 0x0002fa00ffc67b82 */ /* 0x000e220000000800 */
[----:B------:R-:W-:Y:S01]  /*ae60*/  IADD3.X R159, RZ, R21, RZ, P3, !PT ;  /* 0x00000015ff9f7210 */ /* 0x000fe20001ffe4ff */
[-C--:B------:R-:W-:Y:S01]  /*ae70*/  FMUL.FTZ R25, R25, R6.reuse ;  /* 0x0000000619197220 */ /* 0x080fe20000410000 */
[----:B------:R-:W-:Y:S01]  /*ae80*/  LOP3.LUT R21, R64, 0x380, RZ, 0xc0, !PT ;  /* 0x0000038040157812 */ /* 0x000fe200078ec0ff */
[-C--:B------:R-:W-:Y:S01]  /*ae90*/  FMUL.FTZ R24, R24, R6.reuse ;  /* 0x0000000618187220 */ /* 0x080fe20000410000 */
[----:B------:R-:W-:Y:S01]  /*aea0*/  LOP3.LUT R20, R61, 0x380, RZ, 0xc0, !PT ;  /* 0x000003803d147812 */ /* 0x000fe200078ec0ff */
[-C--:B------:R-:W-:Y:S01]  /*aeb0*/  FMUL.FTZ R29, R29, R6.reuse ;  /* 0x000000061d1d7220 */ /* 0x080fe20000410000 */
[----:B------:R-:W-:Y:S01]  /*aec0*/  SHF.R.U64 R21, R21, 0x3, RZ ;  /* 0x0000000315157819 */ /* 0x000fe200000012ff */
[----:B------:R-:W-:Y:S01]  /*aed0*/  UIMAD UR10, UR10, UR5, UR16 ;  /* 0x000000050a0a72a4 */ /* 0x000fe2000f8e0210 */
[----:B------:R-:W-:Y:S01]  /*aee0*/  SHF.R.U64 R20, R20, 0x3, RZ ;  /* 0x0000000314147819 */ /* 0x000fe200000012ff */
[----:B------:R-:W-:Y:S01]  /*aef0*/  FMUL.FTZ R28, R28, R6 ;  /* 0x000000061c1c7220 */ /* 0x000fe20000410000 */
[----:B------:R-:W-:Y:S01]  /*af00*/  LOP3.LUT R134, R21, R64, RZ, 0x3c, !PT ;  /* 0x0000004015867212 */ /* 0x000fe200078e3cff */
[----:B------:R-:W-:Y:S01]  /*af10*/  USHF.R.S32.HI UR11, URZ, 0x1f, UR10 ;  /* 0x0000001f3f0b7899 */ /* 0x000fe2000801140a */
[----:B------:R-:W-:Y:S01]  /*af20*/  LOP3.LUT R21, R60, 0x380, RZ, 0xc0, !PT ;  /* 0x000003803c157812 */ /* 0x000fe200078ec0ff */
[----:B------:R-:W-:Y:S01]  /*af30*/  UIMAD.WIDE.U32 UR6, UR10, UR8, URZ ;  /* 0x000000080a0672a5 */ /* 0x000fe2000f8e003f */
[----:B------:R-:W-:Y:S01]  /*af40*/  LOP3.LUT R138, R20, R61, RZ, 0x3c, !PT ;  /* 0x0000003d148a7212 */ /* 0x000fe200078e3cff */
[----:B------:R-:W-:Y:S01]  /*af50*/  UIMAD UR5, UR11, UR8, URZ ;  /* 0x000000080b0572a4 */ /* 0x000fe2000f8e023f */
[----:B------:R-:W-:Y:S01]  /*af60*/  LOP3.LUT R20, R57, 0x380, RZ, 0xc0, !PT ;  /* 0x0000038039147812 */ /* 0x000fe200078ec0ff */
[----:B------:R-:W-:Y:S01]  /*af70*/  FMUL.FTZ R36, R36, R6 ;  /* 0x0000000624247220 */ /* 0x000fe20000410000 */
[----:B------:R-:W-:Y:S01]  /*af80*/  LOP3.LUT R14, R33, 0x380, RZ, 0xc0, !PT ;  /* 0x00000380210e7812 */ /* 0x000fe200078ec0ff */
[----:B------:R-:W-:Y:S01]  /*af90*/  UIMAD UR5, UR10, UR9, UR5 ;  /* 0x000000090a0572a4 */ /* 0x000fe2000f8e0205 */
[----:B------:R-:W-:Y:S01]  /*afa0*/  SHF.R.U64 R21, R21, 0x3, RZ ;  /* 0x0000000315157819 */ /* 0x000fe200000012ff */
[----:B------:R-:W-:Y:S01]  /*afb0*/  IMAD.U32 R126, RZ, RZ, UR6 ;  /* 0x00000006ff7e7e24 */ /* 0x000fe2000f8e00ff */
[----:B------:R-:W-:Y:S01]  /*afc0*/  SHF.R.U64 R20, R20, 0x3, RZ ;  /* 0x0000000314147819 */ /* 0x000fe200000012ff */
[----:B------:R-:W-:Y:S01]  /*afd0*/  UIADD3 UR6, UR7, UR5, URZ ;  /* 0x0000000507067290 */ /* 0x000fe2000fffe03f */
[----:B------:R-:W-:Y:S01]  /*afe0*/  SHF.R.U64 R14, R14, 0x3, RZ ;  /* 0x000000030e0e7819 */ /* 0x000fe200000012ff */
[----:B------:R-:W-:Y:S01]  /*aff0*/  UIADD3 UR5, UR12, 0x38860, URZ ;  /* 0x000388600c057890 */ /* 0x000fe2000fffe03f */
[----:B------:R-:W-:Y:S01]  /*b000*/  LOP3.LUT R142, R21, R60, RZ, 0x3c, !PT ;  /* 0x0000003c158e7212 */ /* 0x000fe200078e3cff */
[-C--:B------:R-:W-:Y:S01]  /*b010*/  FMUL.FTZ R41, R41, R6.reuse ;  /* 0x0000000629297220 */ /* 0x080fe20000410000 */
[----:B------:R-:W-:Y:S01]  /*b020*/  LOP3.LUT R10, R69, 0x380, RZ, 0xc0, !PT ;  /* 0x00000380450a7812 */ /* 0x000fe200078ec0ff */
[----:B------:R-:W-:Y:S01]  /*b030*/  UPRMT UR5, UR13, 0x654, UR5 ;  /* 0x000006540d057896 */ /* 0x000fe20008000005 */
[----:B------:R-:W-:Y:S01]  /*b040*/  LOP3.LUT R146, R20, R57, RZ, 0x3c, !PT ;  /* 0x0000003914927212 */ /* 0x000fe200078e3cff */
[-C--:B------:R-:W-:Y:S01]  /*b050*/  FMUL.FTZ R40, R40, R6.reuse ;  /* 0x0000000628287220 */ /* 0x080fe20000410000 */
[----:B------:R-:W-:Y:S01]  /*b060*/  LOP3.LUT R21, R52, 0x380, RZ, 0xc0, !PT ;  /* 0x0000038034157812 */ /* 0x000fe200078ec0ff */
[-C--:B------:R-:W-:Y:S01]  /*b070*/  FMUL.FTZ R44, R44, R6.reuse ;  /* 0x000000062c2c7220 */ /* 0x080fe20000410000 */
[----:B------:R-:W-:Y:S01]  /*b080*/  LOP3.LUT R57, R32, 0x380, RZ, 0xc0, !PT ;  /* 0x0000038020397812 */ /* 0x000fe200078ec0ff */
[-C--:B------:R-:W-:Y:S01]  /*b090*/  FMUL.FTZ R49, R49, R6.reuse ;  /* 0x0000000631317220 */ /* 0x080fe20000410000 */
[----:B------:R-:W-:Y:S01]  /*b0a0*/  LOP3.LUT R14, R14, R33, RZ, 0x3c, !PT ;  /* 0x000000210e0e7212 */ /* 0x000fe200078e3cff */
[-C--:B------:R-:W-:Y:S01]  /*b0b0*/  FMUL.FTZ R48, R48, R6.reuse ;  /* 0x0000000630307220 */ /* 0x080fe20000410000 */
[----:B------:R-:W-:Y:S01]  /*b0c0*/  LOP3.LUT R33, R56, 0x380, RZ, 0xc0, !PT ;  /* 0x0000038038217812 */ /* 0x000fe200078ec0ff */
[----:B------:R-:W-:Y:S01]  /*b0d0*/  SYNCS.ARRIVE.TRANS64.RED.A1T0 RZ, [UR5], RZ ;  /* 0x000000ffffff79a7 */ /* 0x000fe20008100405 */
[----:B------:R-:W-:Y:S01]  /*b0e0*/  SHF.R.U64 R10, R10, 0x3, RZ ;  /* 0x000000030a0a7819 */ /* 0x000fe200000012ff */
[-C--:B------:R-:W-:Y:S01]  /*b0f0*/  FMUL.FTZ R176, R72, R6.reuse ;  /* 0x0000000648b07220 */ /* 0x080fe20000410000 */
[----:B------:R-:W-:Y:S01]  /*b100*/  SHF.R.U64 R21, R21, 0x3, RZ ;  /* 0x0000000315157819 */ /* 0x000fe200000012ff */
[-C--:B------:R-:W-:Y:S01]  /*b110*/  FMUL.FTZ R76, R76, R6.reuse ;  /* 0x000000064c4c7220 */ /* 0x080fe20000410000 */
[----:B------:R-:W-:Y:S01]  /*b120*/  SHF.R.U64 R57, R57, 0x3, RZ ;  /* 0x0000000339397819 */ /* 0x000fe200000012ff */
[-C--:B------:R-:W-:Y:S01]  /*b130*/  FMUL.FTZ R81, R81, R6.reuse ;  /* 0x0000000651517220 */ /* 0x080fe20000410000 */
[----:B------:R-:W-:Y:S01]  /*b140*/  LOP3.LUT R20, R53, 0x380, RZ, 0xc0, !PT ;  /* 0x0000038035147812 */ /* 0x000fe200078ec0ff */
[-C--:B------:R-:W-:Y:S01]  /*b150*/  FMUL.FTZ R80, R80, R6.reuse ;  /* 0x0000000650507220 */ /* 0x080fe20000410000 */
[----:B------:R-:W-:Y:S01]  /*b160*/  SHF.R.U64 R33, R33, 0x3, RZ ;  /* 0x0000000321217819 */ /* 0x000fe200000012ff */
[-C--:B------:R-:W-:Y:S01]  /*b170*/  FMUL.FTZ R84, R84, R6.reuse ;  /* 0x0000000654547220 */ /* 0x080fe20000410000 */
[----:B------:R-:W-:Y:S01]  /*b180*/  LOP3.LUT R10, R10, R69, RZ, 0x3c, !PT ;  /* 0x000000450a0a7212 */ /* 0x000fe200078e3cff */
[----:B------:R-:W-:Y:S01]  /*b190*/  FMUL.FTZ R89, R89, R6 ;  /* 0x0000000659597220 */ /* 0x000fe20000410000 */
[----:B------:R-:W-:Y:S01]  /*b1a0*/  LOP3.LUT R154, R21, R52, RZ, 0x3c, !PT ;  /* 0x00000034159a7212 */ /* 0x000fe200078e3cff */
[-C--:B------:R-:W-:Y:S01]  /*b1b0*/  FMUL.FTZ R88, R88, R6.reuse ;  /* 0x0000000658587220 */ /* 0x080fe20000410000 */
[----:B------:R-:W-:Y:S01]  /*b1c0*/  IADD3 R52, P3, R160, 0x1000, RZ ;  /* 0x00001000a0347810 */ /* 0x000fe20007f7e0ff */
[----:B------:R-:W-:Y:S01]  /*b1d0*/  FMUL.FTZ R92, R92, R6 ;  /* 0x000000065c5c7220 */ /* 0x000fe20000410000 */
[----:B------:R-:W-:Y:S01]  /*b1e0*/  LOP3.LUT R156, R57, R32, RZ, 0x3c, !PT ;  /* 0x00000020399c7212 */ /* 0x000fe200078e3cff */
[-C--:B------:R-:W-:Y:S01]  /*b1f0*/  FMUL.FTZ R97, R97, R6.reuse ;  /* 0x0000000661617220 */ /* 0x080fe20000410000 */
[----:B------:R-:W-:Y:S01]  /*b200*/  IADD3 R69, P2, R160, 0x7000, RZ ;  /* 0x00007000a0457810 */ /* 0x000fe20007f5e0ff */
[-C--:B------:R-:W-:Y:S01]  /*b210*/  FMUL.FTZ R96, R96, R6.reuse ;  /* 0x0000000660607220 */ /* 0x080fe20000410000 */
[----:B------:R-:W-:Y:S01]  /*b220*/  IADD3 R57, P6, R160, 0x4000, RZ ;  /* 0x00004000a0397810 */ /* 0x000fe20007fde0ff */
[-C--:B------:R-:W-:Y:S01]  /*b230*/  FMUL.FTZ R100, R100, R6.reuse ;  /* 0x0000000664647220 */ /* 0x080fe20000410000 */
[----:B------:R-:W-:Y:S01]  /*b240*/  SHF.R.U64 R20, R20, 0x3, RZ ;  /* 0x0000000314147819 */ /* 0x000fe200000012ff */
[----:B------:R-:W-:Y:S01]  /*b250*/  FMUL.FTZ R104, R104, R6 ;  /* 0x0000000668687220 */ /* 0x000fe20000410000 */
[----:B------:R-:W-:Y:S01]  /*b260*/  LOP3.LUT R152, R33, R56, RZ, 0x3c, !PT ;  /* 0x0000003821987212 */ /* 0x000fe200078e3cff */
[-C--:B------:R-:W-:Y:S01]  /*b270*/  FMUL.FTZ R108, R108, R6.reuse ;  /* 0x000000066c6c7220 */ /* 0x080fe20000410000 */
[----:B------:R-:W-:Y:S01]  /*b280*/  IADD3 R33, P4, R160, 0x2000, RZ ;  /* 0x00002000a0217810 */ /* 0x000fe20007f9e0ff */
[-C--:B------:R-:W-:Y:S01]  /*b290*/  FMUL.FTZ R112, R112, R6.reuse ;  /* 0x0000000670707220 */ /* 0x080fe20000410000 */
[----:B------:R-:W-:Y:S01]  /*b2a0*/  LOP3.LUT R21, R52, 0x380, RZ, 0xc0, !PT ;  /* 0x0000038034157812 */ /* 0x000fe200078ec0ff */
        /* <DEDUP_REMOVED lines=8> */
[-C--:B------:R-:W-:Y:S01]  /*b330*/  FMUL.FTZ R128, R128, R6.reuse ;  /* 0x0000000680807220 */ /* 0x080fe20000410000 */
[----:B------:R-:W-:Y:S01]  /*b340*/  SHF.R.U64 R21, R21, 0x3, RZ ;  /* 0x0000000315157819 */ /* 0x000fe200000012ff */
[-C--:B------:R-:W-:Y:S01]  /*b350*/  FMUL.FTZ R133, R133, R6.reuse ;  /* 0x0000000685857220 */ /* 0x080fe20000410000 */
[----:B------:R-:W-:Y:S01]  /*b360*/  SHF.R.U64 R68, R68, 0x3, RZ ;  /* 0x0000000344447819 */ /* 0x000fe200000012ff */
[-C--:B------:R-:W-:Y:S01]  /*b370*/  FMUL.FTZ R132, R132, R6.reuse ;  /* 0x0000000684847220 */ /* 0x080fe20000410000 */
[----:B------:R-:W-:Y:S01]  /*b380*/  SHF.R.U64 R56, R56, 0x3, RZ ;  /* 0x0000000338387819 */ /* 0x000fe200000012ff */
[-C--:B------:R-:W-:Y:S01]  /*b390*/  FMUL.FTZ R137, R137, R6.reuse ;  /* 0x0000000689897220 */ /* 0x080fe20000410000 */
[----:B------:R-:W-:Y:S01]  /*b3a0*/  SHF.R.U64 R32, R20, 0x3, RZ ;  /* 0x0000000314207819 */ /* 0x000fe200000012ff */
[----:B------:R-:W-:Y:S01]  /*b3b0*/  FMUL.FTZ R136, R136, R6 ;  /* 0x0000000688887220 */ /* 0x000fe20000410000 */
[----:B------:R-:W-:Y:S01]  /*b3c0*/  LOP3.LUT R20, R21, R52, RZ, 0x3c, !PT ;  /* 0x0000003415147212 */ /* 0x000fe200078e3cff */
[--C-:B------:R-:W-:Y:S01]  /*b3d0*/  IMAD.X R21, RZ, RZ, R161.reuse, P3 ;  /* 0x000000ffff157224 */ /* 0x100fe200018e06a1 */
[----:B------:R-:W-:Y:S01]  /*b3e0*/  LOP3.LUT R68, R68, R69, RZ, 0x3c, !PT ;  /* 0x0000004544447212 */ /* 0x000fe200078e3cff */
[----:B------:R-:W-:Y:S01]  /*b3f0*/  IMAD.X R69, RZ, RZ, R161, P2 ;  /* 0x000000ffff457224 */ /* 0x000fe200010e06a1 */
[----:B------:R-:W-:Y:S01]  /*b400*/  LOP3.LUT R56, R56, R57, RZ, 0x3c, !PT ;  /* 0x0000003938387212 */ /* 0x000fe200078e3cff */
[-C--:B------:R-:W-:Y:S01]  /*b410*/  FMUL.FTZ R141, R141, R6.reuse ;  /* 0x000000068d8d7220 */ /* 0x080fe20000410000 */
[----:B------:R-:W-:Y:S01]  /*b420*/  IADD3 R57, P3, R160, 0x8000, RZ ;  /* 0x00008000a0397810 */ /* 0x000fe20007f7e0ff */
[-C--:B------:R-:W-:Y:S01]  /*b430*/  FMUL.FTZ R140, R140, R6.reuse ;  /* 0x000000068c8c7220 */ /* 0x080fe20000410000 */
[----:B------:R-:W-:Y:S01]  /*b440*/  IADD3 R123, P2, R160, 0xe000, RZ ;  /* 0x0000e000a07b7810 */ /* 0x000fe20007f5e0ff */
[----:B------:R-:W-:Y:S01]  /*b450*/  FMUL.FTZ R145, R145, R6 ;  /* 0x0000000691917220 */ /* 0x000fe20000410000 */
[----:B------:R-:W-:Y:S01]  /*b460*/  F2FP.BF16.F32.PACK_AB R24, R25, R24 ;  /* 0x000000181918723e */ /* 0x000fe200000010ff */
[----:B------:R-:W-:Y:S01]  /*b470*/  FMUL.FTZ R144, R144, R6 ;  /* 0x0000000690907220 */ /* 0x000fe20000410000 */
[----:B------:R-:W-:Y:S01]  /*b480*/  F2FP.BF16.F32.PACK_AB R25, R27, R26 ;  /* 0x0000001a1b19723e */ /* 0x000fe200000010ff */
[-C--:B------:R-:W-:Y:S01]  /*b490*/  FMUL.FTZ R149, R149, R6.reuse ;  /* 0x0000000695957220 */ /* 0x080fe20000410000 */
[----:B------:R-:W-:Y:S01]  /*b4a0*/  F2FP.BF16.F32.PACK_AB R27, R31, R17 ;  /* 0x000000111f1b723e */ /* 0x000fe200000010ff */
[----:B------:R-:W-:Y:S01]  /*b4b0*/  FMUL.FTZ R148, R148, R6 ;  /* 0x0000000694947220 */ /* 0x000fe20000410000 */
[----:B------:R-:W-:Y:S01]  /*b4c0*/  LOP3.LUT R122, R123, 0x380, RZ, 0xc0, !PT ;  /* 0x000003807b7a7812 */ /* 0x000fe200078ec0ff */
[----:B------:R-:W-:Y:S01]  /*b4d0*/  USHF.R.S32.HI UR12, URZ, 0x1f, UR14 ;  /* 0x0000001f3f0c7899 */ /* 0x000fe2000801140e */
[----:B------:R-:W-:Y:S01]  /*b4e0*/  MOV R199, R130 ;  /* 0x0000008200c77202 */ /* 0x000fe20000000f00 */
[----:B------:R-:W-:Y:S01]  /*b4f0*/  IMAD.U32 R127, RZ, RZ, UR7 ;  /* 0x00000007ff7f7e24 */ /* 0x000fe2000f8e00ff */
[----:B------:R-:W-:Y:S01]  /*b500*/  IADD3.X R31, RZ, R161, RZ, P3, !PT ;  /* 0x000000a1ff1f7210 */ /* 0x000fe20001ffe4ff */
[----:B------:R-:W-:Y:S01]  /*b510*/  ULDC UR5, c[0x0][0xa88] ;  /* 0x0002a20000057ab9 */ /* 0x000fe20000000800 */
[----:B------:R-:W-:Y:S01]  /*b520*/  IADD3 R130, P3, R160, 0xf000, RZ ;  /* 0x0000f000a0827810 */ /* 0x000fe20007f7e0ff */
[----:B------:R-:W-:Y:S01]  /*b530*/  ULDC.64 UR8, c[0x0][0xae8] ;  /* 0x0002ba0000087ab9 */ /* 0x000fe20000000a00 */
[----:B------:R-:W-:-:S02]  /*b540*/  SHF.R.U64 R122, R122, 0x3, RZ ;  /* 0x000000037a7a7819 */ /* 0x000fc400000012ff */
[----:B------:R-:W-:Y:S01]  /*b550*/  LOP3.LUT R17, R130, 0x380, RZ, 0xc0, !PT ;  /* 0x0000038082117812 */ /* 0x000fe200078ec0ff */
[--C-:B------:R-:W-:Y:S01]  /*b560*/  IMAD.X R131, RZ, RZ, R161.reuse, P3 ;  /* 0x000000ffff837224 */ /* 0x100fe200018e06a1 */
[----:B------:R-:W-:Y:S01]  /*b570*/  LOP3.LUT R122, R122, R123, RZ, 0x3c, !PT ;  /* 0x0000007b7a7a7212 */ /* 0x000fe200078e3cff */
[----:B------:R-:W-:Y:S01]  /*b580*/  IMAD.X R123, RZ, RZ, R161, P2 ;  /* 0x000000ffff7b7224 */ /* 0x000fe200010e06a1 */
[----:B------:R-:W-:Y:S02]  /*b590*/  LOP3.LUT R8, R73, 0x380, RZ, 0xc0, !PT ;  /* 0x0000038049087812 */ /* 0x000fe400078ec0ff */
[----:B------:R-:W-:Y:S02]  /*b5a0*/  SHF.R.U64 R17, R17, 0x3, RZ ;  /* 0x0000000311117819 */ /* 0x000fe400000012ff */
[----:B0-----:R-:W-:Y:S02]  /*b5b0*/  ISETP.NE.AND P2, PT, R198, 0x1, PT ;  /* 0x00000001c600780c */ /* 0x001fe40003f45270 */
[----:B------:R-:W-:-:S02]  /*b5c0*/  SHF.R.U64 R8, R8, 0x3, RZ ;  /* 0x0000000308087819 */ /* 0x000fc400000012ff */
[----:B------:R-:W-:Y:S02]  /*b5d0*/  LOP3.LUT R130, R17, R130, RZ, 0x3c, !PT ;  /* 0x0000008211827212 */ /* 0x000fe400078e3cff */
[----:B------:R-:W-:Y:S02]  /*b5e0*/  MOV R17, R4 ;  /* 0x0000000400117202 */ /* 0x000fe40000000f00 */
[----:B------:R-:W0:Y:S01]  /*b5f0*/  LDC R4, c[0x0][0xc38] ;  /* 0x00030e00ff047b82 */ /* 0x000e220000000800 */
[----:B------:R-:W-:-:S07]  /*b600*/  F2FP.BF16.F32.PACK_AB R26, R29, R28 ;  /* 0x0000001c1d1a723e */ /* 0x000fce00000010ff */
[----:B------:R-:W-:Y:S01]  /*b610*/  BAR.SYNC.DEFER_BLOCKING 0x1, 0x100 ;  /* 0x0044000000007b1d */ /* 0x000fe20000010000 */
[----:B------:R-:W-:Y:S02]  /*b620*/  LOP3.LUT R8, R8, R73, RZ, 0x3c, !PT ;  /* 0x0000004908087212 */ /* 0x000fe400078e3cff */
[----:B------:R-:W-:Y:S02]  /*b630*/  LOP3.LUT R12, R65, 0x380, RZ, 0xc0, !PT ;  /* 0x00000380410c7812 */ /* 0x000fe400078ec0ff */
[----:B------:R-:W-:Y:S02]  /*b640*/  LOP3.LUT R53, R30, 0x380, RZ, 0xc0, !PT ;  /* 0x000003801e357812 */ /* 0x000fe400078ec0ff */
[----:B------:R-:W-:Y:S02]  /*b650*/  SHF.R.U64 R12, R12, 0x3, RZ ;  /* 0x000000030c0c7819 */ /* 0x000fe400000012ff */
[----:B------:R-:W-:Y:S02]  /*b660*/  SHF.R.U64 R53, R53, 0x3, RZ ;  /* 0x0000000335357819 */ /* 0x000fe400000012ff */
[----:B------:R-:W-:-:S02]  /*b670*/  R2UR UR15, R215 ;  /* 0x00000000d70f72ca */ /* 0x000fc400000e0000 */
[----:B------:R-:W-:Y:S02]  /*b680*/  LOP3.LUT R12, R12, R65, RZ, 0x3c, !PT ;  /* 0x000000410c0c7212 */ /* 0x000fe400078e3cff */
[----:B------:R-:W-:Y:S02]  /*b690*/  LOP3.LUT R158, R53, R30, RZ, 0x3c, !PT ;  /* 0x0000001e359e7212 */ /* 0x000fe400078e3cff */
[C---:B------:R-:W-:Y:S02]  /*b6a0*/  IADD3 R53, P5, R160.reuse, 0x3000, RZ ;  /* 0x00003000a0357810 */ /* 0x040fe40007fbe0ff */
[C---:B------:R-:W-:Y:S02]  /*b6b0*/  IADD3 R61, P0, R160.reuse, 0x5000, RZ ;  /* 0x00005000a03d7810 */ /* 0x040fe40007f1e0ff */
[----:B------:R-:W-:Y:S02]  /*b6c0*/  IADD3 R65, P1, R160, 0x6000, RZ ;  /* 0x00006000a0417810 */ /* 0x000fe40007f3e0ff */
[----:B------:R-:W-:Y:S01]  /*b6d0*/  LOP3.LUT R52, R53, 0x380, RZ, 0xc0, !PT ;  /* 0x0000038035347812 */ /* 0x000fe200078ec0ff */
[----:B------:R1:W-:Y:S01]  /*b6e0*/  STSM.16.M88.4 [R199], R24 ;  /* 0x00000018c7007844 */ /* 0x0003e20000000200 */
[----:B------:R-:W-:-:S02]  /*b6f0*/  LOP3.LUT R60, R61, 0x380, RZ, 0xc0, !PT ;  /* 0x000003803d3c7812 */ /* 0x000fc400078ec0ff */
[----:B------:R-:W-:Y:S02]  /*b700*/  LOP3.LUT R64, R65, 0x380, RZ, 0xc0, !PT ;  /* 0x0000038041407812 */ /* 0x000fe400078ec0ff */
[----:B------:R-:W-:Y:S02]  /*b710*/  LOP3.LUT R30, R57, 0x380, RZ, 0xc0, !PT ;  /* 0x00000380391e7812 */ /* 0x000fe400078ec0ff */
[----:B------:R-:W-:Y:S01]  /*b720*/  MOV R134, R134 ;  /* 0x0000008600867202 */ /* 0x000fe20000000f00 */
[----:B------:R-:W-:Y:S01]  /*b730*/  IMAD R135, RZ, RZ, -UR16 ;  /* 0x80000010ff877e24 */ /* 0x000fe2000f8e02ff */
[----:B------:R-:W-:Y:S02]  /*b740*/  LOP3.LUT R6, R107, 0x380, RZ, 0xc0, !PT ;  /* 0x000003806b067812 */ /* 0x000fe400078ec0ff */
[----:B------:R-:W-:Y:S01]  /*b750*/  SHF.R.U64 R52, R52, 0x3, RZ ;  /* 0x0000000334347819 */ /* 0x000fe200000012ff */
[----:B0-----:R-:W-:Y:S01]  /*b760*/  IMAD R135, R4, R135, UR15 ;  /* 0x0000000f04877e24 */ /* 0x001fe2000f8e0287 */
[----:B------:R-:W-:-:S02]  /*b770*/  SHF.R.U64 R60, R60, 0x3, RZ ;  /* 0x000000033c3c7819 */ /* 0x000fc400000012ff */
[----:B------:R-:W-:Y:S01]  /*b780*/  SHF.R.U64 R64, R64, 0x3, RZ ;  /* 0x0000000340407819 */ /* 0x000fe200000012ff */
[----:B-1----:R-:W0:Y:S01]  /*b790*/  LDC.64 R24, c[0x0][0xb98] ;  /* 0x0002e600ff187b82 */ /* 0x002e220000000a00 */
[----:B------:R-:W-:Y:S02]  /*b7a0*/  MOV R27, R8 ;  /* 0x00000008001b7202 */ /* 0x000fe40000000f00 */
[----:B------:R-:W-:Y:S02]  /*b7b0*/  SHF.R.U64 R30, R30, 0x3, RZ ;  /* 0x000000031e1e7819 */ /* 0x000fe400000012ff */
[----:B------:R-:W-:Y:S02]  /*b7c0*/  SHF.R.U64 R6, R6, 0x3, RZ ;  /* 0x0000000306067819 */ /* 0x000fe400000012ff */
[----:B------:R-:W-:Y:S01]  /*b7d0*/  F2FP.BF16.F32.PACK_AB R40, R41, R40 ;  /* 0x000000282928723e */ /* 0x000fe200000010ff */
[----:B------:R-:W1:Y:S01]  /*b7e0*/  @P2 LDC R8, c[0x0][0xbec] ;  /* 0x0002fb00ff082b82 */ /* 0x000e620000000800 */
[----:B------:R-:W-:-:S02]  /*b7f0*/  F2FP.BF16.F32.PACK_AB R41, R43, R42 ;  /* 0x0000002a2b29723e */ /* 0x000fc400000010ff */
[----:B------:R-:W-:Y:S01]  /*b800*/  LOP3.LUT R32, R32, R33, RZ, 0x3c, !PT ;  /* 0x0000002120207212 */ /* 0x000fe200078e3cff */
[--C-:B------:R-:W-:Y:S01]  /*b810*/  IMAD.X R33, RZ, RZ, R161.reuse, P4 ;  /* 0x000000ffff217224 */ /* 0x100fe200020e06a1 */
[----:B------:R-:W-:Y:S01]  /*b820*/  LOP3.LUT R52, R52, R53, RZ, 0x3c, !PT ;  /* 0x0000003534347212 */ /* 0x000fe200078e3cff */
[--C-:B------:R-:W-:Y:S01]  /*b830*/  IMAD.X R53, RZ, RZ, R161.reuse, P5 ;  /* 0x000000ffff357224 */ /* 0x100fe200028e06a1 */
[----:B------:R-:W-:Y:S01]  /*b840*/  LOP3.LUT R60, R60, R61, RZ, 0x3c, !PT ;  /* 0x0000003d3c3c7212 */ /* 0x000fe200078e3cff */
[----:B------:R-:W2:Y:S01]  /*b850*/  @P2 LDC R9, c[0x0][0xbf0] ;  /* 0x0002fc00ff092b82 */ /* 0x000ea20000000800 */
[----:B------:R-:W-:Y:S01]  /*b860*/  LOP3.LUT R64, R64, R65, RZ, 0x3c, !PT ;  /* 0x0000004140407212 */ /* 0x000fe200078e3cff */
[--C-:B------:R-:W-:Y:S01]  /*b870*/  IMAD.X R61, RZ, RZ, R161.reuse, P0 ;  /* 0x000000ffff3d7224 */ /* 0x100fe200000e06a1 */
[----:B------:R-:W-:Y:S01]  /*b880*/  LOP3.LUT R30, R30, R57, RZ, 0x3c, !PT ;  /* 0x000000391e1e7212 */ /* 0x000fe200078e3cff */
[----:B------:R-:W-:Y:S01]  /*b890*/  IMAD.X R65, RZ, RZ, R161, P1 ;  /* 0x000000ffff417224 */ /* 0x000fe200008e06a1 */
[----:B------:R-:W-:Y:S01]  /*b8a0*/  F2FP.BF16.F32.PACK_AB R43, R47, R46 ;  /* 0x0000002e2f2b723e */ /* 0x000fe200000010ff */
[----:B------:R-:W-:Y:S01]  /*b8b0*/  IMAD R47, R135, 0x80, R223 ;  /* 0x00000080872f7824 */ /* 0x000fe200078e02df */
[----:B------:R-:W-:-:S02]  /*b8c0*/  LOP3.LUT R6, R6, R107, RZ, 0x3c, !PT ;  /* 0x0000006b06067212 */ /* 0x000fc400078e3cff */
[----:B------:R-:W-:Y:S02]  /*b8d0*/  IADD3.X R57, RZ, R161, RZ, P6, !PT ;  /* 0x000000a1ff397210 */ /* 0x000fe400037fe4ff */
[C---:B------:R-:W-:Y:S02]  /*b8e0*/  IADD3 R73, P4, R160.reuse, 0x9000, RZ ;  /* 0x00009000a0497810 */ /* 0x040fe40007f9e0ff */
[C---:B------:R-:W-:Y:S02]  /*b8f0*/  IADD3 R107, P5, R160.reuse, 0xa000, RZ ;  /* 0x0000a000a06b7810 */ /* 0x040fe40007fbe0ff */
[C---:B------:R-:W-:Y:S01]  /*b900*/  IADD3 R111, P6, R160.reuse, 0xb000, RZ ;  /* 0x0000b000a06f7810 */ /* 0x040fe20007fde0ff */
[----:B-1----:R-:W-:Y:S01]  /*b910*/  @P2 IMAD.HI.U32 R8, R47, R8, RZ ;  /* 0x000000082f082227 */ /* 0x002fe200078e00ff */
[C---:B------:R-:W-:Y:S02]  /*b920*/  IADD3 R115, P0, R160.reuse, 0xc000, RZ ;  /* 0x0000c000a0737810 */ /* 0x040fe40007f1e0ff */
[----:B------:R-:W-:-:S02]  /*b930*/  IADD3 R119, P1, R160, 0xd000, RZ ;  /* 0x0000d000a0777810 */ /* 0x000fc40007f3e0ff */
[----:B------:R-:W-:Y:S02]  /*b940*/  LOP3.LUT R72, R73, 0x380, RZ, 0xc0, !PT ;  /* 0x0000038049487812 */ /* 0x000fe400078ec0ff */
[----:B------:R-:W-:Y:S02]  /*b950*/  LOP3.LUT R106, R107, 0x380, RZ, 0xc0, !PT ;  /* 0x000003806b6a7812 */ /* 0x000fe400078ec0ff */
[----:B------:R-:W-:Y:S02]  /*b960*/  LOP3.LUT R110, R111, 0x380, RZ, 0xc0, !PT ;  /* 0x000003806f6e7812 */ /* 0x000fe400078ec0ff */
[----:B------:R-:W-:Y:S02]  /*b970*/  LOP3.LUT R114, R115, 0x380, RZ, 0xc0, !PT ;  /* 0x0000038073727812 */ /* 0x000fe400078ec0ff */
[----:B------:R-:W-:Y:S02]  /*b980*/  LOP3.LUT R118, R119, 0x380, RZ, 0xc0, !PT ;  /* 0x0000038077767812 */ /* 0x000fe400078ec0ff */
[----:B------:R-:W-:-:S02]  /*b990*/  LOP3.LUT R29, R160, 0x380, RZ, 0xc0, !PT ;  /* 0x00000380a01d7812 */ /* 0x000fc400078ec0ff */
[----:B------:R-:W-:Y:S01]  /*b9a0*/  F2FP.BF16.F32.PACK_AB R5, R35, R34 ;  /* 0x000000222305723e */ /* 0x000fe200000010ff */
[----:B------:R-:W-:Y:S01]  /*b9b0*/  IMAD.MOV.U32 R35, RZ, RZ, R47 ;  /* 0x000000ffff237224 */ /* 0x000fe200078e002f */
[----:B------:R-:W-:Y:S01]  /*b9c0*/  SHF.R.U64 R72, R72, 0x3, RZ ;  /* 0x0000000348487819 */ /* 0x000fe200000012ff */
[----:B0-----:R-:W-:Y:S01]  /*b9d0*/  IMAD R34, R24, UR12, RZ ;  /* 0x0000000c18227c24 */ /* 0x001fe2000f8e02ff */
[----:B------:R-:W-:Y:S02]  /*b9e0*/  SHF.R.U64 R106, R106, 0x3, RZ ;  /* 0x000000036a6a7819 */ /* 0x000fe400000012ff */
[----:B------:R-:W-:Y:S01]  /*b9f0*/  SHF.R.U64 R110, R110, 0x3, RZ ;  /* 0x000000036e6e7819 */ /* 0x000fe200000012ff */
[----:B------:R-:W-:Y:S01]  /*ba00*/  IMAD R34, R25, UR14, R34 ;  /* 0x0000000e19227c24 */ /* 0x000fe2000f8e0222 */
[----:B------:R-:W-:Y:S02]  /*ba10*/  SHF.R.U64 R114, R114, 0x3, RZ ;  /* 0x0000000372727819 */ /* 0x000fe400000012ff */
[----:B------:R-:W-:-:S02]  /*ba20*/  SHF.R.U64 R118, R118, 0x3, RZ ;  /* 0x0000000376767819 */ /* 0x000fc400000012ff */
[----:B------:R-:W-:Y:S02]  /*ba30*/  SHF.R.U64 R29, R29, 0x3, RZ ;  /* 0x000000031d1d7819 */ /* 0x000fe400000012ff */
[----:B------:R-:W-:Y:S02]  /*ba40*/  MOV R26, R6 ;  /* 0x00000006001a7202 */ /* 0x000fe40000000f00 */
[----:B--2---:R-:W-:Y:S02]  /*ba50*/  @P2 SHF.R.U32.HI R35, RZ, R9, R8 ;  /* 0x00000009ff232219 */ /* 0x004fe40000011608 */
[----:B------:R-:W-:Y:S02]  /*ba60*/  MOV R15, R14 ;  /* 0x0000000e000f7202 */ /* 0x000fe40000000f00 */
[----:B------:R-:W-:Y:S02]  /*ba70*/  F2FP.BF16.F32.PACK_AB R4, R175, R171 ;  /* 0x000000abaf04723e */ /* 0x000fe400000010ff */
[----:B------:R-:W-:-:S02]  /*ba80*/  F2FP.BF16.F32.PACK_AB R6, R174, R36 ;  /* 0x00000024ae06723e */ /* 0x000fc400000010ff */
[----:B------:R-:W-:Y:S02]  /*ba90*/  F2FP.BF16.F32.PACK_AB R7, R39, R38 ;  /* 0x000000262707723e */ /* 0x000fe400000010ff */
[----:B------:R-:W-:Y:S02]  /*baa0*/  F2FP.BF16.F32.PACK_AB R48, R49, R48 ;  /* 0x000000303130723e */ /* 0x000fe400000010ff */
[----:B------:R-:W-:Y:S01]  /*bab0*/  LOP3.LUT R72, R72, R73, RZ, 0x3c, !PT ;  /* 0x0000004948487212 */ /* 0x000fe200078e3cff */
[--C-:B------:R-:W-:Y:S01]  /*bac0*/  IMAD.X R73, RZ, RZ, R161.reuse, P4 ;  /* 0x000000ffff497224 */ /* 0x100fe200020e06a1 */
[----:B------:R-:W-:Y:S01]  /*bad0*/  LOP3.LUT R106, R106, R107, RZ, 0x3c, !PT ;  /* 0x0000006b6a6a7212 */ /* 0x000fe200078e3cff */
[--C-:B------:R-:W-:Y:S01]  /*bae0*/  IMAD.X R107, RZ, RZ, R161.reuse, P5 ;  /* 0x000000ffff6b7224 */ /* 0x100fe200028e06a1 */
[----:B------:R-:W-:Y:S01]  /*baf0*/  LOP3.LUT R110, R110, R111, RZ, 0x3c, !PT ;  /* 0x0000006f6e6e7212 */ /* 0x000fe200078e3cff */
[--C-:B------:R-:W-:Y:S01]  /*bb00*/  IMAD.X R111, RZ, RZ, R161.reuse, P6 ;  /* 0x000000ffff6f7224 */ /* 0x100fe200030e06a1 */
[----:B------:R-:W-:Y:S01]  /*bb10*/  LOP3.LUT R114, R114, R115, RZ, 0x3c, !PT ;  /* 0x0000007372727212 */ /* 0x000fe200078e3cff */
[----:B------:R0:W-:Y:S01]  /*bb20*/  STSM.16.M88.4 [R15], R4 ;  /* 0x000000040f007844 */ /* 0x0001e20000000200 */
[----:B------:R-:W-:Y:S01]  /*bb30*/  LOP3.LUT R118, R118, R119, RZ, 0x3c, !PT ;  /* 0x0000007776767212 */ /* 0x000fe200078e3cff */
[----:B------:R-:W-:Y:S01]  /*bb40*/  IMAD.X R119, RZ, RZ, R161, P1 ;  /* 0x000000ffff777224 */ /* 0x000fe200008e06a1 */
[----:B------:R-:W-:-:S02]  /*bb50*/  LOP3.LUT R28, R29, R160, RZ, 0x3c, !PT ;  /* 0x000000a01d1c7212 */ /* 0x000fc400078e3cff */
[----:B------:R-:W-:Y:S02]  /*bb60*/  MOV R150, R150 ;  /* 0x0000009600967202 */ /* 0x000fe40000000f00 */
[----:B------:R-:W-:Y:S02]  /*bb70*/  F2FP.BF16.F32.PACK_AB R42, R173, R44 ;  /* 0x0000002cad2a723e */ /* 0x000fe400000010ff */
[----:B------:R-:W-:Y:S02]  /*bb80*/  F2FP.BF16.F32.PACK_AB R49, R51, R50 ;  /* 0x000000323331723e */ /* 0x000fe400000010ff */
[----:B------:R-:W-:Y:S01]  /*bb90*/  IADD3 R39, -R35, RZ, RZ ;  /* 0x000000ff23277210 */ /* 0x000fe20007ffe1ff */
[----:B------:R-:W-:Y:S01]  /*bba0*/  STSM.16.M88.4 [R150], R40 ;  /* 0x0000002896007844 */ /* 0x000fe20000000200 */
[-C--:B------:R-:W-:Y:S02]  /*bbb0*/  IADD3.X R115, RZ, R161.reuse, RZ, P0, !PT ;  /* 0x000000a1ff737210 */ /* 0x080fe400007fe4ff */
[----:B------:R-:W-:Y:S01]  /*bbc0*/  MOV R29, R161 ;  /* 0x000000a1001d7202 */ /* 0x000fe20000000f00 */
[----:B------:R-:W-:Y:S01]  /*bbd0*/  IMAD R39, R198, R39, R47 ;  /* 0x00000027c6277224 */ /* 0x000fe200078e022f */
[----:B------:R-:W-:-:S02]  /*bbe0*/  MOV R160, R10 ;  /* 0x0000000a00a07202 */ /* 0x000fc40000000f00 */
[----:B------:R-:W-:Y:S02]  /*bbf0*/  MOV R158, R158 ;  /* 0x0000009e009e7202 */ /* 0x000fe40000000f00 */
[----:B------:R-:W-:Y:S02]  /*bc00*/  F2FP.BF16.F32.PACK_AB R50, R197, R181 ;  /* 0x000000b5c532723e */ /* 0x000fe400000010ff */
[----:B------:R-:W-:Y:S02]  /*bc10*/  F2FP.BF16.F32.PACK_AB R51, R55, R54 ;  /* 0x000000363733723e */ /* 0x000fe400000010ff */
[----:B------:R-:W-:Y:S01]  /*bc20*/  MOV R127, UR6 ;  /* 0x00000006007f7c02 */ /* 0x000fe20008000f00 */
[----:B------:R-:W-:Y:S01]  /*bc30*/  ULDC.64 UR6, c[0x0][0xb88] ;  /* 0x0002e20000067ab9 */ /* 0x000fe20000000a00 */
[----:B------:R-:W-:Y:S01]  /*bc40*/  MOV R161, R12 ;  /* 0x0000000c00a17202 */ /* 0x000fe20000000f00 */
[----:B------:R-:W-:Y:S01]  /*bc50*/  STSM.16.M88.4 [R158], R48 ;  /* 0x000000309e007844 */ /* 0x000fe20000000200 */
[----:B------:R-:W-:Y:S01]  /*bc60*/  MOV R156, R156 ;  /* 0x0000009c009c7202 */ /* 0x000fe20000000f00 */
[----:B------:R-:W-:Y:S01]  /*bc70*/  IMAD.WIDE.U32 R24, R24, UR14, R126 ;  /* 0x0000000e18187c25 */ /* 0x000fe2000f8e007e */
[----:B------:R-:W-:-:S02]  /*bc80*/  F2FP.BF16.F32.PACK_AB R8, R196, R180 ;  /* 0x000000b4c408723e */ /* 0x000fc400000010ff */
[----:B------:R-:W-:Y:S02]  /*bc90*/  F2FP.BF16.F32.PACK_AB R9, R59, R58 ;  /* 0x0000003a3b09723e */ /* 0x000fe400000010ff */
[----:B------:R-:W-:Y:S02]  /*bca0*/  F2FP.BF16.F32.PACK_AB R10, R195, R179 ;  /* 0x000000b3c30a723e */ /* 0x000fe400000010ff */
[----:B------:R-:W-:Y:S02]  /*bcb0*/  F2FP.BF16.F32.PACK_AB R11, R63, R62 ;  /* 0x0000003e3f0b723e */ /* 0x000fe400000010ff */
[----:B------:R-:W-:Y:S02]  /*bcc0*/  MOV R154, R154 ;  /* 0x0000009a009a7202 */ /* 0x000fe40000000f00 */
[----:B------:R-:W-:Y:S01]  /*bcd0*/  F2FP.BF16.F32.PACK_AB R12, R194, R178 ;  /* 0x000000b2c20c723e */ /* 0x000fe200000010ff */
[----:B------:R1:W-:Y:S01]  /*bce0*/  STSM.16.M88.4 [R156], R8 ;  /* 0x000000089c007844 */ /* 0x0003e20000000200 */
[----:B------:R-:W-:-:S02]  /*bcf0*/  F2FP.BF16.F32.PACK_AB R13, R67, R66 ;  /* 0x00000042430d723e */ /* 0x000fc400000010ff */
[----:B------:R-:W-:Y:S02]  /*bd00*/  F2FP.BF16.F32.PACK_AB R14, R193, R177 ;  /* 0x000000b1c10e723e */ /* 0x000fe400000010ff */
[----:B0-----:R-:W-:Y:S02]  /*bd10*/  F2FP.BF16.F32.PACK_AB R15, R71, R70 ;  /* 0x00000046470f723e */ /* 0x001fe400000010ff */
[----:B------:R-:W-:Y:S02]  /*bd20*/  MOV R152, R152 ;  /* 0x0000009800987202 */ /* 0x000fe40000000f00 */
[----:B------:R-:W-:Y:S01]  /*bd30*/  F2FP.BF16.F32.PACK_AB R4, R192, R176 ;  /* 0x000000b0c004723e */ /* 0x000fe200000010ff */
[----:B------:R0:W-:Y:S01]  /*bd40*/  STSM.16.M88.4 [R154], R12 ;  /* 0x0000000c9a007844 */ /* 0x0001e20000000200 */
[----:B------:R-:W-:Y:S02]  /*bd50*/  F2FP.BF16.F32.PACK_AB R5, R75, R74 ;  /* 0x0000004a4b05723e */ /* 0x000fe400000010ff */
[----:B------:R-:W-:-:S02]  /*bd60*/  F2FP.BF16.F32.PACK_AB R6, R191, R76 ;  /* 0x0000004cbf06723e */ /* 0x000fc400000010ff */
[----:B------:R-:W-:Y:S02]  /*bd70*/  F2FP.BF16.F32.PACK_AB R7, R79, R78 ;  /* 0x0000004e4f07723e */ /* 0x000fe400000010ff */
[----:B-1----:R-:W-:Y:S02]  /*bd80*/  IADD3 R8, P0, R35, R24, RZ ;  /* 0x0000001823087210 */ /* 0x002fe40007f1e0ff */
[----:B------:R-:W-:Y:S01]  /*bd90*/  F2FP.BF16.F32.PACK_AB R80, R81, R80 ;  /* 0x000000505150723e */ /* 0x000fe200000010ff */
[----:B------:R1:W-:Y:S01]  /*bda0*/  STSM.16.M88.4 [R152], R4 ;  /* 0x0000000498007844 */ /* 0x0003e20000000200 */
[----:B------:R-:W-:Y:S02]  /*bdb0*/  F2FP.BF16.F32.PACK_AB R81, R83, R82 ;  /* 0x000000525351723e */ /* 0x000fe400000010ff */
[----:B------:R-:W-:Y:S02]  /*bdc0*/  F2FP.BF16.F32.PACK_AB R88, R89, R88 ;  /* 0x000000585958723e */ /* 0x000fe400000010ff */
[----:B------:R-:W-:Y:S01]  /*bdd0*/  MOV R146, R146 ;  /* 0x0000009200927202 */ /* 0x000fe20000000f00 */
[----:B0-----:R-:W-:Y:S01]  /*bde0*/  IMAD R12, R135, 0x80, R222 ;  /* 0x00000080870c7824 */ /* 0x001fe200078e02de */
[----:B------:R-:W-:-:S02]  /*bdf0*/  F2FP.BF16.F32.PACK_AB R82, R190, R84 ;  /* 0x00000054be52723e */ /* 0x000fc400000010ff */
[----:B------:R-:W-:Y:S01]  /*be00*/  F2FP.BF16.F32.PACK_AB R83, R87, R86 ;  /* 0x000000565753723e */ /* 0x000fe200000010ff */
[----:B------:R-:W-:Y:S01]  /*be10*/  VIADD R10, R12, 0x8 ;  /* 0x000000080c0a7836 */ /* 0x000fe20000000000 */
[----:B------:R-:W-:Y:S02]  /*be20*/  F2FP.BF16.F32.PACK_AB R89, R91, R90 ;  /* 0x0000005a5b59723e */ /* 0x000fe400000010ff */
[----:B------:R-:W-:Y:S01]  /*be30*/  F2FP.BF16.F32.PACK_AB R96, R97, R96 ;  /* 0x000000606160723e */ /* 0x000fe200000010ff */
[----:B------:R-:W-:Y:S01]  /*be40*/  STSM.16.M88.4 [R146], R80 ;  /* 0x0000005092007844 */ /* 0x000fe20000000200 */
[----:B------:R-:W-:Y:S02]  /*be50*/  MOV R142, R142 ;  /* 0x0000008e008e7202 */ /* 0x000fe40000000f00 */
[----:B-1----:R-:W-:Y:S02]  /*be60*/  SHF.R.S32.HI R4, RZ, 0x1f, R39 ;  /* 0x0000001fff047819 */ /* 0x002fe40000011427 */
[----:B------:R-:W-:-:S02]  /*be70*/  SHF.R.S32.HI R5, RZ, 0x1f, R35 ;  /* 0x0000001fff057819 */ /* 0x000fc40000011423 */
[----:B------:R-:W-:Y:S01]  /*be80*/  F2FP.BF16.F32.PACK_AB R90, R189, R92 ;  /* 0x0000005cbd5a723e */ /* 0x000fe200000010ff */
[----:B------:R-:W-:Y:S01]  /*be90*/  IMAD R4, R4, UR6, RZ ;  /* 0x0000000604047c24 */ /* 0x000fe2000f8e02ff */
[----:B------:R-:W-:Y:S02]  /*bea0*/  IADD3.X R9, R5, R25, R34, P0, !PT ;  /* 0x0000001905097210 */ /* 0x000fe400007fe422 */
[----:B------:R-:W-:Y:S01]  /*beb0*/  F2FP.BF16.F32.PACK_AB R91, R95, R94 ;  /* 0x0000005e5f5b723e */ /* 0x000fe200000010ff */
[----:B------:R-:W-:Y:S01]  /*bec0*/  IMAD R11, R39, UR7, R4 ;  /* 0x00000007270b7c24 */ /* 0x000fe2000f8e0204 */
[----:B------:R-:W-:Y:S01]  /*bed0*/  F2FP.BF16.F32.PACK_AB R97, R99, R98 ;  /* 0x000000626361723e */ /* 0x000fe200000010ff */
[----:B------:R-:W-:Y:S01]  /*bee0*/  IMAD.WIDE.U32 R8, R39, UR6, R8 ;  /* 0x0000000627087c25 */ /* 0x000fe2000f8e0008 */
[----:B------:R-:W-:Y:S01]  /*bef0*/  MOV R138, R138 ;  /* 0x0000008a008a7202 */ /* 0x000fe20000000f00 */
[----:B------:R-:W-:Y:S01]  /*bf00*/  STSM.16.M88.4 [R142], R88 ;  /* 0x000000588e007844 */ /* 0x000fe20000000200 */
[----:B------:R-:W-:Y:S01]  /*bf10*/  F2FP.BF16.F32.PACK_AB R98, R188, R100 ;  /* 0x00000064bc62723e */ /* 0x000fe200000010ff */
[----:B------:R-:W-:Y:S01]  /*bf20*/  ULDC.64 UR6, c[0x0][0xb50] ;  /* 0x0002d40000067ab9 */ /* 0x000fe20000000a00 */
[----:B------:R-:W-:Y:S01]  /*bf30*/  F2FP.BF16.F32.PACK_AB R99, R103, R102 ;  /* 0x000000666763723e */ /* 0x000fe200000010ff */
[----:B------:R-:W-:Y:S01]  /*bf40*/  IMAD.IADD R9, R9, 0x1, R11 ;  /* 0x0000000109097824 */ /* 0x000fe200078e020b */
[----:B------:R-:W-:-:S02]  /*bf50*/  F2FP.BF16.F32.PACK_AB R4, R187, R104 ;  /* 0x00000068bb04723e */ /* 0x000fc400000010ff */
[----:B------:R-:W-:Y:S01]  /*bf60*/  F2FP.BF16.F32.PACK_AB R5, R3, R18 ;  /* 0x000000120305723e */ /* 0x000fe200000010ff */
[----:B------:R-:W-:Y:S01]  /*bf70*/  STSM.16.M88.4 [R138], R96 ;  /* 0x000000608a007844 */ /* 0x000fe20000000200 */
[----:B------:R-:W-:Y:S01]  /*bf80*/  F2FP.BF16.F32.PACK_AB R6, R186, R108 ;  /* 0x0000006cba06723e */ /* 0x000fe200000010ff */
[----:B------:R-:W-:Y:S01]  /*bf90*/  IMAD R3, R198, UR5, RZ ;  /* 0x00000005c6037c24 */ /* 0x000fe2000f8e02ff */
[----:B------:R-:W-:Y:S02]  /*bfa0*/  F2FP.BF16.F32.PACK_AB R7, R37, R45 ;  /* 0x0000002d2507723e */ /* 0x000fe400000010ff */
[----:B------:R-:W-:Y:S02]  /*bfb0*/  F2FP.BF16.F32.PACK_AB R76, R185, R112 ;  /* 0x00000070b94c723e */ /* 0x000fe400000010ff */
[----:B------:R-:W-:Y:S01]  /*bfc0*/  F2FP.BF16.F32.PACK_AB R77, R77, R85 ;  /* 0x000000554d4d723e */ /* 0x000fe200000010ff */
[----:B------:R0:W-:Y:S01]  /*bfd0*/  STSM.16.M88.4 [R134], R4 ;  /* 0x0000000486007844 */ /* 0x0001e20000000200 */
[----:B------:R-:W-:-:S02]  /*bfe0*/  F2FP.BF16.F32.PACK_AB R78, R184, R116 ;  /* 0x00000074b84e723e */ /* 0x000fc400000010ff */
[----:B------:R-:W-:Y:S02]  /*bff0*/  F2FP.BF16.F32.PACK_AB R79, R93, R101 ;  /* 0x000000655d4f723e */ /* 0x000fe400000010ff */
[----:B------:R-:W-:Y:S02]  /*c000*/  LEA R11, P3, R8, UR6, 0x2 ;  /* 0x00000006080b7c11 */ /* 0x000fe4000f8610ff */
[----:B------:R-:W-:Y:S01]  /*c010*/  F2FP.BF16.F32.PACK_AB R125, R121, R125 ;  /* 0x0000007d797d723e */ /* 0x000fe200000010ff */
[----:B------:R-:W-:Y:S01]  /*c020*/  STSM.16.M88.4 [R161], R76 ;  /* 0x0000004ca1007844 */ /* 0x000fe20000000200 */
[----:B------:R-:W-:Y:S02]  /*c030*/  F2FP.BF16.F32.PACK_AB R126, R133, R132 ;  /* 0x00000084857e723e */ /* 0x000fe400000010ff */
[----:B------:R-:W-:Y:S01]  /*c040*/  F2FP.BF16.F32.PACK_AB R127, R162, R163 ;  /* 0x000000a3a27f723e */ /* 0x000fe200000010ff */
[----:B------:R-:W-:Y:S01]  /*c050*/  SHFL.IDX PT, R24, R11, RZ, 0x1c1f ;  /* 0x001c1fff0b187589 */ /* 0x000fe200000e0000 */
[----:B------:R-:W-:-:S02]  /*c060*/  F2FP.BF16.F32.PACK_AB R136, R137, R136 ;  /* 0x000000888988723e */ /* 0x000fc400000010ff */
[----:B------:R-:W-:Y:S01]  /*c070*/  F2FP.BF16.F32.PACK_AB R137, R164, R165 ;  /* 0x000000a5a489723e */ /* 0x000fe200000010ff */
[----:B------:R-:W-:Y:S01]  /*c080*/  SHFL.IDX PT, R36, R11, 0x1, 0x1c1f ;  /* 0x003c1f000b247f89 */ /* 0x000fe200000e0000 */
[----:B0-----:R-:W-:Y:S02]  /*c090*/  F2FP.BF16.F32.PACK_AB R4, R183, R120 ;  /* 0x00000078b704723e */ /* 0x001fe400000010ff */
[----:B------:R-:W-:Y:S02]  /*c0a0*/  F2FP.BF16.F32.PACK_AB R5, R105, R109 ;  /* 0x0000006d6905723e */ /* 0x000fe400000010ff */
[----:B------:R-:W-:Y:S02]  /*c0b0*/  F2FP.BF16.F32.PACK_AB R6, R182, R124 ;  /* 0x0000007cb606723e */ /* 0x000fe400000010ff */
[----:B------:R-:W-:Y:S02]  /*c0c0*/  F2FP.BF16.F32.PACK_AB R7, R113, R117 ;  /* 0x000000757107723e */ /* 0x000fe400000010ff */
[----:B------:R-:W-:-:S02]  /*c0d0*/  F2FP.BF16.F32.PACK_AB R124, R129, R128 ;  /* 0x00000080817c723e */ /* 0x000fc400000010ff */
[----:B------:R-:W-:Y:S01]  /*c0e0*/  F2FP.BF16.F32.PACK_AB R138, R141, R140 ;  /* 0x0000008c8d8a723e */ /* 0x000fe200000010ff */
[----:B------:R-:W-:Y:S01]  /*c0f0*/  STSM.16.M88.4 [R160], R4 ;  /* 0x00000004a0007844 */ /* 0x000fe20000000200 */
[----:B------:R-:W-:Y:S02]  /*c100*/  F2FP.BF16.F32.PACK_AB R139, R166, R167 ;  /* 0x000000a7a68b723e */ /* 0x000fe400000010ff */
[----:B------:R-:W-:Y:S01]  /*c110*/  F2FP.BF16.F32.PACK_AB R144, R145, R144 ;  /* 0x000000909190723e */ /* 0x000fe200000010ff */
[----:B------:R-:W-:Y:S01]  /*c120*/  STSM.16.M88.4 [R27], R124 ;  /* 0x0000007c1b007844 */ /* 0x000fe20000000200 */
[----:B------:R-:W-:Y:S02]  /*c130*/  F2FP.BF16.F32.PACK_AB R145, R168, R169 ;  /* 0x000000a9a891723e */ /* 0x000fe400000010ff */
[----:B------:R-:W-:Y:S01]  /*c140*/  F2FP.BF16.F32.PACK_AB R146, R149, R148 ;  /* 0x000000949592723e */ /* 0x000fe200000010ff */
[----:B------:R0:W-:Y:S01]  /*c150*/  STSM.16.M88.4 [R26], R136 ;  /* 0x000000881a007844 */ /* 0x0001e20000000200 */
[----:B------:R-:W-:-:S02]  /*c160*/  F2FP.BF16.F32.PACK_AB R147, R170, R172 ;  /* 0x000000acaa93723e */ /* 0x000fc400000010ff */
[----:B------:R-:W-:Y:S02]  /*c170*/  LEA.HI.X R9, R8, UR7, R9, 0x2, P3 ;  /* 0x0000000708097c11 */ /* 0x000fe400098f1409 */
[----:B------:R-:W-:Y:S01]  /*c180*/  LOP3.LUT P0, RZ, R220, 0x3, RZ, 0xc0, !PT ;  /* 0x00000003dcff7812 */ /* 0x000fe2000780c0ff */
[----:B------:R1:W-:Y:S03]  /*c190*/  STSM.16.M88.4 [R17], R144 ;  /* 0x0000009011007844 */ /* 0x0003e60000000200 */
[-C--:B------:R-:W-:Y:S01]  /*c1a0*/  ISETP.GE.OR P1, PT, R12, R3.reuse, P0 ;  /* 0x000000030c00720c */ /* 0x080fe20000726670 */
[----:B------:R-:W2:Y:S01]  /*c1b0*/  SHFL.IDX PT, R25, R9, RZ, 0x1c1f ;  /* 0x001c1fff09197589 */ /* 0x000ea200000e0000 */
[----:B------:R-:W-:Y:S01]  /*c1c0*/  ISETP.GE.OR P0, PT, R10, R3, P0 ;  /* 0x000000030a00720c */ /* 0x000fe20000706670 */
[----:B------:R-:W-:Y:S08]  /*c1d0*/  BAR.SYNC.DEFER_BLOCKING 0x1, 0x100 ;  /* 0x0044000000007b1d */ /* 0x000ff00000010000 */
[----:B0-----:R-:W0:Y:S01]  /*c1e0*/  LDC.64 R26, c[0x0][0xae0] ;  /* 0x0002b800ff1a7b82 */ /* 0x001e220000000a00 */
[----:B------:R-:W3:Y:S07]  /*c1f0*/  SHFL.IDX PT, R37, R9, 0x1, 0x1c1f ;  /* 0x003c1f0009257f89 */ /* 0x000eee00000e0000 */
[----:B-1----:R-:W1:Y:S01]  /*c200*/  @P2 LDC R17, c[0x0][0xbec] ;  /* 0x0002fb00ff112b82 */ /* 0x002e620000000800 */
[----:B--2---:R-:W-:Y:S04]  /*c210*/  @!P1 ST.E desc[UR36][R24.64], R2 ;  /* 0x0000000218009985 */ /* 0x004fe8000c101924 */
[----:B---3--:R2:W-:Y:S04]  /*c220*/  @!P0 ST.E desc[UR36][R36.64], R0 ;  /* 0x0000000024008985 */ /* 0x0085e8000c101924 */
[----:B------:R3:W5:Y:S01]  /*c230*/  LD.E.128 R12, desc[UR36][R20.64] ;  /* 0x00000024140c7980 */ /* 0x000762000c101d00 */
[----:B------:R-:W-:-:S02]  /*c240*/  UIMAD UR5, UR11, UR8, URZ ;  /* 0x000000080b0572a4 */ /* 0x000fc4000f8e023f */
[----:B------:R-:W-:Y:S01]  /*c250*/  UIMAD.WIDE.U32 UR6, UR10, UR8, URZ ;  /* 0x000000080a0672a5 */ /* 0x000fe2000f8e003f */
[----:B------:R4:W5:Y:S01]  /*c260*/  LD.E.128 R8, desc[UR36][R28.64] ;  /* 0x000000241c087980 */ /* 0x000962000c101d00 */
[----:B--2---:R-:W-:-:S03]  /*c270*/  LEA R0, R213, R218, 0x5 ;  /* 0x000000dad5007211 */ /* 0x004fc600078e28ff */
[----:B------:R-:W5:Y:S01]  /*c280*/  LD.E.128 R32, desc[UR36][R32.64] ;  /* 0x0000002420207980 */ /* 0x000f62000c101d00 */
[----:B---3--:R-:W2:Y:S01]  /*c290*/  @P2 LDC R21, c[0x0][0xbf0] ;  /* 0x0002fc00ff152b82 */ /* 0x008ea20000000800 */
[----:B------:R-:W-:Y:S01]  /*c2a0*/  IMAD R2, R135, 0x80, R0 ;  /* 0x0000008087027824 */ /* 0x000fe200078e0200 */
[----:B------:R-:W-:Y:S01]  /*c2b0*/  UIMAD UR5, UR10, UR9, UR5 ;  /* 0x000000090a0572a4 */ /* 0x000fe2000f8e0205 */
[----:B------:R-:W5:Y:S02]  /*c2c0*/  LD.E.128 R52, desc[UR36][R52.64] ;  /* 0x0000002434347980 */ /* 0x000f64000c101d00 */
[----:B-1----:R-:W-:Y:S01]  /*c2d0*/  @P2 IMAD.HI.U32 R0, R2, R17, RZ ;  /* 0x0000001102002227 */ /* 0x002fe200078e00ff */
[----:B------:R-:W-:Y:S01]  /*c2e0*/  ULDC.64 UR8, c[0x0][0xaf0] ;  /* 0x0002bc0000087ab9 */ /* 0x000fe20000000a00 */
[----:B------:R-:W-:Y:S01]  /*c2f0*/  UIADD3 UR7, UR7, UR5, URZ ;  /* 0x0000000507077290 */ /* 0x000fe2000fffe03f */
[----:B------:R-:W5:Y:S01]  /*c300*/  LD.E.128 R56, desc[UR36][R56.64] ;  /* 0x0000002438387980 */ /* 0x000f62000c101d00 */
[----:B------:R-:W-:Y:S01]  /*c310*/  IMAD.MOV.U32 R17, RZ, RZ, R2 ;  /* 0x000000ffff117224 */ /* 0x000fe200078e0002 */
[----:B------:R-:W-:-:S02]  /*c320*/  UIMAD UR5, UR12, UR8, URZ ;  /* 0x000000080c0572a4 */ /* 0x000fc4000f8e023f */
[----:B------:R-:W-:Y:S01]  /*c330*/  UIMAD.WIDE.U32 UR6, UR14, UR8, UR6 ;  /* 0x000000080e0672a5 */ /* 0x000fe2000f8e0006 */
[----:B------:R-:W5:Y:S01]  /*c340*/  LD.E.128 R60, desc[UR36][R60.64] ;  /* 0x000000243c3c7980 */ /* 0x000f62000c101d00 */
[----:B------:R-:W-:-:S03]  /*c350*/  UIMAD UR5, UR14, UR9, UR5 ;  /* 0x000000090e0572a4 */ /* 0x000fc6000f8e0205 */
[----:B------:R-:W5:Y:S04]  /*c360*/  LD.E.128 R64, desc[UR36][R64.64] ;  /* 0x0000002440407980 */ /* 0x000f68000c101d00 */
[----:B------:R-:W5:Y:S01]  /*c370*/  LD.E.128 R68, desc[UR36][R68.64] ;  /* 0x0000002444447980 */ /* 0x000f62000c101d00 */
[----:B--2---:R-:W-:-:S03]  /*c380*/  @P2 SHF.R.U32.HI R17, RZ, R21, R0 ;  /* 0x00000015ff112219 */ /* 0x004fc60000011600 */
[----:B------:R4:W5:Y:S01]  /*c390*/  LD.E.128 R4, desc[UR36][R30.64] ;  /* 0x000000241e047980 */ /* 0x000962000c101d00 */
[--C-:B------:R-:W-:Y:S01]  /*c3a0*/  SHF.R.S32.HI R21, RZ, 0x1f, R17.reuse ;  /* 0x0000001fff157819 */ /* 0x100fe20000011411 */
[----:B------:R-:W-:Y:S01]  /*c3b0*/  IMAD.MOV R25, RZ, RZ, -R17 ;  /* 0x000000ffff197224 */ /* 0x000fe200078e0a11 */
[----:B------:R-:W-:Y:S01]  /*c3c0*/  UIADD3 UR7, UR7, UR5, URZ ;  /* 0x0000000507077290 */ /* 0x000fe2000fffe03f */
[----:B------:R-:W5:Y:S02]  /*c3d0*/  LD.E.128 R72, desc[UR36][R72.64] ;  /* 0x0000002448487980 */ /* 0x000f64000c101d00 */
[----:B0-----:R-:W-:Y:S01]  /*c3e0*/  IMAD R0, R21, R26, RZ ;  /* 0x0000001a15007224 */ /* 0x001fe200078e02ff */
[----:B------:R-:W-:Y:S01]  /*c3f0*/  R2UR UR9, R16 ;  /* 0x00000000100972ca */ /* 0x000fe200000e0000 */
[----:B------:R-:W-:Y:S01]  /*c400*/  IMAD R21, R198, R25, R2 ;  /* 0x00000019c6157224 */ /* 0x000fe200078e0202 */
[----:B------:R-:W5:Y:S01]  /*c410*/  LD.E.128 R104, desc[UR36][R106.64] ;  /* 0x000000246a687980 */ /* 0x000f62000c101d00 */
[----:B------:R-:W-:-:S02]  /*c420*/  IMAD R25, R17, R27, R0 ;  /* 0x0000001b11197224 */ /* 0x000fc400078e0200 */
[----:B------:R-:W-:Y:S01]  /*c430*/  IMAD.WIDE.U32 R16, R17, R26, UR6 ;  /* 0x0000000611107e25 */ /* 0x000fe2000f8e001a */
[----:B------:R-:W5:Y:S01]  /*c440*/  LD.E.128 R108, desc[UR36][R110.64] ;  /* 0x000000246e6c7980 */ /* 0x000f62000c101d00 */
[----:B------:R-:W-:Y:S01]  /*c450*/  SHF.R.S32.HI R0, RZ, 0x1f, R21 ;  /* 0x0000001fff007819 */ /* 0x000fe20000011415 */
[----:B------:R-:W-:Y:S02]  /*c460*/  ULDC.64 UR6, c[0x0][0xad8] ;  /* 0x0002b60000067ab9 */ /* 0x000fe40000000a00 */
[----:B------:R-:W5:Y:S04]  /*c470*/  LD.E.128 R112, desc[UR36][R114.64] ;  /* 0x0000002472707980 */ /* 0x000f68000c101d00 */
[----:B------:R-:W5:Y:S04]  /*c480*/  LD.E.128 R116, desc[UR36][R118.64] ;  /* 0x0000002476747980 */ /* 0x000f68000c101d00 */
[----:B------:R-:W5:Y:S04]  /*c490*/  LD.E.128 R120, desc[UR36][R122.64] ;  /* 0x000000247a787980 */ /* 0x000f68000c101d00 */
[----:B------:R-:W5:Y:S01]  /*c4a0*/  LD.E.128 R128, desc[UR36][R130.64] ;  /* 0x0000002482807980 */ /* 0x000f62000c101d00 */
[----:B------:R-:W-:Y:S01]  /*c4b0*/  IADD3 R17, R17, R25, RZ ;  /* 0x0000001911117210 */ /* 0x000fe20007ffe0ff */
[----:B------:R-:W-:Y:S01]  /*c4c0*/  @!PT LDS RZ, [RZ] ;  /* 0x00000000fffff984 */ /* 0x000fe20000000800 */
[----:B------:R-:W-:Y:S01]  /*c4d0*/  @!PT LDS RZ, [RZ] ;  /* 0x00000000fffff984 */ /* 0x000fe20000000800 */
[----:B------:R-:W-:Y:S01]  /*c4e0*/  @!PT LDS RZ, [RZ] ;  /* 0x00000000fffff984 */ /* 0x000fe20000000800 */
[----:B------:R-:W-:Y:S01]  /*c4f0*/  @!PT LDS RZ, [RZ] ;  /* 0x00000000fffff984 */ /* 0x000fe20000000800 */
[----:B------:R0:W-:Y:S06]  /*c500*/  MEMBAR.ALL.CTA ;  /* 0x0000000000007992 */ /* 0x0001ec0000008000 */
[----:B0-----:R-:W0:Y:S01]  /*c510*/  FENCE.VIEW.ASYNC.S ;  /* 0x00000000000073c6 */ /* 0x001e220000000000 */
[----:B------:R-:W-:Y:S01]  /*c520*/  R2UR UR10, R214 ;  /* 0x00000000d60a72ca */ /* 0x000fe200000e0000 */
[----:B------:R-:W-:Y:S01]  /*c530*/  IMAD R2, R0, UR6, RZ ;  /* 0x0000000600027c24 */ /* 0x000fe2000f8e02ff */
[----:B------:R-:W-:Y:S01]  /*c540*/  UIADD3 UR38, UR38, 0x1, URZ ;  /* 0x0000000126267890 */ /* 0x000fe2000fffe03f */
[----:B------:R-:W-:-:S02]  /*c550*/  IMAD R18, R135, 0x80, R218 ;  /* 0x0000008087127824 */ /* 0x000fc400078e02da */
[C---:B------:R-:W-:Y:S01]  /*c560*/  IMAD.WIDE.U32 R16, R21.reuse, UR6, R16 ;  /* 0x0000000615107c25 */ /* 0x040fe2000f8e0010 */
[----:B------:R-:W-:Y:S02]  /*c570*/  UISETP.NE.AND UP0, UPT, UR38, 0x2, UPT ;  /* 0x000000022600788c */ /* 0x000fe4000bf05270 */
[----:B------:R-:W-:Y:S01]  /*c580*/  UIADD3 UR4, UR4, 0x38820, URZ ;  /* 0x0003882004047890 */ /* 0x000fe2000fffe03f */
[----:B------:R-:W-:Y:S01]  /*c590*/  IMAD R25, R21, UR7, R2 ;  /* 0x0000000715197c24 */ /* 0x000fe2000f8e0202 */
[----:B------:R-:W-:Y:S01]  /*c5a0*/  ULDC.64 UR6, c[0x0][0xa80] ;  /* 0x0002a00000067ab9 */ /* 0x000fe20000000a00 */
[----:B------:R-:W-:Y:S02]  /*c5b0*/  ISETP.GE.AND P2, PT, R18, R3, PT ;  /* 0x000000031200720c */ /* 0x000fe40003f46270 */
[----:B------:R-:W-:Y:S01]  /*c5c0*/  LEA R2, P3, R16, UR6, 0x1 ;  /* 0x0000000610027c11 */ /* 0x000fe2000f8608ff */
[----:B------:R-:W-:Y:S01]  /*c5d0*/  USEL UR6, URZ, 0x1, UP0 ;  /* 0x000000013f067887 */ /* 0x000fe20008000000 */
[----:B------:R-:W-:Y:S01]  /*c5e0*/  IADD3 R17, R17, R25, RZ ;  /* 0x0000001911117210 */ /* 0x000fe20007ffe0ff */
[----:B------:R-:W-:Y:S01]  /*c5f0*/  UPRMT UR4, URZ, 0x654, UR4 ;  /* 0x000006543f047896 */ /* 0x000fe20008000004 */
[----:B------:R-:W-:Y:S01]  /*c600*/  VIADD R0, R18, 0x20 ;  /* 0x0000002012007836 */ /* 0x000fe20000000000 */
[----:B------:R-:W-:Y:S01]  /*c610*/  ULDC UR5, c[0x0][0xc] ;  /* 0x0000030000057ab9 */ /* 0x000fe20000000800 */
[----:B------:R-:W-:Y:S01]  /*c620*/  ULOP3.LUT UR9, UR9, UR6, URZ, 0x3c, !UPT ;  /* 0x0000000609097292 */ /* 0x000fe2000f8e3c3f */
[----:B------:R-:W-:Y:S01]  /*c630*/  LEA.HI.X R17, R16, UR7, R17, 0x1, P3 ;  /* 0x0000000710117c11 */ /* 0x000fe200098f0c11 */
[----:B------:R-:W-:Y:S01]  /*c640*/  UIADD3 UR10, UR5, UR10, URZ ;  /* 0x0000000a050a7290 */ /* 0x000fe2000fffe03f */
[-C--:B------:R-:W-:Y:S01]  /*c650*/  ISETP.GE.AND P1, PT, R0, R3.reuse, PT ;  /* 0x000000030000720c */ /* 0x080fe20003f26270 */
[----:B------:R-:W-:Y:S01]  /*c660*/  VIADD R0, R18, 0x40 ;  /* 0x0000004012007836 */ /* 0x000fe20000000000 */
[----:B------:R-:W-:Y:S01]  /*c670*/  USEL UR38, UR38, URZ, UP0 ;  /* 0x0000003f26267287 */ /* 0x000fe20008000000 */
[----:B0-----:R4:W0:Y:S01]  /*c680*/  SHFL.IDX PT, R24, R2, RZ, 0x181f ;  /* 0x00181fff02187589 */ /* 0x00182200000e0000 */
[----:B------:R-:W-:Y:S01]  /*c690*/  IMAD.U32 R16, RZ, RZ, UR9 ;  /* 0x00000009ff107e24 */ /* 0x000fe2000f8e00ff */
[----:B------:R-:W-:Y:S01]  /*c6a0*/  SYNCS.ARRIVE.TRANS64.RED.A1T0 RZ, [UR4], RZ ;  /* 0x000000ffffff79a7 */ /* 0x000fe20008100404 */
[----:B------:R-:W-:Y:S01]  /*c6b0*/  IMAD.U32 R214, RZ, RZ, UR10 ;  /* 0x0000000affd67e24 */ /* 0x000fe2000f8e00ff */
[----:B------:R4:W1:Y:S01]  /*c6c0*/  SHFL.IDX PT, R25, R17, RZ, 0x181f ;  /* 0x00181fff11197589 */ /* 0x00086200000e0000 */
[----:B------:R-:W-:Y:S01]  /*c6d0*/  BSSY B0, `(.L_x_31) ;  /* 0x0000015000007945 */ /* 0x000fe20003800000 */
[----:B------:R-:W-:-:S02]  /*c6e0*/  ISETP.GE.AND P0, PT, R0, R3, PT ;  /* 0x000000030000720c */ /* 0x000fc40003f06270 */
[----:B------:R-:W-:Y:S02]  /*c6f0*/  SHF.R.S32.HI R200, RZ, 0x1f, R23 ;  /* 0x0000001fffc87819 */ /* 0x000fe40000011417 */
[----:B------:R-:W-:Y:S01]  /*c700*/  SHF.R.S32.HI R201, RZ, 0x1f, R212 ;  /* 0x0000001fffc97819 */ /* 0x000fe200000114d4 */
[----:B------:R-:W-:Y:S08]  /*c710*/  @P2 BRA `(.L_x_32) ;  /* 0x0000000000402947 */ /* 0x000ff00003800000 */
[----:B------:R-:W-:Y:S02]  /*c720*/  ULDC UR4, c[0x0][0xac8] ;  /* 0x0002b20000047ab9 */ /* 0x000fe40000000800 */
[----:B------:R-:W-:Y:S02]  /*c730*/  ISETP.GE.AND P4, PT, R212, UR4, PT ;  /* 0x00000004d4007c0c */ /* 0x000fe4000bf86270 */
[----:B------:R-:W-:Y:S02]  /*c740*/  ISETP.GE.AND P3, PT, R23, UR4, PT ;  /* 0x0000000417007c0c */ /* 0x000fe4000bf66270 */
[----:B------:R-:W-:Y:S02]  /*c750*/  ISETP.GE.AND P2, PT, R22, UR4, PT ;  /* 0x0000000416007c0c */ /* 0x000fe4000bf46270 */
[----:B------:R-:W-:-:S07]  /*c760*/  ISETP.GE.AND P5, PT, R19, UR4, PT ;  /* 0x0000000413007c0c */ /* 0x000fce000bfa6270 */
[----:B0-----:R-:W-:-:S04]  /*c770*/  @!P4 LEA R26, P6, R212, R24, 0x1 ;  /* 0x00000018d41ac211 */ /* 0x001fc800078c08ff */
[----:B-1----:R-:W-:Y:S02]  /*c780*/  @!P4 LEA.HI.X R27, R212, R25, R201, 0x1, P6 ;  /* 0x00000019d41bc211 */ /* 0x002fe400030f0cc9 */
[----:B----4-:R-:W-:Y:S01]  /*c790*/  @!P3 LEA R28, P6, R23, R24, 0x1 ;  /* 0x00000018171cb211 */ /* 0x010fe200078c08ff */
[----:B------:R-:W-:-:S03]  /*c7a0*/  @!P5 IMAD.WIDE R20, R19, 0x2, R24 ;  /* 0x000000021314d825 */ /* 0x000fc600078e0218 */
[-C--:B------:R-:W-:Y:S02]  /*c7b0*/  @!P3 LEA.HI.X R29, R23, R25.reuse, R200, 0x1, P6 ;  /* 0x00000019171db211 */ /* 0x080fe400030f0cc8 */
[C---:B------:R-:W-:Y:S01]  /*c7c0*/  @!P2 LEA R30, P6, R22.reuse, R24, 0x1 ;  /* 0x00000018161ea211 */ /* 0x040fe200078c08ff */
[----:B-----5:R2:W-:Y:S03]  /*c7d0*/  @!P5 ST.E.128 desc[UR36][R20.64], R8 ;  /* 0x000000081400d985 */ /* 0x0205e6000c101d24 */
[----:B------:R-:W-:Y:S01]  /*c7e0*/  @!P2 LEA.HI.X R31, R22, R25, R227, 0x1, P6 ;  /* 0x00000019161fa211 */ /* 0x000fe200030f0ce3 */
[----:B------:R2:W-:Y:S04]  /*c7f0*/  @!P4 ST.E.128 desc[UR36][R26.64], R56 ;  /* 0x000000381a00c985 */ /* 0x0005e8000c101d24 */
[----:B------:R2:W-:Y:S04]  /*c800*/  @!P3 ST.E.128 desc[UR36][R28.64], R4 ;  /* 0x000000041c00b985 */ /* 0x0005e8000c101d24 */
[----:B------:R2:W-:Y:S02]  /*c810*/  @!P2 ST.E.128 desc[UR36][R30.64], R112 ;  /* 0x000000701e00a985 */ /* 0x0005e4000c101d24 */
.L_x_32:
[----:B------:R-:W-:Y:S05]  /*c820*/  BSYNC B0 ;  /* 0x0000000000007941 */ /* 0x000fea0003800000 */
.L_x_31:
[----:B--2--5:R2:W3:Y:S01]  /*c830*/  SHFL.IDX PT, R7, R17, 0x1, 0x181f ;  /* 0x00381f0011077f89 */ /* 0x0244e200000e0000 */
[----:B------:R-:W-:Y:S03]  /*c840*/  BSSY B0, `(.L_x_33) ;  /* 0x0000013000007945 */ /* 0x000fe60003800000 */
[----:B------:R2:W0:Y:S01]  /*c850*/  SHFL.IDX PT, R6, R2, 0x1, 0x181f ;  /* 0x00381f0002067f89 */ /* 0x00042200000e0000 */
[----:B------:R-:W-:Y:S05]  /*c860*/  @P1 BRA `(.L_x_34) ;  /* 0x0000000000401947 */ /* 0x000fea0003800000 */
[----:B------:R-:W-:Y:S02]  /*c870*/  ULDC UR4, c[0x0][0xac8] ;  /* 0x0002b20000047ab9 */ /* 0x000fe40000000800 */
[----:B------:R-:W-:Y:S02]  /*c880*/  ISETP.GE.AND P3, PT, R212, UR4, PT ;  /* 0x00000004d4007c0c */ /* 0x000fe4000bf66270 */
[----:B------:R-:W-:Y:S02]  /*c890*/  ISETP.GE.AND P2, PT, R23, UR4, PT ;  /* 0x0000000417007c0c */ /* 0x000fe4000bf46270 */
[----:B------:R-:W-:Y:S02]  /*c8a0*/  ISETP.GE.AND P1, PT, R22, UR4, PT ;  /* 0x0000000416007c0c */ /* 0x000fe4000bf26270 */
[----:B------:R-:W-:-:S07]  /*c8b0*/  ISETP.GE.AND P4, PT, R19, UR4, PT ;  /* 0x0000000413007c0c */ /* 0x000fce000bf86270 */
[CC--:B0-----:R-:W-:Y:S02]  /*c8c0*/  @!P3 LEA R8, P6, R212.reuse, R6.reuse, 0x1 ;  /* 0x00000006d408b211 */ /* 0x0c1fe400078c08ff */
[-C--:B------:R-:W-:Y:S02]  /*c8d0*/  @!P2 LEA R10, P5, R23, R6.reuse, 0x1 ;  /* 0x00000006170aa211 */ /* 0x080fe400078a08ff */
[-C--:B---3--:R-:W-:Y:S02]  /*c8e0*/  @!P3 LEA.HI.X R9, R212, R7.reuse, R201, 0x1, P6 ;  /* 0x00000007d409b211 */ /* 0x088fe400030f0cc9 */
[C---:B------:R-:W-:Y:S01]  /*c8f0*/  @!P1 LEA R20, P6, R22.reuse, R6, 0x1 ;  /* 0x0000000616149211 */ /* 0x040fe200078c08ff */
[----:B------:R-:W-:Y:S01]  /*c900*/  @!P4 IMAD.WIDE R4, R19, 0x2, R6 ;  /* 0x000000021304c825 */ /* 0x000fe200078e0206 */
[-C--:B------:R-:W-:Y:S02]  /*c910*/  @!P2 LEA.HI.X R11, R23, R7.reuse, R200, 0x1, P5 ;  /* 0x00000007170ba211 */ /* 0x080fe400028f0cc8 */
[----:B------:R-:W-:-:S02]  /*c920*/  @!P1 LEA.HI.X R21, R22, R7, R227, 0x1, P6 ;  /* 0x0000000716159211 */ /* 0x000fc400030f0ce3 */
[----:B------:R0:W-:Y:S04]  /*c930*/  @!P4 ST.E.128 desc[UR36][R4.64], R12 ;  /* 0x0000000c0400c985 */ /* 0x0001e8000c101d24 */
[----:B------:R0:W-:Y:S04]  /*c940*/  @!P3 ST.E.128 desc[UR36][R8.64], R60 ;  /* 0x0000003c0800b985 */ /* 0x0001e8000c101d24 */
[----:B------:R0:W-:Y:S04]  /*c950*/  @!P2 ST.E.128 desc[UR36][R10.64], R72 ;  /* 0x000000480a00a985 */ /* 0x0001e8000c101d24 */
[----:B------:R0:W-:Y:S02]  /*c960*/  @!P1 ST.E.128 desc[UR36][R20.64], R116 ;  /* 0x0000007414009985 */ /* 0x0001e4000c101d24 */
.L_x_34:
[----:B------:R-:W-:Y:S05]  /*c970*/  BSYNC B0 ;  /* 0x0000000000007941 */ /* 0x000fea0003800000 */
.L_x_33:
[----:B---3--:R3:W1:Y:S01]  /*c980*/  SHFL.IDX PT, R7, R17, 0x2, 0x181f ;  /* 0x00581f0011077f89 */ /* 0x00866200000e0000 */
[----:B------:R-:W-:Y:S03]  /*c990*/  BSSY B0, `(.L_x_35) ;  /* 0x0000013000007945 */ /* 0x000fe60003800000 */
[----:B0-----:R3:W0:Y:S01]  /*c9a0*/  SHFL.IDX PT, R6, R2, 0x2, 0x181f ;  /* 0x00581f0002067f89 */ /* 0x00162200000e0000 */
[----:B------:R-:W-:Y:S05]  /*c9b0*/  @P0 BRA `(.L_x_36) ;  /* 0x0000000000400947 */ /* 0x000fea0003800000 */
[----:B------:R-:W-:Y:S02]  /*c9c0*/  ULDC UR4, c[0x0][0xac8] ;  /* 0x0002b20000047ab9 */ /* 0x000fe40000000800 */
[----:B------:R-:W-:Y:S02]  /*c9d0*/  ISETP.GE.AND P4, PT, R212, UR4, PT ;  /* 0x00000004d4007c0c */ /* 0x000fe4000bf86270 */
[----:B------:R-:W-:Y:S02]  /*c9e0*/  ISETP.GE.AND P5, PT, R23, UR4, PT ;  /* 0x0000000417007c0c */ /* 0x000fe4000bfa6270 */
[----:B------:R-:W-:Y:S02]  /*c9f0*/  ISETP.GE.AND P6, PT, R22, UR4, PT ;  /* 0x0000000416007c0c */ /* 0x000fe4000bfc6270 */
[----:B------:R-:W-:-:S07]  /*ca00*/  ISETP.GE.AND P3, PT, R19, UR4, PT ;  /* 0x0000000413007c0c */ /* 0x000fce000bf66270 */
[-C--:B0-----:R-:W-:Y:S02]  /*ca10*/  @!P4 LEA R8, P0, R212, R6.reuse, 0x1 ;  /* 0x00000006d408c211 */ /* 0x081fe400078008ff */
[-C--:B------:R-:W-:Y:S02]  /*ca20*/  @!P5 LEA R10, P1, R23, R6.reuse, 0x1 ;  /* 0x00000006170ad211 */ /* 0x080fe400078208ff */
[----:B------:R-:W-:Y:S02]  /*ca30*/  @!P6 LEA R12, P2, R22, R6, 0x1 ;  /* 0x00000006160ce211 */ /* 0x000fe400078408ff */
[----:B-1----:R-:W-:Y:S01]  /*ca40*/  @!P3 IMAD.WIDE R4, R19, 0x2, R6 ;  /* 0x000000021304b825 */ /* 0x002fe200078e0206 */
[-C--:B------:R-:W-:Y:S02]  /*ca50*/  @!P4 LEA.HI.X R9, R212, R7.reuse, R201, 0x1, P0 ;  /* 0x00000007d409c211 */ /* 0x080fe400000f0cc9 */
[-C--:B------:R-:W-:Y:S02]  /*ca60*/  @!P5 LEA.HI.X R11, R23, R7.reuse, R200, 0x1, P1 ;  /* 0x00000007170bd211 */ /* 0x080fe400008f0cc8 */
[----:B------:R-:W-:Y:S01]  /*ca70*/  @!P6 LEA.HI.X R13, R22, R7, R227, 0x1, P2 ;  /* 0x00000007160de211 */ /* 0x000fe200010f0ce3 */
[----:B------:R0:W-:Y:S04]  /*ca80*/  @!P3 ST.E.128 desc[UR36][R4.64], R32 ;  /* 0x000000200400b985 */ /* 0x0001e8000c101d24 */
[----:B------:R0:W-:Y:S04]  /*ca90*/  @!P4 ST.E.128 desc[UR36][R8.64], R64 ;  /* 0x000000400800c985 */ /* 0x0001e8000c101d24 */
[----:B------:R0:W-:Y:S04]  /*caa0*/  @!P5 ST.E.128 desc[UR36][R10.64], R104 ;  /* 0x000000680a00d985 */ /* 0x0001e8000c101d24 */
[----:B------:R0:W-:Y:S02]  /*cab0*/  @!P6 ST.E.128 desc[UR36][R12.64], R120 ;  /* 0x000000780c00e985 */ /* 0x0001e4000c101d24 */
.L_x_36:
[----:B------:R-:W-:Y:S05]  /*cac0*/  BSYNC B0 ;  /* 0x0000000000007941 */ /* 0x000fea0003800000 */
.L_x_35:
[----:B------:R-:W-:Y:S01]  /*cad0*/  R2UR UR4, R219 ;  /* 0x00000000db0472ca */ /* 0x000fe200000e0000 */
[----:B0-----:R0:W0:Y:S01]  /*cae0*/  SHFL.IDX PT, R5, R17, 0x3, 0x181f ;  /* 0x00781f0011057f89 */ /* 0x00102200000e0000 */
[----:B------:R-:W-:Y:S01]  /*caf0*/  IADD3 R0, R18, 0x60, RZ ;  /* 0x0000006012007810 */ /* 0x000fe20007ffe0ff */
[----:B------:R-:W-:Y:S02]  /*cb00*/  BSSY B0, `(.L_x_37) ;  /* 0x0000016000007945 */ /* 0x000fe40003800000 */
[----:B------:R0:W0:Y:S01]  /*cb10*/  SHFL.IDX PT, R4, R2, 0x3, 0x181f ;  /* 0x00781f0002047f89 */ /* 0x00002200000e0000 */
[----:B------:R-:W-:-:S07]  /*cb20*/  ISETP.GE.AND P0, PT, R0, R3, PT ;  /* 0x000000030000720c */ /* 0x000fce0003f06270 */
[----:B------:R-:W-:-:S06]  /*cb30*/  UIADD3 UR4, UR4, 0x1, URZ ;  /* 0x0000000104047890 */ /* 0x000fcc000fffe03f */
[----:B------:R-:W-:Y:S01]  /*cb40*/  IMAD.U32 R219, RZ, RZ, UR4 ;  /* 0x00000004ffdb7e24 */ /* 0x000fe2000f8e00ff */
[----:B------:R-:W-:Y:S06]  /*cb50*/  @P0 BRA `(.L_x_38) ;  /* 0x0000000000400947 */ /* 0x000fec0003800000 */
        /* <DEDUP_REMOVED lines=8> */
[----:B--234-:R-:W-:Y:S01]  /*cbe0*/  @!P3 IMAD.WIDE R2, R19, 0x2, R4 ;  /* 0x000000021302b825 */ /* 0x01cfe200078e0204 */
[-C--:B-1----:R-:W-:Y:S02]  /*cbf0*/  @!P4 LEA.HI.X R7, R212, R5.reuse, R201, 0x1, P0 ;  /* 0x00000005d407c211 */ /* 0x082fe400000f0cc9 */
[-C--:B------:R-:W-:Y:S02]  /*cc00*/  @!P5 LEA.HI.X R9, R23, R5.reuse, R200, 0x1, P1 ;  /* 0x000000051709d211 */ /* 0x080fe400008f0cc8 */
[----:B------:R-:W-:Y:S01]  /*cc10*/  @!P6 LEA.HI.X R11, R22, R5, R227, 0x1, P2 ;  /* 0x00000005160be211 */ /* 0x000fe200010f0ce3 */
[----:B------:R0:W-:Y:S04]  /*cc20*/  @!P3 ST.E.128 desc[UR36][R2.64], R52 ;  /* 0x000000340200b985 */ /* 0x0001e8000c101d24 */
[----:B------:R0:W-:Y:S04]  /*cc30*/  @!P4 ST.E.128 desc[UR36][R6.64], R68 ;  /* 0x000000440600c985 */ /* 0x0001e8000c101d24 */
[----:B------:R0:W-:Y:S04]  /*cc40*/  @!P5 ST.E.128 desc[UR36][R8.64], R108 ;  /* 0x0000006c0800d985 */ /* 0x0001e8000c101d24 */
[----:B------:R0:W-:Y:S02]  /*cc50*/  @!P6 ST.E.128 desc[UR36][R10.64], R128 ;  /* 0x000000800a00e985 */ /* 0x0001e4000c101d24 */
.L_x_38:
[----:B------:R-:W-:Y:S05]  /*cc60*/  BSYNC B0 ;  /* 0x0000000000007941 */ /* 0x000fea0003800000 */
.L_x_37:
[----:B------:R-:W5:Y:S01]  /*cc70*/  LDC R0, c[0x0][0xc34] ;  /* 0x00030d00ff007b82 */ /* 0x000f620000000800 */
[----:B------:R-:W-:-:S13]  /*cc80*/  R2UR UR4, R214 ;  /* 0x00000000d60472ca */ /* 0x000fda00000e0000 */
[----:B-----5:R-:W-:-:S13]  /*cc90*/  ISETP.LE.AND P0, PT, R0, UR4, PT ;  /* 0x0000000400007c0c */ /* 0x020fda000bf03270 */
[----:B------:R-:W-:Y:S05]  /*cca0*/  @!P0 BRA `(.L_x_39) ;  /* 0xffffff4000248947 */ /* 0x000fea000383ffff */
[----:B------:R-:W-:Y:S05]  /*ccb0*/  EXIT ;  /* 0x000000000000794d */ /* 0x000fea0003800000 */
.L_x_5:
[----:B------:R-:W-:-:S08]  /*ccc0*/  NOP ;  /* 0x0000000000007918 */ /* 0x000fd00000000000 */
[----:B0-----:R-:W0:-:S00]  /*ccd0*/  USETMAXREG.DEALLOC.CTAPOOL 0x28 ;  /* 0x00000028000079c8 */ /* 0x001e0000080e0500 */
[----:B------:R-:W1:Y:S01]  /*cce0*/  S2UR UR9, SR_CTAID.X ;  /* 0x00000000000979c3 */ /* 0x000e620000002500 */
[----:B0-----:R-:W-:Y:S01]  /*ccf0*/  IMAD.MOV.U32 R25, RZ, RZ, 0x1 ;  /* 0x00000001ff197424 */ /* 0x001fe200078e00ff */
[----:B------:R-:W-:Y:S01]  /*cd00*/  MOV R22, RZ ;  /* 0x000000ff00167202 */ /* 0x000fe20000000f00 */
[----:B------:R-:W-:-:S05]  /*cd10*/  IMAD.MOV.U32 R0, RZ, RZ, 0x1 ;  /* 0x00000001ff007424 */ /* 0x000fca00078e00ff */
[----:B------:R-:W1:Y:S02]  /*cd20*/  LDC R2, c[0x0][0xc34] ;  /* 0x00030d00ff027b82 */ /* 0x000e640000000800 */
[----:B-1----:R-:W-:-:S13]  /*cd30*/  ISETP.LE.AND P0, PT, R2, UR9, PT ;  /* 0x0000000902007c0c */ /* 0x002fda000bf03270 */
[----:B------:R-:W-:Y:S05]  /*cd40*/  @P0 BRA `(.L_x_40) ;  /* 0x0000003400c40947 */ /* 0x000fea0003800000 */
[----:B------:R-:W2:Y:S01]  /*cd50*/  LDL R3, [R1+0xc] ;  /* 0x00000c0001037983 */ /* 0x000ea20000100800 */
[----:B------:R-:W-:Y:S01]  /*cd60*/  IMAD.SHL.U32 R26, R27, 0x8, RZ ;  /* 0x000000081b1a7824 */ /* 0x000fe200078e00ff */
[----:B------:R-:W-:Y:S01]  /*cd70*/  ULDC.64 UR6, c[0x0][0x2f0] ;  /* 0x0000bc0000067ab9 */ /* 0x000fe20000000a00 */
[----:B------:R-:W-:Y:S01]  /*cd80*/  ULDC.64 UR4, c[0x0][0x418] ;  /* 0x0001060000047ab9 */ /* 0x000fe20000000a00 */
[----:B------:R-:W-:Y:S01]  /*cd90*/  ULDC UR8, c[0x0][0x2b8] ;  /* 0x0000ae0000087ab9 */ /* 0x000fe20000000800 */
[----:B------:R-:W-:Y:S01]  /*cda0*/  UISETP.NE.U32.AND UP0, UPT, UR4, URZ, UPT ;  /* 0x0000003f0400728c */ /* 0x000fe2000bf05070 */
[C---:B------:R-:W-:Y:S01]  /*cdb0*/  LOP3.LUT R0, R26.reuse, 0x1f8, RZ, 0xc0, !PT ;  /* 0x000001f81a007812 */ /* 0x040fe200078ec0ff */
[----:B------:R-:W-:Y:S01]  /*cdc0*/  UMOV UR39, 0x400 ;  /* 0x0000040000277882 */ /* 0x000fe20000000000 */
[----:B------:R-:W-:Y:S01]  /*cdd0*/  LOP3.LUT R37, R26, 0x38, RZ, 0xc0, !PT ;  /* 0x000000381a257812 */ /* 0x000fe200078ec0ff */
[----:B------:R-:W-:Y:S01]  /*cde0*/  UISETP.NE.AND.EX UP0, UPT, UR5, URZ, UPT, UP0 ;  /* 0x0000003f0500728c */ /* 0x000fe2000bf05300 */
[----:B------:R-:W-:Y:S01]  /*cdf0*/  LOP3.LUT R16, R16, 0xfffffffb, RZ, 0xc0, !PT ;  /* 0xfffffffb10107812 */ /* 0x000fe200078ec0ff */
[----:B------:R-:W-:Y:S01]  /*ce00*/  ULDC UR4, c[0x0][0x424] ;  /* 0x0001090000047ab9 */ /* 0x000fe20000000800 */
[----:B------:R-:W-:Y:S01]  /*ce10*/  SHF.R.U32.HI R34, RZ, 0x3, R27 ;  /* 0x00000003ff227819 */ /* 0x000fe2000001161b */
[----:B------:R-:W-:Y:S01]  /*ce20*/  USEL UR4, UR4, 0x1, UP0 ;  /* 0x0000000104047887 */ /* 0x000fe20008000000 */
[----:B------:R-:W-:Y:S01]  /*ce30*/  STL [R1], RZ ;  /* 0x000000ff01007387 */ /* 0x000fe20000100800 */
[----:B------:R-:W-:Y:S01]  /*ce40*/  IMAD.U32 R36, RZ, RZ, UR9 ;  /* 0x00000009ff247e24 */ /* 0x000fe2000f8e00ff */
[----:B------:R-:W-:Y:S01]  /*ce50*/  LOP3.LUT R34, R34, 0xf, RZ, 0xc0, !PT ;  /* 0x0000000f22227812 */ /* 0x000fe200078ec0ff */
[----:B------:R-:W-:Y:S01]  /*ce60*/  UIMAD UR38, UR4, UR6, URZ ;  /* 0x00000006042672a4 */ /* 0x000fe2000f8e023f */
[----:B------:R-:W0:Y:S01]  /*ce70*/  S2UR UR6, SR_CgaCtaId ;  /* 0x00000000000679c3 */ /* 0x000e220000008800 */
[----:B------:R-:W-:Y:S01]  /*ce80*/  MOV R25, 0x1 ;  /* 0x0000000100197802 */ /* 0x000fe20000000f00 */
[----:B------:R-:W-:Y:S01]  /*ce90*/  IMAD.MOV.U32 R22, RZ, RZ, RZ ;  /* 0x000000ffff167224 */ /* 0x000fe200078e00ff */
[----:B------:R-:W-:Y:S01]  /*cea0*/  UIADD3 UR4, UR38, 0x4f, URZ ;  /* 0x0000004f26047890 */ /* 0x000fe2000fffe03f */
[----:B------:R-:W-:Y:S01]  /*ceb0*/  ULDC UR40, c[0x0][0x448] ;  /* 0x0001120000287ab9 */ /* 0x000fe20000000800 */
[----:B------:R-:W-:-:S02]  /*cec0*/  ULDC UR43, c[0x0][0xc] ;  /* 0x00000300002b7ab9 */ /* 0x000fc40000000800 */
[----:B------:R-:W-:-:S04]  /*ced0*/  UIMAD.WIDE UR4, UR4, 0x66666667, URZ ;  /* 0x66666667040478a5 */ /* 0x000fc8000f8e023f */
[----:B------:R-:W-:-:S04]  /*cee0*/  USHF.R.U32.HI UR4, URZ, 0x1f, UR5 ;  /* 0x0000001f3f047899 */ /* 0x000fc80008011605 */
[----:B------:R-:W-:-:S03]  /*cef0*/  ULEA.HI.SX32 UR5, UR5, UR4, 0x1b ;  /* 0x0000000405057291 */ /* 0x000fc6000f8fda3f */
[----:B------:R-:W-:Y:S01]  /*cf00*/  ULDC UR4, c[0x0][0x288] ;  /* 0x0000a20000047ab9 */ /* 0x000fe20000000800 */
[----:B------:R-:W-:Y:S02]  /*cf10*/  UIADD3 UR44, UR5, -0x1, URZ ;  /* 0xffffffff052c7890 */ /* 0x000fe4000fffe03f */
[----:B------:R-:W-:Y:S02]  /*cf20*/  UIMAD UR40, UR40, UR4, URZ ;  /* 0x00000004282872a4 */ /* 0x000fe4000f8e023f */
[----:B------:R-:W-:Y:S02]  /*cf30*/  UIADD3 UR41, UR5, -0x2, URZ ;  /* 0xfffffffe05297890 */ /* 0x000fe4000fffe03f */
[----:B0-----:R-:W-:Y:S02]  /*cf40*/  ULEA UR39, UR6, UR39, 0x18 ;  /* 0x0000002706277291 */ /* 0x001fe4000f8ec03f */
[----:B------:R-:W-:-:S06]  /*cf50*/  UIMAD UR6, UR44, -0x50, UR38 ;  /* 0xffffffb02c0678a4 */ /* 0x000fcc000f8e0226 */
[----:B------:R-:W-:Y:S02]  /*cf60*/  IADD3 R33, -R34, UR6, RZ ;  /* 0x0000000622217c10 */ /* 0x000fe4000fffe1ff */
[----:B--2---:R-:W-:Y:S02]  /*cf70*/  R2UR UR10, R3 ;  /* 0x00000000030a72ca */ /* 0x004fe400000e0000 */
[----:B------:R-:W-:Y:S02]  /*cf80*/  LOP3.LUT R3, R0, 0x38, R27, 0x78, !PT ;  /* 0x0000003800037812 */ /* 0x000fe400078e781b */
[----:B------:R-:W-:Y:S02]  /*cf90*/  LOP3.LUT R0, R37, 0x40, RZ, 0xfc, !PT ;  /* 0x0000004025007812 */ /* 0x000fe400078efcff */
[----:B------:R-:W-:Y:S02]  /*cfa0*/  SHF.L.U32 R27, R27, 0x4, RZ ;  /* 0x000000041b1b7819 */ /* 0x000fe400000006ff */
[----:B------:R-:W-:-:S02]  /*cfb0*/  ISETP.GE.AND P2, PT, R0, UR7, PT ;  /* 0x0000000700007c0c */ /* 0x000fc4000bf46270 */
[C---:B------:R-:W-:Y:S02]  /*cfc0*/  ISETP.GE.AND P1, PT, R0.reuse, UR8, PT ;  /* 0x0000000800007c0c */ /* 0x040fe4000bf26270 */
[----:B------:R-:W-:Y:S01]  /*cfd0*/  ISETP.GE.AND P0, PT, R0, UR7, PT ;  /* 0x0000000700007c0c */ /* 0x000fe2000bf06270 */
[----:B------:R-:W-:Y:S01]  /*cfe0*/  ULOP3.LUT UR42, UR10, 0x2, URZ, 0xfc, !UPT ;  /* 0x000000020a2a7892 */ /* 0x000fe2000f8efc3f */
[----:B------:R-:W-:Y:S02]  /*cff0*/  LOP3.LUT R0, R37, 0x80, RZ, 0xfc, !PT ;  /* 0x0000008025007812 */ /* 0x000fe400078efcff */
[----:B------:R-:W-:Y:S02]  /*d000*/  LOP3.LUT R27, R34, 0x70, R27, 0xf8, !PT ;  /* 0x00000070221b7812 */ /* 0x000fe400078ef81b */
[----:B------:R-:W-:-:S03]  /*d010*/  LOP3.LUT R26, R3, 0x200, R26, 0xf8, !PT ;  /* 0x00000200031a7812 */ /* 0x000fc600078ef81a */
[----:B------:R-:W-:Y:S02]  /*d020*/  @P2 LOP3.LUT R16, R16, 0x4, RZ, 0xfc, !PT ;  /* 0x0000000410102812 */ /* 0x000fe400078efcff */
[----:B------:R-:W-:Y:S02]  /*d030*/  ISETP.GE.AND P2, PT, R0, UR7, PT ;  /* 0x0000000700007c0c */ /* 0x000fe4000bf46270 */
[----:B------:R-:W-:-:S04]  /*d040*/  LOP3.LUT R16, R16, 0xffffdfff, RZ, 0xc0, !PT ;  /* 0xffffdfff10107812 */ /* 0x000fc800078ec0ff */
[----:B------:R-:W-:Y:S02]  /*d050*/  @P1 LOP3.LUT R16, R16, 0x2000, RZ, 0xfc, !PT ;  /* 0x0000200010101812 */ /* 0x000fe400078efcff */
[----:B------:R-:W-:Y:S02]  /*d060*/  ISETP.GE.AND P1, PT, R0, UR8, PT ;  /* 0x0000000800007c0c */ /* 0x000fe4000bf26270 */
[----:B------:R-:W-:-:S04]  /*d070*/  LOP3.LUT R16, R16, 0xffffffbf, RZ, 0xc0, !PT ;  /* 0xffffffbf10107812 */ /* 0x000fc800078ec0ff */
[----:B------:R-:W-:Y:S02]  /*d080*/  @P0 LOP3.LUT R16, R16, 0x40, RZ, 0xfc, !PT ;  /* 0x0000004010100812 */ /* 0x000fe400078efcff */
[----:B------:R-:W-:Y:S01]  /*d090*/  ISETP.GE.AND P0, PT, R0, UR7, PT ;  /* 0x0000000700007c0c */ /* 0x000fe2000bf06270 */
[----:B------:R-:W-:Y:S01]  /*d0a0*/  IMAD.U32 R0, RZ, RZ, UR44 ;  /* 0x0000002cff007e24 */ /* 0x000fe2000f8e00ff */
[----:B------:R-:W-:-:S03]  /*d0b0*/  LOP3.LUT R16, R16, 0xfffffffd, RZ, 0xc0, !PT ;  /* 0xfffffffd10107812 */ /* 0x000fc600078ec0ff */
[----:B------:R-:W-:Y:S01]  /*d0c0*/  IMAD R2, R0, 0x50, R27 ;  /* 0x0000005000027824 */ /* 0x000fe200078e021b */
[----:B------:R-:W-:Y:S02]  /*d0d0*/  @P2 LOP3.LUT R16, R16, 0x2, RZ, 0xfc, !PT ;  /* 0x0000000210102812 */ /* 0x000fe400078efcff */
[C---:B------:R-:W-:Y:S02]  /*d0e0*/  LOP3.LUT R0, R37.reuse, 0xc0, RZ, 0xfc, !PT ;  /* 0x000000c025007812 */ /* 0x040fe400078efcff */
[----:B------:R-:W-:Y:S01]  /*d0f0*/  LOP3.LUT R16, R16, 0xffffefff, RZ, 0xc0, !PT ;  /* 0xffffefff10107812 */ /* 0x000fe200078ec0ff */
[----:B------:R0:W-:Y:S01]  /*d100*/  STL [R1+0x8], R2 ;  /* 0x0000080201007387 */ /* 0x0001e20000100800 */
[----:B------:R-:W-:Y:S02]  /*d110*/  ISETP.GE.AND P2, PT, R37, UR7, PT ;  /* 0x0000000725007c0c */ /* 0x000fe4000bf46270 */
[----:B------:R-:W-:-:S04]  /*d120*/  @P1 LOP3.LUT R16, R16, 0x1000, RZ, 0xfc, !PT ;  /* 0x0000100010101812 */ /* 0x000fc800078efcff */
[----:B------:R-:W-:-:S04]  /*d130*/  LOP3.LUT R16, R16, 0xffffffdf, RZ, 0xc0, !PT ;  /* 0xffffffdf10107812 */ /* 0x000fc800078ec0ff */
[----:B------:R-:W-:Y:S02]  /*d140*/  @P0 LOP3.LUT R16, R16, 0x20, RZ, 0xfc, !PT ;  /* 0x0000002010100812 */ /* 0x000fe400078efcff */
[----:B------:R-:W-:Y:S02]  /*d150*/  ISETP.GE.AND P0, PT, R2, UR38, PT ;  /* 0x0000002602007c0c */ /* 0x000fe4000bf06270 */
[----:B------:R-:W-:Y:S02]  /*d160*/  LOP3.LUT R16, R16, 0xfffffffe, RZ, 0xc0, !PT ;  /* 0xfffffffe10107812 */ /* 0x000fe400078ec0ff */
[----:B------:R-:W-:Y:S02]  /*d170*/  ISETP.LT.U32.AND P1, PT, R27, 0x50, !P0 ;  /* 0x000000501b00780c */ /* 0x000fe40004721070 */
[----:B------:R-:W-:Y:S02]  /*d180*/  ISETP.GE.AND P0, PT, R0, UR7, PT ;  /* 0x0000000700007c0c */ /* 0x000fe4000bf06270 */
[----:B------:R-:W-:-:S02]  /*d190*/  LOP3.LUT R16, R16, 0xfffffbff, RZ, 0xc0, !PT ;  /* 0xfffffbff10107812 */ /* 0x000fc400078ec0ff */
[----:B0-----:R-:W-:-:S05]  /*d1a0*/  LEA R2, R26, UR39, 0x1 ;  /* 0x000000271a027c11 */ /* 0x001fca000f8e08ff */
[----:B------:R0:W-:Y:S02]  /*d1b0*/  STL [R1+0x4], R2 ;  /* 0x0000040201007387 */ /* 0x0001e40000100800 */
[----:B------:R-:W-:Y:S02]  /*d1c0*/  @P1 LOP3.LUT R16, R16, 0x400, RZ, 0xfc, !PT ;  /* 0x0000040010101812 */ /* 0x000fe400078efcff */
[----:B------:R-:W-:Y:S02]  /*d1d0*/  ISETP.GE.AND P1, PT, R0, UR8, PT ;  /* 0x0000000800007c0c */ /* 0x000fe4000bf26270 */
[----:B------:R-:W-:Y:S02]  /*d1e0*/  @P0 LOP3.LUT R16, R16, 0x1, RZ, 0xfc, !PT ;  /* 0x0000000110100812 */ /* 0x000fe400078efcff */
[----:B------:R-:W-:Y:S02]  /*d1f0*/  ISETP.GE.AND P0, PT, R0, UR7, PT ;  /* 0x0000000700007c0c */ /* 0x000fe4000bf06270 */
[----:B------:R-:W-:-:S07]  /*d200*/  LOP3.LUT R16, R16, 0xfffff7ff, RZ, 0xc0, !PT ;  /* 0xfffff7ff10107812 */ /* 0x000fce00078ec0ff */
[----:B------:R-:W-:Y:S02]  /*d210*/  @P1 LOP3.LUT R16, R16, 0x800, RZ, 0xfc, !PT ;  /* 0x0000080010101812 */ /* 0x000fe400078efcff */
[----:B------:R-:W-:Y:S02]  /*d220*/  ISETP.GE.AND P1, PT, R37, UR7, PT ;  /* 0x0000000725007c0c */ /* 0x000fe4000bf26270 */
[----:B------:R-:W-:-:S04]  /*d230*/  LOP3.LUT R16, R16, 0xffffffef, RZ, 0xc0, !PT ;  /* 0xffffffef10107812 */ /* 0x000fc800078ec0ff */
[----:B------:R-:W-:Y:S02]  /*d240*/  @P0 LOP3.LUT R16, R16, 0x10, RZ, 0xfc, !PT ;  /* 0x0000001010100812 */ /* 0x000fe400078efcff */
[----:B------:R-:W-:Y:S02]  /*d250*/  ISETP.GE.AND P0, PT, R37, UR8, PT ;  /* 0x0000000825007c0c */ /* 0x000fe4000bf06270 */
[----:B------:R-:W-:-:S04]  /*d260*/  LOP3.LUT R16, R16, 0xfffffff7, RZ, 0xc0, !PT ;  /* 0xfffffff710107812 */ /* 0x000fc800078ec0ff */
[----:B------:R-:W-:-:S04]  /*d270*/  @P2 LOP3.LUT R16, R16, 0x8, RZ, 0xfc, !PT ;  /* 0x0000000810102812 */ /* 0x000fc800078efcff */
[----:B------:R-:W-:-:S04]  /*d280*/  LOP3.LUT R16, R16, 0xffffbfff, RZ, 0xc0, !PT ;  /* 0xffffbfff10107812 */ /* 0x000fc800078ec0ff */
[----:B------:R-:W-:-:S04]  /*d290*/  LOP3.LUT R16, R16, 0xffffff7f, RZ, 0xc0, !PT ;  /* 0xffffff7f10107812 */ /* 0x000fc800078ec0ff */
[----:B------:R-:W-:-:S04]  /*d2a0*/  @P1 LOP3.LUT R16, R16, 0x80, RZ, 0xfc, !PT ;  /* 0x0000008010101812 */ /* 0x000fc800078efcff */
[----:B0-----:R-:W-:-:S07]  /*d2b0*/  @P0 LOP3.LUT R16, R16, 0x4000, RZ, 0xfc, !PT ;  /* 0x0000400010100812 */ /* 0x001fce00078efcff */
.L_x_77:
[----:B0-----:R-:W0:Y:S01]  /*d2c0*/  LDC R0, c[0x0][0xc38] ;  /* 0x00030e00ff007b82 */ /* 0x001e220000000800 */
[----:B------:R-:W-:Y:S01]  /*d2d0*/  IMAD.MOV.U32 R24, RZ, RZ, R36 ;  /* 0x000000ffff187224 */ /* 0x000fe200078e0024 */
[----:B------:R-:W-:Y:S05]  /*d2e0*/  YIELD ;  /* 0x0000000000007946 */ /* 0x000fea0003800000 */
[----:B------:R-:W-:Y:S01]  /*d2f0*/  ULDC.64 UR4, c[0x0][0xa28] ;  /* 0x00028a0000047ab9 */ /* 0x000fe20000000a00 */
[----:B------:R-:W-:Y:S01]  /*d300*/  IMAD.MOV.U32 R31, RZ, RZ, RZ ;  /* 0x000000ffff1f7224 */ /* 0x000fe200078e00ff */
[----:B0-----:R-:W-:-:S13]  /*d310*/  ISETP.NE.AND P0, PT, R0, 0x1, PT ;  /* 0x000000010000780c */ /* 0x001fda0003f05270 */
[----:B------:R-:W0:Y:S08]  /*d320*/  @P0 LDC R3, c[0x0][0xc3c] ;  /* 0x00030f00ff030b82 */ /* 0x000e300000000800 */
[----:B------:R-:W1:Y:S01]  /*d330*/  @P0 LDC R5, c[0x0][0xc40] ;  /* 0x00031000ff050b82 */ /* 0x000e620000000800 */
[----:B0-----:R-:W-:-:S05]  /*d340*/  @P0 IMAD.HI.U32 R0, R36, R3, RZ ;  /* 0x0000000324000227 */ /* 0x001fca00078e00ff */
[----:B-1----:R-:W-:Y:S02]  /*d350*/  @P0 SHF.R.U32.HI R24, RZ, R5, R0 ;  /* 0x00000005ff180219 */ /* 0x002fe40000011600 */
[----:B------:R-:W0:Y:S02]  /*d360*/  LDC R0, c[0x0][0xc44] ;  /* 0x00031100ff007b82 */ /* 0x000e240000000800 */
[----:B------:R-:W-:Y:S02]  /*d370*/  MOV R23, R24 ;  /* 0x0000001800177202 */ /* 0x000fe40000000f00 */
[----:B0-----:R-:W-:-:S13]  /*d380*/  ISETP.NE.AND P0, PT, R0, 0x1, PT ;  /* 0x000000010000780c */ /* 0x001fda0003f05270 */
[----:B------:R-:W0:Y:S02]  /*d390*/  @P0 LDC.64 R2, c[0x0][0xc48] ;  /* 0x00031200ff020b82 */ /* 0x000e240000000a00 */
[----:B0-----:R-:W-:-:S05]  /*d3a0*/  @P0 IMAD.HI.U32 R0, R24, R2, RZ ;  /* 0x0000000218000227 */ /* 0x001fca00078e00ff */
[----:B------:R-:W-:Y:S02]  /*d3b0*/  @P0 SHF.R.U32.HI R23, RZ, R3, R0 ;  /* 0x00000003ff170219 */ /* 0x000fe40000011600 */
[----:B------:R-:W-:-:S04]  /*d3c0*/  ISETP.NE.U32.AND P0, PT, RZ, UR4, PT ;  /* 0x00000004ff007c0c */ /* 0x000fc8000bf05070 */
[----:B------:R-:W-:-:S13]  /*d3d0*/  ISETP.NE.AND.EX P0, PT, RZ, UR5, PT, P0 ;  /* 0x00000005ff007c0c */ /* 0x000fda000bf05300 */
[----:B------:R-:W0:Y:S01]  /*d3e0*/  @P0 LDC.64 R2, c[0x0][0xa28] ;  /* 0x00028a00ff020b82 */ /* 0x000e220000000a00 */
[----:B------:R-:W-:-:S04]  /*d3f0*/  UIADD3 UR4, UR39, 0x24400, URZ ;  /* 0x0002440027047890 */ /* 0x000fc8000fffe03f */
[----:B------:R-:W-:Y:S01]  /*d400*/  ULOP3.LUT UP0, URZ, UR4, 0x3ff, URZ, 0xc0, !UPT ;  /* 0x000003ff043f7892 */ /* 0x000fe2000f80c03f */
[----:B0-----:R-:W-:-:S05]  /*d410*/  @P0 IMAD.WIDE R2, R23, 0x4, R2 ;  /* 0x0000000417020825 */ /* 0x001fca00078e0202 */
[----:B------:R0:W5:Y:S01]  /*d420*/  @P0 LDG.E R31, desc[UR36][R2.64] ;  /* 0x00000024021f0981 */ /* 0x000162000c1e1900 */
[----:B------:R-:W-:-:S13]  /*d430*/  PLOP3.LUT P0, PT, PT, PT, UP0, 0x80, 0x0 ;  /* 0x000000000000781c */ /* 0x000fda0003f0f008 */
[----:B0-----:R-:W-:Y:S05]  /*d440*/  @!P0 BRA `(.L_x_41) ;  /* 0x0000000000408947 */ /* 0x001fea0003800000 */
[----:B------:R-:W-:Y:S01]  /*d450*/  MOV R2, 0x0 ;  /* 0x0000000000027802 */ /* 0x000fe20000000f00 */
[----:B------:R-:W-:Y:S01]  /*d460*/  ULDC.64 UR4, c[0x4][0x138] ;  /* 0x01004e0000047ab9 */ /* 0x000fe20000000a00 */
[----:B------:R-:W-:Y:S01]  /*d470*/  ULDC.64 UR6, c[0x4][0x140] ;  /* 0x0100500000067ab9 */ /* 0x000fe20000000a00 */
[----:B------:R-:W-:Y:S01]  /*d480*/  IMAD.U32 R4, RZ, RZ, UR4 ;  /* 0x00000004ff047e24 */ /* 0x000fe2000f8e00ff */
[----:B------:R-:W-:Y:S01]  /*d490*/  MOV R5, UR5 ;  /* 0x0000000500057c02 */ /* 0x000fe20008000f00 */
[----:B------:R-:W-:Y:S01]  /*d4a0*/  ULDC.64 UR4, c[0x4][0x98] ;  /* 0x0100260000047ab9 */ /* 0x000fe20000000a00 */
[----:B------:R-:W0:Y:S01]  /*d4b0*/  LDC.64 R2, c[0x4][R2] ;  /* 0x0100000002027b82 */ /* 0x000e220000000a00 */
[----:B------:R-:W-:Y:S01]  /*d4c0*/  IMAD.U32 R6, RZ, RZ, UR6 ;  /* 0x00000006ff067e24 */ /* 0x000fe2000f8e00ff */
[----:B------:R-:W-:Y:S01]  /*d4d0*/  MOV R10, UR4 ;  /* 0x00000004000a7c02 */ /* 0x000fe20008000f00 */
[----:B------:R-:W-:Y:S01]  /*d4e0*/  IMAD.U32 R7, RZ, RZ, UR7 ;  /* 0x00000007ff077e24 */ /* 0x000fe2000f8e00ff */
[----:B------:R-:W-:Y:S01]  /*d4f0*/  MOV R12, 0x1 ;  /* 0x00000001000c7802 */ /* 0x000fe20000000f00 */
[----:B------:R-:W-:-:S02]  /*d500*/  IMAD.U32 R11, RZ, RZ, UR5 ;  /* 0x00000005ff0b7e24 */ /* 0x000fc4000f8e00ff */
[----:B------:R-:W-:Y:S02]  /*d510*/  IMAD.MOV.U32 R8, RZ, RZ, 0x70 ;  /* 0x00000070ff087424 */ /* 0x000fe400078e00ff */
[----:B------:R-:W-:-:S07]  /*d520*/  IMAD.MOV.U32 R13, RZ, RZ, RZ ;  /* 0x000000ffff0d7224 */ /* 0x000fce00078e00ff */
[----:B------:R-:W-:-:S07]  /*d530*/  LEPC R20, `(.L_x_41) ;  /* 0x000000001014794e */ /* 0x000fce0000000000 */
[----:B0----5:R-:W-:Y:S05]  /*d540*/  CALL.ABS.NOINC R2 ;  /* 0x0000000002007343 */ /* 0x021fea0003c00000 */
.L_x_41:
[----:B------:R-:W-:-:S04]  /*d550*/  UIADD3 UR4, UR39, 0x400, URZ ;  /* 0x0000040027047890 */ /* 0x000fc8000fffe03f */
[----:B------:R-:W-:-:S06]  /*d560*/  ULOP3.LUT UP0, URZ, UR4, 0x3ff, URZ, 0xc0, !UPT ;  /* 0x000003ff043f7892 */ /* 0x000fcc000f80c03f */
[----:B------:R-:W-:-:S13]  /*d570*/  PLOP3.LUT P0, PT, PT, PT, UP0, 0x80, 0x0 ;  /* 0x000000000000781c */ /* 0x000fda0003f0f008 */
[----:B------:R-:W-:Y:S05]  /*d580*/  @!P0 BRA `(.L_x_42) ;  /* 0x00000000007c8947 */ /* 0x000fea0003800000 */
[----:B------:R-:W-:Y:S01]  /*d590*/  MOV R17, 0x0 ;  /* 0x0000000000117802 */ /* 0x000fe20000000f00 */
[----:B------:R-:W-:Y:S01]  /*d5a0*/  ULDC.64 UR6, c[0x4][0x138] ;  /* 0x01004e0000067ab9 */ /* 0x000fe20000000a00 */
[----:B------:R-:W-:Y:S01]  /*d5b0*/  ULDC.64 UR8, c[0x4][0x140] ;  /* 0x0100500000087ab9 */ /* 0x000fe20000000a00 */
[----:B------:R-:W-:Y:S01]  /*d5c0*/  ULDC.64 UR4, c[0x4][0xa0] ;  /* 0x0100280000047ab9 */ /* 0x000fe20000000a00 */
[----:B------:R0:W1:Y:S01]  /*d5d0*/  LDC.64 R2, c[0x4][R17] ;  /* 0x0100000011027b82 */ /* 0x0000620000000a00 */
[----:B------:R-:W-:Y:S01]  /*d5e0*/  IMAD.U32 R4, RZ, RZ, UR6 ;  /* 0x00000006ff047e24 */ /* 0x000fe2000f8e00ff */
[----:B------:R-:W-:Y:S01]  /*d5f0*/  MOV R5, UR7 ;  /* 0x0000000700057c02 */ /* 0x000fe20008000f00 */
[----:B------:R-:W-:Y:S01]  /*d600*/  IMAD.U32 R6, RZ, RZ, UR8 ;  /* 0x00000008ff067e24 */ /* 0x000fe2000f8e00ff */
[----:B------:R-:W-:Y:S01]  /*d610*/  MOV R10, UR4 ;  /* 0x00000004000a7c02 */ /* 0x000fe20008000f00 */
[----:B------:R-:W-:Y:S01]  /*d620*/  IMAD.U32 R7, RZ, RZ, UR9 ;  /* 0x00000009ff077e24 */ /* 0x000fe2000f8e00ff */
[----:B------:R-:W-:Y:S01]  /*d630*/  MOV R12, 0x1 ;  /* 0x00000001000c7802 */ /* 0x000fe20000000f00 */
[----:B------:R-:W-:-:S02]  /*d640*/  IMAD.U32 R11, RZ, RZ, UR5 ;  /* 0x00000005ff0b7e24 */ /* 0x000fc4000f8e00ff */
[----:B------:R-:W-:Y:S02]  /*d650*/  IMAD.MOV.U32 R8, RZ, RZ, 0x70 ;  /* 0x00000070ff087424 */ /* 0x000fe400078e00ff */
[----:B0-----:R-:W-:-:S07]  /*d660*/  IMAD.MOV.U32 R13, RZ, RZ, RZ ;  /* 0x000000ffff0d7224 */ /* 0x001fce00078e00ff */
[----:B------:R-:W-:-:S07]  /*d670*/  LEPC R20, `(.L_x_43) ;  /* 0x000000001014794e */ /* 0x000fce0000000000 */
[----:B-1---5:R-:W-:Y:S05]  /*d680*/  CALL.ABS.NOINC R2 ;  /* 0x0000000002007343 */ /* 0x022fea0003c00000 */
.L_x_43:
[----:B------:R0:W1:Y:S01]  /*d690*/  LDC.64 R2, c[0x4][R17] ;  /* 0x0100000011027b82 */ /* 0x0000620000000a00 */
[----:B------:R-:W-:Y:S01]  /*d6a0*/  ULDC.64 UR4, c[0x4][0x138] ;  /* 0x01004e0000047ab9 */ /* 0x000fe20000000a00 */
[----:B------:R-:W-:Y:S01]  /*d6b0*/  ULDC.64 UR6, c[0x4][0x140] ;  /* 0x0100500000067ab9 */ /* 0x000fe20000000a00 */
[----:B------:R-:W-:Y:S01]  /*d6c0*/  IMAD.U32 R4, RZ, RZ, UR4 ;  /* 0x00000004ff047e24 */ /* 0x000fe2000f8e00ff */
[----:B------:R-:W-:Y:S01]  /*d6d0*/  MOV R5, UR5 ;  /* 0x0000000500057c02 */ /* 0x000fe20008000f00 */
[----:B------:R-:W-:Y:S01]  /*d6e0*/  ULDC.64 UR4, c[0x4][0xa8] ;  /* 0x01002a0000047ab9 */ /* 0x000fe20000000a00 */
        /* <DEDUP_REMOVED lines=8> */
[----:B-1----:R-:W-:Y:S05]  /*d770*/  CALL.ABS.NOINC R2 ;  /* 0x0000000002007343 */ /* 0x002fea0003c00000 */
.L_x_42:
[----:B------:R-:W-:Y:S01]  /*d780*/  ULDC.64 UR4, c[0x0][0x9f8] ;  /* 0x00027e0000047ab9 */ /* 0x000fe20000000a00 */
[----:B------:R-:W-:Y:S01]  /*d790*/  IMAD.MOV.U32 R30, RZ, RZ, R23 ;  /* 0x000000ffff1e7224 */ /* 0x000fe200078e0017 */
[----:B------:R-:W-:Y:S01]  /*d7a0*/  ISETP.NE.U32.AND P0, PT, RZ, UR4, PT ;  /* 0x00000004ff007c0c */ /* 0x000fe2000bf05070 */
[----:B------:R-:W0:Y:S01]  /*d7b0*/  LDC R8, c[0x0][0x430] ;  /* 0x00010c00ff087b82 */ /* 0x000e220000000800 */
[----:B------:R-:W-:Y:S01]  /*d7c0*/  IADD3 R19, -R23, RZ, RZ ;  /* 0x000000ff17137210 */ /* 0x000fe20007ffe1ff */
[----:B------:R-:W-:Y:S01]  /*d7d0*/  ULDC UR4, c[0x0][0xc44] ;  /* 0x0003110000047ab9 */ /* 0x000fe20000000800 */
[----:B------:R-:W-:-:S13]  /*d7e0*/  ISETP.NE.AND.EX P0, PT, RZ, UR5, PT, P0 ;  /* 0x00000005ff007c0c */ /* 0x000fda000bf05300 */
[----:B------:R-:W1:Y:S02]  /*d7f0*/  @P0 LDC.64 R2, c[0x0][0x9f8] ;  /* 0x00027e00ff020b82 */ /* 0x000e640000000a00 */
[----:B-1----:R-:W-:-:S05]  /*d800*/  @P0 IMAD.WIDE R2, R23, 0x4, R2 ;  /* 0x0000000417020825 */ /* 0x002fca00078e0202 */
[----:B------:R1:W5:Y:S01]  /*d810*/  @P0 LDG.E R30, desc[UR36][R2.64] ;  /* 0x00000024021e0981 */ /* 0x000362000c1e1900 */
[----:B------:R-:W-:Y:S01]  /*d820*/  UMOV UR5, 0xffffffff ;  /* 0xffffffff00057882 */ /* 0x000fe20000000000 */
[----:B------:R-:W-:Y:S02]  /*d830*/  IMAD R19, R19, UR4, R24 ;  /* 0x0000000413137c24 */ /* 0x000fe4000f8e0218 */
[----:B0-----:R-:W-:Y:S05]  /*d840*/  BRA.DIV UR5, `(.L_x_44) ;  /* 0x0000003205547947 */ /* 0x001fea000b800000 */
.L_x_94:
[----:B------:R-:W2:Y:S01]  /*d850*/  LDL R0, [R1+0x8] ;  /* 0x0000080001007983 */ /* 0x000ea20000100800 */
[----:B------:R-:W-:Y:S02]  /*d860*/  ISETP.NE.AND P0, PT, R8, 0x1, PT ;  /* 0x000000010800780c */ /* 0x000fe40003f05270 */
[C---:B------:R-:W-:Y:S02]  /*d870*/  LOP3.LUT P1, RZ, R16.reuse, 0x400, RZ, 0xc0, !PT ;  /* 0x0000040010ff7812 */ /* 0x040fe4000782c0ff */
[----:B-----5:R-:W-:Y:S02]  /*d880*/  SHF.R.S32.HI R32, RZ, 0x1f, R30 ;  /* 0x0000001fff207819 */ /* 0x020fe4000001141e */
[----:B------:R-:W-:-:S07]  /*d890*/  LOP3.LUT R16, R16, 0xfffffdff, RZ, 0xc0, !PT ;  /* 0xfffffdff10107812 */ /* 0x000fce00078ec0ff */
[----:B-1----:R-:W0:Y:S01]  /*d8a0*/  @P0 LDC R3, c[0x0][0x434] ;  /* 0x00010d00ff030b82 */ /* 0x002e220000000800 */
[----:B------:R-:W-:-:S07]  /*d8b0*/  @P0 LOP3.LUT R16, R16, 0x200, RZ, 0xfc, !PT ;  /* 0x0000020010100812 */ /* 0x000fce00078efcff */
[----:B------:R-:W1:Y:S08]  /*d8c0*/  @P0 LDC R5, c[0x0][0x438] ;  /* 0x00010e00ff050b82 */ /* 0x000e700000000800 */
[----:B------:R-:W3:Y:S01]  /*d8d0*/  @P1 LDC.64 R6, c[0x0][0x428] ;  /* 0x00010a00ff061b82 */ /* 0x000ee20000000a00 */
[----:B------:R-:W-:Y:S02]  /*d8e0*/  LOP3.LUT R16, R16, 0xfffffeff, RZ, 0xc0, !PT ;  /* 0xfffffeff10107812 */ /* 0x000fe400078ec0ff */
[----:B------:R-:W-:Y:S01]  /*d8f0*/  SHF.R.S32.HI R29, RZ, 0x1f, R19 ;  /* 0x0000001fff1d7819 */ /* 0x000fe20000011413 */
[----:B--2---:R-:W-:-:S04]  /*d900*/  IMAD.IADD R0, R0, 0x1, R31 ;  /* 0x0000000100007824 */ /* 0x004fc800078e021f */
[----:B0-----:R-:W-:-:S04]  /*d910*/  @P0 IMAD.HI.U32 R2, R0, R3, RZ ;  /* 0x0000000300020227 */ /* 0x001fc800078e00ff */
[----:B------:R-:W-:Y:S01]  /*d920*/  IMAD.MOV.U32 R9, RZ, RZ, R0 ;  /* 0x000000ffff097224 */ /* 0x000fe200078e0000 */
[----:B-1----:R-:W-:Y:S01]  /*d930*/  @P0 SHF.R.U32.HI R9, RZ, R5, R2 ;  /* 0x00000005ff090219 */ /* 0x002fe20000011602 */
[----:B---3--:R-:W-:Y:S01]  /*d940*/  @P1 IMAD R2, R32, R6, RZ ;  /* 0x0000000620021224 */ /* 0x008fe200078e02ff */
[----:B------:R-:W0:Y:S02]  /*d950*/  @P1 LDC.64 R4, c[0x0][0x418] ;  /* 0x00010600ff041b82 */ /* 0x000e240000000a00 */
[----:B------:R-:W-:Y:S01]  /*d960*/  @P1 SHF.R.S32.HI R3, RZ, 0x1f, R9 ;  /* 0x0000001fff031819 */ /* 0x000fe20000011409 */
[----:B------:R-:W-:Y:S01]  /*d970*/  @P1 IMAD R7, R30, R7, R2 ;  /* 0x000000071e071224 */ /* 0x000fe200078e0202 */
[----:B------:R-:W-:-:S05]  /*d980*/  @P1 MOV R2, R9 ;  /* 0x0000000900021202 */ /* 0x000fca0000000f00 */
[----:B------:R-:W-:-:S04]  /*d990*/  @P1 IMAD.WIDE.U32 R2, R30, R6, R2 ;  /* 0x000000061e021225 */ /* 0x000fc800078e0002 */
[----:B------:R-:W-:Y:S02]  /*d9a0*/  @P1 IMAD.IADD R3, R3, 0x1, R7 ;  /* 0x0000000103031824 */ /* 0x000fe400078e0207 */
[----:B------:R-:W-:Y:S01]  /*d9b0*/  IMAD.MOV.U32 R6, RZ, RZ, RZ ;  /* 0x000000ffff067224 */ /* 0x000fe200078e00ff */
[----:B0-----:R-:W-:-:S04]  /*d9c0*/  @P1 LEA R4, P0, R2, R4, 0x2 ;  /* 0x0000000402041211 */ /* 0x001fc800078010ff */
[----:B------:R-:W-:Y:S02]  /*d9d0*/  @P1 LEA.HI.X R5, R2, R5, R3, 0x2, P0 ;  /* 0x0000000502051211 */ /* 0x000fe400000f1403 */
[----:B------:R-:W-:-:S03]  /*d9e0*/  IADD3 R3, -R9, RZ, RZ ;  /* 0x000000ff09037210 */ /* 0x000fc60007ffe1ff */
[----:B------:R0:W5:Y:S02]  /*d9f0*/  @P1 LDG.E R6, desc[UR36][R4.64] ;  /* 0x0000002404061981 */ /* 0x000164000c1e1900 */
[----:B0-----:R-:W-:Y:S02]  /*da00*/  IMAD R5, R8, R3, R0 ;  /* 0x0000000308057224 */ /* 0x001fe400078e0200 */
[----:B------:R-:W-:-:S05]  /*da10*/  IMAD.U32 R0, RZ, RZ, UR42 ;  /* 0x0000002aff007e24 */ /* 0x000fca000f8e00ff */
[----:B------:R-:W-:-:S13]  /*da20*/  ISETP.NE.AND P0, PT, R0, 0x3, PT ;  /* 0x000000030000780c */ /* 0x000fda0003f05270 */
[----:B------:R-:W-:Y:S01]  /*da30*/  @P0 LOP3.LUT R16, R16, 0x100, RZ, 0xfc, !PT ;  /* 0x0000010010100812 */ /* 0x000fe200078efcff */
[----:B------:R-:W-:Y:S06]  /*da40*/  @!P0 BRA `(.L_x_45) ;  /* 0x0000000000048947 */ /* 0x000fec0003800000 */
[----:B------:R-:W-:Y:S01]  /*da50*/  BPT.TRAP 0x1 ;  /* 0x000000040000795c */ /* 0x000fe20000300000 */
.L_x_45:
[----:B------:R-:W-:Y:S01]  /*da60*/  SHF.R.S32.HI R7, RZ, 0x1f, R5 ;  /* 0x0000001fff077819 */ /* 0x000fe20000011405 */
[----:B------:R-:W-:Y:S01]  /*da70*/  ULDC.64 UR4, c[0x0][0x328] ;  /* 0x0000ca0000047ab9 */ /* 0x000fe20000000a00 */
[----:B-----5:R-:W-:Y:S01]  /*da80*/  SHF.R.S32.HI R4, RZ, 0x1f, R6 ;  /* 0x0000001fff047819 */ /* 0x020fe20000011406 */
[----:B------:R-:W-:Y:S01]  /*da90*/  IMAD.WIDE.U32 R2, R5, UR4, RZ ;  /* 0x0000000405027c25 */ /* 0x000fe2000f8e00ff */
[----:B------:R-:W-:Y:S03]  /*daa0*/  BSSY B0, `(.L_x_46) ;  /* 0x0000015000007945 */ /* 0x000fe60003800000 */
[----:B------:R-:W-:-:S04]  /*dab0*/  IMAD R0, R7, UR4, RZ ;  /* 0x0000000407007c24 */ /* 0x000fc8000f8e02ff */
[----:B------:R-:W-:Y:S01]  /*dac0*/  IMAD R9, R5, UR5, R0 ;  /* 0x0000000505097c24 */ /* 0x000fe2000f8e0200 */
[----:B------:R-:W-:-:S03]  /*dad0*/  ULDC.64 UR4, c[0x0][0x338] ;  /* 0x0000ce0000047ab9 */ /* 0x000fc60000000a00 */
[----:B------:R-:W-:Y:S02]  /*dae0*/  IMAD.IADD R3, R3, 0x1, R9 ;  /* 0x0000000103037824 */ /* 0x000fe400078e0209 */
[----:B------:R-:W-:Y:S02]  /*daf0*/  IMAD R9, R4, UR4, RZ ;  /* 0x0000000404097c24 */ /* 0x000fe4000f8e02ff */
[----:B------:R-:W-:-:S04]  /*db00*/  IMAD.WIDE.U32 R2, R6, UR4, R2 ;  /* 0x0000000406027c25 */ /* 0x000fc8000f8e0002 */
[----:B------:R-:W-:Y:S01]  /*db10*/  IMAD R9, R6, UR5, R9 ;  /* 0x0000000506097c24 */ /* 0x000fe2000f8e0209 */
[----:B------:R-:W-:Y:S02]  /*db20*/  ULDC.64 UR4, c[0x0][0x330] ;  /* 0x0000cc0000047ab9 */ /* 0x000fe40000000a00 */
[----:B------:R-:W-:Y:S02]  /*db30*/  IMAD R0, R29, UR4, RZ ;  /* 0x000000041d007c24 */ /* 0x000fe4000f8e02ff */
[----:B------:R-:W-:Y:S02]  /*db40*/  IADD3 R3, R3, R9, RZ ;  /* 0x0000000903037210 */ /* 0x000fe40007ffe0ff */
[C---:B------:R-:W-:Y:S01]  /*db50*/  IMAD R9, R19.reuse, UR5, R0 ;  /* 0x0000000513097c24 */ /* 0x040fe2000f8e0200 */
[----:B------:R-:W-:Y:S01]  /*db60*/  LEA R0, R22, UR39, 0x3 ;  /* 0x0000002716007c11 */ /* 0x000fe2000f8e18ff */
[----:B------:R-:W-:Y:S01]  /*db70*/  IMAD.WIDE.U32 R2, R19, UR4, R2 ;  /* 0x0000000413027c25 */ /* 0x000fe2000f8e0002 */
[----:B------:R-:W-:-:S03]  /*db80*/  ULDC.64 UR4, c[0x0][0x318] ;  /* 0x0000c60000047ab9 */ /* 0x000fc60000000a00 */
[----:B------:R-:W-:Y:S01]  /*db90*/  IMAD.IADD R3, R3, 0x1, R9 ;  /* 0x0000000103037824 */ /* 0x000fe200078e0209 */
[----:B------:R-:W-:-:S04]  /*dba0*/  LEA R17, P0, R2, UR4, 0x1 ;  /* 0x0000000402117c11 */ /* 0x000fc8000f8008ff */
[----:B------:R-:W-:Y:S02]  /*dbb0*/  LEA.HI.X R18, R2, UR5, R3, 0x1, P0 ;  /* 0x0000000502127c11 */ /* 0x000fe400080f0c03 */
[----:B------:R-:W-:-:S06]  /*dbc0*/  SHF.L.U32 R3, R25, 0x1f, RZ ;  /* 0x0000001f19037819 */ /* 0x000fcc00000006ff */
[----:B------:R-:W0:Y:S02]  /*dbd0*/  SYNCS.PHASECHK.TRANS64.TRYWAIT P0, [R0+URZ+0x38840], R3 ;  /* 0x03884003000075a7 */ /* 0x000e24000800017f */
[----:B0-----:R-:W-:Y:S05]  /*dbe0*/  @!P0 BRA `(.L_x_47) ;  /* 0x0000002c00a08947 */ /* 0x001fea0003800000 */
.L_x_95:
[----:B------:R-:W-:Y:S05]  /*dbf0*/  BSYNC B0 ;  /* 0x0000000000007941 */ /* 0x000fea0003800000 */
.L_x_46:
[----:B------:R-:W-:Y:S02]  /*dc00*/  ULDC.64 UR4, c[0x0][0x300] ;  /* 0x0000c00000047ab9 */ /* 0x000fe40000000a00 */
[----:B------:R-:W-:-:S04]  /*dc10*/  IMAD R2, R7, UR4, RZ ;  /* 0x0000000407027c24 */ /* 0x000fc8000f8e02ff */
[C---:B------:R-:W-:Y:S02]  /*dc20*/  IMAD R7, R5.reuse, UR5, R2 ;  /* 0x0000000505077c24 */ /* 0x040fe4000f8e0202 */
[----:B0-----:R-:W-:Y:S01]  /*dc30*/  IMAD.WIDE.U32 R2, R5, UR4, RZ ;  /* 0x0000000405027c25 */ /* 0x001fe2000f8e00ff */
        /* <DEDUP_REMOVED lines=8> */
[C---:B------:R-:W-:Y:S02]  /*dcc0*/  IMAD R5, R19.reuse, UR5, R4 ;  /* 0x0000000513057c24 */ /* 0x040fe4000f8e0204 */
[----:B------:R-:W-:Y:S01]  /*dcd0*/  IMAD.WIDE.U32 R2, R19, UR4, R2 ;  /* 0x0000000413027c25 */ /* 0x000fe2000f8e0002 */
[----:B------:R-:W-:-:S03]  /*dce0*/  ULDC.64 UR4, c[0x0][0x2e8] ;  /* 0x0000ba0000047ab9 */ /* 0x000fc60000000a00 */
[----:B------:R-:W-:Y:S01]  /*dcf0*/  IMAD.IADD R3, R3, 0x1, R5 ;  /* 0x0000000103037824 */ /* 0x000fe200078e0205 */
[----:B------:R-:W-:Y:S01]  /*dd00*/  LEA R4, P0, R2, UR4, 0x1 ;  /* 0x0000000402047c11 */ /* 0x000fe2000f8008ff */
[----:B------:R-:W-:Y:S01]  /*dd10*/  UMOV UR4, 0xffffffff ;  /* 0xffffffff00047882 */ /* 0x000fe20000000000 */
[----:B------:R-:W-:Y:S02]  /*dd20*/  IMAD R5, R22, 0x5000, R26 ;  /* 0x0000500016057824 */ /* 0x000fe400078e021a */
[----:B------:R-:W-:Y:S01]  /*dd30*/  LEA.HI.X R6, R2, UR5, R3, 0x1, P0 ;  /* 0x0000000502067c11 */ /* 0x000fe200080f0c03 */
[----:B------:R-:W-:Y:S08]  /*dd40*/  BRA.DIV UR4, `(.L_x_48) ;  /* 0x0000002e045c7947 */ /* 0x000ff0000b800000 */
[----:B------:R-:W0:Y:S01]  /*dd50*/  SHFL.IDX PT, R14, R4, RZ, 0x181f ;  /* 0x00181fff040e7589 */ /* 0x000e2200000e0000 */
[----:B------:R-:W-:Y:S02]  /*dd60*/  ISETP.GE.AND P0, PT, R33, 0x1, PT ;  /* 0x000000012100780c */ /* 0x000fe40003f06270 */
[C---:B------:R-:W-:Y:S01]  /*dd70*/  LOP3.LUT P5, RZ, R16.reuse, 0x8, RZ, 0xc0, !PT ;  /* 0x0000000810ff7812 */ /* 0x040fe200078ac0ff */
[----:B------:R-:W1:Y:S01]  /*dd80*/  SHFL.IDX PT, R2, R6, RZ, 0x181f ;  /* 0x00181fff06027589 */ /* 0x000e6200000e0000 */
[C---:B------:R-:W-:Y:S02]  /*dd90*/  LOP3.LUT P4, RZ, R16.reuse, 0x4, RZ, 0xc0, !PT ;  /* 0x0000000410ff7812 */ /* 0x040fe4000788c0ff */
[C---:B------:R-:W-:Y:S01]  /*dda0*/  LOP3.LUT P3, RZ, R16.reuse, 0x2, RZ, 0xc0, !PT ;  /* 0x0000000210ff7812 */ /* 0x040fe2000786c0ff */
[----:B------:R-:W-:Y:S01]  /*ddb0*/  SHFL.IDX PT, R8, R6, 0x1, 0x181f ;  /* 0x00381f0006087f89 */ /* 0x000fe200000e0000 */
[----:B------:R-:W-:-:S05]  /*ddc0*/  LOP3.LUT P2, RZ, R16, 0x1, RZ, 0xc0, !PT ;  /* 0x0000000110ff7812 */ /* 0x000fca000784c0ff */
[----:B------:R-:W-:Y:S02]  /*ddd0*/  @P0 LEA R7, R5, UR39, 0x1 ;  /* 0x0000002705070c11 */ /* 0x000fe4000f8e08ff */
[----:B0-----:R-:W-:-:S05]  /*dde0*/  @P0 LEA R14, P1, R37, R14, 0x1 ;  /* 0x0000000e250e0211 */ /* 0x001fca00078208ff */
[----:B-1----:R-:W-:Y:S01]  /*ddf0*/  @P0 IMAD.X R3, RZ, RZ, R2, P1 ;  /* 0x000000ffff030224 */ /* 0x002fe200008e0602 */
[----:B------:R-:W-:Y:S02]  /*de00*/  @P0 MOV R2, R14 ;  /* 0x0000000e00020202 */ /* 0x000fe40000000f00 */
[----:B------:R-:W0:Y:S04]  /*de10*/  SHFL.IDX PT, R14, R4, 0x1, 0x181f ;  /* 0x00381f00040e7f89 */ /* 0x000e2800000e0000 */
[----:B------:R-:W-:Y:S04]  /*de20*/  @P0 LDGSTS.E.BYPASS.LTC128B.128 [R7+0x24400], desc[UR36][R2.64], !P5 ;  /* 0x2440000002070fae */ /* 0x000fe8000e901d64 */
[----:B------:R-:W-:Y:S04]  /*de30*/  @P0 LDGSTS.E.BYPASS.LTC128B.128 [R7+0x26c00], desc[UR36][R2.64+0x80], !P4 ;  /* 0x26c0008002070fae */ /* 0x000fe8000e101d64 */
[----:B------:R-:W-:Y:S04]  /*de40*/  @P0 LDGSTS.E.BYPASS.LTC128B.128 [R7+0x29400], desc[UR36][R2.64+0x100], !P3 ;  /* 0x2940010002070fae */ /* 0x000fe8000d901d64 */
[----:B------:R1:W-:Y:S01]  /*de50*/  @P0 LDGSTS.E.BYPASS.LTC128B.128 [R7+0x2bc00], desc[UR36][R2.64+0x180], !P2 ;  /* 0x2bc0018002070fae */ /* 0x0003e2000d101d64 */
[----:B------:R-:W-:-:S03]  /*de60*/  ISETP.GE.AND P0, PT, R33, 0x11, PT ;  /* 0x000000112100780c */ /* 0x000fc60003f06270 */
[----:B-1----:R-:W-:Y:S10]  /*de70*/  SHFL.IDX PT, R7, R6, 0x2, 0x181f ;  /* 0x00581f0006077f89 */ /* 0x002ff400000e0000 */
[----:B0-----:R-:W-:-:S02]  /*de80*/  @P0 LEA R14, P1, R37, R14, 0x1 ;  /* 0x0000000e250e0211 */ /* 0x001fc400078208ff */
[----:B------:R-:W-:-:S03]  /*de90*/  @P0 LEA R21, R5, UR39, 0x1 ;  /* 0x0000002705150c11 */ /* 0x000fc6000f8e08ff */
[----:B------:R-:W-:Y:S02]  /*dea0*/  @P0 IMAD.X R9, RZ, RZ, R8, P1 ;  /* 0x000000ffff090224 */ /* 0x000fe400008e0608 */
[----:B------:R-:W-:Y:S02]  /*deb0*/  @P0 IMAD.MOV.U32 R2, RZ, RZ, R14 ;  /* 0x000000ffff020224 */ /* 0x000fe400078e000e */
[----:B------:R-:W0:Y:S01]  /*dec0*/  SHFL.IDX PT, R14, R4, 0x2, 0x181f ;  /* 0x00581f00040e7f89 */ /* 0x000e2200000e0000 */
[----:B------:R-:W-:-:S05]  /*ded0*/  @P0 MOV R3, R9 ;  /* 0x0000000900030202 */ /* 0x000fca0000000f00 */
[----:B------:R-:W-:Y:S04]  /*dee0*/  @P0 LDGSTS.E.BYPASS.LTC128B.128 [R21+0x24c00], desc[UR36][R2.64], !P5 ;  /* 0x24c0000002150fae */ /* 0x000fe8000e901d64 */
[----:B------:R-:W-:Y:S04]  /*def0*/  @P0 LDGSTS.E.BYPASS.LTC128B.128 [R21+0x27400], desc[UR36][R2.64+0x80], !P4 ;  /* 0x2740008002150fae */ /* 0x000fe8000e101d64 */
[----:B------:R-:W-:Y:S04]  /*df00*/  @P0 LDGSTS.E.BYPASS.LTC128B.128 [R21+0x29c00], desc[UR36][R2.64+0x100], !P3 ;  /* 0x29c0010002150fae */ /* 0x000fe8000d901d64 */
[----:B------:R1:W-:Y:S01]  /*df10*/  @P0 LDGSTS.E.BYPASS.LTC128B.128 [R21+0x2c400], desc[UR36][R2.64+0x180], !P2 ;  /* 0x2c40018002150fae */ /* 0x0003e2000d101d64 */
[----:B------:R-:W-:-:S13]  /*df20*/  ISETP.GE.AND P0, PT, R33, 0x21, PT ;  /* 0x000000212100780c */ /* 0x000fda0003f06270 */
[----:B0-----:R-:W-:Y:S02]  /*df30*/  @P0 LEA R14, P1, R37, R14, 0x1 ;  /* 0x0000000e250e0211 */ /* 0x001fe400078208ff */
[----:B------:R-:W-:-:S03]  /*df40*/  @P0 LEA R9, R5, UR39, 0x1 ;  /* 0x0000002705090c11 */ /* 0x000fc6000f8e08ff */
[----:B------:R-:W-:Y:S02]  /*df50*/  @P0 IMAD.X R7, RZ, RZ, R7, P1 ;  /* 0x000000ffff070224 */ /* 0x000fe400008e0607 */
[----:B-1----:R-:W-:Y:S02]  /*df60*/  @P0 IMAD.MOV.U32 R2, RZ, RZ, R14 ;  /* 0x000000ffff020224 */ /* 0x002fe400078e000e */
[----:B------:R-:W0:Y:S01]  /*df70*/  SHFL.IDX PT, R14, R4, 0x3, 0x181f ;  /* 0x00781f00040e7f89 */ /* 0x000e2200000e0000 */
[----:B------:R-:W-:-:S03]  /*df80*/  @P0 MOV R3, R7 ;  /* 0x0000000700030202 */ /* 0x000fc60000000f00 */
[----:B------:R-:W1:Y:S04]  /*df90*/  SHFL.IDX PT, R7, R6, 0x3, 0x181f ;  /* 0x00781f0006077f89 */ /* 0x000e6800000e0000 */
[----:B------:R-:W-:Y:S04]  /*dfa0*/  @P0 LDGSTS.E.BYPASS.LTC128B.128 [R9+0x25400], desc[UR36][R2.64], !P5 ;  /* 0x2540000002090fae */ /* 0x000fe8000e901d64 */
[----:B------:R-:W-:Y:S04]  /*dfb0*/  @P0 LDGSTS.E.BYPASS.LTC128B.128 [R9+0x27c00], desc[UR36][R2.64+0x80], !P4 ;  /* 0x27c0008002090fae */ /* 0x000fe8000e101d64 */
[----:B------:R-:W-:Y:S04]  /*dfc0*/  @P0 LDGSTS.E.BYPASS.LTC128B.128 [R9+0x2a400], desc[UR36][R2.64+0x100], !P3 ;  /* 0x2a40010002090fae */ /* 0x000fe8000d901d64 */
[----:B------:R2:W-:Y:S01]  /*dfd0*/  @P0 LDGSTS.E.BYPASS.LTC128B.128 [R9+0x2cc00], desc[UR36][R2.64+0x180], !P2 ;  /* 0x2cc0018002090fae */ /* 0x0005e2000d101d64 */
[----:B------:R-:W-:-:S13]  /*dfe0*/  ISETP.GE.AND P0, PT, R33, 0x31, PT ;  /* 0x000000312100780c */ /* 0x000fda0003f06270 */
[----:B0-----:R-:W-:Y:S02]  /*dff0*/  @P0 LEA R14, P1, R37, R14, 0x1 ;  /* 0x0000000e250e0211 */ /* 0x001fe400078208ff */
[----:B------:R-:W-:-:S03]  /*e000*/  @P0 LEA R21, R5, UR39, 0x1 ;  /* 0x0000002705150c11 */ /* 0x000fc6000f8e08ff */
[----:B-1----:R-:W-:Y:S02]  /*e010*/  @P0 IMAD.X R7, RZ, RZ, R7, P1 ;  /* 0x000000ffff070224 */ /* 0x002fe400008e0607 */
[----:B--2---:R-:W-:Y:S02]  /*e020*/  @P0 IMAD.MOV.U32 R2, RZ, RZ, R14 ;  /* 0x000000ffff020224 */ /* 0x004fe400078e000e */
[----:B------:R0:W1:Y:S01]  /*e030*/  SHFL.IDX PT, R14, R4, 0x4, 0x181f ;  /* 0x00981f00040e7f89 */ /* 0x00006200000e0000 */
[----:B------:R-:W-:-:S03]  /*e040*/  @P0 MOV R3, R7 ;  /* 0x0000000700030202 */ /* 0x000fc60000000f00 */
[----:B------:R0:W2:Y:S04]  /*e050*/  SHFL.IDX PT, R7, R6, 0x4, 0x181f ;  /* 0x00981f0006077f89 */ /* 0x0000a800000e0000 */
[----:B------:R0:W-:Y:S04]  /*e060*/  @P0 LDGSTS.E.BYPASS.LTC128B.128 [R21+0x25c00], desc[UR36][R2.64], !P5 ;  /* 0x25c0000002150fae */ /* 0x0001e8000e901d64 */
[----:B------:R0:W-:Y:S04]  /*e070*/  @P0 LDGSTS.E.BYPASS.LTC128B.128 [R21+0x28400], desc[UR36][R2.64+0x80], !P4 ;  /* 0x2840008002150fae */ /* 0x0001e8000e101d64 */
[----:B------:R0:W-:Y:S04]  /*e080*/  @P0 LDGSTS.E.BYPASS.LTC128B.128 [R21+0x2ac00], desc[UR36][R2.64+0x100], !P3 ;  /* 0x2ac0010002150fae */ /* 0x0001e8000d901d64 */
[----:B------:R0:W-:Y:S02]  /*e090*/  @P0 LDGSTS.E.BYPASS.LTC128B.128 [R21+0x2d400], desc[UR36][R2.64+0x180], !P2 ;  /* 0x2d40018002150fae */ /* 0x0001e4000d101d64 */
.L_x_107:
[----:B------:R-:W-:Y:S01]  /*e0a0*/  ISETP.GE.AND P0, PT, R33, 0x41, PT ;  /* 0x000000412100780c */ /* 0x000fe20003f06270 */
[----:B------:R-:W-:-:S12]  /*e0b0*/  BSSY B0, `(.L_x_49) ;  /* 0x0000010000007945 */ /* 0x000fd80003800000 */
[----:B------:R-:W-:Y:S05]  /*e0c0*/  @!P0 BRA `(.L_x_50) ;  /* 0x0000000000388947 */ /* 0x000fea0003800000 */
[C---:B------:R-:W-:Y:S02]  /*e0d0*/  LOP3.LUT P4, RZ, R16.reuse, 0x8, RZ, 0xc0, !PT ;  /* 0x0000000810ff7812 */ /* 0x040fe4000788c0ff */
[C---:B------:R-:W-:Y:S02]  /*e0e0*/  LOP3.LUT P3, RZ, R16.reuse, 0x4, RZ, 0xc0, !PT ;  /* 0x0000000410ff7812 */ /* 0x040fe4000786c0ff */
[C---:B------:R-:W-:Y:S02]  /*e0f0*/  LOP3.LUT P2, RZ, R16.reuse, 0x2, RZ, 0xc0, !PT ;  /* 0x0000000210ff7812 */ /* 0x040fe4000784c0ff */
[----:B------:R-:W-:Y:S02]  /*e100*/  LOP3.LUT P1, RZ, R16, 0x1, RZ, 0xc0, !PT ;  /* 0x0000000110ff7812 */ /* 0x000fe4000782c0ff */
[----:B01----:R-:W-:Y:S02]  /*e110*/  LEA R2, P0, R37, R14, 0x1 ;  /* 0x0000000e25027211 */ /* 0x003fe400078008ff */
[----:B------:R-:W-:-:S03]  /*e120*/  LEA R5, R5, UR39, 0x1 ;  /* 0x0000002705057c11 */ /* 0x000fc6000f8e08ff */
[----:B--2---:R-:W-:-:S05]  /*e130*/  IMAD.X R3, RZ, RZ, R7, P0 ;  /* 0x000000ffff037224 */ /* 0x004fca00000e0607 */
[----:B------:R-:W-:Y:S01]  /*e140*/  @!PT LDS RZ, [RZ] ;  /* 0x00000000fffff984 */ /* 0x000fe20000000800 */
[----:B------:R-:W-:Y:S01]  /*e150*/  @!PT LDS RZ, [RZ] ;  /* 0x00000000fffff984 */ /* 0x000fe20000000800 */
[----:B------:R-:W-:Y:S01]  /*e160*/  @!PT LDS RZ, [RZ] ;  /* 0x00000000fffff984 */ /* 0x000fe20000000800 */
[----:B------:R3:W-:Y:S04]  /*e170*/  LDGSTS.E.BYPASS.LTC128B.128 [R5+0x26400], desc[UR36][R2.64], !P4 ;  /* 0x2640000002057fae */ /* 0x0007e8000e101d64 */
[----:B------:R3:W-:Y:S04]  /*e180*/  LDGSTS.E.BYPASS.LTC128B.128 [R5+0x28c00], desc[UR36][R2.64+0x80], !P3 ;  /* 0x28c0008002057fae */ /* 0x0007e8000d901d64 */
[----:B------:R3:W-:Y:S04]  /*e190*/  LDGSTS.E.BYPASS.LTC128B.128 [R5+0x2b400], desc[UR36][R2.64+0x100], !P2 ;  /* 0x2b40010002057fae */ /* 0x0007e8000d101d64 */
[----:B------:R3:W-:Y:S02]  /*e1a0*/  LDGSTS.E.BYPASS.LTC128B.128 [R5+0x2dc00], desc[UR36][R2.64+0x180], !P1 ;  /* 0x2dc0018002057fae */ /* 0x0007e4000c901d64 */
.L_x_50:
[----:B------:R-:W-:Y:S05]  /*e1b0*/  BSYNC B0 ;  /* 0x0000000000007941 */ /* 0x000fea0003800000 */
.L_x_49:
[----:B------:R-:W-:Y:S01]  /*e1c0*/  NOP ;  /* 0x0000000000007918 */ /* 0x000fe20000000000 */
[----:B------:R-:W-:-:S13]  /*e1d0*/  PLOP3.LUT P0, PT, PT, PT, PT, 0x80, 0x0 ;  /* 0x000000000000781c */ /* 0x000fda0003f0f070 */
.L_x_51:
[----:B------:R-:W-:Y:S02]  /*e1e0*/  PLOP3.LUT P1, PT, P1, P0, PT, 0xa2, 0x0 ;  /* 0x000000000000781c */ /* 0x000fe40000f21472 */
[----:B------:R-:W-:-:S08]  /*e1f0*/  @P0 R2UR P1, UR4, R0 ;  /* 0x00000000000402ca */ /* 0x000fd00000020000 */
[----:B------:R-:W-:-:S05]  /*e200*/  @P0 PLOP3.LUT P0, PT, P1, PT, PT, 0x80, 0x0 ;  /* 0x000000000000081c */ /* 0x000fca0000f0f070 */
[----:B------:R-:W-:Y:S01]  /*e210*/  @!P1 SYNCS.ARRIVE.TRANS64.RED.A0T1 RZ, [UR4+0x38830], RZ ;  /* 0x038830ffffff99a7 */ /* 0x000fe20008200404 */
[----:B------:R-:W-:Y:S07]  /*e220*/  @!P1 ARRIVES.LDGSTSBAR.64.TRANSCNT [UR4+0x38830] ;  /* 0x03883000ff0099b0 */ /* 0x000fee0008000a84 */
[----:B------:R-:W-:Y:S05]  /*e230*/  @P0 BRA.U.ANY `(.L_x_51) ;  /* 0xfffffffd00e80947 */ /* 0x000fea000393ffff */
[----:B------:R-:W-:Y:S01]  /*e240*/  NOP ;  /* 0x0000000000007918 */ /* 0x000fe20000000000 */
[----:B------:R-:W-:-:S13]  /*e250*/  LOP3.LUT P2, RZ, R16, 0x100, RZ, 0xc0, !PT ;  /* 0x0000010010ff7812 */ /* 0x000fda000784c0ff */
[----:B------:R-:W-:Y:S05]  /*e260*/  @!P2 BRA `(.L_x_52) ;  /* 0x000000000004a947 */ /* 0x000fea0003800000 */
[----:B------:R-:W-:Y:S01]  /*e270*/  BPT.TRAP 0x1 ;  /* 0x000000040000795c */ /* 0x000fe20000300000 */
.L_x_52:
[----:B------:R4:W-:Y:S02]  /*e280*/  SYNCS.ARRIVE.TRANS64.A1T0 RZ, [R0+URZ+0x38830], RZ ;  /* 0x038830ff00ff79a7 */ /* 0x0009e4000810003f */
[----:B------:R-:W-:Y:S05]  /*e290*/  WARPSYNC.ALL ;  /* 0x0000000000007948 */ /* 0x000fea0003800000 */
[----:B------:R-:W-:-:S04]  /*e2a0*/  UIADD3 UR4, UR39, 0x14400, URZ ;  /* 0x0001440027047890 */ /* 0x000fc8000fffe03f */
[----:B------:R-:W-:Y:S01]  /*e2b0*/  ULOP3.LUT UP0, URZ, UR4, 0x3ff, URZ, 0xc0, !UPT ;  /* 0x000003ff043f7892 */ /* 0x000fe2000f80c03f */
[----:B------:R-:W-:Y:S05]  /*e2c0*/  BAR.SYNC.DEFER_BLOCKING 0x8, 0x180 ;  /* 0x0206000000007b1d */ /* 0x000fea0000010000 */
[----:B------:R-:W-:-:S13]  /*e2d0*/  PLOP3.LUT P0, PT, PT, PT, UP0, 0x80, 0x0 ;  /* 0x000000000000781c */ /* 0x000fda0003f0f008 */
[----:B------:R-:W-:Y:S05]  /*e2e0*/  @!P0 BRA `(.L_x_53) ;  /* 0x0000000000408947 */ /* 0x000fea0003800000 */
[----:B0--3--:R-:W-:Y:S01]  /*e2f0*/  MOV R2, 0x0 ;  /* 0x0000000000027802 */ /* 0x009fe20000000f00 */
[----:B------:R-:W-:Y:S01]  /*e300*/  ULDC.64 UR6, c[0x4][0x138] ;  /* 0x01004e0000067ab9 */ /* 0x000fe20000000a00 */
[----:B------:R-:W-:Y:S01]  /*e310*/  ULDC.64 UR8, c[0x4][0x140] ;  /* 0x0100500000087ab9 */ /* 0x000fe20000000a00 */
[----:B------:R-:W-:Y:S01]  /*e320*/  ULDC.64 UR4, c[0x4][0xb0] ;  /* 0x01002c0000047ab9 */ /* 0x000fe20000000a00 */
[----:B------:R-:W-:Y:S01]  /*e330*/  IMAD.U32 R4, RZ, RZ, UR6 ;  /* 0x00000006ff047e24 */ /* 0x000fe2000f8e00ff */
[----:B------:R-:W-:Y:S01]  /*e340*/  MOV R5, UR7 ;  /* 0x0000000700057c02 */ /* 0x000fe20008000f00 */
[----:B------:R-:W0:Y:S01]  /*e350*/  LDC.64 R2, c[0x4][R2] ;  /* 0x0100000002027b82 */ /* 0x000e220000000a00 */
[----:B------:R-:W-:Y:S01]  /*e360*/  IMAD.U32 R6, RZ, RZ, UR8 ;  /* 0x00000008ff067e24 */ /* 0x000fe2000f8e00ff */
[----:B------:R-:W-:Y:S01]  /*e370*/  MOV R10, UR4 ;  /* 0x00000004000a7c02 */ /* 0x000fe20008000f00 */
[----:B--2---:R-:W-:Y:S01]  /*e380*/  IMAD.U32 R7, RZ, RZ, UR9 ;  /* 0x00000009ff077e24 */ /* 0x004fe2000f8e00ff */
[----:B------:R-:W-:Y:S01]  /*e390*/  MOV R12, 0x1 ;  /* 0x00000001000c7802 */ /* 0x000fe20000000f00 */
[----:B------:R-:W-:-:S02]  /*e3a0*/  IMAD.U32 R11, RZ, RZ, UR5 ;  /* 0x00000005ff0b7e24 */ /* 0x000fc4000f8e00ff */
[----:B------:R-:W-:Y:S02]  /*e3b0*/  IMAD.MOV.U32 R8, RZ, RZ, 0x70 ;  /* 0x00000070ff087424 */ /* 0x000fe400078e00ff */
[----:B------:R-:W-:-:S07]  /*e3c0*/  IMAD.MOV.U32 R13, RZ, RZ, RZ ;  /* 0x000000ffff0d7224 */ /* 0x000fce00078e00ff */
[----:B------:R-:W-:-:S07]  /*e3d0*/  LEPC R20, `(.L_x_53) ;  /* 0x000000001014794e */ /* 0x000fce0000000000 */
[----:B01--4-:R-:W-:Y:S05]  /*e3e0*/  CALL.ABS.NOINC R2 ;  /* 0x0000000002007343 */ /* 0x013fea0003c00000 */
.L_x_53:
[----:B------:R1:W5:Y:S01]  /*e3f0*/  LDL R20, [R1+0x4] ;  /* 0x0000040001147983 */ /* 0x0003620000100800 */
[----:B----4-:R-:W4:Y:S01]  /*e400*/  LDC R0, c[0x0][0x448] ;  /* 0x00011200ff007b82 */ /* 0x010f220000000800 */
[----:B0--3--:R-:W-:Y:S01]  /*e410*/  IMAD.MOV R3, RZ, RZ, -R24 ;  /* 0x000000ffff037224 */ /* 0x009fe200078e0a18 */
[----:B------:R-:W-:Y:S01]  /*e420*/  ULDC UR4, c[0x0][0xc38] ;  /* 0x00030e0000047ab9 */ /* 0x000fe20000000800 */
[----:B------:R-:W-:Y:S02]  /*e430*/  SHF.R.S32.HI R6, RZ, 0x1f, R23 ;  /* 0x0000001fff067819 */ /* 0x000fe40000011417 */
[----:B------:R-:W-:Y:S01]  /*e440*/  IMAD R4, R3, UR4, R36 ;  /* 0x0000000403047c24 */ /* 0x000fe2000f8e0224 */
[----:B------:R-:W-:Y:S01]  /*e450*/  ULDC.64 UR4, c[0x0][0x2d8] ;  /* 0x0000b60000047ab9 */ /* 0x000fe20000000a00 */
[C---:B------:R-:W-:Y:S02]  /*e460*/  LOP3.LUT P2, RZ, R16.reuse, 0x4000, RZ, 0xc0, !PT ;  /* 0x0000400010ff7812 */ /* 0x040fe4000784c0ff */
[----:B------:R-:W-:-:S02]  /*e470*/  LOP3.LUT P3, RZ, R16, 0x2000, RZ, 0xc0, !PT ;  /* 0x0000200010ff7812 */ /* 0x000fc4000786c0ff */
[----:B------:R-:W-:Y:S02]  /*e480*/  SHF.L.U32 R4, R4, 0x7, RZ ;  /* 0x0000000704047819 */ /* 0x000fe400000006ff */
[C---:B------:R-:W-:Y:S02]  /*e490*/  LOP3.LUT P4, RZ, R16.reuse, 0x1000, RZ, 0xc0, !PT ;  /* 0x0000100010ff7812 */ /* 0x040fe4000788c0ff */
[----:B--2---:R-:W-:Y:S02]  /*e4a0*/  LOP3.LUT R7, R27, R4, RZ, 0xfc, !PT ;  /* 0x000000041b077212 */ /* 0x004fe400078efcff */
[----:B------:R-:W-:-:S03]  /*e4b0*/  LOP3.LUT P5, RZ, R16, 0x800, RZ, 0xc0, !PT ;  /* 0x0000080010ff7812 */ /* 0x000fc600078ac0ff */
[----:B------:R-:W-:Y:S01]  /*e4c0*/  IMAD.MOV.U32 R5, RZ, RZ, R7 ;  /* 0x000000ffff057224 */ /* 0x000fe200078e0007 */
[----:B----4-:R-:W-:-:S13]  /*e4d0*/  ISETP.NE.AND P0, PT, R0, 0x1, PT ;  /* 0x000000010000780c */ /* 0x010fda0003f05270 */
[----:B------:R-:W0:Y:S08]  /*e4e0*/  @P0 LDC R2, c[0x0][0x44c] ;  /* 0x00011300ff020b82 */ /* 0x000e300000000800 */
[----:B------:R-:W2:Y:S01]  /*e4f0*/  @P0 LDC R9, c[0x0][0x450] ;  /* 0x00011400ff090b82 */ /* 0x000ea20000000800 */
[----:B0-----:R-:W-:-:S05]  /*e500*/  @P0 IMAD.HI.U32 R2, R7, R2, RZ ;  /* 0x0000000207020227 */ /* 0x001fca00078e00ff */
[----:B--2---:R-:W-:Y:S01]  /*e510*/  @P0 SHF.R.U32.HI R5, RZ, R9, R2 ;  /* 0x00000009ff050219 */ /* 0x004fe20000011602 */
[----:B------:R-:W-:-:S04]  /*e520*/  IMAD R2, R29, UR4, RZ ;  /* 0x000000041d027c24 */ /* 0x000fc8000f8e02ff */
[C---:B------:R-:W-:Y:S02]  /*e530*/  IMAD R9, R19.reuse, UR5, R2 ;  /* 0x0000000513097c24 */ /* 0x040fe4000f8e0202 */
[----:B------:R-:W-:Y:S01]  /*e540*/  IMAD.WIDE.U32 R2, R19, UR4, RZ ;  /* 0x0000000413027c25 */ /* 0x000fe2000f8e00ff */
[----:B------:R-:W-:-:S03]  /*e550*/  ULDC.64 UR4, c[0x0][0x2e0] ;  /* 0x0000b80000047ab9 */ /* 0x000fc60000000a00 */
[----:B------:R-:W-:Y:S02]  /*e560*/  IMAD R6, R6, UR4, RZ ;  /* 0x0000000406067c24 */ /* 0x000fe4000f8e02ff */
[----:B------:R-:W-:Y:S02]  /*e570*/  IMAD.IADD R3, R3, 0x1, R9 ;  /* 0x0000000103037824 */ /* 0x000fe400078e0209 */
[----:B------:R-:W-:Y:S01]  /*e580*/  IMAD R9, R23, UR5, R6 ;  /* 0x0000000517097c24 */ /* 0x000fe2000f8e0206 */
[----:B------:R-:W-:Y:S01]  /*e590*/  IADD3 R6, -R5, RZ, RZ ;  /* 0x000000ff05067210 */ /* 0x000fe20007ffe1ff */
[----:B------:R-:W-:Y:S01]  /*e5a0*/  IMAD.WIDE.U32 R2, R23, UR4, R2 ;  /* 0x0000000417027c25 */ /* 0x000fe2000f8e0002 */
[----:B------:R-:W-:-:S03]  /*e5b0*/  ULDC.64 UR4, c[0x0][0x2d0] ;  /* 0x0000b40000047ab9 */ /* 0x000fc60000000a00 */
[----:B------:R-:W-:Y:S01]  /*e5c0*/  IMAD R7, R0, R6, R7 ;  /* 0x0000000600077224 */ /* 0x000fe200078e0207 */
[----:B------:R-:W-:Y:S01]  /*e5d0*/  SHF.R.S32.HI R0, RZ, 0x1f, R5 ;  /* 0x0000001fff007819 */ /* 0x000fe20000011405 */
[----:B------:R-:W-:-:S04]  /*e5e0*/  IMAD.IADD R3, R3, 0x1, R9 ;  /* 0x0000000103037824 */ /* 0x000fc800078e0209 */
[----:B------:R-:W-:Y:S02]  /*e5f0*/  IMAD R0, R0, UR4, RZ ;  /* 0x0000000400007c24 */ /* 0x000fe4000f8e02ff */
[----:B------:R-:W-:-:S04]  /*e600*/  IMAD.WIDE.U32 R2, R5, UR4, R2 ;  /* 0x0000000405027c25 */ /* 0x000fc8000f8e0002 */
[----:B------:R-:W-:Y:S01]  /*e610*/  IMAD R5, R5, UR5, R0 ;  /* 0x0000000505057c24 */ /* 0x000fe2000f8e0200 */
[----:B------:R-:W-:Y:S01]  /*e620*/  SHF.R.S32.HI R0, RZ, 0x1f, R7 ;  /* 0x0000001fff007819 */ /* 0x000fe20000011407 */
[----:B------:R-:W-:Y:S02]  /*e630*/  ULDC.64 UR4, c[0x0][0x2c8] ;  /* 0x0000b20000047ab9 */ /* 0x000fe40000000a00 */
[----:B------:R-:W-:Y:S02]  /*e640*/  IMAD.IADD R3, R3, 0x1, R5 ;  /* 0x0000000103037824 */ /* 0x000fe400078e0205 */
[----:B------:R-:W-:Y:S02]  /*e650*/  IMAD R0, R0, UR4, RZ ;  /* 0x0000000400007c24 */ /* 0x000fe4000f8e02ff */
[----:B------:R-:W-:-:S04]  /*e660*/  IMAD.WIDE.U32 R2, R7, UR4, R2 ;  /* 0x0000000407027c25 */ /* 0x000fc8000f8e0002 */
[----:B------:R-:W-:Y:S01]  /*e670*/  IMAD R5, R7, UR5, R0 ;  /* 0x0000000507057c24 */ /* 0x000fe2000f8e0200 */
[----:B------:R-:W-:Y:S02]  /*e680*/  ULDC.64 UR4, c[0x0][0x280] ;  /* 0x0000a00000047ab9 */ /* 0x000fe40000000a00 */
[----:B------:R-:W-:Y:S01]  /*e690*/  LEA R0, P0, R2, UR4, 0x1 ;  /* 0x0000000402007c11 */ /* 0x000fe2000f8008ff */
[----:B------:R-:W-:Y:S01]  /*e6a0*/  UMOV UR4, 0xffffffff ;  /* 0xffffffff00047882 */ /* 0x000fe20000000000 */
[----:B------:R-:W-:-:S04]  /*e6b0*/  IADD3 R5, R3, R5, RZ ;  /* 0x0000000503057210 */ /* 0x000fc80007ffe0ff */
[----:B------:R-:W-:Y:S01]  /*e6c0*/  LEA.HI.X R5, R2, UR5, R5, 0x1, P0 ;  /* 0x0000000502057c11 */ /* 0x000fe200080f0c05 */
[----:B-1----:R-:W-:Y:S06]  /*e6d0*/  BRA.DIV UR4, `(.L_x_54) ;  /* 0x0000002a04bc7947 */ /* 0x002fec000b800000 */
[----:B------:R-:W0:Y:S01]  /*e6e0*/  SHFL.IDX PT, R14, R0, RZ, 0x181f ;  /* 0x00181fff000e7589 */ /* 0x000e2200000e0000 */
[----:B------:R-:W-:-:S03]  /*e6f0*/  IMAD.IADD R4, R34, 0x1, R4 ;  /* 0x0000000122047824 */ /* 0x000fc600078e0204 */
[----:B------:R-:W1:Y:S01]  /*e700*/  SHFL.IDX PT, R2, R5, RZ, 0x181f ;  /* 0x00181fff05027589 */ /* 0x000e6200000e0000 */
[C---:B------:R-:W-:Y:S01]  /*e710*/  VIADD R7, R4.reuse, 0x10 ;  /* 0x0000001004077836 */ /* 0x040fe20000000000 */
[----:B------:R-:W-:Y:S02]  /*e720*/  ISETP.GE.AND P0, PT, R4, UR40, PT ;  /* 0x0000002804007c0c */ /* 0x000fe4000bf06270 */
[----:B------:R-:W-:Y:S11]  /*e730*/  SHFL.IDX PT, R6, R5, 0x1, 0x181f ;  /* 0x00381f0005067f89 */ /* 0x000ff600000e0000 */
[----:B0-----:R-:W-:-:S05]  /*e740*/  @!P0 LEA R14, P1, R37, R14, 0x1 ;  /* 0x0000000e250e8211 */ /* 0x001fca00078208ff */
[----:B-1----:R-:W-:Y:S01]  /*e750*/  @!P0 IMAD.X R3, RZ, RZ, R2, P1 ;  /* 0x000000ffff038224 */ /* 0x002fe200008e0602 */
[----:B------:R-:W-:Y:S02]  /*e760*/  @!P0 MOV R2, R14 ;  /* 0x0000000e00028202 */ /* 0x000fe40000000f00 */
[----:B------:R-:W0:Y:S04]  /*e770*/  SHFL.IDX PT, R14, R0, 0x1, 0x181f ;  /* 0x00381f00000e7f89 */ /* 0x000e2800000e0000 */
[----:B-----5:R-:W-:Y:S04]  /*e780*/  @!P0 LDGSTS.E.BYPASS.LTC128B.128 [R20+0x14400], desc[UR36][R2.64], !P2 ;  /* 0x1440000002148fae */ /* 0x020fe8000d101d64 */
[----:B------:R-:W-:Y:S04]  /*e790*/  @!P0 LDGSTS.E.BYPASS.LTC128B.128 [R20+0x18400], desc[UR36][R2.64+0x80], !P3 ;  /* 0x1840008002148fae */ /* 0x000fe8000d901d64 */
[----:B------:R-:W-:Y:S04]  /*e7a0*/  @!P0 LDGSTS.E.BYPASS.LTC128B.128 [R20+0x1c400], desc[UR36][R2.64+0x100], !P4 ;  /* 0x1c40010002148fae */ /* 0x000fe8000e101d64 */
[----:B------:R1:W-:Y:S01]  /*e7b0*/  @!P0 LDGSTS.E.BYPASS.LTC128B.128 [R20+0x20400], desc[UR36][R2.64+0x180], !P5 ;  /* 0x2040018002148fae */ /* 0x0003e2000e901d64 */
[----:B------:R-:W-:-:S13]  /*e7c0*/  ISETP.GE.AND P0, PT, R7, UR40, PT ;  /* 0x0000002807007c0c */ /* 0x000fda000bf06270 */
[----:B0-----:R-:W-:-:S04]  /*e7d0*/  @!P0 LEA R14, P1, R37, R14, 0x1 ;  /* 0x0000000e250e8211 */ /* 0x001fc800078208ff */
[----:B-1----:R-:W-:Y:S01]  /*e7e0*/  @!P0 MOV R2, R14 ;  /* 0x0000000e00028202 */ /* 0x002fe20000000f00 */
[----:B------:R-:W-:Y:S01]  /*e7f0*/  @!P0 IMAD.X R7, RZ, RZ, R6, P1 ;  /* 0x000000ffff078224 */ /* 0x000fe200008e0606 */
[----:B------:R-:W0:Y:S03]  /*e800*/  SHFL.IDX PT, R14, R0, 0x2, 0x181f ;  /* 0x00581f00000e7f89 */ /* 0x000e2600000e0000 */
[----:B------:R-:W-:Y:S01]  /*e810*/  @!P0 IMAD.MOV.U32 R3, RZ, RZ, R7 ;  /* 0x000000ffff038224 */ /* 0x000fe200078e0007 */
[----:B------:R-:W1:Y:S01]  /*e820*/  SHFL.IDX PT, R6, R5, 0x2, 0x181f ;  /* 0x00581f0005067f89 */ /* 0x000e6200000e0000 */
[----:B------:R-:W-:-:S03]  /*e830*/  VIADD R7, R4, 0x20 ;  /* 0x0000002004077836 */ /* 0x000fc60000000000 */
[----:B------:R-:W-:Y:S04]  /*e840*/  @!P0 LDGSTS.E.BYPASS.LTC128B.128 [R20+0x14c00], desc[UR36][R2.64], !P2 ;  /* 0x14c0000002148fae */ /* 0x000fe8000d101d64 */
[----:B------:R-:W-:Y:S04]  /*e850*/  @!P0 LDGSTS.E.BYPASS.LTC128B.128 [R20+0x18c00], desc[UR36][R2.64+0x80], !P3 ;  /* 0x18c0008002148fae */ /* 0x000fe8000d901d64 */
[----:B------:R-:W-:Y:S04]  /*e860*/  @!P0 LDGSTS.E.BYPASS.LTC128B.128 [R20+0x1cc00], desc[UR36][R2.64+0x100], !P4 ;  /* 0x1cc0010002148fae */ /* 0x000fe8000e101d64 */
[----:B------:R2:W-:Y:S01]  /*e870*/  @!P0 LDGSTS.E.BYPASS.LTC128B.128 [R20+0x20c00], desc[UR36][R2.64+0x180], !P5 ;  /* 0x20c0018002148fae */ /* 0x0005e2000e901d64 */
[----:B------:R-:W-:-:S13]  /*e880*/  ISETP.GE.AND P0, PT, R7, UR40, PT ;  /* 0x0000002807007c0c */ /* 0x000fda000bf06270 */
[----:B0-----:R-:W-:-:S04]  /*e890*/  @!P0 LEA R14, P1, R37, R14, 0x1 ;  /* 0x0000000e250e8211 */ /* 0x001fc800078208ff */
[----:B-1----:R-:W-:Y:S01]  /*e8a0*/  @!P0 IADD3.X R7, RZ, R6, RZ, P1, !PT ;  /* 0x00000006ff078210 */ /* 0x002fe20000ffe4ff */
[----:B--2---:R-:W-:Y:S01]  /*e8b0*/  @!P0 IMAD.MOV.U32 R2, RZ, RZ, R14 ;  /* 0x000000ffff028224 */ /* 0x004fe200078e000e */
[----:B------:R-:W-:Y:S03]  /*e8c0*/  SHFL.IDX PT, R6, R5, 0x3, 0x181f ;  /* 0x00781f0005067f89 */ /* 0x000fe600000e0000 */
[----:B------:R-:W-:Y:S01]  /*e8d0*/  @!P0 IMAD.MOV.U32 R3, RZ, RZ, R7 ;  /* 0x000000ffff038224 */ /* 0x000fe200078e0007 */
[----:B------:R-:W0:Y:S01]  /*e8e0*/  SHFL.IDX PT, R14, R0, 0x3, 0x181f ;  /* 0x00781f00000e7f89 */ /* 0x000e2200000e0000 */
[----:B------:R-:W-:-:S03]  /*e8f0*/  IADD3 R7, R4, 0x30, RZ ;  /* 0x0000003004077810 */ /* 0x000fc60007ffe0ff */
[----:B------:R-:W-:Y:S04]  /*e900*/  @!P0 LDGSTS.E.BYPASS.LTC128B.128 [R20+0x15400], desc[UR36][R2.64], !P2 ;  /* 0x1540000002148fae */ /* 0x000fe8000d101d64 */
[----:B------:R-:W-:Y:S04]  /*e910*/  @!P0 LDGSTS.E.BYPASS.LTC128B.128 [R20+0x19400], desc[UR36][R2.64+0x80], !P3 ;  /* 0x1940008002148fae */ /* 0x000fe8000d901d64 */
[----:B------:R-:W-:Y:S04]  /*e920*/  @!P0 LDGSTS.E.BYPASS.LTC128B.128 [R20+0x1d400], desc[UR36][R2.64+0x100], !P4 ;  /* 0x1d40010002148fae */ /* 0x000fe8000e101d64 */
[----:B------:R1:W-:Y:S01]  /*e930*/  @!P0 LDGSTS.E.BYPASS.LTC128B.128 [R20+0x21400], desc[UR36][R2.64+0x180], !P5 ;  /* 0x2140018002148fae */ /* 0x0003e2000e901d64 */
[----:B------:R-:W-:-:S13]  /*e940*/  ISETP.GE.AND P0, PT, R7, UR40, PT ;  /* 0x0000002807007c0c */ /* 0x000fda000bf06270 */
[----:B0-----:R-:W-:-:S05]  /*e950*/  @!P0 LEA R14, P1, R37, R14, 0x1 ;  /* 0x0000000e250e8211 */ /* 0x001fca00078208ff */
[----:B------:R-:W-:Y:S02]  /*e960*/  @!P0 IMAD.X R7, RZ, RZ, R6, P1 ;  /* 0x000000ffff078224 */ /* 0x000fe400008e0606 */
[----:B-1----:R-:W-:Y:S01]  /*e970*/  @!P0 IMAD.MOV.U32 R2, RZ, RZ, R14 ;  /* 0x000000ffff028224 */ /* 0x002fe200078e000e */
[----:B------:R-:W-:Y:S02]  /*e980*/  SHFL.IDX PT, R6, R5, 0x4, 0x181f ;  /* 0x00981f0005067f89 */ /* 0x000fe400000e0000 */
[----:B------:R-:W-:Y:S01]  /*e990*/  @!P0 MOV R3, R7 ;  /* 0x0000000700038202 */ /* 0x000fe20000000f00 */
[----:B------:R-:W-:Y:S01]  /*e9a0*/  VIADD R7, R4, 0x40 ;  /* 0x0000004004077836 */ /* 0x000fe20000000000 */
[----:B------:R-:W0:Y:S04]  /*e9b0*/  SHFL.IDX PT, R14, R0, 0x4, 0x181f ;  /* 0x00981f00000e7f89 */ /* 0x000e2800000e0000 */
[----:B------:R-:W-:Y:S04]  /*e9c0*/  @!P0 LDGSTS.E.BYPASS.LTC128B.128 [R20+0x15c00], desc[UR36][R2.64], !P2 ;  /* 0x15c0000002148fae */ /* 0x000fe8000d101d64 */
        /* <DEDUP_REMOVED lines=31> */
[----:B------:R0:W1:Y:S02]  /*ebc0*/  SHFL.IDX PT, R6, R5, 0x7, 0x181f ;  /* 0x00f81f0005067f89 */ /* 0x00006400000e0000 */
[----:B------:R-:W-:Y:S02]  /*ebd0*/  @!P0 MOV R3, R7 ;  /* 0x0000000700038202 */ /* 0x000fe40000000f00 */
[----:B------:R0:W2:Y:S04]  /*ebe0*/  SHFL.IDX PT, R14, R0, 0x7, 0x181f ;  /* 0x00f81f00000e7f89 */ /* 0x0000a800000e0000 */
[----:B------:R0:W-:Y:S04]  /*ebf0*/  @!P0 LDGSTS.E.BYPASS.LTC128B.128 [R20+0x17400], desc[UR36][R2.64], !P2 ;  /* 0x1740000002148fae */ /* 0x0001e8000d101d64 */
[----:B------:R0:W-:Y:S04]  /*ec00*/  @!P0 LDGSTS.E.BYPASS.LTC128B.128 [R20+0x1b400], desc[UR36][R2.64+0x80], !P3 ;  /* 0x1b40008002148fae */ /* 0x0001e8000d901d64 */
[----:B------:R0:W-:Y:S04]  /*ec10*/  @!P0 LDGSTS.E.BYPASS.LTC128B.128 [R20+0x1f400], desc[UR36][R2.64+0x100], !P4 ;  /* 0x1f40010002148fae */ /* 0x0001e8000e101d64 */
[----:B------:R0:W-:Y:S02]  /*ec20*/  @!P0 LDGSTS.E.BYPASS.LTC128B.128 [R20+0x23400], desc[UR36][R2.64+0x180], !P5 ;  /* 0x2340018002148fae */ /* 0x0001e4000e901d64 */
.L_x_124:
[----:B0-----:R-:W3:Y:S01]  /*ec30*/  LDL R0, [R1] ;  /* 0x0000000001007983 */ /* 0x001ee20000100800 */
[----:B------:R-:W-:-:S05]  /*ec40*/  VIADD R4, R4, 0x70 ;  /* 0x0000007004047836 */ /* 0x000fca0000000000 */
[----:B------:R-:W-:-:S13]  /*ec50*/  ISETP.GE.AND P0, PT, R4, UR40, PT ;  /* 0x0000002804007c0c */ /* 0x000fda000bf06270 */
[----:B--2---:R-:W-:-:S05]  /*ec60*/  @!P0 LEA R2, P1, R37, R14, 0x1 ;  /* 0x0000000e25028211 */ /* 0x004fca00078208ff */
[----:B-1----:R-:W-:-:S05]  /*ec70*/  @!P0 IMAD.X R3, RZ, RZ, R6, P1 ;  /* 0x000000ffff038224 */ /* 0x002fca00008e0606 */
[----:B------:R-:W-:Y:S01]  /*ec80*/  @!PT LDS RZ, [RZ] ;  /* 0x00000000fffff984 */ /* 0x000fe20000000800 */
[----:B------:R-:W-:Y:S01]  /*ec90*/  @!PT LDS RZ, [RZ] ;  /* 0x00000000fffff984 */ /* 0x000fe20000000800 */
[----:B------:R-:W-:Y:S01]  /*eca0*/  @!PT LDS RZ, [RZ] ;  /* 0x00000000fffff984 */ /* 0x000fe20000000800 */
[----:B------:R0:W-:Y:S04]  /*ecb0*/  @!P0 LDGSTS.E.BYPASS.LTC128B.128 [R20+0x17c00], desc[UR36][R2.64], !P2 ;  /* 0x17c0000002148fae */ /* 0x0001e8000d101d64 */
[----:B------:R0:W-:Y:S04]  /*ecc0*/  @!P0 LDGSTS.E.BYPASS.LTC128B.128 [R20+0x1bc00], desc[UR36][R2.64+0x80], !P3 ;  /* 0x1bc0008002148fae */ /* 0x0001e8000d901d64 */
[----:B------:R0:W-:Y:S04]  /*ecd0*/  @!P0 LDGSTS.E.BYPASS.LTC128B.128 [R20+0x1fc00], desc[UR36][R2.64+0x100], !P4 ;  /* 0x1fc0010002148fae */ /* 0x0001e8000e101d64 */
[----:B------:R0:W-:Y:S01]  /*ece0*/  @!P0 LDGSTS.E.BYPASS.LTC128B.128 [R20+0x23c00], desc[UR36][R2.64+0x180], !P5 ;  /* 0x23c0018002148fae */ /* 0x0001e2000e901d64 */
[----:B------:R-:W-:Y:S01]  /*ecf0*/  NOP ;  /* 0x0000000000007918 */ /* 0x000fe20000000000 */
[----:B------:R-:W-:Y:S02]  /*ed00*/  SYNCS.ARRIVE.TRANS64.RED.A0T1 RZ, [UR39+0x38800], RZ ;  /* 0x038800ffffff79a7 */ /* 0x000fe40008200427 */
[----:B------:R-:W-:Y:S01]  /*ed10*/  ARRIVES.LDGSTSBAR.64.TRANSCNT [UR39+0x38800] ;  /* 0x03880000ff0079b0 */ /* 0x000fe20008000aa7 */
[----:B---3--:R-:W-:-:S04]  /*ed20*/  LOP3.LUT R0, R0, 0x1, RZ, 0xc, !PT ;  /* 0x0000000100007812 */ /* 0x008fc800078e0cff */
[----:B------:R-:W-:Y:S01]  /*ed30*/  SHF.L.U32 R0, R0, 0x1f, RZ ;  /* 0x0000001f00007819 */ /* 0x000fe200000006ff */
[----:B------:R-:W-:Y:S01]  /*ed40*/  NOP ;  /* 0x0000000000007918 */ /* 0x000fe20000000000 */
[----:B------:R-:W-:Y:S01]  /*ed50*/  SYNCS.ARRIVE.TRANS64.A1T0 RZ, [UR39+0x38800], RZ ;  /* 0x038800ffffff79a7 */ /* 0x000fe20008100027 */
[----:B------:R-:W-:Y:S01]  /*ed60*/  BSSY B0, `(.L_x_55) ;  /* 0x0000003000007945 */ /* 0x000fe20003800000 */
[----:B------:R-:W1:Y:S03]  /*ed70*/  SYNCS.PHASECHK.TRANS64.TRYWAIT P0, [UR39+0x38820], R0 ;  /* 0x03882000ff0075a7 */ /* 0x000e660008000167 */
[----:B01----:R-:W-:Y:S05]  /*ed80*/  @!P0 BRA `(.L_x_56) ;  /* 0x0000002c00c48947 */ /* 0x003fea0003800000 */
.L_x_125:
[----:B------:R-:W-:Y:S05]  /*ed90*/  BSYNC B0 ;  /* 0x0000000000007941 */ /* 0x000fea0003800000 */
.L_x_55:
[----:B------:R-:W-:Y:S01]  /*eda0*/  UISETP.GE.AND UP0, UPT, UR38, 0x51, UPT ;  /* 0x000000512600788c */ /* 0x000fe2000bf06270 */
[----:B------:R-:W-:-:S05]  /*edb0*/  MOV R8, UR44 ;  /* 0x0000002c00087c02 */ /* 0x000fca0008000f00 */
[----:B------:R-:W-:-:S13]  /*edc0*/  PLOP3.LUT P0, PT, PT, PT, UP0, 0x40, 0x0 ;  /* 0x000000000000781c */ /* 0x000fda0003f0e808 */
[----:B------:R-:W-:Y:S05]  /*edd0*/  @P0 BRA `(.L_x_57) ;  /* 0x0000000c00e80947 */ /* 0x000fea0003800000 */
[----:B------:R-:W-:Y:S01]  /*ede0*/  BSSY B0, `(.L_x_57) ;  /* 0x00000f9000007945 */ /* 0x000fe20003800000 */
[----:B------:R-:W-:Y:S01]  /*edf0*/  IMAD.MOV.U32 R10, RZ, RZ, R25 ;  /* 0x000000ffff0a7224 */ /* 0x000fe200078e0019 */
[----:B0-----:R-:W-:Y:S01]  /*ee00*/  MOV R0, UR41 ;  /* 0x0000002900007c02 */ /* 0x001fe20008000f00 */
[----:B------:R-:W-:Y:S02]  /*ee10*/  IMAD.MOV.U32 R6, RZ, RZ, R22 ;  /* 0x000000ffff067224 */ /* 0x000fe400078e0016 */
[----:B------:R-:W-:-:S07]  /*ee20*/  IMAD.U32 R28, RZ, RZ, UR44 ;  /* 0x0000002cff1c7e24 */ /* 0x000fce000f8e00ff */
.L_x_70:
[----:B------:R-:W0:Y:S01]  /*ee30*/  LDC R2, c[0x0][0x430] ;  /* 0x00010c00ff027b82 */ /* 0x000e220000000800 */
[----:B------:R-:W-:Y:S02]  /*ee40*/  ISETP.GT.U32.AND P0, PT, R27, 0x4f, PT ;  /* 0x0000004f1b00780c */ /* 0x000fe40003f04070 */
[----:B------:R-:W-:Y:S01]  /*ee50*/  LOP3.LUT P2, RZ, R16, 0x100, RZ, 0xc0, !PT ;  /* 0x0000010010ff7812 */ /* 0x000fe2000784c0ff */
[----:B------:R-:W-:Y:S01]  /*ee60*/  VIADD R22, R6, 0x1 ;  /* 0x0000000106167836 */ /* 0x000fe20000000000 */
[----:B------:R-:W-:-:S09]  /*ee70*/  ULDC UR4, c[0x0][0x430] ;  /* 0x00010c0000047ab9 */ /* 0x000fd20000000800 */
[----:B------:R-:W1:Y:S01]  /*ee80*/  @!P0 LDC.64 R4, c[0x0][0x428] ;  /* 0x00010a00ff048b82 */ /* 0x000e620000000a00 */
[----:B0-----:R-:W-:Y:S01]  /*ee90*/  ISETP.NE.AND P1, PT, R2, 0x1, PT ;  /* 0x000000010200780c */ /* 0x001fe20003f25270 */
[----:B------:R-:W-:-:S04]  /*eea0*/  IMAD R2, R0, 0x50, R31 ;  /* 0x0000005000027824 */ /* 0x000fc800078e021f */
[----:B------:R-:W-:-:S05]  /*eeb0*/  IMAD.IADD R7, R27, 0x1, R2 ;  /* 0x000000011b077824 */ /* 0x000fca00078e0202 */
[----:B------:R-:W-:-:S03]  /*eec0*/  MOV R11, R7 ;  /* 0x00000007000b7202 */ /* 0x000fc60000000f00 */
[----:B------:R-:W0:Y:S08]  /*eed0*/  @P1 LDC R8, c[0x0][0x434] ;  /* 0x00010d00ff081b82 */ /* 0x000e300000000800 */
[----:B------:R-:W2:Y:S01]  /*eee0*/  @P1 LDC R3, c[0x0][0x438] ;  /* 0x00010e00ff031b82 */ /* 0x000ea20000000800 */
[----:B0-----:R-:W-:-:S07]  /*eef0*/  @P1 IMAD.HI.U32 R2, R7, R8, RZ ;  /* 0x0000000807021227 */ /* 0x001fce00078e00ff */
[----:B------:R-:W0:Y:S01]  /*ef00*/  @!P0 LDC.64 R8, c[0x0][0x418] ;  /* 0x00010600ff088b82 */ /* 0x000e220000000a00 */
[----:B--2---:R-:W-:Y:S01]  /*ef10*/  @P1 SHF.R.U32.HI R11, RZ, R3, R2 ;  /* 0x00000003ff0b1219 */ /* 0x004fe20000011602 */
[----:B-1----:R-:W-:-:S03]  /*ef20*/  @!P0 IMAD R2, R32, R4, RZ ;  /* 0x0000000420028224 */ /* 0x002fc600078e02ff */
[--C-:B------:R-:W-:Y:S01]  /*ef30*/  @!P0 SHF.R.S32.HI R3, RZ, 0x1f, R11.reuse ;  /* 0x0000001fff038819 */ /* 0x100fe2000001140b */
[----:B------:R-:W-:Y:S02]  /*ef40*/  @!P0 IMAD R5, R30, R5, R2 ;  /* 0x000000051e058224 */ /* 0x000fe400078e0202 */
[----:B------:R-:W-:-:S04]  /*ef50*/  @!P0 IMAD.MOV.U32 R2, RZ, RZ, R11 ;  /* 0x000000ffff028224 */ /* 0x000fc800078e000b */
[----:B------:R-:W-:Y:S01]  /*ef60*/  @!P0 IMAD.WIDE.U32 R2, R30, R4, R2 ;  /* 0x000000041e028225 */ /* 0x000fe200078e0002 */
[----:B------:R-:W-:-:S03]  /*ef70*/  MOV R4, RZ ;  /* 0x000000ff00047202 */ /* 0x000fc60000000f00 */
[----:B------:R-:W-:Y:S01]  /*ef80*/  @!P0 IMAD.IADD R3, R5, 0x1, R3 ;  /* 0x0000000105038824 */ /* 0x000fe200078e0203 */
[----:B0-----:R-:W-:-:S04]  /*ef90*/  @!P0 LEA R8, P1, R2, R8, 0x2 ;  /* 0x0000000802088211 */ /* 0x001fc800078210ff */
[----:B------:R-:W-:Y:S01]  /*efa0*/  @!P0 LEA.HI.X R9, R2, R9, R3, 0x2, P1 ;  /* 0x0000000902098211 */ /* 0x000fe200008f1403 */
[----:B------:R-:W-:-:S04]  /*efb0*/  IMAD.MOV R2, RZ, RZ, -R11 ;  /* 0x000000ffff027224 */ /* 0x000fc800078e0a0b */
[----:B------:R0:W5:Y:S01]  /*efc0*/  @!P0 LDG.E R4, desc[UR36][R8.64] ;  /* 0x0000002408048981 */ /* 0x000162000c1e1900 */
[----:B------:R-:W-:Y:S01]  /*efd0*/  ISETP.NE.AND P0, PT, R22, 0x2, PT ;  /* 0x000000021600780c */ /* 0x000fe20003f05270 */
[----:B------:R-:W-:-:S03]  /*efe0*/  IMAD R5, R2, UR4, R7 ;  /* 0x0000000402057c24 */ /* 0x000fc6000f8e0207 */
[----:B------:R-:W-:Y:S02]  /*eff0*/  SEL R25, RZ, 0x1, P0 ;  /* 0x00000001ff197807 */ /* 0x000fe40000000000 */
[----:B------:R-:W-:Y:S02]  /*f000*/  SEL R22, R22, RZ, P0 ;  /* 0x000000ff16167207 */ /* 0x000fe40000000000 */
[----:B------:R-:W-:Y:S02]  /*f010*/  LOP3.LUT R25, R10, R25, RZ, 0x3c, !PT ;  /* 0x000000190a197212 */ /* 0x000fe400078e3cff */
[----:B0-----:R-:W-:Y:S01]  /*f020*/  MOV R8, R0 ;  /* 0x0000000000087202 */ /* 0x001fe20000000f00 */
[----:B------:R-:W-:Y:S06]  /*f030*/  @!P2 BRA `(.L_x_58) ;  /* 0x000000000004a947 */ /* 0x000fec0003800000 */
[----:B------:R-:W-:Y:S01]  /*f040*/  BPT.TRAP 0x1 ;  /* 0x000000040000795c */ /* 0x000fe20000300000 */
.L_x_58:
[----:B------:R-:W-:Y:S01]  /*f050*/  LEA R7, R22, UR39, 0x3 ;  /* 0x0000002716077c11 */ /* 0x000fe2000f8e18ff */
[----:B------:R-:W-:Y:S01]  /*f060*/  BSSY B1, `(.L_x_59) ;  /* 0x0000004000017945 */ /* 0x000fe20003800000 */
[----:B------:R-:W-:-:S04]  /*f070*/  SHF.L.U32 R0, R25, 0x1f, RZ ;  /* 0x0000001f19007819 */ /* 0x000fc800000006ff */
[----:B------:R-:W0:Y:S02]  /*f080*/  SYNCS.PHASECHK.TRANS64.TRYWAIT P0, [R7+URZ+0x38840], R0 ;  /* 0x03884000070075a7 */ /* 0x000e24000800017f */
[----:B0-----:R-:W-:Y:S05]  /*f090*/  @!P0 BRA `(.L_x_60) ;  /* 0x0000002c00188947 */ /* 0x001fea0003800000 */
.L_x_126:
[----:B------:R-:W-:Y:S05]  /*f0a0*/  BSYNC B1 ;  /* 0x0000000000017941 */ /* 0x000fea0003800000 */
.L_x_59:
[----:B------:R-:W-:Y:S01]  /*f0b0*/  SHF.R.S32.HI R21, RZ, 0x1f, R5 ;  /* 0x0000001fff157819 */ /* 0x000fe20000011405 */
[----:B------:R-:W-:Y:S01]  /*f0c0*/  ULDC.64 UR4, c[0x0][0x300] ;  /* 0x0000c00000047ab9 */ /* 0x000fe20000000a00 */
[----:B-----5:R-:W-:Y:S01]  /*f0d0*/  SHF.R.S32.HI R24, RZ, 0x1f, R4 ;  /* 0x0000001fff187819 */ /* 0x020fe20000011404 */
[----:B------:R-:W-:Y:S01]  /*f0e0*/  IMAD.WIDE.U32 R2, R5, UR4, RZ ;  /* 0x0000000405027c25 */ /* 0x000fe2000f8e00ff */
[C---:B------:R-:W-:Y:S02]  /*f0f0*/  LOP3.LUT P4, RZ, R16.reuse, 0x8, RZ, 0xc0, !PT ;  /* 0x0000000810ff7812 */ /* 0x040fe4000788c0ff */
[C---:B------:R-:W-:Y:S01]  /*f100*/  LOP3.LUT P3, RZ, R16.reuse, 0x4, RZ, 0xc0, !PT ;  /* 0x0000000410ff7812 */ /* 0x040fe2000786c0ff */
[----:B0-----:R-:W-:Y:S01]  /*f110*/  IMAD R0, R21, UR4, RZ ;  /* 0x0000000415007c24 */ /* 0x001fe2000f8e02ff */
[----:B------:R-:W-:Y:S01]  /*f120*/  LOP3.LUT P2, RZ, R16, 0x2, RZ, 0xc0, !PT ;  /* 0x0000000210ff7812 */ /* 0x000fe2000784c0ff */
[----:B------:R-:W-:Y:S01]  /*f130*/  IMAD R20, R22, 0x5000, R26 ;  /* 0x0000500016147824 */ /* 0x000fe200078e021a */
[----:B------:R-:W-:Y:S01]  /*f140*/  LOP3.LUT P1, RZ, R16, 0x1, RZ, 0xc0, !PT ;  /* 0x0000000110ff7812 */ /* 0x000fe2000782c0ff */
        /* <DEDUP_REMOVED lines=8> */
[----:B------:R-:W-:Y:S02]  /*f1d0*/  IMAD.IADD R3, R3, 0x1, R9 ;  /* 0x0000000103037824 */ /* 0x000fe400078e0209 */
[C---:B------:R-:W-:Y:S02]  /*f1e0*/  IMAD R23, R19.reuse, UR5, R0 ;  /* 0x0000000513177c24 */ /* 0x040fe4000f8e0200 */
[----:B------:R-:W-:Y:S01]  /*f1f0*/  IMAD.WIDE.U32 R2, R19, UR4, R2 ;  /* 0x0000000413027c25 */ /* 0x000fe2000f8e0002 */
[----:B------:R-:W-:-:S04]  /*f200*/  ULDC.64 UR4, c[0x0][0x2e8] ;  /* 0x0000ba0000047ab9 */ /* 0x000fc80000000a00 */
[----:B------:R-:W-:Y:S02]  /*f210*/  IADD3 R23, R23, R3, RZ ;  /* 0x0000000317177210 */ /* 0x000fe40007ffe0ff */
[----:B------:R-:W-:Y:S01]  /*f220*/  LEA R9, P0, R2, UR4, 0x1 ;  /* 0x0000000402097c11 */ /* 0x000fe2000f8008ff */
[----:B------:R-:W-:-:S03]  /*f230*/  UMOV UR4, 0xffffffff ;  /* 0xffffffff00047882 */ /* 0x000fc60000000000 */
[----:B------:R-:W-:Y:S01]  /*f240*/  LEA.HI.X R23, R2, UR5, R23, 0x1, P0 ;  /* 0x0000000502177c11 */ /* 0x000fe200080f0c17 */
[----:B------:R-:W-:Y:S08]  /*f250*/  BRA.DIV UR4, `(.L_x_61) ;  /* 0x0000002a04bc7947 */ /* 0x000ff0000b800000 */
[----:B------:R-:W0:Y:S01]  /*f260*/  SHFL.IDX PT, R14, R9, RZ, 0x181f ;  /* 0x00181fff090e7589 */ /* 0x000e2200000e0000 */
[----:B------:R-:W-:Y:S01]  /*f270*/  IMAD.SHL.U32 R0, R37, 0x2, RZ ;  /* 0x0000000225007824 */ /* 0x000fe200078e00ff */
[----:B------:R-:W-:Y:S02]  /*f280*/  LEA R20, R20, UR39, 0x1 ;  /* 0x0000002714147c11 */ /* 0x000fe4000f8e08ff */
[----:B------:R-:W1:Y:S04]  /*f290*/  SHFL.IDX PT, R3, R23, RZ, 0x181f ;  /* 0x00181fff17037589 */ /* 0x000e6800000e0000 */
[----:B------:R-:W-:Y:S01]  /*f2a0*/  SHFL.IDX PT, R35, R23, 0x1, 0x181f ;  /* 0x00381f0017237f89 */ /* 0x000fe200000e0000 */
[----:B0-----:R-:W-:-:S03]  /*f2b0*/  IADD3 R2, P0, R14, R0, RZ ;  /* 0x000000000e027210 */ /* 0x001fc60007f1e0ff */
[----:B------:R-:W0:Y:S02]  /*f2c0*/  SHFL.IDX PT, R14, R9, 0x1, 0x181f ;  /* 0x00381f00090e7f89 */ /* 0x000e2400000e0000 */
[----:B-1----:R-:W-:-:S05]  /*f2d0*/  IMAD.X R3, RZ, RZ, R3, P0 ;  /* 0x000000ffff037224 */ /* 0x002fca00000e0603 */
[----:B------:R-:W-:Y:S04]  /*f2e0*/  LDGSTS.E.BYPASS.LTC128B.128 [R20+0x24400], desc[UR36][R2.64], !P4 ;  /* 0x2440000002147fae */ /* 0x000fe8000e101d64 */
[----:B------:R-:W-:Y:S04]  /*f2f0*/  LDGSTS.E.BYPASS.LTC128B.128 [R20+0x26c00], desc[UR36][R2.64+0x80], !P3 ;  /* 0x26c0008002147fae */ /* 0x000fe8000d901d64 */
[----:B------:R-:W-:Y:S04]  /*f300*/  LDGSTS.E.BYPASS.LTC128B.128 [R20+0x29400], desc[UR36][R2.64+0x100], !P2 ;  /* 0x2940010002147fae */ /* 0x000fe8000d101d64 */
[----:B------:R0:W-:Y:S02]  /*f310*/  LDGSTS.E.BYPASS.LTC128B.128 [R20+0x2bc00], desc[UR36][R2.64+0x180], !P1 ;  /* 0x2bc0018002147fae */ /* 0x0001e4000c901d64 */
[----:B0-----:R-:W-:-:S02]  /*f320*/  IADD3 R2, P0, R14, R0, RZ ;  /* 0x000000000e027210 */ /* 0x001fc40007f1e0ff */
[----:B------:R-:W0:Y:S02]  /*f330*/  SHFL.IDX PT, R14, R9, 0x2, 0x181f ;  /* 0x00581f00090e7f89 */ /* 0x000e2400000e0000 */
[----:B------:R-:W-:Y:S02]  /*f340*/  IADD3.X R3, RZ, R35, RZ, P0, !PT ;  /* 0x00000023ff037210 */ /* 0x000fe400007fe4ff */
[----:B------:R-:W1:Y:S04]  /*f350*/  SHFL.IDX PT, R35, R23, 0x2, 0x181f ;  /* 0x00581f0017237f89 */ /* 0x000e6800000e0000 */
[----:B------:R-:W-:Y:S04]  /*f360*/  LDGSTS.E.BYPASS.LTC128B.128 [R20+0x24c00], desc[UR36][R2.64], !P4 ;  /* 0x24c0000002147fae */ /* 0x000fe8000e101d64 */
[----:B------:R-:W-:Y:S04]  /*f370*/  LDGSTS.E.BYPASS.LTC128B.128 [R20+0x27400], desc[UR36][R2.64+0x80], !P3 ;  /* 0x2740008002147fae */ /* 0x000fe8000d901d64 */
[----:B------:R-:W-:Y:S04]  /*f380*/  LDGSTS.E.BYPASS.LTC128B.128 [R20+0x29c00], desc[UR36][R2.64+0x100], !P2 ;  /* 0x29c0010002147fae */ /* 0x000fe8000d101d64 */
[----:B------:R0:W-:Y:S02]  /*f390*/  LDGSTS.E.BYPASS.LTC128B.128 [R20+0x2c400], desc[UR36][R2.64+0x180], !P1 ;  /* 0x2c40018002147fae */ /* 0x0001e4000c901d64 */
[----:B0-----:R-:W-:-:S02]  /*f3a0*/  IADD3 R2, P0, R14, R0, RZ ;  /* 0x000000000e027210 */ /* 0x001fc40007f1e0ff */
[----:B------:R-:W0:Y:S03]  /*f3b0*/  SHFL.IDX PT, R14, R9, 0x3, 0x181f ;  /* 0x00781f00090e7f89 */ /* 0x000e2600000e0000 */
[----:B-1----:R-:W-:Y:S02]  /*f3c0*/  IMAD.X R3, RZ, RZ, R35, P0 ;  /* 0x000000ffff037224 */ /* 0x002fe400000e0623 */
[----:B------:R-:W1:Y:S04]  /*f3d0*/  SHFL.IDX PT, R35, R23, 0x3, 0x181f ;  /* 0x00781f0017237f89 */ /* 0x000e6800000e0000 */
[----:B------:R-:W-:Y:S04]  /*f3e0*/  LDGSTS.E.BYPASS.LTC128B.128 [R20+0x25400], desc[UR36][R2.64], !P4 ;  /* 0x2540000002147fae */ /* 0x000fe8000e101d64 */
[----:B------:R-:W-:Y:S04]  /*f3f0*/  LDGSTS.E.BYPASS.LTC128B.128 [R20+0x27c00], desc[UR36][R2.64+0x80], !P3 ;  /* 0x27c0008002147fae */ /* 0x000fe8000d901d64 */
[----:B------:R-:W-:Y:S04]  /*f400*/  LDGSTS.E.BYPASS.LTC128B.128 [R20+0x2a400], desc[UR36][R2.64+0x100], !P2 ;  /* 0x2a40010002147fae */ /* 0x000fe8000d101d64 */
[----:B------:R0:W-:Y:S02]  /*f410*/  LDGSTS.E.BYPASS.LTC128B.128 [R20+0x2cc00], desc[UR36][R2.64+0x180], !P1 ;  /* 0x2cc0018002147fae */ /* 0x0001e4000c901d64 */
[----:B0-----:R-:W-:-:S02]  /*f420*/  IADD3 R2, P0, R14, R0, RZ ;  /* 0x000000000e027210 */ /* 0x001fc40007f1e0ff */
[----:B------:R0:W2:Y:S03]  /*f430*/  SHFL.IDX PT, R14, R9, 0x4, 0x181f ;  /* 0x00981f00090e7f89 */ /* 0x0000a600000e0000 */
[----:B-1----:R-:W-:Y:S02]  /*f440*/  IMAD.X R3, RZ, RZ, R35, P0 ;  /* 0x000000ffff037224 */ /* 0x002fe400000e0623 */
[----:B------:R0:W1:Y:S04]  /*f450*/  SHFL.IDX PT, R35, R23, 0x4, 0x181f ;  /* 0x00981f0017237f89 */ /* 0x00006800000e0000 */
[----:B------:R0:W-:Y:S04]  /*f460*/  LDGSTS.E.BYPASS.LTC128B.128 [R20+0x25c00], desc[UR36][R2.64], !P4 ;  /* 0x25c0000002147fae */ /* 0x0001e8000e101d64 */
[----:B------:R0:W-:Y:S04]  /*f470*/  LDGSTS.E.BYPASS.LTC128B.128 [R20+0x28400], desc[UR36][R2.64+0x80], !P3 ;  /* 0x2840008002147fae */ /* 0x0001e8000d901d64 */
[----:B------:R0:W-:Y:S04]  /*f480*/  LDGSTS.E.BYPASS.LTC128B.128 [R20+0x2ac00], desc[UR36][R2.64+0x100], !P2 ;  /* 0x2ac0010002147fae */ /* 0x0001e8000d101d64 */
[----:B------:R0:W-:Y:S02]  /*f490*/  LDGSTS.E.BYPASS.LTC128B.128 [R20+0x2d400], desc[UR36][R2.64+0x180], !P1 ;  /* 0x2d40018002147fae */ /* 0x0001e4000c901d64 */
.L_x_138:
[----:B0-2---:R-:W-:-:S04]  /*f4a0*/  IADD3 R2, P0, R14, R0, RZ ;  /* 0x000000000e027210 */ /* 0x005fc80007f1e0ff */
[----:B-1----:R-:W-:Y:S02]  /*f4b0*/  IADD3.X R3, RZ, R35, RZ, P0, !PT ;  /* 0x00000023ff037210 */ /* 0x002fe400007fe4ff */
[----:B------:R-:W-:-:S03]  /*f4c0*/  PLOP3.LUT P0, PT, PT, PT, PT, 0x80, 0x0 ;  /* 0x000000000000781c */ /* 0x000fc60003f0f070 */
[----:B------:R-:W-:Y:S01]  /*f4d0*/  @!PT LDS RZ, [RZ] ;  /* 0x00000000fffff984 */ /* 0x000fe20000000800 */
[----:B------:R-:W-:Y:S01]  /*f4e0*/  @!PT LDS RZ, [RZ] ;  /* 0x00000000fffff984 */ /* 0x000fe20000000800 */
[----:B------:R-:W-:Y:S01]  /*f4f0*/  @!PT LDS RZ, [RZ] ;  /* 0x00000000fffff984 */ /* 0x000fe20000000800 */
[----:B------:R0:W-:Y:S04]  /*f500*/  LDGSTS.E.BYPASS.LTC128B.128 [R20+0x26400], desc[UR36][R2.64], !P4 ;  /* 0x2640000002147fae */ /* 0x0001e8000e101d64 */
[----:B------:R0:W-:Y:S04]  /*f510*/  LDGSTS.E.BYPASS.LTC128B.128 [R20+0x28c00], desc[UR36][R2.64+0x80], !P3 ;  /* 0x28c0008002147fae */ /* 0x0001e8000d901d64 */
[----:B------:R0:W-:Y:S04]  /*f520*/  LDGSTS.E.BYPASS.LTC128B.128 [R20+0x2b400], desc[UR36][R2.64+0x100], !P2 ;  /* 0x2b40010002147fae */ /* 0x0001e8000d101d64 */
[----:B------:R0:W-:Y:S01]  /*f530*/  LDGSTS.E.BYPASS.LTC128B.128 [R20+0x2dc00], desc[UR36][R2.64+0x180], !P1 ;  /* 0x2dc0018002147fae */ /* 0x0001e2000c901d64 */
[----:B------:R-:W-:Y:S01]  /*f540*/  NOP ;  /* 0x0000000000007918 */ /* 0x000fe20000000000 */
.L_x_62:
        /* <DEDUP_REMOVED lines=10> */
.L_x_63:
[----:B------:R1:W-:Y:S01]  /*f5f0*/  SYNCS.ARRIVE.TRANS64.A1T0 RZ, [R7+URZ+0x38830], RZ ;  /* 0x038830ff07ff79a7 */ /* 0x0003e2000810003f */
[----:B------:R-:W-:Y:S05]  /*f600*/  @!P2 BRA `(.L_x_64) ;  /* 0x000000000004a947 */ /* 0x000fea0003800000 */
[----:B------:R-:W-:Y:S01]  /*f610*/  BPT.TRAP 0x1 ;  /* 0x000000040000795c */ /* 0x000fe20000300000 */
.L_x_64:
[----:B0-----:R-:W-:Y:S01]  /*f620*/  SHF.L.U32 R2, R10, 0x1f, RZ ;  /* 0x0000001f0a027819 */ /* 0x001fe200000006ff */
[----:B------:R-:W-:Y:S01]  /*f630*/  IMAD.MOV.U32 R9, RZ, RZ, -0x50 ;  /* 0xffffffb0ff097424 */ /* 0x000fe200078e00ff */
[----:B-1----:R-:W-:Y:S01]  /*f640*/  LEA R7, R6, UR39, 0x3 ;  /* 0x0000002706077c11 */ /* 0x002fe2000f8e18ff */
[----:B------:R-:W-:Y:S02]  /*f650*/  BSSY B1, `(.L_x_65) ;  /* 0x0000004000017945 */ /* 0x000fe40003800000 */
[----:B------:R-:W-:Y:S01]  /*f660*/  IMAD R9, R28, R9, UR38 ;  /* 0x000000261c097e24 */ /* 0x000fe2000f8e0209 */
[----:B------:R-:W0:Y:S02]  /*f670*/  SYNCS.PHASECHK.TRANS64.TRYWAIT P0, [R7+URZ+0x38860], R2 ;  /* 0x03886002070075a7 */ /* 0x000e24000800017f */
[----:B0-----:R-:W-:Y:S05]  /*f680*/  @!P0 BRA `(.L_x_66) ;  /* 0x0000002c00308947 */ /* 0x001fea0003800000 */
.L_x_139:
[----:B------:R-:W-:Y:S05]  /*f690*/  BSYNC B1 ;  /* 0x0000000000017941 */ /* 0x000fea0003800000 */
.L_x_65:
[----:B------:R-:W-:Y:S01]  /*f6a0*/  UMOV UR4, 0xffffffff ;  /* 0xffffffff00047882 */ /* 0x000fe20000000000 */
[----:B------:R-:W-:Y:S01]  /*f6b0*/  LOP3.LUT P4, RZ, R16, 0x80, RZ, 0xc0, !PT ;  /* 0x0000008010ff7812 */ /* 0x000fe2000788c0ff */
[----:B------:R-:W-:Y:S01]  /*f6c0*/  IMAD R6, R6, 0x5000, R26 ;  /* 0x0000500006067824 */ /* 0x000fe200078e021a */
[C---:B------:R-:W-:Y:S01]  /*f6d0*/  LOP3.LUT P3, RZ, R16.reuse, 0x40, RZ, 0xc0, !PT ;  /* 0x0000004010ff7812 */ /* 0x040fe2000786c0ff */
[----:B------:R-:W-:Y:S01]  /*f6e0*/  IMAD.IADD R9, R9, 0x1, -R34 ;  /* 0x0000000109097824 */ /* 0x000fe200078e0a22 */
[C---:B------:R-:W-:Y:S02]  /*f6f0*/  LOP3.LUT P2, RZ, R16.reuse, 0x20, RZ, 0xc0, !PT ;  /* 0x0000002010ff7812 */ /* 0x040fe4000784c0ff */
[----:B------:R-:W-:Y:S01]  /*f700*/  LOP3.LUT P1, RZ, R16, 0x10, RZ, 0xc0, !PT ;  /* 0x0000001010ff7812 */ /* 0x000fe2000782c0ff */
[----:B------:R-:W-:-:S12]  /*f710*/  BRA.DIV UR4, `(.L_x_67) ;  /* 0x0000002e04207947 */ /* 0x000fd8000b800000 */
[----:B------:R-:W0:Y:S01]  /*f720*/  SHFL.IDX PT, R14, R17, RZ, 0x181f ;  /* 0x00181fff110e7589 */ /* 0x000e2200000e0000 */
[----:B------:R-:W-:-:S03]  /*f730*/  LEA R6, R6, UR39, 0x1 ;  /* 0x0000002706067c11 */ /* 0x000fc6000f8e08ff */
[----:B------:R-:W1:Y:S01]  /*f740*/  SHFL.IDX PT, R3, R18, RZ, 0x181f ;  /* 0x00181fff12037589 */ /* 0x000e6200000e0000 */
[----:B0-----:R-:W-:-:S03]  /*f750*/  IADD3 R2, P0, R14, R0, RZ ;  /* 0x000000000e027210 */ /* 0x001fc60007f1e0ff */
[----:B------:R-:W0:Y:S01]  /*f760*/  SHFL.IDX PT, R14, R17, 0x1, 0x181f ;  /* 0x00381f00110e7f89 */ /* 0x000e2200000e0000 */
[----:B-1----:R-:W-:Y:S02]  /*f770*/  IADD3.X R3, RZ, R3, RZ, P0, !PT ;  /* 0x00000003ff037210 */ /* 0x002fe400007fe4ff */
[----:B------:R-:W-:-:S13]  /*f780*/  ISETP.LT.OR P0, PT, R9, 0x1, P4 ;  /* 0x000000010900780c */ /* 0x000fda0002701670 */
[----:B------:R-:W-:Y:S01]  /*f790*/  LDGSTS.E.BYPASS.LTC128B.128 [R6+0x400], desc[UR36][R2.64], !P0 ;  /* 0x0040000002067fae */ /* 0x000fe2000c101d64 */
[----:B------:R-:W-:-:S13]  /*f7a0*/  ISETP.LT.OR P0, PT, R9, 0x1, P3 ;  /* 0x000000010900780c */ /* 0x000fda0001f01670 */
[----:B------:R-:W-:Y:S01]  /*f7b0*/  LDGSTS.E.BYPASS.LTC128B.128 [R6+0x2c00], desc[UR36][R2.64+0x80], !P0 ;  /* 0x02c0008002067fae */ /* 0x000fe2000c101d64 */
[----:B------:R-:W-:-:S13]  /*f7c0*/  ISETP.LT.OR P0, PT, R9, 0x1, P2 ;  /* 0x000000010900780c */ /* 0x000fda0001701670 */
[----:B------:R-:W-:Y:S01]  /*f7d0*/  LDGSTS.E.BYPASS.LTC128B.128 [R6+0x5400], desc[UR36][R2.64+0x100], !P0 ;  /* 0x0540010002067fae */ /* 0x000fe2000c101d64 */
[----:B------:R-:W-:-:S13]  /*f7e0*/  ISETP.LT.OR P0, PT, R9, 0x1, P1 ;  /* 0x000000010900780c */ /* 0x000fda0000f01670 */
[----:B------:R1:W-:Y:S04]  /*f7f0*/  LDGSTS.E.BYPASS.LTC128B.128 [R6+0x7c00], desc[UR36][R2.64+0x180], !P0 ;  /* 0x07c0018002067fae */ /* 0x0003e8000c101d64 */
[----:B-1----:R-:W1:Y:S01]  /*f800*/  SHFL.IDX PT, R3, R18, 0x1, 0x181f ;  /* 0x00381f0012037f89 */ /* 0x002e6200000e0000 */
[----:B0-----:R-:W-:-:S03]  /*f810*/  IADD3 R2, P0, R14, R0, RZ ;  /* 0x000000000e027210 */ /* 0x001fc60007f1e0ff */
[----:B------:R-:W0:Y:S02]  /*f820*/  SHFL.IDX PT, R14, R17, 0x2, 0x181f ;  /* 0x00581f00110e7f89 */ /* 0x000e2400000e0000 */
[----:B-1----:R-:W-:Y:S01]  /*f830*/  IMAD.X R3, RZ, RZ, R3, P0 ;  /* 0x000000ffff037224 */ /* 0x002fe200000e0603 */
        /* <DEDUP_REMOVED lines=22> */
[----:B------:R-:W2:Y:S04]  /*f9a0*/  SHFL.IDX PT, R18, R18, 0x4, 0x181f ;  /* 0x00981f0012127f89 */ /* 0x000ea800000e0000 */
[----:B------:R3:W4:Y:S01]  /*f9b0*/  SHFL.IDX PT, R14, R17, 0x4, 0x181f ;  /* 0x00981f00110e7f89 */ /* 0x00072200000e0000 */
[----:B-1----:R-:W-:Y:S02]  /*f9c0*/  IADD3.X R3, RZ, R3, RZ, P0, !PT ;  /* 0x00000003ff037210 */ /* 0x002fe400007fe4ff */
[----:B------:R-:W-:-:S13]  /*f9d0*/  ISETP.LT.OR P0, PT, R9, 0x31, P4 ;  /* 0x000000310900780c */ /* 0x000fda0002701670 */
[----:B------:R3:W-:Y:S01]  /*f9e0*/  LDGSTS.E.BYPASS.LTC128B.128 [R6+0x1c00], desc[UR36][R2.64], !P0 ;  /* 0x01c0000002067fae */ /* 0x0007e2000c101d64 */
[----:B------:R-:W-:-:S13]  /*f9f0*/  ISETP.LT.OR P0, PT, R9, 0x31, P3 ;  /* 0x000000310900780c */ /* 0x000fda0001f01670 */
[----:B------:R3:W-:Y:S01]  /*fa00*/  LDGSTS.E.BYPASS.LTC128B.128 [R6+0x4400], desc[UR36][R2.64+0x80], !P0 ;  /* 0x0440008002067fae */ /* 0x0007e2000c101d64 */
[----:B------:R-:W-:-:S13]  /*fa10*/  ISETP.LT.OR P0, PT, R9, 0x31, P2 ;  /* 0x000000310900780c */ /* 0x000fda0001701670 */
[----:B------:R3:W-:Y:S01]  /*fa20*/  LDGSTS.E.BYPASS.LTC128B.128 [R6+0x6c00], desc[UR36][R2.64+0x100], !P0 ;  /* 0x06c0010002067fae */ /* 0x0007e2000c101d64 */
[----:B------:R-:W-:-:S13]  /*fa30*/  ISETP.LT.OR P0, PT, R9, 0x31, P1 ;  /* 0x000000310900780c */ /* 0x000fda0000f01670 */
[----:B--2-4-:R3:W-:Y:S02]  /*fa40*/  LDGSTS.E.BYPASS.LTC128B.128 [R6+0x9400], desc[UR36][R2.64+0x180], !P0 ;  /* 0x0940018002067fae */ /* 0x0147e4000c101d64 */
.L_x_151:
[----:B0--3--:R-:W-:Y:S01]  /*fa50*/  IADD3 R2, P0, R14, R0, RZ ;  /* 0x000000000e027210 */ /* 0x009fe20007f1e0ff */
[----:B------:R-:W-:Y:S02]  /*fa60*/  ULDC.64 UR4, c[0x0][0x328] ;  /* 0x0000ca0000047ab9 */ /* 0x000fe40000000a00 */
[----:B------:R-:W-:Y:S02]  /*fa70*/  IMAD R0, R21, UR4, RZ ;  /* 0x0000000415007c24 */ /* 0x000fe4000f8e02ff */
[----:B------:R-:W-:Y:S01]  /*fa80*/  IMAD.X R3, RZ, RZ, R18, P0 ;  /* 0x000000ffff037224 */ /* 0x000fe200000e0612 */
[----:B------:R-:W-:-:S13]  /*fa90*/  ISETP.LT.OR P0, PT, R9, 0x41, P4 ;  /* 0x000000410900780c */ /* 0x000fda0002701670 */
[----:B------:R-:W-:Y:S01]  /*faa0*/  @!PT LDS RZ, [RZ] ;  /* 0x00000000fffff984 */ /* 0x000fe20000000800 */
[----:B------:R-:W-:Y:S01]  /*fab0*/  @!PT LDS RZ, [RZ] ;  /* 0x00000000fffff984 */ /* 0x000fe20000000800 */
[----:B------:R-:W-:Y:S01]  /*fac0*/  @!PT LDS RZ, [RZ] ;  /* 0x00000000fffff984 */ /* 0x000fe20000000800 */
[----:B------:R-:W-:Y:S01]  /*fad0*/  LDGSTS.E.BYPASS.LTC128B.128 [R6+0x2400], desc[UR36][R2.64], !P0 ;  /* 0x0240000002067fae */ /* 0x000fe2000c101d64 */
[----:B------:R-:W-:-:S13]  /*fae0*/  ISETP.LT.OR P0, PT, R9, 0x41, P3 ;  /* 0x000000410900780c */ /* 0x000fda0001f01670 */
[----:B------:R-:W-:Y:S01]  /*faf0*/  LDGSTS.E.BYPASS.LTC128B.128 [R6+0x4c00], desc[UR36][R2.64+0x80], !P0 ;  /* 0x04c0008002067fae */ /* 0x000fe2000c101d64 */
[----:B------:R-:W-:-:S13]  /*fb00*/  ISETP.LT.OR P0, PT, R9, 0x41, P2 ;  /* 0x000000410900780c */ /* 0x000fda0001701670 */
[----:B------:R-:W-:Y:S01]  /*fb10*/  LDGSTS.E.BYPASS.LTC128B.128 [R6+0x7400], desc[UR36][R2.64+0x100], !P0 ;  /* 0x0740010002067fae */ /* 0x000fe2000c101d64 */
[----:B------:R-:W-:Y:S01]  /*fb20*/  ISETP.LT.OR P0, PT, R9, 0x41, P1 ;  /* 0x000000410900780c */ /* 0x000fe20000f01670 */
[----:B------:R-:W-:-:S12]  /*fb30*/  IMAD R9, R5, UR5, R0 ;  /* 0x0000000505097c24 */ /* 0x000fd8000f8e0200 */
[----:B------:R0:W-:Y:S02]  /*fb40*/  LDGSTS.E.BYPASS.LTC128B.128 [R6+0x9c00], desc[UR36][R2.64+0x180], !P0 ;  /* 0x09c0018002067fae */ /* 0x0001e4000c101d64 */
        /* <DEDUP_REMOVED lines=10> */
[----:B------:R-:W-:Y:S01]  /*fbf0*/  NOP ;  /* 0x0000000000007918 */ /* 0x000fe20000000000 */
[----:B------:R-:W-:Y:S01]  /*fc00*/  IMAD.WIDE.U32 R2, R19, UR4, R2 ;  /* 0x0000000413027c25 */ /* 0x000fe2000f8e0002 */
[----:B------:R-:W-:-:S03]  /*fc10*/  ULDC.64 UR4, c[0x0][0x318] ;  /* 0x0000c60000047ab9 */ /* 0x000fc60000000a00 */
[----:B------:R-:W-:Y:S01]  /*fc20*/  IMAD.IADD R3, R5, 0x1, R3 ;  /* 0x0000000105037824 */ /* 0x000fe200078e0203 */
[----:B------:R-:W-:-:S04]  /*fc30*/  LEA R17, P0, R2, UR4, 0x1 ;  /* 0x0000000402117c11 */ /* 0x000fc8000f8008ff */
[----:B------:R-:W-:Y:S02]  /*fc40*/  LEA.HI.X R18, R2, UR5, R3, 0x1, P0 ;  /* 0x0000000502127c11 */ /* 0x000fe400080f0c03 */
[----:B------:R-:W-:-:S13]  /*fc50*/  PLOP3.LUT P0, PT, PT, PT, PT, 0x80, 0x0 ;  /* 0x000000000000781c */ /* 0x000fda0003f0f070 */
.L_x_68:
        /* <DEDUP_REMOVED lines=10> */
.L_x_69:
[C---:B------:R-:W-:Y:S01]  /*fd00*/  ISETP.GT.AND P0, PT, R8.reuse, RZ, PT ;  /* 0x000000ff0800720c */ /* 0x040fe20003f04270 */
[----:B------:R0:W-:Y:S01]  /*fd10*/  SYNCS.ARRIVE.TRANS64.A1T0 RZ, [R7+URZ+0x38850], RZ ;  /* 0x038850ff07ff79a7 */ /* 0x0001e2000810003f */
[----:B------:R-:W-:Y:S01]  /*fd20*/  VIADD R0, R8, 0xffffffff ;  /* 0xffffffff08007836 */ /* 0x000fe20000000000 */
[----:B------:R-:W-:Y:S01]  /*fd30*/  MOV R10, R25 ;  /* 0x00000019000a7202 */ /* 0x000fe20000000f00 */
[----:B------:R-:W-:Y:S02]  /*fd40*/  IMAD.MOV.U32 R6, RZ, RZ, R22 ;  /* 0x000000ffff067224 */ /* 0x000fe400078e0016 */
[----:B------:R-:W-:-:S07]  /*fd50*/  IMAD.MOV.U32 R28, RZ, RZ, R8 ;  /* 0x000000ffff1c7224 */ /* 0x000fce00078e0008 */
[----:B0-----:R-:W-:Y:S05]  /*fd60*/  @P0 BRA `(.L_x_70) ;  /* 0xfffffff000300947 */ /* 0x001fea000383ffff */
[----:B------:R-:W-:Y:S05]  /*fd70*/  BSYNC B0 ;  /* 0x0000000000007941 */ /* 0x000fea0003800000 */
.L_x_57:
[----:B------:R-:W-:-:S13]  /*fd80*/  LOP3.LUT P0, RZ, R16, 0x100, RZ, 0xc0, !PT ;  /* 0x0000010010ff7812 */ /* 0x000fda000780c0ff */
[----:B------:R-:W-:Y:S05]  /*fd90*/  @!P0 BRA `(.L_x_71) ;  /* 0x0000000000048947 */ /* 0x000fea0003800000 */
[----:B------:R-:W-:Y:S01]  /*fda0*/  BPT.TRAP 0x1 ;  /* 0x000000040000795c */ /* 0x000fe20000300000 */
.L_x_71:
[----:B------:R-:W-:Y:S01]  /*fdb0*/  LEA R4, R22, UR39, 0x3 ;  /* 0x0000002716047c11 */ /* 0x000fe2000f8e18ff */
[----:B------:R-:W-:Y:S01]  /*fdc0*/  BSSY B0, `(.L_x_72) ;  /* 0x0000006000007945 */ /* 0x000fe20003800000 */
[----:B0-----:R-:W-:Y:S02]  /*fdd0*/  SHF.L.U32 R3, R25, 0x1f, RZ ;  /* 0x0000001f19037819 */ /* 0x001fe400000006ff */
[----:B------:R-:W-:Y:S02]  /*fde0*/  MOV R5, 0xffffffb0 ;  /* 0xffffffb000057802 */ /* 0x000fe40000000f00 */
[----:B------:R-:W0:Y:S03]  /*fdf0*/  SYNCS.PHASECHK.TRANS64.TRYWAIT P0, [R4+URZ+0x38860], R3 ;  /* 0x03886003040075a7 */ /* 0x000e26000800017f */
[----:B------:R-:W-:Y:S01]  /*fe00*/  IMAD R5, R8, R5, UR38 ;  /* 0x0000002608057e24 */ /* 0x000fe2000f8e0205 */
[----:B0-----:R-:W-:Y:S06]  /*fe10*/  @!P0 BRA `(.L_x_73) ;  /* 0x0000002c00288947 */ /* 0x001fec0003800000 */
.L_x_152:
[----:B------:R-:W-:Y:S05]  /*fe20*/  BSYNC B0 ;  /* 0x0000000000007941 */ /* 0x000fea0003800000 */
.L_x_72:
        /* <DEDUP_REMOVED lines=8> */
[----:B------:R-:W1:Y:S01]  /*feb0*/  SHFL.IDX PT, R14, R17, RZ, 0x181f ;  /* 0x00181fff110e7589 */ /* 0x000e6200000e0000 */
[----:B------:R-:W-:-:S03]  /*fec0*/  IMAD.SHL.U32 R6, R37, 0x2, RZ ;  /* 0x0000000225067824 */ /* 0x000fc600078e00ff */
[----:B------:R-:W0:Y:S02]  /*fed0*/  SHFL.IDX PT, R0, R18, RZ, 0x181f ;  /* 0x00181fff12007589 */ /* 0x000e2400000e0000 */
[----:B-1----:R-:W-:Y:S02]  /*fee0*/  IADD3 R2, P0, R14, R6, RZ ;  /* 0x000000060e027210 */ /* 0x002fe40007f1e0ff */
[----:B------:R-:W1:Y:S02]  /*fef0*/  SHFL.IDX PT, R14, R17, 0x1, 0x181f ;  /* 0x00381f00110e7f89 */ /* 0x000e6400000e0000 */
[----:B0-----:R-:W-:Y:S02]  /*ff00*/  IADD3.X R3, RZ, R0, RZ, P0, !PT ;  /* 0x00000000ff037210 */ /* 0x001fe400007fe4ff */
[----:B------:R-:W-:Y:S02]  /*ff10*/  ISETP.LT.OR P0, PT, R5, 0x1, P4 ;  /* 0x000000010500780c */ /* 0x000fe40002701670 */
[----:B------:R-:W-:-:S02]  /*ff20*/  LEA R0, R7, UR39, 0x1 ;  /* 0x0000002707007c11 */ /* 0x000fc4000f8e08ff */
[----:B------:R-:W0:Y:S09]  /*ff30*/  SHFL.IDX PT, R7, R18, 0x1, 0x181f ;  /* 0x00381f0012077f89 */ /* 0x000e3200000e0000 */
[----:B------:R-:W-:Y:S01]  /*ff40*/  LDGSTS.E.BYPASS.LTC128B.128 [R0+0x400], desc[UR36][R2.64], !P0 ;  /* 0x0040000002007fae */ /* 0x000fe2000c101d64 */
[----:B------:R-:W-:-:S13]  /*ff50*/  ISETP.LT.OR P0, PT, R5, 0x1, P3 ;  /* 0x000000010500780c */ /* 0x000fda0001f01670 */
[----:B------:R-:W-:Y:S01]  /*ff60*/  LDGSTS.E.BYPASS.LTC128B.128 [R0+0x2c00], desc[UR36][R2.64+0x80], !P0 ;  /* 0x02c0008002007fae */ /* 0x000fe2000c101d64 */
[----:B------:R-:W-:-:S13]  /*ff70*/  ISETP.LT.OR P0, PT, R5, 0x1, P2 ;  /* 0x000000010500780c */ /* 0x000fda0001701670 */
[----:B------:R-:W-:Y:S01]  /*ff80*/  LDGSTS.E.BYPASS.LTC128B.128 [R0+0x5400], desc[UR36][R2.64+0x100], !P0 ;  /* 0x0540010002007fae */ /* 0x000fe2000c101d64 */
[----:B------:R-:W-:-:S13]  /*ff90*/  ISETP.LT.OR P0, PT, R5, 0x1, P1 ;  /* 0x000000010500780c */ /* 0x000fda0000f01670 */
[----:B------:R1:W-:Y:S02]  /*ffa0*/  LDGSTS.E.BYPASS.LTC128B.128 [R0+0x7c00], desc[UR36][R2.64+0x180], !P0 ;  /* 0x07c0018002007fae */ /* 0x0003e4000c101d64 */
[----:B-1----:R-:W-:Y:S02]  /*ffb0*/  IADD3 R2, P0, R14, R6, RZ ;  /* 0x000000060e027210 */ /* 0x002fe40007f1e0ff */
[----:B------:R-:W1:Y:S03]  /*ffc0*/  SHFL.IDX PT, R14, R17, 0x2, 0x181f ;  /* 0x00581f00110e7f89 */ /* 0x000e6600000e0000 */
[----:B0-----:R-:W-:Y:S01]  /*ffd0*/  IMAD.X R3, RZ, RZ, R7, P0 ;  /* 0x000000ffff037224 */ /* 0x001fe200000e0607 */
[----:B------:R-:W-:Y:S01]  /*ffe0*/  ISETP.LT.OR P0, PT, R5, 0x11, P4 ;  /* 0x000000110500780c */ /* 0x000fe20002701670 */
[----:B------:R-:W0:-:S12]  /*fff0*/  SHFL.IDX PT, R7, R18, 0x2, 0x181f ;  /* 0x00581f0012077f89 */ /* 0x000e1800000e0000 */
        /* <DEDUP_REMOVED lines=10> */
[C---:B------:R-:W-:Y:S01]  /*100a0*/  ISETP.LT.OR P0, PT, R5.reuse, 0x21, P4 ;  /* 0x000000210500780c */ /* 0x040fe20002701670 */
[----:B------:R-:W0:Y:S04]  /*100b0*/  SHFL.IDX PT, R7, R18, 0x3, 0x181f ;  /* 0x00781f0012077f89 */ /* 0x000e2800000e0000 */
[----:B------:R-:W2:Y:S08]  /*100c0*/  SHFL.IDX PT, R18, R18, 0x4, 0x181f ;  /* 0x00981f0012127f89 */ /* 0x000eb000000e0000 */
        /* <DEDUP_REMOVED lines=8> */
[----:B------:R1:W3:Y:S02]  /*10150*/  SHFL.IDX PT, R14, R17, 0x4, 0x181f ;  /* 0x00981f00110e7f89 */ /* 0x0002e400000e0000 */
[----:B0-----:R-:W-:Y:S02]  /*10160*/  IADD3.X R3, RZ, R7, RZ, P0, !PT ;  /* 0x00000007ff037210 */ /* 0x001fe400007fe4ff */
[----:B------:R-:W-:-:S13]  /*10170*/  ISETP.LT.OR P0, PT, R5, 0x31, P4 ;  /* 0x000000310500780c */ /* 0x000fda0002701670 */
[----:B------:R1:W-:Y:S01]  /*10180*/  LDGSTS.E.BYPASS.LTC128B.128 [R0+0x1c00], desc[UR36][R2.64], !P0 ;  /* 0x01c0000002007fae */ /* 0x0003e2000c101d64 */
[----:B------:R-:W-:-:S13]  /*10190*/  ISETP.LT.OR P0, PT, R5, 0x31, P3 ;  /* 0x000000310500780c */ /* 0x000fda0001f01670 */
[----:B------:R1:W-:Y:S01]  /*101a0*/  LDGSTS.E.BYPASS.LTC128B.128 [R0+0x4400], desc[UR36][R2.64+0x80], !P0 ;  /* 0x0440008002007fae */ /* 0x0003e2000c101d64 */
[----:B------:R-:W-:-:S13]  /*101b0*/  ISETP.LT.OR P0, PT, R5, 0x31, P2 ;  /* 0x000000310500780c */ /* 0x000fda0001701670 */
[----:B------:R1:W-:Y:S01]  /*101c0*/  LDGSTS.E.BYPASS.LTC128B.128 [R0+0x6c00], desc[UR36][R2.64+0x100], !P0 ;  /* 0x06c0010002007fae */ /* 0x0003e2000c101d64 */
[----:B------:R-:W-:-:S13]  /*101d0*/  ISETP.LT.OR P0, PT, R5, 0x31, P1 ;  /* 0x000000310500780c */ /* 0x000fda0000f01670 */
[----:B--23--:R1:W-:Y:S02]  /*101e0*/  LDGSTS.E.BYPASS.LTC128B.128 [R0+0x9400], desc[UR36][R2.64+0x180], !P0 ;  /* 0x0940018002007fae */ /* 0x00c3e4000c101d64 */
.L_x_164:
[----:B01----:R-:W-:-:S05]  /*101f0*/  IADD3 R2, P0, R14, R6, RZ ;  /* 0x000000060e027210 */ /* 0x003fca0007f1e0ff */
[----:B------:R-:W-:Y:S01]  /*10200*/  IMAD.X R3, RZ, RZ, R18, P0 ;  /* 0x000000ffff037224 */ /* 0x000fe200000e0612 */
[----:B------:R-:W-:-:S13]  /*10210*/  ISETP.LT.OR P0, PT, R5, 0x41, P4 ;  /* 0x000000410500780c */ /* 0x000fda0002701670 */
[----:B------:R-:W-:Y:S01]  /*10220*/  @!PT LDS RZ, [RZ] ;  /* 0x00000000fffff984 */ /* 0x000fe20000000800 */
[----:B------:R-:W-:Y:S01]  /*10230*/  @!PT LDS RZ, [RZ] ;  /* 0x00000000fffff984 */ /* 0x000fe20000000800 */
[----:B------:R-:W-:Y:S01]  /*10240*/  @!PT LDS RZ, [RZ] ;  /* 0x00000000fffff984 */ /* 0x000fe20000000800 */
[----:B------:R0:W-:Y:S01]  /*10250*/  LDGSTS.E.BYPASS.LTC128B.128 [R0+0x2400], desc[UR36][R2.64], !P0 ;  /* 0x0240000002007fae */ /* 0x0001e2000c101d64 */
[----:B------:R-:W-:-:S13]  /*10260*/  ISETP.LT.OR P0, PT, R5, 0x41, P3 ;  /* 0x000000410500780c */ /* 0x000fda0001f01670 */
[----:B------:R0:W-:Y:S01]  /*10270*/  LDGSTS.E.BYPASS.LTC128B.128 [R0+0x4c00], desc[UR36][R2.64+0x80], !P0 ;  /* 0x04c0008002007fae */ /* 0x0001e2000c101d64 */
[----:B------:R-:W-:-:S13]  /*10280*/  ISETP.LT.OR P0, PT, R5, 0x41, P2 ;  /* 0x000000410500780c */ /* 0x000fda0001701670 */
[----:B------:R0:W-:Y:S01]  /*10290*/  LDGSTS.E.BYPASS.LTC128B.128 [R0+0x7400], desc[UR36][R2.64+0x100], !P0 ;  /* 0x0740010002007fae */ /* 0x0001e2000c101d64 */
[----:B------:R-:W-:-:S13]  /*102a0*/  ISETP.LT.OR P0, PT, R5, 0x41, P1 ;  /* 0x000000410500780c */ /* 0x000fda0000f01670 */
[----:B------:R0:W-:Y:S01]  /*102b0*/  LDGSTS.E.BYPASS.LTC128B.128 [R0+0x9c00], desc[UR36][R2.64+0x180], !P0 ;  /* 0x09c0018002007fae */ /* 0x0001e2000c101d64 */
[----:B------:R-:W-:Y:S01]  /*102c0*/  PLOP3.LUT P0, PT, PT, PT, PT, 0x80, 0x0 ;  /* 0x000000000000781c */ /* 0x000fe20003f0f070 */
[----:B------:R-:W-:-:S12]  /*102d0*/  NOP ;  /* 0x0000000000007918 */ /* 0x000fd80000000000 */
.L_x_75:
        /* <DEDUP_REMOVED lines=10> */
.L_x_76:
[----:B0-----:R-:W2:Y:S01]  /*10380*/  LDL.LU R2, [R1] ;  /* 0x0000000001027983 */ /* 0x001ea20000300800 */
[----:B------:R-:W-:Y:S01]  /*10390*/  VIADD R22, R22, 0x1 ;  /* 0x0000000116167836 */ /* 0x000fe20000000000 */
[----:B------:R-:W-:Y:S01]  /*103a0*/  IADD3 R36, R36, UR43, RZ ;  /* 0x0000002b24247c10 */ /* 0x000fe2000fffe0ff */
[----:B------:R-:W-:Y:S01]  /*103b0*/  ULDC UR4, c[0x0][0xc34] ;  /* 0x00030d0000047ab9 */ /* 0x000fe20000000800 */
[----:B------:R0:W-:Y:S02]  /*103c0*/  SYNCS.ARRIVE.TRANS64.A1T0 RZ, [R4+URZ+0x38850], RZ ;  /* 0x038850ff04ff79a7 */ /* 0x0001e4000810003f */
[----:B------:R-:W-:-:S04]  /*103d0*/  ISETP.NE.AND P0, PT, R22, 0x2, PT ;  /* 0x000000021600780c */ /* 0x000fc80003f05270 */
[----:B------:R-:W-:Y:S02]  /*103e0*/  SEL R22, R22, RZ, P0 ;  /* 0x000000ff16167207 */ /* 0x000fe40000000000 */
[----:B------:R-:W-:Y:S02]  /*103f0*/  SEL R0, RZ, 0x1, P0 ;  /* 0x00000001ff007807 */ /* 0x000fe40000000000 */
[----:B------:R-:W-:Y:S02]  /*10400*/  ISETP.GE.AND P0, PT, R36, UR4, PT ;  /* 0x0000000424007c0c */ /* 0x000fe4000bf06270 */
[----:B------:R-:W-:Y:S01]  /*10410*/  LOP3.LUT R25, R25, R0, RZ, 0x3c, !PT ;  /* 0x0000000019197212 */ /* 0x000fe200078e3cff */
[----:B--2---:R-:W-:-:S05]  /*10420*/  VIADD R2, R2, 0x1 ;  /* 0x0000000102027836 */ /* 0x004fca0000000000 */
[----:B------:R0:W-:Y:S05]  /*10430*/  STL [R1], R2 ;  /* 0x0000000201007387 */ /* 0x0001ea0000100800 */
[----:B------:R-:W-:Y:S05]  /*10440*/  @!P0 BRA `(.L_x_77) ;  /* 0xffffffcc009c8947 */ /* 0x000fea000383ffff */
[----:B------:R-:W-:-:S07]  /*10450*/  LOP3.LUT R0, R2, 0x1, RZ, 0xc, !PT ;  /* 0x0000000102007812 */ /* 0x000fce00078e0cff */
.L_x_40:
[----:B------:R-:W1:Y:S01]  /*10460*/  S2R R3, SR_CgaCtaId ;  /* 0x0000000000037919 */ /* 0x000e620000008800 */
[----:B0-----:R-:W-:Y:S01]  /*10470*/  MOV R2, 0x400 ;  /* 0x0000040000027802 */ /* 0x001fe20000000f00 */
[----:B------:R-:W-:Y:S01]  /*10480*/  BSSY B0, `(.L_x_78) ;  /* 0x0000005000007945 */ /* 0x000fe20003800000 */
[----:B------:R-:W-:Y:S02]  /*10490*/  SHF.L.U32 R0, R0, 0x1f, RZ ;  /* 0x0000001f00007819 */ /* 0x000fe400000006ff */
[----:B-1----:R-:W-:-:S04]  /*104a0*/  LEA R5, R3, R2, 0x18 ;  /* 0x0000000203057211 */ /* 0x002fc800078ec0ff */
[----:B------:R-:W0:Y:S02]  /*104b0*/  SYNCS.PHASECHK.TRANS64.TRYWAIT P0, [R5+URZ+0x38820], R0 ;  /* 0x03882000050075a7 */ /* 0x000e24000800017f */
[----:B0-----:R-:W-:Y:S05]  /*104c0*/  @!P0 BRA `(.L_x_79) ;  /* 0x0000002c00808947 */ /* 0x001fea0003800000 */
.L_x_165:
[----:B------:R-:W-:Y:S05]  /*104d0*/  BSYNC B0 ;  /* 0x0000000000007941 */ /* 0x000fea0003800000 */
.L_x_78:
[----:B------:R-:W-:-:S03]  /*104e0*/  UMOV UR4, 0xffffffff ;  /* 0xffffffff00047882 */ /* 0x000fc60000000000 */
[----:B------:R-:W-:Y:S05]  /*104f0*/  BRA.DIV UR4, `(.L_x_80) ;  /* 0x0000002e04887947 */ /* 0x000fea000b800000 */
[----:B0-----:R-:W0:Y:S02]  /*10500*/  S2R R0, SR_TID.X ;  /* 0x0000000000007919 */ /* 0x001e240000002100 */
[----:B0-----:R-:W-:-:S04]  /*10510*/  SHF.R.U32.HI R0, RZ, 0x5, R0 ;  /* 0x00000005ff007819 */ /* 0x001fc80000011600 */
[----:B------:R-:W-:-:S05]  /*10520*/  LOP3.LUT R0, R0, 0x3, RZ, 0xc0, !PT ;  /* 0x0000000300007812 */ /* 0x000fca00078ec0ff */
[----:B------:R0:W1:Y:S02]  /*10530*/  SHFL.IDX PT, R14, R0, RZ, 0x1f ;  /* 0x00001fff000e7589 */ /* 0x00006400000e0000 */
.L_x_168:
[----:B-1----:R-:W-:Y:S01]  /*10540*/  ISETP.NE.AND P0, PT, R14, RZ, PT ;  /* 0x000000ff0e00720c */ /* 0x002fe20003f05270 */
[----:B------:R-:W-:-:S12]  /*10550*/  BSSY B0, `(.L_x_81) ;  /* 0x0000026000007945 */ /* 0x000fd80003800000 */
[----:B------:R-:W-:Y:S05]  /*10560*/  @P0 BRA `(.L_x_82) ;  /* 0x0000000000900947 */ /* 0x000fea0003800000 */
[----:B------:R-:W-:-:S03]  /*10570*/  UMOV UR4, 0xffffffff ;  /* 0xffffffff00047882 */ /* 0x000fc60000000000 */
[----:B------:R-:W-:Y:S05]  /*10580*/  BRA.DIV UR4, `(.L_x_83) ;  /* 0x0000002e04987947 */ /* 0x000fea000b800000 */
[----:B------:R-:W-:-:S13]  /*10590*/  ELECT P6, URZ, PT ;  /* 0x00000000003f782f */ /* 0x000fda00038c0000 */
.L_x_171:
[----:B------:R-:W-:Y:S05]  /*105a0*/  @!P6 BRA `(.L_x_82) ;  /* 0x000000000080e947 */ /* 0x000fea0003800000 */
[----:B0-----:R-:W2:Y:S02]  /*105b0*/  LDL R0, [R1+0xc] ;  /* 0x00000c0001007983 */ /* 0x001ea40000100800 */
[----:B--2---:R-:W-:-:S13]  /*105c0*/  R2UR UR4, R0 ;  /* 0x00000000000472ca */ /* 0x004fda00000e0000 */
[----:B------:R-:W-:-:S06]  /*105d0*/  ULOP3.LUT UR4, UR4, 0x2, URZ, 0xfc, !UPT ;  /* 0x0000000204047892 */ /* 0x000fcc000f8efc3f */
[----:B------:R-:W-:-:S05]  /*105e0*/  IMAD.U32 R0, RZ, RZ, UR4 ;  /* 0x00000004ff007e24 */ /* 0x000fca000f8e00ff */
[----:B------:R-:W-:-:S13]  /*105f0*/  ISETP.NE.AND P0, PT, R0, 0x3, PT ;  /* 0x000000030000780c */ /* 0x000fda0003f05270 */
[----:B------:R-:W-:Y:S05]  /*10600*/  @!P0 BRA `(.L_x_84) ;  /* 0x0000000000048947 */ /* 0x000fea0003800000 */
[----:B------:R-:W-:Y:S01]  /*10610*/  BPT.TRAP 0x1 ;  /* 0x000000040000795c */ /* 0x000fe20000300000 */
.L_x_84:
[C---:B------:R-:W-:Y:S01]  /*10620*/  LEA R3, R22.reuse, R5, 0x3 ;  /* 0x0000000516037211 */ /* 0x040fe200078e18ff */
[----:B------:R-:W-:Y:S01]  /*10630*/  VIADD R22, R22, 0x1 ;  /* 0x0000000116167836 */ /* 0x000fe20000000000 */
[----:B------:R-:W-:-:S04]  /*10640*/  SHF.L.U32 R2, R25, 0x1f, RZ ;  /* 0x0000001f19027819 */ /* 0x000fc800000006ff */
[----:B------:R-:W0:Y:S01]  /*10650*/  SYNCS.PHASECHK.TRANS64.TRYWAIT P1, [R3+URZ+0x38840], R2 ;  /* 0x03884002030075a7 */ /* 0x000e22000802017f */
[----:B------:R-:W-:-:S04]  /*10660*/  ISETP.NE.AND P2, PT, R22, 0x2, PT ;  /* 0x000000021600780c */ /* 0x000fc80003f45270 */
[----:B------:R-:W-:Y:S01]  /*10670*/  SEL R0, RZ, 0x1, P2 ;  /* 0x00000001ff007807 */ /* 0x000fe20001000000 */
[----:B0-----:R-:W-:Y:S08]  /*10680*/  @!P1 BRA `(.L_x_85) ;  /* 0x0000002c00789947 */ /* 0x001ff00003800000 */
.L_x_172:
[----:B------:R-:W-:Y:S02]  /*10690*/  SEL R22, R22, RZ, P2 ;  /* 0x000000ff16167207 */ /* 0x000fe40001000000 */
[----:B------:R-:W-:Y:S01]  /*106a0*/  LOP3.LUT R0, R25, R0, RZ, 0x3c, !PT ;  /* 0x0000000019007212 */ /* 0x000fe200078e3cff */
[----:B------:R-:W-:Y:S06]  /*106b0*/  @!P0 BRA `(.L_x_86) ;  /* 0x0000000000048947 */ /* 0x000fec0003800000 */
[----:B------:R-:W-:Y:S01]  /*106c0*/  BPT.TRAP 0x1 ;  /* 0x000000040000795c */ /* 0x000fe20000300000 */
.L_x_86:
[----:B------:R-:W-:Y:S01]  /*106d0*/  IMAD R5, R22, 0x8, R5 ;  /* 0x0000000816057824 */ /* 0x000fe200078e0205 */
[----:B------:R-:W-:-:S04]  /*106e0*/  SHF.L.U32 R0, R0, 0x1f, RZ ;  /* 0x0000001f00007819 */ /* 0x000fc800000006ff */
[----:B------:R-:W1:Y:S02]  /*106f0*/  SYNCS.PHASECHK.TRANS64.TRYWAIT P1, [R5+URZ+0x38840], R0 ;  /* 0x03884000050075a7 */ /* 0x000e64000802017f */
[----:B-1----:R-:W-:Y:S05]  /*10700*/  @!P1 BRA `(.L_x_87) ;  /* 0x0000002c006c9947 */ /* 0x002fea0003800000 */
.L_x_173:
[----:B------:R-:W-:Y:S05]  /*10710*/  @!P0 BRA `(.L_x_88) ;  /* 0x0000000000048947 */ /* 0x000fea0003800000 */
[----:B------:R-:W-:Y:S01]  /*10720*/  BPT.TRAP 0x1 ;  /* 0x000000040000795c */ /* 0x000fe20000300000 */
.L_x_88:
[----:B------:R-:W2:Y:S02]  /*10730*/  SYNCS.PHASECHK.TRANS64.TRYWAIT P1, [R3+URZ+0x38860], R2 ;  /* 0x03886002030075a7 */ /* 0x000ea4000802017f */
[----:B--2---:R-:W-:Y:S05]  /*10740*/  @!P1 BRA `(.L_x_89) ;  /* 0x0000002c00709947 */ /* 0x004fea0003800000 */
.L_x_174:
[----:B------:R-:W-:Y:S05]  /*10750*/  @!P0 BRA `(.L_x_90) ;  /* 0x0000000000048947 */ /* 0x000fea0003800000 */
[----:B------:R-:W-:Y:S01]  /*10760*/  BPT.TRAP 0x1 ;  /* 0x000000040000795c */ /* 0x000fe20000300000 */
.L_x_90:
[----:B---3--:R3:W4:Y:S02]  /*10770*/  SYNCS.PHASECHK.TRANS64.TRYWAIT P0, [R5+URZ+0x38860], R0 ;  /* 0x03886000050075a7 */ /* 0x008724000800017f */
[----:B----4-:R-:W-:Y:S05]  /*10780*/  @!P0 NANOSLEEP.SYNCS 0x989680 ;  /* 0x009896800000895d */ /* 0x010fea0003900000 */
[----:B------:R-:W4:Y:S02]  /*10790*/  @!P0 SYNCS.PHASECHK.TRANS64 P0, [R5+URZ+0x38860], R0 ;  /* 0x03886000050085a7 */ /* 0x000f24000800007f */
[----:B----4-:R-:W-:Y:S05]  /*107a0*/  @!P0 BRA `(.L_x_90) ;  /* 0xfffffffc00f08947 */ /* 0x010fea000383ffff */
.L_x_82:
[----:B------:R-:W-:Y:S05]  /*107b0*/  BSYNC B0 ;  /* 0x0000000000007941 */ /* 0x000fea0003800000 */
.L_x_81:
[----:B------:R-:W-:Y:S05]  /*107c0*/  EXIT ;  /* 0x000000000000794d */ /* 0x000fea0003800000 */
.L_x_8:
[----:B0-----:R-:W-:-:S04]  /*107d0*/  MOV R3, UR40 ;  /* 0x0000002800037c02 */ /* 0x001fc80008000f00 */
[----:B------:R0:W1:Y:S03]  /*107e0*/  SYNCS.PHASECHK.TRANS64.TRYWAIT P1, [R3+URZ+0x38800], R0 ;  /* 0x03880000030075a7 */ /* 0x000066000802017f */
[----:B-1----:R-:W-:Y:S05]  /*107f0*/  @!P1 NANOSLEEP.SYNCS 0x989680 ;  /* 0x009896800000995d */ /* 0x002fea0003900000 */
[----:B------:R-:W1:Y:S02]  /*10800*/  @!P1 SYNCS.PHASECHK.TRANS64 P1, [R3+URZ+0x38800], R0 ;  /* 0x03880000030095a7 */ /* 0x000e64000802007f */
[----:B-1----:R-:W-:Y:S05]  /*10810*/  @!P1 BRA `(.L_x_8) ;  /* 0xfffffffc00ec9947 */ /* 0x002fea000383ffff */
[----:B------:R-:W-:Y:S05]  /*10820*/  BRA `(.L_x_91) ;  /* 0xffffff0800587947 */ /* 0x000fea000383ffff */
.L_x_12:
[----:B-1----:R1:W2:Y:S02]  /*10830*/  SYNCS.PHASECHK.TRANS64.TRYWAIT P1, [R0+URZ+0x38830], R3 ;  /* 0x03883003000075a7 */ /* 0x0022a4000802017f */
[----:B--2---:R-:W-:Y:S05]  /*10840*/  @!P1 NANOSLEEP.SYNCS 0x989680 ;  /* 0x009896800000995d */ /* 0x004fea0003900000 */
[----:B------:R-:W2:Y:S02]  /*10850*/  @!P1 SYNCS.PHASECHK.TRANS64 P1, [R0+URZ+0x38830], R3 ;  /* 0x03883003000095a7 */ /* 0x000ea4000802007f */
[----:B--2---:R-:W-:Y:S05]  /*10860*/  @!P1 BRA `(.L_x_12) ;  /* 0xfffffffc00f09947 */ /* 0x004fea000383ffff */
[----:B------:R-:W-:Y:S05]  /*10870*/  BRA `(.L_x_11) ;  /* 0xffffff08007c7947 */ /* 0x000fea000383ffff */
.L_x_18:
[----:B-1----:R-:W-:-:S04]  /*10880*/  IMAD.U32 R153, RZ, RZ, UR61 ;  /* 0x0000003dff997e24 */ /* 0x002fc8000f8e00ff */
[----:B------:R1:W2:Y:S03]  /*10890*/  SYNCS.PHASECHK.TRANS64.TRYWAIT P1, [R153+URZ+0x38830], R4 ;  /* 0x03883004990075a7 */ /* 0x0002a6000802017f */
[----:B--2---:R-:W-:Y:S05]  /*108a0*/  @!P1 NANOSLEEP.SYNCS 0x989680 ;  /* 0x009896800000995d */ /* 0x004fea0003900000 */
[----:B------:R-:W2:Y:S02]  /*108b0*/  @!P1 SYNCS.PHASECHK.TRANS64 P1, [R153+URZ+0x38830], R4 ;  /* 0x03883004990095a7 */ /* 0x000ea4000802007f */
[----:B--2---:R-:W-:Y:S05]  /*108c0*/  @!P1 BRA `(.L_x_18) ;  /* 0xfffffffc00ec9947 */ /* 0x004fea000383ffff */
[----:B------:R-:W-:Y:S05]  /*108d0*/  BRA `(.L_x_17) ;  /* 0xffffff5000587947 */ /* 0x000fea000383ffff */
.L_x_22:
[----:B--2---:R-:W-:-:S04]  /*108e0*/  IMAD.U32 R2, RZ, RZ, UR4 ;  /* 0x00000004ff027e24 */ /* 0x004fc8000f8e00ff */
[----:B------:R2:W3:Y:S03]  /*108f0*/  SYNCS.PHASECHK.TRANS64.TRYWAIT P1, [R2+URZ+0x38850], R0 ;  /* 0x03885000020075a7 */ /* 0x0004e6000802017f */
[----:B---3--:R-:W-:Y:S05]  /*10900*/  @!P1 NANOSLEEP.SYNCS 0x989680 ;  /* 0x009896800000995d */ /* 0x008fea0003900000 */
[----:B------:R-:W3:Y:S02]  /*10910*/  @!P1 SYNCS.PHASECHK.TRANS64 P1, [R2+URZ+0x38850], R0 ;  /* 0x03885000020095a7 */ /* 0x000ee4000802007f */
[----:B---3--:R-:W-:Y:S05]  /*10920*/  @!P1 BRA `(.L_x_22) ;  /* 0xfffffffc00ec9947 */ /* 0x008fea000383ffff */
[----:B------:R-:W-:Y:S05]  /*10930*/  BRA `(.L_x_21) ;  /* 0xffffff7800a87947 */ /* 0x000fea000383ffff */
.L_x_29:
[----:B-1----:R-:W-:-:S04]  /*10940*/  MOV R7, UR12 ;  /* 0x0000000c00077c02 */ /* 0x002fc80008000f00 */
[----:B------:R1:W2:Y:S03]  /*10950*/  SYNCS.PHASECHK.TRANS64.TRYWAIT P1, [R7+URZ+0x38850], R0 ;  /* 0x03885000070075a7 */ /* 0x0002a6000802017f */
[----:B--2---:R-:W-:Y:S05]  /*10960*/  @!P1 NANOSLEEP.SYNCS 0x989680 ;  /* 0x009896800000995d */ /* 0x004fea0003900000 */
[----:B------:R-:W2:Y:S02]  /*10970*/  @!P1 SYNCS.PHASECHK.TRANS64 P1, [R7+URZ+0x38850], R0 ;  /* 0x03885000070095a7 */ /* 0x000ea4000802007f */
[----:B--2---:R-:W-:Y:S05]  /*10980*/  @!P1 BRA `(.L_x_29) ;  /* 0xfffffffc00ec9947 */ /* 0x004fea000383ffff */
[----:B------:R-:W-:Y:S05]  /*10990*/  BRA `(.L_x_28) ;  /* 0xffffff9800087947 */ /* 0x000fea000383ffff */
.L_x_44:
[----:B------:R-:W0:Y:S01]  /*109a0*/  S2R R17, SR_TID.X ;  /* 0x0000000000117919 */ /* 0x000e220000002100 */
[----:B------:R-:W-:Y:S01]  /*109b0*/  BSSY B0, `(.L_x_92) ;  /* 0x000000a000007945 */ /* 0x000fe20003800000 */
[----:B------:R-:W-:Y:S01]  /*109c0*/  IMAD.MOV.U32 R12, RZ, RZ, RZ ;  /* 0x000000ffff0c7224 */ /* 0x000fe200078e00ff */
[----:B------:R-:W-:Y:S01]  /*109d0*/  MOV R11, 0x1f ;  /* 0x0000001f000b7802 */ /* 0x000fe20000000f00 */
[----:B------:R-:W-:Y:S01]  /*109e0*/  IMAD.MOV.U32 R15, RZ, RZ, -0x1 ;  /* 0xffffffffff0f7424 */ /* 0x000fe200078e00ff */
[----:B0-----:R-:W-:-:S04]  /*109f0*/  SHF.R.U32.HI R17, RZ, 0x5, R17 ;  /* 0x00000005ff117819 */ /* 0x001fc80000011611 */
[----:B------:R-:W-:-:S05]  /*10a00*/  LOP3.LUT R17, R17, 0x3, RZ, 0xc0, !PT ;  /* 0x0000000311117812 */ /* 0x000fca00078ec0ff */
[----:B------:R-:W-:-:S07]  /*10a10*/  IMAD.MOV.U32 R13, RZ, RZ, R17 ;  /* 0x000000ffff0d7224 */ /* 0x000fce00078e0011 */
[----:B-1---5:R-:W-:Y:S05]  /*10a20*/  WARPSYNC.COLLECTIVE R15, `(.L_x_93) ;  /* 0x000000000f087348 */ /* 0x022fea0003c00000 */
[----:B------:R0:W2:Y:S02]  /*10a30*/  SHFL.IDX P6, R14, R13, R12, R11 ;  /* 0x0000000c0d0e7389 */ /* 0x0000a400000c000b */
[----:B012--5:R-:W-:Y:S01]  /*10a40*/  ENDCOLLECTIVE ;  /* 0x000000000000791b */ /* 0x027fe20003800000 */
.L_x_93:
[----:B------:R-:W-:Y:S05]  /*10a50*/  BSYNC B0 ;  /* 0x0000000000007941 */ /* 0x000fea0003800000 */
.L_x_92:
[----:B------:R-:W-:Y:S05]  /*10a60*/  BRA `(.L_x_94) ;  /* 0xffffffcc00787947 */ /* 0x000fea000383ffff */
.L_x_47:
[----:B0-----:R0:W1:Y:S02]  /*10a70*/  SYNCS.PHASECHK.TRANS64.TRYWAIT P0, [R0+URZ+0x38840], R3 ;  /* 0x03884003000075a7 */ /* 0x001064000800017f */
[----:B-1----:R-:W-:Y:S05]  /*10a80*/  @!P0 NANOSLEEP.SYNCS 0x989680 ;  /* 0x009896800000895d */ /* 0x002fea0003900000 */
[----:B------:R-:W1:Y:S02]  /*10a90*/  @!P0 SYNCS.PHASECHK.TRANS64 P0, [R0+URZ+0x38840], R3 ;  /* 0x03884003000085a7 */ /* 0x000e64000800007f */
[----:B-1----:R-:W-:Y:S05]  /*10aa0*/  @!P0 BRA `(.L_x_47) ;  /* 0xfffffffc00f08947 */ /* 0x002fea000383ffff */
[----:B------:R-:W-:Y:S05]  /*10ab0*/  BRA `(.L_x_95) ;  /* 0xffffffd0004c7947 */ /* 0x000fea000383ffff */
.L_x_48:
[----:B------:R-:W-:Y:S01]  /*10ac0*/  BSSY B0, `(.L_x_96) ;  /* 0x0000008000007945 */ /* 0x000fe20003800000 */
[----:B------:R-:W-:Y:S01]  /*10ad0*/  IMAD.MOV.U32 R13, RZ, RZ, R6 ;  /* 0x000000ffff0d7224 */ /* 0x000fe200078e0006 */
[----:B------:R-:W-:Y:S01]  /*10ae0*/  MOV R12, RZ ;  /* 0x000000ff000c7202 */ /* 0x000fe20000000f00 */
[----:B------:R-:W-:Y:S02]  /*10af0*/  IMAD.MOV.U32 R11, RZ, RZ, 0x181f ;  /* 0x0000181fff0b7424 */ /* 0x000fe400078e00ff */
[----:B------:R-:W-:-:S07]  /*10b00*/  IMAD.MOV.U32 R15, RZ, RZ, -0x1 ;  /* 0xffffffffff0f7424 */ /* 0x000fce00078e00ff */
[----:B------:R-:W-:Y:S05]  /*10b10*/  WARPSYNC.COLLECTIVE R15, `(.L_x_97) ;  /* 0x000000000f087348 */ /* 0x000fea0003c00000 */
[----:B------:R0:W1:Y:S02]  /*10b20*/  SHFL.IDX P6, R14, R13, R12, R11 ;  /* 0x0000000c0d0e7389 */ /* 0x00006400000c000b */
[----:B01----:R-:W-:Y:S01]  /*10b30*/  ENDCOLLECTIVE ;  /* 0x000000000000791b */ /* 0x003fe20003800000 */
.L_x_97:
[----:B------:R-:W-:Y:S05]  /*10b40*/  BSYNC B0 ;  /* 0x0000000000007941 */ /* 0x000fea0003800000 */
.L_x_96:
[----:B------:R-:W-:Y:S01]  /*10b50*/  IMAD.MOV.U32 R13, RZ, RZ, R4 ;  /* 0x000000ffff0d7224 */ /* 0x000fe200078e0004 */
[----:B------:R-:W-:Y:S01]  /*10b60*/  MOV R11, 0x181f ;  /* 0x0000181f000b7802 */ /* 0x000fe20000000f00 */
[----:B------:R-:W-:Y:S01]  /*10b70*/  IMAD.MOV.U32 R12, RZ, RZ, RZ ;  /* 0x000000ffff0c7224 */ /* 0x000fe200078e00ff */
[----:B------:R-:W-:Y:S01]  /*10b80*/  MOV R2, R14 ;  /* 0x0000000e00027202 */ /* 0x000fe20000000f00 */
[----:B------:R-:W-:Y:S01]  /*10b90*/  IMAD.MOV.U32 R15, RZ, RZ, -0x1 ;  /* 0xffffffffff0f7424 */ /* 0x000fe200078e00ff */
[----:B------:R-:W-:Y:S02]  /*10ba0*/  ISETP.GE.AND P0, PT, R33, 0x1, PT ;  /* 0x000000012100780c */ /* 0x000fe40003f06270 */
[----:B------:R-:W-:-:S13]  /*10bb0*/  LOP3.LUT P5, RZ, R16, 0x8, RZ, 0xc0, !PT ;  /* 0x0000000810ff7812 */ /* 0x000fda00078ac0ff */
[----:B------:R-:W-:Y:S05]  /*10bc0*/  WARPSYNC.COLLECTIVE R15, `(.L_x_98) ;  /* 0x000000000f087348 */ /* 0x000fea0003c00000 */
[----:B------:R0:W1:Y:S02]  /*10bd0*/  SHFL.IDX P6, R14, R13, R12, R11 ;  /* 0x0000000c0d0e7389 */ /* 0x00006400000c000b */
[----:B01----:R-:W-:Y:S01]  /*10be0*/  ENDCOLLECTIVE ;  /* 0x000000000000791b */ /* 0x003fe20003800000 */
.L_x_98:
[C---:B------:R-:W-:Y:S02]  /*10bf0*/  LOP3.LUT P4, RZ, R16.reuse, 0x4, RZ, 0xc0, !PT ;  /* 0x0000000410ff7812 */ /* 0x040fe4000788c0ff */
[C---:B------:R-:W-:Y:S02]  /*10c00*/  LOP3.LUT P3, RZ, R16.reuse, 0x2, RZ, 0xc0, !PT ;  /* 0x0000000210ff7812 */ /* 0x040fe4000786c0ff */
[----:B------:R-:W-:Y:S02]  /*10c10*/  LOP3.LUT P2, RZ, R16, 0x1, RZ, 0xc0, !PT ;  /* 0x0000000110ff7812 */ /* 0x000fe4000784c0ff */
[----:B------:R-:W-:Y:S01]  /*10c20*/  @P0 LEA R7, R5, UR39, 0x1 ;  /* 0x0000002705070c11 */ /* 0x000fe2000f8e08ff */
[----:B------:R-:W-:Y:S02]  /*10c30*/  IMAD.MOV.U32 R13, RZ, RZ, R6 ;  /* 0x000000ffff0d7224 */ /* 0x000fe400078e0006 */
[----:B------:R-:W-:Y:S01]  /*10c40*/  IMAD.MOV.U32 R12, RZ, RZ, 0x1 ;  /* 0x00000001ff0c7424 */ /* 0x000fe200078e00ff */
[----:B------:R-:W-:-:S05]  /*10c50*/  @P0 LEA R14, P1, R37, R14, 0x1 ;  /* 0x0000000e250e0211 */ /* 0x000fca00078208ff */
[----:B------:R-:W-:Y:S01]  /*10c60*/  @P0 IMAD.X R3, RZ, RZ, R2, P1 ;  /* 0x000000ffff030224 */ /* 0x000fe200008e0602 */
[----:B------:R-:W-:-:S07]  /*10c70*/  @P0 MOV R2, R14 ;  /* 0x0000000e00020202 */ /* 0x000fce0000000f00 */
[----:B------:R-:W-:Y:S05]  /*10c80*/  WARPSYNC.COLLECTIVE R15, `(.L_x_99) ;  /* 0x000000000f087348 */ /* 0x000fea0003c00000 */
[----:B------:R0:W1:Y:S02]  /*10c90*/  SHFL.IDX P6, R14, R13, R12, R11 ;  /* 0x0000000c0d0e7389 */ /* 0x00006400000c000b */
[----:B01----:R-:W-:Y:S01]  /*10ca0*/  ENDCOLLECTIVE ;  /* 0x000000000000791b */ /* 0x003fe20003800000 */
.L_x_99:
[----:B------:R-:W-:Y:S01]  /*10cb0*/  @!PT LDS RZ, [RZ] ;  /* 0x00000000fffff984 */ /* 0x000fe20000000800 */
[----:B------:R-:W-:Y:S01]  /*10cc0*/  @!PT LDS RZ, [RZ] ;  /* 0x00000000fffff984 */ /* 0x000fe20000000800 */
[----:B------:R-:W-:Y:S01]  /*10cd0*/  @!PT LDS RZ, [RZ] ;  /* 0x00000000fffff984 */ /* 0x000fe20000000800 */
[----:B------:R0:W-:Y:S04]  /*10ce0*/  @P0 LDGSTS.E.BYPASS.LTC128B.128 [R7+0x24400], desc[UR36][R2.64], !P5 ;  /* 0x2440000002070fae */ /* 0x0001e8000e901d64 */
[----:B------:R0:W-:Y:S04]  /*10cf0*/  @P0 LDGSTS.E.BYPASS.LTC128B.128 [R7+0x26c00], desc[UR36][R2.64+0x80], !P4 ;  /* 0x26c0008002070fae */ /* 0x0001e8000e101d64 */
[----:B------:R0:W-:Y:S01]  /*10d00*/  @P0 LDGSTS.E.BYPASS.LTC128B.128 [R7+0x29400], desc[UR36][R2.64+0x100], !P3 ;  /* 0x2940010002070fae */ /* 0x0001e2000d901d64 */
[----:B------:R-:W-:-:S03]  /*10d10*/  IMAD.MOV.U32 R13, RZ, RZ, R4 ;  /* 0x000000ffff0d7224 */ /* 0x000fc600078e0004 */
[----:B------:R0:W-:Y:S01]  /*10d20*/  @P0 LDGSTS.E.BYPASS.LTC128B.128 [R7+0x2bc00], desc[UR36][R2.64+0x180], !P2 ;  /* 0x2bc0018002070fae */ /* 0x0001e2000d101d64 */
[----:B------:R-:W-:Y:S02]  /*10d30*/  ISETP.GE.AND P0, PT, R33, 0x11, PT ;  /* 0x000000112100780c */ /* 0x000fe40003f06270 */
[----:B------:R-:W-:-:S11]  /*10d40*/  MOV R8, R14 ;  /* 0x0000000e00087202 */ /* 0x000fd60000000f00 */
[----:B0-----:R-:W-:Y:S05]  /*10d50*/  WARPSYNC.COLLECTIVE R15, `(.L_x_100) ;  /* 0x000000000f087348 */ /* 0x001fea0003c00000 */
[----:B------:R1:W2:Y:S02]  /*10d60*/  SHFL.IDX P6, R14, R13, R12, R11 ;  /* 0x0000000c0d0e7389 */ /* 0x0002a400000c000b */
[----:B012---:R-:W-:Y:S01]  /*10d70*/  ENDCOLLECTIVE ;  /* 0x000000000000791b */ /* 0x007fe20003800000 */
.L_x_100:
[----:B------:R-:W-:Y:S01]  /*10d80*/  @P0 LEA R21, R5, UR39, 0x1 ;  /* 0x0000002705150c11 */ /* 0x000fe2000f8e08ff */
[----:B------:R-:W-:Y:S01]  /*10d90*/  IMAD.MOV.U32 R13, RZ, RZ, R6 ;  /* 0x000000ffff0d7224 */ /* 0x000fe200078e0006 */
[----:B------:R-:W-:Y:S02]  /*10da0*/  MOV R12, 0x2 ;  /* 0x00000002000c7802 */ /* 0x000fe40000000f00 */
[----:B------:R-:W-:-:S04]  /*10db0*/  @P0 LEA R14, P1, R37, R14, 0x1 ;  /* 0x0000000e250e0211 */ /* 0x000fc800078208ff */
[----:B------:R-:W-:Y:S01]  /*10dc0*/  @P0 MOV R2, R14 ;  /* 0x0000000e00020202 */ /* 0x000fe20000000f00 */
[----:B------:R-:W-:-:S08]  /*10dd0*/  @P0 IMAD.X R9, RZ, RZ, R8, P1 ;  /* 0x000000ffff090224 */ /* 0x000fd000008e0608 */
[----:B------:R-:W-:Y:S05]  /*10de0*/  WARPSYNC.COLLECTIVE R15, `(.L_x_101) ;  /* 0x000000000f087348 */ /* 0x000fea0003c00000 */
[----:B------:R0:W1:Y:S02]  /*10df0*/  SHFL.IDX P6, R14, R13, R12, R11 ;  /* 0x0000000c0d0e7389 */ /* 0x00006400000c000b */
[----:B01----:R-:W-:Y:S01]  /*10e00*/  ENDCOLLECTIVE ;  /* 0x000000000000791b */ /* 0x003fe20003800000 */
.L_x_101:
[----:B------:R-:W-:-:S05]  /*10e10*/  @P0 IMAD.MOV.U32 R3, RZ, RZ, R9 ;  /* 0x000000ffff030224 */ /* 0x000fca00078e0009 */
[----:B------:R-:W-:Y:S01]  /*10e20*/  @!PT LDS RZ, [RZ] ;  /* 0x00000000fffff984 */ /* 0x000fe20000000800 */
[----:B------:R-:W-:Y:S01]  /*10e30*/  @!PT LDS RZ, [RZ] ;  /* 0x00000000fffff984 */ /* 0x000fe20000000800 */
[----:B------:R-:W-:Y:S01]  /*10e40*/  @!PT LDS RZ, [RZ] ;  /* 0x00000000fffff984 */ /* 0x000fe20000000800 */
[----:B------:R0:W-:Y:S04]  /*10e50*/  @P0 LDGSTS.E.BYPASS.LTC128B.128 [R21+0x24c00], desc[UR36][R2.64], !P5 ;  /* 0x24c0000002150fae */ /* 0x0001e8000e901d64 */
[----:B------:R0:W-:Y:S01]  /*10e60*/  @P0 LDGSTS.E.BYPASS.LTC128B.128 [R21+0x27400], desc[UR36][R2.64+0x80], !P4 ;  /* 0x2740008002150fae */ /* 0x0001e2000e101d64 */
[----:B------:R-:W-:-:S03]  /*10e70*/  IMAD.MOV.U32 R13, RZ, RZ, R4 ;  /* 0x000000ffff0d7224 */ /* 0x000fc600078e0004 */
[----:B------:R0:W-:Y:S04]  /*10e80*/  @P0 LDGSTS.E.BYPASS.LTC128B.128 [R21+0x29c00], desc[UR36][R2.64+0x100], !P3 ;  /* 0x29c0010002150fae */ /* 0x0001e8000d901d64 */
[----:B------:R0:W-:Y:S01]  /*10e90*/  @P0 LDGSTS.E.BYPASS.LTC128B.128 [R21+0x2c400], desc[UR36][R2.64+0x180], !P2 ;  /* 0x2c40018002150fae */ /* 0x0001e2000d101d64 */
[----:B------:R-:W-:Y:S01]  /*10ea0*/  ISETP.GE.AND P0, PT, R33, 0x21, PT ;  /* 0x000000212100780c */ /* 0x000fe20003f06270 */
[----:B------:R-:W-:-:S12]  /*10eb0*/  IMAD.MOV.U32 R7, RZ, RZ, R14 ;  /* 0x000000ffff077224 */ /* 0x000fd800078e000e */
[----:B0-----:R-:W-:Y:S05]  /*10ec0*/  WARPSYNC.COLLECTIVE R15, `(.L_x_102) ;  /* 0x000000000f087348 */ /* 0x001fea0003c00000 */
[----:B------:R1:W2:Y:S02]  /*10ed0*/  SHFL.IDX P6, R14, R13, R12, R11 ;  /* 0x0000000c0d0e7389 */ /* 0x0002a400000c000b */
[----:B012---:R-:W-:Y:S01]  /*10ee0*/  ENDCOLLECTIVE ;  /* 0x000000000000791b */ /* 0x007fe20003800000 */
.L_x_102:
[----:B------:R-:W-:Y:S02]  /*10ef0*/  @P0 LEA R9, R5, UR39, 0x1 ;  /* 0x0000002705090c11 */ /* 0x000fe4000f8e08ff */
[----:B------:R-:W-:Y:S01]  /*10f00*/  MOV R13, R6 ;  /* 0x00000006000d7202 */ /* 0x000fe20000000f00 */
[----:B------:R-:W-:Y:S01]  /*10f10*/  IMAD.MOV.U32 R12, RZ, RZ, 0x3 ;  /* 0x00000003ff0c7424 */ /* 0x000fe200078e00ff */
[----:B------:R-:W-:-:S04]  /*10f20*/  @P0 LEA R14, P1, R37, R14, 0x1 ;  /* 0x0000000e250e0211 */ /* 0x000fc800078208ff */
[----:B------:R-:W-:Y:S01]  /*10f30*/  @P0 IADD3.X R7, RZ, R7, RZ, P1, !PT ;  /* 0x00000007ff070210 */ /* 0x000fe20000ffe4ff */
[----:B------:R-:W-:-:S08]  /*10f40*/  @P0 IMAD.MOV.U32 R2, RZ, RZ, R14 ;  /* 0x000000ffff020224 */ /* 0x000fd000078e000e */
[----:B------:R-:W-:Y:S05]  /*10f50*/  WARPSYNC.COLLECTIVE R15, `(.L_x_103) ;  /* 0x000000000f087348 */ /* 0x000fea0003c00000 */
[----:B------:R0:W1:Y:S02]  /*10f60*/  SHFL.IDX P6, R14, R13, R12, R11 ;  /* 0x0000000c0d0e7389 */ /* 0x00006400000c000b */
[----:B01----:R-:W-:Y:S01]  /*10f70*/  ENDCOLLECTIVE ;  /* 0x000000000000791b */ /* 0x003fe20003800000 */
.L_x_103:
[----:B------:R-:W-:-:S05]  /*10f80*/  @P0 IMAD.MOV.U32 R3, RZ, RZ, R7 ;  /* 0x000000ffff030224 */ /* 0x000fca00078e0007 */
[----:B------:R-:W-:Y:S01]  /*10f90*/  @!PT LDS RZ, [RZ] ;  /* 0x00000000fffff984 */ /* 0x000fe20000000800 */
[----:B------:R-:W-:Y:S01]  /*10fa0*/  @!PT LDS RZ, [RZ] ;  /* 0x00000000fffff984 */ /* 0x000fe20000000800 */
[----:B------:R-:W-:Y:S01]  /*10fb0*/  @!PT LDS RZ, [RZ] ;  /* 0x00000000fffff984 */ /* 0x000fe20000000800 */
[----:B------:R0:W-:Y:S04]  /*10fc0*/  @P0 LDGSTS.E.BYPASS.LTC128B.128 [R9+0x25400], desc[UR36][R2.64], !P5 ;  /* 0x2540000002090fae */ /* 0x0001e8000e901d64 */
[----:B------:R0:W-:Y:S01]  /*10fd0*/  @P0 LDGSTS.E.BYPASS.LTC128B.128 [R9+0x27c00], desc[UR36][R2.64+0x80], !P4 ;  /* 0x27c0008002090fae */ /* 0x0001e2000e101d64 */
[----:B------:R-:W-:-:S03]  /*10fe0*/  MOV R13, R4 ;  /* 0x00000004000d7202 */ /* 0x000fc60000000f00 */
[----:B------:R0:W-:Y:S04]  /*10ff0*/  @P0 LDGSTS.E.BYPASS.LTC128B.128 [R9+0x2a400], desc[UR36][R2.64+0x100], !P3 ;  /* 0x2a40010002090fae */ /* 0x0001e8000d901d64 */
[----:B------:R0:W-:Y:S01]  /*11000*/  @P0 LDGSTS.E.BYPASS.LTC128B.128 [R9+0x2cc00], desc[UR36][R2.64+0x180], !P2 ;  /* 0x2cc0018002090fae */ /* 0x0001e2000d101d64 */
[----:B------:R-:W-:Y:S01]  /*11010*/  ISETP.GE.AND P0, PT, R33, 0x31, PT ;  /* 0x000000312100780c */ /* 0x000fe20003f06270 */
[----:B------:R-:W-:-:S12]  /*11020*/  IMAD.MOV.U32 R7, RZ, RZ, R14 ;  /* 0x000000ffff077224 */ /* 0x000fd800078e000e */
[----:B0-----:R-:W-:Y:S05]  /*11030*/  WARPSYNC.COLLECTIVE R15, `(.L_x_104) ;  /* 0x000000000f087348 */ /* 0x001fea0003c00000 */
[----:B------:R1:W2:Y:S02]  /*11040*/  SHFL.IDX P6, R14, R13, R12, R11 ;  /* 0x0000000c0d0e7389 */ /* 0x0002a400000c000b */
[----:B012---:R-:W-:Y:S01]  /*11050*/  ENDCOLLECTIVE ;  /* 0x000000000000791b */ /* 0x007fe20003800000 */
.L_x_104:
[----:B------:R-:W-:Y:S01]  /*11060*/  @P0 LEA R21, R5, UR39, 0x1 ;  /* 0x0000002705150c11 */ /* 0x000fe2000f8e08ff */
[----:B------:R-:W-:Y:S02]  /*11070*/  IMAD.MOV.U32 R13, RZ, RZ, R6 ;  /* 0x000000ffff0d7224 */ /* 0x000fe400078e0006 */
[----:B------:R-:W-:Y:S01]  /*11080*/  IMAD.MOV.U32 R12, RZ, RZ, 0x4 ;  /* 0x00000004ff0c7424 */ /* 0x000fe200078e00ff */
[----:B------:R-:W-:-:S05]  /*11090*/  @P0 LEA R14, P1, R37, R14, 0x1 ;  /* 0x0000000e250e0211 */ /* 0x000fca00078208ff */
[----:B------:R-:W-:-:S08]  /*110a0*/  @P0 IMAD.MOV.U32 R2, RZ, RZ, R14 ;  /* 0x000000ffff020224 */ /* 0x000fd000078e000e */
[----:B------:R-:W-:Y:S05]  /*110b0*/  WARPSYNC.COLLECTIVE R15, `(.L_x_105) ;  /* 0x000000000f087348 */ /* 0x000fea0003c00000 */
[----:B------:R0:W1:Y:S02]  /*110c0*/  SHFL.IDX P6, R14, R13, R12, R11 ;  /* 0x0000000c0d0e7389 */ /* 0x00006400000c000b */
[----:B01----:R-:W-:Y:S01]  /*110d0*/  ENDCOLLECTIVE ;  /* 0x000000000000791b */ /* 0x003fe20003800000 */
.L_x_105:
[----:B------:R-:W-:-:S05]  /*110e0*/  @P0 IMAD.X R7, RZ, RZ, R7, P1 ;  /* 0x000000ffff070224 */ /* 0x000fca00008e0607 */
[----:B------:R-:W-:-:S05]  /*110f0*/  @P0 MOV R3, R7 ;  /* 0x0000000700030202 */ /* 0x000fca0000000f00 */
[----:B------:R-:W-:Y:S01]  /*11100*/  @!PT LDS RZ, [RZ] ;  /* 0x00000000fffff984 */ /* 0x000fe20000000800 */
[----:B------:R-:W-:Y:S01]  /*11110*/  @!PT LDS RZ, [RZ] ;  /* 0x00000000fffff984 */ /* 0x000fe20000000800 */
[----:B------:R-:W-:Y:S01]  /*11120*/  @!PT LDS RZ, [RZ] ;  /* 0x00000000fffff984 */ /* 0x000fe20000000800 */
[----:B------:R0:W-:Y:S01]  /*11130*/  @P0 LDGSTS.E.BYPASS.LTC128B.128 [R21+0x25c00], desc[UR36][R2.64], !P5 ;  /* 0x25c0000002150fae */ /* 0x0001e2000e901d64 */
[----:B------:R-:W-:-:S03]  /*11140*/  IMAD.MOV.U32 R13, RZ, RZ, R4 ;  /* 0x000000ffff0d7224 */ /* 0x000fc600078e0004 */
[----:B------:R0:W-:Y:S04]  /*11150*/  @P0 LDGSTS.E.BYPASS.LTC128B.128 [R21+0x28400], desc[UR36][R2.64+0x80], !P4 ;  /* 0x2840008002150fae */ /* 0x0001e8000e101d64 */
[----:B------:R0:W-:Y:S04]  /*11160*/  @P0 LDGSTS.E.BYPASS.LTC128B.128 [R21+0x2ac00], desc[UR36][R2.64+0x100], !P3 ;  /* 0x2ac0010002150fae */ /* 0x0001e8000d901d64 */
[----:B------:R0:W-:Y:S01]  /*11170*/  @P0 LDGSTS.E.BYPASS.LTC128B.128 [R21+0x2d400], desc[UR36][R2.64+0x180], !P2 ;  /* 0x2d40018002150fae */ /* 0x0001e2000d101d64 */
[----:B------:R-:W-:-:S07]  /*11180*/  MOV R7, R14 ;  /* 0x0000000e00077202 */ /* 0x000fce0000000f00 */
[----:B0-----:R-:W-:Y:S05]  /*11190*/  WARPSYNC.COLLECTIVE R15, `(.L_x_106) ;  /* 0x000000000f087348 */ /* 0x001fea0003c00000 */
[----:B------:R1:W2:Y:S02]  /*111a0*/  SHFL.IDX P6, R14, R13, R12, R11 ;  /* 0x0000000c0d0e7389 */ /* 0x0002a400000c000b */
[----:B012---:R-:W-:Y:S01]  /*111b0*/  ENDCOLLECTIVE ;  /* 0x000000000000791b */ /* 0x007fe20003800000 */
.L_x_106:
[----:B------:R-:W-:Y:S05]  /*111c0*/  BRA `(.L_x_107) ;  /* 0xffffffcc00b47947 */ /* 0x000fea000383ffff */
.L_x_54:
[----:B------:R-:W-:Y:S01]  /*111d0*/  IMAD.MOV.U32 R13, RZ, RZ, R5 ;  /* 0x000000ffff0d7224 */ /* 0x000fe200078e0005 */
[----:B------:R-:W-:Y:S01]  /*111e0*/  MOV R12, RZ ;  /* 0x000000ff000c7202 */ /* 0x000fe20000000f00 */
[----:B------:R-:W-:Y:S02]  /*111f0*/  IMAD.MOV.U32 R11, RZ, RZ, 0x181f ;  /* 0x0000181fff0b7424 */ /* 0x000fe400078e00ff */
[----:B------:R-:W-:Y:S02]  /*11200*/  IMAD.MOV.U32 R15, RZ, RZ, -0x1 ;  /* 0xffffffffff0f7424 */ /* 0x000fe400078e00ff */
[----:B------:R-:W-:-:S07]  /*11210*/  IMAD.IADD R4, R34, 0x1, R4 ;  /* 0x0000000122047824 */ /* 0x000fce00078e0204 */
[----:B-----5:R-:W-:Y:S05]  /*11220*/  WARPSYNC.COLLECTIVE R15, `(.L_x_108) ;  /* 0x000000000f087348 */ /* 0x020fea0003c00000 */
[----:B------:R0:W1:Y:S02]  /*11230*/  SHFL.IDX P6, R14, R13, R12, R11 ;  /* 0x0000000c0d0e7389 */ /* 0x00006400000c000b */
[----:B01---5:R-:W-:Y:S01]  /*11240*/  ENDCOLLECTIVE ;  /* 0x000000000000791b */ /* 0x023fe20003800000 */
.L_x_108:
[C---:B------:R-:W-:Y:S01]  /*11250*/  VIADD R6, R4.reuse, 0x10 ;  /* 0x0000001004067836 */ /* 0x040fe20000000000 */
[----:B------:R-:W-:Y:S01]  /*11260*/  ISETP.GE.AND P0, PT, R4, UR40, PT ;  /* 0x0000002804007c0c */ /* 0x000fe2000bf06270 */
[----:B------:R-:W-:Y:S01]  /*11270*/  IMAD.MOV.U32 R13, RZ, RZ, R0 ;  /* 0x000000ffff0d7224 */ /* 0x000fe200078e0000 */
[----:B------:R-:W-:-:S11]  /*11280*/  MOV R2, R14 ;  /* 0x0000000e00027202 */ /* 0x000fd60000000f00 */
[----:B------:R-:W-:Y:S05]  /*11290*/  WARPSYNC.COLLECTIVE R15, `(.L_x_109) ;  /* 0x000000000f087348 */ /* 0x000fea0003c00000 */
[----:B------:R0:W1:Y:S02]  /*112a0*/  SHFL.IDX P6, R14, R13, R12, R11 ;  /* 0x0000000c0d0e7389 */ /* 0x00006400000c000b */
[----:B01----:R-:W-:Y:S01]  /*112b0*/  ENDCOLLECTIVE ;  /* 0x000000000000791b */ /* 0x003fe20003800000 */
.L_x_109:
[----:B------:R-:W-:Y:S01]  /*112c0*/  MOV R13, R5 ;  /* 0x00000005000d7202 */ /* 0x000fe20000000f00 */
[----:B------:R-:W-:Y:S01]  /*112d0*/  IMAD.MOV.U32 R12, RZ, RZ, 0x1 ;  /* 0x00000001ff0c7424 */ /* 0x000fe200078e00ff */
[----:B------:R-:W-:-:S04]  /*112e0*/  @!P0 LEA R14, P1, R37, R14, 0x1 ;  /* 0x0000000e250e8211 */ /* 0x000fc800078208ff */
[----:B------:R-:W-:Y:S01]  /*112f0*/  @!P0 IADD3.X R3, RZ, R2, RZ, P1, !PT ;  /* 0x00000002ff038210 */ /* 0x000fe20000ffe4ff */
[----:B------:R-:W-:-:S08]  /*11300*/  @!P0 IMAD.MOV.U32 R2, RZ, RZ, R14 ;  /* 0x000000ffff028224 */ /* 0x000fd000078e000e */
[----:B------:R-:W-:Y:S05]  /*11310*/  WARPSYNC.COLLECTIVE R15, `(.L_x_110) ;  /* 0x000000000f087348 */ /* 0x000fea0003c00000 */
[----:B------:R0:W1:Y:S02]  /*11320*/  SHFL.IDX P6, R14, R13, R12, R11 ;  /* 0x0000000c0d0e7389 */ /* 0x00006400000c000b */
[----:B01----:R-:W-:Y:S01]  /*11330*/  ENDCOLLECTIVE ;  /* 0x000000000000791b */ /* 0x003fe20003800000 */
.L_x_110:
[----:B------:R-:W-:Y:S01]  /*11340*/  @!PT LDS RZ, [RZ] ;  /* 0x00000000fffff984 */ /* 0x000fe20000000800 */
[----:B------:R-:W-:Y:S01]  /*11350*/  @!PT LDS RZ, [RZ] ;  /* 0x00000000fffff984 */ /* 0x000fe20000000800 */
[----:B------:R-:W-:Y:S01]  /*11360*/  @!PT LDS RZ, [RZ] ;  /* 0x00000000fffff984 */ /* 0x000fe20000000800 */
[----:B------:R0:W-:Y:S04]  /*11370*/  @!P0 LDGSTS.E.BYPASS.LTC128B.128 [R20+0x14400], desc[UR36][R2.64], !P2 ;  /* 0x1440000002148fae */ /* 0x0001e8000d101d64 */
[----:B------:R0:W-:Y:S04]  /*11380*/  @!P0 LDGSTS.E.BYPASS.LTC128B.128 [R20+0x18400], desc[UR36][R2.64+0x80], !P3 ;  /* 0x1840008002148fae */ /* 0x0001e8000d901d64 */
[----:B------:R0:W-:Y:S01]  /*11390*/  @!P0 LDGSTS.E.BYPASS.LTC128B.128 [R20+0x1c400], desc[UR36][R2.64+0x100], !P4 ;  /* 0x1c40010002148fae */ /* 0x0001e2000e101d64 */
[----:B------:R-:W-:-:S03]  /*113a0*/  MOV R13, R0 ;  /* 0x00000000000d7202 */ /* 0x000fc60000000f00 */
[----:B------:R0:W-:Y:S01]  /*113b0*/  @!P0 LDGSTS.E.BYPASS.LTC128B.128 [R20+0x20400], desc[UR36][R2.64+0x180], !P5 ;  /* 0x2040018002148fae */ /* 0x0001e2000e901d64 */
[----:B------:R-:W-:Y:S01]  /*113c0*/  ISETP.GE.AND P0, PT, R6, UR40, PT ;  /* 0x0000002806007c0c */ /* 0x000fe2000bf06270 */
[----:B------:R-:W-:-:S12]  /*113d0*/  IMAD.MOV.U32 R6, RZ, RZ, R14 ;  /* 0x000000ffff067224 */ /* 0x000fd800078e000e */
[----:B0-----:R-:W-:Y:S05]  /*113e0*/  WARPSYNC.COLLECTIVE R15, `(.L_x_111) ;  /* 0x000000000f087348 */ /* 0x001fea0003c00000 */
[----:B------:R1:W2:Y:S02]  /*113f0*/  SHFL.IDX P6, R14, R13, R12, R11 ;  /* 0x0000000c0d0e7389 */ /* 0x0002a400000c000b */
[----:B012---:R-:W-:Y:S01]  /*11400*/  ENDCOLLECTIVE ;  /* 0x000000000000791b */ /* 0x007fe20003800000 */
.L_x_111:
[----:B------:R-:W-:Y:S01]  /*11410*/  IMAD.MOV.U32 R13, RZ, RZ, R5 ;  /* 0x000000ffff0d7224 */ /* 0x000fe200078e0005 */
[----:B------:R-:W-:Y:S02]  /*11420*/  MOV R12, 0x2 ;  /* 0x00000002000c7802 */ /* 0x000fe40000000f00 */
[----:B------:R-:W-:-:S05]  /*11430*/  @!P0 LEA R14, P1, R37, R14, 0x1 ;  /* 0x0000000e250e8211 */ /* 0x000fca00078208ff */
[----:B------:R-:W-:-:S08]  /*11440*/  @!P0 IMAD.MOV.U32 R2, RZ, RZ, R14 ;  /* 0x000000ffff028224 */ /* 0x000fd000078e000e */
[----:B------:R-:W-:Y:S05]  /*11450*/  WARPSYNC.COLLECTIVE R15, `(.L_x_112) ;  /* 0x000000000f087348 */ /* 0x000fea0003c00000 */
[----:B------:R0:W1:Y:S02]  /*11460*/  SHFL.IDX P6, R14, R13, R12, R11 ;  /* 0x0000000c0d0e7389 */ /* 0x00006400000c000b */
[----:B01----:R-:W-:Y:S01]  /*11470*/  ENDCOLLECTIVE ;  /* 0x000000000000791b */ /* 0x003fe20003800000 */
.L_x_112:
[----:B------:R-:W-:Y:S02]  /*11480*/  @!P0 IMAD.X R7, RZ, RZ, R6, P1 ;  /* 0x000000ffff078224 */ /* 0x000fe400008e0606 */
[----:B------:R-:W-:-:S03]  /*11490*/  VIADD R6, R4, 0x20 ;  /* 0x0000002004067836 */ /* 0x000fc60000000000 */
[----:B------:R-:W-:-:S05]  /*114a0*/  @!P0 MOV R3, R7 ;  /* 0x0000000700038202 */ /* 0x000fca0000000f00 */
[----:B------:R-:W-:Y:S01]  /*114b0*/  @!PT LDS RZ, [RZ] ;  /* 0x00000000fffff984 */ /* 0x000fe20000000800 */
[----:B------:R-:W-:Y:S01]  /*114c0*/  @!PT LDS RZ, [RZ] ;  /* 0x00000000fffff984 */ /* 0x000fe20000000800 */
[----:B------:R-:W-:Y:S01]  /*114d0*/  @!PT LDS RZ, [RZ] ;  /* 0x00000000fffff984 */ /* 0x000fe20000000800 */
[----:B------:R0:W-:Y:S01]  /*114e0*/  @!P0 LDGSTS.E.BYPASS.LTC128B.128 [R20+0x14c00], desc[UR36][R2.64], !P2 ;  /* 0x14c0000002148fae */ /* 0x0001e2000d101d64 */
[----:B------:R-:W-:-:S03]  /*114f0*/  IMAD.MOV.U32 R13, RZ, RZ, R0 ;  /* 0x000000ffff0d7224 */ /* 0x000fc600078e0000 */
[----:B------:R0:W-:Y:S04]  /*11500*/  @!P0 LDGSTS.E.BYPASS.LTC128B.128 [R20+0x18c00], desc[UR36][R2.64+0x80], !P3 ;  /* 0x18c0008002148fae */ /* 0x0001e8000d901d64 */
[----:B------:R0:W-:Y:S04]  /*11510*/  @!P0 LDGSTS.E.BYPASS.LTC128B.128 [R20+0x1cc00], desc[UR36][R2.64+0x100], !P4 ;  /* 0x1cc0010002148fae */ /* 0x0001e8000e101d64 */
[----:B------:R0:W-:Y:S01]  /*11520*/  @!P0 LDGSTS.E.BYPASS.LTC128B.128 [R20+0x20c00], desc[UR36][R2.64+0x180], !P5 ;  /* 0x20c0018002148fae */ /* 0x0001e2000e901d64 */
[----:B------:R-:W-:Y:S01]  /*11530*/  ISETP.GE.AND P0, PT, R6, UR40, PT ;  /* 0x0000002806007c0c */ /* 0x000fe2000bf06270 */
[----:B------:R-:W-:-:S12]  /*11540*/  IMAD.MOV.U32 R6, RZ, RZ, R14 ;  /* 0x000000ffff067224 */ /* 0x000fd800078e000e */
[----:B0-----:R-:W-:Y:S05]  /*11550*/  WARPSYNC.COLLECTIVE R15, `(.L_x_113) ;  /* 0x000000000f087348 */ /* 0x001fea0003c00000 */
[----:B------:R1:W2:Y:S02]  /*11560*/  SHFL.IDX P6, R14, R13, R12, R11 ;  /* 0x0000000c0d0e7389 */ /* 0x0002a400000c000b */
[----:B012---:R-:W-:Y:S01]  /*11570*/  ENDCOLLECTIVE ;  /* 0x000000000000791b */ /* 0x007fe20003800000 */
.L_x_113:
[----:B------:R-:W-:Y:S02]  /*11580*/  IMAD.MOV.U32 R13, RZ, RZ, R5 ;  /* 0x000000ffff0d7224 */ /* 0x000fe400078e0005 */
[----:B------:R-:W-:Y:S01]  /*11590*/  IMAD.MOV.U32 R12, RZ, RZ, 0x3 ;  /* 0x00000003ff0c7424 */ /* 0x000fe200078e00ff */
[----:B------:R-:W-:-:S04]  /*115a0*/  @!P0 LEA R14, P1, R37, R14, 0x1 ;  /* 0x0000000e250e8211 */ /* 0x000fc800078208ff */
[----:B------:R-:W-:Y:S01]  /*115b0*/  @!P0 IADD3.X R7, RZ, R6, RZ, P1, !PT ;  /* 0x00000006ff078210 */ /* 0x000fe20000ffe4ff */
[----:B------:R-:W-:Y:S01]  /*115c0*/  @!P0 IMAD.MOV.U32 R2, RZ, RZ, R14 ;  /* 0x000000ffff028224 */ /* 0x000fe200078e000e */
[----:B------:R-:W-:-:S07]  /*115d0*/  IADD3 R6, R4, 0x30, RZ ;  /* 0x0000003004067810 */ /* 0x000fce0007ffe0ff */
[----:B------:R-:W-:Y:S05]  /*115e0*/  WARPSYNC.COLLECTIVE R15, `(.L_x_114) ;  /* 0x000000000f087348 */ /* 0x000fea0003c00000 */
[----:B------:R0:W1:Y:S02]  /*115f0*/  SHFL.IDX P6, R14, R13, R12, R11 ;  /* 0x0000000c0d0e7389 */ /* 0x00006400000c000b */
[----:B01----:R-:W-:Y:S01]  /*11600*/  ENDCOLLECTIVE ;  /* 0x000000000000791b */ /* 0x003fe20003800000 */
.L_x_114:
[----:B------:R-:W-:-:S05]  /*11610*/  @!P0 IMAD.MOV.U32 R3, RZ, RZ, R7 ;  /* 0x000000ffff038224 */ /* 0x000fca00078e0007 */
[----:B------:R-:W-:Y:S01]  /*11620*/  @!PT LDS RZ, [RZ] ;  /* 0x00000000fffff984 */ /* 0x000fe20000000800 */
[----:B------:R-:W-:Y:S01]  /*11630*/  @!PT LDS RZ, [RZ] ;  /* 0x00000000fffff984 */ /* 0x000fe20000000800 */
[----:B------:R-:W-:Y:S01]  /*11640*/  @!PT LDS RZ, [RZ] ;  /* 0x00000000fffff984 */ /* 0x000fe20000000800 */
[----:B------:R0:W-:Y:S04]  /*11650*/  @!P0 LDGSTS.E.BYPASS.LTC128B.128 [R20+0x15400], desc[UR36][R2.64], !P2 ;  /* 0x1540000002148fae */ /* 0x0001e8000d101d64 */
[----:B------:R0:W-:Y:S01]  /*11660*/  @!P0 LDGSTS.E.BYPASS.LTC128B.128 [R20+0x19400], desc[UR36][R2.64+0x80], !P3 ;  /* 0x1940008002148fae */ /* 0x0001e2000d901d64 */
[----:B------:R-:W-:-:S03]  /*11670*/  IMAD.MOV.U32 R13, RZ, RZ, R0 ;  /* 0x000000ffff0d7224 */ /* 0x000fc600078e0000 */
[----:B------:R0:W-:Y:S04]  /*11680*/  @!P0 LDGSTS.E.BYPASS.LTC128B.128 [R20+0x1d400], desc[UR36][R2.64+0x100], !P4 ;  /* 0x1d40010002148fae */ /* 0x0001e8000e101d64 */
[----:B------:R0:W-:Y:S01]  /*11690*/  @!P0 LDGSTS.E.BYPASS.LTC128B.128 [R20+0x21400], desc[UR36][R2.64+0x180], !P5 ;  /* 0x2140018002148fae */ /* 0x0001e2000e901d64 */
[----:B------:R-:W-:Y:S02]  /*116a0*/  ISETP.GE.AND P0, PT, R6, UR40, PT ;  /* 0x0000002806007c0c */ /* 0x000fe4000bf06270 */
[----:B------:R-:W-:-:S11]  /*116b0*/  MOV R6, R14 ;  /* 0x0000000e00067202 */ /* 0x000fd60000000f00 */
[----:B0-----:R-:W-:Y:S05]  /*116c0*/  WARPSYNC.COLLECTIVE R15, `(.L_x_115) ;  /* 0x000000000f087348 */ /* 0x001fea0003c00000 */
[----:B------:R1:W2:Y:S02]  /*116d0*/  SHFL.IDX P6, R14, R13, R12, R11 ;  /* 0x0000000c0d0e7389 */ /* 0x0002a400000c000b */
[----:B012---:R-:W-:Y:S01]  /*116e0*/  ENDCOLLECTIVE ;  /* 0x000000000000791b */ /* 0x007fe20003800000 */
.L_x_115:
[----:B------:R-:W-:Y:S01]  /*116f0*/  MOV R13, R5 ;  /* 0x00000005000d7202 */ /* 0x000fe20000000f00 */
[----:B------:R-:W-:Y:S01]  /*11700*/  IMAD.MOV.U32 R12, RZ, RZ, 0x4 ;  /* 0x00000004ff0c7424 */ /* 0x000fe200078e00ff */
[----:B------:R-:W-:-:S04]  /*11710*/  @!P0 LEA R14, P1, R37, R14, 0x1 ;  /* 0x0000000e250e8211 */ /* 0x000fc800078208ff */
[----:B------:R-:W-:Y:S01]  /*11720*/  @!P0 MOV R2, R14 ;  /* 0x0000000e00028202 */ /* 0x000fe20000000f00 */
[----:B------:R-:W-:-:S08]  /*11730*/  @!P0 IMAD.X R7, RZ, RZ, R6, P1 ;  /* 0x000000ffff078224 */ /* 0x000fd000008e0606 */
[----:B------:R-:W-:Y:S05]  /*11740*/  WARPSYNC.COLLECTIVE R15, `(.L_x_116) ;  /* 0x000000000f087348 */ /* 0x000fea0003c00000 */
[----:B------:R0:W1:Y:S02]  /*11750*/  SHFL.IDX P6, R14, R13, R12, R11 ;  /* 0x0000000c0d0e7389 */ /* 0x00006400000c000b */
[----:B01----:R-:W-:Y:S01]  /*11760*/  ENDCOLLECTIVE ;  /* 0x000000000000791b */ /* 0x003fe20003800000 */
.L_x_116:
[----:B------:R-:W-:Y:S02]  /*11770*/  VIADD R6, R4, 0x40 ;  /* 0x0000004004067836 */ /* 0x000fe40000000000 */
[----:B------:R-:W-:-:S05]  /*11780*/  @!P0 IMAD.MOV.U32 R3, RZ, RZ, R7 ;  /* 0x000000ffff038224 */ /* 0x000fca00078e0007 */
[----:B------:R-:W-:Y:S01]  /*11790*/  @!PT LDS RZ, [RZ] ;  /* 0x00000000fffff984 */ /* 0x000fe20000000800 */
[----:B------:R-:W-:Y:S01]  /*117a0*/  @!PT LDS RZ, [RZ] ;  /* 0x00000000fffff984 */ /* 0x000fe20000000800 */
[----:B------:R-:W-:Y:S01]  /*117b0*/  @!PT LDS RZ, [RZ] ;  /* 0x00000000fffff984 */ /* 0x000fe20000000800 */
[----:B------:R0:W-:Y:S04]  /*117c0*/  @!P0 LDGSTS.E.BYPASS.LTC128B.128 [R20+0x15c00], desc[UR36][R2.64], !P2 ;  /* 0x15c0000002148fae */ /* 0x0001e8000d101d64 */
[----:B------:R0:W-:Y:S01]  /*117d0*/  @!P0 LDGSTS.E.BYPASS.LTC128B.128 [R20+0x19c00], desc[UR36][R2.64+0x80], !P3 ;  /* 0x19c0008002148fae */ /* 0x0001e2000d901d64 */
[----:B------:R-:W-:-:S03]  /*117e0*/  MOV R13, R0 ;  /* 0x00000000000d7202 */ /* 0x000fc60000000f00 */
[----:B------:R0:W-:Y:S04]  /*117f0*/  @!P0 LDGSTS.E.BYPASS.LTC128B.128 [R20+0x1dc00], desc[UR36][R2.64+0x100], !P4 ;  /* 0x1dc0010002148fae */ /* 0x0001e8000e101d64 */
[----:B------:R0:W-:Y:S01]  /*11800*/  @!P0 LDGSTS.E.BYPASS.LTC128B.128 [R20+0x21c00], desc[UR36][R2.64+0x180], !P5 ;  /* 0x21c0018002148fae */ /* 0x0001e2000e901d64 */
[----:B------:R-:W-:Y:S01]  /*11810*/  ISETP.GE.AND P0, PT, R6, UR40, PT ;  /* 0x0000002806007c0c */ /* 0x000fe2000bf06270 */
[----:B------:R-:W-:-:S12]  /*11820*/  IMAD.MOV.U32 R6, RZ, RZ, R14 ;  /* 0x000000ffff067224 */ /* 0x000fd800078e000e */
[----:B0-----:R-:W-:Y:S05]  /*11830*/  WARPSYNC.COLLECTIVE R15, `(.L_x_117) ;  /* 0x000000000f087348 */ /* 0x001fea0003c00000 */
[----:B------:R1:W2:Y:S02]  /*11840*/  SHFL.IDX P6, R14, R13, R12, R11 ;  /* 0x0000000c0d0e7389 */ /* 0x0002a400000c000b */
[----:B012---:R-:W-:Y:S01]  /*11850*/  ENDCOLLECTIVE ;  /* 0x000000000000791b */ /* 0x007fe20003800000 */
.L_x_117:
[----:B------:R-:W-:Y:S01]  /*11860*/  IMAD.MOV.U32 R13, RZ, RZ, R5 ;  /* 0x000000ffff0d7224 */ /* 0x000fe200078e0005 */
[----:B------:R-:W-:Y:S02]  /*11870*/  MOV R12, 0x5 ;  /* 0x00000005000c7802 */ /* 0x000fe40000000f00 */
[----:B------:R-:W-:-:S05]  /*11880*/  @!P0 LEA R14, P1, R37, R14, 0x1 ;  /* 0x0000000e250e8211 */ /* 0x000fca00078208ff */
[----:B------:R-:W-:-:S08]  /*11890*/  @!P0 IMAD.MOV.U32 R2, RZ, RZ, R14 ;  /* 0x000000ffff028224 */ /* 0x000fd000078e000e */
[----:B------:R-:W-:Y:S05]  /*118a0*/  WARPSYNC.COLLECTIVE R15, `(.L_x_118) ;  /* 0x000000000f087348 */ /* 0x000fea0003c00000 */
[----:B------:R0:W1:Y:S02]  /*118b0*/  SHFL.IDX P6, R14, R13, R12, R11 ;  /* 0x0000000c0d0e7389 */ /* 0x00006400000c000b */
[----:B01----:R-:W-:Y:S01]  /*118c0*/  ENDCOLLECTIVE ;  /* 0x000000000000791b */ /* 0x003fe20003800000 */
.L_x_118:
        /* <DEDUP_REMOVED lines=16> */
.L_x_119:
        /* <DEDUP_REMOVED lines=9> */
.L_x_120:
        /* <DEDUP_REMOVED lines=14> */
.L_x_121:
[----:B------:R-:W-:Y:S01]  /*11b40*/  IMAD.MOV.U32 R13, RZ, RZ, R5 ;  /* 0x000000ffff0d7224 */ /* 0x000fe200078e0005 */
[----:B------:R-:W-:Y:S02]  /*11b50*/  MOV R12, 0x7 ;  /* 0x00000007000c7802 */ /* 0x000fe40000000f00 */
[----:B------:R-:W-:-:S04]  /*11b60*/  @!P0 LEA R14, P1, R37, R14, 0x1 ;  /* 0x0000000e250e8211 */ /* 0x000fc800078208ff */
[----:B------:R-:W-:Y:S01]  /*11b70*/  @!P0 MOV R2, R14 ;  /* 0x0000000e00028202 */ /* 0x000fe20000000f00 */
[----:B------:R-:W-:-:S08]  /*11b80*/  @!P0 IMAD.X R7, RZ, RZ, R6, P1 ;  /* 0x000000ffff078224 */ /* 0x000fd000008e0606 */
[----:B------:R-:W-:Y:S05]  /*11b90*/  WARPSYNC.COLLECTIVE R15, `(.L_x_122) ;  /* 0x000000000f087348 */ /* 0x000fea0003c00000 */
[----:B------:R0:W1:Y:S02]  /*11ba0*/  SHFL.IDX P6, R14, R13, R12, R11 ;  /* 0x0000000c0d0e7389 */ /* 0x00006400000c000b */
[----:B01----:R-:W-:Y:S01]  /*11bb0*/  ENDCOLLECTIVE ;  /* 0x000000000000791b */ /* 0x003fe20003800000 */
.L_x_122:
        /* <DEDUP_REMOVED lines=9> */
[----:B------:R-:W-:-:S07]  /*11c50*/  IMAD.MOV.U32 R6, RZ, RZ, R14 ;  /* 0x000000ffff067224 */ /* 0x000fce00078e000e */
[----:B0-----:R-:W-:Y:S05]  /*11c60*/  WARPSYNC.COLLECTIVE R15, `(.L_x_123) ;  /* 0x000000000f087348 */ /* 0x001fea0003c00000 */
[----:B------:R1:W2:Y:S02]  /*11c70*/  SHFL.IDX P6, R14, R13, R12, R11 ;  /* 0x0000000c0d0e7389 */ /* 0x0002a400000c000b */
[----:B012---:R-:W-:Y:S01]  /*11c80*/  ENDCOLLECTIVE ;  /* 0x000000000000791b */ /* 0x007fe20003800000 */
.L_x_123:
[----:B------:R-:W-:Y:S05]  /*11c90*/  BRA `(.L_x_124) ;  /* 0xffffffcc00e47947 */ /* 0x000fea000383ffff */
.L_x_56:
[----:B0-----:R-:W-:-:S04]  /*11ca0*/  MOV R3, UR39 ;  /* 0x0000002700037c02 */ /* 0x001fc80008000f00 */
[----:B------:R0:W1:Y:S03]  /*11cb0*/  SYNCS.PHASECHK.TRANS64.TRYWAIT P0, [R3+URZ+0x38820], R0 ;  /* 0x03882000030075a7 */ /* 0x000066000800017f */
[----:B-1----:R-:W-:Y:S05]  /*11cc0*/  @!P0 NANOSLEEP.SYNCS 0x989680 ;  /* 0x009896800000895d */ /* 0x002fea0003900000 */
[----:B------:R-:W1:Y:S02]  /*11cd0*/  @!P0 SYNCS.PHASECHK.TRANS64 P0, [R3+URZ+0x38820], R0 ;  /* 0x03882000030085a7 */ /* 0x000e64000800007f */
[----:B-1----:R-:W-:Y:S05]  /*11ce0*/  @!P0 BRA `(.L_x_56) ;  /* 0xfffffffc00ec8947 */ /* 0x002fea000383ffff */
[----:B------:R-:W-:Y:S05]  /*11cf0*/  BRA `(.L_x_125) ;  /* 0xffffffd000247947 */ /* 0x000fea000383ffff */
.L_x_60:
[----:B0-----:R0:W1:Y:S02]  /*11d00*/  SYNCS.PHASECHK.TRANS64.TRYWAIT P0, [R7+URZ+0x38840], R0 ;  /* 0x03884000070075a7 */ /* 0x001064000800017f */
[----:B-1----:R-:W-:Y:S05]  /*11d10*/  @!P0 NANOSLEEP.SYNCS 0x989680 ;  /* 0x009896800000895d */ /* 0x002fea0003900000 */
[----:B------:R-:W1:Y:S02]  /*11d20*/  @!P0 SYNCS.PHASECHK.TRANS64 P0, [R7+URZ+0x38840], R0 ;  /* 0x03884000070085a7 */ /* 0x000e64000800007f */
[----:B-1----:R-:W-:Y:S05]  /*11d30*/  @!P0 BRA `(.L_x_60) ;  /* 0xfffffffc00f08947 */ /* 0x002fea000383ffff */
[----:B------:R-:W-:Y:S05]  /*11d40*/  BRA `(.L_x_126) ;  /* 0xffffffd000d47947 */ /* 0x000fea000383ffff */
.L_x_61:
[----:B------:R-:W-:Y:S01]  /*11d50*/  BSSY B1, `(.L_x_127) ;  /* 0x0000008000017945 */ /* 0x000fe20003800000 */
[----:B------:R-:W-:Y:S01]  /*11d60*/  IMAD.MOV.U32 R13, RZ, RZ, R23 ;  /* 0x000000ffff0d7224 */ /* 0x000fe200078e0017 */
[----:B------:R-:W-:Y:S01]  /*11d70*/  MOV R11, 0x181f ;  /* 0x0000181f000b7802 */ /* 0x000fe20000000f00 */
[----:B------:R-:W-:Y:S02]  /*11d80*/  IMAD.MOV.U32 R12, RZ, RZ, RZ ;  /* 0x000000ffff0c7224 */ /* 0x000fe400078e00ff */
[----:B------:R-:W-:-:S07]  /*11d90*/  IMAD.MOV.U32 R15, RZ, RZ, -0x1 ;  /* 0xffffffffff0f7424 */ /* 0x000fce00078e00ff */
[----:B------:R-:W-:Y:S05]  /*11da0*/  WARPSYNC.COLLECTIVE R15, `(.L_x_128) ;  /* 0x000000000f087348 */ /* 0x000fea0003c00000 */
[----:B------:R0:W1:Y:S02]  /*11db0*/  SHFL.IDX P6, R14, R13, R12, R11 ;  /* 0x0000000c0d0e7389 */ /* 0x00006400000c000b */
[----:B01----:R-:W-:Y:S01]  /*11dc0*/  ENDCOLLECTIVE ;  /* 0x000000000000791b */ /* 0x003fe20003800000 */
.L_x_128:
[----:B------:R-:W-:Y:S05]  /*11dd0*/  BSYNC B1 ;  /* 0x0000000000017941 */ /* 0x000fea0003800000 */
.L_x_127:
[----:B------:R-:W-:Y:S01]  /*11de0*/  MOV R13, R9 ;  /* 0x00000009000d7202 */ /* 0x000fe20000000f00 */
[----:B------:R-:W-:Y:S01]  /*11df0*/  IMAD.MOV.U32 R12, RZ, RZ, RZ ;  /* 0x000000ffff0c7224 */ /* 0x000fe200078e00ff */
[----:B------:R-:W-:Y:S01]  /*11e00*/  MOV R15, 0xffffffff ;  /* 0xffffffff000f7802 */ /* 0x000fe20000000f00 */
[----:B------:R-:W-:Y:S01]  /*11e10*/  IMAD.MOV.U32 R11, RZ, RZ, 0x181f ;  /* 0x0000181fff0b7424 */ /* 0x000fe200078e00ff */
[----:B------:R-:W-:Y:S01]  /*11e20*/  LEA R20, R20, UR39, 0x1 ;  /* 0x0000002714147c11 */ /* 0x000fe2000f8e08ff */
[----:B------:R-:W-:Y:S02]  /*11e30*/  IMAD.MOV.U32 R3, RZ, RZ, R14 ;  /* 0x000000ffff037224 */ /* 0x000fe400078e000e */
[----:B------:R-:W-:-:S07]  /*11e40*/  IMAD.SHL.U32 R0, R37, 0x2, RZ ;  /* 0x0000000225007824 */ /* 0x000fce00078e00ff */
[----:B------:R-:W-:Y:S05]  /*11e50*/  WARPSYNC.COLLECTIVE R15, `(.L_x_129) ;  /* 0x000000000f087348 */ /* 0x000fea0003c00000 */
[----:B------:R0:W1:Y:S02]  /*11e60*/  SHFL.IDX P6, R14, R13, R12, R11 ;  /* 0x0000000c0d0e7389 */ /* 0x00006400000c000b */
[----:B01----:R-:W-:Y:S01]  /*11e70*/  ENDCOLLECTIVE ;  /* 0x000000000000791b */ /* 0x003fe20003800000 */
.L_x_129:
[----:B------:R-:W-:Y:S01]  /*11e80*/  MOV R13, R23 ;  /* 0x00000017000d7202 */ /* 0x000fe20000000f00 */
[----:B------:R-:W-:Y:S01]  /*11e90*/  IMAD.MOV.U32 R12, RZ, RZ, 0x1 ;  /* 0x00000001ff0c7424 */ /* 0x000fe200078e00ff */
[----:B------:R-:W-:-:S13]  /*11ea0*/  IADD3 R2, P0, R14, R0, RZ ;  /* 0x000000000e027210 */ /* 0x000fda0007f1e0ff */
[----:B------:R-:W-:Y:S05]  /*11eb0*/  WARPSYNC.COLLECTIVE R15, `(.L_x_130) ;  /* 0x000000000f087348 */ /* 0x000fea0003c00000 */
[----:B------:R0:W1:Y:S02]  /*11ec0*/  SHFL.IDX P6, R14, R13, R12, R11 ;  /* 0x0000000c0d0e7389 */ /* 0x00006400000c000b */
[----:B01----:R-:W-:Y:S01]  /*11ed0*/  ENDCOLLECTIVE ;  /* 0x000000000000791b */ /* 0x003fe20003800000 */
.L_x_130:
[----:B------:R-:W-:-:S05]  /*11ee0*/  IMAD.X R3, RZ, RZ, R3, P0 ;  /* 0x000000ffff037224 */ /* 0x000fca00000e0603 */
[----:B------:R-:W-:Y:S01]  /*11ef0*/  @!PT LDS RZ, [RZ] ;  /* 0x00000000fffff984 */ /* 0x000fe20000000800 */
[----:B------:R-:W-:Y:S01]  /*11f00*/  @!PT LDS RZ, [RZ] ;  /* 0x00000000fffff984 */ /* 0x000fe20000000800 */
[----:B------:R-:W-:Y:S01]  /*11f10*/  @!PT LDS RZ, [RZ] ;  /* 0x00000000fffff984 */ /* 0x000fe20000000800 */
[----:B------:R0:W-:Y:S04]  /*11f20*/  LDGSTS.E.BYPASS.LTC128B.128 [R20+0x24400], desc[UR36][R2.64], !P4 ;  /* 0x2440000002147fae */ /* 0x0001e8000e101d64 */
[----:B------:R0:W-:Y:S01]  /*11f30*/  LDGSTS.E.BYPASS.LTC128B.128 [R20+0x26c00], desc[UR36][R2.64+0x80], !P3 ;  /* 0x26c0008002147fae */ /* 0x0001e2000d901d64 */
[----:B------:R-:W-:-:S03]  /*11f40*/  MOV R13, R9 ;  /* 0x00000009000d7202 */ /* 0x000fc60000000f00 */
[----:B------:R0:W-:Y:S04]  /*11f50*/  LDGSTS.E.BYPASS.LTC128B.128 [R20+0x29400], desc[UR36][R2.64+0x100], !P2 ;  /* 0x2940010002147fae */ /* 0x0001e8000d101d64 */
[----:B------:R0:W-:Y:S01]  /*11f60*/  LDGSTS.E.BYPASS.LTC128B.128 [R20+0x2bc00], desc[UR36][R2.64+0x180], !P1 ;  /* 0x2bc0018002147fae */ /* 0x0001e2000c901d64 */
[----:B------:R-:W-:-:S07]  /*11f70*/  IMAD.MOV.U32 R35, RZ, RZ, R14 ;  /* 0x000000ffff237224 */ /* 0x000fce00078e000e */
[----:B0-----:R-:W-:Y:S05]  /*11f80*/  WARPSYNC.COLLECTIVE R15, `(.L_x_131) ;  /* 0x000000000f087348 */ /* 0x001fea0003c00000 */
[----:B------:R1:W2:Y:S02]  /*11f90*/  SHFL.IDX P6, R14, R13, R12, R11 ;  /* 0x0000000c0d0e7389 */ /* 0x0002a400000c000b */
[----:B012---:R-:W-:Y:S01]  /*11fa0*/  ENDCOLLECTIVE ;  /* 0x000000000000791b */ /* 0x007fe20003800000 */
.L_x_131:
[----:B------:R-:W-:Y:S01]  /*11fb0*/  IMAD.MOV.U32 R13, RZ, RZ, R23 ;  /* 0x000000ffff0d7224 */ /* 0x000fe200078e0017 */
[----:B------:R-:W-:Y:S02]  /*11fc0*/  MOV R12, 0x2 ;  /* 0x00000002000c7802 */ /* 0x000fe40000000f00 */
[----:B------:R-:W-:-:S13]  /*11fd0*/  IADD3 R2, P0, R14, R0, RZ ;  /* 0x000000000e027210 */ /* 0x000fda0007f1e0ff */
[----:B------:R-:W-:Y:S05]  /*11fe0*/  WARPSYNC.COLLECTIVE R15, `(.L_x_132) ;  /* 0x000000000f087348 */ /* 0x000fea0003c00000 */
[----:B------:R0:W1:Y:S02]  /*11ff0*/  SHFL.IDX P6, R14, R13, R12, R11 ;  /* 0x0000000c0d0e7389 */ /* 0x00006400000c000b */
[----:B01----:R-:W-:Y:S01]  /*12000*/  ENDCOLLECTIVE ;  /* 0x000000000000791b */ /* 0x003fe20003800000 */
.L_x_132:
[----:B------:R-:W-:-:S05]  /*12010*/  IMAD.X R3, RZ, RZ, R35, P0 ;  /* 0x000000ffff037224 */ /* 0x000fca00000e0623 */
[----:B------:R-:W-:Y:S01]  /*12020*/  @!PT LDS RZ, [RZ] ;  /* 0x00000000fffff984 */ /* 0x000fe20000000800 */
[----:B------:R-:W-:Y:S01]  /*12030*/  @!PT LDS RZ, [RZ] ;  /* 0x00000000fffff984 */ /* 0x000fe20000000800 */
[----:B------:R-:W-:Y:S01]  /*12040*/  @!PT LDS RZ, [RZ] ;  /* 0x00000000fffff984 */ /* 0x000fe20000000800 */
[----:B------:R0:W-:Y:S04]  /*12050*/  LDGSTS.E.BYPASS.LTC128B.128 [R20+0x24c00], desc[UR36][R2.64], !P4 ;  /* 0x24c0000002147fae */ /* 0x0001e8000e101d64 */
[----:B------:R0:W-:Y:S01]  /*12060*/  LDGSTS.E.BYPASS.LTC128B.128 [R20+0x27400], desc[UR36][R2.64+0x80], !P3 ;  /* 0x2740008002147fae */ /* 0x0001e2000d901d64 */
[----:B------:R-:W-:-:S03]  /*12070*/  IMAD.MOV.U32 R13, RZ, RZ, R9 ;  /* 0x000000ffff0d7224 */ /* 0x000fc600078e0009 */
[----:B------:R0:W-:Y:S04]  /*12080*/  LDGSTS.E.BYPASS.LTC128B.128 [R20+0x29c00], desc[UR36][R2.64+0x100], !P2 ;  /* 0x29c0010002147fae */ /* 0x0001e8000d101d64 */
[----:B------:R0:W-:Y:S01]  /*12090*/  LDGSTS.E.BYPASS.LTC128B.128 [R20+0x2c400], desc[UR36][R2.64+0x180], !P1 ;  /* 0x2c40018002147fae */ /* 0x0001e2000c901d64 */
[----:B------:R-:W-:-:S07]  /*120a0*/  IMAD.MOV.U32 R35, RZ, RZ, R14 ;  /* 0x000000ffff237224 */ /* 0x000fce00078e000e */
[----:B0-----:R-:W-:Y:S05]  /*120b0*/  WARPSYNC.COLLECTIVE R15, `(.L_x_133) ;  /* 0x000000000f087348 */ /* 0x001fea0003c00000 */
[----:B------:R1:W2:Y:S02]  /*120c0*/  SHFL.IDX P6, R14, R13, R12, R11 ;  /* 0x0000000c0d0e7389 */ /* 0x0002a400000c000b */
[----:B012---:R-:W-:Y:S01]  /*120d0*/  ENDCOLLECTIVE ;  /* 0x000000000000791b */ /* 0x007fe20003800000 */
.L_x_133:
[----:B------:R-:W-:Y:S02]  /*120e0*/  IMAD.MOV.U32 R13, RZ, RZ, R23 ;  /* 0x000000ffff0d7224 */ /* 0x000fe400078e0017 */
[----:B------:R-:W-:Y:S01]  /*120f0*/  IMAD.MOV.U32 R12, RZ, RZ, 0x3 ;  /* 0x00000003ff0c7424 */ /* 0x000fe200078e00ff */
[----:B------:R-:W-:-:S13]  /*12100*/  IADD3 R2, P0, R14, R0, RZ ;  /* 0x000000000e027210 */ /* 0x000fda0007f1e0ff */
[----:B------:R-:W-:Y:S05]  /*12110*/  WARPSYNC.COLLECTIVE R15, `(.L_x_134) ;  /* 0x000000000f087348 */ /* 0x000fea0003c00000 */
[----:B------:R0:W1:Y:S02]  /*12120*/  SHFL.IDX P6, R14, R13, R12, R11 ;  /* 0x0000000c0d0e7389 */ /* 0x00006400000c000b */
[----:B01----:R-:W-:Y:S01]  /*12130*/  ENDCOLLECTIVE ;  /* 0x000000000000791b */ /* 0x003fe20003800000 */
.L_x_134:
[----:B------:R-:W-:-:S05]  /*12140*/  IADD3.X R3, RZ, R35, RZ, P0, !PT ;  /* 0x00000023ff037210 */ /* 0x000fca00007fe4ff */
        /* <DEDUP_REMOVED lines=8> */
[----:B------:R-:W-:-:S07]  /*121d0*/  MOV R35, R14 ;  /* 0x0000000e00237202 */ /* 0x000fce0000000f00 */
[----:B0-----:R-:W-:Y:S05]  /*121e0*/  WARPSYNC.COLLECTIVE R15, `(.L_x_135) ;  /* 0x000000000f087348 */ /* 0x001fea0003c00000 */
[----:B------:R1:W2:Y:S02]  /*121f0*/  SHFL.IDX P6, R14, R13, R12, R11 ;  /* 0x0000000c0d0e7389 */ /* 0x0002a400000c000b */
[----:B012---:R-:W-:Y:S01]  /*12200*/  ENDCOLLECTIVE ;  /* 0x000000000000791b */ /* 0x007fe20003800000 */
.L_x_135:
[----:B------:R-:W-:Y:S01]  /*12210*/  MOV R13, R23 ;  /* 0x00000017000d7202 */ /* 0x000fe20000000f00 */
[----:B------:R-:W-:Y:S01]  /*12220*/  IMAD.MOV.U32 R12, RZ, RZ, 0x4 ;  /* 0x00000004ff0c7424 */ /* 0x000fe200078e00ff */
[----:B------:R-:W-:-:S13]  /*12230*/  IADD3 R2, P0, R14, R0, RZ ;  /* 0x000000000e027210 */ /* 0x000fda0007f1e0ff */
[----:B------:R-:W-:Y:S05]  /*12240*/  WARPSYNC.COLLECTIVE R15, `(.L_x_136) ;  /* 0x000000000f087348 */ /* 0x000fea0003c00000 */
[----:B------:R0:W1:Y:S02]  /*12250*/  SHFL.IDX P6, R14, R13, R12, R11 ;  /* 0x0000000c0d0e7389 */ /* 0x00006400000c000b */
[----:B01----:R-:W-:Y:S01]  /*12260*/  ENDCOLLECTIVE ;  /* 0x000000000000791b */ /* 0x003fe20003800000 */
.L_x_136:
        /* <DEDUP_REMOVED lines=13> */
.L_x_137:
[----:B------:R-:W-:Y:S05]  /*12340*/  BRA `(.L_x_138) ;  /* 0xffffffd000547947 */ /* 0x000fea000383ffff */
.L_x_66:
[----:B0-----:R0:W1:Y:S02]  /*12350*/  SYNCS.PHASECHK.TRANS64.TRYWAIT P0, [R7+URZ+0x38860], R2 ;  /* 0x03886002070075a7 */ /* 0x001064000800017f */
[----:B-1----:R-:W-:Y:S05]  /*12360*/  @!P0 NANOSLEEP.SYNCS 0x989680 ;  /* 0x009896800000895d */ /* 0x002fea0003900000 */
[----:B------:R-:W1:Y:S02]  /*12370*/  @!P0 SYNCS.PHASECHK.TRANS64 P0, [R7+URZ+0x38860], R2 ;  /* 0x03886002070085a7 */ /* 0x000e64000800007f */
[----:B-1----:R-:W-:Y:S05]  /*12380*/  @!P0 BRA `(.L_x_66) ;  /* 0xfffffffc00f08947 */ /* 0x002fea000383ffff */
[----:B------:R-:W-:Y:S05]  /*12390*/  BRA `(.L_x_139) ;  /* 0xffffffd000bc7947 */ /* 0x000fea000383ffff */
.L_x_67:
[----:B------:R-:W-:Y:S01]  /*123a0*/  BSSY B1, `(.L_x_140) ;  /* 0x0000008000017945 */ /* 0x000fe20003800000 */
[----:B------:R-:W-:Y:S01]  /*123b0*/  IMAD.MOV.U32 R13, RZ, RZ, R18 ;  /* 0x000000ffff0d7224 */ /* 0x000fe200078e0012 */
[----:B------:R-:W-:Y:S01]  /*123c0*/  MOV R11, 0x181f ;  /* 0x0000181f000b7802 */ /* 0x000fe20000000f00 */
[----:B------:R-:W-:Y:S02]  /*123d0*/  IMAD.MOV.U32 R12, RZ, RZ, RZ ;  /* 0x000000ffff0c7224 */ /* 0x000fe400078e00ff */
[----:B------:R-:W-:-:S07]  /*123e0*/  IMAD.MOV.U32 R15, RZ, RZ, -0x1 ;  /* 0xffffffffff0f7424 */ /* 0x000fce00078e00ff */
[----:B0-----:R-:W-:Y:S05]  /*123f0*/  WARPSYNC.COLLECTIVE R15, `(.L_x_141) ;  /* 0x000000000f087348 */ /* 0x001fea0003c00000 */
[----:B------:R1:W2:Y:S02]  /*12400*/  SHFL.IDX P6, R14, R13, R12, R11 ;  /* 0x0000000c0d0e7389 */ /* 0x0002a400000c000b */
[----:B012---:R-:W-:Y:S01]  /*12410*/  ENDCOLLECTIVE ;  /* 0x000000000000791b */ /* 0x007fe20003800000 */
.L_x_141:
[----:B------:R-:W-:Y:S05]  /*12420*/  BSYNC B1 ;  /* 0x0000000000017941 */ /* 0x000fea0003800000 */
.L_x_140:
[----:B------:R-:W-:Y:S01]  /*12430*/  MOV R13, R17 ;  /* 0x00000011000d7202 */ /* 0x000fe20000000f00 */
[----:B------:R-:W-:Y:S01]  /*12440*/  IMAD.MOV.U32 R12, RZ, RZ, RZ ;  /* 0x000000ffff0c7224 */ /* 0x000fe200078e00ff */
[----:B------:R-:W-:Y:S01]  /*12450*/  MOV R15, 0xffffffff ;  /* 0xffffffff000f7802 */ /* 0x000fe20000000f00 */
[----:B------:R-:W-:Y:S01]  /*12460*/  IMAD.MOV.U32 R11, RZ, RZ, 0x181f ;  /* 0x0000181fff0b7424 */ /* 0x000fe200078e00ff */
[----:B------:R-:W-:Y:S01]  /*12470*/  LEA R6, R6, UR39, 0x1 ;  /* 0x0000002706067c11 */ /* 0x000fe2000f8e08ff */
[----:B------:R-:W-:-:S07]  /*12480*/  IMAD.MOV.U32 R3, RZ, RZ, R14 ;  /* 0x000000ffff037224 */ /* 0x000fce00078e000e */
[----:B------:R-:W-:Y:S05]  /*12490*/  WARPSYNC.COLLECTIVE R15, `(.L_x_142) ;  /* 0x000000000f087348 */ /* 0x000fea0003c00000 */
[----:B------:R0:W1:Y:S02]  /*124a0*/  SHFL.IDX P6, R14, R13, R12, R11 ;  /* 0x0000000c0d0e7389 */ /* 0x00006400000c000b */
[----:B01----:R-:W-:Y:S01]  /*124b0*/  ENDCOLLECTIVE ;  /* 0x000000000000791b */ /* 0x003fe20003800000 */
.L_x_142:
[----:B------:R-:W-:Y:S01]  /*124c0*/  IMAD.MOV.U32 R13, RZ, RZ, R18 ;  /* 0x000000ffff0d7224 */ /* 0x000fe200078e0012 */
[----:B------:R-:W-:Y:S02]  /*124d0*/  MOV R12, 0x1 ;  /* 0x00000001000c7802 */ /* 0x000fe40000000f00 */
[----:B------:R-:W-:-:S13]  /*124e0*/  IADD3 R2, P0, R14, R0, RZ ;  /* 0x000000000e027210 */ /* 0x000fda0007f1e0ff */
[----:B------:R-:W-:Y:S05]  /*124f0*/  WARPSYNC.COLLECTIVE R15, `(.L_x_143) ;  /* 0x000000000f087348 */ /* 0x000fea0003c00000 */
[----:B------:R0:W1:Y:S02]  /*12500*/  SHFL.IDX P6, R14, R13, R12, R11 ;  /* 0x0000000c0d0e7389 */ /* 0x00006400000c000b */
[----:B01----:R-:W-:Y:S01]  /*12510*/  ENDCOLLECTIVE ;  /* 0x000000000000791b */ /* 0x003fe20003800000 */
.L_x_143:
[----:B------:R-:W-:Y:S01]  /*12520*/  IMAD.X R3, RZ, RZ, R3, P0 ;  /* 0x000000ffff037224 */ /* 0x000fe200000e0603 */
[----:B------:R-:W-:Y:S01]  /*12530*/  ISETP.LT.OR P0, PT, R9, 0x1, P4 ;  /* 0x000000010900780c */ /* 0x000fe20002701670 */
[----:B------:R-:W-:-:S12]  /*12540*/  IMAD.MOV.U32 R13, RZ, RZ, R17 ;  /* 0x000000ffff0d7224 */ /* 0x000fd800078e0011 */
        /* <DEDUP_REMOVED lines=8> */
[----:B------:R-:W-:-:S13]  /*125d0*/  ISETP.LT.OR P0, PT, R9, 0x1, P1 ;  /* 0x000000010900780c */ /* 0x000fda0000f01670 */
[----:B------:R0:W-:Y:S02]  /*125e0*/  LDGSTS.E.BYPASS.LTC128B.128 [R6+0x7c00], desc[UR36][R2.64+0x180], !P0 ;  /* 0x07c0018002067fae */ /* 0x0001e4000c101d64 */
[----:B0-----:R-:W-:-:S07]  /*125f0*/  IMAD.MOV.U32 R3, RZ, RZ, R14 ;  /* 0x000000ffff037224 */ /* 0x001fce00078e000e */
[----:B------:R-:W-:Y:S05]  /*12600*/  WARPSYNC.COLLECTIVE R15, `(.L_x_144) ;  /* 0x000000000f087348 */ /* 0x000fea0003c00000 */
[----:B------:R0:W1:Y:S02]  /*12610*/  SHFL.IDX P6, R14, R13, R12, R11 ;  /* 0x0000000c0d0e7389 */ /* 0x00006400000c000b */
[----:B01----:R-:W-:Y:S01]  /*12620*/  ENDCOLLECTIVE ;  /* 0x000000000000791b */ /* 0x003fe20003800000 */
.L_x_144:
[----:B------:R-:W-:Y:S02]  /*12630*/  IMAD.MOV.U32 R13, RZ, RZ, R18 ;  /* 0x000000ffff0d7224 */ /* 0x000fe400078e0012 */
[----:B------:R-:W-:Y:S01]  /*12640*/  IMAD.MOV.U32 R12, RZ, RZ, 0x2 ;  /* 0x00000002ff0c7424 */ /* 0x000fe200078e00ff */
[----:B------:R-:W-:-:S13]  /*12650*/  IADD3 R2, P0, R14, R0, RZ ;  /* 0x000000000e027210 */ /* 0x000fda0007f1e0ff */
[----:B------:R-:W-:Y:S05]  /*12660*/  WARPSYNC.COLLECTIVE R15, `(.L_x_145) ;  /* 0x000000000f087348 */ /* 0x000fea0003c00000 */
[----:B------:R0:W1:Y:S02]  /*12670*/  SHFL.IDX P6, R14, R13, R12, R11 ;  /* 0x0000000c0d0e7389 */ /* 0x00006400000c000b */
[----:B01----:R-:W-:Y:S01]  /*12680*/  ENDCOLLECTIVE ;  /* 0x000000000000791b */ /* 0x003fe20003800000 */
.L_x_145:
[----:B------:R-:W-:Y:S02]  /*12690*/  IADD3.X R3, RZ, R3, RZ, P0, !PT ;  /* 0x00000003ff037210 */ /* 0x000fe400007fe4ff */
        /* <DEDUP_REMOVED lines=12> */
[----:B0-----:R-:W-:-:S07]  /*12760*/  MOV R3, R14 ;  /* 0x0000000e00037202 */ /* 0x001fce0000000f00 */
[----:B------:R-:W-:Y:S05]  /*12770*/  WARPSYNC.COLLECTIVE R15, `(.L_x_146) ;  /* 0x000000000f087348 */ /* 0x000fea0003c00000 */
[----:B------:R0:W1:Y:S02]  /*12780*/  SHFL.IDX P6, R14, R13, R12, R11 ;  /* 0x0000000c0d0e7389 */ /* 0x00006400000c000b */
[----:B01----:R-:W-:Y:S01]  /*12790*/  ENDCOLLECTIVE ;  /* 0x000000000000791b */ /* 0x003fe20003800000 */
.L_x_146:
[----:B------:R-:W-:Y:S01]  /*127a0*/  MOV R13, R18 ;  /* 0x00000012000d7202 */ /* 0x000fe20000000f00 */
[----:B------:R-:W-:Y:S01]  /*127b0*/  IMAD.MOV.U32 R12, RZ, RZ, 0x3 ;  /* 0x00000003ff0c7424 */ /* 0x000fe200078e00ff */
[----:B------:R-:W-:-:S13]  /*127c0*/  IADD3 R2, P0, R14, R0, RZ ;  /* 0x000000000e027210 */ /* 0x000fda0007f1e0ff */
[----:B------:R-:W-:Y:S05]  /*127d0*/  WARPSYNC.COLLECTIVE R15, `(.L_x_147) ;  /* 0x000000000f087348 */ /* 0x000fea0003c00000 */
[----:B------:R0:W1:Y:S02]  /*127e0*/  SHFL.IDX P6, R14, R13, R12, R11 ;  /* 0x0000000c0d0e7389 */ /* 0x00006400000c000b */
[----:B01----:R-:W-:Y:S01]  /*127f0*/  ENDCOLLECTIVE ;  /* 0x000000000000791b */ /* 0x003fe20003800000 */
.L_x_147:
[----:B------:R-:W-:Y:S01]  /*12800*/  IMAD.X R3, RZ, RZ, R3, P0 ;  /* 0x000000ffff037224 */ /* 0x000fe200000e0603 */
[----:B------:R-:W-:Y:S02]  /*12810*/  ISETP.LT.OR P0, PT, R9, 0x21, P4 ;  /* 0x000000210900780c */ /* 0x000fe40002701670 */
[----:B------:R-:W-:-:S11]  /*12820*/  MOV R13, R17 ;  /* 0x00000011000d7202 */ /* 0x000fd60000000f00 */
        /* <DEDUP_REMOVED lines=14> */
.L_x_148:
[----:B------:R-:W-:Y:S01]  /*12910*/  IMAD.MOV.U32 R13, RZ, RZ, R18 ;  /* 0x000000ffff0d7224 */ /* 0x000fe200078e0012 */
[----:B------:R-:W-:Y:S02]  /*12920*/  MOV R12, 0x4 ;  /* 0x00000004000c7802 */ /* 0x000fe40000000f00 */
[----:B------:R-:W-:-:S13]  /*12930*/  IADD3 R2, P0, R14, R0, RZ ;  /* 0x000000000e027210 */ /* 0x000fda0007f1e0ff */
[----:B------:R-:W-:Y:S05]  /*12940*/  WARPSYNC.COLLECTIVE R15, `(.L_x_149) ;  /* 0x000000000f087348 */ /* 0x000fea0003c00000 */
[----:B------:R0:W1:Y:S02]  /*12950*/  SHFL.IDX P6, R14, R13, R12, R11 ;  /* 0x0000000c0d0e7389 */ /* 0x00006400000c000b */
[----:B01----:R-:W-:Y:S01]  /*12960*/  ENDCOLLECTIVE ;  /* 0x000000000000791b */ /* 0x003fe20003800000 */
.L_x_149:
[----:B------:R-:W-:Y:S01]  /*12970*/  IMAD.X R3, RZ, RZ, R3, P0 ;  /* 0x000000ffff037224 */ /* 0x000fe200000e0603 */
[----:B------:R-:W-:Y:S01]  /*12980*/  ISETP.LT.OR P0, PT, R9, 0x31, P4 ;  /* 0x000000310900780c */ /* 0x000fe20002701670 */
[----:B------:R-:W-:-:S12]  /*12990*/  IMAD.MOV.U32 R13, RZ, RZ, R17 ;  /* 0x000000ffff0d7224 */ /* 0x000fd800078e0011 */
[----:B------:R-:W-:Y:S01]  /*129a0*/  @!PT LDS RZ, [RZ] ;  /* 0x00000000fffff984 */ /* 0x000fe20000000800 */
[----:B------:R-:W-:Y:S01]  /*129b0*/  @!PT LDS RZ, [RZ] ;  /* 0x00000000fffff984 */ /* 0x000fe20000000800 */
[----:B------:R-:W-:Y:S01]  /*129c0*/  @!PT LDS RZ, [RZ] ;  /* 0x00000000fffff984 */ /* 0x000fe20000000800 */
[----:B------:R0:W-:Y:S01]  /*129d0*/  LDGSTS.E.BYPASS.LTC128B.128 [R6+0x1c00], desc[UR36][R2.64], !P0 ;  /* 0x01c0000002067fae */ /* 0x0001e2000c101d64 */
[----:B------:R-:W-:Y:S01]  /*129e0*/  ISETP.LT.OR P0, PT, R9, 0x31, P3 ;  /* 0x000000310900780c */ /* 0x000fe20001f01670 */
[----:B------:R-:W-:-:S12]  /*129f0*/  IMAD.MOV.U32 R18, RZ, RZ, R14 ;  /* 0x000000ffff127224 */ /* 0x000fd800078e000e */
[----:B0-----:R-:W-:Y:S05]  /*12a00*/  WARPSYNC.COLLECTIVE R15, `(.L_x_150) ;  /* 0x000000000f087348 */ /* 0x001fea0003c00000 */
[----:B------:R1:W2:Y:S02]  /*12a10*/  SHFL.IDX P6, R14, R13, R12, R11 ;  /* 0x0000000c0d0e7389 */ /* 0x0002a400000c000b */
[----:B012---:R-:W-:Y:S01]  /*12a20*/  ENDCOLLECTIVE ;  /* 0x000000000000791b */ /* 0x007fe20003800000 */
.L_x_150:
        /* <DEDUP_REMOVED lines=8> */
[----:B------:R-:W-:Y:S05]  /*12ab0*/  BRA `(.L_x_151) ;  /* 0xffffffcc00e47947 */ /* 0x000fea000383ffff */
.L_x_73:
[----:B0-----:R0:W1:Y:S02]  /*12ac0*/  SYNCS.PHASECHK.TRANS64.TRYWAIT P0, [R4+URZ+0x38860], R3 ;  /* 0x03886003040075a7 */ /* 0x001064000800017f */
[----:B-1----:R-:W-:Y:S05]  /*12ad0*/  @!P0 NANOSLEEP.SYNCS 0x989680 ;  /* 0x009896800000895d */ /* 0x002fea0003900000 */
[----:B------:R-:W1:Y:S02]  /*12ae0*/  @!P0 SYNCS.PHASECHK.TRANS64 P0, [R4+URZ+0x38860], R3 ;  /* 0x03886003040085a7 */ /* 0x000e64000800007f */
[----:B-1----:R-:W-:Y:S05]  /*12af0*/  @!P0 BRA `(.L_x_73) ;  /* 0xfffffffc00f08947 */ /* 0x002fea000383ffff */
[----:B------:R-:W-:Y:S05]  /*12b00*/  BRA `(.L_x_152) ;  /* 0xffffffd000c47947 */ /* 0x000fea000383ffff */
.L_x_74:
[----:B------:R-:W-:Y:S01]  /*12b10*/  BSSY B0, `(.L_x_153) ;  /* 0x0000008000007945 */ /* 0x000fe20003800000 */
[----:B------:R-:W-:Y:S01]  /*12b20*/  MOV R13, R18 ;  /* 0x00000012000d7202 */ /* 0x000fe20000000f00 */
[----:B------:R-:W-:Y:S01]  /*12b30*/  IMAD.MOV.U32 R12, RZ, RZ, RZ ;  /* 0x000000ffff0c7224 */ /* 0x000fe200078e00ff */
[----:B------:R-:W-:Y:S01]  /*12b40*/  MOV R15, 0xffffffff ;  /* 0xffffffff000f7802 */ /* 0x000fe20000000f00 */
[----:B------:R-:W-:-:S07]  /*12b50*/  IMAD.MOV.U32 R11, RZ, RZ, 0x181f ;  /* 0x0000181fff0b7424 */ /* 0x000fce00078e00ff */
[----:B0-----:R-:W-:Y:S05]  /*12b60*/  WARPSYNC.COLLECTIVE R15, `(.L_x_154) ;  /* 0x000000000f087348 */ /* 0x001fea0003c00000 */
[----:B------:R1:W2:Y:S02]  /*12b70*/  SHFL.IDX P6, R14, R13, R12, R11 ;  /* 0x0000000c0d0e7389 */ /* 0x0002a400000c000b */
[----:B012---:R-:W-:Y:S01]  /*12b80*/  ENDCOLLECTIVE ;  /* 0x000000000000791b */ /* 0x007fe20003800000 */
.L_x_154:
[----:B------:R-:W-:Y:S05]  /*12b90*/  BSYNC B0 ;  /* 0x0000000000007941 */ /* 0x000fea0003800000 */
.L_x_153:
[----:B------:R-:W-:Y:S01]  /*12ba0*/  IMAD.MOV.U32 R13, RZ, RZ, R17 ;  /* 0x000000ffff0d7224 */ /* 0x000fe200078e0011 */
[----:B------:R-:W-:Y:S01]  /*12bb0*/  MOV R12, RZ ;  /* 0x000000ff000c7202 */ /* 0x000fe20000000f00 */
[----:B------:R-:W-:Y:S01]  /*12bc0*/  IMAD.MOV.U32 R11, RZ, RZ, 0x181f ;  /* 0x0000181fff0b7424 */ /* 0x000fe200078e00ff */
[----:B------:R-:W-:Y:S01]  /*12bd0*/  SHF.L.U32 R6, R37, 0x1, RZ ;  /* 0x0000000125067819 */ /* 0x000fe200000006ff */
[----:B------:R-:W-:Y:S02]  /*12be0*/  IMAD.MOV.U32 R15, RZ, RZ, -0x1 ;  /* 0xffffffffff0f7424 */ /* 0x000fe400078e00ff */
[----:B------:R-:W-:-:S07]  /*12bf0*/  IMAD.MOV.U32 R0, RZ, RZ, R14 ;  /* 0x000000ffff007224 */ /* 0x000fce00078e000e */
[----:B------:R-:W-:Y:S05]  /*12c00*/  WARPSYNC.COLLECTIVE R15, `(.L_x_155) ;  /* 0x000000000f087348 */ /* 0x000fea0003c00000 */
[----:B------:R0:W1:Y:S02]  /*12c10*/  SHFL.IDX P6, R14, R13, R12, R11 ;  /* 0x0000000c0d0e7389 */ /* 0x00006400000c000b */
[----:B01----:R-:W-:Y:S01]  /*12c20*/  ENDCOLLECTIVE ;  /* 0x000000000000791b */ /* 0x003fe20003800000 */
.L_x_155:
[----:B------:R-:W-:Y:S01]  /*12c30*/  IMAD.MOV.U32 R13, RZ, RZ, R18 ;  /* 0x000000ffff0d7224 */ /* 0x000fe200078e0012 */
[----:B------:R-:W-:Y:S02]  /*12c40*/  MOV R12, 0x1 ;  /* 0x00000001000c7802 */ /* 0x000fe40000000f00 */
[----:B------:R-:W-:-:S13]  /*12c50*/  IADD3 R2, P0, R14, R6, RZ ;  /* 0x000000060e027210 */ /* 0x000fda0007f1e0ff */
[----:B------:R-:W-:Y:S05]  /*12c60*/  WARPSYNC.COLLECTIVE R15, `(.L_x_156) ;  /* 0x000000000f087348 */ /* 0x000fea0003c00000 */
[----:B------:R0:W1:Y:S02]  /*12c70*/  SHFL.IDX P6, R14, R13, R12, R11 ;  /* 0x0000000c0d0e7389 */ /* 0x00006400000c000b */
[----:B01----:R-:W-:Y:S01]  /*12c80*/  ENDCOLLECTIVE ;  /* 0x000000000000791b */ /* 0x003fe20003800000 */
.L_x_156:
[----:B------:R-:W-:Y:S01]  /*12c90*/  IMAD.X R3, RZ, RZ, R0, P0 ;  /* 0x000000ffff037224 */ /* 0x000fe200000e0600 */
[----:B------:R-:W-:Y:S02]  /*12ca0*/  ISETP.LT.OR P0, PT, R5, 0x1, P4 ;  /* 0x000000010500780c */ /* 0x000fe40002701670 */
[----:B------:R-:W-:Y:S01]  /*12cb0*/  LEA R0, R7, UR39, 0x1 ;  /* 0x0000002707007c11 */ /* 0x000fe2000f8e08ff */
[----:B------:R-:W-:-:S10]  /*12cc0*/  IMAD.MOV.U32 R13, RZ, RZ, R17 ;  /* 0x000000ffff0d7224 */ /* 0x000fd400078e0011 */
        /* <DEDUP_REMOVED lines=9> */
.L_x_157:
[----:B------:R-:W-:Y:S01]  /*12d60*/  @!PT LDS RZ, [RZ] ;  /* 0x00000000fffff984 */ /* 0x000fe20000000800 */
[----:B------:R-:W-:Y:S01]  /*12d70*/  @!PT LDS RZ, [RZ] ;  /* 0x00000000fffff984 */ /* 0x000fe20000000800 */
[----:B------:R-:W-:Y:S01]  /*12d80*/  @!PT LDS RZ, [RZ] ;  /* 0x00000000fffff984 */ /* 0x000fe20000000800 */
[----:B------:R-:W-:Y:S01]  /*12d90*/  LDGSTS.E.BYPASS.LTC128B.128 [R0+0x2c00], desc[UR36][R2.64+0x80], !P0 ;  /* 0x02c0008002007fae */ /* 0x000fe2000c101d64 */
[----:B------:R-:W-:Y:S01]  /*12da0*/  ISETP.LT.OR P0, PT, R5, 0x1, P2 ;  /* 0x000000010500780c */ /* 0x000fe20001701670 */
[----:B------:R-:W-:Y:S02]  /*12db0*/  IMAD.MOV.U32 R13, RZ, RZ, R18 ;  /* 0x000000ffff0d7224 */ /* 0x000fe400078e0012 */
[----:B------:R-:W-:-:S10]  /*12dc0*/  IMAD.MOV.U32 R12, RZ, RZ, 0x2 ;  /* 0x00000002ff0c7424 */ /* 0x000fd400078e00ff */
[----:B------:R-:W-:Y:S01]  /*12dd0*/  LDGSTS.E.BYPASS.LTC128B.128 [R0+0x5400], desc[UR36][R2.64+0x100], !P0 ;  /* 0x0540010002007fae */ /* 0x000fe2000c101d64 */
[----:B------:R-:W-:-:S13]  /*12de0*/  ISETP.LT.OR P0, PT, R5, 0x1, P1 ;  /* 0x000000010500780c */ /* 0x000fda0000f01670 */
[----:B------:R0:W-:Y:S02]  /*12df0*/  LDGSTS.E.BYPASS.LTC128B.128 [R0+0x7c00], desc[UR36][R2.64+0x180], !P0 ;  /* 0x07c0018002007fae */ /* 0x0001e4000c101d64 */
[----:B0-----:R-:W-:-:S13]  /*12e00*/  IADD3 R2, P0, R14, R6, RZ ;  /* 0x000000060e027210 */ /* 0x001fda0007f1e0ff */
[----:B------:R-:W-:Y:S05]  /*12e10*/  WARPSYNC.COLLECTIVE R15, `(.L_x_158) ;  /* 0x000000000f087348 */ /* 0x000fea0003c00000 */
[----:B------:R0:W1:Y:S02]  /*12e20*/  SHFL.IDX P6, R14, R13, R12, R11 ;  /* 0x0000000c0d0e7389 */ /* 0x00006400000c000b */
[----:B01----:R-:W-:Y:S01]  /*12e30*/  ENDCOLLECTIVE ;  /* 0x000000000000791b */ /* 0x003fe20003800000 */
.L_x_158:
[----:B------:R-:W-:Y:S02]  /*12e40*/  IADD3.X R3, RZ, R7, RZ, P0, !PT ;  /* 0x00000007ff037210 */ /* 0x000fe400007fe4ff */
[----:B------:R-:W-:Y:S01]  /*12e50*/  ISETP.LT.OR P0, PT, R5, 0x11, P4 ;  /* 0x000000110500780c */ /* 0x000fe20002701670 */
[----:B------:R-:W-:-:S12]  /*12e60*/  IMAD.MOV.U32 R13, RZ, RZ, R17 ;  /* 0x000000ffff0d7224 */ /* 0x000fd800078e0011 */
[----:B------:R-:W-:Y:S01]  /*12e70*/  @!PT LDS RZ, [RZ] ;  /* 0x00000000fffff984 */ /* 0x000fe20000000800 */
[----:B------:R-:W-:Y:S01]  /*12e80*/  @!PT LDS RZ, [RZ] ;  /* 0x00000000fffff984 */ /* 0x000fe20000000800 */
[----:B------:R-:W-:Y:S01]  /*12e90*/  @!PT LDS RZ, [RZ] ;  /* 0x00000000fffff984 */ /* 0x000fe20000000800 */
[----:B------:R0:W-:Y:S01]  /*12ea0*/  LDGSTS.E.BYPASS.LTC128B.128 [R0+0xc00], desc[UR36][R2.64], !P0 ;  /* 0x00c0000002007fae */ /* 0x0001e2000c101d64 */
[----:B------:R-:W-:Y:S02]  /*12eb0*/  ISETP.LT.OR P0, PT, R5, 0x11, P3 ;  /* 0x000000110500780c */ /* 0x000fe40001f01670 */
[----:B------:R-:W-:-:S11]  /*12ec0*/  MOV R7, R14 ;  /* 0x0000000e00077202 */ /* 0x000fd60000000f00 */
[----:B0-----:R-:W-:Y:S05]  /*12ed0*/  WARPSYNC.COLLECTIVE R15, `(.L_x_159) ;  /* 0x000000000f087348 */ /* 0x001fea0003c00000 */
[----:B------:R1:W2:Y:S02]  /*12ee0*/  SHFL.IDX P6, R14, R13, R12, R11 ;  /* 0x0000000c0d0e7389 */ /* 0x0002a400000c000b */
[----:B012---:R-:W-:Y:S01]  /*12ef0*/  ENDCOLLECTIVE ;  /* 0x000000000000791b */ /* 0x007fe20003800000 */
.L_x_159:
[----:B------:R-:W-:Y:S01]  /*12f00*/  @!PT LDS RZ, [RZ] ;  /* 0x00000000fffff984 */ /* 0x000fe20000000800 */
[----:B------:R-:W-:Y:S01]  /*12f10*/  @!PT LDS RZ, [RZ] ;  /* 0x00000000fffff984 */ /* 0x000fe20000000800 */
[----:B------:R-:W-:Y:S01]  /*12f20*/  @!PT LDS RZ, [RZ] ;  /* 0x00000000fffff984 */ /* 0x000fe20000000800 */
[----:B------:R-:W-:Y:S01]  /*12f30*/  LDGSTS.E.BYPASS.LTC128B.128 [R0+0x3400], desc[UR36][R2.64+0x80], !P0 ;  /* 0x0340008002007fae */ /* 0x000fe2000c101d64 */
[----:B------:R-:W-:Y:S02]  /*12f40*/  ISETP.LT.OR P0, PT, R5, 0x11, P2 ;  /* 0x000000110500780c */ /* 0x000fe40001701670 */
[----:B------:R-:W-:Y:S01]  /*12f50*/  MOV R13, R18 ;  /* 0x00000012000d7202 */ /* 0x000fe20000000f00 */
        /* <DEDUP_REMOVED lines=8> */
.L_x_160:
[----:B------:R-:W-:Y:S01]  /*12fe0*/  IMAD.X R3, RZ, RZ, R7, P0 ;  /* 0x000000ffff037224 */ /* 0x000fe200000e0607 */
[----:B------:R-:W-:Y:S02]  /*12ff0*/  ISETP.LT.OR P0, PT, R5, 0x21, P4 ;  /* 0x000000210500780c */ /* 0x000fe40002701670 */
[----:B------:R-:W-:-:S11]  /*13000*/  MOV R13, R17 ;  /* 0x00000011000d7202 */ /* 0x000fd60000000f00 */
        /* <DEDUP_REMOVED lines=9> */
.L_x_161:
[----:B------:R-:W-:Y:S01]  /*130a0*/  @!PT LDS RZ, [RZ] ;  /* 0x00000000fffff984 */ /* 0x000fe20000000800 */
[----:B------:R-:W-:Y:S01]  /*130b0*/  @!PT LDS RZ, [RZ] ;  /* 0x00000000fffff984 */ /* 0x000fe20000000800 */
[----:B------:R-:W-:Y:S01]  /*130c0*/  @!PT LDS RZ, [RZ] ;  /* 0x00000000fffff984 */ /* 0x000fe20000000800 */
[----:B------:R-:W-:Y:S01]  /*130d0*/  LDGSTS.E.BYPASS.LTC128B.128 [R0+0x3c00], desc[UR36][R2.64+0x80], !P0 ;  /* 0x03c0008002007fae */ /* 0x000fe2000c101d64 */
[----:B------:R-:W-:Y:S01]  /*130e0*/  ISETP.LT.OR P0, PT, R5, 0x21, P2 ;  /* 0x000000210500780c */ /* 0x000fe20001701670 */
[----:B------:R-:W-:Y:S01]  /*130f0*/  IMAD.MOV.U32 R13, RZ, RZ, R18 ;  /* 0x000000ffff0d7224 */ /* 0x000fe200078e0012 */
[----:B------:R-:W-:-:S11]  /*13100*/  MOV R12, 0x4 ;  /* 0x00000004000c7802 */ /* 0x000fd60000000f00 */
[----:B------:R-:W-:Y:S01]  /*13110*/  LDGSTS.E.BYPASS.LTC128B.128 [R0+0x6400], desc[UR36][R2.64+0x100], !P0 ;  /* 0x0640010002007fae */ /* 0x000fe2000c101d64 */
[----:B------:R-:W-:-:S13]  /*13120*/  ISETP.LT.OR P0, PT, R5, 0x21, P1 ;  /* 0x000000210500780c */ /* 0x000fda0000f01670 */
[----:B------:R0:W-:Y:S02]  /*13130*/  LDGSTS.E.BYPASS.LTC128B.128 [R0+0x8c00], desc[UR36][R2.64+0x180], !P0 ;  /* 0x08c0018002007fae */ /* 0x0001e4000c101d64 */
[----:B0-----:R-:W-:-:S13]  /*13140*/  IADD3 R2, P0, R14, R6, RZ ;  /* 0x000000060e027210 */ /* 0x001fda0007f1e0ff */
[----:B------:R-:W-:Y:S05]  /*13150*/  WARPSYNC.COLLECTIVE R15, `(.L_x_162) ;  /* 0x000000000f087348 */ /* 0x000fea0003c00000 */
[----:B------:R0:W1:Y:S02]  /*13160*/  SHFL.IDX P6, R14, R13, R12, R11 ;  /* 0x0000000c0d0e7389 */ /* 0x00006400000c000b */
[----:B01----:R-:W-:Y:S01]  /*13170*/  ENDCOLLECTIVE ;  /* 0x000000000000791b */ /* 0x003fe20003800000 */
.L_x_162:
        /* <DEDUP_REMOVED lines=12> */
.L_x_163:
        /* <DEDUP_REMOVED lines=9> */
.L_x_79:
[----:B0-----:R0:W1:Y:S02]  /*132d0*/  SYNCS.PHASECHK.TRANS64.TRYWAIT P0, [R5+URZ+0x38820], R0 ;  /* 0x03882000050075a7 */ /* 0x001064000800017f */
[----:B-1----:R-:W-:Y:S05]  /*132e0*/  @!P0 NANOSLEEP.SYNCS 0x989680 ;  /* 0x009896800000895d */ /* 0x002fea0003900000 */
[----:B------:R-:W1:Y:S02]  /*132f0*/  @!P0 SYNCS.PHASECHK.TRANS64 P0, [R5+URZ+0x38820], R0 ;  /* 0x03882000050085a7 */ /* 0x000e64000800007f */
[----:B-1----:R-:W-:Y:S05]  /*13300*/  @!P0 BRA `(.L_x_79) ;  /* 0xfffffffc00f08947 */ /* 0x002fea000383ffff */
[----:B------:R-:W-:Y:S05]  /*13310*/  BRA `(.L_x_165) ;  /* 0xffffffd0006c7947 */ /* 0x000fea000383ffff */
.L_x_80:
[----:B------:R-:W1:Y:S01]  /*13320*/  S2R R2, SR_TID.X ;  /* 0x0000000000027919 */ /* 0x000e620000002100 */
[----:B------:R-:W-:Y:S01]  /*13330*/  BSSY B0, `(.L_x_166) ;  /* 0x000000a000007945 */ /* 0x000fe20003800000 */
[----:B------:R-:W-:Y:S01]  /*13340*/  IMAD.MOV.U32 R12, RZ, RZ, RZ ;  /* 0x000000ffff0c7224 */ /* 0x000fe200078e00ff */
[----:B------:R-:W-:Y:S01]  /*13350*/  MOV R15, 0xffffffff ;  /* 0xffffffff000f7802 */ /* 0x000fe20000000f00 */
[----:B------:R-:W-:Y:S01]  /*13360*/  IMAD.MOV.U32 R11, RZ, RZ, 0x1f ;  /* 0x0000001fff0b7424 */ /* 0x000fe200078e00ff */
[----:B-1----:R-:W-:-:S04]  /*13370*/  SHF.R.U32.HI R2, RZ, 0x5, R2 ;  /* 0x00000005ff027819 */ /* 0x002fc80000011602 */
[----:B------:R-:W-:-:S04]  /*13380*/  LOP3.LUT R2, R2, 0x3, RZ, 0xc0, !PT ;  /* 0x0000000302027812 */ /* 0x000fc800078ec0ff */
[----:B------:R-:W-:-:S07]  /*13390*/  MOV R13, R2 ;  /* 0x00000002000d7202 */ /* 0x000fce0000000f00 */
[----:B0-----:R-:W-:Y:S05]  /*133a0*/  WARPSYNC.COLLECTIVE R15, `(.L_x_167) ;  /* 0x000000000f087348 */ /* 0x001fea0003c00000 */
[----:B------:R1:W2:Y:S02]  /*133b0*/  SHFL.IDX P6, R14, R13, R12, R11 ;  /* 0x0000000c0d0e7389 */ /* 0x0002a400000c000b */
[----:B012---:R-:W-:Y:S01]  /*133c0*/  ENDCOLLECTIVE ;  /* 0x000000000000791b */ /* 0x007fe20003800000 */
.L_x_167:
[----:B------:R-:W-:Y:S05]  /*133d0*/  BSYNC B0 ;  /* 0x0000000000007941 */ /* 0x000fea0003800000 */
.L_x_166:
[----:B------:R-:W-:Y:S05]  /*133e0*/  BRA `(.L_x_168) ;  /* 0xffffffd000547947 */ /* 0x000fea000383ffff */
.L_x_83:
[----:B------:R-:W-:Y:S01]  /*133f0*/  BSSY B1, `(.L_x_169) ;  /* 0x0000006000017945 */ /* 0x000fe20003800000 */
[----:B------:R-:W-:-:S07]  /*13400*/  IMAD.MOV.U32 R15, RZ, RZ, -0x1 ;  /* 0xffffffffff0f7424 */ /* 0x000fce00078e00ff */
[----:B0-----:R-:W-:Y:S05]  /*13410*/  WARPSYNC.COLLECTIVE R15, `(.L_x_170) ;  /* 0x000000000f0c7348 */ /* 0x001fea0003c00000 */
[----:B------:R-:W-:Y:S02]  /*13420*/  ELECT P6, UR62, PT ;  /* 0x00000000003e782f */ /* 0x000fe400038c0000 */
[----:B------:R-:W-:Y:S01]  /*13430*/  MOV R14, UR62 ;  /* 0x0000003e000e7c02 */ /* 0x000fe20008000f00 */
[----:B0-----:R-:W-:Y:S10]  /*13440*/  ENDCOLLECTIVE ;  /* 0x000000000000791b */ /* 0x001ff40003800000 */
.L_x_170:
[----:B------:R-:W-:Y:S05]  /*13450*/  BSYNC B1 ;  /* 0x0000000000017941 */ /* 0x000fea0003800000 */
.L_x_169:
[----:B------:R-:W-:Y:S05]  /*13460*/  BRA `(.L_x_171) ;  /* 0xffffffd0004c7947 */ /* 0x000fea000383ffff */
.L_x_85:
[----:B0-----:R0:W1:Y:S02]  /*13470*/  SYNCS.PHASECHK.TRANS64.TRYWAIT P1, [R3+URZ+0x38840], R2 ;  /* 0x03884002030075a7 */ /* 0x001064000802017f */
[----:B-1----:R-:W-:Y:S05]  /*13480*/  @!P1 NANOSLEEP.SYNCS 0x989680 ;  /* 0x009896800000995d */ /* 0x002fea0003900000 */
[----:B------:R-:W1:Y:S02]  /*13490*/  @!P1 SYNCS.PHASECHK.TRANS64 P1, [R3+URZ+0x38840], R2 ;  /* 0x03884002030095a7 */ /* 0x000e64000802007f */
[----:B-1----:R-:W-:Y:S05]  /*134a0*/  @!P1 BRA `(.L_x_85) ;  /* 0xfffffffc00f09947 */ /* 0x002fea000383ffff */
[----:B------:R-:W-:Y:S05]  /*134b0*/  BRA `(.L_x_172) ;  /* 0xffffffd000747947 */ /* 0x000fea000383ffff */
.L_x_87:
[----:B-1----:R1:W2:Y:S02]  /*134c0*/  SYNCS.PHASECHK.TRANS64.TRYWAIT P1, [R5+URZ+0x38840], R0 ;  /* 0x03884000050075a7 */ /* 0x0022a4000802017f */
[----:B--2---:R-:W-:Y:S05]  /*134d0*/  @!P1 NANOSLEEP.SYNCS 0x989680 ;  /* 0x009896800000995d */ /* 0x004fea0003900000 */
[----:B------:R-:W2:Y:S02]  /*134e0*/  @!P1 SYNCS.PHASECHK.TRANS64 P1, [R5+URZ+0x38840], R0 ;  /* 0x03884000050095a7 */ /* 0x000ea4000802007f */
[----:B--2---:R-:W-:Y:S05]  /*134f0*/  @!P1 BRA `(.L_x_87) ;  /* 0xfffffffc00f09947 */ /* 0x004fea000383ffff */
[----:B------:R-:W-:Y:S05]  /*13500*/  BRA `(.L_x_173) ;  /* 0xffffffd000807947 */ /* 0x000fea000383ffff */
.L_x_89:
[----:B--2---:R2:W3:Y:S02]  /*13510*/  SYNCS.PHASECHK.TRANS64.TRYWAIT P1, [R3+URZ+0x38860], R2 ;  /* 0x03886002030075a7 */ /* 0x0044e4000802017f */
[----:B---3--:R-:W-:Y:S05]  /*13520*/  @!P1 NANOSLEEP.SYNCS 0x989680 ;  /* 0x009896800000995d */ /* 0x008fea0003900000 */
[----:B------:R-:W3:Y:S02]  /*13530*/  @!P1 SYNCS.PHASECHK.TRANS64 P1, [R3+URZ+0x38860], R2 ;  /* 0x03886002030095a7 */ /* 0x000ee4000802007f */
[----:B---3--:R-:W-:Y:S05]  /*13540*/  @!P1 BRA `(.L_x_89) ;  /* 0xfffffffc00f09947 */ /* 0x008fea000383ffff */
[----:B------:R-:W-:Y:S05]  /*13550*/  BRA `(.L_x_174) ;  /* 0xffffffd0007c7947 */ /* 0x000fea000383ffff */
.L_x_175:
[----:B------:R-:W-:-:S00]  /*13560*/  BRA `(.L_x_175) ;  /* 0xfffffffc00fc7947 */ /* 0x000fc0000383ffff */
[----:B------:R-:W-:-:S00]  /*13570*/  NOP ;  /* 0x0000000000007918 */ /* 0x000fc00000000000 */
        /* <DEDUP_REMOVED lines=8> */
.L_x_15825:


//--------------------- .text._ZN7cutlass13device_kernelIN5flash11enable_sm90INS1_16FlashAttnFwdSm90INS1_25CollectiveMainloopFwdSm90ILi2EN4cute5tupleIJNS5_1CILi1EEES8_S8_EEENS6_IJNS7_ILi128EEENS7_ILi80EEENS7_ILi256EEEEEELi256ENS_10bfloat16_tEfNS_4arch4Sm90ELb0ELb0ELb1ELb1ELb1ELb0ELb0ELb1ELb1ELb1ELb0ELb0EEENS1_21CollectiveEpilogueFwdINS6_IJSA_SC_SB_EEES9_SE_SG_Li256ELb1ELb1ELb0ELb0EEENS1_36VarlenDynamicPersistentTileSchedulerILi128ELi80ELi256ELi128ELb0ELb1ELb1ELb0ELb1ELb1EEEEEEEEEvNT_6ParamsE --------------------------
	.section	.text._ZN7cutlass13device_kernelIN5flash11enable_sm90INS1_16FlashAttnFwdSm90INS1_25CollectiveMainloopFwdSm90ILi2EN4cute5tupleIJNS5_1CILi1EEES8_S8_EEENS6_IJNS7_ILi128EEENS7_ILi80EEENS7_ILi256EEEEEELi256ENS_10bfloat16_tEfNS_4arch4Sm90ELb0ELb0ELb1ELb1ELb1ELb0ELb0ELb1ELb1ELb1ELb0ELb0EEENS1_21CollectiveEpilogueFwdINS6_IJSA_SC_SB_EEES9_SE_SG_Li256ELb1ELb1ELb0ELb0EEENS1_36VarlenDynamicPersistentTileSchedulerILi128ELi80ELi256ELi128ELb0ELb1ELb1ELb0ELb1ELb1EEEEEEEEEvNT_6ParamsE,"ax",@progbits
	.align	128
.text._ZN7cutlass13device_kernelIN5flash11enable_sm90INS1_16FlashAttnFwdSm90INS1_25CollectiveMainloopFwdSm90ILi2EN4cute5tupleIJNS5_1CILi1EEES8_S8_EEENS6_IJNS7_ILi128EEENS7_ILi80EEENS7_ILi256EEEEEELi256ENS_10bfloat16_tEfNS_4arch4Sm90ELb0ELb0ELb1ELb1ELb1ELb0ELb0ELb1ELb1ELb1ELb0ELb0EEENS1_21CollectiveEpilogueFwdINS6_IJSA_SC_SB_EEES9_SE_SG_Li256ELb1ELb1ELb0ELb0EEENS1_36VarlenDynamicPersistentTileSchedulerILi128ELi80ELi256ELi128ELb0ELb1ELb1ELb0ELb1ELb1EEEEEEEEEvNT_6ParamsE:
        .type           _ZN7cutlass13device_kernelIN5flash11enable_sm90INS1_16FlashAttnFwdSm90INS1_25CollectiveMainloopFwdSm90ILi2EN4cute5tupleIJNS5_1CILi1EEES8_S8_EEENS6_IJNS7_ILi128EEENS7_ILi80EEENS7_ILi256EEEEEELi256ENS_10bfloat16_tEfNS_4arch4Sm90ELb0ELb0ELb1ELb1ELb1ELb0ELb0ELb1ELb1ELb1ELb0ELb0EEENS1_21CollectiveEpilogueFwdINS6_IJSA_SC_SB_EEES9_SE_SG_Li256ELb1ELb1ELb0ELb0EEENS1_36VarlenDynamicPersistentTileSchedulerILi128ELi80ELi256ELi128ELb0ELb1ELb1ELb0ELb1ELb1EEEEEEEEEvNT_6ParamsE,@function
        .size           _ZN7cutlass13device_kernelIN5flash11enable_sm90INS1_16FlashAttnFwdSm90INS1_25CollectiveMainloopFwdSm90ILi2EN4cute5tupleIJNS5_1CILi1EEES8_S8_EEENS6_IJNS7_ILi128EEENS7_ILi80EEENS7_ILi256EEEEEELi256ENS_10bfloat16_tEfNS_4arch4Sm90ELb0ELb0ELb1ELb1ELb1ELb0ELb0ELb1ELb1ELb1ELb0ELb0EEENS1_21CollectiveEpilogueFwdINS6_IJSA_SC_SB_EEES9_SE_SG_Li256ELb1ELb1ELb0ELb0EEENS1_36VarlenDynamicPersistentTileSchedulerILi128ELi80ELi256ELi128ELb0ELb1ELb1ELb0ELb1ELb1EEEEEEEEEvNT_6ParamsE,(.L_x_15826 - _ZN7cutlass13device_kernelIN5flash11enable_sm90INS1_16FlashAttnFwdSm90INS1_25CollectiveMainloopFwdSm90ILi2EN4cute5tupleIJNS5_1CILi1EEES8_S8_EEENS6_IJNS7_ILi128EEENS7_ILi80EEENS7_ILi256EEEEEELi256ENS_10bfloat16_tEfNS_4arch4Sm90ELb0ELb0ELb1ELb1ELb1ELb0ELb0ELb1ELb1ELb1ELb0ELb0EEENS1_21CollectiveEpilogueFwdINS6_IJSA_SC_SB_EEES9_SE_SG_Li256ELb1ELb1ELb0ELb0EEENS1_36VarlenDynamicPersistentTileSchedulerILi128ELi80ELi256ELi128ELb0ELb1ELb1ELb0ELb1ELb1EEEEEEEEEvNT_6ParamsE)
        .other          _ZN7cutlass13device_kernelIN5flash11enable_sm90INS1_16FlashAttnFwdSm90INS1_25CollectiveMainloopFwdSm90ILi2EN4cute5tupleIJNS5_1CILi1EEES8_S8_EEENS6_IJNS7_ILi128EEENS7_ILi80EEENS7_ILi256EEEEEELi256ENS_10bfloat16_tEfNS_4arch4Sm90ELb0ELb0ELb1ELb1ELb1ELb0ELb0ELb1ELb1ELb1ELb0ELb0EEENS1_21CollectiveEpilogueFwdINS6_IJSA_SC_SB_EEES9_SE_SG_Li256ELb1ELb1ELb0ELb0EEENS1_36VarlenDynamicPersistentTileSchedulerILi128ELi80ELi256ELi128ELb0ELb1ELb1ELb0ELb1ELb1EEEEEEEEEvNT_6ParamsE,@"STO_CUDA_ENTRY STV_DEFAULT"
_ZN7cutlass13device_kernelIN5flash11enable_sm90INS1_16FlashAttnFwdSm90INS1_25CollectiveMainloopFwdSm90ILi2EN4cute5tupleIJNS5_1CILi1EEES8_S8_EEENS6_IJNS7_ILi128EEENS7_ILi80EEENS7_ILi256EEEEEELi256ENS_10bfloat16_tEfNS_4arch4Sm90ELb0ELb0ELb1ELb1ELb1ELb0ELb0ELb1ELb1ELb1ELb0ELb0EEENS1_21CollectiveEpilogueFwdINS6_IJSA_SC_SB_EEES9_SE_SG_Li256ELb1ELb1ELb0ELb0EEENS1_36VarlenDynamicPersistentTileSchedulerILi128ELi80ELi256ELi128ELb0ELb1ELb1ELb0ELb1ELb1EEEEEEEEEvNT_6ParamsE:
        /* <DEDUP_REMOVED lines=45> */
.L_x_176:
        /* <DEDUP_REMOVED lines=22> */
.L_x_177:
        /* <DEDUP_REMOVED lines=18> */
.L_x_178:
        /* <DEDUP_REMOVED lines=22> */
.L_x_179:
        /* <DEDUP_REMOVED lines=23> */
.L_x_180:
        /* <DEDUP_REMOVED lines=10> */
.L_x_182:
[----:B------:R-:W-:-:S08]  /*08c0*/  NOP ;  /* 0x0000000000007918 */ /* 0x000fd00000000000 */
[----:B------:R-:W1:Y:S02]  /*08d0*/  USETMAXREG.TRY_ALLOC.CTAPOOL UP0, 0xe8 ;  /* 0x000000e8000079c8 */ /* 0x000e640008000600 */
[----:B-1----:R-:W-:-:S13]  /*08e0*/  PLOP3.LUT P0, PT, PT, PT, UP0, 0x80, 0x0 ;  /* 0x000000000000781c */ /* 0x002fda0003f0f008 */
[----:B------:R-:W-:Y:S05]  /*08f0*/  @!P0 BRA `(.L_x_182) ;  /* 0xfffffffc00f08947 */ /* 0x000fea000383ffff */
[----:B------:R-:W1:Y:S08]  /*0900*/  S2UR UR5, SR_CgaCtaId ;  /* 0x00000000000579c3 */ /* 0x000e700000008800 */
[----:B------:R-:W-:Y:S06]  /*0910*/  BAR.ARV 0x8, 0x180 ;  /* 0x0206000000007b1d */ /* 0x000fec0000002000 */
[----:B------:R-:W-:-:S02]  /*0920*/  UMOV UR4, 0x400 ;  /* 0x0000040000047882 */ /* 0x000fc40000000000 */
[----:B------:R-:W-:Y:S01]  /*0930*/  BAR.SYNC.DEFER_BLOCKING 0x5, 0x180 ;  /* 0x0146000000007b1d */ /* 0x000fe20000010000 */
[----:B-1----:R-:W-:-:S09]  /*0940*/  ULEA UR4, UR5, UR4, 0x18 ;  /* 0x0000000405047291 */ /* 0x002fd2000f8ec03f */
[----:B------:R-:W1:Y:S01]  /*0950*/  LDS.128 R12, [UR4+0x388d0] ;  /* 0x0388d004ff0c7984 */ /* 0x000e620008000c00 */
[----:B------:R-:W-:Y:S01]  /*0960*/  ULDC UR4, c[0x0][0xc3c] ;  /* 0x00030f0000047ab9 */ /* 0x000fe20000000800 */
[----:B------:R-:W-:Y:S06]  /*0970*/  BAR.ARV 0x4, 0x180 ;  /* 0x0106000000007b1d */ /* 0x000fec0000002000 */
[----:B-1----:R-:W-:-:S13]  /*0980*/  ISETP.GE.AND P0, PT, R15, UR4, PT ;  /* 0x000000040f007c0c */ /* 0x002fda000bf06270 */
[----:B------:R-:W-:Y:S05]  /*0990*/  @P0 EXIT ;  /* 0x000000000000094d */ /* 0x000fea0003800000 */
[----:B0-----:R-:W2:Y:S01]  /*09a0*/  LDL R2, [R1+0x24] ;  /* 0x0000240001027983 */ /* 0x001ea20000100800 */
[----:B------:R-:W-:Y:S01]  /*09b0*/  R2UR UR5, R13 ;  /* 0x000000000d0572ca */ /* 0x000fe200000e0000 */
[----:B------:R-:W-:Y:S01]  /*09c0*/  UMOV UR38, URZ ;  /* 0x0000003f00267c82 */ /* 0x000fe20008000000 */
[----:B------:R-:W-:Y:S01]  /*09d0*/  R2UR UR6, R14 ;  /* 0x000000000e0672ca */ /* 0x000fe200000e0000 */
[----:B------:R-:W0:Y:S01]  /*09e0*/  S2R R0, SR_TID.X ;  /* 0x0000000000007919 */ /* 0x000e220000002100 */
[----:B------:R-:W-:Y:S01]  /*09f0*/  R2UR UR7, R15 ;  /* 0x000000000f0772ca */ /* 0x000fe200000e0000 */
[----:B0-----:R-:W-:-:S05]  /*0a00*/  VIADD R11, R0, 0xffffff80 ;  /* 0xffffff80000b7836 */ /* 0x001fca0000000000 */
[----:B------:R-:W-:-:S04]  /*0a10*/  SHF.R.S32.HI R0, RZ, 0x1f, R11 ;  /* 0x0000001fff007819 */ /* 0x000fc8000001140b */
[CC--:B------:R-:W-:Y:S02]  /*0a20*/  LEA.HI R4, R0.reuse, R11.reuse, RZ, 0x5 ;  /* 0x0000000b00047211 */ /* 0x0c0fe400078f28ff */
[----:B------:R-:W-:-:S03]  /*0a30*/  LEA.HI R3, R0, R11, RZ, 0x4 ;  /* 0x0000000b00037211 */ /* 0x000fc600078f20ff */
[----:B------:R-:W-:Y:S01]  /*0a40*/  IMAD.SHL.U32 R5, R4, 0x20, RZ ;  /* 0x0000002004057824 */ /* 0x000fe200078e00ff */
[----:B------:R-:W-:Y:S02]  /*0a50*/  LOP3.LUT R4, R3, 0x3fffff0, RZ, 0xc0, !PT ;  /* 0x03fffff003047812 */ /* 0x000fe400078ec0ff */
[----:B------:R-:W-:Y:S02]  /*0a60*/  SHF.R.S32.HI R6, RZ, 0x4, R3 ;  /* 0x00000004ff067819 */ /* 0x000fe40000011403 */
[----:B------:R-:W-:Y:S02]  /*0a70*/  LOP3.LUT R5, R5, 0xfffffc00, RZ, 0xc0, !PT ;  /* 0xfffffc0005057812 */ /* 0x000fe400078ec0ff */
[----:B------:R-:W-:Y:S02]  /*0a80*/  IADD3 R4, R11, -R4, RZ ;  /* 0x800000040b047210 */ /* 0x000fe40007ffe0ff */
[----:B------:R-:W-:-:S03]  /*0a90*/  LEA.HI R3, R3, R6, RZ, 0x1 ;  /* 0x0000000603037211 */ /* 0x000fc600078f08ff */
[----:B------:R-:W-:Y:S01]  /*0aa0*/  IMAD R4, R4, 0x40, R5 ;  /* 0x0000004004047824 */ /* 0x000fe200078e0205 */
[----:B------:R-:W-:Y:S02]  /*0ab0*/  LEA.HI R5, R0, R11, RZ, 0x2 ;  /* 0x0000000b00057211 */ /* 0x000fe400078f10ff */
[----:B------:R-:W-:Y:S02]  /*0ac0*/  LOP3.LUT R3, R3, 0x1ffffffe, RZ, 0xc0, !PT ;  /* 0x1ffffffe03037812 */ /* 0x000fe400078ec0ff */
[----:B------:R-:W-:-:S03]  /*0ad0*/  LOP3.LUT R5, R5, 0xfffffffc, RZ, 0xc0, !PT ;  /* 0xfffffffc05057812 */ /* 0x000fc600078ec0ff */
[----:B------:R-:W-:Y:S01]  /*0ae0*/  IMAD.IADD R3, R6, 0x1, -R3 ;  /* 0x0000000106037824 */ /* 0x000fe200078e0a03 */
[----:B------:R-:W-:Y:S01]  /*0af0*/  IADD3 R5, R11, -R5, RZ ;  /* 0x800000050b057210 */ /* 0x000fe20007ffe0ff */
[----:B------:R-:W-:Y:S02]  /*0b00*/  IMAD.MOV.U32 R6, RZ, RZ, -0x2 ;  /* 0xfffffffeff067424 */ /* 0x000fe400078e00ff */
[----:B------:R-:W-:Y:S01]  /*0b10*/  IMAD R225, R3, 0x8, R4 ;  /* 0x0000000803e17824 */ /* 0x000fe200078e0204 */
[----:B------:R-:W-:-:S04]  /*0b20*/  LEA.HI R3, R5, R5, RZ, 0x1 ;  /* 0x0000000505037211 */ /* 0x000fc800078f08ff */
[----:B------:R-:W-:-:S05]  /*0b30*/  LOP3.LUT R4, R3, 0x1ffffffe, RZ, 0xc0, !PT ;  /* 0x1ffffffe03047812 */ /* 0x000fca00078ec0ff */
[----:B------:R-:W-:Y:S01]  /*0b40*/  IMAD.IADD R5, R5, 0x1, -R4 ;  /* 0x0000000105057824 */ /* 0x000fe200078e0a04 */
[----:B--2---:R-:W-:Y:S02]  /*0b50*/  R2UR UR4, R2 ;  /* 0x00000000020472ca */ /* 0x004fe400000e0000 */
[CC--:B------:R-:W-:Y:S02]  /*0b60*/  LEA.HI R2, R0.reuse, R11.reuse, RZ, 0x7 ;  /* 0x0000000b00027211 */ /* 0x0c0fe400078f38ff */
[----:B------:R-:W-:Y:S02]  /*0b70*/  LEA.HI R0, R0, R11, RZ, 0x3 ;  /* 0x0000000b00007211 */ /* 0x000fe400078f18ff */
[----:B------:R-:W-:Y:S02]  /*0b80*/  LOP3.LUT R220, R2, 0xffffff80, RZ, 0xc0, !PT ;  /* 0xffffff8002dc7812 */ /* 0x000fe400078ec0ff */
[----:B------:R-:W-:Y:S02]  /*0b90*/  SHF.R.S32.HI R221, RZ, 0x7, R2 ;  /* 0x00000007ffdd7819 */ /* 0x000fe40000011402 */
[----:B------:R-:W-:Y:S01]  /*0ba0*/  LOP3.LUT R213, R0, 0xfffffff8, RZ, 0xc0, !PT ;  /* 0xfffffff800d57812 */ /* 0x000fe200078ec0ff */
[C---:B------:R-:W-:Y:S01]  /*0bb0*/  IMAD.IADD R220, R11.reuse, 0x1, -R220 ;  /* 0x000000010bdc7824 */ /* 0x040fe200078e0adc */
[----:B------:R-:W-:Y:S01]  /*0bc0*/  LEA.HI R2, R2, R221, RZ, 0x1 ;  /* 0x000000dd02027211 */ /* 0x000fe200078f08ff */
[----:B------:R-:W-:Y:S01]  /*0bd0*/  ULOP3.LUT UR8, UR4, 0x1, URZ, 0xfc, !UPT ;  /* 0x0000000104087892 */ /* 0x000fe2000f8efc3f */
[----:B------:R-:W-:Y:S01]  /*0be0*/  SHF.R.S32.HI R218, RZ, 0x3, R0 ;  /* 0x00000003ffda7819 */ /* 0x000fe20000011400 */
[----:B------:R-:W-:Y:S01]  /*0bf0*/  IMAD.IADD R213, R11, 0x1, -R213 ;  /* 0x000000010bd57824 */ /* 0x000fe200078e0ad5 */
[----:B------:R-:W-:Y:S01]  /*0c00*/  SHF.R.S32.HI R7, RZ, 0x1f, R220 ;  /* 0x0000001fff077819 */ /* 0x000fe200000114dc */
[----:B------:R-:W-:Y:S01]  /*0c10*/  UMOV UR4, URZ ;  /* 0x0000003f00047c82 */ /* 0x000fe20008000000 */
[----:B------:R-:W-:Y:S01]  /*0c20*/  LOP3.LUT R2, R2, 0x3fffffe, RZ, 0xc0, !PT ;  /* 0x03fffffe02027812 */ /* 0x000fe200078ec0ff */
[----:B------:R-:W-:Y:S01]  /*0c30*/  IMAD.SHL.U32 R17, R213, 0x8, RZ ;  /* 0x00000008d5117824 */ /* 0x000fe200078e00ff */
[CC--:B------:R-:W-:Y:S01]  /*0c40*/  LEA.HI R8, R7.reuse, R220.reuse, RZ, 0x2 ;  /* 0x000000dc07087211 */ /* 0x0c0fe200078f10ff */
[----:B------:R-:W-:Y:S01]  /*0c50*/  IMAD.U32 R226, RZ, RZ, UR8 ;  /* 0x00000008ffe27e24 */ /* 0x000fe2000f8e00ff */
[----:B------:R-:W-:Y:S01]  /*0c60*/  LEA.HI R7, R7, R220, RZ, 0x5 ;  /* 0x000000dc07077211 */ /* 0x000fe200078f28ff */
[----:B------:R-:W-:Y:S01]  /*0c70*/  IMAD.IADD R2, R221, 0x1, -R2 ;  /* 0x00000001dd027824 */ /* 0x000fe200078e0a02 */
[--C-:B------:R-:W-:Y:S01]  /*0c80*/  SHF.R.S32.HI R9, RZ, 0x2, R8.reuse ;  /* 0x00000002ff097819 */ /* 0x100fe20000011408 */
[C---:B------:R-:W-:Y:S01]  /*0c90*/  VIADD R23, R17.reuse, 0x40 ;  /* 0x0000004011177836 */ /* 0x040fe20000000000 */
[----:B------:R-:W-:Y:S01]  /*0ca0*/  SHF.R.S32.HI R10, RZ, 0x1f, R8 ;  /* 0x0000001fff0a7819 */ /* 0x000fe20000011408 */
[C---:B------:R-:W-:Y:S01]  /*0cb0*/  VIADD R22, R17.reuse, 0x80 ;  /* 0x0000008011167836 */ /* 0x040fe20000000000 */
[----:B------:R-:W-:Y:S01]  /*0cc0*/  SHF.R.S32.HI R7, RZ, 0x5, R7 ;  /* 0x00000005ff077819 */ /* 0x000fe20000011407 */
[----:B------:R-:W-:Y:S01]  /*0cd0*/  IMAD.U32 R219, RZ, RZ, UR4 ;  /* 0x00000004ffdb7e24 */ /* 0x000fe2000f8e00ff */
[----:B------:R-:W-:Y:S01]  /*0ce0*/  LEA.HI R10, R10, R9, RZ, 0x3 ;  /* 0x000000090a0a7211 */ /* 0x000fe200078f18ff */
[----:B------:R-:W-:Y:S01]  /*0cf0*/  IMAD.U32 R16, RZ, RZ, UR4 ;  /* 0x00000004ff107e24 */ /* 0x000fe2000f8e00ff */
[----:B------:R-:W-:-:S02]  /*0d00*/  IADD3 R212, R17, 0xc0, RZ ;  /* 0x000000c011d47810 */ /* 0x000fc40007ffe0ff */
[----:B------:R-:W-:Y:S02]  /*0d10*/  LOP3.LUT R10, R10, 0xfffffff8, RZ, 0xc0, !PT ;  /* 0xfffffff80a0a7812 */ /* 0x000fe400078ec0ff */
[----:B------:R-:W-:Y:S02]  /*0d20*/  SHF.R.S32.HI R3, RZ, 0x1f, R17 ;  /* 0x0000001fff037819 */ /* 0x000fe40000011411 */
[----:B------:R-:W-:Y:S01]  /*0d30*/  SHF.R.S32.HI R0, RZ, 0x1f, R22 ;  /* 0x0000001fff007819 */ /* 0x000fe20000011416 */
[----:B------:R-:W-:Y:S01]  /*0d40*/  IMAD.IADD R10, R9, 0x1, -R10 ;  /* 0x00000001090a7824 */ /* 0x000fe200078e0a0a */
[----:B------:R-:W-:Y:S02]  /*0d50*/  LOP3.LUT R9, R8, 0x7ffffffc, RZ, 0xc0, !PT ;  /* 0x7ffffffc08097812 */ /* 0x000fe400078ec0ff */
[----:B------:R-:W-:Y:S01]  /*0d60*/  SHF.R.S32.HI R227, RZ, 0x1f, R212 ;  /* 0x0000001fffe37819 */ /* 0x000fe200000114d4 */
[----:B------:R-:W-:Y:S02]  /*0d70*/  IMAD R7, R7, 0x10, R10 ;  /* 0x0000001007077824 */ /* 0x000fe400078e020a */
[----:B------:R-:W-:-:S03]  /*0d80*/  IMAD.IADD R9, R220, 0x1, -R9 ;  /* 0x00000001dc097824 */ /* 0x000fc600078e0a09 */
[----:B------:R-:W-:Y:S01]  /*0d90*/  LEA R222, R2, R7, 0x6 ;  /* 0x0000000702de7211 */ /* 0x000fe200078e30ff */
[----:B------:R-:W-:Y:S01]  /*0da0*/  IMAD R223, R9, R6, 0x50 ;  /* 0x0000005009df7424 */ /* 0x000fe200078e0206 */
[----:B------:R-:W-:-:S03]  /*0db0*/  SHF.R.S32.HI R2, RZ, 0x1f, R23 ;  /* 0x0000001fff027819 */ /* 0x000fc60000011417 */
[----:B------:R-:W-:-:S07]  /*0dc0*/  IMAD R224, R5, 0x8, R222 ;  /* 0x0000000805e07824 */ /* 0x000fce00078e02de */
.L_x_228:
[----:B------:R-:W-:Y:S01]  /*0dd0*/  ULDC.64 UR8, c[0x0][0xc88] ;  /* 0x0003220000087ab9 */ /* 0x000fe20000000a00 */
[----:B------:R-:W-:Y:S01]  /*0de0*/  ULDC.64 UR10, c[0x0][0xa20] ;  /* 0x00028800000a7ab9 */ /* 0x000fe20000000a00 */
[----:B------:R-:W-:-:S06]  /*0df0*/  UIMAD.WIDE UR8, UR7, 0x4, UR8 ;  /* 0x00000004070878a5 */ /* 0x000fcc000f8e0208 */
[----:B01----:R-:W-:Y:S02]  /*0e00*/  IMAD.U32 R2, RZ, RZ, UR8 ;  /* 0x00000008ff027e24 */ /* 0x003fe4000f8e00ff */
[----:B------:R-:W-:Y:S01]  /*0e10*/  IMAD.U32 R3, RZ, RZ, UR9 ;  /* 0x00000009ff037e24 */ /* 0x000fe2000f8e00ff */
[----:B------:R-:W-:-:S04]  /*0e20*/  ULDC.64 UR8, c[0x0][0xa28] ;  /* 0x00028a0000087ab9 */ /* 0x000fc80000000a00 */
[----:B--2---:R-:W2:Y:S01]  /*0e30*/  LDG.E R2, desc[UR36][R2.64] ;  /* 0x0000002402027981 */ /* 0x004ea2000c1e1900 */
[----:B------:R-:W-:Y:S02]  /*0e40*/  UISETP.NE.U32.AND UP0, UPT, UR8, URZ, UPT ;  /* 0x0000003f0800728c */ /* 0x000fe4000bf05070 */
[----:B------:R-:W-:Y:S02]  /*0e50*/  UISETP.NE.U32.AND UP1, UPT, UR10, URZ, UPT ;  /* 0x0000003f0a00728c */ /* 0x000fe4000bf25070 */
[----:B------:R-:W-:Y:S02]  /*0e60*/  UISETP.NE.AND.EX UP0, UPT, UR9, URZ, UPT, UP0 ;  /* 0x0000003f0900728c */ /* 0x000fe4000bf05300 */
[----:B------:R-:W-:-:S04]  /*0e70*/  UISETP.NE.AND.EX UP1, UPT, UR11, URZ, UPT, UP1 ;  /* 0x0000003f0b00728c */ /* 0x000fc8000bf25310 */
[----:B------:R-:W-:Y:S02]  /*0e80*/  PLOP3.LUT P0, PT, PT, PT, UP0, 0x80, 0x0 ;  /* 0x000000000000781c */ /* 0x000fe40003f0f008 */
[----:B------:R-:W-:Y:S02]  /*0e90*/  PLOP3.LUT P1, PT, PT, PT, UP1, 0x80, 0x0 ;  /* 0x000000000000781c */ /* 0x000fe40003f2f018 */
[----:B--2---:R-:W-:-:S13]  /*0ea0*/  R2UR UR4, R2 ;  /* 0x00000000020472ca */ /* 0x004fda00000e0000 */
[----:B------:R-:W-:Y:S02]  /*0eb0*/  USHF.R.S32.HI UR12, URZ, 0x1f, UR4 ;  /* 0x0000001f3f0c7899 */ /* 0x000fe40008011404 */
[----:B------:R-:W-:Y:S01]  /*0ec0*/  IMAD.U32 R215, RZ, RZ, UR4 ;  /* 0x00000004ffd77e24 */ /* 0x000fe2000f8e00ff */
[----:B------:R-:W-:Y:S02]  /*0ed0*/  @UP0 ULEA UR8, UP2, UR4, UR8, 0x2 ;  /* 0x0000000804080291 */ /* 0x000fe4000f84103f */
[----:B------:R-:W-:Y:S02]  /*0ee0*/  @UP1 ULEA UR10, UP3, UR4, UR10, 0x2 ;  /* 0x0000000a040a1291 */ /* 0x000fe4000f86103f */
[----:B------:R-:W-:Y:S01]  /*0ef0*/  @UP0 ULEA.HI.X UR9, UR4, UR9, UR12, 0x2, UP2 ;  /* 0x0000000904090291 */ /* 0x000fe200090f140c */
[----:B------:R-:W-:Y:S01]  /*0f00*/  IMAD.U32 R216, RZ, RZ, UR5 ;  /* 0x00000005ffd87e24 */ /* 0x000fe2000f8e00ff */
[----:B------:R-:W-:Y:S01]  /*0f10*/  @UP1 ULEA.HI.X UR11, UR4, UR11, UR12, 0x2, UP3 ;  /* 0x0000000b040b1291 */ /* 0x000fe200098f140c */
[----:B------:R-:W-:Y:S01]  /*0f20*/  IMAD.U32 R2, RZ, RZ, UR8 ;  /* 0x00000008ff027e24 */ /* 0x000fe2000f8e00ff */
[----:B------:R-:W-:Y:S01]  /*0f30*/  ULDC UR5, c[0x0][0x2f0] ;  /* 0x0000bc0000057ab9 */ /* 0x000fe20000000800 */
[----:B----4-:R-:W-:Y:S01]  /*0f40*/  IMAD.U32 R4, RZ, RZ, UR10 ;  /* 0x0000000aff047e24 */ /* 0x010fe2000f8e00ff */
[----:B------:R-:W-:Y:S01]  /*0f50*/  ULDC UR4, c[0x0][0x424] ;  /* 0x0001090000047ab9 */ /* 0x000fe20000000800 */
[----:B------:R-:W-:Y:S01]  /*0f60*/  IMAD.U32 R3, RZ, RZ, UR9 ;  /* 0x00000009ff037e24 */ /* 0x000fe2000f8e00ff */
[----:B------:R-:W-:Y:S01]  /*0f70*/  ULDC.64 UR8, c[0x0][0x418] ;  /* 0x0001060000087ab9 */ /* 0x000fe20000000a00 */
[----:B------:R-:W-:Y:S01]  /*0f80*/  IMAD.U32 R5, RZ, RZ, UR11 ;  /* 0x0000000bff057e24 */ /* 0x000fe2000f8e00ff */
[----:B------:R-:W-:Y:S01]  /*0f90*/  UMOV UR39, URZ ;  /* 0x0000003f00277c82 */ /* 0x000fe20008000000 */
[----:B------:R-:W-:Y:S01]  /*0fa0*/  MOV R217, UR12 ;  /* 0x0000000c00d97c02 */ /* 0x000fe20008000f00 */
[----:B------:R-:W2:Y:S04]  /*0fb0*/  @P0 LDG.E R2, desc[UR36][R2.64] ;  /* 0x0000002402020981 */ /* 0x000ea8000c1e1900 */
[----:B---3--:R-:W3:Y:S01]  /*0fc0*/  @P1 LDG.E R4, desc[UR36][R4.64] ;  /* 0x0000002404041981 */ /* 0x008ee2000c1e1900 */
[----:B------:R-:W-:Y:S01]  /*0fd0*/  UISETP.NE.U32.AND UP0, UPT, UR8, URZ, UPT ;  /* 0x0000003f0800728c */ /* 0x000fe2000bf05070 */
[----:B------:R-:W-:-:S02]  /*0fe0*/  MOV R0, RZ ;  /* 0x000000ff00007202 */ /* 0x000fc40000000f00 */
[----:B------:R-:W-:Y:S02]  /*0ff0*/  CS2R R150, SRZ ;  /* 0x0000000000967805 */ /* 0x000fe4000001ff00 */
[----:B------:R-:W-:Y:S01]  /*1000*/  CS2R R148, SRZ ;  /* 0x0000000000947805 */ /* 0x000fe2000001ff00 */
[----:B------:R-:W-:Y:S01]  /*1010*/  UISETP.NE.AND.EX UP0, UPT, UR9, URZ, UPT, UP0 ;  /* 0x0000003f0900728c */ /* 0x000fe2000bf05300 */
[----:B------:R-:W-:Y:S02]  /*1020*/  CS2R R146, SRZ ;  /* 0x0000000000927805 */ /* 0x000fe4000001ff00 */
[----:B------:R-:W-:Y:S02]  /*1030*/  CS2R R144, SRZ ;  /* 0x0000000000907805 */ /* 0x000fe4000001ff00 */
[----:B------:R-:W-:Y:S01]  /*1040*/  CS2R R142, SRZ ;  /* 0x00000000008e7805 */ /* 0x000fe2000001ff00 */
[----:B------:R-:W-:Y:S01]  /*1050*/  USEL UR4, UR4, 0x1, UP0 ;  /* 0x0000000104047887 */ /* 0x000fe20008000000 */
[----:B------:R-:W-:-:S02]  /*1060*/  CS2R R140, SRZ ;  /* 0x00000000008c7805 */ /* 0x000fc4000001ff00 */
[----:B------:R-:W-:Y:S02]  /*1070*/  CS2R R138, SRZ ;  /* 0x00000000008a7805 */ /* 0x000fe4000001ff00 */
[----:B------:R-:W-:Y:S01]  /*1080*/  CS2R R136, SRZ ;  /* 0x0000000000887805 */ /* 0x000fe2000001ff00 */
[----:B------:R-:W-:Y:S01]  /*1090*/  UIMAD UR4, UR4, UR5, URZ ;  /* 0x00000005040472a4 */ /* 0x000fe2000f8e023f */
        /* <DEDUP_REMOVED lines=19> */
[----:B------:R-:W-:Y:S01]  /*11d0*/  CS2R R96, SRZ ;  /* 0x0000000000607805 */ /* 0x000fe2000001ff00 */
[----:B------:R-:W-:Y:S01]  /*11e0*/  IMAD.MOV.U32 R166, RZ, RZ, RZ ;  /* 0x000000ffffa67224 */ /* 0x000fe200078e00ff */
        /* <DEDUP_REMOVED lines=25> */
[----:B------:R-:W-:Y:S01]  /*1380*/  CS2R R44, SRZ ;  /* 0x00000000002c7805 */ /* 0x000fe2000001ff00 */
[----:B------:R-:W-:-:S02]  /*1390*/  IMAD.MOV.U32 R41, RZ, RZ, RZ ;  /* 0x000000ffff297224 */ /* 0x000fc400078e00ff */
[----:B------:R-:W-:Y:S01]  /*13a0*/  IMAD.U32 R214, RZ, RZ, UR6 ;  /* 0x00000006ffd67e24 */ /* 0x000fe2000f8e00ff */
[----:B--2---:R-:W-:Y:S02]  /*13b0*/  @P0 R2UR UR39, R2 ;  /* 0x00000000022702ca */ /* 0x004fe400000e0000 */
[----:B------:R-:W-:Y:S02]  /*13c0*/  CS2R R2, SRZ ;  /* 0x0000000000027805 */ /* 0x000fe4000001ff00 */
[----:B------:R-:W-:Y:S02]  /*13d0*/  PLOP3.LUT P0, PT, PT, PT, PT, 0x80, 0x0 ;  /* 0x000000000000781c */ /* 0x000fe40003f0f070 */
[----:B---3--:R-:W-:Y:S01]  /*13e0*/  @P1 R2UR UR4, R4 ;  /* 0x00000000040412ca */ /* 0x008fe200000e0000 */
[----:B------:R-:W-:-:S14]  /*13f0*/  @P1 BRA `(.L_x_183) ;  /* 0x0000000000381947 */ /* 0x000fdc0003800000 */
[----:B------:R-:W-:Y:S02]  /*1400*/  ULDC.64 UR6, c[0x0][0xa08] ;  /* 0x0002820000067ab9 */ /* 0x000fe40000000a00 */
[----:B------:R-:W-:-:S04]  /*1410*/  ISETP.NE.U32.AND P1, PT, RZ, UR6, PT ;  /* 0x00000006ff007c0c */ /* 0x000fc8000bf25070 */
[----:B------:R-:W-:-:S13]  /*1420*/  ISETP.NE.AND.EX P1, PT, RZ, UR7, PT, P1 ;  /* 0x00000007ff007c0c */ /* 0x000fda000bf25310 */
[----:B------:R-:W-:Y:S05]  /*1430*/  @!P1 BRA `(.L_x_183) ;  /* 0x0000000000289947 */ /* 0x000fea0003800000 */
[----:B------:R-:W-:Y:S01]  /*1440*/  R2UR UR6, R215 ;  /* 0x00000000d70672ca */ /* 0x000fe200000e0000 */
[----:B------:R-:W-:-:S12]  /*1450*/  ULDC.64 UR4, c[0x0][0xa08] ;  /* 0x0002820000047ab9 */ /* 0x000fd80000000a00 */
[----:B------:R-:W-:-:S06]  /*1460*/  UIMAD.WIDE UR4, UR6, 0x4, UR4 ;  /* 0x00000004060478a5 */ /* 0x000fcc000f8e0204 */
[----:B------:R-:W-:Y:S02]  /*1470*/  IMAD.U32 R4, RZ, RZ, UR4 ;  /* 0x00000004ff047e24 */ /* 0x000fe4000f8e00ff */
[----:B------:R-:W-:-:S05]  /*1480*/  IMAD.U32 R5, RZ, RZ, UR5 ;  /* 0x00000005ff057e24 */ /* 0x000fca000f8e00ff */
[----:B------:R-:W2:Y:S04]  /*1490*/  LDG.E R7, desc[UR36][R4.64] ;  /* 0x0000002404077981 */ /* 0x000ea8000c1e1900 */
[----:B------:R-:W3:Y:S01]  /*14a0*/  LDG.E R6, desc[UR36][R4.64+0x4] ;  /* 0x0000042404067981 */ /* 0x000ee2000c1e1900 */
[----:B--2---:R-:W-:Y:S02]  /*14b0*/  R2UR UR4, R7 ;  /* 0x00000000070472ca */ /* 0x004fe400000e0000 */
[----:B---3--:R-:W-:-:S13]  /*14c0*/  R2UR UR5, R6 ;  /* 0x00000000060572ca */ /* 0x008fda00000e0000 */
[----:B------:R-:W-:-:S12]  /*14d0*/  UIADD3 UR4, -UR4, UR5, URZ ;  /* 0x0000000504047290 */ /* 0x000fd8000fffe13f */
.L_x_183:
[----:B------:R-:W-:Y:S01]  /*14e0*/  UIADD3 UR39, -UR39, UR4, URZ ;  /* 0x0000000427277290 */ /* 0x000fe2000fffe13f */
[----:B------:R-:W-:Y:S02]  /*14f0*/  MOV R40, RZ ;  /* 0x000000ff00287202 */ /* 0x000fe40000000f00 */
[----:B------:R-:W-:Y:S02]  /*1500*/  CS2R R162, SRZ ;  /* 0x0000000000a27805 */ /* 0x000fe4000001ff00 */
[----:B------:R-:W-:Y:S01]  /*1510*/  CS2R R34, SRZ ;  /* 0x0000000000227805 */ /* 0x000fe2000001ff00 */
[----:B------:R-:W-:Y:S01]  /*1520*/  UISETP.GE.AND UP0, UPT, UR39, 0x1, UPT ;  /* 0x000000012700788c */ /* 0x000fe2000bf06270 */
[----:B------:R-:W-:Y:S01]  /*1530*/  CS2R R36, SRZ ;  /* 0x0000000000247805 */ /* 0x000fe2000001ff00 */
[----:B------:R-:W-:Y:S01]  /*1540*/  UIADD3 UR4, UR39, 0x4f, URZ ;  /* 0x0000004f27047890 */ /* 0x000fe2000fffe03f */
[----:B------:R-:W-:Y:S02]  /*1550*/  CS2R R32, SRZ ;  /* 0x0000000000207805 */ /* 0x000fe4000001ff00 */
[----:B------:R-:W-:-:S02]  /*1560*/  CS2R R164, SRZ ;  /* 0x0000000000a47805 */ /* 0x000fc4000001ff00 */
[----:B------:R-:W-:Y:S02]  /*1570*/  CS2R R26, SRZ ;  /* 0x00000000001a7805 */ /* 0x000fe4000001ff00 */
[----:B------:R-:W-:Y:S01]  /*1580*/  PLOP3.LUT P1, PT, PT, PT, UP0, 0x80, 0x0 ;  /* 0x000000000000781c */ /* 0x000fe20003f2f008 */
[----:B------:R-:W-:Y:S01]  /*1590*/  UIMAD.WIDE UR4, UR4, 0x66666667, URZ ;  /* 0x66666667040478a5 */ /* 0x000fe2000f8e023f */
[----:B------:R-:W-:Y:S02]  /*15a0*/  CS2R R28, SRZ ;  /* 0x00000000001c7805 */ /* 0x000fe4000001ff00 */
[----:B------:R-:W-:Y:S01]  /*15b0*/  CS2R R24, SRZ ;  /* 0x0000000000187805 */ /* 0x000fe2000001ff00 */
[----:B------:R-:W-:-:S04]  /*15c0*/  USHF.R.U32.HI UR60, URZ, 0x1f, UR5 ;  /* 0x0000001f3f3c7899 */ /* 0x000fc80008011605 */
[----:B------:R-:W-:-:S04]  /*15d0*/  ULEA.HI.SX32 UR60, UR5, UR60, 0x1b ;  /* 0x0000003c053c7291 */ /* 0x000fc8000f8fda3f */
[----:B------:R-:W-:Y:S08]  /*15e0*/  @!P1 BRA `(.L_x_184) ;  /* 0x0000009c00f09947 */ /* 0x000ff00003800000 */
[----:B------:R-:W0:Y:S01]  /*15f0*/  SHFL.IDX PT, R0, R221, RZ, 0x1f ;  /* 0x00001fffdd007589 */ /* 0x000e2200000e0000 */
[----:B------:R-:W1:Y:S01]  /*1600*/  S2UR UR61, SR_CgaCtaId ;  /* 0x00000000003d79c3 */ /* 0x000e620000008800 */
[----:B------:R-:W-:Y:S01]  /*1610*/  UMOV UR40, 0x400 ;  /* 0x0000040000287882 */ /* 0x000fe20000000000 */
[----:B0-----:R-:W-:Y:S01]  /*1620*/  R2UR UR4, R0 ;  /* 0x00000000000472ca */ /* 0x001fe200000e0000 */
[----:B-1----:R-:W-:-:S04]  /*1630*/  ULEA UR40, UR61, UR40, 0x18 ;  /* 0x000000283d287291 */ /* 0x002fc8000f8ec03f */
[----:B------:R-:W-:-:S04]  /*1640*/  UIADD3 UR6, UR40, 0x14400, URZ ;  /* 0x0001440028067890 */ /* 0x000fc8000fffe03f */
[----:B------:R-:W-:-:S04]  /*1650*/  ULOP3.LUT UP0, URZ, UR6, 0x9f, URZ, 0xc0, !UPT ;  /* 0x0000009f063f7892 */ /* 0x000fc8000f80c03f */
[----:B------:R-:W-:Y:S02]  /*1660*/  ULEA.HI UR5, UR4, UR4, URZ, 0x1 ;  /* 0x0000000404057291 */ /* 0x000fe4000f8f083f */
[----:B------:R-:W-:Y:S02]  /*1670*/  PLOP3.LUT P0, PT, PT, PT, UP0, 0x80, 0x0 ;  /* 0x000000000000781c */ /* 0x000fe40003f0f008 */
[----:B------:R-:W-:-:S04]  /*1680*/  ULOP3.LUT UR5, UR5, 0x1e, URZ, 0xc0, !UPT ;  /* 0x0000001e05057892 */ /* 0x000fc8000f8ec03f */
[----:B------:R-:W-:-:S04]  /*1690*/  UIADD3 UR5, UR4, -UR5, URZ ;  /* 0x8000000504057290 */ /* 0x000fc8000fffe03f */
[----:B------:R-:W-:-:S04]  /*16a0*/  ULEA UR5, UR5, UR6, 0xd ;  /* 0x0000000605057291 */ /* 0x000fc8000f8e683f */
[----:B------:R-:W-:-:S04]  /*16b0*/  USHF.R.U32.HI UR5, URZ, 0x4, UR5 ;  /* 0x000000043f057899 */ /* 0x000fc80008011605 */
[----:B------:R-:W-:Y:S01]  /*16c0*/  ULOP3.LUT UR41, UR5, 0x3fff, URZ, 0xc0, !UPT ;  /* 0x00003fff05297892 */ /* 0x000fe2000f8ec03f */
[----:B------:R-:W-:Y:S11]  /*16d0*/  @!P0 BRA `(.L_x_185) ;  /* 0x0000000000408947 */ /* 0x000ff60003800000 */
[----:B------:R-:W-:Y:S01]  /*16e0*/  MOV R0, 0x0 ;  /* 0x0000000000007802 */ /* 0x000fe20000000f00 */
[----:B------:R-:W-:Y:S01]  /*16f0*/  ULDC.64 UR4, c[0x4][0x138] ;  /* 0x01004e0000047ab9 */ /* 0x000fe20000000a00 */
[----:B------:R-:W-:Y:S01]  /*1700*/  ULDC.64 UR6, c[0x4][0xb8] ;  /* 0x01002e0000067ab9 */ /* 0x000fe20000000a00 */
[----:B------:R-:W-:Y:S01]  /*1710*/  IMAD.U32 R4, RZ, RZ, UR4 ;  /* 0x00000004ff047e24 */ /* 0x000fe2000f8e00ff */
[----:B------:R0:W1:Y:S01]  /*1720*/  LDC.64 R2, c[0x4][R0] ;  /* 0x0100000000027b82 */ /* 0x0000620000000a00 */
[----:B------:R-:W-:Y:S01]  /*1730*/  IMAD.U32 R5, RZ, RZ, UR5 ;  /* 0x00000005ff057e24 */ /* 0x000fe2000f8e00ff */
        /* <DEDUP_REMOVED lines=10> */
.L_x_185:
[----:B------:R-:W-:Y:S02]  /*17e0*/  R2UR UR6, R219 ;  /* 0x00000000db0672ca */ /* 0x000fe400000e0000 */
[----:B------:R-:W-:-:S11]  /*17f0*/  R2UR UR5, R226 ;  /* 0x00000000e20572ca */ /* 0x000fd600000e0000 */
[----:B------:R-:W-:Y:S02]  /*1800*/  ULEA.HI UR4, UR6, UR6, URZ, 0x1 ;  /* 0x0000000606047291 */ /* 0x000fe4000f8f083f */
[----:B------:R-:W-:Y:S02]  /*1810*/  IMAD.U32 R2, RZ, RZ, UR5 ;  /* 0x00000005ff027e24 */ /* 0x000fe4000f8e00ff */
[----:B------:R-:W-:-:S03]  /*1820*/  ULOP3.LUT UR4, UR4, 0xfffffffe, URZ, 0xc0, !UPT ;  /* 0xfffffffe04047892 */ /* 0x000fc6000f8ec03f */
[----:B------:R-:W-:Y:S01]  /*1830*/  ISETP.NE.AND P0, PT, R2, 0x3, PT ;  /* 0x000000030200780c */ /* 0x000fe20003f05270 */
[----:B------:R-:W-:-:S06]  /*1840*/  UIADD3 UR4, UR6, -UR4, URZ ;  /* 0x8000000406047290 */ /* 0x000fcc000fffe03f */
[----:B------:R-:W-:-:S05]  /*1850*/  IMAD.U32 R0, RZ, RZ, UR4 ;  /* 0x00000004ff007e24 */ /* 0x000fca000f8e00ff */
[----:B------:R-:W-:-:S04]  /*1860*/  SHF.L.U32 R0, R0, 0x1f, RZ ;  /* 0x0000001f00007819 */ /* 0x000fc800000006ff */
[----:B------:R-:W0:Y:S02]  /*1870*/  SYNCS.PHASECHK.TRANS64.TRYWAIT P1, [UR40+0x38800], R0 ;  /* 0x03880000ff0075a7 */ /* 0x000e240008020168 */
[----:B0-----:R-:W-:Y:S05]  /*1880*/  @!P1 BRA `(.L_x_186) ;  /* 0x0000012000989947 */ /* 0x001fea0003800000 */
.L_x_317:
[----:B------:R-:W-:Y:S05]  /*1890*/  @!P0 BRA `(.L_x_187) ;  /* 0x0000000000048947 */ /* 0x000fea0003800000 */
[----:B------:R-:W-:Y:S01]  /*18a0*/  BPT.TRAP 0x1 ;  /* 0x000000040000795c */ /* 0x000fe20000300000 */
.L_x_187:
[----:B------:R-:W-:Y:S02]  /*18b0*/  R2UR UR4, R16 ;  /* 0x00000000100472ca */ /* 0x000fe400000e0000 */
[----:B0-----:R-:W-:-:S04]  /*18c0*/  MOV R0, UR38 ;  /* 0x0000002600007c02 */ /* 0x001fc80008000f00 */
[----:B------:R-:W-:-:S07]  /*18d0*/  LEA R0, R0, UR40, 0x3 ;  /* 0x0000002800007c11 */ /* 0x000fce000f8e18ff */
[----:B------:R-:W-:-:S05]  /*18e0*/  IMAD.U32 R3, RZ, RZ, UR4 ;  /* 0x00000004ff037e24 */ /* 0x000fca000f8e00ff */
[----:B------:R-:W-:-:S04]  /*18f0*/  SHF.L.U32 R3, R3, 0x1f, RZ ;  /* 0x0000001f03037819 */ /* 0x000fc800000006ff */
[----:B------:R0:W1:Y:S01]  /*1900*/  SYNCS.PHASECHK.TRANS64.TRYWAIT P1, [R0+URZ+0x38830], R3 ;  /* 0x03883003000075a7 */ /* 0x000062000802017f */
[----:B------:R-:W-:Y:S05]  /*1910*/  @!P0 BRA `(.L_x_188) ;  /* 0x0000000000048947 */ /* 0x000fea0003800000 */
[----:B------:R-:W-:Y:S01]  /*1920*/  BPT.TRAP 0x1 ;  /* 0x000000040000795c */ /* 0x000fe20000300000 */
.L_x_188:
[----:B------:R-:W-:Y:S01]  /*1930*/  IMAD.MOV.U32 R151, RZ, RZ, RZ ;  /* 0x000000ffff977224 */ /* 0x000fe200078e00ff */
[----:B-1----:R-:W-:Y:S06]  /*1940*/  @P1 BRA `(.L_x_189) ;  /* 0x0000000000081947 */ /* 0x002fec0003800000 */
[----:B------:R-:W1:Y:S02]  /*1950*/  SYNCS.PHASECHK.TRANS64.TRYWAIT P1, [R0+URZ+0x38830], R3 ;  /* 0x03883003000075a7 */ /* 0x000e64000802017f */
[----:B-1----:R-:W-:Y:S05]  /*1960*/  @!P1 BRA `(.L_x_190) ;  /* 0x0000012000789947 */ /* 0x002fea0003800000 */
.L_x_189:
        /* <DEDUP_REMOVED lines=499> */
[----:B------:R-:W-:Y:S01]  /*38a0*/  MOV R6, UR12 ;  /* 0x0000000c00067c02 */ /* 0x000fe20008000f00 */
        /* <DEDUP_REMOVED lines=79> */
.L_x_191:
[----:B------:R-:W-:Y:S01]  /*3da0*/  ULDC UR4, c[0x0][0x9d8] ;  /* 0x0002760000047ab9 */ /* 0x000fe20000000800 */
[----:B------:R-:W-:Y:S02]  /*3db0*/  VIADD R2, R223, UR39 ;  /* 0x00000027df027c36 */ /* 0x000fe40008000000 */
        /* <DEDUP_REMOVED lines=141> */
[----:B------:R-:W-:Y:S01]  /*4690*/  MOV R66, R151 ;  /* 0x0000009700427202 */ /* 0x000fe20000000f00 */
[----:B------:R-:W2:Y:S01]  /*46a0*/  MUFU.TANH R54, R54 ;  /* 0x0000003600367308 */ /* 0x000ea20000002400 */
[----:B0-----:R-:W-:Y:S01]  /*46b0*/  FSEL R51, R51, -INF , P3 ;  /* 0xff80000033337808 */ /* 0x001fe20001800000 */
[--C-:B------:R-:W-:Y:S01]  /*46c0*/  IMAD.MOV.U32 R118, RZ, RZ, R151.reuse ;  /* 0x000000ffff767224 */ /* 0x100fe200078e0097 */
[----:B------:R-:W-:Y:S01]  /*46d0*/  ISETP.GT.AND P3, PT, R2, 0x29, PT ;  /* 0x000000290200780c */ /* 0x000fe20003f64270 */
[----:B------:R-:W-:-:S02]  /*46e0*/  IMAD.MOV.U32 R117, RZ, RZ, R151 ;  /* 0x000000ffff757224 */ /* 0x000fc400078e0097 */
[--C-:B------:R-:W-:Y:S02]  /*46f0*/  IMAD.MOV.U32 R116, RZ, RZ, R151.reuse ;  /* 0x000000ffff747224 */ /* 0x100fe400078e0097 */
        /* <DEDUP_REMOVED lines=86> */
[----:B------:R-:W-:-:S03]  /*4c60*/  IMAD.MOV.U32 R64, RZ, RZ, R151 ;  /* 0x000000ffff407224 */ /* 0x000fc600078e0097 */
        /* <DEDUP_REMOVED lines=64> */
[----:B0-----:R-:W-:Y:S01]  /*5070*/  FADD.FTZ R21, R56, R57 ;  /* 0x0000003938157221 */ /* 0x001fe20000010000 */
[----:B------:R-:W-:-:S02]  /*5080*/  FMNMX.FTZ R3, R35, R2, !PT ;  /* 0x0000000223037209 */ /* 0x000fc40007810000 */
[----:B------:R-:W-:Y:S01]  /*5090*/  F2FP.BF16.F32.PACK_AB R208, R57, R56 ;  /* 0x0000003839d0723e */ /* 0x000fe200000010ff */
[--C-:B------:R-:W-:Y:S01]  /*50a0*/  IMAD.MOV.U32 R57, RZ, RZ, R151.reuse ;  /* 0x000000ffff397224 */ /* 0x100fe200078e0097 */
[----:B------:R-:W-:Y:S01]  /*50b0*/  FMNMX.FTZ R2, R38, R3, !PT ;  /* 0x0000000326027209 */ /* 0x000fe20007810000 */
[----:B------:R-:W-:Y:S01]  /*50c0*/  MUFU.EX2 R48, R48 ;  /* 0x0000003000307308 */ /* 0x000fe20000000800 */
[----:B------:R-:W-:Y:S02]  /*50d0*/  IMAD.MOV.U32 R56, RZ, RZ, R151 ;  /* 0x000000ffff387224 */ /* 0x000fe400078e0097 */
        /* <DEDUP_REMOVED lines=33> */
[--C-:B------:R-:W-:Y:S01]  /*52f0*/  FFMA.FTZ R50, R50, UR5, -R2.reuse ;  /* 0x0000000532327c23 */ /* 0x100fe20008010802 */
[----:B-1----:R-:W-:Y:S01]  /*5300*/  FADD.FTZ R18, R60, R21 ;  /* 0x000000153c127221 */ /* 0x002fe20000010000 */
[--C-:B------:R-:W-:Y:S01]  /*5310*/  FFMA.FTZ R51, R51, UR5, -R2.reuse ;  /* 0x0000000533337c23 */ /* 0x100fe20008010802 */
[----:B------:R-:W-:Y:S01]  /*5320*/  MUFU.EX2 R58, R58 ;  /* 0x0000003a003a7308 */ /* 0x000fe20000000800 */
[----:B------:R-:W-:Y:S01]  /*5330*/  FFMA.FTZ R54, R54, UR5, -R2 ;  /* 0x0000000536367c23 */ /* 0x000fe20008010802 */
[----:B------:R-:W-:Y:S01]  /*5340*/  FADD.FTZ R21, R61, R18 ;  /* 0x000000123d157221 */ /* 0x000fe20000010000 */
[--C-:B------:R-:W-:Y:S01]  /*5350*/  FFMA.FTZ R55, R55, UR5, -R2.reuse ;  /* 0x0000000537377c23 */ /* 0x100fe20008010802 */
[--C-:B------:R-:W-:Y:S01]  /*5360*/  FFMA.FTZ R42, R42, UR5, -R2.reuse ;  /* 0x000000052a2a7c23 */ /* 0x100fe20008010802 */
[--C-:B------:R-:W-:Y:S01]  /*5370*/  FFMA.FTZ R43, R43, UR5, -R2.reuse ;  /* 0x000000052b2b7c23 */ /* 0x100fe20008010802 */
[----:B------:R-:W-:Y:S01]  /*5380*/  FADD.FTZ R18, R48, R21 ;  /* 0x0000001530127221 */ /* 0x000fe20000010000 */
[--C-:B------:R-:W-:Y:S01]  /*5390*/  FFMA.FTZ R46, R46, UR5, -R2.reuse ;  /* 0x000000052e2e7c23 */ /* 0x100fe20008010802 */
[----:B------:R-:W1:Y:S01]  /*53a0*/  MUFU.EX2 R59, R59 ;  /* 0x0000003b003b7308 */ /* 0x000e620000000800 */
[----:B------:R-:W-:Y:S01]  /*53b0*/  FFMA.FTZ R47, R47, UR5, -R2 ;  /* 0x000000052f2f7c23 */ /* 0x000fe20008010802 */
[----:B------:R-:W-:Y:S01]  /*53c0*/  FADD.FTZ R29, R49, R18 ;  /* 0x00000012311d7221 */ /* 0x000fe20000010000 */
[--C-:B------:R-:W-:Y:S01]  /*53d0*/  FFMA.FTZ R34, R34, UR5, -R2.reuse ;  /* 0x0000000522227c23 */ /* 0x100fe20008010802 */
[--C-:B------:R-:W-:Y:S01]  /*53e0*/  FFMA.FTZ R35, R35, UR5, -R2.reuse ;  /* 0x0000000523237c23 */ /* 0x100fe20008010802 */
[--C-:B------:R-:W-:Y:S01]  /*53f0*/  FFMA.FTZ R38, R38, UR5, -R2.reuse ;  /* 0x0000000526267c23 */ /* 0x100fe20008010802 */
[----:B------:R-:W-:Y:S01]  /*5400*/  FADD.FTZ R20, R52, R29 ;  /* 0x0000001d34147221 */ /* 0x000fe20000010000 */
[--C-:B------:R-:W-:Y:S01]  /*5410*/  FFMA.FTZ R39, R39, UR5, -R2.reuse ;  /* 0x0000000527277c23 */ /* 0x100fe20008010802 */
[----:B------:R-:W2:Y:S01]  /*5420*/  MUFU.EX2 R62, R62 ;  /* 0x0000003e003e7308 */ /* 0x000ea20000000800 */
[----:B------:R-:W-:Y:S01]  /*5430*/  FFMA.FTZ R26, R26, UR5, -R2 ;  /* 0x000000051a1a7c23 */ /* 0x000fe20008010802 */
[----:B------:R-:W-:Y:S01]  /*5440*/  FADD.FTZ R29, R53, R20 ;  /* 0x00000014351d7221 */ /* 0x000fe20000010000 */
[--C-:B------:R-:W-:Y:S01]  /*5450*/  FFMA.FTZ R27, R27, UR5, -R2.reuse ;  /* 0x000000051b1b7c23 */ /* 0x100fe20008010802 */
[--C-:B------:R-:W-:Y:S01]  /*5460*/  FFMA.FTZ R30, R30, UR5, -R2.reuse ;  /* 0x000000051e1e7c23 */ /* 0x100fe20008010802 */
[----:B------:R-:W-:Y:S01]  /*5470*/  FFMA.FTZ R2, R31, UR5, -R2 ;  /* 0x000000051f027c23 */ /* 0x000fe20008010802 */
[----:B------:R-:W-:Y:S01]  /*5480*/  FADD.FTZ R20, R40, R29 ;  /* 0x0000001d28147221 */ /* 0x000fe20000010000 */
[----:B0-----:R-:W-:Y:S01]  /*5490*/  F2FP.BF16.F32.PACK_AB R196, R33, R32 ;  /* 0x0000002021c4723e */ /* 0x001fe200000010ff */
[----:B------:R-:W0:Y:S01]  /*54a0*/  MUFU.EX2 R63, R63 ;  /* 0x0000003f003f7308 */ /* 0x000e220000000800 */
[----:B-1----:R-:W-:Y:S01]  /*54b0*/  FADD.FTZ R21, R58, R59 ;  /* 0x0000003b3a157221 */ /* 0x002fe20000010000 */
[----:B------:R-:W-:Y:S01]  /*54c0*/  FADD.FTZ R29, R41, R20 ;  /* 0x00000014291d7221 */ /* 0x000fe20000010000 */
[----:B------:R-:W-:Y:S01]  /*54d0*/  F2FP.BF16.F32.PACK_AB R209, R59, R58 ;  /* 0x0000003a3bd1723e */ /* 0x000fe200000010ff */
[----:B------:R-:W-:Y:S01]  /*54e0*/  IMAD.MOV.U32 R61, RZ, RZ, R151 ;  /* 0x000000ffff3d7224 */ /* 0x000fe200078e0097 */
[-C--:B------:R-:W-:Y:S01]  /*54f0*/  MOV R60, R151.reuse ;  /* 0x00000097003c7202 */ /* 0x080fe20000000f00 */
[----:B------:R-:W-:Y:S01]  /*5500*/  FADD.FTZ R0, R44, R29 ;  /* 0x0000001d2c007221 */ /* 0x000fe20000010000 */
[----:B------:R-:W-:Y:S01]  /*5510*/  IMAD.MOV.U32 R59, RZ, RZ, R151 ;  /* 0x000000ffff3b7224 */ /* 0x000fe200078e0097 */
[----:B------:R-:W1:Y:S01]  /*5520*/  MUFU.EX2 R50, R50 ;  /* 0x0000003200327308 */ /* 0x000e620000000800 */
[----:B--2---:R-:W-:Y:S01]  /*5530*/  FADD.FTZ R18, R62, R21 ;  /* 0x000000153e127221 */ /* 0x004fe20000010000 */
[----:B------:R-:W-:Y:S01]  /*5540*/  FADD.FTZ R29, R45, R0 ;  /* 0x000000002d1d7221 */ /* 0x000fe20000010000 */
[--C-:B------:R-:W-:Y:S01]  /*5550*/  IMAD.MOV.U32 R58, RZ, RZ, R151.reuse ;  /* 0x000000ffff3a7224 */ /* 0x100fe200078e0097 */
[----:B------:R-:W-:Y:S01]  /*5560*/  MOV R48, R151 ;  /* 0x0000009700307202 */ /* 0x000fe20000000f00 */
[----:B------:R-:W-:-:S02]  /*5570*/  IMAD.MOV.U32 R53, RZ, RZ, R151 ;  /* 0x000000ffff357224 */ /* 0x000fc400078e0097 */
[--C-:B------:R-:W-:Y:S01]  /*5580*/  IMAD.MOV.U32 R52, RZ, RZ, R151.reuse ;  /* 0x000000ffff347224 */ /* 0x100fe200078e0097 */
[----:B------:R-:W2:Y:S01]  /*5590*/  MUFU.EX2 R51, R51 ;  /* 0x0000003300337308 */ /* 0x000ea20000000800 */
[C---:B0-----:R-:W-:Y:S01]  /*55a0*/  FADD.FTZ R21, R63.reuse, R18 ;  /* 0x000000123f157221 */ /* 0x041fe20000010000 */
[----:B------:R-:W-:Y:S01]  /*55b0*/  F2FP.BF16.F32.PACK_AB R211, R63, R62 ;  /* 0x0000003e3fd3723e */ /* 0x000fe200000010ff */
[--C-:B------:R-:W-:Y:S02]  /*55c0*/  IMAD.MOV.U32 R63, RZ, RZ, R151.reuse ;  /* 0x000000ffff3f7224 */ /* 0x100fe400078e0097 */
        /* <DEDUP_REMOVED lines=10> */
[--C-:B------:R-:W-:Y:S02]  /*5670*/  IMAD.MOV.U32 R51, RZ, RZ, R151.reuse ;  /* 0x000000ffff337224 */ /* 0x100fe400078e0097 */
[--C-:B------:R-:W-:Y:S02]  /*5680*/  IMAD.MOV.U32 R50, RZ, RZ, R151.reuse ;  /* 0x000000ffff327224 */ /* 0x100fe400078e0097 */
[----:B------:R-:W-:Y:S01]  /*5690*/  IMAD.MOV.U32 R40, RZ, RZ, R151 ;  /* 0x000000ffff287224 */ /* 0x000fe200078e0097 */
[----:B------:R-:W2:Y:S01]  /*56a0*/  MUFU.EX2 R42, R42 ;  /* 0x0000002a002a7308 */ /* 0x000ea20000000800 */
[----:B0-----:R-:W-:Y:S01]  /*56b0*/  FADD.FTZ R18, R54, R21 ;  /* 0x0000001536127221 */ /* 0x001fe20000010000 */
[----:B------:R-:W-:-:S06]  /*56c0*/  IMAD.MOV.U32 R31, RZ, RZ, R151 ;  /* 0x000000ffff1f7224 */ /* 0x000fcc00078e0097 */
        /* <DEDUP_REMOVED lines=22> */
[--C-:B------:R-:W-:Y:S02]  /*5830*/  IMAD.MOV.U32 R47, RZ, RZ, R151.reuse ;  /* 0x000000ffff2f7224 */ /* 0x100fe400078e0097 */
[----:B------:R-:W-:-:S03]  /*5840*/  IMAD.MOV.U32 R46, RZ, RZ, R151 ;  /* 0x000000ffff2e7224 */ /* 0x000fc600078e0097 */
[----:B------:R-:W2:Y:S01]  /*5850*/  MUFU.EX2 R35, R35 ;  /* 0x0000002300237308 */ /* 0x000ea20000000800 */
[----:B0-----:R-:W-:-:S07]  /*5860*/  FADD.FTZ R0, R34, R21 ;  /* 0x0000001522007221 */ /* 0x001fce0000010000 */
[----:B------:R-:W0:Y:S01]  /*5870*/  MUFU.EX2 R24, R24 ;  /* 0x0000001800187308 */ /* 0x000e220000000800 */
[C---:B-1----:R-:W-:Y:S01]  /*5880*/  FADD.FTZ R29, R37.reuse, R18 ;  /* 0x00000012251d7221 */ /* 0x042fe20000010000 */
[----:B------:R-:W-:Y:S01]  /*5890*/  F2FP.BF16.F32.PACK_AB R198, R37, R36 ;  /* 0x0000002425c6723e */ /* 0x000fe200000010ff */
[----:B------:R-:W-:Y:S01]  /*58a0*/  IMAD.MOV.U32 R37, RZ, RZ, R151 ;  /* 0x000000ffff257224 */ /* 0x000fe200078e0097 */
[----:B------:R-:W-:-:S04]  /*58b0*/  MOV R36, R151 ;  /* 0x0000009700247202 */ /* 0x000fc80000000f00 */
        /* <DEDUP_REMOVED lines=20> */
[----:B-1----:R-:W-:Y:S01]  /*5a00*/  FADD.FTZ R18, R28, R29 ;  /* 0x0000001d1c127221 */ /* 0x002fe20000010000 */
[C---:B------:R-:W-:Y:S01]  /*5a10*/  F2FP.BF16.F32.PACK_AB R194, R5.reuse, R28 ;  /* 0x0000001c05c2723e */ /* 0x040fe200000010ff */
[--C-:B------:R-:W-:Y:S02]  /*5a20*/  IMAD.MOV.U32 R29, RZ, RZ, R151.reuse ;  /* 0x000000ffff1d7224 */ /* 0x100fe400078e0097 */
[----:B------:R-:W-:Y:S01]  /*5a30*/  FADD.FTZ R18, R5, R18 ;  /* 0x0000001205127221 */ /* 0x000fe20000010000 */
[----:B------:R-:W-:Y:S02]  /*5a40*/  IMAD.MOV.U32 R28, RZ, RZ, R151 ;  /* 0x000000ffff1c7224 */ /* 0x000fe400078e0097 */
[----:B------:R-:W1:Y:S01]  /*5a50*/  MUFU.EX2 R30, R30 ;  /* 0x0000001e001e7308 */ /* 0x000e620000000800 */
[----:B--2---:R-:W-:-:S07]  /*5a60*/  FADD.FTZ R0, R26, R21 ;  /* 0x000000151a007221 */ /* 0x004fce0000010000 */
[----:B------:R2:W3:Y:S01]  /*5a70*/  MUFU.EX2 R195, R2 ;  /* 0x0000000200c37308 */ /* 0x0004e20000000800 */
[C---:B0-----:R-:W-:Y:S01]  /*5a80*/  FADD.FTZ R5, R27.reuse, R0 ;  /* 0x000000001b057221 */ /* 0x041fe20000010000 */
[----:B------:R-:W-:Y:S01]  /*5a90*/  F2FP.BF16.F32.PACK_AB R193, R27, R26 ;  /* 0x0000001a1bc1723e */ /* 0x000fe200000010ff */
[--C-:B------:R-:W-:Y:S02]  /*5aa0*/  IMAD.MOV.U32 R27, RZ, RZ, R151.reuse ;  /* 0x000000ffff1b7224 */ /* 0x100fe400078e0097 */
[----:B------:R-:W-:Y:S02]  /*5ab0*/  IMAD.MOV.U32 R26, RZ, RZ, R151 ;  /* 0x000000ffff1a7224 */ /* 0x000fe400078e0097 */
        /* <DEDUP_REMOVED lines=9> */
[----:B------:R-:W-:Y:S01]  /*5b50*/  CS2R R150, SRZ ;  /* 0x0000000000967805 */ /* 0x000fe2000001ff00 */
[----:B------:R-:W-:Y:S01]  /*5b60*/  IMAD.MOV.U32 R21, RZ, RZ, R4 ;  /* 0x000000ffff157224 */ /* 0x000fe200078e0004 */
[----:B------:R-:W-:Y:S01]  /*5b70*/  CS2R R146, SRZ ;  /* 0x0000000000927805 */ /* 0x000fe2000001ff00 */
[----:B------:R-:W-:Y:S01]  /*5b80*/  IMAD.MOV.U32 R2, RZ, RZ, 0x3f800000 ;  /* 0x3f800000ff027424 */ /* 0x000fe200078e00ff */
        /* <DEDUP_REMOVED lines=65> */
[----:B------:R-:W-:Y:S01]  /*5fa0*/  UMOV UR60, UR38 ;  /* 0x00000026003c7c82 */ /* 0x000fe20008000000 */
[----:B------:R-:W-:-:S05]  /*5fb0*/  ULDC UR39, c[0x0][0x9d8] ;  /* 0x0002760000277ab9 */ /* 0x000fca0000000800 */
.L_x_203:
[----:B------:R-:W-:Y:S01]  /*5fc0*/  R2UR UR5, R229 ;  /* 0x00000000e50572ca */ /* 0x000fe200000e0000 */
[----:B------:R-:W-:-:S04]  /*5fd0*/  UISETP.NE.AND UP0, UPT, UR60, 0x1, UPT ;  /* 0x000000013c00788c */ /* 0x000fc8000bf05270 */
[----:B------:R-:W-:-:S08]  /*5fe0*/  USEL UR4, URZ, 0x1, UP0 ;  /* 0x000000013f047887 */ /* 0x000fd00008000000 */
[----:B------:R-:W-:-:S06]  /*5ff0*/  ULOP3.LUT UR4, UR5, UR4, URZ, 0x3c, !UPT ;  /* 0x0000000405047292 */ /* 0x000fcc000f8e3c3f */
[----:B------:R-:W-:Y:S01]  /*6000*/  MOV R16, UR4 ;  /* 0x0000000400107c02 */ /* 0x000fe20008000f00 */
[----:B------:R-:W-:Y:S06]  /*6010*/  @!P0 BRA `(.L_x_193) ;  /* 0x0000000000048947 */ /* 0x000fec0003800000 */
[----:B------:R-:W-:Y:S01]  /*6020*/  BPT.TRAP 0x1 ;  /* 0x000000040000795c */ /* 0x000fe20000300000 */
.L_x_193:
        /* <DEDUP_REMOVED lines=14> */
.L_x_194:
[----:B-1----:R-:W-:Y:S05]  /*6110*/  @P1 BRA `(.L_x_195) ;  /* 0x0000000000081947 */ /* 0x002fea0003800000 */
[----:B------:R-:W1:Y:S02]  /*6120*/  SYNCS.PHASECHK.TRANS64.TRYWAIT P1, [UR61+0x38830], R4 ;  /* 0x03883004ff0075a7 */ /* 0x000e64000802017d */
[----:B-1----:R-:W-:Y:S05]  /*6130*/  @!P1 BRA `(.L_x_196) ;  /* 0x000000d800989947 */ /* 0x002fea0003800000 */
.L_x_195:
        /* <DEDUP_REMOVED lines=655> */
.L_x_197:
        /* <DEDUP_REMOVED lines=8> */
.L_x_198:
[----:B--2---:R-:W-:Y:S05]  /*8ab0*/  @P1 BRA `(.L_x_199) ;  /* 0x0000000000081947 */ /* 0x004fea0003800000 */
[----:B------:R-:W2:Y:S02]  /*8ac0*/  SYNCS.PHASECHK.TRANS64.TRYWAIT P1, [UR4+0x38850], R0 ;  /* 0x03885000ff0075a7 */ /* 0x000ea40008020144 */
[----:B--2---:R-:W-:Y:S05]  /*8ad0*/  @!P1 BRA `(.L_x_200) ;  /* 0x000000b000489947 */ /* 0x004fea0003800000 */
.L_x_199:
        /* <DEDUP_REMOVED lines=37> */
.L_x_201:
        /* <DEDUP_REMOVED lines=45> */
[----:B------:R-:W-:Y:S01]  /*9000*/  FMUL.FTZ R158, R158, UR39 ;  /* 0x000000279e9e7c20 */ /* 0x000fe20008410000 */
[----:B------:R-:W3:Y:S01]  /*9010*/  MUFU.TANH R190, R190 ;  /* 0x000000be00be7308 */ /* 0x000ee20000002400 */
[----:B-1----:R-:W-:Y:S01]  /*9020*/  FMNMX.FTZ R193, R187, R2, !PT ;  /* 0x00000002bbc17209 */ /* 0x002fe20007810000 */
[----:B------:R-:W-:Y:S01]  /*9030*/  FMUL.FTZ R157, R157, UR39 ;  /* 0x000000279d9d7c20 */ /* 0x000fe20008410000 */
[----:B------:R-:W-:Y:S01]  /*9040*/  FMUL.FTZ R159, R159, UR39 ;  /* 0x000000279f9f7c20 */ /* 0x000fe20008410000 */
[----:B------:R-:W-:Y:S01]  /*9050*/  ULDC UR5, c[0x0][0x988] ;  /* 0x0002620000057ab9 */ /* 0x000fe20000000800 */
[----:B------:R-:W1:Y:S01]  /*9060*/  S2UR UR6, SR_CgaCtaId ;  /* 0x00000000000679c3 */ /* 0x000e620000008800 */
[----:B------:R-:W-:-:S02]  /*9070*/  UIADD3 UR61, UR61, 0x38840, URZ ;  /* 0x000388403d3d7890 */ /* 0x000fc4000fffe03f */
        /* <DEDUP_REMOVED lines=83> */
[----:B------:R-:W-:Y:S02]  /*95b0*/  MUFU.EX2 R0, R21 ;  /* 0x0000001500007308 */ /* 0x000fe40000000800 */
[----:B------:R-:W-:Y:S01]  /*95c0*/  FMUL.FTZ R2, R20, UR5 ;  /* 0x0000000514027c20 */ /* 0x000fe20008410000 */
[----:B------:R-:W-:-:S04]  /*95d0*/  FMUL.FTZ R20, R4, UR5 ;  /* 0x0000000504147c20 */ /* 0x000fc80008410000 */
[--C-:B------:R-:W-:Y:S01]  /*95e0*/  FFMA.FTZ R192, R152, UR5, -R20.reuse ;  /* 0x0000000598c07c23 */ /* 0x100fe20008010814 */
[----:B------:R-:W-:Y:S01]  /*95f0*/  FMUL.FTZ R152, R3, UR5 ;  /* 0x0000000503987c20 */ /* 0x000fe20008410000 */
[--C-:B------:R-:W-:Y:S01]  /*9600*/  FFMA.FTZ R208, R184, UR5, -R20.reuse ;  /* 0x00000005b8d07c23 */ /* 0x100fe20008010814 */
[--C-:B------:R-:W-:Y:S01]  /*9610*/  FFMA.FTZ R204, R176, UR5, -R20.reuse ;  /* 0x00000005b0cc7c23 */ /* 0x100fe20008010814 */
[----:B------:R-:W-:Y:S01]  /*9620*/  FFMA.FTZ R185, R185, UR5, -R20 ;  /* 0x00000005b9b97c23 */ /* 0x000fe20008010814 */
[----:B------:R-:W-:Y:S01]  /*9630*/  FFMA.FTZ R209, R186, UR5, -R152 ;  /* 0x00000005bad17c23 */ /* 0x000fe20008010898 */
[----:B------:R-:W-:Y:S01]  /*9640*/  FFMA.FTZ R176, R181, UR5, -R20 ;  /* 0x00000005b5b07c23 */ /* 0x000fe20008010814 */
[----:B------:R-:W-:Y:S01]  /*9650*/  FFMA.FTZ R181, R187, UR5, -R152 ;  /* 0x00000005bbb57c23 */ /* 0x000fe20008010898 */
[----:B------:R-:W0:Y:S01]  /*9660*/  MUFU.EX2 R208, R208 ;  /* 0x000000d000d07308 */ /* 0x000e220000000800 */
[----:B------:R-:W-:Y:S01]  /*9670*/  FFMA.FTZ R210, R188, UR5, -R20 ;  /* 0x00000005bcd27c23 */ /* 0x000fe20008010814 */
[----:B------:R-:W-:Y:S01]  /*9680*/  FFMA.FTZ R211, R190, UR5, -R152 ;  /* 0x00000005bed37c23 */ /* 0x000fe20008010898 */
[--C-:B------:R-:W-:Y:S01]  /*9690*/  FFMA.FTZ R184, R189, UR5, -R20.reuse ;  /* 0x00000005bdb87c23 */ /* 0x100fe20008010814 */
[----:B------:R-:W-:Y:S01]  /*96a0*/  FFMA.FTZ R206, R180, UR5, -R20 ;  /* 0x00000005b4ce7c23 */ /* 0x000fe20008010814 */
[--C-:B------:R-:W-:Y:S01]  /*96b0*/  FFMA.FTZ R180, R191, UR5, -R152.reuse ;  /* 0x00000005bfb47c23 */ /* 0x100fe20008010898 */
[----:B------:R-:W-:Y:S01]  /*96c0*/  FFMA.FTZ R205, R178, UR5, -R152 ;  /* 0x00000005b2cd7c23 */ /* 0x000fe20008010898 */
[--C-:B------:R-:W-:Y:S01]  /*96d0*/  FFMA.FTZ R200, R168, UR5, -R20.reuse ;  /* 0x00000005a8c87c23 */ /* 0x100fe20008010814 */
[----:B------:R-:W-:Y:S01]  /*96e0*/  MUFU.EX2 R2, R2 ;  /* 0x0000000200027308 */ /* 0x000fe20000000800 */
[--C-:B------:R-:W-:Y:S01]  /*96f0*/  FFMA.FTZ R177, R177, UR5, -R20.reuse ;  /* 0x00000005b1b17c23 */ /* 0x100fe20008010814 */
[----:B------:R-:W-:Y:S01]  /*9700*/  FFMA.FTZ R168, R173, UR5, -R20 ;  /* 0x00000005ada87c23 */ /* 0x000fe20008010814 */
[----:B------:R-:W-:Y:S01]  /*9710*/  FFMA.FTZ R173, R179, UR5, -R152 ;  /* 0x00000005b3ad7c23 */ /* 0x000fe20008010898 */
[----:B------:R-:W-:Y:S01]  /*9720*/  FFMA.FTZ R194, R156, UR5, -R20 ;  /* 0x000000059cc27c23 */ /* 0x000fe20008010814 */
[----:B------:R-:W-:Y:S01]  /*9730*/  FFMA.FTZ R207, R182, UR5, -R152 ;  /* 0x00000005b6cf7c23 */ /* 0x000fe20008010898 */
[----:B------:R-:W-:Y:S01]  /*9740*/  FFMA.FTZ R202, R172, UR5, -R20 ;  /* 0x00000005acca7c23 */ /* 0x000fe20008010814 */
[----:B------:R-:W-:Y:S01]  /*9750*/  FFMA.FTZ R172, R183, UR5, -R152 ;  /* 0x00000005b7ac7c23 */ /* 0x000fe20008010898 */
[----:B------:R-:W1:Y:S01]  /*9760*/  MUFU.EX2 R209, R209 ;  /* 0x000000d100d17308 */ /* 0x000e620000000800 */
[----:B0-----:R-:W-:Y:S01]  /*9770*/  FFMA.FTZ R18, R0, R18, R208 ;  /* 0x0000001200127223 */ /* 0x001fe200000100d0 */
[----:B------:R-:W-:Y:S01]  /*9780*/  FFMA.FTZ R21, R153, UR5, -R20 ;  /* 0x0000000599157c23 */ /* 0x000fe20008010814 */
[----:B------:R-:W-:Y:S01]  /*9790*/  FFMA.FTZ R201, R170, UR5, -R152 ;  /* 0x00000005aac97c23 */ /* 0x000fe20008010898 */
[--C-:B------:R-:W-:Y:S01]  /*97a0*/  FFMA.FTZ R196, R160, UR5, -R20.reuse ;  /* 0x00000005a0c47c23 */ /* 0x100fe20008010814 */
[--C-:B------:R-:W-:Y:S01]  /*97b0*/  FFMA.FTZ R169, R169, UR5, -R20.reuse ;  /* 0x00000005a9a97c23 */ /* 0x100fe20008010814 */
[----:B------:R-:W-:Y:S01]  /*97c0*/  FFMA.FTZ R160, R165, UR5, -R20 ;  /* 0x00000005a5a07c23 */ /* 0x000fe20008010814 */
[--C-:B------:R-:W-:Y:S01]  /*97d0*/  FFMA.FTZ R165, R171, UR5, -R152.reuse ;  /* 0x00000005aba57c23 */ /* 0x100fe20008010898 */
        /* <DEDUP_REMOVED lines=8> */
[----:B------:R-:W2:Y:S01]  /*9860*/  MUFU.EX2 R181, R181 ;  /* 0x000000b500b57308 */ /* 0x000ea20000000800 */
[----:B-1----:R-:W-:Y:S01]  /*9870*/  FFMA.FTZ R156, R2, R5, R209 ;  /* 0x00000005029c7223 */ /* 0x002fe200000100d1 */
[--C-:B------:R-:W-:Y:S01]  /*9880*/  FFMA.FTZ R193, R154, UR5, -R152.reuse ;  /* 0x000000059ac17c23 */ /* 0x100fe20008010898 */
[--C-:B------:R-:W-:Y:S01]  /*9890*/  FFMA.FTZ R199, R166, UR5, -R152.reuse ;  /* 0x00000005a6c77c23 */ /* 0x100fe20008010898 */
[----:B------:R-:W-:-:S04]  /*98a0*/  FFMA.FTZ R195, R158, UR5, -R152 ;  /* 0x000000059ec37c23 */ /* 0x000fc80008010898 */
[----:B------:R-:W1:Y:S01]  /*98b0*/  MUFU.EX2 R210, R210 ;  /* 0x000000d200d27308 */ /* 0x000e620000000800 */
[----:B0-----:R-:W-:-:S07]  /*98c0*/  FADD.FTZ R5, R185, R18 ;  /* 0x00000012b9057221 */ /* 0x001fce0000010000 */
[----:B------:R-:W0:Y:S01]  /*98d0*/  MUFU.EX2 R211, R211 ;  /* 0x000000d300d37308 */ /* 0x000e220000000800 */
[----:B--2---:R-:W-:-:S07]  /*98e0*/  FADD.FTZ R156, R181, R156 ;  /* 0x0000009cb59c7221 */ /* 0x004fce0000010000 */
[----:B------:R-:W2:Y:S01]  /*98f0*/  MUFU.EX2 R184, R184 ;  /* 0x000000b800b87308 */ /* 0x000ea20000000800 */
[----:B-1----:R-:W-:-:S07]  /*9900*/  FADD.FTZ R5, R210, R5 ;  /* 0x00000005d2057221 */ /* 0x002fce0000010000 */
        /* <DEDUP_REMOVED lines=11> */
[----:B-1----:R-:W-:Y:S01]  /*99c0*/  FADD.FTZ R5, R177, R156 ;  /* 0x0000009cb1057221 */ /* 0x002fe20000010000 */
[----:B------:R-:W-:-:S06]  /*99d0*/  FFMA.FTZ R156, R167, UR5, -R152 ;  /* 0x00000005a79c7c23 */ /* 0x000fcc0008010898 */
        /* <DEDUP_REMOVED lines=9> */
[----:B--2---:R-:W-:Y:S01]  /*9a70*/  FADD.FTZ R18, R172, R153 ;  /* 0x00000099ac127221 */ /* 0x004fe20000010000 */
[--C-:B------:R-:W-:Y:S01]  /*9a80*/  FFMA.FTZ R153, R155, UR5, -R152.reuse ;  /* 0x000000059b997c23 */ /* 0x100fe20008010898 */
[----:B------:R-:W-:-:S05]  /*9a90*/  FFMA.FTZ R152, R159, UR5, -R152 ;  /* 0x000000059f987c23 */ /* 0x000fca0008010898 */
        /* <DEDUP_REMOVED lines=44> */
[----:B0-----:R-:W-:-:S03]  /*9d60*/  FADD.FTZ R18, R20, R5 ;  /* 0x0000000514127221 */ /* 0x001fc60000010000 */
[----:B--2---:R-:W-:Y:S01]  /*9d70*/  FADD.FTZ R5, R152, R155 ;  /* 0x0000009b98057221 */ /* 0x004fe20000010000 */
[----:B------:R-:W-:Y:S06]  /*9d80*/  @!P0 BRA `(.L_x_202) ;  /* 0x0000000000048947 */ /* 0x000fec0003800000 */
[----:B------:R-:W-:Y:S01]  /*9d90*/  BPT.TRAP 0x1 ;  /* 0x000000040000795c */ /* 0x000fe20000300000 */
.L_x_202:
[----:B------:R-:W0:Y:S01]  /*9da0*/  S2UR UR7, SR_CgaCtaId ;  /* 0x00000000000779c3 */ /* 0x000e220000008800 */
[----:B------:R-:W-:Y:S01]  /*9db0*/  UIADD3 UR4, UR4, 0x38860, URZ ;  /* 0x0003886004047890 */ /* 0x000fe2000fffe03f */
[----:B------:R-:W-:Y:S01]  /*9dc0*/  R2UR UR6, R228 ;  /* 0x00000000e40672ca */ /* 0x000fe200000e0000 */
[----:B------:R-:W-:Y:S01]  /*9dd0*/  UMOV UR60, UR38 ;  /* 0x00000026003c7c82 */ /* 0x000fe20008000000 */
[----:B------:R-:W-:Y:S01]  /*9de0*/  F2FP.BF16.F32.PACK_AB R192, R21, R192 ;  /* 0x000000c015c0723e */ /* 0x000fe200000010ff */
[----:B------:R-:W-:Y:S01]  /*9df0*/  IMAD.MOV.U32 R21, RZ, RZ, R4 ;  /* 0x000000ffff157224 */ /* 0x000fe200078e0004 */
        /* <DEDUP_REMOVED lines=24> */
[----:B------:R-:W-:Y:S02]  /*9f80*/  F2FP.BF16.F32.PACK_AB R193, R153, R193 ;  /* 0x000000c199c1723e */ /* 0x000fe400000010ff */
[----:B------:R-:W-:-:S02]  /*9f90*/  MOV R229, UR6 ;  /* 0x0000000600e57c02 */ /* 0x000fc40008000f00 */
[----:B------:R-:W-:Y:S01]  /*9fa0*/  F2FP.BF16.F32.PACK_AB R195, R152, R195 ;  /* 0x000000c398c3723e */ /* 0x000fe200000010ff */
[----:B------:R-:W-:Y:S06]  /*9fb0*/  @P1 BRA `(.L_x_203) ;  /* 0xffffffc000001947 */ /* 0x000fec000383ffff */
.L_x_192:
        /* <DEDUP_REMOVED lines=131> */
.L_x_204:
[----:B------:R-:W0:Y:S01]  /*a7f0*/  S2UR UR8, SR_CgaCtaId ;  /* 0x00000000000879c3 */ /* 0x000e220000008800 */
[----:B------:R-:W-:Y:S01]  /*a800*/  R2UR UR6, R16 ;  /* 0x00000000100672ca */ /* 0x000fe200000e0000 */
[----:B------:R-:W-:-:S12]  /*a810*/  UMOV UR4, 0x400 ;  /* 0x0000040000047882 */ /* 0x000fd80000000000 */
[----:B------:R-:W-:-:S05]  /*a820*/  IMAD.U32 R0, RZ, RZ, UR6 ;  /* 0x00000006ff007e24 */ /* 0x000fca000f8e00ff */
[----:B------:R-:W-:Y:S01]  /*a830*/  SHF.L.U32 R0, R0, 0x1f, RZ ;  /* 0x0000001f00007819 */ /* 0x000fe200000006ff */
[----:B0-----:R-:W-:-:S04]  /*a840*/  ULEA UR4, UR8, UR4, 0x18 ;  /* 0x0000000408047291 */ /* 0x001fc8000f8ec03f */
[----:B------:R-:W-:-:S09]  /*a850*/  ULEA UR7, UR38, UR4, 0x3 ;  /* 0x0000000426077291 */ /* 0x000fd2000f8e183f */
[----:B------:R0:W1:Y:S01]  /*a860*/  SYNCS.PHASECHK.TRANS64.TRYWAIT P1, [UR7+0x38850], R0 ;  /* 0x03885000ff0075a7 */ /* 0x0000620008020147 */
[----:B------:R-:W-:Y:S05]  /*a870*/  @!P0 BRA `(.L_x_205) ;  /* 0x0000000000048947 */ /* 0x000fea0003800000 */
[----:B------:R-:W-:Y:S01]  /*a880*/  BPT.TRAP 0x1 ;  /* 0x000000040000795c */ /* 0x000fe20000300000 */
.L_x_205:
[----:B-1----:R-:W-:Y:S05]  /*a890*/  @P1 BRA `(.L_x_206) ;  /* 0x0000000000081947 */ /* 0x002fea0003800000 */
[----:B------:R-:W1:Y:S02]  /*a8a0*/  SYNCS.PHASECHK.TRANS64.TRYWAIT P1, [UR7+0x38850], R0 ;  /* 0x03885000ff0075a7 */ /* 0x000e640008020147 */
[----:B-1----:R-:W-:Y:S05]  /*a8b0*/  @!P1 BRA `(.L_x_207) ;  /* 0x0000009000e89947 */ /* 0x002fea0003800000 */
.L_x_206:
[----:B------:R-:W-:Y:S01]  /*a8c0*/  UIADD3 UR4, UR4, 0x400, URZ ;  /* 0x0000040004047890 */ /* 0x000fe2000fffe03f */
[----:B------:R-:W-:Y:S01]  /*a8d0*/  WARPGROUP.ARRIVE ;  /* 0x00000000000079c5 */ /* 0x000fe20000000000 */
[----:B------:R-:W-:Y:S01]  /*a8e0*/  UMOV UR11, 0x40000040 ;  /* 0x40000040000b7882 */ /* 0x000fe20000000000 */
[----:B-1----:R-:W1:Y:S01]  /*a8f0*/  SHFL.BFLY PT, R7, R18, 0x2, 0x1f ;  /* 0x0c401f0012077f89 */ /* 0x002e6200000e0000 */
[----:B------:R-:W-:Y:S01]  /*a900*/  USHF.R.U32.HI UR4, URZ, 0x4, UR4 ;  /* 0x000000043f047899 */ /* 0x000fe20008011604 */
[----:B------:R-:W-:Y:S01]  /*a910*/  IMAD.MOV.U32 R6, RZ, RZ, RZ ;  /* 0x000000ffff067224 */ /* 0x000fe200078e00ff */
[----:B------:R-:W-:Y:S01]  /*a920*/  MOV R13, UR5 ;  /* 0x00000005000d7c02 */ /* 0x000fe20008000f00 */
[----:B0-----:R-:W0:Y:S01]  /*a930*/  SHFL.BFLY PT, R0, R5, 0x2, 0x1f ;  /* 0x0c401f0005007f89 */ /* 0x001e2200000e0000 */
[----:B------:R-:W-:-:S04]  /*a940*/  ULOP3.LUT UR4, UR4, 0x3fff, URZ, 0xc0, !UPT ;  /* 0x00003fff04047892 */ /* 0x000fc8000f8ec03f */
[----:B------:R-:W-:-:S04]  /*a950*/  ULOP3.LUT UR4, UR4, 0x2800000, URZ, 0xfc, !UPT ;  /* 0x0280000004047892 */ /* 0x000fc8000f8efc3f */
[----:B------:R-:W-:-:S04]  /*a960*/  UIMAD UR4, UR38, 0xa00, UR4 ;  /* 0x00000a00260478a4 */ /* 0x000fc8000f8e0204 */
[----:B------:R-:W-:-:S03]  /*a970*/  UIADD3 UR6, UR4, 0x80, URZ ;  /* 0x0000008004067890 */ /* 0x000fc6000fffe03f */
[----:B------:R-:W-:Y:S02]  /*a980*/  UMOV UR10, UR4 ;  /* 0x00000004000a7c82 */ /* 0x000fe40008000000 */
[----:B------:R-:W-:Y:S01]  /*a990*/  HGMMA.64x256x16.F32.BF16 R24, R208, gdesc[UR8].tnspB, R24, gsb0 ;  /* 0x43e00008d0187df0 */ /* 0x000fe20008001818 */
[----:B------:R-:W-:Y:S01]  /*a9a0*/  UMOV UR11, 0x40000040 ;  /* 0x40000040000b7882 */ /* 0x000fe20000000000 */
[----:B------:R-:W-:Y:S01]  /*a9b0*/  UMOV UR10, UR6 ;  /* 0x00000006000a7c82 */ /* 0x000fe20008000000 */
[----:B------:R-:W-:Y:S01]  /*a9c0*/  UIADD3 UR6, UR4, 0x100, URZ ;  /* 0x0000010004067890 */ /* 0x000fe2000fffe03f */
[----:B-1----:R-:W-:Y:S01]  /*a9d0*/  FADD.FTZ R7, R7, R18 ;  /* 0x0000001207077221 */ /* 0x002fe20000010000 */
[----:B0-----:R-:W-:Y:S01]  /*a9e0*/  FADD.FTZ R2, R0, R5 ;  /* 0x0000000500027221 */ /* 0x001fe20000010000 */
[----:B------:R-:W-:-:S03]  /*a9f0*/  IMAD.MOV.U32 R5, RZ, RZ, RZ ;  /* 0x000000ffff057224 */ /* 0x000fc600078e00ff */
[----:B------:R-:W0:Y:S04]  /*aa00*/  SHFL.BFLY PT, R0, R7, 0x1, 0x1f ;  /* 0x0c201f0007007f89 */ /* 0x000e2800000e0000 */
        /* <DEDUP_REMOVED lines=42> */
[----:B0-23--:R-:W-:Y:S05]  /*acb0*/  @!P0 BRA `(.L_x_208) ;  /* 0x0000000000048947 */ /* 0x00dfea0003800000 */
[----:B------:R-:W-:Y:S01]  /*acc0*/  BPT.TRAP 0x1 ;  /* 0x000000040000795c */ /* 0x000fe20000300000 */
.L_x_208:
[----:B------:R-:W-:Y:S01]  /*acd0*/  UIADD3 UR4, UR7, 0x38860, URZ ;  /* 0x0003886007047890 */ /* 0x000fe2000fffe03f */
[----:B------:R-:W-:Y:S01]  /*ace0*/  R2UR UR6, R219 ;  /* 0x00000000db0672ca */ /* 0x000fe200000e0000 */
[----:B------:R-:W-:Y:S01]  /*acf0*/  UIADD3 UR38, UR38, 0x1, URZ ;  /* 0x0000000126267890 */ /* 0x000fe2000fffe03f */
[----:B------:R-:W-:Y:S01]  /*ad00*/  R2UR UR5, R16 ;  /* 0x00000000100572ca */ /* 0x000fe200000e0000 */
[----:B------:R-:W-:Y:S01]  /*ad10*/  UPRMT UR4, UR8, 0x654, UR4 ;  /* 0x0000065408047896 */ /* 0x000fe20008000004 */
[-C--:B------:R-:W-:Y:S01]  /*ad20*/  FMUL.FTZ R3, R83, R5.reuse ;  /* 0x0000000553037220 */ /* 0x080fe20000410000 */
[----:B------:R-:W-:Y:S01]  /*ad30*/  UISETP.NE.AND UP0, UPT, UR38, 0x2, UPT ;  /* 0x000000022600788c */ /* 0x000fe2000bf05270 */
[-C--:B------:R-:W-:Y:S01]  /*ad40*/  FMUL.FTZ R165, R27, R5.reuse ;  /* 0x000000051ba57220 */ /* 0x080fe20000410000 */
[-C--:B------:R-:W-:Y:S01]  /*ad50*/  FMUL.FTZ R163, R35, R5.reuse ;  /* 0x0000000523a37220 */ /* 0x080fe20000410000 */
[-C--:B------:R-:W-:Y:S01]  /*ad60*/  FMUL.FTZ R161, R43, R5.reuse ;  /* 0x000000052ba17220 */ /* 0x080fe20000410000 */
[-C--:B------:R-:W-:Y:S01]  /*ad70*/  FMUL.FTZ R159, R51, R5.reuse ;  /* 0x00000005339f7220 */ /* 0x080fe20000410000 */
[-C--:B------:R-:W-:Y:S01]  /*ad80*/  FMUL.FTZ R157, R59, R5.reuse ;  /* 0x000000053b9d7220 */ /* 0x080fe20000410000 */
[-C--:B------:R-:W-:Y:S01]  /*ad90*/  FMUL.FTZ R155, R67, R5.reuse ;  /* 0x00000005439b7220 */ /* 0x080fe20000410000 */
[----:B------:R-:W-:Y:S01]  /*ada0*/  SYNCS.ARRIVE.TRANS64.RED.A1T0 RZ, [UR4], RZ ;  /* 0x000000ffffff79a7 */ /* 0x000fe20008100404 */
[----:B------:R-:W-:Y:S01]  /*adb0*/  USEL UR4, URZ, 0x1, UP0 ;  /* 0x000000013f047887 */ /* 0x000fe20008000000 */
[-C--:B------:R-:W-:Y:S01]  /*adc0*/  FMUL.FTZ R153, R75, R5.reuse ;  /* 0x000000054b997220 */ /* 0x080fe20000410000 */
[----:B------:R-:W-:Y:S01]  /*add0*/  UIADD3 UR6, UR6, 0x1, URZ ;  /* 0x0000000106067890 */ /* 0x000fe2000fffe03f */
[-C--:B------:R-:W-:Y:S01]  /*ade0*/  FMUL.FTZ R83, R87, R5.reuse ;  /* 0x0000000557537220 */ /* 0x080fe20000410000 */
[----:B------:R-:W-:Y:S01]  /*adf0*/  ULOP3.LUT UR5, UR5, UR4, URZ, 0x3c, !UPT ;  /* 0x0000000405057292 */ /* 0x000fe2000f8e3c3f */
        /* <DEDUP_REMOVED lines=114> */
[----:B------:R-:W-:Y:S01]  /*b520*/  IMAD.U32 R219, RZ, RZ, UR6 ;  /* 0x00000006ffdb7e24 */ /* 0x000fe2000f8e00ff */
[----:B------:R-:W-:Y:S01]  /*b530*/  PLOP3.LUT P0, PT, PT, PT, PT, 0x8, 0x0 ;  /* 0x000000000000781c */ /* 0x000fe20003f0e170 */
[-C--:B------:R-:W-:Y:S01]  /*b540*/  FMUL.FTZ R143, R143, R5.reuse ;  /* 0x000000058f8f7220 */ /* 0x080fe20000410000 */
[-C--:B------:R-:W-:Y:S01]  /*b550*/  FMUL.FTZ R146, R146, R5.reuse ;  /* 0x0000000592927220 */ /* 0x080fe20000410000 */
[----:B------:R-:W-:Y:S01]  /*b560*/  FMUL.FTZ R147, R147, R5 ;  /* 0x0000000593937220 */ /* 0x000fe20000410000 */
[----:B------:R-:W-:-:S02]  /*b570*/  IMAD.U32 R16, RZ, RZ, UR5 ;  /* 0x00000005ff107e24 */ /* 0x000fc4000f8e00ff */
[-C--:B------:R-:W-:Y:S01]  /*b580*/  FMUL.FTZ R150, R150, R5.reuse ;  /* 0x0000000596967220 */ /* 0x080fe20000410000 */
[----:B------:R-:W-:Y:S01]  /*b590*/  FMUL.FTZ R151, R151, R5 ;  /* 0x0000000597977220 */ /* 0x000fe20000410000 */
[----:B------:R-:W-:-:S12]  /*b5a0*/  USEL UR38, UR38, URZ, UP0 ;  /* 0x0000003f26267287 */ /* 0x000fd80008000000 */
.L_x_184:
[----:B------:R-:W0:Y:S08]  /*b5b0*/  S2UR UR4, SR_CgaCtaId ;  /* 0x00000000000479c3 */ /* 0x000e300000008800 */
[----:B------:R-:W-:Y:S06]  /*b5c0*/  BAR.SYNC.DEFER_BLOCKING 0x5, 0x180 ;  /* 0x0146000000007b1d */ /* 0x000fec0000010000 */
[----:B------:R-:W-:Y:S01]  /*b5d0*/  UMOV UR10, 0x400 ;  /* 0x00000400000a7882 */ /* 0x000fe20000000000 */
[----:B------:R-:W-:Y:S01]  /*b5e0*/  BSSY B0, `(.L_x_209) ;  /* 0x00002f4000007945 */ /* 0x000fe20003800000 */
[----:B0-----:R-:W-:-:S09]  /*b5f0*/  ULEA UR10, UR4, UR10, 0x18 ;  /* 0x0000000a040a7291 */ /* 0x001fd2000f8ec03f */
[----:B------:R-:W0:Y:S02]  /*b600*/  LDS.128 R4, [UR10+0x388d0] ;  /* 0x0388d00aff047984 */ /* 0x000e240008000c00 */
[----:B0-----:R-:W-:Y:S02]  /*b610*/  R2UR UR5, R5 ;  /* 0x00000000050572ca */ /* 0x001fe400000e0000 */
[----:B------:R-:W-:Y:S02]  /*b620*/  R2UR UR6, R6 ;  /* 0x00000000060672ca */ /* 0x000fe400000e0000 */
[----:B------:R-:W-:Y:S01]  /*b630*/  R2UR UR7, R7 ;  /* 0x00000000070772ca */ /* 0x000fe200000e0000 */
[----:B------:R-:W-:Y:S06]  /*b640*/  BAR.ARV 0x4, 0x180 ;  /* 0x0106000000007b1d */ /* 0x000fec0000002000 */
[----:B------:R-:W-:Y:S08]  /*b650*/  @P0 BRA `(.L_x_210) ;  /* 0x0000002000080947 */ /* 0x000ff00003800000 */
[----:B------:R-:W0:Y:S01]  /*b660*/  S2UR UR4, SR_SWINHI ;  /* 0x00000000000479c3 */ /* 0x000e220000002f00 */
[----:B------:R-:W-:-:S07]  /*b670*/  IMAD.MOV.U32 R94, RZ, RZ, 0x2 ;  /* 0x00000002ff5e7424 */ /* 0x000fce00078e00ff */
[----:B------:R-:W-:Y:S01]  /*b680*/  BAR.SYNC.DEFER_BLOCKING 0x1, 0x100 ;  /* 0x0044000000007b1d */ /* 0x000fe20000010000 */
[----:B------:R-:W-:Y:S02]  /*b690*/  F2FP.BF16.F32.PACK_AB R24, R25, R24 ;  /* 0x000000181918723e */ /* 0x000fe400000010ff */
[----:B------:R-:W-:Y:S02]  /*b6a0*/  F2FP.BF16.F32.PACK_AB R25, R165, R26 ;  /* 0x0000001aa519723e */ /* 0x000fe400000010ff */
[----:B------:R-:W-:Y:S01]  /*b6b0*/  F2FP.BF16.F32.PACK_AB R32, R33, R32 ;  /* 0x000000202120723e */ /* 0x000fe200000010ff */
[----:B------:R-:W-:Y:S01]  /*b6c0*/  ULDC.64 UR12, c[0x0][0xc00] ;  /* 0x00030000000c7ab9 */ /* 0x000fe20000000a00 */
[----:B------:R-:W-:Y:S01]  /*b6d0*/  F2FP.BF16.F32.PACK_AB R26, R29, R28 ;  /* 0x0000001c1d1a723e */ /* 0x000fe200000010ff */
[----:B------:R-:W-:Y:S01]  /*b6e0*/  UISETP.NE.U32.AND UP0, UPT, UR12, URZ, UPT ;  /* 0x0000003f0c00728c */ /* 0x000fe2000bf05070 */
[----:B------:R-:W-:Y:S02]  /*b6f0*/  F2FP.BF16.F32.PACK_AB R27, R164, R27 ;  /* 0x0000001ba41b723e */ /* 0x000fe400000010ff */
[----:B------:R-:W-:Y:S01]  /*b700*/  F2FP.BF16.F32.PACK_AB R33, R163, R34 ;  /* 0x00000022a321723e */ /* 0x000fe200000010ff */
[----:B------:R-:W-:Y:S01]  /*b710*/  UISETP.NE.AND.EX UP0, UPT, UR13, URZ, UPT, UP0 ;  /* 0x0000003f0d00728c */ /* 0x000fe2000bf05300 */
[----:B------:R-:W-:-:S02]  /*b720*/  F2FP.BF16.F32.PACK_AB R40, R41, R40 ;  /* 0x000000282928723e */ /* 0x000fc400000010ff */
[----:B------:R-:W-:Y:S01]  /*b730*/  F2FP.BF16.F32.PACK_AB R34, R37, R36 ;  /* 0x000000242522723e */ /* 0x000fe200000010ff */
[----:B------:R-:W-:Y:S01]  /*b740*/  ULDC.64 UR12, c[0x0][0xc00] ;  /* 0x00030000000c7ab9 */ /* 0x000fe20000000a00 */
[----:B------:R-:W-:Y:S02]  /*b750*/  F2FP.BF16.F32.PACK_AB R35, R162, R35 ;  /* 0x00000023a223723e */ /* 0x000fe400000010ff */
[----:B------:R-:W-:Y:S02]  /*b760*/  F2FP.BF16.F32.PACK_AB R41, R161, R42 ;  /* 0x0000002aa129723e */ /* 0x000fe400000010ff */
[----:B------:R-:W-:Y:S01]  /*b770*/  F2FP.BF16.F32.PACK_AB R48, R49, R48 ;  /* 0x000000303130723e */ /* 0x000fe200000010ff */
[----:B------:R-:W-:Y:S01]  /*b780*/  UMOV UR8, UR10 ;  /* 0x0000000a00087c82 */ /* 0x000fe20008000000 */
[----:B0-----:R-:W-:Y:S01]  /*b790*/  UMOV UR9, UR4 ;  /* 0x0000000400097c82 */ /* 0x001fe20008000000 */
[----:B------:R-:W-:Y:S01]  /*b7a0*/  F2FP.BF16.F32.PACK_AB R42, R45, R44 ;  /* 0x0000002c2d2a723e */ /* 0x000fe200000010ff */
[----:B------:R-:W-:Y:S01]  /*b7b0*/  IMAD.WIDE R94, R225, R94, UR8 ;  /* 0x00000008e15e7e25 */ /* 0x000fe2000f8e025e */
[----:B------:R-:W-:-:S02]  /*b7c0*/  F2FP.BF16.F32.PACK_AB R43, R160, R43 ;  /* 0x0000002ba02b723e */ /* 0x000fc400000010ff */
[----:B------:R-:W-:Y:S02]  /*b7d0*/  F2FP.BF16.F32.PACK_AB R49, R159, R50 ;  /* 0x000000329f31723e */ /* 0x000fe400000010ff */
[C---:B------:R-:W-:Y:S02]  /*b7e0*/  IADD3 R169, P1, R94.reuse, 0x20, RZ ;  /* 0x000000205ea97810 */ /* 0x040fe40007f3e0ff */
[C---:B------:R-:W-:Y:S02]  /*b7f0*/  IADD3 R171, P0, R94.reuse, 0x40, RZ ;  /* 0x000000405eab7810 */ /* 0x040fe40007f1e0ff */
[C---:B------:R-:W-:Y:S02]  /*b800*/  IADD3 R173, P4, R94.reuse, 0x60, RZ ;  /* 0x000000605ead7810 */ /* 0x040fe40007f9e0ff */
[C---:B------:R-:W-:Y:S01]  /*b810*/  IADD3 R175, P3, R94.reuse, 0x4000, RZ ;  /* 0x000040005eaf7810 */ /* 0x040fe20007f7e0ff */
[--C-:B------:R-:W-:Y:S01]  /*b820*/  IMAD.X R11, RZ, RZ, R95.reuse, P0 ;  /* 0x000000ffff0b7224 */ /* 0x100fe200000e065f */
[----:B------:R-:W-:Y:S01]  /*b830*/  LOP3.LUT R5, R94, 0x380, RZ, 0xc0, !PT ;  /* 0x000003805e057812 */ /* 0x000fe200078ec0ff */
[--C-:B------:R-:W-:Y:S01]  /*b840*/  IMAD.X R13, RZ, RZ, R95.reuse, P4 ;  /* 0x000000ffff0d7224 */ /* 0x100fe200020e065f */
[----:B------:R-:W-:Y:S01]  /*b850*/  IADD3.X R9, RZ, R95, RZ, P1, !PT ;  /* 0x0000005fff097210 */ /* 0x000fe20000ffe4ff */
[----:B------:R-:W-:Y:S01]  /*b860*/  IMAD.X R15, RZ, RZ, R95, P3 ;  /* 0x000000ffff0f7224 */ /* 0x000fe200018e065f */
[----:B------:R-:W-:-:S02]  /*b870*/  LOP3.LUT R8, R169, 0x380, RZ, 0xc0, !PT ;  /* 0x00000380a9087812 */ /* 0x000fc400078ec0ff */
[C---:B------:R-:W-:Y:S02]  /*b880*/  IADD3 R177, P6, R94.reuse, 0x4020, RZ ;  /* 0x000040205eb17810 */ /* 0x040fe40007fde0ff */
[C---:B------:R-:W-:Y:S02]  /*b890*/  IADD3 R179, P5, R94.reuse, 0x4040, RZ ;  /* 0x000040405eb37810 */ /* 0x040fe40007fbe0ff */
[C---:B------:R-:W-:Y:S01]  /*b8a0*/  IADD3 R183, P1, R94.reuse, 0x8000, RZ ;  /* 0x000080005eb77810 */ /* 0x040fe20007f3e0ff */
[--C-:B------:R-:W-:Y:S01]  /*b8b0*/  IMAD.X R19, RZ, RZ, R95.reuse, P6 ;  /* 0x000000ffff137224 */ /* 0x100fe200030e065f */
[----:B------:R-:W-:Y:S01]  /*b8c0*/  LOP3.LUT R10, R171, 0x380, RZ, 0xc0, !PT ;  /* 0x00000380ab0a7812 */ /* 0x000fe200078ec0ff */
[--C-:B------:R-:W-:Y:S01]  /*b8d0*/  IMAD.X R21, RZ, RZ, R95.reuse, P5 ;  /* 0x000000ffff157224 */ /* 0x100fe200028e065f */
[----:B------:R-:W-:Y:S01]  /*b8e0*/  IADD3 R181, P2, R94, 0x4060, RZ ;  /* 0x000040605eb57810 */ /* 0x000fe20007f5e0ff */
[----:B------:R-:W-:Y:S01]  /*b8f0*/  IMAD.X R39, RZ, RZ, R95, P1 ;  /* 0x000000ffff277224 */ /* 0x000fe200008e065f */
[----:B------:R-:W-:-:S02]  /*b900*/  LOP3.LUT R12, R173, 0x380, RZ, 0xc0, !PT ;  /* 0x00000380ad0c7812 */ /* 0x000fc400078ec0ff */
[----:B------:R-:W-:Y:S02]  /*b910*/  LOP3.LUT R14, R175, 0x380, RZ, 0xc0, !PT ;  /* 0x00000380af0e7812 */ /* 0x000fe400078ec0ff */
[----:B------:R-:W-:Y:S02]  /*b920*/  SHF.R.U64 R5, R5, 0x3, RZ ;  /* 0x0000000305057819 */ /* 0x000fe400000012ff */
[----:B------:R-:W-:Y:S02]  /*b930*/  SHF.R.U64 R8, R8, 0x3, RZ ;  /* 0x0000000308087819 */ /* 0x000fe400000012ff */
[----:B------:R-:W-:Y:S02]  /*b940*/  IADD3 R46, P0, R94, 0x8020, RZ ;  /* 0x000080205e2e7810 */ /* 0x000fe40007f1e0ff */
[----:B------:R-:W-:Y:S02]  /*b950*/  SHF.R.U64 R10, R10, 0x3, RZ ;  /* 0x000000030a0a7819 */ /* 0x000fe400000012ff */
[----:B------:R-:W-:Y:S01]  /*b960*/  LOP3.LUT R18, R177, 0x380, RZ, 0xc0, !PT ;  /* 0x00000380b1127812 */ /* 0x000fe200078ec0ff */
[----:B------:R-:W-:Y:S01]  /*b970*/  IMAD.X R47, RZ, RZ, R95, P0 ;  /* 0x000000ffff2f7224 */ /* 0x000fe200000e065f */
[----:B------:R-:W-:-:S02]  /*b980*/  IADD3 R54, P4, R94, 0x8040, RZ ;  /* 0x000080405e367810 */ /* 0x000fc40007f9e0ff */
[----:B------:R-:W-:Y:S02]  /*b990*/  IADD3.X R31, RZ, R95, RZ, P2, !PT ;  /* 0x0000005fff1f7210 */ /* 0x000fe400017fe4ff */
[----:B------:R-:W-:Y:S01]  /*b9a0*/  SHF.R.U64 R12, R12, 0x3, RZ ;  /* 0x000000030c0c7819 */ /* 0x000fe200000012ff */
[--C-:B------:R-:W-:Y:S01]  /*b9b0*/  IMAD.X R55, RZ, RZ, R95.reuse, P4 ;  /* 0x000000ffff377224 */ /* 0x100fe200020e065f */
[----:B------:R-:W-:Y:S02]  /*b9c0*/  LOP3.LUT R20, R179, 0x380, RZ, 0xc0, !PT ;  /* 0x00000380b3147812 */ /* 0x000fe400078ec0ff */
[C---:B------:R-:W-:Y:S02]  /*b9d0*/  IADD3 R62, P3, R94.reuse, 0x8060, RZ ;  /* 0x000080605e3e7810 */ /* 0x040fe40007f7e0ff */
[C---:B------:R-:W-:Y:S02]  /*b9e0*/  IADD3 R70, P6, R94.reuse, 0xc000, RZ ;  /* 0x0000c0005e467810 */ /* 0x040fe40007fde0ff */
[C---:B------:R-:W-:Y:S01]  /*b9f0*/  IADD3 R4, P5, R94.reuse, 0xc020, RZ ;  /* 0x0000c0205e047810 */ /* 0x040fe20007fbe0ff */
[--C-:B------:R-:W-:Y:S01]  /*ba00*/  IMAD.X R63, RZ, RZ, R95.reuse, P3 ;  /* 0x000000ffff3f7224 */ /* 0x100fe200018e065f */
[C---:B------:R-:W-:Y:S01]  /*ba10*/  IADD3 R167, P2, R94.reuse, 0xc040, RZ ;  /* 0x0000c0405ea77810 */ /* 0x040fe20007f5e0ff */
[----:B------:R-:W-:Y:S01]  /*ba20*/  IMAD.X R71, RZ, RZ, R95, P6 ;  /* 0x000000ffff477224 */ /* 0x000fe200030e065f */
[----:B------:R-:W-:-:S02]  /*ba30*/  IADD3 R6, P1, R94, 0xc060, RZ ;  /* 0x0000c0605e067810 */ /* 0x000fc40007f3e0ff */
[----:B------:R-:W-:Y:S02]  /*ba40*/  SHF.R.U64 R14, R14, 0x3, RZ ;  /* 0x000000030e0e7819 */ /* 0x000fe400000012ff */
[----:B------:R-:W-:Y:S01]  /*ba50*/  LOP3.LUT R30, R181, 0x380, RZ, 0xc0, !PT ;  /* 0x00000380b51e7812 */ /* 0x000fe200078ec0ff */
[--C-:B------:R-:W-:Y:S01]  /*ba60*/  IMAD.X R7, RZ, RZ, R95.reuse, P1 ;  /* 0x000000ffff077224 */ /* 0x100fe200008e065f */
[----:B------:R-:W-:Y:S01]  /*ba70*/  LOP3.LUT R94, R5, R94, RZ, 0x3c, !PT ;  /* 0x0000005e055e7212 */ /* 0x000fe200078e3cff */
[----:B------:R-:W-:Y:S01]  /*ba80*/  IMAD.X R5, RZ, RZ, R95, P2 ;  /* 0x000000ffff057224 */ /* 0x000fe200010e065f */
[----:B------:R-:W-:Y:S02]  /*ba90*/  LOP3.LUT R8, R8, R169, RZ, 0x3c, !PT ;  /* 0x000000a908087212 */ /* 0x000fe400078e3cff */
[----:B------:R-:W-:Y:S02]  /*baa0*/  LOP3.LUT R38, R183, 0x380, RZ, 0xc0, !PT ;  /* 0x00000380b7267812 */ /* 0x000fe400078ec0ff */
[----:B------:R-:W-:-:S02]  /*bab0*/  LOP3.LUT R10, R10, R171, RZ, 0x3c, !PT ;  /* 0x000000ab0a0a7212 */ /* 0x000fc400078e3cff */
[----:B------:R-:W-:Y:S02]  /*bac0*/  SHF.R.U64 R18, R18, 0x3, RZ ;  /* 0x0000000312127819 */ /* 0x000fe400000012ff */
[----:B------:R-:W-:Y:S02]  /*bad0*/  LOP3.LUT R169, R46, 0x380, RZ, 0xc0, !PT ;  /* 0x000003802ea97812 */ /* 0x000fe400078ec0ff */
[----:B------:R-:W-:Y:S02]  /*bae0*/  LOP3.LUT R12, R12, R173, RZ, 0x3c, !PT ;  /* 0x000000ad0c0c7212 */ /* 0x000fe400078e3cff */
[----:B------:R-:W-:Y:S02]  /*baf0*/  SHF.R.U64 R20, R20, 0x3, RZ ;  /* 0x0000000314147819 */ /* 0x000fe400000012ff */
[----:B------:R-:W-:Y:S02]  /*bb00*/  LOP3.LUT R171, R54, 0x380, RZ, 0xc0, !PT ;  /* 0x0000038036ab7812 */ /* 0x000fe400078ec0ff */
[----:B------:R-:W-:-:S02]  /*bb10*/  LOP3.LUT R14, R14, R175, RZ, 0x3c, !PT ;  /* 0x000000af0e0e7212 */ /* 0x000fc400078e3cff */
[----:B------:R-:W-:Y:S02]  /*bb20*/  SHF.R.U64 R30, R30, 0x3, RZ ;  /* 0x000000031e1e7819 */ /* 0x000fe400000012ff */
[----:B------:R-:W-:Y:S02]  /*bb30*/  LOP3.LUT R173, R62, 0x380, RZ, 0xc0, !PT ;  /* 0x000003803ead7812 */ /* 0x000fe400078ec0ff */
[----:B------:R-:W-:Y:S02]  /*bb40*/  SHF.R.U64 R38, R38, 0x3, RZ ;  /* 0x0000000326267819 */ /* 0x000fe400000012ff */
[----:B------:R-:W-:Y:S02]  /*bb50*/  LOP3.LUT R175, R70, 0x380, RZ, 0xc0, !PT ;  /* 0x0000038046af7812 */ /* 0x000fe400078ec0ff */
[----:B------:R-:W-:Y:S02]  /*bb60*/  MOV R94, R94 ;  /* 0x0000005e005e7202 */ /* 0x000fe40000000f00 */
[----:B------:R-:W-:-:S02]  /*bb70*/  IADD3.X R79, RZ, R95, RZ, P5, !PT ;  /* 0x0000005fff4f7210 */ /* 0x000fc40002ffe4ff */
[----:B------:R-:W-:Y:S01]  /*bb80*/  LOP3.LUT R18, R18, R177, RZ, 0x3c, !PT ;  /* 0x000000b112127212 */ /* 0x000fe200078e3cff */
[----:B------:R-:W-:Y:S01]  /*bb90*/  STSM.16.M88.4 [R94], R24 ;  /* 0x000000185e007844 */ /* 0x000fe20000000200 */
[----:B------:R-:W-:Y:S02]  /*bba0*/  SHF.R.U64 R169, R169, 0x3, RZ ;  /* 0x00000003a9a97819 */ /* 0x000fe400000012ff */
[----:B------:R-:W-:Y:S02]  /*bbb0*/  LOP3.LUT R78, R4, 0x380, RZ, 0xc0, !PT ;  /* 0x00000380044e7812 */ /* 0x000fe400078ec0ff */
[----:B------:R-:W-:Y:S02]  /*bbc0*/  MOV R9, R8 ;  /* 0x0000000800097202 */ /* 0x000fe40000000f00 */
[----:B------:R-:W-:Y:S02]  /*bbd0*/  LOP3.LUT R20, R20, R179, RZ, 0x3c, !PT ;  /* 0x000000b314147212 */ /* 0x000fe400078e3cff */
[----:B------:R-:W-:Y:S01]  /*bbe0*/  SHF.R.U64 R171, R171, 0x3, RZ ;  /* 0x00000003abab7819 */ /* 0x000fe200000012ff */
[----:B------:R-:W-:Y:S01]  /*bbf0*/  STSM.16.M88.4 [R9], R32 ;  /* 0x0000002009007844 */ /* 0x000fe20000000200 */
[----:B------:R-:W-:-:S02]  /*bc00*/  LOP3.LUT R95, R167, 0x380, RZ, 0xc0, !PT ;  /* 0x00000380a75f7812 */ /* 0x000fc400078ec0ff */
[----:B------:R-:W-:Y:S02]  /*bc10*/  MOV R10, R10 ;  /* 0x0000000a000a7202 */ /* 0x000fe40000000f00 */
[----:B------:R-:W-:Y:S02]  /*bc20*/  F2FP.BF16.F32.PACK_AB R56, R57, R56 ;  /* 0x000000383938723e */ /* 0x000fe400000010ff */
[----:B------:R-:W-:Y:S01]  /*bc30*/  LOP3.LUT R30, R30, R181, RZ, 0x3c, !PT ;  /* 0x000000b51e1e7212 */ /* 0x000fe200078e3cff */
[----:B------:R0:W-:Y:S01]  /*bc40*/  STSM.16.M88.4 [R10], R40 ;  /* 0x000000280a007844 */ /* 0x0001e20000000200 */
[----:B------:R-:W-:Y:S02]  /*bc50*/  SHF.R.U64 R173, R173, 0x3, RZ ;  /* 0x00000003adad7819 */ /* 0x000fe400000012ff */
[----:B------:R-:W-:Y:S02]  /*bc60*/  LOP3.LUT R165, R6, 0x380, RZ, 0xc0, !PT ;  /* 0x0000038006a57812 */ /* 0x000fe400078ec0ff */
[----:B------:R-:W-:-:S02]  /*bc70*/  MOV R12, R12 ;  /* 0x0000000c000c7202 */ /* 0x000fc40000000f00 */
[----:B------:R-:W-:Y:S02]  /*bc80*/  F2FP.BF16.F32.PACK_AB R50, R53, R52 ;  /* 0x000000343532723e */ /* 0x000fe400000010ff */
[----:B------:R-:W-:Y:S02]  /*bc90*/  F2FP.BF16.F32.PACK_AB R51, R158, R51 ;  /* 0x000000339e33723e */ /* 0x000fe400000010ff */
[----:B------:R-:W-:Y:S02]  /*bca0*/  F2FP.BF16.F32.PACK_AB R57, R157, R58 ;  /* 0x0000003a9d39723e */ /* 0x000fe400000010ff */
[----:B------:R-:W-:Y:S01]  /*bcb0*/  F2FP.BF16.F32.PACK_AB R64, R65, R64 ;  /* 0x000000404140723e */ /* 0x000fe200000010ff */
[----:B------:R1:W-:Y:S01]  /*bcc0*/  STSM.16.M88.4 [R12], R48 ;  /* 0x000000300c007844 */ /* 0x0003e20000000200 */
[----:B------:R-:W-:Y:S02]  /*bcd0*/  LOP3.LUT R38, R38, R183, RZ, 0x3c, !PT ;  /* 0x000000b726267212 */ /* 0x000fe400078e3cff */
[----:B------:R-:W-:-:S02]  /*bce0*/  SHF.R.U64 R175, R175, 0x3, RZ ;  /* 0x00000003afaf7819 */ /* 0x000fc400000012ff */
[----:B------:R-:W-:Y:S02]  /*bcf0*/  MOV R14, R14 ;  /* 0x0000000e000e7202 */ /* 0x000fe40000000f00 */
[----:B------:R-:W-:Y:S02]  /*bd00*/  F2FP.BF16.F32.PACK_AB R58, R61, R60 ;  /* 0x0000003c3d3a723e */ /* 0x000fe400000010ff */
[----:B------:R-:W-:Y:S02]  /*bd10*/  F2FP.BF16.F32.PACK_AB R59, R156, R59 ;  /* 0x0000003b9c3b723e */ /* 0x000fe400000010ff */
[----:B------:R-:W-:Y:S02]  /*bd20*/  F2FP.BF16.F32.PACK_AB R65, R155, R66 ;  /* 0x000000429b41723e */ /* 0x000fe400000010ff */
[----:B------:R-:W-:Y:S01]  /*bd30*/  F2FP.BF16.F32.PACK_AB R72, R73, R72 ;  /* 0x000000484948723e */ /* 0x000fe200000010ff */
[----:B------:R1:W-:Y:S01]  /*bd40*/  STSM.16.M88.4 [R14], R56 ;  /* 0x000000380e007844 */ /* 0x0003e20000000200 */
[----:B------:R-:W-:-:S02]  /*bd50*/  LOP3.LUT R46, R169, R46, RZ, 0x3c, !PT ;  /* 0x0000002ea92e7212 */ /* 0x000fc400078e3cff */
[----:B------:R-:W-:Y:S02]  /*bd60*/  SHF.R.U64 R29, R78, 0x3, RZ ;  /* 0x000000034e1d7819 */ /* 0x000fe400000012ff */
        /* <DEDUP_REMOVED lines=14> */
[----:B------:R-:W-:-:S02]  /*be50*/  F2FP.BF16.F32.PACK_AB R81, R3, R82 ;  /* 0x000000520351723e */ /* 0x000fc400000010ff */
[----:B------:R-:W-:Y:S02]  /*be60*/  F2FP.BF16.F32.PACK_AB R87, R166, R87 ;  /* 0x00000057a657723e */ /* 0x000fe400000010ff */
[----:B------:R-:W-:Y:S02]  /*be70*/  F2FP.BF16.F32.PACK_AB R104, R105, R104 ;  /* 0x000000686968723e */ /* 0x000fe400000010ff */
[----:B------:R-:W-:Y:S02]  /*be80*/  F2FP.BF16.F32.PACK_AB R112, R113, R112 ;  /* 0x000000707170723e */ /* 0x000fe400000010ff */
[----:B------:R-:W-:Y:S02]  /*be90*/  F2FP.BF16.F32.PACK_AB R120, R121, R120 ;  /* 0x000000787978723e */ /* 0x000fe400000010ff */
[----:B------:R-:W-:Y:S02]  /*bea0*/  F2FP.BF16.F32.PACK_AB R128, R129, R128 ;  /* 0x000000808180723e */ /* 0x000fe400000010ff */
[----:B------:R-:W-:-:S02]  /*beb0*/  F2FP.BF16.F32.PACK_AB R136, R137, R136 ;  /* 0x000000888988723e */ /* 0x000fc400000010ff */
[----:B------:R-:W-:Y:S02]  /*bec0*/  F2FP.BF16.F32.PACK_AB R144, R145, R144 ;  /* 0x000000909190723e */ /* 0x000fe400000010ff */
[----:B------:R-:W-:Y:S02]  /*bed0*/  R2UR UR11, R215 ;  /* 0x00000000d70b72ca */ /* 0x000fe400000e0000 */
[----:B------:R-:W-:Y:S01]  /*bee0*/  R2UR UR14, R217 ;  /* 0x00000000d90e72ca */ /* 0x000fe200000e0000 */
[----:B------:R-:W-:Y:S01]  /*bef0*/  UMOV UR4, URZ ;  /* 0x0000003f00047c82 */ /* 0x000fe20008000000 */
[----:B------:R-:W-:Y:S01]  /*bf00*/  LOP3.LUT R62, R173, R62, RZ, 0x3c, !PT ;  /* 0x0000003ead3e7212 */ /* 0x000fe200078e3cff */
[----:B------:R-:W2:Y:S01]  /*bf10*/  LDC R76, c[0x0][0xbe8] ;  /* 0x0002fa00ff4c7b82 */ /* 0x000ea20000000800 */
[----:B------:R-:W-:Y:S02]  /*bf20*/  SHF.R.U64 R95, R165, 0x3, RZ ;  /* 0x00000003a55f7819 */ /* 0x000fe400000012ff */
[----:B------:R-:W-:-:S02]  /*bf30*/  MOV R30, R30 ;  /* 0x0000001e001e7202 */ /* 0x000fc40000000f00 */
[----:B------:R-:W-:Y:S02]  /*bf40*/  F2FP.BF16.F32.PACK_AB R82, R85, R84 ;  /* 0x000000545552723e */ /* 0x000fe400000010ff */
[----:B------:R-:W-:Y:S01]  /*bf50*/  LOP3.LUT R70, R175, R70, RZ, 0x3c, !PT ;  /* 0x00000046af467212 */ /* 0x000fe200078e3cff */
[----:B------:R-:W-:Y:S01]  /*bf60*/  UIMAD.WIDE UR12, UR11, 0x4, UR12 ;  /* 0x000000040b0c78a5 */ /* 0x000fe2000f8e020c */
[----:B------:R-:W-:Y:S01]  /*bf70*/  MOV R38, R38 ;  /* 0x0000002600267202 */ /* 0x000fe20000000f00 */
[----:B------:R1:W-:Y:S01]  /*bf80*/  STSM.16.M88.4 [R30], R80 ;  /* 0x000000501e007844 */ /* 0x0003e20000000200 */
[----:B------:R-:W-:Y:S02]  /*bf90*/  F2FP.BF16.F32.PACK_AB R84, R89, R88 ;  /* 0x000000585954723e */ /* 0x000fe400000010ff */
[----:B------:R-:W-:Y:S02]  /*bfa0*/  F2FP.BF16.F32.PACK_AB R85, R91, R90 ;  /* 0x0000005a5b55723e */ /* 0x000fe400000010ff */
[----:B------:R-:W-:-:S02]  /*bfb0*/  F2FP.BF16.F32.PACK_AB R86, R93, R92 ;  /* 0x0000005c5d56723e */ /* 0x000fc400000010ff */
[----:B------:R-:W-:Y:S02]  /*bfc0*/  F2FP.BF16.F32.PACK_AB R97, R99, R98 ;  /* 0x000000626361723e */ /* 0x000fe400000010ff */
[----:B------:R-:W-:Y:S01]  /*bfd0*/  LOP3.LUT R78, R29, R4, RZ, 0x3c, !PT ;  /* 0x000000041d4e7212 */ /* 0x000fe200078e3cff */
[----:B------:R1:W-:Y:S01]  /*bfe0*/  STSM.16.M88.4 [R38], R84 ;  /* 0x0000005426007844 */ /* 0x0003e20000000200 */
[----:B------:R-:W-:Y:S02]  /*bff0*/  MOV R46, R46 ;  /* 0x0000002e002e7202 */ /* 0x000fe40000000f00 */
[----:B------:R-:W-:Y:S02]  /*c000*/  F2FP.BF16.F32.PACK_AB R98, R101, R100 ;  /* 0x000000646562723e */ /* 0x000fe400000010ff */
[----:B------:R-:W-:Y:S02]  /*c010*/  F2FP.BF16.F32.PACK_AB R99, R103, R102 ;  /* 0x000000666763723e */ /* 0x000fe400000010ff */
[----:B------:R-:W-:-:S02]  /*c020*/  F2FP.BF16.F32.PACK_AB R105, R107, R106 ;  /* 0x0000006a6b69723e */ /* 0x000fc400000010ff */
[----:B------:R-:W-:Y:S01]  /*c030*/  LOP3.LUT R4, R28, R167, RZ, 0x3c, !PT ;  /* 0x000000a71c047212 */ /* 0x000fe200078e3cff */
[----:B------:R1:W-:Y:S01]  /*c040*/  STSM.16.M88.4 [R46], R96 ;  /* 0x000000602e007844 */ /* 0x0003e20000000200 */
[----:B------:R-:W-:Y:S02]  /*c050*/  MOV R54, R54 ;  /* 0x0000003600367202 */ /* 0x000fe40000000f00 */
[----:B------:R-:W-:Y:S02]  /*c060*/  F2FP.BF16.F32.PACK_AB R106, R109, R108 ;  /* 0x0000006c6d6a723e */ /* 0x000fe400000010ff */
[----:B------:R-:W-:Y:S02]  /*c070*/  F2FP.BF16.F32.PACK_AB R107, R111, R110 ;  /* 0x0000006e6f6b723e */ /* 0x000fe400000010ff */
[----:B------:R-:W-:Y:S02]  /*c080*/  F2FP.BF16.F32.PACK_AB R113, R115, R114 ;  /* 0x000000727371723e */ /* 0x000fe400000010ff */
[----:B------:R-:W-:Y:S01]  /*c090*/  LOP3.LUT R6, R95, R6, RZ, 0x3c, !PT ;  /* 0x000000065f067212 */ /* 0x000fe200078e3cff */
[----:B------:R1:W-:Y:S01]  /*c0a0*/  STSM.16.M88.4 [R54], R104 ;  /* 0x0000006836007844 */ /* 0x0003e20000000200 */
[----:B------:R-:W-:-:S02]  /*c0b0*/  MOV R62, R62 ;  /* 0x0000003e003e7202 */ /* 0x000fc40000000f00 */
[----:B------:R-:W-:Y:S02]  /*c0c0*/  F2FP.BF16.F32.PACK_AB R114, R117, R116 ;  /* 0x000000747572723e */ /* 0x000fe400000010ff */
[----:B------:R-:W-:Y:S02]  /*c0d0*/  F2FP.BF16.F32.PACK_AB R115, R119, R118 ;  /* 0x000000767773723e */ /* 0x000fe400000010ff */
[----:B------:R-:W-:Y:S02]  /*c0e0*/  F2FP.BF16.F32.PACK_AB R121, R123, R122 ;  /* 0x0000007a7b79723e */ /* 0x000fe400000010ff */
[----:B------:R-:W-:Y:S01]  /*c0f0*/  MOV R70, R70 ;  /* 0x0000004600467202 */ /* 0x000fe20000000f00 */
[----:B------:R1:W-:Y:S01]  /*c100*/  STSM.16.M88.4 [R62], R112 ;  /* 0x000000703e007844 */ /* 0x0003e20000000200 */
[----:B------:R-:W-:Y:S02]  /*c110*/  F2FP.BF16.F32.PACK_AB R122, R125, R124 ;  /* 0x0000007c7d7a723e */ /* 0x000fe400000010ff */
[----:B------:R-:W-:-:S02]  /*c120*/  F2FP.BF16.F32.PACK_AB R123, R127, R126 ;  /* 0x0000007e7f7b723e */ /* 0x000fc400000010ff */
[----:B------:R-:W-:Y:S02]  /*c130*/  F2FP.BF16.F32.PACK_AB R129, R131, R130 ;  /* 0x000000828381723e */ /* 0x000fe400000010ff */
[----:B------:R-:W-:Y:S01]  /*c140*/  MOV R78, R78 ;  /* 0x0000004e004e7202 */ /* 0x000fe20000000f00 */
[----:B------:R1:W-:Y:S01]  /*c150*/  STSM.16.M88.4 [R70], R120 ;  /* 0x0000007846007844 */ /* 0x0003e20000000200 */
[----:B------:R-:W-:Y:S02]  /*c160*/  F2FP.BF16.F32.PACK_AB R130, R133, R132 ;  /* 0x000000848582723e */ /* 0x000fe400000010ff */
[----:B------:R-:W-:Y:S02]  /*c170*/  F2FP.BF16.F32.PACK_AB R131, R135, R134 ;  /* 0x000000868783723e */ /* 0x000fe400000010ff */
[----:B------:R-:W-:Y:S02]  /*c180*/  F2FP.BF16.F32.PACK_AB R137, R139, R138 ;  /* 0x0000008a8b89723e */ /* 0x000fe400000010ff */
[----:B------:R-:W-:Y:S01]  /*c190*/  MOV R8, R4 ;  /* 0x0000000400087202 */ /* 0x000fe20000000f00 */
[----:B------:R1:W-:Y:S01]  /*c1a0*/  STSM.16.M88.4 [R78], R128 ;  /* 0x000000804e007844 */ /* 0x0003e20000000200 */
[----:B------:R-:W-:Y:S01]  /*c1b0*/  F2FP.BF16.F32.PACK_AB R138, R141, R140 ;  /* 0x0000008c8d8a723e */ /* 0x000fe200000010ff */
[----:B------:R-:W-:Y:S01]  /*c1c0*/  IMAD.U32 R4, RZ, RZ, UR12 ;  /* 0x0000000cff047e24 */ /* 0x000fe2000f8e00ff */
[----:B------:R-:W-:Y:S01]  /*c1d0*/  F2FP.BF16.F32.PACK_AB R139, R143, R142 ;  /* 0x0000008e8f8b723e */ /* 0x000fe200000010ff */
[----:B------:R-:W-:Y:S01]  /*c1e0*/  IMAD.U32 R5, RZ, RZ, UR13 ;  /* 0x0000000dff057e24 */ /* 0x000fe2000f8e00ff */
[----:B------:R-:W-:Y:S01]  /*c1f0*/  F2FP.BF16.F32.PACK_AB R145, R147, R146 ;  /* 0x000000929391723e */ /* 0x000fe200000010ff */
[----:B------:R-:W-:Y:S01]  /*c200*/  ULDC.64 UR12, c[0x0][0xc08] ;  /* 0x00030200000c7ab9 */ /* 0x000fe20000000a00 */
[----:B------:R-:W-:Y:S01]  /*c210*/  MOV R6, R6 ;  /* 0x0000000600067202 */ /* 0x000fe20000000f00 */
[----:B------:R1:W-:Y:S01]  /*c220*/  STSM.16.M88.4 [R8], R136 ;  /* 0x0000008808007844 */ /* 0x0003e20000000200 */
[----:B------:R-:W-:-:S02]  /*c230*/  F2FP.BF16.F32.PACK_AB R146, R149, R148 ;  /* 0x000000949592723e */ /* 0x000fc400000010ff */
[----:B------:R-:W-:Y:S02]  /*c240*/  F2FP.BF16.F32.PACK_AB R147, R151, R150 ;  /* 0x000000969793723e */ /* 0x000fe400000010ff */
[----:B------:R-:W-:-:S03]  /*c250*/  PLOP3.LUT P0, PT, PT, PT, UP0, 0x80, 0x0 ;  /* 0x000000000000781c */ /* 0x000fc60003f0f008 */
[----:B------:R1:W-:Y:S01]  /*c260*/  STSM.16.M88.4 [R6], R144 ;  /* 0x0000009006007844 */ /* 0x0003e20000000200 */
[----:B------:R-:W-:Y:S09]  /*c270*/  BAR.SYNC.DEFER_BLOCKING 0x1, 0x100 ;  /* 0x0044000000007b1d */ /* 0x000ff20000010000 */
[----:B------:R-:W3:Y:S01]  /*c280*/  @P0 LDG.E R3, desc[UR36][R4.64] ;  /* 0x0000002404030981 */ /* 0x000ee2000c1e1900 */
[----:B------:R-:W-:Y:S01]  /*c290*/  UISETP.NE.U32.AND UP1, UPT, UR12, URZ, UPT ;  /* 0x0000003f0c00728c */ /* 0x000fe2000bf25070 */
[----:B--2---:R-:W-:-:S03]  /*c2a0*/  ISETP.NE.AND P1, PT, R76, 0x1, PT ;  /* 0x000000014c00780c */ /* 0x004fc60003f25270 */
[----:B------:R-:W-:-:S06]  /*c2b0*/  UISETP.NE.AND.EX UP1, UPT, UR13, URZ, UPT, UP1 ;  /* 0x0000003f0d00728c */ /* 0x000fcc000bf25310 */
[----:B------:R-:W-:-:S04]  /*c2c0*/  PLOP3.LUT P2, PT, PT, PT, UP1, 0x80, 0x0 ;  /* 0x000000000000781c */ /* 0x000fc80003f4f018 */
[----:B------:R-:W2:Y:S01]  /*c2d0*/  @P1 LDC R7, c[0x0][0xbec] ;  /* 0x0002fb00ff071b82 */ /* 0x000ea20000000800 */
[----:B------:R-:W-:-:S04]  /*c2e0*/  @UP1 ULEA UR12, UP2, UR11, UR12, 0x2 ;  /* 0x0000000c0b0c1291 */ /* 0x000fc8000f84103f */
[----:B------:R-:W-:Y:S02]  /*c2f0*/  @UP1 ULEA.HI.X UR13, UR11, UR13, UR14, 0x2, UP2 ;  /* 0x0000000d0b0d1291 */ /* 0x000fe400090f140e */
[----:B0-----:R-:W-:Y:S01]  /*c300*/  MOV R10, UR12 ;  /* 0x0000000c000a7c02 */ /* 0x001fe20008000f00 */
[----:B------:R-:W-:Y:S01]  /*c310*/  ULDC UR11, c[0x0][0xa88] ;  /* 0x0002a200000b7ab9 */ /* 0x000fe20000000800 */
[----:B------:R-:W0:Y:S02]  /*c320*/  @P1 LDC R9, c[0x0][0xbf0] ;  /* 0x0002fc00ff091b82 */ /* 0x000e240000000800 */
[----:B------:R-:W-:Y:S01]  /*c330*/  IMAD.U32 R11, RZ, RZ, UR13 ;  /* 0x0000000dff0b7e24 */ /* 0x000fe2000f8e00ff */
[----:B---3--:R-:W-:Y:S01]  /*c340*/  @P0 R2UR UR4, R3 ;  /* 0x00000000030402ca */ /* 0x008fe200000e0000 */
[----:B------:R-:W-:-:S06]  /*c350*/  IMAD.U32 R3, RZ, RZ, UR11 ;  /* 0x0000000bff037e24 */ /* 0x000fcc000f8e00ff */
[----:B------:R1:W5:Y:S01]  /*c360*/  @P2 LDG.E R3, desc[UR36][R10.64] ;  /* 0x000000240a032981 */ /* 0x000362000c1e1900 */
[----:B0-2---:R-:W-:Y:S07]  /*c370*/  @P2 BRA `(.L_x_211) ;  /* 0x0000000000102947 */ /* 0x005fee0003800000 */
[----:B------:R-:W-:Y:S05]  /*c380*/  @!P0 BRA `(.L_x_211) ;  /* 0x00000000000c8947 */ /* 0x000fea0003800000 */
[----:B-1----:R-:W2:Y:S04]  /*c390*/  LDG.E R6, desc[UR36][R4.64] ;  /* 0x0000002404067981 */ /* 0x002ea8000c1e1900 */
[----:B-----5:R-:W2:Y:S02]  /*c3a0*/  LDG.E R3, desc[UR36][R4.64+0x4] ;  /* 0x0000042404037981 */ /* 0x020ea4000c1e1900 */
[----:B--2---:R-:W-:-:S07]  /*c3b0*/  IMAD.IADD R3, R3, 0x1, -R6 ;  /* 0x0000000103037824 */ /* 0x004fce00078e0a06 */
.L_x_211:
[----:B------:R-:W-:Y:S01]  /*c3c0*/  R2UR UR22, R214 ;  /* 0x00000000d61672ca */ /* 0x000fe200000e0000 */
[----:B------:R-:W-:Y:S01]  /*c3d0*/  ULDC.64 UR16, c[0x0][0xb90] ;  /* 0x0002e40000107ab9 */ /* 0x000fe20000000a00 */
[----:B------:R-:W-:Y:S01]  /*c3e0*/  R2UR UR21, R216 ;  /* 0x00000000d81572ca */ /* 0x000fe200000e0000 */
[----:B------:R-:W-:Y:S01]  /*c3f0*/  USHF.R.S32.HI UR13, URZ, 0x1f, UR4 ;  /* 0x0000001f3f0d7899 */ /* 0x000fe20008011404 */
[----:B------:R-:W-:Y:S01]  /*c400*/  R2UR UR20, R217 ;  /* 0x00000000d91472ca */ /* 0x000fe200000e0000 */
[----:B------:R-:W-:Y:S01]  /*c410*/  UMOV UR12, UR4 ;  /* 0x00000004000c7c82 */ /* 0x000fe20008000000 */
[----:B------:R-:W-:Y:S01]  /*c420*/  R2UR UR19, R215 ;  /* 0x00000000d71372ca */ /* 0x000fe200000e0000 */
[----:B-----5:R-:W-:-:S06]  /*c430*/  IMAD R79, R3, R76, RZ ;  /* 0x0000004c034f7224 */ /* 0x020fcc00078e02ff */
[----:B------:R-:W-:Y:S02]  /*c440*/  USHF.R.S32.HI UR18, URZ, 0x1f, UR22 ;  /* 0x0000001f3f127899 */ /* 0x000fe40008011416 */
[----:B------:R-:W-:Y:S01]  /*c450*/  IMAD.U32 R5, RZ, RZ, UR21 ;  /* 0x00000015ff057e24 */ /* 0x000fe2000f8e00ff */
[----:B------:R-:W-:Y:S02]  /*c460*/  UIMAD.WIDE.U32 UR14, UR22, UR16, UR12 ;  /* 0x00000010160e72a5 */ /* 0x000fe4000f8e000c */
[----:B------:R-:W-:Y:S01]  /*c470*/  UIMAD UR11, UR18, UR16, URZ ;  /* 0x00000010120b72a4 */ /* 0x000fe2000f8e023f */
[----:B-1----:R-:W-:Y:S01]  /*c480*/  IMAD R8, R5, 0x80, R224 ;  /* 0x0000008005087824 */ /* 0x002fe200078e02e0 */
[----:B------:R-:W-:Y:S01]  /*c490*/  USEL UR20, UR20, URZ, !UP0 ;  /* 0x0000003f14147287 */ /* 0x000fe2000c000000 */
[----:B------:R-:W-:Y:S01]  /*c4a0*/  IMAD.MOV.U32 R5, RZ, RZ, 0x2 ;  /* 0x00000002ff057424 */ /* 0x000fe200078e00ff */
[----:B------:R-:W-:Y:S01]  /*c4b0*/  UIMAD UR11, UR22, UR17, UR11 ;  /* 0x00000011160b72a4 */ /* 0x000fe2000f8e020b */
[----:B------:R-:W-:Y:S01]  /*c4c0*/  @P1 IMAD.HI.U32 R4, R8, R7, RZ ;  /* 0x0000000708041227 */ /* 0x000fe200078e00ff */
[----:B------:R-:W-:Y:S01]  /*c4d0*/  USEL UR19, UR19, URZ, !UP0 ;  /* 0x0000003f13137287 */ /* 0x000fe2000c000000 */
[----:B------:R-:W-:-:S02]  /*c4e0*/  ULDC.64 UR16, c[0x0][0xb98] ;  /* 0x0002e60000107ab9 */ /* 0x000fc40000000a00 */
[----:B------:R-:W-:Y:S01]  /*c4f0*/  IMAD.MOV.U32 R6, RZ, RZ, R8 ;  /* 0x000000ffff067224 */ /* 0x000fe200078e0008 */
[----:B------:R-:W-:Y:S01]  /*c500*/  UIADD3 UR15, UR15, UR11, URZ ;  /* 0x0000000b0f0f7290 */ /* 0x000fe2000fffe03f */
[----:B------:R-:W-:Y:S01]  /*c510*/  @P1 SHF.R.U32.HI R6, RZ, R9, R4 ;  /* 0x00000009ff061219 */ /* 0x000fe20000011604 */
[----:B------:R-:W-:Y:S01]  /*c520*/  UIMAD UR11, UR20, UR16, URZ ;  /* 0x00000010140b72a4 */ /* 0x000fe2000f8e023f */
[----:B------:R-:W-:Y:S01]  /*c530*/  LEA R4, R218, R17, 0x6 ;  /* 0x00000011da047211 */ /* 0x000fe200078e30ff */
[----:B------:R-:W-:Y:S01]  /*c540*/  UIMAD.WIDE.U32 UR14, UR19, UR16, UR14 ;  /* 0x00000010130e72a5 */ /* 0x000fe2000f8e000e */
[--C-:B------:R-:W-:Y:S01]  /*c550*/  SHF.R.S32.HI R7, RZ, 0x1f, R6.reuse ;  /* 0x0000001fff077819 */ /* 0x100fe20000011406 */
[----:B------:R-:W-:Y:S01]  /*c560*/  UIMAD UR11, UR19, UR17, UR11 ;  /* 0x00000011130b72a4 */ /* 0x000fe2000f8e020b */
[----:B------:R-:W-:Y:S02]  /*c570*/  IMAD.MOV R9, RZ, RZ, -R6 ;  /* 0x000000ffff097224 */ /* 0x000fe400078e0a06 */
[----:B------:R-:W-:Y:S01]  /*c580*/  IMAD.WIDE R4, R4, R5, UR8 ;  /* 0x0000000804047e25 */ /* 0x000fe2000f8e0205 */
[----:B------:R-:W-:Y:S01]  /*c590*/  IADD3 R6, P0, R6, UR14, RZ ;  /* 0x0000000e06067c10 */ /* 0x000fe2000ff1e0ff */
[----:B------:R-:W-:-:S02]  /*c5a0*/  ULDC.64 UR8, c[0x0][0xb88] ;  /* 0x0002e20000087ab9 */ /* 0x000fc40000000a00 */
[----:B------:R-:W-:Y:S01]  /*c5b0*/  IMAD R9, R76, R9, R8 ;  /* 0x000000094c097224 */ /* 0x000fe200078e0208 */
[C---:B------:R-:W-:Y:S01]  /*c5c0*/  IADD3 R11, P5, R4.reuse, 0x1000, RZ ;  /* 0x00001000040b7810 */ /* 0x040fe20007fbe0ff */
[----:B------:R-:W-:Y:S01]  /*c5d0*/  IMAD.U32 R8, RZ, RZ, UR11 ;  /* 0x0000000bff087e24 */ /* 0x000fe2000f8e00ff */
[C---:B------:R-:W-:Y:S02]  /*c5e0*/  IADD3 R29, P3, R4.reuse, 0x4000, RZ ;  /* 0x00004000041d7810 */ /* 0x040fe40007f7e0ff */
[----:B------:R-:W-:Y:S02]  /*c5f0*/  LOP3.LUT R10, R11, 0x380, RZ, 0xc0, !PT ;  /* 0x000003800b0a7812 */ /* 0x000fe400078ec0ff */
[----:B------:R-:W-:Y:S01]  /*c600*/  IADD3.X R7, R7, UR15, R8, P0, !PT ;  /* 0x0000000f07077c10 */ /* 0x000fe200087fe408 */
[----:B------:R-:W-:Y:S01]  /*c610*/  ULDC.64 UR14, c[0x0][0xaa0] ;  /* 0x0002a800000e7ab9 */ /* 0x000fe20000000a00 */
[----:B------:R-:W-:Y:S02]  /*c620*/  SHF.R.S32.HI R8, RZ, 0x1f, R9 ;  /* 0x0000001fff087819 */ /* 0x000fe40000011409 */
[----:B------:R-:W-:Y:S01]  /*c630*/  IADD3 R25, P0, R4, 0x3000, RZ ;  /* 0x0000300004197810 */ /* 0x000fe20007f1e0ff */
[----:B------:R-:W-:Y:S01]  /*c640*/  IMAD.WIDE.U32 R6, R9, UR8, R6 ;  /* 0x0000000809067c25 */ /* 0x000fe2000f8e0006 */
[----:B------:R-:W-:-:S02]  /*c650*/  SHF.R.U64 R10, R10, 0x3, RZ ;  /* 0x000000030a0a7819 */ /* 0x000fc400000012ff */
[----:B------:R-:W-:Y:S01]  /*c660*/  LOP3.LUT R24, R25, 0x380, RZ, 0xc0, !PT ;  /* 0x0000038019187812 */ /* 0x000fe200078ec0ff */
[----:B------:R-:W-:Y:S01]  /*c670*/  IMAD R14, R8, UR8, RZ ;  /* 0x00000008080e7c24 */ /* 0x000fe2000f8e02ff */
[----:B------:R-:W-:Y:S02]  /*c680*/  IADD3 R33, P2, R4, 0x5000, RZ ;  /* 0x0000500004217810 */ /* 0x000fe40007f5e0ff */
[----:B------:R-:W-:Y:S02]  /*c690*/  LOP3.LUT R28, R29, 0x380, RZ, 0xc0, !PT ;  /* 0x000003801d1c7812 */ /* 0x000fe400078ec0ff */
[----:B------:R-:W-:Y:S01]  /*c6a0*/  LOP3.LUT R8, R10, R11, RZ, 0x3c, !PT ;  /* 0x0000000b0a087212 */ /* 0x000fe200078e3cff */
[----:B------:R-:W-:Y:S01]  /*c6b0*/  IMAD R11, R9, UR9, R14 ;  /* 0x00000009090b7c24 */ /* 0x000fe2000f8e020e */
[----:B------:R-:W-:Y:S01]  /*c6c0*/  SHF.R.U64 R24, R24, 0x3, RZ ;  /* 0x0000000318187819 */ /* 0x000fe200000012ff */
[----:B------:R-:W-:Y:S01]  /*c6d0*/  ULDC.64 UR8, c[0x0][0xb50] ;  /* 0x0002d40000087ab9 */ /* 0x000fe20000000a00 */
[----:B------:R-:W-:Y:S01]  /*c6e0*/  LOP3.LUT R32, R33, 0x380, RZ, 0xc0, !PT ;  /* 0x0000038021207812 */ /* 0x000fe200078ec0ff */
[----:B------:R-:W-:Y:S01]  /*c6f0*/  IMAD.IADD R7, R7, 0x1, R11 ;  /* 0x0000000107077824 */ /* 0x000fe200078e020b */
[----:B------:R-:W-:Y:S01]  /*c700*/  SHF.R.U64 R28, R28, 0x3, RZ ;  /* 0x000000031c1c7819 */ /* 0x000fe200000012ff */
[----:B------:R-:W-:Y:S01]  /*c710*/  IMAD.X R9, RZ, RZ, R5, P5 ;  /* 0x000000ffff097224 */ /* 0x000fe200028e0605 */
[----:B------:R-:W-:-:S02]  /*c720*/  LEA R11, P6, R6, UR8, 0x2 ;  /* 0x00000008060b7c11 */ /* 0x000fc4000f8c10ff */
[----:B------:R-:W-:Y:S01]  /*c730*/  LOP3.LUT R24, R24, R25, RZ, 0x3c, !PT ;  /* 0x0000001918187212 */ /* 0x000fe200078e3cff */
[--C-:B------:R-:W-:Y:S01]  /*c740*/  IMAD.X R25, RZ, RZ, R5.reuse, P0 ;  /* 0x000000ffff197224 */ /* 0x100fe200000e0605 */
[----:B------:R-:W-:Y:S01]  /*c750*/  SHF.R.U64 R32, R32, 0x3, RZ ;  /* 0x0000000320207819 */ /* 0x000fe200000012ff */
[----:B------:R-:W-:Y:S01]  /*c760*/  SHFL.IDX PT, R18, R11, RZ, 0x1c1f ;  /* 0x001c1fff0b127589 */ /* 0x000fe200000e0000 */
[----:B------:R-:W-:Y:S01]  /*c770*/  LOP3.LUT R28, R28, R29, RZ, 0x3c, !PT ;  /* 0x0000001d1c1c7212 */ /* 0x000fe200078e3cff */
[----:B------:R-:W-:Y:S01]  /*c780*/  IMAD.X R29, RZ, RZ, R5, P3 ;  /* 0x000000ffff1d7224 */ /* 0x000fe200018e0605 */
[C---:B------:R-:W-:Y:S01]  /*c790*/  IADD3 R57, P0, R4.reuse, 0x9000, RZ ;  /* 0x0000900004397810 */ /* 0x040fe20007f1e0ff */
[----:B------:R-:W-:Y:S01]  /*c7a0*/  SHFL.IDX PT, R20, R11, 0x1, 0x1c1f ;  /* 0x003c1f000b147f89 */ /* 0x000fe200000e0000 */
[----:B------:R-:W-:Y:S02]  /*c7b0*/  IADD3 R45, P3, R4, 0xa000, RZ ;  /* 0x0000a000042d7810 */ /* 0x000fe40007f7e0ff */
[----:B------:R-:W-:Y:S01]  /*c7c0*/  LEA.HI.X R14, R6, UR9, R7, 0x2, P6 ;  /* 0x00000009060e7c11 */ /* 0x000fe2000b0f1407 */
[----:B------:R-:W-:Y:S01]  /*c7d0*/  IMAD.U32 R7, RZ, RZ, UR21 ;  /* 0x00000015ff077e24 */ /* 0x000fe2000f8e00ff */
[----:B------:R-:W-:Y:S01]  /*c7e0*/  LOP3.LUT R32, R32, R33, RZ, 0x3c, !PT ;  /* 0x0000002120207212 */ /* 0x000fe200078e3cff */
[----:B------:R-:W-:Y:S01]  /*c7f0*/  IMAD.X R33, RZ, RZ, R5, P2 ;  /* 0x000000ffff217224 */ /* 0x000fe200010e0605 */
[----:B------:R-:W-:Y:S01]  /*c800*/  LOP3.LUT R56, R57, 0x380, RZ, 0xc0, !PT ;  /* 0x0000038039387812 */ /* 0x000fe200078ec0ff */
[----:B------:R-:W0:Y:S01]  /*c810*/  SHFL.IDX PT, R19, R14, RZ, 0x1c1f ;  /* 0x001c1fff0e137589 */ /* 0x000e2200000e0000 */
[----:B------:R-:W-:Y:S01]  /*c820*/  IADD3 R49, P2, R4, 0xb000, RZ ;  /* 0x0000b00004317810 */ /* 0x000fe20007f5e0ff */
[----:B------:R-:W-:Y:S01]  /*c830*/  IMAD R26, R7, 0x80, R222 ;  /* 0x00000080071a7824 */ /* 0x000fe200078e02de */
[----:B------:R-:W-:Y:S01]  /*c840*/  LOP3.LUT R44, R45, 0x380, RZ, 0xc0, !PT ;  /* 0x000003802d2c7812 */ /* 0x000fe200078ec0ff */
[----:B------:R-:W1:Y:S01]  /*c850*/  SHFL.IDX PT, R21, R14, 0x1, 0x1c1f ;  /* 0x003c1f000e157f89 */ /* 0x000e6200000e0000 */
[----:B------:R-:W-:Y:S01]  /*c860*/  SHF.R.U64 R56, R56, 0x3, RZ ;  /* 0x0000000338387819 */ /* 0x000fe200000012ff */
[----:B------:R-:W-:Y:S01]  /*c870*/  VIADD R6, R26, 0x8 ;  /* 0x000000081a067836 */ /* 0x000fe20000000000 */
[----:B------:R-:W-:-:S02]  /*c880*/  LOP3.LUT R48, R49, 0x380, RZ, 0xc0, !PT ;  /* 0x0000038031307812 */ /* 0x000fc400078ec0ff */
[----:B------:R-:W-:Y:S02]  /*c890*/  SHF.R.U64 R44, R44, 0x3, RZ ;  /* 0x000000032c2c7819 */ /* 0x000fe400000012ff */
[----:B------:R-:W-:Y:S01]  /*c8a0*/  LOP3.LUT R56, R56, R57, RZ, 0x3c, !PT ;  /* 0x0000003938387212 */ /* 0x000fe200078e3cff */
[--C-:B------:R-:W-:Y:S01]  /*c8b0*/  IMAD.X R57, RZ, RZ, R5.reuse, P0 ;  /* 0x000000ffff397224 */ /* 0x100fe200000e0605 */
[----:B------:R-:W-:Y:S02]  /*c8c0*/  SHF.R.U64 R48, R48, 0x3, RZ ;  /* 0x0000000330307819 */ /* 0x000fe400000012ff */
[----:B------:R-:W-:Y:S01]  /*c8d0*/  LOP3.LUT R44, R44, R45, RZ, 0x3c, !PT ;  /* 0x0000002d2c2c7212 */ /* 0x000fe200078e3cff */
[----:B------:R-:W-:Y:S01]  /*c8e0*/  IMAD.X R45, RZ, RZ, R5, P3 ;  /* 0x000000ffff2d7224 */ /* 0x000fe200018e0605 */
[----:B------:R-:W-:Y:S02]  /*c8f0*/  LOP3.LUT P0, RZ, R220, 0x3, RZ, 0xc0, !PT ;  /* 0x00000003dcff7812 */ /* 0x000fe4000780c0ff */
[----:B------:R-:W-:-:S02]  /*c900*/  IADD3 R10, P3, R4, 0xf000, RZ ;  /* 0x0000f000040a7810 */ /* 0x000fc40007f7e0ff */
[----:B------:R-:W-:Y:S02]  /*c910*/  LOP3.LUT R48, R48, R49, RZ, 0x3c, !PT ;  /* 0x0000003130307212 */ /* 0x000fe400078e3cff */
[----:B------:R-:W-:Y:S02]  /*c920*/  IADD3.X R49, RZ, R5, RZ, P2, !PT ;  /* 0x00000005ff317210 */ /* 0x000fe400017fe4ff */
[----:B------:R-:W-:Y:S01]  /*c930*/  IADD3 R13, P4, R4, 0x2000, RZ ;  /* 0x00002000040d7810 */ /* 0x000fe20007f9e0ff */
[----:B------:R-:W-:Y:S01]  /*c940*/  UIMAD UR11, UR13, UR14, URZ ;  /* 0x0000000e0d0b72a4 */ /* 0x000fe2000f8e023f */
[-C--:B------:R-:W-:Y:S02]  /*c950*/  ISETP.GE.OR P2, PT, R26, R79.reuse, P0 ;  /* 0x0000004f1a00720c */ /* 0x080fe40000746670 */
[----:B------:R-:W-:Y:S01]  /*c960*/  IADD3 R41, P5, R4, 0x7000, RZ ;  /* 0x0000700004297810 */ /* 0x000fe20007fbe0ff */
[----:B------:R-:W-:Y:S01]  /*c970*/  UIMAD.WIDE.U32 UR8, UR4, UR14, URZ ;  /* 0x0000000e040872a5 */ /* 0x000fe2000f8e003f */
[----:B------:R-:W-:Y:S01]  /*c980*/  LOP3.LUT R3, R10, 0x380, RZ, 0xc0, !PT ;  /* 0x000003800a037812 */ /* 0x000fe200078ec0ff */
[----:B------:R-:W-:Y:S01]  /*c990*/  ULDC.64 UR12, c[0x0][0xae8] ;  /* 0x0002ba00000c7ab9 */ /* 0x000fe20000000a00 */
[----:B------:R-:W-:Y:S01]  /*c9a0*/  ISETP.GE.OR P0, PT, R6, R79, P0 ;  /* 0x0000004f0600720c */ /* 0x000fe20000706670 */
[----:B------:R-:W-:Y:S01]  /*c9b0*/  IMAD.X R53, RZ, RZ, R5, P3 ;  /* 0x000000ffff357224 */ /* 0x000fe200018e0605 */
[----:B------:R-:W-:-:S02]  /*c9c0*/  SHF.R.U64 R3, R3, 0x3, RZ ;  /* 0x0000000303037819 */ /* 0x000fc400000012ff */
[----:B------:R-:W-:Y:S02]  /*c9d0*/  LOP3.LUT R12, R13, 0x380, RZ, 0xc0, !PT ;  /* 0x000003800d0c7812 */ /* 0x000fe400078ec0ff */
[----:B------:R-:W-:Y:S01]  /*c9e0*/  LOP3.LUT R52, R3, R10, RZ, 0x3c, !PT ;  /* 0x0000000a03347212 */ /* 0x000fe200078e3cff */
[----:B0-----:R0:W-:Y:S01]  /*c9f0*/  @!P2 ST.E desc[UR36][R18.64], R0 ;  /* 0x000000001200a985 */ /* 0x0011e2000c101924 */
[----:B------:R-:W2:Y:S01]  /*ca00*/  @P1 LDC R3, c[0x0][0xbec] ;  /* 0x0002fb00ff031b82 */ /* 0x000ea20000000800 */
[----:B------:R-:W-:Y:S02]  /*ca10*/  SHF.R.U64 R12, R12, 0x3, RZ ;  /* 0x000000030c0c7819 */ /* 0x000fe400000012ff */
[----:B------:R-:W-:Y:S02]  /*ca20*/  IADD3 R37, P6, R4, 0x6000, RZ ;  /* 0x0000600004257810 */ /* 0x000fe40007fde0ff */
[----:B-1----:R1:W-:Y:S01]  /*ca30*/  @!P0 ST.E desc[UR36][R20.64], R2 ;  /* 0x0000000214008985 */ /* 0x0023e2000c101924 */
[----:B------:R-:W-:-:S02]  /*ca40*/  LOP3.LUT R12, R12, R13, RZ, 0x3c, !PT ;  /* 0x0000000d0c0c7212 */ /* 0x000fc400078e3cff */
[----:B------:R-:W-:Y:S01]  /*ca50*/  IADD3.X R13, RZ, R5, RZ, P4, !PT ;  /* 0x00000005ff0d7210 */ /* 0x000fe200027fe4ff */
[----:B------:R-:W-:Y:S01]  /*ca60*/  UIMAD UR11, UR4, UR15, UR11 ;  /* 0x0000000f040b72a4 */ /* 0x000fe2000f8e020b */
[----:B------:R-:W-:Y:S02]  /*ca70*/  IADD3 R65, P4, R4, 0x8000, RZ ;  /* 0x0000800004417810 */ /* 0x000fe40007f9e0ff */
[----:B------:R-:W-:Y:S01]  /*ca80*/  LOP3.LUT R40, R41, 0x380, RZ, 0xc0, !PT ;  /* 0x0000038029287812 */ /* 0x000fe200078ec0ff */
[----:B0-----:R-:W-:Y:S01]  /*ca90*/  IMAD R0, R213, 0x20, R218 ;  /* 0x00000020d5007824 */ /* 0x001fe200078e02da */
[----:B------:R-:W-:Y:S01]  /*caa0*/  LOP3.LUT R36, R37, 0x380, RZ, 0xc0, !PT ;  /* 0x0000038025247812 */ /* 0x000fe200078ec0ff */
[----:B------:R-:W5:Y:S01]  /*cab0*/  LD.E.128 R8, desc[UR36][R8.64] ;  /* 0x0000002408087980 */ /* 0x000f62000c101d00 */
[----:B------:R-:W-:Y:S01]  /*cac0*/  LOP3.LUT R64, R65, 0x380, RZ, 0xc0, !PT ;  /* 0x0000038041407812 */ /* 0x000fe200078ec0ff */
[----:B-1----:R-:W0:Y:S01]  /*cad0*/  @P1 LDC R21, c[0x0][0xbf0] ;  /* 0x0002fc00ff151b82 */ /* 0x002e220000000800 */
[----:B------:R-:W-:Y:S01]  /*cae0*/  MOV R19, UR21 ;  /* 0x0000001500137c02 */ /* 0x000fe20008000f00 */
[----:B------:R-:W-:Y:S01]  /*caf0*/  UIADD3 UR9, UR9, UR11, URZ ;  /* 0x0000000b09097290 */ /* 0x000fe2000fffe03f */
[----:B------:R-:W-:Y:S01]  /*cb00*/  SHF.R.U64 R36, R36, 0x3, RZ ;  /* 0x0000000324247819 */ /* 0x000fe200000012ff */
[----:B------:R-:W-:Y:S01]  /*cb10*/  UIMAD UR4, UR18, UR12, URZ ;  /* 0x0000000c120472a4 */ /* 0x000fe2000f8e023f */
[----:B------:R-:W-:Y:S01]  /*cb20*/  SHF.R.U64 R40, R40, 0x3, RZ ;  /* 0x0000000328287819 */ /* 0x000fe200000012ff */
[----:B------:R-:W5:Y:S01]  /*cb30*/  LD.E.128 R12, desc[UR36][R12.64] ;  /* 0x000000240c0c7980 */ /* 0x000f62000c101d00 */
[----:B------:R-:W-:Y:S01]  /*cb40*/  SHF.R.U64 R64, R64, 0x3, RZ ;  /* 0x0000000340407819 */ /* 0x000fe200000012ff */
[----:B------:R-:W-:Y:S01]  /*cb50*/  IMAD R18, R19, 0x80, R0 ;  /* 0x0000008013127824 */ /* 0x000fe200078e0200 */
[----:B------:R-:W-:Y:S01]  /*cb60*/  LOP3.LUT R36, R36, R37, RZ, 0x3c, !PT ;  /* 0x0000002524247212 */ /* 0x000fe200078e3cff */
[--C-:B------:R-:W-:Y:S01]  /*cb70*/  IMAD.X R37, RZ, RZ, R5.reuse, P6 ;  /* 0x000000ffff257224 */ /* 0x100fe200030e0605 */
[----:B------:R-:W-:Y:S01]  /*cb80*/  LOP3.LUT R40, R40, R41, RZ, 0x3c, !PT ;  /* 0x0000002928287212 */ /* 0x000fe200078e3cff */
[----:B------:R-:W-:Y:S01]  /*cb90*/  IMAD.X R41, RZ, RZ, R5, P5 ;  /* 0x000000ffff297224 */ /* 0x000fe200028e0605 */
[----:B------:R-:W-:Y:S01]  /*cba0*/  LOP3.LUT R64, R64, R65, RZ, 0x3c, !PT ;  /* 0x0000004140407212 */ /* 0x000fe200078e3cff */
[----:B------:R-:W-:Y:S01]  /*cbb0*/  UIMAD UR4, UR22, UR13, UR4 ;  /* 0x0000000d160472a4 */ /* 0x000fe2000f8e0204 */
[----:B------:R-:W-:Y:S01]  /*cbc0*/  IADD3.X R65, RZ, R5, RZ, P4, !PT ;  /* 0x00000005ff417210 */ /* 0x000fe200027fe4ff */
[----:B------:R-:W-:Y:S01]  /*cbd0*/  UIMAD.WIDE.U32 UR8, UR22, UR12, UR8 ;  /* 0x0000000c160872a5 */ /* 0x000fe2000f8e0008 */
[----:B------:R-:W-:Y:S01]  /*cbe0*/  IADD3 R73, P6, R4, 0xc000, RZ ;  /* 0x0000c00004497810 */ /* 0x000fe20007fde0ff */
[----:B--2---:R-:W-:Y:S01]  /*cbf0*/  @P1 IMAD.HI.U32 R0, R18, R3, RZ ;  /* 0x0000000312001227 */ /* 0x004fe200078e00ff */
[C---:B------:R-:W-:Y:S01]  /*cc00*/  IADD3 R69, P5, R4.reuse, 0xd000, RZ ;  /* 0x0000d00004457810 */ /* 0x040fe20007fbe0ff */
[----:B------:R-:W-:Y:S01]  /*cc10*/  ULDC.64 UR12, c[0x0][0xaf0] ;  /* 0x0002bc00000c7ab9 */ /* 0x000fe20000000a00 */
[----:B------:R-:W-:Y:S01]  /*cc20*/  IADD3 R61, P4, R4, 0xe000, RZ ;  /* 0x0000e000043d7810 */ /* 0x000fe20007f9e0ff */
[----:B------:R-:W-:Y:S01]  /*cc30*/  UIADD3 UR9, UR9, UR4, URZ ;  /* 0x0000000409097290 */ /* 0x000fe2000fffe03f */
[----:B------:R-:W-:Y:S01]  /*cc40*/  LOP3.LUT R72, R73, 0x380, RZ, 0xc0, !PT ;  /* 0x0000038049487812 */ /* 0x000fe200078ec0ff */
[----:B------:R-:W-:Y:S01]  /*cc50*/  UIMAD UR4, UR20, UR12, URZ ;  /* 0x0000000c140472a4 */ /* 0x000fe2000f8e023f */
[----:B------:R-:W-:Y:S01]  /*cc60*/  LOP3.LUT R68, R69, 0x380, RZ, 0xc0, !PT ;  /* 0x0000038045447812 */ /* 0x000fe200078ec0ff */
[----:B------:R-:W-:Y:S01]  /*cc70*/  IMAD.MOV.U32 R19, RZ, RZ, R18 ;  /* 0x000000ffff137224 */ /* 0x000fe200078e0012 */
[----:B------:R-:W-:-:S02]  /*cc80*/  LOP3.LUT R60, R61, 0x380, RZ, 0xc0, !PT ;  /* 0x000003803d3c7812 */ /* 0x000fc400078ec0ff */
[----:B------:R-:W-:Y:S01]  /*cc90*/  LOP3.LUT R7, R4, 0x380, RZ, 0xc0, !PT ;  /* 0x0000038004077812 */ /* 0x000fe200078ec0ff */
[----:B------:R-:W-:Y:S01]  /*cca0*/  UIMAD.WIDE.U32 UR8, UR19, UR12, UR8 ;  /* 0x0000000c130872a5 */ /* 0x000fe2000f8e0008 */
[----:B0-----:R-:W-:Y:S01]  /*ccb0*/  @P1 SHF.R.U32.HI R19, RZ, R21, R0 ;  /* 0x00000015ff131219 */ /* 0x001fe20000011600 */
[----:B------:R-:W-:Y:S01]  /*ccc0*/  UIMAD UR4, UR19, UR13, UR4 ;  /* 0x0000000d130472a4 */ /* 0x000fe2000f8e0204 */
[----:B------:R-:W-:Y:S01]  /*ccd0*/  SHF.R.U64 R72, R72, 0x3, RZ ;  /* 0x0000000348487819 */ /* 0x000fe200000012ff */
[----:B------:R-:W5:Y:S01]  /*cce0*/  LD.E.128 R24, desc[UR36][R24.64] ;  /* 0x0000002418187980 */ /* 0x000f62000c101d00 */
[----:B------:R-:W-:Y:S02]  /*ccf0*/  SHF.R.U64 R68, R68, 0x3, RZ ;  /* 0x0000000344447819 */ /* 0x000fe400000012ff */
[----:B------:R-:W-:Y:S01]  /*cd00*/  SHF.R.U64 R60, R60, 0x3, RZ ;  /* 0x000000033c3c7819 */ /* 0x000fe200000012ff */
[----:B------:R-:W5:Y:S01]  /*cd10*/  LD.E.128 R28, desc[UR36][R28.64] ;  /* 0x000000241c1c7980 */ /* 0x000f62000c101d00 */
[----:B------:R-:W-:Y:S01]  /*cd20*/  SHF.R.U64 R7, R7, 0x3, RZ ;  /* 0x0000000307077819 */ /* 0x000fe200000012ff */
[----:B------:R-:W-:Y:S01]  /*cd30*/  UIADD3 UR4, UR9, UR4, URZ ;  /* 0x0000000409047290 */ /* 0x000fe2000fffe03f */
[----:B------:R-:W-:Y:S01]  /*cd40*/  SHF.R.S32.HI R0, RZ, 0x1f, R19 ;  /* 0x0000001fff007819 */ /* 0x000fe20000011413 */
[----:B------:R-:W5:Y:S01]  /*cd50*/  LD.E.128 R32, desc[UR36][R32.64] ;  /* 0x0000002420207980 */ /* 0x000f62000c101d00 */
[----:B------:R-:W-:Y:S01]  /*cd60*/  IADD3 R21, -R19, RZ, RZ ;  /* 0x000000ff13157210 */ /* 0x000fe20007ffe1ff */
[----:B------:R-:W-:Y:S01]  /*cd70*/  IMAD.U32 R2, RZ, RZ, UR8 ;  /* 0x00000008ff027e24 */ /* 0x000fe2000f8e00ff */
[----:B------:R-:W-:Y:S01]  /*cd80*/  LOP3.LUT R72, R72, R73, RZ, 0x3c, !PT ;  /* 0x0000004948487212 */ /* 0x000fe200078e3cff */
[--C-:B------:R-:W-:Y:S01]  /*cd90*/  IMAD.X R73, RZ, RZ, R5.reuse, P6 ;  /* 0x000000ffff497224 */ /* 0x100fe200030e0605 */
[----:B------:R-:W-:Y:S01]  /*cda0*/  LOP3.LUT R68, R68, R69, RZ, 0x3c, !PT ;  /* 0x0000004544447212 */ /* 0x000fe200078e3cff */
[--C-:B------:R-:W-:Y:S01]  /*cdb0*/  IMAD.X R69, RZ, RZ, R5.reuse, P5 ;  /* 0x000000ffff457224 */ /* 0x100fe200028e0605 */
[----:B------:R-:W-:Y:S01]  /*cdc0*/  LOP3.LUT R60, R60, R61, RZ, 0x3c, !PT ;  /* 0x0000003d3c3c7212 */ /* 0x000fe200078e3cff */
[----:B------:R-:W-:Y:S01]  /*cdd0*/  IMAD.X R61, RZ, RZ, R5, P4 ;  /* 0x000000ffff3d7224 */ /* 0x000fe200020e0605 */
[----:B------:R-:W-:Y:S01]  /*cde0*/  LOP3.LUT R4, R7, R4, RZ, 0x3c, !PT ;  /* 0x0000000407047212 */ /* 0x000fe200078e3cff */
[----:B------:R-:W-:Y:S01]  /*cdf0*/  IMAD.U32 R3, RZ, RZ, UR9 ;  /* 0x00000009ff037e24 */ /* 0x000fe2000f8e00ff */
[----:B------:R-:W-:Y:S01]  /*ce00*/  ULDC.64 UR8, c[0x0][0xae0] ;  /* 0x0002b80000087ab9 */ /* 0x000fe20000000a00 */
[----:B------:R-:W-:Y:S01]  /*ce10*/  IMAD R21, R76, R21, R18 ;  /* 0x000000154c157224 */ /* 0x000fe200078e0212 */
[----:B------:R-:W5:Y:S01]  /*ce20*/  LD.E.128 R36, desc[UR36][R36.64] ;  /* 0x0000002424247980 */ /* 0x000f62000c101d00 */
[----:B------:R-:W-:-:S02]  /*ce30*/  IMAD R0, R0, UR8, RZ ;  /* 0x0000000800007c24 */ /* 0x000fc4000f8e02ff */
[----:B------:R-:W-:Y:S01]  /*ce40*/  IMAD.U32 R3, RZ, RZ, UR4 ;  /* 0x00000004ff037e24 */ /* 0x000fe2000f8e00ff */
[----:B------:R-:W5:Y:S01]  /*ce50*/  LD.E.128 R4, desc[UR36][R4.64] ;  /* 0x0000002404047980 */ /* 0x000f62000c101d00 */
[C---:B------:R-:W-:Y:S01]  /*ce60*/  IMAD R77, R19.reuse, UR9, R0 ;  /* 0x00000009134d7c24 */ /* 0x040fe2000f8e0200 */
[----:B------:R-:W-:Y:S02]  /*ce70*/  SHF.R.S32.HI R0, RZ, 0x1f, R21 ;  /* 0x0000001fff007819 */ /* 0x000fe40000011415 */
[----:B------:R-:W5:Y:S01]  /*ce80*/  LD.E.128 R40, desc[UR36][R40.64] ;  /* 0x0000002428287980 */ /* 0x000f62000c101d00 */
[----:B------:R-:W-:Y:S01]  /*ce90*/  IMAD.WIDE.U32 R2, R19, UR8, R2 ;  /* 0x0000000813027c25 */ /* 0x000fe2000f8e0002 */
[----:B------:R-:W-:Y:S02]  /*cea0*/  ULDC.64 UR8, c[0x0][0xad8] ;  /* 0x0002b60000087ab9 */ /* 0x000fe40000000a00 */
[----:B------:R-:W5:Y:S04]  /*ceb0*/  LD.E.128 R64, desc[UR36][R64.64] ;  /* 0x0000002440407980 */ /* 0x000f68000c101d00 */
[----:B------:R-:W5:Y:S04]  /*cec0*/  LD.E.128 R56, desc[UR36][R56.64] ;  /* 0x0000002438387980 */ /* 0x000f68000c101d00 */
[----:B------:R-:W5:Y:S04]  /*ced0*/  LD.E.128 R44, desc[UR36][R44.64] ;  /* 0x000000242c2c7980 */ /* 0x000f68000c101d00 */
[----:B------:R-:W5:Y:S04]  /*cee0*/  LD.E.128 R48, desc[UR36][R48.64] ;  /* 0x0000002430307980 */ /* 0x000f68000c101d00 */
[----:B------:R-:W5:Y:S04]  /*cef0*/  LD.E.128 R72, desc[UR36][R72.64] ;  /* 0x0000002448487980 */ /* 0x000f68000c101d00 */
[----:B------:R-:W5:Y:S04]  /*cf00*/  LD.E.128 R68, desc[UR36][R68.64] ;  /* 0x0000002444447980 */ /* 0x000f68000c101d00 */
[----:B------:R-:W5:Y:S04]  /*cf10*/  LD.E.128 R60, desc[UR36][R60.64] ;  /* 0x000000243c3c7980 */ /* 0x000f68000c101d00 */
[----:B------:R-:W5:Y:S01]  /*cf20*/  LD.E.128 R52, desc[UR36][R52.64] ;  /* 0x0000002434347980 */ /* 0x000f62000c101d00 */
[----:B------:R-:W-:Y:S01]  /*cf30*/  IMAD.U32 R81, RZ, RZ, UR21 ;  /* 0x00000015ff517e24 */ /* 0x000fe2000f8e00ff */
[----:B------:R-:W-:Y:S01]  /*cf40*/  @!PT LDS RZ, [RZ] ;  /* 0x00000000fffff984 */ /* 0x000fe20000000800 */
[----:B------:R-:W-:Y:S01]  /*cf50*/  @!PT LDS RZ, [RZ] ;  /* 0x00000000fffff984 */ /* 0x000fe20000000800 */
[----:B------:R-:W-:Y:S01]  /*cf60*/  @!PT LDS RZ, [RZ] ;  /* 0x00000000fffff984 */ /* 0x000fe20000000800 */
[----:B------:R-:W-:Y:S01]  /*cf70*/  @!PT LDS RZ, [RZ] ;  /* 0x00000000fffff984 */ /* 0x000fe20000000800 */
[----:B------:R0:W-:Y:S06]  /*cf80*/  MEMBAR.ALL.CTA ;  /* 0x0000000000007992 */ /* 0x0001ec0000008000 */
[----:B0-----:R-:W0:Y:S01]  /*cf90*/  FENCE.VIEW.ASYNC.S ;  /* 0x00000000000073c6 */ /* 0x001e220000000000 */
[----:B------:R-:W-:-:S02]  /*cfa0*/  IMAD.IADD R3, R3, 0x1, R77 ;  /* 0x0000000103037824 */ /* 0x000fc400078e024d */
[----:B------:R-:W-:Y:S02]  /*cfb0*/  IMAD R18, R0, UR8, RZ ;  /* 0x0000000800127c24 */ /* 0x000fe4000f8e02ff */
[----:B------:R-:W-:Y:S01]  /*cfc0*/  IMAD R82, R81, 0x80, R218 ;  /* 0x0000008051527824 */ /* 0x000fe200078e02da */
[----:B------:R-:W-:Y:S01]  /*cfd0*/  UIADD3 UR10, UR10, 0x38820, URZ ;  /* 0x000388200a0a7890 */ /* 0x000fe2000fffe03f */
[C---:B------:R-:W-:Y:S02]  /*cfe0*/  IMAD R19, R21.reuse, UR9, R18 ;  /* 0x0000000915137c24 */ /* 0x040fe4000f8e0212 */
[----:B------:R-:W-:Y:S01]  /*cff0*/  IMAD.WIDE.U32 R2, R21, UR8, R2 ;  /* 0x0000000815027c25 */ /* 0x000fe2000f8e0002 */
[C---:B------:R-:W-:Y:S01]  /*d000*/  ISETP.GE.AND P2, PT, R82.reuse, R79, PT ;  /* 0x0000004f5200720c */ /* 0x040fe20003f46270 */
[----:B------:R-:W-:Y:S02]  /*d010*/  ULDC.64 UR8, c[0x0][0xa80] ;  /* 0x0002a00000087ab9 */ /* 0x000fe40000000a00 */
[----:B------:R-:W-:Y:S01]  /*d020*/  VIADD R0, R82, 0x20 ;  /* 0x0000002052007836 */ /* 0x000fe20000000000 */
[----:B------:R-:W-:Y:S01]  /*d030*/  IADD3 R3, R3, R19, RZ ;  /* 0x0000001303037210 */ /* 0x000fe20007ffe0ff */
[----:B------:R-:W-:Y:S01]  /*d040*/  UPRMT UR10, URZ, 0x654, UR10 ;  /* 0x000006543f0a7896 */ /* 0x000fe2000800000a */
[----:B------:R-:W-:-:S02]  /*d050*/  LEA R78, P3, R2, UR8, 0x1 ;  /* 0x00000008024e7c11 */ /* 0x000fc4000f8608ff */
[-C--:B------:R-:W-:Y:S01]  /*d060*/  ISETP.GE.AND P1, PT, R0, R79.reuse, PT ;  /* 0x0000004f0000720c */ /* 0x080fe20003f26270 */
[----:B------:R-:W-:Y:S01]  /*d070*/  VIADD R0, R82, 0x40 ;  /* 0x0000004052007836 */ /* 0x000fe20000000000 */
[----:B------:R-:W-:Y:S01]  /*d080*/  LEA.HI.X R80, R2, UR9, R3, 0x1, P3 ;  /* 0x0000000902507c11 */ /* 0x000fe200098f0c03 */
[----:B0-----:R0:W1:Y:S01]  /*d090*/  SHFL.IDX PT, R76, R78, RZ, 0x181f ;  /* 0x00181fff4e4c7589 */ /* 0x00106200000e0000 */
[----:B------:R-:W-:Y:S02]  /*d0a0*/  BSSY B1, `(.L_x_212) ;  /* 0x0000019000017945 */ /* 0x000fe40003800000 */
[----:B------:R-:W-:Y:S01]  /*d0b0*/  ISETP.GE.AND P0, PT, R0, R79, PT ;  /* 0x0000004f0000720c */ /* 0x000fe20003f06270 */
[----:B------:R-:W-:Y:S01]  /*d0c0*/  SYNCS.ARRIVE.TRANS64.RED.A1T0 RZ, [UR10], RZ ;  /* 0x000000ffffff79a7 */ /* 0x000fe2000810040a */
[----:B------:R0:W2:Y:S01]  /*d0d0*/  SHFL.IDX PT, R0, R80, RZ, 0x181f ;  /* 0x00181fff50007589 */ /* 0x0000a200000e0000 */
[----:B------:R-:W-:Y:S02]  /*d0e0*/  SHF.R.S32.HI R83, RZ, 0x1f, R22 ;  /* 0x0000001fff537819 */ /* 0x000fe40000011416 */
[----:B------:R-:W-:-:S02]  /*d0f0*/  SHF.R.S32.HI R84, RZ, 0x1f, R23 ;  /* 0x0000001fff547819 */ /* 0x000fc40000011417 */
[----:B------:R-:W-:Y:S01]  /*d100*/  SHF.R.S32.HI R85, RZ, 0x1f, R17 ;  /* 0x0000001fff557819 */ /* 0x000fe20000011411 */
[----:B------:R-:W-:Y:S06]  /*d110*/  @P2 BRA `(.L_x_213) ;  /* 0x0000000000442947 */ /* 0x000fec0003800000 */
[----:B------:R-:W-:Y:S02]  /*d120*/  ULDC UR4, c[0x0][0xac8] ;  /* 0x0002b20000047ab9 */ /* 0x000fe40000000800 */
[----:B------:R-:W-:Y:S02]  /*d130*/  ISETP.GE.AND P5, PT, R17, UR4, PT ;  /* 0x0000000411007c0c */ /* 0x000fe4000bfa6270 */
[----:B------:R-:W-:Y:S02]  /*d140*/  ISETP.GE.AND P4, PT, R23, UR4, PT ;  /* 0x0000000417007c0c */ /* 0x000fe4000bf86270 */
[----:B------:R-:W-:Y:S02]  /*d150*/  ISETP.GE.AND P3, PT, R22, UR4, PT ;  /* 0x0000000416007c0c */ /* 0x000fe4000bf66270 */
[----:B------:R-:W-:-:S07]  /*d160*/  ISETP.GE.AND P2, PT, R212, UR4, PT ;  /* 0x00000004d4007c0c */ /* 0x000fce000bf46270 */
[----:B-1----:R-:W-:-:S04]  /*d170*/  @!P5 LEA R2, P6, R17, R76, 0x1 ;  /* 0x0000004c1102d211 */ /* 0x002fc800078c08ff */
[----:B--2---:R-:W-:Y:S02]  /*d180*/  @!P5 LEA.HI.X R3, R17, R0, R85, 0x1, P6 ;  /* 0x000000001103d211 */ /* 0x004fe400030f0c55 */
[----:B------:R-:W-:-:S03]  /*d190*/  @!P4 LEA R18, P6, R23, R76, 0x1 ;  /* 0x0000004c1712c211 */ /* 0x000fc600078c08ff */
[----:B-----5:R3:W-:Y:S01]  /*d1a0*/  @!P5 ST.E.128 desc[UR36][R2.64], R4 ;  /* 0x000000040200d985 */ /* 0x0207e2000c101d24 */
[----:B------:R-:W-:Y:S02]  /*d1b0*/  @!P4 LEA.HI.X R19, R23, R0, R84, 0x1, P6 ;  /* 0x000000001713c211 */ /* 0x000fe400030f0c54 */
[----:B------:R-:W-:-:S03]  /*d1c0*/  @!P3 LEA R20, P6, R22, R76, 0x1 ;  /* 0x0000004c1614b211 */ /* 0x000fc600078c08ff */
[----:B------:R3:W-:Y:S01]  /*d1d0*/  @!P4 ST.E.128 desc[UR36][R18.64], R28 ;  /* 0x0000001c1200c985 */ /* 0x0007e2000c101d24 */
[----:B------:R-:W-:Y:S02]  /*d1e0*/  @!P3 LEA.HI.X R21, R22, R0, R83, 0x1, P6 ;  /* 0x000000001615b211 */ /* 0x000fe400030f0c53 */
[----:B------:R-:W-:-:S03]  /*d1f0*/  @!P2 LEA R76, P6, R212, R76, 0x1 ;  /* 0x0000004cd44ca211 */ /* 0x000fc600078c08ff */
[----:B------:R3:W-:Y:S01]  /*d200*/  @!P3 ST.E.128 desc[UR36][R20.64], R64 ;  /* 0x000000401400b985 */ /* 0x0007e2000c101d24 */
[----:B------:R-:W-:-:S05]  /*d210*/  @!P2 LEA.HI.X R77, R212, R0, R227, 0x1, P6 ;  /* 0x00000000d44da211 */ /* 0x000fca00030f0ce3 */
[----:B------:R3:W-:Y:S04]  /*d220*/  @!P2 ST.E.128 desc[UR36][R76.64], R72 ;  /* 0x000000484c00a985 */ /* 0x0007e8000c101d24 */
.L_x_213:
[----:B------:R-:W-:Y:S05]  /*d230*/  BSYNC B1 ;  /* 0x0000000000017941 */ /* 0x000fea0003800000 */
.L_x_212:
[----:B--2---:R2:W4:Y:S01]  /*d240*/  SHFL.IDX PT, R0, R80, 0x1, 0x181f ;  /* 0x00381f0050007f89 */ /* 0x00452200000e0000 */
[----:B------:R-:W-:Y:S03]  /*d250*/  BSSY B1, `(.L_x_214) ;  /* 0x0000014000017945 */ /* 0x000fe60003800000 */
[----:B---3--:R2:W3:Y:S01]  /*d260*/  SHFL.IDX PT, R18, R78, 0x1, 0x181f ;  /* 0x00381f004e127f89 */ /* 0x0084e200000e0000 */
[----:B------:R-:W-:Y:S05]  /*d270*/  @P1 BRA `(.L_x_215) ;  /* 0x0000000000441947 */ /* 0x000fea0003800000 */
[----:B------:R-:W-:Y:S02]  /*d280*/  ULDC UR4, c[0x0][0xac8] ;  /* 0x0002b20000047ab9 */ /* 0x000fe40000000800 */
[----:B------:R-:W-:Y:S02]  /*d290*/  ISETP.GE.AND P4, PT, R17, UR4, PT ;  /* 0x0000000411007c0c */ /* 0x000fe4000bf86270 */
[----:B------:R-:W-:Y:S02]  /*d2a0*/  ISETP.GE.AND P3, PT, R23, UR4, PT ;  /* 0x0000000417007c0c */ /* 0x000fe4000bf66270 */
[----:B------:R-:W-:Y:S02]  /*d2b0*/  ISETP.GE.AND P2, PT, R22, UR4, PT ;  /* 0x0000000416007c0c */ /* 0x000fe4000bf46270 */
[----:B------:R-:W-:-:S07]  /*d2c0*/  ISETP.GE.AND P1, PT, R212, UR4, PT ;  /* 0x00000004d4007c0c */ /* 0x000fce000bf26270 */
[-C--:B---3--:R-:W-:Y:S02]  /*d2d0*/  @!P4 LEA R2, P6, R17, R18.reuse, 0x1 ;  /* 0x000000121102c211 */ /* 0x088fe400078c08ff */
[----:B-----5:R-:W-:Y:S02]  /*d2e0*/  @!P3 LEA R4, P5, R23, R18, 0x1 ;  /* 0x000000121704b211 */ /* 0x020fe400078a08ff */
[----:B----4-:R-:W-:Y:S02]  /*d2f0*/  @!P4 LEA.HI.X R3, R17, R0, R85, 0x1, P6 ;  /* 0x000000001103c211 */ /* 0x010fe400030f0c55 */
[----:B------:R-:W-:Y:S02]  /*d300*/  @!P2 LEA R6, P6, R22, R18, 0x1 ;  /* 0x000000121606a211 */ /* 0x000fe400078c08ff */
[----:B------:R-:W-:Y:S01]  /*d310*/  @!P3 LEA.HI.X R5, R23, R0, R84, 0x1, P5 ;  /* 0x000000001705b211 */ /* 0x000fe200028f0c54 */
[----:B------:R3:W-:Y:S01]  /*d320*/  @!P4 ST.E.128 desc[UR36][R2.64], R8 ;  /* 0x000000080200c985 */ /* 0x0007e2000c101d24 */
[----:B------:R-:W-:-:S02]  /*d330*/  @!P1 LEA R18, P5, R212, R18, 0x1 ;  /* 0x00000012d4129211 */ /* 0x000fc400078a08ff */
[-C--:B------:R-:W-:Y:S01]  /*d340*/  @!P2 LEA.HI.X R7, R22, R0.reuse, R83, 0x1, P6 ;  /* 0x000000001607a211 */ /* 0x080fe200030f0c53 */
[----:B------:R3:W-:Y:S01]  /*d350*/  @!P3 ST.E.128 desc[UR36][R4.64], R32 ;  /* 0x000000200400b985 */ /* 0x0007e2000c101d24 */
[----:B------:R-:W-:-:S03]  /*d360*/  @!P1 LEA.HI.X R19, R212, R0, R227, 0x1, P5 ;  /* 0x00000000d4139211 */ /* 0x000fc600028f0ce3 */
[----:B------:R3:W-:Y:S04]  /*d370*/  @!P2 ST.E.128 desc[UR36][R6.64], R56 ;  /* 0x000000380600a985 */ /* 0x0007e8000c101d24 */
[----:B------:R3:W-:Y:S02]  /*d380*/  @!P1 ST.E.128 desc[UR36][R18.64], R68 ;  /* 0x0000004412009985 */ /* 0x0007e4000c101d24 */
.L_x_215:
[----:B------:R-:W-:Y:S05]  /*d390*/  BSYNC B1 ;  /* 0x0000000000017941 */ /* 0x000fea0003800000 */
.L_x_214:
[----:B----4-:R4:W0:Y:S01]  /*d3a0*/  SHFL.IDX PT, R0, R80, 0x2, 0x181f ;  /* 0x00581f0050007f89 */ /* 0x01082200000e0000 */
[----:B------:R-:W-:Y:S03]  /*d3b0*/  BSSY B1, `(.L_x_216) ;  /* 0x0000014000017945 */ /* 0x000fe60003800000 */
[----:B---3-5:R4:W3:Y:S01]  /*d3c0*/  SHFL.IDX PT, R8, R78, 0x2, 0x181f ;  /* 0x00581f004e087f89 */ /* 0x0288e200000e0000 */
[----:B------:R-:W-:Y:S05]  /*d3d0*/  @P0 BRA `(.L_x_217) ;  /* 0x0000000000440947 */ /* 0x000fea0003800000 */
[----:B------:R-:W-:Y:S02]  /*d3e0*/  ULDC UR4, c[0x0][0xac8] ;  /* 0x0002b20000047ab9 */ /* 0x000fe40000000800 */
[----:B------:R-:W-:Y:S02]  /*d3f0*/  ISETP.GE.AND P3, PT, R17, UR4, PT ;  /* 0x0000000411007c0c */ /* 0x000fe4000bf66270 */
[----:B------:R-:W-:Y:S02]  /*d400*/  ISETP.GE.AND P2, PT, R23, UR4, PT ;  /* 0x0000000417007c0c */ /* 0x000fe4000bf46270 */
[----:B------:R-:W-:Y:S02]  /*d410*/  ISETP.GE.AND P1, PT, R22, UR4, PT ;  /* 0x0000000416007c0c */ /* 0x000fe4000bf26270 */
[----:B------:R-:W-:-:S07]  /*d420*/  ISETP.GE.AND P0, PT, R212, UR4, PT ;  /* 0x00000004d4007c0c */ /* 0x000fce000bf06270 */
[-C--:B---3--:R-:W-:Y:S02]  /*d430*/  @!P3 LEA R2, P6, R17, R8.reuse, 0x1 ;  /* 0x000000081102b211 */ /* 0x088fe400078c08ff */
[-C--:B------:R-:W-:Y:S02]  /*d440*/  @!P2 LEA R4, P5, R23, R8.reuse, 0x1 ;  /* 0x000000081704a211 */ /* 0x080fe400078a08ff */
[----:B------:R-:W-:Y:S02]  /*d450*/  @!P1 LEA R6, P4, R22, R8, 0x1 ;  /* 0x0000000816069211 */ /* 0x000fe400078808ff */
[----:B0-----:R-:W-:Y:S02]  /*d460*/  @!P3 LEA.HI.X R3, R17, R0, R85, 0x1, P6 ;  /* 0x000000001103b211 */ /* 0x001fe400030f0c55 */
[----:B------:R-:W-:Y:S02]  /*d470*/  @!P0 LEA R8, P6, R212, R8, 0x1 ;  /* 0x00000008d4088211 */ /* 0x000fe400078c08ff */
[-C--:B------:R-:W-:Y:S01]  /*d480*/  @!P2 LEA.HI.X R5, R23, R0.reuse, R84, 0x1, P5 ;  /* 0x000000001705a211 */ /* 0x080fe200028f0c54 */
[----:B------:R0:W-:Y:S01]  /*d490*/  @!P3 ST.E.128 desc[UR36][R2.64], R12 ;  /* 0x0000000c0200b985 */ /* 0x0001e2000c101d24 */
[----:B------:R-:W-:-:S02]  /*d4a0*/  @!P1 LEA.HI.X R7, R22, R0, R83, 0x1, P4 ;  /* 0x0000000016079211 */ /* 0x000fc400020f0c53 */
[----:B------:R-:W-:Y:S01]  /*d4b0*/  @!P0 LEA.HI.X R9, R212, R0, R227, 0x1, P6 ;  /* 0x00000000d4098211 */ /* 0x000fe200030f0ce3 */
[----:B------:R0:W-:Y:S04]  /*d4c0*/  @!P2 ST.E.128 desc[UR36][R4.64], R36 ;  /* 0x000000240400a985 */ /* 0x0001e8000c101d24 */
[----:B------:R0:W-:Y:S04]  /*d4d0*/  @!P1 ST.E.128 desc[UR36][R6.64], R44 ;  /* 0x0000002c06009985 */ /* 0x0001e8000c101d24 */
[----:B------:R0:W-:Y:S02]  /*d4e0*/  @!P0 ST.E.128 desc[UR36][R8.64], R60 ;  /* 0x0000003c08008985 */ /* 0x0001e4000c101d24 */
.L_x_217:
[----:B------:R-:W-:Y:S05]  /*d4f0*/  BSYNC B1 ;  /* 0x0000000000017941 */ /* 0x000fea0003800000 */
.L_x_216:
[----:B0-----:R-:W-:Y:S01]  /*d500*/  VIADD R0, R82, 0x60 ;  /* 0x0000006052007836 */ /* 0x001fe20000000000 */
[----:B--2-4-:R-:W0:Y:S04]  /*d510*/  SHFL.IDX PT, R80, R80, 0x3, 0x181f ;  /* 0x00781f0050507f89 */ /* 0x014e2800000e0000 */
[----:B------:R-:W-:Y:S01]  /*d520*/  ISETP.GE.AND P0, PT, R0, R79, PT ;  /* 0x0000004f0000720c */ /* 0x000fe20003f06270 */
[----:B------:R-:W2:-:S12]  /*d530*/  SHFL.IDX PT, R78, R78, 0x3, 0x181f ;  /* 0x00781f004e4e7f89 */ /* 0x000e9800000e0000 */
[----:B------:R-:W-:Y:S05]  /*d540*/  @P0 BRA `(.L_x_218) ;  /* 0x0000000c00f40947 */ /* 0x000fea0003800000 */
[----:B------:R-:W-:Y:S02]  /*d550*/  ULDC UR4, c[0x0][0xac8] ;  /* 0x0002b20000047ab9 */ /* 0x000fe40000000800 */
[----:B------:R-:W-:Y:S02]  /*d560*/  ISETP.GE.AND P3, PT, R17, UR4, PT ;  /* 0x0000000411007c0c */ /* 0x000fe4000bf66270 */
[----:B------:R-:W-:Y:S02]  /*d570*/  ISETP.GE.AND P4, PT, R23, UR4, PT ;  /* 0x0000000417007c0c */ /* 0x000fe4000bf86270 */
[----:B------:R-:W-:-:S09]  /*d580*/  ISETP.GE.AND P5, PT, R22, UR4, PT ;  /* 0x0000000416007c0c */ /* 0x000fd2000bfa6270 */
[-C--:B--2---:R-:W-:Y:S02]  /*d590*/  @!P3 LEA R2, P0, R17, R78.reuse, 0x1 ;  /* 0x0000004e1102b211 */ /* 0x084fe400078008ff */
[-C--:B------:R-:W-:Y:S02]  /*d5a0*/  @!P4 LEA R4, P1, R23, R78.reuse, 0x1 ;  /* 0x0000004e1704c211 */ /* 0x080fe400078208ff */
[C---:B------:R-:W-:Y:S02]  /*d5b0*/  @!P5 LEA R6, P2, R22.reuse, R78, 0x1 ;  /* 0x0000004e1606d211 */ /* 0x040fe400078408ff */
[-C--:B0-----:R-:W-:Y:S02]  /*d5c0*/  @!P3 LEA.HI.X R3, R17, R80.reuse, R85, 0x1, P0 ;  /* 0x000000501103b211 */ /* 0x081fe400000f0c55 */
[-C--:B------:R-:W-:Y:S02]  /*d5d0*/  @!P4 LEA.HI.X R5, R23, R80.reuse, R84, 0x1, P1 ;  /* 0x000000501705c211 */ /* 0x080fe400008f0c54 */
[----:B------:R-:W-:Y:S01]  /*d5e0*/  @!P5 LEA.HI.X R7, R22, R80, R83, 0x1, P2 ;  /* 0x000000501607d211 */ /* 0x000fe200010f0c53 */
[----:B------:R0:W-:Y:S01]  /*d5f0*/  @!P3 ST.E.128 desc[UR36][R2.64], R24 ;  /* 0x000000180200b985 */ /* 0x0001e2000c101d24 */
[----:B------:R-:W-:-:S03]  /*d600*/  ISETP.GE.AND P0, PT, R212, UR4, PT ;  /* 0x00000004d4007c0c */ /* 0x000fc6000bf06270 */
[----:B------:R0:W-:Y:S04]  /*d610*/  @!P4 ST.E.128 desc[UR36][R4.64], R40 ;  /* 0x000000280400c985 */ /* 0x0001e8000c101d24 */
[----:B------:R0:W-:Y:S06]  /*d620*/  @!P5 ST.E.128 desc[UR36][R6.64], R48 ;  /* 0x000000300600d985 */ /* 0x0001ec000c101d24 */
[----:B------:R-:W-:Y:S05]  /*d630*/  @P0 BRA `(.L_x_218) ;  /* 0x0000000c00b80947 */ /* 0x000fea0003800000 */
[----:B0-----:R-:W-:-:S04]  /*d640*/  LEA R2, P0, R212, R78, 0x1 ;  /* 0x0000004ed4027211 */ /* 0x001fc800078008ff */
[----:B------:R-:W-:-:S05]  /*d650*/  LEA.HI.X R3, R212, R80, R227, 0x1, P0 ;  /* 0x00000050d4037211 */ /* 0x000fca00000f0ce3 */
[----:B------:R0:W-:Y:S01]  /*d660*/  ST.E.128 desc[UR36][R2.64], R52 ;  /* 0x0000003402007985 */ /* 0x0001e2000c101d24 */
[----:B------:R-:W-:Y:S05]  /*d670*/  BRA `(.L_x_218) ;  /* 0x0000000c00a87947 */ /* 0x000fea0003800000 */
.L_x_210:
[----:B------:R-:W-:Y:S01]  /*d680*/  R2UR UR4, R215 ;  /* 0x00000000d70472ca */ /* 0x000fe200000e0000 */
[----:B------:R-:W-:Y:S01]  /*d690*/  ULDC.64 UR10, c[0x0][0xc00] ;  /* 0x00030000000a7ab9 */ /* 0x000fe20000000a00 */
[----:B------:R-:W-:Y:S01]  /*d6a0*/  R2UR UR8, R217 ;  /* 0x00000000d90872ca */ /* 0x000fe200000e0000 */
[----:B------:R-:W-:Y:S01]  /*d6b0*/  UISETP.NE.U32.AND UP0, UPT, UR10, URZ, UPT ;  /* 0x0000003f0a00728c */ /* 0x000fe2000bf05070 */
[----:B------:R-:W0:Y:S01]  /*d6c0*/  LDC R11, c[0x0][0xbe8] ;  /* 0x0002fa00ff0b7b82 */ /* 0x000e220000000800 */
[----:B------:R-:W-:Y:S02]  /*d6d0*/  R2UR UR13, R214 ;  /* 0x00000000d60d72ca */ /* 0x000fe400000e0000 */
[----:B------:R-:W-:-:S06]  /*d6e0*/  UISETP.NE.AND.EX UP0, UPT, UR11, URZ, UPT, UP0 ;  /* 0x0000003f0b00728c */ /* 0x000fcc000bf05300 */
[----:B------:R-:W-:Y:S01]  /*d6f0*/  USHF.L.U32 UR9, UR4, 0x2, URZ ;  /* 0x0000000204097899 */ /* 0x000fe2000800063f */
[----:B------:R-:W-:Y:S01]  /*d700*/  PLOP3.LUT P2, PT, PT, PT, UP0, 0x80, 0x0 ;  /* 0x000000000000781c */ /* 0x000fe20003f4f008 */
[----:B------:R-:W-:Y:S02]  /*d710*/  USHF.L.U64.HI UR12, UR4, 0x2, UR8 ;  /* 0x00000002040c7899 */ /* 0x000fe40008010208 */
[----:B------:R-:W-:-:S04]  /*d720*/  UIADD3 UR4, UP1, UR9, UR10, URZ ;  /* 0x0000000a09047290 */ /* 0x000fc8000ff3e03f */
[----:B------:R-:W-:Y:S02]  /*d730*/  UIADD3.X UR8, UR12, UR11, URZ, UP1, !UPT ;  /* 0x0000000b0c087290 */ /* 0x000fe40008ffe43f */
[----:B------:R-:W-:Y:S01]  /*d740*/  IMAD.U32 R2, RZ, RZ, UR4 ;  /* 0x00000004ff027e24 */ /* 0x000fe2000f8e00ff */
[----:B------:R-:W-:Y:S02]  /*d750*/  ULDC.64 UR10, c[0x0][0xc08] ;  /* 0x00030200000a7ab9 */ /* 0x000fe40000000a00 */
[----:B------:R-:W-:Y:S01]  /*d760*/  UISETP.NE.U32.AND UP1, UPT, UR10, URZ, UPT ;  /* 0x0000003f0a00728c */ /* 0x000fe2000bf25070 */
[----:B------:R-:W-:-:S03]  /*d770*/  IMAD.U32 R3, RZ, RZ, UR8 ;  /* 0x00000008ff037e24 */ /* 0x000fc6000f8e00ff */
[----:B------:R-:W-:Y:S02]  /*d780*/  UISETP.NE.AND.EX UP1, UPT, UR11, URZ, UPT, UP1 ;  /* 0x0000003f0b00728c */ /* 0x000fe4000bf25310 */
[----:B------:R-:W2:Y:S01]  /*d790*/  @P2 LDG.E R6, desc[UR36][R2.64] ;  /* 0x0000002402062981 */ /* 0x000ea2000c1e1900 */
[----:B------:R-:W-:Y:S02]  /*d7a0*/  ULDC UR4, c[0x0][0xa88] ;  /* 0x0002a20000047ab9 */ /* 0x000fe40000000800 */
[----:B------:R-:W-:Y:S01]  /*d7b0*/  IMAD.U32 R0, RZ, RZ, UR4 ;  /* 0x00000004ff007e24 */ /* 0x000fe2000f8e00ff */
[----:B------:R-:W-:-:S05]  /*d7c0*/  PLOP3.LUT P3, PT, PT, PT, UP1, 0x80, 0x0 ;  /* 0x000000000000781c */ /* 0x000fca0003f6f018 */
[----:B------:R-:W-:-:S04]  /*d7d0*/  @UP1 UIADD3 UR8, UP2, UR9, UR10, URZ ;  /* 0x0000000a09081290 */ /* 0x000fc8000ff5e03f */
[----:B------:R-:W-:Y:S02]  /*d7e0*/  @UP1 UIADD3.X UR9, UR12, UR11, URZ, UP2, !UPT ;  /* 0x0000000b0c091290 */ /* 0x000fe400097fe43f */
[----:B------:R-:W-:-:S04]  /*d7f0*/  IMAD.U32 R4, RZ, RZ, UR8 ;  /* 0x00000008ff047e24 */ /* 0x000fc8000f8e00ff */
[----:B------:R-:W-:-:S05]  /*d800*/  MOV R5, UR9 ;  /* 0x0000000900057c02 */ /* 0x000fca0008000f00 */
[----:B------:R1:W5:Y:S01]  /*d810*/  @P3 LDG.E R0, desc[UR36][R4.64] ;  /* 0x0000002404003981 */ /* 0x000362000c1e1900 */
[----:B0-----:R-:W-:Y:S01]  /*d820*/  ISETP.NE.AND P0, PT, R11, 0x1, PT ;  /* 0x000000010b00780c */ /* 0x001fe20003f05270 */
[----:B------:R-:W-:Y:S01]  /*d830*/  UMOV UR4, URZ ;  /* 0x0000003f00047c82 */ /* 0x000fe20008000000 */
[----:B------:R-:W-:Y:S01]  /*d840*/  USHF.R.S32.HI UR12, URZ, 0x1f, UR13 ;  /* 0x0000001f3f0c7899 */ /* 0x000fe2000801140d */
[----:B------:R-:W0:Y:S10]  /*d850*/  S2R R7, SR_TID.X ;  /* 0x0000000000077919 */ /* 0x000e340000002100 */
[----:B------:R-:W3:Y:S01]  /*d860*/  @P0 LDC R9, c[0x0][0xbec] ;  /* 0x0002fb00ff090b82 */ /* 0x000ee20000000800 */
[----:B0-----:R-:W-:-:S05]  /*d870*/  VIADD R7, R7, 0xffffff80 ;  /* 0xffffff8007077836 */ /* 0x001fca0000000000 */
[----:B------:R-:W-:Y:S02]  /*d880*/  ISETP.GE.AND P1, PT, R7, 0x80, PT ;  /* 0x000000800700780c */ /* 0x000fe40003f26270 */
[----:B--2---:R-:W-:-:S13]  /*d890*/  @P2 R2UR UR4, R6 ;  /* 0x00000000060422ca */ /* 0x004fda00000e0000 */
[----:B------:R-:W-:Y:S01]  /*d8a0*/  USHF.R.S32.HI UR11, URZ, 0x1f, UR4 ;  /* 0x0000001f3f0b7899 */ /* 0x000fe20008011404 */
[----:B-1-3--:R-:W-:Y:S11]  /*d8b0*/  @P3 BRA `(.L_x_219) ;  /* 0x0000000000103947 */ /* 0x00aff60003800000 */
[----:B------:R-:W-:Y:S05]  /*d8c0*/  @!P2 BRA `(.L_x_219) ;  /* 0x00000000000ca947 */ /* 0x000fea0003800000 */
[----:B------:R-:W2:Y:S04]  /*d8d0*/  LDG.E R5, desc[UR36][R2.64] ;  /* 0x0000002402057981 */ /* 0x000ea8000c1e1900 */
[----:B-----5:R-:W2:Y:S02]  /*d8e0*/  LDG.E R0, desc[UR36][R2.64+0x4] ;  /* 0x0000042402007981 */ /* 0x020ea4000c1e1900 */
[----:B--2---:R-:W-:-:S07]  /*d8f0*/  IMAD.IADD R0, R0, 0x1, -R5 ;  /* 0x0000000100007824 */ /* 0x004fce00078e0a05 */
.L_x_219:
[----:B------:R-:W-:Y:S01]  /*d900*/  R2UR UR9, R215 ;  /* 0x00000000d70972ca */ /* 0x000fe200000e0000 */
[----:B------:R-:W-:Y:S01]  /*d910*/  BSSY B1, `(.L_x_220) ;  /* 0x0000031000017945 */ /* 0x000fe20003800000 */
[----:B------:R-:W-:-:S11]  /*d920*/  R2UR UR8, R217 ;  /* 0x00000000d90872ca */ /* 0x000fd600000e0000 */
[----:B------:R-:W-:Y:S02]  /*d930*/  USEL UR13, UR9, URZ, !UP0 ;  /* 0x0000003f090d7287 */ /* 0x000fe4000c000000 */
[----:B------:R-:W-:Y:S01]  /*d940*/  USEL UR14, UR8, URZ, !UP0 ;  /* 0x0000003f080e7287 */ /* 0x000fe2000c000000 */
[----:B------:R-:W-:Y:S11]  /*d950*/  @P1 BRA `(.L_x_221) ;  /* 0x0000000000b01947 */ /* 0x000ff60003800000 */
[----:B------:R-:W0:Y:S01]  /*d960*/  S2R R3, SR_TID.X ;  /* 0x0000000000037919 */ /* 0x000e220000002100 */
[----:B------:R-:W1:Y:S01]  /*d970*/  LDC R7, c[0x0][0xbe8] ;  /* 0x0002fa00ff077b82 */ /* 0x000e620000000800 */
[----:B------:R-:W-:-:S13]  /*d980*/  R2UR UR8, R216 ;  /* 0x00000000d80872ca */ /* 0x000fda00000e0000 */
[----:B------:R-:W-:-:S04]  /*d990*/  IMAD.U32 R2, RZ, RZ, UR8 ;  /* 0x00000008ff027e24 */ /* 0x000fc8000f8e00ff */
[----:B0-----:R-:W-:Y:S02]  /*d9a0*/  IMAD R2, R2, 0x80, R3 ;  /* 0x0000008002027824 */ /* 0x001fe400078e0203 */
[----:B-1---5:R-:W-:Y:S02]  /*d9b0*/  IMAD R3, R0, R7, RZ ;  /* 0x0000000700037224 */ /* 0x022fe400078e02ff */
[----:B------:R-:W-:-:S05]  /*d9c0*/  VIADD R4, R2, 0xffffff80 ;  /* 0xffffff8002047836 */ /* 0x000fca0000000000 */
[----:B------:R-:W-:-:S13]  /*d9d0*/  ISETP.GE.AND P1, PT, R4, R3, PT ;  /* 0x000000030400720c */ /* 0x000fda0003f26270 */
[----:B------:R-:W-:Y:S05]  /*d9e0*/  @P1 BRA `(.L_x_221) ;  /* 0x00000000008c1947 */ /* 0x000fea0003800000 */
[----:B------:R-:W-:Y:S01]  /*d9f0*/  ISETP.NE.AND P1, PT, R7, 0x1, PT ;  /* 0x000000010700780c */ /* 0x000fe20003f25270 */
[----:B------:R-:W-:Y:S01]  /*da00*/  ULDC.64 UR16, c[0x0][0xb90] ;  /* 0x0002e40000107ab9 */ /* 0x000fe20000000a00 */
[----:B------:R-:W-:Y:S01]  /*da10*/  R2UR UR15, R214 ;  /* 0x00000000d60f72ca */ /* 0x000fe200000e0000 */
[----:B------:R-:W-:Y:S01]  /*da20*/  UIMAD UR10, UR12, UR16, URZ ;  /* 0x000000100c0a72a4 */ /* 0x000fe2000f8e023f */
[----:B------:R-:W-:Y:S01]  /*da30*/  MOV R2, R4 ;  /* 0x0000000400027202 */ /* 0x000fe20000000f00 */
[----:B------:R-:W-:Y:S01]  /*da40*/  UMOV UR8, UR4 ;  /* 0x0000000400087c82 */ /* 0x000fe20008000000 */
[----:B------:R-:W-:-:S07]  /*da50*/  UMOV UR9, UR11 ;  /* 0x0000000b00097c82 */ /* 0x000fce0008000000 */
[----:B------:R-:W0:Y:S02]  /*da60*/  @P1 LDC R3, c[0x0][0xbec] ;  /* 0x0002fb00ff031b82 */ /* 0x000e240000000800 */
[----:B------:R-:W-:Y:S02]  /*da70*/  UIMAD.WIDE.U32 UR8, UR15, UR16, UR8 ;  /* 0x000000100f0872a5 */ /* 0x000fe4000f8e0008 */
[----:B------:R-:W-:-:S03]  /*da80*/  UIMAD UR10, UR15, UR17, UR10 ;  /* 0x000000110f0a72a4 */ /* 0x000fc6000f8e020a */
[----:B------:R-:W-:Y:S01]  /*da90*/  ULDC.64 UR16, c[0x0][0xb98] ;  /* 0x0002e60000107ab9 */ /* 0x000fe20000000a00 */
[----:B------:R-:W1:Y:S01]  /*daa0*/  @P1 LDC R6, c[0x0][0xbf0] ;  /* 0x0002fc00ff061b82 */ /* 0x000e620000000800 */
[----:B------:R-:W-:Y:S02]  /*dab0*/  UIADD3 UR9, UR9, UR10, URZ ;  /* 0x0000000a09097290 */ /* 0x000fe4000fffe03f */
[----:B------:R-:W-:Y:S02]  /*dac0*/  UIMAD UR10, UR14, UR16, URZ ;  /* 0x000000100e0a72a4 */ /* 0x000fe4000f8e023f */
[----:B------:R-:W-:Y:S02]  /*dad0*/  UIMAD.WIDE.U32 UR8, UR13, UR16, UR8 ;  /* 0x000000100d0872a5 */ /* 0x000fe4000f8e0008 */
[----:B------:R-:W-:-:S03]  /*dae0*/  UIMAD UR10, UR13, UR17, UR10 ;  /* 0x000000110d0a72a4 */ /* 0x000fc6000f8e020a */
[----:B------:R-:W-:Y:S01]  /*daf0*/  ULDC.64 UR16, c[0x0][0xb88] ;  /* 0x0002e20000107ab9 */ /* 0x000fe20000000a00 */
[----:B0-----:R-:W-:-:S05]  /*db00*/  @P1 IMAD.HI.U32 R3, R4, R3, RZ ;  /* 0x0000000304031227 */ /* 0x001fca00078e00ff */
[----:B-1----:R-:W-:Y:S01]  /*db10*/  @P1 SHF.R.U32.HI R2, RZ, R6, R3 ;  /* 0x00000006ff021219 */ /* 0x002fe20000011603 */
[----:B------:R-:W-:-:S03]  /*db20*/  IMAD.U32 R6, RZ, RZ, UR10 ;  /* 0x0000000aff067e24 */ /* 0x000fc6000f8e00ff */
[--C-:B------:R-:W-:Y:S01]  /*db30*/  SHF.R.S32.HI R3, RZ, 0x1f, R2.reuse ;  /* 0x0000001fff037819 */ /* 0x100fe20000011402 */
[----:B------:R-:W-:Y:S01]  /*db40*/  IMAD.MOV R5, RZ, RZ, -R2 ;  /* 0x000000ffff057224 */ /* 0x000fe200078e0a02 */
[----:B------:R-:W-:-:S03]  /*db50*/  IADD3 R2, P1, R2, UR8, RZ ;  /* 0x0000000802027c10 */ /* 0x000fc6000ff3e0ff */
[----:B------:R-:W-:Y:S01]  /*db60*/  IMAD R5, R7, R5, R4 ;  /* 0x0000000507057224 */ /* 0x000fe200078e0204 */
[----:B------:R-:W-:Y:S01]  /*db70*/  IADD3.X R3, R3, UR9, R6, P1, !PT ;  /* 0x0000000903037c10 */ /* 0x000fe20008ffe406 */
[----:B------:R-:W-:-:S03]  /*db80*/  ULDC.64 UR8, c[0x0][0xb50] ;  /* 0x0002d40000087ab9 */ /* 0x000fc60000000a00 */
[----:B------:R-:W-:Y:S01]  /*db90*/  SHF.R.S32.HI R4, RZ, 0x1f, R5 ;  /* 0x0000001fff047819 */ /* 0x000fe20000011405 */
[----:B------:R-:W-:-:S04]  /*dba0*/  IMAD.WIDE.U32 R2, R5, UR16, R2 ;  /* 0x0000001005027c25 */ /* 0x000fc8000f8e0002 */
[----:B------:R-:W-:-:S04]  /*dbb0*/  IMAD R4, R4, UR16, RZ ;  /* 0x0000001004047c24 */ /* 0x000fc8000f8e02ff */
[----:B------:R-:W-:Y:S01]  /*dbc0*/  IMAD R7, R5, UR17, R4 ;  /* 0x0000001105077c24 */ /* 0x000fe2000f8e0204 */
[----:B------:R-:W-:-:S03]  /*dbd0*/  LEA R4, P1, R2, UR8, 0x2 ;  /* 0x0000000802047c11 */ /* 0x000fc6000f8210ff */
[----:B------:R-:W-:-:S05]  /*dbe0*/  IMAD.IADD R3, R3, 0x1, R7 ;  /* 0x0000000103037824 */ /* 0x000fca00078e0207 */
[----:B------:R-:W-:Y:S01]  /*dbf0*/  LEA.HI.X R5, R2, UR9, R3, 0x2, P1 ;  /* 0x0000000902057c11 */ /* 0x000fe200088f1403 */
[----:B------:R-:W-:-:S05]  /*dc00*/  IMAD.MOV.U32 R3, RZ, RZ, -0x800000 ;  /* 0xff800000ff037424 */ /* 0x000fca00078e00ff */
[----:B------:R0:W-:Y:S02]  /*dc10*/  STG.E desc[UR36][R4.64], R3 ;  /* 0x0000000304007986 */ /* 0x0001e4000c101924 */
.L_x_221:
[----:B------:R-:W-:Y:S05]  /*dc20*/  BSYNC B1 ;  /* 0x0000000000017941 */ /* 0x000fea0003800000 */
.L_x_220:
[----:B------:R-:W-:Y:S01]  /*dc30*/  R2UR UR15, R216 ;  /* 0x00000000d80f72ca */ /* 0x000fe200000e0000 */
[----:B0-----:R-:W0:Y:S01]  /*dc40*/  @P0 LDC R3, c[0x0][0xbf0] ;  /* 0x0002fc00ff030b82 */ /* 0x001e220000000800 */
[----:B------:R-:W-:Y:S01]  /*dc50*/  ULDC.64 UR16, c[0x0][0xaa0] ;  /* 0x0002a80000107ab9 */ /* 0x000fe20000000a00 */
[----:B------:R-:W-:Y:S01]  /*dc60*/  R2UR UR18, R214 ;  /* 0x00000000d61272ca */ /* 0x000fe200000e0000 */
[----:B------:R-:W-:Y:S01]  /*dc70*/  UIMAD UR10, UR11, UR16, URZ ;  /* 0x000000100b0a72a4 */ /* 0x000fe2000f8e023f */
[----:B------:R-:W-:Y:S01]  /*dc80*/  IMAD R2, R213, 0x20, R218 ;  /* 0x00000020d5027824 */ /* 0x000fe200078e02da */
[----:B------:R-:W-:Y:S01]  /*dc90*/  UIMAD.WIDE.U32 UR8, UR4, UR16, URZ ;  /* 0x00000010040872a5 */ /* 0x000fe2000f8e003f */
[----:B------:R-:W-:Y:S01]  /*dca0*/  BSSY B1, `(.L_x_222) ;  /* 0x0000045000017945 */ /* 0x000fe20003800000 */
[----:B------:R-:W-:Y:S01]  /*dcb0*/  UIMAD UR10, UR4, UR17, UR10 ;  /* 0x00000011040a72a4 */ /* 0x000fe2000f8e020a */
[----:B------:R-:W-:Y:S02]  /*dcc0*/  SHF.R.S32.HI R18, RZ, 0x1f, R22 ;  /* 0x0000001fff127819 */ /* 0x000fe40000011416 */
[----:B------:R-:W-:Y:S01]  /*dcd0*/  ULDC.64 UR16, c[0x0][0xae8] ;  /* 0x0002ba0000107ab9 */ /* 0x000fe20000000a00 */
[----:B------:R-:W-:Y:S01]  /*dce0*/  UIADD3 UR9, UR9, UR10, URZ ;  /* 0x0000000a09097290 */ /* 0x000fe2000fffe03f */
[----:B------:R-:W-:Y:S01]  /*dcf0*/  MOV R5, UR15 ;  /* 0x0000000f00057c02 */ /* 0x000fe20008000f00 */
[----:B------:R-:W-:Y:S01]  /*dd00*/  UIMAD UR4, UR12, UR16, URZ ;  /* 0x000000100c0472a4 */ /* 0x000fe2000f8e023f */
[----:B------:R-:W-:Y:S01]  /*dd10*/  SHF.R.S32.HI R19, RZ, 0x1f, R23 ;  /* 0x0000001fff137819 */ /* 0x000fe20000011417 */
[----:B------:R-:W-:Y:S01]  /*dd20*/  UIMAD.WIDE.U32 UR8, UR18, UR16, UR8 ;  /* 0x00000010120872a5 */ /* 0x000fe2000f8e0008 */
[----:B------:R-:W-:Y:S01]  /*dd30*/  SHF.R.S32.HI R20, RZ, 0x1f, R17 ;  /* 0x0000001fff147819 */ /* 0x000fe20000011411 */
[----:B------:R-:W-:Y:S01]  /*dd40*/  IMAD R6, R5, 0x80, R2 ;  /* 0x0000008005067824 */ /* 0x000fe200078e0202 */
[----:B------:R-:W-:Y:S01]  /*dd50*/  UIMAD UR4, UR18, UR17, UR4 ;  /* 0x00000011120472a4 */ /* 0x000fe2000f8e0204 */
[----:B------:R-:W-:-:S02]  /*dd60*/  ULDC.64 UR10, c[0x0][0xaf0] ;  /* 0x0002bc00000a7ab9 */ /* 0x000fc40000000a00 */
[----:B------:R-:W-:Y:S01]  /*dd70*/  @P0 IMAD.HI.U32 R2, R6, R9, RZ ;  /* 0x0000000906020227 */ /* 0x000fe200078e00ff */
[----:B------:R-:W-:Y:S02]  /*dd80*/  UIADD3 UR9, UR9, UR4, URZ ;  /* 0x0000000409097290 */ /* 0x000fe4000fffe03f */
[----:B------:R-:W-:Y:S01]  /*dd90*/  UIMAD UR4, UR14, UR10, URZ ;  /* 0x0000000a0e0472a4 */ /* 0x000fe2000f8e023f */
[----:B------:R-:W-:Y:S01]  /*dda0*/  IMAD.MOV.U32 R5, RZ, RZ, R6 ;  /* 0x000000ffff057224 */ /* 0x000fe200078e0006 */
[----:B0-----:R-:W-:Y:S01]  /*ddb0*/  @P0 SHF.R.U32.HI R5, RZ, R3, R2 ;  /* 0x00000003ff050219 */ /* 0x001fe20000011602 */
[----:B------:R-:W-:Y:S02]  /*ddc0*/  UIMAD.WIDE.U32 UR8, UR13, UR10, UR8 ;  /* 0x0000000a0d0872a5 */ /* 0x000fe4000f8e0008 */
[----:B------:R-:W-:Y:S01]  /*ddd0*/  UIMAD UR4, UR13, UR11, UR4 ;  /* 0x0000000b0d0472a4 */ /* 0x000fe2000f8e0204 */
[--C-:B------:R-:W-:Y:S01]  /*dde0*/  SHF.R.S32.HI R2, RZ, 0x1f, R5.reuse ;  /* 0x0000001fff027819 */ /* 0x100fe20000011405 */
[----:B------:R-:W-:Y:S01]  /*ddf0*/  IMAD.MOV R7, RZ, RZ, -R5 ;  /* 0x000000ffff077224 */ /* 0x000fe200078e0a05 */
[----:B------:R-:W-:Y:S01]  /*de00*/  ULDC.64 UR10, c[0x0][0xae0] ;  /* 0x0002b800000a7ab9 */ /* 0x000fe20000000a00 */
[----:B------:R-:W-:-:S02]  /*de10*/  UIADD3 UR4, UR9, UR4, URZ ;  /* 0x0000000409047290 */ /* 0x000fc4000fffe03f */
[----:B------:R-:W-:Y:S02]  /*de20*/  IMAD.U32 R3, RZ, RZ, UR9 ;  /* 0x00000009ff037e24 */ /* 0x000fe4000f8e00ff */
[----:B------:R-:W-:Y:S02]  /*de30*/  IMAD R4, R2, UR10, RZ ;  /* 0x0000000a02047c24 */ /* 0x000fe4000f8e02ff */
[----:B------:R-:W-:Y:S01]  /*de40*/  IMAD R7, R11, R7, R6 ;  /* 0x000000070b077224 */ /* 0x000fe200078e0206 */
[----:B------:R-:W-:Y:S01]  /*de50*/  MOV R3, UR4 ;  /* 0x0000000400037c02 */ /* 0x000fe20008000f00 */
[----:B------:R-:W-:Y:S01]  /*de60*/  IMAD.U32 R2, RZ, RZ, UR8 ;  /* 0x00000008ff027e24 */ /* 0x000fe2000f8e00ff */
[----:B------:R-:W-:Y:S01]  /*de70*/  ULDC.64 UR8, c[0x0][0xad8] ;  /* 0x0002b60000087ab9 */ /* 0x000fe20000000a00 */
[C---:B------:R-:W-:Y:S01]  /*de80*/  IMAD R9, R5.reuse, UR11, R4 ;  /* 0x0000000b05097c24 */ /* 0x040fe2000f8e0204 */
[----:B------:R-:W-:Y:S01]  /*de90*/  SHF.R.S32.HI R4, RZ, 0x1f, R7 ;  /* 0x0000001fff047819 */ /* 0x000fe20000011407 */
[----:B------:R-:W-:-:S04]  /*dea0*/  IMAD.WIDE.U32 R2, R5, UR10, R2 ;  /* 0x0000000a05027c25 */ /* 0x000fc8000f8e0002 */
[----:B------:R-:W-:Y:S02]  /*deb0*/  IMAD.U32 R5, RZ, RZ, UR15 ;  /* 0x0000000fff057e24 */ /* 0x000fe4000f8e00ff */
[----:B------:R-:W-:Y:S02]  /*dec0*/  IMAD.IADD R3, R3, 0x1, R9 ;  /* 0x0000000103037824 */ /* 0x000fe400078e0209 */
[----:B------:R-:W-:Y:S02]  /*ded0*/  IMAD R4, R4, UR8, RZ ;  /* 0x0000000804047c24 */ /* 0x000fe4000f8e02ff */
[----:B------:R-:W-:Y:S02]  /*dee0*/  IMAD R8, R5, 0x80, R218 ;  /* 0x0000008005087824 */ /* 0x000fe400078e02da */
[----:B-----5:R-:W-:Y:S02]  /*def0*/  IMAD R11, R0, R11, RZ ;  /* 0x0000000b000b7224 */ /* 0x020fe400078e02ff */
[----:B------:R-:W-:-:S02]  /*df00*/  IMAD R5, R7, UR9, R4 ;  /* 0x0000000907057c24 */ /* 0x000fc4000f8e0204 */
[----:B------:R-:W-:Y:S01]  /*df10*/  IMAD.WIDE.U32 R2, R7, UR8, R2 ;  /* 0x0000000807027c25 */ /* 0x000fe2000f8e0002 */
[C---:B------:R-:W-:Y:S01]  /*df20*/  ISETP.GE.AND P2, PT, R8.reuse, R11, PT ;  /* 0x0000000b0800720c */ /* 0x040fe20003f46270 */
[----:B------:R-:W-:Y:S02]  /*df30*/  ULDC.64 UR8, c[0x0][0xa80] ;  /* 0x0002a00000087ab9 */ /* 0x000fe40000000a00 */
[----:B------:R-:W-:Y:S01]  /*df40*/  VIADD R0, R8, 0x20 ;  /* 0x0000002008007836 */ /* 0x000fe20000000000 */
[----:B------:R-:W-:Y:S02]  /*df50*/  IADD3 R3, R3, R5, RZ ;  /* 0x0000000503037210 */ /* 0x000fe40007ffe0ff */
[----:B------:R-:W-:Y:S02]  /*df60*/  LEA R4, P3, R2, UR8, 0x1 ;  /* 0x0000000802047c11 */ /* 0x000fe4000f8608ff */
[----:B------:R-:W-:Y:S01]  /*df70*/  ISETP.GE.AND P1, PT, R0, R11, PT ;  /* 0x0000000b0000720c */ /* 0x000fe20003f26270 */
[----:B------:R-:W-:Y:S01]  /*df80*/  VIADD R0, R8, 0x40 ;  /* 0x0000004008007836 */ /* 0x000fe20000000000 */
[----:B------:R-:W-:-:S02]  /*df90*/  LEA.HI.X R5, R2, UR9, R3, 0x1, P3 ;  /* 0x0000000902057c11 */ /* 0x000fc400098f0c03 */
[----:B------:R0:W1:Y:S02]  /*dfa0*/  SHFL.IDX PT, R2, R4, RZ, 0x181f ;  /* 0x00181fff04027589 */ /* 0x00006400000e0000 */
[----:B------:R-:W-:Y:S02]  /*dfb0*/  ISETP.GE.AND P0, PT, R0, R11, PT ;  /* 0x0000000b0000720c */ /* 0x000fe40003f06270 */
[----:B------:R0:W2:Y:S01]  /*dfc0*/  SHFL.IDX PT, R0, R5, RZ, 0x181f ;  /* 0x00181fff05007589 */ /* 0x0000a200000e0000 */
[----:B------:R-:W-:Y:S10]  /*dfd0*/  @P2 BRA `(.L_x_223) ;  /* 0x0000000000442947 */ /* 0x000ff40003800000 */
        /* <DEDUP_REMOVED lines=8> */
[----:B------:R3:W-:Y:S01]  /*e060*/  @!P5 ST.E.128 desc[UR36][R6.64], RZ ;  /* 0x000000ff0600d985 */ /* 0x0007e2000c101d24 */
[----:B------:R-:W-:Y:S02]  /*e070*/  @!P4 LEA.HI.X R13, R23, R0, R19, 0x1, P6 ;  /* 0x00000000170dc211 */ /* 0x000fe400030f0c13 */
[----:B------:R-:W-:-:S03]  /*e080*/  @!P3 LEA R14, P6, R22, R2, 0x1 ;  /* 0x00000002160eb211 */ /* 0x000fc600078c08ff */
[----:B------:R3:W-:Y:S01]  /*e090*/  @!P4 ST.E.128 desc[UR36][R12.64], RZ ;  /* 0x000000ff0c00c985 */ /* 0x0007e2000c101d24 */
[----:B------:R-:W-:Y:S02]  /*e0a0*/  @!P3 LEA.HI.X R15, R22, R0, R18, 0x1, P6 ;  /* 0x00000000160fb211 */ /* 0x000fe400030f0c12 */
[----:B------:R-:W-:-:S03]  /*e0b0*/  @!P2 LEA R2, P6, R212, R2, 0x1 ;  /* 0x00000002d402a211 */ /* 0x000fc600078c08ff */
[----:B------:R3:W-:Y:S01]  /*e0c0*/  @!P3 ST.E.128 desc[UR36][R14.64], RZ ;  /* 0x000000ff0e00b985 */ /* 0x0007e2000c101d24 */
[----:B------:R-:W-:-:S05]  /*e0d0*/  @!P2 LEA.HI.X R3, R212, R0, R227, 0x1, P6 ;  /* 0x00000000d403a211 */ /* 0x000fca00030f0ce3 */
[----:B------:R3:W-:Y:S04]  /*e0e0*/  @!P2 ST.E.128 desc[UR36][R2.64], RZ ;  /* 0x000000ff0200a985 */ /* 0x0007e8000c101d24 */
.L_x_223:
[----:B------:R-:W-:Y:S05]  /*e0f0*/  BSYNC B1 ;  /* 0x0000000000017941 */ /* 0x000fea0003800000 */
.L_x_222:
[----:B--2---:R2:W4:Y:S01]  /*e100*/  SHFL.IDX PT, R0, R5, 0x1, 0x181f ;  /* 0x00381f0005007f89 */ /* 0x00452200000e0000 */
[----:B------:R-:W-:Y:S03]  /*e110*/  BSSY B1, `(.L_x_224) ;  /* 0x0000014000017945 */ /* 0x000fe60003800000 */
[----:B-1-3--:R2:W1:Y:S01]  /*e120*/  SHFL.IDX PT, R2, R4, 0x1, 0x181f ;  /* 0x00381f0004027f89 */ /* 0x00a46200000e0000 */
[----:B------:R-:W-:Y:S05]  /*e130*/  @P1 BRA `(.L_x_225) ;  /* 0x0000000000441947 */ /* 0x000fea0003800000 */
[----:B------:R-:W-:Y:S02]  /*e140*/  ULDC UR4, c[0x0][0xac8] ;  /* 0x0002b20000047ab9 */ /* 0x000fe40000000800 */
[----:B------:R-:W-:Y:S02]  /*e150*/  ISETP.GE.AND P4, PT, R17, UR4, PT ;  /* 0x0000000411007c0c */ /* 0x000fe4000bf86270 */
[----:B------:R-:W-:Y:S02]  /*e160*/  ISETP.GE.AND P3, PT, R23, UR4, PT ;  /* 0x0000000417007c0c */ /* 0x000fe4000bf66270 */
[----:B------:R-:W-:Y:S02]  /*e170*/  ISETP.GE.AND P2, PT, R22, UR4, PT ;  /* 0x0000000416007c0c */ /* 0x000fe4000bf46270 */
[----:B------:R-:W-:-:S07]  /*e180*/  ISETP.GE.AND P1, PT, R212, UR4, PT ;  /* 0x00000004d4007c0c */ /* 0x000fce000bf26270 */
[-C--:B-1----:R-:W-:Y:S02]  /*e190*/  @!P4 LEA R6, P6, R17, R2.reuse, 0x1 ;  /* 0x000000021106c211 */ /* 0x082fe400078c08ff */
[----:B------:R-:W-:Y:S02]  /*e1a0*/  @!P3 LEA R12, P5, R23, R2, 0x1 ;  /* 0x00000002170cb211 */ /* 0x000fe400078a08ff */
[----:B----4-:R-:W-:Y:S02]  /*e1b0*/  @!P4 LEA.HI.X R7, R17, R0, R20, 0x1, P6 ;  /* 0x000000001107c211 */ /* 0x010fe400030f0c14 */
[----:B------:R-:W-:Y:S02]  /*e1c0*/  @!P2 LEA R14, P6, R22, R2, 0x1 ;  /* 0x00000002160ea211 */ /* 0x000fe400078c08ff */
[----:B------:R-:W-:Y:S01]  /*e1d0*/  @!P3 LEA.HI.X R13, R23, R0, R19, 0x1, P5 ;  /* 0x00000000170db211 */ /* 0x000fe200028f0c13 */
[----:B------:R3:W-:Y:S01]  /*e1e0*/  @!P4 ST.E.128 desc[UR36][R6.64], RZ ;  /* 0x000000ff0600c985 */ /* 0x0007e2000c101d24 */
[----:B------:R-:W-:-:S02]  /*e1f0*/  @!P1 LEA R2, P5, R212, R2, 0x1 ;  /* 0x00000002d4029211 */ /* 0x000fc400078a08ff */
[-C--:B------:R-:W-:Y:S01]  /*e200*/  @!P2 LEA.HI.X R15, R22, R0.reuse, R18, 0x1, P6 ;  /* 0x00000000160fa211 */ /* 0x080fe200030f0c12 */
[----:B------:R3:W-:Y:S01]  /*e210*/  @!P3 ST.E.128 desc[UR36][R12.64], RZ ;  /* 0x000000ff0c00b985 */ /* 0x0007e2000c101d24 */
[----:B------:R-:W-:-:S03]  /*e220*/  @!P1 LEA.HI.X R3, R212, R0, R227, 0x1, P5 ;  /* 0x00000000d4039211 */ /* 0x000fc600028f0ce3 */
[----:B------:R3:W-:Y:S04]  /*e230*/  @!P2 ST.E.128 desc[UR36][R14.64], RZ ;  /* 0x000000ff0e00a985 */ /* 0x0007e8000c101d24 */
[----:B------:R3:W-:Y:S02]  /*e240*/  @!P1 ST.E.128 desc[UR36][R2.64], RZ ;  /* 0x000000ff02009985 */ /* 0x0007e4000c101d24 */
.L_x_225:
[----:B------:R-:W-:Y:S05]  /*e250*/  BSYNC B1 ;  /* 0x0000000000017941 */ /* 0x000fea0003800000 */
.L_x_224:
[----:B----4-:R4:W0:Y:S01]  /*e260*/  SHFL.IDX PT, R0, R5, 0x2, 0x181f ;  /* 0x00581f0005007f89 */ /* 0x01082200000e0000 */
        /* <DEDUP_REMOVED lines=9> */
[-C--:B------:R-:W-:Y:S02]  /*e300*/  @!P2 LEA R12, P5, R23, R2.reuse, 0x1 ;  /* 0x00000002170ca211 */ /* 0x080fe400078a08ff */
[----:B------:R-:W-:Y:S02]  /*e310*/  @!P1 LEA R14, P4, R22, R2, 0x1 ;  /* 0x00000002160e9211 */ /* 0x000fe400078808ff */
[----:B0-----:R-:W-:Y:S02]  /*e320*/  @!P3 LEA.HI.X R7, R17, R0, R20, 0x1, P6 ;  /* 0x000000001107b211 */ /* 0x001fe400030f0c14 */
[----:B------:R-:W-:Y:S02]  /*e330*/  @!P0 LEA R2, P6, R212, R2, 0x1 ;  /* 0x00000002d4028211 */ /* 0x000fe400078c08ff */
[-C--:B------:R-:W-:Y:S01]  /*e340*/  @!P2 LEA.HI.X R13, R23, R0.reuse, R19, 0x1, P5 ;  /* 0x00000000170da211 */ /* 0x080fe200028f0c13 */
[----:B------:R3:W-:Y:S01]  /*e350*/  @!P3 ST.E.128 desc[UR36][R6.64], RZ ;  /* 0x000000ff0600b985 */ /* 0x0007e2000c101d24 */
[----:B------:R-:W-:-:S02]  /*e360*/  @!P1 LEA.HI.X R15, R22, R0, R18, 0x1, P4 ;  /* 0x00000000160f9211 */ /* 0x000fc400020f0c12 */
[----:B------:R-:W-:Y:S01]  /*e370*/  @!P0 LEA.HI.X R3, R212, R0, R227, 0x1, P6 ;  /* 0x00000000d4038211 */ /* 0x000fe200030f0ce3 */
[----:B------:R3:W-:Y:S04]  /*e380*/  @!P2 ST.E.128 desc[UR36][R12.64], RZ ;  /* 0x000000ff0c00a985 */ /* 0x0007e8000c101d24 */
[----:B------:R3:W-:Y:S04]  /*e390*/  @!P1 ST.E.128 desc[UR36][R14.64], RZ ;  /* 0x000000ff0e009985 */ /* 0x0007e8000c101d24 */
[----:B------:R3:W-:Y:S02]  /*e3a0*/  @!P0 ST.E.128 desc[UR36][R2.64], RZ ;  /* 0x000000ff02008985 */ /* 0x0007e4000c101d24 */
.L_x_227:
[----:B------:R-:W-:Y:S05]  /*e3b0*/  BSYNC B1 ;  /* 0x0000000000017941 */ /* 0x000fea0003800000 */
.L_x_226:
[----:B0-----:R-:W-:Y:S01]  /*e3c0*/  VIADD R0, R8, 0x60 ;  /* 0x0000006008007836 */ /* 0x001fe20000000000 */
[----:B---3--:R0:W3:Y:S04]  /*e3d0*/  SHFL.IDX PT, R6, R5, 0x3, 0x181f ;  /* 0x00781f0005067f89 */ /* 0x0080e800000e0000 */
[----:B------:R-:W-:Y:S01]  /*e3e0*/  ISETP.GE.AND P0, PT, R0, R11, PT ;  /* 0x0000000b0000720c */ /* 0x000fe20003f06270 */
[----:B-1----:R0:W1:-:S12]  /*e3f0*/  SHFL.IDX PT, R2, R4, 0x3, 0x181f ;  /* 0x00781f0004027f89 */ /* 0x00205800000e0000 */
[----:B0-----:R-:W-:Y:S05]  /*e400*/  @P0 BRA `(.L_x_218) ;  /* 0x0000000000440947 */ /* 0x001fea0003800000 */
[----:B------:R-:W-:Y:S02]  /*e410*/  ULDC UR4, c[0x0][0xac8] ;  /* 0x0002b20000047ab9 */ /* 0x000fe40000000800 */
[----:B------:R-:W-:Y:S02]  /*e420*/  ISETP.GE.AND P3, PT, R17, UR4, PT ;  /* 0x0000000411007c0c */ /* 0x000fe4000bf66270 */
[----:B------:R-:W-:Y:S02]  /*e430*/  ISETP.GE.AND P2, PT, R23, UR4, PT ;  /* 0x0000000417007c0c */ /* 0x000fe4000bf46270 */
[----:B------:R-:W-:Y:S02]  /*e440*/  ISETP.GE.AND P1, PT, R22, UR4, PT ;  /* 0x0000000416007c0c */ /* 0x000fe4000bf26270 */
[----:B------:R-:W-:-:S07]  /*e450*/  ISETP.GE.AND P0, PT, R212, UR4, PT ;  /* 0x00000004d4007c0c */ /* 0x000fce000bf06270 */
[-C--:B-12-4-:R-:W-:Y:S02]  /*e460*/  @!P3 LEA R4, P6, R17, R2.reuse, 0x1 ;  /* 0x000000021104b211 */ /* 0x096fe400078c08ff */
[-C--:B------:R-:W-:Y:S02]  /*e470*/  @!P2 LEA R8, P5, R23, R2.reuse, 0x1 ;  /* 0x000000021708a211 */ /* 0x080fe400078a08ff */
[----:B------:R-:W-:Y:S02]  /*e480*/  @!P1 LEA R10, P4, R22, R2, 0x1 ;  /* 0x00000002160a9211 */ /* 0x000fe400078808ff */
[----:B---3--:R-:W-:Y:S02]  /*e490*/  @!P3 LEA.HI.X R5, R17, R6, R20, 0x1, P6 ;  /* 0x000000061105b211 */ /* 0x008fe400030f0c14 */
        /* <DEDUP_REMOVED lines=8> */
.L_x_218:
[----:B------:R-:W-:Y:S05]  /*e520*/  BSYNC B0 ;  /* 0x0000000000007941 */ /* 0x000fea0003800000 */
.L_x_209:
[----:B------:R-:W-:Y:S02]  /*e530*/  ULDC UR4, c[0x0][0xc3c] ;  /* 0x00030f0000047ab9 */ /* 0x000fe40000000800 */
[----:B------:R-:W-:-:S06]  /*e540*/  UISETP.GE.AND UP0, UPT, UR7, UR4, UPT ;  /* 0x000000040700728c */ /* 0x000fcc000bf06270 */
[----:B------:R-:W-:-:S13]  /*e550*/  PLOP3.LUT P0, PT, PT, PT, UP0, 0x80, 0x0 ;  /* 0x000000000000781c */ /* 0x000fda0003f0f008 */
[----:B------:R-:W-:Y:S05]  /*e560*/  @!P0 BRA `(.L_x_228) ;  /* 0xffffff2800188947 */ /* 0x000fea000383ffff */
[----:B------:R-:W-:Y:S05]  /*e570*/  EXIT ;  /* 0x000000000000794d */ /* 0x000fea0003800000 */
.L_x_181:
[----:B------:R-:W-:-:S08]  /*e580*/  NOP ;  /* 0x0000000000007918 */ /* 0x000fd00000000000 */
[----:B0-----:R-:W0:-:S00]  /*e590*/  USETMAXREG.DEALLOC.CTAPOOL 0x28 ;  /* 0x00000028000079c8 */ /* 0x001e0000080e0500 */
[----:B0-----:R-:W-:Y:S02]  /*e5a0*/  LOP3.LUT R0, R0, 0x3, RZ, 0xc0, !PT ;  /* 0x0000000300007812 */ /* 0x001fe400078ec0ff */
[----:B------:R-:W-:-:S04]  /*e5b0*/  LOP3.LUT R23, R23, 0xfffffeff, RZ, 0xc0, !PT ;  /* 0xfffffeff17177812 */ /* 0x000fc800078ec0ff */
[----:B------:R-:W0:Y:S02]  /*e5c0*/  SHFL.IDX PT, R0, R0, RZ, 0x1f ;  /* 0x00001fff00007589 */ /* 0x000e2400000e0000 */
[----:B0-----:R-:W-:Y:S01]  /*e5d0*/  ISETP.NE.AND P0, PT, R0, RZ, PT ;  /* 0x000000ff0000720c */ /* 0x001fe20003f05270 */
[----:B------:R-:W-:-:S12]  /*e5e0*/  IMAD.MOV.U32 R0, RZ, RZ, RZ ;  /* 0x000000ffff007224 */ /* 0x000fd800078e00ff */
[----:B------:R-:W-:Y:S01]  /*e5f0*/  @P0 LOP3.LUT R23, R23, 0x100, RZ, 0xfc, !PT ;  /* 0x0000010017170812 */ /* 0x000fe200078efcff */
[----:B------:R-:W-:Y:S06]  /*e600*/  @!P0 BRA `(.L_x_229) ;  /* 0x00000000001c8947 */ /* 0x000fec0003800000 */
[----:B------:R-:W0:Y:S08]  /*e610*/  S2UR UR5, SR_CgaCtaId ;  /* 0x00000000000579c3 */ /* 0x000e300000008800 */
[----:B------:R-:W-:Y:S06]  /*e620*/  BAR.SYNC.DEFER_BLOCKING 0x5, 0x180 ;  /* 0x0146000000007b1d */ /* 0x000fec0000010000 */
[----:B------:R-:W-:-:S02]  /*e630*/  UMOV UR4, 0x400 ;  /* 0x0000040000047882 */ /* 0x000fc40000000000 */
[----:B0-----:R-:W-:-:S09]  /*e640*/  ULEA UR4, UR5, UR4, 0x18 ;  /* 0x0000000405047291 */ /* 0x001fd2000f8ec03f */
[----:B------:R-:W1:Y:S01]  /*e650*/  LDS.128 R16, [UR4+0x388d0] ;  /* 0x0388d004ff107984 */ /* 0x000e620008000c00 */
[----:B------:R-:W-:Y:S06]  /*e660*/  BAR.ARV 0x4, 0x180 ;  /* 0x0106000000007b1d */ /* 0x000fec0000002000 */
[----:B------:R-:W-:Y:S05]  /*e670*/  BRA `(.L_x_230) ;  /* 0x0000000800007947 */ /* 0x000fea0003800000 */
.L_x_229:
[----:B------:R-:W0:Y:S01]  /*e680*/  S2R R2, SR_TID.X ;  /* 0x0000000000027919 */ /* 0x000e220000002100 */
[----:B------:R-:W-:Y:S01]  /*e690*/  ULDC UR4, c[0x0][0xc3c] ;  /* 0x00030f0000047ab9 */ /* 0x000fe20000000800 */
[----:B------:R-:W1:Y:S01]  /*e6a0*/  S2UR UR6, SR_CTAID.X ;  /* 0x00000000000679c3 */ /* 0x000e620000002500 */
[----:B------:R-:W-:Y:S01]  /*e6b0*/  ULDC UR5, c[0x0][0xc38] ;  /* 0x00030e0000057ab9 */ /* 0x000fe20000000800 */
[----:B0-----:R-:W-:-:S04]  /*e6c0*/  LOP3.LUT R5, R2, 0x1f, RZ, 0xc0, !PT ;  /* 0x0000001f02057812 */ /* 0x001fc800078ec0ff */
[----:B------:R-:W-:-:S04]  /*e6d0*/  ISETP.NE.AND P0, PT, R5, 0x1f, PT ;  /* 0x0000001f0500780c */ /* 0x000fc80003f05270 */
[----:B------:R-:W-:-:S13]  /*e6e0*/  ISETP.GE.OR P1, PT, R5, UR4, !P0 ;  /* 0x0000000405007c0c */ /* 0x000fda000c726670 */
[----:B------:R-:W0:Y:S02]  /*e6f0*/  @!P1 LDC.64 R2, c[0x0][0xc80] ;  /* 0x00032000ff029b82 */ /* 0x000e240000000a00 */
[----:B0-----:R-:W-:-:S05]  /*e700*/  @!P1 IMAD.WIDE.U32 R2, R5, 0x4, R2 ;  /* 0x0000000405029825 */ /* 0x001fca00078e0002 */
[----:B------:R-:W2:Y:S01]  /*e710*/  @!P1 LDG.E R0, desc[UR36][R2.64] ;  /* 0x0000002402009981 */ /* 0x000ea2000c1e1900 */
[C---:B------:R-:W-:Y:S01]  /*e720*/  ISETP.NE.AND P1, PT, R5.reuse, RZ, PT ;  /* 0x000000ff0500720c */ /* 0x040fe20003f25270 */
[----:B------:R-:W-:Y:S01]  /*e730*/  UMOV UR4, URZ ;  /* 0x0000003f00047c82 */ /* 0x000fe20008000000 */
[C---:B------:R-:W-:Y:S01]  /*e740*/  ISETP.GE.U32.AND P2, PT, R5.reuse, 0x2, PT ;  /* 0x000000020500780c */ /* 0x040fe20003f46070 */
[----:B------:R-:W-:Y:S01]  /*e750*/  IMAD.MOV.U32 R16, RZ, RZ, RZ ;  /* 0x000000ffff107224 */ /* 0x000fe200078e00ff */
[C---:B------:R-:W-:Y:S02]  /*e760*/  ISETP.GE.U32.AND P3, PT, R5.reuse, 0x4, PT ;  /* 0x000000040500780c */ /* 0x040fe40003f66070 */
[C---:B------:R-:W-:Y:S02]  /*e770*/  ISETP.GE.U32.AND P4, PT, R5.reuse, 0x8, PT ;  /* 0x000000080500780c */ /* 0x040fe40003f86070 */
[----:B------:R-:W-:Y:S01]  /*e780*/  ISETP.GE.U32.AND P5, PT, R5, 0x10, PT ;  /* 0x000000100500780c */ /* 0x000fe20003fa6070 */
[----:B--2---:R-:W0:Y:S02]  /*e790*/  SHFL.UP PT, R4, R0, 0x1, RZ ;  /* 0x0420000000047989 */ /* 0x004e2400000e00ff */
[----:B0-----:R-:W-:-:S05]  /*e7a0*/  SEL R7, R4, RZ, P1 ;  /* 0x000000ff04077207 */ /* 0x001fca0000800000 */
[----:B------:R-:W-:-:S05]  /*e7b0*/  IMAD.IADD R7, R0, 0x1, R7 ;  /* 0x0000000100077824 */ /* 0x000fca00078e0207 */
[----:B------:R-:W0:Y:S02]  /*e7c0*/  SHFL.UP PT, R4, R7, 0x2, RZ ;  /* 0x0440000007047989 */ /* 0x000e2400000e00ff */
[----:B0-----:R-:W-:-:S05]  /*e7d0*/  SEL R4, R4, RZ, P2 ;  /* 0x000000ff04047207 */ /* 0x001fca0001000000 */
[----:B------:R-:W-:-:S05]  /*e7e0*/  IMAD.IADD R4, R7, 0x1, R4 ;  /* 0x0000000107047824 */ /* 0x000fca00078e0204 */
[----:B------:R-:W0:Y:S02]  /*e7f0*/  SHFL.UP PT, R6, R4, 0x4, RZ ;  /* 0x0480000004067989 */ /* 0x000e2400000e00ff */
[----:B0-----:R-:W-:-:S05]  /*e800*/  SEL R3, R6, RZ, P3 ;  /* 0x000000ff06037207 */ /* 0x001fca0001800000 */
[----:B------:R-:W-:-:S05]  /*e810*/  IMAD.IADD R3, R4, 0x1, R3 ;  /* 0x0000000104037824 */ /* 0x000fca00078e0203 */
[----:B------:R-:W0:Y:S02]  /*e820*/  SHFL.UP PT, R2, R3, 0x8, RZ ;  /* 0x0500000003027989 */ /* 0x000e2400000e00ff */
[----:B0-----:R-:W-:-:S04]  /*e830*/  SEL R2, R2, RZ, P4 ;  /* 0x000000ff02027207 */ /* 0x001fc80002000000 */
[----:B------:R-:W-:-:S05]  /*e840*/  IADD3 R2, R3, R2, RZ ;  /* 0x0000000203027210 */ /* 0x000fca0007ffe0ff */
[----:B------:R-:W0:Y:S02]  /*e850*/  SHFL.UP PT, R6, R2, 0x10, RZ ;  /* 0x0600000002067989 */ /* 0x000e2400000e00ff */
[----:B0-----:R-:W-:-:S05]  /*e860*/  SEL R7, R6, RZ, P5 ;  /* 0x000000ff06077207 */ /* 0x001fca0002800000 */
[----:B------:R-:W-:-:S05]  /*e870*/  IMAD.IADD R7, R2, 0x1, R7 ;  /* 0x0000000102077824 */ /* 0x000fca00078e0207 */
[----:B------:R-:W0:Y:S02]  /*e880*/  SHFL.IDX PT, R4, R7, 0x1f, 0x1f ;  /* 0x03e01f0007047f89 */ /* 0x000e2400000e0000 */
[----:B0-----:R-:W-:-:S04]  /*e890*/  IMAD R4, R4, UR5, RZ ;  /* 0x0000000504047c24 */ /* 0x001fc8000f8e02ff */
[----:B------:R-:W-:Y:S01]  /*e8a0*/  IMAD.MOV.U32 R3, RZ, RZ, R4 ;  /* 0x000000ffff037224 */ /* 0x000fe200078e0004 */
[----:B-1----:R-:W-:-:S13]  /*e8b0*/  ISETP.GT.AND P6, PT, R4, UR6, PT ;  /* 0x0000000604007c0c */ /* 0x002fda000bfc4270 */
[----:B------:R-:W-:Y:S05]  /*e8c0*/  @P6 BRA `(.L_x_231) ;  /* 0x0000000000946947 */ /* 0x000fea0003800000 */
[----:B------:R-:W-:Y:S01]  /*e8d0*/  IMAD.MOV.U32 R4, RZ, RZ, R3 ;  /* 0x000000ffff047224 */ /* 0x000fe200078e0003 */
[----:B------:R-:W-:Y:S01]  /*e8e0*/  UMOV UR4, URZ ;  /* 0x0000003f00047c82 */ /* 0x000fe20008000000 */
[----:B------:R-:W-:-:S05]  /*e8f0*/  ULDC UR5, c[0x0][0xc38] ;  /* 0x00030e0000057ab9 */ /* 0x000fca0000000800 */
.L_x_235:
[----:B------:R-:W0:Y:S01]  /*e900*/  LDC R2, c[0x0][0xc3c] ;  /* 0x00030f00ff027b82 */ /* 0x000e220000000800 */
[----:B------:R-:W-:-:S06]  /*e910*/  UIADD3 UR4, UR4, 0x1f, URZ ;  /* 0x0000001f04047890 */ /* 0x000fcc000fffe03f */
[----:B0-----:R-:W-:-:S13]  /*e920*/  ISETP.LE.AND P6, PT, R2, UR4, PT ;  /* 0x0000000402007c0c */ /* 0x001fda000bfc3270 */
[----:B------:R-:W-:Y:S05]  /*e930*/  @P6 BRA `(.L_x_232) ;  /* 0x0000000400246947 */ /* 0x000fea0003800000 */
[----:B------:R-:W-:Y:S01]  /*e940*/  VIADD R7, R5, UR4 ;  /* 0x0000000405077c36 */ /* 0x000fe20008000000 */
[----:B------:R-:W-:Y:S01]  /*e950*/  BSSY B0, `(.L_x_233) ;  /* 0x0000007000007945 */ /* 0x000fe20003800000 */
[----:B------:R-:W-:-:S03]  /*e960*/  MOV R0, RZ ;  /* 0x000000ff00007202 */ /* 0x000fc60000000f00 */
[----:B------:R-:W-:-:S13]  /*e970*/  ISETP.GE.OR P6, PT, R7, R2, !P0 ;  /* 0x000000020700720c */ /* 0x000fda00047c6670 */
[----:B------:R-:W-:Y:S05]  /*e980*/  @P6 BRA `(.L_x_234) ;  /* 0x00000000000c6947 */ /* 0x000fea0003800000 */
[----:B------:R-:W0:Y:S02]  /*e990*/  LDC.64 R2, c[0x0][0xc80] ;  /* 0x00032000ff027b82 */ /* 0x000e240000000a00 */
[----:B0-----:R-:W-:-:S05]  /*e9a0*/  IMAD.WIDE R2, R7, 0x4, R2 ;  /* 0x0000000407027825 */ /* 0x001fca00078e0202 */
[----:B------:R0:W5:Y:S02]  /*e9b0*/  LDG.E R0, desc[UR36][R2.64] ;  /* 0x0000002402007981 */ /* 0x000164000c1e1900 */
.L_x_234:
[----:B------:R-:W-:Y:S05]  /*e9c0*/  BSYNC B0 ;  /* 0x0000000000007941 */ /* 0x000fea0003800000 */
.L_x_233:
[----:B0----5:R-:W0:Y:S02]  /*e9d0*/  SHFL.UP PT, R2, R0, 0x1, RZ ;  /* 0x0420000000027989 */ /* 0x021e2400000e00ff */
        /* <DEDUP_REMOVED lines=14> */
[----:B------:R-:W0:Y:S02]  /*eac0*/  SHFL.IDX PT, R3, R9, 0x1f, 0x1f ;  /* 0x03e01f0009037f89 */ /* 0x000e2400000e0000 */
[----:B0-----:R-:W-:-:S05]  /*ead0*/  IMAD R3, R3, UR5, RZ ;  /* 0x0000000503037c24 */ /* 0x001fca000f8e02ff */
[----:B------:R-:W-:-:S04]  /*eae0*/  IADD3 R4, R3, R4, RZ ;  /* 0x0000000403047210 */ /* 0x000fc80007ffe0ff */
[----:B------:R-:W-:-:S13]  /*eaf0*/  ISETP.GT.AND P6, PT, R4, UR6, PT ;  /* 0x0000000604007c0c */ /* 0x000fda000bfc4270 */
[----:B------:R-:W-:Y:S05]  /*eb00*/  @!P6 BRA `(.L_x_235) ;  /* 0xfffffffc007ce947 */ /* 0x000fea000383ffff */
[----:B------:R-:W-:-:S07]  /*eb10*/  IMAD.MOV.U32 R7, RZ, RZ, R9 ;  /* 0x000000ffff077224 */ /* 0x000fce00078e0009 */
.L_x_231:
[----:B------:R-:W-:-:S04]  /*eb20*/  IMAD.IADD R8, R4, 0x1, -R3 ;  /* 0x0000000104087824 */ /* 0x000fc800078e0a03 */
[----:B------:R-:W-:-:S05]  /*eb30*/  IMAD R2, R7, UR5, R8 ;  /* 0x0000000507027c24 */ /* 0x000fca000f8e0208 */
[----:B------:R-:W-:-:S13]  /*eb40*/  ISETP.GT.AND P0, PT, R2, UR6, PT ;  /* 0x0000000602007c0c */ /* 0x000fda000bf04270 */
[----:B------:R-:W-:-:S04]  /*eb50*/  VOTE.ANY R4, PT, !P0 ;  /* 0x0000000000047806 */ /* 0x000fc800040e0100 */
[----:B------:R-:W0:Y:S01]  /*eb60*/  POPC R19, R4 ;  /* 0x0000000400137309 */ /* 0x000e220000000000 */
[----:B------:R-:W-:Y:S01]  /*eb70*/  ISETP.NE.AND P0, PT, R4, RZ, PT ;  /* 0x000000ff0400720c */ /* 0x000fe20003f05270 */
[----:B0-----:R-:W0:Y:S02]  /*eb80*/  SHFL.IDX PT, R10, R0, R19, 0x1f ;  /* 0x00001f13000a7589 */ /* 0x001e2400000e0000 */
[----:B0-----:R-:W-:-:S04]  /*eb90*/  IABS R9, R10 ;  /* 0x0000000a00097213 */ /* 0x001fc80000000000 */
[----:B------:R-:W0:Y:S08]  /*eba0*/  I2F.RP R6, R9 ;  /* 0x0000000900067306 */ /* 0x000e300000209400 */
[----:B0-----:R-:W0:Y:S02]  /*ebb0*/  MUFU.RCP R6, R6 ;  /* 0x0000000600067308 */ /* 0x001e240000001000 */
[----:B0-----:R-:W-:-:S06]  /*ebc0*/  VIADD R2, R6, 0xffffffe ;  /* 0x0ffffffe06027836 */ /* 0x001fcc0000000000 */
[----:B------:R0:W1:Y:S01]  /*ebd0*/  F2I.FTZ.U32.TRUNC.NTZ R3, R2 ;  /* 0x0000000200037305 */ /* 0x000062000021f000 */
[----:B------:R-:W-:Y:S05]  /*ebe0*/  @!P0 BRA `(.L_x_236) ;  /* 0x0000000000088947 */ /* 0x000fea0003800000 */
[----:B------:R-:W-:-:S06]  /*ebf0*/  VIADD R16, R19, 0xffffffff ;  /* 0xffffffff13107836 */ /* 0x000fcc0000000000 */
[----:B------:R2:W3:Y:S02]  /*ec00*/  SHFL.IDX PT, R16, R7, R16, 0x1f ;  /* 0x00001f1007107589 */ /* 0x0004e400000e0000 */
.L_x_236:
[----:B---3--:R-:W-:Y:S01]  /*ec10*/  IMAD R16, R16, UR5, R8 ;  /* 0x0000000510107c24 */ /* 0x008fe2000f8e0208 */
[----:B0-----:R-:W-:Y:S01]  /*ec20*/  IABS R2, R10 ;  /* 0x0000000a00027213 */ /* 0x001fe20000000000 */
[----:B-1----:R-:W-:Y:S02]  /*ec30*/  IMAD.MOV R0, RZ, RZ, -R3 ;  /* 0x000000ffff007224 */ /* 0x002fe400078e0a03 */
[----:B------:R-:W-:Y:S01]  /*ec40*/  VIADD R19, R19, UR4 ;  /* 0x0000000413137c36 */ /* 0x000fe20008000000 */
[----:B------:R-:W-:Y:S01]  /*ec50*/  IADD3 R11, -R16, UR6, RZ ;  /* 0x00000006100b7c10 */ /* 0x000fe2000fffe1ff */
[----:B--2---:R-:W-:Y:S01]  /*ec60*/  IMAD R7, R0, R9, RZ ;  /* 0x0000000900077224 */ /* 0x004fe200078e02ff */
[----:B------:R-:W-:Y:S01]  /*ec70*/  IADD3 R4, RZ, -R2, RZ ;  /* 0x80000002ff047210 */ /* 0x000fe20007ffe0ff */
[----:B------:R-:W-:Y:S01]  /*ec80*/  IMAD.MOV.U32 R2, RZ, RZ, RZ ;  /* 0x000000ffff027224 */ /* 0x000fe200078e00ff */
[----:B------:R-:W-:-:S03]  /*ec90*/  IABS R0, R11 ;  /* 0x0000000b00007213 */ /* 0x000fc60000000000 */
[----:B------:R-:W-:-:S04]  /*eca0*/  IMAD.HI.U32 R2, R3, R7, R2 ;  /* 0x0000000703027227 */ /* 0x000fc800078e0002 */
[----:B------:R-:W-:Y:S02]  /*ecb0*/  IMAD.MOV.U32 R3, RZ, RZ, R0 ;  /* 0x000000ffff037224 */ /* 0x000fe400078e0000 */
[----:B------:R-:W-:Y:S02]  /*ecc0*/  IMAD.MOV.U32 R0, RZ, RZ, R4 ;  /* 0x000000ffff007224 */ /* 0x000fe400078e0004 */
[----:B------:R-:W-:-:S04]  /*ecd0*/  IMAD.HI.U32 R2, R2, R3, RZ ;  /* 0x0000000302027227 */ /* 0x000fc800078e00ff */
[----:B------:R-:W-:-:S05]  /*ece0*/  IMAD R0, R2, R0, R3 ;  /* 0x0000000002007224 */ /* 0x000fca00078e0203 */
[----:B------:R-:W-:-:S13]  /*ecf0*/  ISETP.GT.U32.AND P1, PT, R9, R0, PT ;  /* 0x000000000900720c */ /* 0x000fda0003f24070 */
[----:B------:R-:W-:Y:S02]  /*ed00*/  @!P1 IMAD.IADD R0, R0, 0x1, -R9 ;  /* 0x0000000100009824 */ /* 0x000fe400078e0a09 */
[----:B------:R-:W-:Y:S01]  /*ed10*/  @!P1 VIADD R2, R2, 0x1 ;  /* 0x0000000102029836 */ /* 0x000fe20000000000 */
[----:B------:R-:W-:Y:S02]  /*ed20*/  ISETP.NE.AND P1, PT, R10, RZ, PT ;  /* 0x000000ff0a00720c */ /* 0x000fe40003f25270 */
[----:B------:R-:W-:Y:S02]  /*ed30*/  ISETP.GE.U32.AND P0, PT, R0, R9, PT ;  /* 0x000000090000720c */ /* 0x000fe40003f06070 */
[----:B------:R-:W-:-:S04]  /*ed40*/  LOP3.LUT R0, R11, R10, RZ, 0x3c, !PT ;  /* 0x0000000a0b007212 */ /* 0x000fc800078e3cff */
[----:B------:R-:W-:-:S07]  /*ed50*/  ISETP.GE.AND P2, PT, R0, RZ, PT ;  /* 0x000000ff0000720c */ /* 0x000fce0003f46270 */
[----:B------:R-:W-:-:S06]  /*ed60*/  @P0 IADD3 R2, R2, 0x1, RZ ;  /* 0x0000000102020810 */ /* 0x000fcc0007ffe0ff */
[----:B------:R-:W-:Y:S01]  /*ed70*/  @!P2 IMAD.MOV R2, RZ, RZ, -R2 ;  /* 0x000000ffff02a224 */ /* 0x000fe200078e0a02 */
[----:B------:R-:W-:-:S05]  /*ed80*/  @!P1 LOP3.LUT R2, RZ, R10, RZ, 0x33, !PT ;  /* 0x0000000aff029212 */ /* 0x000fca00078e33ff */
[--C-:B------:R-:W-:Y:S02]  /*ed90*/  IMAD.MOV R17, RZ, RZ, -R2.reuse ;  /* 0x000000ffff117224 */ /* 0x100fe400078e0a02 */
[----:B------:R-:W-:Y:S02]  /*eda0*/  IMAD.MOV.U32 R18, RZ, RZ, R2 ;  /* 0x000000ffff127224 */ /* 0x000fe400078e0002 */
[----:B------:R-:W-:Y:S01]  /*edb0*/  IMAD R17, R10, R17, R11 ;  /* 0x000000110a117224 */ /* 0x000fe200078e020b */
[----:B------:R-:W-:Y:S06]  /*edc0*/  BRA `(.L_x_237) ;  /* 0x0000000000147947 */ /* 0x000fec0003800000 */
.L_x_232:
[----:B------:R-:W-:Y:S01]  /*edd0*/  ULDC UR4, c[0x0][0xc3c] ;  /* 0x00030f0000047ab9 */ /* 0x000fe20000000800 */
[----:B------:R-:W-:Y:S01]  /*ede0*/  IMAD.MOV.U32 R17, RZ, RZ, RZ ;  /* 0x000000ffff117224 */ /* 0x000fe200078e00ff */
[----:B------:R-:W-:Y:S01]  /*edf0*/  MOV R16, UR6 ;  /* 0x0000000600107c02 */ /* 0x000fe20008000f00 */
[----:B------:R-:W-:Y:S02]  /*ee00*/  IMAD.MOV.U32 R18, RZ, RZ, RZ ;  /* 0x000000ffff127224 */ /* 0x000fe400078e00ff */
[----:B------:R-:W-:-:S07]  /*ee10*/  IMAD.U32 R19, RZ, RZ, UR4 ;  /* 0x00000004ff137e24 */ /* 0x000fce000f8e00ff */
.L_x_237:
[----:B------:R-:W-:-:S13]  /*ee20*/  ISETP.NE.AND P0, PT, R5, RZ, PT ;  /* 0x000000ff0500720c */ /* 0x000fda0003f05270 */
[----:B------:R-:W0:Y:S01]  /*ee30*/  @!P0 S2R R3, SR_CgaCtaId ;  /* 0x0000000000038919 */ /* 0x000e220000008800 */
[----:B------:R-:W-:-:S04]  /*ee40*/  @!P0 MOV R0, 0x400 ;  /* 0x0000040000008802 */ /* 0x000fc80000000f00 */
[----:B0-----:R-:W-:-:S05]  /*ee50*/  @!P0 LEA R0, R3, R0, 0x18 ;  /* 0x0000000003008211 */ /* 0x001fca00078ec0ff */
[----:B------:R0:W-:Y:S01]  /*ee60*/  @!P0 STS.128 [R0+0x388d0], R16 ;  /* 0x0388d01000008388 */ /* 0x0001e20000000c00 */
[----:B------:R-:W-:Y:S06]  /*ee70*/  BAR.ARV 0x5, 0x180 ;  /* 0x0146000000007b1d */ /* 0x000fec0000002000 */
.L_x_230:
[----:B------:R2:W-:Y:S01]  /*ee80*/  STL [R1+0x1c], RZ ;  /* 0x00001cff01007387 */ /* 0x0005e20000100800 */
[----:B------:R-:W-:Y:S01]  /*ee90*/  ULDC UR4, c[0x0][0xc3c] ;  /* 0x00030f0000047ab9 */ /* 0x000fe20000000800 */
[----:B------:R-:W-:Y:S01]  /*eea0*/  IMAD.MOV.U32 R28, RZ, RZ, 0x1 ;  /* 0x00000001ff1c7424 */ /* 0x000fe200078e00ff */
[----:B-1----:R-:W-:Y:S01]  /*eeb0*/  ISETP.GE.AND P0, PT, R19, UR4, PT ;  /* 0x0000000413007c0c */ /* 0x002fe2000bf06270 */
[----:B------:R-:W-:-:S12]  /*eec0*/  IMAD.MOV.U32 R27, RZ, RZ, RZ ;  /* 0x000000ffff1b7224 */ /* 0x000fd800078e00ff */
[----:B--2---:R-:W-:Y:S05]  /*eed0*/  @P0 BRA `(.L_x_238) ;  /* 0x0000004800140947 */ /* 0x004fea0003800000 */
[----:B0-----:R-:W2:Y:S01]  /*eee0*/  LDL R0, [R1+0x24] ;  /* 0x0000240001007983 */ /* 0x001ea20000100800 */
[----:B------:R-:W0:Y:S01]  /*eef0*/  S2UR UR5, SR_CgaCtaId ;  /* 0x00000000000579c3 */ /* 0x000e220000008800 */
[----:B------:R-:W-:Y:S01]  /*ef00*/  BSSY B8, `(.L_x_238) ;  /* 0x0000482000087945 */ /* 0x000fe20003800000 */
[----:B------:R-:W-:Y:S01]  /*ef10*/  IMAD.MOV.U32 R28, RZ, RZ, 0x1 ;  /* 0x00000001ff1c7424 */ /* 0x000fe200078e00ff */
[----:B------:R-:W1:Y:S01]  /*ef20*/  S2R R2, SR_TID.X ;  /* 0x0000000000027919 */ /* 0x000e620000002100 */
[----:B------:R-:W-:Y:S01]  /*ef30*/  IMAD.MOV.U32 R27, RZ, RZ, RZ ;  /* 0x000000ffff1b7224 */ /* 0x000fe200078e00ff */
[----:B------:R-:W-:Y:S01]  /*ef40*/  ULDC UR39, c[0x0][0xc] ;  /* 0x0000030000277ab9 */ /* 0x000fe20000000800 */
[----:B------:R3:W-:Y:S01]  /*ef50*/  STL [R1+0x1c], RZ ;  /* 0x00001cff01007387 */ /* 0x0007e20000100800 */
[C---:B-1----:R-:W-:Y:S01]  /*ef60*/  IMAD.SHL.U32 R33, R2.reuse, 0x8, RZ ;  /* 0x0000000802217824 */ /* 0x042fe200078e00ff */
[----:B------:R-:W-:-:S04]  /*ef70*/  LOP3.LUT R3, R2, 0x7f, RZ, 0xc0, !PT ;  /* 0x0000007f02037812 */ /* 0x000fc800078ec0ff */
[----:B------:R-:W-:Y:S02]  /*ef80*/  SHF.R.U32.HI R3, RZ, 0x3, R3 ;  /* 0x00000003ff037819 */ /* 0x000fe40000011603 */
[----:B--2---:R-:W-:Y:S02]  /*ef90*/  R2UR UR4, R0 ;  /* 0x00000000000472ca */ /* 0x004fe400000e0000 */
[----:B------:R-:W-:-:S04]  /*efa0*/  LOP3.LUT R0, R33, 0x1f8, RZ, 0xc0, !PT ;  /* 0x000001f821007812 */ /* 0x000fc800078ec0ff */
[----:B------:R-:W-:Y:S02]  /*efb0*/  LOP3.LUT R0, R0, 0x38, R2, 0x78, !PT ;  /* 0x0000003800007812 */ /* 0x000fe400078e7802 */
[----:B------:R-:W-:Y:S02]  /*efc0*/  SHF.L.U32 R2, R2, 0x4, RZ ;  /* 0x0000000402027819 */ /* 0x000fe400000006ff */
[----:B------:R-:W-:Y:S02]  /*efd0*/  LOP3.LUT R32, R0, 0x200, R33, 0xf8, !PT ;  /* 0x0000020000207812 */ /* 0x000fe400078ef821 */
[----:B------:R-:W-:Y:S01]  /*efe0*/  LOP3.LUT R33, R33, 0x38, RZ, 0xc0, !PT ;  /* 0x0000003821217812 */ /* 0x000fe200078ec0ff */
[----:B------:R-:W-:Y:S01]  /*eff0*/  ULOP3.LUT UR38, UR4, 0x2, URZ, 0xfc, !UPT ;  /* 0x0000000204267892 */ /* 0x000fe2000f8efc3f */
[----:B------:R-:W-:Y:S02]  /*f000*/  LOP3.LUT R2, R3, 0x70, R2, 0xf8, !PT ;  /* 0x0000007003027812 */ /* 0x000fe400078ef802 */
[----:B------:R-:W-:Y:S01]  /*f010*/  UMOV UR4, 0x400 ;  /* 0x0000040000047882 */ /* 0x000fe20000000000 */
[C---:B------:R-:W-:Y:S01]  /*f020*/  LOP3.LUT R0, R33.reuse, 0x40, RZ, 0xfc, !PT ;  /* 0x0000004021007812 */ /* 0x040fe200078efcff */
[----:B0-----:R-:W-:Y:S01]  /*f030*/  ULEA UR4, UR5, UR4, 0x18 ;  /* 0x0000000405047291 */ /* 0x001fe2000f8ec03f */
[----:B------:R-:W-:-:S02]  /*f040*/  LOP3.LUT R37, R33, 0x80, RZ, 0xfc, !PT ;  /* 0x0000008021257812 */ /* 0x000fc400078efcff */
[----:B------:R-:W-:-:S03]  /*f050*/  LOP3.LUT R36, R33, 0xc0, RZ, 0xfc, !PT ;  /* 0x000000c021247812 */ /* 0x000fc600078efcff */
[----:B------:R-:W-:-:S04]  /*f060*/  IMAD.U32 R22, RZ, RZ, UR4 ;  /* 0x00000004ff167e24 */ /* 0x000fc8000f8e00ff */
[----:B---3--:R-:W-:-:S07]  /*f070*/  IMAD R34, R32, 0x2, R22 ;  /* 0x0000000220227824 */ /* 0x008fce00078e0216 */
.L_x_303:
[----:B0-----:R-:W0:Y:S02]  /*f080*/  LDC.64 R2, c[0x0][0xc88] ;  /* 0x00032200ff027b82 */ /* 0x001e240000000a00 */
[----:B0-----:R-:W-:-:S05]  /*f090*/  IMAD.WIDE R2, R19, 0x4, R2 ;  /* 0x0000000413027825 */ /* 0x001fca00078e0202 */
[----:B--2---:R-:W2:Y:S01]  /*f0a0*/  LDG.E R29, desc[UR36][R2.64] ;  /* 0x00000024021d7981 */ /* 0x004ea2000c1e1900 */
[----:B------:R-:W-:Y:S05]  /*f0b0*/  YIELD ;  /* 0x0000000000007946 */ /* 0x000fea0003800000 */
[----:B------:R-:W-:Y:S01]  /*f0c0*/  ULDC.64 UR4, c[0x0][0xa28] ;  /* 0x00028a0000047ab9 */ /* 0x000fe20000000a00 */
[----:B------:R-:W-:Y:S01]  /*f0d0*/  IMAD.MOV.U32 R30, RZ, RZ, RZ ;  /* 0x000000ffff1e7224 */ /* 0x000fe200078e00ff */
[----:B------:R-:W-:Y:S01]  /*f0e0*/  ISETP.NE.U32.AND P0, PT, RZ, UR4, PT ;  /* 0x00000004ff007c0c */ /* 0x000fe2000bf05070 */
[----:B------:R-:W-:-:S03]  /*f0f0*/  ULDC.64 UR6, c[0x0][0xa18] ;  /* 0x0002860000067ab9 */ /* 0x000fc60000000a00 */
[----:B------:R-:W-:Y:S01]  /*f100*/  ISETP.NE.AND.EX P0, PT, RZ, UR5, PT, P0 ;  /* 0x00000005ff007c0c */ /* 0x000fe2000bf05300 */
[----:B------:R-:W-:Y:S01]  /*f110*/  IMAD.MOV.U32 R35, RZ, RZ, RZ ;  /* 0x000000ffff237224 */ /* 0x000fe200078e00ff */
[----:B--2---:R-:W-:-:S11]  /*f120*/  SHF.R.S32.HI R0, RZ, 0x1f, R29 ;  /* 0x0000001fff007819 */ /* 0x004fd6000001141d */
[C---:B------:R-:W-:Y:S02]  /*f130*/  @P0 LEA R2, P1, R29.reuse, UR4, 0x2 ;  /* 0x000000041d020c11 */ /* 0x040fe4000f8210ff */
[C---:B------:R-:W-:Y:S01]  /*f140*/  SHF.L.U32 R24, R29.reuse, 0x2, RZ ;  /* 0x000000021d187819 */ /* 0x040fe200000006ff */
[----:B------:R0:W-:Y:S01]  /*f150*/  STL [R1+0xc], R0 ;  /* 0x00000c0001007387 */ /* 0x0001e20000100800 */
[----:B------:R-:W-:Y:S01]  /*f160*/  @P0 LEA.HI.X R3, R29, UR5, R0, 0x2, P1 ;  /* 0x000000051d030c11 */ /* 0x000fe200088f1400 */
[----:B------:R-:W-:-:S04]  /*f170*/  ULDC.64 UR4, c[0x0][0xa00] ;  /* 0x0002800000047ab9 */ /* 0x000fc80000000a00 */
[----:B-1----:R1:W2:Y:S01]  /*f180*/  @P0 LDG.E R30, desc[UR36][R2.64] ;  /* 0x00000024021e0981 */ /* 0x0022a2000c1e1900 */
[----:B------:R-:W-:Y:S02]  /*f190*/  ISETP.NE.U32.AND P0, PT, RZ, UR4, PT ;  /* 0x00000004ff007c0c */ /* 0x000fe4000bf05070 */
[----:B------:R-:W-:Y:S02]  /*f1a0*/  SHF.L.U64.HI R25, R29, 0x2, R0 ;  /* 0x000000021d197819 */ /* 0x000fe40000010200 */
[----:B------:R-:W-:Y:S02]  /*f1b0*/  ISETP.NE.AND.EX P2, PT, RZ, UR5, PT, P0 ;  /* 0x00000005ff007c0c */ /* 0x000fe4000bf45300 */
[----:B------:R-:W-:Y:S02]  /*f1c0*/  ISETP.NE.U32.AND P0, PT, RZ, UR6, PT ;  /* 0x00000006ff007c0c */ /* 0x000fe4000bf05070 */
[----:B------:R-:W-:Y:S02]  /*f1d0*/  LOP3.LUT R23, R23, 0xffffff7f, RZ, 0xc0, !PT ;  /* 0xffffff7f17177812 */ /* 0x000fe400078ec0ff */
[----:B------:R-:W-:-:S02]  /*f1e0*/  ISETP.NE.AND.EX P0, PT, RZ, UR7, PT, P0 ;  /* 0x00000007ff007c0c */ /* 0x000fc4000bf05300 */
[----:B-1----:R-:W-:-:S04]  /*f1f0*/  IADD3 R2, P1, R24, UR4, RZ ;  /* 0x0000000418027c10 */ /* 0x002fc8000ff3e0ff */
[----:B------:R-:W-:Y:S01]  /*f200*/  IADD3.X R3, R25, UR5, RZ, P1, !PT ;  /* 0x0000000519037c10 */ /* 0x000fe20008ffe4ff */
[----:B------:R-:W-:Y:S01]  /*f210*/  ULDC.64 UR4, c[0x0][0x418] ;  /* 0x0001060000047ab9 */ /* 0x000fe20000000a00 */
[----:B------:R-:W-:-:S03]  /*f220*/  @P2 LOP3.LUT R23, R23, 0x80, RZ, 0xfc, !PT ;  /* 0x0000008017172812 */ /* 0x000fc600078efcff */
[----:B------:R1:W5:Y:S02]  /*f230*/  @P2 LDG.E R35, desc[UR36][R2.64] ;  /* 0x0000002402232981 */ /* 0x000364000c1e1900 */
[----:B------:R-:W-:-:S04]  /*f240*/  @P0 IADD3 R4, P1, R24, UR6, RZ ;  /* 0x0000000618040c10 */ /* 0x000fc8000ff3e0ff */
[----:B------:R-:W-:-:S05]  /*f250*/  @P0 IADD3.X R5, R25, UR7, RZ, P1, !PT ;  /* 0x0000000719050c10 */ /* 0x000fca0008ffe4ff */
[----:B------:R-:W3:Y:S01]  /*f260*/  @P0 LDG.E R4, desc[UR36][R4.64] ;  /* 0x0000002404040981 */ /* 0x000ee2000c1e1900 */
[----:B------:R-:W-:-:S03]  /*f270*/  UISETP.NE.U32.AND UP0, UPT, UR4, URZ, UPT ;  /* 0x0000003f0400728c */ /* 0x000fc6000bf05070 */
[----:B------:R-:W-:Y:S01]  /*f280*/  ULDC UR4, c[0x0][0x424] ;  /* 0x0001090000047ab9 */ /* 0x000fe20000000800 */
[----:B------:R-:W-:-:S03]  /*f290*/  UISETP.NE.AND.EX UP0, UPT, UR5, URZ, UPT, UP0 ;  /* 0x0000003f0500728c */ /* 0x000fc6000bf05300 */
[----:B------:R-:W-:Y:S01]  /*f2a0*/  ULDC UR5, c[0x0][0x2f0] ;  /* 0x0000bc0000057ab9 */ /* 0x000fe20000000800 */
[----:B------:R-:W-:-:S04]  /*f2b0*/  USEL UR4, UR4, 0x1, UP0 ;  /* 0x0000000104047887 */ /* 0x000fc80008000000 */
[----:B------:R-:W-:-:S06]  /*f2c0*/  UIMAD UR4, UR4, UR5, URZ ;  /* 0x00000005040472a4 */ /* 0x000fcc000f8e023f */
[----:B0-----:R-:W-:Y:S01]  /*f2d0*/  IMAD.U32 R0, RZ, RZ, UR4 ;  /* 0x00000004ff007e24 */ /* 0x001fe2000f8e00ff */
[----:B--2---:R1:W-:Y:S04]  /*f2e0*/  STL [R1+0x4], R30 ;  /* 0x0000041e01007387 */ /* 0x0043e80000100800 */
[----:B---3--:R1:W-:Y:S01]  /*f2f0*/  @P0 STL [R1+0x18], R4 ;  /* 0x0000180401000387 */ /* 0x0083e20000100800 */
[----:B------:R-:W-:Y:S05]  /*f300*/  @P0 BRA `(.L_x_239) ;  /* 0x0000000000200947 */ /* 0x000fea0003800000 */
[----:B------:R-:W-:Y:S02]  /*f310*/  ULDC UR4, c[0x0][0x288] ;  /* 0x0000a20000047ab9 */ /* 0x000fe40000000800 */
[----:B-1----:R-:W-:-:S05]  /*f320*/  IMAD.U32 R4, RZ, RZ, UR4 ;  /* 0x00000004ff047e24 */ /* 0x002fca000f8e00ff */
[----:B------:R0:W-:Y:S01]  /*f330*/  STL [R1+0x18], R4 ;  /* 0x0000180401007387 */ /* 0x0001e20000100800 */
[----:B------:R-:W-:Y:S05]  /*f340*/  @!P2 BRA `(.L_x_239) ;  /* 0x000000000010a947 */ /* 0x000fea0003800000 */
[----:B------:R-:W2:Y:S04]  /*f350*/  LDG.E R5, desc[UR36][R2.64] ;  /* 0x0000002402057981 */ /* 0x000ea8000c1e1900 */
[----:B0-----:R-:W2:Y:S02]  /*f360*/  LDG.E R4, desc[UR36][R2.64+0x4] ;  /* 0x0000042402047981 */ /* 0x001ea4000c1e1900 */
[----:B--2---:R-:W-:-:S05]  /*f370*/  IMAD.IADD R2, R4, 0x1, -R5 ;  /* 0x0000000104027824 */ /* 0x004fca00078e0a05 */
[----:B------:R2:W-:Y:S02]  /*f380*/  STL [R1+0x18], R2 ;  /* 0x0000180201007387 */ /* 0x0005e40000100800 */
.L_x_239:
[----:B------:R-:W-:Y:S01]  /*f390*/  ULDC.64 UR4, c[0x0][0xa20] ;  /* 0x0002880000047ab9 */ /* 0x000fe20000000a00 */
[----:B------:R-:W-:Y:S01]  /*f3a0*/  IMAD.MOV.U32 R31, RZ, RZ, R29 ;  /* 0x000000ffff1f7224 */ /* 0x000fe200078e001d */
[----:B------:R-:W-:-:S04]  /*f3b0*/  ISETP.NE.U32.AND P0, PT, RZ, UR4, PT ;  /* 0x00000004ff007c0c */ /* 0x000fc8000bf05070 */
[----:B------:R-:W-:-:S13]  /*f3c0*/  ISETP.NE.AND.EX P0, PT, RZ, UR5, PT, P0 ;  /* 0x00000005ff007c0c */ /* 0x000fda000bf05300 */
[----:B------:R-:W-:Y:S05]  /*f3d0*/  @!P0 BRA `(.L_x_240) ;  /* 0x0000000000108947 */ /* 0x000fea0003800000 */
[----:B-12---:R-:W-:-:S04]  /*f3e0*/  IADD3 R2, P0, R24, UR4, RZ ;  /* 0x0000000418027c10 */ /* 0x006fc8000ff1e0ff */
[----:B------:R-:W-:-:S05]  /*f3f0*/  IADD3.X R3, R25, UR5, RZ, P0, !PT ;  /* 0x0000000519037c10 */ /* 0x000fca00087fe4ff */
[----:B------:R3:W5:Y:S01]  /*f400*/  LDG.E R0, desc[UR36][R2.64] ;  /* 0x0000002402007981 */ /* 0x000762000c1e1900 */
[----:B------:R-:W-:Y:S05]  /*f410*/  BRA `(.L_x_241) ;  /* 0x0000000000247947 */ /* 0x000fea0003800000 */
.L_x_240:
[----:B------:R-:W-:Y:S02]  /*f420*/  ULDC.64 UR4, c[0x0][0xa08] ;  /* 0x0002820000047ab9 */ /* 0x000fe40000000a00 */
[----:B------:R-:W-:-:S04]  /*f430*/  ISETP.NE.U32.AND P0, PT, RZ, UR4, PT ;  /* 0x00000004ff007c0c */ /* 0x000fc8000bf05070 */
[----:B------:R-:W-:-:S13]  /*f440*/  ISETP.NE.AND.EX P0, PT, RZ, UR5, PT, P0 ;  /* 0x00000005ff007c0c */ /* 0x000fda000bf05300 */
[----:B------:R-:W-:Y:S05]  /*f450*/  @!P0 BRA `(.L_x_241) ;  /* 0x0000000000148947 */ /* 0x000fea0003800000 */
[----:B-12---:R-:W1:Y:S02]  /*f460*/  LDC.64 R2, c[0x0][0xa08] ;  /* 0x00028200ff027b82 */ /* 0x006e640000000a00 */
[----:B-1----:R-:W-:-:S05]  /*f470*/  IMAD.WIDE R2, R31, 0x4, R2 ;  /* 0x000000041f027825 */ /* 0x002fca00078e0202 */
[----:B------:R-:W2:Y:S04]  /*f480*/  LDG.E R0, desc[UR36][R2.64] ;  /* 0x0000002402007981 */ /* 0x000ea8000c1e1900 */
[----:B------:R-:W2:Y:S02]  /*f490*/  LDG.E R5, desc[UR36][R2.64+0x4] ;  /* 0x0000042402057981 */ /* 0x000ea4000c1e1900 */
[----:B--2---:R-:W-:-:S07]  /*f4a0*/  IADD3 R0, -R0, R5, RZ ;  /* 0x0000000500007210 */ /* 0x004fce0007ffe1ff */
.L_x_241:
[----:B-123-5:R-:W-:Y:S01]  /*f4b0*/  IMAD.IADD R2, R0, 0x1, -R30 ;  /* 0x0000000100027824 */ /* 0x02efe200078e0a1e */
[----:B------:R-:W-:Y:S03]  /*f4c0*/  BSSY B7, `(.L_x_242) ;  /* 0x0000387000077945 */ /* 0x000fe60003800000 */
[C---:B------:R-:W-:Y:S01]  /*f4d0*/  VIADD R0, R2.reuse, 0x4f ;  /* 0x0000004f02007836 */ /* 0x040fe20000000000 */
[----:B------:R1:W-:Y:S01]  /*f4e0*/  STL [R1], R2 ;  /* 0x0000000201007387 */ /* 0x0003e20000100800 */
[----:B------:R-:W-:Y:S02]  /*f4f0*/  ISETP.GT.AND P0, PT, R2, RZ, PT ;  /* 0x000000ff0200720c */ /* 0x000fe40003f04270 */
[----:B------:R-:W-:-:S05]  /*f500*/  IMAD.HI R0, R0, 0x66666667, RZ ;  /* 0x6666666700007827 */ /* 0x000fca00078e02ff */
[----:B------:R-:W-:-:S04]  /*f510*/  SHF.R.U32.HI R3, RZ, 0x1f, R0 ;  /* 0x0000001fff037819 */ /* 0x000fc80000011600 */
[----:B------:R-:W-:-:S05]  /*f520*/  LEA.HI.SX32 R0, R0, R3, 0x1b ;  /* 0x0000000300007211 */ /* 0x000fca00078fdaff */
[----:B------:R1:W-:Y:S01]  /*f530*/  STL [R1+0x20], R0 ;  /* 0x0000200001007387 */ /* 0x0003e20000100800 */
[----:B------:R-:W-:Y:S05]  /*f540*/  @P0 BRA `(.L_x_243) ;  /* 0x0000000000440947 */ /* 0x000fea0003800000 */
[----:B-1----:R-:W1:Y:S02]  /*f550*/  S2R R2, SR_TID.X ;  /* 0x0000000000027919 */ /* 0x002e640000002100 */
[----:B-1----:R-:W-:-:S04]  /*f560*/  LOP3.LUT R2, R2, 0x7f, RZ, 0xc0, !PT ;  /* 0x0000007f02027812 */ /* 0x002fc800078ec0ff */
[----:B------:R-:W-:-:S13]  /*f570*/  ISETP.NE.AND P0, PT, R2, RZ, PT ;  /* 0x000000ff0200720c */ /* 0x000fda0003f05270 */
[----:B------:R-:W-:Y:S05]  /*f580*/  @P0 BRA `(.L_x_244) ;  /* 0x0000003400e80947 */ /* 0x000fea0003800000 */
[----:B------:R-:W1:Y:S01]  /*f590*/  S2R R5, SR_LANEID ;  /* 0x0000000000057919 */ /* 0x000e620000000000 */
[----:B------:R-:W-:Y:S01]  /*f5a0*/  VOTEU.ANY UR4, UPT, PT ;  /* 0x0000000000047886 */ /* 0x000fe200038e0100 */
[----:B------:R-:W2:Y:S01]  /*f5b0*/  LDC.64 R2, c[0x0][0xc60] ;  /* 0x00031800ff027b82 */ /* 0x000ea20000000a00 */
[----:B------:R-:W1:Y:S02]  /*f5c0*/  FLO.U32 R0, UR4 ;  /* 0x0000000400007d00 */ /* 0x000e6400080e0000 */
[----:B-1----:R-:W-:-:S06]  /*f5d0*/  ISETP.EQ.U32.AND P0, PT, R0, R5, PT ;  /* 0x000000050000720c */ /* 0x002fcc0003f02070 */
[----:B------:R-:W2:Y:S07]  /*f5e0*/  POPC R5, UR4 ;  /* 0x0000000400057d09 */ /* 0x000eae0008000000 */
[----:B--2---:R-:W2:Y:S01]  /*f5f0*/  @P0 ATOMG.E.ADD.STRONG.GPU PT, R3, desc[UR36][R2.64], R5 ;  /* 0x00000005020309a8 */ /* 0x004ea200081ee1e4 */
[----:B0-----:R-:W0:Y:S02]  /*f600*/  S2R R4, SR_LTMASK ;  /* 0x0000000000047919 */ /* 0x001e240000003900 */
[----:B0-----:R-:W-:-:S04]  /*f610*/  LOP3.LUT R4, R4, UR4, RZ, 0xc0, !PT ;  /* 0x0000000404047c12 */ /* 0x001fc8000f8ec0ff */
[----:B------:R-:W0:Y:S01]  /*f620*/  POPC R7, R4 ;  /* 0x0000000400077309 */ /* 0x000e220000000000 */
[----:B--2---:R-:W0:Y:S02]  /*f630*/  SHFL.IDX PT, R0, R3, R0, 0x1f ;  /* 0x00001f0003007589 */ /* 0x004e2400000e0000 */
[----:B0-----:R-:W-:Y:S01]  /*f640*/  IADD3 R16, R0, UR39, R7 ;  /* 0x0000002700107c10 */ /* 0x001fe2000fffe007 */
[----:B------:R-:W-:Y:S06]  /*f650*/  BRA `(.L_x_244) ;  /* 0x0000003400b47947 */ /* 0x000fec0003800000 */
.L_x_243:
[----:B-1----:R-:W-:Y:S01]  /*f660*/  VIADD R0, R22, 0x24400 ;  /* 0x0002440016007836 */ /* 0x002fe20000000000 */
[----:B------:R-:W-:Y:S04]  /*f670*/  BSSY B6, `(.L_x_245) ;  /* 0x0000013000067945 */ /* 0x000fe80003800000 */
[----:B------:R-:W-:-:S13]  /*f680*/  LOP3.LUT P0, RZ, R0, 0x3ff, RZ, 0xc0, !PT ;  /* 0x000003ff00ff7812 */ /* 0x000fda000780c0ff */
[----:B------:R-:W-:Y:S05]  /*f690*/  @!P0 BRA `(.L_x_246) ;  /* 0x0000000000408947 */ /* 0x000fea0003800000 */
[----:B------:R-:W-:Y:S01]  /*f6a0*/  MOV R2, 0x0 ;  /* 0x0000000000027802 */ /* 0x000fe20000000f00 */
[----:B------:R-:W-:Y:S01]  /*f6b0*/  ULDC.64 UR6, c[0x4][0x138] ;  /* 0x01004e0000067ab9 */ /* 0x000fe20000000a00 */
[----:B------:R-:W-:Y:S01]  /*f6c0*/  ULDC.64 UR8, c[0x4][0x140] ;  /* 0x0100500000087ab9 */ /* 0x000fe20000000a00 */
[----:B------:R-:W-:Y:S01]  /*f6d0*/  ULDC.64 UR4, c[0x4][0x98] ;  /* 0x0100260000047ab9 */ /* 0x000fe20000000a00 */
[----:B0-----:R-:W-:Y:S01]  /*f6e0*/  IMAD.U32 R4, RZ, RZ, UR6 ;  /* 0x00000006ff047e24 */ /* 0x001fe2000f8e00ff */
[----:B------:R-:W-:Y:S01]  /*f6f0*/  MOV R6, UR8 ;  /* 0x0000000800067c02 */ /* 0x000fe20008000f00 */
[----:B------:R-:W0:Y:S01]  /*f700*/  LDC.64 R2, c[0x4][R2] ;  /* 0x0100000002027b82 */ /* 0x000e220000000a00 */
[----:B------:R-:W-:Y:S01]  /*f710*/  IMAD.U32 R5, RZ, RZ, UR7 ;  /* 0x00000007ff057e24 */ /* 0x000fe2000f8e00ff */
[----:B------:R-:W-:Y:S01]  /*f720*/  MOV R13, RZ ;  /* 0x000000ff000d7202 */ /* 0x000fe20000000f00 */
[----:B------:R-:W-:Y:S02]  /*f730*/  IMAD.U32 R7, RZ, RZ, UR9 ;  /* 0x00000009ff077e24 */ /* 0x000fe4000f8e00ff */
[----:B------:R-:W-:-:S02]  /*f740*/  IMAD.U32 R10, RZ, RZ, UR4 ;  /* 0x00000004ff0a7e24 */ /* 0x000fc4000f8e00ff */
[----:B------:R-:W-:Y:S02]  /*f750*/  IMAD.U32 R11, RZ, RZ, UR5 ;  /* 0x00000005ff0b7e24 */ /* 0x000fe4000f8e00ff */
[----:B------:R-:W-:Y:S02]  /*f760*/  IMAD.MOV.U32 R8, RZ, RZ, 0x70 ;  /* 0x00000070ff087424 */ /* 0x000fe400078e00ff */
[----:B------:R-:W-:-:S07]  /*f770*/  IMAD.MOV.U32 R12, RZ, RZ, 0x1 ;  /* 0x00000001ff0c7424 */ /* 0x000fce00078e00ff */
[----:B------:R-:W-:-:S07]  /*f780*/  LEPC R20, `(.L_x_246) ;  /* 0x000000001014794e */ /* 0x000fce0000000000 */
[----:B0-----:R-:W-:Y:S05]  /*f790*/  CALL.ABS.NOINC R2 ;  /* 0x0000000002007343 */ /* 0x001fea0003c00000 */
.L_x_246:
[----:B------:R-:W-:Y:S05]  /*f7a0*/  BSYNC B6 ;  /* 0x0000000000067941 */ /* 0x000fea0003800000 */
.L_x_245:
[----:B------:R-:W-:Y:S01]  /*f7b0*/  VIADD R0, R22, 0x400 ;  /* 0x0000040016007836 */ /* 0x000fe20000000000 */
[----:B------:R-:W-:Y:S04]  /*f7c0*/  BSSY B6, `(.L_x_247) ;  /* 0x0000022000067945 */ /* 0x000fe80003800000 */
[----:B------:R-:W-:-:S13]  /*f7d0*/  LOP3.LUT P0, RZ, R0, 0x3ff, RZ, 0xc0, !PT ;  /* 0x000003ff00ff7812 */ /* 0x000fda000780c0ff */
[----:B------:R-:W-:Y:S05]  /*f7e0*/  @!P0 BRA `(.L_x_248) ;  /* 0x00000000007c8947 */ /* 0x000fea0003800000 */
[----:B------:R-:W-:Y:S01]  /*f7f0*/  MOV R26, 0x0 ;  /* 0x00000000001a7802 */ /* 0x000fe20000000f00 */
[----:B------:R-:W-:Y:S01]  /*f800*/  ULDC.64 UR6, c[0x4][0x138] ;  /* 0x01004e0000067ab9 */ /* 0x000fe20000000a00 */
[----:B------:R-:W-:Y:S01]  /*f810*/  ULDC.64 UR8, c[0x4][0x140] ;  /* 0x0100500000087ab9 */ /* 0x000fe20000000a00 */
[----:B------:R-:W-:Y:S01]  /*f820*/  ULDC.64 UR4, c[0x4][0xa0] ;  /* 0x0100280000047ab9 */ /* 0x000fe20000000a00 */
[----:B------:R1:W2:Y:S01]  /*f830*/  LDC.64 R2, c[0x4][R26] ;  /* 0x010000001a027b82 */ /* 0x0002a20000000a00 */
[----:B0-----:R-:W-:Y:S01]  /*f840*/  IMAD.U32 R4, RZ, RZ, UR6 ;  /* 0x00000006ff047e24 */ /* 0x001fe2000f8e00ff */
[----:B------:R-:W-:Y:S01]  /*f850*/  MOV R10, UR4 ;  /* 0x00000004000a7c02 */ /* 0x000fe20008000f00 */
[----:B------:R-:W-:Y:S02]  /*f860*/  IMAD.U32 R5, RZ, RZ, UR7 ;  /* 0x00000007ff057e24 */ /* 0x000fe4000f8e00ff */
[----:B------:R-:W-:Y:S02]  /*f870*/  IMAD.U32 R6, RZ, RZ, UR8 ;  /* 0x00000008ff067e24 */ /* 0x000fe4000f8e00ff */
[----:B------:R-:W-:-:S02]  /*f880*/  IMAD.U32 R7, RZ, RZ, UR9 ;  /* 0x00000009ff077e24 */ /* 0x000fc4000f8e00ff */
[----:B------:R-:W-:Y:S02]  /*f890*/  IMAD.U32 R11, RZ, RZ, UR5 ;  /* 0x00000005ff0b7e24 */ /* 0x000fe4000f8e00ff */
[----:B------:R-:W-:Y:S02]  /*f8a0*/  IMAD.MOV.U32 R8, RZ, RZ, 0x70 ;  /* 0x00000070ff087424 */ /* 0x000fe400078e00ff */
[----:B------:R-:W-:Y:S02]  /*f8b0*/  IMAD.MOV.U32 R12, RZ, RZ, 0x1 ;  /* 0x00000001ff0c7424 */ /* 0x000fe400078e00ff */
[----:B-1----:R-:W-:-:S07]  /*f8c0*/  IMAD.MOV.U32 R13, RZ, RZ, RZ ;  /* 0x000000ffff0d7224 */ /* 0x002fce00078e00ff */
[----:B------:R-:W-:-:S07]  /*f8d0*/  LEPC R20, `(.L_x_249) ;  /* 0x000000001014794e */ /* 0x000fce0000000000 */
[----:B--2---:R-:W-:Y:S05]  /*f8e0*/  CALL.ABS.NOINC R2 ;  /* 0x0000000002007343 */ /* 0x004fea0003c00000 */
.L_x_249:
[----:B------:R0:W1:Y:S01]  /*f8f0*/  LDC.64 R2, c[0x4][R26] ;  /* 0x010000001a027b82 */ /* 0x0000620000000a00 */
[----:B------:R-:W-:Y:S01]  /*f900*/  ULDC.64 UR6, c[0x4][0x138] ;  /* 0x01004e0000067ab9 */ /* 0x000fe20000000a00 */
[----:B------:R-:W-:Y:S01]  /*f910*/  ULDC.64 UR8, c[0x4][0x140] ;  /* 0x0100500000087ab9 */ /* 0x000fe20000000a00 */
[----:B------:R-:W-:Y:S01]  /*f920*/  ULDC.64 UR4, c[0x4][0xa8] ;  /* 0x01002a0000047ab9 */ /* 0x000fe20000000a00 */
[----:B------:R-:W-:Y:S01]  /*f930*/  IMAD.U32 R4, RZ, RZ, UR6 ;  /* 0x00000006ff047e24 */ /* 0x000fe2000f8e00ff */
[----:B------:R-:W-:Y:S01]  /*f940*/  MOV R5, UR7 ;  /* 0x0000000700057c02 */ /* 0x000fe20008000f00 */
[----:B------:R-:W-:Y:S01]  /*f950*/  IMAD.U32 R6, RZ, RZ, UR8 ;  /* 0x00000008ff067e24 */ /* 0x000fe2000f8e00ff */
[----:B------:R-:W-:Y:S01]  /*f960*/  MOV R12, 0x1 ;  /* 0x00000001000c7802 */ /* 0x000fe20000000f00 */
[----:B------:R-:W-:Y:S02]  /*f970*/  IMAD.U32 R7, RZ, RZ, UR9 ;  /* 0x00000009ff077e24 */ /* 0x000fe4000f8e00ff */
[----:B------:R-:W-:-:S02]  /*f980*/  IMAD.U32 R10, RZ, RZ, UR4 ;  /* 0x00000004ff0a7e24 */ /* 0x000fc4000f8e00ff */
[----:B------:R-:W-:Y:S02]  /*f990*/  IMAD.U32 R11, RZ, RZ, UR5 ;  /* 0x00000005ff0b7e24 */ /* 0x000fe4000f8e00ff */
[----:B------:R-:W-:Y:S02]  /*f9a0*/  IMAD.MOV.U32 R8, RZ, RZ, 0x70 ;  /* 0x00000070ff087424 */ /* 0x000fe400078e00ff */
[----:B0-----:R-:W-:-:S07]  /*f9b0*/  IMAD.MOV.U32 R13, RZ, RZ, RZ ;  /* 0x000000ffff0d7224 */ /* 0x001fce00078e00ff */
[----:B------:R-:W-:-:S07]  /*f9c0*/  LEPC R20, `(.L_x_248) ;  /* 0x000000001014794e */ /* 0x000fce0000000000 */
[----:B-1----:R-:W-:Y:S05]  /*f9d0*/  CALL.ABS.NOINC R2 ;  /* 0x0000000002007343 */ /* 0x002fea0003c00000 */
.L_x_248:
[----:B------:R-:W-:Y:S05]  /*f9e0*/  BSYNC B6 ;  /* 0x0000000000067941 */ /* 0x000fea0003800000 */
.L_x_247:
[----:B------:R-:W2:Y:S01]  /*f9f0*/  LDL R26, [R1+0x20] ;  /* 0x00002000011a7983 */ /* 0x000ea20000100800 */
[----:B------:R-:W-:Y:S01]  /*fa00*/  ULDC.64 UR4, c[0x0][0x9f8] ;  /* 0x00027e0000047ab9 */ /* 0x000fe20000000a00 */
[----:B------:R-:W1:Y:S02]  /*fa10*/  LDC R6, c[0x0][0x430] ;  /* 0x00010c00ff067b82 */ /* 0x000e640000000800 */
[----:B------:R-:W3:Y:S01]  /*fa20*/  LDL R2, [R1] ;  /* 0x0000000001027983 */ /* 0x000ee20000100800 */
[----:B------:R-:W-:Y:S01]  /*fa30*/  ISETP.NE.U32.AND P0, PT, RZ, UR4, PT ;  /* 0x00000004ff007c0c */ /* 0x000fe2000bf05070 */
[----:B------:R-:W4:Y:S03]  /*fa40*/  S2R R20, SR_TID.X ;  /* 0x0000000000147919 */ /* 0x000f260000002100 */
[----:B------:R-:W-:-:S13]  /*fa50*/  ISETP.NE.AND.EX P0, PT, RZ, UR5, PT, P0 ;  /* 0x00000005ff007c0c */ /* 0x000fda000bf05300 */
[----:B------:R-:W-:Y:S01]  /*fa60*/  @P0 IADD3 R24, P1, R24, UR4, RZ ;  /* 0x0000000418180c10 */ /* 0x000fe2000ff3e0ff */
[----:B------:R-:W0:Y:S01]  /*fa70*/  S2R R21, SR_TID.X ;  /* 0x0000000000157919 */ /* 0x000e220000002100 */
[----:B------:R-:W-:Y:S02]  /*fa80*/  ULDC UR4, c[0x0][0x2f4] ;  /* 0x0000bd0000047ab9 */ /* 0x000fe40000000800 */
[----:B------:R-:W-:-:S05]  /*fa90*/  @P0 IADD3.X R25, R25, UR5, RZ, P1, !PT ;  /* 0x0000000519190c10 */ /* 0x000fca0008ffe4ff */
[----:B------:R-:W3:Y:S01]  /*faa0*/  @P0 LDG.E R31, desc[UR36][R24.64] ;  /* 0x00000024181f0981 */ /* 0x000ee2000c1e1900 */
[----:B-1----:R-:W-:Y:S02]  /*fab0*/  ISETP.NE.AND P2, PT, R6, 0x1, PT ;  /* 0x000000010600780c */ /* 0x002fe40003f45270 */
[----:B----4-:R-:W-:-:S04]  /*fac0*/  LOP3.LUT R20, R20, 0x7f, RZ, 0xc0, !PT ;  /* 0x0000007f14147812 */ /* 0x010fc800078ec0ff */
[----:B------:R-:W-:-:S07]  /*fad0*/  SHF.R.U32.HI R0, RZ, 0x3, R20 ;  /* 0x00000003ff007819 */ /* 0x000fce0000011614 */
[----:B0-----:R-:W0:Y:S01]  /*fae0*/  @P2 LDC R4, c[0x0][0x434] ;  /* 0x00010d00ff042b82 */ /* 0x001e220000000800 */
[----:B------:R-:W-:-:S05]  /*faf0*/  IMAD.SHL.U32 R20, R21, 0x10, RZ ;  /* 0x0000001015147824 */ /* 0x000fca00078e00ff */
[----:B------:R-:W-:Y:S02]  /*fb00*/  LOP3.LUT R20, R0, 0x70, R20, 0xf8, !PT ;  /* 0x0000007000147812 */ /* 0x000fe400078ef814 */
[----:B------:R-:W1:Y:S01]  /*fb10*/  @P2 LDC R0, c[0x0][0x438] ;  /* 0x00010e00ff002b82 */ /* 0x000e620000000800 */
[----:B------:R-:W-:Y:S02]  /*fb20*/  LOP3.LUT R23, R23, 0xffffffbf, RZ, 0xc0, !PT ;  /* 0xffffffbf17177812 */ /* 0x000fe400078ec0ff */
[----:B------:R-:W-:Y:S02]  /*fb30*/  LOP3.LUT R8, R33, 0x40, RZ, 0xfc, !PT ;  /* 0x0000004021087812 */ /* 0x000fe400078efcff */
[----:B------:R-:W-:-:S04]  /*fb40*/  @P2 LOP3.LUT R23, R23, 0x40, RZ, 0xfc, !PT ;  /* 0x0000004017172812 */ /* 0x000fc800078efcff */
[----:B------:R-:W-:Y:S01]  /*fb50*/  LOP3.LUT R23, R23, 0xffffffef, RZ, 0xc0, !PT ;  /* 0xffffffef17177812 */ /* 0x000fe200078ec0ff */
[----:B------:R-:W-:Y:S01]  /*fb60*/  UMOV UR5, 0xffffffff ;  /* 0xffffffff00057882 */ /* 0x000fe20000000000 */
[----:B--2---:R-:W-:-:S04]  /*fb70*/  VIADD R26, R26, 0xffffffff ;  /* 0xffffffff1a1a7836 */ /* 0x004fc80000000000 */
[----:B------:R-:W-:-:S05]  /*fb80*/  IMAD R5, R26, 0x50, R20 ;  /* 0x000000501a057824 */ /* 0x000fca00078e0214 */
[----:B---3--:R-:W-:-:S04]  /*fb90*/  ISETP.GE.AND P0, PT, R5, R2, PT ;  /* 0x000000020500720c */ /* 0x008fc80003f06270 */
[----:B------:R-:W-:Y:S01]  /*fba0*/  ISETP.GT.U32.OR P0, PT, R20, 0x4f, P0 ;  /* 0x0000004f1400780c */ /* 0x000fe20000704470 */
[----:B------:R-:W-:-:S04]  /*fbb0*/  IMAD.IADD R5, R5, 0x1, R30 ;  /* 0x0000000105057824 */ /* 0x000fc800078e021e */
[----:B0-----:R-:W-:-:S08]  /*fbc0*/  @P2 IMAD.HI.U32 R7, R5, R4, RZ ;  /* 0x0000000405072227 */ /* 0x001fd000078e00ff */
[----:B------:R-:W0:Y:S01]  /*fbd0*/  @!P0 LDC.64 R2, c[0x0][0x428] ;  /* 0x00010a00ff028b82 */ /* 0x000e220000000a00 */
[----:B------:R-:W-:Y:S01]  /*fbe0*/  IMAD.MOV.U32 R4, RZ, RZ, R5 ;  /* 0x000000ffff047224 */ /* 0x000fe200078e0005 */
[----:B-1----:R-:W-:-:S04]  /*fbf0*/  @P2 SHF.R.U32.HI R4, RZ, R0, R7 ;  /* 0x00000000ff042219 */ /* 0x002fc80000011607 */
[----:B------:R-:W-:-:S05]  /*fc00*/  IADD3 R0, -R4, RZ, RZ ;  /* 0x000000ff04007210 */ /* 0x000fca0007ffe1ff */
[----:B------:R-:W-:Y:S01]  /*fc10*/  IMAD R0, R6, R0, R5 ;  /* 0x0000000006007224 */ /* 0x000fe200078e0205 */
[----:B------:R-:W-:Y:S02]  /*fc20*/  SHF.R.S32.HI R6, RZ, 0x1f, R31 ;  /* 0x0000001fff067819 */ /* 0x000fe4000001141f */
[----:B------:R-:W-:-:S03]  /*fc30*/  @!P0 SHF.R.S32.HI R5, RZ, 0x1f, R4 ;  /* 0x0000001fff058819 */ /* 0x000fc60000011404 */
[----:B------:R0:W-:Y:S02]  /*fc40*/  STL [R1+0x8], R6 ;  /* 0x0000080601007387 */ /* 0x0001e40000100800 */
[-C--:B0-----:R-:W-:Y:S02]  /*fc50*/  @!P0 IMAD R6, R6, R2.reuse, RZ ;  /* 0x0000000206068224 */ /* 0x081fe400078e02ff */
[----:B------:R-:W-:-:S04]  /*fc60*/  @!P0 IMAD.WIDE.U32 R4, R31, R2, R4 ;  /* 0x000000021f048225 */ /* 0x000fc800078e0004 */
[----:B------:R-:W-:Y:S02]  /*fc70*/  @!P0 IMAD R6, R31, R3, R6 ;  /* 0x000000031f068224 */ /* 0x000fe400078e0206 */
[----:B------:R-:W0:Y:S02]  /*fc80*/  @!P0 LDC.64 R2, c[0x0][0x418] ;  /* 0x00010600ff028b82 */ /* 0x000e240000000a00 */
[----:B------:R-:W-:Y:S01]  /*fc90*/  @!P0 IMAD.IADD R6, R5, 0x1, R6 ;  /* 0x0000000105068824 */ /* 0x000fe200078e0206 */
[----:B------:R-:W-:Y:S02]  /*fca0*/  ISETP.GE.AND P2, PT, R8, UR4, PT ;  /* 0x0000000408007c0c */ /* 0x000fe4000bf46270 */
[----:B0-----:R-:W-:-:S04]  /*fcb0*/  @!P0 LEA R2, P1, R4, R2, 0x2 ;  /* 0x0000000204028211 */ /* 0x001fc800078210ff */
[----:B------:R-:W-:Y:S01]  /*fcc0*/  @!P0 LEA.HI.X R3, R4, R3, R6, 0x2, P1 ;  /* 0x0000000304038211 */ /* 0x000fe200008f1406 */
[----:B------:R-:W-:-:S06]  /*fcd0*/  IMAD.MOV.U32 R4, RZ, RZ, RZ ;  /* 0x000000ffff047224 */ /* 0x000fcc00078e00ff */
[----:B------:R0:W5:Y:S01]  /*fce0*/  @!P0 LDG.E R4, desc[UR36][R2.64] ;  /* 0x0000002402048981 */ /* 0x000162000c1e1900 */
[----:B------:R-:W-:Y:S02]  /*fcf0*/  ISETP.GE.AND P0, PT, R33, UR4, PT ;  /* 0x0000000421007c0c */ /* 0x000fe4000bf06270 */
[----:B------:R-:W-:-:S11]  /*fd00*/  ISETP.GE.AND P1, PT, R37, UR4, PT ;  /* 0x0000000425007c0c */ /* 0x000fd6000bf26270 */
[----:B------:R-:W-:-:S04]  /*fd10*/  @P0 LOP3.LUT R23, R23, 0x10, RZ, 0xfc, !PT ;  /* 0x0000001017170812 */ /* 0x000fc800078efcff */
[----:B------:R-:W-:-:S04]  /*fd20*/  LOP3.LUT R23, R23, 0xfffffff7, RZ, 0xc0, !PT ;  /* 0xfffffff717177812 */ /* 0x000fc800078ec0ff */
[----:B------:R-:W-:Y:S02]  /*fd30*/  @P2 LOP3.LUT R23, R23, 0x8, RZ, 0xfc, !PT ;  /* 0x0000000817172812 */ /* 0x000fe400078efcff */
[----:B------:R-:W-:Y:S02]  /*fd40*/  ISETP.GE.AND P0, PT, R36, UR4, PT ;  /* 0x0000000424007c0c */ /* 0x000fe4000bf06270 */
[----:B------:R-:W-:-:S04]  /*fd50*/  LOP3.LUT R23, R23, 0xfffffffb, RZ, 0xc0, !PT ;  /* 0xfffffffb17177812 */ /* 0x000fc800078ec0ff */
[----:B------:R-:W-:-:S04]  /*fd60*/  @P1 LOP3.LUT R23, R23, 0x4, RZ, 0xfc, !PT ;  /* 0x0000000417171812 */ /* 0x000fc800078efcff */
[----:B------:R-:W-:Y:S01]  /*fd70*/  LOP3.LUT R23, R23, 0xfffffffd, RZ, 0xc0, !PT ;  /* 0xfffffffd17177812 */ /* 0x000fe200078ec0ff */
[----:B0-----:R-:W-:-:S03]  /*fd80*/  IMAD.U32 R2, RZ, RZ, UR38 ;  /* 0x00000026ff027e24 */ /* 0x001fc6000f8e00ff */
[----:B------:R-:W-:Y:S01]  /*fd90*/  @P0 LOP3.LUT R23, R23, 0x2, RZ, 0xfc, !PT ;  /* 0x0000000217170812 */ /* 0x000fe200078efcff */
[----:B------:R-:W-:Y:S06]  /*fda0*/  BRA.DIV UR5, `(.L_x_250) ;  /* 0x0000003e05c47947 */ /* 0x000fec000b800000 */
.L_x_320:
[----:B------:R-:W-:Y:S02]  /*fdb0*/  ISETP.NE.AND P0, PT, R2, 0x3, PT ;  /* 0x000000030200780c */ /* 0x000fe40003f05270 */
[----:B------:R-:W-:Y:S02]  /*fdc0*/  ISETP.GT.U32.AND P1, PT, R20, 0x4f, PT ;  /* 0x0000004f1400780c */ /* 0x000fe40003f24070 */
[----:B------:R-:W-:Y:S02]  /*fdd0*/  LOP3.LUT R23, R23, 0xffffffdf, RZ, 0xc0, !PT ;  /* 0xffffffdf17177812 */ /* 0x000fe400078ec0ff */
[----:B------:R-:W-:-:S07]  /*fde0*/  SHF.R.S32.HI R30, RZ, 0x1f, R18 ;  /* 0x0000001fff1e7819 */ /* 0x000fce0000011412 */
[----:B------:R-:W-:-:S04]  /*fdf0*/  @P0 LOP3.LUT R23, R23, 0x20, RZ, 0xfc, !PT ;  /* 0x0000002017170812 */ /* 0x000fc800078efcff */
[----:B------:R-:W-:-:S04]  /*fe00*/  LOP3.LUT R23, R23, 0xfffffffe, RZ, 0xc0, !PT ;  /* 0xfffffffe17177812 */ /* 0x000fc800078ec0ff */
[----:B------:R-:W-:Y:S01]  /*fe10*/  @P1 LOP3.LUT R23, R23, 0x1, RZ, 0xfc, !PT ;  /* 0x0000000117171812 */ /* 0x000fe200078efcff */
[----:B------:R-:W-:Y:S06]  /*fe20*/  @!P0 BRA `(.L_x_251) ;  /* 0x0000000000048947 */ /* 0x000fec0003800000 */
[----:B------:R-:W-:Y:S01]  /*fe30*/  BPT.TRAP 0x1 ;  /* 0x000000040000795c */ /* 0x000fe20000300000 */
.L_x_251:
        /* <DEDUP_REMOVED lines=12> */
[----:B------:R-:W-:-:S03]  /*ff00*/  ULDC.64 UR4, c[0x0][0x330] ;  /* 0x0000cc0000047ab9 */ /* 0x000fc60000000a00 */
[----:B------:R-:W-:Y:S02]  /*ff10*/  IMAD.IADD R3, R3, 0x1, R5 ;  /* 0x0000000103037824 */ /* 0x000fe400078e0205 */
[----:B------:R-:W-:Y:S02]  /*ff20*/  IMAD R5, R30, UR4, RZ ;  /* 0x000000041e057c24 */ /* 0x000fe4000f8e02ff */
[----:B------:R-:W-:-:S04]  /*ff30*/  IMAD.WIDE.U32 R2, R18, UR4, R2 ;  /* 0x0000000412027c25 */ /* 0x000fc8000f8e0002 */
[----:B------:R-:W-:Y:S01]  /*ff40*/  IMAD R5, R18, UR5, R5 ;  /* 0x0000000512057c24 */ /* 0x000fe2000f8e0205 */
[----:B------:R-:W-:Y:S02]  /*ff50*/  ULDC.64 UR4, c[0x0][0x318] ;  /* 0x0000c60000047ab9 */ /* 0x000fe40000000a00 */
[----:B------:R-:W-:Y:S02]  /*ff60*/  LEA R24, P0, R2, UR4, 0x1 ;  /* 0x0000000402187c11 */ /* 0x000fe4000f8008ff */
[----:B------:R-:W-:-:S04]  /*ff70*/  IADD3 R5, R3, R5, RZ ;  /* 0x0000000503057210 */ /* 0x000fc80007ffe0ff */
[----:B------:R-:W-:Y:S01]  /*ff80*/  LEA.HI.X R25, R2, UR5, R5, 0x1, P0 ;  /* 0x0000000502197c11 */ /* 0x000fe200080f0c05 */
[----:B------:R-:W-:Y:S01]  /*ff90*/  IMAD R5, R27, 0x8, R22 ;  /* 0x000000081b057824 */ /* 0x000fe200078e0216 */
[----:B------:R-:W-:-:S04]  /*ffa0*/  SHF.L.U32 R2, R28, 0x1f, RZ ;  /* 0x0000001f1c027819 */ /* 0x000fc800000006ff */
[----:B------:R-:W0:Y:S02]  /*ffb0*/  SYNCS.PHASECHK.TRANS64.TRYWAIT P0, [R5+URZ+0x38840], R2 ;  /* 0x03884002050075a7 */ /* 0x000e24000800017f */
[----:B0-----:R-:W-:Y:S05]  /*ffc0*/  @!P0 BRA `(.L_x_253) ;  /* 0x0000003c006c8947 */ /* 0x001fea0003800000 */
.L_x_321:
[----:B------:R-:W-:Y:S05]  /*ffd0*/  BSYNC B0 ;  /* 0x0000000000007941 */ /* 0x000fea0003800000 */
.L_x_252:
[----:B------:R-:W2:Y:S01]  /*ffe0*/  LDL R9, [R1] ;  /* 0x0000000001097983 */ /* 0x000ea20000100800 */
[----:B------:R-:W-:Y:S02]  /*fff0*/  ULDC.64 UR4, c[0x0][0x300] ;  /* 0x0000c00000047ab9 */ /* 0x000fe40000000a00 */
[----:B------:R-:W-:Y:S01]  /*10000*/  IMAD R6, R6, UR4, RZ ;  /* 0x0000000406067c24 */ /* 0x000fe2000f8e02ff */
[----:B------:R-:W1:Y:S01]  /*10010*/  S2R R8, SR_TID.X ;  /* 0x0000000000087919 */ /* 0x000e620000002100 */
[----:B0-----:R-:W-:-:S04]  /*10020*/  IMAD.WIDE.U32 R2, R0, UR4, RZ ;  /* 0x0000000400027c25 */ /* 0x001fc8000f8e00ff */
[----:B------:R-:W-:Y:S01]  /*10030*/  IMAD R6, R0, UR5, R6 ;  /* 0x0000000500067c24 */ /* 0x000fe2000f8e0206 */
[----:B------:R-:W-:Y:S02]  /*10040*/  ULDC.64 UR4, c[0x0][0x310] ;  /* 0x0000c40000047ab9 */ /* 0x000fe40000000a00 */
[----:B------:R-:W-:Y:S02]  /*10050*/  IMAD R7, R7, UR4, RZ ;  /* 0x0000000407077c24 */ /* 0x000fe4000f8e02ff */
[----:B------:R-:W-:Y:S02]  /*10060*/  IMAD.IADD R3, R3, 0x1, R6 ;  /* 0x0000000103037824 */ /* 0x000fe400078e0206 */
[C---:B------:R-:W-:Y:S02]  /*10070*/  IMAD R7, R4.reuse, UR5, R7 ;  /* 0x0000000504077c24 */ /* 0x040fe4000f8e0207 */
[----:B------:R-:W-:Y:S01]  /*10080*/  IMAD.WIDE.U32 R2, R4, UR4, R2 ;  /* 0x0000000404027c25 */ /* 0x000fe2000f8e0002 */
[----:B------:R-:W-:-:S03]  /*10090*/  ULDC.64 UR4, c[0x0][0x308] ;  /* 0x0000c20000047ab9 */ /* 0x000fc60000000a00 */
[----:B------:R-:W-:Y:S02]  /*100a0*/  IMAD.IADD R3, R3, 0x1, R7 ;  /* 0x0000000103037824 */ /* 0x000fe400078e0207 */
[----:B------:R-:W-:Y:S02]  /*100b0*/  IMAD R0, R30, UR4, RZ ;  /* 0x000000041e007c24 */ /* 0x000fe4000f8e02ff */
[----:B------:R-:W-:-:S04]  /*100c0*/  IMAD.WIDE.U32 R2, R18, UR4, R2 ;  /* 0x0000000412027c25 */ /* 0x000fc8000f8e0002 */
[----:B------:R-:W-:Y:S01]  /*100d0*/  IMAD R0, R18, UR5, R0 ;  /* 0x0000000512007c24 */ /* 0x000fe2000f8e0200 */
[----:B------:R-:W-:Y:S01]  /*100e0*/  ULDC.64 UR4, c[0x0][0x2e8] ;  /* 0x0000ba0000047ab9 */ /* 0x000fe20000000a00 */
[----:B------:R-:W-:Y:S02]  /*100f0*/  IMAD R7, R27, 0x5000, R32 ;  /* 0x000050001b077824 */ /* 0x000fe400078e0220 */
[----:B------:R-:W-:Y:S01]  /*10100*/  IMAD.IADD R6, R3, 0x1, R0 ;  /* 0x0000000103067824 */ /* 0x000fe200078e0200 */
[----:B------:R-:W-:Y:S01]  /*10110*/  LEA R0, P0, R2, UR4, 0x1 ;  /* 0x0000000402007c11 */ /* 0x000fe2000f8008ff */
[----:B------:R-:W-:Y:S01]  /*10120*/  UMOV UR4, 0xffffffff ;  /* 0xffffffff00047882 */ /* 0x000fe20000000000 */
[----:B-1----:R-:W-:Y:S02]  /*10130*/  LOP3.LUT R8, R8, 0x7f, RZ, 0xc0, !PT ;  /* 0x0000007f08087812 */ /* 0x002fe400078ec0ff */
[----:B------:R-:W-:Y:S02]  /*10140*/  LEA.HI.X R6, R2, UR5, R6, 0x1, P0 ;  /* 0x0000000502067c11 */ /* 0x000fe400080f0c06 */
[----:B------:R-:W-:Y:S01]  /*10150*/  SHF.R.U32.HI R8, RZ, 0x3, R8 ;  /* 0x00000003ff087819 */ /* 0x000fe20000011608 */
[----:B--2---:R-:W-:-:S04]  /*10160*/  IMAD R4, R26, -0x50, R9 ;  /* 0xffffffb01a047824 */ /* 0x004fc800078e0209 */
[----:B------:R-:W-:-:S05]  /*10170*/  IMAD.IADD R4, R4, 0x1, -R8 ;  /* 0x0000000104047824 */ /* 0x000fca00078e0a08 */
[----:B------:R-:W-:Y:S01]  /*10180*/  ISETP.GE.AND P0, PT, R4, 0x1, PT ;  /* 0x000000010400780c */ /* 0x000fe20003f06270 */
[----:B------:R-:W-:-:S12]  /*10190*/  BRA.DIV UR4, `(.L_x_254) ;  /* 0x0000003e040c7947 */ /* 0x000fd8000b800000 */
[----:B------:R-:W0:Y:S01]  /*101a0*/  SHFL.IDX PT, R3, R0, RZ, 0x181f ;  /* 0x00181fff00037589 */ /* 0x000e2200000e0000 */
[----:B------:R-:W-:Y:S01]  /*101b0*/  LOP3.LUT P5, RZ, R23, 0x10, RZ, 0xc0, !PT ;  /* 0x0000001017ff7812 */ /* 0x000fe200078ac0ff */
[----:B------:R-:W-:Y:S01]  /*101c0*/  @P0 IMAD R9, R7, 0x2, R22 ;  /* 0x0000000207090824 */ /* 0x000fe200078e0216 */
[C---:B------:R-:W-:Y:S01]  /*101d0*/  LOP3.LUT P4, RZ, R23.reuse, 0x8, RZ, 0xc0, !PT ;  /* 0x0000000817ff7812 */ /* 0x040fe2000788c0ff */
[----:B------:R-:W1:Y:S01]  /*101e0*/  SHFL.IDX PT, R2, R6, RZ, 0x181f ;  /* 0x00181fff06027589 */ /* 0x000e6200000e0000 */
[C---:B------:R-:W-:Y:S02]  /*101f0*/  LOP3.LUT P3, RZ, R23.reuse, 0x4, RZ, 0xc0, !PT ;  /* 0x0000000417ff7812 */ /* 0x040fe4000786c0ff */
[----:B------:R-:W-:Y:S01]  /*10200*/  LOP3.LUT P2, RZ, R23, 0x2, RZ, 0xc0, !PT ;  /* 0x0000000217ff7812 */ /* 0x000fe2000784c0ff */
[----:B------:R-:W-:Y:S01]  /*10210*/  SHFL.IDX PT, R8, R6, 0x1, 0x181f ;  /* 0x00381f0006087f89 */ /* 0x000fe200000e0000 */
[----:B0-----:R-:W-:-:S04]  /*10220*/  @P0 LEA R3, P1, R33, R3, 0x1 ;  /* 0x0000000321030211 */ /* 0x001fc800078208ff */
[----:B-1----:R-:W-:-:S04]  /*10230*/  @P0 IADD3.X R2, RZ, R2, RZ, P1, !PT ;  /* 0x00000002ff020210 */ /* 0x002fc80000ffe4ff */
[----:B------:R-:W-:-:S04]  /*10240*/  @P0 LOP3.LUT R3, R3, R2, RZ, 0x3c, !PT ;  /* 0x0000000203030212 */ /* 0x000fc800078e3cff */
[----:B------:R-:W-:-:S04]  /*10250*/  @P0 LOP3.LUT R2, R3, R2, RZ, 0x3c, !PT ;  /* 0x0000000203020212 */ /* 0x000fc800078e3cff */
[----:B------:R-:W-:-:S05]  /*10260*/  @P0 LOP3.LUT R3, R3, R2, RZ, 0x3c, !PT ;  /* 0x0000000203030212 */ /* 0x000fca00078e3cff */
[----:B------:R-:W-:Y:S04]  /*10270*/  @P0 LDGSTS.E.BYPASS.LTC128B.128 [R9+0x24400], desc[UR36][R2.64], !P5 ;  /* 0x2440000002090fae */ /* 0x000fe8000e901d64 */
[----:B------:R-:W-:Y:S04]  /*10280*/  @P0 LDGSTS.E.BYPASS.LTC128B.128 [R9+0x26c00], desc[UR36][R2.64+0x80], !P4 ;  /* 0x26c0008002090fae */ /* 0x000fe8000e101d64 */
[----:B------:R-:W-:Y:S04]  /*10290*/  @P0 LDGSTS.E.BYPASS.LTC128B.128 [R9+0x29400], desc[UR36][R2.64+0x100], !P3 ;  /* 0x2940010002090fae */ /* 0x000fe8000d901d64 */
[----:B------:R0:W-:Y:S01]  /*102a0*/  @P0 LDGSTS.E.BYPASS.LTC128B.128 [R9+0x2bc00], desc[UR36][R2.64+0x180], !P2 ;  /* 0x2bc0018002090fae */ /* 0x0001e2000d101d64 */
[----:B------:R-:W-:-:S03]  /*102b0*/  ISETP.GE.AND P0, PT, R4, 0x11, PT ;  /* 0x000000110400780c */ /* 0x000fc60003f06270 */
[----:B0-----:R-:W0:Y:S10]  /*102c0*/  SHFL.IDX PT, R2, R0, 0x1, 0x181f ;  /* 0x00381f0000027f89 */ /* 0x001e3400000e0000 */
[----:B------:R-:W-:Y:S01]  /*102d0*/  @P0 IMAD R21, R7, 0x2, R22 ;  /* 0x0000000207150824 */ /* 0x000fe200078e0216 */
[----:B0-----:R-:W-:-:S05]  /*102e0*/  @P0 LEA R2, P1, R33, R2, 0x1 ;  /* 0x0000000221020211 */ /* 0x001fca00078208ff */
[----:B------:R-:W-:Y:S02]  /*102f0*/  @P0 IMAD.X R3, RZ, RZ, R8, P1 ;  /* 0x000000ffff030224 */ /* 0x000fe400008e0608 */
[----:B------:R-:W-:Y:S04]  /*10300*/  SHFL.IDX PT, R8, R6, 0x2, 0x181f ;  /* 0x00581f0006087f89 */ /* 0x000fe800000e0000 */
        /* <DEDUP_REMOVED lines=17> */
[----:B------:R-:W1:Y:S01]  /*10420*/  SHFL.IDX PT, R0, R0, 0x4, 0x181f ;  /* 0x00981f0000007f89 */ /* 0x000e6200000e0000 */
[----:B0-----:R-:W-:-:S04]  /*10430*/  @P0 LEA R2, P1, R33, R2, 0x1 ;  /* 0x0000000221020211 */ /* 0x001fc800078208ff */
[----:B------:R-:W-:Y:S02]  /*10440*/  @P0 IADD3.X R3, RZ, R8, RZ, P1, !PT ;  /* 0x00000008ff030210 */ /* 0x000fe40000ffe4ff */
[----:B------:R0:W2:Y:S04]  /*10450*/  SHFL.IDX PT, R8, R6, 0x4, 0x181f ;  /* 0x00981f0006087f89 */ /* 0x0000a800000e0000 */
[----:B------:R0:W-:Y:S04]  /*10460*/  @P0 LDGSTS.E.BYPASS.LTC128B.128 [R21+0x25c00], desc[UR36][R2.64], !P5 ;  /* 0x25c0000002150fae */ /* 0x0001e8000e901d64 */
[----:B------:R0:W-:Y:S04]  /*10470*/  @P0 LDGSTS.E.BYPASS.LTC128B.128 [R21+0x28400], desc[UR36][R2.64+0x80], !P4 ;  /* 0x2840008002150fae */ /* 0x0001e8000e101d64 */
[----:B------:R0:W-:Y:S04]  /*10480*/  @P0 LDGSTS.E.BYPASS.LTC128B.128 [R21+0x2ac00], desc[UR36][R2.64+0x100], !P3 ;  /* 0x2ac0010002150fae */ /* 0x0001e8000d901d64 */
[----:B-1----:R0:W-:Y:S02]  /*10490*/  @P0 LDGSTS.E.BYPASS.LTC128B.128 [R21+0x2d400], desc[UR36][R2.64+0x180], !P2 ;  /* 0x2d40018002150fae */ /* 0x0021e4000d101d64 */
.L_x_333:
[----:B------:R-:W-:Y:S01]  /*104a0*/  ISETP.GE.AND P0, PT, R4, 0x41, PT ;  /* 0x000000410400780c */ /* 0x000fe20003f06270 */
[----:B------:R-:W-:-:S12]  /*104b0*/  BSSY B0, `(.L_x_255) ;  /* 0x0000010000007945 */ /* 0x000fd80003800000 */
[----:B------:R-:W-:Y:S05]  /*104c0*/  @!P0 BRA `(.L_x_256) ;  /* 0x0000000000388947 */ /* 0x000fea0003800000 */
[----:B------:R-:W-:Y:S01]  /*104d0*/  LOP3.LUT P4, RZ, R23, 0x10, RZ, 0xc0, !PT ;  /* 0x0000001017ff7812 */ /* 0x000fe2000788c0ff */
[----:B------:R-:W-:Y:S01]  /*104e0*/  IMAD R7, R7, 0x2, R22 ;  /* 0x0000000207077824 */ /* 0x000fe200078e0216 */
[C---:B------:R-:W-:Y:S02]  /*104f0*/  LOP3.LUT P3, RZ, R23.reuse, 0x8, RZ, 0xc0, !PT ;  /* 0x0000000817ff7812 */ /* 0x040fe4000786c0ff */
[C---:B------:R-:W-:Y:S02]  /*10500*/  LOP3.LUT P2, RZ, R23.reuse, 0x4, RZ, 0xc0, !PT ;  /* 0x0000000417ff7812 */ /* 0x040fe4000784c0ff */
[----:B------:R-:W-:Y:S02]  /*10510*/  LOP3.LUT P1, RZ, R23, 0x2, RZ, 0xc0, !PT ;  /* 0x0000000217ff7812 */ /* 0x000fe4000782c0ff */
[----:B0-----:R-:W-:-:S05]  /*10520*/  LEA R2, P0, R33, R0, 0x1 ;  /* 0x0000000021027211 */ /* 0x001fca00078008ff */
        /* <DEDUP_REMOVED lines=8> */
.L_x_256:
[----:B------:R-:W-:Y:S05]  /*105b0*/  BSYNC B0 ;  /* 0x0000000000007941 */ /* 0x000fea0003800000 */
.L_x_255:
[----:B------:R-:W-:Y:S01]  /*105c0*/  NOP ;  /* 0x0000000000007918 */ /* 0x000fe20000000000 */
[----:B------:R-:W-:-:S13]  /*105d0*/  PLOP3.LUT P0, PT, PT, PT, PT, 0x80, 0x0 ;  /* 0x000000000000781c */ /* 0x000fda0003f0f070 */
.L_x_257:
        /* <DEDUP_REMOVED lines=10> */
.L_x_258:
[----:B------:R3:W5:Y:S01]  /*10680*/  LDL.LU R0, [R1+0xc] ;  /* 0x00000c0001007983 */ /* 0x0007620000300800 */
[----:B------:R-:W-:Y:S01]  /*10690*/  LOP3.LUT P0, RZ, R23, 0x80, RZ, 0xc0, !PT ;  /* 0x0000008017ff7812 */ /* 0x000fe2000780c0ff */
[----:B------:R3:W-:-:S12]  /*106a0*/  SYNCS.ARRIVE.TRANS64.A1T0 RZ, [R5+URZ+0x38830], RZ ;  /* 0x038830ff05ff79a7 */ /* 0x0007d8000810003f */
[----:B------:R-:W-:Y:S05]  /*106b0*/  WARPSYNC.ALL ;  /* 0x0000000000007948 */ /* 0x000fea0003800000 */
[----:B------:R-:W-:Y:S01]  /*106c0*/  ULDC.64 UR4, c[0x0][0x298] ;  /* 0x0000a60000047ab9 */ /* 0x000fe20000000a00 */
[----:B01----:R-:W-:Y:S01]  /*106d0*/  VIADD R2, R22, 0x14400 ;  /* 0x0001440016027836 */ /* 0x003fe20000000000 */
[----:B------:R-:W-:Y:S01]  /*106e0*/  SEL R29, R29, RZ, !P0 ;  /* 0x000000ff1d1d7207 */ /* 0x000fe20004000000 */
[----:B------:R-:W-:Y:S01]  /*106f0*/  IMAD.WIDE.U32 R6, R35, UR4, RZ ;  /* 0x0000000423067c25 */ /* 0x000fe2000f8e00ff */
[----:B------:R-:W-:Y:S01]  /*10700*/  BSSY B6, `(.L_x_259) ;  /* 0x000001b000067945 */ /* 0x000fe20003800000 */
[----:B------:R-:W-:Y:S01]  /*10710*/  BAR.SYNC.DEFER_BLOCKING 0x8, 0x180 ;  /* 0x0206000000007b1d */ /* 0x000fe20000010000 */
[----:B-----5:R-:W-:-:S02]  /*10720*/  SEL R0, R0, RZ, !P0 ;  /* 0x000000ff00007207 */ /* 0x020fc40004000000 */
[----:B------:R-:W-:-:S03]  /*10730*/  LOP3.LUT P0, RZ, R2, 0x3ff, RZ, 0xc0, !PT ;  /* 0x000003ff02ff7812 */ /* 0x000fc6000780c0ff */
[----:B------:R0:W-:Y:S04]  /*10740*/  STL [R1+0xc], R0 ;  /* 0x00000c0001007387 */ /* 0x0001e80000100800 */
[----:B------:R1:W-:Y:S01]  /*10750*/  STL.64 [R1+0x10], R6 ;  /* 0x0000100601007387 */ /* 0x0003e20000100a00 */
[----:B0-----:R-:W-:-:S05]  /*10760*/  SHF.R.S32.HI R0, RZ, 0x1f, R35 ;  /* 0x0000001fff007819 */ /* 0x001fca0000011423 */
[----:B------:R-:W-:-:S04]  /*10770*/  IMAD R0, R0, UR4, RZ ;  /* 0x0000000400007c24 */ /* 0x000fc8000f8e02ff */
[----:B------:R-:W-:-:S04]  /*10780*/  IMAD R0, R35, UR5, R0 ;  /* 0x0000000523007c24 */ /* 0x000fc8000f8e0200 */
[----:B------:R-:W-:Y:S01]  /*10790*/  IMAD.IADD R35, R7, 0x1, R0 ;  /* 0x0000000107237824 */ /* 0x000fe200078e0200 */
[----:B-1----:R-:W-:Y:S06]  /*107a0*/  @!P0 BRA `(.L_x_260) ;  /* 0x0000000000408947 */ /* 0x002fec0003800000 */
[----:B------:R-:W-:Y:S01]  /*107b0*/  MOV R2, 0x0 ;  /* 0x0000000000027802 */ /* 0x000fe20000000f00 */
[----:B------:R-:W-:Y:S01]  /*107c0*/  ULDC.64 UR6, c[0x4][0x138] ;  /* 0x01004e0000067ab9 */ /* 0x000fe20000000a00 */
[----:B------:R-:W-:Y:S01]  /*107d0*/  ULDC.64 UR8, c[0x4][0x140] ;  /* 0x0100500000087ab9 */ /* 0x000fe20000000a00 */
[----:B------:R-:W-:Y:S01]  /*107e0*/  ULDC.64 UR4, c[0x4][0xb0] ;  /* 0x01002c0000047ab9 */ /* 0x000fe20000000a00 */
[----:B------:R-:W-:Y:S01]  /*107f0*/  MOV R4, UR6 ;  /* 0x0000000600047c02 */ /* 0x000fe20008000f00 */
[----:B---3--:R-:W-:Y:S01]  /*10800*/  IMAD.U32 R5, RZ, RZ, UR7 ;  /* 0x00000007ff057e24 */ /* 0x008fe2000f8e00ff */
[----:B------:R-:W0:Y:S01]  /*10810*/  LDC.64 R2, c[0x4][R2] ;  /* 0x0100000002027b82 */ /* 0x000e220000000a00 */
[----:B------:R-:W-:Y:S01]  /*10820*/  IMAD.U32 R6, RZ, RZ, UR8 ;  /* 0x00000008ff067e24 */ /* 0x000fe2000f8e00ff */
[----:B--2---:R-:W-:Y:S01]  /*10830*/  MOV R8, 0x70 ;  /* 0x0000007000087802 */ /* 0x004fe20000000f00 */
[----:B------:R-:W-:Y:S02]  /*10840*/  IMAD.U32 R7, RZ, RZ, UR9 ;  /* 0x00000009ff077e24 */ /* 0x000fe4000f8e00ff */
[----:B------:R-:W-:-:S02]  /*10850*/  IMAD.U32 R10, RZ, RZ, UR4 ;  /* 0x00000004ff0a7e24 */ /* 0x000fc4000f8e00ff */
[----:B------:R-:W-:Y:S02]  /*10860*/  IMAD.U32 R11, RZ, RZ, UR5 ;  /* 0x00000005ff0b7e24 */ /* 0x000fe4000f8e00ff */
[----:B------:R-:W-:Y:S02]  /*10870*/  IMAD.MOV.U32 R12, RZ, RZ, 0x1 ;  /* 0x00000001ff0c7424 */ /* 0x000fe400078e00ff */
[----:B------:R-:W-:-:S07]  /*10880*/  IMAD.MOV.U32 R13, RZ, RZ, RZ ;  /* 0x000000ffff0d7224 */ /* 0x000fce00078e00ff */
[----:B------:R-:W-:-:S07]  /*10890*/  LEPC R20, `(.L_x_260) ;  /* 0x000000001014794e */ /* 0x000fce0000000000 */
[----:B0-----:R-:W-:Y:S05]  /*108a0*/  CALL.ABS.NOINC R2 ;  /* 0x0000000002007343 */ /* 0x001fea0003c00000 */
.L_x_260:
[----:B------:R-:W-:Y:S05]  /*108b0*/  BSYNC B6 ;  /* 0x0000000000067941 */ /* 0x000fea0003800000 */
.L_x_259:
[----:B------:R-:W4:Y:S01]  /*108c0*/  LDL.LU R20, [R1+0xc] ;  /* 0x00000c0001147983 */ /* 0x000f220000300800 */
[----:B------:R-:W0:Y:S01]  /*108d0*/  LDC R6, c[0x0][0x448] ;  /* 0x00011200ff067b82 */ /* 0x000e220000000800 */
[----:B------:R-:W-:Y:S02]  /*108e0*/  ULDC.64 UR4, c[0x0][0x2d8] ;  /* 0x0000b60000047ab9 */ /* 0x000fe40000000a00 */
[----:B------:R-:W2:Y:S01]  /*108f0*/  LDL.LU.64 R2, [R1+0x10] ;  /* 0x0000100001027983 */ /* 0x000ea20000300a00 */
[----:B------:R-:W-:-:S03]  /*10900*/  IMAD R0, R30, UR4, RZ ;  /* 0x000000041e007c24 */ /* 0x000fc6000f8e02ff */
[----:B------:R1:W5:Y:S01]  /*10910*/  LDL R10, [R1+0x18] ;  /* 0x00001800010a7983 */ /* 0x0003620000100800 */
[----:B---3--:R-:W-:Y:S01]  /*10920*/  IMAD R5, R18, UR5, R0 ;  /* 0x0000000512057c24 */ /* 0x008fe2000f8e0200 */
[----:B0-----:R-:W-:-:S13]  /*10930*/  ISETP.NE.AND P0, PT, R6, 0x1, PT ;  /* 0x000000010600780c */ /* 0x001fda0003f05270 */
[----:B------:R-:W0:Y:S01]  /*10940*/  @P0 LDC R4, c[0x0][0x450] ;  /* 0x00011400ff040b82 */ /* 0x000e220000000800 */
[----:B------:R-:W-:Y:S01]  /*10950*/  LOP3.LUT R9, R33, 0x40, RZ, 0xfc, !PT ;  /* 0x0000004021097812 */ /* 0x000fe200078efcff */
[----:B----4-:R-:W-:Y:S02]  /*10960*/  IMAD.MOV.U32 R21, RZ, RZ, R20 ;  /* 0x000000ffff157224 */ /* 0x010fe400078e0014 */
[----:B------:R-:W3:Y:S01]  /*10970*/  S2R R20, SR_TID.X ;  /* 0x0000000000147919 */ /* 0x000ee20000002100 */
[----:B--2---:R-:W-:Y:S02]  /*10980*/  IMAD.MOV.U32 R3, RZ, RZ, R35 ;  /* 0x000000ffff037224 */ /* 0x004fe400078e0023 */
[----:B------:R-:W-:Y:S01]  /*10990*/  IMAD.WIDE.U32 R2, R18, UR4, R2 ;  /* 0x0000000412027c25 */ /* 0x000fe2000f8e0002 */
[----:B------:R-:W-:-:S03]  /*109a0*/  ULDC.64 UR4, c[0x0][0x2e0] ;  /* 0x0000b80000047ab9 */ /* 0x000fc60000000a00 */
[----:B------:R-:W-:Y:S02]  /*109b0*/  IMAD.IADD R3, R3, 0x1, R5 ;  /* 0x0000000103037824 */ /* 0x000fe400078e0205 */
[----:B------:R-:W2:Y:S01]  /*109c0*/  @P0 LDC R5, c[0x0][0x44c] ;  /* 0x00011300ff050b82 */ /* 0x000ea20000000800 */
[----:B------:R-:W-:Y:S02]  /*109d0*/  IMAD R0, R21, UR4, RZ ;  /* 0x0000000415007c24 */ /* 0x000fe4000f8e02ff */
[----:B------:R-:W-:-:S04]  /*109e0*/  IMAD.WIDE.U32 R2, R29, UR4, R2 ;  /* 0x000000041d027c25 */ /* 0x000fc8000f8e0002 */
[----:B------:R-:W-:Y:S01]  /*109f0*/  IMAD R0, R29, UR5, R0 ;  /* 0x000000051d007c24 */ /* 0x000fe2000f8e0200 */
[----:B------:R-:W-:-:S04]  /*10a00*/  ULDC.64 UR4, c[0x0][0x2d0] ;  /* 0x0000b40000047ab9 */ /* 0x000fc80000000a00 */
[----:B------:R-:W-:Y:S01]  /*10a10*/  IADD3 R3, R3, R0, RZ ;  /* 0x0000000003037210 */ /* 0x000fe20007ffe0ff */
[----:B------:R-:W-:Y:S01]  /*10a20*/  IMAD.SHL.U32 R0, R17, 0x80, RZ ;  /* 0x0000008011007824 */ /* 0x000fe200078e00ff */
[C---:B---3--:R-:W-:Y:S01]  /*10a30*/  LOP3.LUT R21, R20.reuse, 0x7f, RZ, 0xc0, !PT ;  /* 0x0000007f14157812 */ /* 0x048fe200078ec0ff */
[----:B------:R-:W-:-:S03]  /*10a40*/  IMAD.SHL.U32 R20, R20, 0x10, RZ ;  /* 0x0000001014147824 */ /* 0x000fc600078e00ff */
[----:B------:R-:W-:-:S04]  /*10a50*/  SHF.R.U32.HI R21, RZ, 0x3, R21 ;  /* 0x00000003ff157819 */ /* 0x000fc80000011615 */
[----:B------:R-:W-:-:S04]  /*10a60*/  LOP3.LUT R20, R21, 0x70, R20, 0xf8, !PT ;  /* 0x0000007015147812 */ /* 0x000fc800078ef814 */
[----:B------:R-:W-:-:S05]  /*10a70*/  LOP3.LUT R7, R20, R0, RZ, 0xfc, !PT ;  /* 0x0000000014077212 */ /* 0x000fca00078efcff */
[----:B--2---:R-:W-:-:S04]  /*10a80*/  @P0 IMAD.HI.U32 R8, R7, R5, RZ ;  /* 0x0000000507080227 */ /* 0x004fc800078e00ff */
[----:B------:R-:W-:Y:S01]  /*10a90*/  IMAD.MOV.U32 R5, RZ, RZ, R7 ;  /* 0x000000ffff057224 */ /* 0x000fe200078e0007 */
[----:B0-----:R-:W-:Y:S01]  /*10aa0*/  @P0 SHF.R.U32.HI R5, RZ, R4, R8 ;  /* 0x00000004ff050219 */ /* 0x001fe20000011608 */
[----:B------:R-:W0:Y:S04]  /*10ab0*/  S2R R20, SR_TID.X ;  /* 0x0000000000147919 */ /* 0x000e280000002100 */
[----:B------:R-:W-:-:S04]  /*10ac0*/  IMAD.MOV R4, RZ, RZ, -R5 ;  /* 0x000000ffff047224 */ /* 0x000fc800078e0a05 */
[----:B------:R-:W-:Y:S01]  /*10ad0*/  IMAD R4, R6, R4, R7 ;  /* 0x0000000406047224 */ /* 0x000fe200078e0207 */
[----:B------:R-:W-:Y:S01]  /*10ae0*/  SHF.R.S32.HI R7, RZ, 0x1f, R5 ;  /* 0x0000001fff077819 */ /* 0x000fe20000011405 */
[----:B------:R-:W-:-:S04]  /*10af0*/  IMAD.WIDE.U32 R2, R5, UR4, R2 ;  /* 0x0000000405027c25 */ /* 0x000fc8000f8e0002 */
[----:B------:R-:W-:-:S04]  /*10b00*/  IMAD R7, R7, UR4, RZ ;  /* 0x0000000407077c24 */ /* 0x000fc8000f8e02ff */
[----:B------:R-:W-:Y:S01]  /*10b10*/  IMAD R7, R5, UR5, R7 ;  /* 0x0000000505077c24 */ /* 0x000fe2000f8e0207 */
[----:B------:R-:W-:Y:S01]  /*10b20*/  SHF.R.S32.HI R5, RZ, 0x1f, R4 ;  /* 0x0000001fff057819 */ /* 0x000fe20000011404 */
[----:B------:R-:W-:Y:S02]  /*10b30*/  ULDC.64 UR4, c[0x0][0x2c8] ;  /* 0x0000b20000047ab9 */ /* 0x000fe40000000a00 */
[----:B------:R-:W-:Y:S02]  /*10b40*/  IMAD.IADD R3, R3, 0x1, R7 ;  /* 0x0000000103037824 */ /* 0x000fe400078e0207 */
[----:B------:R-:W-:Y:S02]  /*10b50*/  IMAD R5, R5, UR4, RZ ;  /* 0x0000000405057c24 */ /* 0x000fe4000f8e02ff */
[----:B------:R-:W-:-:S04]  /*10b60*/  IMAD.WIDE.U32 R2, R4, UR4, R2 ;  /* 0x0000000404027c25 */ /* 0x000fc8000f8e0002 */
[----:B------:R-:W-:Y:S01]  /*10b70*/  IMAD R5, R4, UR5, R5 ;  /* 0x0000000504057c24 */ /* 0x000fe2000f8e0205 */
[----:B------:R-:W-:-:S04]  /*10b80*/  ULDC.64 UR4, c[0x0][0x280] ;  /* 0x0000a00000047ab9 */ /* 0x000fc80000000a00 */
[----:B------:R-:W-:Y:S02]  /*10b90*/  IADD3 R3, R3, R5, RZ ;  /* 0x0000000503037210 */ /* 0x000fe40007ffe0ff */
[----:B------:R-:W-:Y:S01]  /*10ba0*/  LEA R5, P0, R2, UR4, 0x1 ;  /* 0x0000000402057c11 */ /* 0x000fe2000f8008ff */
[----:B------:R-:W-:Y:S01]  /*10bb0*/  ULDC UR4, c[0x0][0x2b8] ;  /* 0x0000ae0000047ab9 */ /* 0x000fe20000000800 */
[----:B0-----:R-:W-:Y:S02]  /*10bc0*/  LOP3.LUT R20, R20, 0x7f, RZ, 0xc0, !PT ;  /* 0x0000007f14147812 */ /* 0x001fe400078ec0ff */
[----:B------:R-:W-:Y:S01]  /*10bd0*/  LEA.HI.X R4, R2, UR5, R3, 0x1, P0 ;  /* 0x0000000502047c11 */ /* 0x000fe200080f0c03 */
[----:B------:R-:W-:Y:S01]  /*10be0*/  UMOV UR5, 0xffffffff ;  /* 0xffffffff00057882 */ /* 0x000fe20000000000 */
[----:B------:R-:W-:Y:S02]  /*10bf0*/  ISETP.GE.AND P4, PT, R33, UR4, PT ;  /* 0x0000000421007c0c */ /* 0x000fe4000bf86270 */
[----:B------:R-:W-:-:S02]  /*10c00*/  ISETP.GE.AND P3, PT, R9, UR4, PT ;  /* 0x0000000409007c0c */ /* 0x000fc4000bf66270 */
[----:B------:R-:W-:Y:S02]  /*10c10*/  ISETP.GE.AND P2, PT, R37, UR4, PT ;  /* 0x0000000425007c0c */ /* 0x000fe4000bf46270 */
[----:B------:R-:W-:Y:S02]  /*10c20*/  ISETP.GE.AND P1, PT, R36, UR4, PT ;  /* 0x0000000424007c0c */ /* 0x000fe4000bf26270 */
[----:B------:R-:W-:Y:S01]  /*10c30*/  SHF.R.U32.HI R9, RZ, 0x3, R20 ;  /* 0x00000003ff097819 */ /* 0x000fe20000011614 */
[----:B-1----:R-:W-:Y:S10]  /*10c40*/  BRA.DIV UR5, `(.L_x_261) ;  /* 0x0000003a05247947 */ /* 0x002ff4000b800000 */
[----:B------:R-:W0:Y:S01]  /*10c50*/  SHFL.IDX PT, R14, R5, RZ, 0x181f ;  /* 0x00181fff050e7589 */ /* 0x000e2200000e0000 */
[----:B-----5:R-:W-:Y:S02]  /*10c60*/  IMAD R6, R10, R6, RZ ;  /* 0x000000060a067224 */ /* 0x020fe400078e02ff */
[----:B------:R-:W-:Y:S01]  /*10c70*/  IMAD.IADD R0, R9, 0x1, R0 ;  /* 0x0000000109007824 */ /* 0x000fe200078e0200 */
[----:B------:R-:W1:Y:S03]  /*10c80*/  SHFL.IDX PT, R2, R4, RZ, 0x181f ;  /* 0x00181fff04027589 */ /* 0x000e6600000e0000 */
[C---:B------:R-:W-:Y:S01]  /*10c90*/  VIADD R7, R0.reuse, 0x10 ;  /* 0x0000001000077836 */ /* 0x040fe20000000000 */
[----:B------:R-:W-:-:S13]  /*10ca0*/  ISETP.GE.AND P0, PT, R0, R6, PT ;  /* 0x000000060000720c */ /* 0x000fda0003f06270 */
[----:B0-----:R-:W-:-:S05]  /*10cb0*/  @!P0 LEA R14, P5, R33, R14, 0x1 ;  /* 0x0000000e210e8211 */ /* 0x001fca00078a08ff */
[----:B-1----:R-:W-:Y:S02]  /*10cc0*/  @!P0 IMAD.X R3, RZ, RZ, R2, P5 ;  /* 0x000000ffff038224 */ /* 0x002fe400028e0602 */
[----:B------:R-:W-:Y:S02]  /*10cd0*/  @!P0 IMAD.MOV.U32 R2, RZ, RZ, R14 ;  /* 0x000000ffff028224 */ /* 0x000fe400078e000e */
[----:B------:R-:W0:Y:S04]  /*10ce0*/  SHFL.IDX PT, R14, R5, 0x1, 0x181f ;  /* 0x00381f00050e7f89 */ /* 0x000e2800000e0000 */
[----:B------:R-:W-:Y:S04]  /*10cf0*/  @!P0 LDGSTS.E.BYPASS.LTC128B.128 [R34+0x14400], desc[UR36][R2.64], !P4 ;  /* 0x1440000002228fae */ /* 0x000fe8000e101d64 */
[----:B------:R-:W-:Y:S04]  /*10d00*/  @!P0 LDGSTS.E.BYPASS.LTC128B.128 [R34+0x18400], desc[UR36][R2.64+0x80], !P3 ;  /* 0x1840008002228fae */ /* 0x000fe8000d901d64 */
[----:B------:R-:W-:Y:S04]  /*10d10*/  @!P0 LDGSTS.E.BYPASS.LTC128B.128 [R34+0x1c400], desc[UR36][R2.64+0x100], !P2 ;  /* 0x1c40010002228fae */ /* 0x000fe8000d101d64 */
[----:B------:R1:W-:Y:S01]  /*10d20*/  @!P0 LDGSTS.E.BYPASS.LTC128B.128 [R34+0x20400], desc[UR36][R2.64+0x180], !P1 ;  /* 0x2040018002228fae */ /* 0x0003e2000c901d64 */
[----:B------:R-:W-:-:S03]  /*10d30*/  ISETP.GE.AND P0, PT, R7, R6, PT ;  /* 0x000000060700720c */ /* 0x000fc60003f06270 */
[----:B-1----:R-:W1:Y:S10]  /*10d40*/  SHFL.IDX PT, R2, R4, 0x1, 0x181f ;  /* 0x00381f0004027f89 */ /* 0x002e7400000e0000 */
[----:B0-----:R-:W-:-:S05]  /*10d50*/  @!P0 LEA R14, P5, R33, R14, 0x1 ;  /* 0x0000000e210e8211 */ /* 0x001fca00078a08ff */
[----:B-1----:R-:W-:Y:S01]  /*10d60*/  @!P0 IMAD.X R7, RZ, RZ, R2, P5 ;  /* 0x000000ffff078224 */ /* 0x002fe200028e0602 */
[----:B------:R-:W-:Y:S02]  /*10d70*/  @!P0 MOV R2, R14 ;  /* 0x0000000e00028202 */ /* 0x000fe40000000f00 */
[----:B------:R-:W0:Y:S01]  /*10d80*/  SHFL.IDX PT, R14, R5, 0x2, 0x181f ;  /* 0x00581f00050e7f89 */ /* 0x000e2200000e0000 */
[----:B------:R-:W-:Y:S02]  /*10d90*/  @!P0 IMAD.MOV.U32 R3, RZ, RZ, R7 ;  /* 0x000000ffff038224 */ /* 0x000fe400078e0007 */
[----:B------:R-:W-:-:S03]  /*10da0*/  VIADD R7, R0, 0x20 ;  /* 0x0000002000077836 */ /* 0x000fc60000000000 */
[----:B------:R-:W-:Y:S04]  /*10db0*/  @!P0 LDGSTS.E.BYPASS.LTC128B.128 [R34+0x14c00], desc[UR36][R2.64], !P4 ;  /* 0x14c0000002228fae */ /* 0x000fe8000e101d64 */
[----:B------:R-:W-:Y:S04]  /*10dc0*/  @!P0 LDGSTS.E.BYPASS.LTC128B.128 [R34+0x18c00], desc[UR36][R2.64+0x80], !P3 ;  /* 0x18c0008002228fae */ /* 0x000fe8000d901d64 */
[----:B------:R-:W-:Y:S04]  /*10dd0*/  @!P0 LDGSTS.E.BYPASS.LTC128B.128 [R34+0x1cc00], desc[UR36][R2.64+0x100], !P2 ;  /* 0x1cc0010002228fae */ /* 0x000fe8000d101d64 */
[----:B------:R1:W-:Y:S01]  /*10de0*/  @!P0 LDGSTS.E.BYPASS.LTC128B.128 [R34+0x20c00], desc[UR36][R2.64+0x180], !P1 ;  /* 0x20c0018002228fae */ /* 0x0003e2000c901d64 */
[----:B------:R-:W-:-:S03]  /*10df0*/  ISETP.GE.AND P0, PT, R7, R6, PT ;  /* 0x000000060700720c */ /* 0x000fc60003f06270 */
[----:B-1----:R-:W1:Y:S10]  /*10e00*/  SHFL.IDX PT, R2, R4, 0x2, 0x181f ;  /* 0x00581f0004027f89 */ /* 0x002e7400000e0000 */
[----:B0-----:R-:W-:-:S05]  /*10e10*/  @!P0 LEA R14, P5, R33, R14, 0x1 ;  /* 0x0000000e210e8211 */ /* 0x001fca00078a08ff */
[----:B-1----:R-:W-:Y:S02]  /*10e20*/  @!P0 IMAD.X R7, RZ, RZ, R2, P5 ;  /* 0x000000ffff078224 */ /* 0x002fe400028e0602 */
[----:B------:R-:W-:Y:S02]  /*10e30*/  @!P0 IMAD.MOV.U32 R2, RZ, RZ, R14 ;  /* 0x000000ffff028224 */ /* 0x000fe400078e000e */
[----:B------:R-:W-:Y:S01]  /*10e40*/  @!P0 IMAD.MOV.U32 R3, RZ, RZ, R7 ;  /* 0x000000ffff038224 */ /* 0x000fe200078e0007 */
[----:B------:R-:W0:Y:S01]  /*10e50*/  SHFL.IDX PT, R14, R5, 0x3, 0x181f ;  /* 0x00781f00050e7f89 */ /* 0x000e2200000e0000 */
[----:B------:R-:W-:-:S03]  /*10e60*/  IADD3 R7, R0, 0x30, RZ ;  /* 0x0000003000077810 */ /* 0x000fc60007ffe0ff */
        /* <DEDUP_REMOVED lines=46> */
[----:B------:R0:W1:Y:S04]  /*11150*/  SHFL.IDX PT, R14, R5, 0x7, 0x181f ;  /* 0x00f81f00050e7f89 */ /* 0x00006800000e0000 */
[----:B------:R0:W-:Y:S04]  /*11160*/  @!P0 LDGSTS.E.BYPASS.LTC128B.128 [R34+0x17400], desc[UR36][R2.64], !P4 ;  /* 0x1740000002228fae */ /* 0x0001e8000e101d64 */
[----:B------:R0:W-:Y:S04]  /*11170*/  @!P0 LDGSTS.E.BYPASS.LTC128B.128 [R34+0x1b400], desc[UR36][R2.64+0x80], !P3 ;  /* 0x1b40008002228fae */ /* 0x0001e8000d901d64 */
[----:B------:R0:W-:Y:S04]  /*11180*/  @!P0 LDGSTS.E.BYPASS.LTC128B.128 [R34+0x1f400], desc[UR36][R2.64+0x100], !P2 ;  /* 0x1f40010002228fae */ /* 0x0001e8000d101d64 */
[----:B------:R0:W-:Y:S04]  /*11190*/  @!P0 LDGSTS.E.BYPASS.LTC128B.128 [R34+0x23400], desc[UR36][R2.64+0x180], !P1 ;  /* 0x2340018002228fae */ /* 0x0001e8000c901d64 */
[----:B------:R0:W2:Y:S02]  /*111a0*/  SHFL.IDX PT, R7, R4, 0x7, 0x181f ;  /* 0x00f81f0004077f89 */ /* 0x0000a400000e0000 */
.L_x_350:
[----:B0-----:R-:W-:Y:S01]  /*111b0*/  VIADD R3, R0, 0x70 ;  /* 0x0000007000037836 */ /* 0x001fe20000000000 */
[----:B------:R-:W-:Y:S04]  /*111c0*/  BSSY B0, `(.L_x_262) ;  /* 0x000000c000007945 */ /* 0x000fe80003800000 */
[----:B------:R-:W-:-:S13]  /*111d0*/  ISETP.GE.AND P0, PT, R3, R6, PT ;  /* 0x000000060300720c */ /* 0x000fda0003f06270 */
[----:B------:R-:W-:Y:S05]  /*111e0*/  @P0 BRA `(.L_x_263) ;  /* 0x0000000000240947 */ /* 0x000fea0003800000 */
[----:B-1----:R-:W-:-:S05]  /*111f0*/  LEA R2, P0, R33, R14, 0x1 ;  /* 0x0000000e21027211 */ /* 0x002fca00078008ff */
        /* <DEDUP_REMOVED lines=8> */
.L_x_263:
[----:B------:R-:W-:Y:S05]  /*11280*/  BSYNC B0 ;  /* 0x0000000000007941 */ /* 0x000fea0003800000 */
.L_x_262:
[----:B------:R-:W-:Y:S01]  /*11290*/  NOP ;  /* 0x0000000000007918 */ /* 0x000fe20000000000 */
[----:B------:R-:W-:-:S13]  /*112a0*/  PLOP3.LUT P0, PT, PT, PT, PT, 0x80, 0x0 ;  /* 0x000000000000781c */ /* 0x000fda0003f0f070 */
.L_x_264:
[----:B------:R-:W-:Y:S02]  /*112b0*/  PLOP3.LUT P1, PT, P1, P0, PT, 0xa2, 0x0 ;  /* 0x000000000000781c */ /* 0x000fe40000f21472 */
[----:B------:R-:W-:-:S08]  /*112c0*/  @P0 R2UR P1, UR4, R22 ;  /* 0x00000000160402ca */ /* 0x000fd00000020000 */
[----:B------:R-:W-:-:S05]  /*112d0*/  @P0 PLOP3.LUT P0, PT, P1, PT, PT, 0x80, 0x0 ;  /* 0x000000000000081c */ /* 0x000fca0000f0f070 */
[----:B------:R-:W-:Y:S01]  /*112e0*/  @!P1 SYNCS.ARRIVE.TRANS64.RED.A0T1 RZ, [UR4+0x38800], RZ ;  /* 0x038800ffffff99a7 */ /* 0x000fe20008200404 */
[----:B------:R-:W-:Y:S07]  /*112f0*/  @!P1 ARRIVES.LDGSTSBAR.64.TRANSCNT [UR4+0x38800] ;  /* 0x03880000ff0099b0 */ /* 0x000fee0008000a84 */
[----:B------:R-:W-:Y:S05]  /*11300*/  @P0 BRA.U.ANY `(.L_x_264) ;  /* 0xfffffffd00e80947 */ /* 0x000fea000393ffff */
[----:B0-----:R-:W3:Y:S02]  /*11310*/  LDL.LU R2, [R1+0x1c] ;  /* 0x00001c0001027983 */ /* 0x001ee40000300800 */
[----:B---3--:R-:W-:-:S04]  /*11320*/  IADD3 R2, R2, 0x1, RZ ;  /* 0x0000000102027810 */ /* 0x008fc80007ffe0ff */
[----:B------:R-:W-:Y:S01]  /*11330*/  LEA.HI R0, R2, R2, RZ, 0x1 ;  /* 0x0000000202007211 */ /* 0x000fe200078f08ff */
[----:B------:R0:W-:Y:S03]  /*11340*/  STL [R1+0x1c], R2 ;  /* 0x00001c0201007387 */ /* 0x0001e60000100800 */
[----:B------:R-:W-:-:S05]  /*11350*/  LOP3.LUT R0, R0, 0xfffffffe, RZ, 0xc0, !PT ;  /* 0xfffffffe00007812 */ /* 0x000fca00078ec0ff */
[----:B------:R-:W-:-:S05]  /*11360*/  IMAD.IADD R0, R2, 0x1, -R0 ;  /* 0x0000000102007824 */ /* 0x000fca00078e0a00 */
[----:B------:R-:W-:Y:S01]  /*11370*/  SHF.L.U32 R3, R0, 0x1f, RZ ;  /* 0x0000001f00037819 */ /* 0x000fe200000006ff */
[----:B------:R-:W-:Y:S01]  /*11380*/  NOP ;  /* 0x0000000000007918 */ /* 0x000fe20000000000 */
[----:B------:R0:W-:Y:S01]  /*11390*/  SYNCS.ARRIVE.TRANS64.A1T0 RZ, [R22+URZ+0x38800], RZ ;  /* 0x038800ff16ff79a7 */ /* 0x0001e2000810003f */
[----:B------:R-:W-:Y:S01]  /*113a0*/  BSSY B0, `(.L_x_265) ;  /* 0x0000003000007945 */ /* 0x000fe20003800000 */
[----:B------:R-:W3:Y:S03]  /*113b0*/  SYNCS.PHASECHK.TRANS64.TRYWAIT P0, [R22+URZ+0x38820], R3 ;  /* 0x03882003160075a7 */ /* 0x000ee6000800017f */
[----:B0--3--:R-:W-:Y:S05]  /*113c0*/  @!P0 BRA `(.L_x_266) ;  /* 0x0000003800fc8947 */ /* 0x009fea0003800000 */
.L_x_351:
[----:B------:R-:W-:Y:S05]  /*113d0*/  BSYNC B0 ;  /* 0x0000000000007941 */ /* 0x000fea0003800000 */
.L_x_265:
[----:B------:R-:W3:Y:S01]  /*113e0*/  LDL R0, [R1] ;  /* 0x0000000001007983 */ /* 0x000ee20000100800 */
[----:B------:R-:W-:Y:S01]  /*113f0*/  BSSY B0, `(.L_x_267) ;  /* 0x0000116000007945 */ /* 0x000fe20003800000 */
[----:B---3--:R-:W-:-:S13]  /*11400*/  ISETP.GE.AND P0, PT, R0, 0x51, PT ;  /* 0x000000510000780c */ /* 0x008fda0003f06270 */
[----:B------:R-:W-:Y:S05]  /*11410*/  @!P0 BRA `(.L_x_268) ;  /* 0x00000010004c8947 */ /* 0x000fea0003800000 */
[----:B------:R-:W3:Y:S01]  /*11420*/  LDL.LU R0, [R1+0x20] ;  /* 0x0000200001007983 */ /* 0x000ee20000300800 */
[C---:B------:R-:W-:Y:S01]  /*11430*/  LOP3.LUT R2, R33.reuse, 0x40, RZ, 0xfc, !PT ;  /* 0x0000004021027812 */ /* 0x040fe200078efcff */
[----:B------:R-:W-:Y:S01]  /*11440*/  ULDC UR4, c[0x0][0x2f4] ;  /* 0x0000bd0000047ab9 */ /* 0x000fe20000000800 */
[----:B------:R-:W-:Y:S01]  /*11450*/  IMAD.MOV.U32 R17, RZ, RZ, R28 ;  /* 0x000000ffff117224 */ /* 0x000fe200078e001c */
[----:B------:R-:W-:Y:S01]  /*11460*/  ISETP.GE.AND P4, PT, R33, UR4, PT ;  /* 0x0000000421007c0c */ /* 0x000fe2000bf86270 */
[----:B--2---:R-:W-:Y:S01]  /*11470*/  IMAD.MOV.U32 R7, RZ, RZ, R27 ;  /* 0x000000ffff077224 */ /* 0x004fe200078e001b */
[----:B------:R-:W-:Y:S01]  /*11480*/  ISETP.GE.AND P3, PT, R2, UR4, PT ;  /* 0x0000000402007c0c */ /* 0x000fe2000bf66270 */
[----:B------:R-:W-:Y:S01]  /*11490*/  IMAD.MOV.U32 R29, RZ, RZ, R26 ;  /* 0x000000ffff1d7224 */ /* 0x000fe200078e001a */
[----:B------:R-:W-:Y:S02]  /*114a0*/  ISETP.GE.AND P2, PT, R37, UR4, PT ;  /* 0x0000000425007c0c */ /* 0x000fe4000bf46270 */
[----:B------:R-:W-:Y:S01]  /*114b0*/  ISETP.GE.AND P1, PT, R36, UR4, PT ;  /* 0x0000000424007c0c */ /* 0x000fe2000bf26270 */
[----:B---3--:R-:W-:-:S12]  /*114c0*/  VIADD R0, R0, 0xfffffffe ;  /* 0xfffffffe00007836 */ /* 0x008fd80000000000 */
.L_x_281:
[----:B------:R-:W2:Y:S04]  /*114d0*/  LDL R6, [R1+0x4] ;  /* 0x0000040001067983 */ /* 0x000ea80000100800 */
[----:B------:R-:W3:Y:S01]  /*114e0*/  LDL R8, [R1+0x8] ;  /* 0x0000080001087983 */ /* 0x000ee20000100800 */
[----:B------:R-:W4:Y:S01]  /*114f0*/  S2R R2, SR_TID.X ;  /* 0x0000000000027919 */ /* 0x000f220000002100 */
[----:B------:R-:W1:Y:S01]  /*11500*/  S2R R4, SR_TID.X ;  /* 0x0000000000047919 */ /* 0x000e620000002100 */
[----:B----4-:R-:W-:-:S04]  /*11510*/  LOP3.LUT R2, R2, 0x7f, RZ, 0xc0, !PT ;  /* 0x0000007f02027812 */ /* 0x010fc800078ec0ff */
[----:B0-----:R-:W-:Y:S02]  /*11520*/  SHF.R.U32.HI R3, RZ, 0x3, R2 ;  /* 0x00000003ff037819 */ /* 0x001fe40000011602 */
[----:B------:R-:W0:Y:S01]  /*11530*/  LDC R2, c[0x0][0x430] ;  /* 0x00010c00ff027b82 */ /* 0x000e220000000800 */
[----:B-1----:R-:W-:-:S04]  /*11540*/  SHF.L.U32 R9, R4, 0x4, RZ ;  /* 0x0000000404097819 */ /* 0x002fc800000006ff */
[----:B------:R-:W-:-:S04]  /*11550*/  LOP3.LUT R9, R3, 0x70, R9, 0xf8, !PT ;  /* 0x0000007003097812 */ /* 0x000fc800078ef809 */
[----:B------:R-:W-:-:S13]  /*11560*/  ISETP.GT.U32.AND P6, PT, R9, 0x4f, PT ;  /* 0x0000004f0900780c */ /* 0x000fda0003fc4070 */
[----:B------:R-:W3:Y:S01]  /*11570*/  @!P6 LDC.64 R4, c[0x0][0x428] ;  /* 0x00010a00ff04eb82 */ /* 0x000ee20000000a00 */
[----:B0-----:R-:W-:-:S13]  /*11580*/  ISETP.NE.AND P0, PT, R2, 0x1, PT ;  /* 0x000000010200780c */ /* 0x001fda0003f05270 */
[----:B------:R-:W0:Y:S08]  /*11590*/  @P0 LDC R3, c[0x0][0x434] ;  /* 0x00010d00ff030b82 */ /* 0x000e300000000800 */
[----:B------:R-:W1:Y:S01]  /*115a0*/  @P0 LDC R2, c[0x0][0x438] ;  /* 0x00010e00ff020b82 */ /* 0x000e620000000800 */
[----:B--2---:R-:W-:-:S04]  /*115b0*/  IMAD R6, R0, 0x50, R6 ;  /* 0x0000005000067824 */ /* 0x004fc800078e0206 */
[----:B------:R-:W-:-:S04]  /*115c0*/  IMAD.IADD R6, R9, 0x1, R6 ;  /* 0x0000000109067824 */ /* 0x000fc800078e0206 */
[----:B0-----:R-:W-:-:S04]  /*115d0*/  @P0 IMAD.HI.U32 R3, R6, R3, RZ ;  /* 0x0000000306030227 */ /* 0x001fc800078e00ff */
[----:B------:R-:W-:Y:S01]  /*115e0*/  IMAD.MOV.U32 R10, RZ, RZ, R6 ;  /* 0x000000ffff0a7224 */ /* 0x000fe200078e0006 */
[----:B-1----:R-:W-:Y:S01]  /*115f0*/  @P0 SHF.R.U32.HI R10, RZ, R2, R3 ;  /* 0x00000002ff0a0219 */ /* 0x002fe20000011603 */
[----:B---3--:R-:W-:Y:S02]  /*11600*/  @!P6 IMAD R2, R8, R4, RZ ;  /* 0x000000040802e224 */ /* 0x008fe400078e02ff */
[----:B------:R-:W0:Y:S01]  /*11610*/  @!P6 LDC.64 R8, c[0x0][0x418] ;  /* 0x00010600ff08eb82 */ /* 0x000e220000000a00 */
[----:B------:R-:W-:Y:S01]  /*11620*/  @!P6 SHF.R.S32.HI R3, RZ, 0x1f, R10 ;  /* 0x0000001fff03e819 */ /* 0x000fe2000001140a */
[----:B------:R-:W-:Y:S02]  /*11630*/  @!P6 IMAD R5, R31, R5, R2 ;  /* 0x000000051f05e224 */ /* 0x000fe400078e0202 */
[----:B------:R-:W-:-:S04]  /*11640*/  @!P6 IMAD.MOV.U32 R2, RZ, RZ, R10 ;  /* 0x000000ffff02e224 */ /* 0x000fc800078e000a */
[----:B------:R-:W-:-:S04]  /*11650*/  @!P6 IMAD.WIDE.U32 R2, R31, R4, R2 ;  /* 0x000000041f02e225 */ /* 0x000fc800078e0002 */
[----:B------:R-:W-:Y:S01]  /*11660*/  @!P6 IMAD.IADD R5, R5, 0x1, R3 ;  /* 0x000000010505e824 */ /* 0x000fe200078e0203 */
[----:B------:R-:W-:Y:S02]  /*11670*/  MOV R4, RZ ;  /* 0x000000ff00047202 */ /* 0x000fe40000000f00 */
[----:B0-----:R-:W-:-:S04]  /*11680*/  @!P6 LEA R8, P0, R2, R8, 0x2 ;  /* 0x000000080208e211 */ /* 0x001fc800078010ff */
[----:B------:R-:W-:-:S05]  /*11690*/  @!P6 LEA.HI.X R9, R2, R9, R5, 0x2, P0 ;  /* 0x000000090209e211 */ /* 0x000fca00000f1405 */
[----:B------:R0:W5:Y:S01]  /*116a0*/  @!P6 LDG.E R4, desc[UR36][R8.64] ;  /* 0x000000240804e981 */ /* 0x000162000c1e1900 */
[----:B------:R-:W-:Y:S01]  /*116b0*/  LOP3.LUT P5, RZ, R23, 0x20, RZ, 0xc0, !PT ;  /* 0x0000002017ff7812 */ /* 0x000fe200078ac0ff */
[----:B------:R-:W-:Y:S01]  /*116c0*/  VIADD R27, R7, 0x1 ;  /* 0x00000001071b7836 */ /* 0x000fe20000000000 */
[----:B------:R-:W-:Y:S05]  /*116d0*/  YIELD ;  /* 0x0000000000007946 */ /* 0x000fea0003800000 */
[----:B------:R-:W-:Y:S01]  /*116e0*/  ISETP.NE.AND P0, PT, R27, 0x2, PT ;  /* 0x000000021b00780c */ /* 0x000fe20003f05270 */
[----:B------:R-:W-:Y:S01]  /*116f0*/  IMAD.MOV R5, RZ, RZ, -R10 ;  /* 0x000000ffff057224 */ /* 0x000fe200078e0a0a */
[----:B------:R-:W-:-:S02]  /*11700*/  ULDC UR4, c[0x0][0x430] ;  /* 0x00010c0000047ab9 */ /* 0x000fc40000000800 */
[----:B------:R-:W-:Y:S01]  /*11710*/  SEL R28, RZ, 0x1, P0 ;  /* 0x00000001ff1c7807 */ /* 0x000fe20000000000 */
[----:B------:R-:W-:Y:S01]  /*11720*/  IMAD R5, R5, UR4, R6 ;  /* 0x0000000405057c24 */ /* 0x000fe2000f8e0206 */
[----:B------:R-:W-:Y:S01]  /*11730*/  SEL R27, R27, RZ, P0 ;  /* 0x000000ff1b1b7207 */ /* 0x000fe20000000000 */
[----:B------:R-:W-:Y:S01]  /*11740*/  IMAD.MOV.U32 R26, RZ, RZ, R0 ;  /* 0x000000ffff1a7224 */ /* 0x000fe200078e0000 */
[----:B------:R-:W-:Y:S01]  /*11750*/  LOP3.LUT R28, R17, R28, RZ, 0x3c, !PT ;  /* 0x0000001c111c7212 */ /* 0x000fe200078e3cff */
[----:B0-----:R-:W-:Y:S06]  /*11760*/  @!P5 BRA `(.L_x_269) ;  /* 0x000000000004d947 */ /* 0x001fec0003800000 */
[----:B------:R-:W-:Y:S01]  /*11770*/  BPT.TRAP 0x1 ;  /* 0x000000040000795c */ /* 0x000fe20000300000 */
.L_x_269:
[----:B------:R-:W-:Y:S01]  /*11780*/  IMAD R6, R27, 0x8, R22 ;  /* 0x000000081b067824 */ /* 0x000fe200078e0216 */
[----:B------:R-:W-:Y:S01]  /*11790*/  SHF.L.U32 R3, R28, 0x1f, RZ ;  /* 0x0000001f1c037819 */ /* 0x000fe200000006ff */
[----:B------:R-:W-:Y:S03]  /*117a0*/  BSSY B1, `(.L_x_270) ;  /* 0x0000003000017945 */ /* 0x000fe60003800000 */
[----:B------:R-:W0:Y:S02]  /*117b0*/  SYNCS.PHASECHK.TRANS64.TRYWAIT P0, [R6+URZ+0x38840], R3 ;  /* 0x03884003060075a7 */ /* 0x000e24000800017f */
[----:B0-----:R-:W-:Y:S05]  /*117c0*/  @!P0 BRA `(.L_x_271) ;  /* 0x0000003800108947 */ /* 0x001fea0003800000 */
.L_x_352:
[----:B------:R-:W-:Y:S05]  /*117d0*/  BSYNC B1 ;  /* 0x0000000000017941 */ /* 0x000fea0003800000 */
.L_x_270:
[----:B------:R-:W-:Y:S01]  /*117e0*/  SHF.R.S32.HI R20, RZ, 0x1f, R5 ;  /* 0x0000001fff147819 */ /* 0x000fe20000011405 */
[----:B------:R-:W-:Y:S01]  /*117f0*/  ULDC.64 UR4, c[0x0][0x300] ;  /* 0x0000c00000047ab9 */ /* 0x000fe20000000a00 */
[----:B-----5:R-:W-:Y:S01]  /*11800*/  SHF.R.S32.HI R21, RZ, 0x1f, R4 ;  /* 0x0000001fff157819 */ /* 0x020fe20000011404 */
[----:B0-----:R-:W-:Y:S01]  /*11810*/  IMAD.WIDE.U32 R2, R5, UR4, RZ ;  /* 0x0000000405027c25 */ /* 0x001fe2000f8e00ff */
[----:B------:R-:W-:-:S03]  /*11820*/  LOP3.LUT P5, RZ, R23, 0x2, RZ, 0xc0, !PT ;  /* 0x0000000217ff7812 */ /* 0x000fc600078ac0ff */
[----:B------:R-:W-:Y:S02]  /*11830*/  IMAD R0, R20, UR4, RZ ;  /* 0x0000000414007c24 */ /* 0x000fe4000f8e02ff */
[----:B------:R-:W-:Y:S02]  /*11840*/  IMAD R9, R27, 0x5000, R32 ;  /* 0x000050001b097824 */ /* 0x000fe400078e0220 */
        /* <DEDUP_REMOVED lines=16> */
[----:B------:R-:W-:Y:S06]  /*11950*/  BRA.DIV UR4, `(.L_x_272) ;  /* 0x0000003604c07947 */ /* 0x000fec000b800000 */
[----:B------:R-:W0:Y:S01]  /*11960*/  SHFL.IDX PT, R2, R8, RZ, 0x181f ;  /* 0x00181fff08027589 */ /* 0x000e2200000e0000 */
[----:B------:R-:W-:Y:S01]  /*11970*/  LOP3.LUT R23, R23, 0xfffffbff, RZ, 0xc0, !PT ;  /* 0xfffffbff17177812 */ /* 0x000fe200078ec0ff */
[----:B------:R-:W-:Y:S02]  /*11980*/  IMAD.SHL.U32 R0, R33, 0x2, RZ ;  /* 0x0000000221007824 */ /* 0x000fe400078e00ff */
[----:B------:R-:W1:Y:S01]  /*11990*/  SHFL.IDX PT, R3, R10, RZ, 0x181f ;  /* 0x00181fff0a037589 */ /* 0x000e6200000e0000 */
[----:B------:R-:W-:Y:S01]  /*119a0*/  @P2 LOP3.LUT R23, R23, 0x400, RZ, 0xfc, !PT ;  /* 0x0000040017172812 */ /* 0x000fe200078efcff */
[----:B------:R-:W-:Y:S02]  /*119b0*/  IMAD R9, R9, 0x2, R22 ;  /* 0x0000000209097824 */ /* 0x000fe400078e0216 */
[----:B------:R-:W-:Y:S01]  /*119c0*/  SHFL.IDX PT, R35, R10, 0x1, 0x181f ;  /* 0x00381f000a237f89 */ /* 0x000fe200000e0000 */
[C---:B------:R-:W-:Y:S02]  /*119d0*/  LOP3.LUT P2, RZ, R23.reuse, 0x10, RZ, 0xc0, !PT ;  /* 0x0000001017ff7812 */ /* 0x040fe4000784c0ff */
[----:B------:R-:W-:-:S04]  /*119e0*/  LOP3.LUT R23, R23, 0xfffffdff, RZ, 0xc0, !PT ;  /* 0xfffffdff17177812 */ /* 0x000fc800078ec0ff */
[----:B------:R-:W-:-:S04]  /*119f0*/  @P1 LOP3.LUT R23, R23, 0x200, RZ, 0xfc, !PT ;  /* 0x0000020017171812 */ /* 0x000fc800078efcff */
[C---:B------:R-:W-:Y:S02]  /*11a00*/  LOP3.LUT P1, RZ, R23.reuse, 0x8, RZ, 0xc0, !PT ;  /* 0x0000000817ff7812 */ /* 0x040fe4000782c0ff */
[----:B------:R-:W-:Y:S02]  /*11a10*/  LOP3.LUT P6, RZ, R23, 0x4, RZ, 0xc0, !PT ;  /* 0x0000000417ff7812 */ /* 0x000fe400078cc0ff */
[----:B0-----:R-:W-:-:S05]  /*11a20*/  IADD3 R2, P0, R2, R0, RZ ;  /* 0x0000000002027210 */ /* 0x001fca0007f1e0ff */
[----:B-1----:R-:W-:-:S05]  /*11a30*/  IMAD.X R3, RZ, RZ, R3, P0 ;  /* 0x000000ffff037224 */ /* 0x002fca00000e0603 */
[----:B------:R-:W-:Y:S04]  /*11a40*/  LDGSTS.E.BYPASS.LTC128B.128 [R9+0x24400], desc[UR36][R2.64], !P2 ;  /* 0x2440000002097fae */ /* 0x000fe8000d101d64 */
[----:B------:R-:W-:Y:S04]  /*11a50*/  LDGSTS.E.BYPASS.LTC128B.128 [R9+0x26c00], desc[UR36][R2.64+0x80], !P1 ;  /* 0x26c0008002097fae */ /* 0x000fe8000c901d64 */
[----:B------:R-:W-:Y:S04]  /*11a60*/  LDGSTS.E.BYPASS.LTC128B.128 [R9+0x29400], desc[UR36][R2.64+0x100], !P6 ;  /* 0x2940010002097fae */ /* 0x000fe8000f101d64 */
[----:B------:R0:W-:Y:S04]  /*11a70*/  LDGSTS.E.BYPASS.LTC128B.128 [R9+0x2bc00], desc[UR36][R2.64+0x180], !P5 ;  /* 0x2bc0018002097fae */ /* 0x0001e8000e901d64 */
[----:B0-----:R-:W0:Y:S02]  /*11a80*/  SHFL.IDX PT, R2, R8, 0x1, 0x181f ;  /* 0x00381f0008027f89 */ /* 0x001e2400000e0000 */
[----:B0-----:R-:W-:-:S05]  /*11a90*/  IADD3 R2, P0, R2, R0, RZ ;  /* 0x0000000002027210 */ /* 0x001fca0007f1e0ff */
[----:B------:R-:W-:Y:S02]  /*11aa0*/  IMAD.X R3, RZ, RZ, R35, P0 ;  /* 0x000000ffff037224 */ /* 0x000fe400000e0623 */
[----:B------:R-:W-:Y:S04]  /*11ab0*/  SHFL.IDX PT, R35, R10, 0x2, 0x181f ;  /* 0x00581f000a237f89 */ /* 0x000fe800000e0000 */
        /* <DEDUP_REMOVED lines=13> */
[----:B0-----:R-:W-:-:S04]  /*11b90*/  IADD3 R2, P0, R2, R0, RZ ;  /* 0x0000000002027210 */ /* 0x001fc80007f1e0ff */
[----:B------:R-:W-:Y:S02]  /*11ba0*/  IADD3.X R3, RZ, R35, RZ, P0, !PT ;  /* 0x00000023ff037210 */ /* 0x000fe400007fe4ff */
[----:B------:R0:W1:Y:S04]  /*11bb0*/  SHFL.IDX PT, R35, R10, 0x4, 0x181f ;  /* 0x00981f000a237f89 */ /* 0x00006800000e0000 */
[----:B------:R-:W-:Y:S01]  /*11bc0*/  LDGSTS.E.BYPASS.LTC128B.128 [R9+0x25c00], desc[UR36][R2.64], !P2 ;  /* 0x25c0000002097fae */ /* 0x000fe2000d101d64 */
[----:B------:R-:W-:-:S03]  /*11bd0*/  LOP3.LUT P2, RZ, R23, 0x400, RZ, 0xc0, !PT ;  /* 0x0000040017ff7812 */ /* 0x000fc6000784c0ff */
[----:B------:R-:W-:Y:S01]  /*11be0*/  LDGSTS.E.BYPASS.LTC128B.128 [R9+0x28400], desc[UR36][R2.64+0x80], !P1 ;  /* 0x2840008002097fae */ /* 0x000fe2000c901d64 */
[----:B------:R-:W-:-:S03]  /*11bf0*/  LOP3.LUT P1, RZ, R23, 0x200, RZ, 0xc0, !PT ;  /* 0x0000020017ff7812 */ /* 0x000fc6000782c0ff */
[----:B------:R-:W-:Y:S04]  /*11c00*/  LDGSTS.E.BYPASS.LTC128B.128 [R9+0x2ac00], desc[UR36][R2.64+0x100], !P6 ;  /* 0x2ac0010002097fae */ /* 0x000fe8000f101d64 */
[----:B------:R2:W-:Y:S04]  /*11c10*/  LDGSTS.E.BYPASS.LTC128B.128 [R9+0x2d400], desc[UR36][R2.64+0x180], !P5 ;  /* 0x2d40018002097fae */ /* 0x0005e8000e901d64 */
[----:B-12---:R0:W2:Y:S02]  /*11c20*/  SHFL.IDX PT, R2, R8, 0x4, 0x181f ;  /* 0x00981f0008027f89 */ /* 0x0060a400000e0000 */
.L_x_364:
[----:B------:R-:W-:Y:S02]  /*11c30*/  LOP3.LUT R23, R23, 0xfffffdff, RZ, 0xc0, !PT ;  /* 0xfffffdff17177812 */ /* 0x000fe400078ec0ff */
[----:B--2---:R-:W-:Y:S02]  /*11c40*/  IADD3 R2, P0, R2, R0, RZ ;  /* 0x0000000002027210 */ /* 0x004fe40007f1e0ff */
[----:B------:R-:W-:-:S03]  /*11c50*/  @P1 LOP3.LUT R23, R23, 0x200, RZ, 0xfc, !PT ;  /* 0x0000020017171812 */ /* 0x000fc600078efcff */
[----:B------:R-:W-:Y:S01]  /*11c60*/  IMAD.X R3, RZ, RZ, R35, P0 ;  /* 0x000000ffff037224 */ /* 0x000fe200000e0623 */
[C---:B------:R-:W-:Y:S02]  /*11c70*/  LOP3.LUT P1, RZ, R23.reuse, 0x10, RZ, 0xc0, !PT ;  /* 0x0000001017ff7812 */ /* 0x040fe4000782c0ff */
[C---:B------:R-:W-:Y:S02]  /*11c80*/  LOP3.LUT P0, RZ, R23.reuse, 0x8, RZ, 0xc0, !PT ;  /* 0x0000000817ff7812 */ /* 0x040fe4000780c0ff */
[----:B------:R-:W-:-:S09]  /*11c90*/  LOP3.LUT P6, RZ, R23, 0x4, RZ, 0xc0, !PT ;  /* 0x0000000417ff7812 */ /* 0x000fd200078cc0ff */
[----:B------:R-:W-:Y:S01]  /*11ca0*/  @!PT LDS RZ, [RZ] ;  /* 0x00000000fffff984 */ /* 0x000fe20000000800 */
[----:B------:R-:W-:Y:S01]  /*11cb0*/  @!PT LDS RZ, [RZ] ;  /* 0x00000000fffff984 */ /* 0x000fe20000000800 */
[----:B------:R-:W-:Y:S01]  /*11cc0*/  @!PT LDS RZ, [RZ] ;  /* 0x00000000fffff984 */ /* 0x000fe20000000800 */
[----:B------:R1:W-:Y:S01]  /*11cd0*/  LDGSTS.E.BYPASS.LTC128B.128 [R9+0x26400], desc[UR36][R2.64], !P1 ;  /* 0x2640000002097fae */ /* 0x0003e2000c901d64 */
[----:B------:R-:W-:-:S03]  /*11ce0*/  LOP3.LUT P1, RZ, R23, 0x200, RZ, 0xc0, !PT ;  /* 0x0000020017ff7812 */ /* 0x000fc6000782c0ff */
[----:B------:R1:W-:Y:S01]  /*11cf0*/  LDGSTS.E.BYPASS.LTC128B.128 [R9+0x28c00], desc[UR36][R2.64+0x80], !P0 ;  /* 0x28c0008002097fae */ /* 0x0003e2000c101d64 */
[----:B------:R-:W-:-:S03]  /*11d00*/  PLOP3.LUT P0, PT, PT, PT, PT, 0x80, 0x0 ;  /* 0x000000000000781c */ /* 0x000fc60003f0f070 */
[----:B------:R1:W-:Y:S04]  /*11d10*/  LDGSTS.E.BYPASS.LTC128B.128 [R9+0x2b400], desc[UR36][R2.64+0x100], !P6 ;  /* 0x2b40010002097fae */ /* 0x0003e8000f101d64 */
[----:B------:R1:W-:Y:S01]  /*11d20*/  LDGSTS.E.BYPASS.LTC128B.128 [R9+0x2dc00], desc[UR36][R2.64+0x180], !P5 ;  /* 0x2dc0018002097fae */ /* 0x0003e2000e901d64 */
[----:B------:R-:W-:-:S05]  /*11d30*/  NOP ;  /* 0x0000000000007918 */ /* 0x000fca0000000000 */
.L_x_273:
        /* <DEDUP_REMOVED lines=10> */
.L_x_274:
[----:B------:R2:W-:Y:S01]  /*11de0*/  SYNCS.ARRIVE.TRANS64.A1T0 RZ, [R6+URZ+0x38830], RZ ;  /* 0x038830ff06ff79a7 */ /* 0x0005e2000810003f */
[----:B------:R-:W-:Y:S05]  /*11df0*/  @!P6 BRA `(.L_x_275) ;  /* 0x000000000004e947 */ /* 0x000fea0003800000 */
[----:B------:R-:W-:Y:S01]  /*11e00*/  BPT.TRAP 0x1 ;  /* 0x000000040000795c */ /* 0x000fe20000300000 */
.L_x_275:
[----:B-1----:R-:W-:Y:S01]  /*11e10*/  SHF.L.U32 R2, R17, 0x1f, RZ ;  /* 0x0000001f11027819 */ /* 0x002fe200000006ff */
[----:B--2---:R-:W-:Y:S01]  /*11e20*/  IMAD R6, R7, 0x8, R22 ;  /* 0x0000000807067824 */ /* 0x004fe200078e0216 */
[----:B------:R-:W-:Y:S03]  /*11e30*/  BSSY B1, `(.L_x_276) ;  /* 0x0000003000017945 */ /* 0x000fe60003800000 */
[----:B------:R-:W1:Y:S02]  /*11e40*/  SYNCS.PHASECHK.TRANS64.TRYWAIT P0, [R6+URZ+0x38860], R2 ;  /* 0x03886002060075a7 */ /* 0x000e64000800017f */
[----:B-1----:R-:W-:Y:S05]  /*11e50*/  @!P0 BRA `(.L_x_277) ;  /* 0x0000003800448947 */ /* 0x002fea0003800000 */
.L_x_365:
[----:B------:R-:W-:Y:S05]  /*11e60*/  BSYNC B1 ;  /* 0x0000000000017941 */ /* 0x000fea0003800000 */
.L_x_276:
[----:B0-----:R-:W2:Y:S01]  /*11e70*/  LDL R8, [R1] ;  /* 0x0000000001087983 */ /* 0x001ea20000100800 */
[----:B------:R-:W0:Y:S01]  /*11e80*/  S2R R3, SR_TID.X ;  /* 0x0000000000037919 */ /* 0x000e220000002100 */
[----:B------:R-:W-:Y:S01]  /*11e90*/  UMOV UR4, 0xffffffff ;  /* 0xffffffff00047882 */ /* 0x000fe20000000000 */
[----:B------:R-:W-:Y:S01]  /*11ea0*/  IMAD R7, R7, 0x5000, R32 ;  /* 0x0000500007077824 */ /* 0x000fe200078e0220 */
[----:B0-----:R-:W-:-:S04]  /*11eb0*/  LOP3.LUT R3, R3, 0x7f, RZ, 0xc0, !PT ;  /* 0x0000007f03037812 */ /* 0x001fc800078ec0ff */
[----:B------:R-:W-:Y:S01]  /*11ec0*/  SHF.R.U32.HI R3, RZ, 0x3, R3 ;  /* 0x00000003ff037819 */ /* 0x000fe20000011603 */
[----:B--2---:R-:W-:-:S04]  /*11ed0*/  IMAD R8, R29, -0x50, R8 ;  /* 0xffffffb01d087824 */ /* 0x004fc800078e0208 */
[----:B------:R-:W-:Y:S01]  /*11ee0*/  IMAD.IADD R8, R8, 0x1, -R3 ;  /* 0x0000000108087824 */ /* 0x000fe200078e0a03 */
[----:B------:R-:W-:Y:S06]  /*11ef0*/  BRA.DIV UR4, `(.L_x_278) ;  /* 0x0000003a04307947 */ /* 0x000fec000b800000 */
[----:B-1----:R-:W0:Y:S01]  /*11f00*/  SHFL.IDX PT, R2, R24, RZ, 0x181f ;  /* 0x00181fff18027589 */ /* 0x002e2200000e0000 */
[----:B------:R-:W-:-:S03]  /*11f10*/  IMAD R7, R7, 0x2, R22 ;  /* 0x0000000207077824 */ /* 0x000fc600078e0216 */
[----:B------:R-:W1:Y:S04]  /*11f20*/  SHFL.IDX PT, R3, R25, RZ, 0x181f ;  /* 0x00181fff19037589 */ /* 0x000e6800000e0000 */
[----:B------:R-:W-:Y:S01]  /*11f30*/  SHFL.IDX PT, R14, R24, 0x4, 0x181f ;  /* 0x00981f00180e7f89 */ /* 0x000fe200000e0000 */
[----:B0-----:R-:W-:-:S05]  /*11f40*/  IADD3 R2, P0, R2, R0, RZ ;  /* 0x0000000002027210 */ /* 0x001fca0007f1e0ff */
        /* <DEDUP_REMOVED lines=9> */
[----:B0-----:R-:W0:Y:S04]  /*11fe0*/  SHFL.IDX PT, R2, R24, 0x1, 0x181f ;  /* 0x00381f0018027f89 */ /* 0x001e2800000e0000 */
[----:B------:R-:W1:Y:S01]  /*11ff0*/  SHFL.IDX PT, R3, R25, 0x1, 0x181f ;  /* 0x00381f0019037f89 */ /* 0x000e6200000e0000 */
[----:B0-----:R-:W-:-:S04]  /*12000*/  IADD3 R2, P0, R2, R0, RZ ;  /* 0x0000000002027210 */ /* 0x001fc80007f1e0ff */
        /* <DEDUP_REMOVED lines=22> */
[----:B------:R-:W1:Y:S04]  /*12170*/  SHFL.IDX PT, R3, R25, 0x3, 0x181f ;  /* 0x00781f0019037f89 */ /* 0x000e6800000e0000 */
[----:B------:R-:W2:Y:S01]  /*12180*/  SHFL.IDX PT, R25, R25, 0x4, 0x181f ;  /* 0x00981f0019197f89 */ /* 0x000ea200000e0000 */
[----:B0-----:R-:W-:-:S05]  /*12190*/  IADD3 R2, P0, R2, R0, RZ ;  /* 0x0000000002027210 */ /* 0x001fca0007f1e0ff */
[----:B-1----:R-:W-:Y:S01]  /*121a0*/  IMAD.X R3, RZ, RZ, R3, P0 ;  /* 0x000000ffff037224 */ /* 0x002fe200000e0603 */
[----:B------:R-:W-:-:S13]  /*121b0*/  ISETP.LT.OR P0, PT, R8, 0x31, P4 ;  /* 0x000000310800780c */ /* 0x000fda0002701670 */
[----:B------:R1:W-:Y:S01]  /*121c0*/  LDGSTS.E.BYPASS.LTC128B.128 [R7+0x1c00], desc[UR36][R2.64], !P0 ;  /* 0x01c0000002077fae */ /* 0x0003e2000c101d64 */
[----:B------:R-:W-:-:S13]  /*121d0*/  ISETP.LT.OR P0, PT, R8, 0x31, P3 ;  /* 0x000000310800780c */ /* 0x000fda0001f01670 */
[----:B------:R1:W-:Y:S01]  /*121e0*/  LDGSTS.E.BYPASS.LTC128B.128 [R7+0x4400], desc[UR36][R2.64+0x80], !P0 ;  /* 0x0440008002077fae */ /* 0x0003e2000c101d64 */
[----:B------:R-:W-:-:S13]  /*121f0*/  ISETP.LT.OR P0, PT, R8, 0x31, P2 ;  /* 0x000000310800780c */ /* 0x000fda0001701670 */
[----:B------:R1:W-:Y:S01]  /*12200*/  LDGSTS.E.BYPASS.LTC128B.128 [R7+0x6c00], desc[UR36][R2.64+0x100], !P0 ;  /* 0x06c0010002077fae */ /* 0x0003e2000c101d64 */
[----:B------:R-:W-:-:S13]  /*12210*/  ISETP.LT.OR P0, PT, R8, 0x31, P1 ;  /* 0x000000310800780c */ /* 0x000fda0000f01670 */
[----:B--2---:R1:W-:Y:S02]  /*12220*/  LDGSTS.E.BYPASS.LTC128B.128 [R7+0x9400], desc[UR36][R2.64+0x180], !P0 ;  /* 0x0940018002077fae */ /* 0x0043e4000c101d64 */
.L_x_377:
[----:B01----:R-:W-:Y:S01]  /*12230*/  IADD3 R2, P0, R14, R0, RZ ;  /* 0x000000000e027210 */ /* 0x003fe20007f1e0ff */
[----:B------:R-:W-:Y:S02]  /*12240*/  ULDC.64 UR4, c[0x0][0x328] ;  /* 0x0000ca0000047ab9 */ /* 0x000fe40000000a00 */
[----:B------:R-:W-:Y:S02]  /*12250*/  IMAD R20, R20, UR4, RZ ;  /* 0x0000000414147c24 */ /* 0x000fe4000f8e02ff */
[----:B------:R-:W-:Y:S01]  /*12260*/  IMAD.X R3, RZ, RZ, R25, P0 ;  /* 0x000000ffff037224 */ /* 0x000fe200000e0619 */
[----:B------:R-:W-:Y:S01]  /*12270*/  ISETP.LT.OR P0, PT, R8, 0x41, P4 ;  /* 0x000000410800780c */ /* 0x000fe20002701670 */
[----:B------:R-:W-:-:S12]  /*12280*/  IMAD R9, R5, UR5, R20 ;  /* 0x0000000505097c24 */ /* 0x000fd8000f8e0214 */
        /* <DEDUP_REMOVED lines=9> */
[----:B------:R0:W-:Y:S01]  /*12320*/  LDGSTS.E.BYPASS.LTC128B.128 [R7+0x9c00], desc[UR36][R2.64+0x180], !P0 ;  /* 0x09c0018002077fae */ /* 0x0001e2000c101d64 */
[----:B------:R-:W-:Y:S01]  /*12330*/  NOP ;  /* 0x0000000000007918 */ /* 0x000fe20000000000 */
        /* <DEDUP_REMOVED lines=13> */
[----:B------:R-:W-:-:S04]  /*12410*/  LEA R24, P0, R2, UR4, 0x1 ;  /* 0x0000000402187c11 */ /* 0x000fc8000f8008ff */
[----:B------:R-:W-:Y:S02]  /*12420*/  LEA.HI.X R25, R2, UR5, R3, 0x1, P0 ;  /* 0x0000000502197c11 */ /* 0x000fe400080f0c03 */
[----:B------:R-:W-:-:S13]  /*12430*/  PLOP3.LUT P0, PT, PT, PT, PT, 0x80, 0x0 ;  /* 0x000000000000781c */ /* 0x000fda0003f0f070 */
.L_x_279:
        /* <DEDUP_REMOVED lines=10> */
.L_x_280:
[C---:B------:R-:W-:Y:S01]  /*124e0*/  ISETP.GT.AND P0, PT, R26.reuse, RZ, PT ;  /* 0x000000ff1a00720c */ /* 0x040fe20003f04270 */
[----:B------:R3:W-:Y:S01]  /*124f0*/  SYNCS.ARRIVE.TRANS64.A1T0 RZ, [R6+URZ+0x38850], RZ ;  /* 0x038850ff06ff79a7 */ /* 0x0007e2000810003f */
[----:B------:R-:W-:Y:S02]  /*12500*/  VIADD R0, R26, 0xffffffff ;  /* 0xffffffff1a007836 */ /* 0x000fe40000000000 */
[----:B------:R-:W-:Y:S02]  /*12510*/  IMAD.MOV.U32 R17, RZ, RZ, R28 ;  /* 0x000000ffff117224 */ /* 0x000fe400078e001c */
[----:B------:R-:W-:Y:S02]  /*12520*/  IMAD.MOV.U32 R7, RZ, RZ, R27 ;  /* 0x000000ffff077224 */ /* 0x000fe400078e001b */
[----:B------:R-:W-:-:S05]  /*12530*/  IMAD.MOV.U32 R29, RZ, RZ, R26 ;  /* 0x000000ffff1d7224 */ /* 0x000fca00078e001a */
[----:B---3--:R-:W-:Y:S05]  /*12540*/  @P0 BRA `(.L_x_281) ;  /* 0xffffffec00e00947 */ /* 0x008fea000383ffff */
.L_x_268:
[----:B------:R-:W-:Y:S05]  /*12550*/  BSYNC B0 ;  /* 0x0000000000007941 */ /* 0x000fea0003800000 */
.L_x_267:
[----:B------:R-:W3:Y:S01]  /*12560*/  S2R R2, SR_TID.X ;  /* 0x0000000000027919 */ /* 0x000ee20000002100 */
[----:B------:R-:W-:Y:S01]  /*12570*/  BSSY B0, `(.L_x_282) ;  /* 0x0000010000007945 */ /* 0x000fe20003800000 */
[----:B---3--:R-:W-:-:S04]  /*12580*/  LOP3.LUT R2, R2, 0x7f, RZ, 0xc0, !PT ;  /* 0x0000007f02027812 */ /* 0x008fc800078ec0ff */
[----:B------:R-:W-:-:S13]  /*12590*/  ISETP.NE.AND P0, PT, R2, RZ, PT ;  /* 0x000000ff0200720c */ /* 0x000fda0003f05270 */
[----:B------:R-:W-:Y:S05]  /*125a0*/  @P0 BRA `(.L_x_283) ;  /* 0x0000000000300947 */ /* 0x000fea0003800000 */
[----:B------:R-:W3:Y:S01]  /*125b0*/  S2R R5, SR_LANEID ;  /* 0x0000000000057919 */ /* 0x000ee20000000000 */
[----:B------:R-:W-:Y:S01]  /*125c0*/  VOTEU.ANY UR4, UPT, PT ;  /* 0x0000000000047886 */ /* 0x000fe200038e0100 */
[----:B0-----:R-:W0:Y:S01]  /*125d0*/  LDC.64 R2, c[0x0][0xc60] ;  /* 0x00031800ff027b82 */ /* 0x001e220000000a00 */
[----:B------:R-:W3:Y:S02]  /*125e0*/  FLO.U32 R0, UR4 ;  /* 0x0000000400007d00 */ /* 0x000ee400080e0000 */
[----:B---3--:R-:W-:-:S06]  /*125f0*/  ISETP.EQ.U32.AND P0, PT, R0, R5, PT ;  /* 0x000000050000720c */ /* 0x008fcc0003f02070 */
[----:B------:R-:W0:Y:S07]  /*12600*/  POPC R5, UR4 ;  /* 0x0000000400057d09 */ /* 0x000e2e0008000000 */
[----:B0-----:R-:W3:Y:S01]  /*12610*/  @P0 ATOMG.E.ADD.STRONG.GPU PT, R3, desc[UR36][R2.64], R5 ;  /* 0x00000005020309a8 */ /* 0x001ee200081ee1e4 */
[----:B------:R-:W0:Y:S02]  /*12620*/  S2R R4, SR_LTMASK ;  /* 0x0000000000047919 */ /* 0x000e240000003900 */
[----:B0-----:R-:W-:-:S04]  /*12630*/  LOP3.LUT R4, R4, UR4, RZ, 0xc0, !PT ;  /* 0x0000000404047c12 */ /* 0x001fc8000f8ec0ff */
[----:B--2---:R-:W0:Y:S01]  /*12640*/  POPC R7, R4 ;  /* 0x0000000400077309 */ /* 0x004e220000000000 */
[----:B---3--:R-:W0:Y:S02]  /*12650*/  SHFL.IDX PT, R0, R3, R0, 0x1f ;  /* 0x00001f0003007589 */ /* 0x008e2400000e0000 */
[----:B0-----:R-:W-:-:S07]  /*12660*/  IADD3 R16, R0, UR39, R7 ;  /* 0x0000002700107c10 */ /* 0x001fce000fffe007 */
.L_x_283:
[----:B------:R-:W-:Y:S05]  /*12670*/  BSYNC B0 ;  /* 0x0000000000007941 */ /* 0x000fea0003800000 */
.L_x_282:
[----:B------:R-:W-:-:S13]  /*12680*/  LOP3.LUT P0, RZ, R23, 0x20, RZ, 0xc0, !PT ;  /* 0x0000002017ff7812 */ /* 0x000fda000780c0ff */
[----:B------:R-:W-:Y:S05]  /*12690*/  @!P0 BRA `(.L_x_284) ;  /* 0x0000000000048947 */ /* 0x000fea0003800000 */
[----:B------:R-:W-:Y:S01]  /*126a0*/  BPT.TRAP 0x1 ;  /* 0x000000040000795c */ /* 0x000fe20000300000 */
.L_x_284:
[----:B------:R-:W3:Y:S01]  /*126b0*/  LDL.LU R0, [R1] ;  /* 0x0000000001007983 */ /* 0x000ee20000300800 */
[----:B------:R-:W-:Y:S01]  /*126c0*/  IMAD R4, R27, 0x8, R22 ;  /* 0x000000081b047824 */ /* 0x000fe200078e0216 */
[----:B0-----:R-:W-:Y:S01]  /*126d0*/  SHF.L.U32 R3, R28, 0x1f, RZ ;  /* 0x0000001f1c037819 */ /* 0x001fe200000006ff */
[----:B------:R-:W-:Y:S03]  /*126e0*/  BSSY B0, `(.L_x_285) ;  /* 0x0000004000007945 */ /* 0x000fe60003800000 */
[----:B------:R-:W0:Y:S01]  /*126f0*/  SYNCS.PHASECHK.TRANS64.TRYWAIT P0, [R4+URZ+0x38860], R3 ;  /* 0x03886003040075a7 */ /* 0x000e22000800017f */
[----:B---3--:R-:W-:Y:S01]  /*12700*/  IMAD R5, R26, -0x50, R0 ;  /* 0xffffffb01a057824 */ /* 0x008fe200078e0200 */
[----:B0-----:R-:W-:Y:S06]  /*12710*/  @!P0 BRA `(.L_x_286) ;  /* 0x0000003800008947 */ /* 0x001fec0003800000 */
.L_x_378:
[----:B------:R-:W-:Y:S05]  /*12720*/  BSYNC B0 ;  /* 0x0000000000007941 */ /* 0x000fea0003800000 */
.L_x_285:
[----:B------:R-:W3:Y:S01]  /*12730*/  S2R R0, SR_TID.X ;  /* 0x0000000000007919 */ /* 0x000ee20000002100 */
[----:B------:R-:W-:Y:S01]  /*12740*/  UMOV UR4, 0xffffffff ;  /* 0xffffffff00047882 */ /* 0x000fe20000000000 */
[----:B--2---:R-:W-:Y:S01]  /*12750*/  IMAD R7, R27, 0x5000, R32 ;  /* 0x000050001b077824 */ /* 0x004fe200078e0220 */
[----:B---3--:R-:W-:-:S04]  /*12760*/  LOP3.LUT R0, R0, 0x7f, RZ, 0xc0, !PT ;  /* 0x0000007f00007812 */ /* 0x008fc800078ec0ff */
[----:B------:R-:W-:-:S04]  /*12770*/  SHF.R.U32.HI R0, RZ, 0x3, R0 ;  /* 0x00000003ff007819 */ /* 0x000fc80000011600 */
[----:B------:R-:W-:Y:S01]  /*12780*/  IADD3 R5, -R0, R5, RZ ;  /* 0x0000000500057210 */ /* 0x000fe20007ffe1ff */
[----:B------:R-:W-:Y:S06]  /*12790*/  BRA.DIV UR4, `(.L_x_287) ;  /* 0x0000003604f47947 */ /* 0x000fec000b800000 */
[----:B-1----:R-:W1:Y:S01]  /*127a0*/  SHFL.IDX PT, R14, R24, RZ, 0x181f ;  /* 0x00181fff180e7589 */ /* 0x002e6200000e0000 */
[----:B------:R-:W-:Y:S01]  /*127b0*/  ULDC UR4, c[0x0][0x2f4] ;  /* 0x0000bd0000047ab9 */ /* 0x000fe20000000800 */
[C---:B------:R-:W-:Y:S01]  /*127c0*/  IMAD.SHL.U32 R8, R33.reuse, 0x2, RZ ;  /* 0x0000000221087824 */ /* 0x040fe200078e00ff */
[C---:B------:R-:W-:Y:S01]  /*127d0*/  ISETP.GE.AND P3, PT, R33.reuse, UR4, PT ;  /* 0x0000000421007c0c */ /* 0x040fe2000bf66270 */
[----:B0-----:R-:W0:Y:S01]  /*127e0*/  SHFL.IDX PT, R3, R25, RZ, 0x181f ;  /* 0x00181fff19037589 */ /* 0x001e2200000e0000 */
[----:B------:R-:W-:Y:S01]  /*127f0*/  LOP3.LUT R6, R33, 0x40, RZ, 0xfc, !PT ;  /* 0x0000004021067812 */ /* 0x000fe200078efcff */
[----:B------:R-:W-:Y:S01]  /*12800*/  IMAD R0, R7, 0x2, R22 ;  /* 0x0000000207007824 */ /* 0x000fe200078e0216 */
[----:B------:R-:W-:Y:S01]  /*12810*/  ISETP.LT.OR P4, PT, R5, 0x1, P3 ;  /* 0x000000010500780c */ /* 0x000fe20001f81670 */
[----:B------:R-:W-:Y:S01]  /*12820*/  SHFL.IDX PT, R7, R25, 0x1, 0x181f ;  /* 0x00381f0019077f89 */ /* 0x000fe200000e0000 */
[----:B------:R-:W-:Y:S02]  /*12830*/  ISETP.GE.AND P2, PT, R6, UR4, PT ;  /* 0x0000000406007c0c */ /* 0x000fe4000bf46270 */
[----:B------:R-:W-:Y:S01]  /*12840*/  ISETP.GE.AND P1, PT, R37, UR4, PT ;  /* 0x0000000425007c0c */ /* 0x000fe2000bf26270 */
[----:B------:R-:W-:Y:S01]  /*12850*/  SHFL.IDX PT, R9, R25, 0x2, 0x181f ;  /* 0x00581f0019097f89 */ /* 0x000fe200000e0000 */
[----:B-1----:R-:W-:-:S03]  /*12860*/  IADD3 R2, P0, R14, R8, RZ ;  /* 0x000000080e027210 */ /* 0x002fc60007f1e0ff */
[----:B------:R-:W1:Y:S02]  /*12870*/  SHFL.IDX PT, R14, R24, 0x1, 0x181f ;  /* 0x00381f00180e7f89 */ /* 0x000e6400000e0000 */
[----:B0-----:R-:W-:Y:S01]  /*12880*/  IMAD.X R3, RZ, RZ, R3, P0 ;  /* 0x000000ffff037224 */ /* 0x001fe200000e0603 */
[----:B------:R-:W-:-:S04]  /*12890*/  ISETP.LT.OR P0, PT, R5, 0x1, P2 ;  /* 0x000000010500780c */ /* 0x000fc80001701670 */
[----:B------:R-:W-:Y:S01]  /*128a0*/  LDGSTS.E.BYPASS.LTC128B.128 [R0+0x400], desc[UR36][R2.64], !P4 ;  /* 0x0040000002007fae */ /* 0x000fe2000e101d64 */
[----:B------:R-:W-:-:S08]  /*128b0*/  ISETP.LT.OR P4, PT, R5, 0x1, P1 ;  /* 0x000000010500780c */ /* 0x000fd00000f81670 */
[----:B------:R-:W-:Y:S01]  /*128c0*/  LDGSTS.E.BYPASS.LTC128B.128 [R0+0x2c00], desc[UR36][R2.64+0x80], !P0 ;  /* 0x02c0008002007fae */ /* 0x000fe2000c101d64 */
[----:B------:R-:W-:-:S04]  /*128d0*/  ISETP.GE.AND P0, PT, R36, UR4, PT ;  /* 0x0000000424007c0c */ /* 0x000fc8000bf06270 */
[----:B------:R-:W-:Y:S01]  /*128e0*/  LDGSTS.E.BYPASS.LTC128B.128 [R0+0x5400], desc[UR36][R2.64+0x100], !P4 ;  /* 0x0540010002007fae */ /* 0x000fe2000e101d64 */
[----:B------:R-:W-:-:S13]  /*128f0*/  ISETP.LT.OR P4, PT, R5, 0x1, P0 ;  /* 0x000000010500780c */ /* 0x000fda0000781670 */
[----:B------:R0:W-:Y:S01]  /*12900*/  LDGSTS.E.BYPASS.LTC128B.128 [R0+0x7c00], desc[UR36][R2.64+0x180], !P4 ;  /* 0x07c0018002007fae */ /* 0x0001e2000e101d64 */
[----:B-1----:R-:W-:-:S03]  /*12910*/  IADD3 R6, P4, R14, R8, RZ ;  /* 0x000000080e067210 */ /* 0x002fc60007f9e0ff */
[----:B------:R-:W0:Y:S02]  /*12920*/  SHFL.IDX PT, R14, R24, 0x2, 0x181f ;  /* 0x00581f00180e7f89 */ /* 0x000e2400000e0000 */
[----:B------:R-:W-:Y:S01]  /*12930*/  IMAD.X R7, RZ, RZ, R7, P4 ;  /* 0x000000ffff077224 */ /* 0x000fe200020e0607 */
[----:B------:R-:W-:-:S13]  /*12940*/  ISETP.LT.OR P4, PT, R5, 0x11, P3 ;  /* 0x000000110500780c */ /* 0x000fda0001f81670 */
[----:B------:R-:W-:Y:S01]  /*12950*/  LDGSTS.E.BYPASS.LTC128B.128 [R0+0xc00], desc[UR36][R6.64], !P4 ;  /* 0x00c0000006007fae */ /* 0x000fe2000e101d64 */
[----:B------:R-:W-:-:S13]  /*12960*/  ISETP.LT.OR P4, PT, R5, 0x11, P2 ;  /* 0x000000110500780c */ /* 0x000fda0001781670 */
[----:B------:R-:W-:Y:S01]  /*12970*/  LDGSTS.E.BYPASS.LTC128B.128 [R0+0x3400], desc[UR36][R6.64+0x80], !P4 ;  /* 0x0340008006007fae */ /* 0x000fe2000e101d64 */
[----:B------:R-:W-:-:S13]  /*12980*/  ISETP.LT.OR P4, PT, R5, 0x11, P1 ;  /* 0x000000110500780c */ /* 0x000fda0000f81670 */
[----:B------:R-:W-:Y:S01]  /*12990*/  LDGSTS.E.BYPASS.LTC128B.128 [R0+0x5c00], desc[UR36][R6.64+0x100], !P4 ;  /* 0x05c0010006007fae */ /* 0x000fe2000e101d64 */
[----:B------:R-:W-:-:S13]  /*129a0*/  ISETP.LT.OR P4, PT, R5, 0x11, P0 ;  /* 0x000000110500780c */ /* 0x000fda0000781670 */
[----:B------:R-:W-:Y:S01]  /*129b0*/  LDGSTS.E.BYPASS.LTC128B.128 [R0+0x8400], desc[UR36][R6.64+0x180], !P4 ;  /* 0x0840018006007fae */ /* 0x000fe2000e101d64 */
[----:B0-----:R-:W-:-:S03]  /*129c0*/  IADD3 R2, P4, R14, R8, RZ ;  /* 0x000000080e027210 */ /* 0x001fc60007f9e0ff */
[----:B------:R-:W0:Y:S02]  /*129d0*/  SHFL.IDX PT, R14, R24, 0x3, 0x181f ;  /* 0x00781f00180e7f89 */ /* 0x000e2400000e0000 */
[----:B------:R-:W-:Y:S01]  /*129e0*/  IMAD.X R3, RZ, RZ, R9, P4 ;  /* 0x000000ffff037224 */ /* 0x000fe200020e0609 */
[C---:B------:R-:W-:Y:S01]  /*129f0*/  ISETP.LT.OR P4, PT, R5.reuse, 0x21, P3 ;  /* 0x000000210500780c */ /* 0x040fe20001f81670 */
[----:B------:R-:W1:Y:S04]  /*12a00*/  SHFL.IDX PT, R9, R25, 0x3, 0x181f ;  /* 0x00781f0019097f89 */ /* 0x000e6800000e0000 */
        /* <DEDUP_REMOVED lines=8> */
[----:B0-----:R-:W-:Y:S02]  /*12a90*/  IADD3 R2, P4, R14, R8, RZ ;  /* 0x000000080e027210 */ /* 0x001fe40007f9e0ff */
[----:B------:R3:W4:Y:S02]  /*12aa0*/  SHFL.IDX PT, R14, R24, 0x4, 0x181f ;  /* 0x00981f00180e7f89 */ /* 0x00072400000e0000 */
        /* <DEDUP_REMOVED lines=9> */
.L_x_390:
[C---:B------:R-:W-:Y:S02]  /*12b40*/  ISETP.LT.OR P3, PT, R5.reuse, 0x41, P3 ;  /* 0x000000410500780c */ /* 0x040fe40001f61670 */
[C---:B------:R-:W-:Y:S02]  /*12b50*/  ISETP.LT.OR P2, PT, R5.reuse, 0x41, P2 ;  /* 0x000000410500780c */ /* 0x040fe40001741670 */
[C---:B------:R-:W-:Y:S02]  /*12b60*/  ISETP.LT.OR P1, PT, R5.reuse, 0x41, P1 ;  /* 0x000000410500780c */ /* 0x040fe40000f21670 */
[----:B0--3--:R-:W-:Y:S02]  /*12b70*/  IADD3 R2, P4, R14, R8, RZ ;  /* 0x000000080e027210 */ /* 0x009fe40007f9e0ff */
[----:B------:R-:W-:-:S03]  /*12b80*/  ISETP.LT.OR P0, PT, R5, 0x41, P0 ;  /* 0x000000410500780c */ /* 0x000fc60000701670 */
[----:B------:R-:W-:-:S05]  /*12b90*/  IMAD.X R3, RZ, RZ, R25, P4 ;  /* 0x000000ffff037224 */ /* 0x000fca00020e0619 */
[----:B------:R-:W-:Y:S01]  /*12ba0*/  @!PT LDS RZ, [RZ] ;  /* 0x00000000fffff984 */ /* 0x000fe20000000800 */
[----:B------:R-:W-:Y:S01]  /*12bb0*/  @!PT LDS RZ, [RZ] ;  /* 0x00000000fffff984 */ /* 0x000fe20000000800 */
[----:B------:R-:W-:Y:S01]  /*12bc0*/  @!PT LDS RZ, [RZ] ;  /* 0x00000000fffff984 */ /* 0x000fe20000000800 */
[----:B------:R0:W-:Y:S04]  /*12bd0*/  LDGSTS.E.BYPASS.LTC128B.128 [R0+0x2400], desc[UR36][R2.64], !P3 ;  /* 0x0240000002007fae */ /* 0x0001e8000d901d64 */
[----:B------:R0:W-:Y:S04]  /*12be0*/  LDGSTS.E.BYPASS.LTC128B.128 [R0+0x4c00], desc[UR36][R2.64+0x80], !P2 ;  /* 0x04c0008002007fae */ /* 0x0001e8000d101d64 */
[----:B------:R0:W-:Y:S04]  /*12bf0*/  LDGSTS.E.BYPASS.LTC128B.128 [R0+0x7400], desc[UR36][R2.64+0x100], !P1 ;  /* 0x0740010002007fae */ /* 0x0001e8000c901d64 */
[----:B------:R0:W-:Y:S01]  /*12c00*/  LDGSTS.E.BYPASS.LTC128B.128 [R0+0x9c00], desc[UR36][R2.64+0x180], !P0 ;  /* 0x09c0018002007fae */ /* 0x0001e2000c101d64 */
[----:B------:R-:W-:Y:S01]  /*12c10*/  PLOP3.LUT P0, PT, PT, PT, PT, 0x80, 0x0 ;  /* 0x000000000000781c */ /* 0x000fe20003f0f070 */
[----:B------:R-:W-:-:S12]  /*12c20*/  NOP ;  /* 0x0000000000007918 */ /* 0x000fd80000000000 */
.L_x_288:
        /* <DEDUP_REMOVED lines=10> */
.L_x_289:
[----:B------:R1:W-:Y:S01]  /*12cd0*/  SYNCS.ARRIVE.TRANS64.A1T0 RZ, [R4+URZ+0x38850], RZ ;  /* 0x038850ff04ff79a7 */ /* 0x0003e2000810003f */
[----:B------:R-:W-:-:S05]  /*12ce0*/  VIADD R27, R27, 0x1 ;  /* 0x000000011b1b7836 */ /* 0x000fca0000000000 */
[----:B------:R-:W-:-:S04]  /*12cf0*/  ISETP.NE.AND P0, PT, R27, 0x2, PT ;  /* 0x000000021b00780c */ /* 0x000fc80003f05270 */
[----:B0-----:R-:W-:Y:S02]  /*12d00*/  SEL R3, RZ, 0x1, P0 ;  /* 0x00000001ff037807 */ /* 0x001fe40000000000 */
[----:B------:R-:W-:Y:S02]  /*12d10*/  SEL R27, R27, RZ, P0 ;  /* 0x000000ff1b1b7207 */ /* 0x000fe40000000000 */
[----:B-1----:R-:W-:-:S07]  /*12d20*/  LOP3.LUT R28, R28, R3, RZ, 0x3c, !PT ;  /* 0x000000031c1c7212 */ /* 0x002fce00078e3cff */
.L_x_244:
[----:B------:R-:W-:Y:S05]  /*12d30*/  BSYNC B7 ;  /* 0x0000000000077941 */ /* 0x000fea0003800000 */
.L_x_242:
[----:B------:R-:W-:-:S13]  /*12d40*/  LOP3.LUT P0, RZ, R23, 0x100, RZ, 0xc0, !PT ;  /* 0x0000010017ff7812 */ /* 0x000fda000780c0ff */
[----:B------:R-:W-:Y:S05]  /*12d50*/  @!P0 BRA `(.L_x_290) ;  /* 0x0000000000248947 */ /* 0x000fea0003800000 */
[----:B------:R-:W-:Y:S05]  /*12d60*/  WARPSYNC.ALL ;  /* 0x0000000000007948 */ /* 0x000fea0003800000 */
[----:B------:R-:W1:Y:S08]  /*12d70*/  S2UR UR5, SR_CgaCtaId ;  /* 0x00000000000579c3 */ /* 0x000e700000008800 */
[----:B------:R-:W-:Y:S06]  /*12d80*/  BAR.SYNC.DEFER_BLOCKING 0x5, 0x180 ;  /* 0x0146000000007b1d */ /* 0x000fec0000010000 */
[----:B------:R-:W-:-:S02]  /*12d90*/  UMOV UR4, 0x400 ;  /* 0x0000040000047882 */ /* 0x000fc40000000000 */
[----:B-1----:R-:W-:-:S06]  /*12da0*/  ULEA UR4, UR5, UR4, 0x18 ;  /* 0x0000000405047291 */ /* 0x002fcc000f8ec03f */
[----:B------:R-:W-:-:S05]  /*12db0*/  IMAD.U32 R22, RZ, RZ, UR4 ;  /* 0x00000004ff167e24 */ /* 0x000fca000f8e00ff */
[----:B------:R2:W3:Y:S01]  /*12dc0*/  LDS.128 R16, [R22+0x388d0] ;  /* 0x0388d00016107984 */ /* 0x0004e20000000c00 */
[----:B------:R-:W-:Y:S06]  /*12dd0*/  BAR.ARV 0x4, 0x180 ;  /* 0x0106000000007b1d */ /* 0x000fec0000002000 */
[----:B------:R-:W-:Y:S05]  /*12de0*/  BRA `(.L_x_291) ;  /* 0x0000000800407947 */ /* 0x000fea0003800000 */
.L_x_290:
[----:B------:R-:W1:Y:S01]  /*12df0*/  S2R R0, SR_TID.X ;  /* 0x0000000000007919 */ /* 0x000e620000002100 */
[----:B------:R-:W-:Y:S01]  /*12e00*/  UMOV UR4, 0xffffffff ;  /* 0xffffffff00047882 */ /* 0x000fe20000000000 */
[----:B-1----:R-:W-:-:S04]  /*12e10*/  LOP3.LUT R8, R0, 0x1f, RZ, 0xc0, !PT ;  /* 0x0000001f00087812 */ /* 0x002fc800078ec0ff */
[----:B------:R-:W-:Y:S01]  /*12e20*/  ISETP.NE.AND P0, PT, R8, 0x1f, PT ;  /* 0x0000001f0800780c */ /* 0x000fe20003f05270 */
[----:B------:R-:W-:-:S12]  /*12e30*/  BRA.DIV UR4, `(.L_x_292) ;  /* 0x0000003a04547947 */ /* 0x000fd8000b800000 */
[----:B------:R-:W-:Y:S01]  /*12e40*/  IMAD.IADD R5, R19, 0x1, R8 ;  /* 0x0000000113057824 */ /* 0x000fe200078e0208 */
[----:B------:R-:W-:-:S04]  /*12e50*/  ULDC UR4, c[0x0][0xc3c] ;  /* 0x00030f0000047ab9 */ /* 0x000fc80000000800 */
[----:B------:R-:W-:-:S13]  /*12e60*/  ISETP.GE.OR P1, PT, R5, UR4, !P0 ;  /* 0x0000000405007c0c */ /* 0x000fda000c726670 */
[----:B------:R-:W1:Y:S02]  /*12e70*/  @!P1 LDC.64 R2, c[0x0][0xc80] ;  /* 0x00032000ff029b82 */ /* 0x000e640000000a00 */
[----:B-1----:R-:W-:-:S06]  /*12e80*/  @!P1 IMAD.WIDE R2, R5, 0x4, R2 ;  /* 0x0000000405029825 */ /* 0x002fcc00078e0202 */
[----:B------:R-:W2:Y:S01]  /*12e90*/  @!P1 LDG.E R2, desc[UR36][R2.64] ;  /* 0x0000002402029981 */ /* 0x000ea2000c1e1900 */
[----:B0-----:R-:W-:Y:S01]  /*12ea0*/  IMAD.MOV.U32 R4, RZ, RZ, RZ ;  /* 0x000000ffff047224 */ /* 0x001fe200078e00ff */
[C---:B------:R-:W-:Y:S02]  /*12eb0*/  ISETP.GE.U32.AND P2, PT, R8.reuse, 0x2, PT ;  /* 0x000000020800780c */ /* 0x040fe40003f46070 */
[C---:B------:R-:W-:Y:S01]  /*12ec0*/  ISETP.GE.U32.AND P3, PT, R8.reuse, 0x4, PT ;  /* 0x000000040800780c */ /* 0x040fe20003f66070 */
[----:B------:R-:W-:Y:S01]  /*12ed0*/  SHFL.IDX PT, R0, R16, 0x1, 0x1f ;  /* 0x00201f0010007f89 */ /* 0x000fe200000e0000 */
[C---:B------:R-:W-:Y:S02]  /*12ee0*/  ISETP.GE.U32.AND P4, PT, R8.reuse, 0x8, PT ;  /* 0x000000080800780c */ /* 0x040fe40003f86070 */
[----:B------:R-:W-:Y:S02]  /*12ef0*/  ISETP.GE.U32.AND P5, PT, R8, 0x10, PT ;  /* 0x000000100800780c */ /* 0x000fe40003fa6070 */
[----:B--2---:R-:W-:-:S02]  /*12f00*/  @!P1 MOV R4, R2 ;  /* 0x0000000200049202 */ /* 0x004fc40000000f00 */
[----:B------:R-:W-:-:S03]  /*12f10*/  ISETP.NE.AND P1, PT, R8, RZ, PT ;  /* 0x000000ff0800720c */ /* 0x000fc60003f25270 */
[----:B------:R-:W0:Y:S02]  /*12f20*/  SHFL.UP PT, R14, R4, 0x1, RZ ;  /* 0x04200000040e7989 */ /* 0x000e2400000e00ff */
[----:B0-----:R-:W-:-:S05]  /*12f30*/  SEL R5, R14, RZ, P1 ;  /* 0x000000ff0e057207 */ /* 0x001fca0000800000 */
[----:B------:R-:W-:Y:S02]  /*12f40*/  IMAD.IADD R6, R4, 0x1, R5 ;  /* 0x0000000104067824 */ /* 0x000fe400078e0205 */
[----:B------:R-:W-:Y:S04]  /*12f50*/  SHFL.IDX PT, R5, R16, RZ, 0x1f ;  /* 0x00001fff10057589 */ /* 0x000fe800000e0000 */
        /* <DEDUP_REMOVED lines=12> */
[----:B------:R0:W1:Y:S02]  /*13020*/  SHFL.IDX PT, R14, R6, 0x1f, 0x1f ;  /* 0x03e01f00060e7f89 */ /* 0x00006400000e0000 */
.L_x_400:
[----:B------:R-:W-:Y:S02]  /*13030*/  ULDC UR4, c[0x0][0xc38] ;  /* 0x00030e0000047ab9 */ /* 0x000fe40000000800 */
[----:B------:R-:W-:-:S05]  /*13040*/  MOV R7, UR4 ;  /* 0x0000000400077c02 */ /* 0x000fca0008000f00 */
[----:B-1----:R-:W-:-:S04]  /*13050*/  IMAD R3, R14, R7, RZ ;  /* 0x000000070e037224 */ /* 0x002fc800078e02ff */
[----:B------:R-:W-:-:S05]  /*13060*/  IMAD.IADD R8, R0, 0x1, R3 ;  /* 0x0000000100087824 */ /* 0x000fca00078e0203 */
[----:B------:R-:W-:-:S13]  /*13070*/  ISETP.GT.AND P6, PT, R8, R5, PT ;  /* 0x000000050800720c */ /* 0x000fda0003fc4270 */
[----:B------:R-:W-:Y:S05]  /*13080*/  @P6 BRA `(.L_x_293) ;  /* 0x00000000009c6947 */ /* 0x000fea0003800000 */
.L_x_298:
[----:B------:R-:W1:Y:S01]  /*13090*/  LDC R0, c[0x0][0xc3c] ;  /* 0x00030f00ff007b82 */ /* 0x000e620000000800 */
[----:B------:R-:W-:-:S05]  /*130a0*/  VIADD R19, R19, 0x1f ;  /* 0x0000001f13137836 */ /* 0x000fca0000000000 */
[----:B-1----:R-:W-:-:S13]  /*130b0*/  ISETP.GE.AND P6, PT, R19, R0, PT ;  /* 0x000000001300720c */ /* 0x002fda0003fc6270 */
[----:B------:R-:W-:Y:S05]  /*130c0*/  @P6 BRA `(.L_x_294) ;  /* 0x0000000400446947 */ /* 0x000fea0003800000 */
[----:B------:R-:W1:Y:S01]  /*130d0*/  S2R R2, SR_TID.X ;  /* 0x0000000000027919 */ /* 0x000e620000002100 */
[----:B------:R-:W-:Y:S01]  /*130e0*/  BSSY B0, `(.L_x_295) ;  /* 0x0000009000007945 */ /* 0x000fe20003800000 */
[----:B------:R-:W-:Y:S01]  /*130f0*/  IMAD.MOV.U32 R4, RZ, RZ, RZ ;  /* 0x000000ffff047224 */ /* 0x000fe200078e00ff */
[----:B-1----:R-:W-:-:S05]  /*13100*/  LOP3.LUT R2, R2, 0x1f, RZ, 0xc0, !PT ;  /* 0x0000001f02027812 */ /* 0x002fca00078ec0ff */
[----:B------:R-:W-:-:S05]  /*13110*/  IMAD.IADD R7, R19, 0x1, R2 ;  /* 0x0000000113077824 */ /* 0x000fca00078e0202 */
[----:B------:R-:W-:-:S13]  /*13120*/  ISETP.GE.OR P6, PT, R7, R0, !P0 ;  /* 0x000000000700720c */ /* 0x000fda00047c6670 */
[----:B------:R-:W-:Y:S05]  /*13130*/  @P6 BRA `(.L_x_296) ;  /* 0x00000000000c6947 */ /* 0x000fea0003800000 */
[----:B------:R-:W1:Y:S02]  /*13140*/  LDC.64 R2, c[0x0][0xc80] ;  /* 0x00032000ff027b82 */ /* 0x000e640000000a00 */
[----:B-1----:R-:W-:-:S05]  /*13150*/  IMAD.WIDE R2, R7, 0x4, R2 ;  /* 0x0000000407027825 */ /* 0x002fca00078e0202 */
[----:B------:R1:W5:Y:S02]  /*13160*/  LDG.E R4, desc[UR36][R2.64] ;  /* 0x0000002402047981 */ /* 0x000364000c1e1900 */
.L_x_296:
[----:B------:R-:W-:Y:S05]  /*13170*/  BSYNC B0 ;  /* 0x0000000000007941 */ /* 0x000fea0003800000 */
.L_x_295:
[----:B------:R-:W-:-:S03]  /*13180*/  UMOV UR4, 0xffffffff ;  /* 0xffffffff00047882 */ /* 0x000fc60000000000 */
[----:B------:R-:W-:Y:S05]  /*13190*/  BRA.DIV UR4, `(.L_x_297) ;  /* 0x0000003a04a07947 */ /* 0x000fea000b800000 */
[----:B-----5:R-:W2:Y:S02]  /*131a0*/  SHFL.UP PT, R14, R4, 0x1, RZ ;  /* 0x04200000040e7989 */ /* 0x020ea400000e00ff */
[----:B--2---:R-:W-:-:S05]  /*131b0*/  SEL R13, R14, RZ, P1 ;  /* 0x000000ff0e0d7207 */ /* 0x004fca0000800000 */
[----:B------:R-:W-:-:S05]  /*131c0*/  IMAD.IADD R13, R4, 0x1, R13 ;  /* 0x00000001040d7824 */ /* 0x000fca00078e020d */
[----:B------:R-:W2:Y:S02]  /*131d0*/  SHFL.UP PT, R14, R13, 0x2, RZ ;  /* 0x044000000d0e7989 */ /* 0x000ea400000e00ff */
[----:B--2---:R-:W-:-:S04]  /*131e0*/  SEL R0, R14, RZ, P2 ;  /* 0x000000ff0e007207 */ /* 0x004fc80001000000 */
[----:B------:R-:W-:-:S05]  /*131f0*/  IADD3 R0, R13, R0, RZ ;  /* 0x000000000d007210 */ /* 0x000fca0007ffe0ff */
[----:B------:R-:W1:Y:S02]  /*13200*/  SHFL.UP PT, R14, R0, 0x4, RZ ;  /* 0x04800000000e7989 */ /* 0x000e6400000e00ff */
[----:B-1----:R-:W-:-:S05]  /*13210*/  SEL R3, R14, RZ, P3 ;  /* 0x000000ff0e037207 */ /* 0x002fca0001800000 */
[----:B------:R-:W-:-:S05]  /*13220*/  IMAD.IADD R2, R0, 0x1, R3 ;  /* 0x0000000100027824 */ /* 0x000fca00078e0203 */
[----:B------:R-:W1:Y:S02]  /*13230*/  SHFL.UP PT, R14, R2, 0x8, RZ ;  /* 0x05000000020e7989 */ /* 0x000e6400000e00ff */
[----:B-1----:R-:W-:-:S05]  /*13240*/  SEL R3, R14, RZ, P4 ;  /* 0x000000ff0e037207 */ /* 0x002fca0002000000 */
[----:B------:R-:W-:-:S05]  /*13250*/  IMAD.IADD R3, R2, 0x1, R3 ;  /* 0x0000000102037824 */ /* 0x000fca00078e0203 */
[----:B------:R-:W0:Y:S02]  /*13260*/  SHFL.UP PT, R14, R3, 0x10, RZ ;  /* 0x06000000030e7989 */ /* 0x000e2400000e00ff */
[----:B0-----:R-:W-:-:S05]  /*13270*/  SEL R6, R14, RZ, P5 ;  /* 0x000000ff0e067207 */ /* 0x001fca0002800000 */
[----:B------:R-:W-:-:S05]  /*13280*/  IMAD.IADD R6, R3, 0x1, R6 ;  /* 0x0000000103067824 */ /* 0x000fca00078e0206 */
[----:B------:R0:W1:Y:S02]  /*13290*/  SHFL.IDX PT, R14, R6, 0x1f, 0x1f ;  /* 0x03e01f00060e7f89 */ /* 0x00006400000e0000 */
.L_x_408:
[----:B------:R-:W-:Y:S02]  /*132a0*/  ULDC UR4, c[0x0][0xc38] ;  /* 0x00030e0000047ab9 */ /* 0x000fe40000000800 */
[----:B------:R-:W-:-:S04]  /*132b0*/  IMAD.U32 R7, RZ, RZ, UR4 ;  /* 0x00000004ff077e24 */ /* 0x000fc8000f8e00ff */
[----:B-1----:R-:W-:-:S04]  /*132c0*/  IMAD R3, R14, R7, RZ ;  /* 0x000000070e037224 */ /* 0x002fc800078e02ff */
[----:B------:R-:W-:-:S05]  /*132d0*/  IMAD.IADD R8, R3, 0x1, R8 ;  /* 0x0000000103087824 */ /* 0x000fca00078e0208 */
[----:B------:R-:W-:-:S13]  /*132e0*/  ISETP.GT.AND P6, PT, R8, R5, PT ;  /* 0x000000050800720c */ /* 0x000fda0003fc4270 */
[----:B------:R-:W-:Y:S05]  /*132f0*/  @!P6 BRA `(.L_x_298) ;  /* 0xfffffffc0064e947 */ /* 0x000fea000383ffff */
.L_x_293:
[----:B------:R-:W-:Y:S01]  /*13300*/  IADD3 R8, -R3, R8, RZ ;  /* 0x0000000803087210 */ /* 0x000fe20007ffe1ff */
[----:B------:R-:W-:-:S04]  /*13310*/  UMOV UR4, 0xffffffff ;  /* 0xffffffff00047882 */ /* 0x000fc80000000000 */
[----:B------:R-:W-:-:S05]  /*13320*/  IMAD R0, R6, R7, R8 ;  /* 0x0000000706007224 */ /* 0x000fca00078e0208 */
[----:B------:R-:W-:Y:S01]  /*13330*/  ISETP.GT.AND P6, PT, R0, R5, PT ;  /* 0x000000050000720c */ /* 0x000fe20003fc4270 */
[----:B------:R-:W-:-:S12]  /*13340*/  BRA.DIV UR4, `(.L_x_299) ;  /* 0x0000003a04f07947 */ /* 0x000fd8000b800000 */
[----:B------:R-:W-:-:S04]  /*13350*/  VOTE.ANY R2, PT, !P6 ;  /* 0x0000000000027806 */ /* 0x000fc800070e0100 */
[----:B------:R-:W1:Y:S02]  /*13360*/  POPC R0, R2 ;  /* 0x0000000200007309 */ /* 0x000e640000000000 */
[----:B-1----:R1:W2:Y:S02]  /*13370*/  SHFL.IDX PT, R4, R4, R0, 0x1f ;  /* 0x00001f0004047589 */ /* 0x0022a400000e0000 */
.L_x_412:
[----:B------:R-:W-:Y:S01]  /*13380*/  ISETP.NE.AND P0, PT, R2, RZ, PT ;  /* 0x000000ff0200720c */ /* 0x000fe20003f05270 */
[----:B------:R-:W-:-:S12]  /*13390*/  IMAD.MOV.U32 R14, RZ, RZ, RZ ;  /* 0x000000ffff0e7224 */ /* 0x000fd800078e00ff */
[----:B------:R-:W-:Y:S05]  /*133a0*/  @!P0 BRA `(.L_x_300) ;  /* 0x0000000000108947 */ /* 0x000fea0003800000 */
[----:B------:R-:W-:Y:S01]  /*133b0*/  UMOV UR4, 0xffffffff ;  /* 0xffffffff00047882 */ /* 0x000fe20000000000 */
[----:B------:R-:W-:Y:S02]  /*133c0*/  VIADD R12, R0, 0xffffffff ;  /* 0xffffffff000c7836 */ /* 0x000fe40000000000 */
[----:B------:R-:W-:Y:S05]  /*133d0*/  BRA.DIV UR4, `(.L_x_301) ;  /* 0x0000003e04147947 */ /* 0x000fea000b800000 */
[----:B------:R3:W4:Y:S02]  /*133e0*/  SHFL.IDX PT, R14, R6, R12, 0x1f ;  /* 0x00001f0c060e7589 */ /* 0x00072400000e0000 */
.L_x_300:
[----:B0-23--:R-:W-:Y:S01]  /*133f0*/  IABS R6, R4 ;  /* 0x0000000400067213 */ /* 0x00dfe20000000000 */
[----:B----4-:R-:W-:Y:S02]  /*13400*/  IMAD R16, R14, R7, R8 ;  /* 0x000000070e107224 */ /* 0x010fe400078e0208 */
[----:B------:R-:W-:Y:S01]  /*13410*/  IMAD.IADD R19, R0, 0x1, R19 ;  /* 0x0000000100137824 */ /* 0x000fe200078e0213 */
[----:B------:R-:W0:Y:S08]  /*13420*/  I2F.RP R9, R6 ;  /* 0x0000000600097306 */ /* 0x000e300000209400 */
[----:B0-----:R-:W0:Y:S02]  /*13430*/  MUFU.RCP R9, R9 ;  /* 0x0000000900097308 */ /* 0x001e240000001000 */
[----:B0-----:R-:W-:-:S06]  /*13440*/  VIADD R2, R9, 0xffffffe ;  /* 0x0ffffffe09027836 */ /* 0x001fcc0000000000 */
[----:B------:R0:W2:Y:S02]  /*13450*/  F2I.FTZ.U32.TRUNC.NTZ R3, R2 ;  /* 0x0000000200037305 */ /* 0x0000a4000021f000 */
[----:B0-----:R-:W-:Y:S02]  /*13460*/  IMAD.MOV.U32 R2, RZ, RZ, RZ ;  /* 0x000000ffff027224 */ /* 0x001fe400078e00ff */
[----:B--2---:R-:W-:-:S04]  /*13470*/  IMAD.MOV R7, RZ, RZ, -R3 ;  /* 0x000000ffff077224 */ /* 0x004fc800078e0a03 */
[----:B------:R-:W-:-:S04]  /*13480*/  IMAD R7, R7, R6, RZ ;  /* 0x0000000607077224 */ /* 0x000fc800078e02ff */
[----:B------:R-:W-:Y:S01]  /*13490*/  IMAD.HI.U32 R3, R3, R7, R2 ;  /* 0x0000000703037227 */ /* 0x000fe200078e0002 */
[----:B------:R-:W-:Y:S02]  /*134a0*/  IADD3 R7, R5, -R16, RZ ;  /* 0x8000001005077210 */ /* 0x000fe40007ffe0ff */
[----:B------:R-:W-:Y:S02]  /*134b0*/  IABS R5, R4 ;  /* 0x0000000400057213 */ /* 0x000fe40000000000 */
[----:B------:R-:W-:-:S03]  /*134c0*/  IABS R2, R7 ;  /* 0x0000000700027213 */ /* 0x000fc60000000000 */
[----:B------:R-:W-:Y:S02]  /*134d0*/  IMAD.MOV R5, RZ, RZ, -R5 ;  /* 0x000000ffff057224 */ /* 0x000fe400078e0a05 */
[----:B------:R-:W-:-:S04]  /*134e0*/  IMAD.HI.U32 R3, R3, R2, RZ ;  /* 0x0000000203037227 */ /* 0x000fc800078e00ff */
[----:B------:R-:W-:Y:S01]  /*134f0*/  IMAD R5, R3, R5, R2 ;  /* 0x0000000503057224 */ /* 0x000fe200078e0202 */
[----:B------:R-:W-:-:S04]  /*13500*/  LOP3.LUT R2, R7, R4, RZ, 0x3c, !PT ;  /* 0x0000000407027212 */ /* 0x000fc800078e3cff */
[----:B------:R-:W-:Y:S02]  /*13510*/  ISETP.GT.U32.AND P1, PT, R6, R5, PT ;  /* 0x000000050600720c */ /* 0x000fe40003f24070 */
[----:B------:R-:W-:-:S11]  /*13520*/  ISETP.GE.AND P2, PT, R2, RZ, PT ;  /* 0x000000ff0200720c */ /* 0x000fd60003f46270 */
[----:B------:R-:W-:Y:S02]  /*13530*/  @!P1 IMAD.IADD R5, R5, 0x1, -R6 ;  /* 0x0000000105059824 */ /* 0x000fe400078e0a06 */
[----:B------:R-:W-:Y:S01]  /*13540*/  @!P1 VIADD R3, R3, 0x1 ;  /* 0x0000000103039836 */ /* 0x000fe20000000000 */
[----:B------:R-:W-:Y:S02]  /*13550*/  ISETP.NE.AND P1, PT, R4, RZ, PT ;  /* 0x000000ff0400720c */ /* 0x000fe40003f25270 */
[----:B------:R-:W-:-:S13]  /*13560*/  ISETP.GE.U32.AND P0, PT, R5, R6, PT ;  /* 0x000000060500720c */ /* 0x000fda0003f06070 */
[----:B------:R-:W-:-:S04]  /*13570*/  @P0 VIADD R3, R3, 0x1 ;  /* 0x0000000103030836 */ /* 0x000fc80000000000 */
[----:B------:R-:W-:Y:S01]  /*13580*/  @!P2 IMAD.MOV R3, RZ, RZ, -R3 ;  /* 0x000000ffff03a224 */ /* 0x000fe200078e0a03 */
[----:B------:R-:W-:-:S04]  /*13590*/  @!P1 LOP3.LUT R3, RZ, R4, RZ, 0x33, !PT ;  /* 0x00000004ff039212 */ /* 0x000fc800078e33ff */
[----:B------:R-:W-:Y:S01]  /*135a0*/  IADD3 R17, -R3, RZ, RZ ;  /* 0x000000ff03117210 */ /* 0x000fe20007ffe1ff */
[----:B------:R-:W-:-:S04]  /*135b0*/  IMAD.MOV.U32 R18, RZ, RZ, R3 ;  /* 0x000000ffff127224 */ /* 0x000fc800078e0003 */
[----:B------:R-:W-:Y:S01]  /*135c0*/  IMAD R17, R4, R17, R7 ;  /* 0x0000001104117224 */ /* 0x000fe200078e0207 */
[----:B------:R-:W-:Y:S06]  /*135d0*/  BRA `(.L_x_302) ;  /* 0x00000000001c7947 */ /* 0x000fec0003800000 */
.L_x_294:
[----:B------:R-:W-:Y:S01]  /*135e0*/  UMOV UR4, URZ ;  /* 0x0000003f00047c82 */ /* 0x000fe20008000000 */
[----:B------:R-:W-:Y:S01]  /*135f0*/  UMOV UR5, URZ ;  /* 0x0000003f00057c82 */ /* 0x000fe20008000000 */
[----:B------:R-:W-:Y:S01]  /*13600*/  ULDC UR6, c[0x0][0xc3c] ;  /* 0x00030f0000067ab9 */ /* 0x000fe20000000800 */
[----:B------:R-:W-:Y:S01]  /*13610*/  IMAD.MOV.U32 R16, RZ, RZ, R5 ;  /* 0x000000ffff107224 */ /* 0x000fe200078e0005 */
[----:B------:R-:W-:Y:S01]  /*13620*/  MOV R19, UR6 ;  /* 0x0000000600137c02 */ /* 0x000fe20008000f00 */
[----:B------:R-:W-:Y:S02]  /*13630*/  IMAD.U32 R17, RZ, RZ, UR4 ;  /* 0x00000004ff117e24 */ /* 0x000fe4000f8e00ff */
[----:B------:R-:W-:-:S07]  /*13640*/  IMAD.U32 R18, RZ, RZ, UR5 ;  /* 0x00000005ff127e24 */ /* 0x000fce000f8e00ff */
.L_x_302:
[----:B-1----:R-:W1:Y:S01]  /*13650*/  S2R R0, SR_TID.X ;  /* 0x0000000000007919 */ /* 0x002e620000002100 */
[----:B------:R-:W-:Y:S05]  /*13660*/  WARPSYNC.ALL ;  /* 0x0000000000007948 */ /* 0x000fea0003800000 */
[----:B------:R-:W-:Y:S01]  /*13670*/  BAR.SYNC.DEFER_BLOCKING 0x4, 0x180 ;  /* 0x0106000000007b1d */ /* 0x000fe20000010000 */
[----:B-1----:R-:W-:-:S04]  /*13680*/  LOP3.LUT R0, R0, 0x1f, RZ, 0xc0, !PT ;  /* 0x0000001f00007812 */ /* 0x002fc800078ec0ff */
[----:B------:R-:W-:-:S13]  /*13690*/  ISETP.NE.AND P0, PT, R0, RZ, PT ;  /* 0x000000ff0000720c */ /* 0x000fda0003f05270 */
[----:B------:R-:W1:Y:S01]  /*136a0*/  @!P0 S2R R3, SR_CgaCtaId ;  /* 0x0000000000038919 */ /* 0x000e620000008800 */
[----:B------:R-:W-:-:S04]  /*136b0*/  @!P0 MOV R0, 0x400 ;  /* 0x0000040000008802 */ /* 0x000fc80000000f00 */
[----:B-1----:R-:W-:-:S05]  /*136c0*/  @!P0 LEA R22, R3, R0, 0x18 ;  /* 0x0000000003168211 */ /* 0x002fca00078ec0ff */
[----:B------:R1:W-:Y:S01]  /*136d0*/  @!P0 STS.128 [R22+0x388d0], R16 ;  /* 0x0388d01016008388 */ /* 0x0003e20000000c00 */
[----:B------:R-:W-:Y:S06]  /*136e0*/  BAR.ARV 0x5, 0x180 ;  /* 0x0146000000007b1d */ /* 0x000fec0000002000 */
.L_x_291:
[----:B------:R-:W-:Y:S02]  /*136f0*/  ULDC UR4, c[0x0][0xc3c] ;  /* 0x00030f0000047ab9 */ /* 0x000fe40000000800 */
[----:B---3--:R-:W-:-:S13]  /*13700*/  ISETP.GE.AND P0, PT, R19, UR4, PT ;  /* 0x0000000413007c0c */ /* 0x008fda000bf06270 */
[----:B------:R-:W-:Y:S05]  /*13710*/  @!P0 BRA `(.L_x_303) ;  /* 0xffffffb800588947 */ /* 0x000fea000383ffff */
[----:B------:R-:W-:Y:S05]  /*13720*/  BSYNC B8 ;  /* 0x0000000000087941 */ /* 0x000fea0003800000 */
.L_x_238:
[----:B0-----:R-:W3:Y:S01]  /*13730*/  LDL.LU R0, [R1+0x1c] ;  /* 0x00001c0001007983 */ /* 0x001ee20000300800 */
[----:B------:R-:W-:Y:S01]  /*13740*/  BSSY B0, `(.L_x_304) ;  /* 0x000000b000007945 */ /* 0x000fe20003800000 */
[----:B------:R-:W0:Y:S01]  /*13750*/  S2R R5, SR_CgaCtaId ;  /* 0x0000000000057919 */ /* 0x000e220000008800 */
[----:B---3--:R-:W-:-:S05]  /*13760*/  VIADD R0, R0, 0x1 ;  /* 0x0000000100007836 */ /* 0x008fca0000000000 */
[----:B------:R-:W-:-:S04]  /*13770*/  LEA.HI R2, R0, R0, RZ, 0x1 ;  /* 0x0000000000027211 */ /* 0x000fc800078f08ff */
[----:B------:R-:W-:Y:S02]  /*13780*/  LOP3.LUT R3, R2, 0xfffffffe, RZ, 0xc0, !PT ;  /* 0xfffffffe02037812 */ /* 0x000fe400078ec0ff */
[----:B------:R-:W-:-:S03]  /*13790*/  MOV R2, 0x400 ;  /* 0x0000040000027802 */ /* 0x000fc60000000f00 */
[----:B------:R-:W-:Y:S01]  /*137a0*/  IMAD.IADD R0, R0, 0x1, -R3 ;  /* 0x0000000100007824 */ /* 0x000fe200078e0a03 */
[----:B0-----:R-:W-:-:S04]  /*137b0*/  LEA R4, R5, R2, 0x18 ;  /* 0x0000000205047211 */ /* 0x001fc800078ec0ff */
[----:B------:R-:W-:-:S04]  /*137c0*/  SHF.L.U32 R0, R0, 0x1f, RZ ;  /* 0x0000001f00007819 */ /* 0x000fc800000006ff */
[----:B------:R-:W0:Y:S02]  /*137d0*/  SYNCS.PHASECHK.TRANS64.TRYWAIT P0, [R4+URZ+0x38820], R0 ;  /* 0x03882000040075a7 */ /* 0x000e24000800017f */
[----:B0-----:R-:W-:Y:S05]  /*137e0*/  @!P0 BRA `(.L_x_305) ;  /* 0x0000003800348947 */ /* 0x001fea0003800000 */
.L_x_415:
[----:B------:R-:W-:Y:S05]  /*137f0*/  BSYNC B0 ;  /* 0x0000000000007941 */ /* 0x000fea0003800000 */
.L_x_304:
[----:B------:R-:W-:-:S03]  /*13800*/  UMOV UR4, 0xffffffff ;  /* 0xffffffff00047882 */ /* 0x000fc60000000000 */
[----:B------:R-:W-:Y:S05]  /*13810*/  BRA.DIV UR4, `(.L_x_306) ;  /* 0x0000003a043c7947 */ /* 0x000fea000b800000 */
[----:B0-----:R-:W0:Y:S02]  /*13820*/  S2R R0, SR_TID.X ;  /* 0x0000000000007919 */ /* 0x001e240000002100 */
[----:B0-----:R-:W-:-:S04]  /*13830*/  SHF.R.U32.HI R0, RZ, 0x5, R0 ;  /* 0x00000005ff007819 */ /* 0x001fc80000011600 */
[----:B------:R-:W-:-:S05]  /*13840*/  LOP3.LUT R0, R0, 0x3, RZ, 0xc0, !PT ;  /* 0x0000000300007812 */ /* 0x000fca00078ec0ff */
[----:B------:R0:W3:Y:S02]  /*13850*/  SHFL.IDX PT, R14, R0, RZ, 0x1f ;  /* 0x00001fff000e7589 */ /* 0x0000e400000e0000 */
.L_x_418:
[----:B---3--:R-:W-:Y:S01]  /*13860*/  ISETP.NE.AND P0, PT, R14, RZ, PT ;  /* 0x000000ff0e00720c */ /* 0x008fe20003f05270 */
[----:B------:R-:W-:-:S12]  /*13870*/  BSSY B0, `(.L_x_307) ;  /* 0x0000026000007945 */ /* 0x000fd80003800000 */
[----:B------:R-:W-:Y:S05]  /*13880*/  @P0 BRA `(.L_x_308) ;  /* 0x0000000000900947 */ /* 0x000fea0003800000 */
[----:B------:R-:W-:-:S03]  /*13890*/  UMOV UR4, 0xffffffff ;  /* 0xffffffff00047882 */ /* 0x000fc60000000000 */
[----:B------:R-:W-:Y:S05]  /*138a0*/  BRA.DIV UR4, `(.L_x_309) ;  /* 0x0000003a044c7947 */ /* 0x000fea000b800000 */
[----:B------:R-:W-:-:S13]  /*138b0*/  ELECT P6, URZ, PT ;  /* 0x00000000003f782f */ /* 0x000fda00038c0000 */
.L_x_421:
[----:B------:R-:W-:Y:S05]  /*138c0*/  @!P6 BRA `(.L_x_308) ;  /* 0x000000000080e947 */ /* 0x000fea0003800000 */
[----:B0-----:R-:W3:Y:S02]  /*138d0*/  LDL R0, [R1+0x24] ;  /* 0x0000240001007983 */ /* 0x001ee40000100800 */
[----:B---3--:R-:W-:-:S13]  /*138e0*/  R2UR UR4, R0 ;  /* 0x00000000000472ca */ /* 0x008fda00000e0000 */
[----:B------:R-:W-:-:S06]  /*138f0*/  ULOP3.LUT UR4, UR4, 0x2, URZ, 0xfc, !UPT ;  /* 0x0000000204047892 */ /* 0x000fcc000f8efc3f */
[----:B------:R-:W-:-:S05]  /*13900*/  IMAD.U32 R0, RZ, RZ, UR4 ;  /* 0x00000004ff007e24 */ /* 0x000fca000f8e00ff */
[----:B------:R-:W-:-:S13]  /*13910*/  ISETP.NE.AND P0, PT, R0, 0x3, PT ;  /* 0x000000030000780c */ /* 0x000fda0003f05270 */
[----:B------:R-:W-:Y:S05]  /*13920*/  @!P0 BRA `(.L_x_310) ;  /* 0x0000000000048947 */ /* 0x000fea0003800000 */
[----:B------:R-:W-:Y:S01]  /*13930*/  BPT.TRAP 0x1 ;  /* 0x000000040000795c */ /* 0x000fe20000300000 */
.L_x_310:
[C---:B------:R-:W-:Y:S01]  /*13940*/  IMAD R5, R27.reuse, 0x8, R4 ;  /* 0x000000081b057824 */ /* 0x040fe200078e0204 */
[----:B------:R-:W-:Y:S01]  /*13950*/  SHF.L.U32 R0, R28, 0x1f, RZ ;  /* 0x0000001f1c007819 */ /* 0x000fe200000006ff */
[----:B------:R-:W-:-:S03]  /*13960*/  VIADD R27, R27, 0x1 ;  /* 0x000000011b1b7836 */ /* 0x000fc60000000000 */
[----:B------:R-:W0:Y:S02]  /*13970*/  SYNCS.PHASECHK.TRANS64.TRYWAIT P1, [R5+URZ+0x38840], R0 ;  /* 0x03884000050075a7 */ /* 0x000e24000802017f */
[----:B------:R-:W-:-:S04]  /*13980*/  ISETP.NE.AND P2, PT, R27, 0x2, PT ;  /* 0x000000021b00780c */ /* 0x000fc80003f45270 */
[----:B------:R-:W-:Y:S01]  /*13990*/  SEL R3, RZ, 0x1, P2 ;  /* 0x00000001ff037807 */ /* 0x000fe20001000000 */
[----:B0-----:R-:W-:Y:S08]  /*139a0*/  @!P1 BRA `(.L_x_311) ;  /* 0x00000038002c9947 */ /* 0x001ff00003800000 */
.L_x_422:
[----:B------:R-:W-:Y:S02]  /*139b0*/  SEL R27, R27, RZ, P2 ;  /* 0x000000ff1b1b7207 */ /* 0x000fe40001000000 */
[----:B------:R-:W-:Y:S01]  /*139c0*/  LOP3.LUT R2, R28, R3, RZ, 0x3c, !PT ;  /* 0x000000031c027212 */ /* 0x000fe200078e3cff */
[----:B------:R-:W-:Y:S06]  /*139d0*/  @!P0 BRA `(.L_x_312) ;  /* 0x0000000000048947 */ /* 0x000fec0003800000 */
[----:B------:R-:W-:Y:S01]  /*139e0*/  BPT.TRAP 0x1 ;  /* 0x000000040000795c */ /* 0x000fe20000300000 */
.L_x_312:
[----:B------:R-:W-:Y:S02]  /*139f0*/  LEA R27, R27, R4, 0x3 ;  /* 0x000000041b1b7211 */ /* 0x000fe400078e18ff */
[----:B------:R-:W-:-:S04]  /*13a00*/  SHF.L.U32 R2, R2, 0x1f, RZ ;  /* 0x0000001f02027819 */ /* 0x000fc800000006ff */
[----:B------:R-:W3:Y:S02]  /*13a10*/  SYNCS.PHASECHK.TRANS64.TRYWAIT P1, [R27+URZ+0x38840], R2 ;  /* 0x038840021b0075a7 */ /* 0x000ee4000802017f */
[----:B---3--:R-:W-:Y:S05]  /*13a20*/  @!P1 BRA `(.L_x_313) ;  /* 0x0000003800209947 */ /* 0x008fea0003800000 */
.L_x_423:
[----:B------:R-:W-:Y:S05]  /*13a30*/  @!P0 BRA `(.L_x_314) ;  /* 0x0000000000048947 */ /* 0x000fea0003800000 */
[----:B------:R-:W-:Y:S01]  /*13a40*/  BPT.TRAP 0x1 ;  /* 0x000000040000795c */ /* 0x000fe20000300000 */
.L_x_314:
[----:B------:R-:W4:Y:S02]  /*13a50*/  SYNCS.PHASECHK.TRANS64.TRYWAIT P1, [R5+URZ+0x38860], R0 ;  /* 0x03886000050075a7 */ /* 0x000f24000802017f */
[----:B----4-:R-:W-:Y:S05]  /*13a60*/  @!P1 BRA `(.L_x_315) ;  /* 0x0000003800249947 */ /* 0x010fea0003800000 */
.L_x_424:
[----:B------:R-:W-:Y:S05]  /*13a70*/  @!P0 BRA `(.L_x_316) ;  /* 0x0000000000048947 */ /* 0x000fea0003800000 */
[----:B------:R-:W-:Y:S01]  /*13a80*/  BPT.TRAP 0x1 ;  /* 0x000000040000795c */ /* 0x000fe20000300000 */
.L_x_316:
[----:B------:R0:W0:Y:S02]  /*13a90*/  SYNCS.PHASECHK.TRANS64.TRYWAIT P0, [R27+URZ+0x38860], R2 ;  /* 0x038860021b0075a7 */ /* 0x000024000800017f */
[----:B0-----:R-:W-:Y:S05]  /*13aa0*/  @!P0 NANOSLEEP.SYNCS 0x989680 ;  /* 0x009896800000895d */ /* 0x001fea0003900000 */
[----:B------:R-:W0:Y:S02]  /*13ab0*/  @!P0 SYNCS.PHASECHK.TRANS64 P0, [R27+URZ+0x38860], R2 ;  /* 0x038860021b0085a7 */ /* 0x000e24000800007f */
[----:B0-----:R-:W-:Y:S05]  /*13ac0*/  @!P0 BRA `(.L_x_316) ;  /* 0xfffffffc00f08947 */ /* 0x001fea000383ffff */
.L_x_308:
[----:B------:R-:W-:Y:S05]  /*13ad0*/  BSYNC B0 ;  /* 0x0000000000007941 */ /* 0x000fea0003800000 */
.L_x_307:
[----:B------:R-:W-:Y:S05]  /*13ae0*/  EXIT ;  /* 0x000000000000794d */ /* 0x000fea0003800000 */
.L_x_186:
[----:B0-----:R-:W-:-:S04]  /*13af0*/  IMAD.U32 R3, RZ, RZ, UR40 ;  /* 0x00000028ff037e24 */ /* 0x001fc8000f8e00ff */
[----:B------:R0:W1:Y:S03]  /*13b00*/  SYNCS.PHASECHK.TRANS64.TRYWAIT P1, [R3+URZ+0x38800], R0 ;  /* 0x03880000030075a7 */ /* 0x000066000802017f */
[----:B-1----:R-:W-:Y:S05]  /*13b10*/  @!P1 NANOSLEEP.SYNCS 0x989680 ;  /* 0x009896800000995d */ /* 0x002fea0003900000 */
[----:B------:R-:W1:Y:S02]  /*13b20*/  @!P1 SYNCS.PHASECHK.TRANS64 P1, [R3+URZ+0x38800], R0 ;  /* 0x03880000030095a7 */ /* 0x000e64000802007f */
[----:B-1----:R-:W-:Y:S05]  /*13b30*/  @!P1 BRA `(.L_x_186) ;  /* 0xfffffffc00ec9947 */ /* 0x002fea000383ffff */
[----:B------:R-:W-:Y:S05]  /*13b40*/  BRA `(.L_x_317) ;  /* 0xfffffedc00507947 */ /* 0x000fea000383ffff */
.L_x_190:
[----:B-1----:R1:W2:Y:S02]  /*13b50*/  SYNCS.PHASECHK.TRANS64.TRYWAIT P1, [R0+URZ+0x38830], R3 ;  /* 0x03883003000075a7 */ /* 0x0022a4000802017f */
[----:B--2---:R-:W-:Y:S05]  /*13b60*/  @!P1 NANOSLEEP.SYNCS 0x989680 ;  /* 0x009896800000995d */ /* 0x004fea0003900000 */
[----:B------:R-:W2:Y:S02]  /*13b70*/  @!P1 SYNCS.PHASECHK.TRANS64 P1, [R0+URZ+0x38830], R3 ;  /* 0x03883003000095a7 */ /* 0x000ea4000802007f */
[----:B--2---:R-:W-:Y:S05]  /*13b80*/  @!P1 BRA `(.L_x_190) ;  /* 0xfffffffc00f09947 */ /* 0x004fea000383ffff */
[----:B------:R-:W-:Y:S05]  /*13b90*/  BRA `(.L_x_189) ;  /* 0xfffffedc00747947 */ /* 0x000fea000383ffff */
.L_x_196:
[----:B-1----:R-:W-:-:S04]  /*13ba0*/  IMAD.U32 R153, RZ, RZ, UR61 ;  /* 0x0000003dff997e24 */ /* 0x002fc8000f8e00ff */
[----:B------:R1:W2:Y:S03]  /*13bb0*/  SYNCS.PHASECHK.TRANS64.TRYWAIT P1, [R153+URZ+0x38830], R4 ;  /* 0x03883004990075a7 */ /* 0x0002a6000802017f */
[----:B--2---:R-:W-:Y:S05]  /*13bc0*/  @!P1 NANOSLEEP.SYNCS 0x989680 ;  /* 0x009896800000995d */ /* 0x004fea0003900000 */
[----:B------:R-:W2:Y:S02]  /*13bd0*/  @!P1 SYNCS.PHASECHK.TRANS64 P1, [R153+URZ+0x38830], R4 ;  /* 0x03883004990095a7 */ /* 0x000ea4000802007f */
[----:B--2---:R-:W-:Y:S05]  /*13be0*/  @!P1 BRA `(.L_x_196) ;  /* 0xfffffffc00ec9947 */ /* 0x004fea000383ffff */
[----:B------:R-:W-:Y:S05]  /*13bf0*/  BRA `(.L_x_195) ;  /* 0xffffff2400507947 */ /* 0x000fea000383ffff */
.L_x_200:
[----:B--2---:R-:W-:-:S04]  /*13c00*/  IMAD.U32 R2, RZ, RZ, UR4 ;  /* 0x00000004ff027e24 */ /* 0x004fc8000f8e00ff */
[----:B------:R2:W3:Y:S03]  /*13c10*/  SYNCS.PHASECHK.TRANS64.TRYWAIT P1, [R2+URZ+0x38850], R0 ;  /* 0x03885000020075a7 */ /* 0x0004e6000802017f */
[----:B---3--:R-:W-:Y:S05]  /*13c20*/  @!P1 NANOSLEEP.SYNCS 0x989680 ;  /* 0x009896800000995d */ /* 0x008fea0003900000 */
[----:B------:R-:W3:Y:S02]  /*13c30*/  @!P1 SYNCS.PHASECHK.TRANS64 P1, [R2+URZ+0x38850], R0 ;  /* 0x03885000020095a7 */ /* 0x000ee4000802007f */
[----:B---3--:R-:W-:Y:S05]  /*13c40*/  @!P1 BRA `(.L_x_200) ;  /* 0xfffffffc00ec9947 */ /* 0x008fea000383ffff */
[----:B------:R-:W-:Y:S05]  /*13c50*/  BRA `(.L_x_199) ;  /* 0xffffff4c00a07947 */ /* 0x000fea000383ffff */
.L_x_207:
[----:B-1----:R-:W-:-:S04]  /*13c60*/  IMAD.U32 R7, RZ, RZ, UR7 ;  /* 0x00000007ff077e24 */ /* 0x002fc8000f8e00ff */
[----:B------:R1:W2:Y:S03]  /*13c70*/  SYNCS.PHASECHK.TRANS64.TRYWAIT P1, [R7+URZ+0x38850], R0 ;  /* 0x03885000070075a7 */ /* 0x0002a6000802017f */
[----:B--2---:R-:W-:Y:S05]  /*13c80*/  @!P1 NANOSLEEP.SYNCS 0x989680 ;  /* 0x009896800000995d */ /* 0x004fea0003900000 */
[----:B------:R-:W2:Y:S02]  /*13c90*/  @!P1 SYNCS.PHASECHK.TRANS64 P1, [R7+URZ+0x38850], R0 ;  /* 0x03885000070095a7 */ /* 0x000ea4000802007f */
[----:B--2---:R-:W-:Y:S05]  /*13ca0*/  @!P1 BRA `(.L_x_207) ;  /* 0xfffffffc00ec9947 */ /* 0x004fea000383ffff */
[----:B------:R-:W-:Y:S05]  /*13cb0*/  BRA `(.L_x_206) ;  /* 0xffffff6c00007947 */ /* 0x000fea000383ffff */
.L_x_250:
[----:B------:R-:W-:Y:S01]  /*13cc0*/  SHF.R.U32.HI R8, RZ, 0x5, R21 ;  /* 0x00000005ff087819 */ /* 0x000fe20000011615 */
[----:B------:R-:W-:Y:S01]  /*13cd0*/  BSSY B0, `(.L_x_318) ;  /* 0x0000009000007945 */ /* 0x000fe20003800000 */
[----:B------:R-:W-:Y:S01]  /*13ce0*/  MOV R12, RZ ;  /* 0x000000ff000c7202 */ /* 0x000fe20000000f00 */
[----:B------:R-:W-:Y:S01]  /*13cf0*/  IMAD.MOV.U32 R11, RZ, RZ, 0x1f ;  /* 0x0000001fff0b7424 */ /* 0x000fe200078e00ff */
[----:B------:R-:W-:Y:S01]  /*13d00*/  LOP3.LUT R8, R8, 0x3, RZ, 0xc0, !PT ;  /* 0x0000000308087812 */ /* 0x000fe200078ec0ff */
[----:B------:R-:W-:-:S04]  /*13d10*/  IMAD.MOV.U32 R15, RZ, RZ, -0x1 ;  /* 0xffffffffff0f7424 */ /* 0x000fc800078e00ff */
[----:B------:R-:W-:-:S07]  /*13d20*/  IMAD.MOV.U32 R13, RZ, RZ, R8 ;  /* 0x000000ffff0d7224 */ /* 0x000fce00078e0008 */
[----:B-----5:R-:W-:Y:S05]  /*13d30*/  WARPSYNC.COLLECTIVE R15, `(.L_x_319) ;  /* 0x000000000f087348 */ /* 0x020fea0003c00000 */
[----:B------:R0:W1:Y:S02]  /*13d40*/  SHFL.IDX P6, R14, R13, R12, R11 ;  /* 0x0000000c0d0e7389 */ /* 0x00006400000c000b */
[----:B01---5:R-:W-:Y:S01]  /*13d50*/  ENDCOLLECTIVE ;  /* 0x000000000000791b */ /* 0x023fe20003800000 */
.L_x_319:
[----:B------:R-:W-:Y:S05]  /*13d60*/  BSYNC B0 ;  /* 0x0000000000007941 */ /* 0x000fea0003800000 */
.L_x_318:
[----:B------:R-:W-:Y:S05]  /*13d70*/  BRA `(.L_x_320) ;  /* 0xffffffc0000c7947 */ /* 0x000fea000383ffff */
.L_x_253:
[----:B0-----:R0:W1:Y:S02]  /*13d80*/  SYNCS.PHASECHK.TRANS64.TRYWAIT P0, [R5+URZ+0x38840], R2 ;  /* 0x03884002050075a7 */ /* 0x001064000800017f */
[----:B-1----:R-:W-:Y:S05]  /*13d90*/  @!P0 NANOSLEEP.SYNCS 0x989680 ;  /* 0x009896800000895d */ /* 0x002fea0003900000 */
[----:B------:R-:W1:Y:S02]  /*13da0*/  @!P0 SYNCS.PHASECHK.TRANS64 P0, [R5+URZ+0x38840], R2 ;  /* 0x03884002050085a7 */ /* 0x000e64000800007f */
[----:B-1----:R-:W-:Y:S05]  /*13db0*/  @!P0 BRA `(.L_x_253) ;  /* 0xfffffffc00f08947 */ /* 0x002fea000383ffff */
[----:B------:R-:W-:Y:S05]  /*13dc0*/  BRA `(.L_x_321) ;  /* 0xffffffc000807947 */ /* 0x000fea000383ffff */
.L_x_254:
[----:B------:R-:W-:Y:S01]  /*13dd0*/  BSSY B0, `(.L_x_322) ;  /* 0x0000008000007945 */ /* 0x000fe20003800000 */
[----:B------:R-:W-:Y:S01]  /*13de0*/  IMAD.MOV.U32 R13, RZ, RZ, R6 ;  /* 0x000000ffff0d7224 */ /* 0x000fe200078e0006 */
[----:B------:R-:W-:Y:S01]  /*13df0*/  MOV R15, 0xffffffff ;  /* 0xffffffff000f7802 */ /* 0x000fe20000000f00 */
[----:B------:R-:W-:Y:S02]  /*13e00*/  IMAD.MOV.U32 R12, RZ, RZ, RZ ;  /* 0x000000ffff0c7224 */ /* 0x000fe400078e00ff */
[----:B------:R-:W-:-:S07]  /*13e10*/  IMAD.MOV.U32 R11, RZ, RZ, 0x181f ;  /* 0x0000181fff0b7424 */ /* 0x000fce00078e00ff */
[----:B------:R-:W-:Y:S05]  /*13e20*/  WARPSYNC.COLLECTIVE R15, `(.L_x_323) ;  /* 0x000000000f087348 */ /* 0x000fea0003c00000 */
[----:B------:R0:W1:Y:S02]  /*13e30*/  SHFL.IDX P6, R14, R13, R12, R11 ;  /* 0x0000000c0d0e7389 */ /* 0x00006400000c000b */
[----:B01----:R-:W-:Y:S01]  /*13e40*/  ENDCOLLECTIVE ;  /* 0x000000000000791b */ /* 0x003fe20003800000 */
.L_x_323:
[----:B------:R-:W-:Y:S05]  /*13e50*/  BSYNC B0 ;  /* 0x0000000000007941 */ /* 0x000fea0003800000 */
.L_x_322:
[----:B------:R-:W-:Y:S01]  /*13e60*/  IMAD.MOV.U32 R13, RZ, RZ, R0 ;  /* 0x000000ffff0d7224 */ /* 0x000fe200078e0000 */
[----:B------:R-:W-:Y:S01]  /*13e70*/  MOV R15, 0xffffffff ;  /* 0xffffffff000f7802 */ /* 0x000fe20000000f00 */
[----:B------:R-:W-:Y:S01]  /*13e80*/  IMAD.MOV.U32 R12, RZ, RZ, RZ ;  /* 0x000000ffff0c7224 */ /* 0x000fe200078e00ff */
[C---:B------:R-:W-:Y:S01]  /*13e90*/  LOP3.LUT P5, RZ, R23.reuse, 0x10, RZ, 0xc0, !PT ;  /* 0x0000001017ff7812 */ /* 0x040fe200078ac0ff */
[----:B------:R-:W-:Y:S01]  /*13ea0*/  IMAD.MOV.U32 R11, RZ, RZ, 0x181f ;  /* 0x0000181fff0b7424 */ /* 0x000fe200078e00ff */
[C---:B------:R-:W-:Y:S01]  /*13eb0*/  LOP3.LUT P4, RZ, R23.reuse, 0x8, RZ, 0xc0, !PT ;  /* 0x0000000817ff7812 */ /* 0x040fe2000788c0ff */
[----:B------:R-:W-:Y:S01]  /*13ec0*/  IMAD.MOV.U32 R2, RZ, RZ, R14 ;  /* 0x000000ffff027224 */ /* 0x000fe200078e000e */
[----:B------:R-:W-:Y:S01]  /*13ed0*/  LOP3.LUT P3, RZ, R23, 0x4, RZ, 0xc0, !PT ;  /* 0x0000000417ff7812 */ /* 0x000fe2000786c0ff */
[----:B------:R-:W-:-:S12]  /*13ee0*/  @P0 IMAD R9, R7, 0x2, R22 ;  /* 0x0000000207090824 */ /* 0x000fd800078e0216 */
[----:B------:R-:W-:Y:S05]  /*13ef0*/  WARPSYNC.COLLECTIVE R15, `(.L_x_324) ;  /* 0x000000000f087348 */ /* 0x000fea0003c00000 */
[----:B------:R0:W1:Y:S02]  /*13f00*/  SHFL.IDX P6, R14, R13, R12, R11 ;  /* 0x0000000c0d0e7389 */ /* 0x00006400000c000b */
[----:B01----:R-:W-:Y:S01]  /*13f10*/  ENDCOLLECTIVE ;  /* 0x000000000000791b */ /* 0x003fe20003800000 */
.L_x_324:
[----:B------:R-:W-:Y:S01]  /*13f20*/  LOP3.LUT P2, RZ, R23, 0x2, RZ, 0xc0, !PT ;  /* 0x0000000217ff7812 */ /* 0x000fe2000784c0ff */
[----:B------:R-:W-:Y:S01]  /*13f30*/  IMAD.MOV.U32 R13, RZ, RZ, R6 ;  /* 0x000000ffff0d7224 */ /* 0x000fe200078e0006 */
[----:B------:R-:W-:Y:S01]  /*13f40*/  MOV R12, 0x1 ;  /* 0x00000001000c7802 */ /* 0x000fe20000000f00 */
[----:B------:R-:W-:-:S10]  /*13f50*/  IMAD.MOV.U32 R3, RZ, RZ, R14 ;  /* 0x000000ffff037224 */ /* 0x000fd400078e000e */
[----:B------:R-:W-:Y:S05]  /*13f60*/  WARPSYNC.COLLECTIVE R15, `(.L_x_325) ;  /* 0x000000000f087348 */ /* 0x000fea0003c00000 */
[----:B------:R0:W1:Y:S02]  /*13f70*/  SHFL.IDX P6, R14, R13, R12, R11 ;  /* 0x0000000c0d0e7389 */ /* 0x00006400000c000b */
[----:B01----:R-:W-:Y:S01]  /*13f80*/  ENDCOLLECTIVE ;  /* 0x000000000000791b */ /* 0x003fe20003800000 */
.L_x_325:
[----:B------:R-:W-:-:S05]  /*13f90*/  @P0 LEA R3, P1, R33, R3, 0x1 ;  /* 0x0000000321030211 */ /* 0x000fca00078208ff */
[----:B------:R-:W-:-:S05]  /*13fa0*/  @P0 IMAD.X R2, RZ, RZ, R2, P1 ;  /* 0x000000ffff020224 */ /* 0x000fca00008e0602 */
[----:B------:R-:W-:Y:S01]  /*13fb0*/  @P0 LOP3.LUT R3, R3, R2, RZ, 0x3c, !PT ;  /* 0x0000000203030212 */ /* 0x000fe200078e3cff */
[----:B------:R-:W-:-:S03]  /*13fc0*/  IMAD.MOV.U32 R13, RZ, RZ, R0 ;  /* 0x000000ffff0d7224 */ /* 0x000fc600078e0000 */
[----:B------:R-:W-:-:S04]  /*13fd0*/  @P0 LOP3.LUT R2, R3, R2, RZ, 0x3c, !PT ;  /* 0x0000000203020212 */ /* 0x000fc800078e3cff */
[----:B------:R-:W-:Y:S01]  /*13fe0*/  @P0 LOP3.LUT R3, R3, R2, RZ, 0x3c, !PT ;  /* 0x0000000203030212 */ /* 0x000fe200078e3cff */
[----:B------:R-:W-:-:S07]  /*13ff0*/  IMAD.MOV.U32 R8, RZ, RZ, R14 ;  /* 0x000000ffff087224 */ /* 0x000fce00078e000e */
[----:B------:R-:W-:Y:S05]  /*14000*/  WARPSYNC.COLLECTIVE R15, `(.L_x_326) ;  /* 0x000000000f087348 */ /* 0x000fea0003c00000 */
[----:B------:R0:W1:Y:S02]  /*14010*/  SHFL.IDX P6, R14, R13, R12, R11 ;  /* 0x0000000c0d0e7389 */ /* 0x00006400000c000b */
[----:B01----:R-:W-:Y:S01]  /*14020*/  ENDCOLLECTIVE ;  /* 0x000000000000791b */ /* 0x003fe20003800000 */
.L_x_326:
[----:B------:R-:W-:Y:S01]  /*14030*/  @!PT LDS RZ, [RZ] ;  /* 0x00000000fffff984 */ /* 0x000fe20000000800 */
[----:B------:R-:W-:Y:S01]  /*14040*/  @!PT LDS RZ, [RZ] ;  /* 0x00000000fffff984 */ /* 0x000fe20000000800 */
[----:B------:R-:W-:Y:S01]  /*14050*/  @!PT LDS RZ, [RZ] ;  /* 0x00000000fffff984 */ /* 0x000fe20000000800 */
[----:B------:R-:W-:Y:S04]  /*14060*/  @P0 LDGSTS.E.BYPASS.LTC128B.128 [R9+0x24400], desc[UR36][R2.64], !P5 ;  /* 0x2440000002090fae */ /* 0x000fe8000e901d64 */
[----:B------:R-:W-:Y:S04]  /*14070*/  @P0 LDGSTS.E.BYPASS.LTC128B.128 [R9+0x26c00], desc[UR36][R2.64+0x80], !P4 ;  /* 0x26c0008002090fae */ /* 0x000fe8000e101d64 */
[----:B------:R-:W-:Y:S01]  /*14080*/  @P0 LDGSTS.E.BYPASS.LTC128B.128 [R9+0x29400], desc[UR36][R2.64+0x100], !P3 ;  /* 0x2940010002090fae */ /* 0x000fe2000d901d64 */
[----:B------:R-:W-:Y:S02]  /*14090*/  IMAD.MOV.U32 R13, RZ, RZ, R6 ;  /* 0x000000ffff0d7224 */ /* 0x000fe400078e0006 */
[----:B------:R-:W-:Y:S01]  /*140a0*/  IMAD.MOV.U32 R12, RZ, RZ, 0x2 ;  /* 0x00000002ff0c7424 */ /* 0x000fe200078e00ff */
[----:B------:R0:W-:Y:S01]  /*140b0*/  @P0 LDGSTS.E.BYPASS.LTC128B.128 [R9+0x2bc00], desc[UR36][R2.64+0x180], !P2 ;  /* 0x2bc0018002090fae */ /* 0x0001e2000d101d64 */
[----:B------:R-:W-:Y:S01]  /*140c0*/  ISETP.GE.AND P0, PT, R4, 0x11, PT ;  /* 0x000000110400780c */ /* 0x000fe20003f06270 */
[----:B0-----:R-:W-:-:S12]  /*140d0*/  IMAD.MOV.U32 R2, RZ, RZ, R14 ;  /* 0x000000ffff027224 */ /* 0x001fd800078e000e */
[----:B------:R-:W-:Y:S05]  /*140e0*/  WARPSYNC.COLLECTIVE R15, `(.L_x_327) ;  /* 0x000000000f087348 */ /* 0x000fea0003c00000 */
[----:B------:R0:W1:Y:S02]  /*140f0*/  SHFL.IDX P6, R14, R13, R12, R11 ;  /* 0x0000000c0d0e7389 */ /* 0x00006400000c000b */
[----:B01----:R-:W-:Y:S01]  /*14100*/  ENDCOLLECTIVE ;  /* 0x000000000000791b */ /* 0x003fe20003800000 */
.L_x_327:
[----:B------:R-:W-:Y:S02]  /*14110*/  @P0 LEA R21, R7, R22, 0x1 ;  /* 0x0000001607150211 */ /* 0x000fe400078e08ff */
[----:B------:R-:W-:-:S05]  /*14120*/  @P0 LEA R2, P1, R33, R2, 0x1 ;  /* 0x0000000221020211 */ /* 0x000fca00078208ff */
[----:B------:R-:W-:-:S05]  /*14130*/  @P0 IMAD.X R3, RZ, RZ, R8, P1 ;  /* 0x000000ffff030224 */ /* 0x000fca00008e0608 */
[----:B------:R-:W-:Y:S01]  /*14140*/  @!PT LDS RZ, [RZ] ;  /* 0x00000000fffff984 */ /* 0x000fe20000000800 */
[----:B------:R-:W-:Y:S01]  /*14150*/  @!PT LDS RZ, [RZ] ;  /* 0x00000000fffff984 */ /* 0x000fe20000000800 */
[----:B------:R-:W-:Y:S01]  /*14160*/  @!PT LDS RZ, [RZ] ;  /* 0x00000000fffff984 */ /* 0x000fe20000000800 */
[----:B------:R0:W-:Y:S01]  /*14170*/  @P0 LDGSTS.E.BYPASS.LTC128B.128 [R21+0x24c00], desc[UR36][R2.64], !P5 ;  /* 0x24c0000002150fae */ /* 0x0001e2000e901d64 */
[----:B------:R-:W-:-:S03]  /*14180*/  IMAD.MOV.U32 R13, RZ, RZ, R0 ;  /* 0x000000ffff0d7224 */ /* 0x000fc600078e0000 */
[----:B------:R0:W-:Y:S04]  /*14190*/  @P0 LDGSTS.E.BYPASS.LTC128B.128 [R21+0x27400], desc[UR36][R2.64+0x80], !P4 ;  /* 0x2740008002150fae */ /* 0x0001e8000e101d64 */
[----:B------:R0:W-:Y:S01]  /*141a0*/  @P0 LDGSTS.E.BYPASS.LTC128B.128 [R21+0x29c00], desc[UR36][R2.64+0x100], !P3 ;  /* 0x29c0010002150fae */ /* 0x0001e2000d901d64 */
[----:B------:R-:W-:-:S03]  /*141b0*/  IMAD.MOV.U32 R8, RZ, RZ, R14 ;  /* 0x000000ffff087224 */ /* 0x000fc600078e000e */
[----:B------:R0:W-:Y:S01]  /*141c0*/  @P0 LDGSTS.E.BYPASS.LTC128B.128 [R21+0x2c400], desc[UR36][R2.64+0x180], !P2 ;  /* 0x2c40018002150fae */ /* 0x0001e2000d101d64 */
[----:B------:R-:W-:-:S13]  /*141d0*/  ISETP.GE.AND P0, PT, R4, 0x21, PT ;  /* 0x000000210400780c */ /* 0x000fda0003f06270 */
[----:B0-----:R-:W-:Y:S05]  /*141e0*/  WARPSYNC.COLLECTIVE R15, `(.L_x_328) ;  /* 0x000000000f087348 */ /* 0x001fea0003c00000 */
[----:B------:R1:W2:Y:S02]  /*141f0*/  SHFL.IDX P6, R14, R13, R12, R11 ;  /* 0x0000000c0d0e7389 */ /* 0x0002a400000c000b */
[----:B012---:R-:W-:Y:S01]  /*14200*/  ENDCOLLECTIVE ;  /* 0x000000000000791b */ /* 0x007fe20003800000 */
.L_x_328:
[----:B------:R-:W-:Y:S02]  /*14210*/  @P0 IMAD R9, R7, 0x2, R22 ;  /* 0x0000000207090824 */ /* 0x000fe400078e0216 */
[----:B------:R-:W-:Y:S02]  /*14220*/  IMAD.MOV.U32 R13, RZ, RZ, R6 ;  /* 0x000000ffff0d7224 */ /* 0x000fe400078e0006 */
[----:B------:R-:W-:Y:S01]  /*14230*/  IMAD.MOV.U32 R12, RZ, RZ, 0x3 ;  /* 0x00000003ff0c7424 */ /* 0x000fe200078e00ff */
[----:B------:R-:W-:-:S07]  /*14240*/  MOV R2, R14 ;  /* 0x0000000e00027202 */ /* 0x000fce0000000f00 */
[----:B------:R-:W-:Y:S05]  /*14250*/  WARPSYNC.COLLECTIVE R15, `(.L_x_329) ;  /* 0x000000000f087348 */ /* 0x000fea0003c00000 */
[----:B------:R0:W1:Y:S02]  /*14260*/  SHFL.IDX P6, R14, R13, R12, R11 ;  /* 0x0000000c0d0e7389 */ /* 0x00006400000c000b */
[----:B01----:R-:W-:Y:S01]  /*14270*/  ENDCOLLECTIVE ;  /* 0x000000000000791b */ /* 0x003fe20003800000 */
.L_x_329:
        /* <DEDUP_REMOVED lines=9> */
[----:B------:R-:W-:-:S03]  /*14310*/  MOV R8, R14 ;  /* 0x0000000e00087202 */ /* 0x000fc60000000f00 */
[----:B------:R0:W-:Y:S01]  /*14320*/  @P0 LDGSTS.E.BYPASS.LTC128B.128 [R9+0x2cc00], desc[UR36][R2.64+0x180], !P2 ;  /* 0x2cc0018002090fae */ /* 0x0001e2000d101d64 */
[----:B------:R-:W-:-:S13]  /*14330*/  ISETP.GE.AND P0, PT, R4, 0x31, PT ;  /* 0x000000310400780c */ /* 0x000fda0003f06270 */
[----:B0-----:R-:W-:Y:S05]  /*14340*/  WARPSYNC.COLLECTIVE R15, `(.L_x_330) ;  /* 0x000000000f087348 */ /* 0x001fea0003c00000 */
[----:B------:R1:W2:Y:S02]  /*14350*/  SHFL.IDX P6, R14, R13, R12, R11 ;  /* 0x0000000c0d0e7389 */ /* 0x0002a400000c000b */
[----:B012---:R-:W-:Y:S01]  /*14360*/  ENDCOLLECTIVE ;  /* 0x000000000000791b */ /* 0x007fe20003800000 */
.L_x_330:
[----:B------:R-:W-:Y:S01]  /*14370*/  @P0 IMAD R21, R7, 0x2, R22 ;  /* 0x0000000207150824 */ /* 0x000fe200078e0216 */
[----:B------:R-:W-:Y:S01]  /*14380*/  MOV R13, R6 ;  /* 0x00000006000d7202 */ /* 0x000fe20000000f00 */
[----:B------:R-:W-:Y:S02]  /*14390*/  IMAD.MOV.U32 R12, RZ, RZ, 0x4 ;  /* 0x00000004ff0c7424 */ /* 0x000fe400078e00ff */
[----:B------:R-:W-:-:S07]  /*143a0*/  IMAD.MOV.U32 R2, RZ, RZ, R14 ;  /* 0x000000ffff027224 */ /* 0x000fce00078e000e */
[----:B------:R-:W-:Y:S05]  /*143b0*/  WARPSYNC.COLLECTIVE R15, `(.L_x_331) ;  /* 0x000000000f087348 */ /* 0x000fea0003c00000 */
[----:B------:R0:W1:Y:S02]  /*143c0*/  SHFL.IDX P6, R14, R13, R12, R11 ;  /* 0x0000000c0d0e7389 */ /* 0x00006400000c000b */
[----:B01----:R-:W-:Y:S01]  /*143d0*/  ENDCOLLECTIVE ;  /* 0x000000000000791b */ /* 0x003fe20003800000 */
.L_x_331:
        /* <DEDUP_REMOVED lines=10> */
[----:B------:R0:W-:Y:S04]  /*14480*/  @P0 LDGSTS.E.BYPASS.LTC128B.128 [R21+0x2d400], desc[UR36][R2.64+0x180], !P2 ;  /* 0x2d40018002150fae */ /* 0x0001e8000d101d64 */
[----:B0-----:R-:W-:Y:S05]  /*14490*/  WARPSYNC.COLLECTIVE R15, `(.L_x_332) ;  /* 0x000000000f087348 */ /* 0x001fea0003c00000 */
[----:B------:R1:W2:Y:S02]  /*144a0*/  SHFL.IDX P6, R14, R13, R12, R11 ;  /* 0x0000000c0d0e7389 */ /* 0x0002a400000c000b */
[----:B012---:R-:W-:Y:S01]  /*144b0*/  ENDCOLLECTIVE ;  /* 0x000000000000791b */ /* 0x007fe20003800000 */
.L_x_332:
[----:B------:R-:W-:Y:S01]  /*144c0*/  IMAD.MOV.U32 R0, RZ, RZ, R14 ;  /* 0x000000ffff007224 */ /* 0x000fe200078e000e */
[----:B------:R-:W-:Y:S06]  /*144d0*/  BRA `(.L_x_333) ;  /* 0xffffffbc00f07947 */ /* 0x000fec000383ffff */
.L_x_261:
[----:B------:R-:W-:Y:S01]  /*144e0*/  MOV R13, R4 ;  /* 0x00000004000d7202 */ /* 0x000fe20000000f00 */
[----:B------:R-:W-:Y:S02]  /*144f0*/  IMAD.MOV.U32 R12, RZ, RZ, RZ ;  /* 0x000000ffff0c7224 */ /* 0x000fe400078e00ff */
[----:B------:R-:W-:Y:S02]  /*14500*/  IMAD.MOV.U32 R11, RZ, RZ, 0x181f ;  /* 0x0000181fff0b7424 */ /* 0x000fe400078e00ff */
[----:B------:R-:W-:Y:S02]  /*14510*/  IMAD.MOV.U32 R15, RZ, RZ, -0x1 ;  /* 0xffffffffff0f7424 */ /* 0x000fe400078e00ff */
[----:B-----5:R-:W-:Y:S02]  /*14520*/  IMAD R6, R10, R6, RZ ;  /* 0x000000060a067224 */ /* 0x020fe400078e02ff */
[----:B------:R-:W-:-:S07]  /*14530*/  IMAD.IADD R0, R9, 0x1, R0 ;  /* 0x0000000109007824 */ /* 0x000fce00078e0200 */
[----:B------:R-:W-:Y:S05]  /*14540*/  WARPSYNC.COLLECTIVE R15, `(.L_x_334) ;  /* 0x000000000f087348 */ /* 0x000fea0003c00000 */
[----:B------:R0:W1:Y:S02]  /*14550*/  SHFL.IDX P6, R14, R13, R12, R11 ;  /* 0x0000000c0d0e7389 */ /* 0x00006400000c000b */
[----:B01----:R-:W-:Y:S01]  /*14560*/  ENDCOLLECTIVE ;  /* 0x000000000000791b */ /* 0x003fe20003800000 */
.L_x_334:
[C---:B------:R-:W-:Y:S01]  /*14570*/  VIADD R7, R0.reuse, 0x10 ;  /* 0x0000001000077836 */ /* 0x040fe20000000000 */
[----:B------:R-:W-:Y:S02]  /*14580*/  ISETP.GE.AND P0, PT, R0, R6, PT ;  /* 0x000000060000720c */ /* 0x000fe40003f06270 */
[----:B------:R-:W-:Y:S01]  /*14590*/  MOV R13, R5 ;  /* 0x00000005000d7202 */ /* 0x000fe20000000f00 */
[----:B------:R-:W-:-:S10]  /*145a0*/  IMAD.MOV.U32 R2, RZ, RZ, R14 ;  /* 0x000000ffff027224 */ /* 0x000fd400078e000e */
[----:B------:R-:W-:Y:S05]  /*145b0*/  WARPSYNC.COLLECTIVE R15, `(.L_x_335) ;  /* 0x000000000f087348 */ /* 0x000fea0003c00000 */
[----:B------:R0:W1:Y:S02]  /*145c0*/  SHFL.IDX P6, R14, R13, R12, R11 ;  /* 0x0000000c0d0e7389 */ /* 0x00006400000c000b */
[----:B01----:R-:W-:Y:S01]  /*145d0*/  ENDCOLLECTIVE ;  /* 0x000000000000791b */ /* 0x003fe20003800000 */
.L_x_335:
[----:B------:R-:W-:Y:S01]  /*145e0*/  MOV R13, R4 ;  /* 0x00000004000d7202 */ /* 0x000fe20000000f00 */
[----:B------:R-:W-:Y:S01]  /*145f0*/  IMAD.MOV.U32 R12, RZ, RZ, 0x1 ;  /* 0x00000001ff0c7424 */ /* 0x000fe200078e00ff */
[----:B------:R-:W-:-:S05]  /*14600*/  @!P0 LEA R14, P5, R33, R14, 0x1 ;  /* 0x0000000e210e8211 */ /* 0x000fca00078a08ff */
[----:B------:R-:W-:Y:S02]  /*14610*/  @!P0 IMAD.X R3, RZ, RZ, R2, P5 ;  /* 0x000000ffff038224 */ /* 0x000fe400028e0602 */
[----:B------:R-:W-:-:S07]  /*14620*/  @!P0 IMAD.MOV.U32 R2, RZ, RZ, R14 ;  /* 0x000000ffff028224 */ /* 0x000fce00078e000e */
[----:B------:R-:W-:Y:S05]  /*14630*/  WARPSYNC.COLLECTIVE R15, `(.L_x_336) ;  /* 0x000000000f087348 */ /* 0x000fea0003c00000 */
[----:B------:R0:W1:Y:S02]  /*14640*/  SHFL.IDX P6, R14, R13, R12, R11 ;  /* 0x0000000c0d0e7389 */ /* 0x00006400000c000b */
[----:B01----:R-:W-:Y:S01]  /*14650*/  ENDCOLLECTIVE ;  /* 0x000000000000791b */ /* 0x003fe20003800000 */
.L_x_336:
[----:B------:R-:W-:Y:S01]  /*14660*/  @!PT LDS RZ, [RZ] ;  /* 0x00000000fffff984 */ /* 0x000fe20000000800 */
[----:B------:R-:W-:Y:S01]  /*14670*/  @!PT LDS RZ, [RZ] ;  /* 0x00000000fffff984 */ /* 0x000fe20000000800 */
[----:B------:R-:W-:Y:S01]  /*14680*/  @!PT LDS RZ, [RZ] ;  /* 0x00000000fffff984 */ /* 0x000fe20000000800 */
[----:B------:R-:W-:Y:S04]  /*14690*/  @!P0 LDGSTS.E.BYPASS.LTC128B.128 [R34+0x14400], desc[UR36][R2.64], !P4 ;  /* 0x1440000002228fae */ /* 0x000fe8000e101d64 */
[----:B------:R-:W-:Y:S04]  /*146a0*/  @!P0 LDGSTS.E.BYPASS.LTC128B.128 [R34+0x18400], desc[UR36][R2.64+0x80], !P3 ;  /* 0x1840008002228fae */ /* 0x000fe8000d901d64 */
[----:B------:R-:W-:Y:S01]  /*146b0*/  @!P0 LDGSTS.E.BYPASS.LTC128B.128 [R34+0x1c400], desc[UR36][R2.64+0x100], !P2 ;  /* 0x1c40010002228fae */ /* 0x000fe2000d101d64 */
[----:B------:R-:W-:-:S03]  /*146c0*/  IMAD.MOV.U32 R13, RZ, RZ, R5 ;  /* 0x000000ffff0d7224 */ /* 0x000fc600078e0005 */
[----:B------:R0:W-:Y:S01]  /*146d0*/  @!P0 LDGSTS.E.BYPASS.LTC128B.128 [R34+0x20400], desc[UR36][R2.64+0x180], !P1 ;  /* 0x2040018002228fae */ /* 0x0001e2000c901d64 */
[----:B------:R-:W-:Y:S01]  /*146e0*/  ISETP.GE.AND P0, PT, R7, R6, PT ;  /* 0x000000060700720c */ /* 0x000fe20003f06270 */
[----:B0-----:R-:W-:-:S12]  /*146f0*/  IMAD.MOV.U32 R2, RZ, RZ, R14 ;  /* 0x000000ffff027224 */ /* 0x001fd800078e000e */
[----:B------:R-:W-:Y:S05]  /*14700*/  WARPSYNC.COLLECTIVE R15, `(.L_x_337) ;  /* 0x000000000f087348 */ /* 0x000fea0003c00000 */
[----:B------:R0:W1:Y:S02]  /*14710*/  SHFL.IDX P6, R14, R13, R12, R11 ;  /* 0x0000000c0d0e7389 */ /* 0x00006400000c000b */
[----:B01----:R-:W-:Y:S01]  /*14720*/  ENDCOLLECTIVE ;  /* 0x000000000000791b */ /* 0x003fe20003800000 */
.L_x_337:
[----:B------:R-:W-:Y:S02]  /*14730*/  IMAD.MOV.U32 R13, RZ, RZ, R4 ;  /* 0x000000ffff0d7224 */ /* 0x000fe400078e0004 */
[----:B------:R-:W-:Y:S01]  /*14740*/  IMAD.MOV.U32 R12, RZ, RZ, 0x2 ;  /* 0x00000002ff0c7424 */ /* 0x000fe200078e00ff */
[----:B------:R-:W-:-:S05]  /*14750*/  @!P0 LEA R14, P5, R33, R14, 0x1 ;  /* 0x0000000e210e8211 */ /* 0x000fca00078a08ff */
[----:B------:R-:W-:Y:S01]  /*14760*/  @!P0 IMAD.X R7, RZ, RZ, R2, P5 ;  /* 0x000000ffff078224 */ /* 0x000fe200028e0602 */
[----:B------:R-:W-:-:S07]  /*14770*/  @!P0 MOV R2, R14 ;  /* 0x0000000e00028202 */ /* 0x000fce0000000f00 */
[----:B------:R-:W-:Y:S05]  /*14780*/  WARPSYNC.COLLECTIVE R15, `(.L_x_338) ;  /* 0x000000000f087348 */ /* 0x000fea0003c00000 */
[----:B------:R0:W1:Y:S02]  /*14790*/  SHFL.IDX P6, R14, R13, R12, R11 ;  /* 0x0000000c0d0e7389 */ /* 0x00006400000c000b */
[----:B01----:R-:W-:Y:S01]  /*147a0*/  ENDCOLLECTIVE ;  /* 0x000000000000791b */ /* 0x003fe20003800000 */
.L_x_338:
[----:B------:R-:W-:Y:S02]  /*147b0*/  @!P0 IMAD.MOV.U32 R3, RZ, RZ, R7 ;  /* 0x000000ffff038224 */ /* 0x000fe400078e0007 */
[----:B------:R-:W-:-:S03]  /*147c0*/  VIADD R7, R0, 0x20 ;  /* 0x0000002000077836 */ /* 0x000fc60000000000 */
[----:B------:R-:W-:Y:S01]  /*147d0*/  @!PT LDS RZ, [RZ] ;  /* 0x00000000fffff984 */ /* 0x000fe20000000800 */
[----:B------:R-:W-:Y:S01]  /*147e0*/  @!PT LDS RZ, [RZ] ;  /* 0x00000000fffff984 */ /* 0x000fe20000000800 */
[----:B------:R-:W-:Y:S01]  /*147f0*/  @!PT LDS RZ, [RZ] ;  /* 0x00000000fffff984 */ /* 0x000fe20000000800 */
[----:B------:R-:W-:Y:S04]  /*14800*/  @!P0 LDGSTS.E.BYPASS.LTC128B.128 [R34+0x14c00], desc[UR36][R2.64], !P4 ;  /* 0x14c0000002228fae */ /* 0x000fe8000e101d64 */
[----:B------:R-:W-:Y:S01]  /*14810*/  @!P0 LDGSTS.E.BYPASS.LTC128B.128 [R34+0x18c00], desc[UR36][R2.64+0x80], !P3 ;  /* 0x18c0008002228fae */ /* 0x000fe2000d901d64 */
[----:B------:R-:W-:-:S03]  /*14820*/  IMAD.MOV.U32 R13, RZ, RZ, R5 ;  /* 0x000000ffff0d7224 */ /* 0x000fc600078e0005 */
[----:B------:R-:W-:Y:S04]  /*14830*/  @!P0 LDGSTS.E.BYPASS.LTC128B.128 [R34+0x1cc00], desc[UR36][R2.64+0x100], !P2 ;  /* 0x1cc0010002228fae */ /* 0x000fe8000d101d64 */
[----:B------:R0:W-:Y:S01]  /*14840*/  @!P0 LDGSTS.E.BYPASS.LTC128B.128 [R34+0x20c00], desc[UR36][R2.64+0x180], !P1 ;  /* 0x20c0018002228fae */ /* 0x0001e2000c901d64 */
[----:B------:R-:W-:Y:S02]  /*14850*/  ISETP.GE.AND P0, PT, R7, R6, PT ;  /* 0x000000060700720c */ /* 0x000fe40003f06270 */
[----:B0-----:R-:W-:-:S11]  /*14860*/  MOV R2, R14 ;  /* 0x0000000e00027202 */ /* 0x001fd60000000f00 */
[----:B------:R-:W-:Y:S05]  /*14870*/  WARPSYNC.COLLECTIVE R15, `(.L_x_339) ;  /* 0x000000000f087348 */ /* 0x000fea0003c00000 */
[----:B------:R0:W1:Y:S02]  /*14880*/  SHFL.IDX P6, R14, R13, R12, R11 ;  /* 0x0000000c0d0e7389 */ /* 0x00006400000c000b */
[----:B01----:R-:W-:Y:S01]  /*14890*/  ENDCOLLECTIVE ;  /* 0x000000000000791b */ /* 0x003fe20003800000 */
.L_x_339:
[----:B------:R-:W-:Y:S02]  /*148a0*/  IMAD.MOV.U32 R13, RZ, RZ, R4 ;  /* 0x000000ffff0d7224 */ /* 0x000fe400078e0004 */
[----:B------:R-:W-:Y:S01]  /*148b0*/  IMAD.MOV.U32 R12, RZ, RZ, 0x3 ;  /* 0x00000003ff0c7424 */ /* 0x000fe200078e00ff */
[----:B------:R-:W-:-:S05]  /*148c0*/  @!P0 LEA R14, P5, R33, R14, 0x1 ;  /* 0x0000000e210e8211 */ /* 0x000fca00078a08ff */
[----:B------:R-:W-:Y:S02]  /*148d0*/  @!P0 IMAD.X R7, RZ, RZ, R2, P5 ;  /* 0x000000ffff078224 */ /* 0x000fe400028e0602 */
[----:B------:R-:W-:-:S07]  /*148e0*/  @!P0 IMAD.MOV.U32 R2, RZ, RZ, R14 ;  /* 0x000000ffff028224 */ /* 0x000fce00078e000e */
[----:B------:R-:W-:Y:S05]  /*148f0*/  WARPSYNC.COLLECTIVE R15, `(.L_x_340) ;  /* 0x000000000f087348 */ /* 0x000fea0003c00000 */
[----:B------:R0:W1:Y:S02]  /*14900*/  SHFL.IDX P6, R14, R13, R12, R11 ;  /* 0x0000000c0d0e7389 */ /* 0x00006400000c000b */
[----:B01----:R-:W-:Y:S01]  /*14910*/  ENDCOLLECTIVE ;  /* 0x000000000000791b */ /* 0x003fe20003800000 */
.L_x_340:
[----:B------:R-:W-:Y:S01]  /*14920*/  @!P0 IMAD.MOV.U32 R3, RZ, RZ, R7 ;  /* 0x000000ffff038224 */ /* 0x000fe200078e0007 */
[----:B------:R-:W-:-:S04]  /*14930*/  IADD3 R7, R0, 0x30, RZ ;  /* 0x0000003000077810 */ /* 0x000fc80007ffe0ff */
        /* <DEDUP_REMOVED lines=8> */
[----:B------:R-:W-:Y:S01]  /*149c0*/  ISETP.GE.AND P0, PT, R7, R6, PT ;  /* 0x000000060700720c */ /* 0x000fe20003f06270 */
[----:B0-----:R-:W-:-:S12]  /*149d0*/  IMAD.MOV.U32 R2, RZ, RZ, R14 ;  /* 0x000000ffff027224 */ /* 0x001fd800078e000e */
[----:B------:R-:W-:Y:S05]  /*149e0*/  WARPSYNC.COLLECTIVE R15, `(.L_x_341) ;  /* 0x000000000f087348 */ /* 0x000fea0003c00000 */
[----:B------:R0:W1:Y:S02]  /*149f0*/  SHFL.IDX P6, R14, R13, R12, R11 ;  /* 0x0000000c0d0e7389 */ /* 0x00006400000c000b */
[----:B01----:R-:W-:Y:S01]  /*14a00*/  ENDCOLLECTIVE ;  /* 0x000000000000791b */ /* 0x003fe20003800000 */
.L_x_341:
[----:B------:R-:W-:Y:S01]  /*14a10*/  IMAD.MOV.U32 R13, RZ, RZ, R4 ;  /* 0x000000ffff0d7224 */ /* 0x000fe200078e0004 */
[----:B------:R-:W-:Y:S02]  /*14a20*/  MOV R12, 0x4 ;  /* 0x00000004000c7802 */ /* 0x000fe40000000f00 */
[----:B------:R-:W-:-:S04]  /*14a30*/  @!P0 LEA R14, P5, R33, R14, 0x1 ;  /* 0x0000000e210e8211 */ /* 0x000fc800078a08ff */
[----:B------:R-:W-:Y:S01]  /*14a40*/  @!P0 IADD3.X R7, RZ, R2, RZ, P5, !PT ;  /* 0x00000002ff078210 */ /* 0x000fe20002ffe4ff */
[----:B------:R-:W-:-:S08]  /*14a50*/  @!P0 IMAD.MOV.U32 R2, RZ, RZ, R14 ;  /* 0x000000ffff028224 */ /* 0x000fd000078e000e */
[----:B------:R-:W-:Y:S05]  /*14a60*/  WARPSYNC.COLLECTIVE R15, `(.L_x_342) ;  /* 0x000000000f087348 */ /* 0x000fea0003c00000 */
[----:B------:R0:W1:Y:S02]  /*14a70*/  SHFL.IDX P6, R14, R13, R12, R11 ;  /* 0x0000000c0d0e7389 */ /* 0x00006400000c000b */
[----:B01----:R-:W-:Y:S01]  /*14a80*/  ENDCOLLECTIVE ;  /* 0x000000000000791b */ /* 0x003fe20003800000 */
.L_x_342:
        /* <DEDUP_REMOVED lines=15> */
.L_x_343:
        /* <DEDUP_REMOVED lines=8> */
.L_x_344:
[----:B------:R-:W-:Y:S01]  /*14c00*/  @!P0 MOV R3, R7 ;  /* 0x0000000700038202 */ /* 0x000fe20000000f00 */
[----:B------:R-:W-:-:S04]  /*14c10*/  VIADD R7, R0, 0x50 ;  /* 0x0000005000077836 */ /* 0x000fc80000000000 */
[----:B------:R-:W-:Y:S01]  /*14c20*/  @!PT LDS RZ, [RZ] ;  /* 0x00000000fffff984 */ /* 0x000fe20000000800 */
[----:B------:R-:W-:Y:S01]  /*14c30*/  @!PT LDS RZ, [RZ] ;  /* 0x00000000fffff984 */ /* 0x000fe20000000800 */
[----:B------:R-:W-:Y:S01]  /*14c40*/  @!PT LDS RZ, [RZ] ;  /* 0x00000000fffff984 */ /* 0x000fe20000000800 */
[----:B------:R-:W-:Y:S04]  /*14c50*/  @!P0 LDGSTS.E.BYPASS.LTC128B.128 [R34+0x16400], desc[UR36][R2.64], !P4 ;  /* 0x1640000002228fae */ /* 0x000fe8000e101d64 */
[----:B------:R-:W-:Y:S01]  /*14c60*/  @!P0 LDGSTS.E.BYPASS.LTC128B.128 [R34+0x1a400], desc[UR36][R2.64+0x80], !P3 ;  /* 0x1a40008002228fae */ /* 0x000fe2000d901d64 */
[----:B------:R-:W-:-:S03]  /*14c70*/  MOV R13, R5 ;  /* 0x00000005000d7202 */ /* 0x000fc60000000f00 */
[----:B------:R-:W-:Y:S04]  /*14c80*/  @!P0 LDGSTS.E.BYPASS.LTC128B.128 [R34+0x1e400], desc[UR36][R2.64+0x100], !P2 ;  /* 0x1e40010002228fae */ /* 0x000fe8000d101d64 */
[----:B------:R0:W-:Y:S01]  /*14c90*/  @!P0 LDGSTS.E.BYPASS.LTC128B.128 [R34+0x22400], desc[UR36][R2.64+0x180], !P1 ;  /* 0x2240018002228fae */ /* 0x0001e2000c901d64 */
[----:B------:R-:W-:Y:S01]  /*14ca0*/  ISETP.GE.AND P0, PT, R7, R6, PT ;  /* 0x000000060700720c */ /* 0x000fe20003f06270 */
[----:B0-----:R-:W-:-:S12]  /*14cb0*/  IMAD.MOV.U32 R2, RZ, RZ, R14 ;  /* 0x000000ffff027224 */ /* 0x001fd800078e000e */
[----:B------:R-:W-:Y:S05]  /*14cc0*/  WARPSYNC.COLLECTIVE R15, `(.L_x_345) ;  /* 0x000000000f087348 */ /* 0x000fea0003c00000 */
[----:B------:R0:W1:Y:S02]  /*14cd0*/  SHFL.IDX P6, R14, R13, R12, R11 ;  /* 0x0000000c0d0e7389 */ /* 0x00006400000c000b */
[----:B01----:R-:W-:Y:S01]  /*14ce0*/  ENDCOLLECTIVE ;  /* 0x000000000000791b */ /* 0x003fe20003800000 */
.L_x_345:
        /* <DEDUP_REMOVED lines=8> */
.L_x_346:
        /* <DEDUP_REMOVED lines=15> */
.L_x_347:
        /* <DEDUP_REMOVED lines=8> */
.L_x_348:
        /* <DEDUP_REMOVED lines=9> */
[----:B------:R-:W-:-:S07]  /*14f70*/  IMAD.MOV.U32 R7, RZ, RZ, R14 ;  /* 0x000000ffff077224 */ /* 0x000fce00078e000e */
[----:B0-----:R-:W-:Y:S05]  /*14f80*/  WARPSYNC.COLLECTIVE R15, `(.L_x_349) ;  /* 0x000000000f087348 */ /* 0x001fea0003c00000 */
[----:B------:R1:W2:Y:S02]  /*14f90*/  SHFL.IDX P6, R14, R13, R12, R11 ;  /* 0x0000000c0d0e7389 */ /* 0x0002a400000c000b */
[----:B012---:R-:W-:Y:S01]  /*14fa0*/  ENDCOLLECTIVE ;  /* 0x000000000000791b */ /* 0x007fe20003800000 */
.L_x_349:
[----:B------:R-:W-:Y:S05]  /*14fb0*/  BRA `(.L_x_350) ;  /* 0xffffffc0007c7947 */ /* 0x000fea000383ffff */
.L_x_266:
[----:B0-----:R0:W3:Y:S02]  /*14fc0*/  SYNCS.PHASECHK.TRANS64.TRYWAIT P0, [R22+URZ+0x38820], R3 ;  /* 0x03882003160075a7 */ /* 0x0010e4000800017f */
[----:B---3--:R-:W-:Y:S05]  /*14fd0*/  @!P0 NANOSLEEP.SYNCS 0x989680 ;  /* 0x009896800000895d */ /* 0x008fea0003900000 */
[----:B------:R-:W3:Y:S02]  /*14fe0*/  @!P0 SYNCS.PHASECHK.TRANS64 P0, [R22+URZ+0x38820], R3 ;  /* 0x03882003160085a7 */ /* 0x000ee4000800007f */
[----:B---3--:R-:W-:Y:S05]  /*14ff0*/  @!P0 BRA `(.L_x_266) ;  /* 0xfffffffc00f08947 */ /* 0x008fea000383ffff */
[----:B------:R-:W-:Y:S05]  /*15000*/  BRA `(.L_x_351) ;  /* 0xffffffc000f07947 */ /* 0x000fea000383ffff */
.L_x_271:
[----:B0-----:R0:W1:Y:S02]  /*15010*/  SYNCS.PHASECHK.TRANS64.TRYWAIT P0, [R6+URZ+0x38840], R3 ;  /* 0x03884003060075a7 */ /* 0x001064000800017f */
[----:B-1----:R-:W-:Y:S05]  /*15020*/  @!P0 NANOSLEEP.SYNCS 0x989680 ;  /* 0x009896800000895d */ /* 0x002fea0003900000 */
[----:B------:R-:W1:Y:S02]  /*15030*/  @!P0 SYNCS.PHASECHK.TRANS64 P0, [R6+URZ+0x38840], R3 ;  /* 0x03884003060085a7 */ /* 0x000e64000800007f */
[----:B-1----:R-:W-:Y:S05]  /*15040*/  @!P0 BRA `(.L_x_271) ;  /* 0xfffffffc00f08947 */ /* 0x002fea000383ffff */
[----:B------:R-:W-:Y:S05]  /*15050*/  BRA `(.L_x_352) ;  /* 0xffffffc400dc7947 */ /* 0x000fea000383ffff */
.L_x_272:
[----:B------:R-:W-:Y:S01]  /*15060*/  BSSY B1, `(.L_x_353) ;  /* 0x0000008000017945 */ /* 0x000fe20003800000 */
[----:B------:R-:W-:Y:S02]  /*15070*/  IMAD.MOV.U32 R13, RZ, RZ, R10 ;  /* 0x000000ffff0d7224 */ /* 0x000fe400078e000a */
[----:B------:R-:W-:Y:S02]  /*15080*/  IMAD.MOV.U32 R12, RZ, RZ, RZ ;  /* 0x000000ffff0c7224 */ /* 0x000fe400078e00ff */
[----:B------:R-:W-:Y:S02]  /*15090*/  IMAD.MOV.U32 R11, RZ, RZ, 0x181f ;  /* 0x0000181fff0b7424 */ /* 0x000fe400078e00ff */
[----:B------:R-:W-:-:S07]  /*150a0*/  IMAD.MOV.U32 R15, RZ, RZ, -0x1 ;  /* 0xffffffffff0f7424 */ /* 0x000fce00078e00ff */
[----:B------:R-:W-:Y:S05]  /*150b0*/  WARPSYNC.COLLECTIVE R15, `(.L_x_354) ;  /* 0x000000000f087348 */ /* 0x000fea0003c00000 */
[----:B------:R0:W1:Y:S02]  /*150c0*/  SHFL.IDX P6, R14, R13, R12, R11 ;  /* 0x0000000c0d0e7389 */ /* 0x00006400000c000b */
[----:B01----:R-:W-:Y:S01]  /*150d0*/  ENDCOLLECTIVE ;  /* 0x000000000000791b */ /* 0x003fe20003800000 */
.L_x_354:
[----:B------:R-:W-:Y:S05]  /*150e0*/  BSYNC B1 ;  /* 0x0000000000017941 */ /* 0x000fea0003800000 */
.L_x_353:
[----:B------:R-:W-:Y:S01]  /*150f0*/  IMAD.MOV.U32 R13, RZ, RZ, R8 ;  /* 0x000000ffff0d7224 */ /* 0x000fe200078e0008 */
[----:B------:R-:W-:Y:S01]  /*15100*/  MOV R3, R14 ;  /* 0x0000000e00037202 */ /* 0x000fe20000000f00 */
[----:B------:R-:W-:Y:S01]  /*15110*/  IMAD.MOV.U32 R12, RZ, RZ, RZ ;  /* 0x000000ffff0c7224 */ /* 0x000fe200078e00ff */
[----:B------:R-:W-:Y:S01]  /*15120*/  LOP3.LUT R23, R23, 0xfffff7ff, RZ, 0xc0, !PT ;  /* 0xfffff7ff17177812 */ /* 0x000fe200078ec0ff */
[----:B------:R-:W-:Y:S02]  /*15130*/  IMAD.MOV.U32 R11, RZ, RZ, 0x181f ;  /* 0x0000181fff0b7424 */ /* 0x000fe400078e00ff */
[----:B------:R-:W-:Y:S01]  /*15140*/  IMAD.MOV.U32 R15, RZ, RZ, -0x1 ;  /* 0xffffffffff0f7424 */ /* 0x000fe200078e00ff */
[----:B------:R-:W-:Y:S01]  /*15150*/  @P3 LOP3.LUT R23, R23, 0x800, RZ, 0xfc, !PT ;  /* 0x0000080017173812 */ /* 0x000fe200078efcff */
[----:B------:R-:W-:Y:S02]  /*15160*/  IMAD.SHL.U32 R0, R33, 0x2, RZ ;  /* 0x0000000221007824 */ /* 0x000fe400078e00ff */
[----:B------:R-:W-:-:S07]  /*15170*/  IMAD R9, R9, 0x2, R22 ;  /* 0x0000000209097824 */ /* 0x000fce00078e0216 */
[----:B------:R-:W-:Y:S05]  /*15180*/  WARPSYNC.COLLECTIVE R15, `(.L_x_355) ;  /* 0x000000000f087348 */ /* 0x000fea0003c00000 */
[----:B------:R0:W1:Y:S02]  /*15190*/  SHFL.IDX P6, R14, R13, R12, R11 ;  /* 0x0000000c0d0e7389 */ /* 0x00006400000c000b */
[----:B01----:R-:W-:Y:S01]  /*151a0*/  ENDCOLLECTIVE ;  /* 0x000000000000791b */ /* 0x003fe20003800000 */
.L_x_355:
[C---:B------:R-:W-:Y:S02]  /*151b0*/  LOP3.LUT P3, RZ, R23.reuse, 0x10, RZ, 0xc0, !PT ;  /* 0x0000001017ff7812 */ /* 0x040fe4000786c0ff */
[----:B------:R-:W-:-:S04]  /*151c0*/  LOP3.LUT R23, R23, 0xfffffbff, RZ, 0xc0, !PT ;  /* 0xfffffbff17177812 */ /* 0x000fc800078ec0ff */
[----:B------:R-:W-:-:S04]  /*151d0*/  @P2 LOP3.LUT R23, R23, 0x400, RZ, 0xfc, !PT ;  /* 0x0000040017172812 */ /* 0x000fc800078efcff */
[C---:B------:R-:W-:Y:S02]  /*151e0*/  LOP3.LUT P2, RZ, R23.reuse, 0x8, RZ, 0xc0, !PT ;  /* 0x0000000817ff7812 */ /* 0x040fe4000784c0ff */
[----:B------:R-:W-:Y:S01]  /*151f0*/  LOP3.LUT R23, R23, 0xfffffdff, RZ, 0xc0, !PT ;  /* 0xfffffdff17177812 */ /* 0x000fe200078ec0ff */
[----:B------:R-:W-:Y:S01]  /*15200*/  IMAD.MOV.U32 R13, RZ, RZ, R10 ;  /* 0x000000ffff0d7224 */ /* 0x000fe200078e000a */
[----:B------:R-:W-:Y:S02]  /*15210*/  MOV R12, 0x1 ;  /* 0x00000001000c7802 */ /* 0x000fe40000000f00 */
[----:B------:R-:W-:-:S04]  /*15220*/  @P1 LOP3.LUT R23, R23, 0x200, RZ, 0xfc, !PT ;  /* 0x0000020017171812 */ /* 0x000fc800078efcff */
[----:B------:R-:W-:Y:S02]  /*15230*/  LOP3.LUT P1, RZ, R23, 0x4, RZ, 0xc0, !PT ;  /* 0x0000000417ff7812 */ /* 0x000fe4000782c0ff */
[----:B------:R-:W-:-:S11]  /*15240*/  MOV R2, R14 ;  /* 0x0000000e00027202 */ /* 0x000fd60000000f00 */
[----:B------:R-:W-:Y:S05]  /*15250*/  WARPSYNC.COLLECTIVE R15, `(.L_x_356) ;  /* 0x000000000f087348 */ /* 0x000fea0003c00000 */
[----:B------:R0:W1:Y:S02]  /*15260*/  SHFL.IDX P6, R14, R13, R12, R11 ;  /* 0x0000000c0d0e7389 */ /* 0x00006400000c000b */
[----:B01----:R-:W-:Y:S01]  /*15270*/  ENDCOLLECTIVE ;  /* 0x000000000000791b */ /* 0x003fe20003800000 */
.L_x_356:
[----:B------:R-:W-:-:S05]  /*15280*/  IADD3 R2, P0, R2, R0, RZ ;  /* 0x0000000002027210 */ /* 0x000fca0007f1e0ff */
[----:B------:R-:W-:-:S05]  /*15290*/  IMAD.X R3, RZ, RZ, R3, P0 ;  /* 0x000000ffff037224 */ /* 0x000fca00000e0603 */
[----:B------:R-:W-:Y:S01]  /*152a0*/  @!PT LDS RZ, [RZ] ;  /* 0x00000000fffff984 */ /* 0x000fe20000000800 */
[----:B------:R-:W-:Y:S01]  /*152b0*/  @!PT LDS RZ, [RZ] ;  /* 0x00000000fffff984 */ /* 0x000fe20000000800 */
[----:B------:R-:W-:Y:S01]  /*152c0*/  @!PT LDS RZ, [RZ] ;  /* 0x00000000fffff984 */ /* 0x000fe20000000800 */
[----:B------:R0:W-:Y:S01]  /*152d0*/  LDGSTS.E.BYPASS.LTC128B.128 [R9+0x24400], desc[UR36][R2.64], !P3 ;  /* 0x2440000002097fae */ /* 0x0001e2000d901d64 */
[----:B------:R-:W-:-:S03]  /*152e0*/  IMAD.MOV.U32 R13, RZ, RZ, R8 ;  /* 0x000000ffff0d7224 */ /* 0x000fc600078e0008 */
[----:B------:R0:W-:Y:S04]  /*152f0*/  LDGSTS.E.BYPASS.LTC128B.128 [R9+0x26c00], desc[UR36][R2.64+0x80], !P2 ;  /* 0x26c0008002097fae */ /* 0x0001e8000d101d64 */
[----:B------:R0:W-:Y:S01]  /*15300*/  LDGSTS.E.BYPASS.LTC128B.128 [R9+0x29400], desc[UR36][R2.64+0x100], !P1 ;  /* 0x2940010002097fae */ /* 0x0001e2000c901d64 */
[----:B------:R-:W-:-:S03]  /*15310*/  IMAD.MOV.U32 R35, RZ, RZ, R14 ;  /* 0x000000ffff237224 */ /* 0x000fc600078e000e */
[----:B------:R0:W-:Y:S04]  /*15320*/  LDGSTS.E.BYPASS.LTC128B.128 [R9+0x2bc00], desc[UR36][R2.64+0x180], !P5 ;  /* 0x2bc0018002097fae */ /* 0x0001e8000e901d64 */
[----:B0-----:R-:W-:Y:S05]  /*15330*/  WARPSYNC.COLLECTIVE R15, `(.L_x_357) ;  /* 0x000000000f087348 */ /* 0x001fea0003c00000 */
[----:B------:R1:W2:Y:S02]  /*15340*/  SHFL.IDX P6, R14, R13, R12, R11 ;  /* 0x0000000c0d0e7389 */ /* 0x0002a400000c000b */
[----:B012---:R-:W-:Y:S01]  /*15350*/  ENDCOLLECTIVE ;  /* 0x000000000000791b */ /* 0x007fe20003800000 */
.L_x_357:
[----:B------:R-:W-:Y:S01]  /*15360*/  MOV R13, R10 ;  /* 0x0000000a000d7202 */ /* 0x000fe20000000f00 */
[----:B------:R-:W-:Y:S02]  /*15370*/  IMAD.MOV.U32 R12, RZ, RZ, 0x2 ;  /* 0x00000002ff0c7424 */ /* 0x000fe400078e00ff */
[----:B------:R-:W-:-:S07]  /*15380*/  IMAD.MOV.U32 R2, RZ, RZ, R14 ;  /* 0x000000ffff027224 */ /* 0x000fce00078e000e */
[----:B------:R-:W-:Y:S05]  /*15390*/  WARPSYNC.COLLECTIVE R15, `(.L_x_358) ;  /* 0x000000000f087348 */ /* 0x000fea0003c00000 */
[----:B------:R0:W1:Y:S02]  /*153a0*/  SHFL.IDX P6, R14, R13, R12, R11 ;  /* 0x0000000c0d0e7389 */ /* 0x00006400000c000b */
[----:B01----:R-:W-:Y:S01]  /*153b0*/  ENDCOLLECTIVE ;  /* 0x000000000000791b */ /* 0x003fe20003800000 */
.L_x_358:
        /* <DEDUP_REMOVED lines=14> */
.L_x_359:
[----:B------:R-:W-:Y:S02]  /*154a0*/  IMAD.MOV.U32 R13, RZ, RZ, R10 ;  /* 0x000000ffff0d7224 */ /* 0x000fe400078e000a */
[----:B------:R-:W-:Y:S02]  /*154b0*/  IMAD.MOV.U32 R12, RZ, RZ, 0x3 ;  /* 0x00000003ff0c7424 */ /* 0x000fe400078e00ff */
[----:B------:R-:W-:-:S07]  /*154c0*/  IMAD.MOV.U32 R2, RZ, RZ, R14 ;  /* 0x000000ffff027224 */ /* 0x000fce00078e000e */
[----:B------:R-:W-:Y:S05]  /*154d0*/  WARPSYNC.COLLECTIVE R15, `(.L_x_360) ;  /* 0x000000000f087348 */ /* 0x000fea0003c00000 */
[----:B------:R0:W1:Y:S02]  /*154e0*/  SHFL.IDX P6, R14, R13, R12, R11 ;  /* 0x0000000c0d0e7389 */ /* 0x00006400000c000b */
[----:B01----:R-:W-:Y:S01]  /*154f0*/  ENDCOLLECTIVE ;  /* 0x000000000000791b */ /* 0x003fe20003800000 */
.L_x_360:
[----:B------:R-:W-:-:S04]  /*15500*/  IADD3 R2, P0, R2, R0, RZ ;  /* 0x0000000002027210 */ /* 0x000fc80007f1e0ff */
[----:B------:R-:W-:-:S05]  /*15510*/  IADD3.X R3, RZ, R35, RZ, P0, !PT ;  /* 0x00000023ff037210 */ /* 0x000fca00007fe4ff */
        /* <DEDUP_REMOVED lines=12> */
.L_x_361:
[----:B------:R-:W-:Y:S02]  /*155e0*/  IMAD.MOV.U32 R13, RZ, RZ, R10 ;  /* 0x000000ffff0d7224 */ /* 0x000fe400078e000a */
[----:B------:R-:W-:Y:S01]  /*155f0*/  IMAD.MOV.U32 R12, RZ, RZ, 0x4 ;  /* 0x00000004ff0c7424 */ /* 0x000fe200078e00ff */
[----:B------:R-:W-:-:S07]  /*15600*/  MOV R2, R14 ;  /* 0x0000000e00027202 */ /* 0x000fce0000000f00 */
[----:B------:R-:W-:Y:S05]  /*15610*/  WARPSYNC.COLLECTIVE R15, `(.L_x_362) ;  /* 0x000000000f087348 */ /* 0x000fea0003c00000 */
[----:B------:R0:W1:Y:S02]  /*15620*/  SHFL.IDX P6, R14, R13, R12, R11 ;  /* 0x0000000c0d0e7389 */ /* 0x00006400000c000b */
[----:B01----:R-:W-:Y:S01]  /*15630*/  ENDCOLLECTIVE ;  /* 0x000000000000791b */ /* 0x003fe20003800000 */
.L_x_362:
[----:B------:R-:W-:-:S05]  /*15640*/  IADD3 R2, P0, R2, R0, RZ ;  /* 0x0000000002027210 */ /* 0x000fca0007f1e0ff */
[----:B------:R-:W-:-:S05]  /*15650*/  IMAD.X R3, RZ, RZ, R35, P0 ;  /* 0x000000ffff037224 */ /* 0x000fca00000e0623 */
[----:B------:R-:W-:Y:S01]  /*15660*/  @!PT LDS RZ, [RZ] ;  /* 0x00000000fffff984 */ /* 0x000fe20000000800 */
[----:B------:R-:W-:Y:S01]  /*15670*/  @!PT LDS RZ, [RZ] ;  /* 0x00000000fffff984 */ /* 0x000fe20000000800 */
[----:B------:R-:W-:Y:S01]  /*15680*/  @!PT LDS RZ, [RZ] ;  /* 0x00000000fffff984 */ /* 0x000fe20000000800 */
[----:B------:R0:W-:Y:S01]  /*15690*/  LDGSTS.E.BYPASS.LTC128B.128 [R9+0x25c00], desc[UR36][R2.64], !P3 ;  /* 0x25c0000002097fae */ /* 0x0001e2000d901d64 */
[C---:B------:R-:W-:Y:S02]  /*156a0*/  LOP3.LUT P3, RZ, R23.reuse, 0x800, RZ, 0xc0, !PT ;  /* 0x0000080017ff7812 */ /* 0x040fe4000786c0ff */
[----:B------:R-:W-:Y:S01]  /*156b0*/  MOV R13, R8 ;  /* 0x00000008000d7202 */ /* 0x000fe20000000f00 */
[----:B------:R0:W-:Y:S01]  /*156c0*/  LDGSTS.E.BYPASS.LTC128B.128 [R9+0x28400], desc[UR36][R2.64+0x80], !P2 ;  /* 0x2840008002097fae */ /* 0x0001e2000d101d64 */
[----:B------:R-:W-:-:S03]  /*156d0*/  LOP3.LUT P2, RZ, R23, 0x400, RZ, 0xc0, !PT ;  /* 0x0000040017ff7812 */ /* 0x000fc6000784c0ff */
[----:B------:R0:W-:Y:S01]  /*156e0*/  LDGSTS.E.BYPASS.LTC128B.128 [R9+0x2ac00], desc[UR36][R2.64+0x100], !P1 ;  /* 0x2ac0010002097fae */ /* 0x0001e2000c901d64 */
[----:B------:R-:W-:Y:S01]  /*156f0*/  LOP3.LUT P1, RZ, R23, 0x200, RZ, 0xc0, !PT ;  /* 0x0000020017ff7812 */ /* 0x000fe2000782c0ff */
[----:B------:R-:W-:Y:S02]  /*15700*/  IMAD.MOV.U32 R35, RZ, RZ, R14 ;  /* 0x000000ffff237224 */ /* 0x000fe400078e000e */
[----:B------:R0:W-:Y:S10]  /*15710*/  LDGSTS.E.BYPASS.LTC128B.128 [R9+0x2d400], desc[UR36][R2.64+0x180], !P5 ;  /* 0x2d40018002097fae */ /* 0x0001f4000e901d64 */
[----:B0-----:R-:W-:Y:S05]  /*15720*/  WARPSYNC.COLLECTIVE R15, `(.L_x_363) ;  /* 0x000000000f087348 */ /* 0x001fea0003c00000 */
[----:B------:R1:W2:Y:S02]  /*15730*/  SHFL.IDX P6, R14, R13, R12, R11 ;  /* 0x0000000c0d0e7389 */ /* 0x0002a400000c000b */
[----:B012---:R-:W-:Y:S01]  /*15740*/  ENDCOLLECTIVE ;  /* 0x000000000000791b */ /* 0x007fe20003800000 */
.L_x_363:
[----:B------:R-:W-:Y:S01]  /*15750*/  IMAD.MOV.U32 R2, RZ, RZ, R14 ;  /* 0x000000ffff027224 */ /* 0x000fe200078e000e */
[----:B------:R-:W-:Y:S06]  /*15760*/  BRA `(.L_x_364) ;  /* 0xffffffc400307947 */ /* 0x000fec000383ffff */
.L_x_277:
[----:B-1----:R1:W2:Y:S02]  /*15770*/  SYNCS.PHASECHK.TRANS64.TRYWAIT P0, [R6+URZ+0x38860], R2 ;  /* 0x03886002060075a7 */ /* 0x0022a4000800017f */
[----:B--2---:R-:W-:Y:S05]  /*15780*/  @!P0 NANOSLEEP.SYNCS 0x989680 ;  /* 0x009896800000895d */ /* 0x004fea0003900000 */
[----:B------:R-:W2:Y:S02]  /*15790*/  @!P0 SYNCS.PHASECHK.TRANS64 P0, [R6+URZ+0x38860], R2 ;  /* 0x03886002060085a7 */ /* 0x000ea4000800007f */
[----:B--2---:R-:W-:Y:S05]  /*157a0*/  @!P0 BRA `(.L_x_277) ;  /* 0xfffffffc00f08947 */ /* 0x004fea000383ffff */
[----:B------:R-:W-:Y:S05]  /*157b0*/  BRA `(.L_x_365) ;  /* 0xffffffc400a87947 */ /* 0x000fea000383ffff */
.L_x_278:
[----:B------:R-:W-:Y:S01]  /*157c0*/  BSSY B1, `(.L_x_366) ;  /* 0x0000008000017945 */ /* 0x000fe20003800000 */
[----:B------:R-:W-:Y:S01]  /*157d0*/  IMAD.MOV.U32 R13, RZ, RZ, R25 ;  /* 0x000000ffff0d7224 */ /* 0x000fe200078e0019 */
[----:B------:R-:W-:Y:S01]  /*157e0*/  MOV R15, 0xffffffff ;  /* 0xffffffff000f7802 */ /* 0x000fe20000000f00 */
[----:B------:R-:W-:Y:S02]  /*157f0*/  IMAD.MOV.U32 R12, RZ, RZ, RZ ;  /* 0x000000ffff0c7224 */ /* 0x000fe400078e00ff */
[----:B------:R-:W-:-:S07]  /*15800*/  IMAD.MOV.U32 R11, RZ, RZ, 0x181f ;  /* 0x0000181fff0b7424 */ /* 0x000fce00078e00ff */
[----:B-1----:R-:W-:Y:S05]  /*15810*/  WARPSYNC.COLLECTIVE R15, `(.L_x_367) ;  /* 0x000000000f087348 */ /* 0x002fea0003c00000 */
[----:B------:R0:W2:Y:S02]  /*15820*/  SHFL.IDX P6, R14, R13, R12, R11 ;  /* 0x0000000c0d0e7389 */ /* 0x0000a400000c000b */
[----:B012---:R-:W-:Y:S01]  /*15830*/  ENDCOLLECTIVE ;  /* 0x000000000000791b */ /* 0x007fe20003800000 */
.L_x_367:
[----:B------:R-:W-:Y:S05]  /*15840*/  BSYNC B1 ;  /* 0x0000000000017941 */ /* 0x000fea0003800000 */
.L_x_366:
[----:B------:R-:W-:Y:S01]  /*15850*/  IMAD.MOV.U32 R13, RZ, RZ, R24 ;  /* 0x000000ffff0d7224 */ /* 0x000fe200078e0018 */
[----:B------:R-:W-:Y:S01]  /*15860*/  MOV R15, 0xffffffff ;  /* 0xffffffff000f7802 */ /* 0x000fe20000000f00 */
[----:B------:R-:W-:Y:S02]  /*15870*/  IMAD.MOV.U32 R12, RZ, RZ, RZ ;  /* 0x000000ffff0c7224 */ /* 0x000fe400078e00ff */
[----:B------:R-:W-:Y:S02]  /*15880*/  IMAD.MOV.U32 R11, RZ, RZ, 0x181f ;  /* 0x0000181fff0b7424 */ /* 0x000fe400078e00ff */
[----:B------:R-:W-:Y:S02]  /*15890*/  IMAD.MOV.U32 R3, RZ, RZ, R14 ;  /* 0x000000ffff037224 */ /* 0x000fe400078e000e */
[----:B------:R-:W-:-:S07]  /*158a0*/  IMAD R7, R7, 0x2, R22 ;  /* 0x0000000207077824 */ /* 0x000fce00078e0216 */
[----:B------:R-:W-:Y:S05]  /*158b0*/  WARPSYNC.COLLECTIVE R15, `(.L_x_368) ;  /* 0x000000000f087348 */ /* 0x000fea0003c00000 */
[----:B------:R0:W1:Y:S02]  /*158c0*/  SHFL.IDX P6, R14, R13, R12, R11 ;  /* 0x0000000c0d0e7389 */ /* 0x00006400000c000b */
[----:B01----:R-:W-:Y:S01]  /*158d0*/  ENDCOLLECTIVE ;  /* 0x000000000000791b */ /* 0x003fe20003800000 */
.L_x_368:
[----:B------:R-:W-:Y:S01]  /*158e0*/  IMAD.MOV.U32 R13, RZ, RZ, R25 ;  /* 0x000000ffff0d7224 */ /* 0x000fe200078e0019 */
[----:B------:R-:W-:Y:S01]  /*158f0*/  MOV R12, 0x1 ;  /* 0x00000001000c7802 */ /* 0x000fe20000000f00 */
[----:B------:R-:W-:-:S07]  /*15900*/  IMAD.MOV.U32 R2, RZ, RZ, R14 ;  /* 0x000000ffff027224 */ /* 0x000fce00078e000e */
[----:B------:R-:W-:Y:S05]  /*15910*/  WARPSYNC.COLLECTIVE R15, `(.L_x_369) ;  /* 0x000000000f087348 */ /* 0x000fea0003c00000 */
[----:B------:R0:W1:Y:S02]  /*15920*/  SHFL.IDX P6, R14, R13, R12, R11 ;  /* 0x0000000c0d0e7389 */ /* 0x00006400000c000b */
[----:B01----:R-:W-:Y:S01]  /*15930*/  ENDCOLLECTIVE ;  /* 0x000000000000791b */ /* 0x003fe20003800000 */
.L_x_369:
[----:B------:R-:W-:-:S05]  /*15940*/  IADD3 R2, P0, R2, R0, RZ ;  /* 0x0000000002027210 */ /* 0x000fca0007f1e0ff */
        /* <DEDUP_REMOVED lines=17> */
.L_x_370:
[----:B------:R-:W-:Y:S01]  /*15a60*/  MOV R13, R25 ;  /* 0x00000019000d7202 */ /* 0x000fe20000000f00 */
[----:B------:R-:W-:Y:S02]  /*15a70*/  IMAD.MOV.U32 R12, RZ, RZ, 0x2 ;  /* 0x00000002ff0c7424 */ /* 0x000fe400078e00ff */
[----:B------:R-:W-:-:S07]  /*15a80*/  IMAD.MOV.U32 R2, RZ, RZ, R14 ;  /* 0x000000ffff027224 */ /* 0x000fce00078e000e */
[----:B------:R-:W-:Y:S05]  /*15a90*/  WARPSYNC.COLLECTIVE R15, `(.L_x_371) ;  /* 0x000000000f087348 */ /* 0x000fea0003c00000 */
[----:B------:R0:W1:Y:S02]  /*15aa0*/  SHFL.IDX P6, R14, R13, R12, R11 ;  /* 0x0000000c0d0e7389 */ /* 0x00006400000c000b */
[----:B01----:R-:W-:Y:S01]  /*15ab0*/  ENDCOLLECTIVE ;  /* 0x000000000000791b */ /* 0x003fe20003800000 */
.L_x_371:
        /* <DEDUP_REMOVED lines=18> */
.L_x_372:
[----:B------:R-:W-:Y:S02]  /*15be0*/  IMAD.MOV.U32 R13, RZ, RZ, R25 ;  /* 0x000000ffff0d7224 */ /* 0x000fe400078e0019 */
[----:B------:R-:W-:Y:S02]  /*15bf0*/  IMAD.MOV.U32 R12, RZ, RZ, 0x3 ;  /* 0x00000003ff0c7424 */ /* 0x000fe400078e00ff */
[----:B------:R-:W-:-:S07]  /*15c00*/  IMAD.MOV.U32 R2, RZ, RZ, R14 ;  /* 0x000000ffff027224 */ /* 0x000fce00078e000e */
[----:B------:R-:W-:Y:S05]  /*15c10*/  WARPSYNC.COLLECTIVE R15, `(.L_x_373) ;  /* 0x000000000f087348 */ /* 0x000fea0003c00000 */
[----:B------:R0:W1:Y:S02]  /*15c20*/  SHFL.IDX P6, R14, R13, R12, R11 ;  /* 0x0000000c0d0e7389 */ /* 0x00006400000c000b */
[----:B01----:R-:W-:Y:S01]  /*15c30*/  ENDCOLLECTIVE ;  /* 0x000000000000791b */ /* 0x003fe20003800000 */
.L_x_373:
[----:B------:R-:W-:-:S04]  /*15c40*/  IADD3 R2, P0, R2, R0, RZ ;  /* 0x0000000002027210 */ /* 0x000fc80007f1e0ff */
        /* <DEDUP_REMOVED lines=17> */
.L_x_374:
[----:B------:R-:W-:Y:S02]  /*15d60*/  IMAD.MOV.U32 R13, RZ, RZ, R25 ;  /* 0x000000ffff0d7224 */ /* 0x000fe400078e0019 */
[----:B------:R-:W-:Y:S01]  /*15d70*/  IMAD.MOV.U32 R12, RZ, RZ, 0x4 ;  /* 0x00000004ff0c7424 */ /* 0x000fe200078e00ff */
[----:B------:R-:W-:-:S07]  /*15d80*/  MOV R2, R14 ;  /* 0x0000000e00027202 */ /* 0x000fce0000000f00 */
[----:B------:R-:W-:Y:S05]  /*15d90*/  WARPSYNC.COLLECTIVE R15, `(.L_x_375) ;  /* 0x000000000f087348 */ /* 0x000fea0003c00000 */
[----:B------:R0:W1:Y:S02]  /*15da0*/  SHFL.IDX P6, R14, R13, R12, R11 ;  /* 0x0000000c0d0e7389 */ /* 0x00006400000c000b */
[----:B01----:R-:W-:Y:S01]  /*15db0*/  ENDCOLLECTIVE ;  /* 0x000000000000791b */ /* 0x003fe20003800000 */
.L_x_375:
[----:B------:R-:W-:-:S05]  /*15dc0*/  IADD3 R2, P0, R2, R0, RZ ;  /* 0x0000000002027210 */ /* 0x000fca0007f1e0ff */
        /* <DEDUP_REMOVED lines=12> */
.L_x_376:
        /* <DEDUP_REMOVED lines=9> */
.L_x_286:
[----:B0-----:R0:W3:Y:S02]  /*15f20*/  SYNCS.PHASECHK.TRANS64.TRYWAIT P0, [R4+URZ+0x38860], R3 ;  /* 0x03886003040075a7 */ /* 0x0010e4000800017f */
[----:B---3--:R-:W-:Y:S05]  /*15f30*/  @!P0 NANOSLEEP.SYNCS 0x989680 ;  /* 0x009896800000895d */ /* 0x008fea0003900000 */
[----:B------:R-:W3:Y:S02]  /*15f40*/  @!P0 SYNCS.PHASECHK.TRANS64 P0, [R4+URZ+0x38860], R3 ;  /* 0x03886003040085a7 */ /* 0x000ee4000800007f */
[----:B---3--:R-:W-:Y:S05]  /*15f50*/  @!P0 BRA `(.L_x_286) ;  /* 0xfffffffc00f08947 */ /* 0x008fea000383ffff */
[----:B------:R-:W-:Y:S05]  /*15f60*/  BRA `(.L_x_378) ;  /* 0xffffffc400ec7947 */ /* 0x000fea000383ffff */
.L_x_287:
[----:B------:R-:W-:Y:S01]  /*15f70*/  BSSY B0, `(.L_x_379) ;  /* 0x0000008000007945 */ /* 0x000fe20003800000 */
[----:B------:R-:W-:Y:S02]  /*15f80*/  IMAD.MOV.U32 R13, RZ, RZ, R25 ;  /* 0x000000ffff0d7224 */ /* 0x000fe400078e0019 */
[----:B------:R-:W-:Y:S02]  /*15f90*/  IMAD.MOV.U32 R12, RZ, RZ, RZ ;  /* 0x000000ffff0c7224 */ /* 0x000fe400078e00ff */
[----:B------:R-:W-:Y:S02]  /*15fa0*/  IMAD.MOV.U32 R11, RZ, RZ, 0x181f ;  /* 0x0000181fff0b7424 */ /* 0x000fe400078e00ff */
[----:B------:R-:W-:-:S07]  /*15fb0*/  IMAD.MOV.U32 R15, RZ, RZ, -0x1 ;  /* 0xffffffffff0f7424 */ /* 0x000fce00078e00ff */
[----:B01----:R-:W-:Y:S05]  /*15fc0*/  WARPSYNC.COLLECTIVE R15, `(.L_x_380) ;  /* 0x000000000f087348 */ /* 0x003fea0003c00000 */
[----:B-1----:R1:W2:Y:S02]  /*15fd0*/  SHFL.IDX P6, R14, R13, R12, R11 ;  /* 0x0000000c0d0e7389 */ /* 0x0022a400000c000b */
[----:B012---:R-:W-:Y:S01]  /*15fe0*/  ENDCOLLECTIVE ;  /* 0x000000000000791b */ /* 0x007fe20003800000 */
.L_x_380:
[----:B------:R-:W-:Y:S05]  /*15ff0*/  BSYNC B0 ;  /* 0x0000000000007941 */ /* 0x000fea0003800000 */
.L_x_379:
[----:B------:R-:W-:Y:S01]  /*16000*/  IMAD.MOV.U32 R13, RZ, RZ, R24 ;  /* 0x000000ffff0d7224 */ /* 0x000fe200078e0018 */
[----:B------:R-:W-:Y:S01]  /*16010*/  MOV R3, R14 ;  /* 0x0000000e00037202 */ /* 0x000fe20000000f00 */
[----:B------:R-:W-:Y:S01]  /*16020*/  IMAD.MOV.U32 R12, RZ, RZ, RZ ;  /* 0x000000ffff0c7224 */ /* 0x000fe200078e00ff */
[C---:B------:R-:W-:Y:S01]  /*16030*/  SHF.L.U32 R8, R33.reuse, 0x1, RZ ;  /* 0x0000000121087819 */ /* 0x040fe200000006ff */
[----:B------:R-:W-:Y:S01]  /*16040*/  IMAD.MOV.U32 R11, RZ, RZ, 0x181f ;  /* 0x0000181fff0b7424 */ /* 0x000fe200078e00ff */
[----:B------:R-:W-:Y:S01]  /*16050*/  LOP3.LUT R0, R33, 0x40, RZ, 0xfc, !PT ;  /* 0x0000004021007812 */ /* 0x000fe200078efcff */
[----:B------:R-:W-:-:S07]  /*16060*/  IMAD.MOV.U32 R15, RZ, RZ, -0x1 ;  /* 0xffffffffff0f7424 */ /* 0x000fce00078e00ff */
[----:B------:R-:W-:Y:S05]  /*16070*/  WARPSYNC.COLLECTIVE R15, `(.L_x_381) ;  /* 0x000000000f087348 */ /* 0x000fea0003c00000 */
[----:B------:R0:W1:Y:S02]  /*16080*/  SHFL.IDX P6, R14, R13, R12, R11 ;  /* 0x0000000c0d0e7389 */ /* 0x00006400000c000b */
[----:B01----:R-:W-:Y:S01]  /*16090*/  ENDCOLLECTIVE ;  /* 0x000000000000791b */ /* 0x003fe20003800000 */
.L_x_381:
[----:B------:R-:W-:Y:S02]  /*160a0*/  ULDC UR4, c[0x0][0x2f4] ;  /* 0x0000bd0000047ab9 */ /* 0x000fe40000000800 */
[----:B------:R-:W-:Y:S02]  /*160b0*/  ISETP.GE.AND P3, PT, R33, UR4, PT ;  /* 0x0000000421007c0c */ /* 0x000fe4000bf66270 */
[----:B------:R-:W-:Y:S01]  /*160c0*/  ISETP.GE.AND P2, PT, R0, UR4, PT ;  /* 0x0000000400007c0c */ /* 0x000fe2000bf46270 */
[----:B------:R-:W-:Y:S01]  /*160d0*/  IMAD R0, R7, 0x2, R22 ;  /* 0x0000000207007824 */ /* 0x000fe200078e0216 */
[----:B------:R-:W-:Y:S02]  /*160e0*/  ISETP.LT.OR P4, PT, R5, 0x1, P3 ;  /* 0x000000010500780c */ /* 0x000fe40001f81670 */
[----:B------:R-:W-:Y:S01]  /*160f0*/  ISETP.GE.AND P1, PT, R37, UR4, PT ;  /* 0x0000000425007c0c */ /* 0x000fe2000bf26270 */
[----:B------:R-:W-:Y:S02]  /*16100*/  IMAD.MOV.U32 R13, RZ, RZ, R25 ;  /* 0x000000ffff0d7224 */ /* 0x000fe400078e0019 */
[----:B------:R-:W-:Y:S01]  /*16110*/  IMAD.MOV.U32 R12, RZ, RZ, 0x1 ;  /* 0x00000001ff0c7424 */ /* 0x000fe200078e00ff */
[----:B------:R-:W-:-:S05]  /*16120*/  IADD3 R2, P0, R14, R8, RZ ;  /* 0x000000080e027210 */ /* 0x000fca0007f1e0ff */
[----:B------:R-:W-:Y:S01]  /*16130*/  IMAD.X R3, RZ, RZ, R3, P0 ;  /* 0x000000ffff037224 */ /* 0x000fe200000e0603 */
[----:B------:R-:W-:-:S04]  /*16140*/  ISETP.LT.OR P0, PT, R5, 0x1, P2 ;  /* 0x000000010500780c */ /* 0x000fc80001701670 */
[----:B------:R-:W-:Y:S01]  /*16150*/  @!PT LDS RZ, [RZ] ;  /* 0x00000000fffff984 */ /* 0x000fe20000000800 */
[----:B------:R-:W-:Y:S01]  /*16160*/  @!PT LDS RZ, [RZ] ;  /* 0x00000000fffff984 */ /* 0x000fe20000000800 */
[----:B------:R-:W-:Y:S01]  /*16170*/  @!PT LDS RZ, [RZ] ;  /* 0x00000000fffff984 */ /* 0x000fe20000000800 */
[----:B------:R0:W-:Y:S01]  /*16180*/  LDGSTS.E.BYPASS.LTC128B.128 [R0+0x400], desc[UR36][R2.64], !P4 ;  /* 0x0040000002007fae */ /* 0x0001e2000e101d64 */
[----:B------:R-:W-:-:S08]  /*16190*/  ISETP.LT.OR P4, PT, R5, 0x1, P1 ;  /* 0x000000010500780c */ /* 0x000fd00000f81670 */
[----:B------:R0:W-:Y:S01]  /*161a0*/  LDGSTS.E.BYPASS.LTC128B.128 [R0+0x2c00], desc[UR36][R2.64+0x80], !P0 ;  /* 0x02c0008002007fae */ /* 0x0001e2000c101d64 */
[----:B------:R-:W-:-:S13]  /*161b0*/  ISETP.GE.AND P0, PT, R36, UR4, PT ;  /* 0x0000000424007c0c */ /* 0x000fda000bf06270 */
[----:B0-----:R-:W-:Y:S05]  /*161c0*/  WARPSYNC.COLLECTIVE R15, `(.L_x_382) ;  /* 0x000000000f087348 */ /* 0x001fea0003c00000 */
[----:B------:R1:W2:Y:S02]  /*161d0*/  SHFL.IDX P6, R14, R13, R12, R11 ;  /* 0x0000000c0d0e7389 */ /* 0x0002a400000c000b */
[----:B012---:R-:W-:Y:S01]  /*161e0*/  ENDCOLLECTIVE ;  /* 0x000000000000791b */ /* 0x007fe20003800000 */
.L_x_382:
[----:B------:R-:W-:Y:S01]  /*161f0*/  @!PT LDS RZ, [RZ] ;  /* 0x00000000fffff984 */ /* 0x000fe20000000800 */
[----:B------:R-:W-:Y:S01]  /*16200*/  @!PT LDS RZ, [RZ] ;  /* 0x00000000fffff984 */ /* 0x000fe20000000800 */
[----:B------:R-:W-:Y:S01]  /*16210*/  @!PT LDS RZ, [RZ] ;  /* 0x00000000fffff984 */ /* 0x000fe20000000800 */
[----:B------:R0:W-:Y:S01]  /*16220*/  LDGSTS.E.BYPASS.LTC128B.128 [R0+0x5400], desc[UR36][R2.64+0x100], !P4 ;  /* 0x0540010002007fae */ /* 0x0001e2000e101d64 */
[----:B------:R-:W-:Y:S01]  /*16230*/  ISETP.LT.OR P4, PT, R5, 0x1, P0 ;  /* 0x000000010500780c */ /* 0x000fe20000781670 */
[----:B------:R-:W-:-:S12]  /*16240*/  IMAD.MOV.U32 R13, RZ, RZ, R24 ;  /* 0x000000ffff0d7224 */ /* 0x000fd800078e0018 */
[----:B------:R0:W-:Y:S01]  /*16250*/  LDGSTS.E.BYPASS.LTC128B.128 [R0+0x7c00], desc[UR36][R2.64+0x180], !P4 ;  /* 0x07c0018002007fae */ /* 0x0001e2000e101d64 */
[----:B------:R-:W-:-:S07]  /*16260*/  MOV R7, R14 ;  /* 0x0000000e00077202 */ /* 0x000fce0000000f00 */
[----:B0-----:R-:W-:Y:S05]  /*16270*/  WARPSYNC.COLLECTIVE R15, `(.L_x_383) ;  /* 0x000000000f087348 */ /* 0x001fea0003c00000 */
[----:B------:R1:W2:Y:S02]  /*16280*/  SHFL.IDX P6, R14, R13, R12, R11 ;  /* 0x0000000c0d0e7389 */ /* 0x0002a400000c000b */
[----:B012---:R-:W-:Y:S01]  /*16290*/  ENDCOLLECTIVE ;  /* 0x000000000000791b */ /* 0x007fe20003800000 */
.L_x_383:
[----:B------:R-:W-:Y:S02]  /*162a0*/  IMAD.MOV.U32 R13, RZ, RZ, R25 ;  /* 0x000000ffff0d7224 */ /* 0x000fe400078e0019 */
[----:B------:R-:W-:Y:S01]  /*162b0*/  IMAD.MOV.U32 R12, RZ, RZ, 0x2 ;  /* 0x00000002ff0c7424 */ /* 0x000fe200078e00ff */
[----:B------:R-:W-:-:S13]  /*162c0*/  IADD3 R2, P4, R14, R8, RZ ;  /* 0x000000080e027210 */ /* 0x000fda0007f9e0ff */
[----:B------:R-:W-:Y:S05]  /*162d0*/  WARPSYNC.COLLECTIVE R15, `(.L_x_384) ;  /* 0x000000000f087348 */ /* 0x000fea0003c00000 */
[----:B------:R0:W1:Y:S02]  /*162e0*/  SHFL.IDX P6, R14, R13, R12, R11 ;  /* 0x0000000c0d0e7389 */ /* 0x00006400000c000b */
[----:B01----:R-:W-:Y:S01]  /*162f0*/  ENDCOLLECTIVE ;  /* 0x000000000000791b */ /* 0x003fe20003800000 */
.L_x_384:
[----:B------:R-:W-:Y:S01]  /*16300*/  IMAD.X R3, RZ, RZ, R7, P4 ;  /* 0x000000ffff037224 */ /* 0x000fe200020e0607 */
        /* <DEDUP_REMOVED lines=11> */
.L_x_385:
        /* <DEDUP_REMOVED lines=14> */
.L_x_386:
        /* <DEDUP_REMOVED lines=12> */
.L_x_387:
        /* <DEDUP_REMOVED lines=14> */
.L_x_388:
        /* <DEDUP_REMOVED lines=12> */
.L_x_389:
        /* <DEDUP_REMOVED lines=9> */
.L_x_292:
[----:B------:R-:W-:Y:S01]  /*16790*/  BSSY B0, `(.L_x_391) ;  /* 0x0000008000007945 */ /* 0x000fe20003800000 */
[----:B------:R-:W-:Y:S01]  /*167a0*/  IMAD.MOV.U32 R13, RZ, RZ, R16 ;  /* 0x000000ffff0d7224 */ /* 0x000fe200078e0010 */
[----:B------:R-:W-:Y:S01]  /*167b0*/  MOV R15, 0xffffffff ;  /* 0xffffffff000f7802 */ /* 0x000fe20000000f00 */
[----:B------:R-:W-:Y:S02]  /*167c0*/  IMAD.MOV.U32 R12, RZ, RZ, RZ ;  /* 0x000000ffff0c7224 */ /* 0x000fe400078e00ff */
[----:B------:R-:W-:-:S07]  /*167d0*/  IMAD.MOV.U32 R11, RZ, RZ, 0x1f ;  /* 0x0000001fff0b7424 */ /* 0x000fce00078e00ff */
[----:B0-----:R-:W-:Y:S05]  /*167e0*/  WARPSYNC.COLLECTIVE R15, `(.L_x_392) ;  /* 0x000000000f087348 */ /* 0x001fea0003c00000 */
[----:B------:R1:W2:Y:S02]  /*167f0*/  SHFL.IDX P6, R14, R13, R12, R11 ;  /* 0x0000000c0d0e7389 */ /* 0x0002a400000c000b */
[----:B012---:R-:W-:Y:S01]  /*16800*/  ENDCOLLECTIVE ;  /* 0x000000000000791b */ /* 0x007fe20003800000 */
.L_x_392:
[----:B------:R-:W-:Y:S05]  /*16810*/  BSYNC B0 ;  /* 0x0000000000007941 */ /* 0x000fea0003800000 */
.L_x_391:
[----:B------:R-:W-:Y:S01]  /*16820*/  IMAD.MOV.U32 R13, RZ, RZ, R16 ;  /* 0x000000ffff0d7224 */ /* 0x000fe200078e0010 */
[----:B------:R-:W-:Y:S01]  /*16830*/  MOV R15, 0xffffffff ;  /* 0xffffffff000f7802 */ /* 0x000fe20000000f00 */
[----:B------:R-:W-:Y:S02]  /*16840*/  IMAD.MOV.U32 R12, RZ, RZ, 0x1 ;  /* 0x00000001ff0c7424 */ /* 0x000fe400078e00ff */
[----:B------:R-:W-:Y:S02]  /*16850*/  IMAD.MOV.U32 R11, RZ, RZ, 0x1f ;  /* 0x0000001fff0b7424 */ /* 0x000fe400078e00ff */
[----:B------:R-:W-:Y:S02]  /*16860*/  IMAD.IADD R7, R19, 0x1, R8 ;  /* 0x0000000113077824 */ /* 0x000fe400078e0208 */
[----:B------:R-:W-:-:S07]  /*16870*/  IMAD.MOV.U32 R5, RZ, RZ, R14 ;  /* 0x000000ffff057224 */ /* 0x000fce00078e000e */
[----:B------:R-:W-:Y:S05]  /*16880*/  WARPSYNC.COLLECTIVE R15, `(.L_x_393) ;  /* 0x000000000f087348 */ /* 0x000fea0003c00000 */
[----:B------:R0:W1:Y:S02]  /*16890*/  SHFL.IDX P6, R14, R13, R12, R11 ;  /* 0x0000000c0d0e7389 */ /* 0x00006400000c000b */
[----:B01----:R-:W-:Y:S01]  /*168a0*/  ENDCOLLECTIVE ;  /* 0x000000000000791b */ /* 0x003fe20003800000 */
.L_x_393:
[----:B------:R-:W-:Y:S02]  /*168b0*/  ULDC UR4, c[0x0][0xc3c] ;  /* 0x00030f0000047ab9 */ /* 0x000fe40000000800 */
[----:B------:R-:W-:-:S13]  /*168c0*/  ISETP.GE.OR P1, PT, R7, UR4, !P0 ;  /* 0x0000000407007c0c */ /* 0x000fda000c726670 */
[----:B------:R-:W0:Y:S01]  /*168d0*/  @!P1 LDC.64 R2, c[0x0][0xc80] ;  /* 0x00032000ff029b82 */ /* 0x000e220000000a00 */
[----:B------:R-:W-:Y:S02]  /*168e0*/  IMAD.MOV.U32 R4, RZ, RZ, RZ ;  /* 0x000000ffff047224 */ /* 0x000fe400078e00ff */
[----:B------:R-:W-:Y:S02]  /*168f0*/  IMAD.MOV.U32 R11, RZ, RZ, RZ ;  /* 0x000000ffff0b7224 */ /* 0x000fe400078e00ff */
[----:B------:R-:W-:Y:S02]  /*16900*/  IMAD.MOV.U32 R0, RZ, RZ, R14 ;  /* 0x000000ffff007224 */ /* 0x000fe400078e000e */
[----:B0-----:R-:W-:-:S06]  /*16910*/  @!P1 IMAD.WIDE R2, R7, 0x4, R2 ;  /* 0x0000000407029825 */ /* 0x001fcc00078e0202 */
[----:B------:R-:W2:Y:S01]  /*16920*/  @!P1 LDG.E R2, desc[UR36][R2.64] ;  /* 0x0000002402029981 */ /* 0x000ea2000c1e1900 */
[C---:B------:R-:W-:Y:S02]  /*16930*/  ISETP.GE.U32.AND P2, PT, R8.reuse, 0x2, PT ;  /* 0x000000020800780c */ /* 0x040fe40003f46070 */
[C---:B------:R-:W-:Y:S02]  /*16940*/  ISETP.GE.U32.AND P3, PT, R8.reuse, 0x4, PT ;  /* 0x000000040800780c */ /* 0x040fe40003f66070 */
[C---:B------:R-:W-:Y:S02]  /*16950*/  ISETP.GE.U32.AND P4, PT, R8.reuse, 0x8, PT ;  /* 0x000000080800780c */ /* 0x040fe40003f86070 */
[C---:B------:R-:W-:Y:S01]  /*16960*/  ISETP.GE.U32.AND P5, PT, R8.reuse, 0x10, PT ;  /* 0x000000100800780c */ /* 0x040fe20003fa6070 */
[----:B--2---:R-:W-:Y:S01]  /*16970*/  @!P1 IMAD.MOV.U32 R4, RZ, RZ, R2 ;  /* 0x000000ffff049224 */ /* 0x004fe200078e0002 */
[----:B------:R-:W-:-:S04]  /*16980*/  ISETP.NE.AND P1, PT, R8, RZ, PT ;  /* 0x000000ff0800720c */ /* 0x000fc80003f25270 */
[----:B------:R-:W-:-:S09]  /*16990*/  MOV R13, R4 ;  /* 0x00000004000d7202 */ /* 0x000fd20000000f00 */
[----:B------:R-:W-:Y:S05]  /*169a0*/  WARPSYNC.COLLECTIVE R15, `(.L_x_394) ;  /* 0x000000000f087348 */ /* 0x000fea0003c00000 */
[----:B------:R0:W1:Y:S02]  /*169b0*/  SHFL.UP P6, R14, R13, R12, R11 ;  /* 0x0400000c0d0e7389 */ /* 0x00006400000c000b */
[----:B01----:R-:W-:Y:S01]  /*169c0*/  ENDCOLLECTIVE ;  /* 0x000000000000791b */ /* 0x003fe20003800000 */
.L_x_394:
[----:B------:R-:W-:Y:S01]  /*169d0*/  IMAD.MOV.U32 R12, RZ, RZ, 0x2 ;  /* 0x00000002ff0c7424 */ /* 0x000fe200078e00ff */
[----:B------:R-:W-:-:S05]  /*169e0*/  SEL R7, R14, RZ, P1 ;  /* 0x000000ff0e077207 */ /* 0x000fca0000800000 */
[----:B------:R-:W-:-:S04]  /*169f0*/  IMAD.IADD R6, R4, 0x1, R7 ;  /* 0x0000000104067824 */ /* 0x000fc800078e0207 */
[----:B------:R-:W-:-:S07]  /*16a00*/  IMAD.MOV.U32 R13, RZ, RZ, R6 ;  /* 0x000000ffff0d7224 */ /* 0x000fce00078e0006 */
[----:B------:R-:W-:Y:S05]  /*16a10*/  WARPSYNC.COLLECTIVE R15, `(.L_x_395) ;  /* 0x000000000f087348 */ /* 0x000fea0003c00000 */
[----:B------:R0:W1:Y:S02]  /*16a20*/  SHFL.UP P6, R14, R13, R12, R11 ;  /* 0x0400000c0d0e7389 */ /* 0x00006400000c000b */
[----:B01----:R-:W-:Y:S01]  /*16a30*/  ENDCOLLECTIVE ;  /* 0x000000000000791b */ /* 0x003fe20003800000 */
.L_x_395:
[----:B------:R-:W-:Y:S01]  /*16a40*/  IMAD.MOV.U32 R12, RZ, RZ, 0x4 ;  /* 0x00000004ff0c7424 */ /* 0x000fe200078e00ff */
[----:B------:R-:W-:-:S04]  /*16a50*/  SEL R7, R14, RZ, P2 ;  /* 0x000000ff0e077207 */ /* 0x000fc80001000000 */
[----:B------:R-:W-:-:S05]  /*16a60*/  IADD3 R7, R6, R7, RZ ;  /* 0x0000000706077210 */ /* 0x000fca0007ffe0ff */
[----:B------:R-:W-:-:S07]  /*16a70*/  IMAD.MOV.U32 R13, RZ, RZ, R7 ;  /* 0x000000ffff0d7224 */ /* 0x000fce00078e0007 */
[----:B------:R-:W-:Y:S05]  /*16a80*/  WARPSYNC.COLLECTIVE R15, `(.L_x_396) ;  /* 0x000000000f087348 */ /* 0x000fea0003c00000 */
[----:B------:R0:W1:Y:S02]  /*16a90*/  SHFL.UP P6, R14, R13, R12, R11 ;  /* 0x0400000c0d0e7389 */ /* 0x00006400000c000b */
[----:B01----:R-:W-:Y:S01]  /*16aa0*/  ENDCOLLECTIVE ;  /* 0x000000000000791b */ /* 0x003fe20003800000 */
.L_x_396:
[----:B------:R-:W-:Y:S02]  /*16ab0*/  MOV R12, 0x8 ;  /* 0x00000008000c7802 */ /* 0x000fe40000000f00 */
[----:B------:R-:W-:-:S05]  /*16ac0*/  SEL R2, R14, RZ, P3 ;  /* 0x000000ff0e027207 */ /* 0x000fca0001800000 */
[----:B------:R-:W-:-:S04]  /*16ad0*/  IMAD.IADD R2, R7, 0x1, R2 ;  /* 0x0000000107027824 */ /* 0x000fc800078e0202 */
[----:B------:R-:W-:-:S07]  /*16ae0*/  IMAD.MOV.U32 R13, RZ, RZ, R2 ;  /* 0x000000ffff0d7224 */ /* 0x000fce00078e0002 */
[----:B------:R-:W-:Y:S05]  /*16af0*/  WARPSYNC.COLLECTIVE R15, `(.L_x_397) ;  /* 0x000000000f087348 */ /* 0x000fea0003c00000 */
[----:B------:R0:W1:Y:S02]  /*16b00*/  SHFL.UP P6, R14, R13, R12, R11 ;  /* 0x0400000c0d0e7389 */ /* 0x00006400000c000b */
[----:B01----:R-:W-:Y:S01]  /*16b10*/  ENDCOLLECTIVE ;  /* 0x000000000000791b */ /* 0x003fe20003800000 */
.L_x_397:
[----:B------:R-:W-:Y:S01]  /*16b20*/  IMAD.MOV.U32 R12, RZ, RZ, 0x10 ;  /* 0x00000010ff0c7424 */ /* 0x000fe200078e00ff */
[----:B------:R-:W-:-:S05]  /*16b30*/  SEL R3, R14, RZ, P4 ;  /* 0x000000ff0e037207 */ /* 0x000fca0002000000 */
[----:B------:R-:W-:-:S04]  /*16b40*/  IMAD.IADD R3, R2, 0x1, R3 ;  /* 0x0000000102037824 */ /* 0x000fc800078e0203 */
[----:B------:R-:W-:-:S07]  /*16b50*/  IMAD.MOV.U32 R13, RZ, RZ, R3 ;  /* 0x000000ffff0d7224 */ /* 0x000fce00078e0003 */
[----:B------:R-:W-:Y:S05]  /*16b60*/  WARPSYNC.COLLECTIVE R15, `(.L_x_398) ;  /* 0x000000000f087348 */ /* 0x000fea0003c00000 */
[----:B------:R0:W1:Y:S02]  /*16b70*/  SHFL.UP P6, R14, R13, R12, R11 ;  /* 0x0400000c0d0e7389 */ /* 0x00006400000c000b */
[----:B01----:R-:W-:Y:S01]  /*16b80*/  ENDCOLLECTIVE ;  /* 0x000000000000791b */ /* 0x003fe20003800000 */
.L_x_398:
[----:B------:R-:W-:Y:S02]  /*16b90*/  IMAD.MOV.U32 R12, RZ, RZ, 0x1f ;  /* 0x0000001fff0c7424 */ /* 0x000fe400078e00ff */
[----:B------:R-:W-:Y:S01]  /*16ba0*/  IMAD.MOV.U32 R11, RZ, RZ, 0x1f ;  /* 0x0000001fff0b7424 */ /* 0x000fe200078e00ff */
[----:B------:R-:W-:-:S05]  /*16bb0*/  SEL R6, R14, RZ, P5 ;  /* 0x000000ff0e067207 */ /* 0x000fca0002800000 */
[----:B------:R-:W-:-:S05]  /*16bc0*/  IMAD.IADD R6, R3, 0x1, R6 ;  /* 0x0000000103067824 */ /* 0x000fca00078e0206 */
[----:B------:R-:W-:-:S07]  /*16bd0*/  MOV R13, R6 ;  /* 0x00000006000d7202 */ /* 0x000fce0000000f00 */
[----:B------:R-:W-:Y:S05]  /*16be0*/  WARPSYNC.COLLECTIVE R15, `(.L_x_399) ;  /* 0x000000000f087348 */ /* 0x000fea0003c00000 */
[----:B------:R0:W1:Y:S02]  /*16bf0*/  SHFL.IDX P6, R14, R13, R12, R11 ;  /* 0x0000000c0d0e7389 */ /* 0x00006400000c000b */
[----:B01----:R-:W-:Y:S01]  /*16c00*/  ENDCOLLECTIVE ;  /* 0x000000000000791b */ /* 0x003fe20003800000 */
.L_x_399:
[----:B------:R-:W-:Y:S05]  /*16c10*/  BRA `(.L_x_400) ;  /* 0xffffffc400047947 */ /* 0x000fea000383ffff */
.L_x_297:
[----:B------:R-:W-:Y:S01]  /*16c20*/  BSSY B0, `(.L_x_401) ;  /* 0x0000008000007945 */ /* 0x000fe20003800000 */
[----:B-----5:R-:W-:Y:S01]  /*16c30*/  IMAD.MOV.U32 R13, RZ, RZ, R4 ;  /* 0x000000ffff0d7224 */ /* 0x020fe200078e0004 */
[----:B------:R-:W-:Y:S01]  /*16c40*/  MOV R11, RZ ;  /* 0x000000ff000b7202 */ /* 0x000fe20000000f00 */
[----:B------:R-:W-:Y:S02]  /*16c50*/  IMAD.MOV.U32 R12, RZ, RZ, 0x1 ;  /* 0x00000001ff0c7424 */ /* 0x000fe400078e00ff */
[----:B------:R-:W-:-:S07]  /*16c60*/  IMAD.MOV.U32 R15, RZ, RZ, -0x1 ;  /* 0xffffffffff0f7424 */ /* 0x000fce00078e00ff */
[----:B01----:R-:W-:Y:S05]  /*16c70*/  WARPSYNC.COLLECTIVE R15, `(.L_x_402) ;  /* 0x000000000f087348 */ /* 0x003fea0003c00000 */
[----:B------:R2:W3:Y:S02]  /*16c80*/  SHFL.UP P6, R14, R13, R12, R11 ;  /* 0x0400000c0d0e7389 */ /* 0x0004e400000c000b */
[----:B0123--:R-:W-:Y:S01]  /*16c90*/  ENDCOLLECTIVE ;  /* 0x000000000000791b */ /* 0x00ffe20003800000 */
.L_x_402:
[----:B------:R-:W-:Y:S05]  /*16ca0*/  BSYNC B0 ;  /* 0x0000000000007941 */ /* 0x000fea0003800000 */
.L_x_401:
[----:B------:R-:W-:Y:S01]  /*16cb0*/  SEL R13, R14, RZ, P1 ;  /* 0x000000ff0e0d7207 */ /* 0x000fe20000800000 */
[----:B------:R-:W-:Y:S01]  /*16cc0*/  IMAD.MOV.U32 R12, RZ, RZ, 0x2 ;  /* 0x00000002ff0c7424 */ /* 0x000fe200078e00ff */
[----:B------:R-:W-:Y:S01]  /*16cd0*/  MOV R15, 0xffffffff ;  /* 0xffffffff000f7802 */ /* 0x000fe20000000f00 */
[----:B------:R-:W-:Y:S02]  /*16ce0*/  IMAD.MOV.U32 R11, RZ, RZ, RZ ;  /* 0x000000ffff0b7224 */ /* 0x000fe400078e00ff */
[----:B------:R-:W-:-:S07]  /*16cf0*/  IMAD.IADD R13, R4, 0x1, R13 ;  /* 0x00000001040d7824 */ /* 0x000fce00078e020d */
[----:B------:R-:W-:Y:S05]  /*16d00*/  WARPSYNC.COLLECTIVE R15, `(.L_x_403) ;  /* 0x000000000f087348 */ /* 0x000fea0003c00000 */
[----:B------:R0:W1:Y:S02]  /*16d10*/  SHFL.UP P6, R14, R13, R12, R11 ;  /* 0x0400000c0d0e7389 */ /* 0x00006400000c000b */
[----:B01----:R-:W-:Y:S01]  /*16d20*/  ENDCOLLECTIVE ;  /* 0x000000000000791b */ /* 0x003fe20003800000 */
.L_x_403:
[----:B------:R-:W-:Y:S01]  /*16d30*/  IMAD.MOV.U32 R12, RZ, RZ, 0x4 ;  /* 0x00000004ff0c7424 */ /* 0x000fe200078e00ff */
[----:B------:R-:W-:-:S05]  /*16d40*/  SEL R0, R14, RZ, P2 ;  /* 0x000000ff0e007207 */ /* 0x000fca0001000000 */
[----:B------:R-:W-:-:S04]  /*16d50*/  IMAD.IADD R0, R13, 0x1, R0 ;  /* 0x000000010d007824 */ /* 0x000fc800078e0200 */
[----:B------:R-:W-:-:S07]  /*16d60*/  IMAD.MOV.U32 R13, RZ, RZ, R0 ;  /* 0x000000ffff0d7224 */ /* 0x000fce00078e0000 */
[----:B------:R-:W-:Y:S05]  /*16d70*/  WARPSYNC.COLLECTIVE R15, `(.L_x_404) ;  /* 0x000000000f087348 */ /* 0x000fea0003c00000 */
[----:B------:R0:W1:Y:S02]  /*16d80*/  SHFL.UP P6, R14, R13, R12, R11 ;  /* 0x0400000c0d0e7389 */ /* 0x00006400000c000b */
[----:B01----:R-:W-:Y:S01]  /*16d90*/  ENDCOLLECTIVE ;  /* 0x000000000000791b */ /* 0x003fe20003800000 */
.L_x_404:
[----:B------:R-:W-:Y:S01]  /*16da0*/  IMAD.MOV.U32 R12, RZ, RZ, 0x8 ;  /* 0x00000008ff0c7424 */ /* 0x000fe200078e00ff */
[----:B------:R-:W-:-:S05]  /*16db0*/  SEL R3, R14, RZ, P3 ;  /* 0x000000ff0e037207 */ /* 0x000fca0001800000 */
[----:B------:R-:W-:-:S05]  /*16dc0*/  IMAD.IADD R2, R0, 0x1, R3 ;  /* 0x0000000100027824 */ /* 0x000fca00078e0203 */
[----:B------:R-:W-:-:S07]  /*16dd0*/  MOV R13, R2 ;  /* 0x00000002000d7202 */ /* 0x000fce0000000f00 */
[----:B------:R-:W-:Y:S05]  /*16de0*/  WARPSYNC.COLLECTIVE R15, `(.L_x_405) ;  /* 0x000000000f087348 */ /* 0x000fea0003c00000 */
[----:B------:R0:W1:Y:S02]  /*16df0*/  SHFL.UP P6, R14, R13, R12, R11 ;  /* 0x0400000c0d0e7389 */ /* 0x00006400000c000b */
[----:B01----:R-:W-:Y:S01]  /*16e00*/  ENDCOLLECTIVE ;  /* 0x000000000000791b */ /* 0x003fe20003800000 */
.L_x_405:
[----:B------:R-:W-:Y:S01]  /*16e10*/  IMAD.MOV.U32 R12, RZ, RZ, 0x10 ;  /* 0x00000010ff0c7424 */ /* 0x000fe200078e00ff */
[----:B------:R-:W-:-:S05]  /*16e20*/  SEL R3, R14, RZ, P4 ;  /* 0x000000ff0e037207 */ /* 0x000fca0002000000 */
[----:B------:R-:W-:-:S04]  /*16e30*/  IMAD.IADD R3, R2, 0x1, R3 ;  /* 0x0000000102037824 */ /* 0x000fc800078e0203 */
[----:B------:R-:W-:-:S07]  /*16e40*/  IMAD.MOV.U32 R13, RZ, RZ, R3 ;  /* 0x000000ffff0d7224 */ /* 0x000fce00078e0003 */
[----:B------:R-:W-:Y:S05]  /*16e50*/  WARPSYNC.COLLECTIVE R15, `(.L_x_406) ;  /* 0x000000000f087348 */ /* 0x000fea0003c00000 */
[----:B------:R0:W1:Y:S02]  /*16e60*/  SHFL.UP P6, R14, R13, R12, R11 ;  /* 0x0400000c0d0e7389 */ /* 0x00006400000c000b */
[----:B01----:R-:W-:Y:S01]  /*16e70*/  ENDCOLLECTIVE ;  /* 0x000000000000791b */ /* 0x003fe20003800000 */
.L_x_406:
[----:B------:R-:W-:Y:S02]  /*16e80*/  IMAD.MOV.U32 R12, RZ, RZ, 0x1f ;  /* 0x0000001fff0c7424 */ /* 0x000fe400078e00ff */
[----:B------:R-:W-:Y:S01]  /*16e90*/  IMAD.MOV.U32 R11, RZ, RZ, 0x1f ;  /* 0x0000001fff0b7424 */ /* 0x000fe200078e00ff */
[----:B------:R-:W-:-:S04]  /*16ea0*/  SEL R6, R14, RZ, P5 ;  /* 0x000000ff0e067207 */ /* 0x000fc80002800000 */
[----:B------:R-:W-:-:S05]  /*16eb0*/  IADD3 R6, R3, R6, RZ ;  /* 0x0000000603067210 */ /* 0x000fca0007ffe0ff */
[----:B------:R-:W-:-:S07]  /*16ec0*/  IMAD.MOV.U32 R13, RZ, RZ, R6 ;  /* 0x000000ffff0d7224 */ /* 0x000fce00078e0006 */
[----:B------:R-:W-:Y:S05]  /*16ed0*/  WARPSYNC.COLLECTIVE R15, `(.L_x_407) ;  /* 0x000000000f087348 */ /* 0x000fea0003c00000 */
[----:B------:R0:W1:Y:S02]  /*16ee0*/  SHFL.IDX P6, R14, R13, R12, R11 ;  /* 0x0000000c0d0e7389 */ /* 0x00006400000c000b */
[----:B01----:R-:W-:Y:S01]  /*16ef0*/  ENDCOLLECTIVE ;  /* 0x000000000000791b */ /* 0x003fe20003800000 */
.L_x_407:
[----:B------:R-:W-:Y:S05]  /*16f00*/  BRA `(.L_x_408) ;  /* 0xffffffc000e47947 */ /* 0x000fea000383ffff */
.L_x_299:
[----:B------:R-:W-:Y:S01]  /*16f10*/  BSSY B0, `(.L_x_409) ;  /* 0x0000006000007945 */ /* 0x000fe20003800000 */
[----:B------:R-:W-:Y:S01]  /*16f20*/  PLOP3.LUT P6, PT, P6, PT, PT, 0x8, 0x0 ;  /* 0x000000000000781c */ /* 0x000fe200037ce170 */
[----:B------:R-:W-:-:S12]  /*16f30*/  IMAD.MOV.U32 R15, RZ, RZ, -0x1 ;  /* 0xffffffffff0f7424 */ /* 0x000fd800078e00ff */
[----:B0-----:R-:W-:Y:S05]  /*16f40*/  WARPSYNC.COLLECTIVE R15, `(.L_x_410) ;  /* 0x000000000f087348 */ /* 0x001fea0003c00000 */
[----:B------:R-:W-:Y:S01]  /*16f50*/  VOTE.ANY R14, PT, P6 ;  /* 0x00000000000e7806 */ /* 0x000fe200030e0100 */
[----:B0-----:R-:W-:Y:S06]  /*16f60*/  ENDCOLLECTIVE ;  /* 0x000000000000791b */ /* 0x001fec0003800000 */
.L_x_410:
[----:B------:R-:W-:Y:S05]  /*16f70*/  BSYNC B0 ;  /* 0x0000000000007941 */ /* 0x000fea0003800000 */
.L_x_409:
[----:B------:R-:W-:Y:S01]  /*16f80*/  MOV R2, R14 ;  /* 0x0000000e00027202 */ /* 0x000fe20000000f00 */
[----:B------:R-:W-:Y:S02]  /*16f90*/  IMAD.MOV.U32 R13, RZ, RZ, R4 ;  /* 0x000000ffff0d7224 */ /* 0x000fe400078e0004 */
[----:B------:R-:W-:Y:S01]  /*16fa0*/  IMAD.MOV.U32 R11, RZ, RZ, 0x1f ;  /* 0x0000001fff0b7424 */ /* 0x000fe200078e00ff */
[----:B------:R-:W0:Y:S01]  /*16fb0*/  POPC R0, R2 ;  /* 0x0000000200007309 */ /* 0x000e220000000000 */
[----:B------:R-:W-:Y:S02]  /*16fc0*/  IMAD.MOV.U32 R15, RZ, RZ, -0x1 ;  /* 0xffffffffff0f7424 */ /* 0x000fe400078e00ff */
[----:B0-----:R-:W-:-:S07]  /*16fd0*/  IMAD.MOV.U32 R12, RZ, RZ, R0 ;  /* 0x000000ffff0c7224 */ /* 0x001fce00078e0000 */
[----:B------:R-:W-:Y:S05]  /*16fe0*/  WARPSYNC.COLLECTIVE R15, `(.L_x_411) ;  /* 0x000000000f087348 */ /* 0x000fea0003c00000 */
[----:B------:R0:W1:Y:S02]  /*16ff0*/  SHFL.IDX P6, R14, R13, R12, R11 ;  /* 0x0000000c0d0e7389 */ /* 0x00006400000c000b */
[----:B01----:R-:W-:Y:S01]  /*17000*/  ENDCOLLECTIVE ;  /* 0x000000000000791b */ /* 0x003fe20003800000 */
.L_x_411:
[----:B------:R-:W-:Y:S01]  /*17010*/  MOV R4, R14 ;  /* 0x0000000e00047202 */ /* 0x000fe20000000f00 */
[----:B------:R-:W-:Y:S06]  /*17020*/  BRA `(.L_x_412) ;  /* 0xffffffc000d47947 */ /* 0x000fec000383ffff */
.L_x_301:
[----:B------:R-:W-:Y:S01]  /*17030*/  BSSY B0, `(.L_x_413) ;  /* 0x0000007000007945 */ /* 0x000fe20003800000 */
[----:B------:R-:W-:Y:S02]  /*17040*/  IMAD.MOV.U32 R13, RZ, RZ, R6 ;  /* 0x000000ffff0d7224 */ /* 0x000fe400078e0006 */
[----:B------:R-:W-:Y:S02]  /*17050*/  IMAD.MOV.U32 R11, RZ, RZ, 0x1f ;  /* 0x0000001fff0b7424 */ /* 0x000fe400078e00ff */
[----:B------:R-:W-:-:S07]  /*17060*/  IMAD.MOV.U32 R15, RZ, RZ, -0x1 ;  /* 0xffffffffff0f7424 */ /* 0x000fce00078e00ff */
[----:B012---:R-:W-:Y:S05]  /*17070*/  WARPSYNC.COLLECTIVE R15, `(.L_x_414) ;  /* 0x000000000f087348 */ /* 0x007fea0003c00000 */
[----:B------:R3:W4:Y:S02]  /*17080*/  SHFL.IDX P6, R14, R13, R12, R11 ;  /* 0x0000000c0d0e7389 */ /* 0x00072400000c000b */
[----:B01234-:R-:W-:Y:S01]  /*17090*/  ENDCOLLECTIVE ;  /* 0x000000000000791b */ /* 0x01ffe20003800000 */
.L_x_414:
[----:B------:R-:W-:Y:S05]  /*170a0*/  BSYNC B0 ;  /* 0x0000000000007941 */ /* 0x000fea0003800000 */
.L_x_413:
[----:B------:R-:W-:Y:S05]  /*170b0*/  BRA `(.L_x_300) ;  /* 0xffffffc000cc7947 */ /* 0x000fea000383ffff */
.L_x_305:
[----:B0-----:R0:W3:Y:S02]  /*170c0*/  SYNCS.PHASECHK.TRANS64.TRYWAIT P0, [R4+URZ+0x38820], R0 ;  /* 0x03882000040075a7 */ /* 0x0010e4000800017f */
[----:B---3--:R-:W-:Y:S05]  /*170d0*/  @!P0 NANOSLEEP.SYNCS 0x989680 ;  /* 0x009896800000895d */ /* 0x008fea0003900000 */
[----:B------:R-:W3:Y:S02]  /*170e0*/  @!P0 SYNCS.PHASECHK.TRANS64 P0, [R4+URZ+0x38820], R0 ;  /* 0x03882000040085a7 */ /* 0x000ee4000800007f */
[----:B---3--:R-:W-:Y:S05]  /*170f0*/  @!P0 BRA `(.L_x_305) ;  /* 0xfffffffc00f08947 */ /* 0x008fea000383ffff */
[----:B------:R-:W-:Y:S05]  /*17100*/  BRA `(.L_x_415) ;  /* 0xffffffc400b87947 */ /* 0x000fea000383ffff */
.L_x_306:
[----:B------:R-:W3:Y:S01]  /*17110*/  S2R R2, SR_TID.X ;  /* 0x0000000000027919 */ /* 0x000ee20000002100 */
[----:B------:R-:W-:Y:S01]  /*17120*/  BSSY B0, `(.L_x_416) ;  /* 0x000000a000007945 */ /* 0x000fe20003800000 */
[----:B------:R-:W-:Y:S01]  /*17130*/  MOV R12, RZ ;  /* 0x000000ff000c7202 */ /* 0x000fe20000000f00 */
[----:B------:R-:W-:Y:S02]  /*17140*/  IMAD.MOV.U32 R11, RZ, RZ, 0x1f ;  /* 0x0000001fff0b7424 */ /* 0x000fe400078e00ff */
[----:B------:R-:W-:Y:S01]  /*17150*/  IMAD.MOV.U32 R15, RZ, RZ, -0x1 ;  /* 0xffffffffff0f7424 */ /* 0x000fe200078e00ff */
[----:B---3--:R-:W-:-:S04]  /*17160*/  SHF.R.U32.HI R2, RZ, 0x5, R2 ;  /* 0x00000005ff027819 */ /* 0x008fc80000011602 */
[----:B------:R-:W-:-:S05]  /*17170*/  LOP3.LUT R2, R2, 0x3, RZ, 0xc0, !PT ;  /* 0x0000000302027812 */ /* 0x000fca00078ec0ff */
[----:B------:R-:W-:-:S07]  /*17180*/  IMAD.MOV.U32 R13, RZ, RZ, R2 ;  /* 0x000000ffff0d7224 */ /* 0x000fce00078e0002 */
[----:B012---:R-:W-:Y:S05]  /*17190*/  WARPSYNC.COLLECTIVE R15, `(.L_x_417) ;  /* 0x000000000f087348 */ /* 0x007fea0003c00000 */
[----:B------:R3:W4:Y:S02]  /*171a0*/  SHFL.IDX P6, R14, R13, R12, R11 ;  /* 0x0000000c0d0e7389 */ /* 0x00072400000c000b */
[----:B01234-:R-:W-:Y:S01]  /*171b0*/  ENDCOLLECTIVE ;  /* 0x000000000000791b */ /* 0x01ffe20003800000 */
.L_x_417:
[----:B------:R-:W-:Y:S05]  /*171c0*/  BSYNC B0 ;  /* 0x0000000000007941 */ /* 0x000fea0003800000 */
.L_x_416:
[----:B------:R-:W-:Y:S05]  /*171d0*/  BRA `(.L_x_418) ;  /* 0xffffffc400a07947 */ /* 0x000fea000383ffff */
.L_x_309:
[----:B------:R-:W-:Y:S01]  /*171e0*/  BSSY B1, `(.L_x_419) ;  /* 0x0000006000017945 */ /* 0x000fe20003800000 */
[----:B------:R-:W-:-:S07]  /*171f0*/  IMAD.MOV.U32 R15, RZ, RZ, -0x1 ;  /* 0xffffffffff0f7424 */ /* 0x000fce00078e00ff */
[----:B012---:R-:W-:Y:S05]  /*17200*/  WARPSYNC.COLLECTIVE R15, `(.L_x_420) ;  /* 0x000000000f0c7348 */ /* 0x007fea0003c00000 */
[----:B------:R-:W-:Y:S02]  /*17210*/  ELECT P6, UR62, PT ;  /* 0x00000000003e782f */ /* 0x000fe400038c0000 */
[----:B------:R-:W-:Y:S01]  /*17220*/  MOV R14, UR62 ;  /* 0x0000003e000e7c02 */ /* 0x000fe20008000f00 */
[----:B012---:R-:W-:Y:S10]  /*17230*/  ENDCOLLECTIVE ;  /* 0x000000000000791b */ /* 0x007ff40003800000 */
.L_x_420:
[----:B------:R-:W-:Y:S05]  /*17240*/  BSYNC B1 ;  /* 0x0000000000017941 */ /* 0x000fea0003800000 */
.L_x_419:
[----:B------:R-:W-:Y:S05]  /*17250*/  BRA `(.L_x_421) ;  /* 0xffffffc400987947 */ /* 0x000fea000383ffff */
.L_x_311:
[----:B0-----:R0:W3:Y:S02]  /*17260*/  SYNCS.PHASECHK.TRANS64.TRYWAIT P1, [R5+URZ+0x38840], R0 ;  /* 0x03884000050075a7 */ /* 0x0010e4000802017f */
[----:B---3--:R-:W-:Y:S05]  /*17270*/  @!P1 NANOSLEEP.SYNCS 0x989680 ;  /* 0x009896800000995d */ /* 0x008fea0003900000 */
[----:B------:R-:W3:Y:S02]  /*17280*/  @!P1 SYNCS.PHASECHK.TRANS64 P1, [R5+URZ+0x38840], R0 ;  /* 0x03884000050095a7 */ /* 0x000ee4000802007f */
[----:B---3--:R-:W-:Y:S05]  /*17290*/  @!P1 BRA `(.L_x_311) ;  /* 0xfffffffc00f09947 */ /* 0x008fea000383ffff */
[----:B------:R-:W-:Y:S05]  /*172a0*/  BRA `(.L_x_422) ;  /* 0xffffffc400c07947 */ /* 0x000fea000383ffff */
.L_x_313:
[----:B---3--:R3:W4:Y:S02]  /*172b0*/  SYNCS.PHASECHK.TRANS64.TRYWAIT P1, [R27+URZ+0x38840], R2 ;  /* 0x038840021b0075a7 */ /* 0x008724000802017f */
[----:B----4-:R-:W-:Y:S05]  /*172c0*/  @!P1 NANOSLEEP.SYNCS 0x989680 ;  /* 0x009896800000995d */ /* 0x010fea0003900000 */
[----:B------:R-:W4:Y:S02]  /*172d0*/  @!P1 SYNCS.PHASECHK.TRANS64 P1, [R27+URZ+0x38840], R2 ;  /* 0x038840021b0095a7 */ /* 0x000f24000802007f */
[----:B----4-:R-:W-:Y:S05]  /*172e0*/  @!P1 BRA `(.L_x_313) ;  /* 0xfffffffc00f09947 */ /* 0x010fea000383ffff */
[----:B------:R-:W-:Y:S05]  /*172f0*/  BRA `(.L_x_423) ;  /* 0xffffffc400cc7947 */ /* 0x000fea000383ffff */
.L_x_315:
[----:B----4-:R4:W0:Y:S02]  /*17300*/  SYNCS.PHASECHK.TRANS64.TRYWAIT P1, [R5+URZ+0x38860], R0 ;  /* 0x03886000050075a7 */ /* 0x010824000802017f */
[----:B0-----:R-:W-:Y:S05]  /*17310*/  @!P1 NANOSLEEP.SYNCS 0x989680 ;  /* 0x009896800000995d */ /* 0x001fea0003900000 */
[----:B------:R-:W0:Y:S02]  /*17320*/  @!P1 SYNCS.PHASECHK.TRANS64 P1, [R5+URZ+0x38860], R0 ;  /* 0x03886000050095a7 */ /* 0x000e24000802007f */
[----:B0-----:R-:W-:Y:S05]  /*17330*/  @!P1 BRA `(.L_x_315) ;  /* 0xfffffffc00f09947 */ /* 0x001fea000383ffff */
[----:B------:R-:W-:Y:S05]  /*17340*/  BRA `(.L_x_424) ;  /* 0xffffffc400c87947 */ /* 0x000fea000383ffff */
.L_x_425:
        /* <DEDUP_REMOVED lines=11> */
.L_x_15826:


//--------------------- .text._ZN7cutlass13device_kernelIN5flash11enable_sm90INS1_16FlashAttnFwdSm90INS1_25CollectiveMainloopFwdSm90ILi2EN4cute5tupleIJNS5_1CILi1EEES8_S8_EEENS6_IJNS7_ILi128EEENS7_ILi80EEENS7_ILi256EEEEEELi256ENS_10bfloat16_tEfNS_4arch4Sm90ELb0ELb0ELb1ELb1ELb1ELb1ELb0ELb1ELb1ELb1ELb0ELb0EEENS1_21CollectiveEpilogueFwdINS6_IJSA_SC_SB_EEES9_SE_SG_Li256ELb1ELb1ELb0ELb0EEENS1_36VarlenDynamicPersistentTileSchedulerILi128ELi80ELi256ELi128ELb0ELb1ELb1ELb0ELb1ELb1EEEEEEEEEvNT_6ParamsE --------------------------
	.section	.text._ZN7cutlass13device_kernelIN5flash11enable_sm90INS1_16FlashAttnFwdSm90INS1_25CollectiveMainloopFwdSm90ILi2EN4cute5tupleIJNS5_1CILi1EEES8_S8_EEENS6_IJNS7_ILi128EEENS7_ILi80EEENS7_ILi256EEEEEELi256ENS_10bfloat16_tEfNS_4arch4Sm90ELb0ELb0ELb1ELb1ELb1ELb1ELb0ELb1ELb1ELb1ELb0ELb0EEENS1_21CollectiveEpilogueFwdINS6_IJSA_SC_SB_EEES9_SE_SG_Li256ELb1ELb1ELb0ELb0EEENS1_36VarlenDynamicPersistentTileSchedulerILi128ELi80ELi256ELi128ELb0ELb1ELb1ELb0ELb1ELb1EEEEEEEEEvNT_6ParamsE,"ax",@progbits
	.align	128
.text._ZN7cutlass13device_kernelIN5flash11enable_sm90INS1_16FlashAttnFwdSm90INS1_25CollectiveMainloopFwdSm90ILi2EN4cute5tupleIJNS5_1CILi1EEES8_S8_EEENS6_IJNS7_ILi128EEENS7_ILi80EEENS7_ILi256EEEEEELi256ENS_10bfloat16_tEfNS_4arch4Sm90ELb0ELb0ELb1ELb1ELb1ELb1ELb0ELb1ELb1ELb1ELb0ELb0EEENS1_21CollectiveEpilogueFwdINS6_IJSA_SC_SB_EEES9_SE_SG_Li256ELb1ELb1ELb0ELb0EEENS1_36VarlenDynamicPersistentTileSchedulerILi128ELi80ELi256ELi128ELb0ELb1ELb1ELb0ELb1ELb1EEEEEEEEEvNT_6ParamsE:
        .type           _ZN7cutlass13device_kernelIN5flash11enable_sm90INS1_16FlashAttnFwdSm90INS1_25CollectiveMainloopFwdSm90ILi2EN4cute5tupleIJNS5_1CILi1EEES8_S8_EEENS6_IJNS7_ILi128EEENS7_ILi80EEENS7_ILi256EEEEEELi256ENS_10bfloat16_tEfNS_4arch4Sm90ELb0ELb0ELb1ELb1ELb1ELb1ELb0ELb1ELb1ELb1ELb0ELb0EEENS1_21CollectiveEpilogueFwdINS6_IJSA_SC_SB_EEES9_SE_SG_Li256ELb1ELb1ELb0ELb0EEENS1_36VarlenDynamicPersistentTileSchedulerILi128ELi80ELi256ELi128ELb0ELb1ELb1ELb0ELb1ELb1EEEEEEEEEvNT_6ParamsE,@function
        .size           _ZN7cutlass13device_kernelIN5flash11enable_sm90INS1_16FlashAttnFwdSm90INS1_25CollectiveMainloopFwdSm90ILi2EN4cute5tupleIJNS5_1CILi1EEES8_S8_EEENS6_IJNS7_ILi128EEENS7_ILi80EEENS7_ILi256EEEEEELi256ENS_10bfloat16_tEfNS_4arch4Sm90ELb0ELb0ELb1ELb1ELb1ELb1ELb0ELb1ELb1ELb1ELb0ELb0EEENS1_21CollectiveEpilogueFwdINS6_IJSA_SC_SB_EEES9_SE_SG_Li256ELb1ELb1ELb0ELb0EEENS1_36VarlenDynamicPersistentTileSchedulerILi128ELi80ELi256ELi128ELb0ELb1ELb1ELb0ELb1ELb1EEEEEEEEEvNT_6ParamsE,(.L_x_15827 - _ZN7cutlass13device_kernelIN5flash11enable_sm90INS1_16FlashAttnFwdSm90INS1_25CollectiveMainloopFwdSm90ILi2EN4cute5tupleIJNS5_1CILi1EEES8_S8_EEENS6_IJNS7_ILi128EEENS7_ILi80EEENS7_ILi256EEEEEELi256ENS_10bfloat16_tEfNS_4arch4Sm90ELb0ELb0ELb1ELb1ELb1ELb1ELb0ELb1ELb1ELb1ELb0ELb0EEENS1_21CollectiveEpilogueFwdINS6_IJSA_SC_SB_EEES9_SE_SG_Li256ELb1ELb1ELb0ELb0EEENS1_36VarlenDynamicPersistentTileSchedulerILi128ELi80ELi256ELi128ELb0ELb1ELb1ELb0ELb1ELb1EEEEEEEEEvNT_6ParamsE)
        .other          _ZN7cutlass13device_kernelIN5flash11enable_sm90INS1_16FlashAttnFwdSm90INS1_25CollectiveMainloopFwdSm90ILi2EN4cute5tupleIJNS5_1CILi1EEES8_S8_EEENS6_IJNS7_ILi128EEENS7_ILi80EEENS7_ILi256EEEEEELi256ENS_10bfloat16_tEfNS_4arch4Sm90ELb0ELb0ELb1ELb1ELb1ELb1ELb0ELb1ELb1ELb1ELb0ELb0EEENS1_21CollectiveEpilogueFwdINS6_IJSA_SC_SB_EEES9_SE_SG_Li256ELb1ELb1ELb0ELb0EEENS1_36VarlenDynamicPersistentTileSchedulerILi128ELi80ELi256ELi128ELb0ELb1ELb1ELb0ELb1ELb1EEEEEEEEEvNT_6ParamsE,@"STO_CUDA_ENTRY STV_DEFAULT"
_ZN7cutlass13device_kernelIN5flash11enable_sm90INS1_16FlashAttnFwdSm90INS1_25CollectiveMainloopFwdSm90ILi2EN4cute5tupleIJNS5_1CILi1EEES8_S8_EEENS6_IJNS7_ILi128EEENS7_ILi80EEENS7_ILi256EEEEEELi256ENS_10bfloat16_tEfNS_4arch4Sm90ELb0ELb0ELb1ELb1ELb1ELb1ELb0ELb1ELb1ELb1ELb0ELb0EEENS1_21CollectiveEpilogueFwdINS6_IJSA_SC_SB_EEES9_SE_SG_Li256ELb1ELb1ELb0ELb0EEENS1_36VarlenDynamicPersistentTileSchedulerILi128ELi80ELi256ELi128ELb0ELb1ELb1ELb0ELb1ELb1EEEEEEEEEvNT_6ParamsE:
[----:B------:R-:W0:Y:S02]  /*0000*/  LDC R1, c[0x0][0x28] ;  /* 0x00000a00ff017b82 */ /* 0x000e240000000800 */
[----:B0-----:R-:W-:Y:S01]  /*0010*/  VIADD R1, R1, 0xffffff80 ;  /* 0xffffff8001017836 */ /* 0x001fe20000000000 */
[----:B------:R-:W0:Y:S01]  /*0020*/  S2R R0, SR_TID.X ;  /* 0x0000000000007919 */ /* 0x000e220000002100 */
[----:B------:R-:W-:Y:S01]  /*0030*/  ELECT P0, URZ, PT ;  /* 0x00000000003f782f */ /* 0x000fe20003800000 */
[----:B------:R-:W-:Y:S01]  /*0040*/  BSSY B0, `(.L_x_426) ;  /* 0x000000e000007945 */ /* 0x000fe20003800000 */
[----:B0-----:R-:W-:-:S05]  /*0050*/  SHF.R.U32.HI R2, RZ, 0x5, R0 ;  /* 0x00000005ff027819 */ /* 0x001fca0000011600 */
[----:B------:R-:W0:Y:S02]  /*0060*/  SHFL.IDX PT, R3, R2, RZ, 0x1f ;  /* 0x00001fff02037589 */ /* 0x000e2400000e0000 */
[----:B0-----:R-:W-:Y:S02]  /*0070*/  ISETP.EQ.AND P0, PT, R3, RZ, P0 ;  /* 0x000000ff0300720c */ /* 0x001fe40000702270 */
[----:B------:R-:W-:-:S11]  /*0080*/  SHF.R.U32.HI R3, RZ, 0x7, R0 ;  /* 0x00000007ff037819 */ /* 0x000fd60000011600 */
[----:B------:R-:W-:Y:S05]  /*0090*/  @!P0 BRA `(.L_x_427) ;  /* 0x0000000000208947 */ /* 0x000fea0003800000 */
[----:B------:R-:W-:Y:S02]  /*00a0*/  ULDC.64 UR4, c[0x0][0x198] ;  /* 0x0000660000047ab9 */ /* 0x000fe40000000a00 */
[----:B------:R-:W-:Y:S02]  /*00b0*/  UIADD3 UR6, UP0, UR4, 0x570, URZ ;  /* 0x0000057004067890 */ /* 0x000fe4000ff1e03f */
[----:B------:R-:W-:Y:S02]  /*00c0*/  UIADD3 UR4, UP1, UR4, 0x670, URZ ;  /* 0x0000067004047890 */ /* 0x000fe4000ff3e03f */
[----:B------:R-:W-:Y:S02]  /*00d0*/  UIADD3.X UR7, URZ, UR5, URZ, UP0, !UPT ;  /* 0x000000053f077290 */ /* 0x000fe400087fe43f */
[----:B------:R-:W-:-:S07]  /*00e0*/  UIADD3.X UR5, URZ, UR5, URZ, UP1, !UPT ;  /* 0x000000053f057290 */ /* 0x000fce0008ffe43f */
[----:B------:R0:W-:Y:S02]  /*00f0*/  UTMACCTL.PF [UR6] ;  /* 0x00000000060079b9 */ /* 0x0001e40008040000 */
[----:B------:R0:W-:Y:S02]  /*0100*/  UTMACCTL.PF [UR4] ;  /* 0x00000000040079b9 */ /* 0x0001e40008040000 */
[----:B0-----:R-:W-:Y:S01]  /*0110*/  NOP ;  /* 0x0000000000007918 */ /* 0x001fe20000000000 */
.L_x_427:
[----:B------:R-:W-:Y:S05]  /*0120*/  BSYNC B0 ;  /* 0x0000000000007941 */ /* 0x000fea0003800000 */
.L_x_426:
[----:B------:R-:W-:Y:S01]  /*0130*/  VOTEU.ANY UP0, P0 ;  /* 0x00000000003f7886 */ /* 0x000fe20000000100 */
[----:B------:R-:W0:Y:S01]  /*0140*/  SHFL.IDX PT, R3, R3, RZ, 0x1f ;  /* 0x00001fff03037589 */ /* 0x000e2200000e0000 */
[----:B------:R-:W-:Y:S01]  /*0150*/  UMOV UR4, 0x80 ;  /* 0x0000008000047882 */ /* 0x000fe20000000000 */
[----:B------:R-:W-:Y:S01]  /*0160*/  UMOV UR7, 0x100 ;  /* 0x0000010000077882 */ /* 0x000fe20000000000 */
[----:B------:R-:W-:Y:S01]  /*0170*/  VOTEU.ANY UP1, P0 ;  /* 0x00000000003f7886 */ /* 0x000fe20000020100 */
[----:B------:R-:W1:Y:S01]  /*0180*/  @UP0 S2UR UR8, SR_CgaCtaId ;  /* 0x00000000000809c3 */ /* 0x000e620000008800 */
[----:B------:R-:W2:Y:S01]  /*0190*/  SHFL.IDX PT, R4, R2, RZ, 0x1f ;  /* 0x00001fff02047589 */ /* 0x000ea200000e0000 */
[----:B------:R-:W-:Y:S01]  /*01a0*/  @UP0 UMOV UR6, 0x400 ;  /* 0x0000040000060882 */ /* 0x000fe20000000000 */
[----:B------:R-:W-:-:S04]  /*01b0*/  @UP0 UIADD3 UR4, -UR4, 0x100000, URZ ;  /* 0x0010000004040890 */ /* 0x000fc8000fffe13f */
[----:B------:R-:W-:Y:S02]  /*01c0*/  @UP0 USHF.L.U32 UR5, UR4, 0xb, URZ ;  /* 0x0000000b04050899 */ /* 0x000fe4000800063f */
[----:B------:R-:W-:Y:S01]  /*01d0*/  @UP0 USHF.L.U32 UR4, UR4, 0x1, URZ ;  /* 0x0000000104040899 */ /* 0x000fe2000800063f */
[----:B------:R-:W-:Y:S01]  /*01e0*/  VOTEU.ANY UP2, P0 ;  /* 0x00000000003f7886 */ /* 0x000fe20000040100 */
[----:B0-----:R-:W-:Y:S01]  /*01f0*/  R2UR UR9, R3 ;  /* 0x00000000030972ca */ /* 0x001fe200000e0000 */
[----:B-1----:R-:W-:Y:S01]  /*0200*/  @UP0 ULEA UR8, UR8, UR6, 0x18 ;  /* 0x0000000608080291 */ /* 0x002fe2000f8ec03f */
[----:B--2---:R-:W-:Y:S01]  /*0210*/  ISETP.NE.AND P1, PT, R4, RZ, PT ;  /* 0x000000ff0400720c */ /* 0x004fe20003f25270 */
[----:B------:R-:W-:-:S04]  /*0220*/  @UP0 UIADD3 UR6, -UR7, 0x100000, URZ ;  /* 0x0010000007060890 */ /* 0x000fc8000fffe13f */
[----:B------:R-:W-:Y:S02]  /*0230*/  @UP0 USHF.L.U32 UR7, UR6, 0xb, URZ ;  /* 0x0000000b06070899 */ /* 0x000fe4000800063f */
[----:B------:R-:W-:-:S04]  /*0240*/  @UP0 USHF.L.U32 UR6, UR6, 0x1, URZ ;  /* 0x0000000106060899 */ /* 0x000fc8000800063f */
[----:B------:R-:W-:Y:S01]  /*0250*/  UISETP.NE.AND UP0, UPT, UR9, URZ, UPT ;  /* 0x0000003f0900728c */ /* 0x000fe2000bf05270 */
[----:B------:R-:W0:Y:S02]  /*0260*/  FENCE.VIEW.ASYNC.S ;  /* 0x00000000000073c6 */ /* 0x000e240000000000 */
[----:B0-----:R0:W1:Y:S05]  /*0270*/  @UP1 SYNCS.EXCH.64 URZ, [UR8+0x38800], UR4 ;  /* 0x03880004083f15b2 */ /* 0x00106a0008000100 */
[----:B------:R0:W2:Y:S01]  /*0280*/  @UP2 SYNCS.EXCH.64 URZ, [UR8+0x38820], UR6 ;  /* 0x03882006083f25b2 */ /* 0x0000a20008000100 */
        /* <DEDUP_REMOVED lines=14> */
[----:B0-----:R3:W4:Y:S08]  /*0370*/  SYNCS.EXCH.64 URZ, [UR8+0x38830], UR4 ;  /* 0x03883004083f75b2 */ /* 0x0017300008000100 */
[----:B------:R3:W0:Y:S01]  /*0380*/  SYNCS.EXCH.64 URZ, [UR8+0x38840], UR6 ;  /* 0x03884006083f75b2 */ /* 0x0006220008000100 */
[----:B------:R3:W0:Y:S01]  /*0390*/  SYNCS.EXCH.64 URZ, [UR8+0x38838], UR4 ;  /* 0x03883804083f75b2 */ /* 0x0006220008000100 */
[----:B------:R3:W0:Y:S02]  /*03a0*/  SYNCS.EXCH.64 URZ, [UR8+0x38848], UR6 ;  /* 0x03884806083f75b2 */ /* 0x0006240008000100 */
[----:B---3--:R-:W-:Y:S01]  /*03b0*/  NOP ;  /* 0x0000000000007918 */ /* 0x008fe20000000000 */
.L_x_428:
[----:B------:R-:W3:Y:S01]  /*03c0*/  SHFL.IDX PT, R3, R2, RZ, 0x1f ;  /* 0x00001fff02037589 */ /* 0x000ee200000e0000 */
[----:B------:R-:W-:Y:S01]  /*03d0*/  NOP ;  /* 0x0000000000007918 */ /* 0x000fe20000000000 */
[----:B---3--:R-:W-:-:S13]  /*03e0*/  ISETP.NE.AND P0, PT, R3, RZ, PT ;  /* 0x000000ff0300720c */ /* 0x008fda0003f05270 */
        /* <DEDUP_REMOVED lines=17> */
[----:B------:R3:W0:Y:S02]  /*0500*/  SYNCS.EXCH.64 URZ, [UR8+0x38868], UR6 ;  /* 0x03886806083f75b2 */ /* 0x0006240008000100 */
[----:B---3--:R-:W-:Y:S01]  /*0510*/  NOP ;  /* 0x0000000000007918 */ /* 0x008fe20000000000 */
.L_x_429:
[----:B------:R-:W3:Y:S01]  /*0520*/  SHFL.IDX PT, R3, R2, RZ, 0x1f ;  /* 0x00001fff02037589 */ /* 0x000ee200000e0000 */
[----:B------:R-:W-:Y:S01]  /*0530*/  NOP ;  /* 0x0000000000007918 */ /* 0x000fe20000000000 */
[----:B---3--:R-:W-:-:S13]  /*0540*/  ISETP.NE.AND P0, PT, R3, RZ, PT ;  /* 0x000000ff0300720c */ /* 0x008fda0003f05270 */
        /* <DEDUP_REMOVED lines=13> */
[----:B------:R3:W0:Y:S02]  /*0620*/  SYNCS.EXCH.64 URZ, [UR6+0x38888], UR4 ;  /* 0x03888804063f75b2 */ /* 0x0006240008000100 */
[----:B---3--:R-:W-:Y:S01]  /*0630*/  NOP ;  /* 0x0000000000007918 */ /* 0x008fe20000000000 */
.L_x_430:
        /* <DEDUP_REMOVED lines=22> */
.L_x_431:
        /* <DEDUP_REMOVED lines=22> */
.L_x_432:
[----:B------:R-:W-:Y:S01]  /*0900*/  PLOP3.LUT P0, PT, PT, PT, UP0, 0x80, 0x0 ;  /* 0x000000000000781c */ /* 0x000fe20003f0f008 */
[----:B------:R-:W-:Y:S01]  /*0910*/  UMOV UR60, 0x1 ;  /* 0x00000001003c7882 */ /* 0x000fe20000000000 */
[----:B------:R-:W-:Y:S01]  /*0920*/  NOP ;  /* 0x0000000000007918 */ /* 0x000fe20000000000 */
[----:B------:R-:W-:Y:S01]  /*0930*/  USEL UR60, UR60, 0x2, !UP0 ;  /* 0x000000023c3c7887 */ /* 0x000fe2000c000000 */
[----:B------:R-:W-:Y:S01]  /*0940*/  BSSY B9, `(.L_x_433) ;  /* 0x000277a000097945 */ /* 0x000fe20003800000 */
[----:B012-4-:R-:W-:Y:S08]  /*0950*/  BAR.SYNC.DEFER_BLOCKING 0x0 ;  /* 0x0000000000007b1d */ /* 0x017ff00000010000 */
[----:B------:R-:W-:Y:S05]  /*0960*/  @!P0 BRA `(.L_x_434) ;  /* 0x00000204008c8947 */ /* 0x000fea0003800000 */
.L_x_435:
[----:B------:R-:W-:-:S08]  /*0970*/  NOP ;  /* 0x0000000000007918 */ /* 0x000fd00000000000 */
[----:B------:R-:W0:Y:S02]  /*0980*/  USETMAXREG.TRY_ALLOC.CTAPOOL UP0, 0xe8 ;  /* 0x000000e8000079c8 */ /* 0x000e240008000600 */
[----:B0-----:R-:W-:-:S13]  /*0990*/  PLOP3.LUT P0, PT, PT, PT, UP0, 0x80, 0x0 ;  /* 0x000000000000781c */ /* 0x001fda0003f0f008 */
[----:B------:R-:W-:Y:S05]  /*09a0*/  @!P0 BRA `(.L_x_435) ;  /* 0xfffffffc00f08947 */ /* 0x000fea000383ffff */
[----:B------:R-:W0:Y:S08]  /*09b0*/  S2UR UR4, SR_CgaCtaId ;  /* 0x00000000000479c3 */ /* 0x000e300000008800 */
[----:B------:R-:W-:Y:S06]  /*09c0*/  BAR.ARV 0x8, 0x180 ;  /* 0x0206000000007b1d */ /* 0x000fec0000002000 */
[----:B------:R-:W-:-:S02]  /*09d0*/  MOV R22, 0x400 ;  /* 0x0000040000167802 */ /* 0x000fc40000000f00 */
[----:B------:R-:W-:Y:S01]  /*09e0*/  BAR.SYNC.DEFER_BLOCKING 0x5, 0x180 ;  /* 0x0146000000007b1d */ /* 0x000fe20000010000 */
[----:B0-----:R-:W-:-:S05]  /*09f0*/  IMAD.U32 R2, RZ, RZ, UR4 ;  /* 0x00000004ff027e24 */ /* 0x001fca000f8e00ff */
[----:B------:R-:W-:Y:S01]  /*0a00*/  ULDC UR4, c[0x0][0xc3c] ;  /* 0x00030f0000047ab9 */ /* 0x000fe20000000800 */
[----:B------:R-:W-:Y:S01]  /*0a10*/  LEA R22, R2, R22, 0x18 ;  /* 0x0000001602167211 */ /* 0x000fe200078ec0ff */
[----:B------:R-:W-:Y:S04]  /*0a20*/  STL [R1+0x58], R2 ;  /* 0x0000580201007387 */ /* 0x000fe80000100800 */
[----:B------:R-:W0:Y:S01]  /*0a30*/  LDS.128 R28, [R22+0x388d0] ;  /* 0x0388d000161c7984 */ /* 0x000e220000000c00 */
[----:B------:R-:W-:Y:S06]  /*0a40*/  BAR.ARV 0x4, 0x180 ;  /* 0x0106000000007b1d */ /* 0x000fec0000002000 */
[----:B0-----:R-:W-:-:S13]  /*0a50*/  ISETP.GE.AND P0, PT, R31, UR4, PT ;  /* 0x000000041f007c0c */ /* 0x001fda000bf06270 */
[----:B------:R-:W-:Y:S05]  /*0a60*/  @P0 BRA `(.L_x_436) ;  /* 0x00000274009c0947 */ /* 0x000fea0003800000 */
[----:B------:R-:W-:Y:S01]  /*0a70*/  VIADD R0, R0, 0xffffff80 ;  /* 0xffffff8000007836 */ /* 0x000fe20000000000 */
[----:B------:R-:W-:Y:S01]  /*0a80*/  R2UR UR4, R22 ;  /* 0x00000000160472ca */ /* 0x000fe200000e0000 */
[----:B------:R-:W-:Y:S01]  /*0a90*/  ULOP3.LUT UR5, UR60, 0x1, URZ, 0xfc, !UPT ;  /* 0x000000013c057892 */ /* 0x000fe2000f8efc3f */
[----:B------:R-:W-:Y:S01]  /*0aa0*/  IMAD.MOV.U32 R212, RZ, RZ, RZ ;  /* 0x000000ffffd47224 */ /* 0x000fe200078e00ff */
[----:B------:R-:W-:Y:S01]  /*0ab0*/  MOV R229, RZ ;  /* 0x000000ff00e57202 */ /* 0x000fe20000000f00 */
[----:B------:R-:W-:Y:S01]  /*0ac0*/  IMAD.MOV.U32 R223, RZ, RZ, RZ ;  /* 0x000000ffffdf7224 */ /* 0x000fe200078e00ff */
[----:B------:R-:W-:Y:S01]  /*0ad0*/  SHF.R.S32.HI R3, RZ, 0x1f, R0 ;  /* 0x0000001fff037819 */ /* 0x000fe20000011400 */
[----:B------:R-:W-:-:S03]  /*0ae0*/  IMAD.MOV.U32 R225, RZ, RZ, RZ ;  /* 0x000000ffffe17224 */ /* 0x000fc600078e00ff */
[CC--:B------:R-:W-:Y:S02]  /*0af0*/  LEA.HI R2, R3.reuse, R0.reuse, RZ, 0x4 ;  /* 0x0000000003027211 */ /* 0x0c0fe400078f20ff */
[CC--:B------:R-:W-:Y:S02]  /*0b00*/  LEA.HI R4, R3.reuse, R0.reuse, RZ, 0x5 ;  /* 0x0000000003047211 */ /* 0x0c0fe400078f28ff */
[----:B------:R-:W-:Y:S01]  /*0b10*/  SHF.R.S32.HI R7, RZ, 0x4, R2 ;  /* 0x00000004ff077819 */ /* 0x000fe20000011402 */
[----:B------:R-:W-:Y:S01]  /*0b20*/  UIADD3 UR4, UR4, 0x14400, URZ ;  /* 0x0001440004047890 */ /* 0x000fe2000fffe03f */
[----:B------:R-:W-:Y:S01]  /*0b30*/  LOP3.LUT R5, R2, 0x3fffff0, RZ, 0xc0, !PT ;  /* 0x03fffff002057812 */ /* 0x000fe200078ec0ff */
[----:B------:R-:W-:Y:S01]  /*0b40*/  IMAD.SHL.U32 R4, R4, 0x20, RZ ;  /* 0x0000002004047824 */ /* 0x000fe200078e00ff */
[----:B------:R-:W-:Y:S02]  /*0b50*/  LEA.HI R2, R2, R7, RZ, 0x1 ;  /* 0x0000000702027211 */ /* 0x000fe400078f08ff */
[----:B------:R-:W-:Y:S01]  /*0b60*/  LEA.HI R219, R3, R0, RZ, 0x3 ;  /* 0x0000000003db7211 */ /* 0x000fe200078f18ff */
[----:B------:R-:W-:Y:S01]  /*0b70*/  IMAD.IADD R5, R0, 0x1, -R5 ;  /* 0x0000000100057824 */ /* 0x000fe200078e0a05 */
[----:B------:R-:W-:-:S02]  /*0b80*/  LOP3.LUT R4, R4, 0xfffffc00, RZ, 0xc0, !PT ;  /* 0xfffffc0004047812 */ /* 0x000fc400078ec0ff */
[----:B------:R-:W-:Y:S02]  /*0b90*/  LOP3.LUT R2, R2, 0x1ffffffe, RZ, 0xc0, !PT ;  /* 0x1ffffffe02027812 */ /* 0x000fe400078ec0ff */
[----:B------:R-:W-:Y:S01]  /*0ba0*/  LOP3.LUT R9, R219, 0xfffffff8, RZ, 0xc0, !PT ;  /* 0xfffffff8db097812 */ /* 0x000fe200078ec0ff */
[----:B------:R-:W-:Y:S01]  /*0bb0*/  IMAD R5, R5, 0x40, R4 ;  /* 0x0000004005057824 */ /* 0x000fe200078e0204 */
[----:B------:R-:W-:Y:S01]  /*0bc0*/  LEA.HI R3, R3, R0, RZ, 0x6 ;  /* 0x0000000003037211 */ /* 0x000fe200078f30ff */
[----:B------:R-:W-:Y:S01]  /*0bd0*/  IMAD.IADD R2, R7, 0x1, -R2 ;  /* 0x0000000107027824 */ /* 0x000fe200078e0a02 */
[----:B------:R-:W-:Y:S01]  /*0be0*/  SHF.R.S32.HI R219, RZ, 0x3, R219 ;  /* 0x00000003ffdb7819 */ /* 0x000fe200000114db */
[----:B------:R-:W-:Y:S02]  /*0bf0*/  IMAD.IADD R8, R0, 0x1, -R9 ;  /* 0x0000000100087824 */ /* 0x000fe400078e0a09 */
[----:B------:R-:W-:Y:S02]  /*0c00*/  IMAD R0, R2, 0x8, R5 ;  /* 0x0000000802007824 */ /* 0x000fe400078e0205 */
[----:B------:R-:W-:-:S02]  /*0c10*/  IMAD.SHL.U32 R214, R8, 0x4, RZ ;  /* 0x0000000408d67824 */ /* 0x000fc400078e00ff */
[----:B------:R-:W-:Y:S01]  /*0c20*/  IMAD.SHL.U32 R3, R3, 0x8, RZ ;  /* 0x0000000803037824 */ /* 0x000fe200078e00ff */
[----:B------:R0:W-:Y:S01]  /*0c30*/  STL [R1+0x78], R0 ;  /* 0x0000780001007387 */ /* 0x0001e20000100800 */
[C---:B------:R-:W-:Y:S01]  /*0c40*/  IMAD.SHL.U32 R224, R219.reuse, 0x40, RZ ;  /* 0x00000040dbe07824 */ /* 0x040fe200078e00ff */
[C---:B------:R-:W-:Y:S01]  /*0c50*/  IADD3 R221, R214.reuse, 0x20, RZ ;  /* 0x00000020d6dd7810 */ /* 0x040fe20007ffe0ff */
[----:B------:R-:W-:Y:S01]  /*0c60*/  VIADD R6, R219, 0x40 ;  /* 0x00000040db067836 */ /* 0x000fe20000000000 */
[----:B------:R-:W-:Y:S01]  /*0c70*/  LOP3.LUT R228, R3, 0xfffffe00, RZ, 0xc0, !PT ;  /* 0xfffffe0003e47812 */ /* 0x000fe200078ec0ff */
[----:B------:R-:W-:Y:S01]  /*0c80*/  VIADD R220, R214, 0x40 ;  /* 0x00000040d6dc7836 */ /* 0x000fe20000000000 */
[----:B------:R-:W-:Y:S01]  /*0c90*/  STL [R1+0x64], R8 ;  /* 0x0000640801007387 */ /* 0x000fe20000100800 */
[----:B------:R-:W-:Y:S01]  /*0ca0*/  IMAD.U32 R2, RZ, RZ, UR4 ;  /* 0x00000004ff027e24 */ /* 0x000fe2000f8e00ff */
[----:B------:R-:W-:Y:S01]  /*0cb0*/  LOP3.LUT R224, R224, 0x1c0, RZ, 0xc0, !PT ;  /* 0x000001c0e0e07812 */ /* 0x000fe200078ec0ff */
[----:B------:R-:W-:Y:S01]  /*0cc0*/  IMAD.IADD R213, R214, 0x1, R220 ;  /* 0x00000001d6d57824 */ /* 0x000fe200078e02dc */
[----:B------:R-:W-:Y:S01]  /*0cd0*/  SHF.R.S32.HI R3, RZ, 0x1f, R6 ;  /* 0x0000001fff037819 */ /* 0x000fe20000011406 */
[----:B0-----:R-:W-:Y:S01]  /*0ce0*/  IMAD.U32 R0, RZ, RZ, UR5 ;  /* 0x00000005ff007e24 */ /* 0x001fe2000f8e00ff */
[----:B------:R-:W-:Y:S01]  /*0cf0*/  STL [R1+0x70], RZ ;  /* 0x000070ff01007387 */ /* 0x000fe20000100800 */
[----:B------:R-:W-:Y:S01]  /*0d00*/  VIADD R0, R219, 0x20 ;  /* 0x00000020db007836 */ /* 0x000fe20000000000 */
[----:B------:R-:W-:Y:S01]  /*0d10*/  LEA.HI R3, R3, R6, RZ, 0x3 ;  /* 0x0000000603037211 */ /* 0x000fe200078f18ff */
[----:B------:R-:W-:Y:S01]  /*0d20*/  IMAD.SHL.U32 R16, R8, 0x8, RZ ;  /* 0x0000000808107824 */ /* 0x000fe200078e00ff */
[----:B------:R0:W-:Y:S01]  /*0d30*/  STL [R1+0x6c], R2 ;  /* 0x00006c0201007387 */ /* 0x0001e20000100800 */
[----:B------:R-:W-:Y:S01]  /*0d40*/  VIADD R222, R214, 0x60 ;  /* 0x00000060d6de7836 */ /* 0x000fe20000000000 */
[----:B------:R-:W-:Y:S01]  /*0d50*/  SHF.R.S32.HI R5, RZ, 0x1f, R0 ;  /* 0x0000001fff057819 */ /* 0x000fe20000011400 */
[----:B------:R-:W-:Y:S01]  /*0d60*/  IMAD.SHL.U32 R3, R3, 0x40, RZ ;  /* 0x0000004003037824 */ /* 0x000fe200078e00ff */
[----:B------:R-:W-:Y:S01]  /*0d70*/  SHF.R.S32.HI R17, RZ, 0x1f, R16 ;  /* 0x0000001fff117819 */ /* 0x000fe20000011410 */
[----:B------:R-:W-:Y:S01]  /*0d80*/  VIADD R18, R16, 0x80 ;  /* 0x0000008010127836 */ /* 0x000fe20000000000 */
[----:B------:R-:W-:Y:S01]  /*0d90*/  LEA.HI R5, R5, R0, RZ, 0x3 ;  /* 0x0000000005057211 */ /* 0x000fe200078f18ff */
[----:B------:R-:W-:-:S02]  /*0da0*/  IMAD.SHL.U32 R0, R0, 0x40, RZ ;  /* 0x0000004000007824 */ /* 0x000fc400078e00ff */
[----:B------:R-:W-:Y:S01]  /*0db0*/  VIADD R19, R16, 0xc0 ;  /* 0x000000c010137836 */ /* 0x000fe20000000000 */
[----:B------:R-:W-:Y:S01]  /*0dc0*/  SHF.R.S32.HI R218, RZ, 0x1f, R18 ;  /* 0x0000001fffda7819 */ /* 0x000fe20000011412 */
[----:B0-----:R-:W-:Y:S01]  /*0dd0*/  IMAD.SHL.U32 R2, R6, 0x40, RZ ;  /* 0x0000004006027824 */ /* 0x001fe200078e00ff */
[----:B------:R-:W-:Y:S01]  /*0de0*/  LOP3.LUT R4, R0, 0x1c0, RZ, 0xc0, !PT ;  /* 0x000001c000047812 */ /* 0x000fe200078ec0ff */
[----:B------:R-:W-:Y:S01]  /*0df0*/  IMAD.SHL.U32 R5, R5, 0x40, RZ ;  /* 0x0000004005057824 */ /* 0x000fe200078e00ff */
[----:B------:R-:W-:Y:S02]  /*0e00*/  SHF.R.U32.HI R0, RZ, 0x3, R224 ;  /* 0x00000003ff007819 */ /* 0x000fe400000116e0 */
[----:B------:R-:W-:Y:S02]  /*0e10*/  SHF.R.S32.HI R0, RZ, 0x1f, R213 ;  /* 0x0000001fff007819 */ /* 0x000fe400000114d5 */
[----:B------:R-:W-:Y:S02]  /*0e20*/  LOP3.LUT R2, R2, 0x1c0, RZ, 0xc0, !PT ;  /* 0x000001c002027812 */ /* 0x000fe400078ec0ff */
[----:B------:R-:W-:-:S02]  /*0e30*/  LEA.HI R0, R0, R213, RZ, 0x3 ;  /* 0x000000d500007211 */ /* 0x000fc400078f18ff */
[----:B------:R-:W-:Y:S02]  /*0e40*/  SHF.R.U32.HI R6, RZ, 0x3, R4 ;  /* 0x00000003ff067819 */ /* 0x000fe40000011604 */
[----:B------:R-:W-:Y:S02]  /*0e50*/  SHF.R.U32.HI R4, RZ, 0x3, R2 ;  /* 0x00000003ff047819 */ /* 0x000fe40000011602 */
[----:B------:R-:W-:Y:S02]  /*0e60*/  LOP3.LUT R23, R0, 0xfffffff8, RZ, 0xc0, !PT ;  /* 0xfffffff800177812 */ /* 0x000fe400078ec0ff */
[----:B------:R-:W-:Y:S02]  /*0e70*/  LOP3.LUT R2, R5, 0xfffffe00, RZ, 0xc0, !PT ;  /* 0xfffffe0005027812 */ /* 0x000fe400078ec0ff */
[----:B------:R-:W-:Y:S02]  /*0e80*/  LOP3.LUT R0, R3, 0xfffffe00, RZ, 0xc0, !PT ;  /* 0xfffffe0003007812 */ /* 0x000fe400078ec0ff */
[----:B------:R-:W-:Y:S01]  /*0e90*/  SHF.R.S32.HI R217, RZ, 0x1f, R19 ;  /* 0x0000001fffd97819 */ /* 0x000fe20000011413 */
[----:B------:R0:W-:Y:S01]  /*0ea0*/  STL [R1+0x54], R2 ;  /* 0x0000540201007387 */ /* 0x0001e20000100800 */
[----:B------:R-:W-:-:S03]  /*0eb0*/  SHF.R.S32.HI R216, RZ, 0x1f, R23 ;  /* 0x0000001fffd87819 */ /* 0x000fc60000011417 */
[----:B------:R0:W-:Y:S04]  /*0ec0*/  STL [R1+0x50], R0 ;  /* 0x0000500001007387 */ /* 0x0001e80000100800 */
.L_x_674:
[----:B012-4-:R-:W0:Y:S01]  /*0ed0*/  LDC.64 R2, c[0x0][0xc88] ;  /* 0x00032200ff027b82 */ /* 0x017e220000000a00 */
[----:B------:R-:W-:Y:S01]  /*0ee0*/  ULDC.64 UR10, c[0x0][0x208] ;  /* 0x00008200000a7ab9 */ /* 0x000fe20000000a00 */
[----:B------:R-:W-:Y:S01]  /*0ef0*/  ULDC.64 UR4, c[0x0][0xa28] ;  /* 0x00028a0000047ab9 */ /* 0x000fe20000000a00 */
[----:B------:R-:W-:Y:S01]  /*0f00*/  ULDC.64 UR8, c[0x0][0xa18] ;  /* 0x0002860000087ab9 */ /* 0x000fe20000000a00 */
[----:B------:R-:W-:Y:S01]  /*0f10*/  ULDC.64 UR6, c[0x0][0xa08] ;  /* 0x0002820000067ab9 */ /* 0x000fe20000000a00 */
[----:B0-----:R-:W-:-:S05]  /*0f20*/  IMAD.WIDE R2, R31, 0x4, R2 ;  /* 0x000000041f027825 */ /* 0x001fca00078e0202 */
[----:B------:R-:W2:Y:S01]  /*0f30*/  LDG.E R8, desc[UR10][R2.64] ;  /* 0x0000000a02087981 */ /* 0x000ea2000c1e1900 */
[----:B------:R-:W-:Y:S01]  /*0f40*/  ISETP.NE.U32.AND P2, PT, RZ, UR4, PT ;  /* 0x00000004ff007c0c */ /* 0x000fe2000bf45070 */
[----:B------:R-:W-:Y:S01]  /*0f50*/  IMAD.MOV.U32 R120, RZ, RZ, RZ ;  /* 0x000000ffff787224 */ /* 0x000fe200078e00ff */
[----:B------:R-:W-:Y:S02]  /*0f60*/  ISETP.NE.U32.AND P1, PT, RZ, UR8, PT ;  /* 0x00000008ff007c0c */ /* 0x000fe4000bf25070 */
[----:B------:R-:W-:Y:S02]  /*0f70*/  ISETP.NE.AND.EX P2, PT, RZ, UR5, PT, P2 ;  /* 0x00000005ff007c0c */ /* 0x000fe4000bf45320 */
[----:B------:R-:W-:Y:S02]  /*0f80*/  ISETP.NE.AND.EX P1, PT, RZ, UR9, PT, P1 ;  /* 0x00000009ff007c0c */ /* 0x000fe4000bf25310 */
[----:B------:R-:W-:-:S04]  /*0f90*/  ISETP.NE.U32.AND P0, PT, RZ, UR6, PT ;  /* 0x00000006ff007c0c */ /* 0x000fc8000bf05070 */
[----:B------:R-:W-:Y:S02]  /*0fa0*/  ISETP.NE.AND.EX P0, PT, RZ, UR7, PT, P0 ;  /* 0x00000007ff007c0c */ /* 0x000fe4000bf05300 */
[----:B--2---:R-:W-:Y:S01]  /*0fb0*/  SHF.R.S32.HI R0, RZ, 0x1f, R8 ;  /* 0x0000001fff007819 */ /* 0x004fe20000011408 */
[----:B------:R0:W-:Y:S02]  /*0fc0*/  STL [R1+0x60], R8 ;  /* 0x0000600801007387 */ /* 0x0001e40000100800 */
[C---:B------:R-:W-:Y:S01]  /*0fd0*/  @P2 LEA R2, P3, R8.reuse, UR4, 0x2 ;  /* 0x0000000408022c11 */ /* 0x040fe2000f8610ff */
[----:B------:R-:W-:Y:S01]  /*0fe0*/  ULDC UR4, c[0x0][0x288] ;  /* 0x0000a20000047ab9 */ /* 0x000fe20000000800 */
[C-C-:B------:R-:W-:Y:S01]  /*0ff0*/  SHF.L.U64.HI R27, R8.reuse, 0x2, R0.reuse ;  /* 0x00000002081b7819 */ /* 0x140fe20000010200 */
[----:B------:R0:W-:Y:S01]  /*1000*/  STL [R1+0x74], R29 ;  /* 0x0000741d01007387 */ /* 0x0001e20000100800 */
[C---:B------:R-:W-:Y:S01]  /*1010*/  @P2 LEA.HI.X R3, R8.reuse, UR5, R0, 0x2, P3 ;  /* 0x0000000508032c11 */ /* 0x040fe200098f1400 */
[----:B------:R-:W-:-:S02]  /*1020*/  IMAD.SHL.U32 R26, R8, 0x4, RZ ;  /* 0x00000004081a7824 */ /* 0x000fc400078e00ff */
[----:B------:R0:W-:Y:S01]  /*1030*/  STL [R1+0x68], R30 ;  /* 0x0000681e01007387 */ /* 0x0001e20000100800 */
[----:B------:R-:W-:Y:S02]  /*1040*/  IMAD.MOV.U32 R0, RZ, RZ, RZ ;  /* 0x000000ffff007224 */ /* 0x000fe400078e00ff */
[----:B------:R-:W-:Y:S01]  /*1050*/  IMAD.U32 R140, RZ, RZ, UR4 ;  /* 0x00000004ff8c7e24 */ /* 0x000fe2000f8e00ff */
[----:B------:R-:W-:Y:S01]  /*1060*/  ULDC.64 UR4, c[0x0][0x418] ;  /* 0x0001060000047ab9 */ /* 0x000fe20000000a00 */
[C---:B------:R-:W-:Y:S01]  /*1070*/  IADD3 R6, P4, R26.reuse, UR6, RZ ;  /* 0x000000061a067c10 */ /* 0x040fe2000ff9e0ff */
[----:B------:R-:W-:Y:S01]  /*1080*/  UISETP.NE.U32.AND UP0, UPT, UR4, URZ, UPT ;  /* 0x0000003f0400728c */ /* 0x000fe2000bf05070 */
[----:B------:R0:W5:Y:S01]  /*1090*/  @P2 LDG.E R0, desc[UR10][R2.64] ;  /* 0x0000000a02002981 */ /* 0x000162000c1e1900 */
[----:B------:R-:W-:Y:S01]  /*10a0*/  @P1 IADD3 R4, P2, R26, UR8, RZ ;  /* 0x000000081a041c10 */ /* 0x000fe2000ff5e0ff */
[----:B------:R-:W-:Y:S01]  /*10b0*/  ULDC UR4, c[0x0][0x424] ;  /* 0x0001090000047ab9 */ /* 0x000fe20000000800 */
[----:B------:R-:W-:Y:S01]  /*10c0*/  UISETP.NE.AND.EX UP0, UPT, UR5, URZ, UPT, UP0 ;  /* 0x0000003f0500728c */ /* 0x000fe2000bf05300 */
[C---:B------:R-:W-:Y:S01]  /*10d0*/  IADD3.X R7, R27.reuse, UR7, RZ, P4, !PT ;  /* 0x000000071b077c10 */ /* 0x040fe2000a7fe4ff */
[----:B------:R-:W-:Y:S01]  /*10e0*/  ULDC.64 UR6, c[0x0][0xa20] ;  /* 0x0002880000067ab9 */ /* 0x000fe20000000a00 */
[----:B------:R-:W-:Y:S01]  /*10f0*/  @P1 IADD3.X R5, R27, UR9, RZ, P2, !PT ;  /* 0x000000091b051c10 */ /* 0x000fe200097fe4ff */
[----:B------:R-:W-:Y:S01]  /*1100*/  USEL UR4, UR4, 0x1, UP0 ;  /* 0x0000000104047887 */ /* 0x000fe20008000000 */
[----:B------:R-:W-:Y:S01]  /*1110*/  ISETP.NE.U32.AND P2, PT, RZ, UR6, PT ;  /* 0x00000006ff007c0c */ /* 0x000fe2000bf45070 */
[----:B------:R-:W-:Y:S01]  /*1120*/  ULDC UR5, c[0x0][0x2f0] ;  /* 0x0000bc0000057ab9 */ /* 0x000fe20000000800 */
[----:B------:R0:W5:Y:S01]  /*1130*/  @P0 LDG.E R120, desc[UR10][R6.64] ;  /* 0x0000000a06780981 */ /* 0x000162000c1e1900 */
[----:B------:R-:W-:Y:S01]  /*1140*/  UIMAD UR4, UR4, UR5, URZ ;  /* 0x00000005040472a4 */ /* 0x000fe2000f8e023f */
[----:B------:R-:W-:-:S02]  /*1150*/  ISETP.NE.AND.EX P2, PT, RZ, UR7, PT, P2 ;  /* 0x00000007ff007c0c */ /* 0x000fc4000bf45320 */
[----:B------:R0:W5:Y:S01]  /*1160*/  @P1 LDG.E R140, desc[UR10][R4.64] ;  /* 0x0000000a048c1981 */ /* 0x000162000c1e1900 */
[----:B------:R-:W-:Y:S01]  /*1170*/  ULDC UR5, c[0x0][0x348] ;  /* 0x0000d20000057ab9 */ /* 0x000fe20000000800 */
[----:B------:R-:W-:Y:S01]  /*1180*/  IMAD.MOV.U32 R91, RZ, RZ, R8 ;  /* 0x000000ffff5b7224 */ /* 0x000fe200078e0008 */
[----:B---3--:R-:W-:Y:S08]  /*1190*/  @P1 BRA `(.L_x_437) ;  /* 0x0000000000281947 */ /* 0x008ff00003800000 */
[----:B------:R-:W-:Y:S02]  /*11a0*/  ULDC.64 UR8, c[0x0][0xa00] ;  /* 0x0002800000087ab9 */ /* 0x000fe40000000a00 */
[----:B------:R-:W-:-:S04]  /*11b0*/  ISETP.NE.U32.AND P1, PT, RZ, UR8, PT ;  /* 0x00000008ff007c0c */ /* 0x000fc8000bf25070 */
[----:B------:R-:W-:-:S13]  /*11c0*/  ISETP.NE.AND.EX P1, PT, RZ, UR9, PT, P1 ;  /* 0x00000009ff007c0c */ /* 0x000fda000bf25310 */
[----:B------:R-:W-:Y:S05]  /*11d0*/  @!P1 BRA `(.L_x_437) ;  /* 0x0000000000189947 */ /* 0x000fea0003800000 */
[----:B0-----:R-:W0:Y:S01]  /*11e0*/  LDC.64 R2, c[0x0][0xa00] ;  /* 0x00028000ff027b82 */ /* 0x001e220000000a00 */
[----:B------:R-:W-:Y:S01]  /*11f0*/  ULDC.64 UR8, c[0x0][0x208] ;  /* 0x0000820000087ab9 */ /* 0x000fe20000000a00 */
[----:B0-----:R-:W-:-:S05]  /*1200*/  IMAD.WIDE R2, R91, 0x4, R2 ;  /* 0x000000045b027825 */ /* 0x001fca00078e0202 */
[----:B-----5:R-:W2:Y:S04]  /*1210*/  LDG.E R140, desc[UR8][R2.64] ;  /* 0x00000008028c7981 */ /* 0x020ea8000c1e1900 */
[----:B------:R-:W2:Y:S02]  /*1220*/  LDG.E R5, desc[UR8][R2.64+0x4] ;  /* 0x0000040802057981 */ /* 0x000ea4000c1e1900 */
[----:B--2---:R-:W-:-:S07]  /*1230*/  IMAD.IADD R140, R5, 0x1, -R140 ;  /* 0x00000001058c7824 */ /* 0x004fce00078e0a8c */
.L_x_437:
[----:B------:R-:W-:Y:S01]  /*1240*/  IMAD.U32 R24, RZ, RZ, UR5 ;  /* 0x00000005ff187e24 */ /* 0x000fe2000f8e00ff */
[----:B------:R-:W-:Y:S01]  /*1250*/  MOV R25, UR4 ;  /* 0x0000000400197c02 */ /* 0x000fe20008000f00 */
[----:B------:R-:W-:Y:S06]  /*1260*/  @!P2 BRA `(.L_x_438) ;  /* 0x000000000014a947 */ /* 0x000fec0003800000 */
[----:B0-----:R-:W-:Y:S01]  /*1270*/  IADD3 R2, P0, R26, UR6, RZ ;  /* 0x000000061a027c10 */ /* 0x001fe2000ff1e0ff */
[----:B------:R-:W-:-:S03]  /*1280*/  ULDC.64 UR4, c[0x0][0x208] ;  /* 0x0000820000047ab9 */ /* 0x000fc60000000a00 */
[----:B------:R-:W-:-:S05]  /*1290*/  IADD3.X R3, R27, UR7, RZ, P0, !PT ;  /* 0x000000071b037c10 */ /* 0x000fca00087fe4ff */
[----:B------:R1:W5:Y:S01]  /*12a0*/  LDG.E R25, desc[UR4][R2.64] ;  /* 0x0000000402197981 */ /* 0x000362000c1e1900 */
[----:B------:R-:W-:Y:S05]  /*12b0*/  BRA `(.L_x_439) ;  /* 0x0000000000147947 */ /* 0x000fea0003800000 */
.L_x_438:
[----:B------:R-:W-:Y:S05]  /*12c0*/  @!P0 BRA `(.L_x_439) ;  /* 0x0000000000108947 */ /* 0x000fea0003800000 */
[----:B------:R-:W-:Y:S02]  /*12d0*/  ULDC.64 UR4, c[0x0][0x208] ;  /* 0x0000820000047ab9 */ /* 0x000fe40000000a00 */
[----:B0-----:R-:W2:Y:S04]  /*12e0*/  LDG.E R2, desc[UR4][R6.64] ;  /* 0x0000000406027981 */ /* 0x001ea8000c1e1900 */
[----:B------:R-:W2:Y:S02]  /*12f0*/  LDG.E R25, desc[UR4][R6.64+0x4] ;  /* 0x0000040406197981 */ /* 0x000ea4000c1e1900 */
[----:B--2---:R-:W-:-:S07]  /*1300*/  IMAD.IADD R25, R25, 0x1, -R2 ;  /* 0x0000000119197824 */ /* 0x004fce00078e0a02 */
.L_x_439:
[----:B------:R-:W-:Y:S01]  /*1310*/  ULDC.64 UR4, c[0x0][0xa10] ;  /* 0x0002840000047ab9 */ /* 0x000fe20000000a00 */
[----:B------:R-:W-:Y:S01]  /*1320*/  ULDC.64 UR6, c[0x0][0x208] ;  /* 0x0000820000067ab9 */ /* 0x000fe20000000a00 */
[----:B------:R-:W-:-:S04]  /*1330*/  ISETP.NE.U32.AND P0, PT, RZ, UR4, PT ;  /* 0x00000004ff007c0c */ /* 0x000fc8000bf05070 */
[----:B------:R-:W-:Y:S01]  /*1340*/  ISETP.NE.AND.EX P0, PT, RZ, UR5, PT, P0 ;  /* 0x00000005ff007c0c */ /* 0x000fe2000bf05300 */
[----:B0----5:R-:W-:Y:S01]  /*1350*/  IMAD.IADD R8, R25, 0x1, -R0 ;  /* 0x0000000119087824 */ /* 0x021fe200078e0a00 */
[----:B------:R-:W-:-:S11]  /*1360*/  ULDC.64 UR4, c[0x0][0xa30] ;  /* 0x00028c0000047ab9 */ /* 0x000fd60000000a00 */
[----:B-1----:R-:W0:Y:S02]  /*1370*/  @P0 LDC.64 R2, c[0x0][0xa10] ;  /* 0x00028400ff020b82 */ /* 0x002e240000000a00 */
[----:B0-----:R-:W-:-:S05]  /*1380*/  @P0 IMAD.WIDE R2, R91, 0x4, R2 ;  /* 0x000000045b020825 */ /* 0x001fca00078e0202 */
[----:B------:R-:W2:Y:S04]  /*1390*/  @P0 LDG.E R6, desc[UR6][R2.64] ;  /* 0x0000000602060981 */ /* 0x000ea8000c1e1900 */
[----:B------:R-:W2:Y:S01]  /*13a0*/  @P0 LDG.E R7, desc[UR6][R2.64+0x4] ;  /* 0x0000040602070981 */ /* 0x000ea2000c1e1900 */
[----:B------:R-:W-:Y:S01]  /*13b0*/  IMAD.MOV R116, RZ, RZ, -R8 ;  /* 0x000000ffff747224 */ /* 0x000fe200078e0a08 */
[----:B------:R-:W-:Y:S01]  /*13c0*/  ISETP.NE.U32.AND P1, PT, RZ, UR4, PT ;  /* 0x00000004ff007c0c */ /* 0x000fe2000bf25070 */
[----:B------:R-:W-:-:S03]  /*13d0*/  IMAD.MOV.U32 R136, RZ, RZ, R25 ;  /* 0x000000ffff887224 */ /* 0x000fc600078e0019 */
[----:B------:R-:W-:Y:S02]  /*13e0*/  VIMNMX R116, RZ, R116, !PT ;  /* 0x00000074ff747248 */ /* 0x000fe40007fe0100 */
[----:B------:R-:W-:-:S13]  /*13f0*/  ISETP.NE.AND.EX P1, PT, RZ, UR5, PT, P1 ;  /* 0x00000005ff007c0c */ /* 0x000fda000bf25310 */
[----:B------:R-:W-:-:S04]  /*1400*/  @P1 IADD3 R4, P2, R26, UR4, RZ ;  /* 0x000000041a041c10 */ /* 0x000fc8000ff5e0ff */
[----:B------:R-:W-:-:S05]  /*1410*/  @P1 IADD3.X R5, R27, UR5, RZ, P2, !PT ;  /* 0x000000051b051c10 */ /* 0x000fca00097fe4ff */
[----:B------:R0:W5:Y:S01]  /*1420*/  @P1 LDG.E R136, desc[UR6][R4.64] ;  /* 0x0000000604881981 */ /* 0x000162000c1e1900 */
[----:B--2---:R-:W-:-:S04]  /*1430*/  @P0 IMAD.IADD R24, R7, 0x1, -R6 ;  /* 0x0000000107180824 */ /* 0x004fc800078e0a06 */
[----:B------:R-:W-:-:S04]  /*1440*/  IMAD.IADD R180, R8, 0x1, R24 ;  /* 0x0000000108b47824 */ /* 0x000fc800078e0218 */
[----:B------:R-:W-:-:S04]  /*1450*/  VIADD R0, R180, 0x4f ;  /* 0x0000004fb4007836 */ /* 0x000fc80000000000 */
[----:B------:R-:W-:-:S05]  /*1460*/  IMAD.HI R0, R0, 0x66666667, RZ ;  /* 0x6666666700007827 */ /* 0x000fca00078e02ff */
[----:B------:R-:W-:-:S04]  /*1470*/  SHF.R.U32.HI R181, RZ, 0x1f, R0 ;  /* 0x0000001fffb57819 */ /* 0x000fc80000011600 */
[----:B------:R-:W-:-:S05]  /*1480*/  LEA.HI.SX32 R181, R0, R181, 0x1b ;  /* 0x000000b500b57211 */ /* 0x000fca00078fdaff */
[----:B------:R-:W-:-:S05]  /*1490*/  IMAD R3, R181, 0x50, -R8 ;  /* 0x00000050b5037824 */ /* 0x000fca00078e0a08 */
[----:B------:R-:W-:-:S04]  /*14a0*/  VIMNMX R3, R3, R24, PT ;  /* 0x0000001803037248 */ /* 0x000fc80003fe0100 */
[----:B------:R-:W-:Y:S01]  /*14b0*/  ISETP.GT.AND P0, PT, R3, R116, PT ;  /* 0x000000740300720c */ /* 0x000fe20003f04270 */
[----:B------:R-:W-:-:S05]  /*14c0*/  IMAD.WIDE.U32 R116, R116, -0x33333333, RZ ;  /* 0xcccccccd74747825 */ /* 0x000fca00078e00ff */
[----:B------:R-:W-:-:S05]  /*14d0*/  SHF.R.U32.HI R116, RZ, 0x6, R117 ;  /* 0x00000006ff747819 */ /* 0x000fca0000011675 */
[----:B------:R-:W-:Y:S02]  /*14e0*/  IMAD.MOV.U32 R2, RZ, RZ, R116 ;  /* 0x000000ffff027224 */ /* 0x000fe400078e0074 */
[----:B------:R-:W-:-:S04]  /*14f0*/  @P0 VIADD R0, R3, 0x4f ;  /* 0x0000004f03000836 */ /* 0x000fc80000000000 */
[----:B------:R-:W-:-:S05]  /*1500*/  @P0 IMAD.HI R0, R0, 0x66666667, RZ ;  /* 0x6666666700000827 */ /* 0x000fca00078e02ff */
[----:B------:R-:W-:-:S04]  /*1510*/  @P0 SHF.R.U32.HI R3, RZ, 0x1f, R0 ;  /* 0x0000001fff030819 */ /* 0x000fc80000011600 */
[----:B------:R-:W-:Y:S02]  /*1520*/  @P0 LEA.HI.SX32 R2, R0, R3, 0x1b ;  /* 0x0000000300020211 */ /* 0x000fe400078fdaff */
[----:B------:R-:W-:Y:S02]  /*1530*/  PLOP3.LUT P0, PT, PT, PT, PT, 0x80, 0x0 ;  /* 0x000000000000781c */ /* 0x000fe40003f0f070 */
[----:B------:R-:W-:-:S13]  /*1540*/  ISETP.GT.AND P1, PT, R2, R116, PT ;  /* 0x000000740200720c */ /* 0x000fda0003f24270 */
[----:B0-----:R-:W-:Y:S05]  /*1550*/  @!P1 BRA `(.L_x_440) ;  /* 0x0000009800f09947 */ /* 0x001fea0003800000 */
[----:B------:R-:W-:Y:S01]  /*1560*/  VIADD R0, R22, 0x24400 ;  /* 0x0002440016007836 */ /* 0x000fe20000000000 */
[----:B------:R-:W-:Y:S04]  /*1570*/  BSSY B6, `(.L_x_441) ;  /* 0x0000013000067945 */ /* 0x000fe80003800000 */
[----:B------:R-:W-:-:S13]  /*1580*/  LOP3.LUT P0, RZ, R0, 0x3ff, RZ, 0xc0, !PT ;  /* 0x000003ff00ff7812 */ /* 0x000fda000780c0ff */
[----:B------:R-:W-:Y:S05]  /*1590*/  @!P0 BRA `(.L_x_442) ;  /* 0x0000000000408947 */ /* 0x000fea0003800000 */
        /* <DEDUP_REMOVED lines=15> */
[----:B-1---5:R-:W-:Y:S05]  /*1690*/  CALL.ABS.NOINC R14 ;  /* 0x000000000e007343 */ /* 0x022fea0003c00000 */
.L_x_442:
[----:B------:R-:W-:Y:S05]  /*16a0*/  BSYNC B6 ;  /* 0x0000000000067941 */ /* 0x000fea0003800000 */
.L_x_441:
        /* <DEDUP_REMOVED lines=20> */
.L_x_444:
[----:B------:R-:W-:Y:S05]  /*17f0*/  BSYNC B6 ;  /* 0x0000000000067941 */ /* 0x000fea0003800000 */
.L_x_443:
[----:B------:R-:W-:Y:S01]  /*1800*/  ULDC.64 UR4, c[0x0][0x9f8] ;  /* 0x00027e0000047ab9 */ /* 0x000fe20000000a00 */
[----:B------:R-:W0:Y:S01]  /*1810*/  LDC R115, c[0x0][0x3f4] ;  /* 0x0000fd00ff737b82 */ /* 0x000e220000000800 */
[----:B------:R-:W-:Y:S01]  /*1820*/  ISETP.NE.U32.AND P0, PT, RZ, UR4, PT ;  /* 0x00000004ff007c0c */ /* 0x000fe2000bf05070 */
[----:B------:R-:W2:Y:S03]  /*1830*/  LDL R21, [R1+0x50] ;  /* 0x0000500001157983 */ /* 0x000ea60000100800 */
[----:B------:R-:W-:Y:S01]  /*1840*/  ISETP.NE.AND.EX P0, PT, RZ, UR5, PT, P0 ;  /* 0x00000005ff007c0c */ /* 0x000fe2000bf05300 */
[----:B------:R-:W-:Y:S01]  /*1850*/  ULDC.64 UR6, c[0x0][0x208] ;  /* 0x0000820000067ab9 */ /* 0x000fe20000000a00 */
[----:B------:R-:W3:Y:S01]  /*1860*/  LDL R31, [R1+0x54] ;  /* 0x00005400011f7983 */ /* 0x000ee20000100800 */
[----:B------:R-:W1:Y:S08]  /*1870*/  LDC.64 R92, c[0x0][0x408] ;  /* 0x00010200ff5c7b82 */ /* 0x000e700000000a00 */
[----:B------:R-:W4:Y:S02]  /*1880*/  LDC.64 R98, c[0x0][0x3f8] ;  /* 0x0000fe00ff627b82 */ /* 0x000f240000000a00 */
[----:B------:R-:W-:Y:S01]  /*1890*/  @P0 IADD3 R4, P1, R26, UR4, RZ ;  /* 0x000000041a040c10 */ /* 0x000fe2000ff3e0ff */
[----:B------:R-:W-:-:S03]  /*18a0*/  ULDC UR4, c[0x0][0x2f4] ;  /* 0x0000bd0000047ab9 */ /* 0x000fc60000000800 */
[----:B------:R-:W-:Y:S02]  /*18b0*/  @P0 IADD3.X R5, R27, UR5, RZ, P1, !PT ;  /* 0x000000051b050c10 */ /* 0x000fe40008ffe4ff */
[----:B------:R-:W-:-:S03]  /*18c0*/  ISETP.GE.AND P1, PT, R213, UR4, PT ;  /* 0x00000004d5007c0c */ /* 0x000fc6000bf26270 */
[----:B------:R0:W3:Y:S01]  /*18d0*/  @P0 LDG.E R91, desc[UR6][R4.64] ;  /* 0x00000006045b0981 */ /* 0x0000e2000c1e1900 */
[----:B------:R-:W-:Y:S02]  /*18e0*/  SEL R3, RZ, 0xffffffff, P1 ;  /* 0xffffffffff037807 */ /* 0x000fe40000800000 */
[----:B------:R-:W-:-:S03]  /*18f0*/  ISETP.GE.AND P0, PT, R16, UR4, PT ;  /* 0x0000000410007c0c */ /* 0x000fc6000bf06270 */
[----:B------:R-:W-:Y:S01]  /*1900*/  IMAD.SHL.U32 R3, R3, 0x2, RZ ;  /* 0x0000000203037824 */ /* 0x000fe200078e00ff */
[----:B------:R-:W-:Y:S02]  /*1910*/  SEL R0, RZ, 0x1, P0 ;  /* 0x00000001ff007807 */ /* 0x000fe40000000000 */
[----:B------:R-:W-:Y:S02]  /*1920*/  ISETP.GE.AND P2, PT, R18, UR4, PT ;  /* 0x0000000412007c0c */ /* 0x000fe4000bf46270 */
[----:B------:R-:W-:Y:S02]  /*1930*/  LOP3.LUT R0, R3, 0x2, R0, 0xe2, !PT ;  /* 0x0000000203007812 */ /* 0x000fe400078ee200 */
[----:B------:R-:W-:Y:S02]  /*1940*/  SEL R3, RZ, 0x4, P2 ;  /* 0x00000004ff037807 */ /* 0x000fe40001000000 */
[----:B0-----:R-:W-:Y:S02]  /*1950*/  ISETP.GE.AND P2, PT, R16, R115, PT ;  /* 0x000000731000720c */ /* 0x001fe40003f46270 */
[----:B------:R-:W-:-:S02]  /*1960*/  LOP3.LUT R4, R0, R3, RZ, 0xfc, !PT ;  /* 0x0000000300047212 */ /* 0x000fc400078efcff */
[----:B------:R-:W-:Y:S02]  /*1970*/  SHF.R.S32.HI R7, RZ, 0x1f, R219 ;  /* 0x0000001fff077819 */ /* 0x000fe400000114db */
[----:B------:R-:W-:Y:S01]  /*1980*/  SEL R3, R115, RZ, P2 ;  /* 0x000000ff73037207 */ /* 0x000fe20001000000 */
[----:B------:R-:W-:Y:S02]  /*1990*/  VIADD R33, R219, 0x40 ;  /* 0x00000040db217836 */ /* 0x000fe40000000000 */
[----:B-1----:R-:W-:Y:S02]  /*19a0*/  IMAD R0, R7, R92, RZ ;  /* 0x0000005c07007224 */ /* 0x002fe400078e02ff */
[----:B------:R-:W-:Y:S02]  /*19b0*/  IMAD.IADD R3, R16, 0x1, R3 ;  /* 0x0000000110037824 */ /* 0x000fe400078e0203 */
[----:B------:R-:W-:Y:S02]  /*19c0*/  VIADD R20, R219, 0x40 ;  /* 0x00000040db147836 */ /* 0x000fe40000000000 */
[----:B----4-:R-:W-:Y:S01]  /*19d0*/  IMAD R6, R7, R98, RZ ;  /* 0x0000006207067224 */ /* 0x010fe200078e02ff */
[----:B------:R-:W-:Y:S01]  /*19e0*/  SHF.L.U32 R33, R33, 0x6, RZ ;  /* 0x0000000621217819 */ /* 0x000fe200000006ff */
[----:B------:R-:W-:Y:S01]  /*19f0*/  IMAD R7, R219, R93, R0 ;  /* 0x0000005ddb077224 */ /* 0x000fe200078e0200 */
[----:B------:R-:W-:Y:S01]  /*1a00*/  SHF.R.S32.HI R0, RZ, 0x1f, R3 ;  /* 0x0000001fff007819 */ /* 0x000fe20000011403 */
[----:B------:R-:W-:Y:S01]  /*1a10*/  IMAD.SHL.U32 R20, R20, 0x40, RZ ;  /* 0x0000004014147824 */ /* 0x000fe200078e00ff */
[----:B------:R-:W-:-:S02]  /*1a20*/  LOP3.LUT R33, R33, 0x1c0, RZ, 0xc0, !PT ;  /* 0x000001c021217812 */ /* 0x000fc400078ec0ff */
[----:B------:R-:W-:Y:S02]  /*1a30*/  LEA.HI R9, R0, R3, RZ, 0x3 ;  /* 0x0000000300097211 */ /* 0x000fe400078f18ff */
[----:B------:R-:W-:Y:S02]  /*1a40*/  LOP3.LUT R20, R20, 0x1c0, RZ, 0xc0, !PT ;  /* 0x000001c014147812 */ /* 0x000fe400078ec0ff */
[----:B------:R-:W-:Y:S02]  /*1a50*/  LOP3.LUT R10, R33, 0x38, R9, 0xf8, !PT ;  /* 0x00000038210a7812 */ /* 0x000fe400078ef809 */
[----:B------:R-:W-:-:S04]  /*1a60*/  SHF.R.U32.HI R20, RZ, 0x3, R20 ;  /* 0x00000003ff147819 */ /* 0x000fc80000011614 */
[----:B------:R-:W-:Y:S02]  /*1a70*/  LOP3.LUT R13, R10, R20, RZ, 0x3c, !PT ;  /* 0x000000140a0d7212 */ /* 0x000fe400078e3cff */
[----:B------:R-:W4:Y:S01]  /*1a80*/  LDL R10, [R1+0x64] ;  /* 0x00006400010a7983 */ /* 0x000f220000100800 */
[----:B------:R-:W-:Y:S02]  /*1a90*/  SHF.R.S32.HI R215, RZ, 0x1f, R214 ;  /* 0x0000001fffd77819 */ /* 0x000fe400000114d6 */
[----:B------:R-:W-:Y:S01]  /*1aa0*/  ISETP.GE.AND P1, PT, R213, R115, PT ;  /* 0x00000073d500720c */ /* 0x000fe20003f26270 */
[C---:B------:R-:W-:Y:S02]  /*1ab0*/  IMAD R5, R219.reuse, R99, R6 ;  /* 0x00000063db057224 */ /* 0x040fe400078e0206 */
[----:B------:R-:W-:Y:S01]  /*1ac0*/  IMAD.WIDE.U32 R102, R219, R98, R214 ;  /* 0x00000062db667225 */ /* 0x000fe200078e00d6 */
[----:B------:R-:W-:-:S03]  /*1ad0*/  SEL R6, R115, RZ, P1 ;  /* 0x000000ff73067207 */ /* 0x000fc60000800000 */
[----:B------:R-:W-:-:S04]  /*1ae0*/  IMAD.WIDE.U32 R100, R219, R98, R16 ;  /* 0x00000062db647225 */ /* 0x000fc800078e0010 */
[----:B------:R-:W-:Y:S02]  /*1af0*/  IMAD.IADD R103, R103, 0x1, R5 ;  /* 0x0000000167677824 */ /* 0x000fe400078e0205 */
[----:B------:R-:W-:Y:S01]  /*1b00*/  IMAD.IADD R101, R5, 0x1, R101 ;  /* 0x0000000105657824 */ /* 0x000fe200078e0265 */
[----:B------:R-:W-:Y:S01]  /*1b10*/  LEA.HI R5, R0, R3, RZ, 0x6 ;  /* 0x0000000300057211 */ /* 0x000fe200078f30ff */
[----:B------:R-:W-:-:S04]  /*1b20*/  IMAD.WIDE.U32 R96, R219, R92, R214 ;  /* 0x0000005cdb607225 */ /* 0x000fc800078e00d6 */
[----:B------:R-:W-:-:S04]  /*1b30*/  IMAD.WIDE.U32 R94, R219, R92, R16 ;  /* 0x0000005cdb5e7225 */ /* 0x000fc800078e0010 */
[----:B------:R-:W-:Y:S02]  /*1b40*/  IMAD.IADD R6, R213, 0x1, R6 ;  /* 0x00000001d5067824 */ /* 0x000fe400078e0206 */
[C---:B------:R-:W-:Y:S02]  /*1b50*/  VIADD R34, R219.reuse, 0x20 ;  /* 0x00000020db227836 */ /* 0x040fe40000000000 */
[----:B------:R-:W-:Y:S01]  /*1b60*/  VIADD R28, R219, 0x20 ;  /* 0x00000020db1c7836 */ /* 0x000fe20000000000 */
[----:B------:R-:W-:Y:S01]  /*1b70*/  SHF.R.S32.HI R5, RZ, 0x6, R5 ;  /* 0x00000006ff057819 */ /* 0x000fe20000011405 */
[----:B------:R-:W-:Y:S01]  /*1b80*/  IMAD.IADD R97, R97, 0x1, R7 ;  /* 0x0000000161617824 */ /* 0x000fe200078e0207 */
[----:B------:R-:W-:Y:S01]  /*1b90*/  LOP3.LUT R0, R224, 0x38, R9, 0xf8, !PT ;  /* 0x00000038e0007812 */ /* 0x000fe200078ef809 */
[----:B------:R-:W-:Y:S01]  /*1ba0*/  IMAD.IADD R95, R7, 0x1, R95 ;  /* 0x00000001075f7824 */ /* 0x000fe200078e025f */
[----:B------:R-:W-:Y:S01]  /*1bb0*/  SHF.R.U32.HI R32, RZ, 0x3, R224 ;  /* 0x00000003ff207819 */ /* 0x000fe200000116e0 */
[----:B------:R-:W0:Y:S01]  /*1bc0*/  S2R R138, SR_TID.X ;  /* 0x00000000008a7919 */ /* 0x000e220000002100 */
[----:B------:R-:W-:Y:S01]  /*1bd0*/  SHF.R.S32.HI R7, RZ, 0x1f, R6 ;  /* 0x0000001fff077819 */ /* 0x000fe20000011406 */
[----:B------:R-:W-:-:S02]  /*1be0*/  IMAD.SHL.U32 R34, R34, 0x40, RZ ;  /* 0x0000004022227824 */ /* 0x000fc400078e00ff */
[----:B------:R-:W-:Y:S01]  /*1bf0*/  IMAD.SHL.U32 R28, R28, 0x40, RZ ;  /* 0x000000401c1c7824 */ /* 0x000fe200078e00ff */
[----:B------:R-:W-:Y:S01]  /*1c00*/  LOP3.LUT R3, R0, R32, RZ, 0x3c, !PT ;  /* 0x0000002000037212 */ /* 0x000fe200078e3cff */
[----:B------:R-:W-:Y:S01]  /*1c10*/  IMAD R134, R5, 0x1400, R228 ;  /* 0x0000140005867824 */ /* 0x000fe200078e02e4 */
[CC--:B------:R-:W-:Y:S02]  /*1c20*/  LEA.HI R11, R7.reuse, R6.reuse, RZ, 0x3 ;  /* 0x00000006070b7211 */ /* 0x0c0fe400078f18ff */
[----:B------:R-:W-:Y:S02]  /*1c30*/  LOP3.LUT R34, R34, 0x1c0, RZ, 0xc0, !PT ;  /* 0x000001c022227812 */ /* 0x000fe400078ec0ff */
[----:B------:R-:W-:Y:S02]  /*1c40*/  LOP3.LUT R28, R28, 0x1c0, RZ, 0xc0, !PT ;  /* 0x000001c01c1c7812 */ /* 0x000fe400078ec0ff */
[----:B------:R-:W-:Y:S01]  /*1c50*/  LEA.HI R6, R7, R6, RZ, 0x6 ;  /* 0x0000000607067211 */ /* 0x000fe200078f30ff */
[----:B------:R-:W-:Y:S01]  /*1c60*/  IMAD.IADD R134, R134, 0x1, R3 ;  /* 0x0000000186867824 */ /* 0x000fe200078e0203 */
[----:B------:R-:W-:-:S02]  /*1c70*/  LOP3.LUT R8, R34, 0x38, R9, 0xf8, !PT ;  /* 0x0000003822087812 */ /* 0x000fc400078ef809 */
[----:B------:R-:W-:Y:S02]  /*1c80*/  SHF.R.U32.HI R28, RZ, 0x3, R28 ;  /* 0x00000003ff1c7819 */ /* 0x000fe4000001161c */
[----:B------:R-:W-:Y:S02]  /*1c90*/  SHF.R.S32.HI R3, RZ, 0x6, R6 ;  /* 0x00000006ff037819 */ /* 0x000fe40000011406 */
[----:B------:R-:W-:-:S03]  /*1ca0*/  LOP3.LUT R0, R224, 0x38, R11, 0xf8, !PT ;  /* 0x00000038e0007812 */ /* 0x000fc600078ef80b */
[----:B------:R-:W-:Y:S01]  /*1cb0*/  IMAD R133, R3, 0x1400, R228 ;  /* 0x0000140003857824 */ /* 0x000fe200078e02e4 */
[----:B------:R-:W-:Y:S02]  /*1cc0*/  LOP3.LUT R0, R0, R32, RZ, 0x3c, !PT ;  /* 0x0000002000007212 */ /* 0x000fe400078e3cff */
[----:B------:R-:W-:Y:S02]  /*1cd0*/  LOP3.LUT R7, R33, 0x38, R11, 0xf8, !PT ;  /* 0x0000003821077812 */ /* 0x000fe400078ef80b */
[----:B------:R-:W-:Y:S01]  /*1ce0*/  ISETP.GE.AND P0, PT, R19, UR4, PT ;  /* 0x0000000413007c0c */ /* 0x000fe2000bf06270 */
[----:B------:R-:W-:Y:S01]  /*1cf0*/  IMAD.IADD R133, R133, 0x1, R0 ;  /* 0x0000000185857824 */ /* 0x000fe200078e0200 */
[C-C-:B------:R-:W-:Y:S01]  /*1d00*/  SHF.L.U64.HI R106, R92.reuse, 0x5, R93.reuse ;  /* 0x000000055c6a7819 */ /* 0x140fe2000001025d */
[C---:B------:R-:W-:Y:S01]  /*1d10*/  IMAD.SHL.U32 R107, R92.reuse, 0x20, RZ ;  /* 0x000000205c6b7824 */ /* 0x040fe200078e00ff */
[C---:B------:R-:W-:Y:S01]  /*1d20*/  SHF.L.U64.HI R110, R92.reuse, 0x6, R93 ;  /* 0x000000065c6e7819 */ /* 0x040fe2000001025d */
[----:B------:R-:W-:-:S02]  /*1d30*/  IMAD.SHL.U32 R111, R92, 0x40, RZ ;  /* 0x000000405c6f7824 */ /* 0x000fc400078e00ff */
[----:B-----5:R-:W-:Y:S01]  /*1d40*/  IMAD.WIDE.U32 R96, R136, R92, R96 ;  /* 0x0000005c88607225 */ /* 0x020fe200078e0060 */
[----:B------:R-:W-:-:S03]  /*1d50*/  SHF.L.U64.HI R104, R98, 0x5, R99 ;  /* 0x0000000562687819 */ /* 0x000fc60000010263 */
[----:B------:R-:W-:Y:S01]  /*1d60*/  IMAD.WIDE.U32 R94, R136, R92, R94 ;  /* 0x0000005c885e7225 */ /* 0x000fe200078e005e */
[C---:B------:R-:W-:Y:S02]  /*1d70*/  SHF.L.U64.HI R108, R98.reuse, 0x6, R99 ;  /* 0x00000006626c7819 */ /* 0x040fe40000010263 */
[C---:B------:R-:W-:Y:S01]  /*1d80*/  SHF.L.U32 R105, R98.reuse, 0x5, RZ ;  /* 0x0000000562697819 */ /* 0x040fe200000006ff */
[----:B------:R-:W-:Y:S02]  /*1d90*/  IMAD R121, R99, 0x50, RZ ;  /* 0x0000005063797824 */ /* 0x000fe400078e02ff */
[----:B------:R-:W-:Y:S02]  /*1da0*/  IMAD.SHL.U32 R109, R98, 0x40, RZ ;  /* 0x00000040626d7824 */ /* 0x000fe400078e00ff */
[----:B------:R-:W-:-:S04]  /*1db0*/  IMAD.WIDE.U32 R102, R136, R98, R102 ;  /* 0x0000006288667225 */ /* 0x000fc800078e0066 */
[----:B------:R-:W-:Y:S01]  /*1dc0*/  IMAD.WIDE.U32 R100, R136, R98, R100 ;  /* 0x0000006288647225 */ /* 0x000fe200078e0064 */
[----:B0-----:R-:W-:-:S03]  /*1dd0*/  LEA.HI R138, R138, 0x8, RZ, 0x19 ;  /* 0x000000088a8a7811 */ /* 0x001fc600078fc8ff */
[----:B------:R-:W-:Y:S02]  /*1de0*/  IMAD.IADD R120, R120, 0x1, R25 ;  /* 0x0000000178787824 */ /* 0x000fe400078e0219 */
[----:B------:R-:W-:Y:S02]  /*1df0*/  IMAD.SHL.U32 R115, R115, 0x2, RZ ;  /* 0x0000000273737824 */ /* 0x000fe400078e00ff */
[----:B--2---:R-:W-:-:S04]  /*1e00*/  IMAD R130, R5, 0x1400, R21 ;  /* 0x0000140005827824 */ /* 0x004fc800078e0215 */
[----:B------:R-:W-:Y:S02]  /*1e10*/  IMAD.IADD R130, R130, 0x1, R13 ;  /* 0x0000000182827824 */ /* 0x000fe400078e020d */
[----:B---3--:R-:W-:Y:S01]  /*1e20*/  IMAD R132, R5, 0x1400, R31 ;  /* 0x0000140005847824 */ /* 0x008fe200078e021f */
[----:B------:R-:W-:Y:S02]  /*1e30*/  LOP3.LUT R5, R8, R28, RZ, 0x3c, !PT ;  /* 0x0000001c08057212 */ /* 0x000fe400078e3cff */
[----:B------:R-:W-:-:S03]  /*1e40*/  SHF.R.S32.HI R13, RZ, 0x1f, R136 ;  /* 0x0000001fff0d7819 */ /* 0x000fc60000011488 */
[----:B------:R-:W-:Y:S01]  /*1e50*/  IMAD.IADD R132, R132, 0x1, R5 ;  /* 0x0000000184847824 */ /* 0x000fe200078e0205 */
[----:B------:R-:W-:Y:S01]  /*1e60*/  LOP3.LUT R5, R34, 0x38, R11, 0xf8, !PT ;  /* 0x0000003822057812 */ /* 0x000fe200078ef80b */
[----:B------:R-:W-:Y:S01]  /*1e70*/  IMAD R0, R13, R98, RZ ;  /* 0x000000620d007224 */ /* 0x000fe200078e02ff */
[----:B------:R-:W-:Y:S01]  /*1e80*/  LOP3.LUT R8, R7, R20, RZ, 0x3c, !PT ;  /* 0x0000001407087212 */ /* 0x000fe200078e3cff */
[----:B------:R-:W-:Y:S02]  /*1e90*/  IMAD R13, R13, R92, RZ ;  /* 0x0000005c0d0d7224 */ /* 0x000fe400078e02ff */
[C---:B------:R-:W-:Y:S02]  /*1ea0*/  IMAD R131, R3.reuse, 0x1400, R31 ;  /* 0x0000140003837824 */ /* 0x040fe400078e021f */
[----:B------:R-:W-:Y:S01]  /*1eb0*/  IMAD R129, R3, 0x1400, R21 ;  /* 0x0000140003817824 */ /* 0x000fe200078e0215 */
[----:B------:R-:W-:Y:S01]  /*1ec0*/  SEL R3, RZ, 0x8, P0 ;  /* 0x00000008ff037807 */ /* 0x000fe20000000000 */
[----:B------:R-:W-:Y:S01]  /*1ed0*/  IMAD R13, R136, R93, R13 ;  /* 0x0000005d880d7224 */ /* 0x000fe200078e020d */
[----:B------:R-:W-:Y:S01]  /*1ee0*/  LOP3.LUT R6, R5, R28, RZ, 0x3c, !PT ;  /* 0x0000001c05067212 */ /* 0x000fe200078e3cff */
[----:B------:R-:W-:Y:S01]  /*1ef0*/  IMAD R5, R93, 0x50, RZ ;  /* 0x000000505d057824 */ /* 0x000fe200078e02ff */
[----:B------:R-:W-:Y:S01]  /*1f00*/  LOP3.LUT R26, R4, R3, RZ, 0xfc, !PT ;  /* 0x00000003041a7212 */ /* 0x000fe200078efcff */
[----:B------:R-:W-:Y:S01]  /*1f10*/  IMAD.IADD R129, R129, 0x1, R8 ;  /* 0x0000000181817824 */ /* 0x000fe200078e0208 */
[----:B------:R-:W-:Y:S01]  /*1f20*/  SHF.R.S32.HI R8, RZ, 0x3, R9 ;  /* 0x00000003ff087819 */ /* 0x000fe20000011409 */
[----:B------:R-:W-:Y:S01]  /*1f30*/  IMAD.WIDE.U32 R92, R92, 0x50, RZ ;  /* 0x000000505c5c7825 */ /* 0x000fe200078e00ff */
[----:B------:R-:W-:-:S02]  /*1f40*/  LOP3.LUT R9, R9, 0xfffffff8, RZ, 0xc0, !PT ;  /* 0xfffffff809097812 */ /* 0x000fc400078ec0ff */
[----:B------:R-:W-:Y:S01]  /*1f50*/  LOP3.LUT R20, R11, 0xfffffff8, RZ, 0xc0, !PT ;  /* 0xfffffff80b147812 */ /* 0x000fe200078ec0ff */
[----:B------:R-:W-:Y:S02]  /*1f60*/  IMAD R7, R136, R99, R0 ;  /* 0x0000006388077224 */ /* 0x000fe400078e0200 */
[----:B------:R-:W-:Y:S01]  /*1f70*/  IMAD.WIDE.U32 R98, R98, 0x50, RZ ;  /* 0x0000005062627825 */ /* 0x000fe200078e00ff */
[----:B------:R-:W-:Y:S02]  /*1f80*/  LOP3.LUT R3, R4, 0x1, RZ, 0xc0, !PT ;  /* 0x0000000104037812 */ /* 0x000fe400078ec0ff */
[C---:B------:R-:W-:Y:S01]  /*1f90*/  LOP3.LUT R21, R26.reuse, 0x2, RZ, 0xc0, !PT ;  /* 0x000000021a157812 */ /* 0x040fe200078ec0ff */
[----:B------:R-:W-:Y:S01]  /*1fa0*/  IMAD.IADD R128, R93, 0x1, R5 ;  /* 0x000000015d807824 */ /* 0x000fe200078e0205 */
[C---:B------:R-:W-:Y:S01]  /*1fb0*/  LOP3.LUT R25, R26.reuse, 0x4, RZ, 0xc0, !PT ;  /* 0x000000041a197812 */ /* 0x040fe200078ec0ff */
[----:B------:R-:W-:Y:S01]  /*1fc0*/  IMAD.IADD R131, R131, 0x1, R6 ;  /* 0x0000000183837824 */ /* 0x000fe200078e0206 */
[----:B------:R-:W-:Y:S01]  /*1fd0*/  SHF.R.S32.HI R0, RZ, 0x1f, R30 ;  /* 0x0000001fff007819 */ /* 0x000fe2000001141e */
[----:B------:R-:W-:Y:S01]  /*1fe0*/  IMAD.IADD R4, R103, 0x1, R7 ;  /* 0x0000000167047824 */ /* 0x000fe200078e0207 */
[----:B------:R-:W-:Y:S01]  /*1ff0*/  LOP3.LUT R26, R26, 0x8, RZ, 0xc0, !PT ;  /* 0x000000081a1a7812 */ /* 0x000fe200078ec0ff */
[----:B------:R-:W-:Y:S01]  /*2000*/  IMAD.IADD R5, R7, 0x1, R101 ;  /* 0x0000000107057824 */ /* 0x000fe200078e0265 */
[----:B------:R-:W-:Y:S01]  /*2010*/  SHF.R.S32.HI R119, RZ, 0x1f, R91 ;  /* 0x0000001fff777819 */ /* 0x000fe2000001145b */
[----:B------:R-:W-:Y:S01]  /*2020*/  IMAD.IADD R121, R99, 0x1, R121 ;  /* 0x0000000163797824 */ /* 0x000fe200078e0279 */
[----:B------:R-:W-:Y:S01]  /*2030*/  SHF.R.S32.HI R27, RZ, 0x1f, R9 ;  /* 0x0000001fff1b7819 */ /* 0x000fe20000011409 */
[----:B------:R-:W-:Y:S01]  /*2040*/  IMAD.IADD R6, R97, 0x1, R13 ;  /* 0x0000000161067824 */ /* 0x000fe200078e020d */
[----:B------:R-:W-:Y:S01]  /*2050*/  SHF.R.S32.HI R28, RZ, 0x1f, R20 ;  /* 0x0000001fff1c7819 */ /* 0x000fe20000011414 */
[----:B------:R-:W-:-:S02]  /*2060*/  IMAD.IADD R7, R13, 0x1, R95 ;  /* 0x000000010d077824 */ /* 0x000fc400078e025f */
[----:B----4-:R-:W-:Y:S01]  /*2070*/  IMAD R112, R10, 0x20, R219 ;  /* 0x000000200a707824 */ /* 0x010fe200078e02db */
[----:B------:R-:W-:-:S07]  /*2080*/  SHF.R.S32.HI R10, RZ, 0x3, R11 ;  /* 0x00000003ff0a7819 */ /* 0x000fce000001140b */
.L_x_561:
[----:B------:R-:W0:Y:S01]  /*2090*/  LDC R84, c[0x0][0x430] ;  /* 0x00010c00ff547b82 */ /* 0x000e220000000800 */
[----:B------:R-:W-:Y:S01]  /*20a0*/  VIADD R2, R2, 0xffffffff ;  /* 0xffffffff02027836 */ /* 0x000fe20000000000 */
[----:B------:R-:W-:Y:S01]  /*20b0*/  ULDC.64 UR4, c[0x0][0x208] ;  /* 0x0000820000047ab9 */ /* 0x000fe20000000a00 */
[----:B----4-:R-:W-:Y:S01]  /*20c0*/  IMAD.MOV.U32 R31, RZ, RZ, RZ ;  /* 0x000000ffff1f7224 */ /* 0x010fe200078e00ff */
[----:B------:R-:W-:Y:S01]  /*20d0*/  SHF.R.U32.HI R32, RZ, 0x3, R224 ;  /* 0x00000003ff207819 */ /* 0x000fe200000116e0 */
[----:B------:R-:W-:-:S03]  /*20e0*/  IMAD R11, R2, 0x50, R112 ;  /* 0x00000050020b7824 */ /* 0x000fc600078e0270 */
[----:B------:R-:W1:Y:S02]  /*20f0*/  LDC R114, c[0x0][0x3f4] ;  /* 0x0000fd00ff727b82 */ /* 0x000e640000000800 */
[----:B------:R-:W-:Y:S02]  /*2100*/  ISETP.GE.AND P0, PT, R11, R24, PT ;  /* 0x000000180b00720c */ /* 0x000fe40003f06270 */
[----:B------:R-:W-:Y:S02]  /*2110*/  IADD3 R33, R120, R11, RZ ;  /* 0x0000000b78217210 */ /* 0x000fe40007ffe0ff */
[----:B------:R-:W-:-:S03]  /*2120*/  ISETP.GT.OR P0, PT, R112, 0x4f, P0 ;  /* 0x0000004f7000780c */ /* 0x000fc60000704670 */
[----:B------:R-:W-:Y:S01]  /*2130*/  IMAD.MOV.U32 R11, RZ, RZ, R33 ;  /* 0x000000ffff0b7224 */ /* 0x000fe200078e0021 */
[----:B0-----:R-:W-:-:S09]  /*2140*/  ISETP.NE.AND P3, PT, R84, 0x1, PT ;  /* 0x000000015400780c */ /* 0x001fd20003f65270 */
[----:B------:R-:W0:Y:S08]  /*2150*/  @!P0 LDC.64 R14, c[0x0][0x428] ;  /* 0x00010a00ff0e8b82 */ /* 0x000e300000000a00 */
[----:B--2---:R-:W2:Y:S08]  /*2160*/  @!P0 LDC.64 R34, c[0x0][0x418] ;  /* 0x00010600ff228b82 */ /* 0x004eb00000000a00 */
[----:B---3--:R-:W3:Y:S08]  /*2170*/  @P3 LDC R12, c[0x0][0x434] ;  /* 0x00010d00ff0c3b82 */ /* 0x008ef00000000800 */
[----:B------:R-:W4:Y:S01]  /*2180*/  @P3 LDC R13, c[0x0][0x438] ;  /* 0x00010e00ff0d3b82 */ /* 0x000f220000000800 */
[----:B---3--:R-:W-:-:S05]  /*2190*/  @P3 IMAD.HI.U32 R12, R33, R12, RZ ;  /* 0x0000000c210c3227 */ /* 0x008fca00078e00ff */
[----:B----4-:R-:W-:Y:S01]  /*21a0*/  @P3 SHF.R.U32.HI R11, RZ, R13, R12 ;  /* 0x0000000dff0b3219 */ /* 0x010fe2000001160c */
[----:B0-----:R-:W-:-:S03]  /*21b0*/  @!P0 IMAD R12, R119, R14, RZ ;  /* 0x0000000e770c8224 */ /* 0x001fc600078e02ff */
[--C-:B------:R-:W-:Y:S01]  /*21c0*/  @!P0 SHF.R.S32.HI R13, RZ, 0x1f, R11.reuse ;  /* 0x0000001fff0d8819 */ /* 0x100fe2000001140b */
[----:B------:R-:W-:Y:S02]  /*21d0*/  @!P0 IMAD R15, R91, R15, R12 ;  /* 0x0000000f5b0f8224 */ /* 0x000fe400078e020c */
[----:B------:R-:W-:-:S04]  /*21e0*/  @!P0 IMAD.MOV.U32 R12, RZ, RZ, R11 ;  /* 0x000000ffff0c8224 */ /* 0x000fc800078e000b */
[----:B------:R-:W-:-:S04]  /*21f0*/  @!P0 IMAD.WIDE.U32 R12, R91, R14, R12 ;  /* 0x0000000e5b0c8225 */ /* 0x000fc800078e000c */
[----:B------:R-:W-:Y:S01]  /*2200*/  @!P0 IMAD.IADD R13, R13, 0x1, R15 ;  /* 0x000000010d0d8824 */ /* 0x000fe200078e020f */
[----:B--2---:R-:W-:-:S04]  /*2210*/  @!P0 LEA R14, P3, R12, R34, 0x2 ;  /* 0x000000220c0e8211 */ /* 0x004fc800078610ff */
[----:B------:R-:W-:Y:S02]  /*2220*/  @!P0 LEA.HI.X R15, R12, R35, R13, 0x2, P3 ;  /* 0x000000230c0f8211 */ /* 0x000fe400018f140d */
[----:B------:R-:W-:-:S03]  /*2230*/  LOP3.LUT R13, R224, 0x38, R16, 0xf8, !PT ;  /* 0x00000038e00d7812 */ /* 0x000fc600078ef810 */
[----:B------:R0:W5:Y:S01]  /*2240*/  @!P0 LDG.E R31, desc[UR4][R14.64] ;  /* 0x000000040e1f8981 */ /* 0x000162000c1e1900 */
[----:B-1----:R-:W-:Y:S01]  /*2250*/  ISETP.GE.AND P0, PT, R114, 0x1, PT ;  /* 0x000000017200780c */ /* 0x002fe20003f06270 */
[----:B------:R-:W-:Y:S01]  /*2260*/  IMAD.MOV R11, RZ, RZ, -R11 ;  /* 0x000000ffff0b7224 */ /* 0x000fe200078e0a0b */
[----:B------:R-:W-:Y:S01]  /*2270*/  LOP3.LUT R13, R228, R13, R32, 0xf6, !PT ;  /* 0x0000000de40d7212 */ /* 0x000fe200078ef620 */
[----:B------:R-:W-:Y:S05]  /*2280*/  YIELD ;  /* 0x0000000000007946 */ /* 0x000fea0003800000 */
[----:B------:R-:W-:Y:S01]  /*2290*/  IMAD R85, R212, 0x5000, R13 ;  /* 0x00005000d4557824 */ /* 0x000fe200078e020d */
[----:B------:R-:W-:Y:S01]  /*22a0*/  ISETP.GT.AND P3, PT, R2, R116, PT ;  /* 0x000000740200720c */ /* 0x000fe20003f64270 */
[----:B------:R-:W-:Y:S01]  /*22b0*/  BSSY B0, `(.L_x_445) ;  /* 0x0000859000007945 */ /* 0x000fe20003800000 */
[----:B------:R-:W-:-:S02]  /*22c0*/  IMAD R84, R84, R11, R33 ;  /* 0x0000000b54547224 */ /* 0x000fc400078e0221 */
[----:B------:R-:W-:Y:S01]  /*22d0*/  P2R R113, PR, RZ, 0x8 ;  /* 0x00000008ff717803 */ /* 0x000fe20000000000 */
[----:B------:R-:W-:Y:S01]  /*22e0*/  IMAD R85, R85, 0x2, R22 ;  /* 0x0000000255557824 */ /* 0x000fe200078e0216 */
[----:B0-----:R-:W-:Y:S07]  /*22f0*/  @!P0 BRA `(.L_x_446) ;  /* 0x0000007c00688947 */ /* 0x001fee0003800000 */
[----:B------:R-:W-:Y:S01]  /*2300*/  SHF.R.S32.HI R86, RZ, 0x1f, R84 ;  /* 0x0000001fff567819 */ /* 0x000fe20000011454 */
[----:B------:R-:W-:Y:S01]  /*2310*/  ULDC.64 UR4, c[0x0][0x300] ;  /* 0x0000c00000047ab9 */ /* 0x000fe20000000a00 */
[----:B-----5:R-:W-:Y:S01]  /*2320*/  SHF.R.S32.HI R87, RZ, 0x1f, R31 ;  /* 0x0000001fff577819 */ /* 0x020fe2000001141f */
[----:B------:R-:W-:Y:S01]  /*2330*/  IMAD.WIDE.U32 R12, R84, UR4, RZ ;  /* 0x00000004540c7c25 */ /* 0x000fe2000f8e00ff */
[----:B------:R-:W-:Y:S02]  /*2340*/  ULDC.U8 UR6, c[0x0][0x410] ;  /* 0x0001040000067ab9 */ /* 0x000fe40000000000 */
[----:B------:R-:W-:Y:S01]  /*2350*/  ISETP.NE.AND P0, PT, RZ, UR6, PT ;  /* 0x00000006ff007c0c */ /* 0x000fe2000bf05270 */
[----:B------:R-:W-:Y:S02]  /*2360*/  IMAD R11, R86, UR4, RZ ;  /* 0x00000004560b7c24 */ /* 0x000fe4000f8e02ff */
[----:B------:R-:W-:Y:S02]  /*2370*/  IMAD R88, R2, -0x50, R24 ;  /* 0xffffffb002587824 */ /* 0x000fe400078e0218 */
[----:B------:R-:W-:Y:S01]  /*2380*/  IMAD R11, R84, UR5, R11 ;  /* 0x00000005540b7c24 */ /* 0x000fe2000f8e020b */
[----:B------:R-:W-:-:S02]  /*2390*/  ULDC.64 UR4, c[0x0][0x310] ;  /* 0x0000c40000047ab9 */ /* 0x000fc40000000a00 */
[----:B------:R-:W-:Y:S01]  /*23a0*/  IMAD R14, R87, UR4, RZ ;  /* 0x00000004570e7c24 */ /* 0x000fe2000f8e02ff */
[----:B------:R-:W-:Y:S01]  /*23b0*/  VIMNMX R88, R88, 0x50, PT ;  /* 0x0000005058587848 */ /* 0x000fe20003fe0100 */
[----:B------:R-:W-:Y:S01]  /*23c0*/  IMAD.IADD R13, R13, 0x1, R11 ;  /* 0x000000010d0d7824 */ /* 0x000fe200078e020b */
[----:B------:R-:W-:Y:S01]  /*23d0*/  SHF.R.S32.HI R11, RZ, 0x1f, R2 ;  /* 0x0000001fff0b7819 */ /* 0x000fe20000011402 */
        /* <DEDUP_REMOVED lines=8> */
[-C--:B------:R-:W-:Y:S01]  /*2460*/  IMAD R12, R121, R2.reuse, RZ ;  /* 0x00000002790c7224 */ /* 0x080fe200078e02ff */
[----:B------:R-:W-:Y:S01]  /*2470*/  LEA R118, P3, R32, UR4, 0x1 ;  /* 0x0000000420767c11 */ /* 0x000fe2000f8608ff */
[----:B------:R-:W-:Y:S02]  /*2480*/  IMAD R14, R128, R2, RZ ;  /* 0x00000002800e7224 */ /* 0x000fe400078e02ff */
[----:B------:R-:W-:Y:S02]  /*2490*/  IMAD.IADD R117, R33, 0x1, R13 ;  /* 0x0000000121757824 */ /* 0x000fe400078e020d */
[C---:B------:R-:W-:Y:S02]  /*24a0*/  IMAD R35, R11.reuse, R98, R12 ;  /* 0x000000620b237224 */ /* 0x040fe400078e020c */
[----:B------:R-:W-:Y:S01]  /*24b0*/  IMAD R37, R11, R92, R14 ;  /* 0x0000005c0b257224 */ /* 0x000fe200078e020e */
[----:B------:R-:W-:Y:S01]  /*24c0*/  LEA.HI.X R117, R32, UR5, R117, 0x1, P3 ;  /* 0x0000000520757c11 */ /* 0x000fe200098f0c75 */
[----:B------:R-:W-:-:S04]  /*24d0*/  IMAD.WIDE.U32 R14, R98, R2, RZ ;  /* 0x00000002620e7225 */ /* 0x000fc800078e00ff */
[----:B------:R-:W-:-:S04]  /*24e0*/  IMAD.WIDE.U32 R12, R92, R2, RZ ;  /* 0x000000025c0c7225 */ /* 0x000fc800078e00ff */
[----:B------:R-:W-:Y:S02]  /*24f0*/  IMAD.IADD R11, R15, 0x1, R35 ;  /* 0x000000010f0b7824 */ /* 0x000fe400078e0223 */
[----:B------:R-:W-:Y:S01]  /*2500*/  IMAD.IADD R80, R13, 0x1, R37 ;  /* 0x000000010d507824 */ /* 0x000fe200078e0225 */
[----:B------:R-:W-:Y:S06]  /*2510*/  @!P0 BRA `(.L_x_447) ;  /* 0x0000003800f88947 */ /* 0x000fec0003800000 */
[C---:B------:R-:W-:Y:S01]  /*2520*/  ISETP.GE.AND P3, PT, R219.reuse, R88, PT ;  /* 0x00000058db00720c */ /* 0x040fe20003f66270 */
[----:B------:R-:W-:Y:S01]  /*2530*/  BSSY B1, `(.L_x_448) ;  /* 0x000002b000017945 */ /* 0x000fe20003800000 */
[----:B------:R-:W-:Y:S01]  /*2540*/  VIADD R37, R219, 0x20 ;  /* 0x00000020db257836 */ /* 0x000fe20000000000 */
        /* <DEDUP_REMOVED lines=9> */
[----:B------:R-:W-:Y:S06]  /*25e0*/  @P3 BRA `(.L_x_449) ;  /* 0x00000000007c3947 */ /* 0x000fec0003800000 */
[----:B------:R-:W-:Y:S01]  /*25f0*/  IADD3 R33, P0, R102, R14, RZ ;  /* 0x0000000e66217210 */ /* 0x000fe20007f1e0ff */
[----:B------:R-:W-:Y:S01]  /*2600*/  ULDC.64 UR4, c[0x0][0x3e8] ;  /* 0x0000fa0000047ab9 */ /* 0x000fe20000000a00 */
[----:B------:R-:W-:Y:S02]  /*2610*/  IADD3 R35, P4, R96, R12, RZ ;  /* 0x0000000c60237210 */ /* 0x000fe40007f9e0ff */
[----:B------:R-:W-:Y:S02]  /*2620*/  CS2R R76, SRZ ;  /* 0x00000000004c7805 */ /* 0x000fe4000001ff00 */
[----:B------:R-:W-:Y:S02]  /*2630*/  IADD3.X R34, R11, R4, RZ, P0, !PT ;  /* 0x000000040b227210 */ /* 0x000fe400007fe4ff */
[----:B------:R-:W-:Y:S02]  /*2640*/  CS2R R78, SRZ ;  /* 0x00000000004e7805 */ /* 0x000fe4000001ff00 */
[C---:B------:R-:W-:Y:S01]  /*2650*/  LEA R32, P0, R33.reuse, UR4, 0x1 ;  /* 0x0000000421207c11 */ /* 0x040fe2000f8008ff */
[----:B------:R-:W-:Y:S01]  /*2660*/  IMAD.X R36, R80, 0x1, R6, P4 ;  /* 0x0000000150247824 */ /* 0x000fe200020e0606 */
[-C--:B------:R-:W-:Y:S01]  /*2670*/  ISETP.GE.AND P5, PT, R214, R114.reuse, PT ;  /* 0x00000072d600720c */ /* 0x080fe20003fa6270 */
[----:B------:R-:W-:Y:S01]  /*2680*/  ULDC.64 UR6, c[0x0][0x208] ;  /* 0x0000820000067ab9 */ /* 0x000fe20000000a00 */
[----:B------:R-:W-:Y:S01]  /*2690*/  LEA.HI.X R33, R33, UR5, R34, 0x1, P0 ;  /* 0x0000000521217c11 */ /* 0x000fe200080f0c22 */
[----:B------:R-:W-:Y:S01]  /*26a0*/  ULDC.64 UR4, c[0x0][0x400] ;  /* 0x0001000000047ab9 */ /* 0x000fe20000000a00 */
[----:B------:R-:W-:-:S02]  /*26b0*/  ISETP.GE.AND P4, PT, R221, R114, PT ;  /* 0x00000072dd00720c */ /* 0x000fc40003f86270 */
[----:B------:R-:W-:-:S04]  /*26c0*/  LEA R34, P0, R35, UR4, 0x1 ;  /* 0x0000000423227c11 */ /* 0x000fc8000f8008ff */
[----:B------:R-:W-:Y:S02]  /*26d0*/  LEA.HI.X R35, R35, UR5, R36, 0x1, P0 ;  /* 0x0000000523237c11 */ /* 0x000fe400080f0c24 */
[-C--:B------:R-:W-:Y:S01]  /*26e0*/  ISETP.GE.AND P0, PT, R220, R114.reuse, PT ;  /* 0x00000072dc00720c */ /* 0x080fe20003f06270 */
[----:B------:R0:W5:Y:S04]  /*26f0*/  @!P5 LDG.E.64 R76, desc[UR6][R32.64] ;  /* 0x00000006204cd981 */ /* 0x000168000c1e1b00 */
[----:B------:R0:W5:Y:S01]  /*2700*/  @!P5 LDG.E.64 R78, desc[UR6][R34.64] ;  /* 0x00000006224ed981 */ /* 0x000162000c1e1b00 */
[----:B------:R-:W-:Y:S02]  /*2710*/  ISETP.GE.AND P5, PT, R222, R114, PT ;  /* 0x00000072de00720c */ /* 0x000fe40003fa6270 */
[----:B------:R-:W-:-:S02]  /*2720*/  CS2R R72, SRZ ;  /* 0x0000000000487805 */ /* 0x000fc4000001ff00 */
[----:B------:R-:W-:Y:S02]  /*2730*/  CS2R R68, SRZ ;  /* 0x0000000000447805 */ /* 0x000fe4000001ff00 */
[----:B------:R-:W-:Y:S02]  /*2740*/  CS2R R64, SRZ ;  /* 0x0000000000407805 */ /* 0x000fe4000001ff00 */
[----:B------:R-:W-:Y:S02]  /*2750*/  CS2R R74, SRZ ;  /* 0x00000000004a7805 */ /* 0x000fe4000001ff00 */
[----:B------:R-:W-:Y:S02]  /*2760*/  CS2R R70, SRZ ;  /* 0x0000000000467805 */ /* 0x000fe4000001ff00 */
[----:B------:R-:W-:Y:S01]  /*2770*/  CS2R R66, SRZ ;  /* 0x0000000000427805 */ /* 0x000fe2000001ff00 */
[----:B------:R0:W5:Y:S04]  /*2780*/  @!P4 LDG.E.64 R72, desc[UR6][R32.64+0x40] ;  /* 0x000040062048c981 */ /* 0x000168000c1e1b00 */
[----:B------:R0:W5:Y:S04]  /*2790*/  @!P0 LDG.E.64 R68, desc[UR6][R32.64+0x80] ;  /* 0x0000800620448981 */ /* 0x000168000c1e1b00 */
[----:B------:R0:W5:Y:S04]  /*27a0*/  @!P5 LDG.E.64 R64, desc[UR6][R32.64+0xc0] ;  /* 0x0000c0062040d981 */ /* 0x000168000c1e1b00 */
[----:B------:R0:W5:Y:S04]  /*27b0*/  @!P4 LDG.E.64 R74, desc[UR6][R34.64+0x40] ;  /* 0x00004006224ac981 */ /* 0x000168000c1e1b00 */
[----:B------:R0:W5:Y:S04]  /*27c0*/  @!P0 LDG.E.64 R70, desc[UR6][R34.64+0x80] ;  /* 0x0000800622468981 */ /* 0x000168000c1e1b00 */
[----:B------:R0:W5:Y:S02]  /*27d0*/  @!P5 LDG.E.64 R66, desc[UR6][R34.64+0xc0] ;  /* 0x0000c0062242d981 */ /* 0x000164000c1e1b00 */
.L_x_449:
[----:B------:R-:W-:Y:S05]  /*27e0*/  BSYNC B1 ;  /* 0x0000000000017941 */ /* 0x000fea0003800000 */
.L_x_448:
[----:B0----5:R-:W-:Y:S01]  /*27f0*/  IMAD.MOV.U32 R32, RZ, RZ, R64 ;  /* 0x000000ffff207224 */ /* 0x021fe200078e0040 */
[----:B------:R-:W-:Y:S01]  /*2800*/  ISETP.GE.AND P4, PT, R37, R88, PT ;  /* 0x000000582500720c */ /* 0x000fe20003f86270 */
[----:B------:R-:W-:Y:S01]  /*2810*/  IMAD.MOV.U32 R33, RZ, RZ, R65 ;  /* 0x000000ffff217224 */ /* 0x000fe200078e0041 */
[----:B------:R-:W-:Y:S01]  /*2820*/  BSSY B1, `(.L_x_450) ;  /* 0x0000046000017945 */ /* 0x000fe20003800000 */
[----:B------:R-:W-:Y:S01]  /*2830*/  IMAD.MOV.U32 R34, RZ, RZ, R68 ;  /* 0x000000ffff227224 */ /* 0x000fe200078e0044 */
[----:B------:R-:W-:Y:S01]  /*2840*/  PRMT R156, R32, 0x7610, R156 ;  /* 0x00007610209c7816 */ /* 0x000fe2000000009c */
        /* <DEDUP_REMOVED lines=15> */
[----:B------:R-:W-:-:S02]  /*2940*/  MOV R35, R71 ;  /* 0x0000004700237202 */ /* 0x000fc40000000f00 */
[----:B------:R-:W-:Y:S02]  /*2950*/  CS2R R52, SRZ ;  /* 0x0000000000347805 */ /* 0x000fe4000001ff00 */
        /* <DEDUP_REMOVED lines=8> */
[----:B------:R-:W-:-:S02]  /*29e0*/  PRMT R124, R124, 0x5410, R32 ;  /* 0x000054107c7c7816 */ /* 0x000fc40000000020 */
[----:B------:R-:W-:Y:S02]  /*29f0*/  CS2R R56, SRZ ;  /* 0x0000000000387805 */ /* 0x000fe4000001ff00 */
[----:B------:R-:W-:Y:S02]  /*2a00*/  PRMT R183, R33, 0x7610, R183 ;  /* 0x0000761021b77816 */ /* 0x000fe400000000b7 */
[----:B------:R-:W-:Y:S02]  /*2a10*/  CS2R R60, SRZ ;  /* 0x00000000003c7805 */ /* 0x000fe4000001ff00 */
[----:B------:R-:W-:Y:S02]  /*2a20*/  PRMT R125, R125, 0x5410, R34 ;  /* 0x000054107d7d7816 */ /* 0x000fe40000000022 */
[----:B------:R-:W-:Y:S02]  /*2a30*/  CS2R R50, SRZ ;  /* 0x0000000000327805 */ /* 0x000fe4000001ff00 */
[----:B------:R-:W-:-:S02]  /*2a40*/  PRMT R168, R35, 0x7610, R168 ;  /* 0x0000761023a87816 */ /* 0x000fc400000000a8 */
[----:B------:R-:W-:Y:S02]  /*2a50*/  CS2R R54, SRZ ;  /* 0x0000000000367805 */ /* 0x000fe4000001ff00 */
[----:B------:R-:W-:Y:S02]  /*2a60*/  CS2R R58, SRZ ;  /* 0x00000000003a7805 */ /* 0x000fe4000001ff00 */
[----:B------:R-:W-:Y:S01]  /*2a70*/  CS2R R62, SRZ ;  /* 0x00000000003e7805 */ /* 0x000fe2000001ff00 */
[----:B------:R-:W-:Y:S06]  /*2a80*/  @P4 BRA `(.L_x_451) ;  /* 0x00000000007c4947 */ /* 0x000fec0003800000 */
[----:B------:R-:W-:Y:S01]  /*2a90*/  IADD3 R33, P0, P5, R102, R14, R105 ;  /* 0x0000000e66217210 */ /* 0x000fe20007d1e069 */
[----:B------:R-:W-:Y:S01]  /*2aa0*/  ULDC.64 UR4, c[0x0][0x3e8] ;  /* 0x0000fa0000047ab9 */ /* 0x000fe20000000a00 */
[----:B------:R-:W-:Y:S01]  /*2ab0*/  ULDC.64 UR6, c[0x0][0x400] ;  /* 0x0001000000067ab9 */ /* 0x000fe20000000a00 */
[----:B------:R-:W-:Y:S02]  /*2ac0*/  CS2R R60, SRZ ;  /* 0x00000000003c7805 */ /* 0x000fe4000001ff00 */
[----:B------:R-:W-:Y:S02]  /*2ad0*/  IADD3.X R38, R4, R11, R104, P0, P5 ;  /* 0x0000000b04267210 */ /* 0x000fe400007ea468 */
[----:B------:R-:W-:Y:S02]  /*2ae0*/  CS2R R56, SRZ ;  /* 0x0000000000387805 */ /* 0x000fe4000001ff00 */
[----:B------:R-:W-:Y:S02]  /*2af0*/  IADD3 R35, P0, P5, R96, R12, R107 ;  /* 0x0000000c60237210 */ /* 0x000fe40007d1e06b */
[----:B------:R-:W-:-:S02]  /*2b00*/  CS2R R62, SRZ ;  /* 0x00000000003e7805 */ /* 0x000fc4000001ff00 */
[----:B------:R-:W-:Y:S01]  /*2b10*/  CS2R R58, SRZ ;  /* 0x00000000003a7805 */ /* 0x000fe2000001ff00 */
[----:B------:R-:W-:Y:S01]  /*2b20*/  ULDC.64 UR8, c[0x0][0x208] ;  /* 0x0000820000087ab9 */ /* 0x000fe20000000a00 */
[----:B------:R-:W-:Y:S02]  /*2b30*/  IADD3.X R36, R6, R80, R106, P0, P5 ;  /* 0x0000005006247210 */ /* 0x000fe400007ea46a */
[----:B------:R-:W-:Y:S02]  /*2b40*/  LEA R32, P0, R33, UR4, 0x1 ;  /* 0x0000000421207c11 */ /* 0x000fe4000f8008ff */
[----:B------:R-:W-:Y:S02]  /*2b50*/  LEA R34, P5, R35, UR6, 0x1 ;  /* 0x0000000623227c11 */ /* 0x000fe4000f8a08ff */
[----:B------:R-:W-:Y:S02]  /*2b60*/  LEA.HI.X R33, R33, UR5, R38, 0x1, P0 ;  /* 0x0000000521217c11 */ /* 0x000fe400080f0c26 */
[----:B------:R-:W-:-:S02]  /*2b70*/  LEA.HI.X R35, R35, UR7, R36, 0x1, P5 ;  /* 0x0000000723237c11 */ /* 0x000fc4000a8f0c24 */
[-C--:B------:R-:W-:Y:S02]  /*2b80*/  ISETP.GE.AND P0, PT, R214, R114.reuse, PT ;  /* 0x00000072d600720c */ /* 0x080fe40003f06270 */
[----:B------:R-:W-:Y:S02]  /*2b90*/  ISETP.GE.AND P5, PT, R221, R114, PT ;  /* 0x00000072dd00720c */ /* 0x000fe40003fa6270 */
[----:B------:R-:W-:Y:S02]  /*2ba0*/  CS2R R52, SRZ ;  /* 0x0000000000347805 */ /* 0x000fe4000001ff00 */
[----:B------:R-:W-:Y:S02]  /*2bb0*/  CS2R R48, SRZ ;  /* 0x0000000000307805 */ /* 0x000fe4000001ff00 */
[----:B------:R-:W-:-:S05]  /*2bc0*/  CS2R R54, SRZ ;  /* 0x0000000000367805 */ /* 0x000fca000001ff00 */
[----:B------:R0:W5:Y:S04]  /*2bd0*/  @!P0 LDG.E.64 R60, desc[UR8][R32.64] ;  /* 0x00000008203c8981 */ /* 0x000168000c1e1b00 */
[----:B------:R0:W5:Y:S01]  /*2be0*/  @!P0 LDG.E.64 R62, desc[UR8][R34.64] ;  /* 0x00000008223e8981 */ /* 0x000162000c1e1b00 */
[----:B------:R-:W-:-:S03]  /*2bf0*/  ISETP.GE.AND P0, PT, R220, R114, PT ;  /* 0x00000072dc00720c */ /* 0x000fc60003f06270 */
[----:B------:R0:W5:Y:S04]  /*2c00*/  @!P5 LDG.E.64 R56, desc[UR8][R32.64+0x40] ;  /* 0x000040082038d981 */ /* 0x000168000c1e1b00 */
[----:B------:R0:W5:Y:S01]  /*2c10*/  @!P5 LDG.E.64 R58, desc[UR8][R34.64+0x40] ;  /* 0x00004008223ad981 */ /* 0x000162000c1e1b00 */
[----:B------:R-:W-:Y:S02]  /*2c20*/  ISETP.GE.AND P5, PT, R222, R114, PT ;  /* 0x00000072de00720c */ /* 0x000fe40003fa6270 */
[----:B------:R-:W-:-:S03]  /*2c30*/  CS2R R50, SRZ ;  /* 0x0000000000327805 */ /* 0x000fc6000001ff00 */
[----:B------:R0:W5:Y:S04]  /*2c40*/  @!P0 LDG.E.64 R52, desc[UR8][R32.64+0x80] ;  /* 0x0000800820348981 */ /* 0x000168000c1e1b00 */
[----:B------:R0:W5:Y:S04]  /*2c50*/  @!P0 LDG.E.64 R54, desc[UR8][R34.64+0x80] ;  /* 0x0000800822368981 */ /* 0x000168000c1e1b00 */
[----:B------:R0:W5:Y:S04]  /*2c60*/  @!P5 LDG.E.64 R48, desc[UR8][R32.64+0xc0] ;  /* 0x0000c0082030d981 */ /* 0x000168000c1e1b00 */
[----:B------:R0:W5:Y:S02]  /*2c70*/  @!P5 LDG.E.64 R50, desc[UR8][R34.64+0xc0] ;  /* 0x0000c0082232d981 */ /* 0x000164000c1e1b00 */
.L_x_451:
[----:B------:R-:W-:Y:S05]  /*2c80*/  BSYNC B1 ;  /* 0x0000000000017941 */ /* 0x000fea0003800000 */
.L_x_450:
[----:B0-----:R-:W-:Y:S01]  /*2c90*/  VIADD R32, R219, 0x40 ;  /* 0x00000040db207836 */ /* 0x001fe20000000000 */
[----:B------:R-:W-:Y:S01]  /*2ca0*/  BSSY B1, `(.L_x_452) ;  /* 0x000002b000017945 */ /* 0x000fe20003800000 */
[----:B------:R-:W-:Y:S02]  /*2cb0*/  CS2R R36, SRZ ;  /* 0x0000000000247805 */ /* 0x000fe4000001ff00 */
[----:B------:R-:W-:Y:S02]  /*2cc0*/  CS2R R40, SRZ ;  /* 0x0000000000287805 */ /* 0x000fe4000001ff00 */
[----:B------:R-:W-:Y:S02]  /*2cd0*/  CS2R R44, SRZ ;  /* 0x00000000002c7805 */ /* 0x000fe4000001ff00 */
[----:B------:R-:W-:Y:S02]  /*2ce0*/  ISETP.GE.AND P5, PT, R32, R88, PT ;  /* 0x000000582000720c */ /* 0x000fe40003fa6270 */
[----:B------:R-:W-:-:S02]  /*2cf0*/  CS2R R32, SRZ ;  /* 0x0000000000207805 */ /* 0x000fc4000001ff00 */
[----:B------:R-:W-:Y:S02]  /*2d00*/  CS2R R34, SRZ ;  /* 0x0000000000227805 */ /* 0x000fe4000001ff00 */
[----:B------:R-:W-:Y:S02]  /*2d10*/  CS2R R38, SRZ ;  /* 0x0000000000267805 */ /* 0x000fe4000001ff00 */
[----:B------:R-:W-:Y:S01]  /*2d20*/  CS2R R42, SRZ ;  /* 0x00000000002a7805 */ /* 0x000fe2000001ff00 */
[----:B-----5:R-:W-:Y:S01]  /*2d30*/  IMAD.MOV.U32 R81, RZ, RZ, R48 ;  /* 0x000000ffff517224 */ /* 0x020fe200078e0030 */
[----:B------:R-:W-:-:S03]  /*2d40*/  CS2R R46, SRZ ;  /* 0x00000000002e7805 */ /* 0x000fc6000001ff00 */
[----:B------:R-:W-:Y:S05]  /*2d50*/  @P5 BRA `(.L_x_453) ;  /* 0x00000000007c5947 */ /* 0x000fea0003800000 */
[----:B------:R-:W-:Y:S01]  /*2d60*/  IADD3 R14, P0, P6, R102, R109, R14 ;  /* 0x0000006d660e7210 */ /* 0x000fe20007e1e00e */
[----:B------:R-:W-:Y:S01]  /*2d70*/  ULDC.64 UR4, c[0x0][0x3e8] ;  /* 0x0000fa0000047ab9 */ /* 0x000fe20000000a00 */
[----:B------:R-:W-:Y:S01]  /*2d80*/  ULDC.64 UR6, c[0x0][0x400] ;  /* 0x0001000000067ab9 */ /* 0x000fe20000000a00 */
[----:B------:R-:W-:Y:S02]  /*2d90*/  CS2R R44, SRZ ;  /* 0x00000000002c7805 */ /* 0x000fe4000001ff00 */
[----:B------:R-:W-:Y:S02]  /*2da0*/  IADD3.X R13, R4, R108, R11, P0, P6 ;  /* 0x0000006c040d7210 */ /* 0x000fe400007ec40b */
[----:B------:R-:W-:Y:S02]  /*2db0*/  CS2R R46, SRZ ;  /* 0x00000000002e7805 */ /* 0x000fe4000001ff00 */
[----:B------:R-:W-:Y:S01]  /*2dc0*/  IADD3 R11, P0, P6, R96, R111, R12 ;  /* 0x0000006f600b7210 */ /* 0x000fe20007e1e00c */
[----:B------:R-:W-:-:S03]  /*2dd0*/  ULDC.64 UR8, c[0x0][0x208] ;  /* 0x0000820000087ab9 */ /* 0x000fc60000000a00 */
[----:B------:R-:W-:Y:S02]  /*2de0*/  IADD3.X R80, R6, R110, R80, P0, P6 ;  /* 0x0000006e06507210 */ /* 0x000fe400007ec450 */
[----:B------:R-:W-:-:S04]  /*2df0*/  LEA R12, P0, R14, UR4, 0x1 ;  /* 0x000000040e0c7c11 */ /* 0x000fc8000f8008ff */
[----:B------:R-:W-:Y:S02]  /*2e00*/  LEA.HI.X R13, R14, UR5, R13, 0x1, P0 ;  /* 0x000000050e0d7c11 */ /* 0x000fe400080f0c0d */
[----:B------:R-:W-:-:S04]  /*2e10*/  LEA R14, P0, R11, UR6, 0x1 ;  /* 0x000000060b0e7c11 */ /* 0x000fc8000f8008ff */
[----:B------:R-:W-:Y:S02]  /*2e20*/  LEA.HI.X R15, R11, UR7, R80, 0x1, P0 ;  /* 0x000000070b0f7c11 */ /* 0x000fe400080f0c50 */
[----:B------:R-:W-:Y:S02]  /*2e30*/  ISETP.GE.AND P0, PT, R214, R114, PT ;  /* 0x00000072d600720c */ /* 0x000fe40003f06270 */
[----:B------:R-:W-:Y:S02]  /*2e40*/  CS2R R40, SRZ ;  /* 0x0000000000287805 */ /* 0x000fe4000001ff00 */
[----:B------:R-:W-:-:S09]  /*2e50*/  CS2R R42, SRZ ;  /* 0x00000000002a7805 */ /* 0x000fd2000001ff00 */
[----:B------:R0:W5:Y:S04]  /*2e60*/  @!P0 LDG.E.64 R44, desc[UR8][R12.64] ;  /* 0x000000080c2c8981 */ /* 0x000168000c1e1b00 */
[----:B------:R0:W5:Y:S01]  /*2e70*/  @!P0 LDG.E.64 R46, desc[UR8][R14.64] ;  /* 0x000000080e2e8981 */ /* 0x000162000c1e1b00 */
        /* <DEDUP_REMOVED lines=10> */
[----:B------:R-:W-:-:S13]  /*2f20*/  ISETP.GE.AND P0, PT, R222, R114, PT ;  /* 0x00000072de00720c */ /* 0x000fda0003f06270 */
[----:B------:R0:W5:Y:S04]  /*2f30*/  @!P0 LDG.E.64 R32, desc[UR8][R12.64+0xc0] ;  /* 0x0000c0080c208981 */ /* 0x000168000c1e1b00 */
[----:B------:R0:W5:Y:S02]  /*2f40*/  @!P0 LDG.E.64 R34, desc[UR8][R14.64+0xc0] ;  /* 0x0000c0080e228981 */ /* 0x000164000c1e1b00 */
.L_x_453:
[----:B------:R-:W-:Y:S05]  /*2f50*/  BSYNC B1 ;  /* 0x0000000000017941 */ /* 0x000fea0003800000 */
.L_x_452:
[----:B------:R-:W-:Y:S01]  /*2f60*/  IMAD.MOV.U32 R11, RZ, RZ, R49 ;  /* 0x000000ffff0b7224 */ /* 0x000fe200078e0031 */
[----:B------:R-:W-:Y:S01]  /*2f70*/  ULOP3.LUT UR4, UR60, 0x1, URZ, 0xfc, !UPT ;  /* 0x000000013c047892 */ /* 0x000fe2000f8efc3f */
[----:B0-----:R-:W-:Y:S01]  /*2f80*/  IMAD.MOV.U32 R12, RZ, RZ, R52 ;  /* 0x000000ffff0c7224 */ /* 0x001fe200078e0034 */
        /* <DEDUP_REMOVED lines=8> */
[----:B------:R-:W-:Y:S01]  /*3010*/  MOV R13, R61 ;  /* 0x0000003d000d7202 */ /* 0x000fe20000000f00 */
[----:B------:R-:W-:Y:S01]  /*3020*/  UISETP.NE.AND UP0, UPT, UR4, 0x3, UPT ;  /* 0x000000030400788c */ /* 0x000fe2000bf05270 */
        /* <DEDUP_REMOVED lines=17> */
[----:B-----5:R-:W-:Y:S01]  /*3140*/  IMAD.MOV.U32 R11, RZ, RZ, R33 ;  /* 0x000000ffff0b7224 */ /* 0x020fe200078e0021 */
        /* <DEDUP_REMOVED lines=13> */
[----:B------:R-:W-:Y:S02]  /*3220*/  MOV R14, R40 ;  /* 0x00000028000e7202 */ /* 0x000fe40000000f00 */
[----:B------:R-:W-:Y:S02]  /*3230*/  PLOP3.LUT P0, PT, PT, PT, UP0, 0x80, 0x0 ;  /* 0x000000000000781c */ /* 0x000fe40003f0f008 */
        /* <DEDUP_REMOVED lines=17> */
[----:B------:R-:W-:Y:S02]  /*3350*/  PRMT R139, R12, 0x7610, R139 ;  /* 0x000076100c8b7816 */ /* 0x000fe4000000008b */
[----:B------:R-:W-:Y:S02]  /*3360*/  PRMT R146, R13, 0x7610, R146 ;  /* 0x000076100d927816 */ /* 0x000fe40000000092 */
[----:B------:R-:W-:Y:S01]  /*3370*/  PRMT R147, R14, 0x7610, R147 ;  /* 0x000076100e937816 */ /* 0x000fe20000000093 */
[----:B------:R-:W-:Y:S06]  /*3380*/  @!P0 BRA `(.L_x_454) ;  /* 0x0000000000048947 */ /* 0x000fec0003800000 */
[----:B------:R-:W-:Y:S01]  /*3390*/  BPT.TRAP 0x1 ;  /* 0x000000040000795c */ /* 0x000fe20000300000 */
.L_x_454:
[----:B------:R-:W-:Y:S01]  /*33a0*/  IMAD R89, R212, 0x8, R22 ;  /* 0x00000008d4597824 */ /* 0x000fe200078e0216 */
[----:B------:R-:W-:Y:S01]  /*33b0*/  SHF.L.U32 R90, R223, 0x1f, RZ ;  /* 0x0000001fdf5a7819 */ /* 0x000fe200000006ff */
[----:B------:R-:W-:Y:S03]  /*33c0*/  BSSY B1, `(.L_x_455) ;  /* 0x0000003000017945 */ /* 0x000fe60003800000 */
[----:B------:R-:W0:Y:S02]  /*33d0*/  SYNCS.PHASECHK.TRANS64.TRYWAIT P6, [R89+URZ+0x38890], R90 ;  /* 0x0388905a590075a7 */ /* 0x000e2400080c017f */
[----:B0-----:R-:W-:Y:S05]  /*33e0*/  @!P6 BRA `(.L_x_456) ;  /* 0x0000024c0044e947 */ /* 0x001fea0003800000 */
.L_x_805:
[----:B------:R-:W-:Y:S05]  /*33f0*/  BSYNC B1 ;  /* 0x0000000000017941 */ /* 0x000fea0003800000 */
.L_x_455:
[----:B------:R-:W-:-:S03]  /*3400*/  UMOV UR4, 0xffffffff ;  /* 0xffffffff00047882 */ /* 0x000fc60000000000 */
[----:B------:R-:W-:Y:S05]  /*3410*/  BRA.DIV UR4, `(.L_x_457) ;  /* 0x0000024e044c7947 */ /* 0x000fea000b800000 */
[----:B------:R1:W2:Y:S04]  /*3420*/  SHFL.IDX PT, R83, R117, RZ, 0x181f ;  /* 0x00181fff75537589 */ /* 0x0002a800000e0000 */
[----:B------:R1:W3:Y:S02]  /*3430*/  SHFL.IDX PT, R82, R118, RZ, 0x181f ;  /* 0x00181fff76527589 */ /* 0x0002e400000e0000 */
.L_x_809:
[----:B------:R-:W-:Y:S04]  /*3440*/  BSSY B1, `(.L_x_458) ;  /* 0x00000eb000017945 */ /* 0x000fe80003800000 */
[----:B------:R-:W-:Y:S05]  /*3450*/  @P3 BRA `(.L_x_459) ;  /* 0x0000000c00a43947 */ /* 0x000fea0003800000 */
[----:B------:R-:W-:Y:S01]  /*3460*/  ISETP.NE.AND P3, PT, R3, RZ, PT ;  /* 0x000000ff0300720c */ /* 0x000fe20003f65270 */
[----:B------:R-:W-:-:S12]  /*3470*/  BSSY B2, `(.L_x_460) ;  /* 0x0000039000027945 */ /* 0x000fd80003800000 */
[----:B------:R-:W-:Y:S05]  /*3480*/  @!P3 BRA `(.L_x_461) ;  /* 0x0000000000dcb947 */ /* 0x000fea0003800000 */
[----:B------:R4:W0:Y:S01]  /*3490*/  LDS.128 R12, [R85+0x24400] ;  /* 0x02440000550c7984 */ /* 0x0008220000000c00 */
[C---:B---3--:R-:W-:Y:S01]  /*34a0*/  LEA R80, P3, R16.reuse, R82, 0x1 ;  /* 0x0000005210507211 */ /* 0x048fe200078608ff */
[----:B------:R-:W-:Y:S03]  /*34b0*/  BSSY B3, `(.L_x_462) ;  /* 0x0000032000037945 */ /* 0x000fe60003800000 */
[----:B--2---:R-:W-:Y:S02]  /*34c0*/  LEA.HI.X R81, R16, R83, R17, 0x1, P3 ;  /* 0x0000005310517211 */ /* 0x004fe400018f0c11 */
[----:B------:R-:W-:-:S13]  /*34d0*/  ISETP.GE.AND P3, PT, R214, R114, PT ;  /* 0x00000072d600720c */ /* 0x000fda0003f66270 */
[----:B----4-:R-:W-:Y:S05]  /*34e0*/  @P3 BRA `(.L_x_463) ;  /* 0x0000000000b83947 */ /* 0x010fea0003800000 */
[----:B------:R-:W-:Y:S01]  /*34f0*/  SHF.R.U64 R78, R78, 0x10, R79 ;  /* 0x000000104e4e7819 */ /* 0x000fe2000000124f */
[----:B0-----:R-:W-:Y:S01]  /*3500*/  IMAD.U32 R166, R15, 0x10000, RZ ;  /* 0x000100000fa67824 */ /* 0x001fe200078e00ff */
[----:B------:R-:W-:Y:S02]  /*3510*/  SHF.R.U64 R165, R76, 0x10, R77 ;  /* 0x000000104ca57819 */ /* 0x000fe4000000124d */
[----:B------:R-:W-:Y:S02]  /*3520*/  SHF.R.U32.HI R167, RZ, 0x10, R79 ;  /* 0x00000010ffa77819 */ /* 0x000fe4000001164f */
[----:B------:R-:W-:Y:S02]  /*3530*/  PRMT R79, R125, 0x5432, R78 ;  /* 0x000054327d4f7816 */ /* 0x000fe4000000004e */
[----:B------:R-:W-:Y:S02]  /*3540*/  PRMT R165, R170, 0x5410, R165 ;  /* 0x00005410aaa57816 */ /* 0x000fe400000000a5 */
[----:B------:R-:W-:-:S02]  /*3550*/  SHF.R.U32.HI R77, RZ, 0x10, R77 ;  /* 0x00000010ff4d7819 */ /* 0x000fc4000001164d */
[----:B------:R-:W-:Y:S02]  /*3560*/  PRMT R78, R168, 0x5410, R167 ;  /* 0x00005410a84e7816 */ /* 0x000fe400000000a7 */
[----:B------:R-:W-:Y:S02]  /*3570*/  LOP3.LUT R171, R13, 0xffff0000, RZ, 0xc0, !PT ;  /* 0xffff00000dab7812 */ /* 0x000fe400078ec0ff */
[----:B------:R-:W-:Y:S01]  /*3580*/  LOP3.LUT R168, R79, 0xffff0000, RZ, 0xc0, !PT ;  /* 0xffff00004fa87812 */ /* 0x000fe200078ec0ff */
[----:B------:R-:W-:Y:S01]  /*3590*/  IMAD.U32 R167, R78, 0x10000, RZ ;  /* 0x000100004ea77824 */ /* 0x000fe200078e00ff */
[----:B------:R-:W-:Y:S01]  /*35a0*/  LOP3.LUT R170, R165, 0xffff0000, RZ, 0xc0, !PT ;  /* 0xffff0000a5aa7812 */ /* 0x000fe200078ec0ff */
[----:B------:R-:W-:Y:S01]  /*35b0*/  IMAD.U32 R79, R79, 0x10000, RZ ;  /* 0x000100004f4f7824 */ /* 0x000fe200078e00ff */
[----:B------:R-:W-:Y:S01]  /*35c0*/  PRMT R77, R169, 0x5410, R77 ;  /* 0x00005410a94d7816 */ /* 0x000fe2000000004d */
[C---:B------:R-:W-:Y:S01]  /*35d0*/  FMUL.FTZ R172, R171.reuse, R168 ;  /* 0x000000a8abac7220 */ /* 0x040fe20000410000 */
[C---:B------:R-:W-:Y:S01]  /*35e0*/  SHF.L.U32 R76, R14.reuse, 0x10, RZ ;  /* 0x000000100e4c7819 */ /* 0x040fe200000006ff */
[----:B------:R-:W-:Y:S01]  /*35f0*/  FMUL.FTZ R171, R171, R170 ;  /* 0x000000aaabab7220 */ /* 0x000fe20000410000 */
[----:B------:R-:W-:Y:S01]  /*3600*/  LOP3.LUT R11, R14, 0xffff0000, RZ, 0xc0, !PT ;  /* 0xffff00000e0b7812 */ /* 0x000fe200078ec0ff */
[----:B------:R-:W-:Y:S01]  /*3610*/  IMAD.U32 R169, R77, 0x10000, RZ ;  /* 0x000100004da97824 */ /* 0x000fe200078e00ff */
[----:B------:R-:W-:Y:S01]  /*3620*/  LOP3.LUT R14, R15, 0xffff0000, RZ, 0xc0, !PT ;  /* 0xffff00000f0e7812 */ /* 0x000fe200078ec0ff */
[----:B------:R-:W-:Y:S01]  /*3630*/  IMAD.U32 R15, R13, 0x10000, RZ ;  /* 0x000100000d0f7824 */ /* 0x000fe200078e00ff */
[----:B------:R-:W-:Y:S01]  /*3640*/  LOP3.LUT R77, R77, 0xffff0000, RZ, 0xc0, !PT ;  /* 0xffff00004d4d7812 */ /* 0x000fe200078ec0ff */
[----:B------:R-:W-:Y:S01]  /*3650*/  FMUL.FTZ R173, R11, R167 ;  /* 0x000000a70bad7220 */ /* 0x000fe20000410000 */
[----:B------:R-:W-:-:S02]  /*3660*/  IMAD.U32 R13, R12, 0x10000, RZ ;  /* 0x000100000c0d7824 */ /* 0x000fc400078e00ff */
[C---:B------:R-:W-:Y:S01]  /*3670*/  FFMA.FTZ R172, R15.reuse, R170, -R172 ;  /* 0x000000aa0fac7223 */ /* 0x040fe200000108ac */
[----:B------:R-:W-:Y:S01]  /*3680*/  FFMA.FTZ R171, R15, R168, R171 ;  /* 0x000000a80fab7223 */ /* 0x000fe200000100ab */
[-C--:B------:R-:W-:Y:S01]  /*3690*/  FMUL.FTZ R11, R11, R169.reuse ;  /* 0x000000a90b0b7220 */ /* 0x080fe20000410000 */
[----:B------:R-:W-:Y:S01]  /*36a0*/  LOP3.LUT R15, R78, 0xffff0000, RZ, 0xc0, !PT ;  /* 0xffff00004e0f7812 */ /* 0x000fe200078ec0ff */
[----:B------:R-:W-:Y:S01]  /*36b0*/  FFMA.FTZ R173, R76, R169, -R173 ;  /* 0x000000a94cad7223 */ /* 0x000fe200000108ad */
[----:B------:R-:W-:Y:S01]  /*36c0*/  LOP3.LUT R12, R12, 0xffff0000, RZ, 0xc0, !PT ;  /* 0xffff00000c0c7812 */ /* 0x000fe200078ec0ff */
[----:B------:R-:W-:Y:S02]  /*36d0*/  IMAD.U32 R165, R165, 0x10000, RZ ;  /* 0x00010000a5a57824 */ /* 0x000fe400078e00ff */
[----:B------:R-:W-:Y:S01]  /*36e0*/  FFMA.FTZ R76, R76, R167, R11 ;  /* 0x000000a74c4c7223 */ /* 0x000fe2000001000b */
[C---:B------:R-:W-:Y:S01]  /*36f0*/  FMUL.FTZ R11, R14.reuse, R15 ;  /* 0x0000000f0e0b7220 */ /* 0x040fe20000410000 */
[----:B------:R-:W-:Y:S01]  /*3700*/  FMUL.FTZ R78, R14, R77 ;  /* 0x0000004d0e4e7220 */ /* 0x000fe20000410000 */
[C---:B------:R-:W-:Y:S01]  /*3710*/  FMUL.FTZ R14, R12.reuse, R79 ;  /* 0x0000004f0c0e7220 */ /* 0x040fe20000410000 */
[----:B------:R-:W-:Y:S01]  /*3720*/  FMUL.FTZ R12, R12, R165 ;  /* 0x000000a50c0c7220 */ /* 0x000fe20000410000 */
[C---:B------:R-:W-:Y:S01]  /*3730*/  FFMA.FTZ R11, R166.reuse, R77, -R11 ;  /* 0x0000004da60b7223 */ /* 0x040fe2000001080b */
[----:B------:R-:W-:Y:S01]  /*3740*/  FFMA.FTZ R78, R166, R15, R78 ;  /* 0x0000000fa64e7223 */ /* 0x000fe2000001004e */
[C---:B------:R-:W-:Y:S01]  /*3750*/  FFMA.FTZ R14, R13.reuse, R165, -R14 ;  /* 0x000000a50d0e7223 */ /* 0x040fe2000001080e */
[----:B------:R-:W-:Y:S01]  /*3760*/  FFMA.FTZ R13, R13, R79, R12 ;  /* 0x0000004f0d0d7223 */ /* 0x000fe2000001000c */
[----:B------:R-:W-:-:S02]  /*3770*/  F2FP.BF16.F32.PACK_AB R171, R171, R172 ;  /* 0x000000acabab723e */ /* 0x000fc400000010ff */
[----:B------:R-:W-:Y:S02]  /*3780*/  F2FP.BF16.F32.PACK_AB R76, R76, R173 ;  /* 0x000000ad4c4c723e */ /* 0x000fe400000010ff */
[----:B------:R-:W-:Y:S01]  /*3790*/  F2FP.BF16.F32.PACK_AB R12, R13, R14 ;  /* 0x0000000e0d0c723e */ /* 0x000fe200000010ff */
[----:B------:R-:W-:Y:S01]  /*37a0*/  IMAD.MOV.U32 R13, RZ, RZ, R171 ;  /* 0x000000ffff0d7224 */ /* 0x000fe200078e00ab */
[----:B------:R-:W-:Y:S01]  /*37b0*/  F2FP.BF16.F32.PACK_AB R15, R78, R11 ;  /* 0x0000000b4e0f723e */ /* 0x000fe200000010ff */
[----:B------:R-:W-:-:S07]  /*37c0*/  IMAD.MOV.U32 R14, RZ, RZ, R76 ;  /* 0x000000ffff0e7224 */ /* 0x000fce00078e004c */
.L_x_463:
[----:B------:R-:W-:Y:S05]  /*37d0*/  BSYNC B3 ;  /* 0x0000000000037941 */ /* 0x000fea0003800000 */
.L_x_462:
[----:B------:R-:W-:Y:S02]  /*37e0*/  ULDC.64 UR4, c[0x0][0x208] ;  /* 0x0000820000047ab9 */ /* 0x000fe40000000a00 */
[----:B0-----:R4:W-:Y:S03]  /*37f0*/  ST.E.128 desc[UR4][R80.64], R12 ;  /* 0x0000000c50007985 */ /* 0x0019e6000c101d04 */
.L_x_461:
[----:B------:R-:W-:Y:S05]  /*3800*/  BSYNC B2 ;  /* 0x0000000000027941 */ /* 0x000fea0003800000 */
.L_x_460:
[----:B------:R-:W-:Y:S01]  /*3810*/  ISETP.NE.AND P3, PT, R21, RZ, PT ;  /* 0x000000ff1500720c */ /* 0x000fe20003f65270 */
[----:B------:R-:W-:-:S12]  /*3820*/  BSSY B2, `(.L_x_464) ;  /* 0x0000039000027945 */ /* 0x000fd80003800000 */
[----:B------:R-:W-:Y:S05]  /*3830*/  @!P3 BRA `(.L_x_465) ;  /* 0x0000000000dcb947 */ /* 0x000fea0003800000 */
[----:B----4-:R4:W0:Y:S01]  /*3840*/  LDS.128 R12, [R85+0x26c00] ;  /* 0x026c0000550c7984 */ /* 0x0108220000000c00 */
[C---:B---3--:R-:W-:Y:S01]  /*3850*/  LEA R76, P3, R23.reuse, R82, 0x1 ;  /* 0x00000052174c7211 */ /* 0x048fe200078608ff */
[----:B------:R-:W-:Y:S03]  /*3860*/  BSSY B3, `(.L_x_466) ;  /* 0x0000032000037945 */ /* 0x000fe60003800000 */
[----:B--2---:R-:W-:Y:S02]  /*3870*/  LEA.HI.X R77, R23, R83, R216, 0x1, P3 ;  /* 0x00000053174d7211 */ /* 0x004fe400018f0cd8 */
[----:B------:R-:W-:-:S13]  /*3880*/  ISETP.GE.AND P3, PT, R221, R114, PT ;  /* 0x00000072dd00720c */ /* 0x000fda0003f66270 */
[----:B----4-:R-:W-:Y:S05]  /*3890*/  @P3 BRA `(.L_x_467) ;  /* 0x0000000000b83947 */ /* 0x010fea0003800000 */
[--C-:B------:R-:W-:Y:S01]  /*38a0*/  SHF.R.U64 R74, R74, 0x10, R75.reuse ;  /* 0x000000104a4a7819 */ /* 0x100fe2000000124b */
[----:B0-----:R-:W-:Y:S01]  /*38b0*/  IMAD.U32 R79, R15, 0x10000, RZ ;  /* 0x000100000f4f7824 */ /* 0x001fe200078e00ff */
[----:B------:R-:W-:Y:S02]  /*38c0*/  SHF.R.U32.HI R165, RZ, 0x10, R75 ;  /* 0x00000010ffa57819 */ /* 0x000fe4000001164b */
[--C-:B------:R-:W-:Y:S01]  /*38d0*/  SHF.R.U64 R81, R72, 0x10, R73.reuse ;  /* 0x0000001048517819 */ /* 0x100fe20000001249 */
[----:B------:R-:W-:Y:S01]  /*38e0*/  IMAD.U32 R72, R14, 0x10000, RZ ;  /* 0x000100000e487824 */ /* 0x000fe200078e00ff */
[----:B------:R-:W-:Y:S02]  /*38f0*/  SHF.R.U32.HI R80, RZ, 0x10, R73 ;  /* 0x00000010ff507819 */ /* 0x000fe40000011649 */
[----:B------:R-:W-:Y:S02]  /*3900*/  PRMT R75, R124, 0x5432, R74 ;  /* 0x000054327c4b7816 */ /* 0x000fe4000000004a */
[----:B------:R-:W-:-:S02]  /*3910*/  PRMT R74, R183, 0x5410, R165 ;  /* 0x00005410b74a7816 */ /* 0x000fc400000000a5 */
[----:B------:R-:W-:Y:S02]  /*3920*/  PRMT R78, R122, 0x5432, R81 ;  /* 0x000054327a4e7816 */ /* 0x000fe40000000051 */
[----:B------:R-:W-:Y:S01]  /*3930*/  PRMT R73, R123, 0x5432, R80 ;  /* 0x000054327b497816 */ /* 0x000fe20000000050 */
[----:B------:R-:W-:Y:S01]  /*3940*/  IMAD.U32 R81, R74, 0x10000, RZ ;  /* 0x000100004a517824 */ /* 0x000fe200078e00ff */
[----:B------:R-:W-:Y:S02]  /*3950*/  LOP3.LUT R11, R14, 0xffff0000, RZ, 0xc0, !PT ;  /* 0xffff00000e0b7812 */ /* 0x000fe400078ec0ff */
[----:B------:R-:W-:Y:S01]  /*3960*/  LOP3.LUT R167, R13, 0xffff0000, RZ, 0xc0, !PT ;  /* 0xffff00000da77812 */ /* 0x000fe200078ec0ff */
[----:B------:R-:W-:Y:S01]  /*3970*/  IMAD.U32 R165, R73, 0x10000, RZ ;  /* 0x0001000049a57824 */ /* 0x000fe200078e00ff */
[----:B------:R-:W-:Y:S01]  /*3980*/  LOP3.LUT R80, R75, 0xffff0000, RZ, 0xc0, !PT ;  /* 0xffff00004b507812 */ /* 0x000fe200078ec0ff */
[C---:B------:R-:W-:Y:S01]  /*3990*/  FMUL.FTZ R169, R11.reuse, R81 ;  /* 0x000000510ba97220 */ /* 0x040fe20000410000 */
[----:B------:R-:W-:Y:S01]  /*39a0*/  LOP3.LUT R166, R78, 0xffff0000, RZ, 0xc0, !PT ;  /* 0xffff00004ea67812 */ /* 0x000fe200078ec0ff */
[----:B------:R-:W-:Y:S01]  /*39b0*/  FMUL.FTZ R11, R11, R165 ;  /* 0x000000a50b0b7220 */ /* 0x000fe20000410000 */
[----:B------:R-:W-:Y:S01]  /*39c0*/  LOP3.LUT R14, R15, 0xffff0000, RZ, 0xc0, !PT ;  /* 0xffff00000f0e7812 */ /* 0x000fe200078ec0ff */
[----:B------:R-:W-:-:S02]  /*39d0*/  IMAD.U32 R15, R13, 0x10000, RZ ;  /* 0x000100000d0f7824 */ /* 0x000fc400078e00ff */
[C---:B------:R-:W-:Y:S01]  /*39e0*/  FMUL.FTZ R168, R167.reuse, R80 ;  /* 0x00000050a7a87220 */ /* 0x040fe20000410000 */
[----:B------:R-:W-:Y:S01]  /*39f0*/  SHF.L.U32 R13, R12, 0x10, RZ ;  /* 0x000000100c0d7819 */ /* 0x000fe200000006ff */
[----:B------:R-:W-:Y:S01]  /*3a00*/  FMUL.FTZ R167, R167, R166 ;  /* 0x000000a6a7a77220 */ /* 0x000fe20000410000 */
[----:B------:R-:W-:Y:S01]  /*3a10*/  LOP3.LUT R74, R74, 0xffff0000, RZ, 0xc0, !PT ;  /* 0xffff00004a4a7812 */ /* 0x000fe200078ec0ff */
[----:B------:R-:W-:Y:S01]  /*3a20*/  IMAD.U32 R75, R75, 0x10000, RZ ;  /* 0x000100004b4b7824 */ /* 0x000fe200078e00ff */
[----:B------:R-:W-:Y:S01]  /*3a30*/  LOP3.LUT R73, R73, 0xffff0000, RZ, 0xc0, !PT ;  /* 0xffff000049497812 */ /* 0x000fe200078ec0ff */
[----:B------:R-:W-:Y:S01]  /*3a40*/  FFMA.FTZ R169, R72, R165, -R169 ;  /* 0x000000a548a97223 */ /* 0x000fe200000108a9 */
[----:B------:R-:W-:Y:S01]  /*3a50*/  LOP3.LUT R12, R12, 0xffff0000, RZ, 0xc0, !PT ;  /* 0xffff00000c0c7812 */ /* 0x000fe200078ec0ff */
[----:B------:R-:W-:Y:S02]  /*3a60*/  IMAD.U32 R78, R78, 0x10000, RZ ;  /* 0x000100004e4e7824 */ /* 0x000fe400078e00ff */
[C---:B------:R-:W-:Y:S01]  /*3a70*/  FFMA.FTZ R167, R15.reuse, R80, R167 ;  /* 0x000000500fa77223 */ /* 0x040fe200000100a7 */
[----:B------:R-:W-:Y:S01]  /*3a80*/  FFMA.FTZ R72, R72, R81, R11 ;  /* 0x0000005148487223 */ /* 0x000fe2000001000b */
[C---:B------:R-:W-:Y:S01]  /*3a90*/  FMUL.FTZ R80, R14.reuse, R74 ;  /* 0x0000004a0e507220 */ /* 0x040fe20000410000 */
[----:B------:R-:W-:Y:S01]  /*3aa0*/  FMUL.FTZ R11, R14, R73 ;  /* 0x000000490e0b7220 */ /* 0x000fe20000410000 */
[C---:B------:R-:W-:Y:S01]  /*3ab0*/  FMUL.FTZ R14, R12.reuse, R75 ;  /* 0x0000004b0c0e7220 */ /* 0x040fe20000410000 */
[----:B------:R-:W-:Y:S01]  /*3ac0*/  FFMA.FTZ R168, R15, R166, -R168 ;  /* 0x000000a60fa87223 */ /* 0x000fe200000108a8 */
[-C--:B------:R-:W-:Y:S01]  /*3ad0*/  FMUL.FTZ R12, R12, R78.reuse ;  /* 0x0000004e0c0c7220 */ /* 0x080fe20000410000 */
[----:B------:R-:W-:Y:S01]  /*3ae0*/  FFMA.FTZ R80, R79, R73, -R80 ;  /* 0x000000494f507223 */ /* 0x000fe20000010850 */
[----:B------:R-:W-:Y:S01]  /*3af0*/  FFMA.FTZ R14, R13, R78, -R14 ;  /* 0x0000004e0d0e7223 */ /* 0x000fe2000001080e */
[----:B------:R-:W-:Y:S01]  /*3b00*/  FFMA.FTZ R11, R79, R74, R11 ;  /* 0x0000004a4f0b7223 */ /* 0x000fe2000001000b */
[----:B------:R-:W-:Y:S01]  /*3b10*/  FFMA.FTZ R13, R13, R75, R12 ;  /* 0x0000004b0d0d7223 */ /* 0x000fe2000001000c */
[----:B------:R-:W-:-:S02]  /*3b20*/  F2FP.BF16.F32.PACK_AB R167, R167, R168 ;  /* 0x000000a8a7a7723e */ /* 0x000fc400000010ff */
[----:B------:R-:W-:Y:S02]  /*3b30*/  F2FP.BF16.F32.PACK_AB R72, R72, R169 ;  /* 0x000000a94848723e */ /* 0x000fe400000010ff */
[----:B------:R-:W-:Y:S01]  /*3b40*/  F2FP.BF16.F32.PACK_AB R12, R13, R14 ;  /* 0x0000000e0d0c723e */ /* 0x000fe200000010ff */
[----:B------:R-:W-:Y:S01]  /*3b50*/  IMAD.MOV.U32 R13, RZ, RZ, R167 ;  /* 0x000000ffff0d7224 */ /* 0x000fe200078e00a7 */
[----:B------:R-:W-:Y:S01]  /*3b60*/  F2FP.BF16.F32.PACK_AB R15, R11, R80 ;  /* 0x000000500b0f723e */ /* 0x000fe200000010ff */
[----:B------:R-:W-:-:S07]  /*3b70*/  IMAD.MOV.U32 R14, RZ, RZ, R72 ;  /* 0x000000ffff0e7224 */ /* 0x000fce00078e0048 */
.L_x_467:
[----:B------:R-:W-:Y:S05]  /*3b80*/  BSYNC B3 ;  /* 0x0000000000037941 */ /* 0x000fea0003800000 */
.L_x_466:
[----:B------:R-:W-:Y:S02]  /*3b90*/  ULDC.64 UR4, c[0x0][0x208] ;  /* 0x0000820000047ab9 */ /* 0x000fe40000000a00 */
[----:B0-----:R0:W-:Y:S03]  /*3ba0*/  ST.E.128 desc[UR4][R76.64], R12 ;  /* 0x0000000c4c007985 */ /* 0x0011e6000c101d04 */
.L_x_465:
[----:B------:R-:W-:Y:S05]  /*3bb0*/  BSYNC B2 ;  /* 0x0000000000027941 */ /* 0x000fea0003800000 */
.L_x_464:
[----:B------:R-:W-:Y:S01]  /*3bc0*/  ISETP.NE.AND P3, PT, R25, RZ, PT ;  /* 0x000000ff1900720c */ /* 0x000fe20003f65270 */
[----:B------:R-:W-:-:S12]  /*3bd0*/  BSSY B2, `(.L_x_468) ;  /* 0x0000039000027945 */ /* 0x000fd80003800000 */
[----:B------:R-:W-:Y:S05]  /*3be0*/  @!P3 BRA `(.L_x_469) ;  /* 0x0000000000dcb947 */ /* 0x000fea0003800000 */
[----:B0---4-:R0:W4:Y:S01]  /*3bf0*/  LDS.128 R12, [R85+0x29400] ;  /* 0x02940000550c7984 */ /* 0x0111220000000c00 */
[C---:B---3--:R-:W-:Y:S01]  /*3c00*/  LEA R72, P3, R18.reuse, R82, 0x1 ;  /* 0x0000005212487211 */ /* 0x048fe200078608ff */
[----:B------:R-:W-:Y:S03]  /*3c10*/  BSSY B3, `(.L_x_470) ;  /* 0x0000032000037945 */ /* 0x000fe60003800000 */
[----:B--2---:R-:W-:Y:S02]  /*3c20*/  LEA.HI.X R73, R18, R83, R218, 0x1, P3 ;  /* 0x0000005312497211 */ /* 0x004fe400018f0cda */
[----:B------:R-:W-:-:S13]  /*3c30*/  ISETP.GE.AND P3, PT, R220, R114, PT ;  /* 0x00000072dc00720c */ /* 0x000fda0003f66270 */
[----:B0-----:R-:W-:Y:S05]  /*3c40*/  @P3 BRA `(.L_x_471) ;  /* 0x0000000000b83947 */ /* 0x001fea0003800000 */
[----:B------:R-:W-:Y:S02]  /*3c50*/  SHF.R.U64 R70, R70, 0x10, R71 ;  /* 0x0000001046467819 */ /* 0x000fe40000001247 */
[----:B------:R-:W-:Y:S01]  /*3c60*/  SHF.R.U64 R74, R68, 0x10, R69 ;  /* 0x00000010444a7819 */ /* 0x000fe20000001245 */
[----:B----4-:R-:W-:Y:S01]  /*3c70*/  IMAD.U32 R68, R14, 0x10000, RZ ;  /* 0x000100000e447824 */ /* 0x010fe200078e00ff */
[----:B------:R-:W-:Y:S02]  /*3c80*/  PRMT R179, R179, 0x5410, R70 ;  /* 0x00005410b3b37816 */ /* 0x000fe40000000046 */
[----:B------:R-:W-:Y:S02]  /*3c90*/  SHF.R.U32.HI R71, RZ, 0x10, R71 ;  /* 0x00000010ff477819 */ /* 0x000fe40000011647 */
[----:B------:R-:W-:Y:S02]  /*3ca0*/  PRMT R177, R177, 0x5410, R74 ;  /* 0x00005410b1b17816 */ /* 0x000fe4000000004a */
[----:B------:R-:W-:-:S02]  /*3cb0*/  SHF.R.U32.HI R69, RZ, 0x10, R69 ;  /* 0x00000010ff457819 */ /* 0x000fc40000011645 */
[----:B------:R-:W-:Y:S02]  /*3cc0*/  LOP3.LUT R70, R13, 0xffff0000, RZ, 0xc0, !PT ;  /* 0xffff00000d467812 */ /* 0x000fe400078ec0ff */
[----:B------:R-:W-:Y:S02]  /*3cd0*/  LOP3.LUT R76, R179, 0xffff0000, RZ, 0xc0, !PT ;  /* 0xffff0000b34c7812 */ /* 0x000fe400078ec0ff */
[----:B------:R-:W-:Y:S01]  /*3ce0*/  PRMT R182, R182, 0x5410, R71 ;  /* 0x00005410b6b67816 */ /* 0x000fe20000000047 */
[----:B------:R-:W-:Y:S01]  /*3cf0*/  IMAD.U32 R71, R13, 0x10000, RZ ;  /* 0x000100000d477824 */ /* 0x000fe200078e00ff */
[----:B------:R-:W-:Y:S01]  /*3d00*/  LOP3.LUT R74, R177, 0xffff0000, RZ, 0xc0, !PT ;  /* 0xffff0000b14a7812 */ /* 0x000fe200078ec0ff */
[----:B------:R-:W-:Y:S01]  /*3d10*/  FMUL.FTZ R78, R70, R76 ;  /* 0x0000004c464e7220 */ /* 0x000fe20000410000 */
[----:B------:R-:W-:Y:S01]  /*3d20*/  PRMT R178, R178, 0x5410, R69 ;  /* 0x00005410b2b27816 */ /* 0x000fe20000000045 */
[----:B------:R-:W-:Y:S01]  /*3d30*/  IMAD.U32 R69, R182, 0x10000, RZ ;  /* 0x00010000b6457824 */ /* 0x000fe200078e00ff */
[----:B------:R-:W-:Y:S01]  /*3d40*/  LOP3.LUT R14, R14, 0xffff0000, RZ, 0xc0, !PT ;  /* 0xffff00000e0e7812 */ /* 0x000fe200078ec0ff */
[----:B------:R-:W-:Y:S01]  /*3d50*/  FMUL.FTZ R77, R70, R74 ;  /* 0x0000004a464d7220 */ /* 0x000fe20000410000 */
[C---:B------:R-:W-:Y:S01]  /*3d60*/  IMAD.U32 R13, R12.reuse, 0x10000, RZ ;  /* 0x000100000c0d7824 */ /* 0x040fe200078e00ff */
[----:B------:R-:W-:Y:S01]  /*3d70*/  LOP3.LUT R70, R12, 0xffff0000, RZ, 0xc0, !PT ;  /* 0xffff00000c467812 */ /* 0x000fe200078ec0ff */
[----:B------:R-:W-:-:S02]  /*3d80*/  IMAD.U32 R75, R178, 0x10000, RZ ;  /* 0x00010000b24b7824 */ /* 0x000fc400078e00ff */
[----:B------:R-:W-:Y:S01]  /*3d90*/  FFMA.FTZ R12, R71, R74, -R78 ;  /* 0x0000004a470c7223 */ /* 0x000fe2000001084e */
[----:B------:R-:W-:Y:S01]  /*3da0*/  SHF.L.U32 R179, R179, 0x10, RZ ;  /* 0x00000010b3b37819 */ /* 0x000fe200000006ff */
[----:B------:R-:W-:Y:S01]  /*3db0*/  FMUL.FTZ R79, R14, R69 ;  /* 0x000000450e4f7220 */ /* 0x000fe20000410000 */
[----:B------:R-:W-:Y:S01]  /*3dc0*/  LOP3.LUT R11, R15, 0xffff0000, RZ, 0xc0, !PT ;  /* 0xffff00000f0b7812 */ /* 0x000fe200078ec0ff */
[----:B------:R-:W-:Y:S01]  /*3dd0*/  FFMA.FTZ R71, R71, R76, R77 ;  /* 0x0000004c47477223 */ /* 0x000fe2000001004d */
[----:B------:R-:W-:Y:S01]  /*3de0*/  LOP3.LUT R182, R182, 0xffff0000, RZ, 0xc0, !PT ;  /* 0xffff0000b6b67812 */ /* 0x000fe200078ec0ff */
[-C--:B------:R-:W-:Y:S01]  /*3df0*/  FMUL.FTZ R77, R14, R75.reuse ;  /* 0x0000004b0e4d7220 */ /* 0x080fe20000410000 */
[----:B------:R-:W-:Y:S01]  /*3e00*/  LOP3.LUT R178, R178, 0xffff0000, RZ, 0xc0, !PT ;  /* 0xffff0000b2b27812 */ /* 0x000fe200078ec0ff */
[----:B------:R-:W-:Y:S02]  /*3e10*/  IMAD.U32 R177, R177, 0x10000, RZ ;  /* 0x00010000b1b17824 */ /* 0x000fe400078e00ff */
[----:B------:R-:W-:Y:S01]  /*3e20*/  FFMA.FTZ R75, R68, R75, -R79 ;  /* 0x0000004b444b7223 */ /* 0x000fe2000001084f */
[----:B------:R-:W-:Y:S01]  /*3e30*/  FMUL.FTZ R14, R70, R179 ;  /* 0x000000b3460e7220 */ /* 0x000fe20000410000 */
[----:B------:R-:W-:Y:S01]  /*3e40*/  FFMA.FTZ R68, R68, R69, R77 ;  /* 0x0000004544447223 */ /* 0x000fe2000001004d */
[----:B------:R-:W-:Y:S01]  /*3e50*/  FMUL.FTZ R74, R11, R182 ;  /* 0x000000b60b4a7220 */ /* 0x000fe20000410000 */
[----:B------:R-:W-:Y:S01]  /*3e60*/  FMUL.FTZ R70, R70, R177 ;  /* 0x000000b146467220 */ /* 0x000fe20000410000 */
[----:B------:R-:W-:-:S02]  /*3e70*/  IMAD.U32 R15, R15, 0x10000, RZ ;  /* 0x000100000f0f7824 */ /* 0x000fc400078e00ff */
[-C--:B------:R-:W-:Y:S01]  /*3e80*/  FMUL.FTZ R11, R11, R178.reuse ;  /* 0x000000b20b0b7220 */ /* 0x080fe20000410000 */
[C---:B------:R-:W-:Y:S01]  /*3e90*/  FFMA.FTZ R14, R13.reuse, R177, -R14 ;  /* 0x000000b10d0e7223 */ /* 0x040fe2000001080e */
[----:B------:R-:W-:Y:S01]  /*3ea0*/  FFMA.FTZ R13, R13, R179, R70 ;  /* 0x000000b30d0d7223 */ /* 0x000fe20000010046 */
[C---:B------:R-:W-:Y:S01]  /*3eb0*/  FFMA.FTZ R74, R15.reuse, R178, -R74 ;  /* 0x000000b20f4a7223 */ /* 0x040fe2000001084a */
[----:B------:R-:W-:Y:S01]  /*3ec0*/  FFMA.FTZ R11, R15, R182, R11 ;  /* 0x000000b60f0b7223 */ /* 0x000fe2000001000b */
[----:B------:R-:W-:Y:S02]  /*3ed0*/  F2FP.BF16.F32.PACK_AB R71, R71, R12 ;  /* 0x0000000c4747723e */ /* 0x000fe400000010ff */
[----:B------:R-:W-:Y:S02]  /*3ee0*/  F2FP.BF16.F32.PACK_AB R68, R68, R75 ;  /* 0x0000004b4444723e */ /* 0x000fe400000010ff */
[----:B------:R-:W-:Y:S01]  /*3ef0*/  F2FP.BF16.F32.PACK_AB R12, R13, R14 ;  /* 0x0000000e0d0c723e */ /* 0x000fe200000010ff */
[----:B------:R-:W-:Y:S01]  /*3f00*/  IMAD.MOV.U32 R13, RZ, RZ, R71 ;  /* 0x000000ffff0d7224 */ /* 0x000fe200078e0047 */
[----:B------:R-:W-:Y:S01]  /*3f10*/  F2FP.BF16.F32.PACK_AB R15, R11, R74 ;  /* 0x0000004a0b0f723e */ /* 0x000fe200000010ff */
[----:B------:R-:W-:-:S07]  /*3f20*/  IMAD.MOV.U32 R14, RZ, RZ, R68 ;  /* 0x000000ffff0e7224 */ /* 0x000fce00078e0044 */
.L_x_471:
[----:B------:R-:W-:Y:S05]  /*3f30*/  BSYNC B3 ;  /* 0x0000000000037941 */ /* 0x000fea0003800000 */
.L_x_470:
[----:B------:R-:W-:Y:S02]  /*3f40*/  ULDC.64 UR4, c[0x0][0x208] ;  /* 0x0000820000047ab9 */ /* 0x000fe40000000a00 */
[----:B----4-:R0:W-:Y:S03]  /*3f50*/  ST.E.128 desc[UR4][R72.64], R12 ;  /* 0x0000000c48007985 */ /* 0x0101e6000c101d04 */
.L_x_469:
[----:B------:R-:W-:Y:S05]  /*3f60*/  BSYNC B2 ;  /* 0x0000000000027941 */ /* 0x000fea0003800000 */
.L_x_468:
[----:B------:R-:W-:-:S13]  /*3f70*/  ISETP.NE.AND P3, PT, R26, RZ, PT ;  /* 0x000000ff1a00720c */ /* 0x000fda0003f65270 */
        /* <DEDUP_REMOVED lines=8> */
[--C-:B------:R-:W-:Y:S01]  /*4000*/  SHF.R.U64 R71, R64, 0x10, R65.reuse ;  /* 0x0000001040477819 */ /* 0x100fe20000001241 */
[----:B----4-:R-:W-:Y:S01]  /*4010*/  IMAD.U32 R64, R14, 0x10000, RZ ;  /* 0x000100000e407824 */ /* 0x010fe200078e00ff */
[----:B------:R-:W-:Y:S02]  /*4020*/  SHF.R.U32.HI R65, RZ, 0x10, R65 ;  /* 0x00000010ff417819 */ /* 0x000fe40000011641 */
[----:B------:R-:W-:Y:S02]  /*4030*/  PRMT R175, R175, 0x5410, R70 ;  /* 0x00005410afaf7816 */ /* 0x000fe40000000046 */
[----:B------:R-:W-:Y:S02]  /*4040*/  PRMT R156, R156, 0x5410, R71 ;  /* 0x000054109c9c7816 */ /* 0x000fe40000000047 */
[----:B------:R-:W-:-:S02]  /*4050*/  SHF.R.U32.HI R67, RZ, 0x10, R67 ;  /* 0x00000010ff437819 */ /* 0x000fc40000011643 */
[----:B------:R-:W-:Y:S02]  /*4060*/  PRMT R174, R174, 0x5410, R65 ;  /* 0x00005410aeae7816 */ /* 0x000fe40000000041 */
[----:B------:R-:W-:Y:S02]  /*4070*/  LOP3.LUT R65, R13, 0xffff0000, RZ, 0xc0, !PT ;  /* 0xffff00000d417812 */ /* 0x000fe400078ec0ff */
[C---:B------:R-:W-:Y:S01]  /*4080*/  LOP3.LUT R72, R175.reuse, 0xffff0000, RZ, 0xc0, !PT ;  /* 0xffff0000af487812 */ /* 0x040fe200078ec0ff */
[----:B------:R-:W-:Y:S01]  /*4090*/  IMAD.U32 R175, R175, 0x10000, RZ ;  /* 0x00010000afaf7824 */ /* 0x000fe200078e00ff */
[C---:B------:R-:W-:Y:S01]  /*40a0*/  LOP3.LUT R70, R156.reuse, 0xffff0000, RZ, 0xc0, !PT ;  /* 0xffff00009c467812 */ /* 0x040fe200078ec0ff */
[----:B------:R-:W-:Y:S01]  /*40b0*/  IMAD.U32 R156, R156, 0x10000, RZ ;  /* 0x000100009c9c7824 */ /* 0x000fe200078e00ff */
[----:B------:R-:W-:Y:S01]  /*40c0*/  PRMT R176, R176, 0x5410, R67 ;  /* 0x00005410b0b07816 */ /* 0x000fe20000000043 */
[----:B------:R-:W-:Y:S01]  /*40d0*/  FMUL.FTZ R74, R65, R72 ;  /* 0x00000048414a7220 */ /* 0x000fe20000410000 */
[----:B------:R-:W-:Y:S01]  /*40e0*/  LOP3.LUT R66, R14, 0xffff0000, RZ, 0xc0, !PT ;  /* 0xffff00000e427812 */ /* 0x000fe200078ec0ff */
[C---:B------:R-:W-:Y:S01]  /*40f0*/  IMAD.U32 R14, R15.reuse, 0x10000, RZ ;  /* 0x000100000f0e7824 */ /* 0x040fe200078e00ff */
[----:B------:R-:W-:Y:S01]  /*4100*/  LOP3.LUT R11, R15, 0xffff0000, RZ, 0xc0, !PT ;  /* 0xffff00000f0b7812 */ /* 0x000fe200078ec0ff */
[----:B------:R-:W-:-:S02]  /*4110*/  IMAD.U32 R15, R13, 0x10000, RZ ;  /* 0x000100000d0f7824 */ /* 0x000fc400078e00ff */
[-C--:B------:R-:W-:Y:S01]  /*4120*/  FMUL.FTZ R65, R65, R70.reuse ;  /* 0x0000004641417220 */ /* 0x080fe20000410000 */
[C---:B------:R-:W-:Y:S01]  /*4130*/  IMAD.U32 R71, R176.reuse, 0x10000, RZ ;  /* 0x00010000b0477824 */ /* 0x040fe200078e00ff */
[----:B------:R-:W-:Y:S01]  /*4140*/  LOP3.LUT R176, R176, 0xffff0000, RZ, 0xc0, !PT ;  /* 0xffff0000b0b07812 */ /* 0x000fe200078ec0ff */
[----:B------:R-:W-:Y:S02]  /*4150*/  IMAD.U32 R67, R174, 0x10000, RZ ;  /* 0x00010000ae437824 */ /* 0x000fe400078e00ff */
[C---:B------:R-:W-:Y:S01]  /*4160*/  FFMA.FTZ R74, R15.reuse, R70, -R74 ;  /* 0x000000460f4a7223 */ /* 0x040fe2000001084a */
[C---:B------:R-:W-:Y:S02]  /*4170*/  IMAD.U32 R13, R12.reuse, 0x10000, RZ ;  /* 0x000100000c0d7824 */ /* 0x040fe400078e00ff */
[----:B------:R-:W-:Y:S01]  /*4180*/  FFMA.FTZ R65, R15, R72, R65 ;  /* 0x000000480f417223 */ /* 0x000fe20000010041 */
[----:B------:R-:W-:Y:S01]  /*4190*/  LOP3.LUT R12, R12, 0xffff0000, RZ, 0xc0, !PT ;  /* 0xffff00000c0c7812 */ /* 0x000fe200078ec0ff */
[C---:B------:R-:W-:Y:S01]  /*41a0*/  FMUL.FTZ R73, R66.reuse, R71 ;  /* 0x0000004742497220 */ /* 0x040fe20000410000 */
[----:B------:R-:W-:Y:S01]  /*41b0*/  FMUL.FTZ R15, R66, R67 ;  /* 0x00000043420f7220 */ /* 0x000fe20000410000 */
[----:B------:R-:W-:-:S02]  /*41c0*/  LOP3.LUT R174, R174, 0xffff0000, RZ, 0xc0, !PT ;  /* 0xffff0000aeae7812 */ /* 0x000fc400078ec0ff */
[C---:B------:R-:W-:Y:S01]  /*41d0*/  FFMA.FTZ R73, R64.reuse, R67, -R73 ;  /* 0x0000004340497223 */ /* 0x040fe20000010849 */
[----:B------:R-:W-:Y:S01]  /*41e0*/  FFMA.FTZ R66, R64, R71, R15 ;  /* 0x0000004740427223 */ /* 0x000fe2000001000f */
[C---:B------:R-:W-:Y:S01]  /*41f0*/  FMUL.FTZ R15, R11.reuse, R176 ;  /* 0x000000b00b0f7220 */ /* 0x040fe20000410000 */
[CC--:B------:R-:W-:Y:S01]  /*4200*/  FMUL.FTZ R64, R12.reuse, R175.reuse ;  /* 0x000000af0c407220 */ /* 0x0c0fe20000410000 */
[----:B------:R-:W-:Y:S01]  /*4210*/  FMUL.FTZ R11, R11, R174 ;  /* 0x000000ae0b0b7220 */ /* 0x000fe20000410000 */
[----:B------:R-:W-:Y:S01]  /*4220*/  FMUL.FTZ R12, R12, R156 ;  /* 0x0000009c0c0c7220 */ /* 0x000fe20000410000 */
[C---:B------:R-:W-:Y:S01]  /*4230*/  FFMA.FTZ R15, R14.reuse, R174, -R15 ;  /* 0x000000ae0e0f7223 */ /* 0x040fe2000001080f */
[C---:B------:R-:W-:Y:S01]  /*4240*/  FFMA.FTZ R64, R13.reuse, R156, -R64 ;  /* 0x0000009c0d407223 */ /* 0x040fe20000010840 */
[----:B------:R-:W-:Y:S01]  /*4250*/  FFMA.FTZ R14, R14, R176, R11 ;  /* 0x000000b00e0e7223 */ /* 0x000fe2000001000b */
[----:B------:R-:W-:Y:S01]  /*4260*/  FFMA.FTZ R13, R13, R175, R12 ;  /* 0x000000af0d0d7223 */ /* 0x000fe2000001000c */
[----:B------:R-:W-:-:S03]  /*4270*/  F2FP.BF16.F32.PACK_AB R65, R65, R74 ;  /* 0x0000004a4141723e */ /* 0x000fc600000010ff */
[----:B------:R-:W-:Y:S02]  /*4280*/  F2FP.BF16.F32.PACK_AB R15, R14, R15 ;  /* 0x0000000f0e0f723e */ /* 0x000fe400000010ff */
[----:B------:R-:W-:Y:S01]  /*4290*/  F2FP.BF16.F32.PACK_AB R12, R13, R64 ;  /* 0x000000400d0c723e */ /* 0x000fe200000010ff */
[----:B------:R-:W-:Y:S01]  /*42a0*/  IMAD.MOV.U32 R13, RZ, RZ, R65 ;  /* 0x000000ffff0d7224 */ /* 0x000fe200078e0041 */
[----:B------:R-:W-:-:S07]  /*42b0*/  F2FP.BF16.F32.PACK_AB R14, R66, R73 ;  /* 0x00000049420e723e */ /* 0x000fce00000010ff */
.L_x_473:
[----:B------:R-:W-:Y:S05]  /*42c0*/  BSYNC B2 ;  /* 0x0000000000027941 */ /* 0x000fea0003800000 */
.L_x_472:
[----:B------:R-:W-:Y:S02]  /*42d0*/  ULDC.64 UR4, c[0x0][0x208] ;  /* 0x0000820000047ab9 */ /* 0x000fe40000000a00 */
[----:B----4-:R0:W-:Y:S03]  /*42e0*/  ST.E.128 desc[UR4][R68.64], R12 ;  /* 0x0000000c44007985 */ /* 0x0101e6000c101d04 */
.L_x_459:
[----:B------:R-:W-:Y:S05]  /*42f0*/  BSYNC B1 ;  /* 0x0000000000017941 */ /* 0x000fea0003800000 */
.L_x_458:
[----:B------:R-:W-:-:S03]  /*4300*/  UMOV UR4, 0xffffffff ;  /* 0xffffffff00047882 */ /* 0x000fc60000000000 */
[----:B------:R-:W-:Y:S05]  /*4310*/  BRA.DIV UR4, `(.L_x_474) ;  /* 0x0000023e04d87947 */ /* 0x000fea000b800000 */
[----:B------:R0:W0:Y:S04]  /*4320*/  SHFL.IDX PT, R67, R117, 0x1, 0x181f ;  /* 0x00381f0075437f89 */ /* 0x00002800000e0000 */
[----:B------:R0:W0:Y:S02]  /*4330*/  SHFL.IDX PT, R66, R118, 0x1, 0x181f ;  /* 0x00381f0076427f89 */ /* 0x00002400000e0000 */
.L_x_813:
[----:B------:R-:W-:Y:S04]  /*4340*/  BSSY B1, `(.L_x_475) ;  /* 0x00000eb000017945 */ /* 0x000fe80003800000 */
[----:B------:R-:W-:Y:S05]  /*4350*/  @P4 BRA `(.L_x_476) ;  /* 0x0000000c00a44947 */ /* 0x000fea0003800000 */
[----:B------:R-:W-:Y:S01]  /*4360*/  ISETP.NE.AND P3, PT, R3, RZ, PT ;  /* 0x000000ff0300720c */ /* 0x000fe20003f65270 */
[----:B------:R-:W-:-:S12]  /*4370*/  BSSY B2, `(.L_x_477) ;  /* 0x0000038000027945 */ /* 0x000fd80003800000 */
[----:B------:R-:W-:Y:S05]  /*4380*/  @!P3 BRA `(.L_x_478) ;  /* 0x0000000000d8b947 */ /* 0x000fea0003800000 */
[----:B0---4-:R0:W4:Y:S01]  /*4390*/  LDS.128 R12, [R85+0x25400] ;  /* 0x02540000550c7984 */ /* 0x0111220000000c00 */
[----:B------:R-:W-:Y:S01]  /*43a0*/  ISETP.GE.AND P4, PT, R214, R114, PT ;  /* 0x00000072d600720c */ /* 0x000fe20003f86270 */
[----:B------:R-:W-:Y:S01]  /*43b0*/  BSSY B3, `(.L_x_479) ;  /* 0x0000031000037945 */ /* 0x000fe20003800000 */
[----:B------:R-:W-:-:S04]  /*43c0*/  LEA R64, P3, R16, R66, 0x1 ;  /* 0x0000004210407211 */ /* 0x000fc800078608ff */
[----:B------:R-:W-:-:S07]  /*43d0*/  LEA.HI.X R65, R16, R67, R17, 0x1, P3 ;  /* 0x0000004310417211 */ /* 0x000fce00018f0c11 */
[----:B0-----:R-:W-:Y:S05]  /*43e0*/  @P4 BRA `(.L_x_480) ;  /* 0x0000000000b44947 */ /* 0x001fea0003800000 */
[----:B------:R-:W-:Y:S02]  /*43f0*/  SHF.R.U64 R68, R60, 0x10, R61 ;  /* 0x000000103c447819 */ /* 0x000fe4000000123d */
[----:B------:R-:W-:Y:S02]  /*4400*/  SHF.R.U64 R60, R62, 0x10, R63 ;  /* 0x000000103e3c7819 */ /* 0x000fe4000000123f */
[----:B------:R-:W-:Y:S02]  /*4410*/  SHF.R.U32.HI R69, RZ, 0x10, R61 ;  /* 0x00000010ff457819 */ /* 0x000fe4000001163d */
[----:B------:R-:W-:Y:S02]  /*4420*/  SHF.R.U32.HI R63, RZ, 0x10, R63 ;  /* 0x00000010ff3f7819 */ /* 0x000fe4000001163f */
[----:B------:R-:W-:Y:S02]  /*4430*/  PRMT R163, R163, 0x5410, R60 ;  /* 0x00005410a3a37816 */ /* 0x000fe4000000003c */
[----:B------:R-:W-:-:S02]  /*4440*/  PRMT R161, R161, 0x5410, R68 ;  /* 0x00005410a1a17816 */ /* 0x000fc40000000044 */
[----:B------:R-:W-:Y:S02]  /*4450*/  PRMT R162, R162, 0x5410, R69 ;  /* 0x00005410a2a27816 */ /* 0x000fe40000000045 */
[----:B------:R-:W-:Y:S02]  /*4460*/  PRMT R164, R164, 0x5410, R63 ;  /* 0x00005410a4a47816 */ /* 0x000fe4000000003f */
[----:B----4-:R-:W-:Y:S01]  /*4470*/  LOP3.LUT R60, R13, 0xffff0000, RZ, 0xc0, !PT ;  /* 0xffff00000d3c7812 */ /* 0x010fe200078ec0ff */
[----:B------:R-:W-:Y:S01]  /*4480*/  IMAD.U32 R68, R162, 0x10000, RZ ;  /* 0x00010000a2447824 */ /* 0x000fe200078e00ff */
[----:B------:R-:W-:Y:S01]  /*4490*/  LOP3.LUT R69, R163, 0xffff0000, RZ, 0xc0, !PT ;  /* 0xffff0000a3457812 */ /* 0x000fe200078ec0ff */
[----:B------:R-:W-:Y:S01]  /*44a0*/  IMAD.U32 R70, R164, 0x10000, RZ ;  /* 0x00010000a4467824 */ /* 0x000fe200078e00ff */
[----:B------:R-:W-:Y:S01]  /*44b0*/  LOP3.LUT R63, R161, 0xffff0000, RZ, 0xc0, !PT ;  /* 0xffff0000a13f7812 */ /* 0x000fe200078ec0ff */
[----:B------:R-:W-:Y:S01]  /*44c0*/  IMAD.U32 R163, R163, 0x10000, RZ ;  /* 0x00010000a3a37824 */ /* 0x000fe200078e00ff */
[----:B------:R-:W-:Y:S01]  /*44d0*/  SHF.L.U32 R61, R14, 0x10, RZ ;  /* 0x000000100e3d7819 */ /* 0x000fe200000006ff */
        /* <DEDUP_REMOVED lines=8> */
[----:B------:R-:W-:Y:S01]  /*4560*/  IMAD.U32 R161, R161, 0x10000, RZ ;  /* 0x00010000a1a17824 */ /* 0x000fe200078e00ff */
[----:B------:R-:W-:Y:S01]  /*4570*/  LOP3.LUT R164, R164, 0xffff0000, RZ, 0xc0, !PT ;  /* 0xffff0000a4a47812 */ /* 0x000fe200078ec0ff */
[C---:B------:R-:W-:Y:S01]  /*4580*/  FFMA.FTZ R72, R15.reuse, R63, -R72 ;  /* 0x0000003f0f487223 */ /* 0x040fe20000010848 */
[----:B------:R-:W-:Y:S01]  /*4590*/  LOP3.LUT R162, R162, 0xffff0000, RZ, 0xc0, !PT ;  /* 0xffff0000a2a27812 */ /* 0x000fe200078ec0ff */
[----:B------:R-:W-:Y:S01]  /*45a0*/  FFMA.FTZ R15, R15, R69, R60 ;  /* 0x000000450f0f7223 */ /* 0x000fe2000001003c */
[----:B------:R-:W-:Y:S01]  /*45b0*/  FMUL.FTZ R60, R12, R163 ;  /* 0x000000a30c3c7220 */ /* 0x000fe20000410000 */
[C---:B------:R-:W-:Y:S01]  /*45c0*/  FMUL.FTZ R63, R11.reuse, R164 ;  /* 0x000000a40b3f7220 */ /* 0x040fe20000410000 */
[----:B------:R-:W-:Y:S01]  /*45d0*/  FMUL.FTZ R74, R62, R70 ;  /* 0x000000463e4a7220 */ /* 0x000fe20000410000 */
[----:B------:R-:W-:Y:S01]  /*45e0*/  FMUL.FTZ R11, R11, R162 ;  /* 0x000000a20b0b7220 */ /* 0x000fe20000410000 */
[-C--:B------:R-:W-:Y:S01]  /*45f0*/  FMUL.FTZ R12, R12, R161.reuse ;  /* 0x000000a10c0c7220 */ /* 0x080fe20000410000 */
[----:B------:R-:W-:Y:S01]  /*4600*/  FMUL.FTZ R62, R62, R68 ;  /* 0x000000443e3e7220 */ /* 0x000fe20000410000 */
[C---:B------:R-:W-:Y:S01]  /*4610*/  FFMA.FTZ R63, R14.reuse, R162, -R63 ;  /* 0x000000a20e3f7223 */ /* 0x040fe2000001083f */
[----:B------:R-:W-:Y:S01]  /*4620*/  FFMA.FTZ R60, R13, R161, -R60 ;  /* 0x000000a10d3c7223 */ /* 0x000fe2000001083c */
[----:B------:R-:W-:Y:S01]  /*4630*/  FFMA.FTZ R74, R61, R68, -R74 ;  /* 0x000000443d4a7223 */ /* 0x000fe2000001084a */
[----:B------:R-:W-:Y:S01]  /*4640*/  FFMA.FTZ R14, R14, R164, R11 ;  /* 0x000000a40e0e7223 */ /* 0x000fe2000001000b */
[----:B------:R-:W-:Y:S01]  /*4650*/  FFMA.FTZ R13, R13, R163, R12 ;  /* 0x000000a30d0d7223 */ /* 0x000fe2000001000c */
[----:B------:R-:W-:Y:S01]  /*4660*/  FFMA.FTZ R61, R61, R70, R62 ;  /* 0x000000463d3d7223 */ /* 0x000fe2000001003e */
[----:B------:R-:W-:-:S02]  /*4670*/  F2FP.BF16.F32.PACK_AB R72, R15, R72 ;  /* 0x000000480f48723e */ /* 0x000fc400000010ff */
[----:B------:R-:W-:Y:S02]  /*4680*/  F2FP.BF16.F32.PACK_AB R15, R14, R63 ;  /* 0x0000003f0e0f723e */ /* 0x000fe400000010ff */
[----:B------:R-:W-:Y:S01]  /*4690*/  F2FP.BF16.F32.PACK_AB R12, R13, R60 ;  /* 0x0000003c0d0c723e */ /* 0x000fe200000010ff */
[----:B------:R-:W-:Y:S01]  /*46a0*/  IMAD.MOV.U32 R13, RZ, RZ, R72 ;  /* 0x000000ffff0d7224 */ /* 0x000fe200078e0048 */
[----:B------:R-:W-:-:S07]  /*46b0*/  F2FP.BF16.F32.PACK_AB R14, R61, R74 ;  /* 0x0000004a3d0e723e */ /* 0x000fce00000010ff */
.L_x_480:
[----:B------:R-:W-:Y:S05]  /*46c0*/  BSYNC B3 ;  /* 0x0000000000037941 */ /* 0x000fea0003800000 */
.L_x_479:
[----:B------:R-:W-:Y:S02]  /*46d0*/  ULDC.64 UR4, c[0x0][0x208] ;  /* 0x0000820000047ab9 */ /* 0x000fe40000000a00 */
[----:B----4-:R0:W-:Y:S03]  /*46e0*/  ST.E.128 desc[UR4][R64.64], R12 ;  /* 0x0000000c40007985 */ /* 0x0101e6000c101d04 */
.L_x_478:
[----:B------:R-:W-:Y:S05]  /*46f0*/  BSYNC B2 ;  /* 0x0000000000027941 */ /* 0x000fea0003800000 */
.L_x_477:
        /* <DEDUP_REMOVED lines=9> */
[----:B------:R-:W-:Y:S01]  /*4790*/  SHF.R.U64 R64, R56, 0x10, R57 ;  /* 0x0000001038407819 */ /* 0x000fe20000001239 */
[----:B----4-:R-:W-:Y:S01]  /*47a0*/  IMAD.U32 R56, R14, 0x10000, RZ ;  /* 0x000100000e387824 */ /* 0x010fe200078e00ff */
[--C-:B------:R-:W-:Y:S02]  /*47b0*/  SHF.R.U64 R62, R58, 0x10, R59.reuse ;  /* 0x000000103a3e7819 */ /* 0x100fe4000000123b */
[----:B------:R-:W-:Y:S02]  /*47c0*/  SHF.R.U32.HI R59, RZ, 0x10, R59 ;  /* 0x00000010ff3b7819 */ /* 0x000fe4000001163b */
[----:B------:R-:W-:Y:S02]  /*47d0*/  SHF.R.U32.HI R11, RZ, 0x10, R57 ;  /* 0x00000010ff0b7819 */ /* 0x000fe40000011639 */
[----:B------:R-:W-:Y:S02]  /*47e0*/  PRMT R157, R157, 0x5410, R64 ;  /* 0x000054109d9d7816 */ /* 0x000fe40000000040 */
[----:B------:R-:W-:-:S02]  /*47f0*/  PRMT R159, R159, 0x5410, R62 ;  /* 0x000054109f9f7816 */ /* 0x000fc4000000003e */
[----:B------:R-:W-:Y:S02]  /*4800*/  PRMT R160, R160, 0x5410, R59 ;  /* 0x00005410a0a07816 */ /* 0x000fe4000000003b */
[----:B------:R-:W-:Y:S01]  /*4810*/  LOP3.LUT R57, R14, 0xffff0000, RZ, 0xc0, !PT ;  /* 0xffff00000e397812 */ /* 0x000fe200078ec0ff */
[C---:B------:R-:W-:Y:S01]  /*4820*/  IMAD.U32 R14, R13.reuse, 0x10000, RZ ;  /* 0x000100000d0e7824 */ /* 0x040fe200078e00ff */
[----:B------:R-:W-:Y:S01]  /*4830*/  PRMT R158, R158, 0x5410, R11 ;  /* 0x000054109e9e7816 */ /* 0x000fe2000000000b */
[----:B------:R-:W-:Y:S01]  /*4840*/  IMAD.U32 R11, R12, 0x10000, RZ ;  /* 0x000100000c0b7824 */ /* 0x000fe200078e00ff */
[----:B------:R-:W-:Y:S02]  /*4850*/  LOP3.LUT R13, R13, 0xffff0000, RZ, 0xc0, !PT ;  /* 0xffff00000d0d7812 */ /* 0x000fe400078ec0ff */
[----:B------:R-:W-:Y:S01]  /*4860*/  LOP3.LUT R63, R159, 0xffff0000, RZ, 0xc0, !PT ;  /* 0xffff00009f3f7812 */ /* 0x000fe200078ec0ff */
[----:B------:R-:W-:Y:S01]  /*4870*/  IMAD.U32 R62, R158, 0x10000, RZ ;  /* 0x000100009e3e7824 */ /* 0x000fe200078e00ff */
[----:B------:R-:W-:Y:S01]  /*4880*/  LOP3.LUT R59, R157, 0xffff0000, RZ, 0xc0, !PT ;  /* 0xffff00009d3b7812 */ /* 0x000fe200078ec0ff */
[----:B------:R-:W-:Y:S01]  /*4890*/  IMAD.U32 R159, R159, 0x10000, RZ ;  /* 0x000100009f9f7824 */ /* 0x000fe200078e00ff */
[----:B------:R-:W-:Y:S01]  /*48a0*/  SHF.L.U32 R64, R160, 0x10, RZ ;  /* 0x00000010a0407819 */ /* 0x000fe200000006ff */
[C---:B------:R-:W-:Y:S01]  /*48b0*/  FMUL.FTZ R65, R13.reuse, R63 ;  /* 0x0000003f0d417220 */ /* 0x040fe20000410000 */
[----:B------:R-:W-:Y:S01]  /*48c0*/  LOP3.LUT R12, R12, 0xffff0000, RZ, 0xc0, !PT ;  /* 0xffff00000c0c7812 */ /* 0x000fe200078ec0ff */
[-C--:B------:R-:W-:Y:S01]  /*48d0*/  FMUL.FTZ R68, R13, R59.reuse ;  /* 0x0000003b0d447220 */ /* 0x080fe20000410000 */
[----:B------:R-:W-:Y:S01]  /*48e0*/  LOP3.LUT R58, R15, 0xffff0000, RZ, 0xc0, !PT ;  /* 0xffff00000f3a7812 */ /* 0x000fe200078ec0ff */
[C---:B------:R-:W-:Y:S01]  /*48f0*/  FMUL.FTZ R13, R57.reuse, R64 ;  /* 0x00000040390d7220 */ /* 0x040fe20000410000 */
[-C--:B------:R-:W-:Y:S01]  /*4900*/  FMUL.FTZ R57, R57, R62.reuse ;  /* 0x0000003e39397220 */ /* 0x080fe20000410000 */
[----:B------:R-:W-:Y:S01]  /*4910*/  LOP3.LUT R160, R160, 0xffff0000, RZ, 0xc0, !PT ;  /* 0xffff0000a0a07812 */ /* 0x000fe200078ec0ff */
[----:B------:R-:W-:Y:S01]  /*4920*/  IMAD.U32 R157, R157, 0x10000, RZ ;  /* 0x000100009d9d7824 */ /* 0x000fe200078e00ff */
[----:B------:R-:W-:Y:S01]  /*4930*/  LOP3.LUT R158, R158, 0xffff0000, RZ, 0xc0, !PT ;  /* 0xffff00009e9e7812 */ /* 0x000fe200078ec0ff */
[C---:B------:R-:W-:Y:S01]  /*4940*/  FFMA.FTZ R65, R14.reuse, R59, -R65 ;  /* 0x0000003b0e417223 */ /* 0x040fe20000010841 */
[----:B------:R-:W-:Y:S01]  /*4950*/  FFMA.FTZ R68, R14, R63, R68 ;  /* 0x0000003f0e447223 */ /* 0x000fe20000010044 */
[----:B------:R-:W-:Y:S01]  /*4960*/  FFMA.FTZ R13, R56, R62, -R13 ;  /* 0x0000003e380d7223 */ /* 0x000fe2000001080d */
[----:B------:R-:W-:Y:S01]  /*4970*/  FMUL.FTZ R14, R12, R159 ;  /* 0x0000009f0c0e7220 */ /* 0x000fe20000410000 */
[----:B------:R-:W-:Y:S01]  /*4980*/  FFMA.FTZ R56, R56, R64, R57 ;  /* 0x0000004038387223 */ /* 0x000fe20000010039 */
[----:B------:R-:W-:Y:S01]  /*4990*/  FMUL.FTZ R12, R12, R157 ;  /* 0x0000009d0c0c7220 */ /* 0x000fe20000410000 */
[----:B------:R-:W-:-:S02]  /*49a0*/  IMAD.U32 R15, R15, 0x10000, RZ ;  /* 0x000100000f0f7824 */ /* 0x000fc400078e00ff */
[C---:B------:R-:W-:Y:S01]  /*49b0*/  FMUL.FTZ R62, R58.reuse, R160 ;  /* 0x000000a03a3e7220 */ /* 0x040fe20000410000 */
        /* <DEDUP_REMOVED lines=11> */
.L_x_484:
[----:B------:R-:W-:Y:S05]  /*4a70*/  BSYNC B3 ;  /* 0x0000000000037941 */ /* 0x000fea0003800000 */
.L_x_483:
[----:B------:R-:W-:Y:S02]  /*4a80*/  ULDC.64 UR4, c[0x0][0x208] ;  /* 0x0000820000047ab9 */ /* 0x000fe40000000a00 */
[----:B----4-:R0:W-:Y:S03]  /*4a90*/  ST.E.128 desc[UR4][R60.64], R12 ;  /* 0x0000000c3c007985 */ /* 0x0101e6000c101d04 */
.L_x_482:
[----:B------:R-:W-:Y:S05]  /*4aa0*/  BSYNC B2 ;  /* 0x0000000000027941 */ /* 0x000fea0003800000 */
.L_x_481:
        /* <DEDUP_REMOVED lines=15> */
[----:B------:R-:W-:Y:S01]  /*4ba0*/  PRMT R154, R154, 0x5410, R11 ;  /* 0x000054109a9a7816 */ /* 0x000fe2000000000b */
[----:B------:R-:W-:Y:S01]  /*4bb0*/  IMAD.U32 R11, R12, 0x10000, RZ ;  /* 0x000100000c0b7824 */ /* 0x000fe200078e00ff */
[----:B------:R-:W-:-:S02]  /*4bc0*/  PRMT R155, R155, 0x5410, R58 ;  /* 0x000054109b9b7816 */ /* 0x000fc4000000003a */
[----:B------:R-:W-:Y:S01]  /*4bd0*/  LOP3.LUT R53, R14, 0xffff0000, RZ, 0xc0, !PT ;  /* 0xffff00000e357812 */ /* 0x000fe200078ec0ff */
[----:B------:R-:W-:Y:S01]  /*4be0*/  IMAD.U32 R14, R13, 0x10000, RZ ;  /* 0x000100000d0e7824 */ /* 0x000fe200078e00ff */
[----:B------:R-:W-:Y:S01]  /*4bf0*/  PRMT R153, R153, 0x5410, R60 ;  /* 0x0000541099997816 */ /* 0x000fe2000000003c */
[----:B------:R-:W-:Y:S01]  /*4c00*/  IMAD.U32 R60, R155, 0x10000, RZ ;  /* 0x000100009b3c7824 */ /* 0x000fe200078e00ff */
[----:B------:R-:W-:Y:S02]  /*4c10*/  LOP3.LUT R13, R13, 0xffff0000, RZ, 0xc0, !PT ;  /* 0xffff00000d0d7812 */ /* 0x000fe400078ec0ff */
[----:B------:R-:W-:Y:S01]  /*4c20*/  LOP3.LUT R59, R154, 0xffff0000, RZ, 0xc0, !PT ;  /* 0xffff00009a3b7812 */ /* 0x000fe200078ec0ff */
[----:B------:R-:W-:Y:S01]  /*4c30*/  IMAD.U32 R58, R153, 0x10000, RZ ;  /* 0x00010000993a7824 */ /* 0x000fe200078e00ff */
[----:B------:R-:W-:Y:S01]  /*4c40*/  LOP3.LUT R55, R152, 0xffff0000, RZ, 0xc0, !PT ;  /* 0xffff000098377812 */ /* 0x000fe200078ec0ff */
[----:B------:R-:W-:Y:S01]  /*4c50*/  IMAD.U32 R154, R154, 0x10000, RZ ;  /* 0x000100009a9a7824 */ /* 0x000fe200078e00ff */
[----:B------:R-:W-:Y:S01]  /*4c60*/  LOP3.LUT R54, R15, 0xffff0000, RZ, 0xc0, !PT ;  /* 0xffff00000f367812 */ /* 0x000fe200078ec0ff */
[C---:B------:R-:W-:Y:S01]  /*4c70*/  FMUL.FTZ R61, R13.reuse, R59 ;  /* 0x0000003b0d3d7220 */ /* 0x040fe20000410000 */
[----:B------:R-:W-:Y:S01]  /*4c80*/  LOP3.LUT R12, R12, 0xffff0000, RZ, 0xc0, !PT ;  /* 0xffff00000c0c7812 */ /* 0x000fe200078ec0ff */
[-C--:B------:R-:W-:Y:S01]  /*4c90*/  FMUL.FTZ R62, R13, R55.reuse ;  /* 0x000000370d3e7220 */ /* 0x080fe20000410000 */
[C---:B------:R-:W-:Y:S01]  /*4ca0*/  FMUL.FTZ R13, R53.reuse, R60 ;  /* 0x0000003c350d7220 */ /* 0x040fe20000410000 */
[-C--:B------:R-:W-:Y:S01]  /*4cb0*/  FMUL.FTZ R53, R53, R58.reuse ;  /* 0x0000003a35357220 */ /* 0x080fe20000410000 */
[----:B------:R-:W-:Y:S01]  /*4cc0*/  LOP3.LUT R155, R155, 0xffff0000, RZ, 0xc0, !PT ;  /* 0xffff00009b9b7812 */ /* 0x000fe200078ec0ff */
[----:B------:R-:W-:Y:S01]  /*4cd0*/  FFMA.FTZ R61, R14, R55, -R61 ;  /* 0x000000370e3d7223 */ /* 0x000fe2000001083d */
[----:B------:R-:W-:Y:S01]  /*4ce0*/  SHF.L.U32 R152, R152, 0x10, RZ ;  /* 0x0000001098987819 */ /* 0x000fe200000006ff */
[----:B------:R-:W-:Y:S01]  /*4cf0*/  FFMA.FTZ R62, R14, R59, R62 ;  /* 0x0000003b0e3e7223 */ /* 0x000fe2000001003e */
[----:B------:R-:W-:Y:S01]  /*4d00*/  LOP3.LUT R153, R153, 0xffff0000, RZ, 0xc0, !PT ;  /* 0xffff000099997812 */ /* 0x000fe200078ec0ff */
[C---:B------:R-:W-:Y:S01]  /*4d10*/  FFMA.FTZ R58, R52.reuse, R58, -R13 ;  /* 0x0000003a343a7223 */ /* 0x040fe2000001080d */
[----:B------:R-:W-:Y:S01]  /*4d20*/  FFMA.FTZ R53, R52, R60, R53 ;  /* 0x0000003c34357223 */ /* 0x000fe20000010035 */
[----:B------:R-:W-:-:S02]  /*4d30*/  IMAD.U32 R15, R15, 0x10000, RZ ;  /* 0x000100000f0f7824 */ /* 0x000fc400078e00ff */
[----:B------:R-:W-:Y:S01]  /*4d40*/  FMUL.FTZ R52, R54, R155 ;  /* 0x0000009b36347220 */ /* 0x000fe20000410000 */
[C---:B------:R-:W-:Y:S01]  /*4d50*/  FMUL.FTZ R14, R12.reuse, R154 ;  /* 0x0000009a0c0e7220 */ /* 0x040fe20000410000 */
[-C--:B------:R-:W-:Y:S01]  /*4d60*/  FMUL.FTZ R13, R12, R152.reuse ;  /* 0x000000980c0d7220 */ /* 0x080fe20000410000 */
[-C--:B------:R-:W-:Y:S01]  /*4d70*/  FMUL.FTZ R54, R54, R153.reuse ;  /* 0x0000009936367220 */ /* 0x080fe20000410000 */
[----:B------:R-:W-:Y:S01]  /*4d80*/  FFMA.FTZ R52, R15, R153, -R52 ;  /* 0x000000990f347223 */ /* 0x000fe20000010834 */
[C---:B------:R-:W-:Y:S01]  /*4d90*/  FFMA.FTZ R14, R11.reuse, R152, -R14 ;  /* 0x000000980b0e7223 */ /* 0x040fe2000001080e */
[----:B------:R-:W-:Y:S01]  /*4da0*/  FFMA.FTZ R13, R11, R154, R13 ;  /* 0x0000009a0b0d7223 */ /* 0x000fe2000001000d */
[----:B------:R-:W-:Y:S01]  /*4db0*/  FFMA.FTZ R15, R15, R155, R54 ;  /* 0x0000009b0f0f7223 */ /* 0x000fe20000010036 */
[----:B------:R-:W-:Y:S02]  /*4dc0*/  F2FP.BF16.F32.PACK_AB R61, R62, R61 ;  /* 0x0000003d3e3d723e */ /* 0x000fe400000010ff */
[----:B------:R-:W-:-:S02]  /*4dd0*/  F2FP.BF16.F32.PACK_AB R58, R53, R58 ;  /* 0x0000003a353a723e */ /* 0x000fc400000010ff */
[----:B------:R-:W-:Y:S01]  /*4de0*/  F2FP.BF16.F32.PACK_AB R12, R13, R14 ;  /* 0x0000000e0d0c723e */ /* 0x000fe200000010ff */
[----:B------:R-:W-:Y:S01]  /*4df0*/  IMAD.MOV.U32 R13, RZ, RZ, R61 ;  /* 0x000000ffff0d7224 */ /* 0x000fe200078e003d */
[----:B------:R-:W-:Y:S01]  /*4e00*/  F2FP.BF16.F32.PACK_AB R15, R15, R52 ;  /* 0x000000340f0f723e */ /* 0x000fe200000010ff */
[----:B------:R-:W-:-:S07]  /*4e10*/  IMAD.MOV.U32 R14, RZ, RZ, R58 ;  /* 0x000000ffff0e7224 */ /* 0x000fce00078e003a */
.L_x_488:
[----:B------:R-:W-:Y:S05]  /*4e20*/  BSYNC B3 ;  /* 0x0000000000037941 */ /* 0x000fea0003800000 */
.L_x_487:
[----:B------:R-:W-:Y:S02]  /*4e30*/  ULDC.64 UR4, c[0x0][0x208] ;  /* 0x0000820000047ab9 */ /* 0x000fe40000000a00 */
[----:B----4-:R0:W-:Y:S03]  /*4e40*/  ST.E.128 desc[UR4][R56.64], R12 ;  /* 0x0000000c38007985 */ /* 0x0101e6000c101d04 */
.L_x_486:
[----:B------:R-:W-:Y:S05]  /*4e50*/  BSYNC B2 ;  /* 0x0000000000027941 */ /* 0x000fea0003800000 */
.L_x_485:
[----:B------:R-:W-:-:S13]  /*4e60*/  ISETP.NE.AND P3, PT, R26, RZ, PT ;  /* 0x000000ff1a00720c */ /* 0x000fda0003f65270 */
        /* <DEDUP_REMOVED lines=19> */
[----:B------:R-:W-:Y:S01]  /*4fa0*/  LOP3.LUT R13, R13, 0xffff0000, RZ, 0xc0, !PT ;  /* 0xffff00000d0d7812 */ /* 0x000fe200078ec0ff */
[----:B------:R-:W-:Y:S01]  /*4fb0*/  IMAD.U32 R11, R12, 0x10000, RZ ;  /* 0x000100000c0b7824 */ /* 0x000fe200078e00ff */
[----:B------:R-:W-:Y:S01]  /*4fc0*/  LOP3.LUT R55, R149, 0xffff0000, RZ, 0xc0, !PT ;  /* 0xffff000095377812 */ /* 0x000fe200078ec0ff */
[----:B------:R-:W-:Y:S01]  /*4fd0*/  IMAD.U32 R54, R150, 0x10000, RZ ;  /* 0x0001000096367824 */ /* 0x000fe200078e00ff */
[----:B------:R-:W-:Y:S01]  /*4fe0*/  LOP3.LUT R51, R151, 0xffff0000, RZ, 0xc0, !PT ;  /* 0xffff000097337812 */ /* 0x000fe200078ec0ff */
[----:B------:R-:W-:Y:S01]  /*4ff0*/  IMAD.U32 R149, R149, 0x10000, RZ ;  /* 0x0001000095957824 */ /* 0x000fe200078e00ff */
[----:B------:R-:W-:Y:S01]  /*5000*/  LOP3.LUT R12, R12, 0xffff0000, RZ, 0xc0, !PT ;  /* 0xffff00000c0c7812 */ /* 0x000fe200078ec0ff */
[----:B------:R-:W-:Y:S01]  /*5010*/  FMUL.FTZ R57, R13, R55 ;  /* 0x000000370d397220 */ /* 0x000fe20000410000 */
[----:B------:R-:W-:Y:S01]  /*5020*/  LOP3.LUT R50, R15, 0xffff0000, RZ, 0xc0, !PT ;  /* 0xffff00000f327812 */ /* 0x000fe200078ec0ff */
[-C--:B------:R-:W-:Y:S01]  /*5030*/  FMUL.FTZ R58, R13, R51.reuse ;  /* 0x000000330d3a7220 */ /* 0x080fe20000410000 */
        /* <DEDUP_REMOVED lines=24> */
.L_x_490:
[----:B------:R-:W-:Y:S05]  /*51c0*/  BSYNC B2 ;  /* 0x0000000000027941 */ /* 0x000fea0003800000 */
.L_x_489:
[----:B------:R-:W-:Y:S02]  /*51d0*/  ULDC.64 UR4, c[0x0][0x208] ;  /* 0x0000820000047ab9 */ /* 0x000fe40000000a00 */
[----:B----4-:R0:W-:Y:S03]  /*51e0*/  ST.E.128 desc[UR4][R52.64], R12 ;  /* 0x0000000c34007985 */ /* 0x0101e6000c101d04 */
.L_x_476:
[----:B------:R-:W-:Y:S05]  /*51f0*/  BSYNC B1 ;  /* 0x0000000000017941 */ /* 0x000fea0003800000 */
.L_x_475:
[----:B------:R-:W-:-:S03]  /*5200*/  UMOV UR4, 0xffffffff ;  /* 0xffffffff00047882 */ /* 0x000fc60000000000 */
[----:B------:R-:W-:Y:S05]  /*5210*/  BRA.DIV UR4, `(.L_x_491) ;  /* 0x0000023204647947 */ /* 0x000fea000b800000 */
[----:B01----:R-:W0:Y:S04]  /*5220*/  SHFL.IDX PT, R117, R117, 0x2, 0x181f ;  /* 0x00581f0075757f89 */ /* 0x003e2800000e0000 */
[----:B------:R-:W1:Y:S02]  /*5230*/  SHFL.IDX PT, R118, R118, 0x2, 0x181f ;  /* 0x00581f0076767f89 */ /* 0x000e6400000e0000 */
.L_x_817:
[----:B------:R-:W-:Y:S05]  /*5240*/  @P5 BRA `(.L_x_492) ;  /* 0x00000054007c5947 */ /* 0x000fea0003800000 */
[----:B------:R-:W-:Y:S01]  /*5250*/  ISETP.NE.AND P3, PT, R3, RZ, PT ;  /* 0x000000ff0300720c */ /* 0x000fe20003f65270 */
[----:B------:R-:W-:-:S12]  /*5260*/  BSSY B1, `(.L_x_493) ;  /* 0x0000039000017945 */ /* 0x000fd80003800000 */
[----:B------:R-:W-:Y:S05]  /*5270*/  @!P3 BRA `(.L_x_494) ;  /* 0x0000000000dcb947 */ /* 0x000fea0003800000 */
[----:B----4-:R4:W2:Y:S01]  /*5280*/  LDS.128 R12, [R85+0x26400] ;  /* 0x02640000550c7984 */ /* 0x0108a20000000c00 */
[----:B------:R-:W-:Y:S01]  /*5290*/  ISETP.GE.AND P4, PT, R214, R114, PT ;  /* 0x00000072d600720c */ /* 0x000fe20003f86270 */
[----:B------:R-:W-:Y:S01]  /*52a0*/  BSSY B2, `(.L_x_495) ;  /* 0x0000032000027945 */ /* 0x000fe20003800000 */
[----:B-1----:R-:W-:-:S04]  /*52b0*/  LEA R48, P3, R16, R118, 0x1 ;  /* 0x0000007610307211 */ /* 0x002fc800078608ff */
[----:B0-----:R-:W-:-:S07]  /*52c0*/  LEA.HI.X R49, R16, R117, R17, 0x1, P3 ;  /* 0x0000007510317211 */ /* 0x001fce00018f0c11 */
[----:B----4-:R-:W-:Y:S05]  /*52d0*/  @P4 BRA `(.L_x_496) ;  /* 0x0000000000b84947 */ /* 0x010fea0003800000 */
[----:B------:R-:W-:Y:S02]  /*52e0*/  SHF.R.U64 R51, R44, 0x10, R45 ;  /* 0x000000102c337819 */ /* 0x000fe4000000122d */
[--C-:B------:R-:W-:Y:S02]  /*52f0*/  SHF.R.U64 R11, R46, 0x10, R47.reuse ;  /* 0x000000102e0b7819 */ /* 0x100fe4000000122f */
[----:B------:R-:W-:Y:S02]  /*5300*/  SHF.R.U32.HI R50, RZ, 0x10, R47 ;  /* 0x00000010ff327819 */ /* 0x000fe4000001162f */
[----:B------:R-:W-:Y:S02]  /*5310*/  SHF.R.U32.HI R52, RZ, 0x10, R45 ;  /* 0x00000010ff347819 */ /* 0x000fe4000001162d */
[----:B------:R-:W-:Y:S02]  /*5320*/  PRMT R144, R144, 0x5410, R51 ;  /* 0x0000541090907816 */ /* 0x000fe40000000033 */
[----:B------:R-:W-:Y:S01]  /*5330*/  PRMT R146, R146, 0x5410, R11 ;  /* 0x0000541092927816 */ /* 0x000fe2000000000b */
[----:B--2---:R-:W-:Y:S01]  /*5340*/  IMAD.U32 R11, R12, 0x10000, RZ ;  /* 0x000100000c0b7824 */ /* 0x004fe200078e00ff */
[----:B------:R-:W-:-:S02]  /*5350*/  PRMT R147, R147, 0x5410, R50 ;  /* 0x0000541093937816 */ /* 0x000fc40000000032 */
[C---:B------:R-:W-:Y:S02]  /*5360*/  SHF.L.U32 R44, R14.reuse, 0x10, RZ ;  /* 0x000000100e2c7819 */ /* 0x040fe400000006ff */
        /* <DEDUP_REMOVED lines=37> */
.L_x_496:
[----:B------:R-:W-:Y:S05]  /*55c0*/  BSYNC B2 ;  /* 0x0000000000027941 */ /* 0x000fea0003800000 */
.L_x_495:
[----:B------:R-:W-:Y:S02]  /*55d0*/  ULDC.64 UR4, c[0x0][0x208] ;  /* 0x0000820000047ab9 */ /* 0x000fe40000000a00 */
[----:B--2---:R0:W-:Y:S03]  /*55e0*/  ST.E.128 desc[UR4][R48.64], R12 ;  /* 0x0000000c30007985 */ /* 0x0041e6000c101d04 */
.L_x_494:
[----:B------:R-:W-:Y:S05]  /*55f0*/  BSYNC B1 ;  /* 0x0000000000017941 */ /* 0x000fea0003800000 */
.L_x_493:
[----:B------:R-:W-:Y:S01]  /*5600*/  ISETP.NE.AND P3, PT, R21, RZ, PT ;  /* 0x000000ff1500720c */ /* 0x000fe20003f65270 */
[----:B------:R-:W-:-:S12]  /*5610*/  BSSY B1, `(.L_x_497) ;  /* 0x0000039000017945 */ /* 0x000fd80003800000 */
[----:B------:R-:W-:Y:S05]  /*5620*/  @!P3 BRA `(.L_x_498) ;  /* 0x0000000000dcb947 */ /* 0x000fea0003800000 */
[----:B0---4-:R0:W4:Y:S01]  /*5630*/  LDS.128 R12, [R85+0x28c00] ;  /* 0x028c0000550c7984 */ /* 0x0111220000000c00 */
[----:B------:R-:W-:Y:S01]  /*5640*/  ISETP.GE.AND P4, PT, R221, R114, PT ;  /* 0x00000072dd00720c */ /* 0x000fe20003f86270 */
[----:B------:R-:W-:Y:S01]  /*5650*/  BSSY B2, `(.L_x_499) ;  /* 0x0000032000027945 */ /* 0x000fe20003800000 */
[----:B-1----:R-:W-:-:S04]  /*5660*/  LEA R44, P3, R23, R118, 0x1 ;  /* 0x00000076172c7211 */ /* 0x002fc800078608ff */
        /* <DEDUP_REMOVED lines=19> */
[C---:B------:R-:W-:Y:S01]  /*57a0*/  SHF.L.U32 R11, R12.reuse, 0x10, RZ ;  /* 0x000000100c0b7819 */ /* 0x040fe200000006ff */
[C---:B------:R-:W-:Y:S01]  /*57b0*/  FMUL.FTZ R49, R13.reuse, R47 ;  /* 0x0000002f0d317220 */ /* 0x040fe20000410000 */
[----:B------:R-:W-:Y:S01]  /*57c0*/  LOP3.LUT R12, R12, 0xffff0000, RZ, 0xc0, !PT ;  /* 0xffff00000c0c7812 */ /* 0x000fe200078ec0ff */
[----:B------:R-:W-:Y:S01]  /*57d0*/  FMUL.FTZ R50, R13, R43 ;  /* 0x0000002b0d327220 */ /* 0x000fe20000410000 */
[----:B------:R-:W-:Y:S01]  /*57e0*/  LOP3.LUT R42, R15, 0xffff0000, RZ, 0xc0, !PT ;  /* 0xffff00000f2a7812 */ /* 0x000fe200078ec0ff */
[----:B------:R-:W-:Y:S01]  /*57f0*/  FMUL.FTZ R13, R41, R48 ;  /* 0x00000030290d7220 */ /* 0x000fe20000410000 */
[----:B------:R-:W-:Y:S01]  /*5800*/  LOP3.LUT R139, R139, 0xffff0000, RZ, 0xc0, !PT ;  /* 0xffff00008b8b7812 */ /* 0x000fe200078ec0ff */
[----:B------:R-:W-:Y:S01]  /*5810*/  FMUL.FTZ R41, R41, R46 ;  /* 0x0000002e29297220 */ /* 0x000fe20000410000 */
[----:B------:R-:W-:Y:S01]  /*5820*/  LOP3.LUT R142, R142, 0xffff0000, RZ, 0xc0, !PT ;  /* 0xffff00008e8e7812 */ /* 0x000fe200078ec0ff */
[----:B------:R-:W-:-:S02]  /*5830*/  IMAD.U32 R143, R143, 0x10000, RZ ;  /* 0x000100008f8f7824 */ /* 0x000fc400078e00ff */
[C---:B------:R-:W-:Y:S01]  /*5840*/  FFMA.FTZ R49, R14.reuse, R43, -R49 ;  /* 0x0000002b0e317223 */ /* 0x040fe20000010831 */
[----:B------:R-:W-:Y:S01]  /*5850*/  FFMA.FTZ R50, R14, R47, R50 ;  /* 0x0000002f0e327223 */ /* 0x000fe20000010032 */
[----:B------:R-:W-:Y:S01]  /*5860*/  FFMA.FTZ R13, R40, R46, -R13 ;  /* 0x0000002e280d7223 */ /* 0x000fe2000001080d */
[----:B------:R-:W-:Y:S01]  /*5870*/  FMUL.FTZ R14, R12, R141 ;  /* 0x0000008d0c0e7220 */ /* 0x000fe20000410000 */
[----:B------:R-:W-:Y:S02]  /*5880*/  IMAD.U32 R15, R15, 0x10000, RZ ;  /* 0x000100000f0f7824 */ /* 0x000fe400078e00ff */
[----:B------:R-:W-:Y:S01]  /*5890*/  FFMA.FTZ R40, R40, R48, R41 ;  /* 0x0000003028287223 */ /* 0x000fe20000010029 */
[----:B------:R-:W-:Y:S01]  /*58a0*/  FMUL.FTZ R46, R42, R139 ;  /* 0x0000008b2a2e7220 */ /* 0x000fe20000410000 */
[-C--:B------:R-:W-:Y:S01]  /*58b0*/  FMUL.FTZ R12, R12, R143.reuse ;  /* 0x0000008f0c0c7220 */ /* 0x080fe20000410000 */
        /* <DEDUP_REMOVED lines=11> */
.L_x_500:
[----:B------:R-:W-:Y:S05]  /*5970*/  BSYNC B2 ;  /* 0x0000000000027941 */ /* 0x000fea0003800000 */
.L_x_499:
[----:B------:R-:W-:Y:S02]  /*5980*/  ULDC.64 UR4, c[0x0][0x208] ;  /* 0x0000820000047ab9 */ /* 0x000fe40000000a00 */
[----:B----4-:R0:W-:Y:S03]  /*5990*/  ST.E.128 desc[UR4][R44.64], R12 ;  /* 0x0000000c2c007985 */ /* 0x0101e6000c101d04 */
.L_x_498:
[----:B------:R-:W-:Y:S05]  /*59a0*/  BSYNC B1 ;  /* 0x0000000000017941 */ /* 0x000fea0003800000 */
.L_x_497:
        /* <DEDUP_REMOVED lines=11> */
[--C-:B------:R-:W-:Y:S01]  /*5a60*/  SHF.R.U64 R42, R38, 0x10, R39.reuse ;  /* 0x00000010262a7819 */ /* 0x100fe20000001227 */
[----:B------:R-:W-:Y:S01]  /*5a70*/  IMAD.U32 R11, R12, 0x10000, RZ ;  /* 0x000100000c0b7824 */ /* 0x000fe200078e00ff */
        /* <DEDUP_REMOVED lines=12> */
[C---:B------:R-:W-:Y:S01]  /*5b40*/  LOP3.LUT R39, R137.reuse, 0xffff0000, RZ, 0xc0, !PT ;  /* 0xffff000089277812 */ /* 0x040fe200078ec0ff */
[----:B------:R-:W-:Y:S01]  /*5b50*/  IMAD.U32 R137, R137, 0x10000, RZ ;  /* 0x0001000089897824 */ /* 0x000fe200078e00ff */
[----:B------:R-:W-:Y:S01]  /*5b60*/  LOP3.LUT R12, R12, 0xffff0000, RZ, 0xc0, !PT ;  /* 0xffff00000c0c7812 */ /* 0x000fe200078ec0ff */
[----:B------:R-:W-:Y:S01]  /*5b70*/  FMUL.FTZ R45, R13, R43 ;  /* 0x0000002b0d2d7220 */ /* 0x000fe20000410000 */
[----:B------:R-:W-:Y:S01]  /*5b80*/  SHF.L.U32 R127, R127, 0x10, RZ ;  /* 0x000000107f7f7819 */ /* 0x000fe200000006ff */
[-C--:B------:R-:W-:Y:S01]  /*5b90*/  FMUL.FTZ R46, R13, R39.reuse ;  /* 0x000000270d2e7220 */ /* 0x080fe20000410000 */
[----:B------:R-:W-:Y:S01]  /*5ba0*/  FMUL.FTZ R13, R37, R44 ;  /* 0x0000002c250d7220 */ /* 0x000fe20000410000 */
[----:B------:R-:W-:Y:S01]  /*5bb0*/  LOP3.LUT R38, R15, 0xffff0000, RZ, 0xc0, !PT ;  /* 0xffff00000f267812 */ /* 0x000fe200078ec0ff */
[-C--:B------:R-:W-:Y:S01]  /*5bc0*/  FMUL.FTZ R37, R37, R42.reuse ;  /* 0x0000002a25257220 */ /* 0x080fe20000410000 */
[----:B------:R-:W-:Y:S01]  /*5bd0*/  LOP3.LUT R126, R126, 0xffff0000, RZ, 0xc0, !PT ;  /* 0xffff00007e7e7812 */ /* 0x000fe200078ec0ff */
[C---:B------:R-:W-:Y:S01]  /*5be0*/  FFMA.FTZ R45, R14.reuse, R39, -R45 ;  /* 0x000000270e2d7223 */ /* 0x040fe2000001082d */
[----:B------:R-:W-:Y:S01]  /*5bf0*/  LOP3.LUT R135, R135, 0xffff0000, RZ, 0xc0, !PT ;  /* 0xffff000087877812 */ /* 0x000fe200078ec0ff */
[----:B------:R-:W-:Y:S01]  /*5c00*/  FFMA.FTZ R46, R14, R43, R46 ;  /* 0x0000002b0e2e7223 */ /* 0x000fe2000001002e */
[----:B------:R-:W-:Y:S01]  /*5c10*/  FFMA.FTZ R13, R36, R42, -R13 ;  /* 0x0000002a240d7223 */ /* 0x000fe2000001080d */
[----:B------:R-:W-:Y:S01]  /*5c20*/  FMUL.FTZ R14, R12, R127 ;  /* 0x0000007f0c0e7220 */ /* 0x000fe20000410000 */
[----:B------:R-:W-:Y:S01]  /*5c30*/  FFMA.FTZ R36, R36, R44, R37 ;  /* 0x0000002c24247223 */ /* 0x000fe20000010025 */
[----:B------:R-:W-:Y:S01]  /*5c40*/  FMUL.FTZ R12, R12, R137 ;  /* 0x000000890c0c7220 */ /* 0x000fe20000410000 */
[----:B------:R-:W-:-:S02]  /*5c50*/  IMAD.U32 R15, R15, 0x10000, RZ ;  /* 0x000100000f0f7824 */ /* 0x000fc400078e00ff */
[CC--:B------:R-:W-:Y:S01]  /*5c60*/  FMUL.FTZ R42, R38.reuse, R126.reuse ;  /* 0x0000007e262a7220 */ /* 0x0c0fe20000410000 */
[----:B------:R-:W-:Y:S01]  /*5c70*/  FMUL.FTZ R37, R38, R135 ;  /* 0x0000008726257220 */ /* 0x000fe20000410000 */
        /* <DEDUP_REMOVED lines=10> */
.L_x_504:
[----:B------:R-:W-:Y:S05]  /*5d20*/  BSYNC B2 ;  /* 0x0000000000027941 */ /* 0x000fea0003800000 */
.L_x_503:
[----:B------:R-:W-:Y:S02]  /*5d30*/  ULDC.64 UR4, c[0x0][0x208] ;  /* 0x0000820000047ab9 */ /* 0x000fe40000000a00 */
[----:B----4-:R0:W-:Y:S03]  /*5d40*/  ST.E.128 desc[UR4][R40.64], R12 ;  /* 0x0000000c28007985 */ /* 0x0101e6000c101d04 */
.L_x_502:
[----:B------:R-:W-:Y:S05]  /*5d50*/  BSYNC B1 ;  /* 0x0000000000017941 */ /* 0x000fea0003800000 */
.L_x_501:
[----:B------:R-:W-:-:S13]  /*5d60*/  ISETP.NE.AND P3, PT, R26, RZ, PT ;  /* 0x000000ff1a00720c */ /* 0x000fda0003f65270 */
        /* <DEDUP_REMOVED lines=51> */
[----:B------:R-:W-:-:S02]  /*60a0*/  F2FP.BF16.F32.PACK_AB R15, R33, R38 ;  /* 0x00000026210f723e */ /* 0x000fc400000010ff */
[----:B------:R-:W-:-:S07]  /*60b0*/  MOV R13, R41 ;  /* 0x00000029000d7202 */ /* 0x000fce0000000f00 */
.L_x_506:
[----:B------:R-:W-:Y:S05]  /*60c0*/  BSYNC B1 ;  /* 0x0000000000017941 */ /* 0x000fea0003800000 */
.L_x_505:
[----:B------:R-:W-:Y:S02]  /*60d0*/  ULDC.64 UR4, c[0x0][0x208] ;  /* 0x0000820000047ab9 */ /* 0x000fe40000000a00 */
[----:B----4-:R0:W-:Y:S01]  /*60e0*/  ST.E.128 desc[UR4][R36.64], R12 ;  /* 0x0000000c24007985 */ /* 0x0101e2000c101d04 */
[----:B------:R-:W-:Y:S05]  /*60f0*/  BRA `(.L_x_492) ;  /* 0x0000004400d07947 */ /* 0x000fea0003800000 */
.L_x_447:
        /* <DEDUP_REMOVED lines=15> */
[----:B------:R-:W-:Y:S01]  /*61f0*/  IADD3 R32, P5, R94, R12, RZ ;  /* 0x0000000c5e207210 */ /* 0x000fe20007fbe0ff */
[----:B------:R-:W-:Y:S01]  /*6200*/  ULDC.64 UR6, c[0x0][0x400] ;  /* 0x0001000000067ab9 */ /* 0x000fe20000000a00 */
[----:B------:R-:W-:Y:S01]  /*6210*/  LEA R48, P4, R34, UR4, 0x1 ;  /* 0x0000000422307c11 */ /* 0x000fe2000f8808ff */
[----:B------:R-:W-:Y:S01]  /*6220*/  IMAD.X R35, R11, 0x1, R5, P0 ;  /* 0x000000010b237824 */ /* 0x000fe200000e0605 */
[----:B------:R-:W-:Y:S01]  /*6230*/  LEA R52, P0, R32, UR6, 0x1 ;  /* 0x0000000620347c11 */ /* 0x000fe2000f8008ff */
[----:B------:R-:W-:Y:S01]  /*6240*/  IMAD.X R33, R80, 0x1, R7, P5 ;  /* 0x0000000150217824 */ /* 0x000fe200028e0607 */
[----:B------:R-:W-:Y:S02]  /*6250*/  ISETP.GE.AND P5, PT, R213, R114, PT ;  /* 0x00000072d500720c */ /* 0x000fe40003fa6270 */
[----:B------:R-:W-:-:S02]  /*6260*/  CS2R R38, SRZ ;  /* 0x0000000000267805 */ /* 0x000fc4000001ff00 */
[----:B------:R-:W-:Y:S02]  /*6270*/  LEA.HI.X R49, R34, UR5, R35, 0x1, P4 ;  /* 0x0000000522317c11 */ /* 0x000fe4000a0f0c23 */
[----:B------:R-:W-:Y:S02]  /*6280*/  CS2R R36, SRZ ;  /* 0x0000000000247805 */ /* 0x000fe4000001ff00 */
[----:B------:R-:W-:Y:S02]  /*6290*/  ISETP.GE.AND P4, PT, R16, R114, PT ;  /* 0x000000721000720c */ /* 0x000fe40003f86270 */
[----:B------:R-:W-:Y:S02]  /*62a0*/  CS2R R34, SRZ ;  /* 0x0000000000227805 */ /* 0x000fe4000001ff00 */
[----:B------:R-:W-:Y:S02]  /*62b0*/  LEA.HI.X R53, R32, UR7, R33, 0x1, P0 ;  /* 0x0000000720357c11 */ /* 0x000fe400080f0c21 */
[----:B------:R-:W-:-:S02]  /*62c0*/  CS2R R32, SRZ ;  /* 0x0000000000207805 */ /* 0x000fc4000001ff00 */
[----:B------:R-:W-:Y:S02]  /*62d0*/  CS2R R46, SRZ ;  /* 0x00000000002e7805 */ /* 0x000fe4000001ff00 */
[----:B------:R-:W-:Y:S02]  /*62e0*/  CS2R R44, SRZ ;  /* 0x00000000002c7805 */ /* 0x000fe4000001ff00 */
[----:B------:R-:W-:Y:S02]  /*62f0*/  CS2R R42, SRZ ;  /* 0x00000000002a7805 */ /* 0x000fe4000001ff00 */
[----:B------:R-:W-:Y:S01]  /*6300*/  CS2R R40, SRZ ;  /* 0x0000000000287805 */ /* 0x000fe2000001ff00 */
[----:B------:R-:W-:Y:S02]  /*6310*/  ULDC.64 UR8, c[0x0][0x208] ;  /* 0x0000820000087ab9 */ /* 0x000fe40000000a00 */
[----:B------:R0:W5:Y:S04]  /*6320*/  @!P5 LDG.E.128 R32, desc[UR8][R48.64+0x80] ;  /* 0x000080083020d981 */ /* 0x000168000c1e1d00 */
[----:B------:R0:W5:Y:S04]  /*6330*/  @!P4 LDG.E.128 R36, desc[UR8][R48.64] ;  /* 0x000000083024c981 */ /* 0x000168000c1e1d00 */
[----:B------:R0:W5:Y:S04]  /*6340*/  @!P4 LDG.E.128 R44, desc[UR8][R52.64] ;  /* 0x00000008342cc981 */ /* 0x000168000c1e1d00 */
[----:B------:R0:W5:Y:S02]  /*6350*/  @!P5 LDG.E.128 R40, desc[UR8][R52.64+0x80] ;  /* 0x000080083428d981 */ /* 0x000164000c1e1d00 */
.L_x_508:
[----:B------:R-:W-:Y:S05]  /*6360*/  BSYNC B1 ;  /* 0x0000000000017941 */ /* 0x000fea0003800000 */
.L_x_507:
        /* <DEDUP_REMOVED lines=50> */
[----:B------:R-:W-:Y:S02]  /*6690*/  CS2R R60, SRZ ;  /* 0x00000000003c7805 */ /* 0x000fe4000001ff00 */
[----:B------:R-:W-:Y:S02]  /*66a0*/  CS2R R58, SRZ ;  /* 0x00000000003a7805 */ /* 0x000fe4000001ff00 */
[----:B------:R-:W-:Y:S02]  /*66b0*/  IADD3.X R49, R7, R80, R106, P0, P5 ;  /* 0x0000005007317210 */ /* 0x000fe400007ea46a */
[----:B------:R-:W-:Y:S02]  /*66c0*/  CS2R R56, SRZ ;  /* 0x0000000000387805 */ /* 0x000fe4000001ff00 */
[----:B------:R-:W-:Y:S01]  /*66d0*/  LEA R64, P5, R50, UR4, 0x1 ;  /* 0x0000000432407c11 */ /* 0x000fe2000f8a08ff */
[----:B------:R-:W-:Y:S01]  /*66e0*/  ULDC.64 UR8, c[0x0][0x208] ;  /* 0x0000820000087ab9 */ /* 0x000fe20000000a00 */
[----:B------:R-:W-:-:S02]  /*66f0*/  LEA R66, P0, R48, UR6, 0x1 ;  /* 0x0000000630427c11 */ /* 0x000fc4000f8008ff */
[----:B------:R-:W-:Y:S02]  /*6700*/  LEA.HI.X R65, R50, UR5, R51, 0x1, P5 ;  /* 0x0000000532417c11 */ /* 0x000fe4000a8f0c33 */
[----:B------:R-:W-:Y:S02]  /*6710*/  CS2R R50, SRZ ;  /* 0x0000000000327805 */ /* 0x000fe4000001ff00 */
[----:B------:R-:W-:Y:S02]  /*6720*/  LEA.HI.X R67, R48, UR7, R49, 0x1, P0 ;  /* 0x0000000730437c11 */ /* 0x000fe400080f0c31 */
[----:B------:R-:W-:Y:S02]  /*6730*/  CS2R R48, SRZ ;  /* 0x0000000000307805 */ /* 0x000fe4000001ff00 */
[-C--:B------:R-:W-:Y:S02]  /*6740*/  ISETP.GE.AND P5, PT, R16, R114.reuse, PT ;  /* 0x000000721000720c */ /* 0x080fe40003fa6270 */
[----:B------:R-:W-:-:S11]  /*6750*/  ISETP.GE.AND P0, PT, R213, R114, PT ;  /* 0x00000072d500720c */ /* 0x000fd60003f06270 */
[----:B------:R0:W5:Y:S04]  /*6760*/  @!P5 LDG.E.128 R52, desc[UR8][R64.64] ;  /* 0x000000084034d981 */ /* 0x000168000c1e1d00 */
[----:B------:R0:W5:Y:S04]  /*6770*/  @!P0 LDG.E.128 R48, desc[UR8][R64.64+0x80] ;  /* 0x0000800840308981 */ /* 0x000168000c1e1d00 */
[----:B------:R0:W5:Y:S04]  /*6780*/  @!P5 LDG.E.128 R60, desc[UR8][R66.64] ;  /* 0x00000008423cd981 */ /* 0x000168000c1e1d00 */
[----:B------:R0:W5:Y:S02]  /*6790*/  @!P0 LDG.E.128 R56, desc[UR8][R66.64+0x80] ;  /* 0x0000800842388981 */ /* 0x000164000c1e1d00 */
.L_x_510:
[----:B------:R-:W-:Y:S05]  /*67a0*/  BSYNC B1 ;  /* 0x0000000000017941 */ /* 0x000fea0003800000 */
.L_x_509:
        /* <DEDUP_REMOVED lines=16> */
[----:B------:R-:W-:Y:S01]  /*68b0*/  ULDC.64 UR8, c[0x0][0x208] ;  /* 0x0000820000087ab9 */ /* 0x000fe20000000a00 */
[----:B------:R-:W-:Y:S02]  /*68c0*/  IADD3.X R13, R5, R108, R11, P0, P6 ;  /* 0x0000006c050d7210 */ /* 0x000fe400007ec40b */
[----:B------:R-:W-:-:S04]  /*68d0*/  IADD3 R11, P0, P6, R94, R111, R12 ;  /* 0x0000006f5e0b7210 */ /* 0x000fc80007e1e00c */
[----:B------:R-:W-:Y:S02]  /*68e0*/  IADD3.X R80, R7, R110, R80, P0, P6 ;  /* 0x0000006e07507210 */ /* 0x000fe400007ec450 */
[----:B------:R-:W-:-:S04]  /*68f0*/  LEA R12, P0, R14, UR4, 0x1 ;  /* 0x000000040e0c7c11 */ /* 0x000fc8000f8008ff */
[----:B------:R-:W-:Y:S02]  /*6900*/  LEA.HI.X R13, R14, UR5, R13, 0x1, P0 ;  /* 0x000000050e0d7c11 */ /* 0x000fe400080f0c0d */
[----:B------:R-:W-:-:S04]  /*6910*/  LEA R14, P0, R11, UR6, 0x1 ;  /* 0x000000060b0e7c11 */ /* 0x000fc8000f8008ff */
[----:B------:R-:W-:Y:S02]  /*6920*/  LEA.HI.X R15, R11, UR7, R80, 0x1, P0 ;  /* 0x000000070b0f7c11 */ /* 0x000fe400080f0c50 */
[----:B------:R-:W-:Y:S02]  /*6930*/  ISETP.GE.AND P0, PT, R16, R114, PT ;  /* 0x000000721000720c */ /* 0x000fe40003f06270 */
[----:B------:R-:W-:Y:S02]  /*6940*/  CS2R R66, SRZ ;  /* 0x0000000000427805 */ /* 0x000fe4000001ff00 */
[----:B------:R-:W-:Y:S02]  /*6950*/  CS2R R64, SRZ ;  /* 0x0000000000407805 */ /* 0x000fe4000001ff00 */
[----:B------:R-:W-:Y:S02]  /*6960*/  CS2R R74, SRZ ;  /* 0x00000000004a7805 */ /* 0x000fe4000001ff00 */
[----:B------:R-:W-:-:S05]  /*6970*/  CS2R R72, SRZ ;  /* 0x0000000000487805 */ /* 0x000fca000001ff00 */
[----:B------:R0:W5:Y:S04]  /*6980*/  @!P0 LDG.E.128 R68, desc[UR8][R12.64] ;  /* 0x000000080c448981 */ /* 0x000168000c1e1d00 */
[----:B------:R0:W5:Y:S01]  /*6990*/  @!P0 LDG.E.128 R76, desc[UR8][R14.64] ;  /* 0x000000080e4c8981 */ /* 0x000162000c1e1d00 */
[----:B------:R-:W-:-:S13]  /*69a0*/  ISETP.GE.AND P0, PT, R213, R114, PT ;  /* 0x00000072d500720c */ /* 0x000fda0003f06270 */
[----:B------:R0:W5:Y:S04]  /*69b0*/  @!P0 LDG.E.128 R64, desc[UR8][R12.64+0x80] ;  /* 0x000080080c408981 */ /* 0x000168000c1e1d00 */
[----:B------:R0:W5:Y:S02]  /*69c0*/  @!P0 LDG.E.128 R72, desc[UR8][R14.64+0x80] ;  /* 0x000080080e488981 */ /* 0x000164000c1e1d00 */
.L_x_512:
[----:B------:R-:W-:Y:S05]  /*69d0*/  BSYNC B1 ;  /* 0x0000000000017941 */ /* 0x000fea0003800000 */
.L_x_511:
[----:B0-----:R-:W-:Y:S01]  /*69e0*/  IMAD.MOV.U32 R13, RZ, RZ, R49 ;  /* 0x000000ffff0d7224 */ /* 0x001fe200078e0031 */
[----:B------:R-:W-:Y:S01]  /*69f0*/  ULOP3.LUT UR4, UR60, 0x1, URZ, 0xfc, !UPT ;  /* 0x000000013c047892 */ /* 0x000fe2000f8efc3f */
        /* <DEDUP_REMOVED lines=33> */
[----:B------:R-:W-:-:S02]  /*6c10*/  PRMT R184, R12, 0x7610, R184 ;  /* 0x000076100cb87816 */ /* 0x000fc400000000b8 */
[----:B------:R-:W-:Y:S02]  /*6c20*/  MOV R12, R64 ;  /* 0x00000040000c7202 */ /* 0x000fe40000000f00 */
        /* <DEDUP_REMOVED lines=8> */
[----:B------:R-:W-:-:S02]  /*6cb0*/  PLOP3.LUT P0, PT, PT, PT, UP0, 0x80, 0x0 ;  /* 0x000000000000781c */ /* 0x000fc40003f0f008 */
        /* <DEDUP_REMOVED lines=16> */
[----:B------:R-:W-:Y:S02]  /*6dc0*/  PRMT R152, R11, 0x7610, R152 ;  /* 0x000076100b987816 */ /* 0x000fe40000000098 */
[----:B------:R-:W-:Y:S02]  /*6dd0*/  PRMT R153, R12, 0x7610, R153 ;  /* 0x000076100c997816 */ /* 0x000fe40000000099 */
[----:B------:R-:W-:Y:S02]  /*6de0*/  PRMT R154, R13, 0x7610, R154 ;  /* 0x000076100d9a7816 */ /* 0x000fe4000000009a */
[----:B------:R-:W-:Y:S01]  /*6df0*/  PRMT R155, R14, 0x7610, R155 ;  /* 0x000076100e9b7816 */ /* 0x000fe2000000009b */
[----:B------:R-:W-:Y:S06]  /*6e00*/  @!P0 BRA `(.L_x_513) ;  /* 0x0000000000048947 */ /* 0x000fec0003800000 */
[----:B------:R-:W-:Y:S01]  /*6e10*/  BPT.TRAP 0x1 ;  /* 0x000000040000795c */ /* 0x000fe20000300000 */
.L_x_513:
[----:B------:R-:W-:Y:S01]  /*6e20*/  IMAD R89, R212, 0x8, R22 ;  /* 0x00000008d4597824 */ /* 0x000fe200078e0216 */
[----:B------:R-:W-:Y:S01]  /*6e30*/  SHF.L.U32 R90, R223, 0x1f, RZ ;  /* 0x0000001fdf5a7819 */ /* 0x000fe200000006ff */
[----:B------:R-:W0:Y:S01]  /*6e40*/  LDC R135, c[0x0][0x2f4] ;  /* 0x0000bd00ff877b82 */ /* 0x000e220000000800 */
[----:B------:R-:W-:Y:S02]  /*6e50*/  BSSY B1, `(.L_x_514) ;  /* 0x0000003000017945 */ /* 0x000fe40003800000 */
[----:B------:R-:W1:Y:S02]  /*6e60*/  SYNCS.PHASECHK.TRANS64.TRYWAIT P6, [R89+URZ+0x38890], R90 ;  /* 0x0388905a590075a7 */ /* 0x000e6400080c017f */
[----:B-1----:R-:W-:Y:S05]  /*6e70*/  @!P6 BRA `(.L_x_515) ;  /* 0x000002140098e947 */ /* 0x002fea0003800000 */
.L_x_818:
[----:B------:R-:W-:Y:S05]  /*6e80*/  BSYNC B1 ;  /* 0x0000000000017941 */ /* 0x000fea0003800000 */
.L_x_514:
[----:B------:R-:W-:Y:S01]  /*6e90*/  UMOV UR4, 0xffffffff ;  /* 0xffffffff00047882 */ /* 0x000fe20000000000 */
[----:B0-----:R-:W-:Y:S02]  /*6ea0*/  IMAD.IADD R137, R135, 0x1, -R115 ;  /* 0x0000000187897824 */ /* 0x001fe400078e0a73 */
[----:B------:R-:W-:Y:S05]  /*6eb0*/  BRA.DIV UR4, `(.L_x_516) ;  /* 0x00000216049c7947 */ /* 0x000fea000b800000 */
[----:B------:R0:W2:Y:S04]  /*6ec0*/  SHFL.IDX PT, R123, R117, RZ, 0x181f ;  /* 0x00181fff757b7589 */ /* 0x0000a800000e0000 */
[----:B------:R0:W3:Y:S02]  /*6ed0*/  SHFL.IDX PT, R122, R118, RZ, 0x181f ;  /* 0x00181fff767a7589 */ /* 0x0000e400000e0000 */
.L_x_822:
[----:B------:R-:W-:Y:S04]  /*6ee0*/  BSSY B1, `(.L_x_517) ;  /* 0x00000fc000017945 */ /* 0x000fe80003800000 */
[----:B------:R-:W-:Y:S05]  /*6ef0*/  @P3 BRA `(.L_x_518) ;  /* 0x0000000c00e83947 */ /* 0x000fea0003800000 */
[----:B------:R-:W-:Y:S01]  /*6f00*/  ISETP.NE.AND P3, PT, R3, RZ, PT ;  /* 0x000000ff0300720c */ /* 0x000fe20003f65270 */
[----:B------:R-:W-:-:S12]  /*6f10*/  BSSY B2, `(.L_x_519) ;  /* 0x000007d000027945 */ /* 0x000fd80003800000 */
[----:B------:R-:W-:Y:S05]  /*6f20*/  @!P3 BRA `(.L_x_520) ;  /* 0x0000000400ecb947 */ /* 0x000fea0003800000 */
[----:B------:R-:W-:Y:S01]  /*6f30*/  SEL R11, R115, R137, !P2 ;  /* 0x00000089730b7207 */ /* 0x000fe20005000000 */
[----:B------:R-:W-:Y:S01]  /*6f40*/  BSSY B3, `(.L_x_521) ;  /* 0x0000076000037945 */ /* 0x000fe20003800000 */
[----:B------:R-:W-:Y:S02]  /*6f50*/  SHF.R.U32.HI R14, RZ, 0x3, R224 ;  /* 0x00000003ff0e7819 */ /* 0x000fe400000116e0 */
[----:B------:R-:W-:Y:S02]  /*6f60*/  SHF.R.S32.HI R12, RZ, 0x1f, R11 ;  /* 0x0000001fff0c7819 */ /* 0x000fe4000001140b */
[----:B---3--:R-:W-:Y:S02]  /*6f70*/  LEA R124, P3, R9, R122, 0x1 ;  /* 0x0000007a097c7211 */ /* 0x008fe400078608ff */
[----:B------:R-:W-:Y:S02]  /*6f80*/  LEA.HI R127, R12, R11, RZ, 0x4 ;  /* 0x0000000b0c7f7211 */ /* 0x000fe400078f20ff */
[----:B------:R-:W-:-:S02]  /*6f90*/  ISETP.GE.AND P6, PT, R16, R114, PT ;  /* 0x000000721000720c */ /* 0x000fc40003fc6270 */
[----:B------:R-:W-:Y:S02]  /*6fa0*/  LEA.HI.SX32 R127, R127, R8, 0x1c ;  /* 0x000000087f7f7211 */ /* 0x000fe400078fe2ff */
[----:B--2---:R-:W-:Y:S02]  /*6fb0*/  LEA.HI.X R125, R9, R123, R27, 0x1, P3 ;  /* 0x0000007b097d7211 */ /* 0x004fe400018f0c1b */
[----:B------:R-:W-:-:S04]  /*6fc0*/  SHF.R.S32.HI R12, RZ, 0x1f, R127 ;  /* 0x0000001fff0c7819 */ /* 0x000fc8000001147f */
[----:B------:R-:W-:Y:S01]  /*6fd0*/  LEA.HI R13, R12, R127, RZ, 0x3 ;  /* 0x0000007f0c0d7211 */ /* 0x000fe200078f18ff */
[----:B------:R-:W-:-:S03]  /*6fe0*/  IMAD.SHL.U32 R127, R127, 0x8, RZ ;  /* 0x000000087f7f7824 */ /* 0x000fc600078e00ff */
[----:B------:R-:W-:Y:S02]  /*6ff0*/  SHF.R.S32.HI R13, RZ, 0x3, R13 ;  /* 0x00000003ff0d7819 */ /* 0x000fe4000001140d */
[----:B------:R-:W-:Y:S02]  /*7000*/  LOP3.LUT R11, R224, 0x38, R127, 0xf8, !PT ;  /* 0x00000038e00b7812 */ /* 0x000fe400078ef87f */
[----:B------:R-:W-:Y:S01]  /*7010*/  ISETP.GE.AND P3, PT, R127, R135, PT ;  /* 0x000000877f00720c */ /* 0x000fe20003f66270 */
[----:B------:R-:W-:Y:S01]  /*7020*/  IMAD R12, R13, 0x1400, R228 ;  /* 0x000014000d0c7824 */ /* 0x000fe200078e02e4 */
[----:B------:R-:W-:Y:S01]  /*7030*/  LOP3.LUT R11, R11, R14, RZ, 0x3c, !PT ;  /* 0x0000000e0b0b7212 */ /* 0x000fe200078e3cff */
[----:B------:R-:W-:-:S04]  /*7040*/  IMAD R13, R212, 0x5000, R134 ;  /* 0x00005000d40d7824 */ /* 0x000fc800078e0286 */
[----:B------:R-:W-:Y:S02]  /*7050*/  IMAD.IADD R11, R12, 0x1, R11 ;  /* 0x000000010c0b7824 */ /* 0x000fe400078e020b */
[----:B------:R-:W-:Y:S02]  /*7060*/  IMAD R12, R13, 0x2, R22 ;  /* 0x000000020d0c7824 */ /* 0x000fe400078e0216 */
[----:B------:R-:W-:Y:S02]  /*7070*/  IMAD R11, R212, 0x5000, R11 ;  /* 0x00005000d40b7824 */ /* 0x000fe400078e020b */
[----:B------:R-:W-:Y:S02]  /*7080*/  @!P3 IMAD.WIDE R126, R127, 0x2, R122 ;  /* 0x000000027f7eb825 */ /* 0x000fe400078e027a */
[----:B------:R-:W2:Y:S02]  /*7090*/  LDS.128 R12, [R12+0x24400] ;  /* 0x024400000c0c7984 */ /* 0x000ea40000000c00 */
[----:B------:R-:W-:-:S06]  /*70a0*/  IMAD R80, R11, 0x2, R22 ;  /* 0x000000020b507824 */ /* 0x000fcc00078e0216 */
[----:B------:R-:W3:Y:S01]  /*70b0*/  LDS.128 R80, [R80+0x24400] ;  /* 0x0244000050507984 */ /* 0x000ee20000000c00 */
[----:B------:R-:W-:Y:S05]  /*70c0*/  @P6 BRA `(.L_x_522) ;  /* 0x0000000400746947 */ /* 0x000fea0003800000 */
[--C-:B------:R-:W-:Y:S01]  /*70d0*/  SHF.R.U64 R11, R36, 0x10, R37.reuse ;  /* 0x00000010240b7819 */ /* 0x100fe20000001225 */
[----:B---3--:R-:W-:Y:S01]  /*70e0*/  IMAD.U32 R162, R81, 0x10000, RZ ;  /* 0x0001000051a27824 */ /* 0x008fe200078e00ff */
[----:B------:R-:W-:Y:S01]  /*70f0*/  SHF.R.U32.HI R36, RZ, 0x10, R37 ;  /* 0x00000010ff247819 */ /* 0x000fe20000011625 */
[----:B--2---:R-:W-:Y:S01]  /*7100*/  IMAD.U32 R165, R15, 0x10000, RZ ;  /* 0x000100000fa57824 */ /* 0x004fe200078e00ff */
[----:B------:R-:W-:Y:S01]  /*7110*/  SHF.R.U64 R37, R38, 0x10, R39 ;  /* 0x0000001026257819 */ /* 0x000fe20000001227 */
[----:B------:R-:W-:Y:S01]  /*7120*/  IMAD.U32 R164, R14, 0x10000, RZ ;  /* 0x000100000ea47824 */ /* 0x000fe200078e00ff */
[--C-:B------:R-:W-:Y:S02]  /*7130*/  SHF.R.U64 R38, R44, 0x10, R45.reuse ;  /* 0x000000102c267819 */ /* 0x100fe4000000122d */
[----:B------:R-:W-:Y:S02]  /*7140*/  SHF.R.U32.HI R44, RZ, 0x10, R45 ;  /* 0x00000010ff2c7819 */ /* 0x000fe4000001162d */
[----:B------:R-:W-:-:S02]  /*7150*/  SHF.R.U32.HI R39, RZ, 0x10, R39 ;  /* 0x00000010ff277819 */ /* 0x000fc40000011627 */
[----:B------:R-:W-:Y:S02]  /*7160*/  PRMT R44, R146, 0x5432, R44 ;  /* 0x00005432922c7816 */ /* 0x000fe4000000002c */
[----:B------:R-:W-:Y:S02]  /*7170*/  PRMT R36, R143, 0x5432, R36 ;  /* 0x000054328f247816 */ /* 0x000fe40000000024 */
[----:B------:R-:W-:Y:S02]  /*7180*/  SHF.R.U64 R45, R46, 0x10, R47 ;  /* 0x000000102e2d7819 */ /* 0x000fe4000000122f */
[----:B------:R-:W-:Y:S01]  /*7190*/  PRMT R37, R168, 0x5410, R37 ;  /* 0x00005410a8257816 */ /* 0x000fe20000000025 */
[----:B------:R-:W-:Y:S01]  /*71a0*/  IMAD.U32 R168, R44, 0x10000, RZ ;  /* 0x000100002ca87824 */ /* 0x000fe200078e00ff */
[----:B------:R-:W-:Y:S01]  /*71b0*/  SHF.R.U32.HI R46, RZ, 0x10, R47 ;  /* 0x00000010ff2e7819 */ /* 0x000fe2000001162f */
[----:B------:R-:W-:Y:S01]  /*71c0*/  IMAD.U32 R47, R13, 0x10000, RZ ;  /* 0x000100000d2f7824 */ /* 0x000fe200078e00ff */
[----:B------:R-:W-:Y:S01]  /*71d0*/  PRMT R39, R169, 0x5410, R39 ;  /* 0x00005410a9277816 */ /* 0x000fe20000000027 */
[----:B------:R-:W-:Y:S01]  /*71e0*/  IMAD.U32 R169, R36, 0x10000, RZ ;  /* 0x0001000024a97824 */ /* 0x000fe200078e00ff */
[----:B------:R-:W-:Y:S01]  /*71f0*/  LOP3.LUT R163, R81, 0xffff0000, RZ, 0xc0, !PT ;  /* 0xffff000051a37812 */ /* 0x000fe200078ec0ff */
[----:B------:R-:W-:Y:S01]  /*7200*/  IMAD.U32 R81, R80, 0x10000, RZ ;  /* 0x0001000050517824 */ /* 0x000fe200078e00ff */
[----:B------:R-:W-:Y:S01]  /*7210*/  PRMT R11, R170, 0x5410, R11 ;  /* 0x00005410aa0b7816 */ /* 0x000fe2000000000b */
[----:B------:R-:W-:Y:S01]  /*7220*/  FMUL.FTZ R170, R162, R168 ;  /* 0x000000a8a2aa7220 */ /* 0x000fe20000410000 */
[----:B------:R-:W-:Y:S01]  /*7230*/  LOP3.LUT R44, R44, 0xffff0000, RZ, 0xc0, !PT ;  /* 0xffff00002c2c7812 */ /* 0x000fe200078ec0ff */
[-C--:B------:R-:W-:Y:S01]  /*7240*/  FMUL.FTZ R162, R162, R169.reuse ;  /* 0x000000a9a2a27220 */ /* 0x080fe20000410000 */
[----:B------:R-:W-:Y:S01]  /*7250*/  PRMT R46, R144, 0x5432, R46 ;  /* 0x00005432902e7816 */ /* 0x000fe2000000002e */
[----:B------:R-:W-:Y:S01]  /*7260*/  FFMA.FTZ R170, R47, R169, -R170 ;  /* 0x000000a92faa7223 */ /* 0x000fe200000108aa */
[----:B------:R-:W-:Y:S01]  /*7270*/  LOP3.LUT R36, R36, 0xffff0000, RZ, 0xc0, !PT ;  /* 0xffff000024247812 */ /* 0x000fe200078ec0ff */
[----:B------:R-:W-:Y:S01]  /*7280*/  FMUL.FTZ R174, R163, R44 ;  /* 0x0000002ca3ae7220 */ /* 0x000fe20000410000 */
[----:B------:R-:W-:Y:S01]  /*7290*/  LOP3.LUT R161, R13, 0xffff0000, RZ, 0xc0, !PT ;  /* 0xffff00000da17812 */ /* 0x000fe200078ec0ff */
[----:B------:R-:W-:Y:S01]  /*72a0*/  FFMA.FTZ R162, R47, R168, R162 ;  /* 0x000000a82fa27223 */ /* 0x000fe200000100a2 */
[----:B------:R-:W-:Y:S01]  /*72b0*/  SHF.L.U32 R167, R83, 0x10, RZ ;  /* 0x0000001053a77819 */ /* 0x000fe200000006ff */
[----:B------:R-:W-:Y:S01]  /*72c0*/  FMUL.FTZ R176, R163, R36 ;  /* 0x00000024a3b07220 */ /* 0x000fe20000410000 */
[----:B------:R-:W-:Y:S01]  /*72d0*/  PRMT R45, R172, 0x5410, R45 ;  /* 0x00005410ac2d7816 */ /* 0x000fe2000000002d */
[----:B------:R-:W-:-:S02]  /*72e0*/  IMAD.U32 R172, R46, 0x10000, RZ ;  /* 0x000100002eac7824 */ /* 0x000fc400078e00ff */
[----:B------:R-:W-:Y:S01]  /*72f0*/  FFMA.FTZ R47, R161, R36, -R174 ;  /* 0x00000024a12f7223 */ /* 0x000fe200000108ae */
[----:B------:R-:W-:Y:S02]  /*7300*/  IMAD.U32 R168, R39, 0x10000, RZ ;  /* 0x0001000027a87824 */ /* 0x000fe400078e00ff */
[----:B------:R-:W-:Y:S01]  /*7310*/  FFMA.FTZ R161, R161, R44, R176 ;  /* 0x0000002ca1a17223 */ /* 0x000fe200000100b0 */
[----:B------:R-:W-:Y:S01]  /*7320*/  FMUL.FTZ R36, R167, R172 ;  /* 0x000000aca7247220 */ /* 0x000fe20000410000 */
[----:B------:R-:W-:Y:S01]  /*7330*/  LOP3.LUT R83, R83, 0xffff0000, RZ, 0xc0, !PT ;  /* 0xffff000053537812 */ /* 0x000fe200078ec0ff */
[-C--:B------:R-:W-:Y:S01]  /*7340*/  FMUL.FTZ R167, R167, R168.reuse ;  /* 0x000000a8a7a77220 */ /* 0x080fe20000410000 */
[----:B------:R-:W-:Y:S01]  /*7350*/  PRMT R38, R145, 0x5432, R38 ;  /* 0x0000543291267816 */ /* 0x000fe20000000026 */
[C---:B------:R-:W-:Y:S01]  /*7360*/  FFMA.FTZ R36, R165.reuse, R168, -R36 ;  /* 0x000000a8a5247223 */ /* 0x040fe20000010824 */
[----:B------:R-:W-:Y:S01]  /*7370*/  LOP3.LUT R46, R46, 0xffff0000, RZ, 0xc0, !PT ;  /* 0xffff00002e2e7812 */ /* 0x000fe200078ec0ff */
[----:B------:R-:W-:Y:S01]  /*7380*/  FFMA.FTZ R167, R165, R172, R167 ;  /* 0x000000aca5a77223 */ /* 0x000fe200000100a7 */
[----:B------:R-:W-:Y:S01]  /*7390*/  LOP3.LUT R44, R39, 0xffff0000, RZ, 0xc0, !PT ;  /* 0xffff0000272c7812 */ /* 0x000fe200078ec0ff */
[----:B------:R-:W-:Y:S01]  /*73a0*/  IMAD.U32 R172, R38, 0x10000, RZ ;  /* 0x0001000026ac7824 */ /* 0x000fe200078e00ff */
[----:B------:R-:W-:Y:S01]  /*73b0*/  LOP3.LUT R15, R15, 0xffff0000, RZ, 0xc0, !PT ;  /* 0xffff00000f0f7812 */ /* 0x000fe200078ec0ff */
[C---:B------:R-:W-:Y:S01]  /*73c0*/  FMUL.FTZ R174, R83.reuse, R46 ;  /* 0x0000002e53ae7220 */ /* 0x040fe20000410000 */
[----:B------:R-:W-:Y:S01]  /*73d0*/  LOP3.LUT R80, R80, 0xffff0000, RZ, 0xc0, !PT ;  /* 0xffff000050507812 */ /* 0x000fe200078ec0ff */
[----:B------:R-:W-:Y:S01]  /*73e0*/  FMUL.FTZ R176, R83, R44 ;  /* 0x0000002c53b07220 */ /* 0x000fe20000410000 */
[----:B------:R-:W-:Y:S01]  /*73f0*/  IMAD.U32 R168, R11, 0x10000, RZ ;  /* 0x000100000ba87824 */ /* 0x000fe200078e00ff */
[----:B------:R-:W-:Y:S01]  /*7400*/  LOP3.LUT R83, R38, 0xffff0000, RZ, 0xc0, !PT ;  /* 0xffff000026537812 */ /* 0x000fe200078ec0ff */
[----:B------:R-:W-:-:S02]  /*7410*/  IMAD.U32 R13, R12, 0x10000, RZ ;  /* 0x000100000c0d7824 */ /* 0x000fc400078e00ff */
[----:B------:R-:W-:Y:S01]  /*7420*/  FMUL.FTZ R38, R81, R172 ;  /* 0x000000ac51267220 */ /* 0x000fe20000410000 */
[----:B------:R-:W-:Y:S01]  /*7430*/  LOP3.LUT R12, R12, 0xffff0000, RZ, 0xc0, !PT ;  /* 0xffff00000c0c7812 */ /* 0x000fe200078ec0ff */
[----:B------:R-:W-:Y:S01]  /*7440*/  FFMA.FTZ R39, R15, R44, -R174 ;  /* 0x0000002c0f277223 */ /* 0x000fe200000108ae */
[----:B------:R-:W-:Y:S01]  /*7450*/  LOP3.LUT R11, R11, 0xffff0000, RZ, 0xc0, !PT ;  /* 0xffff00000b0b7812 */ /* 0x000fe200078ec0ff */
[----:B------:R-:W-:Y:S01]  /*7460*/  FMUL.FTZ R81, R81, R168 ;  /* 0x000000a851517220 */ /* 0x000fe20000410000 */
[----:B------:R-:W-:Y:S01]  /*7470*/  FFMA.FTZ R176, R15, R46, R176 ;  /* 0x0000002e0fb07223 */ /* 0x000fe200000100b0 */
[----:B------:R-:W-:Y:S01]  /*7480*/  FMUL.FTZ R15, R80, R83 ;  /* 0x00000053500f7220 */ /* 0x000fe20000410000 */
[C---:B------:R-:W-:Y:S01]  /*7490*/  FFMA.FTZ R38, R13.reuse, R168, -R38 ;  /* 0x000000a80d267223 */ /* 0x040fe20000010826 */
[----:B------:R-:W-:Y:S01]  /*74a0*/  FFMA.FTZ R81, R13, R172, R81 ;  /* 0x000000ac0d517223 */ /* 0x000fe20000010051 */
[----:B------:R-:W-:Y:S01]  /*74b0*/  LOP3.LUT R166, R14, 0xffff0000, RZ, 0xc0, !PT ;  /* 0xffff00000ea67812 */ /* 0x000fe200078ec0ff */
[-C--:B------:R-:W-:Y:S01]  /*74c0*/  FMUL.FTZ R13, R80, R11.reuse ;  /* 0x0000000b500d7220 */ /* 0x080fe20000410000 */
[----:B------:R-:W-:Y:S01]  /*74d0*/  FFMA.FTZ R15, R12, R11, -R15 ;  /* 0x0000000b0c0f7223 */ /* 0x000fe2000001080f */
[C---:B------:R-:W-:Y:S01]  /*74e0*/  IMAD.U32 R14, R82.reuse, 0x10000, RZ ;  /* 0x00010000520e7824 */ /* 0x040fe200078e00ff */
[----:B------:R-:W-:Y:S01]  /*74f0*/  LOP3.LUT R82, R82, 0xffff0000, RZ, 0xc0, !PT ;  /* 0xffff000052527812 */ /* 0x000fe200078ec0ff */
[C---:B------:R-:W-:Y:S01]  /*7500*/  IMAD.U32 R11, R45.reuse, 0x10000, RZ ;  /* 0x000100002d0b7824 */ /* 0x040fe200078e00ff */
[----:B------:R-:W-:Y:S01]  /*7510*/  LOP3.LUT R45, R45, 0xffff0000, RZ, 0xc0, !PT ;  /* 0xffff00002d2d7812 */ /* 0x000fe200078ec0ff */
[C---:B------:R-:W-:Y:S01]  /*7520*/  IMAD.U32 R163, R37.reuse, 0x10000, RZ ;  /* 0x0001000025a37824 */ /* 0x040fe200078e00ff */
[----:B------:R-:W-:Y:S01]  /*7530*/  LOP3.LUT R37, R37, 0xffff0000, RZ, 0xc0, !PT ;  /* 0xffff000025257812 */ /* 0x000fe200078ec0ff */
[----:B------:R-:W-:Y:S01]  /*7540*/  FFMA.FTZ R12, R12, R83, R13 ;  /* 0x000000530c0c7223 */ /* 0x000fe2000001000d */
[----:B------:R-:W-:Y:S01]  /*7550*/  FMUL.FTZ R13, R14, R11 ;  /* 0x0000000b0e0d7220 */ /* 0x000fe20000410000 */
[----:B------:R-:W-:Y:S01]  /*7560*/  FMUL.FTZ R83, R82, R45 ;  /* 0x0000002d52537220 */ /* 0x000fe20000410000 */
[----:B------:R-:W-:Y:S01]  /*7570*/  FMUL.FTZ R14, R14, R163 ;  /* 0x000000a30e0e7220 */ /* 0x000fe20000410000 */
[----:B------:R-:W-:Y:S01]  /*7580*/  FMUL.FTZ R82, R82, R37 ;  /* 0x0000002552527220 */ /* 0x000fe20000410000 */
[----:B------:R-:W-:Y:S01]  /*7590*/  FFMA.FTZ R13, R164, R163, -R13 ;  /* 0x000000a3a40d7223 */ /* 0x000fe2000001080d */
[----:B------:R-:W-:Y:S01]  /*75a0*/  FFMA.FTZ R44, R166, R37, -R83 ;  /* 0x00000025a62c7223 */ /* 0x000fe20000010853 */
[----:B------:R-:W-:Y:S01]  /*75b0*/  FFMA.FTZ R14, R164, R11, R14 ;  /* 0x0000000ba40e7223 */ /* 0x000fe2000001000e */
[----:B------:R-:W-:Y:S01]  /*75c0*/  FFMA.FTZ R45, R166, R45, R82 ;  /* 0x0000002da62d7223 */ /* 0x000fe20000010052 */
[----:B------:R-:W-:-:S02]  /*75d0*/  F2FP.BF16.F32.PACK_AB R47, R47, R170 ;  /* 0x000000aa2f2f723e */ /* 0x000fc400000010ff */
[----:B------:R-:W-:Y:S02]  /*75e0*/  F2FP.BF16.F32.PACK_AB R36, R39, R36 ;  /* 0x000000242724723e */ /* 0x000fe400000010ff */
[----:B------:R-:W-:Y:S02]  /*75f0*/  F2FP.BF16.F32.PACK_AB R161, R161, R162 ;  /* 0x000000a2a1a1723e */ /* 0x000fe400000010ff */
[----:B------:R-:W-:Y:S01]  /*7600*/  F2FP.BF16.F32.PACK_AB R46, R15, R38 ;  /* 0x000000260f2e723e */ /* 0x000fe200000010ff */
[----:B------:R-:W-:Y:S01]  /*7610*/  IMAD.MOV.U32 R15, RZ, RZ, R36 ;  /* 0x000000ffff0f7224 */ /* 0x000fe200078e0024 */
[----:B------:R-:W-:Y:S01]  /*7620*/  F2FP.BF16.F32.PACK_AB R11, R44, R13 ;  /* 0x0000000d2c0b723e */ /* 0x000fe200000010ff */
[----:B------:R-:W-:Y:S01]  /*7630*/  IMAD.MOV.U32 R13, RZ, RZ, R47 ;  /* 0x000000ffff0d7224 */ /* 0x000fe200078e002f */
[----:B------:R-:W-:Y:S01]  /*7640*/  F2FP.BF16.F32.PACK_AB R80, R12, R81 ;  /* 0x000000510c50723e */ /* 0x000fe200000010ff */
[----:B------:R-:W-:Y:S01]  /*7650*/  IMAD.MOV.U32 R12, RZ, RZ, R46 ;  /* 0x000000ffff0c7224 */ /* 0x000fe200078e002e */
[----:B------:R-:W-:Y:S01]  /*7660*/  F2FP.BF16.F32.PACK_AB R82, R45, R14 ;  /* 0x0000000e2d52723e */ /* 0x000fe200000010ff */
[----:B------:R-:W-:Y:S01]  /*7670*/  IMAD.MOV.U32 R81, RZ, RZ, R161 ;  /* 0x000000ffff517224 */ /* 0x000fe200078e00a1 */
[----:B------:R-:W-:-:S02]  /*7680*/  F2FP.BF16.F32.PACK_AB R83, R176, R167 ;  /* 0x000000a7b053723e */ /* 0x000fc400000010ff */
[----:B------:R-:W-:-:S07]  /*7690*/  MOV R14, R11 ;  /* 0x0000000b000e7202 */ /* 0x000fce0000000f00 */
.L_x_522:
[----:B------:R-:W-:Y:S05]  /*76a0*/  BSYNC B3 ;  /* 0x0000000000037941 */ /* 0x000fea0003800000 */
.L_x_521:
[----:B------:R-:W-:Y:S02]  /*76b0*/  ULDC.64 UR4, c[0x0][0x208] ;  /* 0x0000820000047ab9 */ /* 0x000fe40000000a00 */
[----:B--2---:R4:W-:Y:S04]  /*76c0*/  ST.E.128 desc[UR4][R124.64], R12 ;  /* 0x0000000c7c007985 */ /* 0x0049e8000c101d04 */
[----:B---3--:R4:W-:Y:S02]  /*76d0*/  @!P3 ST.E.128 desc[UR4][R126.64], R80 ;  /* 0x000000507e00b985 */ /* 0x0089e4000c101d04 */
.L_x_520:
[----:B------:R-:W-:Y:S05]  /*76e0*/  BSYNC B2 ;  /* 0x0000000000027941 */ /* 0x000fea0003800000 */
.L_x_519:
[----:B------:R-:W-:-:S13]  /*76f0*/  ISETP.NE.AND P3, PT, R21, RZ, PT ;  /* 0x000000ff1500720c */ /* 0x000fda0003f65270 */
[----:B------:R-:W-:Y:S05]  /*7700*/  @!P3 BRA `(.L_x_518) ;  /* 0x0000000400e4b947 */ /* 0x000fea0003800000 */
[----:B------:R-:W-:Y:S01]  /*7710*/  SEL R11, R115, R137, !P1 ;  /* 0x00000089730b7207 */ /* 0x000fe20004800000 */
[----:B------:R-:W-:Y:S01]  /*7720*/  BSSY B2, `(.L_x_523) ;  /* 0x0000074000027945 */ /* 0x000fe20003800000 */
[----:B----4-:R-:W-:Y:S02]  /*7730*/  SHF.R.U32.HI R14, RZ, 0x3, R224 ;  /* 0x00000003ff0e7819 */ /* 0x010fe400000116e0 */
[----:B------:R-:W-:Y:S02]  /*7740*/  SHF.R.S32.HI R12, RZ, 0x1f, R11 ;  /* 0x0000001fff0c7819 */ /* 0x000fe4000001140b */
[----:B---3--:R-:W-:Y:S02]  /*7750*/  LEA R44, P3, R20, R122, 0x1 ;  /* 0x0000007a142c7211 */ /* 0x008fe400078608ff */
[----:B------:R-:W-:Y:S02]  /*7760*/  LEA.HI R11, R12, R11, RZ, 0x4 ;  /* 0x0000000b0c0b7211 */ /* 0x000fe400078f20ff */
[----:B--2---:R-:W-:-:S02]  /*7770*/  LEA.HI.X R45, R20, R123, R28, 0x1, P3 ;  /* 0x0000007b142d7211 */ /* 0x004fc400018f0c1c */
[----:B------:R-:W-:Y:S02]  /*7780*/  LEA.HI.SX32 R11, R11, R10, 0x1c ;  /* 0x0000000a0b0b7211 */ /* 0x000fe400078fe2ff */
[----:B------:R-:W-:Y:S02]  /*7790*/  ISETP.GE.AND P6, PT, R213, R114, PT ;  /* 0x00000072d500720c */ /* 0x000fe40003fc6270 */
[----:B------:R-:W-:Y:S01]  /*77a0*/  SHF.R.S32.HI R12, RZ, 0x1f, R11 ;  /* 0x0000001fff0c7819 */ /* 0x000fe2000001140b */
[----:B------:R-:W-:-:S03]  /*77b0*/  IMAD.SHL.U32 R13, R11, 0x8, RZ ;  /* 0x000000080b0d7824 */ /* 0x000fc600078e00ff */
[----:B------:R-:W-:Y:S02]  /*77c0*/  LEA.HI R12, R12, R11, RZ, 0x3 ;  /* 0x0000000b0c0c7211 */ /* 0x000fe400078f18ff */
[----:B------:R-:W-:Y:S02]  /*77d0*/  LOP3.LUT R11, R224, 0x38, R13, 0xf8, !PT ;  /* 0x00000038e00b7812 */ /* 0x000fe400078ef80d */
[----:B------:R-:W-:Y:S02]  /*77e0*/  SHF.R.S32.HI R15, RZ, 0x3, R12 ;  /* 0x00000003ff0f7819 */ /* 0x000fe4000001140c */
[----:B------:R-:W-:Y:S01]  /*77f0*/  LOP3.LUT R12, R11, R14, RZ, 0x3c, !PT ;  /* 0x0000000e0b0c7212 */ /* 0x000fe200078e3cff */
[----:B------:R-:W-:Y:S01]  /*7800*/  IMAD R11, R212, 0x5000, R133 ;  /* 0x00005000d40b7824 */ /* 0x000fe200078e0285 */
[----:B------:R-:W-:Y:S01]  /*7810*/  ISETP.GE.AND P3, PT, R13, R135, PT ;  /* 0x000000870d00720c */ /* 0x000fe20003f66270 */
[----:B------:R-:W-:Y:S02]  /*7820*/  IMAD R15, R15, 0x1400, R228 ;  /* 0x000014000f0f7824 */ /* 0x000fe400078e02e4 */
[----:B------:R-:W-:-:S02]  /*7830*/  IMAD R11, R11, 0x2, R22 ;  /* 0x000000020b0b7824 */ /* 0x000fc400078e0216 */
[----:B------:R-:W-:-:S04]  /*7840*/  IMAD.IADD R15, R15, 0x1, R12 ;  /* 0x000000010f0f7824 */ /* 0x000fc800078e020c */
[----:B------:R-:W-:-:S04]  /*7850*/  IMAD R15, R212, 0x5000, R15 ;  /* 0x00005000d40f7824 */ /* 0x000fc800078e020f */
[----:B------:R-:W-:Y:S02]  /*7860*/  IMAD R36, R15, 0x2, R22 ;  /* 0x000000020f247824 */ /* 0x000fe400078e0216 */
[----:B------:R-:W-:Y:S02]  /*7870*/  @!P3 IMAD.WIDE R122, R13, 0x2, R122 ;  /* 0x000000020d7ab825 */ /* 0x000fe400078e027a */
[----:B------:R2:W3:Y:S04]  /*7880*/  LDS.128 R12, [R11+0x24400] ;  /* 0x024400000b0c7984 */ /* 0x0004e80000000c00 */
[----:B------:R-:W4:Y:S01]  /*7890*/  LDS.128 R36, [R36+0x24400] ;  /* 0x0244000024247984 */ /* 0x000f220000000c00 */
[----:B------:R-:W-:Y:S05]  /*78a0*/  @P6 BRA `(.L_x_524) ;  /* 0x00000004006c6947 */ /* 0x000fea0003800000 */
[--C-:B--2---:R-:W-:Y:S01]  /*78b0*/  SHF.R.U64 R11, R32, 0x10, R33.reuse ;  /* 0x00000010200b7819 */ /* 0x104fe20000001221 */
[----:B----4-:R-:W-:Y:S01]  /*78c0*/  IMAD.U32 R47, R37, 0x10000, RZ ;  /* 0x00010000252f7824 */ /* 0x010fe200078e00ff */
[----:B------:R-:W-:Y:S01]  /*78d0*/  SHF.R.U32.HI R32, RZ, 0x10, R33 ;  /* 0x00000010ff207819 */ /* 0x000fe20000011621 */
[----:B------:R-:W-:Y:S01]  /*78e0*/  IMAD.U32 R83, R39, 0x10000, RZ ;  /* 0x0001000027537824 */ /* 0x000fe200078e00ff */
[----:B------:R-:W-:Y:S01]  /*78f0*/  SHF.R.U64 R33, R34, 0x10, R35 ;  /* 0x0000001022217819 */ /* 0x000fe20000001223 */
[----:B---3--:R-:W-:Y:S01]  /*7900*/  IMAD.U32 R82, R15, 0x10000, RZ ;  /* 0x000100000f527824 */ /* 0x008fe200078e00ff */
[--C-:B------:R-:W-:Y:S01]  /*7910*/  SHF.R.U64 R34, R40, 0x10, R41.reuse ;  /* 0x0000001028227819 */ /* 0x100fe20000001229 */
[----:B------:R-:W-:Y:S01]  /*7920*/  IMAD.U32 R81, R14, 0x10000, RZ ;  /* 0x000100000e517824 */ /* 0x000fe200078e00ff */
[----:B------:R-:W-:Y:S01]  /*7930*/  SHF.R.U32.HI R40, RZ, 0x10, R41 ;  /* 0x00000010ff287819 */ /* 0x000fe20000011629 */
[----:B------:R-:W-:Y:S01]  /*7940*/  IMAD.U32 R41, R13, 0x10000, RZ ;  /* 0x000100000d297824 */ /* 0x000fe200078e00ff */
[----:B------:R-:W-:-:S02]  /*7950*/  SHF.R.U32.HI R46, RZ, 0x10, R35 ;  /* 0x00000010ff2e7819 */ /* 0x000fc40000011623 */
[----:B------:R-:W-:Y:S02]  /*7960*/  PRMT R40, R142, 0x5432, R40 ;  /* 0x000054328e287816 */ /* 0x000fe40000000028 */
[--C-:B------:R-:W-:Y:S02]  /*7970*/  SHF.R.U64 R35, R42, 0x10, R43.reuse ;  /* 0x000000102a237819 */ /* 0x100fe4000000122b */
[----:B------:R-:W-:Y:S01]  /*7980*/  PRMT R32, R139, 0x5432, R32 ;  /* 0x000054328b207816 */ /* 0x000fe20000000020 */
[----:B------:R-:W-:Y:S01]  /*7990*/  IMAD.U32 R126, R40, 0x10000, RZ ;  /* 0x00010000287e7824 */ /* 0x000fe200078e00ff */
[----:B------:R-:W-:Y:S02]  /*79a0*/  SHF.R.U32.HI R42, RZ, 0x10, R43 ;  /* 0x00000010ff2a7819 */ /* 0x000fe4000001162b */
[----:B------:R-:W-:Y:S01]  /*79b0*/  LOP3.LUT R80, R37, 0xffff0000, RZ, 0xc0, !PT ;  /* 0xffff000025507812 */ /* 0x000fe200078ec0ff */
[----:B------:R-:W-:Y:S01]  /*79c0*/  FMUL.FTZ R162, R47, R126 ;  /* 0x0000007e2fa27220 */ /* 0x000fe20000410000 */
[----:B------:R-:W-:Y:S01]  /*79d0*/  PRMT R188, R188, 0x5410, R33 ;  /* 0x00005410bcbc7816 */ /* 0x000fe20000000021 */
[----:B------:R-:W-:Y:S01]  /*79e0*/  IMAD.U32 R37, R36, 0x10000, RZ ;  /* 0x0001000024257824 */ /* 0x000fe200078e00ff */
[----:B------:R-:W-:-:S02]  /*79f0*/  LOP3.LUT R40, R40, 0xffff0000, RZ, 0xc0, !PT ;  /* 0xffff000028287812 */ /* 0x000fc400078ec0ff */
[----:B------:R-:W-:Y:S01]  /*7a00*/  PRMT R187, R187, 0x5410, R46 ;  /* 0x00005410bbbb7816 */ /* 0x000fe2000000002e */
[C---:B------:R-:W-:Y:S01]  /*7a10*/  IMAD.U32 R46, R32.reuse, 0x10000, RZ ;  /* 0x00010000202e7824 */ /* 0x040fe200078e00ff */
[----:B------:R-:W-:Y:S01]  /*7a20*/  LOP3.LUT R33, R32, 0xffff0000, RZ, 0xc0, !PT ;  /* 0xffff000020217812 */ /* 0x000fe200078ec0ff */
[C---:B------:R-:W-:Y:S01]  /*7a30*/  FMUL.FTZ R32, R80.reuse, R40 ;  /* 0x0000002850207220 */ /* 0x040fe20000410000 */
[----:B------:R-:W-:Y:S01]  /*7a40*/  PRMT R189, R189, 0x5410, R42 ;  /* 0x00005410bdbd7816 */ /* 0x000fe2000000002a */
[----:B------:R-:W-:Y:S01]  /*7a50*/  FMUL.FTZ R42, R47, R46 ;  /* 0x0000002e2f2a7220 */ /* 0x000fe20000410000 */
[----:B------:R-:W-:Y:S01]  /*7a60*/  LOP3.LUT R43, R13, 0xffff0000, RZ, 0xc0, !PT ;  /* 0xffff00000d2b7812 */ /* 0x000fe200078ec0ff */
[----:B------:R-:W-:Y:S01]  /*7a70*/  FMUL.FTZ R80, R80, R33 ;  /* 0x0000002150507220 */ /* 0x000fe20000410000 */
[----:B------:R-:W-:Y:S01]  /*7a80*/  PRMT R191, R191, 0x5410, R11 ;  /* 0x00005410bfbf7816 */ /* 0x000fe2000000000b */
[----:B------:R-:W-:Y:S01]  /*7a90*/  IMAD.U32 R11, R189, 0x10000, RZ ;  /* 0x00010000bd0b7824 */ /* 0x000fe200078e00ff */
[----:B------:R-:W-:Y:S01]  /*7aa0*/  PRMT R190, R190, 0x5410, R35 ;  /* 0x00005410bebe7816 */ /* 0x000fe20000000023 */
[----:B------:R-:W-:-:S02]  /*7ab0*/  IMAD.U32 R35, R187, 0x10000, RZ ;  /* 0x00010000bb237824 */ /* 0x000fc400078e00ff */
[----:B------:R-:W-:Y:S01]  /*7ac0*/  FFMA.FTZ R33, R43, R33, -R32 ;  /* 0x000000212b217223 */ /* 0x000fe20000010820 */
[C---:B------:R-:W-:Y:S01]  /*7ad0*/  FFMA.FTZ R162, R41.reuse, R46, -R162 ;  /* 0x0000002e29a27223 */ /* 0x040fe200000108a2 */
[----:B------:R-:W-:Y:S01]  /*7ae0*/  FFMA.FTZ R42, R41, R126, R42 ;  /* 0x0000007e292a7223 */ /* 0x000fe2000001002a */
[----:B------:R-:W-:Y:S01]  /*7af0*/  FFMA.FTZ R43, R43, R40, R80 ;  /* 0x000000282b2b7223 */ /* 0x000fe20000010050 */
[----:B------:R-:W-:Y:S01]  /*7b00*/  LOP3.LUT R39, R39, 0xffff0000, RZ, 0xc0, !PT ;  /* 0xffff000027277812 */ /* 0x000fe200078ec0ff */
[----:B------:R-:W-:Y:S01]  /*7b10*/  FMUL.FTZ R41, R83, R11 ;  /* 0x0000000b53297220 */ /* 0x000fe20000410000 */
[----:B------:R-:W-:Y:S01]  /*7b20*/  LOP3.LUT R32, R189, 0xffff0000, RZ, 0xc0, !PT ;  /* 0xffff0000bd207812 */ /* 0x000fe200078ec0ff */
[-C--:B------:R-:W-:Y:S01]  /*7b30*/  FMUL.FTZ R46, R83, R35.reuse ;  /* 0x00000023532e7220 */ /* 0x080fe20000410000 */
[----:B------:R-:W-:Y:S01]  /*7b40*/  LOP3.LUT R40, R187, 0xffff0000, RZ, 0xc0, !PT ;  /* 0xffff0000bb287812 */ /* 0x000fe200078ec0ff */
[C---:B------:R-:W-:Y:S01]  /*7b50*/  FFMA.FTZ R41, R82.reuse, R35, -R41 ;  /* 0x0000002352297223 */ /* 0x040fe20000010829 */
[----:B------:R-:W-:Y:S01]  /*7b60*/  PRMT R34, R141, 0x5432, R34 ;  /* 0x000054328d227816 */ /* 0x000fe20000000022 */
[----:B------:R-:W-:Y:S01]  /*7b70*/  FFMA.FTZ R11, R82, R11, R46 ;  /* 0x0000000b520b7223 */ /* 0x000fe2000001002e */
[----:B------:R-:W-:Y:S01]  /*7b80*/  LOP3.LUT R15, R15, 0xffff0000, RZ, 0xc0, !PT ;  /* 0xffff00000f0f7812 */ /* 0x000fe200078ec0ff */
[C---:B------:R-:W-:Y:S01]  /*7b90*/  FMUL.FTZ R126, R39.reuse, R32 ;  /* 0x00000020277e7220 */ /* 0x040fe20000410000 */
[----:B------:R-:W-:Y:S01]  /*7ba0*/  LOP3.LUT R36, R36, 0xffff0000, RZ, 0xc0, !PT ;  /* 0xffff000024247812 */ /* 0x000fe200078ec0ff */
[----:B------:R-:W-:Y:S01]  /*7bb0*/  FMUL.FTZ R82, R39, R40 ;  /* 0x0000002827527220 */ /* 0x000fe20000410000 */
[C---:B------:R-:W-:Y:S01]  /*7bc0*/  LOP3.LUT R35, R34.reuse, 0xffff0000, RZ, 0xc0, !PT ;  /* 0xffff000022237812 */ /* 0x040fe200078ec0ff */
[----:B------:R-:W-:-:S02]  /*7bd0*/  IMAD.U32 R46, R34, 0x10000, RZ ;  /* 0x00010000222e7824 */ /* 0x000fc400078e00ff */
[----:B------:R-:W-:Y:S01]  /*7be0*/  FFMA.FTZ R40, R15, R40, -R126 ;  /* 0x000000280f287223 */ /* 0x000fe2000001087e */
[C---:B------:R-:W-:Y:S01]  /*7bf0*/  IMAD.U32 R80, R191.reuse, 0x10000, RZ ;  /* 0x00010000bf507824 */ /* 0x040fe200078e00ff */
[----:B------:R-:W-:Y:S01]  /*7c00*/  LOP3.LUT R191, R191, 0xffff0000, RZ, 0xc0, !PT ;  /* 0xffff0000bfbf7812 */ /* 0x000fe200078ec0ff */
[C---:B------:R-:W-:Y:S01]  /*7c10*/  IMAD.U32 R13, R12.reuse, 0x10000, RZ ;  /* 0x000100000c0d7824 */ /* 0x040fe200078e00ff */
[----:B------:R-:W-:Y:S01]  /*7c20*/  LOP3.LUT R12, R12, 0xffff0000, RZ, 0xc0, !PT ;  /* 0xffff00000c0c7812 */ /* 0x000fe200078ec0ff */
[----:B------:R-:W-:Y:S01]  /*7c30*/  FFMA.FTZ R32, R15, R32, R82 ;  /* 0x000000200f207223 */ /* 0x000fe20000010052 */
[C---:B------:R-:W-:Y:S01]  /*7c40*/  FMUL.FTZ R34, R37.reuse, R46 ;  /* 0x0000002e25227220 */ /* 0x040fe20000410000 */
[C---:B------:R-:W-:Y:S01]  /*7c50*/  FMUL.FTZ R15, R36.reuse, R35 ;  /* 0x00000023240f7220 */ /* 0x040fe20000410000 */
[-C--:B------:R-:W-:Y:S01]  /*7c60*/  FMUL.FTZ R37, R37, R80.reuse ;  /* 0x0000005025257220 */ /* 0x080fe20000410000 */
[-C--:B------:R-:W-:Y:S01]  /*7c70*/  FMUL.FTZ R39, R36, R191.reuse ;  /* 0x000000bf24277220 */ /* 0x080fe20000410000 */
[----:B------:R-:W-:Y:S01]  /*7c80*/  SHF.L.U32 R124, R38, 0x10, RZ ;  /* 0x00000010267c7819 */ /* 0x000fe200000006ff */
[C---:B------:R-:W-:Y:S01]  /*7c90*/  FFMA.FTZ R80, R13.reuse, R80, -R34 ;  /* 0x000000500d507223 */ /* 0x040fe20000010822 */
[----:B------:R-:W-:Y:S01]  /*7ca0*/  FFMA.FTZ R191, R12, R191, -R15 ;  /* 0x000000bf0cbf7223 */ /* 0x000fe2000001080f */
[----:B------:R-:W-:Y:S01]  /*7cb0*/  LOP3.LUT R38, R38, 0xffff0000, RZ, 0xc0, !PT ;  /* 0xffff000026267812 */ /* 0x000fe200078ec0ff */
[----:B------:R-:W-:Y:S01]  /*7cc0*/  FFMA.FTZ R13, R13, R46, R37 ;  /* 0x0000002e0d0d7223 */ /* 0x000fe20000010025 */
[----:B------:R-:W-:Y:S01]  /*7cd0*/  LOP3.LUT R15, R190, 0xffff0000, RZ, 0xc0, !PT ;  /* 0xffff0000be0f7812 */ /* 0x000fe200078ec0ff */
[C---:B------:R-:W-:Y:S01]  /*7ce0*/  IMAD.U32 R36, R188.reuse, 0x10000, RZ ;  /* 0x00010000bc247824 */ /* 0x040fe200078e00ff */
[----:B------:R-:W-:Y:S01]  /*7cf0*/  LOP3.LUT R37, R188, 0xffff0000, RZ, 0xc0, !PT ;  /* 0xffff0000bc257812 */ /* 0x000fe200078ec0ff */
[----:B------:R-:W-:Y:S01]  /*7d00*/  IMAD.U32 R34, R190, 0x10000, RZ ;  /* 0x00010000be227824 */ /* 0x000fe200078e00ff */
[----:B------:R-:W-:Y:S01]  /*7d10*/  LOP3.LUT R14, R14, 0xffff0000, RZ, 0xc0, !PT ;  /* 0xffff00000e0e7812 */ /* 0x000fe200078ec0ff */
[----:B------:R-:W-:Y:S01]  /*7d20*/  FFMA.FTZ R12, R12, R35, R39 ;  /* 0x000000230c0c7223 */ /* 0x000fe20000010027 */
[----:B------:R-:W-:Y:S01]  /*7d30*/  FMUL.FTZ R47, R38, R15 ;  /* 0x0000000f262f7220 */ /* 0x000fe20000410000 */
[----:B------:R-:W-:Y:S01]  /*7d40*/  FMUL.FTZ R39, R124, R36 ;  /* 0x000000247c277220 */ /* 0x000fe20000410000 */
[----:B------:R-:W-:Y:S01]  /*7d50*/  FMUL.FTZ R38, R38, R37 ;  /* 0x0000002526267220 */ /* 0x000fe20000410000 */
[-C--:B------:R-:W-:Y:S01]  /*7d60*/  FMUL.FTZ R46, R124, R34.reuse ;  /* 0x000000227c2e7220 */ /* 0x080fe20000410000 */
[----:B------:R-:W-:Y:S01]  /*7d70*/  F2FP.BF16.F32.PACK_AB R11, R32, R11 ;  /* 0x0000000b200b723e */ /* 0x000fe200000010ff */
[C---:B------:R-:W-:Y:S01]  /*7d80*/  FFMA.FTZ R39, R81.reuse, R34, R39 ;  /* 0x0000002251277223 */ /* 0x040fe20000010027 */
[C---:B------:R-:W-:Y:S01]  /*7d90*/  FFMA.FTZ R38, R14.reuse, R15, R38 ;  /* 0x0000000f0e267223 */ /* 0x040fe20000010026 */
[----:B------:R-:W-:Y:S01]  /*7da0*/  FFMA.FTZ R35, R81, R36, -R46 ;  /* 0x0000002451237223 */ /* 0x000fe2000001082e */
[----:B------:R-:W-:Y:S01]  /*7db0*/  FFMA.FTZ R34, R14, R37, -R47 ;  /* 0x000000250e227223 */ /* 0x000fe2000001082f */
[----:B------:R-:W-:-:S02]  /*7dc0*/  F2FP.BF16.F32.PACK_AB R33, R33, R162 ;  /* 0x000000a22121723e */ /* 0x000fc400000010ff */
[----:B------:R-:W-:Y:S02]  /*7dd0*/  F2FP.BF16.F32.PACK_AB R32, R191, R80 ;  /* 0x00000050bf20723e */ /* 0x000fe400000010ff */
[----:B------:R-:W-:Y:S01]  /*7de0*/  F2FP.BF16.F32.PACK_AB R36, R12, R13 ;  /* 0x0000000d0c24723e */ /* 0x000fe200000010ff */
[----:B------:R-:W-:Y:S01]  /*7df0*/  IMAD.MOV.U32 R13, RZ, RZ, R33 ;  /* 0x000000ffff0d7224 */ /* 0x000fe200078e0021 */
[----:B------:R-:W-:Y:S01]  /*7e00*/  F2FP.BF16.F32.PACK_AB R38, R38, R39 ;  /* 0x000000272626723e */ /* 0x000fe200000010ff */
[----:B------:R-:W-:Y:S01]  /*7e10*/  IMAD.MOV.U32 R12, RZ, RZ, R32 ;  /* 0x000000ffff0c7224 */ /* 0x000fe200078e0020 */
[----:B------:R-:W-:Y:S01]  /*7e20*/  F2FP.BF16.F32.PACK_AB R15, R40, R41 ;  /* 0x00000029280f723e */ /* 0x000fe200000010ff */
[----:B------:R-:W-:Y:S01]  /*7e30*/  IMAD.MOV.U32 R39, RZ, RZ, R11 ;  /* 0x000000ffff277224 */ /* 0x000fe200078e000b */
[----:B------:R-:W-:Y:S02]  /*7e40*/  F2FP.BF16.F32.PACK_AB R37, R43, R42 ;  /* 0x0000002a2b25723e */ /* 0x000fe400000010ff */
[----:B------:R-:W-:-:S07]  /*7e50*/  F2FP.BF16.F32.PACK_AB R14, R34, R35 ;  /* 0x00000023220e723e */ /* 0x000fce00000010ff */
.L_x_524:
[----:B------:R-:W-:Y:S05]  /*7e60*/  BSYNC B2 ;  /* 0x0000000000027941 */ /* 0x000fea0003800000 */
.L_x_523:
[----:B------:R-:W-:Y:S02]  /*7e70*/  ULDC.64 UR4, c[0x0][0x208] ;  /* 0x0000820000047ab9 */ /* 0x000fe40000000a00 */
[----:B---3--:R3:W-:Y:S04]  /*7e80*/  ST.E.128 desc[UR4][R44.64], R12 ;  /* 0x0000000c2c007985 */ /* 0x0087e8000c101d04 */
[----:B----4-:R3:W-:Y:S02]  /*7e90*/  @!P3 ST.E.128 desc[UR4][R122.64], R36 ;  /* 0x000000247a00b985 */ /* 0x0107e4000c101d04 */
.L_x_518:
[----:B------:R-:W-:Y:S05]  /*7ea0*/  BSYNC B1 ;  /* 0x0000000000017941 */ /* 0x000fea0003800000 */
.L_x_517:
[----:B------:R-:W-:-:S03]  /*7eb0*/  UMOV UR4, 0xffffffff ;  /* 0xffffffff00047882 */ /* 0x000fc60000000000 */
[----:B------:R-:W-:Y:S05]  /*7ec0*/  BRA.DIV UR4, `(.L_x_525) ;  /* 0x0000020604e47947 */ /* 0x000fea000b800000 */
[----:B---3--:R3:W0:Y:S04]  /*7ed0*/  SHFL.IDX PT, R37, R117, 0x1, 0x181f ;  /* 0x00381f0075257f89 */ /* 0x00862800000e0000 */
[----:B------:R3:W0:Y:S02]  /*7ee0*/  SHFL.IDX PT, R36, R118, 0x1, 0x181f ;  /* 0x00381f0076247f89 */ /* 0x00062400000e0000 */
.L_x_826:
[----:B------:R-:W-:Y:S04]  /*7ef0*/  BSSY B1, `(.L_x_526) ;  /* 0x000010b000017945 */ /* 0x000fe80003800000 */
[----:B------:R-:W-:Y:S05]  /*7f00*/  @P4 BRA `(.L_x_527) ;  /* 0x0000001000244947 */ /* 0x000fea0003800000 */
[----:B------:R-:W-:Y:S01]  /*7f10*/  ISETP.NE.AND P3, PT, R3, RZ, PT ;  /* 0x000000ff0300720c */ /* 0x000fe20003f65270 */
[----:B------:R-:W-:-:S12]  /*7f20*/  BSSY B2, `(.L_x_528) ;  /* 0x0000084000027945 */ /* 0x000fd80003800000 */
[----:B------:R-:W-:Y:S05]  /*7f30*/  @!P3 BRA `(.L_x_529) ;  /* 0x000000080008b947 */ /* 0x000fea0003800000 */
[----:B----4-:R-:W4:Y:S01]  /*7f40*/  LDL R14, [R1+0x54] ;  /* 0x00005400010e7983 */ /* 0x010f220000100800 */
[----:B--2---:R-:W-:Y:S01]  /*7f50*/  SEL R11, R115, R137, !P2 ;  /* 0x00000089730b7207 */ /* 0x004fe20005000000 */
[C---:B------:R-:W-:Y:S01]  /*7f60*/  VIADD R15, R219.reuse, 0x20 ;  /* 0x00000020db0f7836 */ /* 0x040fe20000000000 */
[----:B------:R-:W-:Y:S01]  /*7f70*/  IADD3 R13, R219, 0x20, RZ ;  /* 0x00000020db0d7810 */ /* 0x000fe20007ffe0ff */
[----:B------:R-:W-:Y:S01]  /*7f80*/  BSSY B3, `(.L_x_530) ;  /* 0x000007a000037945 */ /* 0x000fe20003800000 */
[----:B------:R-:W-:Y:S01]  /*7f90*/  SHF.R.S32.HI R12, RZ, 0x1f, R11 ;  /* 0x0000001fff0c7819 */ /* 0x000fe2000001140b */
[----:B------:R-:W-:Y:S01]  /*7fa0*/  IMAD.SHL.U32 R15, R15, 0x40, RZ ;  /* 0x000000400f0f7824 */ /* 0x000fe200078e00ff */
[----:B0-----:R-:W-:Y:S01]  /*7fb0*/  LEA R38, P4, R9, R36, 0x1 ;  /* 0x0000002409267211 */ /* 0x001fe200078808ff */
[----:B------:R-:W-:Y:S01]  /*7fc0*/  IMAD.SHL.U32 R13, R13, 0x40, RZ ;  /* 0x000000400d0d7824 */ /* 0x000fe200078e00ff */
[----:B------:R-:W-:Y:S02]  /*7fd0*/  LEA.HI R11, R12, R11, RZ, 0x4 ;  /* 0x0000000b0c0b7211 */ /* 0x000fe400078f20ff */
[----:B------:R-:W-:-:S02]  /*7fe0*/  LOP3.LUT R15, R15, 0x1c0, RZ, 0xc0, !PT ;  /* 0x000001c00f0f7812 */ /* 0x000fc400078ec0ff */
[----:B------:R-:W-:Y:S02]  /*7ff0*/  LEA.HI.SX32 R11, R11, R8, 0x1c ;  /* 0x000000080b0b7211 */ /* 0x000fe400078fe2ff */
[----:B------:R-:W-:Y:S02]  /*8000*/  LOP3.LUT R13, R13, 0x1c0, RZ, 0xc0, !PT ;  /* 0x000001c00d0d7812 */ /* 0x000fe400078ec0ff */
[----:B------:R-:W-:Y:S01]  /*8010*/  SHF.R.S32.HI R12, RZ, 0x1f, R11 ;  /* 0x0000001fff0c7819 */ /* 0x000fe2000001140b */
[----:B------:R-:W-:Y:S01]  /*8020*/  IMAD.SHL.U32 R40, R11, 0x8, RZ ;  /* 0x000000080b287824 */ /* 0x000fe200078e00ff */
[----:B------:R-:W-:Y:S02]  /*8030*/  SHF.R.U32.HI R13, RZ, 0x3, R13 ;  /* 0x00000003ff0d7819 */ /* 0x000fe4000001160d */
[----:B------:R-:W-:Y:S02]  /*8040*/  LEA.HI R12, R12, R11, RZ, 0x3 ;  /* 0x0000000b0c0c7211 */ /* 0x000fe400078f18ff */
[----:B------:R-:W-:-:S02]  /*8050*/  LOP3.LUT R11, R15, 0x38, R40, 0xf8, !PT ;  /* 0x000000380f0b7812 */ /* 0x000fc400078ef828 */
[----:B------:R-:W-:Y:S02]  /*8060*/  SHF.R.S32.HI R12, RZ, 0x3, R12 ;  /* 0x00000003ff0c7819 */ /* 0x000fe4000001140c */
[----:B------:R-:W-:Y:S02]  /*8070*/  LOP3.LUT R11, R11, R13, RZ, 0x3c, !PT ;  /* 0x0000000d0b0b7212 */ /* 0x000fe400078e3cff */
[----:B------:R-:W-:Y:S02]  /*8080*/  LEA.HI.X R39, R9, R37, R27, 0x1, P4 ;  /* 0x0000002509277211 */ /* 0x000fe400020f0c1b */
[----:B------:R-:W-:Y:S02]  /*8090*/  ISETP.GE.AND P4, PT, R16, R114, PT ;  /* 0x000000721000720c */ /* 0x000fe40003f86270 */
[----:B------:R-:W-:-:S13]  /*80a0*/  ISETP.GE.AND P3, PT, R40, R135, PT ;  /* 0x000000872800720c */ /* 0x000fda0003f66270 */
[----:B------:R-:W-:-:S04]  /*80b0*/  @!P3 IMAD.WIDE R40, R40, 0x2, R36 ;  /* 0x000000022828b825 */ /* 0x000fc800078e0224 */
[----:B----4-:R-:W-:-:S04]  /*80c0*/  IMAD R12, R12, 0x1400, R14 ;  /* 0x000014000c0c7824 */ /* 0x010fc800078e020e */
[----:B------:R-:W-:Y:S02]  /*80d0*/  IMAD.IADD R13, R12, 0x1, R11 ;  /* 0x000000010c0d7824 */ /* 0x000fe400078e020b */
[C---:B------:R-:W-:Y:S02]  /*80e0*/  IMAD R11, R212.reuse, 0x5000, R132 ;  /* 0x00005000d40b7824 */ /* 0x040fe400078e0284 */
[----:B------:R-:W-:Y:S02]  /*80f0*/  IMAD R13, R212, 0x5000, R13 ;  /* 0x00005000d40d7824 */ /* 0x000fe400078e020d */
[--C-:B------:R-:W-:Y:S02]  /*8100*/  IMAD R11, R11, 0x2, R22.reuse ;  /* 0x000000020b0b7824 */ /* 0x100fe400078e0216 */
[----:B------:R-:W-:-:S03]  /*8110*/  IMAD R32, R13, 0x2, R22 ;  /* 0x000000020d207824 */ /* 0x000fc600078e0216 */
[----:B------:R0:W2:Y:S04]  /*8120*/  LDS.128 R12, [R11+0x24400] ;  /* 0x024400000b0c7984 */ /* 0x0000a80000000c00 */
[----:B------:R-:W4:Y:S01]  /*8130*/  LDS.128 R32, [R32+0x24400] ;  /* 0x0244000020207984 */ /* 0x000f220000000c00 */
[----:B------:R-:W-:Y:S05]  /*8140*/  @P4 BRA `(.L_x_531) ;  /* 0x0000000400744947 */ /* 0x000fea0003800000 */
[--C-:B------:R-:W-:Y:S01]  /*8150*/  SHF.R.U64 R43, R60, 0x10, R61.reuse ;  /* 0x000000103c2b7819 */ /* 0x100fe2000000123d */
[----:B----4-:R-:W-:Y:S01]  /*8160*/  IMAD.U32 R47, R33, 0x10000, RZ ;  /* 0x00010000212f7824 */ /* 0x010fe200078e00ff */
[----:B------:R-:W-:Y:S01]  /*8170*/  SHF.R.U32.HI R60, RZ, 0x10, R61 ;  /* 0x00000010ff3c7819 */ /* 0x000fe2000001163d */
[----:B--2---:R-:W-:Y:S01]  /*8180*/  IMAD.U32 R44, R13, 0x10000, RZ ;  /* 0x000100000d2c7824 */ /* 0x004fe200078e00ff */
[--C-:B0-----:R-:W-:Y:S01]  /*8190*/  SHF.R.U64 R11, R52, 0x10, R53.reuse ;  /* 0x00000010340b7819 */ /* 0x101fe20000001235 */
[----:B------:R-:W-:Y:S01]  /*81a0*/  IMAD.U32 R61, R15, 0x10000, RZ ;  /* 0x000100000f3d7824 */ /* 0x000fe200078e00ff */
[----:B------:R-:W-:Y:S02]  /*81b0*/  SHF.R.U32.HI R52, RZ, 0x10, R53 ;  /* 0x00000010ff347819 */ /* 0x000fe40000011635 */
[----:B------:R-:W-:Y:S02]  /*81c0*/  PRMT R185, R185, 0x5410, R60 ;  /* 0x00005410b9b97816 */ /* 0x000fe4000000003c */
[----:B------:R-:W-:-:S02]  /*81d0*/  SHF.R.U64 R45, R62, 0x10, R63 ;  /* 0x000000103e2d7819 */ /* 0x000fc4000000123f */
[----:B------:R-:W-:Y:S01]  /*81e0*/  PRMT R179, R179, 0x5410, R52 ;  /* 0x00005410b3b37816 */ /* 0x000fe20000000034 */
[----:B------:R-:W-:Y:S01]  /*81f0*/  IMAD.U32 R52, R185, 0x10000, RZ ;  /* 0x00010000b9347824 */ /* 0x000fe200078e00ff */
[----:B------:R-:W-:Y:S01]  /*8200*/  SHF.R.U64 R42, R54, 0x10, R55 ;  /* 0x00000010362a7819 */ /* 0x000fe20000001237 */
[----:B------:R-:W-:Y:S01]  /*8210*/  IMAD.U32 R54, R14, 0x10000, RZ ;  /* 0x000100000e367824 */ /* 0x000fe200078e00ff */
[----:B------:R-:W-:Y:S02]  /*8220*/  SHF.R.U32.HI R62, RZ, 0x10, R63 ;  /* 0x00000010ff3e7819 */ /* 0x000fe4000001163f */
[----:B------:R-:W-:Y:S02]  /*8230*/  SHF.R.U32.HI R55, RZ, 0x10, R55 ;  /* 0x00000010ff377819 */ /* 0x000fe40000011637 */
[----:B------:R-:W-:Y:S01]  /*8240*/  PRMT R186, R186, 0x5410, R11 ;  /* 0x00005410baba7816 */ /* 0x000fe2000000000b */
[----:B------:R-:W-:Y:S01]  /*8250*/  IMAD.U32 R11, R179, 0x10000, RZ ;  /* 0x00010000b30b7824 */ /* 0x000fe200078e00ff */
[----:B------:R-:W-:Y:S01]  /*8260*/  PRMT R182, R182, 0x5410, R45 ;  /* 0x00005410b6b67816 */ /* 0x000fe2000000002d */
[----:B------:R-:W-:Y:S01]  /*8270*/  FMUL.FTZ R45, R47, R52 ;  /* 0x000000342f2d7220 */ /* 0x000fe20000410000 */
[----:B------:R-:W-:-:S02]  /*8280*/  PRMT R183, R183, 0x5410, R62 ;  /* 0x00005410b7b77816 */ /* 0x000fc4000000003e */
[----:B------:R-:W-:Y:S01]  /*8290*/  PRMT R178, R178, 0x5410, R55 ;  /* 0x00005410b2b27816 */ /* 0x000fe20000000037 */
[-C--:B------:R-:W-:Y:S01]  /*82a0*/  FMUL.FTZ R55, R47, R11.reuse ;  /* 0x0000000b2f377220 */ /* 0x080fe20000410000 */
[----:B------:R-:W-:Y:S01]  /*82b0*/  PRMT R184, R184, 0x5410, R43 ;  /* 0x00005410b8b87816 */ /* 0x000fe2000000002b */
[----:B------:R-:W-:Y:S01]  /*82c0*/  FFMA.FTZ R11, R44, R11, -R45 ;  /* 0x0000000b2c0b7223 */ /* 0x000fe2000001082d */
[----:B------:R-:W-:Y:S01]  /*82d0*/  LOP3.LUT R53, R33, 0xffff0000, RZ, 0xc0, !PT ;  /* 0xffff000021357812 */ /* 0x000fe200078ec0ff */
[----:B------:R-:W-:Y:S01]  /*82e0*/  IMAD.U32 R47, R183, 0x10000, RZ ;  /* 0x00010000b72f7824 */ /* 0x000fe200078e00ff */
[----:B------:R-:W-:Y:S01]  /*82f0*/  PRMT R177, R177, 0x5410, R42 ;  /* 0x00005410b1b17816 */ /* 0x000fe2000000002a */
[----:B------:R-:W-:Y:S01]  /*8300*/  IMAD.U32 R45, R178, 0x10000, RZ ;  /* 0x00010000b22d7824 */ /* 0x000fe200078e00ff */
[----:B------:R-:W-:Y:S01]  /*8310*/  LOP3.LUT R43, R185, 0xffff0000, RZ, 0xc0, !PT ;  /* 0xffff0000b92b7812 */ /* 0x000fe200078ec0ff */
[----:B------:R-:W-:Y:S01]  /*8320*/  FFMA.FTZ R44, R44, R52, R55 ;  /* 0x000000342c2c7223 */ /* 0x000fe20000010037 */
[----:B------:R-:W-:Y:S01]  /*8330*/  LOP3.LUT R42, R179, 0xffff0000, RZ, 0xc0, !PT ;  /* 0xffff0000b32a7812 */ /* 0x000fe200078ec0ff */
[----:B------:R-:W-:Y:S01]  /*8340*/  IMAD.U32 R33, R32, 0x10000, RZ ;  /* 0x0001000020217824 */ /* 0x000fe200078e00ff */
[----:B------:R-:W-:Y:S01]  /*8350*/  SHF.L.U32 R80, R35, 0x10, RZ ;  /* 0x0000001023507819 */ /* 0x000fe200000006ff */
[----:B------:R-:W-:Y:S01]  /*8360*/  FMUL.FTZ R81, R53, R43 ;  /* 0x0000002b35517220 */ /* 0x000fe20000410000 */
[----:B------:R-:W-:Y:S01]  /*8370*/  LOP3.LUT R46, R13, 0xffff0000, RZ, 0xc0, !PT ;  /* 0xffff00000d2e7812 */ /* 0x000fe200078ec0ff */
[-C--:B------:R-:W-:Y:S01]  /*8380*/  FMUL.FTZ R53, R53, R42.reuse ;  /* 0x0000002a35357220 */ /* 0x080fe20000410000 */
[----:B------:R-:W-:Y:S01]  /*8390*/  LOP3.LUT R35, R35, 0xffff0000, RZ, 0xc0, !PT ;  /* 0xffff000023237812 */ /* 0x000fe200078ec0ff */
[C---:B------:R-:W-:Y:S01]  /*83a0*/  FMUL.FTZ R60, R80.reuse, R47 ;  /* 0x0000002f503c7220 */ /* 0x040fe20000410000 */
[----:B------:R-:W-:Y:S01]  /*83b0*/  LOP3.LUT R52, R183, 0xffff0000, RZ, 0xc0, !PT ;  /* 0xffff0000b7347812 */ /* 0x000fe200078ec0ff */
[----:B------:R-:W-:Y:S01]  /*83c0*/  FMUL.FTZ R80, R80, R45 ;  /* 0x0000002d50507220 */ /* 0x000fe20000410000 */
[C---:B------:R-:W-:Y:S01]  /*83d0*/  FFMA.FTZ R42, R46.reuse, R42, -R81 ;  /* 0x0000002a2e2a7223 */ /* 0x040fe20000010851 */
[----:B------:R-:W-:Y:S01]  /*83e0*/  FFMA.FTZ R43, R46, R43, R53 ;  /* 0x0000002b2e2b7223 */ /* 0x000fe20000010035 */
[C---:B------:R-:W-:Y:S01]  /*83f0*/  FFMA.FTZ R45, R61.reuse, R45, -R60 ;  /* 0x0000002d3d2d7223 */ /* 0x040fe2000001083c */
[----:B------:R-:W-:Y:S01]  /*8400*/  LOP3.LUT R46, R178, 0xffff0000, RZ, 0xc0, !PT ;  /* 0xffff0000b22e7812 */ /* 0x000fe200078ec0ff */
[----:B------:R-:W-:Y:S01]  /*8410*/  FFMA.FTZ R61, R61, R47, R80 ;  /* 0x0000002f3d3d7223 */ /* 0x000fe20000010050 */
[----:B------:R-:W-:Y:S01]  /*8420*/  LOP3.LUT R15, R15, 0xffff0000, RZ, 0xc0, !PT ;  /* 0xffff00000f0f7812 */ /* 0x000fe200078ec0ff */
[----:B------:R-:W-:Y:S01]  /*8430*/  FMUL.FTZ R80, R35, R52 ;  /* 0x0000003423507220 */ /* 0x000fe20000410000 */
[----:B------:R-:W-:-:S02]  /*8440*/  IMAD.U32 R62, R184, 0x10000, RZ ;  /* 0x00010000b83e7824 */ /* 0x000fc400078e00ff */
[-C--:B------:R-:W-:Y:S01]  /*8450*/  FMUL.FTZ R82, R35, R46.reuse ;  /* 0x0000002e23527220 */ /* 0x080fe20000410000 */
[----:B------:R-:W-:Y:S02]  /*8460*/  IMAD.U32 R60, R186, 0x10000, RZ ;  /* 0x00010000ba3c7824 */ /* 0x000fe400078e00ff */
[----:B------:R-:W-:Y:S01]  /*8470*/  FFMA.FTZ R46, R15, R46, -R80 ;  /* 0x0000002e0f2e7223 */ /* 0x000fe20000010850 */
[C---:B------:R-:W-:Y:S01]  /*8480*/  FMUL.FTZ R80, R33.reuse, R62 ;  /* 0x0000003e21507220 */ /* 0x040fe20000410000 */
[----:B------:R-:W-:Y:S02]  /*8490*/  IMAD.U32 R13, R12, 0x10000, RZ ;  /* 0x000100000c0d7824 */ /* 0x000fe400078e00ff */
[----:B------:R-:W-:Y:S01]  /*84a0*/  FMUL.FTZ R33, R33, R60 ;  /* 0x0000003c21217220 */ /* 0x000fe20000410000 */
[----:B------:R-:W-:Y:S01]  /*84b0*/  LOP3.LUT R32, R32, 0xffff0000, RZ, 0xc0, !PT ;  /* 0xffff000020207812 */ /* 0x000fe200078ec0ff */
[----:B------:R-:W-:Y:S01]  /*84c0*/  FFMA.FTZ R52, R15, R52, R82 ;  /* 0x000000340f347223 */ /* 0x000fe20000010052 */
[----:B------:R-:W-:Y:S01]  /*84d0*/  LOP3.LUT R47, R184, 0xffff0000, RZ, 0xc0, !PT ;  /* 0xffff0000b82f7812 */ /* 0x000fe200078ec0ff */
[C---:B------:R-:W-:Y:S01]  /*84e0*/  FFMA.FTZ R62, R13.reuse, R62, R33 ;  /* 0x0000003e0d3e7223 */ /* 0x040fe20000010021 */
[----:B------:R-:W-:Y:S01]  /*84f0*/  LOP3.LUT R35, R186, 0xffff0000, RZ, 0xc0, !PT ;  /* 0xffff0000ba237812 */ /* 0x000fe200078ec0ff */
[----:B------:R-:W-:Y:S01]  /*8500*/  IMAD.U32 R33, R182, 0x10000, RZ ;  /* 0x00010000b6217824 */ /* 0x000fe200078e00ff */
[----:B------:R-:W-:Y:S01]  /*8510*/  LOP3.LUT R63, R14, 0xffff0000, RZ, 0xc0, !PT ;  /* 0xffff00000e3f7812 */ /* 0x000fe200078ec0ff */
[----:B------:R-:W-:Y:S01]  /*8520*/  IMAD.U32 R14, R34, 0x10000, RZ ;  /* 0x00010000220e7824 */ /* 0x000fe200078e00ff */
[----:B------:R-:W-:Y:S01]  /*8530*/  LOP3.LUT R12, R12, 0xffff0000, RZ, 0xc0, !PT ;  /* 0xffff00000c0c7812 */ /* 0x000fe200078ec0ff */
[----:B------:R-:W-:Y:S01]  /*8540*/  FMUL.FTZ R53, R32, R47 ;  /* 0x0000002f20357220 */ /* 0x000fe20000410000 */
[----:B------:R-:W-:Y:S01]  /*8550*/  LOP3.LUT R34, R34, 0xffff0000, RZ, 0xc0, !PT ;  /* 0xffff000022227812 */ /* 0x000fe200078ec0ff */
[----:B------:R-:W-:Y:S01]  /*8560*/  FMUL.FTZ R55, R32, R35 ;  /* 0x0000002320377220 */ /* 0x000fe20000410000 */
[----:B------:R-:W-:Y:S01]  /*8570*/  LOP3.LUT R182, R182, 0xffff0000, RZ, 0xc0, !PT ;  /* 0xffff0000b6b67812 */ /* 0x000fe200078ec0ff */
[----:B------:R-:W-:Y:S01]  /*8580*/  FFMA.FTZ R15, R13, R60, -R80 ;  /* 0x0000003c0d0f7223 */ /* 0x000fe20000010850 */
[----:B------:R-:W-:-:S02]  /*8590*/  IMAD.U32 R13, R177, 0x10000, RZ ;  /* 0x00010000b10d7824 */ /* 0x000fc400078e00ff */
[C---:B------:R-:W-:Y:S01]  /*85a0*/  FFMA.FTZ R32, R12.reuse, R35, -R53 ;  /* 0x000000230c207223 */ /* 0x040fe20000010835 */
[----:B------:R-:W-:Y:S01]  /*85b0*/  LOP3.LUT R177, R177, 0xffff0000, RZ, 0xc0, !PT ;  /* 0xffff0000b1b17812 */ /* 0x000fe200078ec0ff */
[----:B------:R-:W-:Y:S01]  /*85c0*/  FFMA.FTZ R55, R12, R47, R55 ;  /* 0x0000002f0c377223 */ /* 0x000fe20000010037 */
[----:B------:R-:W-:Y:S01]  /*85d0*/  FMUL.FTZ R35, R14, R33 ;  /* 0x000000210e237220 */ /* 0x000fe20000410000 */
[-C--:B------:R-:W-:Y:S01]  /*85e0*/  FMUL.FTZ R12, R34, R182.reuse ;  /* 0x000000b6220c7220 */ /* 0x080fe20000410000 */
[----:B------:R-:W-:Y:S01]  /*85f0*/  FMUL.FTZ R14, R14, R13 ;  /* 0x0000000d0e0e7220 */ /* 0x000fe20000410000 */
[----:B------:R-:W-:Y:S01]  /*8600*/  FMUL.FTZ R47, R34, R177 ;  /* 0x000000b1222f7220 */ /* 0x000fe20000410000 */
[C---:B------:R-:W-:Y:S01]  /*8610*/  FFMA.FTZ R35, R54.reuse, R13, -R35 ;  /* 0x0000000d36237223 */ /* 0x040fe20000010823 */
[C---:B------:R-:W-:Y:S01]  /*8620*/  FFMA.FTZ R12, R63.reuse, R177, -R12 ;  /* 0x000000b13f0c7223 */ /* 0x040fe2000001080c */
[----:B------:R-:W-:Y:S01]  /*8630*/  FFMA.FTZ R14, R54, R33, R14 ;  /* 0x00000021360e7223 */ /* 0x000fe2000001000e */
[----:B------:R-:W-:Y:S01]  /*8640*/  FFMA.FTZ R47, R63, R182, R47 ;  /* 0x000000b63f2f7223 */ /* 0x000fe2000001002f */
[----:B------:R-:W-:-:S02]  /*8650*/  F2FP.BF16.F32.PACK_AB R33, R43, R44 ;  /* 0x0000002c2b21723e */ /* 0x000fc400000010ff */
[----:B------:R-:W-:Y:S02]  /*8660*/  F2FP.BF16.F32.PACK_AB R32, R32, R15 ;  /* 0x0000000f2020723e */ /* 0x000fe400000010ff */
        /* <DEDUP_REMOVED lines=10> */
[----:B------:R-:W-:-:S07]  /*8710*/  MOV R15, R45 ;  /* 0x0000002d000f7202 */ /* 0x000fce0000000f00 */
.L_x_531:
[----:B------:R-:W-:Y:S05]  /*8720*/  BSYNC B3 ;  /* 0x0000000000037941 */ /* 0x000fea0003800000 */
.L_x_530:
[----:B------:R-:W-:Y:S02]  /*8730*/  ULDC.64 UR4, c[0x0][0x208] ;  /* 0x0000820000047ab9 */ /* 0x000fe40000000a00 */
[----:B--2---:R2:W-:Y:S04]  /*8740*/  ST.E.128 desc[UR4][R38.64], R12 ;  /* 0x0000000c26007985 */ /* 0x0045e8000c101d04 */
[----:B----4-:R2:W-:Y:S02]  /*8750*/  @!P3 ST.E.128 desc[UR4][R40.64], R32 ;  /* 0x000000202800b985 */ /* 0x0105e4000c101d04 */
.L_x_529:
[----:B------:R-:W-:Y:S05]  /*8760*/  BSYNC B2 ;  /* 0x0000000000027941 */ /* 0x000fea0003800000 */
.L_x_528:
[----:B------:R-:W-:-:S13]  /*8770*/  ISETP.NE.AND P3, PT, R21, RZ, PT ;  /* 0x000000ff1500720c */ /* 0x000fda0003f65270 */
[----:B------:R-:W-:Y:S05]  /*8780*/  @!P3 BRA `(.L_x_527) ;  /* 0x000000080004b947 */ /* 0x000fea0003800000 */
[----:B--2-4-:R-:W2:Y:S01]  /*8790*/  LDL R14, [R1+0x54] ;  /* 0x00005400010e7983 */ /* 0x014ea20000100800 */
[----:B0-----:R-:W-:Y:S01]  /*87a0*/  SEL R11, R115, R137, !P1 ;  /* 0x00000089730b7207 */ /* 0x001fe20004800000 */
[C---:B------:R-:W-:Y:S01]  /*87b0*/  VIADD R13, R219.reuse, 0x20 ;  /* 0x00000020db0d7836 */ /* 0x040fe20000000000 */
[C---:B------:R-:W-:Y:S01]  /*87c0*/  LEA R38, P4, R20.reuse, R36, 0x1 ;  /* 0x0000002414267211 */ /* 0x040fe200078808ff */
[----:B------:R-:W-:Y:S01]  /*87d0*/  VIADD R15, R219, 0x20 ;  /* 0x00000020db0f7836 */ /* 0x000fe20000000000 */
[----:B------:R-:W-:Y:S01]  /*87e0*/  SHF.R.S32.HI R12, RZ, 0x1f, R11 ;  /* 0x0000001fff0c7819 */ /* 0x000fe2000001140b */
[----:B------:R-:W-:Y:S01]  /*87f0*/  IMAD.SHL.U32 R13, R13, 0x40, RZ ;  /* 0x000000400d0d7824 */ /* 0x000fe200078e00ff */
[----:B------:R-:W-:Y:S01]  /*8800*/  LEA.HI.X R39, R20, R37, R28, 0x1, P4 ;  /* 0x0000002514277211 */ /* 0x000fe200020f0c1c */
[----:B------:R-:W-:Y:S01]  /*8810*/  IMAD.SHL.U32 R15, R15, 0x40, RZ ;  /* 0x000000400f0f7824 */ /* 0x000fe200078e00ff */
[----:B------:R-:W-:Y:S01]  /*8820*/  LEA.HI R11, R12, R11, RZ, 0x4 ;  /* 0x0000000b0c0b7211 */ /* 0x000fe200078f20ff */
[----:B------:R-:W-:Y:S01]  /*8830*/  BSSY B2, `(.L_x_532) ;  /* 0x0000073000027945 */ /* 0x000fe20003800000 */
        /* <DEDUP_REMOVED lines=10> */
[----:B------:R-:W-:Y:S02]  /*88e0*/  ISETP.GE.AND P4, PT, R213, R114, PT ;  /* 0x00000072d500720c */ /* 0x000fe40003f86270 */
[----:B------:R-:W-:-:S13]  /*88f0*/  ISETP.GE.AND P3, PT, R40, R135, PT ;  /* 0x000000872800720c */ /* 0x000fda0003f66270 */
[----:B------:R-:W-:-:S04]  /*8900*/  @!P3 IMAD.WIDE R36, R40, 0x2, R36 ;  /* 0x000000022824b825 */ /* 0x000fc800078e0224 */
[----:B--2---:R-:W-:-:S04]  /*8910*/  IMAD R12, R12, 0x1400, R14 ;  /* 0x000014000c0c7824 */ /* 0x004fc800078e020e */
        /* <DEDUP_REMOVED lines=8> */
[----:B------:R-:W-:Y:S01]  /*89a0*/  SHF.R.U64 R53, R50, 0x10, R51 ;  /* 0x0000001032357819 */ /* 0x000fe20000001233 */
[----:B--2---:R-:W-:Y:S01]  /*89b0*/  IMAD.U32 R44, R15, 0x10000, RZ ;  /* 0x000100000f2c7824 */ /* 0x004fe200078e00ff */
[----:B------:R-:W-:Y:S01]  /*89c0*/  SHF.R.U64 R50, R56, 0x10, R57 ;  /* 0x0000001038327819 */ /* 0x000fe20000001239 */
[----:B----4-:R-:W-:Y:S01]  /*89d0*/  IMAD.U32 R46, R33, 0x10000, RZ ;  /* 0x00010000212e7824 */ /* 0x010fe200078e00ff */
[----:B------:R-:W-:Y:S01]  /*89e0*/  SHF.R.U32.HI R54, RZ, 0x10, R49 ;  /* 0x00000010ff367819 */ /* 0x000fe20000011631 */
[----:B------:R-:W-:Y:S01]  /*89f0*/  IMAD.U32 R45, R13, 0x10000, RZ ;  /* 0x000100000d2d7824 */ /* 0x000fe200078e00ff */
[----:B------:R-:W-:Y:S01]  /*8a00*/  SHF.R.U32.HI R56, RZ, 0x10, R57 ;  /* 0x00000010ff387819 */ /* 0x000fe20000011639 */
[----:B------:R-:W-:Y:S01]  /*8a10*/  IMAD.U32 R40, R12, 0x10000, RZ ;  /* 0x000100000c287824 */ /* 0x000fe200078e00ff */
[----:B------:R-:W-:Y:S01]  /*8a20*/  PRMT R159, R159, 0x5410, R54 ;  /* 0x000054109f9f7816 */ /* 0x000fe20000000036 */
[----:B0-----:R-:W-:Y:S01]  /*8a30*/  IMAD.U32 R11, R14, 0x10000, RZ ;  /* 0x000100000e0b7824 */ /* 0x001fe200078e00ff */
[----:B------:R-:W-:-:S02]  /*8a40*/  PRMT R175, R175, 0x5410, R56 ;  /* 0x00005410afaf7816 */ /* 0x000fc40000000038 */
[----:B------:R-:W-:Y:S01]  /*8a50*/  SHF.R.U64 R55, R48, 0x10, R49 ;  /* 0x0000001030377819 */ /* 0x000fe20000001231 */
[----:B------:R-:W-:Y:S01]  /*8a60*/  IMAD.U32 R48, R35, 0x10000, RZ ;  /* 0x0001000023307824 */ /* 0x000fe200078e00ff */
[----:B------:R-:W-:Y:S02]  /*8a70*/  SHF.R.U64 R49, R58, 0x10, R59 ;  /* 0x000000103a317819 */ /* 0x000fe4000000123b */
[----:B------:R-:W-:Y:S02]  /*8a80*/  SHF.R.U32.HI R52, RZ, 0x10, R51 ;  /* 0x00000010ff347819 */ /* 0x000fe40000011633 */
[----:B------:R-:W-:Y:S02]  /*8a90*/  SHF.R.U32.HI R58, RZ, 0x10, R59 ;  /* 0x00000010ff3a7819 */ /* 0x000fe4000001163b */
[----:B------:R-:W-:Y:S01]  /*8aa0*/  LOP3.LUT R41, R15, 0xffff0000, RZ, 0xc0, !PT ;  /* 0xffff00000f297812 */ /* 0x000fe200078ec0ff */
[----:B------:R-:W-:Y:S01]  /*8ab0*/  IMAD.U32 R15, R159, 0x10000, RZ ;  /* 0x000100009f0f7824 */ /* 0x000fe200078e00ff */
[----:B------:R-:W-:Y:S01]  /*8ac0*/  LOP3.LUT R42, R35, 0xffff0000, RZ, 0xc0, !PT ;  /* 0xffff0000232a7812 */ /* 0x000fe200078ec0ff */
[----:B------:R-:W-:Y:S01]  /*8ad0*/  IMAD.U32 R35, R175, 0x10000, RZ ;  /* 0x00010000af237824 */ /* 0x000fe200078e00ff */
[----:B------:R-:W-:Y:S01]  /*8ae0*/  PRMT R157, R157, 0x5410, R52 ;  /* 0x000054109d9d7816 */ /* 0x000fe20000000034 */
[C---:B------:R-:W-:Y:S01]  /*8af0*/  FMUL.FTZ R54, R46.reuse, R15 ;  /* 0x0000000f2e367220 */ /* 0x040fe20000410000 */
[----:B------:R-:W-:Y:S01]  /*8b00*/  PRMT R171, R171, 0x5410, R58 ;  /* 0x00005410abab7816 */ /* 0x000fe2000000003a */
[-C--:B------:R-:W-:Y:S01]  /*8b10*/  FMUL.FTZ R52, R46, R35.reuse ;  /* 0x000000232e347220 */ /* 0x080fe20000410000 */
[----:B------:R-:W-:Y:S01]  /*8b20*/  PRMT R173, R173, 0x5410, R50 ;  /* 0x00005410adad7816 */ /* 0x000fe20000000032 */
[----:B------:R-:W-:Y:S01]  /*8b30*/  FFMA.FTZ R35, R45, R35, R54 ;  /* 0x000000232d237223 */ /* 0x000fe20000010036 */
[----:B------:R-:W-:Y:S01]  /*8b40*/  LOP3.LUT R47, R33, 0xffff0000, RZ, 0xc0, !PT ;  /* 0xffff0000212f7812 */ /* 0x000fe200078ec0ff */
[----:B------:R-:W-:Y:S01]  /*8b50*/  FFMA.FTZ R15, R45, R15, -R52 ;  /* 0x0000000f2d0f7223 */ /* 0x000fe20000010834 */
[----:B------:R-:W-:Y:S01]  /*8b60*/  LOP3.LUT R50, R175, 0xffff0000, RZ, 0xc0, !PT ;  /* 0xffff0000af327812 */ /* 0x000fe200078ec0ff */
[----:B------:R-:W-:Y:S01]  /*8b70*/  IMAD.U32 R45, R157, 0x10000, RZ ;  /* 0x000100009d2d7824 */ /* 0x000fe200078e00ff */
[----:B------:R-:W-:-:S02]  /*8b80*/  LOP3.LUT R46, R159, 0xffff0000, RZ, 0xc0, !PT ;  /* 0xffff00009f2e7812 */ /* 0x000fc400078ec0ff */
[----:B------:R-:W-:Y:S01]  /*8b90*/  PRMT R160, R160, 0x5410, R49 ;  /* 0x00005410a0a07816 */ /* 0x000fe20000000031 */
[----:B------:R-:W-:Y:S01]  /*8ba0*/  IMAD.U32 R49, R171, 0x10000, RZ ;  /* 0x00010000ab317824 */ /* 0x000fe200078e00ff */
[----:B------:R-:W-:Y:S01]  /*8bb0*/  LOP3.LUT R43, R13, 0xffff0000, RZ, 0xc0, !PT ;  /* 0xffff00000d2b7812 */ /* 0x000fe200078ec0ff */
[C---:B------:R-:W-:Y:S01]  /*8bc0*/  FMUL.FTZ R52, R47.reuse, R50 ;  /* 0x000000322f347220 */ /* 0x040fe20000410000 */
[-C--:B------:R-:W-:Y:S01]  /*8bd0*/  FMUL.FTZ R54, R47, R46.reuse ;  /* 0x0000002e2f367220 */ /* 0x080fe20000410000 */
[C---:B------:R-:W-:Y:S01]  /*8be0*/  FMUL.FTZ R47, R48.reuse, R49 ;  /* 0x00000031302f7220 */ /* 0x040fe20000410000 */
[----:B------:R-:W-:Y:S01]  /*8bf0*/  LOP3.LUT R171, R171, 0xffff0000, RZ, 0xc0, !PT ;  /* 0xffff0000abab7812 */ /* 0x000fe200078ec0ff */
[-C--:B------:R-:W-:Y:S01]  /*8c00*/  FMUL.FTZ R48, R48, R45.reuse ;  /* 0x0000002d30307220 */ /* 0x080fe20000410000 */
[----:B------:R-:W-:Y:S01]  /*8c10*/  LOP3.LUT R157, R157, 0xffff0000, RZ, 0xc0, !PT ;  /* 0xffff00009d9d7812 */ /* 0x000fe200078ec0ff */
[C---:B------:R-:W-:Y:S01]  /*8c20*/  FFMA.FTZ R52, R43.reuse, R46, -R52 ;  /* 0x0000002e2b347223 */ /* 0x040fe20000010834 */
[----:B------:R-:W-:Y:S01]  /*8c30*/  PRMT R158, R158, 0x5410, R55 ;  /* 0x000054109e9e7816 */ /* 0x000fe20000000037 */
[----:B------:R-:W-:Y:S01]  /*8c40*/  FFMA.FTZ R54, R43, R50, R54 ;  /* 0x000000322b367223 */ /* 0x000fe20000010036 */
[C---:B------:R-:W-:Y:S01]  /*8c50*/  FFMA.FTZ R46, R44.reuse, R45, -R47 ;  /* 0x0000002d2c2e7223 */ /* 0x040fe2000001082f */
[----:B------:R-:W-:Y:S01]  /*8c60*/  FFMA.FTZ R48, R44, R49, R48 ;  /* 0x000000312c307223 */ /* 0x000fe20000010030 */
[----:B------:R-:W-:Y:S01]  /*8c70*/  SHF.L.U32 R33, R32, 0x10, RZ ;  /* 0x0000001020217819 */ /* 0x000fe200000006ff */
[----:B------:R-:W-:Y:S01]  /*8c80*/  FMUL.FTZ R50, R42, R171 ;  /* 0x000000ab2a327220 */ /* 0x000fe20000410000 */
[C---:B------:R-:W-:Y:S01]  /*8c90*/  IMAD.U32 R44, R173.reuse, 0x10000, RZ ;  /* 0x00010000ad2c7824 */ /* 0x040fe200078e00ff */
[----:B------:R-:W-:Y:S01]  /*8ca0*/  LOP3.LUT R32, R32, 0xffff0000, RZ, 0xc0, !PT ;  /* 0xffff000020207812 */ /* 0x000fe200078ec0ff */
[-C--:B------:R-:W-:Y:S01]  /*8cb0*/  FMUL.FTZ R42, R42, R157.reuse ;  /* 0x0000009d2a2a7220 */ /* 0x080fe20000410000 */
[----:B------:R-:W-:Y:S01]  /*8cc0*/  LOP3.LUT R173, R173, 0xffff0000, RZ, 0xc0, !PT ;  /* 0xffff0000adad7812 */ /* 0x000fe200078ec0ff */
[----:B------:R-:W-:Y:S01]  /*8cd0*/  IMAD.U32 R43, R158, 0x10000, RZ ;  /* 0x000100009e2b7824 */ /* 0x000fe200078e00ff */
[----:B------:R-:W-:Y:S01]  /*8ce0*/  LOP3.LUT R12, R12, 0xffff0000, RZ, 0xc0, !PT ;  /* 0xffff00000c0c7812 */ /* 0x000fe200078ec0ff */
[C---:B------:R-:W-:Y:S01]  /*8cf0*/  FFMA.FTZ R157, R41.reuse, R157, -R50 ;  /* 0x0000009d299d7223 */ /* 0x040fe20000010832 */
[----:B------:R-:W-:Y:S01]  /*8d00*/  LOP3.LUT R45, R158, 0xffff0000, RZ, 0xc0, !PT ;  /* 0xffff00009e2d7812 */ /* 0x000fe200078ec0ff */
[----:B------:R-:W-:Y:S01]  /*8d10*/  FFMA.FTZ R171, R41, R171, R42 ;  /* 0x000000ab29ab7223 */ /* 0x000fe2000001002a */
[CC--:B------:R-:W-:Y:S01]  /*8d20*/  FMUL.FTZ R47, R33.reuse, R44.reuse ;  /* 0x0000002c212f7220 */ /* 0x0c0fe20000410000 */
[----:B------:R-:W-:Y:S01]  /*8d30*/  FMUL.FTZ R41, R32, R173 ;  /* 0x000000ad20297220 */ /* 0x000fe20000410000 */
[-C--:B------:R-:W-:Y:S01]  /*8d40*/  FMUL.FTZ R33, R33, R43.reuse ;  /* 0x0000002b21217220 */ /* 0x080fe20000410000 */
[----:B------:R-:W-:Y:S01]  /*8d50*/  IMAD.U32 R13, R34, 0x10000, RZ ;  /* 0x00010000220d7824 */ /* 0x000fe200078e00ff */
[----:B------:R-:W-:Y:S01]  /*8d60*/  PRMT R156, R156, 0x5410, R53 ;  /* 0x000054109c9c7816 */ /* 0x000fe20000000035 */
[----:B------:R-:W-:Y:S01]  /*8d70*/  FFMA.FTZ R47, R40, R43, -R47 ;  /* 0x0000002b282f7223 */ /* 0x000fe2000001082f */
[-C--:B------:R-:W-:Y:S01]  /*8d80*/  FFMA.FTZ R42, R12, R45.reuse, -R41 ;  /* 0x0000002d0c2a7223 */ /* 0x080fe20000010829 */
[----:B------:R-:W-:Y:S01]  /*8d90*/  LOP3.LUT R34, R34, 0xffff0000, RZ, 0xc0, !PT ;  /* 0xffff000022227812 */ /* 0x000fe200078ec0ff */
[----:B------:R-:W-:Y:S01]  /*8da0*/  FFMA.FTZ R44, R40, R44, R33 ;  /* 0x0000002c282c7223 */ /* 0x000fe20000010021 */
[----:B------:R-:W-:Y:S01]  /*8db0*/  FMUL.FTZ R43, R32, R45 ;  /* 0x0000002d202b7220 */ /* 0x000fe20000410000 */
[C---:B------:R-:W-:Y:S01]  /*8dc0*/  LOP3.LUT R41, R160.reuse, 0xffff0000, RZ, 0xc0, !PT ;  /* 0xffff0000a0297812 */ /* 0x040fe200078ec0ff */
[----:B------:R-:W-:Y:S01]  /*8dd0*/  IMAD.U32 R40, R160, 0x10000, RZ ;  /* 0x00010000a0287824 */ /* 0x000fe200078e00ff */
[C---:B------:R-:W-:Y:S01]  /*8de0*/  LOP3.LUT R33, R156.reuse, 0xffff0000, RZ, 0xc0, !PT ;  /* 0xffff00009c217812 */ /* 0x040fe200078ec0ff */
[----:B------:R-:W-:Y:S01]  /*8df0*/  IMAD.U32 R32, R156, 0x10000, RZ ;  /* 0x000100009c207824 */ /* 0x000fe200078e00ff */
[----:B------:R-:W-:Y:S01]  /*8e00*/  LOP3.LUT R14, R14, 0xffff0000, RZ, 0xc0, !PT ;  /* 0xffff00000e0e7812 */ /* 0x000fe200078ec0ff */
[----:B------:R-:W-:Y:S01]  /*8e10*/  FFMA.FTZ R43, R12, R173, R43 ;  /* 0x000000ad0c2b7223 */ /* 0x000fe2000001002b */
[C---:B------:R-:W-:Y:S01]  /*8e20*/  FMUL.FTZ R12, R13.reuse, R40 ;  /* 0x000000280d0c7220 */ /* 0x040fe20000410000 */
[C---:B------:R-:W-:Y:S01]  /*8e30*/  FMUL.FTZ R45, R34.reuse, R41 ;  /* 0x00000029222d7220 */ /* 0x040fe20000410000 */
[-C--:B------:R-:W-:Y:S01]  /*8e40*/  FMUL.FTZ R13, R13, R32.reuse ;  /* 0x000000200d0d7220 */ /* 0x080fe20000410000 */
[-C--:B------:R-:W-:Y:S01]  /*8e50*/  FMUL.FTZ R34, R34, R33.reuse ;  /* 0x0000002122227220 */ /* 0x080fe20000410000 */
        /* <DEDUP_REMOVED lines=12> */
[----:B------:R-:W-:Y:S01]  /*8f20*/  MOV R12, R14 ;  /* 0x0000000e000c7202 */ /* 0x000fe20000000f00 */
[----:B------:R-:W-:Y:S01]  /*8f30*/  IMAD.MOV.U32 R14, RZ, RZ, R45 ;  /* 0x000000ffff0e7224 */ /* 0x000fe200078e002d */
[----:B------:R-:W-:-:S02]  /*8f40*/  F2FP.BF16.F32.PACK_AB R35, R171, R48 ;  /* 0x00000030ab23723e */ /* 0x000fc400000010ff */
[----:B------:R-:W-:-:S07]  /*8f50*/  F2FP.BF16.F32.PACK_AB R32, R43, R44 ;  /* 0x0000002c2b20723e */ /* 0x000fce00000010ff */
.L_x_533:
[----:B------:R-:W-:Y:S05]  /*8f60*/  BSYNC B2 ;  /* 0x0000000000027941 */ /* 0x000fea0003800000 */
.L_x_532:
[----:B------:R-:W-:Y:S02]  /*8f70*/  ULDC.64 UR4, c[0x0][0x208] ;  /* 0x0000820000047ab9 */ /* 0x000fe40000000a00 */
[----:B--2---:R2:W-:Y:S04]  /*8f80*/  ST.E.128 desc[UR4][R38.64], R12 ;  /* 0x0000000c26007985 */ /* 0x0045e8000c101d04 */
[----:B----4-:R2:W-:Y:S02]  /*8f90*/  @!P3 ST.E.128 desc[UR4][R36.64], R32 ;  /* 0x000000202400b985 */ /* 0x0105e4000c101d04 */
.L_x_527:
[----:B------:R-:W-:Y:S05]  /*8fa0*/  BSYNC B1 ;  /* 0x0000000000017941 */ /* 0x000fea0003800000 */
.L_x_526:
[----:B------:R-:W-:-:S03]  /*8fb0*/  UMOV UR4, 0xffffffff ;  /* 0xffffffff00047882 */ /* 0x000fc60000000000 */
[----:B------:R-:W-:Y:S05]  /*8fc0*/  BRA.DIV UR4, `(.L_x_534) ;  /* 0x000001f604f07947 */ /* 0x000fea000b800000 */
[----:B0-2---:R0:W2:Y:S04]  /*8fd0*/  SHFL.IDX PT, R37, R117, 0x2, 0x181f ;  /* 0x00581f0075257f89 */ /* 0x0050a800000e0000 */
[----:B------:R0:W0:Y:S02]  /*8fe0*/  SHFL.IDX PT, R36, R118, 0x2, 0x181f ;  /* 0x00581f0076247f89 */ /* 0x00002400000e0000 */
.L_x_830:
[----:B------:R-:W-:Y:S05]  /*8ff0*/  @P5 BRA `(.L_x_492) ;  /* 0x0000001800105947 */ /* 0x000fea0003800000 */
[----:B------:R-:W-:Y:S01]  /*9000*/  ISETP.NE.AND P3, PT, R3, RZ, PT ;  /* 0x000000ff0300720c */ /* 0x000fe20003f65270 */
[----:B------:R-:W-:-:S12]  /*9010*/  BSSY B1, `(.L_x_535) ;  /* 0x0000083000017945 */ /* 0x000fd80003800000 */
[----:B------:R-:W-:Y:S05]  /*9020*/  @!P3 BRA `(.L_x_536) ;  /* 0x000000080004b947 */ /* 0x000fea0003800000 */
[----:B----4-:R-:W4:Y:S01]  /*9030*/  LDL R14, [R1+0x50] ;  /* 0x00005000010e7983 */ /* 0x010f220000100800 */
[----:B------:R-:W-:Y:S01]  /*9040*/  SEL R11, R115, R137, !P2 ;  /* 0x00000089730b7207 */ /* 0x000fe20005000000 */
[C---:B------:R-:W-:Y:S01]  /*9050*/  VIADD R13, R219.reuse, 0x40 ;  /* 0x00000040db0d7836 */ /* 0x040fe20000000000 */
[----:B------:R-:W-:Y:S01]  /*9060*/  ISETP.GE.AND P4, PT, R16, R114, PT ;  /* 0x000000721000720c */ /* 0x000fe20003f86270 */
[----:B------:R-:W-:Y:S01]  /*9070*/  VIADD R15, R219, 0x40 ;  /* 0x00000040db0f7836 */ /* 0x000fe20000000000 */
[----:B------:R-:W-:Y:S01]  /*9080*/  SHF.R.S32.HI R12, RZ, 0x1f, R11 ;  /* 0x0000001fff0c7819 */ /* 0x000fe2000001140b */
[----:B------:R-:W-:Y:S01]  /*9090*/  IMAD.SHL.U32 R13, R13, 0x40, RZ ;  /* 0x000000400d0d7824 */ /* 0x000fe200078e00ff */
[----:B0-----:R-:W-:Y:S01]  /*90a0*/  LEA R38, P3, R9, R36, 0x1 ;  /* 0x0000002409267211 */ /* 0x001fe200078608ff */
        /* <DEDUP_REMOVED lines=14> */
[----:B--2---:R-:W-:-:S11]  /*9190*/  LEA.HI.X R39, R9, R37, R27, 0x1, P3 ;  /* 0x0000002509277211 */ /* 0x004fd600018f0c1b */
        /* <DEDUP_REMOVED lines=11> */
[----:B----4-:R-:W-:Y:S01]  /*9250*/  IMAD.U32 R46, R33, 0x10000, RZ ;  /* 0x00010000212e7824 */ /* 0x010fe200078e00ff */
[----:B------:R-:W-:Y:S01]  /*9260*/  SHF.R.U64 R53, R68, 0x10, R69 ;  /* 0x0000001044357819 */ /* 0x000fe20000001245 */
[----:B--2---:R-:W-:Y:S01]  /*9270*/  IMAD.U32 R43, R13, 0x10000, RZ ;  /* 0x000100000d2b7824 */ /* 0x004fe200078e00ff */
[----:B------:R-:W-:Y:S01]  /*9280*/  SHF.R.U32.HI R76, RZ, 0x10, R77 ;  /* 0x00000010ff4c7819 */ /* 0x000fe2000001164d */
[----:B------:R-:W-:Y:S01]  /*9290*/  IMAD.U32 R48, R35, 0x10000, RZ ;  /* 0x0001000023307824 */ /* 0x000fe200078e00ff */
[----:B------:R-:W-:Y:S01]  /*92a0*/  SHF.R.U32.HI R68, RZ, 0x10, R69 ;  /* 0x00000010ff447819 */ /* 0x000fe20000011645 */
[----:B------:R-:W-:Y:S01]  /*92b0*/  IMAD.U32 R45, R32, 0x10000, RZ ;  /* 0x00010000202d7824 */ /* 0x000fe200078e00ff */
[----:B------:R-:W-:Y:S01]  /*92c0*/  SHF.R.U64 R50, R70, 0x10, R71 ;  /* 0x0000001046327819 */ /* 0x000fe20000001247 */
[----:B0-----:R-:W-:Y:S01]  /*92d0*/  IMAD.U32 R11, R14, 0x10000, RZ ;  /* 0x000100000e0b7824 */ /* 0x001fe200078e00ff */
[----:B------:R-:W-:-:S02]  /*92e0*/  PRMT R155, R155, 0x5410, R76 ;  /* 0x000054109b9b7816 */ /* 0x000fc4000000004c */
[----:B------:R-:W-:Y:S02]  /*92f0*/  PRMT R151, R151, 0x5410, R68 ;  /* 0x0000541097977816 */ /* 0x000fe40000000044 */
[----:B------:R-:W-:Y:S01]  /*9300*/  PRMT R149, R149, 0x5410, R50 ;  /* 0x0000541095957816 */ /* 0x000fe20000000032 */
[----:B------:R-:W-:Y:S01]  /*9310*/  IMAD.U32 R50, R155, 0x10000, RZ ;  /* 0x000100009b327824 */ /* 0x000fe200078e00ff */
[----:B------:R-:W-:Y:S02]  /*9320*/  SHF.R.U64 R51, R78, 0x10, R79 ;  /* 0x000000104e337819 */ /* 0x000fe4000000124f */
[----:B------:R-:W-:Y:S01]  /*9330*/  PRMT R154, R154, 0x5410, R49 ;  /* 0x000054109a9a7816 */ /* 0x000fe20000000031 */
[----:B------:R-:W-:Y:S01]  /*9340*/  IMAD.U32 R49, R151, 0x10000, RZ ;  /* 0x0001000097317824 */ /* 0x000fe200078e00ff */
[----:B------:R-:W-:Y:S01]  /*9350*/  SHF.R.U32.HI R71, RZ, 0x10, R71 ;  /* 0x00000010ff477819 */ /* 0x000fe20000011647 */
[CC--:B------:R-:W-:Y:S01]  /*9360*/  FMUL.FTZ R52, R46.reuse, R50.reuse ;  /* 0x000000322e347220 */ /* 0x0c0fe20000410000 */
[----:B------:R-:W-:Y:S01]  /*9370*/  SHF.R.U32.HI R78, RZ, 0x10, R79 ;  /* 0x00000010ff4e7819 */ /* 0x000fe2000001164f */
[-C--:B------:R-:W-:Y:S01]  /*9380*/  FMUL.FTZ R54, R46, R49.reuse ;  /* 0x000000312e367220 */ /* 0x080fe20000410000 */
[----:B------:R-:W-:Y:S01]  /*9390*/  LOP3.LUT R47, R33, 0xffff0000, RZ, 0xc0, !PT ;  /* 0xffff0000212f7812 */ /* 0x000fe200078ec0ff */
[----:B------:R-:W-:Y:S01]  /*93a0*/  FFMA.FTZ R52, R43, R49, -R52 ;  /* 0x000000312b347223 */ /* 0x000fe20000010834 */
[----:B------:R-:W-:Y:S01]  /*93b0*/  LOP3.LUT R155, R155, 0xffff0000, RZ, 0xc0, !PT ;  /* 0xffff00009b9b7812 */ /* 0x000fe200078ec0ff */
[----:B------:R-:W-:Y:S01]  /*93c0*/  FFMA.FTZ R54, R43, R50, R54 ;  /* 0x000000322b367223 */ /* 0x000fe20000010036 */
[----:B------:R-:W-:Y:S01]  /*93d0*/  PRMT R148, R148, 0x5410, R71 ;  /* 0x0000541094947816 */ /* 0x000fe20000000047 */
[----:B------:R-:W-:Y:S01]  /*93e0*/  IMAD.U32 R33, R15, 0x10000, RZ ;  /* 0x000100000f217824 */ /* 0x000fe200078e00ff */
[----:B------:R-:W-:Y:S01]  /*93f0*/  PRMT R153, R153, 0x5410, R78 ;  /* 0x0000541099997816 */ /* 0x000fe2000000004e */
[----:B------:R-:W-:Y:S01]  /*9400*/  FMUL.FTZ R49, R47, R155 ;  /* 0x0000009b2f317220 */ /* 0x000fe20000410000 */
[----:B------:R-:W-:Y:S01]  /*9410*/  LOP3.LUT R151, R151, 0xffff0000, RZ, 0xc0, !PT ;  /* 0xffff000097977812 */ /* 0x000fe200078ec0ff */
[----:B------:R-:W-:Y:S01]  /*9420*/  IMAD.U32 R43, R148, 0x10000, RZ ;  /* 0x00010000942b7824 */ /* 0x000fe200078e00ff */
[----:B------:R-:W-:Y:S01]  /*9430*/  LOP3.LUT R44, R13, 0xffff0000, RZ, 0xc0, !PT ;  /* 0xffff00000d2c7812 */ /* 0x000fe200078ec0ff */
[----:B------:R-:W-:Y:S01]  /*9440*/  IMAD.U32 R46, R153, 0x10000, RZ ;  /* 0x00010000992e7824 */ /* 0x000fe200078e00ff */
[----:B------:R-:W-:Y:S01]  /*9450*/  LOP3.LUT R35, R35, 0xffff0000, RZ, 0xc0, !PT ;  /* 0xffff000023237812 */ /* 0x000fe200078ec0ff */
[-C--:B------:R-:W-:Y:S01]  /*9460*/  FMUL.FTZ R47, R47, R151.reuse ;  /* 0x000000972f2f7220 */ /* 0x080fe20000410000 */
[----:B------:R-:W-:Y:S01]  /*9470*/  LOP3.LUT R50, R153, 0xffff0000, RZ, 0xc0, !PT ;  /* 0xffff000099327812 */ /* 0x000fe200078ec0ff */
[----:B------:R-:W-:Y:S01]  /*9480*/  FFMA.FTZ R151, R44, R151, -R49 ;  /* 0x000000972c977223 */ /* 0x000fe20000010831 */
[----:B------:R-:W-:Y:S01]  /*9490*/  PRMT R150, R150, 0x5410, R53 ;  /* 0x0000541096967816 */ /* 0x000fe20000000035 */
[CC--:B------:R-:W-:Y:S01]  /*94a0*/  FMUL.FTZ R56, R48.reuse, R46.reuse ;  /* 0x0000002e30387220 */ /* 0x0c0fe20000410000 */
[----:B------:R-:W-:Y:S01]  /*94b0*/  FMUL.FTZ R49, R48, R43 ;  /* 0x0000002b30317220 */ /* 0x000fe20000410000 */
[----:B------:R-:W-:Y:S01]  /*94c0*/  LOP3.LUT R148, R148, 0xffff0000, RZ, 0xc0, !PT ;  /* 0xffff000094947812 */ /* 0x000fe200078ec0ff */
[----:B------:R-:W-:Y:S01]  /*94d0*/  FFMA.FTZ R155, R44, R155, R47 ;  /* 0x0000009b2c9b7223 */ /* 0x000fe2000001002f */
[----:B------:R-:W-:Y:S01]  /*94e0*/  LOP3.LUT R15, R15, 0xffff0000, RZ, 0xc0, !PT ;  /* 0xffff00000f0f7812 */ /* 0x000fe200078ec0ff */
[C---:B------:R-:W-:Y:S01]  /*94f0*/  FFMA.FTZ R56, R33.reuse, R43, -R56 ;  /* 0x0000002b21387223 */ /* 0x040fe20000010838 */
[----:B------:R-:W-:Y:S01]  /*9500*/  FFMA.FTZ R48, R33, R46, R49 ;  /* 0x0000002e21307223 */ /* 0x000fe20000010031 */
[----:B------:R-:W-:Y:S01]  /*9510*/  FMUL.FTZ R44, R35, R50 ;  /* 0x00000032232c7220 */ /* 0x000fe20000410000 */
[----:B------:R-:W-:Y:S01]  /*9520*/  IMAD.U32 R33, R150, 0x10000, RZ ;  /* 0x0001000096217824 */ /* 0x000fe200078e00ff */
[----:B------:R-:W-:Y:S01]  /*9530*/  LOP3.LUT R32, R32, 0xffff0000, RZ, 0xc0, !PT ;  /* 0xffff000020207812 */ /* 0x000fe200078ec0ff */
[----:B------:R-:W-:-:S02]  /*9540*/  IMAD.U32 R43, R154, 0x10000, RZ ;  /* 0x000100009a2b7824 */ /* 0x000fc400078e00ff */
[-C--:B------:R-:W-:Y:S01]  /*9550*/  FMUL.FTZ R46, R35, R148.reuse ;  /* 0x00000094232e7220 */ /* 0x080fe20000410000 */
[----:B------:R-:W-:Y:S01]  /*9560*/  LOP3.LUT R47, R154, 0xffff0000, RZ, 0xc0, !PT ;  /* 0xffff00009a2f7812 */ /* 0x000fe200078ec0ff */
[----:B------:R-:W-:Y:S01]  /*9570*/  IMAD.U32 R13, R34, 0x10000, RZ ;  /* 0x00010000220d7824 */ /* 0x000fe200078e00ff */
[----:B------:R-:W-:Y:S01]  /*9580*/  PRMT R152, R152, 0x5410, R51 ;  /* 0x0000541098987816 */ /* 0x000fe20000000033 */
[----:B------:R-:W-:Y:S01]  /*9590*/  FFMA.FTZ R51, R15, R148, -R44 ;  /* 0x000000940f337223 */ /* 0x000fe2000001082c */
[C---:B------:R-:W-:Y:S01]  /*95a0*/  SHF.L.U32 R42, R12.reuse, 0x10, RZ ;  /* 0x000000100c2a7819 */ /* 0x040fe200000006ff */
[C---:B------:R-:W-:Y:S01]  /*95b0*/  FMUL.FTZ R49, R45.reuse, R43 ;  /* 0x0000002b2d317220 */ /* 0x040fe20000410000 */
[----:B------:R-:W-:Y:S01]  /*95c0*/  FMUL.FTZ R44, R45, R33 ;  /* 0x000000212d2c7220 */ /* 0x000fe20000410000 */
[----:B------:R-:W-:Y:S01]  /*95d0*/  LOP3.LUT R12, R12, 0xffff0000, RZ, 0xc0, !PT ;  /* 0xffff00000c0c7812 */ /* 0x000fe200078ec0ff */
[----:B------:R-:W-:Y:S01]  /*95e0*/  FFMA.FTZ R45, R15, R50, R46 ;  /* 0x000000320f2d7223 */ /* 0x000fe2000001002e */
[----:B------:R-:W-:Y:S01]  /*95f0*/  LOP3.LUT R35, R150, 0xffff0000, RZ, 0xc0, !PT ;  /* 0xffff000096237812 */ /* 0x000fe200078ec0ff */
[----:B------:R-:W-:Y:S01]  /*9600*/  FMUL.FTZ R15, R32, R47 ;  /* 0x0000002f200f7220 */ /* 0x000fe20000410000 */
[C---:B------:R-:W-:Y:S01]  /*9610*/  FFMA.FTZ R49, R42.reuse, R33, -R49 ;  /* 0x000000212a317223 */ /* 0x040fe20000010831 */
[----:B------:R-:W-:Y:S01]  /*9620*/  FFMA.FTZ R44, R42, R43, R44 ;  /* 0x0000002b2a2c7223 */ /* 0x000fe2000001002c */
[----:B------:R-:W-:Y:S01]  /*9630*/  LOP3.LUT R34, R34, 0xffff0000, RZ, 0xc0, !PT ;  /* 0xffff000022227812 */ /* 0x000fe200078ec0ff */
[-C--:B------:R-:W-:Y:S01]  /*9640*/  FMUL.FTZ R33, R32, R35.reuse ;  /* 0x0000002320217220 */ /* 0x080fe20000410000 */
[----:B------:R-:W-:Y:S01]  /*9650*/  FFMA.FTZ R46, R12, R35, -R15 ;  /* 0x000000230c2e7223 */ /* 0x000fe2000001080f */
[C---:B------:R-:W-:Y:S01]  /*9660*/  SHF.L.U32 R42, R152.reuse, 0x10, RZ ;  /* 0x00000010982a7819 */ /* 0x040fe200000006ff */
[C---:B------:R-:W-:Y:S01]  /*9670*/  IMAD.U32 R32, R149.reuse, 0x10000, RZ ;  /* 0x0001000095207824 */ /* 0x040fe200078e00ff */
[----:B------:R-:W-:Y:S01]  /*9680*/  LOP3.LUT R15, R152, 0xffff0000, RZ, 0xc0, !PT ;  /* 0xffff0000980f7812 */ /* 0x000fe200078ec0ff */
[----:B------:R-:W-:Y:S01]  /*9690*/  FFMA.FTZ R33, R12, R47, R33 ;  /* 0x0000002f0c217223 */ /* 0x000fe20000010021 */
[----:B------:R-:W-:Y:S01]  /*96a0*/  LOP3.LUT R149, R149, 0xffff0000, RZ, 0xc0, !PT ;  /* 0xffff000095957812 */ /* 0x000fe200078ec0ff */
[C---:B------:R-:W-:Y:S01]  /*96b0*/  FMUL.FTZ R12, R13.reuse, R42 ;  /* 0x0000002a0d0c7220 */ /* 0x040fe20000410000 */
[----:B------:R-:W-:Y:S01]  /*96c0*/  LOP3.LUT R14, R14, 0xffff0000, RZ, 0xc0, !PT ;  /* 0xffff00000e0e7812 */ /* 0x000fe200078ec0ff */
        /* <DEDUP_REMOVED lines=18> */
[----:B------:R-:W-:-:S07]  /*97f0*/  IMAD.MOV.U32 R35, RZ, RZ, R45 ;  /* 0x000000ffff237224 */ /* 0x000fce00078e002d */
.L_x_538:
[----:B------:R-:W-:Y:S05]  /*9800*/  BSYNC B2 ;  /* 0x0000000000027941 */ /* 0x000fea0003800000 */
.L_x_537:
[----:B------:R-:W-:Y:S02]  /*9810*/  ULDC.64 UR4, c[0x0][0x208] ;  /* 0x0000820000047ab9 */ /* 0x000fe40000000a00 */
[----:B--2---:R2:W-:Y:S04]  /*9820*/  ST.E.128 desc[UR4][R38.64], R12 ;  /* 0x0000000c26007985 */ /* 0x0045e8000c101d04 */
[----:B----4-:R2:W-:Y:S02]  /*9830*/  @!P5 ST.E.128 desc[UR4][R40.64], R32 ;  /* 0x000000202800d985 */ /* 0x0105e4000c101d04 */
.L_x_536:
[----:B------:R-:W-:Y:S05]  /*9840*/  BSYNC B1 ;  /* 0x0000000000017941 */ /* 0x000fea0003800000 */
.L_x_535:
[----:B------:R-:W-:-:S13]  /*9850*/  ISETP.NE.AND P3, PT, R21, RZ, PT ;  /* 0x000000ff1500720c */ /* 0x000fda0003f65270 */
[----:B------:R-:W-:Y:S05]  /*9860*/  @!P3 BRA `(.L_x_492) ;  /* 0x0000000c00f4b947 */ /* 0x000fea0003800000 */
[----:B--2-4-:R-:W2:Y:S01]  /*9870*/  LDL R15, [R1+0x50] ;  /* 0x00005000010f7983 */ /* 0x014ea20000100800 */
[----:B------:R-:W-:Y:S01]  /*9880*/  SEL R137, R115, R137, !P1 ;  /* 0x0000008973897207 */ /* 0x000fe20004800000 */
[----:B------:R-:W-:Y:S01]  /*9890*/  VIADD R14, R219, 0x40 ;  /* 0x00000040db0e7836 */ /* 0x000fe20000000000 */
        /* <DEDUP_REMOVED lines=15> */
[----:B------:R-:W-:-:S02]  /*9990*/  LEA.HI.X R39, R20, R37, R28, 0x1, P3 ;  /* 0x0000002514277211 */ /* 0x000fc400018f0c1c */
[----:B------:R-:W-:Y:S02]  /*99a0*/  SHF.R.S32.HI R13, RZ, 0x3, R12 ;  /* 0x00000003ff0d7819 */ /* 0x000fe4000001140c */
[----:B------:R-:W-:-:S04]  /*99b0*/  LOP3.LUT R12, R32, 0x38, R11, 0xf8, !PT ;  /* 0x00000038200c7812 */ /* 0x000fc800078ef80b */
[----:B------:R-:W-:Y:S01]  /*99c0*/  LOP3.LUT R12, R12, R14, RZ, 0x3c, !PT ;  /* 0x0000000e0c0c7212 */ /* 0x000fe200078e3cff */
[----:B--2---:R-:W-:-:S04]  /*99d0*/  IMAD R13, R13, 0x1400, R15 ;  /* 0x000014000d0d7824 */ /* 0x004fc800078e020f */
[----:B------:R-:W-:Y:S02]  /*99e0*/  IMAD.IADD R15, R13, 0x1, R12 ;  /* 0x000000010d0f7824 */ /* 0x000fe400078e020c */
[C---:B------:R-:W-:Y:S02]  /*99f0*/  IMAD R13, R212.reuse, 0x5000, R129 ;  /* 0x00005000d40d7824 */ /* 0x040fe400078e0281 */
[----:B------:R-:W-:Y:S02]  /*9a00*/  IMAD R15, R212, 0x5000, R15 ;  /* 0x00005000d40f7824 */ /* 0x000fe400078e020f */
[----:B------:R-:W-:-:S03]  /*9a10*/  IMAD R13, R13, 0x2, R22 ;  /* 0x000000020d0d7824 */ /* 0x000fc600078e0216 */
[----:B------:R-:W-:-:S03]  /*9a20*/  LEA R32, R15, R22, 0x1 ;  /* 0x000000160f207211 */ /* 0x000fc600078e08ff */
[----:B------:R-:W0:Y:S04]  /*9a30*/  LDS.128 R12, [R13+0x24400] ;  /* 0x024400000d0c7984 */ /* 0x000e280000000c00 */
[----:B------:R-:W2:Y:S01]  /*9a40*/  LDS.128 R32, [R32+0x24400] ;  /* 0x0244000020207984 */ /* 0x000ea20000000c00 */
[----:B------:R-:W-:Y:S05]  /*9a50*/  @P4 BRA `(.L_x_540) ;  /* 0x00000004006c4947 */ /* 0x000fea0003800000 */
[--C-:B------:R-:W-:Y:S01]  /*9a60*/  SHF.R.U64 R49, R72, 0x10, R73.reuse ;  /* 0x0000001048317819 */ /* 0x100fe20000001249 */
[----:B--2---:R-:W-:Y:S01]  /*9a70*/  IMAD.U32 R44, R33, 0x10000, RZ ;  /* 0x00010000212c7824 */ /* 0x004fe200078e00ff */
[----:B------:R-:W-:Y:S01]  /*9a80*/  SHF.R.U32.HI R72, RZ, 0x10, R73 ;  /* 0x00000010ff487819 */ /* 0x000fe20000011649 */
[----:B0-----:R-:W-:Y:S01]  /*9a90*/  IMAD.U32 R40, R13, 0x10000, RZ ;  /* 0x000100000d287824 */ /* 0x001fe200078e00ff */
[--C-:B------:R-:W-:Y:S01]  /*9aa0*/  SHF.R.U64 R51, R64, 0x10, R65.reuse ;  /* 0x0000001040337819 */ /* 0x100fe20000001241 */
[----:B------:R-:W-:Y:S01]  /*9ab0*/  IMAD.U32 R46, R35, 0x10000, RZ ;  /* 0x00010000232e7824 */ /* 0x000fe200078e00ff */
[----:B------:R-:W-:Y:S01]  /*9ac0*/  SHF.R.U32.HI R64, RZ, 0x10, R65 ;  /* 0x00000010ff407819 */ /* 0x000fe20000011641 */
[----:B------:R-:W-:Y:S01]  /*9ad0*/  IMAD.U32 R42, R32, 0x10000, RZ ;  /* 0x00010000202a7824 */ /* 0x000fe200078e00ff */
[----:B------:R-:W-:Y:S02]  /*9ae0*/  PRMT R147, R147, 0x5410, R72 ;  /* 0x0000541093937816 */ /* 0x000fe40000000048 */
[----:B------:R-:W-:-:S02]  /*9af0*/  PRMT R143, R143, 0x5410, R64 ;  /* 0x000054108f8f7816 */ /* 0x000fc40000000040 */
[----:B------:R-:W-:Y:S02]  /*9b00*/  SHF.R.U64 R48, R66, 0x10, R67 ;  /* 0x0000001042307819 */ /* 0x000fe40000001243 */
[----:B------:R-:W-:Y:S02]  /*9b10*/  SHF.R.U64 R53, R74, 0x10, R75 ;  /* 0x000000104a357819 */ /* 0x000fe4000000124b */
[----:B------:R-:W-:Y:S01]  /*9b20*/  PRMT R142, R142, 0x5410, R51 ;  /* 0x000054108e8e7816 */ /* 0x000fe20000000033 */
[----:B------:R-:W-:Y:S01]  /*9b30*/  IMAD.U32 R51, R147, 0x10000, RZ ;  /* 0x0001000093337824 */ /* 0x000fe200078e00ff */
[----:B------:R-:W-:Y:S02]  /*9b40*/  SHF.R.U32.HI R74, RZ, 0x10, R75 ;  /* 0x00000010ff4a7819 */ /* 0x000fe4000001164b */
[----:B------:R-:W-:Y:S02]  /*9b50*/  SHF.R.U32.HI R66, RZ, 0x10, R67 ;  /* 0x00000010ff427819 */ /* 0x000fe40000011643 */
[----:B------:R-:W-:Y:S01]  /*9b60*/  PRMT R146, R146, 0x5410, R49 ;  /* 0x0000541092927816 */ /* 0x000fe20000000031 */
[----:B------:R-:W-:Y:S01]  /*9b70*/  IMAD.U32 R49, R143, 0x10000, RZ ;  /* 0x000100008f317824 */ /* 0x000fe200078e00ff */
[----:B------:R-:W-:-:S02]  /*9b80*/  PRMT R139, R139, 0x5410, R48 ;  /* 0x000054108b8b7816 */ /* 0x000fc40000000030 */
[----:B------:R-:W-:Y:S01]  /*9b90*/  LOP3.LUT R45, R33, 0xffff0000, RZ, 0xc0, !PT ;  /* 0xffff0000212d7812 */ /* 0x000fe200078ec0ff */
[----:B------:R-:W-:Y:S01]  /*9ba0*/  FMUL.FTZ R55, R44, R49 ;  /* 0x000000312c377220 */ /* 0x000fe20000410000 */
[----:B------:R-:W-:Y:S01]  /*9bb0*/  PRMT R144, R144, 0x5410, R53 ;  /* 0x0000541090907816 */ /* 0x000fe20000000035 */
[-C--:B------:R-:W-:Y:S01]  /*9bc0*/  FMUL.FTZ R53, R44, R51.reuse ;  /* 0x000000332c357220 */ /* 0x080fe20000410000 */
[----:B------:R-:W-:Y:S01]  /*9bd0*/  LOP3.LUT R48, R147, 0xffff0000, RZ, 0xc0, !PT ;  /* 0xffff000093307812 */ /* 0x000fe200078ec0ff */
[C---:B------:R-:W-:Y:S01]  /*9be0*/  FFMA.FTZ R55, R40.reuse, R51, R55 ;  /* 0x0000003328377223 */ /* 0x040fe20000010037 */
[----:B------:R-:W-:Y:S01]  /*9bf0*/  PRMT R145, R145, 0x5410, R74 ;  /* 0x0000541091917816 */ /* 0x000fe2000000004a */
[----:B------:R-:W-:Y:S01]  /*9c00*/  FFMA.FTZ R50, R40, R49, -R53 ;  /* 0x0000003128327223 */ /* 0x000fe20000010835 */
[----:B------:R-:W-:Y:S01]  /*9c10*/  PRMT R141, R141, 0x5410, R66 ;  /* 0x000054108d8d7816 */ /* 0x000fe20000000042 */
[----:B------:R-:W-:Y:S01]  /*9c20*/  FMUL.FTZ R52, R45, R48 ;  /* 0x000000302d347220 */ /* 0x000fe20000410000 */
[----:B------:R-:W-:Y:S01]  /*9c30*/  LOP3.LUT R41, R13, 0xffff0000, RZ, 0xc0, !PT ;  /* 0xffff00000d297812 */ /* 0x000fe200078ec0ff */
[----:B------:R-:W-:Y:S01]  /*9c40*/  IMAD.U32 R53, R145, 0x10000, RZ ;  /* 0x0001000091357824 */ /* 0x000fe200078e00ff */
[----:B------:R-:W-:Y:S01]  /*9c50*/  LOP3.LUT R44, R143, 0xffff0000, RZ, 0xc0, !PT ;  /* 0xffff00008f2c7812 */ /* 0x000fe200078ec0ff */
[----:B------:R-:W-:Y:S01]  /*9c60*/  IMAD.U32 R49, R141, 0x10000, RZ ;  /* 0x000100008d317824 */ /* 0x000fe200078e00ff */
[----:B------:R-:W-:Y:S01]  /*9c70*/  LOP3.LUT R43, R32, 0xffff0000, RZ, 0xc0, !PT ;  /* 0xffff0000202b7812 */ /* 0x000fe200078ec0ff */
[----:B------:R-:W-:Y:S01]  /*9c80*/  IMAD.U32 R32, R15, 0x10000, RZ ;  /* 0x000100000f207824 */ /* 0x000fe200078e00ff */
[----:B------:R-:W-:Y:S01]  /*9c90*/  LOP3.LUT R47, R35, 0xffff0000, RZ, 0xc0, !PT ;  /* 0xffff0000232f7812 */ /* 0x000fe200078ec0ff */
[-C--:B------:R-:W-:Y:S01]  /*9ca0*/  FMUL.FTZ R40, R45, R44.reuse ;  /* 0x0000002c2d287220 */ /* 0x080fe20000410000 */
[----:B------:R-:W-:Y:S01]  /*9cb0*/  FFMA.FTZ R51, R41, R44, -R52 ;  /* 0x0000002c29337223 */ /* 0x000fe20000010834 */
[C---:B------:R-:W-:Y:S01]  /*9cc0*/  FMUL.FTZ R45, R46.reuse, R53 ;  /* 0x000000352e2d7220 */ /* 0x040fe20000410000 */
[----:B------:R-:W-:Y:S01]  /*9cd0*/  LOP3.LUT R44, R145, 0xffff0000, RZ, 0xc0, !PT ;  /* 0xffff0000912c7812 */ /* 0x000fe200078ec0ff */
[-C--:B------:R-:W-:Y:S01]  /*9ce0*/  FMUL.FTZ R46, R46, R49.reuse ;  /* 0x000000312e2e7220 */ /* 0x080fe20000410000 */
[----:B------:R-:W-:Y:S01]  /*9cf0*/  FFMA.FTZ R48, R41, R48, R40 ;  /* 0x0000003029307223 */ /* 0x000fe20000010028 */
[----:B------:R-:W-:Y:S01]  /*9d00*/  LOP3.LUT R33, R15, 0xffff0000, RZ, 0xc0, !PT ;  /* 0xffff00000f217812 */ /* 0x000fe200078ec0ff */
[C---:B------:R-:W-:Y:S01]  /*9d10*/  FFMA.FTZ R49, R32.reuse, R49, -R45 ;  /* 0x0000003120317223 */ /* 0x040fe2000001082d */
[----:B------:R-:W-:Y:S01]  /*9d20*/  LOP3.LUT R40, R141, 0xffff0000, RZ, 0xc0, !PT ;  /* 0xffff00008d287812 */ /* 0x000fe200078ec0ff */
[----:B------:R-:W-:Y:S01]  /*9d30*/  FFMA.FTZ R46, R32, R53, R46 ;  /* 0x00000035202e7223 */ /* 0x000fe2000001002e */
[----:B------:R-:W-:Y:S01]  /*9d40*/  FMUL.FTZ R52, R47, R44 ;  /* 0x0000002c2f347220 */ /* 0x000fe20000410000 */
[----:B------:R-:W-:Y:S01]  /*9d50*/  SHF.L.U32 R32, R142, 0x10, RZ ;  /* 0x000000108e207819 */ /* 0x000fe200000006ff */
[----:B------:R-:W-:-:S02]  /*9d60*/  IMAD.U32 R41, R146, 0x10000, RZ ;  /* 0x0001000092297824 */ /* 0x000fc400078e00ff */
[-C--:B------:R-:W-:Y:S01]  /*9d70*/  FMUL.FTZ R54, R47, R40.reuse ;  /* 0x000000282f367220 */ /* 0x080fe20000410000 */
[C---:B------:R-:W-:Y:S01]  /*9d80*/  FFMA.FTZ R52, R33.reuse, R40, -R52 ;  /* 0x0000002821347223 */ /* 0x040fe20000010834 */
[----:B------:R-:W-:Y:S01]  /*9d90*/  LOP3.LUT R146, R146, 0xffff0000, RZ, 0xc0, !PT ;  /* 0xffff000092927812 */ /* 0x000fe200078ec0ff */
[-C--:B------:R-:W-:Y:S01]  /*9da0*/  FMUL.FTZ R40, R42, R41.reuse ;  /* 0x000000292a287220 */ /* 0x080fe20000410000 */
[----:B------:R-:W-:Y:S01]  /*9db0*/  IMAD.U32 R13, R12, 0x10000, RZ ;  /* 0x000100000c0d7824 */ /* 0x000fe200078e00ff */
[----:B------:R-:W-:Y:S01]  /*9dc0*/  LOP3.LUT R142, R142, 0xffff0000, RZ, 0xc0, !PT ;  /* 0xffff00008e8e7812 */ /* 0x000fe200078ec0ff */
[----:B------:R-:W-:Y:S01]  /*9dd0*/  FMUL.FTZ R42, R42, R32 ;  /* 0x000000202a2a7220 */ /* 0x000fe20000410000 */
[----:B------:R-:W-:Y:S01]  /*9de0*/  FFMA.FTZ R47, R33, R44, R54 ;  /* 0x0000002c212f7223 */ /* 0x000fe20000010036 */
[----:B------:R-:W-:Y:S01]  /*9df0*/  LOP3.LUT R12, R12, 0xffff0000, RZ, 0xc0, !PT ;  /* 0xffff00000c0c7812 */ /* 0x000fe200078ec0ff */
[C---:B------:R-:W-:Y:S02]  /*9e00*/  IMAD.U32 R35, R34.reuse, 0x10000, RZ ;  /* 0x0001000022237824 */ /* 0x040fe400078e00ff */
[----:B------:R-:W-:Y:S01]  /*9e10*/  FMUL.FTZ R45, R43, R146 ;  /* 0x000000922b2d7220 */ /* 0x000fe20000410000 */
[C---:B------:R-:W-:Y:S01]  /*9e20*/  FFMA.FTZ R33, R13.reuse, R32, -R40 ;  /* 0x000000200d217223 */ /* 0x040fe20000010828 */
[----:B------:R-:W-:Y:S01]  /*9e30*/  FFMA.FTZ R42, R13, R41, R42 ;  /* 0x000000290d2a7223 */ /* 0x000fe2000001002a */
[----:B------:R-:W-:Y:S01]  /*9e40*/  LOP3.LUT R34, R34, 0xffff0000, RZ, 0xc0, !PT ;  /* 0xffff000022227812 */ /* 0x000fe200078ec0ff */
[----:B------:R-:W-:Y:S01]  /*9e50*/  FMUL.FTZ R43, R43, R142 ;  /* 0x0000008e2b2b7220 */ /* 0x000fe20000410000 */
[C---:B------:R-:W-:Y:S01]  /*9e60*/  IMAD.U32 R32, R139.reuse, 0x10000, RZ ;  /* 0x000100008b207824 */ /* 0x040fe200078e00ff */
[C---:B------:R-:W-:Y:S01]  /*9e70*/  LOP3.LUT R13, R144.reuse, 0xffff0000, RZ, 0xc0, !PT ;  /* 0xffff0000900d7812 */ /* 0x040fe200078ec0ff */
[----:B------:R-:W-:Y:S01]  /*9e80*/  IMAD.U32 R40, R144, 0x10000, RZ ;  /* 0x0001000090287824 */ /* 0x000fe200078e00ff */
[----:B------:R-:W-:Y:S01]  /*9e90*/  LOP3.LUT R139, R139, 0xffff0000, RZ, 0xc0, !PT ;  /* 0xffff00008b8b7812 */ /* 0x000fe200078ec0ff */
[----:B------:R-:W-:-:S02]  /*9ea0*/  IMAD.U32 R15, R14, 0x10000, RZ ;  /* 0x000100000e0f7824 */ /* 0x000fc400078e00ff */
[C---:B------:R-:W-:Y:S01]  /*9eb0*/  FFMA.FTZ R142, R12.reuse, R142, -R45 ;  /* 0x0000008e0c8e7223 */ /* 0x040fe2000001082d */
[----:B------:R-:W-:Y:S01]  /*9ec0*/  FFMA.FTZ R43, R12, R146, R43 ;  /* 0x000000920c2b7223 */ /* 0x000fe2000001002b */
[----:B------:R-:W-:Y:S01]  /*9ed0*/  LOP3.LUT R14, R14, 0xffff0000, RZ, 0xc0, !PT ;  /* 0xffff00000e0e7812 */ /* 0x000fe200078ec0ff */
        /* <DEDUP_REMOVED lines=10> */
[----:B------:R-:W-:Y:S01]  /*9f80*/  F2FP.BF16.F32.PACK_AB R142, R142, R33 ;  /* 0x000000218e8e723e */ /* 0x000fe200000010ff */
[----:B------:R-:W-:Y:S01]  /*9f90*/  IMAD.MOV.U32 R33, RZ, RZ, R48 ;  /* 0x000000ffff217224 */ /* 0x000fe200078e0030 */
[----:B------:R-:W-:Y:S02]  /*9fa0*/  F2FP.BF16.F32.PACK_AB R14, R41, R12 ;  /* 0x0000000c290e723e */ /* 0x000fe400000010ff */
[----:B------:R-:W-:Y:S01]  /*9fb0*/  F2FP.BF16.F32.PACK_AB R34, R34, R35 ;  /* 0x000000232222723e */ /* 0x000fe200000010ff */
[----:B------:R-:W-:Y:S01]  /*9fc0*/  IMAD.MOV.U32 R12, RZ, RZ, R142 ;  /* 0x000000ffff0c7224 */ /* 0x000fe200078e008e */
[----:B------:R-:W-:Y:S01]  /*9fd0*/  F2FP.BF16.F32.PACK_AB R13, R51, R50 ;  /* 0x00000032330d723e */ /* 0x000fe200000010ff */
[----:B------:R-:W-:Y:S01]  /*9fe0*/  IMAD.MOV.U32 R35, RZ, RZ, R46 ;  /* 0x000000ffff237224 */ /* 0x000fe200078e002e */
[----:B------:R-:W-:-:S02]  /*9ff0*/  F2FP.BF16.F32.PACK_AB R15, R52, R49 ;  /* 0x00000031340f723e */ /* 0x000fc400000010ff */
[----:B------:R-:W-:-:S07]  /*a000*/  F2FP.BF16.F32.PACK_AB R32, R43, R42 ;  /* 0x0000002a2b20723e */ /* 0x000fce00000010ff */
.L_x_540:
[----:B------:R-:W-:Y:S05]  /*a010*/  BSYNC B1 ;  /* 0x0000000000017941 */ /* 0x000fea0003800000 */
.L_x_539:
[----:B------:R-:W-:Y:S01]  /*a020*/  ISETP.GE.AND P3, PT, R11, R135, PT ;  /* 0x000000870b00720c */ /* 0x000fe20003f66270 */
[----:B------:R-:W-:Y:S02]  /*a030*/  ULDC.64 UR4, c[0x0][0x208] ;  /* 0x0000820000047ab9 */ /* 0x000fe40000000a00 */
[----:B0-----:R0:W-:Y:S10]  /*a040*/  ST.E.128 desc[UR4][R38.64], R12 ;  /* 0x0000000c26007985 */ /* 0x0011f4000c101d04 */
[----:B------:R-:W-:Y:S05]  /*a050*/  @P3 BRA `(.L_x_492) ;  /* 0x0000000400f83947 */ /* 0x000fea0003800000 */
[----:B------:R-:W-:Y:S01]  /*a060*/  IMAD.WIDE R36, R11, 0x2, R36 ;  /* 0x000000020b247825 */ /* 0x000fe200078e0224 */
[----:B------:R-:W-:-:S04]  /*a070*/  ULDC.64 UR4, c[0x0][0x208] ;  /* 0x0000820000047ab9 */ /* 0x000fc80000000a00 */
[----:B--2---:R2:W-:Y:S01]  /*a080*/  ST.E.128 desc[UR4][R36.64], R32 ;  /* 0x0000002024007985 */ /* 0x0045e2000c101d04 */
[----:B------:R-:W-:Y:S05]  /*a090*/  BRA `(.L_x_492) ;  /* 0x0000000400e87947 */ /* 0x000fea0003800000 */
.L_x_446:
[----:B------:R-:W-:-:S04]  /*a0a0*/  ULOP3.LUT UR4, UR60, 0x1, URZ, 0xfc, !UPT ;  /* 0x000000013c047892 */ /* 0x000fc8000f8efc3f */
[----:B------:R-:W-:-:S06]  /*a0b0*/  UISETP.NE.AND UP0, UPT, UR4, 0x3, UPT ;  /* 0x000000030400788c */ /* 0x000fcc000bf05270 */
[----:B------:R-:W-:-:S13]  /*a0c0*/  PLOP3.LUT P0, PT, PT, PT, UP0, 0x80, 0x0 ;  /* 0x000000000000781c */ /* 0x000fda0003f0f008 */
[----:B------:R-:W-:Y:S05]  /*a0d0*/  @!P0 BRA `(.L_x_541) ;  /* 0x0000000000048947 */ /* 0x000fea0003800000 */
[----:B------:R-:W-:Y:S01]  /*a0e0*/  BPT.TRAP 0x1 ;  /* 0x000000040000795c */ /* 0x000fe20000300000 */
.L_x_541:
[----:B------:R-:W-:Y:S01]  /*a0f0*/  IMAD R89, R212, 0x8, R22 ;  /* 0x00000008d4597824 */ /* 0x000fe200078e0216 */
[----:B------:R-:W-:Y:S01]  /*a100*/  SHF.L.U32 R90, R223, 0x1f, RZ ;  /* 0x0000001fdf5a7819 */ /* 0x000fe200000006ff */
[----:B------:R-:W-:Y:S01]  /*a110*/  BSSY B1, `(.L_x_542) ;  /* 0x0000004000017945 */ /* 0x000fe20003800000 */
[----:B------:R-:W-:Y:S02]  /*a120*/  SHF.R.S32.HI R86, RZ, 0x1f, R84 ;  /* 0x0000001fff567819 */ /* 0x000fe40000011454 */
[----:B------:R-:W0:Y:S02]  /*a130*/  SYNCS.PHASECHK.TRANS64.TRYWAIT P3, [R89+URZ+0x38890], R90 ;  /* 0x0388905a590075a7 */ /* 0x000e24000806017f */
[----:B0-----:R-:W-:Y:S05]  /*a140*/  @!P3 BRA `(.L_x_543) ;  /* 0x000001e400dcb947 */ /* 0x001fea0003800000 */
.L_x_831:
[----:B------:R-:W-:Y:S05]  /*a150*/  BSYNC B1 ;  /* 0x0000000000017941 */ /* 0x000fea0003800000 */
.L_x_542:
[----:B------:R-:W-:Y:S01]  /*a160*/  ULDC.64 UR4, c[0x0][0x300] ;  /* 0x0000c00000047ab9 */ /* 0x000fe20000000a00 */
[----:B-----5:R-:W-:Y:S01]  /*a170*/  SHF.R.S32.HI R87, RZ, 0x1f, R31 ;  /* 0x0000001fff577819 */ /* 0x020fe2000001141f */
[----:B------:R-:W-:Y:S02]  /*a180*/  IMAD R11, R86, UR4, RZ ;  /* 0x00000004560b7c24 */ /* 0x000fe4000f8e02ff */
[----:B------:R-:W-:-:S04]  /*a190*/  IMAD.WIDE.U32 R12, R84, UR4, RZ ;  /* 0x00000004540c7c25 */ /* 0x000fc8000f8e00ff */
[----:B------:R-:W-:Y:S01]  /*a1a0*/  IMAD R11, R84, UR5, R11 ;  /* 0x00000005540b7c24 */ /* 0x000fe2000f8e020b */
[----:B------:R-:W-:Y:S01]  /*a1b0*/  ULDC.64 UR4, c[0x0][0x310] ;  /* 0x0000c40000047ab9 */ /* 0x000fe20000000a00 */
[----:B------:R-:W-:Y:S02]  /*a1c0*/  IMAD R88, R2, -0x50, R24 ;  /* 0xffffffb002587824 */ /* 0x000fe400078e0218 */
[----:B------:R-:W-:Y:S02]  /*a1d0*/  IMAD R14, R87, UR4, RZ ;  /* 0x00000004570e7c24 */ /* 0x000fe4000f8e02ff */
[----:B------:R-:W-:Y:S01]  /*a1e0*/  IMAD.IADD R13, R13, 0x1, R11 ;  /* 0x000000010d0d7824 */ /* 0x000fe200078e020b */
[----:B------:R-:W-:Y:S01]  /*a1f0*/  VIMNMX R88, R88, 0x50, PT ;  /* 0x0000005058587848 */ /* 0x000fe20003fe0100 */
[C---:B------:R-:W-:Y:S02]  /*a200*/  IMAD R11, R31.reuse, UR5, R14 ;  /* 0x000000051f0b7c24 */ /* 0x040fe4000f8e020e */
[----:B------:R-:W-:Y:S01]  /*a210*/  IMAD.WIDE.U32 R12, R31, UR4, R12 ;  /* 0x000000041f0c7c25 */ /* 0x000fe2000f8e000c */
[----:B------:R-:W-:-:S03]  /*a220*/  ULDC.64 UR4, c[0x0][0x308] ;  /* 0x0000c20000047ab9 */ /* 0x000fc60000000a00 */
[----:B------:R-:W-:Y:S02]  /*a230*/  IMAD R15, R0, UR4, RZ ;  /* 0x00000004000f7c24 */ /* 0x000fe4000f8e02ff */
[----:B------:R-:W-:Y:S02]  /*a240*/  IMAD.IADD R13, R13, 0x1, R11 ;  /* 0x000000010d0d7824 */ /* 0x000fe400078e020b */
[C---:B------:R-:W-:Y:S02]  /*a250*/  IMAD R15, R30.reuse, UR5, R15 ;  /* 0x000000051e0f7c24 */ /* 0x040fe4000f8e020f */
[----:B------:R-:W-:Y:S01]  /*a260*/  IMAD.WIDE.U32 R12, R30, UR4, R12 ;  /* 0x000000041e0c7c25 */ /* 0x000fe2000f8e000c */
[----:B------:R-:W-:-:S03]  /*a270*/  ULDC.64 UR4, c[0x0][0x2e8] ;  /* 0x0000ba0000047ab9 */ /* 0x000fc60000000a00 */
[----:B------:R-:W-:Y:S01]  /*a280*/  IMAD.IADD R15, R13, 0x1, R15 ;  /* 0x000000010d0f7824 */ /* 0x000fe200078e020f */
[----:B------:R-:W-:Y:S01]  /*a290*/  LEA R40, P3, R12, UR4, 0x1 ;  /* 0x000000040c287c11 */ /* 0x000fe2000f8608ff */
[----:B------:R-:W-:Y:S01]  /*a2a0*/  IMAD.IADD R42, R88, 0x1, -R219 ;  /* 0x00000001582a7824 */ /* 0x000fe200078e0adb */
[----:B------:R-:W-:Y:S02]  /*a2b0*/  UMOV UR4, 0xffffffff ;  /* 0xffffffff00047882 */ /* 0x000fe40000000000 */
[----:B------:R-:W-:Y:S02]  /*a2c0*/  LEA.HI.X R41, R12, UR5, R15, 0x1, P3 ;  /* 0x000000050c297c11 */ /* 0x000fe400098f0c0f */
[----:B------:R-:W-:Y:S01]  /*a2d0*/  ISETP.GE.AND P3, PT, R42, 0x1, PT ;  /* 0x000000012a00780c */ /* 0x000fe20003f66270 */
[----:B------:R-:W-:-:S12]  /*a2e0*/  BRA.DIV UR4, `(.L_x_544) ;  /* 0x000001e604887947 */ /* 0x000fd8000b800000 */
[----:B------:R1:W2:Y:S04]  /*a2f0*/  SHFL.IDX PT, R33, R41, RZ, 0x181f ;  /* 0x00181fff29217589 */ /* 0x0002a800000e0000 */
[----:B------:R1:W3:Y:S02]  /*a300*/  SHFL.IDX PT, R32, R40, RZ, 0x181f ;  /* 0x00181fff28207589 */ /* 0x0002e400000e0000 */
.L_x_835:
[----:B------:R-:W-:Y:S04]  /*a310*/  BSSY B1, `(.L_x_545) ;  /* 0x0000018000017945 */ /* 0x000fe80003800000 */
[----:B------:R-:W-:Y:S05]  /*a320*/  @!P3 BRA `(.L_x_546) ;  /* 0x000000000058b947 */ /* 0x000fea0003800000 */
[----:B------:R-:W-:Y:S01]  /*a330*/  ULDC UR4, c[0x0][0x2f4] ;  /* 0x0000bd0000047ab9 */ /* 0x000fe20000000800 */
[----:B------:R-:W-:Y:S01]  /*a340*/  ULDC.64 UR6, c[0x0][0x208] ;  /* 0x0000820000067ab9 */ /* 0x000fe20000000a00 */
[----:B------:R-:W-:Y:S02]  /*a350*/  ISETP.GE.AND P4, PT, R16, UR4, PT ;  /* 0x0000000410007c0c */ /* 0x000fe4000bf86270 */
[----:B------:R-:W-:-:S11]  /*a360*/  ISETP.GE.AND P3, PT, R213, UR4, PT ;  /* 0x00000004d5007c0c */ /* 0x000fd6000bf66270 */
[----:B------:R-:W4:Y:S01]  /*a370*/  @!P4 LDS.128 R12, [R85+0x24400] ;  /* 0x02440000550cc984 */ /* 0x000f220000000c00 */
[----:B---3--:R-:W-:-:S04]  /*a380*/  @!P4 LEA R34, P5, R16, R32, 0x1 ;  /* 0x000000201022c211 */ /* 0x008fc800078a08ff */
[----:B--2---:R-:W-:Y:S02]  /*a390*/  @!P4 LEA.HI.X R35, R16, R33, R17, 0x1, P5 ;  /* 0x000000211023c211 */ /* 0x004fe400028f0c11 */
[----:B------:R-:W-:-:S04]  /*a3a0*/  @!P3 LEA R36, P5, R23, R32, 0x1 ;  /* 0x000000201724b211 */ /* 0x000fc800078a08ff */
[----:B------:R-:W-:Y:S01]  /*a3b0*/  @!P3 LEA.HI.X R37, R23, R33, R216, 0x1, P5 ;  /* 0x000000211725b211 */ /* 0x000fe200028f0cd8 */
[----:B----4-:R-:W-:Y:S01]  /*a3c0*/  @!P4 ST.E.128 desc[UR6][R34.64], R12 ;  /* 0x0000000c2200c985 */ /* 0x010fe2000c101d06 */
[----:B------:R-:W-:-:S03]  /*a3d0*/  ISETP.GE.AND P4, PT, R18, UR4, PT ;  /* 0x0000000412007c0c */ /* 0x000fc6000bf86270 */
[----:B------:R-:W2:Y:S10]  /*a3e0*/  @!P3 LDS.128 R12, [R85+0x26c00] ;  /* 0x026c0000550cb984 */ /* 0x000eb40000000c00 */
[----:B------:R-:W-:-:S04]  /*a3f0*/  @!P4 LEA R38, P5, R18, R32, 0x1 ;  /* 0x000000201226c211 */ /* 0x000fc800078a08ff */
[----:B------:R-:W-:Y:S01]  /*a400*/  @!P4 LEA.HI.X R39, R18, R33, R218, 0x1, P5 ;  /* 0x000000211227c211 */ /* 0x000fe200028f0cda */
[----:B--2---:R-:W-:Y:S01]  /*a410*/  @!P3 ST.E.128 desc[UR6][R36.64], R12 ;  /* 0x0000000c2400b985 */ /* 0x004fe2000c101d06 */
[----:B------:R-:W-:-:S03]  /*a420*/  ISETP.GE.AND P3, PT, R19, UR4, PT ;  /* 0x0000000413007c0c */ /* 0x000fc6000bf66270 */
[----:B------:R-:W2:Y:S04]  /*a430*/  @!P4 LDS.128 R12, [R85+0x29400] ;  /* 0x02940000550cc984 */ /* 0x000ea80000000c00 */
[----:B--2---:R-:W-:Y:S06]  /*a440*/  @!P4 ST.E.128 desc[UR6][R38.64], R12 ;  /* 0x0000000c2600c985 */ /* 0x004fec000c101d06 */
[C---:B------:R-:W-:Y:S01]  /*a450*/  @!P3 LEA R32, P4, R19.reuse, R32, 0x1 ;  /* 0x000000201320b211 */ /* 0x040fe200078808ff */
[----:B------:R-:W2:Y:S03]  /*a460*/  @!P3 LDS.128 R12, [R85+0x2bc00] ;  /* 0x02bc0000550cb984 */ /* 0x000ea60000000c00 */
[----:B------:R-:W-:-:S05]  /*a470*/  @!P3 LEA.HI.X R33, R19, R33, R217, 0x1, P4 ;  /* 0x000000211321b211 */ /* 0x000fca00020f0cd9 */
[----:B--2---:R4:W-:Y:S04]  /*a480*/  @!P3 ST.E.128 desc[UR6][R32.64], R12 ;  /* 0x0000000c2000b985 */ /* 0x0049e8000c101d06 */
.L_x_546:
[----:B------:R-:W-:Y:S05]  /*a490*/  BSYNC B1 ;  /* 0x0000000000017941 */ /* 0x000fea0003800000 */
.L_x_545:
[----:B------:R-:W-:-:S03]  /*a4a0*/  UMOV UR4, 0xffffffff ;  /* 0xffffffff00047882 */ /* 0x000fc60000000000 */
[----:B------:R-:W-:Y:S05]  /*a4b0*/  BRA.DIV UR4, `(.L_x_547) ;  /* 0x000001e604607947 */ /* 0x000fea000b800000 */
[----:B--2-4-:R2:W4:Y:S04]  /*a4c0*/  SHFL.IDX PT, R33, R41, 0x1, 0x181f ;  /* 0x00381f0029217f89 */ /* 0x01452800000e0000 */
[----:B---3--:R2:W3:Y:S02]  /*a4d0*/  SHFL.IDX PT, R32, R40, 0x1, 0x181f ;  /* 0x00381f0028207f89 */ /* 0x0084e400000e0000 */
.L_x_839:
[----:B------:R-:W-:Y:S01]  /*a4e0*/  ISETP.GE.AND P3, PT, R42, 0x21, PT ;  /* 0x000000212a00780c */ /* 0x000fe20003f66270 */
[----:B------:R-:W-:-:S12]  /*a4f0*/  BSSY B1, `(.L_x_548) ;  /* 0x0000018000017945 */ /* 0x000fd80003800000 */
[----:B------:R-:W-:Y:S05]  /*a500*/  @!P3 BRA `(.L_x_549) ;  /* 0x000000000058b947 */ /* 0x000fea0003800000 */
[----:B------:R-:W-:Y:S01]  /*a510*/  ULDC UR4, c[0x0][0x2f4] ;  /* 0x0000bd0000047ab9 */ /* 0x000fe20000000800 */
[----:B------:R-:W-:Y:S01]  /*a520*/  ULDC.64 UR6, c[0x0][0x208] ;  /* 0x0000820000067ab9 */ /* 0x000fe20000000a00 */
[----:B------:R-:W-:Y:S02]  /*a530*/  ISETP.GE.AND P5, PT, R16, UR4, PT ;  /* 0x0000000410007c0c */ /* 0x000fe4000bfa6270 */
[----:B------:R-:W-:-:S11]  /*a540*/  ISETP.GE.AND P4, PT, R213, UR4, PT ;  /* 0x00000004d5007c0c */ /* 0x000fd6000bf86270 */
[----:B------:R-:W5:Y:S01]  /*a550*/  @!P5 LDS.128 R12, [R85+0x25400] ;  /* 0x02540000550cd984 */ /* 0x000f620000000c00 */
[----:B---3--:R-:W-:-:S04]  /*a560*/  @!P5 LEA R34, P3, R16, R32, 0x1 ;  /* 0x000000201022d211 */ /* 0x008fc800078608ff */
[----:B----4-:R-:W-:Y:S02]  /*a570*/  @!P5 LEA.HI.X R35, R16, R33, R17, 0x1, P3 ;  /* 0x000000211023d211 */ /* 0x010fe400018f0c11 */
[----:B------:R-:W-:-:S03]  /*a580*/  ISETP.GE.AND P3, PT, R18, UR4, PT ;  /* 0x0000000412007c0c */ /* 0x000fc6000bf66270 */
[----:B-----5:R-:W-:Y:S01]  /*a590*/  @!P5 ST.E.128 desc[UR6][R34.64], R12 ;  /* 0x0000000c2200d985 */ /* 0x020fe2000c101d06 */
[----:B------:R-:W-:-:S03]  /*a5a0*/  @!P4 LEA R36, P5, R23, R32, 0x1 ;  /* 0x000000201724c211 */ /* 0x000fc600078a08ff */
[----:B------:R-:W3:Y:S01]  /*a5b0*/  @!P4 LDS.128 R12, [R85+0x27c00] ;  /* 0x027c0000550cc984 */ /* 0x000ee20000000c00 */
[----:B------:R-:W-:-:S05]  /*a5c0*/  @!P4 LEA.HI.X R37, R23, R33, R216, 0x1, P5 ;  /* 0x000000211725c211 */ /* 0x000fca00028f0cd8 */
[----:B------:R-:W-:-:S04]  /*a5d0*/  @!P3 LEA R38, P5, R18, R32, 0x1 ;  /* 0x000000201226b211 */ /* 0x000fc800078a08ff */
[----:B------:R-:W-:Y:S01]  /*a5e0*/  @!P3 LEA.HI.X R39, R18, R33, R218, 0x1, P5 ;  /* 0x000000211227b211 */ /* 0x000fe200028f0cda */
[----:B---3--:R-:W-:Y:S01]  /*a5f0*/  @!P4 ST.E.128 desc[UR6][R36.64], R12 ;  /* 0x0000000c2400c985 */ /* 0x008fe2000c101d06 */
[----:B------:R-:W-:-:S03]  /*a600*/  ISETP.GE.AND P4, PT, R19, UR4, PT ;  /* 0x0000000413007c0c */ /* 0x000fc6000bf86270 */
[----:B------:R-:W3:Y:S04]  /*a610*/  @!P3 LDS.128 R12, [R85+0x2a400] ;  /* 0x02a40000550cb984 */ /* 0x000ee80000000c00 */
[----:B---3--:R-:W-:Y:S06]  /*a620*/  @!P3 ST.E.128 desc[UR6][R38.64], R12 ;  /* 0x0000000c2600b985 */ /* 0x008fec000c101d06 */
[C---:B------:R-:W-:Y:S01]  /*a630*/  @!P4 LEA R32, P3, R19.reuse, R32, 0x1 ;  /* 0x000000201320c211 */ /* 0x040fe200078608ff */
[----:B------:R-:W3:Y:S03]  /*a640*/  @!P4 LDS.128 R12, [R85+0x2cc00] ;  /* 0x02cc0000550cc984 */ /* 0x000ee60000000c00 */
[----:B------:R-:W-:-:S05]  /*a650*/  @!P4 LEA.HI.X R33, R19, R33, R217, 0x1, P3 ;  /* 0x000000211321c211 */ /* 0x000fca00018f0cd9 */
[----:B---3--:R3:W-:Y:S04]  /*a660*/  @!P4 ST.E.128 desc[UR6][R32.64], R12 ;  /* 0x0000000c2000c985 */ /* 0x0087e8000c101d06 */
.L_x_549:
[----:B------:R-:W-:Y:S05]  /*a670*/  BSYNC B1 ;  /* 0x0000000000017941 */ /* 0x000fea0003800000 */
.L_x_548:
[----:B------:R-:W-:-:S03]  /*a680*/  UMOV UR4, 0xffffffff ;  /* 0xffffffff00047882 */ /* 0x000fc60000000000 */
[----:B------:R-:W-:Y:S05]  /*a690*/  BRA.DIV UR4, `(.L_x_550) ;  /* 0x000001e604347947 */ /* 0x000fea000b800000 */
[----:B---34-:R3:W4:Y:S04]  /*a6a0*/  SHFL.IDX PT, R33, R41, 0x2, 0x181f ;  /* 0x00581f0029217f89 */ /* 0x01872800000e0000 */
[----:B------:R3:W0:Y:S02]  /*a6b0*/  SHFL.IDX PT, R32, R40, 0x2, 0x181f ;  /* 0x00581f0028207f89 */ /* 0x00062400000e0000 */
.L_x_843:
[----:B------:R-:W-:-:S13]  /*a6c0*/  ISETP.GE.AND P3, PT, R42, 0x41, PT ;  /* 0x000000412a00780c */ /* 0x000fda0003f66270 */
[----:B------:R-:W-:Y:S05]  /*a6d0*/  @!P3 BRA `(.L_x_492) ;  /* 0x000000000058b947 */ /* 0x000fea0003800000 */
[----:B------:R-:W-:Y:S01]  /*a6e0*/  ULDC UR4, c[0x0][0x2f4] ;  /* 0x0000bd0000047ab9 */ /* 0x000fe20000000800 */
[----:B------:R-:W-:Y:S01]  /*a6f0*/  ULDC.64 UR6, c[0x0][0x208] ;  /* 0x0000820000067ab9 */ /* 0x000fe20000000a00 */
[----:B------:R-:W-:Y:S02]  /*a700*/  ISETP.GE.AND P5, PT, R16, UR4, PT ;  /* 0x0000000410007c0c */ /* 0x000fe4000bfa6270 */
[----:B------:R-:W-:-:S11]  /*a710*/  ISETP.GE.AND P4, PT, R213, UR4, PT ;  /* 0x00000004d5007c0c */ /* 0x000fd6000bf86270 */
[----:B------:R-:W5:Y:S01]  /*a720*/  @!P5 LDS.128 R12, [R85+0x26400] ;  /* 0x02640000550cd984 */ /* 0x000f620000000c00 */
[----:B0-----:R-:W-:-:S04]  /*a730*/  @!P5 LEA R34, P3, R16, R32, 0x1 ;  /* 0x000000201022d211 */ /* 0x001fc800078608ff */
[----:B----4-:R-:W-:Y:S02]  /*a740*/  @!P5 LEA.HI.X R35, R16, R33, R17, 0x1, P3 ;  /* 0x000000211023d211 */ /* 0x010fe400018f0c11 */
[----:B------:R-:W-:-:S03]  /*a750*/  ISETP.GE.AND P3, PT, R18, UR4, PT ;  /* 0x0000000412007c0c */ /* 0x000fc6000bf66270 */
[----:B-----5:R-:W-:Y:S01]  /*a760*/  @!P5 ST.E.128 desc[UR6][R34.64], R12 ;  /* 0x0000000c2200d985 */ /* 0x020fe2000c101d06 */
[----:B------:R-:W-:-:S03]  /*a770*/  @!P4 LEA R36, P5, R23, R32, 0x1 ;  /* 0x000000201724c211 */ /* 0x000fc600078a08ff */
[----:B------:R-:W0:Y:S01]  /*a780*/  @!P4 LDS.128 R12, [R85+0x28c00] ;  /* 0x028c0000550cc984 */ /* 0x000e220000000c00 */
[----:B------:R-:W-:-:S05]  /*a790*/  @!P4 LEA.HI.X R37, R23, R33, R216, 0x1, P5 ;  /* 0x000000211725c211 */ /* 0x000fca00028f0cd8 */
[----:B------:R-:W-:-:S04]  /*a7a0*/  @!P3 LEA R38, P5, R18, R32, 0x1 ;  /* 0x000000201226b211 */ /* 0x000fc800078a08ff */
[----:B------:R-:W-:Y:S01]  /*a7b0*/  @!P3 LEA.HI.X R39, R18, R33, R218, 0x1, P5 ;  /* 0x000000211227b211 */ /* 0x000fe200028f0cda */
[----:B0-----:R-:W-:Y:S01]  /*a7c0*/  @!P4 ST.E.128 desc[UR6][R36.64], R12 ;  /* 0x0000000c2400c985 */ /* 0x001fe2000c101d06 */
[----:B------:R-:W-:-:S03]  /*a7d0*/  ISETP.GE.AND P4, PT, R19, UR4, PT ;  /* 0x0000000413007c0c */ /* 0x000fc6000bf86270 */
[----:B------:R-:W0:Y:S04]  /*a7e0*/  @!P3 LDS.128 R12, [R85+0x2b400] ;  /* 0x02b40000550cb984 */ /* 0x000e280000000c00 */
[----:B0-----:R-:W-:Y:S06]  /*a7f0*/  @!P3 ST.E.128 desc[UR6][R38.64], R12 ;  /* 0x0000000c2600b985 */ /* 0x001fec000c101d06 */
[C---:B------:R-:W-:Y:S01]  /*a800*/  @!P4 LEA R32, P3, R19.reuse, R32, 0x1 ;  /* 0x000000201320c211 */ /* 0x040fe200078608ff */
[----:B------:R-:W0:Y:S03]  /*a810*/  @!P4 LDS.128 R12, [R85+0x2dc00] ;  /* 0x02dc0000550cc984 */ /* 0x000e260000000c00 */
[----:B------:R-:W-:-:S05]  /*a820*/  @!P4 LEA.HI.X R33, R19, R33, R217, 0x1, P3 ;  /* 0x000000211321c211 */ /* 0x000fca00018f0cd9 */
[----:B0-----:R0:W-:Y:S04]  /*a830*/  @!P4 ST.E.128 desc[UR6][R32.64], R12 ;  /* 0x0000000c2000c985 */ /* 0x0011e8000c101d06 */
.L_x_492:
[----:B------:R-:W-:Y:S05]  /*a840*/  BSYNC B0 ;  /* 0x0000000000007941 */ /* 0x000fea0003800000 */
.L_x_445:
[----:B0-----:R-:W0:Y:S01]  /*a850*/  S2R R11, SR_TID.X ;  /* 0x00000000000b7919 */ /* 0x001e220000002100 */
[----:B------:R-:W-:Y:S01]  /*a860*/  @!PT LDS RZ, [RZ] ;  /* 0x00000000fffff984 */ /* 0x000fe20000000800 */
[----:B------:R-:W-:Y:S01]  /*a870*/  @!PT LDS RZ, [RZ] ;  /* 0x00000000fffff984 */ /* 0x000fe20000000800 */
[----:B------:R-:W-:Y:S01]  /*a880*/  @!PT LDS RZ, [RZ] ;  /* 0x00000000fffff984 */ /* 0x000fe20000000800 */
[----:B------:R-:W-:Y:S01]  /*a890*/  @!PT LDS RZ, [RZ] ;  /* 0x00000000fffff984 */ /* 0x000fe20000000800 */
[----:B------:R5:W-:Y:S06]  /*a8a0*/  MEMBAR.ALL.CTA ;  /* 0x0000000000007992 */ /* 0x000bec0000008000 */
[----:B-----5:R-:W5:Y:S01]  /*a8b0*/  FENCE.VIEW.ASYNC.S ;  /* 0x00000000000073c6 */ /* 0x020f620000000000 */
[----:B------:R-:W-:Y:S05]  /*a8c0*/  WARPSYNC.ALL ;  /* 0x0000000000007948 */ /* 0x000fea0003800000 */
[----:B------:R-:W-:Y:S01]  /*a8d0*/  BSSY B0, `(.L_x_551) ;  /* 0x0000009000007945 */ /* 0x000fe20003800000 */
[----:B0-----:R-:W-:Y:S01]  /*a8e0*/  LOP3.LUT R11, R11, 0x7f, RZ, 0xc0, !PT ;  /* 0x0000007f0b0b7812 */ /* 0x001fe200078ec0ff */
[----:B-----5:R0:W-:Y:S03]  /*a8f0*/  BAR.SYNC.DEFER_BLOCKING R138, 0x80 ;  /* 0x0002008a0000751d */ /* 0x0201e60000010000 */
[----:B------:R-:W-:-:S13]  /*a900*/  ISETP.NE.AND P3, PT, R11, RZ, PT ;  /* 0x000000ff0b00720c */ /* 0x000fda0003f65270 */
[----:B------:R-:W-:-:S05]  /*a910*/  @!P3 VIADD R11, R89, 0x388a0 ;  /* 0x000388a0590bb836 */ /* 0x000fca0000000000 */
[----:B------:R-:W-:-:S04]  /*a920*/  @!P3 PRMT R11, RZ, 0x654, R11 ;  /* 0x00000654ff0bb816 */ /* 0x000fc8000000000b */
[----:B------:R0:W-:Y:S01]  /*a930*/  @!P3 SYNCS.ARRIVE.TRANS64.RED.A1T0 RZ, [R11+URZ], RZ ;  /* 0x000000ff0bffb9a7 */ /* 0x0001e2000810043f */
[----:B------:R-:W-:Y:S05]  /*a940*/  @!P0 BRA `(.L_x_552) ;  /* 0x0000000000048947 */ /* 0x000fea0003800000 */
[----:B------:R-:W-:Y:S01]  /*a950*/  BPT.TRAP 0x1 ;  /* 0x000000040000795c */ /* 0x000fe20000300000 */
.L_x_552:
[----:B------:R-:W-:Y:S05]  /*a960*/  BSYNC B0 ;  /* 0x0000000000007941 */ /* 0x000fea0003800000 */
.L_x_551:
[----:B------:R-:W5:Y:S01]  /*a970*/  SYNCS.PHASECHK.TRANS64.TRYWAIT P0, [R89+URZ+0x388b0], R90 ;  /* 0x0388b05a590075a7 */ /* 0x000f62000800017f */
[----:B------:R-:W-:Y:S01]  /*a980*/  ULDC UR61, c[0x0][0x2f4] ;  /* 0x0000bd00003d7ab9 */ /* 0x000fe20000000800 */
[----:B------:R-:W-:Y:S04]  /*a990*/  BSSY B0, `(.L_x_553) ;  /* 0x0000002000007945 */ /* 0x000fe80003800000 */
[----:B-----5:R-:W-:Y:S05]  /*a9a0*/  @!P0 BRA `(.L_x_554) ;  /* 0x000001e000bc8947 */ /* 0x020fea0003800000 */
.L_x_844:
[----:B------:R-:W-:Y:S05]  /*a9b0*/  BSYNC B0 ;  /* 0x0000000000007941 */ /* 0x000fea0003800000 */
.L_x_553:
[----:B------:R-:W-:Y:S01]  /*a9c0*/  ULDC.64 UR4, c[0x0][0x328] ;  /* 0x0000ca0000047ab9 */ /* 0x000fe20000000a00 */
[----:B------:R-:W-:Y:S01]  /*a9d0*/  IMAD.IADD R88, R88, 0x1, -R219 ;  /* 0x0000000158587824 */ /* 0x000fe200078e0adb */
[----:B------:R-:W-:Y:S01]  /*a9e0*/  BSSY B0, `(.L_x_555) ;  /* 0x000002c000007945 */ /* 0x000fe20003800000 */
[----:B0-----:R-:W-:Y:S02]  /*a9f0*/  IMAD R11, R86, UR4, RZ ;  /* 0x00000004560b7c24 */ /* 0x001fe4000f8e02ff */
[----:B--2-4-:R-:W-:Y:S01]  /*aa00*/  IMAD.WIDE.U32 R12, R84, UR4, RZ ;  /* 0x00000004540c7c25 */ /* 0x014fe2000f8e00ff */
[C---:B------:R-:W-:Y:S02]  /*aa10*/  ISETP.GE.AND P4, PT, R88.reuse, 0x1, PT ;  /* 0x000000015800780c */ /* 0x040fe40003f86270 */
[----:B------:R-:W-:Y:S01]  /*aa20*/  ISETP.GE.AND P0, PT, R88, 0x21, PT ;  /* 0x000000215800780c */ /* 0x000fe20003f06270 */
[----:B------:R-:W-:Y:S01]  /*aa30*/  IMAD R11, R84, UR5, R11 ;  /* 0x00000005540b7c24 */ /* 0x000fe2000f8e020b */
[----:B------:R-:W-:-:S02]  /*aa40*/  ULDC.64 UR4, c[0x0][0x338] ;  /* 0x0000ce0000047ab9 */ /* 0x000fc40000000a00 */
[----:B------:R-:W-:Y:S02]  /*aa50*/  IMAD R14, R87, UR4, RZ ;  /* 0x00000004570e7c24 */ /* 0x000fe4000f8e02ff */
[----:B------:R-:W-:Y:S02]  /*aa60*/  IADD3 R13, R13, R11, RZ ;  /* 0x0000000b0d0d7210 */ /* 0x000fe40007ffe0ff */
        /* <DEDUP_REMOVED lines=9> */
[----:B------:R-:W-:-:S04]  /*ab00*/  LEA R31, P5, R12, UR4, 0x1 ;  /* 0x000000040c1f7c11 */ /* 0x000fc8000f8a08ff */
[----:B------:R-:W-:Y:S01]  /*ab10*/  LEA.HI.X R11, R12, UR5, R11, 0x1, P5 ;  /* 0x000000050c0b7c11 */ /* 0x000fe2000a8f0c0b */
[----:B------:R0:W2:Y:S04]  /*ab20*/  SHFL.IDX PT, R38, R31, RZ, 0x181f ;  /* 0x00181fff1f267589 */ /* 0x0000a800000e0000 */
[----:B------:R0:W4:Y:S01]  /*ab30*/  SHFL.IDX PT, R39, R11, RZ, 0x181f ;  /* 0x00181fff0b277589 */ /* 0x00012200000e0000 */
[----:B------:R-:W-:Y:S05]  /*ab40*/  @!P4 BRA `(.L_x_556) ;  /* 0x000000000054c947 */ /* 0x000fea0003800000 */
[----:B------:R-:W-:Y:S01]  /*ab50*/  ISETP.GE.AND P5, PT, R16, UR61, PT ;  /* 0x0000003d10007c0c */ /* 0x000fe2000bfa6270 */
[----:B------:R-:W-:-:S12]  /*ab60*/  ULDC.64 UR4, c[0x0][0x208] ;  /* 0x0000820000047ab9 */ /* 0x000fd80000000a00 */
[----:B------:R-:W5:Y:S01]  /*ab70*/  @!P5 LDS.128 R12, [R85+0x400] ;  /* 0x00040000550cd984 */ /* 0x000f620000000c00 */
[----:B--2---:R-:W-:-:S04]  /*ab80*/  @!P5 LEA R32, P4, R16, R38, 0x1 ;  /* 0x000000261020d211 */ /* 0x004fc800078808ff */
[----:B----4-:R-:W-:Y:S02]  /*ab90*/  @!P5 LEA.HI.X R33, R16, R39, R17, 0x1, P4 ;  /* 0x000000271021d211 */ /* 0x010fe400020f0c11 */
[----:B------:R-:W-:-:S03]  /*aba0*/  ISETP.GE.AND P4, PT, R213, UR61, PT ;  /* 0x0000003dd5007c0c */ /* 0x000fc6000bf86270 */
[----:B-----5:R-:W-:Y:S10]  /*abb0*/  @!P5 ST.E.128 desc[UR4][R32.64], R12 ;  /* 0x0000000c2000d985 */ /* 0x020ff4000c101d04 */
[C---:B------:R-:W-:Y:S01]  /*abc0*/  @!P4 LEA R34, P5, R23.reuse, R38, 0x1 ;  /* 0x000000261722c211 */ /* 0x040fe200078a08ff */
[----:B------:R-:W2:Y:S03]  /*abd0*/  @!P4 LDS.128 R12, [R85+0x2c00] ;  /* 0x002c0000550cc984 */ /* 0x000ea60000000c00 */
[----:B------:R-:W-:-:S02]  /*abe0*/  @!P4 LEA.HI.X R35, R23, R39, R216, 0x1, P5 ;  /* 0x000000271723c211 */ /* 0x000fc400028f0cd8 */
[----:B------:R-:W-:-:S03]  /*abf0*/  ISETP.GE.AND P5, PT, R18, UR61, PT ;  /* 0x0000003d12007c0c */ /* 0x000fc6000bfa6270 */
[----:B--2---:R-:W-:Y:S10]  /*ac00*/  @!P4 ST.E.128 desc[UR4][R34.64], R12 ;  /* 0x0000000c2200c985 */ /* 0x004ff4000c101d04 */
[C---:B------:R-:W-:Y:S01]  /*ac10*/  @!P5 LEA R36, P4, R18.reuse, R38, 0x1 ;  /* 0x000000261224d211 */ /* 0x040fe200078808ff */
[----:B------:R-:W2:Y:S03]  /*ac20*/  @!P5 LDS.128 R12, [R85+0x5400] ;  /* 0x00540000550cd984 */ /* 0x000ea60000000c00 */
[----:B------:R-:W-:-:S02]  /*ac30*/  @!P5 LEA.HI.X R37, R18, R39, R218, 0x1, P4 ;  /* 0x000000271225d211 */ /* 0x000fc400020f0cda */
[----:B------:R-:W-:-:S03]  /*ac40*/  ISETP.GE.AND P4, PT, R19, UR61, PT ;  /* 0x0000003d13007c0c */ /* 0x000fc6000bf86270 */
[----:B--2---:R-:W-:Y:S10]  /*ac50*/  @!P5 ST.E.128 desc[UR4][R36.64], R12 ;  /* 0x0000000c2400d985 */ /* 0x004ff4000c101d04 */
[C---:B------:R-:W-:Y:S01]  /*ac60*/  @!P4 LEA R32, P5, R19.reuse, R38, 0x1 ;  /* 0x000000261320c211 */ /* 0x040fe200078a08ff */
[----:B------:R-:W2:Y:S03]  /*ac70*/  @!P4 LDS.128 R12, [R85+0x7c00] ;  /* 0x007c0000550cc984 */ /* 0x000ea60000000c00 */
[----:B------:R-:W-:-:S05]  /*ac80*/  @!P4 LEA.HI.X R33, R19, R39, R217, 0x1, P5 ;  /* 0x000000271321c211 */ /* 0x000fca00028f0cd9 */
[----:B--2---:R2:W-:Y:S04]  /*ac90*/  @!P4 ST.E.128 desc[UR4][R32.64], R12 ;  /* 0x0000000c2000c985 */ /* 0x0045e8000c101d04 */
.L_x_556:
[----:B------:R-:W-:Y:S05]  /*aca0*/  BSYNC B0 ;  /* 0x0000000000007941 */ /* 0x000fea0003800000 */
.L_x_555:
[----:B----4-:R4:W0:Y:S01]  /*acb0*/  SHFL.IDX PT, R39, R11, 0x1, 0x181f ;  /* 0x00381f000b277f89 */ /* 0x01082200000e0000 */
[----:B------:R-:W-:Y:S03]  /*acc0*/  BSSY B0, `(.L_x_557) ;  /* 0x0000018000007945 */ /* 0x000fe60003800000 */
[----:B--2---:R4:W2:Y:S01]  /*acd0*/  SHFL.IDX PT, R38, R31, 0x1, 0x181f ;  /* 0x00381f001f267f89 */ /* 0x0048a200000e0000 */
[----:B------:R-:W-:Y:S05]  /*ace0*/  @!P0 BRA `(.L_x_558) ;  /* 0x0000000000548947 */ /* 0x000fea0003800000 */
[----:B------:R-:W-:Y:S01]  /*acf0*/  ISETP.GE.AND P5, PT, R16, UR61, PT ;  /* 0x0000003d10007c0c */ /* 0x000fe2000bfa6270 */
[----:B------:R-:W-:Y:S01]  /*ad00*/  ULDC.64 UR4, c[0x0][0x208] ;  /* 0x0000820000047ab9 */ /* 0x000fe20000000a00 */
[----:B------:R-:W-:-:S11]  /*ad10*/  ISETP.GE.AND P4, PT, R213, UR61, PT ;  /* 0x0000003dd5007c0c */ /* 0x000fd6000bf86270 */
[----:B------:R-:W5:Y:S01]  /*ad20*/  @!P5 LDS.128 R12, [R85+0x1400] ;  /* 0x00140000550cd984 */ /* 0x000f620000000c00 */
[----:B--2---:R-:W-:-:S04]  /*ad30*/  @!P5 LEA R32, P0, R16, R38, 0x1 ;  /* 0x000000261020d211 */ /* 0x004fc800078008ff */
[----:B0-----:R-:W-:Y:S02]  /*ad40*/  @!P5 LEA.HI.X R33, R16, R39, R17, 0x1, P0 ;  /* 0x000000271021d211 */ /* 0x001fe400000f0c11 */
        /* <DEDUP_REMOVED lines=15> */
.L_x_558:
[----:B------:R-:W-:Y:S05]  /*ae40*/  BSYNC B0 ;  /* 0x0000000000007941 */ /* 0x000fea0003800000 */
.L_x_557:
[----:B------:R-:W-:Y:S01]  /*ae50*/  ISETP.GE.AND P0, PT, R88, 0x41, PT ;  /* 0x000000415800780c */ /* 0x000fe20003f06270 */
[----:B0---4-:R-:W0:Y:S01]  /*ae60*/  SHFL.IDX PT, R11, R11, 0x2, 0x181f ;  /* 0x00581f000b0b7f89 */ /* 0x011e2200000e0000 */
[----:B------:R-:W-:Y:S03]  /*ae70*/  BSSY B0, `(.L_x_559) ;  /* 0x0000018000007945 */ /* 0x000fe60003800000 */
[----:B------:R-:W4:Y:S08]  /*ae80*/  SHFL.IDX PT, R31, R31, 0x2, 0x181f ;  /* 0x00581f001f1f7f89 */ /* 0x000f3000000e0000 */
[----:B------:R-:W-:Y:S05]  /*ae90*/  @!P0 BRA `(.L_x_560) ;  /* 0x0000000000548947 */ /* 0x000fea0003800000 */
[----:B------:R-:W-:Y:S01]  /*aea0*/  ISETP.GE.AND P5, PT, R16, UR61, PT ;  /* 0x0000003d10007c0c */ /* 0x000fe2000bfa6270 */
[----:B------:R-:W-:Y:S01]  /*aeb0*/  ULDC.64 UR4, c[0x0][0x208] ;  /* 0x0000820000047ab9 */ /* 0x000fe20000000a00 */
[----:B------:R-:W-:-:S11]  /*aec0*/  ISETP.GE.AND P4, PT, R213, UR61, PT ;  /* 0x0000003dd5007c0c */ /* 0x000fd6000bf86270 */
[----:B------:R-:W5:Y:S01]  /*aed0*/  @!P5 LDS.128 R12, [R85+0x2400] ;  /* 0x00240000550cd984 */ /* 0x000f620000000c00 */
[----:B----4-:R-:W-:-:S04]  /*aee0*/  @!P5 LEA R32, P0, R16, R31, 0x1 ;  /* 0x0000001f1020d211 */ /* 0x010fc800078008ff */
        /* <DEDUP_REMOVED lines=16> */
.L_x_560:
[----:B------:R-:W-:Y:S05]  /*aff0*/  BSYNC B0 ;  /* 0x0000000000007941 */ /* 0x000fea0003800000 */
.L_x_559:
[----:B------:R-:W-:Y:S01]  /*b000*/  @!PT LDS RZ, [RZ] ;  /* 0x00000000fffff984 */ /* 0x000fe20000000800 */
[----:B------:R-:W-:Y:S01]  /*b010*/  @!PT LDS RZ, [RZ] ;  /* 0x00000000fffff984 */ /* 0x000fe20000000800 */
[----:B------:R-:W-:Y:S01]  /*b020*/  @!PT LDS RZ, [RZ] ;  /* 0x00000000fffff984 */ /* 0x000fe20000000800 */
[----:B------:R-:W-:Y:S01]  /*b030*/  @!PT LDS RZ, [RZ] ;  /* 0x00000000fffff984 */ /* 0x000fe20000000800 */
[----:B------:R5:W-:Y:S06]  /*b040*/  MEMBAR.ALL.CTA ;  /* 0x0000000000007992 */ /* 0x000bec0000008000 */
[----:B-----5:R-:W5:Y:S01]  /*b050*/  FENCE.VIEW.ASYNC.S ;  /* 0x00000000000073c6 */ /* 0x020f620000000000 */
[----:B-1----:R-:W-:Y:S01]  /*b060*/  @!P3 VIADD R89, R89, 0x388c0 ;  /* 0x000388c05959b836 */ /* 0x002fe20000000000 */
[----:B-----5:R1:W-:Y:S01]  /*b070*/  BAR.SYNC.DEFER_BLOCKING R138, 0x80 ;  /* 0x0002008a0000751d */ /* 0x0203e20000010000 */
[----:B------:R-:W-:Y:S01]  /*b080*/  ISETP.NE.AND P4, PT, R113, RZ, PT ;  /* 0x000000ff7100720c */ /* 0x000fe20003f85270 */
[----:B------:R-:W-:-:S02]  /*b090*/  VIADD R212, R212, 0x1 ;  /* 0x00000001d4d47836 */ /* 0x000fc40000000000 */
[----:B------:R-:W-:Y:S02]  /*b0a0*/  @!P3 PRMT R89, RZ, 0x654, R89 ;  /* 0x00000654ff59b816 */ /* 0x000fe40000000059 */
[----:B------:R-:W-:Y:S02]  /*b0b0*/  PLOP3.LUT P0, PT, PT, PT, PT, 0x8, 0x0 ;  /* 0x000000000000781c */ /* 0x000fe40003f0e170 */
[----:B------:R1:W-:Y:S01]  /*b0c0*/  @!P3 SYNCS.ARRIVE.TRANS64.RED.A1T0 RZ, [R89+URZ], RZ ;  /* 0x000000ff59ffb9a7 */ /* 0x0003e2000810043f */
[----:B------:R-:W-:-:S04]  /*b0d0*/  ISETP.NE.AND P3, PT, R212, 0x2, PT ;  /* 0x00000002d400780c */ /* 0x000fc80003f65270 */
[----:B0-----:R-:W-:Y:S02]  /*b0e0*/  SEL R12, RZ, 0x1, P3 ;  /* 0x00000001ff0c7807 */ /* 0x001fe40001800000 */
[----:B------:R-:W-:Y:S02]  /*b0f0*/  SEL R212, R212, RZ, P3 ;  /* 0x000000ffd4d47207 */ /* 0x000fe40001800000 */
[----:B------:R-:W-:Y:S01]  /*b100*/  LOP3.LUT R223, R223, R12, RZ, 0x3c, !PT ;  /* 0x0000000cdfdf7212 */ /* 0x000fe200078e3cff */
[----:B-1----:R-:W-:Y:S06]  /*b110*/  @P4 BRA `(.L_x_561) ;  /* 0xffffff6c00dc4947 */ /* 0x002fec000383ffff */
.L_x_440:
[----:B------:R-:W-:Y:S01]  /*b120*/  BSSY B0, `(.L_x_562) ;  /* 0x000004a000007945 */ /* 0x000fe20003800000 */
[----:B------:R-:W-:Y:S02]  /*b130*/  ISETP.GE.AND P2, PT, R180, 0x1, PT ;  /* 0x00000001b400780c */ /* 0x000fe40003f46270 */
[----:B------:R-:W-:Y:S02]  /*b140*/  CS2R R2, SRZ ;  /* 0x0000000000027805 */ /* 0x000fe4000001ff00 */
[----:B------:R-:W-:Y:S01]  /*b150*/  PLOP3.LUT P1, PT, PT, PT, PT, 0x80, 0x0 ;  /* 0x000000000000781c */ /* 0x000fe20003f2f070 */
[----:B------:R-:W-:Y:S01]  /*b160*/  IMAD.MOV.U32 R0, RZ, RZ, RZ ;  /* 0x000000ffff007224 */ /* 0x000fe200078e00ff */
[----:B------:R-:W-:Y:S02]  /*b170*/  CS2R R150, SRZ ;  /* 0x0000000000967805 */ /* 0x000fe4000001ff00 */
[----:B------:R-:W-:Y:S02]  /*b180*/  CS2R R148, SRZ ;  /* 0x0000000000947805 */ /* 0x000fe4000001ff00 */
[----:B------:R-:W-:-:S02]  /*b190*/  CS2R R146, SRZ ;  /* 0x0000000000927805 */ /* 0x000fc4000001ff00 */
[----:B------:R-:W-:Y:S02]  /*b1a0*/  CS2R R144, SRZ ;  /* 0x0000000000907805 */ /* 0x000fe4000001ff00 */
[----:B------:R-:W-:Y:S01]  /*b1b0*/  CS2R R142, SRZ ;  /* 0x00000000008e7805 */ /* 0x000fe2000001ff00 */
[----:B------:R-:W-:Y:S01]  /*b1c0*/  IMAD.MOV.U32 R141, RZ, RZ, RZ ;  /* 0x000000ffff8d7224 */ /* 0x000fe200078e00ff */
        /* <DEDUP_REMOVED lines=11> */
[----:B---3--:R-:W-:Y:S02]  /*b280*/  CS2R R118, SRZ ;  /* 0x0000000000767805 */ /* 0x008fe4000001ff00 */
        /* <DEDUP_REMOVED lines=42> */
[----:B--2---:R-:W-:Y:S02]  /*b530*/  CS2R R38, SRZ ;  /* 0x0000000000267805 */ /* 0x004fe4000001ff00 */
[----:B------:R-:W-:Y:S01]  /*b540*/  CS2R R34, SRZ ;  /* 0x0000000000227805 */ /* 0x000fe2000001ff00 */
[----:B------:R-:W-:Y:S01]  /*b550*/  IMAD.MOV.U32 R24, RZ, RZ, RZ ;  /* 0x000000ffff187224 */ /* 0x000fe200078e00ff */
[----:B------:R-:W-:Y:S01]  /*b560*/  MOV R5, RZ ;  /* 0x000000ff00057202 */ /* 0x000fe20000000f00 */
[----:B------:R-:W-:Y:S02]  /*b570*/  IMAD.MOV.U32 R7, RZ, RZ, RZ ;  /* 0x000000ffff077224 */ /* 0x000fe400078e00ff */
[----:B------:R-:W-:Y:S01]  /*b580*/  IMAD.MOV.U32 R27, RZ, RZ, RZ ;  /* 0x000000ffff1b7224 */ /* 0x000fe200078e00ff */
[----:B------:R-:W-:Y:S06]  /*b590*/  @P0 BRA `(.L_x_563) ;  /* 0x0000000000080947 */ /* 0x000fec0003800000 */
[----:B------:R-:W0:Y:S02]  /*b5a0*/  FENCE.VIEW.ASYNC.G ;  /* 0x00000000000073c6 */ /* 0x000e240000000100 */
[----:B0-----:R-:W-:Y:S06]  /*b5b0*/  BAR.ARV 0xc, 0x180 ;  /* 0x0306000000007b1d */ /* 0x001fec0000002000 */
.L_x_563:
[----:B------:R-:W-:Y:S05]  /*b5c0*/  BSYNC B0 ;  /* 0x0000000000007941 */ /* 0x000fea0003800000 */
.L_x_562:
[----:B------:R-:W-:Y:S02]  /*b5d0*/  IMAD.MOV.U32 R25, RZ, RZ, RZ ;  /* 0x000000ffff197224 */ /* 0x000fe400078e00ff */
[----:B------:R-:W-:Y:S01]  /*b5e0*/  IMAD.MOV.U32 R4, RZ, RZ, RZ ;  /* 0x000000ffff047224 */ /* 0x000fe200078e00ff */
[----:B------:R-:W-:Y:S06]  /*b5f0*/  @!P2 BRA `(.L_x_564) ;  /* 0x000001280070a947 */ /* 0x000fec0003800000 */
[----:B------:R-:W2:Y:S01]  /*b600*/  LDL R6, [R1+0x6c] ;  /* 0x00006c0001067983 */ /* 0x000ea20000100800 */
[----:B------:R-:W0:Y:S02]  /*b610*/  S2R R64, SR_TID.X ;  /* 0x0000000000407919 */ /* 0x000e240000002100 */
[----:B0-----:R-:W-:-:S05]  /*b620*/  VIADD R64, R64, 0xffffff80 ;  /* 0xffffff8040407836 */ /* 0x001fca0000000000 */
[----:B------:R-:W-:-:S04]  /*b630*/  SHF.R.S32.HI R65, RZ, 0x1f, R64 ;  /* 0x0000001fff417819 */ /* 0x000fc80000011440 */
[----:B------:R-:W-:-:S04]  /*b640*/  LEA.HI R65, R65, R64, RZ, 0x7 ;  /* 0x0000004041417211 */ /* 0x000fc800078f38ff */
[----:B------:R-:W-:-:S06]  /*b650*/  SHF.R.S32.HI R0, RZ, 0x7, R65 ;  /* 0x00000007ff007819 */ /* 0x000fcc0000011441 */
[----:B------:R-:W0:Y:S02]  /*b660*/  SHFL.IDX PT, R0, R0, RZ, 0x1f ;  /* 0x00001fff00007589 */ /* 0x000e2400000e0000 */
[----:B0-----:R-:W-:-:S04]  /*b670*/  LEA.HI R2, R0, R0, RZ, 0x1 ;  /* 0x0000000000027211 */ /* 0x001fc800078f08ff */
[----:B------:R-:W-:-:S05]  /*b680*/  LOP3.LUT R3, R2, 0x1e, RZ, 0xc0, !PT ;  /* 0x0000001e02037812 */ /* 0x000fca00078ec0ff */
[----:B------:R-:W-:Y:S01]  /*b690*/  IMAD.IADD R3, R0, 0x1, -R3 ;  /* 0x0000000100037824 */ /* 0x000fe200078e0a03 */
[----:B--2---:R-:W-:-:S13]  /*b6a0*/  R2UR UR4, R6 ;  /* 0x00000000060472ca */ /* 0x004fda00000e0000 */
[----:B------:R-:W-:Y:S02]  /*b6b0*/  ULOP3.LUT UP0, URZ, UR4, 0x9f, URZ, 0xc0, !UPT ;  /* 0x0000009f043f7892 */ /* 0x000fe4000f80c03f */
[----:B------:R-:W-:-:S04]  /*b6c0*/  LEA R3, R3, UR4, 0xd ;  /* 0x0000000403037c11 */ /* 0x000fc8000f8e68ff */
[----:B------:R-:W-:Y:S02]  /*b6d0*/  SHF.R.U32.HI R3, RZ, 0x4, R3 ;  /* 0x00000004ff037819 */ /* 0x000fe40000011603 */
[----:B------:R-:W-:Y:S02]  /*b6e0*/  PLOP3.LUT P0, PT, PT, PT, UP0, 0x80, 0x0 ;  /* 0x000000000000781c */ /* 0x000fe40003f0f008 */
[----:B------:R-:W-:-:S11]  /*b6f0*/  LOP3.LUT R28, R3, 0x3fff, RZ, 0xc0, !PT ;  /* 0x00003fff031c7812 */ /* 0x000fd600078ec0ff */
        /* <DEDUP_REMOVED lines=9> */
[----:B------:R-:W-:Y:S01]  /*b790*/  MOV R13, RZ ;  /* 0x000000ff000d7202 */ /* 0x000fe20000000f00 */
[----:B------:R-:W-:Y:S02]  /*b7a0*/  IMAD.U32 R7, RZ, RZ, UR7 ;  /* 0x00000007ff077e24 */ /* 0x000fe4000f8e00ff */
[----:B------:R-:W-:-:S02]  /*b7b0*/  IMAD.U32 R10, RZ, RZ, UR4 ;  /* 0x00000004ff0a7e24 */ /* 0x000fc4000f8e00ff */
[----:B------:R-:W-:Y:S02]  /*b7c0*/  IMAD.U32 R11, RZ, RZ, UR5 ;  /* 0x00000005ff0b7e24 */ /* 0x000fe4000f8e00ff */
[----:B------:R-:W-:Y:S02]  /*b7d0*/  IMAD.MOV.U32 R8, RZ, RZ, 0x70 ;  /* 0x00000070ff087424 */ /* 0x000fe400078e00ff */
[----:B0-----:R-:W-:-:S07]  /*b7e0*/  IMAD.MOV.U32 R12, RZ, RZ, 0x1 ;  /* 0x00000001ff0c7424 */ /* 0x001fce00078e00ff */
[----:B------:R-:W-:-:S07]  /*b7f0*/  LEPC R20, `(.L_x_565) ;  /* 0x000000001014794e */ /* 0x000fce0000000000 */
[----:B-1--45:R-:W-:Y:S05]  /*b800*/  CALL.ABS.NOINC R2 ;  /* 0x0000000002007343 */ /* 0x032fea0003c00000 */
.L_x_565:
[----:B------:R-:W-:Y:S02]  /*b810*/  ULDC UR4, c[0x0][0x3f4] ;  /* 0x0000fd0000047ab9 */ /* 0x000fe40000000800 */
[----:B------:R-:W-:-:S13]  /*b820*/  ISETP.LT.AND P0, PT, RZ, UR4, PT ;  /* 0x00000004ff007c0c */ /* 0x000fda000bf01270 */
[----:B------:R-:W-:Y:S05]  /*b830*/  @P0 BRA `(.L_x_566) ;  /* 0x0000000000400947 */ /* 0x000fea0003800000 */
[----:B------:R-:W2:Y:S02]  /*b840*/  LDL R2, [R1+0x70] ;  /* 0x0000700001027983 */ /* 0x000ea40000100800 */
[----:B--2---:R-:W-:-:S04]  /*b850*/  LEA.HI R0, R2, R2, RZ, 0x1 ;  /* 0x0000000202007211 */ /* 0x004fc800078f08ff */
[----:B------:R-:W-:-:S05]  /*b860*/  LOP3.LUT R0, R0, 0xfffffffe, RZ, 0xc0, !PT ;  /* 0xfffffffe00007812 */ /* 0x000fca00078ec0ff */
[----:B------:R-:W-:-:S05]  /*b870*/  IMAD.IADD R0, R2, 0x1, -R0 ;  /* 0x0000000102007824 */ /* 0x000fca00078e0a00 */
[----:B------:R-:W-:-:S04]  /*b880*/  SHF.L.U32 R3, R0, 0x1f, RZ ;  /* 0x0000001f00037819 */ /* 0x000fc800000006ff */
[----:B------:R0:W1:Y:S03]  /*b890*/  SYNCS.PHASECHK.TRANS64.TRYWAIT P0, [R22+URZ+0x38800], R3 ;  /* 0x03880003160075a7 */ /* 0x000066000800017f */
[----:B-1----:R-:W-:Y:S05]  /*b8a0*/  @!P0 NANOSLEEP.SYNCS 0x989680 ;  /* 0x009896800000895d */ /* 0x002fea0003900000 */
[----:B------:R-:W1:Y:S01]  /*b8b0*/  @!P0 SYNCS.PHASECHK.TRANS64 P0, [R22+URZ+0x38800], R3 ;  /* 0x03880003160085a7 */ /* 0x000e62000800007f */
[----:B------:R-:W-:Y:S04]  /*b8c0*/  BSSY B0, `(.L_x_567) ;  /* 0x0000006000007945 */ /* 0x000fe80003800000 */
[----:B-1----:R-:W-:Y:S05]  /*b8d0*/  @P0 BRA `(.L_x_568) ;  /* 0x0000000000100947 */ /* 0x002fea0003800000 */
.L_x_569:
[----:B-1----:R1:W2:Y:S02]  /*b8e0*/  SYNCS.PHASECHK.TRANS64.TRYWAIT P0, [R22+URZ+0x38800], R3 ;  /* 0x03880003160075a7 */ /* 0x0022a4000800017f */
[----:B--2---:R-:W-:Y:S05]  /*b8f0*/  @!P0 NANOSLEEP.SYNCS 0x989680 ;  /* 0x009896800000895d */ /* 0x004fea0003900000 */
[----:B------:R-:W2:Y:S02]  /*b900*/  @!P0 SYNCS.PHASECHK.TRANS64 P0, [R22+URZ+0x38800], R3 ;  /* 0x03880003160085a7 */ /* 0x000ea4000800007f */
[----:B--2---:R-:W-:Y:S05]  /*b910*/  @!P0 BRA `(.L_x_569) ;  /* 0xfffffffc00f08947 */ /* 0x004fea000383ffff */
.L_x_568:
[----:B------:R-:W-:Y:S05]  /*b920*/  BSYNC B0 ;  /* 0x0000000000007941 */ /* 0x000fea0003800000 */
.L_x_567:
[----:B------:R-:W-:Y:S05]  /*b930*/  BRA `(.L_x_570) ;  /* 0x0000006c00d47947 */ /* 0x000fea0003800000 */
.L_x_566:
[----:B------:R-:W2:Y:S01]  /*b940*/  LDL R30, [R1+0x6c] ;  /* 0x00006c00011e7983 */ /* 0x000ea20000100800 */
[----:B-----5:R-:W-:Y:S01]  /*b950*/  SHF.R.S32.HI R0, RZ, 0x1f, R136 ;  /* 0x0000001fff007819 */ /* 0x020fe20000011488 */
[----:B------:R-:W-:Y:S01]  /*b960*/  ULDC.64 UR4, c[0x0][0x3f8] ;  /* 0x0000fe0000047ab9 */ /* 0x000fe20000000a00 */
[----:B------:R-:W-:Y:S01]  /*b970*/  ULDC.64 UR6, c[0x0][0x408] ;  /* 0x0001020000067ab9 */ /* 0x000fe20000000a00 */
[----:B------:R-:W-:-:S04]  /*b980*/  IMAD.WIDE.U32 R4, R136, UR4, RZ ;  /* 0x0000000488047c25 */ /* 0x000fc8000f8e00ff */
[C---:B------:R-:W-:Y:S02]  /*b990*/  IMAD R3, R0.reuse, UR4, RZ ;  /* 0x0000000400037c24 */ /* 0x040fe4000f8e02ff */
[----:B------:R-:W-:Y:S02]  /*b9a0*/  IMAD R7, R0, UR6, RZ ;  /* 0x0000000600077c24 */ /* 0x000fe4000f8e02ff */
[C---:B------:R-:W-:Y:S01]  /*b9b0*/  IMAD R3, R136.reuse, UR5, R3 ;  /* 0x0000000588037c24 */ /* 0x040fe2000f8e0203 */
[----:B------:R-:W-:Y:S01]  /*b9c0*/  ULDC.64 UR4, c[0x0][0x3e8] ;  /* 0x0000fa0000047ab9 */ /* 0x000fe20000000a00 */
[----:B------:R-:W-:Y:S01]  /*b9d0*/  IMAD R7, R136, UR7, R7 ;  /* 0x0000000788077c24 */ /* 0x000fe2000f8e0207 */
[----:B------:R-:W-:Y:S01]  /*b9e0*/  LEA R2, P0, R4, UR4, 0x1 ;  /* 0x0000000404027c11 */ /* 0x000fe2000f8008ff */
[----:B------:R-:W-:Y:S01]  /*b9f0*/  IMAD.WIDE.U32 R26, R136, UR6, RZ ;  /* 0x00000006881a7c25 */ /* 0x000fe2000f8e00ff */
[----:B------:R-:W-:-:S03]  /*ba00*/  ULDC.64 UR6, c[0x0][0x400] ;  /* 0x0001000000067ab9 */ /* 0x000fc60000000a00 */
[----:B------:R-:W-:Y:S01]  /*ba10*/  IMAD.IADD R5, R3, 0x1, R5 ;  /* 0x0000000103057824 */ /* 0x000fe200078e0205 */
[----:B------:R-:W-:Y:S01]  /*ba20*/  LEA R25, P1, R26, UR6, 0x1 ;  /* 0x000000061a197c11 */ /* 0x000fe2000f8208ff */
[----:B------:R-:W-:-:S03]  /*ba30*/  IMAD.IADD R3, R7, 0x1, R27 ;  /* 0x0000000107037824 */ /* 0x000fc600078e021b */
[----:B------:R-:W-:Y:S02]  /*ba40*/  LEA.HI.X R24, R4, UR5, R5, 0x1, P0 ;  /* 0x0000000504187c11 */ /* 0x000fe400080f0c05 */
[----:B------:R-:W-:Y:S02]  /*ba50*/  LEA.HI.X R26, R26, UR7, R3, 0x1, P1 ;  /* 0x000000071a1a7c11 */ /* 0x000fe400088f0c03 */
[----:B--2---:R-:W-:-:S13]  /*ba60*/  R2UR UR8, R30 ;  /* 0x000000001e0872ca */ /* 0x004fda00000e0000 */
[----:B------:R-:W-:-:S06]  /*ba70*/  ULOP3.LUT UP0, URZ, UR8, 0x3ff, URZ, 0xc0, !UPT ;  /* 0x000003ff083f7892 */ /* 0x000fcc000f80c03f */
[----:B------:R-:W-:-:S13]  /*ba80*/  PLOP3.LUT P2, PT, PT, PT, UP0, 0x80, 0x0 ;  /* 0x000000000000781c */ /* 0x000fda0003f4f008 */
        /* <DEDUP_REMOVED lines=8> */
[----:B------:R-:W-:Y:S02]  /*bb10*/  IMAD.U32 R6, RZ, RZ, UR6 ;  /* 0x00000006ff067e24 */ /* 0x000fe4000f8e00ff */
[----:B------:R-:W-:Y:S02]  /*bb20*/  IMAD.U32 R7, RZ, RZ, UR7 ;  /* 0x00000007ff077e24 */ /* 0x000fe4000f8e00ff */
[----:B------:R-:W-:-:S02]  /*bb30*/  IMAD.U32 R10, RZ, RZ, UR4 ;  /* 0x00000004ff0a7e24 */ /* 0x000fc4000f8e00ff */
[----:B------:R-:W-:Y:S02]  /*bb40*/  IMAD.U32 R11, RZ, RZ, UR5 ;  /* 0x00000005ff0b7e24 */ /* 0x000fe4000f8e00ff */
[----:B------:R-:W-:Y:S02]  /*bb50*/  IMAD.MOV.U32 R8, RZ, RZ, 0x70 ;  /* 0x00000070ff087424 */ /* 0x000fe400078e00ff */
[----:B------:R-:W-:Y:S02]  /*bb60*/  IMAD.MOV.U32 R12, RZ, RZ, 0x1 ;  /* 0x00000001ff0c7424 */ /* 0x000fe400078e00ff */
[----:B0-----:R-:W-:-:S07]  /*bb70*/  IMAD.MOV.U32 R13, RZ, RZ, RZ ;  /* 0x000000ffff0d7224 */ /* 0x001fce00078e00ff */
[----:B------:R-:W-:-:S07]  /*bb80*/  LEPC R20, `(.L_x_571) ;  /* 0x000000001014794e */ /* 0x000fce0000000000 */
[----:B-1--4-:R-:W-:Y:S05]  /*bb90*/  CALL.ABS.NOINC R14 ;  /* 0x000000000e007343 */ /* 0x012fea0003c00000 */
.L_x_571:
[----:B------:R-:W-:Y:S01]  /*bba0*/  ULDC.U8 UR4, c[0x0][0x410] ;  /* 0x0001040000047ab9 */ /* 0x000fe20000000000 */
[----:B------:R-:W-:Y:S01]  /*bbb0*/  R2UR UR5, R30 ;  /* 0x000000001e0572ca */ /* 0x000fe200000e0000 */
[----:B------:R-:W-:Y:S01]  /*bbc0*/  BSSY B0, `(.L_x_572) ;  /* 0x00006c4000007945 */ /* 0x000fe20003800000 */
[----:B------:R-:W-:Y:S01]  /*bbd0*/  ISETP.NE.AND P0, PT, RZ, UR4, PT ;  /* 0x00000004ff007c0c */ /* 0x000fe2000bf05270 */
[----:B----4-:R-:W-:Y:S01]  /*bbe0*/  VIADD R31, R219, 0x20 ;  /* 0x00000020db1f7836 */ /* 0x010fe20000000000 */
[----:B------:R-:W-:Y:S01]  /*bbf0*/  SHF.R.U32.HI R20, RZ, 0x3, R224 ;  /* 0x00000003ff147819 */ /* 0x000fe200000116e0 */
[----:B------:R-:W-:Y:S01]  /*bc00*/  IMAD R4, R29, 0x80, R219 ;  /* 0x000000801d047824 */ /* 0x000fe200078e02db */
[----:B------:R-:W-:Y:S02]  /*bc10*/  LOP3.LUT R3, R224, 0x38, R16, 0xf8, !PT ;  /* 0x00000038e0037812 */ /* 0x000fe400078ef810 */
[----:B------:R-:W-:Y:S02]  /*bc20*/  IADD3 R21, R219, 0x60, RZ ;  /* 0x00000060db157810 */ /* 0x000fe40007ffe0ff */
[----:B------:R-:W-:-:S04]  /*bc30*/  LOP3.LUT R3, R228, R3, R20, 0xf6, !PT ;  /* 0x00000003e4037212 */ /* 0x000fc800078ef614 */
[----:B------:R-:W-:Y:S01]  /*bc40*/  LEA R30, R3, UR5, 0x1 ;  /* 0x00000005031e7c11 */ /* 0x000fe2000f8e08ff */
[----:B------:R-:W-:Y:S06]  /*bc50*/  @!P0 BRA `(.L_x_573) ;  /* 0x0000003000a48947 */ /* 0x000fec0003800000 */
[----:B------:R-:W-:-:S03]  /*bc60*/  UMOV UR4, 0xffffffff ;  /* 0xffffffff00047882 */ /* 0x000fc60000000000 */
[----:B------:R-:W-:Y:S05]  /*bc70*/  BRA.DIV UR4, `(.L_x_574) ;  /* 0x000001d2041c7947 */ /* 0x000fea000b800000 */
[----:B------:R0:W1:Y:S04]  /*bc80*/  SHFL.IDX PT, R3, R24, RZ, 0x181f ;  /* 0x00181fff18037589 */ /* 0x00006800000e0000 */
[----:B------:R-:W2:Y:S04]  /*bc90*/  SHFL.IDX PT, R2, R2, RZ, 0x181f ;  /* 0x00181fff02027589 */ /* 0x000ea800000e0000 */
[----:B------:R0:W3:Y:S04]  /*bca0*/  SHFL.IDX PT, R5, R26, RZ, 0x181f ;  /* 0x00181fff1a057589 */ /* 0x0000e800000e0000 */
[----:B------:R0:W4:Y:S02]  /*bcb0*/  SHFL.IDX PT, R14, R25, RZ, 0x181f ;  /* 0x00181fff190e7589 */ /* 0x00012400000e0000 */
.L_x_850:
[----:B------:R-:W5:Y:S01]  /*bcc0*/  LDL R20, [R1+0x70] ;  /* 0x0000700001147983 */ /* 0x000f620000100800 */
[----:B------:R-:W-:Y:S01]  /*bcd0*/  ULDC UR4, c[0x0][0x448] ;  /* 0x0001120000047ab9 */ /* 0x000fe20000000800 */
[----:B------:R-:W-:Y:S01]  /*bce0*/  BSSY B1, `(.L_x_575) ;  /* 0x000003e000017945 */ /* 0x000fe20003800000 */
[----:B------:R-:W-:Y:S01]  /*bcf0*/  IMAD R0, R140, UR4, RZ ;  /* 0x000000048c007c24 */ /* 0x000fe2000f8e02ff */
[----:B------:R-:W-:Y:S02]  /*bd00*/  CS2R R6, SRZ ;  /* 0x0000000000067805 */ /* 0x000fe4000001ff00 */
[----:B------:R-:W-:Y:S02]  /*bd10*/  CS2R R8, SRZ ;  /* 0x0000000000087805 */ /* 0x000fe4000001ff00 */
[----:B------:R-:W-:Y:S02]  /*bd20*/  CS2R R10, SRZ ;  /* 0x00000000000a7805 */ /* 0x000fe4000001ff00 */
[----:B------:R-:W-:-:S02]  /*bd30*/  CS2R R12, SRZ ;  /* 0x00000000000c7805 */ /* 0x000fc4000001ff00 */
[----:B------:R-:W-:Y:S01]  /*bd40*/  ISETP.GE.AND P0, PT, R4, R0, PT ;  /* 0x000000000400720c */ /* 0x000fe20003f06270 */
[----:B------:R-:W-:Y:S01]  /*bd50*/  IMAD R0, R29, -0x80, R0 ;  /* 0xffffff801d007824 */ /* 0x000fe200078e0200 */
[----:B0-----:R-:W-:Y:S02]  /*bd60*/  CS2R R24, SRZ ;  /* 0x0000000000187805 */ /* 0x001fe4000001ff00 */
[----:B------:R-:W-:Y:S02]  /*bd70*/  CS2R R26, SRZ ;  /* 0x00000000001a7805 */ /* 0x000fe4000001ff00 */
[----:B------:R-:W-:Y:S02]  /*bd80*/  CS2R R32, SRZ ;  /* 0x0000000000207805 */ /* 0x000fe4000001ff00 */
[----:B------:R-:W-:Y:S02]  /*bd90*/  CS2R R34, SRZ ;  /* 0x0000000000227805 */ /* 0x000fe4000001ff00 */
[----:B-----5:R-:W-:-:S04]  /*bda0*/  LEA.HI R15, R20, R20, RZ, 0x1 ;  /* 0x00000014140f7211 */ /* 0x020fc800078f08ff */
[----:B------:R-:W-:-:S05]  /*bdb0*/  LOP3.LUT R15, R15, 0xfffffffe, RZ, 0xc0, !PT ;  /* 0xfffffffe0f0f7812 */ /* 0x000fca00078ec0ff */
[----:B------:R-:W-:Y:S01]  /*bdc0*/  IMAD.IADD R29, R20, 0x1, -R15 ;  /* 0x00000001141d7824 */ /* 0x000fe200078e0a0f */
[----:B------:R-:W-:Y:S06]  /*bdd0*/  @P0 BRA `(.L_x_576) ;  /* 0x0000000000b80947 */ /* 0x000fec0003800000 */
[----:B------:R-:W-:Y:S01]  /*bde0*/  ULDC UR4, c[0x0][0x3f4] ;  /* 0x0000fd0000047ab9 */ /* 0x000fe20000000800 */
[C---:B------:R-:W-:Y:S01]  /*bdf0*/  IMAD.SHL.U32 R41, R221.reuse, 0x2, RZ ;  /* 0x00000002dd297824 */ /* 0x040fe200078e00ff */
[----:B------:R-:W-:Y:S01]  /*be00*/  ISETP.GE.AND P2, PT, R221, UR4, PT ;  /* 0x00000004dd007c0c */ /* 0x000fe2000bf46270 */
[C---:B------:R-:W-:Y:S01]  /*be10*/  IMAD.SHL.U32 R45, R220.reuse, 0x2, RZ ;  /* 0x00000002dc2d7824 */ /* 0x040fe200078e00ff */
[----:B------:R-:W-:Y:S01]  /*be20*/  ISETP.GE.AND P1, PT, R220, UR4, PT ;  /* 0x00000004dc007c0c */ /* 0x000fe2000bf26270 */
[C---:B------:R-:W-:Y:S01]  /*be30*/  IMAD.SHL.U32 R49, R222.reuse, 0x2, RZ ;  /* 0x00000002de317824 */ /* 0x040fe200078e00ff */
[----:B------:R-:W-:Y:S02]  /*be40*/  ISETP.GE.AND P0, PT, R222, UR4, PT ;  /* 0x00000004de007c0c */ /* 0x000fe4000bf06270 */
[----:B------:R-:W-:Y:S02]  /*be50*/  CS2R R12, SRZ ;  /* 0x00000000000c7805 */ /* 0x000fe4000001ff00 */
[----:B------:R-:W-:-:S02]  /*be60*/  SHF.R.S32.HI R4, RZ, 0x1f, R221 ;  /* 0x0000001fff047819 */ /* 0x000fc400000114dd */
[----:B------:R-:W-:Y:S02]  /*be70*/  CS2R R34, SRZ ;  /* 0x0000000000227805 */ /* 0x000fe4000001ff00 */
[----:B------:R-:W-:Y:S02]  /*be80*/  ISETP.GE.AND P3, PT, R214, UR4, PT ;  /* 0x00000004d6007c0c */ /* 0x000fe4000bf66270 */
[----:B------:R-:W-:Y:S02]  /*be90*/  CS2R R10, SRZ ;  /* 0x00000000000a7805 */ /* 0x000fe4000001ff00 */
[----:B------:R-:W-:Y:S01]  /*bea0*/  SHF.R.S32.HI R9, RZ, 0x1f, R220 ;  /* 0x0000001fff097819 */ /* 0x000fe200000114dc */
[----:B------:R-:W-:Y:S01]  /*beb0*/  ULDC.64 UR6, c[0x0][0x208] ;  /* 0x0000820000067ab9 */ /* 0x000fe20000000a00 */
[----:B------:R-:W-:Y:S02]  /*bec0*/  SHF.L.U64.HI R4, R221, 0x1, R4 ;  /* 0x00000001dd047819 */ /* 0x000fe40000010204 */
[----:B--2---:R-:W-:-:S02]  /*bed0*/  @!P2 IADD3 R38, P4, R2, R41, RZ ;  /* 0x000000290226a210 */ /* 0x004fc40007f9e0ff */
[----:B----4-:R-:W-:Y:S02]  /*bee0*/  @!P2 IADD3 R40, P6, R14, R41, RZ ;  /* 0x000000290e28a210 */ /* 0x010fe40007fde0ff */
[----:B------:R-:W-:Y:S01]  /*bef0*/  SHF.L.U64.HI R8, R220, 0x1, R9 ;  /* 0x00000001dc087819 */ /* 0x000fe20000010209 */
[--C-:B-1----:R-:W-:Y:S01]  /*bf00*/  @!P2 IMAD.X R39, R3, 0x1, R4.reuse, P4 ;  /* 0x000000010327a824 */ /* 0x102fe200020e0604 */
[-C--:B------:R-:W-:Y:S01]  /*bf10*/  @!P1 IADD3 R42, P5, R2, R45.reuse, RZ ;  /* 0x0000002d022a9210 */ /* 0x080fe20007fbe0ff */
[----:B---3--:R-:W-:Y:S01]  /*bf20*/  @!P2 IMAD.X R41, R5, 0x1, R4, P6 ;  /* 0x000000010529a824 */ /* 0x008fe200030e0604 */
[----:B------:R-:W-:Y:S01]  /*bf30*/  SHF.R.S32.HI R7, RZ, 0x1f, R222 ;  /* 0x0000001fff077819 */ /* 0x000fe200000114de */
[----:B------:R-:W-:Y:S01]  /*bf40*/  @!P3 IMAD.MOV.U32 R4, RZ, RZ, R14 ;  /* 0x000000ffff04b224 */ /* 0x000fe200078e000e */
[----:B------:R-:W-:Y:S01]  /*bf50*/  @!P1 IADD3 R44, P4, R14, R45, RZ ;  /* 0x0000002d0e2c9210 */ /* 0x000fe20007f9e0ff */
[----:B------:R-:W-:Y:S01]  /*bf60*/  @!P1 IMAD.X R43, R3, 0x1, R8, P5 ;  /* 0x00000001032b9824 */ /* 0x000fe200028e0608 */
[----:B------:R-:W-:-:S02]  /*bf70*/  SHF.L.U64.HI R6, R222, 0x1, R7 ;  /* 0x00000001de067819 */ /* 0x000fc40000010207 */
[----:B------:R-:W-:Y:S02]  /*bf80*/  CS2R R32, SRZ ;  /* 0x0000000000207805 */ /* 0x000fe4000001ff00 */
[-C--:B------:R-:W-:Y:S01]  /*bf90*/  @!P0 IADD3 R46, P6, R2, R49.reuse, RZ ;  /* 0x00000031022e8210 */ /* 0x080fe20007fde0ff */
[----:B------:R-:W-:Y:S01]  /*bfa0*/  @!P1 IMAD.X R45, R5, 0x1, R8, P4 ;  /* 0x00000001052d9824 */ /* 0x000fe200020e0608 */
[----:B------:R-:W-:Y:S02]  /*bfb0*/  @!P0 IADD3 R48, P5, R14, R49, RZ ;  /* 0x000000310e308210 */ /* 0x000fe40007fbe0ff */
[----:B------:R-:W-:Y:S02]  /*bfc0*/  CS2R R8, SRZ ;  /* 0x0000000000087805 */ /* 0x000fe4000001ff00 */
[----:B------:R-:W-:Y:S01]  /*bfd0*/  CS2R R26, SRZ ;  /* 0x00000000001a7805 */ /* 0x000fe2000001ff00 */
[----:B------:R-:W-:Y:S01]  /*bfe0*/  @!P0 IMAD.X R47, R3, 0x1, R6, P6 ;  /* 0x00000001032f8824 */ /* 0x000fe200030e0606 */
[----:B------:R-:W-:-:S02]  /*bff0*/  @!P0 IADD3.X R49, R5, R6, RZ, P5, !PT ;  /* 0x0000000605318210 */ /* 0x000fc40002ffe4ff */
[----:B------:R-:W-:Y:S02]  /*c000*/  CS2R R6, SRZ ;  /* 0x0000000000067805 */ /* 0x000fe4000001ff00 */
[----:B------:R-:W-:Y:S01]  /*c010*/  CS2R R24, SRZ ;  /* 0x0000000000187805 */ /* 0x000fe2000001ff00 */
[C---:B------:R-:W-:Y:S01]  /*c020*/  @!P3 IMAD.WIDE R14, R214.reuse, 0x2, R2 ;  /* 0x00000002d60eb825 */ /* 0x040fe200078e0202 */
[----:B------:R0:W5:Y:S03]  /*c030*/  @!P2 LD.E.64 R10, desc[UR6][R38.64] ;  /* 0x00000006260aa980 */ /* 0x000166000c101b00 */
[----:B------:R-:W-:Y:S01]  /*c040*/  @!P3 IMAD.WIDE R36, R214, 0x2, R4 ;  /* 0x00000002d624b825 */ /* 0x000fe200078e0204 */
[----:B------:R0:W5:Y:S04]  /*c050*/  @!P3 LD.E.64 R12, desc[UR6][R14.64] ;  /* 0x000000060e0cb980 */ /* 0x000168000c101b00 */
[----:B------:R0:W5:Y:S04]  /*c060*/  @!P3 LD.E.64 R34, desc[UR6][R36.64] ;  /* 0x000000062422b980 */ /* 0x000168000c101b00 */
[----:B------:R0:W5:Y:S04]  /*c070*/  @!P2 LD.E.64 R32, desc[UR6][R40.64] ;  /* 0x000000062820a980 */ /* 0x000168000c101b00 */
[----:B------:R0:W5:Y:S04]  /*c080*/  @!P1 LD.E.64 R8, desc[UR6][R42.64] ;  /* 0x000000062a089980 */ /* 0x000168000c101b00 */
[----:B------:R0:W5:Y:S04]  /*c090*/  @!P1 LD.E.64 R26, desc[UR6][R44.64] ;  /* 0x000000062c1a9980 */ /* 0x000168000c101b00 */
[----:B------:R0:W5:Y:S04]  /*c0a0*/  @!P0 LD.E.64 R6, desc[UR6][R46.64] ;  /* 0x000000062e068980 */ /* 0x000168000c101b00 */
[----:B------:R0:W5:Y:S02]  /*c0b0*/  @!P0 LD.E.64 R24, desc[UR6][R48.64] ;  /* 0x0000000630188980 */ /* 0x000164000c101b00 */
.L_x_576:
[----:B------:R-:W-:Y:S05]  /*c0c0*/  BSYNC B1 ;  /* 0x0000000000017941 */ /* 0x000fea0003800000 */
.L_x_575:
[----:B-1----:R-:W-:Y:S01]  /*c0d0*/  SHF.L.U32 R3, R29, 0x1f, RZ ;  /* 0x0000001f1d037819 */ /* 0x002fe200000006ff */
[--C-:B-----5:R-:W-:Y:S01]  /*c0e0*/  IMAD.MOV.U32 R20, RZ, RZ, R13.reuse ;  /* 0x000000ffff147224 */ /* 0x120fe200078e000d */
[--C-:B0-----:R-:W-:Y:S01]  /*c0f0*/  SHF.R.U64 R48, R12, 0x10, R13.reuse ;  /* 0x000000100c307819 */ /* 0x101fe2000000120d */
[----:B------:R-:W-:Y:S01]  /*c100*/  IMAD.MOV.U32 R15, RZ, RZ, R12 ;  /* 0x000000ffff0f7224 */ /* 0x000fe200078e000c */
[----:B------:R-:W0:Y:S01]  /*c110*/  SYNCS.PHASECHK.TRANS64.TRYWAIT P0, [R22+URZ+0x38800], R3 ;  /* 0x03880003160075a7 */ /* 0x000e22000800017f */
[----:B------:R-:W-:Y:S01]  /*c120*/  SHF.R.U32.HI R51, RZ, 0x10, R13 ;  /* 0x00000010ff337819 */ /* 0x000fe2000001160d */
[----:B------:R-:W-:Y:S01]  /*c130*/  IMAD.MOV.U32 R13, RZ, RZ, R10 ;  /* 0x000000ffff0d7224 */ /* 0x000fe200078e000a */
[----:B------:R-:W-:Y:S01]  /*c140*/  SHF.R.U64 R46, R10, 0x10, R11 ;  /* 0x000000100a2e7819 */ /* 0x000fe2000000120b */
[----:B--2---:R-:W-:Y:S01]  /*c150*/  IMAD.MOV.U32 R2, RZ, RZ, R6 ;  /* 0x000000ffff027224 */ /* 0x004fe200078e0006 */
[--C-:B------:R-:W-:Y:S01]  /*c160*/  SHF.R.U64 R45, R6, 0x10, R7.reuse ;  /* 0x00000010062d7819 */ /* 0x100fe20000001207 */
[--C-:B------:R-:W-:Y:S01]  /*c170*/  IMAD.MOV.U32 R4, RZ, RZ, R7.reuse ;  /* 0x000000ffff047224 */ /* 0x100fe200078e0007 */
[----:B------:R-:W-:Y:S01]  /*c180*/  SHF.R.U32.HI R43, RZ, 0x10, R7 ;  /* 0x00000010ff2b7819 */ /* 0x000fe20000011607 */
[----:B----4-:R-:W-:Y:S01]  /*c190*/  IMAD.MOV.U32 R14, RZ, RZ, R11 ;  /* 0x000000ffff0e7224 */ /* 0x010fe200078e000b */
[----:B------:R-:W-:Y:S01]  /*c1a0*/  SHF.R.U64 R40, R32, 0x10, R33 ;  /* 0x0000001020287819 */ /* 0x000fe20000001221 */
[----:B---3--:R-:W-:Y:S01]  /*c1b0*/  IMAD.MOV.U32 R5, RZ, RZ, R8 ;  /* 0x000000ffff057224 */ /* 0x008fe200078e0008 */
[----:B------:R-:W-:Y:S01]  /*c1c0*/  SHF.R.U32.HI R49, RZ, 0x10, R11 ;  /* 0x00000010ff317819 */ /* 0x000fe2000001160b */
[--C-:B------:R-:W-:Y:S01]  /*c1d0*/  IMAD.MOV.U32 R10, RZ, RZ, R9.reuse ;  /* 0x000000ffff0a7224 */ /* 0x100fe200078e0009 */
[--C-:B------:R-:W-:Y:S01]  /*c1e0*/  SHF.R.U64 R44, R8, 0x10, R9.reuse ;  /* 0x00000010082c7819 */ /* 0x100fe20000001209 */
[----:B------:R-:W-:Y:S01]  /*c1f0*/  IMAD.MOV.U32 R36, RZ, RZ, R34 ;  /* 0x000000ffff247224 */ /* 0x000fe200078e0022 */
[----:B------:R-:W-:Y:S01]  /*c200*/  SHF.R.U32.HI R47, RZ, 0x10, R9 ;  /* 0x00000010ff2f7819 */ /* 0x000fe20000011609 */
[--C-:B------:R-:W-:Y:S01]  /*c210*/  IMAD.MOV.U32 R37, RZ, RZ, R35.reuse ;  /* 0x000000ffff257224 */ /* 0x100fe200078e0023 */
[--C-:B------:R-:W-:Y:S01]  /*c220*/  SHF.R.U64 R41, R34, 0x10, R35.reuse ;  /* 0x0000001022297819 */ /* 0x100fe20000001223 */
[----:B------:R-:W-:Y:S01]  /*c230*/  IMAD.MOV.U32 R7, RZ, RZ, R32 ;  /* 0x000000ffff077224 */ /* 0x000fe200078e0020 */
[----:B------:R-:W-:Y:S01]  /*c240*/  SHF.R.U32.HI R42, RZ, 0x10, R35 ;  /* 0x00000010ff2a7819 */ /* 0x000fe20000011623 */
[--C-:B------:R-:W-:Y:S01]  /*c250*/  IMAD.MOV.U32 R29, RZ, RZ, R33.reuse ;  /* 0x000000ffff1d7224 */ /* 0x100fe200078e0021 */
[----:B------:R-:W-:Y:S01]  /*c260*/  SHF.R.U32.HI R38, RZ, 0x10, R33 ;  /* 0x00000010ff267819 */ /* 0x000fe20000011621 */
[----:B------:R-:W-:Y:S01]  /*c270*/  BSSY B1, `(.L_x_577) ;  /* 0x0000018000017945 */ /* 0x000fe20003800000 */
[----:B------:R-:W-:Y:S01]  /*c280*/  VIMNMX R32, R0, 0x80, PT ;  /* 0x0000008000207848 */ /* 0x000fe20003fe0100 */
[----:B------:R-:W-:Y:S01]  /*c290*/  IMAD.MOV.U32 R6, RZ, RZ, R24 ;  /* 0x000000ffff067224 */ /* 0x000fe200078e0018 */
[--C-:B------:R-:W-:Y:S01]  /*c2a0*/  SHF.R.U64 R35, R24, 0x10, R25.reuse ;  /* 0x0000001018237819 */ /* 0x100fe20000001219 */
[--C-:B------:R-:W-:Y:S01]  /*c2b0*/  IMAD.MOV.U32 R8, RZ, RZ, R25.reuse ;  /* 0x000000ffff087224 */ /* 0x100fe200078e0019 */
[----:B------:R-:W-:Y:S01]  /*c2c0*/  SHF.R.U32.HI R33, RZ, 0x10, R25 ;  /* 0x00000010ff217819 */ /* 0x000fe20000011619 */
[----:B------:R-:W-:Y:S01]  /*c2d0*/  IMAD.MOV.U32 R12, RZ, RZ, R27 ;  /* 0x000000ffff0c7224 */ /* 0x000fe200078e001b */
[----:B------:R-:W-:-:S02]  /*c2e0*/  MOV R11, R26 ;  /* 0x0000001a000b7202 */ /* 0x000fc40000000f00 */
[--C-:B------:R-:W-:Y:S02]  /*c2f0*/  SHF.R.U64 R34, R26, 0x10, R27.reuse ;  /* 0x000000101a227819 */ /* 0x100fe4000000121b */
[----:B------:R-:W-:Y:S02]  /*c300*/  SHF.R.U32.HI R39, RZ, 0x10, R27 ;  /* 0x00000010ff277819 */ /* 0x000fe4000001161b */
[----:B------:R-:W-:Y:S02]  /*c310*/  PRMT R24, R15, 0x5410, R48 ;  /* 0x000054100f187816 */ /* 0x000fe40000000030 */
[----:B------:R-:W-:Y:S02]  /*c320*/  PRMT R25, R20, 0x5410, R51 ;  /* 0x0000541014197816 */ /* 0x000fe40000000033 */
[----:B------:R-:W-:Y:S02]  /*c330*/  PRMT R0, R2, 0x5410, R45 ;  /* 0x0000541002007816 */ /* 0x000fe4000000002d */
[----:B------:R-:W-:-:S02]  /*c340*/  PRMT R13, R13, 0x5410, R46 ;  /* 0x000054100d0d7816 */ /* 0x000fc4000000002e */
[----:B------:R-:W-:Y:S02]  /*c350*/  PRMT R14, R14, 0x5410, R49 ;  /* 0x000054100e0e7816 */ /* 0x000fe40000000031 */
[----:B------:R-:W-:Y:S02]  /*c360*/  PRMT R9, R5, 0x5410, R44 ;  /* 0x0000541005097816 */ /* 0x000fe4000000002c */
[----:B------:R-:W-:Y:S02]  /*c370*/  ISETP.GE.AND P1, PT, R219, R32, PT ;  /* 0x00000020db00720c */ /* 0x000fe40003f26270 */
[----:B------:R-:W-:Y:S02]  /*c380*/  PRMT R10, R10, 0x5410, R47 ;  /* 0x000054100a0a7816 */ /* 0x000fe4000000002f */
[----:B------:R-:W-:Y:S02]  /*c390*/  PRMT R2, R4, 0x5410, R43 ;  /* 0x0000541004027816 */ /* 0x000fe4000000002b */
[----:B------:R-:W-:-:S02]  /*c3a0*/  PRMT R26, R36, 0x5410, R41 ;  /* 0x00005410241a7816 */ /* 0x000fc40000000029 */
[----:B------:R-:W-:Y:S02]  /*c3b0*/  PRMT R27, R37, 0x5410, R42 ;  /* 0x00005410251b7816 */ /* 0x000fe4000000002a */
[----:B------:R-:W-:Y:S02]  /*c3c0*/  PRMT R15, R7, 0x5410, R40 ;  /* 0x00005410070f7816 */ /* 0x000fe40000000028 */
[----:B------:R-:W-:Y:S01]  /*c3d0*/  PRMT R20, R29, 0x5410, R38 ;  /* 0x000054101d147816 */ /* 0x000fe20000000026 */
[----:B0-----:R-:W-:Y:S06]  /*c3e0*/  @!P0 BRA `(.L_x_578) ;  /* 0x000001c800b08947 */ /* 0x001fec0003800000 */
.L_x_851:
[----:B------:R-:W-:Y:S05]  /*c3f0*/  BSYNC B1 ;  /* 0x0000000000017941 */ /* 0x000fea0003800000 */
.L_x_577:
[----:B------:R-:W-:Y:S01]  /*c400*/  BSSY B1, `(.L_x_579) ;  /* 0x00000ad000017945 */ /* 0x000fe20003800000 */
[----:B------:R-:W-:Y:S02]  /*c410*/  PRMT R11, R11, 0x5410, R34 ;  /* 0x000054100b0b7816 */ /* 0x000fe40000000022 */
[----:B------:R-:W-:Y:S02]  /*c420*/  PRMT R12, R12, 0x5410, R39 ;  /* 0x000054100c0c7816 */ /* 0x000fe40000000027 */
[----:B0-----:R-:W-:Y:S02]  /*c430*/  PRMT R3, R6, 0x5410, R35 ;  /* 0x0000541006037816 */ /* 0x001fe40000000023 */
[----:B------:R-:W-:Y:S01]  /*c440*/  PRMT R8, R8, 0x5410, R33 ;  /* 0x0000541008087816 */ /* 0x000fe20000000021 */
[----:B------:R-:W-:Y:S06]  /*c450*/  @P1 BRA `(.L_x_580) ;  /* 0x00000008009c1947 */ /* 0x000fec0003800000 */
[----:B------:R-:W0:Y:S01]  /*c460*/  LDC R5, c[0x0][0x3f4] ;  /* 0x0000fd00ff057b82 */ /* 0x000e220000000800 */
[----:B------:R-:W-:Y:S01]  /*c470*/  BSSY B2, `(.L_x_581) ;  /* 0x000002c000027945 */ /* 0x000fe20003800000 */
[-C--:B0-----:R-:W-:Y:S02]  /*c480*/  ISETP.GE.AND P0, PT, R214, R5.reuse, PT ;  /* 0x00000005d600720c */ /* 0x081fe40003f06270 */
[-C--:B------:R-:W-:Y:S02]  /*c490*/  ISETP.GE.AND P1, PT, R221, R5.reuse, PT ;  /* 0x00000005dd00720c */ /* 0x080fe40003f26270 */
[-C--:B------:R-:W-:Y:S02]  /*c4a0*/  ISETP.GE.AND P2, PT, R220, R5.reuse, PT ;  /* 0x00000005dc00720c */ /* 0x080fe40003f46270 */
[----:B------:R-:W-:-:S07]  /*c4b0*/  ISETP.GE.AND P3, PT, R222, R5, PT ;  /* 0x00000005de00720c */ /* 0x000fce0003f66270 */
[----:B------:R-:W-:Y:S06]  /*c4c0*/  @P0 BRA `(.L_x_582) ;  /* 0x0000000000980947 */ /* 0x000fec0003800000 */
[----:B------:R-:W0:Y:S01]  /*c4d0*/  LDS.128 R4, [R30] ;  /* 0x000000001e047984 */ /* 0x000e220000000c00 */
[C---:B------:R-:W-:Y:S01]  /*c4e0*/  IMAD.U32 R37, R26.reuse, 0x10000, RZ ;  /* 0x000100001a257824 */ /* 0x040fe200078e00ff */
[----:B------:R-:W-:Y:S01]  /*c4f0*/  LOP3.LUT R40, R26, 0xffff0000, RZ, 0xc0, !PT ;  /* 0xffff00001a287812 */ /* 0x000fe200078ec0ff */
[C---:B------:R-:W-:Y:S01]  /*c500*/  IMAD.U32 R36, R24.reuse, 0x10000, RZ ;  /* 0x0001000018247824 */ /* 0x040fe200078e00ff */
[----:B------:R-:W-:Y:S01]  /*c510*/  LOP3.LUT R38, R24, 0xffff0000, RZ, 0xc0, !PT ;  /* 0xffff000018267812 */ /* 0x000fe200078ec0ff */
[C---:B0-----:R-:W-:Y:S01]  /*c520*/  IMAD.U32 R29, R4.reuse, 0x10000, RZ ;  /* 0x00010000041d7824 */ /* 0x041fe200078e00ff */
[----:B------:R-:W-:Y:S01]  /*c530*/  LOP3.LUT R4, R4, 0xffff0000, RZ, 0xc0, !PT ;  /* 0xffff000004047812 */ /* 0x000fe200078ec0ff */
[C---:B------:R-:W-:Y:S01]  /*c540*/  IMAD.U32 R33, R5.reuse, 0x10000, RZ ;  /* 0x0001000005217824 */ /* 0x040fe200078e00ff */
[----:B------:R-:W-:Y:S01]  /*c550*/  LOP3.LUT R5, R5, 0xffff0000, RZ, 0xc0, !PT ;  /* 0xffff000005057812 */ /* 0x000fe200078ec0ff */
[C---:B------:R-:W-:Y:S01]  /*c560*/  IMAD.U32 R34, R6.reuse, 0x10000, RZ ;  /* 0x0001000006227824 */ /* 0x040fe200078e00ff */
[----:B------:R-:W-:Y:S01]  /*c570*/  LOP3.LUT R6, R6, 0xffff0000, RZ, 0xc0, !PT ;  /* 0xffff000006067812 */ /* 0x000fe200078ec0ff */
[C---:B------:R-:W-:Y:S01]  /*c580*/  FMUL.FTZ R42, R4.reuse, R37 ;  /* 0x00000025042a7220 */ /* 0x040fe20000410000 */
[----:B------:R-:W-:Y:S01]  /*c590*/  FMUL.FTZ R4, R4, R36 ;  /* 0x0000002404047220 */ /* 0x000fe20000410000 */
[----:B------:R-:W-:-:S02]  /*c5a0*/  IMAD.U32 R35, R7, 0x10000, RZ ;  /* 0x0001000007237824 */ /* 0x000fc400078e00ff */
[----:B------:R-:W-:Y:S01]  /*c5b0*/  FMUL.FTZ R44, R5, R40 ;  /* 0x00000028052c7220 */ /* 0x000fe20000410000 */
[C---:B------:R-:W-:Y:S01]  /*c5c0*/  FFMA.FTZ R42, R29.reuse, R36, -R42 ;  /* 0x000000241d2a7223 */ /* 0x040fe2000001082a */
[----:B------:R-:W-:Y:S01]  /*c5d0*/  FFMA.FTZ R37, R29, R37, R4 ;  /* 0x000000251d257223 */ /* 0x000fe20000010004 */
[----:B------:R-:W-:Y:S01]  /*c5e0*/  LOP3.LUT R7, R7, 0xffff0000, RZ, 0xc0, !PT ;  /* 0xffff000007077812 */ /* 0x000fe200078ec0ff */
[-C--:B------:R-:W-:Y:S01]  /*c5f0*/  FMUL.FTZ R46, R5, R38.reuse ;  /* 0x00000026052e7220 */ /* 0x080fe20000410000 */
[C---:B------:R-:W-:Y:S01]  /*c600*/  LOP3.LUT R36, R27.reuse, 0xffff0000, RZ, 0xc0, !PT ;  /* 0xffff00001b247812 */ /* 0x040fe200078ec0ff */
[----:B------:R-:W-:Y:S01]  /*c610*/  IMAD.U32 R29, R27, 0x10000, RZ ;  /* 0x000100001b1d7824 */ /* 0x000fe200078e00ff */
[C---:B------:R-:W-:Y:S01]  /*c620*/  LOP3.LUT R4, R25.reuse, 0xffff0000, RZ, 0xc0, !PT ;  /* 0xffff000019047812 */ /* 0x040fe200078ec0ff */
[----:B------:R-:W-:Y:S02]  /*c630*/  IMAD.U32 R5, R25, 0x10000, RZ ;  /* 0x0001000019057824 */ /* 0x000fe400078e00ff */
[C---:B------:R-:W-:Y:S01]  /*c640*/  FFMA.FTZ R44, R33.reuse, R38, -R44 ;  /* 0x00000026212c7223 */ /* 0x040fe2000001082c */
[----:B------:R-:W-:Y:S01]  /*c650*/  FFMA.FTZ R33, R33, R40, R46 ;  /* 0x0000002821217223 */ /* 0x000fe2000001002e */
[C---:B------:R-:W-:Y:S01]  /*c660*/  FMUL.FTZ R39, R6.reuse, R29 ;  /* 0x0000001d06277220 */ /* 0x040fe20000410000 */
[-C--:B------:R-:W-:Y:S01]  /*c670*/  FMUL.FTZ R38, R6, R5.reuse ;  /* 0x0000000506267220 */ /* 0x080fe20000410000 */
[C---:B------:R-:W-:Y:S01]  /*c680*/  FMUL.FTZ R40, R7.reuse, R36 ;  /* 0x0000002407287220 */ /* 0x040fe20000410000 */
[-C--:B------:R-:W-:Y:S01]  /*c690*/  FMUL.FTZ R41, R7, R4.reuse ;  /* 0x0000000407297220 */ /* 0x080fe20000410000 */
[C---:B------:R-:W-:Y:S01]  /*c6a0*/  FFMA.FTZ R6, R34.reuse, R5, -R39 ;  /* 0x0000000522067223 */ /* 0x040fe20000010827 */
[----:B------:R-:W-:Y:S01]  /*c6b0*/  FFMA.FTZ R29, R34, R29, R38 ;  /* 0x0000001d221d7223 */ /* 0x000fe20000010026 */
[C---:B------:R-:W-:Y:S01]  /*c6c0*/  FFMA.FTZ R7, R35.reuse, R4, -R40 ;  /* 0x0000000423077223 */ /* 0x040fe20000010828 */
[----:B------:R-:W-:Y:S01]  /*c6d0*/  FFMA.FTZ R36, R35, R36, R41 ;  /* 0x0000002423247223 */ /* 0x000fe20000010029 */
[----:B------:R-:W-:-:S02]  /*c6e0*/  F2FP.BF16.F32.PACK_AB R4, R37, R42 ;  /* 0x0000002a2504723e */ /* 0x000fc400000010ff */
[----:B------:R-:W-:Y:S02]  /*c6f0*/  F2FP.BF16.F32.PACK_AB R5, R33, R44 ;  /* 0x0000002c2105723e */ /* 0x000fe400000010ff */
[----:B------:R-:W-:Y:S02]  /*c700*/  F2FP.BF16.F32.PACK_AB R6, R29, R6 ;  /* 0x000000061d06723e */ /* 0x000fe400000010ff */
[----:B------:R-:W-:-:S05]  /*c710*/  F2FP.BF16.F32.PACK_AB R7, R36, R7 ;  /* 0x000000072407723e */ /* 0x000fca00000010ff */
[----:B------:R0:W-:Y:S02]  /*c720*/  STS.128 [R30], R4 ;  /* 0x000000041e007388 */ /* 0x0001e40000000c00 */
.L_x_582:
[----:B------:R-:W-:Y:S05]  /*c730*/  BSYNC B2 ;  /* 0x0000000000027941 */ /* 0x000fea0003800000 */
.L_x_581:
[----:B------:R-:W-:Y:S04]  /*c740*/  BSSY B2, `(.L_x_583) ;  /* 0x0000028000027945 */ /* 0x000fe80003800000 */
[----:B------:R-:W-:Y:S05]  /*c750*/  @P1 BRA `(.L_x_584) ;  /* 0x0000000000981947 */ /* 0x000fea0003800000 */
[----:B0-----:R-:W0:Y:S01]  /*c760*/  LDS.128 R4, [R30+0x4000] ;  /* 0x004000001e047984 */ /* 0x001e220000000c00 */
[C---:B------:R-:W-:Y:S01]  /*c770*/  IMAD.U32 R37, R15.reuse, 0x10000, RZ ;  /* 0x000100000f257824 */ /* 0x040fe200078e00ff */
[----:B------:R-:W-:Y:S01]  /*c780*/  LOP3.LUT R40, R15, 0xffff0000, RZ, 0xc0, !PT ;  /* 0xffff00000f287812 */ /* 0x000fe200078ec0ff */
[C---:B------:R-:W-:Y:S01]  /*c790*/  IMAD.U32 R36, R13.reuse, 0x10000, RZ ;  /* 0x000100000d247824 */ /* 0x040fe200078e00ff */
[----:B------:R-:W-:Y:S01]  /*c7a0*/  LOP3.LUT R38, R13, 0xffff0000, RZ, 0xc0, !PT ;  /* 0xffff00000d267812 */ /* 0x000fe200078ec0ff */
[C---:B0-----:R-:W-:Y:S01]  /*c7b0*/  IMAD.U32 R29, R4.reuse, 0x10000, RZ ;  /* 0x00010000041d7824 */ /* 0x041fe200078e00ff */
[----:B------:R-:W-:Y:S01]  /*c7c0*/  LOP3.LUT R4, R4, 0xffff0000, RZ, 0xc0, !PT ;  /* 0xffff000004047812 */ /* 0x000fe200078ec0ff */
[----:B------:R-:W-:Y:S01]  /*c7d0*/  IMAD.U32 R34, R6, 0x10000, RZ ;  /* 0x0001000006227824 */ /* 0x000fe200078e00ff */
[----:B------:R-:W-:Y:S01]  /*c7e0*/  SHF.L.U32 R33, R5, 0x10, RZ ;  /* 0x0000001005217819 */ /* 0x000fe200000006ff */
[----:B------:R-:W-:Y:S01]  /*c7f0*/  IMAD.U32 R35, R7, 0x10000, RZ ;  /* 0x0001000007237824 */ /* 0x000fe200078e00ff */
[----:B------:R-:W-:Y:S01]  /*c800*/  LOP3.LUT R5, R5, 0xffff0000, RZ, 0xc0, !PT ;  /* 0xffff000005057812 */ /* 0x000fe200078ec0ff */
[C---:B------:R-:W-:Y:S01]  /*c810*/  FMUL.FTZ R42, R4.reuse, R37 ;  /* 0x00000025042a7220 */ /* 0x040fe20000410000 */
[----:B------:R-:W-:Y:S01]  /*c820*/  FMUL.FTZ R4, R4, R36 ;  /* 0x0000002404047220 */ /* 0x000fe20000410000 */
[----:B------:R-:W-:-:S02]  /*c830*/  LOP3.LUT R6, R6, 0xffff0000, RZ, 0xc0, !PT ;  /* 0xffff000006067812 */ /* 0x000fc400078ec0ff */
        /* <DEDUP_REMOVED lines=23> */
[----:B------:R1:W-:Y:S02]  /*c9b0*/  STS.128 [R30+0x4000], R4 ;  /* 0x004000041e007388 */ /* 0x0003e40000000c00 */
.L_x_584:
[----:B------:R-:W-:Y:S05]  /*c9c0*/  BSYNC B2 ;  /* 0x0000000000027941 */ /* 0x000fea0003800000 */
.L_x_583:
[----:B------:R-:W-:Y:S04]  /*c9d0*/  BSSY B2, `(.L_x_585) ;  /* 0x0000028000027945 */ /* 0x000fe80003800000 */
[----:B------:R-:W-:Y:S05]  /*c9e0*/  @P2 BRA `(.L_x_586) ;  /* 0x0000000000982947 */ /* 0x000fea0003800000 */
[----:B01----:R-:W0:Y:S01]  /*c9f0*/  LDS.128 R4, [R30+0x8000] ;  /* 0x008000001e047984 */ /* 0x003e220000000c00 */
        /* <DEDUP_REMOVED lines=18> */
[----:B------:R-:W-:Y:S01]  /*cb20*/  SHF.L.U32 R29, R12, 0x10, RZ ;  /* 0x000000100c1d7819 */ /* 0x000fe200000006ff */
[----:B------:R-:W-:Y:S01]  /*cb30*/  IMAD.U32 R5, R10, 0x10000, RZ ;  /* 0x000100000a057824 */ /* 0x000fe200078e00ff */
[----:B------:R-:W-:Y:S01]  /*cb40*/  LOP3.LUT R36, R12, 0xffff0000, RZ, 0xc0, !PT ;  /* 0xffff00000c247812 */ /* 0x000fe200078ec0ff */
[C---:B------:R-:W-:Y:S01]  /*cb50*/  FFMA.FTZ R44, R33.reuse, R38, -R44 ;  /* 0x00000026212c7223 */ /* 0x040fe2000001082c */
[----:B------:R-:W-:Y:S01]  /*cb60*/  LOP3.LUT R4, R10, 0xffff0000, RZ, 0xc0, !PT ;  /* 0xffff00000a047812 */ /* 0x000fe200078ec0ff */
        /* <DEDUP_REMOVED lines=14> */
.L_x_586:
[----:B------:R-:W-:Y:S05]  /*cc50*/  BSYNC B2 ;  /* 0x0000000000027941 */ /* 0x000fea0003800000 */
.L_x_585:
[----:B------:R-:W-:Y:S05]  /*cc60*/  @P3 BRA `(.L_x_580) ;  /* 0x0000000000983947 */ /* 0x000fea0003800000 */
[----:B012---:R-:W0:Y:S01]  /*cc70*/  LDS.128 R4, [R30+0xc000] ;  /* 0x00c000001e047984 */ /* 0x007e220000000c00 */
        /* <DEDUP_REMOVED lines=37> */
.L_x_580:
[----:B------:R-:W-:Y:S05]  /*ced0*/  BSYNC B1 ;  /* 0x0000000000017941 */ /* 0x000fea0003800000 */
.L_x_579:
[----:B------:R-:W-:Y:S01]  /*cee0*/  ISETP.GE.AND P0, PT, R31, R32, PT ;  /* 0x000000201f00720c */ /* 0x000fe20003f06270 */
[----:B------:R-:W-:-:S12]  /*cef0*/  BSSY B1, `(.L_x_587) ;  /* 0x00000a9000017945 */ /* 0x000fd80003800000 */
[----:B------:R-:W-:Y:S05]  /*cf00*/  @P0 BRA `(.L_x_588) ;  /* 0x00000008009c0947 */ /* 0x000fea0003800000 */
[----:B0123--:R-:W0:Y:S01]  /*cf10*/  LDC R5, c[0x0][0x3f4] ;  /* 0x0000fd00ff057b82 */ /* 0x00fe220000000800 */
[----:B------:R-:W-:Y:S01]  /*cf20*/  BSSY B2, `(.L_x_589) ;  /* 0x000002c000027945 */ /* 0x000fe20003800000 */
[-C--:B0-----:R-:W-:Y:S02]  /*cf30*/  ISETP.GE.AND P0, PT, R214, R5.reuse, PT ;  /* 0x00000005d600720c */ /* 0x081fe40003f06270 */
[-C--:B------:R-:W-:Y:S02]  /*cf40*/  ISETP.GE.AND P1, PT, R221, R5.reuse, PT ;  /* 0x00000005dd00720c */ /* 0x080fe40003f26270 */
[-C--:B------:R-:W-:Y:S02]  /*cf50*/  ISETP.GE.AND P2, PT, R220, R5.reuse, PT ;  /* 0x00000005dc00720c */ /* 0x080fe40003f46270 */
[----:B------:R-:W-:-:S07]  /*cf60*/  ISETP.GE.AND P3, PT, R222, R5, PT ;  /* 0x00000005de00720c */ /* 0x000fce0003f66270 */
[----:B------:R-:W-:Y:S06]  /*cf70*/  @P0 BRA `(.L_x_590) ;  /* 0x0000000000980947 */ /* 0x000fec0003800000 */
[----:B------:R-:W0:Y:S01]  /*cf80*/  LDS.128 R4, [R30+0x1000] ;  /* 0x001000001e047984 */ /* 0x000e220000000c00 */
[----:B------:R-:W-:Y:S01]  /*cf90*/  SHF.L.U32 R39, R26, 0x10, RZ ;  /* 0x000000101a277819 */ /* 0x000fe200000006ff */
[----:B------:R-:W-:Y:S01]  /*cfa0*/  IMAD.U32 R35, R24, 0x10000, RZ ;  /* 0x0001000018237824 */ /* 0x000fe200078e00ff */
[----:B------:R-:W-:Y:S02]  /*cfb0*/  LOP3.LUT R41, R26, 0xffff0000, RZ, 0xc0, !PT ;  /* 0xffff00001a297812 */ /* 0x000fe400078ec0ff */
[----:B------:R-:W-:Y:S02]  /*cfc0*/  LOP3.LUT R37, R24, 0xffff0000, RZ, 0xc0, !PT ;  /* 0xffff000018257812 */ /* 0x000fe400078ec0ff */
[----:B------:R-:W-:Y:S02]  /*cfd0*/  LOP3.LUT R44, R27, 0xffff0000, RZ, 0xc0, !PT ;  /* 0xffff00001b2c7812 */ /* 0x000fe400078ec0ff */
[----:B------:R-:W-:Y:S01]  /*cfe0*/  LOP3.LUT R42, R25, 0xffff0000, RZ, 0xc0, !PT ;  /* 0xffff0000192a7812 */ /* 0x000fe200078ec0ff */
[C---:B0-----:R-:W-:Y:S01]  /*cff0*/  IMAD.U32 R29, R4.reuse, 0x10000, RZ ;  /* 0x00010000041d7824 */ /* 0x041fe200078e00ff */
[----:B------:R-:W-:Y:S01]  /*d000*/  LOP3.LUT R4, R4, 0xffff0000, RZ, 0xc0, !PT ;  /* 0xffff000004047812 */ /* 0x000fe200078ec0ff */
[C---:B------:R-:W-:Y:S01]  /*d010*/  IMAD.U32 R31, R5.reuse, 0x10000, RZ ;  /* 0x00010000051f7824 */ /* 0x040fe200078e00ff */
[----:B------:R-:W-:Y:S01]  /*d020*/  LOP3.LUT R5, R5, 0xffff0000, RZ, 0xc0, !PT ;  /* 0xffff000005057812 */ /* 0x000fe200078ec0ff */
[C---:B------:R-:W-:Y:S01]  /*d030*/  IMAD.U32 R33, R6.reuse, 0x10000, RZ ;  /* 0x0001000006217824 */ /* 0x040fe200078e00ff */
[----:B------:R-:W-:Y:S01]  /*d040*/  LOP3.LUT R6, R6, 0xffff0000, RZ, 0xc0, !PT ;  /* 0xffff000006067812 */ /* 0x000fe200078ec0ff */
[-C--:B------:R-:W-:Y:S01]  /*d050*/  FMUL.FTZ R36, R39, R4.reuse ;  /* 0x0000000427247220 */ /* 0x080fe20000410000 */
[----:B------:R-:W-:Y:S01]  /*d060*/  FMUL.FTZ R38, R35, R4 ;  /* 0x0000000423267220 */ /* 0x000fe20000410000 */
[----:B------:R-:W-:Y:S01]  /*d070*/  FMUL.FTZ R40, R41, R5 ;  /* 0x0000000529287220 */ /* 0x000fe20000410000 */
[----:B------:R-:W-:-:S02]  /*d080*/  IMAD.U32 R34, R7, 0x10000, RZ ;  /* 0x0001000007227824 */ /* 0x000fc400078e00ff */
[-C--:B------:R-:W-:Y:S01]  /*d090*/  FFMA.FTZ R4, R35, R29.reuse, -R36 ;  /* 0x0000001d23047223 */ /* 0x080fe20000010824 */
[----:B------:R-:W-:Y:S01]  /*d0a0*/  LOP3.LUT R7, R7, 0xffff0000, RZ, 0xc0, !PT ;  /* 0xffff000007077812 */ /* 0x000fe200078ec0ff */
[----:B------:R-:W-:Y:S01]  /*d0b0*/  FFMA.FTZ R29, R39, R29, R38 ;  /* 0x0000001d271d7223 */ /* 0x000fe20000010026 */
[C---:B------:R-:W-:Y:S01]  /*d0c0*/  FMUL.FTZ R36, R37.reuse, R5 ;  /* 0x0000000525247220 */ /* 0x040fe20000410000 */
[----:B------:R-:W-:Y:S01]  /*d0d0*/  FFMA.FTZ R5, R37, R31, -R40 ;  /* 0x0000001f25057223 */ /* 0x000fe20000010828 */
[----:B------:R-:W-:Y:S02]  /*d0e0*/  IMAD.U32 R39, R27, 0x10000, RZ ;  /* 0x000100001b277824 */ /* 0x000fe400078e00ff */
[----:B------:R-:W-:Y:S01]  /*d0f0*/  FMUL.FTZ R35, R42, R7 ;  /* 0x000000072a237220 */ /* 0x000fe20000410000 */
[----:B------:R-:W-:Y:S02]  /*d100*/  IMAD.U32 R37, R25, 0x10000, RZ ;  /* 0x0001000019257824 */ /* 0x000fe400078e00ff */
[----:B------:R-:W-:Y:S01]  /*d110*/  FFMA.FTZ R36, R41, R31, R36 ;  /* 0x0000001f29247223 */ /* 0x000fe20000010024 */
[-C--:B------:R-:W-:Y:S01]  /*d120*/  FMUL.FTZ R38, R39, R6.reuse ;  /* 0x0000000627267220 */ /* 0x080fe20000410000 */
[----:B------:R-:W-:Y:S01]  /*d130*/  FMUL.FTZ R31, R44, R7 ;  /* 0x000000072c1f7220 */ /* 0x000fe20000410000 */
[----:B------:R-:W-:Y:S01]  /*d140*/  FMUL.FTZ R40, R37, R6 ;  /* 0x0000000625287220 */ /* 0x000fe20000410000 */
[----:B------:R-:W-:Y:S01]  /*d150*/  F2FP.BF16.F32.PACK_AB R4, R29, R4 ;  /* 0x000000041d04723e */ /* 0x000fe200000010ff */
[-C--:B------:R-:W-:Y:S01]  /*d160*/  FFMA.FTZ R6, R37, R33.reuse, -R38 ;  /* 0x0000002125067223 */ /* 0x080fe20000010826 */
[-C--:B------:R-:W-:Y:S01]  /*d170*/  FFMA.FTZ R7, R42, R34.reuse, -R31 ;  /* 0x000000222a077223 */ /* 0x080fe2000001081f */
[----:B------:R-:W-:Y:S01]  /*d180*/  FFMA.FTZ R33, R39, R33, R40 ;  /* 0x0000002127217223 */ /* 0x000fe20000010028 */
[----:B------:R-:W-:Y:S01]  /*d190*/  FFMA.FTZ R34, R44, R34, R35 ;  /* 0x000000222c227223 */ /* 0x000fe20000010023 */
[----:B------:R-:W-:-:S03]  /*d1a0*/  F2FP.BF16.F32.PACK_AB R5, R36, R5 ;  /* 0x000000052405723e */ /* 0x000fc600000010ff */
[----:B------:R-:W-:Y:S02]  /*d1b0*/  F2FP.BF16.F32.PACK_AB R6, R33, R6 ;  /* 0x000000062106723e */ /* 0x000fe400000010ff */
[----:B------:R-:W-:-:S05]  /*d1c0*/  F2FP.BF16.F32.PACK_AB R7, R34, R7 ;  /* 0x000000072207723e */ /* 0x000fca00000010ff */
[----:B------:R0:W-:Y:S02]  /*d1d0*/  STS.128 [R30+0x1000], R4 ;  /* 0x001000041e007388 */ /* 0x0001e40000000c00 */
.L_x_590:
[----:B------:R-:W-:Y:S05]  /*d1e0*/  BSYNC B2 ;  /* 0x0000000000027941 */ /* 0x000fea0003800000 */
.L_x_589:
[----:B------:R-:W-:Y:S04]  /*d1f0*/  BSSY B2, `(.L_x_591) ;  /* 0x0000028000027945 */ /* 0x000fe80003800000 */
[----:B------:R-:W-:Y:S05]  /*d200*/  @P1 BRA `(.L_x_592) ;  /* 0x0000000000981947 */ /* 0x000fea0003800000 */
[----:B0-----:R-:W0:Y:S01]  /*d210*/  LDS.128 R4, [R30+0x5000] ;  /* 0x005000001e047984 */ /* 0x001e220000000c00 */
[C---:B------:R-:W-:Y:S01]  /*d220*/  IMAD.U32 R39, R15.reuse, 0x10000, RZ ;  /* 0x000100000f277824 */ /* 0x040fe200078e00ff */
[----:B------:R-:W-:Y:S01]  /*d230*/  LOP3.LUT R41, R15, 0xffff0000, RZ, 0xc0, !PT ;  /* 0xffff00000f297812 */ /* 0x000fe200078ec0ff */
[C---:B------:R-:W-:Y:S01]  /*d240*/  IMAD.U32 R35, R13.reuse, 0x10000, RZ ;  /* 0x000100000d237824 */ /* 0x040fe200078e00ff */
        /* <DEDUP_REMOVED lines=34> */
.L_x_592:
[----:B------:R-:W-:Y:S05]  /*d470*/  BSYNC B2 ;  /* 0x0000000000027941 */ /* 0x000fea0003800000 */
.L_x_591:
[----:B------:R-:W-:Y:S04]  /*d480*/  BSSY B2, `(.L_x_593) ;  /* 0x0000028000027945 */ /* 0x000fe80003800000 */
[----:B------:R-:W-:Y:S05]  /*d490*/  @P2 BRA `(.L_x_594) ;  /* 0x0000000000982947 */ /* 0x000fea0003800000 */
[----:B01----:R-:W0:Y:S01]  /*d4a0*/  LDS.128 R4, [R30+0x9000] ;  /* 0x009000001e047984 */ /* 0x003e220000000c00 */
[C---:B------:R-:W-:Y:S01]  /*d4b0*/  IMAD.U32 R39, R11.reuse, 0x10000, RZ ;  /* 0x000100000b277824 */ /* 0x040fe200078e00ff */
[----:B------:R-:W-:Y:S01]  /*d4c0*/  LOP3.LUT R41, R11, 0xffff0000, RZ, 0xc0, !PT ;  /* 0xffff00000b297812 */ /* 0x000fe200078ec0ff */
[C---:B------:R-:W-:Y:S01]  /*d4d0*/  IMAD.U32 R35, R9.reuse, 0x10000, RZ ;  /* 0x0001000009237824 */ /* 0x040fe200078e00ff */
[----:B------:R-:W-:Y:S02]  /*d4e0*/  LOP3.LUT R37, R9, 0xffff0000, RZ, 0xc0, !PT ;  /* 0xffff000009257812 */ /* 0x000fe400078ec0ff */
[----:B------:R-:W-:Y:S02]  /*d4f0*/  LOP3.LUT R44, R12, 0xffff0000, RZ, 0xc0, !PT ;  /* 0xffff00000c2c7812 */ /* 0x000fe400078ec0ff */
[----:B------:R-:W-:Y:S02]  /*d500*/  LOP3.LUT R42, R10, 0xffff0000, RZ, 0xc0, !PT ;  /* 0xffff00000a2a7812 */ /* 0x000fe400078ec0ff */
[C---:B0-----:R-:W-:Y:S01]  /*d510*/  SHF.L.U32 R29, R4.reuse, 0x10, RZ ;  /* 0x00000010041d7819 */ /* 0x041fe200000006ff */
[C---:B------:R-:W-:Y:S01]  /*d520*/  IMAD.U32 R31, R5.reuse, 0x10000, RZ ;  /* 0x00010000051f7824 */ /* 0x040fe200078e00ff */
[----:B------:R-:W-:Y:S01]  /*d530*/  LOP3.LUT R4, R4, 0xffff0000, RZ, 0xc0, !PT ;  /* 0xffff000004047812 */ /* 0x000fe200078ec0ff */
[C---:B------:R-:W-:Y:S01]  /*d540*/  IMAD.U32 R33, R6.reuse, 0x10000, RZ ;  /* 0x0001000006217824 */ /* 0x040fe200078e00ff */
[----:B------:R-:W-:Y:S01]  /*d550*/  LOP3.LUT R5, R5, 0xffff0000, RZ, 0xc0, !PT ;  /* 0xffff000005057812 */ /* 0x000fe200078ec0ff */
[----:B------:R-:W-:Y:S01]  /*d560*/  IMAD.U32 R34, R7, 0x10000, RZ ;  /* 0x0001000007227824 */ /* 0x000fe200078e00ff */
[----:B------:R-:W-:Y:S01]  /*d570*/  LOP3.LUT R6, R6, 0xffff0000, RZ, 0xc0, !PT ;  /* 0xffff000006067812 */ /* 0x000fe200078ec0ff */
[-C--:B------:R-:W-:Y:S01]  /*d580*/  FMUL.FTZ R36, R39, R4.reuse ;  /* 0x0000000427247220 */ /* 0x080fe20000410000 */
[----:B------:R-:W-:Y:S01]  /*d590*/  FMUL.FTZ R38, R35, R4 ;  /* 0x0000000423267220 */ /* 0x000fe20000410000 */
[----:B------:R-:W-:Y:S01]  /*d5a0*/  FMUL.FTZ R40, R41, R5 ;  /* 0x0000000529287220 */ /* 0x000fe20000410000 */
[----:B------:R-:W-:Y:S01]  /*d5b0*/  LOP3.LUT R7, R7, 0xffff0000, RZ, 0xc0, !PT ;  /* 0xffff000007077812 */ /* 0x000fe200078ec0ff */
[-C--:B------:R-:W-:Y:S01]  /*d5c0*/  FFMA.FTZ R4, R35, R29.reuse, -R36 ;  /* 0x0000001d23047223 */ /* 0x080fe20000010824 */
[----:B------:R-:W-:Y:S01]  /*d5d0*/  FFMA.FTZ R29, R39, R29, R38 ;  /* 0x0000001d271d7223 */ /* 0x000fe20000010026 */
[C---:B------:R-:W-:Y:S01]  /*d5e0*/  FMUL.FTZ R36, R37.reuse, R5 ;  /* 0x0000000525247220 */ /* 0x040fe20000410000 */
[----:B------:R-:W-:Y:S01]  /*d5f0*/  FFMA.FTZ R5, R37, R31, -R40 ;  /* 0x0000001f25057223 */ /* 0x000fe20000010828 */
[----:B------:R-:W-:-:S02]  /*d600*/  IMAD.U32 R39, R12, 0x10000, RZ ;  /* 0x000100000c277824 */ /* 0x000fc400078e00ff */
        /* <DEDUP_REMOVED lines=15> */
.L_x_594:
[----:B------:R-:W-:Y:S05]  /*d700*/  BSYNC B2 ;  /* 0x0000000000027941 */ /* 0x000fea0003800000 */
.L_x_593:
[----:B------:R-:W-:Y:S05]  /*d710*/  @P3 BRA `(.L_x_588) ;  /* 0x0000000000983947 */ /* 0x000fea0003800000 */
[----:B012---:R-:W0:Y:S01]  /*d720*/  LDS.128 R4, [R30+0xd000] ;  /* 0x00d000001e047984 */ /* 0x007e220000000c00 */
        /* <DEDUP_REMOVED lines=11> */
[----:B------:R-:W-:Y:S01]  /*d7e0*/  SHF.L.U32 R34, R7, 0x10, RZ ;  /* 0x0000001007227819 */ /* 0x000fe200000006ff */
[-C--:B------:R-:W-:Y:S01]  /*d7f0*/  FMUL.FTZ R36, R39, R4.reuse ;  /* 0x0000000427247220 */ /* 0x080fe20000410000 */
[----:B------:R-:W-:Y:S01]  /*d800*/  FMUL.FTZ R38, R35, R4 ;  /* 0x0000000423267220 */ /* 0x000fe20000410000 */
[----:B------:R-:W-:Y:S01]  /*d810*/  FMUL.FTZ R40, R41, R5 ;  /* 0x0000000529287220 */ /* 0x000fe20000410000 */
[----:B------:R-:W-:Y:S01]  /*d820*/  LOP3.LUT R6, R6, 0xffff0000, RZ, 0xc0, !PT ;  /* 0xffff000006067812 */ /* 0x000fe200078ec0ff */
[-C--:B------:R-:W-:Y:S01]  /*d830*/  FFMA.FTZ R4, R35, R29.reuse, -R36 ;  /* 0x0000001d23047223 */ /* 0x080fe20000010824 */
[----:B------:R-:W-:Y:S01]  /*d840*/  LOP3.LUT R7, R7, 0xffff0000, RZ, 0xc0, !PT ;  /* 0xffff000007077812 */ /* 0x000fe200078ec0ff */
        /* <DEDUP_REMOVED lines=19> */
.L_x_588:
[----:B------:R-:W-:Y:S05]  /*d980*/  BSYNC B1 ;  /* 0x0000000000017941 */ /* 0x000fea0003800000 */
.L_x_587:
[----:B01234-:R-:W-:Y:S01]  /*d990*/  VIADD R4, R219, 0x40 ;  /* 0x00000040db047836 */ /* 0x01ffe20000000000 */
[----:B------:R-:W-:Y:S04]  /*d9a0*/  BSSY B1, `(.L_x_595) ;  /* 0x00000aa000017945 */ /* 0x000fe80003800000 */
[----:B------:R-:W-:-:S13]  /*d9b0*/  ISETP.GE.AND P0, PT, R4, R32, PT ;  /* 0x000000200400720c */ /* 0x000fda0003f06270 */
[----:B------:R-:W-:Y:S05]  /*d9c0*/  @P0 BRA `(.L_x_596) ;  /* 0x00000008009c0947 */ /* 0x000fea0003800000 */
[----:B------:R-:W0:Y:S01]  /*d9d0*/  LDC R5, c[0x0][0x3f4] ;  /* 0x0000fd00ff057b82 */ /* 0x000e220000000800 */
[----:B------:R-:W-:Y:S01]  /*d9e0*/  BSSY B2, `(.L_x_597) ;  /* 0x000002c000027945 */ /* 0x000fe20003800000 */
[-C--:B0-----:R-:W-:Y:S02]  /*d9f0*/  ISETP.GE.AND P0, PT, R214, R5.reuse, PT ;  /* 0x00000005d600720c */ /* 0x081fe40003f06270 */
[-C--:B------:R-:W-:Y:S02]  /*da00*/  ISETP.GE.AND P1, PT, R221, R5.reuse, PT ;  /* 0x00000005dd00720c */ /* 0x080fe40003f26270 */
[-C--:B------:R-:W-:Y:S02]  /*da10*/  ISETP.GE.AND P2, PT, R220, R5.reuse, PT ;  /* 0x00000005dc00720c */ /* 0x080fe40003f46270 */
[----:B------:R-:W-:-:S07]  /*da20*/  ISETP.GE.AND P3, PT, R222, R5, PT ;  /* 0x00000005de00720c */ /* 0x000fce0003f66270 */
[----:B------:R-:W-:Y:S06]  /*da30*/  @P0 BRA `(.L_x_598) ;  /* 0x0000000000980947 */ /* 0x000fec0003800000 */
[----:B------:R-:W0:Y:S01]  /*da40*/  LDS.128 R4, [R30+0x2000] ;  /* 0x002000001e047984 */ /* 0x000e220000000c00 */
        /* <DEDUP_REMOVED lines=37> */
.L_x_598:
[----:B------:R-:W-:Y:S05]  /*dca0*/  BSYNC B2 ;  /* 0x0000000000027941 */ /* 0x000fea0003800000 */
.L_x_597:
        /* <DEDUP_REMOVED lines=12> */
[----:B------:R-:W-:Y:S01]  /*dd70*/  SHF.L.U32 R31, R5, 0x10, RZ ;  /* 0x00000010051f7819 */ /* 0x000fe200000006ff */
[----:B------:R-:W-:Y:S01]  /*dd80*/  IMAD.U32 R34, R7, 0x10000, RZ ;  /* 0x0001000007227824 */ /* 0x000fe200078e00ff */
[----:B------:R-:W-:Y:S01]  /*dd90*/  LOP3.LUT R5, R5, 0xffff0000, RZ, 0xc0, !PT ;  /* 0xffff000005057812 */ /* 0x000fe200078ec0ff */
[-C--:B------:R-:W-:Y:S01]  /*dda0*/  FMUL.FTZ R36, R39, R4.reuse ;  /* 0x0000000427247220 */ /* 0x080fe20000410000 */
[----:B------:R-:W-:Y:S01]  /*ddb0*/  FMUL.FTZ R38, R35, R4 ;  /* 0x0000000423267220 */ /* 0x000fe20000410000 */
[----:B------:R-:W-:-:S02]  /*ddc0*/  LOP3.LUT R6, R6, 0xffff0000, RZ, 0xc0, !PT ;  /* 0xffff000006067812 */ /* 0x000fc400078ec0ff */
[----:B------:R-:W-:Y:S01]  /*ddd0*/  FMUL.FTZ R40, R41, R5 ;  /* 0x0000000529287220 */ /* 0x000fe20000410000 */
        /* <DEDUP_REMOVED lines=21> */
.L_x_600:
[----:B------:R-:W-:Y:S05]  /*df30*/  BSYNC B2 ;  /* 0x0000000000027941 */ /* 0x000fea0003800000 */
.L_x_599:
        /* <DEDUP_REMOVED lines=20> */
[----:B------:R-:W-:Y:S01]  /*e080*/  FFMA.FTZ R29, R39, R29, R38 ;  /* 0x0000001d271d7223 */ /* 0x000fe20000010026 */
[----:B------:R-:W-:Y:S01]  /*e090*/  LOP3.LUT R7, R7, 0xffff0000, RZ, 0xc0, !PT ;  /* 0xffff000007077812 */ /* 0x000fe200078ec0ff */
[C---:B------:R-:W-:Y:S01]  /*e0a0*/  FMUL.FTZ R36, R37.reuse, R5 ;  /* 0x0000000525247220 */ /* 0x040fe20000410000 */
[----:B------:R-:W-:Y:S01]  /*e0b0*/  SHF.L.U32 R39, R12, 0x10, RZ ;  /* 0x000000100c277819 */ /* 0x000fe200000006ff */
[-C--:B------:R-:W-:Y:S01]  /*e0c0*/  FFMA.FTZ R5, R37, R31.reuse, -R40 ;  /* 0x0000001f25057223 */ /* 0x080fe20000010828 */
[----:B------:R-:W-:Y:S02]  /*e0d0*/  IMAD.U32 R37, R10, 0x10000, RZ ;  /* 0x000100000a257824 */ /* 0x000fe400078e00ff */
[----:B------:R-:W-:Y:S01]  /*e0e0*/  FFMA.FTZ R36, R41, R31, R36 ;  /* 0x0000001f29247223 */ /* 0x000fe20000010024 */
[-C--:B------:R-:W-:Y:S01]  /*e0f0*/  FMUL.FTZ R31, R44, R7.reuse ;  /* 0x000000072c1f7220 */ /* 0x080fe20000410000 */
[-C--:B------:R-:W-:Y:S01]  /*e100*/  FMUL.FTZ R38, R39, R6.reuse ;  /* 0x0000000627267220 */ /* 0x080fe20000410000 */
[C---:B------:R-:W-:Y:S01]  /*e110*/  FMUL.FTZ R40, R37.reuse, R6 ;  /* 0x0000000625287220 */ /* 0x040fe20000410000 */
[C---:B------:R-:W-:Y:S01]  /*e120*/  FMUL.FTZ R35, R42.reuse, R7 ;  /* 0x000000072a237220 */ /* 0x040fe20000410000 */
[-C--:B------:R-:W-:Y:S01]  /*e130*/  FFMA.FTZ R7, R42, R34.reuse, -R31 ;  /* 0x000000222a077223 */ /* 0x080fe2000001081f */
[-C--:B------:R-:W-:Y:S01]  /*e140*/  FFMA.FTZ R6, R37, R33.reuse, -R38 ;  /* 0x0000002125067223 */ /* 0x080fe20000010826 */
[----:B------:R-:W-:Y:S01]  /*e150*/  FFMA.FTZ R33, R39, R33, R40 ;  /* 0x0000002127217223 */ /* 0x000fe20000010028 */
[----:B------:R-:W-:Y:S01]  /*e160*/  FFMA.FTZ R34, R44, R34, R35 ;  /* 0x000000222c227223 */ /* 0x000fe20000010023 */
[----:B------:R-:W-:-:S02]  /*e170*/  F2FP.BF16.F32.PACK_AB R4, R29, R4 ;  /* 0x000000041d04723e */ /* 0x000fc400000010ff */
[----:B------:R-:W-:Y:S02]  /*e180*/  F2FP.BF16.F32.PACK_AB R5, R36, R5 ;  /* 0x000000052405723e */ /* 0x000fe400000010ff */
[----:B------:R-:W-:Y:S02]  /*e190*/  F2FP.BF16.F32.PACK_AB R6, R33, R6 ;  /* 0x000000062106723e */ /* 0x000fe400000010ff */
[----:B------:R-:W-:-:S05]  /*e1a0*/  F2FP.BF16.F32.PACK_AB R7, R34, R7 ;  /* 0x000000072207723e */ /* 0x000fca00000010ff */
[----:B------:R2:W-:Y:S02]  /*e1b0*/  STS.128 [R30+0xa000], R4 ;  /* 0x00a000041e007388 */ /* 0x0005e40000000c00 */
.L_x_602:
[----:B------:R-:W-:Y:S05]  /*e1c0*/  BSYNC B2 ;  /* 0x0000000000027941 */ /* 0x000fea0003800000 */
.L_x_601:
        /* <DEDUP_REMOVED lines=39> */
.L_x_596:
[----:B------:R-:W-:Y:S05]  /*e440*/  BSYNC B1 ;  /* 0x0000000000017941 */ /* 0x000fea0003800000 */
.L_x_595:
[----:B------:R-:W-:-:S13]  /*e450*/  ISETP.GE.AND P0, PT, R21, R32, PT ;  /* 0x000000201500720c */ /* 0x000fda0003f06270 */
        /* <DEDUP_REMOVED lines=11> */
[----:B------:R-:W-:Y:S01]  /*e510*/  LOP3.LUT R37, R26, 0xffff0000, RZ, 0xc0, !PT ;  /* 0xffff00001a257812 */ /* 0x000fe200078ec0ff */
[C---:B------:R-:W-:Y:S01]  /*e520*/  IMAD.U32 R38, R27.reuse, 0x10000, RZ ;  /* 0x000100001b267824 */ /* 0x040fe200078e00ff */
        /* <DEDUP_REMOVED lines=12> */
[----:B------:R-:W-:Y:S01]  /*e5f0*/  FFMA.FTZ R4, R31, R21, -R32 ;  /* 0x000000151f047223 */ /* 0x000fe20000010820 */
[C---:B------:R-:W-:Y:S01]  /*e600*/  FMUL.FTZ R32, R33.reuse, R5 ;  /* 0x0000000521207220 */ /* 0x040fe20000410000 */
[----:B------:R-:W-:Y:S01]  /*e610*/  FFMA.FTZ R5, R33, R29, -R36 ;  /* 0x0000001d21057223 */ /* 0x000fe20000010824 */
[----:B------:R-:W-:Y:S01]  /*e620*/  LOP3.LUT R6, R6, 0xffff0000, RZ, 0xc0, !PT ;  /* 0xffff000006067812 */ /* 0x000fe200078ec0ff */
[----:B------:R-:W-:Y:S01]  /*e630*/  FFMA.FTZ R21, R35, R21, R34 ;  /* 0x0000001523157223 */ /* 0x000fe20000010022 */
[C---:B------:R-:W-:Y:S01]  /*e640*/  LOP3.LUT R36, R25.reuse, 0xffff0000, RZ, 0xc0, !PT ;  /* 0xffff000019247812 */ /* 0x040fe200078ec0ff */
[----:B------:R-:W-:Y:S02]  /*e650*/  IMAD.U32 R34, R25, 0x10000, RZ ;  /* 0x0001000019227824 */ /* 0x000fe400078e00ff */
[----:B------:R-:W-:Y:S01]  /*e660*/  FFMA.FTZ R32, R37, R29, R32 ;  /* 0x0000001d25207223 */ /* 0x000fe20000010020 */
[-C--:B------:R-:W-:Y:S01]  /*e670*/  FMUL.FTZ R29, R40, R7.reuse ;  /* 0x00000007281d7220 */ /* 0x080fe20000410000 */
[-C--:B------:R-:W-:Y:S01]  /*e680*/  FMUL.FTZ R25, R38, R6.reuse ;  /* 0x0000000626197220 */ /* 0x080fe20000410000 */
[----:B------:R-:W-:Y:S01]  /*e690*/  FMUL.FTZ R27, R34, R6 ;  /* 0x00000006221b7220 */ /* 0x000fe20000410000 */
[C---:B------:R-:W-:Y:S01]  /*e6a0*/  FMUL.FTZ R31, R36.reuse, R7 ;  /* 0x00000007241f7220 */ /* 0x040fe20000410000 */
[----:B------:R-:W-:Y:S01]  /*e6b0*/  FFMA.FTZ R7, R36, R26, -R29 ;  /* 0x0000001a24077223 */ /* 0x000fe2000001081d */
        /* <DEDUP_REMOVED lines=8> */
.L_x_605:
[----:B------:R-:W-:Y:S05]  /*e740*/  BSYNC B1 ;  /* 0x0000000000017941 */ /* 0x000fea0003800000 */
.L_x_604:
[----:B------:R-:W-:Y:S04]  /*e750*/  BSSY B1, `(.L_x_606) ;  /* 0x0000028000017945 */ /* 0x000fe80003800000 */
[----:B------:R-:W-:Y:S05]  /*e760*/  @P1 BRA `(.L_x_607) ;  /* 0x0000000000981947 */ /* 0x000fea0003800000 */
[----:B0-----:R-:W0:Y:S01]  /*e770*/  LDS.128 R4, [R30+0x7000] ;  /* 0x007000001e047984 */ /* 0x001e220000000c00 */
[C---:B------:R-:W-:Y:S01]  /*e780*/  IMAD.U32 R29, R15.reuse, 0x10000, RZ ;  /* 0x000100000f1d7824 */ /* 0x040fe200078e00ff */
[----:B------:R-:W-:Y:S01]  /*e790*/  LOP3.LUT R36, R15, 0xffff0000, RZ, 0xc0, !PT ;  /* 0xffff00000f247812 */ /* 0x000fe200078ec0ff */
        /* <DEDUP_REMOVED lines=16> */
[C---:B------:R-:W-:Y:S01]  /*e8a0*/  FMUL.FTZ R27, R34.reuse, R5 ;  /* 0x00000005221b7220 */ /* 0x040fe20000410000 */
[----:B------:R-:W-:Y:S01]  /*e8b0*/  LOP3.LUT R7, R7, 0xffff0000, RZ, 0xc0, !PT ;  /* 0xffff000007077812 */ /* 0x000fe200078ec0ff */
[----:B------:R-:W-:Y:S01]  /*e8c0*/  FFMA.FTZ R5, R34, R24, -R25 ;  /* 0x0000001822057223 */ /* 0x000fe20000010819 */
[C---:B------:R-:W-:Y:S01]  /*e8d0*/  LOP3.LUT R29, R14.reuse, 0xffff0000, RZ, 0xc0, !PT ;  /* 0xffff00000e1d7812 */ /* 0x040fe200078ec0ff */
[----:B------:R-:W-:Y:S02]  /*e8e0*/  IMAD.U32 R25, R14, 0x10000, RZ ;  /* 0x000100000e197824 */ /* 0x000fe400078e00ff */
[----:B------:R-:W-:Y:S01]  /*e8f0*/  FMUL.FTZ R14, R31, R6 ;  /* 0x000000061f0e7220 */ /* 0x000fe20000410000 */
[-C--:B------:R-:W-:Y:S01]  /*e900*/  FMUL.FTZ R26, R33, R7.reuse ;  /* 0x00000007211a7220 */ /* 0x080fe20000410000 */
[----:B------:R-:W-:Y:S01]  /*e910*/  FFMA.FTZ R24, R36, R24, R27 ;  /* 0x0000001824187223 */ /* 0x000fe2000001001b */
        /* <DEDUP_REMOVED lines=9> */
[----:B------:R-:W-:-:S05]  /*e9b0*/  F2FP.BF16.F32.PACK_AB R7, R32, R7 ;  /* 0x000000072007723e */ /* 0x000fca00000010ff */
[----:B------:R1:W-:Y:S02]  /*e9c0*/  STS.128 [R30+0x7000], R4 ;  /* 0x007000041e007388 */ /* 0x0003e40000000c00 */
.L_x_607:
[----:B------:R-:W-:Y:S05]  /*e9d0*/  BSYNC B1 ;  /* 0x0000000000017941 */ /* 0x000fea0003800000 */
.L_x_606:
[----:B------:R-:W-:Y:S04]  /*e9e0*/  BSSY B1, `(.L_x_608) ;  /* 0x0000028000017945 */ /* 0x000fe80003800000 */
[----:B------:R-:W-:Y:S05]  /*e9f0*/  @P2 BRA `(.L_x_609) ;  /* 0x0000000000982947 */ /* 0x000fea0003800000 */
[----:B01----:R-:W0:Y:S01]  /*ea00*/  LDS.128 R4, [R30+0xb000] ;  /* 0x00b000001e047984 */ /* 0x003e220000000c00 */
[C---:B------:R-:W-:Y:S01]  /*ea10*/  IMAD.U32 R25, R11.reuse, 0x10000, RZ ;  /* 0x000100000b197824 */ /* 0x040fe200078e00ff */
[----:B------:R-:W-:Y:S01]  /*ea20*/  LOP3.LUT R32, R11, 0xffff0000, RZ, 0xc0, !PT ;  /* 0xffff00000b207812 */ /* 0x000fe200078ec0ff */
[C---:B------:R-:W-:Y:S01]  /*ea30*/  IMAD.U32 R21, R9.reuse, 0x10000, RZ ;  /* 0x0001000009157824 */ /* 0x040fe200078e00ff */
[----:B------:R-:W-:Y:S01]  /*ea40*/  LOP3.LUT R26, R9, 0xffff0000, RZ, 0xc0, !PT ;  /* 0xffff0000091a7812 */ /* 0x000fe200078ec0ff */
[C---:B------:R-:W-:Y:S01]  /*ea50*/  IMAD.U32 R27, R12.reuse, 0x10000, RZ ;  /* 0x000100000c1b7824 */ /* 0x040fe200078e00ff */
        /* <DEDUP_REMOVED lines=16> */
[C---:B------:R-:W-:Y:S01]  /*eb60*/  LOP3.LUT R25, R10.reuse, 0xffff0000, RZ, 0xc0, !PT ;  /* 0xffff00000a197812 */ /* 0x040fe200078ec0ff */
[----:B------:R-:W-:-:S02]  /*eb70*/  IMAD.U32 R15, R10, 0x10000, RZ ;  /* 0x000100000a0f7824 */ /* 0x000fc400078e00ff */
        /* <DEDUP_REMOVED lines=9> */
[----:B------:R-:W-:Y:S02]  /*ec10*/  F2FP.BF16.F32.PACK_AB R4, R13, R4 ;  /* 0x000000040d04723e */ /* 0x000fe400000010ff */
[----:B------:R-:W-:-:S02]  /*ec20*/  F2FP.BF16.F32.PACK_AB R5, R14, R5 ;  /* 0x000000050e05723e */ /* 0x000fc400000010ff */
[----:B------:R-:W-:Y:S02]  /*ec30*/  F2FP.BF16.F32.PACK_AB R6, R9, R6 ;  /* 0x000000060906723e */ /* 0x000fe400000010ff */
[----:B------:R-:W-:-:S05]  /*ec40*/  F2FP.BF16.F32.PACK_AB R7, R24, R7 ;  /* 0x000000071807723e */ /* 0x000fca00000010ff */
[----:B------:R2:W-:Y:S02]  /*ec50*/  STS.128 [R30+0xb000], R4 ;  /* 0x00b000041e007388 */ /* 0x0005e40000000c00 */
.L_x_609:
[----:B------:R-:W-:Y:S05]  /*ec60*/  BSYNC B1 ;  /* 0x0000000000017941 */ /* 0x000fea0003800000 */
.L_x_608:
        /* <DEDUP_REMOVED lines=14> */
[----:B------:R-:W-:Y:S01]  /*ed50*/  SHF.L.U32 R6, R7, 0x10, RZ ;  /* 0x0000001007067819 */ /* 0x000fe200000006ff */
[----:B------:R-:W-:Y:S01]  /*ed60*/  FMUL.FTZ R11, R24, R5 ;  /* 0x00000005180b7220 */ /* 0x000fe20000410000 */
[-C--:B------:R-:W-:Y:S01]  /*ed70*/  FFMA.FTZ R4, R13, R9.reuse, -R12 ;  /* 0x000000090d047223 */ /* 0x080fe2000001080c */
[----:B------:R-:W-:Y:S01]  /*ed80*/  FFMA.FTZ R9, R15, R9, R14 ;  /* 0x000000090f097223 */ /* 0x000fe2000001000e */
[----:B------:R-:W-:Y:S01]  /*ed90*/  IMAD.U32 R14, R8, 0x10000, RZ ;  /* 0x00010000080e7824 */ /* 0x000fe200078e00ff */
[----:B------:R-:W-:Y:S01]  /*eda0*/  LOP3.LUT R7, R7, 0xffff0000, RZ, 0xc0, !PT ;  /* 0xffff000007077812 */ /* 0x000fe200078ec0ff */
[----:B------:R-:W-:Y:S01]  /*edb0*/  FMUL.FTZ R13, R20, R5 ;  /* 0x00000005140d7220 */ /* 0x000fe20000410000 */
[----:B------:R-:W-:Y:S01]  /*edc0*/  IMAD.U32 R12, R2, 0x10000, RZ ;  /* 0x00010000020c7824 */ /* 0x000fe200078e00ff */
[----:B------:R-:W-:Y:S01]  /*edd0*/  LOP3.LUT R8, R8, 0xffff0000, RZ, 0xc0, !PT ;  /* 0xffff000008087812 */ /* 0x000fe200078ec0ff */
[-C--:B------:R-:W-:Y:S01]  /*ede0*/  FFMA.FTZ R5, R20, R10.reuse, -R11 ;  /* 0x0000000a14057223 */ /* 0x080fe2000001080b */
        /* <DEDUP_REMOVED lines=14> */
[----:B------:R4:W-:Y:S01]  /*eed0*/  STS.128 [R30+0xf000], R4 ;  /* 0x00f000041e007388 */ /* 0x0009e20000000c00 */
[----:B------:R-:W-:Y:S05]  /*eee0*/  BRA `(.L_x_603) ;  /* 0x0000003800447947 */ /* 0x000fea0003800000 */
.L_x_573:
[----:B------:R-:W-:-:S03]  /*eef0*/  UMOV UR4, 0xffffffff ;  /* 0xffffffff00047882 */ /* 0x000fc60000000000 */
[----:B------:R-:W-:Y:S05]  /*ef00*/  BRA.DIV UR4, `(.L_x_610) ;  /* 0x0000019e04fc7947 */ /* 0x000fea000b800000 */
[----:B------:R0:W1:Y:S04]  /*ef10*/  SHFL.IDX PT, R0, R24, RZ, 0x181f ;  /* 0x00181fff18007589 */ /* 0x00006800000e0000 */
[----:B------:R-:W2:Y:S04]  /*ef20*/  SHFL.IDX PT, R2, R2, RZ, 0x181f ;  /* 0x00181fff02027589 */ /* 0x000ea800000e0000 */
[----:B------:R0:W3:Y:S04]  /*ef30*/  SHFL.IDX PT, R3, R26, RZ, 0x181f ;  /* 0x00181fff1a037589 */ /* 0x0000e800000e0000 */
[----:B------:R0:W4:Y:S02]  /*ef40*/  SHFL.IDX PT, R20, R25, RZ, 0x181f ;  /* 0x00181fff19147589 */ /* 0x00012400000e0000 */
.L_x_857:
        /* <DEDUP_REMOVED lines=10> */
[----:B------:R-:W-:Y:S02]  /*eff0*/  CS2R R4, SRZ ;  /* 0x0000000000047805 */ /* 0x000fe4000001ff00 */
[----:B------:R-:W-:Y:S02]  /*f000*/  CS2R R12, SRZ ;  /* 0x00000000000c7805 */ /* 0x000fe4000001ff00 */
[----:B0-----:R-:W-:Y:S02]  /*f010*/  CS2R R26, SRZ ;  /* 0x00000000001a7805 */ /* 0x001fe4000001ff00 */
[----:B-----5:R-:W-:-:S04]  /*f020*/  LEA.HI R24, R40, R40, RZ, 0x1 ;  /* 0x0000002828187211 */ /* 0x020fc800078f08ff */
[----:B------:R-:W-:Y:S02]  /*f030*/  LOP3.LUT R39, R24, 0xfffffffe, RZ, 0xc0, !PT ;  /* 0xfffffffe18277812 */ /* 0x000fe400078ec0ff */
[----:B------:R-:W-:Y:S01]  /*f040*/  CS2R R24, SRZ ;  /* 0x0000000000187805 */ /* 0x000fe2000001ff00 */
[----:B------:R-:W-:Y:S06]  /*f050*/  @P0 BRA `(.L_x_612) ;  /* 0x0000000000600947 */ /* 0x000fec0003800000 */
[----:B------:R-:W-:Y:S01]  /*f060*/  ULDC UR4, c[0x0][0x3f4] ;  /* 0x0000fd0000047ab9 */ /* 0x000fe20000000800 */
[----:B------:R-:W-:Y:S01]  /*f070*/  ULDC.64 UR6, c[0x0][0x208] ;  /* 0x0000820000067ab9 */ /* 0x000fe20000000a00 */
[----:B------:R-:W-:Y:S02]  /*f080*/  ISETP.GE.AND P4, PT, R16, UR4, PT ;  /* 0x0000000410007c0c */ /* 0x000fe4000bf86270 */
[----:B------:R-:W-:-:S11]  /*f090*/  ISETP.GE.AND P5, PT, R213, UR4, PT ;  /* 0x00000004d5007c0c */ /* 0x000fd6000bfa6270 */
[C---:B------:R-:W-:Y:S01]  /*f0a0*/  @!P4 IMAD.SHL.U32 R35, R16.reuse, 0x2, RZ ;  /* 0x000000021023c824 */ /* 0x040fe200078e00ff */
[----:B------:R-:W-:Y:S01]  /*f0b0*/  @!P4 SHF.L.U64.HI R6, R16, 0x1, R17 ;  /* 0x000000011006c819 */ /* 0x000fe20000010211 */
[C---:B------:R-:W-:Y:S01]  /*f0c0*/  @!P5 IMAD.SHL.U32 R5, R23.reuse, 0x2, RZ ;  /* 0x000000021705d824 */ /* 0x040fe200078e00ff */
[----:B------:R-:W-:Y:S02]  /*f0d0*/  @!P5 SHF.L.U64.HI R4, R23, 0x1, R216 ;  /* 0x000000011704d819 */ /* 0x000fe400000102d8 */
[-C--:B--2---:R-:W-:Y:S02]  /*f0e0*/  @!P4 IADD3 R32, P0, R2, R35.reuse, RZ ;  /* 0x000000230220c210 */ /* 0x084fe40007f1e0ff */
[----:B----4-:R-:W-:Y:S02]  /*f0f0*/  @!P4 IADD3 R34, P1, R20, R35, RZ ;  /* 0x000000231422c210 */ /* 0x010fe40007f3e0ff */
[-C--:B------:R-:W-:Y:S01]  /*f100*/  @!P5 IADD3 R36, P2, R2, R5.reuse, RZ ;  /* 0x000000050224d210 */ /* 0x080fe20007f5e0ff */
[--C-:B-1----:R-:W-:Y:S01]  /*f110*/  @!P4 IMAD.X R33, R0, 0x1, R6.reuse, P0 ;  /* 0x000000010021c824 */ /* 0x102fe200000e0606 */
[----:B------:R-:W-:Y:S01]  /*f120*/  @!P5 IADD3 R2, P3, R20, R5, RZ ;  /* 0x000000051402d210 */ /* 0x000fe20007f7e0ff */
[C---:B---3--:R-:W-:Y:S01]  /*f130*/  @!P4 IMAD.X R35, R3.reuse, 0x1, R6, P1 ;  /* 0x000000010323c824 */ /* 0x048fe200008e0606 */
[----:B------:R-:W-:Y:S01]  /*f140*/  CS2R R6, SRZ ;  /* 0x0000000000067805 */ /* 0x000fe2000001ff00 */
[--C-:B------:R-:W-:Y:S01]  /*f150*/  @!P5 IMAD.X R37, R0, 0x1, R4.reuse, P2 ;  /* 0x000000010025d824 */ /* 0x100fe200010e0604 */
[----:B------:R-:W-:Y:S01]  /*f160*/  CS2R R14, SRZ ;  /* 0x00000000000e7805 */ /* 0x000fe2000001ff00 */
[----:B------:R-:W-:Y:S01]  /*f170*/  @!P5 IMAD.X R3, R3, 0x1, R4, P3 ;  /* 0x000000010303d824 */ /* 0x000fe200018e0604 */
[----:B------:R-:W-:-:S02]  /*f180*/  CS2R R4, SRZ ;  /* 0x0000000000047805 */ /* 0x000fc4000001ff00 */
[----:B------:R-:W-:Y:S01]  /*f190*/  CS2R R12, SRZ ;  /* 0x00000000000c7805 */ /* 0x000fe2000001ff00 */
[----:B------:R0:W5:Y:S04]  /*f1a0*/  @!P4 LD.E.128 R8, desc[UR6][R32.64] ;  /* 0x000000062008c980 */ /* 0x000168000c101d00 */
[----:B------:R0:W5:Y:S04]  /*f1b0*/  @!P4 LD.E.128 R24, desc[UR6][R34.64] ;  /* 0x000000062218c980 */ /* 0x000168000c101d00 */
[----:B------:R0:W5:Y:S04]  /*f1c0*/  @!P5 LD.E.128 R4, desc[UR6][R36.64] ;  /* 0x000000062404d980 */ /* 0x000168000c101d00 */
[----:B------:R0:W5:Y:S02]  /*f1d0*/  @!P5 LD.E.128 R12, desc[UR6][R2.64] ;  /* 0x00000006020cd980 */ /* 0x000164000c101d00 */
.L_x_612:
[----:B------:R-:W-:Y:S05]  /*f1e0*/  BSYNC B1 ;  /* 0x0000000000017941 */ /* 0x000fea0003800000 */
.L_x_611:
[--C-:B-----5:R-:W-:Y:S01]  /*f1f0*/  SHF.R.U64 R51, R8, 0x10, R9.reuse ;  /* 0x0000001008337819 */ /* 0x120fe20000001209 */
[--C-:B------:R-:W-:Y:S01]  /*f200*/  IMAD.MOV.U32 R29, RZ, RZ, R9.reuse ;  /* 0x000000ffff1d7224 */ /* 0x100fe200078e0009 */
[----:B------:R-:W-:Y:S01]  /*f210*/  SHF.R.U32.HI R48, RZ, 0x10, R9 ;  /* 0x00000010ff307819 */ /* 0x000fe20000011609 */
[----:B------:R-:W-:Y:S01]  /*f220*/  IMAD.IADD R9, R40, 0x1, -R39 ;  /* 0x0000000128097824 */ /* 0x000fe200078e0a27 */
[----:B------:R-:W-:Y:S01]  /*f230*/  SHF.R.U64 R47, R4, 0x10, R5 ;  /* 0x00000010042f7819 */ /* 0x000fe20000001205 */
[----:B-1----:R-:W-:Y:S01]  /*f240*/  IMAD.MOV.U32 R0, RZ, RZ, R4 ;  /* 0x000000ffff007224 */ /* 0x002fe200078e0004 */
[--C-:B------:R-:W-:Y:S01]  /*f250*/  SHF.R.U64 R44, R6, 0x10, R7.reuse ;  /* 0x00000010062c7819 */ /* 0x100fe20000001207 */
[----:B------:R-:W-:Y:S01]  /*f260*/  IMAD.MOV.U32 R4, RZ, RZ, R7 ;  /* 0x000000ffff047224 */ /* 0x000fe200078e0007 */
[----:B------:R-:W-:Y:S01]  /*f270*/  SHF.L.U32 R9, R9, 0x1f, RZ ;  /* 0x0000001f09097819 */ /* 0x000fe200000006ff */
[----:B0-----:R-:W-:Y:S01]  /*f280*/  IMAD.MOV.U32 R35, RZ, RZ, R25 ;  /* 0x000000ffff237224 */ /* 0x001fe200078e0019 */
[----:B------:R-:W-:Y:S01]  /*f290*/  SHF.R.U32.HI R43, RZ, 0x10, R7 ;  /* 0x00000010ff2b7819 */ /* 0x000fe20000011607 */
[----:B------:R-:W-:Y:S01]  /*f2a0*/  IMAD.MOV.U32 R36, RZ, RZ, R26 ;  /* 0x000000ffff247224 */ /* 0x000fe200078e001a */
[----:B------:R-:W0:Y:S01]  /*f2b0*/  SYNCS.PHASECHK.TRANS64.TRYWAIT P0, [R22+URZ+0x38800], R9 ;  /* 0x03880009160075a7 */ /* 0x000e22000800017f */
[--C-:B------:R-:W-:Y:S01]  /*f2c0*/  SHF.R.U64 R41, R24, 0x10, R25.reuse ;  /* 0x0000001018297819 */ /* 0x100fe20000001219 */
[----:B----4-:R-:W-:Y:S01]  /*f2d0*/  IMAD.MOV.U32 R20, RZ, RZ, R8 ;  /* 0x000000ffff147224 */ /* 0x010fe200078e0008 */
[----:B------:R-:W-:Y:S01]  /*f2e0*/  SHF.R.U32.HI R42, RZ, 0x10, R25 ;  /* 0x00000010ff2a7819 */ /* 0x000fe20000011619 */
[----:B------:R-:W-:Y:S01]  /*f2f0*/  IMAD.MOV.U32 R32, RZ, RZ, R10 ;  /* 0x000000ffff207224 */ /* 0x000fe200078e000a */
[----:B------:R-:W-:Y:S01]  /*f300*/  SHF.R.U64 R25, R26, 0x10, R27 ;  /* 0x000000101a197819 */ /* 0x000fe2000000121b */
[----:B--2---:R-:W-:Y:S01]  /*f310*/  IMAD.MOV.U32 R2, RZ, RZ, R5 ;  /* 0x000000ffff027224 */ /* 0x004fe200078e0005 */
[--C-:B------:R-:W-:Y:S01]  /*f320*/  SHF.R.U64 R49, R10, 0x10, R11.reuse ;  /* 0x000000100a317819 */ /* 0x100fe2000000120b */
[----:B---3--:R-:W-:Y:S01]  /*f330*/  IMAD.MOV.U32 R3, RZ, RZ, R6 ;  /* 0x000000ffff037224 */ /* 0x008fe200078e0006 */
[----:B------:R-:W-:Y:S01]  /*f340*/  MOV R33, R11 ;  /* 0x0000000b00217202 */ /* 0x000fe20000000f00 */
[----:B------:R-:W-:Y:S01]  /*f350*/  IMAD.MOV.U32 R34, RZ, RZ, R24 ;  /* 0x000000ffff227224 */ /* 0x000fe200078e0018 */
[----:B------:R-:W-:Y:S01]  /*f360*/  SHF.R.U32.HI R46, RZ, 0x10, R11 ;  /* 0x00000010ff2e7819 */ /* 0x000fe2000001160b */
[----:B------:R-:W-:Y:S01]  /*f370*/  IMAD.MOV.U32 R37, RZ, RZ, R27 ;  /* 0x000000ffff257224 */ /* 0x000fe200078e001b */
[----:B------:R-:W-:Y:S01]  /*f380*/  SHF.R.U32.HI R45, RZ, 0x10, R5 ;  /* 0x00000010ff2d7819 */ /* 0x000fe20000011605 */
[----:B------:R-:W-:Y:S01]  /*f390*/  IMAD.MOV.U32 R7, RZ, RZ, R12 ;  /* 0x000000ffff077224 */ /* 0x000fe200078e000c */
[----:B------:R-:W-:Y:S01]  /*f3a0*/  SHF.R.U32.HI R40, RZ, 0x10, R27 ;  /* 0x00000010ff287819 */ /* 0x000fe2000001161b */
[----:B------:R-:W-:Y:S01]  /*f3b0*/  BSSY B1, `(.L_x_613) ;  /* 0x000001a000017945 */ /* 0x000fe20003800000 */
[--C-:B------:R-:W-:Y:S01]  /*f3c0*/  SHF.R.U64 R26, R12, 0x10, R13.reuse ;  /* 0x000000100c1a7819 */ /* 0x100fe2000000120d */
[----:B------:R-:W-:Y:S01]  /*f3d0*/  IMAD.MOV.U32 R8, RZ, RZ, R13 ;  /* 0x000000ffff087224 */ /* 0x000fe200078e000d */
[----:B------:R-:W-:Y:S01]  /*f3e0*/  VIMNMX R38, R38, 0x80, PT ;  /* 0x0000008026267848 */ /* 0x000fe20003fe0100 */
[----:B------:R-:W-:Y:S01]  /*f3f0*/  IMAD.MOV.U32 R5, RZ, RZ, R14 ;  /* 0x000000ffff057224 */ /* 0x000fe200078e000e */
[----:B------:R-:W-:Y:S01]  /*f400*/  SHF.R.S32.HI R24, RZ, 0x1f, R213 ;  /* 0x0000001fff187819 */ /* 0x000fe200000114d5 */
[----:B------:R-:W-:Y:S01]  /*f410*/  IMAD.MOV.U32 R6, RZ, RZ, R15 ;  /* 0x000000ffff067224 */ /* 0x000fe200078e000f */
[----:B------:R-:W-:-:S02]  /*f420*/  SHF.R.U32.HI R39, RZ, 0x10, R13 ;  /* 0x00000010ff277819 */ /* 0x000fc4000001160d */
[----:B------:R-:W-:Y:S02]  /*f430*/  PRMT R36, R36, 0x5410, R25 ;  /* 0x0000541024247816 */ /* 0x000fe40000000019 */
[--C-:B------:R-:W-:Y:S02]  /*f440*/  SHF.R.U64 R10, R14, 0x10, R15.reuse ;  /* 0x000000100e0a7819 */ /* 0x100fe4000000120f */
[----:B------:R-:W-:Y:S02]  /*f450*/  SHF.R.U32.HI R11, RZ, 0x10, R15 ;  /* 0x00000010ff0b7819 */ /* 0x000fe4000001160f */
[----:B------:R-:W-:Y:S02]  /*f460*/  PRMT R27, R20, 0x5410, R51 ;  /* 0x00005410141b7816 */ /* 0x000fe40000000033 */
[----:B------:R-:W-:Y:S02]  /*f470*/  PRMT R29, R29, 0x5410, R48 ;  /* 0x000054101d1d7816 */ /* 0x000fe40000000030 */
[----:B------:R-:W-:-:S02]  /*f480*/  PRMT R32, R32, 0x5410, R49 ;  /* 0x0000541020207816 */ /* 0x000fc40000000031 */
[----:B------:R-:W-:Y:S02]  /*f490*/  PRMT R33, R33, 0x5410, R46 ;  /* 0x0000541021217816 */ /* 0x000fe4000000002e */
[----:B------:R-:W-:Y:S02]  /*f4a0*/  PRMT R0, R0, 0x5410, R47 ;  /* 0x0000541000007816 */ /* 0x000fe4000000002f */
[----:B------:R-:W-:Y:S02]  /*f4b0*/  PRMT R2, R2, 0x5410, R45 ;  /* 0x0000541002027816 */ /* 0x000fe4000000002d */
[----:B------:R-:W-:Y:S02]  /*f4c0*/  PRMT R3, R3, 0x5410, R44 ;  /* 0x0000541003037816 */ /* 0x000fe4000000002c */
[----:B------:R-:W-:Y:S02]  /*f4d0*/  PRMT R12, R4, 0x5410, R43 ;  /* 0x00005410040c7816 */ /* 0x000fe4000000002b */
[----:B------:R-:W-:-:S02]  /*f4e0*/  ISETP.GE.AND P1, PT, R219, R38, PT ;  /* 0x00000026db00720c */ /* 0x000fc40003f26270 */
[----:B------:R-:W-:Y:S02]  /*f4f0*/  PRMT R34, R34, 0x5410, R41 ;  /* 0x0000541022227816 */ /* 0x000fe40000000029 */
[----:B------:R-:W-:Y:S02]  /*f500*/  PRMT R35, R35, 0x5410, R42 ;  /* 0x0000541023237816 */ /* 0x000fe4000000002a */
[----:B------:R-:W-:Y:S02]  /*f510*/  PRMT R37, R37, 0x5410, R40 ;  /* 0x0000541025257816 */ /* 0x000fe40000000028 */
[----:B------:R-:W-:Y:S02]  /*f520*/  LEA.HI R25, R24, R213, RZ, 0x3 ;  /* 0x000000d518197211 */ /* 0x000fe400078f18ff */
[----:B------:R-:W-:Y:S01]  /*f530*/  PRMT R13, R7, 0x5410, R26 ;  /* 0x00005410070d7816 */ /* 0x000fe2000000001a */
[----:B0-----:R-:W-:Y:S06]  /*f540*/  @!P0 BRA `(.L_x_614) ;  /* 0x0000019800e08947 */ /* 0x001fec0003800000 */
.L_x_858:
[----:B------:R-:W-:Y:S05]  /*f550*/  BSYNC B1 ;  /* 0x0000000000017941 */ /* 0x000fea0003800000 */
.L_x_613:
[----:B------:R-:W-:Y:S01]  /*f560*/  BSSY B1, `(.L_x_615) ;  /* 0x00000c4000017945 */ /* 0x000fe20003800000 */
[----:B------:R-:W-:Y:S02]  /*f570*/  PRMT R14, R8, 0x5410, R39 ;  /* 0x00005410080e7816 */ /* 0x000fe40000000027 */
[----:B------:R-:W-:Y:S02]  /*f580*/  SHF.R.S32.HI R26, RZ, 0x3, R25 ;  /* 0x00000003ff1a7819 */ /* 0x000fe40000011419 */
[----:B------:R-:W-:Y:S02]  /*f590*/  PRMT R15, R5, 0x5410, R10 ;  /* 0x00005410050f7816 */ /* 0x000fe4000000000a */
[----:B------:R-:W-:Y:S01]  /*f5a0*/  PRMT R20, R6, 0x5410, R11 ;  /* 0x0000541006147816 */ /* 0x000fe2000000000b */
[----:B------:R-:W-:Y:S06]  /*f5b0*/  @P1 BRA `(.L_x_616) ;  /* 0x0000000800f81947 */ /* 0x000fec0003800000 */
[----:B------:R-:W1:Y:S01]  /*f5c0*/  LDC R63, c[0x0][0x3f4] ;  /* 0x0000fd00ff3f7b82 */ /* 0x000e620000000800 */
[----:B------:R-:W-:Y:S01]  /*f5d0*/  BSSY B2, `(.L_x_617) ;  /* 0x000005c000027945 */ /* 0x000fe20003800000 */
[----:B------:R-:W-:Y:S02]  /*f5e0*/  SHF.R.U32.HI R56, RZ, 0x3, R224 ;  /* 0x00000003ff387819 */ /* 0x000fe400000116e0 */
[-C--:B-1----:R-:W-:Y:S02]  /*f5f0*/  ISETP.GE.AND P0, PT, R16, R63.reuse, PT ;  /* 0x0000003f1000720c */ /* 0x082fe40003f06270 */
[----:B------:R-:W-:-:S11]  /*f600*/  ISETP.GE.AND P1, PT, R213, R63, PT ;  /* 0x0000003fd500720c */ /* 0x000fd60003f26270 */
[----:B------:R-:W-:Y:S05]  /*f610*/  @P0 BRA `(.L_x_618) ;  /* 0x00000004005c0947 */ /* 0x000fea0003800000 */
[----:B------:R-:W2:Y:S01]  /*f620*/  LDL R4, [R1+0x64] ;  /* 0x0000640001047983 */ /* 0x000ea20000100800 */
[C---:B------:R-:W-:Y:S01]  /*f630*/  IMAD.U32 R51, R34.reuse, 0x10000, RZ ;  /* 0x0001000022337824 */ /* 0x040fe200078e00ff */
[----:B------:R-:W-:Y:S01]  /*f640*/  LOP3.LUT R53, R34, 0xffff0000, RZ, 0xc0, !PT ;  /* 0xffff000022357812 */ /* 0x000fe200078ec0ff */
[----:B------:R-:W-:Y:S01]  /*f650*/  IMAD.U32 R49, R27, 0x10000, RZ ;  /* 0x000100001b317824 */ /* 0x000fe200078e00ff */
[----:B--2---:R-:W-:-:S04]  /*f660*/  LEA.HI R4, R63, R4, RZ, 0x1d ;  /* 0x000000043f047211 */ /* 0x004fc800078fe8ff */
[----:B------:R-:W-:Y:S02]  /*f670*/  SHF.R.S32.HI R7, RZ, 0x1f, R4 ;  /* 0x0000001fff077819 */ /* 0x000fe40000011404 */
[----:B------:R-:W-:Y:S02]  /*f680*/  SHF.L.U32 R5, R4, 0x3, RZ ;  /* 0x0000000304057819 */ /* 0x000fe400000006ff */
[----:B------:R-:W-:Y:S02]  /*f690*/  LEA.HI R7, R7, R4, RZ, 0x3 ;  /* 0x0000000407077211 */ /* 0x000fe400078f18ff */
[----:B------:R-:W-:-:S03]  /*f6a0*/  LOP3.LUT R5, R224, 0x38, R5, 0xf8, !PT ;  /* 0x00000038e0057812 */ /* 0x000fc600078ef805 */
[----:B------:R-:W-:Y:S01]  /*f6b0*/  IMAD.SHL.U32 R7, R7, 0x400, RZ ;  /* 0x0000040007077824 */ /* 0x000fe200078e00ff */
[----:B------:R-:W-:-:S04]  /*f6c0*/  LOP3.LUT R5, R5, R56, RZ, 0x3c, !PT ;  /* 0x0000003805057212 */ /* 0x000fc800078e3cff */
[----:B------:R-:W-:-:S04]  /*f6d0*/  LOP3.LUT R7, R7, 0x7fffe000, RZ, 0xc0, !PT ;  /* 0x7fffe00007077812 */ /* 0x000fc800078ec0ff */
[----:B0-----:R-:W-:Y:S02]  /*f6e0*/  IADD3 R9, R5, R7, R228 ;  /* 0x0000000705097210 */ /* 0x001fe40007ffe0e4 */
[----:B------:R-:W0:Y:S03]  /*f6f0*/  LDS.128 R4, [R30] ;  /* 0x000000001e047984 */ /* 0x000e260000000c00 */
[----:B------:R-:W-:-:S05]  /*f700*/  IMAD R39, R9, 0x2, R22 ;  /* 0x0000000209277824 */ /* 0x000fca00078e0216 */
[----:B------:R-:W1:Y:S01]  /*f710*/  LDS.128 R8, [R39+0x14400] ;  /* 0x0144000027087984 */ /* 0x000e620000000c00 */
[C---:B0-----:R-:W-:Y:S01]  /*f720*/  IMAD.U32 R40, R4.reuse, 0x10000, RZ ;  /* 0x0001000004287824 */ /* 0x041fe200078e00ff */
[----:B------:R-:W-:Y:S01]  /*f730*/  LOP3.LUT R4, R4, 0xffff0000, RZ, 0xc0, !PT ;  /* 0xffff000004047812 */ /* 0x000fe200078ec0ff */
[C---:B------:R-:W-:Y:S01]  /*f740*/  IMAD.U32 R41, R5.reuse, 0x10000, RZ ;  /* 0x0001000005297824 */ /* 0x040fe200078e00ff */
[----:B------:R-:W-:Y:S01]  /*f750*/  LOP3.LUT R5, R5, 0xffff0000, RZ, 0xc0, !PT ;  /* 0xffff000005057812 */ /* 0x000fe200078ec0ff */
[C---:B------:R-:W-:Y:S01]  /*f760*/  IMAD.U32 R42, R6.reuse, 0x10000, RZ ;  /* 0x00010000062a7824 */ /* 0x040fe200078e00ff */
[----:B------:R-:W-:Y:S01]  /*f770*/  LOP3.LUT R6, R6, 0xffff0000, RZ, 0xc0, !PT ;  /* 0xffff000006067812 */ /* 0x000fe200078ec0ff */
[C---:B------:R-:W-:Y:S01]  /*f780*/  IMAD.U32 R43, R7.reuse, 0x10000, RZ ;  /* 0x00010000072b7824 */ /* 0x040fe200078e00ff */
[----:B------:R-:W-:Y:S01]  /*f790*/  LOP3.LUT R7, R7, 0xffff0000, RZ, 0xc0, !PT ;  /* 0xffff000007077812 */ /* 0x000fe200078ec0ff */
[C---:B-1----:R-:W-:Y:S01]  /*f7a0*/  IMAD.U32 R44, R8.reuse, 0x10000, RZ ;  /* 0x00010000082c7824 */ /* 0x042fe200078e00ff */
[----:B------:R-:W-:Y:S01]  /*f7b0*/  LOP3.LUT R8, R8, 0xffff0000, RZ, 0xc0, !PT ;  /* 0xffff000008087812 */ /* 0x000fe200078ec0ff */
[C---:B------:R-:W-:Y:S01]  /*f7c0*/  IMAD.U32 R45, R9.reuse, 0x10000, RZ ;  /* 0x00010000092d7824 */ /* 0x040fe200078e00ff */
[----:B------:R-:W-:Y:S01]  /*f7d0*/  LOP3.LUT R9, R9, 0xffff0000, RZ, 0xc0, !PT ;  /* 0xffff000009097812 */ /* 0x000fe200078ec0ff */
[C---:B------:R-:W-:Y:S01]  /*f7e0*/  FMUL.FTZ R55, R44.reuse, R51 ;  /* 0x000000332c377220 */ /* 0x040fe20000410000 */
[----:B------:R-:W-:Y:S01]  /*f7f0*/  FMUL.FTZ R57, R44, R49 ;  /* 0x000000312c397220 */ /* 0x000fe20000410000 */
[----:B------:R-:W-:Y:S01]  /*f800*/  SHF.L.U32 R44, R35, 0x10, RZ ;  /* 0x00000010232c7819 */ /* 0x000fe200000006ff */
[----:B------:R-:W-:Y:S01]  /*f810*/  FMUL.FTZ R59, R8, R53 ;  /* 0x00000035083b7220 */ /* 0x000fe20000410000 */
[C---:B------:R-:W-:Y:S01]  /*f820*/  FFMA.FTZ R55, R40.reuse, R49, -R55 ;  /* 0x0000003128377223 */ /* 0x040fe20000010837 */
[----:B------:R-:W-:Y:S01]  /*f830*/  LOP3.LUT R49, R27, 0xffff0000, RZ, 0xc0, !PT ;  /* 0xffff00001b317812 */ /* 0x000fe200078ec0ff */
[----:B------:R-:W-:Y:S01]  /*f840*/  FFMA.FTZ R57, R40, R51, R57 ;  /* 0x0000003328397223 */ /* 0x000fe20000010039 */
[----:B------:R-:W-:-:S02]  /*f850*/  IMAD.U32 R40, R29, 0x10000, RZ ;  /* 0x000100001d287824 */ /* 0x000fc400078e00ff */
[----:B------:R-:W-:Y:S02]  /*f860*/  IMAD.U32 R46, R10, 0x10000, RZ ;  /* 0x000100000a2e7824 */ /* 0x000fe400078e00ff */
[-C--:B------:R-:W-:Y:S01]  /*f870*/  FMUL.FTZ R51, R8, R49.reuse ;  /* 0x0000003108337220 */ /* 0x080fe20000410000 */
[----:B------:R-:W-:Y:S01]  /*f880*/  FFMA.FTZ R48, R4, R49, -R59 ;  /* 0x0000003104307223 */ /* 0x000fe2000001083b */
[C---:B------:R-:W-:Y:S01]  /*f890*/  FMUL.FTZ R8, R45.reuse, R44 ;  /* 0x0000002c2d087220 */ /* 0x040fe20000410000 */
[----:B------:R-:W-:Y:S02]  /*f8a0*/  IMAD.U32 R49, R36, 0x10000, RZ ;  /* 0x0001000024317824 */ /* 0x000fe400078e00ff */
[-C--:B------:R-:W-:Y:S01]  /*f8b0*/  FMUL.FTZ R59, R45, R40.reuse ;  /* 0x000000282d3b7220 */ /* 0x080fe20000410000 */
[----:B------:R-:W-:Y:S01]  /*f8c0*/  FFMA.FTZ R50, R4, R53, R51 ;  /* 0x0000003504327223 */ /* 0x000fe20000010033 */
[----:B------:R-:W-:Y:S01]  /*f8d0*/  LOP3.LUT R10, R10, 0xffff0000, RZ, 0xc0, !PT ;  /* 0xffff00000a0a7812 */ /* 0x000fe200078ec0ff */
[----:B------:R-:W-:Y:S01]  /*f8e0*/  FFMA.FTZ R52, R41, R40, -R8 ;  /* 0x0000002829347223 */ /* 0x000fe20000010808 */
[----:B------:R-:W-:-:S02]  /*f8f0*/  IMAD.U32 R45, R32, 0x10000, RZ ;  /* 0x00010000202d7824 */ /* 0x000fc400078e00ff */
[----:B------:R-:W-:Y:S01]  /*f900*/  FFMA.FTZ R59, R41, R44, R59 ;  /* 0x0000002c293b7223 */ /* 0x000fe2000001003b */
[----:B------:R-:W-:Y:S01]  /*f910*/  FMUL.FTZ R53, R46, R49 ;  /* 0x000000312e357220 */ /* 0x000fe20000410000 */
[----:B------:R-:W-:Y:S01]  /*f920*/  LOP3.LUT R51, R36, 0xffff0000, RZ, 0xc0, !PT ;  /* 0xffff000024337812 */ /* 0x000fe200078ec0ff */
[----:B------:R-:W-:Y:S01]  /*f930*/  IMAD.U32 R47, R11, 0x10000, RZ ;  /* 0x000100000b2f7824 */ /* 0x000fe200078e00ff */
[----:B------:R-:W-:Y:S01]  /*f940*/  LOP3.LUT R41, R32, 0xffff0000, RZ, 0xc0, !PT ;  /* 0xffff000020297812 */ /* 0x000fe200078ec0ff */
[----:B------:R-:W-:Y:S02]  /*f950*/  IMAD.U32 R40, R37, 0x10000, RZ ;  /* 0x0001000025287824 */ /* 0x000fe400078e00ff */
[-C--:B------:R-:W-:Y:S01]  /*f960*/  FMUL.FTZ R61, R46, R45.reuse ;  /* 0x0000002d2e3d7220 */ /* 0x080fe20000410000 */
[----:B------:R-:W-:Y:S01]  /*f970*/  FFMA.FTZ R53, R42, R45, -R53 ;  /* 0x0000002d2a357223 */ /* 0x000fe20000010835 */
[----:B------:R-:W-:Y:S01]  /*f980*/  FMUL.FTZ R45, R10, R51 ;  /* 0x000000330a2d7220 */ /* 0x000fe20000410000 */
[----:B------:R-:W-:-:S02]  /*f990*/  IMAD.U32 R4, R33, 0x10000, RZ ;  /* 0x0001000021047824 */ /* 0x000fc400078e00ff */
[----:B------:R-:W-:Y:S01]  /*f9a0*/  FMUL.FTZ R10, R10, R41 ;  /* 0x000000290a0a7220 */ /* 0x000fe20000410000 */
[----:B------:R-:W-:Y:S01]  /*f9b0*/  FMUL.FTZ R8, R47, R40 ;  /* 0x000000282f087220 */ /* 0x000fe20000410000 */
[----:B------:R-:W-:Y:S01]  /*f9c0*/  FFMA.FTZ R61, R42, R49, R61 ;  /* 0x000000312a3d7223 */ /* 0x000fe2000001003d */
[C---:B------:R-:W-:Y:S01]  /*f9d0*/  FFMA.FTZ R42, R6.reuse, R41, -R45 ;  /* 0x00000029062a7223 */ /* 0x040fe2000001082d */
[----:B------:R-:W-:Y:S01]  /*f9e0*/  FFMA.FTZ R44, R6, R51, R10 ;  /* 0x00000033062c7223 */ /* 0x000fe2000001000a */
[-C--:B------:R-:W-:Y:S01]  /*f9f0*/  FFMA.FTZ R45, R43, R4.reuse, -R8 ;  /* 0x000000042b2d7223 */ /* 0x080fe20000010808 */
[----:B------:R-:W-:Y:S01]  /*fa00*/  LOP3.LUT R11, R11, 0xffff0000, RZ, 0xc0, !PT ;  /* 0xffff00000b0b7812 */ /* 0x000fe200078ec0ff */
[----:B------:R-:W-:Y:S01]  /*fa10*/  FMUL.FTZ R46, R47, R4 ;  /* 0x000000042f2e7220 */ /* 0x000fe20000410000 */
[----:B------:R-:W-:Y:S02]  /*fa20*/  LOP3.LUT R8, R35, 0xffff0000, RZ, 0xc0, !PT ;  /* 0xffff000023087812 */ /* 0x000fe400078ec0ff */
[----:B------:R-:W-:Y:S01]  /*fa30*/  LOP3.LUT R10, R37, 0xffff0000, RZ, 0xc0, !PT ;  /* 0xffff0000250a7812 */ /* 0x000fe200078ec0ff */
[----:B------:R-:W-:Y:S01]  /*fa40*/  FFMA.FTZ R46, R43, R40, R46 ;  /* 0x000000282b2e7223 */ /* 0x000fe2000001002e */
[----:B------:R-:W-:Y:S01]  /*fa50*/  LOP3.LUT R4, R29, 0xffff0000, RZ, 0xc0, !PT ;  /* 0xffff00001d047812 */ /* 0x000fe200078ec0ff */
[----:B------:R-:W-:Y:S01]  /*fa60*/  FMUL.FTZ R40, R9, R8 ;  /* 0x0000000809287220 */ /* 0x000fe20000410000 */
[----:B------:R-:W-:Y:S01]  /*fa70*/  LOP3.LUT R6, R33, 0xffff0000, RZ, 0xc0, !PT ;  /* 0xffff000021067812 */ /* 0x000fe200078ec0ff */
[----:B------:R-:W-:-:S02]  /*fa80*/  FMUL.FTZ R54, R11, R10 ;  /* 0x0000000a0b367220 */ /* 0x000fc40000410000 */
[-C--:B------:R-:W-:Y:S01]  /*fa90*/  FMUL.FTZ R41, R9, R4.reuse ;  /* 0x0000000409297220 */ /* 0x080fe20000410000 */
[----:B------:R-:W-:Y:S01]  /*faa0*/  FFMA.FTZ R9, R5, R4, -R40 ;  /* 0x0000000405097223 */ /* 0x000fe20000010828 */
[-C--:B------:R-:W-:Y:S01]  /*fab0*/  FMUL.FTZ R11, R11, R6.reuse ;  /* 0x000000060b0b7220 */ /* 0x080fe20000410000 */
[----:B------:R-:W-:Y:S01]  /*fac0*/  FFMA.FTZ R54, R7, R6, -R54 ;  /* 0x0000000607367223 */ /* 0x000fe20000010836 */
[----:B------:R-:W-:Y:S01]  /*fad0*/  FFMA.FTZ R40, R5, R8, R41 ;  /* 0x0000000805287223 */ /* 0x000fe20000010029 */
[----:B------:R-:W-:Y:S01]  /*fae0*/  F2FP.BF16.F32.PACK_AB R6, R42, R53 ;  /* 0x000000352a06723e */ /* 0x000fe200000010ff */
[----:B------:R-:W-:Y:S01]  /*faf0*/  FFMA.FTZ R11, R7, R10, R11 ;  /* 0x0000000a070b7223 */ /* 0x000fe2000001000b */
[----:B------:R-:W-:Y:S02]  /*fb00*/  F2FP.BF16.F32.PACK_AB R4, R48, R55 ;  /* 0x000000373004723e */ /* 0x000fe400000010ff */
[----:B------:R-:W-:Y:S02]  /*fb10*/  F2FP.BF16.F32.PACK_AB R5, R9, R52 ;  /* 0x000000340905723e */ /* 0x000fe400000010ff */
[----:B------:R-:W-:-:S02]  /*fb20*/  F2FP.BF16.F32.PACK_AB R7, R54, R45 ;  /* 0x0000002d3607723e */ /* 0x000fc400000010ff */
[----:B------:R-:W-:Y:S02]  /*fb30*/  F2FP.BF16.F32.PACK_AB R10, R44, R61 ;  /* 0x0000003d2c0a723e */ /* 0x000fe400000010ff */
[----:B------:R-:W-:Y:S01]  /*fb40*/  F2FP.BF16.F32.PACK_AB R8, R50, R57 ;  /* 0x000000393208723e */ /* 0x000fe200000010ff */
[----:B------:R1:W-:Y:S01]  /*fb50*/  STS.128 [R30], R4 ;  /* 0x000000041e007388 */ /* 0x0003e20000000c00 */
[----:B------:R-:W-:Y:S02]  /*fb60*/  F2FP.BF16.F32.PACK_AB R9, R40, R59 ;  /* 0x0000003b2809723e */ /* 0x000fe400000010ff */
[----:B------:R-:W-:-:S05]  /*fb70*/  F2FP.BF16.F32.PACK_AB R11, R11, R46 ;  /* 0x0000002e0b0b723e */ /* 0x000fca00000010ff */
[----:B------:R1:W-:Y:S02]  /*fb80*/  STS.128 [R39+0x14400], R8 ;  /* 0x0144000827007388 */ /* 0x0003e40000000c00 */
.L_x_618:
[----:B------:R-:W-:Y:S05]  /*fb90*/  BSYNC B2 ;  /* 0x0000000000027941 */ /* 0x000fea0003800000 */
.L_x_617:
[----:B------:R-:W-:Y:S05]  /*fba0*/  @P1 BRA `(.L_x_616) ;  /* 0x00000004007c1947 */ /* 0x000fea0003800000 */
[----:B-1----:R-:W2:Y:S01]  /*fbb0*/  LDL R4, [R1+0x6c] ;  /* 0x00006c0001047983 */ /* 0x002ea20000100800 */
[----:B------:R-:W-:Y:S01]  /*fbc0*/  LEA.HI R6, R24, R213, RZ, 0x6 ;  /* 0x000000d518067211 */ /* 0x000fe200078f30ff */
[C---:B------:R-:W-:Y:S01]  /*fbd0*/  IMAD.U32 R50, R13.reuse, 0x10000, RZ ;  /* 0x000100000d327824 */ /* 0x040fe200078e00ff */
[----:B------:R-:W-:Y:S01]  /*fbe0*/  LOP3.LUT R7, R224, 0x38, R25, 0xf8, !PT ;  /* 0x00000038e0077812 */ /* 0x000fe200078ef819 */
[----:B------:R-:W-:Y:S01]  /*fbf0*/  IMAD.U32 R48, R0, 0x10000, RZ ;  /* 0x0001000000307824 */ /* 0x000fe200078e00ff */
[----:B------:R-:W-:Y:S01]  /*fc00*/  LOP3.LUT R47, R13, 0xffff0000, RZ, 0xc0, !PT ;  /* 0xffff00000d2f7812 */ /* 0x000fe200078ec0ff */
[----:B------:R-:W-:Y:S02]  /*fc10*/  IMAD.SHL.U32 R8, R6, 0x80, RZ ;  /* 0x0000008006087824 */ /* 0x000fe400078e00ff */
[----:B------:R-:W-:Y:S01]  /*fc20*/  IMAD.U32 R49, R14, 0x10000, RZ ;  /* 0x000100000e317824 */ /* 0x000fe200078e00ff */
[----:B--2---:R-:W-:Y:S02]  /*fc30*/  R2UR UR4, R4 ;  /* 0x00000000040472ca */ /* 0x004fe400000e0000 */
[----:B------:R-:W-:-:S04]  /*fc40*/  LEA.HI R4, R63, R26, RZ, 0x1d ;  /* 0x0000001a3f047211 */ /* 0x000fc800078fe8ff */
[----:B------:R-:W-:-:S04]  /*fc50*/  SHF.R.S32.HI R5, RZ, 0x1f, R4 ;  /* 0x0000001fff057819 */ /* 0x000fc80000011404 */
[----:B------:R-:W-:Y:S01]  /*fc60*/  LEA.HI R6, R5, R4, RZ, 0x3 ;  /* 0x0000000405067211 */ /* 0x000fe200078f18ff */
[----:B------:R-:W-:Y:S01]  /*fc70*/  IMAD.SHL.U32 R5, R4, 0x8, RZ ;  /* 0x0000000804057824 */ /* 0x000fe200078e00ff */
[-C--:B------:R-:W-:Y:S02]  /*fc80*/  LOP3.LUT R4, R7, R56.reuse, RZ, 0x3c, !PT ;  /* 0x0000003807047212 */ /* 0x080fe400078e3cff */
[----:B------:R-:W-:Y:S01]  /*fc90*/  LOP3.LUT R7, R8, 0xffffe000, RZ, 0xc0, !PT ;  /* 0xffffe00008077812 */ /* 0x000fe200078ec0ff */
[----:B------:R-:W-:Y:S01]  /*fca0*/  IMAD.SHL.U32 R6, R6, 0x400, RZ ;  /* 0x0000040006067824 */ /* 0x000fe200078e00ff */
[----:B------:R-:W-:Y:S02]  /*fcb0*/  LOP3.LUT R5, R224, 0x38, R5, 0xf8, !PT ;  /* 0x00000038e0057812 */ /* 0x000fe400078ef805 */
[----:B------:R-:W-:Y:S02]  /*fcc0*/  IADD3 R7, R4, R7, R228 ;  /* 0x0000000704077210 */ /* 0x000fe40007ffe0e4 */
[----:B------:R-:W-:-:S02]  /*fcd0*/  LOP3.LUT R4, R5, R56, RZ, 0x3c, !PT ;  /* 0x0000003805047212 */ /* 0x000fc400078e3cff */
[----:B------:R-:W-:Y:S02]  /*fce0*/  LOP3.LUT R5, R6, 0x7fffe000, RZ, 0xc0, !PT ;  /* 0x7fffe00006057812 */ /* 0x000fe400078ec0ff */
[----:B------:R-:W-:Y:S02]  /*fcf0*/  LEA R57, R7, UR4, 0x1 ;  /* 0x0000000407397c11 */ /* 0x000fe4000f8e08ff */
[----:B0-----:R-:W-:-:S03]  /*fd00*/  IADD3 R9, R4, R5, R228 ;  /* 0x0000000504097210 */ /* 0x001fc60007ffe0e4 */
[----:B------:R-:W0:Y:S02]  /*fd10*/  LDS.128 R4, [R57] ;  /* 0x0000000039047984 */ /* 0x000e240000000c00 */
[----:B------:R-:W-:-:S05]  /*fd20*/  IMAD R30, R9, 0x2, R22 ;  /* 0x00000002091e7824 */ /* 0x000fca00078e0216 */
[----:B------:R-:W1:Y:S01]  /*fd30*/  LDS.128 R8, [R30+0x14400] ;  /* 0x014400001e087984 */ /* 0x000e620000000c00 */
[C---:B0-----:R-:W-:Y:S01]  /*fd40*/  IMAD.U32 R39, R4.reuse, 0x10000, RZ ;  /* 0x0001000004277824 */ /* 0x041fe200078e00ff */
[----:B------:R-:W-:Y:S01]  /*fd50*/  LOP3.LUT R4, R4, 0xffff0000, RZ, 0xc0, !PT ;  /* 0xffff000004047812 */ /* 0x000fe200078ec0ff */
[----:B------:R-:W-:Y:S01]  /*fd60*/  IMAD.U32 R40, R5, 0x10000, RZ ;  /* 0x0001000005287824 */ /* 0x000fe200078e00ff */
[----:B------:R-:W-:Y:S01]  /*fd70*/  SHF.L.U32 R42, R7, 0x10, RZ ;  /* 0x00000010072a7819 */ /* 0x000fe200000006ff */
[C---:B------:R-:W-:Y:S01]  /*fd80*/  IMAD.U32 R41, R6.reuse, 0x10000, RZ ;  /* 0x0001000006297824 */ /* 0x040fe200078e00ff */
[----:B------:R-:W-:Y:S01]  /*fd90*/  LOP3.LUT R6, R6, 0xffff0000, RZ, 0xc0, !PT ;  /* 0xffff000006067812 */ /* 0x000fe200078ec0ff */
[C---:B-1----:R-:W-:Y:S01]  /*fda0*/  IMAD.U32 R43, R8.reuse, 0x10000, RZ ;  /* 0x00010000082b7824 */ /* 0x042fe200078e00ff */
[----:B------:R-:W-:Y:S01]  /*fdb0*/  LOP3.LUT R8, R8, 0xffff0000, RZ, 0xc0, !PT ;  /* 0xffff000008087812 */ /* 0x000fe200078ec0ff */
[C---:B------:R-:W-:Y:S01]  /*fdc0*/  IMAD.U32 R44, R9.reuse, 0x10000, RZ ;  /* 0x00010000092c7824 */ /* 0x040fe200078e00ff */
[----:B------:R-:W-:Y:S01]  /*fdd0*/  LOP3.LUT R9, R9, 0xffff0000, RZ, 0xc0, !PT ;  /* 0xffff000009097812 */ /* 0x000fe200078ec0ff */
[C---:B------:R-:W-:Y:S01]  /*fde0*/  FMUL.FTZ R52, R43.reuse, R50 ;  /* 0x000000322b347220 */ /* 0x040fe20000410000 */
[-C--:B------:R-:W-:Y:S01]  /*fdf0*/  FMUL.FTZ R54, R43, R48.reuse ;  /* 0x000000302b367220 */ /* 0x080fe20000410000 */
[----:B------:R-:W-:Y:S01]  /*fe00*/  LOP3.LUT R43, R0, 0xffff0000, RZ, 0xc0, !PT ;  /* 0xffff0000002b7812 */ /* 0x000fe200078ec0ff */
[----:B------:R-:W-:Y:S01]  /*fe10*/  FMUL.FTZ R51, R8, R47 ;  /* 0x0000002f08337220 */ /* 0x000fe20000410000 */
[C---:B------:R-:W-:Y:S01]  /*fe20*/  FFMA.FTZ R52, R39.reuse, R48, -R52 ;  /* 0x0000003027347223 */ /* 0x040fe20000010834 */
[----:B------:R-:W-:Y:S01]  /*fe30*/  FFMA.FTZ R54, R39, R50, R54 ;  /* 0x0000003227367223 */ /* 0x000fe20000010036 */
[----:B------:R-:W-:-:S02]  /*fe40*/  IMAD.U32 R39, R2, 0x10000, RZ ;  /* 0x0001000002277824 */ /* 0x000fc400078e00ff */
[-C--:B------:R-:W-:Y:S01]  /*fe50*/  FMUL.FTZ R53, R8, R43.reuse ;  /* 0x0000002b08357220 */ /* 0x080fe20000410000 */
[----:B------:R-:W-:Y:S01]  /*fe60*/  FFMA.FTZ R51, R4, R43, -R51 ;  /* 0x0000002b04337223 */ /* 0x000fe20000010833 */
[----:B------:R-:W-:Y:S01]  /*fe70*/  FMUL.FTZ R43, R44, R49 ;  /* 0x000000312c2b7220 */ /* 0x000fe20000410000 */
[----:B------:R-:W-:Y:S02]  /*fe80*/  IMAD.U32 R45, R10, 0x10000, RZ ;  /* 0x000100000a2d7824 */ /* 0x000fe400078e00ff */
[----:B------:R-:W-:Y:S01]  /*fe90*/  FMUL.FTZ R48, R44, R39 ;  /* 0x000000272c307220 */ /* 0x000fe20000410000 */
[----:B------:R-:W-:Y:S01]  /*fea0*/  FFMA.FTZ R53, R4, R47, R53 ;  /* 0x0000002f04357223 */ /* 0x000fe20000010035 */
[----:B------:R-:W-:Y:S01]  /*feb0*/  LOP3.LUT R10, R10, 0xffff0000, RZ, 0xc0, !PT ;  /* 0xffff00000a0a7812 */ /* 0x000fe200078ec0ff */
[----:B------:R-:W-:Y:S01]  /*fec0*/  FFMA.FTZ R44, R40, R39, -R43 ;  /* 0x00000027282c7223 */ /* 0x000fe2000001082b */
[C---:B------:R-:W-:Y:S01]  /*fed0*/  LOP3.LUT R47, R15.reuse, 0xffff0000, RZ, 0xc0, !PT ;  /* 0xffff00000f2f7812 */ /* 0x040fe200078ec0ff */
[----:B------:R-:W-:Y:S01]  /*fee0*/  IMAD.U32 R8, R15, 0x10000, RZ ;  /* 0x000100000f087824 */ /* 0x000fe200078e00ff */
[C---:B------:R-:W-:Y:S01]  /*fef0*/  LOP3.LUT R39, R3.reuse, 0xffff0000, RZ, 0xc0, !PT ;  /* 0xffff000003277812 */ /* 0x040fe200078ec0ff */
[----:B------:R-:W-:-:S02]  /*ff00*/  IMAD.U32 R4, R3, 0x10000, RZ ;  /* 0x0001000003047824 */ /* 0x000fc400078e00ff */
[----:B------:R-:W-:Y:S01]  /*ff10*/  FFMA.FTZ R48, R40, R49, R48 ;  /* 0x0000003128307223 */ /* 0x000fe20000010030 */
[C---:B------:R-:W-:Y:S01]  /*ff20*/  FMUL.FTZ R55, R10.reuse, R47 ;  /* 0x0000002f0a377220 */ /* 0x040fe20000410000 */
[C---:B------:R-:W-:Y:S01]  /*ff30*/  FMUL.FTZ R40, R45.reuse, R8 ;  /* 0x000000082d287220 */ /* 0x040fe20000410000 */
[-C--:B------:R-:W-:Y:S01]  /*ff40*/  FMUL.FTZ R50, R45, R4.reuse ;  /* 0x000000042d327220 */ /* 0x080fe20000410000 */
[----:B------:R-:W-:Y:S01]  /*ff50*/  FMUL.FTZ R10, R10, R39 ;  /* 0x000000270a0a7220 */ /* 0x000fe20000410000 */
[----:B------:R-:W-:Y:S02]  /*ff60*/  IMAD.U32 R46, R11, 0x10000, RZ ;  /* 0x000100000b2e7824 */ /* 0x000fe400078e00ff */
[C---:B------:R-:W-:Y:S01]  /*ff70*/  FFMA.FTZ R49, R41.reuse, R4, -R40 ;  /* 0x0000000429317223 */ /* 0x040fe20000010828 */
[----:B------:R-:W-:Y:S02]  /*ff80*/  IMAD.U32 R45, R20, 0x10000, RZ ;  /* 0x00010000142d7824 */ /* 0x000fe400078e00ff */
[----:B------:R-:W-:Y:S01]  /*ff90*/  FFMA.FTZ R50, R41, R8, R50 ;  /* 0x0000000829327223 */ /* 0x000fe20000010032 */
[----:B------:R-:W-:-:S02]  /*ffa0*/  IMAD.U32 R43, R12, 0x10000, RZ ;  /* 0x000100000c2b7824 */ /* 0x000fc400078e00ff */
[----:B------:R-:W-:Y:S01]  /*ffb0*/  FFMA.FTZ R47, R6, R47, R10 ;  /* 0x0000002f062f7223 */ /* 0x000fe2000001000a */
[----:B------:R-:W-:Y:S01]  /*ffc0*/  LOP3.LUT R11, R11, 0xffff0000, RZ, 0xc0, !PT ;  /* 0xffff00000b0b7812 */ /* 0x000fe200078ec0ff */
[----:B------:R-:W-:Y:S01]  /*ffd0*/  FMUL.FTZ R41, R46, R45 ;  /* 0x0000002d2e297220 */ /* 0x000fe20000410000 */
[----:B------:R-:W-:Y:S01]  /*ffe0*/  FFMA.FTZ R56, R6, R39, -R55 ;  /* 0x0000002706387223 */ /* 0x000fe20000010837 */
[----:B------:R-:W-:Y:S01]  /*fff0*/  LOP3.LUT R8, R14, 0xffff0000, RZ, 0xc0, !PT ;  /* 0xffff00000e087812 */ /* 0x000fe200078ec0ff */
[-C--:B------:R-:W-:Y:S01]  /*10000*/  FMUL.FTZ R39, R46, R43.reuse ;  /* 0x0000002b2e277220 */ /* 0x080fe20000410000 */
[----:B------:R-:W-:Y:S01]  /*10010*/  LOP3.LUT R10, R20, 0xffff0000, RZ, 0xc0, !PT ;  /* 0xffff0000140a7812 */ /* 0x000fe200078ec0ff */
[----:B------:R-:W-:Y:S01]  /*10020*/  FFMA.FTZ R41, R42, R43, -R41 ;  /* 0x0000002b2a297223 */ /* 0x000fe20000010829 */
[----:B------:R-:W-:Y:S01]  /*10030*/  LOP3.LUT R4, R2, 0xffff0000, RZ, 0xc0, !PT ;  /* 0xffff000002047812 */ /* 0x000fe200078ec0ff */
[----:B------:R-:W-:Y:S01]  /*10040*/  FFMA.FTZ R42, R42, R45, R39 ;  /* 0x0000002d2a2a7223 */ /* 0x000fe20000010027 */
[----:B------:R-:W-:Y:S01]  /*10050*/  LOP3.LUT R6, R12, 0xffff0000, RZ, 0xc0, !PT ;  /* 0xffff00000c067812 */ /* 0x000fe200078ec0ff */
[----:B------:R-:W-:Y:S01]  /*10060*/  FMUL.FTZ R40, R9, R8 ;  /* 0x0000000809287220 */ /* 0x000fe20000410000 */
[----:B------:R-:W-:Y:S01]  /*10070*/  LOP3.LUT R5, R5, 0xffff0000, RZ, 0xc0, !PT ;  /* 0xffff000005057812 */ /* 0x000fe200078ec0ff */
[----:B------:R-:W-:Y:S01]  /*10080*/  FMUL.FTZ R46, R11, R10 ;  /* 0x0000000a0b2e7220 */ /* 0x000fe20000410000 */
[----:B------:R-:W-:Y:S01]  /*10090*/  LOP3.LUT R7, R7, 0xffff0000, RZ, 0xc0, !PT ;  /* 0xffff000007077812 */ /* 0x000fe200078ec0ff */
[----:B------:R-:W-:Y:S01]  /*100a0*/  FMUL.FTZ R39, R9, R4 ;  /* 0x0000000409277220 */ /* 0x000fe20000410000 */
[----:B------:R-:W-:Y:S01]  /*100b0*/  FMUL.FTZ R11, R11, R6 ;  /* 0x000000060b0b7220 */ /* 0x000fe20000410000 */
[----:B------:R-:W-:Y:S01]  /*100c0*/  FFMA.FTZ R9, R5, R4, -R40 ;  /* 0x0000000405097223 */ /* 0x000fe20000010828 */
[----:B------:R-:W-:Y:S01]  /*100d0*/  F2FP.BF16.F32.PACK_AB R4, R51, R52 ;  /* 0x000000343304723e */ /* 0x000fe200000010ff */
[----:B------:R-:W-:Y:S01]  /*100e0*/  FFMA.FTZ R46, R7, R6, -R46 ;  /* 0x00000006072e7223 */ /* 0x000fe2000001082e */
[----:B------:R-:W-:Y:S01]  /*100f0*/  FFMA.FTZ R39, R5, R8, R39 ;  /* 0x0000000805277223 */ /* 0x000fe20000010027 */
[----:B------:R-:W-:Y:S01]  /*10100*/  FFMA.FTZ R11, R7, R10, R11 ;  /* 0x0000000a070b7223 */ /* 0x000fe2000001000b */
[----:B------:R-:W-:-:S02]  /*10110*/  F2FP.BF16.F32.PACK_AB R6, R56, R49 ;  /* 0x000000313806723e */ /* 0x000fc400000010ff */
[----:B------:R-:W-:Y:S02]  /*10120*/  F2FP.BF16.F32.PACK_AB R5, R9, R44 ;  /* 0x0000002c0905723e */ /* 0x000fe400000010ff */
[----:B------:R-:W-:Y:S02]  /*10130*/  F2FP.BF16.F32.PACK_AB R7, R46, R41 ;  /* 0x000000292e07723e */ /* 0x000fe400000010ff */
[----:B------:R-:W-:Y:S02]  /*10140*/  F2FP.BF16.F32.PACK_AB R10, R47, R50 ;  /* 0x000000322f0a723e */ /* 0x000fe400000010ff */
[----:B------:R-:W-:Y:S01]  /*10150*/  F2FP.BF16.F32.PACK_AB R8, R53, R54 ;  /* 0x000000363508723e */ /* 0x000fe200000010ff */
[----:B------:R2:W-:Y:S01]  /*10160*/  STS.128 [R57], R4 ;  /* 0x0000000439007388 */ /* 0x0005e20000000c00 */
[----:B------:R-:W-:Y:S02]  /*10170*/  F2FP.BF16.F32.PACK_AB R9, R39, R48 ;  /* 0x000000302709723e */ /* 0x000fe400000010ff */
[----:B------:R-:W-:-:S05]  /*10180*/  F2FP.BF16.F32.PACK_AB R11, R11, R42 ;  /* 0x0000002a0b0b723e */ /* 0x000fca00000010ff */
[----:B------:R2:W-:Y:S02]  /*10190*/  STS.128 [R30+0x14400], R8 ;  /* 0x014400081e007388 */ /* 0x0005e40000000c00 */
.L_x_616:
[----:B------:R-:W-:Y:S05]  /*101a0*/  BSYNC B1 ;  /* 0x0000000000017941 */ /* 0x000fea0003800000 */
.L_x_615:
[----:B------:R-:W-:Y:S01]  /*101b0*/  ISETP.GE.AND P0, PT, R31, R38, PT ;  /* 0x000000261f00720c */ /* 0x000fe20003f06270 */
[----:B------:R-:W-:-:S12]  /*101c0*/  BSSY B1, `(.L_x_619) ;  /* 0x00000cb000017945 */ /* 0x000fd80003800000 */
[----:B------:R-:W-:Y:S05]  /*101d0*/  @P0 BRA `(.L_x_620) ;  /* 0x0000000c00240947 */ /* 0x000fea0003800000 */
[----:B------:R3:W5:Y:S01]  /*101e0*/  LDL R61, [R1+0x6c] ;  /* 0x00006c00013d7983 */ /* 0x0007620000100800 */
[----:B------:R-:W4:Y:S03]  /*101f0*/  LDC R55, c[0x0][0x3f4] ;  /* 0x0000fd00ff377b82 */ /* 0x000f260000000800 */
[----:B------:R3:W5:Y:S01]  /*10200*/  LDL R56, [R1+0x54] ;  /* 0x0000540001387983 */ /* 0x0007620000100800 */
[C---:B------:R-:W-:Y:S01]  /*10210*/  IADD3 R58, R219.reuse, 0x20, RZ ;  /* 0x00000020db3a7810 */ /* 0x040fe20007ffe0ff */
[----:B------:R-:W-:Y:S01]  /*10220*/  VIADD R60, R219, 0x20 ;  /* 0x00000020db3c7836 */ /* 0x000fe20000000000 */
[----:B------:R-:W-:Y:S03]  /*10230*/  BSSY B2, `(.L_x_621) ;  /* 0x0000064000027945 */ /* 0x000fe60003800000 */
[----:B------:R-:W-:-:S02]  /*10240*/  IMAD.SHL.U32 R58, R58, 0x40, RZ ;  /* 0x000000403a3a7824 */ /* 0x000fc400078e00ff */
[----:B------:R-:W-:-:S03]  /*10250*/  IMAD.SHL.U32 R60, R60, 0x40, RZ ;  /* 0x000000403c3c7824 */ /* 0x000fc600078e00ff */
[----:B------:R-:W-:Y:S02]  /*10260*/  LOP3.LUT R58, R58, 0x1c0, RZ, 0xc0, !PT ;  /* 0x000001c03a3a7812 */ /* 0x000fe400078ec0ff */
[----:B------:R-:W-:Y:S02]  /*10270*/  LOP3.LUT R60, R60, 0x1c0, RZ, 0xc0, !PT ;  /* 0x000001c03c3c7812 */ /* 0x000fe400078ec0ff */
[----:B------:R-:W-:Y:S02]  /*10280*/  SHF.R.U32.HI R58, RZ, 0x3, R58 ;  /* 0x00000003ff3a7819 */ /* 0x000fe4000001163a */
[-C--:B----4-:R-:W-:Y:S02]  /*10290*/  ISETP.GE.AND P0, PT, R16, R55.reuse, PT ;  /* 0x000000371000720c */ /* 0x090fe40003f06270 */
[----:B------:R-:W-:-:S11]  /*102a0*/  ISETP.GE.AND P1, PT, R213, R55, PT ;  /* 0x00000037d500720c */ /* 0x000fd60003f26270 */
[----:B---3--:R-:W-:Y:S05]  /*102b0*/  @P0 BRA `(.L_x_622) ;  /* 0x00000004006c0947 */ /* 0x008fea0003800000 */
[----:B-12---:R-:W2:Y:S01]  /*102c0*/  LDL R4, [R1+0x64] ;  /* 0x0000640001047983 */ /* 0x006ea20000100800 */
[----:B-----5:R-:W-:Y:S01]  /*102d0*/  R2UR UR4, R61 ;  /* 0x000000003d0472ca */ /* 0x020fe200000e0000 */
[----:B------:R-:W-:Y:S01]  /*102e0*/  IMAD.U32 R47, R27, 0x10000, RZ ;  /* 0x000100001b2f7824 */ /* 0x000fe200078e00ff */
[----:B------:R-:W-:Y:S01]  /*102f0*/  LOP3.LUT R6, R60, 0x38, R16, 0xf8, !PT ;  /* 0x000000383c067812 */ /* 0x000fe200078ef810 */
[----:B------:R-:W-:Y:S01]  /*10300*/  IMAD.U32 R51, R35, 0x10000, RZ ;  /* 0x0001000023337824 */ /* 0x000fe200078e00ff */
[----:B------:R-:W-:Y:S01]  /*10310*/  SHF.L.U32 R49, R34, 0x10, RZ ;  /* 0x0000001022317819 */ /* 0x000fe200000006ff */
[----:B------:R-:W-:Y:S01]  /*10320*/  IMAD.U32 R52, R36, 0x10000, RZ ;  /* 0x0001000024347824 */ /* 0x000fe200078e00ff */
[----:B------:R-:W-:Y:S01]  /*10330*/  LOP3.LUT R6, R56, R6, R58, 0xf6, !PT ;  /* 0x0000000638067212 */ /* 0x000fe200078ef63a */
[----:B------:R-:W-:Y:S01]  /*10340*/  IMAD.U32 R59, R37, 0x10000, RZ ;  /* 0x00010000253b7824 */ /* 0x000fe200078e00ff */
[----:B------:R-:W-:Y:S01]  /*10350*/  LOP3.LUT R50, R34, 0xffff0000, RZ, 0xc0, !PT ;  /* 0xffff000022327812 */ /* 0x000fe200078ec0ff */
[----:B------:R-:W-:Y:S01]  /*10360*/  IMAD.U32 R57, R33, 0x10000, RZ ;  /* 0x0001000021397824 */ /* 0x000fe200078e00ff */
[----:B------:R-:W-:-:S03]  /*10370*/  LOP3.LUT R48, R27, 0xffff0000, RZ, 0xc0, !PT ;  /* 0xffff00001b307812 */ /* 0x000fc600078ec0ff */
[----:B------:R-:W-:Y:S02]  /*10380*/  LEA R54, R6, UR4, 0x1 ;  /* 0x0000000406367c11 */ /* 0x000fe4000f8e08ff */
[----:B--2---:R-:W-:-:S04]  /*10390*/  LEA.HI R4, R55, R4, RZ, 0x1d ;  /* 0x0000000437047211 */ /* 0x004fc800078fe8ff */
[----:B------:R-:W-:Y:S01]  /*103a0*/  SHF.R.S32.HI R7, RZ, 0x1f, R4 ;  /* 0x0000001fff077819 */ /* 0x000fe20000011404 */
[----:B------:R-:W-:-:S03]  /*103b0*/  IMAD.SHL.U32 R5, R4, 0x8, RZ ;  /* 0x0000000804057824 */ /* 0x000fc600078e00ff */
        /* <DEDUP_REMOVED lines=21> */
[-C--:B------:R-:W-:Y:S01]  /*10510*/  FMUL.FTZ R46, R49, R42.reuse ;  /* 0x0000002a312e7220 */ /* 0x080fe20000410000 */
[C---:B------:R-:W-:Y:S01]  /*10520*/  FMUL.FTZ R42, R47.reuse, R42 ;  /* 0x0000002a2f2a7220 */ /* 0x040fe20000410000 */
[C---:B------:R-:W-:Y:S01]  /*10530*/  IMAD.U32 R44, R10.reuse, 0x10000, RZ ;  /* 0x000100000a2c7824 */ /* 0x040fe200078e00ff */
[----:B------:R-:W-:Y:S01]  /*10540*/  LOP3.LUT R10, R10, 0xffff0000, RZ, 0xc0, !PT ;  /* 0xffff00000a0a7812 */ /* 0x000fe200078ec0ff */
[-C--:B------:R-:W-:Y:S01]  /*10550*/  FFMA.FTZ R46, R47, R31.reuse, -R46 ;  /* 0x0000001f2f2e7223 */ /* 0x080fe2000001082e */
[----:B------:R-:W-:Y:S01]  /*10560*/  FMUL.FTZ R47, R50, R8 ;  /* 0x00000008322f7220 */ /* 0x000fe20000410000 */
[----:B------:R-:W-:Y:S01]  /*10570*/  FFMA.FTZ R42, R49, R31, R42 ;  /* 0x0000001f312a7223 */ /* 0x000fe2000001002a */
[----:B------:R-:W-:-:S02]  /*10580*/  IMAD.U32 R49, R29, 0x10000, RZ ;  /* 0x000100001d317824 */ /* 0x000fc400078e00ff */
[C---:B------:R-:W-:Y:S01]  /*10590*/  FMUL.FTZ R31, R48.reuse, R8 ;  /* 0x00000008301f7220 */ /* 0x040fe20000410000 */
[-C--:B------:R-:W-:Y:S01]  /*105a0*/  FFMA.FTZ R47, R48, R4.reuse, -R47 ;  /* 0x00000004302f7223 */ /* 0x080fe2000001082f */
[-C--:B------:R-:W-:Y:S01]  /*105b0*/  FMUL.FTZ R8, R51, R43.reuse ;  /* 0x0000002b33087220 */ /* 0x080fe20000410000 */
[C---:B------:R-:W-:Y:S01]  /*105c0*/  FMUL.FTZ R48, R49.reuse, R43 ;  /* 0x0000002b31307220 */ /* 0x040fe20000410000 */
[----:B------:R-:W-:Y:S01]  /*105d0*/  FFMA.FTZ R31, R50, R4, R31 ;  /* 0x00000004321f7223 */ /* 0x000fe2000001001f */
[----:B------:R-:W-:Y:S01]  /*105e0*/  LOP3.LUT R50, R36, 0xffff0000, RZ, 0xc0, !PT ;  /* 0xffff000024327812 */ /* 0x000fe200078ec0ff */
[-C--:B------:R-:W-:Y:S01]  /*105f0*/  FFMA.FTZ R43, R49, R39.reuse, -R8 ;  /* 0x00000027312b7223 */ /* 0x080fe20000010808 */
[----:B------:R-:W-:Y:S01]  /*10600*/  FFMA.FTZ R48, R51, R39, R48 ;  /* 0x0000002733307223 */ /* 0x000fe20000010030 */
[C---:B------:R-:W-:Y:S01]  /*10610*/  LOP3.LUT R8, R32.reuse, 0xffff0000, RZ, 0xc0, !PT ;  /* 0xffff000020087812 */ /* 0x040fe200078ec0ff */
[----:B------:R-:W-:Y:S02]  /*10620*/  IMAD.U32 R4, R32, 0x10000, RZ ;  /* 0x0001000020047824 */ /* 0x000fe400078e00ff */
[----:B------:R-:W-:Y:S01]  /*10630*/  FMUL.FTZ R39, R52, R44 ;  /* 0x0000002c34277220 */ /* 0x000fe20000410000 */
[----:B------:R-:W-:-:S02]  /*10640*/  IMAD.U32 R45, R11, 0x10000, RZ ;  /* 0x000100000b2d7824 */ /* 0x000fc400078e00ff */
[----:B------:R-:W-:Y:S01]  /*10650*/  FMUL.FTZ R51, R50, R10 ;  /* 0x0000000a32337220 */ /* 0x000fe20000410000 */
[C---:B------:R-:W-:Y:S01]  /*10660*/  FMUL.FTZ R49, R4.reuse, R44 ;  /* 0x0000002c04317220 */ /* 0x040fe20000410000 */
[----:B------:R-:W-:Y:S01]  /*10670*/  FFMA.FTZ R39, R4, R40, -R39 ;  /* 0x0000002804277223 */ /* 0x000fe20000010827 */
[C---:B------:R-:W-:Y:S01]  /*10680*/  FMUL.FTZ R53, R8.reuse, R10 ;  /* 0x0000000a08357220 */ /* 0x040fe20000410000 */
[-C--:B------:R-:W-:Y:S01]  /*10690*/  FMUL.FTZ R4, R59, R45.reuse ;  /* 0x0000002d3b047220 */ /* 0x080fe20000410000 */
[-C--:B------:R-:W-:Y:S01]  /*106a0*/  FFMA.FTZ R8, R8, R6.reuse, -R51 ;  /* 0x0000000608087223 */ /* 0x080fe20000010833 */
[----:B------:R-:W-:Y:S01]  /*106b0*/  LOP3.LUT R11, R11, 0xffff0000, RZ, 0xc0, !PT ;  /* 0xffff00000b0b7812 */ /* 0x000fe200078ec0ff */
[----:B------:R-:W-:Y:S01]  /*106c0*/  FFMA.FTZ R53, R50, R6, R53 ;  /* 0x0000000632357223 */ /* 0x000fe20000010035 */
[C---:B------:R-:W-:Y:S01]  /*106d0*/  FMUL.FTZ R6, R57.reuse, R45 ;  /* 0x0000002d39067220 */ /* 0x040fe20000410000 */
[-C--:B------:R-:W-:Y:S01]  /*106e0*/  FFMA.FTZ R44, R57, R41.reuse, -R4 ;  /* 0x00000029392c7223 */ /* 0x080fe20000010804 */
[----:B------:R-:W-:Y:S01]  /*106f0*/  FFMA.FTZ R10, R52, R40, R49 ;  /* 0x00000028340a7223 */ /* 0x000fe20000010031 */
[----:B------:R-:W-:Y:S01]  /*10700*/  LOP3.LUT R51, R35, 0xffff0000, RZ, 0xc0, !PT ;  /* 0xffff000023337812 */ /* 0x000fe200078ec0ff */
[----:B------:R-:W-:Y:S01]  /*10710*/  FFMA.FTZ R41, R59, R41, R6 ;  /* 0x000000293b297223 */ /* 0x000fe20000010006 */
[----:B------:R-:W-:-:S02]  /*10720*/  LOP3.LUT R57, R37, 0xffff0000, RZ, 0xc0, !PT ;  /* 0xffff000025397812 */ /* 0x000fc400078ec0ff */
[----:B------:R-:W-:Y:S01]  /*10730*/  LOP3.LUT R45, R29, 0xffff0000, RZ, 0xc0, !PT ;  /* 0xffff00001d2d7812 */ /* 0x000fe200078ec0ff */
[----:B------:R-:W-:Y:S01]  /*10740*/  FMUL.FTZ R4, R51, R9 ;  /* 0x0000000933047220 */ /* 0x000fe20000410000 */
[----:B------:R-:W-:Y:S01]  /*10750*/  LOP3.LUT R49, R33, 0xffff0000, RZ, 0xc0, !PT ;  /* 0xffff000021317812 */ /* 0x000fe200078ec0ff */
[----:B------:R-:W-:Y:S01]  /*10760*/  FMUL.FTZ R50, R57, R11 ;  /* 0x0000000b39327220 */ /* 0x000fe20000410000 */
[----:B------:R-:W-:Y:S01]  /*10770*/  F2FP.BF16.F32.PACK_AB R10, R53, R10 ;  /* 0x0000000a350a723e */ /* 0x000fe200000010ff */
[C---:B------:R-:W-:Y:S01]  /*10780*/  FMUL.FTZ R6, R45.reuse, R9 ;  /* 0x000000092d067220 */ /* 0x040fe20000410000 */
[----:B------:R-:W-:Y:S01]  /*10790*/  FFMA.FTZ R40, R45, R5, -R4 ;  /* 0x000000052d287223 */ /* 0x000fe20000010804 */
[C---:B------:R-:W-:Y:S01]  /*107a0*/  FMUL.FTZ R52, R49.reuse, R11 ;  /* 0x0000000b31347220 */ /* 0x040fe20000410000 */
[----:B------:R-:W-:Y:S01]  /*107b0*/  FFMA.FTZ R11, R49, R7, -R50 ;  /* 0x00000007310b7223 */ /* 0x000fe20000010832 */
[----:B------:R-:W-:Y:S01]  /*107c0*/  FFMA.FTZ R9, R51, R5, R6 ;  /* 0x0000000533097223 */ /* 0x000fe20000010006 */
[----:B------:R-:W-:Y:S01]  /*107d0*/  F2FP.BF16.F32.PACK_AB R6, R8, R39 ;  /* 0x000000270806723e */ /* 0x000fe200000010ff */
[----:B------:R-:W-:Y:S01]  /*107e0*/  FFMA.FTZ R52, R57, R7, R52 ;  /* 0x0000000739347223 */ /* 0x000fe20000010034 */
[----:B------:R-:W-:-:S02]  /*107f0*/  F2FP.BF16.F32.PACK_AB R4, R47, R46 ;  /* 0x0000002e2f04723e */ /* 0x000fc400000010ff */
[----:B------:R-:W-:Y:S02]  /*10800*/  F2FP.BF16.F32.PACK_AB R5, R40, R43 ;  /* 0x0000002b2805723e */ /* 0x000fe400000010ff */
[----:B------:R-:W-:Y:S02]  /*10810*/  F2FP.BF16.F32.PACK_AB R7, R11, R44 ;  /* 0x0000002c0b07723e */ /* 0x000fe400000010ff */
[----:B------:R-:W-:Y:S02]  /*10820*/  F2FP.BF16.F32.PACK_AB R8, R31, R42 ;  /* 0x0000002a1f08723e */ /* 0x000fe400000010ff */
[----:B------:R-:W-:Y:S01]  /*10830*/  F2FP.BF16.F32.PACK_AB R9, R9, R48 ;  /* 0x000000300909723e */ /* 0x000fe200000010ff */
[----:B------:R3:W-:Y:S01]  /*10840*/  STS.128 [R54], R4 ;  /* 0x0000000436007388 */ /* 0x0007e20000000c00 */
[----:B------:R-:W-:-:S05]  /*10850*/  F2FP.BF16.F32.PACK_AB R11, R52, R41 ;  /* 0x00000029340b723e */ /* 0x000fca00000010ff */
[----:B------:R3:W-:Y:S02]  /*10860*/  STS.128 [R30+0x14400], R8 ;  /* 0x014400081e007388 */ /* 0x0007e40000000c00 */
.L_x_622:
[----:B------:R-:W-:Y:S05]  /*10870*/  BSYNC B2 ;  /* 0x0000000000027941 */ /* 0x000fea0003800000 */
.L_x_621:
[----:B------:R-:W-:Y:S05]  /*10880*/  @P1 BRA `(.L_x_620) ;  /* 0x0000000400781947 */ /* 0x000fea0003800000 */
[----:B------:R-:W-:Y:S01]  /*10890*/  LEA.HI R55, R55, R26, RZ, 0x1d ;  /* 0x0000001a37377211 */ /* 0x000fe200078fe8ff */
[----:B------:R-:W-:Y:S01]  /*108a0*/  IMAD.U32 R49, R13, 0x10000, RZ ;  /* 0x000100000d317824 */ /* 0x000fe200078e00ff */
[----:B-123--:R-:W-:Y:S01]  /*108b0*/  LEA.HI R5, R24, R213, RZ, 0x6 ;  /* 0x000000d518057211 */ /* 0x00efe200078f30ff */
[----:B------:R-:W-:Y:S01]  /*108c0*/  IMAD.U32 R47, R0, 0x10000, RZ ;  /* 0x00010000002f7824 */ /* 0x000fe200078e00ff */
[----:B------:R-:W-:Y:S01]  /*108d0*/  SHF.R.S32.HI R4, RZ, 0x1f, R55 ;  /* 0x0000001fff047819 */ /* 0x000fe20000011437 */
[----:B------:R-:W-:Y:S01]  /*108e0*/  IMAD.U32 R51, R14, 0x10000, RZ ;  /* 0x000100000e337824 */ /* 0x000fe200078e00ff */
[----:B-----5:R-:W-:Y:S01]  /*108f0*/  R2UR UR4, R61 ;  /* 0x000000003d0472ca */ /* 0x020fe200000e0000 */
[----:B------:R-:W-:Y:S01]  /*10900*/  IMAD.SHL.U32 R6, R5, 0x80, RZ ;  /* 0x0000008005067824 */ /* 0x000fe200078e00ff */
[----:B------:R-:W-:Y:S01]  /*10910*/  LEA.HI R5, R4, R55, RZ, 0x3 ;  /* 0x0000003704057211 */ /* 0x000fe200078f18ff */
[----:B------:R-:W-:Y:S01]  /*10920*/  IMAD.SHL.U32 R4, R55, 0x8, RZ ;  /* 0x0000000837047824 */ /* 0x000fe200078e00ff */
[----:B------:R-:W-:Y:S01]  /*10930*/  LOP3.LUT R7, R60, 0x38, R25, 0xf8, !PT ;  /* 0x000000383c077812 */ /* 0x000fe200078ef819 */
[----:B------:R-:W-:Y:S01]  /*10940*/  IMAD.U32 R57, R20, 0x10000, RZ ;  /* 0x0001000014397824 */ /* 0x000fe200078e00ff */
[----:B------:R-:W-:Y:S01]  /*10950*/  LOP3.LUT R6, R6, 0xffffe000, RZ, 0xc0, !PT ;  /* 0xffffe00006067812 */ /* 0x000fe200078ec0ff */
[----:B------:R-:W-:Y:S01]  /*10960*/  IMAD.SHL.U32 R5, R5, 0x400, RZ ;  /* 0x0000040005057824 */ /* 0x000fe200078e00ff */
[----:B------:R-:W-:Y:S01]  /*10970*/  LOP3.LUT R4, R60, 0x38, R4, 0xf8, !PT ;  /* 0x000000383c047812 */ /* 0x000fe200078ef804 */
[----:B------:R-:W-:Y:S01]  /*10980*/  IMAD.U32 R55, R12, 0x10000, RZ ;  /* 0x000100000c377824 */ /* 0x000fe200078e00ff */
[----:B------:R-:W-:-:S02]  /*10990*/  LOP3.LUT R7, R7, R58, RZ, 0x3c, !PT ;  /* 0x0000003a07077212 */ /* 0x000fc400078e3cff */
[----:B------:R-:W-:Y:S02]  /*109a0*/  LOP3.LUT R4, R4, R58, RZ, 0x3c, !PT ;  /* 0x0000003a04047212 */ /* 0x000fe400078e3cff */
[----:B------:R-:W-:Y:S02]  /*109b0*/  LOP3.LUT R5, R5, 0x7fffe000, RZ, 0xc0, !PT ;  /* 0x7fffe00005057812 */ /* 0x000fe400078ec0ff */
[--C-:B------:R-:W-:Y:S02]  /*109c0*/  IADD3 R6, R7, R6, R56.reuse ;  /* 0x0000000607067210 */ /* 0x100fe40007ffe038 */
[----:B0-----:R-:W-:Y:S02]  /*109d0*/  IADD3 R9, R4, R5, R56 ;  /* 0x0000000504097210 */ /* 0x001fe40007ffe038 */
[----:B------:R-:W-:Y:S02]  /*109e0*/  LEA R54, R6, UR4, 0x1 ;  /* 0x0000000406367c11 */ /* 0x000fe4000f8e08ff */
[----:B------:R-:W-:-:S02]  /*109f0*/  LEA R30, R9, R22, 0x1 ;  /* 0x00000016091e7211 */ /* 0x000fc400078e08ff */
[----:B------:R-:W-:Y:S01]  /*10a00*/  LOP3.LUT R50, R13, 0xffff0000, RZ, 0xc0, !PT ;  /* 0xffff00000d327812 */ /* 0x000fe200078ec0ff */
[----:B------:R-:W0:Y:S01]  /*10a10*/  LDS.128 R4, [R54] ;  /* 0x0000000036047984 */ /* 0x000e220000000c00 */
[----:B------:R-:W-:Y:S02]  /*10a20*/  LOP3.LUT R48, R0, 0xffff0000, RZ, 0xc0, !PT ;  /* 0xffff000000307812 */ /* 0x000fe400078ec0ff */
[----:B------:R-:W-:Y:S01]  /*10a30*/  SHF.L.U32 R52, R15, 0x10, RZ ;  /* 0x000000100f347819 */ /* 0x000fe200000006ff */
[----:B------:R-:W1:Y:S01]  /*10a40*/  LDS.128 R8, [R30+0x14400] ;  /* 0x014400001e087984 */ /* 0x000e620000000c00 */
[C---:B0-----:R-:W-:Y:S01]  /*10a50*/  IMAD.U32 R31, R4.reuse, 0x10000, RZ ;  /* 0x00010000041f7824 */ /* 0x041fe200078e00ff */
        /* <DEDUP_REMOVED lines=18> */
[----:B------:R-:W-:Y:S01]  /*10b80*/  FMUL.FTZ R48, R49, R43 ;  /* 0x0000002b31307220 */ /* 0x000fe20000410000 */
[----:B------:R-:W-:Y:S01]  /*10b90*/  FFMA.FTZ R31, R50, R4, R31 ;  /* 0x00000004321f7223 */ /* 0x000fe2000001001f */
[----:B------:R-:W-:Y:S01]  /*10ba0*/  LOP3.LUT R50, R15, 0xffff0000, RZ, 0xc0, !PT ;  /* 0xffff00000f327812 */ /* 0x000fe200078ec0ff */
[-C--:B------:R-:W-:Y:S01]  /*10bb0*/  FFMA.FTZ R43, R49, R39.reuse, -R8 ;  /* 0x00000027312b7223 */ /* 0x080fe20000010808 */
[----:B------:R-:W-:Y:S01]  /*10bc0*/  FFMA.FTZ R48, R51, R39, R48 ;  /* 0x0000002733307223 */ /* 0x000fe20000010030 */
[C---:B------:R-:W-:Y:S01]  /*10bd0*/  LOP3.LUT R8, R3.reuse, 0xffff0000, RZ, 0xc0, !PT ;  /* 0xffff000003087812 */ /* 0x040fe200078ec0ff */
[----:B------:R-:W-:Y:S02]  /*10be0*/  IMAD.U32 R40, R6, 0x10000, RZ ;  /* 0x0001000006287824 */ /* 0x000fe400078e00ff */
[----:B------:R-:W-:Y:S01]  /*10bf0*/  FMUL.FTZ R39, R52, R44 ;  /* 0x0000002c34277220 */ /* 0x000fe20000410000 */
[----:B------:R-:W-:Y:S01]  /*10c00*/  IMAD.U32 R4, R3, 0x10000, RZ ;  /* 0x0001000003047824 */ /* 0x000fe200078e00ff */
[----:B------:R-:W-:Y:S01]  /*10c10*/  LOP3.LUT R6, R6, 0xffff0000, RZ, 0xc0, !PT ;  /* 0xffff000006067812 */ /* 0x000fe200078ec0ff */
[----:B------:R-:W-:-:S02]  /*10c20*/  IMAD.U32 R45, R11, 0x10000, RZ ;  /* 0x000100000b2d7824 */ /* 0x000fc400078e00ff */
[----:B------:R-:W-:Y:S01]  /*10c30*/  FMUL.FTZ R51, R50, R10 ;  /* 0x0000000a32337220 */ /* 0x000fe20000410000 */
[C---:B------:R-:W-:Y:S01]  /*10c40*/  FMUL.FTZ R49, R4.reuse, R44 ;  /* 0x0000002c04317220 */ /* 0x040fe20000410000 */
[----:B------:R-:W-:Y:S01]  /*10c50*/  FFMA.FTZ R39, R4, R40, -R39 ;  /* 0x0000002804277223 */ /* 0x000fe20000010827 */
[C---:B------:R-:W-:Y:S01]  /*10c60*/  FMUL.FTZ R53, R8.reuse, R10 ;  /* 0x0000000a08357220 */ /* 0x040fe20000410000 */
[----:B------:R-:W-:Y:S02]  /*10c70*/  IMAD.U32 R41, R7, 0x10000, RZ ;  /* 0x0001000007297824 */ /* 0x000fe400078e00ff */
[-C--:B------:R-:W-:Y:S01]  /*10c80*/  FMUL.FTZ R4, R57, R45.reuse ;  /* 0x0000002d39047220 */ /* 0x080fe20000410000 */
[-C--:B------:R-:W-:Y:S01]  /*10c90*/  FFMA.FTZ R8, R8, R6.reuse, -R51 ;  /* 0x0000000608087223 */ /* 0x080fe20000010833 */
[----:B------:R-:W-:Y:S01]  /*10ca0*/  FFMA.FTZ R53, R50, R6, R53 ;  /* 0x0000000632357223 */ /* 0x000fe20000010035 */
[C---:B------:R-:W-:Y:S01]  /*10cb0*/  FMUL.FTZ R6, R55.reuse, R45 ;  /* 0x0000002d37067220 */ /* 0x040fe20000410000 */
[-C--:B------:R-:W-:Y:S01]  /*10cc0*/  FFMA.FTZ R44, R55, R41.reuse, -R4 ;  /* 0x00000029372c7223 */ /* 0x080fe20000010804 */
[----:B------:R-:W-:Y:S01]  /*10cd0*/  LOP3.LUT R11, R11, 0xffff0000, RZ, 0xc0, !PT ;  /* 0xffff00000b0b7812 */ /* 0x000fe200078ec0ff */
        /* <DEDUP_REMOVED lines=8> */
[----:B------:R-:W-:Y:S01]  /*10d60*/  LOP3.LUT R7, R7, 0xffff0000, RZ, 0xc0, !PT ;  /* 0xffff000007077812 */ /* 0x000fe200078ec0ff */
[C---:B------:R-:W-:Y:S01]  /*10d70*/  FMUL.FTZ R6, R45.reuse, R9 ;  /* 0x000000092d067220 */ /* 0x040fe20000410000 */
[----:B------:R-:W-:Y:S01]  /*10d80*/  FFMA.FTZ R40, R45, R5, -R4 ;  /* 0x000000052d287223 */ /* 0x000fe20000010804 */
[----:B------:R-:W-:Y:S01]  /*10d90*/  FMUL.FTZ R52, R49, R11 ;  /* 0x0000000b31347220 */ /* 0x000fe20000410000 */
        /* <DEDUP_REMOVED lines=13> */
.L_x_620:
[----:B------:R-:W-:Y:S05]  /*10e70*/  BSYNC B1 ;  /* 0x0000000000017941 */ /* 0x000fea0003800000 */
.L_x_619:
[----:B-1234-:R-:W-:Y:S01]  /*10e80*/  VIADD R4, R219, 0x40 ;  /* 0x00000040db047836 */ /* 0x01efe20000000000 */
[----:B------:R-:W-:Y:S04]  /*10e90*/  BSSY B1, `(.L_x_623) ;  /* 0x00000cc000017945 */ /* 0x000fe80003800000 */
[----:B------:R-:W-:-:S13]  /*10ea0*/  ISETP.GE.AND P0, PT, R4, R38, PT ;  /* 0x000000260400720c */ /* 0x000fda0003f06270 */
[----:B------:R-:W-:Y:S05]  /*10eb0*/  @P0 BRA `(.L_x_624) ;  /* 0x0000000c00240947 */ /* 0x000fea0003800000 */
[----:B-----5:R1:W5:Y:S01]  /*10ec0*/  LDL R61, [R1+0x6c] ;  /* 0x00006c00013d7983 */ /* 0x0203620000100800 */
[----:B------:R-:W2:Y:S03]  /*10ed0*/  LDC R55, c[0x0][0x3f4] ;  /* 0x0000fd00ff377b82 */ /* 0x000ea60000000800 */
[----:B------:R1:W5:Y:S01]  /*10ee0*/  LDL R56, [R1+0x50] ;  /* 0x0000500001387983 */ /* 0x0003620000100800 */
[C---:B------:R-:W-:Y:S01]  /*10ef0*/  VIADD R58, R219.reuse, 0x40 ;  /* 0x00000040db3a7836 */ /* 0x040fe20000000000 */
[----:B------:R-:W-:Y:S01]  /*10f00*/  BSSY B2, `(.L_x_625) ;  /* 0x0000065000027945 */ /* 0x000fe20003800000 */
[----:B------:R-:W-:Y:S02]  /*10f10*/  VIADD R60, R219, 0x40 ;  /* 0x00000040db3c7836 */ /* 0x000fe40000000000 */
[----:B------:R-:W-:Y:S02]  /*10f20*/  IMAD.SHL.U32 R58, R58, 0x40, RZ ;  /* 0x000000403a3a7824 */ /* 0x000fe400078e00ff */
[----:B------:R-:W-:-:S03]  /*10f30*/  IMAD.SHL.U32 R60, R60, 0x40, RZ ;  /* 0x000000403c3c7824 */ /* 0x000fc600078e00ff */
[----:B------:R-:W-:Y:S02]  /*10f40*/  LOP3.LUT R58, R58, 0x1c0, RZ, 0xc0, !PT ;  /* 0x000001c03a3a7812 */ /* 0x000fe400078ec0ff */
[----:B------:R-:W-:Y:S02]  /*10f50*/  LOP3.LUT R60, R60, 0x1c0, RZ, 0xc0, !PT ;  /* 0x000001c03c3c7812 */ /* 0x000fe400078ec0ff */
[----:B------:R-:W-:Y:S02]  /*10f60*/  SHF.R.U32.HI R58, RZ, 0x3, R58 ;  /* 0x00000003ff3a7819 */ /* 0x000fe4000001163a */
[-C--:B--2---:R-:W-:Y:S02]  /*10f70*/  ISETP.GE.AND P0, PT, R16, R55.reuse, PT ;  /* 0x000000371000720c */ /* 0x084fe40003f06270 */
[----:B------:R-:W-:-:S11]  /*10f80*/  ISETP.GE.AND P1, PT, R213, R55, PT ;  /* 0x00000037d500720c */ /* 0x000fd60003f26270 */
[----:B-1----:R-:W-:Y:S05]  /*10f90*/  @P0 BRA `(.L_x_626) ;  /* 0x00000004006c0947 */ /* 0x002fea0003800000 */
[----:B------:R-:W2:Y:S01]  /*10fa0*/  LDL R4, [R1+0x64] ;  /* 0x0000640001047983 */ /* 0x000ea20000100800 */
[----:B-----5:R-:W-:Y:S01]  /*10fb0*/  R2UR UR4, R61 ;  /* 0x000000003d0472ca */ /* 0x020fe200000e0000 */
[----:B------:R-:W-:Y:S01]  /*10fc0*/  IMAD.U32 R49, R34, 0x10000, RZ ;  /* 0x0001000022317824 */ /* 0x000fe200078e00ff */
[----:B------:R-:W-:Y:S01]  /*10fd0*/  LOP3.LUT R6, R60, 0x38, R16, 0xf8, !PT ;  /* 0x000000383c067812 */ /* 0x000fe200078ef810 */
[----:B------:R-:W-:Y:S01]  /*10fe0*/  IMAD.U32 R47, R27, 0x10000, RZ ;  /* 0x000100001b2f7824 */ /* 0x000fe200078e00ff */
[----:B------:R-:W-:Y:S01]  /*10ff0*/  LOP3.LUT R50, R34, 0xffff0000, RZ, 0xc0, !PT ;  /* 0xffff000022327812 */ /* 0x000fe200078ec0ff */
[----:B------:R-:W-:Y:S01]  /*11000*/  IMAD.U32 R51, R35, 0x10000, RZ ;  /* 0x0001000023337824 */ /* 0x000fe200078e00ff */
[----:B------:R-:W-:Y:S01]  /*11010*/  LOP3.LUT R6, R56, R6, R58, 0xf6, !PT ;  /* 0x0000000638067212 */ /* 0x000fe200078ef63a */
[----:B------:R-:W-:Y:S01]  /*11020*/  IMAD.U32 R52, R36, 0x10000, RZ ;  /* 0x0001000024347824 */ /* 0x000fe200078e00ff */
[----:B------:R-:W-:Y:S01]  /*11030*/  LOP3.LUT R48, R27, 0xffff0000, RZ, 0xc0, !PT ;  /* 0xffff00001b307812 */ /* 0x000fe200078ec0ff */
[----:B------:R-:W-:Y:S01]  /*11040*/  IMAD.U32 R57, R33, 0x10000, RZ ;  /* 0x0001000021397824 */ /* 0x000fe200078e00ff */
[----:B------:R-:W-:-:S03]  /*11050*/  SHF.L.U32 R59, R37, 0x10, RZ ;  /* 0x00000010253b7819 */ /* 0x000fc600000006ff */
        /* <DEDUP_REMOVED lines=16> */
[----:B------:R-:W-:Y:S01]  /*11160*/  SHF.L.U32 R39, R5, 0x10, RZ ;  /* 0x0000001005277819 */ /* 0x000fe200000006ff */
[----:B------:R-:W-:Y:S01]  /*11170*/  IMAD.U32 R41, R7, 0x10000, RZ ;  /* 0x0001000007297824 */ /* 0x000fe200078e00ff */
[----:B------:R-:W-:Y:S02]  /*11180*/  LOP3.LUT R6, R6, 0xffff0000, RZ, 0xc0, !PT ;  /* 0xffff000006067812 */ /* 0x000fe400078ec0ff */
        /* <DEDUP_REMOVED lines=60> */
.L_x_626:
[----:B------:R-:W-:Y:S05]  /*11550*/  BSYNC B2 ;  /* 0x0000000000027941 */ /* 0x000fea0003800000 */
.L_x_625:
[----:B------:R-:W-:Y:S05]  /*11560*/  @P1 BRA `(.L_x_624) ;  /* 0x0000000400781947 */ /* 0x000fea0003800000 */
[----:B------:R-:W-:Y:S01]  /*11570*/  LEA.HI R55, R55, R26, RZ, 0x1d ;  /* 0x0000001a37377211 */ /* 0x000fe200078fe8ff */
[----:B------:R-:W-:Y:S01]  /*11580*/  IMAD.U32 R49, R13, 0x10000, RZ ;  /* 0x000100000d317824 */ /* 0x000fe200078e00ff */
[----:B-1----:R-:W-:Y:S01]  /*11590*/  LEA.HI R5, R24, R213, RZ, 0x6 ;  /* 0x000000d518057211 */ /* 0x002fe200078f30ff */
        /* <DEDUP_REMOVED lines=19> */
[C---:B------:R-:W-:Y:S01]  /*116d0*/  SHF.L.U32 R47, R0.reuse, 0x10, RZ ;  /* 0x00000010002f7819 */ /* 0x040fe200000006ff */
[----:B------:R-:W-:Y:S01]  /*116e0*/  IMAD R30, R9, 0x2, R22 ;  /* 0x00000002091e7824 */ /* 0x000fe200078e0216 */
[----:B------:R-:W-:Y:S01]  /*116f0*/  LOP3.LUT R50, R13, 0xffff0000, RZ, 0xc0, !PT ;  /* 0xffff00000d327812 */ /* 0x000fe200078ec0ff */
[----:B------:R-:W0:Y:S01]  /*11700*/  LDS.128 R4, [R54] ;  /* 0x0000000036047984 */ /* 0x000e220000000c00 */
[----:B------:R-:W-:-:S03]  /*11710*/  LOP3.LUT R48, R0, 0xffff0000, RZ, 0xc0, !PT ;  /* 0xffff000000307812 */ /* 0x000fc600078ec0ff */
        /* <DEDUP_REMOVED lines=67> */
.L_x_624:
[----:B------:R-:W-:Y:S05]  /*11b50*/  BSYNC B1 ;  /* 0x0000000000017941 */ /* 0x000fea0003800000 */
.L_x_623:
[----:B------:R-:W-:-:S13]  /*11b60*/  ISETP.GE.AND P0, PT, R21, R38, PT ;  /* 0x000000261500720c */ /* 0x000fda0003f06270 */
[----:B------:R-:W-:Y:S05]  /*11b70*/  @P0 BRA `(.L_x_603) ;  /* 0x0000000c00200947 */ /* 0x000fea0003800000 */
[----:B-----5:R3:W5:Y:S01]  /*11b80*/  LDL R56, [R1+0x6c] ;  /* 0x00006c0001387983 */ /* 0x0207620000100800 */
[----:B------:R-:W4:Y:S01]  /*11b90*/  LDC R51, c[0x0][0x3f4] ;  /* 0x0000fd00ff337b82 */ /* 0x000f220000000800 */
[----:B-12---:R-:W-:Y:S01]  /*11ba0*/  SHF.R.S32.HI R6, RZ, 0x1f, R21 ;  /* 0x0000001fff067819 */ /* 0x006fe20000011415 */
[----:B------:R-:W-:Y:S01]  /*11bb0*/  IMAD.SHL.U32 R4, R21, 0x40, RZ ;  /* 0x0000004015047824 */ /* 0x000fe200078e00ff */
[----:B------:R-:W-:Y:S02]  /*11bc0*/  BSSY B1, `(.L_x_627) ;  /* 0x0000064000017945 */ /* 0x000fe40003800000 */
[----:B------:R-:W-:Y:S02]  /*11bd0*/  LEA.HI R6, R6, R21, RZ, 0x3 ;  /* 0x0000001506067211 */ /* 0x000fe400078f18ff */
[----:B------:R-:W-:-:S03]  /*11be0*/  LOP3.LUT R50, R4, 0x1c0, RZ, 0xc0, !PT ;  /* 0x000001c004327812 */ /* 0x000fc600078ec0ff */
[----:B------:R-:W-:Y:S01]  /*11bf0*/  IMAD.SHL.U32 R6, R6, 0x40, RZ ;  /* 0x0000004006067824 */ /* 0x000fe200078e00ff */
[----:B------:R-:W-:-:S04]  /*11c00*/  SHF.R.U32.HI R57, RZ, 0x3, R50 ;  /* 0x00000003ff397819 */ /* 0x000fc80000011632 */
[----:B------:R-:W-:Y:S02]  /*11c10*/  LOP3.LUT R52, R6, 0xfffffe00, RZ, 0xc0, !PT ;  /* 0xfffffe0006347812 */ /* 0x000fe400078ec0ff */
[-C--:B----4-:R-:W-:Y:S02]  /*11c20*/  ISETP.GE.AND P0, PT, R16, R51.reuse, PT ;  /* 0x000000331000720c */ /* 0x090fe40003f06270 */
[----:B------:R-:W-:-:S11]  /*11c30*/  ISETP.GE.AND P1, PT, R213, R51, PT ;  /* 0x00000033d500720c */ /* 0x000fd60003f26270 */
[----:B---3--:R-:W-:Y:S05]  /*11c40*/  @P0 BRA `(.L_x_628) ;  /* 0x00000004006c0947 */ /* 0x008fea0003800000 */
        /* <DEDUP_REMOVED lines=9> */
[----:B------:R-:W-:Y:S02]  /*11ce0*/  LOP3.LUT R34, R27, 0xffff0000, RZ, 0xc0, !PT ;  /* 0xffff00001b227812 */ /* 0x000fe400078ec0ff */
[----:B------:R-:W-:-:S02]  /*11cf0*/  LOP3.LUT R35, R35, 0xffff0000, RZ, 0xc0, !PT ;  /* 0xffff000023237812 */ /* 0x000fc400078ec0ff */
[----:B------:R-:W-:Y:S02]  /*11d00*/  LOP3.LUT R29, R29, 0xffff0000, RZ, 0xc0, !PT ;  /* 0xffff00001d1d7812 */ /* 0x000fe400078ec0ff */
        /* <DEDUP_REMOVED lines=10> */
[----:B------:R-:W0:Y:S02]  /*11db0*/  LDS.128 R4, [R54] ;  /* 0x0000000036047984 */ /* 0x000e240000000c00 */
[----:B------:R-:W-:-:S05]  /*11dc0*/  LEA R21, R9, R22, 0x1 ;  /* 0x0000001609157211 */ /* 0x000fca00078e08ff */
        /* <DEDUP_REMOVED lines=14> */
[----:B------:R-:W-:Y:S01]  /*11eb0*/  FMUL.FTZ R47, R44, R40 ;  /* 0x000000282c2f7220 */ /* 0x000fe20000410000 */
[-C--:B------:R-:W-:Y:S01]  /*11ec0*/  FMUL.FTZ R27, R48, R8.reuse ;  /* 0x00000008301b7220 */ /* 0x080fe20000410000 */
[----:B------:R-:W-:Y:S01]  /*11ed0*/  FMUL.FTZ R49, R34, R8 ;  /* 0x0000000822317220 */ /* 0x000fe20000410000 */
[-C--:B------:R-:W-:Y:S01]  /*11ee0*/  FFMA.FTZ R45, R44, R30.reuse, -R45 ;  /* 0x0000001e2c2d7223 */ /* 0x080fe2000001082d */
[----:B------:R-:W-:Y:S01]  /*11ef0*/  FFMA.FTZ R47, R46, R30, R47 ;  /* 0x0000001e2e2f7223 */ /* 0x000fe2000001002f */
[-C--:B------:R-:W-:Y:S01]  /*11f00*/  FFMA.FTZ R8, R34, R4.reuse, -R27 ;  /* 0x0000000422087223 */ /* 0x080fe2000001081b */
[----:B------:R-:W-:Y:S01]  /*11f10*/  FFMA.FTZ R30, R48, R4, R49 ;  /* 0x00000004301e7223 */ /* 0x000fe20000010031 */
[----:B------:R-:W-:Y:S01]  /*11f20*/  IMAD.U32 R42, R10, 0x10000, RZ ;  /* 0x000100000a2a7824 */ /* 0x000fe200078e00ff */
[----:B------:R-:W-:Y:S01]  /*11f30*/  SHF.L.U32 R44, R36, 0x10, RZ ;  /* 0x00000010242c7819 */ /* 0x000fe200000006ff */
[----:B------:R-:W-:Y:S01]  /*11f40*/  IMAD.U32 R4, R32, 0x10000, RZ ;  /* 0x0001000020047824 */ /* 0x000fe200078e00ff */
[----:B------:R-:W-:Y:S01]  /*11f50*/  LOP3.LUT R10, R10, 0xffff0000, RZ, 0xc0, !PT ;  /* 0xffff00000a0a7812 */ /* 0x000fe200078ec0ff */
[-C--:B------:R-:W-:Y:S01]  /*11f60*/  FMUL.FTZ R40, R53, R41.reuse ;  /* 0x0000002935287220 */ /* 0x080fe20000410000 */
[----:B------:R-:W-:Y:S01]  /*11f70*/  LOP3.LUT R32, R32, 0xffff0000, RZ, 0xc0, !PT ;  /* 0xffff000020207812 */ /* 0x000fe200078ec0ff */
[C---:B------:R-:W-:Y:S01]  /*11f80*/  FMUL.FTZ R34, R55.reuse, R41 ;  /* 0x0000002937227220 */ /* 0x040fe20000410000 */
[----:B------:R-:W-:Y:S01]  /*11f90*/  LOP3.LUT R36, R36, 0xffff0000, RZ, 0xc0, !PT ;  /* 0xffff000024247812 */ /* 0x000fe200078ec0ff */
[----:B------:R-:W-:Y:S01]  /*11fa0*/  FFMA.FTZ R40, R55, R31, R40 ;  /* 0x0000001f37287223 */ /* 0x000fe20000010028 */
[----:B------:R-:W-:Y:S01]  /*11fb0*/  FMUL.FTZ R27, R44, R42 ;  /* 0x0000002a2c1b7220 */ /* 0x000fe20000410000 */
[----:B------:R-:W-:-:S02]  /*11fc0*/  IMAD.U32 R43, R11, 0x10000, RZ ;  /* 0x000100000b2b7824 */ /* 0x000fc400078e00ff */
[----:B------:R-:W-:Y:S01]  /*11fd0*/  FFMA.FTZ R34, R53, R31, -R34 ;  /* 0x0000001f35227223 */ /* 0x000fe20000010822 */
[----:B------:R-:W-:Y:S02]  /*11fe0*/  IMAD.U32 R55, R37, 0x10000, RZ ;  /* 0x0001000025377824 */ /* 0x000fe400078e00ff */
[-C--:B------:R-:W-:Y:S01]  /*11ff0*/  FMUL.FTZ R41, R36, R10.reuse ;  /* 0x0000000a24297220 */ /* 0x080fe20000410000 */
[----:B------:R-:W-:Y:S01]  /*12000*/  FMUL.FTZ R49, R32, R10 ;  /* 0x0000000a20317220 */ /* 0x000fe20000410000 */
[----:B------:R-:W-:Y:S02]  /*12010*/  IMAD.U32 R53, R33, 0x10000, RZ ;  /* 0x0001000021357824 */ /* 0x000fe400078e00ff */
[C---:B------:R-:W-:Y:S01]  /*12020*/  FMUL.FTZ R31, R4.reuse, R42 ;  /* 0x0000002a041f7220 */ /* 0x040fe20000410000 */
[----:B------:R-:W-:Y:S01]  /*12030*/  FFMA.FTZ R27, R4, R38, -R27 ;  /* 0x00000026041b7223 */ /* 0x000fe2000001081b */
[-C--:B------:R-:W-:Y:S01]  /*12040*/  FMUL.FTZ R4, R55, R43.reuse ;  /* 0x0000002b37047220 */ /* 0x080fe20000410000 */
[-C--:B------:R-:W-:Y:S01]  /*12050*/  FFMA.FTZ R32, R32, R6.reuse, -R41 ;  /* 0x0000000620207223 */ /* 0x080fe20000010829 */
[----:B------:R-:W-:Y:S01]  /*12060*/  FFMA.FTZ R49, R36, R6, R49 ;  /* 0x0000000624317223 */ /* 0x000fe20000010031 */
[----:B------:R-:W-:Y:S01]  /*12070*/  LOP3.LUT R11, R11, 0xffff0000, RZ, 0xc0, !PT ;  /* 0xffff00000b0b7812 */ /* 0x000fe200078ec0ff */
[----:B------:R-:W-:Y:S01]  /*12080*/  FMUL.FTZ R6, R53, R43 ;  /* 0x0000002b35067220 */ /* 0x000fe20000410000 */
[----:B------:R-:W-:Y:S01]  /*12090*/  LOP3.LUT R37, R37, 0xffff0000, RZ, 0xc0, !PT ;  /* 0xffff000025257812 */ /* 0x000fe200078ec0ff */
[----:B------:R-:W-:Y:S01]  /*120a0*/  FFMA.FTZ R10, R44, R38, R31 ;  /* 0x000000262c0a7223 */ /* 0x000fe2000001001f */
[----:B------:R-:W-:Y:S01]  /*120b0*/  LOP3.LUT R33, R33, 0xffff0000, RZ, 0xc0, !PT ;  /* 0xffff000021217812 */ /* 0x000fe200078ec0ff */
[-C--:B------:R-:W-:Y:S01]  /*120c0*/  FFMA.FTZ R31, R53, R39.reuse, -R4 ;  /* 0x00000027351f7223 */ /* 0x080fe20000010804 */
[----:B------:R-:W-:Y:S01]  /*120d0*/  FFMA.FTZ R39, R55, R39, R6 ;  /* 0x0000002737277223 */ /* 0x000fe20000010006 */
        /* <DEDUP_REMOVED lines=8> */
[----:B------:R-:W-:-:S02]  /*12160*/  F2FP.BF16.F32.PACK_AB R6, R32, R27 ;  /* 0x0000001b2006723e */ /* 0x000fc400000010ff */
[----:B------:R-:W-:Y:S02]  /*12170*/  F2FP.BF16.F32.PACK_AB R5, R9, R34 ;  /* 0x000000220905723e */ /* 0x000fe400000010ff */
[----:B------:R-:W-:Y:S02]  /*12180*/  F2FP.BF16.F32.PACK_AB R4, R8, R45 ;  /* 0x0000002d0804723e */ /* 0x000fe400000010ff */
[----:B------:R-:W-:Y:S02]  /*12190*/  F2FP.BF16.F32.PACK_AB R9, R11, R40 ;  /* 0x000000280b09723e */ /* 0x000fe400000010ff */
[----:B------:R-:W-:Y:S02]  /*121a0*/  F2FP.BF16.F32.PACK_AB R7, R36, R31 ;  /* 0x0000001f2407723e */ /* 0x000fe400000010ff */
[----:B------:R-:W-:Y:S02]  /*121b0*/  F2FP.BF16.F32.PACK_AB R10, R49, R10 ;  /* 0x0000000a310a723e */ /* 0x000fe400000010ff */
[----:B------:R-:W-:Y:S01]  /*121c0*/  F2FP.BF16.F32.PACK_AB R8, R30, R47 ;  /* 0x0000002f1e08723e */ /* 0x000fe200000010ff */
[----:B------:R1:W-:Y:S01]  /*121d0*/  STS.128 [R54], R4 ;  /* 0x0000000436007388 */ /* 0x0003e20000000c00 */
[----:B------:R-:W-:-:S05]  /*121e0*/  F2FP.BF16.F32.PACK_AB R11, R38, R39 ;  /* 0x00000027260b723e */ /* 0x000fca00000010ff */
[----:B------:R1:W-:Y:S02]  /*121f0*/  STS.128 [R21+0x14400], R8 ;  /* 0x0144000815007388 */ /* 0x0003e40000000c00 */
.L_x_628:
[----:B------:R-:W-:Y:S05]  /*12200*/  BSYNC B1 ;  /* 0x0000000000017941 */ /* 0x000fea0003800000 */
.L_x_627:
[----:B------:R-:W-:Y:S05]  /*12210*/  @P1 BRA `(.L_x_603) ;  /* 0x0000000400781947 */ /* 0x000fea0003800000 */
[----:B------:R-:W-:Y:S01]  /*12220*/  LEA.HI R26, R51, R26, RZ, 0x1d ;  /* 0x0000001a331a7211 */ /* 0x000fe200078fe8ff */
[----:B------:R-:W-:Y:S01]  /*12230*/  IMAD.U32 R36, R13, 0x10000, RZ ;  /* 0x000100000d247824 */ /* 0x000fe200078e00ff */
[----:B-1----:R-:W-:Y:S01]  /*12240*/  LOP3.LUT R4, R50, 0x38, R25, 0xf8, !PT ;  /* 0x0000003832047812 */ /* 0x002fe200078ef819 */
[----:B------:R-:W-:Y:S01]  /*12250*/  IMAD.U32 R34, R0, 0x10000, RZ ;  /* 0x0001000000227824 */ /* 0x000fe200078e00ff */
[----:B------:R-:W-:Y:S01]  /*12260*/  SHF.R.S32.HI R5, RZ, 0x1f, R26 ;  /* 0x0000001fff057819 */ /* 0x000fe2000001141a */
[----:B------:R-:W-:Y:S01]  /*12270*/  IMAD.U32 R39, R14, 0x10000, RZ ;  /* 0x000100000e277824 */ /* 0x000fe200078e00ff */
[----:B------:R-:W-:Y:S01]  /*12280*/  LOP3.LUT R6, R4, R57, RZ, 0x3c, !PT ;  /* 0x0000003904067212 */ /* 0x000fe200078e3cff */
[----:B------:R-:W-:Y:S01]  /*12290*/  IMAD.SHL.U32 R4, R26, 0x8, RZ ;  /* 0x000000081a047824 */ /* 0x000fe200078e00ff */
[----:B------:R-:W-:Y:S01]  /*122a0*/  LEA.HI R5, R5, R26, RZ, 0x3 ;  /* 0x0000001a05057211 */ /* 0x000fe200078f18ff */
[----:B------:R-:W-:Y:S01]  /*122b0*/  IMAD.U32 R37, R2, 0x10000, RZ ;  /* 0x0001000002257824 */ /* 0x000fe200078e00ff */
[----:B------:R-:W-:-:S02]  /*122c0*/  LEA.HI R24, R24, R213, RZ, 0x6 ;  /* 0x000000d518187211 */ /* 0x000fc400078f30ff */
[----:B------:R-:W-:Y:S01]  /*122d0*/  LOP3.LUT R4, R50, 0x38, R4, 0xf8, !PT ;  /* 0x0000003832047812 */ /* 0x000fe200078ef804 */
[----:B------:R-:W-:Y:S01]  /*122e0*/  IMAD.SHL.U32 R5, R5, 0x400, RZ ;  /* 0x0000040005057824 */ /* 0x000fe200078e00ff */
[----:B-----5:R-:W-:Y:S01]  /*122f0*/  R2UR UR4, R56 ;  /* 0x00000000380472ca */ /* 0x020fe200000e0000 */
[----:B------:R-:W-:Y:S01]  /*12300*/  IMAD.SHL.U32 R24, R24, 0x80, RZ ;  /* 0x0000008018187824 */ /* 0x000fe200078e00ff */
[----:B------:R-:W-:Y:S02]  /*12310*/  LOP3.LUT R4, R4, R57, RZ, 0x3c, !PT ;  /* 0x0000003904047212 */ /* 0x000fe400078e3cff */
[----:B------:R-:W-:Y:S02]  /*12320*/  LOP3.LUT R5, R5, 0x7fffe000, RZ, 0xc0, !PT ;  /* 0x7fffe00005057812 */ /* 0x000fe400078ec0ff */
[----:B------:R-:W-:Y:S02]  /*12330*/  LOP3.LUT R7, R24, 0xffffe000, RZ, 0xc0, !PT ;  /* 0xffffe00018077812 */ /* 0x000fe400078ec0ff */
[----:B0-----:R-:W-:-:S02]  /*12340*/  IADD3 R9, R4, R5, R52 ;  /* 0x0000000504097210 */ /* 0x001fc40007ffe034 */
[----:B------:R-:W-:Y:S02]  /*12350*/  IADD3 R6, R6, R7, R52 ;  /* 0x0000000706067210 */ /* 0x000fe40007ffe034 */
[----:B------:R-:W-:Y:S01]  /*12360*/  LOP3.LUT R38, R13, 0xffff0000, RZ, 0xc0, !PT ;  /* 0xffff00000d267812 */ /* 0x000fe200078ec0ff */
[----:B------:R-:W-:Y:S01]  /*12370*/  IMAD R21, R9, 0x2, R22 ;  /* 0x0000000209157824 */ /* 0x000fe200078e0216 */
[----:B------:R-:W-:Y:S02]  /*12380*/  LEA R40, R6, UR4, 0x1 ;  /* 0x0000000406287c11 */ /* 0x000fe4000f8e08ff */
[----:B------:R-:W-:Y:S02]  /*12390*/  LOP3.LUT R0, R0, 0xffff0000, RZ, 0xc0, !PT ;  /* 0xffff000000007812 */ /* 0x000fe400078ec0ff */
[----:B------:R-:W0:Y:S04]  /*123a0*/  LDS.128 R8, [R21+0x14400] ;  /* 0x0144000015087984 */ /* 0x000e280000000c00 */
[----:B------:R-:W1:Y:S01]  /*123b0*/  LDS.128 R4, [R40] ;  /* 0x0000000028047984 */ /* 0x000e620000000c00 */
[C---:B0-----:R-:W-:Y:S01]  /*123c0*/  IMAD.U32 R29, R8.reuse, 0x10000, RZ ;  /* 0x00010000081d7824 */ /* 0x041fe200078e00ff */
[----:B------:R-:W-:Y:S01]  /*123d0*/  LOP3.LUT R8, R8, 0xffff0000, RZ, 0xc0, !PT ;  /* 0xffff000008087812 */ /* 0x000fe200078ec0ff */
[----:B------:R-:W-:Y:S01]  /*123e0*/  IMAD.U32 R31, R10, 0x10000, RZ ;  /* 0x000100000a1f7824 */ /* 0x000fe200078e00ff */
[----:B------:R-:W-:Y:S01]  /*123f0*/  SHF.L.U32 R30, R9, 0x10, RZ ;  /* 0x00000010091e7819 */ /* 0x000fe200000006ff */
[----:B-1----:R-:W-:-:S02]  /*12400*/  IMAD.U32 R24, R4, 0x10000, RZ ;  /* 0x0001000004187824 */ /* 0x002fc400078e00ff */
[-C--:B------:R-:W-:Y:S01]  /*12410*/  FMUL.FTZ R33, R36, R29.reuse ;  /* 0x0000001d24217220 */ /* 0x080fe20000410000 */
[----:B------:R-:W-:Y:S01]  /*12420*/  LOP3.LUT R4, R4, 0xffff0000, RZ, 0xc0, !PT ;  /* 0xffff000004047812 */ /* 0x000fe200078ec0ff */
[----:B------:R-:W-:Y:S01]  /*12430*/  FMUL.FTZ R29, R34, R29 ;  /* 0x0000001d221d7220 */ /* 0x000fe20000410000 */
[-C--:B------:R-:W-:Y:S01]  /*12440*/  FMUL.FTZ R13, R38, R8.reuse ;  /* 0x00000008260d7220 */ /* 0x080fe20000410000 */
[----:B------:R-:W-:Y:S01]  /*12450*/  FMUL.FTZ R35, R0, R8 ;  /* 0x0000000800237220 */ /* 0x000fe20000410000 */
[----:B------:R-:W-:Y:S01]  /*12460*/  LOP3.LUT R10, R10, 0xffff0000, RZ, 0xc0, !PT ;  /* 0xffff00000a0a7812 */ /* 0x000fe200078ec0ff */
[----:B------:R-:W-:Y:S01]  /*12470*/  FFMA.FTZ R29, R36, R24, R29 ;  /* 0x00000018241d7223 */ /* 0x000fe2000001001d */
[-C--:B------:R-:W-:Y:S01]  /*12480*/  FFMA.FTZ R0, R0, R4.reuse, -R13 ;  /* 0x0000000400007223 */ /* 0x080fe2000001080d */
[----:B------:R-:W-:Y:S02]  /*12490*/  IMAD.U32 R36, R15, 0x10000, RZ ;  /* 0x000100000f247824 */ /* 0x000fe400078e00ff */
[----:B------:R-:W-:Y:S01]  /*124a0*/  FFMA.FTZ R8, R38, R4, R35 ;  /* 0x0000000426087223 */ /* 0x000fe20000010023 */
[----:B------:R-:W-:Y:S01]  /*124b0*/  FFMA.FTZ R33, R34, R24, -R33 ;  /* 0x0000001822217223 */ /* 0x000fe20000010821 */
[----:B------:R-:W-:Y:S01]  /*124c0*/  IMAD.U32 R4, R3, 0x10000, RZ ;  /* 0x0001000003047824 */ /* 0x000fe200078e00ff */
[----:B------:R-:W-:Y:S01]  /*124d0*/  LOP3.LUT R38, R15, 0xffff0000, RZ, 0xc0, !PT ;  /* 0xffff00000f267812 */ /* 0x000fe200078ec0ff */
[----:B------:R-:W-:-:S02]  /*124e0*/  IMAD.U32 R25, R5, 0x10000, RZ ;  /* 0x0001000005197824 */ /* 0x000fc400078e00ff */
[-C--:B------:R-:W-:Y:S01]  /*124f0*/  FMUL.FTZ R24, R39, R30.reuse ;  /* 0x0000001e27187220 */ /* 0x080fe20000410000 */
[----:B------:R-:W-:Y:S01]  /*12500*/  LOP3.LUT R34, R3, 0xffff0000, RZ, 0xc0, !PT ;  /* 0xffff000003227812 */ /* 0x000fe200078ec0ff */
[----:B------:R-:W-:Y:S02]  /*12510*/  IMAD.U32 R26, R6, 0x10000, RZ ;  /* 0x00010000061a7824 */ /* 0x000fe400078e00ff */
[-C--:B------:R-:W-:Y:S01]  /*12520*/  FMUL.FTZ R13, R36, R31.reuse ;  /* 0x0000001f240d7220 */ /* 0x080fe20000410000 */
[----:B------:R-:W-:Y:S01]  /*12530*/  LOP3.LUT R6, R6, 0xffff0000, RZ, 0xc0, !PT ;  /* 0xffff000006067812 */ /* 0x000fe200078ec0ff */
[C---:B------:R-:W-:Y:S01]  /*12540*/  FMUL.FTZ R30, R37.reuse, R30 ;  /* 0x0000001e251e7220 */ /* 0x040fe20000410000 */
[----:B------:R-:W-:Y:S01]  /*12550*/  FMUL.FTZ R31, R4, R31 ;  /* 0x0000001f041f7220 */ /* 0x000fe20000410000 */
[----:B------:R-:W-:Y:S01]  /*12560*/  FFMA.FTZ R24, R37, R25, -R24 ;  /* 0x0000001925187223 */ /* 0x000fe20000010818 */
[----:B------:R-:W-:Y:S01]  /*12570*/  FMUL.FTZ R3, R38, R10 ;  /* 0x0000000a26037220 */ /* 0x000fe20000410000 */
[----:B------:R-:W-:-:S02]  /*12580*/  IMAD.U32 R32, R11, 0x10000, RZ ;  /* 0x000100000b207824 */ /* 0x000fc400078e00ff */
[----:B------:R-:W-:Y:S01]  /*12590*/  FMUL.FTZ R15, R34, R10 ;  /* 0x0000000a220f7220 */ /* 0x000fe20000410000 */
[----:B------:R-:W-:Y:S01]  /*125a0*/  IMAD.U32 R37, R20, 0x10000, RZ ;  /* 0x0001000014257824 */ /* 0x000fe200078e00ff */
[----:B------:R-:W-:Y:S01]  /*125b0*/  LOP3.LUT R9, R9, 0xffff0000, RZ, 0xc0, !PT ;  /* 0xffff000009097812 */ /* 0x000fe200078ec0ff */
[----:B------:R-:W-:Y:S01]  /*125c0*/  FFMA.FTZ R30, R39, R25, R30 ;  /* 0x00000019271e7223 */ /* 0x000fe2000001001e */
[-C--:B------:R-:W-:Y:S01]  /*125d0*/  FFMA.FTZ R13, R4, R26.reuse, -R13 ;  /* 0x0000001a040d7223 */ /* 0x080fe2000001080d */
[----:B------:R-:W-:Y:S01]  /*125e0*/  FFMA.FTZ R10, R36, R26, R31 ;  /* 0x0000001a240a7223 */ /* 0x000fe2000001001f */
[----:B------:R-:W-:Y:S01]  /*125f0*/  LOP3.LUT R35, R14, 0xffff0000, RZ, 0xc0, !PT ;  /* 0xffff00000e237812 */ /* 0x000fe200078ec0ff */
[----:B------:R-:W-:Y:S01]  /*12600*/  IMAD.U32 R25, R12, 0x10000, RZ ;  /* 0x000100000c197824 */ /* 0x000fe200078e00ff */
[----:B------:R-:W-:Y:S01]  /*12610*/  LOP3.LUT R11, R11, 0xffff0000, RZ, 0xc0, !PT ;  /* 0xffff00000b0b7812 */ /* 0x000fe200078ec0ff */
[----:B------:R-:W-:Y:S01]  /*12620*/  FFMA.FTZ R26, R34, R6, -R3 ;  /* 0x00000006221a7223 */ /* 0x000fe20000010803 */
[----:B------:R-:W-:Y:S01]  /*12630*/  LOP3.LUT R39, R20, 0xffff0000, RZ, 0xc0, !PT ;  /* 0xffff000014277812 */ /* 0x000fe200078ec0ff */
[----:B------:R-:W-:-:S02]  /*12640*/  IMAD.U32 R27, R7, 0x10000, RZ ;  /* 0x00010000071b7824 */ /* 0x000fc400078e00ff */
[----:B------:R-:W-:Y:S01]  /*12650*/  FMUL.FTZ R4, R37, R32 ;  /* 0x0000002025047220 */ /* 0x000fe20000410000 */
[----:B------:R-:W-:Y:S01]  /*12660*/  LOP3.LUT R3, R2, 0xffff0000, RZ, 0xc0, !PT ;  /* 0xffff000002037812 */ /* 0x000fe200078ec0ff */
[----:B------:R-:W-:Y:S01]  /*12670*/  FFMA.FTZ R15, R38, R6, R15 ;  /* 0x00000006260f7223 */ /* 0x000fe2000001000f */
[----:B------:R-:W-:Y:S01]  /*12680*/  LOP3.LUT R31, R12, 0xffff0000, RZ, 0xc0, !PT ;  /* 0xffff00000c1f7812 */ /* 0x000fe200078ec0ff */
[----:B------:R-:W-:Y:S01]  /*12690*/  FMUL.FTZ R32, R25, R32 ;  /* 0x0000002019207220 */ /* 0x000fe20000410000 */
[----:B------:R-:W-:Y:S01]  /*126a0*/  LOP3.LUT R5, R5, 0xffff0000, RZ, 0xc0, !PT ;  /* 0xffff000005057812 */ /* 0x000fe200078ec0ff */
[----:B------:R-:W-:Y:S01]  /*126b0*/  FMUL.FTZ R2, R35, R9 ;  /* 0x0000000923027220 */ /* 0x000fe20000410000 */
[----:B------:R-:W-:Y:S01]  /*126c0*/  LOP3.LUT R7, R7, 0xffff0000, RZ, 0xc0, !PT ;  /* 0xffff000007077812 */ /* 0x000fe200078ec0ff */
[----:B------:R-:W-:Y:S01]  /*126d0*/  FFMA.FTZ R25, R25, R27, -R4 ;  /* 0x0000001b19197223 */ /* 0x000fe20000010804 */
[----:B------:R-:W-:Y:S01]  /*126e0*/  FMUL.FTZ R6, R39, R11 ;  /* 0x0000000b27067220 */ /* 0x000fe20000410000 */
[----:B------:R-:W-:Y:S01]  /*126f0*/  FMUL.FTZ R4, R3, R9 ;  /* 0x0000000903047220 */ /* 0x000fe20000410000 */
[----:B------:R-:W-:Y:S01]  /*12700*/  FMUL.FTZ R12, R31, R11 ;  /* 0x0000000b1f0c7220 */ /* 0x000fe20000410000 */
[----:B------:R-:W-:Y:S01]  /*12710*/  FFMA.FTZ R3, R3, R5, -R2 ;  /* 0x0000000503037223 */ /* 0x000fe20000010802 */
[----:B------:R-:W-:Y:S01]  /*12720*/  FFMA.FTZ R2, R31, R7, -R6 ;  /* 0x000000071f027223 */ /* 0x000fe20000010806 */
[----:B------:R-:W-:Y:S01]  /*12730*/  FFMA.FTZ R32, R37, R27, R32 ;  /* 0x0000001b25207223 */ /* 0x000fe20000010020 */
[----:B------:R-:W-:Y:S01]  /*12740*/  FFMA.FTZ R9, R35, R5, R4 ;  /* 0x0000000523097223 */ /* 0x000fe20000010004 */
[----:B------:R-:W-:Y:S01]  /*12750*/  FFMA.FTZ R11, R39, R7, R12 ;  /* 0x00000007270b7223 */ /* 0x000fe2000001000c */
[----:B------:R-:W-:-:S02]  /*12760*/  F2FP.BF16.F32.PACK_AB R6, R26, R13 ;  /* 0x0000000d1a06723e */ /* 0x000fc400000010ff */
[----:B------:R-:W-:Y:S02]  /*12770*/  F2FP.BF16.F32.PACK_AB R4, R0, R33 ;  /* 0x000000210004723e */ /* 0x000fe400000010ff */
[----:B------:R-:W-:Y:S02]  /*12780*/  F2FP.BF16.F32.PACK_AB R5, R3, R24 ;  /* 0x000000180305723e */ /* 0x000fe400000010ff */
[----:B------:R-:W-:Y:S02]  /*12790*/  F2FP.BF16.F32.PACK_AB R7, R2, R25 ;  /* 0x000000190207723e */ /* 0x000fe400000010ff */
[----:B------:R-:W-:Y:S02]  /*127a0*/  F2FP.BF16.F32.PACK_AB R10, R15, R10 ;  /* 0x0000000a0f0a723e */ /* 0x000fe400000010ff */
[----:B------:R-:W-:Y:S01]  /*127b0*/  F2FP.BF16.F32.PACK_AB R8, R8, R29 ;  /* 0x0000001d0808723e */ /* 0x000fe200000010ff */
[----:B------:R0:W-:Y:S01]  /*127c0*/  STS.128 [R40], R4 ;  /* 0x0000000428007388 */ /* 0x0001e20000000c00 */
[----:B------:R-:W-:-:S02]  /*127d0*/  F2FP.BF16.F32.PACK_AB R9, R9, R30 ;  /* 0x0000001e0909723e */ /* 0x000fc400000010ff */
[----:B------:R-:W-:-:S05]  /*127e0*/  F2FP.BF16.F32.PACK_AB R11, R11, R32 ;  /* 0x000000200b0b723e */ /* 0x000fca00000010ff */
[----:B------:R0:W-:Y:S02]  /*127f0*/  STS.128 [R21+0x14400], R8 ;  /* 0x0144000815007388 */ /* 0x0001e40000000c00 */
.L_x_603:
[----:B------:R-:W-:Y:S05]  /*12800*/  BSYNC B0 ;  /* 0x0000000000007941 */ /* 0x000fea0003800000 */
.L_x_572:
[----:B------:R-:W-:Y:S01]  /*12810*/  @!PT LDS RZ, [RZ] ;  /* 0x00000000fffff984 */ /* 0x000fe20000000800 */
[----:B------:R-:W-:Y:S01]  /*12820*/  @!PT LDS RZ, [RZ] ;  /* 0x00000000fffff984 */ /* 0x000fe20000000800 */
[----:B------:R-:W-:Y:S01]  /*12830*/  @!PT LDS RZ, [RZ] ;  /* 0x00000000fffff984 */ /* 0x000fe20000000800 */
[----:B------:R-:W-:Y:S01]  /*12840*/  @!PT LDS RZ, [RZ] ;  /* 0x00000000fffff984 */ /* 0x000fe20000000800 */
[----:B------:R1:W-:Y:S06]  /*12850*/  MEMBAR.ALL.CTA ;  /* 0x0000000000007992 */ /* 0x0003ec0000008000 */
[----:B-1----:R-:W1:Y:S01]  /*12860*/  FENCE.VIEW.ASYNC.S ;  /* 0x00000000000073c6 */ /* 0x002e620000000000 */
[----:B------:R-:W-:Y:S05]  /*12870*/  WARPSYNC.ALL ;  /* 0x0000000000007948 */ /* 0x000fea0003800000 */
[----:B-1----:R-:W-:Y:S06]  /*12880*/  BAR.SYNC.DEFER_BLOCKING 0xd, 0x100 ;  /* 0x0344000000007b1d */ /* 0x002fec0000010000 */
.L_x_570:
[----:B------:R-:W-:-:S06]  /*12890*/  ULOP3.LUT UR4, UR60, 0x1, URZ, 0xfc, !UPT ;  /* 0x000000013c047892 */ /* 0x000fcc000f8efc3f */
[----:B------:R-:W-:-:S05]  /*128a0*/  IMAD.U32 R0, RZ, RZ, UR4 ;  /* 0x00000004ff007e24 */ /* 0x000fca000f8e00ff */
[----:B------:R-:W-:-:S13]  /*128b0*/  ISETP.NE.AND P0, PT, R0, 0x3, PT ;  /* 0x000000030000780c */ /* 0x000fda0003f05270 */
[----:B------:R-:W-:Y:S05]  /*128c0*/  @!P0 BRA `(.L_x_629) ;  /* 0x0000000000048947 */ /* 0x000fea0003800000 */
[----:B------:R-:W-:Y:S01]  /*128d0*/  BPT.TRAP 0x1 ;  /* 0x000000040000795c */ /* 0x000fe20000300000 */
.L_x_629:
[----:B------:R-:W-:Y:S01]  /*128e0*/  IMAD R0, R225, 0x8, R22 ;  /* 0x00000008e1007824 */ /* 0x000fe200078e0216 */
[----:B01----:R-:W-:-:S04]  /*128f0*/  SHF.L.U32 R3, R229, 0x1f, RZ ;  /* 0x0000001fe5037819 */ /* 0x003fc800000006ff */
[----:B------:R0:W1:Y:S01]  /*12900*/  SYNCS.PHASECHK.TRANS64.TRYWAIT P1, [R0+URZ+0x38830], R3 ;  /* 0x03883003000075a7 */ /* 0x000062000802017f */
[----:B------:R-:W-:Y:S05]  /*12910*/  @!P0 BRA `(.L_x_630) ;  /* 0x0000000000048947 */ /* 0x000fea0003800000 */
[----:B------:R-:W-:Y:S01]  /*12920*/  BPT.TRAP 0x1 ;  /* 0x000000040000795c */ /* 0x000fe20000300000 */
.L_x_630:
[----:B------:R-:W-:Y:S01]  /*12930*/  MOV R151, RZ ;  /* 0x000000ff00977202 */ /* 0x000fe20000000f00 */
[----:B-1----:R-:W-:Y:S06]  /*12940*/  @P1 BRA `(.L_x_631) ;  /* 0x0000000000081947 */ /* 0x002fec0003800000 */
[----:B------:R-:W1:Y:S02]  /*12950*/  SYNCS.PHASECHK.TRANS64.TRYWAIT P1, [R0+URZ+0x38830], R3 ;  /* 0x03883003000075a7 */ /* 0x000e64000802017f */
[----:B-1----:R-:W-:Y:S05]  /*12960*/  @!P1 BRA `(.L_x_632) ;  /* 0x0000016400ec9947 */ /* 0x002fea0003800000 */
.L_x_631:
[----:B------:R-:W-:Y:S05]  /*12970*/  WARPSYNC.ALL ;  /* 0x0000000000007948 */ /* 0x000fea0003800000 */
[----:B------:R-:W-:Y:S01]  /*12980*/  VIADD R2, R22, 0x24400 ;  /* 0x0002440016027836 */ /* 0x000fe20000000000 */
[----:B------:R-:W-:Y:S01]  /*12990*/  R2UR UR20, R28 ;  /* 0x000000001c1472ca */ /* 0x000fe200000e0000 */
[----:B01----:R-:W-:Y:S01]  /*129a0*/  IMAD.MOV.U32 R3, RZ, RZ, 0x40000040 ;  /* 0x40000040ff037424 */ /* 0x003fe200078e00ff */
[----:B-----5:R-:W-:Y:S01]  /*129b0*/  WARPGROUP.ARRIVE ;  /* 0x00000000000079c5 */ /* 0x020fe20000000000 */
[----:B------:R-:W-:Y:S01]  /*129c0*/  UMOV UR25, 0x40000040 ;  /* 0x4000004000197882 */ /* 0x000fe20000000000 */
[----:B------:R-:W-:Y:S01]  /*129d0*/  SHF.R.U32.HI R2, RZ, 0x4, R2 ;  /* 0x00000004ff027819 */ /* 0x000fe20000011602 */
[----:B--234-:R-:W-:Y:S01]  /*129e0*/  IMAD.MOV.U32 R5, RZ, RZ, 0x40000040 ;  /* 0x40000040ff057424 */ /* 0x01cfe200078e00ff */
[----:B------:R-:W-:Y:S01]  /*129f0*/  R2UR UR27, R3 ;  /* 0x00000000031b72ca */ /* 0x000fe200000e0000 */
[----:B------:R-:W-:Y:S01]  /*12a00*/  UMOV UR17, UR25 ;  /* 0x0000001900117c82 */ /* 0x000fe20008000000 */
[----:B------:R-:W-:Y:S01]  /*12a10*/  LOP3.LUT R2, R2, 0x3fff, RZ, 0xc0, !PT ;  /* 0x00003fff02027812 */ /* 0x000fe200078ec0ff */
[----:B------:R-:W-:Y:S01]  /*12a20*/  UMOV UR5, UR17 ;  /* 0x0000001100057c82 */ /* 0x000fe20008000000 */
[C---:B------:R-:W-:Y:S01]  /*12a30*/  R2UR UR7, R5.reuse ;  /* 0x00000000050772ca */ /* 0x040fe200000e0000 */
[----:B------:R-:W-:Y:S01]  /*12a40*/  IMAD.MOV.U32 R7, RZ, RZ, 0x40000040 ;  /* 0x40000040ff077424 */ /* 0x000fe200078e00ff */
[----:B------:R-:W-:Y:S01]  /*12a50*/  LOP3.LUT R4, R2, 0x10000, RZ, 0xfc, !PT ;  /* 0x0001000002047812 */ /* 0x000fe200078efcff */
[----:B------:R-:W-:Y:S01]  /*12a60*/  ULOP3.LUT UR20, UR20, 0x10000, URZ, 0xfc, !UPT ;  /* 0x0001000014147892 */ /* 0x000fe2000f8efc3f */
[----:B------:R-:W-:Y:S01]  /*12a70*/  R2UR UR15, R5 ;  /* 0x00000000050f72ca */ /* 0x000fe200000e0000 */
[----:B------:R-:W-:Y:S01]  /*12a80*/  UMOV UR9, UR17 ;  /* 0x0000001100097c82 */ /* 0x000fe20008000000 */
[----:B------:R-:W-:Y:S01]  /*12a90*/  R2UR UR11, R7 ;  /* 0x00000000070b72ca */ /* 0x000fe200000e0000 */
[----:B------:R-:W-:Y:S01]  /*12aa0*/  IMAD R2, R225, 0xa00, R4 ;  /* 0x00000a00e1027824 */ /* 0x000fe200078e0204 */
[----:B------:R0:W-:Y:S01]  /*12ab0*/  STL [R1+0x5c], R4 ;  /* 0x00005c0401007387 */ /* 0x0001e20000100800 */
[----:B------:R-:W-:Y:S01]  /*12ac0*/  UMOV UR13, UR17 ;  /* 0x00000011000d7c82 */ /* 0x000fe20008000000 */
[----:B------:R-:W-:Y:S01]  /*12ad0*/  UMOV UR24, UR20 ;  /* 0x0000001400187c82 */ /* 0x000fe20008000000 */
[C---:B------:R-:W-:Y:S01]  /*12ae0*/  VIADD R6, R2.reuse, 0x100 ;  /* 0x0000010002067836 */ /* 0x040fe20000000000 */
[----:B------:R-:W-:Y:S01]  /*12af0*/  R2UR UR26, R2 ;  /* 0x00000000021a72ca */ /* 0x000fe200000e0000 */
[----:B------:R-:W-:Y:S01]  /*12b00*/  UMOV UR16, UR24 ;  /* 0x0000001800107c82 */ /* 0x000fe20008000000 */
[----:B------:R-:W-:Y:S01]  /*12b10*/  R2UR UR19, R7 ;  /* 0x00000000071372ca */ /* 0x000fe200000e0000 */
[----:B------:R-:W-:Y:S01]  /*12b20*/  UMOV UR4, UR16 ;  /* 0x0000001000047c82 */ /* 0x000fe20008000000 */
[----:B------:R-:W-:Y:S01]  /*12b30*/  R2UR UR10, R6 ;  /* 0x00000000060a72ca */ /* 0x000fe200000e0000 */
[----:B------:R-:W-:Y:S01]  /*12b40*/  UMOV UR8, UR16 ;  /* 0x0000001000087c82 */ /* 0x000fe20008000000 */
[C---:B0-----:R-:W-:Y:S01]  /*12b50*/  VIADD R4, R2.reuse, 0x80 ;  /* 0x0000008002047836 */ /* 0x041fe20000000000 */
[----:B------:R-:W-:Y:S01]  /*12b60*/  UMOV UR12, UR16 ;  /* 0x00000010000c7c82 */ /* 0x000fe20008000000 */
[C---:B------:R-:W-:Y:S01]  /*12b70*/  VIADD R6, R2.reuse, 0x200 ;  /* 0x0000020002067836 */ /* 0x040fe20000000000 */
[----:B------:R-:W-:Y:S01]  /*12b80*/  IADD3 R8, R2, 0x102, RZ ;  /* 0x0000010202087810 */ /* 0x000fe20007ffe0ff */
[----:B------:R-:W-:Y:S01]  /*12b90*/  IMAD.MOV.U32 R5, RZ, RZ, 0x40000040 ;  /* 0x40000040ff057424 */ /* 0x000fe200078e00ff */
[----:B------:R-:W-:Y:S01]  /*12ba0*/  R2UR UR6, R4 ;  /* 0x00000000040672ca */ /* 0x000fe200000e0000 */
[----:B------:R-:W-:Y:S01]  /*12bb0*/  VIADD R4, R2, 0x180 ;  /* 0x0000018002047836 */ /* 0x000fe20000000000 */
[----:B------:R-:W-:Y:S01]  /*12bc0*/  HGMMA.64x16x16.F32.BF16 R56, gdesc[UR24], RZ, !UPT, gsb0 ;  /* 0x00200000183879f0 */ /* 0x000fe2000c0018ff */
[----:B------:R-:W-:Y:S01]  /*12bd0*/  R2UR UR18, R6 ;  /* 0x00000000061272ca */ /* 0x000fe200000e0000 */
[----:B------:R-:W-:Y:S01]  /*12be0*/  IMAD.U32 R10, RZ, RZ, UR24 ;  /* 0x00000018ff0a7e24 */ /* 0x000fe2000f8e00ff */
[----:B------:R-:W-:Y:S01]  /*12bf0*/  R2UR UR27, R5 ;  /* 0x00000000051b72ca */ /* 0x000fe200000e0000 */
[----:B------:R-:W-:Y:S01]  /*12c00*/  IMAD.U32 R11, RZ, RZ, UR25 ;  /* 0x00000019ff0b7e24 */ /* 0x000fe2000f8e00ff */
[----:B------:R-:W-:Y:S01]  /*12c10*/  R2UR UR14, R4 ;  /* 0x00000000040e72ca */ /* 0x000fe200000e0000 */
[C---:B------:R-:W-:Y:S01]  /*12c20*/  VIADD R4, R2.reuse, 0x2 ;  /* 0x0000000202047836 */ /* 0x040fe20000000000 */
[----:B------:R-:W-:Y:S01]  /*12c30*/  UMOV UR25, 0x40000040 ;  /* 0x4000004000197882 */ /* 0x000fe20000000000 */
[----:B------:R-:W-:Y:S01]  /*12c40*/  VIADD R6, R2, 0x82 ;  /* 0x0000008202067836 */ /* 0x000fe20000000000 */
[----:B------:R0:W-:Y:S01]  /*12c50*/  STL.64 [R1+0x8], R10 ;  /* 0x0000080a01007387 */ /* 0x0001e20000100a00 */
[----:B------:R-:W-:Y:S01]  /*12c60*/  IMAD.MOV.U32 R7, RZ, RZ, 0x40000040 ;  /* 0x40000040ff077424 */ /* 0x000fe200078e00ff */
[----:B------:R-:W-:Y:S01]  /*12c70*/  R2UR UR26, R4 ;  /* 0x00000000041a72ca */ /* 0x000fe200000e0000 */
[----:B------:R-:W-:Y:S01]  /*12c80*/  IMAD.MOV.U32 R9, RZ, RZ, 0x40000040 ;  /* 0x40000040ff097424 */ /* 0x000fe200078e00ff */
[----:B------:R-:W-:Y:S01]  /*12c90*/  UIADD3 UR56, UR20, 0x804, URZ ;  /* 0x0000080414387890 */ /* 0x000fe2000fffe03f */
[----:B------:R-:W-:Y:S01]  /*12ca0*/  VIADD R4, R2, 0x182 ;  /* 0x0000018202047836 */ /* 0x000fe20000000000 */
[----:B------:R-:W-:Y:S01]  /*12cb0*/  UMOV UR57, 0x40000040 ;  /* 0x4000004000397882 */ /* 0x000fe20000000000 */
[----:B------:R-:W-:Y:S01]  /*12cc0*/  IMAD.MOV.U32 R5, RZ, RZ, 0x40000040 ;  /* 0x40000040ff057424 */ /* 0x000fe200078e00ff */
[----:B------:R-:W-:Y:S01]  /*12cd0*/  UIADD3 UR52, UR20, 0x806, URZ ;  /* 0x0000080614347890 */ /* 0x000fe2000fffe03f */
[----:B------:R-:W-:Y:S01]  /*12ce0*/  IMAD.MOV.U32 R3, RZ, RZ, 0x40000040 ;  /* 0x40000040ff037424 */ /* 0x000fe200078e00ff */
[----:B------:R-:W-:Y:S01]  /*12cf0*/  UMOV UR53, 0x40000040 ;  /* 0x4000004000357882 */ /* 0x000fe20000000000 */
[----:B------:R-:W-:Y:S01]  /*12d00*/  UIADD3 UR48, UR20, 0xc00, URZ ;  /* 0x00000c0014307890 */ /* 0x000fe2000fffe03f */
[----:B0-----:R-:W-:Y:S01]  /*12d10*/  IMAD.U32 R11, RZ, RZ, UR25 ;  /* 0x00000019ff0b7e24 */ /* 0x001fe2000f8e00ff */
[----:B------:R-:W-:Y:S01]  /*12d20*/  UMOV UR49, 0x40000040 ;  /* 0x4000004000317882 */ /* 0x000fe20000000000 */
[----:B------:R-:W-:Y:S01]  /*12d30*/  UIADD3 UR44, UR20, 0xc02, URZ ;  /* 0x00000c02142c7890 */ /* 0x000fe2000fffe03f */
[----:B------:R-:W-:Y:S01]  /*12d40*/  UMOV UR45, 0x40000040 ;  /* 0x40000040002d7882 */ /* 0x000fe20000000000 */
[----:B------:R-:W-:Y:S01]  /*12d50*/  UIADD3 UR40, UR20, 0xc04, URZ ;  /* 0x00000c0414287890 */ /* 0x000fe2000fffe03f */
[----:B------:R-:W-:Y:S01]  /*12d60*/  UMOV UR41, 0x40000040 ;  /* 0x4000004000297882 */ /* 0x000fe20000000000 */
[----:B------:R-:W-:Y:S01]  /*12d70*/  UIADD3 UR36, UR20, 0xc06, URZ ;  /* 0x00000c0614247890 */ /* 0x000fe2000fffe03f */
[----:B------:R-:W-:Y:S01]  /*12d80*/  UMOV UR37, 0x40000040 ;  /* 0x4000004000257882 */ /* 0x000fe20000000000 */
[----:B------:R-:W-:-:S02]  /*12d90*/  WARPGROUP.DEPBAR.LE gsb0, 0x0 ;  /* 0x00008000000079c5 */ /* 0x000fc40000010000 */
[----:B------:R-:W-:-:S06]  /*12da0*/  WARPGROUP.ARRIVE ;  /* 0x00000000000079c5 */ /* 0x000fcc0000000000 */
[----:B------:R-:W-:Y:S01]  /*12db0*/  HGMMA.64x16x16.F32.BF16 R48, gdesc[UR4], RZ, !UPT, gsb0 ;  /* 0x00200000043079f0 */ /* 0x000fe2000c0018ff */
[----:B------:R-:W-:Y:S01]  /*12dc0*/  UIADD3 UR4, UR20, 0x2, URZ ;  /* 0x0000000214047890 */ /* 0x000fe2000fffe03f */
[----:B------:R-:W-:Y:S01]  /*12dd0*/  R2UR UR6, R6 ;  /* 0x00000000060672ca */ /* 0x000fe200000e0000 */
[----:B------:R-:W-:Y:S01]  /*12de0*/  VIADD R6, R2, 0x202 ;  /* 0x0000020202067836 */ /* 0x000fe20000000000 */
[----:B------:R-:W-:Y:S01]  /*12df0*/  R2UR UR7, R7 ;  /* 0x00000000070772ca */ /* 0x000fe200000e0000 */
[----:B------:R-:W-:-:S03]  /*12e00*/  IMAD.MOV.U32 R7, RZ, RZ, 0x40000040 ;  /* 0x40000040ff077424 */ /* 0x000fc600078e00ff */
[----:B------:R-:W-:Y:S02]  /*12e10*/  UMOV UR24, UR4 ;  /* 0x0000000400187c82 */ /* 0x000fe40008000000 */
[----:B------:R-:W-:-:S05]  /*12e20*/  IMAD.U32 R10, RZ, RZ, UR24 ;  /* 0x00000018ff0a7e24 */ /* 0x000fca000f8e00ff */
[----:B------:R0:W-:Y:S01]  /*12e30*/  STL.64 [R1], R10 ;  /* 0x0000000a01007387 */ /* 0x0001e20000100a00 */
[----:B------:R-:W-:Y:S02]  /*12e40*/  WARPGROUP.DEPBAR.LE gsb0, 0x0 ;  /* 0x00008000000079c5 */ /* 0x000fe40000010000 */
[----:B------:R-:W-:-:S06]  /*12e50*/  WARPGROUP.ARRIVE ;  /* 0x00000000000079c5 */ /* 0x000fcc0000000000 */
[----:B------:R-:W-:Y:S01]  /*12e60*/  HGMMA.64x16x16.F32.BF16 R40, gdesc[UR8], RZ, !UPT, gsb0 ;  /* 0x00200000082879f0 */ /* 0x000fe2000c0018ff */
[----:B------:R-:W-:Y:S01]  /*12e70*/  R2UR UR10, R8 ;  /* 0x00000000080a72ca */ /* 0x000fe200000e0000 */
[----:B------:R-:W-:Y:S01]  /*12e80*/  VIADD R8, R2, 0x104 ;  /* 0x0000010402087836 */ /* 0x000fe20000000000 */
[----:B------:R-:W-:Y:S01]  /*12e90*/  R2UR UR11, R9 ;  /* 0x00000000090b72ca */ /* 0x000fe200000e0000 */
[----:B------:R-:W-:Y:S01]  /*12ea0*/  IMAD.MOV.U32 R9, RZ, RZ, 0x40000040 ;  /* 0x40000040ff097424 */ /* 0x000fe200078e00ff */
[----:B------:R-:W-:Y:S02]  /*12eb0*/  WARPGROUP.DEPBAR.LE gsb0, 0x0 ;  /* 0x00008000000079c5 */ /* 0x000fe40000010000 */
[----:B------:R-:W-:-:S06]  /*12ec0*/  WARPGROUP.ARRIVE ;  /* 0x00000000000079c5 */ /* 0x000fcc0000000000 */
[----:B------:R-:W-:Y:S01]  /*12ed0*/  HGMMA.64x16x16.F32.BF16 R32, gdesc[UR12], RZ, !UPT, gsb0 ;  /* 0x002000000c2079f0 */ /* 0x000fe2000c0018ff */
[----:B------:R-:W-:Y:S01]  /*12ee0*/  R2UR UR14, R4 ;  /* 0x00000000040e72ca */ /* 0x000fe200000e0000 */
[----:B------:R-:W-:Y:S01]  /*12ef0*/  VIADD R4, R2, 0x4 ;  /* 0x0000000402047836 */ /* 0x000fe20000000000 */
[----:B------:R-:W-:Y:S02]  /*12f00*/  R2UR UR15, R5 ;  /* 0x00000000050f72ca */ /* 0x000fe400000e0000 */
[----:B------:R-:W-:Y:S01]  /*12f10*/  MOV R5, 0x40000040 ;  /* 0x4000004000057802 */ /* 0x000fe20000000f00 */
[----:B------:R-:W-:Y:S02]  /*12f20*/  WARPGROUP.DEPBAR.LE gsb0, 0x0 ;  /* 0x00008000000079c5 */ /* 0x000fe40000010000 */
[----:B------:R-:W-:-:S06]  /*12f30*/  WARPGROUP.ARRIVE ;  /* 0x00000000000079c5 */ /* 0x000fcc0000000000 */
[----:B------:R-:W-:Y:S01]  /*12f40*/  HGMMA.64x16x16.F32.BF16 R24, gdesc[UR16], RZ, !UPT, gsb0 ;  /* 0x00200000101879f0 */ /* 0x000fe2000c0018ff */
[----:B------:R-:W-:Y:S01]  /*12f50*/  UMOV UR16, UR24 ;  /* 0x0000001800107c82 */ /* 0x000fe20008000000 */
[----:B------:R-:W-:Y:S01]  /*12f60*/  UMOV UR17, UR25 ;  /* 0x0000001900117c82 */ /* 0x000fe20008000000 */
[----:B------:R-:W-:Y:S01]  /*12f70*/  UMOV UR4, UR16 ;  /* 0x0000001000047c82 */ /* 0x000fe20008000000 */
[----:B------:R-:W-:Y:S01]  /*12f80*/  UMOV UR5, UR17 ;  /* 0x0000001100057c82 */ /* 0x000fe20008000000 */
[----:B------:R-:W-:Y:S01]  /*12f90*/  UMOV UR8, UR16 ;  /* 0x0000001000087c82 */ /* 0x000fe20008000000 */
[----:B------:R-:W-:Y:S01]  /*12fa0*/  UMOV UR9, UR17 ;  /* 0x0000001100097c82 */ /* 0x000fe20008000000 */
[----:B------:R-:W-:Y:S01]  /*12fb0*/  UMOV UR12, UR16 ;  /* 0x00000010000c7c82 */ /* 0x000fe20008000000 */
[----:B------:R-:W-:Y:S01]  /*12fc0*/  UMOV UR13, UR17 ;  /* 0x00000011000d7c82 */ /* 0x000fe20008000000 */
[----:B------:R-:W-:Y:S01]  /*12fd0*/  R2UR UR18, R6 ;  /* 0x00000000061272ca */ /* 0x000fe200000e0000 */
[----:B------:R-:W-:Y:S01]  /*12fe0*/  VIADD R6, R2, 0x84 ;  /* 0x0000008402067836 */ /* 0x000fe20000000000 */
[----:B------:R-:W-:Y:S01]  /*12ff0*/  R2UR UR19, R7 ;  /* 0x00000000071372ca */ /* 0x000fe200000e0000 */
[----:B------:R-:W-:Y:S01]  /*13000*/  IMAD.MOV.U32 R7, RZ, RZ, 0x40000040 ;  /* 0x40000040ff077424 */ /* 0x000fe200078e00ff */
[----:B------:R-:W-:-:S02]  /*13010*/  WARPGROUP.DEPBAR.LE gsb0, 0x0 ;  /* 0x00008000000079c5 */ /* 0x000fc40000010000 */
[----:B------:R-:W-:-:S06]  /*13020*/  WARPGROUP.ARRIVE ;  /* 0x00000000000079c5 */ /* 0x000fcc0000000000 */
[----:B------:R-:W-:Y:S01]  /*13030*/  HGMMA.64x16x16.F32.BF16 R56, gdesc[UR24], R56, gsb0 ;  /* 0x00200000183879f0 */ /* 0x000fe20008001838 */
[----:B------:R-:W-:Y:S01]  /*13040*/  R2UR UR26, R4 ;  /* 0x00000000041a72ca */ /* 0x000fe200000e0000 */
[----:B------:R-:W-:Y:S01]  /*13050*/  UMOV UR25, 0x40000040 ;  /* 0x4000004000197882 */ /* 0x000fe20000000000 */
[----:B------:R-:W-:Y:S01]  /*13060*/  R2UR UR27, R5 ;  /* 0x00000000051b72ca */ /* 0x000fe200000e0000 */
[----:B------:R-:W-:Y:S02]  /*13070*/  VIADD R4, R2, 0x184 ;  /* 0x0000018402047836 */ /* 0x000fe40000000000 */
[----:B------:R-:W-:Y:S02]  /*13080*/  IMAD.MOV.U32 R5, RZ, RZ, 0x40000040 ;  /* 0x40000040ff057424 */ /* 0x000fe400078e00ff */
[----:B0-----:R-:W-:Y:S01]  /*13090*/  IMAD.U32 R11, RZ, RZ, UR25 ;  /* 0x00000019ff0b7e24 */ /* 0x001fe2000f8e00ff */
[----:B------:R-:W-:Y:S02]  /*130a0*/  WARPGROUP.DEPBAR.LE gsb0, 0x0 ;  /* 0x00008000000079c5 */ /* 0x000fe40000010000 */
[----:B------:R-:W-:-:S06]  /*130b0*/  WARPGROUP.ARRIVE ;  /* 0x00000000000079c5 */ /* 0x000fcc0000000000 */
[----:B------:R-:W-:Y:S01]  /*130c0*/  HGMMA.64x16x16.F32.BF16 R48, gdesc[UR4], R48, gsb0 ;  /* 0x00200000043079f0 */ /* 0x000fe20008001830 */
[----:B------:R-:W-:Y:S01]  /*130d0*/  UIADD3 UR4, UR20, 0x4, URZ ;  /* 0x0000000414047890 */ /* 0x000fe2000fffe03f */
[----:B------:R-:W-:Y:S01]  /*130e0*/  R2UR UR6, R6 ;  /* 0x00000000060672ca */ /* 0x000fe200000e0000 */
[----:B------:R-:W-:Y:S01]  /*130f0*/  VIADD R6, R2, 0x204 ;  /* 0x0000020402067836 */ /* 0x000fe20000000000 */
[----:B------:R-:W-:Y:S01]  /*13100*/  R2UR UR7, R7 ;  /* 0x00000000070772ca */ /* 0x000fe200000e0000 */
[----:B------:R-:W-:-:S03]  /*13110*/  IMAD.MOV.U32 R7, RZ, RZ, 0x40000040 ;  /* 0x40000040ff077424 */ /* 0x000fc600078e00ff */
[----:B------:R-:W-:Y:S02]  /*13120*/  UMOV UR24, UR4 ;  /* 0x0000000400187c82 */ /* 0x000fe40008000000 */
[----:B------:R-:W-:-:S05]  /*13130*/  IMAD.U32 R10, RZ, RZ, UR24 ;  /* 0x00000018ff0a7e24 */ /* 0x000fca000f8e00ff */
[----:B------:R0:W-:Y:S01]  /*13140*/  STL.64 [R1+0x48], R10 ;  /* 0x0000480a01007387 */ /* 0x0001e20000100a00 */
[----:B------:R-:W-:Y:S02]  /*13150*/  WARPGROUP.DEPBAR.LE gsb0, 0x0 ;  /* 0x00008000000079c5 */ /* 0x000fe40000010000 */
[----:B------:R-:W-:-:S06]  /*13160*/  WARPGROUP.ARRIVE ;  /* 0x00000000000079c5 */ /* 0x000fcc0000000000 */
[----:B------:R-:W-:Y:S01]  /*13170*/  HGMMA.64x16x16.F32.BF16 R40, gdesc[UR8], R40, gsb0 ;  /* 0x00200000082879f0 */ /* 0x000fe20008001828 */
[----:B------:R-:W-:Y:S01]  /*13180*/  R2UR UR10, R8 ;  /* 0x00000000080a72ca */ /* 0x000fe200000e0000 */
[----:B------:R-:W-:Y:S01]  /*13190*/  VIADD R8, R2, 0x106 ;  /* 0x0000010602087836 */ /* 0x000fe20000000000 */
[----:B------:R-:W-:Y:S01]  /*131a0*/  R2UR UR11, R9 ;  /* 0x00000000090b72ca */ /* 0x000fe200000e0000 */
[----:B------:R-:W-:Y:S01]  /*131b0*/  IMAD.MOV.U32 R9, RZ, RZ, 0x40000040 ;  /* 0x40000040ff097424 */ /* 0x000fe200078e00ff */
        /* <DEDUP_REMOVED lines=20> */
[----:B------:R-:W-:-:S02]  /*13300*/  R2UR UR19, R7 ;  /* 0x00000000071372ca */ /* 0x000fc400000e0000 */
[----:B------:R-:W-:Y:S01]  /*13310*/  MOV R7, 0x40000040 ;  /* 0x4000004000077802 */ /* 0x000fe20000000f00 */
[----:B------:R-:W-:Y:S02]  /*13320*/  WARPGROUP.DEPBAR.LE gsb0, 0x0 ;  /* 0x00008000000079c5 */ /* 0x000fe40000010000 */
        /* <DEDUP_REMOVED lines=54> */
[----:B------:R-:W-:Y:S01]  /*13690*/  IMAD.MOV.U32 R5, RZ, RZ, 0x40000040 ;  /* 0x40000040ff057424 */ /* 0x000fe200078e00ff */
[----:B------:R-:W-:Y:S01]  /*136a0*/  IADD3 R4, R2, 0x400, RZ ;  /* 0x0000040002047810 */ /* 0x000fe20007ffe0ff */
        /* <DEDUP_REMOVED lines=17> */
[----:B------:R-:W-:Y:S02]  /*137c0*/  R2UR UR11, R9 ;  /* 0x00000000090b72ca */ /* 0x000fe400000e0000 */
[----:B------:R-:W-:Y:S01]  /*137d0*/  MOV R9, 0x40000040 ;  /* 0x4000004000097802 */ /* 0x000fe20000000f00 */
        /* <DEDUP_REMOVED lines=84> */
[----:B------:R-:W-:Y:S02]  /*13d20*/  R2UR UR6, R6 ;  /* 0x00000000060672ca */ /* 0x000fe400000e0000 */
[----:B------:R-:W-:Y:S01]  /*13d30*/  R2UR UR7, R7 ;  /* 0x00000000070772ca */ /* 0x000fe200000e0000 */
[----:B------:R-:W-:Y:S01]  /*13d40*/  IMAD.MOV.U32 R7, RZ, RZ, 0x40000040 ;  /* 0x40000040ff077424 */ /* 0x000fe200078e00ff */
[----:B------:R-:W-:Y:S02]  /*13d50*/  IADD3 R6, R2, 0x484, RZ ;  /* 0x0000048402067810 */ /* 0x000fe40007ffe0ff */
        /* <DEDUP_REMOVED lines=38> */
[----:B------:R-:W-:Y:S01]  /*13fc0*/  VIADD R4, R2, 0x406 ;  /* 0x0000040602047836 */ /* 0x000fe20000000000 */
[----:B------:R-:W-:Y:S01]  /*13fd0*/  MOV R5, 0x40000040 ;  /* 0x4000004000057802 */ /* 0x000fe20000000f00 */
        /* <DEDUP_REMOVED lines=56> */
[----:B------:R-:W-:Y:S02]  /*14360*/  R2UR UR7, R7 ;  /* 0x00000000070772ca */ /* 0x000fe400000e0000 */
[----:B------:R-:W-:Y:S02]  /*14370*/  MOV R7, 0x40000040 ;  /* 0x4000004000077802 */ /* 0x000fe40000000f00 */
        /* <DEDUP_REMOVED lines=50> */
[----:B------:R-:W-:-:S05]  /*146a0*/  MOV R10, UR24 ;  /* 0x00000018000a7c02 */ /* 0x000fca0008000f00 */
        /* <DEDUP_REMOVED lines=14> */
[----:B------:R-:W-:-:S03]  /*14790*/  IMAD.MOV.U32 R5, RZ, RZ, 0x40000040 ;  /* 0x40000040ff057424 */ /* 0x000fc600078e00ff */
        /* <DEDUP_REMOVED lines=21> */
[----:B------:R-:W-:Y:S03]  /*148f0*/  HGMMA.64x16x16.F32.BF16 R56, gdesc[UR24], R56, gsb0 ;  /* 0x00200000183879f0 */ /* 0x000fe60008001838 */
[----:B------:R-:W-:Y:S02]  /*14900*/  WARPGROUP.DEPBAR.LE gsb0, 0x0 ;  /* 0x00008000000079c5 */ /* 0x000fe40000010000 */
[----:B------:R-:W-:-:S06]  /*14910*/  WARPGROUP.ARRIVE ;  /* 0x00000000000079c5 */ /* 0x000fcc0000000000 */
[----:B------:R-:W-:Y:S01]  /*14920*/  HGMMA.64x16x16.F32.BF16 R48, gdesc[UR4], R48, gsb0 ;  /* 0x00200000043079f0 */ /* 0x000fe20008001830 */
[----:B------:R-:W-:Y:S01]  /*14930*/  R2UR UR6, R8 ;  /* 0x00000000080672ca */ /* 0x000fe200000e0000 */
[----:B------:R-:W-:Y:S01]  /*14940*/  UMOV UR4, UR56 ;  /* 0x0000003800047c82 */ /* 0x000fe20008000000 */
[----:B------:R-:W-:Y:S01]  /*14950*/  R2UR UR7, R9 ;  /* 0x00000000090772ca */ /* 0x000fe200000e0000 */
[----:B------:R-:W-:Y:S01]  /*14960*/  UMOV UR5, UR57 ;  /* 0x0000003900057c82 */ /* 0x000fe20008000000 */
[----:B------:R-:W-:Y:S02]  /*14970*/  VIADD R8, R2, 0x606 ;  /* 0x0000060602087836 */ /* 0x000fe40000000000 */
[----:B------:R-:W-:Y:S01]  /*14980*/  IMAD.MOV.U32 R9, RZ, RZ, 0x40000040 ;  /* 0x40000040ff097424 */ /* 0x000fe200078e00ff */
        /* <DEDUP_REMOVED lines=27> */
[----:B------:R-:W-:Y:S02]  /*14b40*/  R2UR UR14, R6 ;  /* 0x00000000060e72ca */ /* 0x000fe400000e0000 */
[----:B------:R-:W-:Y:S01]  /*14b50*/  R2UR UR15, R7 ;  /* 0x00000000070f72ca */ /* 0x000fe200000e0000 */
[----:B------:R-:W-:Y:S01]  /*14b60*/  IMAD.MOV.U32 R7, RZ, RZ, 0x40000040 ;  /* 0x40000040ff077424 */ /* 0x000fe200078e00ff */
[----:B------:R-:W-:Y:S01]  /*14b70*/  IADD3 R6, R2, 0x586, RZ ;  /* 0x0000058602067810 */ /* 0x000fe20007ffe0ff */
[----:B------:R-:W-:Y:S02]  /*14b80*/  WARPGROUP.DEPBAR.LE gsb0, 0x0 ;  /* 0x00008000000079c5 */ /* 0x000fe40000010000 */
        /* <DEDUP_REMOVED lines=31> */
[----:B------:R-:W-:Y:S01]  /*14d80*/  VIADD R6, R2, 0x800 ;  /* 0x0000080002067836 */ /* 0x000fe20000000000 */
[----:B------:R-:W-:Y:S01]  /*14d90*/  MOV R7, 0x40000040 ;  /* 0x4000004000077802 */ /* 0x000fe20000000f00 */
        /* <DEDUP_REMOVED lines=62> */
[----:B------:R-:W-:Y:S01]  /*15180*/  IMAD.MOV.U32 R7, RZ, RZ, 0x40000040 ;  /* 0x40000040ff077424 */ /* 0x000fe200078e00ff */
[----:B------:R-:W-:Y:S01]  /*15190*/  IADD3 R6, R2, 0x982, RZ ;  /* 0x0000098202067810 */ /* 0x000fe20007ffe0ff */
        /* <DEDUP_REMOVED lines=60> */
[----:B------:R-:W-:-:S04]  /*15560*/  IADD3 R4, R2, 0x786, RZ ;  /* 0x0000078602047810 */ /* 0x000fc80007ffe0ff */
        /* <DEDUP_REMOVED lines=11> */
[C---:B------:R-:W-:Y:S02]  /*15620*/  VIADD R6, R2.reuse, 0x806 ;  /* 0x0000080602067836 */ /* 0x040fe40000000000 */
[----:B------:R-:W-:Y:S02]  /*15630*/  IMAD.MOV.U32 R7, RZ, RZ, 0x40000040 ;  /* 0x40000040ff077424 */ /* 0x000fe400078e00ff */
[----:B------:R-:W-:Y:S01]  /*15640*/  VIADD R2, R2, 0x986 ;  /* 0x0000098602027836 */ /* 0x000fe20000000000 */
        /* <DEDUP_REMOVED lines=33> */
[----:B------:R-:W-:Y:S03]  /*15860*/  HGMMA.64x16x16.F32.BF16 R56, gdesc[UR36], R56, gsb0 ;  /* 0x00200000243879f0 */ /* 0x000fe60008001838 */
        /* <DEDUP_REMOVED lines=13> */
[----:B0-----:R-:W-:Y:S05]  /*15940*/  @!P0 BRA `(.L_x_633) ;  /* 0x0000000000048947 */ /* 0x001fea0003800000 */
[----:B------:R-:W-:Y:S01]  /*15950*/  BPT.TRAP 0x1 ;  /* 0x000000040000795c */ /* 0x000fe20000300000 */
.L_x_633:
[----:B------:R-:W-:Y:S01]  /*15960*/  LOP3.LUT R65, R65, 0xffffff80, RZ, 0xc0, !PT ;  /* 0xffffff8041417812 */ /* 0x000fe200078ec0ff */
[----:B------:R-:W-:Y:S01]  /*15970*/  ULDC UR4, c[0x0][0x9d8] ;  /* 0x0002760000047ab9 */ /* 0x000fe20000000800 */
[----:B------:R-:W-:Y:S01]  /*15980*/  IMAD.MOV.U32 R5, RZ, RZ, -0x2 ;  /* 0xfffffffeff057424 */ /* 0x000fe200078e00ff */
[----:B------:R-:W2:Y:S01]  /*15990*/  LDL R67, [R1+0x58] ;  /* 0x0000580001437983 */ /* 0x000ea20000100800 */
[----:B------:R-:W-:Y:S01]  /*159a0*/  FMUL.FTZ R56, R56, UR4 ;  /* 0x0000000438387c20 */ /* 0x000fe20008410000 */
[----:B------:R-:W-:Y:S02]  /*159b0*/  IMAD.IADD R65, R64, 0x1, -R65 ;  /* 0x0000000140417824 */ /* 0x000fe400078e0a41 */
[----:B------:R-:W-:Y:S01]  /*159c0*/  FMUL.FTZ R57, R57, UR4 ;  /* 0x0000000439397c20 */ /* 0x000fe20008410000 */
[----:B------:R-:W-:Y:S01]  /*159d0*/  FMUL.FTZ R60, R60, UR4 ;  /* 0x000000043c3c7c20 */ /* 0x000fe20008410000 */
[----:B------:R-:W-:Y:S01]  /*159e0*/  FMUL.FTZ R34, R34, UR4 ;  /* 0x0000000422227c20 */ /* 0x000fe20008410000 */
[----:B------:R-:W-:Y:S01]  /*159f0*/  FMUL.FTZ R61, R61, UR4 ;  /* 0x000000043d3d7c20 */ /* 0x000fe20008410000 */
[----:B------:R-:W-:Y:S01]  /*15a00*/  SHF.R.S32.HI R4, RZ, 0x1f, R65 ;  /* 0x0000001fff047819 */ /* 0x000fe20000011441 */
[----:B------:R-:W0:Y:S01]  /*15a10*/  MUFU.TANH R56, R56 ;  /* 0x0000003800387308 */ /* 0x000e220000002400 */
[----:B------:R-:W-:Y:S01]  /*15a20*/  FMUL.FTZ R48, R48, UR4 ;  /* 0x0000000430307c20 */ /* 0x000fe20008410000 */
[----:B------:R-:W-:Y:S01]  /*15a30*/  FMUL.FTZ R49, R49, UR4 ;  /* 0x0000000431317c20 */ /* 0x000fe20008410000 */
[----:B------:R-:W-:Y:S01]  /*15a40*/  LEA.HI R4, R4, R65, RZ, 0x2 ;  /* 0x0000004104047211 */ /* 0x000fe200078f10ff */
[----:B------:R-:W-:Y:S01]  /*15a50*/  FMUL.FTZ R58, R58, UR4 ;  /* 0x000000043a3a7c20 */ /* 0x000fe20008410000 */
[----:B------:R-:W-:Y:S01]  /*15a60*/  FMUL.FTZ R52, R52, UR4 ;  /* 0x0000000434347c20 */ /* 0x000fe20008410000 */
[----:B------:R-:W-:Y:S01]  /*15a70*/  FMUL.FTZ R59, R59, UR4 ;  /* 0x000000043b3b7c20 */ /* 0x000fe20008410000 */
[----:B------:R-:W-:Y:S01]  /*15a80*/  LOP3.LUT R4, R4, 0x7ffffffc, RZ, 0xc0, !PT ;  /* 0x7ffffffc04047812 */ /* 0x000fe200078ec0ff */
[----:B------:R-:W1:Y:S01]  /*15a90*/  MUFU.TANH R57, R57 ;  /* 0x0000003900397308 */ /* 0x000e620000002400 */
[----:B------:R-:W-:Y:S01]  /*15aa0*/  FMUL.FTZ R53, R53, UR4 ;  /* 0x0000000435357c20 */ /* 0x000fe20008410000 */
[----:B------:R-:W-:Y:S01]  /*15ab0*/  FMUL.FTZ R62, R62, UR4 ;  /* 0x000000043e3e7c20 */ /* 0x000fe20008410000 */
[----:B------:R-:W-:Y:S01]  /*15ac0*/  FMUL.FTZ R50, R50, UR4 ;  /* 0x0000000432327c20 */ /* 0x000fe20008410000 */
[----:B------:R-:W-:-:S02]  /*15ad0*/  IMAD.IADD R4, R65, 0x1, -R4 ;  /* 0x0000000141047824 */ /* 0x000fc400078e0a04 */
[----:B------:R-:W-:Y:S01]  /*15ae0*/  FMUL.FTZ R40, R40, UR4 ;  /* 0x0000000428287c20 */ /* 0x000fe20008410000 */
[----:B------:R-:W-:Y:S01]  /*15af0*/  FMUL.FTZ R63, R63, UR4 ;  /* 0x000000043f3f7c20 */ /* 0x000fe20008410000 */
[----:B------:R-:W-:Y:S01]  /*15b00*/  FMUL.FTZ R41, R41, UR4 ;  /* 0x0000000429297c20 */ /* 0x000fe20008410000 */
[----:B------:R-:W-:Y:S01]  /*15b10*/  IMAD R5, R4, R5, 0x50 ;  /* 0x0000005004057424 */ /* 0x000fe200078e0205 */
[----:B------:R3:W-:Y:S01]  /*15b20*/  MUFU.TANH R3, R34 ;  /* 0x0000002200037308 */ /* 0x0007e20000002400 */
        /* <DEDUP_REMOVED lines=8> */
[----:B---3--:R-:W-:Y:S01]  /*15bb0*/  IADD3 R34, R5, R180, RZ ;  /* 0x000000b405227210 */ /* 0x008fe20007ffe0ff */
[----:B------:R-:W-:Y:S01]  /*15bc0*/  FMUL.FTZ R33, R33, UR4 ;  /* 0x0000000421217c20 */ /* 0x000fe20008410000 */
[----:B------:R-:W-:Y:S01]  /*15bd0*/  FMUL.FTZ R43, R43, UR4 ;  /* 0x000000042b2b7c20 */ /* 0x000fe20008410000 */
[----:B------:R-:W-:Y:S01]  /*15be0*/  FMUL.FTZ R36, R36, UR4 ;  /* 0x0000000424247c20 */ /* 0x000fe20008410000 */
[----:B------:R-:W-:Y:S01]  /*15bf0*/  FMUL.FTZ R46, R46, UR4 ;  /* 0x000000042e2e7c20 */ /* 0x000fe20008410000 */
[----:B------:R-:W-:-:S02]  /*15c00*/  IMAD R7, R181, -0x50, R34 ;  /* 0xffffffb0b5077824 */ /* 0x000fc400078e0222 */
[----:B------:R-:W-:Y:S01]  /*15c10*/  FMUL.FTZ R37, R37, UR4 ;  /* 0x0000000425257c20 */ /* 0x000fe20008410000 */
[----:B------:R-:W-:Y:S01]  /*15c20*/  MUFU.TANH R61, R61 ;  /* 0x0000003d003d7308 */ /* 0x000fe20000002400 */
[----:B------:R-:W-:Y:S01]  /*15c30*/  FMUL.FTZ R47, R47, UR4 ;  /* 0x000000042f2f7c20 */ /* 0x000fe20008410000 */
[----:B------:R-:W-:Y:S01]  /*15c40*/  FMUL.FTZ R24, R24, UR4 ;  /* 0x0000000418187c20 */ /* 0x000fe20008410000 */
[----:B------:R-:W-:Y:S01]  /*15c50*/  ISETP.GT.AND P2, PT, R7, RZ, PT ;  /* 0x000000ff0700720c */ /* 0x000fe20003f44270 */
[----:B------:R-:W-:Y:S01]  /*15c60*/  FMUL.FTZ R25, R25, UR4 ;  /* 0x0000000419197c20 */ /* 0x000fe20008410000 */
[C---:B------:R-:W-:Y:S01]  /*15c70*/  ISETP.GT.AND P1, PT, R7.reuse, 0x1, PT ;  /* 0x000000010700780c */ /* 0x040fe20003f24270 */
[----:B------:R-:W-:Y:S01]  /*15c80*/  FMUL.FTZ R28, R28, UR4 ;  /* 0x000000041c1c7c20 */ /* 0x000fe20008410000 */
[----:B------:R-:W-:Y:S01]  /*15c90*/  ISETP.GT.AND P6, PT, R7, 0x8, PT ;  /* 0x000000080700780c */ /* 0x000fe20003fc4270 */
[----:B------:R-:W3:Y:S01]  /*15ca0*/  MUFU.TANH R48, R48 ;  /* 0x0000003000307308 */ /* 0x000ee20000002400 */
[----:B0-----:R-:W-:Y:S01]  /*15cb0*/  FSEL R56, R56, -INF , P2 ;  /* 0xff80000038387808 */ /* 0x001fe20001000000 */
[----:B------:R-:W-:Y:S01]  /*15cc0*/  FMUL.FTZ R35, R35, UR4 ;  /* 0x0000000423237c20 */ /* 0x000fe20008410000 */
[----:B-1----:R-:W-:Y:S01]  /*15cd0*/  FSEL R57, R57, -INF , P1 ;  /* 0xff80000039397808 */ /* 0x002fe20000800000 */
[----:B------:R-:W-:Y:S01]  /*15ce0*/  FMUL.FTZ R29, R29, UR4 ;  /* 0x000000041d1d7c20 */ /* 0x000fe20008410000 */
[C---:B------:R-:W-:Y:S01]  /*15cf0*/  ISETP.GT.AND P5, PT, R7.reuse, 0x9, PT ;  /* 0x000000090700780c */ /* 0x040fe20003fa4270 */
[----:B------:R-:W-:Y:S01]  /*15d00*/  ULDC UR5, c[0x0][0x988] ;  /* 0x0002620000057ab9 */ /* 0x000fe20000000800 */
[----:B----4-:R-:W-:Y:S01]  /*15d10*/  FSEL R60, R60, -INF , P6 ;  /* 0xff8000003c3c7808 */ /* 0x010fe20003000000 */
[----:B------:R-:W0:Y:S01]  /*15d20*/  MUFU.TANH R2, R58 ;  /* 0x0000003a00027308 */ /* 0x000e220000002400 */
[----:B------:R-:W-:Y:S01]  /*15d30*/  FMNMX.FTZ R9, R56, R57, !PT ;  /* 0x0000003938097209 */ /* 0x000fe20007810000 */
[----:B------:R-:W-:Y:S01]  /*15d40*/  FMUL.FTZ R38, R38, UR4 ;  /* 0x0000000426267c20 */ /* 0x000fe20008410000 */
[----:B------:R-:W-:Y:S01]  /*15d50*/  ISETP.GT.AND P4, PT, R7, 0x10, PT ;  /* 0x000000100700780c */ /* 0x000fe20003f84270 */
[----:B------:R-:W-:Y:S01]  /*15d60*/  FMUL.FTZ R39, R39, UR4 ;  /* 0x0000000427277c20 */ /* 0x000fe20008410000 */
[----:B------:R-:W-:Y:S01]  /*15d70*/  FMNMX.FTZ R9, R60, R9, !PT ;  /* 0x000000093c097209 */ /* 0x000fe20007810000 */
[----:B------:R-:W-:Y:S01]  /*15d80*/  FMUL.FTZ R26, R26, UR4 ;  /* 0x000000041a1a7c20 */ /* 0x000fe20008410000 */
[----:B------:R-:W-:Y:S01]  /*15d90*/  ISETP.GT.AND P3, PT, R7, 0x11, PT ;  /* 0x000000110700780c */ /* 0x000fe20003f64270 */
[----:B------:R-:W-:Y:S01]  /*15da0*/  MUFU.TANH R49, R49 ;  /* 0x0000003100317308 */ /* 0x000fe20000002400 */
[----:B---3--:R-:W-:Y:S01]  /*15db0*/  FSEL R48, R48, -INF , P4 ;  /* 0xff80000030307808 */ /* 0x008fe20002000000 */
[----:B------:R-:W-:Y:S01]  /*15dc0*/  FMUL.FTZ R27, R27, UR4 ;  /* 0x000000041b1b7c20 */ /* 0x000fe20008410000 */
[----:B------:R-:W-:Y:S01]  /*15dd0*/  P2R R11, PR, RZ, 0x1 ;  /* 0x00000001ff0b7803 */ /* 0x000fe20000000000 */
[----:B------:R-:W-:Y:S01]  /*15de0*/  FMUL.FTZ R30, R30, UR4 ;  /* 0x000000041e1e7c20 */ /* 0x000fe20008410000 */
[----:B------:R-:W-:Y:S01]  /*15df0*/  FMUL.FTZ R31, R31, UR4 ;  /* 0x000000041f1f7c20 */ /* 0x000fe20008410000 */
[----:B------:R-:W-:Y:S01]  /*15e00*/  VIADD R0, R0, 0x38840 ;  /* 0x0003884000007836 */ /* 0x000fe20000000000 */
[----:B------:R-:W-:Y:S01]  /*15e10*/  ULDC UR39, c[0x0][0x9d8] ;  /* 0x0002760000277ab9 */ /* 0x000fe20000000800 */
[----:B------:R-:W1:Y:S01]  /*15e20*/  MUFU.TANH R6, R59 ;  /* 0x0000003b00067308 */ /* 0x000e620000002400 */
[----:B0-----:R-:W-:Y:S01]  /*15e30*/  FSEL R2, R2, -INF , P2 ;  /* 0xff80000002027808 */ /* 0x001fe20001000000 */
[----:B------:R-:W-:Y:S01]  /*15e40*/  ULDC UR38, c[0x0][0x988] ;  /* 0x0002620000267ab9 */ /* 0x000fe20000000800 */
[C---:B------:R-:W-:Y:S01]  /*15e50*/  ISETP.GT.AND P2, PT, R7.reuse, 0x18, PT ;  /* 0x000000180700780c */ /* 0x040fe20003f44270 */
[----:B------:R-:W-:Y:S01]  /*15e60*/  BSSY B0, `(.L_x_634) ;  /* 0x00006b7000007945 */ /* 0x000fe20003800000 */
[--C-:B------:R-:W-:Y:S01]  /*15e70*/  IMAD.MOV.U32 R150, RZ, RZ, R151.reuse ;  /* 0x000000ffff967224 */ /* 0x100fe200078e0097 */
[-C--:B------:R-:W-:Y:S01]  /*15e80*/  MOV R142, R151.reuse ;  /* 0x00000097008e7202 */ /* 0x080fe20000000f00 */
[--C-:B------:R-:W-:Y:S01]  /*15e90*/  IMAD.MOV.U32 R149, RZ, RZ, R151.reuse ;  /* 0x000000ffff957224 */ /* 0x100fe200078e0097 */
[----:B------:R-:W0:Y:S01]  /*15ea0*/  MUFU.TANH R52, R52 ;  /* 0x0000003400347308 */ /* 0x000e220000002400 */
[--C-:B------:R-:W-:Y:S01]  /*15eb0*/  IMAD.MOV.U32 R148, RZ, RZ, R151.reuse ;  /* 0x000000ffff947224 */ /* 0x100fe200078e0097 */
[-C--:B------:R-:W-:Y:S01]  /*15ec0*/  MOV R129, R151.reuse ;  /* 0x0000009700817202 */ /* 0x080fe20000000f00 */
[--C-:B------:R-:W-:Y:S01]  /*15ed0*/  IMAD.MOV.U32 R147, RZ, RZ, R151.reuse ;  /* 0x000000ffff937224 */ /* 0x100fe200078e0097 */
[-C--:B------:R-:W-:Y:S01]  /*15ee0*/  MOV R116, R151.reuse ;  /* 0x0000009700747202 */ /* 0x080fe20000000f00 */
[--C-:B------:R-:W-:Y:S01]  /*15ef0*/  IMAD.MOV.U32 R146, RZ, RZ, R151.reuse ;  /* 0x000000ffff927224 */ /* 0x100fe200078e0097 */
[-C--:B------:R-:W-:Y:S01]  /*15f00*/  MOV R103, R151.reuse ;  /* 0x0000009700677202 */ /* 0x080fe20000000f00 */
[--C-:B------:R-:W-:Y:S01]  /*15f10*/  IMAD.MOV.U32 R145, RZ, RZ, R151.reuse ;  /* 0x000000ffff917224 */ /* 0x100fe200078e0097 */
[----:B------:R-:W3:Y:S01]  /*15f20*/  MUFU.TANH R8, R62 ;  /* 0x0000003e00087308 */ /* 0x000ee20000002400 */
[----:B-1----:R-:W-:Y:S01]  /*15f30*/  FSEL R6, R6, -INF , P1 ;  /* 0xff80000006067808 */ /* 0x002fe20000800000 */
[--C-:B------:R-:W-:Y:S01]  /*15f40*/  IMAD.MOV.U32 R144, RZ, RZ, R151.reuse ;  /* 0x000000ffff907224 */ /* 0x100fe200078e0097 */
[----:B------:R-:W-:Y:S01]  /*15f50*/  ISETP.GT.AND P1, PT, R7, 0x19, PT ;  /* 0x000000190700780c */ /* 0x000fe20003f24270 */
[--C-:B------:R-:W-:Y:S01]  /*15f60*/  IMAD.MOV.U32 R143, RZ, RZ, R151.reuse ;  /* 0x000000ffff8f7224 */ /* 0x100fe200078e0097 */
[-C--:B------:R-:W-:Y:S01]  /*15f70*/  MOV R90, R151.reuse ;  /* 0x00000097005a7202 */ /* 0x080fe20000000f00 */
[--C-:B------:R-:W-:Y:S01]  /*15f80*/  IMAD.MOV.U32 R141, RZ, RZ, R151.reuse ;  /* 0x000000ffff8d7224 */ /* 0x100fe200078e0097 */
[----:B------:R-:W-:Y:S01]  /*15f90*/  MOV R77, R151 ;  /* 0x00000097004d7202 */ /* 0x000fe20000000f00 */
[----:B------:R1:W4:Y:S01]  /*15fa0*/  MUFU.TANH R12, R50 ;  /* 0x00000032000c7308 */ /* 0x0003220000002400 */
[----:B0-----:R-:W-:Y:S01]  /*15fb0*/  FSEL R52, R52, -INF , P2 ;  /* 0xff80000034347808 */ /* 0x001fe20001000000 */
[----:B------:R-:W-:-:S02]  /*15fc0*/  IMAD.MOV.U32 R140, RZ, RZ, R151 ;  /* 0x000000ffff8c7224 */ /* 0x000fc400078e0097 */
[--C-:B------:R-:W-:Y:S02]  /*15fd0*/  IMAD.MOV.U32 R139, RZ, RZ, R151.reuse ;  /* 0x000000ffff8b7224 */ /* 0x100fe400078e0097 */
[--C-:B------:R-:W-:Y:S02]  /*15fe0*/  IMAD.MOV.U32 R138, RZ, RZ, R151.reuse ;  /* 0x000000ffff8a7224 */ /* 0x100fe400078e0097 */
[----:B------:R-:W0:Y:S01]  /*15ff0*/  MUFU.TANH R53, R53 ;  /* 0x0000003500357308 */ /* 0x000e220000002400 */
[----:B-1----:R-:W-:Y:S01]  /*16000*/  FSEL R50, R61, -INF , P5 ;  /* 0xff8000003d327808 */ /* 0x002fe20002800000 */
[--C-:B------:R-:W-:Y:S01]  /*16010*/  IMAD.MOV.U32 R137, RZ, RZ, R151.reuse ;  /* 0x000000ffff897224 */ /* 0x100fe200078e0097 */
[----:B---3--:R-:W-:Y:S01]  /*16020*/  FSEL R8, R8, -INF , P6 ;  /* 0xff80000008087808 */ /* 0x008fe20003000000 */
[--C-:B------:R-:W-:Y:S01]  /*16030*/  IMAD.MOV.U32 R136, RZ, RZ, R151.reuse ;  /* 0x000000ffff887224 */ /* 0x100fe200078e0097 */
[----:B------:R-:W-:Y:S01]  /*16040*/  FMNMX.FTZ R9, R50, R9, !PT ;  /* 0x0000000932097209 */ /* 0x000fe20007810000 */
[--C-:B------:R-:W-:Y:S01]  /*16050*/  IMAD.MOV.U32 R135, RZ, RZ, R151.reuse ;  /* 0x000000ffff877224 */ /* 0x100fe200078e0097 */
[C---:B------:R-:W-:Y:S01]  /*16060*/  ISETP.GT.AND P6, PT, R7.reuse, 0x20, PT ;  /* 0x000000200700780c */ /* 0x040fe20003fc4270 */
[----:B------:R-:W1:Y:S01]  /*16070*/  MUFU.TANH R10, R63 ;  /* 0x0000003f000a7308 */ /* 0x000e620000002400 */
[----:B------:R-:W-:Y:S01]  /*16080*/  FMNMX.FTZ R9, R48, R9, !PT ;  /* 0x0000000930097209 */ /* 0x000fe20007810000 */
[--C-:B------:R-:W-:Y:S01]  /*16090*/  IMAD.MOV.U32 R134, RZ, RZ, R151.reuse ;  /* 0x000000ffff867224 */ /* 0x100fe200078e0097 */
[----:B----4-:R-:W-:Y:S01]  /*160a0*/  FSEL R12, R12, -INF , P4 ;  /* 0xff8000000c0c7808 */ /* 0x010fe20002000000 */
[--C-:B------:R-:W-:Y:S01]  /*160b0*/  IMAD.MOV.U32 R133, RZ, RZ, R151.reuse ;  /* 0x000000ffff857224 */ /* 0x100fe200078e0097 */
[----:B------:R-:W-:Y:S01]  /*160c0*/  ISETP.GT.AND P4, PT, R7, 0x28, PT ;  /* 0x000000280700780c */ /* 0x000fe20003f84270 */
[----:B------:R-:W-:-:S02]  /*160d0*/  IMAD.MOV.U32 R132, RZ, RZ, R151 ;  /* 0x000000ffff847224 */ /* 0x000fc400078e0097 */
[----:B------:R-:W3:Y:S01]  /*160e0*/  MUFU.TANH R40, R40 ;  /* 0x0000002800287308 */ /* 0x000ee20000002400 */
[----:B0-----:R-:W-:Y:S01]  /*160f0*/  FSEL R58, R53, -INF , P1 ;  /* 0xff800000353a7808 */ /* 0x001fe20000800000 */
[--C-:B------:R-:W-:Y:S02]  /*16100*/  IMAD.MOV.U32 R131, RZ, RZ, R151.reuse ;  /* 0x000000ffff837224 */ /* 0x100fe400078e0097 */
[--C-:B------:R-:W-:Y:S02]  /*16110*/  IMAD.MOV.U32 R130, RZ, RZ, R151.reuse ;  /* 0x000000ffff827224 */ /* 0x100fe400078e0097 */
[--C-:B------:R-:W-:Y:S02]  /*16120*/  IMAD.MOV.U32 R128, RZ, RZ, R151.reuse ;  /* 0x000000ffff807224 */ /* 0x100fe400078e0097 */
[----:B------:R0:W4:Y:S01]  /*16130*/  MUFU.TANH R20, R54 ;  /* 0x0000003600147308 */ /* 0x0001220000002400 */
[----:B-1----:R-:W-:Y:S01]  /*16140*/  FSEL R10, R10, -INF , P5 ;  /* 0xff8000000a0a7808 */ /* 0x002fe20002800000 */
[--C-:B------:R-:W-:Y:S01]  /*16150*/  IMAD.MOV.U32 R127, RZ, RZ, R151.reuse ;  /* 0x000000ffff7f7224 */ /* 0x100fe200078e0097 */
[----:B------:R-:W-:Y:S01]  /*16160*/  ISETP.GT.AND P5, PT, R7, 0x21, PT ;  /* 0x000000210700780c */ /* 0x000fe20003fa4270 */
[----:B------:R-:W-:-:S02]  /*16170*/  IMAD.MOV.U32 R126, RZ, RZ, R151 ;  /* 0x000000ffff7e7224 */ /* 0x000fc400078e0097 */
[--C-:B------:R-:W-:Y:S02]  /*16180*/  IMAD.MOV.U32 R125, RZ, RZ, R151.reuse ;  /* 0x000000ffff7d7224 */ /* 0x100fe400078e0097 */
[----:B------:R-:W1:Y:S01]  /*16190*/  MUFU.TANH R41, R41 ;  /* 0x0000002900297308 */ /* 0x000e620000002400 */
[----:B0-----:R-:W-:Y:S01]  /*161a0*/  FSEL R54, R49, -INF , P3 ;  /* 0xff80000031367808 */ /* 0x001fe20001800000 */
[--C-:B------:R-:W-:Y:S01]  /*161b0*/  IMAD.MOV.U32 R124, RZ, RZ, R151.reuse ;  /* 0x000000ffff7c7224 */ /* 0x100fe200078e0097 */
[----:B---3--:R-:W-:Y:S01]  /*161c0*/  FSEL R62, R40, -INF , P6 ;  /* 0xff800000283e7808 */ /* 0x008fe20003000000 */
[--C-:B------:R-:W-:Y:S01]  /*161d0*/  IMAD.MOV.U32 R123, RZ, RZ, R151.reuse ;  /* 0x000000ffff7b7224 */ /* 0x100fe200078e0097 */
[----:B------:R-:W-:Y:S01]  /*161e0*/  FMNMX.FTZ R9, R54, R9, !PT ;  /* 0x0000000936097209 */ /* 0x000fe20007810000 */
[--C-:B------:R-:W-:Y:S02]  /*161f0*/  IMAD.MOV.U32 R122, RZ, RZ, R151.reuse ;  /* 0x000000ffff7a7224 */ /* 0x100fe400078e0097 */
[----:B------:R-:W0:Y:S01]  /*16200*/  MUFU.TANH R14, R51 ;  /* 0x00000033000e7308 */ /* 0x000e220000002400 */
[----:B------:R-:W-:Y:S01]  /*16210*/  FMNMX.FTZ R9, R52, R9, !PT ;  /* 0x0000000934097209 */ /* 0x000fe20007810000 */
[--C-:B------:R-:W-:Y:S01]  /*16220*/  IMAD.MOV.U32 R121, RZ, RZ, R151.reuse ;  /* 0x000000ffff797224 */ /* 0x100fe200078e0097 */
[----:B----4-:R-:W-:Y:S01]  /*16230*/  FSEL R20, R20, -INF , P2 ;  /* 0xff80000014147808 */ /* 0x010fe20001000000 */
[--C-:B------:R-:W-:Y:S01]  /*16240*/  IMAD.MOV.U32 R120, RZ, RZ, R151.reuse ;  /* 0x000000ffff787224 */ /* 0x100fe200078e0097 */
[----:B------:R-:W-:Y:S01]  /*16250*/  FMNMX.FTZ R9, R58, R9, !PT ;  /* 0x000000093a097209 */ /* 0x000fe20007810000 */
[--C-:B------:R-:W-:Y:S01]  /*16260*/  IMAD.MOV.U32 R119, RZ, RZ, R151.reuse ;  /* 0x000000ffff777224 */ /* 0x100fe200078e0097 */
[----:B------:R-:W-:Y:S01]  /*16270*/  ISETP.GT.AND P2, PT, R7, 0x30, PT ;  /* 0x000000300700780c */ /* 0x000fe20003f44270 */
[----:B------:R-:W3:Y:S01]  /*16280*/  MUFU.TANH R44, R44 ;  /* 0x0000002c002c7308 */ /* 0x000ee20000002400 */
[----:B-1----:R-:W-:Y:S01]  /*16290*/  FSEL R64, R41, -INF , P5 ;  /* 0xff80000029407808 */ /* 0x002fe20002800000 */
[--C-:B------:R-:W-:Y:S01]  /*162a0*/  IMAD.MOV.U32 R118, RZ, RZ, R151.reuse ;  /* 0x000000ffff767224 */ /* 0x100fe200078e0097 */
[----:B------:R-:W-:Y:S01]  /*162b0*/  FMNMX.FTZ R9, R62, R9, !PT ;  /* 0x000000093e097209 */ /* 0x000fe20007810000 */
[--C-:B------:R-:W-:Y:S01]  /*162c0*/  IMAD.MOV.U32 R117, RZ, RZ, R151.reuse ;  /* 0x000000ffff757224 */ /* 0x100fe200078e0097 */
[----:B------:R-:W-:Y:S01]  /*162d0*/  FSEL R40, R3, -INF , P2 ;  /* 0xff80000003287808 */ /* 0x000fe20001000000 */
[----:B------:R-:W-:Y:S01]  /*162e0*/  IMAD.U32 R3, RZ, RZ, UR5 ;  /* 0x00000005ff037e24 */ /* 0x000fe2000f8e00ff */
[----:B------:R-:W-:Y:S01]  /*162f0*/  FMNMX.FTZ R9, R64, R9, !PT ;  /* 0x0000000940097209 */ /* 0x000fe20007810000 */
[----:B------:R-:W1:Y:S01]  /*16300*/  MUFU.TANH R45, R45 ;  /* 0x0000002d002d7308 */ /* 0x000e620000002400 */
[----:B0-----:R-:W-:Y:S01]  /*16310*/  FSEL R14, R14, -INF , P3 ;  /* 0xff8000000e0e7808 */ /* 0x001fe20001800000 */
[--C-:B------:R-:W-:Y:S01]  /*16320*/  IMAD.MOV.U32 R115, RZ, RZ, R151.reuse ;  /* 0x000000ffff737224 */ /* 0x100fe200078e0097 */
[----:B------:R-:W-:Y:S01]  /*16330*/  ISETP.GT.AND P3, PT, R7, 0x29, PT ;  /* 0x000000290700780c */ /* 0x000fe20003f64270 */
[--C-:B------:R-:W-:Y:S01]  /*16340*/  IMAD.MOV.U32 R114, RZ, RZ, R151.reuse ;  /* 0x000000ffff727224 */ /* 0x100fe200078e0097 */
[----:B------:R-:W-:Y:S01]  /*16350*/  MOV R51, R151 ;  /* 0x0000009700337202 */ /* 0x000fe20000000f00 */
[----:B------:R-:W-:-:S02]  /*16360*/  IMAD.MOV.U32 R113, RZ, RZ, R151 ;  /* 0x000000ffff717224 */ /* 0x000fc400078e0097 */
[----:B------:R-:W-:Y:S01]  /*16370*/  MUFU.TANH R55, R55 ;  /* 0x0000003700377308 */ /* 0x000fe20000002400 */
[----:B---3--:R-:W-:Y:S01]  /*16380*/  FSEL R44, R44, -INF , P4 ;  /* 0xff8000002c2c7808 */ /* 0x008fe20002000000 */
[--C-:B------:R-:W-:Y:S02]  /*16390*/  IMAD.MOV.U32 R112, RZ, RZ, R151.reuse ;  /* 0x000000ffff707224 */ /* 0x100fe400078e0097 */
[--C-:B------:R-:W-:Y:S01]  /*163a0*/  IMAD.MOV.U32 R111, RZ, RZ, R151.reuse ;  /* 0x000000ffff6f7224 */ /* 0x100fe200078e0097 */
[----:B------:R-:W-:Y:S01]  /*163b0*/  FMNMX.FTZ R9, R44, R9, !PT ;  /* 0x000000092c097209 */ /* 0x000fe20007810000 */
[--C-:B------:R-:W-:Y:S02]  /*163c0*/  IMAD.MOV.U32 R110, RZ, RZ, R151.reuse ;  /* 0x000000ffff6e7224 */ /* 0x100fe400078e0097 */
[----:B------:R-:W0:Y:S01]  /*163d0*/  MUFU.TANH R32, R32 ;  /* 0x0000002000207308 */ /* 0x000e220000002400 */
[----:B-1----:R-:W-:Y:S01]  /*163e0*/  FSEL R66, R45, -INF , P3 ;  /* 0xff8000002d427808 */ /* 0x002fe20001800000 */
[----:B------:R-:W-:-:S02]  /*163f0*/  IMAD.MOV.U32 R109, RZ, RZ, R151 ;  /* 0x000000ffff6d7224 */ /* 0x000fc400078e0097 */
[--C-:B------:R-:W-:Y:S01]  /*16400*/  IMAD.MOV.U32 R108, RZ, RZ, R151.reuse ;  /* 0x000000ffff6c7224 */ /* 0x100fe200078e0097 */
[----:B------:R-:W-:Y:S01]  /*16410*/  FMNMX.FTZ R9, R66, R9, !PT ;  /* 0x0000000942097209 */ /* 0x000fe20007810000 */
[--C-:B------:R-:W-:Y:S02]  /*16420*/  IMAD.MOV.U32 R107, RZ, RZ, R151.reuse ;  /* 0x000000ffff6b7224 */ /* 0x100fe400078e0097 */
[----:B------:R-:W-:Y:S01]  /*16430*/  MUFU.TANH R42, R42 ;  /* 0x0000002a002a7308 */ /* 0x000fe20000002400 */
[--C-:B------:R-:W-:Y:S02]  /*16440*/  IMAD.MOV.U32 R106, RZ, RZ, R151.reuse ;  /* 0x000000ffff6a7224 */ /* 0x100fe400078e0097 */
[--C-:B------:R-:W-:Y:S02]  /*16450*/  IMAD.MOV.U32 R105, RZ, RZ, R151.reuse ;  /* 0x000000ffff697224 */ /* 0x100fe400078e0097 */
[--C-:B------:R-:W-:Y:S02]  /*16460*/  IMAD.MOV.U32 R104, RZ, RZ, R151.reuse ;  /* 0x000000ffff687224 */ /* 0x100fe400078e0097 */
[--C-:B------:R-:W-:Y:S01]  /*16470*/  IMAD.MOV.U32 R102, RZ, RZ, R151.reuse ;  /* 0x000000ffff667224 */ /* 0x100fe200078e0097 */
[----:B------:R-:W-:Y:S01]  /*16480*/  MUFU.TANH R33, R33 ;  /* 0x0000002100217308 */ /* 0x000fe20000002400 */
[----:B0-----:R-:W-:Y:S01]  /*16490*/  FSEL R68, R32, -INF , P2 ;  /* 0xff80000020447808 */ /* 0x001fe20001000000 */
[--C-:B------:R-:W-:Y:S01]  /*164a0*/  IMAD.MOV.U32 R101, RZ, RZ, R151.reuse ;  /* 0x000000ffff657224 */ /* 0x100fe200078e0097 */
[----:B------:R-:W-:Y:S01]  /*164b0*/  ISETP.GT.AND P2, PT, R7, 0x48, PT ;  /* 0x000000480700780c */ /* 0x000fe20003f44270 */
[--C-:B------:R-:W-:Y:S01]  /*164c0*/  IMAD.MOV.U32 R100, RZ, RZ, R151.reuse ;  /* 0x000000ffff647224 */ /* 0x100fe200078e0097 */
[----:B------:R-:W-:Y:S01]  /*164d0*/  FMNMX.FTZ R9, R68, R9, !PT ;  /* 0x0000000944097209 */ /* 0x000fe20007810000 */
[----:B------:R-:W-:-:S02]  /*164e0*/  IMAD.MOV.U32 R99, RZ, RZ, R151 ;  /* 0x000000ffff637224 */ /* 0x000fc400078e0097 */
[----:B------:R-:W0:Y:S01]  /*164f0*/  MUFU.TANH R43, R43 ;  /* 0x0000002b002b7308 */ /* 0x000e220000002400 */
[--C-:B------:R-:W-:Y:S02]  /*16500*/  IMAD.MOV.U32 R98, RZ, RZ, R151.reuse ;  /* 0x000000ffff627224 */ /* 0x100fe400078e0097 */
[--C-:B------:R-:W-:Y:S02]  /*16510*/  IMAD.MOV.U32 R97, RZ, RZ, R151.reuse ;  /* 0x000000ffff617224 */ /* 0x100fe400078e0097 */
[--C-:B------:R-:W-:Y:S02]  /*16520*/  IMAD.MOV.U32 R96, RZ, RZ, R151.reuse ;  /* 0x000000ffff607224 */ /* 0x100fe400078e0097 */
[--C-:B------:R-:W-:Y:S01]  /*16530*/  IMAD.MOV.U32 R95, RZ, RZ, R151.reuse ;  /* 0x000000ffff5f7224 */ /* 0x100fe200078e0097 */
[----:B------:R-:W-:Y:S01]  /*16540*/  MUFU.TANH R36, R36 ;  /* 0x0000002400247308 */ /* 0x000fe20000002400 */
[--C-:B------:R-:W-:Y:S02]  /*16550*/  IMAD.MOV.U32 R94, RZ, RZ, R151.reuse ;  /* 0x000000ffff5e7224 */ /* 0x100fe400078e0097 */
[----:B------:R-:W-:-:S02]  /*16560*/  IMAD.MOV.U32 R93, RZ, RZ, R151 ;  /* 0x000000ffff5d7224 */ /* 0x000fc400078e0097 */
[--C-:B------:R-:W-:Y:S02]  /*16570*/  IMAD.MOV.U32 R92, RZ, RZ, R151.reuse ;  /* 0x000000ffff5c7224 */ /* 0x100fe400078e0097 */
[--C-:B------:R-:W-:Y:S01]  /*16580*/  IMAD.MOV.U32 R91, RZ, RZ, R151.reuse ;  /* 0x000000ffff5b7224 */ /* 0x100fe200078e0097 */
[----:B------:R-:W1:Y:S01]  /*16590*/  MUFU.TANH R46, R46 ;  /* 0x0000002e002e7308 */ /* 0x000e620000002400 */
[----:B0-----:R-:W-:Y:S01]  /*165a0*/  FSEL R32, R43, -INF , P5 ;  /* 0xff8000002b207808 */ /* 0x001fe20002800000 */
[--C-:B------:R-:W-:Y:S01]  /*165b0*/  IMAD.MOV.U32 R89, RZ, RZ, R151.reuse ;  /* 0x000000ffff597224 */ /* 0x100fe200078e0097 */
[----:B------:R-:W-:Y:S01]  /*165c0*/  ISETP.GT.AND P5, PT, R7, 0x39, PT ;  /* 0x000000390700780c */ /* 0x000fe20003fa4270 */
[--C-:B------:R-:W-:Y:S02]  /*165d0*/  IMAD.MOV.U32 R88, RZ, RZ, R151.reuse ;  /* 0x000000ffff587224 */ /* 0x100fe400078e0097 */
[--C-:B------:R-:W-:Y:S02]  /*165e0*/  IMAD.MOV.U32 R87, RZ, RZ, R151.reuse ;  /* 0x000000ffff577224 */ /* 0x100fe400078e0097 */
[----:B------:R-:W0:Y:S01]  /*165f0*/  MUFU.TANH R37, R37 ;  /* 0x0000002500257308 */ /* 0x000e220000002400 */
[----:B------:R-:W-:-:S02]  /*16600*/  IMAD.MOV.U32 R86, RZ, RZ, R151 ;  /* 0x000000ffff567224 */ /* 0x000fc400078e0097 */
[--C-:B------:R-:W-:Y:S02]  /*16610*/  IMAD.MOV.U32 R85, RZ, RZ, R151.reuse ;  /* 0x000000ffff557224 */ /* 0x100fe400078e0097 */
[--C-:B------:R-:W-:Y:S02]  /*16620*/  IMAD.MOV.U32 R84, RZ, RZ, R151.reuse ;  /* 0x000000ffff547224 */ /* 0x100fe400078e0097 */
[--C-:B------:R-:W-:Y:S01]  /*16630*/  IMAD.MOV.U32 R83, RZ, RZ, R151.reuse ;  /* 0x000000ffff537224 */ /* 0x100fe200078e0097 */
[----:B------:R-:W3:Y:S01]  /*16640*/  MUFU.TANH R47, R47 ;  /* 0x0000002f002f7308 */ /* 0x000ee20000002400 */
[----:B-1----:R-:W-:Y:S01]  /*16650*/  FSEL R34, R46, -INF , P4 ;  /* 0xff8000002e227808 */ /* 0x002fe20002000000 */
[--C-:B------:R-:W-:Y:S01]  /*16660*/  IMAD.MOV.U32 R82, RZ, RZ, R151.reuse ;  /* 0x000000ffff527224 */ /* 0x100fe200078e0097 */
[----:B------:R-:W-:Y:S01]  /*16670*/  ISETP.GT.AND P4, PT, R7, 0x40, PT ;  /* 0x000000400700780c */ /* 0x000fe20003f84270 */
[--C-:B------:R-:W-:Y:S02]  /*16680*/  IMAD.MOV.U32 R81, RZ, RZ, R151.reuse ;  /* 0x000000ffff517224 */ /* 0x100fe400078e0097 */
[----:B------:R-:W-:-:S02]  /*16690*/  IMAD.MOV.U32 R79, RZ, RZ, R151 ;  /* 0x000000ffff4f7224 */ /* 0x000fc400078e0097 */
[----:B------:R1:W4:Y:S01]  /*166a0*/  MUFU.TANH R4, R24 ;  /* 0x0000001800047308 */ /* 0x0003220000002400 */
[----:B0-----:R-:W-:Y:S01]  /*166b0*/  FSEL R74, R37, -INF , P5 ;  /* 0xff800000254a7808 */ /* 0x001fe20002800000 */
[--C-:B------:R-:W-:Y:S02]  /*166c0*/  IMAD.MOV.U32 R75, RZ, RZ, R151.reuse ;  /* 0x000000ffff4b7224 */ /* 0x100fe400078e0097 */
[--C-:B------:R-:W-:Y:S02]  /*166d0*/  IMAD.MOV.U32 R73, RZ, RZ, R151.reuse ;  /* 0x000000ffff497224 */ /* 0x100fe400078e0097 */
[--C-:B------:R-:W-:Y:S02]  /*166e0*/  IMAD.MOV.U32 R71, RZ, RZ, R151.reuse ;  /* 0x000000ffff477224 */ /* 0x100fe400078e0097 */
[----:B------:R0:W-:Y:S01]  /*166f0*/  MUFU.TANH R5, R28 ;  /* 0x0000001c00057308 */ /* 0x0001e20000002400 */
[----:B-1----:R-:W-:Y:S01]  /*16700*/  FSEL R24, R55, -INF , P1 ;  /* 0xff80000037187808 */ /* 0x002fe20000800000 */
[--C-:B------:R-:W-:Y:S01]  /*16710*/  IMAD.MOV.U32 R69, RZ, RZ, R151.reuse ;  /* 0x000000ffff457224 */ /* 0x100fe200078e0097 */
[----:B------:R-:W-:Y:S01]  /*16720*/  ISETP.GT.AND P1, PT, R7, 0x31, PT ;  /* 0x000000310700780c */ /* 0x000fe20003f24270 */
[----:B------:R-:W-:-:S02]  /*16730*/  IMAD.MOV.U32 R65, RZ, RZ, R151 ;  /* 0x000000ffff417224 */ /* 0x000fc400078e0097 */
[--C-:B------:R-:W-:Y:S01]  /*16740*/  IMAD.MOV.U32 R63, RZ, RZ, R151.reuse ;  /* 0x000000ffff3f7224 */ /* 0x100fe200078e0097 */
[----:B------:R-:W-:Y:S01]  /*16750*/  FSEL R70, R33, -INF , P1 ;  /* 0xff80000021467808 */ /* 0x000fe20000800000 */
[----:B------:R-:W1:Y:S01]  /*16760*/  MUFU.TANH R25, R25 ;  /* 0x0000001900197308 */ /* 0x000e620000002400 */
[----:B0-----:R-:W-:Y:S01]  /*16770*/  FSEL R28, R42, -INF , P6 ;  /* 0xff8000002a1c7808 */ /* 0x001fe20003000000 */
[--C-:B------:R-:W-:Y:S01]  /*16780*/  IMAD.MOV.U32 R61, RZ, RZ, R151.reuse ;  /* 0x000000ffff3d7224 */ /* 0x100fe200078e0097 */
[----:B------:R-:W-:Y:S01]  /*16790*/  ISETP.GT.AND P6, PT, R7, 0x38, PT ;  /* 0x000000380700780c */ /* 0x000fe20003fc4270 */
[--C-:B------:R-:W-:Y:S01]  /*167a0*/  IMAD.MOV.U32 R59, RZ, RZ, R151.reuse ;  /* 0x000000ffff3b7224 */ /* 0x100fe200078e0097 */
[----:B------:R-:W-:Y:S01]  /*167b0*/  FMNMX.FTZ R9, R70, R9, !PT ;  /* 0x0000000946097209 */ /* 0x000fe20007810000 */
[--C-:B------:R-:W-:Y:S01]  /*167c0*/  IMAD.MOV.U32 R55, RZ, RZ, R151.reuse ;  /* 0x000000ffff377224 */ /* 0x100fe200078e0097 */
[----:B------:R-:W-:Y:S01]  /*167d0*/  FSEL R72, R36, -INF , P6 ;  /* 0xff80000024487808 */ /* 0x000fe20003000000 */
[----:B------:R-:W0:Y:S01]  /*167e0*/  MUFU.TANH R35, R35 ;  /* 0x0000002300237308 */ /* 0x000e220000002400 */
[----:B---3--:R-:W-:Y:S01]  /*167f0*/  FSEL R36, R47, -INF , P3 ;  /* 0xff8000002f247808 */ /* 0x008fe20001800000 */
[--C-:B------:R-:W-:Y:S01]  /*16800*/  IMAD.MOV.U32 R53, RZ, RZ, R151.reuse ;  /* 0x000000ffff357224 */ /* 0x100fe200078e0097 */
[----:B------:R-:W-:Y:S01]  /*16810*/  FMNMX.FTZ R9, R72, R9, !PT ;  /* 0x0000000948097209 */ /* 0x000fe20007810000 */
[--C-:B------:R-:W-:Y:S01]  /*16820*/  IMAD.MOV.U32 R49, RZ, RZ, R151.reuse ;  /* 0x000000ffff317224 */ /* 0x100fe200078e0097 */
[----:B------:R-:W-:Y:S01]  /*16830*/  ISETP.GT.AND P3, PT, R7, 0x41, PT ;  /* 0x000000410700780c */ /* 0x000fe20003f64270 */
[--C-:B------:R-:W-:Y:S01]  /*16840*/  IMAD.MOV.U32 R47, RZ, RZ, R151.reuse ;  /* 0x000000ffff2f7224 */ /* 0x100fe200078e0097 */
[----:B----4-:R-:W-:Y:S01]  /*16850*/  FSEL R4, R4, -INF , P4 ;  /* 0xff80000004047808 */ /* 0x010fe20002000000 */
[----:B------:R-:W3:Y:S01]  /*16860*/  MUFU.TANH R29, R29 ;  /* 0x0000001d001d7308 */ /* 0x000ee20000002400 */
[----:B------:R-:W-:Y:S01]  /*16870*/  FMNMX.FTZ R9, R74, R9, !PT ;  /* 0x000000094a097209 */ /* 0x000fe20007810000 */
[--C-:B------:R-:W-:Y:S01]  /*16880*/  IMAD.MOV.U32 R45, RZ, RZ, R151.reuse ;  /* 0x000000ffff2d7224 */ /* 0x100fe200078e0097 */
[----:B-1----:R-:W-:Y:S01]  /*16890*/  FSEL R76, R25, -INF , P3 ;  /* 0xff800000194c7808 */ /* 0x002fe20001800000 */
[--C-:B------:R-:W-:Y:S01]  /*168a0*/  IMAD.MOV.U32 R43, RZ, RZ, R151.reuse ;  /* 0x000000ffff2b7224 */ /* 0x100fe200078e0097 */
[----:B------:R-:W-:Y:S01]  /*168b0*/  FMNMX.FTZ R9, R4, R9, !PT ;  /* 0x0000000904097209 */ /* 0x000fe20007810000 */
[--C-:B------:R-:W-:Y:S01]  /*168c0*/  IMAD.MOV.U32 R41, RZ, RZ, R151.reuse ;  /* 0x000000ffff297224 */ /* 0x100fe200078e0097 */
[----:B------:R-:W-:Y:S01]  /*168d0*/  FSEL R78, R5, -INF , P2 ;  /* 0xff800000054e7808 */ /* 0x000fe20001000000 */
[----:B------:R-:W1:Y:S01]  /*168e0*/  MUFU.TANH R38, R38 ;  /* 0x0000002600267308 */ /* 0x000e620000002400 */
[----:B0-----:R-:W-:Y:S01]  /*168f0*/  FSEL R42, R35, -INF , P1 ;  /* 0xff800000232a7808 */ /* 0x001fe20000800000 */
[----:B------:R-:W-:Y:S01]  /*16900*/  IMAD.MOV.U32 R37, RZ, RZ, R151 ;  /* 0x000000ffff257224 */ /* 0x000fe200078e0097 */
[----:B------:R-:W-:-:S02]  /*16910*/  ISETP.GT.AND P1, PT, R7, 0x49, PT ;  /* 0x000000490700780c */ /* 0x000fc40003f24270 */
[----:B------:R-:W-:-:S03]  /*16920*/  FMNMX.FTZ R9, R76, R9, !PT ;  /* 0x000000094c097209 */ /* 0x000fc60007810000 */
[----:B------:R-:W-:Y:S01]  /*16930*/  MUFU.TANH R39, R39 ;  /* 0x0000002700277308 */ /* 0x000fe20000002400 */
[----:B---3--:R-:W-:Y:S02]  /*16940*/  FSEL R80, R29, -INF , P1 ;  /* 0xff8000001d507808 */ /* 0x008fe40000800000 */
[----:B------:R-:W-:-:S04]  /*16950*/  FMNMX.FTZ R9, R78, R9, !PT ;  /* 0x000000094e097209 */ /* 0x000fc80007810000 */
[----:B------:R-:W-:Y:S01]  /*16960*/  FMNMX.FTZ R9, R80, R9, !PT ;  /* 0x0000000950097209 */ /* 0x000fe20007810000 */
[----:B------:R-:W0:Y:S01]  /*16970*/  MUFU.TANH R26, R26 ;  /* 0x0000001a001a7308 */ /* 0x000e220000002400 */
[----:B-1----:R-:W-:Y:S02]  /*16980*/  FSEL R38, R38, -INF , P6 ;  /* 0xff80000026267808 */ /* 0x002fe40003000000 */
[----:B--2---:R-:W-:Y:S01]  /*16990*/  PRMT R0, R67, 0x654, R0 ;  /* 0x0000065443007816 */ /* 0x004fe20000000000 */
[----:B------:R-:W1:Y:S01]  /*169a0*/  SHFL.BFLY PT, R46, R9, 0x2, 0x1f ;  /* 0x0c401f00092e7f89 */ /* 0x000e6200000e0000 */
[----:B------:R-:W-:Y:S02]  /*169b0*/  IMAD.MOV.U32 R67, RZ, RZ, R151 ;  /* 0x000000ffff437224 */ /* 0x000fe400078e0097 */
[----:B------:R2:W-:Y:S01]  /*169c0*/  SYNCS.ARRIVE.TRANS64.RED.A1T0 RZ, [R0+URZ], RZ ;  /* 0x000000ff00ff79a7 */ /* 0x0005e2000810043f */
[----:B------:R-:W-:Y:S08]  /*169d0*/  MUFU.TANH R27, R27 ;  /* 0x0000001b001b7308 */ /* 0x000ff00000002400 */
[----:B------:R-:W3:Y:S01]  /*169e0*/  MUFU.TANH R30, R30 ;  /* 0x0000001e001e7308 */ /* 0x000ee20000002400 */
[----:B0-----:R-:W-:-:S07]  /*169f0*/  FSEL R26, R26, -INF , P4 ;  /* 0xff8000001a1a7808 */ /* 0x001fce0002000000 */
[----:B------:R-:W0:Y:S01]  /*16a00*/  MUFU.TANH R31, R31 ;  /* 0x0000001f001f7308 */ /* 0x000e220000002400 */
[----:B-1----:R-:W-:-:S05]  /*16a10*/  FMNMX.FTZ R46, R9, R46, !PT ;  /* 0x0000002e092e7209 */ /* 0x002fca0007810000 */
[----:B------:R-:W1:Y:S01]  /*16a20*/  SHFL.BFLY PT, R5, R46, 0x1, 0x1f ;  /* 0x0c201f002e057f89 */ /* 0x000e6200000e0000 */
[----:B---3--:R-:W-:Y:S02]  /*16a30*/  FSEL R30, R30, -INF , P2 ;  /* 0xff8000001e1e7808 */ /* 0x008fe40001000000 */
[----:B-1----:R-:W-:Y:S02]  /*16a40*/  FMNMX.FTZ R5, R46, R5, !PT ;  /* 0x000000052e057209 */ /* 0x002fe40007810000 */
[----:B------:R-:W-:Y:S01]  /*16a50*/  FSEL R46, R39, -INF , P5 ;  /* 0xff800000272e7808 */ /* 0x000fe20002800000 */
[----:B------:R-:W-:Y:S01]  /*16a60*/  IMAD.MOV.U32 R39, RZ, RZ, R151 ;  /* 0x000000ffff277224 */ /* 0x000fe200078e0097 */
[C---:B------:R-:W-:Y:S01]  /*16a70*/  FSETP.NEU.FTZ.AND P0, PT, R5.reuse, -INF , PT ;  /* 0xff8000000500780b */ /* 0x040fe20003f1d000 */
[----:B------:R-:W-:-:S05]  /*16a80*/  FMUL.FTZ R7, R5, R3 ;  /* 0x0000000305077220 */ /* 0x000fca0000410000 */
[----:B------:R-:W-:Y:S02]  /*16a90*/  FSEL R13, R7, RZ, P0 ;  /* 0x000000ff070d7208 */ /* 0x000fe40000000000 */
[----:B------:R-:W-:Y:S02]  /*16aa0*/  FMNMX.FTZ R7, R2, R6, !PT ;  /* 0x0000000602077209 */ /* 0x000fe40007810000 */
[----:B------:R-:W-:Y:S01]  /*16ab0*/  ISETP.NE.AND P0, PT, R11, RZ, PT ;  /* 0x000000ff0b00720c */ /* 0x000fe20003f05270 */
[--C-:B------:R-:W-:Y:S01]  /*16ac0*/  FFMA.FTZ R11, R48, R3, -R13.reuse ;  /* 0x00000003300b7223 */ /* 0x100fe2000001080d */
[----:B------:R-:W-:Y:S01]  /*16ad0*/  FMNMX.FTZ R7, R8, R7, !PT ;  /* 0x0000000708077209 */ /* 0x000fe20007810000 */
[-CC-:B------:R-:W-:Y:S01]  /*16ae0*/  FFMA.FTZ R50, R50, R3.reuse, -R13.reuse ;  /* 0x0000000332327223 */ /* 0x180fe2000001080d */
[----:B------:R-:W-:Y:S01]  /*16af0*/  FSEL R48, R27, -INF , P3 ;  /* 0xff8000001b307808 */ /* 0x000fe20001800000 */
[--C-:B------:R-:W-:Y:S01]  /*16b00*/  FFMA.FTZ R15, R52, R3, -R13.reuse ;  /* 0x00000003340f7223 */ /* 0x100fe2000001080d */
[----:B------:R-:W-:Y:S01]  /*16b10*/  FMNMX.FTZ R7, R10, R7, !PT ;  /* 0x000000070a077209 */ /* 0x000fe20007810000 */
[----:B------:R0:W-:Y:S01]  /*16b20*/  MUFU.EX2 R9, R50 ;  /* 0x0000003200097308 */ /* 0x0001e20000000800 */
[-CC-:B------:R-:W-:Y:S01]  /*16b30*/  FFMA.FTZ R208, R56, R3.reuse, -R13.reuse ;  /* 0x0000000338d07223 */ /* 0x180fe2000001080d */
[--C-:B------:R-:W-:Y:S01]  /*16b40*/  FFMA.FTZ R57, R57, R3, -R13.reuse ;  /* 0x0000000339397223 */ /* 0x100fe2000001080d */
[----:B------:R-:W-:Y:S01]  /*16b50*/  FMNMX.FTZ R7, R12, R7, !PT ;  /* 0x000000070c077209 */ /* 0x000fe20007810000 */
[-CC-:B------:R-:W-:Y:S01]  /*16b60*/  FFMA.FTZ R60, R60, R3.reuse, -R13.reuse ;  /* 0x000000033c3c7223 */ /* 0x180fe2000001080d */
[-CC-:B------:R-:W-:Y:S01]  /*16b70*/  FFMA.FTZ R54, R54, R3.reuse, -R13.reuse ;  /* 0x0000000336367223 */ /* 0x180fe2000001080d */
[--C-:B------:R-:W-:Y:S01]  /*16b80*/  FFMA.FTZ R58, R58, R3, -R13.reuse ;  /* 0x000000033a3a7223 */ /* 0x100fe2000001080d */
[----:B------:R-:W-:Y:S01]  /*16b90*/  FMNMX.FTZ R7, R14, R7, !PT ;  /* 0x000000070e077209 */ /* 0x000fe20007810000 */
[----:B------:R-:W-:Y:S01]  /*16ba0*/  MUFU.EX2 R208, R208 ;  /* 0x000000d000d07308 */ /* 0x000fe20000000800 */
[----:B0-----:R-:W-:Y:S01]  /*16bb0*/  FSEL R50, R31, -INF , P1 ;  /* 0xff8000001f327808 */ /* 0x001fe20000800000 */
[--C-:B------:R-:W-:Y:S01]  /*16bc0*/  FFMA.FTZ R31, R4, R3, -R13.reuse ;  /* 0x00000003041f7223 */ /* 0x100fe2000001080d */
[----:B------:R-:W-:Y:S01]  /*16bd0*/  FMNMX.FTZ R7, R20, R7, !PT ;  /* 0x0000000714077209 */ /* 0x000fe20007810000 */
[-CC-:B------:R-:W-:Y:S01]  /*16be0*/  FFMA.FTZ R62, R62, R3.reuse, -R13.reuse ;  /* 0x000000033e3e7223 */ /* 0x180fe2000001080d */
[-CC-:B------:R-:W-:Y:S01]  /*16bf0*/  FFMA.FTZ R64, R64, R3.reuse, -R13.reuse ;  /* 0x0000000340407223 */ /* 0x180fe2000001080d */
[--C-:B------:R-:W-:Y:S01]  /*16c00*/  FFMA.FTZ R44, R44, R3, -R13.reuse ;  /* 0x000000032c2c7223 */ /* 0x100fe2000001080d */
[----:B------:R-:W-:Y:S01]  /*16c10*/  FMNMX.FTZ R7, R24, R7, !PT ;  /* 0x0000000718077209 */ /* 0x000fe20007810000 */
[----:B------:R-:W0:Y:S01]  /*16c20*/  MUFU.EX2 R57, R57 ;  /* 0x0000003900397308 */ /* 0x000e220000000800 */
[-CC-:B------:R-:W-:Y:S01]  /*16c30*/  FFMA.FTZ R66, R66, R3.reuse, -R13.reuse ;  /* 0x0000000342427223 */ /* 0x180fe2000001080d */
[--C-:B------:R-:W-:Y:S01]  /*16c40*/  FFMA.FTZ R68, R68, R3, -R13.reuse ;  /* 0x0000000344447223 */ /* 0x100fe2000001080d */
[----:B------:R-:W-:Y:S01]  /*16c50*/  FMNMX.FTZ R7, R28, R7, !PT ;  /* 0x000000071c077209 */ /* 0x000fe20007810000 */
[-CC-:B------:R-:W-:Y:S01]  /*16c60*/  FFMA.FTZ R70, R70, R3.reuse, -R13.reuse ;  /* 0x0000000346467223 */ /* 0x180fe2000001080d */
[-CC-:B------:R-:W-:Y:S01]  /*16c70*/  FFMA.FTZ R72, R72, R3.reuse, -R13.reuse ;  /* 0x0000000348487223 */ /* 0x180fe2000001080d */
[--C-:B------:R-:W-:Y:S01]  /*16c80*/  FFMA.FTZ R74, R74, R3, -R13.reuse ;  /* 0x000000034a4a7223 */ /* 0x100fe2000001080d */
[----:B------:R-:W-:Y:S01]  /*16c90*/  FMNMX.FTZ R7, R32, R7, !PT ;  /* 0x0000000720077209 */ /* 0x000fe20007810000 */
[----:B------:R-:W1:Y:S01]  /*16ca0*/  MUFU.EX2 R60, R60 ;  /* 0x0000003c003c7308 */ /* 0x000e620000000800 */
[-CC-:B------:R-:W-:Y:S01]  /*16cb0*/  FFMA.FTZ R76, R76, R3.reuse, -R13.reuse ;  /* 0x000000034c4c7223 */ /* 0x180fe2000001080d */
[--C-:B------:R-:W-:Y:S01]  /*16cc0*/  FFMA.FTZ R78, R78, R3, -R13.reuse ;  /* 0x000000034e4e7223 */ /* 0x100fe2000001080d */
[----:B------:R-:W-:Y:S01]  /*16cd0*/  FMNMX.FTZ R7, R34, R7, !PT ;  /* 0x0000000722077209 */ /* 0x000fe20007810000 */
[----:B------:R-:W-:Y:S01]  /*16ce0*/  FFMA.FTZ R13, R80, R3, -R13 ;  /* 0x00000003500d7223 */ /* 0x000fe2000001080d */
[----:B------:R-:W-:-:S02]  /*16cf0*/  IMAD.MOV.U32 R80, RZ, RZ, R151 ;  /* 0x000000ffff507224 */ /* 0x000fc400078e0097 */
[----:B------:R-:W-:Y:S01]  /*16d00*/  FMNMX.FTZ R7, R36, R7, !PT ;  /* 0x0000000724077209 */ /* 0x000fe20007810000 */
[----:B------:R-:W-:Y:S01]  /*16d10*/  MUFU.EX2 R11, R11 ;  /* 0x0000000b000b7308 */ /* 0x000fe20000000800 */
[----:B0-----:R-:W-:Y:S01]  /*16d20*/  FADD.FTZ R33, R208, R57 ;  /* 0x00000039d0217221 */ /* 0x001fe20000010000 */
[----:B------:R-:W-:Y:S01]  /*16d30*/  F2FP.BF16.F32.PACK_AB R208, R57, R208 ;  /* 0x000000d039d0723e */ /* 0x000fe200000010ff */
[--C-:B------:R-:W-:Y:S01]  /*16d40*/  IMAD.MOV.U32 R57, RZ, RZ, R151.reuse ;  /* 0x000000ffff397224 */ /* 0x100fe200078e0097 */
[----:B------:R-:W-:Y:S01]  /*16d50*/  FMNMX.FTZ R7, R40, R7, !PT ;  /* 0x0000000728077209 */ /* 0x000fe20007810000 */
[----:B------:R-:W-:-:S03]  /*16d60*/  IMAD.MOV.U32 R56, RZ, RZ, R151 ;  /* 0x000000ffff387224 */ /* 0x000fc600078e0097 */
[----:B------:R-:W-:Y:S01]  /*16d70*/  FMNMX.FTZ R7, R42, R7, !PT ;  /* 0x000000072a077209 */ /* 0x000fe20007810000 */
[----:B------:R-:W0:Y:S01]  /*16d80*/  MUFU.EX2 R54, R54 ;  /* 0x0000003600367308 */ /* 0x000e220000000800 */
[----:B-1----:R-:W-:Y:S02]  /*16d90*/  F2FP.BF16.F32.PACK_AB R210, R9, R60 ;  /* 0x0000003c09d2723e */ /* 0x002fe400000010ff */
[----:B------:R-:W-:-:S04]  /*16da0*/  FMNMX.FTZ R7, R38, R7, !PT ;  /* 0x0000000726077209 */ /* 0x000fc80007810000 */
[----:B------:R-:W-:Y:S01]  /*16db0*/  FMNMX.FTZ R7, R46, R7, !PT ;  /* 0x000000072e077209 */ /* 0x000fe20007810000 */
[----:B------:R-:W-:Y:S03]  /*16dc0*/  MUFU.EX2 R15, R15 ;  /* 0x0000000f000f7308 */ /* 0x000fe60000000800 */
[----:B------:R-:W-:-:S04]  /*16dd0*/  FMNMX.FTZ R7, R26, R7, !PT ;  /* 0x000000071a077209 */ /* 0x000fc80007810000 */
[----:B------:R-:W-:Y:S01]  /*16de0*/  FMNMX.FTZ R7, R48, R7, !PT ;  /* 0x0000000730077209 */ /* 0x000fe20007810000 */
[----:B------:R-:W1:Y:S01]  /*16df0*/  MUFU.EX2 R58, R58 ;  /* 0x0000003a003a7308 */ /* 0x000e620000000800 */
[----:B0-----:R-:W-:Y:S02]  /*16e00*/  F2FP.BF16.F32.PACK_AB R204, R54, R11 ;  /* 0x0000000b36cc723e */ /* 0x001fe400000010ff */
[----:B------:R-:W-:-:S04]  /*16e10*/  FMNMX.FTZ R7, R30, R7, !PT ;  /* 0x000000071e077209 */ /* 0x000fc80007810000 */
[----:B------:R-:W-:Y:S01]  /*16e20*/  FMNMX.FTZ R7, R50, R7, !PT ;  /* 0x0000000732077209 */ /* 0x000fe20007810000 */
[----:B------:R-:W-:Y:S04]  /*16e30*/  MUFU.EX2 R62, R62 ;  /* 0x0000003e003e7308 */ /* 0x000fe80000000800 */
[----:B------:R-:W0:Y:S04]  /*16e40*/  SHFL.BFLY PT, R52, R7, 0x2, 0x1f ;  /* 0x0c401f0007347f89 */ /* 0x000e2800000e0000 */
[----:B------:R3:W4:Y:S01]  /*16e50*/  MUFU.EX2 R21, R64 ;  /* 0x0000004000157308 */ /* 0x0007220000000800 */
[----:B-1----:R-:W-:-:S07]  /*16e60*/  F2FP.BF16.F32.PACK_AB R206, R58, R15 ;  /* 0x0000000f3ace723e */ /* 0x002fce00000010ff */
[----:B------:R-:W-:Y:S01]  /*16e70*/  MUFU.EX2 R44, R44 ;  /* 0x0000002c002c7308 */ /* 0x000fe20000000800 */
[----:B---3--:R-:W-:-:S07]  /*16e80*/  MOV R64, R151 ;  /* 0x0000009700407202 */ /* 0x008fce0000000f00 */
[----:B------:R1:W3:Y:S01]  /*16e90*/  MUFU.EX2 R25, R66 ;  /* 0x0000004200197308 */ /* 0x0002e20000000800 */
[----:B----4-:R-:W-:Y:S02]  /*16ea0*/  F2FP.BF16.F32.PACK_AB R200, R21, R62 ;  /* 0x0000003e15c8723e */ /* 0x010fe400000010ff */
[----:B0-----:R-:W-:-:S05]  /*16eb0*/  FMNMX.FTZ R52, R7, R52, !PT ;  /* 0x0000003407347209 */ /* 0x001fca0007810000 */
[----:B------:R-:W-:Y:S01]  /*16ec0*/  MUFU.EX2 R68, R68 ;  /* 0x0000004400447308 */ /* 0x000fe20000000800 */
[----:B------:R-:W0:Y:S01]  /*16ed0*/  SHFL.BFLY PT, R7, R52, 0x1, 0x1f ;  /* 0x0c201f0034077f89 */ /* 0x000e2200000e0000 */
[----:B-1----:R-:W-:-:S06]  /*16ee0*/  IMAD.MOV.U32 R66, RZ, RZ, R151 ;  /* 0x000000ffff427224 */ /* 0x002fcc00078e0097 */
[----:B------:R1:W4:Y:S01]  /*16ef0*/  MUFU.EX2 R27, R70 ;  /* 0x00000046001b7308 */ /* 0x0003220000000800 */
[----:B---3--:R-:W-:-:S07]  /*16f00*/  F2FP.BF16.F32.PACK_AB R202, R25, R44 ;  /* 0x0000002c19ca723e */ /* 0x008fce00000010ff */
[----:B------:R-:W-:Y:S01]  /*16f10*/  MUFU.EX2 R72, R72 ;  /* 0x0000004800487308 */ /* 0x000fe20000000800 */
[----:B-1----:R-:W-:-:S07]  /*16f20*/  IMAD.MOV.U32 R70, RZ, RZ, R151 ;  /* 0x000000ffff467224 */ /* 0x002fce00078e0097 */
[----:B------:R1:W3:Y:S01]  /*16f30*/  MUFU.EX2 R29, R74 ;  /* 0x0000004a001d7308 */ /* 0x0002e20000000800 */
[----:B0-----:R-:W-:Y:S01]  /*16f40*/  FMNMX.FTZ R4, R52, R7, !PT ;  /* 0x0000000734047209 */ /* 0x001fe20007810000 */
[--C-:B------:R-:W-:Y:S01]  /*16f50*/  IMAD.MOV.U32 R52, RZ, RZ, R151.reuse ;  /* 0x000000ffff347224 */ /* 0x100fe200078e0097 */
[----:B----4-:R-:W-:Y:S02]  /*16f60*/  F2FP.BF16.F32.PACK_AB R196, R27, R68 ;  /* 0x000000441bc4723e */ /* 0x010fe400000010ff */
[C---:B------:R-:W-:Y:S01]  /*16f70*/  FSETP.NEU.FTZ.AND P1, PT, R4.reuse, -INF , PT ;  /* 0xff8000000400780b */ /* 0x040fe20003f3d000 */
[----:B------:R-:W-:Y:S02]  /*16f80*/  FMUL.FTZ R7, R4, R3 ;  /* 0x0000000304077220 */ /* 0x000fe40000410000 */
[----:B------:R-:W-:Y:S01]  /*16f90*/  MUFU.EX2 R31, R31 ;  /* 0x0000001f001f7308 */ /* 0x000fe20000000800 */
[----:B-1----:R-:W-:Y:S02]  /*16fa0*/  IMAD.MOV.U32 R74, RZ, RZ, R151 ;  /* 0x000000ffff4a7224 */ /* 0x002fe400078e0097 */
[----:B------:R-:W-:-:S02]  /*16fb0*/  FSEL R7, R7, RZ, P1 ;  /* 0x000000ff07077208 */ /* 0x000fc40000800000 */
[----:B------:R-:W-:-:S03]  /*16fc0*/  ISETP.GE.AND P1, PT, R180, 0x51, PT ;  /* 0x00000051b400780c */ /* 0x000fc60003f26270 */
[-CC-:B------:R-:W-:Y:S01]  /*16fd0*/  FFMA.FTZ R2, R2, R3.reuse, -R7.reuse ;  /* 0x0000000302027223 */ /* 0x180fe20000010807 */
[-CC-:B------:R-:W-:Y:S01]  /*16fe0*/  FFMA.FTZ R6, R6, R3.reuse, -R7.reuse ;  /* 0x0000000306067223 */ /* 0x180fe20000010807 */
[-CC-:B------:R-:W-:Y:S01]  /*16ff0*/  FFMA.FTZ R8, R8, R3.reuse, -R7.reuse ;  /* 0x0000000308087223 */ /* 0x180fe20000010807 */
[-CC-:B------:R-:W-:Y:S01]  /*17000*/  FFMA.FTZ R10, R10, R3.reuse, -R7.reuse ;  /* 0x000000030a0a7223 */ /* 0x180fe20000010807 */
[-CC-:B------:R-:W-:Y:S01]  /*17010*/  FFMA.FTZ R12, R12, R3.reuse, -R7.reuse ;  /* 0x000000030c0c7223 */ /* 0x180fe20000010807 */
[----:B------:R0:W-:Y:S01]  /*17020*/  MUFU.EX2 R209, R6 ;  /* 0x0000000600d17308 */ /* 0x0001e20000000800 */
[-CC-:B------:R-:W-:Y:S01]  /*17030*/  FFMA.FTZ R14, R14, R3.reuse, -R7.reuse ;  /* 0x000000030e0e7223 */ /* 0x180fe20000010807 */
[-CC-:B------:R-:W-:Y:S01]  /*17040*/  FFMA.FTZ R20, R20, R3.reuse, -R7.reuse ;  /* 0x0000000314147223 */ /* 0x180fe20000010807 */
[-CC-:B------:R-:W-:Y:S01]  /*17050*/  FFMA.FTZ R24, R24, R3.reuse, -R7.reuse ;  /* 0x0000000318187223 */ /* 0x180fe20000010807 */
[-CC-:B------:R-:W-:Y:S01]  /*17060*/  FFMA.FTZ R28, R28, R3.reuse, -R7.reuse ;  /* 0x000000031c1c7223 */ /* 0x180fe20000010807 */
[-CC-:B------:R-:W-:Y:S01]  /*17070*/  FFMA.FTZ R32, R32, R3.reuse, -R7.reuse ;  /* 0x0000000320207223 */ /* 0x180fe20000010807 */
[-CC-:B------:R-:W-:Y:S01]  /*17080*/  FFMA.FTZ R34, R34, R3.reuse, -R7.reuse ;  /* 0x0000000322227223 */ /* 0x180fe20000010807 */
[-C--:B------:R-:W-:Y:S01]  /*17090*/  FFMA.FTZ R36, R36, R3.reuse, -R7 ;  /* 0x0000000324247223 */ /* 0x080fe20000010807 */
[----:B------:R-:W1:Y:S01]  /*170a0*/  MUFU.EX2 R2, R2 ;  /* 0x0000000200027308 */ /* 0x000e620000000800 */
[----:B0-----:R-:W-:Y:S01]  /*170b0*/  FADD.FTZ R6, R60, R33 ;  /* 0x000000213c067221 */ /* 0x001fe20000010000 */
[-CC-:B------:R-:W-:Y:S01]  /*170c0*/  FFMA.FTZ R40, R40, R3.reuse, -R7.reuse ;  /* 0x0000000328287223 */ /* 0x180fe20000010807 */
[-CC-:B------:R-:W-:Y:S01]  /*170d0*/  FFMA.FTZ R42, R42, R3.reuse, -R7.reuse ;  /* 0x000000032a2a7223 */ /* 0x180fe20000010807 */
[-CC-:B------:R-:W-:Y:S01]  /*170e0*/  FFMA.FTZ R38, R38, R3.reuse, -R7.reuse ;  /* 0x0000000326267223 */ /* 0x180fe20000010807 */
[----:B------:R-:W-:Y:S01]  /*170f0*/  FADD.FTZ R6, R9, R6 ;  /* 0x0000000609067221 */ /* 0x000fe20000010000 */
[-CC-:B------:R-:W-:Y:S01]  /*17100*/  FFMA.FTZ R46, R46, R3.reuse, -R7.reuse ;  /* 0x000000032e2e7223 */ /* 0x180fe20000010807 */
[-CC-:B------:R-:W-:Y:S01]  /*17110*/  FFMA.FTZ R26, R26, R3.reuse, -R7.reuse ;  /* 0x000000031a1a7223 */ /* 0x180fe20000010807 */
[----:B------:R-:W0:Y:S01]  /*17120*/  MUFU.EX2 R8, R8 ;  /* 0x0000000800087308 */ /* 0x000e220000000800 */
[----:B------:R-:W-:Y:S01]  /*17130*/  FADD.FTZ R35, R11, R6 ;  /* 0x000000060b237221 */ /* 0x000fe20000010000 */
[-CC-:B------:R-:W-:Y:S01]  /*17140*/  FFMA.FTZ R48, R48, R3.reuse, -R7.reuse ;  /* 0x0000000330307223 */ /* 0x180fe20000010807 */
[-CC-:B------:R-:W-:Y:S01]  /*17150*/  FFMA.FTZ R30, R30, R3.reuse, -R7.reuse ;  /* 0x000000031e1e7223 */ /* 0x180fe20000010807 */
[----:B------:R-:W-:Y:S01]  /*17160*/  FFMA.FTZ R7, R50, R3, -R7 ;  /* 0x0000000332077223 */ /* 0x000fe20000010807 */
[----:B---3--:R-:W-:Y:S01]  /*17170*/  F2FP.BF16.F32.PACK_AB R198, R29, R72 ;  /* 0x000000481dc6723e */ /* 0x008fe200000010ff */
[----:B------:R-:W-:-:S02]  /*17180*/  IMAD.MOV.U32 R60, RZ, RZ, R151 ;  /* 0x000000ffff3c7224 */ /* 0x000fc400078e0097 */
[----:B------:R3:W4:Y:S01]  /*17190*/  MUFU.EX2 R211, R10 ;  /* 0x0000000a00d37308 */ /* 0x0007220000000800 */
[----:B-1----:R-:W-:Y:S01]  /*171a0*/  FADD.FTZ R33, R2, R209 ;  /* 0x000000d102217221 */ /* 0x002fe20000010000 */
[----:B------:R-:W-:Y:S01]  /*171b0*/  F2FP.BF16.F32.PACK_AB R209, R209, R2 ;  /* 0x00000002d1d1723e */ /* 0x000fe200000010ff */
[----:B------:R-:W-:Y:S02]  /*171c0*/  IMAD.MOV.U32 R2, RZ, RZ, 0x3f800000 ;  /* 0x3f800000ff027424 */ /* 0x000fe400078e00ff */
[----:B------:R-:W-:-:S03]  /*171d0*/  IMAD.MOV.U32 R50, RZ, RZ, R151 ;  /* 0x000000ffff327224 */ /* 0x000fc600078e0097 */
[----:B------:R-:W1:Y:S01]  /*171e0*/  MUFU.EX2 R12, R12 ;  /* 0x0000000c000c7308 */ /* 0x000e620000000800 */
[----:B---3--:R-:W-:Y:S01]  /*171f0*/  FADD.FTZ R10, R54, R35 ;  /* 0x00000023360a7221 */ /* 0x008fe20000010000 */
[----:B0-----:R-:W-:Y:S01]  /*17200*/  FADD.FTZ R6, R8, R33 ;  /* 0x0000002108067221 */ /* 0x001fe20000010000 */
[----:B------:R-:W-:Y:S02]  /*17210*/  IMAD.MOV.U32 R54, RZ, RZ, R151 ;  /* 0x000000ffff367224 */ /* 0x000fe400078e0097 */
[----:B------:R-:W-:-:S03]  /*17220*/  FADD.FTZ R35, R15, R10 ;  /* 0x0000000a0f237221 */ /* 0x000fc60000010000 */
[----:B------:R-:W0:Y:S01]  /*17230*/  MUFU.EX2 R205, R14 ;  /* 0x0000000e00cd7308 */ /* 0x000e220000000800 */
[C---:B----4-:R-:W-:Y:S01]  /*17240*/  FADD.FTZ R33, R211.reuse, R6 ;  /* 0x00000006d3217221 */ /* 0x050fe20000010000 */
[----:B------:R-:W-:Y:S01]  /*17250*/  FADD.FTZ R35, R58, R35 ;  /* 0x000000233a237221 */ /* 0x000fe20000010000 */
[----:B------:R-:W-:Y:S01]  /*17260*/  F2FP.BF16.F32.PACK_AB R211, R211, R8 ;  /* 0x00000008d3d3723e */ /* 0x000fe200000010ff */
[----:B------:R-:W-:Y:S02]  /*17270*/  IMAD.MOV.U32 R58, RZ, RZ, R151 ;  /* 0x000000ffff3a7224 */ /* 0x000fe400078e0097 */
[----:B------:R-:W-:Y:S01]  /*17280*/  FADD.FTZ R10, R62, R35 ;  /* 0x000000233e0a7221 */ /* 0x000fe20000010000 */
[----:B------:R-:W-:Y:S01]  /*17290*/  IMAD.MOV.U32 R62, RZ, RZ, R151 ;  /* 0x000000ffff3e7224 */ /* 0x000fe200078e0097 */
[----:B------:R-:W3:Y:S01]  /*172a0*/  MUFU.EX2 R20, R20 ;  /* 0x0000001400147308 */ /* 0x000ee20000000800 */
[----:B-1----:R-:W-:Y:S01]  /*172b0*/  FADD.FTZ R6, R12, R33 ;  /* 0x000000210c067221 */ /* 0x002fe20000010000 */
[----:B------:R-:W-:-:S04]  /*172c0*/  FADD.FTZ R35, R21, R10 ;  /* 0x0000000a15237221 */ /* 0x000fc80000010000 */
[----:B--2---:R-:W-:Y:S01]  /*172d0*/  FADD.FTZ R0, R44, R35 ;  /* 0x000000232c007221 */ /* 0x004fe20000010000 */
[----:B------:R-:W-:Y:S01]  /*172e0*/  IMAD.MOV.U32 R44, RZ, RZ, R151 ;  /* 0x000000ffff2c7224 */ /* 0x000fe200078e0097 */
[----:B------:R1:W2:Y:S01]  /*172f0*/  MUFU.EX2 R207, R24 ;  /* 0x0000001800cf7308 */ /* 0x0002a20000000800 */
[----:B0-----:R-:W-:Y:S01]  /*17300*/  FADD.FTZ R33, R205, R6 ;  /* 0x00000006cd217221 */ /* 0x001fe20000010000 */
[----:B------:R-:W-:Y:S01]  /*17310*/  FADD.FTZ R35, R25, R0 ;  /* 0x0000000019237221 */ /* 0x000fe20000010000 */
[----:B------:R-:W-:Y:S02]  /*17320*/  F2FP.BF16.F32.PACK_AB R205, R205, R12 ;  /* 0x0000000ccdcd723e */ /* 0x000fe400000010ff */
[----:B------:R-:W-:-:S03]  /*17330*/  MOV R25, R151 ;  /* 0x0000009700197202 */ /* 0x000fc60000000f00 */
[----:B------:R-:W0:Y:S01]  /*17340*/  MUFU.EX2 R28, R28 ;  /* 0x0000001c001c7308 */ /* 0x000e220000000800 */
[----:B---3--:R-:W-:Y:S01]  /*17350*/  FADD.FTZ R6, R20, R33 ;  /* 0x0000002114067221 */ /* 0x008fe20000010000 */
[----:B-1----:R-:W-:-:S06]  /*17360*/  IMAD.MOV.U32 R24, RZ, RZ, R151 ;  /* 0x000000ffff187224 */ /* 0x002fcc00078e0097 */
[----:B------:R1:W3:Y:S01]  /*17370*/  MUFU.EX2 R201, R32 ;  /* 0x0000002000c97308 */ /* 0x0002e20000000800 */
[C---:B--2---:R-:W-:Y:S01]  /*17380*/  FADD.FTZ R33, R207.reuse, R6 ;  /* 0x00000006cf217221 */ /* 0x044fe20000010000 */
[----:B------:R-:W-:Y:S01]  /*17390*/  FADD.FTZ R6, R68, R35 ;  /* 0x0000002344067221 */ /* 0x000fe20000010000 */
[----:B------:R-:W-:Y:S01]  /*173a0*/  F2FP.BF16.F32.PACK_AB R207, R207, R20 ;  /* 0x00000014cfcf723e */ /* 0x000fe200000010ff */
[--C-:B------:R-:W-:Y:S02]  /*173b0*/  IMAD.MOV.U32 R68, RZ, RZ, R151.reuse ;  /* 0x000000ffff447224 */ /* 0x100fe400078e0097 */
[----:B------:R-:W-:Y:S01]  /*173c0*/  FADD.FTZ R35, R27, R6 ;  /* 0x000000061b237221 */ /* 0x000fe20000010000 */
[----:B------:R-:W-:Y:S01]  /*173d0*/  IMAD.MOV.U32 R27, RZ, RZ, R151 ;  /* 0x000000ffff1b7224 */ /* 0x000fe200078e0097 */
[----:B------:R-:W2:Y:S01]  /*173e0*/  MUFU.EX2 R34, R34 ;  /* 0x0000002200227308 */ /* 0x000ea20000000800 */
[----:B0-----:R-:W-:Y:S01]  /*173f0*/  FADD.FTZ R0, R28, R33 ;  /* 0x000000211c007221 */ /* 0x001fe20000010000 */
[----:B------:R-:W-:Y:S01]  /*17400*/  FADD.FTZ R6, R72, R35 ;  /* 0x0000002348067221 */ /* 0x000fe20000010000 */
[----:B------:R-:W-:-:S02]  /*17410*/  IMAD.MOV.U32 R72, RZ, RZ, R151 ;  /* 0x000000ffff487224 */ /* 0x000fc400078e0097 */
[--C-:B------:R-:W-:Y:S02]  /*17420*/  IMAD.MOV.U32 R35, RZ, RZ, R151.reuse ;  /* 0x000000ffff237224 */ /* 0x100fe400078e0097 */
[----:B------:R-:W-:Y:S01]  /*17430*/  FADD.FTZ R6, R29, R6 ;  /* 0x000000061d067221 */ /* 0x000fe20000010000 */
[--C-:B-1----:R-:W-:Y:S01]  /*17440*/  IMAD.MOV.U32 R32, RZ, RZ, R151.reuse ;  /* 0x000000ffff207224 */ /* 0x102fe200078e0097 */
[----:B------:R0:W1:Y:S01]  /*17450*/  MUFU.EX2 R203, R36 ;  /* 0x0000002400cb7308 */ /* 0x0000620000000800 */
[----:B---3--:R-:W-:Y:S01]  /*17460*/  FADD.FTZ R33, R201, R0 ;  /* 0x00000000c9217221 */ /* 0x008fe20000010000 */
[----:B------:R-:W-:Y:S01]  /*17470*/  FADD.FTZ R11, R31, R6 ;  /* 0x000000061f0b7221 */ /* 0x000fe20000010000 */
[----:B------:R-:W-:Y:S01]  /*17480*/  F2FP.BF16.F32.PACK_AB R201, R201, R28 ;  /* 0x0000001cc9c9723e */ /* 0x000fe200000010ff */
[--C-:B------:R-:W-:Y:S02]  /*17490*/  IMAD.MOV.U32 R29, RZ, RZ, R151.reuse ;  /* 0x000000ffff1d7224 */ /* 0x100fe400078e0097 */
[----:B------:R-:W-:-:S02]  /*174a0*/  IMAD.MOV.U32 R28, RZ, RZ, R151 ;  /* 0x000000ffff1c7224 */ /* 0x000fc400078e0097 */
[----:B------:R-:W3:Y:S01]  /*174b0*/  MUFU.EX2 R40, R40 ;  /* 0x0000002800287308 */ /* 0x000ee20000000800 */
[----:B--2---:R-:W-:Y:S01]  /*174c0*/  FADD.FTZ R0, R34, R33 ;  /* 0x0000002122007221 */ /* 0x004fe20000010000 */
[--C-:B0-----:R-:W-:Y:S02]  /*174d0*/  IMAD.MOV.U32 R36, RZ, RZ, R151.reuse ;  /* 0x000000ffff247224 */ /* 0x101fe400078e0097 */
[----:B------:R-:W-:-:S04]  /*174e0*/  IMAD.MOV.U32 R33, RZ, RZ, R151 ;  /* 0x000000ffff217224 */ /* 0x000fc800078e0097 */
[----:B------:R0:W2:Y:S01]  /*174f0*/  MUFU.EX2 R197, R42 ;  /* 0x0000002a00c57308 */ /* 0x0000a20000000800 */
[C---:B-1----:R-:W-:Y:S01]  /*17500*/  FADD.FTZ R9, R203.reuse, R0 ;  /* 0x00000000cb097221 */ /* 0x042fe20000010000 */
[----:B------:R-:W-:Y:S01]  /*17510*/  F2FP.BF16.F32.PACK_AB R203, R203, R34 ;  /* 0x00000022cbcb723e */ /* 0x000fe200000010ff */
[----:B------:R-:W-:-:S05]  /*17520*/  IMAD.MOV.U32 R34, RZ, RZ, R151 ;  /* 0x000000ffff227224 */ /* 0x000fca00078e0097 */
[----:B------:R-:W1:Y:S01]  /*17530*/  MUFU.EX2 R38, R38 ;  /* 0x0000002600267308 */ /* 0x000e620000000800 */
[----:B---3--:R-:W-:Y:S01]  /*17540*/  FADD.FTZ R0, R40, R9 ;  /* 0x0000000928007221 */ /* 0x008fe20000010000 */
[----:B0-----:R-:W-:-:S06]  /*17550*/  IMAD.MOV.U32 R42, RZ, RZ, R151 ;  /* 0x000000ffff2a7224 */ /* 0x001fcc00078e0097 */
[----:B------:R0:W3:Y:S01]  /*17560*/  MUFU.EX2 R199, R46 ;  /* 0x0000002e00c77308 */ /* 0x0000e20000000800 */
[C---:B--2---:R-:W-:Y:S01]  /*17570*/  FADD.FTZ R9, R197.reuse, R0 ;  /* 0x00000000c5097221 */ /* 0x044fe20000010000 */
[----:B------:R-:W-:Y:S01]  /*17580*/  F2FP.BF16.F32.PACK_AB R197, R197, R40 ;  /* 0x00000028c5c5723e */ /* 0x000fe200000010ff */
[----:B------:R-:W-:-:S05]  /*17590*/  IMAD.MOV.U32 R40, RZ, RZ, R151 ;  /* 0x000000ffff287224 */ /* 0x000fca00078e0097 */
[----:B------:R-:W2:Y:S01]  /*175a0*/  MUFU.EX2 R26, R26 ;  /* 0x0000001a001a7308 */ /* 0x000ea20000000800 */
[----:B-1----:R-:W-:Y:S01]  /*175b0*/  FADD.FTZ R0, R38, R9 ;  /* 0x0000000926007221 */ /* 0x002fe20000010000 */
[----:B0-----:R-:W-:-:S06]  /*175c0*/  IMAD.MOV.U32 R46, RZ, RZ, R151 ;  /* 0x000000ffff2e7224 */ /* 0x001fcc00078e0097 */
[----:B------:R-:W0:Y:S01]  /*175d0*/  MUFU.EX2 R76, R76 ;  /* 0x0000004c004c7308 */ /* 0x000e220000000800 */
[C---:B---3--:R-:W-:Y:S01]  /*175e0*/  FADD.FTZ R9, R199.reuse, R0 ;  /* 0x00000000c7097221 */ /* 0x048fe20000010000 */
[----:B------:R-:W-:Y:S02]  /*175f0*/  F2FP.BF16.F32.PACK_AB R199, R199, R38 ;  /* 0x00000026c7c7723e */ /* 0x000fe400000010ff */
[----:B------:R-:W-:-:S04]  /*17600*/  MOV R38, R151 ;  /* 0x0000009700267202 */ /* 0x000fc80000000f00 */
[----:B------:R1:W3:Y:S01]  /*17610*/  MUFU.EX2 R193, R48 ;  /* 0x0000003000c17308 */ /* 0x0002e20000000800 */
[----:B--2---:R-:W-:-:S07]  /*17620*/  FADD.FTZ R0, R26, R9 ;  /* 0x000000091a007221 */ /* 0x004fce0000010000 */
[----:B------:R-:W2:Y:S01]  /*17630*/  MUFU.EX2 R78, R78 ;  /* 0x0000004e004e7308 */ /* 0x000ea20000000800 */
[C---:B0-----:R-:W-:Y:S01]  /*17640*/  FADD.FTZ R11, R76.reuse, R11 ;  /* 0x0000000b4c0b7221 */ /* 0x041fe20000010000 */
[----:B------:R-:W-:Y:S01]  /*17650*/  F2FP.BF16.F32.PACK_AB R192, R76, R31 ;  /* 0x0000001f4cc0723e */ /* 0x000fe200000010ff */
[--C-:B------:R-:W-:Y:S02]  /*17660*/  IMAD.MOV.U32 R76, RZ, RZ, R151.reuse ;  /* 0x000000ffff4c7224 */ /* 0x100fe400078e0097 */
[--C-:B-1----:R-:W-:Y:S02]  /*17670*/  IMAD.MOV.U32 R48, RZ, RZ, R151.reuse ;  /* 0x000000ffff307224 */ /* 0x102fe400078e0097 */
[----:B------:R-:W-:Y:S01]  /*17680*/  IMAD.MOV.U32 R31, RZ, RZ, R151 ;  /* 0x000000ffff1f7224 */ /* 0x000fe200078e0097 */
[----:B------:R-:W0:Y:S01]  /*17690*/  MUFU.EX2 R30, R30 ;  /* 0x0000001e001e7308 */ /* 0x000e220000000800 */
[C---:B---3--:R-:W-:Y:S01]  /*176a0*/  FADD.FTZ R9, R193.reuse, R0 ;  /* 0x00000000c1097221 */ /* 0x048fe20000010000 */
[----:B------:R-:W-:Y:S01]  /*176b0*/  F2FP.BF16.F32.PACK_AB R193, R193, R26 ;  /* 0x0000001ac1c1723e */ /* 0x000fe200000010ff */
[----:B------:R-:W-:-:S02]  /*176c0*/  IMAD.MOV.U32 R0, RZ, RZ, 0x3f800000 ;  /* 0x3f800000ff007424 */ /* 0x000fc400078e00ff */
[----:B------:R-:W-:-:S03]  /*176d0*/  IMAD.MOV.U32 R26, RZ, RZ, R151 ;  /* 0x000000ffff1a7224 */ /* 0x000fc600078e0097 */
[----:B------:R-:W1:Y:S01]  /*176e0*/  MUFU.EX2 R13, R13 ;  /* 0x0000000d000d7308 */ /* 0x000e620000000800 */
[----:B--2---:R-:W-:-:S07]  /*176f0*/  FADD.FTZ R6, R78, R11 ;  /* 0x0000000b4e067221 */ /* 0x004fce0000010000 */
[----:B------:R-:W2:Y:S01]  /*17700*/  MUFU.EX2 R7, R7 ;  /* 0x0000000700077308 */ /* 0x000ea20000000800 */
[----:B0-----:R-:W-:Y:S01]  /*17710*/  FADD.FTZ R226, R30, R9 ;  /* 0x000000091ee27221 */ /* 0x001fe20000010000 */
[C---:B-1----:R-:W-:Y:S01]  /*17720*/  F2FP.BF16.F32.PACK_AB R194, R13.reuse, R78 ;  /* 0x0000004e0dc2723e */ /* 0x042fe200000010ff */
[----:B------:R-:W-:Y:S01]  /*17730*/  FADD.FTZ R227, R13, R6 ;  /* 0x000000060de37221 */ /* 0x000fe20000010000 */
[--C-:B------:R-:W-:Y:S01]  /*17740*/  IMAD.MOV.U32 R78, RZ, RZ, R151.reuse ;  /* 0x000000ffff4e7224 */ /* 0x100fe200078e0097 */
[C---:B--2---:R-:W-:Y:S01]  /*17750*/  F2FP.BF16.F32.PACK_AB R195, R7.reuse, R30 ;  /* 0x0000001e07c3723e */ /* 0x044fe200000010ff */
[----:B------:R-:W-:Y:S01]  /*17760*/  FADD.FTZ R226, R7, R226 ;  /* 0x000000e207e27221 */ /* 0x000fe20000010000 */
[----:B------:R-:W-:Y:S01]  /*17770*/  IMAD.MOV.U32 R30, RZ, RZ, R151 ;  /* 0x000000ffff1e7224 */ /* 0x000fe200078e0097 */
[----:B------:R-:W-:Y:S06]  /*17780*/  @!P1 BRA `(.L_x_635) ;  /* 0x0000005000909947 */ /* 0x000fec0003800000 */
[----:B------:R-:W-:Y:S01]  /*17790*/  VIADD R21, R181, 0xfffffffe ;  /* 0xfffffffeb5157836 */ /* 0x000fe20000000000 */
[----:B------:R-:W-:Y:S01]  /*177a0*/  CS2R R150, SRZ ;  /* 0x0000000000967805 */ /* 0x000fe2000001ff00 */
[----:B------:R-:W-:Y:S01]  /*177b0*/  IMAD.MOV.U32 R20, RZ, RZ, R4 ;  /* 0x000000ffff147224 */ /* 0x000fe200078e0004 */
[----:B------:R-:W-:Y:S01]  /*177c0*/  CS2R R146, SRZ ;  /* 0x0000000000927805 */ /* 0x000fe2000001ff00 */
[----:B------:R-:W-:Y:S01]  /*177d0*/  IMAD.MOV.U32 R15, RZ, RZ, R5 ;  /* 0x000000ffff0f7224 */ /* 0x000fe200078e0005 */
[----:B------:R-:W-:Y:S01]  /*177e0*/  CS2R R142, SRZ ;  /* 0x00000000008e7805 */ /* 0x000fe2000001ff00 */
[----:B------:R-:W-:Y:S01]  /*177f0*/  IMAD.MOV.U32 R14, RZ, RZ, R229 ;  /* 0x000000ffff0e7224 */ /* 0x000fe200078e00e5 */
[----:B------:R-:W-:Y:S01]  /*17800*/  CS2R R138, SRZ ;  /* 0x00000000008a7805 */ /* 0x000fe2000001ff00 */
[----:B------:R-:W-:Y:S01]  /*17810*/  IMAD.MOV.U32 R8, RZ, RZ, R225 ;  /* 0x000000ffff087224 */ /* 0x000fe200078e00e1 */
[----:B------:R-:W-:Y:S01]  /*17820*/  CS2R R134, SRZ ;  /* 0x0000000000867805 */ /* 0x000fe2000001ff00 */
[----:B------:R-:W-:Y:S01]  /*17830*/  IMAD.MOV.U32 R2, RZ, RZ, 0x3f800000 ;  /* 0x3f800000ff027424 */ /* 0x000fe200078e00ff */
        /* <DEDUP_REMOVED lines=58> */
[----:B------:R-:W-:-:S07]  /*17be0*/  CS2R R24, SRZ ;  /* 0x0000000000187805 */ /* 0x000fce000001ff00 */
.L_x_648:
[----:B------:R-:W-:-:S04]  /*17bf0*/  ISETP.NE.AND P1, PT, R8, 0x1, PT ;  /* 0x000000010800780c */ /* 0x000fc80003f25270 */
[----:B------:R-:W-:-:S04]  /*17c00*/  SEL R229, RZ, 0x1, P1 ;  /* 0x00000001ffe57807 */ /* 0x000fc80000800000 */
[----:B------:R-:W-:Y:S01]  /*17c10*/  LOP3.LUT R229, R14, R229, RZ, 0x3c, !PT ;  /* 0x000000e50ee57212 */ /* 0x000fe200078e3cff */
[----:B------:R-:W-:Y:S06]  /*17c20*/  @!P0 BRA `(.L_x_636) ;  /* 0x0000000000048947 */ /* 0x000fec0003800000 */
[----:B------:R-:W-:Y:S01]  /*17c30*/  BPT.TRAP 0x1 ;  /* 0x000000040000795c */ /* 0x000fe20000300000 */
.L_x_636:
[----:B------:R-:W-:Y:S01]  /*17c40*/  VIADD R225, R8, 0x1 ;  /* 0x0000000108e17836 */ /* 0x000fe20000000000 */
[----:B------:R-:W-:-:S04]  /*17c50*/  SHF.L.U32 R6, R229, 0x1f, RZ ;  /* 0x0000001fe5067819 */ /* 0x000fc800000006ff */
[----:B------:R-:W-:-:S04]  /*17c60*/  ISETP.NE.AND P1, PT, R225, 0x2, PT ;  /* 0x00000002e100780c */ /* 0x000fc80003f25270 */
[----:B------:R-:W-:-:S05]  /*17c70*/  SEL R225, R225, RZ, P1 ;  /* 0x000000ffe1e17207 */ /* 0x000fca0000800000 */
[----:B------:R-:W-:-:S04]  /*17c80*/  IMAD R9, R225, 0x8, R22 ;  /* 0x00000008e1097824 */ /* 0x000fc800078e0216 */
[----:B------:R0:W1:Y:S01]  /*17c90*/  SYNCS.PHASECHK.TRANS64.TRYWAIT P1, [R9+URZ+0x38830], R6 ;  /* 0x03883006090075a7 */ /* 0x000062000802017f */
[----:B------:R-:W-:Y:S05]  /*17ca0*/  @!P0 BRA `(.L_x_637) ;  /* 0x0000000000048947 */ /* 0x000fea0003800000 */
[----:B------:R-:W-:Y:S01]  /*17cb0*/  BPT.TRAP 0x1 ;  /* 0x000000040000795c */ /* 0x000fe20000300000 */
.L_x_637:
[----:B------:R-:W2:Y:S01]  /*17cc0*/  LDL R3, [R1+0x5c] ;  /* 0x00005c0001037983 */ /* 0x000ea20000100800 */
[----:B------:R-:W-:Y:S01]  /*17cd0*/  BSSY B1, `(.L_x_638) ;  /* 0x0000007000017945 */ /* 0x000fe20003800000 */
[----:B------:R-:W-:Y:S02]  /*17ce0*/  IMAD.MOV.U32 R5, RZ, RZ, 0x40000040 ;  /* 0x40000040ff057424 */ /* 0x000fe400078e00ff */
[----:B--2---:R-:W-:-:S04]  /*17cf0*/  IMAD R4, R225, 0xa00, R3 ;  /* 0x00000a00e1047824 */ /* 0x004fc800078e0203 */
[----:B------:R-:W-:Y:S01]  /*17d00*/  VIADD R3, R4, 0x80 ;  /* 0x0000008004037836 */ /* 0x000fe20000000000 */
[----:B-1----:R-:W-:Y:S06]  /*17d10*/  @P1 BRA `(.L_x_639) ;  /* 0x0000000000081947 */ /* 0x002fec0003800000 */
[----:B------:R-:W1:Y:S02]  /*17d20*/  SYNCS.PHASECHK.TRANS64.TRYWAIT P1, [R9+URZ+0x38830], R6 ;  /* 0x03883006090075a7 */ /* 0x000e64000802017f */
[----:B-1----:R-:W-:Y:S05]  /*17d30*/  @!P1 BRA `(.L_x_640) ;  /* 0x00000114000c9947 */ /* 0x002fea0003800000 */
.L_x_639:
[----:B------:R-:W-:Y:S05]  /*17d40*/  BSYNC B1 ;  /* 0x0000000000017941 */ /* 0x000fea0003800000 */
.L_x_638:
[----:B------:R-:W2:Y:S04]  /*17d50*/  LDL.64 R152, [R1+0x48] ;  /* 0x0000480001987983 */ /* 0x000ea80000100a00 */
[----:B------:R-:W3:Y:S04]  /*17d60*/  LDL.64 R156, [R1+0x8] ;  /* 0x00000800019c7983 */ /* 0x000ee80000100a00 */
[----:B------:R-:W4:Y:S01]  /*17d70*/  LDL.64 R154, [R1] ;  /* 0x00000000019a7983 */ /* 0x000f220000100a00 */
[----:B------:R-:W-:Y:S02]  /*17d80*/  R2UR UR10, R4 ;  /* 0x00000000040a72ca */ /* 0x000fe400000e0000 */
[----:B------:R-:W-:Y:S01]  /*17d90*/  R2UR UR11, R5 ;  /* 0x00000000050b72ca */ /* 0x000fe200000e0000 */
[----:B------:R-:W-:Y:S01]  /*17da0*/  WARPGROUP.ARRIVE ;  /* 0x00000000000079c5 */ /* 0x000fe20000000000 */
[----:B01----:R-:W-:Y:S01]  /*17db0*/  IMAD.MOV.U32 R6, RZ, RZ, R3 ;  /* 0x000000ffff067224 */ /* 0x003fe200078e0003 */
[----:B------:R-:W-:-:S04]  /*17dc0*/  MOV R7, 0x40000040 ;  /* 0x4000004000077802 */ /* 0x000fc80000000f00 */
[----:B------:R-:W-:Y:S02]  /*17dd0*/  R2UR UR6, R6 ;  /* 0x00000000060672ca */ /* 0x000fe400000e0000 */
[----:B------:R-:W-:Y:S01]  /*17de0*/  R2UR UR7, R7 ;  /* 0x00000000070772ca */ /* 0x000fe200000e0000 */
[C---:B------:R-:W-:Y:S02]  /*17df0*/  VIADD R6, R4.reuse, 0x100 ;  /* 0x0000010004067836 */ /* 0x040fe40000000000 */
[----:B------:R-:W-:Y:S02]  /*17e00*/  IMAD.MOV.U32 R7, RZ, RZ, 0x40000040 ;  /* 0x40000040ff077424 */ /* 0x000fe400078e00ff */
[----:B------:R-:W-:Y:S02]  /*17e10*/  VIADD R10, R4, 0x180 ;  /* 0x00000180040a7836 */ /* 0x000fe40000000000 */
[----:B------:R-:W-:Y:S01]  /*17e20*/  IMAD.MOV.U32 R11, RZ, RZ, 0x40000040 ;  /* 0x40000040ff0b7424 */ /* 0x000fe200078e00ff */
[----:B--2---:R-:W-:-:S02]  /*17e30*/  R2UR UR46, R152 ;  /* 0x00000000982e72ca */ /* 0x004fc400000e0000 */
[----:B------:R-:W-:Y:S02]  /*17e40*/  R2UR UR47, R153 ;  /* 0x00000000992f72ca */ /* 0x000fe400000e0000 */
[----:B------:R-:W2:Y:S01]  /*17e50*/  LDL.64 R152, [R1+0x40] ;  /* 0x0000400001987983 */ /* 0x000ea20000100a00 */
[----:B---3--:R-:W-:Y:S02]  /*17e60*/  R2UR UR12, R156 ;  /* 0x000000009c0c72ca */ /* 0x008fe400000e0000 */
[----:B------:R-:W-:-:S11]  /*17e70*/  R2UR UR13, R157 ;  /* 0x000000009d0d72ca */ /* 0x000fd600000e0000 */
[----:B------:R-:W-:Y:S02]  /*17e80*/  UMOV UR8, UR12 ;  /* 0x0000000c00087c82 */ /* 0x000fe40008000000 */
[----:B------:R-:W-:Y:S02]  /*17e90*/  UMOV UR9, UR13 ;  /* 0x0000000d00097c82 */ /* 0x000fe40008000000 */
[----:B------:R-:W-:Y:S01]  /*17ea0*/  HGMMA.64x16x16.F32.BF16 R184, gdesc[UR8], RZ, !UPT, gsb0 ;  /* 0x0020000008b879f0 */ /* 0x000fe2000c0018ff */
[----:B------:R-:W-:Y:S01]  /*17eb0*/  UMOV UR4, UR12 ;  /* 0x0000000c00047c82 */ /* 0x000fe20008000000 */
[----:B------:R-:W-:Y:S01]  /*17ec0*/  UMOV UR5, UR13 ;  /* 0x0000000d00057c82 */ /* 0x000fe20008000000 */
[----:B------:R-:W-:Y:S02]  /*17ed0*/  WARPGROUP.DEPBAR.LE gsb0, 0x0 ;  /* 0x00008000000079c5 */ /* 0x000fe40000010000 */
[----:B------:R-:W-:-:S06]  /*17ee0*/  WARPGROUP.ARRIVE ;  /* 0x00000000000079c5 */ /* 0x000fcc0000000000 */
[----:B------:R-:W-:Y:S01]  /*17ef0*/  HGMMA.64x16x16.F32.BF16 R176, gdesc[UR4], RZ, !UPT, gsb0 ;  /* 0x0020000004b079f0 */ /* 0x000fe2000c0018ff */
[----:B------:R-:W-:Y:S02]  /*17f00*/  R2UR UR10, R6 ;  /* 0x00000000060a72ca */ /* 0x000fe400000e0000 */
[----:B------:R-:W-:Y:S01]  /*17f10*/  R2UR UR11, R7 ;  /* 0x00000000070b72ca */ /* 0x000fe200000e0000 */
[----:B------:R-:W-:Y:S01]  /*17f20*/  UMOV UR8, UR12 ;  /* 0x0000000c00087c82 */ /* 0x000fe20008000000 */
[----:B------:R-:W-:Y:S01]  /*17f30*/  UMOV UR9, UR13 ;  /* 0x0000000d00097c82 */ /* 0x000fe20008000000 */
[----:B------:R-:W-:Y:S02]  /*17f40*/  WARPGROUP.DEPBAR.LE gsb0, 0x0 ;  /* 0x00008000000079c5 */ /* 0x000fe40000010000 */
[----:B------:R-:W-:-:S08]  /*17f50*/  WARPGROUP.ARRIVE ;  /* 0x00000000000079c5 */ /* 0x000fd00000000000 */
        /* <DEDUP_REMOVED lines=8> */
[----:B------:R-:W-:Y:S02]  /*17fe0*/  VIADD R6, R4, 0x200 ;  /* 0x0000020004067836 */ /* 0x000fe40000000000 */
[----:B------:R-:W-:-:S03]  /*17ff0*/  IMAD.MOV.U32 R7, RZ, RZ, 0x40000040 ;  /* 0x40000040ff077424 */ /* 0x000fc600078e00ff */
[----:B------:R-:W-:Y:S02]  /*18000*/  R2UR UR34, R6 ;  /* 0x00000000062272ca */ /* 0x000fe400000e0000 */
[----:B------:R-:W-:Y:S02]  /*18010*/  R2UR UR35, R7 ;  /* 0x00000000072372ca */ /* 0x000fe400000e0000 */
[----:B----4-:R-:W-:Y:S02]  /*18020*/  R2UR UR28, R154 ;  /* 0x000000009a1c72ca */ /* 0x010fe400000e0000 */
[----:B------:R-:W-:Y:S01]  /*18030*/  R2UR UR29, R155 ;  /* 0x000000009b1d72ca */ /* 0x000fe200000e0000 */
[----:B------:R-:W-:Y:S01]  /*18040*/  UMOV UR32, UR12 ;  /* 0x0000000c00207c82 */ /* 0x000fe20008000000 */
[----:B------:R-:W-:Y:S01]  /*18050*/  UMOV UR33, UR13 ;  /* 0x0000000d00217c82 */ /* 0x000fe20008000000 */
[----:B------:R-:W-:Y:S02]  /*18060*/  WARPGROUP.DEPBAR.LE gsb0, 0x0 ;  /* 0x00008000000079c5 */ /* 0x000fe40000010000 */
[----:B------:R-:W-:Y:S01]  /*18070*/  VIADD R12, R4, 0x2 ;  /* 0x00000002040c7836 */ /* 0x000fe20000000000 */
[----:B--2---:R-:W-:-:S02]  /*18080*/  R2UR UR42, R152 ;  /* 0x00000000982a72ca */ /* 0x004fc400000e0000 */
[----:B------:R-:W-:Y:S02]  /*18090*/  R2UR UR43, R153 ;  /* 0x00000000992b72ca */ /* 0x000fe400000e0000 */
[----:B------:R-:W-:-:S06]  /*180a0*/  WARPGROUP.ARRIVE ;  /* 0x00000000000079c5 */ /* 0x000fcc0000000000 */
[----:B------:R-:W-:Y:S01]  /*180b0*/  HGMMA.64x16x16.F32.BF16 R152, gdesc[UR32], RZ, !UPT, gsb0 ;  /* 0x00200000209879f0 */ /* 0x000fe2000c0018ff */
[----:B------:R-:W-:Y:S01]  /*180c0*/  IMAD.MOV.U32 R13, RZ, RZ, 0x40000040 ;  /* 0x40000040ff0d7424 */ /* 0x000fe200078e00ff */
[----:B------:R-:W-:-:S04]  /*180d0*/  R2UR UR26, R12 ;  /* 0x000000000c1a72ca */ /* 0x000fc800000e0000 */
[----:B------:R-:W-:Y:S01]  /*180e0*/  R2UR UR27, R13 ;  /* 0x000000000d1b72ca */ /* 0x000fe200000e0000 */
[----:B------:R-:W-:Y:S01]  /*180f0*/  UMOV UR24, UR28 ;  /* 0x0000001c00187c82 */ /* 0x000fe20008000000 */
[----:B------:R-:W-:Y:S01]  /*18100*/  UMOV UR25, UR29 ;  /* 0x0000001d00197c82 */ /* 0x000fe20008000000 */
[----:B------:R-:W-:Y:S02]  /*18110*/  WARPGROUP.DEPBAR.LE gsb0, 0x0 ;  /* 0x00008000000079c5 */ /* 0x000fe40000010000 */
[----:B------:R-:W-:-:S08]  /*18120*/  WARPGROUP.ARRIVE ;  /* 0x00000000000079c5 */ /* 0x000fd00000000000 */
[----:B------:R-:W-:Y:S01]  /*18130*/  HGMMA.64x16x16.F32.BF16 R184, gdesc[UR24], R184, gsb0 ;  /* 0x0020000018b879f0 */ /* 0x000fe200080018b8 */
[----:B------:R-:W-:Y:S02]  /*18140*/  VIADD R10, R4, 0x82 ;  /* 0x00000082040a7836 */ /* 0x000fe40000000000 */
[----:B------:R-:W-:-:S03]  /*18150*/  IMAD.MOV.U32 R11, RZ, RZ, 0x40000040 ;  /* 0x40000040ff0b7424 */ /* 0x000fc600078e00ff */
[----:B------:R-:W-:Y:S02]  /*18160*/  R2UR UR22, R10 ;  /* 0x000000000a1672ca */ /* 0x000fe400000e0000 */
        /* <DEDUP_REMOVED lines=21> */
[----:B------:R-:W-:Y:S01]  /*182c0*/  IMAD.MOV.U32 R13, RZ, RZ, 0x40000040 ;  /* 0x40000040ff0d7424 */ /* 0x000fe200078e00ff */
[C---:B------:R-:W-:Y:S01]  /*182d0*/  IADD3 R12, R4.reuse, 0x202, RZ ;  /* 0x00000202040c7810 */ /* 0x040fe20007ffe0ff */
[----:B------:R-:W-:Y:S02]  /*182e0*/  VIADD R6, R4, 0x4 ;  /* 0x0000000404067836 */ /* 0x000fe40000000000 */
[----:B------:R-:W-:Y:S01]  /*182f0*/  IMAD.MOV.U32 R7, RZ, RZ, 0x40000040 ;  /* 0x40000040ff077424 */ /* 0x000fe200078e00ff */
[----:B------:R-:W-:-:S02]  /*18300*/  WARPGROUP.DEPBAR.LE gsb0, 0x0 ;  /* 0x00008000000079c5 */ /* 0x000fc40000010000 */
[----:B------:R-:W-:Y:S01]  /*18310*/  WARPGROUP.ARRIVE ;  /* 0x00000000000079c5 */ /* 0x000fe20000000000 */
[----:B------:R-:W-:Y:S01]  /*18320*/  UMOV UR8, UR46 ;  /* 0x0000002e00087c82 */ /* 0x000fe20008000000 */
[----:B------:R-:W-:Y:S01]  /*18330*/  UMOV UR9, UR47 ;  /* 0x0000002f00097c82 */ /* 0x000fe20008000000 */
[----:B------:R-:W-:Y:S01]  /*18340*/  UMOV UR4, UR46 ;  /* 0x0000002e00047c82 */ /* 0x000fe20008000000 */
[----:B------:R-:W-:Y:S01]  /*18350*/  UMOV UR5, UR47 ;  /* 0x0000002f00057c82 */ /* 0x000fe20008000000 */
[----:B------:R-:W-:Y:S01]  /*18360*/  UMOV UR24, UR46 ;  /* 0x0000002e00187c82 */ /* 0x000fe20008000000 */
[----:B------:R-:W-:Y:S01]  /*18370*/  HGMMA.64x16x16.F32.BF16 R160, gdesc[UR12], R160, gsb0 ;  /* 0x002000000ca079f0 */ /* 0x000fe200080018a0 */
[----:B------:R-:W-:Y:S01]  /*18380*/  R2UR UR30, R12 ;  /* 0x000000000c1e72ca */ /* 0x000fe200000e0000 */
[----:B------:R-:W-:Y:S01]  /*18390*/  UMOV UR25, UR47 ;  /* 0x0000002f00197c82 */ /* 0x000fe20008000000 */
[----:B------:R-:W-:Y:S01]  /*183a0*/  R2UR UR31, R13 ;  /* 0x000000000d1f72ca */ /* 0x000fe200000e0000 */
[----:B------:R-:W-:Y:S01]  /*183b0*/  UMOV UR20, UR46 ;  /* 0x0000002e00147c82 */ /* 0x000fe20008000000 */
[----:B------:R-:W-:Y:S01]  /*183c0*/  R2UR UR10, R6 ;  /* 0x00000000060a72ca */ /* 0x000fe200000e0000 */
[----:B------:R-:W-:Y:S01]  /*183d0*/  UMOV UR21, UR47 ;  /* 0x0000002f00157c82 */ /* 0x000fe20008000000 */
[----:B------:R-:W-:Y:S01]  /*183e0*/  UMOV UR32, UR46 ;  /* 0x0000002e00207c82 */ /* 0x000fe20008000000 */
[----:B------:R-:W-:Y:S01]  /*183f0*/  UMOV UR33, UR47 ;  /* 0x0000002f00217c82 */ /* 0x000fe20008000000 */
[----:B------:R-:W-:Y:S01]  /*18400*/  UMOV UR16, UR42 ;  /* 0x0000002a00107c82 */ /* 0x000fe20008000000 */
[----:B------:R-:W-:Y:S01]  /*18410*/  UMOV UR17, UR43 ;  /* 0x0000002b00117c82 */ /* 0x000fe20008000000 */
[----:B------:R-:W2:Y:S01]  /*18420*/  LDL.64 R10, [R1+0x30] ;  /* 0x00003000010a7983 */ /* 0x000ea20000100a00 */
[----:B------:R-:W-:-:S02]  /*18430*/  WARPGROUP.DEPBAR.LE gsb0, 0x0 ;  /* 0x00008000000079c5 */ /* 0x000fc40000010000 */
[----:B------:R-:W-:Y:S01]  /*18440*/  WARPGROUP.ARRIVE ;  /* 0x00000000000079c5 */ /* 0x000fe20000000000 */
[----:B------:R-:W-:Y:S01]  /*18450*/  R2UR UR11, R7 ;  /* 0x00000000070b72ca */ /* 0x000fe200000e0000 */
[----:B------:R-:W3:Y:S04]  /*18460*/  LDL.64 R12, [R1+0x38] ;  /* 0x00003800010c7983 */ /* 0x000ee80000100a00 */
[----:B------:R-:W-:Y:S01]  /*18470*/  HGMMA.64x16x16.F32.BF16 R152, gdesc[UR28], R152, gsb0 ;  /* 0x002000001c9879f0 */ /* 0x000fe20008001898 */
[----:B------:R-:W-:Y:S02]  /*18480*/  VIADD R6, R4, 0x84 ;  /* 0x0000008404067836 */ /* 0x000fe40000000000 */
[----:B------:R-:W-:Y:S01]  /*18490*/  IMAD.MOV.U32 R7, RZ, RZ, 0x40000040 ;  /* 0x40000040ff077424 */ /* 0x000fe200078e00ff */
[----:B------:R-:W-:-:S02]  /*184a0*/  WARPGROUP.DEPBAR.LE gsb0, 0x0 ;  /* 0x00008000000079c5 */ /* 0x000fc40000010000 */
[----:B------:R-:W-:-:S06]  /*184b0*/  WARPGROUP.ARRIVE ;  /* 0x00000000000079c5 */ /* 0x000fcc0000000000 */
[----:B------:R-:W-:Y:S01]  /*184c0*/  HGMMA.64x16x16.F32.BF16 R184, gdesc[UR8], R184, gsb0 ;  /* 0x0020000008b879f0 */ /* 0x000fe200080018b8 */
[----:B------:R-:W-:Y:S02]  /*184d0*/  R2UR UR6, R6 ;  /* 0x00000000060672ca */ /* 0x000fe400000e0000 */
[----:B------:R-:W-:Y:S01]  /*184e0*/  R2UR UR7, R7 ;  /* 0x00000000070772ca */ /* 0x000fe200000e0000 */
[----:B------:R-:W-:Y:S01]  /*184f0*/  VIADD R6, R4, 0x104 ;  /* 0x0000010404067836 */ /* 0x000fe20000000000 */
[----:B------:R-:W-:Y:S02]  /*18500*/  WARPGROUP.DEPBAR.LE gsb0, 0x0 ;  /* 0x00008000000079c5 */ /* 0x000fe40000010000 */
[----:B------:R-:W-:-:S09]  /*18510*/  WARPGROUP.ARRIVE ;  /* 0x00000000000079c5 */ /* 0x000fd20000000000 */
[----:B------:R-:W-:Y:S01]  /*18520*/  HGMMA.64x16x16.F32.BF16 R176, gdesc[UR4], R176, gsb0 ;  /* 0x0020000004b079f0 */ /* 0x000fe200080018b0 */
[----:B------:R-:W-:Y:S01]  /*18530*/  IMAD.MOV.U32 R7, RZ, RZ, 0x40000040 ;  /* 0x40000040ff077424 */ /* 0x000fe200078e00ff */
[----:B------:R-:W-:-:S04]  /*18540*/  R2UR UR26, R6 ;  /* 0x00000000061a72ca */ /* 0x000fc800000e0000 */
[----:B------:R-:W-:Y:S01]  /*18550*/  R2UR UR27, R7 ;  /* 0x00000000071b72ca */ /* 0x000fe200000e0000 */
[----:B------:R-:W-:Y:S02]  /*18560*/  WARPGROUP.DEPBAR.LE gsb0, 0x0 ;  /* 0x00008000000079c5 */ /* 0x000fe40000010000 */
[----:B------:R-:W-:-:S10]  /*18570*/  WARPGROUP.ARRIVE ;  /* 0x00000000000079c5 */ /* 0x000fd40000000000 */
[----:B------:R-:W-:Y:S01]  /*18580*/  HGMMA.64x16x16.F32.BF16 R168, gdesc[UR24], R168, gsb0 ;  /* 0x0020000018a879f0 */ /* 0x000fe200080018a8 */
[----:B------:R-:W-:Y:S02]  /*18590*/  VIADD R6, R4, 0x184 ;  /* 0x0000018404067836 */ /* 0x000fe40000000000 */
[----:B------:R-:W-:-:S03]  /*185a0*/  IMAD.MOV.U32 R7, RZ, RZ, 0x40000040 ;  /* 0x40000040ff077424 */ /* 0x000fc600078e00ff */
[----:B------:R-:W-:Y:S02]  /*185b0*/  R2UR UR22, R6 ;  /* 0x00000000061672ca */ /* 0x000fe400000e0000 */
[----:B------:R-:W-:Y:S01]  /*185c0*/  R2UR UR23, R7 ;  /* 0x00000000071772ca */ /* 0x000fe200000e0000 */
[----:B------:R-:W-:Y:S02]  /*185d0*/  WARPGROUP.DEPBAR.LE gsb0, 0x0 ;  /* 0x00008000000079c5 */ /* 0x000fe40000010000 */
[----:B------:R-:W-:-:S10]  /*185e0*/  WARPGROUP.ARRIVE ;  /* 0x00000000000079c5 */ /* 0x000fd40000000000 */
[----:B------:R-:W-:Y:S01]  /*185f0*/  HGMMA.64x16x16.F32.BF16 R160, gdesc[UR20], R160, gsb0 ;  /* 0x0020000014a079f0 */ /* 0x000fe200080018a0 */
[----:B------:R-:W-:Y:S01]  /*18600*/  VIADD R6, R4, 0x204 ;  /* 0x0000020404067836 */ /* 0x000fe20000000000 */
[----:B------:R-:W-:-:S04]  /*18610*/  MOV R7, 0x40000040 ;  /* 0x4000004000077802 */ /* 0x000fc80000000f00 */
[----:B------:R-:W-:Y:S02]  /*18620*/  R2UR UR34, R6 ;  /* 0x00000000062272ca */ /* 0x000fe400000e0000 */
        /* <DEDUP_REMOVED lines=48> */
[----:B------:R-:W-:Y:S01]  /*18930*/  IMAD.MOV.U32 R7, RZ, RZ, 0x40000040 ;  /* 0x40000040ff077424 */ /* 0x000fe200078e00ff */
[----:B---3--:R-:W-:Y:S02]  /*18940*/  R2UR UR50, R12 ;  /* 0x000000000c3272ca */ /* 0x008fe400000e0000 */
[----:B------:R-:W-:Y:S02]  /*18950*/  R2UR UR51, R13 ;  /* 0x000000000d3372ca */ /* 0x000fe400000e0000 */
[----:B------:R-:W-:Y:S01]  /*18960*/  R2UR UR26, R6 ;  /* 0x00000000061a72ca */ /* 0x000fe200000e0000 */
[----:B------:R-:W3:Y:S01]  /*18970*/  LDL.64 R12, [R1+0x28] ;  /* 0x00002800010c7983 */ /* 0x000ee20000100a00 */
[----:B------:R-:W-:-:S07]  /*18980*/  R2UR UR27, R7 ;  /* 0x00000000071b72ca */ /* 0x000fce00000e0000 */
[----:B------:R-:W-:Y:S02]  /*18990*/  UMOV UR24, UR50 ;  /* 0x0000003200187c82 */ /* 0x000fe40008000000 */
[----:B------:R-:W-:Y:S01]  /*189a0*/  UMOV UR25, UR51 ;  /* 0x0000003300197c82 */ /* 0x000fe20008000000 */
[----:B------:R-:W-:Y:S02]  /*189b0*/  WARPGROUP.DEPBAR.LE gsb0, 0x0 ;  /* 0x00008000000079c5 */ /* 0x000fe40000010000 */
[----:B------:R-:W-:-:S06]  /*189c0*/  WARPGROUP.ARRIVE ;  /* 0x00000000000079c5 */ /* 0x000fcc0000000000 */
[----:B------:R-:W-:Y:S01]  /*189d0*/  HGMMA.64x16x16.F32.BF16 R184, gdesc[UR24], R184, gsb0 ;  /* 0x0020000018b879f0 */ /* 0x000fe200080018b8 */
[----:B------:R-:W-:Y:S01]  /*189e0*/  IMAD.MOV.U32 R7, RZ, RZ, 0x40000040 ;  /* 0x40000040ff077424 */ /* 0x000fe200078e00ff */
[----:B------:R-:W-:-:S04]  /*189f0*/  IADD3 R6, R4, 0x300, RZ ;  /* 0x0000030004067810 */ /* 0x000fc80007ffe0ff */
        /* <DEDUP_REMOVED lines=36> */
[----:B--2---:R-:W-:Y:S02]  /*18c40*/  R2UR UR46, R10 ;  /* 0x000000000a2e72ca */ /* 0x004fe400000e0000 */
[----:B------:R-:W-:Y:S02]  /*18c50*/  R2UR UR47, R11 ;  /* 0x000000000b2f72ca */ /* 0x000fe400000e0000 */
[----:B------:R-:W-:Y:S01]  /*18c60*/  R2UR UR10, R6 ;  /* 0x00000000060a72ca */ /* 0x000fe200000e0000 */
[----:B------:R-:W2:Y:S01]  /*18c70*/  LDL.64 R10, [R1+0x20] ;  /* 0x00002000010a7983 */ /* 0x000ea20000100a00 */
[----:B------:R-:W-:-:S07]  /*18c80*/  R2UR UR11, R7 ;  /* 0x00000000070b72ca */ /* 0x000fce00000e0000 */
[----:B------:R-:W-:Y:S02]  /*18c90*/  UMOV UR8, UR46 ;  /* 0x0000002e00087c82 */ /* 0x000fe40008000000 */
[----:B------:R-:W-:Y:S01]  /*18ca0*/  UMOV UR9, UR47 ;  /* 0x0000002f00097c82 */ /* 0x000fe20008000000 */
[----:B------:R-:W-:Y:S02]  /*18cb0*/  WARPGROUP.DEPBAR.LE gsb0, 0x0 ;  /* 0x00008000000079c5 */ /* 0x000fe40000010000 */
[----:B------:R-:W-:-:S06]  /*18cc0*/  WARPGROUP.ARRIVE ;  /* 0x00000000000079c5 */ /* 0x000fcc0000000000 */
        /* <DEDUP_REMOVED lines=10> */
[----:B------:R-:W-:Y:S01]  /*18d70*/  VIADD R6, R4, 0x382 ;  /* 0x0000038204067836 */ /* 0x000fe20000000000 */
[----:B------:R-:W-:-:S04]  /*18d80*/  MOV R7, 0x40000040 ;  /* 0x4000004000077802 */ /* 0x000fc80000000f00 */
        /* <DEDUP_REMOVED lines=122> */
[----:B------:R-:W-:Y:S02]  /*19530*/  MOV R7, 0x40000040 ;  /* 0x4000004000077802 */ /* 0x000fe40000000f00 */
[----:B---3--:R-:W-:Y:S02]  /*19540*/  R2UR UR46, R12 ;  /* 0x000000000c2e72ca */ /* 0x008fe400000e0000 */
[----:B------:R-:W-:Y:S02]  /*19550*/  R2UR UR47, R13 ;  /* 0x000000000d2f72ca */ /* 0x000fe400000e0000 */
[----:B------:R-:W-:Y:S02]  /*19560*/  R2UR UR10, R6 ;  /* 0x00000000060a72ca */ /* 0x000fe400000e0000 */
        /* <DEDUP_REMOVED lines=490> */
.L_x_641:
[----:B------:R-:W-:Y:S01]  /*1b410*/  SHF.L.U32 R0, R14, 0x1f, RZ ;  /* 0x0000001f0e007819 */ /* 0x000fe200000006ff */
[----:B------:R-:W-:-:S04]  /*1b420*/  IMAD R6, R8, 0x8, R22 ;  /* 0x0000000808067824 */ /* 0x000fc800078e0216 */
[----:B------:R0:W1:Y:S01]  /*1b430*/  SYNCS.PHASECHK.TRANS64.TRYWAIT P1, [R6+URZ+0x38850], R0 ;  /* 0x03885000060075a7 */ /* 0x000062000802017f */
[----:B------:R-:W-:Y:S05]  /*1b440*/  @!P0 BRA `(.L_x_642) ;  /* 0x0000000000048947 */ /* 0x000fea0003800000 */
[----:B------:R-:W-:Y:S01]  /*1b450*/  BPT.TRAP 0x1 ;  /* 0x000000040000795c */ /* 0x000fe20000300000 */
.L_x_642:
[----:B------:R-:W-:Y:S04]  /*1b460*/  BSSY B1, `(.L_x_643) ;  /* 0x0000004000017945 */ /* 0x000fe80003800000 */
[----:B-1----:R-:W-:Y:S05]  /*1b470*/  @P1 BRA `(.L_x_644) ;  /* 0x0000000000081947 */ /* 0x002fea0003800000 */
[----:B------:R-:W1:Y:S02]  /*1b480*/  SYNCS.PHASECHK.TRANS64.TRYWAIT P1, [R6+URZ+0x38850], R0 ;  /* 0x03885000060075a7 */ /* 0x000e64000802017f */
[----:B-1----:R-:W-:Y:S05]  /*1b490*/  @!P1 BRA `(.L_x_645) ;  /* 0x000000dc00489947 */ /* 0x002fea0003800000 */
.L_x_644:
[----:B------:R-:W-:Y:S05]  /*1b4a0*/  BSYNC B1 ;  /* 0x0000000000017941 */ /* 0x000fea0003800000 */
.L_x_643:
[----:B01----:R-:W-:Y:S01]  /*1b4b0*/  VIADD R0, R22, 0x400 ;  /* 0x0000040016007836 */ /* 0x003fe20000000000 */
[----:B------:R-:W-:Y:S01]  /*1b4c0*/  WARPGROUP.ARRIVE ;  /* 0x00000000000079c5 */ /* 0x000fe20000000000 */
[----:B------:R-:W-:Y:S02]  /*1b4d0*/  IMAD.MOV.U32 R3, RZ, RZ, 0x40000040 ;  /* 0x40000040ff037424 */ /* 0x000fe400078e00ff */
[----:B------:R-:W-:Y:S01]  /*1b4e0*/  IMAD.MOV.U32 R5, RZ, RZ, 0x40000040 ;  /* 0x40000040ff057424 */ /* 0x000fe200078e00ff */
[----:B------:R-:W-:Y:S02]  /*1b4f0*/  SHF.R.U32.HI R0, RZ, 0x4, R0 ;  /* 0x00000004ff007819 */ /* 0x000fe40000011600 */
[----:B------:R-:W-:Y:S01]  /*1b500*/  R2UR UR7, R3 ;  /* 0x00000000030772ca */ /* 0x000fe200000e0000 */
[----:B------:R-:W-:Y:S01]  /*1b510*/  IMAD.MOV.U32 R3, RZ, RZ, 0x40000040 ;  /* 0x40000040ff037424 */ /* 0x000fe200078e00ff */
[----:B------:R-:W-:-:S04]  /*1b520*/  LOP3.LUT R0, R0, 0x3fff, RZ, 0xc0, !PT ;  /* 0x00003fff00007812 */ /* 0x000fc800078ec0ff */
[----:B------:R-:W-:-:S05]  /*1b530*/  LOP3.LUT R0, R0, 0x2800000, RZ, 0xfc, !PT ;  /* 0x0280000000007812 */ /* 0x000fca00078efcff */
[----:B------:R-:W-:-:S04]  /*1b540*/  IMAD R2, R8, 0xa00, R0 ;  /* 0x00000a0008027824 */ /* 0x000fc800078e0200 */
[C---:B------:R-:W-:Y:S01]  /*1b550*/  VIADD R4, R2.reuse, 0x80 ;  /* 0x0000008002047836 */ /* 0x040fe20000000000 */
[----:B------:R-:W-:-:S13]  /*1b560*/  R2UR UR6, R2 ;  /* 0x00000000020672ca */ /* 0x000fda00000e0000 */
[----:B------:R-:W-:Y:S01]  /*1b570*/  HGMMA.64x256x16.F32.BF16 R24, R208, gdesc[UR4].tnspB, R24, gsb0 ;  /* 0x43e00004d0187df0 */ /* 0x000fe20008001818 */
[----:B------:R-:W-:Y:S01]  /*1b580*/  R2UR UR6, R4 ;  /* 0x00000000040672ca */ /* 0x000fe200000e0000 */
[----:B------:R-:W-:Y:S01]  /*1b590*/  VIADD R4, R2, 0x100 ;  /* 0x0000010002047836 */ /* 0x000fe20000000000 */
[----:B------:R-:W-:Y:S01]  /*1b5a0*/  R2UR UR7, R5 ;  /* 0x00000000050772ca */ /* 0x000fe200000e0000 */
[----:B------:R-:W-:Y:S01]  /*1b5b0*/  IMAD.MOV.U32 R5, RZ, RZ, 0x40000040 ;  /* 0x40000040ff057424 */ /* 0x000fe200078e00ff */
[----:B------:R-:W-:Y:S02]  /*1b5c0*/  WARPGROUP.DEPBAR.LE gsb0, 0x0 ;  /* 0x00008000000079c5 */ /* 0x000fe40000010000 */
[----:B------:R-:W-:-:S15]  /*1b5d0*/  WARPGROUP.ARRIVE ;  /* 0x00000000000079c5 */ /* 0x000fde0000000000 */
[----:B------:R-:W-:-:S06]  /*1b5e0*/  NOP ;  /* 0x0000000000007918 */ /* 0x000fcc0000000000 */
[----:B------:R-:W-:Y:S01]  /*1b5f0*/  HGMMA.64x256x16.F32.BF16 R24, R204, gdesc[UR4].tnspB, R24, gsb0 ;  /* 0x43e00004cc187df0 */ /* 0x000fe20008001818 */
[----:B------:R-:W-:Y:S01]  /*1b600*/  R2UR UR6, R4 ;  /* 0x00000000040672ca */ /* 0x000fe200000e0000 */
[C---:B------:R-:W-:Y:S01]  /*1b610*/  VIADD R4, R2.reuse, 0x180 ;  /* 0x0000018002047836 */ /* 0x040fe20000000000 */
[----:B------:R-:W-:Y:S01]  /*1b620*/  R2UR UR7, R5 ;  /* 0x00000000050772ca */ /* 0x000fe200000e0000 */
[----:B------:R-:W-:Y:S01]  /*1b630*/  IMAD.MOV.U32 R5, RZ, RZ, 0x40000040 ;  /* 0x40000040ff057424 */ /* 0x000fe200078e00ff */
[----:B------:R-:W-:Y:S01]  /*1b640*/  IADD3 R2, R2, 0x200, RZ ;  /* 0x0000020002027810 */ /* 0x000fe20007ffe0ff */
[----:B------:R-:W-:Y:S02]  /*1b650*/  WARPGROUP.DEPBAR.LE gsb0, 0x0 ;  /* 0x00008000000079c5 */ /* 0x000fe40000010000 */
[----:B------:R-:W-:-:S15]  /*1b660*/  WARPGROUP.ARRIVE ;  /* 0x00000000000079c5 */ /* 0x000fde0000000000 */
[----:B------:R-:W-:-:S05]  /*1b670*/  NOP ;  /* 0x0000000000007918 */ /* 0x000fca0000000000 */
[----:B------:R-:W-:Y:S01]  /*1b680*/  HGMMA.64x256x16.F32.BF16 R24, R200, gdesc[UR4].tnspB, R24, gsb0 ;  /* 0x43e00004c8187df0 */ /* 0x000fe20008001818 */
[----:B------:R-:W-:Y:S02]  /*1b690*/  R2UR UR6, R4 ;  /* 0x00000000040672ca */ /* 0x000fe400000e0000 */
[----:B------:R-:W-:Y:S01]  /*1b6a0*/  R2UR UR7, R5 ;  /* 0x00000000050772ca */ /* 0x000fe200000e0000 */
[----:B------:R-:W-:Y:S02]  /*1b6b0*/  WARPGROUP.DEPBAR.LE gsb0, 0x0 ;  /* 0x00008000000079c5 */ /* 0x000fe40000010000 */
[----:B------:R-:W-:-:S15]  /*1b6c0*/  WARPGROUP.ARRIVE ;  /* 0x00000000000079c5 */ /* 0x000fde0000000000 */
[----:B------:R-:W-:-:S07]  /*1b6d0*/  NOP ;  /* 0x0000000000007918 */ /* 0x000fce0000000000 */
[----:B------:R-:W-:Y:S01]  /*1b6e0*/  HGMMA.64x256x16.F32.BF16 R24, R196, gdesc[UR4].tnspB, R24, gsb0 ;  /* 0x43e00004c4187df0 */ /* 0x000fe20008001818 */
[----:B------:R-:W-:Y:S02]  /*1b6f0*/  R2UR UR6, R2 ;  /* 0x00000000020672ca */ /* 0x000fe400000e0000 */
[----:B------:R-:W-:Y:S01]  /*1b700*/  R2UR UR7, R3 ;  /* 0x00000000030772ca */ /* 0x000fe200000e0000 */
[----:B------:R-:W-:Y:S02]  /*1b710*/  WARPGROUP.DEPBAR.LE gsb0, 0x0 ;  /* 0x00008000000079c5 */ /* 0x000fe40000010000 */
[----:B------:R-:W-:-:S15]  /*1b720*/  WARPGROUP.ARRIVE ;  /* 0x00000000000079c5 */ /* 0x000fde0000000000 */
[----:B------:R-:W-:-:S07]  /*1b730*/  NOP ;  /* 0x0000000000007918 */ /* 0x000fce0000000000 */
[----:B------:R-:W-:Y:S03]  /*1b740*/  HGMMA.64x256x16.F32.BF16 R24, R192, gdesc[UR4].tnspB, R24, gsb0 ;  /* 0x43e00004c0187df0 */ /* 0x000fe60008001818 */
[----:B------:R-:W-:Y:S02]  /*1b750*/  WARPGROUP.DEPBAR.LE gsb0, 0x0 ;  /* 0x00008000000079c5 */ /* 0x000fe40000010000 */
[----:B------:R-:W-:Y:S05]  /*1b760*/  @!P0 BRA `(.L_x_646) ;  /* 0x0000000000048947 */ /* 0x000fea0003800000 */
[----:B------:R-:W-:Y:S01]  /*1b770*/  BPT.TRAP 0x1 ;  /* 0x000000040000795c */ /* 0x000fe20000300000 */
.L_x_646:
[----:B------:R-:W-:Y:S01]  /*1b780*/  FMUL.FTZ R193, R186, UR39 ;  /* 0x00000027bac17c20 */ /* 0x000fe20008410000 */
[----:B------:R-:W-:Y:S01]  /*1b790*/  FMUL.FTZ R186, R187, UR39 ;  /* 0x00000027bbba7c20 */ /* 0x000fe20008410000 */
[----:B------:R-:W-:Y:S01]  /*1b7a0*/  FMUL.FTZ R7, R184, UR39 ;  /* 0x00000027b8077c20 */ /* 0x000fe20008410000 */
[----:B------:R-:W2:Y:S01]  /*1b7b0*/  LDL R187, [R1+0x58] ;  /* 0x0000580001bb7983 */ /* 0x000ea20000100800 */
[----:B------:R-:W-:Y:S02]  /*1b7c0*/  FMUL.FTZ R8, R185, UR39 ;  /* 0x00000027b9087c20 */ /* 0x000fe40008410000 */
[----:B------:R-:W0:Y:S01]  /*1b7d0*/  MUFU.TANH R193, R193 ;  /* 0x000000c100c17308 */ /* 0x000e220000002400 */
[----:B------:R-:W-:Y:S01]  /*1b7e0*/  FMUL.FTZ R185, R190, UR39 ;  /* 0x00000027beb97c20 */ /* 0x000fe20008410000 */
[----:B------:R-:W-:Y:S01]  /*1b7f0*/  FMUL.FTZ R10, R188, UR39 ;  /* 0x00000027bc0a7c20 */ /* 0x000fe20008410000 */
[----:B------:R-:W-:-:S05]  /*1b800*/  FMUL.FTZ R184, R191, UR39 ;  /* 0x00000027bfb87c20 */ /* 0x000fca0008410000 */
[----:B------:R-:W1:Y:S01]  /*1b810*/  MUFU.TANH R7, R7 ;  /* 0x0000000700077308 */ /* 0x000e620000002400 */
[----:B------:R-:W-:Y:S01]  /*1b820*/  FMUL.FTZ R11, R189, UR39 ;  /* 0x00000027bd0b7c20 */ /* 0x000fe20008410000 */
[----:B------:R-:W-:-:S06]  /*1b830*/  FMUL.FTZ R14, R178, UR39 ;  /* 0x00000027b20e7c20 */ /* 0x000fcc0008410000 */
[----:B------:R-:W3:Y:S01]  /*1b840*/  MUFU.TANH R186, R186 ;  /* 0x000000ba00ba7308 */ /* 0x000ee20000002400 */
[----:B------:R-:W-:-:S07]  /*1b850*/  FMUL.FTZ R12, R176, UR39 ;  /* 0x00000027b00c7c20 */ /* 0x000fce0008410000 */
[----:B------:R-:W4:Y:S01]  /*1b860*/  MUFU.TANH R8, R8 ;  /* 0x0000000800087308 */ /* 0x000f220000002400 */
[----:B------:R-:W-:-:S07]  /*1b870*/  FMUL.FTZ R176, R179, UR39 ;  /* 0x00000027b3b07c20 */ /* 0x000fce0008410000 */
[----:B------:R-:W5:Y:S01]  /*1b880*/  MUFU.TANH R185, R185 ;  /* 0x000000b900b97308 */ /* 0x000f620000002400 */
[----:B------:R-:W-:-:S07]  /*1b890*/  FMUL.FTZ R13, R177, UR39 ;  /* 0x00000027b10d7c20 */ /* 0x000fce0008410000 */
[----:B------:R-:W5:Y:S01]  /*1b8a0*/  MUFU.TANH R10, R10 ;  /* 0x0000000a000a7308 */ /* 0x000f620000002400 */
[----:B0-----:R-:W-:Y:S01]  /*1b8b0*/  FMNMX.FTZ R0, R193, R20, !PT ;  /* 0x00000014c1007209 */ /* 0x001fe20007810000 */
[----:B------:R-:W-:-:S06]  /*1b8c0*/  FMUL.FTZ R179, R182, UR39 ;  /* 0x00000027b6b37c20 */ /* 0x000fcc0008410000 */
[----:B------:R-:W0:Y:S01]  /*1b8d0*/  MUFU.TANH R184, R184 ;  /* 0x000000b800b87308 */ /* 0x000e220000002400 */
[----:B-1----:R-:W-:Y:S01]  /*1b8e0*/  FMNMX.FTZ R2, R7, R15, !PT ;  /* 0x0000000f07027209 */ /* 0x002fe20007810000 */
[----:B------:R-:W-:-:S06]  /*1b8f0*/  FMUL.FTZ R177, R180, UR39 ;  /* 0x00000027b4b17c20 */ /* 0x000fcc0008410000 */
[----:B------:R-:W1:Y:S01]  /*1b900*/  MUFU.TANH R11, R11 ;  /* 0x0000000b000b7308 */ /* 0x000e620000002400 */
[----:B---3--:R-:W-:Y:S01]  /*1b910*/  FMNMX.FTZ R0, R186, R0, !PT ;  /* 0x00000000ba007209 */ /* 0x008fe20007810000 */
[----:B------:R-:W-:-:S06]  /*1b920*/  FMUL.FTZ R180, R183, UR39 ;  /* 0x00000027b7b47c20 */ /* 0x000fcc0008410000 */
[----:B------:R-:W3:Y:S01]  /*1b930*/  MUFU.TANH R14, R14 ;  /* 0x0000000e000e7308 */ /* 0x000ee20000002400 */
[----:B----4-:R-:W-:Y:S01]  /*1b940*/  FMNMX.FTZ R2, R8, R2, !PT ;  /* 0x0000000208027209 */ /* 0x010fe20007810000 */
[----:B------:R-:W-:-:S06]  /*1b950*/  FMUL.FTZ R178, R181, UR39 ;  /* 0x00000027b5b27c20 */ /* 0x000fcc0008410000 */
[----:B------:R-:W4:Y:S01]  /*1b960*/  MUFU.TANH R12, R12 ;  /* 0x0000000c000c7308 */ /* 0x000f220000002400 */
[----:B-----5:R-:W-:Y:S01]  /*1b970*/  FMNMX.FTZ R0, R185, R0, !PT ;  /* 0x00000000b9007209 */ /* 0x020fe20007810000 */
[----:B------:R-:W-:-:S06]  /*1b980*/  FMUL.FTZ R170, R170, UR39 ;  /* 0x00000027aaaa7c20 */ /* 0x000fcc0008410000 */
[----:B------:R-:W5:Y:S01]  /*1b990*/  MUFU.TANH R176, R176 ;  /* 0x000000b000b07308 */ /* 0x000f620000002400 */
[----:B------:R-:W-:Y:S01]  /*1b9a0*/  FMNMX.FTZ R2, R10, R2, !PT ;  /* 0x000000020a027209 */ /* 0x000fe20007810000 */
[----:B------:R-:W-:-:S06]  /*1b9b0*/  FMUL.FTZ R168, R168, UR39 ;  /* 0x00000027a8a87c20 */ /* 0x000fcc0008410000 */
        /* <DEDUP_REMOVED lines=67> */
[----:B-----5:R-:W-:-:S07]  /*1bdf0*/  FMNMX.FTZ R0, R166, R0, !PT ;  /* 0x00000000a6007209 */ /* 0x020fce0007810000 */
[----:B------:R-:W5:Y:S01]  /*1be00*/  MUFU.TANH R155, R155 ;  /* 0x0000009b009b7308 */ /* 0x000f620000002400 */
[----:B------:R-:W-:-:S07]  /*1be10*/  FMNMX.FTZ R2, R164, R2, !PT ;  /* 0x00000002a4027209 */ /* 0x000fce0007810000 */
[----:B------:R-:W2:Y:S01]  /*1be20*/  MUFU.TANH R153, R153 ;  /* 0x0000009900997308 */ /* 0x000ea20000002400 */
[----:B0-----:R-:W-:-:S07]  /*1be30*/  FMNMX.FTZ R0, R167, R0, !PT ;  /* 0x00000000a7007209 */ /* 0x001fce0007810000 */
[----:B------:R-:W0:Y:S01]  /*1be40*/  MUFU.TANH R158, R158 ;  /* 0x0000009e009e7308 */ /* 0x000e220000002400 */
[----:B-1----:R-:W-:-:S07]  /*1be50*/  FMNMX.FTZ R2, R165, R2, !PT ;  /* 0x00000002a5027209 */ /* 0x002fce0007810000 */
[----:B------:R-:W1:Y:S01]  /*1be60*/  MUFU.TANH R156, R156 ;  /* 0x0000009c009c7308 */ /* 0x000e620000002400 */
[----:B---3--:R-:W-:-:S07]  /*1be70*/  FMNMX.FTZ R0, R154, R0, !PT ;  /* 0x000000009a007209 */ /* 0x008fce0007810000 */
[----:B------:R-:W3:Y:S01]  /*1be80*/  MUFU.TANH R159, R159 ;  /* 0x0000009f009f7308 */ /* 0x000ee20000002400 */
[----:B----4-:R-:W-:-:S07]  /*1be90*/  FMNMX.FTZ R2, R152, R2, !PT ;  /* 0x0000000298027209 */ /* 0x010fce0007810000 */
[----:B------:R-:W4:Y:S01]  /*1bea0*/  MUFU.TANH R157, R157 ;  /* 0x0000009d009d7308 */ /* 0x000f220000002400 */
[----:B-----5:R-:W-:Y:S02]  /*1beb0*/  FMNMX.FTZ R0, R155, R0, !PT ;  /* 0x000000009b007209 */ /* 0x020fe40007810000 */
[----:B--2---:R-:W-:Y:S02]  /*1bec0*/  FMNMX.FTZ R2, R153, R2, !PT ;  /* 0x0000000299027209 */ /* 0x004fe40007810000 */
[----:B0-----:R-:W-:Y:S02]  /*1bed0*/  FMNMX.FTZ R0, R158, R0, !PT ;  /* 0x000000009e007209 */ /* 0x001fe40007810000 */
[----:B-1----:R-:W-:Y:S02]  /*1bee0*/  FMNMX.FTZ R2, R156, R2, !PT ;  /* 0x000000029c027209 */ /* 0x002fe40007810000 */
[----:B---3--:R-:W-:Y:S02]  /*1bef0*/  FMNMX.FTZ R4, R159, R0, !PT ;  /* 0x000000009f047209 */ /* 0x008fe40007810000 */
[----:B----4-:R-:W-:-:S03]  /*1bf00*/  FMNMX.FTZ R5, R157, R2, !PT ;  /* 0x000000029d057209 */ /* 0x010fc60007810000 */
[----:B------:R-:W0:Y:S04]  /*1bf10*/  SHFL.BFLY PT, R0, R4, 0x2, 0x1f ;  /* 0x0c401f0004007f89 */ /* 0x000e2800000e0000 */
[----:B------:R-:W1:Y:S01]  /*1bf20*/  SHFL.BFLY PT, R2, R5, 0x2, 0x1f ;  /* 0x0c401f0005027f89 */ /* 0x000e6200000e0000 */
[----:B0-----:R-:W-:Y:S02]  /*1bf30*/  FMNMX.FTZ R4, R4, R0, !PT ;  /* 0x0000000004047209 */ /* 0x001fe40007810000 */
[----:B-1----:R-:W-:-:S03]  /*1bf40*/  FMNMX.FTZ R5, R5, R2, !PT ;  /* 0x0000000205057209 */ /* 0x002fc60007810000 */
[----:B------:R-:W0:Y:S04]  /*1bf50*/  SHFL.BFLY PT, R0, R4, 0x1, 0x1f ;  /* 0x0c201f0004007f89 */ /* 0x000e2800000e0000 */
[----:B------:R-:W1:Y:S01]  /*1bf60*/  SHFL.BFLY PT, R2, R5, 0x1, 0x1f ;  /* 0x0c201f0005027f89 */ /* 0x000e6200000e0000 */
[----:B------:R-:W-:Y:S01]  /*1bf70*/  IMAD.U32 R3, RZ, RZ, UR38 ;  /* 0x00000026ff037e24 */ /* 0x000fe2000f8e00ff */
[----:B0-----:R-:W-:Y:S02]  /*1bf80*/  FMNMX.FTZ R4, R4, R0, !PT ;  /* 0x0000000004047209 */ /* 0x001fe40007810000 */
[----:B-1----:R-:W-:-:S03]  /*1bf90*/  FMNMX.FTZ R5, R5, R2, !PT ;  /* 0x0000000205057209 */ /* 0x002fc60007810000 */
[----:B------:R-:W-:Y:S02]  /*1bfa0*/  FADD.FTZ R2, -R4, R20 ;  /* 0x0000001404027221 */ /* 0x000fe40000010100 */
[C---:B------:R-:W-:Y:S01]  /*1bfb0*/  FMUL.FTZ R20, R5.reuse, R3 ;  /* 0x0000000305147220 */ /* 0x040fe20000410000 */
[----:B------:R-:W-:-:S03]  /*1bfc0*/  FADD.FTZ R0, -R5, R15 ;  /* 0x0000000f05007221 */ /* 0x000fc60000010100 */
[-CC-:B------:R-:W-:Y:S01]  /*1bfd0*/  FFMA.FTZ R192, R152, R3.reuse, -R20.reuse ;  /* 0x0000000398c07223 */ /* 0x180fe20000010814 */
[-C--:B------:R-:W-:Y:S01]  /*1bfe0*/  FMUL.FTZ R152, R4, R3.reuse ;  /* 0x0000000304987220 */ /* 0x080fe20000410000 */
[-C--:B------:R-:W-:Y:S01]  /*1bff0*/  FMUL.FTZ R0, R0, R3.reuse ;  /* 0x0000000300007220 */ /* 0x080fe20000410000 */
[-C--:B------:R-:W-:Y:S01]  /*1c000*/  FMUL.FTZ R2, R2, R3.reuse ;  /* 0x0000000302027220 */ /* 0x080fe20000410000 */
[-C--:B------:R-:W-:Y:S01]  /*1c010*/  FFMA.FTZ R208, R7, R3.reuse, -R20 ;  /* 0x0000000307d07223 */ /* 0x080fe20000010814 */
[-C--:B------:R-:W-:Y:S01]  /*1c020*/  FFMA.FTZ R209, R193, R3.reuse, -R152 ;  /* 0x00000003c1d17223 */ /* 0x080fe20000010898 */
[-CC-:B------:R-:W-:Y:S01]  /*1c030*/  FFMA.FTZ R182, R8, R3.reuse, -R20.reuse ;  /* 0x0000000308b67223 */ /* 0x180fe20000010814 */
        /* <DEDUP_REMOVED lines=16> */
[-C--:B------:R-:W-:Y:S01]  /*1c140*/  FFMA.FTZ R20, R157, R3.reuse, -R20 ;  /* 0x000000039d147223 */ /* 0x080fe20000010814 */
[-CC-:B------:R-:W-:Y:S01]  /*1c150*/  FFMA.FTZ R157, R186, R3.reuse, -R152.reuse ;  /* 0x00000003ba9d7223 */ /* 0x180fe20000010898 */
[----:B------:R-:W-:Y:S01]  /*1c160*/  MUFU.EX2 R0, R0 ;  /* 0x0000000000007308 */ /* 0x000fe20000000800 */
[-CC-:B------:R-:W-:Y:S01]  /*1c170*/  FFMA.FTZ R211, R185, R3.reuse, -R152.reuse ;  /* 0x00000003b9d37223 */ /* 0x180fe20000010898 */
[----:B------:R-:W-:-:S06]  /*1c180*/  FFMA.FTZ R156, R184, R3, -R152 ;  /* 0x00000003b89c7223 */ /* 0x000fcc0000010898 */
[----:B------:R-:W-:Y:S08]  /*1c190*/  MUFU.EX2 R2, R2 ;  /* 0x0000000200027308 */ /* 0x000ff00000000800 */
[----:B------:R-:W0:Y:S08]  /*1c1a0*/  MUFU.EX2 R208, R208 ;  /* 0x000000d000d07308 */ /* 0x000e300000000800 */
[----:B------:R-:W1:Y:S01]  /*1c1b0*/  MUFU.EX2 R209, R209 ;  /* 0x000000d100d17308 */ /* 0x000e620000000800 */
[----:B------:R-:W-:-:S02]  /*1c1c0*/  VIADD R160, R9, 0x38840 ;  /* 0x0003884009a07836 */ /* 0x000fc40000000000 */
[----:B------:R-:W-:-:S05]  /*1c1d0*/  FFMA.FTZ R205, R14, R3, -R152 ;  /* 0x000000030ecd7223 */ /* 0x000fca0000010898 */
[----:B------:R-:W2:Y:S08]  /*1c1e0*/  MUFU.EX2 R182, R182 ;  /* 0x000000b600b67308 */ /* 0x000eb00000000800 */
[----:B------:R-:W3:Y:S01]  /*1c1f0*/  MUFU.EX2 R157, R157 ;  /* 0x0000009d009d7308 */ /* 0x000ee20000000800 */
[----:B------:R-:W-:Y:S01]  /*1c200*/  FFMA.FTZ R153, R176, R3, -R152 ;  /* 0x00000003b0997223 */ /* 0x000fe20000010898 */
[----:B------:R-:W-:-:S06]  /*1c210*/  PRMT R160, R187, 0x654, R160 ;  /* 0x00000654bba07816 */ /* 0x000fcc00000000a0 */
[----:B------:R-:W4:Y:S08]  /*1c220*/  MUFU.EX2 R210, R210 ;  /* 0x000000d200d27308 */ /* 0x000f300000000800 */
[----:B------:R-:W5:Y:S01]  /*1c230*/  MUFU.EX2 R211, R211 ;  /* 0x000000d300d37308 */ /* 0x000f620000000800 */
[----:B0-----:R-:W-:Y:S01]  /*1c240*/  FFMA.FTZ R227, R0, R227, R208 ;  /* 0x000000e300e37223 */ /* 0x001fe200000100d0 */
[----:B-1----:R-:W-:Y:S01]  /*1c250*/  FFMA.FTZ R226, R2, R226, R209 ;  /* 0x000000e202e27223 */ /* 0x002fe200000100d1 */
[-CC-:B------:R-:W-:Y:S01]  /*1c260*/  FFMA.FTZ R207, R179, R3.reuse, -R152.reuse ;  /* 0x00000003b3cf7223 */ /* 0x180fe20000010898 */
[----:B------:R0:W-:Y:S04]  /*1c270*/  SYNCS.ARRIVE.TRANS64.RED.A1T0 RZ, [R160+URZ], RZ ;  /* 0x000000ffa0ff79a7 */ /* 0x0001e8000810043f */
[----:B------:R-:W1:Y:S01]  /*1c280*/  MUFU.EX2 R181, R181 ;  /* 0x000000b500b57308 */ /* 0x000e620000000800 */
[----:B------:R-:W-:-:S07]  /*1c290*/  FFMA.FTZ R193, R154, R3, -R152 ;  /* 0x000000039ac17223 */ /* 0x000fce0000010898 */
[----:B------:R-:W1:Y:S01]  /*1c2a0*/  MUFU.EX2 R156, R156 ;  /* 0x0000009c009c7308 */ /* 0x000e620000000800 */
[-CC-:B------:R-:W-:Y:S01]  /*1c2b0*/  FFMA.FTZ R14, R180, R3.reuse, -R152.reuse ;  /* 0x00000003b40e7223 */ /* 0x180fe20000010898 */
[-CC-:B------:R-:W-:Y:S01]  /*1c2c0*/  FFMA.FTZ R201, R170, R3.reuse, -R152.reuse ;  /* 0x00000003aac97223 */ /* 0x180fe20000010898 */
[-CC-:B------:R-:W-:Y:S01]  /*1c2d0*/  FFMA.FTZ R171, R171, R3.reuse, -R152.reuse ;  /* 0x00000003abab7223 */ /* 0x180fe20000010898 */
[-CC-:B------:R-:W-:Y:S01]  /*1c2e0*/  FFMA.FTZ R203, R174, R3.reuse, -R152.reuse ;  /* 0x00000003aecb7223 */ /* 0x180fe20000010898 */
[----:B0-----:R-:W-:-:S03]  /*1c2f0*/  FFMA.FTZ R160, R175, R3, -R152 ;  /* 0x00000003afa07223 */ /* 0x001fc60000010898 */
[----:B------:R-:W0:Y:S01]  /*1c300*/  MUFU.EX2 R204, R204 ;  /* 0x000000cc00cc7308 */ /* 0x000e220000000800 */
[-CC-:B------:R-:W-:Y:S01]  /*1c310*/  FFMA.FTZ R197, R162, R3.reuse, -R152.reuse ;  /* 0x00000003a2c57223 */ /* 0x180fe20000010898 */
[-CC-:B------:R-:W-:Y:S01]  /*1c320*/  FFMA.FTZ R163, R163, R3.reuse, -R152.reuse ;  /* 0x00000003a3a37223 */ /* 0x180fe20000010898 */
[-CC-:B------:R-:W-:Y:S01]  /*1c330*/  FFMA.FTZ R199, R166, R3.reuse, -R152.reuse ;  /* 0x00000003a6c77223 */ /* 0x180fe20000010898 */
[-CC-:B------:R-:W-:Y:S01]  /*1c340*/  FFMA.FTZ R167, R167, R3.reuse, -R152.reuse ;  /* 0x00000003a7a77223 */ /* 0x180fe20000010898 */
[----:B------:R-:W-:-:S03]  /*1c350*/  FFMA.FTZ R154, R155, R3, -R152 ;  /* 0x000000039b9a7223 */ /* 0x000fc60000010898 */
[----:B------:R-:W0:Y:S01]  /*1c360*/  MUFU.EX2 R205, R205 ;  /* 0x000000cd00cd7308 */ /* 0x000e220000000800 */
[-CC-:B------:R-:W-:Y:S01]  /*1c370*/  FFMA.FTZ R195, R158, R3.reuse, -R152.reuse ;  /* 0x000000039ec37223 */ /* 0x180fe20000010898 */
[----:B------:R-:W-:Y:S01]  /*1c380*/  FFMA.FTZ R152, R159, R3, -R152 ;  /* 0x000000039f987223 */ /* 0x000fe20000010898 */
[----:B--2---:R-:W-:Y:S01]  /*1c390*/  FADD.FTZ R155, R182, R227 ;  /* 0x000000e3b69b7221 */ /* 0x004fe20000010000 */
[----:B---3--:R-:W-:-:S04]  /*1c3a0*/  FADD.FTZ R159, R157, R226 ;  /* 0x000000e29d9f7221 */ /* 0x008fc80000010000 */
[----:B------:R-:W2:Y:S01]  /*1c3b0*/  MUFU.EX2 R15, R15 ;  /* 0x0000000f000f7308 */ /* 0x000ea20000000800 */
[----:B----4-:R-:W-:Y:S01]  /*1c3c0*/  FADD.FTZ R155, R210, R155 ;  /* 0x0000009bd29b7221 */ /* 0x010fe20000010000 */
[----:B-----5:R-:W-:-:S06]  /*1c3d0*/  FADD.FTZ R159, R211, R159 ;  /* 0x0000009fd39f7221 */ /* 0x020fcc0000010000 */
[----:B------:R-:W3:Y:S01]  /*1c3e0*/  MUFU.EX2 R153, R153 ;  /* 0x0000009900997308 */ /* 0x000ee20000000800 */
[----:B-1----:R-:W-:Y:S01]  /*1c3f0*/  FADD.FTZ R155, R181, R155 ;  /* 0x0000009bb59b7221 */ /* 0x002fe20000010000 */
[----:B------:R-:W-:-:S06]  /*1c400*/  FADD.FTZ R159, R156, R159 ;  /* 0x0000009f9c9f7221 */ /* 0x000fcc0000010000 */
[----:B------:R-:W1:Y:S08]  /*1c410*/  MUFU.EX2 R206, R206 ;  /* 0x000000ce00ce7308 */ /* 0x000e700000000800 */
[----:B------:R-:W4:Y:S01]  /*1c420*/  MUFU.EX2 R207, R207 ;  /* 0x000000cf00cf7308 */ /* 0x000f220000000800 */
[----:B0-----:R-:W-:Y:S01]  /*1c430*/  FADD.FTZ R155, R204, R155 ;  /* 0x0000009bcc9b7221 */ /* 0x001fe20000010000 */
[----:B------:R-:W-:-:S06]  /*1c440*/  FADD.FTZ R159, R205, R159 ;  /* 0x0000009fcd9f7221 */ /* 0x000fcc0000010000 */
[----:B------:R-:W0:Y:S08]  /*1c450*/  MUFU.EX2 R13, R13 ;  /* 0x0000000d000d7308 */ /* 0x000e300000000800 */
[----:B------:R-:W5:Y:S01]  /*1c460*/  MUFU.EX2 R14, R14 ;  /* 0x0000000e000e7308 */ /* 0x000f620000000800 */
[----:B--2---:R-:W-:Y:S01]  /*1c470*/  FADD.FTZ R155, R15, R155 ;  /* 0x0000009b0f9b7221 */ /* 0x004fe20000010000 */
[----:B---3--:R-:W-:-:S06]  /*1c480*/  FADD.FTZ R161, R153, R159 ;  /* 0x0000009f99a17221 */ /* 0x008fcc0000010000 */
[----:B------:R-:W2:Y:S08]  /*1c490*/  MUFU.EX2 R200, R200 ;  /* 0x000000c800c87308 */ /* 0x000eb00000000800 */
[----:B------:R-:W3:Y:S01]  /*1c4a0*/  MUFU.EX2 R201, R201 ;  /* 0x000000c900c97308 */ /* 0x000ee20000000800 */
[----:B-1----:R-:W-:Y:S01]  /*1c4b0*/  FADD.FTZ R159, R206, R155 ;  /* 0x0000009bce9f7221 */ /* 0x002fe20000010000 */
[----:B----4-:R-:W-:-:S06]  /*1c4c0*/  FADD.FTZ R161, R207, R161 ;  /* 0x000000a1cfa17221 */ /* 0x010fcc0000010000 */
[----:B------:R-:W1:Y:S08]  /*1c4d0*/  MUFU.EX2 R12, R12 ;  /* 0x0000000c000c7308 */ /* 0x000e700000000800 */
[----:B------:R-:W4:Y:S01]  /*1c4e0*/  MUFU.EX2 R9, R171 ;  /* 0x000000ab00097308 */ /* 0x000f220000000800 */
[----:B0-----:R-:W-:Y:S01]  /*1c4f0*/  FADD.FTZ R159, R13, R159 ;  /* 0x0000009f0d9f7221 */ /* 0x001fe20000010000 */
[----:B-----5:R-:W-:-:S06]  /*1c500*/  FADD.FTZ R161, R14, R161 ;  /* 0x000000a10ea17221 */ /* 0x020fcc0000010000 */
        /* <DEDUP_REMOVED lines=39> */
[----:B---3--:R-:W-:-:S03]  /*1c780*/  FADD.FTZ R161, R154, R161 ;  /* 0x000000a19aa17221 */ /* 0x008fc60000010000 */
[----:B-1----:R-:W-:Y:S01]  /*1c790*/  FADD.FTZ R159, R194, R159 ;  /* 0x0000009fc29f7221 */ /* 0x002fe20000010000 */
[----:B----4-:R-:W-:-:S03]  /*1c7a0*/  FADD.FTZ R161, R195, R161 ;  /* 0x000000a1c3a17221 */ /* 0x010fc60000010000 */
[----:B0-----:R-:W-:Y:S01]  /*1c7b0*/  FADD.FTZ R227, R20, R159 ;  /* 0x0000009f14e37221 */ /* 0x001fe20000010000 */
[----:B-----5:R-:W-:Y:S01]  /*1c7c0*/  FADD.FTZ R226, R152, R161 ;  /* 0x000000a198e27221 */ /* 0x020fe20000010000 */
[----:B------:R-:W-:Y:S06]  /*1c7d0*/  @!P0 BRA `(.L_x_647) ;  /* 0x0000000000048947 */ /* 0x000fec0003800000 */
[----:B------:R-:W-:Y:S01]  /*1c7e0*/  BPT.TRAP 0x1 ;  /* 0x000000040000795c */ /* 0x000fe20000300000 */
.L_x_647:
[----:B------:R-:W-:Y:S01]  /*1c7f0*/  ISETP.GT.AND P1, PT, R21, RZ, PT ;  /* 0x000000ff1500720c */ /* 0x000fe20003f24270 */
[----:B------:R-:W-:Y:S01]  /*1c800*/  VIADD R6, R6, 0x38860 ;  /* 0x0003886006067836 */ /* 0x000fe20000000000 */
[----:B------:R-:W-:Y:S01]  /*1c810*/  F2FP.BF16.F32.PACK_AB R204, R15, R204 ;  /* 0x000000cc0fcc723e */ /* 0x000fe200000010ff */
[----:B------:R-:W-:Y:S01]  /*1c820*/  VIADD R21, R21, 0xffffffff ;  /* 0xffffffff15157836 */ /* 0x000fe20000000000 */
[----:B------:R-:W-:Y:S01]  /*1c830*/  F2FP.BF16.F32.PACK_AB R207, R14, R207 ;  /* 0x000000cf0ecf723e */ /* 0x000fe200000010ff */
[----:B------:R-:W-:Y:S01]  /*1c840*/  IMAD.MOV.U32 R15, RZ, RZ, R5 ;  /* 0x000000ffff0f7224 */ /* 0x000fe200078e0005 */
[----:B------:R-:W-:Y:S01]  /*1c850*/  PRMT R6, R187, 0x654, R6 ;  /* 0x00000654bb067816 */ /* 0x000fe20000000006 */
[----:B------:R-:W-:Y:S01]  /*1c860*/  IMAD.MOV.U32 R14, RZ, RZ, R229 ;  /* 0x000000ffff0e7224 */ /* 0x000fe200078e00e5 */
[----:B------:R-:W-:Y:S01]  /*1c870*/  F2FP.BF16.F32.PACK_AB R198, R8, R198 ;  /* 0x000000c608c6723e */ /* 0x000fe200000010ff */
[----:B------:R-:W-:Y:S01]  /*1c880*/  IMAD.MOV.U32 R8, RZ, RZ, R225 ;  /* 0x000000ffff087224 */ /* 0x000fe200078e00e1 */
[----:B------:R0:W-:Y:S01]  /*1c890*/  SYNCS.ARRIVE.TRANS64.RED.A1T0 RZ, [R6+URZ], RZ ;  /* 0x000000ff06ff79a7 */ /* 0x0001e2000810043f */
[----:B------:R-:W-:Y:S01]  /*1c8a0*/  F2FP.BF16.F32.PACK_AB R194, R20, R194 ;  /* 0x000000c214c2723e */ /* 0x000fe200000010ff */
[----:B------:R-:W-:Y:S01]  /*1c8b0*/  IMAD.MOV.U32 R20, RZ, RZ, R4 ;  /* 0x000000ffff147224 */ /* 0x000fe200078e0004 */
        /* <DEDUP_REMOVED lines=15> */
[----:B------:R-:W-:Y:S01]  /*1c9b0*/  F2FP.BF16.F32.PACK_AB R195, R152, R195 ;  /* 0x000000c398c3723e */ /* 0x000fe200000010ff */
[----:B0-----:R-:W-:Y:S06]  /*1c9c0*/  @P1 BRA `(.L_x_648) ;  /* 0xffffffb000881947 */ /* 0x001fec000383ffff */
.L_x_635:
[----:B------:R-:W-:Y:S05]  /*1c9d0*/  BSYNC B0 ;  /* 0x0000000000007941 */ /* 0x000fea0003800000 */
.L_x_634:
        /* <DEDUP_REMOVED lines=131> */
.L_x_649:
[----:B------:R-:W-:Y:S01]  /*1d210*/  IMAD R8, R225, 0x8, R22 ;  /* 0x00000008e1087824 */ /* 0x000fe200078e0216 */
[----:B------:R-:W-:-:S04]  /*1d220*/  SHF.L.U32 R7, R229, 0x1f, RZ ;  /* 0x0000001fe5077819 */ /* 0x000fc800000006ff */
[----:B------:R0:W1:Y:S01]  /*1d230*/  SYNCS.PHASECHK.TRANS64.TRYWAIT P1, [R8+URZ+0x38850], R7 ;  /* 0x03885007080075a7 */ /* 0x000062000802017f */
[----:B------:R-:W-:Y:S05]  /*1d240*/  @!P0 BRA `(.L_x_650) ;  /* 0x0000000000048947 */ /* 0x000fea0003800000 */
[----:B------:R-:W-:Y:S01]  /*1d250*/  BPT.TRAP 0x1 ;  /* 0x000000040000795c */ /* 0x000fe20000300000 */
.L_x_650:
[----:B------:R-:W-:Y:S01]  /*1d260*/  VIADD R22, R22, 0x400 ;  /* 0x0000040016167836 */ /* 0x000fe20000000000 */
[----:B------:R-:W-:Y:S04]  /*1d270*/  BSSY B0, `(.L_x_651) ;  /* 0x0000008000007945 */ /* 0x000fe80003800000 */
[----:B------:R-:W-:-:S04]  /*1d280*/  SHF.R.U32.HI R22, RZ, 0x4, R22 ;  /* 0x00000004ff167819 */ /* 0x000fc80000011616 */
[----:B------:R-:W-:-:S04]  /*1d290*/  LOP3.LUT R22, R22, 0x3fff, RZ, 0xc0, !PT ;  /* 0x00003fff16167812 */ /* 0x000fc800078ec0ff */
[----:B------:R-:W-:-:S05]  /*1d2a0*/  LOP3.LUT R0, R22, 0x2800000, RZ, 0xfc, !PT ;  /* 0x0280000016007812 */ /* 0x000fca00078efcff */
[----:B------:R-:W-:Y:S01]  /*1d2b0*/  IMAD R0, R225, 0xa00, R0 ;  /* 0x00000a00e1007824 */ /* 0x000fe200078e0200 */
[----:B-1----:R-:W-:Y:S06]  /*1d2c0*/  @P1 BRA `(.L_x_652) ;  /* 0x0000000000081947 */ /* 0x002fec0003800000 */
[----:B------:R-:W1:Y:S02]  /*1d2d0*/  SYNCS.PHASECHK.TRANS64.TRYWAIT P1, [R8+URZ+0x38850], R7 ;  /* 0x03885007080075a7 */ /* 0x000e64000802017f */
[----:B-1----:R-:W-:Y:S05]  /*1d2e0*/  @!P1 BRA `(.L_x_653) ;  /* 0x000000bc00c89947 */ /* 0x002fea0003800000 */
.L_x_652:
[----:B------:R-:W-:Y:S05]  /*1d2f0*/  BSYNC B0 ;  /* 0x0000000000007941 */ /* 0x000fea0003800000 */
.L_x_651:
[----:B01----:R-:W-:Y:S01]  /*1d300*/  IMAD.MOV.U32 R7, RZ, RZ, 0x40000040 ;  /* 0x40000040ff077424 */ /* 0x003fe200078e00ff */
[----:B------:R-:W-:Y:S01]  /*1d310*/  MOV R6, R0 ;  /* 0x0000000000067202 */ /* 0x000fe20000000f00 */
[----:B------:R-:W-:-:S03]  /*1d320*/  WARPGROUP.ARRIVE ;  /* 0x00000000000079c5 */ /* 0x000fc60000000000 */
[----:B------:R-:W-:Y:S01]  /*1d330*/  R2UR UR6, R6 ;  /* 0x00000000060672ca */ /* 0x000fe200000e0000 */
[----:B------:R-:W-:Y:S01]  /*1d340*/  VIADD R6, R0, 0x80 ;  /* 0x0000008000067836 */ /* 0x000fe20000000000 */
[----:B------:R-:W-:Y:S01]  /*1d350*/  R2UR UR7, R7 ;  /* 0x00000000070772ca */ /* 0x000fe200000e0000 */
[----:B------:R-:W-:-:S12]  /*1d360*/  IMAD.MOV.U32 R7, RZ, RZ, 0x40000040 ;  /* 0x40000040ff077424 */ /* 0x000fd800078e00ff */
        /* <DEDUP_REMOVED lines=21> */
[----:B------:R-:W0:Y:S02]  /*1d4c0*/  SHFL.BFLY PT, R0, R227, 0x2, 0x1f ;  /* 0x0c401f00e3007f89 */ /* 0x000e2400000e0000 */
[----:B0-----:R-:W-:Y:S01]  /*1d4d0*/  FADD.FTZ R0, R0, R227 ;  /* 0x000000e300007221 */ /* 0x001fe20000010000 */
[----:B------:R-:W-:Y:S02]  /*1d4e0*/  WARPGROUP.DEPBAR.LE gsb0, 0x0 ;  /* 0x00008000000079c5 */ /* 0x000fe40000010000 */
[----:B------:R-:W-:-:S15]  /*1d4f0*/  WARPGROUP.ARRIVE ;  /* 0x00000000000079c5 */ /* 0x000fde0000000000 */
[----:B------:R-:W-:-:S03]  /*1d500*/  NOP ;  /* 0x0000000000007918 */ /* 0x000fc60000000000 */
[----:B------:R-:W-:Y:S01]  /*1d510*/  HGMMA.64x256x16.F32.BF16 R24, R196, gdesc[UR4].tnspB, R24, gsb0 ;  /* 0x43e00004c4187df0 */ /* 0x000fe20008001818 */
[----:B------:R-:W-:Y:S02]  /*1d520*/  R2UR UR6, R6 ;  /* 0x00000000060672ca */ /* 0x000fe400000e0000 */
[----:B------:R-:W-:Y:S02]  /*1d530*/  R2UR UR7, R7 ;  /* 0x00000000070772ca */ /* 0x000fe400000e0000 */
[----:B------:R-:W0:Y:S02]  /*1d540*/  SHFL.BFLY PT, R7, R226, 0x2, 0x1f ;  /* 0x0c401f00e2077f89 */ /* 0x000e2400000e0000 */
[----:B0-----:R-:W-:Y:S02]  /*1d550*/  FADD.FTZ R2, R7, R226 ;  /* 0x000000e207027221 */ /* 0x001fe40000010000 */
[----:B------:R-:W0:Y:S04]  /*1d560*/  SHFL.BFLY PT, R7, R0, 0x1, 0x1f ;  /* 0x0c201f0000077f89 */ /* 0x000e2800000e0000 */
[----:B------:R-:W1:Y:S01]  /*1d570*/  SHFL.BFLY PT, R9, R2, 0x1, 0x1f ;  /* 0x0c201f0002097f89 */ /* 0x000e6200000e0000 */
[----:B0-----:R-:W-:Y:S01]  /*1d580*/  FADD.FTZ R12, R0, R7 ;  /* 0x00000007000c7221 */ /* 0x001fe20000010000 */
[----:B------:R-:W-:Y:S01]  /*1d590*/  CS2R R6, SRZ ;  /* 0x0000000000067805 */ /* 0x000fe2000001ff00 */
[----:B------:R-:W-:-:S02]  /*1d5a0*/  IMAD.MOV.U32 R0, RZ, RZ, -0x800000 ;  /* 0xff800000ff007424 */ /* 0x000fc400078e00ff */
        /* <DEDUP_REMOVED lines=16> */
[----:B------:R-:W-:Y:S03]  /*1d6b0*/  HGMMA.64x256x16.F32.BF16 R24, R192, gdesc[UR4].tnspB, R24, gsb0 ;  /* 0x43e00004c0187df0 */ /* 0x000fe60008001818 */
[----:B------:R-:W-:Y:S02]  /*1d6c0*/  WARPGROUP.DEPBAR.LE gsb0, 0x0 ;  /* 0x00008000000079c5 */ /* 0x000fe40000010000 */
[----:B--23--:R-:W-:Y:S05]  /*1d6d0*/  @!P0 BRA `(.L_x_654) ;  /* 0x0000000000048947 */ /* 0x00cfea0003800000 */
[----:B------:R-:W-:Y:S01]  /*1d6e0*/  BPT.TRAP 0x1 ;  /* 0x000000040000795c */ /* 0x000fe20000300000 */
.L_x_654:
[----:B------:R-:W2:Y:S01]  /*1d6f0*/  LDL.LU R3, [R1+0x58] ;  /* 0x0000580001037983 */ /* 0x000ea20000300800 */
[----:B------:R-:W-:Y:S01]  /*1d700*/  IADD3 R5, R8, 0x38860, RZ ;  /* 0x0003886008057810 */ /* 0x000fe20007ffe0ff */
[-C--:B------:R-:W-:Y:S01]  /*1d710*/  FMUL.FTZ R4, R24, R7.reuse ;  /* 0x0000000718047220 */ /* 0x080fe20000410000 */
[----:B------:R-:W-:Y:S01]  /*1d720*/  FMUL.FTZ R25, R25, R7 ;  /* 0x0000000719197220 */ /* 0x000fe20000410000 */
[----:B------:R-:W3:Y:S01]  /*1d730*/  LDL.LU R13, [R1+0x70] ;  /* 0x00007000010d7983 */ /* 0x000ee20000300800 */
[----:B------:R-:W-:-:S05]  /*1d740*/  VIADD R225, R225, 0x1 ;  /* 0x00000001e1e17836 */ /* 0x000fca0000000000 */
[----:B------:R-:W-:Y:S01]  /*1d750*/  ISETP.NE.AND P0, PT, R225, 0x2, PT ;  /* 0x00000002e100780c */ /* 0x000fe20003f05270 */
[-C--:B------:R-:W-:Y:S01]  /*1d760*/  FMUL.FTZ R24, R32, R7.reuse ;  /* 0x0000000720187220 */ /* 0x080fe20000410000 */
[-C--:B------:R-:W-:Y:S02]  /*1d770*/  FMUL.FTZ R160, R44, R7.reuse ;  /* 0x000000072ca07220 */ /* 0x080fe40000410000 */
[----:B------:R-:W-:Y:S01]  /*1d780*/  SEL R12, RZ, 0x1, P0 ;  /* 0x00000001ff0c7807 */ /* 0x000fe20000000000 */
        /* <DEDUP_REMOVED lines=59> */
[-C--:B0-----:R-:W-:Y:S01]  /*1db40*/  FMUL.FTZ R9, R43, R6.reuse ;  /* 0x000000062b097220 */ /* 0x081fe20000410000 */
        /* <DEDUP_REMOVED lines=58> */
[----:B------:R-:W-:Y:S01]  /*1def0*/  PLOP3.LUT P1, PT, PT, PT, PT, 0x8, 0x0 ;  /* 0x000000000000781c */ /* 0x000fe20003f2e170 */
[-C--:B------:R-:W-:Y:S01]  /*1df00*/  FMUL.FTZ R147, R147, R6.reuse ;  /* 0x0000000693937220 */ /* 0x080fe20000410000 */
[-C--:B------:R-:W-:Y:S01]  /*1df10*/  FMUL.FTZ R150, R150, R6.reuse ;  /* 0x0000000696967220 */ /* 0x080fe20000410000 */
[----:B------:R-:W-:Y:S01]  /*1df20*/  FMUL.FTZ R151, R151, R6 ;  /* 0x0000000697977220 */ /* 0x000fe20000410000 */
[----:B------:R-:W-:-:S02]  /*1df30*/  LOP3.LUT R229, R229, R12, RZ, 0x3c, !PT ;  /* 0x0000000ce5e57212 */ /* 0x000fc400078e3cff */
[----:B------:R-:W-:Y:S02]  /*1df40*/  SEL R225, R225, RZ, P0 ;  /* 0x000000ffe1e17207 */ /* 0x000fe40000000000 */
[----:B--2---:R-:W-:Y:S01]  /*1df50*/  PRMT R5, R3, 0x654, R5 ;  /* 0x0000065403057816 */ /* 0x004fe20000000005 */
[----:B---3--:R-:W-:Y:S02]  /*1df60*/  VIADD R13, R13, 0x1 ;  /* 0x000000010d0d7836 */ /* 0x008fe40000000000 */
[----:B------:R-:W-:Y:S01]  /*1df70*/  FMUL.FTZ R3, R29, R7 ;  /* 0x000000071d037220 */ /* 0x000fe20000410000 */
[----:B------:R0:W-:Y:S02]  /*1df80*/  SYNCS.ARRIVE.TRANS64.RED.A1T0 RZ, [R5+URZ], RZ ;  /* 0x000000ff05ff79a7 */ /* 0x0001e4000810043f */
[----:B------:R1:W-:Y:S01]  /*1df90*/  STL [R1+0x70], R13 ;  /* 0x0000700d01007387 */ /* 0x0003e20000100800 */
[-C--:B------:R-:W-:Y:S01]  /*1dfa0*/  FMUL.FTZ R7, R30, R6.reuse ;  /* 0x000000061e077220 */ /* 0x080fe20000410000 */
[----:B0-----:R-:W-:-:S07]  /*1dfb0*/  FMUL.FTZ R5, R26, R6 ;  /* 0x000000061a057220 */ /* 0x001fce0000410000 */
.L_x_564:
[----:B------:R-:W0:Y:S08]  /*1dfc0*/  S2UR UR4, SR_CgaCtaId ;  /* 0x00000000000479c3 */ /* 0x000e300000008800 */
[----:B------:R-:W-:Y:S01]  /*1dfd0*/  BAR.SYNC.DEFER_BLOCKING 0x5, 0x180 ;  /* 0x0146000000007b1d */ /* 0x000fe20000010000 */
[----:B------:R-:W-:-:S05]  /*1dfe0*/  MOV R22, 0x400 ;  /* 0x0000040000167802 */ /* 0x000fca0000000f00 */
[----:B------:R-:W-:Y:S01]  /*1dff0*/  BSSY B0, `(.L_x_655) ;  /* 0x00002f6000007945 */ /* 0x000fe20003800000 */
[----:B0-----:R-:W-:-:S05]  /*1e000*/  IMAD.U32 R6, RZ, RZ, UR4 ;  /* 0x00000004ff067e24 */ /* 0x001fca000f8e00ff */
[----:B------:R0:W-:Y:S01]  /*1e010*/  STL [R1+0x58], R6 ;  /* 0x0000580601007387 */ /* 0x0001e20000100800 */
[----:B------:R-:W-:-:S05]  /*1e020*/  LEA R22, R6, R22, 0x18 ;  /* 0x0000001606167211 */ /* 0x000fca00078ec0ff */
[----:B----4-:R0:W2:Y:S01]  /*1e030*/  LDS.128 R28, [R22+0x388d0] ;  /* 0x0388d000161c7984 */ /* 0x0100a20000000c00 */
[----:B------:R-:W-:Y:S06]  /*1e040*/  BAR.ARV 0x4, 0x180 ;  /* 0x0106000000007b1d */ /* 0x000fec0000002000 */
[----:B------:R-:W-:Y:S05]  /*1e050*/  @P1 BRA `(.L_x_656) ;  /* 0x0000002000501947 */ /* 0x000fea0003800000 */
[----:B0-----:R-:W3:Y:S04]  /*1e060*/  LDL R6, [R1+0x78] ;  /* 0x0000780001067983 */ /* 0x001ee80000100800 */
[----:B-----5:R-:W4:Y:S01]  /*1e070*/  LDL R136, [R1+0x60] ;  /* 0x0000600001887983 */ /* 0x020f220000100800 */
[----:B-1----:R-:W0:Y:S01]  /*1e080*/  S2R R13, SR_SWINHI ;  /* 0x00000000000d7919 */ /* 0x002e220000002f00 */
[----:B------:R-:W-:Y:S01]  /*1e090*/  F2FP.BF16.F32.PACK_AB R4, R25, R4 ;  /* 0x000000041904723e */ /* 0x000fe200000010ff */
[----:B------:R-:W-:Y:S01]  /*1e0a0*/  ULDC.64 UR4, c[0x0][0xc00] ;  /* 0x0003000000047ab9 */ /* 0x000fe20000000a00 */
[----:B------:R-:W-:Y:S02]  /*1e0b0*/  MOV R20, R22 ;  /* 0x0000001600147202 */ /* 0x000fe40000000f00 */
[----:B0-----:R-:W-:-:S02]  /*1e0c0*/  MOV R21, R13 ;  /* 0x0000000d00157202 */ /* 0x001fc40000000f00 */
        /* <DEDUP_REMOVED lines=9> */
[----:B------:R-:W-:Y:S01]  /*1e160*/  F2FP.BF16.F32.PACK_AB R147, R151, R150 ;  /* 0x000000969793723e */ /* 0x000fe200000010ff */
[----:B------:R-:W-:Y:S01]  /*1e170*/  ULDC.64 UR6, c[0x0][0x208] ;  /* 0x0000820000067ab9 */ /* 0x000fe20000000a00 */
[----:B------:R-:W-:Y:S01]  /*1e180*/  BAR.SYNC.DEFER_BLOCKING 0x1, 0x100 ;  /* 0x0044000000007b1d */ /* 0x000fe20000010000 */
[----:B---3--:R-:W-:-:S03]  /*1e190*/  IMAD.WIDE R114, R6, 0x2, R20 ;  /* 0x0000000206727825 */ /* 0x008fc600078e0214 */
[C---:B--2---:R-:W-:Y:S02]  /*1e1a0*/  IADD3 R28, P0, R114.reuse, 0x40, RZ ;  /* 0x00000040721c7810 */ /* 0x044fe40007f1e0ff */
[----:B------:R-:W-:Y:S02]  /*1e1b0*/  IADD3 R6, P1, R114, 0x20, RZ ;  /* 0x0000002072067810 */ /* 0x000fe40007f3e0ff */
[----:B------:R-:W-:Y:S02]  /*1e1c0*/  LOP3.LUT R76, R28, 0x380, RZ, 0xc0, !PT ;  /* 0x000003801c4c7812 */ /* 0x000fe400078ec0ff */
[----:B------:R-:W-:Y:S02]  /*1e1d0*/  IADD3 R84, P3, R114, 0x4000, RZ ;  /* 0x0000400072547810 */ /* 0x000fe40007f7e0ff */
[----:B------:R-:W-:Y:S02]  /*1e1e0*/  LOP3.LUT R72, R6, 0x380, RZ, 0xc0, !PT ;  /* 0x0000038006487812 */ /* 0x000fe400078ec0ff */
[----:B------:R-:W-:-:S02]  /*1e1f0*/  SHF.R.U64 R76, R76, 0x3, RZ ;  /* 0x000000034c4c7819 */ /* 0x000fc400000012ff */
[----:B------:R-:W-:Y:S01]  /*1e200*/  IADD3 R96, P2, R114, 0x4060, RZ ;  /* 0x0000406072607810 */ /* 0x000fe20007f5e0ff */
[----:B------:R-:W-:Y:S01]  /*1e210*/  IMAD.X R73, RZ, RZ, R115, P1 ;  /* 0x000000ffff497224 */ /* 0x000fe200008e0673 */
[----:B------:R-:W-:Y:S02]  /*1e220*/  LOP3.LUT R112, R84, 0x380, RZ, 0xc0, !PT ;  /* 0x0000038054707812 */ /* 0x000fe400078ec0ff */
[----:B------:R-:W-:Y:S02]  /*1e230*/  SHF.R.U64 R72, R72, 0x3, RZ ;  /* 0x0000000348487819 */ /* 0x000fe400000012ff */
[----:B------:R-:W-:Y:S02]  /*1e240*/  IADD3 R100, P1, R114, 0x8000, RZ ;  /* 0x0000800072647810 */ /* 0x000fe40007f3e0ff */
[----:B------:R-:W-:Y:S02]  /*1e250*/  LOP3.LUT R76, R76, R28, RZ, 0x3c, !PT ;  /* 0x0000001c4c4c7212 */ /* 0x000fe400078e3cff */
[----:B------:R-:W-:-:S02]  /*1e260*/  LOP3.LUT R28, R96, 0x380, RZ, 0xc0, !PT ;  /* 0x00000380601c7812 */ /* 0x000fc400078ec0ff */
[----:B------:R-:W-:Y:S02]  /*1e270*/  SHF.R.U64 R112, R112, 0x3, RZ ;  /* 0x0000000370707819 */ /* 0x000fe400000012ff */
[C---:B------:R-:W-:Y:S02]  /*1e280*/  IADD3 R47, P4, R114.reuse, 0x60, RZ ;  /* 0x00000060722f7810 */ /* 0x040fe40007f9e0ff */
[----:B------:R-:W-:Y:S02]  /*1e290*/  IADD3 R88, P6, R114, 0x4020, RZ ;  /* 0x0000402072587810 */ /* 0x000fe40007fde0ff */
[----:B------:R-:W-:Y:S01]  /*1e2a0*/  LOP3.LUT R72, R72, R6, RZ, 0x3c, !PT ;  /* 0x0000000648487212 */ /* 0x000fe200078e3cff */
[----:B------:R-:W-:Y:S01]  /*1e2b0*/  IMAD.X R85, RZ, RZ, R115, P3 ;  /* 0x000000ffff557224 */ /* 0x000fe200018e0673 */
[----:B------:R-:W-:Y:S02]  /*1e2c0*/  LOP3.LUT R6, R100, 0x380, RZ, 0xc0, !PT ;  /* 0x0000038064067812 */ /* 0x000fe400078ec0ff */
[----:B------:R-:W-:-:S02]  /*1e2d0*/  SHF.R.U64 R28, R28, 0x3, RZ ;  /* 0x000000031c1c7819 */ /* 0x000fc400000012ff */
[----:B------:R-:W-:Y:S02]  /*1e2e0*/  IADD3 R108, P3, R114, 0x8060, RZ ;  /* 0x00008060726c7810 */ /* 0x000fe40007f7e0ff */
[----:B------:R-:W-:Y:S01]  /*1e2f0*/  LOP3.LUT R84, R112, R84, RZ, 0x3c, !PT ;  /* 0x0000005470547212 */ /* 0x000fe200078e3cff */
[----:B------:R-:W-:Y:S01]  /*1e300*/  IMAD.X R81, RZ, RZ, R115, P4 ;  /* 0x000000ffff517224 */ /* 0x000fe200020e0673 */
[----:B------:R-:W-:Y:S02]  /*1e310*/  IADD3 R92, P5, R114, 0x4040, RZ ;  /* 0x00004040725c7810 */ /* 0x000fe40007fbe0ff */
[----:B------:R-:W-:Y:S02]  /*1e320*/  LOP3.LUT R112, R88, 0x380, RZ, 0xc0, !PT ;  /* 0x0000038058707812 */ /* 0x000fe400078ec0ff */
[----:B------:R-:W-:Y:S02]  /*1e330*/  SHF.R.U64 R6, R6, 0x3, RZ ;  /* 0x0000000306067819 */ /* 0x000fe400000012ff */
[----:B------:R-:W-:-:S02]  /*1e340*/  IADD3 R106, P4, R114, 0x8040, RZ ;  /* 0x00008040726a7810 */ /* 0x000fc40007f9e0ff */
[----:B------:R-:W-:Y:S01]  /*1e350*/  LOP3.LUT R96, R28, R96, RZ, 0x3c, !PT ;  /* 0x000000601c607212 */ /* 0x000fe200078e3cff */
[--C-:B------:R-:W-:Y:S01]  /*1e360*/  IMAD.X R77, RZ, RZ, R115.reuse, P0 ;  /* 0x000000ffff4d7224 */ /* 0x100fe200000e0673 */
[----:B------:R-:W-:Y:S02]  /*1e370*/  LOP3.LUT R13, R114, 0x380, RZ, 0xc0, !PT ;  /* 0x00000380720d7812 */ /* 0x000fe400078ec0ff */
[----:B------:R-:W-:Y:S01]  /*1e380*/  LOP3.LUT R28, R108, 0x380, RZ, 0xc0, !PT ;  /* 0x000003806c1c7812 */ /* 0x000fe200078ec0ff */
[--C-:B------:R-:W-:Y:S01]  /*1e390*/  IMAD.X R93, RZ, RZ, R115.reuse, P5 ;  /* 0x000000ffff5d7224 */ /* 0x100fe200028e0673 */
[----:B------:R-:W-:Y:S02]  /*1e3a0*/  LOP3.LUT R80, R47, 0x380, RZ, 0xc0, !PT ;  /* 0x000003802f507812 */ /* 0x000fe400078ec0ff */
[----:B------:R-:W-:Y:S01]  /*1e3b0*/  SHF.R.U64 R112, R112, 0x3, RZ ;  /* 0x0000000370707819 */ /* 0x000fe200000012ff */
[----:B------:R-:W-:Y:S01]  /*1e3c0*/  IMAD.X R97, RZ, RZ, R115, P2 ;  /* 0x000000ffff617224 */ /* 0x000fe200010e0673 */
[----:B------:R-:W-:-:S02]  /*1e3d0*/  IADD3 R104, P0, R114, 0x8020, RZ ;  /* 0x0000802072687810 */ /* 0x000fc40007f1e0ff */
[----:B------:R-:W-:Y:S01]  /*1e3e0*/  LOP3.LUT R100, R6, R100, RZ, 0x3c, !PT ;  /* 0x0000006406647212 */ /* 0x000fe200078e3cff */
[--C-:B------:R-:W-:Y:S01]  /*1e3f0*/  IMAD.X R101, RZ, RZ, R115.reuse, P1 ;  /* 0x000000ffff657224 */ /* 0x100fe200008e0673 */
[----:B------:R-:W-:Y:S02]  /*1e400*/  IADD3 R12, P5, R114, 0xc020, RZ ;  /* 0x0000c020720c7810 */ /* 0x000fe40007fbe0ff */
[----:B------:R-:W-:Y:S02]  /*1e410*/  LOP3.LUT R6, R106, 0x380, RZ, 0xc0, !PT ;  /* 0x000003806a067812 */ /* 0x000fe400078ec0ff */
[----:B------:R-:W-:Y:S02]  /*1e420*/  IADD3 R14, P2, R114, 0xc040, RZ ;  /* 0x0000c040720e7810 */ /* 0x000fe40007f5e0ff */
[----:B------:R-:W-:Y:S02]  /*1e430*/  SHF.R.U64 R13, R13, 0x3, RZ ;  /* 0x000000030d0d7819 */ /* 0x000fe400000012ff */
[----:B------:R-:W-:Y:S01]  /*1e440*/  SHF.R.U64 R28, R28, 0x3, RZ ;  /* 0x000000031c1c7819 */ /* 0x000fe200000012ff */
[----:B------:R-:W-:Y:S01]  /*1e450*/  IMAD.X R89, RZ, RZ, R115, P6 ;  /* 0x000000ffff597224 */ /* 0x000fe200030e0673 */
[----:B------:R-:W-:-:S02]  /*1e460*/  IADD3 R26, P1, R114, 0xc060, RZ ;  /* 0x0000c060721a7810 */ /* 0x000fc40007f3e0ff */
[----:B------:R-:W-:Y:S02]  /*1e470*/  SHF.R.U64 R80, R80, 0x3, RZ ;  /* 0x0000000350507819 */ /* 0x000fe400000012ff */
[----:B------:R-:W-:Y:S02]  /*1e480*/  LOP3.LUT R88, R112, R88, RZ, 0x3c, !PT ;  /* 0x0000005870587212 */ /* 0x000fe400078e3cff */
[----:B------:R-:W-:Y:S02]  /*1e490*/  LOP3.LUT R112, R104, 0x380, RZ, 0xc0, !PT ;  /* 0x0000038068707812 */ /* 0x000fe400078ec0ff */
[----:B------:R-:W-:Y:S02]  /*1e4a0*/  IADD3 R110, P6, R114, 0xc000, RZ ;  /* 0x0000c000726e7810 */ /* 0x000fe40007fde0ff */
[----:B------:R-:W-:Y:S02]  /*1e4b0*/  SHF.R.U64 R6, R6, 0x3, RZ ;  /* 0x0000000306067819 */ /* 0x000fe400000012ff */
[----:B------:R-:W-:-:S02]  /*1e4c0*/  LOP3.LUT R25, R12, 0x380, RZ, 0xc0, !PT ;  /* 0x000003800c197812 */ /* 0x000fc400078ec0ff */
[----:B------:R-:W-:Y:S02]  /*1e4d0*/  LOP3.LUT R114, R13, R114, RZ, 0x3c, !PT ;  /* 0x000000720d727212 */ /* 0x000fe400078e3cff */
[----:B------:R-:W-:Y:S02]  /*1e4e0*/  LOP3.LUT R108, R28, R108, RZ, 0x3c, !PT ;  /* 0x0000006c1c6c7212 */ /* 0x000fe400078e3cff */
[----:B------:R-:W-:Y:S02]  /*1e4f0*/  LOP3.LUT R27, R14, 0x380, RZ, 0xc0, !PT ;  /* 0x000003800e1b7812 */ /* 0x000fe400078ec0ff */
[----:B------:R-:W-:Y:S02]  /*1e500*/  LOP3.LUT R80, R80, R47, RZ, 0x3c, !PT ;  /* 0x0000002f50507212 */ /* 0x000fe400078e3cff */
[----:B------:R-:W-:Y:S02]  /*1e510*/  LOP3.LUT R28, R26, 0x380, RZ, 0xc0, !PT ;  /* 0x000003801a1c7812 */ /* 0x000fe400078ec0ff */
[----:B------:R-:W-:-:S02]  /*1e520*/  LOP3.LUT R47, R92, 0x380, RZ, 0xc0, !PT ;  /* 0x000003805c2f7812 */ /* 0x000fc400078ec0ff */
[----:B------:R-:W-:Y:S02]  /*1e530*/  SHF.R.U64 R112, R112, 0x3, RZ ;  /* 0x0000000370707819 */ /* 0x000fe400000012ff */
[----:B------:R-:W-:Y:S02]  /*1e540*/  LOP3.LUT R106, R6, R106, RZ, 0x3c, !PT ;  /* 0x0000006a066a7212 */ /* 0x000fe400078e3cff */
[----:B------:R-:W-:Y:S02]  /*1e550*/  SHF.R.U64 R25, R25, 0x3, RZ ;  /* 0x0000000319197819 */ /* 0x000fe400000012ff */
[----:B------:R-:W-:Y:S02]  /*1e560*/  MOV R114, R114 ;  /* 0x0000007200727202 */ /* 0x000fe40000000f00 */
[----:B------:R-:W-:Y:S02]  /*1e570*/  F2FP.BF16.F32.PACK_AB R6, R3, R10 ;  /* 0x0000000a0306723e */ /* 0x000fe400000010ff */
[----:B------:R-:W-:-:S02]  /*1e580*/  SHF.R.U64 R27, R27, 0x3, RZ ;  /* 0x000000031b1b7819 */ /* 0x000fc400000012ff */
[----:B------:R-:W-:Y:S02]  /*1e590*/  SHF.R.U64 R28, R28, 0x3, RZ ;  /* 0x000000031c1c7819 */ /* 0x000fe400000012ff */
[----:B------:R-:W-:Y:S02]  /*1e5a0*/  SHF.R.U64 R47, R47, 0x3, RZ ;  /* 0x000000032f2f7819 */ /* 0x000fe400000012ff */
[----:B------:R-:W-:Y:S01]  /*1e5b0*/  LOP3.LUT R104, R112, R104, RZ, 0x3c, !PT ;  /* 0x0000006870687212 */ /* 0x000fe200078e3cff */
[--C-:B------:R-:W-:Y:S01]  /*1e5c0*/  IMAD.X R13, RZ, RZ, R115.reuse, P2 ;  /* 0x000000ffff0d7224 */ /* 0x100fe200010e0673 */
[----:B------:R-:W-:Y:S01]  /*1e5d0*/  LOP3.LUT R112, R25, R12, RZ, 0x3c, !PT ;  /* 0x0000000c19707212 */ /* 0x000fe200078e3cff */
[----:B------:R-:W-:Y:S01]  /*1e5e0*/  IMAD.X R15, RZ, RZ, R115, P1 ;  /* 0x000000ffff0f7224 */ /* 0x000fe200008e0673 */
[----:B------:R-:W-:Y:S01]  /*1e5f0*/  LOP3.LUT R12, R27, R14, RZ, 0x3c, !PT ;  /* 0x0000000e1b0c7212 */ /* 0x000fe200078e3cff */
[----:B------:R0:W-:Y:S01]  /*1e600*/  STSM.16.M88.4 [R114], R4 ;  /* 0x0000000472007844 */ /* 0x0001e20000000200 */
[----:B------:R-:W-:-:S02]  /*1e610*/  LOP3.LUT R14, R28, R26, RZ, 0x3c, !PT ;  /* 0x0000001a1c0e7212 */ /* 0x000fc400078e3cff */
[----:B------:R-:W-:Y:S02]  /*1e620*/  LOP3.LUT R92, R47, R92, RZ, 0x3c, !PT ;  /* 0x0000005c2f5c7212 */ /* 0x000fe400078e3cff */
[----:B------:R-:W-:Y:S02]  /*1e630*/  MOV R72, R72 ;  /* 0x0000004800487202 */ /* 0x000fe40000000f00 */
[----:B------:R-:W-:Y:S02]  /*1e640*/  LOP3.LUT R47, R110, 0x380, RZ, 0xc0, !PT ;  /* 0x000003806e2f7812 */ /* 0x000fe400078ec0ff */
[----:B------:R-:W-:Y:S02]  /*1e650*/  MOV R76, R76 ;  /* 0x0000004c004c7202 */ /* 0x000fe40000000f00 */
[----:B------:R-:W-:Y:S02]  /*1e660*/  F2FP.BF16.F32.PACK_AB R10, R45, R160 ;  /* 0x000000a02d0a723e */ /* 0x000fe400000010ff */
[----:B------:R-:W-:-:S02]  /*1e670*/  MOV R3, R12 ;  /* 0x0000000c00037202 */ /* 0x000fc40000000f00 */
[----:B0-----:R-:W-:Y:S02]  /*1e680*/  F2FP.BF16.F32.PACK_AB R4, R33, R24 ;  /* 0x000000182104723e */ /* 0x001fe400000010ff */
[----:B------:R-:W-:Y:S02]  /*1e690*/  F2FP.BF16.F32.PACK_AB R5, R35, R34 ;  /* 0x000000222305723e */ /* 0x000fe400000010ff */
[----:B------:R-:W-:Y:S02]  /*1e6a0*/  F2FP.BF16.F32.PACK_AB R6, R37, R158 ;  /* 0x0000009e2506723e */ /* 0x000fe400000010ff */
[----:B------:R-:W-:Y:S02]  /*1e6b0*/  F2FP.BF16.F32.PACK_AB R7, R39, R38 ;  /* 0x000000262707723e */ /* 0x000fe400000010ff */
[----:B------:R-:W-:Y:S02]  /*1e6c0*/  MOV R28, R14 ;  /* 0x0000000e001c7202 */ /* 0x000fe40000000f00 */
[----:B------:R-:W-:Y:S01]  /*1e6d0*/  MOV R80, R80 ;  /* 0x0000005000507202 */ /* 0x000fe20000000f00 */
[----:B------:R0:W-:Y:S01]  /*1e6e0*/  STSM.16.M88.4 [R72], R4 ;  /* 0x0000000448007844 */ /* 0x0001e20000000200 */
[----:B------:R-:W-:-:S02]  /*1e6f0*/  F2FP.BF16.F32.PACK_AB R12, R49, R161 ;  /* 0x000000a1310c723e */ /* 0x000fc400000010ff */
[----:B------:R-:W-:Y:S02]  /*1e700*/  F2FP.BF16.F32.PACK_AB R13, R51, R50 ;  /* 0x00000032330d723e */ /* 0x000fe400000010ff */
[----:B------:R-:W-:Y:S02]  /*1e710*/  F2FP.BF16.F32.PACK_AB R14, R53, R162 ;  /* 0x000000a2350e723e */ /* 0x000fe400000010ff */
[----:B------:R-:W-:Y:S02]  /*1e720*/  F2FP.BF16.F32.PACK_AB R15, R55, R54 ;  /* 0x00000036370f723e */ /* 0x000fe400000010ff */
[----:B------:R-:W-:Y:S02]  /*1e730*/  SHF.R.U64 R47, R47, 0x3, RZ ;  /* 0x000000032f2f7819 */ /* 0x000fe400000012ff */
[----:B------:R-:W-:Y:S02]  /*1e740*/  MOV R84, R84 ;  /* 0x0000005400547202 */ /* 0x000fe40000000f00 */
[----:B------:R-:W-:-:S02]  /*1e750*/  F2FP.BF16.F32.PACK_AB R24, R57, R163 ;  /* 0x000000a33918723e */ /* 0x000fc400000010ff */
[----:B------:R-:W-:Y:S02]  /*1e760*/  F2FP.BF16.F32.PACK_AB R25, R59, R58 ;  /* 0x0000003a3b19723e */ /* 0x000fe400000010ff */
[----:B------:R-:W-:Y:S02]  /*1e770*/  F2FP.BF16.F32.PACK_AB R26, R61, R164 ;  /* 0x000000a43d1a723e */ /* 0x000fe400000010ff */
[----:B------:R-:W-:Y:S01]  /*1e780*/  F2FP.BF16.F32.PACK_AB R27, R63, R62 ;  /* 0x0000003e3f1b723e */ /* 0x000fe200000010ff */
[----:B------:R-:W-:Y:S01]  /*1e790*/  IMAD.X R107, RZ, RZ, R115, P4 ;  /* 0x000000ffff6b7224 */ /* 0x000fe200020e0673 */
[----:B------:R-:W-:Y:S01]  /*1e7a0*/  MOV R88, R88 ;  /* 0x0000005800587202 */ /* 0x000fe20000000f00 */
[----:B------:R1:W-:Y:S01]  /*1e7b0*/  STSM.16.M88.4 [R76], R8 ;  /* 0x000000084c007844 */ /* 0x0003e20000000200 */
[----:B0-----:R-:W-:Y:S02]  /*1e7c0*/  F2FP.BF16.F32.PACK_AB R4, R65, R165 ;  /* 0x000000a54104723e */ /* 0x001fe400000010ff */
[----:B------:R-:W-:-:S02]  /*1e7d0*/  F2FP.BF16.F32.PACK_AB R5, R67, R66 ;  /* 0x000000424305723e */ /* 0x000fc400000010ff */
[----:B------:R-:W-:Y:S02]  /*1e7e0*/  F2FP.BF16.F32.PACK_AB R6, R69, R166 ;  /* 0x000000a64506723e */ /* 0x000fe400000010ff */
[----:B------:R-:W-:Y:S02]  /*1e7f0*/  F2FP.BF16.F32.PACK_AB R7, R71, R70 ;  /* 0x000000464707723e */ /* 0x000fe400000010ff */
[----:B------:R-:W-:Y:S01]  /*1e800*/  IADD3.X R105, RZ, R115, RZ, P0, !PT ;  /* 0x00000073ff697210 */ /* 0x000fe200007fe4ff */
[----:B------:R-:W-:Y:S01]  /*1e810*/  STSM.16.M88.4 [R80], R12 ;  /* 0x0000000c50007844 */ /* 0x000fe20000000200 */
[----:B------:R-:W-:Y:S02]  /*1e820*/  MOV R92, R92 ;  /* 0x0000005c005c7202 */ /* 0x000fe40000000f00 */
[----:B------:R-:W-:Y:S01]  /*1e830*/  LOP3.LUT R110, R47, R110, RZ, 0x3c, !PT ;  /* 0x0000006e2f6e7212 */ /* 0x000fe200078e3cff */
[----:B------:R-:W-:Y:S01]  /*1e840*/  STSM.16.M88.4 [R84], R24 ;  /* 0x0000001854007844 */ /* 0x000fe20000000200 */
[----:B------:R-:W-:-:S02]  /*1e850*/  MOV R96, R96 ;  /* 0x0000006000607202 */ /* 0x000fc40000000f00 */
[----:B-1----:R-:W-:Y:S02]  /*1e860*/  F2FP.BF16.F32.PACK_AB R8, R32, R167 ;  /* 0x000000a72008723e */ /* 0x002fe400000010ff */
[----:B------:R-:W-:Y:S02]  /*1e870*/  F2FP.BF16.F32.PACK_AB R9, R75, R74 ;  /* 0x0000004a4b09723e */ /* 0x000fe400000010ff */
[----:B------:R-:W-:Y:S02]  /*1e880*/  F2FP.BF16.F32.PACK_AB R10, R44, R168 ;  /* 0x000000a82c0a723e */ /* 0x000fe400000010ff */
[----:B------:R-:W-:Y:S02]  /*1e890*/  F2FP.BF16.F32.PACK_AB R11, R79, R78 ;  /* 0x0000004e4f0b723e */ /* 0x000fe400000010ff */
[----:B------:R-:W-:Y:S02]  /*1e8a0*/  F2FP.BF16.F32.PACK_AB R32, R56, R169 ;  /* 0x000000a93820723e */ /* 0x000fe400000010ff */
[----:B------:R-:W-:-:S02]  /*1e8b0*/  F2FP.BF16.F32.PACK_AB R33, R83, R82 ;  /* 0x000000525321723e */ /* 0x000fc400000010ff */
[----:B------:R-:W-:Y:S02]  /*1e8c0*/  F2FP.BF16.F32.PACK_AB R34, R64, R170 ;  /* 0x000000aa4022723e */ /* 0x000fe400000010ff */
[----:B------:R-:W-:Y:S01]  /*1e8d0*/  F2FP.BF16.F32.PACK_AB R35, R87, R86 ;  /* 0x000000565723723e */ /* 0x000fe200000010ff */
[----:B------:R0:W-:Y:S01]  /*1e8e0*/  STSM.16.M88.4 [R88], R4 ;  /* 0x0000000458007844 */ /* 0x0001e20000000200 */
[----:B------:R-:W-:Y:S01]  /*1e8f0*/  MOV R100, R100 ;  /* 0x0000006400647202 */ /* 0x000fe20000000f00 */
[----:B------:R-:W-:Y:S01]  /*1e900*/  IMAD.X R109, RZ, RZ, R115, P3 ;  /* 0x000000ffff6d7224 */ /* 0x000fe200018e0673 */
[----:B------:R-:W-:Y:S02]  /*1e910*/  F2FP.BF16.F32.PACK_AB R44, R68, R171 ;  /* 0x000000ab442c723e */ /* 0x000fe400000010ff */
[----:B------:R-:W-:Y:S02]  /*1e920*/  F2FP.BF16.F32.PACK_AB R45, R91, R90 ;  /* 0x0000005a5b2d723e */ /* 0x000fe400000010ff */
[----:B------:R-:W-:-:S02]  /*1e930*/  F2FP.BF16.F32.PACK_AB R47, R95, R94 ;  /* 0x0000005e5f2f723e */ /* 0x000fc400000010ff */
[----:B------:R-:W-:Y:S02]  /*1e940*/  MOV R104, R104 ;  /* 0x0000006800687202 */ /* 0x000fe40000000f00 */
[----:B------:R-:W-:Y:S02]  /*1e950*/  F2FP.BF16.F32.PACK_AB R56, R153, R173 ;  /* 0x000000ad9938723e */ /* 0x000fe400000010ff */
[----:B------:R-:W-:Y:S02]  /*1e960*/  F2FP.BF16.F32.PACK_AB R57, R99, R98 ;  /* 0x000000626339723e */ /* 0x000fe400000010ff */
[----:B------:R-:W-:Y:S02]  /*1e970*/  F2FP.BF16.F32.PACK_AB R58, R154, R174 ;  /* 0x000000ae9a3a723e */ /* 0x000fe400000010ff */
[----:B------:R-:W-:Y:S01]  /*1e980*/  F2FP.BF16.F32.PACK_AB R59, R103, R102 ;  /* 0x00000066673b723e */ /* 0x000fe200000010ff */
[----:B------:R-:W-:Y:S01]  /*1e990*/  STSM.16.M88.4 [R92], R8 ;  /* 0x000000085c007844 */ /* 0x000fe20000000200 */
[----:B------:R-:W-:Y:S01]  /*1e9a0*/  MOV R106, R106 ;  /* 0x0000006a006a7202 */ /* 0x000fe20000000f00 */
[----:B------:R-:W-:Y:S01]  /*1e9b0*/  IMAD.X R111, RZ, RZ, R115, P6 ;  /* 0x000000ffff6f7224 */ /* 0x000fe200030e0673 */
[----:B0-----:R-:W-:Y:S01]  /*1e9c0*/  F2FP.BF16.F32.PACK_AB R4, R155, R175 ;  /* 0x000000af9b04723e */ /* 0x001fe200000010ff */
[----:B------:R-:W0:Y:S01]  /*1e9d0*/  LDC R82, c[0x0][0xbe8] ;  /* 0x0002fa00ff527b82 */ /* 0x000e220000000800 */
[----:B------:R-:W-:-:S02]  /*1e9e0*/  F2FP.BF16.F32.PACK_AB R5, R40, R36 ;  /* 0x000000242805723e */ /* 0x000fc400000010ff */
[----:B------:R-:W-:Y:S02]  /*1e9f0*/  F2FP.BF16.F32.PACK_AB R6, R156, R176 ;  /* 0x000000b09c06723e */ /* 0x000fe400000010ff */
[----:B------:R-:W-:Y:S01]  /*1ea00*/  F2FP.BF16.F32.PACK_AB R7, R48, R43 ;  /* 0x0000002b3007723e */ /* 0x000fe200000010ff */
[----:B------:R-:W-:Y:S04]  /*1ea10*/  STSM.16.M88.4 [R96], R32 ;  /* 0x0000002060007844 */ /* 0x000fe80000000200 */
[----:B------:R-:W-:Y:S04]  /*1ea20*/  STSM.16.M88.4 [R100], R44 ;  /* 0x0000002c64007844 */ /* 0x000fe80000000200 */
[----:B------:R-:W-:Y:S04]  /*1ea30*/  STSM.16.M88.4 [R104], R56 ;  /* 0x0000003868007844 */ /* 0x000fe80000000200 */
[----:B------:R1:W-:Y:S02]  /*1ea40*/  STSM.16.M88.4 [R106], R4 ;  /* 0x000000046a007844 */ /* 0x0003e40000000200 */
[----:B-1----:R-:W1:Y:S01]  /*1ea50*/  S2R R5, SR_TID.X ;  /* 0x0000000000057919 */ /* 0x002e620000002100 */
[----:B------:R-:W-:-:S02]  /*1ea60*/  MOV R108, R108 ;  /* 0x0000006c006c7202 */ /* 0x000fc40000000f00 */
[----:B------:R-:W-:Y:S02]  /*1ea70*/  F2FP.BF16.F32.PACK_AB R8, R157, R177 ;  /* 0x000000b19d08723e */ /* 0x000fe400000010ff */
[----:B------:R-:W-:Y:S02]  /*1ea80*/  F2FP.BF16.F32.PACK_AB R9, R60, R52 ;  /* 0x000000343c09723e */ /* 0x000fe400000010ff */
[----:B------:R-:W-:Y:S02]  /*1ea90*/  F2FP.BF16.F32.PACK_AB R10, R117, R116 ;  /* 0x00000074750a723e */ /* 0x000fe400000010ff */
[----:B------:R-:W-:Y:S02]  /*1eaa0*/  F2FP.BF16.F32.PACK_AB R11, R119, R118 ;  /* 0x00000076770b723e */ /* 0x000fe400000010ff */
[----:B------:R-:W-:Y:S02]  /*1eab0*/  MOV R110, R110 ;  /* 0x0000006e006e7202 */ /* 0x000fe40000000f00 */
[----:B------:R-:W-:-:S02]  /*1eac0*/  F2FP.BF16.F32.PACK_AB R12, R121, R120 ;  /* 0x00000078790c723e */ /* 0x000fc400000010ff */
[----:B------:R-:W-:Y:S02]  /*1ead0*/  F2FP.BF16.F32.PACK_AB R13, R123, R122 ;  /* 0x0000007a7b0d723e */ /* 0x000fe400000010ff */
[----:B------:R-:W-:Y:S02]  /*1eae0*/  F2FP.BF16.F32.PACK_AB R14, R125, R124 ;  /* 0x0000007c7d0e723e */ /* 0x000fe400000010ff */
[----:B------:R-:W-:Y:S01]  /*1eaf0*/  F2FP.BF16.F32.PACK_AB R15, R127, R126 ;  /* 0x0000007e7f0f723e */ /* 0x000fe200000010ff */
[----:B------:R-:W-:Y:S01]  /*1eb00*/  STSM.16.M88.4 [R108], R8 ;  /* 0x000000086c007844 */ /* 0x000fe20000000200 */
[----:B------:R-:W-:-:S03]  /*1eb10*/  IMAD.X R113, RZ, RZ, R115, P5 ;  /* 0x000000ffff717224 */ /* 0x000fc600028e0673 */
[----:B------:R2:W-:Y:S01]  /*1eb20*/  STSM.16.M88.4 [R110], R12 ;  /* 0x0000000c6e007844 */ /* 0x0005e20000000200 */
[----:B-1----:R-:W-:Y:S01]  /*1eb30*/  VIADD R5, R5, 0xffffff80 ;  /* 0xffffff8005057836 */ /* 0x002fe20000000000 */
[----:B------:R-:W-:-:S04]  /*1eb40*/  MOV R112, R112 ;  /* 0x0000007000707202 */ /* 0x000fc80000000f00 */
[----:B--2---:R-:W-:-:S04]  /*1eb50*/  SHF.R.S32.HI R12, RZ, 0x1f, R5 ;  /* 0x0000001fff0c7819 */ /* 0x004fc80000011405 */
[----:B------:R-:W-:Y:S02]  /*1eb60*/  LEA.HI R9, R12, R5, RZ, 0x7 ;  /* 0x000000050c097211 */ /* 0x000fe400078f38ff */
[----:B------:R-:W-:Y:S02]  /*1eb70*/  F2FP.BF16.F32.PACK_AB R24, R129, R128 ;  /* 0x000000808118723e */ /* 0x000fe400000010ff */
[----:B------:R-:W-:Y:S02]  /*1eb80*/  F2FP.BF16.F32.PACK_AB R25, R131, R130 ;  /* 0x000000828319723e */ /* 0x000fe400000010ff */
[----:B------:R-:W-:Y:S02]  /*1eb90*/  F2FP.BF16.F32.PACK_AB R26, R133, R132 ;  /* 0x00000084851a723e */ /* 0x000fe400000010ff */
[----:B------:R-:W-:Y:S02]  /*1eba0*/  F2FP.BF16.F32.PACK_AB R27, R135, R134 ;  /* 0x00000086871b723e */ /* 0x000fe400000010ff */
[----:B------:R-:W-:Y:S01]  /*1ebb0*/  LOP3.LUT R8, R9, 0xffffff80, RZ, 0xc0, !PT ;  /* 0xffffff8009087812 */ /* 0x000fe200078ec0ff */
[----:B----4-:R-:W-:Y:S01]  /*1ebc0*/  IMAD.SHL.U32 R4, R136, 0x4, RZ ;  /* 0x0000000488047824 */ /* 0x010fe200078e00ff */
[----:B------:R-:W-:Y:S01]  /*1ebd0*/  SHF.R.S32.HI R10, RZ, 0x1f, R136 ;  /* 0x0000001fff0a7819 */ /* 0x000fe20000011488 */
[----:B------:R1:W-:Y:S01]  /*1ebe0*/  STSM.16.M88.4 [R112], R24 ;  /* 0x0000001870007844 */ /* 0x0003e20000000200 */
[----:B------:R-:W-:-:S02]  /*1ebf0*/  F2FP.BF16.F32.PACK_AB R32, R137, R178 ;  /* 0x000000b28920723e */ /* 0x000fc400000010ff */
[----:B------:R-:W-:Y:S02]  /*1ec00*/  F2FP.BF16.F32.PACK_AB R33, R139, R138 ;  /* 0x0000008a8b21723e */ /* 0x000fe400000010ff */
[----:B------:R-:W-:Y:S02]  /*1ec10*/  F2FP.BF16.F32.PACK_AB R34, R141, R179 ;  /* 0x000000b38d22723e */ /* 0x000fe400000010ff */
[----:B------:R-:W-:Y:S02]  /*1ec20*/  F2FP.BF16.F32.PACK_AB R35, R143, R142 ;  /* 0x0000008e8f23723e */ /* 0x000fe400000010ff */
[----:B------:R-:W-:Y:S02]  /*1ec30*/  SHF.L.U64.HI R15, R136, 0x2, R10 ;  /* 0x00000002880f7819 */ /* 0x000fe4000001020a */
[----:B------:R-:W-:Y:S01]  /*1ec40*/  IADD3 R6, P1, R4, UR4, RZ ;  /* 0x0000000404067c10 */ /* 0x000fe2000ff3e0ff */
[----:B------:R2:W-:Y:S01]  /*1ec50*/  STSM.16.M88.4 [R3], R32 ;  /* 0x0000002003007844 */ /* 0x0005e20000000200 */
[----:B-1----:R-:W-:Y:S01]  /*1ec60*/  IMAD.IADD R24, R5, 0x1, -R8 ;  /* 0x0000000105187824 */ /* 0x002fe200078e0a08 */
[----:B------:R-:W-:-:S02]  /*1ec70*/  ISETP.NE.U32.AND P0, PT, RZ, UR4, PT ;  /* 0x00000004ff007c0c */ /* 0x000fc4000bf05070 */
[----:B------:R-:W-:Y:S02]  /*1ec80*/  IADD3.X R7, R15, UR5, RZ, P1, !PT ;  /* 0x000000050f077c10 */ /* 0x000fe40008ffe4ff */
[----:B0-----:R-:W-:Y:S02]  /*1ec90*/  ISETP.NE.AND P1, PT, R82, 0x1, PT ;  /* 0x000000015200780c */ /* 0x001fe40003f25270 */
[----:B------:R-:W-:Y:S01]  /*1eca0*/  ISETP.NE.AND.EX P0, PT, RZ, UR5, PT, P0 ;  /* 0x00000005ff007c0c */ /* 0x000fe2000bf05300 */
[----:B------:R-:W-:Y:S01]  /*1ecb0*/  ULDC.64 UR4, c[0x0][0xc08] ;  /* 0x0003020000047ab9 */ /* 0x000fe20000000a00 */
[----:B--2---:R-:W-:Y:S01]  /*1ecc0*/  SHF.R.S32.HI R3, RZ, 0x1f, R24 ;  /* 0x0000001fff037819 */ /* 0x004fe20000011418 */
[----:B------:R0:W-:Y:S01]  /*1ecd0*/  STSM.16.M88.4 [R28], R144 ;  /* 0x000000901c007844 */ /* 0x0001e20000000200 */
[----:B------:R-:W-:Y:S02]  /*1ece0*/  BAR.SYNC.DEFER_BLOCKING 0x1, 0x100 ;  /* 0x0044000000007b1d */ /* 0x000fe40000010000 */
[----:B------:R-:W-:-:S02]  /*1ecf0*/  LEA.HI R8, R3, R24, RZ, 0x2 ;  /* 0x0000001803087211 */ /* 0x000fc400078f10ff */
[----:B------:R-:W-:Y:S02]  /*1ed00*/  ISETP.NE.U32.AND P2, PT, RZ, UR4, PT ;  /* 0x00000004ff007c0c */ /* 0x000fe4000bf45070 */
[--C-:B------:R-:W-:Y:S02]  /*1ed10*/  SHF.R.S32.HI R11, RZ, 0x2, R8.reuse ;  /* 0x00000002ff0b7819 */ /* 0x100fe40000011408 */
[----:B------:R-:W1:Y:S01]  /*1ed20*/  @P1 LDC R13, c[0x0][0xbf0] ;  /* 0x0002fc00ff0d1b82 */ /* 0x000e620000000800 */
[----:B------:R-:W-:Y:S02]  /*1ed30*/  SHF.R.S32.HI R26, RZ, 0x1f, R8 ;  /* 0x0000001fff1a7819 */ /* 0x000fe40000011408 */
[----:B------:R-:W-:Y:S02]  /*1ed40*/  LEA.HI R12, R12, R5, RZ, 0x2 ;  /* 0x000000050c0c7211 */ /* 0x000fe400078f10ff */
[----:B------:R-:W-:Y:S02]  /*1ed50*/  ISETP.NE.AND.EX P2, PT, RZ, UR5, PT, P2 ;  /* 0x00000005ff007c0c */ /* 0x000fe4000bf45320 */
[----:B------:R-:W-:Y:S01]  /*1ed60*/  LEA.HI R26, R26, R11, RZ, 0x3 ;  /* 0x0000000b1a1a7211 */ /* 0x000fe200078f18ff */
[----:B------:R-:W2:Y:S01]  /*1ed70*/  @P1 LDC R8, c[0x0][0xbec] ;  /* 0x0002fb00ff081b82 */ /* 0x000ea20000000800 */
[----:B------:R-:W-:-:S02]  /*1ed80*/  LOP3.LUT R12, R12, 0xfffffffc, RZ, 0xc0, !PT ;  /* 0xfffffffc0c0c7812 */ /* 0x000fc400078ec0ff */
[----:B------:R-:W-:Y:S02]  /*1ed90*/  LOP3.LUT R26, R26, 0xfffffff8, RZ, 0xc0, !PT ;  /* 0xfffffff81a1a7812 */ /* 0x000fe400078ec0ff */
[----:B------:R-:W-:Y:S01]  /*1eda0*/  LEA.HI R3, R3, R24, RZ, 0x5 ;  /* 0x0000001803037211 */ /* 0x000fe200078f28ff */
[----:B------:R-:W-:Y:S01]  /*1edb0*/  IMAD.IADD R12, R5, 0x1, -R12 ;  /* 0x00000001050c7824 */ /* 0x000fe200078e0a0c */
[----:B------:R-:W-:Y:S02]  /*1edc0*/  SHF.R.S32.HI R14, RZ, 0x7, R9 ;  /* 0x00000007ff0e7819 */ /* 0x000fe40000011409 */
[----:B------:R-:W-:Y:S02]  /*1edd0*/  IADD3 R26, R11, -R26, RZ ;  /* 0x8000001a0b1a7210 */ /* 0x000fe40007ffe0ff */
[----:B------:R-:W-:Y:S02]  /*1ede0*/  SHF.R.S32.HI R3, RZ, 0x5, R3 ;  /* 0x00000005ff037819 */ /* 0x000fe40000011403 */
[----:B------:R-:W-:-:S02]  /*1edf0*/  LEA.HI R9, R9, R14, RZ, 0x1 ;  /* 0x0000000e09097211 */ /* 0x000fc400078f08ff */
[----:B------:R-:W-:Y:S02]  /*1ee00*/  LEA.HI R5, R12, R12, RZ, 0x1 ;  /* 0x0000000c0c057211 */ /* 0x000fe400078f08ff */
[----:B------:R-:W-:Y:S01]  /*1ee10*/  @P2 IADD3 R4, P3, R4, UR4, RZ ;  /* 0x0000000404042c10 */ /* 0x000fe2000ff7e0ff */
[----:B------:R-:W-:Y:S01]  /*1ee20*/  ULDC UR4, c[0x0][0xa88] ;  /* 0x0002a20000047ab9 */ /* 0x000fe20000000800 */
[----:B------:R-:W-:Y:S01]  /*1ee30*/  IMAD R26, R3, 0x10, R26 ;  /* 0x00000010031a7824 */ /* 0x000fe200078e021a */
[----:B------:R-:W-:Y:S01]  /*1ee40*/  LOP3.LUT R9, R9, 0x3fffffe, RZ, 0xc0, !PT ;  /* 0x03fffffe09097812 */ /* 0x000fe200078ec0ff */
[----:B------:R-:W-:Y:S01]  /*1ee50*/  IMAD.MOV.U32 R80, RZ, RZ, RZ ;  /* 0x000000ffff507224 */ /* 0x000fe200078e00ff */
[----:B------:R-:W-:Y:S01]  /*1ee60*/  LOP3.LUT R11, R5, 0x1ffffffe, RZ, 0xc0, !PT ;  /* 0x1ffffffe050b7812 */ /* 0x000fe200078ec0ff */
[----:B------:R-:W-:Y:S01]  /*1ee70*/  IMAD.U32 R3, RZ, RZ, UR4 ;  /* 0x00000004ff037e24 */ /* 0x000fe2000f8e00ff */
[----:B------:R-:W-:Y:S01]  /*1ee80*/  @P2 IADD3.X R5, R15, UR5, RZ, P3, !PT ;  /* 0x000000050f052c10 */ /* 0x000fe20009ffe4ff */
[----:B------:R-:W-:-:S02]  /*1ee90*/  IMAD.IADD R9, R14, 0x1, -R9 ;  /* 0x000000010e097824 */ /* 0x000fc400078e0a09 */
[----:B------:R0:W5:Y:S01]  /*1eea0*/  @P0 LDG.E R80, desc[UR6][R6.64] ;  /* 0x0000000606500981 */ /* 0x000162000c1e1900 */
[----:B------:R-:W-:-:S03]  /*1eeb0*/  IMAD.IADD R11, R12, 0x1, -R11 ;  /* 0x000000010c0b7824 */ /* 0x000fc600078e0a0b */
[----:B------:R0:W5:Y:S01]  /*1eec0*/  @P2 LDG.E R3, desc[UR6][R4.64] ;  /* 0x0000000604032981 */ /* 0x000162000c1e1900 */
[----:B------:R-:W-:Y:S01]  /*1eed0*/  IMAD R26, R9, 0x40, R26 ;  /* 0x00000040091a7824 */ /* 0x000fe200078e021a */
[----:B------:R-:W-:Y:S06]  /*1eee0*/  @P2 BRA `(.L_x_657) ;  /* 0x0000000000142947 */ /* 0x000fec0003800000 */
[----:B------:R-:W-:Y:S05]  /*1eef0*/  @!P0 BRA `(.L_x_657) ;  /* 0x0000000000108947 */ /* 0x000fea0003800000 */
[----:B------:R-:W-:Y:S02]  /*1ef00*/  ULDC.64 UR4, c[0x0][0x208] ;  /* 0x0000820000047ab9 */ /* 0x000fe40000000a00 */
[----:B0-----:R-:W3:Y:S04]  /*1ef10*/  LDG.E R4, desc[UR4][R6.64] ;  /* 0x0000000406047981 */ /* 0x001ee8000c1e1900 */
[----:B-----5:R-:W3:Y:S02]  /*1ef20*/  LDG.E R3, desc[UR4][R6.64+0x4] ;  /* 0x0000040406037981 */ /* 0x020ee4000c1e1900 */
[----:B---3--:R-:W-:-:S07]  /*1ef30*/  IMAD.IADD R3, R3, 0x1, -R4 ;  /* 0x0000000103037824 */ /* 0x008fce00078e0a04 */
.L_x_657:
[----:B------:R-:W3:Y:S01]  /*1ef40*/  LDL R89, [R1+0x64] ;  /* 0x0000640001597983 */ /* 0x000ee20000100800 */
[----:B------:R-:W-:Y:S01]  /*1ef50*/  IMAD R11, R11, 0x8, R26 ;  /* 0x000000080b0b7824 */ /* 0x000fe200078e021a */
[----:B------:R-:W-:Y:S01]  /*1ef60*/  ULDC.64 UR4, c[0x0][0xb90] ;  /* 0x0002e40000047ab9 */ /* 0x000fe20000000a00 */
[----:B-----5:R-:W-:Y:S01]  /*1ef70*/  SHF.R.S32.HI R81, RZ, 0x1f, R80 ;  /* 0x0000001fff517819 */ /* 0x020fe20000011450 */
[----:B------:R-:W4:Y:S01]  /*1ef80*/  LDL.LU R88, [R1+0x68] ;  /* 0x0000680001587983 */ /* 0x000f220000300800 */
[----:B0-----:R-:W-:Y:S02]  /*1ef90*/  SEL R28, R10, RZ, !P0 ;  /* 0x000000ff0a1c7207 */ /* 0x001fe40004000000 */
[----:B------:R-:W-:Y:S01]  /*1efa0*/  SEL R83, R136, RZ, !P0 ;  /* 0x000000ff88537207 */ /* 0x000fe20004000000 */
[----:B------:R-:W2:Y:S01]  /*1efb0*/  LDL.LU R86, [R1+0x74] ;  /* 0x0000740001567983 */ /* 0x000ea20000300800 */
[----:B------:R-:W-:Y:S01]  /*1efc0*/  IMAD R3, R3, R82, RZ ;  /* 0x0000005203037224 */ /* 0x000fe200078e02ff */
[----:B------:R-:W0:Y:S01]  /*1efd0*/  @P1 LDC R85, c[0x0][0xbec] ;  /* 0x0002fb00ff551b82 */ /* 0x000e220000000800 */
[----:B------:R-:W-:-:S07]  /*1efe0*/  ULDC.64 UR6, c[0x0][0x208] ;  /* 0x0000820000067ab9 */ /* 0x000fce0000000a00 */
[----:B------:R-:W0:Y:S01]  /*1eff0*/  @P1 LDC R87, c[0x0][0xbf0] ;  /* 0x0002fc00ff571b82 */ /* 0x000e220000000800 */
[----:B------:R-:W-:Y:S01]  /*1f000*/  BSSY B1, `(.L_x_658) ;  /* 0x00000d1000017945 */ /* 0x000fe20003800000 */
[----:B---3--:R-:W-:Y:S01]  /*1f010*/  IMAD R9, R219, 0x8, R89 ;  /* 0x00000008db097824 */ /* 0x008fe200078e0259 */
[----:B----4-:R-:W-:-:S03]  /*1f020*/  SHF.R.S32.HI R84, RZ, 0x1f, R88 ;  /* 0x0000001fff547819 */ /* 0x010fc60000011458 */
[----:B------:R-:W-:Y:S02]  /*1f030*/  IMAD.SHL.U32 R9, R9, 0x8, RZ ;  /* 0x0000000809097824 */ /* 0x000fe400078e00ff */
[C---:B--2---:R-:W-:Y:S01]  /*1f040*/  IMAD R15, R86.reuse, 0x80, R11 ;  /* 0x00000080560f7824 */ /* 0x044fe200078e020b */
[----:B------:R-:W-:Y:S01]  /*1f050*/  LEA R14, R86, R26, 0x7 ;  /* 0x0000001a560e7211 */ /* 0x000fe200078e38ff */
[----:B------:R-:W-:Y:S02]  /*1f060*/  IMAD R4, R84, UR4, RZ ;  /* 0x0000000454047c24 */ /* 0x000fe4000f8e02ff */
[----:B------:R-:W-:-:S04]  /*1f070*/  @P1 IMAD.HI.U32 R6, R15, R8, RZ ;  /* 0x000000080f061227 */ /* 0x000fc800078e00ff */
[C---:B------:R-:W-:Y:S02]  /*1f080*/  IMAD R11, R88.reuse, UR5, R4 ;  /* 0x00000005580b7c24 */ /* 0x040fe4000f8e0204 */
[----:B------:R-:W-:Y:S01]  /*1f090*/  IMAD.WIDE.U32 R4, R88, UR4, R80 ;  /* 0x0000000458047c25 */ /* 0x000fe2000f8e0050 */
[----:B------:R-:W-:-:S03]  /*1f0a0*/  ULDC.64 UR4, c[0x0][0xb98] ;  /* 0x0002e60000047ab9 */ /* 0x000fc60000000a00 */
[----:B------:R-:W-:Y:S01]  /*1f0b0*/  IMAD.MOV.U32 R7, RZ, RZ, R15 ;  /* 0x000000ffff077224 */ /* 0x000fe200078e000f */
[----:B-1----:R-:W-:Y:S01]  /*1f0c0*/  @P1 SHF.R.U32.HI R7, RZ, R13, R6 ;  /* 0x0000000dff071219 */ /* 0x002fe20000011606 */
[----:B------:R-:W-:Y:S01]  /*1f0d0*/  IMAD.WIDE R20, R9, 0x2, R20 ;  /* 0x0000000209147825 */ /* 0x000fe200078e0214 */
[----:B------:R-:W-:-:S03]  /*1f0e0*/  IADD3 R5, R5, R11, RZ ;  /* 0x0000000b05057210 */ /* 0x000fc60007ffe0ff */
[----:B------:R-:W-:Y:S01]  /*1f0f0*/  IMAD.MOV R11, RZ, RZ, -R7 ;  /* 0x000000ffff0b7224 */ /* 0x000fe200078e0a07 */
[----:B------:R-:W-:Y:S01]  /*1f100*/  IADD3 R13, P6, R20, 0x2000, RZ ;  /* 0x00002000140d7810 */ /* 0x000fe20007fde0ff */
[----:B------:R-:W-:Y:S01]  /*1f110*/  IMAD R6, R28, UR4, RZ ;  /* 0x000000041c067c24 */ /* 0x000fe2000f8e02ff */
[C---:B------:R-:W-:Y:S01]  /*1f120*/  IADD3 R25, P5, R20.reuse, 0x3000, RZ ;  /* 0x0000300014197810 */ /* 0x040fe20007fbe0ff */
[----:B------:R-:W-:Y:S01]  /*1f130*/  IMAD.WIDE.U32 R4, R83, UR4, R4 ;  /* 0x0000000453047c25 */ /* 0x000fe2000f8e0004 */
[----:B------:R-:W-:Y:S02]  /*1f140*/  IADD3 R33, P4, R20, 0x4000, RZ ;  /* 0x0000400014217810 */ /* 0x000fe40007f9e0ff */
[----:B------:R-:W-:Y:S01]  /*1f150*/  LOP3.LUT R12, R13, 0x380, RZ, 0xc0, !PT ;  /* 0x000003800d0c7812 */ /* 0x000fe200078ec0ff */
[----:B------:R-:W-:Y:S01]  /*1f160*/  IMAD R9, R82, R11, R15 ;  /* 0x0000000b52097224 */ /* 0x000fe200078e020f */
[----:B------:R-:W-:Y:S01]  /*1f170*/  SHF.R.S32.HI R11, RZ, 0x1f, R7 ;  /* 0x0000001fff0b7819 */ /* 0x000fe20000011407 */
[----:B------:R-:W-:Y:S01]  /*1f180*/  IMAD R8, R83, UR5, R6 ;  /* 0x0000000553087c24 */ /* 0x000fe2000f8e0206 */
[----:B------:R-:W-:Y:S01]  /*1f190*/  IADD3 R4, P0, R7, R4, RZ ;  /* 0x0000000407047210 */ /* 0x000fe20007f1e0ff */
[----:B------:R-:W-:Y:S01]  /*1f1a0*/  ULDC.64 UR4, c[0x0][0xb88] ;  /* 0x0002e20000047ab9 */ /* 0x000fe20000000a00 */
[----:B------:R-:W-:-:S02]  /*1f1b0*/  SHF.R.S32.HI R6, RZ, 0x1f, R9 ;  /* 0x0000001fff067819 */ /* 0x000fc40000011409 */
[----:B------:R-:W-:Y:S02]  /*1f1c0*/  IADD3.X R5, R11, R5, R8, P0, !PT ;  /* 0x000000050b057210 */ /* 0x000fe400007fe408 */
[----:B------:R-:W-:Y:S01]  /*1f1d0*/  IADD3 R7, P2, R20, 0x1000, RZ ;  /* 0x0000100014077810 */ /* 0x000fe20007f5e0ff */
[----:B------:R-:W-:Y:S01]  /*1f1e0*/  IMAD R6, R6, UR4, RZ ;  /* 0x0000000406067c24 */ /* 0x000fe2000f8e02ff */
[----:B------:R-:W-:Y:S01]  /*1f1f0*/  LOP3.LUT P0, RZ, R24, 0x3, RZ, 0xc0, !PT ;  /* 0x0000000318ff7812 */ /* 0x000fe2000780c0ff */
[----:B------:R-:W-:Y:S01]  /*1f200*/  IMAD.WIDE.U32 R4, R9, UR4, R4 ;  /* 0x0000000409047c25 */ /* 0x000fe2000f8e0004 */
[----:B------:R-:W-:Y:S02]  /*1f210*/  LOP3.LUT R24, R25, 0x380, RZ, 0xc0, !PT ;  /* 0x0000038019187812 */ /* 0x000fe400078ec0ff */
[----:B------:R-:W-:Y:S01]  /*1f220*/  LOP3.LUT R32, R33, 0x380, RZ, 0xc0, !PT ;  /* 0x0000038021207812 */ /* 0x000fe200078ec0ff */
[----:B------:R-:W-:Y:S01]  /*1f230*/  IMAD R11, R9, UR5, R6 ;  /* 0x00000005090b7c24 */ /* 0x000fe2000f8e0206 */
[----:B------:R-:W-:Y:S01]  /*1f240*/  ULDC.64 UR4, c[0x0][0xb50] ;  /* 0x0002d40000047ab9 */ /* 0x000fe20000000a00 */
[----:B------:R-:W-:Y:S01]  /*1f250*/  IMAD.X R9, RZ, RZ, R21, P2 ;  /* 0x000000ffff097224 */ /* 0x000fe200010e0615 */
[----:B------:R-:W-:Y:S01]  /*1f260*/  LEA R6, P3, R4, UR4, 0x2 ;  /* 0x0000000404067c11 */ /* 0x000fe2000f8610ff */
[----:B------:R-:W-:Y:S01]  /*1f270*/  IMAD.IADD R5, R5, 0x1, R11 ;  /* 0x0000000105057824 */ /* 0x000fe200078e020b */
[----:B------:R-:W-:-:S02]  /*1f280*/  IADD3 R41, P2, R20, 0x6000, RZ ;  /* 0x0000600014297810 */ /* 0x000fc40007f5e0ff */
[----:B------:R-:W-:Y:S01]  /*1f290*/  SHF.R.U64 R12, R12, 0x3, RZ ;  /* 0x000000030c0c7819 */ /* 0x000fe200000012ff */
[----:B------:R-:W-:Y:S01]  /*1f2a0*/  SHFL.IDX PT, R54, R6, RZ, 0x1c1f ;  /* 0x001c1fff06367589 */ /* 0x000fe200000e0000 */
[----:B------:R-:W-:Y:S01]  /*1f2b0*/  LEA.HI.X R10, R4, UR5, R5, 0x2, P3 ;  /* 0x00000005040a7c11 */ /* 0x000fe200098f1405 */
[----:B------:R-:W-:Y:S01]  /*1f2c0*/  VIADD R4, R14, 0x8 ;  /* 0x000000080e047836 */ /* 0x000fe20000000000 */
[----:B------:R-:W-:Y:S01]  /*1f2d0*/  IADD3 R37, P3, R20, 0x5000, RZ ;  /* 0x0000500014257810 */ /* 0x000fe20007f7e0ff */
[----:B------:R-:W-:Y:S01]  /*1f2e0*/  SHFL.IDX PT, R58, R6, 0x1, 0x1c1f ;  /* 0x003c1f00063a7f89 */ /* 0x000fe200000e0000 */
[----:B------:R-:W-:Y:S01]  /*1f2f0*/  LOP3.LUT R40, R41, 0x380, RZ, 0xc0, !PT ;  /* 0x0000038029287812 */ /* 0x000fe200078ec0ff */
[----:B------:R-:W-:Y:S01]  /*1f300*/  ULDC.64 UR4, c[0x0][0xaa0] ;  /* 0x0002a80000047ab9 */ /* 0x000fe20000000a00 */
[----:B------:R-:W-:Y:S01]  /*1f310*/  LOP3.LUT R36, R37, 0x380, RZ, 0xc0, !PT ;  /* 0x0000038025247812 */ /* 0x000fe200078ec0ff */
[----:B------:R-:W1:Y:S01]  /*1f320*/  SHFL.IDX PT, R55, R10, RZ, 0x1c1f ;  /* 0x001c1fff0a377589 */ /* 0x000e6200000e0000 */
[----:B------:R-:W-:-:S02]  /*1f330*/  SHF.R.U64 R40, R40, 0x3, RZ ;  /* 0x0000000328287819 */ /* 0x000fc400000012ff */
[----:B------:R-:W-:Y:S01]  /*1f340*/  SHF.R.U64 R36, R36, 0x3, RZ ;  /* 0x0000000324247819 */ /* 0x000fe200000012ff */
[----:B------:R-:W2:Y:S01]  /*1f350*/  SHFL.IDX PT, R59, R10, 0x1, 0x1c1f ;  /* 0x003c1f000a3b7f89 */ /* 0x000ea200000e0000 */
[----:B------:R-:W-:Y:S02]  /*1f360*/  SHF.R.U64 R24, R24, 0x3, RZ ;  /* 0x0000000318187819 */ /* 0x000fe400000012ff */
[----:B------:R-:W-:Y:S02]  /*1f370*/  SHF.R.U64 R32, R32, 0x3, RZ ;  /* 0x0000000320207819 */ /* 0x000fe400000012ff */
[----:B------:R-:W-:Y:S01]  /*1f380*/  LOP3.LUT R40, R40, R41, RZ, 0x3c, !PT ;  /* 0x0000002928287212 */ /* 0x000fe200078e3cff */
[--C-:B------:R-:W-:Y:S01]  /*1f390*/  IMAD.X R41, RZ, RZ, R21.reuse, P2 ;  /* 0x000000ffff297224 */ /* 0x100fe200010e0615 */
[----:B------:R-:W-:Y:S01]  /*1f3a0*/  LOP3.LUT R36, R36, R37, RZ, 0x3c, !PT ;  /* 0x0000002524247212 */ /* 0x000fe200078e3cff */
[--C-:B------:R-:W-:Y:S01]  /*1f3b0*/  IMAD.X R37, RZ, RZ, R21.reuse, P3 ;  /* 0x000000ffff257224 */ /* 0x100fe200018e0615 */
[----:B------:R-:W-:Y:S01]  /*1f3c0*/  LOP3.LUT R12, R12, R13, RZ, 0x3c, !PT ;  /* 0x0000000d0c0c7212 */ /* 0x000fe200078e3cff */
[--C-:B------:R-:W-:Y:S01]  /*1f3d0*/  IMAD.X R13, RZ, RZ, R21.reuse, P6 ;  /* 0x000000ffff0d7224 */ /* 0x100fe200030e0615 */
[----:B------:R-:W-:Y:S01]  /*1f3e0*/  LOP3.LUT R24, R24, R25, RZ, 0x3c, !PT ;  /* 0x0000001918187212 */ /* 0x000fe200078e3cff */
[--C-:B------:R-:W-:Y:S01]  /*1f3f0*/  IMAD.X R25, RZ, RZ, R21.reuse, P5 ;  /* 0x000000ffff197224 */ /* 0x100fe200028e0615 */
[----:B------:R-:W-:Y:S01]  /*1f400*/  LOP3.LUT R32, R32, R33, RZ, 0x3c, !PT ;  /* 0x0000002120207212 */ /* 0x000fe200078e3cff */
[----:B------:R-:W-:Y:S01]  /*1f410*/  IMAD.X R33, RZ, RZ, R21, P4 ;  /* 0x000000ffff217224 */ /* 0x000fe200020e0615 */
[----:B------:R-:W-:-:S02]  /*1f420*/  IADD3 R61, P2, R20, 0xb000, RZ ;  /* 0x0000b000143d7810 */ /* 0x000fc40007f5e0ff */
[C---:B------:R-:W-:Y:S02]  /*1f430*/  IADD3 R57, P3, R20.reuse, 0xa000, RZ ;  /* 0x0000a00014397810 */ /* 0x040fe40007f7e0ff */
[C---:B------:R-:W-:Y:S02]  /*1f440*/  IADD3 R45, P6, R20.reuse, 0x7000, RZ ;  /* 0x00007000142d7810 */ /* 0x040fe40007fde0ff */
[C---:B------:R-:W-:Y:S02]  /*1f450*/  IADD3 R49, P5, R20.reuse, 0x8000, RZ ;  /* 0x0000800014317810 */ /* 0x040fe40007fbe0ff */
[----:B------:R-:W-:Y:S02]  /*1f460*/  IADD3 R53, P4, R20, 0x9000, RZ ;  /* 0x0000900014357810 */ /* 0x000fe40007f9e0ff */
[----:B------:R-:W-:Y:S02]  /*1f470*/  LOP3.LUT R60, R61, 0x380, RZ, 0xc0, !PT ;  /* 0x000003803d3c7812 */ /* 0x000fe400078ec0ff */
[----:B------:R-:W-:-:S02]  /*1f480*/  LOP3.LUT R56, R57, 0x380, RZ, 0xc0, !PT ;  /* 0x0000038039387812 */ /* 0x000fc400078ec0ff */
[----:B------:R-:W-:Y:S02]  /*1f490*/  LOP3.LUT R44, R45, 0x380, RZ, 0xc0, !PT ;  /* 0x000003802d2c7812 */ /* 0x000fe400078ec0ff */
[----:B------:R-:W-:Y:S02]  /*1f4a0*/  LOP3.LUT R48, R49, 0x380, RZ, 0xc0, !PT ;  /* 0x0000038031307812 */ /* 0x000fe400078ec0ff */
[----:B------:R-:W-:Y:S02]  /*1f4b0*/  LOP3.LUT R52, R53, 0x380, RZ, 0xc0, !PT ;  /* 0x0000038035347812 */ /* 0x000fe400078ec0ff */
[----:B------:R-:W-:Y:S02]  /*1f4c0*/  LOP3.LUT R8, R7, 0x380, RZ, 0xc0, !PT ;  /* 0x0000038007087812 */ /* 0x000fe400078ec0ff */
[----:B------:R-:W-:Y:S02]  /*1f4d0*/  SHF.R.U64 R60, R60, 0x3, RZ ;  /* 0x000000033c3c7819 */ /* 0x000fe400000012ff */
[----:B------:R-:W-:-:S02]  /*1f4e0*/  SHF.R.U64 R56, R56, 0x3, RZ ;  /* 0x0000000338387819 */ /* 0x000fc400000012ff */
[----:B------:R-:W-:Y:S02]  /*1f4f0*/  SHF.R.U64 R44, R44, 0x3, RZ ;  /* 0x000000032c2c7819 */ /* 0x000fe400000012ff */
[----:B------:R-:W-:Y:S02]  /*1f500*/  SHF.R.U64 R48, R48, 0x3, RZ ;  /* 0x0000000330307819 */ /* 0x000fe400000012ff */
        /* <DEDUP_REMOVED lines=12> */
[----:B------:R-:W-:-:S02]  /*1f5d0*/  ISETP.GE.OR P2, PT, R14, R3, P0 ;  /* 0x000000030e00720c */ /* 0x000fc40000746670 */
[----:B------:R-:W-:Y:S02]  /*1f5e0*/  LOP3.LUT R8, R8, R7, RZ, 0x3c, !PT ;  /* 0x0000000708087212 */ /* 0x000fe400078e3cff */
[----:B------:R-:W-:Y:S02]  /*1f5f0*/  IADD3 R5, P3, R20, 0xf000, RZ ;  /* 0x0000f00014057810 */ /* 0x000fe40007f7e0ff */
[----:B------:R-:W-:Y:S02]  /*1f600*/  ISETP.GE.OR P0, PT, R4, R3, P0 ;  /* 0x000000030400720c */ /* 0x000fe40000706670 */
[C---:B------:R-:W-:Y:S01]  /*1f610*/  IADD3 R65, P6, R20.reuse, 0xc000, RZ ;  /* 0x0000c00014417810 */ /* 0x040fe20007fde0ff */
[----:B------:R-:W-:Y:S01]  /*1f620*/  IMAD.X R77, RZ, RZ, R21, P3 ;  /* 0x000000ffff4d7224 */ /* 0x000fe200018e0615 */
[C---:B------:R-:W-:Y:S02]  /*1f630*/  IADD3 R69, P5, R20.reuse, 0xd000, RZ ;  /* 0x0000d00014457810 */ /* 0x040fe40007fbe0ff */
[C---:B------:R-:W-:Y:S01]  /*1f640*/  IADD3 R73, P4, R20.reuse, 0xe000, RZ ;  /* 0x0000e00014497810 */ /* 0x040fe20007f9e0ff */
[----:B-1----:R-:W-:Y:S01]  /*1f650*/  @!P2 ST.E desc[UR6][R54.64], R0 ;  /* 0x000000003600a985 */ /* 0x002fe2000c101906 */
[----:B------:R-:W-:-:S02]  /*1f660*/  LOP3.LUT R7, R20, 0x380, RZ, 0xc0, !PT ;  /* 0x0000038014077812 */ /* 0x000fc400078ec0ff */
[----:B------:R-:W-:Y:S02]  /*1f670*/  LOP3.LUT R4, R5, 0x380, RZ, 0xc0, !PT ;  /* 0x0000038005047812 */ /* 0x000fe400078ec0ff */
[----:B------:R-:W-:Y:S01]  /*1f680*/  LOP3.LUT R64, R65, 0x380, RZ, 0xc0, !PT ;  /* 0x0000038041407812 */ /* 0x000fe200078ec0ff */
[----:B--2---:R1:W-:Y:S01]  /*1f690*/  @!P0 ST.E desc[UR6][R58.64], R2 ;  /* 0x000000023a008985 */ /* 0x0043e2000c101906 */
[----:B------:R-:W-:Y:S02]  /*1f6a0*/  LOP3.LUT R68, R69, 0x380, RZ, 0xc0, !PT ;  /* 0x0000038045447812 */ /* 0x000fe400078ec0ff */
[----:B------:R-:W-:Y:S01]  /*1f6b0*/  LOP3.LUT R72, R73, 0x380, RZ, 0xc0, !PT ;  /* 0x0000038049487812 */ /* 0x000fe200078ec0ff */
[----:B------:R-:W5:Y:S01]  /*1f6c0*/  LD.E.128 R8, desc[UR6][R8.64] ;  /* 0x0000000608087980 */ /* 0x000f62000c101d00 */
[----:B------:R-:W-:Y:S02]  /*1f6d0*/  SHF.R.U64 R7, R7, 0x3, RZ ;  /* 0x0000000307077819 */ /* 0x000fe400000012ff */
[----:B------:R-:W-:Y:S01]  /*1f6e0*/  SHF.R.U64 R4, R4, 0x3, RZ ;  /* 0x0000000304047819 */ /* 0x000fe200000012ff */
[----:B------:R-:W5:Y:S01]  /*1f6f0*/  LD.E.128 R12, desc[UR6][R12.64] ;  /* 0x000000060c0c7980 */ /* 0x000f62000c101d00 */
[----:B------:R-:W-:-:S02]  /*1f700*/  SHF.R.U64 R64, R64, 0x3, RZ ;  /* 0x0000000340407819 */ /* 0x000fc400000012ff */
[----:B------:R-:W-:Y:S01]  /*1f710*/  SHF.R.U64 R68, R68, 0x3, RZ ;  /* 0x0000000344447819 */ /* 0x000fe200000012ff */
[----:B-1----:R-:W-:Y:S01]  /*1f720*/  IMAD R2, R89, 0x20, R219 ;  /* 0x0000002059027824 */ /* 0x002fe200078e02db */
[----:B------:R-:W-:Y:S01]  /*1f730*/  SHF.R.U64 R72, R72, 0x3, RZ ;  /* 0x0000000348487819 */ /* 0x000fe200000012ff */
[----:B------:R-:W5:Y:S01]  /*1f740*/  LD.E.128 R24, desc[UR6][R24.64] ;  /* 0x0000000618187980 */ /* 0x000f62000c101d00 */
[----:B------:R-:W-:Y:S02]  /*1f750*/  LOP3.LUT R20, R7, R20, RZ, 0x3c, !PT ;  /* 0x0000001407147212 */ /* 0x000fe400078e3cff */
[----:B------:R-:W-:Y:S01]  /*1f760*/  LOP3.LUT R64, R64, R65, RZ, 0x3c, !PT ;  /* 0x0000004140407212 */ /* 0x000fe200078e3cff */
[--C-:B------:R-:W-:Y:S01]  /*1f770*/  IMAD.X R65, RZ, RZ, R21.reuse, P6 ;  /* 0x000000ffff417224 */ /* 0x100fe200030e0615 */
[----:B------:R-:W-:Y:S01]  /*1f780*/  LOP3.LUT R68, R68, R69, RZ, 0x3c, !PT ;  /* 0x0000004544447212 */ /* 0x000fe200078e3cff */
[--C-:B------:R-:W-:Y:S01]  /*1f790*/  IMAD.X R69, RZ, RZ, R21.reuse, P5 ;  /* 0x000000ffff457224 */ /* 0x100fe200028e0615 */
[----:B------:R-:W-:Y:S01]  /*1f7a0*/  LOP3.LUT R72, R72, R73, RZ, 0x3c, !PT ;  /* 0x0000004948487212 */ /* 0x000fe200078e3cff */
[----:B------:R-:W-:Y:S01]  /*1f7b0*/  IMAD.X R73, RZ, RZ, R21, P4 ;  /* 0x000000ffff497224 */ /* 0x000fe200020e0615 */
[----:B------:R-:W-:Y:S01]  /*1f7c0*/  LOP3.LUT R76, R4, R5, RZ, 0x3c, !PT ;  /* 0x00000005044c7212 */ /* 0x000fe200078e3cff */
[----:B------:R-:W-:Y:S01]  /*1f7d0*/  IMAD R2, R86, 0x80, R2 ;  /* 0x0000008056027824 */ /* 0x000fe200078e0202 */
[----:B------:R1:W5:Y:S04]  /*1f7e0*/  LD.E.128 R4, desc[UR6][R20.64] ;  /* 0x0000000614047980 */ /* 0x000368000c101d00 */
[----:B------:R-:W5:Y:S04]  /*1f7f0*/  LD.E.128 R32, desc[UR6][R32.64] ;  /* 0x0000000620207980 */ /* 0x000f68000c101d00 */
[----:B------:R-:W5:Y:S01]  /*1f800*/  LD.E.128 R36, desc[UR6][R36.64] ;  /* 0x0000000624247980 */ /* 0x000f62000c101d00 */
[----:B-1----:R-:W-:-:S03]  /*1f810*/  IMAD R21, R81, UR4, RZ ;  /* 0x0000000451157c24 */ /* 0x002fc6000f8e02ff */
[----:B------:R-:W5:Y:S01]  /*1f820*/  LD.E.128 R40, desc[UR6][R40.64] ;  /* 0x0000000628287980 */ /* 0x000f62000c101d00 */
[C---:B------:R-:W-:Y:S02]  /*1f830*/  IMAD R81, R80.reuse, UR5, R21 ;  /* 0x0000000550517c24 */ /* 0x040fe4000f8e0215 */
[----:B------:R-:W-:Y:S01]  /*1f840*/  IMAD.WIDE.U32 R20, R80, UR4, RZ ;  /* 0x0000000450147c25 */ /* 0x000fe2000f8e00ff */
[----:B------:R-:W-:Y:S01]  /*1f850*/  ULDC.64 UR4, c[0x0][0xae8] ;  /* 0x0002ba0000047ab9 */ /* 0x000fe20000000a00 */
[----:B------:R-:W5:Y:S02]  /*1f860*/  LD.E.128 R44, desc[UR6][R44.64] ;  /* 0x000000062c2c7980 */ /* 0x000f64000c101d00 */
[----:B------:R-:W-:Y:S02]  /*1f870*/  IMAD.IADD R21, R21, 0x1, R81 ;  /* 0x0000000115157824 */ /* 0x000fe400078e0251 */
[----:B------:R-:W-:Y:S01]  /*1f880*/  IMAD R84, R84, UR4, RZ ;  /* 0x0000000454547c24 */ /* 0x000fe2000f8e02ff */
[----:B------:R-:W5:Y:S01]  /*1f890*/  LD.E.128 R48, desc[UR6][R48.64] ;  /* 0x0000000630307980 */ /* 0x000f62000c101d00 */
[----:B------:R-:W-:-:S03]  /*1f8a0*/  IMAD.WIDE.U32 R20, R88, UR4, R20 ;  /* 0x0000000458147c25 */ /* 0x000fc6000f8e0014 */
[----:B------:R-:W5:Y:S01]  /*1f8b0*/  LD.E.128 R52, desc[UR6][R52.64] ;  /* 0x0000000634347980 */ /* 0x000f62000c101d00 */
[----:B------:R-:W-:Y:S01]  /*1f8c0*/  IMAD R81, R88, UR5, R84 ;  /* 0x0000000558517c24 */ /* 0x000fe2000f8e0254 */
[----:B------:R-:W-:Y:S01]  /*1f8d0*/  ULDC.64 UR4, c[0x0][0xaf0] ;  /* 0x0002bc0000047ab9 */ /* 0x000fe20000000a00 */
[----:B0-----:R-:W-:Y:S01]  /*1f8e0*/  @P1 IMAD.HI.U32 R0, R2, R85, RZ ;  /* 0x0000005502001227 */ /* 0x001fe200078e00ff */
[----:B------:R-:W5:Y:S03]  /*1f8f0*/  LD.E.128 R56, desc[UR6][R56.64] ;  /* 0x0000000638387980 */ /* 0x000f66000c101d00 */
[----:B------:R-:W-:Y:S01]  /*1f900*/  IMAD.IADD R21, R21, 0x1, R81 ;  /* 0x0000000115157824 */ /* 0x000fe200078e0251 */
[----:B------:R-:W-:Y:S01]  /*1f910*/  MOV R81, R2 ;  /* 0x0000000200517202 */ /* 0x000fe20000000f00 */
[----:B------:R-:W-:Y:S01]  /*1f920*/  IMAD R28, R28, UR4, RZ ;  /* 0x000000041c1c7c24 */ /* 0x000fe2000f8e02ff */
[----:B------:R-:W-:Y:S01]  /*1f930*/  @P1 SHF.R.U32.HI R81, RZ, R87, R0 ;  /* 0x00000057ff511219 */ /* 0x000fe20000011600 */
[C---:B------:R-:W-:Y:S01]  /*1f940*/  IMAD.WIDE.U32 R20, R83.reuse, UR4, R20 ;  /* 0x0000000453147c25 */ /* 0x040fe2000f8e0014 */
[----:B------:R-:W5:Y:S02]  /*1f950*/  LD.E.128 R60, desc[UR6][R60.64] ;  /* 0x000000063c3c7980 */ /* 0x000f64000c101d00 */
[--C-:B------:R-:W-:Y:S01]  /*1f960*/  SHF.R.S32.HI R0, RZ, 0x1f, R81.reuse ;  /* 0x0000001fff007819 */ /* 0x100fe20000011451 */
[----:B------:R-:W-:Y:S01]  /*1f970*/  IMAD R85, R83, UR5, R28 ;  /* 0x0000000553557c24 */ /* 0x000fe2000f8e021c */
[----:B------:R-:W-:Y:S01]  /*1f980*/  ULDC.64 UR4, c[0x0][0xae0] ;  /* 0x0002b80000047ab9 */ /* 0x000fe20000000a00 */
[----:B------:R-:W-:Y:S01]  /*1f990*/  IMAD.MOV R83, RZ, RZ, -R81 ;  /* 0x000000ffff537224 */ /* 0x000fe200078e0a51 */
[----:B------:R-:W5:Y:S01]  /*1f9a0*/  LD.E.128 R64, desc[UR6][R64.64] ;  /* 0x0000000640407980 */ /* 0x000f62000c101d00 */
[----:B------:R-:W-:-:S02]  /*1f9b0*/  IMAD R0, R0, UR4, RZ ;  /* 0x0000000400007c24 */ /* 0x000fc4000f8e02ff */
[----:B------:R-:W-:Y:S01]  /*1f9c0*/  IMAD R83, R82, R83, R2 ;  /* 0x0000005352537224 */ /* 0x000fe200078e0202 */
[----:B------:R-:W5:Y:S01]  /*1f9d0*/  LD.E.128 R68, desc[UR6][R68.64] ;  /* 0x0000000644447980 */ /* 0x000f62000c101d00 */
[----:B------:R-:W-:Y:S02]  /*1f9e0*/  IMAD.IADD R21, R21, 0x1, R85 ;  /* 0x0000000115157824 */ /* 0x000fe400078e0255 */
[----:B------:R-:W-:Y:S01]  /*1f9f0*/  IMAD R85, R81, UR5, R0 ;  /* 0x0000000551557c24 */ /* 0x000fe2000f8e0200 */
[----:B------:R-:W5:Y:S01]  /*1fa00*/  LD.E.128 R72, desc[UR6][R72.64] ;  /* 0x0000000648487980 */ /* 0x000f62000c101d00 */
[----:B------:R-:W-:-:S03]  /*1fa10*/  SHF.R.S32.HI R0, RZ, 0x1f, R83 ;  /* 0x0000001fff007819 */ /* 0x000fc60000011453 */
[----:B------:R-:W5:Y:S01]  /*1fa20*/  LD.E.128 R76, desc[UR6][R76.64] ;  /* 0x000000064c4c7980 */ /* 0x000f62000c101d00 */
[----:B------:R-:W-:Y:S01]  /*1fa30*/  IMAD.WIDE.U32 R20, R81, UR4, R20 ;  /* 0x0000000451147c25 */ /* 0x000fe2000f8e0014 */
[----:B------:R-:W-:Y:S01]  /*1fa40*/  ULDC.64 UR4, c[0x0][0xad8] ;  /* 0x0002b60000047ab9 */ /* 0x000fe20000000a00 */
[----:B------:R-:W-:Y:S01]  /*1fa50*/  @!PT LDS RZ, [RZ] ;  /* 0x00000000fffff984 */ /* 0x000fe20000000800 */
[----:B------:R-:W-:Y:S01]  /*1fa60*/  @!PT LDS RZ, [RZ] ;  /* 0x00000000fffff984 */ /* 0x000fe20000000800 */
[----:B------:R-:W-:Y:S01]  /*1fa70*/  @!PT LDS RZ, [RZ] ;  /* 0x00000000fffff984 */ /* 0x000fe20000000800 */
[----:B------:R-:W-:Y:S01]  /*1fa80*/  @!PT LDS RZ, [RZ] ;  /* 0x00000000fffff984 */ /* 0x000fe20000000800 */
[----:B------:R0:W-:Y:S06]  /*1fa90*/  MEMBAR.ALL.CTA ;  /* 0x0000000000007992 */ /* 0x0001ec0000008000 */
[----:B0-----:R-:W0:Y:S01]  /*1faa0*/  FENCE.VIEW.ASYNC.S ;  /* 0x00000000000073c6 */ /* 0x001e220000000000 */
[----:B------:R-:W-:-:S02]  /*1fab0*/  IMAD R86, R86, 0x80, R219 ;  /* 0x0000008056567824 */ /* 0x000fc400078e02db */
[----:B------:R-:W-:Y:S02]  /*1fac0*/  IMAD.IADD R21, R21, 0x1, R85 ;  /* 0x0000000115157824 */ /* 0x000fe400078e0255 */
[----:B------:R-:W-:Y:S02]  /*1fad0*/  IMAD R2, R0, UR4, RZ ;  /* 0x0000000400027c24 */ /* 0x000fe4000f8e02ff */
[C---:B------:R-:W-:Y:S02]  /*1fae0*/  VIADD R0, R86.reuse, 0x20 ;  /* 0x0000002056007836 */ /* 0x040fe40000000000 */
[C---:B------:R-:W-:Y:S02]  /*1faf0*/  IMAD R81, R83.reuse, UR5, R2 ;  /* 0x0000000553517c24 */ /* 0x040fe4000f8e0202 */
[----:B------:R-:W-:Y:S01]  /*1fb00*/  IMAD.WIDE.U32 R20, R83, UR4, R20 ;  /* 0x0000000453147c25 */ /* 0x000fe2000f8e0014 */
[-C--:B------:R-:W-:Y:S01]  /*1fb10*/  ISETP.GE.AND P2, PT, R86, R3.reuse, PT ;  /* 0x000000035600720c */ /* 0x080fe20003f46270 */
[----:B------:R-:W-:Y:S01]  /*1fb20*/  ULDC.64 UR4, c[0x0][0xa80] ;  /* 0x0002a00000047ab9 */ /* 0x000fe20000000a00 */
[----:B------:R-:W-:Y:S01]  /*1fb30*/  ISETP.GE.AND P1, PT, R0, R3, PT ;  /* 0x000000030000720c */ /* 0x000fe20003f26270 */
[----:B------:R-:W-:Y:S01]  /*1fb40*/  VIADD R2, R86, 0x40 ;  /* 0x0000004056027836 */ /* 0x000fe20000000000 */
[----:B------:R-:W-:Y:S01]  /*1fb50*/  LEA R28, P3, R20, UR4, 0x1 ;  /* 0x00000004141c7c11 */ /* 0x000fe2000f8608ff */
[----:B------:R-:W-:-:S02]  /*1fb60*/  IMAD.IADD R21, R21, 0x1, R81 ;  /* 0x0000000115157824 */ /* 0x000fc400078e0251 */
[----:B------:R-:W-:Y:S01]  /*1fb70*/  VIADD R0, R22, 0x38820 ;  /* 0x0003882016007836 */ /* 0x000fe20000000000 */
[----:B------:R-:W-:Y:S02]  /*1fb80*/  ISETP.GE.AND P0, PT, R2, R3, PT ;  /* 0x000000030200720c */ /* 0x000fe40003f06270 */
[----:B------:R-:W-:Y:S02]  /*1fb90*/  LEA.HI.X R2, R20, UR5, R21, 0x1, P3 ;  /* 0x0000000514027c11 */ /* 0x000fe400098f0c15 */
[----:B------:R-:W-:Y:S01]  /*1fba0*/  PRMT R0, RZ, 0x654, R0 ;  /* 0x00000654ff007816 */ /* 0x000fe20000000000 */
[----:B0-----:R0:W1:Y:S03]  /*1fbb0*/  SHFL.IDX PT, R84, R28, RZ, 0x181f ;  /* 0x00181fff1c547589 */ /* 0x00106600000e0000 */
[----:B------:R0:W-:Y:S01]  /*1fbc0*/  SYNCS.ARRIVE.TRANS64.RED.A1T0 RZ, [R0+URZ], RZ ;  /* 0x000000ff00ff79a7 */ /* 0x0001e2000810043f */
[----:B------:R0:W2:Y:S01]  /*1fbd0*/  SHFL.IDX PT, R85, R2, RZ, 0x181f ;  /* 0x00181fff02557589 */ /* 0x0000a200000e0000 */
[----:B------:R-:W-:Y:S05]  /*1fbe0*/  @P2 BRA `(.L_x_659) ;  /* 0x0000000000482947 */ /* 0x000fea0003800000 */
[----:B------:R-:W-:Y:S01]  /*1fbf0*/  ULDC UR4, c[0x0][0xac8] ;  /* 0x0002b20000047ab9 */ /* 0x000fe20000000800 */
[----:B------:R-:W-:Y:S01]  /*1fc00*/  ULDC.64 UR6, c[0x0][0x208] ;  /* 0x0000820000067ab9 */ /* 0x000fe20000000a00 */
        /* <DEDUP_REMOVED lines=16> */
.L_x_659:
[----:B------:R-:W-:Y:S05]  /*1fd10*/  BSYNC B1 ;  /* 0x0000000000017941 */ /* 0x000fea0003800000 */
.L_x_658:
[----:B---3-5:R3:W4:Y:S01]  /*1fd20*/  SHFL.IDX PT, R33, R2, 0x1, 0x181f ;  /* 0x00381f0002217f89 */ /* 0x02872200000e0000 */
[----:B------:R-:W-:Y:S03]  /*1fd30*/  BSSY B1, `(.L_x_660) ;  /* 0x0000015000017945 */ /* 0x000fe60003800000 */
[----:B------:R3:W0:Y:S01]  /*1fd40*/  SHFL.IDX PT, R32, R28, 0x1, 0x181f ;  /* 0x00381f001c207f89 */ /* 0x00062200000e0000 */
[----:B------:R-:W-:Y:S05]  /*1fd50*/  @P1 BRA `(.L_x_661) ;  /* 0x0000000000481947 */ /* 0x000fea0003800000 */
[----:B------:R-:W-:Y:S01]  /*1fd60*/  ULDC UR4, c[0x0][0xac8] ;  /* 0x0002b20000047ab9 */ /* 0x000fe20000000800 */
[----:B------:R-:W-:Y:S01]  /*1fd70*/  ULDC.64 UR6, c[0x0][0x208] ;  /* 0x0000820000067ab9 */ /* 0x000fe20000000a00 */
[----:B------:R-:W-:Y:S02]  /*1fd80*/  ISETP.GE.AND P4, PT, R16, UR4, PT ;  /* 0x0000000410007c0c */ /* 0x000fe4000bf86270 */
[----:B------:R-:W-:Y:S02]  /*1fd90*/  ISETP.GE.AND P3, PT, R213, UR4, PT ;  /* 0x00000004d5007c0c */ /* 0x000fe4000bf66270 */
[----:B------:R-:W-:Y:S02]  /*1fda0*/  ISETP.GE.AND P2, PT, R18, UR4, PT ;  /* 0x0000000412007c0c */ /* 0x000fe4000bf46270 */
[----:B------:R-:W-:-:S07]  /*1fdb0*/  ISETP.GE.AND P1, PT, R19, UR4, PT ;  /* 0x0000000413007c0c */ /* 0x000fce000bf26270 */
[CC--:B0-----:R-:W-:Y:S02]  /*1fdc0*/  @!P4 LEA R4, P6, R16.reuse, R32.reuse, 0x1 ;  /* 0x000000201004c211 */ /* 0x0c1fe400078c08ff */
[CC--:B------:R-:W-:Y:S02]  /*1fdd0*/  @!P3 LEA R6, P5, R23.reuse, R32.reuse, 0x1 ;  /* 0x000000201706b211 */ /* 0x0c0fe400078a08ff */
[-C--:B----4-:R-:W-:Y:S02]  /*1fde0*/  @!P4 LEA.HI.X R5, R16, R33.reuse, R17, 0x1, P6 ;  /* 0x000000211005c211 */ /* 0x090fe400030f0c11 */
[-C--:B------:R-:W-:Y:S02]  /*1fdf0*/  @!P2 LEA R20, P6, R18, R32.reuse, 0x1 ;  /* 0x000000201214a211 */ /* 0x080fe400078c08ff */
        /* <DEDUP_REMOVED lines=8> */
.L_x_661:
[----:B------:R-:W-:Y:S05]  /*1fe80*/  BSYNC B1 ;  /* 0x0000000000017941 */ /* 0x000fea0003800000 */
.L_x_660:
[----:B0-----:R0:W0:Y:S01]  /*1fe90*/  SHFL.IDX PT, R11, R2, 0x2, 0x181f ;  /* 0x00581f00020b7f89 */ /* 0x00102200000e0000 */
        /* <DEDUP_REMOVED lines=9> */
[-C--:B0-----:R-:W-:Y:S02]  /*1ff30*/  @!P3 LEA R4, P6, R16, R10.reuse, 0x1 ;  /* 0x0000000a1004b211 */ /* 0x081fe400078c08ff */
[-C--:B------:R-:W-:Y:S02]  /*1ff40*/  @!P2 LEA R6, P5, R23, R10.reuse, 0x1 ;  /* 0x0000000a1706a211 */ /* 0x080fe400078a08ff */
[-C--:B------:R-:W-:Y:S02]  /*1ff50*/  @!P1 LEA R8, P4, R18, R10.reuse, 0x1 ;  /* 0x0000000a12089211 */ /* 0x080fe400078808ff */
[-C--:B------:R-:W-:Y:S02]  /*1ff60*/  @!P3 LEA.HI.X R5, R16, R11.reuse, R17, 0x1, P6 ;  /* 0x0000000b1005b211 */ /* 0x080fe400030f0c11 */
        /* <DEDUP_REMOVED lines=8> */
.L_x_663:
[----:B------:R-:W-:Y:S05]  /*1fff0*/  BSYNC B1 ;  /* 0x0000000000017941 */ /* 0x000fea0003800000 */
.L_x_662:
[----:B------:R-:W-:Y:S01]  /*20000*/  VIADD R0, R86, 0x60 ;  /* 0x0000006056007836 */ /* 0x000fe20000000000 */
[----:B0-----:R0:W0:Y:S04]  /*20010*/  SHFL.IDX PT, R9, R2, 0x3, 0x181f ;  /* 0x00781f0002097f89 */ /* 0x00102800000e0000 */
[----:B------:R-:W-:Y:S01]  /*20020*/  ISETP.GE.AND P0, PT, R0, R3, PT ;  /* 0x000000030000720c */ /* 0x000fe20003f06270 */
[----:B---3--:R-:W3:-:S12]  /*20030*/  SHFL.IDX PT, R28, R28, 0x3, 0x181f ;  /* 0x00781f001c1c7f89 */ /* 0x008ed800000e0000 */
[----:B------:R-:W-:Y:S05]  /*20040*/  @P0 BRA `(.L_x_664) ;  /* 0x0000000c00c00947 */ /* 0x000fea0003800000 */
[----:B------:R-:W-:Y:S01]  /*20050*/  ULDC UR4, c[0x0][0xac8] ;  /* 0x0002b20000047ab9 */ /* 0x000fe20000000800 */
[----:B------:R-:W-:Y:S01]  /*20060*/  ULDC.64 UR6, c[0x0][0x208] ;  /* 0x0000820000067ab9 */ /* 0x000fe20000000a00 */
[----:B------:R-:W-:Y:S02]  /*20070*/  ISETP.GE.AND P3, PT, R16, UR4, PT ;  /* 0x0000000410007c0c */ /* 0x000fe4000bf66270 */
[----:B------:R-:W-:Y:S02]  /*20080*/  ISETP.GE.AND P4, PT, R213, UR4, PT ;  /* 0x00000004d5007c0c */ /* 0x000fe4000bf86270 */
[----:B------:R-:W-:-:S09]  /*20090*/  ISETP.GE.AND P5, PT, R18, UR4, PT ;  /* 0x0000000412007c0c */ /* 0x000fd2000bfa6270 */
[CC--:B0--3--:R-:W-:Y:S02]  /*200a0*/  @!P3 LEA R2, P0, R16.reuse, R28.reuse, 0x1 ;  /* 0x0000001c1002b211 */ /* 0x0c9fe400078008ff */
[-C--:B------:R-:W-:Y:S02]  /*200b0*/  @!P4 LEA R4, P1, R23, R28.reuse, 0x1 ;  /* 0x0000001c1704c211 */ /* 0x080fe400078208ff */
[-C--:B------:R-:W-:Y:S02]  /*200c0*/  @!P3 LEA.HI.X R3, R16, R9.reuse, R17, 0x1, P0 ;  /* 0x000000091003b211 */ /* 0x080fe400000f0c11 */
[----:B------:R-:W-:Y:S02]  /*200d0*/  ISETP.GE.AND P0, PT, R19, UR4, PT ;  /* 0x0000000413007c0c */ /* 0x000fe4000bf06270 */
[----:B------:R-:W-:Y:S01]  /*200e0*/  @!P5 LEA R6, P2, R18, R28, 0x1 ;  /* 0x0000001c1206d211 */ /* 0x000fe200078408ff */
[----:B------:R0:W-:Y:S01]  /*200f0*/  @!P3 ST.E.128 desc[UR6][R2.64], R24 ;  /* 0x000000180200b985 */ /* 0x0001e2000c101d06 */
[----:B------:R-:W-:-:S02]  /*20100*/  @!P4 LEA.HI.X R5, R23, R9, R216, 0x1, P1 ;  /* 0x000000091705c211 */ /* 0x000fc400008f0cd8 */
[----:B------:R-:W-:-:S03]  /*20110*/  @!P5 LEA.HI.X R7, R18, R9, R218, 0x1, P2 ;  /* 0x000000091207d211 */ /* 0x000fc600010f0cda */
[----:B------:R0:W-:Y:S04]  /*20120*/  @!P4 ST.E.128 desc[UR6][R4.64], R44 ;  /* 0x0000002c0400c985 */ /* 0x0001e8000c101d06 */
[----:B------:R0:W-:Y:S01]  /*20130*/  @!P5 ST.E.128 desc[UR6][R6.64], R60 ;  /* 0x0000003c0600d985 */ /* 0x0001e2000c101d06 */
[----:B------:R-:W-:Y:S05]  /*20140*/  @P0 BRA `(.L_x_664) ;  /* 0x0000000c00800947 */ /* 0x000fea0003800000 */
[----:B0-----:R-:W-:Y:S01]  /*20150*/  LEA R2, P0, R19, R28, 0x1 ;  /* 0x0000001c13027211 */ /* 0x001fe200078008ff */
[----:B------:R-:W-:-:S03]  /*20160*/  ULDC.64 UR4, c[0x0][0x208] ;  /* 0x0000820000047ab9 */ /* 0x000fc60000000a00 */
[----:B------:R-:W-:-:S05]  /*20170*/  LEA.HI.X R3, R19, R9, R217, 0x1, P0 ;  /* 0x0000000913037211 */ /* 0x000fca00000f0cd9 */
[----:B------:R0:W-:Y:S01]  /*20180*/  ST.E.128 desc[UR4][R2.64], R76 ;  /* 0x0000004c02007985 */ /* 0x0001e2000c101d04 */
[----:B------:R-:W-:Y:S05]  /*20190*/  BRA `(.L_x_664) ;  /* 0x0000000c006c7947 */ /* 0x000fea0003800000 */
.L_x_656:
[----:B------:R-:W3:Y:S01]  /*201a0*/  LDL R9, [R1+0x60] ;  /* 0x0000600001097983 */ /* 0x000ee20000100800 */
[----:B------:R-:W-:Y:S01]  /*201b0*/  ULDC.64 UR4, c[0x0][0xc00] ;  /* 0x0003000000047ab9 */ /* 0x000fe20000000a00 */
[----:B------:R-:W4:Y:S01]  /*201c0*/  LDC R25, c[0x0][0xbe8] ;  /* 0x0002fa00ff197b82 */ /* 0x000f220000000800 */
[----:B------:R-:W-:Y:S01]  /*201d0*/  ISETP.NE.U32.AND P0, PT, RZ, UR4, PT ;  /* 0x00000004ff007c0c */ /* 0x000fe2000bf05070 */
[----:B0-----:R-:W-:Y:S01]  /*201e0*/  IMAD.MOV.U32 R6, RZ, RZ, RZ ;  /* 0x000000ffff067224 */ /* 0x001fe200078e00ff */
[----:B------:R-:W-:Y:S02]  /*201f0*/  ULDC.64 UR6, c[0x0][0x208] ;  /* 0x0000820000067ab9 */ /* 0x000fe40000000a00 */
[----:B------:R-:W-:Y:S01]  /*20200*/  ISETP.NE.AND.EX P0, PT, RZ, UR5, PT, P0 ;  /* 0x00000005ff007c0c */ /* 0x000fe2000bf05300 */
[----:B------:R-:W0:Y:S02]  /*20210*/  S2R R7, SR_TID.X ;  /* 0x0000000000077919 */ /* 0x000e240000002100 */
[----:B0-----:R-:W-:-:S05]  /*20220*/  VIADD R8, R7, 0xffffff80 ;  /* 0xffffff8007087836 */ /* 0x001fca0000000000 */
[----:B------:R-:W-:Y:S01]  /*20230*/  ISETP.GE.AND P3, PT, R8, 0x80, PT ;  /* 0x000000800800780c */ /* 0x000fe20003f66270 */
[----:B---3--:R-:W-:Y:S01]  /*20240*/  IMAD.SHL.U32 R4, R9, 0x4, RZ ;  /* 0x0000000409047824 */ /* 0x008fe200078e00ff */
[----:B------:R-:W-:-:S04]  /*20250*/  SHF.R.S32.HI R12, RZ, 0x1f, R9 ;  /* 0x0000001fff0c7819 */ /* 0x000fc80000011409 */
[----:B------:R-:W-:Y:S02]  /*20260*/  IADD3 R2, P1, R4, UR4, RZ ;  /* 0x0000000404027c10 */ /* 0x000fe4000ff3e0ff */
[----:B------:R-:W-:-:S04]  /*20270*/  SHF.L.U64.HI R0, R9, 0x2, R12 ;  /* 0x0000000209007819 */ /* 0x000fc8000001020c */
[----:B------:R-:W-:Y:S01]  /*20280*/  IADD3.X R3, R0, UR5, RZ, P1, !PT ;  /* 0x0000000500037c10 */ /* 0x000fe20008ffe4ff */
[----:B------:R-:W-:Y:S02]  /*20290*/  ULDC.64 UR4, c[0x0][0xc08] ;  /* 0x0003020000047ab9 */ /* 0x000fe40000000a00 */
[----:B------:R-:W-:Y:S02]  /*202a0*/  ISETP.NE.U32.AND P1, PT, RZ, UR4, PT ;  /* 0x00000004ff007c0c */ /* 0x000fe4000bf25070 */
[----:B------:R0:W5:Y:S02]  /*202b0*/  @P0 LDG.E R6, desc[UR6][R2.64] ;  /* 0x0000000602060981 */ /* 0x000164000c1e1900 */
[----:B------:R-:W-:-:S13]  /*202c0*/  ISETP.NE.AND.EX P1, PT, RZ, UR5, PT, P1 ;  /* 0x00000005ff007c0c */ /* 0x000fda000bf25310 */
[----:B------:R-:W-:Y:S01]  /*202d0*/  @P1 IADD3 R4, P2, R4, UR4, RZ ;  /* 0x0000000404041c10 */ /* 0x000fe2000ff5e0ff */
[----:B------:R-:W-:-:S03]  /*202e0*/  ULDC UR4, c[0x0][0xa88] ;  /* 0x0002a20000047ab9 */ /* 0x000fc60000000800 */
[----:B------:R-:W-:Y:S02]  /*202f0*/  @P1 IADD3.X R5, R0, UR5, RZ, P2, !PT ;  /* 0x0000000500051c10 */ /* 0x000fe400097fe4ff */
[----:B----4-:R-:W-:Y:S02]  /*20300*/  ISETP.NE.AND P2, PT, R25, 0x1, PT ;  /* 0x000000011900780c */ /* 0x010fe40003f45270 */
[----:B------:R-:W-:-:S06]  /*20310*/  MOV R0, UR4 ;  /* 0x0000000400007c02 */ /* 0x000fcc0008000f00 */
[----:B------:R0:W5:Y:S05]  /*20320*/  @P1 LDG.E R0, desc[UR6][R4.64] ;  /* 0x0000000604001981 */ /* 0x00016a000c1e1900 */
[----:B------:R-:W3:Y:S08]  /*20330*/  @P2 LDC R14, c[0x0][0xbec] ;  /* 0x0002fb00ff0e2b82 */ /* 0x000ef00000000800 */
[----:B------:R-:W4:Y:S01]  /*20340*/  @P2 LDC R27, c[0x0][0xbf0] ;  /* 0x0002fc00ff1b2b82 */ /* 0x000f220000000800 */
[----:B0-----:R-:W-:Y:S05]  /*20350*/  @P1 BRA `(.L_x_665) ;  /* 0x0000000000141947 */ /* 0x001fea0003800000 */
[----:B------:R-:W-:Y:S05]  /*20360*/  @!P0 BRA `(.L_x_665) ;  /* 0x0000000000108947 */ /* 0x000fea0003800000 */
[----:B------:R-:W-:Y:S02]  /*20370*/  ULDC.64 UR4, c[0x0][0x208] ;  /* 0x0000820000047ab9 */ /* 0x000fe40000000a00 */
[----:B------:R-:W2:Y:S04]  /*20380*/  LDG.E R5, desc[UR4][R2.64] ;  /* 0x0000000402057981 */ /* 0x000ea8000c1e1900 */
[----:B-----5:R-:W2:Y:S02]  /*20390*/  LDG.E R0, desc[UR4][R2.64+0x4] ;  /* 0x0000040402007981 */ /* 0x020ea4000c1e1900 */
[----:B--2---:R-:W-:-:S07]  /*203a0*/  IMAD.IADD R0, R0, 0x1, -R5 ;  /* 0x0000000100007824 */ /* 0x004fce00078e0a05 */
.L_x_665:
[----:B------:R-:W2:Y:S04]  /*203b0*/  LDL R24, [R1+0x68] ;  /* 0x0000680001187983 */ /* 0x000ea80000100800 */
[----:B------:R0:W5:Y:S01]  /*203c0*/  LDL R20, [R1+0x74] ;  /* 0x0000740001147983 */ /* 0x0001620000100800 */
[----:B------:R-:W-:Y:S01]  /*203d0*/  BSSY B1, `(.L_x_666) ;  /* 0x000002e000017945 */ /* 0x000fe20003800000 */
[----:B-1----:R-:W-:Y:S02]  /*203e0*/  SEL R13, R9, RZ, !P0 ;  /* 0x000000ff090d7207 */ /* 0x002fe40004000000 */
[----:B------:R-:W-:Y:S02]  /*203f0*/  SEL R12, R12, RZ, !P0 ;  /* 0x000000ff0c0c7207 */ /* 0x000fe40004000000 */
[----:B-----5:R-:W-:-:S02]  /*20400*/  SHF.R.S32.HI R11, RZ, 0x1f, R6 ;  /* 0x0000001fff0b7819 */ /* 0x020fc40000011406 */
[----:B--2---:R-:W-:Y:S01]  /*20410*/  SHF.R.S32.HI R10, RZ, 0x1f, R24 ;  /* 0x0000001fff0a7819 */ /* 0x004fe20000011418 */
[----:B0-----:R-:W-:Y:S06]  /*20420*/  @P3 BRA `(.L_x_667) ;  /* 0x0000000000a03947 */ /* 0x001fec0003800000 */
[----:B------:R-:W0:Y:S01]  /*20430*/  LDC R9, c[0x0][0xbe8] ;  /* 0x0002fa00ff097b82 */ /* 0x000e220000000800 */
[----:B------:R-:W-:-:S04]  /*20440*/  IMAD R2, R20, 0x80, R7 ;  /* 0x0000008014027824 */ /* 0x000fc800078e0207 */
[----:B------:R-:W-:Y:S02]  /*20450*/  VIADD R8, R2, 0xffffff80 ;  /* 0xffffff8002087836 */ /* 0x000fe40000000000 */
[----:B0-----:R-:W-:-:S05]  /*20460*/  IMAD R3, R0, R9, RZ ;  /* 0x0000000900037224 */ /* 0x001fca00078e02ff */
[----:B------:R-:W-:-:S13]  /*20470*/  ISETP.GE.AND P0, PT, R8, R3, PT ;  /* 0x000000030800720c */ /* 0x000fda0003f06270 */
[----:B------:R-:W-:Y:S05]  /*20480*/  @P0 BRA `(.L_x_667) ;  /* 0x0000000000880947 */ /* 0x000fea0003800000 */
[----:B------:R-:W-:Y:S01]  /*20490*/  ISETP.NE.AND P0, PT, R9, 0x1, PT ;  /* 0x000000010900780c */ /* 0x000fe20003f05270 */
[----:B------:R-:W-:Y:S01]  /*204a0*/  ULDC.64 UR4, c[0x0][0xb90] ;  /* 0x0002e40000047ab9 */ /* 0x000fe20000000a00 */
[----:B------:R-:W-:Y:S01]  /*204b0*/  IMAD.MOV.U32 R2, RZ, RZ, R6 ;  /* 0x000000ffff027224 */ /* 0x000fe200078e0006 */
[----:B------:R-:W-:Y:S01]  /*204c0*/  ULDC.64 UR6, c[0x0][0x208] ;  /* 0x0000820000067ab9 */ /* 0x000fe20000000a00 */
[----:B------:R-:W-:Y:S02]  /*204d0*/  IMAD R7, R10, UR4, RZ ;  /* 0x000000040a077c24 */ /* 0x000fe4000f8e02ff */
[----:B------:R-:W-:Y:S02]  /*204e0*/  IMAD.MOV.U32 R3, RZ, RZ, R11 ;  /* 0x000000ffff037224 */ /* 0x000fe400078e000b */
[----:B------:R-:W-:Y:S02]  /*204f0*/  IMAD.MOV.U32 R5, RZ, RZ, R8 ;  /* 0x000000ffff057224 */ /* 0x000fe400078e0008 */
[----:B------:R-:W-:-:S03]  /*20500*/  IMAD.WIDE.U32 R2, R24, UR4, R2 ;  /* 0x0000000418027c25 */ /* 0x000fc6000f8e0002 */
[----:B------:R-:W0:Y:S01]  /*20510*/  @P0 LDC R15, c[0x0][0xbec] ;  /* 0x0002fb00ff0f0b82 */ /* 0x000e220000000800 */
[----:B------:R-:W-:Y:S01]  /*20520*/  IMAD R7, R24, UR5, R7 ;  /* 0x0000000518077c24 */ /* 0x000fe2000f8e0207 */
[----:B------:R-:W-:-:S03]  /*20530*/  ULDC.64 UR4, c[0x0][0xb98] ;  /* 0x0002e60000047ab9 */ /* 0x000fc60000000a00 */
[----:B------:R-:W-:-:S03]  /*20540*/  IMAD.IADD R3, R3, 0x1, R7 ;  /* 0x0000000103037824 */ /* 0x000fc600078e0207 */
[----:B------:R-:W1:Y:S01]  /*20550*/  @P0 LDC R21, c[0x0][0xbf0] ;  /* 0x0002fc00ff150b82 */ /* 0x000e620000000800 */
[----:B------:R-:W-:-:S04]  /*20560*/  IMAD.WIDE.U32 R2, R13, UR4, R2 ;  /* 0x000000040d027c25 */ /* 0x000fc8000f8e0002 */
[----:B0-----:R-:W-:-:S05]  /*20570*/  @P0 IMAD.HI.U32 R4, R8, R15, RZ ;  /* 0x0000000f08040227 */ /* 0x001fca00078e00ff */
[----:B-1----:R-:W-:Y:S01]  /*20580*/  @P0 SHF.R.U32.HI R5, RZ, R21, R4 ;  /* 0x00000015ff050219 */ /* 0x002fe20000011604 */
[----:B------:R-:W-:-:S03]  /*20590*/  IMAD R4, R12, UR4, RZ ;  /* 0x000000040c047c24 */ /* 0x000fc6000f8e02ff */
[----:B------:R-:W-:Y:S01]  /*205a0*/  IADD3 R2, P0, R5, R2, RZ ;  /* 0x0000000205027210 */ /* 0x000fe20007f1e0ff */
[----:B------:R-:W-:-:S04]  /*205b0*/  IMAD.MOV R7, RZ, RZ, -R5 ;  /* 0x000000ffff077224 */ /* 0x000fc800078e0a05 */
[----:B------:R-:W-:Y:S01]  /*205c0*/  IMAD R7, R9, R7, R8 ;  /* 0x0000000709077224 */ /* 0x000fe200078e0208 */
[----:B------:R-:W-:Y:S01]  /*205d0*/  SHF.R.S32.HI R9, RZ, 0x1f, R5 ;  /* 0x0000001fff097819 */ /* 0x000fe20000011405 */
[----:B------:R-:W-:Y:S01]  /*205e0*/  IMAD R8, R13, UR5, R4 ;  /* 0x000000050d087c24 */ /* 0x000fe2000f8e0204 */
[----:B------:R-:W-:Y:S02]  /*205f0*/  ULDC.64 UR4, c[0x0][0xb88] ;  /* 0x0002e20000047ab9 */ /* 0x000fe40000000a00 */
[----:B------:R-:W-:Y:S02]  /*20600*/  SHF.R.S32.HI R4, RZ, 0x1f, R7 ;  /* 0x0000001fff047819 */ /* 0x000fe40000011407 */
[----:B------:R-:W-:-:S03]  /*20610*/  IADD3.X R3, R9, R3, R8, P0, !PT ;  /* 0x0000000309037210 */ /* 0x000fc600007fe408 */
[----:B------:R-:W-:Y:S02]  /*20620*/  IMAD R4, R4, UR4, RZ ;  /* 0x0000000404047c24 */ /* 0x000fe4000f8e02ff */
[----:B------:R-:W-:-:S04]  /*20630*/  IMAD.WIDE.U32 R2, R7, UR4, R2 ;  /* 0x0000000407027c25 */ /* 0x000fc8000f8e0002 */
[----:B------:R-:W-:Y:S01]  /*20640*/  IMAD R5, R7, UR5, R4 ;  /* 0x0000000507057c24 */ /* 0x000fe2000f8e0204 */
[----:B------:R-:W-:Y:S02]  /*20650*/  ULDC.64 UR4, c[0x0][0xb50] ;  /* 0x0002d40000047ab9 */ /* 0x000fe40000000a00 */
[----:B------:R-:W-:Y:S01]  /*20660*/  LEA R4, P0, R2, UR4, 0x2 ;  /* 0x0000000402047c11 */ /* 0x000fe2000f8010ff */
[----:B------:R-:W-:-:S05]  /*20670*/  IMAD.IADD R3, R3, 0x1, R5 ;  /* 0x0000000103037824 */ /* 0x000fca00078e0205 */
[----:B------:R-:W-:Y:S01]  /*20680*/  LEA.HI.X R5, R2, UR5, R3, 0x2, P0 ;  /* 0x0000000502057c11 */ /* 0x000fe200080f1403 */
[----:B------:R-:W-:-:S05]  /*20690*/  IMAD.MOV.U32 R3, RZ, RZ, -0x800000 ;  /* 0xff800000ff037424 */ /* 0x000fca00078e00ff */
[----:B------:R0:W-:Y:S02]  /*206a0*/  STG.E desc[UR6][R4.64], R3 ;  /* 0x0000000304007986 */ /* 0x0001e4000c101906 */
.L_x_667:
[----:B------:R-:W-:Y:S05]  /*206b0*/  BSYNC B1 ;  /* 0x0000000000017941 */ /* 0x000fea0003800000 */
.L_x_666:
[----:B0-----:R-:W2:Y:S01]  /*206c0*/  LDL R4, [R1+0x64] ;  /* 0x0000640001047983 */ /* 0x001ea20000100800 */
[----:B------:R-:W-:Y:S01]  /*206d0*/  ULDC.64 UR4, c[0x0][0xaa0] ;  /* 0x0002a80000047ab9 */ /* 0x000fe20000000a00 */
[----:B------:R-:W-:Y:S01]  /*206e0*/  BSSY B1, `(.L_x_668) ;  /* 0x0000041000017945 */ /* 0x000fe20003800000 */
[----:B------:R-:W-:-:S04]  /*206f0*/  IMAD R3, R11, UR4, RZ ;  /* 0x000000040b037c24 */ /* 0x000fc8000f8e02ff */
[C---:B------:R-:W-:Y:S02]  /*20700*/  IMAD R5, R6.reuse, UR5, R3 ;  /* 0x0000000506057c24 */ /* 0x040fe4000f8e0203 */
[----:B------:R-:W-:Y:S01]  /*20710*/  IMAD.WIDE.U32 R2, R6, UR4, RZ ;  /* 0x0000000406027c25 */ /* 0x000fe2000f8e00ff */
        /* <DEDUP_REMOVED lines=10> */
[----:B------:R-:W-:-:S03]  /*207c0*/  ULDC.64 UR4, c[0x0][0xae0] ;  /* 0x0002b80000047ab9 */ /* 0x000fc60000000a00 */
[----:B------:R-:W-:Y:S01]  /*207d0*/  IMAD.IADD R3, R3, 0x1, R7 ;  /* 0x0000000103037824 */ /* 0x000fe200078e0207 */
[----:B--2---:R-:W-:-:S05]  /*207e0*/  LEA R4, R4, R219, 0x5 ;  /* 0x000000db04047211 */ /* 0x004fca00078e28ff */
[----:B------:R-:W-:-:S04]  /*207f0*/  IMAD R9, R20, 0x80, R4 ;  /* 0x0000008014097824 */ /* 0x000fc800078e0204 */
[----:B---3--:R-:W-:-:S04]  /*20800*/  @P2 IMAD.HI.U32 R4, R9, R14, RZ ;  /* 0x0000000e09042227 */ /* 0x008fc800078e00ff */
[----:B------:R-:W-:Y:S01]  /*20810*/  IMAD.MOV.U32 R5, RZ, RZ, R9 ;  /* 0x000000ffff057224 */ /* 0x000fe200078e0009 */
[----:B----4-:R-:W-:-:S04]  /*20820*/  @P2 SHF.R.U32.HI R5, RZ, R27, R4 ;  /* 0x0000001bff052219 */ /* 0x010fc80000011604 */
[--C-:B------:R-:W-:Y:S01]  /*20830*/  SHF.R.S32.HI R4, RZ, 0x1f, R5.reuse ;  /* 0x0000001fff047819 */ /* 0x100fe20000011405 */
[----:B------:R-:W-:Y:S02]  /*20840*/  IMAD.MOV R6, RZ, RZ, -R5 ;  /* 0x000000ffff067224 */ /* 0x000fe400078e0a05 */
[----:B------:R-:W-:-:S04]  /*20850*/  IMAD.WIDE.U32 R2, R5, UR4, R2 ;  /* 0x0000000405027c25 */ /* 0x000fc8000f8e0002 */
[----:B------:R-:W-:Y:S02]  /*20860*/  IMAD R4, R4, UR4, RZ ;  /* 0x0000000404047c24 */ /* 0x000fe4000f8e02ff */
[----:B------:R-:W-:Y:S02]  /*20870*/  IMAD R7, R25, R6, R9 ;  /* 0x0000000619077224 */ /* 0x000fe400078e0209 */
[----:B------:R-:W-:Y:S01]  /*20880*/  IMAD R9, R5, UR5, R4 ;  /* 0x0000000505097c24 */ /* 0x000fe2000f8e0204 */
[----:B------:R-:W-:Y:S01]  /*20890*/  ULDC.64 UR4, c[0x0][0xad8] ;  /* 0x0002b60000047ab9 */ /* 0x000fe20000000a00 */
[----:B------:R-:W-:Y:S01]  /*208a0*/  IMAD R6, R20, 0x80, R219 ;  /* 0x0000008014067824 */ /* 0x000fe200078e02db */
[----:B------:R-:W-:Y:S01]  /*208b0*/  SHF.R.S32.HI R4, RZ, 0x1f, R7 ;  /* 0x0000001fff047819 */ /* 0x000fe20000011407 */
[----:B------:R-:W-:Y:S02]  /*208c0*/  IMAD.IADD R3, R3, 0x1, R9 ;  /* 0x0000000103037824 */ /* 0x000fe400078e0209 */
[----:B------:R-:W-:-:S02]  /*208d0*/  IMAD R25, R0, R25, RZ ;  /* 0x0000001900197224 */ /* 0x000fc400078e02ff */
[----:B------:R-:W-:Y:S02]  /*208e0*/  IMAD R4, R4, UR4, RZ ;  /* 0x0000000404047c24 */ /* 0x000fe4000f8e02ff */
[----:B------:R-:W-:Y:S01]  /*208f0*/  IMAD.WIDE.U32 R2, R7, UR4, R2 ;  /* 0x0000000407027c25 */ /* 0x000fe2000f8e0002 */
[----:B------:R-:W-:-:S03]  /*20900*/  ISETP.GE.AND P2, PT, R6, R25, PT ;  /* 0x000000190600720c */ /* 0x000fc60003f46270 */
[----:B------:R-:W-:Y:S01]  /*20910*/  IMAD R5, R7, UR5, R4 ;  /* 0x0000000507057c24 */ /* 0x000fe2000f8e0204 */
[----:B------:R-:W-:Y:S01]  /*20920*/  ULDC.64 UR4, c[0x0][0xa80] ;  /* 0x0002a00000047ab9 */ /* 0x000fe20000000a00 */
[----:B------:R-:W-:Y:S01]  /*20930*/  VIADD R0, R6, 0x20 ;  /* 0x0000002006007836 */ /* 0x000fe20000000000 */
[----:B------:R-:W-:Y:S01]  /*20940*/  LEA R4, P3, R2, UR4, 0x1 ;  /* 0x0000000402047c11 */ /* 0x000fe2000f8608ff */
[----:B------:R-:W-:-:S03]  /*20950*/  IMAD.IADD R3, R3, 0x1, R5 ;  /* 0x0000000103037824 */ /* 0x000fc600078e0205 */
[-C--:B------:R-:W-:Y:S01]  /*20960*/  ISETP.GE.AND P1, PT, R0, R25.reuse, PT ;  /* 0x000000190000720c */ /* 0x080fe20003f26270 */
[----:B------:R-:W-:Y:S01]  /*20970*/  VIADD R0, R6, 0x40 ;  /* 0x0000004006007836 */ /* 0x000fe20000000000 */
[----:B------:R-:W-:Y:S02]  /*20980*/  LEA.HI.X R5, R2, UR5, R3, 0x1, P3 ;  /* 0x0000000502057c11 */ /* 0x000fe400098f0c03 */
[----:B------:R0:W1:Y:S02]  /*20990*/  SHFL.IDX PT, R2, R4, RZ, 0x181f ;  /* 0x00181fff04027589 */ /* 0x00006400000e0000 */
[----:B------:R-:W-:Y:S02]  /*209a0*/  ISETP.GE.AND P0, PT, R0, R25, PT ;  /* 0x000000190000720c */ /* 0x000fe40003f06270 */
[----:B------:R0:W2:Y:S01]  /*209b0*/  SHFL.IDX PT, R3, R5, RZ, 0x181f ;  /* 0x00181fff05037589 */ /* 0x0000a200000e0000 */
[----:B------:R-:W-:Y:S10]  /*209c0*/  @P2 BRA `(.L_x_669) ;  /* 0x0000000000482947 */ /* 0x000ff40003800000 */
        /* <DEDUP_REMOVED lines=18> */
.L_x_669:
[----:B------:R-:W-:Y:S05]  /*20af0*/  BSYNC B1 ;  /* 0x0000000000017941 */ /* 0x000fea0003800000 */
.L_x_668:
[----:B--23--:R2:W3:Y:S01]  /*20b00*/  SHFL.IDX PT, R3, R5, 0x1, 0x181f ;  /* 0x00381f0005037f89 */ /* 0x00c4e200000e0000 */
[----:B------:R-:W-:Y:S03]  /*20b10*/  BSSY B1, `(.L_x_670) ;  /* 0x0000015000017945 */ /* 0x000fe60003800000 */
[----:B-1----:R2:W1:Y:S01]  /*20b20*/  SHFL.IDX PT, R2, R4, 0x1, 0x181f ;  /* 0x00381f0004027f89 */ /* 0x00246200000e0000 */
[----:B------:R-:W-:Y:S05]  /*20b30*/  @P1 BRA `(.L_x_671) ;  /* 0x0000000000481947 */ /* 0x000fea0003800000 */
[----:B------:R-:W-:Y:S01]  /*20b40*/  ULDC UR4, c[0x0][0xac8] ;  /* 0x0002b20000047ab9 */ /* 0x000fe20000000800 */
[----:B------:R-:W-:Y:S01]  /*20b50*/  ULDC.64 UR6, c[0x0][0x208] ;  /* 0x0000820000067ab9 */ /* 0x000fe20000000a00 */
[----:B------:R-:W-:Y:S02]  /*20b60*/  ISETP.GE.AND P4, PT, R16, UR4, PT ;  /* 0x0000000410007c0c */ /* 0x000fe4000bf86270 */
[----:B------:R-:W-:Y:S02]  /*20b70*/  ISETP.GE.AND P3, PT, R213, UR4, PT ;  /* 0x00000004d5007c0c */ /* 0x000fe4000bf66270 */
[----:B------:R-:W-:Y:S02]  /*20b80*/  ISETP.GE.AND P2, PT, R18, UR4, PT ;  /* 0x0000000412007c0c */ /* 0x000fe4000bf46270 */
[----:B------:R-:W-:-:S07]  /*20b90*/  ISETP.GE.AND P1, PT, R19, UR4, PT ;  /* 0x0000000413007c0c */ /* 0x000fce000bf26270 */
[CC--:B-1----:R-:W-:Y:S02]  /*20ba0*/  @!P4 LEA R8, P6, R16.reuse, R2.reuse, 0x1 ;  /* 0x000000021008c211 */ /* 0x0c2fe400078c08ff */
[CC--:B------:R-:W-:Y:S02]  /*20bb0*/  @!P3 LEA R10, P5, R23.reuse, R2.reuse, 0x1 ;  /* 0x00000002170ab211 */ /* 0x0c0fe400078a08ff */
[-C--:B---3--:R-:W-:Y:S02]  /*20bc0*/  @!P4 LEA.HI.X R9, R16, R3.reuse, R17, 0x1, P6 ;  /* 0x000000031009c211 */ /* 0x088fe400030f0c11 */
[-C--:B------:R-:W-:Y:S02]  /*20bd0*/  @!P2 LEA R12, P6, R18, R2.reuse, 0x1 ;  /* 0x00000002120ca211 */ /* 0x080fe400078c08ff */
        /* <DEDUP_REMOVED lines=8> */
.L_x_671:
[----:B------:R-:W-:Y:S05]  /*20c60*/  BSYNC B1 ;  /* 0x0000000000017941 */ /* 0x000fea0003800000 */
.L_x_670:
[----:B---34-:R3:W4:Y:S01]  /*20c70*/  SHFL.IDX PT, R3, R5, 0x2, 0x181f ;  /* 0x00581f0005037f89 */ /* 0x01872200000e0000 */
        /* <DEDUP_REMOVED lines=9> */
[-C--:B-1----:R-:W-:Y:S02]  /*20d10*/  @!P3 LEA R8, P6, R16, R2.reuse, 0x1 ;  /* 0x000000021008b211 */ /* 0x082fe400078c08ff */
[-C--:B------:R-:W-:Y:S02]  /*20d20*/  @!P2 LEA R10, P5, R23, R2.reuse, 0x1 ;  /* 0x00000002170aa211 */ /* 0x080fe400078a08ff */
[-C--:B------:R-:W-:Y:S02]  /*20d30*/  @!P1 LEA R12, P4, R18, R2.reuse, 0x1 ;  /* 0x00000002120c9211 */ /* 0x080fe400078808ff */
[-C--:B----4-:R-:W-:Y:S02]  /*20d40*/  @!P3 LEA.HI.X R9, R16, R3.reuse, R17, 0x1, P6 ;  /* 0x000000031009b211 */ /* 0x090fe400030f0c11 */
        /* <DEDUP_REMOVED lines=8> */
.L_x_673:
[----:B------:R-:W-:Y:S05]  /*20dd0*/  BSYNC B1 ;  /* 0x0000000000017941 */ /* 0x000fea0003800000 */
.L_x_672:
[----:B------:R-:W-:Y:S01]  /*20de0*/  IADD3 R0, R6, 0x60, RZ ;  /* 0x0000006006007810 */ /* 0x000fe20007ffe0ff */
[----:B0-23--:R-:W0:Y:S03]  /*20df0*/  SHFL.IDX PT, R5, R5, 0x3, 0x181f ;  /* 0x00781f0005057f89 */ /* 0x00de2600000e0000 */
[----:B------:R-:W-:Y:S01]  /*20e00*/  ISETP.GE.AND P0, PT, R0, R25, PT ;  /* 0x000000190000720c */ /* 0x000fe20003f06270 */
[----:B-1----:R1:W2:-:S12]  /*20e10*/  SHFL.IDX PT, R2, R4, 0x3, 0x181f ;  /* 0x00781f0004027f89 */ /* 0x00229800000e0000 */
[----:B-1----:R-:W-:Y:S05]  /*20e20*/  @P0 BRA `(.L_x_664) ;  /* 0x0000000000480947 */ /* 0x002fea0003800000 */
[----:B------:R-:W-:Y:S01]  /*20e30*/  ULDC UR4, c[0x0][0xac8] ;  /* 0x0002b20000047ab9 */ /* 0x000fe20000000800 */
[----:B------:R-:W-:Y:S01]  /*20e40*/  ULDC.64 UR6, c[0x0][0x208] ;  /* 0x0000820000067ab9 */ /* 0x000fe20000000a00 */
[----:B------:R-:W-:Y:S02]  /*20e50*/  ISETP.GE.AND P3, PT, R16, UR4, PT ;  /* 0x0000000410007c0c */ /* 0x000fe4000bf66270 */
[----:B------:R-:W-:Y:S02]  /*20e60*/  ISETP.GE.AND P2, PT, R213, UR4, PT ;  /* 0x00000004d5007c0c */ /* 0x000fe4000bf46270 */
[----:B------:R-:W-:Y:S02]  /*20e70*/  ISETP.GE.AND P1, PT, R18, UR4, PT ;  /* 0x0000000412007c0c */ /* 0x000fe4000bf26270 */
[----:B------:R-:W-:-:S07]  /*20e80*/  ISETP.GE.AND P0, PT, R19, UR4, PT ;  /* 0x0000000413007c0c */ /* 0x000fce000bf06270 */
[-C--:B--2---:R-:W-:Y:S02]  /*20e90*/  @!P3 LEA R6, P6, R16, R2.reuse, 0x1 ;  /* 0x000000021006b211 */ /* 0x084fe400078c08ff */
[-C--:B------:R-:W-:Y:S02]  /*20ea0*/  @!P2 LEA R8, P5, R23, R2.reuse, 0x1 ;  /* 0x000000021708a211 */ /* 0x080fe400078a08ff */
[-C--:B------:R-:W-:Y:S02]  /*20eb0*/  @!P1 LEA R10, P4, R18, R2.reuse, 0x1 ;  /* 0x00000002120a9211 */ /* 0x080fe400078808ff */
[-C--:B0-----:R-:W-:Y:S02]  /*20ec0*/  @!P3 LEA.HI.X R7, R16, R5.reuse, R17, 0x1, P6 ;  /* 0x000000051007b211 */ /* 0x081fe400030f0c11 */
[----:B------:R-:W-:Y:S02]  /*20ed0*/  @!P0 LEA R2, P6, R19, R2, 0x1 ;  /* 0x0000000213028211 */ /* 0x000fe400078c08ff */
[-C--:B------:R-:W-:Y:S01]  /*20ee0*/  @!P2 LEA.HI.X R9, R23, R5.reuse, R216, 0x1, P5 ;  /* 0x000000051709a211 */ /* 0x080fe200028f0cd8 */
[----:B------:R1:W-:Y:S01]  /*20ef0*/  @!P3 ST.E.128 desc[UR6][R6.64], RZ ;  /* 0x000000ff0600b985 */ /* 0x0003e2000c101d06 */
[----:B------:R-:W-:-:S02]  /*20f00*/  @!P1 LEA.HI.X R11, R18, R5, R218, 0x1, P4 ;  /* 0x00000005120b9211 */ /* 0x000fc400020f0cda */
[----:B----4-:R-:W-:Y:S01]  /*20f10*/  @!P0 LEA.HI.X R3, R19, R5, R217, 0x1, P6 ;  /* 0x0000000513038211 */ /* 0x010fe200030f0cd9 */
[----:B------:R1:W-:Y:S04]  /*20f20*/  @!P2 ST.E.128 desc[UR6][R8.64], RZ ;  /* 0x000000ff0800a985 */ /* 0x0003e8000c101d06 */
[----:B------:R1:W-:Y:S04]  /*20f30*/  @!P1 ST.E.128 desc[UR6][R10.64], RZ ;  /* 0x000000ff0a009985 */ /* 0x0003e8000c101d06 */
[----:B------:R1:W-:Y:S02]  /*20f40*/  @!P0 ST.E.128 desc[UR6][R2.64], RZ ;  /* 0x000000ff02008985 */ /* 0x0003e4000c101d06 */
.L_x_664:
[----:B------:R-:W-:Y:S05]  /*20f50*/  BSYNC B0 ;  /* 0x0000000000007941 */ /* 0x000fea0003800000 */
.L_x_655:
[----:B------:R-:W-:Y:S02]  /*20f60*/  ULDC UR4, c[0x0][0xc3c] ;  /* 0x00030f0000047ab9 */ /* 0x000fe40000000800 */
[----:B------:R-:W-:-:S13]  /*20f70*/  ISETP.GE.AND P0, PT, R31, UR4, PT ;  /* 0x000000041f007c0c */ /* 0x000fda000bf06270 */
[----:B------:R-:W-:Y:S05]  /*20f80*/  @!P0 BRA `(.L_x_674) ;  /* 0xfffffdfc00d08947 */ /* 0x000fea000383ffff */
[----:B------:R-:W-:Y:S05]  /*20f90*/  BRA `(.L_x_436) ;  /* 0x0000007000507947 */ /* 0x000fea0003800000 */
.L_x_434:
[----:B------:R-:W-:-:S08]  /*20fa0*/  NOP ;  /* 0x0000000000007918 */ /* 0x000fd00000000000 */
[----:B------:R-:W0:-:S00]  /*20fb0*/  USETMAXREG.DEALLOC.CTAPOOL 0x28 ;  /* 0x00000028000079c8 */ /* 0x000e0000080e0500 */
[----:B0-----:R-:W-:Y:S01]  /*20fc0*/  LOP3.LUT R2, R2, 0x3, RZ, 0xc0, !PT ;  /* 0x0000000302027812 */ /* 0x001fe200078ec0ff */
[----:B------:R-:W-:Y:S01]  /*20fd0*/  IMAD.MOV.U32 R4, RZ, RZ, RZ ;  /* 0x000000ffff047224 */ /* 0x000fe200078e00ff */
[----:B------:R-:W-:-:S04]  /*20fe0*/  LOP3.LUT R23, R23, 0xffffffbf, RZ, 0xc0, !PT ;  /* 0xffffffbf17177812 */ /* 0x000fc800078ec0ff */
[----:B------:R-:W0:Y:S02]  /*20ff0*/  SHFL.IDX PT, R2, R2, RZ, 0x1f ;  /* 0x00001fff02027589 */ /* 0x000e2400000e0000 */
[----:B0-----:R-:W-:-:S13]  /*21000*/  ISETP.NE.AND P0, PT, R2, RZ, PT ;  /* 0x000000ff0200720c */ /* 0x001fda0003f05270 */
[----:B------:R-:W-:Y:S01]  /*21010*/  @P0 LOP3.LUT R23, R23, 0x40, RZ, 0xfc, !PT ;  /* 0x0000004017170812 */ /* 0x000fe200078efcff */
[----:B------:R-:W-:Y:S06]  /*21020*/  @!P0 BRA `(.L_x_675) ;  /* 0x00000000001c8947 */ /* 0x000fec0003800000 */
[----:B------:R-:W0:Y:S08]  /*21030*/  S2UR UR5, SR_CgaCtaId ;  /* 0x00000000000579c3 */ /* 0x000e300000008800 */
[----:B------:R-:W-:Y:S06]  /*21040*/  BAR.SYNC.DEFER_BLOCKING 0x5, 0x180 ;  /* 0x0146000000007b1d */ /* 0x000fec0000010000 */
[----:B------:R-:W-:-:S02]  /*21050*/  UMOV UR4, 0x400 ;  /* 0x0000040000047882 */ /* 0x000fc40000000000 */
[----:B0-----:R-:W-:-:S09]  /*21060*/  ULEA UR4, UR5, UR4, 0x18 ;  /* 0x0000000405047291 */ /* 0x001fd2000f8ec03f */
[----:B------:R-:W0:Y:S01]  /*21070*/  LDS.128 R16, [UR4+0x388d0] ;  /* 0x0388d004ff107984 */ /* 0x000e220008000c00 */
[----:B------:R-:W-:Y:S06]  /*21080*/  BAR.ARV 0x4, 0x180 ;  /* 0x0106000000007b1d */ /* 0x000fec0000002000 */
[----:B------:R-:W-:Y:S05]  /*21090*/  BRA `(.L_x_676) ;  /* 0x0000000800047947 */ /* 0x000fea0003800000 */
.L_x_675:
[----:B------:R-:W-:Y:S01]  /*210a0*/  LOP3.LUT R5, R0, 0x1f, RZ, 0xc0, !PT ;  /* 0x0000001f00057812 */ /* 0x000fe200078ec0ff */
[----:B------:R-:W-:Y:S01]  /*210b0*/  ULDC UR4, c[0x0][0xc3c] ;  /* 0x00030f0000047ab9 */ /* 0x000fe20000000800 */
[----:B------:R-:W-:Y:S01]  /*210c0*/  ULDC.64 UR6, c[0x0][0x208] ;  /* 0x0000820000067ab9 */ /* 0x000fe20000000a00 */
[----:B------:R-:W-:Y:S01]  /*210d0*/  ULDC UR5, c[0x0][0xc38] ;  /* 0x00030e0000057ab9 */ /* 0x000fe20000000800 */
[----:B------:R-:W-:-:S04]  /*210e0*/  ISETP.NE.AND P0, PT, R5, 0x1f, PT ;  /* 0x0000001f0500780c */ /* 0x000fc80003f05270 */
[----:B------:R-:W-:-:S13]  /*210f0*/  ISETP.GE.OR P1, PT, R5, UR4, !P0 ;  /* 0x0000000405007c0c */ /* 0x000fda000c726670 */
[----:B------:R-:W0:Y:S02]  /*21100*/  @!P1 LDC.64 R2, c[0x0][0xc80] ;  /* 0x00032000ff029b82 */ /* 0x000e240000000a00 */
[----:B0-----:R-:W-:-:S05]  /*21110*/  @!P1 IMAD.WIDE.U32 R2, R5, 0x4, R2 ;  /* 0x0000000405029825 */ /* 0x001fca00078e0002 */
[----:B------:R-:W2:Y:S01]  /*21120*/  @!P1 LDG.E R4, desc[UR6][R2.64] ;  /* 0x0000000602049981 */ /* 0x000ea2000c1e1900 */
[C---:B------:R-:W-:Y:S01]  /*21130*/  ISETP.NE.AND P1, PT, R5.reuse, RZ, PT ;  /* 0x000000ff0500720c */ /* 0x040fe20003f25270 */
[----:B------:R-:W0:Y:S01]  /*21140*/  S2UR UR6, SR_CTAID.X ;  /* 0x00000000000679c3 */ /* 0x000e220000002500 */
[C---:B------:R-:W-:Y:S01]  /*21150*/  ISETP.GE.U32.AND P2, PT, R5.reuse, 0x2, PT ;  /* 0x000000020500780c */ /* 0x040fe20003f46070 */
[----:B------:R-:W-:Y:S01]  /*21160*/  UMOV UR4, URZ ;  /* 0x0000003f00047c82 */ /* 0x000fe20008000000 */
[C---:B------:R-:W-:Y:S01]  /*21170*/  ISETP.GE.U32.AND P3, PT, R5.reuse, 0x4, PT ;  /* 0x000000040500780c */ /* 0x040fe20003f66070 */
[----:B------:R-:W-:Y:S01]  /*21180*/  IMAD.MOV.U32 R16, RZ, RZ, RZ ;  /* 0x000000ffff107224 */ /* 0x000fe200078e00ff */
[C---:B------:R-:W-:Y:S02]  /*21190*/  ISETP.GE.U32.AND P4, PT, R5.reuse, 0x8, PT ;  /* 0x000000080500780c */ /* 0x040fe40003f86070 */
[----:B------:R-:W-:Y:S01]  /*211a0*/  ISETP.GE.U32.AND P5, PT, R5, 0x10, PT ;  /* 0x000000100500780c */ /* 0x000fe20003fa6070 */
[----:B--2---:R-:W1:Y:S02]  /*211b0*/  SHFL.UP PT, R6, R4, 0x1, RZ ;  /* 0x0420000004067989 */ /* 0x004e6400000e00ff */
[----:B-1----:R-:W-:-:S05]  /*211c0*/  SEL R7, R6, RZ, P1 ;  /* 0x000000ff06077207 */ /* 0x002fca0000800000 */
[----:B------:R-:W-:-:S05]  /*211d0*/  IMAD.IADD R7, R4, 0x1, R7 ;  /* 0x0000000104077824 */ /* 0x000fca00078e0207 */
[----:B------:R-:W1:Y:S02]  /*211e0*/  SHFL.UP PT, R6, R7, 0x2, RZ ;  /* 0x0440000007067989 */ /* 0x000e6400000e00ff */
        /* <DEDUP_REMOVED lines=11> */
[----:B------:R-:W1:Y:S02]  /*212a0*/  SHFL.IDX PT, R6, R7, 0x1f, 0x1f ;  /* 0x03e01f0007067f89 */ /* 0x000e6400000e0000 */
[----:B-1----:R-:W-:-:S04]  /*212b0*/  IMAD R6, R6, UR5, RZ ;  /* 0x0000000506067c24 */ /* 0x002fc8000f8e02ff */
[----:B------:R-:W-:Y:S01]  /*212c0*/  IMAD.MOV.U32 R3, RZ, RZ, R6 ;  /* 0x000000ffff037224 */ /* 0x000fe200078e0006 */
[----:B0-----:R-:W-:-:S13]  /*212d0*/  ISETP.GT.AND P6, PT, R6, UR6, PT ;  /* 0x0000000606007c0c */ /* 0x001fda000bfc4270 */
[----:B------:R-:W-:Y:S05]  /*212e0*/  @P6 BRA `(.L_x_677) ;  /* 0x0000000000a06947 */ /* 0x000fea0003800000 */
[----:B------:R-:W0:Y:S01]  /*212f0*/  LDC R10, c[0x0][0xc3c] ;  /* 0x00030f00ff0a7b82 */ /* 0x000e220000000800 */
[----:B------:R-:W-:Y:S01]  /*21300*/  IMAD.MOV.U32 R6, RZ, RZ, R3 ;  /* 0x000000ffff067224 */ /* 0x000fe200078e0003 */
[----:B------:R-:W-:Y:S01]  /*21310*/  UMOV UR4, URZ ;  /* 0x0000003f00047c82 */ /* 0x000fe20008000000 */
[----:B------:R-:W-:Y:S01]  /*21320*/  ULDC UR7, c[0x0][0xc3c] ;  /* 0x00030f0000077ab9 */ /* 0x000fe20000000800 */
[----:B------:R-:W-:-:S05]  /*21330*/  ULDC UR5, c[0x0][0xc38] ;  /* 0x00030e0000057ab9 */ /* 0x000fca0000000800 */
.L_x_681:
[----:B------:R-:W-:Y:S01]  /*21340*/  UIADD3 UR4, UR4, 0x1f, URZ ;  /* 0x0000001f04047890 */ /* 0x000fe2000fffe03f */
[----:B------:R-:W-:-:S05]  /*21350*/  IMAD.U32 R19, RZ, RZ, UR7 ;  /* 0x00000007ff137e24 */ /* 0x000fca000f8e00ff */
[----:B0-----:R-:W-:-:S13]  /*21360*/  ISETP.LE.AND P6, PT, R10, UR4, PT ;  /* 0x000000040a007c0c */ /* 0x001fda000bfc3270 */
[----:B------:R-:W-:Y:S05]  /*21370*/  @P6 BRA `(.L_x_678) ;  /* 0x0000000400286947 */ /* 0x000fea0003800000 */
[----:B------:R-:W-:Y:S01]  /*21380*/  VIADD R7, R5, UR4 ;  /* 0x0000000405077c36 */ /* 0x000fe20008000000 */
[----:B------:R-:W-:Y:S01]  /*21390*/  BSSY B0, `(.L_x_679) ;  /* 0x0000008000007945 */ /* 0x000fe20003800000 */
[----:B------:R-:W-:-:S03]  /*213a0*/  MOV R4, RZ ;  /* 0x000000ff00047202 */ /* 0x000fc60000000f00 */
[----:B------:R-:W-:-:S13]  /*213b0*/  ISETP.GE.OR P6, PT, R7, R10, !P0 ;  /* 0x0000000a0700720c */ /* 0x000fda00047c6670 */
[----:B------:R-:W-:Y:S05]  /*213c0*/  @P6 BRA `(.L_x_680) ;  /* 0x0000000000106947 */ /* 0x000fea0003800000 */
[----:B------:R-:W0:Y:S01]  /*213d0*/  LDC.64 R2, c[0x0][0xc80] ;  /* 0x00032000ff027b82 */ /* 0x000e220000000a00 */
[----:B------:R-:W-:Y:S01]  /*213e0*/  ULDC.64 UR8, c[0x0][0x208] ;  /* 0x0000820000087ab9 */ /* 0x000fe20000000a00 */
[----:B0-----:R-:W-:-:S05]  /*213f0*/  IMAD.WIDE R2, R7, 0x4, R2 ;  /* 0x0000000407027825 */ /* 0x001fca00078e0202 */
[----:B------:R0:W5:Y:S02]  /*21400*/  LDG.E R4, desc[UR8][R2.64] ;  /* 0x0000000802047981 */ /* 0x000164000c1e1900 */
.L_x_680:
[----:B------:R-:W-:Y:S05]  /*21410*/  BSYNC B0 ;  /* 0x0000000000007941 */ /* 0x000fea0003800000 */
.L_x_679:
        /* <DEDUP_REMOVED lines=16> */
[----:B0-----:R-:W-:-:S04]  /*21520*/  IMAD R3, R3, UR5, RZ ;  /* 0x0000000503037c24 */ /* 0x001fc8000f8e02ff */
[----:B------:R-:W-:-:S05]  /*21530*/  IMAD.IADD R6, R3, 0x1, R6 ;  /* 0x0000000103067824 */ /* 0x000fca00078e0206 */
[----:B------:R-:W-:-:S13]  /*21540*/  ISETP.GT.AND P6, PT, R6, UR6, PT ;  /* 0x0000000606007c0c */ /* 0x000fda000bfc4270 */
[----:B------:R-:W-:Y:S05]  /*21550*/  @!P6 BRA `(.L_x_681) ;  /* 0xfffffffc0078e947 */ /* 0x000fea000383ffff */
[----:B------:R-:W-:-:S07]  /*21560*/  IMAD.MOV.U32 R7, RZ, RZ, R9 ;  /* 0x000000ffff077224 */ /* 0x000fce00078e0009 */
.L_x_677:
        /* <DEDUP_REMOVED lines=15> */
.L_x_682:
[----:B---3--:R-:W-:Y:S01]  /*21660*/  IMAD R16, R16, UR5, R9 ;  /* 0x0000000510107c24 */ /* 0x008fe2000f8e0209 */
[----:B0-----:R-:W-:Y:S01]  /*21670*/  IABS R2, R12 ;  /* 0x0000000c00027213 */ /* 0x001fe20000000000 */
[----:B-12---:R-:W-:Y:S02]  /*21680*/  IMAD.MOV R7, RZ, RZ, -R3 ;  /* 0x000000ffff077224 */ /* 0x006fe400078e0a03 */
[----:B------:R-:W-:Y:S01]  /*21690*/  VIADD R19, R19, UR4 ;  /* 0x0000000413137c36 */ /* 0x000fe20008000000 */
[----:B------:R-:W-:Y:S01]  /*216a0*/  IADD3 R9, -R16, UR6, RZ ;  /* 0x0000000610097c10 */ /* 0x000fe2000fffe1ff */
[----:B------:R-:W-:Y:S01]  /*216b0*/  IMAD R7, R7, R10, RZ ;  /* 0x0000000a07077224 */ /* 0x000fe200078e02ff */
        /* <DEDUP_REMOVED lines=15> */
[----:B------:R-:W-:-:S06]  /*217b0*/  @P0 VIADD R2, R2, 0x1 ;  /* 0x0000000102020836 */ /* 0x000fcc0000000000 */
[----:B------:R-:W-:Y:S01]  /*217c0*/  @!P2 IMAD.MOV R2, RZ, RZ, -R2 ;  /* 0x000000ffff02a224 */ /* 0x000fe200078e0a02 */
[----:B------:R-:W-:-:S05]  /*217d0*/  @!P1 LOP3.LUT R2, RZ, R12, RZ, 0x33, !PT ;  /* 0x0000000cff029212 */ /* 0x000fca00078e33ff */
[--C-:B------:R-:W-:Y:S02]  /*217e0*/  IMAD.MOV R17, RZ, RZ, -R2.reuse ;  /* 0x000000ffff117224 */ /* 0x100fe400078e0a02 */
[----:B------:R-:W-:Y:S02]  /*217f0*/  IMAD.MOV.U32 R18, RZ, RZ, R2 ;  /* 0x000000ffff127224 */ /* 0x000fe400078e0002 */
[----:B------:R-:W-:Y:S01]  /*21800*/  IMAD R17, R12, R17, R9 ;  /* 0x000000110c117224 */ /* 0x000fe200078e0209 */
[----:B------:R-:W-:Y:S06]  /*21810*/  BRA `(.L_x_683) ;  /* 0x00000000000c7947 */ /* 0x000fec0003800000 */
.L_x_678:
[----:B------:R-:W-:Y:S01]  /*21820*/  IMAD.MOV.U32 R17, RZ, RZ, RZ ;  /* 0x000000ffff117224 */ /* 0x000fe200078e00ff */
[----:B------:R-:W-:Y:S01]  /*21830*/  MOV R16, UR6 ;  /* 0x0000000600107c02 */ /* 0x000fe20008000f00 */
[----:B------:R-:W-:-:S07]  /*21840*/  IMAD.MOV.U32 R18, RZ, RZ, RZ ;  /* 0x000000ffff127224 */ /* 0x000fce00078e00ff */
.L_x_683:
[----:B------:R-:W-:-:S13]  /*21850*/  ISETP.NE.AND P0, PT, R5, RZ, PT ;  /* 0x000000ff0500720c */ /* 0x000fda0003f05270 */
[----:B------:R-:W0:Y:S01]  /*21860*/  @!P0 S2R R3, SR_CgaCtaId ;  /* 0x0000000000038919 */ /* 0x000e220000008800 */
[----:B------:R-:W-:-:S04]  /*21870*/  @!P0 MOV R2, 0x400 ;  /* 0x0000040000028802 */ /* 0x000fc80000000f00 */
[----:B0-----:R-:W-:-:S05]  /*21880*/  @!P0 LEA R2, R3, R2, 0x18 ;  /* 0x0000000203028211 */ /* 0x001fca00078ec0ff */
[----:B------:R1:W-:Y:S01]  /*21890*/  @!P0 STS.128 [R2+0x388d0], R16 ;  /* 0x0388d01002008388 */ /* 0x0003e20000000c00 */
[----:B------:R-:W-:Y:S06]  /*218a0*/  BAR.ARV 0x5, 0x180 ;  /* 0x0146000000007b1d */ /* 0x000fec0000002000 */
.L_x_676:
[----:B------:R2:W-:Y:S01]  /*218b0*/  STL [R1+0x30], RZ ;  /* 0x000030ff01007387 */ /* 0x0005e20000100800 */
[----:B------:R-:W-:Y:S01]  /*218c0*/  ULDC UR4, c[0x0][0xc3c] ;  /* 0x00030f0000047ab9 */ /* 0x000fe20000000800 */
[----:B------:R-:W-:Y:S01]  /*218d0*/  IMAD.MOV.U32 R29, RZ, RZ, 0x1 ;  /* 0x00000001ff1d7424 */ /* 0x000fe200078e00ff */
[----:B0-----:R-:W-:Y:S01]  /*218e0*/  ISETP.GE.AND P0, PT, R19, UR4, PT ;  /* 0x0000000413007c0c */ /* 0x001fe2000bf06270 */
[----:B------:R-:W-:-:S12]  /*218f0*/  IMAD.MOV.U32 R27, RZ, RZ, RZ ;  /* 0x000000ffff1b7224 */ /* 0x000fd800078e00ff */
[----:B--2---:R-:W-:Y:S05]  /*21900*/  @P0 BRA `(.L_x_684) ;  /* 0x0000006400180947 */ /* 0x004fea0003800000 */
[----:B------:R-:W0:Y:S01]  /*21910*/  S2UR UR5, SR_CgaCtaId ;  /* 0x00000000000579c3 */ /* 0x000e220000008800 */
[----:B------:R2:W-:Y:S01]  /*21920*/  STL [R1+0x30], RZ ;  /* 0x000030ff01007387 */ /* 0x0005e20000100800 */
[C---:B------:R-:W-:Y:S01]  /*21930*/  IMAD.SHL.U32 R36, R0.reuse, 0x8, RZ ;  /* 0x0000000800247824 */ /* 0x040fe200078e00ff */
[----:B-1----:R-:W-:Y:S01]  /*21940*/  LOP3.LUT R2, R0, 0x7f, RZ, 0xc0, !PT ;  /* 0x0000007f00027812 */ /* 0x002fe200078ec0ff */
[----:B------:R-:W-:Y:S01]  /*21950*/  UMOV UR4, 0x400 ;  /* 0x0000040000047882 */ /* 0x000fe20000000000 */
[----:B------:R-:W-:Y:S01]  /*21960*/  BSSY B8, `(.L_x_684) ;  /* 0x0000640000087945 */ /* 0x000fe20003800000 */
[----:B------:R-:W-:Y:S01]  /*21970*/  IMAD.MOV.U32 R30, RZ, RZ, 0x1 ;  /* 0x00000001ff1e7424 */ /* 0x000fe200078e00ff */
[----:B------:R-:W-:Y:S01]  /*21980*/  LOP3.LUT R3, R36, 0x1f8, RZ, 0xc0, !PT ;  /* 0x000001f824037812 */ /* 0x000fe200078ec0ff */
[----:B------:R-:W-:Y:S01]  /*21990*/  IMAD.SHL.U32 R34, R2, 0x8, RZ ;  /* 0x0000000802227824 */ /* 0x000fe200078e00ff */
[----:B------:R-:W-:Y:S01]  /*219a0*/  SHF.R.U32.HI R2, RZ, 0x3, R2 ;  /* 0x00000003ff027819 */ /* 0x000fe20000011602 */
[----:B------:R-:W-:Y:S01]  /*219b0*/  IMAD.MOV.U32 R28, RZ, RZ, RZ ;  /* 0x000000ffff1c7224 */ /* 0x000fe200078e00ff */
[----:B------:R-:W-:Y:S01]  /*219c0*/  LOP3.LUT R3, R3, 0x38, R0, 0x78, !PT ;  /* 0x0000003803037812 */ /* 0x000fe200078e7800 */
[----:B------:R-:W-:Y:S01]  /*219d0*/  IMAD.SHL.U32 R0, R0, 0x10, RZ ;  /* 0x0000001000007824 */ /* 0x000fe200078e00ff */
[----:B------:R-:W-:Y:S01]  /*219e0*/  LOP3.LUT R36, R36, 0x38, RZ, 0xc0, !PT ;  /* 0x0000003824247812 */ /* 0x000fe200078ec0ff */
[----:B------:R-:W-:Y:S01]  /*219f0*/  IMAD.MOV.U32 R29, RZ, RZ, 0x1 ;  /* 0x00000001ff1d7424 */ /* 0x000fe200078e00ff */
[----:B------:R-:W-:Y:S01]  /*21a00*/  LOP3.LUT R34, R3, 0x200, R34, 0xf8, !PT ;  /* 0x0000020003227812 */ /* 0x000fe200078ef822 */
[----:B------:R-:W-:Y:S01]  /*21a10*/  IMAD.MOV.U32 R27, RZ, RZ, RZ ;  /* 0x000000ffff1b7224 */ /* 0x000fe200078e00ff */
[----:B------:R-:W-:Y:S01]  /*21a20*/  LOP3.LUT R0, R2, 0x70, R0, 0xf8, !PT ;  /* 0x0000007002007812 */ /* 0x000fe200078ef800 */
[----:B------:R-:W-:Y:S01]  /*21a30*/  ULDC.64 UR38, c[0x0][0x198] ;  /* 0x0000660000267ab9 */ /* 0x000fe20000000a00 */
[C---:B------:R-:W-:Y:S01]  /*21a40*/  LOP3.LUT R3, R36.reuse, 0x40, RZ, 0xfc, !PT ;  /* 0x0000004024037812 */ /* 0x040fe200078efcff */
[----:B------:R-:W-:Y:S01]  /*21a50*/  ULOP3.LUT UR37, UR60, 0x2, URZ, 0xfc, !UPT ;  /* 0x000000023c257892 */ /* 0x000fe2000f8efc3f */
[C---:B------:R-:W-:Y:S01]  /*21a60*/  LOP3.LUT R2, R36.reuse, 0x80, RZ, 0xfc, !PT ;  /* 0x0000008024027812 */ /* 0x040fe200078efcff */
[----:B------:R-:W-:Y:S01]  /*21a70*/  ULDC UR36, c[0x0][0xc] ;  /* 0x0000030000247ab9 */ /* 0x000fe20000000800 */
[----:B------:R-:W-:Y:S01]  /*21a80*/  LOP3.LUT R0, R36, 0xc0, RZ, 0xfc, !PT ;  /* 0x000000c024007812 */ /* 0x000fe200078efcff */
[----:B0-----:R-:W-:-:S06]  /*21a90*/  ULEA UR4, UR5, UR4, 0x18 ;  /* 0x0000000405047291 */ /* 0x001fcc000f8ec03f */
[----:B------:R-:W-:-:S05]  /*21aa0*/  IMAD.U32 R22, RZ, RZ, UR4 ;  /* 0x00000004ff167e24 */ /* 0x000fca000f8e00ff */
[----:B--2---:R-:W-:-:S07]  /*21ab0*/  LEA R37, R34, R22, 0x1 ;  /* 0x0000001622257211 */ /* 0x004fce00078e08ff */
.L_x_793:
[----:B0-----:R-:W0:Y:S01]  /*21ac0*/  LDC.64 R2, c[0x0][0xc88] ;  /* 0x00032200ff027b82 */ /* 0x001e220000000a00 */
[----:B------:R-:W-:Y:S01]  /*21ad0*/  ULDC.64 UR4, c[0x0][0x208] ;  /* 0x0000820000047ab9 */ /* 0x000fe20000000a00 */
[----:B0-----:R-:W-:-:S05]  /*21ae0*/  IMAD.WIDE R2, R19, 0x4, R2 ;  /* 0x0000000413027825 */ /* 0x001fca00078e0202 */
[----:B--2---:R-:W2:Y:S01]  /*21af0*/  LDG.E R31, desc[UR4][R2.64] ;  /* 0x00000004021f7981 */ /* 0x004ea2000c1e1900 */
[----:B------:R-:W-:Y:S05]  /*21b00*/  YIELD ;  /* 0x0000000000007946 */ /* 0x000fea0003800000 */
[----:B------:R-:W-:Y:S01]  /*21b10*/  ULDC.64 UR4, c[0x0][0xa28] ;  /* 0x00028a0000047ab9 */ /* 0x000fe20000000a00 */
[----:B------:R-:W-:Y:S01]  /*21b20*/  ULDC.64 UR8, c[0x0][0xa18] ;  /* 0x0002860000087ab9 */ /* 0x000fe20000000a00 */
[----:B------:R-:W-:Y:S01]  /*21b30*/  ISETP.NE.U32.AND P0, PT, RZ, UR4, PT ;  /* 0x00000004ff007c0c */ /* 0x000fe2000bf05070 */
[----:B------:R-:W-:Y:S01]  /*21b40*/  IMAD.MOV.U32 R9, RZ, RZ, RZ ;  /* 0x000000ffff097224 */ /* 0x000fe200078e00ff */
[----:B------:R-:W-:Y:S01]  /*21b50*/  ULDC.64 UR10, c[0x0][0x208] ;  /* 0x00008200000a7ab9 */ /* 0x000fe20000000a00 */
[----:B------:R-:W-:Y:S01]  /*21b60*/  ULDC.64 UR6, c[0x0][0xa10] ;  /* 0x0002840000067ab9 */ /* 0x000fe20000000a00 */
[----:B------:R-:W-:-:S02]  /*21b70*/  ISETP.NE.AND.EX P0, PT, RZ, UR5, PT, P0 ;  /* 0x00000005ff007c0c */ /* 0x000fc4000bf05300 */
[----:B------:R-:W-:-:S04]  /*21b80*/  ISETP.NE.U32.AND P2, PT, RZ, UR8, PT ;  /* 0x00000008ff007c0c */ /* 0x000fc8000bf45070 */
[----:B------:R-:W-:Y:S02]  /*21b90*/  ISETP.NE.AND.EX P2, PT, RZ, UR9, PT, P2 ;  /* 0x00000009ff007c0c */ /* 0x000fe4000bf45320 */
[----:B--2---:R-:W-:-:S05]  /*21ba0*/  SHF.R.S32.HI R0, RZ, 0x1f, R31 ;  /* 0x0000001fff007819 */ /* 0x004fca000001141f */
[C---:B------:R-:W-:Y:S01]  /*21bb0*/  @P0 LEA R2, P1, R31.reuse, UR4, 0x2 ;  /* 0x000000041f020c11 */ /* 0x040fe2000f8210ff */
[C---:B------:R-:W-:Y:S01]  /*21bc0*/  IMAD.SHL.U32 R24, R31.reuse, 0x4, RZ ;  /* 0x000000041f187824 */ /* 0x040fe200078e00ff */
[C-C-:B------:R-:W-:Y:S01]  /*21bd0*/  SHF.L.U64.HI R25, R31.reuse, 0x2, R0.reuse ;  /* 0x000000021f197819 */ /* 0x140fe20000010200 */
[----:B------:R0:W-:Y:S01]  /*21be0*/  STL [R1+0x1c], R0 ;  /* 0x00001c0001007387 */ /* 0x0001e20000100800 */
[----:B------:R-:W-:Y:S01]  /*21bf0*/  @P0 LEA.HI.X R3, R31, UR5, R0, 0x2, P1 ;  /* 0x000000051f030c11 */ /* 0x000fe200088f1400 */
[----:B------:R-:W-:-:S04]  /*21c00*/  ULDC.64 UR4, c[0x0][0xa00] ;  /* 0x0002800000047ab9 */ /* 0x000fc80000000a00 */
[----:B------:R1:W2:Y:S01]  /*21c10*/  @P0 LDG.E R9, desc[UR10][R2.64] ;  /* 0x0000000a02090981 */ /* 0x0002a2000c1e1900 */
[----:B------:R-:W-:Y:S01]  /*21c20*/  ISETP.NE.U32.AND P0, PT, RZ, UR4, PT ;  /* 0x00000004ff007c0c */ /* 0x000fe2000bf05070 */
[----:B------:R-:W-:Y:S01]  /*21c30*/  IMAD.MOV.U32 R35, RZ, RZ, RZ ;  /* 0x000000ffff237224 */ /* 0x000fe200078e00ff */
[----:B------:R-:W-:Y:S01]  /*21c40*/  ISETP.NE.U32.AND P1, PT, RZ, UR6, PT ;  /* 0x00000006ff007c0c */ /* 0x000fe2000bf25070 */
[----:B0-----:R-:W-:Y:S01]  /*21c50*/  IMAD.MOV.U32 R0, RZ, RZ, RZ ;  /* 0x000000ffff007224 */ /* 0x001fe200078e00ff */
[----:B------:R-:W-:Y:S02]  /*21c60*/  ISETP.NE.AND.EX P0, PT, RZ, UR5, PT, P0 ;  /* 0x00000005ff007c0c */ /* 0x000fe4000bf05300 */
[----:B------:R-:W-:Y:S02]  /*21c70*/  ISETP.NE.AND.EX P1, PT, RZ, UR7, PT, P1 ;  /* 0x00000007ff007c0c */ /* 0x000fe4000bf25310 */
[C---:B------:R-:W-:Y:S02]  /*21c80*/  IADD3 R4, P4, R24.reuse, UR6, RZ ;  /* 0x0000000618047c10 */ /* 0x040fe4000ff9e0ff */
[----:B-1----:R-:W-:Y:S01]  /*21c90*/  IADD3 R2, P3, R24, UR4, RZ ;  /* 0x0000000418027c10 */ /* 0x002fe2000ff7e0ff */
[----:B------:R-:W-:Y:S01]  /*21ca0*/  ULDC UR4, c[0x0][0x288] ;  /* 0x0000a20000047ab9 */ /* 0x000fe20000000800 */
[----:B------:R-:W-:-:S02]  /*21cb0*/  IADD3.X R5, R25, UR7, RZ, P4, !PT ;  /* 0x0000000719057c10 */ /* 0x000fc4000a7fe4ff */
[C---:B------:R-:W-:Y:S02]  /*21cc0*/  IADD3.X R3, R25.reuse, UR5, RZ, P3, !PT ;  /* 0x0000000519037c10 */ /* 0x040fe40009ffe4ff */
[----:B------:R-:W-:Y:S01]  /*21cd0*/  @P2 IADD3 R6, P3, R24, UR8, RZ ;  /* 0x0000000818062c10 */ /* 0x000fe2000ff7e0ff */
[----:B------:R-:W-:Y:S01]  /*21ce0*/  IMAD.U32 R8, RZ, RZ, UR4 ;  /* 0x00000004ff087e24 */ /* 0x000fe2000f8e00ff */
[----:B------:R-:W-:Y:S01]  /*21cf0*/  ULDC.64 UR4, c[0x0][0x418] ;  /* 0x0001060000047ab9 */ /* 0x000fe20000000a00 */
[----:B------:R-:W5:Y:S01]  /*21d00*/  @P0 LDG.E R35, desc[UR10][R2.64] ;  /* 0x0000000a02230981 */ /* 0x000f62000c1e1900 */
[----:B------:R-:W-:-:S03]  /*21d10*/  @P2 IADD3.X R7, R25, UR9, RZ, P3, !PT ;  /* 0x0000000919072c10 */ /* 0x000fc60009ffe4ff */
[----:B------:R-:W5:Y:S04]  /*21d20*/  @P1 LDG.E R0, desc[UR10][R4.64] ;  /* 0x0000000a04001981 */ /* 0x000f68000c1e1900 */
[----:B------:R0:W3:Y:S01]  /*21d30*/  @P2 LDG.E R8, desc[UR10][R6.64] ;  /* 0x0000000a06082981 */ /* 0x0000e2000c1e1900 */
[----:B------:R-:W-:-:S03]  /*21d40*/  UISETP.NE.U32.AND UP0, UPT, UR4, URZ, UPT ;  /* 0x0000003f0400728c */ /* 0x000fc6000bf05070 */
[----:B------:R-:W-:Y:S01]  /*21d50*/  ULDC UR4, c[0x0][0x424] ;  /* 0x0001090000047ab9 */ /* 0x000fe20000000800 */
[----:B------:R-:W-:-:S03]  /*21d60*/  UISETP.NE.AND.EX UP0, UPT, UR5, URZ, UPT, UP0 ;  /* 0x0000003f0500728c */ /* 0x000fc6000bf05300 */
[----:B------:R-:W-:Y:S01]  /*21d70*/  ULDC UR5, c[0x0][0x2f0] ;  /* 0x0000bc0000057ab9 */ /* 0x000fe20000000800 */
[----:B------:R-:W-:-:S04]  /*21d80*/  USEL UR4, UR4, 0x1, UP0 ;  /* 0x0000000104047887 */ /* 0x000fc80008000000 */
[----:B------:R-:W-:-:S03]  /*21d90*/  UIMAD UR4, UR4, UR5, URZ ;  /* 0x00000005040472a4 */ /* 0x000fc6000f8e023f */
[----:B------:R-:W-:Y:S02]  /*21da0*/  ULDC UR5, c[0x0][0x348] ;  /* 0x0000d20000057ab9 */ /* 0x000fe40000000800 */
[----:B0-----:R-:W-:Y:S01]  /*21db0*/  IMAD.U32 R6, RZ, RZ, UR5 ;  /* 0x00000005ff067e24 */ /* 0x001fe2000f8e00ff */
[----:B--2---:R-:W-:Y:S04]  /*21dc0*/  STL [R1+0x10], R9 ;  /* 0x0000100901007387 */ /* 0x004fe80000100800 */
[----:B---3--:R0:W-:Y:S02]  /*21dd0*/  STL [R1+0x28], R8 ;  /* 0x0000280801007387 */ /* 0x0081e40000100800 */
[----:B0-----:R-:W-:Y:S01]  /*21de0*/  IMAD.U32 R8, RZ, RZ, UR4 ;  /* 0x00000004ff087e24 */ /* 0x001fe2000f8e00ff */
[----:B------:R-:W-:Y:S06]  /*21df0*/  @P2 BRA `(.L_x_685) ;  /* 0x0000000000182947 */ /* 0x000fec0003800000 */
[----:B------:R-:W-:Y:S05]  /*21e00*/  @!P0 BRA `(.L_x_685) ;  /* 0x0000000000148947 */ /* 0x000fea0003800000 */
[----:B------:R-:W-:Y:S02]  /*21e10*/  ULDC.64 UR4, c[0x0][0x208] ;  /* 0x0000820000047ab9 */ /* 0x000fe40000000a00 */
[----:B------:R-:W2:Y:S04]  /*21e20*/  LDG.E R10, desc[UR4][R2.64] ;  /* 0x00000004020a7981 */ /* 0x000ea8000c1e1900 */
[----:B------:R-:W2:Y:S02]  /*21e30*/  LDG.E R7, desc[UR4][R2.64+0x4] ;  /* 0x0000040402077981 */ /* 0x000ea4000c1e1900 */
[----:B--2---:R-:W-:-:S05]  /*21e40*/  IMAD.IADD R2, R7, 0x1, -R10 ;  /* 0x0000000107027824 */ /* 0x004fca00078e0a0a */
[----:B------:R0:W-:Y:S02]  /*21e50*/  STL [R1+0x28], R2 ;  /* 0x0000280201007387 */ /* 0x0001e40000100800 */
.L_x_685:
[----:B------:R-:W-:Y:S01]  /*21e60*/  ULDC.64 UR4, c[0x0][0xa20] ;  /* 0x0002880000047ab9 */ /* 0x000fe20000000a00 */
[----:B------:R-:W-:Y:S01]  /*21e70*/  IMAD.MOV.U32 R33, RZ, RZ, R31 ;  /* 0x000000ffff217224 */ /* 0x000fe200078e001f */
[----:B------:R-:W-:-:S04]  /*21e80*/  ISETP.NE.U32.AND P0, PT, RZ, UR4, PT ;  /* 0x00000004ff007c0c */ /* 0x000fc8000bf05070 */
[----:B------:R-:W-:-:S13]  /*21e90*/  ISETP.NE.AND.EX P0, PT, RZ, UR5, PT, P0 ;  /* 0x00000005ff007c0c */ /* 0x000fda000bf05300 */
[----:B------:R-:W-:Y:S05]  /*21ea0*/  @!P0 BRA `(.L_x_686) ;  /* 0x0000000000148947 */ /* 0x000fea0003800000 */
[----:B0-----:R-:W-:Y:S01]  /*21eb0*/  IADD3 R2, P0, R24, UR4, RZ ;  /* 0x0000000418027c10 */ /* 0x001fe2000ff1e0ff */
[----:B------:R-:W-:-:S03]  /*21ec0*/  ULDC.64 UR6, c[0x0][0x208] ;  /* 0x0000820000067ab9 */ /* 0x000fc60000000a00 */
[----:B------:R-:W-:-:S05]  /*21ed0*/  IADD3.X R3, R25, UR5, RZ, P0, !PT ;  /* 0x0000000519037c10 */ /* 0x000fca00087fe4ff */
[----:B------:R1:W5:Y:S01]  /*21ee0*/  LDG.E R8, desc[UR6][R2.64] ;  /* 0x0000000602087981 */ /* 0x000362000c1e1900 */
[----:B------:R-:W-:Y:S05]  /*21ef0*/  BRA `(.L_x_687) ;  /* 0x0000000000287947 */ /* 0x000fea0003800000 */
.L_x_686:
[----:B------:R-:W-:Y:S02]  /*21f00*/  ULDC.64 UR4, c[0x0][0xa08] ;  /* 0x0002820000047ab9 */ /* 0x000fe40000000a00 */
[----:B------:R-:W-:-:S04]  /*21f10*/  ISETP.NE.U32.AND P0, PT, RZ, UR4, PT ;  /* 0x00000004ff007c0c */ /* 0x000fc8000bf05070 */
[----:B------:R-:W-:-:S13]  /*21f20*/  ISETP.NE.AND.EX P0, PT, RZ, UR5, PT, P0 ;  /* 0x00000005ff007c0c */ /* 0x000fda000bf05300 */
[----:B------:R-:W-:Y:S05]  /*21f30*/  @!P0 BRA `(.L_x_687) ;  /* 0x0000000000188947 */ /* 0x000fea0003800000 */
[----:B0-----:R-:W0:Y:S01]  /*21f40*/  LDC.64 R2, c[0x0][0xa08] ;  /* 0x00028200ff027b82 */ /* 0x001e220000000a00 */
[----:B------:R-:W-:Y:S01]  /*21f50*/  ULDC.64 UR4, c[0x0][0x208] ;  /* 0x0000820000047ab9 */ /* 0x000fe20000000a00 */
[----:B0-----:R-:W-:-:S05]  /*21f60*/  IMAD.WIDE R2, R33, 0x4, R2 ;  /* 0x0000000421027825 */ /* 0x001fca00078e0202 */
[----:B------:R-:W2:Y:S04]  /*21f70*/  LDG.E R8, desc[UR4][R2.64] ;  /* 0x0000000402087981 */ /* 0x000ea8000c1e1900 */
[----:B------:R-:W2:Y:S02]  /*21f80*/  LDG.E R7, desc[UR4][R2.64+0x4] ;  /* 0x0000040402077981 */ /* 0x000ea4000c1e1900 */
[----:B--2---:R-:W-:-:S07]  /*21f90*/  IMAD.IADD R8, R7, 0x1, -R8 ;  /* 0x0000000107087824 */ /* 0x004fce00078e0a08 */
.L_x_687:
[----:B------:R-:W-:Y:S02]  /*21fa0*/  ULDC.64 UR4, c[0x0][0x208] ;  /* 0x0000820000047ab9 */ /* 0x000fe40000000a00 */
[----:B-1----:R-:W2:Y:S04]  /*21fb0*/  @P1 LDG.E R3, desc[UR4][R4.64] ;  /* 0x0000000404031981 */ /* 0x002ea8000c1e1900 */
[----:B0-----:R-:W2:Y:S01]  /*21fc0*/  @P1 LDG.E R2, desc[UR4][R4.64+0x4] ;  /* 0x0000040404021981 */ /* 0x001ea2000c1e1900 */
[----:B------:R-:W-:Y:S01]  /*21fd0*/  BSSY B0, `(.L_x_688) ;  /* 0x0000197000007945 */ /* 0x000fe20003800000 */
[----:B--2---:R-:W-:Y:S01]  /*21fe0*/  @P1 IMAD.IADD R6, R2, 0x1, -R3 ;  /* 0x0000000102061824 */ /* 0x004fe200078e0a03 */
[----:B-----5:R-:W-:-:S05]  /*21ff0*/  IADD3 R3, -R9, R8, RZ ;  /* 0x0000000809037210 */ /* 0x020fca0007ffe1ff */
[----:B------:R-:W-:-:S05]  /*22000*/  IMAD.IADD R2, R3, 0x1, R6 ;  /* 0x0000000103027824 */ /* 0x000fca00078e0206 */
[----:B------:R0:W-:Y:S02]  /*22010*/  STL [R1+0xc], R2 ;  /* 0x00000c0201007387 */ /* 0x0001e40000100800 */
[----:B0-----:R-:W-:-:S04]  /*22020*/  VIADD R2, R2, 0x4f ;  /* 0x0000004f02027836 */ /* 0x001fc80000000000 */
[----:B------:R-:W-:-:S05]  /*22030*/  IMAD.HI R2, R2, 0x66666667, RZ ;  /* 0x6666666702027827 */ /* 0x000fca00078e02ff */
[----:B------:R-:W-:-:S04]  /*22040*/  SHF.R.U32.HI R7, RZ, 0x1f, R2 ;  /* 0x0000001fff077819 */ /* 0x000fc80000011602 */
[----:B------:R-:W-:-:S05]  /*22050*/  LEA.HI.SX32 R4, R2, R7, 0x1b ;  /* 0x0000000702047211 */ /* 0x000fca00078fdaff */
[--C-:B------:R-:W-:Y:S01]  /*22060*/  IMAD R7, R4, 0x50, -R3.reuse ;  /* 0x0000005004077824 */ /* 0x100fe200078e0a03 */
[----:B------:R0:W-:Y:S01]  /*22070*/  STL [R1+0x2c], R4 ;  /* 0x00002c0401007387 */ /* 0x0001e20000100800 */
[----:B------:R-:W-:-:S03]  /*22080*/  IMAD.MOV R3, RZ, RZ, -R3 ;  /* 0x000000ffff037224 */ /* 0x000fc600078e0a03 */
[----:B------:R-:W-:Y:S02]  /*22090*/  VIMNMX R7, R7, R6, PT ;  /* 0x0000000607077248 */ /* 0x000fe40003fe0100 */
[----:B0-----:R-:W-:-:S04]  /*220a0*/  VIMNMX R4, RZ, R3, !PT ;  /* 0x00000003ff047248 */ /* 0x001fc80007fe0100 */
        /* <DEDUP_REMOVED lines=10> */
[----:B------:R-:W-:Y:S05]  /*22150*/  @!P2 BRA `(.L_x_689) ;  /* 0x0000001400f8a947 */ /* 0x000fea0003800000 */
[----:B------:R-:W-:Y:S01]  /*22160*/  UMOV UR4, 0xffffffff ;  /* 0xffffffff00047882 */ /* 0x000fe20000000000 */
[----:B------:R-:W-:Y:S02]  /*22170*/  SEL R2, R33, RZ, !P1 ;  /* 0x000000ff21027207 */ /* 0x000fe40004800000 */
[----:B------:R-:W-:Y:S05]  /*22180*/  BRA.DIV UR4, `(.L_x_690) ;  /* 0x0000007204347947 */ /* 0x000fea000b800000 */
[----:B------:R-:W0:Y:S02]  /*22190*/  S2R R5, SR_TID.X ;  /* 0x0000000000057919 */ /* 0x000e240000002100 */
[----:B0-----:R-:W-:-:S04]  /*221a0*/  SHF.R.U32.HI R5, RZ, 0x5, R5 ;  /* 0x00000005ff057819 */ /* 0x001fc80000011605 */
[----:B------:R-:W-:-:S05]  /*221b0*/  LOP3.LUT R5, R5, 0x3, RZ, 0xc0, !PT ;  /* 0x0000000305057812 */ /* 0x000fca00078ec0ff */
[----:B------:R0:W1:Y:S02]  /*221c0*/  SHFL.IDX PT, R14, R5, RZ, 0x1f ;  /* 0x00001fff050e7589 */ /* 0x00006400000e0000 */
.L_x_861:
[----:B-1----:R-:W-:Y:S02]  /*221d0*/  ISETP.NE.AND P0, PT, R14, RZ, PT ;  /* 0x000000ff0e00720c */ /* 0x002fe40003f05270 */
[----:B------:R-:W-:-:S11]  /*221e0*/  PLOP3.LUT P6, PT, PT, PT, PT, 0x8, 0x0 ;  /* 0x000000000000781c */ /* 0x000fd60003fce170 */
[----:B------:R-:W-:Y:S05]  /*221f0*/  @P0 BRA `(.L_x_691) ;  /* 0x00000000000c0947 */ /* 0x000fea0003800000 */
[----:B------:R-:W-:-:S03]  /*22200*/  UMOV UR4, 0xffffffff ;  /* 0xffffffff00047882 */ /* 0x000fc60000000000 */
[----:B------:R-:W-:Y:S05]  /*22210*/  BRA.DIV UR4, `(.L_x_692) ;  /* 0x0000007204447947 */ /* 0x000fea000b800000 */
[----:B------:R-:W-:-:S13]  /*22220*/  ELECT P6, URZ, PT ;  /* 0x00000000003f782f */ /* 0x000fda00038c0000 */
.L_x_691:
[----:B0-----:R-:W2:Y:S01]  /*22230*/  LDL R5, [R1+0x30] ;  /* 0x0000300001057983 */ /* 0x001ea20000100800 */
[----:B------:R-:W-:Y:S01]  /*22240*/  BSSY B1, `(.L_x_693) ;  /* 0x0000008000017945 */ /* 0x000fe20003800000 */
[----:B--2---:R-:W-:-:S05]  /*22250*/  VIADD R5, R5, 0x1 ;  /* 0x0000000105057836 */ /* 0x004fca0000000000 */
[----:B------:R-:W-:-:S04]  /*22260*/  LEA.HI R6, R5, R5, RZ, 0x1 ;  /* 0x0000000505067211 */ /* 0x000fc800078f08ff */
[----:B------:R-:W-:-:S05]  /*22270*/  LOP3.LUT R6, R6, 0xfffffffe, RZ, 0xc0, !PT ;  /* 0xfffffffe06067812 */ /* 0x000fca00078ec0ff */
[----:B------:R-:W-:-:S05]  /*22280*/  IMAD.IADD R5, R5, 0x1, -R6 ;  /* 0x0000000105057824 */ /* 0x000fca00078e0a06 */
[----:B------:R-:W-:-:S04]  /*22290*/  SHF.L.U32 R5, R5, 0x1f, RZ ;  /* 0x0000001f05057819 */ /* 0x000fc800000006ff */
[----:B------:R-:W0:Y:S02]  /*222a0*/  SYNCS.PHASECHK.TRANS64.TRYWAIT P0, [R22+URZ+0x38820], R5 ;  /* 0x03882005160075a7 */ /* 0x000e24000800017f */
[----:B0-----:R-:W-:Y:S05]  /*222b0*/  @!P0 BRA `(.L_x_694) ;  /* 0x00000070003c8947 */ /* 0x001fea0003800000 */
.L_x_864:
[----:B------:R-:W-:Y:S05]  /*222c0*/  BSYNC B1 ;  /* 0x0000000000017941 */ /* 0x000fea0003800000 */
.L_x_693:
[----:B------:R-:W-:Y:S04]  /*222d0*/  BSSY B1, `(.L_x_695) ;  /* 0x00000aa000017945 */ /* 0x000fe80003800000 */
[----:B------:R-:W-:Y:S05]  /*222e0*/  @!P6 BRA `(.L_x_696) ;  /* 0x0000000800a0e947 */ /* 0x000fea0003800000 */
[----:B------:R-:W-:Y:S01]  /*222f0*/  IMAD R9, R28, 0x8, R22 ;  /* 0x000000081c097824 */ /* 0x000fe200078e0216 */
[----:B------:R-:W-:Y:S01]  /*22300*/  SHF.L.U32 R8, R30, 0x1f, RZ ;  /* 0x0000001f1e087819 */ /* 0x000fe200000006ff */
[----:B------:R-:W1:Y:S01]  /*22310*/  S2R R6, SR_TID.X ;  /* 0x0000000000067919 */ /* 0x000e620000002100 */
[----:B------:R-:W-:Y:S02]  /*22320*/  BSSY B2, `(.L_x_697) ;  /* 0x0000005000027945 */ /* 0x000fe40003800000 */
[----:B------:R-:W2:Y:S01]  /*22330*/  SYNCS.PHASECHK.TRANS64.TRYWAIT P0, [R9+URZ+0x388a0], R8 ;  /* 0x0388a008090075a7 */ /* 0x000ea2000800017f */
[----:B-1----:R-:W-:-:S04]  /*22340*/  LOP3.LUT R6, R6, 0x7f, RZ, 0xc0, !PT ;  /* 0x0000007f06067812 */ /* 0x002fc800078ec0ff */
[----:B------:R-:W-:Y:S01]  /*22350*/  ISETP.NE.AND P1, PT, R6, RZ, PT ;  /* 0x000000ff0600720c */ /* 0x000fe20003f25270 */
[----:B--2---:R-:W-:-:S12]  /*22360*/  @!P0 BRA `(.L_x_698) ;  /* 0x0000007000248947 */ /* 0x004fd80003800000 */
.L_x_865:
[----:B------:R-:W-:Y:S05]  /*22370*/  BSYNC B2 ;  /* 0x0000000000027941 */ /* 0x000fea0003800000 */
.L_x_697:
[----:B------:R-:W-:Y:S04]  /*22380*/  BSSY B2, `(.L_x_699) ;  /* 0x0000009000027945 */ /* 0x000fe80003800000 */
[----:B------:R-:W-:Y:S05]  /*22390*/  @P1 BRA `(.L_x_700) ;  /* 0x00000000001c1947 */ /* 0x000fea0003800000 */
[----:B------:R-:W2:Y:S01]  /*223a0*/  S2R R6, SR_TID.X ;  /* 0x0000000000067919 */ /* 0x000ea20000002100 */
[----:B0-----:R-:W-:-:S04]  /*223b0*/  IMAD.MOV.U32 R5, RZ, RZ, 0xa000 ;  /* 0x0000a000ff057424 */ /* 0x001fc800078e00ff */
[----:B------:R3:W-:Y:S01]  /*223c0*/  SYNCS.ARRIVE.TRANS64 RZ, [R9+URZ+0x38890], R5 ;  /* 0x0388900509ff79a7 */ /* 0x0007e2000800003f */
[----:B--2---:R-:W-:-:S04]  /*223d0*/  LOP3.LUT R6, R6, 0x1f, RZ, 0xc0, !PT ;  /* 0x0000001f06067812 */ /* 0x004fc800078ec0ff */
[----:B------:R-:W-:-:S13]  /*223e0*/  ISETP.NE.AND P0, PT, R6, RZ, PT ;  /* 0x000000ff0600720c */ /* 0x000fda0003f05270 */
[----:B---3--:R-:W-:Y:S05]  /*223f0*/  @!P0 BRA `(.L_x_700) ;  /* 0x0000000000048947 */ /* 0x008fea0003800000 */
[----:B------:R-:W-:Y:S01]  /*22400*/  BPT.TRAP 0x1 ;  /* 0x000000040000795c */ /* 0x000fe20000300000 */
.L_x_700:
[----:B------:R-:W-:Y:S05]  /*22410*/  BSYNC B2 ;  /* 0x0000000000027941 */ /* 0x000fea0003800000 */
.L_x_699:
[----:B------:R-:W-:Y:S01]  /*22420*/  IMAD.MOV.U32 R15, RZ, RZ, RZ ;  /* 0x000000ffff0f7224 */ /* 0x000fe200078e00ff */
[----:B------:R-:W-:Y:S01]  /*22430*/  UIADD3 UR4, UP0, UR38, 0x570, URZ ;  /* 0x0000057026047890 */ /* 0x000fe2000ff1e03f */
[----:B------:R-:W-:Y:S01]  /*22440*/  IMAD R6, R3, 0x50, R0 ;  /* 0x0000005003067824 */ /* 0x000fe200078e0200 */
[----:B------:R-:W-:Y:S01]  /*22450*/  PLOP3.LUT P0, PT, PT, PT, PT, 0x80, 0x0 ;  /* 0x000000000000781c */ /* 0x000fe20003f0f070 */
[----:B------:R-:W-:Y:S01]  /*22460*/  IMAD R7, R28, 0xa000, R22 ;  /* 0x0000a0001c077824 */ /* 0x000fe200078e0216 */
[----:B------:R-:W-:Y:S01]  /*22470*/  R2UR UR10, R15 ;  /* 0x000000000f0a72ca */ /* 0x000fe200000e0000 */
[----:B------:R-:W-:Y:S01]  /*22480*/  VIADD R6, R6, 0xffffffb0 ;  /* 0xffffffb006067836 */ /* 0x000fe20000000000 */
[----:B0-----:R-:W-:Y:S01]  /*22490*/  IADD3 R5, R9, 0x38890, RZ ;  /* 0x0003889009057810 */ /* 0x001fe20007ffe0ff */
[----:B------:R-:W-:Y:S01]  /*224a0*/  VIADD R10, R7, 0x24400 ;  /* 0x00024400070a7836 */ /* 0x000fe20000000000 */
[----:B------:R-:W-:Y:S01]  /*224b0*/  UIADD3.X UR5, URZ, UR39, URZ, UP0, !UPT ;  /* 0x000000273f057290 */ /* 0x000fe200087fe43f */
[----:B------:R-:W-:Y:S01]  /*224c0*/  UMOV UR6, 0x0 ;  /* 0x0000000000067882 */ /* 0x000fe20000000000 */
[----:B------:R-:W-:-:S10]  /*224d0*/  UMOV UR7, 0x12f00000 ;  /* 0x12f0000000077882 */ /* 0x000fd40000000000 */
.L_x_701:
[----:B------:R-:W-:-:S13]  /*224e0*/  @P0 ELECT P2, URZ, PT ;  /* 0x00000000003f082f */ /* 0x000fda0003840000 */
[----:B------:R-:W-:Y:S02]  /*224f0*/  @P2 R2UR UR13, R2 ;  /* 0x00000000020d22ca */ /* 0x000fe400000e0000 */
[----:B------:R-:W-:Y:S02]  /*22500*/  @P2 R2UR UR12, R18 ;  /* 0x00000000120c22ca */ /* 0x000fe400000e0000 */
[----:B------:R-:W-:Y:S02]  /*22510*/  @P2 R2UR UR11, R6 ;  /* 0x00000000060b22ca */ /* 0x000fe400000e0000 */
[----:B------:R-:W-:Y:S02]  /*22520*/  @P2 R2UR UR9, R5 ;  /* 0x00000000050922ca */ /* 0x000fe400000e0000 */
[----:B------:R-:W-:Y:S02]  /*22530*/  @P2 R2UR UR8, R10 ;  /* 0x000000000a0822ca */ /* 0x000fe400000e0000 */
[----:B------:R-:W-:-:S02]  /*22540*/  @P2 PLOP3.LUT P0, PT, P2, PT, PT, 0x8, 0x0 ;  /* 0x000000000000281c */ /* 0x000fc4000170e170 */
[----:B------:R-:W-:-:S09]  /*22550*/  PLOP3.LUT P2, PT, PT, PT, PT, 0x8, 0x0 ;  /* 0x000000000000781c */ /* 0x000fd20003f4e170 */
[----:B------:R0:W-:Y:S02]  /*22560*/  UTMALDG.4D [UR8], [UR4], desc[UR6] ;  /* 0x00000608040075b4 */ /* 0x0001e40008019000 */
[----:B0-----:R-:W-:Y:S05]  /*22570*/  @P0 BRA.U.ANY `(.L_x_701) ;  /* 0xfffffffd00d80947 */ /* 0x001fea000393ffff */
[----:B------:R-:W-:Y:S01]  /*22580*/  IMAD.MOV.U32 R14, RZ, RZ, 0x40 ;  /* 0x00000040ff0e7424 */ /* 0x000fe200078e00ff */
[----:B------:R-:W-:Y:S01]  /*22590*/  PLOP3.LUT P0, PT, PT, PT, PT, 0x80, 0x0 ;  /* 0x000000000000781c */ /* 0x000fe20003f0f070 */
[----:B------:R-:W-:Y:S01]  /*225a0*/  VIADD R10, R7, 0x26c00 ;  /* 0x00026c00070a7836 */ /* 0x000fe20000000000 */
[----:B------:R-:W-:Y:S01]  /*225b0*/  UMOV UR6, 0x0 ;  /* 0x0000000000067882 */ /* 0x000fe20000000000 */
[----:B------:R-:W-:Y:S01]  /*225c0*/  UMOV UR7, 0x12f00000 ;  /* 0x12f0000000077882 */ /* 0x000fe20000000000 */
[----:B------:R-:W-:-:S15]  /*225d0*/  R2UR UR10, R14 ;  /* 0x000000000e0a72ca */ /* 0x000fde00000e0000 */
.L_x_702:
        /* <DEDUP_REMOVED lines=16> */
.L_x_703:
        /* <DEDUP_REMOVED lines=16> */
.L_x_704:
        /* <DEDUP_REMOVED lines=10> */
[----:B------:R-:W0:Y:S01]  /*22880*/  SYNCS.PHASECHK.TRANS64.TRYWAIT P0, [R9+URZ+0x388c0], R8 ;  /* 0x0388c008090075a7 */ /* 0x000e22000800017f */
[----:B------:R-:W-:Y:S04]  /*22890*/  BSSY B2, `(.L_x_705) ;  /* 0x0000002000027945 */ /* 0x000fe80003800000 */
[----:B0-----:R-:W-:Y:S05]  /*228a0*/  @!P0 BRA `(.L_x_706) ;  /* 0x0000006800e88947 */ /* 0x001fea0003800000 */
.L_x_866:
[----:B------:R-:W-:Y:S05]  /*228b0*/  BSYNC B2 ;  /* 0x0000000000027941 */ /* 0x000fea0003800000 */
.L_x_705:
[----:B------:R-:W-:Y:S01]  /*228c0*/  BSSY B2, `(.L_x_707) ;  /* 0x000000b000027945 */ /* 0x000fe20003800000 */
[----:B------:R-:W-:Y:S02]  /*228d0*/  IMAD.MOV.U32 R10, RZ, RZ, 0x0 ;  /* 0x00000000ff0a7424 */ /* 0x000fe400078e00ff */
[----:B------:R-:W-:Y:S01]  /*228e0*/  IMAD.MOV.U32 R11, RZ, RZ, 0x12f00000 ;  /* 0x12f00000ff0b7424 */ /* 0x000fe200078e00ff */
[----:B------:R-:W-:Y:S06]  /*228f0*/  @P1 BRA `(.L_x_708) ;  /* 0x00000000001c1947 */ /* 0x000fec0003800000 */
[----:B------:R-:W2:Y:S01]  /*22900*/  S2R R20, SR_TID.X ;  /* 0x0000000000147919 */ /* 0x000ea20000002100 */
[----:B------:R-:W-:-:S04]  /*22910*/  IMAD.MOV.U32 R5, RZ, RZ, 0xa000 ;  /* 0x0000a000ff057424 */ /* 0x000fc800078e00ff */
[----:B------:R3:W-:Y:S01]  /*22920*/  SYNCS.ARRIVE.TRANS64 RZ, [R9+URZ+0x388b0], R5 ;  /* 0x0388b00509ff79a7 */ /* 0x0007e2000800003f */
[----:B--2---:R-:W-:-:S04]  /*22930*/  LOP3.LUT R20, R20, 0x1f, RZ, 0xc0, !PT ;  /* 0x0000001f14147812 */ /* 0x004fc800078ec0ff */
[----:B------:R-:W-:-:S13]  /*22940*/  ISETP.NE.AND P0, PT, R20, RZ, PT ;  /* 0x000000ff1400720c */ /* 0x000fda0003f05270 */
[----:B---3--:R-:W-:Y:S05]  /*22950*/  @!P0 BRA `(.L_x_708) ;  /* 0x0000000000048947 */ /* 0x008fea0003800000 */
[----:B------:R-:W-:Y:S01]  /*22960*/  BPT.TRAP 0x1 ;  /* 0x000000040000795c */ /* 0x000fe20000300000 */
.L_x_708:
[----:B------:R-:W-:Y:S05]  /*22970*/  BSYNC B2 ;  /* 0x0000000000027941 */ /* 0x000fea0003800000 */
.L_x_707:
[----:B------:R-:W-:Y:S01]  /*22980*/  R2UR UR10, R15 ;  /* 0x000000000f0a72ca */ /* 0x000fe200000e0000 */
[----:B------:R-:W-:Y:S01]  /*22990*/  UIADD3 UR4, UP0, UR38, 0x670, URZ ;  /* 0x0000067026047890 */ /* 0x000fe2000ff1e03f */
[----:B------:R-:W-:Y:S01]  /*229a0*/  R2UR UR6, R10 ;  /* 0x000000000a0672ca */ /* 0x000fe200000e0000 */
[----:B01----:R-:W-:Y:S01]  /*229b0*/  VIADD R9, R9, 0x388b0 ;  /* 0x000388b009097836 */ /* 0x003fe20000000000 */
[----:B------:R-:W-:Y:S01]  /*229c0*/  R2UR UR7, R11 ;  /* 0x000000000b0772ca */ /* 0x000fe200000e0000 */
[----:B------:R-:W-:Y:S01]  /*229d0*/  UIADD3.X UR5, URZ, UR39, URZ, UP0, !UPT ;  /* 0x000000273f057290 */ /* 0x000fe200087fe43f */
[----:B------:R-:W-:Y:S02]  /*229e0*/  PLOP3.LUT P0, PT, PT, PT, PT, 0x80, 0x0 ;  /* 0x000000000000781c */ /* 0x000fe40003f0f070 */
[----:B------:R-:W-:-:S11]  /*229f0*/  IADD3 R5, R7, 0x400, RZ ;  /* 0x0000040007057810 */ /* 0x000fd60007ffe0ff */
.L_x_709:
        /* <DEDUP_REMOVED lines=10> */
[----:B------:R-:W-:Y:S01]  /*22aa0*/  R2UR UR10, R14 ;  /* 0x000000000e0a72ca */ /* 0x000fe200000e0000 */
[----:B------:R-:W-:Y:S01]  /*22ab0*/  VIADD R5, R7, 0x2c00 ;  /* 0x00002c0007057836 */ /* 0x000fe20000000000 */
[----:B------:R-:W-:Y:S02]  /*22ac0*/  R2UR UR6, R10 ;  /* 0x000000000a0672ca */ /* 0x000fe400000e0000 */
[----:B------:R-:W-:Y:S02]  /*22ad0*/  R2UR UR7, R11 ;  /* 0x000000000b0772ca */ /* 0x000fe400000e0000 */
[----:B------:R-:W-:-:S13]  /*22ae0*/  PLOP3.LUT P0, PT, PT, PT, PT, 0x80, 0x0 ;  /* 0x000000000000781c */ /* 0x000fda0003f0f070 */
.L_x_710:
        /* <DEDUP_REMOVED lines=15> */
.L_x_711:
        /* <DEDUP_REMOVED lines=15> */
.L_x_712:
        /* <DEDUP_REMOVED lines=9> */
[----:B-1----:R-:W-:Y:S05]  /*22d60*/  @P0 BRA.U.ANY `(.L_x_712) ;  /* 0xfffffffd00d80947 */ /* 0x002fea000393ffff */
.L_x_696:
[----:B------:R-:W-:Y:S05]  /*22d70*/  BSYNC B1 ;  /* 0x0000000000017941 */ /* 0x000fea0003800000 */
.L_x_695:
[----:B------:R-:W-:Y:S01]  /*22d80*/  VIADD R9, R3, 0xfffffffe ;  /* 0xfffffffe03097836 */ /* 0x000fe20000000000 */
[----:B------:R-:W-:Y:S01]  /*22d90*/  PLOP3.LUT P0, PT, PT, PT, PT, 0x8, 0x0 ;  /* 0x000000000000781c */ /* 0x000fe20003f0e170 */
[----:B------:R-:W-:-:S03]  /*22da0*/  VIADD R28, R28, 0x1 ;  /* 0x000000011c1c7836 */ /* 0x000fc60000000000 */
[----:B------:R-:W-:Y:S02]  /*22db0*/  ISETP.GE.AND P2, PT, R9, R4, PT ;  /* 0x000000040900720c */ /* 0x000fe40003f46270 */
[----:B------:R-:W-:-:S04]  /*22dc0*/  ISETP.NE.AND P1, PT, R28, 0x2, PT ;  /* 0x000000021c00780c */ /* 0x000fc80003f25270 */
[----:B------:R-:W-:Y:S02]  /*22dd0*/  SEL R3, RZ, 0x1, P1 ;  /* 0x00000001ff037807 */ /* 0x000fe40000800000 */
[----:B------:R-:W-:Y:S02]  /*22de0*/  SEL R28, R28, RZ, P1 ;  /* 0x000000ff1c1c7207 */ /* 0x000fe40000800000 */
[----:B------:R-:W-:-:S03]  /*22df0*/  LOP3.LUT R30, R30, R3, RZ, 0x3c, !PT ;  /* 0x000000031e1e7212 */ /* 0x000fc600078e3cff */
[----:B------:R-:W-:Y:S05]  /*22e00*/  @!P2 BRA `(.L_x_689) ;  /* 0x0000000800cca947 */ /* 0x000fea0003800000 */
.L_x_731:
[----:B------:R-:W-:Y:S05]  /*22e10*/  YIELD ;  /* 0x0000000000007946 */ /* 0x000fea0003800000 */
        /* <DEDUP_REMOVED lines=10> */
.L_x_867:
[----:B------:R-:W-:Y:S05]  /*22ec0*/  BSYNC B2 ;  /* 0x0000000000027941 */ /* 0x000fea0003800000 */
.L_x_715:
[----:B------:R-:W-:Y:S04]  /*22ed0*/  BSSY B2, `(.L_x_717) ;  /* 0x0000009000027945 */ /* 0x000fe80003800000 */
[----:B------:R-:W-:Y:S05]  /*22ee0*/  @P2 BRA `(.L_x_718) ;  /* 0x00000000001c2947 */ /* 0x000fea0003800000 */
[----:B0-----:R-:W0:Y:S01]  /*22ef0*/  S2R R5, SR_TID.X ;  /* 0x0000000000057919 */ /* 0x001e220000002100 */
[----:B------:R-:W-:-:S04]  /*22f00*/  IMAD.MOV.U32 R3, RZ, RZ, 0xa000 ;  /* 0x0000a000ff037424 */ /* 0x000fc800078e00ff */
[----:B------:R2:W-:Y:S01]  /*22f10*/  SYNCS.ARRIVE.TRANS64 RZ, [R8+URZ+0x38890], R3 ;  /* 0x0388900308ff79a7 */ /* 0x0005e2000800003f */
[----:B0-----:R-:W-:-:S04]  /*22f20*/  LOP3.LUT R5, R5, 0x1f, RZ, 0xc0, !PT ;  /* 0x0000001f05057812 */ /* 0x001fc800078ec0ff */
[----:B------:R-:W-:-:S13]  /*22f30*/  ISETP.NE.AND P1, PT, R5, RZ, PT ;  /* 0x000000ff0500720c */ /* 0x000fda0003f25270 */
[----:B--2---:R-:W-:Y:S05]  /*22f40*/  @!P1 BRA `(.L_x_718) ;  /* 0x0000000000049947 */ /* 0x004fea0003800000 */
[----:B------:R-:W-:Y:S01]  /*22f50*/  BPT.TRAP 0x1 ;  /* 0x000000040000795c */ /* 0x000fe20000300000 */
.L_x_718:
[----:B------:R-:W-:Y:S05]  /*22f60*/  BSYNC B2 ;  /* 0x0000000000027941 */ /* 0x000fea0003800000 */
.L_x_717:
[----:B------:R-:W-:Y:S01]  /*22f70*/  IMAD.MOV.U32 R12, RZ, RZ, RZ ;  /* 0x000000ffff0c7224 */ /* 0x000fe200078e00ff */
[----:B------:R-:W-:Y:S01]  /*22f80*/  UIADD3 UR4, UP0, UR38, 0x570, URZ ;  /* 0x0000057026047890 */ /* 0x000fe2000ff1e03f */
[----:B------:R-:W-:Y:S01]  /*22f90*/  IMAD R6, R28, 0xa000, R22 ;  /* 0x0000a0001c067824 */ /* 0x000fe200078e0216 */
[----:B------:R-:W-:Y:S01]  /*22fa0*/  PLOP3.LUT P1, PT, PT, PT, PT, 0x80, 0x0 ;  /* 0x000000000000781c */ /* 0x000fe20003f2f070 */
[----:B0-----:R-:W-:Y:S01]  /*22fb0*/  IMAD R5, R9, 0x50, R0 ;  /* 0x0000005009057824 */ /* 0x001fe200078e0200 */
[----:B------:R-:W-:Y:S01]  /*22fc0*/  R2UR UR10, R12 ;  /* 0x000000000c0a72ca */ /* 0x000fe200000e0000 */
[----:B------:R-:W-:Y:S01]  /*22fd0*/  VIADD R3, R8, 0x38890 ;  /* 0x0003889008037836 */ /* 0x000fe20000000000 */
[----:B------:R-:W-:Y:S01]  /*22fe0*/  UIADD3.X UR5, URZ, UR39, URZ, UP0, !UPT ;  /* 0x000000273f057290 */ /* 0x000fe200087fe43f */
[----:B------:R-:W-:Y:S01]  /*22ff0*/  VIADD R10, R6, 0x24400 ;  /* 0x00024400060a7836 */ /* 0x000fe20000000000 */
[----:B------:R-:W-:Y:S01]  /*23000*/  UMOV UR6, 0x0 ;  /* 0x0000000000067882 */ /* 0x000fe20000000000 */
[----:B------:R-:W-:-:S10]  /*23010*/  UMOV UR7, 0x12f00000 ;  /* 0x12f0000000077882 */ /* 0x000fd40000000000 */
.L_x_719:
        /* <DEDUP_REMOVED lines=12> */
[----:B------:R-:W-:Y:S01]  /*230e0*/  UMOV UR6, 0x0 ;  /* 0x0000000000067882 */ /* 0x000fe20000000000 */
[----:B------:R-:W-:Y:S01]  /*230f0*/  IADD3 R10, R6, 0x26c00, RZ ;  /* 0x00026c00060a7810 */ /* 0x000fe20007ffe0ff */
[----:B------:R-:W-:Y:S01]  /*23100*/  UMOV UR7, 0x12f00000 ;  /* 0x12f0000000077882 */ /* 0x000fe20000000000 */
[----:B------:R-:W-:-:S15]  /*23110*/  R2UR UR10, R15 ;  /* 0x000000000f0a72ca */ /* 0x000fde00000e0000 */
.L_x_720:
        /* <DEDUP_REMOVED lines=16> */
.L_x_721:
        /* <DEDUP_REMOVED lines=16> */
.L_x_722:
        /* <DEDUP_REMOVED lines=13> */
.L_x_868:
[----:B------:R-:W-:Y:S05]  /*233f0*/  BSYNC B2 ;  /* 0x0000000000027941 */ /* 0x000fea0003800000 */
.L_x_723:
        /* <DEDUP_REMOVED lines=11> */
.L_x_726:
[----:B------:R-:W-:Y:S05]  /*234b0*/  BSYNC B2 ;  /* 0x0000000000027941 */ /* 0x000fea0003800000 */
.L_x_725:
[----:B------:R-:W-:Y:S01]  /*234c0*/  R2UR UR10, R12 ;  /* 0x000000000c0a72ca */ /* 0x000fe200000e0000 */
[----:B------:R-:W-:Y:S01]  /*234d0*/  UIADD3 UR4, UP0, UR38, 0x670, URZ ;  /* 0x0000067026047890 */ /* 0x000fe2000ff1e03f */
[----:B------:R-:W-:Y:S01]  /*234e0*/  R2UR UR6, R10 ;  /* 0x000000000a0672ca */ /* 0x000fe200000e0000 */
[----:B01----:R-:W-:Y:S01]  /*234f0*/  VIADD R8, R8, 0x388b0 ;  /* 0x000388b008087836 */ /* 0x003fe20000000000 */
[----:B------:R-:W-:Y:S01]  /*23500*/  R2UR UR7, R11 ;  /* 0x000000000b0772ca */ /* 0x000fe200000e0000 */
[----:B------:R-:W-:Y:S01]  /*23510*/  VIADD R3, R6, 0x400 ;  /* 0x0000040006037836 */ /* 0x000fe20000000000 */
[----:B------:R-:W-:Y:S01]  /*23520*/  PLOP3.LUT P1, PT, PT, PT, PT, 0x80, 0x0 ;  /* 0x000000000000781c */ /* 0x000fe20003f2f070 */
[----:B------:R-:W-:-:S12]  /*23530*/  UIADD3.X UR5, URZ, UR39, URZ, UP0, !UPT ;  /* 0x000000273f057290 */ /* 0x000fd800087fe43f */
.L_x_727:
        /* <DEDUP_REMOVED lines=15> */
.L_x_728:
        /* <DEDUP_REMOVED lines=15> */
.L_x_729:
        /* <DEDUP_REMOVED lines=10> */
[----:B------:R-:W-:Y:S02]  /*237c0*/  R2UR UR10, R13 ;  /* 0x000000000d0a72ca */ /* 0x000fe400000e0000 */
[----:B------:R-:W-:Y:S02]  /*237d0*/  R2UR UR6, R10 ;  /* 0x000000000a0672ca */ /* 0x000fe400000e0000 */
[----:B------:R-:W-:Y:S02]  /*237e0*/  R2UR UR7, R11 ;  /* 0x000000000b0772ca */ /* 0x000fe400000e0000 */
[----:B------:R-:W-:Y:S02]  /*237f0*/  PLOP3.LUT P1, PT, PT, PT, PT, 0x80, 0x0 ;  /* 0x000000000000781c */ /* 0x000fe40003f2f070 */
[----:B------:R-:W-:-:S11]  /*23800*/  IADD3 R6, R6, 0x7c00, RZ ;  /* 0x00007c0006067810 */ /* 0x000fd60007ffe0ff */
.L_x_730:
        /* <DEDUP_REMOVED lines=10> */
.L_x_714:
[----:B------:R-:W-:Y:S05]  /*238b0*/  BSYNC B1 ;  /* 0x0000000000017941 */ /* 0x000fea0003800000 */
.L_x_713:
[C---:B------:R-:W-:Y:S01]  /*238c0*/  ISETP.GT.AND P2, PT, R9.reuse, R4, PT ;  /* 0x000000040900720c */ /* 0x040fe20003f44270 */
[----:B------:R-:W-:Y:S02]  /*238d0*/  VIADD R28, R28, 0x1 ;  /* 0x000000011c1c7836 */ /* 0x000fe40000000000 */
[----:B------:R-:W-:-:S03]  /*238e0*/  VIADD R9, R9, 0xffffffff ;  /* 0xffffffff09097836 */ /* 0x000fc60000000000 */
[----:B------:R-:W-:-:S04]  /*238f0*/  ISETP.NE.AND P1, PT, R28, 0x2, PT ;  /* 0x000000021c00780c */ /* 0x000fc80003f25270 */
[----:B------:R-:W-:Y:S02]  /*23900*/  SEL R3, RZ, 0x1, P1 ;  /* 0x00000001ff037807 */ /* 0x000fe40000800000 */
[----:B------:R-:W-:Y:S02]  /*23910*/  SEL R28, R28, RZ, P1 ;  /* 0x000000ff1c1c7207 */ /* 0x000fe40000800000 */
[----:B------:R-:W-:Y:S01]  /*23920*/  LOP3.LUT R30, R30, R3, RZ, 0x3c, !PT ;  /* 0x000000031e1e7212 */ /* 0x000fe200078e3cff */
[----:B------:R-:W-:Y:S06]  /*23930*/  @P2 BRA `(.L_x_731) ;  /* 0xfffffff400342947 */ /* 0x000fec000383ffff */
.L_x_689:
[----:B------:R-:W-:Y:S05]  /*23940*/  BSYNC B0 ;  /* 0x0000000000007941 */ /* 0x000fea0003800000 */
.L_x_688:
[----:B------:R-:W2:Y:S01]  /*23950*/  LDL R32, [R1+0xc] ;  /* 0x00000c0001207983 */ /* 0x000ea20000100800 */
[----:B------:R-:W-:Y:S05]  /*23960*/  @!P0 WARPSYNC.ALL ;  /* 0x0000000000008948 */ /* 0x000fea0003800000 */
[----:B------:R-:W-:Y:S06]  /*23970*/  @!P0 BAR.SYNC.DEFER_BLOCKING 0xc, 0x180 ;  /* 0x0306000000008b1d */ /* 0x000fec0000010000 */
[----:B------:R-:W-:Y:S01]  /*23980*/  BSSY B7, `(.L_x_732) ;  /* 0x000039d000077945 */ /* 0x000fe20003800000 */
[----:B--2---:R-:W-:-:S13]  /*23990*/  ISETP.GT.AND P0, PT, R32, RZ, PT ;  /* 0x000000ff2000720c */ /* 0x004fda0003f04270 */
[----:B------:R-:W-:Y:S05]  /*239a0*/  @P0 BRA `(.L_x_733) ;  /* 0x0000000000480947 */ /* 0x000fea0003800000 */
[----:B------:R-:W1:Y:S02]  /*239b0*/  S2R R3, SR_TID.X ;  /* 0x0000000000037919 */ /* 0x000e640000002100 */
[----:B-1----:R-:W-:-:S04]  /*239c0*/  LOP3.LUT R3, R3, 0x7f, RZ, 0xc0, !PT ;  /* 0x0000007f03037812 */ /* 0x002fc800078ec0ff */
[----:B------:R-:W-:-:S13]  /*239d0*/  ISETP.NE.AND P0, PT, R3, RZ, PT ;  /* 0x000000ff0300720c */ /* 0x000fda0003f05270 */
[----:B------:R-:W-:Y:S05]  /*239e0*/  @P0 BRA `(.L_x_734) ;  /* 0x0000003800580947 */ /* 0x000fea0003800000 */
[----:B0-----:R-:W0:Y:S01]  /*239f0*/  S2R R5, SR_LANEID ;  /* 0x0000000000057919 */ /* 0x001e220000000000 */
[----:B------:R-:W-:Y:S01]  /*23a00*/  VOTEU.ANY UR4, UPT, PT ;  /* 0x0000000000047886 */ /* 0x000fe200038e0100 */
[----:B------:R-:W1:Y:S01]  /*23a10*/  LDC.64 R2, c[0x0][0xc60] ;  /* 0x00031800ff027b82 */ /* 0x000e620000000a00 */
[----:B------:R-:W0:Y:S01]  /*23a20*/  FLO.U32 R0, UR4 ;  /* 0x0000000400007d00 */ /* 0x000e2200080e0000 */
[----:B------:R-:W-:Y:S01]  /*23a30*/  ULDC.64 UR6, c[0x0][0x208] ;  /* 0x0000820000067ab9 */ /* 0x000fe20000000a00 */
[----:B0-----:R-:W-:-:S06]  /*23a40*/  ISETP.EQ.U32.AND P0, PT, R0, R5, PT ;  /* 0x000000050000720c */ /* 0x001fcc0003f02070 */
[----:B------:R-:W1:Y:S07]  /*23a50*/  POPC R5, UR4 ;  /* 0x0000000400057d09 */ /* 0x000e6e0008000000 */
[----:B-1----:R-:W2:Y:S01]  /*23a60*/  @P0 ATOMG.E.ADD.STRONG.GPU PT, R3, desc[UR6][R2.64], R5 ;  /* 0x00000005020309a8 */ /* 0x002ea200081ee1c6 */
[----:B------:R-:W0:Y:S02]  /*23a70*/  S2R R4, SR_LTMASK ;  /* 0x0000000000047919 */ /* 0x000e240000003900 */
[----:B0-----:R-:W-:-:S04]  /*23a80*/  LOP3.LUT R4, R4, UR4, RZ, 0xc0, !PT ;  /* 0x0000000404047c12 */ /* 0x001fc8000f8ec0ff */
[----:B------:R-:W0:Y:S01]  /*23a90*/  POPC R7, R4 ;  /* 0x0000000400077309 */ /* 0x000e220000000000 */
[----:B--2---:R-:W0:Y:S02]  /*23aa0*/  SHFL.IDX PT, R0, R3, R0, 0x1f ;  /* 0x00001f0003007589 */ /* 0x004e2400000e0000 */
[----:B0-----:R-:W-:Y:S01]  /*23ab0*/  IADD3 R16, R0, UR36, R7 ;  /* 0x0000002400107c10 */ /* 0x001fe2000fffe007 */
[----:B------:R-:W-:Y:S06]  /*23ac0*/  BRA `(.L_x_734) ;  /* 0x0000003800207947 */ /* 0x000fec0003800000 */
.L_x_733:
        /* <DEDUP_REMOVED lines=8> */
[----:B------:R-:W-:Y:S01]  /*23b50*/  IMAD.U32 R4, RZ, RZ, UR6 ;  /* 0x00000006ff047e24 */ /* 0x000fe2000f8e00ff */
[----:B------:R-:W-:Y:S01]  /*23b60*/  MOV R13, RZ ;  /* 0x000000ff000d7202 */ /* 0x000fe20000000f00 */
[----:B------:R-:W1:Y:S01]  /*23b70*/  LDC.64 R2, c[0x4][R2] ;  /* 0x0100000002027b82 */ /* 0x000e620000000a00 */
[----:B0-----:R-:W-:Y:S02]  /*23b80*/  IMAD.U32 R5, RZ, RZ, UR7 ;  /* 0x00000007ff057e24 */ /* 0x001fe4000f8e00ff */
[----:B------:R-:W-:Y:S02]  /*23b90*/  IMAD.U32 R6, RZ, RZ, UR8 ;  /* 0x00000008ff067e24 */ /* 0x000fe4000f8e00ff */
[----:B------:R-:W-:-:S02]  /*23ba0*/  IMAD.U32 R7, RZ, RZ, UR9 ;  /* 0x00000009ff077e24 */ /* 0x000fc4000f8e00ff */
[----:B------:R-:W-:Y:S02]  /*23bb0*/  IMAD.U32 R10, RZ, RZ, UR4 ;  /* 0x00000004ff0a7e24 */ /* 0x000fe4000f8e00ff */
[----:B------:R-:W-:Y:S02]  /*23bc0*/  IMAD.U32 R11, RZ, RZ, UR5 ;  /* 0x00000005ff0b7e24 */ /* 0x000fe4000f8e00ff */
[----:B------:R-:W-:Y:S02]  /*23bd0*/  IMAD.MOV.U32 R8, RZ, RZ, 0x70 ;  /* 0x00000070ff087424 */ /* 0x000fe400078e00ff */
[----:B------:R-:W-:-:S07]  /*23be0*/  IMAD.MOV.U32 R12, RZ, RZ, 0x1 ;  /* 0x00000001ff0c7424 */ /* 0x000fce00078e00ff */
[----:B------:R-:W-:-:S07]  /*23bf0*/  LEPC R20, `(.L_x_736) ;  /* 0x000000001014794e */ /* 0x000fce0000000000 */
[----:B-1----:R-:W-:Y:S05]  /*23c00*/  CALL.ABS.NOINC R2 ;  /* 0x0000000002007343 */ /* 0x002fea0003c00000 */
.L_x_736:
[----:B------:R-:W-:Y:S05]  /*23c10*/  BSYNC B6 ;  /* 0x0000000000067941 */ /* 0x000fea0003800000 */
.L_x_735:
        /* <DEDUP_REMOVED lines=9> */
[----:B------:R-:W-:Y:S02]  /*23cb0*/  IMAD.U32 R4, RZ, RZ, UR6 ;  /* 0x00000006ff047e24 */ /* 0x000fe4000f8e00ff */
[----:B0-----:R-:W-:Y:S02]  /*23cc0*/  IMAD.U32 R5, RZ, RZ, UR7 ;  /* 0x00000007ff057e24 */ /* 0x001fe4000f8e00ff */
[----:B------:R-:W-:Y:S02]  /*23cd0*/  IMAD.U32 R6, RZ, RZ, UR8 ;  /* 0x00000008ff067e24 */ /* 0x000fe4000f8e00ff */
[----:B------:R-:W-:-:S02]  /*23ce0*/  IMAD.U32 R7, RZ, RZ, UR9 ;  /* 0x00000009ff077e24 */ /* 0x000fc4000f8e00ff */
[----:B------:R-:W-:Y:S02]  /*23cf0*/  IMAD.U32 R10, RZ, RZ, UR4 ;  /* 0x00000004ff0a7e24 */ /* 0x000fe4000f8e00ff */
[----:B------:R-:W-:Y:S02]  /*23d00*/  IMAD.U32 R11, RZ, RZ, UR5 ;  /* 0x00000005ff0b7e24 */ /* 0x000fe4000f8e00ff */
[----:B------:R-:W-:Y:S02]  /*23d10*/  IMAD.MOV.U32 R8, RZ, RZ, 0x70 ;  /* 0x00000070ff087424 */ /* 0x000fe400078e00ff */
[----:B------:R-:W-:Y:S02]  /*23d20*/  IMAD.MOV.U32 R12, RZ, RZ, 0x1 ;  /* 0x00000001ff0c7424 */ /* 0x000fe400078e00ff */
[----:B-1----:R-:W-:-:S07]  /*23d30*/  IMAD.MOV.U32 R13, RZ, RZ, RZ ;  /* 0x000000ffff0d7224 */ /* 0x002fce00078e00ff */
[----:B------:R-:W-:-:S07]  /*23d40*/  LEPC R20, `(.L_x_739) ;  /* 0x000000001014794e */ /* 0x000fce0000000000 */
[----:B--2---:R-:W-:Y:S05]  /*23d50*/  CALL.ABS.NOINC R2 ;  /* 0x0000000002007343 */ /* 0x004fea0003c00000 */
.L_x_739:
[----:B------:R0:W1:Y:S01]  /*23d60*/  LDC.64 R2, c[0x4][R26] ;  /* 0x010000001a027b82 */ /* 0x0000620000000a00 */
[----:B------:R-:W-:Y:S01]  /*23d70*/  ULDC.64 UR4, c[0x4][0x138] ;  /* 0x01004e0000047ab9 */ /* 0x000fe20000000a00 */
[----:B------:R-:W-:Y:S01]  /*23d80*/  ULDC.64 UR6, c[0x4][0x140] ;  /* 0x0100500000067ab9 */ /* 0x000fe20000000a00 */
[----:B------:R-:W-:Y:S01]  /*23d90*/  ULDC.64 UR8, c[0x4][0xa8] ;  /* 0x01002a0000087ab9 */ /* 0x000fe20000000a00 */
[----:B------:R-:W-:Y:S01]  /*23da0*/  IMAD.U32 R4, RZ, RZ, UR4 ;  /* 0x00000004ff047e24 */ /* 0x000fe2000f8e00ff */
[----:B------:R-:W-:Y:S01]  /*23db0*/  MOV R5, UR5 ;  /* 0x0000000500057c02 */ /* 0x000fe20008000f00 */
        /* <DEDUP_REMOVED lines=8> */
[----:B-1----:R-:W-:Y:S05]  /*23e40*/  CALL.ABS.NOINC R2 ;  /* 0x0000000002007343 */ /* 0x002fea0003c00000 */
.L_x_738:
[----:B------:R-:W-:Y:S05]  /*23e50*/  BSYNC B6 ;  /* 0x0000000000067941 */ /* 0x000fea0003800000 */
.L_x_737:
[----:B------:R-:W2:Y:S01]  /*23e60*/  LDL R21, [R1+0x2c] ;  /* 0x00002c0001157983 */ /* 0x000ea20000100800 */
[----:B------:R-:W-:-:S03]  /*23e70*/  ULDC.64 UR4, c[0x0][0x9f8] ;  /* 0x00027e0000047ab9 */ /* 0x000fc60000000a00 */
[----:B------:R-:W3:Y:S01]  /*23e80*/  LDL R2, [R1+0x10] ;  /* 0x0000100001027983 */ /* 0x000ee20000100800 */
[----:B------:R-:W-:Y:S01]  /*23e90*/  ISETP.NE.U32.AND P0, PT, RZ, UR4, PT ;  /* 0x00000004ff007c0c */ /* 0x000fe2000bf05070 */
[----:B------:R-:W-:Y:S01]  /*23ea0*/  ULDC.64 UR6, c[0x0][0x208] ;  /* 0x0000820000067ab9 */ /* 0x000fe20000000a00 */
[----:B------:R-:W1:Y:S01]  /*23eb0*/  LDC R0, c[0x0][0x430] ;  /* 0x00010c00ff007b82 */ /* 0x000e620000000800 */
[----:B------:R-:W4:Y:S01]  /*23ec0*/  S2R R20, SR_TID.X ;  /* 0x0000000000147919 */ /* 0x000f220000002100 */
[----:B------:R-:W-:-:S13]  /*23ed0*/  ISETP.NE.AND.EX P0, PT, RZ, UR5, PT, P0 ;  /* 0x00000005ff007c0c */ /* 0x000fda000bf05300 */
[----:B------:R-:W-:Y:S01]  /*23ee0*/  @P0 IADD3 R24, P1, R24, UR4, RZ ;  /* 0x0000000418180c10 */ /* 0x000fe2000ff3e0ff */
[----:B------:R-:W-:-:S03]  /*23ef0*/  ULDC UR4, c[0x0][0x2f4] ;  /* 0x0000bd0000047ab9 */ /* 0x000fc60000000800 */
[----:B------:R-:W-:-:S05]  /*23f00*/  @P0 IADD3.X R25, R25, UR5, RZ, P1, !PT ;  /* 0x0000000519190c10 */ /* 0x000fca0008ffe4ff */
[----:B------:R-:W3:Y:S01]  /*23f10*/  @P0 LDG.E R33, desc[UR6][R24.64] ;  /* 0x0000000618210981 */ /* 0x000ee2000c1e1900 */
[----:B----4-:R-:W-:-:S04]  /*23f20*/  LOP3.LUT R20, R20, 0x7f, RZ, 0xc0, !PT ;  /* 0x0000007f14147812 */ /* 0x010fc800078ec0ff */
[----:B------:R-:W-:Y:S02]  /*23f30*/  SHF.R.U32.HI R26, RZ, 0x3, R20 ;  /* 0x00000003ff1a7819 */ /* 0x000fe40000011614 */
[----:B------:R-:W4:Y:S01]  /*23f40*/  S2R R20, SR_TID.X ;  /* 0x0000000000147919 */ /* 0x000f220000002100 */
[----:B-1----:R-:W-:-:S13]  /*23f50*/  ISETP.NE.AND P1, PT, R0, 0x1, PT ;  /* 0x000000010000780c */ /* 0x002fda0003f25270 */
[----:B------:R-:W1:Y:S08]  /*23f60*/  @P1 LDC R7, c[0x0][0x434] ;  /* 0x00010d00ff071b82 */ /* 0x000e700000000800 */
[----:B0-----:R-:W0:Y:S01]  /*23f70*/  @P1 LDC R5, c[0x0][0x438] ;  /* 0x00010e00ff051b82 */ /* 0x001e220000000800 */
[----:B----4-:R-:W-:-:S05]  /*23f80*/  IMAD.SHL.U32 R20, R20, 0x10, RZ ;  /* 0x0000001014147824 */ /* 0x010fca00078e00ff */
[----:B------:R-:W-:Y:S02]  /*23f90*/  LOP3.LUT R20, R26, 0x70, R20, 0xf8, !PT ;  /* 0x000000701a147812 */ /* 0x000fe400078ef814 */
[----:B------:R-:W-:Y:S02]  /*23fa0*/  LOP3.LUT R23, R23, 0xfffffffe, RZ, 0xc0, !PT ;  /* 0xfffffffe17177812 */ /* 0x000fe400078ec0ff */
[----:B------:R-:W-:Y:S01]  /*23fb0*/  LOP3.LUT R9, R36, 0x80, RZ, 0xfc, !PT ;  /* 0x0000008024097812 */ /* 0x000fe200078efcff */
[----:B------:R-:W-:Y:S01]  /*23fc0*/  UMOV UR5, 0xffffffff ;  /* 0xffffffff00057882 */ /* 0x000fe20000000000 */
[----:B--2---:R-:W-:-:S04]  /*23fd0*/  VIADD R26, R21, 0xffffffff ;  /* 0xffffffff151a7836 */ /* 0x004fc80000000000 */
[----:B------:R-:W-:-:S05]  /*23fe0*/  IMAD R6, R26, 0x50, R20 ;  /* 0x000000501a067824 */ /* 0x000fca00078e0214 */
[----:B------:R-:W-:-:S04]  /*23ff0*/  ISETP.GE.AND P0, PT, R6, R32, PT ;  /* 0x000000200600720c */ /* 0x000fc80003f06270 */
[----:B------:R-:W-:Y:S01]  /*24000*/  ISETP.GT.U32.OR P0, PT, R20, 0x4f, P0 ;  /* 0x0000004f1400780c */ /* 0x000fe20000704470 */
[----:B---3--:R-:W-:-:S04]  /*24010*/  IMAD.IADD R6, R6, 0x1, R2 ;  /* 0x0000000106067824 */ /* 0x008fc800078e0202 */
[----:B-1----:R-:W-:-:S08]  /*24020*/  @P1 IMAD.HI.U32 R7, R6, R7, RZ ;  /* 0x0000000706071227 */ /* 0x002fd000078e00ff */
[----:B------:R-:W1:Y:S01]  /*24030*/  @!P0 LDC.64 R2, c[0x0][0x428] ;  /* 0x00010a00ff028b82 */ /* 0x000e620000000a00 */
[----:B------:R-:W-:Y:S01]  /*24040*/  IMAD.MOV.U32 R4, RZ, RZ, R6 ;  /* 0x000000ffff047224 */ /* 0x000fe200078e0006 */
[----:B0-----:R-:W-:-:S04]  /*24050*/  @P1 SHF.R.U32.HI R4, RZ, R5, R7 ;  /* 0x00000005ff041219 */ /* 0x001fc80000011607 */
[----:B------:R-:W-:Y:S02]  /*24060*/  IADD3 R5, -R4, RZ, RZ ;  /* 0x000000ff04057210 */ /* 0x000fe40007ffe1ff */
[----:B------:R-:W-:-:S03]  /*24070*/  SHF.R.S32.HI R8, RZ, 0x1f, R33 ;  /* 0x0000001fff087819 */ /* 0x000fc60000011421 */
[----:B------:R-:W-:Y:S01]  /*24080*/  IMAD R0, R0, R5, R6 ;  /* 0x0000000500007224 */ /* 0x000fe200078e0206 */
[--C-:B------:R-:W-:Y:S01]  /*24090*/  @!P0 SHF.R.S32.HI R5, RZ, 0x1f, R4.reuse ;  /* 0x0000001fff058819 */ /* 0x100fe20000011404 */
[-C--:B-1----:R-:W-:Y:S02]  /*240a0*/  @!P0 IMAD R6, R8, R2.reuse, RZ ;  /* 0x0000000208068224 */ /* 0x082fe400078e02ff */
[----:B------:R-:W-:-:S04]  /*240b0*/  @!P0 IMAD.WIDE.U32 R4, R33, R2, R4 ;  /* 0x0000000221048225 */ /* 0x000fc800078e0004 */
[----:B------:R-:W-:Y:S02]  /*240c0*/  @!P0 IMAD R6, R33, R3, R6 ;  /* 0x0000000321068224 */ /* 0x000fe400078e0206 */
[----:B------:R-:W0:Y:S02]  /*240d0*/  @!P0 LDC.64 R2, c[0x0][0x418] ;  /* 0x00010600ff028b82 */ /* 0x000e240000000a00 */
[----:B------:R-:W-:Y:S02]  /*240e0*/  @!P0 IMAD.IADD R6, R5, 0x1, R6 ;  /* 0x0000000105068824 */ /* 0x000fe400078e0206 */
[----:B------:R-:W-:Y:S01]  /*240f0*/  IMAD.U32 R7, RZ, RZ, UR37 ;  /* 0x00000025ff077e24 */ /* 0x000fe2000f8e00ff */
[----:B0-----:R-:W-:-:S04]  /*24100*/  @!P0 LEA R2, P1, R4, R2, 0x2 ;  /* 0x0000000204028211 */ /* 0x001fc800078210ff */
[----:B------:R-:W-:Y:S01]  /*24110*/  @!P0 LEA.HI.X R3, R4, R3, R6, 0x2, P1 ;  /* 0x0000000304038211 */ /* 0x000fe200008f1406 */
[----:B------:R-:W-:-:S06]  /*24120*/  IMAD.MOV.U32 R4, RZ, RZ, RZ ;  /* 0x000000ffff047224 */ /* 0x000fcc00078e00ff */
[----:B------:R0:W5:Y:S01]  /*24130*/  @!P0 LDG.E R4, desc[UR6][R2.64] ;  /* 0x0000000602048981 */ /* 0x000162000c1e1900 */
[----:B------:R-:W-:Y:S02]  /*24140*/  ISETP.GT.U32.AND P0, PT, R20, 0x4f, PT ;  /* 0x0000004f1400780c */ /* 0x000fe40003f04070 */
[----:B------:R-:W-:Y:S01]  /*24150*/  ISETP.NE.AND P2, PT, R7, 0x3, PT ;  /* 0x000000030700780c */ /* 0x000fe20003f45270 */
[----:B------:R1:W-:Y:S10]  /*24160*/  STL [R1+0x14], R8 ;  /* 0x0000140801007387 */ /* 0x0003f40000100800 */
[----:B------:R-:W-:-:S02]  /*24170*/  @P0 LOP3.LUT R23, R23, 0x1, RZ, 0xfc, !PT ;  /* 0x0000000117170812 */ /* 0x000fc400078efcff */
[C---:B------:R-:W-:Y:S02]  /*24180*/  ISETP.GE.AND P0, PT, R36.reuse, UR4, PT ;  /* 0x0000000424007c0c */ /* 0x040fe4000bf06270 */
[----:B------:R-:W-:Y:S02]  /*24190*/  LOP3.LUT R23, R23, 0xffffffdf, RZ, 0xc0, !PT ;  /* 0xffffffdf17177812 */ /* 0x000fe400078ec0ff */
[----:B-1----:R-:W-:Y:S02]  /*241a0*/  LOP3.LUT R8, R36, 0x40, RZ, 0xfc, !PT ;  /* 0x0000004024087812 */ /* 0x002fe400078efcff */
[----:B------:R-:W-:Y:S02]  /*241b0*/  @P2 LOP3.LUT R23, R23, 0x20, RZ, 0xfc, !PT ;  /* 0x0000002017172812 */ /* 0x000fe400078efcff */
[----:B------:R-:W-:Y:S02]  /*241c0*/  ISETP.GE.AND P3, PT, R8, UR4, PT ;  /* 0x0000000408007c0c */ /* 0x000fe4000bf66270 */
[----:B------:R-:W-:-:S04]  /*241d0*/  LOP3.LUT R23, R23, 0xffffffef, RZ, 0xc0, !PT ;  /* 0xffffffef17177812 */ /* 0x000fc800078ec0ff */
[----:B------:R-:W-:-:S04]  /*241e0*/  @P0 LOP3.LUT R23, R23, 0x10, RZ, 0xfc, !PT ;  /* 0x0000001017170812 */ /* 0x000fc800078efcff */
[----:B------:R-:W-:Y:S02]  /*241f0*/  LOP3.LUT R23, R23, 0xfffffff7, RZ, 0xc0, !PT ;  /* 0xfffffff717177812 */ /* 0x000fe400078ec0ff */
[----:B------:R-:W-:Y:S02]  /*24200*/  LOP3.LUT R8, R36, 0xc0, RZ, 0xfc, !PT ;  /* 0x000000c024087812 */ /* 0x000fe400078efcff */
[----:B------:R-:W-:Y:S02]  /*24210*/  ISETP.GE.AND P1, PT, R9, UR4, PT ;  /* 0x0000000409007c0c */ /* 0x000fe4000bf26270 */
[----:B------:R-:W-:Y:S02]  /*24220*/  @P3 LOP3.LUT R23, R23, 0x8, RZ, 0xfc, !PT ;  /* 0x0000000817173812 */ /* 0x000fe400078efcff */
[----:B------:R-:W-:Y:S02]  /*24230*/  ISETP.GE.AND P0, PT, R8, UR4, PT ;  /* 0x0000000408007c0c */ /* 0x000fe4000bf06270 */
[----:B------:R-:W-:-:S04]  /*24240*/  LOP3.LUT R23, R23, 0xfffffffd, RZ, 0xc0, !PT ;  /* 0xfffffffd17177812 */ /* 0x000fc800078ec0ff */
[----:B------:R-:W-:-:S04]  /*24250*/  LOP3.LUT R23, R23, 0xfffffffb, RZ, 0xc0, !PT ;  /* 0xfffffffb17177812 */ /* 0x000fc800078ec0ff */
[----:B------:R-:W-:-:S04]  /*24260*/  @P1 LOP3.LUT R23, R23, 0x4, RZ, 0xfc, !PT ;  /* 0x0000000417171812 */ /* 0x000fc800078efcff */
[----:B------:R-:W-:Y:S01]  /*24270*/  @P0 LOP3.LUT R23, R23, 0x2, RZ, 0xfc, !PT ;  /* 0x0000000217170812 */ /* 0x000fe200078efcff */
[----:B0-----:R-:W-:Y:S06]  /*24280*/  BRA.DIV UR5, `(.L_x_740) ;  /* 0x0000005205ac7947 */ /* 0x001fec000b800000 */
.L_x_871:
[----:B------:R-:W-:Y:S01]  /*24290*/  SHF.R.S32.HI R32, RZ, 0x1f, R18 ;  /* 0x0000001fff207819 */ /* 0x000fe20000011412 */
[----:B------:R-:W-:Y:S06]  /*242a0*/  @!P2 BRA `(.L_x_741) ;  /* 0x000000000004a947 */ /* 0x000fec0003800000 */
[----:B------:R-:W-:Y:S01]  /*242b0*/  BPT.TRAP 0x1 ;  /* 0x000000040000795c */ /* 0x000fe20000300000 */
.L_x_741:
        /* <DEDUP_REMOVED lines=19> */
[----:B------:R-:W-:-:S05]  /*243f0*/  IMAD.IADD R5, R3, 0x1, R5 ;  /* 0x0000000103057824 */ /* 0x000fca00078e0205 */
[----:B------:R-:W-:Y:S01]  /*24400*/  LEA.HI.X R25, R2, UR5, R5, 0x1, P0 ;  /* 0x0000000502197c11 */ /* 0x000fe200080f0c05 */
[----:B------:R-:W-:Y:S01]  /*24410*/  IMAD R5, R27, 0x8, R22 ;  /* 0x000000081b057824 */ /* 0x000fe200078e0216 */
[----:B------:R-:W-:-:S04]  /*24420*/  SHF.L.U32 R2, R29, 0x1f, RZ ;  /* 0x0000001f1d027819 */ /* 0x000fc800000006ff */
[----:B------:R-:W0:Y:S02]  /*24430*/  SYNCS.PHASECHK.TRANS64.TRYWAIT P0, [R5+URZ+0x38840], R2 ;  /* 0x03884002050075a7 */ /* 0x000e24000800017f */
[----:B0-----:R-:W-:Y:S05]  /*24440*/  @!P0 BRA `(.L_x_743) ;  /* 0x0000005000708947 */ /* 0x001fea0003800000 */
.L_x_872:
[----:B------:R-:W-:Y:S05]  /*24450*/  BSYNC B0 ;  /* 0x0000000000007941 */ /* 0x000fea0003800000 */
.L_x_742:
[----:B------:R-:W2:Y:S01]  /*24460*/  LDL R9, [R1+0xc] ;  /* 0x00000c0001097983 */ /* 0x000ea20000100800 */
        /* <DEDUP_REMOVED lines=32> */
[C---:B------:R-:W-:Y:S01]  /*24670*/  LOP3.LUT P3, RZ, R23.reuse, 0x4, RZ, 0xc0, !PT ;  /* 0x0000000417ff7812 */ /* 0x040fe2000786c0ff */
[----:B------:R-:W-:Y:S01]  /*24680*/  ULDC.64 UR4, c[0x0][0x208] ;  /* 0x0000820000047ab9 */ /* 0x000fe20000000a00 */
[----:B------:R-:W-:Y:S01]  /*24690*/  LOP3.LUT P2, RZ, R23, 0x2, RZ, 0xc0, !PT ;  /* 0x0000000217ff7812 */ /* 0x000fe2000784c0ff */
[----:B------:R-:W-:Y:S01]  /*246a0*/  SHFL.IDX PT, R8, R6, 0x1, 0x181f ;  /* 0x00381f0006087f89 */ /* 0x000fe200000e0000 */
[----:B0-----:R-:W-:-:S04]  /*246b0*/  @P0 LEA R3, P1, R36, R3, 0x1 ;  /* 0x0000000324030211 */ /* 0x001fc800078208ff */
[----:B-1----:R-:W-:Y:S02]  /*246c0*/  @P0 IADD3.X R2, RZ, R2, RZ, P1, !PT ;  /* 0x00000002ff020210 */ /* 0x002fe40000ffe4ff */
[----:B------:R-:W-:Y:S02]  /*246d0*/  ISETP.GE.AND P1, PT, R4, 0x11, PT ;  /* 0x000000110400780c */ /* 0x000fe40003f26270 */
[----:B------:R-:W-:-:S04]  /*246e0*/  @P0 LOP3.LUT R3, R3, R2, RZ, 0x3c, !PT ;  /* 0x0000000203030212 */ /* 0x000fc800078e3cff */
[----:B------:R-:W-:-:S04]  /*246f0*/  @P0 LOP3.LUT R2, R3, R2, RZ, 0x3c, !PT ;  /* 0x0000000203020212 */ /* 0x000fc800078e3cff */
[----:B------:R-:W-:-:S03]  /*24700*/  @P0 LOP3.LUT R3, R3, R2, RZ, 0x3c, !PT ;  /* 0x0000000203030212 */ /* 0x000fc600078e3cff */
[----:B------:R-:W-:Y:S02]  /*24710*/  @P1 IMAD R21, R7, 0x2, R22 ;  /* 0x0000000207151824 */ /* 0x000fe400078e0216 */
[----:B------:R-:W-:Y:S04]  /*24720*/  @P0 LDGSTS.E.BYPASS.LTC128B.128 [R9+0x24400], desc[UR4][R2.64], !P5 ;  /* 0x2440000002090fae */ /* 0x000fe8000e901d44 */
[----:B------:R-:W-:Y:S04]  /*24730*/  @P0 LDGSTS.E.BYPASS.LTC128B.128 [R9+0x26c00], desc[UR4][R2.64+0x80], !P4 ;  /* 0x26c0008002090fae */ /* 0x000fe8000e101d44 */
[----:B------:R-:W-:Y:S04]  /*24740*/  @P0 LDGSTS.E.BYPASS.LTC128B.128 [R9+0x29400], desc[UR4][R2.64+0x100], !P3 ;  /* 0x2940010002090fae */ /* 0x000fe8000d901d44 */
[----:B------:R0:W-:Y:S04]  /*24750*/  @P0 LDGSTS.E.BYPASS.LTC128B.128 [R9+0x2bc00], desc[UR4][R2.64+0x180], !P2 ;  /* 0x2bc0018002090fae */ /* 0x0001e8000d101d44 */
[----:B0-----:R-:W0:Y:S02]  /*24760*/  SHFL.IDX PT, R2, R0, 0x1, 0x181f ;  /* 0x00381f0000027f89 */ /* 0x001e2400000e0000 */
        /* <DEDUP_REMOVED lines=21> */
[----:B0-----:R-:W-:-:S05]  /*248c0*/  @P1 LEA R2, P0, R36, R2, 0x1 ;  /* 0x0000000224021211 */ /* 0x001fca00078008ff */
[----:B------:R-:W-:Y:S02]  /*248d0*/  @P1 IMAD.X R3, RZ, RZ, R8, P0 ;  /* 0x000000ffff031224 */ /* 0x000fe400000e0608 */
[----:B------:R0:W2:Y:S04]  /*248e0*/  SHFL.IDX PT, R8, R6, 0x4, 0x181f ;  /* 0x00981f0006087f89 */ /* 0x0000a800000e0000 */
[----:B------:R0:W-:Y:S04]  /*248f0*/  @P1 LDGSTS.E.BYPASS.LTC128B.128 [R21+0x25c00], desc[UR4][R2.64], !P5 ;  /* 0x25c0000002151fae */ /* 0x0001e8000e901d44 */
[----:B------:R0:W-:Y:S04]  /*24900*/  @P1 LDGSTS.E.BYPASS.LTC128B.128 [R21+0x28400], desc[UR4][R2.64+0x80], !P4 ;  /* 0x2840008002151fae */ /* 0x0001e8000e101d44 */
[----:B------:R0:W-:Y:S04]  /*24910*/  @P1 LDGSTS.E.BYPASS.LTC128B.128 [R21+0x2ac00], desc[UR4][R2.64+0x100], !P3 ;  /* 0x2ac0010002151fae */ /* 0x0001e8000d901d44 */
[----:B-1----:R0:W-:Y:S02]  /*24920*/  @P1 LDGSTS.E.BYPASS.LTC128B.128 [R21+0x2d400], desc[UR4][R2.64+0x180], !P2 ;  /* 0x2d40018002151fae */ /* 0x0021e4000d101d44 */
.L_x_884:
[----:B------:R-:W-:Y:S01]  /*24930*/  ISETP.GE.AND P0, PT, R4, 0x41, PT ;  /* 0x000000410400780c */ /* 0x000fe20003f06270 */
[----:B------:R-:W-:-:S12]  /*24940*/  BSSY B0, `(.L_x_745) ;  /* 0x0000011000007945 */ /* 0x000fd80003800000 */
[----:B------:R-:W-:Y:S05]  /*24950*/  @!P0 BRA `(.L_x_746) ;  /* 0x00000000003c8947 */ /* 0x000fea0003800000 */
[----:B------:R-:W-:Y:S01]  /*24960*/  LOP3.LUT P4, RZ, R23, 0x10, RZ, 0xc0, !PT ;  /* 0x0000001017ff7812 */ /* 0x000fe2000788c0ff */
[----:B------:R-:W-:Y:S01]  /*24970*/  IMAD R7, R7, 0x2, R22 ;  /* 0x0000000207077824 */ /* 0x000fe200078e0216 */
[C---:B------:R-:W-:Y:S01]  /*24980*/  LOP3.LUT P3, RZ, R23.reuse, 0x8, RZ, 0xc0, !PT ;  /* 0x0000000817ff7812 */ /* 0x040fe2000786c0ff */
[----:B------:R-:W-:Y:S01]  /*24990*/  ULDC.64 UR4, c[0x0][0x208] ;  /* 0x0000820000047ab9 */ /* 0x000fe20000000a00 */
        /* <DEDUP_REMOVED lines=11> */
.L_x_746:
[----:B------:R-:W-:Y:S05]  /*24a50*/  BSYNC B0 ;  /* 0x0000000000007941 */ /* 0x000fea0003800000 */
.L_x_745:
[----:B------:R-:W-:Y:S01]  /*24a60*/  NOP ;  /* 0x0000000000007918 */ /* 0x000fe20000000000 */
[----:B------:R-:W-:-:S13]  /*24a70*/  PLOP3.LUT P0, PT, PT, PT, PT, 0x80, 0x0 ;  /* 0x000000000000781c */ /* 0x000fda0003f0f070 */
.L_x_747:
[----:B------:R-:W-:Y:S02]  /*24a80*/  PLOP3.LUT P1, PT, P1, P0, PT, 0xa2, 0x0 ;  /* 0x000000000000781c */ /* 0x000fe40000f21472 */
[----:B------:R-:W-:-:S08]  /*24a90*/  @P0 R2UR P1, UR4, R5 ;  /* 0x00000000050402ca */ /* 0x000fd00000020000 */
[----:B------:R-:W-:-:S05]  /*24aa0*/  @P0 PLOP3.LUT P0, PT, P1, PT, PT, 0x80, 0x0 ;  /* 0x000000000000081c */ /* 0x000fca0000f0f070 */
[----:B------:R-:W-:Y:S01]  /*24ab0*/  @!P1 SYNCS.ARRIVE.TRANS64.RED.A0T1 RZ, [UR4+0x38830], RZ ;  /* 0x038830ffffff99a7 */ /* 0x000fe20008200404 */
[----:B------:R-:W-:Y:S07]  /*24ac0*/  @!P1 ARRIVES.LDGSTSBAR.64.TRANSCNT [UR4+0x38830] ;  /* 0x03883000ff0099b0 */ /* 0x000fee0008000a84 */
[----:B------:R-:W-:Y:S05]  /*24ad0*/  @P0 BRA.U.ANY `(.L_x_747) ;  /* 0xfffffffd00e80947 */ /* 0x000fea000393ffff */
[----:B------:R-:W-:Y:S01]  /*24ae0*/  NOP ;  /* 0x0000000000007918 */ /* 0x000fe20000000000 */
[----:B------:R-:W-:-:S05]  /*24af0*/  IMAD.U32 R0, RZ, RZ, UR37 ;  /* 0x00000025ff007e24 */ /* 0x000fca000f8e00ff */
[----:B------:R-:W-:-:S13]  /*24b00*/  ISETP.NE.AND P2, PT, R0, 0x3, PT ;  /* 0x000000030000780c */ /* 0x000fda0003f45270 */
[----:B------:R-:W-:Y:S05]  /*24b10*/  @!P2 BRA `(.L_x_748) ;  /* 0x000000000004a947 */ /* 0x000fea0003800000 */
[----:B------:R-:W-:Y:S01]  /*24b20*/  BPT.TRAP 0x1 ;  /* 0x000000040000795c */ /* 0x000fe20000300000 */
.L_x_748:
[----:B------:R3:W5:Y:S01]  /*24b30*/  LDL.LU R0, [R1+0x1c] ;  /* 0x00001c0001007983 */ /* 0x0007620000300800 */
[----:B------:R3:W-:Y:S02]  /*24b40*/  SYNCS.ARRIVE.TRANS64.A1T0 RZ, [R5+URZ+0x38830], RZ ;  /* 0x038830ff05ff79a7 */ /* 0x0007e4000810003f */
[----:B------:R-:W-:Y:S05]  /*24b50*/  WARPSYNC.ALL ;  /* 0x0000000000007948 */ /* 0x000fea0003800000 */
[----:B------:R-:W-:Y:S01]  /*24b60*/  ULDC.64 UR4, c[0x0][0xa00] ;  /* 0x0002800000047ab9 */ /* 0x000fe20000000a00 */
[----:B------:R-:W-:Y:S01]  /*24b70*/  BSSY B6, `(.L_x_749) ;  /* 0x0000021000067945 */ /* 0x000fe20003800000 */
[----:B------:R-:W-:Y:S01]  /*24b80*/  BAR.SYNC.DEFER_BLOCKING 0x8, 0x180 ;  /* 0x0206000000007b1d */ /* 0x000fe20000010000 */
[----:B------:R-:W-:-:S04]  /*24b90*/  ISETP.NE.U32.AND P0, PT, RZ, UR4, PT ;  /* 0x00000004ff007c0c */ /* 0x000fc8000bf05070 */
[----:B------:R-:W-:Y:S01]  /*24ba0*/  ISETP.NE.AND.EX P0, PT, RZ, UR5, PT, P0 ;  /* 0x00000005ff007c0c */ /* 0x000fe2000bf05300 */
[----:B------:R-:W-:Y:S02]  /*24bb0*/  ULDC.64 UR4, c[0x0][0x298] ;  /* 0x0000a60000047ab9 */ /* 0x000fe40000000a00 */
[----:B---3--:R-:W-:Y:S01]  /*24bc0*/  IMAD.WIDE.U32 R4, R35, UR4, RZ ;  /* 0x0000000423047c25 */ /* 0x008fe2000f8e00ff */
[----:B------:R-:W-:Y:S02]  /*24bd0*/  SEL R31, R31, RZ, !P0 ;  /* 0x000000ff1f1f7207 */ /* 0x000fe40004000000 */
[----:B01---5:R-:W-:Y:S02]  /*24be0*/  SEL R2, R0, RZ, !P0 ;  /* 0x000000ff00027207 */ /* 0x023fe40004000000 */
[----:B------:R-:W-:-:S03]  /*24bf0*/  SHF.R.S32.HI R0, RZ, 0x1f, R35 ;  /* 0x0000001fff007819 */ /* 0x000fc60000011423 */
[----:B------:R0:W-:Y:S02]  /*24c00*/  STL [R1+0x1c], R2 ;  /* 0x00001c0201007387 */ /* 0x0001e40000100800 */
[----:B------:R-:W-:Y:S02]  /*24c10*/  IMAD R0, R0, UR4, RZ ;  /* 0x0000000400007c24 */ /* 0x000fe4000f8e02ff */
[----:B------:R1:W-:Y:S02]  /*24c20*/  STL.64 [R1+0x20], R4 ;  /* 0x0000200401007387 */ /* 0x0003e40000100a00 */
[----:B------:R-:W-:Y:S02]  /*24c30*/  IMAD R0, R35, UR5, R0 ;  /* 0x0000000523007c24 */ /* 0x000fe4000f8e0200 */
[----:B0-----:R-:W-:-:S03]  /*24c40*/  VIADD R2, R22, 0x14400 ;  /* 0x0001440016027836 */ /* 0x001fc60000000000 */
[----:B------:R-:W-:Y:S02]  /*24c50*/  IADD3 R35, R5, R0, RZ ;  /* 0x0000000005237210 */ /* 0x000fe40007ffe0ff */
[----:B------:R-:W-:-:S13]  /*24c60*/  LOP3.LUT P0, RZ, R2, 0x3ff, RZ, 0xc0, !PT ;  /* 0x000003ff02ff7812 */ /* 0x000fda000780c0ff */
[----:B-1----:R-:W-:Y:S05]  /*24c70*/  @!P0 BRA `(.L_x_750) ;  /* 0x0000000000408947 */ /* 0x002fea0003800000 */
[----:B------:R-:W-:Y:S01]  /*24c80*/  MOV R2, 0x0 ;  /* 0x0000000000027802 */ /* 0x000fe20000000f00 */
[----:B------:R-:W-:Y:S01]  /*24c90*/  ULDC.64 UR4, c[0x4][0x138] ;  /* 0x01004e0000047ab9 */ /* 0x000fe20000000a00 */
[----:B------:R-:W-:Y:S01]  /*24ca0*/  ULDC.64 UR6, c[0x4][0x140] ;  /* 0x0100500000067ab9 */ /* 0x000fe20000000a00 */
[----:B------:R-:W-:Y:S01]  /*24cb0*/  ULDC.64 UR8, c[0x4][0xb0] ;  /* 0x01002c0000087ab9 */ /* 0x000fe20000000a00 */
[----:B------:R-:W-:Y:S02]  /*24cc0*/  IMAD.U32 R4, RZ, RZ, UR4 ;  /* 0x00000004ff047e24 */ /* 0x000fe4000f8e00ff */
[----:B------:R-:W0:Y:S01]  /*24cd0*/  LDC.64 R2, c[0x4][R2] ;  /* 0x0100000002027b82 */ /* 0x000e220000000a00 */
[----:B------:R-:W-:Y:S02]  /*24ce0*/  IMAD.U32 R5, RZ, RZ, UR5 ;  /* 0x00000005ff057e24 */ /* 0x000fe4000f8e00ff */
[----:B------:R-:W-:Y:S02]  /*24cf0*/  IMAD.U32 R6, RZ, RZ, UR6 ;  /* 0x00000006ff067e24 */ /* 0x000fe4000f8e00ff */
[----:B------:R-:W-:-:S02]  /*24d00*/  IMAD.U32 R7, RZ, RZ, UR7 ;  /* 0x00000007ff077e24 */ /* 0x000fc4000f8e00ff */
[----:B------:R-:W-:Y:S02]  /*24d10*/  IMAD.U32 R10, RZ, RZ, UR8 ;  /* 0x00000008ff0a7e24 */ /* 0x000fe4000f8e00ff */
[----:B------:R-:W-:Y:S02]  /*24d20*/  IMAD.U32 R11, RZ, RZ, UR9 ;  /* 0x00000009ff0b7e24 */ /* 0x000fe4000f8e00ff */
[----:B--2---:R-:W-:Y:S02]  /*24d30*/  IMAD.MOV.U32 R8, RZ, RZ, 0x70 ;  /* 0x00000070ff087424 */ /* 0x004fe400078e00ff */
[----:B------:R-:W-:Y:S02]  /*24d40*/  IMAD.MOV.U32 R12, RZ, RZ, 0x1 ;  /* 0x00000001ff0c7424 */ /* 0x000fe400078e00ff */
[----:B------:R-:W-:-:S07]  /*24d50*/  IMAD.MOV.U32 R13, RZ, RZ, RZ ;  /* 0x000000ffff0d7224 */ /* 0x000fce00078e00ff */
[----:B------:R-:W-:-:S07]  /*24d60*/  LEPC R20, `(.L_x_750) ;  /* 0x000000001014794e */ /* 0x000fce0000000000 */
[----:B0-----:R-:W-:Y:S05]  /*24d70*/  CALL.ABS.NOINC R2 ;  /* 0x0000000002007343 */ /* 0x001fea0003c00000 */
.L_x_750:
[----:B------:R-:W-:Y:S05]  /*24d80*/  BSYNC B6 ;  /* 0x0000000000067941 */ /* 0x000fea0003800000 */
.L_x_749:
[----:B------:R-:W3:Y:S01]  /*24d90*/  LDL.LU R20, [R1+0x1c] ;  /* 0x00001c0001147983 */ /* 0x000ee20000300800 */
[----:B------:R-:W-:Y:S01]  /*24da0*/  ULDC.64 UR4, c[0x0][0x2d8] ;  /* 0x0000b60000047ab9 */ /* 0x000fe20000000a00 */
[----:B--2---:R-:W0:Y:S02]  /*24db0*/  LDC R8, c[0x0][0x448] ;  /* 0x00011200ff087b82 */ /* 0x004e240000000800 */
[----:B------:R-:W2:Y:S01]  /*24dc0*/  LDL.LU.64 R2, [R1+0x20] ;  /* 0x0000200001027983 */ /* 0x000ea20000300a00 */
[----:B------:R-:W-:-:S03]  /*24dd0*/  IMAD R0, R32, UR4, RZ ;  /* 0x0000000420007c24 */ /* 0x000fc6000f8e02ff */
[----:B------:R1:W5:Y:S01]  /*24de0*/  LDL R10, [R1+0x28] ;  /* 0x00002800010a7983 */ /* 0x0003620000100800 */
[----:B------:R-:W-:Y:S01]  /*24df0*/  IMAD R0, R18, UR5, R0 ;  /* 0x0000000512007c24 */ /* 0x000fe2000f8e0200 */
[----:B0-----:R-:W-:-:S13]  /*24e00*/  ISETP.NE.AND P0, PT, R8, 0x1, PT ;  /* 0x000000010800780c */ /* 0x001fda0003f05270 */
[----:B------:R-:W0:Y:S08]  /*24e10*/  @P0 LDC R5, c[0x0][0x44c] ;  /* 0x00011300ff050b82 */ /* 0x000e300000000800 */
[----:B------:R-:W4:Y:S01]  /*24e20*/  @P0 LDC R4, c[0x0][0x450] ;  /* 0x00011400ff040b82 */ /* 0x000f220000000800 */
[C---:B------:R-:W-:Y:S02]  /*24e30*/  LOP3.LUT R12, R36.reuse, 0x40, RZ, 0xfc, !PT ;  /* 0x00000040240c7812 */ /* 0x040fe400078efcff */
[----:B------:R-:W-:-:S02]  /*24e40*/  LOP3.LUT R9, R36, 0x80, RZ, 0xfc, !PT ;  /* 0x0000008024097812 */ /* 0x000fc400078efcff */
[----:B------:R-:W-:Y:S01]  /*24e50*/  LOP3.LUT R11, R36, 0xc0, RZ, 0xfc, !PT ;  /* 0x000000c0240b7812 */ /* 0x000fe200078efcff */
[----:B--2---:R-:W-:Y:S02]  /*24e60*/  IMAD.MOV.U32 R3, RZ, RZ, R35 ;  /* 0x000000ffff037224 */ /* 0x004fe400078e0023 */
[----:B------:R-:W-:Y:S01]  /*24e70*/  IMAD.WIDE.U32 R2, R18, UR4, R2 ;  /* 0x0000000412027c25 */ /* 0x000fe2000f8e0002 */
[----:B------:R-:W-:-:S03]  /*24e80*/  ULDC.64 UR4, c[0x0][0x2e0] ;  /* 0x0000b80000047ab9 */ /* 0x000fc60000000a00 */
[----:B------:R-:W-:Y:S02]  /*24e90*/  IMAD.IADD R3, R3, 0x1, R0 ;  /* 0x0000000103037824 */ /* 0x000fe400078e0200 */
[----:B---3--:R-:W-:Y:S02]  /*24ea0*/  IMAD R0, R20, UR4, RZ ;  /* 0x0000000414007c24 */ /* 0x008fe4000f8e02ff */
[----:B------:R-:W2:Y:S01]  /*24eb0*/  S2R R20, SR_TID.X ;  /* 0x0000000000147919 */ /* 0x000ea20000002100 */
[----:B------:R-:W-:-:S04]  /*24ec0*/  IMAD.WIDE.U32 R2, R31, UR4, R2 ;  /* 0x000000041f027c25 */ /* 0x000fc8000f8e0002 */
[----:B------:R-:W-:Y:S01]  /*24ed0*/  IMAD R0, R31, UR5, R0 ;  /* 0x000000051f007c24 */ /* 0x000fe2000f8e0200 */
[----:B------:R-:W-:-:S04]  /*24ee0*/  ULDC.64 UR4, c[0x0][0x2d0] ;  /* 0x0000b40000047ab9 */ /* 0x000fc80000000a00 */
[----:B------:R-:W-:Y:S01]  /*24ef0*/  IADD3 R3, R3, R0, RZ ;  /* 0x0000000003037210 */ /* 0x000fe20007ffe0ff */
[----:B------:R-:W-:Y:S01]  /*24f00*/  IMAD.SHL.U32 R0, R17, 0x80, RZ ;  /* 0x0000008011007824 */ /* 0x000fe200078e00ff */
[----:B--2---:R-:W-:-:S04]  /*24f10*/  LOP3.LUT R20, R20, 0x7f, RZ, 0xc0, !PT ;  /* 0x0000007f14147812 */ /* 0x004fc800078ec0ff */
[----:B------:R-:W-:Y:S02]  /*24f20*/  SHF.R.U32.HI R21, RZ, 0x3, R20 ;  /* 0x00000003ff157819 */ /* 0x000fe40000011614 */
[----:B------:R-:W2:Y:S02]  /*24f30*/  S2R R20, SR_TID.X ;  /* 0x0000000000147919 */ /* 0x000ea40000002100 */
[----:B--2---:R-:W-:-:S05]  /*24f40*/  IMAD.SHL.U32 R20, R20, 0x10, RZ ;  /* 0x0000001014147824 */ /* 0x004fca00078e00ff */
[----:B------:R-:W-:-:S04]  /*24f50*/  LOP3.LUT R20, R21, 0x70, R20, 0xf8, !PT ;  /* 0x0000007015147812 */ /* 0x000fc800078ef814 */
[----:B------:R-:W-:-:S05]  /*24f60*/  LOP3.LUT R6, R20, R0, RZ, 0xfc, !PT ;  /* 0x0000000014067212 */ /* 0x000fca00078efcff */
[----:B0-----:R-:W-:-:S04]  /*24f70*/  @P0 IMAD.HI.U32 R7, R6, R5, RZ ;  /* 0x0000000506070227 */ /* 0x001fc800078e00ff */
[----:B------:R-:W-:Y:S01]  /*24f80*/  IMAD.MOV.U32 R5, RZ, RZ, R6 ;  /* 0x000000ffff057224 */ /* 0x000fe200078e0006 */
[----:B----4-:R-:W-:Y:S01]  /*24f90*/  @P0 SHF.R.U32.HI R5, RZ, R4, R7 ;  /* 0x00000004ff050219 */ /* 0x010fe20000011607 */
        /* <DEDUP_REMOVED lines=13> */
[----:B------:R-:W-:-:S03]  /*25070*/  ULDC.64 UR4, c[0x0][0x280] ;  /* 0x0000a00000047ab9 */ /* 0x000fc60000000a00 */
[----:B------:R-:W-:Y:S01]  /*25080*/  IMAD.IADD R4, R3, 0x1, R5 ;  /* 0x0000000103047824 */ /* 0x000fe200078e0205 */
[----:B------:R-:W-:Y:S01]  /*25090*/  LEA R5, P0, R2, UR4, 0x1 ;  /* 0x0000000402057c11 */ /* 0x000fe2000f8008ff */
[----:B------:R-:W-:Y:S01]  /*250a0*/  ULDC UR4, c[0x0][0x2b8] ;  /* 0x0000ae0000047ab9 */ /* 0x000fe20000000800 */
[----:B0-----:R-:W-:Y:S02]  /*250b0*/  LOP3.LUT R20, R20, 0x7f, RZ, 0xc0, !PT ;  /* 0x0000007f14147812 */ /* 0x001fe400078ec0ff */
[----:B------:R-:W-:Y:S01]  /*250c0*/  LEA.HI.X R4, R2, UR5, R4, 0x1, P0 ;  /* 0x0000000502047c11 */ /* 0x000fe200080f0c04 */
[----:B------:R-:W-:Y:S01]  /*250d0*/  UMOV UR5, 0xffffffff ;  /* 0xffffffff00057882 */ /* 0x000fe20000000000 */
[----:B------:R-:W-:Y:S02]  /*250e0*/  ISETP.GE.AND P4, PT, R36, UR4, PT ;  /* 0x0000000424007c0c */ /* 0x000fe4000bf86270 */
[----:B------:R-:W-:Y:S02]  /*250f0*/  ISETP.GE.AND P3, PT, R12, UR4, PT ;  /* 0x000000040c007c0c */ /* 0x000fe4000bf66270 */
[----:B------:R-:W-:-:S02]  /*25100*/  ISETP.GE.AND P2, PT, R9, UR4, PT ;  /* 0x0000000409007c0c */ /* 0x000fc4000bf46270 */
[----:B------:R-:W-:Y:S02]  /*25110*/  ISETP.GE.AND P0, PT, R11, UR4, PT ;  /* 0x000000040b007c0c */ /* 0x000fe4000bf06270 */
[----:B------:R-:W-:Y:S01]  /*25120*/  SHF.R.U32.HI R9, RZ, 0x3, R20 ;  /* 0x00000003ff097819 */ /* 0x000fe20000011614 */
[----:B-1----:R-:W-:Y:S10]  /*25130*/  BRA.DIV UR5, `(.L_x_751) ;  /* 0x0000004e051c7947 */ /* 0x002ff4000b800000 */
[----:B------:R-:W0:Y:S01]  /*25140*/  SHFL.IDX PT, R3, R5, RZ, 0x181f ;  /* 0x00181fff05037589 */ /* 0x000e2200000e0000 */
[----:B-----5:R-:W-:Y:S01]  /*25150*/  IMAD R6, R10, R8, RZ ;  /* 0x000000080a067224 */ /* 0x020fe200078e02ff */
[----:B------:R-:W-:Y:S01]  /*25160*/  ULDC.64 UR4, c[0x0][0x208] ;  /* 0x0000820000047ab9 */ /* 0x000fe20000000a00 */
[----:B------:R-:W-:Y:S01]  /*25170*/  IMAD.IADD R0, R9, 0x1, R0 ;  /* 0x0000000109007824 */ /* 0x000fe200078e0200 */
[----:B------:R-:W1:Y:S04]  /*25180*/  SHFL.IDX PT, R2, R4, RZ, 0x181f ;  /* 0x00181fff04027589 */ /* 0x000e6800000e0000 */
[----:B------:R-:W-:Y:S01]  /*25190*/  ISETP.GE.AND P1, PT, R0, R6, PT ;  /* 0x000000060000720c */ /* 0x000fe20003f26270 */
[----:B------:R-:W-:-:S12]  /*251a0*/  SHFL.IDX PT, R14, R5, 0x7, 0x181f ;  /* 0x00f81f00050e7f89 */ /* 0x000fd800000e0000 */
[----:B0-----:R-:W-:-:S05]  /*251b0*/  @!P1 LEA R7, P5, R36, R3, 0x1 ;  /* 0x0000000324079211 */ /* 0x001fca00078a08ff */
[----:B-1----:R-:W-:Y:S02]  /*251c0*/  @!P1 IMAD.X R3, RZ, RZ, R2, P5 ;  /* 0x000000ffff039224 */ /* 0x002fe400028e0602 */
[----:B------:R-:W-:Y:S02]  /*251d0*/  @!P1 IMAD.MOV.U32 R2, RZ, RZ, R7 ;  /* 0x000000ffff029224 */ /* 0x000fe400078e0007 */
[----:B------:R-:W-:-:S03]  /*251e0*/  VIADD R7, R0, 0x10 ;  /* 0x0000001000077836 */ /* 0x000fc60000000000 */
[----:B------:R-:W-:Y:S04]  /*251f0*/  @!P1 LDGSTS.E.BYPASS.LTC128B.128 [R37+0x14400], desc[UR4][R2.64], !P4 ;  /* 0x1440000002259fae */ /* 0x000fe8000e101d44 */
[----:B------:R-:W-:Y:S04]  /*25200*/  @!P1 LDGSTS.E.BYPASS.LTC128B.128 [R37+0x18400], desc[UR4][R2.64+0x80], !P3 ;  /* 0x1840008002259fae */ /* 0x000fe8000d901d44 */
[----:B------:R-:W-:Y:S04]  /*25210*/  @!P1 LDGSTS.E.BYPASS.LTC128B.128 [R37+0x1c400], desc[UR4][R2.64+0x100], !P2 ;  /* 0x1c40010002259fae */ /* 0x000fe8000d101d44 */
[----:B------:R0:W-:Y:S01]  /*25220*/  @!P1 LDGSTS.E.BYPASS.LTC128B.128 [R37+0x20400], desc[UR4][R2.64+0x180], !P0 ;  /* 0x2040018002259fae */ /* 0x0001e2000c101d44 */
[----:B------:R-:W-:-:S03]  /*25230*/  ISETP.GE.AND P1, PT, R7, R6, PT ;  /* 0x000000060700720c */ /* 0x000fc60003f26270 */
[----:B0-----:R-:W0:Y:S04]  /*25240*/  SHFL.IDX PT, R3, R5, 0x1, 0x181f ;  /* 0x00381f0005037f89 */ /* 0x001e2800000e0000 */
[----:B------:R-:W1:Y:S06]  /*25250*/  SHFL.IDX PT, R2, R4, 0x1, 0x181f ;  /* 0x00381f0004027f89 */ /* 0x000e6c00000e0000 */
[----:B0-----:R-:W-:-:S05]  /*25260*/  @!P1 LEA R7, P5, R36, R3, 0x1 ;  /* 0x0000000324079211 */ /* 0x001fca00078a08ff */
[----:B-1----:R-:W-:Y:S01]  /*25270*/  @!P1 IMAD.X R8, RZ, RZ, R2, P5 ;  /* 0x000000ffff089224 */ /* 0x002fe200028e0602 */
[----:B------:R-:W-:Y:S01]  /*25280*/  @!P1 MOV R2, R7 ;  /* 0x0000000700029202 */ /* 0x000fe20000000f00 */
[----:B------:R-:W-:Y:S02]  /*25290*/  VIADD R7, R0, 0x20 ;  /* 0x0000002000077836 */ /* 0x000fe40000000000 */
[----:B------:R-:W-:-:S05]  /*252a0*/  @!P1 IMAD.MOV.U32 R3, RZ, RZ, R8 ;  /* 0x000000ffff039224 */ /* 0x000fca00078e0008 */
        /* <DEDUP_REMOVED lines=8> */
[----:B-1----:R-:W-:Y:S02]  /*25330*/  @!P1 IMAD.X R8, RZ, RZ, R2, P5 ;  /* 0x000000ffff089224 */ /* 0x002fe400028e0602 */
[----:B------:R-:W-:Y:S02]  /*25340*/  @!P1 IMAD.MOV.U32 R2, RZ, RZ, R7 ;  /* 0x000000ffff029224 */ /* 0x000fe400078e0007 */
        /* <DEDUP_REMOVED lines=53> */
[----:B------:R0:W-:Y:S02]  /*256a0*/  @!P1 LDGSTS.E.BYPASS.LTC128B.128 [R37+0x23400], desc[UR4][R2.64+0x180], !P0 ;  /* 0x2340018002259fae */ /* 0x0001e4000c101d44 */
.L_x_901:
[----:B0-----:R-:W-:Y:S01]  /*256b0*/  VIADD R3, R0, 0x70 ;  /* 0x0000007000037836 */ /* 0x001fe20000000000 */
[----:B------:R-:W-:Y:S04]  /*256c0*/  BSSY B0, `(.L_x_752) ;  /* 0x000000d000007945 */ /* 0x000fe80003800000 */
[----:B------:R-:W-:-:S13]  /*256d0*/  ISETP.GE.AND P1, PT, R3, R6, PT ;  /* 0x000000060300720c */ /* 0x000fda0003f26270 */
[----:B------:R-:W-:Y:S05]  /*256e0*/  @P1 BRA `(.L_x_753) ;  /* 0x0000000000281947 */ /* 0x000fea0003800000 */
[----:B------:R-:W-:Y:S01]  /*256f0*/  LEA R2, P1, R36, R14, 0x1 ;  /* 0x0000000e24027211 */ /* 0x000fe200078208ff */
[----:B------:R-:W-:-:S04]  /*25700*/  ULDC.64 UR4, c[0x0][0x208] ;  /* 0x0000820000047ab9 */ /* 0x000fc80000000a00 */
[----:B-1----:R-:W-:-:S05]  /*25710*/  IMAD.X R3, RZ, RZ, R7, P1 ;  /* 0x000000ffff037224 */ /* 0x002fca00008e0607 */
[----:B------:R-:W-:Y:S01]  /*25720*/  @!PT LDS RZ, [RZ] ;  /* 0x00000000fffff984 */ /* 0x000fe20000000800 */
[----:B------:R-:W-:Y:S01]  /*25730*/  @!PT LDS RZ, [RZ] ;  /* 0x00000000fffff984 */ /* 0x000fe20000000800 */
[----:B------:R-:W-:Y:S01]  /*25740*/  @!PT LDS RZ, [RZ] ;  /* 0x00000000fffff984 */ /* 0x000fe20000000800 */
[----:B------:R0:W-:Y:S04]  /*25750*/  LDGSTS.E.BYPASS.LTC128B.128 [R37+0x17c00], desc[UR4][R2.64], !P4 ;  /* 0x17c0000002257fae */ /* 0x0001e8000e101d44 */
[----:B------:R0:W-:Y:S04]  /*25760*/  LDGSTS.E.BYPASS.LTC128B.128 [R37+0x1bc00], desc[UR4][R2.64+0x80], !P3 ;  /* 0x1bc0008002257fae */ /* 0x0001e8000d901d44 */
[----:B------:R0:W-:Y:S04]  /*25770*/  LDGSTS.E.BYPASS.LTC128B.128 [R37+0x1fc00], desc[UR4][R2.64+0x100], !P2 ;  /* 0x1fc0010002257fae */ /* 0x0001e8000d101d44 */
[----:B------:R0:W-:Y:S02]  /*25780*/  LDGSTS.E.BYPASS.LTC128B.128 [R37+0x23c00], desc[UR4][R2.64+0x180], !P0 ;  /* 0x23c0018002257fae */ /* 0x0001e4000c101d44 */
.L_x_753:
[----:B------:R-:W-:Y:S05]  /*25790*/  BSYNC B0 ;  /* 0x0000000000007941 */ /* 0x000fea0003800000 */
.L_x_752:
[----:B------:R-:W-:Y:S01]  /*257a0*/  NOP ;  /* 0x0000000000007918 */ /* 0x000fe20000000000 */
[----:B------:R-:W-:-:S13]  /*257b0*/  PLOP3.LUT P0, PT, PT, PT, PT, 0x80, 0x0 ;  /* 0x000000000000781c */ /* 0x000fda0003f0f070 */
.L_x_754:
[----:B------:R-:W-:Y:S02]  /*257c0*/  PLOP3.LUT P1, PT, P1, P0, PT, 0xa2, 0x0 ;  /* 0x000000000000781c */ /* 0x000fe40000f21472 */
[----:B------:R-:W-:-:S08]  /*257d0*/  @P0 R2UR P1, UR4, R22 ;  /* 0x00000000160402ca */ /* 0x000fd00000020000 */
[----:B------:R-:W-:-:S05]  /*257e0*/  @P0 PLOP3.LUT P0, PT, P1, PT, PT, 0x80, 0x0 ;  /* 0x000000000000081c */ /* 0x000fca0000f0f070 */
[----:B------:R-:W-:Y:S01]  /*257f0*/  @!P1 SYNCS.ARRIVE.TRANS64.RED.A0T1 RZ, [UR4+0x38800], RZ ;  /* 0x038800ffffff99a7 */ /* 0x000fe20008200404 */
[----:B------:R-:W-:Y:S07]  /*25800*/  @!P1 ARRIVES.LDGSTSBAR.64.TRANSCNT [UR4+0x38800] ;  /* 0x03880000ff0099b0 */ /* 0x000fee0008000a84 */
[----:B------:R-:W-:Y:S05]  /*25810*/  @P0 BRA.U.ANY `(.L_x_754) ;  /* 0xfffffffd00e80947 */ /* 0x000fea000393ffff */
[----:B0-----:R-:W2:Y:S02]  /*25820*/  LDL.LU R2, [R1+0x30] ;  /* 0x0000300001027983 */ /* 0x001ea40000300800 */
[----:B--2---:R-:W-:-:S04]  /*25830*/  IADD3 R2, R2, 0x1, RZ ;  /* 0x0000000102027810 */ /* 0x004fc80007ffe0ff */
        /* <DEDUP_REMOVED lines=8> */
[----:B------:R-:W2:Y:S03]  /*258c0*/  SYNCS.PHASECHK.TRANS64.TRYWAIT P0, [R22+URZ+0x38820], R3 ;  /* 0x03882003160075a7 */ /* 0x000ea6000800017f */
[----:B0-2---:R-:W-:Y:S05]  /*258d0*/  @!P0 BRA `(.L_x_756) ;  /* 0x0000005000248947 */ /* 0x005fea0003800000 */
.L_x_902:
[----:B------:R-:W-:Y:S05]  /*258e0*/  BSYNC B0 ;  /* 0x0000000000007941 */ /* 0x000fea0003800000 */
.L_x_755:
[----:B------:R-:W2:Y:S01]  /*258f0*/  LDL R0, [R1+0xc] ;  /* 0x00000c0001007983 */ /* 0x000ea20000100800 */
[----:B------:R-:W-:Y:S01]  /*25900*/  BSSY B0, `(.L_x_757) ;  /* 0x0000120000007945 */ /* 0x000fe20003800000 */
[----:B--2---:R-:W-:-:S13]  /*25910*/  ISETP.GE.AND P0, PT, R0, 0x51, PT ;  /* 0x000000510000780c */ /* 0x004fda0003f06270 */
[----:B------:R-:W-:Y:S05]  /*25920*/  @!P0 BRA `(.L_x_758) ;  /* 0x0000001000748947 */ /* 0x000fea0003800000 */
[----:B------:R-:W2:Y:S01]  /*25930*/  LDL.LU R0, [R1+0x2c] ;  /* 0x00002c0001007983 */ /* 0x000ea20000300800 */
[C---:B------:R-:W-:Y:S01]  /*25940*/  LOP3.LUT R5, R36.reuse, 0x40, RZ, 0xfc, !PT ;  /* 0x0000004024057812 */ /* 0x040fe200078efcff */
[----:B------:R-:W-:Y:S01]  /*25950*/  ULDC UR4, c[0x0][0x2f4] ;  /* 0x0000bd0000047ab9 */ /* 0x000fe20000000800 */
[C---:B------:R-:W-:Y:S01]  /*25960*/  LOP3.LUT R4, R36.reuse, 0x80, RZ, 0xfc, !PT ;  /* 0x0000008024047812 */ /* 0x040fe200078efcff */
[----:B------:R-:W-:Y:S01]  /*25970*/  IMAD.MOV.U32 R17, RZ, RZ, R29 ;  /* 0x000000ffff117224 */ /* 0x000fe200078e001d */
[C---:B------:R-:W-:Y:S01]  /*25980*/  LOP3.LUT R2, R36.reuse, 0xc0, RZ, 0xfc, !PT ;  /* 0x000000c024027812 */ /* 0x040fe200078efcff */
[----:B-1----:R-:W-:Y:S01]  /*25990*/  IMAD.MOV.U32 R7, RZ, RZ, R27 ;  /* 0x000000ffff077224 */ /* 0x002fe200078e001b */
[----:B------:R-:W-:Y:S01]  /*259a0*/  ISETP.GE.AND P4, PT, R36, UR4, PT ;  /* 0x0000000424007c0c */ /* 0x000fe2000bf86270 */
[----:B------:R-:W-:Y:S01]  /*259b0*/  IMAD.MOV.U32 R31, RZ, RZ, R26 ;  /* 0x000000ffff1f7224 */ /* 0x000fe200078e001a */
[----:B------:R-:W-:Y:S02]  /*259c0*/  ISETP.GE.AND P3, PT, R5, UR4, PT ;  /* 0x0000000405007c0c */ /* 0x000fe4000bf66270 */
[----:B------:R-:W-:-:S02]  /*259d0*/  ISETP.GE.AND P2, PT, R4, UR4, PT ;  /* 0x0000000404007c0c */ /* 0x000fc4000bf46270 */
[----:B------:R-:W-:Y:S01]  /*259e0*/  ISETP.GE.AND P1, PT, R2, UR4, PT ;  /* 0x0000000402007c0c */ /* 0x000fe2000bf26270 */
[----:B--2---:R-:W-:-:S12]  /*259f0*/  VIADD R0, R0, 0xfffffffe ;  /* 0xfffffffe00007836 */ /* 0x004fd80000000000 */
.L_x_771:
[----:B------:R-:W2:Y:S01]  /*25a00*/  LDL R5, [R1+0x10] ;  /* 0x0000100001057983 */ /* 0x000ea20000100800 */
[----:B------:R-:W1:Y:S03]  /*25a10*/  LDC R11, c[0x0][0x430] ;  /* 0x00010c00ff0b7b82 */ /* 0x000e660000000800 */
[----:B------:R-:W3:Y:S01]  /*25a20*/  LDL R8, [R1+0x14] ;  /* 0x0000140001087983 */ /* 0x000ee20000100800 */
[----:B------:R-:W4:Y:S01]  /*25a30*/  S2R R2, SR_TID.X ;  /* 0x0000000000027919 */ /* 0x000f220000002100 */
[----:B------:R-:W4:Y:S01]  /*25a40*/  S2R R4, SR_TID.X ;  /* 0x0000000000047919 */ /* 0x000f220000002100 */
[----:B-1----:R-:W-:-:S13]  /*25a50*/  ISETP.NE.AND P0, PT, R11, 0x1, PT ;  /* 0x000000010b00780c */ /* 0x002fda0003f05270 */
[----:B0-----:R-:W0:Y:S01]  /*25a60*/  @P0 LDC R3, c[0x0][0x434] ;  /* 0x00010d00ff030b82 */ /* 0x001e220000000800 */
[----:B----4-:R-:W-:Y:S01]  /*25a70*/  LOP3.LUT R2, R2, 0x7f, RZ, 0xc0, !PT ;  /* 0x0000007f02027812 */ /* 0x010fe200078ec0ff */
[----:B------:R-:W-:-:S03]  /*25a80*/  IMAD.SHL.U32 R4, R4, 0x10, RZ ;  /* 0x0000001004047824 */ /* 0x000fc600078e00ff */
[----:B------:R-:W-:-:S04]  /*25a90*/  SHF.R.U32.HI R2, RZ, 0x3, R2 ;  /* 0x00000003ff027819 */ /* 0x000fc80000011602 */
[----:B------:R-:W-:Y:S02]  /*25aa0*/  LOP3.LUT R4, R2, 0x70, R4, 0xf8, !PT ;  /* 0x0000007002047812 */ /* 0x000fe400078ef804 */
[----:B------:R-:W1:Y:S02]  /*25ab0*/  @P0 LDC R2, c[0x0][0x438] ;  /* 0x00010e00ff020b82 */ /* 0x000e640000000800 */
[----:B------:R-:W-:Y:S01]  /*25ac0*/  ISETP.GT.U32.AND P5, PT, R4, 0x4f, PT ;  /* 0x0000004f0400780c */ /* 0x000fe20003fa4070 */
[----:B------:R-:W-:Y:S01]  /*25ad0*/  IMAD.U32 R12, RZ, RZ, UR37 ;  /* 0x00000025ff0c7e24 */ /* 0x000fe2000f8e00ff */
[----:B------:R-:W-:Y:S01]  /*25ae0*/  ULDC.64 UR4, c[0x0][0x208] ;  /* 0x0000820000047ab9 */ /* 0x000fe20000000a00 */
[----:B------:R-:W-:Y:S01]  /*25af0*/  IADD3 R27, R7, 0x1, RZ ;  /* 0x00000001071b7810 */ /* 0x000fe20007ffe0ff */
[----:B------:R-:W-:Y:S02]  /*25b00*/  IMAD.MOV.U32 R26, RZ, RZ, R0 ;  /* 0x000000ffff1a7224 */ /* 0x000fe400078e0000 */
[----:B--2---:R-:W-:-:S04]  /*25b10*/  IMAD R6, R0, 0x50, R5 ;  /* 0x0000005000067824 */ /* 0x004fc800078e0205 */
[----:B------:R-:W-:-:S03]  /*25b20*/  IMAD.IADD R6, R4, 0x1, R6 ;  /* 0x0000000104067824 */ /* 0x000fc600078e0206 */
[----:B------:R-:W2:Y:S01]  /*25b30*/  @!P5 LDC.64 R4, c[0x0][0x428] ;  /* 0x00010a00ff04db82 */ /* 0x000ea20000000a00 */
[----:B0-----:R-:W-:-:S04]  /*25b40*/  @P0 IMAD.HI.U32 R3, R6, R3, RZ ;  /* 0x0000000306030227 */ /* 0x001fc800078e00ff */
[----:B------:R-:W-:Y:S01]  /*25b50*/  IMAD.MOV.U32 R10, RZ, RZ, R6 ;  /* 0x000000ffff0a7224 */ /* 0x000fe200078e0006 */
[----:B-1----:R-:W-:-:S04]  /*25b60*/  @P0 SHF.R.U32.HI R10, RZ, R2, R3 ;  /* 0x00000002ff0a0219 */ /* 0x002fc80000011603 */
[--C-:B------:R-:W-:Y:S01]  /*25b70*/  @!P5 SHF.R.S32.HI R3, RZ, 0x1f, R10.reuse ;  /* 0x0000001fff03d819 */ /* 0x100fe2000001140a */
[----:B------:R-:W-:-:S04]  /*25b80*/  @!P5 IMAD.MOV.U32 R2, RZ, RZ, R10 ;  /* 0x000000ffff02d224 */ /* 0x000fc800078e000a */
[----:B--2---:R-:W-:-:S04]  /*25b90*/  @!P5 IMAD.WIDE.U32 R2, R33, R4, R2 ;  /* 0x000000042102d225 */ /* 0x004fc800078e0002 */
[----:B---3--:R-:W-:Y:S02]  /*25ba0*/  @!P5 IMAD R4, R8, R4, RZ ;  /* 0x000000040804d224 */ /* 0x008fe400078e02ff */
[----:B------:R-:W0:Y:S02]  /*25bb0*/  @!P5 LDC.64 R8, c[0x0][0x418] ;  /* 0x00010600ff08db82 */ /* 0x000e240000000a00 */
[----:B------:R-:W-:-:S04]  /*25bc0*/  @!P5 IMAD R5, R33, R5, R4 ;  /* 0x000000052105d224 */ /* 0x000fc800078e0204 */
[----:B------:R-:W-:Y:S02]  /*25bd0*/  @!P5 IMAD.IADD R3, R5, 0x1, R3 ;  /* 0x000000010503d824 */ /* 0x000fe400078e0203 */
[----:B------:R-:W-:Y:S01]  /*25be0*/  IMAD.MOV.U32 R4, RZ, RZ, RZ ;  /* 0x000000ffff047224 */ /* 0x000fe200078e00ff */
[----:B0-----:R-:W-:-:S04]  /*25bf0*/  @!P5 LEA R8, P0, R2, R8, 0x2 ;  /* 0x000000080208d211 */ /* 0x001fc800078010ff */
[----:B------:R-:W-:-:S05]  /*25c00*/  @!P5 LEA.HI.X R9, R2, R9, R3, 0x2, P0 ;  /* 0x000000090209d211 */ /* 0x000fca00000f1403 */
[----:B------:R0:W5:Y:S01]  /*25c10*/  @!P5 LDG.E R4, desc[UR4][R8.64] ;  /* 0x000000040804d981 */ /* 0x000162000c1e1900 */
[----:B------:R-:W-:Y:S02]  /*25c20*/  ISETP.NE.AND P5, PT, R12, 0x3, PT ;  /* 0x000000030c00780c */ /* 0x000fe40003fa5270 */
[----:B------:R-:W-:Y:S01]  /*25c30*/  ISETP.NE.AND P0, PT, R27, 0x2, PT ;  /* 0x000000021b00780c */ /* 0x000fe20003f05270 */
[----:B------:R-:W-:Y:S01]  /*25c40*/  IMAD.MOV R5, RZ, RZ, -R10 ;  /* 0x000000ffff057224 */ /* 0x000fe200078e0a0a */
[----:B------:R-:W-:Y:S05]  /*25c50*/  YIELD ;  /* 0x0000000000007946 */ /* 0x000fea0003800000 */
[----:B------:R-:W-:Y:S01]  /*25c60*/  SEL R29, RZ, 0x1, P0 ;  /* 0x00000001ff1d7807 */ /* 0x000fe20000000000 */
[----:B------:R-:W-:Y:S01]  /*25c70*/  IMAD R5, R11, R5, R6 ;  /* 0x000000050b057224 */ /* 0x000fe200078e0206 */
[----:B------:R-:W-:-:S02]  /*25c80*/  SEL R27, R27, RZ, P0 ;  /* 0x000000ff1b1b7207 */ /* 0x000fc40000000000 */
[----:B------:R-:W-:Y:S01]  /*25c90*/  LOP3.LUT R29, R17, R29, RZ, 0x3c, !PT ;  /* 0x0000001d111d7212 */ /* 0x000fe200078e3cff */
[----:B0-----:R-:W-:Y:S06]  /*25ca0*/  @!P5 BRA `(.L_x_759) ;  /* 0x000000000004d947 */ /* 0x001fec0003800000 */
[----:B------:R-:W-:Y:S01]  /*25cb0*/  BPT.TRAP 0x1 ;  /* 0x000000040000795c */ /* 0x000fe20000300000 */
.L_x_759:
[----:B------:R-:W-:Y:S01]  /*25cc0*/  IMAD R6, R27, 0x8, R22 ;  /* 0x000000081b067824 */ /* 0x000fe200078e0216 */
[----:B------:R-:W-:Y:S01]  /*25cd0*/  SHF.L.U32 R3, R29, 0x1f, RZ ;  /* 0x0000001f1d037819 */ /* 0x000fe200000006ff */
[----:B------:R-:W-:Y:S03]  /*25ce0*/  BSSY B1, `(.L_x_760) ;  /* 0x0000003000017945 */ /* 0x000fe60003800000 */
[----:B------:R-:W0:Y:S02]  /*25cf0*/  SYNCS.PHASECHK.TRANS64.TRYWAIT P0, [R6+URZ+0x38840], R3 ;  /* 0x03884003060075a7 */ /* 0x000e24000800017f */
[----:B0-----:R-:W-:Y:S05]  /*25d00*/  @!P0 BRA `(.L_x_761) ;  /* 0x0000004c002c8947 */ /* 0x001fea0003800000 */
.L_x_903:
[----:B------:R-:W-:Y:S05]  /*25d10*/  BSYNC B1 ;  /* 0x0000000000017941 */ /* 0x000fea0003800000 */
.L_x_760:
        /* <DEDUP_REMOVED lines=20> */
[----:B------:R-:W-:Y:S01]  /*25e60*/  IMAD.IADD R0, R0, 0x1, R3 ;  /* 0x0000000100007824 */ /* 0x000fe200078e0203 */
[----:B------:R-:W-:-:S04]  /*25e70*/  UMOV UR4, 0xffffffff ;  /* 0xffffffff00047882 */ /* 0x000fc80000000000 */
[----:B------:R-:W-:Y:S01]  /*25e80*/  LEA.HI.X R10, R2, UR5, R0, 0x1, P0 ;  /* 0x00000005020a7c11 */ /* 0x000fe200080f0c00 */
[----:B------:R-:W-:Y:S06]  /*25e90*/  BRA.DIV UR4, `(.L_x_762) ;  /* 0x0000004a04dc7947 */ /* 0x000fec000b800000 */
[----:B------:R-:W0:Y:S01]  /*25ea0*/  SHFL.IDX PT, R2, R8, RZ, 0x181f ;  /* 0x00181fff08027589 */ /* 0x000e2200000e0000 */
[----:B------:R-:W-:Y:S01]  /*25eb0*/  LOP3.LUT R23, R23, 0xfffffeff, RZ, 0xc0, !PT ;  /* 0xfffffeff17177812 */ /* 0x000fe200078ec0ff */
[----:B------:R-:W-:Y:S01]  /*25ec0*/  IMAD.SHL.U32 R0, R36, 0x2, RZ ;  /* 0x0000000224007824 */ /* 0x000fe200078e00ff */
[----:B------:R-:W-:Y:S01]  /*25ed0*/  ULDC.64 UR4, c[0x0][0x208] ;  /* 0x0000820000047ab9 */ /* 0x000fe20000000a00 */
        /* <DEDUP_REMOVED lines=42> */
.L_x_915:
[----:B------:R-:W-:Y:S01]  /*26180*/  LOP3.LUT R23, R23, 0xffffff7f, RZ, 0xc0, !PT ;  /* 0xffffff7f17177812 */ /* 0x000fe200078ec0ff */
[----:B------:R-:W-:Y:S01]  /*26190*/  ULDC.64 UR4, c[0x0][0x208] ;  /* 0x0000820000047ab9 */ /* 0x000fe20000000a00 */
        /* <DEDUP_REMOVED lines=16> */
.L_x_763:
[----:B------:R-:W-:Y:S02]  /*262a0*/  PLOP3.LUT P5, PT, P5, P0, PT, 0xa2, 0x0 ;  /* 0x000000000000781c */ /* 0x000fe40002fa1472 */
[----:B------:R-:W-:-:S08]  /*262b0*/  @P0 R2UR P5, UR4, R6 ;  /* 0x00000000060402ca */ /* 0x000fd000000a0000 */
[----:B------:R-:W-:-:S05]  /*262c0*/  @P0 PLOP3.LUT P0, PT, P5, PT, PT, 0x80, 0x0 ;  /* 0x000000000000081c */ /* 0x000fca0002f0f070 */
[----:B------:R-:W-:Y:S01]  /*262d0*/  @!P5 SYNCS.ARRIVE.TRANS64.RED.A0T1 RZ, [UR4+0x38830], RZ ;  /* 0x038830ffffffd9a7 */ /* 0x000fe20008200404 */
[----:B------:R-:W-:Y:S07]  /*262e0*/  @!P5 ARRIVES.LDGSTSBAR.64.TRANSCNT [UR4+0x38830] ;  /* 0x03883000ff00d9b0 */ /* 0x000fee0008000a84 */
[----:B------:R-:W-:Y:S05]  /*262f0*/  @P0 BRA.U.ANY `(.L_x_763) ;  /* 0xfffffffd00e80947 */ /* 0x000fea000393ffff */
[----:B------:R-:W-:Y:S01]  /*26300*/  NOP ;  /* 0x0000000000007918 */ /* 0x000fe20000000000 */
[----:B-1----:R-:W-:-:S05]  /*26310*/  IMAD.U32 R2, RZ, RZ, UR37 ;  /* 0x00000025ff027e24 */ /* 0x002fca000f8e00ff */
[----:B------:R-:W-:-:S13]  /*26320*/  ISETP.NE.AND P6, PT, R2, 0x3, PT ;  /* 0x000000030200780c */ /* 0x000fda0003fc5270 */
[----:B------:R-:W-:Y:S05]  /*26330*/  @!P6 BRA `(.L_x_764) ;  /* 0x000000000004e947 */ /* 0x000fea0003800000 */
[----:B------:R-:W-:Y:S01]  /*26340*/  BPT.TRAP 0x1 ;  /* 0x000000040000795c */ /* 0x000fe20000300000 */
.L_x_764:
[----:B------:R1:W-:Y:S01]  /*26350*/  SYNCS.ARRIVE.TRANS64.A1T0 RZ, [R6+URZ+0x38830], RZ ;  /* 0x038830ff06ff79a7 */ /* 0x0003e2000810003f */
[----:B------:R-:W-:Y:S05]  /*26360*/  @!P6 BRA `(.L_x_765) ;  /* 0x000000000004e947 */ /* 0x000fea0003800000 */
[----:B------:R-:W-:Y:S01]  /*26370*/  BPT.TRAP 0x1 ;  /* 0x000000040000795c */ /* 0x000fe20000300000 */
.L_x_765:
[----:B------:R-:W-:Y:S01]  /*26380*/  SHF.L.U32 R2, R17, 0x1f, RZ ;  /* 0x0000001f11027819 */ /* 0x000fe200000006ff */
[----:B-1----:R-:W-:Y:S01]  /*26390*/  IMAD R6, R7, 0x8, R22 ;  /* 0x0000000807067824 */ /* 0x002fe200078e0216 */
[----:B------:R-:W-:Y:S03]  /*263a0*/  BSSY B1, `(.L_x_766) ;  /* 0x0000003000017945 */ /* 0x000fe60003800000 */
[----:B------:R-:W1:Y:S02]  /*263b0*/  SYNCS.PHASECHK.TRANS64.TRYWAIT P0, [R6+URZ+0x38860], R2 ;  /* 0x03886002060075a7 */ /* 0x000e64000800017f */
[----:B-1----:R-:W-:Y:S05]  /*263c0*/  @!P0 BRA `(.L_x_767) ;  /* 0x0000004c00648947 */ /* 0x002fea0003800000 */
.L_x_916:
[----:B------:R-:W-:Y:S05]  /*263d0*/  BSYNC B1 ;  /* 0x0000000000017941 */ /* 0x000fea0003800000 */
.L_x_766:
[----:B0-----:R-:W2:Y:S01]  /*263e0*/  LDL R8, [R1+0xc] ;  /* 0x00000c0001087983 */ /* 0x001ea20000100800 */
        /* <DEDUP_REMOVED lines=9> */
[----:B------:R-:W-:Y:S01]  /*26480*/  IMAD R7, R7, 0x2, R22 ;  /* 0x0000000207077824 */ /* 0x000fe200078e0216 */
[----:B------:R-:W-:Y:S02]  /*26490*/  ULDC.64 UR4, c[0x0][0x208] ;  /* 0x0000820000047ab9 */ /* 0x000fe40000000a00 */
[----:B------:R-:W1:Y:S01]  /*264a0*/  SHFL.IDX PT, R3, R25, RZ, 0x181f ;  /* 0x00181fff19037589 */ /* 0x000e6200000e0000 */
[----:B0-----:R-:W-:-:S05]  /*264b0*/  IADD3 R2, P0, R2, R0, RZ ;  /* 0x0000000002027210 */ /* 0x001fca0007f1e0ff */
[----:B-1----:R-:W-:Y:S01]  /*264c0*/  IMAD.X R3, RZ, RZ, R3, P0 ;  /* 0x000000ffff037224 */ /* 0x002fe200000e0603 */
[----:B------:R-:W-:-:S13]  /*264d0*/  ISETP.LT.OR P0, PT, R8, 0x1, P4 ;  /* 0x000000010800780c */ /* 0x000fda0002701670 */
[----:B------:R-:W-:Y:S01]  /*264e0*/  @!PT LDS RZ, [RZ] ;  /* 0x00000000fffff984 */ /* 0x000fe20000000800 */
        /* <DEDUP_REMOVED lines=44> */
[----:B0-2---:R0:W1:Y:S02]  /*267b0*/  SHFL.IDX PT, R2, R24, 0x4, 0x181f ;  /* 0x00981f0018027f89 */ /* 0x00506400000e0000 */
.L_x_928:
[----:B-1----:R-:W-:Y:S01]  /*267c0*/  IADD3 R2, P0, R2, R0, RZ ;  /* 0x0000000002027210 */ /* 0x002fe20007f1e0ff */
[----:B------:R-:W-:-:S04]  /*267d0*/  ULDC.64 UR4, c[0x0][0x208] ;  /* 0x0000820000047ab9 */ /* 0x000fc80000000a00 */
        /* <DEDUP_REMOVED lines=12> */
[----:B------:R-:W-:Y:S02]  /*268a0*/  ULDC.64 UR4, c[0x0][0x328] ;  /* 0x0000ca0000047ab9 */ /* 0x000fe40000000a00 */
[----:B------:R-:W-:Y:S01]  /*268b0*/  IMAD R20, R20, UR4, RZ ;  /* 0x0000000414147c24 */ /* 0x000fe2000f8e02ff */
[----:B------:R-:W-:-:S03]  /*268c0*/  NOP ;  /* 0x0000000000007918 */ /* 0x000fc60000000000 */
[C---:B------:R-:W-:Y:S02]  /*268d0*/  IMAD R9, R5.reuse, UR5, R20 ;  /* 0x0000000505097c24 */ /* 0x040fe4000f8e0214 */
[----:B-1----:R-:W-:Y:S01]  /*268e0*/  IMAD.WIDE.U32 R2, R5, UR4, RZ ;  /* 0x0000000405027c25 */ /* 0x002fe2000f8e00ff */
[----:B------:R-:W-:-:S03]  /*268f0*/  ULDC.64 UR4, c[0x0][0x338] ;  /* 0x0000ce0000047ab9 */ /* 0x000fc60000000a00 */
[----:B------:R-:W-:Y:S01]  /*26900*/  IMAD R21, R21, UR4, RZ ;  /* 0x0000000415157c24 */ /* 0x000fe2000f8e02ff */
[----:B------:R-:W-:-:S03]  /*26910*/  IADD3 R3, R3, R9, RZ ;  /* 0x0000000903037210 */ /* 0x000fc60007ffe0ff */
[C---:B------:R-:W-:Y:S02]  /*26920*/  IMAD R21, R4.reuse, UR5, R21 ;  /* 0x0000000504157c24 */ /* 0x040fe4000f8e0215 */
[----:B------:R-:W-:Y:S01]  /*26930*/  IMAD.WIDE.U32 R2, R4, UR4, R2 ;  /* 0x0000000404027c25 */ /* 0x000fe2000f8e0002 */
[----:B------:R-:W-:-:S03]  /*26940*/  ULDC.64 UR4, c[0x0][0x330] ;  /* 0x0000cc0000047ab9 */ /* 0x000fc60000000a00 */
[----:B------:R-:W-:Y:S02]  /*26950*/  IMAD.IADD R3, R3, 0x1, R21 ;  /* 0x0000000103037824 */ /* 0x000fe400078e0215 */
[----:B------:R-:W-:Y:S02]  /*26960*/  IMAD R5, R32, UR4, RZ ;  /* 0x0000000420057c24 */ /* 0x000fe4000f8e02ff */
[----:B------:R-:W-:-:S04]  /*26970*/  IMAD.WIDE.U32 R2, R18, UR4, R2 ;  /* 0x0000000412027c25 */ /* 0x000fc8000f8e0002 */
[----:B------:R-:W-:Y:S01]  /*26980*/  IMAD R5, R18, UR5, R5 ;  /* 0x0000000512057c24 */ /* 0x000fe2000f8e0205 */
[----:B------:R-:W-:Y:S02]  /*26990*/  ULDC.64 UR4, c[0x0][0x318] ;  /* 0x0000c60000047ab9 */ /* 0x000fe40000000a00 */
[----:B0-----:R-:W-:Y:S01]  /*269a0*/  LEA R24, P0, R2, UR4, 0x1 ;  /* 0x0000000402187c11 */ /* 0x001fe2000f8008ff */
[----:B------:R-:W-:-:S05]  /*269b0*/  IMAD.IADD R3, R5, 0x1, R3 ;  /* 0x0000000105037824 */ /* 0x000fca00078e0203 */
[----:B------:R-:W-:Y:S02]  /*269c0*/  LEA.HI.X R25, R2, UR5, R3, 0x1, P0 ;  /* 0x0000000502197c11 */ /* 0x000fe400080f0c03 */
[----:B------:R-:W-:-:S13]  /*269d0*/  PLOP3.LUT P0, PT, PT, PT, PT, 0x80, 0x0 ;  /* 0x000000000000781c */ /* 0x000fda0003f0f070 */
.L_x_769:
        /* <DEDUP_REMOVED lines=11> */
.L_x_770:
[C---:B------:R-:W-:Y:S01]  /*26a90*/  ISETP.GT.AND P0, PT, R26.reuse, RZ, PT ;  /* 0x000000ff1a00720c */ /* 0x040fe20003f04270 */
[----:B------:R2:W-:Y:S01]  /*26aa0*/  SYNCS.ARRIVE.TRANS64.A1T0 RZ, [R6+URZ+0x38850], RZ ;  /* 0x038850ff06ff79a7 */ /* 0x0005e2000810003f */
[----:B------:R-:W-:Y:S02]  /*26ab0*/  VIADD R0, R26, 0xffffffff ;  /* 0xffffffff1a007836 */ /* 0x000fe40000000000 */
[----:B------:R-:W-:Y:S02]  /*26ac0*/  IMAD.MOV.U32 R17, RZ, RZ, R29 ;  /* 0x000000ffff117224 */ /* 0x000fe400078e001d */
[----:B------:R-:W-:Y:S02]  /*26ad0*/  IMAD.MOV.U32 R7, RZ, RZ, R27 ;  /* 0x000000ffff077224 */ /* 0x000fe400078e001b */
[----:B------:R-:W-:-:S05]  /*26ae0*/  IMAD.MOV.U32 R31, RZ, RZ, R26 ;  /* 0x000000ffff1f7224 */ /* 0x000fca00078e001a */
[----:B--2---:R-:W-:Y:S05]  /*26af0*/  @P0 BRA `(.L_x_771) ;  /* 0xffffffec00c00947 */ /* 0x004fea000383ffff */
.L_x_758:
[----:B------:R-:W-:Y:S05]  /*26b00*/  BSYNC B0 ;  /* 0x0000000000007941 */ /* 0x000fea0003800000 */
.L_x_757:
[----:B------:R-:W2:Y:S01]  /*26b10*/  S2R R2, SR_TID.X ;  /* 0x0000000000027919 */ /* 0x000ea20000002100 */
[----:B------:R-:W-:Y:S01]  /*26b20*/  BSSY B0, `(.L_x_772) ;  /* 0x0000011000007945 */ /* 0x000fe20003800000 */
[----:B--2---:R-:W-:-:S04]  /*26b30*/  LOP3.LUT R2, R2, 0x7f, RZ, 0xc0, !PT ;  /* 0x0000007f02027812 */ /* 0x004fc800078ec0ff */
[----:B------:R-:W-:-:S13]  /*26b40*/  ISETP.NE.AND P0, PT, R2, RZ, PT ;  /* 0x000000ff0200720c */ /* 0x000fda0003f05270 */
[----:B------:R-:W-:Y:S05]  /*26b50*/  @P0 BRA `(.L_x_773) ;  /* 0x0000000000340947 */ /* 0x000fea0003800000 */
[----:B------:R-:W2:Y:S01]  /*26b60*/  S2R R5, SR_LANEID ;  /* 0x0000000000057919 */ /* 0x000ea20000000000 */
[----:B------:R-:W-:Y:S01]  /*26b70*/  VOTEU.ANY UR4, UPT, PT ;  /* 0x0000000000047886 */ /* 0x000fe200038e0100 */
[----:B0-----:R-:W0:Y:S01]  /*26b80*/  LDC.64 R2, c[0x0][0xc60] ;  /* 0x00031800ff027b82 */ /* 0x001e220000000a00 */
[----:B------:R-:W2:Y:S01]  /*26b90*/  FLO.U32 R0, UR4 ;  /* 0x0000000400007d00 */ /* 0x000ea200080e0000 */
[----:B------:R-:W-:Y:S01]  /*26ba0*/  ULDC.64 UR6, c[0x0][0x208] ;  /* 0x0000820000067ab9 */ /* 0x000fe20000000a00 */
[----:B--2---:R-:W-:-:S06]  /*26bb0*/  ISETP.EQ.U32.AND P0, PT, R0, R5, PT ;  /* 0x000000050000720c */ /* 0x004fcc0003f02070 */
[----:B------:R-:W0:Y:S07]  /*26bc0*/  POPC R5, UR4 ;  /* 0x0000000400057d09 */ /* 0x000e2e0008000000 */
[----:B0-----:R-:W2:Y:S01]  /*26bd0*/  @P0 ATOMG.E.ADD.STRONG.GPU PT, R3, desc[UR6][R2.64], R5 ;  /* 0x00000005020309a8 */ /* 0x001ea200081ee1c6 */
[----:B------:R-:W0:Y:S02]  /*26be0*/  S2R R4, SR_LTMASK ;  /* 0x0000000000047919 */ /* 0x000e240000003900 */
[----:B0-----:R-:W-:-:S04]  /*26bf0*/  LOP3.LUT R4, R4, UR4, RZ, 0xc0, !PT ;  /* 0x0000000404047c12 */ /* 0x001fc8000f8ec0ff */
[----:B-1----:R-:W0:Y:S01]  /*26c00*/  POPC R7, R4 ;  /* 0x0000000400077309 */ /* 0x002e220000000000 */
[----:B--2---:R-:W0:Y:S02]  /*26c10*/  SHFL.IDX PT, R0, R3, R0, 0x1f ;  /* 0x00001f0003007589 */ /* 0x004e2400000e0000 */
[----:B0-----:R-:W-:-:S07]  /*26c20*/  IADD3 R16, R0, UR36, R7 ;  /* 0x0000002400107c10 */ /* 0x001fce000fffe007 */
.L_x_773:
[----:B------:R-:W-:Y:S05]  /*26c30*/  BSYNC B0 ;  /* 0x0000000000007941 */ /* 0x000fea0003800000 */
.L_x_772:
[----:B------:R-:W-:-:S05]  /*26c40*/  IMAD.U32 R0, RZ, RZ, UR37 ;  /* 0x00000025ff007e24 */ /* 0x000fca000f8e00ff */
[----:B------:R-:W-:-:S13]  /*26c50*/  ISETP.NE.AND P0, PT, R0, 0x3, PT ;  /* 0x000000030000780c */ /* 0x000fda0003f05270 */
[----:B------:R-:W-:Y:S05]  /*26c60*/  @!P0 BRA `(.L_x_774) ;  /* 0x0000000000048947 */ /* 0x000fea0003800000 */
[----:B------:R-:W-:Y:S01]  /*26c70*/  BPT.TRAP 0x1 ;  /* 0x000000040000795c */ /* 0x000fe20000300000 */
.L_x_774:
[----:B------:R-:W2:Y:S01]  /*26c80*/  LDL.LU R0, [R1+0xc] ;  /* 0x00000c0001007983 */ /* 0x000ea20000300800 */
[----:B------:R-:W-:Y:S01]  /*26c90*/  IMAD R4, R27, 0x8, R22 ;  /* 0x000000081b047824 */ /* 0x000fe200078e0216 */
[----:B0-----:R-:W-:Y:S01]  /*26ca0*/  SHF.L.U32 R3, R29, 0x1f, RZ ;  /* 0x0000001f1d037819 */ /* 0x001fe200000006ff */
[----:B------:R-:W-:Y:S03]  /*26cb0*/  BSSY B0, `(.L_x_775) ;  /* 0x0000004000007945 */ /* 0x000fe60003800000 */
[----:B------:R-:W0:Y:S01]  /*26cc0*/  SYNCS.PHASECHK.TRANS64.TRYWAIT P0, [R4+URZ+0x38860], R3 ;  /* 0x03886003040075a7 */ /* 0x000e22000800017f */
[----:B--2---:R-:W-:Y:S01]  /*26cd0*/  IMAD R5, R26, -0x50, R0 ;  /* 0xffffffb01a057824 */ /* 0x004fe200078e0200 */
[----:B0-----:R-:W-:Y:S06]  /*26ce0*/  @!P0 BRA `(.L_x_776) ;  /* 0x0000004c00108947 */ /* 0x001fec0003800000 */
.L_x_929:
[----:B------:R-:W-:Y:S05]  /*26cf0*/  BSYNC B0 ;  /* 0x0000000000007941 */ /* 0x000fea0003800000 */
.L_x_775:
[----:B------:R-:W2:Y:S01]  /*26d00*/  S2R R0, SR_TID.X ;  /* 0x0000000000007919 */ /* 0x000ea20000002100 */
[----:B------:R-:W-:Y:S01]  /*26d10*/  UMOV UR4, 0xffffffff ;  /* 0xffffffff00047882 */ /* 0x000fe20000000000 */
[----:B-1----:R-:W-:Y:S01]  /*26d20*/  IMAD R7, R27, 0x5000, R34 ;  /* 0x000050001b077824 */ /* 0x002fe200078e0222 */
[----:B--2---:R-:W-:-:S04]  /*26d30*/  LOP3.LUT R0, R0, 0x7f, RZ, 0xc0, !PT ;  /* 0x0000007f00007812 */ /* 0x004fc800078ec0ff */
[----:B------:R-:W-:-:S05]  /*26d40*/  SHF.R.U32.HI R0, RZ, 0x3, R0 ;  /* 0x00000003ff007819 */ /* 0x000fca0000011600 */
[----:B------:R-:W-:Y:S01]  /*26d50*/  IMAD.IADD R5, R5, 0x1, -R0 ;  /* 0x0000000105057824 */ /* 0x000fe200078e0a00 */
[----:B------:R-:W-:Y:S06]  /*26d60*/  BRA.DIV UR4, `(.L_x_777) ;  /* 0x0000004e04047947 */ /* 0x000fec000b800000 */
[----:B------:R-:W1:Y:S01]  /*26d70*/  SHFL.IDX PT, R14, R24, RZ, 0x181f ;  /* 0x00181fff180e7589 */ /* 0x000e6200000e0000 */
[----:B------:R-:W-:Y:S01]  /*26d80*/  ULDC UR4, c[0x0][0x2f4] ;  /* 0x0000bd0000047ab9 */ /* 0x000fe20000000800 */
[C---:B------:R-:W-:Y:S01]  /*26d90*/  IMAD.SHL.U32 R8, R36.reuse, 0x2, RZ ;  /* 0x0000000224087824 */ /* 0x040fe200078e00ff */
[C---:B------:R-:W-:Y:S01]  /*26da0*/  ISETP.GE.AND P3, PT, R36.reuse, UR4, PT ;  /* 0x0000000424007c0c */ /* 0x040fe2000bf66270 */
[----:B0-----:R-:W0:Y:S01]  /*26db0*/  SHFL.IDX PT, R3, R25, RZ, 0x181f ;  /* 0x00181fff19037589 */ /* 0x001e2200000e0000 */
[----:B------:R-:W-:Y:S01]  /*26dc0*/  LOP3.LUT R2, R36, 0x40, RZ, 0xfc, !PT ;  /* 0x0000004024027812 */ /* 0x000fe200078efcff */
[----:B------:R-:W-:Y:S01]  /*26dd0*/  ULDC.64 UR6, c[0x0][0x208] ;  /* 0x0000820000067ab9 */ /* 0x000fe20000000a00 */
[----:B------:R-:W-:Y:S02]  /*26de0*/  ISETP.LT.OR P4, PT, R5, 0x1, P3 ;  /* 0x000000010500780c */ /* 0x000fe40001f81670 */
[----:B------:R-:W-:Y:S02]  /*26df0*/  ISETP.GE.AND P2, PT, R2, UR4, PT ;  /* 0x0000000402007c0c */ /* 0x000fe4000bf46270 */
[----:B------:R-:W-:-:S02]  /*26e00*/  LOP3.LUT R2, R36, 0x80, RZ, 0xfc, !PT ;  /* 0x0000008024027812 */ /* 0x000fc400078efcff */
[----:B------:R-:W-:Y:S02]  /*26e10*/  LEA R0, R7, R22, 0x1 ;  /* 0x0000001607007211 */ /* 0x000fe400078e08ff */
[----:B------:R-:W-:Y:S02]  /*26e20*/  ISETP.GE.AND P1, PT, R2, UR4, PT ;  /* 0x0000000402007c0c */ /* 0x000fe4000bf26270 */
[----:B------:R-:W-:Y:S02]  /*26e30*/  LOP3.LUT R2, R36, 0xc0, RZ, 0xfc, !PT ;  /* 0x000000c024027812 */ /* 0x000fe400078efcff */
[----:B-1----:R-:W-:Y:S02]  /*26e40*/  IADD3 R6, P0, R14, R8, RZ ;  /* 0x000000080e067210 */ /* 0x002fe40007f1e0ff */
[----:B------:R-:W1:Y:S03]  /*26e50*/  SHFL.IDX PT, R14, R24, 0x1, 0x181f ;  /* 0x00381f00180e7f89 */ /* 0x000e6600000e0000 */
[----:B0-----:R-:W-:Y:S01]  /*26e60*/  IMAD.X R7, RZ, RZ, R3, P0 ;  /* 0x000000ffff077224 */ /* 0x001fe200000e0603 */
[C---:B------:R-:W-:Y:S01]  /*26e70*/  ISETP.LT.OR P0, PT, R5.reuse, 0x1, P2 ;  /* 0x000000010500780c */ /* 0x040fe20001701670 */
[----:B------:R-:W0:Y:S04]  /*26e80*/  SHFL.IDX PT, R3, R25, 0x1, 0x181f ;  /* 0x00381f0019037f89 */ /* 0x000e2800000e0000 */
[----:B------:R-:W-:Y:S01]  /*26e90*/  LDGSTS.E.BYPASS.LTC128B.128 [R0+0x400], desc[UR6][R6.64], !P4 ;  /* 0x0040000006007fae */ /* 0x000fe2000e101d46 */
[----:B------:R-:W-:-:S07]  /*26ea0*/  ISETP.LT.OR P4, PT, R5, 0x1, P1 ;  /* 0x000000010500780c */ /* 0x000fce0000f81670 */
[----:B------:R-:W-:Y:S01]  /*26eb0*/  LDGSTS.E.BYPASS.LTC128B.128 [R0+0x2c00], desc[UR6][R6.64+0x80], !P0 ;  /* 0x02c0008006007fae */ /* 0x000fe2000c101d46 */
[----:B------:R-:W-:-:S05]  /*26ec0*/  ISETP.GE.AND P0, PT, R2, UR4, PT ;  /* 0x0000000402007c0c */ /* 0x000fca000bf06270 */
[----:B------:R-:W-:Y:S01]  /*26ed0*/  LDGSTS.E.BYPASS.LTC128B.128 [R0+0x5400], desc[UR6][R6.64+0x100], !P4 ;  /* 0x0540010006007fae */ /* 0x000fe2000e101d46 */
[----:B------:R-:W-:-:S13]  /*26ee0*/  ISETP.LT.OR P4, PT, R5, 0x1, P0 ;  /* 0x000000010500780c */ /* 0x000fda0000781670 */
[----:B------:R2:W-:Y:S01]  /*26ef0*/  LDGSTS.E.BYPASS.LTC128B.128 [R0+0x7c00], desc[UR6][R6.64+0x180], !P4 ;  /* 0x07c0018006007fae */ /* 0x0005e2000e101d46 */
[----:B-1----:R-:W-:-:S03]  /*26f00*/  IADD3 R2, P4, R14, R8, RZ ;  /* 0x000000080e027210 */ /* 0x002fc60007f9e0ff */
[----:B------:R-:W1:Y:S02]  /*26f10*/  SHFL.IDX PT, R14, R24, 0x2, 0x181f ;  /* 0x00581f00180e7f89 */ /* 0x000e6400000e0000 */
[----:B0-----:R-:W-:Y:S01]  /*26f20*/  IMAD.X R3, RZ, RZ, R3, P4 ;  /* 0x000000ffff037224 */ /* 0x001fe200020e0603 */
[----:B------:R-:W-:Y:S01]  /*26f30*/  ISETP.LT.OR P4, PT, R5, 0x11, P3 ;  /* 0x000000110500780c */ /* 0x000fe20001f81670 */
[----:B--2---:R-:W0:-:S12]  /*26f40*/  SHFL.IDX PT, R7, R25, 0x2, 0x181f ;  /* 0x00581f0019077f89 */ /* 0x004e1800000e0000 */
[----:B------:R-:W-:Y:S01]  /*26f50*/  LDGSTS.E.BYPASS.LTC128B.128 [R0+0xc00], desc[UR6][R2.64], !P4 ;  /* 0x00c0000002007fae */ /* 0x000fe2000e101d46 */
[----:B------:R-:W-:-:S13]  /*26f60*/  ISETP.LT.OR P4, PT, R5, 0x11, P2 ;  /* 0x000000110500780c */ /* 0x000fda0001781670 */
[----:B------:R-:W-:Y:S01]  /*26f70*/  LDGSTS.E.BYPASS.LTC128B.128 [R0+0x3400], desc[UR6][R2.64+0x80], !P4 ;  /* 0x0340008002007fae */ /* 0x000fe2000e101d46 */
[----:B------:R-:W-:-:S13]  /*26f80*/  ISETP.LT.OR P4, PT, R5, 0x11, P1 ;  /* 0x000000110500780c */ /* 0x000fda0000f81670 */
[----:B------:R-:W-:Y:S01]  /*26f90*/  LDGSTS.E.BYPASS.LTC128B.128 [R0+0x5c00], desc[UR6][R2.64+0x100], !P4 ;  /* 0x05c0010002007fae */ /* 0x000fe2000e101d46 */
[----:B------:R-:W-:-:S13]  /*26fa0*/  ISETP.LT.OR P4, PT, R5, 0x11, P0 ;  /* 0x000000110500780c */ /* 0x000fda0000781670 */
[----:B------:R2:W-:Y:S01]  /*26fb0*/  LDGSTS.E.BYPASS.LTC128B.128 [R0+0x8400], desc[UR6][R2.64+0x180], !P4 ;  /* 0x0840018002007fae */ /* 0x0005e2000e101d46 */
[----:B-1----:R-:W-:-:S03]  /*26fc0*/  IADD3 R6, P4, R14, R8, RZ ;  /* 0x000000080e067210 */ /* 0x002fc60007f9e0ff */
[----:B------:R-:W1:Y:S02]  /*26fd0*/  SHFL.IDX PT, R14, R24, 0x3, 0x181f ;  /* 0x00781f00180e7f89 */ /* 0x000e6400000e0000 */
[----:B0-----:R-:W-:Y:S01]  /*26fe0*/  IMAD.X R7, RZ, RZ, R7, P4 ;  /* 0x000000ffff077224 */ /* 0x001fe200020e0607 */
[C---:B------:R-:W-:Y:S01]  /*26ff0*/  ISETP.LT.OR P4, PT, R5.reuse, 0x21, P3 ;  /* 0x000000210500780c */ /* 0x040fe20001f81670 */
[----:B--2---:R-:W0:Y:S04]  /*27000*/  SHFL.IDX PT, R3, R25, 0x3, 0x181f ;  /* 0x00781f0019037f89 */ /* 0x004e2800000e0000 */
[----:B------:R-:W2:Y:S08]  /*27010*/  SHFL.IDX PT, R25, R25, 0x4, 0x181f ;  /* 0x00981f0019197f89 */ /* 0x000eb000000e0000 */
[----:B------:R3:W-:Y:S01]  /*27020*/  LDGSTS.E.BYPASS.LTC128B.128 [R0+0x1400], desc[UR6][R6.64], !P4 ;  /* 0x0140000006007fae */ /* 0x0007e2000e101d46 */
[----:B------:R-:W-:-:S13]  /*27030*/  ISETP.LT.OR P4, PT, R5, 0x21, P2 ;  /* 0x000000210500780c */ /* 0x000fda0001781670 */
[----:B------:R3:W-:Y:S01]  /*27040*/  LDGSTS.E.BYPASS.LTC128B.128 [R0+0x3c00], desc[UR6][R6.64+0x80], !P4 ;  /* 0x03c0008006007fae */ /* 0x0007e2000e101d46 */
[----:B------:R-:W-:-:S13]  /*27050*/  ISETP.LT.OR P4, PT, R5, 0x21, P1 ;  /* 0x000000210500780c */ /* 0x000fda0000f81670 */
[----:B------:R3:W-:Y:S01]  /*27060*/  LDGSTS.E.BYPASS.LTC128B.128 [R0+0x6400], desc[UR6][R6.64+0x100], !P4 ;  /* 0x0640010006007fae */ /* 0x0007e2000e101d46 */
[----:B------:R-:W-:-:S13]  /*27070*/  ISETP.LT.OR P4, PT, R5, 0x21, P0 ;  /* 0x000000210500780c */ /* 0x000fda0000781670 */
[----:B------:R3:W-:Y:S01]  /*27080*/  LDGSTS.E.BYPASS.LTC128B.128 [R0+0x8c00], desc[UR6][R6.64+0x180], !P4 ;  /* 0x08c0018006007fae */ /* 0x0007e2000e101d46 */
[----:B-1----:R-:W-:-:S03]  /*27090*/  IADD3 R2, P4, R14, R8, RZ ;  /* 0x000000080e027210 */ /* 0x002fc60007f9e0ff */
[----:B------:R3:W1:Y:S02]  /*270a0*/  SHFL.IDX PT, R14, R24, 0x4, 0x181f ;  /* 0x00981f00180e7f89 */ /* 0x00066400000e0000 */
[----:B0-----:R-:W-:Y:S01]  /*270b0*/  IMAD.X R3, RZ, RZ, R3, P4 ;  /* 0x000000ffff037224 */ /* 0x001fe200020e0603 */
[----:B------:R-:W-:-:S13]  /*270c0*/  ISETP.LT.OR P4, PT, R5, 0x31, P3 ;  /* 0x000000310500780c */ /* 0x000fda0001f81670 */
[----:B------:R3:W-:Y:S01]  /*270d0*/  LDGSTS.E.BYPASS.LTC128B.128 [R0+0x1c00], desc[UR6][R2.64], !P4 ;  /* 0x01c0000002007fae */ /* 0x0007e2000e101d46 */
[----:B------:R-:W-:-:S13]  /*270e0*/  ISETP.LT.OR P4, PT, R5, 0x31, P2 ;  /* 0x000000310500780c */ /* 0x000fda0001781670 */
[----:B------:R3:W-:Y:S01]  /*270f0*/  LDGSTS.E.BYPASS.LTC128B.128 [R0+0x4400], desc[UR6][R2.64+0x80], !P4 ;  /* 0x0440008002007fae */ /* 0x0007e2000e101d46 */
[----:B------:R-:W-:-:S13]  /*27100*/  ISETP.LT.OR P4, PT, R5, 0x31, P1 ;  /* 0x000000310500780c */ /* 0x000fda0000f81670 */
[----:B------:R3:W-:Y:S01]  /*27110*/  LDGSTS.E.BYPASS.LTC128B.128 [R0+0x6c00], desc[UR6][R2.64+0x100], !P4 ;  /* 0x06c0010002007fae */ /* 0x0007e2000e101d46 */
[----:B------:R-:W-:-:S13]  /*27120*/  ISETP.LT.OR P4, PT, R5, 0x31, P0 ;  /* 0x000000310500780c */ /* 0x000fda0000781670 */
[----:B-12---:R3:W-:Y:S02]  /*27130*/  LDGSTS.E.BYPASS.LTC128B.128 [R0+0x9400], desc[UR6][R2.64+0x180], !P4 ;  /* 0x0940018002007fae */ /* 0x0067e4000e101d46 */
.L_x_941:
[C---:B------:R-:W-:Y:S01]  /*27140*/  ISETP.LT.OR P3, PT, R5.reuse, 0x41, P3 ;  /* 0x000000410500780c */ /* 0x040fe20001f61670 */
[----:B------:R-:W-:Y:S01]  /*27150*/  ULDC.64 UR4, c[0x0][0x208] ;  /* 0x0000820000047ab9 */ /* 0x000fe20000000a00 */
[C---:B------:R-:W-:Y:S02]  /*27160*/  ISETP.LT.OR P2, PT, R5.reuse, 0x41, P2 ;  /* 0x000000410500780c */ /* 0x040fe40001741670 */
[C---:B------:R-:W-:Y:S02]  /*27170*/  ISETP.LT.OR P1, PT, R5.reuse, 0x41, P1 ;  /* 0x000000410500780c */ /* 0x040fe40000f21670 */
[----:B---3--:R-:W-:Y:S02]  /*27180*/  IADD3 R2, P4, R14, R8, RZ ;  /* 0x000000080e027210 */ /* 0x008fe40007f9e0ff */
        /* <DEDUP_REMOVED lines=11> */
.L_x_778:
[----:B------:R-:W-:Y:S02]  /*27240*/  PLOP3.LUT P1, PT, P1, P0, PT, 0xa2, 0x0 ;  /* 0x000000000000781c */ /* 0x000fe40000f21472 */
[----:B------:R-:W-:-:S08]  /*27250*/  @P0 R2UR P1, UR4, R4 ;  /* 0x00000000040402ca */ /* 0x000fd00000020000 */
[----:B------:R-:W-:-:S05]  /*27260*/  @P0 PLOP3.LUT P0, PT, P1, PT, PT, 0x80, 0x0 ;  /* 0x000000000000081c */ /* 0x000fca0000f0f070 */
[----:B------:R-:W-:Y:S01]  /*27270*/  @!P1 SYNCS.ARRIVE.TRANS64.RED.A0T1 RZ, [UR4+0x38850], RZ ;  /* 0x038850ffffff99a7 */ /* 0x000fe20008200404 */
[----:B------:R-:W-:Y:S07]  /*27280*/  @!P1 ARRIVES.LDGSTSBAR.64.TRANSCNT [UR4+0x38850] ;  /* 0x03885000ff0099b0 */ /* 0x000fee0008000a84 */
[----:B------:R-:W-:Y:S05]  /*27290*/  @P0 BRA.U.ANY `(.L_x_778) ;  /* 0xfffffffd00e80947 */ /* 0x000fea000393ffff */
[----:B------:R-:W-:Y:S01]  /*272a0*/  NOP ;  /* 0x0000000000007918 */ /* 0x000fe20000000000 */
[----:B0-----:R-:W-:-:S05]  /*272b0*/  IMAD.U32 R0, RZ, RZ, UR37 ;  /* 0x00000025ff007e24 */ /* 0x001fca000f8e00ff */
[----:B------:R-:W-:-:S13]  /*272c0*/  ISETP.NE.AND P2, PT, R0, 0x3, PT ;  /* 0x000000030000780c */ /* 0x000fda0003f45270 */
[----:B------:R-:W-:Y:S05]  /*272d0*/  @!P2 BRA `(.L_x_779) ;  /* 0x000000000004a947 */ /* 0x000fea0003800000 */
[----:B------:R-:W-:Y:S01]  /*272e0*/  BPT.TRAP 0x1 ;  /* 0x000000040000795c */ /* 0x000fe20000300000 */
.L_x_779:
[----:B------:R0:W-:Y:S01]  /*272f0*/  SYNCS.ARRIVE.TRANS64.A1T0 RZ, [R4+URZ+0x38850], RZ ;  /* 0x038850ff04ff79a7 */ /* 0x0001e2000810003f */
[----:B------:R-:W-:-:S05]  /*27300*/  VIADD R27, R27, 0x1 ;  /* 0x000000011b1b7836 */ /* 0x000fca0000000000 */
[----:B------:R-:W-:-:S04]  /*27310*/  ISETP.NE.AND P0, PT, R27, 0x2, PT ;  /* 0x000000021b00780c */ /* 0x000fc80003f05270 */
[----:B------:R-:W-:Y:S02]  /*27320*/  SEL R0, RZ, 0x1, P0 ;  /* 0x00000001ff007807 */ /* 0x000fe40000000000 */
[----:B------:R-:W-:Y:S02]  /*27330*/  SEL R27, R27, RZ, P0 ;  /* 0x000000ff1b1b7207 */ /* 0x000fe40000000000 */
[----:B0-----:R-:W-:-:S07]  /*27340*/  LOP3.LUT R29, R29, R0, RZ, 0x3c, !PT ;  /* 0x000000001d1d7212 */ /* 0x001fce00078e3cff */
.L_x_734:
[----:B------:R-:W-:Y:S05]  /*27350*/  BSYNC B7 ;  /* 0x0000000000077941 */ /* 0x000fea0003800000 */
.L_x_732:
[----:B------:R-:W-:-:S13]  /*27360*/  LOP3.LUT P0, RZ, R23, 0x40, RZ, 0xc0, !PT ;  /* 0x0000004017ff7812 */ /* 0x000fda000780c0ff */
[----:B------:R-:W-:Y:S05]  /*27370*/  @!P0 BRA `(.L_x_780) ;  /* 0x0000000000248947 */ /* 0x000fea0003800000 */
[----:B------:R-:W-:Y:S05]  /*27380*/  WARPSYNC.ALL ;  /* 0x0000000000007948 */ /* 0x000fea0003800000 */
[----:B------:R-:W1:Y:S08]  /*27390*/  S2UR UR5, SR_CgaCtaId ;  /* 0x00000000000579c3 */ /* 0x000e700000008800 */
[----:B------:R-:W-:Y:S06]  /*273a0*/  BAR.SYNC.DEFER_BLOCKING 0x5, 0x180 ;  /* 0x0146000000007b1d */ /* 0x000fec0000010000 */
[----:B------:R-:W-:-:S02]  /*273b0*/  UMOV UR4, 0x400 ;  /* 0x0000040000047882 */ /* 0x000fc40000000000 */
[----:B-1----:R-:W-:-:S06]  /*273c0*/  ULEA UR4, UR5, UR4, 0x18 ;  /* 0x0000000405047291 */ /* 0x002fcc000f8ec03f */
[----:B0-----:R-:W-:-:S05]  /*273d0*/  IMAD.U32 R22, RZ, RZ, UR4 ;  /* 0x00000004ff167e24 */ /* 0x001fca000f8e00ff */
[----:B------:R0:W1:Y:S01]  /*273e0*/  LDS.128 R16, [R22+0x388d0] ;  /* 0x0388d00016107984 */ /* 0x0000620000000c00 */
[----:B------:R-:W-:Y:S06]  /*273f0*/  BAR.ARV 0x4, 0x180 ;  /* 0x0106000000007b1d */ /* 0x000fec0000002000 */
[----:B------:R-:W-:Y:S05]  /*27400*/  BRA `(.L_x_781) ;  /* 0x0000000800487947 */ /* 0x000fea0003800000 */
.L_x_780:
[----:B------:R-:W1:Y:S01]  /*27410*/  S2R R8, SR_TID.X ;  /* 0x0000000000087919 */ /* 0x000e620000002100 */
[----:B------:R-:W-:Y:S01]  /*27420*/  UMOV UR4, 0xffffffff ;  /* 0xffffffff00047882 */ /* 0x000fe20000000000 */
[----:B-1----:R-:W-:-:S04]  /*27430*/  LOP3.LUT R8, R8, 0x1f, RZ, 0xc0, !PT ;  /* 0x0000001f08087812 */ /* 0x002fc800078ec0ff */
[----:B------:R-:W-:Y:S01]  /*27440*/  ISETP.NE.AND P0, PT, R8, 0x1f, PT ;  /* 0x0000001f0800780c */ /* 0x000fe20003f05270 */
[----:B------:R-:W-:-:S12]  /*27450*/  BRA.DIV UR4, `(.L_x_782) ;  /* 0x0000004e04387947 */ /* 0x000fd8000b800000 */
[----:B0-----:R-:W-:Y:S01]  /*27460*/  IMAD.IADD R5, R19, 0x1, R8 ;  /* 0x0000000113057824 */ /* 0x001fe200078e0208 */
[----:B------:R-:W-:Y:S01]  /*27470*/  ULDC UR4, c[0x0][0xc3c] ;  /* 0x00030f0000047ab9 */ /* 0x000fe20000000800 */
[----:B------:R-:W-:-:S03]  /*27480*/  ULDC.64 UR6, c[0x0][0x208] ;  /* 0x0000820000067ab9 */ /* 0x000fc60000000a00 */
[----:B------:R-:W-:-:S13]  /*27490*/  ISETP.GE.OR P1, PT, R5, UR4, !P0 ;  /* 0x0000000405007c0c */ /* 0x000fda000c726670 */
[----:B------:R-:W0:Y:S02]  /*274a0*/  @!P1 LDC.64 R2, c[0x0][0xc80] ;  /* 0x00032000ff029b82 */ /* 0x000e240000000a00 */
[----:B0-----:R-:W-:-:S06]  /*274b0*/  @!P1 IMAD.WIDE R2, R5, 0x4, R2 ;  /* 0x0000000405029825 */ /* 0x001fcc00078e0202 */
[----:B------:R-:W2:Y:S01]  /*274c0*/  @!P1 LDG.E R2, desc[UR6][R2.64] ;  /* 0x0000000602029981 */ /* 0x000ea2000c1e1900 */
[----:B------:R-:W-:Y:S01]  /*274d0*/  IMAD.MOV.U32 R4, RZ, RZ, RZ ;  /* 0x000000ffff047224 */ /* 0x000fe200078e00ff */
[C---:B------:R-:W-:Y:S02]  /*274e0*/  ISETP.GE.U32.AND P2, PT, R8.reuse, 0x2, PT ;  /* 0x000000020800780c */ /* 0x040fe40003f46070 */
[C---:B------:R-:W-:Y:S01]  /*274f0*/  ISETP.GE.U32.AND P3, PT, R8.reuse, 0x4, PT ;  /* 0x000000040800780c */ /* 0x040fe20003f66070 */
[----:B------:R-:W-:Y:S01]  /*27500*/  SHFL.IDX PT, R0, R16, 0x1, 0x1f ;  /* 0x00201f0010007f89 */ /* 0x000fe200000e0000 */
[C---:B------:R-:W-:Y:S02]  /*27510*/  ISETP.GE.U32.AND P4, PT, R8.reuse, 0x8, PT ;  /* 0x000000080800780c */ /* 0x040fe40003f86070 */
[C---:B------:R-:W-:Y:S01]  /*27520*/  ISETP.GE.U32.AND P5, PT, R8.reuse, 0x10, PT ;  /* 0x000000100800780c */ /* 0x040fe20003fa6070 */
[----:B--2---:R-:W-:Y:S01]  /*27530*/  @!P1 IMAD.MOV.U32 R4, RZ, RZ, R2 ;  /* 0x000000ffff049224 */ /* 0x004fe200078e0002 */
[----:B------:R-:W-:-:S04]  /*27540*/  ISETP.NE.AND P1, PT, R8, RZ, PT ;  /* 0x000000ff0800720c */ /* 0x000fc80003f25270 */
[----:B------:R-:W0:Y:S02]  /*27550*/  SHFL.UP PT, R14, R4, 0x1, RZ ;  /* 0x04200000040e7989 */ /* 0x000e2400000e00ff */
[----:B0-----:R-:W-:-:S04]  /*27560*/  SEL R5, R14, RZ, P1 ;  /* 0x000000ff0e057207 */ /* 0x001fc80000800000 */
[----:B------:R-:W-:Y:S02]  /*27570*/  IADD3 R6, R4, R5, RZ ;  /* 0x0000000504067210 */ /* 0x000fe40007ffe0ff */
        /* <DEDUP_REMOVED lines=14> */
.L_x_951:
[----:B------:R-:W-:Y:S02]  /*27660*/  ULDC UR4, c[0x0][0xc38] ;  /* 0x00030e0000047ab9 */ /* 0x000fe40000000800 */
[----:B------:R-:W-:-:S04]  /*27670*/  IMAD.U32 R7, RZ, RZ, UR4 ;  /* 0x00000004ff077e24 */ /* 0x000fc8000f8e00ff */
[----:B-1----:R-:W-:-:S04]  /*27680*/  IMAD R3, R14, R7, RZ ;  /* 0x000000070e037224 */ /* 0x002fc800078e02ff */
[----:B------:R-:W-:-:S05]  /*27690*/  IMAD.IADD R6, R0, 0x1, R3 ;  /* 0x0000000100067824 */ /* 0x000fca00078e0203 */
[----:B------:R-:W-:-:S13]  /*276a0*/  ISETP.GT.AND P6, PT, R6, R5, PT ;  /* 0x000000050600720c */ /* 0x000fda0003fc4270 */
[----:B------:R-:W-:Y:S05]  /*276b0*/  @P6 BRA `(.L_x_783) ;  /* 0x0000000000a06947 */ /* 0x000fea0003800000 */
.L_x_788:
[----:B------:R-:W1:Y:S01]  /*276c0*/  LDC R0, c[0x0][0xc3c] ;  /* 0x00030f00ff007b82 */ /* 0x000e620000000800 */
[----:B------:R-:W-:-:S05]  /*276d0*/  VIADD R19, R19, 0x1f ;  /* 0x0000001f13137836 */ /* 0x000fca0000000000 */
[----:B-1----:R-:W-:-:S13]  /*276e0*/  ISETP.GE.AND P6, PT, R19, R0, PT ;  /* 0x000000001300720c */ /* 0x002fda0003fc6270 */
[----:B------:R-:W-:Y:S05]  /*276f0*/  @P6 BRA `(.L_x_784) ;  /* 0x0000000400486947 */ /* 0x000fea0003800000 */
[----:B0-----:R-:W0:Y:S01]  /*27700*/  S2R R2, SR_TID.X ;  /* 0x0000000000027919 */ /* 0x001e220000002100 */
[----:B------:R-:W-:Y:S01]  /*27710*/  BSSY B0, `(.L_x_785) ;  /* 0x000000a000007945 */ /* 0x000fe20003800000 */
[----:B------:R-:W-:Y:S01]  /*27720*/  IMAD.MOV.U32 R4, RZ, RZ, RZ ;  /* 0x000000ffff047224 */ /* 0x000fe200078e00ff */
[----:B0-----:R-:W-:-:S05]  /*27730*/  LOP3.LUT R2, R2, 0x1f, RZ, 0xc0, !PT ;  /* 0x0000001f02027812 */ /* 0x001fca00078ec0ff */
[----:B------:R-:W-:-:S05]  /*27740*/  IMAD.IADD R7, R19, 0x1, R2 ;  /* 0x0000000113077824 */ /* 0x000fca00078e0202 */
[----:B------:R-:W-:-:S13]  /*27750*/  ISETP.GE.OR P6, PT, R7, R0, !P0 ;  /* 0x000000000700720c */ /* 0x000fda00047c6670 */
[----:B------:R-:W-:Y:S05]  /*27760*/  @P6 BRA `(.L_x_786) ;  /* 0x0000000000106947 */ /* 0x000fea0003800000 */
[----:B------:R-:W0:Y:S01]  /*27770*/  LDC.64 R2, c[0x0][0xc80] ;  /* 0x00032000ff027b82 */ /* 0x000e220000000a00 */
[----:B------:R-:W-:Y:S01]  /*27780*/  ULDC.64 UR4, c[0x0][0x208] ;  /* 0x0000820000047ab9 */ /* 0x000fe20000000a00 */
[----:B0-----:R-:W-:-:S05]  /*27790*/  IMAD.WIDE R2, R7, 0x4, R2 ;  /* 0x0000000407027825 */ /* 0x001fca00078e0202 */
[----:B------:R0:W5:Y:S02]  /*277a0*/  LDG.E R4, desc[UR4][R2.64] ;  /* 0x0000000402047981 */ /* 0x000164000c1e1900 */
.L_x_786:
[----:B------:R-:W-:Y:S05]  /*277b0*/  BSYNC B0 ;  /* 0x0000000000007941 */ /* 0x000fea0003800000 */
.L_x_785:
[----:B------:R-:W-:-:S03]  /*277c0*/  UMOV UR4, 0xffffffff ;  /* 0xffffffff00047882 */ /* 0x000fc60000000000 */
[----:B------:R-:W-:Y:S05]  /*277d0*/  BRA.DIV UR4, `(.L_x_787) ;  /* 0x0000004e04807947 */ /* 0x000fea000b800000 */
[----:B-----5:R-:W1:Y:S02]  /*277e0*/  SHFL.UP PT, R14, R4, 0x1, RZ ;  /* 0x04200000040e7989 */ /* 0x020e6400000e00ff */
[----:B-1----:R-:W-:-:S05]  /*277f0*/  SEL R13, R14, RZ, P1 ;  /* 0x000000ff0e0d7207 */ /* 0x002fca0000800000 */
[----:B------:R-:W-:-:S05]  /*27800*/  IMAD.IADD R13, R4, 0x1, R13 ;  /* 0x00000001040d7824 */ /* 0x000fca00078e020d */
[----:B------:R-:W1:Y:S02]  /*27810*/  SHFL.UP PT, R14, R13, 0x2, RZ ;  /* 0x044000000d0e7989 */ /* 0x000e6400000e00ff */
[----:B-1----:R-:W-:-:S05]  /*27820*/  SEL R0, R14, RZ, P2 ;  /* 0x000000ff0e007207 */ /* 0x002fca0001000000 */
[----:B------:R-:W-:-:S05]  /*27830*/  IMAD.IADD R0, R13, 0x1, R0 ;  /* 0x000000010d007824 */ /* 0x000fca00078e0200 */
[----:B------:R-:W0:Y:S02]  /*27840*/  SHFL.UP PT, R14, R0, 0x4, RZ ;  /* 0x04800000000e7989 */ /* 0x000e2400000e00ff */
[----:B0-----:R-:W-:-:S04]  /*27850*/  SEL R3, R14, RZ, P3 ;  /* 0x000000ff0e037207 */ /* 0x001fc80001800000 */
[----:B------:R-:W-:-:S05]  /*27860*/  IADD3 R2, R0, R3, RZ ;  /* 0x0000000300027210 */ /* 0x000fca0007ffe0ff */
[----:B------:R-:W0:Y:S02]  /*27870*/  SHFL.UP PT, R14, R2, 0x8, RZ ;  /* 0x05000000020e7989 */ /* 0x000e2400000e00ff */
[----:B0-----:R-:W-:-:S05]  /*27880*/  SEL R3, R14, RZ, P4 ;  /* 0x000000ff0e037207 */ /* 0x001fca0002000000 */
[----:B------:R-:W-:-:S05]  /*27890*/  IMAD.IADD R3, R2, 0x1, R3 ;  /* 0x0000000102037824 */ /* 0x000fca00078e0203 */
[----:B------:R-:W0:Y:S02]  /*278a0*/  SHFL.UP PT, R14, R3, 0x10, RZ ;  /* 0x06000000030e7989 */ /* 0x000e2400000e00ff */
[----:B0-----:R-:W-:-:S05]  /*278b0*/  SEL R14, R14, RZ, P5 ;  /* 0x000000ff0e0e7207 */ /* 0x001fca0002800000 */
[----:B------:R-:W-:-:S05]  /*278c0*/  IMAD.IADD R2, R3, 0x1, R14 ;  /* 0x0000000103027824 */ /* 0x000fca00078e020e */
[----:B------:R0:W1:Y:S02]  /*278d0*/  SHFL.IDX PT, R14, R2, 0x1f, 0x1f ;  /* 0x03e01f00020e7f89 */ /* 0x00006400000e0000 */
.L_x_959:
[----:B------:R-:W-:Y:S02]  /*278e0*/  ULDC UR4, c[0x0][0xc38] ;  /* 0x00030e0000047ab9 */ /* 0x000fe40000000800 */
[----:B------:R-:W-:-:S04]  /*278f0*/  IMAD.U32 R7, RZ, RZ, UR4 ;  /* 0x00000004ff077e24 */ /* 0x000fc8000f8e00ff */
[----:B-1----:R-:W-:-:S04]  /*27900*/  IMAD R3, R14, R7, RZ ;  /* 0x000000070e037224 */ /* 0x002fc800078e02ff */
[----:B------:R-:W-:-:S05]  /*27910*/  IMAD.IADD R6, R3, 0x1, R6 ;  /* 0x0000000103067824 */ /* 0x000fca00078e0206 */
[----:B------:R-:W-:-:S13]  /*27920*/  ISETP.GT.AND P6, PT, R6, R5, PT ;  /* 0x000000050600720c */ /* 0x000fda0003fc4270 */
[----:B------:R-:W-:Y:S05]  /*27930*/  @!P6 BRA `(.L_x_788) ;  /* 0xfffffffc0060e947 */ /* 0x000fea000383ffff */
.L_x_783:
[----:B------:R-:W-:Y:S01]  /*27940*/  IMAD.IADD R6, R6, 0x1, -R3 ;  /* 0x0000000106067824 */ /* 0x000fe200078e0a03 */
[----:B------:R-:W-:-:S03]  /*27950*/  UMOV UR4, 0xffffffff ;  /* 0xffffffff00047882 */ /* 0x000fc60000000000 */
[----:B------:R-:W-:-:S05]  /*27960*/  IMAD R0, R2, R7, R6 ;  /* 0x0000000702007224 */ /* 0x000fca00078e0206 */
[----:B------:R-:W-:Y:S01]  /*27970*/  ISETP.GT.AND P6, PT, R0, R5, PT ;  /* 0x000000050000720c */ /* 0x000fe20003fc4270 */
[----:B------:R-:W-:-:S12]  /*27980*/  BRA.DIV UR4, `(.L_x_789) ;  /* 0x0000004e04d07947 */ /* 0x000fd8000b800000 */
[----:B------:R-:W-:-:S04]  /*27990*/  VOTE.ANY R3, PT, !P6 ;  /* 0x0000000000037806 */ /* 0x000fc800070e0100 */
[----:B------:R-:W1:Y:S02]  /*279a0*/  POPC R0, R3 ;  /* 0x0000000300007309 */ /* 0x000e640000000000 */
[----:B-1----:R1:W2:Y:S02]  /*279b0*/  SHFL.IDX PT, R4, R4, R0, 0x1f ;  /* 0x00001f0004047589 */ /* 0x0022a400000e0000 */
.L_x_963:
[----:B------:R-:W-:Y:S01]  /*279c0*/  ISETP.NE.AND P0, PT, R3, RZ, PT ;  /* 0x000000ff0300720c */ /* 0x000fe20003f05270 */
[----:B------:R-:W-:-:S12]  /*279d0*/  IMAD.MOV.U32 R14, RZ, RZ, RZ ;  /* 0x000000ffff0e7224 */ /* 0x000fd800078e00ff */
[----:B------:R-:W-:Y:S05]  /*279e0*/  @!P0 BRA `(.L_x_790) ;  /* 0x0000000000108947 */ /* 0x000fea0003800000 */
[----:B------:R-:W-:Y:S01]  /*279f0*/  UMOV UR4, 0xffffffff ;  /* 0xffffffff00047882 */ /* 0x000fe20000000000 */
[----:B------:R-:W-:Y:S02]  /*27a00*/  VIADD R12, R0, 0xffffffff ;  /* 0xffffffff000c7836 */ /* 0x000fe40000000000 */
[----:B------:R-:W-:Y:S05]  /*27a10*/  BRA.DIV UR4, `(.L_x_791) ;  /* 0x0000004e04f47947 */ /* 0x000fea000b800000 */
[----:B------:R3:W4:Y:S02]  /*27a20*/  SHFL.IDX PT, R14, R2, R12, 0x1f ;  /* 0x00001f0c020e7589 */ /* 0x00072400000e0000 */
.L_x_790:
[----:B--2---:R-:W-:Y:S01]  /*27a30*/  IABS R8, R4 ;  /* 0x0000000400087213 */ /* 0x004fe20000000000 */
[----:B----4-:R-:W-:Y:S02]  /*27a40*/  IMAD R16, R14, R7, R6 ;  /* 0x000000070e107224 */ /* 0x010fe400078e0206 */
[----:B------:R-:W-:Y:S01]  /*27a50*/  IMAD.IADD R19, R0, 0x1, R19 ;  /* 0x0000000100137824 */ /* 0x000fe200078e0213 */
[----:B------:R-:W2:Y:S08]  /*27a60*/  I2F.RP R9, R8 ;  /* 0x0000000800097306 */ /* 0x000eb00000209400 */
[----:B--2---:R-:W0:Y:S02]  /*27a70*/  MUFU.RCP R9, R9 ;  /* 0x0000000900097308 */ /* 0x004e240000001000 */
[----:B0--3--:R-:W-:-:S06]  /*27a80*/  VIADD R2, R9, 0xffffffe ;  /* 0x0ffffffe09027836 */ /* 0x009fcc0000000000 */
[----:B------:R0:W2:Y:S02]  /*27a90*/  F2I.FTZ.U32.TRUNC.NTZ R3, R2 ;  /* 0x0000000200037305 */ /* 0x0000a4000021f000 */
[----:B0-----:R-:W-:Y:S02]  /*27aa0*/  IMAD.MOV.U32 R2, RZ, RZ, RZ ;  /* 0x000000ffff027224 */ /* 0x001fe400078e00ff */
[----:B--2---:R-:W-:-:S04]  /*27ab0*/  IMAD.MOV R7, RZ, RZ, -R3 ;  /* 0x000000ffff077224 */ /* 0x004fc800078e0a03 */
[----:B------:R-:W-:-:S04]  /*27ac0*/  IMAD R7, R7, R8, RZ ;  /* 0x0000000807077224 */ /* 0x000fc800078e02ff */
[----:B------:R-:W-:-:S04]  /*27ad0*/  IMAD.HI.U32 R3, R3, R7, R2 ;  /* 0x0000000703037227 */ /* 0x000fc800078e0002 */
[----:B------:R-:W-:Y:S01]  /*27ae0*/  IMAD.IADD R7, R5, 0x1, -R16 ;  /* 0x0000000105077824 */ /* 0x000fe200078e0a10 */
[----:B------:R-:W-:-:S04]  /*27af0*/  IABS R5, R4 ;  /* 0x0000000400057213 */ /* 0x000fc80000000000 */
[----:B------:R-:W-:Y:S02]  /*27b00*/  IABS R2, R7 ;  /* 0x0000000700027213 */ /* 0x000fe40000000000 */
[----:B------:R-:W-:-:S03]  /*27b10*/  IADD3 R5, RZ, -R5, RZ ;  /* 0x80000005ff057210 */ /* 0x000fc60007ffe0ff */
        /* <DEDUP_REMOVED lines=11> */
[----:B------:R-:W-:-:S05]  /*27bd0*/  @!P1 LOP3.LUT R3, RZ, R4, RZ, 0x33, !PT ;  /* 0x00000004ff039212 */ /* 0x000fca00078e33ff */
[--C-:B------:R-:W-:Y:S02]  /*27be0*/  IMAD.MOV R17, RZ, RZ, -R3.reuse ;  /* 0x000000ffff117224 */ /* 0x100fe400078e0a03 */
[----:B------:R-:W-:Y:S02]  /*27bf0*/  IMAD.MOV.U32 R18, RZ, RZ, R3 ;  /* 0x000000ffff127224 */ /* 0x000fe400078e0003 */
[----:B------:R-:W-:Y:S01]  /*27c00*/  IMAD R17, R4, R17, R7 ;  /* 0x0000001104117224 */ /* 0x000fe200078e0207 */
[----:B------:R-:W-:Y:S06]  /*27c10*/  BRA `(.L_x_792) ;  /* 0x00000000001c7947 */ /* 0x000fec0003800000 */
.L_x_784:
[----:B------:R-:W-:Y:S01]  /*27c20*/  UMOV UR4, URZ ;  /* 0x0000003f00047c82 */ /* 0x000fe20008000000 */
[----:B------:R-:W-:Y:S01]  /*27c30*/  UMOV UR5, URZ ;  /* 0x0000003f00057c82 */ /* 0x000fe20008000000 */
[----:B------:R-:W-:Y:S01]  /*27c40*/  ULDC UR6, c[0x0][0xc3c] ;  /* 0x00030f0000067ab9 */ /* 0x000fe20000000800 */
[----:B------:R-:W-:Y:S02]  /*27c50*/  IMAD.MOV.U32 R16, RZ, RZ, R5 ;  /* 0x000000ffff107224 */ /* 0x000fe400078e0005 */
[----:B------:R-:W-:Y:S02]  /*27c60*/  IMAD.U32 R17, RZ, RZ, UR4 ;  /* 0x00000004ff117e24 */ /* 0x000fe4000f8e00ff */
[----:B------:R-:W-:Y:S02]  /*27c70*/  IMAD.U32 R18, RZ, RZ, UR5 ;  /* 0x00000005ff127e24 */ /* 0x000fe4000f8e00ff */
[----:B------:R-:W-:-:S07]  /*27c80*/  IMAD.U32 R19, RZ, RZ, UR6 ;  /* 0x00000006ff137e24 */ /* 0x000fce000f8e00ff */
.L_x_792:
        /* <DEDUP_REMOVED lines=10> */
.L_x_781:
[----:B------:R-:W-:Y:S02]  /*27d30*/  ULDC UR4, c[0x0][0xc3c] ;  /* 0x00030f0000047ab9 */ /* 0x000fe40000000800 */
[----:B-1----:R-:W-:-:S13]  /*27d40*/  ISETP.GE.AND P0, PT, R19, UR4, PT ;  /* 0x0000000413007c0c */ /* 0x002fda000bf06270 */
[----:B------:R-:W-:Y:S05]  /*27d50*/  @!P0 BRA `(.L_x_793) ;  /* 0xffffff9c00588947 */ /* 0x000fea000383ffff */
[----:B------:R-:W-:Y:S05]  /*27d60*/  BSYNC B8 ;  /* 0x0000000000087941 */ /* 0x000fea0003800000 */
.L_x_684:
[----:B------:R-:W3:Y:S01]  /*27d70*/  LDL.LU R0, [R1+0x30] ;  /* 0x0000300001007983 */ /* 0x000ee20000300800 */
[----:B------:R-:W-:Y:S01]  /*27d80*/  BSSY B0, `(.L_x_794) ;  /* 0x000000b000007945 */ /* 0x000fe20003800000 */
[----:B------:R-:W4:Y:S01]  /*27d90*/  S2R R5, SR_CgaCtaId ;  /* 0x0000000000057919 */ /* 0x000f220000008800 */
[----:B---3--:R-:W-:-:S04]  /*27da0*/  IADD3 R0, R0, 0x1, RZ ;  /* 0x0000000100007810 */ /* 0x008fc80007ffe0ff */
[----:B01----:R-:W-:-:S04]  /*27db0*/  LEA.HI R2, R0, R0, RZ, 0x1 ;  /* 0x0000000000027211 */ /* 0x003fc800078f08ff */
[----:B------:R-:W-:Y:S02]  /*27dc0*/  LOP3.LUT R3, R2, 0xfffffffe, RZ, 0xc0, !PT ;  /* 0xfffffffe02037812 */ /* 0x000fe400078ec0ff */
[----:B------:R-:W-:-:S03]  /*27dd0*/  MOV R2, 0x400 ;  /* 0x0000040000027802 */ /* 0x000fc60000000f00 */
[----:B------:R-:W-:Y:S01]  /*27de0*/  IMAD.IADD R0, R0, 0x1, -R3 ;  /* 0x0000000100007824 */ /* 0x000fe200078e0a03 */
[----:B----4-:R-:W-:-:S04]  /*27df0*/  LEA R5, R5, R2, 0x18 ;  /* 0x0000000205057211 */ /* 0x010fc800078ec0ff */
[----:B------:R-:W-:-:S04]  /*27e00*/  SHF.L.U32 R0, R0, 0x1f, RZ ;  /* 0x0000001f00007819 */ /* 0x000fc800000006ff */
[----:B------:R-:W0:Y:S02]  /*27e10*/  SYNCS.PHASECHK.TRANS64.TRYWAIT P0, [R5+URZ+0x38820], R0 ;  /* 0x03882000050075a7 */ /* 0x000e24000800017f */
[----:B0-----:R-:W-:Y:S05]  /*27e20*/  @!P0 BRA `(.L_x_795) ;  /* 0x0000004c00148947 */ /* 0x001fea0003800000 */
.L_x_966:
[----:B------:R-:W-:Y:S05]  /*27e30*/  BSYNC B0 ;  /* 0x0000000000007941 */ /* 0x000fea0003800000 */
.L_x_794:
[----:B------:R-:W-:-:S03]  /*27e40*/  UMOV UR4, 0xffffffff ;  /* 0xffffffff00047882 */ /* 0x000fc60000000000 */
[----:B------:R-:W-:Y:S05]  /*27e50*/  BRA.DIV UR4, `(.L_x_796) ;  /* 0x0000004e041c7947 */ /* 0x000fea000b800000 */
[----:B0-----:R-:W0:Y:S02]  /*27e60*/  S2R R0, SR_TID.X ;  /* 0x0000000000007919 */ /* 0x001e240000002100 */
[----:B0-----:R-:W-:-:S04]  /*27e70*/  SHF.R.U32.HI R0, RZ, 0x5, R0 ;  /* 0x00000005ff007819 */ /* 0x001fc80000011600 */
[----:B------:R-:W-:-:S05]  /*27e80*/  LOP3.LUT R0, R0, 0x3, RZ, 0xc0, !PT ;  /* 0x0000000300007812 */ /* 0x000fca00078ec0ff */
[----:B------:R0:W1:Y:S02]  /*27e90*/  SHFL.IDX PT, R14, R0, RZ, 0x1f ;  /* 0x00001fff000e7589 */ /* 0x00006400000e0000 */
.L_x_969:
[----:B-1----:R-:W-:-:S13]  /*27ea0*/  ISETP.NE.AND P0, PT, R14, RZ, PT ;  /* 0x000000ff0e00720c */ /* 0x002fda0003f05270 */
[----:B------:R-:W-:Y:S05]  /*27eb0*/  @P0 BRA `(.L_x_436) ;  /* 0x0000000000880947 */ /* 0x000fea0003800000 */
[----:B------:R-:W-:-:S03]  /*27ec0*/  UMOV UR4, 0xffffffff ;  /* 0xffffffff00047882 */ /* 0x000fc60000000000 */
[----:B------:R-:W-:Y:S05]  /*27ed0*/  BRA.DIV UR4, `(.L_x_797) ;  /* 0x0000004e04307947 */ /* 0x000fea000b800000 */
[----:B------:R-:W-:-:S13]  /*27ee0*/  ELECT P6, URZ, PT ;  /* 0x00000000003f782f */ /* 0x000fda00038c0000 */
.L_x_972:
[----:B------:R-:W-:Y:S05]  /*27ef0*/  @!P6 BRA `(.L_x_436) ;  /* 0x000000000078e947 */ /* 0x000fea0003800000 */
[----:B------:R-:W-:-:S06]  /*27f00*/  ULOP3.LUT UR4, UR60, 0x2, URZ, 0xfc, !UPT ;  /* 0x000000023c047892 */ /* 0x000fcc000f8efc3f */
[----:B0-----:R-:W-:-:S05]  /*27f10*/  IMAD.U32 R0, RZ, RZ, UR4 ;  /* 0x00000004ff007e24 */ /* 0x001fca000f8e00ff */
[----:B------:R-:W-:-:S13]  /*27f20*/  ISETP.NE.AND P0, PT, R0, 0x3, PT ;  /* 0x000000030000780c */ /* 0x000fda0003f05270 */
[----:B------:R-:W-:Y:S05]  /*27f30*/  @!P0 BRA `(.L_x_798) ;  /* 0x0000000000048947 */ /* 0x000fea0003800000 */
[----:B------:R-:W-:Y:S01]  /*27f40*/  BPT.TRAP 0x1 ;  /* 0x000000040000795c */ /* 0x000fe20000300000 */
.L_x_798:
[----:B------:R-:W-:Y:S01]  /*27f50*/  IMAD R3, R27, 0x8, R5 ;  /* 0x000000081b037824 */ /* 0x000fe200078e0205 */
[----:B------:R-:W-:Y:S01]  /*27f60*/  SHF.L.U32 R2, R29, 0x1f, RZ ;  /* 0x0000001f1d027819 */ /* 0x000fe200000006ff */
[----:B------:R-:W-:-:S03]  /*27f70*/  VIADD R27, R27, 0x1 ;  /* 0x000000011b1b7836 */ /* 0x000fc60000000000 */
[----:B------:R-:W0:Y:S02]  /*27f80*/  SYNCS.PHASECHK.TRANS64.TRYWAIT P1, [R3+URZ+0x38840], R2 ;  /* 0x03884002030075a7 */ /* 0x000e24000802017f */
[----:B------:R-:W-:-:S04]  /*27f90*/  ISETP.NE.AND P2, PT, R27, 0x2, PT ;  /* 0x000000021b00780c */ /* 0x000fc80003f45270 */
[----:B------:R-:W-:Y:S01]  /*27fa0*/  SEL R0, RZ, 0x1, P2 ;  /* 0x00000001ff007807 */ /* 0x000fe20001000000 */
[----:B0-----:R-:W-:Y:S08]  /*27fb0*/  @!P1 BRA `(.L_x_799) ;  /* 0x0000004c00189947 */ /* 0x001ff00003800000 */
.L_x_973:
[----:B------:R-:W-:Y:S02]  /*27fc0*/  SEL R27, R27, RZ, P2 ;  /* 0x000000ff1b1b7207 */ /* 0x000fe40001000000 */
[----:B------:R-:W-:Y:S01]  /*27fd0*/  LOP3.LUT R0, R29, R0, RZ, 0x3c, !PT ;  /* 0x000000001d007212 */ /* 0x000fe200078e3cff */
[----:B------:R-:W-:Y:S06]  /*27fe0*/  @!P0 BRA `(.L_x_800) ;  /* 0x0000000000048947 */ /* 0x000fec0003800000 */
[----:B------:R-:W-:Y:S01]  /*27ff0*/  BPT.TRAP 0x1 ;  /* 0x000000040000795c */ /* 0x000fe20000300000 */
.L_x_800:
[----:B------:R-:W-:Y:S01]  /*28000*/  IMAD R27, R27, 0x8, R5 ;  /* 0x000000081b1b7824 */ /* 0x000fe200078e0205 */
[----:B------:R-:W-:-:S04]  /*28010*/  SHF.L.U32 R0, R0, 0x1f, RZ ;  /* 0x0000001f00007819 */ /* 0x000fc800000006ff */
[----:B------:R-:W1:Y:S02]  /*28020*/  SYNCS.PHASECHK.TRANS64.TRYWAIT P1, [R27+URZ+0x38840], R0 ;  /* 0x038840001b0075a7 */ /* 0x000e64000802017f */
[----:B-1----:R-:W-:Y:S05]  /*28030*/  @!P1 BRA `(.L_x_801) ;  /* 0x0000004c000c9947 */ /* 0x002fea0003800000 */
.L_x_974:
[----:B------:R-:W-:Y:S05]  /*28040*/  @!P0 BRA `(.L_x_802) ;  /* 0x0000000000048947 */ /* 0x000fea0003800000 */
[----:B------:R-:W-:Y:S01]  /*28050*/  BPT.TRAP 0x1 ;  /* 0x000000040000795c */ /* 0x000fe20000300000 */
.L_x_802:
[----:B------:R-:W3:Y:S02]  /*28060*/  SYNCS.PHASECHK.TRANS64.TRYWAIT P1, [R3+URZ+0x38860], R2 ;  /* 0x03886002030075a7 */ /* 0x000ee4000802017f */
[----:B---3--:R-:W-:Y:S05]  /*28070*/  @!P1 BRA `(.L_x_803) ;  /* 0x0000004c00109947 */ /* 0x008fea0003800000 */
.L_x_975:
[----:B------:R-:W-:Y:S05]  /*28080*/  @!P0 BRA `(.L_x_804) ;  /* 0x0000000000048947 */ /* 0x000fea0003800000 */
[----:B------:R-:W-:Y:S01]  /*28090*/  BPT.TRAP 0x1 ;  /* 0x000000040000795c */ /* 0x000fe20000300000 */
.L_x_804:
[----:B----4-:R4:W0:Y:S02]  /*280a0*/  SYNCS.PHASECHK.TRANS64.TRYWAIT P0, [R27+URZ+0x38860], R0 ;  /* 0x038860001b0075a7 */ /* 0x010824000800017f */
[----:B0-----:R-:W-:Y:S05]  /*280b0*/  @!P0 NANOSLEEP.SYNCS 0x989680 ;  /* 0x009896800000895d */ /* 0x001fea0003900000 */
[----:B------:R-:W0:Y:S02]  /*280c0*/  @!P0 SYNCS.PHASECHK.TRANS64 P0, [R27+URZ+0x38860], R0 ;  /* 0x038860001b0085a7 */ /* 0x000e24000800007f */
[----:B0-----:R-:W-:Y:S05]  /*280d0*/  @!P0 BRA `(.L_x_804) ;  /* 0xfffffffc00f08947 */ /* 0x001fea000383ffff */
.L_x_436:
[----:B------:R-:W-:Y:S05]  /*280e0*/  BSYNC B9 ;  /* 0x0000000000097941 */ /* 0x000fea0003800000 */
.L_x_433:
[----:B------:R-:W-:Y:S05]  /*280f0*/  EXIT ;  /* 0x000000000000794d */ /* 0x000fea0003800000 */
.L_x_456:
[----:B0-----:R0:W1:Y:S02]  /*28100*/  SYNCS.PHASECHK.TRANS64.TRYWAIT P6, [R89+URZ+0x38890], R90 ;  /* 0x0388905a590075a7 */ /* 0x00106400080c017f */
[----:B-1----:R-:W-:Y:S05]  /*28110*/  @!P6 NANOSLEEP.SYNCS 0x989680 ;  /* 0x009896800000e95d */ /* 0x002fea0003900000 */
[----:B------:R-:W1:Y:S02]  /*28120*/  @!P6 SYNCS.PHASECHK.TRANS64 P6, [R89+URZ+0x38890], R90 ;  /* 0x0388905a5900e5a7 */ /* 0x000e6400080c007f */
[----:B-1----:R-:W-:Y:S05]  /*28130*/  @!P6 BRA `(.L_x_456) ;  /* 0xfffffffc00f0e947 */ /* 0x002fea000383ffff */
[----:B------:R-:W-:Y:S05]  /*28140*/  BRA `(.L_x_805) ;  /* 0xfffffdb000a87947 */ /* 0x000fea000383ffff */
.L_x_457:
[----:B------:R-:W-:Y:S01]  /*28150*/  BSSY B1, `(.L_x_806) ;  /* 0x0000008000017945 */ /* 0x000fe20003800000 */
[----:B------:R-:W-:Y:S02]  /*28160*/  IMAD.MOV.U32 R13, RZ, RZ, R117 ;  /* 0x000000ffff0d7224 */ /* 0x000fe400078e0075 */
[----:B------:R-:W-:Y:S02]  /*28170*/  IMAD.MOV.U32 R12, RZ, RZ, RZ ;  /* 0x000000ffff0c7224 */ /* 0x000fe400078e00ff */
[----:B------:R-:W-:Y:S02]  /*28180*/  IMAD.MOV.U32 R11, RZ, RZ, 0x181f ;  /* 0x0000181fff0b7424 */ /* 0x000fe400078e00ff */
[----:B------:R-:W-:-:S07]  /*28190*/  IMAD.MOV.U32 R15, RZ, RZ, -0x1 ;  /* 0xffffffffff0f7424 */ /* 0x000fce00078e00ff */
[----:B0-----:R-:W-:Y:S05]  /*281a0*/  WARPSYNC.COLLECTIVE R15, `(.L_x_807) ;  /* 0x000000000f087348 */ /* 0x001fea0003c00000 */
[----:B------:R1:W2:Y:S02]  /*281b0*/  SHFL.IDX P6, R14, R13, R12, R11 ;  /* 0x0000000c0d0e7389 */ /* 0x0002a400000c000b */
[----:B012---:R-:W-:Y:S01]  /*281c0*/  ENDCOLLECTIVE ;  /* 0x000000000000791b */ /* 0x007fe20003800000 */
.L_x_807:
[----:B------:R-:W-:Y:S05]  /*281d0*/  BSYNC B1 ;  /* 0x0000000000017941 */ /* 0x000fea0003800000 */
.L_x_806:
[----:B------:R-:W-:Y:S01]  /*281e0*/  IMAD.MOV.U32 R13, RZ, RZ, R118 ;  /* 0x000000ffff0d7224 */ /* 0x000fe200078e0076 */
[----:B------:R-:W-:Y:S01]  /*281f0*/  MOV R12, RZ ;  /* 0x000000ff000c7202 */ /* 0x000fe20000000f00 */
[----:B------:R-:W-:Y:S02]  /*28200*/  IMAD.MOV.U32 R11, RZ, RZ, 0x181f ;  /* 0x0000181fff0b7424 */ /* 0x000fe400078e00ff */
[----:B------:R-:W-:Y:S02]  /*28210*/  IMAD.MOV.U32 R15, RZ, RZ, -0x1 ;  /* 0xffffffffff0f7424 */ /* 0x000fe400078e00ff */
[----:B------:R-:W-:-:S07]  /*28220*/  IMAD.MOV.U32 R83, RZ, RZ, R14 ;  /* 0x000000ffff537224 */ /* 0x000fce00078e000e */
[----:B------:R-:W-:Y:S05]  /*28230*/  WARPSYNC.COLLECTIVE R15, `(.L_x_808) ;  /* 0x000000000f087348 */ /* 0x000fea0003c00000 */
[----:B------:R0:W1:Y:S02]  /*28240*/  SHFL.IDX P6, R14, R13, R12, R11 ;  /* 0x0000000c0d0e7389 */ /* 0x00006400000c000b */
[----:B01----:R-:W-:Y:S01]  /*28250*/  ENDCOLLECTIVE ;  /* 0x000000000000791b */ /* 0x003fe20003800000 */
.L_x_808:
[----:B------:R-:W-:Y:S01]  /*28260*/  IMAD.MOV.U32 R82, RZ, RZ, R14 ;  /* 0x000000ffff527224 */ /* 0x000fe200078e000e */
[----:B------:R-:W-:Y:S06]  /*28270*/  BRA `(.L_x_809) ;  /* 0xfffffdb000707947 */ /* 0x000fec000383ffff */
.L_x_474:
[----:B------:R-:W-:Y:S01]  /*28280*/  BSSY B1, `(.L_x_810) ;  /* 0x0000008000017945 */ /* 0x000fe20003800000 */
[----:B0---4-:R-:W-:Y:S02]  /*28290*/  IMAD.MOV.U32 R13, RZ, RZ, R117 ;  /* 0x000000ffff0d7224 */ /* 0x011fe400078e0075 */
[----:B------:R-:W-:Y:S02]  /*282a0*/  IMAD.MOV.U32 R12, RZ, RZ, 0x1 ;  /* 0x00000001ff0c7424 */ /* 0x000fe400078e00ff */
[----:B------:R-:W-:Y:S02]  /*282b0*/  IMAD.MOV.U32 R11, RZ, RZ, 0x181f ;  /* 0x0000181fff0b7424 */ /* 0x000fe400078e00ff */
[----:B------:R-:W-:-:S07]  /*282c0*/  IMAD.MOV.U32 R15, RZ, RZ, -0x1 ;  /* 0xffffffffff0f7424 */ /* 0x000fce00078e00ff */
[----:B-123--:R-:W-:Y:S05]  /*282d0*/  WARPSYNC.COLLECTIVE R15, `(.L_x_811) ;  /* 0x000000000f087348 */ /* 0x00efea0003c00000 */
[----:B------:R0:W4:Y:S02]  /*282e0*/  SHFL.IDX P6, R14, R13, R12, R11 ;  /* 0x0000000c0d0e7389 */ /* 0x00012400000c000b */
[----:B01234-:R-:W-:Y:S01]  /*282f0*/  ENDCOLLECTIVE ;  /* 0x000000000000791b */ /* 0x01ffe20003800000 */
.L_x_811:
[----:B------:R-:W-:Y:S05]  /*28300*/  BSYNC B1 ;  /* 0x0000000000017941 */ /* 0x000fea0003800000 */
.L_x_810:
[----:B------:R-:W-:Y:S01]  /*28310*/  IMAD.MOV.U32 R13, RZ, RZ, R118 ;  /* 0x000000ffff0d7224 */ /* 0x000fe200078e0076 */
[----:B------:R-:W-:Y:S01]  /*28320*/  MOV R15, 0xffffffff ;  /* 0xffffffff000f7802 */ /* 0x000fe20000000f00 */
[----:B------:R-:W-:Y:S02]  /*28330*/  IMAD.MOV.U32 R12, RZ, RZ, 0x1 ;  /* 0x00000001ff0c7424 */ /* 0x000fe400078e00ff */
[----:B------:R-:W-:Y:S02]  /*28340*/  IMAD.MOV.U32 R11, RZ, RZ, 0x181f ;  /* 0x0000181fff0b7424 */ /* 0x000fe400078e00ff */
[----:B------:R-:W-:-:S07]  /*28350*/  IMAD.MOV.U32 R67, RZ, RZ, R14 ;  /* 0x000000ffff437224 */ /* 0x000fce00078e000e */
[----:B------:R-:W-:Y:S05]  /*28360*/  WARPSYNC.COLLECTIVE R15, `(.L_x_812) ;  /* 0x000000000f087348 */ /* 0x000fea0003c00000 */
[----:B------:R0:W1:Y:S02]  /*28370*/  SHFL.IDX P6, R14, R13, R12, R11 ;  /* 0x0000000c0d0e7389 */ /* 0x00006400000c000b */
[----:B01----:R-:W-:Y:S01]  /*28380*/  ENDCOLLECTIVE ;  /* 0x000000000000791b */ /* 0x003fe20003800000 */
.L_x_812:
[----:B------:R-:W-:Y:S01]  /*28390*/  IMAD.MOV.U32 R66, RZ, RZ, R14 ;  /* 0x000000ffff427224 */ /* 0x000fe200078e000e */
[----:B------:R-:W-:Y:S06]  /*283a0*/  BRA `(.L_x_813) ;  /* 0xfffffdbc00e47947 */ /* 0x000fec000383ffff */
.L_x_491:
        /* <DEDUP_REMOVED lines=8> */
.L_x_815:
[----:B------:R-:W-:Y:S05]  /*28430*/  BSYNC B1 ;  /* 0x0000000000017941 */ /* 0x000fea0003800000 */
.L_x_814:
[----:B------:R-:W-:Y:S02]  /*28440*/  IMAD.MOV.U32 R13, RZ, RZ, R118 ;  /* 0x000000ffff0d7224 */ /* 0x000fe400078e0076 */
[----:B------:R-:W-:Y:S02]  /*28450*/  IMAD.MOV.U32 R12, RZ, RZ, 0x2 ;  /* 0x00000002ff0c7424 */ /* 0x000fe400078e00ff */
[----:B------:R-:W-:Y:S02]  /*28460*/  IMAD.MOV.U32 R11, RZ, RZ, 0x181f ;  /* 0x0000181fff0b7424 */ /* 0x000fe400078e00ff */
[----:B------:R-:W-:Y:S02]  /*28470*/  IMAD.MOV.U32 R15, RZ, RZ, -0x1 ;  /* 0xffffffffff0f7424 */ /* 0x000fe400078e00ff */
[----:B------:R-:W-:-:S07]  /*28480*/  IMAD.MOV.U32 R117, RZ, RZ, R14 ;  /* 0x000000ffff757224 */ /* 0x000fce00078e000e */
[----:B------:R-:W-:Y:S05]  /*28490*/  WARPSYNC.COLLECTIVE R15, `(.L_x_816) ;  /* 0x000000000f087348 */ /* 0x000fea0003c00000 */
[----:B------:R0:W1:Y:S02]  /*284a0*/  SHFL.IDX P6, R14, R13, R12, R11 ;  /* 0x0000000c0d0e7389 */ /* 0x00006400000c000b */
[----:B01----:R-:W-:Y:S01]  /*284b0*/  ENDCOLLECTIVE ;  /* 0x000000000000791b */ /* 0x003fe20003800000 */
.L_x_816:
[----:B------:R-:W-:Y:S01]  /*284c0*/  IMAD.MOV.U32 R118, RZ, RZ, R14 ;  /* 0x000000ffff767224 */ /* 0x000fe200078e000e */
[----:B------:R-:W-:Y:S06]  /*284d0*/  BRA `(.L_x_817) ;  /* 0xfffffdcc00587947 */ /* 0x000fec000383ffff */
.L_x_515:
[----:B-1----:R1:W2:Y:S02]  /*284e0*/  SYNCS.PHASECHK.TRANS64.TRYWAIT P6, [R89+URZ+0x38890], R90 ;  /* 0x0388905a590075a7 */ /* 0x0022a400080c017f */
[----:B--2---:R-:W-:Y:S05]  /*284f0*/  @!P6 NANOSLEEP.SYNCS 0x989680 ;  /* 0x009896800000e95d */ /* 0x004fea0003900000 */
[----:B------:R-:W2:Y:S02]  /*28500*/  @!P6 SYNCS.PHASECHK.TRANS64 P6, [R89+URZ+0x38890], R90 ;  /* 0x0388905a5900e5a7 */ /* 0x000ea400080c007f */
[----:B--2---:R-:W-:Y:S05]  /*28510*/  @!P6 BRA `(.L_x_515) ;  /* 0xfffffffc00f0e947 */ /* 0x004fea000383ffff */
[----:B------:R-:W-:Y:S05]  /*28520*/  BRA `(.L_x_818) ;  /* 0xfffffde800547947 */ /* 0x000fea000383ffff */
.L_x_516:
[----:B------:R-:W-:Y:S01]  /*28530*/  BSSY B1, `(.L_x_819) ;  /* 0x0000008000017945 */ /* 0x000fe20003800000 */
[----:B------:R-:W-:Y:S01]  /*28540*/  MOV R13, R117 ;  /* 0x00000075000d7202 */ /* 0x000fe20000000f00 */
[----:B------:R-:W-:Y:S02]  /*28550*/  IMAD.MOV.U32 R12, RZ, RZ, RZ ;  /* 0x000000ffff0c7224 */ /* 0x000fe400078e00ff */
[----:B------:R-:W-:Y:S02]  /*28560*/  IMAD.MOV.U32 R11, RZ, RZ, 0x181f ;  /* 0x0000181fff0b7424 */ /* 0x000fe400078e00ff */
[----:B------:R-:W-:-:S07]  /*28570*/  IMAD.MOV.U32 R15, RZ, RZ, -0x1 ;  /* 0xffffffffff0f7424 */ /* 0x000fce00078e00ff */
[----:B-1----:R-:W-:Y:S05]  /*28580*/  WARPSYNC.COLLECTIVE R15, `(.L_x_820) ;  /* 0x000000000f087348 */ /* 0x002fea0003c00000 */
[----:B------:R0:W2:Y:S02]  /*28590*/  SHFL.IDX P6, R14, R13, R12, R11 ;  /* 0x0000000c0d0e7389 */ /* 0x0000a400000c000b */
[----:B012---:R-:W-:Y:S01]  /*285a0*/  ENDCOLLECTIVE ;  /* 0x000000000000791b */ /* 0x007fe20003800000 */
.L_x_820:
[----:B------:R-:W-:Y:S05]  /*285b0*/  BSYNC B1 ;  /* 0x0000000000017941 */ /* 0x000fea0003800000 */
.L_x_819:
[----:B------:R-:W-:Y:S02]  /*285c0*/  IMAD.MOV.U32 R13, RZ, RZ, R118 ;  /* 0x000000ffff0d7224 */ /* 0x000fe400078e0076 */
[----:B------:R-:W-:Y:S02]  /*285d0*/  IMAD.MOV.U32 R12, RZ, RZ, RZ ;  /* 0x000000ffff0c7224 */ /* 0x000fe400078e00ff */
[----:B------:R-:W-:Y:S02]  /*285e0*/  IMAD.MOV.U32 R11, RZ, RZ, 0x181f ;  /* 0x0000181fff0b7424 */ /* 0x000fe400078e00ff */
[----:B------:R-:W-:Y:S02]  /*285f0*/  IMAD.MOV.U32 R15, RZ, RZ, -0x1 ;  /* 0xffffffffff0f7424 */ /* 0x000fe400078e00ff */
[----:B------:R-:W-:-:S07]  /*28600*/  IMAD.MOV.U32 R123, RZ, RZ, R14 ;  /* 0x000000ffff7b7224 */ /* 0x000fce00078e000e */
[----:B------:R-:W-:Y:S05]  /*28610*/  WARPSYNC.COLLECTIVE R15, `(.L_x_821) ;  /* 0x000000000f087348 */ /* 0x000fea0003c00000 */
[----:B------:R0:W1:Y:S02]  /*28620*/  SHFL.IDX P6, R14, R13, R12, R11 ;  /* 0x0000000c0d0e7389 */ /* 0x00006400000c000b */
[----:B01----:R-:W-:Y:S01]  /*28630*/  ENDCOLLECTIVE ;  /* 0x000000000000791b */ /* 0x003fe20003800000 */
.L_x_821:
[----:B------:R-:W-:Y:S01]  /*28640*/  IMAD.MOV.U32 R122, RZ, RZ, R14 ;  /* 0x000000ffff7a7224 */ /* 0x000fe200078e000e */
[----:B------:R-:W-:Y:S06]  /*28650*/  BRA `(.L_x_822) ;  /* 0xfffffde800207947 */ /* 0x000fec000383ffff */
.L_x_525:
[----:B------:R-:W-:Y:S01]  /*28660*/  BSSY B1, `(.L_x_823) ;  /* 0x0000008000017945 */ /* 0x000fe20003800000 */
[----:B---34-:R-:W-:Y:S01]  /*28670*/  IMAD.MOV.U32 R13, RZ, RZ, R117 ;  /* 0x000000ffff0d7224 */ /* 0x018fe200078e0075 */
[----:B--2---:R-:W-:Y:S01]  /*28680*/  MOV R11, 0x181f ;  /* 0x0000181f000b7802 */ /* 0x004fe20000000f00 */
[----:B------:R-:W-:Y:S02]  /*28690*/  IMAD.MOV.U32 R12, RZ, RZ, 0x1 ;  /* 0x00000001ff0c7424 */ /* 0x000fe400078e00ff */
[----:B------:R-:W-:-:S07]  /*286a0*/  IMAD.MOV.U32 R15, RZ, RZ, -0x1 ;  /* 0xffffffffff0f7424 */ /* 0x000fce00078e00ff */
[----:B01----:R-:W-:Y:S05]  /*286b0*/  WARPSYNC.COLLECTIVE R15, `(.L_x_824) ;  /* 0x000000000f087348 */ /* 0x003fea0003c00000 */
[----:B------:R2:W3:Y:S02]  /*286c0*/  SHFL.IDX P6, R14, R13, R12, R11 ;  /* 0x0000000c0d0e7389 */ /* 0x0004e400000c000b */
[----:B0123--:R-:W-:Y:S01]  /*286d0*/  ENDCOLLECTIVE ;  /* 0x000000000000791b */ /* 0x00ffe20003800000 */
.L_x_824:
[----:B------:R-:W-:Y:S05]  /*286e0*/  BSYNC B1 ;  /* 0x0000000000017941 */ /* 0x000fea0003800000 */
.L_x_823:
        /* <DEDUP_REMOVED lines=8> */
.L_x_825:
[----:B------:R-:W-:Y:S01]  /*28770*/  IMAD.MOV.U32 R36, RZ, RZ, R14 ;  /* 0x000000ffff247224 */ /* 0x000fe200078e000e */
[----:B------:R-:W-:Y:S06]  /*28780*/  BRA `(.L_x_826) ;  /* 0xfffffdf400d87947 */ /* 0x000fec000383ffff */
.L_x_534:
[----:B------:R-:W-:Y:S01]  /*28790*/  BSSY B1, `(.L_x_827) ;  /* 0x0000008000017945 */ /* 0x000fe20003800000 */
[----:B--2-4-:R-:W-:Y:S02]  /*287a0*/  IMAD.MOV.U32 R13, RZ, RZ, R117 ;  /* 0x000000ffff0d7224 */ /* 0x014fe400078e0075 */
[----:B------:R-:W-:Y:S02]  /*287b0*/  IMAD.MOV.U32 R12, RZ, RZ, 0x2 ;  /* 0x00000002ff0c7424 */ /* 0x000fe400078e00ff */
[----:B0-----:R-:W-:Y:S02]  /*287c0*/  IMAD.MOV.U32 R11, RZ, RZ, 0x181f ;  /* 0x0000181fff0b7424 */ /* 0x001fe400078e00ff */
[----:B------:R-:W-:-:S07]  /*287d0*/  IMAD.MOV.U32 R15, RZ, RZ, -0x1 ;  /* 0xffffffffff0f7424 */ /* 0x000fce00078e00ff */
[----:B-1-3--:R-:W-:Y:S05]  /*287e0*/  WARPSYNC.COLLECTIVE R15, `(.L_x_828) ;  /* 0x000000000f087348 */ /* 0x00afea0003c00000 */
[----:B------:R0:W2:Y:S02]  /*287f0*/  SHFL.IDX P6, R14, R13, R12, R11 ;  /* 0x0000000c0d0e7389 */ /* 0x0000a400000c000b */
[----:B0123--:R-:W-:Y:S01]  /*28800*/  ENDCOLLECTIVE ;  /* 0x000000000000791b */ /* 0x00ffe20003800000 */
.L_x_828:
[----:B------:R-:W-:Y:S05]  /*28810*/  BSYNC B1 ;  /* 0x0000000000017941 */ /* 0x000fea0003800000 */
.L_x_827:
[----:B------:R-:W-:Y:S01]  /*28820*/  IMAD.MOV.U32 R13, RZ, RZ, R118 ;  /* 0x000000ffff0d7224 */ /* 0x000fe200078e0076 */
[----:B------:R-:W-:Y:S01]  /*28830*/  MOV R37, R14 ;  /* 0x0000000e00257202 */ /* 0x000fe20000000f00 */
[----:B------:R-:W-:Y:S02]  /*28840*/  IMAD.MOV.U32 R12, RZ, RZ, 0x2 ;  /* 0x00000002ff0c7424 */ /* 0x000fe400078e00ff */
[----:B------:R-:W-:Y:S02]  /*28850*/  IMAD.MOV.U32 R11, RZ, RZ, 0x181f ;  /* 0x0000181fff0b7424 */ /* 0x000fe400078e00ff */
[----:B------:R-:W-:-:S07]  /*28860*/  IMAD.MOV.U32 R15, RZ, RZ, -0x1 ;  /* 0xffffffffff0f7424 */ /* 0x000fce00078e00ff */
[----:B------:R-:W-:Y:S05]  /*28870*/  WARPSYNC.COLLECTIVE R15, `(.L_x_829) ;  /* 0x000000000f087348 */ /* 0x000fea0003c00000 */
[----:B------:R0:W1:Y:S02]  /*28880*/  SHFL.IDX P6, R14, R13, R12, R11 ;  /* 0x0000000c0d0e7389 */ /* 0x00006400000c000b */
[----:B01----:R-:W-:Y:S01]  /*28890*/  ENDCOLLECTIVE ;  /* 0x000000000000791b */ /* 0x003fe20003800000 */
.L_x_829:
[----:B------:R-:W-:Y:S01]  /*288a0*/  IMAD.MOV.U32 R36, RZ, RZ, R14 ;  /* 0x000000ffff247224 */ /* 0x000fe200078e000e */
[----:B------:R-:W-:Y:S06]  /*288b0*/  BRA `(.L_x_830) ;  /* 0xfffffe0400cc7947 */ /* 0x000fec000383ffff */
.L_x_543:
[----:B0-----:R0:W1:Y:S02]  /*288c0*/  SYNCS.PHASECHK.TRANS64.TRYWAIT P3, [R89+URZ+0x38890], R90 ;  /* 0x0388905a590075a7 */ /* 0x001064000806017f */
[----:B-1----:R-:W-:Y:S05]  /*288d0*/  @!P3 NANOSLEEP.SYNCS 0x989680 ;  /* 0x009896800000b95d */ /* 0x002fea0003900000 */
[----:B------:R-:W1:Y:S02]  /*288e0*/  @!P3 SYNCS.PHASECHK.TRANS64 P3, [R89+URZ+0x38890], R90 ;  /* 0x0388905a5900b5a7 */ /* 0x000e64000806007f */
[----:B-1----:R-:W-:Y:S05]  /*288f0*/  @!P3 BRA `(.L_x_543) ;  /* 0xfffffffc00f0b947 */ /* 0x002fea000383ffff */
[----:B------:R-:W-:Y:S05]  /*28900*/  BRA `(.L_x_831) ;  /* 0xfffffe1800107947 */ /* 0x000fea000383ffff */
.L_x_544:
        /* <DEDUP_REMOVED lines=8> */
.L_x_833:
[----:B------:R-:W-:Y:S05]  /*28990*/  BSYNC B1 ;  /* 0x0000000000017941 */ /* 0x000fea0003800000 */
.L_x_832:
        /* <DEDUP_REMOVED lines=8> */
.L_x_834:
[----:B------:R-:W-:Y:S01]  /*28a20*/  IMAD.MOV.U32 R32, RZ, RZ, R14 ;  /* 0x000000ffff207224 */ /* 0x000fe200078e000e */
[----:B------:R-:W-:Y:S06]  /*28a30*/  BRA `(.L_x_835) ;  /* 0xfffffe1800347947 */ /* 0x000fec000383ffff */
.L_x_547:
[----:B------:R-:W-:Y:S01]  /*28a40*/  BSSY B1, `(.L_x_836) ;  /* 0x0000008000017945 */ /* 0x000fe20003800000 */
[----:B----4-:R-:W-:Y:S02]  /*28a50*/  IMAD.MOV.U32 R13, RZ, RZ, R41 ;  /* 0x000000ffff0d7224 */ /* 0x010fe400078e0029 */
[----:B------:R-:W-:Y:S02]  /*28a60*/  IMAD.MOV.U32 R12, RZ, RZ, 0x1 ;  /* 0x00000001ff0c7424 */ /* 0x000fe400078e00ff */
[----:B------:R-:W-:Y:S02]  /*28a70*/  IMAD.MOV.U32 R11, RZ, RZ, 0x181f ;  /* 0x0000181fff0b7424 */ /* 0x000fe400078e00ff */
[----:B------:R-:W-:-:S07]  /*28a80*/  IMAD.MOV.U32 R15, RZ, RZ, -0x1 ;  /* 0xffffffffff0f7424 */ /* 0x000fce00078e00ff */
[----:B0123--:R-:W-:Y:S05]  /*28a90*/  WARPSYNC.COLLECTIVE R15, `(.L_x_837) ;  /* 0x000000000f087348 */ /* 0x00ffea0003c00000 */
[----:B------:R4:W0:Y:S02]  /*28aa0*/  SHFL.IDX P6, R14, R13, R12, R11 ;  /* 0x0000000c0d0e7389 */ /* 0x00082400000c000b */
[----:B01234-:R-:W-:Y:S01]  /*28ab0*/  ENDCOLLECTIVE ;  /* 0x000000000000791b */ /* 0x01ffe20003800000 */
.L_x_837:
[----:B------:R-:W-:Y:S05]  /*28ac0*/  BSYNC B1 ;  /* 0x0000000000017941 */ /* 0x000fea0003800000 */
.L_x_836:
        /* <DEDUP_REMOVED lines=8> */
.L_x_838:
[----:B------:R-:W-:Y:S01]  /*28b50*/  IMAD.MOV.U32 R32, RZ, RZ, R14 ;  /* 0x000000ffff207224 */ /* 0x000fe200078e000e */
[----:B------:R-:W-:Y:S06]  /*28b60*/  BRA `(.L_x_839) ;  /* 0xfffffe18005c7947 */ /* 0x000fec000383ffff */
.L_x_550:
[----:B------:R-:W-:Y:S01]  /*28b70*/  BSSY B1, `(.L_x_840) ;  /* 0x0000008000017945 */ /* 0x000fe20003800000 */
[----:B---3--:R-:W-:Y:S02]  /*28b80*/  IMAD.MOV.U32 R13, RZ, RZ, R41 ;  /* 0x000000ffff0d7224 */ /* 0x008fe400078e0029 */
[----:B------:R-:W-:Y:S02]  /*28b90*/  IMAD.MOV.U32 R12, RZ, RZ, 0x2 ;  /* 0x00000002ff0c7424 */ /* 0x000fe400078e00ff */
[----:B------:R-:W-:Y:S02]  /*28ba0*/  IMAD.MOV.U32 R11, RZ, RZ, 0x181f ;  /* 0x0000181fff0b7424 */ /* 0x000fe400078e00ff */
[----:B------:R-:W-:-:S07]  /*28bb0*/  IMAD.MOV.U32 R15, RZ, RZ, -0x1 ;  /* 0xffffffffff0f7424 */ /* 0x000fce00078e00ff */
[----:B012-4-:R-:W-:Y:S05]  /*28bc0*/  WARPSYNC.COLLECTIVE R15, `(.L_x_841) ;  /* 0x000000000f087348 */ /* 0x017fea0003c00000 */
[----:B------:R3:W0:Y:S02]  /*28bd0*/  SHFL.IDX P6, R14, R13, R12, R11 ;  /* 0x0000000c0d0e7389 */ /* 0x00062400000c000b */
[----:B01234-:R-:W-:Y:S01]  /*28be0*/  ENDCOLLECTIVE ;  /* 0x000000000000791b */ /* 0x01ffe20003800000 */
.L_x_841:
[----:B------:R-:W-:Y:S05]  /*28bf0*/  BSYNC B1 ;  /* 0x0000000000017941 */ /* 0x000fea0003800000 */
.L_x_840:
        /* <DEDUP_REMOVED lines=8> */
.L_x_842:
[----:B------:R-:W-:Y:S01]  /*28c80*/  IMAD.MOV.U32 R32, RZ, RZ, R14 ;  /* 0x000000ffff207224 */ /* 0x000fe200078e000e */
[----:B------:R-:W-:Y:S06]  /*28c90*/  BRA `(.L_x_843) ;  /* 0xfffffe1800887947 */ /* 0x000fec000383ffff */
.L_x_554:
[----:B------:R0:W0:Y:S02]  /*28ca0*/  SYNCS.PHASECHK.TRANS64.TRYWAIT P0, [R89+URZ+0x388b0], R90 ;  /* 0x0388b05a590075a7 */ /* 0x000024000800017f */
[----:B0-----:R-:W-:Y:S05]  /*28cb0*/  @!P0 NANOSLEEP.SYNCS 0x989680 ;  /* 0x009896800000895d */ /* 0x001fea0003900000 */
[----:B------:R-:W0:Y:S02]  /*28cc0*/  @!P0 SYNCS.PHASECHK.TRANS64 P0, [R89+URZ+0x388b0], R90 ;  /* 0x0388b05a590085a7 */ /* 0x000e24000800007f */
[----:B0-----:R-:W-:Y:S05]  /*28cd0*/  @!P0 BRA `(.L_x_554) ;  /* 0xfffffffc00f08947 */ /* 0x001fea000383ffff */
[----:B------:R-:W-:Y:S05]  /*28ce0*/  BRA `(.L_x_844) ;  /* 0xfffffe1c00307947 */ /* 0x000fea000383ffff */
.L_x_574:
[----:B------:R-:W-:Y:S01]  /*28cf0*/  BSSY B1, `(.L_x_845) ;  /* 0x0000008000017945 */ /* 0x000fe20003800000 */
[----:B------:R-:W-:Y:S01]  /*28d00*/  MOV R13, R24 ;  /* 0x00000018000d7202 */ /* 0x000fe20000000f00 */
[----:B------:R-:W-:Y:S02]  /*28d10*/  IMAD.MOV.U32 R12, RZ, RZ, RZ ;  /* 0x000000ffff0c7224 */ /* 0x000fe400078e00ff */
[----:B------:R-:W-:Y:S02]  /*28d20*/  IMAD.MOV.U32 R11, RZ, RZ, 0x181f ;  /* 0x0000181fff0b7424 */ /* 0x000fe400078e00ff */
[----:B------:R-:W-:-:S07]  /*28d30*/  IMAD.MOV.U32 R15, RZ, RZ, -0x1 ;  /* 0xffffffffff0f7424 */ /* 0x000fce00078e00ff */
[----:B------:R-:W-:Y:S05]  /*28d40*/  WARPSYNC.COLLECTIVE R15, `(.L_x_846) ;  /* 0x000000000f087348 */ /* 0x000fea0003c00000 */
[----:B------:R0:W1:Y:S02]  /*28d50*/  SHFL.IDX P6, R14, R13, R12, R11 ;  /* 0x0000000c0d0e7389 */ /* 0x00006400000c000b */
[----:B01----:R-:W-:Y:S01]  /*28d60*/  ENDCOLLECTIVE ;  /* 0x000000000000791b */ /* 0x003fe20003800000 */
.L_x_846:
[----:B------:R-:W-:Y:S05]  /*28d70*/  BSYNC B1 ;  /* 0x0000000000017941 */ /* 0x000fea0003800000 */
.L_x_845:
        /* <DEDUP_REMOVED lines=8> */
.L_x_847:
[----:B------:R-:W-:Y:S02]  /*28e00*/  IMAD.MOV.U32 R13, RZ, RZ, R26 ;  /* 0x000000ffff0d7224 */ /* 0x000fe400078e001a */
[----:B------:R-:W-:-:S07]  /*28e10*/  IMAD.MOV.U32 R2, RZ, RZ, R14 ;  /* 0x000000ffff027224 */ /* 0x000fce00078e000e */
[----:B------:R-:W-:Y:S05]  /*28e20*/  WARPSYNC.COLLECTIVE R15, `(.L_x_848) ;  /* 0x000000000f087348 */ /* 0x000fea0003c00000 */
[----:B------:R0:W1:Y:S02]  /*28e30*/  SHFL.IDX P6, R14, R13, R12, R11 ;  /* 0x0000000c0d0e7389 */ /* 0x00006400000c000b */
[----:B01----:R-:W-:Y:S01]  /*28e40*/  ENDCOLLECTIVE ;  /* 0x000000000000791b */ /* 0x003fe20003800000 */
.L_x_848:
[----:B------:R-:W-:Y:S01]  /*28e50*/  MOV R13, R25 ;  /* 0x00000019000d7202 */ /* 0x000fe20000000f00 */
[----:B------:R-:W-:-:S07]  /*28e60*/  IMAD.MOV.U32 R5, RZ, RZ, R14 ;  /* 0x000000ffff057224 */ /* 0x000fce00078e000e */
[----:B------:R-:W-:Y:S05]  /*28e70*/  WARPSYNC.COLLECTIVE R15, `(.L_x_849) ;  /* 0x000000000f087348 */ /* 0x000fea0003c00000 */
[----:B------:R0:W1:Y:S02]  /*28e80*/  SHFL.IDX P6, R14, R13, R12, R11 ;  /* 0x0000000c0d0e7389 */ /* 0x00006400000c000b */
[----:B01----:R-:W-:Y:S01]  /*28e90*/  ENDCOLLECTIVE ;  /* 0x000000000000791b */ /* 0x003fe20003800000 */
.L_x_849:
[----:B------:R-:W-:Y:S05]  /*28ea0*/  BRA `(.L_x_850) ;  /* 0xfffffe2c00847947 */ /* 0x000fea000383ffff */
.L_x_578:
[----:B0-----:R0:W1:Y:S02]  /*28eb0*/  SYNCS.PHASECHK.TRANS64.TRYWAIT P0, [R22+URZ+0x38800], R3 ;  /* 0x03880003160075a7 */ /* 0x001064000800017f */
[----:B-1----:R-:W-:Y:S05]  /*28ec0*/  @!P0 NANOSLEEP.SYNCS 0x989680 ;  /* 0x009896800000895d */ /* 0x002fea0003900000 */
[----:B------:R-:W1:Y:S02]  /*28ed0*/  @!P0 SYNCS.PHASECHK.TRANS64 P0, [R22+URZ+0x38800], R3 ;  /* 0x03880003160085a7 */ /* 0x000e64000800007f */
[----:B-1----:R-:W-:Y:S05]  /*28ee0*/  @!P0 BRA `(.L_x_578) ;  /* 0xfffffffc00f08947 */ /* 0x002fea000383ffff */
[----:B------:R-:W-:Y:S05]  /*28ef0*/  BRA `(.L_x_851) ;  /* 0xfffffe34003c7947 */ /* 0x000fea000383ffff */
.L_x_610:
        /* <DEDUP_REMOVED lines=8> */
.L_x_853:
[----:B------:R-:W-:Y:S05]  /*28f80*/  BSYNC B1 ;  /* 0x0000000000017941 */ /* 0x000fea0003800000 */
.L_x_852:
        /* <DEDUP_REMOVED lines=8> */
.L_x_854:
[----:B------:R-:W-:Y:S02]  /*29010*/  IMAD.MOV.U32 R13, RZ, RZ, R26 ;  /* 0x000000ffff0d7224 */ /* 0x000fe400078e001a */
[----:B------:R-:W-:-:S07]  /*29020*/  IMAD.MOV.U32 R2, RZ, RZ, R14 ;  /* 0x000000ffff027224 */ /* 0x000fce00078e000e */
[----:B------:R-:W-:Y:S05]  /*29030*/  WARPSYNC.COLLECTIVE R15, `(.L_x_855) ;  /* 0x000000000f087348 */ /* 0x000fea0003c00000 */
[----:B------:R0:W1:Y:S02]  /*29040*/  SHFL.IDX P6, R14, R13, R12, R11 ;  /* 0x0000000c0d0e7389 */ /* 0x00006400000c000b */
[----:B01----:R-:W-:Y:S01]  /*29050*/  ENDCOLLECTIVE ;  /* 0x000000000000791b */ /* 0x003fe20003800000 */
.L_x_855:
[----:B------:R-:W-:Y:S01]  /*29060*/  IMAD.MOV.U32 R13, RZ, RZ, R25 ;  /* 0x000000ffff0d7224 */ /* 0x000fe200078e0019 */
[----:B------:R-:W-:-:S07]  /*29070*/  MOV R3, R14 ;  /* 0x0000000e00037202 */ /* 0x000fce0000000f00 */
[----:B------:R-:W-:Y:S05]  /*29080*/  WARPSYNC.COLLECTIVE R15, `(.L_x_856) ;  /* 0x000000000f087348 */ /* 0x000fea0003c00000 */
[----:B------:R0:W1:Y:S02]  /*29090*/  SHFL.IDX P6, R14, R13, R12, R11 ;  /* 0x0000000c0d0e7389 */ /* 0x00006400000c000b */
[----:B01----:R-:W-:Y:S01]  /*290a0*/  ENDCOLLECTIVE ;  /* 0x000000000000791b */ /* 0x003fe20003800000 */
.L_x_856:
[----:B------:R-:W-:Y:S01]  /*290b0*/  IMAD.MOV.U32 R20, RZ, RZ, R14 ;  /* 0x000000ffff147224 */ /* 0x000fe200078e000e */
[----:B------:R-:W-:Y:S06]  /*290c0*/  BRA `(.L_x_857) ;  /* 0xfffffe5c00a07947 */ /* 0x000fec000383ffff */
.L_x_614:
[----:B0-----:R0:W1:Y:S02]  /*290d0*/  SYNCS.PHASECHK.TRANS64.TRYWAIT P0, [R22+URZ+0x38800], R9 ;  /* 0x03880009160075a7 */ /* 0x001064000800017f */
[----:B-1----:R-:W-:Y:S05]  /*290e0*/  @!P0 NANOSLEEP.SYNCS 0x989680 ;  /* 0x009896800000895d */ /* 0x002fea0003900000 */
[----:B------:R-:W1:Y:S02]  /*290f0*/  @!P0 SYNCS.PHASECHK.TRANS64 P0, [R22+URZ+0x38800], R9 ;  /* 0x03880009160085a7 */ /* 0x000e64000800007f */
[----:B-1----:R-:W-:Y:S05]  /*29100*/  @!P0 BRA `(.L_x_614) ;  /* 0xfffffffc00f08947 */ /* 0x002fea000383ffff */
[----:B------:R-:W-:Y:S05]  /*29110*/  BRA `(.L_x_858) ;  /* 0xfffffe64000c7947 */ /* 0x000fea000383ffff */
.L_x_632:
[----:B-1----:R1:W0:Y:S02]  /*29120*/  SYNCS.PHASECHK.TRANS64.TRYWAIT P1, [R0+URZ+0x38830], R3 ;  /* 0x03883003000075a7 */ /* 0x002224000802017f */
[----:B0-----:R-:W-:Y:S05]  /*29130*/  @!P1 NANOSLEEP.SYNCS 0x989680 ;  /* 0x009896800000995d */ /* 0x001fea0003900000 */
[----:B------:R-:W0:Y:S02]  /*29140*/  @!P1 SYNCS.PHASECHK.TRANS64 P1, [R0+URZ+0x38830], R3 ;  /* 0x03883003000095a7 */ /* 0x000e24000802007f */
[----:B0-----:R-:W-:Y:S05]  /*29150*/  @!P1 BRA `(.L_x_632) ;  /* 0xfffffffc00f09947 */ /* 0x001fea000383ffff */
[----:B------:R-:W-:Y:S05]  /*29160*/  BRA `(.L_x_631) ;  /* 0xfffffe9800007947 */ /* 0x000fea000383ffff */
.L_x_640:
[----:B-1----:R1:W2:Y:S02]  /*29170*/  SYNCS.PHASECHK.TRANS64.TRYWAIT P1, [R9+URZ+0x38830], R6 ;  /* 0x03883006090075a7 */ /* 0x0022a4000802017f */
[----:B--2---:R-:W-:Y:S05]  /*29180*/  @!P1 NANOSLEEP.SYNCS 0x989680 ;  /* 0x009896800000995d */ /* 0x004fea0003900000 */
[----:B------:R-:W2:Y:S02]  /*29190*/  @!P1 SYNCS.PHASECHK.TRANS64 P1, [R9+URZ+0x38830], R6 ;  /* 0x03883006090095a7 */ /* 0x000ea4000802007f */
[----:B--2---:R-:W-:Y:S05]  /*291a0*/  @!P1 BRA `(.L_x_640) ;  /* 0xfffffffc00f09947 */ /* 0x004fea000383ffff */
[----:B------:R-:W-:Y:S05]  /*291b0*/  BRA `(.L_x_639) ;  /* 0xfffffee800e07947 */ /* 0x000fea000383ffff */
.L_x_645:
[----:B-1----:R1:W2:Y:S02]  /*291c0*/  SYNCS.PHASECHK.TRANS64.TRYWAIT P1, [R6+URZ+0x38850], R0 ;  /* 0x03885000060075a7 */ /* 0x0022a4000802017f */
[----:B--2---:R-:W-:Y:S05]  /*291d0*/  @!P1 NANOSLEEP.SYNCS 0x989680 ;  /* 0x009896800000995d */ /* 0x004fea0003900000 */
[----:B------:R-:W2:Y:S02]  /*291e0*/  @!P1 SYNCS.PHASECHK.TRANS64 P1, [R6+URZ+0x38850], R0 ;  /* 0x03885000060095a7 */ /* 0x000ea4000802007f */
[----:B--2---:R-:W-:Y:S05]  /*291f0*/  @!P1 BRA `(.L_x_645) ;  /* 0xfffffffc00f09947 */ /* 0x004fea000383ffff */
[----:B------:R-:W-:Y:S05]  /*29200*/  BRA `(.L_x_644) ;  /* 0xffffff2000a47947 */ /* 0x000fea000383ffff */
.L_x_653:
[----:B-1----:R1:W2:Y:S02]  /*29210*/  SYNCS.PHASECHK.TRANS64.TRYWAIT P1, [R8+URZ+0x38850], R7 ;  /* 0x03885007080075a7 */ /* 0x0022a4000802017f */
[----:B--2---:R-:W-:Y:S05]  /*29220*/  @!P1 NANOSLEEP.SYNCS 0x989680 ;  /* 0x009896800000995d */ /* 0x004fea0003900000 */
[----:B------:R-:W2:Y:S02]  /*29230*/  @!P1 SYNCS.PHASECHK.TRANS64 P1, [R8+URZ+0x38850], R7 ;  /* 0x03885007080095a7 */ /* 0x000ea4000802007f */
[----:B--2---:R-:W-:Y:S05]  /*29240*/  @!P1 BRA `(.L_x_653) ;  /* 0xfffffffc00f09947 */ /* 0x004fea000383ffff */
[----:B------:R-:W-:Y:S05]  /*29250*/  BRA `(.L_x_652) ;  /* 0xffffff4000247947 */ /* 0x000fea000383ffff */
.L_x_690:
[----:B------:R-:W0:Y:S01]  /*29260*/  S2R R9, SR_TID.X ;  /* 0x0000000000097919 */ /* 0x000e220000002100 */
[----:B------:R-:W-:Y:S01]  /*29270*/  BSSY B1, `(.L_x_859) ;  /* 0x000000a000017945 */ /* 0x000fe20003800000 */
[----:B------:R-:W-:Y:S02]  /*29280*/  IMAD.MOV.U32 R12, RZ, RZ, RZ ;  /* 0x000000ffff0c7224 */ /* 0x000fe400078e00ff */
[----:B------:R-:W-:Y:S02]  /*29290*/  IMAD.MOV.U32 R11, RZ, RZ, 0x1f ;  /* 0x0000001fff0b7424 */ /* 0x000fe400078e00ff */
[----:B------:R-:W-:Y:S01]  /*292a0*/  IMAD.MOV.U32 R15, RZ, RZ, -0x1 ;  /* 0xffffffffff0f7424 */ /* 0x000fe200078e00ff */
[----:B0-----:R-:W-:-:S04]  /*292b0*/  SHF.R.U32.HI R9, RZ, 0x5, R9 ;  /* 0x00000005ff097819 */ /* 0x001fc80000011609 */
[----:B------:R-:W-:-:S05]  /*292c0*/  LOP3.LUT R9, R9, 0x3, RZ, 0xc0, !PT ;  /* 0x0000000309097812 */ /* 0x000fca00078ec0ff */
[----:B------:R-:W-:-:S07]  /*292d0*/  IMAD.MOV.U32 R13, RZ, RZ, R9 ;  /* 0x000000ffff0d7224 */ /* 0x000fce00078e0009 */
[----:B------:R-:W-:Y:S05]  /*292e0*/  WARPSYNC.COLLECTIVE R15, `(.L_x_860) ;  /* 0x000000000f087348 */ /* 0x000fea0003c00000 */
[----:B------:R0:W1:Y:S02]  /*292f0*/  SHFL.IDX P6, R14, R13, R12, R11 ;  /* 0x0000000c0d0e7389 */ /* 0x00006400000c000b */
[----:B01----:R-:W-:Y:S01]  /*29300*/  ENDCOLLECTIVE ;  /* 0x000000000000791b */ /* 0x003fe20003800000 */
.L_x_860:
[----:B------:R-:W-:Y:S05]  /*29310*/  BSYNC B1 ;  /* 0x0000000000017941 */ /* 0x000fea0003800000 */
.L_x_859:
[----:B------:R-:W-:Y:S05]  /*29320*/  BRA `(.L_x_861) ;  /* 0xffffff8c00a87947 */ /* 0x000fea000383ffff */
.L_x_692:
[----:B------:R-:W-:Y:S01]  /*29330*/  BSSY B1, `(.L_x_862) ;  /* 0x0000006000017945 */ /* 0x000fe20003800000 */
[----:B------:R-:W-:-:S07]  /*29340*/  IMAD.MOV.U32 R15, RZ, RZ, -0x1 ;  /* 0xffffffffff0f7424 */ /* 0x000fce00078e00ff */
[----:B0-----:R-:W-:Y:S05]  /*29350*/  WARPSYNC.COLLECTIVE R15, `(.L_x_863) ;  /* 0x000000000f0c7348 */ /* 0x001fea0003c00000 */
[----:B------:R-:W-:Y:S02]  /*29360*/  ELECT P6, UR62, PT ;  /* 0x00000000003e782f */ /* 0x000fe400038c0000 */
[----:B------:R-:W-:Y:S01]  /*29370*/  MOV R14, UR62 ;  /* 0x0000003e000e7c02 */ /* 0x000fe20008000f00 */
[----:B0-----:R-:W-:Y:S10]  /*29380*/  ENDCOLLECTIVE ;  /* 0x000000000000791b */ /* 0x001ff40003800000 */
.L_x_863:
[----:B------:R-:W-:Y:S05]  /*29390*/  BSYNC B1 ;  /* 0x0000000000017941 */ /* 0x000fea0003800000 */
.L_x_862:
[----:B------:R-:W-:Y:S05]  /*293a0*/  BRA `(.L_x_691) ;  /* 0xffffff8c00a07947 */ /* 0x000fea000383ffff */
.L_x_694:
[----:B0-----:R0:W1:Y:S02]  /*293b0*/  SYNCS.PHASECHK.TRANS64.TRYWAIT P0, [R22+URZ+0x38820], R5 ;  /* 0x03882005160075a7 */ /* 0x001064000800017f */
[----:B-1----:R-:W-:Y:S05]  /*293c0*/  @!P0 NANOSLEEP.SYNCS 0x989680 ;  /* 0x009896800000895d */ /* 0x002fea0003900000 */
[----:B------:R-:W1:Y:S02]  /*293d0*/  @!P0 SYNCS.PHASECHK.TRANS64 P0, [R22+URZ+0x38820], R5 ;  /* 0x03882005160085a7 */ /* 0x000e64000800007f */
[----:B-1----:R-:W-:Y:S05]  /*293e0*/  @!P0 BRA `(.L_x_694) ;  /* 0xfffffffc00f08947 */ /* 0x002fea000383ffff */
[----:B------:R-:W-:Y:S05]  /*293f0*/  BRA `(.L_x_864) ;  /* 0xffffff8c00b07947 */ /* 0x000fea000383ffff */
.L_x_698:
[----:B-1----:R1:W2:Y:S02]  /*29400*/  SYNCS.PHASECHK.TRANS64.TRYWAIT P0, [R9+URZ+0x388a0], R8 ;  /* 0x0388a008090075a7 */ /* 0x0022a4000800017f */
[----:B--2---:R-:W-:Y:S05]  /*29410*/  @!P0 NANOSLEEP.SYNCS 0x989680 ;  /* 0x009896800000895d */ /* 0x004fea0003900000 */
[----:B------:R-:W2:Y:S02]  /*29420*/  @!P0 SYNCS.PHASECHK.TRANS64 P0, [R9+URZ+0x388a0], R8 ;  /* 0x0388a008090085a7 */ /* 0x000ea4000800007f */
[----:B--2---:R-:W-:Y:S05]  /*29430*/  @!P0 BRA `(.L_x_698) ;  /* 0xfffffffc00f08947 */ /* 0x004fea000383ffff */
[----:B------:R-:W-:Y:S05]  /*29440*/  BRA `(.L_x_865) ;  /* 0xffffff8c00c87947 */ /* 0x000fea000383ffff */
.L_x_706:
[----:B0-----:R0:W2:Y:S02]  /*29450*/  SYNCS.PHASECHK.TRANS64.TRYWAIT P0, [R9+URZ+0x388c0], R8 ;  /* 0x0388c008090075a7 */ /* 0x0010a4000800017f */
[----:B--2---:R-:W-:Y:S05]  /*29460*/  @!P0 NANOSLEEP.SYNCS 0x989680 ;  /* 0x009896800000895d */ /* 0x004fea0003900000 */
[----:B------:R-:W2:Y:S02]  /*29470*/  @!P0 SYNCS.PHASECHK.TRANS64 P0, [R9+URZ+0x388c0], R8 ;  /* 0x0388c008090085a7 */ /* 0x000ea4000800007f */
[----:B--2---:R-:W-:Y:S05]  /*29480*/  @!P0 BRA `(.L_x_706) ;  /* 0xfffffffc00f08947 */ /* 0x004fea000383ffff */
[----:B------:R-:W-:Y:S05]  /*29490*/  BRA `(.L_x_866) ;  /* 0xffffff9400047947 */ /* 0x000fea000383ffff */
.L_x_716:
[----:B-1----:R1:W2:Y:S02]  /*294a0*/  SYNCS.PHASECHK.TRANS64.TRYWAIT P1, [R8+URZ+0x388a0], R7 ;  /* 0x0388a007080075a7 */ /* 0x0022a4000802017f */
[----:B--2---:R-:W-:Y:S05]  /*294b0*/  @!P1 NANOSLEEP.SYNCS 0x989680 ;  /* 0x009896800000995d */ /* 0x004fea0003900000 */
[----:B------:R-:W2:Y:S02]  /*294c0*/  @!P1 SYNCS.PHASECHK.TRANS64 P1, [R8+URZ+0x388a0], R7 ;  /* 0x0388a007080095a7 */ /* 0x000ea4000802007f */
[----:B--2---:R-:W-:Y:S05]  /*294d0*/  @!P1 BRA `(.L_x_716) ;  /* 0xfffffffc00f09947 */ /* 0x004fea000383ffff */
[----:B------:R-:W-:Y:S05]  /*294e0*/  BRA `(.L_x_867) ;  /* 0xffffff9800747947 */ /* 0x000fea000383ffff */
.L_x_724:
[----:B0-----:R0:W2:Y:S02]  /*294f0*/  SYNCS.PHASECHK.TRANS64.TRYWAIT P1, [R8+URZ+0x388c0], R7 ;  /* 0x0388c007080075a7 */ /* 0x0010a4000802017f */
[----:B--2---:R-:W-:Y:S05]  /*29500*/  @!P1 NANOSLEEP.SYNCS 0x989680 ;  /* 0x009896800000995d */ /* 0x004fea0003900000 */
[----:B------:R-:W2:Y:S02]  /*29510*/  @!P1 SYNCS.PHASECHK.TRANS64 P1, [R8+URZ+0x388c0], R7 ;  /* 0x0388c007080095a7 */ /* 0x000ea4000802007f */
[----:B--2---:R-:W-:Y:S05]  /*29520*/  @!P1 BRA `(.L_x_724) ;  /* 0xfffffffc00f09947 */ /* 0x004fea000383ffff */
[----:B------:R-:W-:Y:S05]  /*29530*/  BRA `(.L_x_868) ;  /* 0xffffff9c00ac7947 */ /* 0x000fea000383ffff */
.L_x_740:
        /* <DEDUP_REMOVED lines=8> */
[----:B-----5:R-:W-:Y:S05]  /*295c0*/  WARPSYNC.COLLECTIVE R15, `(.L_x_870) ;  /* 0x000000000f087348 */ /* 0x020fea0003c00000 */
[----:B------:R0:W1:Y:S02]  /*295d0*/  SHFL.IDX P6, R14, R13, R12, R11 ;  /* 0x0000000c0d0e7389 */ /* 0x00006400000c000b */
[----:B01---5:R-:W-:Y:S01]  /*295e0*/  ENDCOLLECTIVE ;  /* 0x000000000000791b */ /* 0x023fe20003800000 */
.L_x_870:
[----:B------:R-:W-:Y:S05]  /*295f0*/  BSYNC B0 ;  /* 0x0000000000007941 */ /* 0x000fea0003800000 */
.L_x_869:
[----:B------:R-:W-:Y:S05]  /*29600*/  BRA `(.L_x_871) ;  /* 0xffffffac00207947 */ /* 0x000fea000383ffff */
.L_x_743:
[----:B0-----:R0:W1:Y:S02]  /*29610*/  SYNCS.PHASECHK.TRANS64.TRYWAIT P0, [R5+URZ+0x38840], R2 ;  /* 0x03884002050075a7 */ /* 0x001064000800017f */
[----:B-1----:R-:W-:Y:S05]  /*29620*/  @!P0 NANOSLEEP.SYNCS 0x989680 ;  /* 0x009896800000895d */ /* 0x002fea0003900000 */
[----:B------:R-:W1:Y:S02]  /*29630*/  @!P0 SYNCS.PHASECHK.TRANS64 P0, [R5+URZ+0x38840], R2 ;  /* 0x03884002050085a7 */ /* 0x000e64000800007f */
[----:B-1----:R-:W-:Y:S05]  /*29640*/  @!P0 BRA `(.L_x_743) ;  /* 0xfffffffc00f08947 */ /* 0x002fea000383ffff */
[----:B------:R-:W-:Y:S05]  /*29650*/  BRA `(.L_x_872) ;  /* 0xffffffac007c7947 */ /* 0x000fea000383ffff */
.L_x_744:
        /* <DEDUP_REMOVED lines=8> */
.L_x_874:
[----:B------:R-:W-:Y:S05]  /*296e0*/  BSYNC B0 ;  /* 0x0000000000007941 */ /* 0x000fea0003800000 */
.L_x_873:
[----:B------:R-:W-:Y:S01]  /*296f0*/  IMAD.MOV.U32 R13, RZ, RZ, R0 ;  /* 0x000000ffff0d7224 */ /* 0x000fe200078e0000 */
[C---:B------:R-:W-:Y:S01]  /*29700*/  LOP3.LUT P5, RZ, R23.reuse, 0x10, RZ, 0xc0, !PT ;  /* 0x0000001017ff7812 */ /* 0x040fe200078ac0ff */
[----:B------:R-:W-:Y:S01]  /*29710*/  IMAD.MOV.U32 R12, RZ, RZ, RZ ;  /* 0x000000ffff0c7224 */ /* 0x000fe200078e00ff */
[C---:B------:R-:W-:Y:S01]  /*29720*/  LOP3.LUT P4, RZ, R23.reuse, 0x8, RZ, 0xc0, !PT ;  /* 0x0000000817ff7812 */ /* 0x040fe2000788c0ff */
[----:B------:R-:W-:Y:S01]  /*29730*/  IMAD.MOV.U32 R11, RZ, RZ, 0x181f ;  /* 0x0000181fff0b7424 */ /* 0x000fe200078e00ff */
[C---:B------:R-:W-:Y:S01]  /*29740*/  LOP3.LUT P3, RZ, R23.reuse, 0x4, RZ, 0xc0, !PT ;  /* 0x0000000417ff7812 */ /* 0x040fe2000786c0ff */
[----:B------:R-:W-:Y:S01]  /*29750*/  IMAD.MOV.U32 R15, RZ, RZ, -0x1 ;  /* 0xffffffffff0f7424 */ /* 0x000fe200078e00ff */
[----:B------:R-:W-:Y:S01]  /*29760*/  LOP3.LUT P2, RZ, R23, 0x2, RZ, 0xc0, !PT ;  /* 0x0000000217ff7812 */ /* 0x000fe2000784c0ff */
[----:B------:R-:W-:Y:S02]  /*29770*/  IMAD.MOV.U32 R2, RZ, RZ, R14 ;  /* 0x000000ffff027224 */ /* 0x000fe400078e000e */
[----:B------:R-:W-:-:S10]  /*29780*/  @P0 IMAD R9, R7, 0x2, R22 ;  /* 0x0000000207090824 */ /* 0x000fd400078e0216 */
[----:B------:R-:W-:Y:S05]  /*29790*/  WARPSYNC.COLLECTIVE R15, `(.L_x_875) ;  /* 0x000000000f087348 */ /* 0x000fea0003c00000 */
[----:B------:R0:W1:Y:S02]  /*297a0*/  SHFL.IDX P6, R14, R13, R12, R11 ;  /* 0x0000000c0d0e7389 */ /* 0x00006400000c000b */
[----:B01----:R-:W-:Y:S01]  /*297b0*/  ENDCOLLECTIVE ;  /* 0x000000000000791b */ /* 0x003fe20003800000 */
.L_x_875:
[----:B------:R-:W-:Y:S01]  /*297c0*/  ULDC.64 UR4, c[0x0][0x208] ;  /* 0x0000820000047ab9 */ /* 0x000fe20000000a00 */
[----:B------:R-:W-:Y:S01]  /*297d0*/  MOV R13, R6 ;  /* 0x00000006000d7202 */ /* 0x000fe20000000f00 */
[----:B------:R-:W-:Y:S02]  /*297e0*/  IMAD.MOV.U32 R12, RZ, RZ, 0x1 ;  /* 0x00000001ff0c7424 */ /* 0x000fe400078e00ff */
[----:B------:R-:W-:-:S05]  /*297f0*/  IMAD.MOV.U32 R3, RZ, RZ, R14 ;  /* 0x000000ffff037224 */ /* 0x000fca00078e000e */
[----:B------:R-:W-:-:S05]  /*29800*/  @P0 LEA R3, P1, R36, R3, 0x1 ;  /* 0x0000000324030211 */ /* 0x000fca00078208ff */
[----:B------:R-:W-:Y:S01]  /*29810*/  @P0 IMAD.X R2, RZ, RZ, R2, P1 ;  /* 0x000000ffff020224 */ /* 0x000fe200008e0602 */
[----:B------:R-:W-:-:S04]  /*29820*/  ISETP.GE.AND P1, PT, R4, 0x11, PT ;  /* 0x000000110400780c */ /* 0x000fc80003f26270 */
[----:B------:R-:W-:-:S04]  /*29830*/  @P0 LOP3.LUT R3, R3, R2, RZ, 0x3c, !PT ;  /* 0x0000000203030212 */ /* 0x000fc800078e3cff */
[----:B------:R-:W-:-:S04]  /*29840*/  @P0 LOP3.LUT R2, R3, R2, RZ, 0x3c, !PT ;  /* 0x0000000203020212 */ /* 0x000fc800078e3cff */
[----:B------:R-:W-:Y:S01]  /*29850*/  @P0 LOP3.LUT R3, R3, R2, RZ, 0x3c, !PT ;  /* 0x0000000203030212 */ /* 0x000fe200078e3cff */
[----:B------:R-:W-:-:S04]  /*29860*/  @P1 IMAD R21, R7, 0x2, R22 ;  /* 0x0000000207151824 */ /* 0x000fc800078e0216 */
[----:B------:R-:W-:Y:S01]  /*29870*/  @!PT LDS RZ, [RZ] ;  /* 0x00000000fffff984 */ /* 0x000fe20000000800 */
[----:B------:R-:W-:Y:S01]  /*29880*/  @!PT LDS RZ, [RZ] ;  /* 0x00000000fffff984 */ /* 0x000fe20000000800 */
[----:B------:R-:W-:Y:S01]  /*29890*/  @!PT LDS RZ, [RZ] ;  /* 0x00000000fffff984 */ /* 0x000fe20000000800 */
[----:B------:R0:W-:Y:S04]  /*298a0*/  @P0 LDGSTS.E.BYPASS.LTC128B.128 [R9+0x24400], desc[UR4][R2.64], !P5 ;  /* 0x2440000002090fae */ /* 0x0001e8000e901d44 */
[----:B------:R0:W-:Y:S04]  /*298b0*/  @P0 LDGSTS.E.BYPASS.LTC128B.128 [R9+0x26c00], desc[UR4][R2.64+0x80], !P4 ;  /* 0x26c0008002090fae */ /* 0x0001e8000e101d44 */
[----:B------:R0:W-:Y:S04]  /*298c0*/  @P0 LDGSTS.E.BYPASS.LTC128B.128 [R9+0x29400], desc[UR4][R2.64+0x100], !P3 ;  /* 0x2940010002090fae */ /* 0x0001e8000d901d44 */
[----:B------:R0:W-:Y:S02]  /*298d0*/  @P0 LDGSTS.E.BYPASS.LTC128B.128 [R9+0x2bc00], desc[UR4][R2.64+0x180], !P2 ;  /* 0x2bc0018002090fae */ /* 0x0001e4000d101d44 */
[----:B0-----:R-:W-:Y:S05]  /*298e0*/  WARPSYNC.COLLECTIVE R15, `(.L_x_876) ;  /* 0x000000000f087348 */ /* 0x001fea0003c00000 */
[----:B------:R1:W2:Y:S02]  /*298f0*/  SHFL.IDX P6, R14, R13, R12, R11 ;  /* 0x0000000c0d0e7389 */ /* 0x0002a400000c000b */
[----:B012---:R-:W-:Y:S01]  /*29900*/  ENDCOLLECTIVE ;  /* 0x000000000000791b */ /* 0x007fe20003800000 */
.L_x_876:
[----:B------:R-:W-:Y:S02]  /*29910*/  IMAD.MOV.U32 R13, RZ, RZ, R0 ;  /* 0x000000ffff0d7224 */ /* 0x000fe400078e0000 */
[----:B------:R-:W-:-:S07]  /*29920*/  IMAD.MOV.U32 R8, RZ, RZ, R14 ;  /* 0x000000ffff087224 */ /* 0x000fce00078e000e */
[----:B------:R-:W-:Y:S05]  /*29930*/  WARPSYNC.COLLECTIVE R15, `(.L_x_877) ;  /* 0x000000000f087348 */ /* 0x000fea0003c00000 */
[----:B------:R0:W1:Y:S02]  /*29940*/  SHFL.IDX P6, R14, R13, R12, R11 ;  /* 0x0000000c0d0e7389 */ /* 0x00006400000c000b */
[----:B01----:R-:W-:Y:S01]  /*29950*/  ENDCOLLECTIVE ;  /* 0x000000000000791b */ /* 0x003fe20003800000 */
.L_x_877:
[----:B------:R-:W-:Y:S01]  /*29960*/  ULDC.64 UR4, c[0x0][0x208] ;  /* 0x0000820000047ab9 */ /* 0x000fe20000000a00 */
[----:B------:R-:W-:Y:S02]  /*29970*/  IMAD.MOV.U32 R13, RZ, RZ, R6 ;  /* 0x000000ffff0d7224 */ /* 0x000fe400078e0006 */
[----:B------:R-:W-:Y:S02]  /*29980*/  IMAD.MOV.U32 R12, RZ, RZ, 0x2 ;  /* 0x00000002ff0c7424 */ /* 0x000fe400078e00ff */
[----:B------:R-:W-:-:S05]  /*29990*/  IMAD.MOV.U32 R2, RZ, RZ, R14 ;  /* 0x000000ffff027224 */ /* 0x000fca00078e000e */
[----:B------:R-:W-:-:S05]  /*299a0*/  @P1 LEA R2, P0, R36, R2, 0x1 ;  /* 0x0000000224021211 */ /* 0x000fca00078008ff */
[----:B------:R-:W-:-:S05]  /*299b0*/  @P1 IMAD.X R3, RZ, RZ, R8, P0 ;  /* 0x000000ffff031224 */ /* 0x000fca00000e0608 */
[----:B------:R-:W-:Y:S01]  /*299c0*/  @!PT LDS RZ, [RZ] ;  /* 0x00000000fffff984 */ /* 0x000fe20000000800 */
[----:B------:R-:W-:Y:S01]  /*299d0*/  @!PT LDS RZ, [RZ] ;  /* 0x00000000fffff984 */ /* 0x000fe20000000800 */
[----:B------:R-:W-:Y:S01]  /*299e0*/  @!PT LDS RZ, [RZ] ;  /* 0x00000000fffff984 */ /* 0x000fe20000000800 */
[----:B------:R0:W-:Y:S04]  /*299f0*/  @P1 LDGSTS.E.BYPASS.LTC128B.128 [R21+0x24c00], desc[UR4][R2.64], !P5 ;  /* 0x24c0000002151fae */ /* 0x0001e8000e901d44 */
[----:B------:R0:W-:Y:S04]  /*29a00*/  @P1 LDGSTS.E.BYPASS.LTC128B.128 [R21+0x27400], desc[UR4][R2.64+0x80], !P4 ;  /* 0x2740008002151fae */ /* 0x0001e8000e101d44 */
[----:B------:R0:W-:Y:S04]  /*29a10*/  @P1 LDGSTS.E.BYPASS.LTC128B.128 [R21+0x29c00], desc[UR4][R2.64+0x100], !P3 ;  /* 0x29c0010002151fae */ /* 0x0001e8000d901d44 */
[----:B------:R0:W-:Y:S01]  /*29a20*/  @P1 LDGSTS.E.BYPASS.LTC128B.128 [R21+0x2c400], desc[UR4][R2.64+0x180], !P2 ;  /* 0x2c40018002151fae */ /* 0x0001e2000d101d44 */
[----:B------:R-:W-:-:S13]  /*29a30*/  ISETP.GE.AND P1, PT, R4, 0x21, PT ;  /* 0x000000210400780c */ /* 0x000fda0003f26270 */
[----:B0-----:R-:W-:Y:S05]  /*29a40*/  WARPSYNC.COLLECTIVE R15, `(.L_x_878) ;  /* 0x000000000f087348 */ /* 0x001fea0003c00000 */
[----:B------:R1:W2:Y:S02]  /*29a50*/  SHFL.IDX P6, R14, R13, R12, R11 ;  /* 0x0000000c0d0e7389 */ /* 0x0002a400000c000b */
[----:B012---:R-:W-:Y:S01]  /*29a60*/  ENDCOLLECTIVE ;  /* 0x000000000000791b */ /* 0x007fe20003800000 */
.L_x_878:
[----:B------:R-:W-:Y:S02]  /*29a70*/  @P1 IMAD R9, R7, 0x2, R22 ;  /* 0x0000000207091824 */ /* 0x000fe400078e0216 */
[----:B------:R-:W-:Y:S02]  /*29a80*/  IMAD.MOV.U32 R13, RZ, RZ, R0 ;  /* 0x000000ffff0d7224 */ /* 0x000fe400078e0000 */
[----:B------:R-:W-:-:S07]  /*29a90*/  IMAD.MOV.U32 R8, RZ, RZ, R14 ;  /* 0x000000ffff087224 */ /* 0x000fce00078e000e */
[----:B------:R-:W-:Y:S05]  /*29aa0*/  WARPSYNC.COLLECTIVE R15, `(.L_x_879) ;  /* 0x000000000f087348 */ /* 0x000fea0003c00000 */
[----:B------:R0:W1:Y:S02]  /*29ab0*/  SHFL.IDX P6, R14, R13, R12, R11 ;  /* 0x0000000c0d0e7389 */ /* 0x00006400000c000b */
[----:B01----:R-:W-:Y:S01]  /*29ac0*/  ENDCOLLECTIVE ;  /* 0x000000000000791b */ /* 0x003fe20003800000 */
.L_x_879:
[----:B------:R-:W-:Y:S01]  /*29ad0*/  ULDC.64 UR4, c[0x0][0x208] ;  /* 0x0000820000047ab9 */ /* 0x000fe20000000a00 */
[----:B------:R-:W-:Y:S02]  /*29ae0*/  IMAD.MOV.U32 R13, RZ, RZ, R6 ;  /* 0x000000ffff0d7224 */ /* 0x000fe400078e0006 */
[----:B------:R-:W-:Y:S02]  /*29af0*/  IMAD.MOV.U32 R12, RZ, RZ, 0x3 ;  /* 0x00000003ff0c7424 */ /* 0x000fe400078e00ff */
[----:B------:R-:W-:-:S05]  /*29b00*/  IMAD.MOV.U32 R2, RZ, RZ, R14 ;  /* 0x000000ffff027224 */ /* 0x000fca00078e000e */
[----:B------:R-:W-:-:S04]  /*29b10*/  @P1 LEA R2, P0, R36, R2, 0x1 ;  /* 0x0000000224021211 */ /* 0x000fc800078008ff */
[----:B------:R-:W-:-:S05]  /*29b20*/  @P1 IADD3.X R3, RZ, R8, RZ, P0, !PT ;  /* 0x00000008ff031210 */ /* 0x000fca00007fe4ff */
        /* <DEDUP_REMOVED lines=11> */
.L_x_880:
[----:B------:R-:W-:Y:S02]  /*29be0*/  @P1 IMAD R21, R7, 0x2, R22 ;  /* 0x0000000207151824 */ /* 0x000fe400078e0216 */
[----:B------:R-:W-:Y:S02]  /*29bf0*/  IMAD.MOV.U32 R13, RZ, RZ, R0 ;  /* 0x000000ffff0d7224 */ /* 0x000fe400078e0000 */
[----:B------:R-:W-:-:S07]  /*29c00*/  IMAD.MOV.U32 R8, RZ, RZ, R14 ;  /* 0x000000ffff087224 */ /* 0x000fce00078e000e */
[----:B------:R-:W-:Y:S05]  /*29c10*/  WARPSYNC.COLLECTIVE R15, `(.L_x_881) ;  /* 0x000000000f087348 */ /* 0x000fea0003c00000 */
[----:B------:R0:W1:Y:S02]  /*29c20*/  SHFL.IDX P6, R14, R13, R12, R11 ;  /* 0x0000000c0d0e7389 */ /* 0x00006400000c000b */
[----:B01----:R-:W-:Y:S01]  /*29c30*/  ENDCOLLECTIVE ;  /* 0x000000000000791b */ /* 0x003fe20003800000 */
.L_x_881:
        /* <DEDUP_REMOVED lines=16> */
.L_x_882:
[----:B------:R-:W-:Y:S01]  /*29d40*/  MOV R13, R0 ;  /* 0x00000000000d7202 */ /* 0x000fe20000000f00 */
[----:B------:R-:W-:-:S07]  /*29d50*/  IMAD.MOV.U32 R8, RZ, RZ, R14 ;  /* 0x000000ffff087224 */ /* 0x000fce00078e000e */
[----:B------:R-:W-:Y:S05]  /*29d60*/  WARPSYNC.COLLECTIVE R15, `(.L_x_883) ;  /* 0x000000000f087348 */ /* 0x000fea0003c00000 */
[----:B------:R0:W1:Y:S02]  /*29d70*/  SHFL.IDX P6, R14, R13, R12, R11 ;  /* 0x0000000c0d0e7389 */ /* 0x00006400000c000b */
[----:B01----:R-:W-:Y:S01]  /*29d80*/  ENDCOLLECTIVE ;  /* 0x000000000000791b */ /* 0x003fe20003800000 */
.L_x_883:
[----:B------:R-:W-:Y:S01]  /*29d90*/  IMAD.MOV.U32 R0, RZ, RZ, R14 ;  /* 0x000000ffff007224 */ /* 0x000fe200078e000e */
[----:B------:R-:W-:Y:S06]  /*29da0*/  BRA `(.L_x_884) ;  /* 0xffffffa800e07947 */ /* 0x000fec000383ffff */
.L_x_751:
[----:B------:R-:W-:Y:S02]  /*29db0*/  IMAD.MOV.U32 R13, RZ, RZ, R4 ;  /* 0x000000ffff0d7224 */ /* 0x000fe400078e0004 */
        /* <DEDUP_REMOVED lines=8> */
.L_x_885:
[----:B------:R-:W-:Y:S01]  /*29e40*/  ISETP.GE.AND P1, PT, R0, R6, PT ;  /* 0x000000060000720c */ /* 0x000fe20003f26270 */
[----:B------:R-:W-:Y:S02]  /*29e50*/  IMAD.MOV.U32 R13, RZ, RZ, R5 ;  /* 0x000000ffff0d7224 */ /* 0x000fe400078e0005 */
[----:B------:R-:W-:-:S10]  /*29e60*/  IMAD.MOV.U32 R2, RZ, RZ, R14 ;  /* 0x000000ffff027224 */ /* 0x000fd400078e000e */
[----:B------:R-:W-:Y:S05]  /*29e70*/  WARPSYNC.COLLECTIVE R15, `(.L_x_886) ;  /* 0x000000000f087348 */ /* 0x000fea0003c00000 */
[----:B------:R0:W1:Y:S02]  /*29e80*/  SHFL.IDX P6, R14, R13, R12, R11 ;  /* 0x0000000c0d0e7389 */ /* 0x00006400000c000b */
[----:B01----:R-:W-:Y:S01]  /*29e90*/  ENDCOLLECTIVE ;  /* 0x000000000000791b */ /* 0x003fe20003800000 */
.L_x_886:
[----:B------:R-:W-:Y:S01]  /*29ea0*/  ULDC.64 UR4, c[0x0][0x208] ;  /* 0x0000820000047ab9 */ /* 0x000fe20000000a00 */
[----:B------:R-:W-:Y:S02]  /*29eb0*/  IMAD.MOV.U32 R13, RZ, RZ, R4 ;  /* 0x000000ffff0d7224 */ /* 0x000fe400078e0004 */
[----:B------:R-:W-:Y:S02]  /*29ec0*/  IMAD.MOV.U32 R12, RZ, RZ, 0x1 ;  /* 0x00000001ff0c7424 */ /* 0x000fe400078e00ff */
[----:B------:R-:W-:-:S05]  /*29ed0*/  IMAD.MOV.U32 R3, RZ, RZ, R14 ;  /* 0x000000ffff037224 */ /* 0x000fca00078e000e */
[----:B------:R-:W-:-:S05]  /*29ee0*/  @!P1 LEA R7, P5, R36, R3, 0x1 ;  /* 0x0000000324079211 */ /* 0x000fca00078a08ff */
[----:B------:R-:W-:Y:S02]  /*29ef0*/  @!P1 IMAD.X R3, RZ, RZ, R2, P5 ;  /* 0x000000ffff039224 */ /* 0x000fe400028e0602 */
[----:B------:R-:W-:Y:S01]  /*29f00*/  @!P1 IMAD.MOV.U32 R2, RZ, RZ, R7 ;  /* 0x000000ffff029224 */ /* 0x000fe200078e0007 */
[----:B------:R-:W-:-:S04]  /*29f10*/  IADD3 R7, R0, 0x10, RZ ;  /* 0x0000001000077810 */ /* 0x000fc80007ffe0ff */
[----:B------:R-:W-:Y:S01]  /*29f20*/  @!PT LDS RZ, [RZ] ;  /* 0x00000000fffff984 */ /* 0x000fe20000000800 */
[----:B------:R-:W-:Y:S01]  /*29f30*/  @!PT LDS RZ, [RZ] ;  /* 0x00000000fffff984 */ /* 0x000fe20000000800 */
[----:B------:R-:W-:Y:S01]  /*29f40*/  @!PT LDS RZ, [RZ] ;  /* 0x00000000fffff984 */ /* 0x000fe20000000800 */
[----:B------:R0:W-:Y:S04]  /*29f50*/  @!P1 LDGSTS.E.BYPASS.LTC128B.128 [R37+0x14400], desc[UR4][R2.64], !P4 ;  /* 0x1440000002259fae */ /* 0x0001e8000e101d44 */
[----:B------:R0:W-:Y:S04]  /*29f60*/  @!P1 LDGSTS.E.BYPASS.LTC128B.128 [R37+0x18400], desc[UR4][R2.64+0x80], !P3 ;  /* 0x1840008002259fae */ /* 0x0001e8000d901d44 */
[----:B------:R0:W-:Y:S04]  /*29f70*/  @!P1 LDGSTS.E.BYPASS.LTC128B.128 [R37+0x1c400], desc[UR4][R2.64+0x100], !P2 ;  /* 0x1c40010002259fae */ /* 0x0001e8000d101d44 */
[----:B------:R0:W-:Y:S01]  /*29f80*/  @!P1 LDGSTS.E.BYPASS.LTC128B.128 [R37+0x20400], desc[UR4][R2.64+0x180], !P0 ;  /* 0x2040018002259fae */ /* 0x0001e2000c101d44 */
[----:B------:R-:W-:-:S13]  /*29f90*/  ISETP.GE.AND P1, PT, R7, R6, PT ;  /* 0x000000060700720c */ /* 0x000fda0003f26270 */
[----:B0-----:R-:W-:Y:S05]  /*29fa0*/  WARPSYNC.COLLECTIVE R15, `(.L_x_887) ;  /* 0x000000000f087348 */ /* 0x001fea0003c00000 */
[----:B------:R1:W2:Y:S02]  /*29fb0*/  SHFL.IDX P6, R14, R13, R12, R11 ;  /* 0x0000000c0d0e7389 */ /* 0x0002a400000c000b */
[----:B012---:R-:W-:Y:S01]  /*29fc0*/  ENDCOLLECTIVE ;  /* 0x000000000000791b */ /* 0x007fe20003800000 */
.L_x_887:
[----:B------:R-:W-:Y:S02]  /*29fd0*/  IMAD.MOV.U32 R13, RZ, RZ, R5 ;  /* 0x000000ffff0d7224 */ /* 0x000fe400078e0005 */
[----:B------:R-:W-:-:S07]  /*29fe0*/  IMAD.MOV.U32 R2, RZ, RZ, R14 ;  /* 0x000000ffff027224 */ /* 0x000fce00078e000e */
[----:B------:R-:W-:Y:S05]  /*29ff0*/  WARPSYNC.COLLECTIVE R15, `(.L_x_888) ;  /* 0x000000000f087348 */ /* 0x000fea0003c00000 */
[----:B------:R0:W1:Y:S02]  /*2a000*/  SHFL.IDX P6, R14, R13, R12, R11 ;  /* 0x0000000c0d0e7389 */ /* 0x00006400000c000b */
[----:B01----:R-:W-:Y:S01]  /*2a010*/  ENDCOLLECTIVE ;  /* 0x000000000000791b */ /* 0x003fe20003800000 */
.L_x_888:
[----:B------:R-:W-:Y:S01]  /*2a020*/  ULDC.64 UR4, c[0x0][0x208] ;  /* 0x0000820000047ab9 */ /* 0x000fe20000000a00 */
[----:B------:R-:W-:Y:S02]  /*2a030*/  IMAD.MOV.U32 R13, RZ, RZ, R4 ;  /* 0x000000ffff0d7224 */ /* 0x000fe400078e0004 */
[----:B------:R-:W-:Y:S02]  /*2a040*/  IMAD.MOV.U32 R12, RZ, RZ, 0x2 ;  /* 0x00000002ff0c7424 */ /* 0x000fe400078e00ff */
[----:B------:R-:W-:-:S05]  /*2a050*/  IMAD.MOV.U32 R3, RZ, RZ, R14 ;  /* 0x000000ffff037224 */ /* 0x000fca00078e000e */
[----:B------:R-:W-:-:S05]  /*2a060*/  @!P1 LEA R7, P5, R36, R3, 0x1 ;  /* 0x0000000324079211 */ /* 0x000fca00078a08ff */
[----:B------:R-:W-:Y:S02]  /*2a070*/  @!P1 IMAD.X R8, RZ, RZ, R2, P5 ;  /* 0x000000ffff089224 */ /* 0x000fe400028e0602 */
[----:B------:R-:W-:Y:S02]  /*2a080*/  @!P1 IMAD.MOV.U32 R2, RZ, RZ, R7 ;  /* 0x000000ffff029224 */ /* 0x000fe400078e0007 */
[----:B------:R-:W-:Y:S02]  /*2a090*/  @!P1 IMAD.MOV.U32 R3, RZ, RZ, R8 ;  /* 0x000000ffff039224 */ /* 0x000fe400078e0008 */
[----:B------:R-:W-:-:S03]  /*2a0a0*/  VIADD R7, R0, 0x20 ;  /* 0x0000002000077836 */ /* 0x000fc60000000000 */
        /* <DEDUP_REMOVED lines=11> */
.L_x_889:
[----:B------:R-:W-:Y:S01]  /*2a160*/  IMAD.MOV.U32 R13, RZ, RZ, R5 ;  /* 0x000000ffff0d7224 */ /* 0x000fe200078e0005 */
[----:B------:R-:W-:-:S07]  /*2a170*/  MOV R2, R14 ;  /* 0x0000000e00027202 */ /* 0x000fce0000000f00 */
[----:B------:R-:W-:Y:S05]  /*2a180*/  WARPSYNC.COLLECTIVE R15, `(.L_x_890) ;  /* 0x000000000f087348 */ /* 0x000fea0003c00000 */
[----:B------:R0:W1:Y:S02]  /*2a190*/  SHFL.IDX P6, R14, R13, R12, R11 ;  /* 0x0000000c0d0e7389 */ /* 0x00006400000c000b */
[----:B01----:R-:W-:Y:S01]  /*2a1a0*/  ENDCOLLECTIVE ;  /* 0x000000000000791b */ /* 0x003fe20003800000 */
.L_x_890:
        /* <DEDUP_REMOVED lines=20> */
.L_x_891:
[----:B------:R-:W-:Y:S02]  /*2a2f0*/  IMAD.MOV.U32 R13, RZ, RZ, R5 ;  /* 0x000000ffff0d7224 */ /* 0x000fe400078e0005 */
[----:B------:R-:W-:-:S07]  /*2a300*/  IMAD.MOV.U32 R2, RZ, RZ, R14 ;  /* 0x000000ffff027224 */ /* 0x000fce00078e000e */
[----:B------:R-:W-:Y:S05]  /*2a310*/  WARPSYNC.COLLECTIVE R15, `(.L_x_892) ;  /* 0x000000000f087348 */ /* 0x000fea0003c00000 */
[----:B------:R0:W1:Y:S02]  /*2a320*/  SHFL.IDX P6, R14, R13, R12, R11 ;  /* 0x0000000c0d0e7389 */ /* 0x00006400000c000b */
[----:B01----:R-:W-:Y:S01]  /*2a330*/  ENDCOLLECTIVE ;  /* 0x000000000000791b */ /* 0x003fe20003800000 */
.L_x_892:
[----:B------:R-:W-:Y:S01]  /*2a340*/  ULDC.64 UR4, c[0x0][0x208] ;  /* 0x0000820000047ab9 */ /* 0x000fe20000000a00 */
[----:B------:R-:W-:Y:S02]  /*2a350*/  IMAD.MOV.U32 R13, RZ, RZ, R4 ;  /* 0x000000ffff0d7224 */ /* 0x000fe400078e0004 */
[----:B------:R-:W-:Y:S02]  /*2a360*/  IMAD.MOV.U32 R12, RZ, RZ, 0x4 ;  /* 0x00000004ff0c7424 */ /* 0x000fe400078e00ff */
[----:B------:R-:W-:-:S05]  /*2a370*/  IMAD.MOV.U32 R3, RZ, RZ, R14 ;  /* 0x000000ffff037224 */ /* 0x000fca00078e000e */
[----:B------:R-:W-:-:S04]  /*2a380*/  @!P1 LEA R7, P5, R36, R3, 0x1 ;  /* 0x0000000324079211 */ /* 0x000fc800078a08ff */
[----:B------:R-:W-:Y:S01]  /*2a390*/  @!P1 IADD3.X R8, RZ, R2, RZ, P5, !PT ;  /* 0x00000002ff089210 */ /* 0x000fe20002ffe4ff */
[----:B------:R-:W-:Y:S02]  /*2a3a0*/  @!P1 IMAD.MOV.U32 R2, RZ, RZ, R7 ;  /* 0x000000ffff029224 */ /* 0x000fe400078e0007 */
[----:B------:R-:W-:Y:S02]  /*2a3b0*/  VIADD R7, R0, 0x40 ;  /* 0x0000004000077836 */ /* 0x000fe40000000000 */
[----:B------:R-:W-:-:S05]  /*2a3c0*/  @!P1 IMAD.MOV.U32 R3, RZ, RZ, R8 ;  /* 0x000000ffff039224 */ /* 0x000fca00078e0008 */
        /* <DEDUP_REMOVED lines=11> */
.L_x_893:
[----:B------:R-:W-:Y:S02]  /*2a480*/  IMAD.MOV.U32 R13, RZ, RZ, R5 ;  /* 0x000000ffff0d7224 */ /* 0x000fe400078e0005 */
[----:B------:R-:W-:-:S07]  /*2a490*/  IMAD.MOV.U32 R2, RZ, RZ, R14 ;  /* 0x000000ffff027224 */ /* 0x000fce00078e000e */
[----:B------:R-:W-:Y:S05]  /*2a4a0*/  WARPSYNC.COLLECTIVE R15, `(.L_x_894) ;  /* 0x000000000f087348 */ /* 0x000fea0003c00000 */
[----:B------:R0:W1:Y:S02]  /*2a4b0*/  SHFL.IDX P6, R14, R13, R12, R11 ;  /* 0x0000000c0d0e7389 */ /* 0x00006400000c000b */
[----:B01----:R-:W-:Y:S01]  /*2a4c0*/  ENDCOLLECTIVE ;  /* 0x000000000000791b */ /* 0x003fe20003800000 */
.L_x_894:
[----:B------:R-:W-:Y:S01]  /*2a4d0*/  ULDC.64 UR4, c[0x0][0x208] ;  /* 0x0000820000047ab9 */ /* 0x000fe20000000a00 */
[----:B------:R-:W-:Y:S02]  /*2a4e0*/  IMAD.MOV.U32 R13, RZ, RZ, R4 ;  /* 0x000000ffff0d7224 */ /* 0x000fe400078e0004 */
[----:B------:R-:W-:Y:S02]  /*2a4f0*/  IMAD.MOV.U32 R12, RZ, RZ, 0x5 ;  /* 0x00000005ff0c7424 */ /* 0x000fe400078e00ff */
[----:B------:R-:W-:-:S05]  /*2a500*/  IMAD.MOV.U32 R3, RZ, RZ, R14 ;  /* 0x000000ffff037224 */ /* 0x000fca00078e000e */
[----:B------:R-:W-:-:S05]  /*2a510*/  @!P1 LEA R7, P5, R36, R3, 0x1 ;  /* 0x0000000324079211 */ /* 0x000fca00078a08ff */
[----:B------:R-:W-:Y:S02]  /*2a520*/  @!P1 IMAD.X R8, RZ, RZ, R2, P5 ;  /* 0x000000ffff089224 */ /* 0x000fe400028e0602 */
[----:B------:R-:W-:Y:S01]  /*2a530*/  @!P1 IMAD.MOV.U32 R2, RZ, RZ, R7 ;  /* 0x000000ffff029224 */ /* 0x000fe200078e0007 */
[----:B------:R-:W-:Y:S01]  /*2a540*/  IADD3 R7, R0, 0x50, RZ ;  /* 0x0000005000077810 */ /* 0x000fe20007ffe0ff */
        /* <DEDUP_REMOVED lines=12> */
.L_x_895:
[----:B------:R-:W-:Y:S02]  /*2a610*/  IMAD.MOV.U32 R13, RZ, RZ, R5 ;  /* 0x000000ffff0d7224 */ /* 0x000fe400078e0005 */
[----:B------:R-:W-:-:S07]  /*2a620*/  IMAD.MOV.U32 R2, RZ, RZ, R14 ;  /* 0x000000ffff027224 */ /* 0x000fce00078e000e */
[----:B------:R-:W-:Y:S05]  /*2a630*/  WARPSYNC.COLLECTIVE R15, `(.L_x_896) ;  /* 0x000000000f087348 */ /* 0x000fea0003c00000 */
[----:B------:R0:W1:Y:S02]  /*2a640*/  SHFL.IDX P6, R14, R13, R12, R11 ;  /* 0x0000000c0d0e7389 */ /* 0x00006400000c000b */
[----:B01----:R-:W-:Y:S01]  /*2a650*/  ENDCOLLECTIVE ;  /* 0x000000000000791b */ /* 0x003fe20003800000 */
.L_x_896:
        /* <DEDUP_REMOVED lines=20> */
.L_x_897:
[----:B------:R-:W-:Y:S01]  /*2a7a0*/  IMAD.MOV.U32 R13, RZ, RZ, R5 ;  /* 0x000000ffff0d7224 */ /* 0x000fe200078e0005 */
[----:B------:R-:W-:-:S07]  /*2a7b0*/  MOV R2, R14 ;  /* 0x0000000e00027202 */ /* 0x000fce0000000f00 */
[----:B------:R-:W-:Y:S05]  /*2a7c0*/  WARPSYNC.COLLECTIVE R15, `(.L_x_898) ;  /* 0x000000000f087348 */ /* 0x000fea0003c00000 */
[----:B------:R0:W1:Y:S02]  /*2a7d0*/  SHFL.IDX P6, R14, R13, R12, R11 ;  /* 0x0000000c0d0e7389 */ /* 0x00006400000c000b */
[----:B01----:R-:W-:Y:S01]  /*2a7e0*/  ENDCOLLECTIVE ;  /* 0x000000000000791b */ /* 0x003fe20003800000 */
.L_x_898:
[----:B------:R-:W-:Y:S01]  /*2a7f0*/  ULDC.64 UR4, c[0x0][0x208] ;  /* 0x0000820000047ab9 */ /* 0x000fe20000000a00 */
[----:B------:R-:W-:Y:S02]  /*2a800*/  IMAD.MOV.U32 R13, RZ, RZ, R4 ;  /* 0x000000ffff0d7224 */ /* 0x000fe400078e0004 */
[----:B------:R-:W-:Y:S02]  /*2a810*/  IMAD.MOV.U32 R12, RZ, RZ, 0x7 ;  /* 0x00000007ff0c7424 */ /* 0x000fe400078e00ff */
[----:B------:R-:W-:-:S05]  /*2a820*/  IMAD.MOV.U32 R3, RZ, RZ, R14 ;  /* 0x000000ffff037224 */ /* 0x000fca00078e000e */
[----:B------:R-:W-:-:S05]  /*2a830*/  @!P1 LEA R7, P5, R36, R3, 0x1 ;  /* 0x0000000324079211 */ /* 0x000fca00078a08ff */
[----:B------:R-:W-:Y:S02]  /*2a840*/  @!P1 IMAD.X R8, RZ, RZ, R2, P5 ;  /* 0x000000ffff089224 */ /* 0x000fe400028e0602 */
[----:B------:R-:W-:Y:S02]  /*2a850*/  @!P1 IMAD.MOV.U32 R2, RZ, RZ, R7 ;  /* 0x000000ffff029224 */ /* 0x000fe400078e0007 */
[----:B------:R-:W-:-:S05]  /*2a860*/  @!P1 IMAD.MOV.U32 R3, RZ, RZ, R8 ;  /* 0x000000ffff039224 */ /* 0x000fca00078e0008 */
[----:B------:R-:W-:Y:S01]  /*2a870*/  @!PT LDS RZ, [RZ] ;  /* 0x00000000fffff984 */ /* 0x000fe20000000800 */
[----:B------:R-:W-:Y:S01]  /*2a880*/  @!PT LDS RZ, [RZ] ;  /* 0x00000000fffff984 */ /* 0x000fe20000000800 */
[----:B------:R-:W-:Y:S01]  /*2a890*/  @!PT LDS RZ, [RZ] ;  /* 0x00000000fffff984 */ /* 0x000fe20000000800 */
[----:B------:R0:W-:Y:S04]  /*2a8a0*/  @!P1 LDGSTS.E.BYPASS.LTC128B.128 [R37+0x17400], desc[UR4][R2.64], !P4 ;  /* 0x1740000002259fae */ /* 0x0001e8000e101d44 */
[----:B------:R0:W-:Y:S04]  /*2a8b0*/  @!P1 LDGSTS.E.BYPASS.LTC128B.128 [R37+0x1b400], desc[UR4][R2.64+0x80], !P3 ;  /* 0x1b40008002259fae */ /* 0x0001e8000d901d44 */
[----:B------:R0:W-:Y:S04]  /*2a8c0*/  @!P1 LDGSTS.E.BYPASS.LTC128B.128 [R37+0x1f400], desc[UR4][R2.64+0x100], !P2 ;  /* 0x1f40010002259fae */ /* 0x0001e8000d101d44 */
[----:B------:R0:W-:Y:S02]  /*2a8d0*/  @!P1 LDGSTS.E.BYPASS.LTC128B.128 [R37+0x23400], desc[UR4][R2.64+0x180], !P0 ;  /* 0x2340018002259fae */ /* 0x0001e4000c101d44 */
[----:B0-----:R-:W-:Y:S05]  /*2a8e0*/  WARPSYNC.COLLECTIVE R15, `(.L_x_899) ;  /* 0x000000000f087348 */ /* 0x001fea0003c00000 */
[----:B------:R1:W2:Y:S02]  /*2a8f0*/  SHFL.IDX P6, R14, R13, R12, R11 ;  /* 0x0000000c0d0e7389 */ /* 0x0002a400000c000b */
[----:B012---:R-:W-:Y:S01]  /*2a900*/  ENDCOLLECTIVE ;  /* 0x000000000000791b */ /* 0x007fe20003800000 */
.L_x_899:
[----:B------:R-:W-:Y:S02]  /*2a910*/  IMAD.MOV.U32 R13, RZ, RZ, R5 ;  /* 0x000000ffff0d7224 */ /* 0x000fe400078e0005 */
[----:B------:R-:W-:-:S07]  /*2a920*/  IMAD.MOV.U32 R7, RZ, RZ, R14 ;  /* 0x000000ffff077224 */ /* 0x000fce00078e000e */
[----:B------:R-:W-:Y:S05]  /*2a930*/  WARPSYNC.COLLECTIVE R15, `(.L_x_900) ;  /* 0x000000000f087348 */ /* 0x000fea0003c00000 */
[----:B------:R0:W1:Y:S02]  /*2a940*/  SHFL.IDX P6, R14, R13, R12, R11 ;  /* 0x0000000c0d0e7389 */ /* 0x00006400000c000b */
[----:B01----:R-:W-:Y:S01]  /*2a950*/  ENDCOLLECTIVE ;  /* 0x000000000000791b */ /* 0x003fe20003800000 */
.L_x_900:
[----:B------:R-:W-:Y:S05]  /*2a960*/  BRA `(.L_x_901) ;  /* 0xffffffac00507947 */ /* 0x000fea000383ffff */
.L_x_756:
[----:B0-----:R0:W2:Y:S02]  /*2a970*/  SYNCS.PHASECHK.TRANS64.TRYWAIT P0, [R22+URZ+0x38820], R3 ;  /* 0x03882003160075a7 */ /* 0x0010a4000800017f */
[----:B--2---:R-:W-:Y:S05]  /*2a980*/  @!P0 NANOSLEEP.SYNCS 0x989680 ;  /* 0x009896800000895d */ /* 0x004fea0003900000 */
[----:B------:R-:W2:Y:S02]  /*2a990*/  @!P0 SYNCS.PHASECHK.TRANS64 P0, [R22+URZ+0x38820], R3 ;  /* 0x03882003160085a7 */ /* 0x000ea4000800007f */
[----:B--2---:R-:W-:Y:S05]  /*2a9a0*/  @!P0 BRA `(.L_x_756) ;  /* 0xfffffffc00f08947 */ /* 0x004fea000383ffff */
[----:B------:R-:W-:Y:S05]  /*2a9b0*/  BRA `(.L_x_902) ;  /* 0xffffffac00c87947 */ /* 0x000fea000383ffff */
.L_x_761:
[----:B0-----:R0:W1:Y:S02]  /*2a9c0*/  SYNCS.PHASECHK.TRANS64.TRYWAIT P0, [R6+URZ+0x38840], R3 ;  /* 0x03884003060075a7 */ /* 0x001064000800017f */
[----:B-1----:R-:W-:Y:S05]  /*2a9d0*/  @!P0 NANOSLEEP.SYNCS 0x989680 ;  /* 0x009896800000895d */ /* 0x002fea0003900000 */
[----:B------:R-:W1:Y:S02]  /*2a9e0*/  @!P0 SYNCS.PHASECHK.TRANS64 P0, [R6+URZ+0x38840], R3 ;  /* 0x03884003060085a7 */ /* 0x000e64000800007f */
[----:B-1----:R-:W-:Y:S05]  /*2a9f0*/  @!P0 BRA `(.L_x_761) ;  /* 0xfffffffc00f08947 */ /* 0x002fea000383ffff */
[----:B------:R-:W-:Y:S05]  /*2aa00*/  BRA `(.L_x_903) ;  /* 0xffffffb000c07947 */ /* 0x000fea000383ffff */
.L_x_762:
        /* <DEDUP_REMOVED lines=8> */
.L_x_905:
[----:B------:R-:W-:Y:S05]  /*2aa90*/  BSYNC B1 ;  /* 0x0000000000017941 */ /* 0x000fea0003800000 */
.L_x_904:
[----:B------:R-:W-:Y:S01]  /*2aaa0*/  IMAD.MOV.U32 R13, RZ, RZ, R8 ;  /* 0x000000ffff0d7224 */ /* 0x000fe200078e0008 */
[----:B------:R-:W-:Y:S01]  /*2aab0*/  LOP3.LUT R23, R23, 0xfffffdff, RZ, 0xc0, !PT ;  /* 0xfffffdff17177812 */ /* 0x000fe200078ec0ff */
[----:B------:R-:W-:Y:S02]  /*2aac0*/  IMAD.MOV.U32 R12, RZ, RZ, RZ ;  /* 0x000000ffff0c7224 */ /* 0x000fe400078e00ff */
[----:B------:R-:W-:Y:S01]  /*2aad0*/  IMAD.MOV.U32 R11, RZ, RZ, 0x181f ;  /* 0x0000181fff0b7424 */ /* 0x000fe200078e00ff */
[----:B------:R-:W-:Y:S01]  /*2aae0*/  @P3 LOP3.LUT R23, R23, 0x200, RZ, 0xfc, !PT ;  /* 0x0000020017173812 */ /* 0x000fe200078efcff */
[----:B------:R-:W-:Y:S02]  /*2aaf0*/  IMAD.MOV.U32 R15, RZ, RZ, -0x1 ;  /* 0xffffffffff0f7424 */ /* 0x000fe400078e00ff */
[----:B------:R-:W-:Y:S01]  /*2ab00*/  IMAD.MOV.U32 R3, RZ, RZ, R14 ;  /* 0x000000ffff037224 */ /* 0x000fe200078e000e */
[----:B------:R-:W-:Y:S01]  /*2ab10*/  LOP3.LUT P3, RZ, R23, 0x10, RZ, 0xc0, !PT ;  /* 0x0000001017ff7812 */ /* 0x000fe2000786c0ff */
[----:B------:R-:W-:-:S12]  /*2ab20*/  IMAD.SHL.U32 R0, R36, 0x2, RZ ;  /* 0x0000000224007824 */ /* 0x000fd800078e00ff */
[----:B------:R-:W-:Y:S05]  /*2ab30*/  WARPSYNC.COLLECTIVE R15, `(.L_x_906) ;  /* 0x000000000f087348 */ /* 0x000fea0003c00000 */
[----:B------:R0:W1:Y:S02]  /*2ab40*/  SHFL.IDX P6, R14, R13, R12, R11 ;  /* 0x0000000c0d0e7389 */ /* 0x00006400000c000b */
[----:B01----:R-:W-:Y:S01]  /*2ab50*/  ENDCOLLECTIVE ;  /* 0x000000000000791b */ /* 0x003fe20003800000 */
.L_x_906:
[----:B------:R-:W-:Y:S01]  /*2ab60*/  LOP3.LUT R23, R23, 0xfffffeff, RZ, 0xc0, !PT ;  /* 0xfffffeff17177812 */ /* 0x000fe200078ec0ff */
[----:B------:R-:W-:Y:S01]  /*2ab70*/  IMAD R9, R9, 0x2, R22 ;  /* 0x0000000209097824 */ /* 0x000fe200078e0216 */
[----:B------:R-:W-:Y:S02]  /*2ab80*/  ULDC.64 UR4, c[0x0][0x208] ;  /* 0x0000820000047ab9 */ /* 0x000fe40000000a00 */
[----:B------:R-:W-:-:S04]  /*2ab90*/  @P2 LOP3.LUT R23, R23, 0x100, RZ, 0xfc, !PT ;  /* 0x0000010017172812 */ /* 0x000fc800078efcff */
[C---:B------:R-:W-:Y:S02]  /*2aba0*/  LOP3.LUT P2, RZ, R23.reuse, 0x8, RZ, 0xc0, !PT ;  /* 0x0000000817ff7812 */ /* 0x040fe4000784c0ff */
[----:B------:R-:W-:Y:S01]  /*2abb0*/  LOP3.LUT R23, R23, 0xffffff7f, RZ, 0xc0, !PT ;  /* 0xffffff7f17177812 */ /* 0x000fe200078ec0ff */
[----:B------:R-:W-:-:S03]  /*2abc0*/  IMAD.MOV.U32 R13, RZ, RZ, R10 ;  /* 0x000000ffff0d7224 */ /* 0x000fc600078e000a */
[----:B------:R-:W-:Y:S02]  /*2abd0*/  @P1 LOP3.LUT R23, R23, 0x80, RZ, 0xfc, !PT ;  /* 0x0000008017171812 */ /* 0x000fe400078efcff */
[----:B------:R-:W-:Y:S02]  /*2abe0*/  MOV R12, 0x1 ;  /* 0x00000001000c7802 */ /* 0x000fe40000000f00 */
[----:B------:R-:W-:Y:S01]  /*2abf0*/  LOP3.LUT P1, RZ, R23, 0x4, RZ, 0xc0, !PT ;  /* 0x0000000417ff7812 */ /* 0x000fe2000782c0ff */
[----:B------:R-:W-:-:S05]  /*2ac00*/  IMAD.MOV.U32 R2, RZ, RZ, R14 ;  /* 0x000000ffff027224 */ /* 0x000fca00078e000e */
[----:B------:R-:W-:-:S05]  /*2ac10*/  IADD3 R2, P0, R2, R0, RZ ;  /* 0x0000000002027210 */ /* 0x000fca0007f1e0ff */
[----:B------:R-:W-:-:S05]  /*2ac20*/  IMAD.X R3, RZ, RZ, R3, P0 ;  /* 0x000000ffff037224 */ /* 0x000fca00000e0603 */
[----:B------:R-:W-:Y:S01]  /*2ac30*/  @!PT LDS RZ, [RZ] ;  /* 0x00000000fffff984 */ /* 0x000fe20000000800 */
[----:B------:R-:W-:Y:S01]  /*2ac40*/  @!PT LDS RZ, [RZ] ;  /* 0x00000000fffff984 */ /* 0x000fe20000000800 */
[----:B------:R-:W-:Y:S01]  /*2ac50*/  @!PT LDS RZ, [RZ] ;  /* 0x00000000fffff984 */ /* 0x000fe20000000800 */
[----:B------:R0:W-:Y:S04]  /*2ac60*/  LDGSTS.E.BYPASS.LTC128B.128 [R9+0x24400], desc[UR4][R2.64], !P3 ;  /* 0x2440000002097fae */ /* 0x0001e8000d901d44 */
[----:B------:R0:W-:Y:S04]  /*2ac70*/  LDGSTS.E.BYPASS.LTC128B.128 [R9+0x26c00], desc[UR4][R2.64+0x80], !P2 ;  /* 0x26c0008002097fae */ /* 0x0001e8000d101d44 */
[----:B------:R0:W-:Y:S04]  /*2ac80*/  LDGSTS.E.BYPASS.LTC128B.128 [R9+0x29400], desc[UR4][R2.64+0x100], !P1 ;  /* 0x2940010002097fae */ /* 0x0001e8000c901d44 */
[----:B------:R0:W-:Y:S02]  /*2ac90*/  LDGSTS.E.BYPASS.LTC128B.128 [R9+0x2bc00], desc[UR4][R2.64+0x180], !P5 ;  /* 0x2bc0018002097fae */ /* 0x0001e4000e901d44 */
[----:B0-----:R-:W-:Y:S05]  /*2aca0*/  WARPSYNC.COLLECTIVE R15, `(.L_x_907) ;  /* 0x000000000f087348 */ /* 0x001fea0003c00000 */
[----:B------:R1:W2:Y:S02]  /*2acb0*/  SHFL.IDX P6, R14, R13, R12, R11 ;  /* 0x0000000c0d0e7389 */ /* 0x0002a400000c000b */
[----:B012---:R-:W-:Y:S01]  /*2acc0*/  ENDCOLLECTIVE ;  /* 0x000000000000791b */ /* 0x007fe20003800000 */
.L_x_907:
[----:B------:R-:W-:Y:S02]  /*2acd0*/  IMAD.MOV.U32 R13, RZ, RZ, R8 ;  /* 0x000000ffff0d7224 */ /* 0x000fe400078e0008 */
[----:B------:R-:W-:-:S07]  /*2ace0*/  IMAD.MOV.U32 R35, RZ, RZ, R14 ;  /* 0x000000ffff237224 */ /* 0x000fce00078e000e */
[----:B------:R-:W-:Y:S05]  /*2acf0*/  WARPSYNC.COLLECTIVE R15, `(.L_x_908) ;  /* 0x000000000f087348 */ /* 0x000fea0003c00000 */
[----:B------:R0:W1:Y:S02]  /*2ad00*/  SHFL.IDX P6, R14, R13, R12, R11 ;  /* 0x0000000c0d0e7389 */ /* 0x00006400000c000b */
[----:B01----:R-:W-:Y:S01]  /*2ad10*/  ENDCOLLECTIVE ;  /* 0x000000000000791b */ /* 0x003fe20003800000 */
.L_x_908:
[----:B------:R-:W-:Y:S01]  /*2ad20*/  ULDC.64 UR4, c[0x0][0x208] ;  /* 0x0000820000047ab9 */ /* 0x000fe20000000a00 */
[----:B------:R-:W-:Y:S02]  /*2ad30*/  IMAD.MOV.U32 R13, RZ, RZ, R10 ;  /* 0x000000ffff0d7224 */ /* 0x000fe400078e000a */
[----:B------:R-:W-:Y:S02]  /*2ad40*/  IMAD.MOV.U32 R12, RZ, RZ, 0x2 ;  /* 0x00000002ff0c7424 */ /* 0x000fe400078e00ff */
        /* <DEDUP_REMOVED lines=13> */
.L_x_909:
[----:B------:R-:W-:Y:S02]  /*2ae20*/  IMAD.MOV.U32 R13, RZ, RZ, R8 ;  /* 0x000000ffff0d7224 */ /* 0x000fe400078e0008 */
[----:B------:R-:W-:-:S07]  /*2ae30*/  IMAD.MOV.U32 R35, RZ, RZ, R14 ;  /* 0x000000ffff237224 */ /* 0x000fce00078e000e */
[----:B------:R-:W-:Y:S05]  /*2ae40*/  WARPSYNC.COLLECTIVE R15, `(.L_x_910) ;  /* 0x000000000f087348 */ /* 0x000fea0003c00000 */
[----:B------:R0:W1:Y:S02]  /*2ae50*/  SHFL.IDX P6, R14, R13, R12, R11 ;  /* 0x0000000c0d0e7389 */ /* 0x00006400000c000b */
[----:B01----:R-:W-:Y:S01]  /*2ae60*/  ENDCOLLECTIVE ;  /* 0x000000000000791b */ /* 0x003fe20003800000 */
.L_x_910:
[----:B------:R-:W-:Y:S01]  /*2ae70*/  ULDC.64 UR4, c[0x0][0x208] ;  /* 0x0000820000047ab9 */ /* 0x000fe20000000a00 */
[----:B------:R-:W-:Y:S01]  /*2ae80*/  IMAD.MOV.U32 R13, RZ, RZ, R10 ;  /* 0x000000ffff0d7224 */ /* 0x000fe200078e000a */
[----:B------:R-:W-:Y:S01]  /*2ae90*/  MOV R12, 0x3 ;  /* 0x00000003000c7802 */ /* 0x000fe20000000f00 */
        /* <DEDUP_REMOVED lines=13> */
.L_x_911:
[----:B------:R-:W-:Y:S02]  /*2af70*/  IMAD.MOV.U32 R13, RZ, RZ, R8 ;  /* 0x000000ffff0d7224 */ /* 0x000fe400078e0008 */
[----:B------:R-:W-:-:S07]  /*2af80*/  IMAD.MOV.U32 R35, RZ, RZ, R14 ;  /* 0x000000ffff237224 */ /* 0x000fce00078e000e */
[----:B------:R-:W-:Y:S05]  /*2af90*/  WARPSYNC.COLLECTIVE R15, `(.L_x_912) ;  /* 0x000000000f087348 */ /* 0x000fea0003c00000 */
[----:B------:R0:W1:Y:S02]  /*2afa0*/  SHFL.IDX P6, R14, R13, R12, R11 ;  /* 0x0000000c0d0e7389 */ /* 0x00006400000c000b */
[----:B01----:R-:W-:Y:S01]  /*2afb0*/  ENDCOLLECTIVE ;  /* 0x000000000000791b */ /* 0x003fe20003800000 */
.L_x_912:
        /* <DEDUP_REMOVED lines=9> */
[----:B------:R0:W-:Y:S01]  /*2b050*/  LDGSTS.E.BYPASS.LTC128B.128 [R9+0x25c00], desc[UR4][R2.64], !P3 ;  /* 0x25c0000002097fae */ /* 0x0001e2000d901d44 */
[----:B------:R-:W-:-:S03]  /*2b060*/  LOP3.LUT P3, RZ, R23, 0x200, RZ, 0xc0, !PT ;  /* 0x0000020017ff7812 */ /* 0x000fc6000786c0ff */
[----:B------:R0:W-:Y:S01]  /*2b070*/  LDGSTS.E.BYPASS.LTC128B.128 [R9+0x28400], desc[UR4][R2.64+0x80], !P2 ;  /* 0x2840008002097fae */ /* 0x0001e2000d101d44 */
[----:B------:R-:W-:-:S03]  /*2b080*/  LOP3.LUT P2, RZ, R23, 0x100, RZ, 0xc0, !PT ;  /* 0x0000010017ff7812 */ /* 0x000fc6000784c0ff */
[----:B------:R0:W-:Y:S01]  /*2b090*/  LDGSTS.E.BYPASS.LTC128B.128 [R9+0x2ac00], desc[UR4][R2.64+0x100], !P1 ;  /* 0x2ac0010002097fae */ /* 0x0001e2000c901d44 */
[----:B------:R-:W-:-:S03]  /*2b0a0*/  LOP3.LUT P1, RZ, R23, 0x80, RZ, 0xc0, !PT ;  /* 0x0000008017ff7812 */ /* 0x000fc6000782c0ff */
[----:B------:R0:W-:Y:S10]  /*2b0b0*/  LDGSTS.E.BYPASS.LTC128B.128 [R9+0x2d400], desc[UR4][R2.64+0x180], !P5 ;  /* 0x2d40018002097fae */ /* 0x0001f4000e901d44 */
[----:B0-----:R-:W-:Y:S05]  /*2b0c0*/  WARPSYNC.COLLECTIVE R15, `(.L_x_913) ;  /* 0x000000000f087348 */ /* 0x001fea0003c00000 */
[----:B------:R1:W2:Y:S02]  /*2b0d0*/  SHFL.IDX P6, R14, R13, R12, R11 ;  /* 0x0000000c0d0e7389 */ /* 0x0002a400000c000b */
[----:B012---:R-:W-:Y:S01]  /*2b0e0*/  ENDCOLLECTIVE ;  /* 0x000000000000791b */ /* 0x007fe20003800000 */
.L_x_913:
[----:B------:R-:W-:Y:S02]  /*2b0f0*/  IMAD.MOV.U32 R13, RZ, RZ, R8 ;  /* 0x000000ffff0d7224 */ /* 0x000fe400078e0008 */
[----:B------:R-:W-:-:S07]  /*2b100*/  IMAD.MOV.U32 R35, RZ, RZ, R14 ;  /* 0x000000ffff237224 */ /* 0x000fce00078e000e */
[----:B------:R-:W-:Y:S05]  /*2b110*/  WARPSYNC.COLLECTIVE R15, `(.L_x_914) ;  /* 0x000000000f087348 */ /* 0x000fea0003c00000 */
[----:B------:R0:W1:Y:S02]  /*2b120*/  SHFL.IDX P6, R14, R13, R12, R11 ;  /* 0x0000000c0d0e7389 */ /* 0x00006400000c000b */
[----:B01----:R-:W-:Y:S01]  /*2b130*/  ENDCOLLECTIVE ;  /* 0x000000000000791b */ /* 0x003fe20003800000 */
.L_x_914:
[----:B------:R-:W-:Y:S01]  /*2b140*/  IMAD.MOV.U32 R2, RZ, RZ, R14 ;  /* 0x000000ffff027224 */ /* 0x000fe200078e000e */
[----:B------:R-:W-:Y:S06]  /*2b150*/  BRA `(.L_x_915) ;  /* 0xffffffb000087947 */ /* 0x000fec000383ffff */
.L_x_767:
[----:B-1----:R1:W2:Y:S02]  /*2b160*/  SYNCS.PHASECHK.TRANS64.TRYWAIT P0, [R6+URZ+0x38860], R2 ;  /* 0x03886002060075a7 */ /* 0x0022a4000800017f */
[----:B--2---:R-:W-:Y:S05]  /*2b170*/  @!P0 NANOSLEEP.SYNCS 0x989680 ;  /* 0x009896800000895d */ /* 0x004fea0003900000 */
[----:B------:R-:W2:Y:S02]  /*2b180*/  @!P0 SYNCS.PHASECHK.TRANS64 P0, [R6+URZ+0x38860], R2 ;  /* 0x03886002060085a7 */ /* 0x000ea4000800007f */
[----:B--2---:R-:W-:Y:S05]  /*2b190*/  @!P0 BRA `(.L_x_767) ;  /* 0xfffffffc00f08947 */ /* 0x004fea000383ffff */
[----:B------:R-:W-:Y:S05]  /*2b1a0*/  BRA `(.L_x_916) ;  /* 0xffffffb000887947 */ /* 0x000fea000383ffff */
.L_x_768:
[----:B------:R-:W-:Y:S01]  /*2b1b0*/  BSSY B1, `(.L_x_917) ;  /* 0x0000008000017945 */ /* 0x000fe20003800000 */
[----:B------:R-:W-:Y:S01]  /*2b1c0*/  IMAD.MOV.U32 R13, RZ, RZ, R25 ;  /* 0x000000ffff0d7224 */ /* 0x000fe200078e0019 */
[----:B------:R-:W-:Y:S01]  /*2b1d0*/  MOV R11, 0x181f ;  /* 0x0000181f000b7802 */ /* 0x000fe20000000f00 */
[----:B------:R-:W-:Y:S02]  /*2b1e0*/  IMAD.MOV.U32 R12, RZ, RZ, RZ ;  /* 0x000000ffff0c7224 */ /* 0x000fe400078e00ff */
[----:B------:R-:W-:-:S07]  /*2b1f0*/  IMAD.MOV.U32 R15, RZ, RZ, -0x1 ;  /* 0xffffffffff0f7424 */ /* 0x000fce00078e00ff */
[----:B-1----:R-:W-:Y:S05]  /*2b200*/  WARPSYNC.COLLECTIVE R15, `(.L_x_918) ;  /* 0x000000000f087348 */ /* 0x002fea0003c00000 */
[----:B------:R0:W2:Y:S02]  /*2b210*/  SHFL.IDX P6, R14, R13, R12, R11 ;  /* 0x0000000c0d0e7389 */ /* 0x0000a400000c000b */
[----:B012---:R-:W-:Y:S01]  /*2b220*/  ENDCOLLECTIVE ;  /* 0x000000000000791b */ /* 0x007fe20003800000 */
.L_x_918:
[----:B------:R-:W-:Y:S05]  /*2b230*/  BSYNC B1 ;  /* 0x0000000000017941 */ /* 0x000fea0003800000 */
.L_x_917:
[----:B------:R-:W-:Y:S02]  /*2b240*/  IMAD.MOV.U32 R13, RZ, RZ, R24 ;  /* 0x000000ffff0d7224 */ /* 0x000fe400078e0018 */
[----:B------:R-:W-:Y:S02]  /*2b250*/  IMAD.MOV.U32 R12, RZ, RZ, RZ ;  /* 0x000000ffff0c7224 */ /* 0x000fe400078e00ff */
[----:B------:R-:W-:Y:S02]  /*2b260*/  IMAD.MOV.U32 R11, RZ, RZ, 0x181f ;  /* 0x0000181fff0b7424 */ /* 0x000fe400078e00ff */
[----:B------:R-:W-:Y:S02]  /*2b270*/  IMAD.MOV.U32 R15, RZ, RZ, -0x1 ;  /* 0xffffffffff0f7424 */ /* 0x000fe400078e00ff */
[----:B------:R-:W-:Y:S02]  /*2b280*/  IMAD.MOV.U32 R3, RZ, RZ, R14 ;  /* 0x000000ffff037224 */ /* 0x000fe400078e000e */
[----:B------:R-:W-:-:S07]  /*2b290*/  IMAD R7, R7, 0x2, R22 ;  /* 0x0000000207077824 */ /* 0x000fce00078e0216 */
[----:B------:R-:W-:Y:S05]  /*2b2a0*/  WARPSYNC.COLLECTIVE R15, `(.L_x_919) ;  /* 0x000000000f087348 */ /* 0x000fea0003c00000 */
[----:B------:R0:W1:Y:S02]  /*2b2b0*/  SHFL.IDX P6, R14, R13, R12, R11 ;  /* 0x0000000c0d0e7389 */ /* 0x00006400000c000b */
[----:B01----:R-:W-:Y:S01]  /*2b2c0*/  ENDCOLLECTIVE ;  /* 0x000000000000791b */ /* 0x003fe20003800000 */
.L_x_919:
[----:B------:R-:W-:Y:S01]  /*2b2d0*/  ULDC.64 UR4, c[0x0][0x208] ;  /* 0x0000820000047ab9 */ /* 0x000fe20000000a00 */
[----:B------:R-:W-:Y:S02]  /*2b2e0*/  IMAD.MOV.U32 R13, RZ, RZ, R25 ;  /* 0x000000ffff0d7224 */ /* 0x000fe400078e0019 */
[----:B------:R-:W-:Y:S02]  /*2b2f0*/  IMAD.MOV.U32 R12, RZ, RZ, 0x1 ;  /* 0x00000001ff0c7424 */ /* 0x000fe400078e00ff */
[----:B------:R-:W-:-:S05]  /*2b300*/  IMAD.MOV.U32 R2, RZ, RZ, R14 ;  /* 0x000000ffff027224 */ /* 0x000fca00078e000e */
[----:B------:R-:W-:-:S05]  /*2b310*/  IADD3 R2, P0, R2, R0, RZ ;  /* 0x0000000002027210 */ /* 0x000fca0007f1e0ff */
        /* <DEDUP_REMOVED lines=11> */
[----:B------:R0:W-:Y:S02]  /*2b3d0*/  LDGSTS.E.BYPASS.LTC128B.128 [R7+0x7c00], desc[UR4][R2.64+0x180], !P0 ;  /* 0x07c0018002077fae */ /* 0x0001e4000c101d44 */
[----:B0-----:R-:W-:Y:S05]  /*2b3e0*/  WARPSYNC.COLLECTIVE R15, `(.L_x_920) ;  /* 0x000000000f087348 */ /* 0x001fea0003c00000 */
[----:B------:R1:W2:Y:S02]  /*2b3f0*/  SHFL.IDX P6, R14, R13, R12, R11 ;  /* 0x0000000c0d0e7389 */ /* 0x0002a400000c000b */
[----:B012---:R-:W-:Y:S01]  /*2b400*/  ENDCOLLECTIVE ;  /* 0x000000000000791b */ /* 0x007fe20003800000 */
.L_x_920:
[----:B------:R-:W-:Y:S01]  /*2b410*/  IMAD.MOV.U32 R13, RZ, RZ, R24 ;  /* 0x000000ffff0d7224 */ /* 0x000fe200078e0018 */
[----:B------:R-:W-:-:S07]  /*2b420*/  MOV R3, R14 ;  /* 0x0000000e00037202 */ /* 0x000fce0000000f00 */
[----:B------:R-:W-:Y:S05]  /*2b430*/  WARPSYNC.COLLECTIVE R15, `(.L_x_921) ;  /* 0x000000000f087348 */ /* 0x000fea0003c00000 */
[----:B------:R0:W1:Y:S02]  /*2b440*/  SHFL.IDX P6, R14, R13, R12, R11 ;  /* 0x0000000c0d0e7389 */ /* 0x00006400000c000b */
[----:B01----:R-:W-:Y:S01]  /*2b450*/  ENDCOLLECTIVE ;  /* 0x000000000000791b */ /* 0x003fe20003800000 */
.L_x_921:
        /* <DEDUP_REMOVED lines=20> */
.L_x_922:
[----:B------:R-:W-:Y:S02]  /*2b5a0*/  IMAD.MOV.U32 R13, RZ, RZ, R24 ;  /* 0x000000ffff0d7224 */ /* 0x000fe400078e0018 */
[----:B------:R-:W-:-:S07]  /*2b5b0*/  IMAD.MOV.U32 R3, RZ, RZ, R14 ;  /* 0x000000ffff037224 */ /* 0x000fce00078e000e */
[----:B------:R-:W-:Y:S05]  /*2b5c0*/  WARPSYNC.COLLECTIVE R15, `(.L_x_923) ;  /* 0x000000000f087348 */ /* 0x000fea0003c00000 */
[----:B------:R0:W1:Y:S02]  /*2b5d0*/  SHFL.IDX P6, R14, R13, R12, R11 ;  /* 0x0000000c0d0e7389 */ /* 0x00006400000c000b */
[----:B01----:R-:W-:Y:S01]  /*2b5e0*/  ENDCOLLECTIVE ;  /* 0x000000000000791b */ /* 0x003fe20003800000 */
.L_x_923:
        /* <DEDUP_REMOVED lines=20> */
.L_x_924:
[----:B------:R-:W-:Y:S01]  /*2b730*/  IMAD.MOV.U32 R13, RZ, RZ, R24 ;  /* 0x000000ffff0d7224 */ /* 0x000fe200078e0018 */
[----:B------:R-:W-:-:S07]  /*2b740*/  MOV R3, R14 ;  /* 0x0000000e00037202 */ /* 0x000fce0000000f00 */
[----:B------:R-:W-:Y:S05]  /*2b750*/  WARPSYNC.COLLECTIVE R15, `(.L_x_925) ;  /* 0x000000000f087348 */ /* 0x000fea0003c00000 */
[----:B------:R0:W1:Y:S02]  /*2b760*/  SHFL.IDX P6, R14, R13, R12, R11 ;  /* 0x0000000c0d0e7389 */ /* 0x00006400000c000b */
[----:B01----:R-:W-:Y:S01]  /*2b770*/  ENDCOLLECTIVE ;  /* 0x000000000000791b */ /* 0x003fe20003800000 */
.L_x_925:
        /* <DEDUP_REMOVED lines=20> */
.L_x_926:
[----:B------:R-:W-:Y:S02]  /*2b8c0*/  IMAD.MOV.U32 R13, RZ, RZ, R24 ;  /* 0x000000ffff0d7224 */ /* 0x000fe400078e0018 */
[----:B------:R-:W-:-:S07]  /*2b8d0*/  IMAD.MOV.U32 R25, RZ, RZ, R14 ;  /* 0x000000ffff197224 */ /* 0x000fce00078e000e */
[----:B------:R-:W-:Y:S05]  /*2b8e0*/  WARPSYNC.COLLECTIVE R15, `(.L_x_927) ;  /* 0x000000000f087348 */ /* 0x000fea0003c00000 */
[----:B------:R0:W1:Y:S02]  /*2b8f0*/  SHFL.IDX P6, R14, R13, R12, R11 ;  /* 0x0000000c0d0e7389 */ /* 0x00006400000c000b */
[----:B01----:R-:W-:Y:S01]  /*2b900*/  ENDCOLLECTIVE ;  /* 0x000000000000791b */ /* 0x003fe20003800000 */
.L_x_927:
[----:B------:R-:W-:Y:S01]  /*2b910*/  IMAD.MOV.U32 R2, RZ, RZ, R14 ;  /* 0x000000ffff027224 */ /* 0x000fe200078e000e */
[----:B------:R-:W-:Y:S06]  /*2b920*/  BRA `(.L_x_928) ;  /* 0xffffffac00a47947 */ /* 0x000fec000383ffff */
.L_x_776:
[----:B0-----:R0:W2:Y:S02]  /*2b930*/  SYNCS.PHASECHK.TRANS64.TRYWAIT P0, [R4+URZ+0x38860], R3 ;  /* 0x03886003040075a7 */ /* 0x0010a4000800017f */
[----:B--2---:R-:W-:Y:S05]  /*2b940*/  @!P0 NANOSLEEP.SYNCS 0x989680 ;  /* 0x009896800000895d */ /* 0x004fea0003900000 */
[----:B------:R-:W2:Y:S02]  /*2b950*/  @!P0 SYNCS.PHASECHK.TRANS64 P0, [R4+URZ+0x38860], R3 ;  /* 0x03886003040085a7 */ /* 0x000ea4000800007f */
[----:B--2---:R-:W-:Y:S05]  /*2b960*/  @!P0 BRA `(.L_x_776) ;  /* 0xfffffffc00f08947 */ /* 0x004fea000383ffff */
[----:B------:R-:W-:Y:S05]  /*2b970*/  BRA `(.L_x_929) ;  /* 0xffffffb000dc7947 */ /* 0x000fea000383ffff */
.L_x_777:
        /* <DEDUP_REMOVED lines=8> */
.L_x_931:
[----:B------:R-:W-:Y:S05]  /*2ba00*/  BSYNC B0 ;  /* 0x0000000000007941 */ /* 0x000fea0003800000 */
.L_x_930:
[----:B------:R-:W-:Y:S01]  /*2ba10*/  IMAD.MOV.U32 R13, RZ, RZ, R24 ;  /* 0x000000ffff0d7224 */ /* 0x000fe200078e0018 */
[C---:B------:R-:W-:Y:S01]  /*2ba20*/  LOP3.LUT R0, R36.reuse, 0x40, RZ, 0xfc, !PT ;  /* 0x0000004024007812 */ /* 0x040fe200078efcff */
[----:B------:R-:W-:Y:S01]  /*2ba30*/  IMAD.MOV.U32 R12, RZ, RZ, RZ ;  /* 0x000000ffff0c7224 */ /* 0x000fe200078e00ff */
[C---:B------:R-:W-:Y:S01]  /*2ba40*/  LOP3.LUT R6, R36.reuse, 0x80, RZ, 0xfc, !PT ;  /* 0x0000008024067812 */ /* 0x040fe200078efcff */
[----:B------:R-:W-:Y:S02]  /*2ba50*/  IMAD.MOV.U32 R11, RZ, RZ, 0x181f ;  /* 0x0000181fff0b7424 */ /* 0x000fe400078e00ff */
[----:B------:R-:W-:Y:S02]  /*2ba60*/  IMAD.MOV.U32 R15, RZ, RZ, -0x1 ;  /* 0xffffffffff0f7424 */ /* 0x000fe400078e00ff */
[----:B------:R-:W-:Y:S02]  /*2ba70*/  IMAD.MOV.U32 R3, RZ, RZ, R14 ;  /* 0x000000ffff037224 */ /* 0x000fe400078e000e */
[----:B------:R-:W-:-:S07]  /*2ba80*/  IMAD.SHL.U32 R8, R36, 0x2, RZ ;  /* 0x0000000224087824 */ /* 0x000fce00078e00ff */
[----:B------:R-:W-:Y:S05]  /*2ba90*/  WARPSYNC.COLLECTIVE R15, `(.L_x_932) ;  /* 0x000000000f087348 */ /* 0x000fea0003c00000 */
[----:B------:R0:W1:Y:S02]  /*2baa0*/  SHFL.IDX P6, R14, R13, R12, R11 ;  /* 0x0000000c0d0e7389 */ /* 0x00006400000c000b */
[----:B01----:R-:W-:Y:S01]  /*2bab0*/  ENDCOLLECTIVE ;  /* 0x000000000000791b */ /* 0x003fe20003800000 */
.L_x_932:
[----:B------:R-:W-:Y:S01]  /*2bac0*/  ULDC UR4, c[0x0][0x2f4] ;  /* 0x0000bd0000047ab9 */ /* 0x000fe20000000800 */
[----:B------:R-:W-:Y:S01]  /*2bad0*/  ULDC.64 UR6, c[0x0][0x208] ;  /* 0x0000820000067ab9 */ /* 0x000fe20000000a00 */
[----:B------:R-:W-:Y:S02]  /*2bae0*/  ISETP.GE.AND P3, PT, R36, UR4, PT ;  /* 0x0000000424007c0c */ /* 0x000fe4000bf66270 */
[----:B------:R-:W-:Y:S01]  /*2baf0*/  ISETP.GE.AND P2, PT, R0, UR4, PT ;  /* 0x0000000400007c0c */ /* 0x000fe2000bf46270 */
[----:B------:R-:W-:Y:S01]  /*2bb00*/  IMAD R0, R7, 0x2, R22 ;  /* 0x0000000207007824 */ /* 0x000fe200078e0216 */
[----:B------:R-:W-:Y:S02]  /*2bb10*/  ISETP.LT.OR P4, PT, R5, 0x1, P3 ;  /* 0x000000010500780c */ /* 0x000fe40001f81670 */
[----:B------:R-:W-:Y:S02]  /*2bb20*/  ISETP.GE.AND P1, PT, R6, UR4, PT ;  /* 0x0000000406007c0c */ /* 0x000fe4000bf26270 */
[----:B------:R-:W-:Y:S01]  /*2bb30*/  LOP3.LUT R6, R36, 0xc0, RZ, 0xfc, !PT ;  /* 0x000000c024067812 */ /* 0x000fe200078efcff */
[----:B------:R-:W-:-:S02]  /*2bb40*/  IMAD.MOV.U32 R13, RZ, RZ, R25 ;  /* 0x000000ffff0d7224 */ /* 0x000fc400078e0019 */
        /* <DEDUP_REMOVED lines=10> */
[----:B------:R-:W-:-:S04]  /*2bbf0*/  ISETP.GE.AND P0, PT, R6, UR4, PT ;  /* 0x0000000406007c0c */ /* 0x000fc8000bf06270 */
[----:B------:R0:W-:Y:S01]  /*2bc00*/  LDGSTS.E.BYPASS.LTC128B.128 [R0+0x5400], desc[UR6][R2.64+0x100], !P4 ;  /* 0x0540010002007fae */ /* 0x0001e2000e101d46 */
[----:B------:R-:W-:-:S13]  /*2bc10*/  ISETP.LT.OR P4, PT, R5, 0x1, P0 ;  /* 0x000000010500780c */ /* 0x000fda0000781670 */
[----:B------:R0:W-:Y:S02]  /*2bc20*/  LDGSTS.E.BYPASS.LTC128B.128 [R0+0x7c00], desc[UR6][R2.64+0x180], !P4 ;  /* 0x07c0018002007fae */ /* 0x0001e4000e101d46 */
[----:B0-----:R-:W-:Y:S05]  /*2bc30*/  WARPSYNC.COLLECTIVE R15, `(.L_x_933) ;  /* 0x000000000f087348 */ /* 0x001fea0003c00000 */
[----:B------:R1:W2:Y:S02]  /*2bc40*/  SHFL.IDX P6, R14, R13, R12, R11 ;  /* 0x0000000c0d0e7389 */ /* 0x0002a400000c000b */
[----:B012---:R-:W-:Y:S01]  /*2bc50*/  ENDCOLLECTIVE ;  /* 0x000000000000791b */ /* 0x007fe20003800000 */
.L_x_933:
[----:B------:R-:W-:Y:S01]  /*2bc60*/  MOV R13, R24 ;  /* 0x00000018000d7202 */ /* 0x000fe20000000f00 */
[----:B------:R-:W-:-:S07]  /*2bc70*/  IMAD.MOV.U32 R3, RZ, RZ, R14 ;  /* 0x000000ffff037224 */ /* 0x000fce00078e000e */
[----:B------:R-:W-:Y:S05]  /*2bc80*/  WARPSYNC.COLLECTIVE R15, `(.L_x_934) ;  /* 0x000000000f087348 */ /* 0x000fea0003c00000 */
[----:B------:R0:W1:Y:S02]  /*2bc90*/  SHFL.IDX P6, R14, R13, R12, R11 ;  /* 0x0000000c0d0e7389 */ /* 0x00006400000c000b */
[----:B01----:R-:W-:Y:S01]  /*2bca0*/  ENDCOLLECTIVE ;  /* 0x000000000000791b */ /* 0x003fe20003800000 */
.L_x_934:
[----:B------:R-:W-:Y:S01]  /*2bcb0*/  ULDC.64 UR4, c[0x0][0x208] ;  /* 0x0000820000047ab9 */ /* 0x000fe20000000a00 */
[----:B------:R-:W-:Y:S02]  /*2bcc0*/  IMAD.MOV.U32 R13, RZ, RZ, R25 ;  /* 0x000000ffff0d7224 */ /* 0x000fe400078e0019 */
[----:B------:R-:W-:Y:S01]  /*2bcd0*/  IMAD.MOV.U32 R12, RZ, RZ, 0x2 ;  /* 0x00000002ff0c7424 */ /* 0x000fe200078e00ff */
        /* <DEDUP_REMOVED lines=16> */
.L_x_935:
[----:B------:R-:W-:Y:S02]  /*2bde0*/  IMAD.MOV.U32 R13, RZ, RZ, R24 ;  /* 0x000000ffff0d7224 */ /* 0x000fe400078e0018 */
[----:B------:R-:W-:-:S07]  /*2bdf0*/  IMAD.MOV.U32 R7, RZ, RZ, R14 ;  /* 0x000000ffff077224 */ /* 0x000fce00078e000e */
[----:B------:R-:W-:Y:S05]  /*2be00*/  WARPSYNC.COLLECTIVE R15, `(.L_x_936) ;  /* 0x000000000f087348 */ /* 0x000fea0003c00000 */
[----:B------:R0:W1:Y:S02]  /*2be10*/  SHFL.IDX P6, R14, R13, R12, R11 ;  /* 0x0000000c0d0e7389 */ /* 0x00006400000c000b */
[----:B01----:R-:W-:Y:S01]  /*2be20*/  ENDCOLLECTIVE ;  /* 0x000000000000791b */ /* 0x003fe20003800000 */
.L_x_936:
        /* <DEDUP_REMOVED lines=19> */
.L_x_937:
[----:B------:R-:W-:Y:S02]  /*2bf60*/  IMAD.MOV.U32 R13, RZ, RZ, R24 ;  /* 0x000000ffff0d7224 */ /* 0x000fe400078e0018 */
[----:B------:R-:W-:-:S07]  /*2bf70*/  IMAD.MOV.U32 R3, RZ, RZ, R14 ;  /* 0x000000ffff037224 */ /* 0x000fce00078e000e */
[----:B------:R-:W-:Y:S05]  /*2bf80*/  WARPSYNC.COLLECTIVE R15, `(.L_x_938) ;  /* 0x000000000f087348 */ /* 0x000fea0003c00000 */
[----:B------:R0:W1:Y:S02]  /*2bf90*/  SHFL.IDX P6, R14, R13, R12, R11 ;  /* 0x0000000c0d0e7389 */ /* 0x00006400000c000b */
[----:B01----:R-:W-:Y:S01]  /*2bfa0*/  ENDCOLLECTIVE ;  /* 0x000000000000791b */ /* 0x003fe20003800000 */
.L_x_938:
[----:B------:R-:W-:Y:S01]  /*2bfb0*/  ULDC.64 UR4, c[0x0][0x208] ;  /* 0x0000820000047ab9 */ /* 0x000fe20000000a00 */
[----:B------:R-:W-:Y:S01]  /*2bfc0*/  MOV R13, R25 ;  /* 0x00000019000d7202 */ /* 0x000fe20000000f00 */
        /* <DEDUP_REMOVED lines=17> */
.L_x_939:
[----:B------:R-:W-:Y:S02]  /*2c0e0*/  IMAD.MOV.U32 R13, RZ, RZ, R24 ;  /* 0x000000ffff0d7224 */ /* 0x000fe400078e0018 */
[----:B------:R-:W-:-:S07]  /*2c0f0*/  IMAD.MOV.U32 R25, RZ, RZ, R14 ;  /* 0x000000ffff197224 */ /* 0x000fce00078e000e */
[----:B------:R-:W-:Y:S05]  /*2c100*/  WARPSYNC.COLLECTIVE R15, `(.L_x_940) ;  /* 0x000000000f087348 */ /* 0x000fea0003c00000 */
[----:B------:R0:W1:Y:S02]  /*2c110*/  SHFL.IDX P6, R14, R13, R12, R11 ;  /* 0x0000000c0d0e7389 */ /* 0x00006400000c000b */
[----:B01----:R-:W-:Y:S01]  /*2c120*/  ENDCOLLECTIVE ;  /* 0x000000000000791b */ /* 0x003fe20003800000 */
.L_x_940:
[----:B------:R-:W-:Y:S05]  /*2c130*/  BRA `(.L_x_941) ;  /* 0xffffffb000007947 */ /* 0x000fea000383ffff */
.L_x_782:
        /* <DEDUP_REMOVED lines=8> */
.L_x_943:
[----:B------:R-:W-:Y:S05]  /*2c1c0*/  BSYNC B0 ;  /* 0x0000000000007941 */ /* 0x000fea0003800000 */
.L_x_942:
        /* <DEDUP_REMOVED lines=9> */
.L_x_944:
[----:B------:R-:W-:Y:S01]  /*2c260*/  ULDC UR4, c[0x0][0xc3c] ;  /* 0x00030f0000047ab9 */ /* 0x000fe20000000800 */
[----:B------:R-:W-:Y:S01]  /*2c270*/  ULDC.64 UR6, c[0x0][0x208] ;  /* 0x0000820000067ab9 */ /* 0x000fe20000000a00 */
        /* <DEDUP_REMOVED lines=12> */
[----:B------:R-:W-:-:S03]  /*2c340*/  ISETP.NE.AND P1, PT, R8, RZ, PT ;  /* 0x000000ff0800720c */ /* 0x000fc60003f25270 */
[----:B------:R-:W-:-:S10]  /*2c350*/  IMAD.MOV.U32 R13, RZ, RZ, R4 ;  /* 0x000000ffff0d7224 */ /* 0x000fd400078e0004 */
[----:B------:R-:W-:Y:S05]  /*2c360*/  WARPSYNC.COLLECTIVE R15, `(.L_x_945) ;  /* 0x000000000f087348 */ /* 0x000fea0003c00000 */
[----:B------:R0:W1:Y:S02]  /*2c370*/  SHFL.UP P6, R14, R13, R12, R11 ;  /* 0x0400000c0d0e7389 */ /* 0x00006400000c000b */
[----:B01----:R-:W-:Y:S01]  /*2c380*/  ENDCOLLECTIVE ;  /* 0x000000000000791b */ /* 0x003fe20003800000 */
.L_x_945:
[----:B------:R-:W-:Y:S01]  /*2c390*/  IMAD.MOV.U32 R12, RZ, RZ, 0x2 ;  /* 0x00000002ff0c7424 */ /* 0x000fe200078e00ff */
[----:B------:R-:W-:-:S05]  /*2c3a0*/  SEL R7, R14, RZ, P1 ;  /* 0x000000ff0e077207 */ /* 0x000fca0000800000 */
[----:B------:R-:W-:-:S04]  /*2c3b0*/  IMAD.IADD R6, R4, 0x1, R7 ;  /* 0x0000000104067824 */ /* 0x000fc800078e0207 */
[----:B------:R-:W-:-:S07]  /*2c3c0*/  IMAD.MOV.U32 R13, RZ, RZ, R6 ;  /* 0x000000ffff0d7224 */ /* 0x000fce00078e0006 */
[----:B------:R-:W-:Y:S05]  /*2c3d0*/  WARPSYNC.COLLECTIVE R15, `(.L_x_946) ;  /* 0x000000000f087348 */ /* 0x000fea0003c00000 */
[----:B------:R0:W1:Y:S02]  /*2c3e0*/  SHFL.UP P6, R14, R13, R12, R11 ;  /* 0x0400000c0d0e7389 */ /* 0x00006400000c000b */
[----:B01----:R-:W-:Y:S01]  /*2c3f0*/  ENDCOLLECTIVE ;  /* 0x000000000000791b */ /* 0x003fe20003800000 */
.L_x_946:
[----:B------:R-:W-:Y:S02]  /*2c400*/  MOV R12, 0x4 ;  /* 0x00000004000c7802 */ /* 0x000fe40000000f00 */
[----:B------:R-:W-:-:S05]  /*2c410*/  SEL R7, R14, RZ, P2 ;  /* 0x000000ff0e077207 */ /* 0x000fca0001000000 */
[----:B------:R-:W-:-:S04]  /*2c420*/  IMAD.IADD R7, R6, 0x1, R7 ;  /* 0x0000000106077824 */ /* 0x000fc800078e0207 */
[----:B------:R-:W-:-:S07]  /*2c430*/  IMAD.MOV.U32 R13, RZ, RZ, R7 ;  /* 0x000000ffff0d7224 */ /* 0x000fce00078e0007 */
[----:B------:R-:W-:Y:S05]  /*2c440*/  WARPSYNC.COLLECTIVE R15, `(.L_x_947) ;  /* 0x000000000f087348 */ /* 0x000fea0003c00000 */
[----:B------:R0:W1:Y:S02]  /*2c450*/  SHFL.UP P6, R14, R13, R12, R11 ;  /* 0x0400000c0d0e7389 */ /* 0x00006400000c000b */
[----:B01----:R-:W-:Y:S01]  /*2c460*/  ENDCOLLECTIVE ;  /* 0x000000000000791b */ /* 0x003fe20003800000 */
.L_x_947:
[----:B------:R-:W-:Y:S01]  /*2c470*/  IMAD.MOV.U32 R12, RZ, RZ, 0x8 ;  /* 0x00000008ff0c7424 */ /* 0x000fe200078e00ff */
[----:B------:R-:W-:-:S05]  /*2c480*/  SEL R2, R14, RZ, P3 ;  /* 0x000000ff0e027207 */ /* 0x000fca0001800000 */
[----:B------:R-:W-:-:S04]  /*2c490*/  IMAD.IADD R2, R7, 0x1, R2 ;  /* 0x0000000107027824 */ /* 0x000fc800078e0202 */
[----:B------:R-:W-:-:S07]  /*2c4a0*/  IMAD.MOV.U32 R13, RZ, RZ, R2 ;  /* 0x000000ffff0d7224 */ /* 0x000fce00078e0002 */
[----:B------:R-:W-:Y:S05]  /*2c4b0*/  WARPSYNC.COLLECTIVE R15, `(.L_x_948) ;  /* 0x000000000f087348 */ /* 0x000fea0003c00000 */
[----:B------:R0:W1:Y:S02]  /*2c4c0*/  SHFL.UP P6, R14, R13, R12, R11 ;  /* 0x0400000c0d0e7389 */ /* 0x00006400000c000b */
[----:B01----:R-:W-:Y:S01]  /*2c4d0*/  ENDCOLLECTIVE ;  /* 0x000000000000791b */ /* 0x003fe20003800000 */
.L_x_948:
[----:B------:R-:W-:Y:S01]  /*2c4e0*/  IMAD.MOV.U32 R12, RZ, RZ, 0x10 ;  /* 0x00000010ff0c7424 */ /* 0x000fe200078e00ff */
[----:B------:R-:W-:-:S05]  /*2c4f0*/  SEL R3, R14, RZ, P4 ;  /* 0x000000ff0e037207 */ /* 0x000fca0002000000 */
[----:B------:R-:W-:-:S04]  /*2c500*/  IMAD.IADD R3, R2, 0x1, R3 ;  /* 0x0000000102037824 */ /* 0x000fc800078e0203 */
[----:B------:R-:W-:-:S07]  /*2c510*/  IMAD.MOV.U32 R13, RZ, RZ, R3 ;  /* 0x000000ffff0d7224 */ /* 0x000fce00078e0003 */
[----:B------:R-:W-:Y:S05]  /*2c520*/  WARPSYNC.COLLECTIVE R15, `(.L_x_949) ;  /* 0x000000000f087348 */ /* 0x000fea0003c00000 */
[----:B------:R0:W1:Y:S02]  /*2c530*/  SHFL.UP P6, R14, R13, R12, R11 ;  /* 0x0400000c0d0e7389 */ /* 0x00006400000c000b */
[----:B01----:R-:W-:Y:S01]  /*2c540*/  ENDCOLLECTIVE ;  /* 0x000000000000791b */ /* 0x003fe20003800000 */
.L_x_949:
[----:B------:R-:W-:Y:S02]  /*2c550*/  IMAD.MOV.U32 R12, RZ, RZ, 0x1f ;  /* 0x0000001fff0c7424 */ /* 0x000fe400078e00ff */
[----:B------:R-:W-:Y:S01]  /*2c560*/  IMAD.MOV.U32 R11, RZ, RZ, 0x1f ;  /* 0x0000001fff0b7424 */ /* 0x000fe200078e00ff */
[----:B------:R-:W-:-:S05]  /*2c570*/  SEL R2, R14, RZ, P5 ;  /* 0x000000ff0e027207 */ /* 0x000fca0002800000 */
[----:B------:R-:W-:-:S04]  /*2c580*/  IMAD.IADD R2, R3, 0x1, R2 ;  /* 0x0000000103027824 */ /* 0x000fc800078e0202 */
[----:B------:R-:W-:-:S07]  /*2c590*/  IMAD.MOV.U32 R13, RZ, RZ, R2 ;  /* 0x000000ffff0d7224 */ /* 0x000fce00078e0002 */
[----:B------:R-:W-:Y:S05]  /*2c5a0*/  WARPSYNC.COLLECTIVE R15, `(.L_x_950) ;  /* 0x000000000f087348 */ /* 0x000fea0003c00000 */
[----:B------:R0:W1:Y:S02]  /*2c5b0*/  SHFL.IDX P6, R14, R13, R12, R11 ;  /* 0x0000000c0d0e7389 */ /* 0x00006400000c000b */
[----:B01----:R-:W-:Y:S01]  /*2c5c0*/  ENDCOLLECTIVE ;  /* 0x000000000000791b */ /* 0x003fe20003800000 */
.L_x_950:
[----:B------:R-:W-:Y:S05]  /*2c5d0*/  BRA `(.L_x_951) ;  /* 0xffffffb000207947 */ /* 0x000fea000383ffff */
.L_x_787:
[----:B------:R-:W-:Y:S01]  /*2c5e0*/  BSSY B0, `(.L_x_952) ;  /* 0x0000008000007945 */ /* 0x000fe20003800000 */
[----:B-----5:R-:W-:Y:S01]  /*2c5f0*/  IMAD.MOV.U32 R13, RZ, RZ, R4 ;  /* 0x000000ffff0d7224 */ /* 0x020fe200078e0004 */
[----:B------:R-:W-:Y:S01]  /*2c600*/  MOV R12, 0x1 ;  /* 0x00000001000c7802 */ /* 0x000fe20000000f00 */
[----:B------:R-:W-:Y:S02]  /*2c610*/  IMAD.MOV.U32 R11, RZ, RZ, RZ ;  /* 0x000000ffff0b7224 */ /* 0x000fe400078e00ff */
[----:B------:R-:W-:-:S07]  /*2c620*/  IMAD.MOV.U32 R15, RZ, RZ, -0x1 ;  /* 0xffffffffff0f7424 */ /* 0x000fce00078e00ff */
[----:B0-----:R-:W-:Y:S05]  /*2c630*/  WARPSYNC.COLLECTIVE R15, `(.L_x_953) ;  /* 0x000000000f087348 */ /* 0x001fea0003c00000 */
[----:B------:R1:W2:Y:S02]  /*2c640*/  SHFL.UP P6, R14, R13, R12, R11 ;  /* 0x0400000c0d0e7389 */ /* 0x0002a400000c000b */
[----:B012---:R-:W-:Y:S01]  /*2c650*/  ENDCOLLECTIVE ;  /* 0x000000000000791b */ /* 0x007fe20003800000 */
.L_x_953:
[----:B------:R-:W-:Y:S05]  /*2c660*/  BSYNC B0 ;  /* 0x0000000000007941 */ /* 0x000fea0003800000 */
.L_x_952:
[----:B------:R-:W-:Y:S01]  /*2c670*/  SEL R13, R14, RZ, P1 ;  /* 0x000000ff0e0d7207 */ /* 0x000fe20000800000 */
[----:B------:R-:W-:Y:S02]  /*2c680*/  IMAD.MOV.U32 R12, RZ, RZ, 0x2 ;  /* 0x00000002ff0c7424 */ /* 0x000fe400078e00ff */
[----:B------:R-:W-:Y:S02]  /*2c690*/  IMAD.MOV.U32 R11, RZ, RZ, RZ ;  /* 0x000000ffff0b7224 */ /* 0x000fe400078e00ff */
[----:B------:R-:W-:Y:S02]  /*2c6a0*/  IMAD.IADD R13, R4, 0x1, R13 ;  /* 0x00000001040d7824 */ /* 0x000fe400078e020d */
[----:B------:R-:W-:-:S07]  /*2c6b0*/  IMAD.MOV.U32 R15, RZ, RZ, -0x1 ;  /* 0xffffffffff0f7424 */ /* 0x000fce00078e00ff */
[----:B------:R-:W-:Y:S05]  /*2c6c0*/  WARPSYNC.COLLECTIVE R15, `(.L_x_954) ;  /* 0x000000000f087348 */ /* 0x000fea0003c00000 */
[----:B------:R0:W1:Y:S02]  /*2c6d0*/  SHFL.UP P6, R14, R13, R12, R11 ;  /* 0x0400000c0d0e7389 */ /* 0x00006400000c000b */
[----:B01----:R-:W-:Y:S01]  /*2c6e0*/  ENDCOLLECTIVE ;  /* 0x000000000000791b */ /* 0x003fe20003800000 */
.L_x_954:
[----:B------:R-:W-:Y:S01]  /*2c6f0*/  IMAD.MOV.U32 R12, RZ, RZ, 0x4 ;  /* 0x00000004ff0c7424 */ /* 0x000fe200078e00ff */
[----:B------:R-:W-:-:S05]  /*2c700*/  SEL R0, R14, RZ, P2 ;  /* 0x000000ff0e007207 */ /* 0x000fca0001000000 */
[----:B------:R-:W-:-:S04]  /*2c710*/  IMAD.IADD R0, R13, 0x1, R0 ;  /* 0x000000010d007824 */ /* 0x000fc800078e0200 */
[----:B------:R-:W-:-:S07]  /*2c720*/  IMAD.MOV.U32 R13, RZ, RZ, R0 ;  /* 0x000000ffff0d7224 */ /* 0x000fce00078e0000 */
[----:B------:R-:W-:Y:S05]  /*2c730*/  WARPSYNC.COLLECTIVE R15, `(.L_x_955) ;  /* 0x000000000f087348 */ /* 0x000fea0003c00000 */
[----:B------:R0:W1:Y:S02]  /*2c740*/  SHFL.UP P6, R14, R13, R12, R11 ;  /* 0x0400000c0d0e7389 */ /* 0x00006400000c000b */
[----:B01----:R-:W-:Y:S01]  /*2c750*/  ENDCOLLECTIVE ;  /* 0x000000000000791b */ /* 0x003fe20003800000 */
.L_x_955:
[----:B------:R-:W-:Y:S02]  /*2c760*/  MOV R12, 0x8 ;  /* 0x00000008000c7802 */ /* 0x000fe40000000f00 */
[----:B------:R-:W-:-:S05]  /*2c770*/  SEL R3, R14, RZ, P3 ;  /* 0x000000ff0e037207 */ /* 0x000fca0001800000 */
[----:B------:R-:W-:-:S04]  /*2c780*/  IMAD.IADD R2, R0, 0x1, R3 ;  /* 0x0000000100027824 */ /* 0x000fc800078e0203 */
[----:B------:R-:W-:-:S07]  /*2c790*/  IMAD.MOV.U32 R13, RZ, RZ, R2 ;  /* 0x000000ffff0d7224 */ /* 0x000fce00078e0002 */
[----:B------:R-:W-:Y:S05]  /*2c7a0*/  WARPSYNC.COLLECTIVE R15, `(.L_x_956) ;  /* 0x000000000f087348 */ /* 0x000fea0003c00000 */
[----:B------:R0:W1:Y:S02]  /*2c7b0*/  SHFL.UP P6, R14, R13, R12, R11 ;  /* 0x0400000c0d0e7389 */ /* 0x00006400000c000b */
[----:B01----:R-:W-:Y:S01]  /*2c7c0*/  ENDCOLLECTIVE ;  /* 0x000000000000791b */ /* 0x003fe20003800000 */
.L_x_956:
[----:B------:R-:W-:Y:S01]  /*2c7d0*/  IMAD.MOV.U32 R12, RZ, RZ, 0x10 ;  /* 0x00000010ff0c7424 */ /* 0x000fe200078e00ff */
[----:B------:R-:W-:-:S05]  /*2c7e0*/  SEL R3, R14, RZ, P4 ;  /* 0x000000ff0e037207 */ /* 0x000fca0002000000 */
[----:B------:R-:W-:-:S04]  /*2c7f0*/  IMAD.IADD R3, R2, 0x1, R3 ;  /* 0x0000000102037824 */ /* 0x000fc800078e0203 */
[----:B------:R-:W-:-:S07]  /*2c800*/  IMAD.MOV.U32 R13, RZ, RZ, R3 ;  /* 0x000000ffff0d7224 */ /* 0x000fce00078e0003 */
[----:B------:R-:W-:Y:S05]  /*2c810*/  WARPSYNC.COLLECTIVE R15, `(.L_x_957) ;  /* 0x000000000f087348 */ /* 0x000fea0003c00000 */
[----:B------:R0:W1:Y:S02]  /*2c820*/  SHFL.UP P6, R14, R13, R12, R11 ;  /* 0x0400000c0d0e7389 */ /* 0x00006400000c000b */
[----:B01----:R-:W-:Y:S01]  /*2c830*/  ENDCOLLECTIVE ;  /* 0x000000000000791b */ /* 0x003fe20003800000 */
.L_x_957:
        /* <DEDUP_REMOVED lines=8> */
.L_x_958:
[----:B------:R-:W-:Y:S05]  /*2c8c0*/  BRA `(.L_x_959) ;  /* 0xffffffb000047947 */ /* 0x000fea000383ffff */
.L_x_789:
[----:B------:R-:W-:Y:S01]  /*2c8d0*/  BSSY B0, `(.L_x_960) ;  /* 0x0000006000007945 */ /* 0x000fe20003800000 */
[----:B------:R-:W-:Y:S01]  /*2c8e0*/  PLOP3.LUT P6, PT, P6, PT, PT, 0x8, 0x0 ;  /* 0x000000000000781c */ /* 0x000fe200037ce170 */
[----:B------:R-:W-:-:S12]  /*2c8f0*/  IMAD.MOV.U32 R15, RZ, RZ, -0x1 ;  /* 0xffffffffff0f7424 */ /* 0x000fd800078e00ff */
[----:B0-----:R-:W-:Y:S05]  /*2c900*/  WARPSYNC.COLLECTIVE R15, `(.L_x_961) ;  /* 0x000000000f087348 */ /* 0x001fea0003c00000 */
[----:B------:R-:W-:Y:S01]  /*2c910*/  VOTE.ANY R14, PT, P6 ;  /* 0x00000000000e7806 */ /* 0x000fe200030e0100 */
[----:B0-----:R-:W-:Y:S06]  /*2c920*/  ENDCOLLECTIVE ;  /* 0x000000000000791b */ /* 0x001fec0003800000 */
.L_x_961:
[----:B------:R-:W-:Y:S05]  /*2c930*/  BSYNC B0 ;  /* 0x0000000000007941 */ /* 0x000fea0003800000 */
.L_x_960:
[----:B------:R-:W-:Y:S01]  /*2c940*/  IMAD.MOV.U32 R3, RZ, RZ, R14 ;  /* 0x000000ffff037224 */ /* 0x000fe200078e000e */
[----:B------:R-:W-:Y:S01]  /*2c950*/  MOV R11, 0x1f ;  /* 0x0000001f000b7802 */ /* 0x000fe20000000f00 */
[----:B------:R-:W-:Y:S02]  /*2c960*/  IMAD.MOV.U32 R13, RZ, RZ, R4 ;  /* 0x000000ffff0d7224 */ /* 0x000fe400078e0004 */
[----:B------:R-:W0:Y:S01]  /*2c970*/  POPC R0, R3 ;  /* 0x0000000300007309 */ /* 0x000e220000000000 */
[----:B------:R-:W-:Y:S02]  /*2c980*/  IMAD.MOV.U32 R15, RZ, RZ, -0x1 ;  /* 0xffffffffff0f7424 */ /* 0x000fe400078e00ff */
[----:B0-----:R-:W-:-:S07]  /*2c990*/  IMAD.MOV.U32 R12, RZ, RZ, R0 ;  /* 0x000000ffff0c7224 */ /* 0x001fce00078e0000 */
[----:B------:R-:W-:Y:S05]  /*2c9a0*/  WARPSYNC.COLLECTIVE R15, `(.L_x_962) ;  /* 0x000000000f087348 */ /* 0x000fea0003c00000 */
[----:B------:R0:W1:Y:S02]  /*2c9b0*/  SHFL.IDX P6, R14, R13, R12, R11 ;  /* 0x0000000c0d0e7389 */ /* 0x00006400000c000b */
[----:B01----:R-:W-:Y:S01]  /*2c9c0*/  ENDCOLLECTIVE ;  /* 0x000000000000791b */ /* 0x003fe20003800000 */
.L_x_962:
[----:B------:R-:W-:Y:S01]  /*2c9d0*/  IMAD.MOV.U32 R4, RZ, RZ, R14 ;  /* 0x000000ffff047224 */ /* 0x000fe200078e000e */
[----:B------:R-:W-:Y:S06]  /*2c9e0*/  BRA `(.L_x_963) ;  /* 0xffffffac00f47947 */ /* 0x000fec000383ffff */
.L_x_791:
[----:B------:R-:W-:Y:S01]  /*2c9f0*/  BSSY B0, `(.L_x_964) ;  /* 0x0000007000007945 */ /* 0x000fe20003800000 */
[----:B------:R-:W-:Y:S02]  /*2ca00*/  IMAD.MOV.U32 R13, RZ, RZ, R2 ;  /* 0x000000ffff0d7224 */ /* 0x000fe400078e0002 */
[----:B------:R-:W-:Y:S02]  /*2ca10*/  IMAD.MOV.U32 R11, RZ, RZ, 0x1f ;  /* 0x0000001fff0b7424 */ /* 0x000fe400078e00ff */
[----:B------:R-:W-:-:S07]  /*2ca20*/  IMAD.MOV.U32 R15, RZ, RZ, -0x1 ;  /* 0xffffffffff0f7424 */ /* 0x000fce00078e00ff */
[----:B012---:R-:W-:Y:S05]  /*2ca30*/  WARPSYNC.COLLECTIVE R15, `(.L_x_965) ;  /* 0x000000000f087348 */ /* 0x007fea0003c00000 */
[----:B------:R3:W4:Y:S02]  /*2ca40*/  SHFL.IDX P6, R14, R13, R12, R11 ;  /* 0x0000000c0d0e7389 */ /* 0x00072400000c000b */
[----:B01234-:R-:W-:Y:S01]  /*2ca50*/  ENDCOLLECTIVE ;  /* 0x000000000000791b */ /* 0x01ffe20003800000 */
.L_x_965:
[----:B------:R-:W-:Y:S05]  /*2ca60*/  BSYNC B0 ;  /* 0x0000000000007941 */ /* 0x000fea0003800000 */
.L_x_964:
[----:B------:R-:W-:Y:S05]  /*2ca70*/  BRA `(.L_x_790) ;  /* 0xffffffac00ec7947 */ /* 0x000fea000383ffff */
.L_x_795:
[----:B0-----:R0:W1:Y:S02]  /*2ca80*/  SYNCS.PHASECHK.TRANS64.TRYWAIT P0, [R5+URZ+0x38820], R0 ;  /* 0x03882000050075a7 */ /* 0x001064000800017f */
[----:B-1----:R-:W-:Y:S05]  /*2ca90*/  @!P0 NANOSLEEP.SYNCS 0x989680 ;  /* 0x009896800000895d */ /* 0x002fea0003900000 */
[----:B------:R-:W1:Y:S02]  /*2caa0*/  @!P0 SYNCS.PHASECHK.TRANS64 P0, [R5+URZ+0x38820], R0 ;  /* 0x03882000050085a7 */ /* 0x000e64000800007f */
[----:B-1----:R-:W-:Y:S05]  /*2cab0*/  @!P0 BRA `(.L_x_795) ;  /* 0xfffffffc00f08947 */ /* 0x002fea000383ffff */
[----:B------:R-:W-:Y:S05]  /*2cac0*/  BRA `(.L_x_966) ;  /* 0xffffffb000d87947 */ /* 0x000fea000383ffff */
.L_x_796:
[----:B------:R-:W1:Y:S01]  /*2cad0*/  S2R R2, SR_TID.X ;  /* 0x0000000000027919 */ /* 0x000e620000002100 */
[----:B------:R-:W-:Y:S01]  /*2cae0*/  BSSY B0, `(.L_x_967) ;  /* 0x000000a000007945 */ /* 0x000fe20003800000 */
[----:B------:R-:W-:Y:S02]  /*2caf0*/  IMAD.MOV.U32 R12, RZ, RZ, RZ ;  /* 0x000000ffff0c7224 */ /* 0x000fe400078e00ff */
[----:B------:R-:W-:Y:S02]  /*2cb00*/  IMAD.MOV.U32 R11, RZ, RZ, 0x1f ;  /* 0x0000001fff0b7424 */ /* 0x000fe400078e00ff */
[----:B------:R-:W-:Y:S01]  /*2cb10*/  IMAD.MOV.U32 R15, RZ, RZ, -0x1 ;  /* 0xffffffffff0f7424 */ /* 0x000fe200078e00ff */
[----:B-1----:R-:W-:-:S04]  /*2cb20*/  SHF.R.U32.HI R2, RZ, 0x5, R2 ;  /* 0x00000005ff027819 */ /* 0x002fc80000011602 */
[----:B------:R-:W-:-:S05]  /*2cb30*/  LOP3.LUT R2, R2, 0x3, RZ, 0xc0, !PT ;  /* 0x0000000302027812 */ /* 0x000fca00078ec0ff */
[----:B------:R-:W-:-:S07]  /*2cb40*/  IMAD.MOV.U32 R13, RZ, RZ, R2 ;  /* 0x000000ffff0d7224 */ /* 0x000fce00078e0002 */
[----:B0-2---:R-:W-:Y:S05]  /*2cb50*/  WARPSYNC.COLLECTIVE R15, `(.L_x_968) ;  /* 0x000000000f087348 */ /* 0x005fea0003c00000 */
[----:B------:R1:W3:Y:S02]  /*2cb60*/  SHFL.IDX P6, R14, R13, R12, R11 ;  /* 0x0000000c0d0e7389 */ /* 0x0002e400000c000b */
[----:B0123--:R-:W-:Y:S01]  /*2cb70*/  ENDCOLLECTIVE ;  /* 0x000000000000791b */ /* 0x00ffe20003800000 */
.L_x_968:
[----:B------:R-:W-:Y:S05]  /*2cb80*/  BSYNC B0 ;  /* 0x0000000000007941 */ /* 0x000fea0003800000 */
.L_x_967:
[----:B------:R-:W-:Y:S05]  /*2cb90*/  BRA `(.L_x_969) ;  /* 0xffffffb000c07947 */ /* 0x000fea000383ffff */
.L_x_797:
[----:B------:R-:W-:Y:S01]  /*2cba0*/  BSSY B0, `(.L_x_970) ;  /* 0x0000006000007945 */ /* 0x000fe20003800000 */
[----:B------:R-:W-:-:S07]  /*2cbb0*/  IMAD.MOV.U32 R15, RZ, RZ, -0x1 ;  /* 0xffffffffff0f7424 */ /* 0x000fce00078e00ff */
[----:B0-2---:R-:W-:Y:S05]  /*2cbc0*/  WARPSYNC.COLLECTIVE R15, `(.L_x_971) ;  /* 0x000000000f0c7348 */ /* 0x005fea0003c00000 */
[----:B------:R-:W-:Y:S02]  /*2cbd0*/  ELECT P6, UR62, PT ;  /* 0x00000000003e782f */ /* 0x000fe400038c0000 */
[----:B------:R-:W-:Y:S01]  /*2cbe0*/  MOV R14, UR62 ;  /* 0x0000003e000e7c02 */ /* 0x000fe20008000f00 */
[----:B0-2---:R-:W-:Y:S10]  /*2cbf0*/  ENDCOLLECTIVE ;  /* 0x000000000000791b */ /* 0x005ff40003800000 */
.L_x_971:
[----:B------:R-:W-:Y:S05]  /*2cc00*/  BSYNC B0 ;  /* 0x0000000000007941 */ /* 0x000fea0003800000 */
.L_x_970:
[----:B------:R-:W-:Y:S05]  /*2cc10*/  BRA `(.L_x_972) ;  /* 0xffffffb000b47947 */ /* 0x000fea000383ffff */
.L_x_799:
[----:B0-----:R0:W1:Y:S02]  /*2cc20*/  SYNCS.PHASECHK.TRANS64.TRYWAIT P1, [R3+URZ+0x38840], R2 ;  /* 0x03884002030075a7 */ /* 0x001064000802017f */
[----:B-1----:R-:W-:Y:S05]  /*2cc30*/  @!P1 NANOSLEEP.SYNCS 0x989680 ;  /* 0x009896800000995d */ /* 0x002fea0003900000 */
[----:B------:R-:W1:Y:S02]  /*2cc40*/  @!P1 SYNCS.PHASECHK.TRANS64 P1, [R3+URZ+0x38840], R2 ;  /* 0x03884002030095a7 */ /* 0x000e64000802007f */
[----:B-1----:R-:W-:Y:S05]  /*2cc50*/  @!P1 BRA `(.L_x_799) ;  /* 0xfffffffc00f09947 */ /* 0x002fea000383ffff */
[----:B------:R-:W-:Y:S05]  /*2cc60*/  BRA `(.L_x_973) ;  /* 0xffffffb000d47947 */ /* 0x000fea000383ffff */
.L_x_801:
[----:B-1----:R1:W3:Y:S02]  /*2cc70*/  SYNCS.PHASECHK.TRANS64.TRYWAIT P1, [R27+URZ+0x38840], R0 ;  /* 0x038840001b0075a7 */ /* 0x0022e4000802017f */
[----:B---3--:R-:W-:Y:S05]  /*2cc80*/  @!P1 NANOSLEEP.SYNCS 0x989680 ;  /* 0x009896800000995d */ /* 0x008fea0003900000 */
[----:B------:R-:W3:Y:S02]  /*2cc90*/  @!P1 SYNCS.PHASECHK.TRANS64 P1, [R27+URZ+0x38840], R0 ;  /* 0x038840001b0095a7 */ /* 0x000ee4000802007f */
[----:B---3--:R-:W-:Y:S05]  /*2cca0*/  @!P1 BRA `(.L_x_801) ;  /* 0xfffffffc00f09947 */ /* 0x008fea000383ffff */
[----:B------:R-:W-:Y:S05]  /*2ccb0*/  BRA `(.L_x_974) ;  /* 0xffffffb000e07947 */ /* 0x000fea000383ffff */
.L_x_803:
[----:B---3--:R3:W4:Y:S02]  /*2ccc0*/  SYNCS.PHASECHK.TRANS64.TRYWAIT P1, [R3+URZ+0x38860], R2 ;  /* 0x03886002030075a7 */ /* 0x008724000802017f */
[----:B----4-:R-:W-:Y:S05]  /*2ccd0*/  @!P1 NANOSLEEP.SYNCS 0x989680 ;  /* 0x009896800000995d */ /* 0x010fea0003900000 */
[----:B------:R-:W4:Y:S02]  /*2cce0*/  @!P1 SYNCS.PHASECHK.TRANS64 P1, [R3+URZ+0x38860], R2 ;  /* 0x03886002030095a7 */ /* 0x000f24000802007f */
[----:B----4-:R-:W-:Y:S05]  /*2ccf0*/  @!P1 BRA `(.L_x_803) ;  /* 0xfffffffc00f09947 */ /* 0x010fea000383ffff */
[----:B------:R-:W-:Y:S05]  /*2cd00*/  BRA `(.L_x_975) ;  /* 0xffffffb000dc7947 */ /* 0x000fea000383ffff */
.L_x_976:
        /* <DEDUP_REMOVED lines=15> */
.L_x_15827:


//--------------------- .text._ZN7cutlass13device_kernelIN5flash11enable_sm90INS1_16FlashAttnFwdSm90INS1_25CollectiveMainloopFwdSm90ILi2EN4cute5tupleIJNS5_1CILi1EEES8_S8_EEENS6_IJNS7_ILi128EEENS7_ILi64EEENS7_ILi256EEEEEELi256ENS_10bfloat16_tEfNS_4arch4Sm90ELb0ELb1ELb1ELb0ELb1ELb0ELb0ELb1ELb1ELb1ELb0ELb0EEENS1_21CollectiveEpilogueFwdINS6_IJSA_SC_SB_EEES9_SE_SG_Li256ELb0ELb1ELb0ELb0EEENS1_30DynamicPersistentTileSchedulerILi256ELi128ELb0ELb1ELb1EEEEEEEEEvNT_6ParamsE --------------------------
	.section	.text._ZN7cutlass13device_kernelIN5flash11enable_sm90INS1_16FlashAttnFwdSm90INS1_25CollectiveMainloopFwdSm90ILi2EN4cute5tupleIJNS5_1CILi1EEES8_S8_EEENS6_IJNS7_ILi128EEENS7_ILi64EEENS7_ILi256EEEEEELi256ENS_10bfloat16_tEfNS_4arch4Sm90ELb0ELb1ELb1ELb0ELb1ELb0ELb0ELb1ELb1ELb1ELb0ELb0EEENS1_21CollectiveEpilogueFwdINS6_IJSA_SC_SB_EEES9_SE_SG_Li256ELb0ELb1ELb0ELb0EEENS1_30DynamicPersistentTileSchedulerILi256ELi128ELb0ELb1ELb1EEEEEEEEEvNT_6ParamsE,"ax",@progbits
	.align	128
.text._ZN7cutlass13device_kernelIN5flash11enable_sm90INS1_16FlashAttnFwdSm90INS1_25CollectiveMainloopFwdSm90ILi2EN4cute5tupleIJNS5_1CILi1EEES8_S8_EEENS6_IJNS7_ILi128EEENS7_ILi64EEENS7_ILi256EEEEEELi256ENS_10bfloat16_tEfNS_4arch4Sm90ELb0ELb1ELb1ELb0ELb1ELb0ELb0ELb1ELb1ELb1ELb0ELb0EEENS1_21CollectiveEpilogueFwdINS6_IJSA_SC_SB_EEES9_SE_SG_Li256ELb0ELb1ELb0ELb0EEENS1_30DynamicPersistentTileSchedulerILi256ELi128ELb0ELb1ELb1EEEEEEEEEvNT_6ParamsE:
        .type           _ZN7cutlass13device_kernelIN5flash11enable_sm90INS1_16FlashAttnFwdSm90INS1_25CollectiveMainloopFwdSm90ILi2EN4cute5tupleIJNS5_1CILi1EEES8_S8_EEENS6_IJNS7_ILi128EEENS7_ILi64EEENS7_ILi256EEEEEELi256ENS_10bfloat16_tEfNS_4arch4Sm90ELb0ELb1ELb1ELb0ELb1ELb0ELb0ELb1ELb1ELb1ELb0ELb0EEENS1_21CollectiveEpilogueFwdINS6_IJSA_SC_SB_EEES9_SE_SG_Li256ELb0ELb1ELb0ELb0EEENS1_30DynamicPersistentTileSchedulerILi256ELi128ELb0ELb1ELb1EEEEEEEEEvNT_6ParamsE,@function
        .size           _ZN7cutlass13device_kernelIN5flash11enable_sm90INS1_16FlashAttnFwdSm90INS1_25CollectiveMainloopFwdSm90ILi2EN4cute5tupleIJNS5_1CILi1EEES8_S8_EEENS6_IJNS7_ILi128EEENS7_ILi64EEENS7_ILi256EEEEEELi256ENS_10bfloat16_tEfNS_4arch4Sm90ELb0ELb1ELb1ELb0ELb1ELb0ELb0ELb1ELb1ELb1ELb0ELb0EEENS1_21CollectiveEpilogueFwdINS6_IJSA_SC_SB_EEES9_SE_SG_Li256ELb0ELb1ELb0ELb0EEENS1_30DynamicPersistentTileSchedulerILi256ELi128ELb0ELb1ELb1EEEEEEEEEvNT_6ParamsE,(.L_x_15828 - _ZN7cutlass13device_kernelIN5flash11enable_sm90INS1_16FlashAttnFwdSm90INS1_25CollectiveMainloopFwdSm90ILi2EN4cute5tupleIJNS5_1CILi1EEES8_S8_EEENS6_IJNS7_ILi128EEENS7_ILi64EEENS7_ILi256EEEEEELi256ENS_10bfloat16_tEfNS_4arch4Sm90ELb0ELb1ELb1ELb0ELb1ELb0ELb0ELb1ELb1ELb1ELb0ELb0EEENS1_21CollectiveEpilogueFwdINS6_IJSA_SC_SB_EEES9_SE_SG_Li256ELb0ELb1ELb0ELb0EEENS1_30DynamicPersistentTileSchedulerILi256ELi128ELb0ELb1ELb1EEEEEEEEEvNT_6ParamsE)
        .other          _ZN7cutlass13device_kernelIN5flash11enable_sm90INS1_16FlashAttnFwdSm90INS1_25CollectiveMainloopFwdSm90ILi2EN4cute5tupleIJNS5_1CILi1EEES8_S8_EEENS6_IJNS7_ILi128EEENS7_ILi64EEENS7_ILi256EEEEEELi256ENS_10bfloat16_tEfNS_4arch4Sm90ELb0ELb1ELb1ELb0ELb1ELb0ELb0ELb1ELb1ELb1ELb0ELb0EEENS1_21CollectiveEpilogueFwdINS6_IJSA_SC_SB_EEES9_SE_SG_Li256ELb0ELb1ELb0ELb0EEENS1_30DynamicPersistentTileSchedulerILi256ELi128ELb0ELb1ELb1EEEEEEEEEvNT_6ParamsE,@"STO_CUDA_ENTRY STV_DEFAULT"
_ZN7cutlass13device_kernelIN5flash11enable_sm90INS1_16FlashAttnFwdSm90INS1_25CollectiveMainloopFwdSm90ILi2EN4cute5tupleIJNS5_1CILi1EEES8_S8_EEENS6_IJNS7_ILi128EEENS7_ILi64EEENS7_ILi256EEEEEELi256ENS_10bfloat16_tEfNS_4arch4Sm90ELb0ELb1ELb1ELb0ELb1ELb0ELb0ELb1ELb1ELb1ELb0ELb0EEENS1_21CollectiveEpilogueFwdINS6_IJSA_SC_SB_EEES9_SE_SG_Li256ELb0ELb1ELb0ELb0EEENS1_30DynamicPersistentTileSchedulerILi256ELi128ELb0ELb1ELb1EEEEEEEEEvNT_6ParamsE:
        /* <DEDUP_REMOVED lines=45> */
.L_x_977:
        /* <DEDUP_REMOVED lines=22> */
.L_x_978:
        /* <DEDUP_REMOVED lines=18> */
.L_x_979:
        /* <DEDUP_REMOVED lines=22> */
.L_x_980:
        /* <DEDUP_REMOVED lines=23> */
.L_x_981:
        /* <DEDUP_REMOVED lines=10> */
.L_x_983:
[----:B------:R-:W-:-:S08]  /*08c0*/  NOP ;  /* 0x0000000000007918 */ /* 0x000fd00000000000 */
[----:B------:R-:W1:Y:S02]  /*08d0*/  USETMAXREG.TRY_ALLOC.CTAPOOL UP0, 0xe8 ;  /* 0x000000e8000079c8 */ /* 0x000e640008000600 */
[----:B-1----:R-:W-:-:S13]  /*08e0*/  PLOP3.LUT P0, PT, PT, PT, UP0, 0x80, 0x0 ;  /* 0x000000000000781c */ /* 0x002fda0003f0f008 */
[----:B------:R-:W-:Y:S05]  /*08f0*/  @!P0 BRA `(.L_x_983) ;  /* 0xfffffffc00f08947 */ /* 0x000fea000383ffff */
[----:B------:R-:W1:Y:S08]  /*0900*/  S2UR UR4, SR_CTAID.X ;  /* 0x00000000000479c3 */ /* 0x000e700000002500 */
[----:B------:R-:W-:Y:S08]  /*0910*/  BAR.ARV 0x4, 0x180 ;  /* 0x0106000000007b1d */ /* 0x000ff00000002000 */
[----:B------:R-:W1:Y:S08]  /*0920*/  LDC R0, c[0x0][0xc38] ;  /* 0x00030e00ff007b82 */ /* 0x000e700000000800 */
[----:B------:R-:W-:Y:S06]  /*0930*/  BAR.ARV 0x8, 0x180 ;  /* 0x0206000000007b1d */ /* 0x000fec0000002000 */
[----:B-1----:R-:W-:-:S13]  /*0940*/  ISETP.LE.AND P0, PT, R0, UR4, PT ;  /* 0x0000000400007c0c */ /* 0x002fda000bf03270 */
[----:B------:R-:W-:Y:S05]  /*0950*/  @P0 EXIT ;  /* 0x000000000000094d */ /* 0x000fea0003800000 */
[----:B0-----:R-:W2:Y:S01]  /*0960*/  LDL R2, [R1+0x4] ;  /* 0x0000040001027983 */ /* 0x001ea20000100800 */
[----:B------:R-:W-:Y:S01]  /*0970*/  VIADD R219, R5, 0xffffff80 ;  /* 0xffffff8005db7836 */ /* 0x000fe20000000000 */
[----:B------:R-:W-:Y:S01]  /*0980*/  UMOV UR39, URZ ;  /* 0x0000003f00277c82 */ /* 0x000fe20008000000 */
[----:B------:R-:W-:-:S03]  /*0990*/  UMOV UR38, URZ ;  /* 0x0000003f00267c82 */ /* 0x000fc60008000000 */
[----:B------:R-:W-:-:S04]  /*09a0*/  SHF.R.S32.HI R0, RZ, 0x1f, R219 ;  /* 0x0000001fff007819 */ /* 0x000fc800000114db */
[CC--:B------:R-:W-:Y:S02]  /*09b0*/  LEA.HI R3, R0.reuse, R219.reuse, RZ, 0x4 ;  /* 0x000000db00037211 */ /* 0x0c0fe400078f20ff */
[CC--:B------:R-:W-:Y:S02]  /*09c0*/  LEA.HI R4, R0.reuse, R219.reuse, RZ, 0x5 ;  /* 0x000000db00047211 */ /* 0x0c0fe400078f28ff */
[----:B------:R-:W-:Y:S02]  /*09d0*/  SHF.R.S32.HI R6, RZ, 0x4, R3 ;  /* 0x00000004ff067819 */ /* 0x000fe40000011403 */
[----:B------:R-:W-:Y:S01]  /*09e0*/  LEA.HI R11, R0, R219, RZ, 0x2 ;  /* 0x000000db000b7211 */ /* 0x000fe200078f10ff */
[----:B------:R-:W-:Y:S01]  /*09f0*/  IMAD.SHL.U32 R5, R4, 0x20, RZ ;  /* 0x0000002004057824 */ /* 0x000fe200078e00ff */
[C---:B------:R-:W-:Y:S02]  /*0a00*/  LOP3.LUT R4, R3.reuse, 0x3fffff0, RZ, 0xc0, !PT ;  /* 0x03fffff003047812 */ /* 0x040fe400078ec0ff */
[----:B------:R-:W-:-:S02]  /*0a10*/  LEA.HI R3, R3, R6, RZ, 0x1 ;  /* 0x0000000603037211 */ /* 0x000fc400078f08ff */
[----:B------:R-:W-:Y:S01]  /*0a20*/  LOP3.LUT R5, R5, 0xfffffc00, RZ, 0xc0, !PT ;  /* 0xfffffc0005057812 */ /* 0x000fe200078ec0ff */
[----:B------:R-:W-:Y:S01]  /*0a30*/  IMAD.IADD R4, R219, 0x1, -R4 ;  /* 0x00000001db047824 */ /* 0x000fe200078e0a04 */
[----:B------:R-:W-:-:S04]  /*0a40*/  LOP3.LUT R3, R3, 0x1ffffffe, RZ, 0xc0, !PT ;  /* 0x1ffffffe03037812 */ /* 0x000fc800078ec0ff */
[----:B------:R-:W-:Y:S01]  /*0a50*/  LEA R4, R4, R5, 0x6 ;  /* 0x0000000504047211 */ /* 0x000fe200078e30ff */
[----:B------:R-:W-:Y:S01]  /*0a60*/  IMAD.IADD R3, R6, 0x1, -R3 ;  /* 0x0000000106037824 */ /* 0x000fe200078e0a03 */
[----:B------:R-:W-:-:S03]  /*0a70*/  LOP3.LUT R6, R11, 0xfffffffc, RZ, 0xc0, !PT ;  /* 0xfffffffc0b067812 */ /* 0x000fc600078ec0ff */
[----:B------:R-:W-:Y:S02]  /*0a80*/  IMAD R213, R3, 0x8, R4 ;  /* 0x0000000803d57824 */ /* 0x000fe400078e0204 */
[----:B------:R-:W-:Y:S01]  /*0a90*/  IMAD.IADD R5, R219, 0x1, -R6 ;  /* 0x00000001db057824 */ /* 0x000fe200078e0a06 */
[----:B--2---:R-:W-:Y:S02]  /*0aa0*/  R2UR UR5, R2 ;  /* 0x00000000020572ca */ /* 0x004fe400000e0000 */
[CC--:B------:R-:W-:Y:S02]  /*0ab0*/  LEA.HI R2, R0.reuse, R219.reuse, RZ, 0x7 ;  /* 0x000000db00027211 */ /* 0x0c0fe400078f38ff */
[----:B------:R-:W-:Y:S02]  /*0ac0*/  LEA.HI R0, R0, R219, RZ, 0x3 ;  /* 0x000000db00007211 */ /* 0x000fe400078f18ff */
[----:B------:R-:W-:Y:S02]  /*0ad0*/  LOP3.LUT R210, R2, 0xffffff80, RZ, 0xc0, !PT ;  /* 0xffffff8002d27812 */ /* 0x000fe400078ec0ff */
[----:B------:R-:W-:-:S02]  /*0ae0*/  SHF.R.S32.HI R211, RZ, 0x7, R2 ;  /* 0x00000007ffd37819 */ /* 0x000fc40000011402 */
[----:B------:R-:W-:Y:S01]  /*0af0*/  SHF.R.S32.HI R208, RZ, 0x3, R0 ;  /* 0x00000003ffd07819 */ /* 0x000fe20000011400 */
[----:B------:R-:W-:Y:S01]  /*0b00*/  IMAD.IADD R210, R219, 0x1, -R210 ;  /* 0x00000001dbd27824 */ /* 0x000fe200078e0ad2 */
[----:B------:R-:W-:Y:S01]  /*0b10*/  LEA.HI R2, R2, R211, RZ, 0x1 ;  /* 0x000000d302027211 */ /* 0x000fe200078f08ff */
[----:B------:R-:W-:-:S03]  /*0b20*/  ULOP3.LUT UR6, UR5, 0x1, URZ, 0xfc, !UPT ;  /* 0x0000000105067892 */ /* 0x000fc6000f8efc3f */
[----:B------:R-:W-:Y:S01]  /*0b30*/  SHF.R.S32.HI R7, RZ, 0x1f, R210 ;  /* 0x0000001fff077819 */ /* 0x000fe200000114d2 */
[----:B------:R-:W-:Y:S01]  /*0b40*/  UMOV UR5, URZ ;  /* 0x0000003f00057c82 */ /* 0x000fe20008000000 */
[----:B------:R-:W-:Y:S01]  /*0b50*/  LOP3.LUT R6, R2, 0x3fffffe, RZ, 0xc0, !PT ;  /* 0x03fffffe02067812 */ /* 0x000fe200078ec0ff */
[----:B------:R-:W-:Y:S01]  /*0b60*/  IMAD.U32 R214, RZ, RZ, UR6 ;  /* 0x00000006ffd67e24 */ /* 0x000fe2000f8e00ff */
[CC--:B------:R-:W-:Y:S01]  /*0b70*/  LEA.HI R8, R7.reuse, R210.reuse, RZ, 0x2 ;  /* 0x000000d207087211 */ /* 0x0c0fe200078f10ff */
[----:B------:R-:W-:Y:S01]  /*0b80*/  IMAD.U32 R209, RZ, RZ, UR5 ;  /* 0x00000005ffd17e24 */ /* 0x000fe2000f8e00ff */
[----:B------:R-:W-:Y:S01]  /*0b90*/  LEA.HI R7, R7, R210, RZ, 0x5 ;  /* 0x000000d207077211 */ /* 0x000fe200078f28ff */
[----:B------:R-:W-:Y:S01]  /*0ba0*/  IMAD.IADD R6, R211, 0x1, -R6 ;  /* 0x00000001d3067824 */ /* 0x000fe200078e0a06 */
[--C-:B------:R-:W-:Y:S02]  /*0bb0*/  SHF.R.S32.HI R9, RZ, 0x2, R8.reuse ;  /* 0x00000002ff097819 */ /* 0x100fe40000011408 */
[----:B------:R-:W-:-:S02]  /*0bc0*/  SHF.R.S32.HI R10, RZ, 0x1f, R8 ;  /* 0x0000001fff0a7819 */ /* 0x000fc40000011408 */
[----:B------:R-:W-:Y:S02]  /*0bd0*/  LOP3.LUT R2, R0, 0xfffffff8, RZ, 0xc0, !PT ;  /* 0xfffffff800027812 */ /* 0x000fe400078ec0ff */
[----:B------:R-:W-:Y:S02]  /*0be0*/  LEA.HI R10, R10, R9, RZ, 0x3 ;  /* 0x000000090a0a7211 */ /* 0x000fe400078f18ff */
[----:B------:R-:W-:Y:S02]  /*0bf0*/  SHF.R.S32.HI R7, RZ, 0x5, R7 ;  /* 0x00000005ff077819 */ /* 0x000fe40000011407 */
[----:B------:R-:W-:Y:S02]  /*0c00*/  LOP3.LUT R10, R10, 0xfffffff8, RZ, 0xc0, !PT ;  /* 0xfffffff80a0a7812 */ /* 0x000fe400078ec0ff */
[----:B------:R-:W-:Y:S02]  /*0c10*/  IADD3 R205, R219, -R2, RZ ;  /* 0x80000002dbcd7210 */ /* 0x000fe40007ffe0ff */
[----:B------:R-:W-:Y:S01]  /*0c20*/  LOP3.LUT R19, R8, 0x7ffffffc, RZ, 0xc0, !PT ;  /* 0x7ffffffc08137812 */ /* 0x000fe200078ec0ff */
[----:B------:R-:W-:Y:S01]  /*0c30*/  IMAD.IADD R10, R9, 0x1, -R10 ;  /* 0x00000001090a7824 */ /* 0x000fe200078e0a0a */
[----:B------:R-:W-:Y:S01]  /*0c40*/  LEA.HI R9, R5, R5, RZ, 0x1 ;  /* 0x0000000505097211 */ /* 0x000fe200078f08ff */
[----:B------:R-:W-:-:S02]  /*0c50*/  IMAD.SHL.U32 R23, R205, 0x8, RZ ;  /* 0x00000008cd177824 */ /* 0x000fc400078e00ff */
[----:B------:R-:W-:Y:S01]  /*0c60*/  IMAD R7, R7, 0x10, R10 ;  /* 0x0000001007077824 */ /* 0x000fe200078e020a */
[----:B------:R-:W-:Y:S01]  /*0c70*/  LOP3.LUT R10, R9, 0x1ffffffe, RZ, 0xc0, !PT ;  /* 0x1ffffffe090a7812 */ /* 0x000fe200078ec0ff */
[C---:B------:R-:W-:Y:S01]  /*0c80*/  VIADD R203, R23.reuse, 0x40 ;  /* 0x0000004017cb7836 */ /* 0x040fe20000000000 */
[C---:B------:R-:W-:Y:S01]  /*0c90*/  IADD3 R202, R23.reuse, 0x80, RZ ;  /* 0x0000008017ca7810 */ /* 0x040fe20007ffe0ff */
[----:B------:R-:W-:Y:S01]  /*0ca0*/  VIADD R204, R23, 0xc0 ;  /* 0x000000c017cc7836 */ /* 0x000fe20000000000 */
[----:B------:R-:W-:Y:S01]  /*0cb0*/  SHF.R.S32.HI R218, RZ, 0x1f, R23 ;  /* 0x0000001fffda7819 */ /* 0x000fe20000011417 */
[----:B------:R-:W-:Y:S01]  /*0cc0*/  IMAD.IADD R5, R5, 0x1, -R10 ;  /* 0x0000000105057824 */ /* 0x000fe200078e0a0a */
[----:B------:R-:W-:Y:S01]  /*0cd0*/  SHF.R.S32.HI R217, RZ, 0x1f, R203 ;  /* 0x0000001fffd97819 */ /* 0x000fe200000114cb */
[----:B------:R-:W-:Y:S01]  /*0ce0*/  IMAD R212, R6, 0x40, R7 ;  /* 0x0000004006d47824 */ /* 0x000fe200078e0207 */
[----:B------:R-:W-:Y:S01]  /*0cf0*/  SHF.R.S32.HI R216, RZ, 0x1f, R202 ;  /* 0x0000001fffd87819 */ /* 0x000fe200000114ca */
[----:B------:R-:W-:Y:S01]  /*0d00*/  IMAD.IADD R19, R210, 0x1, -R19 ;  /* 0x00000001d2137824 */ /* 0x000fe200078e0a13 */
[----:B------:R-:W-:Y:S01]  /*0d10*/  SHF.R.S32.HI R215, RZ, 0x1f, R204 ;  /* 0x0000001fffd77819 */ /* 0x000fe200000114cc */
[----:B------:R-:W-:-:S07]  /*0d20*/  IMAD R200, R5, 0x8, R212 ;  /* 0x0000000805c87824 */ /* 0x000fce00078e02d4 */
.L_x_1088:
[----:B------:R-:W-:Y:S01]  /*0d30*/  ULDC UR5, c[0x0][0xc60] ;  /* 0x0003180000057ab9 */ /* 0x000fe20000000800 */
[----:B------:R-:W-:Y:S01]  /*0d40*/  UMOV UR8, UR4 ;  /* 0x0000000400087c82 */ /* 0x000fe20008000000 */
[----:B------:R-:W-:-:S11]  /*0d50*/  UISETP.NE.AND UP0, UPT, UR5, 0x1, UPT ;  /* 0x000000010500788c */ /* 0x000fd6000bf05270 */
[----:B------:R-:W-:Y:S01]  /*0d60*/  @UP0 ULDC UR6, c[0x0][0xc64] ;  /* 0x0003190000060ab9 */ /* 0x000fe20000000800 */
[----:B------:R-:W-:Y:S01]  /*0d70*/  @UP0 ULDC UR9, c[0x0][0xc68] ;  /* 0x00031a0000090ab9 */ /* 0x000fe20000000800 */
[----:B------:R-:W-:-:S04]  /*0d80*/  UIMAD.WIDE.U32 UR6, UR4, UR6, URZ ;  /* 0x00000006040672a5 */ /* 0x000fc8000f8e003f */
[----:B------:R-:W-:-:S03]  /*0d90*/  @UP0 USHF.R.U32.HI UR8, URZ, UR9, UR7 ;  /* 0x000000093f080299 */ /* 0x000fc60008011607 */
[----:B------:R-:W-:Y:S02]  /*0da0*/  ULDC UR6, c[0x0][0xc78] ;  /* 0x00031e0000067ab9 */ /* 0x000fe40000000800 */
[----:B------:R-:W-:Y:S02]  /*0db0*/  UISETP.GE.AND UP0, UPT, UR8, UR6, UPT ;  /* 0x000000060800728c */ /* 0x000fe4000bf06270 */
[----:B------:R-:W-:-:S04]  /*0dc0*/  UIADD3 UR6, -UR8, URZ, URZ ;  /* 0x0000003f08067290 */ /* 0x000fc8000fffe13f */
[----:B------:R-:W-:Y:S01]  /*0dd0*/  PLOP3.LUT P0, PT, PT, PT, UP0, 0x80, 0x0 ;  /* 0x000000000000781c */ /* 0x000fe20003f0f008 */
[----:B------:R-:W-:-:S12]  /*0de0*/  UIMAD UR9, UR5, UR6, UR4 ;  /* 0x00000006050972a4 */ /* 0x000fd8000f8e0204 */
[----:B01234-:R-:W-:Y:S05]  /*0df0*/  @!P0 BRA `(.L_x_984) ;  /* 0x0000000000208947 */ /* 0x01ffea0003800000 */
[----:B------:R-:W-:Y:S01]  /*0e00*/  ULDC UR7, c[0x0][0xc6c] ;  /* 0x00031b0000077ab9 */ /* 0x000fe20000000800 */
[----:B------:R-:W-:Y:S01]  /*0e10*/  UMOV UR6, UR9 ;  /* 0x0000000900067c82 */ /* 0x000fe20008000000 */
[----:B------:R-:W-:-:S11]  /*0e20*/  UISETP.NE.AND UP0, UPT, UR7, 0x1, UPT ;  /* 0x000000010700788c */ /* 0x000fd6000bf05270 */
[----:B------:R-:W-:Y:S02]  /*0e30*/  @UP0 ULDC.64 UR10, c[0x0][0xc70] ;  /* 0x00031c00000a0ab9 */ /* 0x000fe40000000a00 */
[----:B------:R-:W-:-:S04]  /*0e40*/  UIMAD.WIDE.U32 UR4, UR9, UR10, URZ ;  /* 0x0000000a090472a5 */ /* 0x000fc8000f8e003f */
[----:B------:R-:W-:-:S04]  /*0e50*/  @UP0 USHF.R.U32.HI UR6, URZ, UR11, UR5 ;  /* 0x0000000b3f060299 */ /* 0x000fc80008011605 */
[----:B------:R-:W-:Y:S01]  /*0e60*/  UIMAD UR4, UR6, UR7, URZ ;  /* 0x00000007060472a4 */ /* 0x000fe2000f8e023f */
[----:B------:R-:W-:Y:S11]  /*0e70*/  BRA `(.L_x_985) ;  /* 0x00000000001c7947 */ /* 0x000ff60003800000 */
.L_x_984:
[----:B------:R-:W-:Y:S01]  /*0e80*/  ULDC UR7, c[0x0][0xc54] ;  /* 0x0003150000077ab9 */ /* 0x000fe20000000800 */
[----:B------:R-:W-:Y:S01]  /*0e90*/  UMOV UR6, UR9 ;  /* 0x0000000900067c82 */ /* 0x000fe20008000000 */
[----:B------:R-:W-:-:S11]  /*0ea0*/  UISETP.NE.AND UP0, UPT, UR7, 0x1, UPT ;  /* 0x000000010700788c */ /* 0x000fd6000bf05270 */
[----:B------:R-:W-:Y:S02]  /*0eb0*/  @UP0 ULDC.64 UR10, c[0x0][0xc58] ;  /* 0x00031600000a0ab9 */ /* 0x000fe40000000a00 */
[----:B------:R-:W-:-:S04]  /*0ec0*/  UIMAD.WIDE.U32 UR4, UR9, UR10, URZ ;  /* 0x0000000a090472a5 */ /* 0x000fc8000f8e003f */
[----:B------:R-:W-:-:S04]  /*0ed0*/  @UP0 USHF.R.U32.HI UR6, URZ, UR11, UR5 ;  /* 0x0000000b3f060299 */ /* 0x000fc80008011605 */
[----:B------:R-:W-:-:S12]  /*0ee0*/  UIMAD UR4, UR6, UR7, URZ ;  /* 0x00000007060472a4 */ /* 0x000fd8000f8e023f */
.L_x_985:
[----:B------:R-:W-:Y:S01]  /*0ef0*/  ULOP3.LUT UR6, URZ, UR6, URZ, 0x33, !UPT ;  /* 0x000000063f067292 */ /* 0x000fe2000f8e333f */
[----:B------:R-:W-:Y:S01]  /*0f00*/  ULDC UR12, c[0x0][0xc48] ;  /* 0x00031200000c7ab9 */ /* 0x000fe20000000800 */
[----:B------:R-:W-:Y:S01]  /*0f10*/  ULDC UR7, c[0x0][0x448] ;  /* 0x0001120000077ab9 */ /* 0x000fe20000000800 */
[----:B------:R-:W-:Y:S01]  /*0f20*/  ULDC UR5, c[0x0][0xc3c] ;  /* 0x00030f0000057ab9 */ /* 0x000fe20000000800 */
[----:B------:R-:W-:Y:S02]  /*0f30*/  UISETP.NE.AND UP1, UPT, UR12, 0x1, UPT ;  /* 0x000000010c00788c */ /* 0x000fe4000bf25270 */
[----:B------:R-:W-:Y:S02]  /*0f40*/  UISETP.NE.AND UP3, UPT, UR7, 0x1, UPT ;  /* 0x000000010700788c */ /* 0x000fe4000bf65270 */
[----:B------:R-:W-:Y:S01]  /*0f50*/  UIADD3 UR6, UR6, UR5, URZ ;  /* 0x0000000506067290 */ /* 0x000fe2000fffe03f */
[----:B------:R-:W-:Y:S01]  /*0f60*/  ULDC.64 UR10, c[0x0][0x418] ;  /* 0x00010600000a7ab9 */ /* 0x000fe20000000a00 */
[----:B------:R-:W-:-:S02]  /*0f70*/  UIADD3 UR4, UR9, -UR4, URZ ;  /* 0x8000000409047290 */ /* 0x000fc4000fffe03f */
[----:B------:R-:W-:Y:S02]  /*0f80*/  UISETP.NE.U32.AND UP0, UPT, UR10, URZ, UPT ;  /* 0x0000003f0a00728c */ /* 0x000fe4000bf05070 */
[----:B------:R-:W-:Y:S02]  /*0f90*/  USHF.L.U32 UR60, UR6, 0x7, URZ ;  /* 0x00000007063c7899 */ /* 0x000fe4000800063f */
[----:B------:R-:W-:Y:S01]  /*0fa0*/  UP2UR UR7, UPR, URZ, 0x8 ;  /* 0x000000083f077883 */ /* 0x000fe20008000000 */
[----:B------:R-:W-:Y:S01]  /*0fb0*/  ULDC UR14, c[0x0][0xc54] ;  /* 0x00031500000e7ab9 */ /* 0x000fe20000000800 */
[----:B------:R-:W-:Y:S02]  /*0fc0*/  UISETP.NE.AND.EX UP0, UPT, UR11, URZ, UPT, UP0 ;  /* 0x0000003f0b00728c */ /* 0x000fe4000bf05300 */
[----:B------:R-:W-:Y:S02]  /*0fd0*/  UIMAD UR14, UR8, UR14, UR4 ;  /* 0x0000000e080e72a4 */ /* 0x000fe4000f8e0204 */
[----:B------:R-:W-:Y:S01]  /*0fe0*/  IMAD.U32 R22, RZ, RZ, UR7 ;  /* 0x00000007ff167e24 */ /* 0x000fe2000f8e00ff */
[----:B------:R-:W-:Y:S01]  /*0ff0*/  UIADD3 UR10, UR60, 0x7f, URZ ;  /* 0x0000007f3c0a7890 */ /* 0x000fe2000fffe03f */
[----:B------:R-:W-:Y:S01]  /*1000*/  ULDC UR42, c[0x0][0x424] ;  /* 0x00010900002a7ab9 */ /* 0x000fe20000000800 */
[----:B------:R-:W-:Y:S01]  /*1010*/  ULDC UR41, c[0x0][0x288] ;  /* 0x0000a20000297ab9 */ /* 0x000fe20000000800 */
[----:B------:R-:W-:Y:S01]  /*1020*/  ULDC.64 UR4, c[0x0][0x9e0] ;  /* 0x0002780000047ab9 */ /* 0x000fe20000000a00 */
[----:B------:R-:W-:Y:S01]  /*1030*/  @UP1 ULDC UR6, c[0x0][0xc4c] ;  /* 0x0003130000061ab9 */ /* 0x000fe20000000800 */
[----:B------:R-:W-:Y:S01]  /*1040*/  @UP3 ULDC UR8, c[0x0][0x44c] ;  /* 0x0001130000083ab9 */ /* 0x000fe20000000800 */
[----:B------:R-:W-:-:S02]  /*1050*/  UIADD3 UR11, -UR41, 0x1, URZ ;  /* 0x00000001290b7890 */ /* 0x000fc4000fffe13f */
[----:B------:R-:W-:Y:S02]  /*1060*/  UISETP.GE.AND UP2, UPT, UR5, 0x1, UPT ;  /* 0x000000010500788c */ /* 0x000fe4000bf46270 */
[----:B------:R-:W-:Y:S02]  /*1070*/  USEL UR42, UR42, 0x1, UP0 ;  /* 0x000000012a2a7887 */ /* 0x000fe40008000000 */
[----:B------:R-:W-:Y:S02]  /*1080*/  UIMAD.WIDE.U32 UR8, UR10, UR8, URZ ;  /* 0x000000080a0872a5 */ /* 0x000fe4000f8e003f */
[----:B------:R-:W-:Y:S01]  /*1090*/  UIMAD.WIDE.U32 UR6, UR14, UR6, URZ ;  /* 0x000000060e0672a5 */ /* 0x000fe2000f8e003f */
[----:B------:R-:W-:Y:S01]  /*10a0*/  PLOP3.LUT P0, PT, PT, PT, UP2, 0x40, 0x0 ;  /* 0x000000000000781c */ /* 0x000fe20003f0e828 */
[----:B------:R-:W-:Y:S01]  /*10b0*/  ULDC UR13, c[0x0][0x2f0] ;  /* 0x0000bc00000d7ab9 */ /* 0x000fe20000000800 */
[----:B------:R-:W-:Y:S01]  /*10c0*/  @UP1 ULDC UR15, c[0x0][0xc50] ;  /* 0x00031400000f1ab9 */ /* 0x000fe20000000800 */
[----:B------:R-:W-:Y:S01]  /*10d0*/  @UP3 ULDC UR16, c[0x0][0x450] ;  /* 0x0001140000103ab9 */ /* 0x000fe20000000800 */
[----:B------:R-:W-:Y:S01]  /*10e0*/  UMOV UR17, UR14 ;  /* 0x0000000e00117c82 */ /* 0x000fe20008000000 */
[----:B------:R-:W-:-:S02]  /*10f0*/  UIMAD UR11, UR42, UR13, UR11 ;  /* 0x0000000d2a0b72a4 */ /* 0x000fc4000f8e020b */
[----:B------:R-:W-:Y:S02]  /*1100*/  @UP3 USHF.R.U32.HI UR10, URZ, UR16, UR9 ;  /* 0x000000103f0a3299 */ /* 0x000fe40008011609 */
[----:B------:R-:W-:Y:S02]  /*1110*/  @UP1 USHF.R.U32.HI UR17, URZ, UR15, UR7 ;  /* 0x0000000f3f111299 */ /* 0x000fe40008011607 */
[----:B------:R-:W-:Y:S02]  /*1120*/  UIADD3 UR10, UR11, UR10, URZ ;  /* 0x0000000a0b0a7290 */ /* 0x000fe4000fffe03f */
[----:B------:R-:W-:Y:S02]  /*1130*/  UIADD3 UR6, -UR17, URZ, URZ ;  /* 0x0000003f11067290 */ /* 0x000fe4000fffe13f */
[----:B------:R-:W-:Y:S01]  /*1140*/  UIADD3 UR4, UR10, UR4, URZ ;  /* 0x000000040a047290 */ /* 0x000fe2000fffe03f */
[----:B------:R-:W-:Y:S01]  /*1150*/  IMAD.U32 R207, RZ, RZ, UR17 ;  /* 0x00000011ffcf7e24 */ /* 0x000fe2000f8e00ff */
[----:B------:R-:W-:-:S02]  /*1160*/  UIMAD UR6, UR12, UR6, UR14 ;  /* 0x000000060c0672a4 */ /* 0x000fc4000f8e020e */
[----:B------:R-:W-:Y:S02]  /*1170*/  UP2UR UR43, UPR, URZ, 0x4 ;  /* 0x000000043f2b7883 */ /* 0x000fe40008000000 */
[----:B------:R-:W-:Y:S02]  /*1180*/  IMAD.U32 R0, RZ, RZ, UR4 ;  /* 0x00000004ff007e24 */ /* 0x000fe4000f8e00ff */
[----:B------:R-:W-:Y:S01]  /*1190*/  MOV R206, UR6 ;  /* 0x0000000600ce7c02 */ /* 0x000fe20008000f00 */
[----:B------:R-:W-:Y:S07]  /*11a0*/  @P0 BRA `(.L_x_986) ;  /* 0x0000000000400947 */ /* 0x000fee0003800000 */
[----:B------:R-:W-:Y:S01]  /*11b0*/  ISETP.LT.AND P0, PT, RZ, UR10, PT ;  /* 0x0000000aff007c0c */ /* 0x000fe2000bf01270 */
[----:B------:R-:W-:-:S12]  /*11c0*/  UIADD3 UR4, UR10, -0x1, URZ ;  /* 0xffffffff0a047890 */ /* 0x000fd8000fffe03f */
[----:B------:R-:W-:Y:S05]  /*11d0*/  @P0 BRA `(.L_x_987) ;  /* 0x00000000001c0947 */ /* 0x000fea0003800000 */
[----:B------:R-:W-:Y:S02]  /*11e0*/  UISETP.NE.AND UP0, UPT, UR5, 0x1, UPT ;  /* 0x000000010500788c */ /* 0x000fe4000bf05270 */
[----:B------:R-:W-:-:S09]  /*11f0*/  UIADD3 UR4, -UR10, URZ, URZ ;  /* 0x0000003f0a047290 */ /* 0x000fd2000fffe13f */
[----:B------:R-:W-:Y:S02]  /*1200*/  @UP0 ULDC.64 UR8, c[0x0][0x9e8] ;  /* 0x00027a0000080ab9 */ /* 0x000fe40000000a00 */
[----:B------:R-:W-:-:S04]  /*1210*/  UIMAD.WIDE.U32 UR6, UR4, UR8, URZ ;  /* 0x00000008040672a5 */ /* 0x000fc8000f8e003f */
[----:B------:R-:W-:-:S04]  /*1220*/  @UP0 USHF.R.U32.HI UR4, URZ, UR9, UR7 ;  /* 0x000000093f040299 */ /* 0x000fc80008011607 */
[----:B------:R-:W-:Y:S01]  /*1230*/  ULOP3.LUT UR4, URZ, UR4, URZ, 0x33, !UPT ;  /* 0x000000043f047292 */ /* 0x000fe2000f8e333f */
[----:B------:R-:W-:Y:S11]  /*1240*/  BRA `(.L_x_988) ;  /* 0x0000000000107947 */ /* 0x000ff60003800000 */
.L_x_987:
[----:B------:R-:W-:-:S11]  /*1250*/  UISETP.NE.AND UP0, UPT, UR5, 0x1, UPT ;  /* 0x000000010500788c */ /* 0x000fd6000bf05270 */
[----:B------:R-:W-:Y:S02]  /*1260*/  @UP0 ULDC.64 UR8, c[0x0][0x9e8] ;  /* 0x00027a0000080ab9 */ /* 0x000fe40000000a00 */
[----:B------:R-:W-:-:S04]  /*1270*/  UIMAD.WIDE.U32 UR6, UR4, UR8, URZ ;  /* 0x00000008040672a5 */ /* 0x000fc8000f8e003f */
[----:B------:R-:W-:-:S12]  /*1280*/  @UP0 USHF.R.U32.HI UR4, URZ, UR9, UR7 ;  /* 0x000000093f040299 */ /* 0x000fd80008011607 */
.L_x_988:
[----:B------:R-:W-:-:S06]  /*1290*/  UIMAD UR4, UR4, UR5, UR5 ;  /* 0x00000005040472a4 */ /* 0x000fcc000f8e0205 */
[----:B------:R-:W-:-:S07]  /*12a0*/  VIMNMX R0, R0, UR4, PT ;  /* 0x0000000400007c48 */ /* 0x000fce000bfe0100 */
.L_x_986:
[----:B------:R-:W-:Y:S01]  /*12b0*/  R2UR UR4, R22 ;  /* 0x00000000160472ca */ /* 0x000fe200000e0000 */
[----:B------:R-:W-:Y:S01]  /*12c0*/  UMOV UR9, UR60 ;  /* 0x0000003c00097c82 */ /* 0x000fe20008000000 */
[----:B------:R-:W-:Y:S01]  /*12d0*/  VIADD R0, R0, 0x3f ;  /* 0x0000003f00007836 */ /* 0x000fe20000000000 */
[----:B------:R-:W-:Y:S01]  /*12e0*/  UIMAD UR41, UR42, UR13, -UR41 ;  /* 0x0000000d2a2972a4 */ /* 0x000fe2000f8e0a29 */
[----:B------:R-:W-:-:S03]  /*12f0*/  ULDC UR10, c[0x0][0x9dc] ;  /* 0x00027700000a7ab9 */ /* 0x000fc60000000800 */
[----:B------:R-:W-:-:S04]  /*1300*/  SHF.R.S32.HI R3, RZ, 0x1f, R0 ;  /* 0x0000001fff037819 */ /* 0x000fc80000011400 */
[----:B------:R-:W-:Y:S02]  /*1310*/  LEA.HI R3, R3, R0, RZ, 0x6 ;  /* 0x0000000003037211 */ /* 0x000fe400078f30ff */
[----:B------:R-:W-:Y:S02]  /*1320*/  UISETP.NE.AND UP0, UPT, UR4, URZ, UPT ;  /* 0x0000003f0400728c */ /* 0x000fe4000bf05270 */
[----:B------:R-:W-:Y:S01]  /*1330*/  UIMAD UR4, UR42, UR13, 0x3f ;  /* 0x0000003f2a0474a4 */ /* 0x000fe2000f8e020d */
[----:B------:R-:W-:-:S03]  /*1340*/  SHF.R.S32.HI R3, RZ, 0x6, R3 ;  /* 0x00000006ff037819 */ /* 0x000fc60000011403 */
[----:B------:R-:W-:-:S04]  /*1350*/  USHF.R.S32.HI UR8, URZ, 0x1f, UR4 ;  /* 0x0000001f3f087899 */ /* 0x000fc80008011404 */
[----:B------:R-:W-:Y:S01]  /*1360*/  ULEA.HI UR8, UR8, UR4, URZ, 0x6 ;  /* 0x0000000408087291 */ /* 0x000fe2000f8f303f */
[----:B------:R-:W-:Y:S01]  /*1370*/  @UP0 ULDC UR6, c[0x0][0x44c] ;  /* 0x0001130000060ab9 */ /* 0x000fe20000000800 */
[----:B------:R-:W-:Y:S01]  /*1380*/  @UP0 ULDC UR11, c[0x0][0x450] ;  /* 0x00011400000b0ab9 */ /* 0x000fe20000000800 */
[----:B------:R-:W-:Y:S02]  /*1390*/  UIMAD.WIDE.U32 UR6, UR60, UR6, URZ ;  /* 0x000000063c0672a5 */ /* 0x000fe4000f8e003f */
[----:B------:R-:W-:Y:S02]  /*13a0*/  USHF.R.S32.HI UR8, URZ, 0x6, UR8 ;  /* 0x000000063f087899 */ /* 0x000fe40008011408 */
[----:B------:R-:W-:Y:S02]  /*13b0*/  @UP0 USHF.R.U32.HI UR9, URZ, UR11, UR7 ;  /* 0x0000000b3f090299 */ /* 0x000fe40008011607 */
[----:B------:R-:W-:Y:S02]  /*13c0*/  UISETP.GE.AND UP0, UPT, UR5, 0x1, UPT ;  /* 0x000000010500788c */ /* 0x000fe4000bf06270 */
[----:B------:R-:W-:Y:S01]  /*13d0*/  UIADD3 UR4, UR41, UR9, URZ ;  /* 0x0000000929047290 */ /* 0x000fe2000fffe03f */
[----:B------:R-:W-:-:S03]  /*13e0*/  VIMNMX R102, R3, UR8, PT ;  /* 0x0000000803667c48 */ /* 0x000fc6000bfe0100 */
[----:B------:R-:W-:Y:S01]  /*13f0*/  PLOP3.LUT P0, PT, PT, PT, UP0, 0x40, 0x0 ;  /* 0x000000000000781c */ /* 0x000fe20003f0e808 */
[----:B------:R-:W-:-:S12]  /*1400*/  UIADD3 UR9, UR4, -UR10, URZ ;  /* 0x8000000a04097290 */ /* 0x000fd8000fffe03f */
[----:B------:R-:W-:Y:S05]  /*1410*/  @P0 BRA `(.L_x_989) ;  /* 0x0000000000440947 */ /* 0x000fea0003800000 */
[----:B------:R-:W-:-:S06]  /*1420*/  UISETP.GT.AND UP0, UPT, UR4, -0x1, UPT ;  /* 0xffffffff0400788c */ /* 0x000fcc000bf04270 */
[----:B------:R-:W-:-:S13]  /*1430*/  PLOP3.LUT P0, PT, PT, PT, UP0, 0x80, 0x0 ;  /* 0x000000000000781c */ /* 0x000fda0003f0f008 */
[----:B------:R-:W-:Y:S05]  /*1440*/  @P0 BRA `(.L_x_990) ;  /* 0x00000000001c0947 */ /* 0x000fea0003800000 */
[----:B------:R-:W-:Y:S02]  /*1450*/  UISETP.NE.AND UP0, UPT, UR5, 0x1, UPT ;  /* 0x000000010500788c */ /* 0x000fe4000bf05270 */
[----:B------:R-:W-:-:S09]  /*1460*/  ULOP3.LUT UR4, URZ, UR4, URZ, 0x33, !UPT ;  /* 0x000000043f047292 */ /* 0x000fd2000f8e333f */
[----:B------:R-:W-:Y:S02]  /*1470*/  @UP0 ULDC.64 UR10, c[0x0][0x9e8] ;  /* 0x00027a00000a0ab9 */ /* 0x000fe40000000a00 */
[----:B------:R-:W-:-:S04]  /*1480*/  UIMAD.WIDE.U32 UR6, UR4, UR10, URZ ;  /* 0x0000000a040672a5 */ /* 0x000fc8000f8e003f */
[----:B------:R-:W-:-:S04]  /*1490*/  @UP0 USHF.R.U32.HI UR4, URZ, UR11, UR7 ;  /* 0x0000000b3f040299 */ /* 0x000fc80008011607 */
[----:B------:R-:W-:Y:S01]  /*14a0*/  ULOP3.LUT UR4, URZ, UR4, URZ, 0x33, !UPT ;  /* 0x000000043f047292 */ /* 0x000fe2000f8e333f */
[----:B------:R-:W-:Y:S11]  /*14b0*/  BRA `(.L_x_991) ;  /* 0x0000000000107947 */ /* 0x000ff60003800000 */
.L_x_990:
[----:B------:R-:W-:-:S11]  /*14c0*/  UISETP.NE.AND UP0, UPT, UR5, 0x1, UPT ;  /* 0x000000010500788c */ /* 0x000fd6000bf05270 */
[----:B------:R-:W-:Y:S02]  /*14d0*/  @UP0 ULDC.64 UR10, c[0x0][0x9e8] ;  /* 0x00027a00000a0ab9 */ /* 0x000fe40000000a00 */
[----:B------:R-:W-:-:S04]  /*14e0*/  UIMAD.WIDE.U32 UR6, UR4, UR10, URZ ;  /* 0x0000000a040672a5 */ /* 0x000fc8000f8e003f */
[----:B------:R-:W-:-:S12]  /*14f0*/  @UP0 USHF.R.U32.HI UR4, URZ, UR11, UR7 ;  /* 0x0000000b3f040299 */ /* 0x000fd80008011607 */
.L_x_991:
[----:B------:R-:W-:-:S04]  /*1500*/  UIMAD UR4, UR4, UR5, URZ ;  /* 0x00000005040472a4 */ /* 0x000fc8000f8e023f */
[----:B------:R-:W-:-:S04]  /*1510*/  UISETP.LT.AND UP0, UPT, UR9, UR4, UPT ;  /* 0x000000040900728c */ /* 0x000fc8000bf01270 */
[----:B------:R-:W-:-:S12]  /*1520*/  USEL UR9, UR9, UR4, !UP0 ;  /* 0x0000000409097287 */ /* 0x000fd8000c000000 */
.L_x_989:
[----:B------:R-:W-:Y:S01]  /*1530*/  USHF.R.S32.HI UR4, URZ, 0x1f, UR9 ;  /* 0x0000001f3f047899 */ /* 0x000fe20008011409 */
[----:B------:R-:W-:Y:S02]  /*1540*/  PLOP3.LUT P0, PT, PT, PT, PT, 0x80, 0x0 ;  /* 0x000000000000781c */ /* 0x000fe40003f0f070 */
[----:B------:R-:W-:Y:S01]  /*1550*/  CS2R R2, SRZ ;  /* 0x0000000000027805 */ /* 0x000fe2000001ff00 */
[----:B------:R-:W-:Y:S01]  /*1560*/  IMAD.MOV.U32 R0, RZ, RZ, RZ ;  /* 0x000000ffff007224 */ /* 0x000fe200078e00ff */
[----:B------:R-:W-:Y:S01]  /*1570*/  ULEA.HI UR4, UR4, UR9, URZ, 0x6 ;  /* 0x0000000904047291 */ /* 0x000fe2000f8f303f */
[----:B------:R-:W-:Y:S02]  /*1580*/  CS2R R166, SRZ ;  /* 0x0000000000a67805 */ /* 0x000fe4000001ff00 */
[----:B------:R-:W-:Y:S02]  /*1590*/  CS2R R164, SRZ ;  /* 0x0000000000a47805 */ /* 0x000fe4000001ff00 */
[----:B------:R-:W-:Y:S01]  /*15a0*/  CS2R R148, SRZ ;  /* 0x0000000000947805 */ /* 0x000fe2000001ff00 */
[----:B------:R-:W-:Y:S01]  /*15b0*/  USHF.R.S32.HI UR4, URZ, 0x6, UR4 ;  /* 0x000000063f047899 */ /* 0x000fe20008011404 */
[----:B------:R-:W-:-:S02]  /*15c0*/  CS2R R162, SRZ ;  /* 0x0000000000a27805 */ /* 0x000fc4000001ff00 */
[----:B------:R-:W-:Y:S02]  /*15d0*/  CS2R R144, SRZ ;  /* 0x0000000000907805 */ /* 0x000fe4000001ff00 */
[----:B------:R-:W-:Y:S01]  /*15e0*/  CS2R R128, SRZ ;  /* 0x0000000000807805 */ /* 0x000fe2000001ff00 */
[----:B------:R-:W-:Y:S01]  /*15f0*/  UISETP.LT.AND UP0, UPT, URZ, UR4, UPT ;  /* 0x000000043f00728c */ /* 0x000fe2000bf01270 */
[----:B------:R-:W-:Y:S02]  /*1600*/  CS2R R140, SRZ ;  /* 0x00000000008c7805 */ /* 0x000fe4000001ff00 */
[----:B------:R-:W-:Y:S02]  /*1610*/  CS2R R100, SRZ ;  /* 0x0000000000647805 */ /* 0x000fe4000001ff00 */
[----:B------:R-:W-:Y:S01]  /*1620*/  CS2R R96, SRZ ;  /* 0x0000000000607805 */ /* 0x000fe2000001ff00 */
[----:B------:R-:W-:Y:S01]  /*1630*/  USEL UR5, URZ, UR4, !UP0 ;  /* 0x000000043f057287 */ /* 0x000fe2000c000000 */
[----:B------:R-:W-:-:S02]  /*1640*/  CS2R R136, SRZ ;  /* 0x0000000000887805 */ /* 0x000fc4000001ff00 */
[----:B------:R-:W-:Y:S02]  /*1650*/  CS2R R92, SRZ ;  /* 0x00000000005c7805 */ /* 0x000fe4000001ff00 */
[----:B------:R-:W-:Y:S02]  /*1660*/  CS2R R88, SRZ ;  /* 0x0000000000587805 */ /* 0x000fe4000001ff00 */
[----:B------:R-:W-:Y:S02]  /*1670*/  CS2R R132, SRZ ;  /* 0x0000000000847805 */ /* 0x000fe4000001ff00 */
[----:B------:R-:W-:Y:S02]  /*1680*/  CS2R R84, SRZ ;  /* 0x0000000000547805 */ /* 0x000fe4000001ff00 */
[----:B------:R-:W-:Y:S01]  /*1690*/  ISETP.GT.AND P1, PT, R102, UR5, PT ;  /* 0x0000000566007c0c */ /* 0x000fe2000bf24270 */
        /* <DEDUP_REMOVED lines=20> */
[----:B------:R-:W-:Y:S01]  /*17e0*/  IMAD.MOV.U32 R18, RZ, RZ, RZ ;  /* 0x000000ffff127224 */ /* 0x000fe200078e00ff */
        /* <DEDUP_REMOVED lines=30> */
[----:B------:R-:W-:Y:S06]  /*19d0*/  @!P1 BRA `(.L_x_992) ;  /* 0x000000c0006c9947 */ /* 0x000fec0003800000 */
        /* <DEDUP_REMOVED lines=31> */
.L_x_993:
[----:B------:R-:W-:Y:S02]  /*1bd0*/  R2UR UR6, R209 ;  /* 0x00000000d10672ca */ /* 0x000fe400000e0000 */
[----:B------:R-:W-:-:S11]  /*1be0*/  R2UR UR5, R214 ;  /* 0x00000000d60572ca */ /* 0x000fd600000e0000 */
[----:B------:R-:W-:Y:S02]  /*1bf0*/  ULEA.HI UR4, UR6, UR6, URZ, 0x1 ;  /* 0x0000000606047291 */ /* 0x000fe4000f8f083f */
[----:B------:R-:W-:Y:S02]  /*1c00*/  IMAD.U32 R2, RZ, RZ, UR5 ;  /* 0x00000005ff027e24 */ /* 0x000fe4000f8e00ff */
[----:B------:R-:W-:-:S03]  /*1c10*/  ULOP3.LUT UR4, UR4, 0xfffffffe, URZ, 0xc0, !UPT ;  /* 0xfffffffe04047892 */ /* 0x000fc6000f8ec03f */
[----:B------:R-:W-:Y:S01]  /*1c20*/  ISETP.NE.AND P0, PT, R2, 0x3, PT ;  /* 0x000000030200780c */ /* 0x000fe20003f05270 */
[----:B------:R-:W-:-:S06]  /*1c30*/  UIADD3 UR4, UR6, -UR4, URZ ;  /* 0x8000000406047290 */ /* 0x000fcc000fffe03f */
[----:B------:R-:W-:-:S04]  /*1c40*/  MOV R0, UR4 ;  /* 0x0000000400007c02 */ /* 0x000fc80008000f00 */
[----:B------:R-:W-:-:S04]  /*1c50*/  SHF.L.U32 R0, R0, 0x1f, RZ ;  /* 0x0000001f00007819 */ /* 0x000fc800000006ff */
[----:B------:R-:W0:Y:S02]  /*1c60*/  SYNCS.PHASECHK.TRANS64.TRYWAIT P1, [UR40+0x30800], R0 ;  /* 0x03080000ff0075a7 */ /* 0x000e240008020168 */
[----:B0-----:R-:W-:Y:S05]  /*1c70*/  @!P1 BRA `(.L_x_994) ;  /* 0x0000012c00509947 */ /* 0x001fea0003800000 */
.L_x_1158:
[----:B------:R-:W-:Y:S05]  /*1c80*/  @!P0 BRA `(.L_x_995) ;  /* 0x0000000000048947 */ /* 0x000fea0003800000 */
[----:B------:R-:W-:Y:S01]  /*1c90*/  BPT.TRAP 0x1 ;  /* 0x000000040000795c */ /* 0x000fe20000300000 */
.L_x_995:
[----:B0-----:R-:W-:Y:S02]  /*1ca0*/  IMAD.U32 R3, RZ, RZ, UR38 ;  /* 0x00000026ff037e24 */ /* 0x001fe4000f8e00ff */
[----:B------:R-:W-:-:S03]  /*1cb0*/  IMAD.U32 R0, RZ, RZ, UR39 ;  /* 0x00000027ff007e24 */ /* 0x000fc6000f8e00ff */
[----:B------:R-:W-:Y:S02]  /*1cc0*/  LEA R3, R3, UR40, 0x3 ;  /* 0x0000002803037c11 */ /* 0x000fe4000f8e18ff */
[----:B------:R-:W-:-:S04]  /*1cd0*/  SHF.L.U32 R0, R0, 0x1f, RZ ;  /* 0x0000001f00007819 */ /* 0x000fc800000006ff */
[----:B------:R0:W1:Y:S01]  /*1ce0*/  SYNCS.PHASECHK.TRANS64.TRYWAIT P1, [R3+URZ+0x30830], R0 ;  /* 0x03083000030075a7 */ /* 0x000062000802017f */
[----:B------:R-:W-:Y:S05]  /*1cf0*/  @!P0 BRA `(.L_x_996) ;  /* 0x0000000000048947 */ /* 0x000fea0003800000 */
[----:B------:R-:W-:Y:S01]  /*1d00*/  BPT.TRAP 0x1 ;  /* 0x000000040000795c */ /* 0x000fe20000300000 */
.L_x_996:
[----:B-1----:R-:W-:Y:S05]  /*1d10*/  @P1 BRA `(.L_x_997) ;  /* 0x0000000000081947 */ /* 0x002fea0003800000 */
[----:B------:R-:W1:Y:S02]  /*1d20*/  SYNCS.PHASECHK.TRANS64.TRYWAIT P1, [R3+URZ+0x30830], R0 ;  /* 0x03083000030075a7 */ /* 0x000e64000802017f */
[----:B-1----:R-:W-:Y:S05]  /*1d30*/  @!P1 BRA `(.L_x_998) ;  /* 0x0000012c00389947 */ /* 0x002fea0003800000 */
.L_x_997:
[----:B------:R-:W-:Y:S05]  /*1d40*/  WARPSYNC.ALL ;  /* 0x0000000000007948 */ /* 0x000fea0003800000 */
[----:B------:R-:W-:Y:S01]  /*1d50*/  UIADD3 UR4, UR40, 0x20400, URZ ;  /* 0x0002040028047890 */ /* 0x000fe2000fffe03f */
[----:B------:R-:W-:Y:S01]  /*1d60*/  WARPGROUP.ARRIVE ;  /* 0x00000000000079c5 */ /* 0x000fe20000000000 */
[----:B------:R-:W-:Y:S01]  /*1d70*/  UMOV UR9, 0x40000040 ;  /* 0x4000004000097882 */ /* 0x000fe20000000000 */
[----:B------:R-:W-:Y:S01]  /*1d80*/  UMOV UR11, 0x40000040 ;  /* 0x40000040000b7882 */ /* 0x000fe20000000000 */
[----:B------:R-:W-:Y:S01]  /*1d90*/  USHF.R.U32.HI UR4, URZ, 0x4, UR4 ;  /* 0x000000043f047899 */ /* 0x000fe20008011604 */
[----:B------:R-:W-:Y:S01]  /*1da0*/  IMAD.U32 R17, RZ, RZ, UR9 ;  /* 0x00000009ff117e24 */ /* 0x000fe2000f8e00ff */
[----:B------:R-:W-:Y:S01]  /*1db0*/  UMOV UR57, 0x40000040 ;  /* 0x4000004000397882 */ /* 0x000fe20000000000 */
[----:B------:R-:W-:Y:S01]  /*1dc0*/  UMOV UR59, 0x40000040 ;  /* 0x40000040003b7882 */ /* 0x000fe20000000000 */
[----:B------:R-:W-:Y:S01]  /*1dd0*/  ULOP3.LUT UR4, UR4, 0x3fff, URZ, 0xc0, !UPT ;  /* 0x00003fff04047892 */ /* 0x000fe2000f8ec03f */
[----:B------:R-:W-:Y:S01]  /*1de0*/  UMOV UR53, 0x40000040 ;  /* 0x4000004000357882 */ /* 0x000fe20000000000 */
[----:B------:R-:W-:-:S02]  /*1df0*/  UMOV UR55, 0x40000040 ;  /* 0x4000004000377882 */ /* 0x000fc40000000000 */
[----:B------:R-:W-:Y:S02]  /*1e00*/  ULOP3.LUT UR61, UR4, 0x10000, URZ, 0xfc, !UPT ;  /* 0x00010000043d7892 */ /* 0x000fe4000f8efc3f */
[----:B------:R-:W-:Y:S02]  /*1e10*/  ULOP3.LUT UR4, UR44, 0x10000, URZ, 0xfc, !UPT ;  /* 0x000100002c047892 */ /* 0x000fe4000f8efc3f */
[----:B------:R-:W-:Y:S02]  /*1e20*/  ULEA UR5, UR38, UR61, 0xb ;  /* 0x0000003d26057291 */ /* 0x000fe4000f8e583f */
[----:B------:R-:W-:Y:S02]  /*1e30*/  UIADD3 UR6, UR4, 0x2, URZ ;  /* 0x0000000204067890 */ /* 0x000fe4000fffe03f */
[----:B------:R-:W-:Y:S01]  /*1e40*/  UIADD3 UR7, UR5, 0x2, URZ ;  /* 0x0000000205077890 */ /* 0x000fe2000fffe03f */
[----:B------:R-:W-:Y:S02]  /*1e50*/  UMOV UR8, UR4 ;  /* 0x0000000400087c82 */ /* 0x000fe40008000000 */
[----:B------:R-:W-:Y:S01]  /*1e60*/  UMOV UR10, UR5 ;  /* 0x00000005000a7c82 */ /* 0x000fe20008000000 */
[----:B------:R-:W-:Y:S01]  /*1e70*/  IMAD.U32 R16, RZ, RZ, UR8 ;  /* 0x00000008ff107e24 */ /* 0x000fe2000f8e00ff */
[----:B------:R-:W-:Y:S01]  /*1e80*/  HGMMA.64x64x16.F32.BF16 R24, gdesc[UR8], RZ, !UPT, gsb0 ;  /* 0x00e00000081879f0 */ /* 0x000fe2000c0018ff */
[----:B------:R-:W-:Y:S01]  /*1e90*/  UMOV UR8, UR6 ;  /* 0x0000000600087c82 */ /* 0x000fe20008000000 */
[----:B------:R-:W-:Y:S01]  /*1ea0*/  UMOV UR9, 0x40000040 ;  /* 0x4000004000097882 */ /* 0x000fe20000000000 */
[----:B------:R-:W-:Y:S01]  /*1eb0*/  UMOV UR10, UR7 ;  /* 0x00000007000a7c82 */ /* 0x000fe20008000000 */
[----:B------:R-:W-:Y:S01]  /*1ec0*/  UMOV UR11, 0x40000040 ;  /* 0x40000040000b7882 */ /* 0x000fe20000000000 */
[----:B------:R-:W-:Y:S01]  /*1ed0*/  UIADD3 UR6, UR4, 0x4, URZ ;  /* 0x0000000404067890 */ /* 0x000fe2000fffe03f */
[----:B------:R-:W-:Y:S01]  /*1ee0*/  IMAD.U32 R14, RZ, RZ, UR8 ;  /* 0x00000008ff0e7e24 */ /* 0x000fe2000f8e00ff */
[----:B------:R-:W-:Y:S01]  /*1ef0*/  UIADD3 UR7, UR5, 0x4, URZ ;  /* 0x0000000405077890 */ /* 0x000fe2000fffe03f */
[----:B------:R-:W-:Y:S01]  /*1f00*/  MOV R15, UR9 ;  /* 0x00000009000f7c02 */ /* 0x000fe20008000f00 */
[----:B------:R-:W-:-:S02]  /*1f10*/  UIADD3 UR56, UR4, 0x404, URZ ;  /* 0x0000040404387890 */ /* 0x000fc4000fffe03f */
[----:B------:R-:W-:Y:S02]  /*1f20*/  UIADD3 UR58, UR5, 0x204, URZ ;  /* 0x00000204053a7890 */ /* 0x000fe4000fffe03f */
[----:B------:R-:W-:Y:S02]  /*1f30*/  UIADD3 UR52, UR4, 0x406, URZ ;  /* 0x0000040604347890 */ /* 0x000fe4000fffe03f */
[----:B------:R-:W-:Y:S02]  /*1f40*/  UIADD3 UR54, UR5, 0x206, URZ ;  /* 0x0000020605367890 */ /* 0x000fe4000fffe03f */
[----:B------:R-:W-:Y:S02]  /*1f50*/  UIADD3 UR12, UR4, 0x802, URZ ;  /* 0x00000802040c7890 */ /* 0x000fe4000fffe03f */
[----:B------:R-:W-:Y:S01]  /*1f60*/  UIADD3 UR14, UR5, 0x402, URZ ;  /* 0x00000402050e7890 */ /* 0x000fe2000fffe03f */
[----:B------:R-:W-:Y:S01]  /*1f70*/  UMOV UR13, 0x40000040 ;  /* 0x40000040000d7882 */ /* 0x000fe20000000000 */
[----:B------:R-:W-:Y:S01]  /*1f80*/  UMOV UR15, 0x40000040 ;  /* 0x40000040000f7882 */ /* 0x000fe20000000000 */
[----:B------:R-:W-:-:S02]  /*1f90*/  UIADD3 UR16, UR4, 0x804, URZ ;  /* 0x0000080404107890 */ /* 0x000fc4000fffe03f */
[----:B------:R-:W-:Y:S01]  /*1fa0*/  UIADD3 UR18, UR5, 0x404, URZ ;  /* 0x0000040405127890 */ /* 0x000fe2000fffe03f */
[----:B------:R-:W-:Y:S01]  /*1fb0*/  UMOV UR17, 0x40000040 ;  /* 0x4000004000117882 */ /* 0x000fe20000000000 */
[----:B------:R-:W-:Y:S01]  /*1fc0*/  UMOV UR19, 0x40000040 ;  /* 0x4000004000137882 */ /* 0x000fe20000000000 */
[----:B------:R-:W-:Y:S02]  /*1fd0*/  UIADD3 UR20, UR4, 0x806, URZ ;  /* 0x0000080604147890 */ /* 0x000fe4000fffe03f */
[----:B------:R-:W-:Y:S01]  /*1fe0*/  UIADD3 UR22, UR5, 0x406, URZ ;  /* 0x0000040605167890 */ /* 0x000fe2000fffe03f */
[----:B------:R-:W-:Y:S01]  /*1ff0*/  UMOV UR21, 0x40000040 ;  /* 0x4000004000157882 */ /* 0x000fe20000000000 */
[----:B------:R-:W-:Y:S01]  /*2000*/  UMOV UR23, 0x40000040 ;  /* 0x4000004000177882 */ /* 0x000fe20000000000 */
        /* <DEDUP_REMOVED lines=16> */
[----:B------:R-:W-:-:S02]  /*2110*/  WARPGROUP.DEPBAR.LE gsb0, 0x0 ;  /* 0x00008000000079c5 */ /* 0x000fc40000010000 */
[----:B------:R-:W-:-:S06]  /*2120*/  WARPGROUP.ARRIVE ;  /* 0x00000000000079c5 */ /* 0x000fcc0000000000 */
[----:B------:R-:W-:Y:S01]  /*2130*/  HGMMA.64x64x16.F32.BF16 R24, gdesc[UR8], R24, gsb0 ;  /* 0x00e00000081879f0 */ /* 0x000fe20008001818 */
[----:B------:R-:W-:Y:S01]  /*2140*/  UMOV UR8, UR6 ;  /* 0x0000000600087c82 */ /* 0x000fe20008000000 */
[----:B------:R-:W-:Y:S01]  /*2150*/  UMOV UR9, 0x40000040 ;  /* 0x4000004000097882 */ /* 0x000fe20000000000 */
[----:B------:R-:W-:Y:S01]  /*2160*/  UMOV UR10, UR7 ;  /* 0x00000007000a7c82 */ /* 0x000fe20008000000 */
[----:B------:R-:W-:Y:S01]  /*2170*/  UMOV UR11, 0x40000040 ;  /* 0x40000040000b7882 */ /* 0x000fe20000000000 */
[----:B------:R-:W-:Y:S01]  /*2180*/  UIADD3 UR6, UR4, 0x6, URZ ;  /* 0x0000000604067890 */ /* 0x000fe2000fffe03f */
[----:B------:R-:W-:Y:S01]  /*2190*/  IMAD.U32 R12, RZ, RZ, UR8 ;  /* 0x00000008ff0c7e24 */ /* 0x000fe2000f8e00ff */
[----:B------:R-:W-:Y:S01]  /*21a0*/  UIADD3 UR7, UR5, 0x6, URZ ;  /* 0x0000000605077890 */ /* 0x000fe2000fffe03f */
[----:B------:R-:W-:Y:S01]  /*21b0*/  IMAD.U32 R13, RZ, RZ, UR9 ;  /* 0x00000009ff0d7e24 */ /* 0x000fe2000f8e00ff */
[----:B------:R-:W-:Y:S02]  /*21c0*/  WARPGROUP.DEPBAR.LE gsb0, 0x0 ;  /* 0x00008000000079c5 */ /* 0x000fe40000010000 */
        /* <DEDUP_REMOVED lines=28> */
[----:B------:R-:W-:Y:S01]  /*2390*/  MOV R6, UR8 ;  /* 0x0000000800067c02 */ /* 0x000fe20008000f00 */
[----:B------:R-:W-:Y:S01]  /*23a0*/  IMAD.U32 R7, RZ, RZ, UR9 ;  /* 0x00000009ff077e24 */ /* 0x000fe2000f8e00ff */
[----:B------:R-:W-:Y:S02]  /*23b0*/  WARPGROUP.DEPBAR.LE gsb0, 0x0 ;  /* 0x00008000000079c5 */ /* 0x000fe40000010000 */
[----:B------:R-:W-:-:S06]  /*23c0*/  WARPGROUP.ARRIVE ;  /* 0x00000000000079c5 */ /* 0x000fcc0000000000 */
[----:B------:R-:W-:Y:S01]  /*23d0*/  HGMMA.64x64x16.F32.BF16 R24, gdesc[UR8], R24, gsb0 ;  /* 0x00e00000081879f0 */ /* 0x000fe20008001818 */
[----:B------:R-:W-:Y:S02]  /*23e0*/  UIADD3 UR8, UR4, 0x800, URZ ;  /* 0x0000080004087890 */ /* 0x000fe4000fffe03f */
[----:B------:R-:W-:Y:S01]  /*23f0*/  UIADD3 UR10, UR5, 0x400, URZ ;  /* 0x00000400050a7890 */ /* 0x000fe2000fffe03f */
[----:B------:R-:W-:Y:S01]  /*2400*/  UMOV UR9, 0x40000040 ;  /* 0x4000004000097882 */ /* 0x000fe20000000000 */
[----:B------:R-:W-:Y:S01]  /*2410*/  UMOV UR11, 0x40000040 ;  /* 0x40000040000b7882 */ /* 0x000fe20000000000 */
[----:B------:R-:W-:Y:S02]  /*2420*/  WARPGROUP.DEPBAR.LE gsb0, 0x0 ;  /* 0x00008000000079c5 */ /* 0x000fe40000010000 */
[----:B------:R-:W-:-:S06]  /*2430*/  WARPGROUP.ARRIVE ;  /* 0x00000000000079c5 */ /* 0x000fcc0000000000 */
[----:B------:R-:W-:Y:S03]  /*2440*/  HGMMA.64x64x16.F32.BF16 R24, gdesc[UR56], R24, gsb0 ;  /* 0x00e00000381879f0 */ /* 0x000fe60008001818 */
        /* <DEDUP_REMOVED lines=28> */
[----:B------:R-:W-:Y:S05]  /*2610*/  @!P0 BRA `(.L_x_999) ;  /* 0x0000000000048947 */ /* 0x000fea0003800000 */
[----:B------:R-:W-:Y:S01]  /*2620*/  BPT.TRAP 0x1 ;  /* 0x000000040000795c */ /* 0x000fe20000300000 */
.L_x_999:
[----:B------:R-:W-:Y:S01]  /*2630*/  R2UR UR4, R22 ;  /* 0x00000000160472ca */ /* 0x000fe200000e0000 */
[----:B------:R-:W2:Y:S01]  /*2640*/  S2UR UR10, SR_CgaCtaId ;  /* 0x00000000000a79c3 */ /* 0x000ea20000008800 */
[----:B01----:R-:W-:Y:S01]  /*2650*/  VIADD R0, R200, UR60 ;  /* 0x0000003cc8007c36 */ /* 0x003fe20008000000 */
[----:B------:R-:W-:Y:S01]  /*2660*/  ULDC UR5, c[0x0][0x9d8] ;  /* 0x0002760000057ab9 */ /* 0x000fe20000000800 */
[----:B------:R-:W-:Y:S02]  /*2670*/  IMAD.MOV.U32 R5, RZ, RZ, -0x40 ;  /* 0xffffffc0ff057424 */ /* 0x000fe400078e00ff */
[----:B------:R-:W-:Y:S01]  /*2680*/  FMUL.FTZ R31, R31, UR5 ;  /* 0x000000051f1f7c20 */ /* 0x000fe20008410000 */
[----:B------:R-:W-:Y:S01]  /*2690*/  IMAD.MOV.U32 R2, RZ, RZ, R0 ;  /* 0x000000ffff027224 */ /* 0x000fe200078e0000 */
[----:B------:R-:W-:Y:S01]  /*26a0*/  UISETP.NE.AND UP0, UPT, UR43, URZ, UPT ;  /* 0x0000003f2b00728c */ /* 0x000fe2000bf05270 */
[----:B------:R-:W-:Y:S01]  /*26b0*/  FMUL.FTZ R24, R24, UR5 ;  /* 0x0000000518187c20 */ /* 0x000fe20008410000 */
[----:B------:R-:W0:Y:S01]  /*26c0*/  LDC R154, c[0x0][0x2f0] ;  /* 0x0000bc00ff9a7b82 */ /* 0x000e220000000800 */
[----:B------:R1:W3:Y:S01]  /*26d0*/  MUFU.TANH R20, R31 ;  /* 0x0000001f00147308 */ /* 0x0002e20000002400 */
[----:B------:R-:W-:Y:S01]  /*26e0*/  FMUL.FTZ R25, R25, UR5 ;  /* 0x0000000519197c20 */ /* 0x000fe20008410000 */
[----:B------:R-:W-:Y:S01]  /*26f0*/  FMUL.FTZ R27, R27, UR5 ;  /* 0x000000051b1b7c20 */ /* 0x000fe20008410000 */
[----:B------:R-:W-:Y:S01]  /*2700*/  UISETP.NE.AND UP1, UPT, UR4, URZ, UPT ;  /* 0x0000003f0400728c */ /* 0x000fe2000bf25270 */
[----:B------:R-:W-:Y:S01]  /*2710*/  R2UR UR4, R3 ;  /* 0x00000000030472ca */ /* 0x000fe200000e0000 */
[----:B------:R-:W-:Y:S01]  /*2720*/  FMUL.FTZ R28, R28, UR5 ;  /* 0x000000051c1c7c20 */ /* 0x000fe20008410000 */
[----:B------:R-:W-:Y:S01]  /*2730*/  FMUL.FTZ R29, R29, UR5 ;  /* 0x000000051d1d7c20 */ /* 0x000fe20008410000 */
[----:B------:R-:W4:Y:S01]  /*2740*/  LDC R153, c[0x0][0x288] ;  /* 0x0000a200ff997b82 */ /* 0x000f220000000800 */
[----:B------:R-:W-:Y:S01]  /*2750*/  FMUL.FTZ R32, R32, UR5 ;  /* 0x0000000520207c20 */ /* 0x000fe20008410000 */
[----:B------:R-:W-:Y:S01]  /*2760*/  PLOP3.LUT P1, PT, PT, PT, UP1, 0x80, 0x0 ;  /* 0x000000000000781c */ /* 0x000fe20003f2f018 */
[----:B-1----:R-:W-:Y:S01]  /*2770*/  IMAD R31, R102, R5, 0x40 ;  /* 0x00000040661f7424 */ /* 0x002fe200078e0205 */
[----:B------:R-:W-:Y:S01]  /*2780*/  PLOP3.LUT P2, PT, PT, PT, UP1, 0x80, 0x0 ;  /* 0x000000000000781c */ /* 0x000fe20003f4f018 */
[----:B------:R-:W-:Y:S01]  /*2790*/  FMUL.FTZ R33, R33, UR5 ;  /* 0x0000000521217c20 */ /* 0x000fe20008410000 */
[----:B------:R-:W-:Y:S01]  /*27a0*/  FMUL.FTZ R35, R35, UR5 ;  /* 0x0000000523237c20 */ /* 0x000fe20008410000 */
[----:B------:R-:W-:Y:S01]  /*27b0*/  @UP1 ULDC UR6, c[0x0][0x44c] ;  /* 0x0001130000061ab9 */ /* 0x000fe20000000800 */
[----:B------:R-:W-:Y:S01]  /*27c0*/  @UP1 ULDC UR7, c[0x0][0x450] ;  /* 0x0001140000071ab9 */ /* 0x000fe20000000800 */
[----:B------:R-:W-:Y:S01]  /*27d0*/  FMUL.FTZ R36, R36, UR5 ;  /* 0x0000000524247c20 */ /* 0x000fe20008410000 */
[----:B------:R-:W-:Y:S01]  /*27e0*/  UIADD3 UR4, UR4, 0x30840, URZ ;  /* 0x0003084004047890 */ /* 0x000fe2000fffe03f */
[----:B------:R-:W-:Y:S01]  /*27f0*/  FMUL.FTZ R37, R37, UR5 ;  /* 0x0000000525257c20 */ /* 0x000fe20008410000 */
[----:B------:R-:W-:Y:S01]  /*2800*/  FMUL.FTZ R38, R38, UR5 ;  /* 0x0000000526267c20 */ /* 0x000fe20008410000 */
[----:B------:R-:W-:Y:S01]  /*2810*/  FMUL.FTZ R40, R40, UR5 ;  /* 0x0000000528287c20 */ /* 0x000fe20008410000 */
[----:B--2---:R-:W-:Y:S01]  /*2820*/  UPRMT UR4, UR10, 0x654, UR4 ;  /* 0x000006540a047896 */ /* 0x004fe20008000004 */
[----:B------:R-:W-:-:S04]  /*2830*/  @P1 IMAD.HI.U32 R3, R0, UR6, RZ ;  /* 0x0000000600031c27 */ /* 0x000fc8000f8e00ff */
[----:B------:R-:W-:Y:S01]  /*2840*/  FMUL.FTZ R41, R41, UR5 ;  /* 0x0000000529297c20 */ /* 0x000fe20008410000 */
[----:B------:R-:W-:Y:S01]  /*2850*/  FMUL.FTZ R42, R42, UR5 ;  /* 0x000000052a2a7c20 */ /* 0x000fe20008410000 */
[----:B------:R-:W-:Y:S01]  /*2860*/  FMUL.FTZ R43, R43, UR5 ;  /* 0x000000052b2b7c20 */ /* 0x000fe20008410000 */
[----:B------:R-:W-:Y:S01]  /*2870*/  VIADD R0, R31, 0x1 ;  /* 0x000000011f007836 */ /* 0x000fe20000000000 */
[----:B------:R-:W-:Y:S01]  /*2880*/  @P2 SHF.R.U32.HI R2, RZ, UR7, R3 ;  /* 0x00000007ff022c19 */ /* 0x000fe20008011603 */
[----:B------:R-:W-:Y:S01]  /*2890*/  FMUL.FTZ R44, R44, UR5 ;  /* 0x000000052c2c7c20 */ /* 0x000fe20008410000 */
[----:B------:R-:W-:Y:S01]  /*28a0*/  FMUL.FTZ R45, R45, UR5 ;  /* 0x000000052d2d7c20 */ /* 0x000fe20008410000 */
[----:B------:R-:W-:Y:S01]  /*28b0*/  FMUL.FTZ R46, R46, UR5 ;  /* 0x000000052e2e7c20 */ /* 0x000fe20008410000 */
[----:B------:R-:W-:Y:S01]  /*28c0*/  FMUL.FTZ R47, R47, UR5 ;  /* 0x000000052f2f7c20 */ /* 0x000fe20008410000 */
[----:B------:R-:W1:Y:S01]  /*28d0*/  SHFL.IDX PT, R5, R2, RZ, 0x1c1f ;  /* 0x001c1fff02057589 */ /* 0x000e6200000e0000 */
[----:B------:R-:W-:Y:S01]  /*28e0*/  FMUL.FTZ R48, R48, UR5 ;  /* 0x0000000530307c20 */ /* 0x000fe20008410000 */
[----:B------:R-:W-:Y:S01]  /*28f0*/  FMUL.FTZ R49, R49, UR5 ;  /* 0x0000000531317c20 */ /* 0x000fe20008410000 */
[----:B------:R-:W-:Y:S01]  /*2900*/  FMUL.FTZ R50, R50, UR5 ;  /* 0x0000000532327c20 */ /* 0x000fe20008410000 */
[----:B------:R-:W-:Y:S01]  /*2910*/  FMUL.FTZ R51, R51, UR5 ;  /* 0x0000000533337c20 */ /* 0x000fe20008410000 */
[----:B------:R-:W-:Y:S01]  /*2920*/  FMUL.FTZ R52, R52, UR5 ;  /* 0x0000000534347c20 */ /* 0x000fe20008410000 */
[----:B------:R-:W-:Y:S01]  /*2930*/  FMUL.FTZ R53, R53, UR5 ;  /* 0x0000000535357c20 */ /* 0x000fe20008410000 */
[----:B------:R-:W-:Y:S01]  /*2940*/  FMUL.FTZ R54, R54, UR5 ;  /* 0x0000000536367c20 */ /* 0x000fe20008410000 */
[----:B------:R-:W-:Y:S01]  /*2950*/  FMUL.FTZ R55, R55, UR5 ;  /* 0x0000000537377c20 */ /* 0x000fe20008410000 */
[----:B------:R-:W-:Y:S01]  /*2960*/  IMAD R3, R19, -0x2, R0 ;  /* 0xfffffffe13037824 */ /* 0x000fe200078e0200 */
[----:B------:R-:W-:Y:S01]  /*2970*/  PLOP3.LUT P1, PT, PT, PT, UP0, 0x40, 0x0 ;  /* 0x000000000000781c */ /* 0x000fe20003f2e808 */
[----:B------:R-:W2:Y:S01]  /*2980*/  MUFU.TANH R24, R24 ;  /* 0x0000001800187308 */ /* 0x000ea20000002400 */
[----:B------:R-:W-:Y:S01]  /*2990*/  ULDC UR7, c[0x0][0x9dc] ;  /* 0x0002770000077ab9 */ /* 0x000fe20000000800 */
[----:B0-----:R-:W-:-:S02]  /*29a0*/  IMAD R4, R154, UR42, R3 ;  /* 0x0000002a9a047c24 */ /* 0x001fc4000f8e0203 */
[----:B------:R-:W-:Y:S01]  /*29b0*/  FMUL.FTZ R26, R26, UR5 ;  /* 0x000000051a1a7c20 */ /* 0x000fe20008410000 */
[----:B------:R-:W-:Y:S01]  /*29c0*/  SYNCS.ARRIVE.TRANS64.RED.A1T0 RZ, [UR4], RZ ;  /* 0x000000ffffff79a7 */ /* 0x000fe20008100404 */
[----:B------:R-:W-:Y:S01]  /*29d0*/  FMUL.FTZ R34, R34, UR5 ;  /* 0x0000000522227c20 */ /* 0x000fe20008410000 */
[----:B------:R-:W-:Y:S01]  /*29e0*/  ULOP3.LUT UR4, URZ, UR7, URZ, 0x33, !UPT ;  /* 0x000000073f047292 */ /* 0x000fe2000f8e333f */
[----:B------:R-:W-:Y:S01]  /*29f0*/  FMUL.FTZ R39, R39, UR5 ;  /* 0x0000000527277c20 */ /* 0x000fe20008410000 */
[----:B------:R-:W0:Y:S01]  /*2a00*/  MUFU.TANH R25, R25 ;  /* 0x0000001900197308 */ /* 0x000e220000002400 */
[----:B------:R-:W-:Y:S01]  /*2a10*/  IMAD R0, R154, UR42, R31 ;  /* 0x0000002a9a007c24 */ /* 0x000fe2000f8e021f */
[----:B------:R-:W-:Y:S01]  /*2a20*/  ULDC UR6, c[0x0][0x9e0] ;  /* 0x0002780000067ab9 */ /* 0x000fe20000000800 */
[----:B----4-:R-:W-:Y:S02]  /*2a30*/  IMAD.IADD R4, R4, 0x1, -R153 ;  /* 0x0000000104047824 */ /* 0x010fe400078e0a99 */
[----:B------:R-:W-:-:S02]  /*2a40*/  FMUL.FTZ R30, R30, UR5 ;  /* 0x000000051e1e7c20 */ /* 0x000fc40008410000 */
[----:B------:R-:W-:Y:S01]  /*2a50*/  VIADD R57, R4, UR4 ;  /* 0x0000000404397c36 */ /* 0x000fe20008000000 */
[----:B------:R-:W4:Y:S03]  /*2a60*/  MUFU.TANH R27, R27 ;  /* 0x0000001b001b7308 */ /* 0x000f260000002400 */
[----:B-1----:R-:W-:-:S05]  /*2a70*/  IMAD.IADD R3, R57, 0x1, R5 ;  /* 0x0000000139037824 */ /* 0x002fca00078e0205 */
[----:B------:R-:W1:Y:S08]  /*2a80*/  MUFU.TANH R28, R28 ;  /* 0x0000001c001c7308 */ /* 0x000e700000002400 */
[----:B------:R-:W0:Y:S08]  /*2a90*/  MUFU.TANH R29, R29 ;  /* 0x0000001d001d7308 */ /* 0x000e300000002400 */
        /* <DEDUP_REMOVED lines=23> */
[----:B------:R5:W0:Y:S08]  /*2c10*/  MUFU.TANH R21, R34 ;  /* 0x0000002200157308 */ /* 0x000a300000002400 */
[----:B------:R3:W0:Y:S01]  /*2c20*/  MUFU.TANH R26, R39 ;  /* 0x00000027001a7308 */ /* 0x0006220000002400 */
[----:B-----5:R-:W-:-:S07]  /*2c30*/  IMAD R34, R19, -0x2, R0 ;  /* 0xfffffffe13227824 */ /* 0x020fce00078e0200 */
[----:B------:R5:W0:Y:S01]  /*2c40*/  MUFU.TANH R18, R30 ;  /* 0x0000001e00127308 */ /* 0x000a220000002400 */
[----:B---3--:R-:W-:-:S04]  /*2c50*/  IADD3 R39, R4, UR6, RZ ;  /* 0x0000000604277c10 */ /* 0x008fc8000fffe0ff */
[----:B------:R-:W-:Y:S02]  /*2c60*/  VIADDMNMX R0, R5, R39, R34, PT ;  /* 0x0000002705007246 */ /* 0x000fe40003800122 */
[----:B-----5:R-:W-:Y:S01]  /*2c70*/  LEA R30, R102, 0xffffffc0, 0x6 ;  /* 0xffffffc0661e7811 */ /* 0x020fe200078e30ff */
[----:B-12-4-:R-:W-:Y:S06]  /*2c80*/  @P1 BRA `(.L_x_1000) ;  /* 0x0000000000641947 */ /* 0x016fec0003800000 */
[----:B------:R-:W-:Y:S01]  /*2c90*/  IMAD R4, R154, UR42, R5 ;  /* 0x0000002a9a047c24 */ /* 0x000fe2000f8e0205 */
[----:B------:R-:W-:Y:S03]  /*2ca0*/  BSSY B0, `(.L_x_1001) ;  /* 0x0000013000007945 */ /* 0x000fe60003800000 */
[----:B------:R-:W-:-:S05]  /*2cb0*/  IMAD.IADD R5, R4, 0x1, -R153 ;  /* 0x0000000104057824 */ /* 0x000fca00078e0a99 */
[----:B------:R-:W-:-:S13]  /*2cc0*/  ISETP.GT.AND P1, PT, R5, -0x1, PT ;  /* 0xffffffff0500780c */ /* 0x000fda0003f24270 */
[----:B------:R-:W-:Y:S05]  /*2cd0*/  @P1 BRA `(.L_x_1002) ;  /* 0x0000000000241947 */ /* 0x000fea0003800000 */
[----:B------:R-:W-:Y:S01]  /*2ce0*/  ULDC UR4, c[0x0][0x9e4] ;  /* 0x0002790000047ab9 */ /* 0x000fe20000000800 */
[----:B------:R-:W-:Y:S01]  /*2cf0*/  LOP3.LUT R5, RZ, R5, RZ, 0x33, !PT ;  /* 0x00000005ff057212 */ /* 0x000fe200078e33ff */
[----:B------:R-:W-:-:S05]  /*2d00*/  IMAD.U32 R59, RZ, RZ, UR4 ;  /* 0x00000004ff3b7e24 */ /* 0x000fca000f8e00ff */
[----:B------:R-:W-:-:S13]  /*2d10*/  ISETP.NE.AND P1, PT, R59, 0x1, PT ;  /* 0x000000013b00780c */ /* 0x000fda0003f25270 */
[----:B------:R-:W1:Y:S02]  /*2d20*/  @P1 LDC.64 R60, c[0x0][0x9e8] ;  /* 0x00027a00ff3c1b82 */ /* 0x000e640000000a00 */
[----:B-1----:R-:W-:-:S05]  /*2d30*/  @P1 IMAD.HI.U32 R4, R5, R60, RZ ;  /* 0x0000003c05041227 */ /* 0x002fca00078e00ff */
[----:B------:R-:W-:-:S04]  /*2d40*/  @P1 SHF.R.U32.HI R5, RZ, R61, R4 ;  /* 0x0000003dff051219 */ /* 0x000fc80000011604 */
[----:B------:R-:W-:Y:S01]  /*2d50*/  LOP3.LUT R5, RZ, R5, RZ, 0x33, !PT ;  /* 0x00000005ff057212 */ /* 0x000fe200078e33ff */
[----:B------:R-:W-:Y:S06]  /*2d60*/  BRA `(.L_x_1003) ;  /* 0x0000000000187947 */ /* 0x000fec0003800000 */
.L_x_1002:
[----:B------:R-:W-:Y:S02]  /*2d70*/  ULDC UR4, c[0x0][0x9e4] ;  /* 0x0002790000047ab9 */ /* 0x000fe40000000800 */
[----:B------:R-:W-:-:S05]  /*2d80*/  IMAD.U32 R59, RZ, RZ, UR4 ;  /* 0x00000004ff3b7e24 */ /* 0x000fca000f8e00ff */
[----:B------:R-:W-:-:S13]  /*2d90*/  ISETP.NE.AND P1, PT, R59, 0x1, PT ;  /* 0x000000013b00780c */ /* 0x000fda0003f25270 */
[----:B------:R-:W1:Y:S02]  /*2da0*/  @P1 LDC.64 R60, c[0x0][0x9e8] ;  /* 0x00027a00ff3c1b82 */ /* 0x000e640000000a00 */
[----:B-1----:R-:W-:-:S05]  /*2db0*/  @P1 IMAD.HI.U32 R4, R5, R60, RZ ;  /* 0x0000003c05041227 */ /* 0x002fca00078e00ff */
[----:B------:R-:W-:-:S07]  /*2dc0*/  @P1 SHF.R.U32.HI R5, RZ, R61, R4 ;  /* 0x0000003dff051219 */ /* 0x000fce0000011604 */
.L_x_1003:
[----:B------:R-:W-:Y:S05]  /*2dd0*/  BSYNC B0 ;  /* 0x0000000000007941 */ /* 0x000fea0003800000 */
.L_x_1001:
[----:B------:R-:W-:-:S04]  /*2de0*/  IMAD R4, R5, R59, -R30 ;  /* 0x0000003b05047224 */ /* 0x000fc800078e0a1e */
[----:B------:R-:W-:-:S05]  /*2df0*/  IMAD R4, R19, -0x2, R4 ;  /* 0xfffffffe13047824 */ /* 0x000fca00078e0204 */
[----:B------:R-:W-:Y:S02]  /*2e00*/  VIADDMNMX R0, R4, R59, R0, PT ;  /* 0x0000003b04007246 */ /* 0x000fe40003800100 */
[----:B------:R-:W-:-:S07]  /*2e10*/  VIMNMX R3, R3, R4, !PT ;  /* 0x0000000403037248 */ /* 0x000fce0007fe0100 */
.L_x_1000:
[C---:B------:R-:W-:Y:S01]  /*2e20*/  ISETP.GE.AND P2, PT, R31.reuse, 0x9, PT ;  /* 0x000000091f00780c */ /* 0x040fe20003f46270 */
[----:B------:R-:W1:Y:S01]  /*2e30*/  SHFL.IDX PT, R2, R2, 0x1, 0x1c1f ;  /* 0x003c1f0002027f89 */ /* 0x000e6200000e0000 */
[----:B------:R-:W-:Y:S01]  /*2e40*/  ISETP.GE.AND P1, PT, R31, 0x2, PT ;  /* 0x000000021f00780c */ /* 0x000fe20003f26270 */
[----:B------:R-:W-:Y:S01]  /*2e50*/  UISETP.NE.AND UP0, UPT, UR43, URZ, UPT ;  /* 0x0000003f2b00728c */ /* 0x000fe2000bf05270 */
[C---:B------:R-:W-:Y:S02]  /*2e60*/  ISETP.GT.AND P3, PT, R3.reuse, 0x8, !P2 ;  /* 0x000000080300780c */ /* 0x040fe40005764270 */
[----:B------:R-:W-:Y:S02]  /*2e70*/  ISETP.GT.AND P4, PT, R3, 0x1, !P1 ;  /* 0x000000010300780c */ /* 0x000fe40004f84270 */
[----:B------:R-:W-:Y:S02]  /*2e80*/  ISETP.LT.OR P3, PT, R0, 0x9, P3 ;  /* 0x000000090000780c */ /* 0x000fe40001f61670 */
[----:B------:R-:W-:-:S02]  /*2e90*/  ISETP.GE.AND P5, PT, R31, 0x11, PT ;  /* 0x000000111f00780c */ /* 0x000fc40003fa6270 */
[----:B------:R-:W-:Y:S02]  /*2ea0*/  FSEL R61, R28, -INF , !P3 ;  /* 0xff8000001c3d7808 */ /* 0x000fe40005800000 */
[----:B------:R-:W-:Y:S02]  /*2eb0*/  ISETP.LT.OR P4, PT, R0, 0x2, P4 ;  /* 0x000000020000780c */ /* 0x000fe40002781670 */
[----:B------:R-:W-:Y:S02]  /*2ec0*/  ISETP.GT.AND P3, PT, R3, 0x10, !P5 ;  /* 0x000000100300780c */ /* 0x000fe40006f64270 */
[----:B------:R-:W-:Y:S02]  /*2ed0*/  ISETP.GE.AND P6, PT, R31, 0xa, PT ;  /* 0x0000000a1f00780c */ /* 0x000fe40003fc6270 */
[----:B0-----:R-:W-:Y:S02]  /*2ee0*/  FSEL R59, R25, -INF , !P4 ;  /* 0xff800000193b7808 */ /* 0x001fe40006000000 */
[----:B------:R-:W-:-:S02]  /*2ef0*/  P2R R60, PR, RZ, 0x20 ;  /* 0x00000020ff3c7803 */ /* 0x000fc40000000000 */
[----:B------:R-:W-:Y:S02]  /*2f00*/  ISETP.LT.OR P3, PT, R0, 0x11, P3 ;  /* 0x000000110000780c */ /* 0x000fe40001f61670 */
[----:B------:R-:W-:Y:S02]  /*2f10*/  ISETP.GT.AND P4, PT, R3, 0x9, !P6 ;  /* 0x000000090300780c */ /* 0x000fe40007784270 */
[----:B------:R-:W-:Y:S02]  /*2f20*/  ISETP.GE.AND P5, PT, R31, 0x12, PT ;  /* 0x000000121f00780c */ /* 0x000fe40003fa6270 */
[----:B------:R-:W-:Y:S02]  /*2f30*/  FSEL R65, R32, -INF , !P3 ;  /* 0xff80000020417808 */ /* 0x000fe40005800000 */
[----:B------:R-:W-:Y:S02]  /*2f40*/  ISETP.LT.OR P4, PT, R0, 0xa, P4 ;  /* 0x0000000a0000780c */ /* 0x000fe40002781670 */
[----:B------:R-:W-:-:S02]  /*2f50*/  ISETP.GT.AND P3, PT, R3, 0x11, !P5 ;  /* 0x000000110300780c */ /* 0x000fc40006f64270 */
[----:B------:R-:W-:Y:S02]  /*2f60*/  FSEL R63, R29, -INF , !P4 ;  /* 0xff8000001d3f7808 */ /* 0x000fe40006000000 */
[----:B------:R-:W-:Y:S02]  /*2f70*/  ISETP.LT.OR P3, PT, R0, 0x12, P3 ;  /* 0x000000120000780c */ /* 0x000fe40001f61670 */
[----:B------:R-:W-:Y:S02]  /*2f80*/  ISETP.GE.AND P4, PT, R31, 0x19, PT ;  /* 0x000000191f00780c */ /* 0x000fe40003f86270 */
[----:B------:R-:W-:Y:S02]  /*2f90*/  FSEL R67, R33, -INF , !P3 ;  /* 0xff80000021437808 */ /* 0x000fe40005800000 */
[----:B------:R-:W-:Y:S02]  /*2fa0*/  ISETP.GT.AND P3, PT, R3, 0x18, !P4 ;  /* 0x000000180300780c */ /* 0x000fe40006764270 */
[----:B------:R-:W-:-:S02]  /*2fb0*/  P2R R33, PR, RZ, 0x10 ;  /* 0x00000010ff217803 */ /* 0x000fc40000000000 */
[----:B------:R-:W-:Y:S02]  /*2fc0*/  ISETP.LT.OR P3, PT, R0, 0x19, P3 ;  /* 0x000000190000780c */ /* 0x000fe40001f61670 */
[----:B------:R-:W-:Y:S02]  /*2fd0*/  ISETP.GE.AND P4, PT, R31, 0x1a, PT ;  /* 0x0000001a1f00780c */ /* 0x000fe40003f86270 */
[----:B------:R-:W-:Y:S02]  /*2fe0*/  FSEL R69, R36, -INF , !P3 ;  /* 0xff80000024457808 */ /* 0x000fe40005800000 */
[----:B------:R-:W-:Y:S02]  /*2ff0*/  ISETP.GT.AND P3, PT, R3, 0x19, !P4 ;  /* 0x000000190300780c */ /* 0x000fe40006764270 */
[----:B------:R-:W-:Y:S02]  /*3000*/  P2R R36, PR, RZ, 0x10 ;  /* 0x00000010ff247803 */ /* 0x000fe40000000000 */
[----:B------:R-:W-:-:S02]  /*3010*/  ISETP.LT.OR P3, PT, R0, 0x1a, P3 ;  /* 0x0000001a0000780c */ /* 0x000fc40001f61670 */
[----:B------:R-:W-:Y:S02]  /*3020*/  ISETP.GE.AND P4, PT, R31, 0x21, PT ;  /* 0x000000211f00780c */ /* 0x000fe40003f86270 */
[----:B------:R-:W-:Y:S02]  /*3030*/  FSEL R71, R37, -INF , !P3 ;  /* 0xff80000025477808 */ /* 0x000fe40005800000 */
[----:B------:R-:W-:Y:S02]  /*3040*/  ISETP.GT.AND P3, PT, R3, 0x20, !P4 ;  /* 0x000000200300780c */ /* 0x000fe40006764270 */
[----:B------:R-:W-:Y:S02]  /*3050*/  P2R R62, PR, RZ, 0x10 ;  /* 0x00000010ff3e7803 */ /* 0x000fe40000000000 */
[----:B------:R-:W-:Y:S02]  /*3060*/  ISETP.LT.OR P3, PT, R0, 0x21, P3 ;  /* 0x000000210000780c */ /* 0x000fe40001f61670 */
[----:B------:R-:W-:-:S02]  /*3070*/  ISETP.GE.AND P4, PT, R31, 0x22, PT ;  /* 0x000000221f00780c */ /* 0x000fc40003f86270 */
[----:B------:R-:W-:Y:S02]  /*3080*/  FSEL R73, R40, -INF , !P3 ;  /* 0xff80000028497808 */ /* 0x000fe40005800000 */
[----:B------:R-:W-:Y:S02]  /*3090*/  ISETP.GT.AND P3, PT, R3, 0x21, !P4 ;  /* 0x000000210300780c */ /* 0x000fe40006764270 */
[----:B------:R-:W-:Y:S02]  /*30a0*/  P2R R40, PR, RZ, 0x10 ;  /* 0x00000010ff287803 */ /* 0x000fe40000000000 */
[----:B------:R-:W-:Y:S02]  /*30b0*/  ISETP.LT.OR P3, PT, R0, 0x22, P3 ;  /* 0x000000220000780c */ /* 0x000fe40001f61670 */
[----:B------:R-:W-:Y:S02]  /*30c0*/  ISETP.GE.AND P4, PT, R31, 0x29, PT ;  /* 0x000000291f00780c */ /* 0x000fe40003f86270 */
[----:B------:R-:W-:-:S02]  /*30d0*/  FSEL R75, R41, -INF , !P3 ;  /* 0xff800000294b7808 */ /* 0x000fc40005800000 */
[----:B------:R-:W-:Y:S02]  /*30e0*/  ISETP.GT.AND P3, PT, R3, 0x28, !P4 ;  /* 0x000000280300780c */ /* 0x000fe40006764270 */
[----:B------:R-:W-:Y:S02]  /*30f0*/  P2R R41, PR, RZ, 0x10 ;  /* 0x00000010ff297803 */ /* 0x000fe40000000000 */
[----:B------:R-:W-:Y:S02]  /*3100*/  ISETP.LT.OR P3, PT, R0, 0x29, P3 ;  /* 0x000000290000780c */ /* 0x000fe40001f61670 */
[----:B------:R-:W-:Y:S02]  /*3110*/  ISETP.GE.AND P4, PT, R31, 0x2a, PT ;  /* 0x0000002a1f00780c */ /* 0x000fe40003f86270 */
[----:B------:R-:W-:Y:S02]  /*3120*/  FSEL R77, R44, -INF , !P3 ;  /* 0xff8000002c4d7808 */ /* 0x000fe40005800000 */
[----:B------:R-:W-:-:S02]  /*3130*/  ISETP.GT.AND P3, PT, R3, 0x29, !P4 ;  /* 0x000000290300780c */ /* 0x000fc40006764270 */
[----:B------:R-:W-:Y:S02]  /*3140*/  P2R R44, PR, RZ, 0x10 ;  /* 0x00000010ff2c7803 */ /* 0x000fe40000000000 */
[----:B------:R-:W-:Y:S02]  /*3150*/  ISETP.LT.OR P3, PT, R0, 0x2a, P3 ;  /* 0x0000002a0000780c */ /* 0x000fe40001f61670 */
[----:B------:R-:W-:Y:S02]  /*3160*/  P2R R32, PR, RZ, 0x20 ;  /* 0x00000020ff207803 */ /* 0x000fe40000000000 */
[----:B------:R-:W-:Y:S02]  /*3170*/  FSEL R79, R45, -INF , !P3 ;  /* 0xff8000002d4f7808 */ /* 0x000fe40005800000 */
[----:B------:R-:W-:Y:S02]  /*3180*/  ISETP.GE.AND P3, PT, R31, 0x31, PT ;  /* 0x000000311f00780c */ /* 0x000fe40003f66270 */
[----:B------:R-:W-:-:S02]  /*3190*/  P2R R58, PR, RZ, 0x40 ;  /* 0x00000040ff3a7803 */ /* 0x000fc40000000000 */
[----:B------:R-:W-:-:S04]  /*31a0*/  ISETP.GT.AND P4, PT, R3, 0x30, !P3 ;  /* 0x000000300300780c */ /* 0x000fc80005f84270 */
[----:B------:R-:W-:-:S04]  /*31b0*/  ISETP.LT.OR P4, PT, R0, 0x31, P4 ;  /* 0x000000310000780c */ /* 0x000fc80002781670 */
[----:B------:R-:W-:Y:S02]  /*31c0*/  FSEL R81, R48, -INF , !P4 ;  /* 0xff80000030517808 */ /* 0x000fe40006000000 */
[----:B------:R-:W-:-:S04]  /*31d0*/  ISETP.GE.AND P4, PT, R31, 0x32, PT ;  /* 0x000000321f00780c */ /* 0x000fc80003f86270 */
        /* <DEDUP_REMOVED lines=8> */
[----:B------:R-:W-:Y:S02]  /*3260*/  P2R R4, PR, RZ, 0x40 ;  /* 0x00000040ff047803 */ /* 0x000fe40000000000 */
[----:B------:R-:W-:-:S04]  /*3270*/  ISETP.GT.AND P6, PT, R3, RZ, !P6 ;  /* 0x000000ff0300720c */ /* 0x000fc800077c4270 */
[----:B------:R-:W-:-:S04]  /*3280*/  ISETP.LT.OR P6, PT, R0, 0x1, P6 ;  /* 0x000000010000780c */ /* 0x000fc800037c1670 */
[----:B------:R-:W-:Y:S02]  /*3290*/  FSEL R37, R24, -INF , !P6 ;  /* 0xff80000018257808 */ /* 0x000fe40007000000 */
[----:B------:R-:W-:-:S04]  /*32a0*/  ISETP.GE.AND P6, PT, R31, 0x3a, PT ;  /* 0x0000003a1f00780c */ /* 0x000fc80003fc6270 */
[----:B------:R-:W-:Y:S02]  /*32b0*/  P2R R31, PR, RZ, 0x40 ;  /* 0x00000040ff1f7803 */ /* 0x000fe40000000000 */
[----:B------:R-:W-:Y:S01]  /*32c0*/  ISETP.GT.AND P6, PT, R3, 0x39, !P6 ;  /* 0x000000390300780c */ /* 0x000fe200077c4270 */
[----:B-1----:R-:W-:-:S03]  /*32d0*/  IMAD.IADD R3, R57, 0x1, R2 ;  /* 0x0000000139037824 */ /* 0x002fc600078e0202 */
[----:B------:R-:W-:Y:S02]  /*32e0*/  ISETP.LT.OR P6, PT, R0, 0x3a, P6 ;  /* 0x0000003a0000780c */ /* 0x000fe400037c1670 */
[----:B------:R-:W-:Y:S02]  /*32f0*/  VIADDMNMX R0, R2, R39, R34, PT ;  /* 0x0000002702007246 */ /* 0x000fe40003800122 */
[----:B------:R-:W-:Y:S02]  /*3300*/  FSEL R53, R53, -INF , !P6 ;  /* 0xff80000035357808 */ /* 0x000fe40007000000 */
[----:B------:R-:W-:-:S13]  /*3310*/  PLOP3.LUT P6, PT, PT, PT, UP0, 0x40, 0x0 ;  /* 0x000000000000781c */ /* 0x000fda0003fce808 */
[----:B------:R-:W-:Y:S05]  /*3320*/  @P6 BRA `(.L_x_1004) ;  /* 0x0000000000646947 */ /* 0x000fea0003800000 */
[----:B------:R-:W-:Y:S01]  /*3330*/  IMAD R2, R154, UR42, R2 ;  /* 0x0000002a9a027c24 */ /* 0x000fe2000f8e0202 */
[----:B------:R-:W-:Y:S04]  /*3340*/  BSSY B0, `(.L_x_1005) ;  /* 0x0000013000007945 */ /* 0x000fe80003800000 */
[----:B------:R-:W-:-:S04]  /*3350*/  IADD3 R5, R2, -R153, RZ ;  /* 0x8000009902057210 */ /* 0x000fc80007ffe0ff */
[----:B------:R-:W-:-:S13]  /*3360*/  ISETP.GT.AND P6, PT, R5, -0x1, PT ;  /* 0xffffffff0500780c */ /* 0x000fda0003fc4270 */
[----:B------:R-:W-:Y:S05]  /*3370*/  @P6 BRA `(.L_x_1006) ;  /* 0x0000000000246947 */ /* 0x000fea0003800000 */
[----:B------:R-:W-:Y:S01]  /*3380*/  ULDC UR4, c[0x0][0x9e4] ;  /* 0x0002790000047ab9 */ /* 0x000fe20000000800 */
[----:B------:R-:W-:Y:S01]  /*3390*/  LOP3.LUT R5, RZ, R5, RZ, 0x33, !PT ;  /* 0x00000005ff057212 */ /* 0x000fe200078e33ff */
[----:B------:R-:W-:-:S05]  /*33a0*/  IMAD.U32 R25, RZ, RZ, UR4 ;  /* 0x00000004ff197e24 */ /* 0x000fca000f8e00ff */
[----:B------:R-:W-:-:S13]  /*33b0*/  ISETP.NE.AND P6, PT, R25, 0x1, PT ;  /* 0x000000011900780c */ /* 0x000fda0003fc5270 */
[----:B------:R-:W0:Y:S02]  /*33c0*/  @P6 LDC.64 R28, c[0x0][0x9e8] ;  /* 0x00027a00ff1c6b82 */ /* 0x000e240000000a00 */
[----:B0-----:R-:W-:-:S05]  /*33d0*/  @P6 IMAD.HI.U32 R2, R5, R28, RZ ;  /* 0x0000001c05026227 */ /* 0x001fca00078e00ff */
[----:B------:R-:W-:-:S04]  /*33e0*/  @P6 SHF.R.U32.HI R5, RZ, R29, R2 ;  /* 0x0000001dff056219 */ /* 0x000fc80000011602 */
[----:B------:R-:W-:Y:S01]  /*33f0*/  LOP3.LUT R5, RZ, R5, RZ, 0x33, !PT ;  /* 0x00000005ff057212 */ /* 0x000fe200078e33ff */
[----:B------:R-:W-:Y:S06]  /*3400*/  BRA `(.L_x_1007) ;  /* 0x0000000000187947 */ /* 0x000fec0003800000 */
.L_x_1006:
[----:B------:R-:W-:Y:S02]  /*3410*/  ULDC UR4, c[0x0][0x9e4] ;  /* 0x0002790000047ab9 */ /* 0x000fe40000000800 */
[----:B------:R-:W-:-:S05]  /*3420*/  IMAD.U32 R25, RZ, RZ, UR4 ;  /* 0x00000004ff197e24 */ /* 0x000fca000f8e00ff */
[----:B------:R-:W-:-:S13]  /*3430*/  ISETP.NE.AND P6, PT, R25, 0x1, PT ;  /* 0x000000011900780c */ /* 0x000fda0003fc5270 */
[----:B------:R-:W0:Y:S02]  /*3440*/  @P6 LDC.64 R28, c[0x0][0x9e8] ;  /* 0x00027a00ff1c6b82 */ /* 0x000e240000000a00 */
[----:B0-----:R-:W-:-:S05]  /*3450*/  @P6 IMAD.HI.U32 R2, R5, R28, RZ ;  /* 0x0000001c05026227 */ /* 0x001fca00078e00ff */
[----:B------:R-:W-:-:S07]  /*3460*/  @P6 SHF.R.U32.HI R5, RZ, R29, R2 ;  /* 0x0000001dff056219 */ /* 0x000fce0000011602 */
.L_x_1007:
[----:B------:R-:W-:Y:S05]  /*3470*/  BSYNC B0 ;  /* 0x0000000000007941 */ /* 0x000fea0003800000 */
.L_x_1005:
[----:B------:R-:W-:-:S04]  /*3480*/  IMAD R2, R5, R25, -R30 ;  /* 0x0000001905027224 */ /* 0x000fc800078e0a1e */
[----:B------:R-:W-:-:S05]  /*3490*/  IMAD R2, R19, -0x2, R2 ;  /* 0xfffffffe13027824 */ /* 0x000fca00078e0202 */
[----:B------:R-:W-:Y:S02]  /*34a0*/  VIADDMNMX R0, R2, R25, R0, PT ;  /* 0x0000001902007246 */ /* 0x000fe40003800100 */
[----:B------:R-:W-:-:S07]  /*34b0*/  VIMNMX R3, R3, R2, !PT ;  /* 0x0000000203037248 */ /* 0x000fce0007fe0100 */
.L_x_1004:
[----:B------:R-:W-:Y:S01]  /*34c0*/  ISETP.GT.AND P1, PT, R3, 0x1, !P1 ;  /* 0x000000010300780c */ /* 0x000fe20004f24270 */
[----:B------:R-:W-:Y:S01]  /*34d0*/  ULDC UR10, c[0x0][0x988] ;  /* 0x00026200000a7ab9 */ /* 0x000fe20000000800 */
[----:B------:R-:W-:Y:S01]  /*34e0*/  ISETP.NE.AND P6, PT, R4, RZ, PT ;  /* 0x000000ff0400720c */ /* 0x000fe20003fc5270 */
[----:B------:R-:W-:Y:S01]  /*34f0*/  UISETP.NE.AND UP0, UPT, UR43, URZ, UPT ;  /* 0x0000003f2b00728c */ /* 0x000fe2000bf05270 */
[----:B------:R-:W-:Y:S01]  /*3500*/  ISETP.LT.OR P1, PT, R0, 0x2, P1 ;  /* 0x000000020000780c */ /* 0x000fe20000f21670 */
[----:B------:R-:W-:Y:S01]  /*3510*/  UMOV UR11, UR60 ;  /* 0x0000003c000b7c82 */ /* 0x000fe20008000000 */
[----:B------:R-:W-:Y:S01]  /*3520*/  FMNMX.FTZ R4, R37, R59, !PT ;  /* 0x0000003b25047209 */ /* 0x000fe20007810000 */
[----:B------:R-:W-:Y:S01]  /*3530*/  VIADD R220, R102, 0xfffffffe ;  /* 0xfffffffe66dc7836 */ /* 0x000fe20000000000 */
[----:B------:R-:W-:Y:S02]  /*3540*/  FSEL R5, R27, -INF , !P1 ;  /* 0xff8000001b057808 */ /* 0x000fe40004800000 */
[----:B------:R-:W-:-:S02]  /*3550*/  ISETP.NE.AND P1, PT, R58, RZ, PT ;  /* 0x000000ff3a00720c */ /* 0x000fc40003f25270 */
[----:B------:R-:W-:Y:S02]  /*3560*/  FMNMX.FTZ R4, R61, R4, !PT ;  /* 0x000000043d047209 */ /* 0x000fe40007810000 */
[----:B------:R-:W-:Y:S02]  /*3570*/  ISETP.GT.AND P1, PT, R3, 0x9, !P1 ;  /* 0x000000090300780c */ /* 0x000fe40004f24270 */
[----:B------:R-:W-:Y:S02]  /*3580*/  FMNMX.FTZ R4, R63, R4, !PT ;  /* 0x000000043f047209 */ /* 0x000fe40007810000 */
[----:B------:R-:W-:Y:S02]  /*3590*/  ISETP.LT.OR P1, PT, R0, 0xa, P1 ;  /* 0x0000000a0000780c */ /* 0x000fe40000f21670 */
[----:B------:R-:W-:Y:S02]  /*35a0*/  FMNMX.FTZ R4, R65, R4, !PT ;  /* 0x0000000441047209 */ /* 0x000fe40007810000 */
[----:B------:R-:W-:-:S02]  /*35b0*/  FSEL R20, R20, -INF , !P1 ;  /* 0xff80000014147808 */ /* 0x000fc40004800000 */
[----:B------:R-:W-:Y:S02]  /*35c0*/  ISETP.NE.AND P1, PT, R60, RZ, PT ;  /* 0x000000ff3c00720c */ /* 0x000fe40003f25270 */
[----:B------:R-:W-:Y:S02]  /*35d0*/  FMNMX.FTZ R4, R67, R4, !PT ;  /* 0x0000000443047209 */ /* 0x000fe40007810000 */
[----:B------:R-:W-:Y:S02]  /*35e0*/  ISETP.GT.AND P1, PT, R3, 0x10, !P1 ;  /* 0x000000100300780c */ /* 0x000fe40004f24270 */
[----:B------:R-:W-:Y:S02]  /*35f0*/  FMNMX.FTZ R4, R69, R4, !PT ;  /* 0x0000000445047209 */ /* 0x000fe40007810000 */
[----:B------:R-:W-:Y:S02]  /*3600*/  ISETP.LT.OR P1, PT, R0, 0x11, P1 ;  /* 0x000000110000780c */ /* 0x000fe40000f21670 */
[----:B------:R-:W-:-:S02]  /*3610*/  FMNMX.FTZ R4, R71, R4, !PT ;  /* 0x0000000447047209 */ /* 0x000fc40007810000 */
[----:B------:R-:W-:Y:S02]  /*3620*/  FSEL R21, R21, -INF , !P1 ;  /* 0xff80000015157808 */ /* 0x000fe40004800000 */
[----:B------:R-:W-:Y:S02]  /*3630*/  ISETP.NE.AND P1, PT, R32, RZ, PT ;  /* 0x000000ff2000720c */ /* 0x000fe40003f25270 */
[----:B------:R-:W-:Y:S02]  /*3640*/  FMNMX.FTZ R4, R73, R4, !PT ;  /* 0x0000000449047209 */ /* 0x000fe40007810000 */
[C---:B------:R-:W-:Y:S02]  /*3650*/  ISETP.GT.AND P1, PT, R3.reuse, 0x11, !P1 ;  /* 0x000000110300780c */ /* 0x040fe40004f24270 */
[----:B------:R-:W-:Y:S02]  /*3660*/  ISETP.GT.AND P2, PT, R3, 0x8, !P2 ;  /* 0x000000080300780c */ /* 0x000fe40005744270 */
[----:B------:R-:W-:-:S02]  /*3670*/  ISETP.LT.OR P1, PT, R0, 0x12, P1 ;  /* 0x000000120000780c */ /* 0x000fc40000f21670 */
[----:B------:R-:W-:Y:S02]  /*3680*/  FMNMX.FTZ R4, R75, R4, !PT ;  /* 0x000000044b047209 */ /* 0x000fe40007810000 */
[----:B------:R-:W-:Y:S02]  /*3690*/  FSEL R24, R35, -INF , !P1 ;  /* 0xff80000023187808 */ /* 0x000fe40004800000 */
[----:B------:R-:W-:Y:S02]  /*36a0*/  ISETP.NE.AND P1, PT, R33, RZ, PT ;  /* 0x000000ff2100720c */ /* 0x000fe40003f25270 */
[----:B------:R-:W-:Y:S02]  /*36b0*/  ISETP.LT.OR P2, PT, R0, 0x9, P2 ;  /* 0x000000090000780c */ /* 0x000fe40001741670 */
[----:B------:R-:W-:Y:S02]  /*36c0*/  ISETP.GT.AND P1, PT, R3, 0x18, !P1 ;  /* 0x000000180300780c */ /* 0x000fe40004f24270 */
[----:B------:R-:W-:-:S02]  /*36d0*/  FMNMX.FTZ R4, R77, R4, !PT ;  /* 0x000000044d047209 */ /* 0x000fc40007810000 */
[----:B------:R-:W-:Y:S02]  /*36e0*/  ISETP.LT.OR P1, PT, R0, 0x19, P1 ;  /* 0x000000190000780c */ /* 0x000fe40000f21670 */
[----:B------:R-:W-:Y:S02]  /*36f0*/  FSEL R18, R18, -INF , !P2 ;  /* 0xff80000012127808 */ /* 0x000fe40005000000 */
[----:B------:R-:W-:Y:S02]  /*3700*/  FSEL R25, R38, -INF , !P1 ;  /* 0xff80000026197808 */ /* 0x000fe40004800000 */
[----:B------:R-:W-:Y:S02]  /*3710*/  ISETP.NE.AND P1, PT, R36, RZ, PT ;  /* 0x000000ff2400720c */ /* 0x000fe40003f25270 */
[----:B------:R-:W-:Y:S02]  /*3720*/  FMNMX.FTZ R4, R79, R4, !PT ;  /* 0x000000044f047209 */ /* 0x000fe40007810000 */
[----:B------:R-:W-:-:S02]  /*3730*/  ISETP.GT.AND P1, PT, R3, 0x19, !P1 ;  /* 0x000000190300780c */ /* 0x000fc40004f24270 */
[----:B------:R-:W-:Y:S02]  /*3740*/  ISETP.NE.AND P2, PT, R40, RZ, PT ;  /* 0x000000ff2800720c */ /* 0x000fe40003f45270 */
[----:B------:R-:W-:Y:S02]  /*3750*/  ISETP.LT.OR P1, PT, R0, 0x1a, P1 ;  /* 0x0000001a0000780c */ /* 0x000fe40000f21670 */
[----:B------:R-:W-:Y:S02]  /*3760*/  FMNMX.FTZ R4, R81, R4, !PT ;  /* 0x0000000451047209 */ /* 0x000fe40007810000 */
[----:B------:R-:W-:Y:S02]  /*3770*/  FSEL R26, R26, -INF , !P1 ;  /* 0xff8000001a1a7808 */ /* 0x000fe40004800000 */
[----:B------:R-:W-:Y:S02]  /*3780*/  ISETP.NE.AND P1, PT, R62, RZ, PT ;  /* 0x000000ff3e00720c */ /* 0x000fe40003f25270 */
[----:B------:R-:W-:-:S02]  /*3790*/  FMNMX.FTZ R4, R49, R4, !PT ;  /* 0x0000000431047209 */ /* 0x000fc40007810000 */
[----:B------:R-:W-:Y:S02]  /*37a0*/  ISETP.GT.AND P1, PT, R3, 0x20, !P1 ;  /* 0x000000200300780c */ /* 0x000fe40004f24270 */
[----:B------:R-:W-:Y:S02]  /*37b0*/  FMNMX.FTZ R4, R83, R4, !PT ;  /* 0x0000000453047209 */ /* 0x000fe40007810000 */
[----:B------:R-:W-:Y:S02]  /*37c0*/  ISETP.LT.OR P1, PT, R0, 0x21, P1 ;  /* 0x000000210000780c */ /* 0x000fe40000f21670 */
[C---:B------:R-:W-:Y:S02]  /*37d0*/  ISETP.GT.AND P3, PT, R3.reuse, 0x30, !P3 ;  /* 0x000000300300780c */ /* 0x040fe40005f64270 */
[----:B------:R-:W-:Y:S02]  /*37e0*/  FSEL R27, R42, -INF , !P1 ;  /* 0xff8000002a1b7808 */ /* 0x000fe40004800000 */
[----:B------:R-:W-:-:S02]  /*37f0*/  ISETP.GT.AND P1, PT, R3, 0x21, !P2 ;  /* 0x000000210300780c */ /* 0x000fc40005724270 */
[----:B------:R-:W-:Y:S02]  /*3800*/  ISETP.NE.AND P2, PT, R44, RZ, PT ;  /* 0x000000ff2c00720c */ /* 0x000fe40003f45270 */
[----:B------:R-:W-:Y:S02]  /*3810*/  ISETP.LT.OR P1, PT, R0, 0x22, P1 ;  /* 0x000000220000780c */ /* 0x000fe40000f21670 */
[----:B------:R-:W-:Y:S02]  /*3820*/  ISETP.GT.AND P2, PT, R3, 0x29, !P2 ;  /* 0x000000290300780c */ /* 0x000fe40005744270 */
[----:B------:R-:W-:Y:S02]  /*3830*/  FSEL R28, R43, -INF , !P1 ;  /* 0xff8000002b1c7808 */ /* 0x000fe40004800000 */
[----:B------:R-:W-:Y:S02]  /*3840*/  ISETP.GT.AND P1, PT, R3, RZ, !P6 ;  /* 0x000000ff0300720c */ /* 0x000fe40007724270 */
[----:B------:R-:W-:-:S02]  /*3850*/  ISETP.NE.AND P6, PT, R31, RZ, PT ;  /* 0x000000ff1f00720c */ /* 0x000fc40003fc5270 */
[----:B------:R-:W-:Y:S02]  /*3860*/  FMNMX.FTZ R31, R53, R4, !PT ;  /* 0x00000004351f7209 */ /* 0x000fe40007810000 */
[C---:B------:R-:W-:Y:S02]  /*3870*/  ISETP.LT.OR P1, PT, R0.reuse, 0x1, P1 ;  /* 0x000000010000780c */ /* 0x040fe40000f21670 */
[----:B------:R-:W-:Y:S01]  /*3880*/  ISETP.LT.OR P2, PT, R0, 0x2a, P2 ;  /* 0x0000002a0000780c */ /* 0x000fe20001741670 */
[----:B------:R-:W0:Y:S01]  /*3890*/  SHFL.BFLY PT, R4, R31, 0x2, 0x1f ;  /* 0x0c401f001f047f89 */ /* 0x000e2200000e0000 */
[----:B------:R-:W-:Y:S02]  /*38a0*/  FSEL R2, R56, -INF , !P1 ;  /* 0xff80000038027808 */ /* 0x000fe40004800000 */
[----:B------:R-:W-:Y:S02]  /*38b0*/  ISETP.NE.AND P1, PT, R41, RZ, PT ;  /* 0x000000ff2900720c */ /* 0x000fe40003f25270 */
[----:B------:R-:W-:-:S02]  /*38c0*/  FMNMX.FTZ R29, R2, R5, !PT ;  /* 0x00000005021d7209 */ /* 0x000fc40007810000 */
[C---:B------:R-:W-:Y:S02]  /*38d0*/  ISETP.GT.AND P1, PT, R3.reuse, 0x28, !P1 ;  /* 0x000000280300780c */ /* 0x040fe40004f24270 */
[----:B------:R-:W-:Y:S02]  /*38e0*/  FMNMX.FTZ R29, R18, R29, !PT ;  /* 0x0000001d121d7209 */ /* 0x000fe40007810000 */
[C---:B------:R-:W-:Y:S02]  /*38f0*/  ISETP.LT.OR P1, PT, R0.reuse, 0x29, P1 ;  /* 0x000000290000780c */ /* 0x040fe40000f21670 */
[C---:B------:R-:W-:Y:S02]  /*3900*/  ISETP.GT.AND P4, PT, R3.reuse, 0x31, !P4 ;  /* 0x000000310300780c */ /* 0x040fe40006784270 */
[----:B------:R-:W-:Y:S02]  /*3910*/  ISETP.GT.AND P5, PT, R3, 0x38, !P5 ;  /* 0x000000380300780c */ /* 0x000fe40006fa4270 */
[----:B------:R-:W-:-:S02]  /*3920*/  ISETP.LT.OR P3, PT, R0, 0x31, P3 ;  /* 0x000000310000780c */ /* 0x000fc40001f61670 */
[C---:B------:R-:W-:Y:S02]  /*3930*/  ISETP.LT.OR P4, PT, R0.reuse, 0x32, P4 ;  /* 0x000000320000780c */ /* 0x040fe40002781670 */
[----:B------:R-:W-:Y:S02]  /*3940*/  ISETP.LT.OR P5, PT, R0, 0x39, P5 ;  /* 0x000000390000780c */ /* 0x000fe40002fa1670 */
[----:B------:R-:W-:Y:S02]  /*3950*/  R2UR UR4, R22 ;  /* 0x00000000160472ca */ /* 0x000fe400000e0000 */
[----:B0-----:R-:W-:Y:S02]  /*3960*/  FMNMX.FTZ R32, R31, R4, !PT ;  /* 0x000000041f207209 */ /* 0x001fe40007810000 */
[----:B------:R-:W-:-:S03]  /*3970*/  FMNMX.FTZ R4, R20, R29, !PT ;  /* 0x0000001d14047209 */ /* 0x000fc60007810000 */
[----:B------:R-:W0:Y:S01]  /*3980*/  SHFL.BFLY PT, R33, R32, 0x1, 0x1f ;  /* 0x0c201f0020217f89 */ /* 0x000e2200000e0000 */
[----:B------:R-:W-:-:S04]  /*3990*/  FMNMX.FTZ R29, R21, R4, !PT ;  /* 0x00000004151d7209 */ /* 0x000fc80007810000 */
[----:B------:R-:W-:Y:S01]  /*39a0*/  FMNMX.FTZ R30, R24, R29, !PT ;  /* 0x0000001d181e7209 */ /* 0x000fe20007810000 */
[----:B------:R-:W-:Y:S01]  /*39b0*/  UISETP.NE.AND UP1, UPT, UR4, URZ, UPT ;  /* 0x0000003f0400728c */ /* 0x000fe2000bf25270 */
[----:B------:R-:W-:Y:S02]  /*39c0*/  FSEL R29, R46, -INF , !P1 ;  /* 0xff8000002e1d7808 */ /* 0x000fe40004800000 */
[----:B------:R-:W-:-:S04]  /*39d0*/  FMNMX.FTZ R31, R25, R30, !PT ;  /* 0x0000001e191f7209 */ /* 0x000fc80007810000 */
[----:B------:R-:W-:-:S04]  /*39e0*/  FMNMX.FTZ R30, R26, R31, !PT ;  /* 0x0000001f1a1e7209 */ /* 0x000fc80007810000 */
[----:B------:R-:W-:Y:S01]  /*39f0*/  FMNMX.FTZ R31, R27, R30, !PT ;  /* 0x0000001e1b1f7209 */ /* 0x000fe20007810000 */
[----:B------:R-:W-:Y:S01]  /*3a00*/  @UP1 ULDC UR4, c[0x0][0x44c] ;  /* 0x0001130000041ab9 */ /* 0x000fe20000000800 */
[----:B------:R-:W-:Y:S01]  /*3a10*/  FSEL R30, R47, -INF , !P2 ;  /* 0xff8000002f1e7808 */ /* 0x000fe20005000000 */
[----:B------:R-:W-:Y:S01]  /*3a20*/  UIMAD.WIDE.U32 UR4, UR60, UR4, URZ ;  /* 0x000000043c0472a5 */ /* 0x000fe2000f8e003f */
[----:B------:R-:W-:Y:S01]  /*3a30*/  @UP1 ULDC UR14, c[0x0][0x450] ;  /* 0x00011400000e1ab9 */ /* 0x000fe20000000800 */
[----:B0-----:R-:W-:Y:S02]  /*3a40*/  FMNMX.FTZ R4, R32, R33, !PT ;  /* 0x0000002120047209 */ /* 0x001fe40007810000 */
[----:B------:R-:W-:Y:S02]  /*3a50*/  @UP1 USHF.R.U32.HI UR11, URZ, UR14, UR5 ;  /* 0x0000000e3f0b1299 */ /* 0x000fe40008011605 */
[C---:B------:R-:W-:Y:S01]  /*3a60*/  FSETP.NEU.FTZ.AND P1, PT, R4.reuse, -INF , PT ;  /* 0xff8000000400780b */ /* 0x040fe20003f3d000 */
[----:B------:R-:W-:Y:S01]  /*3a70*/  FMUL.FTZ R32, R4, UR10 ;  /* 0x0000000a04207c20 */ /* 0x000fe20008410000 */
[----:B------:R-:W-:-:S04]  /*3a80*/  UIADD3 UR41, UR41, UR11, URZ ;  /* 0x0000000b29297290 */ /* 0x000fc8000fffe03f */
[----:B------:R-:W-:Y:S01]  /*3a90*/  FSEL R36, R32, RZ, P1 ;  /* 0x000000ff20247208 */ /* 0x000fe20000800000 */
[----:B------:R-:W-:Y:S01]  /*3aa0*/  UIADD3 UR6, UR41, UR6, URZ ;  /* 0x0000000629067290 */ /* 0x000fe2000fffe03f */
[----:B------:R-:W-:Y:S02]  /*3ab0*/  FMNMX.FTZ R32, R28, R31, !PT ;  /* 0x0000001f1c207209 */ /* 0x000fe40007810000 */
[----:B------:R-:W-:Y:S01]  /*3ac0*/  ISETP.GT.AND P1, PT, R3, 0x39, !P6 ;  /* 0x000000390300780c */ /* 0x000fe20007724270 */
[--C-:B------:R-:W-:Y:S01]  /*3ad0*/  FFMA.FTZ R35, R37, UR10, -R36.reuse ;  /* 0x0000000a25237c23 */ /* 0x100fe20008010824 */
[----:B------:R-:W-:Y:S01]  /*3ae0*/  FMNMX.FTZ R3, R29, R32, !PT ;  /* 0x000000201d037209 */ /* 0x000fe20007810000 */
[--C-:B------:R-:W-:Y:S01]  /*3af0*/  FFMA.FTZ R37, R59, UR10, -R36.reuse ;  /* 0x0000000a3b257c23 */ /* 0x100fe20008010824 */
[----:B------:R-:W-:Y:S01]  /*3b00*/  FSEL R31, R50, -INF , !P3 ;  /* 0xff800000321f7808 */ /* 0x000fe20005800000 */
[----:B------:R0:W-:Y:S01]  /*3b10*/  MUFU.EX2 R196, R35 ;  /* 0x0000002300c47308 */ /* 0x0001e20000000800 */
[----:B------:R-:W-:Y:S01]  /*3b20*/  FMNMX.FTZ R34, R30, R3, !PT ;  /* 0x000000031e227209 */ /* 0x000fe20007810000 */
[--C-:B------:R-:W-:Y:S01]  /*3b30*/  FFMA.FTZ R38, R63, UR10, -R36.reuse ;  /* 0x0000000a3f267c23 */ /* 0x100fe20008010824 */
[----:B------:R-:W-:Y:S01]  /*3b40*/  FSEL R32, R51, -INF , !P4 ;  /* 0xff80000033207808 */ /* 0x000fe20006000000 */
[--C-:B------:R-:W-:Y:S01]  /*3b50*/  FFMA.FTZ R40, R65, UR10, -R36.reuse ;  /* 0x0000000a41287c23 */ /* 0x100fe20008010824 */
[----:B------:R-:W-:Y:S01]  /*3b60*/  FMNMX.FTZ R3, R31, R34, !PT ;  /* 0x000000221f037209 */ /* 0x000fe20007810000 */
[--C-:B------:R-:W-:Y:S01]  /*3b70*/  FFMA.FTZ R41, R67, UR10, -R36.reuse ;  /* 0x0000000a43297c23 */ /* 0x100fe20008010824 */
[----:B------:R-:W-:Y:S01]  /*3b80*/  ISETP.LT.OR P1, PT, R0, 0x3a, P1 ;  /* 0x0000003a0000780c */ /* 0x000fe20000f21670 */
[----:B------:R-:W-:Y:S01]  /*3b90*/  MUFU.EX2 R37, R37 ;  /* 0x0000002500257308 */ /* 0x000fe20000000800 */
[----:B------:R-:W-:Y:S01]  /*3ba0*/  FSEL R0, R54, -INF , !P5 ;  /* 0xff80000036007808 */ /* 0x000fe20006800000 */
[--C-:B0-----:R-:W-:Y:S01]  /*3bb0*/  FFMA.FTZ R35, R61, UR10, -R36.reuse ;  /* 0x0000000a3d237c23 */ /* 0x101fe20008010824 */
[----:B------:R-:W-:Y:S01]  /*3bc0*/  FMNMX.FTZ R3, R32, R3, !PT ;  /* 0x0000000320037209 */ /* 0x000fe20007810000 */
[--C-:B------:R-:W-:Y:S01]  /*3bd0*/  FFMA.FTZ R42, R69, UR10, -R36.reuse ;  /* 0x0000000a452a7c23 */ /* 0x100fe20008010824 */
[----:B------:R-:W-:Y:S01]  /*3be0*/  FSEL R33, R55, -INF , !P1 ;  /* 0xff80000037217808 */ /* 0x000fe20004800000 */
        /* <DEDUP_REMOVED lines=8> */
[----:B------:R-:W-:-:S02]  /*3c70*/  FFMA.FTZ R49, R49, UR10, -R36 ;  /* 0x0000000a31317c23 */ /* 0x000fc40008010824 */
[----:B------:R-:W0:Y:S01]  /*3c80*/  SHFL.BFLY PT, R3, R34, 0x2, 0x1f ;  /* 0x0c401f0022037f89 */ /* 0x000e2200000e0000 */
[----:B------:R1:W-:Y:S08]  /*3c90*/  MUFU.EX2 R39, R38 ;  /* 0x0000002600277308 */ /* 0x0003f00000000800 */
[----:B------:R-:W-:Y:S01]  /*3ca0*/  MUFU.EX2 R40, R40 ;  /* 0x0000002800287308 */ /* 0x000fe20000000800 */
[----:B-1----:R-:W-:-:S07]  /*3cb0*/  FFMA.FTZ R38, R75, UR10, -R36 ;  /* 0x0000000a4b267c23 */ /* 0x002fce0008010824 */
[----:B------:R-:W1:Y:S01]  /*3cc0*/  MUFU.EX2 R41, R41 ;  /* 0x0000002900297308 */ /* 0x000e620000000800 */
[----:B0-----:R-:W-:-:S07]  /*3cd0*/  FMNMX.FTZ R35, R34, R3, !PT ;  /* 0x0000000322237209 */ /* 0x001fce0007810000 */
[----:B------:R-:W-:Y:S01]  /*3ce0*/  MUFU.EX2 R42, R42 ;  /* 0x0000002a002a7308 */ /* 0x000fe20000000800 */
[----:B------:R-:W0:Y:S07]  /*3cf0*/  SHFL.BFLY PT, R34, R35, 0x1, 0x1f ;  /* 0x0c201f0023227f89 */ /* 0x000e2e00000e0000 */
[----:B------:R-:W2:Y:S01]  /*3d00*/  MUFU.EX2 R43, R43 ;  /* 0x0000002b002b7308 */ /* 0x000ea20000000800 */
[----:B-1----:R-:W-:-:S07]  /*3d10*/  F2FP.BF16.F32.PACK_AB R192, R41, R40 ;  /* 0x0000002829c0723e */ /* 0x002fce00000010ff */
[----:B------:R-:W-:Y:S08]  /*3d20*/  MUFU.EX2 R44, R44 ;  /* 0x0000002c002c7308 */ /* 0x000ff00000000800 */
[----:B------:R-:W1:Y:S01]  /*3d30*/  MUFU.EX2 R45, R38 ;  /* 0x00000026002d7308 */ /* 0x000e620000000800 */
[----:B--2---:R-:W-:Y:S02]  /*3d40*/  F2FP.BF16.F32.PACK_AB R194, R43, R42 ;  /* 0x0000002a2bc2723e */ /* 0x004fe400000010ff */
[----:B0-----:R-:W-:Y:S01]  /*3d50*/  FMNMX.FTZ R3, R35, R34, !PT ;  /* 0x0000002223037209 */ /* 0x001fe20007810000 */
[--C-:B------:R-:W-:Y:S01]  /*3d60*/  FFMA.FTZ R34, R83, UR10, -R36.reuse ;  /* 0x0000000a53227c23 */ /* 0x100fe20008010824 */
[----:B------:R-:W-:Y:S01]  /*3d70*/  FFMA.FTZ R36, R53, UR10, -R36 ;  /* 0x0000000a35247c23 */ /* 0x000fe20008010824 */
[----:B------:R-:W-:Y:S01]  /*3d80*/  FADD.FTZ R53, R196, R37 ;  /* 0x00000025c4357221 */ /* 0x000fe20000010000 */
[C---:B------:R-:W-:Y:S01]  /*3d90*/  FSETP.NEU.FTZ.AND P1, PT, R3.reuse, -INF , PT ;  /* 0xff8000000300780b */ /* 0x040fe20003f3d000 */
[----:B------:R-:W-:Y:S01]  /*3da0*/  FMUL.FTZ R35, R3, UR10 ;  /* 0x0000000a03237c20 */ /* 0x000fe20008410000 */
[----:B------:R-:W-:Y:S01]  /*3db0*/  MUFU.EX2 R46, R46 ;  /* 0x0000002e002e7308 */ /* 0x000fe20000000800 */
[----:B------:R-:W-:-:S03]  /*3dc0*/  F2FP.BF16.F32.PACK_AB R196, R37, R196 ;  /* 0x000000c425c4723e */ /* 0x000fc600000010ff */
        /* <DEDUP_REMOVED lines=8> */
[--C-:B------:R-:W-:Y:S01]  /*3e50*/  FFMA.FTZ R24, R24, UR10, -R51.reuse ;  /* 0x0000000a18187c23 */ /* 0x100fe20008010833 */
[--C-:B------:R-:W-:Y:S01]  /*3e60*/  FFMA.FTZ R25, R25, UR10, -R51.reuse ;  /* 0x0000000a19197c23 */ /* 0x100fe20008010833 */
        /* <DEDUP_REMOVED lines=8> */
[----:B------:R-:W0:Y:S01]  /*3ef0*/  MUFU.EX2 R5, R5 ;  /* 0x0000000500057308 */ /* 0x000e220000000800 */
[--C-:B------:R-:W-:Y:S01]  /*3f00*/  FFMA.FTZ R0, R0, UR10, -R51.reuse ;  /* 0x0000000a00007c23 */ /* 0x100fe20008010833 */
[----:B------:R-:W-:Y:S01]  /*3f10*/  FFMA.FTZ R33, R33, UR10, -R51 ;  /* 0x0000000a21217c23 */ /* 0x000fe20008010833 */
[----:B-1----:R-:W-:-:S05]  /*3f20*/  F2FP.BF16.F32.PACK_AB R188, R45, R44 ;  /* 0x0000002c2dbc723e */ /* 0x002fca00000010ff */
[----:B------:R1:W2:Y:S08]  /*3f30*/  MUFU.EX2 R199, R18 ;  /* 0x0000001200c77308 */ /* 0x0002b00000000800 */
[----:B------:R-:W3:Y:S01]  /*3f40*/  MUFU.EX2 R20, R20 ;  /* 0x0000001400147308 */ /* 0x000ee20000000800 */
[----:B-1----:R-:W-:Y:S01]  /*3f50*/  FADD.FTZ R18, R198, R53 ;  /* 0x00000035c6127221 */ /* 0x002fe20000010000 */
[----:B------:R-:W-:-:S02]  /*3f60*/  F2FP.BF16.F32.PACK_AB R198, R39, R198 ;  /* 0x000000c627c6723e */ /* 0x000fc400000010ff */
[----:B0-----:R-:W-:Y:S01]  /*3f70*/  F2FP.BF16.F32.PACK_AB R197, R5, R2 ;  /* 0x0000000205c5723e */ /* 0x001fe200000010ff */
[----:B------:R-:W-:-:S03]  /*3f80*/  FADD.FTZ R53, R39, R18 ;  /* 0x0000001227357221 */ /* 0x000fc60000010000 */
[----:B------:R-:W0:Y:S01]  /*3f90*/  MUFU.EX2 R21, R21 ;  /* 0x0000001500157308 */ /* 0x000e220000000800 */
[----:B------:R-:W-:-:S04]  /*3fa0*/  FADD.FTZ R18, R40, R53 ;  /* 0x0000003528127221 */ /* 0x000fc80000010000 */
[----:B------:R-:W-:Y:S01]  /*3fb0*/  FADD.FTZ R53, R41, R18 ;  /* 0x0000001229357221 */ /* 0x000fe20000010000 */
[----:B------:R-:W-:Y:S02]  /*3fc0*/  FADD.FTZ R18, R2, R5 ;  /* 0x0000000502127221 */ /* 0x000fe40000010000 */
[----:B------:R-:W1:Y:S01]  /*3fd0*/  MUFU.EX2 R24, R24 ;  /* 0x0000001800187308 */ /* 0x000e620000000800 */
[----:B------:R-:W-:Y:S01]  /*3fe0*/  FADD.FTZ R36, R42, R53 ;  /* 0x000000352a247221 */ /* 0x000fe20000010000 */
[----:B--2---:R-:W-:Y:S01]  /*3ff0*/  FADD.FTZ R53, R199, R18 ;  /* 0x00000012c7357221 */ /* 0x004fe20000010000 */
[C---:B---3--:R-:W-:Y:S02]  /*4000*/  F2FP.BF16.F32.PACK_AB R199, R20.reuse, R199 ;  /* 0x000000c714c7723e */ /* 0x048fe400000010ff */
[----:B------:R-:W-:Y:S01]  /*4010*/  FADD.FTZ R55, R43, R36 ;  /* 0x000000242b377221 */ /* 0x000fe20000010000 */
[----:B------:R-:W-:Y:S02]  /*4020*/  FADD.FTZ R18, R20, R53 ;  /* 0x0000003514127221 */ /* 0x000fe40000010000 */
[----:B------:R-:W2:Y:S01]  /*4030*/  MUFU.EX2 R25, R25 ;  /* 0x0000001900197308 */ /* 0x000ea20000000800 */
[----:B------:R-:W-:Y:S01]  /*4040*/  FADD.FTZ R36, R44, R55 ;  /* 0x000000372c247221 */ /* 0x000fe20000010000 */
[----:B0-----:R-:W-:-:S03]  /*4050*/  FADD.FTZ R51, R21, R18 ;  /* 0x0000001215337221 */ /* 0x001fc60000010000 */
[----:B------:R-:W-:-:S03]  /*4060*/  FADD.FTZ R53, R45, R36 ;  /* 0x000000242d357221 */ /* 0x000fc60000010000 */
[----:B------:R-:W0:Y:S01]  /*4070*/  MUFU.EX2 R47, R47 ;  /* 0x0000002f002f7308 */ /* 0x000e220000000800 */
[----:B-1----:R-:W-:Y:S01]  /*4080*/  FADD.FTZ R18, R24, R51 ;  /* 0x0000003318127221 */ /* 0x002fe20000010000 */
[----:B------:R-:W-:Y:S01]  /*4090*/  FADD.FTZ R36, R46, R53 ;  /* 0x000000352e247221 */ /* 0x000fe20000010000 */
[----:B------:R-:W-:-:S05]  /*40a0*/  F2FP.BF16.F32.PACK_AB R193, R24, R21 ;  /* 0x0000001518c1723e */ /* 0x000fca00000010ff */
[----:B------:R-:W1:Y:S01]  /*40b0*/  MUFU.EX2 R26, R26 ;  /* 0x0000001a001a7308 */ /* 0x000e620000000800 */
[----:B--2---:R-:W-:-:S07]  /*40c0*/  FADD.FTZ R37, R25, R18 ;  /* 0x0000001219257221 */ /* 0x004fce0000010000 */
[----:B------:R-:W2:Y:S01]  /*40d0*/  MUFU.EX2 R48, R48 ;  /* 0x0000003000307308 */ /* 0x000ea20000000800 */
[C---:B0-----:R-:W-:Y:S01]  /*40e0*/  FADD.FTZ R51, R47.reuse, R36 ;  /* 0x000000242f337221 */ /* 0x041fe20000010000 */
[----:B------:R-:W-:-:S06]  /*40f0*/  F2FP.BF16.F32.PACK_AB R190, R47, R46 ;  /* 0x0000002e2fbe723e */ /* 0x000fcc00000010ff */
[----:B------:R-:W0:Y:S01]  /*4100*/  MUFU.EX2 R27, R27 ;  /* 0x0000001b001b7308 */ /* 0x000e220000000800 */
[C---:B-1----:R-:W-:Y:S01]  /*4110*/  FADD.FTZ R18, R26.reuse, R37 ;  /* 0x000000251a127221 */ /* 0x042fe20000010000 */
[----:B------:R-:W-:-:S06]  /*4120*/  F2FP.BF16.F32.PACK_AB R195, R26, R25 ;  /* 0x000000191ac3723e */ /* 0x000fcc00000010ff */
[----:B------:R-:W1:Y:S01]  /*4130*/  MUFU.EX2 R49, R49 ;  /* 0x0000003100317308 */ /* 0x000e620000000800 */
[----:B--2---:R-:W-:-:S07]  /*4140*/  FADD.FTZ R36, R48, R51 ;  /* 0x0000003330247221 */ /* 0x004fce0000010000 */
[----:B------:R-:W2:Y:S01]  /*4150*/  MUFU.EX2 R28, R28 ;  /* 0x0000001c001c7308 */ /* 0x000ea20000000800 */
[----:B0-----:R-:W-:-:S07]  /*4160*/  FADD.FTZ R37, R27, R18 ;  /* 0x000000121b257221 */ /* 0x001fce0000010000 */
[----:B------:R-:W0:Y:S01]  /*4170*/  MUFU.EX2 R29, R29 ;  /* 0x0000001d001d7308 */ /* 0x000e220000000800 */
[C---:B-1----:R-:W-:Y:S01]  /*4180*/  FADD.FTZ R39, R49.reuse, R36 ;  /* 0x0000002431277221 */ /* 0x042fe20000010000 */
[----:B------:R-:W-:-:S06]  /*4190*/  F2FP.BF16.F32.PACK_AB R184, R49, R48 ;  /* 0x0000003031b8723e */ /* 0x000fcc00000010ff */
[----:B------:R-:W1:Y:S01]  /*41a0*/  MUFU.EX2 R30, R30 ;  /* 0x0000001e001e7308 */ /* 0x000e620000000800 */
[C---:B--2---:R-:W-:Y:S01]  /*41b0*/  FADD.FTZ R36, R28.reuse, R37 ;  /* 0x000000251c247221 */ /* 0x044fe20000010000 */
[----:B------:R-:W-:-:S06]  /*41c0*/  F2FP.BF16.F32.PACK_AB R189, R28, R27 ;  /* 0x0000001b1cbd723e */ /* 0x000fcc00000010ff */
[----:B------:R-:W2:Y:S01]  /*41d0*/  MUFU.EX2 R31, R31 ;  /* 0x0000001f001f7308 */ /* 0x000ea20000000800 */
[----:B0-----:R-:W-:-:S07]  /*41e0*/  FADD.FTZ R5, R29, R36 ;  /* 0x000000241d057221 */ /* 0x001fce0000010000 */
[----:B------:R-:W0:Y:S01]  /*41f0*/  MUFU.EX2 R32, R32 ;  /* 0x0000002000207308 */ /* 0x000e220000000800 */
[C---:B-1----:R-:W-:Y:S01]  /*4200*/  FADD.FTZ R2, R30.reuse, R5 ;  /* 0x000000051e027221 */ /* 0x042fe20000010000 */
[----:B------:R-:W-:-:S06]  /*4210*/  F2FP.BF16.F32.PACK_AB R191, R30, R29 ;  /* 0x0000001d1ebf723e */ /* 0x000fcc00000010ff */
[----:B------:R-:W1:Y:S01]  /*4220*/  MUFU.EX2 R34, R34 ;  /* 0x0000002200227308 */ /* 0x000e620000000800 */
[----:B--2---:R-:W-:-:S07]  /*4230*/  FADD.FTZ R5, R31, R2 ;  /* 0x000000021f057221 */ /* 0x004fce0000010000 */
[----:B------:R-:W2:Y:S01]  /*4240*/  MUFU.EX2 R0, R0 ;  /* 0x0000000000007308 */ /* 0x000ea20000000800 */
[C---:B0-----:R-:W-:Y:S01]  /*4250*/  FADD.FTZ R5, R32.reuse, R5 ;  /* 0x0000000520057221 */ /* 0x041fe20000010000 */
[----:B------:R-:W-:-:S06]  /*4260*/  F2FP.BF16.F32.PACK_AB R185, R32, R31 ;  /* 0x0000001f20b9723e */ /* 0x000fcc00000010ff */
[----:B------:R-:W0:Y:S01]  /*4270*/  MUFU.EX2 R33, R33 ;  /* 0x0000002100217308 */ /* 0x000e220000000800 */
[----:B-1----:R-:W-:Y:S01]  /*4280*/  FADD.FTZ R18, R34, R39 ;  /* 0x0000002722127221 */ /* 0x002fe20000010000 */
[----:B------:R-:W-:-:S03]  /*4290*/  F2FP.BF16.F32.PACK_AB R186, R35, R34 ;  /* 0x0000002223ba723e */ /* 0x000fc600000010ff */
[----:B------:R-:W-:Y:S01]  /*42a0*/  FADD.FTZ R18, R35, R18 ;  /* 0x0000001223127221 */ /* 0x000fe20000010000 */
[----:B--2---:R-:W-:-:S04]  /*42b0*/  FADD.FTZ R2, R0, R5 ;  /* 0x0000000500027221 */ /* 0x004fc80000010000 */
[C---:B0-----:R-:W-:Y:S01]  /*42c0*/  FADD.FTZ R5, R33.reuse, R2 ;  /* 0x0000000221057221 */ /* 0x041fe20000010000 */
[----:B------:R-:W-:Y:S01]  /*42d0*/  F2FP.BF16.F32.PACK_AB R187, R33, R0 ;  /* 0x0000000021bb723e */ /* 0x000fe200000010ff */
[----:B------:R-:W-:Y:S06]  /*42e0*/  @P1 BRA `(.L_x_1008) ;  /* 0x00000000004c1947 */ /* 0x000fec0003800000 */
[----:B------:R-:W-:Y:S01]  /*42f0*/  ISETP.LT.AND P1, PT, RZ, UR41, PT ;  /* 0x00000029ff007c0c */ /* 0x000fe2000bf21270 */
[----:B------:R-:W-:-:S12]  /*4300*/  UIADD3 UR18, UR41, -0x1, URZ ;  /* 0xffffffff29127890 */ /* 0x000fd8000fffe03f */
[----:B------:R-:W-:Y:S05]  /*4310*/  @P1 BRA `(.L_x_1009) ;  /* 0x0000000000201947 */ /* 0x000fea0003800000 */
[----:B------:R-:W-:Y:S01]  /*4320*/  ULDC UR11, c[0x0][0x9e4] ;  /* 0x00027900000b7ab9 */ /* 0x000fe20000000800 */
[----:B------:R-:W-:Y:S02]  /*4330*/  UIADD3 UR18, -UR41, URZ, URZ ;  /* 0x0000003f29127290 */ /* 0x000fe4000fffe13f */
[----:B------:R-:W-:-:S11]  /*4340*/  UISETP.NE.AND UP0, UPT, UR11, 0x1, UPT ;  /* 0x000000010b00788c */ /* 0x000fd6000bf05270 */
[----:B------:R-:W-:Y:S02]  /*4350*/  @UP0 ULDC.64 UR4, c[0x0][0x9e8] ;  /* 0x00027a0000040ab9 */ /* 0x000fe40000000a00 */
[----:B------:R-:W-:-:S04]  /*4360*/  UIMAD.WIDE.U32 UR14, UR18, UR4, URZ ;  /* 0x00000004120e72a5 */ /* 0x000fc8000f8e003f */
[----:B------:R-:W-:-:S04]  /*4370*/  @UP0 USHF.R.U32.HI UR18, URZ, UR5, UR15 ;  /* 0x000000053f120299 */ /* 0x000fc8000801160f */
[----:B------:R-:W-:Y:S01]  /*4380*/  ULOP3.LUT UR18, URZ, UR18, URZ, 0x33, !UPT ;  /* 0x000000123f127292 */ /* 0x000fe2000f8e333f */
[----:B------:R-:W-:Y:S11]  /*4390*/  BRA `(.L_x_1010) ;  /* 0x0000000000147947 */ /* 0x000ff60003800000 */
.L_x_1009:
[----:B------:R-:W-:Y:S02]  /*43a0*/  ULDC UR11, c[0x0][0x9e4] ;  /* 0x00027900000b7ab9 */ /* 0x000fe40000000800 */
[----:B------:R-:W-:-:S11]  /*43b0*/  UISETP.NE.AND UP0, UPT, UR11, 0x1, UPT ;  /* 0x000000010b00788c */ /* 0x000fd6000bf05270 */
[----:B------:R-:W-:Y:S02]  /*43c0*/  @UP0 ULDC.64 UR4, c[0x0][0x9e8] ;  /* 0x00027a0000040ab9 */ /* 0x000fe40000000a00 */
[----:B------:R-:W-:-:S04]  /*43d0*/  UIMAD.WIDE.U32 UR14, UR18, UR4, URZ ;  /* 0x00000004120e72a5 */ /* 0x000fc8000f8e003f */
[----:B------:R-:W-:-:S12]  /*43e0*/  @UP0 USHF.R.U32.HI UR18, URZ, UR5, UR15 ;  /* 0x000000053f120299 */ /* 0x000fd8000801160f */
.L_x_1010:
[----:B------:R-:W-:-:S04]  /*43f0*/  UIMAD UR11, UR18, UR11, UR11 ;  /* 0x0000000b120b72a4 */ /* 0x000fc8000f8e020b */
[----:B------:R-:W-:-:S04]  /*4400*/  UISETP.LT.AND UP0, UPT, UR6, UR11, UPT ;  /* 0x0000000b0600728c */ /* 0x000fc8000bf01270 */
[----:B------:R-:W-:-:S12]  /*4410*/  USEL UR6, UR6, UR11, UP0 ;  /* 0x0000000b06067287 */ /* 0x000fd80008000000 */
.L_x_1008:
[----:B------:R-:W-:Y:S01]  /*4420*/  R2UR UR5, R201 ;  /* 0x00000000c90572ca */ /* 0x000fe200000e0000 */
[----:B------:R-:W-:Y:S01]  /*4430*/  USHF.R.S32.HI UR4, URZ, 0x1f, UR6 ;  /* 0x0000001f3f047899 */ /* 0x000fe20008011406 */
[----:B------:R-:W-:Y:S01]  /*4440*/  IMAD.MOV.U32 R2, RZ, RZ, 0x3f800000 ;  /* 0x3f800000ff027424 */ /* 0x000fe200078e00ff */
[----:B------:R-:W-:Y:S01]  /*4450*/  CS2R R150, SRZ ;  /* 0x0000000000967805 */ /* 0x000fe2000001ff00 */
[----:B------:R-:W-:Y:S01]  /*4460*/  IMAD.MOV.U32 R0, RZ, RZ, 0x3f800000 ;  /* 0x3f800000ff007424 */ /* 0x000fe200078e00ff */
        /* <DEDUP_REMOVED lines=8> */
[----:B------:R-:W-:Y:S01]  /*44f0*/  UISETP.LT.AND UP0, UPT, UR5, UR4, UPT ;  /* 0x000000040500728c */ /* 0x000fe2000bf01270 */
[----:B------:R-:W-:Y:S02]  /*4500*/  CS2R R136, SRZ ;  /* 0x0000000000887805 */ /* 0x000fe4000001ff00 */
[----:B------:R-:W-:Y:S02]  /*4510*/  CS2R R134, SRZ ;  /* 0x0000000000867805 */ /* 0x000fe4000001ff00 */
[----:B------:R-:W-:Y:S01]  /*4520*/  CS2R R132, SRZ ;  /* 0x0000000000847805 */ /* 0x000fe2000001ff00 */
[----:B------:R-:W-:Y:S01]  /*4530*/  USEL UR50, UR5, UR4, !UP0 ;  /* 0x0000000405327287 */ /* 0x000fe2000c000000 */
[----:B------:R-:W-:-:S02]  /*4540*/  CS2R R130, SRZ ;  /* 0x0000000000827805 */ /* 0x000fc4000001ff00 */
[----:B------:R-:W-:Y:S02]  /*4550*/  CS2R R128, SRZ ;  /* 0x0000000000807805 */ /* 0x000fe4000001ff00 */
[----:B------:R-:W-:Y:S02]  /*4560*/  CS2R R126, SRZ ;  /* 0x00000000007e7805 */ /* 0x000fe4000001ff00 */
[----:B------:R-:W-:Y:S02]  /*4570*/  CS2R R124, SRZ ;  /* 0x00000000007c7805 */ /* 0x000fe4000001ff00 */
[----:B------:R-:W-:Y:S02]  /*4580*/  CS2R R122, SRZ ;  /* 0x00000000007a7805 */ /* 0x000fe4000001ff00 */
[----:B------:R-:W-:Y:S02]  /*4590*/  ISETP.GE.AND P1, PT, R220, UR50, PT ;  /* 0x00000032dc007c0c */ /* 0x000fe4000bf26270 */
        /* <DEDUP_REMOVED lines=49> */
[----:B------:R-:W-:Y:S06]  /*48b0*/  @!P1 BRA `(.L_x_1011) ;  /* 0x0000002c003c9947 */ /* 0x000fec0003800000 */
[----:B------:R-:W-:Y:S01]  /*48c0*/  IMAD.MOV.U32 R20, RZ, RZ, R3 ;  /* 0x000000ffff147224 */ /* 0x000fe200078e0003 */
[----:B------:R-:W-:Y:S01]  /*48d0*/  MOV R21, R4 ;  /* 0x0000000400157202 */ /* 0x000fe20000000f00 */
[----:B------:R-:W-:Y:S01]  /*48e0*/  IMAD.MOV.U32 R2, RZ, RZ, 0x3f800000 ;  /* 0x3f800000ff027424 */ /* 0x000fe200078e00ff */
[----:B------:R-:W-:Y:S01]  /*48f0*/  UMOV UR41, UR39 ;  /* 0x0000002700297c82 */ /* 0x000fe20008000000 */
[----:B------:R-:W-:Y:S01]  /*4900*/  IMAD.MOV.U32 R151, RZ, RZ, RZ ;  /* 0x000000ffff977224 */ /* 0x000fe200078e00ff */
[----:B------:R-:W-:Y:S01]  /*4910*/  UMOV UR4, UR38 ;  /* 0x0000002600047c82 */ /* 0x000fe20008000000 */
[----:B------:R-:W-:Y:S01]  /*4920*/  ULDC UR51, c[0x0][0x9e4] ;  /* 0x0002790000337ab9 */ /* 0x000fe20000000800 */
[----:B------:R-:W-:Y:S01]  /*4930*/  ULDC UR55, c[0x0][0x9dc] ;  /* 0x0002770000377ab9 */ /* 0x000fe20000000800 */
[----:B------:R-:W-:Y:S01]  /*4940*/  ULDC UR5, c[0x0][0x9d8] ;  /* 0x0002760000057ab9 */ /* 0x000fe20000000800 */
[----:B------:R-:W-:-:S05]  /*4950*/  ULDC UR54, c[0x0][0x988] ;  /* 0x0002620000367ab9 */ /* 0x000fca0000000800 */
.L_x_1030:
[----:B------:R-:W-:-:S04]  /*4960*/  UISETP.NE.AND UP0, UPT, UR4, 0x1, UPT ;  /* 0x000000010400788c */ /* 0x000fc8000bf05270 */
[----:B------:R-:W-:-:S04]  /*4970*/  USEL UR39, URZ, 0x1, UP0 ;  /* 0x000000013f277887 */ /* 0x000fc80008000000 */
[----:B------:R-:W-:Y:S01]  /*4980*/  ULOP3.LUT UR39, UR41, UR39, URZ, 0x3c, !UPT ;  /* 0x0000002729277292 */ /* 0x000fe2000f8e3c3f */
[----:B------:R-:W-:Y:S11]  /*4990*/  @!P0 BRA `(.L_x_1012) ;  /* 0x0000000000048947 */ /* 0x000ff60003800000 */
[----:B------:R-:W-:Y:S01]  /*49a0*/  BPT.TRAP 0x1 ;  /* 0x000000040000795c */ /* 0x000fe20000300000 */
.L_x_1012:
[----:B------:R-:W-:Y:S01]  /*49b0*/  UIADD3 UR38, UR4, 0x1, URZ ;  /* 0x0000000104267890 */ /* 0x000fe2000fffe03f */
[----:B------:R-:W-:-:S03]  /*49c0*/  IMAD.U32 R3, RZ, RZ, UR39 ;  /* 0x00000027ff037e24 */ /* 0x000fc6000f8e00ff */
[----:B------:R-:W-:Y:S02]  /*49d0*/  UISETP.NE.AND UP0, UPT, UR38, 0x2, UPT ;  /* 0x000000022600788c */ /* 0x000fe4000bf05270 */
[----:B------:R-:W-:Y:S02]  /*49e0*/  SHF.L.U32 R3, R3, 0x1f, RZ ;  /* 0x0000001f03037819 */ /* 0x000fe400000006ff */
[----:B------:R-:W-:-:S04]  /*49f0*/  USEL UR38, UR38, URZ, UP0 ;  /* 0x0000003f26267287 */ /* 0x000fc80008000000 */
[----:B------:R-:W-:-:S09]  /*4a00*/  ULEA UR7, UR38, UR40, 0x3 ;  /* 0x0000002826077291 */ /* 0x000fd2000f8e183f */
[----:B------:R0:W1:Y:S01]  /*4a10*/  SYNCS.PHASECHK.TRANS64.TRYWAIT P1, [UR7+0x30830], R3 ;  /* 0x03083003ff0075a7 */ /* 0x0000620008020147 */
[----:B------:R-:W-:Y:S05]  /*4a20*/  @!P0 BRA `(.L_x_1013) ;  /* 0x0000000000048947 */ /* 0x000fea0003800000 */
[----:B------:R-:W-:Y:S01]  /*4a30*/  BPT.TRAP 0x1 ;  /* 0x000000040000795c */ /* 0x000fe20000300000 */
.L_x_1013:
[----:B-1----:R-:W-:Y:S05]  /*4a40*/  @P1 BRA `(.L_x_1014) ;  /* 0x0000000000081947 */ /* 0x002fea0003800000 */
[----:B------:R-:W1:Y:S02]  /*4a50*/  SYNCS.PHASECHK.TRANS64.TRYWAIT P1, [UR7+0x30830], R3 ;  /* 0x03083003ff0075a7 */ /* 0x000e640008020147 */
[----:B-1----:R-:W-:Y:S05]  /*4a60*/  @!P1 BRA `(.L_x_1015) ;  /* 0x0000010000009947 */ /* 0x002fea0003800000 */
.L_x_1014:
[----:B------:R-:W-:Y:S01]  /*4a70*/  R2UR UR44, R16 ;  /* 0x00000000102c72ca */ /* 0x000fe200000e0000 */
[----:B------:R-:W-:Y:S01]  /*4a80*/  ULEA UR6, UR38, UR61, 0xb ;  /* 0x0000003d26067291 */ /* 0x000fe2000f8e583f */
[----:B------:R-:W-:Y:S01]  /*4a90*/  R2UR UR45, R17 ;  /* 0x00000000112d72ca */ /* 0x000fe200000e0000 */
[----:B------:R-:W-:Y:S01]  /*4aa0*/  WARPGROUP.ARRIVE ;  /* 0x00000000000079c5 */ /* 0x000fe20000000000 */
[----:B------:R-:W-:Y:S01]  /*4ab0*/  UMOV UR47, 0x40000040 ;  /* 0x40000040002f7882 */ /* 0x000fe20000000000 */
[----:B------:R-:W-:Y:S01]  /*4ac0*/  UIADD3 UR10, UR6, 0x400, URZ ;  /* 0x00000400060a7890 */ /* 0x000fe2000fffe03f */
[-C--:B------:R-:W-:Y:S01]  /*4ad0*/  FMUL.FTZ R24, R24, R0.reuse ;  /* 0x0000000018187220 */ /* 0x080fe20000410000 */
[----:B------:R-:W-:Y:S01]  /*4ae0*/  UMOV UR11, 0x40000040 ;  /* 0x40000040000b7882 */ /* 0x000fe20000000000 */
[----:B------:R-:W-:Y:S01]  /*4af0*/  UMOV UR46, UR6 ;  /* 0x00000006002e7c82 */ /* 0x000fe20008000000 */
[----:B------:R-:W-:Y:S01]  /*4b00*/  UIADD3 UR14, UR6, 0x402, URZ ;  /* 0x00000402060e7890 */ /* 0x000fe2000fffe03f */
[-C--:B------:R-:W-:Y:S01]  /*4b10*/  FMUL.FTZ R25, R25, R0.reuse ;  /* 0x0000000019197220 */ /* 0x080fe20000410000 */
[----:B------:R-:W-:Y:S01]  /*4b20*/  UMOV UR15, 0x40000040 ;  /* 0x40000040000f7882 */ /* 0x000fe20000000000 */
[----:B------:R-:W-:Y:S01]  /*4b30*/  UIADD3 UR18, UR6, 0x404, URZ ;  /* 0x0000040406127890 */ /* 0x000fe2000fffe03f */
[-C--:B------:R-:W-:Y:S01]  /*4b40*/  FMUL.FTZ R28, R28, R0.reuse ;  /* 0x000000001c1c7220 */ /* 0x080fe20000410000 */
[----:B------:R-:W-:Y:S01]  /*4b50*/  UMOV UR19, 0x40000040 ;  /* 0x4000004000137882 */ /* 0x000fe20000000000 */
[----:B------:R-:W-:Y:S01]  /*4b60*/  HGMMA.64x64x16.F32.BF16 R152, gdesc[UR44], RZ, !UPT, gsb0 ;  /* 0x00e000002c9879f0 */ /* 0x000fe2000c0018ff */
[----:B------:R-:W-:Y:S01]  /*4b70*/  R2UR UR44, R14 ;  /* 0x000000000e2c72ca */ /* 0x000fe200000e0000 */
[----:B------:R-:W-:Y:S01]  /*4b80*/  UIADD3 UR46, UR6, 0x2, URZ ;  /* 0x00000002062e7890 */ /* 0x000fe2000fffe03f */
[----:B------:R-:W-:Y:S01]  /*4b90*/  R2UR UR45, R15 ;  /* 0x000000000f2d72ca */ /* 0x000fe200000e0000 */
[----:B------:R-:W-:Y:S01]  /*4ba0*/  UMOV UR47, 0x40000040 ;  /* 0x40000040002f7882 */ /* 0x000fe20000000000 */
        /* <DEDUP_REMOVED lines=78> */
[----:B------:R-:W-:Y:S01]  /*5090*/  HGMMA.64x64x16.F32.BF16 R152, gdesc[UR44], R152, gsb0 ;  /* 0x00e000002c9879f0 */ /* 0x000fe20008001898 */
[----:B------:R-:W-:Y:S01]  /*50a0*/  R2UR UR44, R12 ;  /* 0x000000000c2c72ca */ /* 0x000fe200000e0000 */
[----:B------:R-:W-:Y:S01]  /*50b0*/  UIADD3 UR46, UR6, 0x4, URZ ;  /* 0x00000004062e7890 */ /* 0x000fe2000fffe03f */
[----:B------:R-:W-:Y:S01]  /*50c0*/  R2UR UR45, R13 ;  /* 0x000000000d2d72ca */ /* 0x000fe200000e0000 */
        /* <DEDUP_REMOVED lines=60> */
[----:B------:R-:W-:Y:S01]  /*5490*/  HGMMA.64x64x16.F32.BF16 R152, gdesc[UR44], R152, gsb0 ;  /* 0x00e000002c9879f0 */ /* 0x000fe20008001898 */
[----:B------:R-:W-:Y:S01]  /*54a0*/  R2UR UR44, R10 ;  /* 0x000000000a2c72ca */ /* 0x000fe200000e0000 */
[----:B------:R-:W-:Y:S01]  /*54b0*/  UIADD3 UR46, UR6, 0x6, URZ ;  /* 0x00000006062e7890 */ /* 0x000fe2000fffe03f */
[----:B------:R-:W-:Y:S01]  /*54c0*/  R2UR UR45, R11 ;  /* 0x000000000b2d72ca */ /* 0x000fe200000e0000 */
[----:B------:R-:W-:Y:S01]  /*54d0*/  UMOV UR47, 0x40000040 ;  /* 0x40000040002f7882 */ /* 0x000fe20000000000 */
[----:B------:R-:W-:Y:S02]  /*54e0*/  WARPGROUP.DEPBAR.LE gsb0, 0x0 ;  /* 0x00008000000079c5 */ /* 0x000fe40000010000 */
[----:B------:R-:W-:-:S09]  /*54f0*/  WARPGROUP.ARRIVE ;  /* 0x00000000000079c5 */ /* 0x000fd20000000000 */
        /* <DEDUP_REMOVED lines=15> */
[----:B------:R-:W-:Y:S01]  /*55f0*/  UIADD3 UR46, UR6, 0x204, URZ ;  /* 0x00000204062e7890 */ /* 0x000fe2000fffe03f */
[----:B------:R-:W-:Y:S01]  /*5600*/  UMOV UR47, 0x40000040 ;  /* 0x40000040002f7882 */ /* 0x000fe20000000000 */
[----:B------:R-:W-:Y:S01]  /*5610*/  UMOV UR44, UR56 ;  /* 0x00000038002c7c82 */ /* 0x000fe20008000000 */
[----:B------:R-:W-:Y:S01]  /*5620*/  UMOV UR45, UR57 ;  /* 0x00000039002d7c82 */ /* 0x000fe20008000000 */
[----:B------:R-:W-:Y:S02]  /*5630*/  WARPGROUP.DEPBAR.LE gsb0, 0x0 ;  /* 0x00008000000079c5 */ /* 0x000fe40000010000 */
[----:B------:R-:W-:-:S06]  /*5640*/  WARPGROUP.ARRIVE ;  /* 0x00000000000079c5 */ /* 0x000fcc0000000000 */
        /* <DEDUP_REMOVED lines=9> */
[----:B------:R-:W-:Y:S01]  /*56e0*/  UMOV UR44, UR48 ;  /* 0x00000030002c7c82 */ /* 0x000fe20008000000 */
[----:B------:R-:W-:Y:S01]  /*56f0*/  UMOV UR45, UR49 ;  /* 0x00000031002d7c82 */ /* 0x000fe20008000000 */
        /* <DEDUP_REMOVED lines=28> */
.L_x_1016:
[----:B------:R-:W-:Y:S01]  /*58c0*/  ULEA UR6, UR4, UR40, 0x3 ;  /* 0x0000002804067291 */ /* 0x000fe2000f8e183f */
[----:B------:R-:W-:-:S05]  /*58d0*/  IMAD.U32 R0, RZ, RZ, UR41 ;  /* 0x00000029ff007e24 */ /* 0x000fca000f8e00ff */
[----:B------:R-:W-:-:S04]  /*58e0*/  SHF.L.U32 R0, R0, 0x1f, RZ ;  /* 0x0000001f00007819 */ /* 0x000fc800000006ff */
[----:B------:R2:W3:Y:S01]  /*58f0*/  SYNCS.PHASECHK.TRANS64.TRYWAIT P1, [UR6+0x30850], R0 ;  /* 0x03085000ff0075a7 */ /* 0x0004e20008020146 */
[----:B------:R-:W-:Y:S05]  /*5900*/  @!P0 BRA `(.L_x_1017) ;  /* 0x0000000000048947 */ /* 0x000fea0003800000 */
[----:B------:R-:W-:Y:S01]  /*5910*/  BPT.TRAP 0x1 ;  /* 0x000000040000795c */ /* 0x000fe20000300000 */
.L_x_1017:
[----:B---3--:R-:W-:Y:S05]  /*5920*/  @P1 BRA `(.L_x_1018) ;  /* 0x0000000000081947 */ /* 0x008fea0003800000 */
[----:B------:R-:W3:Y:S02]  /*5930*/  SYNCS.PHASECHK.TRANS64.TRYWAIT P1, [UR6+0x30850], R0 ;  /* 0x03085000ff0075a7 */ /* 0x000ee40008020146 */
[----:B---3--:R-:W-:Y:S05]  /*5940*/  @!P1 BRA `(.L_x_1019) ;  /* 0x000000f000609947 */ /* 0x008fea0003800000 */
.L_x_1018:
[----:B------:R-:W-:Y:S01]  /*5950*/  UIADD3 UR10, UR40, 0x400, URZ ;  /* 0x00000400280a7890 */ /* 0x000fe2000fffe03f */
[----:B------:R-:W-:Y:S01]  /*5960*/  WARPGROUP.ARRIVE ;  /* 0x00000000000079c5 */ /* 0x000fe20000000000 */
[----:B------:R-:W-:Y:S02]  /*5970*/  UMOV UR11, 0x40000040 ;  /* 0x40000040000b7882 */ /* 0x000fe40000000000 */
[----:B------:R-:W-:-:S04]  /*5980*/  USHF.R.U32.HI UR10, URZ, 0x4, UR10 ;  /* 0x000000043f0a7899 */ /* 0x000fc8000801160a */
[----:B------:R-:W-:-:S04]  /*5990*/  ULOP3.LUT UR10, UR10, 0x3fff, URZ, 0xc0, !UPT ;  /* 0x00003fff0a0a7892 */ /* 0x000fc8000f8ec03f */
[----:B------:R-:W-:-:S04]  /*59a0*/  ULOP3.LUT UR10, UR10, 0x2000000, URZ, 0xfc, !UPT ;  /* 0x020000000a0a7892 */ /* 0x000fc8000f8efc3f */
[----:B------:R-:W-:-:S07]  /*59b0*/  ULEA UR4, UR4, UR10, 0xb ;  /* 0x0000000a04047291 */ /* 0x000fce000f8e583f */
        /* <DEDUP_REMOVED lines=23> */
.L_x_1020:
[----:B------:R-:W-:Y:S01]  /*5b30*/  R2UR UR4, R22 ;  /* 0x00000000160472ca */ /* 0x000fe200000e0000 */
[----:B------:R-:W3:Y:S01]  /*5b40*/  S2UR UR10, SR_CgaCtaId ;  /* 0x00000000000a79c3 */ /* 0x000ee20000008800 */
[----:B------:R-:W-:Y:S01]  /*5b50*/  FMUL.FTZ R186, R156, UR5 ;  /* 0x000000059cba7c20 */ /* 0x000fe20008410000 */
[----:B------:R-:W-:Y:S01]  /*5b60*/  FMUL.FTZ R156, R159, UR5 ;  /* 0x000000059f9c7c20 */ /* 0x000fe20008410000 */
[----:B------:R-:W-:Y:S01]  /*5b70*/  FMUL.FTZ R159, R166, UR5 ;  /* 0x00000005a69f7c20 */ /* 0x000fe20008410000 */
[----:B0-2---:R-:W-:Y:S01]  /*5b80*/  FMUL.FTZ R0, R154, UR5 ;  /* 0x000000059a007c20 */ /* 0x005fe20008410000 */
[----:B------:R-:W-:Y:S01]  /*5b90*/  FMUL.FTZ R166, R179, UR5 ;  /* 0x00000005b3a67c20 */ /* 0x000fe20008410000 */
[----:B------:R-:W-:Y:S02]  /*5ba0*/  VIADD R179, R200, UR60 ;  /* 0x0000003cc8b37c36 */ /* 0x000fe40008000000 */
[----:B-1----:R-:W-:Y:S01]  /*5bb0*/  FMUL.FTZ R4, R153, UR5 ;  /* 0x0000000599047c20 */ /* 0x002fe20008410000 */
[----:B------:R-:W0:Y:S01]  /*5bc0*/  LDC R154, c[0x0][0x2f0] ;  /* 0x0000bc00ff9a7b82 */ /* 0x000e220000000800 */
[----:B------:R-:W-:Y:S01]  /*5bd0*/  FMUL.FTZ R187, R161, UR5 ;  /* 0x00000005a1bb7c20 */ /* 0x000fe20008410000 */
[----:B------:R-:W-:Y:S01]  /*5be0*/  FMUL.FTZ R161, R170, UR5 ;  /* 0x00000005aaa17c20 */ /* 0x000fe20008410000 */
[----:B------:R-:W-:Y:S01]  /*5bf0*/  IMAD.SHL.U32 R170, R220, 0x40, RZ ;  /* 0x00000040dcaa7824 */ /* 0x000fe200078e00ff */
[----:B------:R-:W-:Y:S01]  /*5c00*/  UISETP.NE.AND UP1, UPT, UR4, URZ, UPT ;  /* 0x0000003f0400728c */ /* 0x000fe2000bf25270 */
[----:B------:R-:W-:Y:S01]  /*5c10*/  FMUL.FTZ R191, R169, UR5 ;  /* 0x00000005a9bf7c20 */ /* 0x000fe20008410000 */
[----:B------:R-:W-:Y:S01]  /*5c20*/  UIADD3 UR7, UR7, 0x30840, URZ ;  /* 0x0003084007077890 */ /* 0x000fe2000fffe03f */
[----:B------:R-:W-:Y:S01]  /*5c30*/  FMUL.FTZ R184, R152, UR5 ;  /* 0x0000000598b87c20 */ /* 0x000fe20008410000 */
[----:B------:R-:W1:Y:S01]  /*5c40*/  LDC R153, c[0x0][0x288] ;  /* 0x0000a200ff997b82 */ /* 0x000e620000000800 */
[----:B------:R-:W-:Y:S01]  /*5c50*/  FMUL.FTZ R152, R155, UR5 ;  /* 0x000000059b987c20 */ /* 0x000fe20008410000 */
[----:B------:R-:W-:Y:S01]  /*5c60*/  PLOP3.LUT P1, PT, PT, PT, UP1, 0x80, 0x0 ;  /* 0x000000000000781c */ /* 0x000fe20003f2f018 */
[----:B------:R-:W-:Y:S01]  /*5c70*/  FMUL.FTZ R185, R157, UR5 ;  /* 0x000000059db97c20 */ /* 0x000fe20008410000 */
[----:B------:R-:W-:Y:S01]  /*5c80*/  PLOP3.LUT P2, PT, PT, PT, UP1, 0x80, 0x0 ;  /* 0x000000000000781c */ /* 0x000fe20003f4f018 */
[----:B------:R-:W-:Y:S01]  /*5c90*/  FMUL.FTZ R155, R158, UR5 ;  /* 0x000000059e9b7c20 */ /* 0x000fe20008410000 */
[----:B------:R-:W-:Y:S01]  /*5ca0*/  UISETP.NE.AND UP0, UPT, UR43, URZ, UPT ;  /* 0x0000003f2b00728c */ /* 0x000fe2000bf05270 */
[----:B------:R-:W-:Y:S01]  /*5cb0*/  FMUL.FTZ R157, R162, UR5 ;  /* 0x00000005a29d7c20 */ /* 0x000fe20008410000 */
[----:B------:R-:W-:Y:S01]  /*5cc0*/  @UP1 ULDC UR4, c[0x0][0x44c] ;  /* 0x0001130000041ab9 */ /* 0x000fe20000000800 */
[----:B---3--:R-:W-:Y:S01]  /*5cd0*/  UPRMT UR7, UR10, 0x654, UR7 ;  /* 0x000006540a077896 */ /* 0x008fe20008000007 */
[----:B------:R-:W-:Y:S01]  /*5ce0*/  FMUL.FTZ R158, R163, UR5 ;  /* 0x00000005a39e7c20 */ /* 0x000fe20008410000 */
[----:B------:R-:W-:Y:S01]  /*5cf0*/  FMUL.FTZ R190, R164, UR5 ;  /* 0x00000005a4be7c20 */ /* 0x000fe20008410000 */
[----:B------:R-:W-:Y:S01]  /*5d00*/  FMUL.FTZ R188, R160, UR5 ;  /* 0x00000005a0bc7c20 */ /* 0x000fe20008410000 */
[----:B------:R-:W-:Y:S01]  /*5d10*/  FMUL.FTZ R162, R171, UR5 ;  /* 0x00000005aba27c20 */ /* 0x000fe20008410000 */
[----:B------:R-:W-:Y:S01]  /*5d20*/  FMUL.FTZ R163, R174, UR5 ;  /* 0x00000005aea37c20 */ /* 0x000fe20008410000 */
[----:B------:R-:W-:Y:S01]  /*5d30*/  @P1 IMAD.HI.U32 R2, R179, UR4, RZ ;  /* 0x00000004b3021c27 */ /* 0x000fe2000f8e00ff */
[----:B------:R-:W-:-:S03]  /*5d40*/  @UP1 ULDC UR4, c[0x0][0x450] ;  /* 0x0001140000041ab9 */ /* 0x000fc60000000800 */
[----:B------:R-:W-:Y:S01]  /*5d50*/  FMUL.FTZ R164, R175, UR5 ;  /* 0x00000005afa47c20 */ /* 0x000fe20008410000 */
[----:B------:R-:W-:Y:S01]  /*5d60*/  FMUL.FTZ R189, R165, UR5 ;  /* 0x00000005a5bd7c20 */ /* 0x000fe20008410000 */
[----:B------:R-:W-:Y:S01]  /*5d70*/  FMUL.FTZ R160, R167, UR5 ;  /* 0x00000005a7a07c20 */ /* 0x000fe20008410000 */
[----:B------:R-:W-:Y:S01]  /*5d80*/  @P2 SHF.R.U32.HI R179, RZ, UR4, R2 ;  /* 0x00000004ffb32c19 */ /* 0x000fe20008011602 */
[----:B------:R-:W-:Y:S01]  /*5d90*/  FMUL.FTZ R192, R168, UR5 ;  /* 0x00000005a8c07c20 */ /* 0x000fe20008410000 */
[----:B------:R-:W-:Y:S01]  /*5da0*/  IADD3 R2, -R170, 0x1, RZ ;  /* 0x00000001aa027810 */ /* 0x000fe20007ffe1ff */
[----:B------:R-:W-:Y:S01]  /*5db0*/  FMUL.FTZ R171, R172, UR5 ;  /* 0x00000005acab7c20 */ /* 0x000fe20008410000 */
[----:B------:R-:W-:Y:S01]  /*5dc0*/  FMUL.FTZ R174, R176, UR5 ;  /* 0x00000005b0ae7c20 */ /* 0x000fe20008410000 */
[----:B------:R-:W2:Y:S01]  /*5dd0*/  SHFL.IDX PT, R169, R179, RZ, 0x1c1f ;  /* 0x001c1fffb3a97589 */ /* 0x000ea200000e0000 */
[----:B------:R-:W-:Y:S01]  /*5de0*/  FMUL.FTZ R175, R177, UR5 ;  /* 0x00000005b1af7c20 */ /* 0x000fe20008410000 */
[----:B------:R-:W-:Y:S01]  /*5df0*/  FMUL.FTZ R172, R173, UR5 ;  /* 0x00000005adac7c20 */ /* 0x000fe20008410000 */
[----:B------:R-:W-:Y:S01]  /*5e00*/  FMUL.FTZ R165, R178, UR5 ;  /* 0x00000005b2a57c20 */ /* 0x000fe20008410000 */
[----:B------:R-:W-:Y:S01]  /*5e10*/  FMUL.FTZ R177, R180, UR5 ;  /* 0x00000005b4b17c20 */ /* 0x000fe20008410000 */
[----:B------:R-:W-:Y:S01]  /*5e20*/  FMUL.FTZ R176, R181, UR5 ;  /* 0x00000005b5b07c20 */ /* 0x000fe20008410000 */
[----:B------:R-:W-:Y:S01]  /*5e30*/  FMUL.FTZ R167, R182, UR5 ;  /* 0x00000005b6a77c20 */ /* 0x000fe20008410000 */
[----:B------:R-:W-:-:S02]  /*5e40*/  IMAD R3, R19, -0x2, R2 ;  /* 0xfffffffe13037824 */ /* 0x000fc400078e0202 */
[----:B------:R-:W-:Y:S01]  /*5e50*/  FMUL.FTZ R168, R183, UR5 ;  /* 0x00000005b7a87c20 */ /* 0x000fe20008410000 */
[----:B------:R-:W-:Y:S01]  /*5e60*/  PLOP3.LUT P1, PT, PT, PT, UP0, 0x40, 0x0 ;  /* 0x000000000000781c */ /* 0x000fe20003f2e808 */
[----:B------:R-:W-:Y:S01]  /*5e70*/  SYNCS.ARRIVE.TRANS64.RED.A1T0 RZ, [UR7], RZ ;  /* 0x000000ffffff79a7 */ /* 0x000fe20008100407 */
[----:B0-----:R-:W-:Y:S01]  /*5e80*/  IMAD R2, R154, UR42, R3 ;  /* 0x0000002a9a027c24 */ /* 0x001fe2000f8e0203 */
[----:B------:R-:W0:Y:S01]  /*5e90*/  MUFU.TANH R184, R184 ;  /* 0x000000b800b87308 */ /* 0x000e220000002400 */
[----:B------:R-:W-:Y:S01]  /*5ea0*/  UMOV UR7, UR55 ;  /* 0x0000003700077c82 */ /* 0x000fe20008000000 */
[----:B------:R-:W-:Y:S01]  /*5eb0*/  ULDC UR10, c[0x0][0x9e0] ;  /* 0x00027800000a7ab9 */ /* 0x000fe20000000800 */
[----:B------:R-:W-:Y:S01]  /*5ec0*/  ULOP3.LUT UR4, URZ, UR7, URZ, 0x33, !UPT ;  /* 0x000000073f047292 */ /* 0x000fe2000f8e333f */
[----:B-1----:R-:W-:-:S04]  /*5ed0*/  IADD3 R2, R2, -R153, RZ ;  /* 0x8000009902027210 */ /* 0x002fc80007ffe0ff */
[----:B------:R-:W1:Y:S01]  /*5ee0*/  MUFU.TANH R4, R4 ;  /* 0x0000000400047308 */ /* 0x000e620000002400 */
[C---:B------:R-:W-:Y:S02]  /*5ef0*/  VIADD R173, R2.reuse, UR10 ;  /* 0x0000000a02ad7c36 */ /* 0x040fe40008000000 */
[----:B------:R-:W-:Y:S02]  /*5f00*/  VIADD R178, R2, UR4 ;  /* 0x0000000402b27c36 */ /* 0x000fe40008000000 */
[--C-:B--2---:R-:W-:Y:S02]  /*5f10*/  IMAD.IADD R180, R173, 0x1, R169.reuse ;  /* 0x00000001adb47824 */ /* 0x104fe400078e02a9 */
[----:B------:R-:W-:Y:S01]  /*5f20*/  IMAD.IADD R181, R178, 0x1, R169 ;  /* 0x00000001b2b57824 */ /* 0x000fe200078e02a9 */
[----:B------:R-:W2:Y:S08]  /*5f30*/  MUFU.TANH R0, R0 ;  /* 0x0000000000007308 */ /* 0x000eb00000002400 */
[----:B------:R-:W3:Y:S08]  /*5f40*/  MUFU.TANH R152, R152 ;  /* 0x0000009800987308 */ /* 0x000ef00000002400 */
[----:B------:R-:W4:Y:S08]  /*5f50*/  MUFU.TANH R186, R186 ;  /* 0x000000ba00ba7308 */ /* 0x000f300000002400 */
        /* <DEDUP_REMOVED lines=26> */
[----:B------:R-:W0:Y:S01]  /*6100*/  MUFU.TANH R168, R168 ;  /* 0x000000a800a87308 */ /* 0x000e220000002400 */
[----:B-1234-:R-:W-:Y:S05]  /*6110*/  @P1 BRA `(.L_x_1021) ;  /* 0x00000000005c1947 */ /* 0x01efea0003800000 */
[----:B------:R-:W-:Y:S01]  /*6120*/  IMAD R2, R154, UR42, R169 ;  /* 0x0000002a9a027c24 */ /* 0x000fe2000f8e02a9 */
[----:B------:R-:W-:Y:S03]  /*6130*/  BSSY B0, `(.L_x_1022) ;  /* 0x0000011000007945 */ /* 0x000fe60003800000 */
[----:B------:R-:W-:-:S05]  /*6140*/  IMAD.IADD R169, R2, 0x1, -R153 ;  /* 0x0000000102a97824 */ /* 0x000fca00078e0a99 */
[----:B------:R-:W-:-:S13]  /*6150*/  ISETP.GT.AND P1, PT, R169, -0x1, PT ;  /* 0xffffffffa900780c */ /* 0x000fda0003f24270 */
[----:B------:R-:W-:Y:S05]  /*6160*/  @P1 BRA `(.L_x_1023) ;  /* 0x0000000000201947 */ /* 0x000fea0003800000 */
[----:B------:R-:W-:Y:S01]  /*6170*/  IMAD.U32 R183, RZ, RZ, UR51 ;  /* 0x00000033ffb77e24 */ /* 0x000fe2000f8e00ff */
[----:B------:R-:W-:-:S04]  /*6180*/  LOP3.LUT R169, RZ, R169, RZ, 0x33, !PT ;  /* 0x000000a9ffa97212 */ /* 0x000fc800078e33ff */
[----:B------:R-:W-:-:S13]  /*6190*/  ISETP.NE.AND P1, PT, R183, 0x1, PT ;  /* 0x00000001b700780c */ /* 0x000fda0003f25270 */
[----:B------:R-:W1:Y:S02]  /*61a0*/  @P1 LDC.64 R2, c[0x0][0x9e8] ;  /* 0x00027a00ff021b82 */ /* 0x000e640000000a00 */
[----:B-1----:R-:W-:-:S05]  /*61b0*/  @P1 IMAD.HI.U32 R2, R169, R2, RZ ;  /* 0x00000002a9021227 */ /* 0x002fca00078e00ff */
[----:B------:R-:W-:-:S04]  /*61c0*/  @P1 SHF.R.U32.HI R169, RZ, R3, R2 ;  /* 0x00000003ffa91219 */ /* 0x000fc80000011602 */
[----:B------:R-:W-:Y:S01]  /*61d0*/  LOP3.LUT R169, RZ, R169, RZ, 0x33, !PT ;  /* 0x000000a9ffa97212 */ /* 0x000fe200078e33ff */
[----:B------:R-:W-:Y:S06]  /*61e0*/  BRA `(.L_x_1024) ;  /* 0x0000000000147947 */ /* 0x000fec0003800000 */
.L_x_1023:
[----:B------:R-:W-:-:S04]  /*61f0*/  MOV R183, UR51 ;  /* 0x0000003300b77c02 */ /* 0x000fc80008000f00 */
[----:B------:R-:W-:-:S13]  /*6200*/  ISETP.NE.AND P1, PT, R183, 0x1, PT ;  /* 0x00000001b700780c */ /* 0x000fda0003f25270 */
[----:B------:R-:W1:Y:S02]  /*6210*/  @P1 LDC.64 R2, c[0x0][0x9e8] ;  /* 0x00027a00ff021b82 */ /* 0x000e640000000a00 */
[----:B-1----:R-:W-:-:S05]  /*6220*/  @P1 IMAD.HI.U32 R2, R169, R2, RZ ;  /* 0x00000002a9021227 */ /* 0x002fca00078e00ff */
[----:B------:R-:W-:-:S07]  /*6230*/  @P1 SHF.R.U32.HI R169, RZ, R3, R2 ;  /* 0x00000003ffa91219 */ /* 0x000fce0000011602 */
.L_x_1024:
[----:B------:R-:W-:Y:S05]  /*6240*/  BSYNC B0 ;  /* 0x0000000000007941 */ /* 0x000fea0003800000 */
.L_x_1022:
[----:B------:R-:W-:-:S04]  /*6250*/  IMAD R2, R169, R183, -R170 ;  /* 0x000000b7a9027224 */ /* 0x000fc800078e0aaa */
[----:B------:R-:W-:-:S05]  /*6260*/  IMAD R2, R19, -0x2, R2 ;  /* 0xfffffffe13027824 */ /* 0x000fca00078e0202 */
[----:B------:R-:W-:Y:S02]  /*6270*/  VIADDMNMX R180, R2, R183, R180, PT ;  /* 0x000000b702b47246 */ /* 0x000fe400038001b4 */
[----:B------:R-:W-:-:S07]  /*6280*/  VIMNMX R181, R181, R2, !PT ;  /* 0x00000002b5b57248 */ /* 0x000fce0007fe0100 */
.L_x_1021:
[----:B------:R-:W-:Y:S01]  /*6290*/  ISETP.GT.AND P1, PT, R220, -0x1, PT ;  /* 0xffffffffdc00780c */ /* 0x000fe20003f24270 */
[----:B------:R-:W1:Y:S01]  /*62a0*/  SHFL.IDX PT, R179, R179, 0x1, 0x1c1f ;  /* 0x003c1f00b3b37f89 */ /* 0x000e6200000e0000 */
[----:B------:R-:W-:Y:S02]  /*62b0*/  UISETP.NE.AND UP0, UPT, UR43, URZ, UPT ;  /* 0x0000003f2b00728c */ /* 0x000fe4000bf05270 */
[C---:B------:R-:W-:Y:S02]  /*62c0*/  ISETP.GT.AND P4, PT, R181.reuse, 0x1, P1 ;  /* 0x00000001b500780c */ /* 0x040fe40000f84270 */
[----:B------:R-:W-:Y:S02]  /*62d0*/  ISETP.GT.AND P5, PT, R181, RZ, P1 ;  /* 0x000000ffb500720c */ /* 0x000fe40000fa4270 */
[C---:B------:R-:W-:Y:S02]  /*62e0*/  ISETP.LT.OR P4, PT, R180.reuse, 0x2, P4 ;  /* 0x00000002b400780c */ /* 0x040fe40002781670 */
[----:B------:R-:W-:-:S02]  /*62f0*/  ISETP.LT.OR P5, PT, R180, 0x1, P5 ;  /* 0x00000001b400780c */ /* 0x000fc40002fa1670 */
[----:B------:R-:W-:Y:S02]  /*6300*/  FSEL R169, R4, -INF , !P4 ;  /* 0xff80000004a97808 */ /* 0x000fe40006000000 */
[C---:B------:R-:W-:Y:S02]  /*6310*/  ISETP.GT.AND P4, PT, R181.reuse, 0x18, P1 ;  /* 0x00000018b500780c */ /* 0x040fe40000f84270 */
[----:B0-----:R-:W-:Y:S02]  /*6320*/  FSEL R184, R184, -INF , !P5 ;  /* 0xff800000b8b87808 */ /* 0x001fe40006800000 */
[----:B------:R-:W-:Y:S02]  /*6330*/  ISETP.LT.OR P4, PT, R180, 0x19, P4 ;  /* 0x00000019b400780c */ /* 0x000fe40002781670 */
[C---:B------:R-:W-:Y:S02]  /*6340*/  ISETP.GT.AND P6, PT, R181.reuse, 0x8, P1 ;  /* 0x00000008b500780c */ /* 0x040fe40000fc4270 */
[----:B------:R-:W-:-:S02]  /*6350*/  ISETP.GT.AND P2, PT, R181, 0x9, P1 ;  /* 0x00000009b500780c */ /* 0x000fc40000f44270 */
[----:B------:R-:W-:Y:S01]  /*6360*/  ISETP.GT.AND P3, PT, R181, 0x10, P1 ;  /* 0x00000010b500780c */ /* 0x000fe20000f64270 */
[--C-:B-1----:R-:W-:Y:S01]  /*6370*/  IMAD.IADD R173, R173, 0x1, R179.reuse ;  /* 0x00000001adad7824 */ /* 0x102fe200078e02b3 */
[C---:B------:R-:W-:Y:S01]  /*6380*/  ISETP.GT.AND P5, PT, R181.reuse, 0x11, P1 ;  /* 0x00000011b500780c */ /* 0x040fe20000fa4270 */
[----:B------:R-:W-:Y:S01]  /*6390*/  IMAD.IADD R178, R178, 0x1, R179 ;  /* 0x00000001b2b27824 */ /* 0x000fe200078e02b3 */
[----:B------:R-:W-:Y:S02]  /*63a0*/  FSEL R190, R190, -INF , !P4 ;  /* 0xff800000bebe7808 */ /* 0x000fe40006000000 */
[----:B------:R-:W-:Y:S02]  /*63b0*/  ISETP.GT.AND P4, PT, R181, 0x29, P1 ;  /* 0x00000029b500780c */ /* 0x000fe40000f84270 */
[C---:B------:R-:W-:Y:S02]  /*63c0*/  ISETP.LT.OR P6, PT, R180.reuse, 0x9, P6 ;  /* 0x00000009b400780c */ /* 0x040fe400037c1670 */
[----:B------:R-:W-:-:S02]  /*63d0*/  ISETP.LT.OR P2, PT, R180, 0xa, P2 ;  /* 0x0000000ab400780c */ /* 0x000fc40001741670 */
[C---:B------:R-:W-:Y:S02]  /*63e0*/  ISETP.LT.OR P3, PT, R180.reuse, 0x11, P3 ;  /* 0x00000011b400780c */ /* 0x040fe40001f61670 */
[C---:B------:R-:W-:Y:S02]  /*63f0*/  ISETP.LT.OR P5, PT, R180.reuse, 0x12, P5 ;  /* 0x00000012b400780c */ /* 0x040fe40002fa1670 */
[----:B------:R-:W-:Y:S02]  /*6400*/  ISETP.LT.OR P4, PT, R180, 0x2a, P4 ;  /* 0x0000002ab400780c */ /* 0x000fe40002781670 */
[----:B------:R-:W-:Y:S02]  /*6410*/  FSEL R186, R186, -INF , !P6 ;  /* 0xff800000baba7808 */ /* 0x000fe40007000000 */
[----:B------:R-:W-:Y:S02]  /*6420*/  FSEL R185, R185, -INF , !P2 ;  /* 0xff800000b9b97808 */ /* 0x000fe40005000000 */
[----:B------:R-:W-:-:S02]  /*6430*/  FSEL R188, R188, -INF , !P3 ;  /* 0xff800000bcbc7808 */ /* 0x000fc40005800000 */
[----:B------:R-:W-:Y:S02]  /*6440*/  FSEL R187, R187, -INF , !P5 ;  /* 0xff800000bbbb7808 */ /* 0x000fe40006800000 */
[C---:B------:R-:W-:Y:S02]  /*6450*/  ISETP.GT.AND P6, PT, R181.reuse, 0x19, P1 ;  /* 0x00000019b500780c */ /* 0x040fe40000fc4270 */
[C---:B------:R-:W-:Y:S02]  /*6460*/  ISETP.GT.AND P2, PT, R181.reuse, 0x20, P1 ;  /* 0x00000020b500780c */ /* 0x040fe40000f44270 */
[C---:B------:R-:W-:Y:S02]  /*6470*/  ISETP.GT.AND P3, PT, R181.reuse, 0x21, P1 ;  /* 0x00000021b500780c */ /* 0x040fe40000f64270 */
[----:B------:R-:W-:Y:S02]  /*6480*/  ISETP.GT.AND P5, PT, R181, 0x28, P1 ;  /* 0x00000028b500780c */ /* 0x000fe40000fa4270 */
[----:B------:R-:W-:-:S02]  /*6490*/  FSEL R172, R172, -INF , !P4 ;  /* 0xff800000acac7808 */ /* 0x000fc40006000000 */
[----:B------:R-:W-:Y:S02]  /*64a0*/  PLOP3.LUT P4, PT, PT, PT, UP0, 0x40, 0x0 ;  /* 0x000000000000781c */ /* 0x000fe40003f8e808 */
[C---:B------:R-:W-:Y:S02]  /*64b0*/  ISETP.LT.OR P6, PT, R180.reuse, 0x1a, P6 ;  /* 0x0000001ab400780c */ /* 0x040fe400037c1670 */
[C---:B------:R-:W-:Y:S02]  /*64c0*/  ISETP.LT.OR P2, PT, R180.reuse, 0x21, P2 ;  /* 0x00000021b400780c */ /* 0x040fe40001741670 */
[C---:B------:R-:W-:Y:S02]  /*64d0*/  ISETP.LT.OR P3, PT, R180.reuse, 0x22, P3 ;  /* 0x00000022b400780c */ /* 0x040fe40001f61670 */
[----:B------:R-:W-:Y:S02]  /*64e0*/  ISETP.LT.OR P5, PT, R180, 0x29, P5 ;  /* 0x00000029b400780c */ /* 0x000fe40002fa1670 */
[----:B------:R-:W-:-:S02]  /*64f0*/  FSEL R189, R189, -INF , !P6 ;  /* 0xff800000bdbd7808 */ /* 0x000fc40007000000 */
[----:B------:R-:W-:Y:S02]  /*6500*/  FSEL R192, R192, -INF , !P2 ;  /* 0xff800000c0c07808 */ /* 0x000fe40005000000 */
[----:B------:R-:W-:Y:S02]  /*6510*/  FSEL R191, R191, -INF , !P3 ;  /* 0xff800000bfbf7808 */ /* 0x000fe40005800000 */
[----:B------:R-:W-:Y:S02]  /*6520*/  FSEL R171, R171, -INF , !P5 ;  /* 0xff800000abab7808 */ /* 0x000fe40006800000 */
[C---:B------:R-:W-:Y:S02]  /*6530*/  ISETP.GT.AND P6, PT, R181.reuse, 0x30, P1 ;  /* 0x00000030b500780c */ /* 0x040fe40000fc4270 */
[C---:B------:R-:W-:Y:S02]  /*6540*/  ISETP.GT.AND P2, PT, R181.reuse, 0x31, P1 ;  /* 0x00000031b500780c */ /* 0x040fe40000f44270 */
[----:B------:R-:W-:-:S02]  /*6550*/  ISETP.GT.AND P3, PT, R181, 0x38, P1 ;  /* 0x00000038b500780c */ /* 0x000fc40000f64270 */
[----:B------:R-:W-:Y:S02]  /*6560*/  ISETP.GT.AND P5, PT, R181, 0x39, P1 ;  /* 0x00000039b500780c */ /* 0x000fe40000fa4270 */
[C---:B------:R-:W-:Y:S02]  /*6570*/  ISETP.LT.OR P6, PT, R180.reuse, 0x31, P6 ;  /* 0x00000031b400780c */ /* 0x040fe400037c1670 */
[C---:B------:R-:W-:Y:S02]  /*6580*/  ISETP.LT.OR P2, PT, R180.reuse, 0x32, P2 ;  /* 0x00000032b400780c */ /* 0x040fe40001741670 */
[C---:B------:R-:W-:Y:S02]  /*6590*/  ISETP.LT.OR P3, PT, R180.reuse, 0x39, P3 ;  /* 0x00000039b400780c */ /* 0x040fe40001f61670 */
[----:B------:R-:W-:Y:S02]  /*65a0*/  ISETP.LT.OR P5, PT, R180, 0x3a, P5 ;  /* 0x0000003ab400780c */ /* 0x000fe40002fa1670 */
[----:B------:R-:W-:-:S02]  /*65b0*/  FSEL R174, R174, -INF , !P6 ;  /* 0xff800000aeae7808 */ /* 0x000fc40007000000 */
[----:B------:R-:W-:Y:S02]  /*65c0*/  FSEL R175, R175, -INF , !P2 ;  /* 0xff800000afaf7808 */ /* 0x000fe40005000000 */
[----:B------:R-:W-:Y:S02]  /*65d0*/  FSEL R177, R177, -INF , !P3 ;  /* 0xff800000b1b17808 */ /* 0x000fe40005800000 */
[----:B------:R-:W-:Y:S01]  /*65e0*/  FSEL R176, R176, -INF , !P5 ;  /* 0xff800000b0b07808 */ /* 0x000fe20006800000 */
[----:B------:R-:W-:Y:S06]  /*65f0*/  @P4 BRA `(.L_x_1025) ;  /* 0x00000000005c4947 */ /* 0x000fec0003800000 */
        /* <DEDUP_REMOVED lines=8> */
[----:B------:R-:W0:Y:S02]  /*6680*/  @P2 LDC.64 R2, c[0x0][0x9e8] ;  /* 0x00027a00ff022b82 */ /* 0x000e240000000a00 */
[----:B0-----:R-:W-:-:S05]  /*6690*/  @P2 IMAD.HI.U32 R2, R179, R2, RZ ;  /* 0x00000002b3022227 */ /* 0x001fca00078e00ff */
[----:B------:R-:W-:-:S04]  /*66a0*/  @P2 SHF.R.U32.HI R179, RZ, R3, R2 ;  /* 0x00000003ffb32219 */ /* 0x000fc80000011602 */
[----:B------:R-:W-:Y:S01]  /*66b0*/  LOP3.LUT R179, RZ, R179, RZ, 0x33, !PT ;  /* 0x000000b3ffb37212 */ /* 0x000fe200078e33ff */
[----:B------:R-:W-:Y:S06]  /*66c0*/  BRA `(.L_x_1028) ;  /* 0x0000000000147947 */ /* 0x000fec0003800000 */
.L_x_1027:
[----:B------:R-:W-:-:S05]  /*66d0*/  IMAD.U32 R4, RZ, RZ, UR51 ;  /* 0x00000033ff047e24 */ /* 0x000fca000f8e00ff */
[----:B------:R-:W-:-:S13]  /*66e0*/  ISETP.NE.AND P2, PT, R4, 0x1, PT ;  /* 0x000000010400780c */ /* 0x000fda0003f45270 */
[----:B------:R-:W0:Y:S02]  /*66f0*/  @P2 LDC.64 R2, c[0x0][0x9e8] ;  /* 0x00027a00ff022b82 */ /* 0x000e240000000a00 */
[----:B0-----:R-:W-:-:S05]  /*6700*/  @P2 IMAD.HI.U32 R2, R179, R2, RZ ;  /* 0x00000002b3022227 */ /* 0x001fca00078e00ff */
[----:B------:R-:W-:-:S07]  /*6710*/  @P2 SHF.R.U32.HI R179, RZ, R3, R2 ;  /* 0x00000003ffb32219 */ /* 0x000fce0000011602 */
.L_x_1028:
[----:B------:R-:W-:Y:S05]  /*6720*/  BSYNC B0 ;  /* 0x0000000000007941 */ /* 0x000fea0003800000 */
.L_x_1026:
[----:B------:R-:W-:-:S04]  /*6730*/  IMAD R170, R179, R4, -R170 ;  /* 0x00000004b3aa7224 */ /* 0x000fc800078e0aaa */
[----:B------:R-:W-:-:S05]  /*6740*/  IMAD R170, R19, -0x2, R170 ;  /* 0xfffffffe13aa7824 */ /* 0x000fca00078e02aa */
[----:B------:R-:W-:Y:S02]  /*6750*/  VIADDMNMX R173, R170, R4, R173, PT ;  /* 0x00000004aaad7246 */ /* 0x000fe400038001ad */
[----:B------:R-:W-:-:S07]  /*6760*/  VIMNMX R178, R178, R170, !PT ;  /* 0x000000aab2b27248 */ /* 0x000fce0007fe0100 */
.L_x_1025:
[----:B------:R-:W-:Y:S01]  /*6770*/  FMNMX.FTZ R2, R184, R21, !PT ;  /* 0x00000015b8027209 */ /* 0x000fe20007810000 */
[----:B------:R-:W-:Y:S01]  /*6780*/  UMOV UR10, UR54 ;  /* 0x00000036000a7c82 */ /* 0x000fe20008000000 */
[C---:B------:R-:W-:Y:S02]  /*6790*/  ISETP.GT.AND P3, PT, R178.reuse, RZ, P1 ;  /* 0x000000ffb200720c */ /* 0x040fe40000f64270 */
[----:B------:R-:W-:Y:S02]  /*67a0*/  FMNMX.FTZ R3, R169, R2, !PT ;  /* 0x00000002a9037209 */ /* 0x000fe40007810000 */
[----:B------:R-:W-:Y:S02]  /*67b0*/  ISETP.GT.AND P4, PT, R178, 0x1, P1 ;  /* 0x00000001b200780c */ /* 0x000fe40000f84270 */
[----:B------:R-:W-:Y:S02]  /*67c0*/  FMNMX.FTZ R2, R186, R3, !PT ;  /* 0x00000003ba027209 */ /* 0x000fe40007810000 */
[----:B------:R-:W-:-:S02]  /*67d0*/  ISETP.LT.OR P3, PT, R173, 0x1, P3 ;  /* 0x00000001ad00780c */ /* 0x000fc40001f61670 */
[----:B------:R-:W-:Y:S02]  /*67e0*/  FMNMX.FTZ R3, R185, R2, !PT ;  /* 0x00000002b9037209 */ /* 0x000fe40007810000 */
[----:B------:R-:W-:Y:S02]  /*67f0*/  ISETP.GT.AND P6, PT, R178, 0x8, P1 ;  /* 0x00000008b200780c */ /* 0x000fe40000fc4270 */
[----:B------:R-:W-:Y:S02]  /*6800*/  FMNMX.FTZ R2, R188, R3, !PT ;  /* 0x00000003bc027209 */ /* 0x000fe40007810000 */
[----:B------:R-:W-:Y:S02]  /*6810*/  ISETP.LT.OR P4, PT, R173, 0x2, P4 ;  /* 0x00000002ad00780c */ /* 0x000fe40002781670 */
[----:B------:R-:W-:Y:S02]  /*6820*/  FMNMX.FTZ R3, R187, R2, !PT ;  /* 0x00000002bb037209 */ /* 0x000fe40007810000 */
[----:B------:R-:W-:-:S02]  /*6830*/  ISETP.GT.AND P2, PT, R178, 0x9, P1 ;  /* 0x00000009b200780c */ /* 0x000fc40000f44270 */
[----:B------:R-:W-:Y:S02]  /*6840*/  FMNMX.FTZ R2, R190, R3, !PT ;  /* 0x00000003be027209 */ /* 0x000fe40007810000 */
[----:B------:R-:W-:Y:S02]  /*6850*/  ISETP.LT.OR P6, PT, R173, 0x9, P6 ;  /* 0x00000009ad00780c */ /* 0x000fe400037c1670 */
[----:B------:R-:W-:Y:S02]  /*6860*/  FMNMX.FTZ R3, R189, R2, !PT ;  /* 0x00000002bd037209 */ /* 0x000fe40007810000 */
[----:B------:R-:W-:Y:S02]  /*6870*/  FSEL R152, R152, -INF , !P4 ;  /* 0xff80000098987808 */ /* 0x000fe40006000000 */
        /* <DEDUP_REMOVED lines=9> */
[----:B------:R-:W-:Y:S02]  /*6910*/  FSEL R156, R156, -INF , !P2 ;  /* 0xff8000009c9c7808 */ /* 0x000fe40005000000 */
[----:B------:R-:W-:Y:S02]  /*6920*/  FMNMX.FTZ R2, R175, R2, !PT ;  /* 0x00000002af027209 */ /* 0x000fe40007810000 */
[----:B------:R-:W-:Y:S02]  /*6930*/  ISETP.LT.OR P5, PT, R173, 0x11, P5 ;  /* 0x00000011ad00780c */ /* 0x000fe40002fa1670 */
[----:B------:R-:W-:Y:S02]  /*6940*/  FMNMX.FTZ R3, R177, R2, !PT ;  /* 0x00000002b1037209 */ /* 0x000fe40007810000 */
[----:B------:R-:W-:-:S02]  /*6950*/  ISETP.GT.AND P6, PT, R178, 0x18, P1 ;  /* 0x00000018b200780c */ /* 0x000fc40000fc4270 */
[----:B------:R-:W-:Y:S02]  /*6960*/  FMNMX.FTZ R3, R176, R3, !PT ;  /* 0x00000003b0037209 */ /* 0x000fe40007810000 */
[----:B------:R-:W-:Y:S02]  /*6970*/  ISETP.LT.OR P4, PT, R173, 0x12, P4 ;  /* 0x00000012ad00780c */ /* 0x000fe40002781670 */
[----:B------:R-:W-:Y:S01]  /*6980*/  FSEL R157, R157, -INF , !P5 ;  /* 0xff8000009d9d7808 */ /* 0x000fe20006800000 */
[----:B------:R-:W0:Y:S01]  /*6990*/  SHFL.BFLY PT, R2, R3, 0x2, 0x1f ;  /* 0x0c401f0003027f89 */ /* 0x000e2200000e0000 */
[----:B------:R-:W-:Y:S02]  /*69a0*/  ISETP.GT.AND P2, PT, R178, 0x19, P1 ;  /* 0x00000019b200780c */ /* 0x000fe40000f44270 */
[----:B------:R-:W-:Y:S02]  /*69b0*/  ISETP.LT.OR P6, PT, R173, 0x19, P6 ;  /* 0x00000019ad00780c */ /* 0x000fe400037c1670 */
[----:B------:R-:W-:-:S02]  /*69c0*/  FSEL R158, R158, -INF , !P4 ;  /* 0xff8000009e9e7808 */ /* 0x000fc40006000000 */
[----:B------:R-:W-:Y:S02]  /*69d0*/  FSEL R159, R159, -INF , !P6 ;  /* 0xff8000009f9f7808 */ /* 0x000fe40007000000 */
[C---:B------:R-:W-:Y:S02]  /*69e0*/  ISETP.LT.OR P2, PT, R173.reuse, 0x1a, P2 ;  /* 0x0000001aad00780c */ /* 0x040fe40001741670 */
[----:B------:R-:W-:Y:S02]  /*69f0*/  ISETP.GT.AND P5, PT, R178, 0x21, P1 ;  /* 0x00000021b200780c */ /* 0x000fe40000fa4270 */
[----:B------:R-:W-:Y:S02]  /*6a00*/  FSEL R160, R160, -INF , !P2 ;  /* 0xff800000a0a07808 */ /* 0x000fe40005000000 */
[----:B------:R-:W-:Y:S02]  /*6a10*/  ISETP.GT.AND P4, PT, R178, 0x28, P1 ;  /* 0x00000028b200780c */ /* 0x000fe40000f84270 */
[----:B------:R-:W-:-:S02]  /*6a20*/  ISETP.LT.OR P5, PT, R173, 0x22, P5 ;  /* 0x00000022ad00780c */ /* 0x000fc40002fa1670 */
[----:B------:R-:W-:Y:S02]  /*6a30*/  ISETP.GT.AND P6, PT, R178, 0x29, P1 ;  /* 0x00000029b200780c */ /* 0x000fe40000fc4270 */
[----:B------:R-:W-:Y:S02]  /*6a40*/  ISETP.LT.OR P4, PT, R173, 0x29, P4 ;  /* 0x00000029ad00780c */ /* 0x000fe40002781670 */
[----:B------:R-:W-:Y:S02]  /*6a50*/  FSEL R162, R162, -INF , !P5 ;  /* 0xff800000a2a27808 */ /* 0x000fe40006800000 */
[----:B0-----:R-:W-:Y:S02]  /*6a60*/  FMNMX.FTZ R2, R3, R2, !PT ;  /* 0x0000000203027209 */ /* 0x001fe40007810000 */
[----:B------:R-:W-:Y:S02]  /*6a70*/  ISETP.GT.AND P2, PT, R178, 0x30, P1 ;  /* 0x00000030b200780c */ /* 0x000fe40000f44270 */
[----:B------:R-:W-:Y:S01]  /*6a80*/  FSEL R170, R163, -INF , !P4 ;  /* 0xff800000a3aa7808 */ /* 0x000fe20006000000 */
[----:B------:R-:W0:Y:S01]  /*6a90*/  SHFL.BFLY PT, R179, R2, 0x1, 0x1f ;  /* 0x0c201f0002b37f89 */ /* 0x000e2200000e0000 */
[----:B------:R-:W-:-:S02]  /*6aa0*/  ISETP.LT.OR P6, PT, R173, 0x2a, P6 ;  /* 0x0000002aad00780c */ /* 0x000fc400037c1670 */
[----:B------:R-:W-:Y:S02]  /*6ab0*/  ISETP.GT.AND P5, PT, R178, 0x31, P1 ;  /* 0x00000031b200780c */ /* 0x000fe40000fa4270 */
[C---:B------:R-:W-:Y:S02]  /*6ac0*/  ISETP.LT.OR P2, PT, R173.reuse, 0x31, P2 ;  /* 0x00000031ad00780c */ /* 0x040fe40001741670 */
[----:B------:R-:W-:Y:S02]  /*6ad0*/  FSEL R164, R164, -INF , !P6 ;  /* 0xff800000a4a47808 */ /* 0x000fe40007000000 */
[----:B------:R-:W-:Y:S02]  /*6ae0*/  ISETP.GT.AND P4, PT, R178, 0x38, P1 ;  /* 0x00000038b200780c */ /* 0x000fe40000f84270 */
[----:B------:R-:W-:Y:S02]  /*6af0*/  ISETP.LT.OR P5, PT, R173, 0x32, P5 ;  /* 0x00000032ad00780c */ /* 0x000fe40002fa1670 */
[----:B------:R-:W-:-:S02]  /*6b00*/  FSEL R165, R165, -INF , !P2 ;  /* 0xff800000a5a57808 */ /* 0x000fc40005000000 */
[----:B------:R-:W-:Y:S02]  /*6b10*/  ISETP.LT.OR P4, PT, R173, 0x39, P4 ;  /* 0x00000039ad00780c */ /* 0x000fe40002781670 */
[----:B------:R-:W-:Y:S02]  /*6b20*/  FSEL R166, R166, -INF , !P5 ;  /* 0xff800000a6a67808 */ /* 0x000fe40006800000 */
[----:B0-----:R-:W-:Y:S02]  /*6b30*/  FMNMX.FTZ R4, R2, R179, !PT ;  /* 0x000000b302047209 */ /* 0x001fe40007810000 */
[----:B------:R-:W-:Y:S02]  /*6b40*/  FSEL R179, R0, -INF , !P3 ;  /* 0xff80000000b37808 */ /* 0x000fe40005800000 */
[----:B------:R-:W-:Y:S02]  /*6b50*/  ISETP.GT.AND P3, PT, R178, 0x20, P1 ;  /* 0x00000020b200780c */ /* 0x000fe40000f64270 */
[----:B------:R-:W-:-:S02]  /*6b60*/  FMNMX.FTZ R3, R179, R20, !PT ;  /* 0x00000014b3037209 */ /* 0x000fc40007810000 */
[----:B------:R-:W-:Y:S02]  /*6b70*/  ISETP.LT.OR P3, PT, R173, 0x21, P3 ;  /* 0x00000021ad00780c */ /* 0x000fe40001f61670 */
[----:B------:R-:W-:Y:S02]  /*6b80*/  FMNMX.FTZ R0, R152, R3, !PT ;  /* 0x0000000398007209 */ /* 0x000fe40007810000 */
[----:B------:R-:W-:Y:S02]  /*6b90*/  FSEL R161, R161, -INF , !P3 ;  /* 0xff800000a1a17808 */ /* 0x000fe40005800000 */
[----:B------:R-:W-:Y:S02]  /*6ba0*/  FMNMX.FTZ R3, R155, R0, !PT ;  /* 0x000000009b037209 */ /* 0x000fe40007810000 */
[----:B------:R-:W-:Y:S02]  /*6bb0*/  ISETP.GT.AND P1, PT, R178, 0x39, P1 ;  /* 0x00000039b200780c */ /* 0x000fe40000f24270 */
[----:B------:R-:W-:-:S02]  /*6bc0*/  FMNMX.FTZ R0, R156, R3, !PT ;  /* 0x000000039c007209 */ /* 0x000fc40007810000 */
[----:B------:R-:W-:Y:S02]  /*6bd0*/  ISETP.LT.OR P1, PT, R173, 0x3a, P1 ;  /* 0x0000003aad00780c */ /* 0x000fe40000f21670 */
[----:B------:R-:W-:Y:S01]  /*6be0*/  FMNMX.FTZ R3, R157, R0, !PT ;  /* 0x000000009d037209 */ /* 0x000fe20007810000 */
[----:B------:R-:W-:Y:S01]  /*6bf0*/  FMUL.FTZ R0, R4, UR10 ;  /* 0x0000000a04007c20 */ /* 0x000fe20008410000 */
[----:B------:R-:W-:Y:S02]  /*6c00*/  FSEL R178, R167, -INF , !P4 ;  /* 0xff800000a7b27808 */ /* 0x000fe40006000000 */
[----:B------:R-:W-:Y:S02]  /*6c10*/  FMNMX.FTZ R2, R158, R3, !PT ;  /* 0x000000039e027209 */ /* 0x000fe40007810000 */
[----:B------:R-:W-:Y:S02]  /*6c20*/  FSEL R180, R168, -INF , !P1 ;  /* 0xff800000a8b47808 */ /* 0x000fe40004800000 */
[----:B------:R-:W-:-:S02]  /*6c30*/  FMNMX.FTZ R3, R159, R2, !PT ;  /* 0x000000029f037209 */ /* 0x000fc40007810000 */
[----:B------:R-:W-:Y:S02]  /*6c40*/  FSETP.NEU.FTZ.AND P3, PT, R4, -INF , PT ;  /* 0xff8000000400780b */ /* 0x000fe40003f7d000 */
[----:B------:R-:W-:Y:S02]  /*6c50*/  FMNMX.FTZ R2, R160, R3, !PT ;  /* 0x00000003a0027209 */ /* 0x000fe40007810000 */
[----:B------:R-:W-:Y:S02]  /*6c60*/  FSEL R0, R0, RZ, P3 ;  /* 0x000000ff00007208 */ /* 0x000fe40001800000 */
[----:B------:R-:W-:-:S03]  /*6c70*/  FMNMX.FTZ R3, R161, R2, !PT ;  /* 0x00000002a1037209 */ /* 0x000fc60007810000 */
[--C-:B------:R-:W-:Y:S01]  /*6c80*/  FFMA.FTZ R196, R169, UR10, -R0.reuse ;  /* 0x0000000aa9c47c23 */ /* 0x100fe20008010800 */
[----:B------:R-:W-:Y:S01]  /*6c90*/  FMNMX.FTZ R3, R162, R3, !PT ;  /* 0x00000003a2037209 */ /* 0x000fe20007810000 */
[--C-:B------:R-:W-:Y:S01]  /*6ca0*/  FFMA.FTZ R169, R175, UR10, -R0.reuse ;  /* 0x0000000aafa97c23 */ /* 0x100fe20008010800 */
[--C-:B------:R-:W-:Y:S01]  /*6cb0*/  FFMA.FTZ R194, R190, UR10, -R0.reuse ;  /* 0x0000000abec27c23 */ /* 0x100fe20008010800 */
[--C-:B------:R-:W-:Y:S01]  /*6cc0*/  FFMA.FTZ R190, R171, UR10, -R0.reuse ;  /* 0x0000000aabbe7c23 */ /* 0x100fe20008010800 */
[----:B------:R-:W-:Y:S01]  /*6cd0*/  FMNMX.FTZ R3, R170, R3, !PT ;  /* 0x00000003aa037209 */ /* 0x000fe20007810000 */
[--C-:B------:R-:W-:Y:S01]  /*6ce0*/  FFMA.FTZ R171, R172, UR10, -R0.reuse ;  /* 0x0000000aacab7c23 */ /* 0x100fe20008010800 */
[----:B------:R-:W-:Y:S01]  /*6cf0*/  FSEL R172, R4, RZ, P3 ;  /* 0x000000ff04ac7208 */ /* 0x000fe20001800000 */
[--C-:B------:R-:W-:Y:S01]  /*6d00*/  FFMA.FTZ R184, R184, UR10, -R0.reuse ;  /* 0x0000000ab8b87c23 */ /* 0x100fe20008010800 */
[----:B------:R-:W-:Y:S01]  /*6d10*/  FMNMX.FTZ R2, R164, R3, !PT ;  /* 0x00000003a4027209 */ /* 0x000fe20007810000 */
[--C-:B------:R-:W-:Y:S01]  /*6d20*/  FFMA.FTZ R198, R186, UR10, -R0.reuse ;  /* 0x0000000abac67c23 */ /* 0x100fe20008010800 */
[--C-:B------:R-:W-:Y:S01]  /*6d30*/  FFMA.FTZ R167, R188, UR10, -R0.reuse ;  /* 0x0000000abca77c23 */ /* 0x100fe20008010800 */
[----:B------:R-:W-:Y:S01]  /*6d40*/  FADD.FTZ R172, -R172, R21 ;  /* 0x00000015acac7221 */ /* 0x000fe20000010100 */
[----:B------:R-:W-:Y:S01]  /*6d50*/  FMNMX.FTZ R3, R165, R2, !PT ;  /* 0x00000002a5037209 */ /* 0x000fe20007810000 */
[----:B------:R0:W-:Y:S01]  /*6d60*/  MUFU.EX2 R163, R184 ;  /* 0x000000b800a37308 */ /* 0x0001e20000000800 */
[--C-:B------:R-:W-:Y:S01]  /*6d70*/  FFMA.FTZ R183, R185, UR10, -R0.reuse ;  /* 0x0000000ab9b77c23 */ /* 0x100fe20008010800 */
[----:B------:R-:W-:Y:S01]  /*6d80*/  FMUL.FTZ R172, R172, UR10 ;  /* 0x0000000aacac7c20 */ /* 0x000fe20008410000 */
[----:B------:R-:W-:Y:S01]  /*6d90*/  FMNMX.FTZ R3, R166, R3, !PT ;  /* 0x00000003a6037209 */ /* 0x000fe20007810000 */
[--C-:B------:R-:W-:Y:S01]  /*6da0*/  FFMA.FTZ R168, R187, UR10, -R0.reuse ;  /* 0x0000000abba87c23 */ /* 0x100fe20008010800 */
[--C-:B------:R-:W-:Y:S01]  /*6db0*/  FFMA.FTZ R181, R189, UR10, -R0.reuse ;  /* 0x0000000abdb57c23 */ /* 0x100fe20008010800 */
[--C-:B------:R-:W-:Y:S01]  /*6dc0*/  FFMA.FTZ R188, R192, UR10, -R0.reuse ;  /* 0x0000000ac0bc7c23 */ /* 0x100fe20008010800 */
[----:B------:R-:W-:Y:S01]  /*6dd0*/  FMNMX.FTZ R3, R178, R3, !PT ;  /* 0x00000003b2037209 */ /* 0x000fe20007810000 */
[--C-:B------:R-:W-:Y:S01]  /*6de0*/  FFMA.FTZ R173, R191, UR10, -R0.reuse ;  /* 0x0000000abfad7c23 */ /* 0x100fe20008010800 */
[--C-:B0-----:R-:W-:Y:S01]  /*6df0*/  FFMA.FTZ R184, R174, UR10, -R0.reuse ;  /* 0x0000000aaeb87c23 */ /* 0x101fe20008010800 */
[--C-:B------:R-:W-:Y:S01]  /*6e00*/  FFMA.FTZ R186, R177, UR10, -R0.reuse ;  /* 0x0000000ab1ba7c23 */ /* 0x100fe20008010800 */
[----:B------:R-:W-:Y:S01]  /*6e10*/  FMNMX.FTZ R3, R180, R3, !PT ;  /* 0x00000003b4037209 */ /* 0x000fe20007810000 */
[----:B------:R-:W-:Y:S01]  /*6e20*/  FFMA.FTZ R176, R176, UR10, -R0 ;  /* 0x0000000ab0b07c23 */ /* 0x000fe20008010800 */
[----:B------:R-:W-:Y:S03]  /*6e30*/  MUFU.EX2 R196, R196 ;  /* 0x000000c400c47308 */ /* 0x000fe60000000800 */
[----:B------:R-:W0:Y:S05]  /*6e40*/  SHFL.BFLY PT, R2, R3, 0x2, 0x1f ;  /* 0x0c401f0003027f89 */ /* 0x000e2a00000e0000 */
[----:B------:R-:W1:Y:S08]  /*6e50*/  MUFU.EX2 R0, R172 ;  /* 0x000000ac00007308 */ /* 0x000e700000000800 */
[----:B------:R-:W2:Y:S08]  /*6e60*/  MUFU.EX2 R198, R198 ;  /* 0x000000c600c67308 */ /* 0x000eb00000000800 */
[----:B------:R-:W3:Y:S01]  /*6e70*/  MUFU.EX2 R183, R183 ;  /* 0x000000b700b77308 */ /* 0x000ee20000000800 */
[----:B0-----:R-:W-:-:S05]  /*6e80*/  FMNMX.FTZ R2, R3, R2, !PT ;  /* 0x0000000203027209 */ /* 0x001fca0007810000 */
[----:B------:R-:W0:Y:S02]  /*6e90*/  SHFL.BFLY PT, R3, R2, 0x1, 0x1f ;  /* 0x0c201f0002037f89 */ /* 0x000e2400000e0000 */
[----:B------:R-:W-:Y:S08]  /*6ea0*/  MUFU.EX2 R167, R167 ;  /* 0x000000a700a77308 */ /* 0x000ff00000000800 */
[----:B------:R-:W-:Y:S08]  /*6eb0*/  MUFU.EX2 R168, R168 ;  /* 0x000000a800a87308 */ /* 0x000ff00000000800 */
[----:B------:R-:W-:Y:S01]  /*6ec0*/  MUFU.EX2 R194, R194 ;  /* 0x000000c200c27308 */ /* 0x000fe20000000800 */
[----:B0-----:R-:W-:-:S07]  /*6ed0*/  FMNMX.FTZ R3, R2, R3, !PT ;  /* 0x0000000302037209 */ /* 0x001fce0007810000 */
[----:B------:R-:W-:Y:S01]  /*6ee0*/  MUFU.EX2 R181, R181 ;  /* 0x000000b500b57308 */ /* 0x000fe20000000800 */
[C---:B------:R-:W-:Y:S01]  /*6ef0*/  FSETP.NEU.FTZ.AND P1, PT, R3.reuse, -INF , PT ;  /* 0xff8000000300780b */ /* 0x040fe20003f3d000 */
[----:B------:R-:W-:-:S06]  /*6f00*/  FMUL.FTZ R175, R3, UR10 ;  /* 0x0000000a03af7c20 */ /* 0x000fcc0008410000 */
[----:B------:R-:W-:Y:S01]  /*6f10*/  MUFU.EX2 R188, R188 ;  /* 0x000000bc00bc7308 */ /* 0x000fe20000000800 */
[----:B------:R-:W-:-:S05]  /*6f20*/  FSEL R175, R175, RZ, P1 ;  /* 0x000000ffafaf7208 */ /* 0x000fca0000800000 */
[--C-:B------:R-:W-:Y:S01]  /*6f30*/  FFMA.FTZ R199, R155, UR10, -R175.reuse ;  /* 0x0000000a9bc77c23 */ /* 0x100fe200080108af */
[----:B------:R-:W-:Y:S01]  /*6f40*/  FSEL R155, R3, RZ, P1 ;  /* 0x000000ff039b7208 */ /* 0x000fe20000800000 */
[--C-:B------:R-:W-:Y:S01]  /*6f50*/  FFMA.FTZ R197, R179, UR10, -R175.reuse ;  /* 0x0000000ab3c57c23 */ /* 0x100fe200080108af */
[--C-:B------:R-:W-:Y:S01]  /*6f60*/  FFMA.FTZ R152, R152, UR10, -R175.reuse ;  /* 0x0000000a98987c23 */ /* 0x100fe200080108af */
[--C-:B------:R-:W-:Y:S01]  /*6f70*/  FFMA.FTZ R156, R156, UR10, -R175.reuse ;  /* 0x0000000a9c9c7c23 */ /* 0x100fe200080108af */
[--C-:B------:R-:W-:Y:S01]  /*6f80*/  FFMA.FTZ R193, R157, UR10, -R175.reuse ;  /* 0x0000000a9dc17c23 */ /* 0x100fe200080108af */
[----:B------:R-:W-:Y:S01]  /*6f90*/  FADD.FTZ R155, -R155, R20 ;  /* 0x000000149b9b7221 */ /* 0x000fe20000010100 */
[----:B------:R-:W-:Y:S01]  /*6fa0*/  MUFU.EX2 R199, R199 ;  /* 0x000000c700c77308 */ /* 0x000fe20000000800 */
[----:B------:R-:W-:Y:S01]  /*6fb0*/  FFMA.FTZ R158, R158, UR10, -R175 ;  /* 0x0000000a9e9e7c23 */ /* 0x000fe200080108af */
[----:B-1----:R-:W-:Y:S01]  /*6fc0*/  FFMA.FTZ R157, R0, R18, R163 ;  /* 0x00000012009d7223 */ /* 0x002fe200000100a3 */
[----:B------:R-:W-:Y:S01]  /*6fd0*/  FMUL.FTZ R155, R155, UR10 ;  /* 0x0000000a9b9b7c20 */ /* 0x000fe20008410000 */
[--C-:B------:R-:W-:Y:S01]  /*6fe0*/  FFMA.FTZ R195, R159, UR10, -R175.reuse ;  /* 0x0000000a9fc37c23 */ /* 0x100fe200080108af */
[----:B------:R-:W-:Y:S01]  /*6ff0*/  FFMA.FTZ R20, R160, UR10, -R175 ;  /* 0x0000000aa0147c23 */ /* 0x000fe200080108af */
[----:B------:R-:W-:Y:S01]  /*7000*/  FADD.FTZ R157, R196, R157 ;  /* 0x0000009dc49d7221 */ /* 0x000fe20000010000 */
[--C-:B------:R-:W-:Y:S01]  /*7010*/  FFMA.FTZ R160, R162, UR10, -R175.reuse ;  /* 0x0000000aa2a07c23 */ /* 0x100fe200080108af */
[----:B------:R-:W-:Y:S01]  /*7020*/  MUFU.EX2 R197, R197 ;  /* 0x000000c500c57308 */ /* 0x000fe20000000800 */
[----:B------:R-:W-:Y:S01]  /*7030*/  FFMA.FTZ R162, R164, UR10, -R175 ;  /* 0x0000000aa4a27c23 */ /* 0x000fe200080108af */
[----:B--2---:R-:W-:Y:S01]  /*7040*/  FADD.FTZ R164, R198, R157 ;  /* 0x0000009dc6a47221 */ /* 0x004fe20000010000 */
[--C-:B------:R-:W-:Y:S01]  /*7050*/  FFMA.FTZ R189, R161, UR10, -R175.reuse ;  /* 0x0000000aa1bd7c23 */ /* 0x100fe200080108af */
[--C-:B------:R-:W-:Y:S01]  /*7060*/  FFMA.FTZ R191, R170, UR10, -R175.reuse ;  /* 0x0000000aaabf7c23 */ /* 0x100fe200080108af */
[--C-:B------:R-:W-:Y:S01]  /*7070*/  FFMA.FTZ R185, R165, UR10, -R175.reuse ;  /* 0x0000000aa5b97c23 */ /* 0x100fe200080108af */
[----:B---3--:R-:W-:Y:S01]  /*7080*/  FADD.FTZ R164, R183, R164 ;  /* 0x000000a4b7a47221 */ /* 0x008fe20000010000 */
[----:B------:R-:W-:Y:S01]  /*7090*/  FFMA.FTZ R187, R178, UR10, -R175 ;  /* 0x0000000ab2bb7c23 */ /* 0x000fe200080108af */
[----:B------:R-:W0:Y:S08]  /*70a0*/  MUFU.EX2 R2, R155 ;  /* 0x0000009b00027308 */ /* 0x000e300000000800 */
[----:B------:R-:W1:Y:S08]  /*70b0*/  MUFU.EX2 R152, R152 ;  /* 0x0000009800987308 */ /* 0x000e700000000800 */
[----:B------:R-:W2:Y:S01]  /*70c0*/  MUFU.EX2 R156, R156 ;  /* 0x0000009c009c7308 */ /* 0x000ea20000000800 */
[----:B0-----:R-:W-:-:S07]  /*70d0*/  FFMA.FTZ R5, R2, R5, R197 ;  /* 0x0000000502057223 */ /* 0x001fce00000100c5 */
[----:B------:R-:W0:Y:S01]  /*70e0*/  MUFU.EX2 R193, R193 ;  /* 0x000000c100c17308 */ /* 0x000e220000000800 */
[----:B-1----:R-:W-:-:S04]  /*70f0*/  FADD.FTZ R18, R152, R5 ;  /* 0x0000000598127221 */ /* 0x002fc80000010000 */
[----:B------:R-:W-:-:S03]  /*7100*/  FADD.FTZ R5, R199, R18 ;  /* 0x00000012c7057221 */ /* 0x000fc60000010000 */
[----:B------:R-:W1:Y:S01]  /*7110*/  MUFU.EX2 R158, R158 ;  /* 0x0000009e009e7308 */ /* 0x000e620000000800 */
[----:B--2---:R-:W-:Y:S01]  /*7120*/  FADD.FTZ R18, R156, R5 ;  /* 0x000000059c127221 */ /* 0x004fe20000010000 */
[----:B------:R-:W-:Y:S01]  /*7130*/  FADD.FTZ R5, R167, R164 ;  /* 0x000000a4a7057221 */ /* 0x000fe20000010000 */
[----:B------:R-:W-:-:S03]  /*7140*/  FFMA.FTZ R164, R166, UR10, -R175 ;  /* 0x0000000aa6a47c23 */ /* 0x000fc600080108af */
[----:B------:R-:W-:Y:S02]  /*7150*/  FADD.FTZ R5, R168, R5 ;  /* 0x00000005a8057221 */ /* 0x000fe40000010000 */
[----:B------:R-:W2:Y:S01]  /*7160*/  MUFU.EX2 R195, R195 ;  /* 0x000000c300c37308 */ /* 0x000ea20000000800 */
[----:B0-----:R-:W-:Y:S01]  /*7170*/  FADD.FTZ R155, R193, R18 ;  /* 0x00000012c19b7221 */ /* 0x001fe20000010000 */
[----:B------:R-:W-:-:S06]  /*7180*/  FADD.FTZ R166, R194, R5 ;  /* 0x00000005c2a67221 */ /* 0x000fcc0000010000 */
[----:B------:R-:W0:Y:S01]  /*7190*/  MUFU.EX2 R20, R20 ;  /* 0x0000001400147308 */ /* 0x000e220000000800 */
[----:B-1----:R-:W-:Y:S01]  /*71a0*/  FADD.FTZ R18, R158, R155 ;  /* 0x0000009b9e127221 */ /* 0x002fe20000010000 */
[----:B------:R-:W-:-:S04]  /*71b0*/  FADD.FTZ R155, R181, R166 ;  /* 0x000000a6b59b7221 */ /* 0x000fc80000010000 */
[----:B------:R-:W-:Y:S02]  /*71c0*/  FADD.FTZ R166, R188, R155 ;  /* 0x0000009bbca67221 */ /* 0x000fe40000010000 */
[----:B------:R-:W1:Y:S01]  /*71d0*/  MUFU.EX2 R189, R189 ;  /* 0x000000bd00bd7308 */ /* 0x000e620000000800 */
[----:B--2---:R-:W-:-:S07]  /*71e0*/  FADD.FTZ R5, R195, R18 ;  /* 0x00000012c3057221 */ /* 0x004fce0000010000 */
[----:B------:R-:W2:Y:S01]  /*71f0*/  MUFU.EX2 R173, R173 ;  /* 0x000000ad00ad7308 */ /* 0x000ea20000000800 */
[----:B0-----:R-:W-:-:S07]  /*7200*/  FADD.FTZ R18, R20, R5 ;  /* 0x0000000514127221 */ /* 0x001fce0000010000 */
[----:B------:R-:W0:Y:S01]  /*7210*/  MUFU.EX2 R160, R160 ;  /* 0x000000a000a07308 */ /* 0x000e220000000800 */
[----:B-1----:R-:W-:-:S07]  /*7220*/  FADD.FTZ R5, R189, R18 ;  /* 0x00000012bd057221 */ /* 0x002fce0000010000 */
[----:B------:R-:W1:Y:S01]  /*7230*/  MUFU.EX2 R190, R190 ;  /* 0x000000be00be7308 */ /* 0x000e620000000800 */
[----:B--2---:R-:W-:Y:S01]  /*7240*/  FADD.FTZ R155, R173, R166 ;  /* 0x000000a6ad9b7221 */ /* 0x004fe20000010000 */
[----:B------:R-:W-:-:S06]  /*7250*/  FFMA.FTZ R166, R180, UR10, -R175 ;  /* 0x0000000ab4a67c23 */ /* 0x000fcc00080108af */
        /* <DEDUP_REMOVED lines=26> */
.L_x_1029:
[----:B------:R-:W0:Y:S01]  /*7400*/  S2UR UR4, SR_CgaCtaId ;  /* 0x00000000000479c3 */ /* 0x000e220000008800 */
[----:B------:R-:W-:Y:S01]  /*7410*/  UIADD3 UR6, UR6, 0x30860, URZ ;  /* 0x0003086006067890 */ /* 0x000fe2000fffe03f */
[----:B------:R-:W-:Y:S01]  /*7420*/  ISETP.GT.AND P1, PT, R220, UR50, PT ;  /* 0x00000032dc007c0c */ /* 0x000fe2000bf24270 */
[----:B------:R-:W-:Y:S01]  /*7430*/  UMOV UR41, UR39 ;  /* 0x0000002700297c82 */ /* 0x000fe20008000000 */
[----:B------:R-:W-:Y:S01]  /*7440*/  F2FP.BF16.F32.PACK_AB R195, R20, R195 ;  /* 0x000000c314c3723e */ /* 0x000fe200000010ff */
[----:B------:R-:W-:Y:S01]  /*7450*/  VIADD R220, R220, 0xffffffff ;  /* 0xffffffffdcdc7836 */ /* 0x000fe20000000000 */
[----:B------:R-:W-:Y:S01]  /*7460*/  F2FP.BF16.F32.PACK_AB R186, R21, R186 ;  /* 0x000000ba15ba723e */ /* 0x000fe200000010ff */
[----:B------:R-:W-:Y:S01]  /*7470*/  IMAD.MOV.U32 R21, RZ, RZ, R4 ;  /* 0x000000ffff157224 */ /* 0x000fe200078e0004 */
[----:B------:R-:W-:Y:S02]  /*7480*/  F2FP.BF16.F32.PACK_AB R196, R196, R163 ;  /* 0x000000a3c4c4723e */ /* 0x000fe400000010ff */
[----:B------:R-:W-:-:S02]  /*7490*/  F2FP.BF16.F32.PACK_AB R197, R152, R197 ;  /* 0x000000c598c5723e */ /* 0x000fc400000010ff */
[----:B------:R-:W-:Y:S02]  /*74a0*/  F2FP.BF16.F32.PACK_AB R198, R183, R198 ;  /* 0x000000c6b7c6723e */ /* 0x000fe400000010ff */
[----:B------:R-:W-:Y:S02]  /*74b0*/  F2FP.BF16.F32.PACK_AB R199, R156, R199 ;  /* 0x000000c79cc7723e */ /* 0x000fe400000010ff */
[----:B------:R-:W-:Y:S02]  /*74c0*/  F2FP.BF16.F32.PACK_AB R192, R168, R167 ;  /* 0x000000a7a8c0723e */ /* 0x000fe400000010ff */
[----:B------:R-:W-:Y:S02]  /*74d0*/  F2FP.BF16.F32.PACK_AB R193, R158, R193 ;  /* 0x000000c19ec1723e */ /* 0x000fe400000010ff */
[----:B------:R-:W-:Y:S02]  /*74e0*/  F2FP.BF16.F32.PACK_AB R194, R181, R194 ;  /* 0x000000c2b5c2723e */ /* 0x000fe400000010ff */
[----:B------:R-:W-:Y:S01]  /*74f0*/  F2FP.BF16.F32.PACK_AB R188, R173, R188 ;  /* 0x000000bcadbc723e */ /* 0x000fe200000010ff */
[----:B0-----:R-:W-:Y:S01]  /*7500*/  UPRMT UR6, UR4, 0x654, UR6 ;  /* 0x0000065404067896 */ /* 0x001fe20008000006 */
[----:B------:R-:W-:-:S02]  /*7510*/  F2FP.BF16.F32.PACK_AB R189, R160, R189 ;  /* 0x000000bda0bd723e */ /* 0x000fc400000010ff */
[----:B------:R-:W-:Y:S01]  /*7520*/  UMOV UR4, UR38 ;  /* 0x0000002600047c82 */ /* 0x000fe20008000000 */
[----:B------:R-:W-:Y:S02]  /*7530*/  F2FP.BF16.F32.PACK_AB R190, R171, R190 ;  /* 0x000000beabbe723e */ /* 0x000fe400000010ff */
[----:B------:R-:W-:Y:S02]  /*7540*/  F2FP.BF16.F32.PACK_AB R191, R162, R191 ;  /* 0x000000bfa2bf723e */ /* 0x000fe400000010ff */
[----:B------:R-:W-:Y:S01]  /*7550*/  F2FP.BF16.F32.PACK_AB R184, R169, R184 ;  /* 0x000000b8a9b8723e */ /* 0x000fe200000010ff */
[----:B------:R-:W-:Y:S01]  /*7560*/  SYNCS.ARRIVE.TRANS64.RED.A1T0 RZ, [UR6], RZ ;  /* 0x000000ffffff79a7 */ /* 0x000fe20008100406 */
[----:B------:R-:W-:Y:S02]  /*7570*/  F2FP.BF16.F32.PACK_AB R185, R164, R185 ;  /* 0x000000b9a4b9723e */ /* 0x000fe400000010ff */
[----:B------:R-:W-:Y:S02]  /*7580*/  F2FP.BF16.F32.PACK_AB R187, R166, R187 ;  /* 0x000000bba6bb723e */ /* 0x000fe400000010ff */
[----:B------:R-:W-:Y:S01]  /*7590*/  MOV R20, R3 ;  /* 0x0000000300147202 */ /* 0x000fe20000000f00 */
[----:B------:R-:W-:Y:S06]  /*75a0*/  @P1 BRA `(.L_x_1030) ;  /* 0xffffffd000ec1947 */ /* 0x000fec000383ffff */
.L_x_1011:
[----:B------:R-:W-:Y:S01]  /*75b0*/  R2UR UR4, R22 ;  /* 0x00000000160472ca */ /* 0x000fe200000e0000 */
[----:B------:R-:W-:Y:S01]  /*75c0*/  UISETP.NE.AND UP0, UPT, UR43, URZ, UPT ;  /* 0x0000003f2b00728c */ /* 0x000fe2000bf05270 */
[----:B------:R-:W-:Y:S01]  /*75d0*/  IADD3 R153, -R153, 0x1, RZ ;  /* 0x0000000199997810 */ /* 0x000fe20007ffe1ff */
[----:B------:R-:W-:-:S04]  /*75e0*/  UIADD3 UR6, UR60, 0x7f, URZ ;  /* 0x0000007f3c067890 */ /* 0x000fc8000fffe03f */
[----:B------:R-:W-:Y:S01]  /*75f0*/  PLOP3.LUT P1, PT, PT, PT, UP0, 0x40, 0x0 ;  /* 0x000000000000781c */ /* 0x000fe20003f2e808 */
[----:B------:R-:W-:-:S05]  /*7600*/  IMAD R20, R154, UR42, R153 ;  /* 0x0000002a9a147c24 */ /* 0x000fca000f8e0299 */
[----:B------:R-:W-:-:S11]  /*7610*/  UISETP.NE.AND UP1, UPT, UR4, URZ, UPT ;  /* 0x0000003f0400728c */ /* 0x000fd6000bf25270 */
[----:B------:R-:W-:Y:S01]  /*7620*/  @UP1 ULDC UR4, c[0x0][0x44c] ;  /* 0x0001130000041ab9 */ /* 0x000fe20000000800 */
[----:B------:R-:W-:Y:S01]  /*7630*/  @UP1 ULDC UR11, c[0x0][0x450] ;  /* 0x00011400000b1ab9 */ /* 0x000fe20000000800 */
[----:B------:R-:W-:-:S04]  /*7640*/  UIMAD.WIDE.U32 UR4, UR6, UR4, URZ ;  /* 0x00000004060472a5 */ /* 0x000fc8000f8e003f */
[----:B------:R-:W-:-:S06]  /*7650*/  @UP1 USHF.R.U32.HI UR6, URZ, UR11, UR5 ;  /* 0x0000000b3f061299 */ /* 0x000fcc0008011605 */
[----:B------:R-:W-:-:S04]  /*7660*/  VIADD R20, R20, UR6 ;  /* 0x0000000614147c36 */ /* 0x000fc80008000000 */
[----:B------:R-:W-:Y:S01]  /*7670*/  VIADD R152, R20, -UR7 ;  /* 0x8000000714987c36 */ /* 0x000fe20008000000 */
[----:B------:R-:W-:Y:S06]  /*7680*/  @P1 BRA `(.L_x_1031) ;  /* 0x0000000000481947 */ /* 0x000fec0003800000 */
[----:B------:R-:W-:-:S05]  /*7690*/  IMAD.MOV.U32 R153, RZ, RZ, R20 ;  /* 0x000000ffff997224 */ /* 0x000fca00078e0014 */
[----:B------:R-:W-:-:S13]  /*76a0*/  ISETP.GT.AND P1, PT, R153, -0x1, PT ;  /* 0xffffffff9900780c */ /* 0x000fda0003f24270 */
[----:B------:R-:W-:Y:S05]  /*76b0*/  @P1 BRA `(.L_x_1032) ;  /* 0x0000000000201947 */ /* 0x000fea0003800000 */
[----:B------:R-:W0:Y:S01]  /*76c0*/  LDC R154, c[0x0][0x9e4] ;  /* 0x00027900ff9a7b82 */ /* 0x000e220000000800 */
[----:B------:R-:W-:Y:S02]  /*76d0*/  LOP3.LUT R153, RZ, R153, RZ, 0x33, !PT ;  /* 0x00000099ff997212 */ /* 0x000fe400078e33ff */
[----:B0-----:R-:W-:-:S13]  /*76e0*/  ISETP.NE.AND P1, PT, R154, 0x1, PT ;  /* 0x000000019a00780c */ /* 0x001fda0003f25270 */
[----:B------:R-:W0:Y:S02]  /*76f0*/  @P1 LDC.64 R20, c[0x0][0x9e8] ;  /* 0x00027a00ff141b82 */ /* 0x000e240000000a00 */
[----:B0-----:R-:W-:-:S05]  /*7700*/  @P1 IMAD.HI.U32 R20, R153, R20, RZ ;  /* 0x0000001499141227 */ /* 0x001fca00078e00ff */
[----:B------:R-:W-:-:S04]  /*7710*/  @P1 SHF.R.U32.HI R153, RZ, R21, R20 ;  /* 0x00000015ff991219 */ /* 0x000fc80000011614 */
[----:B------:R-:W-:Y:S01]  /*7720*/  LOP3.LUT R153, RZ, R153, RZ, 0x33, !PT ;  /* 0x00000099ff997212 */ /* 0x000fe200078e33ff */
[----:B------:R-:W-:Y:S06]  /*7730*/  BRA `(.L_x_1033) ;  /* 0x0000000000147947 */ /* 0x000fec0003800000 */
.L_x_1032:
[----:B------:R-:W0:Y:S02]  /*7740*/  LDC R154, c[0x0][0x9e4] ;  /* 0x00027900ff9a7b82 */ /* 0x000e240000000800 */
[----:B0-----:R-:W-:-:S13]  /*7750*/  ISETP.NE.AND P1, PT, R154, 0x1, PT ;  /* 0x000000019a00780c */ /* 0x001fda0003f25270 */
[----:B------:R-:W0:Y:S02]  /*7760*/  @P1 LDC.64 R20, c[0x0][0x9e8] ;  /* 0x00027a00ff141b82 */ /* 0x000e240000000a00 */
[----:B0-----:R-:W-:-:S05]  /*7770*/  @P1 IMAD.HI.U32 R20, R153, R20, RZ ;  /* 0x0000001499141227 */ /* 0x001fca00078e00ff */
[----:B------:R-:W-:-:S07]  /*7780*/  @P1 SHF.R.U32.HI R153, RZ, R21, R20 ;  /* 0x00000015ff991219 */ /* 0x000fce0000011614 */
.L_x_1033:
[----:B------:R-:W-:-:S05]  /*7790*/  IMAD R153, R153, R154, RZ ;  /* 0x0000009a99997224 */ /* 0x000fca00078e02ff */
[----:B------:R-:W-:-:S07]  /*77a0*/  VIMNMX R152, R152, R153, !PT ;  /* 0x0000009998987248 */ /* 0x000fce0007fe0100 */
.L_x_1031:
[----:B------:R-:W-:Y:S01]  /*77b0*/  VIADD R152, R152, 0x3f ;  /* 0x0000003f98987836 */ /* 0x000fe20000000000 */
[----:B------:R-:W-:-:S04]  /*77c0*/  R2UR UR4, R201 ;  /* 0x00000000c90472ca */ /* 0x000fc800000e0000 */
[----:B------:R-:W-:-:S04]  /*77d0*/  SHF.R.S32.HI R21, RZ, 0x1f, R152 ;  /* 0x0000001fff157819 */ /* 0x000fc80000011498 */
[----:B------:R-:W-:-:S04]  /*77e0*/  LEA.HI R21, R21, R152, RZ, 0x6 ;  /* 0x0000009815157211 */ /* 0x000fc800078f30ff */
[----:B------:R-:W-:-:S04]  /*77f0*/  SHF.R.S32.HI R21, RZ, 0x6, R21 ;  /* 0x00000006ff157819 */ /* 0x000fc80000011415 */
[----:B------:R-:W-:-:S04]  /*7800*/  VIMNMX R221, R21, UR4, !PT ;  /* 0x0000000415dd7c48 */ /* 0x000fc8000ffe0100 */
[----:B------:R-:W-:-:S13]  /*7810*/  ISETP.GE.AND P1, PT, R220, R221, PT ;  /* 0x000000dddc00720c */ /* 0x000fda0003f26270 */
[----:B------:R-:W-:Y:S05]  /*7820*/  @!P1 BRA `(.L_x_1034) ;  /* 0x0000002000549947 */ /* 0x000fea0003800000 */
[----:B------:R-:W-:Y:S01]  /*7830*/  IMAD.MOV.U32 R20, RZ, RZ, R3 ;  /* 0x000000ffff147224 */ /* 0x000fe200078e0003 */
[----:B------:R-:W-:Y:S01]  /*7840*/  MOV R21, R4 ;  /* 0x0000000400157202 */ /* 0x000fe20000000f00 */
[----:B------:R-:W-:Y:S01]  /*7850*/  UMOV UR41, UR39 ;  /* 0x0000002700297c82 */ /* 0x000fe20008000000 */
[----:B------:R-:W-:Y:S01]  /*7860*/  UMOV UR4, UR38 ;  /* 0x0000002600047c82 */ /* 0x000fe20008000000 */
[----:B------:R-:W-:Y:S01]  /*7870*/  ULDC UR5, c[0x0][0x9d8] ;  /* 0x0002760000057ab9 */ /* 0x000fe20000000800 */
[----:B------:R-:W-:-:S05]  /*7880*/  ULDC UR50, c[0x0][0x988] ;  /* 0x0002620000327ab9 */ /* 0x000fca0000000800 */
.L_x_1045:
[----:B------:R-:W-:-:S04]  /*7890*/  UISETP.NE.AND UP0, UPT, UR4, 0x1, UPT ;  /* 0x000000010400788c */ /* 0x000fc8000bf05270 */
[----:B------:R-:W-:-:S04]  /*78a0*/  USEL UR39, URZ, 0x1, UP0 ;  /* 0x000000013f277887 */ /* 0x000fc80008000000 */
[----:B------:R-:W-:Y:S01]  /*78b0*/  ULOP3.LUT UR39, UR41, UR39, URZ, 0x3c, !UPT ;  /* 0x0000002729277292 */ /* 0x000fe2000f8e3c3f */
[----:B------:R-:W-:Y:S11]  /*78c0*/  @!P0 BRA `(.L_x_1035) ;  /* 0x0000000000048947 */ /* 0x000ff60003800000 */
[----:B------:R-:W-:Y:S01]  /*78d0*/  BPT.TRAP 0x1 ;  /* 0x000000040000795c */ /* 0x000fe20000300000 */
.L_x_1035:
        /* <DEDUP_REMOVED lines=9> */
.L_x_1036:
[----:B-1----:R-:W-:Y:S05]  /*7970*/  @P1 BRA `(.L_x_1037) ;  /* 0x0000000000081947 */ /* 0x002fea0003800000 */
[----:B------:R-:W1:Y:S02]  /*7980*/  SYNCS.PHASECHK.TRANS64.TRYWAIT P1, [UR7+0x30830], R3 ;  /* 0x03083003ff0075a7 */ /* 0x000e640008020147 */
[----:B-1----:R-:W-:Y:S05]  /*7990*/  @!P1 BRA `(.L_x_1038) ;  /* 0x000000d000649947 */ /* 0x002fea0003800000 */
.L_x_1037:
        /* <DEDUP_REMOVED lines=185> */
[----:B------:R-:W-:Y:S01]  /*8530*/  UMOV UR44, UR56 ;  /* 0x00000038002c7c82 */ /* 0x000fe20008000000 */
[----:B------:R-:W-:Y:S01]  /*8540*/  UMOV UR45, UR57 ;  /* 0x00000039002d7c82 */ /* 0x000fe20008000000 */
[----:B------:R-:W-:Y:S01]  /*8550*/  UMOV UR47, 0x40000040 ;  /* 0x40000040002f7882 */ /* 0x000fe20000000000 */
        /* <DEDUP_REMOVED lines=41> */
.L_x_1039:
[----:B------:R-:W-:Y:S01]  /*87f0*/  ULEA UR6, UR4, UR40, 0x3 ;  /* 0x0000002804067291 */ /* 0x000fe2000f8e183f */
[----:B------:R-:W-:-:S05]  /*8800*/  IMAD.U32 R0, RZ, RZ, UR41 ;  /* 0x00000029ff007e24 */ /* 0x000fca000f8e00ff */
[----:B------:R-:W-:-:S04]  /*8810*/  SHF.L.U32 R0, R0, 0x1f, RZ ;  /* 0x0000001f00007819 */ /* 0x000fc800000006ff */
[----:B------:R2:W3:Y:S01]  /*8820*/  SYNCS.PHASECHK.TRANS64.TRYWAIT P1, [UR6+0x30850], R0 ;  /* 0x03085000ff0075a7 */ /* 0x0004e20008020146 */
[----:B------:R-:W-:Y:S05]  /*8830*/  @!P0 BRA `(.L_x_1040) ;  /* 0x0000000000048947 */ /* 0x000fea0003800000 */
[----:B------:R-:W-:Y:S01]  /*8840*/  BPT.TRAP 0x1 ;  /* 0x000000040000795c */ /* 0x000fe20000300000 */
.L_x_1040:
[----:B---3--:R-:W-:Y:S05]  /*8850*/  @P1 BRA `(.L_x_1041) ;  /* 0x0000000000081947 */ /* 0x008fea0003800000 */
[----:B------:R-:W3:Y:S02]  /*8860*/  SYNCS.PHASECHK.TRANS64.TRYWAIT P1, [UR6+0x30850], R0 ;  /* 0x03085000ff0075a7 */ /* 0x000ee40008020146 */
[----:B---3--:R-:W-:Y:S05]  /*8870*/  @!P1 BRA `(.L_x_1042) ;  /* 0x000000c000c49947 */ /* 0x008fea0003800000 */
.L_x_1041:
        /* <DEDUP_REMOVED lines=30> */
.L_x_1043:
[----:B------:R-:W-:Y:S01]  /*8a60*/  FMUL.FTZ R152, R152, UR5 ;  /* 0x0000000598987c20 */ /* 0x000fe20008410000 */
[----:B------:R-:W-:Y:S01]  /*8a70*/  FMUL.FTZ R185, R154, UR5 ;  /* 0x000000059ab97c20 */ /* 0x000fe20008410000 */
[----:B------:R-:W-:Y:S01]  /*8a80*/  FMUL.FTZ R153, R153, UR5 ;  /* 0x0000000599997c20 */ /* 0x000fe20008410000 */
[----:B------:R-:W-:Y:S01]  /*8a90*/  FMUL.FTZ R154, R155, UR5 ;  /* 0x000000059b9a7c20 */ /* 0x000fe20008410000 */
[----:B------:R-:W-:Y:S01]  /*8aa0*/  FMUL.FTZ R184, R156, UR5 ;  /* 0x000000059cb87c20 */ /* 0x000fe20008410000 */
[----:B------:R-:W-:Y:S01]  /*8ab0*/  FMUL.FTZ R155, R158, UR5 ;  /* 0x000000059e9b7c20 */ /* 0x000fe20008410000 */
[----:B------:R-:W0:Y:S01]  /*8ac0*/  MUFU.TANH R152, R152 ;  /* 0x0000009800987308 */ /* 0x000e220000002400 */
[----:B------:R-:W-:Y:S01]  /*8ad0*/  FMUL.FTZ R186, R157, UR5 ;  /* 0x000000059dba7c20 */ /* 0x000fe20008410000 */
        /* <DEDUP_REMOVED lines=15> */
[----:B0-2---:R-:W-:Y:S01]  /*8bd0*/  FMNMX.FTZ R0, R152, R21, !PT ;  /* 0x0000001598007209 */ /* 0x005fe20007810000 */
[----:B------:R-:W-:Y:S01]  /*8be0*/  FMUL.FTZ R189, R172, UR5 ;  /* 0x00000005acbd7c20 */ /* 0x000fe20008410000 */
[----:B------:R-:W-:Y:S01]  /*8bf0*/  FMUL.FTZ R165, R174, UR5 ;  /* 0x00000005aea57c20 */ /* 0x000fe20008410000 */
[----:B------:R-:W-:Y:S01]  /*8c00*/  FMUL.FTZ R191, R173, UR5 ;  /* 0x00000005adbf7c20 */ /* 0x000fe20008410000 */
[----:B------:R-:W-:Y:S01]  /*8c10*/  FMUL.FTZ R166, R175, UR5 ;  /* 0x00000005afa67c20 */ /* 0x000fe20008410000 */
[----:B------:R-:W-:Y:S01]  /*8c20*/  FMUL.FTZ R174, R176, UR5 ;  /* 0x00000005b0ae7c20 */ /* 0x000fe20008410000 */
[----:B------:R-:W-:Y:S01]  /*8c30*/  FMUL.FTZ R169, R178, UR5 ;  /* 0x00000005b2a97c20 */ /* 0x000fe20008410000 */
[----:B------:R-:W0:Y:S01]  /*8c40*/  MUFU.TANH R154, R154 ;  /* 0x0000009a009a7308 */ /* 0x000e220000002400 */
[----:B-1----:R-:W-:Y:S01]  /*8c50*/  FMNMX.FTZ R3, R185, R20, !PT ;  /* 0x00000014b9037209 */ /* 0x002fe20007810000 */
[----:B------:R-:W-:Y:S01]  /*8c60*/  FMUL.FTZ R176, R177, UR5 ;  /* 0x00000005b1b07c20 */ /* 0x000fe20008410000 */
[----:B------:R-:W-:Y:S01]  /*8c70*/  FMUL.FTZ R170, R179, UR5 ;  /* 0x00000005b3aa7c20 */ /* 0x000fe20008410000 */
[----:B------:R-:W-:Y:S01]  /*8c80*/  FMUL.FTZ R178, R180, UR5 ;  /* 0x00000005b4b27c20 */ /* 0x000fe20008410000 */
[----:B------:R-:W-:Y:S01]  /*8c90*/  FMUL.FTZ R179, R181, UR5 ;  /* 0x00000005b5b37c20 */ /* 0x000fe20008410000 */
[----:B------:R-:W-:Y:S01]  /*8ca0*/  FMUL.FTZ R172, R183, UR5 ;  /* 0x00000005b7ac7c20 */ /* 0x000fe20008410000 */
[----:B------:R-:W-:Y:S01]  /*8cb0*/  UMOV UR10, UR50 ;  /* 0x00000032000a7c82 */ /* 0x000fe20008000000 */
[----:B------:R-:W1:Y:S01]  /*8cc0*/  MUFU.TANH R184, R184 ;  /* 0x000000b800b87308 */ /* 0x000e620000002400 */
[----:B---3--:R-:W-:Y:S01]  /*8cd0*/  FMNMX.FTZ R171, R153, R0, !PT ;  /* 0x0000000099ab7209 */ /* 0x008fe20007810000 */
[----:B------:R-:W2:Y:S01]  /*8ce0*/  S2UR UR4, SR_CgaCtaId ;  /* 0x00000000000479c3 */ /* 0x000ea20000008800 */
[----:B------:R-:W-:-:S05]  /*8cf0*/  UIADD3 UR7, UR7, 0x30840, URZ ;  /* 0x0003084007077890 */ /* 0x000fca000fffe03f */
[----:B------:R-:W3:Y:S01]  /*8d00*/  MUFU.TANH R155, R155 ;  /* 0x0000009b009b7308 */ /* 0x000ee20000002400 */
[----:B0-----:R-:W-:-:S07]  /*8d10*/  FMNMX.FTZ R0, R154, R3, !PT ;  /* 0x000000039a007209 */ /* 0x001fce0007810000 */
[----:B------:R-:W0:Y:S01]  /*8d20*/  MUFU.TANH R186, R186 ;  /* 0x000000ba00ba7308 */ /* 0x000e220000002400 */
[----:B-1----:R-:W-:-:S07]  /*8d30*/  FMNMX.FTZ R171, R184, R171, !PT ;  /* 0x000000abb8ab7209 */ /* 0x002fce0007810000 */
[----:B------:R-:W1:Y:S01]  /*8d40*/  MUFU.TANH R156, R156 ;  /* 0x0000009c009c7308 */ /* 0x000e620000002400 */
[----:B---3--:R-:W-:Y:S01]  /*8d50*/  FMNMX.FTZ R3, R155, R0, !PT ;  /* 0x000000009b037209 */ /* 0x008fe20007810000 */
[----:B--2---:R-:W-:-:S06]  /*8d60*/  UPRMT UR7, UR4, 0x654, UR7 ;  /* 0x0000065404077896 */ /* 0x004fcc0008000007 */
[----:B------:R-:W2:Y:S01]  /*8d70*/  MUFU.TANH R187, R187 ;  /* 0x000000bb00bb7308 */ /* 0x000ea20000002400 */
[----:B0-----:R-:W-:Y:S02]  /*8d80*/  FMNMX.FTZ R0, R186, R171, !PT ;  /* 0x000000abba007209 */ /* 0x001fe40007810000 */
[----:B------:R-:W-:Y:S05]  /*8d90*/  SYNCS.ARRIVE.TRANS64.RED.A1T0 RZ, [UR7], RZ ;  /* 0x000000ffffff79a7 */ /* 0x000fea0008100407 */
[----:B------:R-:W0:Y:S01]  /*8da0*/  MUFU.TANH R157, R157 ;  /* 0x0000009d009d7308 */ /* 0x000e220000002400 */
[----:B-1----:R-:W-:-:S07]  /*8db0*/  FMNMX.FTZ R2, R156, R3, !PT ;  /* 0x000000039c027209 */ /* 0x002fce0007810000 */
[----:B------:R-:W1:Y:S01]  /*8dc0*/  MUFU.TANH R188, R188 ;  /* 0x000000bc00bc7308 */ /* 0x000e620000002400 */
[----:B--2---:R-:W-:-:S07]  /*8dd0*/  FMNMX.FTZ R3, R187, R0, !PT ;  /* 0x00000000bb037209 */ /* 0x004fce0007810000 */
[----:B------:R-:W2:Y:S01]  /*8de0*/  MUFU.TANH R158, R158 ;  /* 0x0000009e009e7308 */ /* 0x000ea20000002400 */
[----:B0-----:R-:W-:-:S07]  /*8df0*/  FMNMX.FTZ R171, R157, R2, !PT ;  /* 0x000000029dab7209 */ /* 0x001fce0007810000 */
        /* <DEDUP_REMOVED lines=11> */
[----:B0-----:R-:W-:Y:S01]  /*8eb0*/  FMNMX.FTZ R2, R160, R171, !PT ;  /* 0x000000aba0027209 */ /* 0x001fe20007810000 */
[----:B------:R-:W-:-:S06]  /*8ec0*/  FMUL.FTZ R171, R182, UR5 ;  /* 0x00000005b6ab7c20 */ /* 0x000fcc0008410000 */
        /* <DEDUP_REMOVED lines=27> */
[----:B--2---:R-:W-:Y:S02]  /*9080*/  FMNMX.FTZ R3, R171, R0, !PT ;  /* 0x00000000ab037209 */ /* 0x004fe40007810000 */
[----:B0-----:R-:W-:Y:S02]  /*9090*/  FMNMX.FTZ R2, R179, R2, !PT ;  /* 0x00000002b3027209 */ /* 0x001fe40007810000 */
[----:B-1----:R-:W-:-:S03]  /*90a0*/  FMNMX.FTZ R0, R172, R3, !PT ;  /* 0x00000003ac007209 */ /* 0x002fc60007810000 */
[----:B------:R-:W0:Y:S04]  /*90b0*/  SHFL.BFLY PT, R3, R2, 0x2, 0x1f ;  /* 0x0c401f0002037f89 */ /* 0x000e2800000e0000 */
[----:B------:R-:W1:Y:S01]  /*90c0*/  SHFL.BFLY PT, R175, R0, 0x2, 0x1f ;  /* 0x0c401f0000af7f89 */ /* 0x000e6200000e0000 */
[----:B0-----:R-:W-:Y:S02]  /*90d0*/  FMNMX.FTZ R173, R2, R3, !PT ;  /* 0x0000000302ad7209 */ /* 0x001fe40007810000 */
[----:B-1----:R-:W-:-:S03]  /*90e0*/  FMNMX.FTZ R175, R0, R175, !PT ;  /* 0x000000af00af7209 */ /* 0x002fc60007810000 */
[----:B------:R-:W0:Y:S04]  /*90f0*/  SHFL.BFLY PT, R4, R173, 0x1, 0x1f ;  /* 0x0c201f00ad047f89 */ /* 0x000e2800000e0000 */
[----:B------:R-:W1:Y:S01]  /*9100*/  SHFL.BFLY PT, R180, R175, 0x1, 0x1f ;  /* 0x0c201f00afb47f89 */ /* 0x000e6200000e0000 */
[----:B0-----:R-:W-:Y:S02]  /*9110*/  FMNMX.FTZ R4, R173, R4, !PT ;  /* 0x00000004ad047209 */ /* 0x001fe40007810000 */
[----:B-1----:R-:W-:-:S03]  /*9120*/  FMNMX.FTZ R3, R175, R180, !PT ;  /* 0x000000b4af037209 */ /* 0x002fc60007810000 */
[C---:B------:R-:W-:Y:S01]  /*9130*/  FADD.FTZ R21, -R4.reuse, R21 ;  /* 0x0000001504157221 */ /* 0x040fe20000010100 */
[----:B------:R-:W-:Y:S01]  /*9140*/  FMUL.FTZ R181, R4, UR10 ;  /* 0x0000000a04b57c20 */ /* 0x000fe20008410000 */
[C---:B------:R-:W-:Y:S01]  /*9150*/  FADD.FTZ R2, -R3.reuse, R20 ;  /* 0x0000001403027221 */ /* 0x040fe20000010100 */
[----:B------:R-:W-:Y:S01]  /*9160*/  FMUL.FTZ R20, R3, UR10 ;  /* 0x0000000a03147c20 */ /* 0x000fe20008410000 */
[----:B------:R-:W-:Y:S01]  /*9170*/  FMUL.FTZ R177, R21, UR10 ;  /* 0x0000000a15b17c20 */ /* 0x000fe20008410000 */
[--C-:B------:R-:W-:Y:S01]  /*9180*/  FFMA.FTZ R21, R152, UR10, -R181.reuse ;  /* 0x0000000a98157c23 */ /* 0x100fe200080108b5 */
[----:B------:R-:W-:Y:S01]  /*9190*/  FMUL.FTZ R2, R2, UR10 ;  /* 0x0000000a02027c20 */ /* 0x000fe20008410000 */
        /* <DEDUP_REMOVED lines=21> */
[--C-:B------:R-:W-:Y:S01]  /*92f0*/  FFMA.FTZ R167, R168, UR10, -R181.reuse ;  /* 0x0000000aa8a77c23 */ /* 0x100fe200080108b5 */
[--C-:B------:R-:W-:Y:S01]  /*9300*/  FFMA.FTZ R160, R162, UR10, -R20.reuse ;  /* 0x0000000aa2a07c23 */ /* 0x100fe20008010814 */
[--C-:B------:R-:W-:Y:S01]  /*9310*/  FFMA.FTZ R163, R191, UR10, -R181.reuse ;  /* 0x0000000abfa37c23 */ /* 0x100fe200080108b5 */
[--C-:B------:R-:W-:Y:S01]  /*9320*/  FFMA.FTZ R191, R165, UR10, -R20.reuse ;  /* 0x0000000aa5bf7c23 */ /* 0x100fe20008010814 */
[--C-:B------:R-:W-:Y:S01]  /*9330*/  FFMA.FTZ R162, R166, UR10, -R20.reuse ;  /* 0x0000000aa6a27c23 */ /* 0x100fe20008010814 */
[--C-:B------:R-:W-:Y:S01]  /*9340*/  FFMA.FTZ R184, R174, UR10, -R181.reuse ;  /* 0x0000000aaeb87c23 */ /* 0x100fe200080108b5 */
[----:B------:R-:W1:Y:S01]  /*9350*/  MUFU.EX2 R197, R197 ;  /* 0x000000c500c57308 */ /* 0x000e620000000800 */
[--C-:B------:R-:W-:Y:S01]  /*9360*/  FFMA.FTZ R185, R169, UR10, -R20.reuse ;  /* 0x0000000aa9b97c23 */ /* 0x100fe20008010814 */
[--C-:B------:R-:W-:Y:S01]  /*9370*/  FFMA.FTZ R153, R176, UR10, -R181.reuse ;  /* 0x0000000ab0997c23 */ /* 0x100fe200080108b5 */
[----:B------:R-:W-:Y:S01]  /*9380*/  FFMA.FTZ R187, R171, UR10, -R20 ;  /* 0x0000000aabbb7c23 */ /* 0x000fe20008010814 */
[----:B------:R-:W-:-:S04]  /*9390*/  FFMA.FTZ R179, R179, UR10, -R181 ;  /* 0x0000000ab3b37c23 */ /* 0x000fc800080108b5 */
[----:B------:R-:W2:Y:S01]  /*93a0*/  MUFU.EX2 R196, R196 ;  /* 0x000000c400c47308 */ /* 0x000ea20000000800 */
[----:B0-----:R-:W-:-:S07]  /*93b0*/  FFMA.FTZ R155, R0, R18, R21 ;  /* 0x00000012009b7223 */ /* 0x001fce0000010015 */
[----:B------:R-:W0:Y:S01]  /*93c0*/  MUFU.EX2 R152, R152 ;  /* 0x0000009800987308 */ /* 0x000e220000000800 */
[----:B-1----:R-:W-:-:S07]  /*93d0*/  FFMA.FTZ R5, R2, R5, R197 ;  /* 0x0000000502057223 */ /* 0x002fce00000100c5 */
[----:B------:R-:W1:Y:S01]  /*93e0*/  MUFU.EX2 R198, R198 ;  /* 0x000000c600c67308 */ /* 0x000e620000000800 */
[----:B--2---:R-:W-:-:S07]  /*93f0*/  FADD.FTZ R155, R196, R155 ;  /* 0x0000009bc49b7221 */ /* 0x004fce0000010000 */
[----:B------:R-:W2:Y:S01]  /*9400*/  MUFU.EX2 R199, R199 ;  /* 0x000000c700c77308 */ /* 0x000ea20000000800 */
[----:B0-----:R-:W-:-:S07]  /*9410*/  FADD.FTZ R18, R152, R5 ;  /* 0x0000000598127221 */ /* 0x001fce0000010000 */
[----:B------:R0:W3:Y:S01]  /*9420*/  MUFU.EX2 R177, R186 ;  /* 0x000000ba00b17308 */ /* 0x0000e20000000800 */
[----:B-1----:R-:W-:-:S07]  /*9430*/  FADD.FTZ R164, R198, R155 ;  /* 0x0000009bc6a47221 */ /* 0x002fce0000010000 */
[----:B------:R-:W1:Y:S01]  /*9440*/  MUFU.EX2 R154, R154 ;  /* 0x0000009a009a7308 */ /* 0x000e620000000800 */
[----:B--2---:R-:W-:Y:S01]  /*9450*/  FADD.FTZ R5, R199, R18 ;  /* 0x00000012c7057221 */ /* 0x004fe20000010000 */
[----:B0-----:R-:W-:-:S06]  /*9460*/  FFMA.FTZ R186, R178, UR10, -R181 ;  /* 0x0000000ab2ba7c23 */ /* 0x001fcc00080108b5 */
[----:B------:R-:W0:Y:S01]  /*9470*/  MUFU.EX2 R192, R192 ;  /* 0x000000c000c07308 */ /* 0x000e220000000800 */
[----:B---3--:R-:W-:-:S07]  /*9480*/  FADD.FTZ R155, R177, R164 ;  /* 0x000000a4b19b7221 */ /* 0x008fce0000010000 */
        /* <DEDUP_REMOVED lines=8> */
[--C-:B------:R-:W-:Y:S01]  /*9510*/  FFMA.FTZ R164, R170, UR10, -R20.reuse ;  /* 0x0000000aaaa47c23 */ /* 0x100fe20008010814 */
[----:B------:R-:W-:-:S05]  /*9520*/  FFMA.FTZ R20, R172, UR10, -R20 ;  /* 0x0000000aac147c23 */ /* 0x000fca0008010814 */
        /* <DEDUP_REMOVED lines=37> */
[----:B0-----:R-:W-:Y:S01]  /*9780*/  FADD.FTZ R5, R187, R18 ;  /* 0x00000012bb057221 */ /* 0x001fe20000010000 */
[----:B--2---:R-:W-:-:S03]  /*9790*/  FADD.FTZ R18, R179, R166 ;  /* 0x000000a6b3127221 */ /* 0x004fc60000010000 */
[----:B-1----:R-:W-:Y:S01]  /*97a0*/  FADD.FTZ R5, R20, R5 ;  /* 0x0000000514057221 */ /* 0x002fe20000010000 */
[----:B------:R-:W-:Y:S06]  /*97b0*/  @!P0 BRA `(.L_x_1044) ;  /* 0x0000000000048947 */ /* 0x000fec0003800000 */
[----:B------:R-:W-:Y:S01]  /*97c0*/  BPT.TRAP 0x1 ;  /* 0x000000040000795c */ /* 0x000fe20000300000 */
.L_x_1044:
[----:B------:R-:W0:Y:S01]  /*97d0*/  S2UR UR4, SR_CgaCtaId ;  /* 0x00000000000479c3 */ /* 0x000e220000008800 */
[----:B------:R-:W-:Y:S01]  /*97e0*/  UIADD3 UR6, UR6, 0x30860, URZ ;  /* 0x0003086006067890 */ /* 0x000fe2000fffe03f */
[----:B------:R-:W-:Y:S01]  /*97f0*/  ISETP.GT.AND P1, PT, R220, R221, PT ;  /* 0x000000dddc00720c */ /* 0x000fe20003f24270 */
[----:B------:R-:W-:Y:S01]  /*9800*/  UMOV UR41, UR39 ;  /* 0x0000002700297c82 */ /* 0x000fe20008000000 */
[----:B------:R-:W-:Y:S01]  /*9810*/  F2FP.BF16.F32.PACK_AB R196, R196, R21 ;  /* 0x00000015c4c4723e */ /* 0x000fe200000010ff */
[----:B------:R-:W-:Y:S01]  /*9820*/  VIADD R220, R220, 0xffffffff ;  /* 0xffffffffdcdc7836 */ /* 0x000fe20000000000 */
[----:B------:R-:W-:Y:S01]  /*9830*/  F2FP.BF16.F32.PACK_AB R187, R20, R187 ;  /* 0x000000bb14bb723e */ /* 0x000fe200000010ff */
[----:B------:R-:W-:Y:S01]  /*9840*/  IMAD.MOV.U32 R20, RZ, RZ, R3 ;  /* 0x000000ffff147224 */ /* 0x000fe200078e0003 */
        /* <DEDUP_REMOVED lines=17> */
[----:B------:R-:W-:Y:S01]  /*9960*/  F2FP.BF16.F32.PACK_AB R186, R179, R186 ;  /* 0x000000bab3ba723e */ /* 0x000fe200000010ff */
[----:B------:R-:W-:Y:S06]  /*9970*/  @P1 BRA `(.L_x_1045) ;  /* 0xffffffdc00c41947 */ /* 0x000fec000383ffff */
.L_x_1034:
[----:B------:R-:W-:-:S13]  /*9980*/  R2UR UR4, R201 ;  /* 0x00000000c90472ca */ /* 0x000fda00000e0000 */
[----:B------:R-:W-:-:S13]  /*9990*/  ISETP.GE.AND P1, PT, R220, UR4, PT ;  /* 0x00000004dc007c0c */ /* 0x000fda000bf26270 */
[----:B------:R-:W-:Y:S05]  /*99a0*/  @!P1 BRA `(.L_x_1046) ;  /* 0x0000002c00349947 */ /* 0x000fea0003800000 */
[----:B------:R-:W-:Y:S01]  /*99b0*/  IMAD.MOV.U32 R21, RZ, RZ, R3 ;  /* 0x000000ffff157224 */ /* 0x000fe200078e0003 */
[----:B------:R-:W-:Y:S01]  /*99c0*/  MOV R20, R4 ;  /* 0x0000000400147202 */ /* 0x000fe20000000f00 */
[----:B------:R-:W-:Y:S01]  /*99d0*/  UMOV UR7, UR39 ;  /* 0x0000002700077c82 */ /* 0x000fe20008000000 */
[----:B------:R-:W-:Y:S01]  /*99e0*/  UMOV UR4, UR38 ;  /* 0x0000002600047c82 */ /* 0x000fe20008000000 */
[----:B------:R-:W-:Y:S01]  /*99f0*/  ULDC UR41, c[0x0][0x9e4] ;  /* 0x0002790000297ab9 */ /* 0x000fe20000000800 */
[----:B------:R-:W-:Y:S01]  /*9a00*/  ULDC UR51, c[0x0][0x9dc] ;  /* 0x0002770000337ab9 */ /* 0x000fe20000000800 */
[----:B------:R-:W-:Y:S01]  /*9a10*/  ULDC UR50, c[0x0][0x288] ;  /* 0x0000a20000327ab9 */ /* 0x000fe20000000800 */
[----:B------:R-:W-:Y:S01]  /*9a20*/  ULDC UR5, c[0x0][0x9d8] ;  /* 0x0002760000057ab9 */ /* 0x000fe20000000800 */
[----:B------:R-:W-:-:S05]  /*9a30*/  ULDC UR54, c[0x0][0x988] ;  /* 0x0002620000367ab9 */ /* 0x000fca0000000800 */
.L_x_1065:
[----:B------:R-:W-:-:S04]  /*9a40*/  UIADD3 UR38, UR4, 0x1, URZ ;  /* 0x0000000104267890 */ /* 0x000fc8000fffe03f */
[----:B------:R-:W-:-:S04]  /*9a50*/  UISETP.NE.AND UP0, UPT, UR38, 0x2, UPT ;  /* 0x000000022600788c */ /* 0x000fc8000bf05270 */
[----:B------:R-:W-:Y:S02]  /*9a60*/  USEL UR39, URZ, 0x1, UP0 ;  /* 0x000000013f277887 */ /* 0x000fe40008000000 */
[----:B------:R-:W-:Y:S02]  /*9a70*/  USEL UR38, UR38, URZ, UP0 ;  /* 0x0000003f26267287 */ /* 0x000fe40008000000 */
[----:B------:R-:W-:Y:S01]  /*9a80*/  ULOP3.LUT UR39, UR7, UR39, URZ, 0x3c, !UPT ;  /* 0x0000002707277292 */ /* 0x000fe2000f8e3c3f */
[----:B------:R-:W-:Y:S11]  /*9a90*/  @!P0 BRA `(.L_x_1047) ;  /* 0x0000000000048947 */ /* 0x000ff60003800000 */
[----:B------:R-:W-:Y:S01]  /*9aa0*/  BPT.TRAP 0x1 ;  /* 0x000000040000795c */ /* 0x000fe20000300000 */
.L_x_1047:
[----:B------:R-:W-:Y:S01]  /*9ab0*/  ULEA UR6, UR38, UR40, 0x3 ;  /* 0x0000002826067291 */ /* 0x000fe2000f8e183f */
[----:B------:R-:W-:-:S05]  /*9ac0*/  IMAD.U32 R3, RZ, RZ, UR39 ;  /* 0x00000027ff037e24 */ /* 0x000fca000f8e00ff */
[----:B------:R-:W-:-:S04]  /*9ad0*/  SHF.L.U32 R3, R3, 0x1f, RZ ;  /* 0x0000001f03037819 */ /* 0x000fc800000006ff */
[----:B------:R0:W1:Y:S01]  /*9ae0*/  SYNCS.PHASECHK.TRANS64.TRYWAIT P1, [UR6+0x30830], R3 ;  /* 0x03083003ff0075a7 */ /* 0x0000620008020146 */
[----:B------:R-:W-:Y:S05]  /*9af0*/  @!P0 BRA `(.L_x_1048) ;  /* 0x0000000000048947 */ /* 0x000fea0003800000 */
[----:B------:R-:W-:Y:S01]  /*9b00*/  BPT.TRAP 0x1 ;  /* 0x000000040000795c */ /* 0x000fe20000300000 */
.L_x_1048:
[----:B-1----:R-:W-:Y:S05]  /*9b10*/  @P1 BRA `(.L_x_1049) ;  /* 0x0000000000081947 */ /* 0x002fea0003800000 */
[----:B------:R-:W1:Y:S02]  /*9b20*/  SYNCS.PHASECHK.TRANS64.TRYWAIT P1, [UR6+0x30830], R3 ;  /* 0x03083003ff0075a7 */ /* 0x000e640008020146 */
[----:B-1----:R-:W-:Y:S05]  /*9b30*/  @!P1 BRA `(.L_x_1050) ;  /* 0x000000b0002c9947 */ /* 0x002fea0003800000 */
.L_x_1049:
        /* <DEDUP_REMOVED lines=229> */
.L_x_1051:
[----:B------:R-:W-:Y:S01]  /*a990*/  ULEA UR11, UR4, UR40, 0x3 ;  /* 0x00000028040b7291 */ /* 0x000fe2000f8e183f */
[----:B------:R-:W-:-:S05]  /*a9a0*/  IMAD.U32 R0, RZ, RZ, UR7 ;  /* 0x00000007ff007e24 */ /* 0x000fca000f8e00ff */
[----:B------:R-:W-:-:S04]  /*a9b0*/  SHF.L.U32 R0, R0, 0x1f, RZ ;  /* 0x0000001f00007819 */ /* 0x000fc800000006ff */
[----:B------:R2:W3:Y:S01]  /*a9c0*/  SYNCS.PHASECHK.TRANS64.TRYWAIT P1, [UR11+0x30850], R0 ;  /* 0x03085000ff0075a7 */ /* 0x0004e2000802014b */
[----:B------:R-:W-:Y:S05]  /*a9d0*/  @!P0 BRA `(.L_x_1052) ;  /* 0x0000000000048947 */ /* 0x000fea0003800000 */
[----:B------:R-:W-:Y:S01]  /*a9e0*/  BPT.TRAP 0x1 ;  /* 0x000000040000795c */ /* 0x000fe20000300000 */
.L_x_1052:
[----:B---3--:R-:W-:Y:S05]  /*a9f0*/  @P1 BRA `(.L_x_1053) ;  /* 0x0000000000081947 */ /* 0x008fea0003800000 */
[----:B------:R-:W3:Y:S02]  /*aa00*/  SYNCS.PHASECHK.TRANS64.TRYWAIT P1, [UR11+0x30850], R0 ;  /* 0x03085000ff0075a7 */ /* 0x000ee4000802014b */
[----:B---3--:R-:W-:Y:S05]  /*aa10*/  @!P1 BRA `(.L_x_1054) ;  /* 0x000000a0008c9947 */ /* 0x008fea0003800000 */
.L_x_1053:
        /* <DEDUP_REMOVED lines=30> */
.L_x_1055:
[----:B------:R-:W-:Y:S01]  /*ac00*/  R2UR UR4, R22 ;  /* 0x00000000160472ca */ /* 0x000fe200000e0000 */
[----:B------:R-:W3:Y:S01]  /*ac10*/  S2UR UR7, SR_CgaCtaId ;  /* 0x00000000000779c3 */ /* 0x000ee20000008800 */
[----:B------:R-:W-:Y:S01]  /*ac20*/  FMUL.FTZ R186, R156, UR5 ;  /* 0x000000059cba7c20 */ /* 0x000fe20008410000 */
[----:B------:R-:W-:Y:S01]  /*ac30*/  FMUL.FTZ R156, R163, UR5 ;  /* 0x00000005a39c7c20 */ /* 0x000fe20008410000 */
[----:B------:R-:W-:Y:S01]  /*ac40*/  FMUL.FTZ R163, R178, UR5 ;  /* 0x00000005b2a37c20 */ /* 0x000fe20008410000 */
[----:B------:R-:W-:Y:S02]  /*ac50*/  VIADD R192, R200, UR60 ;  /* 0x0000003cc8c07c36 */ /* 0x000fe40008000000 */
[----:B0-2---:R-:W-:Y:S01]  /*ac60*/  FMUL.FTZ R0, R154, UR5 ;  /* 0x000000059a007c20 */ /* 0x005fe20008410000 */
[----:B------:R-:W-:Y:S01]  /*ac70*/  FMUL.FTZ R154, R159, UR5 ;  /* 0x000000059f9a7c20 */ /* 0x000fe20008410000 */
[----:B------:R-:W-:Y:S01]  /*ac80*/  FMUL.FTZ R159, R170, UR5 ;  /* 0x00000005aa9f7c20 */ /* 0x000fe20008410000 */
[----:B------:R-:W0:Y:S01]  /*ac90*/  LDC R178, c[0x0][0x2f0] ;  /* 0x0000bc00ffb27b82 */ /* 0x000e220000000800 */
[----:B------:R-:W-:-:S02]  /*aca0*/  IMAD.SHL.U32 R170, R220, 0x40, RZ ;  /* 0x00000040dcaa7824 */ /* 0x000fc400078e00ff */
[----:B------:R-:W-:Y:S01]  /*acb0*/  FMUL.FTZ R191, R168, UR5 ;  /* 0x00000005a8bf7c20 */ /* 0x000fe20008410000 */
[----:B------:R-:W-:Y:S01]  /*acc0*/  FMUL.FTZ R184, R152, UR5 ;  /* 0x0000000598b87c20 */ /* 0x000fe20008410000 */
[----:B------:R-:W-:Y:S01]  /*acd0*/  UISETP.NE.AND UP1, UPT, UR4, URZ, UPT ;  /* 0x0000003f0400728c */ /* 0x000fe2000bf25270 */
[----:B------:R-:W-:Y:S01]  /*ace0*/  FMUL.FTZ R152, R155, UR5 ;  /* 0x000000059b987c20 */ /* 0x000fe20008410000 */
[----:B------:R-:W-:Y:S01]  /*acf0*/  ULEA UR4, UR38, UR40, 0x3 ;  /* 0x0000002826047291 */ /* 0x000fe2000f8e183f */
[----:B------:R-:W-:Y:S01]  /*ad00*/  FMUL.FTZ R188, R160, UR5 ;  /* 0x00000005a0bc7c20 */ /* 0x000fe20008410000 */
[----:B------:R-:W-:Y:S01]  /*ad10*/  UISETP.NE.AND UP0, UPT, UR43, URZ, UPT ;  /* 0x0000003f2b00728c */ /* 0x000fe2000bf05270 */
[----:B------:R-:W-:Y:S01]  /*ad20*/  FMUL.FTZ R187, R161, UR5 ;  /* 0x00000005a1bb7c20 */ /* 0x000fe20008410000 */
[----:B------:R-:W-:Y:S01]  /*ad30*/  PLOP3.LUT P1, PT, PT, PT, UP1, 0x80, 0x0 ;  /* 0x000000000000781c */ /* 0x000fe20003f2f018 */
[----:B------:R-:W-:Y:S01]  /*ad40*/  UIADD3 UR4, UR4, 0x30840, URZ ;  /* 0x0003084004047890 */ /* 0x000fe2000fffe03f */
[----:B------:R-:W-:Y:S01]  /*ad50*/  PLOP3.LUT P2, PT, PT, PT, UP1, 0x80, 0x0 ;  /* 0x000000000000781c */ /* 0x000fe20003f4f018 */
[----:B------:R-:W-:Y:S01]  /*ad60*/  FMUL.FTZ R155, R162, UR5 ;  /* 0x00000005a29b7c20 */ /* 0x000fe20008410000 */
[----:B-1----:R-:W-:Y:S01]  /*ad70*/  FMUL.FTZ R4, R153, UR5 ;  /* 0x0000000599047c20 */ /* 0x002fe20008410000 */
[----:B------:R-:W-:Y:S01]  /*ad80*/  @UP1 ULDC UR6, c[0x0][0x44c] ;  /* 0x0001130000061ab9 */ /* 0x000fe20000000800 */
[----:B---3--:R-:W-:Y:S01]  /*ad90*/  UPRMT UR4, UR7, 0x654, UR4 ;  /* 0x0000065407047896 */ /* 0x008fe20008000004 */
[----:B------:R-:W-:Y:S01]  /*ada0*/  FMUL.FTZ R185, R157, UR5 ;  /* 0x000000059db97c20 */ /* 0x000fe20008410000 */
        /* <DEDUP_REMOVED lines=25> */
[----:B------:R-:W2:Y:S01]  /*af40*/  MUFU.TANH R184, R184 ;  /* 0x000000b800b87308 */ /* 0x000ea20000002400 */
[----:B0-----:R-:W-:Y:S01]  /*af50*/  IMAD R3, R178, UR42, R3 ;  /* 0x0000002ab2037c24 */ /* 0x001fe2000f8e0203 */
[----:B------:R-:W-:Y:S01]  /*af60*/  SYNCS.ARRIVE.TRANS64.RED.A1T0 RZ, [UR4], RZ ;  /* 0x000000ffffff79a7 */ /* 0x000fe20008100404 */
[----:B------:R-:W-:Y:S02]  /*af70*/  ULOP3.LUT UR4, URZ, UR51, URZ, 0x33, !UPT ;  /* 0x000000333f047292 */ /* 0x000fe4000f8e333f */
[----:B------:R-:W-:Y:S01]  /*af80*/  VIADD R3, R3, -UR50 ;  /* 0x8000003203037c36 */ /* 0x000fe20008000000 */
[----:B------:R-:W-:Y:S02]  /*af90*/  ULDC UR6, c[0x0][0x9e0] ;  /* 0x0002780000067ab9 */ /* 0x000fe40000000800 */
[----:B------:R-:W0:Y:S01]  /*afa0*/  MUFU.TANH R4, R4 ;  /* 0x0000000400047308 */ /* 0x000e220000002400 */
[C---:B------:R-:W-:Y:S01]  /*afb0*/  VIADD R173, R3.reuse, UR6 ;  /* 0x0000000603ad7c36 */ /* 0x040fe20008000000 */
[----:B------:R-:W-:-:S03]  /*afc0*/  IADD3 R179, R3, UR4, RZ ;  /* 0x0000000403b37c10 */ /* 0x000fc6000fffe0ff */
[----:B-1----:R-:W-:-:S03]  /*afd0*/  IMAD.IADD R180, R173, 0x1, R168 ;  /* 0x00000001adb47824 */ /* 0x002fc600078e02a8 */
[----:B------:R-:W1:Y:S01]  /*afe0*/  MUFU.TANH R0, R0 ;  /* 0x0000000000007308 */ /* 0x000e620000002400 */
[----:B------:R-:W-:-:S07]  /*aff0*/  IMAD.IADD R181, R179, 0x1, R168 ;  /* 0x00000001b3b57824 */ /* 0x000fce00078e02a8 */
        /* <DEDUP_REMOVED lines=32> */
[----:B------:R-:W-:-:S05]  /*b200*/  VIADD R167, R2, -UR50 ;  /* 0x8000003202a77c36 */ /* 0x000fca0008000000 */
        /* <DEDUP_REMOVED lines=10> */
.L_x_1058:
[----:B------:R-:W-:-:S05]  /*b2b0*/  IMAD.U32 R183, RZ, RZ, UR41 ;  /* 0x00000029ffb77e24 */ /* 0x000fca000f8e00ff */
[----:B------:R-:W-:-:S13]  /*b2c0*/  ISETP.NE.AND P1, PT, R183, 0x1, PT ;  /* 0x00000001b700780c */ /* 0x000fda0003f25270 */
[----:B------:R-:W1:Y:S02]  /*b2d0*/  @P1 LDC.64 R2, c[0x0][0x9e8] ;  /* 0x00027a00ff021b82 */ /* 0x000e640000000a00 */
[----:B-1----:R-:W-:-:S05]  /*b2e0*/  @P1 IMAD.HI.U32 R2, R167, R2, RZ ;  /* 0x00000002a7021227 */ /* 0x002fca00078e00ff */
[----:B------:R-:W-:-:S07]  /*b2f0*/  @P1 SHF.R.U32.HI R167, RZ, R3, R2 ;  /* 0x00000003ffa71219 */ /* 0x000fce0000011602 */
.L_x_1059:
[----:B------:R-:W-:Y:S05]  /*b300*/  BSYNC B0 ;  /* 0x0000000000007941 */ /* 0x000fea0003800000 */
.L_x_1057:
[----:B------:R-:W-:-:S04]  /*b310*/  IMAD R2, R167, R183, -R170 ;  /* 0x000000b7a7027224 */ /* 0x000fc800078e0aaa */
[----:B------:R-:W-:-:S05]  /*b320*/  IMAD R2, R19, -0x2, R2 ;  /* 0xfffffffe13027824 */ /* 0x000fca00078e0202 */
[----:B------:R-:W-:Y:S02]  /*b330*/  VIADDMNMX R180, R2, R183, R180, PT ;  /* 0x000000b702b47246 */ /* 0x000fe400038001b4 */
[----:B------:R-:W-:-:S07]  /*b340*/  VIMNMX R181, R181, R2, !PT ;  /* 0x00000002b5b57248 */ /* 0x000fce0007fe0100 */
.L_x_1056:
[----:B------:R-:W-:Y:S01]  /*b350*/  ISETP.GT.AND P1, PT, R220, -0x1, PT ;  /* 0xffffffffdc00780c */ /* 0x000fe20003f24270 */
[----:B------:R-:W1:Y:S01]  /*b360*/  SHFL.IDX PT, R192, R192, 0x1, 0x1c1f ;  /* 0x003c1f00c0c07f89 */ /* 0x000e6200000e0000 */
[----:B------:R-:W-:Y:S02]  /*b370*/  UISETP.NE.AND UP0, UPT, UR43, URZ, UPT ;  /* 0x0000003f2b00728c */ /* 0x000fe4000bf05270 */
[C---:B------:R-:W-:Y:S02]  /*b380*/  ISETP.GT.AND P4, PT, R181.reuse, 0x1, P1 ;  /* 0x00000001b500780c */ /* 0x040fe40000f84270 */
[----:B------:R-:W-:Y:S02]  /*b390*/  ISETP.GT.AND P5, PT, R181, RZ, P1 ;  /* 0x000000ffb500720c */ /* 0x000fe40000fa4270 */
[C---:B------:R-:W-:Y:S02]  /*b3a0*/  ISETP.LT.OR P4, PT, R180.reuse, 0x2, P4 ;  /* 0x00000002b400780c */ /* 0x040fe40002781670 */
[----:B------:R-:W-:-:S02]  /*b3b0*/  ISETP.LT.OR P5, PT, R180, 0x1, P5 ;  /* 0x00000001b400780c */ /* 0x000fc40002fa1670 */
[----:B0-----:R-:W-:Y:S02]  /*b3c0*/  FSEL R168, R4, -INF , !P4 ;  /* 0xff80000004a87808 */ /* 0x001fe40006000000 */
[C---:B------:R-:W-:Y:S02]  /*b3d0*/  ISETP.GT.AND P4, PT, R181.reuse, 0x18, P1 ;  /* 0x00000018b500780c */ /* 0x040fe40000f84270 */
[----:B------:R-:W-:Y:S02]  /*b3e0*/  FSEL R167, R184, -INF , !P5 ;  /* 0xff800000b8a77808 */ /* 0x000fe40006800000 */
[----:B------:R-:W-:Y:S02]  /*b3f0*/  ISETP.LT.OR P4, PT, R180, 0x19, P4 ;  /* 0x00000019b400780c */ /* 0x000fe40002781670 */
[C---:B------:R-:W-:Y:S02]  /*b400*/  ISETP.GT.AND P6, PT, R181.reuse, 0x8, P1 ;  /* 0x00000008b500780c */ /* 0x040fe40000fc4270 */
[----:B------:R-:W-:-:S02]  /*b410*/  ISETP.GT.AND P2, PT, R181, 0x9, P1 ;  /* 0x00000009b500780c */ /* 0x000fc40000f44270 */
[----:B------:R-:W-:Y:S01]  /*b420*/  ISETP.GT.AND P3, PT, R181, 0x10, P1 ;  /* 0x00000010b500780c */ /* 0x000fe20000f64270 */
[----:B-1----:R-:W-:Y:S01]  /*b430*/  IMAD.IADD R173, R173, 0x1, R192 ;  /* 0x00000001adad7824 */ /* 0x002fe200078e02c0 */
[C---:B------:R-:W-:Y:S02]  /*b440*/  ISETP.GT.AND P5, PT, R181.reuse, 0x11, P1 ;  /* 0x00000011b500780c */ /* 0x040fe40000fa4270 */
        /* <DEDUP_REMOVED lines=33> */
[----:B------:R-:W-:-:S02]  /*b660*/  IADD3 R179, R179, R192, RZ ;  /* 0x000000c0b3b37210 */ /* 0x000fc40007ffe0ff */
[----:B------:R-:W-:Y:S02]  /*b670*/  FSEL R175, R175, -INF , !P6 ;  /* 0xff800000afaf7808 */ /* 0x000fe40007000000 */
[----:B------:R-:W-:Y:S02]  /*b680*/  FSEL R174, R174, -INF , !P2 ;  /* 0xff800000aeae7808 */ /* 0x000fe40005000000 */
[----:B------:R-:W-:Y:S02]  /*b690*/  FSEL R177, R177, -INF , !P3 ;  /* 0xff800000b1b17808 */ /* 0x000fe40005800000 */
[----:B------:R-:W-:Y:S01]  /*b6a0*/  FSEL R176, R176, -INF , !P5 ;  /* 0xff800000b0b07808 */ /* 0x000fe20006800000 */
[----:B------:R-:W-:Y:S06]  /*b6b0*/  @P4 BRA `(.L_x_1060) ;  /* 0x00000000005c4947 */ /* 0x000fec0003800000 */
        /* <DEDUP_REMOVED lines=13> */
.L_x_1062:
[----:B------:R-:W-:-:S05]  /*b790*/  IMAD.U32 R4, RZ, RZ, UR41 ;  /* 0x00000029ff047e24 */ /* 0x000fca000f8e00ff */
[----:B------:R-:W-:-:S13]  /*b7a0*/  ISETP.NE.AND P2, PT, R4, 0x1, PT ;  /* 0x000000010400780c */ /* 0x000fda0003f45270 */
[----:B------:R-:W0:Y:S02]  /*b7b0*/  @P2 LDC.64 R2, c[0x0][0x9e8] ;  /* 0x00027a00ff022b82 */ /* 0x000e240000000a00 */
[----:B0-----:R-:W-:-:S05]  /*b7c0*/  @P2 IMAD.HI.U32 R2, R181, R2, RZ ;  /* 0x00000002b5022227 */ /* 0x001fca00078e00ff */
[----:B------:R-:W-:-:S07]  /*b7d0*/  @P2 SHF.R.U32.HI R181, RZ, R3, R2 ;  /* 0x00000003ffb52219 */ /* 0x000fce0000011602 */
.L_x_1063:
[----:B------:R-:W-:Y:S05]  /*b7e0*/  BSYNC B0 ;  /* 0x0000000000007941 */ /* 0x000fea0003800000 */
.L_x_1061:
[----:B------:R-:W-:-:S04]  /*b7f0*/  IMAD R170, R181, R4, -R170 ;  /* 0x00000004b5aa7224 */ /* 0x000fc800078e0aaa */
[----:B------:R-:W-:-:S05]  /*b800*/  IMAD R170, R19, -0x2, R170 ;  /* 0xfffffffe13aa7824 */ /* 0x000fca00078e02aa */
[----:B------:R-:W-:Y:S02]  /*b810*/  VIADDMNMX R173, R170, R4, R173, PT ;  /* 0x00000004aaad7246 */ /* 0x000fe400038001ad */
[----:B------:R-:W-:-:S07]  /*b820*/  VIMNMX R179, R179, R170, !PT ;  /* 0x000000aab3b37248 */ /* 0x000fce0007fe0100 */
.L_x_1060:
        /* <DEDUP_REMOVED lines=39> */
[----:B------:R-:W-:Y:S02]  /*baa0*/  ISETP.LT.OR P2, PT, R173, 0x1a, P2 ;  /* 0x0000001aad00780c */ /* 0x000fe40001741670 */
[C---:B------:R-:W-:Y:S02]  /*bab0*/  ISETP.GT.AND P5, PT, R179.reuse, 0x21, P1 ;  /* 0x00000021b300780c */ /* 0x040fe40000fa4270 */
        /* <DEDUP_REMOVED lines=8> */
[----:B------:R-:W-:Y:S01]  /*bb40*/  ISETP.LT.OR P6, PT, R173, 0x2a, P6 ;  /* 0x0000002aad00780c */ /* 0x000fe200037c1670 */
[----:B------:R-:W0:Y:S01]  /*bb50*/  SHFL.BFLY PT, R181, R2, 0x1, 0x1f ;  /* 0x0c201f0002b57f89 */ /* 0x000e2200000e0000 */
[----:B------:R-:W-:-:S02]  /*bb60*/  ISETP.GT.AND P5, PT, R179, 0x31, P1 ;  /* 0x00000031b300780c */ /* 0x000fc40000fa4270 */
[C---:B------:R-:W-:Y:S02]  /*bb70*/  ISETP.LT.OR P2, PT, R173.reuse, 0x31, P2 ;  /* 0x00000031ad00780c */ /* 0x040fe40001741670 */
[----:B------:R-:W-:Y:S02]  /*bb80*/  FSEL R162, R162, -INF , !P6 ;  /* 0xff800000a2a27808 */ /* 0x000fe40007000000 */
[----:B------:R-:W-:Y:S02]  /*bb90*/  ISETP.LT.OR P5, PT, R173, 0x32, P5 ;  /* 0x00000032ad00780c */ /* 0x000fe40002fa1670 */
[----:B------:R-:W-:Y:S02]  /*bba0*/  FSEL R163, R163, -INF , !P2 ;  /* 0xff800000a3a37808 */ /* 0x000fe40005000000 */
[----:B------:R-:W-:Y:S02]  /*bbb0*/  FSEL R164, R164, -INF , !P5 ;  /* 0xff800000a4a47808 */ /* 0x000fe40006800000 */
[----:B0-----:R-:W-:-:S02]  /*bbc0*/  FMNMX.FTZ R4, R2, R181, !PT ;  /* 0x000000b502047209 */ /* 0x001fc40007810000 */
[----:B------:R-:W-:Y:S02]  /*bbd0*/  FSEL R2, R0, -INF , !P3 ;  /* 0xff80000000027808 */ /* 0x000fe40005800000 */
[----:B------:R-:W-:Y:S02]  /*bbe0*/  ISETP.GT.AND P3, PT, R179, 0x20, P1 ;  /* 0x00000020b300780c */ /* 0x000fe40000f64270 */
[----:B------:R-:W-:Y:S02]  /*bbf0*/  FMNMX.FTZ R3, R2, R21, !PT ;  /* 0x0000001502037209 */ /* 0x000fe40007810000 */
[----:B------:R-:W-:Y:S02]  /*bc00*/  ISETP.LT.OR P3, PT, R173, 0x21, P3 ;  /* 0x00000021ad00780c */ /* 0x000fe40001f61670 */
[----:B------:R-:W-:Y:S02]  /*bc10*/  FMNMX.FTZ R0, R152, R3, !PT ;  /* 0x0000000398007209 */ /* 0x000fe40007810000 */
[----:B------:R-:W-:-:S02]  /*bc20*/  FSEL R159, R159, -INF , !P3 ;  /* 0xff8000009f9f7808 */ /* 0x000fc40005800000 */
[----:B------:R-:W-:Y:S02]  /*bc30*/  FMNMX.FTZ R3, R153, R0, !PT ;  /* 0x0000000099037209 */ /* 0x000fe40007810000 */
[----:B------:R-:W-:Y:S02]  /*bc40*/  FSETP.NEU.FTZ.AND P3, PT, R4, -INF , PT ;  /* 0xff8000000400780b */ /* 0x000fe40003f7d000 */
[----:B------:R-:W-:-:S04]  /*bc50*/  FMNMX.FTZ R0, R154, R3, !PT ;  /* 0x000000039a007209 */ /* 0x000fc80007810000 */
[----:B------:R-:W-:Y:S01]  /*bc60*/  FMNMX.FTZ R3, R155, R0, !PT ;  /* 0x000000009b037209 */ /* 0x000fe20007810000 */
[----:B------:R-:W-:-:S03]  /*bc70*/  FMUL.FTZ R0, R4, UR10 ;  /* 0x0000000a04007c20 */ /* 0x000fc60008410000 */
[----:B------:R-:W-:Y:S02]  /*bc80*/  FMNMX.FTZ R170, R156, R3, !PT ;  /* 0x000000039caa7209 */ /* 0x000fe40007810000 */
[----:B------:R-:W-:Y:S02]  /*bc90*/  FSEL R0, R0, RZ, P3 ;  /* 0x000000ff00007208 */ /* 0x000fe40001800000 */
[----:B------:R-:W-:-:S03]  /*bca0*/  FMNMX.FTZ R3, R157, R170, !PT ;  /* 0x000000aa9d037209 */ /* 0x000fc60007810000 */
[--C-:B------:R-:W-:Y:S01]  /*bcb0*/  FFMA.FTZ R178, R167, UR10, -R0.reuse ;  /* 0x0000000aa7b27c23 */ /* 0x100fe20008010800 */
[----:B------:R-:W-:Y:S01]  /*bcc0*/  FMNMX.FTZ R170, R158, R3, !PT ;  /* 0x000000039eaa7209 */ /* 0x000fe20007810000 */
[--C-:B------:R-:W-:Y:S01]  /*bcd0*/  FFMA.FTZ R196, R168, UR10, -R0.reuse ;  /* 0x0000000aa8c47c23 */ /* 0x100fe20008010800 */
[----:B------:R-:W-:Y:S01]  /*bce0*/  FSEL R167, R161, -INF , !P4 ;  /* 0xff800000a1a77808 */ /* 0x000fe20006000000 */
[--C-:B------:R-:W-:Y:S01]  /*bcf0*/  FFMA.FTZ R184, R175, UR10, -R0.reuse ;  /* 0x0000000aafb87c23 */ /* 0x100fe20008010800 */
[----:B------:R-:W-:Y:S01]  /*bd00*/  FMNMX.FTZ R3, R159, R170, !PT ;  /* 0x000000aa9f037209 */ /* 0x000fe20007810000 */
[--C-:B------:R-:W-:Y:S01]  /*bd10*/  FFMA.FTZ R194, R190, UR10, -R0.reuse ;  /* 0x0000000abec27c23 */ /* 0x100fe20008010800 */
[----:B------:R-:W-:Y:S01]  /*bd20*/  ISETP.GT.AND P4, PT, R179, 0x38, P1 ;  /* 0x00000038b300780c */ /* 0x000fe20000f84270 */
[--C-:B------:R-:W-:Y:S01]  /*bd30*/  FFMA.FTZ R190, R171, UR10, -R0.reuse ;  /* 0x0000000aabbe7c23 */ /* 0x100fe20008010800 */
[----:B------:R-:W-:Y:S01]  /*bd40*/  FMNMX.FTZ R168, R160, R3, !PT ;  /* 0x00000003a0a87209 */ /* 0x000fe20007810000 */
[--C-:B------:R-:W-:Y:S01]  /*bd50*/  FFMA.FTZ R198, R186, UR10, -R0.reuse ;  /* 0x0000000abac67c23 */ /* 0x100fe20008010800 */
[----:B------:R-:W-:Y:S01]  /*bd60*/  ISETP.GT.AND P1, PT, R179, 0x39, P1 ;  /* 0x00000039b300780c */ /* 0x000fe20000f24270 */
[--C-:B------:R-:W-:Y:S01]  /*bd70*/  FFMA.FTZ R192, R188, UR10, -R0.reuse ;  /* 0x0000000abcc07c23 */ /* 0x100fe20008010800 */
[----:B------:R-:W-:Y:S01]  /*bd80*/  FMNMX.FTZ R3, R167, R168, !PT ;  /* 0x000000a8a7037209 */ /* 0x000fe20007810000 */
[--C-:B------:R-:W-:Y:S01]  /*bd90*/  FFMA.FTZ R183, R185, UR10, -R0.reuse ;  /* 0x0000000ab9b77c23 */ /* 0x100fe20008010800 */
[----:B------:R-:W-:Y:S01]  /*bda0*/  ISETP.LT.OR P4, PT, R173, 0x39, P4 ;  /* 0x00000039ad00780c */ /* 0x000fe20002781670 */
[--C-:B------:R-:W-:Y:S01]  /*bdb0*/  FFMA.FTZ R181, R187, UR10, -R0.reuse ;  /* 0x0000000abbb57c23 */ /* 0x100fe20008010800 */
[----:B------:R-:W-:Y:S01]  /*bdc0*/  FMNMX.FTZ R168, R162, R3, !PT ;  /* 0x00000003a2a87209 */ /* 0x000fe20007810000 */
[--C-:B------:R-:W-:Y:S01]  /*bdd0*/  FFMA.FTZ R179, R189, UR10, -R0.reuse ;  /* 0x0000000abdb37c23 */ /* 0x100fe20008010800 */
[----:B------:R-:W-:Y:S01]  /*bde0*/  ISETP.LT.OR P1, PT, R173, 0x3a, P1 ;  /* 0x0000003aad00780c */ /* 0x000fe20000f21670 */
[--C-:B------:R-:W-:Y:S01]  /*bdf0*/  FFMA.FTZ R173, R169, UR10, -R0.reuse ;  /* 0x0000000aa9ad7c23 */ /* 0x100fe20008010800 */
[----:B------:R-:W-:Y:S01]  /*be00*/  FMNMX.FTZ R3, R163, R168, !PT ;  /* 0x000000a8a3037209 */ /* 0x000fe20007810000 */
[--C-:B------:R-:W-:Y:S01]  /*be10*/  FFMA.FTZ R188, R191, UR10, -R0.reuse ;  /* 0x0000000abfbc7c23 */ /* 0x100fe20008010800 */
[----:B------:R-:W-:Y:S01]  /*be20*/  FSEL R168, R165, -INF , !P4 ;  /* 0xff800000a5a87808 */ /* 0x000fe20006000000 */
[--C-:B------:R-:W-:Y:S01]  /*be30*/  FFMA.FTZ R169, R172, UR10, -R0.reuse ;  /* 0x0000000aaca97c23 */ /* 0x100fe20008010800 */
[----:B------:R-:W-:Y:S01]  /*be40*/  FMNMX.FTZ R3, R164, R3, !PT ;  /* 0x00000003a4037209 */ /* 0x000fe20007810000 */
[--C-:B------:R-:W-:Y:S01]  /*be50*/  FFMA.FTZ R165, R174, UR10, -R0.reuse ;  /* 0x0000000aaea57c23 */ /* 0x100fe20008010800 */
[----:B------:R-:W-:Y:S01]  /*be60*/  FSEL R166, R166, -INF , !P1 ;  /* 0xff800000a6a67808 */ /* 0x000fe20004800000 */
[--C-:B------:R-:W-:Y:S01]  /*be70*/  FFMA.FTZ R186, R177, UR10, -R0.reuse ;  /* 0x0000000ab1ba7c23 */ /* 0x100fe20008010800 */
[----:B------:R-:W-:Y:S01]  /*be80*/  FMNMX.FTZ R3, R168, R3, !PT ;  /* 0x00000003a8037209 */ /* 0x000fe20007810000 */
[----:B------:R-:W-:Y:S01]  /*be90*/  FFMA.FTZ R176, R176, UR10, -R0 ;  /* 0x0000000ab0b07c23 */ /* 0x000fe20008010800 */
[----:B------:R-:W-:Y:S01]  /*bea0*/  FSEL R171, R4, RZ, P3 ;  /* 0x000000ff04ab7208 */ /* 0x000fe20001800000 */
[----:B------:R-:W-:Y:S01]  /*beb0*/  MUFU.EX2 R161, R178 ;  /* 0x000000b200a17308 */ /* 0x000fe20000000800 */
[----:B------:R-:W-:-:S03]  /*bec0*/  FMNMX.FTZ R3, R166, R3, !PT ;  /* 0x00000003a6037209 */ /* 0x000fc60007810000 */
[----:B------:R-:W-:Y:S02]  /*bed0*/  FADD.FTZ R0, -R171, R20 ;  /* 0x00000014ab007221 */ /* 0x000fe40000010100 */
[----:B------:R-:W0:Y:S02]  /*bee0*/  SHFL.BFLY PT, R170, R3, 0x2, 0x1f ;  /* 0x0c401f0003aa7f89 */ /* 0x000e2400000e0000 */
[----:B------:R-:W-:Y:S01]  /*bef0*/  FMUL.FTZ R0, R0, UR10 ;  /* 0x0000000a00007c20 */ /* 0x000fe20008410000 */
[----:B------:R-:W-:Y:S08]  /*bf00*/  MUFU.EX2 R196, R196 ;  /* 0x000000c400c47308 */ /* 0x000ff00000000800 */
[----:B------:R-:W1:Y:S08]  /*bf10*/  MUFU.EX2 R0, R0 ;  /* 0x0000000000007308 */ /* 0x000e700000000800 */
[----:B------:R-:W2:Y:S01]  /*bf20*/  MUFU.EX2 R198, R198 ;  /* 0x000000c600c67308 */ /* 0x000ea20000000800 */
[----:B0-----:R-:W-:-:S07]  /*bf30*/  FMNMX.FTZ R170, R3, R170, !PT ;  /* 0x000000aa03aa7209 */ /* 0x001fce0007810000 */
[----:B------:R-:W0:Y:S01]  /*bf40*/  MUFU.EX2 R183, R183 ;  /* 0x000000b700b77308 */ /* 0x000e220000000800 */
[----:B------:R-:W3:Y:S07]  /*bf50*/  SHFL.BFLY PT, R3, R170, 0x1, 0x1f ;  /* 0x0c201f00aa037f89 */ /* 0x000eee00000e0000 */
[----:B------:R-:W4:Y:S08]  /*bf60*/  MUFU.EX2 R192, R192 ;  /* 0x000000c000c07308 */ /* 0x000f300000000800 */
[----:B------:R-:W5:Y:S08]  /*bf70*/  MUFU.EX2 R181, R181 ;  /* 0x000000b500b57308 */ /* 0x000f700000000800 */
[----:B------:R-:W5:Y:S01]  /*bf80*/  MUFU.EX2 R194, R194 ;  /* 0x000000c200c27308 */ /* 0x000f620000000800 */
[----:B---3--:R-:W-:-:S04]  /*bf90*/  FMNMX.FTZ R3, R170, R3, !PT ;  /* 0x00000003aa037209 */ /* 0x008fc80007810000 */
[C---:B------:R-:W-:Y:S01]  /*bfa0*/  FSETP.NEU.FTZ.AND P1, PT, R3.reuse, -INF , PT ;  /* 0xff8000000300780b */ /* 0x040fe20003f3d000 */
[----:B------:R-:W-:Y:S02]  /*bfb0*/  FMUL.FTZ R175, R3, UR10 ;  /* 0x0000000a03af7c20 */ /* 0x000fe40008410000 */
[----:B------:R-:W3:Y:S03]  /*bfc0*/  MUFU.EX2 R179, R179 ;  /* 0x000000b300b37308 */ /* 0x000ee60000000800 */
[----:B------:R-:W-:-:S05]  /*bfd0*/  FSEL R175, R175, RZ, P1 ;  /* 0x000000ffafaf7208 */ /* 0x000fca0000800000 */
[----:B------:R-:W-:Y:S01]  /*bfe0*/  MUFU.EX2 R188, R188 ;  /* 0x000000bc00bc7308 */ /* 0x000fe20000000800 */
[--C-:B------:R-:W-:Y:S01]  /*bff0*/  FFMA.FTZ R197, R2, UR10, -R175.reuse ;  /* 0x0000000a02c57c23 */ /* 0x100fe200080108af */
[----:B------:R-:W-:Y:S01]  /*c000*/  FSEL R2, R3, RZ, P1 ;  /* 0x000000ff03027208 */ /* 0x000fe20000800000 */
[--C-:B------:R-:W-:Y:S01]  /*c010*/  FFMA.FTZ R20, R152, UR10, -R175.reuse ;  /* 0x0000000a98147c23 */ /* 0x100fe200080108af */
[--C-:B------:R-:W-:Y:S01]  /*c020*/  FFMA.FTZ R199, R153, UR10, -R175.reuse ;  /* 0x0000000a99c77c23 */ /* 0x100fe200080108af */
[--C-:B------:R-:W-:Y:S01]  /*c030*/  FFMA.FTZ R152, R154, UR10, -R175.reuse ;  /* 0x0000000a9a987c23 */ /* 0x100fe200080108af */
[----:B------:R-:W-:Y:S01]  /*c040*/  FFMA.FTZ R193, R155, UR10, -R175 ;  /* 0x0000000a9bc17c23 */ /* 0x000fe200080108af */
        /* <DEDUP_REMOVED lines=15> */
[----:B0-----:R-:W-:Y:S01]  /*c140*/  FADD.FTZ R21, R183, R162 ;  /* 0x000000a2b7157221 */ /* 0x001fe20000010000 */
[--C-:B------:R-:W-:Y:S01]  /*c150*/  FFMA.FTZ R187, R168, UR10, -R175.reuse ;  /* 0x0000000aa8bb7c23 */ /* 0x100fe200080108af */
[----:B------:R-:W0:Y:S01]  /*c160*/  MUFU.EX2 R2, R2 ;  /* 0x0000000200027308 */ /* 0x000e220000000800 */
[----:B------:R-:W-:Y:S01]  /*c170*/  FFMA.FTZ R166, R166, UR10, -R175 ;  /* 0x0000000aa6a67c23 */ /* 0x000fe200080108af */
[----:B----4-:R-:W-:-:S04]  /*c180*/  FADD.FTZ R162, R192, R21 ;  /* 0x00000015c0a27221 */ /* 0x010fc80000010000 */
[----:B-----5:R-:W-:Y:S01]  /*c190*/  FADD.FTZ R21, R181, R162 ;  /* 0x000000a2b5157221 */ /* 0x020fe20000010000 */
[----:B------:R-:W-:Y:S01]  /*c1a0*/  FFMA.FTZ R162, R164, UR10, -R175 ;  /* 0x0000000aa4a27c23 */ /* 0x000fe200080108af */
[----:B------:R-:W1:Y:S02]  /*c1b0*/  MUFU.EX2 R199, R199 ;  /* 0x000000c700c77308 */ /* 0x000e640000000800 */
[----:B------:R-:W-:-:S04]  /*c1c0*/  FADD.FTZ R164, R194, R21 ;  /* 0x00000015c2a47221 */ /* 0x000fc80000010000 */
[----:B---3--:R-:W-:Y:S02]  /*c1d0*/  FADD.FTZ R21, R179, R164 ;  /* 0x000000a4b3157221 */ /* 0x008fe40000010000 */
[----:B------:R-:W2:Y:S01]  /*c1e0*/  MUFU.EX2 R152, R152 ;  /* 0x0000009800987308 */ /* 0x000ea20000000800 */
[----:B0-----:R-:W-:Y:S01]  /*c1f0*/  FFMA.FTZ R5, R2, R5, R197 ;  /* 0x0000000502057223 */ /* 0x001fe200000100c5 */
[----:B------:R-:W-:-:S03]  /*c200*/  FADD.FTZ R164, R188, R21 ;  /* 0x00000015bca47221 */ /* 0x000fc60000010000 */
[----:B------:R-:W-:-:S03]  /*c210*/  FADD.FTZ R18, R20, R5 ;  /* 0x0000000514127221 */ /* 0x000fc60000010000 */
        /* <DEDUP_REMOVED lines=42> */
.L_x_1064:
[----:B------:R-:W0:Y:S01]  /*c4c0*/  S2UR UR6, SR_CgaCtaId ;  /* 0x00000000000679c3 */ /* 0x000e220000008800 */
[----:B------:R-:W-:Y:S01]  /*c4d0*/  R2UR UR4, R201 ;  /* 0x00000000c90472ca */ /* 0x000fe200000e0000 */
[----:B------:R-:W-:Y:S01]  /*c4e0*/  UIADD3 UR11, UR11, 0x30860, URZ ;  /* 0x000308600b0b7890 */ /* 0x000fe2000fffe03f */
[----:B------:R-:W-:Y:S01]  /*c4f0*/  F2FP.BF16.F32.PACK_AB R197, R20, R197 ;  /* 0x000000c514c5723e */ /* 0x000fe200000010ff */
        /* <DEDUP_REMOVED lines=8> */
[C---:B------:R-:W-:Y:S01]  /*c580*/  ISETP.GT.AND P1, PT, R220.reuse, UR4, PT ;  /* 0x00000004dc007c0c */ /* 0x040fe2000bf24270 */
[----:B------:R-:W-:Y:S01]  /*c590*/  UMOV UR4, UR38 ;  /* 0x0000002600047c82 */ /* 0x000fe20008000000 */
[----:B------:R-:W-:Y:S01]  /*c5a0*/  F2FP.BF16.F32.PACK_AB R194, R179, R194 ;  /* 0x000000c2b3c2723e */ /* 0x000fe200000010ff */
[----:B------:R-:W-:Y:S01]  /*c5b0*/  VIADD R220, R220, 0xffffffff ;  /* 0xffffffffdcdc7836 */ /* 0x000fe20000000000 */
        /* <DEDUP_REMOVED lines=9> */
[----:B------:R-:W-:Y:S02]  /*c650*/  F2FP.BF16.F32.PACK_AB R186, R171, R186 ;  /* 0x000000baabba723e */ /* 0x000fe400000010ff */
[----:B------:R-:W-:Y:S01]  /*c660*/  F2FP.BF16.F32.PACK_AB R187, R166, R187 ;  /* 0x000000bba6bb723e */ /* 0x000fe200000010ff */
[----:B------:R-:W-:Y:S06]  /*c670*/  @P1 BRA `(.L_x_1065) ;  /* 0xffffffd000f01947 */ /* 0x000fec000383ffff */
.L_x_1046:
        /* <DEDUP_REMOVED lines=131> */
.L_x_1066:
[----:B------:R-:W-:Y:S01]  /*ceb0*/  ULEA UR5, UR38, UR40, 0x3 ;  /* 0x0000002826057291 */ /* 0x000fe2000f8e183f */
[----:B------:R-:W-:-:S04]  /*cec0*/  MOV R0, UR39 ;  /* 0x0000002700007c02 */ /* 0x000fc80008000f00 */
[----:B------:R-:W-:-:S04]  /*ced0*/  SHF.L.U32 R0, R0, 0x1f, RZ ;  /* 0x0000001f00007819 */ /* 0x000fc800000006ff */
[----:B------:R0:W1:Y:S01]  /*cee0*/  SYNCS.PHASECHK.TRANS64.TRYWAIT P1, [UR5+0x30850], R0 ;  /* 0x03085000ff0075a7 */ /* 0x0000620008020145 */
[----:B------:R-:W-:Y:S05]  /*cef0*/  @!P0 BRA `(.L_x_1067) ;  /* 0x0000000000048947 */ /* 0x000fea0003800000 */
[----:B------:R-:W-:Y:S01]  /*cf00*/  BPT.TRAP 0x1 ;  /* 0x000000040000795c */ /* 0x000fe20000300000 */
.L_x_1067:
[----:B-1----:R-:W-:Y:S05]  /*cf10*/  @P1 BRA `(.L_x_1068) ;  /* 0x0000000000081947 */ /* 0x002fea0003800000 */
[----:B------:R-:W1:Y:S02]  /*cf20*/  SYNCS.PHASECHK.TRANS64.TRYWAIT P1, [UR5+0x30850], R0 ;  /* 0x03085000ff0075a7 */ /* 0x000e640008020145 */
[----:B-1----:R-:W-:Y:S05]  /*cf30*/  @!P1 BRA `(.L_x_1069) ;  /* 0x0000007c005c9947 */ /* 0x002fea0003800000 */
.L_x_1068:
[----:B------:R-:W-:Y:S01]  /*cf40*/  UIADD3 UR40, UR40, 0x400, URZ ;  /* 0x0000040028287890 */ /* 0x000fe2000fffe03f */
[----:B------:R-:W-:Y:S01]  /*cf50*/  WARPGROUP.ARRIVE ;  /* 0x00000000000079c5 */ /* 0x000fe20000000000 */
[----:B------:R-:W-:Y:S01]  /*cf60*/  UMOV UR7, 0x40000040 ;  /* 0x4000004000077882 */ /* 0x000fe20000000000 */
[----:B-1----:R-:W1:Y:S01]  /*cf70*/  SHFL.BFLY PT, R7, R18, 0x2, 0x1f ;  /* 0x0c401f0012077f89 */ /* 0x002e6200000e0000 */
[----:B------:R-:W-:Y:S01]  /*cf80*/  USHF.R.U32.HI UR40, URZ, 0x4, UR40 ;  /* 0x000000043f287899 */ /* 0x000fe20008011628 */
[----:B------:R-:W-:Y:S02]  /*cf90*/  IMAD.MOV.U32 R6, RZ, RZ, RZ ;  /* 0x000000ffff067224 */ /* 0x000fe400078e00ff */
[----:B0-----:R-:W0:Y:S01]  /*cfa0*/  SHFL.BFLY PT, R0, R5, 0x2, 0x1f ;  /* 0x0c401f0005007f89 */ /* 0x001e2200000e0000 */
[----:B------:R-:W-:Y:S01]  /*cfb0*/  ULOP3.LUT UR40, UR40, 0x3fff, URZ, 0xc0, !UPT ;  /* 0x00003fff28287892 */ /* 0x000fe2000f8ec03f */
[----:B------:R-:W-:-:S03]  /*cfc0*/  IMAD.U32 R13, RZ, RZ, UR10 ;  /* 0x0000000aff0d7e24 */ /* 0x000fc6000f8e00ff */
[----:B------:R-:W-:-:S04]  /*cfd0*/  ULOP3.LUT UR4, UR40, 0x2000000, URZ, 0xfc, !UPT ;  /* 0x0200000028047892 */ /* 0x000fc8000f8efc3f */
[----:B------:R-:W-:-:S07]  /*cfe0*/  ULEA UR4, UR38, UR4, 0xb ;  /* 0x0000000426047291 */ /* 0x000fce000f8e583f */
[----:B------:R-:W-:Y:S02]  /*cff0*/  UMOV UR6, UR4 ;  /* 0x0000000400067c82 */ /* 0x000fe40008000000 */
[----:B------:R-:W-:Y:S01]  /*d000*/  HGMMA.64x256x16.F32.BF16 R24, R196, gdesc[UR4].tnspB, R24, gsb0 ;  /* 0x43e00004c4187df0 */ /* 0x000fe20008001818 */
[----:B------:R-:W-:Y:S01]  /*d010*/  UIADD3 UR6, UR4, 0x80, URZ ;  /* 0x0000008004067890 */ /* 0x000fe2000fffe03f */
[----:B-1----:R-:W-:Y:S01]  /*d020*/  FADD.FTZ R7, R7, R18 ;  /* 0x0000001207077221 */ /* 0x002fe20000010000 */
[----:B------:R-:W-:Y:S01]  /*d030*/  UMOV UR7, 0x40000040 ;  /* 0x4000004000077882 */ /* 0x000fe20000000000 */
[----:B0-----:R-:W-:Y:S01]  /*d040*/  FADD.FTZ R2, R0, R5 ;  /* 0x0000000500027221 */ /* 0x001fe20000010000 */
[----:B------:R-:W-:Y:S02]  /*d050*/  IMAD.MOV.U32 R5, RZ, RZ, RZ ;  /* 0x000000ffff057224 */ /* 0x000fe400078e00ff */
[----:B------:R-:W0:Y:S04]  /*d060*/  SHFL.BFLY PT, R0, R7, 0x1, 0x1f ;  /* 0x0c201f0007007f89 */ /* 0x000e2800000e0000 */
[----:B------:R-:W1:Y:S01]  /*d070*/  SHFL.BFLY PT, R9, R2, 0x1, 0x1f ;  /* 0x0c201f0002097f89 */ /* 0x000e6200000e0000 */
[----:B0-----:R-:W-:Y:S01]  /*d080*/  FADD.FTZ R11, R7, R0 ;  /* 0x00000000070b7221 */ /* 0x001fe20000010000 */
[----:B------:R-:W-:-:S02]  /*d090*/  IMAD.U32 R7, RZ, RZ, UR10 ;  /* 0x0000000aff077e24 */ /* 0x000fc4000f8e00ff */
        /* <DEDUP_REMOVED lines=18> */
[----:B------:R-:W-:Y:S01]  /*d1c0*/  UIADD3 UR6, UR4, 0x100, URZ ;  /* 0x0000010004067890 */ /* 0x000fe2000fffe03f */
[----:B------:R-:W-:Y:S01]  /*d1d0*/  UMOV UR7, 0x40000040 ;  /* 0x4000004000077882 */ /* 0x000fe20000000000 */
[----:B------:R-:W-:Y:S01]  /*d1e0*/  UIADD3 UR4, UR4, 0x180, URZ ;  /* 0x0000018004047890 */ /* 0x000fe2000fffe03f */
[----:B------:R-:W-:Y:S02]  /*d1f0*/  WARPGROUP.DEPBAR.LE gsb0, 0x0 ;  /* 0x00008000000079c5 */ /* 0x000fe40000010000 */
[----:B------:R-:W-:-:S15]  /*d200*/  WARPGROUP.ARRIVE ;  /* 0x00000000000079c5 */ /* 0x000fde0000000000 */
[----:B------:R-:W-:-:S07]  /*d210*/  NOP ;  /* 0x0000000000007918 */ /* 0x000fce0000000000 */
        /* <DEDUP_REMOVED lines=10> */
.L_x_1070:
[----:B------:R-:W0:Y:S01]  /*d2c0*/  S2UR UR7, SR_CgaCtaId ;  /* 0x00000000000779c3 */ /* 0x000e220000008800 */
[----:B------:R-:W-:Y:S01]  /*d2d0*/  R2UR UR6, R209 ;  /* 0x00000000d10672ca */ /* 0x000fe200000e0000 */
[----:B------:R-:W-:Y:S01]  /*d2e0*/  UIADD3 UR4, UR5, 0x30860, URZ ;  /* 0x0003086005047890 */ /* 0x000fe2000fffe03f */
[-C--:B------:R-:W-:Y:S01]  /*d2f0*/  FMUL.FTZ R172, R32, R6.reuse ;  /* 0x0000000620ac7220 */ /* 0x080fe20000410000 */
[----:B------:R-:W-:Y:S01]  /*d300*/  UIADD3 UR38, UR38, 0x1, URZ ;  /* 0x0000000126267890 */ /* 0x000fe2000fffe03f */
[-C--:B------:R-:W-:Y:S01]  /*d310*/  FMUL.FTZ R173, R36, R6.reuse ;  /* 0x0000000624ad7220 */ /* 0x080fe20000410000 */
[-C--:B------:R-:W-:Y:S01]  /*d320*/  FMUL.FTZ R174, R40, R6.reuse ;  /* 0x0000000628ae7220 */ /* 0x080fe20000410000 */
[-C--:B------:R-:W-:Y:S01]  /*d330*/  FMUL.FTZ R175, R44, R6.reuse ;  /* 0x000000062caf7220 */ /* 0x080fe20000410000 */
[----:B------:R-:W-:Y:S01]  /*d340*/  UISETP.NE.AND UP0, UPT, UR38, 0x2, UPT ;  /* 0x000000022600788c */ /* 0x000fe2000bf05270 */
[-C--:B------:R-:W-:Y:S01]  /*d350*/  FMUL.FTZ R176, R48, R6.reuse ;  /* 0x0000000630b07220 */ /* 0x080fe20000410000 */
[-C--:B------:R-:W-:Y:S01]  /*d360*/  FMUL.FTZ R177, R52, R6.reuse ;  /* 0x0000000634b17220 */ /* 0x080fe20000410000 */
[-C--:B------:R-:W-:Y:S01]  /*d370*/  FMUL.FTZ R178, R56, R6.reuse ;  /* 0x0000000638b27220 */ /* 0x080fe20000410000 */
[-C--:B------:R-:W-:Y:S01]  /*d380*/  FMUL.FTZ R179, R60, R6.reuse ;  /* 0x000000063cb37220 */ /* 0x080fe20000410000 */
[-C--:B------:R-:W-:Y:S01]  /*d390*/  FMUL.FTZ R180, R64, R6.reuse ;  /* 0x0000000640b47220 */ /* 0x080fe20000410000 */
        /* <DEDUP_REMOVED lines=10> */
[----:B0-----:R-:W-:Y:S01]  /*d440*/  UPRMT UR4, UR7, 0x654, UR4 ;  /* 0x0000065407047896 */ /* 0x001fe20008000004 */
        /* <DEDUP_REMOVED lines=107> */
[----:B------:R-:W-:Y:S01]  /*db00*/  MOV R209, UR6 ;  /* 0x0000000600d17c02 */ /* 0x000fe20008000f00 */
[-C--:B------:R-:W-:Y:S01]  /*db10*/  FMUL.FTZ R162, R143, R5.reuse ;  /* 0x000000058fa27220 */ /* 0x080fe20000410000 */
[----:B------:R-:W-:Y:S01]  /*db20*/  PLOP3.LUT P0, PT, PT, PT, PT, 0x8, 0x0 ;  /* 0x000000000000781c */ /* 0x000fe20003f0e170 */
[-C--:B------:R-:W-:Y:S01]  /*db30*/  FMUL.FTZ R163, R146, R5.reuse ;  /* 0x0000000592a37220 */ /* 0x080fe20000410000 */
[-C--:B------:R-:W-:Y:S01]  /*db40*/  FMUL.FTZ R164, R147, R5.reuse ;  /* 0x0000000593a47220 */ /* 0x080fe20000410000 */
[-C--:B------:R-:W-:Y:S01]  /*db50*/  FMUL.FTZ R165, R150, R5.reuse ;  /* 0x0000000596a57220 */ /* 0x080fe20000410000 */
[----:B------:R-:W-:Y:S01]  /*db60*/  FMUL.FTZ R167, R151, R5 ;  /* 0x0000000597a77220 */ /* 0x000fe20000410000 */
[----:B------:R-:W-:-:S02]  /*db70*/  USEL UR38, UR38, URZ, UP0 ;  /* 0x0000003f26267287 */ /* 0x000fc40008000000 */
[----:B------:R-:W-:-:S12]  /*db80*/  ULOP3.LUT UR39, UR39, UR4, URZ, 0x3c, !UPT ;  /* 0x0000000427277292 */ /* 0x000fd8000f8e3c3f */
.L_x_992:
[----:B------:R-:W0:Y:S01]  /*db90*/  S2R R5, SR_CgaCtaId ;  /* 0x0000000000057919 */ /* 0x000e220000008800 */
[----:B------:R-:W-:Y:S01]  /*dba0*/  MOV R196, 0x400 ;  /* 0x0000040000c47802 */ /* 0x000fe20000000f00 */
[----:B------:R-:W-:Y:S01]  /*dbb0*/  BSSY B0, `(.L_x_1071) ;  /* 0x0000297000007945 */ /* 0x000fe20003800000 */
[----:B------:R-:W-:Y:S02]  /*dbc0*/  BAR.SYNC.DEFER_BLOCKING 0x5, 0x180 ;  /* 0x0146000000007b1d */ /* 0x000fe40000010000 */
[----:B0-----:R-:W-:-:S05]  /*dbd0*/  LEA R196, R5, R196, 0x18 ;  /* 0x000000c405c47211 */ /* 0x001fca00078ec0ff */
[----:B------:R-:W0:Y:S02]  /*dbe0*/  LDS R4, [R196+0x308d0] ;  /* 0x0308d000c4047984 */ /* 0x000e240000000800 */
[----:B0-----:R-:W-:Y:S01]  /*dbf0*/  R2UR UR4, R4 ;  /* 0x00000000040472ca */ /* 0x001fe200000e0000 */
[----:B------:R-:W-:Y:S06]  /*dc00*/  BAR.ARV 0x4, 0x180 ;  /* 0x0106000000007b1d */ /* 0x000fec0000002000 */
[----:B------:R-:W-:Y:S08]  /*dc10*/  @P0 BRA `(.L_x_1072) ;  /* 0x0000001c00540947 */ /* 0x000ff00003800000 */
[----:B------:R-:W0:Y:S01]  /*dc20*/  S2R R5, SR_SWINHI ;  /* 0x0000000000057919 */ /* 0x000e220000002f00 */
[----:B------:R-:W1:Y:S01]  /*dc30*/  LDC R197, c[0x0][0xbe8] ;  /* 0x0002fa00ffc57b82 */ /* 0x000e620000000800 */
[----:B------:R-:W-:Y:S01]  /*dc40*/  F2FP.BF16.F32.PACK_AB R24, R25, R24 ;  /* 0x000000181918723e */ /* 0x000fe200000010ff */
[----:B------:R-:W-:Y:S01]  /*dc50*/  ULDC.64 UR8, c[0x0][0xb90] ;  /* 0x0002e40000087ab9 */ /* 0x000fe20000000a00 */
[----:B------:R-:W-:Y:S02]  /*dc60*/  F2FP.BF16.F32.PACK_AB R25, R27, R26 ;  /* 0x0000001a1b19723e */ /* 0x000fe400000010ff */
[----:B------:R-:W-:Y:S02]  /*dc70*/  F2FP.BF16.F32.PACK_AB R27, R31, R30 ;  /* 0x0000001e1f1b723e */ /* 0x000fe400000010ff */
[----:B------:R-:W-:Y:S02]  /*dc80*/  R2UR UR11, R206 ;  /* 0x00000000ce0b72ca */ /* 0x000fe400000e0000 */
[----:B------:R-:W-:-:S02]  /*dc90*/  R2UR UR13, R207 ;  /* 0x00000000cf0d72ca */ /* 0x000fc400000e0000 */
[----:B------:R-:W-:Y:S02]  /*dca0*/  F2FP.BF16.F32.PACK_AB R26, R29, R28 ;  /* 0x0000001c1d1a723e */ /* 0x000fe400000010ff */
[----:B------:R-:W-:Y:S02]  /*dcb0*/  F2FP.BF16.F32.PACK_AB R136, R137, R136 ;  /* 0x000000888988723e */ /* 0x000fe400000010ff */
[----:B------:R-:W-:Y:S02]  /*dcc0*/  F2FP.BF16.F32.PACK_AB R137, R100, R96 ;  /* 0x000000606489723e */ /* 0x000fe400000010ff */
[----:B------:R-:W-:Y:S02]  /*dcd0*/  F2FP.BF16.F32.PACK_AB R144, R145, R144 ;  /* 0x000000909190723e */ /* 0x000fe400000010ff */
[----:B------:R-:W-:Y:S01]  /*dce0*/  F2FP.BF16.F32.PACK_AB R145, R164, R163 ;  /* 0x000000a3a491723e */ /* 0x000fe200000010ff */
[----:B------:R-:W-:Y:S02]  /*dcf0*/  USHF.R.S32.HI UR10, URZ, 0x1f, UR11 ;  /* 0x0000001f3f0a7899 */ /* 0x000fe4000801140b */
[----:B------:R-:W-:-:S02]  /*dd00*/  UIMAD.WIDE.U32 UR6, UR11, UR8, URZ ;  /* 0x000000080b0672a5 */ /* 0x000fc4000f8e003f */
[----:B------:R-:W-:Y:S02]  /*dd10*/  UIMAD UR5, UR10, UR8, URZ ;  /* 0x000000080a0572a4 */ /* 0x000fe4000f8e023f */
[----:B------:R-:W-:Y:S02]  /*dd20*/  USHF.R.S32.HI UR12, URZ, 0x1f, UR13 ;  /* 0x0000001f3f0c7899 */ /* 0x000fe4000801140d */
[----:B------:R-:W-:Y:S01]  /*dd30*/  UIMAD UR5, UR11, UR9, UR5 ;  /* 0x000000090b0572a4 */ /* 0x000fe2000f8e0205 */
[----:B------:R-:W-:Y:S02]  /*dd40*/  MOV R158, R196 ;  /* 0x000000c4009e7202 */ /* 0x000fe40000000f00 */
[----:B0-----:R-:W-:Y:S01]  /*dd50*/  MOV R159, R5 ;  /* 0x00000005009f7202 */ /* 0x001fe20000000f00 */
[----:B------:R-:W-:Y:S01]  /*dd60*/  IMAD R5, R208, 0x40, R23 ;  /* 0x00000040d0057824 */ /* 0x000fe200078e0217 */
[----:B------:R-:W-:Y:S01]  /*dd70*/  ULDC.64 UR8, c[0x0][0xb98] ;  /* 0x0002e60000087ab9 */ /* 0x000fe20000000a00 */
[----:B------:R-:W-:Y:S01]  /*dd80*/  UIADD3 UR7, UR7, UR5, URZ ;  /* 0x0000000507077290 */ /* 0x000fe2000fffe03f */
[----:B------:R-:W-:Y:S01]  /*dd90*/  IMAD.WIDE R16, R213, 0x2, R158 ;  /* 0x00000002d5107825 */ /* 0x000fe200078e029e */
[----:B------:R-:W-:-:S02]  /*dda0*/  UIMAD UR5, UR12, UR8, URZ ;  /* 0x000000080c0572a4 */ /* 0x000fc4000f8e023f */
[----:B------:R-:W-:Y:S01]  /*ddb0*/  UIMAD.WIDE.U32 UR6, UR13, UR8, UR6 ;  /* 0x000000080d0672a5 */ /* 0x000fe2000f8e0006 */
[----:B------:R-:W-:Y:S01]  /*ddc0*/  IMAD.WIDE R158, R5, 0x2, R158 ;  /* 0x00000002059e7825 */ /* 0x000fe200078e029e */
[C---:B------:R-:W-:Y:S01]  /*ddd0*/  IADD3 R7, P3, R16.reuse, 0xc060, RZ ;  /* 0x0000c06010077810 */ /* 0x040fe20007f7e0ff */
[----:B------:R-:W-:Y:S01]  /*dde0*/  UIMAD UR5, UR13, UR9, UR5 ;  /* 0x000000090d0572a4 */ /* 0x000fe2000f8e0205 */
[C---:B------:R-:W-:Y:S02]  /*ddf0*/  IADD3 R119, P4, R16.reuse, 0xc040, RZ ;  /* 0x0000c04010777810 */ /* 0x040fe40007f9e0ff */
[----:B------:R-:W-:Y:S01]  /*de00*/  LOP3.LUT R4, R7, 0x380, RZ, 0xc0, !PT ;  /* 0x0000038007047812 */ /* 0x000fe200078ec0ff */
[----:B------:R-:W-:Y:S01]  /*de10*/  IMAD.X R5, RZ, RZ, R17, P3 ;  /* 0x000000ffff057224 */ /* 0x000fe200018e0611 */
[----:B------:R-:W-:Y:S01]  /*de20*/  IADD3 R117, P5, R16, 0xc020, RZ ;  /* 0x0000c02010757810 */ /* 0x000fe20007fbe0ff */
[----:B------:R-:W-:Y:S01]  /*de30*/  ULDC.64 UR8, c[0x0][0xae8] ;  /* 0x0002ba0000087ab9 */ /* 0x000fe20000000a00 */
[----:B------:R-:W-:-:S02]  /*de40*/  SHF.R.U64 R4, R4, 0x3, RZ ;  /* 0x0000000304047819 */ /* 0x000fc400000012ff */
[C---:B------:R-:W-:Y:S01]  /*de50*/  IADD3 R115, P6, R16.reuse, 0xc000, RZ ;  /* 0x0000c00010737810 */ /* 0x040fe20007fde0ff */
[--C-:B------:R-:W-:Y:S01]  /*de60*/  IMAD.X R9, RZ, RZ, R17.reuse, P5 ;  /* 0x000000ffff097224 */ /* 0x100fe200028e0611 */
[C---:B------:R-:W-:Y:S02]  /*de70*/  IADD3 R113, P0, R16.reuse, 0x8060, RZ ;  /* 0x0000806010717810 */ /* 0x040fe40007f1e0ff */
[C---:B------:R-:W-:Y:S01]  /*de80*/  IADD3 R111, P2, R16.reuse, 0x8040, RZ ;  /* 0x00008040106f7810 */ /* 0x040fe20007f5e0ff */
[--C-:B------:R-:W-:Y:S01]  /*de90*/  IMAD.X R11, RZ, RZ, R17.reuse, P6 ;  /* 0x000000ffff0b7224 */ /* 0x100fe200030e0611 */
[C---:B------:R-:W-:Y:S01]  /*dea0*/  IADD3 R102, P3, R16.reuse, 0x8020, RZ ;  /* 0x0000802010667810 */ /* 0x040fe20007f7e0ff */
[--C-:B------:R-:W-:Y:S01]  /*deb0*/  IMAD.X R13, RZ, RZ, R17.reuse, P0 ;  /* 0x000000ffff0d7224 */ /* 0x100fe200000e0611 */
[C---:B------:R-:W-:Y:S01]  /*dec0*/  LOP3.LUT R161, R16.reuse, 0x380, RZ, 0xc0, !PT ;  /* 0x0000038010a17812 */ /* 0x040fe200078ec0ff */
[--C-:B------:R-:W-:Y:S01]  /*ded0*/  IMAD.X R135, RZ, RZ, R17.reuse, P2 ;  /* 0x000000ffff877224 */ /* 0x100fe200010e0611 */
[----:B------:R-:W-:Y:S01]  /*dee0*/  IADD3 R103, P1, R16, 0x20, RZ ;  /* 0x0000002010677810 */ /* 0x000fe20007f3e0ff */
[--C-:B------:R-:W-:Y:S01]  /*def0*/  IMAD.X R139, RZ, RZ, R17.reuse, P3 ;  /* 0x000000ffff8b7224 */ /* 0x100fe200018e0611 */
[----:B------:R-:W-:Y:S01]  /*df00*/  LOP3.LUT R4, R4, R7, RZ, 0x3c, !PT ;  /* 0x0000000704047212 */ /* 0x000fe200078e3cff */
[----:B------:R-:W-:Y:S01]  /*df10*/  IMAD.X R7, RZ, RZ, R17, P4 ;  /* 0x000000ffff077224 */ /* 0x000fe200020e0611 */
[----:B------:R-:W-:-:S02]  /*df20*/  IADD3 R109, P4, R16, 0x8000, RZ ;  /* 0x00008000106d7810 */ /* 0x000fc40007f9e0ff */
[C---:B------:R-:W-:Y:S02]  /*df30*/  IADD3 R104, P5, R16.reuse, 0x4060, RZ ;  /* 0x0000406010687810 */ /* 0x040fe40007fbe0ff */
[C---:B------:R-:W-:Y:S01]  /*df40*/  IADD3 R105, P6, R16.reuse, 0x40, RZ ;  /* 0x0000004010697810 */ /* 0x040fe20007fde0ff */
[--C-:B------:R-:W-:Y:S01]  /*df50*/  IMAD.X R143, RZ, RZ, R17.reuse, P4 ;  /* 0x000000ffff8f7224 */ /* 0x100fe200020e0611 */
[C---:B------:R-:W-:Y:S01]  /*df60*/  IADD3 R107, P0, R16.reuse, 0x4040, RZ ;  /* 0x00004040106b7810 */ /* 0x040fe20007f1e0ff */
[--C-:B------:R-:W-:Y:S01]  /*df70*/  IMAD.X R147, RZ, RZ, R17.reuse, P5 ;  /* 0x000000ffff937224 */ /* 0x100fe200028e0611 */
[----:B------:R-:W-:Y:S01]  /*df80*/  IADD3.X R15, RZ, R17, RZ, P1, !PT ;  /* 0x00000011ff0f7210 */ /* 0x000fe20000ffe4ff */
[--C-:B------:R-:W-:Y:S01]  /*df90*/  IMAD.X R151, RZ, RZ, R17.reuse, P6 ;  /* 0x000000ffff977224 */ /* 0x100fe200030e0611 */
[C---:B------:R-:W-:Y:S01]  /*dfa0*/  IADD3 R21, P2, R16.reuse, 0x4000, RZ ;  /* 0x0000400010157810 */ /* 0x040fe20007f5e0ff */
[----:B------:R-:W-:Y:S01]  /*dfb0*/  IMAD.X R153, RZ, RZ, R17, P0 ;  /* 0x000000ffff997224 */ /* 0x000fe200000e0611 */
[----:B------:R-:W-:-:S02]  /*dfc0*/  IADD3 R20, P3, R16, 0x60, RZ ;  /* 0x0000006010147810 */ /* 0x000fc40007f7e0ff */
[----:B------:R-:W-:Y:S01]  /*dfd0*/  SHF.R.U64 R161, R161, 0x3, RZ ;  /* 0x00000003a1a17819 */ /* 0x000fe200000012ff */
[--C-:B------:R-:W-:Y:S01]  /*dfe0*/  IMAD.X R131, RZ, RZ, R17.reuse, P2 ;  /* 0x000000ffff837224 */ /* 0x100fe200010e0611 */
[----:B------:R-:W-:Y:S01]  /*dff0*/  IADD3 R22, P1, R16, 0x4020, RZ ;  /* 0x0000402010167810 */ /* 0x000fe20007f3e0ff */
[--C-:B------:R-:W-:Y:S01]  /*e000*/  IMAD.X R157, RZ, RZ, R17.reuse, P3 ;  /* 0x000000ffff9d7224 */ /* 0x100fe200018e0611 */
[----:B------:R-:W-:Y:S01]  /*e010*/  LOP3.LUT R160, R161, R16, RZ, 0x3c, !PT ;  /* 0x00000010a1a07212 */ /* 0x000fe200078e3cff */
[----:B------:R-:W-:Y:S01]  /*e020*/  IMAD.MOV.U32 R161, RZ, RZ, R17 ;  /* 0x000000ffffa17224 */ /* 0x000fe200078e0011 */
[----:B------:R-:W-:Y:S02]  /*e030*/  IADD3.X R155, RZ, R17, RZ, P1, !PT ;  /* 0x00000011ff9b7210 */ /* 0x000fe40000ffe4ff */
[----:B------:R-:W-:Y:S02]  /*e040*/  LOP3.LUT R17, R102, 0x380, RZ, 0xc0, !PT ;  /* 0x0000038066117812 */ /* 0x000fe400078ec0ff */
[----:B------:R-:W-:-:S02]  /*e050*/  LOP3.LUT R16, R109, 0x380, RZ, 0xc0, !PT ;  /* 0x000003806d107812 */ /* 0x000fc400078ec0ff */
[----:B------:R-:W-:Y:S02]  /*e060*/  SHF.R.U64 R17, R17, 0x3, RZ ;  /* 0x0000000311117819 */ /* 0x000fe400000012ff */
[----:B------:R-:W-:Y:S02]  /*e070*/  SHF.R.U64 R16, R16, 0x3, RZ ;  /* 0x0000000310107819 */ /* 0x000fe400000012ff */
[----:B------:R-:W-:Y:S02]  /*e080*/  LOP3.LUT R14, R103, 0x380, RZ, 0xc0, !PT ;  /* 0x00000380670e7812 */ /* 0x000fe400078ec0ff */
[----:B------:R-:W-:Y:S02]  /*e090*/  LOP3.LUT R138, R17, R102, RZ, 0x3c, !PT ;  /* 0x00000066118a7212 */ /* 0x000fe400078e3cff */
[----:B------:R-:W-:Y:S02]  /*e0a0*/  LOP3.LUT R17, R22, 0x380, RZ, 0xc0, !PT ;  /* 0x0000038016117812 */ /* 0x000fe400078ec0ff */
[----:B------:R-:W-:-:S02]  /*e0b0*/  LOP3.LUT R106, R111, 0x380, RZ, 0xc0, !PT ;  /* 0x000003806f6a7812 */ /* 0x000fc400078ec0ff */
[----:B------:R-:W-:Y:S02]  /*e0c0*/  LOP3.LUT R142, R16, R109, RZ, 0x3c, !PT ;  /* 0x0000006d108e7212 */ /* 0x000fe400078e3cff */
[----:B------:R-:W-:Y:S02]  /*e0d0*/  SHF.R.U64 R14, R14, 0x3, RZ ;  /* 0x000000030e0e7819 */ /* 0x000fe400000012ff */
[----:B------:R-:W-:Y:S02]  /*e0e0*/  LOP3.LUT R16, R105, 0x380, RZ, 0xc0, !PT ;  /* 0x0000038069107812 */ /* 0x000fe400078ec0ff */
[----:B------:R-:W-:Y:S02]  /*e0f0*/  SHF.R.U64 R17, R17, 0x3, RZ ;  /* 0x0000000311117819 */ /* 0x000fe400000012ff */
[----:B------:R-:W-:Y:S02]  /*e100*/  SHF.R.U64 R106, R106, 0x3, RZ ;  /* 0x000000036a6a7819 */ /* 0x000fe400000012ff */
[----:B------:R-:W-:-:S02]  /*e110*/  LOP3.LUT R14, R14, R103, RZ, 0x3c, !PT ;  /* 0x000000670e0e7212 */ /* 0x000fc400078e3cff */
[----:B------:R-:W-:Y:S02]  /*e120*/  SHF.R.U64 R16, R16, 0x3, RZ ;  /* 0x0000000310107819 */ /* 0x000fe400000012ff */
[----:B------:R-:W-:Y:S02]  /*e130*/  LOP3.LUT R103, R104, 0x380, RZ, 0xc0, !PT ;  /* 0x0000038068677812 */ /* 0x000fe400078ec0ff */
[----:B------:R-:W-:Y:S02]  /*e140*/  LOP3.LUT R154, R17, R22, RZ, 0x3c, !PT ;  /* 0x00000016119a7212 */ /* 0x000fe400078e3cff */
[----:B------:R-:W-:Y:S02]  /*e150*/  IADD3 R22, P4, R158, 0x2000, RZ ;  /* 0x000020009e167810 */ /* 0x000fe40007f9e0ff */
[----:B------:R-:W-:Y:S02]  /*e160*/  LOP3.LUT R134, R106, R111, RZ, 0x3c, !PT ;  /* 0x0000006f6a867212 */ /* 0x000fe400078e3cff */
[----:B------:R-:W-:-:S02]  /*e170*/  LOP3.LUT R150, R16, R105, RZ, 0x3c, !PT ;  /* 0x0000006910967212 */ /* 0x000fc400078e3cff */
[----:B------:R-:W-:Y:S02]  /*e180*/  IADD3 R111, P2, R158, 0x7000, RZ ;  /* 0x000070009e6f7810 */ /* 0x000fe40007f5e0ff */
[----:B------:R-:W-:Y:S02]  /*e190*/  SHF.R.U64 R103, R103, 0x3, RZ ;  /* 0x0000000367677819 */ /* 0x000fe400000012ff */
[----:B------:R-:W-:Y:S02]  /*e1a0*/  LOP3.LUT R105, R20, 0x380, RZ, 0xc0, !PT ;  /* 0x0000038014697812 */ /* 0x000fe400078ec0ff */
[----:B------:R-:W-:Y:S02]  /*e1b0*/  LOP3.LUT R17, R22, 0x380, RZ, 0xc0, !PT ;  /* 0x0000038016117812 */ /* 0x000fe400078ec0ff */
[----:B------:R-:W-:Y:S02]  /*e1c0*/  LOP3.LUT R12, R113, 0x380, RZ, 0xc0, !PT ;  /* 0x00000380710c7812 */ /* 0x000fe400078ec0ff */
[----:B------:R-:W-:-:S02]  /*e1d0*/  LOP3.LUT R110, R111, 0x380, RZ, 0xc0, !PT ;  /* 0x000003806f6e7812 */ /* 0x000fc400078ec0ff */
[----:B------:R-:W-:Y:S02]  /*e1e0*/  LOP3.LUT R146, R103, R104, RZ, 0x3c, !PT ;  /* 0x0000006867927212 */ /* 0x000fe400078e3cff */
[----:B------:R-:W-:Y:S02]  /*e1f0*/  SHF.R.U64 R105, R105, 0x3, RZ ;  /* 0x0000000369697819 */ /* 0x000fe400000012ff */
[----:B------:R-:W-:Y:S02]  /*e200*/  IADD3 R103, P3, R158, 0x1000, RZ ;  /* 0x000010009e677810 */ /* 0x000fe40007f7e0ff */
[----:B------:R-:W-:Y:S02]  /*e210*/  SHF.R.U64 R17, R17, 0x3, RZ ;  /* 0x0000000311117819 */ /* 0x000fe400000012ff */
[----:B------:R-:W-:Y:S02]  /*e220*/  SHF.R.U64 R12, R12, 0x3, RZ ;  /* 0x000000030c0c7819 */ /* 0x000fe400000012ff */
[----:B------:R-:W-:-:S02]  /*e230*/  SHF.R.U64 R110, R110, 0x3, RZ ;  /* 0x000000036e6e7819 */ /* 0x000fc400000012ff */
[----:B------:R-:W-:Y:S02]  /*e240*/  LOP3.LUT R156, R105, R20, RZ, 0x3c, !PT ;  /* 0x00000014699c7212 */ /* 0x000fe400078e3cff */
[----:B------:R-:W-:Y:S01]  /*e250*/  LOP3.LUT R20, R17, R22, RZ, 0x3c, !PT ;  /* 0x0000001611147212 */ /* 0x000fe200078e3cff */
[--C-:B------:R-:W-:Y:S01]  /*e260*/  IMAD.X R17, RZ, RZ, R159.reuse, P3 ;  /* 0x000000ffff117224 */ /* 0x100fe200018e069f */
[----:B------:R-:W-:Y:S02]  /*e270*/  LOP3.LUT R12, R12, R113, RZ, 0x3c, !PT ;  /* 0x000000710c0c7212 */ /* 0x000fe400078e3cff */
[----:B------:R-:W-:Y:S02]  /*e280*/  IADD3 R113, P3, R158, 0x8000, RZ ;  /* 0x000080009e717810 */ /* 0x000fe40007f7e0ff */
[----:B------:R-:W-:Y:S01]  /*e290*/  LOP3.LUT R110, R110, R111, RZ, 0x3c, !PT ;  /* 0x0000006f6e6e7212 */ /* 0x000fe200078e3cff */
[----:B------:R-:W-:Y:S01]  /*e2a0*/  IMAD.X R111, RZ, RZ, R159, P2 ;  /* 0x000000ffff6f7224 */ /* 0x000fe200010e069f */
[----:B------:R-:W-:-:S02]  /*e2b0*/  IADD3 R127, P2, R158, 0xe000, RZ ;  /* 0x0000e0009e7f7810 */ /* 0x000fc40007f5e0ff */
[----:B------:R-:W-:Y:S02]  /*e2c0*/  LOP3.LUT R112, R113, 0x380, RZ, 0xc0, !PT ;  /* 0x0000038071707812 */ /* 0x000fe400078ec0ff */
[----:B------:R-:W-:Y:S02]  /*e2d0*/  LOP3.LUT R126, R127, 0x380, RZ, 0xc0, !PT ;  /* 0x000003807f7e7812 */ /* 0x000fe400078ec0ff */
[----:B------:R-:W-:Y:S02]  /*e2e0*/  SHF.R.U64 R112, R112, 0x3, RZ ;  /* 0x0000000370707819 */ /* 0x000fe400000012ff */
[----:B------:R-:W-:Y:S02]  /*e2f0*/  SHF.R.U64 R126, R126, 0x3, RZ ;  /* 0x000000037e7e7819 */ /* 0x000fe400000012ff */
[----:B------:R-:W-:Y:S02]  /*e300*/  LOP3.LUT R102, R107, 0x380, RZ, 0xc0, !PT ;  /* 0x000003806b667812 */ /* 0x000fe400078ec0ff */
[----:B------:R-:W-:Y:S01]  /*e310*/  LOP3.LUT R112, R112, R113, RZ, 0x3c, !PT ;  /* 0x0000007170707212 */ /* 0x000fe200078e3cff */
[--C-:B------:R-:W-:Y:S01]  /*e320*/  IMAD.X R113, RZ, RZ, R159.reuse, P3 ;  /* 0x000000ffff717224 */ /* 0x100fe200018e069f */
[----:B------:R-:W-:Y:S01]  /*e330*/  MOV R199, R160 ;  /* 0x000000a000c77202 */ /* 0x000fe20000000f00 */
[----:B------:R-:W-:Y:S01]  /*e340*/  BAR.SYNC.DEFER_BLOCKING 0x1, 0x100 ;  /* 0x0044000000007b1d */ /* 0x000fe20000010000 */
[----:B------:R-:W-:Y:S01]  /*e350*/  LOP3.LUT R126, R126, R127, RZ, 0x3c, !PT ;  /* 0x0000007f7e7e7212 */ /* 0x000fe200078e3cff */
[----:B------:R-:W-:Y:S01]  /*e360*/  IMAD.X R127, RZ, RZ, R159, P2 ;  /* 0x000000ffff7f7224 */ /* 0x000fe200010e069f */
[----:B------:R-:W-:-:S02]  /*e370*/  IADD3 R161, P3, R158, 0xf000, RZ ;  /* 0x0000f0009ea17810 */ /* 0x000fc40007f7e0ff */
[----:B------:R-:W-:Y:S02]  /*e380*/  SHF.R.U64 R102, R102, 0x3, RZ ;  /* 0x0000000366667819 */ /* 0x000fe400000012ff */
[----:B-1----:R-:W-:Y:S01]  /*e390*/  ISETP.NE.AND P2, PT, R197, 0x1, PT ;  /* 0x00000001c500780c */ /* 0x002fe20003f45270 */
[----:B------:R-:W-:Y:S01]  /*e3a0*/  IMAD.X R31, RZ, RZ, R159, P3 ;  /* 0x000000ffff1f7224 */ /* 0x000fe200018e069f */
[----:B------:R-:W-:Y:S02]  /*e3b0*/  LOP3.LUT R16, R103, 0x380, RZ, 0xc0, !PT ;  /* 0x0000038067107812 */ /* 0x000fe400078ec0ff */
[----:B------:R-:W-:Y:S02]  /*e3c0*/  LOP3.LUT R22, R161, 0x380, RZ, 0xc0, !PT ;  /* 0x00000380a1167812 */ /* 0x000fe400078ec0ff */
[----:B------:R-:W-:Y:S02]  /*e3d0*/  LOP3.LUT R152, R102, R107, RZ, 0x3c, !PT ;  /* 0x0000006b66987212 */ /* 0x000fe400078e3cff */
[----:B------:R-:W-:-:S02]  /*e3e0*/  LOP3.LUT R102, R21, 0x380, RZ, 0xc0, !PT ;  /* 0x0000038015667812 */ /* 0x000fc400078ec0ff */
[----:B------:R-:W-:Y:S02]  /*e3f0*/  SHF.R.U64 R16, R16, 0x3, RZ ;  /* 0x0000000310107819 */ /* 0x000fe400000012ff */
[----:B------:R-:W-:Y:S02]  /*e400*/  SHF.R.U64 R22, R22, 0x3, RZ ;  /* 0x0000000316167819 */ /* 0x000fe400000012ff */
[----:B------:R-:W-:Y:S02]  /*e410*/  SHF.R.U64 R102, R102, 0x3, RZ ;  /* 0x0000000366667819 */ /* 0x000fe400000012ff */
[----:B------:R-:W-:Y:S01]  /*e420*/  LOP3.LUT R16, R16, R103, RZ, 0x3c, !PT ;  /* 0x0000006710107212 */ /* 0x000fe200078e3cff */
[----:B------:R0:W-:Y:S01]  /*e430*/  STSM.16.M88.4 [R199], R24 ;  /* 0x00000018c7007844 */ /* 0x0001e20000000200 */
[C---:B------:R-:W-:Y:S02]  /*e440*/  IADD3 R103, P5, R158.reuse, 0x3000, RZ ;  /* 0x000030009e677810 */ /* 0x040fe40007fbe0ff */
[----:B------:R-:W-:-:S02]  /*e450*/  IADD3 R105, P6, R158, 0x4000, RZ ;  /* 0x000040009e697810 */ /* 0x000fc40007fde0ff */
[C---:B------:R-:W-:Y:S02]  /*e460*/  IADD3 R107, P0, R158.reuse, 0x5000, RZ ;  /* 0x000050009e6b7810 */ /* 0x040fe40007f1e0ff */
[----:B------:R-:W-:Y:S02]  /*e470*/  IADD3 R109, P1, R158, 0x6000, RZ ;  /* 0x000060009e6d7810 */ /* 0x000fe40007f3e0ff */
[----:B------:R-:W-:Y:S02]  /*e480*/  LOP3.LUT R30, R22, R161, RZ, 0x3c, !PT ;  /* 0x000000a1161e7212 */ /* 0x000fe400078e3cff */
[----:B------:R-:W-:Y:S02]  /*e490*/  MOV R161, R4 ;  /* 0x0000000400a17202 */ /* 0x000fe40000000f00 */
[----:B------:R-:W-:Y:S02]  /*e4a0*/  F2FP.BF16.F32.PACK_AB R5, R35, R34 ;  /* 0x000000222305723e */ /* 0x000fe400000010ff */
[----:B------:R-:W-:Y:S01]  /*e4b0*/  LOP3.LUT R130, R102, R21, RZ, 0x3c, !PT ;  /* 0x0000001566827212 */ /* 0x000fe200078e3cff */
[----:B------:R-:W1:Y:S01]  /*e4c0*/  @P2 LDC R34, c[0x0][0xbec] ;  /* 0x0002fb00ff222b82 */ /* 0x000e620000000800 */
[----:B------:R-:W-:Y:S01]  /*e4d0*/  LOP3.LUT R102, R103, 0x380, RZ, 0xc0, !PT ;  /* 0x0000038067667812 */ /* 0x000fe200078ec0ff */
[----:B------:R-:W-:Y:S01]  /*e4e0*/  IMAD.X R21, RZ, RZ, R159, P4 ;  /* 0x000000ffff157224 */ /* 0x000fe200020e069f */
[----:B------:R-:W-:-:S02]  /*e4f0*/  LOP3.LUT R104, R105, 0x380, RZ, 0xc0, !PT ;  /* 0x0000038069687812 */ /* 0x000fc400078ec0ff */
[----:B------:R-:W-:Y:S02]  /*e500*/  LOP3.LUT R106, R107, 0x380, RZ, 0xc0, !PT ;  /* 0x000003806b6a7812 */ /* 0x000fe400078ec0ff */
[----:B------:R-:W-:Y:S01]  /*e510*/  LOP3.LUT R108, R109, 0x380, RZ, 0xc0, !PT ;  /* 0x000003806d6c7812 */ /* 0x000fe200078ec0ff */
[----:B------:R-:W2:Y:S01]  /*e520*/  @P2 LDC R35, c[0x0][0xbf0] ;  /* 0x0002fc00ff232b82 */ /* 0x000ea20000000800 */
[----:B------:R-:W-:Y:S02]  /*e530*/  LOP3.LUT R6, R119, 0x380, RZ, 0xc0, !PT ;  /* 0x0000038077067812 */ /* 0x000fe400078ec0ff */
[----:B------:R-:W-:Y:S02]  /*e540*/  LOP3.LUT R8, R117, 0x380, RZ, 0xc0, !PT ;  /* 0x0000038075087812 */ /* 0x000fe400078ec0ff */
[----:B------:R-:W-:Y:S02]  /*e550*/  LOP3.LUT R10, R115, 0x380, RZ, 0xc0, !PT ;  /* 0x00000380730a7812 */ /* 0x000fe400078ec0ff */
[----:B------:R-:W-:-:S02]  /*e560*/  SHF.R.U64 R102, R102, 0x3, RZ ;  /* 0x0000000366667819 */ /* 0x000fc400000012ff */
[----:B------:R-:W-:Y:S02]  /*e570*/  SHF.R.U64 R104, R104, 0x3, RZ ;  /* 0x0000000368687819 */ /* 0x000fe400000012ff */
[----:B------:R-:W-:Y:S02]  /*e580*/  SHF.R.U64 R106, R106, 0x3, RZ ;  /* 0x000000036a6a7819 */ /* 0x000fe400000012ff */
[----:B------:R-:W-:Y:S02]  /*e590*/  SHF.R.U64 R108, R108, 0x3, RZ ;  /* 0x000000036c6c7819 */ /* 0x000fe400000012ff */
[----:B------:R-:W-:Y:S02]  /*e5a0*/  SHF.R.U64 R6, R6, 0x3, RZ ;  /* 0x0000000306067819 */ /* 0x000fe400000012ff */
[----:B------:R-:W-:Y:S02]  /*e5b0*/  SHF.R.U64 R8, R8, 0x3, RZ ;  /* 0x0000000308087819 */ /* 0x000fe400000012ff */
[----:B------:R-:W-:-:S02]  /*e5c0*/  SHF.R.U64 R10, R10, 0x3, RZ ;  /* 0x000000030a0a7819 */ /* 0x000fc400000012ff */
[----:B------:R-:W-:Y:S01]  /*e5d0*/  LOP3.LUT R102, R102, R103, RZ, 0x3c, !PT ;  /* 0x0000006766667212 */ /* 0x000fe200078e3cff */
[--C-:B------:R-:W-:Y:S01]  /*e5e0*/  IMAD.X R103, RZ, RZ, R159.reuse, P5 ;  /* 0x000000ffff677224 */ /* 0x100fe200028e069f */
[----:B------:R-:W-:Y:S02]  /*e5f0*/  LOP3.LUT R104, R104, R105, RZ, 0x3c, !PT ;  /* 0x0000006968687212 */ /* 0x000fe400078e3cff */
[----:B------:R-:W-:Y:S01]  /*e600*/  LOP3.LUT R106, R106, R107, RZ, 0x3c, !PT ;  /* 0x0000006b6a6a7212 */ /* 0x000fe200078e3cff */
[--C-:B------:R-:W-:Y:S01]  /*e610*/  IMAD.X R107, RZ, RZ, R159.reuse, P0 ;  /* 0x000000ffff6b7224 */ /* 0x100fe200000e069f */
[----:B------:R-:W-:Y:S01]  /*e620*/  LOP3.LUT R108, R108, R109, RZ, 0x3c, !PT ;  /* 0x0000006d6c6c7212 */ /* 0x000fe200078e3cff */
[----:B------:R-:W-:Y:S01]  /*e630*/  IMAD.X R109, RZ, RZ, R159, P1 ;  /* 0x000000ffff6d7224 */ /* 0x000fe200008e069f */
[----:B------:R-:W-:Y:S02]  /*e640*/  LOP3.LUT R6, R6, R119, RZ, 0x3c, !PT ;  /* 0x0000007706067212 */ /* 0x000fe400078e3cff */
[----:B------:R-:W-:-:S02]  /*e650*/  LOP3.LUT R8, R8, R117, RZ, 0x3c, !PT ;  /* 0x0000007508087212 */ /* 0x000fc400078e3cff */
[----:B------:R-:W-:Y:S02]  /*e660*/  LOP3.LUT R10, R10, R115, RZ, 0x3c, !PT ;  /* 0x000000730a0a7212 */ /* 0x000fe400078e3cff */
[----:B------:R-:W-:Y:S02]  /*e670*/  IADD3.X R105, RZ, R159, RZ, P6, !PT ;  /* 0x0000009fff697210 */ /* 0x000fe400037fe4ff */
[C---:B------:R-:W-:Y:S02]  /*e680*/  IADD3 R115, P4, R158.reuse, 0x9000, RZ ;  /* 0x000090009e737810 */ /* 0x040fe40007f9e0ff */
[C---:B------:R-:W-:Y:S02]  /*e690*/  IADD3 R117, P5, R158.reuse, 0xa000, RZ ;  /* 0x0000a0009e757810 */ /* 0x040fe40007fbe0ff */
[C---:B------:R-:W-:Y:S02]  /*e6a0*/  IADD3 R119, P6, R158.reuse, 0xb000, RZ ;  /* 0x0000b0009e777810 */ /* 0x040fe40007fde0ff */
[----:B------:R-:W-:-:S02]  /*e6b0*/  IADD3 R121, P0, R158, 0xc000, RZ ;  /* 0x0000c0009e797810 */ /* 0x000fc40007f1e0ff */
[----:B------:R-:W-:Y:S02]  /*e6c0*/  IADD3 R123, P1, R158, 0xd000, RZ ;  /* 0x0000d0009e7b7810 */ /* 0x000fe40007f3e0ff */
[----:B------:R-:W-:Y:S02]  /*e6d0*/  LOP3.LUT R114, R115, 0x380, RZ, 0xc0, !PT ;  /* 0x0000038073727812 */ /* 0x000fe400078ec0ff */
[----:B------:R-:W-:Y:S02]  /*e6e0*/  LOP3.LUT R116, R117, 0x380, RZ, 0xc0, !PT ;  /* 0x0000038075747812 */ /* 0x000fe400078ec0ff */
[----:B------:R-:W-:Y:S02]  /*e6f0*/  LOP3.LUT R118, R119, 0x380, RZ, 0xc0, !PT ;  /* 0x0000038077767812 */ /* 0x000fe400078ec0ff */
[----:B------:R-:W-:Y:S02]  /*e700*/  LOP3.LUT R120, R121, 0x380, RZ, 0xc0, !PT ;  /* 0x0000038079787812 */ /* 0x000fe400078ec0ff */
[----:B------:R-:W-:-:S02]  /*e710*/  LOP3.LUT R122, R123, 0x380, RZ, 0xc0, !PT ;  /* 0x000003807b7a7812 */ /* 0x000fc400078ec0ff */
[----:B------:R-:W-:Y:S02]  /*e720*/  LOP3.LUT R29, R158, 0x380, RZ, 0xc0, !PT ;  /* 0x000003809e1d7812 */ /* 0x000fe400078ec0ff */
[----:B------:R-:W-:Y:S02]  /*e730*/  MOV R160, R6 ;  /* 0x0000000600a07202 */ /* 0x000fe40000000f00 */
[----:B------:R-:W-:Y:S02]  /*e740*/  SHF.R.U64 R114, R114, 0x3, RZ ;  /* 0x0000000372727819 */ /* 0x000fe400000012ff */
[----:B------:R-:W-:Y:S02]  /*e750*/  SHF.R.U64 R116, R116, 0x3, RZ ;  /* 0x0000000374747819 */ /* 0x000fe400000012ff */
[----:B------:R-:W-:Y:S02]  /*e760*/  SHF.R.U64 R118, R118, 0x3, RZ ;  /* 0x0000000376767819 */ /* 0x000fe400000012ff */
[----:B------:R-:W-:-:S02]  /*e770*/  SHF.R.U64 R120, R120, 0x3, RZ ;  /* 0x0000000378787819 */ /* 0x000fc400000012ff */
[----:B------:R-:W-:Y:S02]  /*e780*/  SHF.R.U64 R122, R122, 0x3, RZ ;  /* 0x000000037a7a7819 */ /* 0x000fe400000012ff */
[----:B------:R-:W-:Y:S02]  /*e790*/  SHF.R.U64 R29, R29, 0x3, RZ ;  /* 0x000000031d1d7819 */ /* 0x000fe400000012ff */
[----:B------:R-:W-:Y:S01]  /*e7a0*/  F2FP.BF16.F32.PACK_AB R6, R37, R173 ;  /* 0x000000ad2506723e */ /* 0x000fe200000010ff */
[----:B------:R-:W-:Y:S01]  /*e7b0*/  VIADD R37, R200, UR60 ;  /* 0x0000003cc8257c36 */ /* 0x000fe20008000000 */
[----:B------:R-:W-:Y:S01]  /*e7c0*/  LOP3.LUT R114, R114, R115, RZ, 0x3c, !PT ;  /* 0x0000007372727212 */ /* 0x000fe200078e3cff */
[--C-:B------:R-:W-:Y:S01]  /*e7d0*/  IMAD.X R115, RZ, RZ, R159.reuse, P4 ;  /* 0x000000ffff737224 */ /* 0x100fe200020e069f */
[----:B------:R-:W-:Y:S01]  /*e7e0*/  LOP3.LUT R116, R116, R117, RZ, 0x3c, !PT ;  /* 0x0000007574747212 */ /* 0x000fe200078e3cff */
[----:B------:R-:W-:Y:S01]  /*e7f0*/  IMAD.X R117, RZ, RZ, R159, P5 ;  /* 0x000000ffff757224 */ /* 0x000fe200028e069f */
[----:B------:R-:W-:Y:S01]  /*e800*/  LOP3.LUT R118, R118, R119, RZ, 0x3c, !PT ;  /* 0x0000007776767212 */ /* 0x000fe200078e3cff */
[----:B-1----:R-:W-:Y:S01]  /*e810*/  @P2 IMAD.HI.U32 R34, R37, R34, RZ ;  /* 0x0000002225222227 */ /* 0x002fe200078e00ff */
[----:B------:R-:W-:-:S02]  /*e820*/  LOP3.LUT R120, R120, R121, RZ, 0x3c, !PT ;  /* 0x0000007978787212 */ /* 0x000fc400078e3cff */
[----:B------:R-:W-:Y:S01]  /*e830*/  LOP3.LUT R122, R122, R123, RZ, 0x3c, !PT ;  /* 0x0000007b7a7a7212 */ /* 0x000fe200078e3cff */
[--C-:B------:R-:W-:Y:S01]  /*e840*/  IMAD.X R121, RZ, RZ, R159.reuse, P0 ;  /* 0x000000ffff797224 */ /* 0x100fe200000e069f */
[----:B------:R-:W-:Y:S01]  /*e850*/  LOP3.LUT R28, R29, R158, RZ, 0x3c, !PT ;  /* 0x0000009e1d1c7212 */ /* 0x000fe200078e3cff */
[--C-:B------:R-:W-:Y:S01]  /*e860*/  IMAD.X R123, RZ, RZ, R159.reuse, P1 ;  /* 0x000000ffff7b7224 */ /* 0x100fe200008e069f */
[----:B------:R-:W-:Y:S01]  /*e870*/  IADD3.X R119, RZ, R159, RZ, P6, !PT ;  /* 0x0000009fff777210 */ /* 0x000fe200037fe4ff */
[----:B------:R-:W-:Y:S01]  /*e880*/  IMAD.MOV.U32 R29, RZ, RZ, R159 ;  /* 0x000000ffff1d7224 */ /* 0x000fe200078e009f */
[----:B------:R-:W-:Y:S02]  /*e890*/  MOV R159, R8 ;  /* 0x00000008009f7202 */ /* 0x000fe40000000f00 */
[----:B------:R-:W-:Y:S02]  /*e8a0*/  MOV R158, R10 ;  /* 0x0000000a009e7202 */ /* 0x000fe40000000f00 */
[----:B------:R-:W-:-:S02]  /*e8b0*/  MOV R198, R14 ;  /* 0x0000000e00c67202 */ /* 0x000fc40000000f00 */
[----:B------:R-:W-:Y:S02]  /*e8c0*/  F2FP.BF16.F32.PACK_AB R4, R33, R172 ;  /* 0x000000ac2104723e */ /* 0x000fe400000010ff */
[----:B------:R-:W-:Y:S02]  /*e8d0*/  F2FP.BF16.F32.PACK_AB R7, R39, R38 ;  /* 0x000000262707723e */ /* 0x000fe400000010ff */
[----:B------:R-:W-:Y:S02]  /*e8e0*/  MOV R22, R12 ;  /* 0x0000000c00167202 */ /* 0x000fe40000000f00 */
[----:B------:R-:W-:Y:S01]  /*e8f0*/  MOV R150, R150 ;  /* 0x0000009600967202 */ /* 0x000fe20000000f00 */
[----:B------:R1:W-:Y:S01]  /*e900*/  STSM.16.M88.4 [R198], R4 ;  /* 0x00000004c6007844 */ /* 0x0003e20000000200 */
[----:B------:R-:W-:Y:S02]  /*e910*/  F2FP.BF16.F32.PACK_AB R8, R41, R174 ;  /* 0x000000ae2908723e */ /* 0x000fe400000010ff */
[----:B------:R-:W-:-:S02]  /*e920*/  F2FP.BF16.F32.PACK_AB R9, R43, R42 ;  /* 0x0000002a2b09723e */ /* 0x000fc400000010ff */
[----:B------:R-:W-:Y:S02]  /*e930*/  F2FP.BF16.F32.PACK_AB R10, R45, R175 ;  /* 0x000000af2d0a723e */ /* 0x000fe400000010ff */
[----:B------:R-:W-:Y:S02]  /*e940*/  F2FP.BF16.F32.PACK_AB R11, R47, R46 ;  /* 0x0000002e2f0b723e */ /* 0x000fe400000010ff */
[----:B------:R-:W-:Y:S02]  /*e950*/  MOV R156, R156 ;  /* 0x0000009c009c7202 */ /* 0x000fe40000000f00 */
[----:B------:R-:W-:Y:S01]  /*e960*/  F2FP.BF16.F32.PACK_AB R12, R49, R176 ;  /* 0x000000b0310c723e */ /* 0x000fe200000010ff */
[----:B------:R3:W-:Y:S01]  /*e970*/  STSM.16.M88.4 [R150], R8 ;  /* 0x0000000896007844 */ /* 0x0007e20000000200 */
[----:B------:R-:W-:Y:S02]  /*e980*/  F2FP.BF16.F32.PACK_AB R13, R51, R50 ;  /* 0x00000032330d723e */ /* 0x000fe400000010ff */
[----:B------:R-:W-:-:S02]  /*e990*/  F2FP.BF16.F32.PACK_AB R14, R53, R177 ;  /* 0x000000b1350e723e */ /* 0x000fc400000010ff */
[----:B------:R-:W-:Y:S02]  /*e9a0*/  F2FP.BF16.F32.PACK_AB R15, R55, R54 ;  /* 0x00000036370f723e */ /* 0x000fe400000010ff */
[----:B------:R-:W-:Y:S02]  /*e9b0*/  MOV R130, R130 ;  /* 0x0000008200827202 */ /* 0x000fe40000000f00 */
[----:B0-----:R-:W-:Y:S01]  /*e9c0*/  F2FP.BF16.F32.PACK_AB R24, R57, R178 ;  /* 0x000000b23918723e */ /* 0x001fe200000010ff */
[----:B------:R-:W-:Y:S01]  /*e9d0*/  STSM.16.M88.4 [R156], R12 ;  /* 0x0000000c9c007844 */ /* 0x000fe20000000200 */
[----:B------:R-:W-:Y:S02]  /*e9e0*/  F2FP.BF16.F32.PACK_AB R25, R59, R58 ;  /* 0x0000003a3b19723e */ /* 0x000fe400000010ff */
[----:B------:R-:W-:Y:S02]  /*e9f0*/  F2FP.BF16.F32.PACK_AB R26, R61, R179 ;  /* 0x000000b33d1a723e */ /* 0x000fe400000010ff */
[----:B------:R-:W-:-:S02]  /*ea00*/  F2FP.BF16.F32.PACK_AB R27, R63, R62 ;  /* 0x0000003e3f1b723e */ /* 0x000fc400000010ff */
[----:B------:R-:W-:Y:S02]  /*ea10*/  MOV R33, R37 ;  /* 0x0000002500217202 */ /* 0x000fe40000000f00 */
[----:B--2---:R-:W-:Y:S01]  /*ea20*/  @P2 SHF.R.U32.HI R33, RZ, R35, R34 ;  /* 0x00000023ff212219 */ /* 0x004fe20000011622 */
[----:B------:R0:W-:Y:S01]  /*ea30*/  STSM.16.M88.4 [R130], R24 ;  /* 0x0000001882007844 */ /* 0x0001e20000000200 */
[----:B------:R-:W-:Y:S02]  /*ea40*/  MOV R154, R154 ;  /* 0x0000009a009a7202 */ /* 0x000fe40000000f00 */
[----:B-1----:R-:W-:Y:S02]  /*ea50*/  F2FP.BF16.F32.PACK_AB R4, R65, R180 ;  /* 0x000000b44104723e */ /* 0x002fe400000010ff */
[----:B------:R-:W-:Y:S02]  /*ea60*/  F2FP.BF16.F32.PACK_AB R5, R67, R66 ;  /* 0x000000424305723e */ /* 0x000fe400000010ff */
[----:B------:R-:W-:-:S02]  /*ea70*/  F2FP.BF16.F32.PACK_AB R6, R69, R181 ;  /* 0x000000b54506723e */ /* 0x000fc400000010ff */
[----:B------:R-:W-:Y:S01]  /*ea80*/  F2FP.BF16.F32.PACK_AB R7, R71, R70 ;  /* 0x000000464707723e */ /* 0x000fe200000010ff */
[----:B------:R-:W1:Y:S01]  /*ea90*/  @P2 LDC R69, c[0x0][0xbf0] ;  /* 0x0002fc00ff452b82 */ /* 0x000e620000000800 */
[----:B------:R-:W-:Y:S02]  /*eaa0*/  MOV R152, R152 ;  /* 0x0000009800987202 */ /* 0x000fe40000000f00 */
[----:B---3--:R-:W-:Y:S01]  /*eab0*/  F2FP.BF16.F32.PACK_AB R8, R73, R182 ;  /* 0x000000b64908723e */ /* 0x008fe200000010ff */
[----:B------:R-:W-:Y:S01]  /*eac0*/  STSM.16.M88.4 [R154], R4 ;  /* 0x000000049a007844 */ /* 0x000fe20000000200 */
[----:B------:R-:W-:Y:S01]  /*ead0*/  F2FP.BF16.F32.PACK_AB R9, R75, R74 ;  /* 0x0000004a4b09723e */ /* 0x000fe200000010ff */
[----:B0-----:R-:W-:Y:S01]  /*eae0*/  IMAD.MOV R24, RZ, RZ, -R33 ;  /* 0x000000ffff187224 */ /* 0x001fe200078e0a21 */
[----:B------:R-:W-:Y:S02]  /*eaf0*/  F2FP.BF16.F32.PACK_AB R10, R77, R183 ;  /* 0x000000b74d0a723e */ /* 0x000fe400000010ff */
[----:B------:R-:W-:Y:S01]  /*eb00*/  F2FP.BF16.F32.PACK_AB R11, R79, R78 ;  /* 0x0000004e4f0b723e */ /* 0x000fe200000010ff */
[----:B------:R-:W-:Y:S01]  /*eb10*/  IMAD R35, R197, R24, R37 ;  /* 0x00000018c5237224 */ /* 0x000fe200078e0225 */
[----:B------:R-:W-:-:S02]  /*eb20*/  MOV R146, R146 ;  /* 0x0000009200927202 */ /* 0x000fc40000000f00 */
[----:B------:R-:W-:Y:S01]  /*eb30*/  F2FP.BF16.F32.PACK_AB R12, R81, R184 ;  /* 0x000000b8510c723e */ /* 0x000fe200000010ff */
[----:B------:R0:W-:Y:S01]  /*eb40*/  STSM.16.M88.4 [R152], R8 ;  /* 0x0000000898007844 */ /* 0x0001e20000000200 */
        /* <DEDUP_REMOVED lines=8> */
[----:B------:R-:W-:Y:S01]  /*ebd0*/  F2FP.BF16.F32.PACK_AB R27, R95, R94 ;  /* 0x0000005e5f1b723e */ /* 0x000fe200000010ff */
[----:B0-----:R-:W-:Y:S01]  /*ebe0*/  IMAD.U32 R10, RZ, RZ, UR5 ;  /* 0x00000005ff0a7e24 */ /* 0x001fe2000f8e00ff */
[----:B------:R-:W-:Y:S01]  /*ebf0*/  SHF.R.S32.HI R9, RZ, 0x1f, R33 ;  /* 0x0000001fff097819 */ /* 0x000fe20000011421 */
[----:B------:R-:W-:Y:S01]  /*ec00*/  ULDC UR5, c[0x0][0xa88] ;  /* 0x0002a20000057ab9 */ /* 0x000fe20000000800 */
[----:B------:R-:W-:Y:S01]  /*ec10*/  SHF.R.S32.HI R8, RZ, 0x1f, R35 ;  /* 0x0000001fff087819 */ /* 0x000fe20000011423 */
[----:B------:R-:W-:Y:S01]  /*ec20*/  STSM.16.M88.4 [R142], R24 ;  /* 0x000000188e007844 */ /* 0x000fe20000000200 */
[----:B------:R-:W-:Y:S02]  /*ec30*/  MOV R138, R138 ;  /* 0x0000008a008a7202 */ /* 0x000fe40000000f00 */
[----:B------:R-:W-:-:S02]  /*ec40*/  F2FP.BF16.F32.PACK_AB R4, R97, R188 ;  /* 0x000000bc6104723e */ /* 0x000fc400000010ff */
[----:B------:R-:W-:Y:S01]  /*ec50*/  F2FP.BF16.F32.PACK_AB R5, R99, R98 ;  /* 0x000000626305723e */ /* 0x000fe200000010ff */
[----:B--2---:R-:W-:Y:S01]  /*ec60*/  VIADD R14, R212, UR60 ;  /* 0x0000003cd40e7c36 */ /* 0x004fe20008000000 */
[----:B------:R-:W-:Y:S02]  /*ec70*/  IADD3 R12, P0, R33, UR6, RZ ;  /* 0x00000006210c7c10 */ /* 0x000fe4000ff1e0ff */
[----:B------:R-:W-:Y:S02]  /*ec80*/  F2FP.BF16.F32.PACK_AB R6, R101, R189 ;  /* 0x000000bd6506723e */ /* 0x000fe400000010ff */
[----:B------:R-:W-:Y:S01]  /*ec90*/  IADD3.X R13, R9, UR7, R10, P0, !PT ;  /* 0x00000007090d7c10 */ /* 0x000fe200087fe40a */
[----:B------:R-:W-:Y:S01]  /*eca0*/  ULDC.64 UR6, c[0x0][0xb88] ;  /* 0x0002e20000067ab9 */ /* 0x000fe20000000a00 */
[----:B------:R-:W-:Y:S01]  /*ecb0*/  F2FP.BF16.F32.PACK_AB R7, R18, R3 ;  /* 0x000000031207723e */ /* 0x000fe200000010ff */
[----:B------:R-:W-:Y:S01]  /*ecc0*/  IMAD R8, R8, UR6, RZ ;  /* 0x0000000608087c24 */ /* 0x000fe2000f8e02ff */
[----:B------:R-:W-:Y:S01]  /*ecd0*/  LOP3.LUT P0, RZ, R210, 0x3, RZ, 0xc0, !PT ;  /* 0x00000003d2ff7812 */ /* 0x000fe2000780c0ff */
[C---:B------:R-:W-:Y:S01]  /*ece0*/  IMAD.WIDE.U32 R12, R35.reuse, UR6, R12 ;  /* 0x00000006230c7c25 */ /* 0x040fe2000f8e000c */
[----:B------:R-:W-:Y:S01]  /*ecf0*/  MOV R134, R134 ;  /* 0x0000008600867202 */ /* 0x000fe20000000f00 */
[----:B------:R0:W-:Y:S01]  /*ed00*/  STSM.16.M88.4 [R138], R4 ;  /* 0x000000048a007844 */ /* 0x0001e20000000200 */
[----:B------:R-:W-:Y:S01]  /*ed10*/  F2FP.BF16.F32.PACK_AB R9, R36, R32 ;  /* 0x000000202409723e */ /* 0x000fe200000010ff */
[----:B------:R-:W-:Y:S01]  /*ed20*/  IMAD R35, R35, UR7, R8 ;  /* 0x0000000723237c24 */ /* 0x000fe2000f8e0208 */
[----:B------:R-:W-:Y:S01]  /*ed30*/  ULDC.64 UR6, c[0x0][0xb50] ;  /* 0x0002d40000067ab9 */ /* 0x000fe20000000a00 */
[----:B------:R-:W-:Y:S01]  /*ed40*/  IMAD R3, R197, UR5, RZ ;  /* 0x00000005c5037c24 */ /* 0x000fe2000f8e02ff */
[----:B------:R-:W-:-:S02]  /*ed50*/  F2FP.BF16.F32.PACK_AB R8, R166, R190 ;  /* 0x000000bea608723e */ /* 0x000fc400000010ff */
[----:B------:R-:W-:Y:S02]  /*ed60*/  F2FP.BF16.F32.PACK_AB R10, R168, R191 ;  /* 0x000000bfa80a723e */ /* 0x000fe400000010ff */
[----:B------:R-:W-:Y:S02]  /*ed70*/  F2FP.BF16.F32.PACK_AB R11, R44, R40 ;  /* 0x000000282c0b723e */ /* 0x000fe400000010ff */
[----:B------:R-:W-:Y:S02]  /*ed80*/  LEA R18, P3, R12, UR6, 0x2 ;  /* 0x000000060c127c11 */ /* 0x000fe4000f8610ff */
[----:B------:R-:W-:Y:S01]  /*ed90*/  ISETP.GE.OR P1, PT, R14, R3, P0 ;  /* 0x000000030e00720c */ /* 0x000fe20000726670 */
[----:B------:R2:W-:Y:S01]  /*eda0*/  STSM.16.M88.4 [R134], R8 ;  /* 0x0000000886007844 */ /* 0x0005e20000000200 */
[----:B------:R-:W-:Y:S01]  /*edb0*/  F2FP.BF16.F32.PACK_AB R15, R92, R88 ;  /* 0x000000585c0f723e */ /* 0x000fe200000010ff */
[----:B0-----:R-:W-:Y:S01]  /*edc0*/  VIADD R4, R14, 0x8 ;  /* 0x000000080e047836 */ /* 0x001fe20000000000 */
[----:B------:R-:W-:Y:S01]  /*edd0*/  F2FP.BF16.F32.PACK_AB R6, R170, R193 ;  /* 0x000000c1aa06723e */ /* 0x000fe200000010ff */
[----:B------:R-:W-:Y:S01]  /*ede0*/  IMAD.IADD R5, R13, 0x1, R35 ;  /* 0x000000010d057824 */ /* 0x000fe200078e0223 */
[----:B------:R-:W-:Y:S01]  /*edf0*/  F2FP.BF16.F32.PACK_AB R7, R60, R56 ;  /* 0x000000383c07723e */ /* 0x000fe200000010ff */
[----:B------:R-:W-:Y:S01]  /*ee00*/  SHFL.IDX PT, R44, R18, RZ, 0x1c1f ;  /* 0x001c1fff122c7589 */ /* 0x000fe200000e0000 */
[----:B------:R-:W-:-:S02]  /*ee10*/  ISETP.GE.OR P0, PT, R4, R3, P0 ;  /* 0x000000030400720c */ /* 0x000fc40000706670 */
[----:B------:R-:W-:Y:S02]  /*ee20*/  LEA.HI.X R24, R12, UR7, R5, 0x2, P3 ;  /* 0x000000070c187c11 */ /* 0x000fe400098f1405 */
[----:B------:R-:W-:Y:S02]  /*ee30*/  F2FP.BF16.F32.PACK_AB R4, R169, R192 ;  /* 0x000000c0a904723e */ /* 0x000fe400000010ff */
[----:B------:R-:W-:Y:S01]  /*ee40*/  F2FP.BF16.F32.PACK_AB R5, R52, R48 ;  /* 0x000000303405723e */ /* 0x000fe200000010ff */
[----:B------:R-:W0:Y:S01]  /*ee50*/  SHFL.IDX PT, R45, R24, RZ, 0x1c1f ;  /* 0x001c1fff182d7589 */ /* 0x000e2200000e0000 */
[----:B------:R-:W-:Y:S02]  /*ee60*/  F2FP.BF16.F32.PACK_AB R12, R129, R195 ;  /* 0x000000c3810c723e */ /* 0x000fe400000010ff */
[----:B--2---:R-:W-:Y:S01]  /*ee70*/  F2FP.BF16.F32.PACK_AB R8, R171, R194 ;  /* 0x000000c2ab08723e */ /* 0x004fe200000010ff */
[----:B------:R-:W-:Y:S01]  /*ee80*/  STSM.16.M88.4 [R22], R4 ;  /* 0x0000000416007844 */ /* 0x000fe20000000200 */
[----:B------:R-:W-:-:S02]  /*ee90*/  F2FP.BF16.F32.PACK_AB R9, R68, R64 ;  /* 0x000000404409723e */ /* 0x000fc400000010ff */
[----:B------:R-:W-:Y:S01]  /*eea0*/  F2FP.BF16.F32.PACK_AB R10, R125, R124 ;  /* 0x0000007c7d0a723e */ /* 0x000fe200000010ff */
[----:B------:R-:W-:Y:S01]  /*eeb0*/  SHFL.IDX PT, R48, R18, 0x1, 0x1c1f ;  /* 0x003c1f0012307f89 */ /* 0x000fe200000e0000 */
[----:B------:R-:W-:Y:S02]  /*eec0*/  F2FP.BF16.F32.PACK_AB R11, R76, R72 ;  /* 0x000000484c0b723e */ /* 0x000fe400000010ff */
[----:B------:R-:W-:Y:S01]  /*eed0*/  F2FP.BF16.F32.PACK_AB R13, R84, R80 ;  /* 0x00000050540d723e */ /* 0x000fe200000010ff */
[----:B------:R-:W2:Y:S01]  /*eee0*/  SHFL.IDX PT, R49, R24, 0x1, 0x1c1f ;  /* 0x003c1f0018317f89 */ /* 0x000ea200000e0000 */
[----:B------:R-:W-:Y:S02]  /*eef0*/  F2FP.BF16.F32.PACK_AB R14, R133, R132 ;  /* 0x00000084850e723e */ /* 0x000fe400000010ff */
[----:B------:R-:W-:Y:S01]  /*ef00*/  F2FP.BF16.F32.PACK_AB R138, R141, R140 ;  /* 0x0000008c8d8a723e */ /* 0x000fe200000010ff */
[----:B------:R-:W-:Y:S01]  /*ef10*/  STSM.16.M88.4 [R158], R8 ;  /* 0x000000089e007844 */ /* 0x000fe20000000200 */
[----:B------:R-:W-:-:S02]  /*ef20*/  F2FP.BF16.F32.PACK_AB R139, R162, R128 ;  /* 0x00000080a28b723e */ /* 0x000fc400000010ff */
[----:B------:R-:W-:Y:S01]  /*ef30*/  F2FP.BF16.F32.PACK_AB R146, R149, R148 ;  /* 0x000000949592723e */ /* 0x000fe200000010ff */
[----:B------:R-:W-:Y:S01]  /*ef40*/  STSM.16.M88.4 [R159], R12 ;  /* 0x0000000c9f007844 */ /* 0x000fe20000000200 */
[----:B------:R-:W-:-:S03]  /*ef50*/  F2FP.BF16.F32.PACK_AB R147, R167, R165 ;  /* 0x000000a5a793723e */ /* 0x000fc600000010ff */
[----:B------:R-:W-:Y:S04]  /*ef60*/  STSM.16.M88.4 [R160], R136 ;  /* 0x00000088a0007844 */ /* 0x000fe80000000200 */
[----:B------:R-:W-:Y:S01]  /*ef70*/  STSM.16.M88.4 [R161], R144 ;  /* 0x00000090a1007844 */ /* 0x000fe20000000200 */
[----:B------:R-:W-:Y:S01]  /*ef80*/  BAR.SYNC.DEFER_BLOCKING 0x1, 0x100 ;  /* 0x0044000000007b1d */ /* 0x000fe20000010000 */
[----:B------:R-:W-:-:S05]  /*ef90*/  UIMAD UR5, UR10, UR8, URZ ;  /* 0x000000080a0572a4 */ /* 0x000fca000f8e023f */
[----:B0-----:R0:W-:Y:S04]  /*efa0*/  @!P1 ST.E desc[UR36][R44.64], R0 ;  /* 0x000000002c009985 */ /* 0x0011e8000c101924 */
[----:B--2---:R2:W-:Y:S04]  /*efb0*/  @!P0 ST.E desc[UR36][R48.64], R2 ;  /* 0x0000000230008985 */ /* 0x0045e8000c101924 */
[----:B------:R3:W5:Y:S01]  /*efc0*/  LD.E.128 R32, desc[UR36][R16.64] ;  /* 0x0000002410207980 */ /* 0x000762000c101d00 */
[----:B0-----:R-:W-:Y:S01]  /*efd0*/  IMAD R0, R205, 0x20, R208 ;  /* 0x00000020cd007824 */ /* 0x001fe200078e02d0 */
[----:B------:R-:W-:-:S02]  /*efe0*/  UIMAD.WIDE.U32 UR6, UR11, UR8, URZ ;  /* 0x000000080b0672a5 */ /* 0x000fc4000f8e003f */
[----:B------:R0:W5:Y:S01]  /*eff0*/  LD.E.128 R36, desc[UR36][R20.64] ;  /* 0x0000002414247980 */ /* 0x000162000c101d00 */
[----:B---3--:R-:W3:Y:S01]  /*f000*/  @P2 LDC R17, c[0x0][0xbec] ;  /* 0x0002fb00ff112b82 */ /* 0x008ee20000000800 */
[----:B------:R-:W-:Y:S01]  /*f010*/  IADD3 R18, R0, UR60, RZ ;  /* 0x0000003c00127c10 */ /* 0x000fe2000fffe0ff */
[----:B------:R-:W-:Y:S01]  /*f020*/  UIMAD UR5, UR11, UR9, UR5 ;  /* 0x000000090b0572a4 */ /* 0x000fe2000f8e0205 */
[----:B------:R4:W5:Y:S02]  /*f030*/  LD.E.128 R24, desc[UR36][R28.64] ;  /* 0x000000241c187980 */ /* 0x000964000c101d00 */
[----:B------:R-:W-:Y:S01]  /*f040*/  ULDC.64 UR10, c[0x0][0xaf0] ;  /* 0x0002bc00000a7ab9 */ /* 0x000fe20000000a00 */
[----:B------:R-:W-:Y:S01]  /*f050*/  UIADD3 UR7, UR7, UR5, URZ ;  /* 0x0000000507077290 */ /* 0x000fe2000fffe03f */
[----:B------:R-:W5:Y:S01]  /*f060*/  LD.E.128 R100, desc[UR36][R102.64] ;  /* 0x0000002466647980 */ /* 0x000f62000c101d00 */
[----:B------:R-:W-:Y:S01]  /*f070*/  UIMAD UR8, UR12, UR10, URZ ;  /* 0x0000000a0c0872a4 */ /* 0x000fe2000f8e023f */
[----:B0-----:R-:W-:Y:S01]  /*f080*/  IMAD.MOV.U32 R21, RZ, RZ, R18 ;  /* 0x000000ffff157224 */ /* 0x001fe200078e0012 */
[----:B------:R-:W-:Y:S01]  /*f090*/  UIMAD.WIDE.U32 UR6, UR13, UR10, UR6 ;  /* 0x0000000a0d0672a5 */ /* 0x000fe2000f8e0006 */
[----:B------:R4:W5:Y:S01]  /*f0a0*/  LD.E.128 R4, desc[UR36][R104.64] ;  /* 0x0000002468047980 */ /* 0x000962000c101d00 */
[----:B------:R-:W-:-:S03]  /*f0b0*/  UIMAD UR5, UR13, UR11, UR8 ;  /* 0x0000000b0d0572a4 */ /* 0x000fc6000f8e0208 */
[----:B------:R-:W-:Y:S01]  /*f0c0*/  ULDC.64 UR8, c[0x0][0xae0] ;  /* 0x0002b80000087ab9 */ /* 0x000fe20000000a00 */
[----:B------:R-:W-:Y:S01]  /*f0d0*/  UIADD3 UR5, UR7, UR5, URZ ;  /* 0x0000000507057290 */ /* 0x000fe2000fffe03f */
[----:B------:R4:W5:Y:S04]  /*f0e0*/  LD.E.128 R8, desc[UR36][R106.64] ;  /* 0x000000246a087980 */ /* 0x000968000c101d00 */
[----:B------:R4:W5:Y:S01]  /*f0f0*/  LD.E.128 R12, desc[UR36][R108.64] ;  /* 0x000000246c0c7980 */ /* 0x000962000c101d00 */
[----:B---3--:R-:W-:-:S03]  /*f100*/  @P2 IMAD.HI.U32 R0, R18, R17, RZ ;  /* 0x0000001112002227 */ /* 0x008fc600078e00ff */
[----:B------:R4:W5:Y:S02]  /*f110*/  LD.E.128 R40, desc[UR36][R110.64] ;  /* 0x000000246e287980 */ /* 0x000964000c101d00 */
[----:B-1----:R-:W-:Y:S02]  /*f120*/  @P2 SHF.R.U32.HI R21, RZ, R69, R0 ;  /* 0x00000045ff152219 */ /* 0x002fe40000011600 */
[----:B------:R4:W5:Y:S02]  /*f130*/  LD.E.128 R56, desc[UR36][R112.64] ;  /* 0x0000002470387980 */ /* 0x000964000c101d00 */
[--C-:B------:R-:W-:Y:S01]  /*f140*/  SHF.R.S32.HI R0, RZ, 0x1f, R21.reuse ;  /* 0x0000001fff007819 */ /* 0x100fe20000011415 */
[----:B--2---:R-:W-:Y:S01]  /*f150*/  IMAD.MOV R2, RZ, RZ, -R21 ;  /* 0x000000ffff027224 */ /* 0x004fe200078e0a15 */
[----:B------:R4:W5:Y:S01]  /*f160*/  LD.E.128 R44, desc[UR36][R114.64] ;  /* 0x00000024722c7980 */ /* 0x000962000c101d00 */
[----:B------:R-:W-:Y:S02]  /*f170*/  IMAD.U32 R17, RZ, RZ, UR7 ;  /* 0x00000007ff117e24 */ /* 0x000fe4000f8e00ff */
[----:B------:R-:W-:Y:S01]  /*f180*/  IMAD.U32 R16, RZ, RZ, UR6 ;  /* 0x00000006ff107e24 */ /* 0x000fe2000f8e00ff */
[----:B------:R4:W5:Y:S01]  /*f190*/  LD.E.128 R48, desc[UR36][R116.64] ;  /* 0x0000002474307980 */ /* 0x000962000c101d00 */
[----:B------:R-:W-:Y:S01]  /*f1a0*/  IMAD.U32 R17, RZ, RZ, UR5 ;  /* 0x00000005ff117e24 */ /* 0x000fe2000f8e00ff */
[----:B------:R-:W-:Y:S01]  /*f1b0*/  ULDC.64 UR6, c[0x0][0xad8] ;  /* 0x0002b60000067ab9 */ /* 0x000fe20000000a00 */
[----:B------:R-:W-:Y:S01]  /*f1c0*/  IMAD R0, R0, UR8, RZ ;  /* 0x0000000800007c24 */ /* 0x000fe2000f8e02ff */
[----:B------:R4:W5:Y:S01]  /*f1d0*/  LD.E.128 R52, desc[UR36][R118.64] ;  /* 0x0000002476347980 */ /* 0x000962000c101d00 */
[----:B------:R-:W-:-:S02]  /*f1e0*/  IMAD R197, R197, R2, R18 ;  /* 0x00000002c5c57224 */ /* 0x000fc400078e0212 */
[C---:B------:R-:W-:Y:S01]  /*f1f0*/  IMAD R69, R21.reuse, UR9, R0 ;  /* 0x0000000915457c24 */ /* 0x040fe2000f8e0200 */
[----:B------:R4:W5:Y:S01]  /*f200*/  LD.E.128 R64, desc[UR36][R120.64] ;  /* 0x0000002478407980 */ /* 0x000962000c101d00 */
[----:B------:R-:W-:Y:S01]  /*f210*/  IMAD.WIDE.U32 R16, R21, UR8, R16 ;  /* 0x0000000815107c25 */ /* 0x000fe2000f8e0010 */
[----:B------:R-:W-:Y:S02]  /*f220*/  SHF.R.S32.HI R0, RZ, 0x1f, R197 ;  /* 0x0000001fff007819 */ /* 0x000fe400000114c5 */
[----:B------:R4:W5:Y:S04]  /*f230*/  LD.E.128 R60, desc[UR36][R122.64] ;  /* 0x000000247a3c7980 */ /* 0x000968000c101d00 */
[----:B------:R-:W5:Y:S04]  /*f240*/  LD.E.128 R124, desc[UR36][R126.64] ;  /* 0x000000247e7c7980 */ /* 0x000f68000c101d00 */
[----:B------:R-:W5:Y:S01]  /*f250*/  LD.E.128 R28, desc[UR36][R30.64] ;  /* 0x000000241e1c7980 */ /* 0x000f62000c101d00 */
[----:B------:R-:W-:Y:S01]  /*f260*/  @!PT LDS RZ, [RZ] ;  /* 0x00000000fffff984 */ /* 0x000fe20000000800 */
[----:B------:R-:W-:Y:S01]  /*f270*/  @!PT LDS RZ, [RZ] ;  /* 0x00000000fffff984 */ /* 0x000fe20000000800 */
[----:B------:R-:W-:Y:S01]  /*f280*/  @!PT LDS RZ, [RZ] ;  /* 0x00000000fffff984 */ /* 0x000fe20000000800 */
[----:B------:R-:W-:Y:S01]  /*f290*/  @!PT LDS RZ, [RZ] ;  /* 0x00000000fffff984 */ /* 0x000fe20000000800 */
[----:B------:R0:W-:Y:S06]  /*f2a0*/  MEMBAR.ALL.CTA ;  /* 0x0000000000007992 */ /* 0x0001ec0000008000 */
[----:B0-----:R-:W0:Y:S01]  /*f2b0*/  FENCE.VIEW.ASYNC.S ;  /* 0x00000000000073c6 */ /* 0x001e220000000000 */
[----:B------:R-:W-:Y:S01]  /*f2c0*/  IADD3 R17, R17, R69, RZ ;  /* 0x0000004511117210 */ /* 0x000fe20007ffe0ff */
[----:B------:R-:W-:-:S02]  /*f2d0*/  IMAD R2, R0, UR6, RZ ;  /* 0x0000000600027c24 */ /* 0x000fc4000f8e02ff */
[----:B------:R-:W-:Y:S02]  /*f2e0*/  VIADD R22, R208, UR60 ;  /* 0x0000003cd0167c36 */ /* 0x000fe40008000000 */
[C---:B------:R-:W-:Y:S02]  /*f2f0*/  IMAD R21, R197.reuse, UR7, R2 ;  /* 0x00000007c5157c24 */ /* 0x040fe4000f8e0202 */
[----:B------:R-:W-:Y:S01]  /*f300*/  IMAD.WIDE.U32 R16, R197, UR6, R16 ;  /* 0x00000006c5107c25 */ /* 0x000fe2000f8e0010 */
[C---:B------:R-:W-:Y:S01]  /*f310*/  ISETP.GE.AND P2, PT, R22.reuse, R3, PT ;  /* 0x000000031600720c */ /* 0x040fe20003f46270 */
[----:B------:R-:W-:Y:S02]  /*f320*/  ULDC.64 UR6, c[0x0][0xa80] ;  /* 0x0002a00000067ab9 */ /* 0x000fe40000000a00 */
[----:B------:R-:W-:Y:S01]  /*f330*/  VIADD R0, R22, 0x20 ;  /* 0x0000002016007836 */ /* 0x000fe20000000000 */
[----:B------:R-:W-:Y:S01]  /*f340*/  LEA R2, P3, R16, UR6, 0x1 ;  /* 0x0000000610027c11 */ /* 0x000fe2000f8608ff */
[----:B------:R-:W-:-:S02]  /*f350*/  IMAD.IADD R17, R17, 0x1, R21 ;  /* 0x0000000111117824 */ /* 0x000fc400078e0215 */
[----:B------:R-:W-:Y:S01]  /*f360*/  VIADD R196, R196, 0x30820 ;  /* 0x00030820c4c47836 */ /* 0x000fe20000000000 */
[-C--:B------:R-:W-:Y:S01]  /*f370*/  ISETP.GE.AND P1, PT, R0, R3.reuse, PT ;  /* 0x000000030000720c */ /* 0x080fe20003f26270 */
[----:B------:R-:W-:Y:S01]  /*f380*/  VIADD R0, R22, 0x40 ;  /* 0x0000004016007836 */ /* 0x000fe20000000000 */
[----:B------:R-:W-:Y:S02]  /*f390*/  LEA.HI.X R18, R16, UR7, R17, 0x1, P3 ;  /* 0x0000000710127c11 */ /* 0x000fe400098f0c11 */
[----:B------:R-:W-:Y:S01]  /*f3a0*/  PRMT R196, RZ, 0x654, R196 ;  /* 0x00000654ffc47816 */ /* 0x000fe200000000c4 */
[----:B0-----:R4:W0:Y:S01]  /*f3b0*/  SHFL.IDX PT, R70, R2, RZ, 0x181f ;  /* 0x00181fff02467589 */ /* 0x00182200000e0000 */
[----:B------:R-:W-:Y:S01]  /*f3c0*/  ISETP.GE.AND P0, PT, R0, R3, PT ;  /* 0x000000030000720c */ /* 0x000fe20003f06270 */
[----:B------:R-:W-:Y:S01]  /*f3d0*/  BSSY B1, `(.L_x_1073) ;  /* 0x0000015000017945 */ /* 0x000fe20003800000 */
[----:B------:R4:W-:Y:S01]  /*f3e0*/  SYNCS.ARRIVE.TRANS64.RED.A1T0 RZ, [R196+URZ], RZ ;  /* 0x000000ffc4ff79a7 */ /* 0x0009e2000810043f */
[----:B------:R4:W1:Y:S02]  /*f3f0*/  SHFL.IDX PT, R0, R18, RZ, 0x181f ;  /* 0x00181fff12007589 */ /* 0x00086400000e0000 */
        /* <DEDUP_REMOVED lines=18> */
.L_x_1074:
[----:B------:R-:W-:Y:S05]  /*f520*/  BSYNC B1 ;  /* 0x0000000000017941 */ /* 0x000fea0003800000 */
.L_x_1073:
[----:B-1----:R1:W3:Y:S01]  /*f530*/  SHFL.IDX PT, R0, R18, 0x1, 0x181f ;  /* 0x00381f0012007f89 */ /* 0x0022e200000e0000 */
[----:B------:R-:W-:Y:S03]  /*f540*/  BSSY B1, `(.L_x_1075) ;  /* 0x0000014000017945 */ /* 0x000fe60003800000 */
[----:B--2---:R1:W2:Y:S01]  /*f550*/  SHFL.IDX PT, R20, R2, 0x1, 0x181f ;  /* 0x00381f0002147f89 */ /* 0x0042a200000e0000 */
[----:B------:R-:W-:Y:S05]  /*f560*/  @P1 BRA `(.L_x_1076) ;  /* 0x0000000000441947 */ /* 0x000fea0003800000 */
[----:B------:R-:W-:Y:S02]  /*f570*/  ULDC UR5, c[0x0][0xac8] ;  /* 0x0002b20000057ab9 */ /* 0x000fe40000000800 */
[----:B------:R-:W-:Y:S02]  /*f580*/  ISETP.GE.AND P4, PT, R23, UR5, PT ;  /* 0x0000000517007c0c */ /* 0x000fe4000bf86270 */
[----:B------:R-:W-:Y:S02]  /*f590*/  ISETP.GE.AND P3, PT, R203, UR5, PT ;  /* 0x00000005cb007c0c */ /* 0x000fe4000bf66270 */
[----:B------:R-:W-:Y:S02]  /*f5a0*/  ISETP.GE.AND P2, PT, R202, UR5, PT ;  /* 0x00000005ca007c0c */ /* 0x000fe4000bf46270 */
[----:B------:R-:W-:-:S07]  /*f5b0*/  ISETP.GE.AND P1, PT, R204, UR5, PT ;  /* 0x00000005cc007c0c */ /* 0x000fce000bf26270 */
[-C--:B--2--5:R-:W-:Y:S02]  /*f5c0*/  @!P4 LEA R4, P6, R23, R20.reuse, 0x1 ;  /* 0x000000141704c211 */ /* 0x0a4fe400078c08ff */
[----:B------:R-:W-:Y:S02]  /*f5d0*/  @!P3 LEA R6, P5, R203, R20, 0x1 ;  /* 0x00000014cb06b211 */ /* 0x000fe400078a08ff */
[----:B---3--:R-:W-:Y:S02]  /*f5e0*/  @!P4 LEA.HI.X R5, R23, R0, R218, 0x1, P6 ;  /* 0x000000001705c211 */ /* 0x008fe400030f0cda */
        /* <DEDUP_REMOVED lines=9> */
.L_x_1076:
[----:B------:R-:W-:Y:S05]  /*f680*/  BSYNC B1 ;  /* 0x0000000000017941 */ /* 0x000fea0003800000 */
.L_x_1075:
[----:B---3--:R3:W0:Y:S01]  /*f690*/  SHFL.IDX PT, R0, R18, 0x2, 0x181f ;  /* 0x00581f0012007f89 */ /* 0x00862200000e0000 */
[----:B------:R-:W-:Y:S03]  /*f6a0*/  BSSY B1, `(.L_x_1077) ;  /* 0x0000014000017945 */ /* 0x000fe60003800000 */
[----:B--2--5:R3:W2:Y:S01]  /*f6b0*/  SHFL.IDX PT, R10, R2, 0x2, 0x181f ;  /* 0x00581f00020a7f89 */ /* 0x0246a200000e0000 */
[----:B------:R-:W-:Y:S05]  /*f6c0*/  @P0 BRA `(.L_x_1078) ;  /* 0x0000000000440947 */ /* 0x000fea0003800000 */
[----:B------:R-:W-:Y:S02]  /*f6d0*/  ULDC UR5, c[0x0][0xac8] ;  /* 0x0002b20000057ab9 */ /* 0x000fe40000000800 */
[----:B------:R-:W-:Y:S02]  /*f6e0*/  ISETP.GE.AND P3, PT, R23, UR5, PT ;  /* 0x0000000517007c0c */ /* 0x000fe4000bf66270 */
[----:B------:R-:W-:Y:S02]  /*f6f0*/  ISETP.GE.AND P2, PT, R203, UR5, PT ;  /* 0x00000005cb007c0c */ /* 0x000fe4000bf46270 */
[----:B------:R-:W-:Y:S02]  /*f700*/  ISETP.GE.AND P1, PT, R202, UR5, PT ;  /* 0x00000005ca007c0c */ /* 0x000fe4000bf26270 */
[----:B------:R-:W-:-:S07]  /*f710*/  ISETP.GE.AND P0, PT, R204, UR5, PT ;  /* 0x00000005cc007c0c */ /* 0x000fce000bf06270 */
[-C--:B--2---:R-:W-:Y:S02]  /*f720*/  @!P3 LEA R4, P6, R23, R10.reuse, 0x1 ;  /* 0x0000000a1704b211 */ /* 0x084fe400078c08ff */
        /* <DEDUP_REMOVED lines=11> */
.L_x_1078:
[----:B------:R-:W-:Y:S05]  /*f7e0*/  BSYNC B1 ;  /* 0x0000000000017941 */ /* 0x000fea0003800000 */
.L_x_1077:
[----:B0-----:R-:W-:Y:S01]  /*f7f0*/  VIADD R0, R22, 0x60 ;  /* 0x0000006016007836 */ /* 0x001fe20000000000 */
[----:B-1-34-:R-:W0:Y:S04]  /*f800*/  SHFL.IDX PT, R18, R18, 0x3, 0x181f ;  /* 0x00781f0012127f89 */ /* 0x01ae2800000e0000 */
[----:B------:R-:W-:Y:S01]  /*f810*/  ISETP.GE.AND P0, PT, R0, R3, PT ;  /* 0x000000030000720c */ /* 0x000fe20003f06270 */
[----:B------:R1:W3:-:S12]  /*f820*/  SHFL.IDX PT, R8, R2, 0x3, 0x181f ;  /* 0x00781f0002087f89 */ /* 0x0002d800000e0000 */
[----:B-1----:R-:W-:Y:S05]  /*f830*/  @P0 BRA `(.L_x_1079) ;  /* 0x0000000c00380947 */ /* 0x002fea0003800000 */
[----:B------:R-:W-:Y:S02]  /*f840*/  ULDC UR5, c[0x0][0xac8] ;  /* 0x0002b20000057ab9 */ /* 0x000fe40000000800 */
[----:B------:R-:W-:Y:S02]  /*f850*/  ISETP.GE.AND P3, PT, R23, UR5, PT ;  /* 0x0000000517007c0c */ /* 0x000fe4000bf66270 */
[----:B------:R-:W-:Y:S02]  /*f860*/  ISETP.GE.AND P4, PT, R203, UR5, PT ;  /* 0x00000005cb007c0c */ /* 0x000fe4000bf86270 */
[----:B------:R-:W-:-:S09]  /*f870*/  ISETP.GE.AND P5, PT, R202, UR5, PT ;  /* 0x00000005ca007c0c */ /* 0x000fd2000bfa6270 */
[-C--:B---3--:R-:W-:Y:S02]  /*f880*/  @!P3 LEA R2, P0, R23, R8.reuse, 0x1 ;  /* 0x000000081702b211 */ /* 0x088fe400078008ff */
        /* <DEDUP_REMOVED lines=10> */
[----:B-1----:R-:W-:-:S04]  /*f930*/  LEA R2, P0, R204, R8, 0x1 ;  /* 0x00000008cc027211 */ /* 0x002fc800078008ff */
[----:B------:R-:W-:-:S05]  /*f940*/  LEA.HI.X R3, R204, R18, R215, 0x1, P0 ;  /* 0x00000012cc037211 */ /* 0x000fca00000f0cd7 */
[----:B------:R4:W-:Y:S01]  /*f950*/  ST.E.128 desc[UR36][R2.64], R28 ;  /* 0x0000001c02007985 */ /* 0x0009e2000c101d24 */
[----:B------:R-:W-:Y:S05]  /*f960*/  BRA `(.L_x_1079) ;  /* 0x0000000800ec7947 */ /* 0x000fea0003800000 */
.L_x_1072:
[----:B------:R-:W0:Y:S01]  /*f970*/  LDC R8, c[0x0][0xbe8] ;  /* 0x0002fa00ff087b82 */ /* 0x000e220000000800 */
[----:B------:R-:W-:Y:S01]  /*f980*/  R2UR UR6, R206 ;  /* 0x00000000ce0672ca */ /* 0x000fe200000e0000 */
[----:B------:R-:W-:Y:S01]  /*f990*/  BSSY B1, `(.L_x_1080) ;  /* 0x0000034000017945 */ /* 0x000fe20003800000 */
[----:B------:R-:W-:Y:S01]  /*f9a0*/  R2UR UR5, R207 ;  /* 0x00000000cf0572ca */ /* 0x000fe200000e0000 */
[----:B------:R-:W-:Y:S01]  /*f9b0*/  IMAD R6, R205, 0x20, R208 ;  /* 0x00000020cd067824 */ /* 0x000fe200078e02d0 */
[----:B------:R-:W-:-:S09]  /*f9c0*/  ISETP.GE.AND P0, PT, R219, 0x80, PT ;  /* 0x00000080db00780c */ /* 0x000fd20003f06270 */
[----:B------:R-:W-:Y:S02]  /*f9d0*/  USHF.R.S32.HI UR8, URZ, 0x1f, UR6 ;  /* 0x0000001f3f087899 */ /* 0x000fe40008011406 */
[----:B------:R-:W-:Y:S01]  /*f9e0*/  USHF.R.S32.HI UR9, URZ, 0x1f, UR5 ;  /* 0x0000001f3f097899 */ /* 0x000fe20008011405 */
[----:B0-----:R-:W-:-:S13]  /*f9f0*/  ISETP.NE.AND P1, PT, R8, 0x1, PT ;  /* 0x000000010800780c */ /* 0x001fda0003f25270 */
[----:B------:R-:W0:Y:S08]  /*fa00*/  @P1 LDC R9, c[0x0][0xbec] ;  /* 0x0002fb00ff091b82 */ /* 0x000e300000000800 */
[----:B------:R-:W1:Y:S01]  /*fa10*/  @P1 LDC R11, c[0x0][0xbf0] ;  /* 0x0002fc00ff0b1b82 */ /* 0x000e620000000800 */
[----:B------:R-:W-:Y:S05]  /*fa20*/  @P0 BRA `(.L_x_1081) ;  /* 0x0000000000a80947 */ /* 0x000fea0003800000 */
[----:B------:R-:W2:Y:S01]  /*fa30*/  S2R R4, SR_TID.X ;  /* 0x0000000000047919 */ /* 0x000ea20000002100 */
[----:B------:R-:W3:Y:S01]  /*fa40*/  LDC R3, c[0x0][0xbe8] ;  /* 0x0002fa00ff037b82 */ /* 0x000ee20000000800 */
[----:B------:R-:W-:Y:S01]  /*fa50*/  MOV R7, UR60 ;  /* 0x0000003c00077c02 */ /* 0x000fe20008000f00 */
[----:B------:R-:W-:Y:S02]  /*fa60*/  ULDC UR5, c[0x0][0xa88] ;  /* 0x0002a20000057ab9 */ /* 0x000fe40000000800 */
[----:B---3--:R-:W-:Y:S01]  /*fa70*/  IMAD R5, R3, UR5, RZ ;  /* 0x0000000503057c24 */ /* 0x008fe2000f8e02ff */
[----:B--2---:R-:W-:-:S04]  /*fa80*/  IADD3 R4, R7, -0x80, R4 ;  /* 0xffffff8007047810 */ /* 0x004fc80007ffe004 */
[----:B------:R-:W-:-:S13]  /*fa90*/  ISETP.GE.AND P0, PT, R4, R5, PT ;  /* 0x000000050400720c */ /* 0x000fda0003f06270 */
[----:B------:R-:W-:Y:S05]  /*faa0*/  @P0 BRA `(.L_x_1081) ;  /* 0x0000000000880947 */ /* 0x000fea0003800000 */
[----:B------:R-:W-:Y:S01]  /*fab0*/  ISETP.NE.AND P0, PT, R3, 0x1, PT ;  /* 0x000000010300780c */ /* 0x000fe20003f05270 */
[----:B------:R-:W-:Y:S01]  /*fac0*/  ULDC.64 UR10, c[0x0][0xb90] ;  /* 0x0002e400000a7ab9 */ /* 0x000fe20000000a00 */
[----:B------:R-:W-:Y:S01]  /*fad0*/  R2UR UR13, R206 ;  /* 0x00000000ce0d72ca */ /* 0x000fe200000e0000 */
[----:B------:R-:W-:Y:S01]  /*fae0*/  UIMAD UR5, UR8, UR10, URZ ;  /* 0x0000000a080572a4 */ /* 0x000fe2000f8e023f */
[----:B------:R-:W-:Y:S01]  /*faf0*/  R2UR UR12, R207 ;  /* 0x00000000cf0c72ca */ /* 0x000fe200000e0000 */
[----:B------:R-:W-:-:S08]  /*fb00*/  IMAD.MOV.U32 R2, RZ, RZ, R4 ;  /* 0x000000ffff027224 */ /* 0x000fd000078e0004 */
[----:B------:R-:W2:Y:S02]  /*fb10*/  @P0 LDC R5, c[0x0][0xbec] ;  /* 0x0002fb00ff050b82 */ /* 0x000ea40000000800 */
[----:B------:R-:W-:Y:S02]  /*fb20*/  UIMAD.WIDE.U32 UR6, UR13, UR10, URZ ;  /* 0x0000000a0d0672a5 */ /* 0x000fe4000f8e003f */
[----:B------:R-:W-:-:S03]  /*fb30*/  UIMAD UR5, UR13, UR11, UR5 ;  /* 0x0000000b0d0572a4 */ /* 0x000fc6000f8e0205 */
[----:B------:R-:W-:Y:S01]  /*fb40*/  ULDC.64 UR10, c[0x0][0xb98] ;  /* 0x0002e600000a7ab9 */ /* 0x000fe20000000a00 */
[----:B------:R-:W3:Y:S01]  /*fb50*/  @P0 LDC R7, c[0x0][0xbf0] ;  /* 0x0002fc00ff070b82 */ /* 0x000ee20000000800 */
[----:B------:R-:W-:Y:S02]  /*fb60*/  UIADD3 UR7, UR7, UR5, URZ ;  /* 0x0000000507077290 */ /* 0x000fe4000fffe03f */
[----:B------:R-:W-:Y:S02]  /*fb70*/  UIMAD UR5, UR9, UR10, URZ ;  /* 0x0000000a090572a4 */ /* 0x000fe4000f8e023f */
[----:B------:R-:W-:Y:S02]  /*fb80*/  UIMAD.WIDE.U32 UR6, UR12, UR10, UR6 ;  /* 0x0000000a0c0672a5 */ /* 0x000fe4000f8e0006 */
[----:B------:R-:W-:-:S03]  /*fb90*/  UIMAD UR5, UR12, UR11, UR5 ;  /* 0x0000000b0c0572a4 */ /* 0x000fc6000f8e0205 */
[----:B------:R-:W-:Y:S01]  /*fba0*/  ULDC.64 UR10, c[0x0][0xb88] ;  /* 0x0002e200000a7ab9 */ /* 0x000fe20000000a00 */
[----:B--2---:R-:W-:-:S05]  /*fbb0*/  @P0 IMAD.HI.U32 R0, R4, R5, RZ ;  /* 0x0000000504000227 */ /* 0x004fca00078e00ff */
[----:B---3--:R-:W-:-:S05]  /*fbc0*/  @P0 SHF.R.U32.HI R2, RZ, R7, R0 ;  /* 0x00000007ff020219 */ /* 0x008fca0000011600 */
[----:B------:R-:W-:-:S04]  /*fbd0*/  IMAD.MOV R5, RZ, RZ, -R2 ;  /* 0x000000ffff057224 */ /* 0x000fc800078e0a02 */
[----:B------:R-:W-:Y:S01]  /*fbe0*/  IMAD R5, R3, R5, R4 ;  /* 0x0000000503057224 */ /* 0x000fe200078e0204 */
[----:B------:R-:W-:Y:S01]  /*fbf0*/  SHF.R.S32.HI R3, RZ, 0x1f, R2 ;  /* 0x0000001fff037819 */ /* 0x000fe20000011402 */
[----:B------:R-:W-:Y:S01]  /*fc00*/  IMAD.U32 R4, RZ, RZ, UR5 ;  /* 0x00000005ff047e24 */ /* 0x000fe2000f8e00ff */
[----:B------:R-:W-:Y:S02]  /*fc10*/  IADD3 R2, P0, R2, UR6, RZ ;  /* 0x0000000602027c10 */ /* 0x000fe4000ff1e0ff */
[----:B------:R-:W-:Y:S02]  /*fc20*/  SHF.R.S32.HI R0, RZ, 0x1f, R5 ;  /* 0x0000001fff007819 */ /* 0x000fe40000011405 */
[----:B------:R-:W-:Y:S01]  /*fc30*/  IADD3.X R3, R3, UR7, R4, P0, !PT ;  /* 0x0000000703037c10 */ /* 0x000fe200087fe404 */
[----:B------:R-:W-:Y:S02]  /*fc40*/  ULDC.64 UR6, c[0x0][0xb50] ;  /* 0x0002d40000067ab9 */ /* 0x000fe40000000a00 */
[----:B------:R-:W-:-:S02]  /*fc50*/  IMAD R0, R0, UR10, RZ ;  /* 0x0000000a00007c24 */ /* 0x000fc4000f8e02ff */
[----:B------:R-:W-:-:S04]  /*fc60*/  IMAD.WIDE.U32 R2, R5, UR10, R2 ;  /* 0x0000000a05027c25 */ /* 0x000fc8000f8e0002 */
[----:B------:R-:W-:Y:S01]  /*fc70*/  IMAD R7, R5, UR11, R0 ;  /* 0x0000000b05077c24 */ /* 0x000fe2000f8e0200 */
[----:B------:R-:W-:-:S03]  /*fc80*/  LEA R4, P0, R2, UR6, 0x2 ;  /* 0x0000000602047c11 */ /* 0x000fc6000f8010ff */
[----:B------:R-:W-:-:S05]  /*fc90*/  IMAD.IADD R3, R3, 0x1, R7 ;  /* 0x0000000103037824 */ /* 0x000fca00078e0207 */
[----:B------:R-:W-:Y:S01]  /*fca0*/  LEA.HI.X R5, R2, UR7, R3, 0x2, P0 ;  /* 0x0000000702057c11 */ /* 0x000fe200080f1403 */
[----:B------:R-:W-:-:S05]  /*fcb0*/  IMAD.MOV.U32 R3, RZ, RZ, -0x800000 ;  /* 0xff800000ff037424 */ /* 0x000fca00078e00ff */
[----:B------:R2:W-:Y:S02]  /*fcc0*/  STG.E desc[UR36][R4.64], R3 ;  /* 0x0000000304007986 */ /* 0x0005e4000c101924 */
.L_x_1081:
[----:B------:R-:W-:Y:S05]  /*fcd0*/  BSYNC B1 ;  /* 0x0000000000017941 */ /* 0x000fea0003800000 */
.L_x_1080:
[----:B------:R-:W-:Y:S01]  /*fce0*/  R2UR UR13, R206 ;  /* 0x00000000ce0d72ca */ /* 0x000fe200000e0000 */
[----:B------:R-:W-:Y:S01]  /*fcf0*/  ULDC.64 UR10, c[0x0][0xae8] ;  /* 0x0002ba00000a7ab9 */ /* 0x000fe20000000a00 */
[----:B------:R-:W-:Y:S01]  /*fd00*/  R2UR UR12, R207 ;  /* 0x00000000cf0c72ca */ /* 0x000fe200000e0000 */
[----:B------:R-:W-:Y:S01]  /*fd10*/  UIMAD UR5, UR8, UR10, URZ ;  /* 0x0000000a080572a4 */ /* 0x000fe2000f8e023f */
[----:B------:R-:W-:Y:S01]  /*fd20*/  VIADD R6, R6, UR60 ;  /* 0x0000003c06067c36 */ /* 0x000fe20008000000 */
[----:B------:R-:W-:Y:S03]  /*fd30*/  BSSY B1, `(.L_x_1082) ;  /* 0x000003c000017945 */ /* 0x000fe60003800000 */
[----:B0-----:R-:W-:Y:S01]  /*fd40*/  @P1 IMAD.HI.U32 R0, R6, R9, RZ ;  /* 0x0000000906001227 */ /* 0x001fe200078e00ff */
[----:B--2---:R-:W-:-:S04]  /*fd50*/  MOV R5, R6 ;  /* 0x0000000600057202 */ /* 0x004fc80000000f00 */
[----:B------:R-:W-:Y:S01]  /*fd60*/  UIMAD.WIDE.U32 UR6, UR13, UR10, URZ ;  /* 0x0000000a0d0672a5 */ /* 0x000fe2000f8e003f */
[----:B-1----:R-:W-:Y:S01]  /*fd70*/  @P1 SHF.R.U32.HI R5, RZ, R11, R0 ;  /* 0x0000000bff051219 */ /* 0x002fe20000011600 */
[----:B------:R-:W-:-:S03]  /*fd80*/  UIMAD UR5, UR13, UR11, UR5 ;  /* 0x0000000b0d0572a4 */ /* 0x000fc6000f8e0205 */
[----:B------:R-:W-:Y:S01]  /*fd90*/  ULDC.64 UR10, c[0x0][0xaf0] ;  /* 0x0002bc00000a7ab9 */ /* 0x000fe20000000a00 */
[----:B------:R-:W-:Y:S01]  /*fda0*/  UIADD3 UR7, UR7, UR5, URZ ;  /* 0x0000000507077290 */ /* 0x000fe2000fffe03f */
[--C-:B------:R-:W-:Y:S01]  /*fdb0*/  SHF.R.S32.HI R0, RZ, 0x1f, R5.reuse ;  /* 0x0000001fff007819 */ /* 0x100fe20000011405 */
[----:B------:R-:W-:Y:S01]  /*fdc0*/  UIMAD UR5, UR9, UR10, URZ ;  /* 0x0000000a090572a4 */ /* 0x000fe2000f8e023f */
[----:B------:R-:W-:Y:S01]  /*fdd0*/  IMAD.MOV R7, RZ, RZ, -R5 ;  /* 0x000000ffff077224 */ /* 0x000fe200078e0a05 */
[----:B------:R-:W-:Y:S02]  /*fde0*/  UIMAD.WIDE.U32 UR6, UR12, UR10, UR6 ;  /* 0x0000000a0c0672a5 */ /* 0x000fe4000f8e0006 */
[----:B------:R-:W-:Y:S01]  /*fdf0*/  UIMAD UR5, UR12, UR11, UR5 ;  /* 0x0000000b0c0572a4 */ /* 0x000fe2000f8e0205 */
[----:B------:R-:W-:Y:S01]  /*fe00*/  IMAD R7, R8, R7, R6 ;  /* 0x0000000708077224 */ /* 0x000fe200078e0206 */
[----:B------:R-:W-:Y:S01]  /*fe10*/  ULDC.64 UR8, c[0x0][0xae0] ;  /* 0x0002b80000087ab9 */ /* 0x000fe20000000a00 */
[----:B------:R-:W-:Y:S01]  /*fe20*/  VIADD R6, R208, UR60 ;  /* 0x0000003cd0067c36 */ /* 0x000fe20008000000 */
[----:B------:R-:W-:Y:S01]  /*fe30*/  UIADD3 UR5, UR7, UR5, URZ ;  /* 0x0000000507057290 */ /* 0x000fe2000fffe03f */
[----:B------:R-:W-:-:S02]  /*fe40*/  IMAD R0, R0, UR8, RZ ;  /* 0x0000000800007c24 */ /* 0x000fc4000f8e02ff */
[----:B------:R-:W-:Y:S02]  /*fe50*/  IMAD.U32 R3, RZ, RZ, UR7 ;  /* 0x00000007ff037e24 */ /* 0x000fe4000f8e00ff */
[----:B------:R-:W-:Y:S01]  /*fe60*/  IMAD.U32 R2, RZ, RZ, UR6 ;  /* 0x00000006ff027e24 */ /* 0x000fe2000f8e00ff */
[----:B------:R-:W-:Y:S01]  /*fe70*/  ULDC.64 UR6, c[0x0][0xad8] ;  /* 0x0002b60000067ab9 */ /* 0x000fe20000000a00 */
[----:B------:R-:W-:Y:S01]  /*fe80*/  IMAD.U32 R3, RZ, RZ, UR5 ;  /* 0x00000005ff037e24 */ /* 0x000fe2000f8e00ff */
[----:B------:R-:W-:Y:S01]  /*fe90*/  ULDC UR5, c[0x0][0xa88] ;  /* 0x0002a20000057ab9 */ /* 0x000fe20000000800 */
[C---:B------:R-:W-:Y:S01]  /*fea0*/  IMAD R9, R5.reuse, UR9, R0 ;  /* 0x0000000905097c24 */ /* 0x040fe2000f8e0200 */
[----:B------:R-:W-:Y:S01]  /*feb0*/  SHF.R.S32.HI R0, RZ, 0x1f, R7 ;  /* 0x0000001fff007819 */ /* 0x000fe20000011407 */
[----:B------:R-:W-:-:S04]  /*fec0*/  IMAD.WIDE.U32 R2, R5, UR8, R2 ;  /* 0x0000000805027c25 */ /* 0x000fc8000f8e0002 */
[----:B------:R-:W-:Y:S02]  /*fed0*/  IMAD.IADD R3, R3, 0x1, R9 ;  /* 0x0000000103037824 */ /* 0x000fe400078e0209 */
[----:B------:R-:W-:Y:S01]  /*fee0*/  IMAD R4, R0, UR6, RZ ;  /* 0x0000000600047c24 */ /* 0x000fe2000f8e02ff */
[----:B------:R-:W-:Y:S01]  /*fef0*/  IADD3 R0, R6, 0x20, RZ ;  /* 0x0000002006007810 */ /* 0x000fe20007ffe0ff */
[----:B------:R-:W-:Y:S02]  /*ff00*/  IMAD R9, R8, UR5, RZ ;  /* 0x0000000508097c24 */ /* 0x000fe4000f8e02ff */
[C---:B------:R-:W-:Y:S02]  /*ff10*/  IMAD R5, R7.reuse, UR7, R4 ;  /* 0x0000000707057c24 */ /* 0x040fe4000f8e0204 */
[----:B------:R-:W-:Y:S01]  /*ff20*/  IMAD.WIDE.U32 R2, R7, UR6, R2 ;  /* 0x0000000607027c25 */ /* 0x000fe2000f8e0002 */
[-C--:B------:R-:W-:Y:S01]  /*ff30*/  ISETP.GE.AND P2, PT, R6, R9.reuse, PT ;  /* 0x000000090600720c */ /* 0x080fe20003f46270 */
[----:B------:R-:W-:Y:S01]  /*ff40*/  ULDC.64 UR6, c[0x0][0xa80] ;  /* 0x0002a00000067ab9 */ /* 0x000fe20000000a00 */
[----:B------:R-:W-:Y:S01]  /*ff50*/  ISETP.GE.AND P1, PT, R0, R9, PT ;  /* 0x000000090000720c */ /* 0x000fe20003f26270 */
[----:B------:R-:W-:Y:S01]  /*ff60*/  IMAD.IADD R3, R3, 0x1, R5 ;  /* 0x0000000103037824 */ /* 0x000fe200078e0205 */
[----:B------:R-:W-:Y:S01]  /*ff70*/  LEA R4, P3, R2, UR6, 0x1 ;  /* 0x0000000602047c11 */ /* 0x000fe2000f8608ff */
[----:B------:R-:W-:-:S03]  /*ff80*/  VIADD R0, R6, 0x40 ;  /* 0x0000004006007836 */ /* 0x000fc60000000000 */
[----:B------:R-:W-:Y:S02]  /*ff90*/  LEA.HI.X R5, R2, UR7, R3, 0x1, P3 ;  /* 0x0000000702057c11 */ /* 0x000fe400098f0c03 */
[----:B------:R-:W-:Y:S01]  /*ffa0*/  ISETP.GE.AND P0, PT, R0, R9, PT ;  /* 0x000000090000720c */ /* 0x000fe20003f06270 */
[----:B------:R0:W1:Y:S04]  /*ffb0*/  SHFL.IDX PT, R2, R4, RZ, 0x181f ;  /* 0x00181fff04027589 */ /* 0x00006800000e0000 */
[----:B------:R0:W2:Y:S01]  /*ffc0*/  SHFL.IDX PT, R0, R5, RZ, 0x181f ;  /* 0x00181fff05007589 */ /* 0x0000a200000e0000 */
[----:B------:R-:W-:Y:S07]  /*ffd0*/  @P2 BRA `(.L_x_1083) ;  /* 0x0000000000442947 */ /* 0x000fee0003800000 */
        /* <DEDUP_REMOVED lines=17> */
.L_x_1083:
[----:B------:R-:W-:Y:S05]  /*100f0*/  BSYNC B1 ;  /* 0x0000000000017941 */ /* 0x000fea0003800000 */
.L_x_1082:
        /* <DEDUP_REMOVED lines=21> */
.L_x_1085:
[----:B------:R-:W-:Y:S05]  /*10250*/  BSYNC B1 ;  /* 0x0000000000017941 */ /* 0x000fea0003800000 */
.L_x_1084:
        /* <DEDUP_REMOVED lines=21> */
.L_x_1087:
[----:B------:R-:W-:Y:S05]  /*103b0*/  BSYNC B1 ;  /* 0x0000000000017941 */ /* 0x000fea0003800000 */
.L_x_1086:
[----:B0-----:R-:W-:Y:S01]  /*103c0*/  VIADD R0, R6, 0x60 ;  /* 0x0000006006007836 */ /* 0x001fe20000000000 */
[----:B--2-4-:R-:W0:Y:S04]  /*103d0*/  SHFL.IDX PT, R5, R5, 0x3, 0x181f ;  /* 0x00781f0005057f89 */ /* 0x014e2800000e0000 */
[----:B------:R-:W-:Y:S01]  /*103e0*/  ISETP.GE.AND P0, PT, R0, R9, PT ;  /* 0x000000090000720c */ /* 0x000fe20003f06270 */
[----:B-1-3--:R1:W2:-:S12]  /*103f0*/  SHFL.IDX PT, R2, R4, 0x3, 0x181f ;  /* 0x00781f0004027f89 */ /* 0x00a29800000e0000 */
[----:B-1----:R-:W-:Y:S05]  /*10400*/  @P0 BRA `(.L_x_1079) ;  /* 0x0000000000440947 */ /* 0x002fea0003800000 */
[----:B------:R-:W-:Y:S02]  /*10410*/  ULDC UR5, c[0x0][0xac8] ;  /* 0x0002b20000057ab9 */ /* 0x000fe40000000800 */
        /* <DEDUP_REMOVED lines=16> */
.L_x_1079:
[----:B------:R-:W-:Y:S05]  /*10520*/  BSYNC B0 ;  /* 0x0000000000007941 */ /* 0x000fea0003800000 */
.L_x_1071:
[----:B------:R-:W-:Y:S02]  /*10530*/  ULDC UR5, c[0x0][0xc38] ;  /* 0x00030e0000057ab9 */ /* 0x000fe40000000800 */
[----:B------:R-:W-:-:S06]  /*10540*/  UISETP.GE.AND UP0, UPT, UR4, UR5, UPT ;  /* 0x000000050400728c */ /* 0x000fcc000bf06270 */
[----:B------:R-:W-:-:S13]  /*10550*/  PLOP3.LUT P0, PT, PT, PT, UP0, 0x80, 0x0 ;  /* 0x000000000000781c */ /* 0x000fda0003f0f008 */
[----:B------:R-:W-:Y:S05]  /*10560*/  @!P0 BRA `(.L_x_1088) ;  /* 0xffffff0400f08947 */ /* 0x000fea000383ffff */
[----:B------:R-:W-:Y:S05]  /*10570*/  EXIT ;  /* 0x000000000000794d */ /* 0x000fea0003800000 */
.L_x_982:
[----:B------:R-:W-:-:S08]  /*10580*/  NOP ;  /* 0x0000000000007918 */ /* 0x000fd00000000000 */
[----:B0-----:R-:W0:-:S00]  /*10590*/  USETMAXREG.DEALLOC.CTAPOOL 0x28 ;  /* 0x00000028000079c8 */ /* 0x001e0000080e0500 */
[----:B0-----:R-:W-:-:S06]  /*105a0*/  LOP3.LUT R0, R0, 0x3, RZ, 0xc0, !PT ;  /* 0x0000000300007812 */ /* 0x001fcc00078ec0ff */
[----:B------:R-:W0:Y:S01]  /*105b0*/  S2UR UR10, SR_CTAID.X ;  /* 0x00000000000a79c3 */ /* 0x000e220000002500 */
[----:B------:R-:W-:Y:S01]  /*105c0*/  LOP3.LUT R16, R16, 0xffff7fff, RZ, 0xc0, !PT ;  /* 0xffff7fff10107812 */ /* 0x000fe200078ec0ff */
[----:B------:R-:W-:Y:S01]  /*105d0*/  STL [R1], RZ ;  /* 0x000000ff01007387 */ /* 0x000fe20000100800 */
[----:B------:R-:W-:Y:S02]  /*105e0*/  IMAD.MOV.U32 R23, RZ, RZ, RZ ;  /* 0x000000ffff177224 */ /* 0x000fe400078e00ff */
[----:B------:R-:W-:Y:S01]  /*105f0*/  IMAD.MOV.U32 R25, RZ, RZ, 0x1 ;  /* 0x00000001ff197424 */ /* 0x000fe200078e00ff */
[----:B------:R1:W2:Y:S02]  /*10600*/  SHFL.IDX PT, R2, R0, RZ, 0x1f ;  /* 0x00001fff00027589 */ /* 0x0002a400000e0000 */
[----:B-1----:R-:W0:Y:S01]  /*10610*/  LDC R0, c[0x0][0xc38] ;  /* 0x00030e00ff007b82 */ /* 0x002e220000000800 */
[----:B--2---:R-:W-:-:S13]  /*10620*/  ISETP.NE.AND P0, PT, R2, RZ, PT ;  /* 0x000000ff0200720c */ /* 0x004fda0003f05270 */
[----:B------:R-:W-:Y:S01]  /*10630*/  @P0 LOP3.LUT R16, R16, 0x8000, RZ, 0xfc, !PT ;  /* 0x0000800010100812 */ /* 0x000fe200078efcff */
[----:B------:R-:W-:Y:S06]  /*10640*/  @P0 BAR.ARV 0x4, 0x180 ;  /* 0x0106000000000b1d */ /* 0x000fec0000002000 */
[----:B0-----:R-:W-:-:S13]  /*10650*/  ISETP.LE.AND P0, PT, R0, UR10, PT ;  /* 0x0000000a00007c0c */ /* 0x001fda000bf03270 */
[----:B------:R-:W-:Y:S05]  /*10660*/  @P0 BRA `(.L_x_1089) ;  /* 0x0000003c00e40947 */ /* 0x000fea0003800000 */
[----:B------:R-:W2:Y:S01]  /*10670*/  LDL R3, [R1+0x4] ;  /* 0x0000040001037983 */ /* 0x000ea20000100800 */
[C---:B------:R-:W-:Y:S01]  /*10680*/  IMAD.SHL.U32 R30, R5.reuse, 0x8, RZ ;  /* 0x00000008051e7824 */ /* 0x040fe200078e00ff */
[----:B------:R-:W-:Y:S01]  /*10690*/  ULDC.64 UR6, c[0x0][0x2f0] ;  /* 0x0000bc0000067ab9 */ /* 0x000fe20000000a00 */
[----:B------:R-:W-:Y:S01]  /*106a0*/  ULDC UR9, c[0x0][0x2b8] ;  /* 0x0000ae0000097ab9 */ /* 0x000fe20000000800 */
[----:B------:R-:W-:Y:S01]  /*106b0*/  LOP3.LUT R16, R16, 0xfffffff7, RZ, 0xc0, !PT ;  /* 0xfffffff710107812 */ /* 0x000fe200078ec0ff */
[----:B------:R-:W0:Y:S01]  /*106c0*/  S2UR UR8, SR_CgaCtaId ;  /* 0x00000000000879c3 */ /* 0x000e220000008800 */
[C---:B------:R-:W-:Y:S01]  /*106d0*/  LOP3.LUT R0, R30.reuse, 0x1f8, RZ, 0xc0, !PT ;  /* 0x000001f81e007812 */ /* 0x040fe200078ec0ff */
[----:B------:R-:W-:Y:S01]  /*106e0*/  ULDC.64 UR4, c[0x0][0x418] ;  /* 0x0001060000047ab9 */ /* 0x000fe20000000a00 */
[----:B------:R-:W-:Y:S01]  /*106f0*/  LOP3.LUT R37, R30, 0x38, RZ, 0xc0, !PT ;  /* 0x000000381e257812 */ /* 0x000fe200078ec0ff */
[----:B------:R-:W-:Y:S01]  /*10700*/  UISETP.NE.U32.AND UP0, UPT, UR4, URZ, UPT ;  /* 0x0000003f0400728c */ /* 0x000fe2000bf05070 */
[----:B------:R-:W-:Y:S01]  /*10710*/  LOP3.LUT R2, R5, 0x7f, RZ, 0xc0, !PT ;  /* 0x0000007f05027812 */ /* 0x000fe200078ec0ff */
[----:B------:R1:W-:Y:S01]  /*10720*/  STL [R1], RZ ;  /* 0x000000ff01007387 */ /* 0x0003e20000100800 */
[----:B------:R-:W-:Y:S01]  /*10730*/  ULDC UR4, c[0x0][0x424] ;  /* 0x0001090000047ab9 */ /* 0x000fe20000000800 */
[----:B------:R-:W-:Y:S01]  /*10740*/  UISETP.NE.AND.EX UP0, UPT, UR5, URZ, UPT, UP0 ;  /* 0x0000003f0500728c */ /* 0x000fe2000bf05300 */
[----:B------:R-:W-:Y:S01]  /*10750*/  SHF.R.U32.HI R36, RZ, 0x3, R2 ;  /* 0x00000003ff247819 */ /* 0x000fe20000011602 */
[----:B------:R-:W-:Y:S01]  /*10760*/  ULDC UR40, c[0x0][0x288] ;  /* 0x0000a20000287ab9 */ /* 0x000fe20000000800 */
[----:B------:R-:W-:Y:S01]  /*10770*/  UMOV UR5, 0x400 ;  /* 0x0000040000057882 */ /* 0x000fe20000000000 */
[----:B------:R-:W-:Y:S01]  /*10780*/  USEL UR4, UR4, 0x1, UP0 ;  /* 0x0000000104047887 */ /* 0x000fe20008000000 */
[----:B------:R-:W-:Y:S01]  /*10790*/  IMAD.U32 R34, RZ, RZ, UR10 ;  /* 0x0000000aff227e24 */ /* 0x000fe2000f8e00ff */
[----:B------:R-:W-:Y:S01]  /*107a0*/  ULDC UR39, c[0x0][0x448] ;  /* 0x0001120000277ab9 */ /* 0x000fe20000000800 */
[----:B------:R-:W-:Y:S01]  /*107b0*/  IMAD.MOV.U32 R25, RZ, RZ, 0x1 ;  /* 0x00000001ff197424 */ /* 0x000fe200078e00ff */
[----:B------:R-:W-:Y:S01]  /*107c0*/  UIMAD UR38, UR4, UR6, URZ ;  /* 0x00000006042672a4 */ /* 0x000fe2000f8e023f */
[----:B------:R-:W-:Y:S01]  /*107d0*/  IMAD.MOV.U32 R23, RZ, RZ, RZ ;  /* 0x000000ffff177224 */ /* 0x000fe200078e00ff */
[----:B------:R-:W-:-:S02]  /*107e0*/  UIMAD UR39, UR39, UR40, URZ ;  /* 0x00000028272772a4 */ /* 0x000fc4000f8e023f */
[----:B------:R-:W-:Y:S02]  /*107f0*/  UIADD3 UR4, UR38, 0x3f, URZ ;  /* 0x0000003f26047890 */ /* 0x000fe4000fffe03f */
[----:B------:R-:W-:Y:S02]  /*10800*/  UIADD3 UR49, UR38, 0x1, -UR40 ;  /* 0x0000000126317890 */ /* 0x000fe4000fffe828 */
[----:B0-----:R-:W-:Y:S02]  /*10810*/  ULEA UR8, UR8, UR5, 0x18 ;  /* 0x0000000508087291 */ /* 0x001fe4000f8ec03f */
[----:B------:R-:W-:Y:S01]  /*10820*/  USHF.R.S32.HI UR5, URZ, 0x1f, UR4 ;  /* 0x0000001f3f057899 */ /* 0x000fe20008011404 */
[----:B------:R-:W-:Y:S01]  /*10830*/  ULDC UR47, c[0x0][0xc] ;  /* 0x00000300002f7ab9 */ /* 0x000fe20000000800 */
[----:B------:R-:W-:Y:S02]  /*10840*/  UIADD3 UR40, UR38, -UR40, URZ ;  /* 0x8000002826287290 */ /* 0x000fe4000fffe03f */
[----:B------:R-:W-:Y:S01]  /*10850*/  IMAD.U32 R17, RZ, RZ, UR8 ;  /* 0x00000008ff117e24 */ /* 0x000fe2000f8e00ff */
[----:B------:R-:W-:-:S04]  /*10860*/  ULEA.HI UR5, UR5, UR4, URZ, 0x6 ;  /* 0x0000000405057291 */ /* 0x000fc8000f8f303f */
[----:B------:R-:W-:Y:S01]  /*10870*/  USHF.R.S32.HI UR41, URZ, 0x6, UR5 ;  /* 0x000000063f297899 */ /* 0x000fe20008011405 */
[----:B--2---:R-:W-:Y:S02]  /*10880*/  R2UR UR11, R3 ;  /* 0x00000000030b72ca */ /* 0x004fe400000e0000 */
[----:B------:R-:W-:Y:S02]  /*10890*/  LOP3.LUT R3, R0, 0x38, R5, 0x78, !PT ;  /* 0x0000003800037812 */ /* 0x000fe400078e7805 */
[----:B------:R-:W-:Y:S02]  /*108a0*/  LOP3.LUT R0, R37, 0x40, RZ, 0xfc, !PT ;  /* 0x0000004025007812 */ /* 0x000fe400078efcff */
[----:B------:R-:W-:Y:S02]  /*108b0*/  LOP3.LUT R30, R3, 0x200, R30, 0xf8, !PT ;  /* 0x00000200031e7812 */ /* 0x000fe400078ef81e */
[C---:B------:R-:W-:Y:S02]  /*108c0*/  ISETP.GE.AND P2, PT, R0.reuse, UR7, PT ;  /* 0x0000000700007c0c */ /* 0x040fe4000bf46270 */
[----:B------:R-:W-:Y:S01]  /*108d0*/  ISETP.GE.AND P1, PT, R0, UR9, PT ;  /* 0x0000000900007c0c */ /* 0x000fe2000bf26270 */
[----:B------:R-:W-:Y:S01]  /*108e0*/  IMAD R31, R30, 0x2, R17 ;  /* 0x000000021e1f7824 */ /* 0x000fe200078e0211 */
[----:B------:R-:W-:Y:S01]  /*108f0*/  ISETP.GE.AND P0, PT, R0, UR7, PT ;  /* 0x0000000700007c0c */ /* 0x000fe2000bf06270 */
[----:B------:R-:W-:Y:S01]  /*10900*/  ULOP3.LUT UR48, UR11, 0x2, URZ, 0xfc, !UPT ;  /* 0x000000020b307892 */ /* 0x000fe2000f8efc3f */
[----:B------:R-:W-:-:S02]  /*10910*/  LOP3.LUT R0, R37, 0x80, RZ, 0xfc, !PT ;  /* 0x0000008025007812 */ /* 0x000fc400078efcff */
[----:B------:R-:W-:-:S05]  /*10920*/  SHF.L.U32 R3, R5, 0x4, RZ ;  /* 0x0000000405037819 */ /* 0x000fca00000006ff */
[----:B------:R-:W-:Y:S02]  /*10930*/  @P2 LOP3.LUT R16, R16, 0x8, RZ, 0xfc, !PT ;  /* 0x0000000810102812 */ /* 0x000fe400078efcff */
[----:B------:R-:W-:Y:S02]  /*10940*/  ISETP.GE.AND P2, PT, R0, UR7, PT ;  /* 0x0000000700007c0c */ /* 0x000fe4000bf46270 */
[----:B------:R-:W-:-:S04]  /*10950*/  LOP3.LUT R16, R16, 0xffffdfff, RZ, 0xc0, !PT ;  /* 0xffffdfff10107812 */ /* 0x000fc800078ec0ff */
[----:B------:R-:W-:Y:S02]  /*10960*/  @P1 LOP3.LUT R16, R16, 0x2000, RZ, 0xfc, !PT ;  /* 0x0000200010101812 */ /* 0x000fe400078efcff */
[----:B------:R-:W-:Y:S02]  /*10970*/  ISETP.GE.AND P1, PT, R0, UR9, PT ;  /* 0x0000000900007c0c */ /* 0x000fe4000bf26270 */
[----:B------:R-:W-:-:S04]  /*10980*/  LOP3.LUT R16, R16, 0xffffff7f, RZ, 0xc0, !PT ;  /* 0xffffff7f10107812 */ /* 0x000fc800078ec0ff */
[----:B------:R-:W-:Y:S02]  /*10990*/  @P0 LOP3.LUT R16, R16, 0x80, RZ, 0xfc, !PT ;  /* 0x0000008010100812 */ /* 0x000fe400078efcff */
[----:B------:R-:W-:Y:S02]  /*109a0*/  ISETP.GE.AND P0, PT, R0, UR7, PT ;  /* 0x0000000700007c0c */ /* 0x000fe4000bf06270 */
[----:B------:R-:W-:Y:S02]  /*109b0*/  LOP3.LUT R16, R16, 0xfffffffb, RZ, 0xc0, !PT ;  /* 0xfffffffb10107812 */ /* 0x000fe400078ec0ff */
[----:B------:R-:W-:Y:S02]  /*109c0*/  LOP3.LUT R0, R36, 0x70, R3, 0xf8, !PT ;  /* 0x0000007024007812 */ /* 0x000fe400078ef803 */
[----:B------:R-:W-:Y:S02]  /*109d0*/  @P2 LOP3.LUT R16, R16, 0x4, RZ, 0xfc, !PT ;  /* 0x0000000410102812 */ /* 0x000fe400078efcff */
[----:B------:R-:W-:-:S02]  /*109e0*/  LOP3.LUT R0, R37, 0xc0, RZ, 0xfc, !PT ;  /* 0x000000c025007812 */ /* 0x000fc400078efcff */
[----:B------:R-:W-:Y:S02]  /*109f0*/  LOP3.LUT R16, R16, 0xffffefff, RZ, 0xc0, !PT ;  /* 0xffffefff10107812 */ /* 0x000fe400078ec0ff */
[----:B------:R-:W-:Y:S02]  /*10a00*/  ISETP.GE.AND P2, PT, R37, UR7, PT ;  /* 0x0000000725007c0c */ /* 0x000fe4000bf46270 */
[----:B------:R-:W-:Y:S02]  /*10a10*/  @P1 LOP3.LUT R16, R16, 0x1000, RZ, 0xfc, !PT ;  /* 0x0000100010101812 */ /* 0x000fe400078efcff */
[----:B------:R-:W-:Y:S02]  /*10a20*/  ISETP.GE.AND P1, PT, R0, UR9, PT ;  /* 0x0000000900007c0c */ /* 0x000fe4000bf26270 */
[----:B------:R-:W-:-:S04]  /*10a30*/  LOP3.LUT R16, R16, 0xffffffbf, RZ, 0xc0, !PT ;  /* 0xffffffbf10107812 */ /* 0x000fc800078ec0ff */
[----:B------:R-:W-:Y:S02]  /*10a40*/  @P0 LOP3.LUT R16, R16, 0x40, RZ, 0xfc, !PT ;  /* 0x0000004010100812 */ /* 0x000fe400078efcff */
[----:B------:R-:W-:Y:S02]  /*10a50*/  ISETP.GE.AND P0, PT, R0, UR7, PT ;  /* 0x0000000700007c0c */ /* 0x000fe4000bf06270 */
[----:B------:R-:W-:-:S11]  /*10a60*/  LOP3.LUT R16, R16, 0xfffffffd, RZ, 0xc0, !PT ;  /* 0xfffffffd10107812 */ /* 0x000fd600078ec0ff */
        /* <DEDUP_REMOVED lines=13> */
[----:B-1----:R-:W-:-:S07]  /*10b40*/  @P0 LOP3.LUT R16, R16, 0x4000, RZ, 0xfc, !PT ;  /* 0x0000400010100812 */ /* 0x002fce00078efcff */
.L_x_1144:
[----:B------:R-:W-:Y:S01]  /*10b50*/  ULDC UR7, c[0x0][0xc60] ;  /* 0x0003180000077ab9 */ /* 0x000fe20000000800 */
[C---:B------:R-:W-:Y:S01]  /*10b60*/  R2UR UR42, R34.reuse ;  /* 0x00000000222a72ca */ /* 0x040fe200000e0000 */
[----:B------:R-:W-:Y:S01]  /*10b70*/  UISETP.NE.AND UP0, UPT, UR7, 0x1, UPT ;  /* 0x000000010700788c */ /* 0x000fe2000bf05270 */
[----:B------:R-:W-:-:S10]  /*10b80*/  R2UR UR6, R34 ;  /* 0x00000000220672ca */ /* 0x000fd400000e0000 */
        /* <DEDUP_REMOVED lines=9> */
[----:B0----5:R-:W-:Y:S05]  /*10c20*/  @P0 BRA `(.L_x_1090) ;  /* 0x0000000000200947 */ /* 0x021fea0003800000 */
        /* <DEDUP_REMOVED lines=8> */
.L_x_1090:
[----:B------:R-:W-:Y:S01]  /*10cb0*/  ULDC UR8, c[0x0][0xc54] ;  /* 0x0003150000087ab9 */ /* 0x000fe20000000800 */
[----:B------:R-:W-:Y:S01]  /*10cc0*/  UMOV UR6, UR7 ;  /* 0x0000000700067c82 */ /* 0x000fe20008000000 */
[----:B------:R-:W-:-:S11]  /*10cd0*/  UISETP.NE.AND UP0, UPT, UR8, 0x1, UPT ;  /* 0x000000010800788c */ /* 0x000fd6000bf05270 */
[----:B------:R-:W-:Y:S02]  /*10ce0*/  @UP0 ULDC.64 UR10, c[0x0][0xc58] ;  /* 0x00031600000a0ab9 */ /* 0x000fe40000000a00 */
[----:B------:R-:W-:-:S04]  /*10cf0*/  UIMAD.WIDE.U32 UR4, UR7, UR10, URZ ;  /* 0x0000000a070472a5 */ /* 0x000fc8000f8e003f */
[----:B------:R-:W-:-:S04]  /*10d00*/  @UP0 USHF.R.U32.HI UR6, URZ, UR11, UR5 ;  /* 0x0000000b3f060299 */ /* 0x000fc80008011605 */
[----:B------:R-:W-:-:S12]  /*10d10*/  UIMAD UR4, UR6, UR8, URZ ;  /* 0x00000008060472a4 */ /* 0x000fd8000f8e023f */
.L_x_1091:
[----:B------:R-:W-:Y:S01]  /*10d20*/  ULDC UR5, c[0x0][0xc48] ;  /* 0x0003120000057ab9 */ /* 0x000fe20000000800 */
[----:B------:R-:W-:Y:S01]  /*10d30*/  ULDC.64 UR8, c[0x0][0xa28] ;  /* 0x00028a0000087ab9 */ /* 0x000fe20000000a00 */
[----:B------:R-:W-:Y:S01]  /*10d40*/  UISETP.NE.AND UP1, UPT, UR5, 0x1, UPT ;  /* 0x000000010500788c */ /* 0x000fe2000bf25270 */
[----:B------:R-:W-:Y:S01]  /*10d50*/  MOV R32, RZ ;  /* 0x000000ff00207202 */ /* 0x000fe20000000f00 */
[----:B------:R-:W-:Y:S02]  /*10d60*/  UIADD3 UR4, UR7, -UR4, URZ ;  /* 0x8000000407047290 */ /* 0x000fe4000fffe03f */
[----:B------:R-:W-:Y:S01]  /*10d70*/  UISETP.NE.U32.AND UP0, UPT, UR8, URZ, UPT ;  /* 0x0000003f0800728c */ /* 0x000fe2000bf05070 */
[----:B------:R-:W-:Y:S02]  /*10d80*/  ULDC UR5, c[0x0][0xc54] ;  /* 0x0003150000057ab9 */ /* 0x000fe40000000800 */
[----:B------:R-:W-:Y:S02]  /*10d90*/  UIMAD UR42, UR42, UR5, UR4 ;  /* 0x000000052a2a72a4 */ /* 0x000fe4000f8e0204 */
[----:B------:R-:W-:-:S02]  /*10da0*/  UISETP.NE.AND.EX UP0, UPT, UR9, URZ, UPT, UP0 ;  /* 0x0000003f0900728c */ /* 0x000fc4000bf05300 */
[----:B------:R-:W-:Y:S01]  /*10db0*/  @UP1 ULDC UR4, c[0x0][0xc4c] ;  /* 0x0003130000041ab9 */ /* 0x000fe20000000800 */
[----:B------:R-:W-:Y:S01]  /*10dc0*/  @UP1 ULDC UR7, c[0x0][0xc50] ;  /* 0x0003140000071ab9 */ /* 0x000fe20000000800 */
[----:B------:R-:W-:Y:S02]  /*10dd0*/  UIMAD.WIDE.U32 UR4, UR42, UR4, URZ ;  /* 0x000000042a0472a5 */ /* 0x000fe4000f8e003f */
[----:B------:R-:W-:Y:S01]  /*10de0*/  UMOV UR43, UR42 ;  /* 0x0000002a002b7c82 */ /* 0x000fe20008000000 */
[----:B------:R-:W-:Y:S01]  /*10df0*/  ULOP3.LUT UR6, UR6, 0x1ffffff, URZ, 0x3c, !UPT ;  /* 0x01ffffff06067892 */ /* 0x000fe2000f8e3c3f */
[----:B------:R-:W-:Y:S01]  /*10e00*/  PLOP3.LUT P0, PT, PT, PT, UP0, 0x80, 0x0 ;  /* 0x000000000000781c */ /* 0x000fe20003f0f008 */
[----:B------:R-:W-:-:S03]  /*10e10*/  @UP1 USHF.R.U32.HI UR43, URZ, UR7, UR5 ;  /* 0x000000073f2b1299 */ /* 0x000fc60008011605 */
[----:B------:R-:W-:Y:S02]  /*10e20*/  @UP0 ULDC.64 UR4, c[0x0][0xa28] ;  /* 0x00028a0000040ab9 */ /* 0x000fe40000000a00 */
[----:B------:R-:W-:-:S06]  /*10e30*/  @UP0 UIMAD.WIDE UR4, UR43, 0x4, UR4 ;  /* 0x000000042b0408a5 */ /* 0x000fcc000f8e0204 */
[----:B------:R-:W-:Y:S01]  /*10e40*/  IMAD.U32 R3, RZ, RZ, UR5 ;  /* 0x00000005ff037e24 */ /* 0x000fe2000f8e00ff */
[----:B------:R-:W-:Y:S01]  /*10e50*/  ULDC UR5, c[0x0][0x448] ;  /* 0x0001120000057ab9 */ /* 0x000fe20000000800 */
[----:B------:R-:W-:Y:S01]  /*10e60*/  IMAD.U32 R2, RZ, RZ, UR4 ;  /* 0x00000004ff027e24 */ /* 0x000fe2000f8e00ff */
[----:B------:R-:W-:Y:S01]  /*10e70*/  ULDC UR4, c[0x0][0xc3c] ;  /* 0x00030f0000047ab9 */ /* 0x000fe20000000800 */
[----:B------:R-:W-:Y:S02]  /*10e80*/  UISETP.NE.AND UP2, UPT, UR5, 0x1, UPT ;  /* 0x000000010500788c */ /* 0x000fe4000bf45270 */
[----:B------:R-:W-:Y:S01]  /*10e90*/  UIADD3 UR6, UR6, UR4, URZ ;  /* 0x0000000406067290 */ /* 0x000fe2000fffe03f */
[----:B------:R0:W5:Y:S01]  /*10ea0*/  @P0 LDG.E R32, desc[UR36][R2.64] ;  /* 0x0000002402200981 */ /* 0x000162000c1e1900 */
[----:B------:R-:W-:Y:S02]  /*10eb0*/  UP2UR UR50, UPR, URZ, 0x4 ;  /* 0x000000043f327883 */ /* 0x000fe40008000000 */
[----:B------:R-:W-:-:S04]  /*10ec0*/  USHF.L.U32 UR44, UR6, 0x7, URZ ;  /* 0x00000007062c7899 */ /* 0x000fc8000800063f */
[----:B------:R-:W-:Y:S01]  /*10ed0*/  UIADD3 UR6, UR44, 0x7f, URZ ;  /* 0x0000007f2c067890 */ /* 0x000fe2000fffe03f */
[----:B------:R-:W-:Y:S01]  /*10ee0*/  @UP2 ULDC UR4, c[0x0][0x44c] ;  /* 0x0001130000042ab9 */ /* 0x000fe20000000800 */
[----:B------:R-:W-:Y:S02]  /*10ef0*/  @UP2 ULDC UR7, c[0x0][0x450] ;  /* 0x0001140000072ab9 */ /* 0x000fe40000000800 */
[----:B------:R-:W-:-:S04]  /*10f00*/  UIMAD.WIDE.U32 UR4, UR6, UR4, URZ ;  /* 0x00000004060472a5 */ /* 0x000fc8000f8e003f */
[----:B------:R-:W-:-:S03]  /*10f10*/  @UP2 USHF.R.U32.HI UR6, URZ, UR7, UR5 ;  /* 0x000000073f062299 */ /* 0x000fc60008011605 */
[----:B------:R-:W-:Y:S01]  /*10f20*/  ULDC.64 UR4, c[0x0][0x9e0] ;  /* 0x0002780000047ab9 */ /* 0x000fe20000000a00 */
[----:B------:R-:W-:Y:S02]  /*10f30*/  UIADD3 UR6, UR49, UR6, URZ ;  /* 0x0000000631067290 */ /* 0x000fe4000fffe03f */
[----:B------:R-:W-:Y:S02]  /*10f40*/  UISETP.GE.AND UP0, UPT, UR5, 0x1, UPT ;  /* 0x000000010500788c */ /* 0x000fe4000bf06270 */
[----:B------:R-:W-:-:S04]  /*10f50*/  UIADD3 UR4, UR6, UR4, URZ ;  /* 0x0000000406047290 */ /* 0x000fc8000fffe03f */
[----:B------:R-:W-:-:S13]  /*10f60*/  PLOP3.LUT P0, PT, PT, PT, UP0, 0x40, 0x0 ;  /* 0x000000000000781c */ /* 0x000fda0003f0e808 */
[----:B0-----:R-:W-:Y:S05]  /*10f70*/  @P0 BRA `(.L_x_1092) ;  /* 0x0000000000440947 */ /* 0x001fea0003800000 */
        /* <DEDUP_REMOVED lines=10> */
.L_x_1093:
[----:B------:R-:W-:-:S11]  /*11020*/  UISETP.NE.AND UP1, UPT, UR5, 0x1, UPT ;  /* 0x000000010500788c */ /* 0x000fd6000bf25270 */
[----:B------:R-:W-:Y:S02]  /*11030*/  @UP1 ULDC.64 UR10, c[0x0][0x9e8] ;  /* 0x00027a00000a1ab9 */ /* 0x000fe40000000a00 */
[----:B------:R-:W-:-:S04]  /*11040*/  UIMAD.WIDE.U32 UR6, UR8, UR10, URZ ;  /* 0x0000000a080672a5 */ /* 0x000fc8000f8e003f */
[----:B------:R-:W-:-:S12]  /*11050*/  @UP1 USHF.R.U32.HI UR8, URZ, UR11, UR7 ;  /* 0x0000000b3f081299 */ /* 0x000fd80008011607 */
.L_x_1094:
[----:B------:R-:W-:-:S04]  /*11060*/  UIMAD UR8, UR8, UR5, UR5 ;  /* 0x00000005080872a4 */ /* 0x000fc8000f8e0205 */
[----:B------:R-:W-:-:S04]  /*11070*/  UISETP.LT.AND UP1, UPT, UR4, UR8, UPT ;  /* 0x000000080400728c */ /* 0x000fc8000bf21270 */
[----:B------:R-:W-:-:S12]  /*11080*/  USEL UR4, UR4, UR8, UP1 ;  /* 0x0000000804047287 */ /* 0x000fd80008800000 */
.L_x_1092:
[----:B------:R-:W-:Y:S01]  /*11090*/  UISETP.NE.AND UP1, UPT, UR50, URZ, UPT ;  /* 0x0000003f3200728c */ /* 0x000fe2000bf25270 */
[----:B------:R-:W-:Y:S01]  /*110a0*/  PLOP3.LUT P0, PT, PT, PT, UP0, 0x40, 0x0 ;  /* 0x000000000000781c */ /* 0x000fe20003f0e808 */
[----:B------:R-:W-:-:S04]  /*110b0*/  UIADD3 UR4, UR4, 0x3f, URZ ;  /* 0x0000003f04047890 */ /* 0x000fc8000fffe03f */
[----:B------:R-:W-:-:S04]  /*110c0*/  USHF.R.S32.HI UR8, URZ, 0x1f, UR4 ;  /* 0x0000001f3f087899 */ /* 0x000fc80008011404 */
[----:B------:R-:W-:Y:S01]  /*110d0*/  ULEA.HI UR8, UR8, UR4, URZ, 0x6 ;  /* 0x0000000408087291 */ /* 0x000fe2000f8f303f */
[----:B------:R-:W-:Y:S01]  /*110e0*/  @UP1 ULDC UR6, c[0x0][0x44c] ;  /* 0x0001130000061ab9 */ /* 0x000fe20000000800 */
[----:B------:R-:W-:Y:S01]  /*110f0*/  @UP1 ULDC UR9, c[0x0][0x450] ;  /* 0x0001140000091ab9 */ /* 0x000fe20000000800 */
[----:B------:R-:W-:Y:S02]  /*11100*/  UIMAD.WIDE.U32 UR6, UR44, UR6, URZ ;  /* 0x000000062c0672a5 */ /* 0x000fe4000f8e003f */
[----:B------:R-:W-:Y:S01]  /*11110*/  UMOV UR4, UR44 ;  /* 0x0000002c00047c82 */ /* 0x000fe20008000000 */
[----:B------:R-:W-:Y:S02]  /*11120*/  USHF.R.S32.HI UR8, URZ, 0x6, UR8 ;  /* 0x000000063f087899 */ /* 0x000fe40008011408 */
[----:B------:R-:W-:Y:S02]  /*11130*/  @UP1 USHF.R.U32.HI UR4, URZ, UR9, UR7 ;  /* 0x000000093f041299 */ /* 0x000fe40008011607 */
[----:B------:R-:W-:-:S02]  /*11140*/  UISETP.LT.AND UP1, UPT, UR41, UR8, UPT ;  /* 0x000000082900728c */ /* 0x000fc4000bf21270 */
[----:B------:R-:W-:Y:S01]  /*11150*/  UIADD3 UR4, UR40, UR4, URZ ;  /* 0x0000000428047290 */ /* 0x000fe2000fffe03f */
[----:B------:R-:W-:Y:S01]  /*11160*/  ULDC UR6, c[0x0][0x9dc] ;  /* 0x0002770000067ab9 */ /* 0x000fe20000000800 */
[----:B------:R-:W-:Y:S02]  /*11170*/  USEL UR45, UR41, UR8, UP1 ;  /* 0x00000008292d7287 */ /* 0x000fe40008800000 */
[----:B------:R-:W-:Y:S01]  /*11180*/  UIADD3 UR8, UR4, -UR6, URZ ;  /* 0x8000000604087290 */ /* 0x000fe2000fffe03f */
[----:B------:R-:W-:Y:S11]  /*11190*/  @P0 BRA `(.L_x_1095) ;  /* 0x0000000000440947 */ /* 0x000ff60003800000 */
        /* <DEDUP_REMOVED lines=10> */
.L_x_1096:
[----:B------:R-:W-:-:S11]  /*11240*/  UISETP.NE.AND UP0, UPT, UR5, 0x1, UPT ;  /* 0x000000010500788c */ /* 0x000fd6000bf05270 */
[----:B------:R-:W-:Y:S02]  /*11250*/  @UP0 ULDC.64 UR10, c[0x0][0x9e8] ;  /* 0x00027a00000a0ab9 */ /* 0x000fe40000000a00 */
[----:B------:R-:W-:-:S04]  /*11260*/  UIMAD.WIDE.U32 UR6, UR4, UR10, URZ ;  /* 0x0000000a040672a5 */ /* 0x000fc8000f8e003f */
[----:B------:R-:W-:-:S12]  /*11270*/  @UP0 USHF.R.U32.HI UR4, URZ, UR11, UR7 ;  /* 0x0000000b3f040299 */ /* 0x000fd80008011607 */
.L_x_1097:
[----:B------:R-:W-:-:S04]  /*11280*/  UIMAD UR4, UR4, UR5, URZ ;  /* 0x00000005040472a4 */ /* 0x000fc8000f8e023f */
[----:B------:R-:W-:-:S04]  /*11290*/  UISETP.LT.AND UP0, UPT, UR8, UR4, UPT ;  /* 0x000000040800728c */ /* 0x000fc8000bf01270 */
[----:B------:R-:W-:-:S12]  /*112a0*/  USEL UR8, UR8, UR4, !UP0 ;  /* 0x0000000408087287 */ /* 0x000fd8000c000000 */
.L_x_1095:
[----:B------:R-:W-:Y:S01]  /*112b0*/  USHF.R.S32.HI UR4, URZ, 0x1f, UR8 ;  /* 0x0000001f3f047899 */ /* 0x000fe20008011408 */
[----:B------:R-:W-:Y:S03]  /*112c0*/  BSSY B7, `(.L_x_1098) ;  /* 0x000031a000077945 */ /* 0x000fe60003800000 */
[----:B------:R-:W-:-:S04]  /*112d0*/  ULEA.HI UR4, UR4, UR8, URZ, 0x6 ;  /* 0x0000000804047291 */ /* 0x000fc8000f8f303f */
[----:B------:R-:W-:-:S04]  /*112e0*/  USHF.R.S32.HI UR4, URZ, 0x6, UR4 ;  /* 0x000000063f047899 */ /* 0x000fc80008011404 */
[----:B------:R-:W-:-:S04]  /*112f0*/  UISETP.LT.AND UP0, UPT, URZ, UR4, UPT ;  /* 0x000000043f00728c */ /* 0x000fc8000bf01270 */
[----:B------:R-:W-:-:S04]  /*11300*/  USEL UR46, URZ, UR4, !UP0 ;  /* 0x000000043f2e7287 */ /* 0x000fc8000c000000 */
[----:B------:R-:W-:-:S06]  /*11310*/  UISETP.GT.AND UP0, UPT, UR45, UR46, UPT ;  /* 0x0000002e2d00728c */ /* 0x000fcc000bf04270 */
[----:B------:R-:W-:-:S13]  /*11320*/  PLOP3.LUT P0, PT, PT, PT, UP0, 0x80, 0x0 ;  /* 0x000000000000781c */ /* 0x000fda0003f0f008 */
[----:B------:R-:W-:Y:S05]  /*11330*/  @P0 BRA `(.L_x_1099) ;  /* 0x0000000000440947 */ /* 0x000fea0003800000 */
[----:B------:R-:W0:Y:S02]  /*11340*/  S2R R0, SR_TID.X ;  /* 0x0000000000007919 */ /* 0x000e240000002100 */
[----:B0-----:R-:W-:-:S04]  /*11350*/  LOP3.LUT R0, R0, 0x7f, RZ, 0xc0, !PT ;  /* 0x0000007f00007812 */ /* 0x001fc800078ec0ff */
[----:B------:R-:W-:-:S13]  /*11360*/  ISETP.NE.AND P2, PT, R0, RZ, PT ;  /* 0x000000ff0000720c */ /* 0x000fda0003f45270 */
[----:B------:R-:W-:Y:S05]  /*11370*/  @P2 BRA `(.L_x_1100) ;  /* 0x0000003000382947 */ /* 0x000fea0003800000 */
[----:B------:R-:W0:Y:S01]  /*11380*/  S2R R7, SR_LANEID ;  /* 0x0000000000077919 */ /* 0x000e220000000000 */
[----:B------:R-:W-:Y:S01]  /*11390*/  VOTEU.ANY UR4, UPT, PT ;  /* 0x0000000000047886 */ /* 0x000fe200038e0100 */
[----:B------:R-:W1:Y:S01]  /*113a0*/  LDC.64 R2, c[0x0][0xc80] ;  /* 0x00032000ff027b82 */ /* 0x000e620000000a00 */
[----:B------:R-:W0:Y:S08]  /*113b0*/  FLO.U32 R0, UR4 ;  /* 0x0000000400007d00 */ /* 0x000e3000080e0000 */
[----:B------:R-:W1:Y:S01]  /*113c0*/  POPC R5, UR4 ;  /* 0x0000000400057d09 */ /* 0x000e620008000000 */
[----:B0-----:R-:W-:-:S13]  /*113d0*/  ISETP.EQ.U32.AND P0, PT, R0, R7, PT ;  /* 0x000000070000720c */ /* 0x001fda0003f02070 */
[----:B-1----:R-:W2:Y:S01]  /*113e0*/  @P0 ATOMG.E.ADD.STRONG.GPU PT, R3, desc[UR36][R2.64], R5 ;  /* 0x00000005020309a8 */ /* 0x002ea200081ee1e4 */
[----:B------:R-:W0:Y:S02]  /*113f0*/  S2R R4, SR_LTMASK ;  /* 0x0000000000047919 */ /* 0x000e240000003900 */
[----:B0-----:R-:W-:-:S04]  /*11400*/  LOP3.LUT R4, R4, UR4, RZ, 0xc0, !PT ;  /* 0x0000000404047c12 */ /* 0x001fc8000f8ec0ff */
[----:B------:R-:W0:Y:S01]  /*11410*/  POPC R7, R4 ;  /* 0x0000000400077309 */ /* 0x000e220000000000 */
[----:B--2---:R-:W0:Y:S02]  /*11420*/  SHFL.IDX PT, R0, R3, R0, 0x1f ;  /* 0x00001f0003007589 */ /* 0x004e2400000e0000 */
[----:B0-----:R-:W-:Y:S01]  /*11430*/  IADD3 R34, R0, UR47, R7 ;  /* 0x0000002f00227c10 */ /* 0x001fe2000fffe007 */
[----:B------:R-:W-:Y:S06]  /*11440*/  BRA `(.L_x_1100) ;  /* 0x0000003000047947 */ /* 0x000fec0003800000 */
.L_x_1099:
        /* <DEDUP_REMOVED lines=8> */
[----:B------:R-:W-:Y:S01]  /*114d0*/  MOV R6, UR6 ;  /* 0x0000000600067c02 */ /* 0x000fe20008000f00 */
[----:B------:R-:W-:Y:S01]  /*114e0*/  IMAD.U32 R5, RZ, RZ, UR5 ;  /* 0x00000005ff057e24 */ /* 0x000fe2000f8e00ff */
[----:B------:R-:W0:Y:S01]  /*114f0*/  LDC.64 R2, c[0x4][R2] ;  /* 0x0100000002027b82 */ /* 0x000e220000000a00 */
[----:B------:R-:W-:Y:S01]  /*11500*/  ULDC.64 UR4, c[0x4][0xc0] ;  /* 0x0100300000047ab9 */ /* 0x000fe20000000a00 */
[----:B------:R-:W-:Y:S01]  /*11510*/  IMAD.U32 R7, RZ, RZ, UR7 ;  /* 0x00000007ff077e24 */ /* 0x000fe2000f8e00ff */
[----:B------:R-:W-:Y:S01]  /*11520*/  MOV R13, RZ ;  /* 0x000000ff000d7202 */ /* 0x000fe20000000f00 */
[----:B------:R-:W-:-:S02]  /*11530*/  IMAD.U32 R10, RZ, RZ, UR4 ;  /* 0x00000004ff0a7e24 */ /* 0x000fc4000f8e00ff */
[----:B------:R-:W-:Y:S02]  /*11540*/  IMAD.U32 R11, RZ, RZ, UR5 ;  /* 0x00000005ff0b7e24 */ /* 0x000fe4000f8e00ff */
[----:B------:R-:W-:Y:S02]  /*11550*/  IMAD.MOV.U32 R8, RZ, RZ, 0x70 ;  /* 0x00000070ff087424 */ /* 0x000fe400078e00ff */
[----:B------:R-:W-:-:S07]  /*11560*/  IMAD.MOV.U32 R12, RZ, RZ, 0x1 ;  /* 0x00000001ff0c7424 */ /* 0x000fce00078e00ff */
[----:B------:R-:W-:-:S07]  /*11570*/  LEPC R20, `(.L_x_1102) ;  /* 0x000000001014794e */ /* 0x000fce0000000000 */
[----:B0----5:R-:W-:Y:S05]  /*11580*/  CALL.ABS.NOINC R2 ;  /* 0x0000000002007343 */ /* 0x021fea0003c00000 */
.L_x_1102:
[----:B------:R-:W-:Y:S05]  /*11590*/  BSYNC B6 ;  /* 0x0000000000067941 */ /* 0x000fea0003800000 */
.L_x_1101:
        /* <DEDUP_REMOVED lines=20> */
.L_x_1105:
[----:B------:R0:W1:Y:S01]  /*116e0*/  LDC.64 R2, c[0x4][R18] ;  /* 0x0100000012027b82 */ /* 0x0000620000000a00 */
[----:B------:R-:W-:Y:S01]  /*116f0*/  ULDC.64 UR4, c[0x4][0x138] ;  /* 0x01004e0000047ab9 */ /* 0x000fe20000000a00 */
[----:B------:R-:W-:Y:S01]  /*11700*/  ULDC.64 UR6, c[0x4][0x140] ;  /* 0x0100500000067ab9 */ /* 0x000fe20000000a00 */
[----:B------:R-:W-:Y:S01]  /*11710*/  IMAD.U32 R4, RZ, RZ, UR4 ;  /* 0x00000004ff047e24 */ /* 0x000fe2000f8e00ff */
[----:B------:R-:W-:Y:S01]  /*11720*/  MOV R5, UR5 ;  /* 0x0000000500057c02 */ /* 0x000fe20008000f00 */
[----:B------:R-:W-:Y:S01]  /*11730*/  ULDC.64 UR4, c[0x4][0xd0] ;  /* 0x0100340000047ab9 */ /* 0x000fe20000000a00 */
        /* <DEDUP_REMOVED lines=9> */
.L_x_1104:
[----:B------:R-:W-:Y:S05]  /*117d0*/  BSYNC B6 ;  /* 0x0000000000067941 */ /* 0x000fea0003800000 */
.L_x_1103:
[----:B------:R-:W-:Y:S01]  /*117e0*/  ULDC.64 UR4, c[0x0][0x9f8] ;  /* 0x00027e0000047ab9 */ /* 0x000fe20000000a00 */
[----:B------:R-:W-:Y:S01]  /*117f0*/  IMAD.U32 R29, RZ, RZ, UR43 ;  /* 0x0000002bff1d7e24 */ /* 0x000fe2000f8e00ff */
[----:B------:R-:W-:Y:S01]  /*11800*/  UISETP.NE.U32.AND UP0, UPT, UR4, URZ, UPT ;  /* 0x0000003f0400728c */ /* 0x000fe2000bf05070 */
[----:B------:R-:W0:Y:S03]  /*11810*/  LDC R10, c[0x0][0x430] ;  /* 0x00010c00ff0a7b82 */ /* 0x000e260000000800 */
[----:B------:R-:W-:-:S06]  /*11820*/  UISETP.NE.AND.EX UP0, UPT, UR5, URZ, UPT, UP0 ;  /* 0x0000003f0500728c */ /* 0x000fcc000bf05300 */
[----:B------:R-:W-:-:S05]  /*11830*/  PLOP3.LUT P0, PT, PT, PT, UP0, 0x80, 0x0 ;  /* 0x000000000000781c */ /* 0x000fca0003f0f008 */
[----:B------:R-:W-:Y:S02]  /*11840*/  @UP0 ULDC.64 UR4, c[0x0][0x9f8] ;  /* 0x00027e0000040ab9 */ /* 0x000fe40000000a00 */
[----:B------:R-:W-:-:S06]  /*11850*/  @UP0 UIMAD.WIDE UR4, UR43, 0x4, UR4 ;  /* 0x000000042b0408a5 */ /* 0x000fcc000f8e0204 */
[----:B------:R-:W-:Y:S01]  /*11860*/  IMAD.U32 R2, RZ, RZ, UR4 ;  /* 0x00000004ff027e24 */ /* 0x000fe2000f8e00ff */
[----:B------:R-:W1:Y:S01]  /*11870*/  S2R R18, SR_TID.X ;  /* 0x0000000000127919 */ /* 0x000e620000002100 */
[----:B------:R-:W-:Y:S01]  /*11880*/  IMAD.U32 R3, RZ, RZ, UR5 ;  /* 0x00000005ff037e24 */ /* 0x000fe2000f8e00ff */
[----:B------:R-:W-:-:S04]  /*11890*/  ULDC UR4, c[0x0][0xc48] ;  /* 0x0003120000047ab9 */ /* 0x000fc80000000800 */
[----:B------:R2:W5:Y:S01]  /*118a0*/  @P0 LDG.E R29, desc[UR36][R2.64] ;  /* 0x00000024021d0981 */ /* 0x000562000c1e1900 */
[----:B------:R-:W-:Y:S01]  /*118b0*/  IMAD.U32 R0, RZ, RZ, UR45 ;  /* 0x0000002dff007e24 */ /* 0x000fe2000f8e00ff */
[----:B------:R-:W-:Y:S01]  /*118c0*/  UMOV UR5, 0xffffffff ;  /* 0xffffffff00057882 */ /* 0x000fe20000000000 */
[----:B------:R-:W-:Y:S02]  /*118d0*/  IMAD.U32 R22, RZ, RZ, UR4 ;  /* 0x00000004ff167e24 */ /* 0x000fe4000f8e00ff */
[----:B------:R-:W-:Y:S01]  /*118e0*/  VIADD R0, R0, 0xffffffff ;  /* 0xffffffff00007836 */ /* 0x000fe20000000000 */
[----:B-1----:R-:W-:-:S04]  /*118f0*/  SHF.L.U32 R18, R18, 0x4, RZ ;  /* 0x0000000412127819 */ /* 0x002fc800000006ff */
[----:B------:R-:W-:-:S05]  /*11900*/  LOP3.LUT R18, R36, 0x70, R18, 0xf8, !PT ;  /* 0x0000007024127812 */ /* 0x000fca00078ef812 */
[----:B------:R-:W-:Y:S01]  /*11910*/  IMAD R7, R0, 0x40, R18 ;  /* 0x0000004000077824 */ /* 0x000fe200078e0212 */
[----:B0-2---:R-:W-:Y:S06]  /*11920*/  BRA.DIV UR5, `(.L_x_1106) ;  /* 0x0000003205f87947 */ /* 0x005fec000b800000 */
.L_x_1160:
[----:B------:R-:W-:Y:S01]  /*11930*/  ISETP.NE.AND P1, PT, R10, 0x1, PT ;  /* 0x000000010a00780c */ /* 0x000fe20003f25270 */
[C---:B-----5:R-:W-:Y:S01]  /*11940*/  IMAD.IADD R8, R7.reuse, 0x1, R32 ;  /* 0x0000000107087824 */ /* 0x060fe200078e0220 */
[----:B------:R-:W-:Y:S02]  /*11950*/  ISETP.GE.AND P0, PT, R7, UR38, PT ;  /* 0x0000002607007c0c */ /* 0x000fe4000bf06270 */
[----:B------:R-:W-:Y:S01]  /*11960*/  SHF.R.S32.HI R33, RZ, 0x1f, R29 ;  /* 0x0000001fff217819 */ /* 0x000fe2000001141d */
[----:B------:R-:W-:Y:S01]  /*11970*/  IMAD.MOV.U32 R9, RZ, RZ, R8 ;  /* 0x000000ffff097224 */ /* 0x000fe200078e0008 */
[----:B------:R-:W-:Y:S02]  /*11980*/  ISETP.GT.U32.OR P0, PT, R18, 0x3f, P0 ;  /* 0x0000003f1200780c */ /* 0x000fe40000704470 */
[----:B------:R-:W-:-:S05]  /*11990*/  LOP3.LUT R16, R16, 0xfffffbff, RZ, 0xc0, !PT ;  /* 0xfffffbff10107812 */ /* 0x000fca00078ec0ff */
[----:B------:R-:W0:Y:S01]  /*119a0*/  @P1 LDC R3, c[0x0][0x434] ;  /* 0x00010d00ff031b82 */ /* 0x000e220000000800 */
[----:B------:R-:W-:-:S07]  /*119b0*/  @P1 LOP3.LUT R16, R16, 0x400, RZ, 0xfc, !PT ;  /* 0x0000040010101812 */ /* 0x000fce00078efcff */
[----:B------:R-:W1:Y:S08]  /*119c0*/  @P1 LDC R5, c[0x0][0x438] ;  /* 0x00010e00ff051b82 */ /* 0x000e700000000800 */
[----:B------:R-:W2:Y:S01]  /*119d0*/  @!P0 LDC.64 R6, c[0x0][0x428] ;  /* 0x00010a00ff068b82 */ /* 0x000ea20000000a00 */
[----:B0-----:R-:W-:-:S05]  /*119e0*/  @P1 IMAD.HI.U32 R2, R8, R3, RZ ;  /* 0x0000000308021227 */ /* 0x001fca00078e00ff */
[----:B-1----:R-:W-:Y:S02]  /*119f0*/  @P1 SHF.R.U32.HI R9, RZ, R5, R2 ;  /* 0x00000005ff091219 */ /* 0x002fe40000011602 */
[----:B------:R-:W0:Y:S02]  /*11a00*/  @!P0 LDC.64 R4, c[0x0][0x418] ;  /* 0x00010600ff048b82 */ /* 0x000e240000000a00 */
[----:B------:R-:W-:Y:S01]  /*11a10*/  @!P0 SHF.R.S32.HI R3, RZ, 0x1f, R9 ;  /* 0x0000001fff038819 */ /* 0x000fe20000011409 */
[----:B--2---:R-:W-:-:S04]  /*11a20*/  @!P0 IMAD R2, R33, R6, RZ ;  /* 0x0000000621028224 */ /* 0x004fc800078e02ff */
[----:B------:R-:W-:Y:S01]  /*11a30*/  @!P0 IMAD R7, R29, R7, R2 ;  /* 0x000000071d078224 */ /* 0x000fe200078e0202 */
[----:B------:R-:W-:-:S05]  /*11a40*/  @!P0 MOV R2, R9 ;  /* 0x0000000900028202 */ /* 0x000fca0000000f00 */
[----:B------:R-:W-:-:S04]  /*11a50*/  @!P0 IMAD.WIDE.U32 R2, R29, R6, R2 ;  /* 0x000000061d028225 */ /* 0x000fc800078e0002 */
[----:B------:R-:W-:Y:S02]  /*11a60*/  @!P0 IMAD.IADD R3, R3, 0x1, R7 ;  /* 0x0000000103038824 */ /* 0x000fe400078e0207 */
[----:B------:R-:W-:Y:S01]  /*11a70*/  IMAD.MOV.U32 R6, RZ, RZ, RZ ;  /* 0x000000ffff067224 */ /* 0x000fe200078e00ff */
[----:B0-----:R-:W-:-:S04]  /*11a80*/  @!P0 LEA R4, P1, R2, R4, 0x2 ;  /* 0x0000000402048211 */ /* 0x001fc800078210ff */
[----:B------:R-:W-:Y:S01]  /*11a90*/  @!P0 LEA.HI.X R5, R2, R5, R3, 0x2, P1 ;  /* 0x0000000502058211 */ /* 0x000fe200008f1403 */
[----:B------:R-:W-:Y:S01]  /*11aa0*/  IMAD.U32 R2, RZ, RZ, UR48 ;  /* 0x00000030ff027e24 */ /* 0x000fe2000f8e00ff */
[----:B------:R-:W-:-:S03]  /*11ab0*/  LOP3.LUT R16, R16, 0xfffffdff, RZ, 0xc0, !PT ;  /* 0xfffffdff10107812 */ /* 0x000fc600078ec0ff */
[----:B------:R0:W5:Y:S01]  /*11ac0*/  @!P0 LDG.E R6, desc[UR36][R4.64] ;  /* 0x0000002404068981 */ /* 0x000162000c1e1900 */
[----:B------:R-:W-:Y:S01]  /*11ad0*/  ISETP.NE.AND P2, PT, R2, 0x3, PT ;  /* 0x000000030200780c */ /* 0x000fe20003f45270 */
[----:B------:R-:W-:Y:S01]  /*11ae0*/  IMAD R3, RZ, RZ, -UR43 ;  /* 0x8000002bff037e24 */ /* 0x000fe2000f8e02ff */
[----:B------:R-:W-:Y:S01]  /*11af0*/  ISETP.GT.U32.AND P0, PT, R18, 0x3f, PT ;  /* 0x0000003f1200780c */ /* 0x000fe20003f04070 */
[----:B------:R-:W-:Y:S01]  /*11b00*/  IMAD.MOV R7, RZ, RZ, -R9 ;  /* 0x000000ffff077224 */ /* 0x000fe200078e0a09 */
[----:B------:R-:W-:Y:S01]  /*11b10*/  MOV R24, R0 ;  /* 0x0000000000187202 */ /* 0x000fe20000000f00 */
[----:B------:R-:W-:Y:S02]  /*11b20*/  IMAD R22, R22, R3, UR42 ;  /* 0x0000002a16167e24 */ /* 0x000fe4000f8e0203 */
[----:B------:R-:W-:-:S03]  /*11b30*/  IMAD R7, R10, R7, R8 ;  /* 0x000000070a077224 */ /* 0x000fc600078e0208 */
[----:B------:R-:W-:-:S03]  /*11b40*/  SHF.R.S32.HI R26, RZ, 0x1f, R22 ;  /* 0x0000001fff1a7819 */ /* 0x000fc60000011416 */
[----:B------:R-:W-:-:S04]  /*11b50*/  @P2 LOP3.LUT R16, R16, 0x200, RZ, 0xfc, !PT ;  /* 0x0000020010102812 */ /* 0x000fc800078efcff */
[----:B------:R-:W-:-:S04]  /*11b60*/  LOP3.LUT R16, R16, 0xfffffffe, RZ, 0xc0, !PT ;  /* 0xfffffffe10107812 */ /* 0x000fc800078ec0ff */
[----:B------:R-:W-:Y:S01]  /*11b70*/  @P0 LOP3.LUT R16, R16, 0x1, RZ, 0xfc, !PT ;  /* 0x0000000110100812 */ /* 0x000fe200078efcff */
[----:B0-----:R-:W-:Y:S06]  /*11b80*/  @!P2 BRA `(.L_x_1107) ;  /* 0x000000000004a947 */ /* 0x001fec0003800000 */
[----:B------:R-:W-:Y:S01]  /*11b90*/  BPT.TRAP 0x1 ;  /* 0x000000040000795c */ /* 0x000fe20000300000 */
.L_x_1107:
[----:B------:R-:W-:Y:S01]  /*11ba0*/  SHF.R.S32.HI R8, RZ, 0x1f, R7 ;  /* 0x0000001fff087819 */ /* 0x000fe20000011407 */
[----:B------:R-:W-:Y:S01]  /*11bb0*/  ULDC.64 UR4, c[0x0][0x328] ;  /* 0x0000ca0000047ab9 */ /* 0x000fe20000000a00 */
[----:B------:R-:W-:Y:S01]  /*11bc0*/  IMAD R4, R23, 0x8, R17 ;  /* 0x0000000817047824 */ /* 0x000fe200078e0211 */
[----:B------:R-:W-:Y:S02]  /*11bd0*/  BSSY B0, `(.L_x_1108) ;  /* 0x0000016000007945 */ /* 0x000fe40003800000 */
[----:B------:R-:W-:-:S04]  /*11be0*/  IMAD R2, R8, UR4, RZ ;  /* 0x0000000408027c24 */ /* 0x000fc8000f8e02ff */
[C---:B------:R-:W-:Y:S02]  /*11bf0*/  IMAD R5, R7.reuse, UR5, R2 ;  /* 0x0000000507057c24 */ /* 0x040fe4000f8e0202 */
[----:B------:R-:W-:Y:S01]  /*11c00*/  IMAD.WIDE.U32 R2, R7, UR4, RZ ;  /* 0x0000000407027c25 */ /* 0x000fe2000f8e00ff */
[----:B------:R-:W-:-:S03]  /*11c10*/  ULDC.64 UR4, c[0x0][0x338] ;  /* 0x0000ce0000047ab9 */ /* 0x000fc60000000a00 */
[----:B------:R-:W-:Y:S01]  /*11c20*/  IMAD.IADD R3, R3, 0x1, R5 ;  /* 0x0000000103037824 */ /* 0x000fe200078e0205 */
[----:B-----5:R-:W-:Y:S01]  /*11c30*/  SHF.R.S32.HI R5, RZ, 0x1f, R6 ;  /* 0x0000001fff057819 */ /* 0x020fe20000011406 */
[----:B------:R-:W-:-:S04]  /*11c40*/  IMAD.WIDE.U32 R2, R6, UR4, R2 ;  /* 0x0000000406027c25 */ /* 0x000fc8000f8e0002 */
        /* <DEDUP_REMOVED lines=10> */
[----:B------:R-:W-:-:S04]  /*11cf0*/  SHF.L.U32 R3, R25, 0x1f, RZ ;  /* 0x0000001f19037819 */ /* 0x000fc800000006ff */
[----:B------:R-:W-:-:S06]  /*11d00*/  LEA.HI.X R19, R2, UR5, R19, 0x1, P0 ;  /* 0x0000000502137c11 */ /* 0x000fcc00080f0c13 */
[----:B------:R-:W0:Y:S02]  /*11d10*/  SYNCS.PHASECHK.TRANS64.TRYWAIT P0, [R4+URZ+0x30840], R3 ;  /* 0x03084003040075a7 */ /* 0x000e24000800017f */
[----:B0-----:R-:W-:Y:S05]  /*11d20*/  @!P0 BRA `(.L_x_1109) ;  /* 0x0000003000248947 */ /* 0x001fea0003800000 */
.L_x_1161:
[----:B------:R-:W-:Y:S05]  /*11d30*/  BSYNC B0 ;  /* 0x0000000000007941 */ /* 0x000fea0003800000 */
.L_x_1108:
[----:B------:R-:W-:Y:S01]  /*11d40*/  ULDC.64 UR4, c[0x0][0x300] ;  /* 0x0000c00000047ab9 */ /* 0x000fe20000000a00 */
[----:B------:R-:W-:Y:S01]  /*11d50*/  LOP3.LUT P5, RZ, R16, 0x10, RZ, 0xc0, !PT ;  /* 0x0000001010ff7812 */ /* 0x000fe200078ac0ff */
[----:B------:R-:W-:Y:S01]  /*11d60*/  IMAD R8, R8, UR4, RZ ;  /* 0x0000000408087c24 */ /* 0x000fe2000f8e02ff */
[C---:B------:R-:W-:Y:S01]  /*11d70*/  LOP3.LUT P4, RZ, R16.reuse, 0x8, RZ, 0xc0, !PT ;  /* 0x0000000810ff7812 */ /* 0x040fe2000788c0ff */
[C---:B0-----:R-:W-:Y:S01]  /*11d80*/  IMAD.WIDE.U32 R2, R7.reuse, UR4, RZ ;  /* 0x0000000407027c25 */ /* 0x041fe2000f8e00ff */
[C---:B------:R-:W-:Y:S02]  /*11d90*/  LOP3.LUT P3, RZ, R16.reuse, 0x4, RZ, 0xc0, !PT ;  /* 0x0000000410ff7812 */ /* 0x040fe4000786c0ff */
[----:B------:R-:W-:Y:S01]  /*11da0*/  LOP3.LUT P2, RZ, R16, 0x2, RZ, 0xc0, !PT ;  /* 0x0000000210ff7812 */ /* 0x000fe2000784c0ff */
[----:B------:R-:W-:Y:S01]  /*11db0*/  IMAD R9, R7, UR5, R8 ;  /* 0x0000000507097c24 */ /* 0x000fe2000f8e0208 */
[----:B------:R-:W-:Y:S01]  /*11dc0*/  ULDC.64 UR4, c[0x0][0x310] ;  /* 0x0000c40000047ab9 */ /* 0x000fe20000000a00 */
[----:B------:R-:W-:-:S02]  /*11dd0*/  IMAD.MOV.U32 R7, RZ, RZ, -0x40 ;  /* 0xffffffc0ff077424 */ /* 0x000fc400078e00ff */
[----:B------:R-:W-:Y:S02]  /*11de0*/  IMAD.IADD R3, R3, 0x1, R9 ;  /* 0x0000000103037824 */ /* 0x000fe400078e0209 */
[----:B------:R-:W-:Y:S02]  /*11df0*/  IMAD R5, R5, UR4, RZ ;  /* 0x0000000405057c24 */ /* 0x000fe4000f8e02ff */
[----:B------:R-:W-:-:S04]  /*11e00*/  IMAD.WIDE.U32 R2, R6, UR4, R2 ;  /* 0x0000000406027c25 */ /* 0x000fc8000f8e0002 */
[----:B------:R-:W-:Y:S01]  /*11e10*/  IMAD R5, R6, UR5, R5 ;  /* 0x0000000506057c24 */ /* 0x000fe2000f8e0205 */
[----:B------:R-:W-:Y:S01]  /*11e20*/  ULDC.64 UR4, c[0x0][0x308] ;  /* 0x0000c20000047ab9 */ /* 0x000fe20000000a00 */
[----:B------:R-:W-:Y:S02]  /*11e30*/  IMAD R7, R0, R7, UR38 ;  /* 0x0000002600077e24 */ /* 0x000fe4000f8e0207 */
[----:B------:R-:W-:Y:S01]  /*11e40*/  IMAD R0, R23, 0x4000, R30 ;  /* 0x0000400017007824 */ /* 0x000fe200078e021e */
[----:B------:R-:W-:Y:S01]  /*11e50*/  IADD3 R3, R3, R5, RZ ;  /* 0x0000000503037210 */ /* 0x000fe20007ffe0ff */
[----:B------:R-:W-:Y:S02]  /*11e60*/  IMAD R5, R26, UR4, RZ ;  /* 0x000000041a057c24 */ /* 0x000fe4000f8e02ff */
[----:B------:R-:W-:Y:S02]  /*11e70*/  IMAD.IADD R7, R7, 0x1, -R36 ;  /* 0x0000000107077824 */ /* 0x000fe400078e0a24 */
[----:B------:R-:W-:-:S02]  /*11e80*/  IMAD R5, R22, UR5, R5 ;  /* 0x0000000516057c24 */ /* 0x000fc4000f8e0205 */
[----:B------:R-:W-:Y:S01]  /*11e90*/  IMAD.WIDE.U32 R2, R22, UR4, R2 ;  /* 0x0000000416027c25 */ /* 0x000fe2000f8e0002 */
[----:B------:R-:W-:-:S03]  /*11ea0*/  ULDC.64 UR4, c[0x0][0x2e8] ;  /* 0x0000ba0000047ab9 */ /* 0x000fc60000000a00 */
[----:B------:R-:W-:Y:S01]  /*11eb0*/  IMAD.IADD R3, R3, 0x1, R5 ;  /* 0x0000000103037824 */ /* 0x000fe200078e0205 */
[----:B------:R-:W-:Y:S01]  /*11ec0*/  LEA R5, P0, R2, UR4, 0x1 ;  /* 0x0000000402057c11 */ /* 0x000fe2000f8008ff */
[----:B------:R-:W-:-:S03]  /*11ed0*/  UMOV UR4, 0xffffffff ;  /* 0xffffffff00047882 */ /* 0x000fc60000000000 */
[----:B------:R-:W-:Y:S02]  /*11ee0*/  LEA.HI.X R6, R2, UR5, R3, 0x1, P0 ;  /* 0x0000000502067c11 */ /* 0x000fe400080f0c03 */
[----:B------:R-:W-:Y:S01]  /*11ef0*/  ISETP.GE.AND P0, PT, R7, 0x1, PT ;  /* 0x000000010700780c */ /* 0x000fe20003f06270 */
[----:B------:R-:W-:-:S12]  /*11f00*/  BRA.DIV UR4, `(.L_x_1110) ;  /* 0x0000002e04c07947 */ /* 0x000fd8000b800000 */
[----:B------:R-:W0:Y:S01]  /*11f10*/  SHFL.IDX PT, R14, R5, RZ, 0x181f ;  /* 0x00181fff050e7589 */ /* 0x000e2200000e0000 */
[----:B------:R-:W-:-:S03]  /*11f20*/  @P0 LEA R9, R0, R17, 0x1 ;  /* 0x0000001100090211 */ /* 0x000fc600078e08ff */
[----:B------:R-:W1:Y:S04]  /*11f30*/  SHFL.IDX PT, R2, R6, RZ, 0x181f ;  /* 0x00181fff06027589 */ /* 0x000e6800000e0000 */
[----:B------:R-:W-:Y:S01]  /*11f40*/  SHFL.IDX PT, R8, R6, 0x1, 0x181f ;  /* 0x00381f0006087f89 */ /* 0x000fe200000e0000 */
[----:B0-----:R-:W-:-:S05]  /*11f50*/  @P0 LEA R14, P1, R37, R14, 0x1 ;  /* 0x0000000e250e0211 */ /* 0x001fca00078208ff */
[----:B-1----:R-:W-:Y:S02]  /*11f60*/  @P0 IMAD.X R3, RZ, RZ, R2, P1 ;  /* 0x000000ffff030224 */ /* 0x002fe400008e0602 */
[----:B------:R-:W-:Y:S02]  /*11f70*/  @P0 IMAD.MOV.U32 R2, RZ, RZ, R14 ;  /* 0x000000ffff020224 */ /* 0x000fe400078e000e */
[----:B------:R-:W0:Y:S04]  /*11f80*/  SHFL.IDX PT, R14, R5, 0x1, 0x181f ;  /* 0x00381f00050e7f89 */ /* 0x000e2800000e0000 */
[----:B------:R-:W-:Y:S04]  /*11f90*/  @P0 LDGSTS.E.BYPASS.LTC128B.128 [R9+0x20400], desc[UR36][R2.64], !P5 ;  /* 0x2040000002090fae */ /* 0x000fe8000e901d64 */
[----:B------:R-:W-:Y:S04]  /*11fa0*/  @P0 LDGSTS.E.BYPASS.LTC128B.128 [R9+0x22400], desc[UR36][R2.64+0x80], !P4 ;  /* 0x2240008002090fae */ /* 0x000fe8000e101d64 */
[----:B------:R-:W-:Y:S04]  /*11fb0*/  @P0 LDGSTS.E.BYPASS.LTC128B.128 [R9+0x24400], desc[UR36][R2.64+0x100], !P3 ;  /* 0x2440010002090fae */ /* 0x000fe8000d901d64 */
[----:B------:R1:W-:Y:S01]  /*11fc0*/  @P0 LDGSTS.E.BYPASS.LTC128B.128 [R9+0x26400], desc[UR36][R2.64+0x180], !P2 ;  /* 0x2640018002090fae */ /* 0x0003e2000d101d64 */
[----:B------:R-:W-:-:S13]  /*11fd0*/  ISETP.GE.AND P0, PT, R7, 0x11, PT ;  /* 0x000000110700780c */ /* 0x000fda0003f06270 */
[----:B0-----:R-:W-:Y:S01]  /*11fe0*/  @P0 LEA R14, P1, R37, R14, 0x1 ;  /* 0x0000000e250e0211 */ /* 0x001fe200078208ff */
[----:B------:R-:W-:-:S04]  /*11ff0*/  @P0 IMAD R27, R0, 0x2, R17 ;  /* 0x00000002001b0824 */ /* 0x000fc800078e0211 */
[----:B------:R-:W-:Y:S02]  /*12000*/  @P0 IMAD.X R21, RZ, RZ, R8, P1 ;  /* 0x000000ffff150224 */ /* 0x000fe400008e0608 */
[----:B-1----:R-:W-:Y:S01]  /*12010*/  @P0 IMAD.MOV.U32 R2, RZ, RZ, R14 ;  /* 0x000000ffff020224 */ /* 0x002fe200078e000e */
[----:B------:R-:W-:Y:S01]  /*12020*/  SHFL.IDX PT, R8, R6, 0x2, 0x181f ;  /* 0x00581f0006087f89 */ /* 0x000fe200000e0000 */
[----:B------:R-:W-:-:S03]  /*12030*/  @P0 IMAD.MOV.U32 R3, RZ, RZ, R21 ;  /* 0x000000ffff030224 */ /* 0x000fc600078e0015 */
[----:B------:R-:W0:Y:S04]  /*12040*/  SHFL.IDX PT, R14, R5, 0x2, 0x181f ;  /* 0x00581f00050e7f89 */ /* 0x000e2800000e0000 */
[----:B------:R-:W-:Y:S04]  /*12050*/  @P0 LDGSTS.E.BYPASS.LTC128B.128 [R27+0x20c00], desc[UR36][R2.64], !P5 ;  /* 0x20c00000021b0fae */ /* 0x000fe8000e901d64 */
[----:B------:R-:W-:Y:S04]  /*12060*/  @P0 LDGSTS.E.BYPASS.LTC128B.128 [R27+0x22c00], desc[UR36][R2.64+0x80], !P4 ;  /* 0x22c00080021b0fae */ /* 0x000fe8000e101d64 */
[----:B------:R-:W-:Y:S04]  /*12070*/  @P0 LDGSTS.E.BYPASS.LTC128B.128 [R27+0x24c00], desc[UR36][R2.64+0x100], !P3 ;  /* 0x24c00100021b0fae */ /* 0x000fe8000d901d64 */
[----:B------:R1:W-:Y:S01]  /*12080*/  @P0 LDGSTS.E.BYPASS.LTC128B.128 [R27+0x26c00], desc[UR36][R2.64+0x180], !P2 ;  /* 0x26c00180021b0fae */ /* 0x0003e2000d101d64 */
[----:B------:R-:W-:-:S13]  /*12090*/  ISETP.GE.AND P0, PT, R7, 0x21, PT ;  /* 0x000000210700780c */ /* 0x000fda0003f06270 */
[----:B0-----:R-:W-:Y:S01]  /*120a0*/  @P0 LEA R14, P1, R37, R14, 0x1 ;  /* 0x0000000e250e0211 */ /* 0x001fe200078208ff */
[----:B------:R-:W-:-:S03]  /*120b0*/  @P0 IMAD R21, R0, 0x2, R17 ;  /* 0x0000000200150824 */ /* 0x000fc600078e0211 */
[----:B------:R-:W-:Y:S01]  /*120c0*/  @P0 IADD3.X R9, RZ, R8, RZ, P1, !PT ;  /* 0x00000008ff090210 */ /* 0x000fe20000ffe4ff */
[----:B-1----:R-:W-:Y:S01]  /*120d0*/  @P0 IMAD.MOV.U32 R2, RZ, RZ, R14 ;  /* 0x000000ffff020224 */ /* 0x002fe200078e000e */
[----:B------:R0:W1:Y:S03]  /*120e0*/  SHFL.IDX PT, R8, R6, 0x3, 0x181f ;  /* 0x00781f0006087f89 */ /* 0x00006600000e0000 */
[----:B------:R-:W-:Y:S01]  /*120f0*/  @P0 IMAD.MOV.U32 R3, RZ, RZ, R9 ;  /* 0x000000ffff030224 */ /* 0x000fe200078e0009 */
[----:B------:R0:W2:Y:S04]  /*12100*/  SHFL.IDX PT, R14, R5, 0x3, 0x181f ;  /* 0x00781f00050e7f89 */ /* 0x0000a800000e0000 */
[----:B------:R0:W-:Y:S04]  /*12110*/  @P0 LDGSTS.E.BYPASS.LTC128B.128 [R21+0x21400], desc[UR36][R2.64], !P5 ;  /* 0x2140000002150fae */ /* 0x0001e8000e901d64 */
[----:B------:R0:W-:Y:S04]  /*12120*/  @P0 LDGSTS.E.BYPASS.LTC128B.128 [R21+0x23400], desc[UR36][R2.64+0x80], !P4 ;  /* 0x2340008002150fae */ /* 0x0001e8000e101d64 */
[----:B------:R0:W-:Y:S04]  /*12130*/  @P0 LDGSTS.E.BYPASS.LTC128B.128 [R21+0x25400], desc[UR36][R2.64+0x100], !P3 ;  /* 0x2540010002150fae */ /* 0x0001e8000d901d64 */
[----:B------:R0:W-:Y:S02]  /*12140*/  @P0 LDGSTS.E.BYPASS.LTC128B.128 [R21+0x27400], desc[UR36][R2.64+0x180], !P2 ;  /* 0x2740018002150fae */ /* 0x0001e4000d101d64 */
.L_x_1171:
[----:B------:R-:W-:-:S13]  /*12150*/  ISETP.GE.AND P0, PT, R7, 0x31, PT ;  /* 0x000000310700780c */ /* 0x000fda0003f06270 */
[----:B0-2---:R-:W-:Y:S01]  /*12160*/  @P0 LEA R2, P1, R37, R14, 0x1 ;  /* 0x0000000e25020211 */ /* 0x005fe200078208ff */
[----:B------:R-:W-:-:S04]  /*12170*/  @P0 IMAD R5, R0, 0x2, R17 ;  /* 0x0000000200050824 */ /* 0x000fc800078e0211 */
[----:B-1----:R-:W-:-:S05]  /*12180*/  @P0 IMAD.X R3, RZ, RZ, R8, P1 ;  /* 0x000000ffff030224 */ /* 0x002fca00008e0608 */
[----:B------:R-:W-:Y:S01]  /*12190*/  @!PT LDS RZ, [RZ] ;  /* 0x00000000fffff984 */ /* 0x000fe20000000800 */
[----:B------:R-:W-:Y:S01]  /*121a0*/  @!PT LDS RZ, [RZ] ;  /* 0x00000000fffff984 */ /* 0x000fe20000000800 */
[----:B------:R-:W-:Y:S01]  /*121b0*/  @!PT LDS RZ, [RZ] ;  /* 0x00000000fffff984 */ /* 0x000fe20000000800 */
[----:B------:R0:W-:Y:S04]  /*121c0*/  @P0 LDGSTS.E.BYPASS.LTC128B.128 [R5+0x21c00], desc[UR36][R2.64], !P5 ;  /* 0x21c0000002050fae */ /* 0x0001e8000e901d64 */
[----:B------:R0:W-:Y:S04]  /*121d0*/  @P0 LDGSTS.E.BYPASS.LTC128B.128 [R5+0x23c00], desc[UR36][R2.64+0x80], !P4 ;  /* 0x23c0008002050fae */ /* 0x0001e8000e101d64 */
[----:B------:R0:W-:Y:S04]  /*121e0*/  @P0 LDGSTS.E.BYPASS.LTC128B.128 [R5+0x25c00], desc[UR36][R2.64+0x100], !P3 ;  /* 0x25c0010002050fae */ /* 0x0001e8000d901d64 */
[----:B------:R0:W-:Y:S01]  /*121f0*/  @P0 LDGSTS.E.BYPASS.LTC128B.128 [R5+0x27c00], desc[UR36][R2.64+0x180], !P2 ;  /* 0x27c0018002050fae */ /* 0x0001e2000d101d64 */
[----:B------:R-:W-:Y:S01]  /*12200*/  PLOP3.LUT P0, PT, PT, PT, PT, 0x80, 0x0 ;  /* 0x000000000000781c */ /* 0x000fe20003f0f070 */
[----:B------:R-:W-:-:S12]  /*12210*/  NOP ;  /* 0x0000000000007918 */ /* 0x000fd80000000000 */
.L_x_1111:
        /* <DEDUP_REMOVED lines=10> */
.L_x_1112:
[----:B------:R-:W-:Y:S01]  /*122c0*/  IADD3 R0, R17, 0x10400, RZ ;  /* 0x0001040011007810 */ /* 0x000fe20007ffe0ff */
[----:B------:R1:W-:Y:S06]  /*122d0*/  SYNCS.ARRIVE.TRANS64.A1T0 RZ, [R4+URZ+0x30830], RZ ;  /* 0x030830ff04ff79a7 */ /* 0x0003ec000810003f */
[----:B------:R-:W-:Y:S05]  /*122e0*/  WARPSYNC.ALL ;  /* 0x0000000000007948 */ /* 0x000fea0003800000 */
[----:B------:R-:W-:Y:S01]  /*122f0*/  BAR.SYNC.DEFER_BLOCKING 0x8, 0x180 ;  /* 0x0206000000007b1d */ /* 0x000fe20000010000 */
[----:B------:R-:W-:-:S05]  /*12300*/  LOP3.LUT P0, RZ, R0, 0x3ff, RZ, 0xc0, !PT ;  /* 0x000003ff00ff7812 */ /* 0x000fca000780c0ff */
[----:B------:R-:W-:Y:S08]  /*12310*/  BSSY B6, `(.L_x_1113) ;  /* 0x0000012000067945 */ /* 0x000ff00003800000 */
[----:B------:R-:W-:Y:S05]  /*12320*/  @!P0 BRA `(.L_x_1114) ;  /* 0x0000000000408947 */ /* 0x000fea0003800000 */
[----:B0-----:R-:W-:Y:S01]  /*12330*/  MOV R2, 0x0 ;  /* 0x0000000000027802 */ /* 0x001fe20000000f00 */
[----:B------:R-:W-:Y:S01]  /*12340*/  ULDC.64 UR6, c[0x4][0x138] ;  /* 0x01004e0000067ab9 */ /* 0x000fe20000000a00 */
[----:B------:R-:W-:Y:S01]  /*12350*/  ULDC.64 UR8, c[0x4][0x140] ;  /* 0x0100500000087ab9 */ /* 0x000fe20000000a00 */
[----:B------:R-:W-:Y:S01]  /*12360*/  ULDC.64 UR4, c[0x4][0xb0] ;  /* 0x01002c0000047ab9 */ /* 0x000fe20000000a00 */
[----:B-1----:R-:W-:Y:S01]  /*12370*/  IMAD.U32 R4, RZ, RZ, UR6 ;  /* 0x00000006ff047e24 */ /* 0x002fe2000f8e00ff */
[----:B------:R-:W-:Y:S01]  /*12380*/  MOV R11, UR5 ;  /* 0x00000005000b7c02 */ /* 0x000fe20008000f00 */
[----:B------:R-:W0:Y:S01]  /*12390*/  LDC.64 R2, c[0x4][R2] ;  /* 0x0100000002027b82 */ /* 0x000e220000000a00 */
[----:B------:R-:W-:Y:S02]  /*123a0*/  IMAD.U32 R5, RZ, RZ, UR7 ;  /* 0x00000007ff057e24 */ /* 0x000fe4000f8e00ff */
[----:B------:R-:W-:Y:S02]  /*123b0*/  IMAD.U32 R6, RZ, RZ, UR8 ;  /* 0x00000008ff067e24 */ /* 0x000fe4000f8e00ff */
[----:B------:R-:W-:-:S02]  /*123c0*/  IMAD.U32 R7, RZ, RZ, UR9 ;  /* 0x00000009ff077e24 */ /* 0x000fc4000f8e00ff */
[----:B------:R-:W-:Y:S02]  /*123d0*/  IMAD.U32 R10, RZ, RZ, UR4 ;  /* 0x00000004ff0a7e24 */ /* 0x000fe4000f8e00ff */
[----:B------:R-:W-:Y:S02]  /*123e0*/  IMAD.MOV.U32 R8, RZ, RZ, 0x70 ;  /* 0x00000070ff087424 */ /* 0x000fe400078e00ff */
[----:B------:R-:W-:Y:S02]  /*123f0*/  IMAD.MOV.U32 R12, RZ, RZ, 0x1 ;  /* 0x00000001ff0c7424 */ /* 0x000fe400078e00ff */
[----:B------:R-:W-:-:S07]  /*12400*/  IMAD.MOV.U32 R13, RZ, RZ, RZ ;  /* 0x000000ffff0d7224 */ /* 0x000fce00078e00ff */
[----:B------:R-:W-:-:S07]  /*12410*/  LEPC R20, `(.L_x_1114) ;  /* 0x000000001014794e */ /* 0x000fce0000000000 */
[----:B0-----:R-:W-:Y:S05]  /*12420*/  CALL.ABS.NOINC R2 ;  /* 0x0000000002007343 */ /* 0x001fea0003c00000 */
.L_x_1114:
[----:B------:R-:W-:Y:S05]  /*12430*/  BSYNC B6 ;  /* 0x0000000000067941 */ /* 0x000fea0003800000 */
.L_x_1113:
[----:B0-----:R-:W0:Y:S01]  /*12440*/  S2R R2, SR_TID.X ;  /* 0x0000000000027919 */ /* 0x001e220000002100 */
[----:B------:R-:W-:Y:S01]  /*12450*/  UISETP.NE.AND UP0, UPT, UR50, URZ, UPT ;  /* 0x0000003f3200728c */ /* 0x000fe2000bf05270 */
[----:B------:R-:W-:Y:S01]  /*12460*/  R2UR UR6, R26 ;  /* 0x000000001a0672ca */ /* 0x000fe200000e0000 */
[----:B------:R-:W-:Y:S01]  /*12470*/  ULDC.64 UR8, c[0x0][0x2d8] ;  /* 0x0000b60000087ab9 */ /* 0x000fe20000000a00 */
[----:B------:R-:W-:Y:S02]  /*12480*/  R2UR UR7, R22 ;  /* 0x00000000160772ca */ /* 0x000fe400000e0000 */
[C---:B------:R-:W-:Y:S02]  /*12490*/  LOP3.LUT P2, RZ, R16.reuse, 0x4000, RZ, 0xc0, !PT ;  /* 0x0000400010ff7812 */ /* 0x040fe4000784c0ff */
[----:B------:R-:W-:Y:S02]  /*124a0*/  PLOP3.LUT P0, PT, PT, PT, UP0, 0x80, 0x0 ;  /* 0x000000000000781c */ /* 0x000fe40003f0f008 */
[----:B------:R-:W-:-:S02]  /*124b0*/  LOP3.LUT P3, RZ, R16, 0x2000, RZ, 0xc0, !PT ;  /* 0x0000200010ff7812 */ /* 0x000fc4000786c0ff */
[----:B------:R-:W-:Y:S01]  /*124c0*/  @UP0 ULDC UR4, c[0x0][0x44c] ;  /* 0x0001130000040ab9 */ /* 0x000fe20000000800 */
[C---:B------:R-:W-:Y:S02]  /*124d0*/  LOP3.LUT P4, RZ, R16.reuse, 0x1000, RZ, 0xc0, !PT ;  /* 0x0000100010ff7812 */ /* 0x040fe4000788c0ff */
[----:B------:R-:W-:Y:S01]  /*124e0*/  UIMAD UR6, UR6, UR8, URZ ;  /* 0x00000008060672a4 */ /* 0x000fe2000f8e023f */
[----:B------:R-:W-:-:S03]  /*124f0*/  LOP3.LUT P5, RZ, R16, 0x800, RZ, 0xc0, !PT ;  /* 0x0000080010ff7812 */ /* 0x000fc600078ac0ff */
[----:B------:R-:W-:Y:S02]  /*12500*/  UIMAD UR7, UR7, UR9, UR6 ;  /* 0x00000009070772a4 */ /* 0x000fe4000f8e0206 */
[----:B------:R-:W-:Y:S01]  /*12510*/  USHF.R.S32.HI UR6, URZ, 0x1f, UR43 ;  /* 0x0000001f3f067899 */ /* 0x000fe2000801142b */
[----:B0-----:R-:W-:-:S05]  /*12520*/  IMAD.SHL.U32 R2, R2, 0x10, RZ ;  /* 0x0000001002027824 */ /* 0x001fca00078e00ff */
[----:B------:R-:W-:-:S05]  /*12530*/  LOP3.LUT R2, R36, 0x70, R2, 0xf8, !PT ;  /* 0x0000007024027812 */ /* 0x000fca00078ef802 */
[----:B------:R-:W-:-:S04]  /*12540*/  VIADD R0, R2, UR44 ;  /* 0x0000002c02007c36 */ /* 0x000fc80008000000 */
[----:B------:R-:W-:Y:S01]  /*12550*/  @P0 IMAD.HI.U32 R3, R0, UR4, RZ ;  /* 0x0000000400030c27 */ /* 0x000fe2000f8e00ff */
[----:B------:R-:W-:Y:S01]  /*12560*/  PLOP3.LUT P0, PT, PT, PT, UP0, 0x80, 0x0 ;  /* 0x000000000000781c */ /* 0x000fe20003f0f008 */
[----:B------:R-:W-:Y:S01]  /*12570*/  @UP0 ULDC UR4, c[0x0][0x450] ;  /* 0x0001140000040ab9 */ /* 0x000fe20000000800 */
[----:B------:R-:W-:-:S11]  /*12580*/  MOV R2, R0 ;  /* 0x0000000000027202 */ /* 0x000fd60000000f00 */
[----:B------:R-:W-:Y:S02]  /*12590*/  @P0 SHF.R.U32.HI R2, RZ, UR4, R3 ;  /* 0x00000004ff020c19 */ /* 0x000fe40008011603 */
[----:B------:R-:W-:-:S03]  /*125a0*/  R2UR UR4, R22 ;  /* 0x00000000160472ca */ /* 0x000fc600000e0000 */
[----:B------:R-:W-:-:S10]  /*125b0*/  IMAD.MOV R5, RZ, RZ, -R2 ;  /* 0x000000ffff057224 */ /* 0x000fd400078e0a02 */
[----:B------:R-:W-:-:S03]  /*125c0*/  UIMAD.WIDE.U32 UR4, UR4, UR8, URZ ;  /* 0x00000008040472a5 */ /* 0x000fc6000f8e003f */
[----:B------:R-:W-:Y:S01]  /*125d0*/  ULDC.64 UR8, c[0x0][0x2e0] ;  /* 0x0000b80000087ab9 */ /* 0x000fe20000000a00 */
[----:B------:R-:W-:Y:S02]  /*125e0*/  UIADD3 UR5, UR5, UR7, URZ ;  /* 0x0000000705057290 */ /* 0x000fe4000fffe03f */
[----:B------:R-:W-:Y:S01]  /*125f0*/  UIMAD UR6, UR6, UR8, URZ ;  /* 0x00000008060672a4 */ /* 0x000fe2000f8e023f */
[----:B------:R-:W-:Y:S01]  /*12600*/  ULDC UR7, c[0x0][0x448] ;  /* 0x0001120000077ab9 */ /* 0x000fe20000000800 */
[----:B------:R-:W-:Y:S01]  /*12610*/  UIMAD.WIDE.U32 UR4, UR43, UR8, UR4 ;  /* 0x000000082b0472a5 */ /* 0x000fe2000f8e0004 */
[----:B------:R-:W-:Y:S01]  /*12620*/  IMAD R5, R5, UR7, R0 ;  /* 0x0000000705057c24 */ /* 0x000fe2000f8e0200 */
[----:B------:R-:W-:Y:S01]  /*12630*/  UIMAD UR6, UR43, UR9, UR6 ;  /* 0x000000092b0672a4 */ /* 0x000fe2000f8e0206 */
[----:B------:R-:W-:Y:S02]  /*12640*/  SHF.R.S32.HI R0, RZ, 0x1f, R2 ;  /* 0x0000001fff007819 */ /* 0x000fe40000011402 */
[----:B------:R-:W-:Y:S01]  /*12650*/  ULDC.64 UR8, c[0x0][0x2d0] ;  /* 0x0000b40000087ab9 */ /* 0x000fe20000000a00 */
[----:B------:R-:W-:Y:S01]  /*12660*/  UIADD3 UR5, UR5, UR6, URZ ;  /* 0x0000000605057290 */ /* 0x000fe2000fffe03f */
[----:B------:R-:W-:-:S02]  /*12670*/  IMAD.U32 R9, RZ, RZ, UR8 ;  /* 0x00000008ff097e24 */ /* 0x000fc4000f8e00ff */
[----:B------:R-:W-:Y:S01]  /*12680*/  IMAD R3, R0, UR8, RZ ;  /* 0x0000000800037c24 */ /* 0x000fe2000f8e02ff */
[----:B------:R-:W-:-:S03]  /*12690*/  SHF.R.S32.HI R0, RZ, 0x1f, R5 ;  /* 0x0000001fff007819 */ /* 0x000fc60000011405 */
[C---:B------:R-:W-:Y:S02]  /*126a0*/  IMAD R7, R2.reuse, UR9, R3 ;  /* 0x0000000902077c24 */ /* 0x040fe4000f8e0203 */
[----:B------:R-:W-:Y:S01]  /*126b0*/  IMAD.WIDE.U32 R2, R2, R9, UR4 ;  /* 0x0000000402027e25 */ /* 0x000fe2000f8e0009 */
        /* <DEDUP_REMOVED lines=9> */
[----:B-1----:R-:W-:Y:S01]  /*12750*/  LEA.HI.X R4, R2, UR5, R3, 0x1, P0 ;  /* 0x0000000502047c11 */ /* 0x002fe200080f0c03 */
[----:B------:R-:W-:Y:S06]  /*12760*/  BRA.DIV UR4, `(.L_x_1115) ;  /* 0x0000002a04fc7947 */ /* 0x000fec000b800000 */
[----:B------:R-:W0:Y:S01]  /*12770*/  SHFL.IDX PT, R14, R5, RZ, 0x181f ;  /* 0x00181fff050e7589 */ /* 0x000e2200000e0000 */
[----:B------:R-:W-:-:S03]  /*12780*/  VIADD R0, R36, UR44 ;  /* 0x0000002c24007c36 */ /* 0x000fc60008000000 */
[----:B------:R-:W1:Y:S01]  /*12790*/  SHFL.IDX PT, R2, R4, RZ, 0x181f ;  /* 0x00181fff04027589 */ /* 0x000e6200000e0000 */
[C---:B------:R-:W-:Y:S01]  /*127a0*/  VIADD R7, R0.reuse, 0x10 ;  /* 0x0000001000077836 */ /* 0x040fe20000000000 */
[----:B------:R-:W-:Y:S02]  /*127b0*/  ISETP.GE.AND P0, PT, R0, UR39, PT ;  /* 0x0000002700007c0c */ /* 0x000fe4000bf06270 */
[----:B------:R-:W-:Y:S11]  /*127c0*/  SHFL.IDX PT, R6, R4, 0x1, 0x181f ;  /* 0x00381f0004067f89 */ /* 0x000ff600000e0000 */
[----:B0-----:R-:W-:-:S04]  /*127d0*/  @!P0 LEA R14, P1, R37, R14, 0x1 ;  /* 0x0000000e250e8211 */ /* 0x001fc800078208ff */
[----:B-1----:R-:W-:Y:S01]  /*127e0*/  @!P0 IADD3.X R3, RZ, R2, RZ, P1, !PT ;  /* 0x00000002ff038210 */ /* 0x002fe20000ffe4ff */
[----:B------:R-:W-:Y:S02]  /*127f0*/  @!P0 IMAD.MOV.U32 R2, RZ, RZ, R14 ;  /* 0x000000ffff028224 */ /* 0x000fe400078e000e */
[----:B------:R-:W0:Y:S04]  /*12800*/  SHFL.IDX PT, R14, R5, 0x1, 0x181f ;  /* 0x00381f00050e7f89 */ /* 0x000e2800000e0000 */
        /* <DEDUP_REMOVED lines=8> */
[----:B------:R-:W-:Y:S01]  /*12890*/  SHFL.IDX PT, R6, R4, 0x2, 0x181f ;  /* 0x00581f0004067f89 */ /* 0x000fe200000e0000 */
[----:B------:R-:W-:Y:S01]  /*128a0*/  @!P0 IMAD.MOV.U32 R3, RZ, RZ, R7 ;  /* 0x000000ffff038224 */ /* 0x000fe200078e0007 */
[----:B------:R-:W-:Y:S02]  /*128b0*/  IADD3 R7, R0, 0x20, RZ ;  /* 0x0000002000077810 */ /* 0x000fe40007ffe0ff */
        /* <DEDUP_REMOVED lines=10> */
[----:B------:R-:W-:Y:S02]  /*12960*/  @!P0 IMAD.MOV.U32 R3, RZ, RZ, R7 ;  /* 0x000000ffff038224 */ /* 0x000fe400078e0007 */
        /* <DEDUP_REMOVED lines=19> */
[----:B0-----:R-:W-:-:S05]  /*12aa0*/  @!P0 LEA R14, P1, R37, R14, 0x1 ;  /* 0x0000000e250e8211 */ /* 0x001fca00078208ff */
[----:B-1----:R-:W-:Y:S02]  /*12ab0*/  @!P0 IMAD.X R7, RZ, RZ, R6, P1 ;  /* 0x000000ffff078224 */ /* 0x002fe400008e0606 */
[----:B--2---:R-:W-:Y:S01]  /*12ac0*/  @!P0 IMAD.MOV.U32 R2, RZ, RZ, R14 ;  /* 0x000000ffff028224 */ /* 0x004fe200078e000e */
        /* <DEDUP_REMOVED lines=24> */
[----:B------:R0:W1:Y:S03]  /*12c50*/  SHFL.IDX PT, R14, R5, 0x7, 0x181f ;  /* 0x00f81f00050e7f89 */ /* 0x00006600000e0000 */
[----:B------:R-:W-:Y:S01]  /*12c60*/  @!P0 IMAD.MOV.U32 R3, RZ, RZ, R7 ;  /* 0x000000ffff038224 */ /* 0x000fe200078e0007 */
[----:B------:R0:W2:Y:S04]  /*12c70*/  SHFL.IDX PT, R6, R4, 0x7, 0x181f ;  /* 0x00f81f0004067f89 */ /* 0x0000a800000e0000 */
[----:B------:R0:W-:Y:S04]  /*12c80*/  @!P0 LDGSTS.E.BYPASS.LTC128B.128 [R31+0x13400], desc[UR36][R2.64], !P2 ;  /* 0x13400000021f8fae */ /* 0x0001e8000d101d64 */
[----:B------:R0:W-:Y:S04]  /*12c90*/  @!P0 LDGSTS.E.BYPASS.LTC128B.128 [R31+0x17400], desc[UR36][R2.64+0x80], !P3 ;  /* 0x17400080021f8fae */ /* 0x0001e8000d901d64 */
[----:B------:R0:W-:Y:S04]  /*12ca0*/  @!P0 LDGSTS.E.BYPASS.LTC128B.128 [R31+0x1b400], desc[UR36][R2.64+0x100], !P4 ;  /* 0x1b400100021f8fae */ /* 0x0001e8000e101d64 */
[----:B------:R0:W-:Y:S02]  /*12cb0*/  @!P0 LDGSTS.E.BYPASS.LTC128B.128 [R31+0x1f400], desc[UR36][R2.64+0x180], !P5 ;  /* 0x1f400180021f8fae */ /* 0x0001e4000e901d64 */
.L_x_1188:
[----:B------:R-:W-:-:S05]  /*12cc0*/  VIADD R0, R0, 0x70 ;  /* 0x0000007000007836 */ /* 0x000fca0000000000 */
[----:B------:R-:W-:-:S13]  /*12cd0*/  ISETP.GE.AND P0, PT, R0, UR39, PT ;  /* 0x0000002700007c0c */ /* 0x000fda000bf06270 */
[----:B01----:R-:W-:-:S05]  /*12ce0*/  @!P0 LEA R2, P1, R37, R14, 0x1 ;  /* 0x0000000e25028211 */ /* 0x003fca00078208ff */
[----:B--2---:R-:W-:-:S05]  /*12cf0*/  @!P0 IMAD.X R3, RZ, RZ, R6, P1 ;  /* 0x000000ffff038224 */ /* 0x004fca00008e0606 */
[----:B------:R-:W-:Y:S01]  /*12d00*/  @!PT LDS RZ, [RZ] ;  /* 0x00000000fffff984 */ /* 0x000fe20000000800 */
[----:B------:R-:W-:Y:S01]  /*12d10*/  @!PT LDS RZ, [RZ] ;  /* 0x00000000fffff984 */ /* 0x000fe20000000800 */
[----:B------:R-:W-:Y:S01]  /*12d20*/  @!PT LDS RZ, [RZ] ;  /* 0x00000000fffff984 */ /* 0x000fe20000000800 */
[----:B------:R0:W-:Y:S04]  /*12d30*/  @!P0 LDGSTS.E.BYPASS.LTC128B.128 [R31+0x13c00], desc[UR36][R2.64], !P2 ;  /* 0x13c00000021f8fae */ /* 0x0001e8000d101d64 */
[----:B------:R0:W-:Y:S04]  /*12d40*/  @!P0 LDGSTS.E.BYPASS.LTC128B.128 [R31+0x17c00], desc[UR36][R2.64+0x80], !P3 ;  /* 0x17c00080021f8fae */ /* 0x0001e8000d901d64 */
[----:B------:R0:W-:Y:S04]  /*12d50*/  @!P0 LDGSTS.E.BYPASS.LTC128B.128 [R31+0x1bc00], desc[UR36][R2.64+0x100], !P4 ;  /* 0x1bc00100021f8fae */ /* 0x0001e8000e101d64 */
[----:B------:R0:W-:Y:S01]  /*12d60*/  @!P0 LDGSTS.E.BYPASS.LTC128B.128 [R31+0x1fc00], desc[UR36][R2.64+0x180], !P5 ;  /* 0x1fc00180021f8fae */ /* 0x0001e2000e901d64 */
[----:B------:R-:W-:Y:S01]  /*12d70*/  PLOP3.LUT P0, PT, PT, PT, PT, 0x80, 0x0 ;  /* 0x000000000000781c */ /* 0x000fe20003f0f070 */
[----:B------:R-:W-:-:S12]  /*12d80*/  NOP ;  /* 0x0000000000007918 */ /* 0x000fd80000000000 */
.L_x_1116:
[----:B------:R-:W-:Y:S02]  /*12d90*/  PLOP3.LUT P1, PT, P1, P0, PT, 0xa2, 0x0 ;  /* 0x000000000000781c */ /* 0x000fe40000f21472 */
[----:B------:R-:W-:-:S08]  /*12da0*/  @P0 R2UR P1, UR4, R17 ;  /* 0x00000000110402ca */ /* 0x000fd00000020000 */
[----:B------:R-:W-:-:S05]  /*12db0*/  @P0 PLOP3.LUT P0, PT, P1, PT, PT, 0x80, 0x0 ;  /* 0x000000000000081c */ /* 0x000fca0000f0f070 */
[----:B------:R-:W-:Y:S01]  /*12dc0*/  @!P1 SYNCS.ARRIVE.TRANS64.RED.A0T1 RZ, [UR4+0x30800], RZ ;  /* 0x030800ffffff99a7 */ /* 0x000fe20008200404 */
[----:B------:R-:W-:Y:S07]  /*12dd0*/  @!P1 ARRIVES.LDGSTSBAR.64.TRANSCNT [UR4+0x30800] ;  /* 0x03080000ff0099b0 */ /* 0x000fee0008000a84 */
[----:B------:R-:W-:Y:S05]  /*12de0*/  @P0 BRA.U.ANY `(.L_x_1116) ;  /* 0xfffffffd00e80947 */ /* 0x000fea000393ffff */
[----:B0-----:R-:W2:Y:S02]  /*12df0*/  LDL.LU R2, [R1] ;  /* 0x0000000001027983 */ /* 0x001ea40000300800 */
[----:B--2---:R-:W-:-:S05]  /*12e00*/  VIADD R2, R2, 0x1 ;  /* 0x0000000102027836 */ /* 0x004fca0000000000 */
[----:B------:R0:W-:Y:S01]  /*12e10*/  STL [R1], R2 ;  /* 0x0000000201007387 */ /* 0x0001e20000100800 */
[----:B------:R-:W-:-:S04]  /*12e20*/  LEA.HI R0, R2, R2, RZ, 0x1 ;  /* 0x0000000202007211 */ /* 0x000fc800078f08ff */
[----:B------:R-:W-:-:S05]  /*12e30*/  LOP3.LUT R0, R0, 0xfffffffe, RZ, 0xc0, !PT ;  /* 0xfffffffe00007812 */ /* 0x000fca00078ec0ff */
[----:B------:R-:W-:-:S05]  /*12e40*/  IMAD.IADD R0, R2, 0x1, -R0 ;  /* 0x0000000102007824 */ /* 0x000fca00078e0a00 */
[----:B------:R-:W-:Y:S01]  /*12e50*/  SHF.L.U32 R0, R0, 0x1f, RZ ;  /* 0x0000001f00007819 */ /* 0x000fe200000006ff */
[----:B------:R-:W-:Y:S01]  /*12e60*/  NOP ;  /* 0x0000000000007918 */ /* 0x000fe20000000000 */
[----:B------:R0:W-:Y:S01]  /*12e70*/  SYNCS.ARRIVE.TRANS64.A1T0 RZ, [R17+URZ+0x30800], RZ ;  /* 0x030800ff11ff79a7 */ /* 0x0001e2000810003f */
[----:B------:R-:W-:Y:S01]  /*12e80*/  BSSY B0, `(.L_x_1117) ;  /* 0x0000003000007945 */ /* 0x000fe20003800000 */
[----:B------:R-:W1:Y:S03]  /*12e90*/  SYNCS.PHASECHK.TRANS64.TRYWAIT P0, [R17+URZ+0x30820], R0 ;  /* 0x03082000110075a7 */ /* 0x000e66000800017f */
[----:B01----:R-:W-:Y:S05]  /*12ea0*/  @!P0 BRA `(.L_x_1118) ;  /* 0x0000002c00e08947 */ /* 0x003fea0003800000 */
.L_x_1189:
[----:B------:R-:W-:Y:S05]  /*12eb0*/  BSYNC B0 ;  /* 0x0000000000007941 */ /* 0x000fea0003800000 */
.L_x_1117:
[----:B------:R-:W-:-:S04]  /*12ec0*/  UIADD3 UR4, UR45, -0x2, URZ ;  /* 0xfffffffe2d047890 */ /* 0x000fc8000fffe03f */
[----:B------:R-:W-:-:S06]  /*12ed0*/  UISETP.GE.AND UP0, UPT, UR4, UR46, UPT ;  /* 0x0000002e0400728c */ /* 0x000fcc000bf06270 */
[----:B------:R-:W-:-:S13]  /*12ee0*/  PLOP3.LUT P0, PT, PT, PT, UP0, 0x40, 0x0 ;  /* 0x000000000000781c */ /* 0x000fda0003f0e808 */
[----:B------:R-:W-:Y:S05]  /*12ef0*/  @P0 BRA `(.L_x_1119) ;  /* 0x0000000c00a80947 */ /* 0x000fea0003800000 */
[----:B------:R-:W-:Y:S01]  /*12f00*/  BSSY B0, `(.L_x_1119) ;  /* 0x00000e9000007945 */ /* 0x000fe20003800000 */
[----:B------:R-:W-:Y:S01]  /*12f10*/  MOV R8, R25 ;  /* 0x0000001900087202 */ /* 0x000fe20000000f00 */
[----:B------:R-:W-:Y:S02]  /*12f20*/  IMAD.MOV.U32 R6, RZ, RZ, R23 ;  /* 0x000000ffff067224 */ /* 0x000fe400078e0017 */
[----:B------:R-:W-:Y:S02]  /*12f30*/  IMAD.MOV.U32 R28, RZ, RZ, R24 ;  /* 0x000000ffff1c7224 */ /* 0x000fe400078e0018 */
[----:B------:R-:W-:-:S07]  /*12f40*/  IMAD.U32 R7, RZ, RZ, UR4 ;  /* 0x00000004ff077e24 */ /* 0x000fce000f8e00ff */
.L_x_1132:
[----:B------:R-:W1:Y:S01]  /*12f50*/  S2R R4, SR_TID.X ;  /* 0x0000000000047919 */ /* 0x000e620000002100 */
[----:B0-----:R-:W0:Y:S01]  /*12f60*/  LDC R0, c[0x0][0x430] ;  /* 0x00010c00ff007b82 */ /* 0x001e220000000800 */
[----:B------:R-:W-:Y:S01]  /*12f70*/  IMAD R9, R7, 0x40, R32 ;  /* 0x0000004007097824 */ /* 0x000fe200078e0220 */
[----:B------:R-:W-:Y:S01]  /*12f80*/  LOP3.LUT P1, RZ, R16, 0x200, RZ, 0xc0, !PT ;  /* 0x0000020010ff7812 */ /* 0x000fe2000782c0ff */
[----:B------:R-:W-:Y:S01]  /*12f90*/  VIADD R23, R6, 0x1 ;  /* 0x0000000106177836 */ /* 0x000fe20000000000 */
[----:B0-----:R-:W-:Y:S01]  /*12fa0*/  ISETP.NE.AND P0, PT, R0, 0x1, PT ;  /* 0x000000010000780c */ /* 0x001fe20003f05270 */
[----:B-1----:R-:W-:-:S05]  /*12fb0*/  IMAD.SHL.U32 R4, R4, 0x10, RZ ;  /* 0x0000001004047824 */ /* 0x002fca00078e00ff */
[----:B------:R-:W-:-:S07]  /*12fc0*/  LOP3.LUT R4, R36, 0x70, R4, 0xf8, !PT ;  /* 0x0000007024047812 */ /* 0x000fce00078ef804 */
[----:B------:R-:W0:Y:S01]  /*12fd0*/  @P0 LDC R0, c[0x0][0x434] ;  /* 0x00010d00ff000b82 */ /* 0x000e220000000800 */
[C---:B------:R-:W-:Y:S02]  /*12fe0*/  ISETP.GT.U32.AND P2, PT, R4.reuse, 0x3f, PT ;  /* 0x0000003f0400780c */ /* 0x040fe40003f44070 */
[----:B------:R-:W-:-:S05]  /*12ff0*/  IADD3 R9, R4, R9, RZ ;  /* 0x0000000904097210 */ /* 0x000fca0007ffe0ff */
[----:B------:R-:W1:Y:S01]  /*13000*/  @P0 LDC R3, c[0x0][0x438] ;  /* 0x00010e00ff030b82 */ /* 0x000e620000000800 */
[----:B------:R-:W-:-:S07]  /*13010*/  IMAD.MOV.U32 R12, RZ, RZ, R9 ;  /* 0x000000ffff0c7224 */ /* 0x000fce00078e0009 */
[----:B------:R-:W2:Y:S08]  /*13020*/  @!P2 LDC.64 R10, c[0x0][0x428] ;  /* 0x00010a00ff0aab82 */ /* 0x000eb00000000a00 */
[----:B------:R-:W3:Y:S01]  /*13030*/  @!P2 LDC.64 R4, c[0x0][0x418] ;  /* 0x00010600ff04ab82 */ /* 0x000ee20000000a00 */
[----:B0-----:R-:W-:-:S05]  /*13040*/  @P0 IMAD.HI.U32 R0, R9, R0, RZ ;  /* 0x0000000009000227 */ /* 0x001fca00078e00ff */
[----:B-1----:R-:W-:-:S04]  /*13050*/  @P0 SHF.R.U32.HI R12, RZ, R3, R0 ;  /* 0x00000003ff0c0219 */ /* 0x002fc80000011600 */
[--C-:B------:R-:W-:Y:S01]  /*13060*/  @!P2 SHF.R.S32.HI R3, RZ, 0x1f, R12.reuse ;  /* 0x0000001fff03a819 */ /* 0x100fe2000001140c */
[----:B------:R-:W-:Y:S02]  /*13070*/  @!P2 IMAD.MOV.U32 R2, RZ, RZ, R12 ;  /* 0x000000ffff02a224 */ /* 0x000fe400078e000c */
[-C--:B--2---:R-:W-:Y:S02]  /*13080*/  @!P2 IMAD R0, R33, R10.reuse, RZ ;  /* 0x0000000a2100a224 */ /* 0x084fe400078e02ff */
[----:B------:R-:W-:-:S04]  /*13090*/  @!P2 IMAD.WIDE.U32 R2, R29, R10, R2 ;  /* 0x0000000a1d02a225 */ /* 0x000fc800078e0002 */
[----:B------:R-:W-:Y:S01]  /*130a0*/  @!P2 IMAD R11, R29, R11, R0 ;  /* 0x0000000b1d0ba224 */ /* 0x000fe200078e0200 */
[----:B---3--:R-:W-:-:S03]  /*130b0*/  @!P2 LEA R4, P0, R2, R4, 0x2 ;  /* 0x000000040204a211 */ /* 0x008fc600078010ff */
[----:B------:R-:W-:-:S05]  /*130c0*/  @!P2 IMAD.IADD R0, R11, 0x1, R3 ;  /* 0x000000010b00a824 */ /* 0x000fca00078e0203 */
[----:B------:R-:W-:Y:S01]  /*130d0*/  @!P2 LEA.HI.X R5, R2, R5, R0, 0x2, P0 ;  /* 0x000000050205a211 */ /* 0x000fe200000f1400 */
[----:B------:R-:W-:Y:S01]  /*130e0*/  IMAD.MOV.U32 R0, RZ, RZ, RZ ;  /* 0x000000ffff007224 */ /* 0x000fe200078e00ff */
[C---:B------:R-:W-:Y:S02]  /*130f0*/  ISETP.NE.AND P0, PT, R23.reuse, 0x2, PT ;  /* 0x000000021700780c */ /* 0x040fe40003f05270 */
[----:B------:R-:W-:Y:S01]  /*13100*/  IADD3 R2, -R12, RZ, RZ ;  /* 0x000000ff0c027210 */ /* 0x000fe20007ffe1ff */
[----:B------:R-:W-:Y:S05]  /*13110*/  YIELD ;  /* 0x0000000000007946 */ /* 0x000fea0003800000 */
[----:B------:R-:W-:Y:S01]  /*13120*/  ULDC UR4, c[0x0][0x430] ;  /* 0x00010c0000047ab9 */ /* 0x000fe20000000800 */
[----:B------:R-:W-:Y:S01]  /*13130*/  SEL R25, RZ, 0x1, P0 ;  /* 0x00000001ff197807 */ /* 0x000fe20000000000 */
[----:B------:R0:W5:Y:S01]  /*13140*/  @!P2 LDG.E R0, desc[UR36][R4.64] ;  /* 0x000000240400a981 */ /* 0x000162000c1e1900 */
[----:B------:R-:W-:Y:S01]  /*13150*/  SEL R23, R23, RZ, P0 ;  /* 0x000000ff17177207 */ /* 0x000fe20000000000 */
[----:B------:R-:W-:Y:S01]  /*13160*/  IMAD.MOV.U32 R24, RZ, RZ, R7 ;  /* 0x000000ffff187224 */ /* 0x000fe200078e0007 */
[----:B------:R-:W-:Y:S01]  /*13170*/  LOP3.LUT R25, R8, R25, RZ, 0x3c, !PT ;  /* 0x0000001908197212 */ /* 0x000fe200078e3cff */
[----:B0-----:R-:W-:Y:S01]  /*13180*/  IMAD R5, R2, UR4, R9 ;  /* 0x0000000402057c24 */ /* 0x001fe2000f8e0209 */
[----:B------:R-:W-:Y:S06]  /*13190*/  @!P1 BRA `(.L_x_1120) ;  /* 0x0000000000049947 */ /* 0x000fec0003800000 */
[----:B------:R-:W-:Y:S01]  /*131a0*/  BPT.TRAP 0x1 ;  /* 0x000000040000795c */ /* 0x000fe20000300000 */
.L_x_1120:
[----:B------:R-:W-:Y:S01]  /*131b0*/  IMAD R7, R23, 0x8, R17 ;  /* 0x0000000817077824 */ /* 0x000fe200078e0211 */
[----:B------:R-:W-:Y:S01]  /*131c0*/  SHF.L.U32 R2, R25, 0x1f, RZ ;  /* 0x0000001f19027819 */ /* 0x000fe200000006ff */
[----:B------:R-:W-:Y:S03]  /*131d0*/  BSSY B1, `(.L_x_1121) ;  /* 0x0000003000017945 */ /* 0x000fe60003800000 */
[----:B------:R-:W0:Y:S02]  /*131e0*/  SYNCS.PHASECHK.TRANS64.TRYWAIT P0, [R7+URZ+0x30840], R2 ;  /* 0x03084002070075a7 */ /* 0x000e24000800017f */
[----:B0-----:R-:W-:Y:S05]  /*131f0*/  @!P0 BRA `(.L_x_1122) ;  /* 0x0000002c00208947 */ /* 0x001fea0003800000 */
.L_x_1190:
[----:B------:R-:W-:Y:S05]  /*13200*/  BSYNC B1 ;  /* 0x0000000000017941 */ /* 0x000fea0003800000 */
.L_x_1121:
[----:B------:R-:W-:Y:S01]  /*13210*/  SHF.R.S32.HI R9, RZ, 0x1f, R5 ;  /* 0x0000001fff097819 */ /* 0x000fe20000011405 */
[----:B------:R-:W-:Y:S01]  /*13220*/  ULDC.64 UR4, c[0x0][0x300] ;  /* 0x0000c00000047ab9 */ /* 0x000fe20000000a00 */
[----:B-----5:R-:W-:Y:S02]  /*13230*/  SHF.R.S32.HI R10, RZ, 0x1f, R0 ;  /* 0x0000001fff0a7819 */ /* 0x020fe40000011400 */
[C---:B------:R-:W-:Y:S01]  /*13240*/  LOP3.LUT P4, RZ, R16.reuse, 0x10, RZ, 0xc0, !PT ;  /* 0x0000001010ff7812 */ /* 0x040fe2000788c0ff */
[----:B0-----:R-:W-:Y:S01]  /*13250*/  IMAD R2, R9, UR4, RZ ;  /* 0x0000000409027c24 */ /* 0x001fe2000f8e02ff */
[C---:B------:R-:W-:Y:S02]  /*13260*/  LOP3.LUT P3, RZ, R16.reuse, 0x8, RZ, 0xc0, !PT ;  /* 0x0000000810ff7812 */ /* 0x040fe4000786c0ff */
[C---:B------:R-:W-:Y:S01]  /*13270*/  LOP3.LUT P2, RZ, R16.reuse, 0x4, RZ, 0xc0, !PT ;  /* 0x0000000410ff7812 */ /* 0x040fe2000784c0ff */
[C---:B------:R-:W-:Y:S01]  /*13280*/  IMAD R11, R5.reuse, UR5, R2 ;  /* 0x00000005050b7c24 */ /* 0x040fe2000f8e0202 */
[----:B------:R-:W-:Y:S01]  /*13290*/  LOP3.LUT P1, RZ, R16, 0x2, RZ, 0xc0, !PT ;  /* 0x0000000210ff7812 */ /* 0x000fe2000782c0ff */
[----:B------:R-:W-:Y:S01]  /*132a0*/  IMAD.WIDE.U32 R2, R5, UR4, RZ ;  /* 0x0000000405027c25 */ /* 0x000fe2000f8e00ff */
[----:B------:R-:W-:Y:S01]  /*132b0*/  ULDC.64 UR4, c[0x0][0x310] ;  /* 0x0000c40000047ab9 */ /* 0x000fe20000000a00 */
[----:B------:R-:W-:-:S02]  /*132c0*/  LEA R21, R23, R30, 0xe ;  /* 0x0000001e17157211 */ /* 0x000fc400078e70ff */
        /* <DEDUP_REMOVED lines=16> */
[----:B------:R-:W-:Y:S02]  /*133d0*/  IMAD.SHL.U32 R4, R37, 0x2, RZ ;  /* 0x0000000225047824 */ /* 0x000fe400078e00ff */
[----:B------:R-:W-:Y:S01]  /*133e0*/  IMAD R21, R21, 0x2, R17 ;  /* 0x0000000215157824 */ /* 0x000fe200078e0211 */
        /* <DEDUP_REMOVED lines=10> */
[----:B------:R-:W0:Y:S03]  /*13490*/  SHFL.IDX PT, R14, R20, 0x2, 0x181f ;  /* 0x00581f00140e7f89 */ /* 0x000e2600000e0000 */
[----:B------:R-:W-:Y:S02]  /*134a0*/  IMAD.X R3, RZ, RZ, R35, P0 ;  /* 0x000000ffff037224 */ /* 0x000fe400000e0623 */
        /* <DEDUP_REMOVED lines=13> */
.L_x_1200:
        /* <DEDUP_REMOVED lines=11> */
.L_x_1124:
        /* <DEDUP_REMOVED lines=10> */
.L_x_1125:
[----:B------:R1:W-:Y:S01]  /*136d0*/  SYNCS.ARRIVE.TRANS64.A1T0 RZ, [R7+URZ+0x30830], RZ ;  /* 0x030830ff07ff79a7 */ /* 0x0003e2000810003f */
[----:B------:R-:W-:Y:S05]  /*136e0*/  @!P2 BRA `(.L_x_1126) ;  /* 0x000000000004a947 */ /* 0x000fea0003800000 */
[----:B------:R-:W-:Y:S01]  /*136f0*/  BPT.TRAP 0x1 ;  /* 0x000000040000795c */ /* 0x000fe20000300000 */
.L_x_1126:
[----:B0-----:R-:W-:Y:S01]  /*13700*/  SHF.L.U32 R2, R8, 0x1f, RZ ;  /* 0x0000001f08027819 */ /* 0x001fe200000006ff */
[----:B-1----:R-:W-:Y:S01]  /*13710*/  IMAD R7, R6, 0x8, R17 ;  /* 0x0000000806077824 */ /* 0x002fe200078e0211 */
[----:B------:R-:W-:Y:S03]  /*13720*/  BSSY B1, `(.L_x_1127) ;  /* 0x0000003000017945 */ /* 0x000fe60003800000 */
[----:B------:R-:W0:Y:S02]  /*13730*/  SYNCS.PHASECHK.TRANS64.TRYWAIT P0, [R7+URZ+0x30860], R2 ;  /* 0x03086002070075a7 */ /* 0x000e24000800017f */
[----:B0-----:R-:W-:Y:S05]  /*13740*/  @!P0 BRA `(.L_x_1128) ;  /* 0x0000002c00148947 */ /* 0x001fea0003800000 */
.L_x_1201:
[----:B------:R-:W-:Y:S05]  /*13750*/  BSYNC B1 ;  /* 0x0000000000017941 */ /* 0x000fea0003800000 */
.L_x_1127:
[----:B------:R-:W-:Y:S01]  /*13760*/  IMAD.MOV.U32 R3, RZ, RZ, -0x40 ;  /* 0xffffffc0ff037424 */ /* 0x000fe200078e00ff */
[----:B------:R-:W-:Y:S01]  /*13770*/  UMOV UR4, 0xffffffff ;  /* 0xffffffff00047882 */ /* 0x000fe20000000000 */
[----:B------:R-:W-:Y:S01]  /*13780*/  LOP3.LUT P4, RZ, R16, 0x100, RZ, 0xc0, !PT ;  /* 0x0000010010ff7812 */ /* 0x000fe2000788c0ff */
[----:B------:R-:W-:Y:S01]  /*13790*/  IMAD R6, R6, 0x4000, R30 ;  /* 0x0000400006067824 */ /* 0x000fe200078e021e */
[----:B------:R-:W-:Y:S01]  /*137a0*/  LOP3.LUT P3, RZ, R16, 0x80, RZ, 0xc0, !PT ;  /* 0x0000008010ff7812 */ /* 0x000fe2000786c0ff */
[----:B------:R-:W-:Y:S01]  /*137b0*/  IMAD R3, R28, R3, UR38 ;  /* 0x000000261c037e24 */ /* 0x000fe2000f8e0203 */
[C---:B------:R-:W-:Y:S02]  /*137c0*/  LOP3.LUT P2, RZ, R16.reuse, 0x40, RZ, 0xc0, !PT ;  /* 0x0000004010ff7812 */ /* 0x040fe4000784c0ff */
[----:B------:R-:W-:Y:S01]  /*137d0*/  LOP3.LUT P1, RZ, R16, 0x20, RZ, 0xc0, !PT ;  /* 0x0000002010ff7812 */ /* 0x000fe2000782c0ff */
[----:B------:R-:W-:Y:S01]  /*137e0*/  IMAD.IADD R8, R3, 0x1, -R36 ;  /* 0x0000000103087824 */ /* 0x000fe200078e0a24 */
[----:B------:R-:W-:Y:S11]  /*137f0*/  BRA.DIV UR4, `(.L_x_1129) ;  /* 0x0000002a04fc7947 */ /* 0x000ff6000b800000 */
[----:B------:R-:W0:Y:S01]  /*13800*/  SHFL.IDX PT, R14, R18, RZ, 0x181f ;  /* 0x00181fff120e7589 */ /* 0x000e2200000e0000 */
[----:B------:R-:W-:-:S03]  /*13810*/  LEA R6, R6, R17, 0x1 ;  /* 0x0000001106067211 */ /* 0x000fc600078e08ff */
[----:B------:R-:W1:Y:S01]  /*13820*/  SHFL.IDX PT, R3, R19, RZ, 0x181f ;  /* 0x00181fff13037589 */ /* 0x000e6200000e0000 */
        /* <DEDUP_REMOVED lines=36> */
.L_x_1211:
[----:B0--3--:R-:W-:Y:S01]  /*13a70*/  IADD3 R2, P0, R14, R4, RZ ;  /* 0x000000040e027210 */ /* 0x009fe20007f1e0ff */
        /* <DEDUP_REMOVED lines=15> */
[----:B0-----:R-:W-:Y:S01]  /*13b70*/  IMAD.WIDE.U32 R2, R5, UR4, RZ ;  /* 0x0000000405027c25 */ /* 0x001fe2000f8e00ff */
[----:B------:R-:W-:-:S03]  /*13b80*/  ULDC.64 UR4, c[0x0][0x338] ;  /* 0x0000ce0000047ab9 */ /* 0x000fc60000000a00 */
[----:B------:R-:W-:Y:S02]  /*13b90*/  IMAD.IADD R3, R3, 0x1, R9 ;  /* 0x0000000103037824 */ /* 0x000fe400078e0209 */
[----:B------:R-:W-:Y:S02]  /*13ba0*/  IMAD R5, R10, UR4, RZ ;  /* 0x000000040a057c24 */ /* 0x000fe4000f8e02ff */
[----:B------:R-:W-:-:S04]  /*13bb0*/  IMAD.WIDE.U32 R2, R0, UR4, R2 ;  /* 0x0000000400027c25 */ /* 0x000fc8000f8e0002 */
[----:B------:R-:W-:Y:S01]  /*13bc0*/  IMAD R5, R0, UR5, R5 ;  /* 0x0000000500057c24 */ /* 0x000fe2000f8e0205 */
[----:B------:R-:W-:Y:S01]  /*13bd0*/  ULDC.64 UR4, c[0x0][0x330] ;  /* 0x0000cc0000047ab9 */ /* 0x000fe20000000a00 */
[----:B------:R-:W-:Y:S02]  /*13be0*/  NOP ;  /* 0x0000000000007918 */ /* 0x000fe40000000000 */
[----:B------:R-:W-:Y:S02]  /*13bf0*/  IMAD.IADD R3, R3, 0x1, R5 ;  /* 0x0000000103037824 */ /* 0x000fe400078e0205 */
[----:B------:R-:W-:Y:S02]  /*13c00*/  IMAD R5, R26, UR4, RZ ;  /* 0x000000041a057c24 */ /* 0x000fe4000f8e02ff */
[----:B------:R-:W-:-:S04]  /*13c10*/  IMAD.WIDE.U32 R2, R22, UR4, R2 ;  /* 0x0000000416027c25 */ /* 0x000fc8000f8e0002 */
[----:B------:R-:W-:Y:S01]  /*13c20*/  IMAD R5, R22, UR5, R5 ;  /* 0x0000000516057c24 */ /* 0x000fe2000f8e0205 */
[----:B------:R-:W-:Y:S02]  /*13c30*/  ULDC.64 UR4, c[0x0][0x318] ;  /* 0x0000c60000047ab9 */ /* 0x000fe40000000a00 */
[----:B------:R-:W-:Y:S02]  /*13c40*/  LEA R18, P0, R2, UR4, 0x1 ;  /* 0x0000000402127c11 */ /* 0x000fe4000f8008ff */
[----:B------:R-:W-:-:S04]  /*13c50*/  IADD3 R3, R5, R3, RZ ;  /* 0x0000000305037210 */ /* 0x000fc80007ffe0ff */
[----:B------:R-:W-:Y:S02]  /*13c60*/  LEA.HI.X R19, R2, UR5, R3, 0x1, P0 ;  /* 0x0000000502137c11 */ /* 0x000fe400080f0c03 */
[----:B------:R-:W-:-:S13]  /*13c70*/  PLOP3.LUT P0, PT, PT, PT, PT, 0x80, 0x0 ;  /* 0x000000000000781c */ /* 0x000fda0003f0f070 */
.L_x_1130:
        /* <DEDUP_REMOVED lines=10> */
.L_x_1131:
[C---:B------:R-:W-:Y:S01]  /*13d20*/  ISETP.GT.AND P0, PT, R24.reuse, UR46, PT ;  /* 0x0000002e18007c0c */ /* 0x040fe2000bf04270 */
[----:B------:R0:W-:Y:S01]  /*13d30*/  SYNCS.ARRIVE.TRANS64.A1T0 RZ, [R7+URZ+0x30850], RZ ;  /* 0x030850ff07ff79a7 */ /* 0x0001e2000810003f */
[----:B------:R-:W-:Y:S02]  /*13d40*/  IMAD.MOV.U32 R8, RZ, RZ, R25 ;  /* 0x000000ffff087224 */ /* 0x000fe400078e0019 */
[----:B------:R-:W-:Y:S02]  /*13d50*/  IMAD.MOV.U32 R6, RZ, RZ, R23 ;  /* 0x000000ffff067224 */ /* 0x000fe400078e0017 */
[----:B------:R-:W-:Y:S02]  /*13d60*/  IMAD.MOV.U32 R28, RZ, RZ, R24 ;  /* 0x000000ffff1c7224 */ /* 0x000fe400078e0018 */
[----:B0-----:R-:W-:-:S05]  /*13d70*/  VIADD R7, R24, 0xffffffff ;  /* 0xffffffff18077836 */ /* 0x001fca0000000000 */
[----:B------:R-:W-:Y:S05]  /*13d80*/  @P0 BRA `(.L_x_1132) ;  /* 0xfffffff000700947 */ /* 0x000fea000383ffff */
[----:B------:R-:W-:Y:S05]  /*13d90*/  BSYNC B0 ;  /* 0x0000000000007941 */ /* 0x000fea0003800000 */
.L_x_1119:
[----:B0-----:R-:W0:Y:S01]  /*13da0*/  S2R R0, SR_TID.X ;  /* 0x0000000000007919 */ /* 0x001e220000002100 */
[----:B------:R-:W-:Y:S01]  /*13db0*/  BSSY B0, `(.L_x_1133) ;  /* 0x0000010000007945 */ /* 0x000fe20003800000 */
        /* <DEDUP_REMOVED lines=14> */
[----:B0-----:R-:W-:-:S07]  /*13ea0*/  IADD3 R34, R0, UR47, R7 ;  /* 0x0000002f00227c10 */ /* 0x001fce000fffe007 */
.L_x_1134:
[----:B------:R-:W-:Y:S05]  /*13eb0*/  BSYNC B0 ;  /* 0x0000000000007941 */ /* 0x000fea0003800000 */
.L_x_1133:
[----:B------:R-:W-:-:S13]  /*13ec0*/  LOP3.LUT P0, RZ, R16, 0x200, RZ, 0xc0, !PT ;  /* 0x0000020010ff7812 */ /* 0x000fda000780c0ff */
[----:B------:R-:W-:Y:S05]  /*13ed0*/  @!P0 BRA `(.L_x_1135) ;  /* 0x0000000000048947 */ /* 0x000fea0003800000 */
[----:B------:R-:W-:Y:S01]  /*13ee0*/  BPT.TRAP 0x1 ;  /* 0x000000040000795c */ /* 0x000fe20000300000 */
.L_x_1135:
[----:B------:R-:W-:Y:S01]  /*13ef0*/  LEA R4, R23, R17, 0x3 ;  /* 0x0000001117047211 */ /* 0x000fe200078e18ff */
[----:B------:R-:W-:Y:S01]  /*13f00*/  IMAD.MOV.U32 R5, RZ, RZ, -0x40 ;  /* 0xffffffc0ff057424 */ /* 0x000fe200078e00ff */
[----:B------:R-:W-:Y:S01]  /*13f10*/  SHF.L.U32 R3, R25, 0x1f, RZ ;  /* 0x0000001f19037819 */ /* 0x000fe200000006ff */
[----:B------:R-:W-:Y:S02]  /*13f20*/  BSSY B0, `(.L_x_1136) ;  /* 0x0000004000007945 */ /* 0x000fe40003800000 */
[----:B------:R-:W-:Y:S01]  /*13f30*/  IMAD R5, R24, R5, UR38 ;  /* 0x0000002618057e24 */ /* 0x000fe2000f8e0205 */
[----:B------:R-:W0:Y:S02]  /*13f40*/  SYNCS.PHASECHK.TRANS64.TRYWAIT P0, [R4+URZ+0x30860], R3 ;  /* 0x03086003040075a7 */ /* 0x000e24000800017f */
[----:B0-----:R-:W-:Y:S05]  /*13f50*/  @!P0 BRA `(.L_x_1137) ;  /* 0x0000002800908947 */ /* 0x001fea0003800000 */
.L_x_1212:
[----:B------:R-:W-:Y:S05]  /*13f60*/  BSYNC B0 ;  /* 0x0000000000007941 */ /* 0x000fea0003800000 */
.L_x_1136:
[----:B------:R-:W-:Y:S01]  /*13f70*/  UMOV UR4, 0xffffffff ;  /* 0xffffffff00047882 */ /* 0x000fe20000000000 */
[C---:B------:R-:W-:Y:S01]  /*13f80*/  LOP3.LUT P5, RZ, R16.reuse, 0x100, RZ, 0xc0, !PT ;  /* 0x0000010010ff7812 */ /* 0x040fe200078ac0ff */
        /* <DEDUP_REMOVED lines=8> */
[----:B------:R-:W0:Y:S04]  /*14010*/  SHFL.IDX PT, R0, R19, RZ, 0x181f ;  /* 0x00181fff13007589 */ /* 0x000e2800000e0000 */
[----:B------:R-:W-:Y:S01]  /*14020*/  SHFL.IDX PT, R7, R19, 0x1, 0x181f ;  /* 0x00381f0013077f89 */ /* 0x000fe200000e0000 */
[----:B-1----:R-:W-:-:S03]  /*14030*/  IADD3 R2, P0, R14, R6, RZ ;  /* 0x000000060e027210 */ /* 0x002fc60007f1e0ff */
[----:B------:R-:W1:Y:S02]  /*14040*/  SHFL.IDX PT, R14, R18, 0x1, 0x181f ;  /* 0x00381f00120e7f89 */ /* 0x000e6400000e0000 */
[----:B0-----:R-:W-:Y:S01]  /*14050*/  IMAD.X R3, RZ, RZ, R0, P0 ;  /* 0x000000ffff037224 */ /* 0x001fe200000e0600 */
[----:B------:R-:W-:Y:S01]  /*14060*/  ISETP.LT.OR P0, PT, R5, 0x1, P5 ;  /* 0x000000010500780c */ /* 0x000fe20002f01670 */
[----:B------:R-:W-:-:S12]  /*14070*/  IMAD R0, R8, 0x2, R17 ;  /* 0x0000000208007824 */ /* 0x000fd800078e0211 */
        /* <DEDUP_REMOVED lines=8> */
[----:B------:R-:W0:Y:S02]  /*14100*/  SHFL.IDX PT, R14, R18, 0x2, 0x181f ;  /* 0x00581f00120e7f89 */ /* 0x000e2400000e0000 */
[----:B------:R-:W-:Y:S02]  /*14110*/  IADD3.X R3, RZ, R7, RZ, P0, !PT ;  /* 0x00000007ff037210 */ /* 0x000fe400007fe4ff */
        /* <DEDUP_REMOVED lines=11> */
[----:B------:R3:W4:Y:S03]  /*141d0*/  SHFL.IDX PT, R14, R18, 0x3, 0x181f ;  /* 0x00781f00120e7f89 */ /* 0x00072600000e0000 */
        /* <DEDUP_REMOVED lines=9> */
.L_x_1222:
[----:B0--3--:R-:W-:-:S05]  /*14270*/  IADD3 R2, P0, R14, R6, RZ ;  /* 0x000000060e027210 */ /* 0x009fca0007f1e0ff */
        /* <DEDUP_REMOVED lines=14> */
.L_x_1139:
        /* <DEDUP_REMOVED lines=10> */
.L_x_1140:
[----:B------:R1:W-:Y:S01]  /*14400*/  SYNCS.ARRIVE.TRANS64.A1T0 RZ, [R4+URZ+0x30850], RZ ;  /* 0x030850ff04ff79a7 */ /* 0x0003e2000810003f */
[----:B------:R-:W-:-:S05]  /*14410*/  VIADD R23, R23, 0x1 ;  /* 0x0000000117177836 */ /* 0x000fca0000000000 */
[----:B------:R-:W-:-:S04]  /*14420*/  ISETP.NE.AND P0, PT, R23, 0x2, PT ;  /* 0x000000021700780c */ /* 0x000fc80003f05270 */
[----:B0-----:R-:W-:Y:S02]  /*14430*/  SEL R0, RZ, 0x1, P0 ;  /* 0x00000001ff007807 */ /* 0x001fe40000000000 */
[----:B------:R-:W-:Y:S02]  /*14440*/  SEL R23, R23, RZ, P0 ;  /* 0x000000ff17177207 */ /* 0x000fe40000000000 */
[----:B-1----:R-:W-:-:S07]  /*14450*/  LOP3.LUT R25, R25, R0, RZ, 0x3c, !PT ;  /* 0x0000000019197212 */ /* 0x002fce00078e3cff */
.L_x_1100:
[----:B------:R-:W-:Y:S05]  /*14460*/  BSYNC B7 ;  /* 0x0000000000077941 */ /* 0x000fea0003800000 */
.L_x_1098:
[----:B------:R-:W-:-:S13]  /*14470*/  LOP3.LUT P0, RZ, R16, 0x8000, RZ, 0xc0, !PT ;  /* 0x0000800010ff7812 */ /* 0x000fda000780c0ff */
[----:B------:R-:W-:Y:S05]  /*14480*/  @!P0 BRA `(.L_x_1141) ;  /* 0x0000000000248947 */ /* 0x000fea0003800000 */
[----:B------:R-:W-:Y:S05]  /*14490*/  WARPSYNC.ALL ;  /* 0x0000000000007948 */ /* 0x000fea0003800000 */
[----:B------:R-:W0:Y:S08]  /*144a0*/  S2UR UR5, SR_CgaCtaId ;  /* 0x00000000000579c3 */ /* 0x000e300000008800 */
[----:B------:R-:W-:Y:S06]  /*144b0*/  BAR.SYNC.DEFER_BLOCKING 0x5, 0x180 ;  /* 0x0146000000007b1d */ /* 0x000fec0000010000 */
[----:B------:R-:W-:-:S02]  /*144c0*/  UMOV UR4, 0x400 ;  /* 0x0000040000047882 */ /* 0x000fc40000000000 */
[----:B0-----:R-:W-:-:S06]  /*144d0*/  ULEA UR4, UR5, UR4, 0x18 ;  /* 0x0000000405047291 */ /* 0x001fcc000f8ec03f */
[----:B------:R-:W-:-:S05]  /*144e0*/  IMAD.U32 R17, RZ, RZ, UR4 ;  /* 0x00000004ff117e24 */ /* 0x000fca000f8e00ff */
[----:B------:R0:W1:Y:S01]  /*144f0*/  LDS R34, [R17+0x308d0] ;  /* 0x0308d00011227984 */ /* 0x0000620000000800 */
[----:B------:R-:W-:Y:S06]  /*14500*/  BAR.ARV 0x4, 0x180 ;  /* 0x0106000000007b1d */ /* 0x000fec0000002000 */
[----:B------:R-:W-:Y:S05]  /*14510*/  BRA `(.L_x_1142) ;  /* 0x00000000002c7947 */ /* 0x000fea0003800000 */
.L_x_1141:
[----:B------:R-:W-:-:S03]  /*14520*/  UMOV UR4, 0xffffffff ;  /* 0xffffffff00047882 */ /* 0x000fc60000000000 */
[----:B------:R-:W-:Y:S05]  /*14530*/  BRA.DIV UR4, `(.L_x_1143) ;  /* 0x0000002a04b47947 */ /* 0x000fea000b800000 */
[----:B------:R0:W1:Y:S02]  /*14540*/  SHFL.IDX PT, R14, R34, RZ, 0x1f ;  /* 0x00001fff220e7589 */ /* 0x00006400000e0000 */
.L_x_1225:
[----:B------:R-:W2:Y:S01]  /*14550*/  @!P2 S2R R3, SR_CgaCtaId ;  /* 0x000000000003a919 */ /* 0x000ea20000008800 */
[----:B------:R-:W-:Y:S05]  /*14560*/  WARPSYNC.ALL ;  /* 0x0000000000007948 */ /* 0x000fea0003800000 */
[----:B------:R-:W-:Y:S01]  /*14570*/  BAR.SYNC.DEFER_BLOCKING 0x4, 0x180 ;  /* 0x0106000000007b1d */ /* 0x000fe20000010000 */
[----:B------:R-:W-:-:S04]  /*14580*/  @!P2 MOV R0, 0x400 ;  /* 0x000004000000a802 */ /* 0x000fc80000000f00 */
[----:B--2---:R-:W-:-:S05]  /*14590*/  @!P2 LEA R17, R3, R0, 0x18 ;  /* 0x000000000311a211 */ /* 0x004fca00078ec0ff */
[----:B------:R0:W-:Y:S02]  /*145a0*/  @!P2 STS [R17+0x308d0], R34 ;  /* 0x0308d0221100a388 */ /* 0x0001e40000000800 */
[----:B01----:R-:W-:Y:S01]  /*145b0*/  IMAD.MOV.U32 R34, RZ, RZ, R14 ;  /* 0x000000ffff227224 */ /* 0x003fe200078e000e */
[----:B------:R-:W-:Y:S06]  /*145c0*/  BAR.ARV 0x5, 0x180 ;  /* 0x0146000000007b1d */ /* 0x000fec0000002000 */
.L_x_1142:
[----:B------:R-:W-:Y:S02]  /*145d0*/  ULDC UR4, c[0x0][0xc38] ;  /* 0x00030e0000047ab9 */ /* 0x000fe40000000800 */
[----:B-1----:R-:W-:-:S13]  /*145e0*/  ISETP.GE.AND P0, PT, R34, UR4, PT ;  /* 0x0000000422007c0c */ /* 0x002fda000bf06270 */
[----:B------:R-:W-:Y:S05]  /*145f0*/  @!P0 BRA `(.L_x_1144) ;  /* 0xffffffc400548947 */ /* 0x000fea000383ffff */
.L_x_1089:
[----:B------:R-:W2:Y:S01]  /*14600*/  LDL.LU R0, [R1] ;  /* 0x0000000001007983 */ /* 0x000ea20000300800 */
[----:B------:R-:W-:Y:S01]  /*14610*/  BSSY B0, `(.L_x_1145) ;  /* 0x000000b000007945 */ /* 0x000fe20003800000 */
[----:B------:R-:W1:Y:S01]  /*14620*/  S2R R5, SR_CgaCtaId ;  /* 0x0000000000057919 */ /* 0x000e620000008800 */
[----:B--2---:R-:W-:-:S04]  /*14630*/  IADD3 R0, R0, 0x1, RZ ;  /* 0x0000000100007810 */ /* 0x004fc80007ffe0ff */
[----:B------:R-:W-:-:S04]  /*14640*/  LEA.HI R2, R0, R0, RZ, 0x1 ;  /* 0x0000000000027211 */ /* 0x000fc800078f08ff */
[----:B------:R-:W-:Y:S02]  /*14650*/  LOP3.LUT R3, R2, 0xfffffffe, RZ, 0xc0, !PT ;  /* 0xfffffffe02037812 */ /* 0x000fe400078ec0ff */
[----:B------:R-:W-:-:S03]  /*14660*/  MOV R2, 0x400 ;  /* 0x0000040000027802 */ /* 0x000fc60000000f00 */
[----:B------:R-:W-:Y:S01]  /*14670*/  IMAD.IADD R0, R0, 0x1, -R3 ;  /* 0x0000000100007824 */ /* 0x000fe200078e0a03 */
[----:B-1----:R-:W-:-:S04]  /*14680*/  LEA R5, R5, R2, 0x18 ;  /* 0x0000000205057211 */ /* 0x002fc800078ec0ff */
[----:B------:R-:W-:-:S04]  /*14690*/  SHF.L.U32 R0, R0, 0x1f, RZ ;  /* 0x0000001f00007819 */ /* 0x000fc800000006ff */
[----:B------:R-:W1:Y:S02]  /*146a0*/  SYNCS.PHASECHK.TRANS64.TRYWAIT P0, [R5+URZ+0x30820], R0 ;  /* 0x03082000050075a7 */ /* 0x000e64000800017f */
[----:B-1----:R-:W-:Y:S05]  /*146b0*/  @!P0 BRA `(.L_x_1146) ;  /* 0x00000028007c8947 */ /* 0x002fea0003800000 */
.L_x_1226:
[----:B------:R-:W-:Y:S05]  /*146c0*/  BSYNC B0 ;  /* 0x0000000000007941 */ /* 0x000fea0003800000 */
.L_x_1145:
[----:B------:R-:W-:-:S03]  /*146d0*/  UMOV UR4, 0xffffffff ;  /* 0xffffffff00047882 */ /* 0x000fc60000000000 */
[----:B------:R-:W-:Y:S05]  /*146e0*/  BRA.DIV UR4, `(.L_x_1147) ;  /* 0x0000002a04847947 */ /* 0x000fea000b800000 */
[----:B-1----:R-:W1:Y:S02]  /*146f0*/  S2R R0, SR_TID.X ;  /* 0x0000000000007919 */ /* 0x002e640000002100 */
[----:B-1----:R-:W-:-:S04]  /*14700*/  SHF.R.U32.HI R0, RZ, 0x5, R0 ;  /* 0x00000005ff007819 */ /* 0x002fc80000011600 */
[----:B------:R-:W-:-:S05]  /*14710*/  LOP3.LUT R0, R0, 0x3, RZ, 0xc0, !PT ;  /* 0x0000000300007812 */ /* 0x000fca00078ec0ff */
[----:B------:R1:W2:Y:S02]  /*14720*/  SHFL.IDX PT, R14, R0, RZ, 0x1f ;  /* 0x00001fff000e7589 */ /* 0x0002a400000e0000 */
.L_x_1229:
[----:B--2---:R-:W-:Y:S01]  /*14730*/  ISETP.NE.AND P0, PT, R14, RZ, PT ;  /* 0x000000ff0e00720c */ /* 0x004fe20003f05270 */
[----:B------:R-:W-:-:S12]  /*14740*/  BSSY B0, `(.L_x_1148) ;  /* 0x0000026000007945 */ /* 0x000fd80003800000 */
[----:B------:R-:W-:Y:S05]  /*14750*/  @P0 BRA `(.L_x_1149) ;  /* 0x0000000000900947 */ /* 0x000fea0003800000 */
[----:B------:R-:W-:-:S03]  /*14760*/  UMOV UR4, 0xffffffff ;  /* 0xffffffff00047882 */ /* 0x000fc60000000000 */
[----:B------:R-:W-:Y:S05]  /*14770*/  BRA.DIV UR4, `(.L_x_1150) ;  /* 0x0000002a04947947 */ /* 0x000fea000b800000 */
[----:B------:R-:W-:-:S13]  /*14780*/  ELECT P6, URZ, PT ;  /* 0x00000000003f782f */ /* 0x000fda00038c0000 */
.L_x_1232:
[----:B------:R-:W-:Y:S05]  /*14790*/  @!P6 BRA `(.L_x_1149) ;  /* 0x000000000080e947 */ /* 0x000fea0003800000 */
[----:B-1----:R-:W2:Y:S02]  /*147a0*/  LDL R0, [R1+0x4] ;  /* 0x0000040001007983 */ /* 0x002ea40000100800 */
[----:B--2---:R-:W-:-:S13]  /*147b0*/  R2UR UR4, R0 ;  /* 0x00000000000472ca */ /* 0x004fda00000e0000 */
[----:B------:R-:W-:-:S06]  /*147c0*/  ULOP3.LUT UR4, UR4, 0x2, URZ, 0xfc, !UPT ;  /* 0x0000000204047892 */ /* 0x000fcc000f8efc3f */
[----:B------:R-:W-:-:S05]  /*147d0*/  IMAD.U32 R0, RZ, RZ, UR4 ;  /* 0x00000004ff007e24 */ /* 0x000fca000f8e00ff */
[----:B------:R-:W-:-:S13]  /*147e0*/  ISETP.NE.AND P0, PT, R0, 0x3, PT ;  /* 0x000000030000780c */ /* 0x000fda0003f05270 */
[----:B------:R-:W-:Y:S05]  /*147f0*/  @!P0 BRA `(.L_x_1151) ;  /* 0x0000000000048947 */ /* 0x000fea0003800000 */
[----:B------:R-:W-:Y:S01]  /*14800*/  BPT.TRAP 0x1 ;  /* 0x000000040000795c */ /* 0x000fe20000300000 */
.L_x_1151:
[----:B------:R-:W-:Y:S01]  /*14810*/  IMAD R3, R23, 0x8, R5 ;  /* 0x0000000817037824 */ /* 0x000fe200078e0205 */
[----:B------:R-:W-:Y:S01]  /*14820*/  SHF.L.U32 R2, R25, 0x1f, RZ ;  /* 0x0000001f19027819 */ /* 0x000fe200000006ff */
[----:B------:R-:W-:-:S03]  /*14830*/  VIADD R23, R23, 0x1 ;  /* 0x0000000117177836 */ /* 0x000fc60000000000 */
[----:B------:R-:W1:Y:S02]  /*14840*/  SYNCS.PHASECHK.TRANS64.TRYWAIT P1, [R3+URZ+0x30840], R2 ;  /* 0x03084002030075a7 */ /* 0x000e64000802017f */
[----:B------:R-:W-:-:S04]  /*14850*/  ISETP.NE.AND P2, PT, R23, 0x2, PT ;  /* 0x000000021700780c */ /* 0x000fc80003f45270 */
[----:B------:R-:W-:Y:S01]  /*14860*/  SEL R0, RZ, 0x1, P2 ;  /* 0x00000001ff007807 */ /* 0x000fe20001000000 */
[----:B-1----:R-:W-:Y:S08]  /*14870*/  @!P1 BRA `(.L_x_1152) ;  /* 0x0000002800749947 */ /* 0x002ff00003800000 */
.L_x_1233:
[----:B------:R-:W-:Y:S02]  /*14880*/  SEL R23, R23, RZ, P2 ;  /* 0x000000ff17177207 */ /* 0x000fe40001000000 */
[----:B------:R-:W-:Y:S01]  /*14890*/  LOP3.LUT R0, R25, R0, RZ, 0x3c, !PT ;  /* 0x0000000019007212 */ /* 0x000fe200078e3cff */
[----:B------:R-:W-:Y:S06]  /*148a0*/  @!P0 BRA `(.L_x_1153) ;  /* 0x0000000000048947 */ /* 0x000fec0003800000 */
[----:B------:R-:W-:Y:S01]  /*148b0*/  BPT.TRAP 0x1 ;  /* 0x000000040000795c */ /* 0x000fe20000300000 */
.L_x_1153:
[----:B------:R-:W-:Y:S01]  /*148c0*/  IMAD R23, R23, 0x8, R5 ;  /* 0x0000000817177824 */ /* 0x000fe200078e0205 */
[----:B------:R-:W-:-:S04]  /*148d0*/  SHF.L.U32 R0, R0, 0x1f, RZ ;  /* 0x0000001f00007819 */ /* 0x000fc800000006ff */
[----:B------:R-:W2:Y:S02]  /*148e0*/  SYNCS.PHASECHK.TRANS64.TRYWAIT P1, [R23+URZ+0x30840], R0 ;  /* 0x03084000170075a7 */ /* 0x000ea4000802017f */
[----:B--2---:R-:W-:Y:S05]  /*148f0*/  @!P1 BRA `(.L_x_1154) ;  /* 0x0000002800689947 */ /* 0x004fea0003800000 */
.L_x_1234:
[----:B------:R-:W-:Y:S05]  /*14900*/  @!P0 BRA `(.L_x_1155) ;  /* 0x0000000000048947 */ /* 0x000fea0003800000 */
[----:B------:R-:W-:Y:S01]  /*14910*/  BPT.TRAP 0x1 ;  /* 0x000000040000795c */ /* 0x000fe20000300000 */
.L_x_1155:
[----:B------:R-:W3:Y:S02]  /*14920*/  SYNCS.PHASECHK.TRANS64.TRYWAIT P1, [R3+URZ+0x30860], R2 ;  /* 0x03086002030075a7 */ /* 0x000ee4000802017f */
[----:B---3--:R-:W-:Y:S05]  /*14930*/  @!P1 BRA `(.L_x_1156) ;  /* 0x00000028006c9947 */ /* 0x008fea0003800000 */
.L_x_1235:
[----:B------:R-:W-:Y:S05]  /*14940*/  @!P0 BRA `(.L_x_1157) ;  /* 0x0000000000048947 */ /* 0x000fea0003800000 */
[----:B------:R-:W-:Y:S01]  /*14950*/  BPT.TRAP 0x1 ;  /* 0x000000040000795c */ /* 0x000fe20000300000 */
.L_x_1157:
[----:B----4-:R4:W0:Y:S02]  /*14960*/  SYNCS.PHASECHK.TRANS64.TRYWAIT P0, [R23+URZ+0x30860], R0 ;  /* 0x03086000170075a7 */ /* 0x010824000800017f */
[----:B0-----:R-:W-:Y:S05]  /*14970*/  @!P0 NANOSLEEP.SYNCS 0x989680 ;  /* 0x009896800000895d */ /* 0x001fea0003900000 */
[----:B------:R-:W0:Y:S02]  /*14980*/  @!P0 SYNCS.PHASECHK.TRANS64 P0, [R23+URZ+0x30860], R0 ;  /* 0x03086000170085a7 */ /* 0x000e24000800007f */
[----:B0-----:R-:W-:Y:S05]  /*14990*/  @!P0 BRA `(.L_x_1157) ;  /* 0xfffffffc00f08947 */ /* 0x001fea000383ffff */
.L_x_1149:
[----:B------:R-:W-:Y:S05]  /*149a0*/  BSYNC B0 ;  /* 0x0000000000007941 */ /* 0x000fea0003800000 */
.L_x_1148:
[----:B------:R-:W-:Y:S05]  /*149b0*/  EXIT ;  /* 0x000000000000794d */ /* 0x000fea0003800000 */
.L_x_994:
[----:B0-----:R-:W-:-:S04]  /*149c0*/  MOV R3, UR40 ;  /* 0x0000002800037c02 */ /* 0x001fc80008000f00 */
[----:B------:R0:W1:Y:S03]  /*149d0*/  SYNCS.PHASECHK.TRANS64.TRYWAIT P1, [R3+URZ+0x30800], R0 ;  /* 0x03080000030075a7 */ /* 0x000066000802017f */
[----:B-1----:R-:W-:Y:S05]  /*149e0*/  @!P1 NANOSLEEP.SYNCS 0x989680 ;  /* 0x009896800000995d */ /* 0x002fea0003900000 */
[----:B------:R-:W1:Y:S02]  /*149f0*/  @!P1 SYNCS.PHASECHK.TRANS64 P1, [R3+URZ+0x30800], R0 ;  /* 0x03080000030095a7 */ /* 0x000e64000802007f */
[----:B-1----:R-:W-:Y:S05]  /*14a00*/  @!P1 BRA `(.L_x_994) ;  /* 0xfffffffc00ec9947 */ /* 0x002fea000383ffff */
[----:B------:R-:W-:Y:S05]  /*14a10*/  BRA `(.L_x_1158) ;  /* 0xfffffed000987947 */ /* 0x000fea000383ffff */
.L_x_998:
[----:B-1----:R1:W2:Y:S02]  /*14a20*/  SYNCS.PHASECHK.TRANS64.TRYWAIT P1, [R3+URZ+0x30830], R0 ;  /* 0x03083000030075a7 */ /* 0x0022a4000802017f */
[----:B--2---:R-:W-:Y:S05]  /*14a30*/  @!P1 NANOSLEEP.SYNCS 0x989680 ;  /* 0x009896800000995d */ /* 0x004fea0003900000 */
[----:B------:R-:W2:Y:S02]  /*14a40*/  @!P1 SYNCS.PHASECHK.TRANS64 P1, [R3+URZ+0x30830], R0 ;  /* 0x03083000030095a7 */ /* 0x000ea4000802007f */
[----:B--2---:R-:W-:Y:S05]  /*14a50*/  @!P1 BRA `(.L_x_998) ;  /* 0xfffffffc00f09947 */ /* 0x004fea000383ffff */
[----:B------:R-:W-:Y:S05]  /*14a60*/  BRA `(.L_x_997) ;  /* 0xfffffed000b47947 */ /* 0x000fea000383ffff */
.L_x_1015:
[----:B-1----:R-:W-:-:S04]  /*14a70*/  IMAD.U32 R4, RZ, RZ, UR7 ;  /* 0x00000007ff047e24 */ /* 0x002fc8000f8e00ff */
[----:B------:R1:W2:Y:S03]  /*14a80*/  SYNCS.PHASECHK.TRANS64.TRYWAIT P1, [R4+URZ+0x30830], R3 ;  /* 0x03083003040075a7 */ /* 0x0002a6000802017f */
[----:B--2---:R-:W-:Y:S05]  /*14a90*/  @!P1 NANOSLEEP.SYNCS 0x989680 ;  /* 0x009896800000995d */ /* 0x004fea0003900000 */
[----:B------:R-:W2:Y:S02]  /*14aa0*/  @!P1 SYNCS.PHASECHK.TRANS64 P1, [R4+URZ+0x30830], R3 ;  /* 0x03083003040095a7 */ /* 0x000ea4000802007f */
[----:B--2---:R-:W-:Y:S05]  /*14ab0*/  @!P1 BRA `(.L_x_1015) ;  /* 0xfffffffc00ec9947 */ /* 0x004fea000383ffff */
[----:B------:R-:W-:Y:S05]  /*14ac0*/  BRA `(.L_x_1014) ;  /* 0xfffffefc00e87947 */ /* 0x000fea000383ffff */
.L_x_1019:
[----:B01----:R-:W-:-:S04]  /*14ad0*/  IMAD.U32 R3, RZ, RZ, UR6 ;  /* 0x00000006ff037e24 */ /* 0x003fc8000f8e00ff */
[----:B------:R0:W1:Y:S03]  /*14ae0*/  SYNCS.PHASECHK.TRANS64.TRYWAIT P1, [R3+URZ+0x30850], R0 ;  /* 0x03085000030075a7 */ /* 0x000066000802017f */
[----:B-1----:R-:W-:Y:S05]  /*14af0*/  @!P1 NANOSLEEP.SYNCS 0x989680 ;  /* 0x009896800000995d */ /* 0x002fea0003900000 */
[----:B------:R-:W1:Y:S02]  /*14b00*/  @!P1 SYNCS.PHASECHK.TRANS64 P1, [R3+URZ+0x30850], R0 ;  /* 0x03085000030095a7 */ /* 0x000e64000802007f */
[----:B-1----:R-:W-:Y:S05]  /*14b10*/  @!P1 BRA `(.L_x_1019) ;  /* 0xfffffffc00ec9947 */ /* 0x002fea000383ffff */
[----:B------:R-:W-:Y:S05]  /*14b20*/  BRA `(.L_x_1018) ;  /* 0xffffff0c00887947 */ /* 0x000fea000383ffff */
.L_x_1038:
[----:B-1----:R-:W-:-:S04]  /*14b30*/  IMAD.U32 R4, RZ, RZ, UR7 ;  /* 0x00000007ff047e24 */ /* 0x002fc8000f8e00ff */
[----:B------:R1:W2:Y:S03]  /*14b40*/  SYNCS.PHASECHK.TRANS64.TRYWAIT P1, [R4+URZ+0x30830], R3 ;  /* 0x03083003040075a7 */ /* 0x0002a6000802017f */
[----:B--2---:R-:W-:Y:S05]  /*14b50*/  @!P1 NANOSLEEP.SYNCS 0x989680 ;  /* 0x009896800000995d */ /* 0x004fea0003900000 */
[----:B------:R-:W2:Y:S02]  /*14b60*/  @!P1 SYNCS.PHASECHK.TRANS64 P1, [R4+URZ+0x30830], R3 ;  /* 0x03083003040095a7 */ /* 0x000ea4000802007f */
[----:B--2---:R-:W-:Y:S05]  /*14b70*/  @!P1 BRA `(.L_x_1038) ;  /* 0xfffffffc00ec9947 */ /* 0x004fea000383ffff */
[----:B------:R-:W-:Y:S05]  /*14b80*/  BRA `(.L_x_1037) ;  /* 0xffffff2c00847947 */ /* 0x000fea000383ffff */
.L_x_1042:
[----:B01----:R-:W-:-:S04]  /*14b90*/  IMAD.U32 R3, RZ, RZ, UR6 ;  /* 0x00000006ff037e24 */ /* 0x003fc8000f8e00ff */
[----:B------:R0:W1:Y:S03]  /*14ba0*/  SYNCS.PHASECHK.TRANS64.TRYWAIT P1, [R3+URZ+0x30850], R0 ;  /* 0x03085000030075a7 */ /* 0x000066000802017f */
[----:B-1----:R-:W-:Y:S05]  /*14bb0*/  @!P1 NANOSLEEP.SYNCS 0x989680 ;  /* 0x009896800000995d */ /* 0x002fea0003900000 */
[----:B------:R-:W1:Y:S02]  /*14bc0*/  @!P1 SYNCS.PHASECHK.TRANS64 P1, [R3+URZ+0x30850], R0 ;  /* 0x03085000030095a7 */ /* 0x000e64000802007f */
[----:B-1----:R-:W-:Y:S05]  /*14bd0*/  @!P1 BRA `(.L_x_1042) ;  /* 0xfffffffc00ec9947 */ /* 0x002fea000383ffff */
[----:B------:R-:W-:Y:S05]  /*14be0*/  BRA `(.L_x_1041) ;  /* 0xffffff3c00247947 */ /* 0x000fea000383ffff */
.L_x_1050:
[----:B-1----:R-:W-:-:S04]  /*14bf0*/  IMAD.U32 R4, RZ, RZ, UR6 ;  /* 0x00000006ff047e24 */ /* 0x002fc8000f8e00ff */
[----:B------:R1:W2:Y:S03]  /*14c00*/  SYNCS.PHASECHK.TRANS64.TRYWAIT P1, [R4+URZ+0x30830], R3 ;  /* 0x03083003040075a7 */ /* 0x0002a6000802017f */
[----:B--2---:R-:W-:Y:S05]  /*14c10*/  @!P1 NANOSLEEP.SYNCS 0x989680 ;  /* 0x009896800000995d */ /* 0x004fea0003900000 */
[----:B------:R-:W2:Y:S02]  /*14c20*/  @!P1 SYNCS.PHASECHK.TRANS64 P1, [R4+URZ+0x30830], R3 ;  /* 0x03083003040095a7 */ /* 0x000ea4000802007f */
[----:B--2---:R-:W-:Y:S05]  /*14c30*/  @!P1 BRA `(.L_x_1050) ;  /* 0xfffffffc00ec9947 */ /* 0x004fea000383ffff */
[----:B------:R-:W-:Y:S05]  /*14c40*/  BRA `(.L_x_1049) ;  /* 0xffffff4c00bc7947 */ /* 0x000fea000383ffff */
.L_x_1054:
[----:B01----:R-:W-:-:S04]  /*14c50*/  MOV R3, UR11 ;  /* 0x0000000b00037c02 */ /* 0x003fc80008000f00 */
[----:B------:R0:W1:Y:S03]  /*14c60*/  SYNCS.PHASECHK.TRANS64.TRYWAIT P1, [R3+URZ+0x30850], R0 ;  /* 0x03085000030075a7 */ /* 0x000066000802017f */
[----:B-1----:R-:W-:Y:S05]  /*14c70*/  @!P1 NANOSLEEP.SYNCS 0x989680 ;  /* 0x009896800000995d */ /* 0x002fea0003900000 */
[----:B------:R-:W1:Y:S02]  /*14c80*/  @!P1 SYNCS.PHASECHK.TRANS64 P1, [R3+URZ+0x30850], R0 ;  /* 0x03085000030095a7 */ /* 0x000e64000802007f */
[----:B-1----:R-:W-:Y:S05]  /*14c90*/  @!P1 BRA `(.L_x_1054) ;  /* 0xfffffffc00ec9947 */ /* 0x002fea000383ffff */
[----:B------:R-:W-:Y:S05]  /*14ca0*/  BRA `(.L_x_1053) ;  /* 0xffffff5c005c7947 */ /* 0x000fea000383ffff */
.L_x_1069:
[----:B-1----:R-:W-:-:S04]  /*14cb0*/  IMAD.U32 R7, RZ, RZ, UR5 ;  /* 0x00000005ff077e24 */ /* 0x002fc8000f8e00ff */
[----:B------:R1:W2:Y:S03]  /*14cc0*/  SYNCS.PHASECHK.TRANS64.TRYWAIT P1, [R7+URZ+0x30850], R0 ;  /* 0x03085000070075a7 */ /* 0x0002a6000802017f */
[----:B--2---:R-:W-:Y:S05]  /*14cd0*/  @!P1 NANOSLEEP.SYNCS 0x989680 ;  /* 0x009896800000995d */ /* 0x004fea0003900000 */
[----:B------:R-:W2:Y:S02]  /*14ce0*/  @!P1 SYNCS.PHASECHK.TRANS64 P1, [R7+URZ+0x30850], R0 ;  /* 0x03085000070095a7 */ /* 0x000ea4000802007f */
[----:B--2---:R-:W-:Y:S05]  /*14cf0*/  @!P1 BRA `(.L_x_1069) ;  /* 0xfffffffc00ec9947 */ /* 0x004fea000383ffff */
[----:B------:R-:W-:Y:S05]  /*14d00*/  BRA `(.L_x_1068) ;  /* 0xffffff80008c7947 */ /* 0x000fea000383ffff */
.L_x_1106:
[----:B------:R-:W0:Y:S01]  /*14d10*/  S2R R19, SR_TID.X ;  /* 0x0000000000137919 */ /* 0x000e220000002100 */
        /* <DEDUP_REMOVED lines=9> */
.L_x_1159:
[----:B------:R-:W-:Y:S05]  /*14db0*/  BRA `(.L_x_1160) ;  /* 0xffffffc800dc7947 */ /* 0x000fea000383ffff */
.L_x_1109:
[----:B0-----:R0:W1:Y:S02]  /*14dc0*/  SYNCS.PHASECHK.TRANS64.TRYWAIT P0, [R4+URZ+0x30840], R3 ;  /* 0x03084003040075a7 */ /* 0x001064000800017f */
[----:B-1----:R-:W-:Y:S05]  /*14dd0*/  @!P0 NANOSLEEP.SYNCS 0x989680 ;  /* 0x009896800000895d */ /* 0x002fea0003900000 */
[----:B------:R-:W1:Y:S02]  /*14de0*/  @!P0 SYNCS.PHASECHK.TRANS64 P0, [R4+URZ+0x30840], R3 ;  /* 0x03084003040085a7 */ /* 0x000e64000800007f */
[----:B-1----:R-:W-:Y:S05]  /*14df0*/  @!P0 BRA `(.L_x_1109) ;  /* 0xfffffffc00f08947 */ /* 0x002fea000383ffff */
[----:B------:R-:W-:Y:S05]  /*14e00*/  BRA `(.L_x_1161) ;  /* 0xffffffcc00c87947 */ /* 0x000fea000383ffff */
.L_x_1110:
        /* <DEDUP_REMOVED lines=8> */
.L_x_1163:
[----:B------:R-:W-:Y:S05]  /*14e90*/  BSYNC B0 ;  /* 0x0000000000007941 */ /* 0x000fea0003800000 */
.L_x_1162:
[----:B------:R-:W-:Y:S01]  /*14ea0*/  IMAD.MOV.U32 R13, RZ, RZ, R5 ;  /* 0x000000ffff0d7224 */ /* 0x000fe200078e0005 */
[----:B------:R-:W-:Y:S01]  /*14eb0*/  MOV R12, RZ ;  /* 0x000000ff000c7202 */ /* 0x000fe20000000f00 */
[----:B------:R-:W-:Y:S02]  /*14ec0*/  IMAD.MOV.U32 R11, RZ, RZ, 0x181f ;  /* 0x0000181fff0b7424 */ /* 0x000fe400078e00ff */
[----:B------:R-:W-:Y:S02]  /*14ed0*/  IMAD.MOV.U32 R15, RZ, RZ, -0x1 ;  /* 0xffffffffff0f7424 */ /* 0x000fe400078e00ff */
[----:B------:R-:W-:Y:S02]  /*14ee0*/  IMAD.MOV.U32 R2, RZ, RZ, R14 ;  /* 0x000000ffff027224 */ /* 0x000fe400078e000e */
[----:B------:R-:W-:-:S07]  /*14ef0*/  @P0 IMAD R9, R0, 0x2, R17 ;  /* 0x0000000200090824 */ /* 0x000fce00078e0211 */
[----:B------:R-:W-:Y:S05]  /*14f00*/  WARPSYNC.COLLECTIVE R15, `(.L_x_1164) ;  /* 0x000000000f087348 */ /* 0x000fea0003c00000 */
[----:B------:R0:W1:Y:S02]  /*14f10*/  SHFL.IDX P6, R14, R13, R12, R11 ;  /* 0x0000000c0d0e7389 */ /* 0x00006400000c000b */
[----:B01----:R-:W-:Y:S01]  /*14f20*/  ENDCOLLECTIVE ;  /* 0x000000000000791b */ /* 0x003fe20003800000 */
.L_x_1164:
[----:B------:R-:W-:Y:S01]  /*14f30*/  MOV R13, R6 ;  /* 0x00000006000d7202 */ /* 0x000fe20000000f00 */
[----:B------:R-:W-:Y:S01]  /*14f40*/  IMAD.MOV.U32 R12, RZ, RZ, 0x1 ;  /* 0x00000001ff0c7424 */ /* 0x000fe200078e00ff */
[----:B------:R-:W-:-:S05]  /*14f50*/  @P0 LEA R14, P1, R37, R14, 0x1 ;  /* 0x0000000e250e0211 */ /* 0x000fca00078208ff */
[----:B------:R-:W-:Y:S02]  /*14f60*/  @P0 IMAD.X R3, RZ, RZ, R2, P1 ;  /* 0x000000ffff030224 */ /* 0x000fe400008e0602 */
[----:B------:R-:W-:-:S07]  /*14f70*/  @P0 IMAD.MOV.U32 R2, RZ, RZ, R14 ;  /* 0x000000ffff020224 */ /* 0x000fce00078e000e */
[----:B------:R-:W-:Y:S05]  /*14f80*/  WARPSYNC.COLLECTIVE R15, `(.L_x_1165) ;  /* 0x000000000f087348 */ /* 0x000fea0003c00000 */
[----:B------:R0:W1:Y:S02]  /*14f90*/  SHFL.IDX P6, R14, R13, R12, R11 ;  /* 0x0000000c0d0e7389 */ /* 0x00006400000c000b */
[----:B01----:R-:W-:Y:S01]  /*14fa0*/  ENDCOLLECTIVE ;  /* 0x000000000000791b */ /* 0x003fe20003800000 */
.L_x_1165:
        /* <DEDUP_REMOVED lines=8> */
[----:B------:R-:W-:Y:S01]  /*15030*/  ISETP.GE.AND P0, PT, R7, 0x11, PT ;  /* 0x000000110700780c */ /* 0x000fe20003f06270 */
[----:B------:R-:W-:-:S12]  /*15040*/  IMAD.MOV.U32 R8, RZ, RZ, R14 ;  /* 0x000000ffff087224 */ /* 0x000fd800078e000e */
[----:B0-----:R-:W-:Y:S05]  /*15050*/  WARPSYNC.COLLECTIVE R15, `(.L_x_1166) ;  /* 0x000000000f087348 */ /* 0x001fea0003c00000 */
[----:B------:R1:W2:Y:S02]  /*15060*/  SHFL.IDX P6, R14, R13, R12, R11 ;  /* 0x0000000c0d0e7389 */ /* 0x0002a400000c000b */
[----:B012---:R-:W-:Y:S01]  /*15070*/  ENDCOLLECTIVE ;  /* 0x000000000000791b */ /* 0x007fe20003800000 */
.L_x_1166:
[----:B------:R-:W-:Y:S02]  /*15080*/  @P0 IMAD R27, R0, 0x2, R17 ;  /* 0x00000002001b0824 */ /* 0x000fe400078e0211 */
[----:B------:R-:W-:Y:S02]  /*15090*/  IMAD.MOV.U32 R13, RZ, RZ, R6 ;  /* 0x000000ffff0d7224 */ /* 0x000fe400078e0006 */
[----:B------:R-:W-:Y:S01]  /*150a0*/  IMAD.MOV.U32 R12, RZ, RZ, 0x2 ;  /* 0x00000002ff0c7424 */ /* 0x000fe200078e00ff */
[----:B------:R-:W-:-:S04]  /*150b0*/  @P0 LEA R14, P1, R37, R14, 0x1 ;  /* 0x0000000e250e0211 */ /* 0x000fc800078208ff */
[----:B------:R-:W-:Y:S01]  /*150c0*/  @P0 MOV R2, R14 ;  /* 0x0000000e00020202 */ /* 0x000fe20000000f00 */
[----:B------:R-:W-:-:S08]  /*150d0*/  @P0 IMAD.X R21, RZ, RZ, R8, P1 ;  /* 0x000000ffff150224 */ /* 0x000fd000008e0608 */
[----:B------:R-:W-:Y:S05]  /*150e0*/  WARPSYNC.COLLECTIVE R15, `(.L_x_1167) ;  /* 0x000000000f087348 */ /* 0x000fea0003c00000 */
[----:B------:R0:W1:Y:S02]  /*150f0*/  SHFL.IDX P6, R14, R13, R12, R11 ;  /* 0x0000000c0d0e7389 */ /* 0x00006400000c000b */
[----:B01----:R-:W-:Y:S01]  /*15100*/  ENDCOLLECTIVE ;  /* 0x000000000000791b */ /* 0x003fe20003800000 */
.L_x_1167:
        /* <DEDUP_REMOVED lines=14> */
.L_x_1168:
[----:B------:R-:W-:Y:S02]  /*151f0*/  @P0 IMAD R21, R0, 0x2, R17 ;  /* 0x0000000200150824 */ /* 0x000fe400078e0211 */
[----:B------:R-:W-:Y:S02]  /*15200*/  IMAD.MOV.U32 R13, RZ, RZ, R6 ;  /* 0x000000ffff0d7224 */ /* 0x000fe400078e0006 */
[----:B------:R-:W-:Y:S01]  /*15210*/  IMAD.MOV.U32 R12, RZ, RZ, 0x3 ;  /* 0x00000003ff0c7424 */ /* 0x000fe200078e00ff */
[----:B------:R-:W-:-:S04]  /*15220*/  @P0 LEA R14, P1, R37, R14, 0x1 ;  /* 0x0000000e250e0211 */ /* 0x000fc800078208ff */
[----:B------:R-:W-:Y:S01]  /*15230*/  @P0 IADD3.X R9, RZ, R8, RZ, P1, !PT ;  /* 0x00000008ff090210 */ /* 0x000fe20000ffe4ff */
[----:B------:R-:W-:-:S08]  /*15240*/  @P0 IMAD.MOV.U32 R2, RZ, RZ, R14 ;  /* 0x000000ffff020224 */ /* 0x000fd000078e000e */
[----:B------:R-:W-:Y:S05]  /*15250*/  WARPSYNC.COLLECTIVE R15, `(.L_x_1169) ;  /* 0x000000000f087348 */ /* 0x000fea0003c00000 */
[----:B------:R0:W1:Y:S02]  /*15260*/  SHFL.IDX P6, R14, R13, R12, R11 ;  /* 0x0000000c0d0e7389 */ /* 0x00006400000c000b */
[----:B01----:R-:W-:Y:S01]  /*15270*/  ENDCOLLECTIVE ;  /* 0x000000000000791b */ /* 0x003fe20003800000 */
.L_x_1169:
        /* <DEDUP_REMOVED lines=9> */
[----:B------:R-:W-:-:S07]  /*15310*/  MOV R8, R14 ;  /* 0x0000000e00087202 */ /* 0x000fce0000000f00 */
[----:B0-----:R-:W-:Y:S05]  /*15320*/  WARPSYNC.COLLECTIVE R15, `(.L_x_1170) ;  /* 0x000000000f087348 */ /* 0x001fea0003c00000 */
[----:B------:R1:W2:Y:S02]  /*15330*/  SHFL.IDX P6, R14, R13, R12, R11 ;  /* 0x0000000c0d0e7389 */ /* 0x0002a400000c000b */
[----:B012---:R-:W-:Y:S01]  /*15340*/  ENDCOLLECTIVE ;  /* 0x000000000000791b */ /* 0x007fe20003800000 */
.L_x_1170:
[----:B------:R-:W-:Y:S05]  /*15350*/  BRA `(.L_x_1171) ;  /* 0xffffffcc007c7947 */ /* 0x000fea000383ffff */
.L_x_1115:
[----:B------:R-:W-:Y:S02]  /*15360*/  IMAD.MOV.U32 R13, RZ, RZ, R4 ;  /* 0x000000ffff0d7224 */ /* 0x000fe400078e0004 */
[----:B------:R-:W-:Y:S02]  /*15370*/  IMAD.MOV.U32 R12, RZ, RZ, RZ ;  /* 0x000000ffff0c7224 */ /* 0x000fe400078e00ff */
[----:B------:R-:W-:Y:S02]  /*15380*/  IMAD.MOV.U32 R11, RZ, RZ, 0x181f ;  /* 0x0000181fff0b7424 */ /* 0x000fe400078e00ff */
[----:B------:R-:W-:Y:S02]  /*15390*/  IMAD.MOV.U32 R15, RZ, RZ, -0x1 ;  /* 0xffffffffff0f7424 */ /* 0x000fe400078e00ff */
[----:B------:R-:W-:-:S07]  /*153a0*/  VIADD R0, R36, UR44 ;  /* 0x0000002c24007c36 */ /* 0x000fce0008000000 */
[----:B------:R-:W-:Y:S05]  /*153b0*/  WARPSYNC.COLLECTIVE R15, `(.L_x_1172) ;  /* 0x000000000f087348 */ /* 0x000fea0003c00000 */
[----:B------:R0:W1:Y:S02]  /*153c0*/  SHFL.IDX P6, R14, R13, R12, R11 ;  /* 0x0000000c0d0e7389 */ /* 0x00006400000c000b */
[----:B01----:R-:W-:Y:S01]  /*153d0*/  ENDCOLLECTIVE ;  /* 0x000000000000791b */ /* 0x003fe20003800000 */
.L_x_1172:
[C---:B------:R-:W-:Y:S01]  /*153e0*/  VIADD R6, R0.reuse, 0x10 ;  /* 0x0000001000067836 */ /* 0x040fe20000000000 */
[----:B------:R-:W-:Y:S01]  /*153f0*/  ISETP.GE.AND P0, PT, R0, UR39, PT ;  /* 0x0000002700007c0c */ /* 0x000fe2000bf06270 */
[----:B------:R-:W-:Y:S01]  /*15400*/  IMAD.MOV.U32 R13, RZ, RZ, R5 ;  /* 0x000000ffff0d7224 */ /* 0x000fe200078e0005 */
[----:B------:R-:W-:-:S11]  /*15410*/  MOV R2, R14 ;  /* 0x0000000e00027202 */ /* 0x000fd60000000f00 */
[----:B------:R-:W-:Y:S05]  /*15420*/  WARPSYNC.COLLECTIVE R15, `(.L_x_1173) ;  /* 0x000000000f087348 */ /* 0x000fea0003c00000 */
[----:B------:R0:W1:Y:S02]  /*15430*/  SHFL.IDX P6, R14, R13, R12, R11 ;  /* 0x0000000c0d0e7389 */ /* 0x00006400000c000b */
[----:B01----:R-:W-:Y:S01]  /*15440*/  ENDCOLLECTIVE ;  /* 0x000000000000791b */ /* 0x003fe20003800000 */
.L_x_1173:
        /* <DEDUP_REMOVED lines=8> */
.L_x_1174:
[----:B------:R-:W-:Y:S01]  /*154d0*/  @!PT LDS RZ, [RZ] ;  /* 0x00000000fffff984 */ /* 0x000fe20000000800 */
[----:B------:R-:W-:Y:S01]  /*154e0*/  @!PT LDS RZ, [RZ] ;  /* 0x00000000fffff984 */ /* 0x000fe20000000800 */
[----:B------:R-:W-:Y:S01]  /*154f0*/  @!PT LDS RZ, [RZ] ;  /* 0x00000000fffff984 */ /* 0x000fe20000000800 */
[----:B------:R0:W-:Y:S04]  /*15500*/  @!P0 LDGSTS.E.BYPASS.LTC128B.128 [R31+0x10400], desc[UR36][R2.64], !P2 ;  /* 0x10400000021f8fae */ /* 0x0001e8000d101d64 */
[----:B------:R0:W-:Y:S04]  /*15510*/  @!P0 LDGSTS.E.BYPASS.LTC128B.128 [R31+0x14400], desc[UR36][R2.64+0x80], !P3 ;  /* 0x14400080021f8fae */ /* 0x0001e8000d901d64 */
[----:B------:R0:W-:Y:S01]  /*15520*/  @!P0 LDGSTS.E.BYPASS.LTC128B.128 [R31+0x18400], desc[UR36][R2.64+0x100], !P4 ;  /* 0x18400100021f8fae */ /* 0x0001e2000e101d64 */
[----:B------:R-:W-:-:S03]  /*15530*/  IMAD.MOV.U32 R13, RZ, RZ, R5 ;  /* 0x000000ffff0d7224 */ /* 0x000fc600078e0005 */
[----:B------:R0:W-:Y:S01]  /*15540*/  @!P0 LDGSTS.E.BYPASS.LTC128B.128 [R31+0x1c400], desc[UR36][R2.64+0x180], !P5 ;  /* 0x1c400180021f8fae */ /* 0x0001e2000e901d64 */
[----:B------:R-:W-:Y:S01]  /*15550*/  ISETP.GE.AND P0, PT, R6, UR39, PT ;  /* 0x0000002706007c0c */ /* 0x000fe2000bf06270 */
[----:B------:R-:W-:-:S12]  /*15560*/  IMAD.MOV.U32 R6, RZ, RZ, R14 ;  /* 0x000000ffff067224 */ /* 0x000fd800078e000e */
[----:B0-----:R-:W-:Y:S05]  /*15570*/  WARPSYNC.COLLECTIVE R15, `(.L_x_1175) ;  /* 0x000000000f087348 */ /* 0x001fea0003c00000 */
[----:B------:R1:W2:Y:S02]  /*15580*/  SHFL.IDX P6, R14, R13, R12, R11 ;  /* 0x0000000c0d0e7389 */ /* 0x0002a400000c000b */
[----:B012---:R-:W-:Y:S01]  /*15590*/  ENDCOLLECTIVE ;  /* 0x000000000000791b */ /* 0x007fe20003800000 */
.L_x_1175:
[----:B------:R-:W-:Y:S02]  /*155a0*/  IMAD.MOV.U32 R13, RZ, RZ, R4 ;  /* 0x000000ffff0d7224 */ /* 0x000fe400078e0004 */
[----:B------:R-:W-:Y:S01]  /*155b0*/  IMAD.MOV.U32 R12, RZ, RZ, 0x2 ;  /* 0x00000002ff0c7424 */ /* 0x000fe200078e00ff */
[----:B------:R-:W-:-:S05]  /*155c0*/  @!P0 LEA R14, P1, R37, R14, 0x1 ;  /* 0x0000000e250e8211 */ /* 0x000fca00078208ff */
[----:B------:R-:W-:-:S08]  /*155d0*/  @!P0 IMAD.MOV.U32 R2, RZ, RZ, R14 ;  /* 0x000000ffff028224 */ /* 0x000fd000078e000e */
[----:B------:R-:W-:Y:S05]  /*155e0*/  WARPSYNC.COLLECTIVE R15, `(.L_x_1176) ;  /* 0x000000000f087348 */ /* 0x000fea0003c00000 */
[----:B------:R0:W1:Y:S02]  /*155f0*/  SHFL.IDX P6, R14, R13, R12, R11 ;  /* 0x0000000c0d0e7389 */ /* 0x00006400000c000b */
[----:B01----:R-:W-:Y:S01]  /*15600*/  ENDCOLLECTIVE ;  /* 0x000000000000791b */ /* 0x003fe20003800000 */
.L_x_1176:
        /* <DEDUP_REMOVED lines=16> */
.L_x_1177:
[----:B------:R-:W-:Y:S02]  /*15710*/  IMAD.MOV.U32 R13, RZ, RZ, R4 ;  /* 0x000000ffff0d7224 */ /* 0x000fe400078e0004 */
[----:B------:R-:W-:Y:S01]  /*15720*/  IMAD.MOV.U32 R12, RZ, RZ, 0x3 ;  /* 0x00000003ff0c7424 */ /* 0x000fe200078e00ff */
[----:B------:R-:W-:-:S04]  /*15730*/  @!P0 LEA R14, P1, R37, R14, 0x1 ;  /* 0x0000000e250e8211 */ /* 0x000fc800078208ff */
[----:B------:R-:W-:Y:S01]  /*15740*/  @!P0 IADD3.X R7, RZ, R6, RZ, P1, !PT ;  /* 0x00000006ff078210 */ /* 0x000fe20000ffe4ff */
[----:B------:R-:W-:-:S08]  /*15750*/  @!P0 IMAD.MOV.U32 R2, RZ, RZ, R14 ;  /* 0x000000ffff028224 */ /* 0x000fd000078e000e */
[----:B------:R-:W-:Y:S05]  /*15760*/  WARPSYNC.COLLECTIVE R15, `(.L_x_1178) ;  /* 0x000000000f087348 */ /* 0x000fea0003c00000 */
[----:B------:R0:W1:Y:S02]  /*15770*/  SHFL.IDX P6, R14, R13, R12, R11 ;  /* 0x0000000c0d0e7389 */ /* 0x00006400000c000b */
[----:B01----:R-:W-:Y:S01]  /*15780*/  ENDCOLLECTIVE ;  /* 0x000000000000791b */ /* 0x003fe20003800000 */
.L_x_1178:
[----:B------:R-:W-:Y:S02]  /*15790*/  VIADD R6, R0, 0x30 ;  /* 0x0000003000067836 */ /* 0x000fe40000000000 */
        /* <DEDUP_REMOVED lines=14> */
.L_x_1179:
[----:B------:R-:W-:Y:S01]  /*15880*/  MOV R13, R4 ;  /* 0x00000004000d7202 */ /* 0x000fe20000000f00 */
[----:B------:R-:W-:Y:S01]  /*15890*/  IMAD.MOV.U32 R12, RZ, RZ, 0x4 ;  /* 0x00000004ff0c7424 */ /* 0x000fe200078e00ff */
[----:B------:R-:W-:-:S05]  /*158a0*/  @!P0 LEA R14, P1, R37, R14, 0x1 ;  /* 0x0000000e250e8211 */ /* 0x000fca00078208ff */
[----:B------:R-:W-:-:S08]  /*158b0*/  @!P0 IMAD.MOV.U32 R2, RZ, RZ, R14 ;  /* 0x000000ffff028224 */ /* 0x000fd000078e000e */
[----:B------:R-:W-:Y:S05]  /*158c0*/  WARPSYNC.COLLECTIVE R15, `(.L_x_1180) ;  /* 0x000000000f087348 */ /* 0x000fea0003c00000 */
[----:B------:R0:W1:Y:S02]  /*158d0*/  SHFL.IDX P6, R14, R13, R12, R11 ;  /* 0x0000000c0d0e7389 */ /* 0x00006400000c000b */
[----:B01----:R-:W-:Y:S01]  /*158e0*/  ENDCOLLECTIVE ;  /* 0x000000000000791b */ /* 0x003fe20003800000 */
.L_x_1180:
[----:B------:R-:W-:Y:S02]  /*158f0*/  @!P0 IMAD.X R7, RZ, RZ, R6, P1 ;  /* 0x000000ffff078224 */ /* 0x000fe400008e0606 */
        /* <DEDUP_REMOVED lines=10> */
[----:B------:R-:W-:Y:S01]  /*159a0*/  ISETP.GE.AND P0, PT, R6, UR39, PT ;  /* 0x0000002706007c0c */ /* 0x000fe2000bf06270 */
[----:B------:R-:W-:-:S12]  /*159b0*/  IMAD.MOV.U32 R6, RZ, RZ, R14 ;  /* 0x000000ffff067224 */ /* 0x000fd800078e000e */
[----:B0-----:R-:W-:Y:S05]  /*159c0*/  WARPSYNC.COLLECTIVE R15, `(.L_x_1181) ;  /* 0x000000000f087348 */ /* 0x001fea0003c00000 */
[----:B------:R1:W2:Y:S02]  /*159d0*/  SHFL.IDX P6, R14, R13, R12, R11 ;  /* 0x0000000c0d0e7389 */ /* 0x0002a400000c000b */
[----:B012---:R-:W-:Y:S01]  /*159e0*/  ENDCOLLECTIVE ;  /* 0x000000000000791b */ /* 0x007fe20003800000 */
.L_x_1181:
[----:B------:R-:W-:Y:S02]  /*159f0*/  IMAD.MOV.U32 R13, RZ, RZ, R4 ;  /* 0x000000ffff0d7224 */ /* 0x000fe400078e0004 */
[----:B------:R-:W-:Y:S01]  /*15a00*/  IMAD.MOV.U32 R12, RZ, RZ, 0x5 ;  /* 0x00000005ff0c7424 */ /* 0x000fe200078e00ff */
[----:B------:R-:W-:-:S05]  /*15a10*/  @!P0 LEA R14, P1, R37, R14, 0x1 ;  /* 0x0000000e250e8211 */ /* 0x000fca00078208ff */
[----:B------:R-:W-:-:S08]  /*15a20*/  @!P0 IMAD.MOV.U32 R2, RZ, RZ, R14 ;  /* 0x000000ffff028224 */ /* 0x000fd000078e000e */
[----:B------:R-:W-:Y:S05]  /*15a30*/  WARPSYNC.COLLECTIVE R15, `(.L_x_1182) ;  /* 0x000000000f087348 */ /* 0x000fea0003c00000 */
[----:B------:R0:W1:Y:S02]  /*15a40*/  SHFL.IDX P6, R14, R13, R12, R11 ;  /* 0x0000000c0d0e7389 */ /* 0x00006400000c000b */
[----:B01----:R-:W-:Y:S01]  /*15a50*/  ENDCOLLECTIVE ;  /* 0x000000000000791b */ /* 0x003fe20003800000 */
.L_x_1182:
        /* <DEDUP_REMOVED lines=16> */
.L_x_1183:
        /* <DEDUP_REMOVED lines=8> */
.L_x_1184:
        /* <DEDUP_REMOVED lines=15> */
.L_x_1185:
[----:B------:R-:W-:Y:S01]  /*15cd0*/  IMAD.MOV.U32 R13, RZ, RZ, R4 ;  /* 0x000000ffff0d7224 */ /* 0x000fe200078e0004 */
[----:B------:R-:W-:Y:S02]  /*15ce0*/  MOV R12, 0x7 ;  /* 0x00000007000c7802 */ /* 0x000fe40000000f00 */
[----:B------:R-:W-:-:S05]  /*15cf0*/  @!P0 LEA R14, P1, R37, R14, 0x1 ;  /* 0x0000000e250e8211 */ /* 0x000fca00078208ff */
[----:B------:R-:W-:-:S08]  /*15d00*/  @!P0 IMAD.MOV.U32 R2, RZ, RZ, R14 ;  /* 0x000000ffff028224 */ /* 0x000fd000078e000e */
[----:B------:R-:W-:Y:S05]  /*15d10*/  WARPSYNC.COLLECTIVE R15, `(.L_x_1186) ;  /* 0x000000000f087348 */ /* 0x000fea0003c00000 */
[----:B------:R0:W1:Y:S02]  /*15d20*/  SHFL.IDX P6, R14, R13, R12, R11 ;  /* 0x0000000c0d0e7389 */ /* 0x00006400000c000b */
[----:B01----:R-:W-:Y:S01]  /*15d30*/  ENDCOLLECTIVE ;  /* 0x000000000000791b */ /* 0x003fe20003800000 */
.L_x_1186:
[----:B------:R-:W-:-:S04]  /*15d40*/  @!P0 IMAD.X R7, RZ, RZ, R6, P1 ;  /* 0x000000ffff078224 */ /* 0x000fc800008e0606 */
[----:B------:R-:W-:-:S05]  /*15d50*/  @!P0 IMAD.MOV.U32 R3, RZ, RZ, R7 ;  /* 0x000000ffff038224 */ /* 0x000fca00078e0007 */
        /* <DEDUP_REMOVED lines=8> */
[----:B------:R-:W-:-:S07]  /*15de0*/  IMAD.MOV.U32 R6, RZ, RZ, R14 ;  /* 0x000000ffff067224 */ /* 0x000fce00078e000e */
[----:B0-----:R-:W-:Y:S05]  /*15df0*/  WARPSYNC.COLLECTIVE R15, `(.L_x_1187) ;  /* 0x000000000f087348 */ /* 0x001fea0003c00000 */
[----:B------:R1:W2:Y:S02]  /*15e00*/  SHFL.IDX P6, R14, R13, R12, R11 ;  /* 0x0000000c0d0e7389 */ /* 0x0002a400000c000b */
[----:B012---:R-:W-:Y:S01]  /*15e10*/  ENDCOLLECTIVE ;  /* 0x000000000000791b */ /* 0x007fe20003800000 */
.L_x_1187:
[----:B------:R-:W-:Y:S05]  /*15e20*/  BRA `(.L_x_1188) ;  /* 0xffffffcc00a47947 */ /* 0x000fea000383ffff */
.L_x_1118:
[----:B0-----:R0:W1:Y:S02]  /*15e30*/  SYNCS.PHASECHK.TRANS64.TRYWAIT P0, [R17+URZ+0x30820], R0 ;  /* 0x03082000110075a7 */ /* 0x001064000800017f */
[----:B-1----:R-:W-:Y:S05]  /*15e40*/  @!P0 NANOSLEEP.SYNCS 0x989680 ;  /* 0x009896800000895d */ /* 0x002fea0003900000 */
[----:B------:R-:W1:Y:S02]  /*15e50*/  @!P0 SYNCS.PHASECHK.TRANS64 P0, [R17+URZ+0x30820], R0 ;  /* 0x03082000110085a7 */ /* 0x000e64000800007f */
[----:B-1----:R-:W-:Y:S05]  /*15e60*/  @!P0 BRA `(.L_x_1118) ;  /* 0xfffffffc00f08947 */ /* 0x002fea000383ffff */
[----:B------:R-:W-:Y:S05]  /*15e70*/  BRA `(.L_x_1189) ;  /* 0xffffffd0000c7947 */ /* 0x000fea000383ffff */
.L_x_1122:
[----:B0-----:R0:W1:Y:S02]  /*15e80*/  SYNCS.PHASECHK.TRANS64.TRYWAIT P0, [R7+URZ+0x30840], R2 ;  /* 0x03084002070075a7 */ /* 0x001064000800017f */
[----:B-1----:R-:W-:Y:S05]  /*15e90*/  @!P0 NANOSLEEP.SYNCS 0x989680 ;  /* 0x009896800000895d */ /* 0x002fea0003900000 */
[----:B------:R-:W1:Y:S02]  /*15ea0*/  @!P0 SYNCS.PHASECHK.TRANS64 P0, [R7+URZ+0x30840], R2 ;  /* 0x03084002070085a7 */ /* 0x000e64000800007f */
[----:B-1----:R-:W-:Y:S05]  /*15eb0*/  @!P0 BRA `(.L_x_1122) ;  /* 0xfffffffc00f08947 */ /* 0x002fea000383ffff */
[----:B------:R-:W-:Y:S05]  /*15ec0*/  BRA `(.L_x_1190) ;  /* 0xffffffd000cc7947 */ /* 0x000fea000383ffff */
.L_x_1123:
        /* <DEDUP_REMOVED lines=8> */
.L_x_1192:
[----:B------:R-:W-:Y:S05]  /*15f50*/  BSYNC B1 ;  /* 0x0000000000017941 */ /* 0x000fea0003800000 */
.L_x_1191:
[----:B------:R-:W-:Y:S01]  /*15f60*/  IMAD.MOV.U32 R13, RZ, RZ, R20 ;  /* 0x000000ffff0d7224 */ /* 0x000fe200078e0014 */
[----:B------:R-:W-:Y:S01]  /*15f70*/  SHF.L.U32 R4, R37, 0x1, RZ ;  /* 0x0000000125047819 */ /* 0x000fe200000006ff */
        /* <DEDUP_REMOVED lines=8> */
.L_x_1193:
[----:B------:R-:W-:Y:S02]  /*16000*/  IMAD.MOV.U32 R13, RZ, RZ, R27 ;  /* 0x000000ffff0d7224 */ /* 0x000fe400078e001b */
[----:B------:R-:W-:Y:S01]  /*16010*/  IMAD.MOV.U32 R12, RZ, RZ, 0x1 ;  /* 0x00000001ff0c7424 */ /* 0x000fe200078e00ff */
[----:B------:R-:W-:-:S13]  /*16020*/  IADD3 R2, P0, R14, R4, RZ ;  /* 0x000000040e027210 */ /* 0x000fda0007f1e0ff */
[----:B------:R-:W-:Y:S05]  /*16030*/  WARPSYNC.COLLECTIVE R15, `(.L_x_1194) ;  /* 0x000000000f087348 */ /* 0x000fea0003c00000 */
[----:B------:R0:W1:Y:S02]  /*16040*/  SHFL.IDX P6, R14, R13, R12, R11 ;  /* 0x0000000c0d0e7389 */ /* 0x00006400000c000b */
[----:B01----:R-:W-:Y:S01]  /*16050*/  ENDCOLLECTIVE ;  /* 0x000000000000791b */ /* 0x003fe20003800000 */
.L_x_1194:
        /* <DEDUP_REMOVED lines=13> */
.L_x_1195:
[----:B------:R-:W-:Y:S02]  /*16130*/  IMAD.MOV.U32 R13, RZ, RZ, R27 ;  /* 0x000000ffff0d7224 */ /* 0x000fe400078e001b */
[----:B------:R-:W-:Y:S01]  /*16140*/  IMAD.MOV.U32 R12, RZ, RZ, 0x2 ;  /* 0x00000002ff0c7424 */ /* 0x000fe200078e00ff */
[----:B------:R-:W-:-:S13]  /*16150*/  IADD3 R2, P0, R14, R4, RZ ;  /* 0x000000040e027210 */ /* 0x000fda0007f1e0ff */
[----:B------:R-:W-:Y:S05]  /*16160*/  WARPSYNC.COLLECTIVE R15, `(.L_x_1196) ;  /* 0x000000000f087348 */ /* 0x000fea0003c00000 */
[----:B------:R0:W1:Y:S02]  /*16170*/  SHFL.IDX P6, R14, R13, R12, R11 ;  /* 0x0000000c0d0e7389 */ /* 0x00006400000c000b */
[----:B01----:R-:W-:Y:S01]  /*16180*/  ENDCOLLECTIVE ;  /* 0x000000000000791b */ /* 0x003fe20003800000 */
.L_x_1196:
        /* <DEDUP_REMOVED lines=13> */
.L_x_1197:
[----:B------:R-:W-:Y:S02]  /*16260*/  IMAD.MOV.U32 R13, RZ, RZ, R27 ;  /* 0x000000ffff0d7224 */ /* 0x000fe400078e001b */
[----:B------:R-:W-:Y:S01]  /*16270*/  IMAD.MOV.U32 R12, RZ, RZ, 0x3 ;  /* 0x00000003ff0c7424 */ /* 0x000fe200078e00ff */
[----:B------:R-:W-:-:S13]  /*16280*/  IADD3 R2, P0, R14, R4, RZ ;  /* 0x000000040e027210 */ /* 0x000fda0007f1e0ff */
[----:B------:R-:W-:Y:S05]  /*16290*/  WARPSYNC.COLLECTIVE R15, `(.L_x_1198) ;  /* 0x000000000f087348 */ /* 0x000fea0003c00000 */
[----:B------:R0:W1:Y:S02]  /*162a0*/  SHFL.IDX P6, R14, R13, R12, R11 ;  /* 0x0000000c0d0e7389 */ /* 0x00006400000c000b */
[----:B01----:R-:W-:Y:S01]  /*162b0*/  ENDCOLLECTIVE ;  /* 0x000000000000791b */ /* 0x003fe20003800000 */
.L_x_1198:
        /* <DEDUP_REMOVED lines=13> */
.L_x_1199:
[----:B------:R-:W-:Y:S05]  /*16390*/  BRA `(.L_x_1200) ;  /* 0xffffffd000787947 */ /* 0x000fea000383ffff */
.L_x_1128:
[----:B0-----:R0:W1:Y:S02]  /*163a0*/  SYNCS.PHASECHK.TRANS64.TRYWAIT P0, [R7+URZ+0x30860], R2 ;  /* 0x03086002070075a7 */ /* 0x001064000800017f */
[----:B-1----:R-:W-:Y:S05]  /*163b0*/  @!P0 NANOSLEEP.SYNCS 0x989680 ;  /* 0x009896800000895d */ /* 0x002fea0003900000 */
[----:B------:R-:W1:Y:S02]  /*163c0*/  @!P0 SYNCS.PHASECHK.TRANS64 P0, [R7+URZ+0x30860], R2 ;  /* 0x03086002070085a7 */ /* 0x000e64000800007f */
[----:B-1----:R-:W-:Y:S05]  /*163d0*/  @!P0 BRA `(.L_x_1128) ;  /* 0xfffffffc00f08947 */ /* 0x002fea000383ffff */
[----:B------:R-:W-:Y:S05]  /*163e0*/  BRA `(.L_x_1201) ;  /* 0xffffffd000d87947 */ /* 0x000fea000383ffff */
.L_x_1129:
[----:B------:R-:W-:Y:S01]  /*163f0*/  BSSY B1, `(.L_x_1202) ;  /* 0x0000008000017945 */ /* 0x000fe20003800000 */
[----:B------:R-:W-:Y:S01]  /*16400*/  IMAD.MOV.U32 R13, RZ, RZ, R19 ;  /* 0x000000ffff0d7224 */ /* 0x000fe200078e0013 */
[----:B------:R-:W-:Y:S01]  /*16410*/  MOV R12, RZ ;  /* 0x000000ff000c7202 */ /* 0x000fe20000000f00 */
[----:B------:R-:W-:Y:S02]  /*16420*/  IMAD.MOV.U32 R11, RZ, RZ, 0x181f ;  /* 0x0000181fff0b7424 */ /* 0x000fe400078e00ff */
[----:B------:R-:W-:-:S07]  /*16430*/  IMAD.MOV.U32 R15, RZ, RZ, -0x1 ;  /* 0xffffffffff0f7424 */ /* 0x000fce00078e00ff */
[----:B0-----:R-:W-:Y:S05]  /*16440*/  WARPSYNC.COLLECTIVE R15, `(.L_x_1203) ;  /* 0x000000000f087348 */ /* 0x001fea0003c00000 */
[----:B------:R1:W2:Y:S02]  /*16450*/  SHFL.IDX P6, R14, R13, R12, R11 ;  /* 0x0000000c0d0e7389 */ /* 0x0002a400000c000b */
[----:B012---:R-:W-:Y:S01]  /*16460*/  ENDCOLLECTIVE ;  /* 0x000000000000791b */ /* 0x007fe20003800000 */
.L_x_1203:
[----:B------:R-:W-:Y:S05]  /*16470*/  BSYNC B1 ;  /* 0x0000000000017941 */ /* 0x000fea0003800000 */
.L_x_1202:
[----:B------:R-:W-:Y:S01]  /*16480*/  IMAD.MOV.U32 R13, RZ, RZ, R18 ;  /* 0x000000ffff0d7224 */ /* 0x000fe200078e0012 */
[----:B------:R-:W-:Y:S01]  /*16490*/  MOV R11, 0x181f ;  /* 0x0000181f000b7802 */ /* 0x000fe20000000f00 */
[----:B------:R-:W-:Y:S02]  /*164a0*/  IMAD.MOV.U32 R12, RZ, RZ, RZ ;  /* 0x000000ffff0c7224 */ /* 0x000fe400078e00ff */
[----:B------:R-:W-:Y:S02]  /*164b0*/  IMAD.MOV.U32 R15, RZ, RZ, -0x1 ;  /* 0xffffffffff0f7424 */ /* 0x000fe400078e00ff */
[----:B------:R-:W-:Y:S02]  /*164c0*/  IMAD.MOV.U32 R3, RZ, RZ, R14 ;  /* 0x000000ffff037224 */ /* 0x000fe400078e000e */
[----:B------:R-:W-:-:S07]  /*164d0*/  IMAD R6, R6, 0x2, R17 ;  /* 0x0000000206067824 */ /* 0x000fce00078e0211 */
[----:B------:R-:W-:Y:S05]  /*164e0*/  WARPSYNC.COLLECTIVE R15, `(.L_x_1204) ;  /* 0x000000000f087348 */ /* 0x000fea0003c00000 */
[----:B------:R0:W1:Y:S02]  /*164f0*/  SHFL.IDX P6, R14, R13, R12, R11 ;  /* 0x0000000c0d0e7389 */ /* 0x00006400000c000b */
[----:B01----:R-:W-:Y:S01]  /*16500*/  ENDCOLLECTIVE ;  /* 0x000000000000791b */ /* 0x003fe20003800000 */
.L_x_1204:
[----:B------:R-:W-:Y:S02]  /*16510*/  IMAD.MOV.U32 R13, RZ, RZ, R19 ;  /* 0x000000ffff0d7224 */ /* 0x000fe400078e0013 */
[----:B------:R-:W-:Y:S01]  /*16520*/  IMAD.MOV.U32 R12, RZ, RZ, 0x1 ;  /* 0x00000001ff0c7424 */ /* 0x000fe200078e00ff */
[----:B------:R-:W-:-:S13]  /*16530*/  IADD3 R2, P0, R14, R4, RZ ;  /* 0x000000040e027210 */ /* 0x000fda0007f1e0ff */
[----:B------:R-:W-:Y:S05]  /*16540*/  WARPSYNC.COLLECTIVE R15, `(.L_x_1205) ;  /* 0x000000000f087348 */ /* 0x000fea0003c00000 */
[----:B------:R0:W1:Y:S02]  /*16550*/  SHFL.IDX P6, R14, R13, R12, R11 ;  /* 0x0000000c0d0e7389 */ /* 0x00006400000c000b */
[----:B01----:R-:W-:Y:S01]  /*16560*/  ENDCOLLECTIVE ;  /* 0x000000000000791b */ /* 0x003fe20003800000 */
.L_x_1205:
        /* <DEDUP_REMOVED lines=17> */
.L_x_1206:
[----:B------:R-:W-:Y:S02]  /*16680*/  IMAD.MOV.U32 R13, RZ, RZ, R19 ;  /* 0x000000ffff0d7224 */ /* 0x000fe400078e0013 */
[----:B------:R-:W-:Y:S01]  /*16690*/  IMAD.MOV.U32 R12, RZ, RZ, 0x2 ;  /* 0x00000002ff0c7424 */ /* 0x000fe200078e00ff */
[----:B------:R-:W-:-:S13]  /*166a0*/  IADD3 R2, P0, R14, R4, RZ ;  /* 0x000000040e027210 */ /* 0x000fda0007f1e0ff */
[----:B------:R-:W-:Y:S05]  /*166b0*/  WARPSYNC.COLLECTIVE R15, `(.L_x_1207) ;  /* 0x000000000f087348 */ /* 0x000fea0003c00000 */
[----:B------:R0:W1:Y:S02]  /*166c0*/  SHFL.IDX P6, R14, R13, R12, R11 ;  /* 0x0000000c0d0e7389 */ /* 0x00006400000c000b */
[----:B01----:R-:W-:Y:S01]  /*166d0*/  ENDCOLLECTIVE ;  /* 0x000000000000791b */ /* 0x003fe20003800000 */
.L_x_1207:
        /* <DEDUP_REMOVED lines=17> */
.L_x_1208:
[----:B------:R-:W-:Y:S02]  /*167f0*/  IMAD.MOV.U32 R13, RZ, RZ, R19 ;  /* 0x000000ffff0d7224 */ /* 0x000fe400078e0013 */
[----:B------:R-:W-:Y:S01]  /*16800*/  IMAD.MOV.U32 R12, RZ, RZ, 0x3 ;  /* 0x00000003ff0c7424 */ /* 0x000fe200078e00ff */
[----:B------:R-:W-:-:S13]  /*16810*/  IADD3 R2, P0, R14, R4, RZ ;  /* 0x000000040e027210 */ /* 0x000fda0007f1e0ff */
[----:B------:R-:W-:Y:S05]  /*16820*/  WARPSYNC.COLLECTIVE R15, `(.L_x_1209) ;  /* 0x000000000f087348 */ /* 0x000fea0003c00000 */
[----:B------:R0:W1:Y:S02]  /*16830*/  SHFL.IDX P6, R14, R13, R12, R11 ;  /* 0x0000000c0d0e7389 */ /* 0x00006400000c000b */
[----:B01----:R-:W-:Y:S01]  /*16840*/  ENDCOLLECTIVE ;  /* 0x000000000000791b */ /* 0x003fe20003800000 */
.L_x_1209:
        /* <DEDUP_REMOVED lines=12> */
.L_x_1210:
        /* <DEDUP_REMOVED lines=9> */
.L_x_1137:
[----:B0-----:R0:W1:Y:S02]  /*169a0*/  SYNCS.PHASECHK.TRANS64.TRYWAIT P0, [R4+URZ+0x30860], R3 ;  /* 0x03086003040075a7 */ /* 0x001064000800017f */
[----:B-1----:R-:W-:Y:S05]  /*169b0*/  @!P0 NANOSLEEP.SYNCS 0x989680 ;  /* 0x009896800000895d */ /* 0x002fea0003900000 */
[----:B------:R-:W1:Y:S02]  /*169c0*/  @!P0 SYNCS.PHASECHK.TRANS64 P0, [R4+URZ+0x30860], R3 ;  /* 0x03086003040085a7 */ /* 0x000e64000800007f */
[----:B-1----:R-:W-:Y:S05]  /*169d0*/  @!P0 BRA `(.L_x_1137) ;  /* 0xfffffffc00f08947 */ /* 0x002fea000383ffff */
[----:B------:R-:W-:Y:S05]  /*169e0*/  BRA `(.L_x_1212) ;  /* 0xffffffd4005c7947 */ /* 0x000fea000383ffff */
.L_x_1138:
[----:B------:R-:W-:Y:S01]  /*169f0*/  BSSY B0, `(.L_x_1213) ;  /* 0x0000008000007945 */ /* 0x000fe20003800000 */
[----:B------:R-:W-:Y:S01]  /*16a00*/  MOV R13, R19 ;  /* 0x00000013000d7202 */ /* 0x000fe20000000f00 */
[----:B------:R-:W-:Y:S02]  /*16a10*/  IMAD.MOV.U32 R12, RZ, RZ, RZ ;  /* 0x000000ffff0c7224 */ /* 0x000fe400078e00ff */
[----:B------:R-:W-:Y:S02]  /*16a20*/  IMAD.MOV.U32 R11, RZ, RZ, 0x181f ;  /* 0x0000181fff0b7424 */ /* 0x000fe400078e00ff */
[----:B------:R-:W-:-:S07]  /*16a30*/  IMAD.MOV.U32 R15, RZ, RZ, -0x1 ;  /* 0xffffffffff0f7424 */ /* 0x000fce00078e00ff */
[----:B0-----:R-:W-:Y:S05]  /*16a40*/  WARPSYNC.COLLECTIVE R15, `(.L_x_1214) ;  /* 0x000000000f087348 */ /* 0x001fea0003c00000 */
[----:B------:R1:W2:Y:S02]  /*16a50*/  SHFL.IDX P6, R14, R13, R12, R11 ;  /* 0x0000000c0d0e7389 */ /* 0x0002a400000c000b */
[----:B012---:R-:W-:Y:S01]  /*16a60*/  ENDCOLLECTIVE ;  /* 0x000000000000791b */ /* 0x007fe20003800000 */
.L_x_1214:
[----:B------:R-:W-:Y:S05]  /*16a70*/  BSYNC B0 ;  /* 0x0000000000007941 */ /* 0x000fea0003800000 */
.L_x_1213:
[----:B------:R-:W-:Y:S01]  /*16a80*/  IMAD.MOV.U32 R13, RZ, RZ, R18 ;  /* 0x000000ffff0d7224 */ /* 0x000fe200078e0012 */
[----:B------:R-:W-:Y:S01]  /*16a90*/  MOV R12, RZ ;  /* 0x000000ff000c7202 */ /* 0x000fe20000000f00 */
[----:B------:R-:W-:Y:S02]  /*16aa0*/  IMAD.MOV.U32 R11, RZ, RZ, 0x181f ;  /* 0x0000181fff0b7424 */ /* 0x000fe400078e00ff */
[----:B------:R-:W-:Y:S02]  /*16ab0*/  IMAD.MOV.U32 R15, RZ, RZ, -0x1 ;  /* 0xffffffffff0f7424 */ /* 0x000fe400078e00ff */
[----:B------:R-:W-:Y:S02]  /*16ac0*/  IMAD.MOV.U32 R0, RZ, RZ, R14 ;  /* 0x000000ffff007224 */ /* 0x000fe400078e000e */
[----:B------:R-:W-:-:S07]  /*16ad0*/  IMAD.SHL.U32 R6, R37, 0x2, RZ ;  /* 0x0000000225067824 */ /* 0x000fce00078e00ff */
[----:B------:R-:W-:Y:S05]  /*16ae0*/  WARPSYNC.COLLECTIVE R15, `(.L_x_1215) ;  /* 0x000000000f087348 */ /* 0x000fea0003c00000 */
[----:B------:R0:W1:Y:S02]  /*16af0*/  SHFL.IDX P6, R14, R13, R12, R11 ;  /* 0x0000000c0d0e7389 */ /* 0x00006400000c000b */
[----:B01----:R-:W-:Y:S01]  /*16b00*/  ENDCOLLECTIVE ;  /* 0x000000000000791b */ /* 0x003fe20003800000 */
.L_x_1215:
[----:B------:R-:W-:Y:S01]  /*16b10*/  MOV R13, R19 ;  /* 0x00000013000d7202 */ /* 0x000fe20000000f00 */
[----:B------:R-:W-:Y:S01]  /*16b20*/  IMAD.MOV.U32 R12, RZ, RZ, 0x1 ;  /* 0x00000001ff0c7424 */ /* 0x000fe200078e00ff */
[----:B------:R-:W-:-:S13]  /*16b30*/  IADD3 R2, P0, R14, R6, RZ ;  /* 0x000000060e027210 */ /* 0x000fda0007f1e0ff */
[----:B------:R-:W-:Y:S05]  /*16b40*/  WARPSYNC.COLLECTIVE R15, `(.L_x_1216) ;  /* 0x000000000f087348 */ /* 0x000fea0003c00000 */
[----:B------:R0:W1:Y:S02]  /*16b50*/  SHFL.IDX P6, R14, R13, R12, R11 ;  /* 0x0000000c0d0e7389 */ /* 0x00006400000c000b */
[----:B01----:R-:W-:Y:S01]  /*16b60*/  ENDCOLLECTIVE ;  /* 0x000000000000791b */ /* 0x003fe20003800000 */
.L_x_1216:
[----:B------:R-:W-:Y:S01]  /*16b70*/  IMAD.X R3, RZ, RZ, R0, P0 ;  /* 0x000000ffff037224 */ /* 0x000fe200000e0600 */
[----:B------:R-:W-:Y:S01]  /*16b80*/  ISETP.LT.OR P0, PT, R5, 0x1, P5 ;  /* 0x000000010500780c */ /* 0x000fe20002f01670 */
[----:B------:R-:W-:Y:S02]  /*16b90*/  IMAD R0, R8, 0x2, R17 ;  /* 0x0000000208007824 */ /* 0x000fe400078e0211 */
        /* <DEDUP_REMOVED lines=10> */
.L_x_1217:
        /* <DEDUP_REMOVED lines=14> */
.L_x_1218:
        /* <DEDUP_REMOVED lines=12> */
.L_x_1219:
        /* <DEDUP_REMOVED lines=14> */
.L_x_1220:
        /* <DEDUP_REMOVED lines=12> */
.L_x_1221:
        /* <DEDUP_REMOVED lines=9> */
.L_x_1143:
[----:B------:R-:W-:Y:S01]  /*17010*/  BSSY B0, `(.L_x_1223) ;  /* 0x0000008000007945 */ /* 0x000fe20003800000 */
[----:B------:R-:W-:Y:S02]  /*17020*/  IMAD.MOV.U32 R13, RZ, RZ, R34 ;  /* 0x000000ffff0d7224 */ /* 0x000fe400078e0022 */
[----:B------:R-:W-:Y:S02]  /*17030*/  IMAD.MOV.U32 R12, RZ, RZ, RZ ;  /* 0x000000ffff0c7224 */ /* 0x000fe400078e00ff */
[----:B------:R-:W-:Y:S02]  /*17040*/  IMAD.MOV.U32 R11, RZ, RZ, 0x1f ;  /* 0x0000001fff0b7424 */ /* 0x000fe400078e00ff */
[----:B------:R-:W-:-:S07]  /*17050*/  IMAD.MOV.U32 R15, RZ, RZ, -0x1 ;  /* 0xffffffffff0f7424 */ /* 0x000fce00078e00ff */
[----:B-----5:R-:W-:Y:S05]  /*17060*/  WARPSYNC.COLLECTIVE R15, `(.L_x_1224) ;  /* 0x000000000f087348 */ /* 0x020fea0003c00000 */
[----:B------:R0:W1:Y:S02]  /*17070*/  SHFL.IDX P6, R14, R13, R12, R11 ;  /* 0x0000000c0d0e7389 */ /* 0x00006400000c000b */
[----:B01---5:R-:W-:Y:S01]  /*17080*/  ENDCOLLECTIVE ;  /* 0x000000000000791b */ /* 0x023fe20003800000 */
.L_x_1224:
[----:B------:R-:W-:Y:S05]  /*17090*/  BSYNC B0 ;  /* 0x0000000000007941 */ /* 0x000fea0003800000 */
.L_x_1223:
[----:B------:R-:W-:Y:S05]  /*170a0*/  BRA `(.L_x_1225) ;  /* 0xffffffd400287947 */ /* 0x000fea000383ffff */
.L_x_1146:
[----:B-1----:R1:W2:Y:S02]  /*170b0*/  SYNCS.PHASECHK.TRANS64.TRYWAIT P0, [R5+URZ+0x30820], R0 ;  /* 0x03082000050075a7 */ /* 0x0022a4000800017f */
[----:B--2---:R-:W-:Y:S05]  /*170c0*/  @!P0 NANOSLEEP.SYNCS 0x989680 ;  /* 0x009896800000895d */ /* 0x004fea0003900000 */
[----:B------:R-:W2:Y:S02]  /*170d0*/  @!P0 SYNCS.PHASECHK.TRANS64 P0, [R5+URZ+0x30820], R0 ;  /* 0x03082000050085a7 */ /* 0x000ea4000800007f */
[----:B--2---:R-:W-:Y:S05]  /*170e0*/  @!P0 BRA `(.L_x_1146) ;  /* 0xfffffffc00f08947 */ /* 0x004fea000383ffff */
[----:B------:R-:W-:Y:S05]  /*170f0*/  BRA `(.L_x_1226) ;  /* 0xffffffd400707947 */ /* 0x000fea000383ffff */
.L_x_1147:
[----:B------:R-:W2:Y:S01]  /*17100*/  S2R R2, SR_TID.X ;  /* 0x0000000000027919 */ /* 0x000ea20000002100 */
[----:B------:R-:W-:Y:S01]  /*17110*/  BSSY B0, `(.L_x_1227) ;  /* 0x000000a000007945 */ /* 0x000fe20003800000 */
[----:B------:R-:W-:Y:S02]  /*17120*/  IMAD.MOV.U32 R12, RZ, RZ, RZ ;  /* 0x000000ffff0c7224 */ /* 0x000fe400078e00ff */
[----:B------:R-:W-:Y:S02]  /*17130*/  IMAD.MOV.U32 R11, RZ, RZ, 0x1f ;  /* 0x0000001fff0b7424 */ /* 0x000fe400078e00ff */
[----:B------:R-:W-:Y:S01]  /*17140*/  IMAD.MOV.U32 R15, RZ, RZ, -0x1 ;  /* 0xffffffffff0f7424 */ /* 0x000fe200078e00ff */
[----:B--2---:R-:W-:-:S04]  /*17150*/  SHF.R.U32.HI R2, RZ, 0x5, R2 ;  /* 0x00000005ff027819 */ /* 0x004fc80000011602 */
[----:B------:R-:W-:-:S04]  /*17160*/  LOP3.LUT R2, R2, 0x3, RZ, 0xc0, !PT ;  /* 0x0000000302027812 */ /* 0x000fc800078ec0ff */
[----:B------:R-:W-:-:S07]  /*17170*/  MOV R13, R2 ;  /* 0x00000002000d7202 */ /* 0x000fce0000000f00 */
[----:B01---5:R-:W-:Y:S05]  /*17180*/  WARPSYNC.COLLECTIVE R15, `(.L_x_1228) ;  /* 0x000000000f087348 */ /* 0x023fea0003c00000 */
[----:B------:R2:W3:Y:S02]  /*17190*/  SHFL.IDX P6, R14, R13, R12, R11 ;  /* 0x0000000c0d0e7389 */ /* 0x0004e400000c000b */
[----:B0123-5:R-:W-:Y:S01]  /*171a0*/  ENDCOLLECTIVE ;  /* 0x000000000000791b */ /* 0x02ffe20003800000 */
.L_x_1228:
[----:B------:R-:W-:Y:S05]  /*171b0*/  BSYNC B0 ;  /* 0x0000000000007941 */ /* 0x000fea0003800000 */
.L_x_1227:
[----:B------:R-:W-:Y:S05]  /*171c0*/  BRA `(.L_x_1229) ;  /* 0xffffffd400587947 */ /* 0x000fea000383ffff */
.L_x_1150:
[----:B------:R-:W-:Y:S01]  /*171d0*/  BSSY B1, `(.L_x_1230) ;  /* 0x0000006000017945 */ /* 0x000fe20003800000 */
[----:B------:R-:W-:-:S07]  /*171e0*/  IMAD.MOV.U32 R15, RZ, RZ, -0x1 ;  /* 0xffffffffff0f7424 */ /* 0x000fce00078e00ff */
[----:B01---5:R-:W-:Y:S05]  /*171f0*/  WARPSYNC.COLLECTIVE R15, `(.L_x_1231) ;  /* 0x000000000f0c7348 */ /* 0x023fea0003c00000 */
[----:B------:R-:W-:Y:S02]  /*17200*/  ELECT P6, UR62, PT ;  /* 0x00000000003e782f */ /* 0x000fe400038c0000 */
[----:B------:R-:W-:Y:S01]  /*17210*/  MOV R14, UR62 ;  /* 0x0000003e000e7c02 */ /* 0x000fe20008000f00 */
[----:B01---5:R-:W-:Y:S10]  /*17220*/  ENDCOLLECTIVE ;  /* 0x000000000000791b */ /* 0x023ff40003800000 */
.L_x_1231:
[----:B------:R-:W-:Y:S05]  /*17230*/  BSYNC B1 ;  /* 0x0000000000017941 */ /* 0x000fea0003800000 */
.L_x_1230:
[----:B------:R-:W-:Y:S05]  /*17240*/  BRA `(.L_x_1232) ;  /* 0xffffffd400507947 */ /* 0x000fea000383ffff */
.L_x_1152:
[----:B-1----:R1:W2:Y:S02]  /*17250*/  SYNCS.PHASECHK.TRANS64.TRYWAIT P1, [R3+URZ+0x30840], R2 ;  /* 0x03084002030075a7 */ /* 0x0022a4000802017f */
[----:B--2---:R-:W-:Y:S05]  /*17260*/  @!P1 NANOSLEEP.SYNCS 0x989680 ;  /* 0x009896800000995d */ /* 0x004fea0003900000 */
[----:B------:R-:W2:Y:S02]  /*17270*/  @!P1 SYNCS.PHASECHK.TRANS64 P1, [R3+URZ+0x30840], R2 ;  /* 0x03084002030095a7 */ /* 0x000ea4000802007f */
[----:B--2---:R-:W-:Y:S05]  /*17280*/  @!P1 BRA `(.L_x_1152) ;  /* 0xfffffffc00f09947 */ /* 0x004fea000383ffff */
[----:B------:R-:W-:Y:S05]  /*17290*/  BRA `(.L_x_1233) ;  /* 0xffffffd400787947 */ /* 0x000fea000383ffff */
.L_x_1154:
[----:B--2---:R2:W3:Y:S02]  /*172a0*/  SYNCS.PHASECHK.TRANS64.TRYWAIT P1, [R23+URZ+0x30840], R0 ;  /* 0x03084000170075a7 */ /* 0x0044e4000802017f */
[----:B---3--:R-:W-:Y:S05]  /*172b0*/  @!P1 NANOSLEEP.SYNCS 0x989680 ;  /* 0x009896800000995d */ /* 0x008fea0003900000 */
[----:B------:R-:W3:Y:S02]  /*172c0*/  @!P1 SYNCS.PHASECHK.TRANS64 P1, [R23+URZ+0x30840], R0 ;  /* 0x03084000170095a7 */ /* 0x000ee4000802007f */
[----:B---3--:R-:W-:Y:S05]  /*172d0*/  @!P1 BRA `(.L_x_1154) ;  /* 0xfffffffc00f09947 */ /* 0x008fea000383ffff */
[----:B------:R-:W-:Y:S05]  /*172e0*/  BRA `(.L_x_1234) ;  /* 0xffffffd400847947 */ /* 0x000fea000383ffff */
.L_x_1156:
[----:B---3--:R3:W4:Y:S02]  /*172f0*/  SYNCS.PHASECHK.TRANS64.TRYWAIT P1, [R3+URZ+0x30860], R2 ;  /* 0x03086002030075a7 */ /* 0x008724000802017f */
[----:B----4-:R-:W-:Y:S05]  /*17300*/  @!P1 NANOSLEEP.SYNCS 0x989680 ;  /* 0x009896800000995d */ /* 0x010fea0003900000 */
[----:B------:R-:W4:Y:S02]  /*17310*/  @!P1 SYNCS.PHASECHK.TRANS64 P1, [R3+URZ+0x30860], R2 ;  /* 0x03086002030095a7 */ /* 0x000f24000802007f */
[----:B----4-:R-:W-:Y:S05]  /*17320*/  @!P1 BRA `(.L_x_1156) ;  /* 0xfffffffc00f09947 */ /* 0x010fea000383ffff */
[----:B------:R-:W-:Y:S05]  /*17330*/  BRA `(.L_x_1235) ;  /* 0xffffffd400807947 */ /* 0x000fea000383ffff */
.L_x_1236:
        /* <DEDUP_REMOVED lines=12> */
.L_x_15828:


//--------------------- .text._ZN7cutlass13device_kernelIN5flash11enable_sm90INS1_16FlashAttnFwdSm90INS1_25CollectiveMainloopFwdSm90ILi2EN4cute5tupleIJNS5_1CILi1EEES8_S8_EEENS6_IJNS7_ILi128EEENS7_ILi64EEENS7_ILi256EEEEEELi256ENS_10bfloat16_tEfNS_4arch4Sm90ELb0ELb1ELb1ELb1ELb1ELb0ELb0ELb1ELb1ELb1ELb0ELb0EEENS1_21CollectiveEpilogueFwdINS6_IJSA_SC_SB_EEES9_SE_SG_Li256ELb1ELb1ELb0ELb0EEENS1_36VarlenDynamicPersistentTileSchedulerILi128ELi64ELi256ELi128ELb0ELb1ELb1ELb1ELb0ELb1EEEEEEEEEvNT_6ParamsE --------------------------
	.section	.text._ZN7cutlass13device_kernelIN5flash11enable_sm90INS1_16FlashAttnFwdSm90INS1_25CollectiveMainloopFwdSm90ILi2EN4cute5tupleIJNS5_1CILi1EEES8_S8_EEENS6_IJNS7_ILi128EEENS7_ILi64EEENS7_ILi256EEEEEELi256ENS_10bfloat16_tEfNS_4arch4Sm90ELb0ELb1ELb1ELb1ELb1ELb0ELb0ELb1ELb1ELb1ELb0ELb0EEENS1_21CollectiveEpilogueFwdINS6_IJSA_SC_SB_EEES9_SE_SG_Li256ELb1ELb1ELb0ELb0EEENS1_36VarlenDynamicPersistentTileSchedulerILi128ELi64ELi256ELi128ELb0ELb1ELb1ELb1ELb0ELb1EEEEEEEEEvNT_6ParamsE,"ax",@progbits
	.align	128
.text._ZN7cutlass13device_kernelIN5flash11enable_sm90INS1_16FlashAttnFwdSm90INS1_25CollectiveMainloopFwdSm90ILi2EN4cute5tupleIJNS5_1CILi1EEES8_S8_EEENS6_IJNS7_ILi128EEENS7_ILi64EEENS7_ILi256EEEEEELi256ENS_10bfloat16_tEfNS_4arch4Sm90ELb0ELb1ELb1ELb1ELb1ELb0ELb0ELb1ELb1ELb1ELb0ELb0EEENS1_21CollectiveEpilogueFwdINS6_IJSA_SC_SB_EEES9_SE_SG_Li256ELb1ELb1ELb0ELb0EEENS1_36VarlenDynamicPersistentTileSchedulerILi128ELi64ELi256ELi128ELb0ELb1ELb1ELb1ELb0ELb1EEEEEEEEEvNT_6ParamsE:
        .type           _ZN7cutlass13device_kernelIN5flash11enable_sm90INS1_16FlashAttnFwdSm90INS1_25CollectiveMainloopFwdSm90ILi2EN4cute5tupleIJNS5_1CILi1EEES8_S8_EEENS6_IJNS7_ILi128EEENS7_ILi64EEENS7_ILi256EEEEEELi256ENS_10bfloat16_tEfNS_4arch4Sm90ELb0ELb1ELb1ELb1ELb1ELb0ELb0ELb1ELb1ELb1ELb0ELb0EEENS1_21CollectiveEpilogueFwdINS6_IJSA_SC_SB_EEES9_SE_SG_Li256ELb1ELb1ELb0ELb0EEENS1_36VarlenDynamicPersistentTileSchedulerILi128ELi64ELi256ELi128ELb0ELb1ELb1ELb1ELb0ELb1EEEEEEEEEvNT_6ParamsE,@function
        .size           _ZN7cutlass13device_kernelIN5flash11enable_sm90INS1_16FlashAttnFwdSm90INS1_25CollectiveMainloopFwdSm90ILi2EN4cute5tupleIJNS5_1CILi1EEES8_S8_EEENS6_IJNS7_ILi128EEENS7_ILi64EEENS7_ILi256EEEEEELi256ENS_10bfloat16_tEfNS_4arch4Sm90ELb0ELb1ELb1ELb1ELb1ELb0ELb0ELb1ELb1ELb1ELb0ELb0EEENS1_21CollectiveEpilogueFwdINS6_IJSA_SC_SB_EEES9_SE_SG_Li256ELb1ELb1ELb0ELb0EEENS1_36VarlenDynamicPersistentTileSchedulerILi128ELi64ELi256ELi128ELb0ELb1ELb1ELb1ELb0ELb1EEEEEEEEEvNT_6ParamsE,(.L_x_15829 - _ZN7cutlass13device_kernelIN5flash11enable_sm90INS1_16FlashAttnFwdSm90INS1_25CollectiveMainloopFwdSm90ILi2EN4cute5tupleIJNS5_1CILi1EEES8_S8_EEENS6_IJNS7_ILi128EEENS7_ILi64EEENS7_ILi256EEEEEELi256ENS_10bfloat16_tEfNS_4arch4Sm90ELb0ELb1ELb1ELb1ELb1ELb0ELb0ELb1ELb1ELb1ELb0ELb0EEENS1_21CollectiveEpilogueFwdINS6_IJSA_SC_SB_EEES9_SE_SG_Li256ELb1ELb1ELb0ELb0EEENS1_36VarlenDynamicPersistentTileSchedulerILi128ELi64ELi256ELi128ELb0ELb1ELb1ELb1ELb0ELb1EEEEEEEEEvNT_6ParamsE)
        .other          _ZN7cutlass13device_kernelIN5flash11enable_sm90INS1_16FlashAttnFwdSm90INS1_25CollectiveMainloopFwdSm90ILi2EN4cute5tupleIJNS5_1CILi1EEES8_S8_EEENS6_IJNS7_ILi128EEENS7_ILi64EEENS7_ILi256EEEEEELi256ENS_10bfloat16_tEfNS_4arch4Sm90ELb0ELb1ELb1ELb1ELb1ELb0ELb0ELb1ELb1ELb1ELb0ELb0EEENS1_21CollectiveEpilogueFwdINS6_IJSA_SC_SB_EEES9_SE_SG_Li256ELb1ELb1ELb0ELb0EEENS1_36VarlenDynamicPersistentTileSchedulerILi128ELi64ELi256ELi128ELb0ELb1ELb1ELb1ELb0ELb1EEEEEEEEEvNT_6ParamsE,@"STO_CUDA_ENTRY STV_DEFAULT"
_ZN7cutlass13device_kernelIN5flash11enable_sm90INS1_16FlashAttnFwdSm90INS1_25CollectiveMainloopFwdSm90ILi2EN4cute5tupleIJNS5_1CILi1EEES8_S8_EEENS6_IJNS7_ILi128EEENS7_ILi64EEENS7_ILi256EEEEEELi256ENS_10bfloat16_tEfNS_4arch4Sm90ELb0ELb1ELb1ELb1ELb1ELb0ELb0ELb1ELb1ELb1ELb0ELb0EEENS1_21CollectiveEpilogueFwdINS6_IJSA_SC_SB_EEES9_SE_SG_Li256ELb1ELb1ELb0ELb0EEENS1_36VarlenDynamicPersistentTileSchedulerILi128ELi64ELi256ELi128ELb0ELb1ELb1ELb1ELb0ELb1EEEEEEEEEvNT_6ParamsE:
        /* <DEDUP_REMOVED lines=45> */
.L_x_1237:
        /* <DEDUP_REMOVED lines=22> */
.L_x_1238:
        /* <DEDUP_REMOVED lines=18> */
.L_x_1239:
        /* <DEDUP_REMOVED lines=22> */
.L_x_1240:
        /* <DEDUP_REMOVED lines=23> */
.L_x_1241:
        /* <DEDUP_REMOVED lines=10> */
.L_x_1243:
        /* <DEDUP_REMOVED lines=14> */
[----:B------:R-:W2:Y:S01]  /*09a0*/  LDL R2, [R1+0x20] ;  /* 0x0000200001027983 */ /* 0x000ea20000100800 */
[----:B------:R-:W-:Y:S01]  /*09b0*/  VIADD R219, R0, 0xffffff80 ;  /* 0xffffff8000db7836 */ /* 0x000fe20000000000 */
[----:B------:R-:W-:Y:S01]  /*09c0*/  R2UR UR6, R11 ;  /* 0x000000000b0672ca */ /* 0x000fe200000e0000 */
[----:B------:R-:W-:Y:S01]  /*09d0*/  UMOV UR39, URZ ;  /* 0x0000003f00277c82 */ /* 0x000fe20008000000 */
[----:B------:R-:W-:Y:S01]  /*09e0*/  R2UR UR5, R9 ;  /* 0x00000000090572ca */ /* 0x000fe200000e0000 */
[----:B------:R-:W-:Y:S01]  /*09f0*/  UMOV UR38, URZ ;  /* 0x0000003f00267c82 */ /* 0x000fe20008000000 */
[----:B------:R-:W-:Y:S02]  /*0a00*/  SHF.R.S32.HI R0, RZ, 0x1f, R219 ;  /* 0x0000001fff007819 */ /* 0x000fe400000114db */
[----:B------:R-:W-:Y:S02]  /*0a10*/  R2UR UR7, R10 ;  /* 0x000000000a0772ca */ /* 0x000fe400000e0000 */
[----:B0-----:R-:W-:-:S02]  /*0a20*/  LEA.HI R3, R0, R219, RZ, 0x4 ;  /* 0x000000db00037211 */ /* 0x001fc400078f20ff */
[CC--:B------:R-:W-:Y:S02]  /*0a30*/  LEA.HI R4, R0.reuse, R219.reuse, RZ, 0x5 ;  /* 0x000000db00047211 */ /* 0x0c0fe400078f28ff */
[----:B------:R-:W-:Y:S02]  /*0a40*/  SHF.R.S32.HI R6, RZ, 0x4, R3 ;  /* 0x00000004ff067819 */ /* 0x000fe40000011403 */
[----:B------:R-:W-:Y:S01]  /*0a50*/  LEA.HI R11, R0, R219, RZ, 0x2 ;  /* 0x000000db000b7211 */ /* 0x000fe200078f10ff */
[----:B------:R-:W-:Y:S01]  /*0a60*/  IMAD.SHL.U32 R5, R4, 0x20, RZ ;  /* 0x0000002004057824 */ /* 0x000fe200078e00ff */
[C---:B------:R-:W-:Y:S02]  /*0a70*/  LOP3.LUT R4, R3.reuse, 0x3fffff0, RZ, 0xc0, !PT ;  /* 0x03fffff003047812 */ /* 0x040fe400078ec0ff */
[----:B------:R-:W-:Y:S02]  /*0a80*/  LEA.HI R3, R3, R6, RZ, 0x1 ;  /* 0x0000000603037211 */ /* 0x000fe400078f08ff */
[----:B------:R-:W-:Y:S01]  /*0a90*/  LOP3.LUT R5, R5, 0xfffffc00, RZ, 0xc0, !PT ;  /* 0xfffffc0005057812 */ /* 0x000fe200078ec0ff */
[----:B------:R-:W-:Y:S01]  /*0aa0*/  IMAD.IADD R4, R219, 0x1, -R4 ;  /* 0x00000001db047824 */ /* 0x000fe200078e0a04 */
[----:B------:R-:W-:-:S03]  /*0ab0*/  LOP3.LUT R3, R3, 0x1ffffffe, RZ, 0xc0, !PT ;  /* 0x1ffffffe03037812 */ /* 0x000fc600078ec0ff */
[----:B------:R-:W-:Y:S01]  /*0ac0*/  IMAD R4, R4, 0x40, R5 ;  /* 0x0000004004047824 */ /* 0x000fe200078e0205 */
[----:B------:R-:W-:Y:S02]  /*0ad0*/  IADD3 R3, R6, -R3, RZ ;  /* 0x8000000306037210 */ /* 0x000fe40007ffe0ff */
        /* <DEDUP_REMOVED lines=24> */
[----:B------:R-:W-:Y:S01]  /*0c60*/  SHF.R.S32.HI R7, RZ, 0x5, R7 ;  /* 0x00000005ff077819 */ /* 0x000fe20000011407 */
[----:B------:R-:W-:Y:S01]  /*0c70*/  IMAD.IADD R205, R219, 0x1, -R2 ;  /* 0x00000001dbcd7824 */ /* 0x000fe200078e0a02 */
[----:B------:R-:W-:Y:S02]  /*0c80*/  LOP3.LUT R10, R10, 0xfffffff8, RZ, 0xc0, !PT ;  /* 0xfffffff80a0a7812 */ /* 0x000fe400078ec0ff */
[----:B------:R-:W-:Y:S01]  /*0c90*/  LOP3.LUT R19, R8, 0x7ffffffc, RZ, 0xc0, !PT ;  /* 0x7ffffffc08137812 */ /* 0x000fe200078ec0ff */
[----:B------:R-:W-:Y:S02]  /*0ca0*/  IMAD.SHL.U32 R23, R205, 0x8, RZ ;  /* 0x00000008cd177824 */ /* 0x000fe400078e00ff */
[----:B------:R-:W-:Y:S01]  /*0cb0*/  IMAD.IADD R10, R9, 0x1, -R10 ;  /* 0x00000001090a7824 */ /* 0x000fe200078e0a0a */
[----:B------:R-:W-:Y:S01]  /*0cc0*/  LEA.HI R9, R5, R5, RZ, 0x1 ;  /* 0x0000000505097211 */ /* 0x000fe200078f08ff */
[----:B------:R-:W-:Y:S01]  /*0cd0*/  VIADD R203, R23, 0x40 ;  /* 0x0000004017cb7836 */ /* 0x000fe20000000000 */
[----:B------:R-:W-:Y:S01]  /*0ce0*/  SHF.R.S32.HI R218, RZ, 0x1f, R23 ;  /* 0x0000001fffda7819 */ /* 0x000fe20000011417 */
[----:B------:R-:W-:Y:S01]  /*0cf0*/  IMAD R7, R7, 0x10, R10 ;  /* 0x0000001007077824 */ /* 0x000fe200078e020a */
[----:B------:R-:W-:Y:S01]  /*0d00*/  LOP3.LUT R10, R9, 0x1ffffffe, RZ, 0xc0, !PT ;  /* 0x1ffffffe090a7812 */ /* 0x000fe200078ec0ff */
[C---:B------:R-:W-:Y:S01]  /*0d10*/  VIADD R202, R23.reuse, 0x80 ;  /* 0x0000008017ca7836 */ /* 0x040fe20000000000 */
[----:B------:R-:W-:Y:S01]  /*0d20*/  SHF.R.S32.HI R217, RZ, 0x1f, R203 ;  /* 0x0000001fffd97819 */ /* 0x000fe200000114cb */
[----:B------:R-:W-:Y:S01]  /*0d30*/  VIADD R204, R23, 0xc0 ;  /* 0x000000c017cc7836 */ /* 0x000fe20000000000 */
[----:B------:R-:W-:Y:S01]  /*0d40*/  LEA R212, R6, R7, 0x6 ;  /* 0x0000000706d47211 */ /* 0x000fe200078e30ff */
[----:B------:R-:W-:Y:S01]  /*0d50*/  IMAD.IADD R5, R5, 0x1, -R10 ;  /* 0x0000000105057824 */ /* 0x000fe200078e0a0a */
[----:B------:R-:W-:Y:S01]  /*0d60*/  SHF.R.S32.HI R216, RZ, 0x1f, R202 ;  /* 0x0000001fffd87819 */ /* 0x000fe200000114ca */
[----:B------:R-:W-:Y:S01]  /*0d70*/  IMAD.IADD R19, R210, 0x1, -R19 ;  /* 0x00000001d2137824 */ /* 0x000fe200078e0a13 */
[----:B------:R-:W-:-:S02]  /*0d80*/  SHF.R.S32.HI R215, RZ, 0x1f, R204 ;  /* 0x0000001fffd77819 */ /* 0x000fc400000114cc */
[----:B------:R-:W-:-:S07]  /*0d90*/  LEA R200, R5, R212, 0x3 ;  /* 0x000000d405c87211 */ /* 0x000fce00078e18ff */
.L_x_1351:
[----:B------:R-:W-:Y:S01]  /*0da0*/  ULDC.64 UR8, c[0x0][0xa28] ;  /* 0x00028a0000087ab9 */ /* 0x000fe20000000a00 */
[----:B------:R-:W-:Y:S01]  /*0db0*/  ULDC UR4, c[0x0][0x424] ;  /* 0x0001090000047ab9 */ /* 0x000fe20000000800 */
[----:B------:R-:W-:-:S04]  /*0dc0*/  UISETP.NE.U32.AND UP0, UPT, UR8, URZ, UPT ;  /* 0x0000003f0800728c */ /* 0x000fc8000bf05070 */
[----:B------:R-:W-:-:S03]  /*0dd0*/  UISETP.NE.AND.EX UP0, UPT, UR9, URZ, UPT, UP0 ;  /* 0x0000003f0900728c */ /* 0x000fc6000bf05300 */
[----:B------:R-:W-:Y:S02]  /*0de0*/  ULDC.64 UR8, c[0x0][0xa18] ;  /* 0x0002860000087ab9 */ /* 0x000fe40000000a00 */
[----:B------:R-:W-:Y:S01]  /*0df0*/  UISETP.NE.U32.AND UP1, UPT, UR8, URZ, UPT ;  /* 0x0000003f0800728c */ /* 0x000fe2000bf25070 */
[----:B------:R-:W-:-:S03]  /*0e00*/  PLOP3.LUT P0, PT, PT, PT, UP0, 0x80, 0x0 ;  /* 0x000000000000781c */ /* 0x000fc60003f0f008 */
[----:B------:R-:W-:-:S03]  /*0e10*/  UISETP.NE.AND.EX UP1, UPT, UR9, URZ, UPT, UP1 ;  /* 0x0000003f0900728c */ /* 0x000fc6000bf25310 */
[----:B------:R-:W-:Y:S02]  /*0e20*/  @UP0 ULDC.64 UR8, c[0x0][0xa28] ;  /* 0x00028a0000080ab9 */ /* 0x000fe40000000a00 */
[----:B------:R-:W-:Y:S01]  /*0e30*/  @UP0 UIMAD.WIDE UR8, UR6, 0x4, UR8 ;  /* 0x00000004060808a5 */ /* 0x000fe2000f8e0208 */
[----:B------:R-:W-:-:S05]  /*0e40*/  PLOP3.LUT P2, PT, PT, PT, UP1, 0x80, 0x0 ;  /* 0x000000000000781c */ /* 0x000fca0003f4f018 */
[----:B------:R-:W-:Y:S01]  /*0e50*/  @UP1 ULDC.64 UR10, c[0x0][0xa18] ;  /* 0x00028600000a1ab9 */ /* 0x000fe20000000a00 */
[----:B0-2-4-:R-:W-:Y:S02]  /*0e60*/  IMAD.U32 R2, RZ, RZ, UR8 ;  /* 0x00000008ff027e24 */ /* 0x015fe4000f8e00ff */
[----:B------:R-:W-:Y:S01]  /*0e70*/  IMAD.U32 R3, RZ, RZ, UR9 ;  /* 0x00000009ff037e24 */ /* 0x000fe2000f8e00ff */
[----:B------:R-:W-:-:S04]  /*0e80*/  @UP1 UIMAD.WIDE UR8, UR6, 0x4, UR10 ;  /* 0x00000004060818a5 */ /* 0x000fc8000f8e020a */
[----:B------:R-:W2:Y:S02]  /*0e90*/  @P0 LDG.E R2, desc[UR36][R2.64] ;  /* 0x0000002402020981 */ /* 0x000ea4000c1e1900 */
[----:B------:R-:W-:Y:S02]  /*0ea0*/  IMAD.U32 R4, RZ, RZ, UR8 ;  /* 0x00000008ff047e24 */ /* 0x000fe4000f8e00ff */
[----:B------:R-:W-:Y:S01]  /*0eb0*/  IMAD.U32 R5, RZ, RZ, UR9 ;  /* 0x00000009ff057e24 */ /* 0x000fe2000f8e00ff */
[----:B------:R-:W-:-:S04]  /*0ec0*/  ULDC.64 UR8, c[0x0][0x418] ;  /* 0x0001060000087ab9 */ /* 0x000fc80000000a00 */
[----:B---3--:R-:W3:Y:S01]  /*0ed0*/  @P2 LDG.E R4, desc[UR36][R4.64] ;  /* 0x0000002404042981 */ /* 0x008ee2000c1e1900 */
[----:B------:R-:W-:Y:S01]  /*0ee0*/  UISETP.NE.U32.AND UP0, UPT, UR8, URZ, UPT ;  /* 0x0000003f0800728c */ /* 0x000fe2000bf05070 */
[----:B------:R-:W-:Y:S01]  /*0ef0*/  IMAD.U32 R206, RZ, RZ, UR7 ;  /* 0x00000007ffce7e24 */ /* 0x000fe2000f8e00ff */
[----:B------:R-:W-:Y:S02]  /*0f00*/  UMOV UR43, URZ ;  /* 0x0000003f002b7c82 */ /* 0x000fe40008000000 */
[----:B------:R-:W-:-:S03]  /*0f10*/  UISETP.NE.AND.EX UP0, UPT, UR9, URZ, UPT, UP0 ;  /* 0x0000003f0900728c */ /* 0x000fc6000bf05300 */
[----:B------:R-:W-:Y:S01]  /*0f20*/  ULDC.64 UR8, c[0x0][0xa20] ;  /* 0x0002880000087ab9 */ /* 0x000fe20000000a00 */
[----:B------:R-:W-:Y:S01]  /*0f30*/  USEL UR4, UR4, 0x1, UP0 ;  /* 0x0000000104047887 */ /* 0x000fe20008000000 */
[----:B------:R-:W-:Y:S01]  /*0f40*/  ISETP.NE.U32.AND P1, PT, RZ, UR8, PT ;  /* 0x00000008ff007c0c */ /* 0x000fe2000bf25070 */
[----:B------:R-:W-:Y:S02]  /*0f50*/  ULDC UR8, c[0x0][0x2f0] ;  /* 0x0000bc0000087ab9 */ /* 0x000fe40000000800 */
[----:B------:R-:W-:Y:S01]  /*0f60*/  UIMAD UR4, UR4, UR8, URZ ;  /* 0x00000008040472a4 */ /* 0x000fe2000f8e023f */
[----:B------:R-:W-:Y:S02]  /*0f70*/  ISETP.NE.AND.EX P1, PT, RZ, UR9, PT, P1 ;  /* 0x00000009ff007c0c */ /* 0x000fe4000bf25310 */
[----:B--2---:R-:W-:Y:S02]  /*0f80*/  @P0 R2UR UR43, R2 ;  /* 0x00000000022b02ca */ /* 0x004fe400000e0000 */
[----:B---3--:R-:W-:Y:S01]  /*0f90*/  @P2 R2UR UR42, R4 ;  /* 0x00000000042a22ca */ /* 0x008fe200000e0000 */
[----:B-1----:R-:W-:-:S14]  /*0fa0*/  @P2 BRA `(.L_x_1244) ;  /* 0x0000000000382947 */ /* 0x002fdc0003800000 */
[----:B------:R-:W-:Y:S01]  /*0fb0*/  ULDC.64 UR8, c[0x0][0xa00] ;  /* 0x0002800000087ab9 */ /* 0x000fe20000000a00 */
[----:B------:R-:W-:Y:S01]  /*0fc0*/  ULDC UR42, c[0x0][0x288] ;  /* 0x0000a200002a7ab9 */ /* 0x000fe20000000800 */
[----:B------:R-:W-:-:S04]  /*0fd0*/  ISETP.NE.U32.AND P0, PT, RZ, UR8, PT ;  /* 0x00000008ff007c0c */ /* 0x000fc8000bf05070 */
[----:B------:R-:W-:-:S13]  /*0fe0*/  ISETP.NE.AND.EX P0, PT, RZ, UR9, PT, P0 ;  /* 0x00000009ff007c0c */ /* 0x000fda000bf05300 */
[----:B------:R-:W-:Y:S05]  /*0ff0*/  @!P0 BRA `(.L_x_1244) ;  /* 0x0000000000248947 */ /* 0x000fea0003800000 */
[----:B------:R-:W-:Y:S02]  /*1000*/  ULDC.64 UR8, c[0x0][0xa00] ;  /* 0x0002800000087ab9 */ /* 0x000fe40000000a00 */
        /* <DEDUP_REMOVED lines=8> */
.L_x_1244:
[----:B------:R-:W-:Y:S01]  /*1090*/  MOV R208, UR6 ;  /* 0x0000000600d07c02 */ /* 0x000fe20008000f00 */
[----:B------:R-:W-:Y:S06]  /*10a0*/  @!P1 BRA `(.L_x_1245) ;  /* 0x00000000001c9947 */ /* 0x000fec0003800000 */
[----:B------:R-:W-:Y:S02]  /*10b0*/  ULDC.64 UR8, c[0x0][0xa20] ;  /* 0x0002880000087ab9 */ /* 0x000fe40000000a00 */
[----:B------:R-:W-:-:S06]  /*10c0*/  UIMAD.WIDE UR6, UR6, 0x4, UR8 ;  /* 0x00000004060678a5 */ /* 0x000fcc000f8e0208 */
[----:B------:R-:W-:Y:S02]  /*10d0*/  IMAD.U32 R2, RZ, RZ, UR6 ;  /* 0x00000006ff027e24 */ /* 0x000fe4000f8e00ff */
[----:B------:R-:W-:-:S05]  /*10e0*/  IMAD.U32 R3, RZ, RZ, UR7 ;  /* 0x00000007ff037e24 */ /* 0x000fca000f8e00ff */
[----:B------:R-:W2:Y:S02]  /*10f0*/  LDG.E R2, desc[UR36][R2.64] ;  /* 0x0000002402027981 */ /* 0x000ea4000c1e1900 */
[----:B--2---:R-:W-:Y:S01]  /*1100*/  R2UR UR4, R2 ;  /* 0x00000000020472ca */ /* 0x004fe200000e0000 */
[----:B------:R-:W-:-:S14]  /*1110*/  BRA `(.L_x_1246) ;  /* 0x0000000000347947 */ /* 0x000fdc0003800000 */
.L_x_1245:
[----:B------:R-:W-:Y:S02]  /*1120*/  ULDC.64 UR8, c[0x0][0xa08] ;  /* 0x0002820000087ab9 */ /* 0x000fe40000000a00 */
        /* <DEDUP_REMOVED lines=12> */
.L_x_1246:
[----:B------:R-:W-:Y:S01]  /*11f0*/  ULDC UR6, c[0x0][0x448] ;  /* 0x0001120000067ab9 */ /* 0x000fe20000000800 */
[----:B------:R-:W-:Y:S02]  /*1200*/  USHF.L.U32 UR61, UR5, 0x7, URZ ;  /* 0x00000007053d7899 */ /* 0x000fe4000800063f */
[----:B------:R-:W-:Y:S02]  /*1210*/  UISETP.NE.AND UP0, UPT, UR6, 0x1, UPT ;  /* 0x000000010600788c */ /* 0x000fe4000bf05270 */
[----:B------:R-:W-:Y:S02]  /*1220*/  UIADD3 UR43, -UR43, UR4, URZ ;  /* 0x000000042b2b7290 */ /* 0x000fe4000fffe13f */
[----:B------:R-:W-:Y:S02]  /*1230*/  UIADD3 UR8, UR61, 0x7f, URZ ;  /* 0x0000007f3d087890 */ /* 0x000fe4000fffe03f */
[----:B------:R-:W-:Y:S02]  /*1240*/  UP2UR UR4, UPR, URZ, 0x1 ;  /* 0x000000013f047883 */ /* 0x000fe40008000000 */
[----:B------:R-:W-:-:S03]  /*1250*/  UIADD3 UR9, UR43, 0x1, -UR42 ;  /* 0x000000012b097890 */ /* 0x000fc6000fffe82a */
[----:B------:R-:W-:Y:S01]  /*1260*/  @UP0 ULDC UR6, c[0x0][0x44c] ;  /* 0x0001130000060ab9 */ /* 0x000fe20000000800 */
[----:B------:R-:W-:Y:S01]  /*1270*/  IMAD.U32 R22, RZ, RZ, UR4 ;  /* 0x00000004ff167e24 */ /* 0x000fe2000f8e00ff */
[----:B------:R-:W-:Y:S01]  /*1280*/  UIMAD.WIDE.U32 UR6, UR8, UR6, URZ ;  /* 0x00000006080672a5 */ /* 0x000fe2000f8e003f */
[----:B------:R-:W-:Y:S01]  /*1290*/  @UP0 ULDC UR10, c[0x0][0x450] ;  /* 0x00011400000a0ab9 */ /* 0x000fe20000000800 */
[----:B------:R-:W-:Y:S02]  /*12a0*/  ULDC.64 UR4, c[0x0][0x9e0] ;  /* 0x0002780000047ab9 */ /* 0x000fe40000000a00 */
[----:B------:R-:W-:Y:S02]  /*12b0*/  @UP0 USHF.R.U32.HI UR8, URZ, UR10, UR7 ;  /* 0x0000000a3f080299 */ /* 0x000fe40008011607 */
[----:B------:R-:W-:Y:S02]  /*12c0*/  UISETP.GE.AND UP0, UPT, UR5, 0x1, UPT ;  /* 0x000000010500788c */ /* 0x000fe4000bf06270 */
[----:B------:R-:W-:-:S02]  /*12d0*/  UIADD3 UR8, UR9, UR8, URZ ;  /* 0x0000000809087290 */ /* 0x000fc4000fffe03f */
[----:B------:R-:W-:Y:S02]  /*12e0*/  UP2UR UR60, UPR, URZ, 0x1 ;  /* 0x000000013f3c7883 */ /* 0x000fe40008000000 */
[----:B------:R-:W-:Y:S01]  /*12f0*/  PLOP3.LUT P0, PT, PT, PT, UP0, 0x40, 0x0 ;  /* 0x000000000000781c */ /* 0x000fe20003f0e808 */
[----:B------:R-:W-:-:S06]  /*1300*/  UIADD3 UR4, UR8, UR4, URZ ;  /* 0x0000000408047290 */ /* 0x000fcc000fffe03f */
[----:B------:R-:W-:-:S06]  /*1310*/  IMAD.U32 R0, RZ, RZ, UR4 ;  /* 0x00000004ff007e24 */ /* 0x000fcc000f8e00ff */
[----:B------:R-:W-:Y:S05]  /*1320*/  @P0 BRA `(.L_x_1247) ;  /* 0x0000000000400947 */ /* 0x000fea0003800000 */
        /* <DEDUP_REMOVED lines=10> */
.L_x_1248:
[----:B------:R-:W-:-:S11]  /*13d0*/  UISETP.NE.AND UP0, UPT, UR5, 0x1, UPT ;  /* 0x000000010500788c */ /* 0x000fd6000bf05270 */
[----:B------:R-:W-:Y:S02]  /*13e0*/  @UP0 ULDC.64 UR8, c[0x0][0x9e8] ;  /* 0x00027a0000080ab9 */ /* 0x000fe40000000a00 */
[----:B------:R-:W-:-:S04]  /*13f0*/  UIMAD.WIDE.U32 UR6, UR4, UR8, URZ ;  /* 0x00000008040672a5 */ /* 0x000fc8000f8e003f */
[----:B------:R-:W-:-:S12]  /*1400*/  @UP0 USHF.R.U32.HI UR4, URZ, UR9, UR7 ;  /* 0x000000093f040299 */ /* 0x000fd80008011607 */
.L_x_1249:
[----:B------:R-:W-:-:S06]  /*1410*/  UIMAD UR4, UR4, UR5, UR5 ;  /* 0x00000005040472a4 */ /* 0x000fcc000f8e0205 */
[----:B------:R-:W-:-:S07]  /*1420*/  VIMNMX R0, R0, UR4, PT ;  /* 0x0000000400007c48 */ /* 0x000fce000bfe0100 */
.L_x_1247:
[----:B------:R-:W-:Y:S01]  /*1430*/  R2UR UR4, R22 ;  /* 0x00000000160472ca */ /* 0x000fe200000e0000 */
[----:B------:R-:W-:Y:S01]  /*1440*/  UMOV UR9, UR61 ;  /* 0x0000003d00097c82 */ /* 0x000fe20008000000 */
[----:B------:R-:W-:Y:S01]  /*1450*/  VIADD R0, R0, 0x3f ;  /* 0x0000003f00007836 */ /* 0x000fe20000000000 */
[----:B------:R-:W-:Y:S01]  /*1460*/  UIADD3 UR41, UR43, -UR42, URZ ;  /* 0x8000002a2b297290 */ /* 0x000fe2000fffe03f */
[----:B------:R-:W-:-:S03]  /*1470*/  ULDC UR10, c[0x0][0x9dc] ;  /* 0x00027700000a7ab9 */ /* 0x000fc60000000800 */
[----:B------:R-:W-:-:S04]  /*1480*/  SHF.R.S32.HI R3, RZ, 0x1f, R0 ;  /* 0x0000001fff037819 */ /* 0x000fc80000011400 */
[----:B------:R-:W-:Y:S02]  /*1490*/  LEA.HI R3, R3, R0, RZ, 0x6 ;  /* 0x0000000003037211 */ /* 0x000fe400078f30ff */
[----:B------:R-:W-:Y:S02]  /*14a0*/  UISETP.NE.AND UP0, UPT, UR4, URZ, UPT ;  /* 0x0000003f0400728c */ /* 0x000fe4000bf05270 */
[----:B------:R-:W-:Y:S01]  /*14b0*/  UIADD3 UR4, UR43, 0x3f, URZ ;  /* 0x0000003f2b047890 */ /* 0x000fe2000fffe03f */
        /* <DEDUP_REMOVED lines=24> */
.L_x_1251:
[----:B------:R-:W-:-:S11]  /*1640*/  UISETP.NE.AND UP0, UPT, UR5, 0x1, UPT ;  /* 0x000000010500788c */ /* 0x000fd6000bf05270 */
[----:B------:R-:W-:Y:S02]  /*1650*/  @UP0 ULDC.64 UR10, c[0x0][0x9e8] ;  /* 0x00027a00000a0ab9 */ /* 0x000fe40000000a00 */
[----:B------:R-:W-:-:S04]  /*1660*/  UIMAD.WIDE.U32 UR6, UR4, UR10, URZ ;  /* 0x0000000a040672a5 */ /* 0x000fc8000f8e003f */
[----:B------:R-:W-:-:S12]  /*1670*/  @UP0 USHF.R.U32.HI UR4, URZ, UR11, UR7 ;  /* 0x0000000b3f040299 */ /* 0x000fd80008011607 */
.L_x_1252:
[----:B------:R-:W-:-:S04]  /*1680*/  UIMAD UR4, UR4, UR5, URZ ;  /* 0x00000005040472a4 */ /* 0x000fc8000f8e023f */
[----:B------:R-:W-:-:S04]  /*1690*/  UISETP.LT.AND UP0, UPT, UR9, UR4, UPT ;  /* 0x000000040900728c */ /* 0x000fc8000bf01270 */
[----:B------:R-:W-:-:S12]  /*16a0*/  USEL UR9, UR9, UR4, !UP0 ;  /* 0x0000000409097287 */ /* 0x000fd8000c000000 */
.L_x_1250:
[----:B------:R-:W-:Y:S01]  /*16b0*/  USHF.R.S32.HI UR4, URZ, 0x1f, UR9 ;  /* 0x0000001f3f047899 */ /* 0x000fe20008011409 */
[----:B------:R-:W-:Y:S02]  /*16c0*/  PLOP3.LUT P0, PT, PT, PT, PT, 0x80, 0x0 ;  /* 0x000000000000781c */ /* 0x000fe40003f0f070 */
[----:B------:R-:W-:Y:S02]  /*16d0*/  CS2R R2, SRZ ;  /* 0x0000000000027805 */ /* 0x000fe4000001ff00 */
[----:B------:R-:W-:Y:S01]  /*16e0*/  MOV R0, RZ ;  /* 0x000000ff00007202 */ /* 0x000fe20000000f00 */
        /* <DEDUP_REMOVED lines=29> */
[----:B------:R-:W-:Y:S01]  /*18c0*/  CS2R R104, SRZ ;  /* 0x0000000000687805 */ /* 0x000fe2000001ff00 */
[----:B------:R-:W-:Y:S01]  /*18d0*/  IMAD.MOV.U32 R166, RZ, RZ, RZ ;  /* 0x000000ffffa67224 */ /* 0x000fe200078e00ff */
        /* <DEDUP_REMOVED lines=36> */
[----:B------:R-:W-:Y:S01]  /*1b20*/  IMAD.MOV.U32 R8, RZ, RZ, RZ ;  /* 0x000000ffff087224 */ /* 0x000fe200078e00ff */
        /* <DEDUP_REMOVED lines=35> */
.L_x_1254:
        /* <DEDUP_REMOVED lines=11> */
.L_x_1446:
[----:B------:R-:W-:Y:S05]  /*1e10*/  @!P0 BRA `(.L_x_1256) ;  /* 0x0000000000048947 */ /* 0x000fea0003800000 */
[----:B------:R-:W-:Y:S01]  /*1e20*/  BPT.TRAP 0x1 ;  /* 0x000000040000795c */ /* 0x000fe20000300000 */
.L_x_1256:
[----:B0-----:R-:W-:Y:S01]  /*1e30*/  IMAD.U32 R0, RZ, RZ, UR39 ;  /* 0x00000027ff007e24 */ /* 0x001fe2000f8e00ff */
[----:B------:R-:W-:-:S04]  /*1e40*/  MOV R3, UR38 ;  /* 0x0000002600037c02 */ /* 0x000fc80008000f00 */
[----:B------:R-:W-:Y:S02]  /*1e50*/  LEA R3, R3, UR40, 0x3 ;  /* 0x0000002803037c11 */ /* 0x000fe4000f8e18ff */
[----:B------:R-:W-:-:S04]  /*1e60*/  SHF.L.U32 R0, R0, 0x1f, RZ ;  /* 0x0000001f00007819 */ /* 0x000fc800000006ff */
[----:B------:R0:W1:Y:S01]  /*1e70*/  SYNCS.PHASECHK.TRANS64.TRYWAIT P1, [R3+URZ+0x30830], R0 ;  /* 0x03083000030075a7 */ /* 0x000062000802017f */
[----:B------:R-:W-:Y:S05]  /*1e80*/  @!P0 BRA `(.L_x_1257) ;  /* 0x0000000000048947 */ /* 0x000fea0003800000 */
[----:B------:R-:W-:Y:S01]  /*1e90*/  BPT.TRAP 0x1 ;  /* 0x000000040000795c */ /* 0x000fe20000300000 */
.L_x_1257:
[----:B-1----:R-:W-:Y:S05]  /*1ea0*/  @P1 BRA `(.L_x_1258) ;  /* 0x0000000000081947 */ /* 0x002fea0003800000 */
[----:B------:R-:W1:Y:S02]  /*1eb0*/  SYNCS.PHASECHK.TRANS64.TRYWAIT P1, [R3+URZ+0x30830], R0 ;  /* 0x03083000030075a7 */ /* 0x000e64000802017f */
[----:B-1----:R-:W-:Y:S05]  /*1ec0*/  @!P1 BRA `(.L_x_1259) ;  /* 0x0000014400d89947 */ /* 0x002fea0003800000 */
.L_x_1258:
        /* <DEDUP_REMOVED lines=13> */
[----:B------:R-:W-:Y:S01]  /*1fa0*/  ULOP3.LUT UR4, UR44, 0x10000, URZ, 0xfc, !UPT ;  /* 0x000100002c047892 */ /* 0x000fe2000f8efc3f */
[----:B------:R-:W-:Y:S01]  /*1fb0*/  UMOV UR13, 0x40000040 ;  /* 0x40000040000d7882 */ /* 0x000fe20000000000 */
[----:B------:R-:W-:Y:S02]  /*1fc0*/  UMOV UR15, 0x40000040 ;  /* 0x40000040000f7882 */ /* 0x000fe40000000000 */
[----:B------:R-:W-:Y:S01]  /*1fd0*/  IMAD.U32 R20, RZ, RZ, UR5 ;  /* 0x00000005ff147e24 */ /* 0x000fe2000f8e00ff */
[----:B------:R-:W-:Y:S02]  /*1fe0*/  ULEA UR5, UR38, UR5, 0xb ;  /* 0x0000000526057291 */ /* 0x000fe4000f8e583f */
[----:B------:R-:W-:Y:S01]  /*1ff0*/  UMOV UR8, UR4 ;  /* 0x0000000400087c82 */ /* 0x000fe20008000000 */
[----:B------:R-:W-:Y:S01]  /*2000*/  UIADD3 UR6, UR4, 0x2, URZ ;  /* 0x0000000204067890 */ /* 0x000fe2000fffe03f */
[----:B------:R-:W-:Y:S01]  /*2010*/  IMAD.U32 R16, RZ, RZ, UR8 ;  /* 0x00000008ff107e24 */ /* 0x000fe2000f8e00ff */
[----:B------:R-:W-:-:S02]  /*2020*/  UIADD3 UR7, UR5, 0x2, URZ ;  /* 0x0000000205077890 */ /* 0x000fc4000fffe03f */
[----:B------:R-:W-:Y:S01]  /*2030*/  UMOV UR10, UR5 ;  /* 0x00000005000a7c82 */ /* 0x000fe20008000000 */
[----:B------:R-:W-:Y:S01]  /*2040*/  UIADD3 UR56, UR4, 0x404, URZ ;  /* 0x0000040404387890 */ /* 0x000fe2000fffe03f */
        /* <DEDUP_REMOVED lines=9> */
[----:B------:R-:W-:-:S02]  /*20e0*/  UIADD3 UR58, UR5, 0x204, URZ ;  /* 0x00000204053a7890 */ /* 0x000fc4000fffe03f */
[----:B------:R-:W-:Y:S02]  /*20f0*/  UIADD3 UR52, UR4, 0x406, URZ ;  /* 0x0000040604347890 */ /* 0x000fe4000fffe03f */
        /* <DEDUP_REMOVED lines=67> */
[----:B------:R-:W-:Y:S02]  /*2530*/  IMAD.U32 R6, RZ, RZ, UR8 ;  /* 0x00000008ff067e24 */ /* 0x000fe4000f8e00ff */
        /* <DEDUP_REMOVED lines=41> */
.L_x_1260:
[----:B------:R-:W-:Y:S01]  /*27d0*/  R2UR UR4, R22 ;  /* 0x00000000160472ca */ /* 0x000fe200000e0000 */
[----:B------:R-:W2:Y:S01]  /*27e0*/  S2UR UR7, SR_CgaCtaId ;  /* 0x00000000000779c3 */ /* 0x000ea20000008800 */
[----:B01----:R-:W-:Y:S01]  /*27f0*/  VIADD R0, R200, UR61 ;  /* 0x0000003dc8007c36 */ /* 0x003fe20008000000 */
[----:B------:R-:W-:Y:S01]  /*2800*/  ULDC UR5, c[0x0][0x9d8] ;  /* 0x0002760000057ab9 */ /* 0x000fe20000000800 */
[----:B------:R-:W-:Y:S01]  /*2810*/  UISETP.NE.AND UP0, UPT, UR60, URZ, UPT ;  /* 0x0000003f3c00728c */ /* 0x000fe2000bf05270 */
[----:B------:R-:W-:Y:S01]  /*2820*/  FMUL.FTZ R31, R31, UR5 ;  /* 0x000000051f1f7c20 */ /* 0x000fe20008410000 */
[----:B------:R-:W-:Y:S01]  /*2830*/  FMUL.FTZ R24, R24, UR5 ;  /* 0x0000000518187c20 */ /* 0x000fe20008410000 */
[----:B------:R-:W-:Y:S01]  /*2840*/  MOV R2, R0 ;  /* 0x0000000000027202 */ /* 0x000fe20000000f00 */
[----:B------:R-:W-:Y:S01]  /*2850*/  FMUL.FTZ R25, R25, UR5 ;  /* 0x0000000519197c20 */ /* 0x000fe20008410000 */
[----:B------:R0:W1:Y:S01]  /*2860*/  MUFU.TANH R21, R31 ;  /* 0x0000001f00157308 */ /* 0x0000620000002400 */
[----:B------:R-:W-:Y:S01]  /*2870*/  FMUL.FTZ R27, R27, UR5 ;  /* 0x000000051b1b7c20 */ /* 0x000fe20008410000 */
[----:B------:R-:W-:Y:S01]  /*2880*/  FMUL.FTZ R28, R28, UR5 ;  /* 0x000000051c1c7c20 */ /* 0x000fe20008410000 */
[----:B------:R-:W-:Y:S01]  /*2890*/  FMUL.FTZ R29, R29, UR5 ;  /* 0x000000051d1d7c20 */ /* 0x000fe20008410000 */
[----:B------:R-:W-:Y:S01]  /*28a0*/  UISETP.NE.AND UP1, UPT, UR4, URZ, UPT ;  /* 0x0000003f0400728c */ /* 0x000fe2000bf25270 */
[----:B------:R-:W-:Y:S01]  /*28b0*/  R2UR UR4, R3 ;  /* 0x00000000030472ca */ /* 0x000fe200000e0000 */
[----:B------:R-:W-:Y:S01]  /*28c0*/  FMUL.FTZ R32, R32, UR5 ;  /* 0x0000000520207c20 */ /* 0x000fe20008410000 */
[----:B------:R-:W-:Y:S01]  /*28d0*/  FMUL.FTZ R33, R33, UR5 ;  /* 0x0000000521217c20 */ /* 0x000fe20008410000 */
[----:B------:R-:W-:Y:S01]  /*28e0*/  FMUL.FTZ R34, R34, UR5 ;  /* 0x0000000522227c20 */ /* 0x000fe20008410000 */
[----:B------:R-:W-:Y:S01]  /*28f0*/  FMUL.FTZ R35, R35, UR5 ;  /* 0x0000000523237c20 */ /* 0x000fe20008410000 */
[----:B------:R-:W-:Y:S01]  /*2900*/  PLOP3.LUT P1, PT, PT, PT, UP1, 0x80, 0x0 ;  /* 0x000000000000781c */ /* 0x000fe20003f2f018 */
[----:B------:R-:W-:Y:S01]  /*2910*/  FMUL.FTZ R36, R36, UR5 ;  /* 0x0000000524247c20 */ /* 0x000fe20008410000 */
[----:B------:R-:W-:Y:S01]  /*2920*/  PLOP3.LUT P2, PT, PT, PT, UP1, 0x80, 0x0 ;  /* 0x000000000000781c */ /* 0x000fe20003f4f018 */
[----:B------:R-:W-:Y:S01]  /*2930*/  FMUL.FTZ R37, R37, UR5 ;  /* 0x0000000525257c20 */ /* 0x000fe20008410000 */
[----:B------:R-:W-:Y:S01]  /*2940*/  FMUL.FTZ R39, R39, UR5 ;  /* 0x0000000527277c20 */ /* 0x000fe20008410000 */
[----:B------:R-:W-:Y:S01]  /*2950*/  @UP1 ULDC UR6, c[0x0][0x44c] ;  /* 0x0001130000061ab9 */ /* 0x000fe20000000800 */
[----:B------:R-:W-:Y:S01]  /*2960*/  FMUL.FTZ R40, R40, UR5 ;  /* 0x0000000528287c20 */ /* 0x000fe20008410000 */
[----:B------:R-:W-:Y:S01]  /*2970*/  FMUL.FTZ R41, R41, UR5 ;  /* 0x0000000529297c20 */ /* 0x000fe20008410000 */
[----:B------:R-:W-:Y:S01]  /*2980*/  UIADD3 UR4, UR4, 0x30840, URZ ;  /* 0x0003084004047890 */ /* 0x000fe2000fffe03f */
[----:B------:R-:W-:Y:S01]  /*2990*/  FMUL.FTZ R42, R42, UR5 ;  /* 0x000000052a2a7c20 */ /* 0x000fe20008410000 */
[----:B------:R-:W-:Y:S01]  /*29a0*/  FMUL.FTZ R43, R43, UR5 ;  /* 0x000000052b2b7c20 */ /* 0x000fe20008410000 */
[----:B------:R-:W-:Y:S01]  /*29b0*/  FMUL.FTZ R44, R44, UR5 ;  /* 0x000000052c2c7c20 */ /* 0x000fe20008410000 */
[----:B--2---:R-:W-:Y:S01]  /*29c0*/  UPRMT UR4, UR7, 0x654, UR4 ;  /* 0x0000065407047896 */ /* 0x004fe20008000004 */
[----:B------:R-:W-:Y:S01]  /*29d0*/  @P1 IMAD.HI.U32 R3, R0, UR6, RZ ;  /* 0x0000000600031c27 */ /* 0x000fe2000f8e00ff */
[----:B------:R-:W-:-:S03]  /*29e0*/  @UP1 ULDC UR6, c[0x0][0x450] ;  /* 0x0001140000061ab9 */ /* 0x000fc60000000800 */
[----:B------:R-:W-:Y:S01]  /*29f0*/  FMUL.FTZ R45, R45, UR5 ;  /* 0x000000052d2d7c20 */ /* 0x000fe20008410000 */
[----:B------:R-:W-:Y:S01]  /*2a00*/  FMUL.FTZ R46, R46, UR5 ;  /* 0x000000052e2e7c20 */ /* 0x000fe20008410000 */
[----:B------:R-:W-:Y:S01]  /*2a10*/  FMUL.FTZ R47, R47, UR5 ;  /* 0x000000052f2f7c20 */ /* 0x000fe20008410000 */
[----:B------:R-:W-:Y:S01]  /*2a20*/  @P2 SHF.R.U32.HI R2, RZ, UR6, R3 ;  /* 0x00000006ff022c19 */ /* 0x000fe20008011603 */
[----:B------:R-:W-:Y:S02]  /*2a30*/  IMAD.MOV.U32 R3, RZ, RZ, -0x40 ;  /* 0xffffffc0ff037424 */ /* 0x000fe400078e00ff */
[----:B------:R-:W-:Y:S01]  /*2a40*/  FMUL.FTZ R48, R48, UR5 ;  /* 0x0000000530307c20 */ /* 0x000fe20008410000 */
[----:B------:R-:W-:Y:S01]  /*2a50*/  FMUL.FTZ R49, R49, UR5 ;  /* 0x0000000531317c20 */ /* 0x000fe20008410000 */
[----:B------:R-:W-:Y:S01]  /*2a60*/  FMUL.FTZ R50, R50, UR5 ;  /* 0x0000000532327c20 */ /* 0x000fe20008410000 */
[----:B------:R-:W2:Y:S01]  /*2a70*/  SHFL.IDX PT, R5, R2, RZ, 0x1c1f ;  /* 0x001c1fff02057589 */ /* 0x000ea200000e0000 */
[----:B0-----:R-:W-:-:S02]  /*2a80*/  IMAD R31, R62, R3, 0x40 ;  /* 0x000000403e1f7424 */ /* 0x001fc400078e0203 */
[----:B------:R-:W-:Y:S01]  /*2a90*/  FMUL.FTZ R51, R51, UR5 ;  /* 0x0000000533337c20 */ /* 0x000fe20008410000 */
[----:B------:R-:W-:Y:S01]  /*2aa0*/  FMUL.FTZ R52, R52, UR5 ;  /* 0x0000000534347c20 */ /* 0x000fe20008410000 */
[----:B------:R-:W-:Y:S01]  /*2ab0*/  FMUL.FTZ R53, R53, UR5 ;  /* 0x0000000535357c20 */ /* 0x000fe20008410000 */
[----:B------:R-:W-:Y:S02]  /*2ac0*/  VIADD R0, R31, 0x1 ;  /* 0x000000011f007836 */ /* 0x000fe40000000000 */
[----:B------:R-:W-:Y:S01]  /*2ad0*/  FMUL.FTZ R54, R54, UR5 ;  /* 0x0000000536367c20 */ /* 0x000fe20008410000 */
[----:B------:R-:W-:Y:S01]  /*2ae0*/  FMUL.FTZ R55, R55, UR5 ;  /* 0x0000000537377c20 */ /* 0x000fe20008410000 */
[----:B------:R-:W-:Y:S01]  /*2af0*/  IMAD.U32 R4, RZ, RZ, UR42 ;  /* 0x0000002aff047e24 */ /* 0x000fe2000f8e00ff */
[----:B------:R-:W-:Y:S01]  /*2b00*/  PLOP3.LUT P1, PT, PT, PT, UP0, 0x40, 0x0 ;  /* 0x000000000000781c */ /* 0x000fe20003f2e808 */
[----:B------:R-:W-:Y:S01]  /*2b10*/  IMAD R3, R19, -0x2, R0 ;  /* 0xfffffffe13037824 */ /* 0x000fe200078e0200 */
[----:B------:R-:W0:Y:S01]  /*2b20*/  MUFU.TANH R24, R24 ;  /* 0x0000001800187308 */ /* 0x000e220000002400 */
[----:B------:R-:W-:Y:S01]  /*2b30*/  FMUL.FTZ R26, R26, UR5 ;  /* 0x000000051a1a7c20 */ /* 0x000fe20008410000 */
[----:B------:R-:W-:Y:S01]  /*2b40*/  ULDC UR7, c[0x0][0x9dc] ;  /* 0x0002770000077ab9 */ /* 0x000fe20000000800 */
[----:B------:R-:W-:Y:S01]  /*2b50*/  SYNCS.ARRIVE.TRANS64.RED.A1T0 RZ, [UR4], RZ ;  /* 0x000000ffffff79a7 */ /* 0x000fe20008100404 */
[----:B------:R-:W-:Y:S01]  /*2b60*/  FMUL.FTZ R38, R38, UR5 ;  /* 0x0000000526267c20 */ /* 0x000fe20008410000 */
[----:B------:R-:W-:Y:S01]  /*2b70*/  ULOP3.LUT UR4, URZ, UR7, URZ, 0x33, !UPT ;  /* 0x000000073f047292 */ /* 0x000fe2000f8e333f */
[----:B------:R-:W-:Y:S01]  /*2b80*/  IADD3 R3, -R4, UR43, R3 ;  /* 0x0000002b04037c10 */ /* 0x000fe2000fffe103 */
[----:B------:R-:W-:Y:S01]  /*2b90*/  VIADD R0, R31, UR43 ;  /* 0x0000002b1f007c36 */ /* 0x000fe20008000000 */
[----:B------:R-:W3:Y:S01]  /*2ba0*/  MUFU.TANH R25, R25 ;  /* 0x0000001900197308 */ /* 0x000ee20000002400 */
[----:B------:R-:W-:Y:S01]  /*2bb0*/  ULDC UR14, c[0x0][0x9e0] ;  /* 0x00027800000e7ab9 */ /* 0x000fe20000000800 */
[----:B------:R-:W-:Y:S01]  /*2bc0*/  FMUL.FTZ R30, R30, UR5 ;  /* 0x000000051e1e7c20 */ /* 0x000fe20008410000 */
[----:B------:R-:W-:-:S02]  /*2bd0*/  VIADD R57, R3, UR14 ;  /* 0x0000000e03397c36 */ /* 0x000fc40008000000 */
[----:B------:R-:W-:-:S03]  /*2be0*/  VIADD R58, R3, UR4 ;  /* 0x00000004033a7c36 */ /* 0x000fc60008000000 */
[----:B------:R-:W4:Y:S01]  /*2bf0*/  MUFU.TANH R27, R27 ;  /* 0x0000001b001b7308 */ /* 0x000f220000002400 */
[----:B--2---:R-:W-:-:S07]  /*2c00*/  IMAD.IADD R3, R58, 0x1, R5 ;  /* 0x000000013a037824 */ /* 0x004fce00078e0205 */
[----:B------:R-:W2:Y:S08]  /*2c10*/  MUFU.TANH R28, R28 ;  /* 0x0000001c001c7308 */ /* 0x000eb00000002400 */
        /* <DEDUP_REMOVED lines=27> */
[----:B-----5:R-:W-:-:S05]  /*2dd0*/  IMAD R38, R19, -0x2, R0 ;  /* 0xfffffffe13267824 */ /* 0x020fca00078e0200 */
[----:B------:R-:W-:Y:S02]  /*2de0*/  VIADDMNMX R0, R5, R57, R38, PT ;  /* 0x0000003905007246 */ /* 0x000fe40003800126 */
[----:B-1----:R-:W-:Y:S01]  /*2df0*/  LEA R30, R62, 0xffffffc0, 0x6 ;  /* 0xffffffc03e1e7811 */ /* 0x002fe200078e30ff */
[----:B--234-:R-:W-:Y:S06]  /*2e00*/  @P1 BRA `(.L_x_1261) ;  /* 0x0000000000641947 */ /* 0x01cfec0003800000 */
[----:B------:R-:W-:Y:S01]  /*2e10*/  MOV R4, UR42 ;  /* 0x0000002a00047c02 */ /* 0x000fe20008000f00 */
[----:B------:R-:W-:Y:S03]  /*2e20*/  BSSY B0, `(.L_x_1262) ;  /* 0x0000013000007945 */ /* 0x000fe60003800000 */
[----:B------:R-:W-:-:S04]  /*2e30*/  IADD3 R5, -R4, UR43, R5 ;  /* 0x0000002b04057c10 */ /* 0x000fc8000fffe105 */
        /* <DEDUP_REMOVED lines=11> */
.L_x_1263:
[----:B------:R-:W-:Y:S02]  /*2ef0*/  ULDC UR4, c[0x0][0x9e4] ;  /* 0x0002790000047ab9 */ /* 0x000fe40000000800 */
[----:B------:R-:W-:-:S05]  /*2f00*/  IMAD.U32 R59, RZ, RZ, UR4 ;  /* 0x00000004ff3b7e24 */ /* 0x000fca000f8e00ff */
[----:B------:R-:W-:-:S13]  /*2f10*/  ISETP.NE.AND P1, PT, R59, 0x1, PT ;  /* 0x000000013b00780c */ /* 0x000fda0003f25270 */
[----:B------:R-:W1:Y:S02]  /*2f20*/  @P1 LDC.64 R60, c[0x0][0x9e8] ;  /* 0x00027a00ff3c1b82 */ /* 0x000e640000000a00 */
[----:B-1----:R-:W-:-:S05]  /*2f30*/  @P1 IMAD.HI.U32 R4, R5, R60, RZ ;  /* 0x0000003c05041227 */ /* 0x002fca00078e00ff */
[----:B------:R-:W-:-:S07]  /*2f40*/  @P1 SHF.R.U32.HI R5, RZ, R61, R4 ;  /* 0x0000003dff051219 */ /* 0x000fce0000011604 */
.L_x_1264:
[----:B------:R-:W-:Y:S05]  /*2f50*/  BSYNC B0 ;  /* 0x0000000000007941 */ /* 0x000fea0003800000 */
.L_x_1262:
[----:B------:R-:W-:-:S04]  /*2f60*/  IMAD R4, R5, R59, -R30 ;  /* 0x0000003b05047224 */ /* 0x000fc800078e0a1e */
[----:B------:R-:W-:-:S05]  /*2f70*/  IMAD R4, R19, -0x2, R4 ;  /* 0xfffffffe13047824 */ /* 0x000fca00078e0204 */
[----:B------:R-:W-:Y:S02]  /*2f80*/  VIADDMNMX R0, R4, R59, R0, PT ;  /* 0x0000003b04007246 */ /* 0x000fe40003800100 */
[----:B------:R-:W-:-:S07]  /*2f90*/  VIMNMX R3, R3, R4, !PT ;  /* 0x0000000403037248 */ /* 0x000fce0007fe0100 */
.L_x_1261:
        /* <DEDUP_REMOVED lines=12> */
[----:B------:R-:W-:Y:S02]  /*3060*/  FSEL R60, R25, -INF , !P4 ;  /* 0xff800000193c7808 */ /* 0x000fe40006000000 */
[----:B------:R-:W-:-:S02]  /*3070*/  P2R R61, PR, RZ, 0x20 ;  /* 0x00000020ff3d7803 */ /* 0x000fc40000000000 */
[----:B------:R-:W-:Y:S02]  /*3080*/  ISETP.LT.OR P3, PT, R0, 0x11, P3 ;  /* 0x000000110000780c */ /* 0x000fe40001f61670 */
[----:B------:R-:W-:Y:S02]  /*3090*/  ISETP.GT.AND P4, PT, R3, 0x9, !P6 ;  /* 0x000000090300780c */ /* 0x000fe40007784270 */
[----:B------:R-:W-:Y:S02]  /*30a0*/  ISETP.GE.AND P5, PT, R31, 0x12, PT ;  /* 0x000000121f00780c */ /* 0x000fe40003fa6270 */
[----:B0-----:R-:W-:Y:S02]  /*30b0*/  FSEL R68, R32, -INF , !P3 ;  /* 0xff80000020447808 */ /* 0x001fe40005800000 */
        /* <DEDUP_REMOVED lines=63> */
[----:B------:R-:W-:Y:S01]  /*34b0*/  IMAD.U32 R2, RZ, RZ, UR42 ;  /* 0x0000002aff027e24 */ /* 0x000fe2000f8e00ff */
[----:B------:R-:W-:Y:S04]  /*34c0*/  BSSY B0, `(.L_x_1266) ;  /* 0x0000013000007945 */ /* 0x000fe80003800000 */
[----:B------:R-:W-:-:S04]  /*34d0*/  IADD3 R5, -R2, UR43, R5 ;  /* 0x0000002b02057c10 */ /* 0x000fc8000fffe105 */
        /* <DEDUP_REMOVED lines=11> */
.L_x_1267:
[----:B------:R-:W-:Y:S02]  /*3590*/  ULDC UR4, c[0x0][0x9e4] ;  /* 0x0002790000047ab9 */ /* 0x000fe40000000800 */
[----:B------:R-:W-:-:S05]  /*35a0*/  IMAD.U32 R25, RZ, RZ, UR4 ;  /* 0x00000004ff197e24 */ /* 0x000fca000f8e00ff */
[----:B------:R-:W-:-:S13]  /*35b0*/  ISETP.NE.AND P6, PT, R25, 0x1, PT ;  /* 0x000000011900780c */ /* 0x000fda0003fc5270 */
[----:B------:R-:W0:Y:S02]  /*35c0*/  @P6 LDC.64 R28, c[0x0][0x9e8] ;  /* 0x00027a00ff1c6b82 */ /* 0x000e240000000a00 */
[----:B0-----:R-:W-:-:S05]  /*35d0*/  @P6 IMAD.HI.U32 R2, R5, R28, RZ ;  /* 0x0000001c05026227 */ /* 0x001fca00078e00ff */
[----:B------:R-:W-:-:S07]  /*35e0*/  @P6 SHF.R.U32.HI R5, RZ, R29, R2 ;  /* 0x0000001dff056219 */ /* 0x000fce0000011602 */
.L_x_1268:
[----:B------:R-:W-:Y:S05]  /*35f0*/  BSYNC B0 ;  /* 0x0000000000007941 */ /* 0x000fea0003800000 */
.L_x_1266:
[----:B------:R-:W-:-:S04]  /*3600*/  IMAD R2, R5, R25, -R30 ;  /* 0x0000001905027224 */ /* 0x000fc800078e0a1e */
[----:B------:R-:W-:-:S05]  /*3610*/  IMAD R2, R19, -0x2, R2 ;  /* 0xfffffffe13027824 */ /* 0x000fca00078e0202 */
[----:B------:R-:W-:Y:S02]  /*3620*/  VIADDMNMX R0, R2, R25, R0, PT ;  /* 0x0000001902007246 */ /* 0x000fe40003800100 */
[----:B------:R-:W-:-:S07]  /*3630*/  VIMNMX R3, R3, R2, !PT ;  /* 0x0000000203037248 */ /* 0x000fce0007fe0100 */
.L_x_1265:
        /* <DEDUP_REMOVED lines=25> */
[----:B------:R-:W-:Y:S02]  /*37d0*/  ISETP.GT.AND P1, PT, R3, 0x11, !P1 ;  /* 0x000000110300780c */ /* 0x000fe40004f24270 */
[----:B------:R-:W-:Y:S02]  /*37e0*/  FMNMX.FTZ R4, R78, R4, !PT ;  /* 0x000000044e047209 */ /* 0x000fe40007810000 */
[----:B------:R-:W-:-:S02]  /*37f0*/  ISETP.LT.OR P1, PT, R0, 0x12, P1 ;  /* 0x000000120000780c */ /* 0x000fc40000f21670 */
[----:B------:R-:W-:Y:S02]  /*3800*/  FMNMX.FTZ R4, R80, R4, !PT ;  /* 0x0000000450047209 */ /* 0x000fe40007810000 */
[----:B------:R-:W-:Y:S02]  /*3810*/  FSEL R25, R35, -INF , !P1 ;  /* 0xff80000023197808 */ /* 0x000fe40004800000 */
[----:B------:R-:W-:Y:S02]  /*3820*/  ISETP.NE.AND P1, PT, R33, RZ, PT ;  /* 0x000000ff2100720c */ /* 0x000fe40003f25270 */
[C---:B------:R-:W-:Y:S02]  /*3830*/  ISETP.GT.AND P2, PT, R3.reuse, 0x8, !P2 ;  /* 0x000000080300780c */ /* 0x040fe40005744270 */
[----:B------:R-:W-:Y:S02]  /*3840*/  ISETP.GT.AND P1, PT, R3, 0x18, !P1 ;  /* 0x000000180300780c */ /* 0x000fe40004f24270 */
[----:B------:R-:W-:-:S02]  /*3850*/  FMNMX.FTZ R4, R82, R4, !PT ;  /* 0x0000000452047209 */ /* 0x000fc40007810000 */
[C---:B------:R-:W-:Y:S02]  /*3860*/  ISETP.LT.OR P1, PT, R0.reuse, 0x19, P1 ;  /* 0x000000190000780c */ /* 0x040fe40000f21670 */
[----:B------:R-:W-:Y:S02]  /*3870*/  ISETP.LT.OR P2, PT, R0, 0x9, P2 ;  /* 0x000000090000780c */ /* 0x000fe40001741670 */
[----:B------:R-:W-:Y:S02]  /*3880*/  FSEL R26, R26, -INF , !P1 ;  /* 0xff8000001a1a7808 */ /* 0x000fe40004800000 */
[----:B------:R-:W-:Y:S02]  /*3890*/  ISETP.NE.AND P1, PT, R63, RZ, PT ;  /* 0x000000ff3f00720c */ /* 0x000fe40003f25270 */
[----:B------:R-:W-:Y:S02]  /*38a0*/  FMNMX.FTZ R4, R48, R4, !PT ;  /* 0x0000000430047209 */ /* 0x000fe40007810000 */
[----:B------:R-:W-:-:S02]  /*38b0*/  ISETP.GT.AND P1, PT, R3, 0x19, !P1 ;  /* 0x000000190300780c */ /* 0x000fc40004f24270 */
[----:B------:R-:W-:Y:S02]  /*38c0*/  FSEL R18, R18, -INF , !P2 ;  /* 0xff80000012127808 */ /* 0x000fe40005000000 */
[----:B------:R-:W-:Y:S02]  /*38d0*/  ISETP.LT.OR P1, PT, R0, 0x1a, P1 ;  /* 0x0000001a0000780c */ /* 0x000fe40000f21670 */
[----:B------:R-:W-:Y:S02]  /*38e0*/  ISETP.NE.AND P2, PT, R40, RZ, PT ;  /* 0x000000ff2800720c */ /* 0x000fe40003f45270 */
[----:B------:R-:W-:Y:S02]  /*38f0*/  FSEL R27, R39, -INF , !P1 ;  /* 0xff800000271b7808 */ /* 0x000fe40004800000 */
[----:B------:R-:W-:Y:S02]  /*3900*/  ISETP.NE.AND P1, PT, R37, RZ, PT ;  /* 0x000000ff2500720c */ /* 0x000fe40003f25270 */
[----:B------:R-:W-:-:S02]  /*3910*/  FMNMX.FTZ R4, R84, R4, !PT ;  /* 0x0000000454047209 */ /* 0x000fc40007810000 */
[C---:B------:R-:W-:Y:S02]  /*3920*/  ISETP.GT.AND P1, PT, R3.reuse, 0x20, !P1 ;  /* 0x000000200300780c */ /* 0x040fe40004f24270 */
[----:B------:R-:W-:Y:S02]  /*3930*/  FMNMX.FTZ R4, R52, R4, !PT ;  /* 0x0000000434047209 */ /* 0x000fe40007810000 */
[----:B------:R-:W-:Y:S02]  /*3940*/  ISETP.LT.OR P1, PT, R0, 0x21, P1 ;  /* 0x000000210000780c */ /* 0x000fe40000f21670 */
[----:B------:R-:W-:Y:S02]  /*3950*/  FMNMX.FTZ R32, R86, R4, !PT ;  /* 0x0000000456207209 */ /* 0x000fe40007810000 */
        /* <DEDUP_REMOVED lines=8> */
[----:B------:R-:W0:Y:S01]  /*39e0*/  SHFL.BFLY PT, R31, R32, 0x2, 0x1f ;  /* 0x0c401f00201f7f89 */ /* 0x000e2200000e0000 */
[----:B------:R-:W-:Y:S02]  /*39f0*/  ISETP.LT.OR P1, PT, R0, 0x1, P1 ;  /* 0x000000010000780c */ /* 0x000fe40000f21670 */
[----:B------:R-:W-:Y:S02]  /*3a00*/  ISETP.GT.AND P3, PT, R3, 0x30, !P3 ;  /* 0x000000300300780c */ /* 0x000fe40005f64270 */
[----:B------:R-:W-:Y:S02]  /*3a10*/  FSEL R2, R56, -INF , !P1 ;  /* 0xff80000038027808 */ /* 0x000fe40004800000 */
[----:B------:R-:W-:Y:S02]  /*3a20*/  ISETP.NE.AND P1, PT, R41, RZ, PT ;  /* 0x000000ff2900720c */ /* 0x000fe40003f25270 */
[C---:B------:R-:W-:Y:S02]  /*3a30*/  ISETP.GT.AND P4, PT, R3.reuse, 0x31, !P4 ;  /* 0x000000310300780c */ /* 0x040fe40006784270 */
[----:B------:R-:W-:-:S02]  /*3a40*/  ISETP.GT.AND P1, PT, R3, 0x28, !P1 ;  /* 0x000000280300780c */ /* 0x000fc40004f24270 */
[----:B------:R-:W-:Y:S02]  /*3a50*/  ISETP.GT.AND P5, PT, R3, 0x38, !P5 ;  /* 0x000000380300780c */ /* 0x000fe40006fa4270 */
[C---:B------:R-:W-:Y:S02]  /*3a60*/  ISETP.LT.OR P1, PT, R0.reuse, 0x29, P1 ;  /* 0x000000290000780c */ /* 0x040fe40000f21670 */
[C---:B------:R-:W-:Y:S02]  /*3a70*/  ISETP.LT.OR P2, PT, R0.reuse, 0x2a, P2 ;  /* 0x0000002a0000780c */ /* 0x040fe40001741670 */
[C---:B------:R-:W-:Y:S02]  /*3a80*/  ISETP.LT.OR P3, PT, R0.reuse, 0x31, P3 ;  /* 0x000000310000780c */ /* 0x040fe40001f61670 */
[C---:B------:R-:W-:Y:S02]  /*3a90*/  ISETP.LT.OR P4, PT, R0.reuse, 0x32, P4 ;  /* 0x000000320000780c */ /* 0x040fe40002781670 */
[----:B------:R-:W-:-:S02]  /*3aa0*/  ISETP.LT.OR P5, PT, R0, 0x39, P5 ;  /* 0x000000390000780c */ /* 0x000fc40002fa1670 */
[----:B0-----:R-:W-:Y:S02]  /*3ab0*/  FMNMX.FTZ R33, R32, R31, !PT ;  /* 0x0000001f20217209 */ /* 0x001fe40007810000 */
[----:B------:R-:W-:Y:S02]  /*3ac0*/  FMNMX.FTZ R31, R2, R5, !PT ;  /* 0x00000005021f7209 */ /* 0x000fe40007810000 */
[----:B------:R-:W-:Y:S01]  /*3ad0*/  R2UR UR4, R22 ;  /* 0x00000000160472ca */ /* 0x000fe200000e0000 */
[----:B------:R-:W0:Y:S01]  /*3ae0*/  SHFL.BFLY PT, R34, R33, 0x1, 0x1f ;  /* 0x0c201f0021227f89 */ /* 0x000e2200000e0000 */
[----:B------:R-:W-:-:S04]  /*3af0*/  FMNMX.FTZ R4, R18, R31, !PT ;  /* 0x0000001f12047209 */ /* 0x000fc80007810000 */
[----:B------:R-:W-:-:S04]  /*3b00*/  FMNMX.FTZ R31, R21, R4, !PT ;  /* 0x00000004151f7209 */ /* 0x000fc80007810000 */
[----:B------:R-:W-:-:S03]  /*3b10*/  FMNMX.FTZ R30, R24, R31, !PT ;  /* 0x0000001f181e7209 */ /* 0x000fc60007810000 */
[----:B------:R-:W-:Y:S01]  /*3b20*/  UISETP.NE.AND UP1, UPT, UR4, URZ, UPT ;  /* 0x0000003f0400728c */ /* 0x000fe2000bf25270 */
[----:B------:R-:W-:Y:S02]  /*3b30*/  FMNMX.FTZ R31, R25, R30, !PT ;  /* 0x0000001e191f7209 */ /* 0x000fe40007810000 */
[----:B------:R-:W-:Y:S02]  /*3b40*/  FSEL R30, R46, -INF , !P1 ;  /* 0xff8000002e1e7808 */ /* 0x000fe40004800000 */
[----:B------:R-:W-:-:S04]  /*3b50*/  FMNMX.FTZ R32, R26, R31, !PT ;  /* 0x0000001f1a207209 */ /* 0x000fc80007810000 */
[----:B------:R-:W-:Y:S02]  /*3b60*/  FMNMX.FTZ R31, R27, R32, !PT ;  /* 0x000000201b1f7209 */ /* 0x000fe40007810000 */
[----:B------:R-:W-:Y:S01]  /*3b70*/  @UP1 ULDC UR4, c[0x0][0x44c] ;  /* 0x0001130000041ab9 */ /* 0x000fe20000000800 */
[----:B0-----:R-:W-:Y:S01]  /*3b80*/  FMNMX.FTZ R4, R33, R34, !PT ;  /* 0x0000002221047209 */ /* 0x001fe20007810000 */
[----:B------:R-:W-:Y:S01]  /*3b90*/  UIMAD.WIDE.U32 UR4, UR61, UR4, URZ ;  /* 0x000000043d0472a5 */ /* 0x000fe2000f8e003f */
[----:B------:R-:W-:Y:S01]  /*3ba0*/  FMNMX.FTZ R32, R28, R31, !PT ;  /* 0x0000001f1c207209 */ /* 0x000fe20007810000 */
[----:B------:R-:W-:Y:S01]  /*3bb0*/  @UP1 ULDC UR11, c[0x0][0x450] ;  /* 0x00011400000b1ab9 */ /* 0x000fe20000000800 */
[C---:B------:R-:W-:Y:S01]  /*3bc0*/  FSETP.NEU.FTZ.AND P1, PT, R4.reuse, -INF , PT ;  /* 0xff8000000400780b */ /* 0x040fe20003f3d000 */
[----:B------:R-:W-:Y:S01]  /*3bd0*/  FMUL.FTZ R33, R4, UR6 ;  /* 0x0000000604217c20 */ /* 0x000fe20008410000 */
[----:B------:R-:W-:Y:S01]  /*3be0*/  FSEL R31, R47, -INF , !P2 ;  /* 0xff8000002f1f7808 */ /* 0x000fe20005000000 */
[----:B------:R-:W-:-:S03]  /*3bf0*/  @UP1 USHF.R.U32.HI UR10, URZ, UR11, UR5 ;  /* 0x0000000b3f0a1299 */ /* 0x000fc60008011605 */
[----:B------:R-:W-:Y:S01]  /*3c00*/  FSEL R35, R33, RZ, P1 ;  /* 0x000000ff21237208 */ /* 0x000fe20000800000 */
[----:B------:R-:W-:Y:S01]  /*3c10*/  UIADD3 UR41, UR41, UR10, URZ ;  /* 0x0000000a29297290 */ /* 0x000fe2000fffe03f */
[----:B------:R-:W-:Y:S02]  /*3c20*/  ISETP.GT.AND P1, PT, R3, 0x39, !P6 ;  /* 0x000000390300780c */ /* 0x000fe40007724270 */
[----:B------:R-:W-:Y:S01]  /*3c30*/  FMNMX.FTZ R3, R29, R32, !PT ;  /* 0x000000201d037209 */ /* 0x000fe20007810000 */
[--C-:B------:R-:W-:Y:S01]  /*3c40*/  FFMA.FTZ R36, R36, UR6, -R35.reuse ;  /* 0x0000000624247c23 */ /* 0x100fe20008010823 */
[----:B------:R-:W-:Y:S01]  /*3c50*/  FSEL R32, R50, -INF , !P3 ;  /* 0xff80000032207808 */ /* 0x000fe20005800000 */
[--C-:B------:R-:W-:Y:S01]  /*3c60*/  FFMA.FTZ R37, R60, UR6, -R35.reuse ;  /* 0x000000063c257c23 */ /* 0x100fe20008010823 */
[----:B------:R-:W-:Y:S01]  /*3c70*/  FMNMX.FTZ R34, R30, R3, !PT ;  /* 0x000000031e227209 */ /* 0x000fe20007810000 */
[----:B------:R0:W-:Y:S01]  /*3c80*/  MUFU.EX2 R196, R36 ;  /* 0x0000002400c47308 */ /* 0x0001e20000000800 */
[----:B------:R-:W-:Y:S01]  /*3c90*/  FSEL R33, R51, -INF , !P4 ;  /* 0xff80000033217808 */ /* 0x000fe20006000000 */
[--C-:B------:R-:W-:Y:S01]  /*3ca0*/  FFMA.FTZ R38, R64, UR6, -R35.reuse ;  /* 0x0000000640267c23 */ /* 0x100fe20008010823 */
[----:B------:R-:W-:Y:S01]  /*3cb0*/  FMNMX.FTZ R3, R31, R34, !PT ;  /* 0x000000221f037209 */ /* 0x000fe20007810000 */
[--C-:B------:R-:W-:Y:S01]  /*3cc0*/  FFMA.FTZ R39, R66, UR6, -R35.reuse ;  /* 0x0000000642277c23 */ /* 0x100fe20008010823 */
[----:B------:R-:W-:Y:S01]  /*3cd0*/  ISETP.LT.OR P1, PT, R0, 0x3a, P1 ;  /* 0x0000003a0000780c */ /* 0x000fe20000f21670 */
[--C-:B------:R-:W-:Y:S01]  /*3ce0*/  FFMA.FTZ R40, R68, UR6, -R35.reuse ;  /* 0x0000000644287c23 */ /* 0x100fe20008010823 */
[----:B------:R-:W-:Y:S01]  /*3cf0*/  FMNMX.FTZ R34, R32, R3, !PT ;  /* 0x0000000320227209 */ /* 0x000fe20007810000 */
[----:B------:R-:W1:Y:S01]  /*3d00*/  MUFU.EX2 R37, R37 ;  /* 0x0000002500257308 */ /* 0x000e620000000800 */
[----:B------:R-:W-:Y:S01]  /*3d10*/  FSEL R0, R54, -INF , !P5 ;  /* 0xff80000036007808 */ /* 0x000fe20006800000 */
[--C-:B------:R-:W-:Y:S01]  /*3d20*/  FFMA.FTZ R41, R70, UR6, -R35.reuse ;  /* 0x0000000646297c23 */ /* 0x100fe20008010823 */
        /* <DEDUP_REMOVED lines=12> */
[----:B------:R-:W-:Y:S01]  /*3df0*/  FFMA.FTZ R49, R84, UR6, -R35 ;  /* 0x0000000654317c23 */ /* 0x000fe20008010823 */
[----:B0-----:R-:W0:Y:S01]  /*3e00*/  SHFL.BFLY PT, R36, R3, 0x2, 0x1f ;  /* 0x0c401f0003247f89 */ /* 0x001e2200000e0000 */
[----:B------:R-:W2:Y:S01]  /*3e10*/  MUFU.EX2 R39, R39 ;  /* 0x0000002700277308 */ /* 0x000ea20000000800 */
[----:B-1----:R-:W-:Y:S01]  /*3e20*/  FADD.FTZ R53, R196, R37 ;  /* 0x00000025c4357221 */ /* 0x002fe20000010000 */
[----:B------:R-:W-:Y:S01]  /*3e30*/  F2FP.BF16.F32.PACK_AB R196, R37, R196 ;  /* 0x000000c425c4723e */ /* 0x000fe200000010ff */
[----:B------:R-:W-:-:S05]  /*3e40*/  UIADD3 UR14, UR41, UR14, URZ ;  /* 0x0000000e290e7290 */ /* 0x000fca000fffe03f */
[----:B------:R-:W-:Y:S08]  /*3e50*/  MUFU.EX2 R40, R40 ;  /* 0x0000002800287308 */ /* 0x000ff00000000800 */
[----:B------:R-:W1:Y:S01]  /*3e60*/  MUFU.EX2 R41, R41 ;  /* 0x0000002900297308 */ /* 0x000e620000000800 */
[----:B--2---:R-:W-:Y:S02]  /*3e70*/  F2FP.BF16.F32.PACK_AB R198, R39, R38 ;  /* 0x0000002627c6723e */ /* 0x004fe400000010ff */
[----:B0-----:R-:W-:-:S05]  /*3e80*/  FMNMX.FTZ R36, R3, R36, !PT ;  /* 0x0000002403247209 */ /* 0x001fca0007810000 */
        /* <DEDUP_REMOVED lines=9> */
[----:B------:R-:W-:-:S02]  /*3f20*/  FFMA.FTZ R35, R86, UR6, -R35 ;  /* 0x0000000656237c23 */ /* 0x000fc40008010823 */
[C---:B------:R-:W-:Y:S01]  /*3f30*/  FSETP.NEU.FTZ.AND P1, PT, R3.reuse, -INF , PT ;  /* 0xff8000000300780b */ /* 0x040fe20003f3d000 */
[----:B------:R-:W-:Y:S01]  /*3f40*/  FMUL.FTZ R50, R3, UR6 ;  /* 0x0000000603327c20 */ /* 0x000fe20008410000 */
[----:B------:R-:W-:Y:S04]  /*3f50*/  MUFU.EX2 R46, R46 ;  /* 0x0000002e002e7308 */ /* 0x000fe80000000800 */
[----:B------:R-:W-:Y:S02]  /*3f60*/  FSEL R51, R50, RZ, P1 ;  /* 0x000000ff32337208 */ /* 0x000fe40000800000 */
[----:B------:R-:W-:Y:S02]  /*3f70*/  PLOP3.LUT P1, PT, PT, PT, UP0, 0x40, 0x0 ;  /* 0x000000000000781c */ /* 0x000fe40003f2e808 */
        /* <DEDUP_REMOVED lines=8> */
[----:B------:R2:W-:Y:S01]  /*4000*/  MUFU.EX2 R199, R18 ;  /* 0x0000001200c77308 */ /* 0x0005e20000000800 */
[--C-:B------:R-:W-:Y:S01]  /*4010*/  FFMA.FTZ R27, R27, UR6, -R51.reuse ;  /* 0x000000061b1b7c23 */ /* 0x100fe20008010833 */
[--C-:B------:R-:W-:Y:S01]  /*4020*/  FFMA.FTZ R28, R28, UR6, -R51.reuse ;  /* 0x000000061c1c7c23 */ /* 0x100fe20008010833 */
[--C-:B------:R-:W-:Y:S01]  /*4030*/  FFMA.FTZ R29, R29, UR6, -R51.reuse ;  /* 0x000000061d1d7c23 */ /* 0x100fe20008010833 */
[--C-:B------:R-:W-:Y:S01]  /*4040*/  FFMA.FTZ R30, R30, UR6, -R51.reuse ;  /* 0x000000061e1e7c23 */ /* 0x100fe20008010833 */
[--C-:B------:R-:W-:Y:S01]  /*4050*/  FFMA.FTZ R31, R31, UR6, -R51.reuse ;  /* 0x000000061f1f7c23 */ /* 0x100fe20008010833 */
[--C-:B------:R-:W-:Y:S01]  /*4060*/  FFMA.FTZ R32, R32, UR6, -R51.reuse ;  /* 0x0000000620207c23 */ /* 0x100fe20008010833 */
[----:B------:R-:W-:Y:S01]  /*4070*/  FFMA.FTZ R33, R33, UR6, -R51 ;  /* 0x0000000621217c23 */ /* 0x000fe20008010833 */
[----:B------:R-:W-:Y:S01]  /*4080*/  MUFU.EX2 R2, R2 ;  /* 0x0000000200027308 */ /* 0x000fe20000000800 */
[----:B--2---:R-:W-:Y:S01]  /*4090*/  FADD.FTZ R18, R38, R53 ;  /* 0x0000003526127221 */ /* 0x004fe20000010000 */
[--C-:B------:R-:W-:Y:S01]  /*40a0*/  FFMA.FTZ R0, R0, UR6, -R51.reuse ;  /* 0x0000000600007c23 */ /* 0x100fe20008010833 */
[----:B------:R-:W-:Y:S01]  /*40b0*/  FFMA.FTZ R34, R34, UR6, -R51 ;  /* 0x0000000622227c23 */ /* 0x000fe20008010833 */
[----:B-1----:R-:W-:-:S02]  /*40c0*/  F2FP.BF16.F32.PACK_AB R188, R45, R44 ;  /* 0x0000002c2dbc723e */ /* 0x002fc400000010ff */
[----:B0-----:R-:W-:Y:S02]  /*40d0*/  F2FP.BF16.F32.PACK_AB R190, R47, R46 ;  /* 0x0000002e2fbe723e */ /* 0x001fe400000010ff */
[----:B------:R-:W0:Y:S08]  /*40e0*/  MUFU.EX2 R5, R5 ;  /* 0x0000000500057308 */ /* 0x000e300000000800 */
[----:B------:R1:W2:Y:S08]  /*40f0*/  MUFU.EX2 R50, R21 ;  /* 0x0000001500327308 */ /* 0x0002b00000000800 */
[----:B------:R-:W3:Y:S01]  /*4100*/  MUFU.EX2 R24, R24 ;  /* 0x0000001800187308 */ /* 0x000ee20000000800 */
[----:B-1----:R-:W-:Y:S01]  /*4110*/  FADD.FTZ R21, R39, R18 ;  /* 0x0000001227157221 */ /* 0x002fe20000010000 */
[----:B0-----:R-:W-:-:S03]  /*4120*/  F2FP.BF16.F32.PACK_AB R197, R5, R2 ;  /* 0x0000000205c5723e */ /* 0x001fc600000010ff */
[----:B------:R-:W-:-:S03]  /*4130*/  FADD.FTZ R18, R40, R21 ;  /* 0x0000001528127221 */ /* 0x000fc60000010000 */
[----:B------:R-:W0:Y:S01]  /*4140*/  MUFU.EX2 R25, R25 ;  /* 0x0000001900197308 */ /* 0x000e220000000800 */
[----:B------:R-:W-:Y:S01]  /*4150*/  FADD.FTZ R21, R41, R18 ;  /* 0x0000001229157221 */ /* 0x000fe20000010000 */
[----:B------:R-:W-:-:S03]  /*4160*/  FADD.FTZ R18, R2, R5 ;  /* 0x0000000502127221 */ /* 0x000fc60000010000 */
[----:B------:R-:W-:Y:S01]  /*4170*/  FADD.FTZ R52, R42, R21 ;  /* 0x000000152a347221 */ /* 0x000fe20000010000 */
[----:B------:R-:W-:Y:S01]  /*4180*/  FADD.FTZ R21, R199, R18 ;  /* 0x00000012c7157221 */ /* 0x000fe20000010000 */
[C---:B--2---:R-:W-:Y:S01]  /*4190*/  F2FP.BF16.F32.PACK_AB R199, R50.reuse, R199 ;  /* 0x000000c732c7723e */ /* 0x044fe200000010ff */
[----:B------:R-:W1:Y:S01]  /*41a0*/  MUFU.EX2 R26, R26 ;  /* 0x0000001a001a7308 */ /* 0x000e620000000800 */
[----:B------:R-:W-:Y:S01]  /*41b0*/  FADD.FTZ R53, R43, R52 ;  /* 0x000000342b357221 */ /* 0x000fe20000010000 */
[----:B------:R-:W-:-:S03]  /*41c0*/  FADD.FTZ R21, R50, R21 ;  /* 0x0000001532157221 */ /* 0x000fc60000010000 */
[----:B------:R-:W-:-:S03]  /*41d0*/  FADD.FTZ R18, R44, R53 ;  /* 0x000000352c127221 */ /* 0x000fc60000010000 */
[----:B------:R-:W2:Y:S01]  /*41e0*/  MUFU.EX2 R27, R27 ;  /* 0x0000001b001b7308 */ /* 0x000ea20000000800 */
[----:B------:R-:W-:Y:S01]  /*41f0*/  FADD.FTZ R53, R45, R18 ;  /* 0x000000122d357221 */ /* 0x000fe20000010000 */
[----:B---3--:R-:W-:Y:S01]  /*4200*/  FADD.FTZ R18, R24, R21 ;  /* 0x0000001518127221 */ /* 0x008fe20000010000 */
[C---:B0-----:R-:W-:Y:S02]  /*4210*/  F2FP.BF16.F32.PACK_AB R193, R25.reuse, R24 ;  /* 0x0000001819c1723e */ /* 0x041fe400000010ff */
[----:B------:R-:W-:Y:S01]  /*4220*/  FADD.FTZ R52, R46, R53 ;  /* 0x000000352e347221 */ /* 0x000fe20000010000 */
[----:B------:R-:W-:Y:S02]  /*4230*/  FADD.FTZ R21, R25, R18 ;  /* 0x0000001219157221 */ /* 0x000fe40000010000 */
[----:B------:R-:W0:Y:S01]  /*4240*/  MUFU.EX2 R28, R28 ;  /* 0x0000001c001c7308 */ /* 0x000e220000000800 */
[----:B------:R-:W-:Y:S01]  /*4250*/  FADD.FTZ R37, R47, R52 ;  /* 0x000000342f257221 */ /* 0x000fe20000010000 */
[----:B-1----:R-:W-:-:S06]  /*4260*/  FADD.FTZ R18, R26, R21 ;  /* 0x000000151a127221 */ /* 0x002fcc0000010000 */
        /* <DEDUP_REMOVED lines=14> */
[----:B-1----:R-:W-:-:S07]  /*4350*/  FADD.FTZ R2, R32, R5 ;  /* 0x0000000520027221 */ /* 0x002fce0000010000 */
        /* <DEDUP_REMOVED lines=11> */
[----:B0-----:R-:W-:Y:S01]  /*4410*/  FADD.FTZ R38, R36, R37 ;  /* 0x0000002524267221 */ /* 0x001fe20000010000 */
[C---:B-1----:R-:W-:Y:S01]  /*4420*/  FADD.FTZ R5, R187.reuse, R2 ;  /* 0x00000002bb057221 */ /* 0x042fe20000010000 */
[----:B------:R-:W-:Y:S02]  /*4430*/  F2FP.BF16.F32.PACK_AB R187, R187, R0 ;  /* 0x00000000bbbb723e */ /* 0x000fe400000010ff */
[C---:B--2---:R-:W-:Y:S01]  /*4440*/  FADD.FTZ R18, R35.reuse, R38 ;  /* 0x0000002623127221 */ /* 0x044fe20000010000 */
        /* <DEDUP_REMOVED lines=13> */
.L_x_1270:
[----:B------:R-:W-:Y:S02]  /*4520*/  ULDC UR15, c[0x0][0x9e4] ;  /* 0x00027900000f7ab9 */ /* 0x000fe40000000800 */
[----:B------:R-:W-:-:S11]  /*4530*/  UISETP.NE.AND UP0, UPT, UR15, 0x1, UPT ;  /* 0x000000010f00788c */ /* 0x000fd6000bf05270 */
[----:B------:R-:W-:Y:S02]  /*4540*/  @UP0 ULDC.64 UR4, c[0x0][0x9e8] ;  /* 0x00027a0000040ab9 */ /* 0x000fe40000000a00 */
[----:B------:R-:W-:-:S04]  /*4550*/  UIMAD.WIDE.U32 UR10, UR18, UR4, URZ ;  /* 0x00000004120a72a5 */ /* 0x000fc8000f8e003f */
[----:B------:R-:W-:-:S12]  /*4560*/  @UP0 USHF.R.U32.HI UR18, URZ, UR5, UR11 ;  /* 0x000000053f120299 */ /* 0x000fd8000801160b */
.L_x_1271:
[----:B------:R-:W-:-:S04]  /*4570*/  UIMAD UR15, UR18, UR15, UR15 ;  /* 0x0000000f120f72a4 */ /* 0x000fc8000f8e020f */
[----:B------:R-:W-:-:S04]  /*4580*/  UISETP.LT.AND UP0, UPT, UR14, UR15, UPT ;  /* 0x0000000f0e00728c */ /* 0x000fc8000bf01270 */
[----:B------:R-:W-:-:S12]  /*4590*/  USEL UR14, UR14, UR15, UP0 ;  /* 0x0000000f0e0e7287 */ /* 0x000fd80008000000 */
.L_x_1269:
[----:B------:R-:W-:Y:S01]  /*45a0*/  R2UR UR5, R201 ;  /* 0x00000000c90572ca */ /* 0x000fe200000e0000 */
[----:B------:R-:W-:Y:S01]  /*45b0*/  USHF.R.S32.HI UR4, URZ, 0x1f, UR14 ;  /* 0x0000001f3f047899 */ /* 0x000fe2000801140e */
[----:B------:R-:W-:Y:S01]  /*45c0*/  MOV R2, 0x3f800000 ;  /* 0x3f80000000027802 */ /* 0x000fe20000000f00 */
[----:B------:R-:W-:Y:S01]  /*45d0*/  IMAD.MOV.U32 R0, RZ, RZ, 0x3f800000 ;  /* 0x3f800000ff007424 */ /* 0x000fe200078e00ff */
[----:B------:R-:W-:Y:S01]  /*45e0*/  CS2R R150, SRZ ;  /* 0x0000000000967805 */ /* 0x000fe2000001ff00 */
        /* <DEDUP_REMOVED lines=70> */
[----:B------:R-:W-:Y:S01]  /*4a50*/  UMOV UR41, UR39 ;  /* 0x0000002700297c82 */ /* 0x000fe20008000000 */
[----:B------:R-:W-:Y:S01]  /*4a60*/  IMAD.MOV.U32 R220, RZ, RZ, R4 ;  /* 0x000000ffffdc7224 */ /* 0x000fe200078e0004 */
[----:B------:R-:W-:Y:S01]  /*4a70*/  UMOV UR4, UR38 ;  /* 0x0000002600047c82 */ /* 0x000fe20008000000 */
[----:B------:R-:W-:Y:S01]  /*4a80*/  IMAD.MOV.U32 R2, RZ, RZ, 0x3f800000 ;  /* 0x3f800000ff027424 */ /* 0x000fe200078e00ff */
[----:B------:R-:W-:Y:S01]  /*4a90*/  ULDC UR51, c[0x0][0x9e4] ;  /* 0x0002790000337ab9 */ /* 0x000fe20000000800 */
[----:B------:R-:W-:Y:S01]  /*4aa0*/  IMAD.MOV.U32 R151, RZ, RZ, RZ ;  /* 0x000000ffff977224 */ /* 0x000fe200078e00ff */
[----:B------:R-:W-:Y:S01]  /*4ab0*/  ULDC UR54, c[0x0][0x9dc] ;  /* 0x0002770000367ab9 */ /* 0x000fe20000000800 */
[----:B------:R-:W-:-:S05]  /*4ac0*/  ULDC UR5, c[0x0][0x9d8] ;  /* 0x0002760000057ab9 */ /* 0x000fca0000000800 */
.L_x_1291:
[----:B------:R-:W-:-:S04]  /*4ad0*/  UISETP.NE.AND UP0, UPT, UR4, 0x1, UPT ;  /* 0x000000010400788c */ /* 0x000fc8000bf05270 */
[----:B------:R-:W-:-:S04]  /*4ae0*/  USEL UR39, URZ, 0x1, UP0 ;  /* 0x000000013f277887 */ /* 0x000fc80008000000 */
[----:B------:R-:W-:Y:S01]  /*4af0*/  ULOP3.LUT UR39, UR41, UR39, URZ, 0x3c, !UPT ;  /* 0x0000002729277292 */ /* 0x000fe2000f8e3c3f */
[----:B------:R-:W-:Y:S11]  /*4b00*/  @!P0 BRA `(.L_x_1273) ;  /* 0x0000000000048947 */ /* 0x000ff60003800000 */
[----:B------:R-:W-:Y:S01]  /*4b10*/  BPT.TRAP 0x1 ;  /* 0x000000040000795c */ /* 0x000fe20000300000 */
.L_x_1273:
        /* <DEDUP_REMOVED lines=9> */
.L_x_1274:
[----:B-1----:R-:W-:Y:S05]  /*4bb0*/  @P1 BRA `(.L_x_1275) ;  /* 0x0000000000081947 */ /* 0x002fea0003800000 */
[----:B------:R-:W1:Y:S02]  /*4bc0*/  SYNCS.PHASECHK.TRANS64.TRYWAIT P1, [UR7+0x30830], R3 ;  /* 0x03083003ff0075a7 */ /* 0x000e640008020147 */
[----:B-1----:R-:W-:Y:S05]  /*4bd0*/  @!P1 BRA `(.L_x_1276) ;  /* 0x0000011800a89947 */ /* 0x002fea0003800000 */
.L_x_1275:
[----:B------:R-:W-:Y:S01]  /*4be0*/  R2UR UR6, R20 ;  /* 0x00000000140672ca */ /* 0x000fe200000e0000 */
[----:B------:R-:W-:Y:S01]  /*4bf0*/  WARPGROUP.ARRIVE ;  /* 0x00000000000079c5 */ /* 0x000fe20000000000 */
[----:B------:R-:W-:Y:S01]  /*4c00*/  R2UR UR44, R16 ;  /* 0x00000000102c72ca */ /* 0x000fe200000e0000 */
[----:B------:R-:W-:Y:S01]  /*4c10*/  UMOV UR47, 0x40000040 ;  /* 0x40000040002f7882 */ /* 0x000fe20000000000 */
[----:B------:R-:W-:Y:S01]  /*4c20*/  R2UR UR45, R17 ;  /* 0x00000000112d72ca */ /* 0x000fe200000e0000 */
[----:B------:R-:W-:Y:S01]  /*4c30*/  UMOV UR11, 0x40000040 ;  /* 0x40000040000b7882 */ /* 0x000fe20000000000 */
[----:B------:R-:W-:Y:S01]  /*4c40*/  UMOV UR15, 0x40000040 ;  /* 0x40000040000f7882 */ /* 0x000fe20000000000 */
[----:B------:R-:W-:Y:S01]  /*4c50*/  UMOV UR19, 0x40000040 ;  /* 0x4000004000137882 */ /* 0x000fe20000000000 */
[----:B------:R-:W-:Y:S01]  /*4c60*/  UMOV UR23, 0x40000040 ;  /* 0x4000004000177882 */ /* 0x000fe20000000000 */
[----:B------:R-:W-:Y:S01]  /*4c70*/  UMOV UR27, 0x40000040 ;  /* 0x40000040001b7882 */ /* 0x000fe20000000000 */
[----:B------:R-:W-:Y:S01]  /*4c80*/  UMOV UR31, 0x40000040 ;  /* 0x40000040001f7882 */ /* 0x000fe20000000000 */
[----:B------:R-:W-:Y:S01]  /*4c90*/  UMOV UR35, 0x40000040 ;  /* 0x4000004000237882 */ /* 0x000fe20000000000 */
[-C--:B------:R-:W-:Y:S01]  /*4ca0*/  FMUL.FTZ R24, R24, R0.reuse ;  /* 0x0000000018187220 */ /* 0x080fe20000410000 */
[----:B------:R-:W-:Y:S01]  /*4cb0*/  ULEA UR6, UR38, UR6, 0xb ;  /* 0x0000000626067291 */ /* 0x000fe2000f8e583f */
[-C--:B------:R-:W-:Y:S01]  /*4cc0*/  FMUL.FTZ R25, R25, R0.reuse ;  /* 0x0000000019197220 */ /* 0x080fe20000410000 */
[-C--:B------:R-:W-:Y:S01]  /*4cd0*/  FMUL.FTZ R28, R28, R0.reuse ;  /* 0x000000001c1c7220 */ /* 0x080fe20000410000 */
[-C--:B------:R-:W-:Y:S01]  /*4ce0*/  FMUL.FTZ R29, R29, R0.reuse ;  /* 0x000000001d1d7220 */ /* 0x080fe20000410000 */
[----:B------:R-:W-:Y:S01]  /*4cf0*/  UIADD3 UR10, UR6, 0x400, URZ ;  /* 0x00000400060a7890 */ /* 0x000fe2000fffe03f */
[-C--:B------:R-:W-:Y:S01]  /*4d00*/  FMUL.FTZ R32, R32, R0.reuse ;  /* 0x0000000020207220 */ /* 0x080fe20000410000 */
[----:B------:R-:W-:Y:S01]  /*4d10*/  UIADD3 UR14, UR6, 0x402, URZ ;  /* 0x00000402060e7890 */ /* 0x000fe2000fffe03f */
[-C--:B------:R-:W-:Y:S01]  /*4d20*/  FMUL.FTZ R33, R33, R0.reuse ;  /* 0x0000000021217220 */ /* 0x080fe20000410000 */
[----:B------:R-:W-:Y:S01]  /*4d30*/  UMOV UR46, UR6 ;  /* 0x00000006002e7c82 */ /* 0x000fe20008000000 */
[----:B------:R-:W-:Y:S01]  /*4d40*/  UIADD3 UR18, UR6, 0x404, URZ ;  /* 0x0000040406127890 */ /* 0x000fe2000fffe03f */
[----:B------:R-:W-:Y:S01]  /*4d50*/  HGMMA.64x64x16.F32.BF16 R152, gdesc[UR44], RZ, !UPT, gsb0 ;  /* 0x00e000002c9879f0 */ /* 0x000fe2000c0018ff */
[----:B------:R-:W-:Y:S01]  /*4d60*/  R2UR UR44, R14 ;  /* 0x000000000e2c72ca */ /* 0x000fe200000e0000 */
[----:B------:R-:W-:Y:S01]  /*4d70*/  UIADD3 UR46, UR6, 0x2, URZ ;  /* 0x00000002062e7890 */ /* 0x000fe2000fffe03f */
[----:B------:R-:W-:Y:S01]  /*4d80*/  R2UR UR45, R15 ;  /* 0x000000000f2d72ca */ /* 0x000fe200000e0000 */
        /* <DEDUP_REMOVED lines=203> */
.L_x_1277:
[----:B------:R-:W-:Y:S01]  /*5a40*/  ULEA UR14, UR4, UR40, 0x3 ;  /* 0x00000028040e7291 */ /* 0x000fe2000f8e183f */
[----:B------:R-:W-:-:S04]  /*5a50*/  MOV R0, UR41 ;  /* 0x0000002900007c02 */ /* 0x000fc80008000f00 */
[----:B------:R-:W-:-:S04]  /*5a60*/  SHF.L.U32 R0, R0, 0x1f, RZ ;  /* 0x0000001f00007819 */ /* 0x000fc800000006ff */
[----:B------:R2:W3:Y:S01]  /*5a70*/  SYNCS.PHASECHK.TRANS64.TRYWAIT P1, [UR14+0x30850], R0 ;  /* 0x03085000ff0075a7 */ /* 0x0004e2000802014e */
[----:B------:R-:W-:Y:S05]  /*5a80*/  @!P0 BRA `(.L_x_1278) ;  /* 0x0000000000048947 */ /* 0x000fea0003800000 */
[----:B------:R-:W-:Y:S01]  /*5a90*/  BPT.TRAP 0x1 ;  /* 0x000000040000795c */ /* 0x000fe20000300000 */
.L_x_1278:
[----:B---3--:R-:W-:Y:S05]  /*5aa0*/  @P1 BRA `(.L_x_1279) ;  /* 0x0000000000081947 */ /* 0x008fea0003800000 */
[----:B------:R-:W3:Y:S02]  /*5ab0*/  SYNCS.PHASECHK.TRANS64.TRYWAIT P1, [UR14+0x30850], R0 ;  /* 0x03085000ff0075a7 */ /* 0x000ee4000802014e */
[----:B---3--:R-:W-:Y:S05]  /*5ac0*/  @!P1 BRA `(.L_x_1280) ;  /* 0x0000010c00049947 */ /* 0x008fea0003800000 */
.L_x_1279:
        /* <DEDUP_REMOVED lines=30> */
.L_x_1281:
[----:B------:R-:W-:Y:S01]  /*5cb0*/  R2UR UR4, R22 ;  /* 0x00000000160472ca */ /* 0x000fe200000e0000 */
[----:B------:R-:W3:Y:S01]  /*5cc0*/  S2UR UR6, SR_CgaCtaId ;  /* 0x00000000000679c3 */ /* 0x000ee20000008800 */
[----:B------:R-:W-:Y:S01]  /*5cd0*/  FMUL.FTZ R191, R169, UR5 ;  /* 0x00000005a9bf7c20 */ /* 0x000fe20008410000 */
[----:B------:R-:W-:Y:S02]  /*5ce0*/  VIADD R169, R200, UR61 ;  /* 0x0000003dc8a97c36 */ /* 0x000fe40008000000 */
[----:B------:R-:W-:Y:S01]  /*5cf0*/  FMUL.FTZ R186, R156, UR5 ;  /* 0x000000059cba7c20 */ /* 0x000fe20008410000 */
[----:B-1----:R-:W-:Y:S01]  /*5d00*/  FMUL.FTZ R4, R153, UR5 ;  /* 0x0000000599047c20 */ /* 0x002fe20008410000 */
[----:B------:R-:W-:Y:S01]  /*5d10*/  FMUL.FTZ R156, R163, UR5 ;  /* 0x00000005a39c7c20 */ /* 0x000fe20008410000 */
[----:B------:R-:W-:Y:S01]  /*5d20*/  UIADD3 UR7, UR7, 0x30840, URZ ;  /* 0x0003084007077890 */ /* 0x000fe2000fffe03f */
[----:B------:R-:W-:Y:S01]  /*5d30*/  FMUL.FTZ R153, R158, UR5 ;  /* 0x000000059e997c20 */ /* 0x000fe20008410000 */
[----:B------:R-:W-:Y:S01]  /*5d40*/  FMUL.FTZ R163, R178, UR5 ;  /* 0x00000005b2a37c20 */ /* 0x000fe20008410000 */
[----:B------:R-:W-:Y:S01]  /*5d50*/  FMUL.FTZ R158, R167, UR5 ;  /* 0x00000005a79e7c20 */ /* 0x000fe20008410000 */
[----:B------:R-:W-:-:S02]  /*5d60*/  IMAD.SHL.U32 R178, R221, 0x40, RZ ;  /* 0x00000040ddb27824 */ /* 0x000fc400078e00ff */
[----:B------:R-:W-:Y:S01]  /*5d70*/  FMUL.FTZ R184, R152, UR5 ;  /* 0x0000000598b87c20 */ /* 0x000fe20008410000 */
[----:B------:R-:W-:Y:S01]  /*5d80*/  UISETP.NE.AND UP1, UPT, UR4, URZ, UPT ;  /* 0x0000003f0400728c */ /* 0x000fe2000bf25270 */
[----:B------:R-:W-:Y:S01]  /*5d90*/  FMUL.FTZ R152, R155, UR5 ;  /* 0x000000059b987c20 */ /* 0x000fe20008410000 */
[----:B------:R-:W-:Y:S01]  /*5da0*/  UISETP.NE.AND UP0, UPT, UR60, URZ, UPT ;  /* 0x0000003f3c00728c */ /* 0x000fe2000bf05270 */
[----:B------:R-:W-:Y:S01]  /*5db0*/  FMUL.FTZ R188, R160, UR5 ;  /* 0x00000005a0bc7c20 */ /* 0x000fe20008410000 */
[----:B0-2---:R-:W-:Y:S01]  /*5dc0*/  FMUL.FTZ R0, R154, UR5 ;  /* 0x000000059a007c20 */ /* 0x005fe20008410000 */
[----:B------:R-:W-:Y:S01]  /*5dd0*/  FMUL.FTZ R185, R157, UR5 ;  /* 0x000000059db97c20 */ /* 0x000fe20008410000 */
[----:B------:R-:W-:Y:S01]  /*5de0*/  PLOP3.LUT P1, PT, PT, PT, UP1, 0x80, 0x0 ;  /* 0x000000000000781c */ /* 0x000fe20003f2f018 */
[----:B------:R-:W-:Y:S01]  /*5df0*/  FMUL.FTZ R187, R161, UR5 ;  /* 0x00000005a1bb7c20 */ /* 0x000fe20008410000 */
[----:B------:R-:W-:Y:S01]  /*5e00*/  PLOP3.LUT P2, PT, PT, PT, UP1, 0x80, 0x0 ;  /* 0x000000000000781c */ /* 0x000fe20003f4f018 */
[----:B------:R-:W-:Y:S01]  /*5e10*/  FMUL.FTZ R155, R162, UR5 ;  /* 0x00000005a29b7c20 */ /* 0x000fe20008410000 */
        /* <DEDUP_REMOVED lines=19> */
[----:B------:R-:W0:Y:S01]  /*5f50*/  SHFL.IDX PT, R167, R169, RZ, 0x1c1f ;  /* 0x001c1fffa9a77589 */ /* 0x000e2200000e0000 */
[----:B------:R-:W-:Y:S01]  /*5f60*/  FMUL.FTZ R175, R177, UR5 ;  /* 0x00000005b1af7c20 */ /* 0x000fe20008410000 */
[----:B------:R-:W-:Y:S01]  /*5f70*/  FMUL.FTZ R174, R180, UR5 ;  /* 0x00000005b4ae7c20 */ /* 0x000fe20008410000 */
[----:B------:R-:W-:Y:S01]  /*5f80*/  FMUL.FTZ R179, R181, UR5 ;  /* 0x00000005b5b37c20 */ /* 0x000fe20008410000 */
[----:B------:R-:W-:Y:S01]  /*5f90*/  FMUL.FTZ R165, R182, UR5 ;  /* 0x00000005b6a57c20 */ /* 0x000fe20008410000 */
[----:B------:R-:W-:Y:S01]  /*5fa0*/  FMUL.FTZ R166, R183, UR5 ;  /* 0x00000005b7a67c20 */ /* 0x000fe20008410000 */
[----:B------:R-:W-:Y:S01]  /*5fb0*/  IMAD R2, R19, -0x2, R2 ;  /* 0xfffffffe13027824 */ /* 0x000fe200078e0202 */
[----:B------:R-:W-:Y:S01]  /*5fc0*/  PLOP3.LUT P1, PT, PT, PT, UP0, 0x40, 0x0 ;  /* 0x000000000000781c */ /* 0x000fe20003f2e808 */
[----:B------:R-:W-:Y:S01]  /*5fd0*/  IMAD.U32 R3, RZ, RZ, UR42 ;  /* 0x0000002aff037e24 */ /* 0x000fe2000f8e00ff */
[----:B------:R-:W-:Y:S01]  /*5fe0*/  SYNCS.ARRIVE.TRANS64.RED.A1T0 RZ, [UR7], RZ ;  /* 0x000000ffffff79a7 */ /* 0x000fe20008100407 */
[----:B------:R-:W-:Y:S01]  /*5ff0*/  UMOV UR7, UR54 ;  /* 0x0000003600077c82 */ /* 0x000fe20008000000 */
[----:B------:R-:W1:Y:S01]  /*6000*/  MUFU.TANH R184, R184 ;  /* 0x000000b800b87308 */ /* 0x000e620000002400 */
[----:B------:R-:W-:Y:S01]  /*6010*/  ULOP3.LUT UR4, URZ, UR7, URZ, 0x33, !UPT ;  /* 0x000000073f047292 */ /* 0x000fe2000f8e333f */
[----:B------:R-:W-:Y:S01]  /*6020*/  IADD3 R2, -R3, UR43, R2 ;  /* 0x0000002b03027c10 */ /* 0x000fe2000fffe102 */
[----:B------:R-:W-:-:S04]  /*6030*/  ULDC UR6, c[0x0][0x9e0] ;  /* 0x0002780000067ab9 */ /* 0x000fc80000000800 */
[C---:B------:R-:W-:Y:S01]  /*6040*/  VIADD R180, R2.reuse, UR4 ;  /* 0x0000000402b47c36 */ /* 0x040fe20008000000 */
[----:B------:R-:W2:Y:S01]  /*6050*/  MUFU.TANH R4, R4 ;  /* 0x0000000400047308 */ /* 0x000ea20000002400 */
[----:B------:R-:W-:-:S04]  /*6060*/  VIADD R177, R2, UR6 ;  /* 0x0000000602b17c36 */ /* 0x000fc80008000000 */
[----:B0-----:R-:W-:Y:S01]  /*6070*/  IMAD.IADD R181, R177, 0x1, R167 ;  /* 0x00000001b1b57824 */ /* 0x001fe200078e02a7 */
[----:B------:R-:W-:Y:S02]  /*6080*/  IADD3 R182, R180, R167, RZ ;  /* 0x000000a7b4b67210 */ /* 0x000fe40007ffe0ff */
[----:B------:R-:W0:Y:S08]  /*6090*/  MUFU.TANH R0, R0 ;  /* 0x0000000000007308 */ /* 0x000e300000002400 */
        /* <DEDUP_REMOVED lines=30> */
[----:B------:R-:W-:Y:S01]  /*6280*/  IMAD.U32 R2, RZ, RZ, UR42 ;  /* 0x0000002aff027e24 */ /* 0x000fe2000f8e00ff */
[----:B------:R-:W-:Y:S04]  /*6290*/  BSSY B0, `(.L_x_1283) ;  /* 0x0000011000007945 */ /* 0x000fe80003800000 */
[----:B------:R-:W-:-:S04]  /*62a0*/  IADD3 R167, -R2, UR43, R167 ;  /* 0x0000002b02a77c10 */ /* 0x000fc8000fffe1a7 */
        /* <DEDUP_REMOVED lines=10> */
.L_x_1284:
[----:B------:R-:W-:-:S05]  /*6350*/  IMAD.U32 R168, RZ, RZ, UR51 ;  /* 0x00000033ffa87e24 */ /* 0x000fca000f8e00ff */
[----:B------:R-:W-:-:S13]  /*6360*/  ISETP.NE.AND P1, PT, R168, 0x1, PT ;  /* 0x00000001a800780c */ /* 0x000fda0003f25270 */
[----:B------:R-:W1:Y:S02]  /*6370*/  @P1 LDC.64 R2, c[0x0][0x9e8] ;  /* 0x00027a00ff021b82 */ /* 0x000e640000000a00 */
[----:B-1----:R-:W-:-:S05]  /*6380*/  @P1 IMAD.HI.U32 R2, R167, R2, RZ ;  /* 0x00000002a7021227 */ /* 0x002fca00078e00ff */
[----:B------:R-:W-:-:S07]  /*6390*/  @P1 SHF.R.U32.HI R167, RZ, R3, R2 ;  /* 0x00000003ffa71219 */ /* 0x000fce0000011602 */
.L_x_1285:
[----:B------:R-:W-:Y:S05]  /*63a0*/  BSYNC B0 ;  /* 0x0000000000007941 */ /* 0x000fea0003800000 */
.L_x_1283:
[----:B------:R-:W-:-:S04]  /*63b0*/  IMAD R2, R167, R168, -R178 ;  /* 0x000000a8a7027224 */ /* 0x000fc800078e0ab2 */
[----:B------:R-:W-:-:S05]  /*63c0*/  IMAD R2, R19, -0x2, R2 ;  /* 0xfffffffe13027824 */ /* 0x000fca00078e0202 */
[----:B------:R-:W-:Y:S02]  /*63d0*/  VIADDMNMX R181, R2, R168, R181, PT ;  /* 0x000000a802b57246 */ /* 0x000fe400038001b5 */
[----:B------:R-:W-:-:S07]  /*63e0*/  VIMNMX R182, R182, R2, !PT ;  /* 0x00000002b6b67248 */ /* 0x000fce0007fe0100 */
.L_x_1282:
        /* <DEDUP_REMOVED lines=8> */
[----:B------:R-:W-:Y:S02]  /*6470*/  ISETP.GT.AND P4, PT, R182, 0x18, P1 ;  /* 0x00000018b600780c */ /* 0x000fe40000f84270 */
[----:B------:R-:W-:Y:S02]  /*6480*/  FSEL R167, R184, -INF , !P5 ;  /* 0xff800000b8a77808 */ /* 0x000fe40006800000 */
[----:B------:R-:W-:Y:S02]  /*6490*/  ISETP.LT.OR P4, PT, R181, 0x19, P4 ;  /* 0x00000019b500780c */ /* 0x000fe40002781670 */
[C---:B------:R-:W-:Y:S02]  /*64a0*/  ISETP.GT.AND P6, PT, R182.reuse, 0x8, P1 ;  /* 0x00000008b600780c */ /* 0x040fe40000fc4270 */
[----:B------:R-:W-:-:S02]  /*64b0*/  ISETP.GT.AND P2, PT, R182, 0x9, P1 ;  /* 0x00000009b600780c */ /* 0x000fc40000f44270 */
[C---:B------:R-:W-:Y:S01]  /*64c0*/  ISETP.GT.AND P3, PT, R182.reuse, 0x10, P1 ;  /* 0x00000010b600780c */ /* 0x040fe20000f64270 */
[--C-:B-1----:R-:W-:Y:S01]  /*64d0*/  IMAD.IADD R177, R177, 0x1, R2.reuse ;  /* 0x00000001b1b17824 */ /* 0x102fe200078e0202 */
[----:B------:R-:W-:Y:S01]  /*64e0*/  ISETP.GT.AND P5, PT, R182, 0x11, P1 ;  /* 0x00000011b600780c */ /* 0x000fe20000fa4270 */
[----:B------:R-:W-:Y:S01]  /*64f0*/  IMAD.IADD R180, R180, 0x1, R2 ;  /* 0x00000001b4b47824 */ /* 0x000fe200078e0202 */
[----:B0-----:R-:W-:Y:S02]  /*6500*/  FSEL R190, R190, -INF , !P4 ;  /* 0xff800000bebe7808 */ /* 0x001fe40006000000 */
        /* <DEDUP_REMOVED lines=37> */
[----:B------:R-:W-:Y:S01]  /*6760*/  IMAD.U32 R179, RZ, RZ, UR42 ;  /* 0x0000002affb37e24 */ /* 0x000fe2000f8e00ff */
[----:B------:R-:W-:Y:S04]  /*6770*/  BSSY B0, `(.L_x_1287) ;  /* 0x0000011000007945 */ /* 0x000fe80003800000 */
[----:B------:R-:W-:-:S04]  /*6780*/  IADD3 R179, -R179, UR43, R2 ;  /* 0x0000002bb3b37c10 */ /* 0x000fc8000fffe102 */
[----:B------:R-:W-:-:S13]  /*6790*/  ISETP.GT.AND P2, PT, R179, -0x1, PT ;  /* 0xffffffffb300780c */ /* 0x000fda0003f44270 */
[----:B------:R-:W-:Y:S05]  /*67a0*/  @P2 BRA `(.L_x_1288) ;  /* 0x0000000000202947 */ /* 0x000fea0003800000 */
[----:B------:R-:W-:Y:S02]  /*67b0*/  MOV R4, UR51 ;  /* 0x0000003300047c02 */ /* 0x000fe40008000f00 */
[----:B------:R-:W-:Y:S02]  /*67c0*/  LOP3.LUT R179, RZ, R179, RZ, 0x33, !PT ;  /* 0x000000b3ffb37212 */ /* 0x000fe400078e33ff */
[----:B------:R-:W-:-:S13]  /*67d0*/  ISETP.NE.AND P2, PT, R4, 0x1, PT ;  /* 0x000000010400780c */ /* 0x000fda0003f45270 */
[----:B------:R-:W0:Y:S02]  /*67e0*/  @P2 LDC.64 R2, c[0x0][0x9e8] ;  /* 0x00027a00ff022b82 */ /* 0x000e240000000a00 */
[----:B0-----:R-:W-:-:S05]  /*67f0*/  @P2 IMAD.HI.U32 R2, R179, R2, RZ ;  /* 0x00000002b3022227 */ /* 0x001fca00078e00ff */
[----:B------:R-:W-:-:S04]  /*6800*/  @P2 SHF.R.U32.HI R179, RZ, R3, R2 ;  /* 0x00000003ffb32219 */ /* 0x000fc80000011602 */
[----:B------:R-:W-:Y:S01]  /*6810*/  LOP3.LUT R179, RZ, R179, RZ, 0x33, !PT ;  /* 0x000000b3ffb37212 */ /* 0x000fe200078e33ff */
[----:B------:R-:W-:Y:S06]  /*6820*/  BRA `(.L_x_1289) ;  /* 0x0000000000147947 */ /* 0x000fec0003800000 */
.L_x_1288:
[----:B------:R-:W-:-:S05]  /*6830*/  IMAD.U32 R4, RZ, RZ, UR51 ;  /* 0x00000033ff047e24 */ /* 0x000fca000f8e00ff */
[----:B------:R-:W-:-:S13]  /*6840*/  ISETP.NE.AND P2, PT, R4, 0x1, PT ;  /* 0x000000010400780c */ /* 0x000fda0003f45270 */
[----:B------:R-:W0:Y:S02]  /*6850*/  @P2 LDC.64 R2, c[0x0][0x9e8] ;  /* 0x00027a00ff022b82 */ /* 0x000e240000000a00 */
[----:B0-----:R-:W-:-:S05]  /*6860*/  @P2 IMAD.HI.U32 R2, R179, R2, RZ ;  /* 0x00000002b3022227 */ /* 0x001fca00078e00ff */
[----:B------:R-:W-:-:S07]  /*6870*/  @P2 SHF.R.U32.HI R179, RZ, R3, R2 ;  /* 0x00000003ffb32219 */ /* 0x000fce0000011602 */
.L_x_1289:
[----:B------:R-:W-:Y:S05]  /*6880*/  BSYNC B0 ;  /* 0x0000000000007941 */ /* 0x000fea0003800000 */
.L_x_1287:
[----:B------:R-:W-:-:S04]  /*6890*/  IMAD R178, R179, R4, -R178 ;  /* 0x00000004b3b27224 */ /* 0x000fc800078e0ab2 */
[----:B------:R-:W-:-:S05]  /*68a0*/  IMAD R178, R19, -0x2, R178 ;  /* 0xfffffffe13b27824 */ /* 0x000fca00078e02b2 */
[----:B------:R-:W-:Y:S02]  /*68b0*/  VIADDMNMX R177, R178, R4, R177, PT ;  /* 0x00000004b2b17246 */ /* 0x000fe400038001b1 */
[----:B------:R-:W-:-:S07]  /*68c0*/  VIMNMX R180, R180, R178, !PT ;  /* 0x000000b2b4b47248 */ /* 0x000fce0007fe0100 */
.L_x_1286:
[----:B------:R-:W-:Y:S01]  /*68d0*/  FMNMX.FTZ R3, R167, R220, !PT ;  /* 0x000000dca7037209 */ /* 0x000fe20007810000 */
[----:B------:R-:W-:Y:S01]  /*68e0*/  ULDC UR6, c[0x0][0x988] ;  /* 0x0002620000067ab9 */ /* 0x000fe20000000800 */
[----:B------:R-:W-:Y:S02]  /*68f0*/  ISETP.GT.AND P3, PT, R180, RZ, P1 ;  /* 0x000000ffb400720c */ /* 0x000fe40000f64270 */
        /* <DEDUP_REMOVED lines=45> */
[----:B------:R-:W-:Y:S02]  /*6bd0*/  FSEL R2, R0, -INF , !P3 ;  /* 0xff80000000027808 */ /* 0x000fe40005800000 */
[C---:B------:R-:W-:Y:S01]  /*6be0*/  ISETP.GT.AND P3, PT, R180.reuse, 0x20, P1 ;  /* 0x00000020b400780c */ /* 0x040fe20000f64270 */
[----:B------:R-:W0:Y:S01]  /*6bf0*/  SHFL.BFLY PT, R4, R3, 0x1, 0x1f ;  /* 0x0c201f0003047f89 */ /* 0x000e2200000e0000 */
[----:B------:R-:W-:-:S02]  /*6c00*/  ISETP.GT.AND P2, PT, R180, 0x30, P1 ;  /* 0x00000030b400780c */ /* 0x000fc40000f44270 */
[C---:B------:R-:W-:Y:S02]  /*6c10*/  ISETP.LT.OR P3, PT, R177.reuse, 0x21, P3 ;  /* 0x00000021b100780c */ /* 0x040fe40001f61670 */
[----:B------:R-:W-:Y:S02]  /*6c20*/  ISETP.LT.OR P6, PT, R177, 0x2a, P6 ;  /* 0x0000002ab100780c */ /* 0x000fe400037c1670 */
[----:B------:R-:W-:Y:S02]  /*6c30*/  FSEL R159, R159, -INF , !P3 ;  /* 0xff8000009f9f7808 */ /* 0x000fe40005800000 */
[----:B------:R-:W-:Y:S02]  /*6c40*/  ISETP.GT.AND P5, PT, R180, 0x31, P1 ;  /* 0x00000031b400780c */ /* 0x000fe40000fa4270 */
[----:B------:R-:W-:Y:S02]  /*6c50*/  ISETP.LT.OR P2, PT, R177, 0x31, P2 ;  /* 0x00000031b100780c */ /* 0x000fe40001741670 */
[----:B------:R-:W-:-:S02]  /*6c60*/  FSEL R162, R162, -INF , !P6 ;  /* 0xff800000a2a27808 */ /* 0x000fc40007000000 */
[----:B------:R-:W-:Y:S02]  /*6c70*/  ISETP.LT.OR P5, PT, R177, 0x32, P5 ;  /* 0x00000032b100780c */ /* 0x000fe40002fa1670 */
[----:B------:R-:W-:Y:S02]  /*6c80*/  FSEL R163, R163, -INF , !P2 ;  /* 0xff800000a3a37808 */ /* 0x000fe40005000000 */
[----:B------:R-:W-:Y:S02]  /*6c90*/  FSEL R164, R164, -INF , !P5 ;  /* 0xff800000a4a47808 */ /* 0x000fe40006800000 */
[----:B0-----:R-:W-:Y:S02]  /*6ca0*/  FMNMX.FTZ R4, R3, R4, !PT ;  /* 0x0000000403047209 */ /* 0x001fe40007810000 */
[----:B------:R-:W-:Y:S02]  /*6cb0*/  FMNMX.FTZ R3, R2, R21, !PT ;  /* 0x0000001502037209 */ /* 0x000fe40007810000 */
[----:B------:R-:W-:-:S02]  /*6cc0*/  FSETP.NEU.FTZ.AND P3, PT, R4, -INF , PT ;  /* 0xff8000000400780b */ /* 0x000fc40003f7d000 */
[----:B------:R-:W-:-:S04]  /*6cd0*/  FMNMX.FTZ R0, R152, R3, !PT ;  /* 0x0000000398007209 */ /* 0x000fc80007810000 */
[----:B------:R-:W-:-:S04]  /*6ce0*/  FMNMX.FTZ R3, R153, R0, !PT ;  /* 0x0000000099037209 */ /* 0x000fc80007810000 */
        /* <DEDUP_REMOVED lines=16> */
[----:B------:R0:W-:Y:S01]  /*6df0*/  MUFU.EX2 R161, R179 ;  /* 0x000000b300a17308 */ /* 0x0001e20000000800 */
        /* <DEDUP_REMOVED lines=11> */
[--C-:B0-----:R-:W-:Y:S01]  /*6eb0*/  FFMA.FTZ R179, R189, UR6, -R0.reuse ;  /* 0x00000006bdb37c23 */ /* 0x101fe20008010800 */
[----:B------:R-:W-:Y:S01]  /*6ec0*/  FSEL R168, R165, -INF , !P4 ;  /* 0xff800000a5a87808 */ /* 0x000fe20006000000 */
[--C-:B------:R-:W-:Y:S01]  /*6ed0*/  FFMA.FTZ R169, R172, UR6, -R0.reuse ;  /* 0x00000006aca97c23 */ /* 0x100fe20008010800 */
[----:B------:R-:W-:Y:S01]  /*6ee0*/  FMNMX.FTZ R3, R164, R3, !PT ;  /* 0x00000003a4037209 */ /* 0x000fe20007810000 */
[--C-:B------:R-:W-:Y:S01]  /*6ef0*/  FFMA.FTZ R184, R176, UR6, -R0.reuse ;  /* 0x00000006b0b87c23 */ /* 0x100fe20008010800 */
[----:B------:R-:W-:Y:S01]  /*6f00*/  FSEL R166, R166, -INF , !P1 ;  /* 0xff800000a6a67808 */ /* 0x000fe20004800000 */
[--C-:B------:R-:W-:Y:S01]  /*6f10*/  FFMA.FTZ R165, R175, UR6, -R0.reuse ;  /* 0x00000006afa57c23 */ /* 0x100fe20008010800 */
[----:B------:R-:W-:Y:S01]  /*6f20*/  FMNMX.FTZ R3, R168, R3, !PT ;  /* 0x00000003a8037209 */ /* 0x000fe20007810000 */
[--C-:B------:R-:W-:Y:S01]  /*6f30*/  FFMA.FTZ R186, R174, UR6, -R0.reuse ;  /* 0x00000006aeba7c23 */ /* 0x100fe20008010800 */
[----:B------:R-:W-:Y:S01]  /*6f40*/  FSEL R173, R4, RZ, P3 ;  /* 0x000000ff04ad7208 */ /* 0x000fe20001800000 */
[----:B------:R-:W-:Y:S01]  /*6f50*/  FFMA.FTZ R171, R171, UR6, -R0 ;  /* 0x00000006abab7c23 */ /* 0x000fe20008010800 */
[----:B------:R-:W-:Y:S01]  /*6f60*/  FMNMX.FTZ R3, R166, R3, !PT ;  /* 0x00000003a6037209 */ /* 0x000fe20007810000 */
[----:B------:R-:W-:Y:S02]  /*6f70*/  MUFU.EX2 R196, R196 ;  /* 0x000000c400c47308 */ /* 0x000fe40000000800 */
[----:B------:R-:W-:-:S02]  /*6f80*/  FADD.FTZ R173, -R173, R220 ;  /* 0x000000dcadad7221 */ /* 0x000fc40000010100 */
[----:B------:R-:W0:Y:S02]  /*6f90*/  SHFL.BFLY PT, R178, R3, 0x2, 0x1f ;  /* 0x0c401f0003b27f89 */ /* 0x000e2400000e0000 */
[----:B------:R-:W-:Y:S02]  /*6fa0*/  FMUL.FTZ R0, R173, UR6 ;  /* 0x00000006ad007c20 */ /* 0x000fe40008410000 */
        /* <DEDUP_REMOVED lines=12> */
[----:B------:R-:W-:Y:S03]  /*7070*/  MUFU.EX2 R188, R188 ;  /* 0x000000bc00bc7308 */ /* 0x000fe60000000800 */
[----:B------:R-:W-:-:S05]  /*7080*/  FSEL R173, R170, RZ, P1 ;  /* 0x000000ffaaad7208 */ /* 0x000fca0000800000 */
        /* <DEDUP_REMOVED lines=17> */
[----:B------:R-:W-:Y:S01]  /*71a0*/  FADD.FTZ R170, R198, R21 ;  /* 0x00000015c6aa7221 */ /* 0x000fe20000010000 */
[--C-:B------:R-:W-:Y:S01]  /*71b0*/  FFMA.FTZ R191, R167, UR6, -R173.reuse ;  /* 0x00000006a7bf7c23 */ /* 0x100fe200080108ad */
[--C-:B------:R-:W-:Y:S01]  /*71c0*/  FFMA.FTZ R162, R162, UR6, -R173.reuse ;  /* 0x00000006a2a27c23 */ /* 0x100fe200080108ad */
[--C-:B------:R-:W-:Y:S01]  /*71d0*/  FFMA.FTZ R185, R163, UR6, -R173.reuse ;  /* 0x00000006a3b97c23 */ /* 0x100fe200080108ad */
[----:B--2---:R-:W-:Y:S01]  /*71e0*/  FADD.FTZ R21, R183, R170 ;  /* 0x000000aab7157221 */ /* 0x004fe20000010000 */
[--C-:B------:R-:W-:Y:S01]  /*71f0*/  FFMA.FTZ R164, R164, UR6, -R173.reuse ;  /* 0x00000006a4a47c23 */ /* 0x100fe200080108ad */
[----:B------:R-:W1:Y:S01]  /*7200*/  MUFU.EX2 R2, R2 ;  /* 0x0000000200027308 */ /* 0x000e620000000800 */
[----:B------:R-:W-:Y:S01]  /*7210*/  FFMA.FTZ R187, R168, UR6, -R173 ;  /* 0x00000006a8bb7c23 */ /* 0x000fe200080108ad */
[----:B0-----:R-:W-:Y:S01]  /*7220*/  FADD.FTZ R170, R192, R21 ;  /* 0x00000015c0aa7221 */ /* 0x001fe20000010000 */
[----:B------:R-:W-:-:S03]  /*7230*/  FFMA.FTZ R166, R166, UR6, -R173 ;  /* 0x00000006a6a67c23 */ /* 0x000fc600080108ad */
[----:B----4-:R-:W-:Y:S02]  /*7240*/  FADD.FTZ R21, R181, R170 ;  /* 0x000000aab5157221 */ /* 0x010fe40000010000 */
[----:B------:R-:W0:Y:S02]  /*7250*/  MUFU.EX2 R199, R199 ;  /* 0x000000c700c77308 */ /* 0x000e240000000800 */
[----:B-----5:R-:W-:-:S04]  /*7260*/  FADD.FTZ R170, R194, R21 ;  /* 0x00000015c2aa7221 */ /* 0x020fc80000010000 */
[----:B------:R-:W-:Y:S02]  /*7270*/  FADD.FTZ R21, R179, R170 ;  /* 0x000000aab3157221 */ /* 0x000fe40000010000 */
[----:B------:R-:W2:Y:S01]  /*7280*/  MUFU.EX2 R154, R154 ;  /* 0x0000009a009a7308 */ /* 0x000ea20000000800 */
[----:B-1----:R-:W-:Y:S01]  /*7290*/  FFMA.FTZ R5, R2, R5, R197 ;  /* 0x0000000502057223 */ /* 0x002fe200000100c5 */
[----:B------:R-:W-:-:S03]  /*72a0*/  FADD.FTZ R168, R188, R21 ;  /* 0x00000015bca87221 */ /* 0x000fc60000010000 */
[----:B------:R-:W-:-:S03]  /*72b0*/  FADD.FTZ R18, R152, R5 ;  /* 0x0000000598127221 */ /* 0x000fc60000010000 */
        /* <DEDUP_REMOVED lines=42> */
.L_x_1290:
[----:B------:R-:W0:Y:S01]  /*7560*/  S2UR UR4, SR_CgaCtaId ;  /* 0x00000000000479c3 */ /* 0x000e220000008800 */
[----:B------:R-:W-:Y:S01]  /*7570*/  UIADD3 UR14, UR14, 0x30860, URZ ;  /* 0x000308600e0e7890 */ /* 0x000fe2000fffe03f */
[C---:B------:R-:W-:Y:S01]  /*7580*/  ISETP.GT.AND P1, PT, R221.reuse, UR50, PT ;  /* 0x00000032dd007c0c */ /* 0x040fe2000bf24270 */
        /* <DEDUP_REMOVED lines=24> */
.L_x_1272:
[----:B------:R-:W-:Y:S01]  /*7710*/  R2UR UR4, R22 ;  /* 0x00000000160472ca */ /* 0x000fe200000e0000 */
[----:B------:R-:W-:Y:S02]  /*7720*/  UISETP.NE.AND UP0, UPT, UR60, URZ, UPT ;  /* 0x0000003f3c00728c */ /* 0x000fe4000bf05270 */
[----:B------:R-:W-:Y:S02]  /*7730*/  UIADD3 UR11, UR61, 0x7f, URZ ;  /* 0x0000007f3d0b7890 */ /* 0x000fe4000fffe03f */
[----:B------:R-:W-:Y:S02]  /*7740*/  UIADD3 UR10, UR43, 0x1, -UR42 ;  /* 0x000000012b0a7890 */ /* 0x000fe4000fffe82a */
[----:B------:R-:W-:-:S06]  /*7750*/  PLOP3.LUT P1, PT, PT, PT, UP0, 0x40, 0x0 ;  /* 0x000000000000781c */ /* 0x000fcc0003f2e808 */
[----:B------:R-:W-:-:S11]  /*7760*/  UISETP.NE.AND UP1, UPT, UR4, URZ, UPT ;  /* 0x0000003f0400728c */ /* 0x000fd6000bf25270 */
[----:B------:R-:W-:Y:S01]  /*7770*/  @UP1 ULDC UR4, c[0x0][0x44c] ;  /* 0x0001130000041ab9 */ /* 0x000fe20000000800 */
[----:B------:R-:W-:Y:S01]  /*7780*/  @UP1 ULDC UR14, c[0x0][0x450] ;  /* 0x00011400000e1ab9 */ /* 0x000fe20000000800 */
[----:B------:R-:W-:-:S04]  /*7790*/  UIMAD.WIDE.U32 UR4, UR11, UR4, URZ ;  /* 0x000000040b0472a5 */ /* 0x000fc8000f8e003f */
[----:B------:R-:W-:-:S04]  /*77a0*/  @UP1 USHF.R.U32.HI UR11, URZ, UR14, UR5 ;  /* 0x0000000e3f0b1299 */ /* 0x000fc80008011605 */
[----:B------:R-:W-:-:S04]  /*77b0*/  UIADD3 UR15, UR10, UR11, URZ ;  /* 0x0000000b0a0f7290 */ /* 0x000fc8000fffe03f */
[----:B------:R-:W-:Y:S01]  /*77c0*/  UIADD3 UR7, UR15, -UR7, URZ ;  /* 0x800000070f077290 */ /* 0x000fe2000fffe03f */
[----:B------:R-:W-:Y:S11]  /*77d0*/  @P1 BRA `(.L_x_1292) ;  /* 0x00000000004c1947 */ /* 0x000ff60003800000 */
[----:B------:R-:W-:-:S06]  /*77e0*/  UISETP.GT.AND UP0, UPT, UR15, -0x1, UPT ;  /* 0xffffffff0f00788c */ /* 0x000fcc000bf04270 */
[----:B------:R-:W-:-:S13]  /*77f0*/  PLOP3.LUT P1, PT, PT, PT, UP0, 0x80, 0x0 ;  /* 0x000000000000781c */ /* 0x000fda0003f2f008 */
[----:B------:R-:W-:Y:S05]  /*7800*/  @P1 BRA `(.L_x_1293) ;  /* 0x0000000000201947 */ /* 0x000fea0003800000 */
[----:B------:R-:W-:Y:S01]  /*7810*/  ULDC UR14, c[0x0][0x9e4] ;  /* 0x00027900000e7ab9 */ /* 0x000fe20000000800 */
[----:B------:R-:W-:Y:S02]  /*7820*/  ULOP3.LUT UR15, URZ, UR15, URZ, 0x33, !UPT ;  /* 0x0000000f3f0f7292 */ /* 0x000fe4000f8e333f */
[----:B------:R-:W-:-:S11]  /*7830*/  UISETP.NE.AND UP0, UPT, UR14, 0x1, UPT ;  /* 0x000000010e00788c */ /* 0x000fd6000bf05270 */
[----:B------:R-:W-:Y:S02]  /*7840*/  @UP0 ULDC.64 UR4, c[0x0][0x9e8] ;  /* 0x00027a0000040ab9 */ /* 0x000fe40000000a00 */
[----:B------:R-:W-:-:S04]  /*7850*/  UIMAD.WIDE.U32 UR10, UR15, UR4, URZ ;  /* 0x000000040f0a72a5 */ /* 0x000fc8000f8e003f */
[----:B------:R-:W-:-:S04]  /*7860*/  @UP0 USHF.R.U32.HI UR15, URZ, UR5, UR11 ;  /* 0x000000053f0f0299 */ /* 0x000fc8000801160b */
[----:B------:R-:W-:Y:S01]  /*7870*/  ULOP3.LUT UR15, URZ, UR15, URZ, 0x33, !UPT ;  /* 0x0000000f3f0f7292 */ /* 0x000fe2000f8e333f */
[----:B------:R-:W-:Y:S11]  /*7880*/  BRA `(.L_x_1294) ;  /* 0x0000000000147947 */ /* 0x000ff60003800000 */
.L_x_1293:
[----:B------:R-:W-:Y:S02]  /*7890*/  ULDC UR14, c[0x0][0x9e4] ;  /* 0x00027900000e7ab9 */ /* 0x000fe40000000800 */
[----:B------:R-:W-:-:S11]  /*78a0*/  UISETP.NE.AND UP0, UPT, UR14, 0x1, UPT ;  /* 0x000000010e00788c */ /* 0x000fd6000bf05270 */
[----:B------:R-:W-:Y:S02]  /*78b0*/  @UP0 ULDC.64 UR4, c[0x0][0x9e8] ;  /* 0x00027a0000040ab9 */ /* 0x000fe40000000a00 */
[----:B------:R-:W-:-:S04]  /*78c0*/  UIMAD.WIDE.U32 UR10, UR15, UR4, URZ ;  /* 0x000000040f0a72a5 */ /* 0x000fc8000f8e003f */
[----:B------:R-:W-:-:S12]  /*78d0*/  @UP0 USHF.R.U32.HI UR15, URZ, UR5, UR11 ;  /* 0x000000053f0f0299 */ /* 0x000fd8000801160b */
.L_x_1294:
[----:B------:R-:W-:-:S04]  /*78e0*/  UIMAD UR14, UR15, UR14, URZ ;  /* 0x0000000e0f0e72a4 */ /* 0x000fc8000f8e023f */
[----:B------:R-:W-:-:S04]  /*78f0*/  UISETP.LT.AND UP0, UPT, UR7, UR14, UPT ;  /* 0x0000000e0700728c */ /* 0x000fc8000bf01270 */
[----:B------:R-:W-:-:S12]  /*7900*/  USEL UR7, UR7, UR14, !UP0 ;  /* 0x0000000e07077287 */ /* 0x000fd8000c000000 */
.L_x_1292:
[----:B------:R-:W-:Y:S01]  /*7910*/  UIADD3 UR7, UR7, 0x3f, URZ ;  /* 0x0000003f07077890 */ /* 0x000fe2000fffe03f */
[----:B------:R-:W-:-:S03]  /*7920*/  R2UR UR5, R201 ;  /* 0x00000000c90572ca */ /* 0x000fc600000e0000 */
[----:B------:R-:W-:-:S04]  /*7930*/  USHF.R.S32.HI UR4, URZ, 0x1f, UR7 ;  /* 0x0000001f3f047899 */ /* 0x000fc80008011407 */
[----:B------:R-:W-:-:S04]  /*7940*/  ULEA.HI UR4, UR4, UR7, URZ, 0x6 ;  /* 0x0000000704047291 */ /* 0x000fc8000f8f303f */
[----:B------:R-:W-:-:S04]  /*7950*/  USHF.R.S32.HI UR4, URZ, 0x6, UR4 ;  /* 0x000000063f047899 */ /* 0x000fc80008011404 */
[----:B------:R-:W-:-:S04]  /*7960*/  UISETP.LT.AND UP0, UPT, UR5, UR4, UPT ;  /* 0x000000040500728c */ /* 0x000fc8000bf01270 */
[----:B------:R-:W-:-:S06]  /*7970*/  USEL UR50, UR5, UR4, !UP0 ;  /* 0x0000000405327287 */ /* 0x000fcc000c000000 */
[----:B------:R-:W-:-:S13]  /*7980*/  ISETP.GE.AND P1, PT, R221, UR50, PT ;  /* 0x00000032dd007c0c */ /* 0x000fda000bf26270 */
[----:B------:R-:W-:Y:S05]  /*7990*/  @!P1 BRA `(.L_x_1295) ;  /* 0x0000002000589947 */ /* 0x000fea0003800000 */
[----:B------:R-:W-:Y:S01]  /*79a0*/  IMAD.MOV.U32 R220, RZ, RZ, R3 ;  /* 0x000000ffffdc7224 */ /* 0x000fe200078e0003 */
[----:B------:R-:W-:Y:S01]  /*79b0*/  UMOV UR41, UR39 ;  /* 0x0000002700297c82 */ /* 0x000fe20008000000 */
[----:B------:R-:W-:Y:S01]  /*79c0*/  IMAD.MOV.U32 R21, RZ, RZ, R4 ;  /* 0x000000ffff157224 */ /* 0x000fe200078e0004 */
[----:B------:R-:W-:Y:S01]  /*79d0*/  UMOV UR4, UR38 ;  /* 0x0000002600047c82 */ /* 0x000fe20008000000 */
[----:B------:R-:W-:Y:S01]  /*79e0*/  ULDC UR5, c[0x0][0x9d8] ;  /* 0x0002760000057ab9 */ /* 0x000fe20000000800 */
[----:B------:R-:W-:-:S05]  /*79f0*/  ULDC UR51, c[0x0][0x988] ;  /* 0x0002620000337ab9 */ /* 0x000fca0000000800 */
.L_x_1306:
[----:B------:R-:W-:-:S04]  /*7a00*/  UISETP.NE.AND UP0, UPT, UR4, 0x1, UPT ;  /* 0x000000010400788c */ /* 0x000fc8000bf05270 */
[----:B------:R-:W-:-:S04]  /*7a10*/  USEL UR39, URZ, 0x1, UP0 ;  /* 0x000000013f277887 */ /* 0x000fc80008000000 */
[----:B------:R-:W-:Y:S01]  /*7a20*/  ULOP3.LUT UR39, UR41, UR39, URZ, 0x3c, !UPT ;  /* 0x0000002729277292 */ /* 0x000fe2000f8e3c3f */
[----:B------:R-:W-:Y:S11]  /*7a30*/  @!P0 BRA `(.L_x_1296) ;  /* 0x0000000000048947 */ /* 0x000ff60003800000 */
[----:B------:R-:W-:Y:S01]  /*7a40*/  BPT.TRAP 0x1 ;  /* 0x000000040000795c */ /* 0x000fe20000300000 */
.L_x_1296:
[----:B------:R-:W-:Y:S01]  /*7a50*/  UIADD3 UR38, UR4, 0x1, URZ ;  /* 0x0000000104267890 */ /* 0x000fe2000fffe03f */
[----:B------:R-:W-:-:S03]  /*7a60*/  MOV R3, UR39 ;  /* 0x0000002700037c02 */ /* 0x000fc60008000f00 */
[----:B------:R-:W-:Y:S01]  /*7a70*/  UISETP.NE.AND UP0, UPT, UR38, 0x2, UPT ;  /* 0x000000022600788c */ /* 0x000fe2000bf05270 */
[----:B------:R-:W-:-:S03]  /*7a80*/  SHF.L.U32 R3, R3, 0x1f, RZ ;  /* 0x0000001f03037819 */ /* 0x000fc600000006ff */
[----:B------:R-:W-:-:S04]  /*7a90*/  USEL UR38, UR38, URZ, UP0 ;  /* 0x0000003f26267287 */ /* 0x000fc80008000000 */
[----:B------:R-:W-:-:S09]  /*7aa0*/  ULEA UR7, UR38, UR40, 0x3 ;  /* 0x0000002826077291 */ /* 0x000fd2000f8e183f */
[----:B------:R0:W1:Y:S01]  /*7ab0*/  SYNCS.PHASECHK.TRANS64.TRYWAIT P1, [UR7+0x30830], R3 ;  /* 0x03083003ff0075a7 */ /* 0x0000620008020147 */
[----:B------:R-:W-:Y:S05]  /*7ac0*/  @!P0 BRA `(.L_x_1297) ;  /* 0x0000000000048947 */ /* 0x000fea0003800000 */
[----:B------:R-:W-:Y:S01]  /*7ad0*/  BPT.TRAP 0x1 ;  /* 0x000000040000795c */ /* 0x000fe20000300000 */
.L_x_1297:
[----:B-1----:R-:W-:Y:S05]  /*7ae0*/  @P1 BRA `(.L_x_1298) ;  /* 0x0000000000081947 */ /* 0x002fea0003800000 */
[----:B------:R-:W1:Y:S02]  /*7af0*/  SYNCS.PHASECHK.TRANS64.TRYWAIT P1, [UR7+0x30830], R3 ;  /* 0x03083003ff0075a7 */ /* 0x000e640008020147 */
[----:B-1----:R-:W-:Y:S05]  /*7b00*/  @!P1 BRA `(.L_x_1299) ;  /* 0x000000ec000c9947 */ /* 0x002fea0003800000 */
.L_x_1298:
        /* <DEDUP_REMOVED lines=230> */
.L_x_1300:
[----:B------:R-:W-:Y:S01]  /*8970*/  ULEA UR14, UR4, UR40, 0x3 ;  /* 0x00000028040e7291 */ /* 0x000fe2000f8e183f */
[----:B------:R-:W-:-:S05]  /*8980*/  IMAD.U32 R0, RZ, RZ, UR41 ;  /* 0x00000029ff007e24 */ /* 0x000fca000f8e00ff */
[----:B------:R-:W-:-:S04]  /*8990*/  SHF.L.U32 R0, R0, 0x1f, RZ ;  /* 0x0000001f00007819 */ /* 0x000fc800000006ff */
[----:B------:R2:W3:Y:S01]  /*89a0*/  SYNCS.PHASECHK.TRANS64.TRYWAIT P1, [UR14+0x30850], R0 ;  /* 0x03085000ff0075a7 */ /* 0x0004e2000802014e */
[----:B------:R-:W-:Y:S05]  /*89b0*/  @!P0 BRA `(.L_x_1301) ;  /* 0x0000000000048947 */ /* 0x000fea0003800000 */
[----:B------:R-:W-:Y:S01]  /*89c0*/  BPT.TRAP 0x1 ;  /* 0x000000040000795c */ /* 0x000fe20000300000 */
.L_x_1301:
[----:B---3--:R-:W-:Y:S05]  /*89d0*/  @P1 BRA `(.L_x_1302) ;  /* 0x0000000000081947 */ /* 0x008fea0003800000 */
[----:B------:R-:W3:Y:S02]  /*89e0*/  SYNCS.PHASECHK.TRANS64.TRYWAIT P1, [UR14+0x30850], R0 ;  /* 0x03085000ff0075a7 */ /* 0x000ee4000802014e */
[----:B---3--:R-:W-:Y:S05]  /*89f0*/  @!P1 BRA `(.L_x_1303) ;  /* 0x000000dc00689947 */ /* 0x008fea0003800000 */
.L_x_1302:
        /* <DEDUP_REMOVED lines=30> */
.L_x_1304:
        /* <DEDUP_REMOVED lines=110> */
[----:B------:R-:W-:-:S03]  /*92c0*/  FMUL.FTZ R181, R4, UR6 ;  /* 0x0000000604b57c20 */ /* 0x000fc60008410000 */
[----:B------:R-:W-:Y:S01]  /*92d0*/  FMUL.FTZ R177, R21, UR6 ;  /* 0x0000000615b17c20 */ /* 0x000fe20008410000 */
[--C-:B------:R-:W-:Y:S01]  /*92e0*/  FFMA.FTZ R21, R152, UR6, -R181.reuse ;  /* 0x0000000698157c23 */ /* 0x100fe200080108b5 */
[C---:B------:R-:W-:Y:S01]  /*92f0*/  FADD.FTZ R2, -R3.reuse, R220 ;  /* 0x000000dc03027221 */ /* 0x040fe20000010100 */
[----:B------:R-:W-:Y:S01]  /*9300*/  FMUL.FTZ R152, R3, UR6 ;  /* 0x0000000603987c20 */ /* 0x000fe20008410000 */
[--C-:B------:R-:W-:Y:S01]  /*9310*/  FFMA.FTZ R196, R153, UR6, -R181.reuse ;  /* 0x0000000699c47c23 */ /* 0x100fe200080108b5 */
[----:B------:R-:W-:Y:S01]  /*9320*/  MUFU.EX2 R0, R177 ;  /* 0x000000b100007308 */ /* 0x000fe20000000800 */
[----:B------:R-:W-:Y:S01]  /*9330*/  FMUL.FTZ R2, R2, UR6 ;  /* 0x0000000602027c20 */ /* 0x000fe20008410000 */
        /* <DEDUP_REMOVED lines=25> */
[--C-:B------:R-:W-:Y:S01]  /*94d0*/  FFMA.FTZ R184, R174, UR6, -R181.reuse ;  /* 0x00000006aeb87c23 */ /* 0x100fe200080108b5 */
[--C-:B------:R-:W-:Y:S01]  /*94e0*/  FFMA.FTZ R185, R169, UR6, -R152.reuse ;  /* 0x00000006a9b97c23 */ /* 0x100fe20008010898 */
[--C-:B------:R-:W-:Y:S01]  /*94f0*/  FFMA.FTZ R153, R176, UR6, -R181.reuse ;  /* 0x00000006b0997c23 */ /* 0x100fe200080108b5 */
[----:B------:R-:W-:Y:S01]  /*9500*/  FFMA.FTZ R187, R171, UR6, -R152 ;  /* 0x00000006abbb7c23 */ /* 0x000fe20008010898 */
[----:B------:R-:W-:Y:S01]  /*9510*/  FFMA.FTZ R179, R179, UR6, -R181 ;  /* 0x00000006b3b37c23 */ /* 0x000fe200080108b5 */
        /* <DEDUP_REMOVED lines=67> */
.L_x_1305:
        /* <DEDUP_REMOVED lines=27> */
.L_x_1295:
[----:B------:R-:W-:-:S13]  /*9b00*/  R2UR UR4, R201 ;  /* 0x00000000c90472ca */ /* 0x000fda00000e0000 */
[----:B------:R-:W-:-:S13]  /*9b10*/  ISETP.GE.AND P1, PT, R221, UR4, PT ;  /* 0x00000004dd007c0c */ /* 0x000fda000bf26270 */
[----:B------:R-:W-:Y:S05]  /*9b20*/  @!P1 BRA `(.L_x_1307) ;  /* 0x0000002c00309947 */ /* 0x000fea0003800000 */
[----:B------:R-:W-:Y:S01]  /*9b30*/  IMAD.MOV.U32 R21, RZ, RZ, R3 ;  /* 0x000000ffff157224 */ /* 0x000fe200078e0003 */
[----:B------:R-:W-:Y:S01]  /*9b40*/  UMOV UR7, UR39 ;  /* 0x0000002700077c82 */ /* 0x000fe20008000000 */
[----:B------:R-:W-:Y:S01]  /*9b50*/  IMAD.MOV.U32 R220, RZ, RZ, R4 ;  /* 0x000000ffffdc7224 */ /* 0x000fe200078e0004 */
[----:B------:R-:W-:Y:S01]  /*9b60*/  UMOV UR4, UR38 ;  /* 0x0000002600047c82 */ /* 0x000fe20008000000 */
[----:B------:R-:W-:Y:S01]  /*9b70*/  ULDC UR41, c[0x0][0x9e4] ;  /* 0x0002790000297ab9 */ /* 0x000fe20000000800 */
[----:B------:R-:W-:Y:S01]  /*9b80*/  ULDC UR50, c[0x0][0x9dc] ;  /* 0x0002770000327ab9 */ /* 0x000fe20000000800 */
[----:B------:R-:W-:Y:S01]  /*9b90*/  ULDC UR5, c[0x0][0x9d8] ;  /* 0x0002760000057ab9 */ /* 0x000fe20000000800 */
[----:B------:R-:W-:-:S05]  /*9ba0*/  ULDC UR51, c[0x0][0x988] ;  /* 0x0002620000337ab9 */ /* 0x000fca0000000800 */
.L_x_1326:
[----:B------:R-:W-:-:S04]  /*9bb0*/  UIADD3 UR38, UR4, 0x1, URZ ;  /* 0x0000000104267890 */ /* 0x000fc8000fffe03f */
[----:B------:R-:W-:-:S04]  /*9bc0*/  UISETP.NE.AND UP0, UPT, UR38, 0x2, UPT ;  /* 0x000000022600788c */ /* 0x000fc8000bf05270 */
[----:B------:R-:W-:Y:S02]  /*9bd0*/  USEL UR39, URZ, 0x1, UP0 ;  /* 0x000000013f277887 */ /* 0x000fe40008000000 */
[----:B------:R-:W-:Y:S02]  /*9be0*/  USEL UR38, UR38, URZ, UP0 ;  /* 0x0000003f26267287 */ /* 0x000fe40008000000 */
[----:B------:R-:W-:Y:S01]  /*9bf0*/  ULOP3.LUT UR39, UR7, UR39, URZ, 0x3c, !UPT ;  /* 0x0000002707277292 */ /* 0x000fe2000f8e3c3f */
[----:B------:R-:W-:Y:S11]  /*9c00*/  @!P0 BRA `(.L_x_1308) ;  /* 0x0000000000048947 */ /* 0x000ff60003800000 */
[----:B------:R-:W-:Y:S01]  /*9c10*/  BPT.TRAP 0x1 ;  /* 0x000000040000795c */ /* 0x000fe20000300000 */
.L_x_1308:
[----:B------:R-:W-:Y:S01]  /*9c20*/  ULEA UR6, UR38, UR40, 0x3 ;  /* 0x0000002826067291 */ /* 0x000fe2000f8e183f */
[----:B------:R-:W-:-:S04]  /*9c30*/  MOV R3, UR39 ;  /* 0x0000002700037c02 */ /* 0x000fc80008000f00 */
[----:B------:R-:W-:-:S04]  /*9c40*/  SHF.L.U32 R3, R3, 0x1f, RZ ;  /* 0x0000001f03037819 */ /* 0x000fc800000006ff */
[----:B------:R0:W1:Y:S01]  /*9c50*/  SYNCS.PHASECHK.TRANS64.TRYWAIT P1, [UR6+0x30830], R3 ;  /* 0x03083003ff0075a7 */ /* 0x0000620008020146 */
[----:B------:R-:W-:Y:S05]  /*9c60*/  @!P0 BRA `(.L_x_1309) ;  /* 0x0000000000048947 */ /* 0x000fea0003800000 */
[----:B------:R-:W-:Y:S01]  /*9c70*/  BPT.TRAP 0x1 ;  /* 0x000000040000795c */ /* 0x000fe20000300000 */
.L_x_1309:
[----:B-1----:R-:W-:Y:S05]  /*9c80*/  @P1 BRA `(.L_x_1310) ;  /* 0x0000000000081947 */ /* 0x002fea0003800000 */
[----:B------:R-:W1:Y:S02]  /*9c90*/  SYNCS.PHASECHK.TRANS64.TRYWAIT P1, [UR6+0x30830], R3 ;  /* 0x03083003ff0075a7 */ /* 0x000e640008020146 */
[----:B-1----:R-:W-:Y:S05]  /*9ca0*/  @!P1 BRA `(.L_x_1311) ;  /* 0x000000c800d49947 */ /* 0x002fea0003800000 */
.L_x_1310:
        /* <DEDUP_REMOVED lines=230> */
.L_x_1312:
[----:B------:R-:W-:Y:S01]  /*ab10*/  ULEA UR10, UR4, UR40, 0x3 ;  /* 0x00000028040a7291 */ /* 0x000fe2000f8e183f */
[----:B------:R-:W-:-:S05]  /*ab20*/  IMAD.U32 R0, RZ, RZ, UR7 ;  /* 0x00000007ff007e24 */ /* 0x000fca000f8e00ff */
[----:B------:R-:W-:-:S04]  /*ab30*/  SHF.L.U32 R0, R0, 0x1f, RZ ;  /* 0x0000001f00007819 */ /* 0x000fc800000006ff */
[----:B------:R2:W3:Y:S01]  /*ab40*/  SYNCS.PHASECHK.TRANS64.TRYWAIT P1, [UR10+0x30850], R0 ;  /* 0x03085000ff0075a7 */ /* 0x0004e2000802014a */
[----:B------:R-:W-:Y:S05]  /*ab50*/  @!P0 BRA `(.L_x_1313) ;  /* 0x0000000000048947 */ /* 0x000fea0003800000 */
[----:B------:R-:W-:Y:S01]  /*ab60*/  BPT.TRAP 0x1 ;  /* 0x000000040000795c */ /* 0x000fe20000300000 */
.L_x_1313:
[----:B---3--:R-:W-:Y:S05]  /*ab70*/  @P1 BRA `(.L_x_1314) ;  /* 0x0000000000081947 */ /* 0x008fea0003800000 */
[----:B------:R-:W3:Y:S02]  /*ab80*/  SYNCS.PHASECHK.TRANS64.TRYWAIT P1, [UR10+0x30850], R0 ;  /* 0x03085000ff0075a7 */ /* 0x000ee4000802014a */
[----:B---3--:R-:W-:Y:S05]  /*ab90*/  @!P1 BRA `(.L_x_1315) ;  /* 0x000000bc00309947 */ /* 0x008fea0003800000 */
.L_x_1314:
        /* <DEDUP_REMOVED lines=30> */
.L_x_1316:
[----:B------:R-:W-:Y:S01]  /*ad80*/  R2UR UR4, R22 ;  /* 0x00000000160472ca */ /* 0x000fe200000e0000 */
[----:B------:R-:W3:Y:S01]  /*ad90*/  S2UR UR7, SR_CgaCtaId ;  /* 0x00000000000779c3 */ /* 0x000ee20000008800 */
[----:B------:R-:W-:Y:S01]  /*ada0*/  FMUL.FTZ R191, R169, UR5 ;  /* 0x00000005a9bf7c20 */ /* 0x000fe20008410000 */
[----:B------:R-:W-:Y:S02]  /*adb0*/  VIADD R169, R200, UR61 ;  /* 0x0000003dc8a97c36 */ /* 0x000fe40008000000 */
[----:B------:R-:W-:Y:S01]  /*adc0*/  FMUL.FTZ R184, R152, UR5 ;  /* 0x0000000598b87c20 */ /* 0x000fe20008410000 */
[----:B------:R-:W-:Y:S01]  /*add0*/  FMUL.FTZ R152, R155, UR5 ;  /* 0x000000059b987c20 */ /* 0x000fe20008410000 */
[----:B------:R-:W-:Y:S01]  /*ade0*/  FMUL.FTZ R155, R162, UR5 ;  /* 0x00000005a29b7c20 */ /* 0x000fe20008410000 */
[----:B-1----:R-:W-:Y:S01]  /*adf0*/  FMUL.FTZ R4, R153, UR5 ;  /* 0x0000000599047c20 */ /* 0x002fe20008410000 */
[----:B------:R-:W-:Y:S01]  /*ae00*/  FMUL.FTZ R162, R175, UR5 ;  /* 0x00000005afa27c20 */ /* 0x000fe20008410000 */
[----:B------:R-:W-:Y:S01]  /*ae10*/  FMUL.FTZ R153, R158, UR5 ;  /* 0x000000059e997c20 */ /* 0x000fe20008410000 */
[----:B------:R-:W-:Y:S01]  /*ae20*/  FMUL.FTZ R175, R177, UR5 ;  /* 0x00000005b1af7c20 */ /* 0x000fe20008410000 */
[----:B------:R-:W-:Y:S01]  /*ae30*/  FMUL.FTZ R158, R167, UR5 ;  /* 0x00000005a79e7c20 */ /* 0x000fe20008410000 */
[----:B------:R-:W-:Y:S01]  /*ae40*/  IMAD.SHL.U32 R177, R221, 0x40, RZ ;  /* 0x00000040ddb17824 */ /* 0x000fe200078e00ff */
[----:B------:R-:W-:Y:S01]  /*ae50*/  UISETP.NE.AND UP1, UPT, UR4, URZ, UPT ;  /* 0x0000003f0400728c */ /* 0x000fe2000bf25270 */
[----:B------:R-:W-:Y:S01]  /*ae60*/  FMUL.FTZ R188, R160, UR5 ;  /* 0x00000005a0bc7c20 */ /* 0x000fe20008410000 */
[----:B------:R-:W-:Y:S01]  /*ae70*/  ULEA UR4, UR38, UR40, 0x3 ;  /* 0x0000002826047291 */ /* 0x000fe2000f8e183f */
[----:B0-2---:R-:W-:Y:S01]  /*ae80*/  FMUL.FTZ R0, R154, UR5 ;  /* 0x000000059a007c20 */ /* 0x005fe20008410000 */
[----:B------:R-:W-:Y:S01]  /*ae90*/  UISETP.NE.AND UP0, UPT, UR60, URZ, UPT ;  /* 0x0000003f3c00728c */ /* 0x000fe2000bf05270 */
[----:B------:R-:W-:Y:S01]  /*aea0*/  FMUL.FTZ R186, R156, UR5 ;  /* 0x000000059cba7c20 */ /* 0x000fe20008410000 */
[----:B------:R-:W-:Y:S01]  /*aeb0*/  PLOP3.LUT P1, PT, PT, PT, UP1, 0x80, 0x0 ;  /* 0x000000000000781c */ /* 0x000fe20003f2f018 */
[----:B------:R-:W-:Y:S01]  /*aec0*/  UIADD3 UR4, UR4, 0x30840, URZ ;  /* 0x0003084004047890 */ /* 0x000fe2000fffe03f */
[----:B------:R-:W-:Y:S01]  /*aed0*/  PLOP3.LUT P2, PT, PT, PT, UP1, 0x80, 0x0 ;  /* 0x000000000000781c */ /* 0x000fe20003f4f018 */
[----:B------:R-:W-:Y:S01]  /*aee0*/  FMUL.FTZ R185, R157, UR5 ;  /* 0x000000059db97c20 */ /* 0x000fe20008410000 */
[----:B------:R-:W-:Y:S01]  /*aef0*/  FMUL.FTZ R187, R161, UR5 ;  /* 0x00000005a1bb7c20 */ /* 0x000fe20008410000 */
[----:B------:R-:W-:Y:S01]  /*af00*/  @UP1 ULDC UR6, c[0x0][0x44c] ;  /* 0x0001130000061ab9 */ /* 0x000fe20000000800 */
[----:B------:R-:W-:Y:S01]  /*af10*/  FMUL.FTZ R190, R164, UR5 ;  /* 0x00000005a4be7c20 */ /* 0x000fe20008410000 */
[----:B------:R-:W-:Y:S01]  /*af20*/  FMUL.FTZ R160, R171, UR5 ;  /* 0x00000005aba07c20 */ /* 0x000fe20008410000 */
[----:B---3--:R-:W-:Y:S01]  /*af30*/  UPRMT UR4, UR7, 0x654, UR4 ;  /* 0x0000065407047896 */ /* 0x008fe20008000004 */
        /* <DEDUP_REMOVED lines=24> */
[----:B------:R-:W1:Y:S01]  /*b0c0*/  MUFU.TANH R184, R184 ;  /* 0x000000b800b87308 */ /* 0x000e620000002400 */
[----:B------:R-:W-:Y:S01]  /*b0d0*/  SYNCS.ARRIVE.TRANS64.RED.A1T0 RZ, [UR4], RZ ;  /* 0x000000ffffff79a7 */ /* 0x000fe20008100404 */
[----:B------:R-:W-:-:S02]  /*b0e0*/  ULOP3.LUT UR4, URZ, UR50, URZ, 0x33, !UPT ;  /* 0x000000323f047292 */ /* 0x000fc4000f8e333f */
[----:B------:R-:W-:Y:S01]  /*b0f0*/  IADD3 R2, -R3, UR43, R2 ;  /* 0x0000002b03027c10 */ /* 0x000fe2000fffe102 */
[----:B------:R-:W-:-:S03]  /*b100*/  ULDC UR6, c[0x0][0x9e0] ;  /* 0x0002780000067ab9 */ /* 0x000fc60000000800 */
[----:B------:R-:W2:Y:S01]  /*b110*/  MUFU.TANH R4, R4 ;  /* 0x0000000400047308 */ /* 0x000ea20000002400 */
[C---:B------:R-:W-:Y:S02]  /*b120*/  VIADD R178, R2.reuse, UR6 ;  /* 0x0000000602b27c36 */ /* 0x040fe40008000000 */
[----:B------:R-:W-:-:S03]  /*b130*/  VIADD R180, R2, UR4 ;  /* 0x0000000402b47c36 */ /* 0x000fc60008000000 */
[----:B0-----:R-:W-:Y:S01]  /*b140*/  IADD3 R181, R178, R167, RZ ;  /* 0x000000a7b2b57210 */ /* 0x001fe20007ffe0ff */
[----:B------:R-:W-:Y:S01]  /*b150*/  IMAD.IADD R182, R180, 0x1, R167 ;  /* 0x00000001b4b67824 */ /* 0x000fe200078e02a7 */
        /* <DEDUP_REMOVED lines=44> */
.L_x_1319:
[----:B------:R-:W-:-:S05]  /*b420*/  IMAD.U32 R168, RZ, RZ, UR41 ;  /* 0x00000029ffa87e24 */ /* 0x000fca000f8e00ff */
[----:B------:R-:W-:-:S13]  /*b430*/  ISETP.NE.AND P1, PT, R168, 0x1, PT ;  /* 0x00000001a800780c */ /* 0x000fda0003f25270 */
[----:B------:R-:W1:Y:S02]  /*b440*/  @P1 LDC.64 R2, c[0x0][0x9e8] ;  /* 0x00027a00ff021b82 */ /* 0x000e640000000a00 */
[----:B-1----:R-:W-:-:S05]  /*b450*/  @P1 IMAD.HI.U32 R2, R167, R2, RZ ;  /* 0x00000002a7021227 */ /* 0x002fca00078e00ff */
[----:B------:R-:W-:-:S07]  /*b460*/  @P1 SHF.R.U32.HI R167, RZ, R3, R2 ;  /* 0x00000003ffa71219 */ /* 0x000fce0000011602 */
.L_x_1320:
[----:B------:R-:W-:Y:S05]  /*b470*/  BSYNC B0 ;  /* 0x0000000000007941 */ /* 0x000fea0003800000 */
.L_x_1318:
[----:B------:R-:W-:-:S04]  /*b480*/  IMAD R2, R167, R168, -R177 ;  /* 0x000000a8a7027224 */ /* 0x000fc800078e0ab1 */
[----:B------:R-:W-:-:S05]  /*b490*/  IMAD R2, R19, -0x2, R2 ;  /* 0xfffffffe13027824 */ /* 0x000fca00078e0202 */
[----:B------:R-:W-:Y:S02]  /*b4a0*/  VIADDMNMX R181, R2, R168, R181, PT ;  /* 0x000000a802b57246 */ /* 0x000fe400038001b5 */
[----:B------:R-:W-:-:S07]  /*b4b0*/  VIMNMX R182, R182, R2, !PT ;  /* 0x00000002b6b67248 */ /* 0x000fce0007fe0100 */
.L_x_1317:
        /* <DEDUP_REMOVED lines=13> */
[----:B------:R-:W-:Y:S01]  /*b590*/  ISETP.GT.AND P3, PT, R182, 0x10, P1 ;  /* 0x00000010b600780c */ /* 0x000fe20000f64270 */
        /* <DEDUP_REMOVED lines=41> */
[----:B------:R-:W-:Y:S01]  /*b830*/  MOV R4, UR42 ;  /* 0x0000002a00047c02 */ /* 0x000fe20008000f00 */
[----:B------:R-:W-:Y:S03]  /*b840*/  BSSY B0, `(.L_x_1322) ;  /* 0x0000011000007945 */ /* 0x000fe60003800000 */
[----:B------:R-:W-:-:S04]  /*b850*/  IADD3 R4, -R4, UR43, R3 ;  /* 0x0000002b04047c10 */ /* 0x000fc8000fffe103 */
        /* <DEDUP_REMOVED lines=10> */
.L_x_1323:
[----:B------:R-:W-:-:S05]  /*b900*/  IMAD.U32 R181, RZ, RZ, UR41 ;  /* 0x00000029ffb57e24 */ /* 0x000fca000f8e00ff */
[----:B------:R-:W-:-:S13]  /*b910*/  ISETP.NE.AND P2, PT, R181, 0x1, PT ;  /* 0x00000001b500780c */ /* 0x000fda0003f45270 */
[----:B------:R-:W0:Y:S02]  /*b920*/  @P2 LDC.64 R2, c[0x0][0x9e8] ;  /* 0x00027a00ff022b82 */ /* 0x000e240000000a00 */
[----:B0-----:R-:W-:-:S05]  /*b930*/  @P2 IMAD.HI.U32 R2, R4, R2, RZ ;  /* 0x0000000204022227 */ /* 0x001fca00078e00ff */
[----:B------:R-:W-:-:S07]  /*b940*/  @P2 SHF.R.U32.HI R4, RZ, R3, R2 ;  /* 0x00000003ff042219 */ /* 0x000fce0000011602 */
.L_x_1324:
[----:B------:R-:W-:Y:S05]  /*b950*/  BSYNC B0 ;  /* 0x0000000000007941 */ /* 0x000fea0003800000 */
.L_x_1322:
[----:B------:R-:W-:-:S04]  /*b960*/  IMAD R4, R4, R181, -R177 ;  /* 0x000000b504047224 */ /* 0x000fc800078e0ab1 */
[----:B------:R-:W-:-:S05]  /*b970*/  IMAD R3, R19, -0x2, R4 ;  /* 0xfffffffe13037824 */ /* 0x000fca00078e0204 */
[----:B------:R-:W-:Y:S02]  /*b980*/  VIADDMNMX R178, R3, R181, R178, PT ;  /* 0x000000b503b27246 */ /* 0x000fe400038001b2 */
[----:B------:R-:W-:-:S07]  /*b990*/  VIMNMX R180, R180, R3, !PT ;  /* 0x00000003b4b47248 */ /* 0x000fce0007fe0100 */
.L_x_1321:
[----:B------:R-:W-:Y:S01]  /*b9a0*/  FMNMX.FTZ R3, R167, R220, !PT ;  /* 0x000000dca7037209 */ /* 0x000fe20007810000 */
[----:B------:R-:W-:Y:S01]  /*b9b0*/  UMOV UR6, UR51 ;  /* 0x0000003300067c82 */ /* 0x000fe20008000000 */
        /* <DEDUP_REMOVED lines=78> */
[----:B------:R0:W-:Y:S01]  /*bea0*/  MUFU.EX2 R161, R177 ;  /* 0x000000b100a17308 */ /* 0x0001e20000000800 */
        /* <DEDUP_REMOVED lines=9> */
[--C-:B0-----:R-:W-:Y:S01]  /*bf40*/  FFMA.FTZ R177, R170, UR6, -R0.reuse ;  /* 0x00000006aab17c23 */ /* 0x101fe20008010800 */
        /* <DEDUP_REMOVED lines=110> */
.L_x_1325:
[----:B------:R-:W0:Y:S01]  /*c630*/  S2UR UR7, SR_CgaCtaId ;  /* 0x00000000000779c3 */ /* 0x000e220000008800 */
[----:B------:R-:W-:Y:S01]  /*c640*/  R2UR UR4, R201 ;  /* 0x00000000c90472ca */ /* 0x000fe200000e0000 */
[----:B------:R-:W-:Y:S01]  /*c650*/  UIADD3 UR10, UR10, 0x30860, URZ ;  /* 0x000308600a0a7890 */ /* 0x000fe2000fffe03f */
[----:B------:R-:W-:Y:S01]  /*c660*/  F2FP.BF16.F32.PACK_AB R196, R196, R161 ;  /* 0x000000a1c4c4723e */ /* 0x000fe200000010ff */
[----:B------:R-:W-:Y:S01]  /*c670*/  IMAD.MOV.U32 R21, RZ, RZ, R3 ;  /* 0x000000ffff157224 */ /* 0x000fe200078e0003 */
[----:B------:R-:W-:Y:S01]  /*c680*/  F2FP.BF16.F32.PACK_AB R197, R152, R197 ;  /* 0x000000c598c5723e */ /* 0x000fe200000010ff */
[----:B------:R-:W-:Y:S01]  /*c690*/  IMAD.MOV.U32 R220, RZ, RZ, R4 ;  /* 0x000000ffffdc7224 */ /* 0x000fe200078e0004 */
[----:B------:R-:W-:Y:S02]  /*c6a0*/  F2FP.BF16.F32.PACK_AB R198, R183, R198 ;  /* 0x000000c6b7c6723e */ /* 0x000fe400000010ff */
[----:B------:R-:W-:Y:S02]  /*c6b0*/  F2FP.BF16.F32.PACK_AB R199, R154, R199 ;  /* 0x000000c79ac7723e */ /* 0x000fe400000010ff */
[----:B------:R-:W-:-:S02]  /*c6c0*/  F2FP.BF16.F32.PACK_AB R192, R181, R192 ;  /* 0x000000c0b5c0723e */ /* 0x000fc400000010ff */
[----:B------:R-:W-:Y:S02]  /*c6d0*/  F2FP.BF16.F32.PACK_AB R193, R156, R193 ;  /* 0x000000c19cc1723e */ /* 0x000fe400000010ff */
[----:B------:R-:W-:Y:S01]  /*c6e0*/  ISETP.GT.AND P1, PT, R221, UR4, PT ;  /* 0x00000004dd007c0c */ /* 0x000fe2000bf24270 */
        /* <DEDUP_REMOVED lines=16> */
.L_x_1307:
        /* <DEDUP_REMOVED lines=131> */
.L_x_1327:
[----:B------:R-:W-:Y:S01]  /*d020*/  ULEA UR5, UR38, UR40, 0x3 ;  /* 0x0000002826057291 */ /* 0x000fe2000f8e183f */
[----:B------:R-:W-:-:S05]  /*d030*/  IMAD.U32 R0, RZ, RZ, UR39 ;  /* 0x00000027ff007e24 */ /* 0x000fca000f8e00ff */
[----:B------:R-:W-:-:S04]  /*d040*/  SHF.L.U32 R0, R0, 0x1f, RZ ;  /* 0x0000001f00007819 */ /* 0x000fc800000006ff */
[----:B------:R0:W1:Y:S01]  /*d050*/  SYNCS.PHASECHK.TRANS64.TRYWAIT P1, [UR5+0x30850], R0 ;  /* 0x03085000ff0075a7 */ /* 0x0000620008020145 */
[----:B------:R-:W-:Y:S05]  /*d060*/  @!P0 BRA `(.L_x_1328) ;  /* 0x0000000000048947 */ /* 0x000fea0003800000 */
[----:B------:R-:W-:Y:S01]  /*d070*/  BPT.TRAP 0x1 ;  /* 0x000000040000795c */ /* 0x000fe20000300000 */
.L_x_1328:
[----:B-1----:R-:W-:Y:S05]  /*d080*/  @P1 BRA `(.L_x_1329) ;  /* 0x0000000000081947 */ /* 0x002fea0003800000 */
[----:B------:R-:W1:Y:S02]  /*d090*/  SYNCS.PHASECHK.TRANS64.TRYWAIT P1, [UR5+0x30850], R0 ;  /* 0x03085000ff0075a7 */ /* 0x000e640008020145 */
[----:B-1----:R-:W-:Y:S05]  /*d0a0*/  @!P1 BRA `(.L_x_1330) ;  /* 0x0000009800049947 */ /* 0x002fea0003800000 */
.L_x_1329:
[----:B------:R-:W-:Y:S01]  /*d0b0*/  UIADD3 UR40, UR40, 0x400, URZ ;  /* 0x0000040028287890 */ /* 0x000fe2000fffe03f */
[----:B------:R-:W-:Y:S01]  /*d0c0*/  WARPGROUP.ARRIVE ;  /* 0x00000000000079c5 */ /* 0x000fe20000000000 */
[----:B------:R-:W-:Y:S01]  /*d0d0*/  UMOV UR11, 0x40000040 ;  /* 0x40000040000b7882 */ /* 0x000fe20000000000 */
[----:B-1----:R-:W1:Y:S01]  /*d0e0*/  SHFL.BFLY PT, R7, R18, 0x2, 0x1f ;  /* 0x0c401f0012077f89 */ /* 0x002e6200000e0000 */
[----:B------:R-:W-:Y:S01]  /*d0f0*/  USHF.R.U32.HI UR40, URZ, 0x4, UR40 ;  /* 0x000000043f287899 */ /* 0x000fe20008011628 */
[----:B------:R-:W-:Y:S01]  /*d100*/  MOV R6, RZ ;  /* 0x000000ff00067202 */ /* 0x000fe20000000f00 */
[----:B------:R-:W-:Y:S01]  /*d110*/  IMAD.U32 R13, RZ, RZ, UR6 ;  /* 0x00000006ff0d7e24 */ /* 0x000fe2000f8e00ff */
[----:B0-----:R-:W0:Y:S01]  /*d120*/  SHFL.BFLY PT, R0, R5, 0x2, 0x1f ;  /* 0x0c401f0005007f89 */ /* 0x001e2200000e0000 */
[----:B------:R-:W-:-:S04]  /*d130*/  ULOP3.LUT UR40, UR40, 0x3fff, URZ, 0xc0, !UPT ;  /* 0x00003fff28287892 */ /* 0x000fc8000f8ec03f */
[----:B------:R-:W-:-:S04]  /*d140*/  ULOP3.LUT UR4, UR40, 0x2000000, URZ, 0xfc, !UPT ;  /* 0x0200000028047892 */ /* 0x000fc8000f8efc3f */
[----:B------:R-:W-:-:S04]  /*d150*/  ULEA UR4, UR38, UR4, 0xb ;  /* 0x0000000426047291 */ /* 0x000fc8000f8e583f */
[----:B------:R-:W-:-:S03]  /*d160*/  UIADD3 UR8, UR4, 0x80, URZ ;  /* 0x0000008004087890 */ /* 0x000fc6000fffe03f */
[----:B------:R-:W-:-:S06]  /*d170*/  UMOV UR10, UR4 ;  /* 0x00000004000a7c82 */ /* 0x000fcc0008000000 */
[----:B------:R-:W-:Y:S01]  /*d180*/  HGMMA.64x256x16.F32.BF16 R24, R196, gdesc[UR8].tnspB, R24, gsb0 ;  /* 0x43e00008c4187df0 */ /* 0x000fe20008001818 */
[----:B------:R-:W-:Y:S01]  /*d190*/  UMOV UR11, 0x40000040 ;  /* 0x40000040000b7882 */ /* 0x000fe20000000000 */
[----:B------:R-:W-:Y:S01]  /*d1a0*/  UMOV UR10, UR8 ;  /* 0x00000008000a7c82 */ /* 0x000fe20008000000 */
[----:B------:R-:W-:Y:S01]  /*d1b0*/  UIADD3 UR8, UR4, 0x100, URZ ;  /* 0x0000010004087890 */ /* 0x000fe2000fffe03f */
[----:B-1----:R-:W-:Y:S01]  /*d1c0*/  FADD.FTZ R7, R7, R18 ;  /* 0x0000001207077221 */ /* 0x002fe20000010000 */
[----:B------:R-:W-:Y:S01]  /*d1d0*/  UIADD3 UR4, UR4, 0x180, URZ ;  /* 0x0000018004047890 */ /* 0x000fe2000fffe03f */
        /* <DEDUP_REMOVED lines=39> */
.L_x_1331:
        /* <DEDUP_REMOVED lines=136> */
[-C--:B------:R-:W-:Y:S01]  /*dcd0*/  FMUL.FTZ R147, R147, R5.reuse ;  /* 0x0000000593937220 */ /* 0x080fe20000410000 */
[-C--:B------:R-:W-:Y:S01]  /*dce0*/  FMUL.FTZ R150, R150, R5.reuse ;  /* 0x0000000596967220 */ /* 0x080fe20000410000 */
[----:B------:R-:W-:Y:S01]  /*dcf0*/  FMUL.FTZ R151, R151, R5 ;  /* 0x0000000597977220 */ /* 0x000fe20000410000 */
[----:B------:R-:W-:-:S02]  /*dd00*/  USEL UR38, UR38, URZ, UP0 ;  /* 0x0000003f26267287 */ /* 0x000fc40008000000 */
[----:B------:R-:W-:-:S12]  /*dd10*/  ULOP3.LUT UR39, UR39, UR4, URZ, 0x3c, !UPT ;  /* 0x0000000427277292 */ /* 0x000fd8000f8e3c3f */
.L_x_1253:
[----:B------:R-:W0:Y:S01]  /*dd20*/  S2R R5, SR_CgaCtaId ;  /* 0x0000000000057919 */ /* 0x000e220000008800 */
[----:B------:R-:W-:Y:S01]  /*dd30*/  MOV R22, 0x400 ;  /* 0x0000040000167802 */ /* 0x000fe20000000f00 */
[----:B------:R-:W-:Y:S01]  /*dd40*/  BSSY B0, `(.L_x_1332) ;  /* 0x00002dd000007945 */ /* 0x000fe20003800000 */
[----:B------:R-:W-:Y:S02]  /*dd50*/  BAR.SYNC.DEFER_BLOCKING 0x5, 0x180 ;  /* 0x0146000000007b1d */ /* 0x000fe40000010000 */
[----:B0-----:R-:W-:-:S05]  /*dd60*/  LEA R22, R5, R22, 0x18 ;  /* 0x0000001605167211 */ /* 0x001fca00078ec0ff */
[----:B------:R-:W0:Y:S02]  /*dd70*/  LDS.128 R4, [R22+0x308d0] ;  /* 0x0308d00016047984 */ /* 0x000e240000000c00 */
[----:B0-----:R-:W-:Y:S02]  /*dd80*/  R2UR UR5, R5 ;  /* 0x00000000050572ca */ /* 0x001fe400000e0000 */
[----:B------:R-:W-:Y:S02]  /*dd90*/  R2UR UR7, R6 ;  /* 0x00000000060772ca */ /* 0x000fe400000e0000 */
[----:B------:R-:W-:Y:S01]  /*dda0*/  R2UR UR6, R7 ;  /* 0x00000000070672ca */ /* 0x000fe200000e0000 */
[----:B------:R-:W-:Y:S06]  /*ddb0*/  BAR.ARV 0x4, 0x180 ;  /* 0x0106000000007b1d */ /* 0x000fec0000002000 */
[----:B------:R-:W-:Y:S08]  /*ddc0*/  @P0 BRA `(.L_x_1333) ;  /* 0x0000001c00dc0947 */ /* 0x000ff00003800000 */
[----:B------:R-:W0:Y:S01]  /*ddd0*/  S2R R7, SR_SWINHI ;  /* 0x0000000000077919 */ /* 0x000e220000002f00 */
[----:B------:R-:W-:Y:S01]  /*dde0*/  F2FP.BF16.F32.PACK_AB R24, R25, R24 ;  /* 0x000000181918723e */ /* 0x000fe200000010ff */
[----:B------:R-:W-:Y:S01]  /*ddf0*/  ULDC.64 UR8, c[0x0][0xc00] ;  /* 0x0003000000087ab9 */ /* 0x000fe20000000a00 */
[----:B------:R-:W-:Y:S01]  /*de00*/  F2FP.BF16.F32.PACK_AB R25, R161, R26 ;  /* 0x0000001aa119723e */ /* 0x000fe200000010ff */
[----:B------:R-:W-:Y:S01]  /*de10*/  UISETP.NE.U32.AND UP0, UPT, UR8, URZ, UPT ;  /* 0x0000003f0800728c */ /* 0x000fe2000bf05070 */
[----:B------:R-:W-:Y:S02]  /*de20*/  F2FP.BF16.F32.PACK_AB R26, R29, R28 ;  /* 0x0000001c1d1a723e */ /* 0x000fe400000010ff */
[----:B------:R-:W-:Y:S01]  /*de30*/  F2FP.BF16.F32.PACK_AB R27, R8, R27 ;  /* 0x0000001b081b723e */ /* 0x000fe200000010ff */
[----:B------:R-:W-:Y:S01]  /*de40*/  UISETP.NE.AND.EX UP0, UPT, UR9, URZ, UPT, UP0 ;  /* 0x0000003f0900728c */ /* 0x000fe2000bf05300 */
[----:B------:R-:W-:Y:S02]  /*de50*/  F2FP.BF16.F32.PACK_AB R32, R33, R32 ;  /* 0x000000202120723e */ /* 0x000fe400000010ff */
[----:B------:R-:W-:Y:S01]  /*de60*/  F2FP.BF16.F32.PACK_AB R33, R160, R34 ;  /* 0x00000022a021723e */ /* 0x000fe200000010ff */
[----:B------:R-:W-:Y:S01]  /*de70*/  ULDC.64 UR8, c[0x0][0xc00] ;  /* 0x0003000000087ab9 */ /* 0x000fe20000000a00 */
        /* <DEDUP_REMOVED lines=10> */
[----:B------:R-:W-:Y:S02]  /*df20*/  MOV R4, R22 ;  /* 0x0000001600047202 */ /* 0x000fe40000000f00 */
[----:B0-----:R-:W-:Y:S02]  /*df30*/  MOV R5, R7 ;  /* 0x0000000700057202 */ /* 0x001fe40000000f00 */
[----:B------:R-:W-:-:S02]  /*df40*/  F2FP.BF16.F32.PACK_AB R51, R155, R51 ;  /* 0x000000339b33723e */ /* 0x000fc400000010ff */
[----:B------:R-:W-:Y:S01]  /*df50*/  F2FP.BF16.F32.PACK_AB R57, R154, R58 ;  /* 0x0000003a9a39723e */ /* 0x000fe200000010ff */
[----:B------:R-:W-:Y:S01]  /*df60*/  IMAD.WIDE R102, R213, 0x2, R4 ;  /* 0x00000002d5667825 */ /* 0x000fe200078e0204 */
[----:B------:R-:W-:Y:S02]  /*df70*/  F2FP.BF16.F32.PACK_AB R64, R65, R64 ;  /* 0x000000404140723e */ /* 0x000fe400000010ff */
[----:B------:R-:W-:Y:S02]  /*df80*/  F2FP.BF16.F32.PACK_AB R58, R61, R60 ;  /* 0x0000003c3d3a723e */ /* 0x000fe400000010ff */
[C---:B------:R-:W-:Y:S02]  /*df90*/  IADD3 R169, P1, R102.reuse, 0x20, RZ ;  /* 0x0000002066a97810 */ /* 0x040fe40007f3e0ff */
[----:B------:R-:W-:Y:S02]  /*dfa0*/  IADD3 R171, P0, R102, 0x40, RZ ;  /* 0x0000004066ab7810 */ /* 0x000fe40007f1e0ff */
[----:B------:R-:W-:-:S02]  /*dfb0*/  IADD3.X R11, RZ, R103, RZ, P1, !PT ;  /* 0x00000067ff0b7210 */ /* 0x000fc40000ffe4ff */
[C---:B------:R-:W-:Y:S01]  /*dfc0*/  IADD3 R183, P1, R102.reuse, 0x8000, RZ ;  /* 0x0000800066b77810 */ /* 0x040fe20007f3e0ff */
[--C-:B------:R-:W-:Y:S01]  /*dfd0*/  IMAD.X R13, RZ, RZ, R103.reuse, P0 ;  /* 0x000000ffff0d7224 */ /* 0x100fe200000e0667 */
[C---:B------:R-:W-:Y:S02]  /*dfe0*/  IADD3 R173, P4, R102.reuse, 0x60, RZ ;  /* 0x0000006066ad7810 */ /* 0x040fe40007f9e0ff */
[C---:B------:R-:W-:Y:S02]  /*dff0*/  IADD3 R179, P5, R102.reuse, 0x4040, RZ ;  /* 0x0000404066b37810 */ /* 0x040fe40007fbe0ff */
[C---:B------:R-:W-:Y:S01]  /*e000*/  IADD3 R175, P3, R102.reuse, 0x4000, RZ ;  /* 0x0000400066af7810 */ /* 0x040fe20007f7e0ff */
[--C-:B------:R-:W-:Y:S01]  /*e010*/  IMAD.X R15, RZ, RZ, R103.reuse, P4 ;  /* 0x000000ffff0f7224 */ /* 0x100fe200020e0667 */
[----:B------:R-:W-:Y:S01]  /*e020*/  IADD3.X R47, RZ, R103, RZ, P1, !PT ;  /* 0x00000067ff2f7210 */ /* 0x000fe20000ffe4ff */
[--C-:B------:R-:W-:Y:S01]  /*e030*/  IMAD.X R31, RZ, RZ, R103.reuse, P5 ;  /* 0x000000ffff1f7224 */ /* 0x100fe200028e0667 */
[C---:B------:R-:W-:Y:S01]  /*e040*/  LOP3.LUT R7, R102.reuse, 0x380, RZ, 0xc0, !PT ;  /* 0x0000038066077812 */ /* 0x040fe200078ec0ff */
[----:B------:R-:W-:Y:S01]  /*e050*/  IMAD.X R17, RZ, RZ, R103, P3 ;  /* 0x000000ffff117224 */ /* 0x000fe200018e0667 */
[----:B------:R-:W-:-:S02]  /*e060*/  IADD3 R167, P1, R102, 0xc060, RZ ;  /* 0x0000c06066a77810 */ /* 0x000fc40007f3e0ff */
[----:B------:R-:W-:Y:S02]  /*e070*/  LOP3.LUT R10, R169, 0x380, RZ, 0xc0, !PT ;  /* 0x00000380a90a7812 */ /* 0x000fe400078ec0ff */
[C---:B------:R-:W-:Y:S02]  /*e080*/  IADD3 R177, P6, R102.reuse, 0x4020, RZ ;  /* 0x0000402066b17810 */ /* 0x040fe40007fde0ff */
[----:B------:R-:W-:Y:S02]  /*e090*/  IADD3 R181, P2, R102, 0x4060, RZ ;  /* 0x0000406066b57810 */ /* 0x000fe40007f5e0ff */
[----:B------:R-:W-:Y:S01]  /*e0a0*/  LOP3.LUT R12, R171, 0x380, RZ, 0xc0, !PT ;  /* 0x00000380ab0c7812 */ /* 0x000fe200078ec0ff */
[--C-:B------:R-:W-:Y:S01]  /*e0b0*/  IMAD.X R21, RZ, RZ, R103.reuse, P6 ;  /* 0x000000ffff157224 */ /* 0x100fe200030e0667 */
[----:B------:R-:W-:Y:S01]  /*e0c0*/  LOP3.LUT R14, R173, 0x380, RZ, 0xc0, !PT ;  /* 0x00000380ad0e7812 */ /* 0x000fe200078ec0ff */
[----:B------:R-:W-:Y:S01]  /*e0d0*/  IMAD.X R39, RZ, RZ, R103, P2 ;  /* 0x000000ffff277224 */ /* 0x000fe200010e0667 */
[----:B------:R-:W-:-:S02]  /*e0e0*/  LOP3.LUT R16, R175, 0x380, RZ, 0xc0, !PT ;  /* 0x00000380af107812 */ /* 0x000fc400078ec0ff */
[----:B------:R-:W-:Y:S02]  /*e0f0*/  IADD3 R6, P5, R102, 0xc020, RZ ;  /* 0x0000c02066067810 */ /* 0x000fe40007fbe0ff */
[----:B------:R-:W-:Y:S02]  /*e100*/  SHF.R.U64 R7, R7, 0x3, RZ ;  /* 0x0000000307077819 */ /* 0x000fe400000012ff */
[----:B------:R-:W-:Y:S01]  /*e110*/  SHF.R.U64 R10, R10, 0x3, RZ ;  /* 0x000000030a0a7819 */ /* 0x000fe200000012ff */
[----:B------:R-:W-:Y:S01]  /*e120*/  IMAD.X R99, RZ, RZ, R103, P5 ;  /* 0x000000ffff637224 */ /* 0x000fe200028e0667 */
[----:B------:R-:W-:Y:S02]  /*e130*/  LOP3.LUT R161, R167, 0x380, RZ, 0xc0, !PT ;  /* 0x00000380a7a17812 */ /* 0x000fe400078ec0ff */
[----:B------:R-:W-:Y:S02]  /*e140*/  IADD3 R54, P0, R102, 0x8020, RZ ;  /* 0x0000802066367810 */ /* 0x000fe40007f1e0ff */
[----:B------:R-:W-:-:S02]  /*e150*/  SHF.R.U64 R12, R12, 0x3, RZ ;  /* 0x000000030c0c7819 */ /* 0x000fc400000012ff */
[----:B------:R-:W-:Y:S01]  /*e160*/  LOP3.LUT R20, R177, 0x380, RZ, 0xc0, !PT ;  /* 0x00000380b1147812 */ /* 0x000fe200078ec0ff */
[--C-:B------:R-:W-:Y:S01]  /*e170*/  IMAD.X R55, RZ, RZ, R103.reuse, P0 ;  /* 0x000000ffff377224 */ /* 0x100fe200000e0667 */
[----:B------:R-:W-:Y:S02]  /*e180*/  IADD3 R62, P4, R102, 0x8040, RZ ;  /* 0x00008040663e7810 */ /* 0x000fe40007f9e0ff */
[----:B------:R-:W-:Y:S02]  /*e190*/  SHF.R.U64 R14, R14, 0x3, RZ ;  /* 0x000000030e0e7819 */ /* 0x000fe400000012ff */
[----:B------:R-:W-:Y:S01]  /*e1a0*/  LOP3.LUT R30, R179, 0x380, RZ, 0xc0, !PT ;  /* 0x00000380b31e7812 */ /* 0x000fe200078ec0ff */
[----:B------:R-:W-:Y:S01]  /*e1b0*/  IMAD.X R63, RZ, RZ, R103, P4 ;  /* 0x000000ffff3f7224 */ /* 0x000fe200020e0667 */
[C---:B------:R-:W-:Y:S02]  /*e1c0*/  IADD3 R70, P3, R102.reuse, 0x8060, RZ ;  /* 0x0000806066467810 */ /* 0x040fe40007f7e0ff */
[----:B------:R-:W-:-:S02]  /*e1d0*/  IADD3 R94, P6, R102, 0xc000, RZ ;  /* 0x0000c000665e7810 */ /* 0x000fc40007fde0ff */
[----:B------:R-:W-:Y:S01]  /*e1e0*/  IADD3 R168, P2, R102, 0xc040, RZ ;  /* 0x0000c04066a87810 */ /* 0x000fe20007f5e0ff */
[--C-:B------:R-:W-:Y:S01]  /*e1f0*/  IMAD.X R71, RZ, RZ, R103.reuse, P3 ;  /* 0x000000ffff477224 */ /* 0x100fe200018e0667 */
[----:B------:R-:W-:Y:S01]  /*e200*/  SHF.R.U64 R16, R16, 0x3, RZ ;  /* 0x0000000310107819 */ /* 0x000fe200000012ff */
[--C-:B------:R-:W-:Y:S01]  /*e210*/  IMAD.X R95, RZ, RZ, R103.reuse, P6 ;  /* 0x000000ffff5f7224 */ /* 0x100fe200030e0667 */
[----:B------:R-:W-:Y:S02]  /*e220*/  LOP3.LUT R38, R181, 0x380, RZ, 0xc0, !PT ;  /* 0x00000380b5267812 */ /* 0x000fe400078ec0ff */
[----:B------:R-:W-:Y:S01]  /*e230*/  LOP3.LUT R102, R7, R102, RZ, 0x3c, !PT ;  /* 0x0000006607667212 */ /* 0x000fe200078e3cff */
[----:B------:R-:W-:Y:S01]  /*e240*/  IMAD.X R7, RZ, RZ, R103, P2 ;  /* 0x000000ffff077224 */ /* 0x000fe200010e0667 */
[----:B------:R-:W-:Y:S02]  /*e250*/  LOP3.LUT R10, R10, R169, RZ, 0x3c, !PT ;  /* 0x000000a90a0a7212 */ /* 0x000fe400078e3cff */
[----:B------:R-:W-:-:S02]  /*e260*/  LOP3.LUT R46, R183, 0x380, RZ, 0xc0, !PT ;  /* 0x00000380b72e7812 */ /* 0x000fc400078ec0ff */
[----:B------:R-:W-:Y:S02]  /*e270*/  LOP3.LUT R98, R6, 0x380, RZ, 0xc0, !PT ;  /* 0x0000038006627812 */ /* 0x000fe400078ec0ff */
[----:B------:R-:W-:Y:S02]  /*e280*/  SHF.R.U64 R28, R161, 0x3, RZ ;  /* 0x00000003a11c7819 */ /* 0x000fe400000012ff */
[----:B------:R-:W-:Y:S02]  /*e290*/  LOP3.LUT R12, R12, R171, RZ, 0x3c, !PT ;  /* 0x000000ab0c0c7212 */ /* 0x000fe400078e3cff */
[----:B------:R-:W-:Y:S02]  /*e2a0*/  SHF.R.U64 R20, R20, 0x3, RZ ;  /* 0x0000000314147819 */ /* 0x000fe400000012ff */
[----:B------:R-:W-:Y:S02]  /*e2b0*/  LOP3.LUT R169, R54, 0x380, RZ, 0xc0, !PT ;  /* 0x0000038036a97812 */ /* 0x000fe400078ec0ff */
[----:B------:R-:W-:-:S02]  /*e2c0*/  LOP3.LUT R14, R14, R173, RZ, 0x3c, !PT ;  /* 0x000000ad0e0e7212 */ /* 0x000fc400078e3cff */
[----:B------:R-:W-:Y:S02]  /*e2d0*/  SHF.R.U64 R30, R30, 0x3, RZ ;  /* 0x000000031e1e7819 */ /* 0x000fe400000012ff */
[----:B------:R-:W-:Y:S02]  /*e2e0*/  LOP3.LUT R171, R62, 0x380, RZ, 0xc0, !PT ;  /* 0x000003803eab7812 */ /* 0x000fe400078ec0ff */
[----:B------:R-:W-:Y:S02]  /*e2f0*/  LOP3.LUT R16, R16, R175, RZ, 0x3c, !PT ;  /* 0x000000af10107212 */ /* 0x000fe400078e3cff */
[----:B------:R-:W-:Y:S02]  /*e300*/  SHF.R.U64 R38, R38, 0x3, RZ ;  /* 0x0000000326267819 */ /* 0x000fe400000012ff */
[----:B------:R-:W-:Y:S02]  /*e310*/  LOP3.LUT R173, R70, 0x380, RZ, 0xc0, !PT ;  /* 0x0000038046ad7812 */ /* 0x000fe400078ec0ff */
[----:B------:R-:W-:-:S02]  /*e320*/  SHF.R.U64 R46, R46, 0x3, RZ ;  /* 0x000000032e2e7819 */ /* 0x000fc400000012ff */
[----:B------:R-:W-:Y:S02]  /*e330*/  LOP3.LUT R175, R94, 0x380, RZ, 0xc0, !PT ;  /* 0x000003805eaf7812 */ /* 0x000fe400078ec0ff */
[----:B------:R-:W-:Y:S01]  /*e340*/  MOV R102, R102 ;  /* 0x0000006600667202 */ /* 0x000fe20000000f00 */
[----:B------:R-:W-:Y:S01]  /*e350*/  BAR.SYNC.DEFER_BLOCKING 0x1, 0x100 ;  /* 0x0044000000007b1d */ /* 0x000fe20000010000 */
[----:B------:R-:W-:Y:S02]  /*e360*/  SHF.R.U64 R29, R98, 0x3, RZ ;  /* 0x00000003621d7819 */ /* 0x000fe400000012ff */
[----:B------:R-:W-:Y:S02]  /*e370*/  LOP3.LUT R8, R28, R167, RZ, 0x3c, !PT ;  /* 0x000000a71c087212 */ /* 0x000fe400078e3cff */
[----:B------:R-:W-:Y:S02]  /*e380*/  IADD3.X R9, RZ, R103, RZ, P1, !PT ;  /* 0x00000067ff097210 */ /* 0x000fe40000ffe4ff */
[----:B------:R-:W-:-:S02]  /*e390*/  LOP3.LUT R20, R20, R177, RZ, 0x3c, !PT ;  /* 0x000000b114147212 */ /* 0x000fc400078e3cff */
[----:B------:R-:W-:Y:S02]  /*e3a0*/  SHF.R.U64 R169, R169, 0x3, RZ ;  /* 0x00000003a9a97819 */ /* 0x000fe400000012ff */
[----:B------:R-:W-:Y:S02]  /*e3b0*/  MOV R28, R10 ;  /* 0x0000000a001c7202 */ /* 0x000fe40000000f00 */
[----:B------:R-:W-:Y:S02]  /*e3c0*/  LOP3.LUT R30, R30, R179, RZ, 0x3c, !PT ;  /* 0x000000b31e1e7212 */ /* 0x000fe400078e3cff */
[----:B------:R-:W-:Y:S02]  /*e3d0*/  SHF.R.U64 R171, R171, 0x3, RZ ;  /* 0x00000003abab7819 */ /* 0x000fe400000012ff */
[----:B------:R-:W-:Y:S02]  /*e3e0*/  LOP3.LUT R103, R168, 0x380, RZ, 0xc0, !PT ;  /* 0x00000380a8677812 */ /* 0x000fe400078ec0ff */
[----:B------:R-:W-:-:S02]  /*e3f0*/  MOV R12, R12 ;  /* 0x0000000c000c7202 */ /* 0x000fc40000000f00 */
[----:B------:R-:W-:Y:S02]  /*e400*/  LOP3.LUT R38, R38, R181, RZ, 0x3c, !PT ;  /* 0x000000b526267212 */ /* 0x000fe400078e3cff */
[----:B------:R-:W-:Y:S01]  /*e410*/  SHF.R.U64 R173, R173, 0x3, RZ ;  /* 0x00000003adad7819 */ /* 0x000fe200000012ff */
[----:B------:R-:W-:Y:S01]  /*e420*/  STSM.16.M88.4 [R102], R24 ;  /* 0x0000001866007844 */ /* 0x000fe20000000200 */
[----:B------:R-:W-:Y:S02]  /*e430*/  MOV R14, R14 ;  /* 0x0000000e000e7202 */ /* 0x000fe40000000f00 */
[----:B------:R-:W-:Y:S01]  /*e440*/  LOP3.LUT R46, R46, R183, RZ, 0x3c, !PT ;  /* 0x000000b72e2e7212 */ /* 0x000fe200078e3cff */
[----:B------:R-:W-:Y:S01]  /*e450*/  STSM.16.M88.4 [R28], R32 ;  /* 0x000000201c007844 */ /* 0x000fe20000000200 */
[----:B------:R-:W-:Y:S02]  /*e460*/  SHF.R.U64 R175, R175, 0x3, RZ ;  /* 0x00000003afaf7819 */ /* 0x000fe400000012ff */
[----:B------:R-:W-:Y:S01]  /*e470*/  LOP3.LUT R98, R29, R6, RZ, 0x3c, !PT ;  /* 0x000000061d627212 */ /* 0x000fe200078e3cff */
[----:B------:R0:W-:Y:S01]  /*e480*/  STSM.16.M88.4 [R12], R40 ;  /* 0x000000280c007844 */ /* 0x0001e20000000200 */
[----:B------:R-:W-:-:S02]  /*e490*/  MOV R16, R16 ;  /* 0x0000001000107202 */ /* 0x000fc40000000f00 */
[----:B------:R-:W-:Y:S01]  /*e4a0*/  F2FP.BF16.F32.PACK_AB R59, R153, R59 ;  /* 0x0000003b993b723e */ /* 0x000fe200000010ff */
[----:B------:R-:W-:Y:S01]  /*e4b0*/  STSM.16.M88.4 [R14], R48 ;  /* 0x000000300e007844 */ /* 0x000fe20000000200 */
[----:B------:R-:W-:Y:S02]  /*e4c0*/  F2FP.BF16.F32.PACK_AB R65, R152, R66 ;  /* 0x000000429841723e */ /* 0x000fe400000010ff */
[----:B------:R-:W-:Y:S01]  /*e4d0*/  F2FP.BF16.F32.PACK_AB R72, R73, R72 ;  /* 0x000000484948723e */ /* 0x000fe200000010ff */
[----:B------:R-:W-:Y:S01]  /*e4e0*/  STSM.16.M88.4 [R16], R56 ;  /* 0x0000003810007844 */ /* 0x000fe20000000200 */
[----:B------:R-:W-:Y:S02]  /*e4f0*/  LOP3.LUT R54, R169, R54, RZ, 0x3c, !PT ;  /* 0x00000036a9367212 */ /* 0x000fe400078e3cff */
[----:B------:R-:W-:Y:S02]  /*e500*/  MOV R20, R20 ;  /* 0x0000001400147202 */ /* 0x000fe40000000f00 */
[----:B------:R-:W-:-:S02]  /*e510*/  F2FP.BF16.F32.PACK_AB R66, R69, R68 ;  /* 0x000000444542723e */ /* 0x000fc400000010ff */
[----:B------:R-:W-:Y:S02]  /*e520*/  F2FP.BF16.F32.PACK_AB R67, R18, R67 ;  /* 0x000000431243723e */ /* 0x000fe400000010ff */
[----:B------:R-:W-:Y:S02]  /*e530*/  F2FP.BF16.F32.PACK_AB R73, R3, R74 ;  /* 0x0000004a0349723e */ /* 0x000fe400000010ff */
[----:B------:R-:W-:Y:S01]  /*e540*/  F2FP.BF16.F32.PACK_AB R80, R81, R80 ;  /* 0x000000505150723e */ /* 0x000fe200000010ff */
[----:B------:R-:W-:Y:S01]  /*e550*/  STSM.16.M88.4 [R20], R64 ;  /* 0x0000004014007844 */ /* 0x000fe20000000200 */
[----:B------:R-:W-:Y:S02]  /*e560*/  LOP3.LUT R62, R171, R62, RZ, 0x3c, !PT ;  /* 0x0000003eab3e7212 */ /* 0x000fe400078e3cff */
        /* <DEDUP_REMOVED lines=9> */
[----:B------:R-:W-:Y:S01]  /*e600*/  R2UR UR4, R208 ;  /* 0x00000000d00472ca */ /* 0x000fe200000e0000 */
[----:B------:R-:W-:Y:S01]  /*e610*/  ULDC UR10, c[0x0][0xa88] ;  /* 0x0002a200000a7ab9 */ /* 0x000fe20000000800 */
[----:B------:R-:W-:Y:S01]  /*e620*/  SHF.R.U64 R103, R103, 0x3, RZ ;  /* 0x0000000367677819 */ /* 0x000fe200000012ff */
[----:B------:R-:W1:Y:S01]  /*e630*/  LDC R18, c[0x0][0xbe8] ;  /* 0x0002fa00ff127b82 */ /* 0x000e620000000800 */
[----:B------:R-:W-:Y:S02]  /*e640*/  MOV R30, R30 ;  /* 0x0000001e001e7202 */ /* 0x000fe40000000f00 */
[----:B------:R-:W-:Y:S02]  /*e650*/  F2FP.BF16.F32.PACK_AB R74, R77, R76 ;  /* 0x0000004c4d4a723e */ /* 0x000fe400000010ff */
[----:B------:R-:W-:-:S02]  /*e660*/  F2FP.BF16.F32.PACK_AB R81, R83, R82 ;  /* 0x000000525351723e */ /* 0x000fc400000010ff */
[----:B------:R-:W-:Y:S01]  /*e670*/  LOP3.LUT R70, R173, R70, RZ, 0x3c, !PT ;  /* 0x00000046ad467212 */ /* 0x000fe200078e3cff */
[----:B------:R-:W-:Y:S01]  /*e680*/  STSM.16.M88.4 [R30], R72 ;  /* 0x000000481e007844 */ /* 0x000fe20000000200 */
[----:B------:R-:W-:Y:S01]  /*e690*/  MOV R38, R38 ;  /* 0x0000002600267202 */ /* 0x000fe20000000f00 */
[----:B------:R-:W-:Y:S01]  /*e6a0*/  UIMAD.WIDE UR8, UR4, 0x4, UR8 ;  /* 0x00000004040878a5 */ /* 0x000fe2000f8e0208 */
[----:B------:R-:W-:Y:S02]  /*e6b0*/  F2FP.BF16.F32.PACK_AB R82, R85, R84 ;  /* 0x000000545552723e */ /* 0x000fe400000010ff */
[----:B------:R-:W-:Y:S02]  /*e6c0*/  F2FP.BF16.F32.PACK_AB R83, R87, R86 ;  /* 0x000000565753723e */ /* 0x000fe400000010ff */
[----:B------:R-:W-:Y:S02]  /*e6d0*/  LOP3.LUT R94, R175, R94, RZ, 0x3c, !PT ;  /* 0x0000005eaf5e7212 */ /* 0x000fe400078e3cff */
[----:B------:R-:W-:Y:S01]  /*e6e0*/  MOV R46, R46 ;  /* 0x0000002e002e7202 */ /* 0x000fe20000000f00 */
[----:B------:R-:W-:Y:S01]  /*e6f0*/  STSM.16.M88.4 [R38], R80 ;  /* 0x0000005026007844 */ /* 0x000fe20000000200 */
[----:B------:R-:W-:-:S02]  /*e700*/  MOV R11, R98 ;  /* 0x00000062000b7202 */ /* 0x000fc40000000f00 */
[----:B------:R-:W-:Y:S02]  /*e710*/  F2FP.BF16.F32.PACK_AB R76, R89, R88 ;  /* 0x00000058594c723e */ /* 0x000fe400000010ff */
[----:B------:R-:W-:Y:S02]  /*e720*/  F2FP.BF16.F32.PACK_AB R77, R91, R90 ;  /* 0x0000005a5b4d723e */ /* 0x000fe400000010ff */
[----:B------:R-:W-:Y:S02]  /*e730*/  F2FP.BF16.F32.PACK_AB R78, R93, R92 ;  /* 0x0000005c5d4e723e */ /* 0x000fe400000010ff */
[----:B------:R-:W-:Y:S02]  /*e740*/  MOV R54, R54 ;  /* 0x0000003600367202 */ /* 0x000fe40000000f00 */
[----:B------:R-:W-:Y:S01]  /*e750*/  F2FP.BF16.F32.PACK_AB R97, R164, R163 ;  /* 0x000000a3a461723e */ /* 0x000fe200000010ff */
[----:B------:R-:W-:Y:S01]  /*e760*/  STSM.16.M88.4 [R46], R76 ;  /* 0x0000004c2e007844 */ /* 0x000fe20000000200 */
[----:B------:R-:W-:-:S02]  /*e770*/  F2FP.BF16.F32.PACK_AB R98, R101, R100 ;  /* 0x000000646562723e */ /* 0x000fc400000010ff */
[----:B------:R-:W-:Y:S02]  /*e780*/  F2FP.BF16.F32.PACK_AB R99, R166, R165 ;  /* 0x000000a5a663723e */ /* 0x000fe400000010ff */
[----:B------:R-:W-:Y:S02]  /*e790*/  F2FP.BF16.F32.PACK_AB R105, R107, R106 ;  /* 0x0000006a6b69723e */ /* 0x000fe400000010ff */
[----:B------:R-:W-:Y:S01]  /*e7a0*/  LOP3.LUT R6, R103, R168, RZ, 0x3c, !PT ;  /* 0x000000a867067212 */ /* 0x000fe200078e3cff */
[----:B------:R-:W-:Y:S01]  /*e7b0*/  STSM.16.M88.4 [R54], R96 ;  /* 0x0000006036007844 */ /* 0x000fe20000000200 */
[----:B------:R-:W-:Y:S02]  /*e7c0*/  MOV R62, R62 ;  /* 0x0000003e003e7202 */ /* 0x000fe40000000f00 */
[----:B------:R-:W-:Y:S02]  /*e7d0*/  F2FP.BF16.F32.PACK_AB R106, R109, R108 ;  /* 0x0000006c6d6a723e */ /* 0x000fe400000010ff */
[----:B------:R-:W-:-:S02]  /*e7e0*/  F2FP.BF16.F32.PACK_AB R107, R111, R110 ;  /* 0x0000006e6f6b723e */ /* 0x000fc400000010ff */
[----:B------:R-:W-:Y:S02]  /*e7f0*/  F2FP.BF16.F32.PACK_AB R113, R115, R114 ;  /* 0x000000727371723e */ /* 0x000fe400000010ff */
[----:B------:R-:W-:Y:S01]  /*e800*/  MOV R70, R70 ;  /* 0x0000004600467202 */ /* 0x000fe20000000f00 */
[----:B------:R-:W-:Y:S01]  /*e810*/  STSM.16.M88.4 [R62], R104 ;  /* 0x000000683e007844 */ /* 0x000fe20000000200 */
[----:B------:R-:W-:Y:S02]  /*e820*/  F2FP.BF16.F32.PACK_AB R114, R117, R116 ;  /* 0x000000747572723e */ /* 0x000fe400000010ff */
[----:B------:R-:W-:Y:S02]  /*e830*/  F2FP.BF16.F32.PACK_AB R115, R119, R118 ;  /* 0x000000767773723e */ /* 0x000fe400000010ff */
[----:B------:R-:W-:Y:S02]  /*e840*/  F2FP.BF16.F32.PACK_AB R121, R123, R122 ;  /* 0x0000007a7b79723e */ /* 0x000fe400000010ff */
[----:B------:R-:W-:Y:S01]  /*e850*/  MOV R94, R94 ;  /* 0x0000005e005e7202 */ /* 0x000fe20000000f00 */
[----:B------:R-:W-:Y:S01]  /*e860*/  STSM.16.M88.4 [R70], R112 ;  /* 0x0000007046007844 */ /* 0x000fe20000000200 */
[----:B------:R-:W-:-:S02]  /*e870*/  F2FP.BF16.F32.PACK_AB R122, R125, R124 ;  /* 0x0000007c7d7a723e */ /* 0x000fc400000010ff */
[----:B------:R-:W-:Y:S02]  /*e880*/  F2FP.BF16.F32.PACK_AB R123, R127, R126 ;  /* 0x0000007e7f7b723e */ /* 0x000fe400000010ff */
[----:B------:R-:W-:Y:S02]  /*e890*/  F2FP.BF16.F32.PACK_AB R129, R131, R130 ;  /* 0x000000828381723e */ /* 0x000fe400000010ff */
[----:B------:R-:W-:Y:S01]  /*e8a0*/  F2FP.BF16.F32.PACK_AB R130, R133, R132 ;  /* 0x000000848582723e */ /* 0x000fe200000010ff */
[----:B------:R-:W-:Y:S01]  /*e8b0*/  STSM.16.M88.4 [R94], R120 ;  /* 0x000000785e007844 */ /* 0x000fe20000000200 */
[----:B------:R-:W-:Y:S02]  /*e8c0*/  F2FP.BF16.F32.PACK_AB R131, R135, R134 ;  /* 0x000000868783723e */ /* 0x000fe400000010ff */
[----:B------:R-:W-:Y:S02]  /*e8d0*/  F2FP.BF16.F32.PACK_AB R137, R139, R138 ;  /* 0x0000008a8b89723e */ /* 0x000fe400000010ff */
[----:B------:R-:W-:Y:S01]  /*e8e0*/  MOV R10, R6 ;  /* 0x00000006000a7202 */ /* 0x000fe20000000f00 */
[----:B------:R-:W-:Y:S01]  /*e8f0*/  STSM.16.M88.4 [R11], R128 ;  /* 0x000000800b007844 */ /* 0x000fe20000000200 */
        /* <DEDUP_REMOVED lines=13> */
[----:B------:R-:W4:Y:S01]  /*e9d0*/  @P0 LDG.E R3, desc[UR36][R6.64] ;  /* 0x0000002406030981 */ /* 0x000f22000c1e1900 */
[----:B------:R-:W-:Y:S01]  /*e9e0*/  UISETP.NE.U32.AND UP1, UPT, UR8, URZ, UPT ;  /* 0x0000003f0800728c */ /* 0x000fe2000bf25070 */
[----:B-1----:R-:W-:-:S03]  /*e9f0*/  ISETP.NE.AND P1, PT, R18, 0x1, PT ;  /* 0x000000011200780c */ /* 0x002fc60003f25270 */
[----:B------:R-:W-:-:S06]  /*ea00*/  UISETP.NE.AND.EX UP1, UPT, UR9, URZ, UPT, UP1 ;  /* 0x0000003f0900728c */ /* 0x000fcc000bf25310 */
[----:B------:R-:W-:-:S04]  /*ea10*/  PLOP3.LUT P2, PT, PT, PT, UP1, 0x80, 0x0 ;  /* 0x000000000000781c */ /* 0x000fc80003f4f018 */
[----:B------:R-:W1:Y:S01]  /*ea20*/  @P1 LDC R9, c[0x0][0xbec] ;  /* 0x0002fb00ff091b82 */ /* 0x000e620000000800 */
[----:B------:R-:W-:Y:S02]  /*ea30*/  @UP1 ULDC.64 UR8, c[0x0][0xc08] ;  /* 0x0003020000081ab9 */ /* 0x000fe40000000a00 */
[----:B------:R-:W-:-:S03]  /*ea40*/  @UP1 UIMAD.WIDE UR8, UR4, 0x4, UR8 ;  /* 0x00000004040818a5 */ /* 0x000fc6000f8e0208 */
[----:B------:R-:W-:Y:S02]  /*ea50*/  UMOV UR4, URZ ;  /* 0x0000003f00047c82 */ /* 0x000fe40008000000 */
[----:B0-----:R-:W0:Y:S01]  /*ea60*/  @P1 LDC R12, c[0x0][0xbf0] ;  /* 0x0002fc00ff0c1b82 */ /* 0x001e220000000800 */
[----:B--2---:R-:W-:Y:S02]  /*ea70*/  IMAD.U32 R10, RZ, RZ, UR8 ;  /* 0x00000008ff0a7e24 */ /* 0x004fe4000f8e00ff */
[----:B------:R-:W-:Y:S01]  /*ea80*/  IMAD.U32 R11, RZ, RZ, UR9 ;  /* 0x00000009ff0b7e24 */ /* 0x000fe2000f8e00ff */
[----:B----4-:R-:W-:Y:S01]  /*ea90*/  @P0 R2UR UR4, R3 ;  /* 0x00000000030402ca */ /* 0x010fe200000e0000 */
[----:B------:R-:W-:-:S06]  /*eaa0*/  IMAD.U32 R3, RZ, RZ, UR10 ;  /* 0x0000000aff037e24 */ /* 0x000fcc000f8e00ff */
[----:B------:R3:W5:Y:S01]  /*eab0*/  @P2 LDG.E R3, desc[UR36][R10.64] ;  /* 0x000000240a032981 */ /* 0x000762000c1e1900 */
[----:B01----:R-:W-:Y:S07]  /*eac0*/  @P2 BRA `(.L_x_1334) ;  /* 0x0000000000102947 */ /* 0x003fee0003800000 */
[----:B------:R-:W-:Y:S05]  /*ead0*/  @!P0 BRA `(.L_x_1334) ;  /* 0x00000000000c8947 */ /* 0x000fea0003800000 */
[----:B---3--:R-:W2:Y:S04]  /*eae0*/  LDG.E R8, desc[UR36][R6.64] ;  /* 0x0000002406087981 */ /* 0x008ea8000c1e1900 */
[----:B-----5:R-:W2:Y:S02]  /*eaf0*/  LDG.E R3, desc[UR36][R6.64+0x4] ;  /* 0x0000042406037981 */ /* 0x020ea4000c1e1900 */
[----:B--2---:R-:W-:-:S07]  /*eb00*/  IMAD.IADD R3, R3, 0x1, -R8 ;  /* 0x0000000103037824 */ /* 0x004fce00078e0a08 */
.L_x_1334:
[----:B------:R-:W-:Y:S01]  /*eb10*/  R2UR UR19, R206 ;  /* 0x00000000ce1372ca */ /* 0x000fe200000e0000 */
[----:B------:R-:W-:Y:S01]  /*eb20*/  USHF.R.S32.HI UR9, URZ, 0x1f, UR4 ;  /* 0x0000001f3f097899 */ /* 0x000fe20008011404 */
[----:B------:R-:W-:Y:S01]  /*eb30*/  R2UR UR13, R208 ;  /* 0x00000000d00d72ca */ /* 0x000fe200000e0000 */
[----:B------:R-:W-:Y:S01]  /*eb40*/  ULDC.64 UR14, c[0x0][0xb90] ;  /* 0x0002e400000e7ab9 */ /* 0x000fe20000000a00 */
[----:B---3--:R-:W-:Y:S01]  /*eb50*/  IADD3 R8, R200, UR61, RZ ;  /* 0x0000003dc8087c10 */ /* 0x008fe2000fffe0ff */
[----:B------:R-:W-:Y:S01]  /*eb60*/  UMOV UR8, UR4 ;  /* 0x0000000400087c82 */ /* 0x000fe20008000000 */
[----:B------:R-:W-:Y:S01]  /*eb70*/  IADD3 R26, R212, UR61, RZ ;  /* 0x0000003dd41a7c10 */ /* 0x000fe2000fffe0ff */
[----:B-----5:R-:W-:Y:S02]  /*eb80*/  IMAD R79, R3, R18, RZ ;  /* 0x00000012034f7224 */ /* 0x020fe400078e02ff */
[----:B------:R-:W-:-:S04]  /*eb90*/  @P1 IMAD.HI.U32 R7, R8, R9, RZ ;  /* 0x0000000908071227 */ /* 0x000fc800078e00ff */
[----:B------:R-:W-:Y:S01]  /*eba0*/  USHF.R.S32.HI UR16, URZ, 0x1f, UR19 ;  /* 0x0000001f3f107899 */ /* 0x000fe20008011413 */
[----:B------:R-:W-:Y:S01]  /*ebb0*/  IMAD.MOV.U32 R6, RZ, RZ, R8 ;  /* 0x000000ffff067224 */ /* 0x000fe200078e0008 */
[----:B------:R-:W-:Y:S01]  /*ebc0*/  UIMAD.WIDE.U32 UR10, UR19, UR14, UR8 ;  /* 0x0000000e130a72a5 */ /* 0x000fe2000f8e0008 */
[----:B------:R-:W-:Y:S01]  /*ebd0*/  @P1 SHF.R.U32.HI R6, RZ, R12, R7 ;  /* 0x0000000cff061219 */ /* 0x000fe20000011607 */
[----:B------:R-:W-:Y:S01]  /*ebe0*/  USHF.R.S32.HI UR8, URZ, 0x1f, UR13 ;  /* 0x0000001f3f087899 */ /* 0x000fe2000801140d */
[----:B------:R-:W-:Y:S01]  /*ebf0*/  IMAD R7, R207, 0x40, R23 ;  /* 0x00000040cf077824 */ /* 0x000fe200078e0217 */
[----:B------:R-:W-:Y:S02]  /*ec00*/  UIMAD UR12, UR16, UR14, URZ ;  /* 0x0000000e100c72a4 */ /* 0x000fe4000f8e023f */
[----:B------:R-:W-:Y:S01]  /*ec10*/  USEL UR18, UR8, URZ, !UP0 ;  /* 0x0000003f08127287 */ /* 0x000fe2000c000000 */
[----:B------:R-:W-:Y:S01]  /*ec20*/  IMAD.MOV R9, RZ, RZ, -R6 ;  /* 0x000000ffff097224 */ /* 0x000fe200078e0a06 */
[----:B------:R-:W-:Y:S01]  /*ec30*/  UIMAD UR12, UR19, UR15, UR12 ;  /* 0x0000000f130c72a4 */ /* 0x000fe2000f8e020c */
[----:B------:R-:W-:Y:S01]  /*ec40*/  IMAD.WIDE R4, R7, 0x2, R4 ;  /* 0x0000000207047825 */ /* 0x000fe200078e0204 */
[----:B------:R-:W-:Y:S01]  /*ec50*/  USEL UR17, UR13, URZ, !UP0 ;  /* 0x0000003f0d117287 */ /* 0x000fe2000c000000 */
[----:B------:R-:W-:Y:S01]  /*ec60*/  SHF.R.S32.HI R7, RZ, 0x1f, R6 ;  /* 0x0000001fff077819 */ /* 0x000fe20000011406 */
[----:B------:R-:W-:Y:S01]  /*ec70*/  ULDC.64 UR14, c[0x0][0xb98] ;  /* 0x0002e600000e7ab9 */ /* 0x000fe20000000a00 */
[----:B------:R-:W-:Y:S01]  /*ec80*/  UIADD3 UR11, UR11, UR12, URZ ;  /* 0x0000000c0b0b7290 */ /* 0x000fe2000fffe03f */
[----:B------:R-:W-:Y:S01]  /*ec90*/  IMAD R9, R18, R9, R8 ;  /* 0x0000000912097224 */ /* 0x000fe200078e0208 */
[----:B------:R-:W-:Y:S01]  /*eca0*/  UIMAD UR8, UR18, UR14, URZ ;  /* 0x0000000e120872a4 */ /* 0x000fe2000f8e023f */
[C---:B------:R-:W-:Y:S01]  /*ecb0*/  IADD3 R11, P5, R4.reuse, 0x1000, RZ ;  /* 0x00001000040b7810 */ /* 0x040fe20007fbe0ff */
[----:B------:R-:W-:Y:S01]  /*ecc0*/  UIMAD.WIDE.U32 UR10, UR17, UR14, UR10 ;  /* 0x0000000e110a72a5 */ /* 0x000fe2000f8e000a */
[C---:B------:R-:W-:Y:S01]  /*ecd0*/  IADD3 R53, P3, R4.reuse, 0x4000, RZ ;  /* 0x0000400004357810 */ /* 0x040fe20007f7e0ff */
[----:B------:R-:W-:Y:S01]  /*ece0*/  UIMAD UR8, UR17, UR15, UR8 ;  /* 0x0000000f110872a4 */ /* 0x000fe2000f8e0208 */
[----:B------:R-:W-:Y:S01]  /*ecf0*/  SHF.R.S32.HI R8, RZ, 0x1f, R9 ;  /* 0x0000001fff087819 */ /* 0x000fe20000011409 */
[----:B------:R-:W-:Y:S01]  /*ed00*/  ULDC.64 UR12, c[0x0][0xaa0] ;  /* 0x0002a800000c7ab9 */ /* 0x000fe20000000a00 */
[----:B------:R-:W-:-:S02]  /*ed10*/  IADD3 R29, P2, R4, 0x5000, RZ ;  /* 0x00005000041d7810 */ /* 0x000fc40007f5e0ff */
[----:B------:R-:W-:Y:S01]  /*ed20*/  IADD3 R6, P0, R6, UR10, RZ ;  /* 0x0000000a06067c10 */ /* 0x000fe2000ff1e0ff */
[----:B------:R-:W-:Y:S01]  /*ed30*/  IMAD.U32 R10, RZ, RZ, UR8 ;  /* 0x00000008ff0a7e24 */ /* 0x000fe2000f8e00ff */
[----:B------:R-:W-:Y:S02]  /*ed40*/  LOP3.LUT R52, R53, 0x380, RZ, 0xc0, !PT ;  /* 0x0000038035347812 */ /* 0x000fe400078ec0ff */
[----:B------:R-:W-:Y:S02]  /*ed50*/  LOP3.LUT R28, R29, 0x380, RZ, 0xc0, !PT ;  /* 0x000003801d1c7812 */ /* 0x000fe400078ec0ff */
[----:B------:R-:W-:Y:S01]  /*ed60*/  IADD3.X R7, R7, UR11, R10, P0, !PT ;  /* 0x0000000b07077c10 */ /* 0x000fe200087fe40a */
[----:B------:R-:W-:Y:S01]  /*ed70*/  ULDC.64 UR10, c[0x0][0xb88] ;  /* 0x0002e200000a7ab9 */ /* 0x000fe20000000a00 */
[----:B------:R-:W-:Y:S01]  /*ed80*/  SHF.R.U64 R52, R52, 0x3, RZ ;  /* 0x0000000334347819 */ /* 0x000fe200000012ff */
[----:B------:R-:W-:Y:S01]  /*ed90*/  IMAD R10, R8, UR10, RZ ;  /* 0x0000000a080a7c24 */ /* 0x000fe2000f8e02ff */
[----:B------:R-:W-:Y:S01]  /*eda0*/  LOP3.LUT R8, R11, 0x380, RZ, 0xc0, !PT ;  /* 0x000003800b087812 */ /* 0x000fe200078ec0ff */
[----:B------:R-:W-:Y:S01]  /*edb0*/  IMAD.WIDE.U32 R6, R9, UR10, R6 ;  /* 0x0000000a09067c25 */ /* 0x000fe2000f8e0006 */
[----:B------:R-:W-:-:S02]  /*edc0*/  SHF.R.U64 R28, R28, 0x3, RZ ;  /* 0x000000031c1c7819 */ /* 0x000fc400000012ff */
[----:B------:R-:W-:Y:S01]  /*edd0*/  SHF.R.U64 R8, R8, 0x3, RZ ;  /* 0x0000000308087819 */ /* 0x000fe200000012ff */
[----:B------:R-:W-:Y:S01]  /*ede0*/  IMAD R15, R9, UR11, R10 ;  /* 0x0000000b090f7c24 */ /* 0x000fe2000f8e020a */
[----:B------:R-:W-:Y:S01]  /*edf0*/  ULDC.64 UR10, c[0x0][0xb50] ;  /* 0x0002d400000a7ab9 */ /* 0x000fe20000000a00 */
[----:B------:R-:W-:Y:S01]  /*ee00*/  LOP3.LUT R52, R52, R53, RZ, 0x3c, !PT ;  /* 0x0000003534347212 */ /* 0x000fe200078e3cff */
[----:B------:R-:W-:Y:S01]  /*ee10*/  IMAD.X R53, RZ, RZ, R5, P3 ;  /* 0x000000ffff357224 */ /* 0x000fe200018e0605 */
[----:B------:R-:W-:Y:S01]  /*ee20*/  LEA R14, P0, R6, UR10, 0x2 ;  /* 0x0000000a060e7c11 */ /* 0x000fe2000f8010ff */
[----:B------:R-:W-:Y:S01]  /*ee30*/  IMAD.IADD R7, R7, 0x1, R15 ;  /* 0x0000000107077824 */ /* 0x000fe200078e020f */
[----:B------:R-:W-:Y:S01]  /*ee40*/  LOP3.LUT R8, R8, R11, RZ, 0x3c, !PT ;  /* 0x0000000b08087212 */ /* 0x000fe200078e3cff */
[----:B------:R-:W-:Y:S01]  /*ee50*/  IMAD.X R9, RZ, RZ, R5, P5 ;  /* 0x000000ffff097224 */ /* 0x000fe200028e0605 */
[----:B------:R-:W-:Y:S01]  /*ee60*/  IADD3 R41, P3, R4, 0xa000, RZ ;  /* 0x0000a00004297810 */ /* 0x000fe20007f7e0ff */
[----:B------:R-:W-:Y:S01]  /*ee70*/  SHFL.IDX PT, R16, R14, RZ, 0x1c1f ;  /* 0x001c1fff0e107589 */ /* 0x000fe200000e0000 */
[----:B------:R-:W-:Y:S01]  /*ee80*/  LEA.HI.X R11, R6, UR11, R7, 0x2, P0 ;  /* 0x0000000b060b7c11 */ /* 0x000fe200080f1407 */
[----:B------:R-:W-:Y:S01]  /*ee90*/  VIADD R6, R26, 0x8 ;  /* 0x000000081a067836 */ /* 0x000fe20000000000 */
[----:B------:R-:W-:Y:S01]  /*eea0*/  IADD3 R25, P0, R4, 0x3000, RZ ;  /* 0x0000300004197810 */ /* 0x000fe20007f1e0ff */
[----:B------:R-:W-:Y:S01]  /*eeb0*/  SHFL.IDX PT, R20, R14, 0x1, 0x1c1f ;  /* 0x003c1f000e147f89 */ /* 0x000fe200000e0000 */
[----:B------:R-:W-:Y:S01]  /*eec0*/  LOP3.LUT R28, R28, R29, RZ, 0x3c, !PT ;  /* 0x0000001d1c1c7212 */ /* 0x000fe200078e3cff */
[----:B------:R-:W-:Y:S01]  /*eed0*/  IMAD.X R29, RZ, RZ, R5, P2 ;  /* 0x000000ffff1d7224 */ /* 0x000fe200010e0605 */
[----:B------:R-:W-:Y:S01]  /*eee0*/  LOP3.LUT R24, R25, 0x380, RZ, 0xc0, !PT ;  /* 0x0000038019187812 */ /* 0x000fe200078ec0ff */
[----:B------:R-:W0:Y:S01]  /*eef0*/  SHFL.IDX PT, R17, R11, RZ, 0x1c1f ;  /* 0x001c1fff0b117589 */ /* 0x000e2200000e0000 */
[----:B------:R-:W-:-:S02]  /*ef00*/  LOP3.LUT R40, R41, 0x380, RZ, 0xc0, !PT ;  /* 0x0000038029287812 */ /* 0x000fc400078ec0ff */
[----:B------:R-:W-:Y:S01]  /*ef10*/  SHF.R.U64 R24, R24, 0x3, RZ ;  /* 0x0000000318187819 */ /* 0x000fe200000012ff */
[----:B------:R-:W1:Y:S01]  /*ef20*/  SHFL.IDX PT, R21, R11, 0x1, 0x1c1f ;  /* 0x003c1f000b157f89 */ /* 0x000e6200000e0000 */
[----:B------:R-:W-:Y:S02]  /*ef30*/  IADD3 R45, P2, R4, 0xb000, RZ ;  /* 0x0000b000042d7810 */ /* 0x000fe40007f5e0ff */
[----:B------:R-:W-:Y:S01]  /*ef40*/  LOP3.LUT R24, R24, R25, RZ, 0x3c, !PT ;  /* 0x0000001918187212 */ /* 0x000fe200078e3cff */
[----:B------:R-:W-:Y:S01]  /*ef50*/  IMAD.X R25, RZ, RZ, R5, P0 ;  /* 0x000000ffff197224 */ /* 0x000fe200000e0605 */
[----:B------:R-:W-:Y:S02]  /*ef60*/  IADD3 R57, P0, R4, 0x9000, RZ ;  /* 0x0000900004397810 */ /* 0x000fe40007f1e0ff */
[----:B------:R-:W-:Y:S02]  /*ef70*/  SHF.R.U64 R40, R40, 0x3, RZ ;  /* 0x0000000328287819 */ /* 0x000fe400000012ff */
[----:B------:R-:W-:-:S02]  /*ef80*/  LOP3.LUT R56, R57, 0x380, RZ, 0xc0, !PT ;  /* 0x0000038039387812 */ /* 0x000fc400078ec0ff */
[----:B------:R-:W-:Y:S02]  /*ef90*/  LOP3.LUT R44, R45, 0x380, RZ, 0xc0, !PT ;  /* 0x000003802d2c7812 */ /* 0x000fe400078ec0ff */
[----:B------:R-:W-:Y:S02]  /*efa0*/  SHF.R.U64 R56, R56, 0x3, RZ ;  /* 0x0000000338387819 */ /* 0x000fe400000012ff */
[----:B------:R-:W-:Y:S01]  /*efb0*/  LOP3.LUT R40, R40, R41, RZ, 0x3c, !PT ;  /* 0x0000002928287212 */ /* 0x000fe200078e3cff */
[--C-:B------:R-:W-:Y:S01]  /*efc0*/  IMAD.X R41, RZ, RZ, R5.reuse, P3 ;  /* 0x000000ffff297224 */ /* 0x100fe200018e0605 */
[----:B------:R-:W-:Y:S01]  /*efd0*/  LOP3.LUT R56, R56, R57, RZ, 0x3c, !PT ;  /* 0x0000003938387212 */ /* 0x000fe200078e3cff */
[----:B------:R-:W-:Y:S01]  /*efe0*/  IMAD.X R57, RZ, RZ, R5, P0 ;  /* 0x000000ffff397224 */ /* 0x000fe200000e0605 */
[----:B------:R-:W-:Y:S02]  /*eff0*/  SHF.R.U64 R44, R44, 0x3, RZ ;  /* 0x000000032c2c7819 */ /* 0x000fe400000012ff */
[----:B------:R-:W-:-:S02]  /*f000*/  LOP3.LUT P0, RZ, R210, 0x3, RZ, 0xc0, !PT ;  /* 0x00000003d2ff7812 */ /* 0x000fc4000780c0ff */
[----:B------:R-:W-:Y:S02]  /*f010*/  IADD3 R10, P3, R4, 0xf000, RZ ;  /* 0x0000f000040a7810 */ /* 0x000fe40007f7e0ff */
[----:B------:R-:W-:Y:S01]  /*f020*/  LOP3.LUT R44, R44, R45, RZ, 0x3c, !PT ;  /* 0x0000002d2c2c7212 */ /* 0x000fe200078e3cff */
[--C-:B------:R-:W-:Y:S01]  /*f030*/  IMAD.X R45, RZ, RZ, R5.reuse, P2 ;  /* 0x000000ffff2d7224 */ /* 0x100fe200010e0605 */
[-C--:B------:R-:W-:Y:S02]  /*f040*/  ISETP.GE.OR P2, PT, R26, R79.reuse, P0 ;  /* 0x0000004f1a00720c */ /* 0x080fe40000746670 */
[----:B------:R-:W-:Y:S01]  /*f050*/  IADD3 R13, P4, R4, 0x2000, RZ ;  /* 0x00002000040d7810 */ /* 0x000fe20007f9e0ff */
[----:B------:R-:W-:Y:S01]  /*f060*/  UIMAD UR10, UR9, UR12, URZ ;  /* 0x0000000c090a72a4 */ /* 0x000fe2000f8e023f */
[----:B------:R-:W-:Y:S01]  /*f070*/  LOP3.LUT R3, R10, 0x380, RZ, 0xc0, !PT ;  /* 0x000003800a037812 */ /* 0x000fe200078ec0ff */
[----:B------:R-:W-:Y:S01]  /*f080*/  IMAD.X R49, RZ, RZ, R5, P3 ;  /* 0x000000ffff317224 */ /* 0x000fe200018e0605 */
[----:B------:R-:W-:-:S02]  /*f090*/  ISETP.GE.OR P0, PT, R6, R79, P0 ;  /* 0x0000004f0600720c */ /* 0x000fc40000706670 */
[----:B------:R-:W-:Y:S02]  /*f0a0*/  SHF.R.U64 R3, R3, 0x3, RZ ;  /* 0x0000000303037819 */ /* 0x000fe400000012ff */
        /* <DEDUP_REMOVED lines=8> */
[----:B------:R-:W-:Y:S02]  /*f130*/  IADD3.X R13, RZ, R5, RZ, P4, !PT ;  /* 0x00000005ff0d7210 */ /* 0x000fe400027fe4ff */
[C---:B------:R-:W-:Y:S01]  /*f140*/  IADD3 R37, P5, R4.reuse, 0x7000, RZ ;  /* 0x0000700004257810 */ /* 0x040fe20007fbe0ff */
[----:B------:R-:W-:Y:S01]  /*f150*/  UIMAD.WIDE.U32 UR8, UR4, UR12, URZ ;  /* 0x0000000c040872a5 */ /* 0x000fe2000f8e003f */
[----:B------:R-:W-:Y:S01]  /*f160*/  IADD3 R65, P4, R4, 0x8000, RZ ;  /* 0x0000800004417810 */ /* 0x000fe20007f9e0ff */
[----:B------:R-:W-:Y:S01]  /*f170*/  UIMAD UR10, UR4, UR13, UR10 ;  /* 0x0000000d040a72a4 */ /* 0x000fe2000f8e020a */
[----:B------:R-:W-:Y:S01]  /*f180*/  LOP3.LUT R32, R33, 0x380, RZ, 0xc0, !PT ;  /* 0x0000038021207812 */ /* 0x000fe200078ec0ff */
[----:B0-----:R-:W-:Y:S01]  /*f190*/  IMAD R0, R205, 0x20, R207 ;  /* 0x00000020cd007824 */ /* 0x001fe200078e02cf */
[----:B------:R-:W-:Y:S01]  /*f1a0*/  LOP3.LUT R36, R37, 0x380, RZ, 0xc0, !PT ;  /* 0x0000038025247812 */ /* 0x000fe200078ec0ff */
[----:B-1----:R-:W0:Y:S01]  /*f1b0*/  @P1 LDC R21, c[0x0][0xbf0] ;  /* 0x0002fc00ff151b82 */ /* 0x002e220000000800 */
[----:B------:R-:W-:Y:S01]  /*f1c0*/  LOP3.LUT R64, R65, 0x380, RZ, 0xc0, !PT ;  /* 0x0000038041407812 */ /* 0x000fe200078ec0ff */
[----:B------:R-:W-:Y:S01]  /*f1d0*/  ULDC.64 UR12, c[0x0][0xae8] ;  /* 0x0002ba00000c7ab9 */ /* 0x000fe20000000a00 */
[----:B------:R-:W-:Y:S01]  /*f1e0*/  SHF.R.U64 R32, R32, 0x3, RZ ;  /* 0x0000000320207819 */ /* 0x000fe200000012ff */
[----:B------:R-:W-:Y:S01]  /*f1f0*/  UIADD3 UR9, UR9, UR10, URZ ;  /* 0x0000000a09097290 */ /* 0x000fe2000fffe03f */
[----:B------:R-:W-:Y:S01]  /*f200*/  SHF.R.U64 R36, R36, 0x3, RZ ;  /* 0x0000000324247819 */ /* 0x000fe200000012ff */
[----:B------:R-:W-:Y:S01]  /*f210*/  UIMAD UR4, UR16, UR12, URZ ;  /* 0x0000000c100472a4 */ /* 0x000fe2000f8e023f */
[----:B------:R-:W-:Y:S01]  /*f220*/  SHF.R.U64 R64, R64, 0x3, RZ ;  /* 0x0000000340407819 */ /* 0x000fe200000012ff */
[----:B------:R-:W-:Y:S01]  /*f230*/  VIADD R16, R0, UR61 ;  /* 0x0000003d00107c36 */ /* 0x000fe20008000000 */
[----:B------:R-:W-:Y:S01]  /*f240*/  LOP3.LUT R32, R32, R33, RZ, 0x3c, !PT ;  /* 0x0000002120207212 */ /* 0x000fe200078e3cff */
[--C-:B------:R-:W-:Y:S01]  /*f250*/  IMAD.X R33, RZ, RZ, R5.reuse, P6 ;  /* 0x000000ffff217224 */ /* 0x100fe200030e0605 */
[----:B------:R-:W-:Y:S01]  /*f260*/  LOP3.LUT R36, R36, R37, RZ, 0x3c, !PT ;  /* 0x0000002524247212 */ /* 0x000fe200078e3cff */
[--C-:B------:R-:W-:Y:S01]  /*f270*/  IMAD.X R37, RZ, RZ, R5.reuse, P5 ;  /* 0x000000ffff257224 */ /* 0x100fe200028e0605 */
[----:B------:R-:W-:Y:S01]  /*f280*/  LOP3.LUT R64, R64, R65, RZ, 0x3c, !PT ;  /* 0x0000004140407212 */ /* 0x000fe200078e3cff */
[----:B------:R-:W-:Y:S01]  /*f290*/  IMAD.X R65, RZ, RZ, R5, P4 ;  /* 0x000000ffff417224 */ /* 0x000fe200020e0605 */
[----:B------:R-:W-:Y:S01]  /*f2a0*/  UIMAD UR4, UR19, UR13, UR4 ;  /* 0x0000000d130472a4 */ /* 0x000fe2000f8e0204 */
[C---:B------:R-:W-:Y:S01]  /*f2b0*/  IADD3 R73, P6, R4.reuse, 0xc000, RZ ;  /* 0x0000c00004497810 */ /* 0x040fe20007fde0ff */
[----:B------:R-:W-:Y:S01]  /*f2c0*/  UIMAD.WIDE.U32 UR8, UR19, UR12, UR8 ;  /* 0x0000000c130872a5 */ /* 0x000fe2000f8e0008 */
[C---:B------:R-:W-:Y:S01]  /*f2d0*/  IADD3 R69, P5, R4.reuse, 0xd000, RZ ;  /* 0x0000d00004457810 */ /* 0x040fe20007fbe0ff */
[----:B------:R-:W-:Y:S01]  /*f2e0*/  ULDC.64 UR10, c[0x0][0xaf0] ;  /* 0x0002bc00000a7ab9 */ /* 0x000fe20000000a00 */
[----:B------:R-:W-:Y:S01]  /*f2f0*/  IADD3 R61, P4, R4, 0xe000, RZ ;  /* 0x0000e000043d7810 */ /* 0x000fe20007f9e0ff */
[----:B--2---:R-:W-:Y:S01]  /*f300*/  @P1 IMAD.HI.U32 R0, R16, R3, RZ ;  /* 0x0000000310001227 */ /* 0x004fe200078e00ff */
[----:B------:R-:W-:Y:S01]  /*f310*/  UIADD3 UR9, UR9, UR4, URZ ;  /* 0x0000000409097290 */ /* 0x000fe2000fffe03f */
[----:B------:R-:W-:Y:S01]  /*f320*/  LOP3.LUT R72, R73, 0x380, RZ, 0xc0, !PT ;  /* 0x0000038049487812 */ /* 0x000fe200078ec0ff */
[----:B------:R-:W-:Y:S01]  /*f330*/  UIMAD UR4, UR18, UR10, URZ ;  /* 0x0000000a120472a4 */ /* 0x000fe2000f8e023f */
[----:B------:R-:W-:Y:S01]  /*f340*/  LOP3.LUT R68, R69, 0x380, RZ, 0xc0, !PT ;  /* 0x0000038045447812 */ /* 0x000fe200078ec0ff */
[----:B------:R-:W-:Y:S01]  /*f350*/  IMAD.MOV.U32 R17, RZ, RZ, R16 ;  /* 0x000000ffff117224 */ /* 0x000fe200078e0010 */
[----:B------:R-:W-:-:S02]  /*f360*/  LOP3.LUT R60, R61, 0x380, RZ, 0xc0, !PT ;  /* 0x000003803d3c7812 */ /* 0x000fc400078ec0ff */
[----:B------:R-:W-:Y:S01]  /*f370*/  LOP3.LUT R7, R4, 0x380, RZ, 0xc0, !PT ;  /* 0x0000038004077812 */ /* 0x000fe200078ec0ff */
[----:B------:R-:W-:Y:S01]  /*f380*/  UIMAD UR4, UR17, UR11, UR4 ;  /* 0x0000000b110472a4 */ /* 0x000fe2000f8e0204 */
[----:B0-----:R-:W-:Y:S01]  /*f390*/  @P1 SHF.R.U32.HI R17, RZ, R21, R0 ;  /* 0x00000015ff111219 */ /* 0x001fe20000011600 */
[----:B------:R-:W-:Y:S01]  /*f3a0*/  UIMAD.WIDE.U32 UR8, UR17, UR10, UR8 ;  /* 0x0000000a110872a5 */ /* 0x000fe2000f8e0008 */
[----:B------:R-:W-:Y:S01]  /*f3b0*/  SHF.R.U64 R72, R72, 0x3, RZ ;  /* 0x0000000348487819 */ /* 0x000fe200000012ff */
[----:B------:R-:W5:Y:S01]  /*f3c0*/  LD.E.128 R8, desc[UR36][R8.64] ;  /* 0x0000002408087980 */ /* 0x000f62000c101d00 */
[----:B------:R-:W-:Y:S02]  /*f3d0*/  SHF.R.U64 R68, R68, 0x3, RZ ;  /* 0x0000000344447819 */ /* 0x000fe400000012ff */
[----:B------:R-:W-:Y:S01]  /*f3e0*/  SHF.R.U64 R60, R60, 0x3, RZ ;  /* 0x000000033c3c7819 */ /* 0x000fe200000012ff */
[----:B------:R-:W5:Y:S01]  /*f3f0*/  LD.E.128 R12, desc[UR36][R12.64] ;  /* 0x000000240c0c7980 */ /* 0x000f62000c101d00 */
[----:B------:R-:W-:Y:S01]  /*f400*/  SHF.R.U64 R7, R7, 0x3, RZ ;  /* 0x0000000307077819 */ /* 0x000fe200000012ff */
[----:B------:R-:W-:Y:S01]  /*f410*/  UIADD3 UR4, UR9, UR4, URZ ;  /* 0x0000000409047290 */ /* 0x000fe2000fffe03f */
[--C-:B------:R-:W-:Y:S01]  /*f420*/  SHF.R.S32.HI R0, RZ, 0x1f, R17.reuse ;  /* 0x0000001fff007819 */ /* 0x100fe20000011411 */
[----:B------:R-:W-:Y:S01]  /*f430*/  IMAD.MOV R21, RZ, RZ, -R17 ;  /* 0x000000ffff157224 */ /* 0x000fe200078e0a11 */
[----:B------:R-:W-:Y:S01]  /*f440*/  LOP3.LUT R72, R72, R73, RZ, 0x3c, !PT ;  /* 0x0000004948487212 */ /* 0x000fe200078e3cff */
[--C-:B------:R-:W-:Y:S01]  /*f450*/  IMAD.X R73, RZ, RZ, R5.reuse, P6 ;  /* 0x000000ffff497224 */ /* 0x100fe200030e0605 */
[----:B------:R-:W-:Y:S01]  /*f460*/  LOP3.LUT R68, R68, R69, RZ, 0x3c, !PT ;  /* 0x0000004544447212 */ /* 0x000fe200078e3cff */
[----:B------:R-:W-:Y:S01]  /*f470*/  IMAD.X R69, RZ, RZ, R5, P5 ;  /* 0x000000ffff457224 */ /* 0x000fe200028e0605 */
[----:B------:R-:W-:Y:S01]  /*f480*/  LOP3.LUT R60, R60, R61, RZ, 0x3c, !PT ;  /* 0x0000003d3c3c7212 */ /* 0x000fe200078e3cff */
[----:B------:R-:W-:Y:S01]  /*f490*/  ULDC.64 UR10, c[0x0][0xae0] ;  /* 0x0002b800000a7ab9 */ /* 0x000fe20000000a00 */
[----:B------:R-:W-:Y:S01]  /*f4a0*/  LOP3.LUT R4, R7, R4, RZ, 0x3c, !PT ;  /* 0x0000000407047212 */ /* 0x000fe200078e3cff */
[----:B------:R-:W-:Y:S01]  /*f4b0*/  IMAD R21, R18, R21, R16 ;  /* 0x0000001512157224 */ /* 0x000fe200078e0210 */
[----:B------:R-:W-:Y:S01]  /*f4c0*/  IADD3.X R61, RZ, R5, RZ, P4, !PT ;  /* 0x00000005ff3d7210 */ /* 0x000fe200027fe4ff */
[----:B------:R-:W-:Y:S01]  /*f4d0*/  IMAD R0, R0, UR10, RZ ;  /* 0x0000000a00007c24 */ /* 0x000fe2000f8e02ff */
[----:B------:R-:W-:Y:S01]  /*f4e0*/  MOV R3, UR9 ;  /* 0x0000000900037c02 */ /* 0x000fe20008000f00 */
[----:B------:R-:W-:Y:S01]  /*f4f0*/  IMAD.U32 R2, RZ, RZ, UR8 ;  /* 0x00000008ff027e24 */ /* 0x000fe2000f8e00ff */
[----:B------:R-:W5:Y:S01]  /*f500*/  LD.E.128 R4, desc[UR36][R4.64] ;  /* 0x0000002404047980 */ /* 0x000f62000c101d00 */
[----:B------:R-:W-:Y:S01]  /*f510*/  IMAD.U32 R3, RZ, RZ, UR4 ;  /* 0x00000004ff037e24 */ /* 0x000fe2000f8e00ff */
[----:B------:R-:W-:Y:S01]  /*f520*/  ULDC.64 UR8, c[0x0][0xad8] ;  /* 0x0002b60000087ab9 */ /* 0x000fe20000000a00 */
[----:B------:R-:W-:Y:S01]  /*f530*/  IMAD R77, R17, UR11, R0 ;  /* 0x0000000b114d7c24 */ /* 0x000fe2000f8e0200 */
[----:B------:R-:W5:Y:S01]  /*f540*/  LD.E.128 R24, desc[UR36][R24.64] ;  /* 0x0000002418187980 */ /* 0x000f62000c101d00 */
[----:B------:R-:W-:-:S03]  /*f550*/  SHF.R.S32.HI R0, RZ, 0x1f, R21 ;  /* 0x0000001fff007819 */ /* 0x000fc60000011415 */
[----:B------:R-:W5:Y:S01]  /*f560*/  LD.E.128 R52, desc[UR36][R52.64] ;  /* 0x0000002434347980 */ /* 0x000f62000c101d00 */
[----:B------:R-:W-:-:S03]  /*f570*/  IMAD.WIDE.U32 R2, R17, UR10, R2 ;  /* 0x0000000a11027c25 */ /* 0x000fc6000f8e0002 */
[----:B------:R-:W5:Y:S04]  /*f580*/  LD.E.128 R28, desc[UR36][R28.64] ;  /* 0x000000241c1c7980 */ /* 0x000f68000c101d00 */
        /* <DEDUP_REMOVED lines=18> */
[----:B------:R-:W-:Y:S02]  /*f6b0*/  VIADD R80, R207, UR61 ;  /* 0x0000003dcf507c36 */ /* 0x000fe40008000000 */
[C---:B------:R-:W-:Y:S02]  /*f6c0*/  IMAD R17, R21.reuse, UR9, R16 ;  /* 0x0000000915117c24 */ /* 0x040fe4000f8e0210 */
[----:B------:R-:W-:Y:S01]  /*f6d0*/  IMAD.WIDE.U32 R2, R21, UR8, R2 ;  /* 0x0000000815027c25 */ /* 0x000fe2000f8e0002 */
[C---:B------:R-:W-:Y:S01]  /*f6e0*/  ISETP.GE.AND P2, PT, R80.reuse, R79, PT ;  /* 0x0000004f5000720c */ /* 0x040fe20003f46270 */
[----:B------:R-:W-:Y:S02]  /*f6f0*/  ULDC.64 UR8, c[0x0][0xa80] ;  /* 0x0002a00000087ab9 */ /* 0x000fe40000000a00 */
[----:B------:R-:W-:Y:S01]  /*f700*/  VIADD R0, R80, 0x20 ;  /* 0x0000002050007836 */ /* 0x000fe20000000000 */
[----:B------:R-:W-:Y:S01]  /*f710*/  IADD3 R3, R3, R17, RZ ;  /* 0x0000001103037210 */ /* 0x000fe20007ffe0ff */
[----:B------:R-:W-:Y:S01]  /*f720*/  VIADD R22, R22, 0x30820 ;  /* 0x0003082016167836 */ /* 0x000fe20000000000 */
[----:B------:R-:W-:-:S02]  /*f730*/  LEA R18, P3, R2, UR8, 0x1 ;  /* 0x0000000802127c11 */ /* 0x000fc4000f8608ff */
[-C--:B------:R-:W-:Y:S01]  /*f740*/  ISETP.GE.AND P1, PT, R0, R79.reuse, PT ;  /* 0x0000004f0000720c */ /* 0x080fe20003f26270 */
[----:B------:R-:W-:Y:S01]  /*f750*/  VIADD R0, R80, 0x40 ;  /* 0x0000004050007836 */ /* 0x000fe20000000000 */
[----:B------:R-:W-:Y:S02]  /*f760*/  LEA.HI.X R78, R2, UR9, R3, 0x1, P3 ;  /* 0x00000009024e7c11 */ /* 0x000fe400098f0c03 */
[----:B------:R-:W-:Y:S01]  /*f770*/  PRMT R22, RZ, 0x654, R22 ;  /* 0x00000654ff167816 */ /* 0x000fe20000000016 */
[----:B0-----:R0:W1:Y:S01]  /*f780*/  SHFL.IDX PT, R76, R18, RZ, 0x181f ;  /* 0x00181fff124c7589 */ /* 0x00106200000e0000 */
[----:B------:R-:W-:Y:S01]  /*f790*/  ISETP.GE.AND P0, PT, R0, R79, PT ;  /* 0x0000004f0000720c */ /* 0x000fe20003f06270 */
[----:B------:R-:W-:Y:S01]  /*f7a0*/  BSSY B1, `(.L_x_1335) ;  /* 0x0000015000017945 */ /* 0x000fe20003800000 */
[----:B------:R0:W-:Y:S01]  /*f7b0*/  SYNCS.ARRIVE.TRANS64.RED.A1T0 RZ, [R22+URZ], RZ ;  /* 0x000000ff16ff79a7 */ /* 0x0001e2000810043f */
[----:B------:R0:W2:Y:S02]  /*f7c0*/  SHFL.IDX PT, R0, R78, RZ, 0x181f ;  /* 0x00181fff4e007589 */ /* 0x0000a400000e0000 */
[----:B------:R-:W-:Y:S08]  /*f7d0*/  @P2 BRA `(.L_x_1336) ;  /* 0x0000000000442947 */ /* 0x000ff00003800000 */
        /* <DEDUP_REMOVED lines=17> */
.L_x_1336:
[----:B------:R-:W-:Y:S05]  /*f8f0*/  BSYNC B1 ;  /* 0x0000000000017941 */ /* 0x000fea0003800000 */
.L_x_1335:
        /* <DEDUP_REMOVED lines=21> */
.L_x_1338:
[----:B------:R-:W-:Y:S05]  /*fa50*/  BSYNC B1 ;  /* 0x0000000000017941 */ /* 0x000fea0003800000 */
.L_x_1337:
        /* <DEDUP_REMOVED lines=21> */
.L_x_1340:
[----:B------:R-:W-:Y:S05]  /*fbb0*/  BSYNC B1 ;  /* 0x0000000000017941 */ /* 0x000fea0003800000 */
.L_x_1339:
        /* <DEDUP_REMOVED lines=20> */
[----:B----4-:R-:W-:-:S04]  /*fd00*/  LEA R2, P0, R204, R18, 0x1 ;  /* 0x00000012cc027211 */ /* 0x010fc800078008ff */
[----:B------:R-:W-:-:S05]  /*fd10*/  LEA.HI.X R3, R204, R78, R215, 0x1, P0 ;  /* 0x0000004ecc037211 */ /* 0x000fca00000f0cd7 */
[----:B------:R0:W-:Y:S01]  /*fd20*/  ST.E.128 desc[UR36][R2.64], R48 ;  /* 0x0000003002007985 */ /* 0x0001e2000c101d24 */
[----:B------:R-:W-:Y:S05]  /*fd30*/  BRA `(.L_x_1341) ;  /* 0x0000000c00747947 */ /* 0x000fea0003800000 */
.L_x_1333:
[----:B------:R-:W-:Y:S01]  /*fd40*/  R2UR UR4, R208 ;  /* 0x00000000d00472ca */ /* 0x000fe200000e0000 */
[----:B------:R-:W-:Y:S01]  /*fd50*/  ULDC.64 UR8, c[0x0][0xc00] ;  /* 0x0003000000087ab9 */ /* 0x000fe20000000a00 */
[----:B------:R-:W0:Y:S01]  /*fd60*/  LDC R11, c[0x0][0xbe8] ;  /* 0x0002fa00ff0b7b82 */ /* 0x000e220000000800 */
[----:B------:R-:W-:Y:S01]  /*fd70*/  UISETP.NE.U32.AND UP0, UPT, UR8, URZ, UPT ;  /* 0x0000003f0800728c */ /* 0x000fe2000bf05070 */
[----:B------:R-:W-:-:S03]  /*fd80*/  R2UR UR10, R206 ;  /* 0x00000000ce0a72ca */ /* 0x000fc600000e0000 */
[----:B------:R-:W-:-:S03]  /*fd90*/  UISETP.NE.AND.EX UP0, UPT, UR9, URZ, UPT, UP0 ;  /* 0x0000003f0900728c */ /* 0x000fc6000bf05300 */
[----:B------:R-:W-:-:S03]  /*fda0*/  ULDC.64 UR8, c[0x0][0xc00] ;  /* 0x0003000000087ab9 */ /* 0x000fc60000000a00 */
[----:B------:R-:W-:Y:S01]  /*fdb0*/  UIMAD.WIDE UR8, UR4, 0x4, UR8 ;  /* 0x00000004040878a5 */ /* 0x000fe2000f8e0208 */
[----:B------:R-:W-:-:S05]  /*fdc0*/  PLOP3.LUT P2, PT, PT, PT, UP0, 0x80, 0x0 ;  /* 0x000000000000781c */ /* 0x000fca0003f4f008 */
[----:B------:R-:W-:Y:S02]  /*fdd0*/  IMAD.U32 R2, RZ, RZ, UR8 ;  /* 0x00000008ff027e24 */ /* 0x000fe4000f8e00ff */
[----:B------:R-:W-:Y:S01]  /*fde0*/  IMAD.U32 R3, RZ, RZ, UR9 ;  /* 0x00000009ff037e24 */ /* 0x000fe2000f8e00ff */
[----:B------:R-:W-:Y:S02]  /*fdf0*/  ULDC.64 UR8, c[0x0][0xc08] ;  /* 0x0003020000087ab9 */ /* 0x000fe40000000a00 */
[----:B------:R-:W-:-:S03]  /*fe00*/  UISETP.NE.U32.AND UP1, UPT, UR8, URZ, UPT ;  /* 0x0000003f0800728c */ /* 0x000fc6000bf25070 */
[----:B------:R-:W2:Y:S01]  /*fe10*/  @P2 LDG.E R6, desc[UR36][R2.64] ;  /* 0x0000002402062981 */ /* 0x000ea2000c1e1900 */
[----:B------:R-:W-:-:S06]  /*fe20*/  UISETP.NE.AND.EX UP1, UPT, UR9, URZ, UPT, UP1 ;  /* 0x0000003f0900728c */ /* 0x000fcc000bf25310 */
[----:B------:R-:W-:-:S05]  /*fe30*/  PLOP3.LUT P3, PT, PT, PT, UP1, 0x80, 0x0 ;  /* 0x000000000000781c */ /* 0x000fca0003f6f018 */
[----:B------:R-:W-:Y:S02]  /*fe40*/  @UP1 ULDC.64 UR8, c[0x0][0xc08] ;  /* 0x0003020000081ab9 */ /* 0x000fe40000000a00 */
[----:B------:R-:W-:-:S03]  /*fe50*/  @UP1 UIMAD.WIDE UR8, UR4, 0x4, UR8 ;  /* 0x00000004040818a5 */ /* 0x000fc6000f8e0208 */
[----:B------:R-:W-:Y:S02]  /*fe60*/  ULDC UR4, c[0x0][0xa88] ;  /* 0x0002a20000047ab9 */ /* 0x000fe40000000800 */
[----:B------:R-:W-:Y:S02]  /*fe70*/  IMAD.U32 R0, RZ, RZ, UR4 ;  /* 0x00000004ff007e24 */ /* 0x000fe4000f8e00ff */
[----:B------:R-:W-:Y:S02]  /*fe80*/  IMAD.U32 R4, RZ, RZ, UR8 ;  /* 0x00000008ff047e24 */ /* 0x000fe4000f8e00ff */
[----:B------:R-:W-:-:S05]  /*fe90*/  IMAD.U32 R5, RZ, RZ, UR9 ;  /* 0x00000009ff057e24 */ /* 0x000fca000f8e00ff */
[----:B------:R1:W5:Y:S01]  /*fea0*/  @P3 LDG.E R0, desc[UR36][R4.64] ;  /* 0x0000002404003981 */ /* 0x000362000c1e1900 */
[----:B0-----:R-:W-:Y:S01]  /*feb0*/  ISETP.NE.AND P0, PT, R11, 0x1, PT ;  /* 0x000000010b00780c */ /* 0x001fe20003f05270 */
[----:B------:R-:W-:Y:S01]  /*fec0*/  UMOV UR4, URZ ;  /* 0x0000003f00047c82 */ /* 0x000fe20008000000 */
[----:B------:R-:W-:Y:S01]  /*fed0*/  USHF.R.S32.HI UR12, URZ, 0x1f, UR10 ;  /* 0x0000001f3f0c7899 */ /* 0x000fe2000801140a */
[----:B------:R-:W-:-:S10]  /*fee0*/  ISETP.GE.AND P1, PT, R219, 0x80, PT ;  /* 0x00000080db00780c */ /* 0x000fd40003f26270 */
[----:B------:R-:W0:Y:S01]  /*fef0*/  @P0 LDC R9, c[0x0][0xbec] ;  /* 0x0002fb00ff090b82 */ /* 0x000e220000000800 */
[----:B--2---:R-:W-:Y:S01]  /*ff00*/  @P2 R2UR UR4, R6 ;  /* 0x00000000060422ca */ /* 0x004fe200000e0000 */
[----:B01----:R-:W-:-:S14]  /*ff10*/  @P3 BRA `(.L_x_1342) ;  /* 0x0000000000103947 */ /* 0x003fdc0003800000 */
[----:B------:R-:W-:Y:S05]  /*ff20*/  @!P2 BRA `(.L_x_1342) ;  /* 0x00000000000ca947 */ /* 0x000fea0003800000 */
[----:B------:R-:W2:Y:S04]  /*ff30*/  LDG.E R5, desc[UR36][R2.64] ;  /* 0x0000002402057981 */ /* 0x000ea8000c1e1900 */
[----:B-----5:R-:W2:Y:S02]  /*ff40*/  LDG.E R0, desc[UR36][R2.64+0x4] ;  /* 0x0000042402007981 */ /* 0x020ea4000c1e1900 */
[----:B--2---:R-:W-:-:S07]  /*ff50*/  IADD3 R0, -R5, R0, RZ ;  /* 0x0000000005007210 */ /* 0x004fce0007ffe1ff */
.L_x_1342:
[----:B------:R-:W-:Y:S01]  /*ff60*/  R2UR UR9, R208 ;  /* 0x00000000d00972ca */ /* 0x000fe200000e0000 */
[----:B------:R-:W-:Y:S01]  /*ff70*/  USHF.R.S32.HI UR11, URZ, 0x1f, UR4 ;  /* 0x0000001f3f0b7899 */ /* 0x000fe20008011404 */
[----:B------:R-:W-:Y:S11]  /*ff80*/  BSSY B1, `(.L_x_1343) ;  /* 0x000002f000017945 */ /* 0x000ff60003800000 */
[----:B------:R-:W-:-:S02]  /*ff90*/  USHF.R.S32.HI UR8, URZ, 0x1f, UR9 ;  /* 0x0000001f3f087899 */ /* 0x000fc40008011409 */
[----:B------:R-:W-:Y:S02]  /*ffa0*/  USEL UR13, UR9, URZ, !UP0 ;  /* 0x0000003f090d7287 */ /* 0x000fe4000c000000 */
[----:B------:R-:W-:Y:S01]  /*ffb0*/  USEL UR14, UR8, URZ, !UP0 ;  /* 0x0000003f080e7287 */ /* 0x000fe2000c000000 */
[----:B------:R-:W-:Y:S11]  /*ffc0*/  @P1 BRA `(.L_x_1344) ;  /* 0x0000000000a81947 */ /* 0x000ff60003800000 */
[----:B------:R-:W0:Y:S01]  /*ffd0*/  S2R R4, SR_TID.X ;  /* 0x0000000000047919 */ /* 0x000e220000002100 */
[----:B------:R-:W1:Y:S01]  /*ffe0*/  LDC R7, c[0x0][0xbe8] ;  /* 0x0002fa00ff077b82 */ /* 0x000e620000000800 */
[----:B------:R-:W-:Y:S02]  /*fff0*/  IMAD.U32 R3, RZ, RZ, UR61 ;  /* 0x0000003dff037e24 */ /* 0x000fe4000f8e00ff */
[----:B-1---5:R-:W-:-:S03]  /*10000*/  IMAD R2, R0, R7, RZ ;  /* 0x0000000700027224 */ /* 0x022fc600078e02ff */
[----:B0-----:R-:W-:-:S04]  /*10010*/  IADD3 R4, R3, -0x80, R4 ;  /* 0xffffff8003047810 */ /* 0x001fc80007ffe004 */
[----:B------:R-:W-:-:S13]  /*10020*/  ISETP.GE.AND P1, PT, R4, R2, PT ;  /* 0x000000020400720c */ /* 0x000fda0003f26270 */
[----:B------:R-:W-:Y:S05]  /*10030*/  @P1 BRA `(.L_x_1344) ;  /* 0x00000000008c1947 */ /* 0x000fea0003800000 */
[----:B------:R-:W-:Y:S01]  /*10040*/  ISETP.NE.AND P1, PT, R7, 0x1, PT ;  /* 0x000000010700780c */ /* 0x000fe20003f25270 */
[----:B------:R-:W-:Y:S01]  /*10050*/  ULDC.64 UR16, c[0x0][0xb90] ;  /* 0x0002e40000107ab9 */ /* 0x000fe20000000a00 */
[----:B------:R-:W-:Y:S01]  /*10060*/  R2UR UR15, R206 ;  /* 0x00000000ce0f72ca */ /* 0x000fe200000e0000 */
[----:B------:R-:W-:Y:S01]  /*10070*/  UIMAD UR10, UR12, UR16, URZ ;  /* 0x000000100c0a72a4 */ /* 0x000fe2000f8e023f */
[----:B------:R-:W-:Y:S01]  /*10080*/  IMAD.MOV.U32 R2, RZ, RZ, R4 ;  /* 0x000000ffff027224 */ /* 0x000fe200078e0004 */
        /* <DEDUP_REMOVED lines=30> */
.L_x_1344:
[----:B------:R-:W-:Y:S05]  /*10270*/  BSYNC B1 ;  /* 0x0000000000017941 */ /* 0x000fea0003800000 */
.L_x_1343:
[----:B0-----:R-:W0:Y:S01]  /*10280*/  @P0 LDC R3, c[0x0][0xbf0] ;  /* 0x0002fc00ff030b82 */ /* 0x001e220000000800 */
[----:B------:R-:W-:Y:S01]  /*10290*/  ULDC.64 UR16, c[0x0][0xaa0] ;  /* 0x0002a80000107ab9 */ /* 0x000fe20000000a00 */
[----:B------:R-:W-:Y:S01]  /*102a0*/  R2UR UR15, R206 ;  /* 0x00000000ce0f72ca */ /* 0x000fe200000e0000 */
[----:B------:R-:W-:Y:S01]  /*102b0*/  UIMAD UR10, UR11, UR16, URZ ;  /* 0x000000100b0a72a4 */ /* 0x000fe2000f8e023f */
[----:B------:R-:W-:Y:S01]  /*102c0*/  LEA R2, R205, R207, 0x5 ;  /* 0x000000cfcd027211 */ /* 0x000fe200078e28ff */
[----:B------:R-:W-:Y:S01]  /*102d0*/  UIMAD.WIDE.U32 UR8, UR4, UR16, URZ ;  /* 0x00000010040872a5 */ /* 0x000fe2000f8e003f */
[----:B------:R-:W-:Y:S01]  /*102e0*/  BSSY B1, `(.L_x_1345) ;  /* 0x0000040000017945 */ /* 0x000fe20003800000 */
[----:B------:R-:W-:Y:S02]  /*102f0*/  UIMAD UR10, UR4, UR17, UR10 ;  /* 0x00000011040a72a4 */ /* 0x000fe4000f8e020a */
[----:B------:R-:W-:Y:S01]  /*10300*/  VIADD R6, R2, UR61 ;  /* 0x0000003d02067c36 */ /* 0x000fe20008000000 */
[----:B------:R-:W-:Y:S01]  /*10310*/  ULDC.64 UR16, c[0x0][0xae8] ;  /* 0x0002ba0000107ab9 */ /* 0x000fe20000000a00 */
[----:B------:R-:W-:-:S02]  /*10320*/  UIADD3 UR9, UR9, UR10, URZ ;  /* 0x0000000a09097290 */ /* 0x000fc4000fffe03f */
[----:B------:R-:W-:Y:S01]  /*10330*/  UIMAD UR4, UR12, UR16, URZ ;  /* 0x000000100c0472a4 */ /* 0x000fe2000f8e023f */
[----:B------:R-:W-:Y:S01]  /*10340*/  @P0 IMAD.HI.U32 R2, R6, R9, RZ ;  /* 0x0000000906020227 */ /* 0x000fe200078e00ff */
[----:B------:R-:W-:Y:S02]  /*10350*/  UIMAD.WIDE.U32 UR8, UR15, UR16, UR8 ;  /* 0x000000100f0872a5 */ /* 0x000fe4000f8e0008 */
[----:B------:R-:W-:Y:S01]  /*10360*/  UIMAD UR4, UR15, UR17, UR4 ;  /* 0x000000110f0472a4 */ /* 0x000fe2000f8e0204 */
[----:B------:R-:W-:Y:S01]  /*10370*/  IMAD.MOV.U32 R5, RZ, RZ, R6 ;  /* 0x000000ffff057224 */ /* 0x000fe200078e0006 */
[----:B------:R-:W-:Y:S02]  /*10380*/  ULDC.64 UR10, c[0x0][0xaf0] ;  /* 0x0002bc00000a7ab9 */ /* 0x000fe40000000a00 */
[----:B------:R-:W-:Y:S02]  /*10390*/  UIADD3 UR9, UR9, UR4, URZ ;  /* 0x0000000409097290 */ /* 0x000fe4000fffe03f */
[----:B------:R-:W-:Y:S01]  /*103a0*/  UIMAD UR4, UR14, UR10, URZ ;  /* 0x0000000a0e0472a4 */ /* 0x000fe2000f8e023f */
[----:B0-----:R-:W-:Y:S01]  /*103b0*/  @P0 SHF.R.U32.HI R5, RZ, R3, R2 ;  /* 0x00000003ff050219 */ /* 0x001fe20000011602 */
[----:B------:R-:W-:-:S02]  /*103c0*/  UIMAD.WIDE.U32 UR8, UR13, UR10, UR8 ;  /* 0x0000000a0d0872a5 */ /* 0x000fc4000f8e0008 */
[----:B------:R-:W-:Y:S01]  /*103d0*/  UIMAD UR4, UR13, UR11, UR4 ;  /* 0x0000000b0d0472a4 */ /* 0x000fe2000f8e0204 */
[--C-:B------:R-:W-:Y:S01]  /*103e0*/  SHF.R.S32.HI R2, RZ, 0x1f, R5.reuse ;  /* 0x0000001fff027819 */ /* 0x100fe20000011405 */
[----:B------:R-:W-:Y:S01]  /*103f0*/  IMAD.MOV R7, RZ, RZ, -R5 ;  /* 0x000000ffff077224 */ /* 0x000fe200078e0a05 */
[----:B------:R-:W-:Y:S01]  /*10400*/  ULDC.64 UR10, c[0x0][0xae0] ;  /* 0x0002b800000a7ab9 */ /* 0x000fe20000000a00 */
[----:B------:R-:W-:Y:S02]  /*10410*/  UIADD3 UR4, UR9, UR4, URZ ;  /* 0x0000000409047290 */ /* 0x000fe4000fffe03f */
[----:B------:R-:W-:Y:S02]  /*10420*/  IMAD.U32 R3, RZ, RZ, UR9 ;  /* 0x00000009ff037e24 */ /* 0x000fe4000f8e00ff */
[----:B------:R-:W-:Y:S02]  /*10430*/  IMAD R4, R2, UR10, RZ ;  /* 0x0000000a02047c24 */ /* 0x000fe4000f8e02ff */
[----:B------:R-:W-:Y:S01]  /*10440*/  IMAD.U32 R2, RZ, RZ, UR8 ;  /* 0x00000008ff027e24 */ /* 0x000fe2000f8e00ff */
[----:B------:R-:W-:Y:S01]  /*10450*/  ULDC.64 UR8, c[0x0][0xad8] ;  /* 0x0002b60000087ab9 */ /* 0x000fe20000000a00 */
[----:B------:R-:W-:-:S02]  /*10460*/  IMAD.U32 R3, RZ, RZ, UR4 ;  /* 0x00000004ff037e24 */ /* 0x000fc4000f8e00ff */
[----:B------:R-:W-:Y:S02]  /*10470*/  IMAD R7, R11, R7, R6 ;  /* 0x000000070b077224 */ /* 0x000fe400078e0206 */
[C---:B------:R-:W-:Y:S02]  /*10480*/  IMAD R9, R5.reuse, UR11, R4 ;  /* 0x0000000b05097c24 */ /* 0x040fe4000f8e0204 */
[----:B------:R-:W-:Y:S01]  /*10490*/  IMAD.WIDE.U32 R2, R5, UR10, R2 ;  /* 0x0000000a05027c25 */ /* 0x000fe2000f8e0002 */
[----:B------:R-:W-:-:S03]  /*104a0*/  SHF.R.S32.HI R4, RZ, 0x1f, R7 ;  /* 0x0000001fff047819 */ /* 0x000fc60000011407 */
[----:B------:R-:W-:Y:S01]  /*104b0*/  VIADD R6, R207, UR61 ;  /* 0x0000003dcf067c36 */ /* 0x000fe20008000000 */
[----:B------:R-:W-:Y:S01]  /*104c0*/  IADD3 R3, R3, R9, RZ ;  /* 0x0000000903037210 */ /* 0x000fe20007ffe0ff */
[----:B------:R-:W-:Y:S02]  /*104d0*/  IMAD R4, R4, UR8, RZ ;  /* 0x0000000804047c24 */ /* 0x000fe4000f8e02ff */
[----:B-----5:R-:W-:Y:S02]  /*104e0*/  IMAD R11, R0, R11, RZ ;  /* 0x0000000b000b7224 */ /* 0x020fe400078e02ff */
[C---:B------:R-:W-:Y:S02]  /*104f0*/  IMAD R5, R7.reuse, UR9, R4 ;  /* 0x0000000907057c24 */ /* 0x040fe4000f8e0204 */
[----:B------:R-:W-:Y:S01]  /*10500*/  IMAD.WIDE.U32 R2, R7, UR8, R2 ;  /* 0x0000000807027c25 */ /* 0x000fe2000f8e0002 */
[----:B------:R-:W-:Y:S01]  /*10510*/  ISETP.GE.AND P2, PT, R6, R11, PT ;  /* 0x0000000b0600720c */ /* 0x000fe20003f46270 */
[----:B------:R-:W-:-:S02]  /*10520*/  ULDC.64 UR8, c[0x0][0xa80] ;  /* 0x0002a00000087ab9 */ /* 0x000fc40000000a00 */
        /* <DEDUP_REMOVED lines=27> */
.L_x_1346:
[----:B------:R-:W-:Y:S05]  /*106e0*/  BSYNC B1 ;  /* 0x0000000000017941 */ /* 0x000fea0003800000 */
.L_x_1345:
        /* <DEDUP_REMOVED lines=21> */
.L_x_1348:
[----:B------:R-:W-:Y:S05]  /*10840*/  BSYNC B1 ;  /* 0x0000000000017941 */ /* 0x000fea0003800000 */
.L_x_1347:
        /* <DEDUP_REMOVED lines=21> */
.L_x_1350:
[----:B------:R-:W-:Y:S05]  /*109a0*/  BSYNC B1 ;  /* 0x0000000000017941 */ /* 0x000fea0003800000 */
.L_x_1349:
        /* <DEDUP_REMOVED lines=22> */
.L_x_1341:
[----:B------:R-:W-:Y:S05]  /*10b10*/  BSYNC B0 ;  /* 0x0000000000007941 */ /* 0x000fea0003800000 */
.L_x_1332:
[----:B------:R-:W-:Y:S02]  /*10b20*/  ULDC UR4, c[0x0][0xc3c] ;  /* 0x00030f0000047ab9 */ /* 0x000fe40000000800 */
[----:B------:R-:W-:-:S06]  /*10b30*/  UISETP.GE.AND UP0, UPT, UR6, UR4, UPT ;  /* 0x000000040600728c */ /* 0x000fcc000bf06270 */
[----:B------:R-:W-:-:S13]  /*10b40*/  PLOP3.LUT P0, PT, PT, PT, UP0, 0x80, 0x0 ;  /* 0x000000000000781c */ /* 0x000fda0003f0f008 */
[----:B------:R-:W-:Y:S05]  /*10b50*/  @!P0 BRA `(.L_x_1351) ;  /* 0xffffff0000908947 */ /* 0x000fea000383ffff */
[----:B------:R-:W-:Y:S05]  /*10b60*/  EXIT ;  /* 0x000000000000794d */ /* 0x000fea0003800000 */
.L_x_1242:
[----:B------:R-:W-:-:S08]  /*10b70*/  NOP ;  /* 0x0000000000007918 */ /* 0x000fd00000000000 */
[----:B0-----:R-:W0:-:S00]  /*10b80*/  USETMAXREG.DEALLOC.CTAPOOL 0x28 ;  /* 0x00000028000079c8 */ /* 0x001e0000080e0500 */
        /* <DEDUP_REMOVED lines=14> */
.L_x_1352:
[----:B------:R-:W-:Y:S01]  /*10c70*/  LOP3.LUT R5, R0, 0x1f, RZ, 0xc0, !PT ;  /* 0x0000001f00057812 */ /* 0x000fe200078ec0ff */
[----:B------:R-:W-:Y:S01]  /*10c80*/  ULDC UR4, c[0x0][0xc3c] ;  /* 0x00030f0000047ab9 */ /* 0x000fe20000000800 */
[----:B------:R-:W0:Y:S01]  /*10c90*/  S2UR UR6, SR_CTAID.X ;  /* 0x00000000000679c3 */ /* 0x000e220000002500 */
[----:B------:R-:W-:Y:S01]  /*10ca0*/  ULDC UR5, c[0x0][0xc38] ;  /* 0x00030e0000057ab9 */ /* 0x000fe20000000800 */
[----:B------:R-:W-:-:S04]  /*10cb0*/  ISETP.NE.AND P0, PT, R5, 0x1f, PT ;  /* 0x0000001f0500780c */ /* 0x000fc80003f05270 */
[----:B------:R-:W-:-:S13]  /*10cc0*/  ISETP.GE.OR P1, PT, R5, UR4, !P0 ;  /* 0x0000000405007c0c */ /* 0x000fda000c726670 */
[----:B------:R-:W1:Y:S02]  /*10cd0*/  @!P1 LDC.64 R2, c[0x0][0xc80] ;  /* 0x00032000ff029b82 */ /* 0x000e640000000a00 */
[----:B-1----:R-:W-:-:S05]  /*10ce0*/  @!P1 IMAD.WIDE.U32 R2, R5, 0x4, R2 ;  /* 0x0000000405029825 */ /* 0x002fca00078e0002 */
        /* <DEDUP_REMOVED lines=8> */
[----:B--2---:R-:W1:Y:S02]  /*10d70*/  SHFL.UP PT, R6, R4, 0x1, RZ ;  /* 0x0420000004067989 */ /* 0x004e6400000e00ff */
[----:B-1----:R-:W-:-:S04]  /*10d80*/  SEL R7, R6, RZ, P1 ;  /* 0x000000ff06077207 */ /* 0x002fc80000800000 */
[----:B------:R-:W-:-:S05]  /*10d90*/  IADD3 R7, R4, R7, RZ ;  /* 0x0000000704077210 */ /* 0x000fca0007ffe0ff */
        /* <DEDUP_REMOVED lines=17> */
[----:B------:R-:W-:Y:S01]  /*10eb0*/  MOV R6, R3 ;  /* 0x0000000300067202 */ /* 0x000fe20000000f00 */
[----:B------:R-:W-:Y:S01]  /*10ec0*/  UMOV UR4, URZ ;  /* 0x0000003f00047c82 */ /* 0x000fe20008000000 */
[----:B------:R-:W-:-:S05]  /*10ed0*/  ULDC UR5, c[0x0][0xc38] ;  /* 0x00030e0000057ab9 */ /* 0x000fca0000000800 */
.L_x_1358:
[----:B------:R-:W0:Y:S01]  /*10ee0*/  LDC R2, c[0x0][0xc3c] ;  /* 0x00030f00ff027b82 */ /* 0x000e220000000800 */
[----:B------:R-:W-:-:S06]  /*10ef0*/  UIADD3 UR4, UR4, 0x1f, URZ ;  /* 0x0000001f04047890 */ /* 0x000fcc000fffe03f */
[----:B0-----:R-:W-:-:S13]  /*10f00*/  ISETP.LE.AND P6, PT, R2, UR4, PT ;  /* 0x0000000402007c0c */ /* 0x001fda000bfc3270 */
[----:B------:R-:W-:Y:S05]  /*10f10*/  @P6 BRA `(.L_x_1355) ;  /* 0x0000000400b06947 */ /* 0x000fea0003800000 */
[----:B------:R-:W-:Y:S01]  /*10f20*/  VIADD R7, R5, UR4 ;  /* 0x0000000405077c36 */ /* 0x000fe20008000000 */
[----:B------:R-:W-:Y:S01]  /*10f30*/  BSSY B0, `(.L_x_1356) ;  /* 0x0000007000007945 */ /* 0x000fe20003800000 */
[----:B------:R-:W-:-:S03]  /*10f40*/  IMAD.MOV.U32 R4, RZ, RZ, RZ ;  /* 0x000000ffff047224 */ /* 0x000fc600078e00ff */
[----:B------:R-:W-:-:S13]  /*10f50*/  ISETP.GE.OR P6, PT, R7, R2, !P0 ;  /* 0x000000020700720c */ /* 0x000fda00047c6670 */
[----:B------:R-:W-:Y:S05]  /*10f60*/  @P6 BRA `(.L_x_1357) ;  /* 0x00000000000c6947 */ /* 0x000fea0003800000 */
[----:B------:R-:W0:Y:S02]  /*10f70*/  LDC.64 R2, c[0x0][0xc80] ;  /* 0x00032000ff027b82 */ /* 0x000e240000000a00 */
[----:B0-----:R-:W-:-:S05]  /*10f80*/  IMAD.WIDE R2, R7, 0x4, R2 ;  /* 0x0000000407027825 */ /* 0x001fca00078e0202 */
[----:B------:R0:W5:Y:S02]  /*10f90*/  LDG.E R4, desc[UR36][R2.64] ;  /* 0x0000002402047981 */ /* 0x000164000c1e1900 */
.L_x_1357:
[----:B------:R-:W-:Y:S05]  /*10fa0*/  BSYNC B0 ;  /* 0x0000000000007941 */ /* 0x000fea0003800000 */
.L_x_1356:
        /* <DEDUP_REMOVED lines=15> */
[----:B------:R-:W0:Y:S02]  /*110a0*/  SHFL.IDX PT, R3, R8, 0x1f, 0x1f ;  /* 0x03e01f0008037f89 */ /* 0x000e2400000e0000 */
[----:B0-----:R-:W-:-:S04]  /*110b0*/  IMAD R3, R3, UR5, RZ ;  /* 0x0000000503037c24 */ /* 0x001fc8000f8e02ff */
[----:B------:R-:W-:-:S05]  /*110c0*/  IMAD.IADD R6, R3, 0x1, R6 ;  /* 0x0000000103067824 */ /* 0x000fca00078e0206 */
[----:B------:R-:W-:-:S13]  /*110d0*/  ISETP.GT.AND P6, PT, R6, UR6, PT ;  /* 0x0000000606007c0c */ /* 0x000fda000bfc4270 */
[----:B------:R-:W-:Y:S05]  /*110e0*/  @!P6 BRA `(.L_x_1358) ;  /* 0xfffffffc007ce947 */ /* 0x000fea000383ffff */
.L_x_1354:
[----:B------:R-:W-:-:S04]  /*110f0*/  IMAD.IADD R13, R6, 0x1, -R3 ;  /* 0x00000001060d7824 */ /* 0x000fc800078e0a03 */
[----:B------:R-:W-:-:S05]  /*11100*/  IMAD R2, R8, UR5, R13 ;  /* 0x0000000508027c24 */ /* 0x000fca000f8e020d */
[----:B------:R-:W-:Y:S02]  /*11110*/  ISETP.GT.AND P0, PT, R2, UR6, PT ;  /* 0x0000000602007c0c */ /* 0x000fe4000bf04270 */
[----:B------:R-:W0:Y:S11]  /*11120*/  LDC.64 R2, c[0x0][0xc90] ;  /* 0x00032400ff027b82 */ /* 0x000e360000000a00 */
[----:B------:R-:W-:-:S04]  /*11130*/  VOTE.ANY R9, PT, !P0 ;  /* 0x0000000000097806 */ /* 0x000fc800040e0100 */
[----:B------:R-:W1:Y:S02]  /*11140*/  POPC R15, R9 ;  /* 0x00000009000f7309 */ /* 0x000e640000000000 */
[----:B-1----:R-:W-:-:S04]  /*11150*/  VIADD R19, R15, UR4 ;  /* 0x000000040f137c36 */ /* 0x002fc80008000000 */
[----:B0-----:R-:W-:-:S05]  /*11160*/  IMAD.WIDE R2, R19, 0x4, R2 ;  /* 0x0000000413027825 */ /* 0x001fca00078e0202 */
[----:B------:R-:W2:Y:S01]  /*11170*/  LDG.E R7, desc[UR36][R2.64] ;  /* 0x0000002402077981 */ /* 0x000ea2000c1e1900 */
[----:B------:R-:W-:-:S03]  /*11180*/  ISETP.NE.AND P0, PT, R9, RZ, PT ;  /* 0x000000ff0900720c */ /* 0x000fc60003f05270 */
[----:B------:R-:W2:Y:S02]  /*11190*/  SHFL.IDX PT, R4, R4, R15, 0x1f ;  /* 0x00001f0f04047589 */ /* 0x000ea400000e0000 */
[----:B--2---:R-:W-:-:S05]  /*111a0*/  IMAD R6, R4, R7, RZ ;  /* 0x0000000704067224 */ /* 0x004fca00078e02ff */
[----:B------:R-:W-:-:S04]  /*111b0*/  IABS R12, R6 ;  /* 0x00000006000c7213 */ /* 0x000fc80000000000 */
[----:B------:R-:W0:Y:S08]  /*111c0*/  I2F.RP R10, R12 ;  /* 0x0000000c000a7306 */ /* 0x000e300000209400 */
[----:B0-----:R-:W0:Y:S02]  /*111d0*/  MUFU.RCP R10, R10 ;  /* 0x0000000a000a7308 */ /* 0x001e240000001000 */
[----:B0-----:R-:W-:-:S06]  /*111e0*/  VIADD R11, R10, 0xffffffe ;  /* 0x0ffffffe0a0b7836 */ /* 0x001fcc0000000000 */
[----:B------:R0:W1:Y:S01]  /*111f0*/  F2I.FTZ.U32.TRUNC.NTZ R3, R11 ;  /* 0x0000000b00037305 */ /* 0x000062000021f000 */
[----:B------:R-:W-:Y:S05]  /*11200*/  @!P0 BRA `(.L_x_1359) ;  /* 0x0000000000088947 */ /* 0x000fea0003800000 */
[----:B------:R-:W-:-:S05]  /*11210*/  VIADD R9, R15, 0xffffffff ;  /* 0xffffffff0f097836 */ /* 0x000fca0000000000 */
[----:B------:R2:W3:Y:S02]  /*11220*/  SHFL.IDX PT, R16, R8, R9, 0x1f ;  /* 0x00001f0908107589 */ /* 0x0004e400000e0000 */
.L_x_1359:
[----:B---3--:R-:W-:Y:S01]  /*11230*/  IMAD R16, R16, UR5, R13 ;  /* 0x0000000510107c24 */ /* 0x008fe2000f8e020d */
[----:B------:R-:W-:Y:S01]  /*11240*/  IABS R2, R6 ;  /* 0x0000000600027213 */ /* 0x000fe20000000000 */
[----:B01----:R-:W-:-:S03]  /*11250*/  IMAD.MOV R11, RZ, RZ, -R3 ;  /* 0x000000ffff0b7224 */ /* 0x003fc600078e0a03 */
[----:B--2---:R-:W-:Y:S01]  /*11260*/  IADD3 R9, -R16, UR6, RZ ;  /* 0x0000000610097c10 */ /* 0x004fe2000fffe1ff */
        /* <DEDUP_REMOVED lines=17> */
[----:B------:R-:W-:Y:S02]  /*11380*/  @!P2 IADD3 R2, -R2, RZ, RZ ;  /* 0x000000ff0202a210 */ /* 0x000fe40007ffe1ff */
[----:B------:R-:W-:-:S05]  /*11390*/  @!P1 LOP3.LUT R2, RZ, R6, RZ, 0x33, !PT ;  /* 0x00000006ff029212 */ /* 0x000fca00078e33ff */
[----:B------:R-:W-:Y:S02]  /*113a0*/  IMAD R13, R7, R2, RZ ;  /* 0x00000002070d7224 */ /* 0x000fe400078e02ff */
[----:B------:R-:W-:Y:S02]  /*113b0*/  IMAD.MOV R2, RZ, RZ, -R2 ;  /* 0x000000ffff027224 */ /* 0x000fe400078e0a02 */
[----:B------:R-:W-:Y:S02]  /*113c0*/  IMAD.MOV R8, RZ, RZ, -R13 ;  /* 0x000000ffff087224 */ /* 0x000fe400078e0a0d */
[----:B------:R-:W-:Y:S02]  /*113d0*/  IMAD R6, R6, R2, R9 ;  /* 0x0000000206067224 */ /* 0x000fe400078e0209 */
[----:B------:R-:W-:Y:S01]  /*113e0*/  IMAD.MOV.U32 R2, RZ, RZ, RZ ;  /* 0x000000ffff027224 */ /* 0x000fe200078e00ff */
[----:B------:R-:W-:Y:S02]  /*113f0*/  VIADDMNMX R15, R8, UR5, R7, PT ;  /* 0x00000005080f7c46 */ /* 0x000fe4000b800107 */
[----:B------:R-:W-:-:S02]  /*11400*/  IABS R11, R6 ;  /* 0x00000006000b7213 */ /* 0x000fc40000000000 */
[----:B------:R-:W-:Y:S01]  /*11410*/  IABS R8, R15 ;  /* 0x0000000f00087213 */ /* 0x000fe20000000000 */
[----:B------:R-:W-:-:S03]  /*11420*/  IMAD.MOV R18, RZ, RZ, -R15 ;  /* 0x000000ffff127224 */ /* 0x000fc600078e0a0f */
[----:B------:R-:W0:Y:S08]  /*11430*/  I2F.RP R7, R8 ;  /* 0x0000000800077306 */ /* 0x000e300000209400 */
[----:B0-----:R-:W0:Y:S02]  /*11440*/  MUFU.RCP R7, R7 ;  /* 0x0000000700077308 */ /* 0x001e240000001000 */
[----:B0-----:R-:W-:-:S06]  /*11450*/  VIADD R3, R7, 0xffffffe ;  /* 0x0ffffffe07037836 */ /* 0x001fcc0000000000 */
[----:B------:R-:W0:Y:S02]  /*11460*/  F2I.FTZ.U32.TRUNC.NTZ R3, R3 ;  /* 0x0000000300037305 */ /* 0x000e24000021f000 */
[----:B0-----:R-:W-:-:S04]  /*11470*/  IMAD.MOV R10, RZ, RZ, -R3 ;  /* 0x000000ffff0a7224 */ /* 0x001fc800078e0a03 */
[----:B------:R-:W-:Y:S01]  /*11480*/  IMAD.MOV.U32 R9, RZ, RZ, R10 ;  /* 0x000000ffff097224 */ /* 0x000fe200078e000a */
[----:B------:R-:W-:-:S03]  /*11490*/  IABS R10, R15 ;  /* 0x0000000f000a7213 */ /* 0x000fc60000000000 */
[----:B------:R-:W-:-:S04]  /*114a0*/  IMAD R9, R9, R8, RZ ;  /* 0x0000000809097224 */ /* 0x000fc800078e02ff */
[----:B------:R-:W-:Y:S01]  /*114b0*/  IMAD.HI.U32 R2, R3, R9, R2 ;  /* 0x0000000903027227 */ /* 0x000fe200078e0002 */
[----:B------:R-:W-:-:S05]  /*114c0*/  IADD3 R3, RZ, -R10, RZ ;  /* 0x8000000aff037210 */ /* 0x000fca0007ffe0ff */
        /* <DEDUP_REMOVED lines=8> */
[----:B------:R-:W-:Y:S01]  /*11550*/  ISETP.GE.AND P2, PT, R3, RZ, PT ;  /* 0x000000ff0300720c */ /* 0x000fe20003f46270 */
[----:B------:R-:W-:-:S06]  /*11560*/  IMAD.IADD R3, R6, 0x1, R13 ;  /* 0x0000000106037824 */ /* 0x000fcc00078e020d */
[----:B------:R-:W-:-:S06]  /*11570*/  @P0 VIADD R2, R2, 0x1 ;  /* 0x0000000102020836 */ /* 0x000fcc0000000000 */
[----:B------:R-:W-:Y:S01]  /*11580*/  @!P2 IMAD.MOV R2, RZ, RZ, -R2 ;  /* 0x000000ffff02a224 */ /* 0x000fe200078e0a02 */
[----:B------:R-:W-:-:S04]  /*11590*/  @!P1 LOP3.LUT R2, RZ, R15, RZ, 0x33, !PT ;  /* 0x0000000fff029212 */ /* 0x000fc800078e33ff */
[----:B------:R-:W-:Y:S01]  /*115a0*/  LOP3.LUT R17, RZ, R2, RZ, 0x33, !PT ;  /* 0x00000002ff117212 */ /* 0x000fe200078e33ff */
[----:B------:R-:W-:-:S03]  /*115b0*/  IMAD R18, R2, R18, R3 ;  /* 0x0000001202127224 */ /* 0x000fc600078e0203 */
[----:B------:R-:W-:Y:S01]  /*115c0*/  IADD3 R17, R4, R17, RZ ;  /* 0x0000001104117210 */ /* 0x000fe20007ffe0ff */
[----:B------:R-:W-:Y:S06]  /*115d0*/  BRA `(.L_x_1360) ;  /* 0x0000000000147947 */ /* 0x000fec0003800000 */
.L_x_1355:
[----:B------:R-:W-:Y:S01]  /*115e0*/  ULDC UR4, c[0x0][0xc3c] ;  /* 0x00030f0000047ab9 */ /* 0x000fe20000000800 */
[----:B------:R-:W-:Y:S02]  /*115f0*/  IMAD.MOV.U32 R17, RZ, RZ, RZ ;  /* 0x000000ffff117224 */ /* 0x000fe400078e00ff */
[----:B------:R-:W-:Y:S02]  /*11600*/  IMAD.U32 R16, RZ, RZ, UR6 ;  /* 0x00000006ff107e24 */ /* 0x000fe4000f8e00ff */
[----:B------:R-:W-:Y:S02]  /*11610*/  IMAD.MOV.U32 R18, RZ, RZ, RZ ;  /* 0x000000ffff127224 */ /* 0x000fe400078e00ff */
[----:B------:R-:W-:-:S07]  /*11620*/  IMAD.U32 R19, RZ, RZ, UR4 ;  /* 0x00000004ff137e24 */ /* 0x000fce000f8e00ff */
.L_x_1360:
[----:B------:R-:W-:-:S13]  /*11630*/  ISETP.NE.AND P0, PT, R5, RZ, PT ;  /* 0x000000ff0500720c */ /* 0x000fda0003f05270 */
[----:B------:R-:W0:Y:S01]  /*11640*/  @!P0 S2R R3, SR_CgaCtaId ;  /* 0x0000000000038919 */ /* 0x000e220000008800 */
[----:B------:R-:W-:-:S04]  /*11650*/  @!P0 MOV R2, 0x400 ;  /* 0x0000040000028802 */ /* 0x000fc80000000f00 */
[----:B0-----:R-:W-:-:S05]  /*11660*/  @!P0 LEA R2, R3, R2, 0x18 ;  /* 0x0000000203028211 */ /* 0x001fca00078ec0ff */
[----:B------:R1:W-:Y:S01]  /*11670*/  @!P0 STS.128 [R2+0x308d0], R16 ;  /* 0x0308d01002008388 */ /* 0x0003e20000000c00 */
[----:B------:R-:W-:Y:S06]  /*11680*/  BAR.ARV 0x5, 0x180 ;  /* 0x0146000000007b1d */ /* 0x000fec0000002000 */
.L_x_1353:
[----:B------:R2:W-:Y:S01]  /*11690*/  STL [R1+0x1c], RZ ;  /* 0x00001cff01007387 */ /* 0x0005e20000100800 */
[----:B------:R-:W-:Y:S01]  /*116a0*/  ULDC UR4, c[0x0][0xc3c] ;  /* 0x00030f0000047ab9 */ /* 0x000fe20000000800 */
[----:B------:R-:W-:Y:S01]  /*116b0*/  IMAD.MOV.U32 R28, RZ, RZ, 0x1 ;  /* 0x00000001ff1c7424 */ /* 0x000fe200078e00ff */
[----:B0-----:R-:W-:Y:S01]  /*116c0*/  ISETP.GE.AND P0, PT, R19, UR4, PT ;  /* 0x0000000413007c0c */ /* 0x001fe2000bf06270 */
[----:B------:R-:W-:-:S12]  /*116d0*/  IMAD.MOV.U32 R25, RZ, RZ, RZ ;  /* 0x000000ffff197224 */ /* 0x000fd800078e00ff */
[----:B--2---:R-:W-:Y:S05]  /*116e0*/  @P0 BRA `(.L_x_1361) ;  /* 0x0000004800c80947 */ /* 0x004fea0003800000 */
[----:B-1----:R-:W2:Y:S01]  /*116f0*/  LDL R2, [R1+0x20] ;  /* 0x0000200001027983 */ /* 0x002ea20000100800 */
[----:B------:R-:W0:Y:S01]  /*11700*/  S2UR UR5, SR_CgaCtaId ;  /* 0x00000000000579c3 */ /* 0x000e220000008800 */
[----:B------:R-:W-:Y:S01]  /*11710*/  SHF.L.U32 R34, R0, 0x3, RZ ;  /* 0x0000000300227819 */ /* 0x000fe200000006ff */
[----:B------:R-:W-:Y:S01]  /*11720*/  BSSY B8, `(.L_x_1361) ;  /* 0x00004ae000087945 */ /* 0x000fe20003800000 */
[----:B------:R1:W-:Y:S01]  /*11730*/  STL [R1+0x1c], RZ ;  /* 0x00001cff01007387 */ /* 0x0003e20000100800 */
[----:B------:R-:W-:Y:S01]  /*11740*/  IMAD.MOV.U32 R28, RZ, RZ, 0x1 ;  /* 0x00000001ff1c7424 */ /* 0x000fe200078e00ff */
[----:B------:R-:W-:Y:S01]  /*11750*/  LOP3.LUT R3, R34, 0x1f8, RZ, 0xc0, !PT ;  /* 0x000001f822037812 */ /* 0x000fe200078ec0ff */
[----:B------:R-:W-:Y:S01]  /*11760*/  IMAD.MOV.U32 R25, RZ, RZ, RZ ;  /* 0x000000ffff197224 */ /* 0x000fe200078e00ff */
[----:B------:R-:W-:Y:S02]  /*11770*/  ULDC UR39, c[0x0][0xc] ;  /* 0x0000030000277ab9 */ /* 0x000fe40000000800 */
[----:B------:R-:W-:-:S04]  /*11780*/  LOP3.LUT R3, R3, 0x38, R0, 0x78, !PT ;  /* 0x0000003803037812 */ /* 0x000fc800078e7800 */
[----:B------:R-:W-:Y:S02]  /*11790*/  LOP3.LUT R32, R3, 0x200, R34, 0xf8, !PT ;  /* 0x0000020003207812 */ /* 0x000fe400078ef822 */
[----:B------:R-:W-:-:S04]  /*117a0*/  LOP3.LUT R34, R34, 0x38, RZ, 0xc0, !PT ;  /* 0x0000003822227812 */ /* 0x000fc800078ec0ff */
[C---:B------:R-:W-:Y:S02]  /*117b0*/  LOP3.LUT R37, R34.reuse, 0x80, RZ, 0xfc, !PT ;  /* 0x0000008022257812 */ /* 0x040fe400078efcff */
[----:B------:R-:W-:Y:S02]  /*117c0*/  LOP3.LUT R36, R34, 0xc0, RZ, 0xfc, !PT ;  /* 0x000000c022247812 */ /* 0x000fe400078efcff */
[----:B--2---:R-:W-:Y:S02]  /*117d0*/  R2UR UR4, R2 ;  /* 0x00000000020472ca */ /* 0x004fe400000e0000 */
[C---:B------:R-:W-:Y:S01]  /*117e0*/  LOP3.LUT R2, R0.reuse, 0x7f, RZ, 0xc0, !PT ;  /* 0x0000007f00027812 */ /* 0x040fe200078ec0ff */
[----:B------:R-:W-:-:S03]  /*117f0*/  IMAD.SHL.U32 R0, R0, 0x10, RZ ;  /* 0x0000001000007824 */ /* 0x000fc600078e00ff */
[----:B------:R-:W-:-:S04]  /*11800*/  SHF.R.U32.HI R2, RZ, 0x3, R2 ;  /* 0x00000003ff027819 */ /* 0x000fc80000011602 */
[----:B------:R-:W-:Y:S02]  /*11810*/  LOP3.LUT R2, R2, 0x70, R0, 0xf8, !PT ;  /* 0x0000007002027812 */ /* 0x000fe400078ef800 */
[----:B------:R-:W-:Y:S01]  /*11820*/  LOP3.LUT R0, R34, 0x40, RZ, 0xfc, !PT ;  /* 0x0000004022007812 */ /* 0x000fe200078efcff */
[----:B------:R-:W-:-:S03]  /*11830*/  ULOP3.LUT UR38, UR4, 0x2, URZ, 0xfc, !UPT ;  /* 0x0000000204267892 */ /* 0x000fc6000f8efc3f */
[----:B------:R-:W-:Y:S02]  /*11840*/  UMOV UR4, 0x400 ;  /* 0x0000040000047882 */ /* 0x000fe40000000000 */
[----:B0-----:R-:W-:-:S06]  /*11850*/  ULEA UR4, UR5, UR4, 0x18 ;  /* 0x0000000405047291 */ /* 0x001fcc000f8ec03f */
[----:B------:R-:W-:-:S04]  /*11860*/  IMAD.U32 R22, RZ, RZ, UR4 ;  /* 0x00000004ff167e24 */ /* 0x000fc8000f8e00ff */
[----:B-1----:R-:W-:-:S07]  /*11870*/  IMAD R33, R32, 0x2, R22 ;  /* 0x0000000220217824 */ /* 0x002fce00078e0216 */
.L_x_1432:
[----:B------:R-:W-:Y:S05]  /*11880*/  YIELD ;  /* 0x0000000000007946 */ /* 0x000fea0003800000 */
[----:B------:R-:W-:Y:S01]  /*11890*/  ULDC.64 UR4, c[0x0][0xa28] ;  /* 0x00028a0000047ab9 */ /* 0x000fe20000000a00 */
[----:B------:R-:W-:Y:S01]  /*118a0*/  IMAD.MOV.U32 R24, RZ, RZ, RZ ;  /* 0x000000ffff187224 */ /* 0x000fe200078e00ff */
[----:B------:R-:W-:-:S04]  /*118b0*/  ISETP.NE.U32.AND P0, PT, RZ, UR4, PT ;  /* 0x00000004ff007c0c */ /* 0x000fc8000bf05070 */
[----:B------:R-:W-:Y:S01]  /*118c0*/  ISETP.NE.AND.EX P0, PT, RZ, UR5, PT, P0 ;  /* 0x00000005ff007c0c */ /* 0x000fe2000bf05300 */
[----:B------:R-:W-:-:S12]  /*118d0*/  ULDC.64 UR4, c[0x0][0xa18] ;  /* 0x0002860000047ab9 */ /* 0x000fd80000000a00 */
[----:B0-----:R-:W0:Y:S02]  /*118e0*/  @P0 LDC.64 R2, c[0x0][0xa28] ;  /* 0x00028a00ff020b82 */ /* 0x001e240000000a00 */
[----:B0-----:R-:W-:-:S05]  /*118f0*/  @P0 IMAD.WIDE R2, R19, 0x4, R2 ;  /* 0x0000000413020825 */ /* 0x001fca00078e0202 */
[----:B------:R0:W2:Y:S01]  /*11900*/  @P0 LDG.E R24, desc[UR36][R2.64] ;  /* 0x0000002402180981 */ /* 0x0000a2000c1e1900 */
[----:B------:R-:W-:Y:S02]  /*11910*/  ISETP.NE.U32.AND P0, PT, RZ, UR4, PT ;  /* 0x00000004ff007c0c */ /* 0x000fe4000bf05070 */
[----:B------:R-:W-:Y:S02]  /*11920*/  MOV R35, RZ ;  /* 0x000000ff00237202 */ /* 0x000fe40000000f00 */
[----:B------:R-:W-:Y:S01]  /*11930*/  ISETP.NE.AND.EX P1, PT, RZ, UR5, PT, P0 ;  /* 0x00000005ff007c0c */ /* 0x000fe2000bf25300 */
[----:B------:R-:W-:Y:S01]  /*11940*/  ULDC.64 UR4, c[0x0][0xa00] ;  /* 0x0002800000047ab9 */ /* 0x000fe20000000a00 */
[----:B------:R-:W-:Y:S02]  /*11950*/  LOP3.LUT R23, R23, 0xfffffeff, RZ, 0xc0, !PT ;  /* 0xfffffeff17177812 */ /* 0x000fe400078ec0ff */
[----:B------:R-:W-:Y:S01]  /*11960*/  ISETP.NE.U32.AND P0, PT, RZ, UR4, PT ;  /* 0x00000004ff007c0c */ /* 0x000fe2000bf05070 */
[----:B0-----:R-:W0:Y:S03]  /*11970*/  LDC.64 R2, c[0x0][0xa00] ;  /* 0x00028000ff027b82 */ /* 0x001e260000000a00 */
[----:B------:R-:W-:Y:S01]  /*11980*/  ISETP.NE.AND.EX P2, PT, RZ, UR5, PT, P0 ;  /* 0x00000005ff007c0c */ /* 0x000fe2000bf45300 */
[----:B------:R-:W-:-:S04]  /*11990*/  ULDC.64 UR4, c[0x0][0x418] ;  /* 0x0001060000047ab9 */ /* 0x000fc80000000a00 */
[----:B-1----:R-:W1:Y:S08]  /*119a0*/  @P1 LDC.64 R4, c[0x0][0xa18] ;  /* 0x00028600ff041b82 */ /* 0x002e700000000a00 */
[----:B------:R-:W-:Y:S01]  /*119b0*/  @P2 LOP3.LUT R23, R23, 0x100, RZ, 0xfc, !PT ;  /* 0x0000010017172812 */ /* 0x000fe200078efcff */
[----:B0-----:R-:W-:-:S05]  /*119c0*/  IMAD.WIDE R2, R19, 0x4, R2 ;  /* 0x0000000413027825 */ /* 0x001fca00078e0202 */
[----:B------:R0:W5:Y:S01]  /*119d0*/  @P2 LDG.E R35, desc[UR36][R2.64] ;  /* 0x0000002402232981 */ /* 0x000162000c1e1900 */
[----:B-1----:R-:W-:-:S05]  /*119e0*/  @P1 IMAD.WIDE R4, R19, 0x4, R4 ;  /* 0x0000000413041825 */ /* 0x002fca00078e0204 */
[----:B------:R0:W5:Y:S01]  /*119f0*/  @P1 LDG.E R29, desc[UR36][R4.64] ;  /* 0x00000024041d1981 */ /* 0x000162000c1e1900 */
[----:B------:R-:W-:-:S03]  /*11a00*/  UISETP.NE.U32.AND UP0, UPT, UR4, URZ, UPT ;  /* 0x0000003f0400728c */ /* 0x000fc6000bf05070 */
[----:B------:R-:W-:Y:S01]  /*11a10*/  ULDC UR4, c[0x0][0x424] ;  /* 0x0001090000047ab9 */ /* 0x000fe20000000800 */
[----:B------:R-:W-:-:S03]  /*11a20*/  UISETP.NE.AND.EX UP0, UPT, UR5, URZ, UPT, UP0 ;  /* 0x0000003f0500728c */ /* 0x000fc6000bf05300 */
[----:B------:R-:W-:Y:S01]  /*11a30*/  ULDC UR5, c[0x0][0x2f0] ;  /* 0x0000bc0000057ab9 */ /* 0x000fe20000000800 */
[----:B------:R-:W-:-:S04]  /*11a40*/  USEL UR4, UR4, 0x1, UP0 ;  /* 0x0000000104047887 */ /* 0x000fc80008000000 */
[----:B------:R-:W-:-:S06]  /*11a50*/  UIMAD UR4, UR4, UR5, URZ ;  /* 0x00000005040472a4 */ /* 0x000fcc000f8e023f */
[----:B------:R-:W-:Y:S01]  /*11a60*/  IMAD.U32 R0, RZ, RZ, UR4 ;  /* 0x00000004ff007e24 */ /* 0x000fe2000f8e00ff */
[----:B--2---:R0:W-:Y:S01]  /*11a70*/  STL [R1+0x4], R24 ;  /* 0x0000041801007387 */ /* 0x0041e20000100800 */
[----:B---3--:R-:W-:Y:S05]  /*11a80*/  @P1 BRA `(.L_x_1362) ;  /* 0x0000000000181947 */ /* 0x008fea0003800000 */
[----:B------:R-:W-:Y:S02]  /*11a90*/  ULDC UR4, c[0x0][0x288] ;  /* 0x0000a20000047ab9 */ /* 0x000fe40000000800 */
[----:B-----5:R-:W-:Y:S01]  /*11aa0*/  IMAD.U32 R29, RZ, RZ, UR4 ;  /* 0x00000004ff1d7e24 */ /* 0x020fe2000f8e00ff */
[----:B------:R-:W-:Y:S06]  /*11ab0*/  @!P2 BRA `(.L_x_1362) ;  /* 0x00000000000ca947 */ /* 0x000fec0003800000 */
[----:B0-----:R-:W2:Y:S04]  /*11ac0*/  LDG.E R4, desc[UR36][R2.64] ;  /* 0x0000002402047981 */ /* 0x001ea8000c1e1900 */
[----:B------:R-:W2:Y:S02]  /*11ad0*/  LDG.E R29, desc[UR36][R2.64+0x4] ;  /* 0x00000424021d7981 */ /* 0x000ea4000c1e1900 */
[----:B--2---:R-:W-:-:S07]  /*11ae0*/  IMAD.IADD R29, R29, 0x1, -R4 ;  /* 0x000000011d1d7824 */ /* 0x004fce00078e0a04 */
.L_x_1362:
[----:B------:R-:W-:Y:S02]  /*11af0*/  ULDC.64 UR4, c[0x0][0xa20] ;  /* 0x0002880000047ab9 */ /* 0x000fe40000000a00 */
[----:B------:R-:W-:-:S04]  /*11b00*/  ISETP.NE.U32.AND P0, PT, RZ, UR4, PT ;  /* 0x00000004ff007c0c */ /* 0x000fc8000bf05070 */
[----:B------:R-:W-:-:S13]  /*11b10*/  ISETP.NE.AND.EX P0, PT, RZ, UR5, PT, P0 ;  /* 0x00000005ff007c0c */ /* 0x000fda000bf05300 */
[----:B------:R-:W-:Y:S05]  /*11b20*/  @!P0 BRA `(.L_x_1363) ;  /* 0x0000000000108947 */ /* 0x000fea0003800000 */
[----:B0-----:R-:W0:Y:S02]  /*11b30*/  LDC.64 R2, c[0x0][0xa20] ;  /* 0x00028800ff027b82 */ /* 0x001e240000000a00 */
[----:B0-----:R-:W-:-:S05]  /*11b40*/  IMAD.WIDE R2, R19, 0x4, R2 ;  /* 0x0000000413027825 */ /* 0x001fca00078e0202 */
[----:B------:R0:W5:Y:S01]  /*11b50*/  LDG.E R0, desc[UR36][R2.64] ;  /* 0x0000002402007981 */ /* 0x000162000c1e1900 */
[----:B------:R-:W-:Y:S05]  /*11b60*/  BRA `(.L_x_1364) ;  /* 0x0000000000247947 */ /* 0x000fea0003800000 */
.L_x_1363:
[----:B------:R-:W-:Y:S02]  /*11b70*/  ULDC.64 UR4, c[0x0][0xa08] ;  /* 0x0002820000047ab9 */ /* 0x000fe40000000a00 */
[----:B------:R-:W-:-:S04]  /*11b80*/  ISETP.NE.U32.AND P0, PT, RZ, UR4, PT ;  /* 0x00000004ff007c0c */ /* 0x000fc8000bf05070 */
[----:B------:R-:W-:-:S13]  /*11b90*/  ISETP.NE.AND.EX P0, PT, RZ, UR5, PT, P0 ;  /* 0x00000005ff007c0c */ /* 0x000fda000bf05300 */
[----:B------:R-:W-:Y:S05]  /*11ba0*/  @!P0 BRA `(.L_x_1364) ;  /* 0x0000000000148947 */ /* 0x000fea0003800000 */
[----:B0-----:R-:W0:Y:S02]  /*11bb0*/  LDC.64 R2, c[0x0][0xa08] ;  /* 0x00028200ff027b82 */ /* 0x001e240000000a00 */
[----:B0-----:R-:W-:-:S05]  /*11bc0*/  IMAD.WIDE R2, R19, 0x4, R2 ;  /* 0x0000000413027825 */ /* 0x001fca00078e0202 */
[----:B------:R-:W2:Y:S04]  /*11bd0*/  LDG.E R0, desc[UR36][R2.64] ;  /* 0x0000002402007981 */ /* 0x000ea8000c1e1900 */
[----:B------:R-:W2:Y:S02]  /*11be0*/  LDG.E R5, desc[UR36][R2.64+0x4] ;  /* 0x0000042402057981 */ /* 0x000ea4000c1e1900 */
[----:B--2---:R-:W-:-:S07]  /*11bf0*/  IMAD.IADD R0, R5, 0x1, -R0 ;  /* 0x0000000105007824 */ /* 0x004fce00078e0a00 */
.L_x_1364:
[----:B0-----:R-:W0:Y:S01]  /*11c00*/  LDC R2, c[0x0][0x448] ;  /* 0x00011200ff027b82 */ /* 0x001e220000000800 */
[----:B-----5:R-:W-:Y:S01]  /*11c10*/  IADD3 R26, -R24, R0, RZ ;  /* 0x00000000181a7210 */ /* 0x020fe20007ffe1ff */
[----:B------:R-:W-:Y:S01]  /*11c20*/  IMAD.SHL.U32 R27, R17, 0x80, RZ ;  /* 0x00000080111b7824 */ /* 0x000fe200078e00ff */
[----:B------:R-:W-:-:S03]  /*11c30*/  LOP3.LUT R23, R23, 0xffffff7f, RZ, 0xc0, !PT ;  /* 0xffffff7f17177812 */ /* 0x000fc600078ec0ff */
[----:B------:R1:W-:Y:S01]  /*11c40*/  STL [R1], R26 ;  /* 0x0000001a01007387 */ /* 0x0003e20000100800 */
[----:B------:R-:W-:Y:S01]  /*11c50*/  VIADD R4, R27, 0x7f ;  /* 0x0000007f1b047836 */ /* 0x000fe20000000000 */
[----:B0-----:R-:W-:Y:S02]  /*11c60*/  ISETP.NE.AND P2, PT, R2, 0x1, PT ;  /* 0x000000010200780c */ /* 0x001fe40003f45270 */
[----:B------:R-:W0:Y:S11]  /*11c70*/  LDC.64 R2, c[0x0][0x9e0] ;  /* 0x00027800ff027b82 */ /* 0x000e360000000a00 */
[----:B------:R-:W2:Y:S01]  /*11c80*/  @P2 LDC R5, c[0x0][0x44c] ;  /* 0x00011300ff052b82 */ /* 0x000ea20000000800 */
[----:B------:R-:W-:-:S07]  /*11c90*/  @P2 LOP3.LUT R23, R23, 0x80, RZ, 0xfc, !PT ;  /* 0x0000008017172812 */ /* 0x000fce00078efcff */
[----:B------:R-:W3:Y:S01]  /*11ca0*/  @P2 LDC R6, c[0x0][0x450] ;  /* 0x00011400ff062b82 */ /* 0x000ee20000000800 */
[----:B0-----:R-:W-:Y:S01]  /*11cb0*/  ISETP.GE.AND P1, PT, R3, 0x1, PT ;  /* 0x000000010300780c */ /* 0x001fe20003f26270 */
[----:B--2---:R-:W-:-:S05]  /*11cc0*/  @P2 IMAD.HI.U32 R5, R4, R5, RZ ;  /* 0x0000000504052227 */ /* 0x004fca00078e00ff */
[----:B---3--:R-:W-:Y:S02]  /*11cd0*/  @P2 SHF.R.U32.HI R4, RZ, R6, R5 ;  /* 0x00000006ff042219 */ /* 0x008fe40000011605 */
[----:B------:R-:W-:-:S05]  /*11ce0*/  IADD3 R5, R26, 0x1, -R29 ;  /* 0x000000011a057810 */ /* 0x000fca0007ffe81d */
[----:B------:R-:W-:-:S04]  /*11cf0*/  IMAD.IADD R7, R5, 0x1, R4 ;  /* 0x0000000105077824 */ /* 0x000fc800078e0204 */
[----:B------:R-:W-:Y:S01]  /*11d00*/  IMAD.IADD R2, R7, 0x1, R2 ;  /* 0x0000000107027824 */ /* 0x000fe200078e0202 */
[----:B-1----:R-:W-:Y:S06]  /*11d10*/  @!P1 BRA `(.L_x_1365) ;  /* 0x0000000000489947 */ /* 0x002fec0003800000 */
[C---:B------:R-:W-:Y:S01]  /*11d20*/  ISETP.GT.AND P0, PT, R7.reuse, RZ, PT ;  /* 0x000000ff0700720c */ /* 0x040fe20003f04270 */
[----:B------:R-:W-:Y:S01]  /*11d30*/  BSSY B0, `(.L_x_1366) ;  /* 0x000000e000007945 */ /* 0x000fe20003800000 */
[----:B------:R-:W-:-:S11]  /*11d40*/  VIADD R0, R7, 0xffffffff ;  /* 0xffffffff07007836 */ /* 0x000fd60000000000 */
[----:B------:R-:W-:Y:S05]  /*11d50*/  @P0 BRA `(.L_x_1367) ;  /* 0x00000000001c0947 */ /* 0x000fea0003800000 */
[----:B------:R-:W-:Y:S01]  /*11d60*/  ISETP.NE.AND P0, PT, R3, 0x1, PT ;  /* 0x000000010300780c */ /* 0x000fe20003f05270 */
[----:B------:R-:W-:-:S12]  /*11d70*/  IMAD.MOV R7, RZ, RZ, -R7 ;  /* 0x000000ffff077224 */ /* 0x000fd800078e0a07 */
[----:B------:R-:W0:Y:S02]  /*11d80*/  @P0 LDC.64 R4, c[0x0][0x9e8] ;  /* 0x00027a00ff040b82 */ /* 0x000e240000000a00 */
[----:B0-----:R-:W-:-:S05]  /*11d90*/  @P0 IMAD.HI.U32 R4, R7, R4, RZ ;  /* 0x0000000407040227 */ /* 0x001fca00078e00ff */
[----:B------:R-:W-:-:S04]  /*11da0*/  @P0 SHF.R.U32.HI R7, RZ, R5, R4 ;  /* 0x00000005ff070219 */ /* 0x000fc80000011604 */
[----:B------:R-:W-:Y:S01]  /*11db0*/  LOP3.LUT R0, RZ, R7, RZ, 0x33, !PT ;  /* 0x00000007ff007212 */ /* 0x000fe200078e33ff */
[----:B------:R-:W-:Y:S06]  /*11dc0*/  BRA `(.L_x_1368) ;  /* 0x0000000000107947 */ /* 0x000fec0003800000 */
.L_x_1367:
[----:B------:R-:W-:-:S13]  /*11dd0*/  ISETP.NE.AND P0, PT, R3, 0x1, PT ;  /* 0x000000010300780c */ /* 0x000fda0003f05270 */
[----:B------:R-:W0:Y:S02]  /*11de0*/  @P0 LDC.64 R4, c[0x0][0x9e8] ;  /* 0x00027a00ff040b82 */ /* 0x000e240000000a00 */
[----:B0-----:R-:W-:-:S05]  /*11df0*/  @P0 IMAD.HI.U32 R4, R0, R4, RZ ;  /* 0x0000000400040227 */ /* 0x001fca00078e00ff */
[----:B------:R-:W-:-:S07]  /*11e00*/  @P0 SHF.R.U32.HI R0, RZ, R5, R4 ;  /* 0x00000005ff000219 */ /* 0x000fce0000011604 */
.L_x_1368:
[----:B------:R-:W-:Y:S05]  /*11e10*/  BSYNC B0 ;  /* 0x0000000000007941 */ /* 0x000fea0003800000 */
.L_x_1366:
[----:B------:R-:W-:-:S05]  /*11e20*/  IMAD R5, R0, R3, R3 ;  /* 0x0000000300057224 */ /* 0x000fca00078e0203 */
[----:B------:R-:W-:-:S07]  /*11e30*/  VIMNMX R2, R2, R5, PT ;  /* 0x0000000502027248 */ /* 0x000fce0003fe0100 */
.L_x_1365:
[----:B------:R-:W0:Y:S01]  /*11e40*/  @P2 LDC R4, c[0x0][0x44c] ;  /* 0x00011300ff042b82 */ /* 0x000e220000000800 */
[----:B------:R-:W-:Y:S01]  /*11e50*/  VIADD R2, R2, 0x3f ;  /* 0x0000003f02027836 */ /* 0x000fe20000000000 */
[----:B------:R-:W-:Y:S01]  /*11e60*/  ULDC UR4, c[0x0][0x9dc] ;  /* 0x0002770000047ab9 */ /* 0x000fe20000000800 */
[----:B------:R-:W-:-:S05]  /*11e70*/  IMAD.MOV.U32 R0, RZ, RZ, R27 ;  /* 0x000000ffff007224 */ /* 0x000fca00078e001b */
[----:B------:R-:W1:Y:S01]  /*11e80*/  @P2 LDC R5, c[0x0][0x450] ;  /* 0x00011400ff052b82 */ /* 0x000e620000000800 */
[----:B0-----:R-:W-:-:S05]  /*11e90*/  @P2 IMAD.HI.U32 R4, R27, R4, RZ ;  /* 0x000000041b042227 */ /* 0x001fca00078e00ff */
[----:B-1----:R-:W-:Y:S02]  /*11ea0*/  @P2 SHF.R.U32.HI R0, RZ, R5, R4 ;  /* 0x00000005ff002219 */ /* 0x002fe40000011604 */
[----:B------:R-:W-:-:S04]  /*11eb0*/  SHF.R.S32.HI R5, RZ, 0x1f, R2 ;  /* 0x0000001fff057819 */ /* 0x000fc80000011402 */
[----:B------:R-:W-:Y:S02]  /*11ec0*/  LEA.HI R4, R5, R2, RZ, 0x6 ;  /* 0x0000000205047211 */ /* 0x000fe400078f30ff */
[----:B------:R-:W-:Y:S02]  /*11ed0*/  IADD3 R2, R26, 0x3f, RZ ;  /* 0x0000003f1a027810 */ /* 0x000fe40007ffe0ff */
[----:B------:R-:W-:Y:S02]  /*11ee0*/  SHF.R.S32.HI R4, RZ, 0x6, R4 ;  /* 0x00000006ff047819 */ /* 0x000fe40000011404 */
[----:B------:R-:W-:-:S04]  /*11ef0*/  SHF.R.S32.HI R5, RZ, 0x1f, R2 ;  /* 0x0000001fff057819 */ /* 0x000fc80000011402 */
[----:B------:R-:W-:Y:S02]  /*11f00*/  LEA.HI R5, R5, R2, RZ, 0x6 ;  /* 0x0000000205057211 */ /* 0x000fe400078f30ff */
[----:B------:R-:W-:Y:S02]  /*11f10*/  IADD3 R2, R0, R26, -R29 ;  /* 0x0000001a00027210 */ /* 0x000fe40007ffe81d */
[----:B------:R-:W-:-:S03]  /*11f20*/  SHF.R.S32.HI R5, RZ, 0x6, R5 ;  /* 0x00000006ff057819 */ /* 0x000fc60000011405 */
[----:B------:R-:W-:Y:S01]  /*11f30*/  VIADD R0, R2, -UR4 ;  /* 0x8000000402007c36 */ /* 0x000fe20008000000 */
[----:B------:R-:W-:-:S05]  /*11f40*/  VIMNMX R30, R5, R4, PT ;  /* 0x00000004051e7248 */ /* 0x000fca0003fe0100 */
[----:B------:R0:W-:Y:S01]  /*11f50*/  STL [R1+0x18], R30 ;  /* 0x0000181e01007387 */ /* 0x0001e20000100800 */
[----:B------:R-:W-:Y:S05]  /*11f60*/  @!P1 BRA `(.L_x_1369) ;  /* 0x0000000000449947 */ /* 0x000fea0003800000 */
[----:B------:R-:W-:Y:S01]  /*11f70*/  ISETP.GT.AND P0, PT, R2, -0x1, PT ;  /* 0xffffffff0200780c */ /* 0x000fe20003f04270 */
[----:B------:R-:W-:-:S12]  /*11f80*/  BSSY B0, `(.L_x_1370) ;  /* 0x000000d000007945 */ /* 0x000fd80003800000 */
[----:B------:R-:W-:Y:S05]  /*11f90*/  @P0 BRA `(.L_x_1371) ;  /* 0x00000000001c0947 */ /* 0x000fea0003800000 */
[----:B------:R-:W-:Y:S02]  /*11fa0*/  ISETP.NE.AND P0, PT, R3, 0x1, PT ;  /* 0x000000010300780c */ /* 0x000fe40003f05270 */
[----:B------:R-:W-:-:S11]  /*11fb0*/  LOP3.LUT R7, RZ, R2, RZ, 0x33, !PT ;  /* 0x00000002ff077212 */ /* 0x000fd600078e33ff */
[----:B------:R-:W1:Y:S02]  /*11fc0*/  @P0 LDC.64 R4, c[0x0][0x9e8] ;  /* 0x00027a00ff040b82 */ /* 0x000e640000000a00 */
[----:B-1----:R-:W-:-:S05]  /*11fd0*/  @P0 IMAD.HI.U32 R4, R7, R4, RZ ;  /* 0x0000000407040227 */ /* 0x002fca00078e00ff */
[----:B------:R-:W-:-:S04]  /*11fe0*/  @P0 SHF.R.U32.HI R7, RZ, R5, R4 ;  /* 0x00000005ff070219 */ /* 0x000fc80000011604 */
[----:B------:R-:W-:Y:S01]  /*11ff0*/  LOP3.LUT R2, RZ, R7, RZ, 0x33, !PT ;  /* 0x00000007ff027212 */ /* 0x000fe200078e33ff */
[----:B------:R-:W-:Y:S06]  /*12000*/  BRA `(.L_x_1372) ;  /* 0x0000000000107947 */ /* 0x000fec0003800000 */
.L_x_1371:
[----:B------:R-:W-:-:S13]  /*12010*/  ISETP.NE.AND P0, PT, R3, 0x1, PT ;  /* 0x000000010300780c */ /* 0x000fda0003f05270 */
[----:B------:R-:W1:Y:S02]  /*12020*/  @P0 LDC.64 R4, c[0x0][0x9e8] ;  /* 0x00027a00ff040b82 */ /* 0x000e640000000a00 */
[----:B-1----:R-:W-:-:S05]  /*12030*/  @P0 IMAD.HI.U32 R4, R2, R4, RZ ;  /* 0x0000000402040227 */ /* 0x002fca00078e00ff */
[----:B------:R-:W-:-:S07]  /*12040*/  @P0 SHF.R.U32.HI R2, RZ, R5, R4 ;  /* 0x00000005ff020219 */ /* 0x000fce0000011604 */
.L_x_1372:
[----:B------:R-:W-:Y:S05]  /*12050*/  BSYNC B0 ;  /* 0x0000000000007941 */ /* 0x000fea0003800000 */
.L_x_1370:
[----:B------:R-:W-:-:S05]  /*12060*/  IMAD R3, R2, R3, RZ ;  /* 0x0000000302037224 */ /* 0x000fca00078e02ff */
[----:B------:R-:W-:-:S07]  /*12070*/  VIMNMX R0, R0, R3, !PT ;  /* 0x0000000300007248 */ /* 0x000fce0007fe0100 */
.L_x_1369:
[----:B------:R-:W-:Y:S01]  /*12080*/  SHF.R.S32.HI R3, RZ, 0x1f, R0 ;  /* 0x0000001fff037819 */ /* 0x000fe20000011400 */
[----:B------:R-:W-:Y:S03]  /*12090*/  BSSY B7, `(.L_x_1373) ;  /* 0x0000355000077945 */ /* 0x000fe60003800000 */
[----:B------:R-:W-:-:S04]  /*120a0*/  LEA.HI R3, R3, R0, RZ, 0x6 ;  /* 0x0000000003037211 */ /* 0x000fc800078f30ff */
[----:B------:R-:W-:-:S04]  /*120b0*/  SHF.R.S32.HI R3, RZ, 0x6, R3 ;  /* 0x00000006ff037819 */ /* 0x000fc80000011403 */
[----:B------:R-:W-:-:S04]  /*120c0*/  VIMNMX R2, RZ, R3, !PT ;  /* 0x00000003ff027248 */ /* 0x000fc80007fe0100 */
[----:B------:R-:W-:Y:S01]  /*120d0*/  ISETP.GT.AND P0, PT, R30, R2, PT ;  /* 0x000000021e00720c */ /* 0x000fe20003f04270 */
[----:B------:R1:W-:-:S12]  /*120e0*/  STL [R1+0x8], R2 ;  /* 0x0000080201007387 */ /* 0x0003d80000100800 */
[----:B-1----:R-:W-:Y:S05]  /*120f0*/  @P0 BRA `(.L_x_1374) ;  /* 0x0000000000440947 */ /* 0x002fea0003800000 */
[----:B------:R-:W1:Y:S02]  /*12100*/  S2R R2, SR_TID.X ;  /* 0x0000000000027919 */ /* 0x000e640000002100 */
        /* <DEDUP_REMOVED lines=10> */
[----:B------:R-:W1:Y:S02]  /*121b0*/  S2R R4, SR_LTMASK ;  /* 0x0000000000047919 */ /* 0x000e640000003900 */
[----:B-1----:R-:W-:-:S04]  /*121c0*/  LOP3.LUT R4, R4, UR4, RZ, 0xc0, !PT ;  /* 0x0000000404047c12 */ /* 0x002fc8000f8ec0ff */
[----:B------:R-:W1:Y:S01]  /*121d0*/  POPC R7, R4 ;  /* 0x0000000400077309 */ /* 0x000e620000000000 */
[----:B--2---:R-:W1:Y:S02]  /*121e0*/  SHFL.IDX PT, R0, R3, R0, 0x1f ;  /* 0x00001f0003007589 */ /* 0x004e6400000e0000 */
[----:B-1----:R-:W-:Y:S01]  /*121f0*/  IADD3 R16, R0, UR39, R7 ;  /* 0x0000002700107c10 */ /* 0x002fe2000fffe007 */
[----:B------:R-:W-:Y:S06]  /*12200*/  BRA `(.L_x_1375) ;  /* 0x0000003000f47947 */ /* 0x000fec0003800000 */
.L_x_1374:
        /* <DEDUP_REMOVED lines=9> */
[----:B------:R-:W-:Y:S01]  /*122a0*/  MOV R10, UR4 ;  /* 0x00000004000a7c02 */ /* 0x000fe20008000f00 */
[----:B------:R-:W1:Y:S01]  /*122b0*/  LDC.64 R2, c[0x4][R2] ;  /* 0x0100000002027b82 */ /* 0x000e620000000a00 */
        /* <DEDUP_REMOVED lines=8> */
[----:B01----:R-:W-:Y:S05]  /*12340*/  CALL.ABS.NOINC R2 ;  /* 0x0000000002007343 */ /* 0x003fea0003c00000 */
.L_x_1377:
[----:B------:R-:W-:Y:S05]  /*12350*/  BSYNC B6 ;  /* 0x0000000000067941 */ /* 0x000fea0003800000 */
.L_x_1376:
        /* <DEDUP_REMOVED lines=9> */
[----:B------:R-:W-:Y:S01]  /*123f0*/  IMAD.U32 R4, RZ, RZ, UR6 ;  /* 0x00000006ff047e24 */ /* 0x000fe2000f8e00ff */
[----:B------:R-:W-:Y:S01]  /*12400*/  MOV R5, UR7 ;  /* 0x0000000700057c02 */ /* 0x000fe20008000f00 */
[----:B------:R-:W-:Y:S01]  /*12410*/  IMAD.U32 R6, RZ, RZ, UR8 ;  /* 0x00000008ff067e24 */ /* 0x000fe2000f8e00ff */
[----:B------:R-:W-:Y:S01]  /*12420*/  MOV R13, RZ ;  /* 0x000000ff000d7202 */ /* 0x000fe20000000f00 */
[----:B------:R-:W-:Y:S02]  /*12430*/  IMAD.U32 R7, RZ, RZ, UR9 ;  /* 0x00000009ff077e24 */ /* 0x000fe4000f8e00ff */
[----:B------:R-:W-:-:S02]  /*12440*/  IMAD.U32 R10, RZ, RZ, UR4 ;  /* 0x00000004ff0a7e24 */ /* 0x000fc4000f8e00ff */
[----:B------:R-:W-:Y:S02]  /*12450*/  IMAD.U32 R11, RZ, RZ, UR5 ;  /* 0x00000005ff0b7e24 */ /* 0x000fe4000f8e00ff */
[----:B------:R-:W-:Y:S02]  /*12460*/  IMAD.MOV.U32 R8, RZ, RZ, 0x70 ;  /* 0x00000070ff087424 */ /* 0x000fe400078e00ff */
[----:B-1----:R-:W-:-:S07]  /*12470*/  IMAD.MOV.U32 R12, RZ, RZ, 0x1 ;  /* 0x00000001ff0c7424 */ /* 0x002fce00078e00ff */
[----:B------:R-:W-:-:S07]  /*12480*/  LEPC R20, `(.L_x_1380) ;  /* 0x000000001014794e */ /* 0x000fce0000000000 */
[----:B0-2---:R-:W-:Y:S05]  /*12490*/  CALL.ABS.NOINC R2 ;  /* 0x0000000002007343 */ /* 0x005fea0003c00000 */
.L_x_1380:
[----:B------:R0:W1:Y:S01]  /*124a0*/  LDC.64 R2, c[0x4][R17] ;  /* 0x0100000011027b82 */ /* 0x0000620000000a00 */
[----:B------:R-:W-:Y:S01]  /*124b0*/  ULDC.64 UR6, c[0x4][0x138] ;  /* 0x01004e0000067ab9 */ /* 0x000fe20000000a00 */
[----:B------:R-:W-:Y:S01]  /*124c0*/  ULDC.64 UR8, c[0x4][0x140] ;  /* 0x0100500000087ab9 */ /* 0x000fe20000000a00 */
[----:B------:R-:W-:Y:S01]  /*124d0*/  ULDC.64 UR4, c[0x4][0xd0] ;  /* 0x0100340000047ab9 */ /* 0x000fe20000000a00 */
[----:B------:R-:W-:Y:S01]  /*124e0*/  IMAD.U32 R4, RZ, RZ, UR6 ;  /* 0x00000006ff047e24 */ /* 0x000fe2000f8e00ff */
[----:B------:R-:W-:Y:S01]  /*124f0*/  MOV R8, 0x70 ;  /* 0x0000007000087802 */ /* 0x000fe20000000f00 */
[----:B------:R-:W-:Y:S02]  /*12500*/  IMAD.U32 R5, RZ, RZ, UR7 ;  /* 0x00000007ff057e24 */ /* 0x000fe4000f8e00ff */
[----:B------:R-:W-:Y:S02]  /*12510*/  IMAD.U32 R6, RZ, RZ, UR8 ;  /* 0x00000008ff067e24 */ /* 0x000fe4000f8e00ff */
[----:B------:R-:W-:-:S02]  /*12520*/  IMAD.U32 R7, RZ, RZ, UR9 ;  /* 0x00000009ff077e24 */ /* 0x000fc4000f8e00ff */
[----:B------:R-:W-:Y:S02]  /*12530*/  IMAD.U32 R10, RZ, RZ, UR4 ;  /* 0x00000004ff0a7e24 */ /* 0x000fe4000f8e00ff */
[----:B------:R-:W-:Y:S02]  /*12540*/  IMAD.U32 R11, RZ, RZ, UR5 ;  /* 0x00000005ff0b7e24 */ /* 0x000fe4000f8e00ff */
[----:B------:R-:W-:Y:S02]  /*12550*/  IMAD.MOV.U32 R12, RZ, RZ, 0x1 ;  /* 0x00000001ff0c7424 */ /* 0x000fe400078e00ff */
[----:B0-----:R-:W-:-:S07]  /*12560*/  IMAD.MOV.U32 R13, RZ, RZ, RZ ;  /* 0x000000ffff0d7224 */ /* 0x001fce00078e00ff */
[----:B------:R-:W-:-:S07]  /*12570*/  LEPC R20, `(.L_x_1379) ;  /* 0x000000001014794e */ /* 0x000fce0000000000 */
[----:B-1----:R-:W-:Y:S05]  /*12580*/  CALL.ABS.NOINC R2 ;  /* 0x0000000002007343 */ /* 0x002fea0003c00000 */
.L_x_1379:
[----:B------:R-:W-:Y:S05]  /*12590*/  BSYNC B6 ;  /* 0x0000000000067941 */ /* 0x000fea0003800000 */
.L_x_1378:
[----:B------:R-:W-:Y:S01]  /*125a0*/  ULDC.64 UR4, c[0x0][0x9f8] ;  /* 0x00027e0000047ab9 */ /* 0x000fe20000000a00 */
[----:B------:R-:W-:Y:S01]  /*125b0*/  IMAD.MOV.U32 R31, RZ, RZ, R19 ;  /* 0x000000ffff1f7224 */ /* 0x000fe200078e0013 */
[----:B------:R-:W-:Y:S01]  /*125c0*/  ISETP.NE.U32.AND P0, PT, RZ, UR4, PT ;  /* 0x00000004ff007c0c */ /* 0x000fe2000bf05070 */
[----:B------:R-:W-:Y:S01]  /*125d0*/  ULDC UR4, c[0x0][0x2f4] ;  /* 0x0000bd0000047ab9 */ /* 0x000fe20000000800 */
[----:B------:R-:W1:Y:S02]  /*125e0*/  LDC R10, c[0x0][0x430] ;  /* 0x00010c00ff0a7b82 */ /* 0x000e640000000800 */
[----:B------:R-:W-:-:S13]  /*125f0*/  ISETP.NE.AND.EX P0, PT, RZ, UR5, PT, P0 ;  /* 0x00000005ff007c0c */ /* 0x000fda000bf05300 */
[----:B------:R-:W2:Y:S01]  /*12600*/  @P0 LDC.64 R2, c[0x0][0x9f8] ;  /* 0x00027e00ff020b82 */ /* 0x000ea20000000a00 */
[----:B------:R-:W-:Y:S02]  /*12610*/  LOP3.LUT R17, R34, 0x40, RZ, 0xfc, !PT ;  /* 0x0000004022117812 */ /* 0x000fe400078efcff */
[----:B------:R-:W-:Y:S02]  /*12620*/  LOP3.LUT R23, R23, 0xffffffef, RZ, 0xc0, !PT ;  /* 0xffffffef17177812 */ /* 0x000fe400078ec0ff */
[----:B------:R-:W-:Y:S01]  /*12630*/  ISETP.GE.AND P2, PT, R17, UR4, PT ;  /* 0x0000000411007c0c */ /* 0x000fe2000bf46270 */
[----:B--2---:R-:W-:-:S05]  /*12640*/  @P0 IMAD.WIDE R2, R19, 0x4, R2 ;  /* 0x0000000413020825 */ /* 0x004fca00078e0202 */
[----:B------:R2:W5:Y:S01]  /*12650*/  @P0 LDG.E R31, desc[UR36][R2.64] ;  /* 0x00000024021f0981 */ /* 0x000562000c1e1900 */
[----:B------:R-:W-:Y:S01]  /*12660*/  ISETP.GE.AND P0, PT, R34, UR4, PT ;  /* 0x0000000422007c0c */ /* 0x000fe2000bf06270 */
[----:B------:R-:W-:Y:S01]  /*12670*/  UMOV UR5, 0xffffffff ;  /* 0xffffffff00057882 */ /* 0x000fe20000000000 */
[----:B------:R-:W-:Y:S01]  /*12680*/  ISETP.GE.AND P1, PT, R37, UR4, PT ;  /* 0x0000000425007c0c */ /* 0x000fe2000bf26270 */
[----:B------:R-:W-:-:S10]  /*12690*/  VIADD R7, R30, 0xffffffff ;  /* 0xffffffff1e077836 */ /* 0x000fd40000000000 */
[----:B------:R-:W-:Y:S02]  /*126a0*/  @P0 LOP3.LUT R23, R23, 0x10, RZ, 0xfc, !PT ;  /* 0x0000001017170812 */ /* 0x000fe400078efcff */
[----:B------:R-:W-:Y:S02]  /*126b0*/  ISETP.GE.AND P0, PT, R36, UR4, PT ;  /* 0x0000000424007c0c */ /* 0x000fe4000bf06270 */
[----:B------:R-:W-:-:S04]  /*126c0*/  LOP3.LUT R23, R23, 0xfffffff7, RZ, 0xc0, !PT ;  /* 0xfffffff717177812 */ /* 0x000fc800078ec0ff */
[----:B------:R-:W-:-:S04]  /*126d0*/  @P2 LOP3.LUT R23, R23, 0x8, RZ, 0xfc, !PT ;  /* 0x0000000817172812 */ /* 0x000fc800078efcff */
[----:B------:R-:W-:-:S04]  /*126e0*/  LOP3.LUT R23, R23, 0xfffffffb, RZ, 0xc0, !PT ;  /* 0xfffffffb17177812 */ /* 0x000fc800078ec0ff */
[----:B------:R-:W-:-:S04]  /*126f0*/  @P1 LOP3.LUT R23, R23, 0x4, RZ, 0xfc, !PT ;  /* 0x0000000417171812 */ /* 0x000fc800078efcff */
[----:B------:R-:W-:-:S04]  /*12700*/  LOP3.LUT R23, R23, 0xfffffffd, RZ, 0xc0, !PT ;  /* 0xfffffffd17177812 */ /* 0x000fc800078ec0ff */
[----:B------:R-:W-:Y:S01]  /*12710*/  @P0 LOP3.LUT R23, R23, 0x2, RZ, 0xfc, !PT ;  /* 0x0000000217170812 */ /* 0x000fe200078efcff */
[----:B-12---:R-:W-:Y:S06]  /*12720*/  BRA.DIV UR5, `(.L_x_1381) ;  /* 0x00000042057c7947 */ /* 0x006fec000b800000 */
.L_x_1449:
[----:B------:R-:W1:Y:S01]  /*12730*/  S2R R0, SR_TID.X ;  /* 0x0000000000007919 */ /* 0x000e620000002100 */
[----:B------:R-:W-:Y:S02]  /*12740*/  ISETP.NE.AND P1, PT, R10, 0x1, PT ;  /* 0x000000010a00780c */ /* 0x000fe40003f25270 */
[----:B-----5:R-:W-:Y:S01]  /*12750*/  SHF.R.S32.HI R11, RZ, 0x1f, R31 ;  /* 0x0000001fff0b7819 */ /* 0x020fe2000001141f */
[----:B------:R-:W2:Y:S01]  /*12760*/  S2R R9, SR_TID.X ;  /* 0x0000000000097919 */ /* 0x000ea20000002100 */
[----:B------:R-:W-:-:S03]  /*12770*/  LOP3.LUT R23, R23, 0xffffffbf, RZ, 0xc0, !PT ;  /* 0xffffffbf17177812 */ /* 0x000fc600078ec0ff */
[----:B------:R3:W-:Y:S06]  /*12780*/  STL [R1+0xc], R11 ;  /* 0x00000c0b01007387 */ /* 0x0007ec0000100800 */
[----:B------:R-:W4:Y:S01]  /*12790*/  @P1 LDC R5, c[0x0][0x434] ;  /* 0x00010d00ff051b82 */ /* 0x000f220000000800 */
[----:B------:R-:W-:Y:S02]  /*127a0*/  @P1 LOP3.LUT R23, R23, 0x40, RZ, 0xfc, !PT ;  /* 0x0000004017171812 */ /* 0x000fe400078efcff */
[----:B-1----:R-:W-:Y:S01]  /*127b0*/  LOP3.LUT R0, R0, 0x7f, RZ, 0xc0, !PT ;  /* 0x0000007f00007812 */ /* 0x002fe200078ec0ff */
[----:B--2---:R-:W-:-:S03]  /*127c0*/  IMAD.SHL.U32 R9, R9, 0x10, RZ ;  /* 0x0000001009097824 */ /* 0x004fc600078e00ff */
[----:B------:R-:W-:-:S04]  /*127d0*/  SHF.R.U32.HI R0, RZ, 0x3, R0 ;  /* 0x00000003ff007819 */ /* 0x000fc80000011600 */
[----:B------:R-:W-:Y:S02]  /*127e0*/  LOP3.LUT R9, R0, 0x70, R9, 0xf8, !PT ;  /* 0x0000007000097812 */ /* 0x000fe400078ef809 */
[----:B------:R-:W1:Y:S03]  /*127f0*/  @P1 LDC R0, c[0x0][0x438] ;  /* 0x00010e00ff001b82 */ /* 0x000e660000000800 */
[----:B------:R-:W-:-:S05]  /*12800*/  IMAD R6, R7, 0x40, R9 ;  /* 0x0000004007067824 */ /* 0x000fca00078e0209 */
[C---:B------:R-:W-:Y:S02]  /*12810*/  ISETP.GE.AND P0, PT, R6.reuse, R26, PT ;  /* 0x0000001a0600720c */ /* 0x040fe40003f06270 */
[----:B------:R-:W-:Y:S02]  /*12820*/  IADD3 R6, R6, R24, RZ ;  /* 0x0000001806067210 */ /* 0x000fe40007ffe0ff */
[----:B------:R-:W-:-:S03]  /*12830*/  ISETP.GT.U32.OR P0, PT, R9, 0x3f, P0 ;  /* 0x0000003f0900780c */ /* 0x000fc60000704470 */
[----:B----4-:R-:W-:-:S04]  /*12840*/  @P1 IMAD.HI.U32 R5, R6, R5, RZ ;  /* 0x0000000506051227 */ /* 0x010fc800078e00ff */
[----:B------:R-:W-:Y:S01]  /*12850*/  IMAD.MOV.U32 R8, RZ, RZ, R6 ;  /* 0x000000ffff087224 */ /* 0x000fe200078e0006 */
[----:B-1----:R-:W-:-:S05]  /*12860*/  @P1 SHF.R.U32.HI R8, RZ, R0, R5 ;  /* 0x00000000ff081219 */ /* 0x002fca0000011605 */
[----:B------:R-:W1:Y:S01]  /*12870*/  @!P0 LDC.64 R2, c[0x0][0x428] ;  /* 0x00010a00ff028b82 */ /* 0x000e620000000a00 */
[--C-:B------:R-:W-:Y:S01]  /*12880*/  @!P0 SHF.R.S32.HI R5, RZ, 0x1f, R8.reuse ;  /* 0x0000001fff058819 */ /* 0x100fe20000011408 */
[----:B------:R-:W-:Y:S02]  /*12890*/  @!P0 IMAD.MOV.U32 R4, RZ, RZ, R8 ;  /* 0x000000ffff048224 */ /* 0x000fe400078e0008 */
[-C--:B-1----:R-:W-:Y:S02]  /*128a0*/  @!P0 IMAD R0, R11, R2.reuse, RZ ;  /* 0x000000020b008224 */ /* 0x082fe400078e02ff */
[----:B------:R-:W-:-:S04]  /*128b0*/  @!P0 IMAD.WIDE.U32 R4, R31, R2, R4 ;  /* 0x000000021f048225 */ /* 0x000fc800078e0004 */
[----:B------:R-:W-:Y:S02]  /*128c0*/  @!P0 IMAD R0, R31, R3, R0 ;  /* 0x000000031f008224 */ /* 0x000fe400078e0200 */
[----:B------:R-:W1:Y:S02]  /*128d0*/  @!P0 LDC.64 R2, c[0x0][0x418] ;  /* 0x00010600ff028b82 */ /* 0x000e640000000a00 */
[----:B------:R-:W-:Y:S02]  /*128e0*/  @!P0 IMAD.IADD R0, R5, 0x1, R0 ;  /* 0x0000000105008824 */ /* 0x000fe400078e0200 */
[----:B------:R-:W-:Y:S01]  /*128f0*/  IMAD.MOV R5, RZ, RZ, -R8 ;  /* 0x000000ffff057224 */ /* 0x000fe200078e0a08 */
[----:B-1----:R-:W-:-:S04]  /*12900*/  @!P0 LEA R2, P1, R4, R2, 0x2 ;  /* 0x0000000204028211 */ /* 0x002fc800078210ff */
[----:B------:R-:W-:Y:S01]  /*12910*/  @!P0 LEA.HI.X R3, R4, R3, R0, 0x2, P1 ;  /* 0x0000000304038211 */ /* 0x000fe200008f1400 */
[----:B------:R-:W-:Y:S02]  /*12920*/  IMAD R4, R10, R5, R6 ;  /* 0x000000050a047224 */ /* 0x000fe400078e0206 */
[----:B------:R-:W-:Y:S02]  /*12930*/  IMAD.U32 R5, RZ, RZ, UR38 ;  /* 0x00000026ff057e24 */ /* 0x000fe4000f8e00ff */
[----:B------:R-:W-:-:S03]  /*12940*/  IMAD.MOV.U32 R0, RZ, RZ, RZ ;  /* 0x000000ffff007224 */ /* 0x000fc600078e00ff */
[----:B------:R-:W-:-:S03]  /*12950*/  ISETP.NE.AND P2, PT, R5, 0x3, PT ;  /* 0x000000030500780c */ /* 0x000fc60003f45270 */
[----:B------:R3:W5:Y:S01]  /*12960*/  @!P0 LDG.E R0, desc[UR36][R2.64] ;  /* 0x0000002402008981 */ /* 0x000762000c1e1900 */
[----:B------:R-:W-:Y:S02]  /*12970*/  ISETP.GT.U32.AND P0, PT, R9, 0x3f, PT ;  /* 0x0000003f0900780c */ /* 0x000fe40003f04070 */
[----:B------:R-:W-:Y:S02]  /*12980*/  LOP3.LUT R23, R23, 0xffffffdf, RZ, 0xc0, !PT ;  /* 0xffffffdf17177812 */ /* 0x000fe400078ec0ff */
[----:B0-----:R-:W-:Y:S02]  /*12990*/  SHF.R.S32.HI R30, RZ, 0x1f, R18 ;  /* 0x0000001fff1e7819 */ /* 0x001fe40000011412 */
[----:B------:R-:W-:-:S03]  /*129a0*/  MOV R26, R7 ;  /* 0x00000007001a7202 */ /* 0x000fc60000000f00 */
[----:B------:R-:W-:-:S04]  /*129b0*/  @P2 LOP3.LUT R23, R23, 0x20, RZ, 0xfc, !PT ;  /* 0x0000002017172812 */ /* 0x000fc800078efcff */
[----:B------:R-:W-:-:S04]  /*129c0*/  LOP3.LUT R23, R23, 0xfffffffe, RZ, 0xc0, !PT ;  /* 0xfffffffe17177812 */ /* 0x000fc800078ec0ff */
[----:B------:R-:W-:Y:S01]  /*129d0*/  @P0 LOP3.LUT R23, R23, 0x1, RZ, 0xfc, !PT ;  /* 0x0000000117170812 */ /* 0x000fe200078efcff */
[----:B---3--:R-:W-:Y:S06]  /*129e0*/  @!P2 BRA `(.L_x_1382) ;  /* 0x000000000004a947 */ /* 0x008fec0003800000 */
[----:B------:R-:W-:Y:S01]  /*129f0*/  BPT.TRAP 0x1 ;  /* 0x000000040000795c */ /* 0x000fe20000300000 */
.L_x_1382:
        /* <DEDUP_REMOVED lines=25> */
.L_x_1450:
[----:B------:R-:W-:Y:S05]  /*12b90*/  BSYNC B0 ;  /* 0x0000000000007941 */ /* 0x000fea0003800000 */
.L_x_1383:
[----:B------:R-:W2:Y:S01]  /*12ba0*/  LDL R10, [R1] ;  /* 0x00000000010a7983 */ /* 0x000ea20000100800 */
[----:B------:R-:W-:Y:S01]  /*12bb0*/  ULDC.64 UR4, c[0x0][0x300] ;  /* 0x0000c00000047ab9 */ /* 0x000fe20000000a00 */
[----:B------:R-:W-:Y:S01]  /*12bc0*/  LOP3.LUT P5, RZ, R23, 0x10, RZ, 0xc0, !PT ;  /* 0x0000001017ff7812 */ /* 0x000fe200078ac0ff */
[----:B------:R-:W-:Y:S01]  /*12bd0*/  IMAD R5, R5, UR4, RZ ;  /* 0x0000000405057c24 */ /* 0x000fe2000f8e02ff */
[----:B------:R-:W1:Y:S01]  /*12be0*/  S2R R9, SR_TID.X ;  /* 0x0000000000097919 */ /* 0x000e620000002100 */
[C---:B0-----:R-:W-:Y:S01]  /*12bf0*/  IMAD.WIDE.U32 R2, R4.reuse, UR4, RZ ;  /* 0x0000000404027c25 */ /* 0x041fe2000f8e00ff */
[C---:B------:R-:W-:Y:S02]  /*12c00*/  LOP3.LUT P4, RZ, R23.reuse, 0x8, RZ, 0xc0, !PT ;  /* 0x0000000817ff7812 */ /* 0x040fe4000788c0ff */
[C---:B------:R-:W-:Y:S01]  /*12c10*/  LOP3.LUT P3, RZ, R23.reuse, 0x4, RZ, 0xc0, !PT ;  /* 0x0000000417ff7812 */ /* 0x040fe2000786c0ff */
[----:B------:R-:W-:Y:S01]  /*12c20*/  IMAD R5, R4, UR5, R5 ;  /* 0x0000000504057c24 */ /* 0x000fe2000f8e0205 */
[----:B------:R-:W-:Y:S01]  /*12c30*/  ULDC.64 UR4, c[0x0][0x310] ;  /* 0x0000c40000047ab9 */ /* 0x000fe20000000a00 */
[----:B------:R-:W-:Y:S01]  /*12c40*/  LOP3.LUT P2, RZ, R23, 0x2, RZ, 0xc0, !PT ;  /* 0x0000000217ff7812 */ /* 0x000fe2000784c0ff */
[----:B------:R-:W-:-:S02]  /*12c50*/  IMAD R8, R8, UR4, RZ ;  /* 0x0000000408087c24 */ /* 0x000fc4000f8e02ff */
        /* <DEDUP_REMOVED lines=9> */
[C---:B------:R-:W-:Y:S01]  /*12cf0*/  LEA R4, P0, R2.reuse, UR4, 0x1 ;  /* 0x0000000402047c11 */ /* 0x040fe2000f8008ff */
[----:B------:R-:W-:Y:S01]  /*12d00*/  UMOV UR4, 0xffffffff ;  /* 0xffffffff00047882 */ /* 0x000fe20000000000 */
[----:B------:R-:W-:Y:S02]  /*12d10*/  IADD3 R0, R3, R0, RZ ;  /* 0x0000000003007210 */ /* 0x000fe40007ffe0ff */
[----:B-1----:R-:W-:Y:S02]  /*12d20*/  LOP3.LUT R9, R9, 0x7f, RZ, 0xc0, !PT ;  /* 0x0000007f09097812 */ /* 0x002fe400078ec0ff */
[----:B------:R-:W-:Y:S02]  /*12d30*/  LEA.HI.X R0, R2, UR5, R0, 0x1, P0 ;  /* 0x0000000502007c11 */ /* 0x000fe400080f0c00 */
[----:B------:R-:W-:Y:S01]  /*12d40*/  SHF.R.U32.HI R9, RZ, 0x3, R9 ;  /* 0x00000003ff097819 */ /* 0x000fe20000011609 */
[----:B--2---:R-:W-:-:S02]  /*12d50*/  IMAD R5, R7, -0x40, R10 ;  /* 0xffffffc007057824 */ /* 0x004fc400078e020a */
[----:B------:R-:W-:Y:S02]  /*12d60*/  IMAD R7, R25, 0x4000, R32 ;  /* 0x0000400019077824 */ /* 0x000fe400078e0220 */
[----:B------:R-:W-:-:S05]  /*12d70*/  IMAD.IADD R5, R5, 0x1, -R9 ;  /* 0x0000000105057824 */ /* 0x000fca00078e0a09 */
[----:B------:R-:W-:Y:S01]  /*12d80*/  ISETP.GE.AND P0, PT, R5, 0x1, PT ;  /* 0x000000010500780c */ /* 0x000fe20003f06270 */
[----:B------:R-:W-:-:S12]  /*12d90*/  BRA.DIV UR4, `(.L_x_1385) ;  /* 0x0000003e04287947 */ /* 0x000fd8000b800000 */
[----:B------:R-:W0:Y:S01]  /*12da0*/  SHFL.IDX PT, R3, R4, RZ, 0x181f ;  /* 0x00181fff04037589 */ /* 0x000e2200000e0000 */
[----:B------:R-:W-:-:S03]  /*12db0*/  @P0 IMAD R9, R7, 0x2, R22 ;  /* 0x0000000207090824 */ /* 0x000fc600078e0216 */
[----:B------:R-:W1:Y:S04]  /*12dc0*/  SHFL.IDX PT, R2, R0, RZ, 0x181f ;  /* 0x00181fff00027589 */ /* 0x000e6800000e0000 */
[----:B------:R-:W-:Y:S01]  /*12dd0*/  SHFL.IDX PT, R8, R0, 0x1, 0x181f ;  /* 0x00381f0000087f89 */ /* 0x000fe200000e0000 */
[----:B0-----:R-:W-:-:S05]  /*12de0*/  @P0 LEA R3, P1, R34, R3, 0x1 ;  /* 0x0000000322030211 */ /* 0x001fca00078208ff */
[----:B-1----:R-:W-:-:S05]  /*12df0*/  @P0 IMAD.X R2, RZ, RZ, R2, P1 ;  /* 0x000000ffff020224 */ /* 0x002fca00008e0602 */
        /* <DEDUP_REMOVED lines=20> */
[----:B0-----:R-:W-:-:S04]  /*12f40*/  @P0 LEA R2, P1, R34, R2, 0x1 ;  /* 0x0000000222020211 */ /* 0x001fc800078208ff */
[----:B------:R-:W-:Y:S02]  /*12f50*/  @P0 IADD3.X R3, RZ, R8, RZ, P1, !PT ;  /* 0x00000008ff030210 */ /* 0x000fe40000ffe4ff */
[----:B------:R0:W1:Y:S04]  /*12f60*/  SHFL.IDX PT, R8, R0, 0x3, 0x181f ;  /* 0x00781f0000087f89 */ /* 0x00006800000e0000 */
[----:B------:R-:W-:Y:S04]  /*12f70*/  @P0 LDGSTS.E.BYPASS.LTC128B.128 [R9+0x21400], desc[UR36][R2.64], !P5 ;  /* 0x2140000002090fae */ /* 0x000fe8000e901d64 */
[----:B------:R-:W-:Y:S04]  /*12f80*/  @P0 LDGSTS.E.BYPASS.LTC128B.128 [R9+0x23400], desc[UR36][R2.64+0x80], !P4 ;  /* 0x2340008002090fae */ /* 0x000fe8000e101d64 */
[----:B------:R-:W-:Y:S04]  /*12f90*/  @P0 LDGSTS.E.BYPASS.LTC128B.128 [R9+0x25400], desc[UR36][R2.64+0x100], !P3 ;  /* 0x2540010002090fae */ /* 0x000fe8000d901d64 */
[----:B------:R2:W-:Y:S04]  /*12fa0*/  @P0 LDGSTS.E.BYPASS.LTC128B.128 [R9+0x27400], desc[UR36][R2.64+0x180], !P2 ;  /* 0x2740018002090fae */ /* 0x0005e8000d101d64 */
[----:B-12---:R0:W2:Y:S02]  /*12fb0*/  SHFL.IDX PT, R2, R4, 0x3, 0x181f ;  /* 0x00781f0004027f89 */ /* 0x0060a400000e0000 */
.L_x_1460:
[----:B------:R-:W-:-:S13]  /*12fc0*/  ISETP.GE.AND P0, PT, R5, 0x31, PT ;  /* 0x000000310500780c */ /* 0x000fda0003f06270 */
[----:B--2---:R-:W-:Y:S01]  /*12fd0*/  @P0 LEA R2, P1, R34, R2, 0x1 ;  /* 0x0000000222020211 */ /* 0x004fe200078208ff */
[----:B------:R-:W-:-:S04]  /*12fe0*/  @P0 IMAD R7, R7, 0x2, R22 ;  /* 0x0000000207070824 */ /* 0x000fc800078e0216 */
        /* <DEDUP_REMOVED lines=10> */
.L_x_1386:
        /* <DEDUP_REMOVED lines=10> */
.L_x_1387:
[----:B------:R2:W-:Y:S02]  /*13130*/  SYNCS.ARRIVE.TRANS64.A1T0 RZ, [R6+URZ+0x30830], RZ ;  /* 0x030830ff06ff79a7 */ /* 0x0005e4000810003f */
[----:B------:R-:W-:Y:S05]  /*13140*/  WARPSYNC.ALL ;  /* 0x0000000000007948 */ /* 0x000fea0003800000 */
[----:B------:R-:W-:Y:S01]  /*13150*/  ULDC.64 UR4, c[0x0][0x298] ;  /* 0x0000a60000047ab9 */ /* 0x000fe20000000a00 */
[----:B-1----:R-:W-:Y:S01]  /*13160*/  VIADD R2, R22, 0x10400 ;  /* 0x0001040016027836 */ /* 0x002fe20000000000 */
[----:B0-----:R-:W-:Y:S01]  /*13170*/  SHF.R.S32.HI R0, RZ, 0x1f, R35 ;  /* 0x0000001fff007819 */ /* 0x001fe20000011423 */
[----:B------:R-:W-:Y:S01]  /*13180*/  IMAD.WIDE.U32 R4, R35, UR4, RZ ;  /* 0x0000000423047c25 */ /* 0x000fe2000f8e00ff */
[----:B------:R-:W-:Y:S01]  /*13190*/  BSSY B6, `(.L_x_1388) ;  /* 0x0000018000067945 */ /* 0x000fe20003800000 */
[----:B------:R-:W-:Y:S01]  /*131a0*/  BAR.SYNC.DEFER_BLOCKING 0x8, 0x180 ;  /* 0x0206000000007b1d */ /* 0x000fe20000010000 */
[----:B------:R-:W-:Y:S01]  /*131b0*/  LOP3.LUT P0, RZ, R2, 0x3ff, RZ, 0xc0, !PT ;  /* 0x000003ff02ff7812 */ /* 0x000fe2000780c0ff */
[----:B------:R-:W-:-:S04]  /*131c0*/  IMAD R0, R0, UR4, RZ ;  /* 0x0000000400007c24 */ /* 0x000fc8000f8e02ff */
[----:B------:R-:W-:Y:S01]  /*131d0*/  IMAD R0, R35, UR5, R0 ;  /* 0x0000000523007c24 */ /* 0x000fe2000f8e0200 */
[----:B------:R0:W-:Y:S03]  /*131e0*/  STL.64 [R1+0x10], R4 ;  /* 0x0000100401007387 */ /* 0x0001e60000100a00 */
[----:B------:R-:W-:-:S04]  /*131f0*/  IMAD.IADD R35, R5, 0x1, R0 ;  /* 0x0000000105237824 */ /* 0x000fc800078e0200 */
        /* <DEDUP_REMOVED lines=8> */
[----:B--2---:R-:W-:Y:S01]  /*13280*/  IMAD.U32 R6, RZ, RZ, UR8 ;  /* 0x00000008ff067e24 */ /* 0x004fe2000f8e00ff */
        /* <DEDUP_REMOVED lines=8> */
.L_x_1389:
[----:B------:R-:W-:Y:S05]  /*13310*/  BSYNC B6 ;  /* 0x0000000000067941 */ /* 0x000fea0003800000 */
.L_x_1388:
[----:B------:R-:W3:Y:S01]  /*13320*/  LDL.LU.64 R20, [R1+0x10] ;  /* 0x0000100001147983 */ /* 0x000ee20000300a00 */
[----:B------:R-:W-:Y:S01]  /*13330*/  ULDC.64 UR4, c[0x0][0x2d8] ;  /* 0x0000b60000047ab9 */ /* 0x000fe20000000a00 */
[----:B------:R-:W-:Y:S01]  /*13340*/  LOP3.LUT P6, RZ, R23, 0x100, RZ, 0xc0, !PT ;  /* 0x0000010017ff7812 */ /* 0x000fe200078cc0ff */
[----:B------:R-:W-:Y:S01]  /*13350*/  IMAD R0, R30, UR4, RZ ;  /* 0x000000041e007c24 */ /* 0x000fe2000f8e02ff */
[----:B------:R-:W-:Y:S01]  /*13360*/  LOP3.LUT R7, R34, 0x40, RZ, 0xfc, !PT ;  /* 0x0000004022077812 */ /* 0x000fe200078efcff */
[----:B------:R-:W-:Y:S01]  /*13370*/  IMAD.MOV.U32 R3, RZ, RZ, R35 ;  /* 0x000000ffff037224 */ /* 0x000fe200078e0023 */
[----:B0-----:R-:W-:Y:S01]  /*13380*/  SEL R4, R19, RZ, !P6 ;  /* 0x000000ff13047207 */ /* 0x001fe20007000000 */
[----:B------:R-:W-:Y:S01]  /*13390*/  IMAD R5, R18, UR5, R0 ;  /* 0x0000000512057c24 */ /* 0x000fe2000f8e0200 */
[----:B------:R-:W-:-:S04]  /*133a0*/  SHF.R.S32.HI R0, RZ, 0x1f, R19 ;  /* 0x0000001fff007819 */ /* 0x000fc80000011413 */
[----:B------:R-:W-:Y:S01]  /*133b0*/  SEL R0, R0, RZ, !P6 ;  /* 0x000000ff00007207 */ /* 0x000fe20007000000 */
[----:B---3--:R-:W-:Y:S01]  /*133c0*/  IMAD.MOV.U32 R2, RZ, RZ, R20 ;  /* 0x000000ffff027224 */ /* 0x008fe200078e0014 */
[----:B------:R-:W0:Y:S01]  /*133d0*/  LDC R21, c[0x0][0x448] ;  /* 0x00011200ff157b82 */ /* 0x000e220000000800 */
[----:B------:R-:W1:Y:S02]  /*133e0*/  S2R R20, SR_TID.X ;  /* 0x0000000000147919 */ /* 0x000e640000002100 */
[----:B------:R-:W-:Y:S01]  /*133f0*/  IMAD.WIDE.U32 R2, R18, UR4, R2 ;  /* 0x0000000412027c25 */ /* 0x000fe2000f8e0002 */
[----:B------:R-:W-:-:S03]  /*13400*/  ULDC.64 UR4, c[0x0][0x2e0] ;  /* 0x0000b80000047ab9 */ /* 0x000fc60000000a00 */
[----:B------:R-:W-:Y:S02]  /*13410*/  IMAD.IADD R3, R3, 0x1, R5 ;  /* 0x0000000103037824 */ /* 0x000fe400078e0205 */
[----:B------:R-:W-:Y:S02]  /*13420*/  IMAD R0, R0, UR4, RZ ;  /* 0x0000000400007c24 */ /* 0x000fe4000f8e02ff */
[----:B------:R-:W-:-:S04]  /*13430*/  IMAD.WIDE.U32 R2, R4, UR4, R2 ;  /* 0x0000000404027c25 */ /* 0x000fc8000f8e0002 */
[----:B------:R-:W-:Y:S01]  /*13440*/  IMAD R0, R4, UR5, R0 ;  /* 0x0000000504007c24 */ /* 0x000fe2000f8e0200 */
[----:B------:R-:W-:-:S03]  /*13450*/  ULDC.64 UR4, c[0x0][0x2d0] ;  /* 0x0000b40000047ab9 */ /* 0x000fc60000000a00 */
[----:B------:R-:W-:Y:S01]  /*13460*/  IMAD.IADD R3, R3, 0x1, R0 ;  /* 0x0000000103037824 */ /* 0x000fe200078e0200 */
[----:B0-----:R-:W-:Y:S02]  /*13470*/  ISETP.NE.AND P6, PT, R21, 0x1, PT ;  /* 0x000000011500780c */ /* 0x001fe40003fc5270 */
[----:B-1----:R-:W-:-:S04]  /*13480*/  LOP3.LUT R20, R20, 0x7f, RZ, 0xc0, !PT ;  /* 0x0000007f14147812 */ /* 0x002fc800078ec0ff */
[----:B------:R-:W-:-:S07]  /*13490*/  SHF.R.U32.HI R21, RZ, 0x3, R20 ;  /* 0x00000003ff157819 */ /* 0x000fce0000011614 */
[----:B--2---:R-:W0:Y:S01]  /*134a0*/  @P6 LDC R6, c[0x0][0x44c] ;  /* 0x00011300ff066b82 */ /* 0x004e220000000800 */
[----:B------:R-:W1:Y:S07]  /*134b0*/  S2R R20, SR_TID.X ;  /* 0x0000000000147919 */ /* 0x000e6e0000002100 */
[----:B------:R-:W2:Y:S01]  /*134c0*/  @P6 LDC R5, c[0x0][0x450] ;  /* 0x00011400ff056b82 */ /* 0x000ea20000000800 */
[----:B-1----:R-:W-:-:S05]  /*134d0*/  IMAD.SHL.U32 R20, R20, 0x10, RZ ;  /* 0x0000001014147824 */ /* 0x002fca00078e00ff */
[----:B------:R-:W-:-:S05]  /*134e0*/  LOP3.LUT R20, R21, 0x70, R20, 0xf8, !PT ;  /* 0x0000007015147812 */ /* 0x000fca00078ef814 */
[----:B------:R-:W-:Y:S02]  /*134f0*/  IMAD.IADD R0, R20, 0x1, R27 ;  /* 0x0000000114007824 */ /* 0x000fe400078e021b */
[----:B------:R-:W1:Y:S02]  /*13500*/  S2R R20, SR_TID.X ;  /* 0x0000000000147919 */ /* 0x000e640000002100 */
[----:B0-----:R-:W-:Y:S01]  /*13510*/  @P6 IMAD.HI.U32 R6, R0, R6, RZ ;  /* 0x0000000600066227 */ /* 0x001fe200078e00ff */
[----:B------:R-:W-:-:S04]  /*13520*/  MOV R4, R0 ;  /* 0x0000000000047202 */ /* 0x000fc80000000f00 */
[----:B--2---:R-:W-:Y:S02]  /*13530*/  @P6 SHF.R.U32.HI R4, RZ, R5, R6 ;  /* 0x00000005ff046219 */ /* 0x004fe40000011606 */
[----:B------:R-:W0:Y:S03]  /*13540*/  LDC R6, c[0x0][0x448] ;  /* 0x00011200ff067b82 */ /* 0x000e260000000800 */
[----:B------:R-:W-:Y:S02]  /*13550*/  IMAD.MOV R5, RZ, RZ, -R4 ;  /* 0x000000ffff057224 */ /* 0x000fe400078e0a04 */
[----:B------:R-:W-:Y:S01]  /*13560*/  IMAD.WIDE.U32 R2, R4, UR4, R2 ;  /* 0x0000000404027c25 */ /* 0x000fe2000f8e0002 */
[----:B-1----:R-:W-:-:S03]  /*13570*/  LOP3.LUT R20, R20, 0x7f, RZ, 0xc0, !PT ;  /* 0x0000007f14147812 */ /* 0x002fc600078ec0ff */
[----:B0-----:R-:W-:Y:S01]  /*13580*/  IMAD R0, R6, R5, R0 ;  /* 0x0000000506007224 */ /* 0x001fe200078e0200 */
[----:B------:R-:W-:Y:S02]  /*13590*/  SHF.R.S32.HI R5, RZ, 0x1f, R4 ;  /* 0x0000001fff057819 */ /* 0x000fe40000011404 */
[----:B------:R-:W-:-:S03]  /*135a0*/  SHF.R.U32.HI R8, RZ, 0x3, R20 ;  /* 0x00000003ff087819 */ /* 0x000fc60000011614 */
        /* <DEDUP_REMOVED lines=10> */
[----:B------:R-:W-:Y:S01]  /*13650*/  IMAD.IADD R0, R3, 0x1, R5 ;  /* 0x0000000103007824 */ /* 0x000fe200078e0205 */
[----:B------:R-:W-:Y:S02]  /*13660*/  ULDC UR4, c[0x0][0x2b8] ;  /* 0x0000ae0000047ab9 */ /* 0x000fe40000000800 */
[----:B------:R-:W-:Y:S02]  /*13670*/  ISETP.GE.AND P4, PT, R34, UR4, PT ;  /* 0x0000000422007c0c */ /* 0x000fe4000bf86270 */
[----:B------:R-:W-:Y:S01]  /*13680*/  LEA.HI.X R0, R2, UR5, R0, 0x1, P0 ;  /* 0x0000000502007c11 */ /* 0x000fe200080f0c00 */
[----:B------:R-:W-:Y:S01]  /*13690*/  UMOV UR5, 0xffffffff ;  /* 0xffffffff00057882 */ /* 0x000fe20000000000 */
[----:B------:R-:W-:-:S02]  /*136a0*/  ISETP.GE.AND P3, PT, R7, UR4, PT ;  /* 0x0000000407007c0c */ /* 0x000fc4000bf66270 */
[----:B------:R-:W-:Y:S02]  /*136b0*/  ISETP.GE.AND P2, PT, R37, UR4, PT ;  /* 0x0000000425007c0c */ /* 0x000fe4000bf46270 */
[----:B------:R-:W-:Y:S01]  /*136c0*/  ISETP.GE.AND P1, PT, R36, UR4, PT ;  /* 0x0000000424007c0c */ /* 0x000fe2000bf26270 */
[----:B------:R-:W-:-:S12]  /*136d0*/  BRA.DIV UR5, `(.L_x_1390) ;  /* 0x0000003a05347947 */ /* 0x000fd8000b800000 */
[----:B------:R-:W0:Y:S01]  /*136e0*/  SHFL.IDX PT, R3, R4, RZ, 0x181f ;  /* 0x00181fff04037589 */ /* 0x000e2200000e0000 */
[----:B------:R-:W-:Y:S02]  /*136f0*/  IMAD R5, R29, R6, RZ ;  /* 0x000000061d057224 */ /* 0x000fe400078e02ff */
[----:B------:R-:W-:Y:S01]  /*13700*/  IMAD.IADD R27, R8, 0x1, R27 ;  /* 0x00000001081b7824 */ /* 0x000fe200078e021b */
[----:B------:R-:W1:Y:S04]  /*13710*/  SHFL.IDX PT, R2, R0, RZ, 0x181f ;  /* 0x00181fff00027589 */ /* 0x000e6800000e0000 */
[----:B------:R-:W-:Y:S01]  /*13720*/  ISETP.GE.AND P0, PT, R27, R5, PT ;  /* 0x000000051b00720c */ /* 0x000fe20003f06270 */
[----:B------:R-:W-:-:S12]  /*13730*/  SHFL.IDX PT, R14, R4, 0x7, 0x181f ;  /* 0x00f81f00040e7f89 */ /* 0x000fd800000e0000 */
[----:B0-----:R-:W-:-:S05]  /*13740*/  @!P0 LEA R6, P5, R34, R3, 0x1 ;  /* 0x0000000322068211 */ /* 0x001fca00078a08ff */
[----:B-1----:R-:W-:Y:S02]  /*13750*/  @!P0 IMAD.X R3, RZ, RZ, R2, P5 ;  /* 0x000000ffff038224 */ /* 0x002fe400028e0602 */
[----:B------:R-:W-:Y:S01]  /*13760*/  @!P0 IMAD.MOV.U32 R2, RZ, RZ, R6 ;  /* 0x000000ffff028224 */ /* 0x000fe200078e0006 */
[----:B------:R-:W-:-:S04]  /*13770*/  IADD3 R6, R27, 0x10, RZ ;  /* 0x000000101b067810 */ /* 0x000fc80007ffe0ff */
        /* <DEDUP_REMOVED lines=22> */
[----:B------:R-:W-:Y:S01]  /*138e0*/  VIADD R6, R27, 0x30 ;  /* 0x000000301b067836 */ /* 0x000fe20000000000 */
[----:B------:R-:W-:-:S05]  /*138f0*/  @!P0 MOV R3, R7 ;  /* 0x0000000700038202 */ /* 0x000fca0000000f00 */
        /* <DEDUP_REMOVED lines=43> */
[----:B0-----:R-:W-:-:S04]  /*13bb0*/  @!P0 LEA R6, P5, R34, R3, 0x1 ;  /* 0x0000000322068211 */ /* 0x001fc800078a08ff */
[----:B-1----:R-:W-:Y:S01]  /*13bc0*/  @!P0 IADD3.X R7, RZ, R2, RZ, P5, !PT ;  /* 0x00000002ff078210 */ /* 0x002fe20002ffe4ff */
[----:B------:R-:W-:Y:S02]  /*13bd0*/  @!P0 IMAD.MOV.U32 R2, RZ, RZ, R6 ;  /* 0x000000ffff028224 */ /* 0x000fe400078e0006 */
[----:B------:R0:W1:Y:S02]  /*13be0*/  SHFL.IDX PT, R6, R0, 0x7, 0x181f ;  /* 0x00f81f0000067f89 */ /* 0x00006400000e0000 */
[----:B------:R-:W-:-:S05]  /*13bf0*/  @!P0 IMAD.MOV.U32 R3, RZ, RZ, R7 ;  /* 0x000000ffff038224 */ /* 0x000fca00078e0007 */
[----:B------:R0:W-:Y:S04]  /*13c00*/  @!P0 LDGSTS.E.BYPASS.LTC128B.128 [R33+0x13400], desc[UR36][R2.64], !P4 ;  /* 0x1340000002218fae */ /* 0x0001e8000e101d64 */
[----:B------:R0:W-:Y:S04]  /*13c10*/  @!P0 LDGSTS.E.BYPASS.LTC128B.128 [R33+0x17400], desc[UR36][R2.64+0x80], !P3 ;  /* 0x1740008002218fae */ /* 0x0001e8000d901d64 */
[----:B------:R0:W-:Y:S04]  /*13c20*/  @!P0 LDGSTS.E.BYPASS.LTC128B.128 [R33+0x1b400], desc[UR36][R2.64+0x100], !P2 ;  /* 0x1b40010002218fae */ /* 0x0001e8000d101d64 */
[----:B------:R0:W-:Y:S02]  /*13c30*/  @!P0 LDGSTS.E.BYPASS.LTC128B.128 [R33+0x1f400], desc[UR36][R2.64+0x180], !P1 ;  /* 0x1f40018002218fae */ /* 0x0001e4000c901d64 */
.L_x_1477:
[----:B0-----:R-:W-:Y:S01]  /*13c40*/  VIADD R0, R27, 0x70 ;  /* 0x000000701b007836 */ /* 0x001fe20000000000 */
[----:B------:R-:W-:Y:S04]  /*13c50*/  BSSY B0, `(.L_x_1391) ;  /* 0x000000c000007945 */ /* 0x000fe80003800000 */
[----:B------:R-:W-:-:S13]  /*13c60*/  ISETP.GE.AND P0, PT, R0, R5, PT ;  /* 0x000000050000720c */ /* 0x000fda0003f06270 */
[----:B------:R-:W-:Y:S05]  /*13c70*/  @P0 BRA `(.L_x_1392) ;  /* 0x0000000000240947 */ /* 0x000fea0003800000 */
[----:B------:R-:W-:-:S05]  /*13c80*/  LEA R2, P0, R34, R14, 0x1 ;  /* 0x0000000e22027211 */ /* 0x000fca00078008ff */
        /* <DEDUP_REMOVED lines=8> */
.L_x_1392:
[----:B------:R-:W-:Y:S05]  /*13d10*/  BSYNC B0 ;  /* 0x0000000000007941 */ /* 0x000fea0003800000 */
.L_x_1391:
[----:B------:R-:W-:Y:S01]  /*13d20*/  NOP ;  /* 0x0000000000007918 */ /* 0x000fe20000000000 */
[----:B------:R-:W-:-:S13]  /*13d30*/  PLOP3.LUT P0, PT, PT, PT, PT, 0x80, 0x0 ;  /* 0x000000000000781c */ /* 0x000fda0003f0f070 */
.L_x_1393:
[----:B------:R-:W-:Y:S02]  /*13d40*/  PLOP3.LUT P1, PT, P1, P0, PT, 0xa2, 0x0 ;  /* 0x000000000000781c */ /* 0x000fe40000f21472 */
[----:B------:R-:W-:-:S08]  /*13d50*/  @P0 R2UR P1, UR4, R22 ;  /* 0x00000000160402ca */ /* 0x000fd00000020000 */
[----:B------:R-:W-:-:S05]  /*13d60*/  @P0 PLOP3.LUT P0, PT, P1, PT, PT, 0x80, 0x0 ;  /* 0x000000000000081c */ /* 0x000fca0000f0f070 */
[----:B------:R-:W-:Y:S01]  /*13d70*/  @!P1 SYNCS.ARRIVE.TRANS64.RED.A0T1 RZ, [UR4+0x30800], RZ ;  /* 0x030800ffffff99a7 */ /* 0x000fe20008200404 */
[----:B------:R-:W-:Y:S07]  /*13d80*/  @!P1 ARRIVES.LDGSTSBAR.64.TRANSCNT [UR4+0x30800] ;  /* 0x03080000ff0099b0 */ /* 0x000fee0008000a84 */
[----:B------:R-:W-:Y:S05]  /*13d90*/  @P0 BRA.U.ANY `(.L_x_1393) ;  /* 0xfffffffd00e80947 */ /* 0x000fea000393ffff */
[----:B0-----:R-:W2:Y:S04]  /*13da0*/  LDL.LU R3, [R1+0x1c] ;  /* 0x00001c0001037983 */ /* 0x001ea80000300800 */
[----:B------:R-:W3:Y:S01]  /*13db0*/  LDL.LU R2, [R1+0x18] ;  /* 0x0000180001027983 */ /* 0x000ee20000300800 */
[----:B--2---:R-:W-:Y:S01]  /*13dc0*/  VIADD R3, R3, 0x1 ;  /* 0x0000000103037836 */ /* 0x004fe20000000000 */
[----:B---3--:R-:W-:-:S04]  /*13dd0*/  IADD3 R7, R2, -0x2, RZ ;  /* 0xfffffffe02077810 */ /* 0x008fc80007ffe0ff */
[----:B------:R0:W-:Y:S01]  /*13de0*/  STL [R1+0x1c], R3 ;  /* 0x00001c0301007387 */ /* 0x0001e20000100800 */
[----:B------:R-:W-:-:S04]  /*13df0*/  LEA.HI R0, R3, R3, RZ, 0x1 ;  /* 0x0000000303007211 */ /* 0x000fc800078f08ff */
[----:B------:R-:W-:-:S05]  /*13e00*/  LOP3.LUT R0, R0, 0xfffffffe, RZ, 0xc0, !PT ;  /* 0xfffffffe00007812 */ /* 0x000fca00078ec0ff */
[----:B------:R-:W-:-:S05]  /*13e10*/  IMAD.IADD R0, R3, 0x1, -R0 ;  /* 0x0000000103007824 */ /* 0x000fca00078e0a00 */
[----:B0-----:R-:W-:Y:S01]  /*13e20*/  SHF.L.U32 R3, R0, 0x1f, RZ ;  /* 0x0000001f00037819 */ /* 0x001fe200000006ff */
[----:B------:R-:W-:Y:S01]  /*13e30*/  NOP ;  /* 0x0000000000007918 */ /* 0x000fe20000000000 */
[----:B------:R0:W-:Y:S01]  /*13e40*/  SYNCS.ARRIVE.TRANS64.A1T0 RZ, [R22+URZ+0x30800], RZ ;  /* 0x030800ff16ff79a7 */ /* 0x0001e2000810003f */
[----:B------:R-:W-:Y:S01]  /*13e50*/  BSSY B0, `(.L_x_1394) ;  /* 0x0000003000007945 */ /* 0x000fe20003800000 */
[----:B------:R-:W2:Y:S03]  /*13e60*/  SYNCS.PHASECHK.TRANS64.TRYWAIT P0, [R22+URZ+0x30820], R3 ;  /* 0x03082003160075a7 */ /* 0x000ea6000800017f */
[----:B0-2---:R-:W-:Y:S05]  /*13e70*/  @!P0 BRA `(.L_x_1395) ;  /* 0x0000003c00208947 */ /* 0x005fea0003800000 */
.L_x_1478:
[----:B------:R-:W-:Y:S05]  /*13e80*/  BSYNC B0 ;  /* 0x0000000000007941 */ /* 0x000fea0003800000 */
.L_x_1394:
[----:B------:R-:W2:Y:S01]  /*13e90*/  LDL R0, [R1+0x8] ;  /* 0x0000080001007983 */ /* 0x000ea20000100800 */
[----:B------:R-:W-:Y:S01]  /*13ea0*/  BSSY B0, `(.L_x_1396) ;  /* 0x0000102000007945 */ /* 0x000fe20003800000 */
[----:B--2---:R-:W-:-:S13]  /*13eb0*/  ISETP.GE.AND P0, PT, R7, R0, PT ;  /* 0x000000000700720c */ /* 0x004fda0003f06270 */
[----:B------:R-:W-:Y:S05]  /*13ec0*/  @!P0 BRA `(.L_x_1397) ;  /* 0x0000000c00fc8947 */ /* 0x000fea0003800000 */
[C---:B------:R-:W-:Y:S01]  /*13ed0*/  LOP3.LUT R0, R34.reuse, 0x40, RZ, 0xfc, !PT ;  /* 0x0000004022007812 */ /* 0x040fe200078efcff */
[----:B------:R-:W-:Y:S01]  /*13ee0*/  ULDC UR4, c[0x0][0x2f4] ;  /* 0x0000bd0000047ab9 */ /* 0x000fe20000000800 */
[----:B------:R-:W-:Y:S01]  /*13ef0*/  IMAD.MOV.U32 R10, RZ, RZ, R28 ;  /* 0x000000ffff0a7224 */ /* 0x000fe200078e001c */
[----:B------:R-:W-:Y:S01]  /*13f00*/  ISETP.GE.AND P4, PT, R34, UR4, PT ;  /* 0x0000000422007c0c */ /* 0x000fe2000bf86270 */
[----:B-1----:R-:W-:Y:S01]  /*13f10*/  IMAD.MOV.U32 R6, RZ, RZ, R25 ;  /* 0x000000ffff067224 */ /* 0x002fe200078e0019 */
[----:B------:R-:W-:Y:S01]  /*13f20*/  ISETP.GE.AND P3, PT, R0, UR4, PT ;  /* 0x0000000400007c0c */ /* 0x000fe2000bf66270 */
[----:B------:R-:W-:Y:S01]  /*13f30*/  IMAD.MOV.U32 R29, RZ, RZ, R26 ;  /* 0x000000ffff1d7224 */ /* 0x000fe200078e001a */
[----:B------:R-:W-:Y:S02]  /*13f40*/  ISETP.GE.AND P2, PT, R37, UR4, PT ;  /* 0x0000000425007c0c */ /* 0x000fe4000bf46270 */
[----:B------:R-:W-:-:S13]  /*13f50*/  ISETP.GE.AND P1, PT, R36, UR4, PT ;  /* 0x0000000424007c0c */ /* 0x000fda000bf26270 */
.L_x_1410:
[----:B------:R-:W2:Y:S04]  /*13f60*/  LDL R0, [R1+0x4] ;  /* 0x0000040001007983 */ /* 0x000ea80000100800 */
[----:B------:R-:W3:Y:S01]  /*13f70*/  LDL R8, [R1+0xc] ;  /* 0x00000c0001087983 */ /* 0x000ee20000100800 */
[----:B------:R-:W1:Y:S01]  /*13f80*/  S2R R2, SR_TID.X ;  /* 0x0000000000027919 */ /* 0x000e620000002100 */
[----:B------:R-:W4:Y:S01]  /*13f90*/  S2R R9, SR_TID.X ;  /* 0x0000000000097919 */ /* 0x000f220000002100 */
[----:B-1----:R-:W-:-:S04]  /*13fa0*/  LOP3.LUT R2, R2, 0x7f, RZ, 0xc0, !PT ;  /* 0x0000007f02027812 */ /* 0x002fc800078ec0ff */
[----:B0-----:R-:W-:Y:S02]  /*13fb0*/  SHF.R.U32.HI R3, RZ, 0x3, R2 ;  /* 0x00000003ff037819 */ /* 0x001fe40000011602 */
[----:B------:R-:W0:Y:S01]  /*13fc0*/  LDC R2, c[0x0][0x430] ;  /* 0x00010c00ff027b82 */ /* 0x000e220000000800 */
[----:B----4-:R-:W-:-:S05]  /*13fd0*/  IMAD.SHL.U32 R9, R9, 0x10, RZ ;  /* 0x0000001009097824 */ /* 0x010fca00078e00ff */
[----:B------:R-:W-:-:S04]  /*13fe0*/  LOP3.LUT R9, R3, 0x70, R9, 0xf8, !PT ;  /* 0x0000007003097812 */ /* 0x000fc800078ef809 */
[----:B------:R-:W-:-:S13]  /*13ff0*/  ISETP.GT.U32.AND P6, PT, R9, 0x3f, PT ;  /* 0x0000003f0900780c */ /* 0x000fda0003fc4070 */
[----:B------:R-:W1:Y:S01]  /*14000*/  @!P6 LDC.64 R4, c[0x0][0x428] ;  /* 0x00010a00ff04eb82 */ /* 0x000e620000000a00 */
[----:B0-----:R-:W-:-:S13]  /*14010*/  ISETP.NE.AND P0, PT, R2, 0x1, PT ;  /* 0x000000010200780c */ /* 0x001fda0003f05270 */
[----:B------:R-:W0:Y:S08]  /*14020*/  @P0 LDC R3, c[0x0][0x434] ;  /* 0x00010d00ff030b82 */ /* 0x000e300000000800 */
[----:B------:R-:W4:Y:S01]  /*14030*/  @P0 LDC R2, c[0x0][0x438] ;  /* 0x00010e00ff020b82 */ /* 0x000f220000000800 */
[----:B------:R-:W-:Y:S05]  /*14040*/  YIELD ;  /* 0x0000000000007946 */ /* 0x000fea0003800000 */
[----:B------:R-:W-:Y:S01]  /*14050*/  ULDC UR4, c[0x0][0x430] ;  /* 0x00010c0000047ab9 */ /* 0x000fe20000000800 */
[----:B--2---:R-:W-:-:S04]  /*14060*/  IMAD R0, R7, 0x40, R0 ;  /* 0x0000004007007824 */ /* 0x004fc800078e0200 */
[----:B------:R-:W-:-:S04]  /*14070*/  IMAD.IADD R0, R9, 0x1, R0 ;  /* 0x0000000109007824 */ /* 0x000fc800078e0200 */
[----:B0-----:R-:W-:Y:S01]  /*14080*/  @P0 IMAD.HI.U32 R3, R0, R3, RZ ;  /* 0x0000000300030227 */ /* 0x001fe200078e00ff */
[----:B------:R-:W-:-:S04]  /*14090*/  MOV R11, R0 ;  /* 0x00000000000b7202 */ /* 0x000fc80000000f00 */
[----:B----4-:R-:W-:-:S04]  /*140a0*/  @P0 SHF.R.U32.HI R11, RZ, R2, R3 ;  /* 0x00000002ff0b0219 */ /* 0x010fc80000011603 */
[--C-:B------:R-:W-:Y:S01]  /*140b0*/  @!P6 SHF.R.S32.HI R3, RZ, 0x1f, R11.reuse ;  /* 0x0000001fff03e819 */ /* 0x100fe2000001140b */
[----:B------:R-:W-:-:S04]  /*140c0*/  @!P6 IMAD.MOV.U32 R2, RZ, RZ, R11 ;  /* 0x000000ffff02e224 */ /* 0x000fc800078e000b */
[----:B-1----:R-:W-:-:S04]  /*140d0*/  @!P6 IMAD.WIDE.U32 R2, R31, R4, R2 ;  /* 0x000000041f02e225 */ /* 0x002fc800078e0002 */
[----:B---3--:R-:W-:Y:S02]  /*140e0*/  @!P6 IMAD R4, R8, R4, RZ ;  /* 0x000000040804e224 */ /* 0x008fe400078e02ff */
[----:B------:R-:W0:Y:S02]  /*140f0*/  @!P6 LDC.64 R8, c[0x0][0x418] ;  /* 0x00010600ff08eb82 */ /* 0x000e240000000a00 */
[----:B------:R-:W-:-:S04]  /*14100*/  @!P6 IMAD R5, R31, R5, R4 ;  /* 0x000000051f05e224 */ /* 0x000fc800078e0204 */
[----:B------:R-:W-:Y:S02]  /*14110*/  @!P6 IMAD.IADD R3, R5, 0x1, R3 ;  /* 0x000000010503e824 */ /* 0x000fe400078e0203 */
[----:B------:R-:W-:-:S04]  /*14120*/  IMAD.MOV R5, RZ, RZ, -R11 ;  /* 0x000000ffff057224 */ /* 0x000fc800078e0a0b */
[----:B------:R-:W-:Y:S02]  /*14130*/  IMAD R5, R5, UR4, R0 ;  /* 0x0000000405057c24 */ /* 0x000fe4000f8e0200 */
[----:B------:R-:W-:Y:S01]  /*14140*/  IMAD.MOV.U32 R0, RZ, RZ, RZ ;  /* 0x000000ffff007224 */ /* 0x000fe200078e00ff */
[----:B0-----:R-:W-:-:S04]  /*14150*/  @!P6 LEA R8, P0, R2, R8, 0x2 ;  /* 0x000000080208e211 */ /* 0x001fc800078010ff */
[----:B------:R-:W-:-:S05]  /*14160*/  @!P6 LEA.HI.X R9, R2, R9, R3, 0x2, P0 ;  /* 0x000000090209e211 */ /* 0x000fca00000f1403 */
[----:B------:R0:W5:Y:S01]  /*14170*/  @!P6 LDG.E R0, desc[UR36][R8.64] ;  /* 0x000000240800e981 */ /* 0x000162000c1e1900 */
[----:B------:R-:W-:Y:S01]  /*14180*/  LOP3.LUT P5, RZ, R23, 0x20, RZ, 0xc0, !PT ;  /* 0x0000002017ff7812 */ /* 0x000fe200078ac0ff */
[----:B------:R-:W-:-:S05]  /*14190*/  VIADD R25, R6, 0x1 ;  /* 0x0000000106197836 */ /* 0x000fca0000000000 */
[----:B------:R-:W-:-:S04]  /*141a0*/  ISETP.NE.AND P0, PT, R25, 0x2, PT ;  /* 0x000000021900780c */ /* 0x000fc80003f05270 */
[----:B------:R-:W-:Y:S01]  /*141b0*/  SEL R28, RZ, 0x1, P0 ;  /* 0x00000001ff1c7807 */ /* 0x000fe20000000000 */
[----:B------:R-:W-:Y:S01]  /*141c0*/  IMAD.MOV.U32 R26, RZ, RZ, R7 ;  /* 0x000000ffff1a7224 */ /* 0x000fe200078e0007 */
[----:B------:R-:W-:Y:S02]  /*141d0*/  SEL R25, R25, RZ, P0 ;  /* 0x000000ff19197207 */ /* 0x000fe40000000000 */
[----:B------:R-:W-:Y:S01]  /*141e0*/  LOP3.LUT R28, R10, R28, RZ, 0x3c, !PT ;  /* 0x0000001c0a1c7212 */ /* 0x000fe200078e3cff */
[----:B0-----:R-:W-:Y:S06]  /*141f0*/  @!P5 BRA `(.L_x_1398) ;  /* 0x000000000004d947 */ /* 0x001fec0003800000 */
[----:B------:R-:W-:Y:S01]  /*14200*/  BPT.TRAP 0x1 ;  /* 0x000000040000795c */ /* 0x000fe20000300000 */
.L_x_1398:
[----:B------:R-:W-:Y:S01]  /*14210*/  LEA R7, R25, R22, 0x3 ;  /* 0x0000001619077211 */ /* 0x000fe200078e18ff */
[----:B------:R-:W-:Y:S01]  /*14220*/  BSSY B1, `(.L_x_1399) ;  /* 0x0000004000017945 */ /* 0x000fe20003800000 */
[----:B------:R-:W-:-:S04]  /*14230*/  SHF.L.U32 R2, R28, 0x1f, RZ ;  /* 0x0000001f1c027819 */ /* 0x000fc800000006ff */
[----:B------:R-:W0:Y:S02]  /*14240*/  SYNCS.PHASECHK.TRANS64.TRYWAIT P0, [R7+URZ+0x30840], R2 ;  /* 0x03084002070075a7 */ /* 0x000e24000800017f */
[----:B0-----:R-:W-:Y:S05]  /*14250*/  @!P0 BRA `(.L_x_1400) ;  /* 0x00000038003c8947 */ /* 0x001fea0003800000 */
.L_x_1479:
[----:B------:R-:W-:Y:S05]  /*14260*/  BSYNC B1 ;  /* 0x0000000000017941 */ /* 0x000fea0003800000 */
.L_x_1399:
        /* <DEDUP_REMOVED lines=27> */
[----:B------:R-:W-:Y:S01]  /*14420*/  LEA R20, R20, R22, 0x1 ;  /* 0x0000001614147211 */ /* 0x000fe200078e08ff */
[----:B------:R-:W1:Y:S01]  /*14430*/  SHFL.IDX PT, R3, R27, RZ, 0x181f ;  /* 0x00181fff1b037589 */ /* 0x000e6200000e0000 */
[----:B------:R-:W-:-:S03]  /*14440*/  @P2 LOP3.LUT R23, R23, 0x1000, RZ, 0xfc, !PT ;  /* 0x0000100017172812 */ /* 0x000fc600078efcff */
        /* <DEDUP_REMOVED lines=31> */
.L_x_1489:
        /* <DEDUP_REMOVED lines=17> */
.L_x_1402:
        /* <DEDUP_REMOVED lines=10> */
.L_x_1403:
[----:B------:R2:W-:Y:S01]  /*147f0*/  SYNCS.ARRIVE.TRANS64.A1T0 RZ, [R7+URZ+0x30830], RZ ;  /* 0x030830ff07ff79a7 */ /* 0x0005e2000810003f */
[----:B------:R-:W-:Y:S05]  /*14800*/  @!P6 BRA `(.L_x_1404) ;  /* 0x000000000004e947 */ /* 0x000fea0003800000 */
[----:B------:R-:W-:Y:S01]  /*14810*/  BPT.TRAP 0x1 ;  /* 0x000000040000795c */ /* 0x000fe20000300000 */
.L_x_1404:
[----:B-1----:R-:W-:Y:S01]  /*14820*/  SHF.L.U32 R2, R10, 0x1f, RZ ;  /* 0x0000001f0a027819 */ /* 0x002fe200000006ff */
[----:B--2---:R-:W-:Y:S01]  /*14830*/  IMAD R7, R6, 0x8, R22 ;  /* 0x0000000806077824 */ /* 0x004fe200078e0216 */
[----:B------:R-:W-:Y:S03]  /*14840*/  BSSY B1, `(.L_x_1405) ;  /* 0x0000003000017945 */ /* 0x000fe60003800000 */
[----:B------:R-:W1:Y:S02]  /*14850*/  SYNCS.PHASECHK.TRANS64.TRYWAIT P0, [R7+URZ+0x30860], R2 ;  /* 0x03086002070075a7 */ /* 0x000e64000800017f */
[----:B-1----:R-:W-:Y:S05]  /*14860*/  @!P0 BRA `(.L_x_1406) ;  /* 0x0000003800408947 */ /* 0x002fea0003800000 */
.L_x_1490:
[----:B------:R-:W-:Y:S05]  /*14870*/  BSYNC B1 ;  /* 0x0000000000017941 */ /* 0x000fea0003800000 */
.L_x_1405:
        /* <DEDUP_REMOVED lines=11> */
[----:B------:R-:W1:Y:S01]  /*14930*/  SHFL.IDX PT, R3, R24, RZ, 0x181f ;  /* 0x00181fff18037589 */ /* 0x000e6200000e0000 */
[----:B0-----:R-:W-:-:S04]  /*14940*/  IADD3 R2, P0, R2, R4, RZ ;  /* 0x0000000402027210 */ /* 0x001fc80007f1e0ff */
[----:B-1----:R-:W-:Y:S02]  /*14950*/  IADD3.X R3, RZ, R3, RZ, P0, !PT ;  /* 0x00000003ff037210 */ /* 0x002fe400007fe4ff */
        /* <DEDUP_REMOVED lines=35> */
.L_x_1500:
[----:B-1----:R-:W-:Y:S01]  /*14b90*/  IADD3 R2, P0, R2, R4, RZ ;  /* 0x0000000402027210 */ /* 0x002fe20007f1e0ff */
        /* <DEDUP_REMOVED lines=15> */
[----:B-1----:R-:W-:Y:S01]  /*14c90*/  IMAD.WIDE.U32 R2, R5, UR4, RZ ;  /* 0x0000000405027c25 */ /* 0x002fe2000f8e00ff */
[----:B------:R-:W-:-:S03]  /*14ca0*/  ULDC.64 UR4, c[0x0][0x338] ;  /* 0x0000ce0000047ab9 */ /* 0x000fc60000000a00 */
[----:B------:R-:W-:Y:S02]  /*14cb0*/  IMAD.IADD R3, R3, 0x1, R9 ;  /* 0x0000000103037824 */ /* 0x000fe400078e0209 */
[----:B------:R-:W-:Y:S02]  /*14cc0*/  IMAD R21, R21, UR4, RZ ;  /* 0x0000000415157c24 */ /* 0x000fe4000f8e02ff */
[----:B------:R-:W-:-:S04]  /*14cd0*/  IMAD.WIDE.U32 R2, R0, UR4, R2 ;  /* 0x0000000400027c25 */ /* 0x000fc8000f8e0002 */
[----:B------:R-:W-:Y:S01]  /*14ce0*/  IMAD R21, R0, UR5, R21 ;  /* 0x0000000500157c24 */ /* 0x000fe2000f8e0215 */
[----:B------:R-:W-:Y:S01]  /*14cf0*/  ULDC.64 UR4, c[0x0][0x330] ;  /* 0x0000cc0000047ab9 */ /* 0x000fe20000000a00 */
[----:B------:R-:W-:Y:S01]  /*14d00*/  NOP ;  /* 0x0000000000007918 */ /* 0x000fe20000000000 */
[----:B------:R-:W-:Y:S02]  /*14d10*/  IMAD R5, R30, UR4, RZ ;  /* 0x000000041e057c24 */ /* 0x000fe4000f8e02ff */
[----:B------:R-:W-:Y:S02]  /*14d20*/  IMAD.IADD R3, R3, 0x1, R21 ;  /* 0x0000000103037824 */ /* 0x000fe400078e0215 */
[C---:B------:R-:W-:Y:S02]  /*14d30*/  IMAD R5, R18.reuse, UR5, R5 ;  /* 0x0000000512057c24 */ /* 0x040fe4000f8e0205 */
[----:B------:R-:W-:Y:S01]  /*14d40*/  IMAD.WIDE.U32 R2, R18, UR4, R2 ;  /* 0x0000000412027c25 */ /* 0x000fe2000f8e0002 */
[----:B------:R-:W-:-:S04]  /*14d50*/  ULDC.64 UR4, c[0x0][0x318] ;  /* 0x0000c60000047ab9 */ /* 0x000fc80000000a00 */
[----:B------:R-:W-:Y:S02]  /*14d60*/  IADD3 R3, R5, R3, RZ ;  /* 0x0000000305037210 */ /* 0x000fe40007ffe0ff */
[----:B0-----:R-:W-:-:S04]  /*14d70*/  LEA R17, P0, R2, UR4, 0x1 ;  /* 0x0000000402117c11 */ /* 0x001fc8000f8008ff */
[----:B------:R-:W-:Y:S02]  /*14d80*/  LEA.HI.X R24, R2, UR5, R3, 0x1, P0 ;  /* 0x0000000502187c11 */ /* 0x000fe400080f0c03 */
[----:B------:R-:W-:-:S13]  /*14d90*/  PLOP3.LUT P0, PT, PT, PT, PT, 0x80, 0x0 ;  /* 0x000000000000781c */ /* 0x000fda0003f0f070 */
.L_x_1408:
        /* <DEDUP_REMOVED lines=10> */
.L_x_1409:
[----:B------:R-:W2:Y:S01]  /*14e40*/  LDL R0, [R1+0x8] ;  /* 0x0000080001007983 */ /* 0x000ea20000100800 */
[----:B------:R0:W-:Y:S01]  /*14e50*/  SYNCS.ARRIVE.TRANS64.A1T0 RZ, [R7+URZ+0x30850], RZ ;  /* 0x030850ff07ff79a7 */ /* 0x0001e2000810003f */
[----:B------:R-:W-:Y:S02]  /*14e60*/  IMAD.MOV.U32 R10, RZ, RZ, R28 ;  /* 0x000000ffff0a7224 */ /* 0x000fe400078e001c */
[----:B------:R-:W-:Y:S02]  /*14e70*/  IMAD.MOV.U32 R6, RZ, RZ, R25 ;  /* 0x000000ffff067224 */ /* 0x000fe400078e0019 */
[----:B------:R-:W-:Y:S02]  /*14e80*/  IMAD.MOV.U32 R29, RZ, RZ, R26 ;  /* 0x000000ffff1d7224 */ /* 0x000fe400078e001a */
[C---:B0-----:R-:W-:Y:S01]  /*14e90*/  VIADD R7, R26.reuse, 0xffffffff ;  /* 0xffffffff1a077836 */ /* 0x041fe20000000000 */
[----:B--2---:R-:W-:-:S13]  /*14ea0*/  ISETP.GT.AND P0, PT, R26, R0, PT ;  /* 0x000000001a00720c */ /* 0x004fda0003f04270 */
[----:B------:R-:W-:Y:S05]  /*14eb0*/  @P0 BRA `(.L_x_1410) ;  /* 0xfffffff000280947 */ /* 0x000fea000383ffff */
.L_x_1397:
[----:B------:R-:W-:Y:S05]  /*14ec0*/  BSYNC B0 ;  /* 0x0000000000007941 */ /* 0x000fea0003800000 */
.L_x_1396:
        /* <DEDUP_REMOVED lines=8> */
[----:B------:R-:W2:Y:S02]  /*14f50*/  FLO.U32 R0, UR4 ;  /* 0x0000000400007d00 */ /* 0x000ea400080e0000 */
[----:B--2---:R-:W-:-:S06]  /*14f60*/  ISETP.EQ.U32.AND P0, PT, R0, R5, PT ;  /* 0x000000050000720c */ /* 0x004fcc0003f02070 */
[----:B------:R-:W0:Y:S07]  /*14f70*/  POPC R5, UR4 ;  /* 0x0000000400057d09 */ /* 0x000e2e0008000000 */
[----:B0-----:R-:W2:Y:S01]  /*14f80*/  @P0 ATOMG.E.ADD.STRONG.GPU PT, R3, desc[UR36][R2.64], R5 ;  /* 0x00000005020309a8 */ /* 0x001ea200081ee1e4 */
[----:B------:R-:W0:Y:S02]  /*14f90*/  S2R R4, SR_LTMASK ;  /* 0x0000000000047919 */ /* 0x000e240000003900 */
[----:B0-----:R-:W-:-:S04]  /*14fa0*/  LOP3.LUT R4, R4, UR4, RZ, 0xc0, !PT ;  /* 0x0000000404047c12 */ /* 0x001fc8000f8ec0ff */
[----:B------:R-:W0:Y:S01]  /*14fb0*/  POPC R7, R4 ;  /* 0x0000000400077309 */ /* 0x000e220000000000 */
[----:B--2---:R-:W0:Y:S02]  /*14fc0*/  SHFL.IDX PT, R0, R3, R0, 0x1f ;  /* 0x00001f0003007589 */ /* 0x004e2400000e0000 */
[----:B0-----:R-:W-:-:S07]  /*14fd0*/  IADD3 R16, R0, UR39, R7 ;  /* 0x0000002700107c10 */ /* 0x001fce000fffe007 */
.L_x_1412:
[----:B------:R-:W-:Y:S05]  /*14fe0*/  BSYNC B0 ;  /* 0x0000000000007941 */ /* 0x000fea0003800000 */
.L_x_1411:
[----:B------:R-:W-:-:S13]  /*14ff0*/  LOP3.LUT P0, RZ, R23, 0x20, RZ, 0xc0, !PT ;  /* 0x0000002017ff7812 */ /* 0x000fda000780c0ff */
[----:B------:R-:W-:Y:S05]  /*15000*/  @!P0 BRA `(.L_x_1413) ;  /* 0x0000000000048947 */ /* 0x000fea0003800000 */
[----:B------:R-:W-:Y:S01]  /*15010*/  BPT.TRAP 0x1 ;  /* 0x000000040000795c */ /* 0x000fe20000300000 */
.L_x_1413:
[----:B------:R-:W2:Y:S01]  /*15020*/  LDL.LU R2, [R1] ;  /* 0x0000000001027983 */ /* 0x000ea20000300800 */
[----:B------:R-:W-:Y:S01]  /*15030*/  IMAD R0, R25, 0x8, R22 ;  /* 0x0000000819007824 */ /* 0x000fe200078e0216 */
[----:B0-----:R-:W-:Y:S01]  /*15040*/  SHF.L.U32 R3, R28, 0x1f, RZ ;  /* 0x0000001f1c037819 */ /* 0x001fe200000006ff */
[----:B------:R-:W-:Y:S03]  /*15050*/  BSSY B0, `(.L_x_1414) ;  /* 0x0000004000007945 */ /* 0x000fe60003800000 */
[----:B------:R-:W0:Y:S01]  /*15060*/  SYNCS.PHASECHK.TRANS64.TRYWAIT P0, [R0+URZ+0x30860], R3 ;  /* 0x03086003000075a7 */ /* 0x000e22000800017f */
[----:B--2---:R-:W-:Y:S01]  /*15070*/  IMAD R5, R26, -0x40, R2 ;  /* 0xffffffc01a057824 */ /* 0x004fe200078e0202 */
[----:B0-----:R-:W-:Y:S06]  /*15080*/  @!P0 BRA `(.L_x_1415) ;  /* 0x0000003400c88947 */ /* 0x001fec0003800000 */
.L_x_1501:
[----:B------:R-:W-:Y:S05]  /*15090*/  BSYNC B0 ;  /* 0x0000000000007941 */ /* 0x000fea0003800000 */
.L_x_1414:
[----:B------:R-:W2:Y:S01]  /*150a0*/  S2R R2, SR_TID.X ;  /* 0x0000000000027919 */ /* 0x000ea20000002100 */
[----:B------:R-:W-:Y:S01]  /*150b0*/  UMOV UR4, 0xffffffff ;  /* 0xffffffff00047882 */ /* 0x000fe20000000000 */
[----:B------:R-:W-:Y:S02]  /*150c0*/  LEA R7, R25, R32, 0xe ;  /* 0x0000002019077211 */ /* 0x000fe400078e70ff */
[----:B--2---:R-:W-:-:S04]  /*150d0*/  LOP3.LUT R2, R2, 0x7f, RZ, 0xc0, !PT ;  /* 0x0000007f02027812 */ /* 0x004fc800078ec0ff */
[----:B------:R-:W-:-:S05]  /*150e0*/  SHF.R.U32.HI R2, RZ, 0x3, R2 ;  /* 0x00000003ff027819 */ /* 0x000fca0000011602 */
[----:B------:R-:W-:Y:S01]  /*150f0*/  IMAD.IADD R5, R5, 0x1, -R2 ;  /* 0x0000000105057824 */ /* 0x000fe200078e0a02 */
[----:B------:R-:W-:Y:S06]  /*15100*/  BRA.DIV UR4, `(.L_x_1416) ;  /* 0x0000003604bc7947 */ /* 0x000fec000b800000 */
[----:B------:R-:W2:Y:S01]  /*15110*/  SHFL.IDX PT, R14, R17, RZ, 0x181f ;  /* 0x00181fff110e7589 */ /* 0x000ea200000e0000 */
[----:B------:R-:W-:Y:S01]  /*15120*/  ULDC UR4, c[0x0][0x2f4] ;  /* 0x0000bd0000047ab9 */ /* 0x000fe20000000800 */
[C---:B-1----:R-:W-:Y:S01]  /*15130*/  IMAD.SHL.U32 R6, R34.reuse, 0x2, RZ ;  /* 0x0000000222067824 */ /* 0x042fe200078e00ff */
[C---:B------:R-:W-:Y:S01]  /*15140*/  ISETP.GE.AND P3, PT, R34.reuse, UR4, PT ;  /* 0x0000000422007c0c */ /* 0x040fe2000bf66270 */
[----:B0-----:R-:W0:Y:S01]  /*15150*/  SHFL.IDX PT, R3, R24, RZ, 0x181f ;  /* 0x00181fff18037589 */ /* 0x001e2200000e0000 */
[----:B------:R-:W-:Y:S01]  /*15160*/  LOP3.LUT R8, R34, 0x40, RZ, 0xfc, !PT ;  /* 0x0000004022087812 */ /* 0x000fe200078efcff */
[----:B------:R-:W-:Y:S01]  /*15170*/  IMAD R4, R7, 0x2, R22 ;  /* 0x0000000207047824 */ /* 0x000fe200078e0216 */
[----:B------:R-:W-:Y:S01]  /*15180*/  ISETP.LT.OR P4, PT, R5, 0x1, P3 ;  /* 0x000000010500780c */ /* 0x000fe20001f81670 */
[----:B------:R-:W-:Y:S01]  /*15190*/  SHFL.IDX PT, R7, R24, 0x1, 0x181f ;  /* 0x00381f0018077f89 */ /* 0x000fe200000e0000 */
[----:B------:R-:W-:Y:S02]  /*151a0*/  ISETP.GE.AND P2, PT, R8, UR4, PT ;  /* 0x0000000408007c0c */ /* 0x000fe4000bf46270 */
[----:B------:R-:W-:-:S02]  /*151b0*/  ISETP.GE.AND P1, PT, R37, UR4, PT ;  /* 0x0000000425007c0c */ /* 0x000fc4000bf26270 */
[----:B--2---:R-:W-:Y:S02]  /*151c0*/  IADD3 R2, P0, R14, R6, RZ ;  /* 0x000000060e027210 */ /* 0x004fe40007f1e0ff */
[----:B------:R-:W1:Y:S03]  /*151d0*/  SHFL.IDX PT, R14, R17, 0x1, 0x181f ;  /* 0x00381f00110e7f89 */ /* 0x000e6600000e0000 */
        /* <DEDUP_REMOVED lines=8> */
[----:B------:R1:W-:Y:S02]  /*15260*/  LDGSTS.E.BYPASS.LTC128B.128 [R4+0x6400], desc[UR36][R2.64+0x180], !P4 ;  /* 0x0640018002047fae */ /* 0x0003e4000e101d64 */
[----:B-1----:R-:W-:Y:S02]  /*15270*/  IADD3 R2, P4, R14, R6, RZ ;  /* 0x000000060e027210 */ /* 0x002fe40007f9e0ff */
[----:B------:R-:W0:Y:S03]  /*15280*/  SHFL.IDX PT, R14, R17, 0x2, 0x181f ;  /* 0x00581f00110e7f89 */ /* 0x000e2600000e0000 */
        /* <DEDUP_REMOVED lines=12> */
[----:B------:R0:W3:Y:S03]  /*15350*/  SHFL.IDX PT, R14, R17, 0x3, 0x181f ;  /* 0x00781f00110e7f89 */ /* 0x0000e600000e0000 */
        /* <DEDUP_REMOVED lines=9> */
.L_x_1511:
[C---:B------:R-:W-:Y:S02]  /*153f0*/  ISETP.LT.OR P3, PT, R5.reuse, 0x31, P3 ;  /* 0x000000310500780c */ /* 0x040fe40001f61670 */
[C---:B------:R-:W-:Y:S02]  /*15400*/  ISETP.LT.OR P2, PT, R5.reuse, 0x31, P2 ;  /* 0x000000310500780c */ /* 0x040fe40001741670 */
[C---:B------:R-:W-:Y:S02]  /*15410*/  ISETP.LT.OR P1, PT, R5.reuse, 0x31, P1 ;  /* 0x000000310500780c */ /* 0x040fe40000f21670 */
[----:B01----:R-:W-:Y:S02]  /*15420*/  IADD3 R2, P4, R14, R6, RZ ;  /* 0x000000060e027210 */ /* 0x003fe40007f9e0ff */
        /* <DEDUP_REMOVED lines=11> */
.L_x_1417:
        /* <DEDUP_REMOVED lines=10> */
.L_x_1418:
[----:B------:R1:W-:Y:S01]  /*15580*/  SYNCS.ARRIVE.TRANS64.A1T0 RZ, [R0+URZ+0x30850], RZ ;  /* 0x030850ff00ff79a7 */ /* 0x0003e2000810003f */
[----:B------:R-:W-:-:S04]  /*15590*/  IADD3 R25, R25, 0x1, RZ ;  /* 0x0000000119197810 */ /* 0x000fc80007ffe0ff */
[----:B------:R-:W-:-:S04]  /*155a0*/  ISETP.NE.AND P0, PT, R25, 0x2, PT ;  /* 0x000000021900780c */ /* 0x000fc80003f05270 */
[----:B0-----:R-:W-:Y:S02]  /*155b0*/  SEL R3, RZ, 0x1, P0 ;  /* 0x00000001ff037807 */ /* 0x001fe40000000000 */
[----:B------:R-:W-:Y:S02]  /*155c0*/  SEL R25, R25, RZ, P0 ;  /* 0x000000ff19197207 */ /* 0x000fe40000000000 */
[----:B-1----:R-:W-:-:S07]  /*155d0*/  LOP3.LUT R28, R28, R3, RZ, 0x3c, !PT ;  /* 0x000000031c1c7212 */ /* 0x002fce00078e3cff */
.L_x_1375:
[----:B------:R-:W-:Y:S05]  /*155e0*/  BSYNC B7 ;  /* 0x0000000000077941 */ /* 0x000fea0003800000 */
.L_x_1373:
        /* <DEDUP_REMOVED lines=8> */
[----:B------:R1:W2:Y:S01]  /*15670*/  LDS.128 R16, [R22+0x308d0] ;  /* 0x0308d00016107984 */ /* 0x0002a20000000c00 */
[----:B------:R-:W-:Y:S06]  /*15680*/  BAR.ARV 0x4, 0x180 ;  /* 0x0106000000007b1d */ /* 0x000fec0000002000 */
[----:B------:R-:W-:Y:S05]  /*15690*/  BRA `(.L_x_1420) ;  /* 0x0000000800cc7947 */ /* 0x000fea0003800000 */
.L_x_1419:
        /* <DEDUP_REMOVED lines=11> */
[----:B------:R-:W-:Y:S01]  /*15750*/  IMAD.MOV.U32 R5, RZ, RZ, RZ ;  /* 0x000000ffff057224 */ /* 0x000fe200078e00ff */
[C---:B------:R-:W-:Y:S02]  /*15760*/  ISETP.GE.U32.AND P2, PT, R8.reuse, 0x2, PT ;  /* 0x000000020800780c */ /* 0x040fe40003f46070 */
[C---:B------:R-:W-:Y:S01]  /*15770*/  ISETP.GE.U32.AND P3, PT, R8.reuse, 0x4, PT ;  /* 0x000000040800780c */ /* 0x040fe20003f66070 */
[----:B------:R-:W-:Y:S01]  /*15780*/  SHFL.IDX PT, R0, R16, RZ, 0x1f ;  /* 0x00001fff10007589 */ /* 0x000fe200000e0000 */
[C---:B------:R-:W-:Y:S02]  /*15790*/  ISETP.GE.U32.AND P4, PT, R8.reuse, 0x8, PT ;  /* 0x000000080800780c */ /* 0x040fe40003f86070 */
[C---:B------:R-:W-:Y:S01]  /*157a0*/  ISETP.GE.U32.AND P5, PT, R8.reuse, 0x10, PT ;  /* 0x000000100800780c */ /* 0x040fe20003fa6070 */
[----:B------:R-:W-:Y:S01]  /*157b0*/  SHFL.IDX PT, R4, R16, 0x1, 0x1f ;  /* 0x00201f0010047f89 */ /* 0x000fe200000e0000 */
[----:B--2---:R-:W-:Y:S01]  /*157c0*/  @!P1 IMAD.MOV.U32 R5, RZ, RZ, R2 ;  /* 0x000000ffff059224 */ /* 0x004fe200078e0002 */
[----:B------:R-:W-:-:S04]  /*157d0*/  ISETP.NE.AND P1, PT, R8, RZ, PT ;  /* 0x000000ff0800720c */ /* 0x000fc80003f25270 */
[----:B------:R-:W1:Y:S02]  /*157e0*/  SHFL.UP PT, R14, R5, 0x1, RZ ;  /* 0x04200000050e7989 */ /* 0x000e6400000e00ff */
[----:B-1----:R-:W-:-:S05]  /*157f0*/  SEL R6, R14, RZ, P1 ;  /* 0x000000ff0e067207 */ /* 0x002fca0000800000 */
[----:B------:R-:W-:-:S05]  /*15800*/  IMAD.IADD R6, R5, 0x1, R6 ;  /* 0x0000000105067824 */ /* 0x000fca00078e0206 */
[----:B------:R-:W1:Y:S02]  /*15810*/  SHFL.UP PT, R14, R6, 0x2, RZ ;  /* 0x04400000060e7989 */ /* 0x000e6400000e00ff */
[----:B-1----:R-:W-:-:S05]  /*15820*/  SEL R7, R14, RZ, P2 ;  /* 0x000000ff0e077207 */ /* 0x002fca0001000000 */
[----:B------:R-:W-:-:S05]  /*15830*/  IMAD.IADD R7, R6, 0x1, R7 ;  /* 0x0000000106077824 */ /* 0x000fca00078e0207 */
[----:B------:R-:W1:Y:S02]  /*15840*/  SHFL.UP PT, R14, R7, 0x4, RZ ;  /* 0x04800000070e7989 */ /* 0x000e6400000e00ff */
        /* <DEDUP_REMOVED lines=8> */
[----:B------:R1:W2:Y:S02]  /*158d0*/  SHFL.IDX PT, R14, R6, 0x1f, 0x1f ;  /* 0x03e01f00060e7f89 */ /* 0x0002a400000e0000 */
.L_x_1521:
[----:B------:R-:W-:Y:S02]  /*158e0*/  ULDC UR4, c[0x0][0xc38] ;  /* 0x00030e0000047ab9 */ /* 0x000fe40000000800 */
[----:B------:R-:W-:-:S04]  /*158f0*/  IMAD.U32 R7, RZ, RZ, UR4 ;  /* 0x00000004ff077e24 */ /* 0x000fc8000f8e00ff */
[----:B--2---:R-:W-:-:S04]  /*15900*/  IMAD R14, R14, R7, RZ ;  /* 0x000000070e0e7224 */ /* 0x004fc800078e02ff */
[----:B------:R-:W-:-:S05]  /*15910*/  IMAD.IADD R9, R4, 0x1, R14 ;  /* 0x0000000104097824 */ /* 0x000fca00078e020e */
[----:B------:R-:W-:-:S13]  /*15920*/  ISETP.GT.AND P6, PT, R9, R0, PT ;  /* 0x000000000900720c */ /* 0x000fda0003fc4270 */
[----:B------:R-:W-:Y:S05]  /*15930*/  @P6 BRA `(.L_x_1422) ;  /* 0x00000000009c6947 */ /* 0x000fea0003800000 */
.L_x_1427:
[----:B------:R-:W2:Y:S01]  /*15940*/  LDC R2, c[0x0][0xc3c] ;  /* 0x00030f00ff027b82 */ /* 0x000ea20000000800 */
[----:B------:R-:W-:-:S05]  /*15950*/  VIADD R19, R19, 0x1f ;  /* 0x0000001f13137836 */ /* 0x000fca0000000000 */
[----:B--2---:R-:W-:-:S13]  /*15960*/  ISETP.GE.AND P6, PT, R19, R2, PT ;  /* 0x000000021300720c */ /* 0x004fda0003fc6270 */
[----:B------:R-:W-:Y:S05]  /*15970*/  @P6 BRA `(.L_x_1423) ;  /* 0x0000000400d06947 */ /* 0x000fea0003800000 */
[----:B------:R-:W2:Y:S01]  /*15980*/  S2R R3, SR_TID.X ;  /* 0x0000000000037919 */ /* 0x000ea20000002100 */
[----:B------:R-:W-:Y:S01]  /*15990*/  BSSY B0, `(.L_x_1424) ;  /* 0x0000009000007945 */ /* 0x000fe20003800000 */
[----:B------:R-:W-:Y:S02]  /*159a0*/  MOV R5, RZ ;  /* 0x000000ff00057202 */ /* 0x000fe40000000f00 */
[----:B--2---:R-:W-:-:S05]  /*159b0*/  LOP3.LUT R3, R3, 0x1f, RZ, 0xc0, !PT ;  /* 0x0000001f03037812 */ /* 0x004fca00078ec0ff */
[----:B------:R-:W-:-:S05]  /*159c0*/  IMAD.IADD R7, R19, 0x1, R3 ;  /* 0x0000000113077824 */ /* 0x000fca00078e0203 */
[----:B------:R-:W-:-:S13]  /*159d0*/  ISETP.GE.OR P6, PT, R7, R2, !P0 ;  /* 0x000000020700720c */ /* 0x000fda00047c6670 */
[----:B------:R-:W-:Y:S05]  /*159e0*/  @P6 BRA `(.L_x_1425) ;  /* 0x00000000000c6947 */ /* 0x000fea0003800000 */
[----:B------:R-:W2:Y:S02]  /*159f0*/  LDC.64 R2, c[0x0][0xc80] ;  /* 0x00032000ff027b82 */ /* 0x000ea40000000a00 */
[----:B--2---:R-:W-:-:S05]  /*15a00*/  IMAD.WIDE R2, R7, 0x4, R2 ;  /* 0x0000000407027825 */ /* 0x004fca00078e0202 */
[----:B------:R2:W5:Y:S02]  /*15a10*/  LDG.E R5, desc[UR36][R2.64] ;  /* 0x0000002402057981 */ /* 0x000564000c1e1900 */
.L_x_1425:
[----:B------:R-:W-:Y:S05]  /*15a20*/  BSYNC B0 ;  /* 0x0000000000007941 */ /* 0x000fea0003800000 */
.L_x_1424:
[----:B------:R-:W-:-:S03]  /*15a30*/  UMOV UR4, 0xffffffff ;  /* 0xffffffff00047882 */ /* 0x000fc60000000000 */
[----:B------:R-:W-:Y:S05]  /*15a40*/  BRA.DIV UR4, `(.L_x_1426) ;  /* 0x0000003a04307947 */ /* 0x000fea000b800000 */
[----:B-----5:R-:W3:Y:S02]  /*15a50*/  SHFL.UP PT, R14, R5, 0x1, RZ ;  /* 0x04200000050e7989 */ /* 0x020ee400000e00ff */
[----:B---3--:R-:W-:-:S05]  /*15a60*/  SEL R14, R14, RZ, P1 ;  /* 0x000000ff0e0e7207 */ /* 0x008fca0000800000 */
[----:B------:R-:W-:-:S05]  /*15a70*/  IMAD.IADD R13, R5, 0x1, R14 ;  /* 0x00000001050d7824 */ /* 0x000fca00078e020e */
[----:B------:R-:W2:Y:S02]  /*15a80*/  SHFL.UP PT, R14, R13, 0x2, RZ ;  /* 0x044000000d0e7989 */ /* 0x000ea400000e00ff */
[----:B--2---:R-:W-:-:S05]  /*15a90*/  SEL R2, R14, RZ, P2 ;  /* 0x000000ff0e027207 */ /* 0x004fca0001000000 */
        /* <DEDUP_REMOVED lines=9> */
[----:B-1----:R-:W-:-:S05]  /*15b30*/  IMAD.IADD R6, R4, 0x1, R7 ;  /* 0x0000000104067824 */ /* 0x002fca00078e0207 */
[----:B------:R1:W2:Y:S02]  /*15b40*/  SHFL.IDX PT, R14, R6, 0x1f, 0x1f ;  /* 0x03e01f00060e7f89 */ /* 0x0002a400000e0000 */
.L_x_1529:
[----:B------:R-:W-:Y:S02]  /*15b50*/  ULDC UR4, c[0x0][0xc38] ;  /* 0x00030e0000047ab9 */ /* 0x000fe40000000800 */
[----:B------:R-:W-:-:S04]  /*15b60*/  IMAD.U32 R7, RZ, RZ, UR4 ;  /* 0x00000004ff077e24 */ /* 0x000fc8000f8e00ff */
[----:B--2---:R-:W-:-:S05]  /*15b70*/  IMAD R14, R14, R7, RZ ;  /* 0x000000070e0e7224 */ /* 0x004fca00078e02ff */
[----:B------:R-:W-:-:S04]  /*15b80*/  IADD3 R9, R14, R9, RZ ;  /* 0x000000090e097210 */ /* 0x000fc80007ffe0ff */
[----:B------:R-:W-:-:S13]  /*15b90*/  ISETP.GT.AND P6, PT, R9, R0, PT ;  /* 0x000000000900720c */ /* 0x000fda0003fc4270 */
[----:B------:R-:W-:Y:S05]  /*15ba0*/  @!P6 BRA `(.L_x_1427) ;  /* 0xfffffffc0064e947 */ /* 0x000fea000383ffff */
.L_x_1422:
[----:B------:R-:W-:Y:S01]  /*15bb0*/  IMAD.IADD R16, R9, 0x1, -R14 ;  /* 0x0000000109107824 */ /* 0x000fe200078e0a0e */
[----:B------:R-:W-:-:S03]  /*15bc0*/  UMOV UR4, 0xffffffff ;  /* 0xffffffff00047882 */ /* 0x000fc60000000000 */
[----:B------:R-:W-:-:S05]  /*15bd0*/  IMAD R3, R6, R7, R16 ;  /* 0x0000000706037224 */ /* 0x000fca00078e0210 */
[----:B------:R-:W-:Y:S01]  /*15be0*/  ISETP.GT.AND P6, PT, R3, R0, PT ;  /* 0x000000000300720c */ /* 0x000fe20003fc4270 */
[----:B------:R-:W-:-:S12]  /*15bf0*/  BRA.DIV UR4, `(.L_x_1428) ;  /* 0x0000003a04807947 */ /* 0x000fd8000b800000 */
[----:B------:R-:W-:-:S04]  /*15c00*/  VOTE.ANY R2, PT, !P6 ;  /* 0x0000000000027806 */ /* 0x000fc800070e0100 */
[----:B------:R-:W2:Y:S02]  /*15c10*/  POPC R4, R2 ;  /* 0x0000000200047309 */ /* 0x000ea40000000000 */
[----:B--2---:R2:W3:Y:S02]  /*15c20*/  SHFL.IDX PT, R5, R5, R4, 0x1f ;  /* 0x00001f0405057589 */ /* 0x0044e400000e0000 */
.L_x_1533:
[----:B------:R-:W-:Y:S01]  /*15c30*/  ISETP.NE.AND P0, PT, R2, RZ, PT ;  /* 0x000000ff0200720c */ /* 0x000fe20003f05270 */
[----:B------:R-:W-:-:S12]  /*15c40*/  IMAD.MOV.U32 R14, RZ, RZ, RZ ;  /* 0x000000ffff0e7224 */ /* 0x000fd800078e00ff */
[----:B------:R-:W-:Y:S05]  /*15c50*/  @!P0 BRA `(.L_x_1429) ;  /* 0x0000000000108947 */ /* 0x000fea0003800000 */
[----:B------:R-:W-:Y:S01]  /*15c60*/  UMOV UR4, 0xffffffff ;  /* 0xffffffff00047882 */ /* 0x000fe20000000000 */
[----:B------:R-:W-:Y:S02]  /*15c70*/  VIADD R12, R4, 0xffffffff ;  /* 0xffffffff040c7836 */ /* 0x000fe40000000000 */
[----:B------:R-:W-:Y:S05]  /*15c80*/  BRA.DIV UR4, `(.L_x_1430) ;  /* 0x0000003a04a47947 */ /* 0x000fea000b800000 */
[----:B------:R4:W0:Y:S02]  /*15c90*/  SHFL.IDX PT, R14, R6, R12, 0x1f ;  /* 0x00001f0c060e7589 */ /* 0x00082400000e0000 */
.L_x_1429:
[----:B------:R-:W5:Y:S01]  /*15ca0*/  LDC.64 R2, c[0x0][0xc90] ;  /* 0x00032400ff027b82 */ /* 0x000f620000000a00 */
[----:B------:R-:W-:-:S04]  /*15cb0*/  IMAD.IADD R19, R4, 0x1, R19 ;  /* 0x0000000104137824 */ /* 0x000fc800078e0213 */
[----:B-----5:R-:W-:-:S05]  /*15cc0*/  IMAD.WIDE R2, R19, 0x4, R2 ;  /* 0x0000000413027825 */ /* 0x020fca00078e0202 */
[----:B-1--4-:R1:W2:Y:S01]  /*15cd0*/  LDG.E R6, desc[UR36][R2.64] ;  /* 0x0000002402067981 */ /* 0x0122a2000c1e1900 */
[----:B0-----:R-:W-:Y:S01]  /*15ce0*/  IMAD R16, R14, R7, R16 ;  /* 0x000000070e107224 */ /* 0x001fe200078e0210 */
[----:B-1----:R-:W-:Y:S01]  /*15cf0*/  MOV R2, RZ ;  /* 0x000000ff00027202 */ /* 0x002fe20000000f00 */
[----:B--23--:R-:W-:-:S05]  /*15d00*/  IMAD R4, R5, R6, RZ ;  /* 0x0000000605047224 */ /* 0x00cfca00078e02ff */
[----:B------:R-:W-:-:S04]  /*15d10*/  IABS R8, R4 ;  /* 0x0000000400087213 */ /* 0x000fc80000000000 */
[----:B------:R-:W0:Y:S08]  /*15d20*/  I2F.RP R10, R8 ;  /* 0x00000008000a7306 */ /* 0x000e300000209400 */
[----:B0-----:R-:W0:Y:S02]  /*15d30*/  MUFU.RCP R10, R10 ;  /* 0x0000000a000a7308 */ /* 0x001e240000001000 */
[----:B0-----:R-:W-:-:S06]  /*15d40*/  VIADD R11, R10, 0xffffffe ;  /* 0x0ffffffe0a0b7836 */ /* 0x001fcc0000000000 */
[----:B------:R-:W0:Y:S02]  /*15d50*/  F2I.FTZ.U32.TRUNC.NTZ R3, R11 ;  /* 0x0000000b00037305 */ /* 0x000e24000021f000 */
[----:B0-----:R-:W-:-:S04]  /*15d60*/  IMAD.MOV R9, RZ, RZ, -R3 ;  /* 0x000000ffff097224 */ /* 0x001fc800078e0a03 */
[----:B------:R-:W-:-:S04]  /*15d70*/  IMAD R9, R9, R8, RZ ;  /* 0x0000000809097224 */ /* 0x000fc800078e02ff */
[----:B------:R-:W-:-:S04]  /*15d80*/  IMAD.HI.U32 R2, R3, R9, R2 ;  /* 0x0000000903027227 */ /* 0x000fc800078e0002 */
[----:B------:R-:W-:Y:S01]  /*15d90*/  IMAD.IADD R9, R0, 0x1, -R16 ;  /* 0x0000000100097824 */ /* 0x000fe200078e0a10 */
[----:B------:R-:W-:-:S04]  /*15da0*/  IABS R0, R4 ;  /* 0x0000000400007213 */ /* 0x000fc80000000000 */
[----:B------:R-:W-:Y:S01]  /*15db0*/  IABS R3, R9 ;  /* 0x0000000900037213 */ /* 0x000fe20000000000 */
[----:B------:R-:W-:-:S04]  /*15dc0*/  IMAD.MOV R0, RZ, RZ, -R0 ;  /* 0x000000ffff007224 */ /* 0x000fc800078e0a00 */
        /* <DEDUP_REMOVED lines=12> */
[----:B------:R-:W-:Y:S02]  /*15e90*/  IMAD R0, R6, R2, RZ ;  /* 0x0000000206007224 */ /* 0x000fe400078e02ff */
[----:B------:R-:W-:-:S03]  /*15ea0*/  IMAD.MOV R2, RZ, RZ, -R2 ;  /* 0x000000ffff027224 */ /* 0x000fc600078e0a02 */
[----:B------:R-:W-:Y:S01]  /*15eb0*/  IADD3 R3, -R0, RZ, RZ ;  /* 0x000000ff00037210 */ /* 0x000fe20007ffe1ff */
[----:B------:R-:W-:-:S03]  /*15ec0*/  IMAD R9, R4, R2, R9 ;  /* 0x0000000204097224 */ /* 0x000fc600078e0209 */
[----:B------:R-:W-:-:S04]  /*15ed0*/  VIADDMNMX R6, R3, R7, R6, PT ;  /* 0x0000000703067246 */ /* 0x000fc80003800106 */
[-C--:B------:R-:W-:Y:S02]  /*15ee0*/  IABS R7, R6.reuse ;  /* 0x0000000600077213 */ /* 0x080fe40000000000 */
[----:B------:R-:W-:Y:S02]  /*15ef0*/  IABS R4, R6 ;  /* 0x0000000600047213 */ /* 0x000fe40000000000 */
[----:B------:R-:W0:Y:S03]  /*15f00*/  I2F.RP R8, R7 ;  /* 0x0000000700087306 */ /* 0x000e260000209400 */
[----:B------:R-:W-:-:S05]  /*15f10*/  IMAD.MOV R4, RZ, RZ, -R4 ;  /* 0x000000ffff047224 */ /* 0x000fca00078e0a04 */
[----:B0-----:R-:W0:Y:S02]  /*15f20*/  MUFU.RCP R8, R8 ;  /* 0x0000000800087308 */ /* 0x001e240000001000 */
[----:B0-----:R-:W-:-:S06]  /*15f30*/  VIADD R3, R8, 0xffffffe ;  /* 0x0ffffffe08037836 */ /* 0x001fcc0000000000 */
[----:B------:R-:W0:Y:S02]  /*15f40*/  F2I.FTZ.U32.TRUNC.NTZ R3, R3 ;  /* 0x0000000300037305 */ /* 0x000e24000021f000 */
[----:B0-----:R-:W-:-:S04]  /*15f50*/  IMAD.MOV R2, RZ, RZ, -R3 ;  /* 0x000000ffff027224 */ /* 0x001fc800078e0a03 */
[----:B------:R-:W-:Y:S02]  /*15f60*/  IMAD R11, R2, R7, RZ ;  /* 0x00000007020b7224 */ /* 0x000fe400078e02ff */
[----:B------:R-:W-:-:S04]  /*15f70*/  IMAD.MOV.U32 R2, RZ, RZ, RZ ;  /* 0x000000ffff027224 */ /* 0x000fc800078e00ff */
[----:B------:R-:W-:Y:S01]  /*15f80*/  IMAD.HI.U32 R2, R3, R11, R2 ;  /* 0x0000000b03027227 */ /* 0x000fe200078e0002 */
[----:B------:R-:W-:Y:S02]  /*15f90*/  IABS R11, R9 ;  /* 0x00000009000b7213 */ /* 0x000fe40000000000 */
[C---:B------:R-:W-:Y:S01]  /*15fa0*/  LOP3.LUT R3, R9.reuse, R6, RZ, 0x3c, !PT ;  /* 0x0000000609037212 */ /* 0x040fe200078e3cff */
[----:B------:R-:W-:Y:S02]  /*15fb0*/  IMAD.IADD R9, R9, 0x1, R0 ;  /* 0x0000000109097824 */ /* 0x000fe400078e0200 */
[----:B------:R-:W-:Y:S01]  /*15fc0*/  IMAD.HI.U32 R2, R2, R11, RZ ;  /* 0x0000000b02027227 */ /* 0x000fe200078e00ff */
[----:B------:R-:W-:-:S03]  /*15fd0*/  ISETP.GE.AND P2, PT, R3, RZ, PT ;  /* 0x000000ff0300720c */ /* 0x000fc60003f46270 */
[----:B------:R-:W-:-:S05]  /*15fe0*/  IMAD R4, R2, R4, R11 ;  /* 0x0000000402047224 */ /* 0x000fca00078e020b */
[----:B------:R-:W-:-:S13]  /*15ff0*/  ISETP.GT.U32.AND P1, PT, R7, R4, PT ;  /* 0x000000040700720c */ /* 0x000fda0003f24070 */
[----:B------:R-:W-:Y:S01]  /*16000*/  @!P1 IMAD.IADD R4, R4, 0x1, -R7 ;  /* 0x0000000104049824 */ /* 0x000fe200078e0a07 */
[----:B------:R-:W-:Y:S02]  /*16010*/  @!P1 IADD3 R2, R2, 0x1, RZ ;  /* 0x0000000102029810 */ /* 0x000fe40007ffe0ff */
[----:B------:R-:W-:Y:S02]  /*16020*/  ISETP.NE.AND P1, PT, R6, RZ, PT ;  /* 0x000000ff0600720c */ /* 0x000fe40003f25270 */
[----:B------:R-:W-:-:S13]  /*16030*/  ISETP.GE.U32.AND P0, PT, R4, R7, PT ;  /* 0x000000070400720c */ /* 0x000fda0003f06070 */
[----:B------:R-:W-:-:S04]  /*16040*/  @P0 VIADD R2, R2, 0x1 ;  /* 0x0000000102020836 */ /* 0x000fc80000000000 */
[----:B------:R-:W-:Y:S01]  /*16050*/  @!P2 IMAD.MOV R2, RZ, RZ, -R2 ;  /* 0x000000ffff02a224 */ /* 0x000fe200078e0a02 */
[----:B------:R-:W-:Y:S01]  /*16060*/  @!P1 LOP3.LUT R2, RZ, R6, RZ, 0x33, !PT ;  /* 0x00000006ff029212 */ /* 0x000fe200078e33ff */
[----:B------:R-:W-:-:S04]  /*16070*/  IMAD.MOV R6, RZ, RZ, -R6 ;  /* 0x000000ffff067224 */ /* 0x000fc800078e0a06 */
[----:B------:R-:W-:Y:S01]  /*16080*/  IMAD R18, R2, R6, R9 ;  /* 0x0000000602127224 */ /* 0x000fe200078e0209 */
[----:B------:R-:W-:-:S05]  /*16090*/  LOP3.LUT R2, RZ, R2, RZ, 0x33, !PT ;  /* 0x00000002ff027212 */ /* 0x000fca00078e33ff */
[----:B------:R-:W-:Y:S01]  /*160a0*/  IMAD.IADD R17, R5, 0x1, R2 ;  /* 0x0000000105117824 */ /* 0x000fe200078e0202 */
[----:B------:R-:W-:Y:S06]  /*160b0*/  BRA `(.L_x_1431) ;  /* 0x00000000001c7947 */ /* 0x000fec0003800000 */
.L_x_1423:
[----:B------:R-:W-:Y:S01]  /*160c0*/  UMOV UR4, URZ ;  /* 0x0000003f00047c82 */ /* 0x000fe20008000000 */
[----:B------:R-:W-:Y:S01]  /*160d0*/  UMOV UR5, URZ ;  /* 0x0000003f00057c82 */ /* 0x000fe20008000000 */
[----:B------:R-:W-:Y:S01]  /*160e0*/  ULDC UR6, c[0x0][0xc3c] ;  /* 0x00030f0000067ab9 */ /* 0x000fe20000000800 */
[----:B------:R-:W-:Y:S01]  /*160f0*/  IMAD.MOV.U32 R16, RZ, RZ, R0 ;  /* 0x000000ffff107224 */ /* 0x000fe200078e0000 */
[----:B------:R-:W-:Y:S01]  /*16100*/  MOV R17, UR4 ;  /* 0x0000000400117c02 */ /* 0x000fe20008000f00 */
[----:B------:R-:W-:Y:S02]  /*16110*/  IMAD.U32 R18, RZ, RZ, UR5 ;  /* 0x00000005ff127e24 */ /* 0x000fe4000f8e00ff */
[----:B------:R-:W-:-:S07]  /*16120*/  IMAD.U32 R19, RZ, RZ, UR6 ;  /* 0x00000006ff137e24 */ /* 0x000fce000f8e00ff */
.L_x_1431:
[----:B------:R-:W2:Y:S01]  /*16130*/  S2R R0, SR_TID.X ;  /* 0x0000000000007919 */ /* 0x000ea20000002100 */
[----:B------:R-:W-:Y:S05]  /*16140*/  WARPSYNC.ALL ;  /* 0x0000000000007948 */ /* 0x000fea0003800000 */
[----:B------:R-:W-:Y:S01]  /*16150*/  BAR.SYNC.DEFER_BLOCKING 0x4, 0x180 ;  /* 0x0106000000007b1d */ /* 0x000fe20000010000 */
[----:B--2---:R-:W-:-:S04]  /*16160*/  LOP3.LUT R0, R0, 0x1f, RZ, 0xc0, !PT ;  /* 0x0000001f00007812 */ /* 0x004fc800078ec0ff */
[----:B------:R-:W-:-:S13]  /*16170*/  ISETP.NE.AND P0, PT, R0, RZ, PT ;  /* 0x000000ff0000720c */ /* 0x000fda0003f05270 */
[----:B------:R-:W2:Y:S01]  /*16180*/  @!P0 S2R R3, SR_CgaCtaId ;  /* 0x0000000000038919 */ /* 0x000ea20000008800 */
[----:B------:R-:W-:-:S04]  /*16190*/  @!P0 MOV R0, 0x400 ;  /* 0x0000040000008802 */ /* 0x000fc80000000f00 */
[----:B--2---:R-:W-:-:S05]  /*161a0*/  @!P0 LEA R22, R3, R0, 0x18 ;  /* 0x0000000003168211 */ /* 0x004fca00078ec0ff */
[----:B------:R3:W-:Y:S01]  /*161b0*/  @!P0 STS.128 [R22+0x308d0], R16 ;  /* 0x0308d01016008388 */ /* 0x0007e20000000c00 */
[----:B------:R-:W-:Y:S06]  /*161c0*/  BAR.ARV 0x5, 0x180 ;  /* 0x0146000000007b1d */ /* 0x000fec0000002000 */
.L_x_1420:
[----:B------:R-:W-:Y:S02]  /*161d0*/  ULDC UR4, c[0x0][0xc3c] ;  /* 0x00030f0000047ab9 */ /* 0x000fe40000000800 */
[----:B--2---:R-:W-:-:S13]  /*161e0*/  ISETP.GE.AND P0, PT, R19, UR4, PT ;  /* 0x0000000413007c0c */ /* 0x004fda000bf06270 */
[----:B------:R-:W-:Y:S05]  /*161f0*/  @!P0 BRA `(.L_x_1432) ;  /* 0xffffffb400a08947 */ /* 0x000fea000383ffff */
[----:B------:R-:W-:Y:S05]  /*16200*/  BSYNC B8 ;  /* 0x0000000000087941 */ /* 0x000fea0003800000 */
.L_x_1361:
[----:B------:R-:W2:Y:S01]  /*16210*/  LDL.LU R0, [R1+0x1c] ;  /* 0x00001c0001007983 */ /* 0x000ea20000300800 */
[----:B------:R-:W-:Y:S01]  /*16220*/  BSSY B0, `(.L_x_1433) ;  /* 0x000000b000007945 */ /* 0x000fe20003800000 */
[----:B------:R-:W4:Y:S01]  /*16230*/  S2R R5, SR_CgaCtaId ;  /* 0x0000000000057919 */ /* 0x000f220000008800 */
[----:B--2---:R-:W-:-:S05]  /*16240*/  VIADD R0, R0, 0x1 ;  /* 0x0000000100007836 */ /* 0x004fca0000000000 */
[----:B-1----:R-:W-:-:S04]  /*16250*/  LEA.HI R2, R0, R0, RZ, 0x1 ;  /* 0x0000000000027211 */ /* 0x002fc800078f08ff */
[----:B------:R-:W-:Y:S02]  /*16260*/  LOP3.LUT R3, R2, 0xfffffffe, RZ, 0xc0, !PT ;  /* 0xfffffffe02037812 */ /* 0x000fe400078ec0ff */
[----:B------:R-:W-:-:S03]  /*16270*/  MOV R2, 0x400 ;  /* 0x0000040000027802 */ /* 0x000fc60000000f00 */
[----:B------:R-:W-:Y:S01]  /*16280*/  IMAD.IADD R0, R0, 0x1, -R3 ;  /* 0x0000000100007824 */ /* 0x000fe200078e0a03 */
[----:B----4-:R-:W-:-:S04]  /*16290*/  LEA R4, R5, R2, 0x18 ;  /* 0x0000000205047211 */ /* 0x010fc800078ec0ff */
[----:B------:R-:W-:-:S04]  /*162a0*/  SHF.L.U32 R0, R0, 0x1f, RZ ;  /* 0x0000001f00007819 */ /* 0x000fc800000006ff */
[----:B------:R-:W1:Y:S02]  /*162b0*/  SYNCS.PHASECHK.TRANS64.TRYWAIT P0, [R4+URZ+0x30820], R0 ;  /* 0x03082000040075a7 */ /* 0x000e64000800017f */
[----:B-1----:R-:W-:Y:S05]  /*162c0*/  @!P0 BRA `(.L_x_1434) ;  /* 0x0000003400388947 */ /* 0x002fea0003800000 */
.L_x_1536:
[----:B------:R-:W-:Y:S05]  /*162d0*/  BSYNC B0 ;  /* 0x0000000000007941 */ /* 0x000fea0003800000 */
.L_x_1433:
[----:B------:R-:W-:-:S03]  /*162e0*/  UMOV UR4, 0xffffffff ;  /* 0xffffffff00047882 */ /* 0x000fc60000000000 */
[----:B------:R-:W-:Y:S05]  /*162f0*/  BRA.DIV UR4, `(.L_x_1435) ;  /* 0x0000003604407947 */ /* 0x000fea000b800000 */
[----:B-1----:R-:W1:Y:S02]  /*16300*/  S2R R0, SR_TID.X ;  /* 0x0000000000007919 */ /* 0x002e640000002100 */
[----:B-1----:R-:W-:-:S04]  /*16310*/  SHF.R.U32.HI R0, RZ, 0x5, R0 ;  /* 0x00000005ff007819 */ /* 0x002fc80000011600 */
[----:B------:R-:W-:-:S05]  /*16320*/  LOP3.LUT R0, R0, 0x3, RZ, 0xc0, !PT ;  /* 0x0000000300007812 */ /* 0x000fca00078ec0ff */
[----:B------:R1:W2:Y:S02]  /*16330*/  SHFL.IDX PT, R14, R0, RZ, 0x1f ;  /* 0x00001fff000e7589 */ /* 0x0002a400000e0000 */
.L_x_1539:
[----:B--2---:R-:W-:Y:S01]  /*16340*/  ISETP.NE.AND P0, PT, R14, RZ, PT ;  /* 0x000000ff0e00720c */ /* 0x004fe20003f05270 */
[----:B------:R-:W-:-:S12]  /*16350*/  BSSY B0, `(.L_x_1436) ;  /* 0x0000026000007945 */ /* 0x000fd80003800000 */
[----:B------:R-:W-:Y:S05]  /*16360*/  @P0 BRA `(.L_x_1437) ;  /* 0x0000000000900947 */ /* 0x000fea0003800000 */
[----:B------:R-:W-:-:S03]  /*16370*/  UMOV UR4, 0xffffffff ;  /* 0xffffffff00047882 */ /* 0x000fc60000000000 */
[----:B------:R-:W-:Y:S05]  /*16380*/  BRA.DIV UR4, `(.L_x_1438) ;  /* 0x0000003604507947 */ /* 0x000fea000b800000 */
[----:B------:R-:W-:-:S13]  /*16390*/  ELECT P6, URZ, PT ;  /* 0x00000000003f782f */ /* 0x000fda00038c0000 */
.L_x_1542:
        /* <DEDUP_REMOVED lines=8> */
.L_x_1439:
[C---:B------:R-:W-:Y:S01]  /*16420*/  IMAD R5, R25.reuse, 0x8, R4 ;  /* 0x0000000819057824 */ /* 0x040fe200078e0204 */
[----:B------:R-:W-:Y:S02]  /*16430*/  SHF.L.U32 R0, R28, 0x1f, RZ ;  /* 0x0000001f1c007819 */ /* 0x000fe400000006ff */
[----:B------:R-:W-:Y:S02]  /*16440*/  IADD3 R25, R25, 0x1, RZ ;  /* 0x0000000119197810 */ /* 0x000fe40007ffe0ff */
[----:B------:R-:W1:Y:S02]  /*16450*/  SYNCS.PHASECHK.TRANS64.TRYWAIT P1, [R5+URZ+0x30840], R0 ;  /* 0x03084000050075a7 */ /* 0x000e64000802017f */
[----:B------:R-:W-:-:S04]  /*16460*/  ISETP.NE.AND P2, PT, R25, 0x2, PT ;  /* 0x000000021900780c */ /* 0x000fc80003f45270 */
[----:B------:R-:W-:Y:S01]  /*16470*/  SEL R3, RZ, 0x1, P2 ;  /* 0x00000001ff037807 */ /* 0x000fe20001000000 */
[----:B-1----:R-:W-:Y:S08]  /*16480*/  @!P1 BRA `(.L_x_1440) ;  /* 0x0000003400309947 */ /* 0x002ff00003800000 */
.L_x_1543:
[----:B------:R-:W-:Y:S02]  /*16490*/  SEL R25, R25, RZ, P2 ;  /* 0x000000ff19197207 */ /* 0x000fe40001000000 */
[----:B------:R-:W-:Y:S01]  /*164a0*/  LOP3.LUT R2, R28, R3, RZ, 0x3c, !PT ;  /* 0x000000031c027212 */ /* 0x000fe200078e3cff */
[----:B------:R-:W-:Y:S06]  /*164b0*/  @!P0 BRA `(.L_x_1441) ;  /* 0x0000000000048947 */ /* 0x000fec0003800000 */
[----:B------:R-:W-:Y:S01]  /*164c0*/  BPT.TRAP 0x1 ;  /* 0x000000040000795c */ /* 0x000fe20000300000 */
.L_x_1441:
[----:B------:R-:W-:Y:S01]  /*164d0*/  IMAD R25, R25, 0x8, R4 ;  /* 0x0000000819197824 */ /* 0x000fe200078e0204 */
[----:B------:R-:W-:-:S04]  /*164e0*/  SHF.L.U32 R2, R2, 0x1f, RZ ;  /* 0x0000001f02027819 */ /* 0x000fc800000006ff */
[----:B------:R-:W2:Y:S02]  /*164f0*/  SYNCS.PHASECHK.TRANS64.TRYWAIT P1, [R25+URZ+0x30840], R2 ;  /* 0x03084002190075a7 */ /* 0x000ea4000802017f */
[----:B--2---:R-:W-:Y:S05]  /*16500*/  @!P1 BRA `(.L_x_1442) ;  /* 0x0000003400249947 */ /* 0x004fea0003800000 */
.L_x_1544:
[----:B------:R-:W-:Y:S05]  /*16510*/  @!P0 BRA `(.L_x_1443) ;  /* 0x0000000000048947 */ /* 0x000fea0003800000 */
[----:B------:R-:W-:Y:S01]  /*16520*/  BPT.TRAP 0x1 ;  /* 0x000000040000795c */ /* 0x000fe20000300000 */
.L_x_1443:
[----:B------:R-:W4:Y:S02]  /*16530*/  SYNCS.PHASECHK.TRANS64.TRYWAIT P1, [R5+URZ+0x30860], R0 ;  /* 0x03086000050075a7 */ /* 0x000f24000802017f */
[----:B----4-:R-:W-:Y:S05]  /*16540*/  @!P1 BRA `(.L_x_1444) ;  /* 0x0000003400289947 */ /* 0x010fea0003800000 */
.L_x_1545:
[----:B------:R-:W-:Y:S05]  /*16550*/  @!P0 BRA `(.L_x_1445) ;  /* 0x0000000000048947 */ /* 0x000fea0003800000 */
[----:B------:R-:W-:Y:S01]  /*16560*/  BPT.TRAP 0x1 ;  /* 0x000000040000795c */ /* 0x000fe20000300000 */
.L_x_1445:
[----:B------:R0:W0:Y:S02]  /*16570*/  SYNCS.PHASECHK.TRANS64.TRYWAIT P0, [R25+URZ+0x30860], R2 ;  /* 0x03086002190075a7 */ /* 0x000024000800017f */
[----:B0-----:R-:W-:Y:S05]  /*16580*/  @!P0 NANOSLEEP.SYNCS 0x989680 ;  /* 0x009896800000895d */ /* 0x001fea0003900000 */
[----:B------:R-:W0:Y:S02]  /*16590*/  @!P0 SYNCS.PHASECHK.TRANS64 P0, [R25+URZ+0x30860], R2 ;  /* 0x03086002190085a7 */ /* 0x000e24000800007f */
[----:B0-----:R-:W-:Y:S05]  /*165a0*/  @!P0 BRA `(.L_x_1445) ;  /* 0xfffffffc00f08947 */ /* 0x001fea000383ffff */
.L_x_1437:
[----:B------:R-:W-:Y:S05]  /*165b0*/  BSYNC B0 ;  /* 0x0000000000007941 */ /* 0x000fea0003800000 */
.L_x_1436:
[----:B------:R-:W-:Y:S05]  /*165c0*/  EXIT ;  /* 0x000000000000794d */ /* 0x000fea0003800000 */
.L_x_1255:
[----:B0-----:R-:W-:-:S04]  /*165d0*/  IMAD.U32 R3, RZ, RZ, UR40 ;  /* 0x00000028ff037e24 */ /* 0x001fc8000f8e00ff */
[----:B------:R0:W1:Y:S03]  /*165e0*/  SYNCS.PHASECHK.TRANS64.TRYWAIT P1, [R3+URZ+0x30800], R0 ;  /* 0x03080000030075a7 */ /* 0x000066000802017f */
[----:B-1----:R-:W-:Y:S05]  /*165f0*/  @!P1 NANOSLEEP.SYNCS 0x989680 ;  /* 0x009896800000995d */ /* 0x002fea0003900000 */
[----:B------:R-:W1:Y:S02]  /*16600*/  @!P1 SYNCS.PHASECHK.TRANS64 P1, [R3+URZ+0x30800], R0 ;  /* 0x03080000030095a7 */ /* 0x000e64000802007f */
[----:B-1----:R-:W-:Y:S05]  /*16610*/  @!P1 BRA `(.L_x_1255) ;  /* 0xfffffffc00ec9947 */ /* 0x002fea000383ffff */
[----:B------:R-:W-:Y:S05]  /*16620*/  BRA `(.L_x_1446) ;  /* 0xfffffeb400f87947 */ /* 0x000fea000383ffff */
.L_x_1259:
[----:B-1----:R1:W2:Y:S02]  /*16630*/  SYNCS.PHASECHK.TRANS64.TRYWAIT P1, [R3+URZ+0x30830], R0 ;  /* 0x03083000030075a7 */ /* 0x0022a4000802017f */
[----:B--2---:R-:W-:Y:S05]  /*16640*/  @!P1 NANOSLEEP.SYNCS 0x989680 ;  /* 0x009896800000995d */ /* 0x004fea0003900000 */
[----:B------:R-:W2:Y:S02]  /*16650*/  @!P1 SYNCS.PHASECHK.TRANS64 P1, [R3+URZ+0x30830], R0 ;  /* 0x03083000030095a7 */ /* 0x000ea4000802007f */
[----:B--2---:R-:W-:Y:S05]  /*16660*/  @!P1 BRA `(.L_x_1259) ;  /* 0xfffffffc00f09947 */ /* 0x004fea000383ffff */
[----:B------:R-:W-:Y:S05]  /*16670*/  BRA `(.L_x_1258) ;  /* 0xfffffeb800147947 */ /* 0x000fea000383ffff */
.L_x_1276:
[----:B-1----:R-:W-:-:S04]  /*16680*/  IMAD.U32 R4, RZ, RZ, UR7 ;  /* 0x00000007ff047e24 */ /* 0x002fc8000f8e00ff */
[----:B------:R1:W2:Y:S03]  /*16690*/  SYNCS.PHASECHK.TRANS64.TRYWAIT P1, [R4+URZ+0x30830], R3 ;  /* 0x03083003040075a7 */ /* 0x0002a6000802017f */
[----:B--2---:R-:W-:Y:S05]  /*166a0*/  @!P1 NANOSLEEP.SYNCS 0x989680 ;  /* 0x009896800000995d */ /* 0x004fea0003900000 */
[----:B------:R-:W2:Y:S02]  /*166b0*/  @!P1 SYNCS.PHASECHK.TRANS64 P1, [R4+URZ+0x30830], R3 ;  /* 0x03083003040095a7 */ /* 0x000ea4000802007f */
[----:B--2---:R-:W-:Y:S05]  /*166c0*/  @!P1 BRA `(.L_x_1276) ;  /* 0xfffffffc00ec9947 */ /* 0x004fea000383ffff */
[----:B------:R-:W-:Y:S05]  /*166d0*/  BRA `(.L_x_1275) ;  /* 0xfffffee400407947 */ /* 0x000fea000383ffff */
.L_x_1280:
[----:B01----:R-:W-:-:S04]  /*166e0*/  IMAD.U32 R3, RZ, RZ, UR14 ;  /* 0x0000000eff037e24 */ /* 0x003fc8000f8e00ff */
[----:B------:R0:W1:Y:S03]  /*166f0*/  SYNCS.PHASECHK.TRANS64.TRYWAIT P1, [R3+URZ+0x30850], R0 ;  /* 0x03085000030075a7 */ /* 0x000066000802017f */
[----:B-1----:R-:W-:Y:S05]  /*16700*/  @!P1 NANOSLEEP.SYNCS 0x989680 ;  /* 0x009896800000995d */ /* 0x002fea0003900000 */
[----:B------:R-:W1:Y:S02]  /*16710*/  @!P1 SYNCS.PHASECHK.TRANS64 P1, [R3+URZ+0x30850], R0 ;  /* 0x03085000030095a7 */ /* 0x000e64000802007f */
[----:B-1----:R-:W-:Y:S05]  /*16720*/  @!P1 BRA `(.L_x_1280) ;  /* 0xfffffffc00ec9947 */ /* 0x002fea000383ffff */
[----:B------:R-:W-:Y:S05]  /*16730*/  BRA `(.L_x_1279) ;  /* 0xfffffef000e47947 */ /* 0x000fea000383ffff */
.L_x_1299:
[----:B-1----:R-:W-:-:S04]  /*16740*/  IMAD.U32 R4, RZ, RZ, UR7 ;  /* 0x00000007ff047e24 */ /* 0x002fc8000f8e00ff */
[----:B------:R1:W2:Y:S03]  /*16750*/  SYNCS.PHASECHK.TRANS64.TRYWAIT P1, [R4+URZ+0x30830], R3 ;  /* 0x03083003040075a7 */ /* 0x0002a6000802017f */
[----:B--2---:R-:W-:Y:S05]  /*16760*/  @!P1 NANOSLEEP.SYNCS 0x989680 ;  /* 0x009896800000995d */ /* 0x004fea0003900000 */
[----:B------:R-:W2:Y:S02]  /*16770*/  @!P1 SYNCS.PHASECHK.TRANS64 P1, [R4+URZ+0x30830], R3 ;  /* 0x03083003040095a7 */ /* 0x000ea4000802007f */
[----:B--2---:R-:W-:Y:S05]  /*16780*/  @!P1 BRA `(.L_x_1299) ;  /* 0xfffffffc00ec9947 */ /* 0x004fea000383ffff */
[----:B------:R-:W-:Y:S05]  /*16790*/  BRA `(.L_x_1298) ;  /* 0xffffff1000dc7947 */ /* 0x000fea000383ffff */
.L_x_1303:
[----:B01----:R-:W-:-:S04]  /*167a0*/  IMAD.U32 R3, RZ, RZ, UR14 ;  /* 0x0000000eff037e24 */ /* 0x003fc8000f8e00ff */
[----:B------:R0:W1:Y:S03]  /*167b0*/  SYNCS.PHASECHK.TRANS64.TRYWAIT P1, [R3+URZ+0x30850], R0 ;  /* 0x03085000030075a7 */ /* 0x000066000802017f */
[----:B-1----:R-:W-:Y:S05]  /*167c0*/  @!P1 NANOSLEEP.SYNCS 0x989680 ;  /* 0x009896800000995d */ /* 0x002fea0003900000 */
[----:B------:R-:W1:Y:S02]  /*167d0*/  @!P1 SYNCS.PHASECHK.TRANS64 P1, [R3+URZ+0x30850], R0 ;  /* 0x03085000030095a7 */ /* 0x000e64000802007f */
[----:B-1----:R-:W-:Y:S05]  /*167e0*/  @!P1 BRA `(.L_x_1303) ;  /* 0xfffffffc00ec9947 */ /* 0x002fea000383ffff */
[----:B------:R-:W-:Y:S05]  /*167f0*/  BRA `(.L_x_1302) ;  /* 0xffffff2000807947 */ /* 0x000fea000383ffff */
.L_x_1311:
[----:B-1----:R-:W-:-:S04]  /*16800*/  MOV R4, UR6 ;  /* 0x0000000600047c02 */ /* 0x002fc80008000f00 */
[----:B------:R1:W2:Y:S03]  /*16810*/  SYNCS.PHASECHK.TRANS64.TRYWAIT P1, [R4+URZ+0x30830], R3 ;  /* 0x03083003040075a7 */ /* 0x0002a6000802017f */
[----:B--2---:R-:W-:Y:S05]  /*16820*/  @!P1 NANOSLEEP.SYNCS 0x989680 ;  /* 0x009896800000995d */ /* 0x004fea0003900000 */
[----:B------:R-:W2:Y:S02]  /*16830*/  @!P1 SYNCS.PHASECHK.TRANS64 P1, [R4+URZ+0x30830], R3 ;  /* 0x03083003040095a7 */ /* 0x000ea4000802007f */
[----:B--2---:R-:W-:Y:S05]  /*16840*/  @!P1 BRA `(.L_x_1311) ;  /* 0xfffffffc00ec9947 */ /* 0x004fea000383ffff */
[----:B------:R-:W-:Y:S05]  /*16850*/  BRA `(.L_x_1310) ;  /* 0xffffff3400147947 */ /* 0x000fea000383ffff */
.L_x_1315:
[----:B01----:R-:W-:-:S04]  /*16860*/  IMAD.U32 R3, RZ, RZ, UR10 ;  /* 0x0000000aff037e24 */ /* 0x003fc8000f8e00ff */
[----:B------:R0:W1:Y:S03]  /*16870*/  SYNCS.PHASECHK.TRANS64.TRYWAIT P1, [R3+URZ+0x30850], R0 ;  /* 0x03085000030075a7 */ /* 0x000066000802017f */
[----:B-1----:R-:W-:Y:S05]  /*16880*/  @!P1 NANOSLEEP.SYNCS 0x989680 ;  /* 0x009896800000995d */ /* 0x002fea0003900000 */
[----:B------:R-:W1:Y:S02]  /*16890*/  @!P1 SYNCS.PHASECHK.TRANS64 P1, [R3+URZ+0x30850], R0 ;  /* 0x03085000030095a7 */ /* 0x000e64000802007f */
[----:B-1----:R-:W-:Y:S05]  /*168a0*/  @!P1 BRA `(.L_x_1315) ;  /* 0xfffffffc00ec9947 */ /* 0x002fea000383ffff */
[----:B------:R-:W-:Y:S05]  /*168b0*/  BRA `(.L_x_1314) ;  /* 0xffffff4000b87947 */ /* 0x000fea000383ffff */
.L_x_1330:
[----:B-1----:R-:W-:-:S04]  /*168c0*/  IMAD.U32 R7, RZ, RZ, UR5 ;  /* 0x00000005ff077e24 */ /* 0x002fc8000f8e00ff */
[----:B------:R1:W2:Y:S03]  /*168d0*/  SYNCS.PHASECHK.TRANS64.TRYWAIT P1, [R7+URZ+0x30850], R0 ;  /* 0x03085000070075a7 */ /* 0x0002a6000802017f */
[----:B--2---:R-:W-:Y:S05]  /*168e0*/  @!P1 NANOSLEEP.SYNCS 0x989680 ;  /* 0x009896800000995d */ /* 0x004fea0003900000 */
[----:B------:R-:W2:Y:S02]  /*168f0*/  @!P1 SYNCS.PHASECHK.TRANS64 P1, [R7+URZ+0x30850], R0 ;  /* 0x03085000070095a7 */ /* 0x000ea4000802007f */
[----:B--2---:R-:W-:Y:S05]  /*16900*/  @!P1 BRA `(.L_x_1330) ;  /* 0xfffffffc00ec9947 */ /* 0x004fea000383ffff */
[----:B------:R-:W-:Y:S05]  /*16910*/  BRA `(.L_x_1329) ;  /* 0xffffff6400e47947 */ /* 0x000fea000383ffff */
.L_x_1381:
        /* <DEDUP_REMOVED lines=8> */
[----:B0----5:R-:W-:Y:S05]  /*169a0*/  WARPSYNC.COLLECTIVE R15, `(.L_x_1448) ;  /* 0x000000000f087348 */ /* 0x021fea0003c00000 */
[----:B------:R1:W2:Y:S02]  /*169b0*/  SHFL.IDX P6, R14, R13, R12, R11 ;  /* 0x0000000c0d0e7389 */ /* 0x0002a400000c000b */
[----:B012--5:R-:W-:Y:S01]  /*169c0*/  ENDCOLLECTIVE ;  /* 0x000000000000791b */ /* 0x027fe20003800000 */
.L_x_1448:
[----:B------:R-:W-:Y:S05]  /*169d0*/  BSYNC B0 ;  /* 0x0000000000007941 */ /* 0x000fea0003800000 */
.L_x_1447:
[----:B------:R-:W-:Y:S05]  /*169e0*/  BRA `(.L_x_1449) ;  /* 0xffffffbc00507947 */ /* 0x000fea000383ffff */
.L_x_1384:
[----:B0-----:R0:W1:Y:S02]  /*169f0*/  SYNCS.PHASECHK.TRANS64.TRYWAIT P0, [R6+URZ+0x30840], R2 ;  /* 0x03084002060075a7 */ /* 0x001064000800017f */
[----:B-1----:R-:W-:Y:S05]  /*16a00*/  @!P0 NANOSLEEP.SYNCS 0x989680 ;  /* 0x009896800000895d */ /* 0x002fea0003900000 */
[----:B------:R-:W1:Y:S02]  /*16a10*/  @!P0 SYNCS.PHASECHK.TRANS64 P0, [R6+URZ+0x30840], R2 ;  /* 0x03084002060085a7 */ /* 0x000e64000800007f */
[----:B-1----:R-:W-:Y:S05]  /*16a20*/  @!P0 BRA `(.L_x_1384) ;  /* 0xfffffffc00f08947 */ /* 0x002fea000383ffff */
[----:B------:R-:W-:Y:S05]  /*16a30*/  BRA `(.L_x_1450) ;  /* 0xffffffc000547947 */ /* 0x000fea000383ffff */
.L_x_1385:
        /* <DEDUP_REMOVED lines=8> */
.L_x_1452:
[----:B------:R-:W-:Y:S05]  /*16ac0*/  BSYNC B0 ;  /* 0x0000000000007941 */ /* 0x000fea0003800000 */
.L_x_1451:
[----:B------:R-:W-:Y:S01]  /*16ad0*/  IMAD.MOV.U32 R13, RZ, RZ, R4 ;  /* 0x000000ffff0d7224 */ /* 0x000fe200078e0004 */
[----:B------:R-:W-:Y:S01]  /*16ae0*/  MOV R11, 0x181f ;  /* 0x0000181f000b7802 */ /* 0x000fe20000000f00 */
[----:B------:R-:W-:Y:S02]  /*16af0*/  IMAD.MOV.U32 R12, RZ, RZ, RZ ;  /* 0x000000ffff0c7224 */ /* 0x000fe400078e00ff */
[----:B------:R-:W-:Y:S02]  /*16b00*/  IMAD.MOV.U32 R15, RZ, RZ, -0x1 ;  /* 0xffffffffff0f7424 */ /* 0x000fe400078e00ff */
[----:B------:R-:W-:Y:S02]  /*16b10*/  IMAD.MOV.U32 R2, RZ, RZ, R14 ;  /* 0x000000ffff027224 */ /* 0x000fe400078e000e */
[----:B------:R-:W-:-:S07]  /*16b20*/  @P0 IMAD R9, R7, 0x2, R22 ;  /* 0x0000000207090824 */ /* 0x000fce00078e0216 */
[----:B------:R-:W-:Y:S05]  /*16b30*/  WARPSYNC.COLLECTIVE R15, `(.L_x_1453) ;  /* 0x000000000f087348 */ /* 0x000fea0003c00000 */
[----:B------:R0:W1:Y:S02]  /*16b40*/  SHFL.IDX P6, R14, R13, R12, R11 ;  /* 0x0000000c0d0e7389 */ /* 0x00006400000c000b */
[----:B01----:R-:W-:Y:S01]  /*16b50*/  ENDCOLLECTIVE ;  /* 0x000000000000791b */ /* 0x003fe20003800000 */
.L_x_1453:
[----:B------:R-:W-:Y:S02]  /*16b60*/  IMAD.MOV.U32 R13, RZ, RZ, R0 ;  /* 0x000000ffff0d7224 */ /* 0x000fe400078e0000 */
[----:B------:R-:W-:Y:S02]  /*16b70*/  IMAD.MOV.U32 R12, RZ, RZ, 0x1 ;  /* 0x00000001ff0c7424 */ /* 0x000fe400078e00ff */
[----:B------:R-:W-:-:S07]  /*16b80*/  IMAD.MOV.U32 R3, RZ, RZ, R14 ;  /* 0x000000ffff037224 */ /* 0x000fce00078e000e */
[----:B------:R-:W-:Y:S05]  /*16b90*/  WARPSYNC.COLLECTIVE R15, `(.L_x_1454) ;  /* 0x000000000f087348 */ /* 0x000fea0003c00000 */
[----:B------:R0:W1:Y:S02]  /*16ba0*/  SHFL.IDX P6, R14, R13, R12, R11 ;  /* 0x0000000c0d0e7389 */ /* 0x00006400000c000b */
[----:B01----:R-:W-:Y:S01]  /*16bb0*/  ENDCOLLECTIVE ;  /* 0x000000000000791b */ /* 0x003fe20003800000 */
.L_x_1454:
[----:B------:R-:W-:-:S05]  /*16bc0*/  @P0 LEA R3, P1, R34, R3, 0x1 ;  /* 0x0000000322030211 */ /* 0x000fca00078208ff */
[----:B------:R-:W-:-:S05]  /*16bd0*/  @P0 IMAD.X R2, RZ, RZ, R2, P1 ;  /* 0x000000ffff020224 */ /* 0x000fca00008e0602 */
[----:B------:R-:W-:Y:S01]  /*16be0*/  @P0 LOP3.LUT R3, R3, R2, RZ, 0x3c, !PT ;  /* 0x0000000203030212 */ /* 0x000fe200078e3cff */
[----:B------:R-:W-:-:S03]  /*16bf0*/  IMAD.MOV.U32 R13, RZ, RZ, R4 ;  /* 0x000000ffff0d7224 */ /* 0x000fc600078e0004 */
[----:B------:R-:W-:-:S04]  /*16c00*/  @P0 LOP3.LUT R2, R3, R2, RZ, 0x3c, !PT ;  /* 0x0000000203020212 */ /* 0x000fc800078e3cff */
[----:B------:R-:W-:Y:S02]  /*16c10*/  @P0 LOP3.LUT R3, R3, R2, RZ, 0x3c, !PT ;  /* 0x0000000203030212 */ /* 0x000fe400078e3cff */
[----:B------:R-:W-:-:S07]  /*16c20*/  MOV R8, R14 ;  /* 0x0000000e00087202 */ /* 0x000fce0000000f00 */
[----:B------:R-:W-:Y:S05]  /*16c30*/  WARPSYNC.COLLECTIVE R15, `(.L_x_1455) ;  /* 0x000000000f087348 */ /* 0x000fea0003c00000 */
[----:B------:R0:W1:Y:S02]  /*16c40*/  SHFL.IDX P6, R14, R13, R12, R11 ;  /* 0x0000000c0d0e7389 */ /* 0x00006400000c000b */
[----:B01----:R-:W-:Y:S01]  /*16c50*/  ENDCOLLECTIVE ;  /* 0x000000000000791b */ /* 0x003fe20003800000 */
.L_x_1455:
        /* <DEDUP_REMOVED lines=14> */
.L_x_1456:
[----:B------:R-:W-:Y:S01]  /*16d40*/  @P0 IMAD R21, R7, 0x2, R22 ;  /* 0x0000000207150824 */ /* 0x000fe200078e0216 */
        /* <DEDUP_REMOVED lines=15> */
.L_x_1457:
[----:B------:R-:W-:Y:S02]  /*16e40*/  @P0 IMAD R9, R7, 0x2, R22 ;  /* 0x0000000207090824 */ /* 0x000fe400078e0216 */
[----:B------:R-:W-:Y:S02]  /*16e50*/  IMAD.MOV.U32 R13, RZ, RZ, R0 ;  /* 0x000000ffff0d7224 */ /* 0x000fe400078e0000 */
[----:B------:R-:W-:Y:S02]  /*16e60*/  IMAD.MOV.U32 R12, RZ, RZ, 0x3 ;  /* 0x00000003ff0c7424 */ /* 0x000fe400078e00ff */
[----:B------:R-:W-:-:S07]  /*16e70*/  IMAD.MOV.U32 R2, RZ, RZ, R14 ;  /* 0x000000ffff027224 */ /* 0x000fce00078e000e */
[----:B------:R-:W-:Y:S05]  /*16e80*/  WARPSYNC.COLLECTIVE R15, `(.L_x_1458) ;  /* 0x000000000f087348 */ /* 0x000fea0003c00000 */
[----:B------:R0:W1:Y:S02]  /*16e90*/  SHFL.IDX P6, R14, R13, R12, R11 ;  /* 0x0000000c0d0e7389 */ /* 0x00006400000c000b */
[----:B01----:R-:W-:Y:S01]  /*16ea0*/  ENDCOLLECTIVE ;  /* 0x000000000000791b */ /* 0x003fe20003800000 */
.L_x_1458:
        /* <DEDUP_REMOVED lines=10> */
[----:B------:R0:W-:Y:S04]  /*16f50*/  @P0 LDGSTS.E.BYPASS.LTC128B.128 [R9+0x27400], desc[UR36][R2.64+0x180], !P2 ;  /* 0x2740018002090fae */ /* 0x0001e8000d101d64 */
[----:B0-----:R-:W-:Y:S05]  /*16f60*/  WARPSYNC.COLLECTIVE R15, `(.L_x_1459) ;  /* 0x000000000f087348 */ /* 0x001fea0003c00000 */
[----:B------:R1:W2:Y:S02]  /*16f70*/  SHFL.IDX P6, R14, R13, R12, R11 ;  /* 0x0000000c0d0e7389 */ /* 0x0002a400000c000b */
[----:B012---:R-:W-:Y:S01]  /*16f80*/  ENDCOLLECTIVE ;  /* 0x000000000000791b */ /* 0x007fe20003800000 */
.L_x_1459:
[----:B------:R-:W-:Y:S01]  /*16f90*/  IMAD.MOV.U32 R2, RZ, RZ, R14 ;  /* 0x000000ffff027224 */ /* 0x000fe200078e000e */
[----:B------:R-:W-:Y:S06]  /*16fa0*/  BRA `(.L_x_1460) ;  /* 0xffffffc000047947 */ /* 0x000fec000383ffff */
.L_x_1390:
[----:B------:R-:W-:Y:S02]  /*16fb0*/  IMAD.MOV.U32 R13, RZ, RZ, R0 ;  /* 0x000000ffff0d7224 */ /* 0x000fe400078e0000 */
[----:B------:R-:W-:Y:S02]  /*16fc0*/  IMAD.MOV.U32 R12, RZ, RZ, RZ ;  /* 0x000000ffff0c7224 */ /* 0x000fe400078e00ff */
[----:B------:R-:W-:Y:S02]  /*16fd0*/  IMAD.MOV.U32 R11, RZ, RZ, 0x181f ;  /* 0x0000181fff0b7424 */ /* 0x000fe400078e00ff */
[----:B------:R-:W-:Y:S02]  /*16fe0*/  IMAD.MOV.U32 R15, RZ, RZ, -0x1 ;  /* 0xffffffffff0f7424 */ /* 0x000fe400078e00ff */
[----:B------:R-:W-:Y:S02]  /*16ff0*/  IMAD R5, R29, R6, RZ ;  /* 0x000000061d057224 */ /* 0x000fe400078e02ff */
[----:B------:R-:W-:-:S07]  /*17000*/  IMAD.IADD R27, R8, 0x1, R27 ;  /* 0x00000001081b7824 */ /* 0x000fce00078e021b */
[----:B------:R-:W-:Y:S05]  /*17010*/  WARPSYNC.COLLECTIVE R15, `(.L_x_1461) ;  /* 0x000000000f087348 */ /* 0x000fea0003c00000 */
[----:B------:R0:W1:Y:S02]  /*17020*/  SHFL.IDX P6, R14, R13, R12, R11 ;  /* 0x0000000c0d0e7389 */ /* 0x00006400000c000b */
[----:B01----:R-:W-:Y:S01]  /*17030*/  ENDCOLLECTIVE ;  /* 0x000000000000791b */ /* 0x003fe20003800000 */
.L_x_1461:
[----:B------:R-:W-:Y:S01]  /*17040*/  ISETP.GE.AND P0, PT, R27, R5, PT ;  /* 0x000000051b00720c */ /* 0x000fe20003f06270 */
[----:B------:R-:W-:Y:S01]  /*17050*/  IMAD.MOV.U32 R13, RZ, RZ, R4 ;  /* 0x000000ffff0d7224 */ /* 0x000fe200078e0004 */
[----:B------:R-:W-:-:S11]  /*17060*/  MOV R2, R14 ;  /* 0x0000000e00027202 */ /* 0x000fd60000000f00 */
[----:B------:R-:W-:Y:S05]  /*17070*/  WARPSYNC.COLLECTIVE R15, `(.L_x_1462) ;  /* 0x000000000f087348 */ /* 0x000fea0003c00000 */
[----:B------:R0:W1:Y:S02]  /*17080*/  SHFL.IDX P6, R14, R13, R12, R11 ;  /* 0x0000000c0d0e7389 */ /* 0x00006400000c000b */
[----:B01----:R-:W-:Y:S01]  /*17090*/  ENDCOLLECTIVE ;  /* 0x000000000000791b */ /* 0x003fe20003800000 */
.L_x_1462:
[----:B------:R-:W-:Y:S01]  /*170a0*/  MOV R13, R0 ;  /* 0x00000000000d7202 */ /* 0x000fe20000000f00 */
[----:B------:R-:W-:Y:S02]  /*170b0*/  IMAD.MOV.U32 R12, RZ, RZ, 0x1 ;  /* 0x00000001ff0c7424 */ /* 0x000fe400078e00ff */
[----:B------:R-:W-:-:S07]  /*170c0*/  IMAD.MOV.U32 R3, RZ, RZ, R14 ;  /* 0x000000ffff037224 */ /* 0x000fce00078e000e */
[----:B------:R-:W-:Y:S05]  /*170d0*/  WARPSYNC.COLLECTIVE R15, `(.L_x_1463) ;  /* 0x000000000f087348 */ /* 0x000fea0003c00000 */
[----:B------:R0:W1:Y:S02]  /*170e0*/  SHFL.IDX P6, R14, R13, R12, R11 ;  /* 0x0000000c0d0e7389 */ /* 0x00006400000c000b */
[----:B01----:R-:W-:Y:S01]  /*170f0*/  ENDCOLLECTIVE ;  /* 0x000000000000791b */ /* 0x003fe20003800000 */
.L_x_1463:
[----:B------:R-:W-:-:S05]  /*17100*/  @!P0 LEA R6, P5, R34, R3, 0x1 ;  /* 0x0000000322068211 */ /* 0x000fca00078a08ff */
[----:B------:R-:W-:Y:S02]  /*17110*/  @!P0 IMAD.X R3, RZ, RZ, R2, P5 ;  /* 0x000000ffff038224 */ /* 0x000fe400028e0602 */
[----:B------:R-:W-:Y:S02]  /*17120*/  @!P0 IMAD.MOV.U32 R2, RZ, RZ, R6 ;  /* 0x000000ffff028224 */ /* 0x000fe400078e0006 */
[----:B------:R-:W-:Y:S02]  /*17130*/  VIADD R6, R27, 0x10 ;  /* 0x000000101b067836 */ /* 0x000fe40000000000 */
[----:B------:R-:W-:Y:S01]  /*17140*/  IMAD.MOV.U32 R13, RZ, RZ, R4 ;  /* 0x000000ffff0d7224 */ /* 0x000fe200078e0004 */
[----:B------:R-:W-:Y:S01]  /*17150*/  @!PT LDS RZ, [RZ] ;  /* 0x00000000fffff984 */ /* 0x000fe20000000800 */
[----:B------:R-:W-:Y:S01]  /*17160*/  @!PT LDS RZ, [RZ] ;  /* 0x00000000fffff984 */ /* 0x000fe20000000800 */
[----:B------:R-:W-:Y:S01]  /*17170*/  @!PT LDS RZ, [RZ] ;  /* 0x00000000fffff984 */ /* 0x000fe20000000800 */
[----:B------:R-:W-:Y:S04]  /*17180*/  @!P0 LDGSTS.E.BYPASS.LTC128B.128 [R33+0x10400], desc[UR36][R2.64], !P4 ;  /* 0x1040000002218fae */ /* 0x000fe8000e101d64 */
[----:B------:R-:W-:Y:S04]  /*17190*/  @!P0 LDGSTS.E.BYPASS.LTC128B.128 [R33+0x14400], desc[UR36][R2.64+0x80], !P3 ;  /* 0x1440008002218fae */ /* 0x000fe8000d901d64 */
[----:B------:R-:W-:Y:S04]  /*171a0*/  @!P0 LDGSTS.E.BYPASS.LTC128B.128 [R33+0x18400], desc[UR36][R2.64+0x100], !P2 ;  /* 0x1840010002218fae */ /* 0x000fe8000d101d64 */
[----:B------:R0:W-:Y:S01]  /*171b0*/  @!P0 LDGSTS.E.BYPASS.LTC128B.128 [R33+0x1c400], desc[UR36][R2.64+0x180], !P1 ;  /* 0x1c40018002218fae */ /* 0x0001e2000c901d64 */
[----:B------:R-:W-:Y:S01]  /*171c0*/  ISETP.GE.AND P0, PT, R6, R5, PT ;  /* 0x000000050600720c */ /* 0x000fe20003f06270 */
[----:B0-----:R-:W-:-:S12]  /*171d0*/  IMAD.MOV.U32 R2, RZ, RZ, R14 ;  /* 0x000000ffff027224 */ /* 0x001fd800078e000e */
[----:B------:R-:W-:Y:S05]  /*171e0*/  WARPSYNC.COLLECTIVE R15, `(.L_x_1464) ;  /* 0x000000000f087348 */ /* 0x000fea0003c00000 */
[----:B------:R0:W1:Y:S02]  /*171f0*/  SHFL.IDX P6, R14, R13, R12, R11 ;  /* 0x0000000c0d0e7389 */ /* 0x00006400000c000b */
[----:B01----:R-:W-:Y:S01]  /*17200*/  ENDCOLLECTIVE ;  /* 0x000000000000791b */ /* 0x003fe20003800000 */
.L_x_1464:
[----:B------:R-:W-:Y:S02]  /*17210*/  IMAD.MOV.U32 R13, RZ, RZ, R0 ;  /* 0x000000ffff0d7224 */ /* 0x000fe400078e0000 */
[----:B------:R-:W-:Y:S02]  /*17220*/  IMAD.MOV.U32 R12, RZ, RZ, 0x2 ;  /* 0x00000002ff0c7424 */ /* 0x000fe400078e00ff */
[----:B------:R-:W-:-:S07]  /*17230*/  IMAD.MOV.U32 R3, RZ, RZ, R14 ;  /* 0x000000ffff037224 */ /* 0x000fce00078e000e */
[----:B------:R-:W-:Y:S05]  /*17240*/  WARPSYNC.COLLECTIVE R15, `(.L_x_1465) ;  /* 0x000000000f087348 */ /* 0x000fea0003c00000 */
[----:B------:R0:W1:Y:S02]  /*17250*/  SHFL.IDX P6, R14, R13, R12, R11 ;  /* 0x0000000c0d0e7389 */ /* 0x00006400000c000b */
[----:B01----:R-:W-:Y:S01]  /*17260*/  ENDCOLLECTIVE ;  /* 0x000000000000791b */ /* 0x003fe20003800000 */
.L_x_1465:
[----:B------:R-:W-:-:S05]  /*17270*/  @!P0 LEA R6, P5, R34, R3, 0x1 ;  /* 0x0000000322068211 */ /* 0x000fca00078a08ff */
[----:B------:R-:W-:Y:S02]  /*17280*/  @!P0 IMAD.X R7, RZ, RZ, R2, P5 ;  /* 0x000000ffff078224 */ /* 0x000fe400028e0602 */
[----:B------:R-:W-:Y:S02]  /*17290*/  @!P0 IMAD.MOV.U32 R2, RZ, RZ, R6 ;  /* 0x000000ffff028224 */ /* 0x000fe400078e0006 */
[----:B------:R-:W-:Y:S01]  /*172a0*/  VIADD R6, R27, 0x20 ;  /* 0x000000201b067836 */ /* 0x000fe20000000000 */
[----:B------:R-:W-:Y:S01]  /*172b0*/  @!P0 MOV R3, R7 ;  /* 0x0000000700038202 */ /* 0x000fe20000000f00 */
[----:B------:R-:W-:-:S04]  /*172c0*/  IMAD.MOV.U32 R13, RZ, RZ, R4 ;  /* 0x000000ffff0d7224 */ /* 0x000fc800078e0004 */
        /* <DEDUP_REMOVED lines=12> */
.L_x_1466:
[----:B------:R-:W-:Y:S02]  /*17390*/  IMAD.MOV.U32 R13, RZ, RZ, R0 ;  /* 0x000000ffff0d7224 */ /* 0x000fe400078e0000 */
[----:B------:R-:W-:Y:S02]  /*173a0*/  IMAD.MOV.U32 R12, RZ, RZ, 0x3 ;  /* 0x00000003ff0c7424 */ /* 0x000fe400078e00ff */
[----:B------:R-:W-:-:S07]  /*173b0*/  IMAD.MOV.U32 R3, RZ, RZ, R14 ;  /* 0x000000ffff037224 */ /* 0x000fce00078e000e */
[----:B------:R-:W-:Y:S05]  /*173c0*/  WARPSYNC.COLLECTIVE R15, `(.L_x_1467) ;  /* 0x000000000f087348 */ /* 0x000fea0003c00000 */
[----:B------:R0:W1:Y:S02]  /*173d0*/  SHFL.IDX P6, R14, R13, R12, R11 ;  /* 0x0000000c0d0e7389 */ /* 0x00006400000c000b */
[----:B01----:R-:W-:Y:S01]  /*173e0*/  ENDCOLLECTIVE ;  /* 0x000000000000791b */ /* 0x003fe20003800000 */
.L_x_1467:
[----:B------:R-:W-:-:S04]  /*173f0*/  @!P0 LEA R6, P5, R34, R3, 0x1 ;  /* 0x0000000322068211 */ /* 0x000fc800078a08ff */
[----:B------:R-:W-:Y:S01]  /*17400*/  @!P0 IADD3.X R7, RZ, R2, RZ, P5, !PT ;  /* 0x00000002ff078210 */ /* 0x000fe20002ffe4ff */
[----:B------:R-:W-:Y:S02]  /*17410*/  @!P0 IMAD.MOV.U32 R2, RZ, RZ, R6 ;  /* 0x000000ffff028224 */ /* 0x000fe400078e0006 */
[----:B------:R-:W-:Y:S02]  /*17420*/  VIADD R6, R27, 0x30 ;  /* 0x000000301b067836 */ /* 0x000fe40000000000 */
[----:B------:R-:W-:Y:S01]  /*17430*/  @!P0 IMAD.MOV.U32 R3, RZ, RZ, R7 ;  /* 0x000000ffff038224 */ /* 0x000fe200078e0007 */
[----:B------:R-:W-:-:S04]  /*17440*/  MOV R13, R4 ;  /* 0x00000004000d7202 */ /* 0x000fc80000000f00 */
        /* <DEDUP_REMOVED lines=12> */
.L_x_1468:
[----:B------:R-:W-:Y:S01]  /*17510*/  IMAD.MOV.U32 R13, RZ, RZ, R0 ;  /* 0x000000ffff0d7224 */ /* 0x000fe200078e0000 */
[----:B------:R-:W-:Y:S01]  /*17520*/  MOV R12, 0x4 ;  /* 0x00000004000c7802 */ /* 0x000fe20000000f00 */
[----:B------:R-:W-:-:S07]  /*17530*/  IMAD.MOV.U32 R3, RZ, RZ, R14 ;  /* 0x000000ffff037224 */ /* 0x000fce00078e000e */
[----:B------:R-:W-:Y:S05]  /*17540*/  WARPSYNC.COLLECTIVE R15, `(.L_x_1469) ;  /* 0x000000000f087348 */ /* 0x000fea0003c00000 */
[----:B------:R0:W1:Y:S02]  /*17550*/  SHFL.IDX P6, R14, R13, R12, R11 ;  /* 0x0000000c0d0e7389 */ /* 0x00006400000c000b */
[----:B01----:R-:W-:Y:S01]  /*17560*/  ENDCOLLECTIVE ;  /* 0x000000000000791b */ /* 0x003fe20003800000 */
.L_x_1469:
[----:B------:R-:W-:-:S05]  /*17570*/  @!P0 LEA R6, P5, R34, R3, 0x1 ;  /* 0x0000000322068211 */ /* 0x000fca00078a08ff */
[----:B------:R-:W-:Y:S02]  /*17580*/  @!P0 IMAD.X R7, RZ, RZ, R2, P5 ;  /* 0x000000ffff078224 */ /* 0x000fe400028e0602 */
[----:B------:R-:W-:Y:S02]  /*17590*/  @!P0 IMAD.MOV.U32 R2, RZ, RZ, R6 ;  /* 0x000000ffff028224 */ /* 0x000fe400078e0006 */
[----:B------:R-:W-:Y:S02]  /*175a0*/  @!P0 IMAD.MOV.U32 R3, RZ, RZ, R7 ;  /* 0x000000ffff038224 */ /* 0x000fe400078e0007 */
[----:B------:R-:W-:Y:S02]  /*175b0*/  IMAD.MOV.U32 R13, RZ, RZ, R4 ;  /* 0x000000ffff0d7224 */ /* 0x000fe400078e0004 */
[----:B------:R-:W-:Y:S01]  /*175c0*/  VIADD R6, R27, 0x40 ;  /* 0x000000401b067836 */ /* 0x000fe20000000000 */
        /* <DEDUP_REMOVED lines=12> */
.L_x_1470:
[----:B------:R-:W-:Y:S02]  /*17690*/  IMAD.MOV.U32 R13, RZ, RZ, R0 ;  /* 0x000000ffff0d7224 */ /* 0x000fe400078e0000 */
[----:B------:R-:W-:Y:S02]  /*176a0*/  IMAD.MOV.U32 R12, RZ, RZ, 0x5 ;  /* 0x00000005ff0c7424 */ /* 0x000fe400078e00ff */
[----:B------:R-:W-:-:S07]  /*176b0*/  IMAD.MOV.U32 R3, RZ, RZ, R14 ;  /* 0x000000ffff037224 */ /* 0x000fce00078e000e */
[----:B------:R-:W-:Y:S05]  /*176c0*/  WARPSYNC.COLLECTIVE R15, `(.L_x_1471) ;  /* 0x000000000f087348 */ /* 0x000fea0003c00000 */
[----:B------:R0:W1:Y:S02]  /*176d0*/  SHFL.IDX P6, R14, R13, R12, R11 ;  /* 0x0000000c0d0e7389 */ /* 0x00006400000c000b */
[----:B01----:R-:W-:Y:S01]  /*176e0*/  ENDCOLLECTIVE ;  /* 0x000000000000791b */ /* 0x003fe20003800000 */
.L_x_1471:
[----:B------:R-:W-:-:S05]  /*176f0*/  @!P0 LEA R6, P5, R34, R3, 0x1 ;  /* 0x0000000322068211 */ /* 0x000fca00078a08ff */
[----:B------:R-:W-:Y:S02]  /*17700*/  @!P0 IMAD.X R7, RZ, RZ, R2, P5 ;  /* 0x000000ffff078224 */ /* 0x000fe400028e0602 */
[----:B------:R-:W-:Y:S01]  /*17710*/  @!P0 IMAD.MOV.U32 R2, RZ, RZ, R6 ;  /* 0x000000ffff028224 */ /* 0x000fe200078e0006 */
[----:B------:R-:W-:Y:S01]  /*17720*/  IADD3 R6, R27, 0x50, RZ ;  /* 0x000000501b067810 */ /* 0x000fe20007ffe0ff */
[----:B------:R-:W-:Y:S02]  /*17730*/  @!P0 IMAD.MOV.U32 R3, RZ, RZ, R7 ;  /* 0x000000ffff038224 */ /* 0x000fe400078e0007 */
[----:B------:R-:W-:-:S03]  /*17740*/  IMAD.MOV.U32 R13, RZ, RZ, R4 ;  /* 0x000000ffff0d7224 */ /* 0x000fc600078e0004 */
        /* <DEDUP_REMOVED lines=12> */
.L_x_1472:
[----:B------:R-:W-:Y:S02]  /*17810*/  IMAD.MOV.U32 R13, RZ, RZ, R0 ;  /* 0x000000ffff0d7224 */ /* 0x000fe400078e0000 */
[----:B------:R-:W-:Y:S02]  /*17820*/  IMAD.MOV.U32 R12, RZ, RZ, 0x6 ;  /* 0x00000006ff0c7424 */ /* 0x000fe400078e00ff */
[----:B------:R-:W-:-:S07]  /*17830*/  IMAD.MOV.U32 R3, RZ, RZ, R14 ;  /* 0x000000ffff037224 */ /* 0x000fce00078e000e */
[----:B------:R-:W-:Y:S05]  /*17840*/  WARPSYNC.COLLECTIVE R15, `(.L_x_1473) ;  /* 0x000000000f087348 */ /* 0x000fea0003c00000 */
[----:B------:R0:W1:Y:S02]  /*17850*/  SHFL.IDX P6, R14, R13, R12, R11 ;  /* 0x0000000c0d0e7389 */ /* 0x00006400000c000b */
[----:B01----:R-:W-:Y:S01]  /*17860*/  ENDCOLLECTIVE ;  /* 0x000000000000791b */ /* 0x003fe20003800000 */
.L_x_1473:
[----:B------:R-:W-:-:S05]  /*17870*/  @!P0 LEA R6, P5, R34, R3, 0x1 ;  /* 0x0000000322068211 */ /* 0x000fca00078a08ff */
[----:B------:R-:W-:Y:S01]  /*17880*/  @!P0 IMAD.X R7, RZ, RZ, R2, P5 ;  /* 0x000000ffff078224 */ /* 0x000fe200028e0602 */
[----:B------:R-:W-:Y:S01]  /*17890*/  @!P0 MOV R2, R6 ;  /* 0x0000000600028202 */ /* 0x000fe20000000f00 */
[----:B------:R-:W-:Y:S02]  /*178a0*/  VIADD R6, R27, 0x60 ;  /* 0x000000601b067836 */ /* 0x000fe40000000000 */
        /* <DEDUP_REMOVED lines=14> */
.L_x_1474:
[----:B------:R-:W-:Y:S02]  /*17990*/  IMAD.MOV.U32 R13, RZ, RZ, R0 ;  /* 0x000000ffff0d7224 */ /* 0x000fe400078e0000 */
[----:B------:R-:W-:Y:S01]  /*179a0*/  IMAD.MOV.U32 R12, RZ, RZ, 0x7 ;  /* 0x00000007ff0c7424 */ /* 0x000fe200078e00ff */
[----:B------:R-:W-:-:S07]  /*179b0*/  MOV R3, R14 ;  /* 0x0000000e00037202 */ /* 0x000fce0000000f00 */
[----:B------:R-:W-:Y:S05]  /*179c0*/  WARPSYNC.COLLECTIVE R15, `(.L_x_1475) ;  /* 0x000000000f087348 */ /* 0x000fea0003c00000 */
[----:B------:R0:W1:Y:S02]  /*179d0*/  SHFL.IDX P6, R14, R13, R12, R11 ;  /* 0x0000000c0d0e7389 */ /* 0x00006400000c000b */
[----:B01----:R-:W-:Y:S01]  /*179e0*/  ENDCOLLECTIVE ;  /* 0x000000000000791b */ /* 0x003fe20003800000 */
.L_x_1475:
[----:B------:R-:W-:-:S05]  /*179f0*/  @!P0 LEA R6, P5, R34, R3, 0x1 ;  /* 0x0000000322068211 */ /* 0x000fca00078a08ff */
[----:B------:R-:W-:Y:S02]  /*17a00*/  @!P0 IMAD.X R7, RZ, RZ, R2, P5 ;  /* 0x000000ffff078224 */ /* 0x000fe400028e0602 */
[----:B------:R-:W-:Y:S02]  /*17a10*/  @!P0 IMAD.MOV.U32 R2, RZ, RZ, R6 ;  /* 0x000000ffff028224 */ /* 0x000fe400078e0006 */
[----:B------:R-:W-:Y:S01]  /*17a20*/  @!P0 IMAD.MOV.U32 R3, RZ, RZ, R7 ;  /* 0x000000ffff038224 */ /* 0x000fe200078e0007 */
[----:B------:R-:W-:-:S04]  /*17a30*/  MOV R13, R4 ;  /* 0x00000004000d7202 */ /* 0x000fc80000000f00 */
[----:B------:R-:W-:Y:S01]  /*17a40*/  @!PT LDS RZ, [RZ] ;  /* 0x00000000fffff984 */ /* 0x000fe20000000800 */
[----:B------:R-:W-:Y:S01]  /*17a50*/  @!PT LDS RZ, [RZ] ;  /* 0x00000000fffff984 */ /* 0x000fe20000000800 */
[----:B------:R-:W-:Y:S01]  /*17a60*/  @!PT LDS RZ, [RZ] ;  /* 0x00000000fffff984 */ /* 0x000fe20000000800 */
[----:B------:R0:W-:Y:S04]  /*17a70*/  @!P0 LDGSTS.E.BYPASS.LTC128B.128 [R33+0x13400], desc[UR36][R2.64], !P4 ;  /* 0x1340000002218fae */ /* 0x0001e8000e101d64 */
[----:B------:R0:W-:Y:S04]  /*17a80*/  @!P0 LDGSTS.E.BYPASS.LTC128B.128 [R33+0x17400], desc[UR36][R2.64+0x80], !P3 ;  /* 0x1740008002218fae */ /* 0x0001e8000d901d64 */
[----:B------:R0:W-:Y:S01]  /*17a90*/  @!P0 LDGSTS.E.BYPASS.LTC128B.128 [R33+0x1b400], desc[UR36][R2.64+0x100], !P2 ;  /* 0x1b40010002218fae */ /* 0x0001e2000d101d64 */
[----:B------:R-:W-:-:S03]  /*17aa0*/  IMAD.MOV.U32 R6, RZ, RZ, R14 ;  /* 0x000000ffff067224 */ /* 0x000fc600078e000e */
[----:B------:R0:W-:Y:S04]  /*17ab0*/  @!P0 LDGSTS.E.BYPASS.LTC128B.128 [R33+0x1f400], desc[UR36][R2.64+0x180], !P1 ;  /* 0x1f40018002218fae */ /* 0x0001e8000c901d64 */
[----:B0-----:R-:W-:Y:S05]  /*17ac0*/  WARPSYNC.COLLECTIVE R15, `(.L_x_1476) ;  /* 0x000000000f087348 */ /* 0x001fea0003c00000 */
[----:B------:R1:W2:Y:S02]  /*17ad0*/  SHFL.IDX P6, R14, R13, R12, R11 ;  /* 0x0000000c0d0e7389 */ /* 0x0002a400000c000b */
[----:B012---:R-:W-:Y:S01]  /*17ae0*/  ENDCOLLECTIVE ;  /* 0x000000000000791b */ /* 0x007fe20003800000 */
.L_x_1476:
[----:B------:R-:W-:Y:S05]  /*17af0*/  BRA `(.L_x_1477) ;  /* 0xffffffc000507947 */ /* 0x000fea000383ffff */
.L_x_1395:
[----:B0-----:R0:W2:Y:S02]  /*17b00*/  SYNCS.PHASECHK.TRANS64.TRYWAIT P0, [R22+URZ+0x30820], R3 ;  /* 0x03082003160075a7 */ /* 0x0010a4000800017f */
[----:B--2---:R-:W-:Y:S05]  /*17b10*/  @!P0 NANOSLEEP.SYNCS 0x989680 ;  /* 0x009896800000895d */ /* 0x004fea0003900000 */
[----:B------:R-:W2:Y:S02]  /*17b20*/  @!P0 SYNCS.PHASECHK.TRANS64 P0, [R22+URZ+0x30820], R3 ;  /* 0x03082003160085a7 */ /* 0x000ea4000800007f */
[----:B--2---:R-:W-:Y:S05]  /*17b30*/  @!P0 BRA `(.L_x_1395) ;  /* 0xfffffffc00f08947 */ /* 0x004fea000383ffff */
[----:B------:R-:W-:Y:S05]  /*17b40*/  BRA `(.L_x_1478) ;  /* 0xffffffc000cc7947 */ /* 0x000fea000383ffff */
.L_x_1400:
[----:B0-----:R0:W1:Y:S02]  /*17b50*/  SYNCS.PHASECHK.TRANS64.TRYWAIT P0, [R7+URZ+0x30840], R2 ;  /* 0x03084002070075a7 */ /* 0x001064000800017f */
[----:B-1----:R-:W-:Y:S05]  /*17b60*/  @!P0 NANOSLEEP.SYNCS 0x989680 ;  /* 0x009896800000895d */ /* 0x002fea0003900000 */
[----:B------:R-:W1:Y:S02]  /*17b70*/  @!P0 SYNCS.PHASECHK.TRANS64 P0, [R7+URZ+0x30840], R2 ;  /* 0x03084002070085a7 */ /* 0x000e64000800007f */
[----:B-1----:R-:W-:Y:S05]  /*17b80*/  @!P0 BRA `(.L_x_1400) ;  /* 0xfffffffc00f08947 */ /* 0x002fea000383ffff */
[----:B------:R-:W-:Y:S05]  /*17b90*/  BRA `(.L_x_1479) ;  /* 0xffffffc400b07947 */ /* 0x000fea000383ffff */
.L_x_1401:
        /* <DEDUP_REMOVED lines=8> */
.L_x_1481:
[----:B------:R-:W-:Y:S05]  /*17c20*/  BSYNC B1 ;  /* 0x0000000000017941 */ /* 0x000fea0003800000 */
.L_x_1480:
[----:B------:R-:W-:Y:S01]  /*17c30*/  IMAD.MOV.U32 R13, RZ, RZ, R9 ;  /* 0x000000ffff0d7224 */ /* 0x000fe200078e0009 */
[----:B------:R-:W-:Y:S01]  /*17c40*/  MOV R12, RZ ;  /* 0x000000ff000c7202 */ /* 0x000fe20000000f00 */
[----:B------:R-:W-:Y:S01]  /*17c50*/  IMAD.MOV.U32 R11, RZ, RZ, 0x181f ;  /* 0x0000181fff0b7424 */ /* 0x000fe200078e00ff */
[----:B------:R-:W-:Y:S01]  /*17c60*/  LOP3.LUT R23, R23, 0xffffdfff, RZ, 0xc0, !PT ;  /* 0xffffdfff17177812 */ /* 0x000fe200078ec0ff */
[----:B------:R-:W-:Y:S02]  /*17c70*/  IMAD.MOV.U32 R15, RZ, RZ, -0x1 ;  /* 0xffffffffff0f7424 */ /* 0x000fe400078e00ff */
[----:B------:R-:W-:Y:S01]  /*17c80*/  IMAD.MOV.U32 R3, RZ, RZ, R14 ;  /* 0x000000ffff037224 */ /* 0x000fe200078e000e */
[----:B------:R-:W-:Y:S01]  /*17c90*/  @P3 LOP3.LUT R23, R23, 0x2000, RZ, 0xfc, !PT ;  /* 0x0000200017173812 */ /* 0x000fe200078efcff */
[----:B------:R-:W-:-:S07]  /*17ca0*/  IMAD.SHL.U32 R4, R34, 0x2, RZ ;  /* 0x0000000222047824 */ /* 0x000fce00078e00ff */
[----:B------:R-:W-:Y:S05]  /*17cb0*/  WARPSYNC.COLLECTIVE R15, `(.L_x_1482) ;  /* 0x000000000f087348 */ /* 0x000fea0003c00000 */
[----:B------:R0:W1:Y:S02]  /*17cc0*/  SHFL.IDX P6, R14, R13, R12, R11 ;  /* 0x0000000c0d0e7389 */ /* 0x00006400000c000b */
[----:B01----:R-:W-:Y:S01]  /*17cd0*/  ENDCOLLECTIVE ;  /* 0x000000000000791b */ /* 0x003fe20003800000 */
.L_x_1482:
[----:B------:R-:W-:Y:S01]  /*17ce0*/  IMAD R20, R20, 0x2, R22 ;  /* 0x0000000214147824 */ /* 0x000fe200078e0216 */
[C---:B------:R-:W-:Y:S02]  /*17cf0*/  LOP3.LUT P3, RZ, R23.reuse, 0x10, RZ, 0xc0, !PT ;  /* 0x0000001017ff7812 */ /* 0x040fe4000786c0ff */
[----:B------:R-:W-:-:S04]  /*17d00*/  LOP3.LUT R23, R23, 0xffffefff, RZ, 0xc0, !PT ;  /* 0xffffefff17177812 */ /* 0x000fc800078ec0ff */
[----:B------:R-:W-:-:S04]  /*17d10*/  @P2 LOP3.LUT R23, R23, 0x1000, RZ, 0xfc, !PT ;  /* 0x0000100017172812 */ /* 0x000fc800078efcff */
[C---:B------:R-:W-:Y:S02]  /*17d20*/  LOP3.LUT P2, RZ, R23.reuse, 0x8, RZ, 0xc0, !PT ;  /* 0x0000000817ff7812 */ /* 0x040fe4000784c0ff */
[----:B------:R-:W-:Y:S01]  /*17d30*/  MOV R13, R27 ;  /* 0x0000001b000d7202 */ /* 0x000fe20000000f00 */
[----:B------:R-:W-:Y:S01]  /*17d40*/  IMAD.MOV.U32 R12, RZ, RZ, 0x1 ;  /* 0x00000001ff0c7424 */ /* 0x000fe200078e00ff */
[----:B------:R-:W-:-:S04]  /*17d50*/  LOP3.LUT R23, R23, 0xfffff7ff, RZ, 0xc0, !PT ;  /* 0xfffff7ff17177812 */ /* 0x000fc800078ec0ff */
[----:B------:R-:W-:Y:S01]  /*17d60*/  @P1 LOP3.LUT R23, R23, 0x800, RZ, 0xfc, !PT ;  /* 0x0000080017171812 */ /* 0x000fe200078efcff */
[----:B------:R-:W-:-:S03]  /*17d70*/  IMAD.MOV.U32 R2, RZ, RZ, R14 ;  /* 0x000000ffff027224 */ /* 0x000fc600078e000e */
[----:B------:R-:W-:-:S13]  /*17d80*/  LOP3.LUT P1, RZ, R23, 0x4, RZ, 0xc0, !PT ;  /* 0x0000000417ff7812 */ /* 0x000fda000782c0ff */
[----:B------:R-:W-:Y:S05]  /*17d90*/  WARPSYNC.COLLECTIVE R15, `(.L_x_1483) ;  /* 0x000000000f087348 */ /* 0x000fea0003c00000 */
[----:B------:R0:W1:Y:S02]  /*17da0*/  SHFL.IDX P6, R14, R13, R12, R11 ;  /* 0x0000000c0d0e7389 */ /* 0x00006400000c000b */
[----:B01----:R-:W-:Y:S01]  /*17db0*/  ENDCOLLECTIVE ;  /* 0x000000000000791b */ /* 0x003fe20003800000 */
.L_x_1483:
        /* <DEDUP_REMOVED lines=14> */
.L_x_1484:
[----:B------:R-:W-:Y:S01]  /*17ea0*/  IMAD.MOV.U32 R13, RZ, RZ, R27 ;  /* 0x000000ffff0d7224 */ /* 0x000fe200078e001b */
[----:B------:R-:W-:Y:S01]  /*17eb0*/  MOV R12, 0x2 ;  /* 0x00000002000c7802 */ /* 0x000fe20000000f00 */
[----:B------:R-:W-:-:S07]  /*17ec0*/  IMAD.MOV.U32 R2, RZ, RZ, R14 ;  /* 0x000000ffff027224 */ /* 0x000fce00078e000e */
[----:B------:R-:W-:Y:S05]  /*17ed0*/  WARPSYNC.COLLECTIVE R15, `(.L_x_1485) ;  /* 0x000000000f087348 */ /* 0x000fea0003c00000 */
[----:B------:R0:W1:Y:S02]  /*17ee0*/  SHFL.IDX P6, R14, R13, R12, R11 ;  /* 0x0000000c0d0e7389 */ /* 0x00006400000c000b */
[----:B01----:R-:W-:Y:S01]  /*17ef0*/  ENDCOLLECTIVE ;  /* 0x000000000000791b */ /* 0x003fe20003800000 */
.L_x_1485:
        /* <DEDUP_REMOVED lines=14> */
.L_x_1486:
[----:B------:R-:W-:Y:S02]  /*17fe0*/  IMAD.MOV.U32 R13, RZ, RZ, R27 ;  /* 0x000000ffff0d7224 */ /* 0x000fe400078e001b */
[----:B------:R-:W-:Y:S02]  /*17ff0*/  IMAD.MOV.U32 R12, RZ, RZ, 0x3 ;  /* 0x00000003ff0c7424 */ /* 0x000fe400078e00ff */
[----:B------:R-:W-:-:S07]  /*18000*/  IMAD.MOV.U32 R2, RZ, RZ, R14 ;  /* 0x000000ffff027224 */ /* 0x000fce00078e000e */
[----:B------:R-:W-:Y:S05]  /*18010*/  WARPSYNC.COLLECTIVE R15, `(.L_x_1487) ;  /* 0x000000000f087348 */ /* 0x000fea0003c00000 */
[----:B------:R0:W1:Y:S02]  /*18020*/  SHFL.IDX P6, R14, R13, R12, R11 ;  /* 0x0000000c0d0e7389 */ /* 0x00006400000c000b */
[----:B01----:R-:W-:Y:S01]  /*18030*/  ENDCOLLECTIVE ;  /* 0x000000000000791b */ /* 0x003fe20003800000 */
.L_x_1487:
[----:B------:R-:W-:-:S05]  /*18040*/  IADD3 R2, P0, R2, R4, RZ ;  /* 0x0000000402027210 */ /* 0x000fca0007f1e0ff */
[----:B------:R-:W-:-:S05]  /*18050*/  IMAD.X R3, RZ, RZ, R35, P0 ;  /* 0x000000ffff037224 */ /* 0x000fca00000e0623 */
[----:B------:R-:W-:Y:S01]  /*18060*/  @!PT LDS RZ, [RZ] ;  /* 0x00000000fffff984 */ /* 0x000fe20000000800 */
[----:B------:R-:W-:Y:S01]  /*18070*/  @!PT LDS RZ, [RZ] ;  /* 0x00000000fffff984 */ /* 0x000fe20000000800 */
[----:B------:R-:W-:Y:S01]  /*18080*/  @!PT LDS RZ, [RZ] ;  /* 0x00000000fffff984 */ /* 0x000fe20000000800 */
[----:B------:R0:W-:Y:S01]  /*18090*/  LDGSTS.E.BYPASS.LTC128B.128 [R20+0x21400], desc[UR36][R2.64], !P3 ;  /* 0x2140000002147fae */ /* 0x0001e2000d901d64 */
[----:B------:R-:W-:Y:S01]  /*180a0*/  IMAD.MOV.U32 R13, RZ, RZ, R9 ;  /* 0x000000ffff0d7224 */ /* 0x000fe200078e0009 */
[C---:B------:R-:W-:Y:S02]  /*180b0*/  LOP3.LUT P3, RZ, R23.reuse, 0x2000, RZ, 0xc0, !PT ;  /* 0x0000200017ff7812 */ /* 0x040fe4000786c0ff */
[----:B------:R0:W-:Y:S01]  /*180c0*/  LDGSTS.E.BYPASS.LTC128B.128 [R20+0x23400], desc[UR36][R2.64+0x80], !P2 ;  /* 0x2340008002147fae */ /* 0x0001e2000d101d64 */
[----:B------:R-:W-:-:S03]  /*180d0*/  LOP3.LUT P2, RZ, R23, 0x1000, RZ, 0xc0, !PT ;  /* 0x0000100017ff7812 */ /* 0x000fc6000784c0ff */
[----:B------:R0:W-:Y:S01]  /*180e0*/  LDGSTS.E.BYPASS.LTC128B.128 [R20+0x25400], desc[UR36][R2.64+0x100], !P1 ;  /* 0x2540010002147fae */ /* 0x0001e2000c901d64 */
[----:B------:R-:W-:Y:S02]  /*180f0*/  LOP3.LUT P1, RZ, R23, 0x800, RZ, 0xc0, !PT ;  /* 0x0000080017ff7812 */ /* 0x000fe4000782c0ff */
[----:B------:R-:W-:Y:S01]  /*18100*/  MOV R35, R14 ;  /* 0x0000000e00237202 */ /* 0x000fe20000000f00 */
[----:B------:R0:W-:Y:S10]  /*18110*/  LDGSTS.E.BYPASS.LTC128B.128 [R20+0x27400], desc[UR36][R2.64+0x180], !P5 ;  /* 0x2740018002147fae */ /* 0x0001f4000e901d64 */
[----:B0-----:R-:W-:Y:S05]  /*18120*/  WARPSYNC.COLLECTIVE R15, `(.L_x_1488) ;  /* 0x000000000f087348 */ /* 0x001fea0003c00000 */
[----:B------:R1:W2:Y:S02]  /*18130*/  SHFL.IDX P6, R14, R13, R12, R11 ;  /* 0x0000000c0d0e7389 */ /* 0x0002a400000c000b */
[----:B012---:R-:W-:Y:S01]  /*18140*/  ENDCOLLECTIVE ;  /* 0x000000000000791b */ /* 0x007fe20003800000 */
.L_x_1488:
[----:B------:R-:W-:Y:S01]  /*18150*/  IMAD.MOV.U32 R2, RZ, RZ, R14 ;  /* 0x000000ffff027224 */ /* 0x000fe200078e000e */
[----:B------:R-:W-:Y:S06]  /*18160*/  BRA `(.L_x_1489) ;  /* 0xffffffc400347947 */ /* 0x000fec000383ffff */
.L_x_1406:
[----:B-1----:R1:W2:Y:S02]  /*18170*/  SYNCS.PHASECHK.TRANS64.TRYWAIT P0, [R7+URZ+0x30860], R2 ;  /* 0x03086002070075a7 */ /* 0x0022a4000800017f */
[----:B--2---:R-:W-:Y:S05]  /*18180*/  @!P0 NANOSLEEP.SYNCS 0x989680 ;  /* 0x009896800000895d */ /* 0x004fea0003900000 */
[----:B------:R-:W2:Y:S02]  /*18190*/  @!P0 SYNCS.PHASECHK.TRANS64 P0, [R7+URZ+0x30860], R2 ;  /* 0x03086002070085a7 */ /* 0x000ea4000800007f */
[----:B--2---:R-:W-:Y:S05]  /*181a0*/  @!P0 BRA `(.L_x_1406) ;  /* 0xfffffffc00f08947 */ /* 0x004fea000383ffff */
[----:B------:R-:W-:Y:S05]  /*181b0*/  BRA `(.L_x_1490) ;  /* 0xffffffc400ac7947 */ /* 0x000fea000383ffff */
.L_x_1407:
[----:B------:R-:W-:Y:S01]  /*181c0*/  BSSY B1, `(.L_x_1491) ;  /* 0x0000008000017945 */ /* 0x000fe20003800000 */
[----:B------:R-:W-:Y:S02]  /*181d0*/  IMAD.MOV.U32 R13, RZ, RZ, R24 ;  /* 0x000000ffff0d7224 */ /* 0x000fe400078e0018 */
[----:B------:R-:W-:Y:S02]  /*181e0*/  IMAD.MOV.U32 R12, RZ, RZ, RZ ;  /* 0x000000ffff0c7224 */ /* 0x000fe400078e00ff */
[----:B------:R-:W-:Y:S02]  /*181f0*/  IMAD.MOV.U32 R11, RZ, RZ, 0x181f ;  /* 0x0000181fff0b7424 */ /* 0x000fe400078e00ff */
[----:B------:R-:W-:-:S07]  /*18200*/  IMAD.MOV.U32 R15, RZ, RZ, -0x1 ;  /* 0xffffffffff0f7424 */ /* 0x000fce00078e00ff */
[----:B-1----:R-:W-:Y:S05]  /*18210*/  WARPSYNC.COLLECTIVE R15, `(.L_x_1492) ;  /* 0x000000000f087348 */ /* 0x002fea0003c00000 */
[----:B------:R0:W2:Y:S02]  /*18220*/  SHFL.IDX P6, R14, R13, R12, R11 ;  /* 0x0000000c0d0e7389 */ /* 0x0000a400000c000b */
[----:B012---:R-:W-:Y:S01]  /*18230*/  ENDCOLLECTIVE ;  /* 0x000000000000791b */ /* 0x007fe20003800000 */
.L_x_1492:
[----:B------:R-:W-:Y:S05]  /*18240*/  BSYNC B1 ;  /* 0x0000000000017941 */ /* 0x000fea0003800000 */
.L_x_1491:
[----:B------:R-:W-:Y:S01]  /*18250*/  IMAD.MOV.U32 R13, RZ, RZ, R17 ;  /* 0x000000ffff0d7224 */ /* 0x000fe200078e0011 */
[----:B------:R-:W-:Y:S01]  /*18260*/  MOV R3, R14 ;  /* 0x0000000e00037202 */ /* 0x000fe20000000f00 */
[----:B------:R-:W-:Y:S01]  /*18270*/  IMAD.MOV.U32 R12, RZ, RZ, RZ ;  /* 0x000000ffff0c7224 */ /* 0x000fe200078e00ff */
[----:B------:R-:W-:Y:S01]  /*18280*/  LEA R6, R6, R22, 0x1 ;  /* 0x0000001606067211 */ /* 0x000fe200078e08ff */
[----:B------:R-:W-:Y:S02]  /*18290*/  IMAD.MOV.U32 R11, RZ, RZ, 0x181f ;  /* 0x0000181fff0b7424 */ /* 0x000fe400078e00ff */
[----:B------:R-:W-:-:S07]  /*182a0*/  IMAD.MOV.U32 R15, RZ, RZ, -0x1 ;  /* 0xffffffffff0f7424 */ /* 0x000fce00078e00ff */
[----:B------:R-:W-:Y:S05]  /*182b0*/  WARPSYNC.COLLECTIVE R15, `(.L_x_1493) ;  /* 0x000000000f087348 */ /* 0x000fea0003c00000 */
[----:B------:R0:W1:Y:S02]  /*182c0*/  SHFL.IDX P6, R14, R13, R12, R11 ;  /* 0x0000000c0d0e7389 */ /* 0x00006400000c000b */
[----:B01----:R-:W-:Y:S01]  /*182d0*/  ENDCOLLECTIVE ;  /* 0x000000000000791b */ /* 0x003fe20003800000 */
.L_x_1493:
[----:B------:R-:W-:Y:S02]  /*182e0*/  IMAD.MOV.U32 R13, RZ, RZ, R24 ;  /* 0x000000ffff0d7224 */ /* 0x000fe400078e0018 */
[----:B------:R-:W-:Y:S02]  /*182f0*/  IMAD.MOV.U32 R12, RZ, RZ, 0x1 ;  /* 0x00000001ff0c7424 */ /* 0x000fe400078e00ff */
[----:B------:R-:W-:-:S07]  /*18300*/  IMAD.MOV.U32 R2, RZ, RZ, R14 ;  /* 0x000000ffff027224 */ /* 0x000fce00078e000e */
[----:B------:R-:W-:Y:S05]  /*18310*/  WARPSYNC.COLLECTIVE R15, `(.L_x_1494) ;  /* 0x000000000f087348 */ /* 0x000fea0003c00000 */
[----:B------:R0:W1:Y:S02]  /*18320*/  SHFL.IDX P6, R14, R13, R12, R11 ;  /* 0x0000000c0d0e7389 */ /* 0x00006400000c000b */
[----:B01----:R-:W-:Y:S01]  /*18330*/  ENDCOLLECTIVE ;  /* 0x000000000000791b */ /* 0x003fe20003800000 */
.L_x_1494:
        /* <DEDUP_REMOVED lines=18> */
.L_x_1495:
[----:B------:R-:W-:Y:S01]  /*18460*/  MOV R13, R24 ;  /* 0x00000018000d7202 */ /* 0x000fe20000000f00 */
[----:B------:R-:W-:Y:S02]  /*18470*/  IMAD.MOV.U32 R12, RZ, RZ, 0x2 ;  /* 0x00000002ff0c7424 */ /* 0x000fe400078e00ff */
[----:B------:R-:W-:-:S07]  /*18480*/  IMAD.MOV.U32 R2, RZ, RZ, R14 ;  /* 0x000000ffff027224 */ /* 0x000fce00078e000e */
[----:B------:R-:W-:Y:S05]  /*18490*/  WARPSYNC.COLLECTIVE R15, `(.L_x_1496) ;  /* 0x000000000f087348 */ /* 0x000fea0003c00000 */
[----:B------:R0:W1:Y:S02]  /*184a0*/  SHFL.IDX P6, R14, R13, R12, R11 ;  /* 0x0000000c0d0e7389 */ /* 0x00006400000c000b */
[----:B01----:R-:W-:Y:S01]  /*184b0*/  ENDCOLLECTIVE ;  /* 0x000000000000791b */ /* 0x003fe20003800000 */
.L_x_1496:
        /* <DEDUP_REMOVED lines=18> */
.L_x_1497:
[----:B------:R-:W-:Y:S01]  /*185e0*/  IMAD.MOV.U32 R13, RZ, RZ, R24 ;  /* 0x000000ffff0d7224 */ /* 0x000fe200078e0018 */
[----:B------:R-:W-:Y:S01]  /*185f0*/  MOV R12, 0x3 ;  /* 0x00000003000c7802 */ /* 0x000fe20000000f00 */
[----:B------:R-:W-:-:S07]  /*18600*/  IMAD.MOV.U32 R2, RZ, RZ, R14 ;  /* 0x000000ffff027224 */ /* 0x000fce00078e000e */
[----:B------:R-:W-:Y:S05]  /*18610*/  WARPSYNC.COLLECTIVE R15, `(.L_x_1498) ;  /* 0x000000000f087348 */ /* 0x000fea0003c00000 */
[----:B------:R0:W1:Y:S02]  /*18620*/  SHFL.IDX P6, R14, R13, R12, R11 ;  /* 0x0000000c0d0e7389 */ /* 0x00006400000c000b */
[----:B01----:R-:W-:Y:S01]  /*18630*/  ENDCOLLECTIVE ;  /* 0x000000000000791b */ /* 0x003fe20003800000 */
.L_x_1498:
[----:B------:R-:W-:-:S05]  /*18640*/  IADD3 R2, P0, R2, R4, RZ ;  /* 0x0000000402027210 */ /* 0x000fca0007f1e0ff */
        /* <DEDUP_REMOVED lines=12> */
.L_x_1499:
[----:B------:R-:W-:Y:S01]  /*18710*/  @!PT LDS RZ, [RZ] ;  /* 0x00000000fffff984 */ /* 0x000fe20000000800 */
[----:B------:R-:W-:Y:S01]  /*18720*/  @!PT LDS RZ, [RZ] ;  /* 0x00000000fffff984 */ /* 0x000fe20000000800 */
[----:B------:R-:W-:Y:S01]  /*18730*/  @!PT LDS RZ, [RZ] ;  /* 0x00000000fffff984 */ /* 0x000fe20000000800 */
[----:B------:R-:W-:Y:S01]  /*18740*/  LDGSTS.E.BYPASS.LTC128B.128 [R6+0x3400], desc[UR36][R2.64+0x80], !P0 ;  /* 0x0340008002067fae */ /* 0x000fe2000c101d64 */
[----:B------:R-:W-:-:S13]  /*18750*/  ISETP.LT.OR P0, PT, R9, 0x21, P2 ;  /* 0x000000210900780c */ /* 0x000fda0001701670 */
[----:B------:R-:W-:Y:S01]  /*18760*/  LDGSTS.E.BYPASS.LTC128B.128 [R6+0x5400], desc[UR36][R2.64+0x100], !P0 ;  /* 0x0540010002067fae */ /* 0x000fe2000c101d64 */
[----:B------:R-:W-:-:S13]  /*18770*/  ISETP.LT.OR P0, PT, R9, 0x21, P1 ;  /* 0x000000210900780c */ /* 0x000fda0000f01670 */
[----:B------:R0:W-:Y:S02]  /*18780*/  LDGSTS.E.BYPASS.LTC128B.128 [R6+0x7400], desc[UR36][R2.64+0x180], !P0 ;  /* 0x0740018002067fae */ /* 0x0001e4000c101d64 */
[----:B0-----:R-:W-:Y:S01]  /*18790*/  IMAD.MOV.U32 R2, RZ, RZ, R14 ;  /* 0x000000ffff027224 */ /* 0x001fe200078e000e */
[----:B------:R-:W-:Y:S06]  /*187a0*/  BRA `(.L_x_1500) ;  /* 0xffffffc000f87947 */ /* 0x000fec000383ffff */
.L_x_1415:
[----:B0-----:R0:W2:Y:S02]  /*187b0*/  SYNCS.PHASECHK.TRANS64.TRYWAIT P0, [R0+URZ+0x30860], R3 ;  /* 0x03086003000075a7 */ /* 0x0010a4000800017f */
[----:B--2---:R-:W-:Y:S05]  /*187c0*/  @!P0 NANOSLEEP.SYNCS 0x989680 ;  /* 0x009896800000895d */ /* 0x004fea0003900000 */
[----:B------:R-:W2:Y:S02]  /*187d0*/  @!P0 SYNCS.PHASECHK.TRANS64 P0, [R0+URZ+0x30860], R3 ;  /* 0x03086003000085a7 */ /* 0x000ea4000800007f */
[----:B--2---:R-:W-:Y:S05]  /*187e0*/  @!P0 BRA `(.L_x_1415) ;  /* 0xfffffffc00f08947 */ /* 0x004fea000383ffff */
[----:B------:R-:W-:Y:S05]  /*187f0*/  BRA `(.L_x_1501) ;  /* 0xffffffc800247947 */ /* 0x000fea000383ffff */
.L_x_1416:
[----:B------:R-:W-:Y:S01]  /*18800*/  BSSY B0, `(.L_x_1502) ;  /* 0x0000008000007945 */ /* 0x000fe20003800000 */
[----:B------:R-:W-:Y:S01]  /*18810*/  IMAD.MOV.U32 R13, RZ, RZ, R24 ;  /* 0x000000ffff0d7224 */ /* 0x000fe200078e0018 */
[----:B------:R-:W-:Y:S01]  /*18820*/  MOV R15, 0xffffffff ;  /* 0xffffffff000f7802 */ /* 0x000fe20000000f00 */
[----:B------:R-:W-:Y:S02]  /*18830*/  IMAD.MOV.U32 R12, RZ, RZ, RZ ;  /* 0x000000ffff0c7224 */ /* 0x000fe400078e00ff */
[----:B------:R-:W-:-:S07]  /*18840*/  IMAD.MOV.U32 R11, RZ, RZ, 0x181f ;  /* 0x0000181fff0b7424 */ /* 0x000fce00078e00ff */
[----:B01----:R-:W-:Y:S05]  /*18850*/  WARPSYNC.COLLECTIVE R15, `(.L_x_1503) ;  /* 0x000000000f087348 */ /* 0x003fea0003c00000 */
[----:B------:R2:W3:Y:S02]  /*18860*/  SHFL.IDX P6, R14, R13, R12, R11 ;  /* 0x0000000c0d0e7389 */ /* 0x0004e400000c000b */
[----:B0123--:R-:W-:Y:S01]  /*18870*/  ENDCOLLECTIVE ;  /* 0x000000000000791b */ /* 0x00ffe20003800000 */
.L_x_1503:
[----:B------:R-:W-:Y:S05]  /*18880*/  BSYNC B0 ;  /* 0x0000000000007941 */ /* 0x000fea0003800000 */
.L_x_1502:
[----:B------:R-:W-:Y:S01]  /*18890*/  IMAD.MOV.U32 R13, RZ, RZ, R17 ;  /* 0x000000ffff0d7224 */ /* 0x000fe200078e0011 */
[C---:B------:R-:W-:Y:S01]  /*188a0*/  LOP3.LUT R4, R34.reuse, 0x40, RZ, 0xfc, !PT ;  /* 0x0000004022047812 */ /* 0x040fe200078efcff */
[----:B------:R-:W-:Y:S02]  /*188b0*/  IMAD.MOV.U32 R12, RZ, RZ, RZ ;  /* 0x000000ffff0c7224 */ /* 0x000fe400078e00ff */
[----:B------:R-:W-:Y:S02]  /*188c0*/  IMAD.MOV.U32 R11, RZ, RZ, 0x181f ;  /* 0x0000181fff0b7424 */ /* 0x000fe400078e00ff */
[----:B------:R-:W-:Y:S02]  /*188d0*/  IMAD.MOV.U32 R15, RZ, RZ, -0x1 ;  /* 0xffffffffff0f7424 */ /* 0x000fe400078e00ff */
[----:B------:R-:W-:Y:S02]  /*188e0*/  IMAD.MOV.U32 R3, RZ, RZ, R14 ;  /* 0x000000ffff037224 */ /* 0x000fe400078e000e */
[----:B------:R-:W-:-:S07]  /*188f0*/  IMAD.SHL.U32 R6, R34, 0x2, RZ ;  /* 0x0000000222067824 */ /* 0x000fce00078e00ff */
[----:B------:R-:W-:Y:S05]  /*18900*/  WARPSYNC.COLLECTIVE R15, `(.L_x_1504) ;  /* 0x000000000f087348 */ /* 0x000fea0003c00000 */
[----:B------:R0:W1:Y:S02]  /*18910*/  SHFL.IDX P6, R14, R13, R12, R11 ;  /* 0x0000000c0d0e7389 */ /* 0x00006400000c000b */
[----:B01----:R-:W-:Y:S01]  /*18920*/  ENDCOLLECTIVE ;  /* 0x000000000000791b */ /* 0x003fe20003800000 */
.L_x_1504:
        /* <DEDUP_REMOVED lines=8> */
[----:B------:R-:W-:-:S04]  /*189b0*/  IADD3 R2, P0, R14, R6, RZ ;  /* 0x000000060e027210 */ /* 0x000fc80007f1e0ff */
[----:B------:R-:W-:Y:S02]  /*189c0*/  IADD3.X R3, RZ, R3, RZ, P0, !PT ;  /* 0x00000003ff037210 */ /* 0x000fe400007fe4ff */
[----:B------:R-:W-:-:S03]  /*189d0*/  ISETP.LT.OR P0, PT, R5, 0x1, P2 ;  /* 0x000000010500780c */ /* 0x000fc60001701670 */
[----:B------:R-:W-:Y:S01]  /*189e0*/  @!PT LDS RZ, [RZ] ;  /* 0x00000000fffff984 */ /* 0x000fe20000000800 */
[----:B------:R-:W-:Y:S01]  /*189f0*/  @!PT LDS RZ, [RZ] ;  /* 0x00000000fffff984 */ /* 0x000fe20000000800 */
[----:B------:R-:W-:Y:S01]  /*18a00*/  @!PT LDS RZ, [RZ] ;  /* 0x00000000fffff984 */ /* 0x000fe20000000800 */
[----:B------:R0:W-:Y:S01]  /*18a10*/  LDGSTS.E.BYPASS.LTC128B.128 [R4+0x400], desc[UR36][R2.64], !P4 ;  /* 0x0040000002047fae */ /* 0x0001e2000e101d64 */
[----:B------:R-:W-:-:S09]  /*18a20*/  ISETP.LT.OR P4, PT, R5, 0x1, P1 ;  /* 0x000000010500780c */ /* 0x000fd20000f81670 */
[----:B------:R0:W-:Y:S01]  /*18a30*/  LDGSTS.E.BYPASS.LTC128B.128 [R4+0x2400], desc[UR36][R2.64+0x80], !P0 ;  /* 0x0240008002047fae */ /* 0x0001e2000c101d64 */
[----:B------:R-:W-:-:S13]  /*18a40*/  ISETP.GE.AND P0, PT, R36, UR4, PT ;  /* 0x0000000424007c0c */ /* 0x000fda000bf06270 */
[----:B0-----:R-:W-:Y:S05]  /*18a50*/  WARPSYNC.COLLECTIVE R15, `(.L_x_1505) ;  /* 0x000000000f087348 */ /* 0x001fea0003c00000 */
[----:B------:R1:W2:Y:S02]  /*18a60*/  SHFL.IDX P6, R14, R13, R12, R11 ;  /* 0x0000000c0d0e7389 */ /* 0x0002a400000c000b */
[----:B012---:R-:W-:Y:S01]  /*18a70*/  ENDCOLLECTIVE ;  /* 0x000000000000791b */ /* 0x007fe20003800000 */
.L_x_1505:
[----:B------:R-:W-:Y:S01]  /*18a80*/  @!PT LDS RZ, [RZ] ;  /* 0x00000000fffff984 */ /* 0x000fe20000000800 */
[----:B------:R-:W-:Y:S01]  /*18a90*/  @!PT LDS RZ, [RZ] ;  /* 0x00000000fffff984 */ /* 0x000fe20000000800 */
[----:B------:R-:W-:Y:S01]  /*18aa0*/  @!PT LDS RZ, [RZ] ;  /* 0x00000000fffff984 */ /* 0x000fe20000000800 */
[----:B------:R0:W-:Y:S01]  /*18ab0*/  LDGSTS.E.BYPASS.LTC128B.128 [R4+0x4400], desc[UR36][R2.64+0x100], !P4 ;  /* 0x0440010002047fae */ /* 0x0001e2000e101d64 */
[----:B------:R-:W-:Y:S01]  /*18ac0*/  ISETP.LT.OR P4, PT, R5, 0x1, P0 ;  /* 0x000000010500780c */ /* 0x000fe20000781670 */
[----:B------:R-:W-:-:S12]  /*18ad0*/  IMAD.MOV.U32 R13, RZ, RZ, R17 ;  /* 0x000000ffff0d7224 */ /* 0x000fd800078e0011 */
[----:B------:R0:W-:Y:S01]  /*18ae0*/  LDGSTS.E.BYPASS.LTC128B.128 [R4+0x6400], desc[UR36][R2.64+0x180], !P4 ;  /* 0x0640018002047fae */ /* 0x0001e2000e101d64 */
[----:B------:R-:W-:-:S07]  /*18af0*/  IMAD.MOV.U32 R7, RZ, RZ, R14 ;  /* 0x000000ffff077224 */ /* 0x000fce00078e000e */
[----:B0-----:R-:W-:Y:S05]  /*18b00*/  WARPSYNC.COLLECTIVE R15, `(.L_x_1506) ;  /* 0x000000000f087348 */ /* 0x001fea0003c00000 */
[----:B------:R1:W2:Y:S02]  /*18b10*/  SHFL.IDX P6, R14, R13, R12, R11 ;  /* 0x0000000c0d0e7389 */ /* 0x0002a400000c000b */
[----:B012---:R-:W-:Y:S01]  /*18b20*/  ENDCOLLECTIVE ;  /* 0x000000000000791b */ /* 0x007fe20003800000 */
.L_x_1506:
[----:B------:R-:W-:Y:S01]  /*18b30*/  MOV R13, R24 ;  /* 0x00000018000d7202 */ /* 0x000fe20000000f00 */
[----:B------:R-:W-:Y:S01]  /*18b40*/  IMAD.MOV.U32 R12, RZ, RZ, 0x2 ;  /* 0x00000002ff0c7424 */ /* 0x000fe200078e00ff */
[----:B------:R-:W-:-:S13]  /*18b50*/  IADD3 R2, P4, R14, R6, RZ ;  /* 0x000000060e027210 */ /* 0x000fda0007f9e0ff */
[----:B------:R-:W-:Y:S05]  /*18b60*/  WARPSYNC.COLLECTIVE R15, `(.L_x_1507) ;  /* 0x000000000f087348 */ /* 0x000fea0003c00000 */
[----:B------:R0:W1:Y:S02]  /*18b70*/  SHFL.IDX P6, R14, R13, R12, R11 ;  /* 0x0000000c0d0e7389 */ /* 0x00006400000c000b */
[----:B01----:R-:W-:Y:S01]  /*18b80*/  ENDCOLLECTIVE ;  /* 0x000000000000791b */ /* 0x003fe20003800000 */
.L_x_1507:
        /* <DEDUP_REMOVED lines=12> */
.L_x_1508:
        /* <DEDUP_REMOVED lines=14> */
.L_x_1509:
        /* <DEDUP_REMOVED lines=12> */
.L_x_1510:
        /* <DEDUP_REMOVED lines=9> */
.L_x_1421:
        /* <DEDUP_REMOVED lines=8> */
.L_x_1513:
[----:B------:R-:W-:Y:S05]  /*18f00*/  BSYNC B0 ;  /* 0x0000000000007941 */ /* 0x000fea0003800000 */
.L_x_1512:
[----:B------:R-:W-:Y:S01]  /*18f10*/  MOV R13, R16 ;  /* 0x00000010000d7202 */ /* 0x000fe20000000f00 */
[----:B------:R-:W-:Y:S02]  /*18f20*/  IMAD.MOV.U32 R12, RZ, RZ, 0x1 ;  /* 0x00000001ff0c7424 */ /* 0x000fe400078e00ff */
[----:B------:R-:W-:Y:S02]  /*18f30*/  IMAD.MOV.U32 R11, RZ, RZ, 0x1f ;  /* 0x0000001fff0b7424 */ /* 0x000fe400078e00ff */
[----:B------:R-:W-:Y:S02]  /*18f40*/  IMAD.MOV.U32 R15, RZ, RZ, -0x1 ;  /* 0xffffffffff0f7424 */ /* 0x000fe400078e00ff */
[----:B------:R-:W-:Y:S02]  /*18f50*/  IMAD.IADD R5, R19, 0x1, R8 ;  /* 0x0000000113057824 */ /* 0x000fe400078e0208 */
[----:B------:R-:W-:-:S07]  /*18f60*/  IMAD.MOV.U32 R0, RZ, RZ, R14 ;  /* 0x000000ffff007224 */ /* 0x000fce00078e000e */
[----:B------:R-:W-:Y:S05]  /*18f70*/  WARPSYNC.COLLECTIVE R15, `(.L_x_1514) ;  /* 0x000000000f087348 */ /* 0x000fea0003c00000 */
[----:B------:R0:W1:Y:S02]  /*18f80*/  SHFL.IDX P6, R14, R13, R12, R11 ;  /* 0x0000000c0d0e7389 */ /* 0x00006400000c000b */
[----:B01----:R-:W-:Y:S01]  /*18f90*/  ENDCOLLECTIVE ;  /* 0x000000000000791b */ /* 0x003fe20003800000 */
.L_x_1514:
[----:B------:R-:W-:Y:S02]  /*18fa0*/  ULDC UR4, c[0x0][0xc3c] ;  /* 0x00030f0000047ab9 */ /* 0x000fe40000000800 */
[----:B------:R-:W-:-:S13]  /*18fb0*/  ISETP.GE.OR P1, PT, R5, UR4, !P0 ;  /* 0x0000000405007c0c */ /* 0x000fda000c726670 */
[----:B------:R-:W0:Y:S01]  /*18fc0*/  @!P1 LDC.64 R2, c[0x0][0xc80] ;  /* 0x00032000ff029b82 */ /* 0x000e220000000a00 */
[----:B------:R-:W-:Y:S02]  /*18fd0*/  IMAD.MOV.U32 R11, RZ, RZ, RZ ;  /* 0x000000ffff0b7224 */ /* 0x000fe400078e00ff */
[----:B------:R-:W-:Y:S02]  /*18fe0*/  IMAD.MOV.U32 R4, RZ, RZ, R14 ;  /* 0x000000ffff047224 */ /* 0x000fe400078e000e */
[----:B0-----:R-:W-:-:S06]  /*18ff0*/  @!P1 IMAD.WIDE R2, R5, 0x4, R2 ;  /* 0x0000000405029825 */ /* 0x001fcc00078e0202 */
[----:B------:R-:W2:Y:S01]  /*19000*/  @!P1 LDG.E R2, desc[UR36][R2.64] ;  /* 0x0000002402029981 */ /* 0x000ea2000c1e1900 */
[----:B------:R-:W-:Y:S01]  /*19010*/  IMAD.MOV.U32 R5, RZ, RZ, RZ ;  /* 0x000000ffff057224 */ /* 0x000fe200078e00ff */
[C---:B------:R-:W-:Y:S02]  /*19020*/  ISETP.GE.U32.AND P2, PT, R8.reuse, 0x2, PT ;  /* 0x000000020800780c */ /* 0x040fe40003f46070 */
[C---:B------:R-:W-:Y:S02]  /*19030*/  ISETP.GE.U32.AND P3, PT, R8.reuse, 0x4, PT ;  /* 0x000000040800780c */ /* 0x040fe40003f66070 */
[C---:B------:R-:W-:Y:S02]  /*19040*/  ISETP.GE.U32.AND P4, PT, R8.reuse, 0x8, PT ;  /* 0x000000080800780c */ /* 0x040fe40003f86070 */
[----:B------:R-:W-:Y:S02]  /*19050*/  ISETP.GE.U32.AND P5, PT, R8, 0x10, PT ;  /* 0x000000100800780c */ /* 0x000fe40003fa6070 */
[----:B--2---:R-:W-:-:S02]  /*19060*/  @!P1 MOV R5, R2 ;  /* 0x0000000200059202 */ /* 0x004fc40000000f00 */
[----:B------:R-:W-:-:S03]  /*19070*/  ISETP.NE.AND P1, PT, R8, RZ, PT ;  /* 0x000000ff0800720c */ /* 0x000fc60003f25270 */
[----:B------:R-:W-:-:S10]  /*19080*/  IMAD.MOV.U32 R13, RZ, RZ, R5 ;  /* 0x000000ffff0d7224 */ /* 0x000fd400078e0005 */
[----:B------:R-:W-:Y:S05]  /*19090*/  WARPSYNC.COLLECTIVE R15, `(.L_x_1515) ;  /* 0x000000000f087348 */ /* 0x000fea0003c00000 */
[----:B------:R0:W1:Y:S02]  /*190a0*/  SHFL.UP P6, R14, R13, R12, R11 ;  /* 0x0400000c0d0e7389 */ /* 0x00006400000c000b */
[----:B01----:R-:W-:Y:S01]  /*190b0*/  ENDCOLLECTIVE ;  /* 0x000000000000791b */ /* 0x003fe20003800000 */
.L_x_1515:
[----:B------:R-:W-:Y:S01]  /*190c0*/  IMAD.MOV.U32 R12, RZ, RZ, 0x2 ;  /* 0x00000002ff0c7424 */ /* 0x000fe200078e00ff */
[----:B------:R-:W-:-:S05]  /*190d0*/  SEL R6, R14, RZ, P1 ;  /* 0x000000ff0e067207 */ /* 0x000fca0000800000 */
[----:B------:R-:W-:-:S04]  /*190e0*/  IMAD.IADD R6, R5, 0x1, R6 ;  /* 0x0000000105067824 */ /* 0x000fc800078e0206 */
[----:B------:R-:W-:-:S07]  /*190f0*/  IMAD.MOV.U32 R13, RZ, RZ, R6 ;  /* 0x000000ffff0d7224 */ /* 0x000fce00078e0006 */
[----:B------:R-:W-:Y:S05]  /*19100*/  WARPSYNC.COLLECTIVE R15, `(.L_x_1516) ;  /* 0x000000000f087348 */ /* 0x000fea0003c00000 */
[----:B------:R0:W1:Y:S02]  /*19110*/  SHFL.UP P6, R14, R13, R12, R11 ;  /* 0x0400000c0d0e7389 */ /* 0x00006400000c000b */
[----:B01----:R-:W-:Y:S01]  /*19120*/  ENDCOLLECTIVE ;  /* 0x000000000000791b */ /* 0x003fe20003800000 */
.L_x_1516:
[----:B------:R-:W-:Y:S01]  /*19130*/  IMAD.MOV.U32 R12, RZ, RZ, 0x4 ;  /* 0x00000004ff0c7424 */ /* 0x000fe200078e00ff */
[----:B------:R-:W-:-:S05]  /*19140*/  SEL R7, R14, RZ, P2 ;  /* 0x000000ff0e077207 */ /* 0x000fca0001000000 */
[----:B------:R-:W-:-:S05]  /*19150*/  IMAD.IADD R7, R6, 0x1, R7 ;  /* 0x0000000106077824 */ /* 0x000fca00078e0207 */
[----:B------:R-:W-:-:S07]  /*19160*/  MOV R13, R7 ;  /* 0x00000007000d7202 */ /* 0x000fce0000000f00 */
[----:B------:R-:W-:Y:S05]  /*19170*/  WARPSYNC.COLLECTIVE R15, `(.L_x_1517) ;  /* 0x000000000f087348 */ /* 0x000fea0003c00000 */
[----:B------:R0:W1:Y:S02]  /*19180*/  SHFL.UP P6, R14, R13, R12, R11 ;  /* 0x0400000c0d0e7389 */ /* 0x00006400000c000b */
[----:B01----:R-:W-:Y:S01]  /*19190*/  ENDCOLLECTIVE ;  /* 0x000000000000791b */ /* 0x003fe20003800000 */
.L_x_1517:
[----:B------:R-:W-:Y:S01]  /*191a0*/  IMAD.MOV.U32 R12, RZ, RZ, 0x8 ;  /* 0x00000008ff0c7424 */ /* 0x000fe200078e00ff */
[----:B------:R-:W-:-:S05]  /*191b0*/  SEL R2, R14, RZ, P3 ;  /* 0x000000ff0e027207 */ /* 0x000fca0001800000 */
[----:B------:R-:W-:-:S04]  /*191c0*/  IMAD.IADD R2, R7, 0x1, R2 ;  /* 0x0000000107027824 */ /* 0x000fc800078e0202 */
[----:B------:R-:W-:-:S07]  /*191d0*/  IMAD.MOV.U32 R13, RZ, RZ, R2 ;  /* 0x000000ffff0d7224 */ /* 0x000fce00078e0002 */
[----:B------:R-:W-:Y:S05]  /*191e0*/  WARPSYNC.COLLECTIVE R15, `(.L_x_1518) ;  /* 0x000000000f087348 */ /* 0x000fea0003c00000 */
[----:B------:R0:W1:Y:S02]  /*191f0*/  SHFL.UP P6, R14, R13, R12, R11 ;  /* 0x0400000c0d0e7389 */ /* 0x00006400000c000b */
[----:B01----:R-:W-:Y:S01]  /*19200*/  ENDCOLLECTIVE ;  /* 0x000000000000791b */ /* 0x003fe20003800000 */
.L_x_1518:
[----:B------:R-:W-:Y:S02]  /*19210*/  MOV R12, 0x10 ;  /* 0x00000010000c7802 */ /* 0x000fe40000000f00 */
[----:B------:R-:W-:-:S05]  /*19220*/  SEL R3, R14, RZ, P4 ;  /* 0x000000ff0e037207 */ /* 0x000fca0002000000 */
[----:B------:R-:W-:-:S04]  /*19230*/  IMAD.IADD R3, R2, 0x1, R3 ;  /* 0x0000000102037824 */ /* 0x000fc800078e0203 */
[----:B------:R-:W-:-:S07]  /*19240*/  IMAD.MOV.U32 R13, RZ, RZ, R3 ;  /* 0x000000ffff0d7224 */ /* 0x000fce00078e0003 */
[----:B------:R-:W-:Y:S05]  /*19250*/  WARPSYNC.COLLECTIVE R15, `(.L_x_1519) ;  /* 0x000000000f087348 */ /* 0x000fea0003c00000 */
[----:B------:R0:W1:Y:S02]  /*19260*/  SHFL.UP P6, R14, R13, R12, R11 ;  /* 0x0400000c0d0e7389 */ /* 0x00006400000c000b */
[----:B01----:R-:W-:Y:S01]  /*19270*/  ENDCOLLECTIVE ;  /* 0x000000000000791b */ /* 0x003fe20003800000 */
.L_x_1519:
        /* <DEDUP_REMOVED lines=8> */
.L_x_1520:
[----:B------:R-:W-:Y:S05]  /*19300*/  BRA `(.L_x_1521) ;  /* 0xffffffc400747947 */ /* 0x000fea000383ffff */
.L_x_1426:
[----:B------:R-:W-:Y:S01]  /*19310*/  BSSY B0, `(.L_x_1522) ;  /* 0x0000008000007945 */ /* 0x000fe20003800000 */
[----:B-----5:R-:W-:Y:S01]  /*19320*/  IMAD.MOV.U32 R13, RZ, RZ, R5 ;  /* 0x000000ffff0d7224 */ /* 0x020fe200078e0005 */
[----:B------:R-:W-:Y:S01]  /*19330*/  MOV R11, RZ ;  /* 0x000000ff000b7202 */ /* 0x000fe20000000f00 */
[----:B------:R-:W-:Y:S02]  /*19340*/  IMAD.MOV.U32 R12, RZ, RZ, 0x1 ;  /* 0x00000001ff0c7424 */ /* 0x000fe400078e00ff */
[----:B------:R-:W-:-:S07]  /*19350*/  IMAD.MOV.U32 R15, RZ, RZ, -0x1 ;  /* 0xffffffffff0f7424 */ /* 0x000fce00078e00ff */
[----:B012---:R-:W-:Y:S05]  /*19360*/  WARPSYNC.COLLECTIVE R15, `(.L_x_1523) ;  /* 0x000000000f087348 */ /* 0x007fea0003c00000 */
[----:B------:R3:W4:Y:S02]  /*19370*/  SHFL.UP P6, R14, R13, R12, R11 ;  /* 0x0400000c0d0e7389 */ /* 0x00072400000c000b */
[----:B01234-:R-:W-:Y:S01]  /*19380*/  ENDCOLLECTIVE ;  /* 0x000000000000791b */ /* 0x01ffe20003800000 */
.L_x_1523:
[----:B------:R-:W-:Y:S05]  /*19390*/  BSYNC B0 ;  /* 0x0000000000007941 */ /* 0x000fea0003800000 */
.L_x_1522:
        /* <DEDUP_REMOVED lines=8> */
.L_x_1524:
[----:B------:R-:W-:Y:S01]  /*19420*/  IMAD.MOV.U32 R12, RZ, RZ, 0x4 ;  /* 0x00000004ff0c7424 */ /* 0x000fe200078e00ff */
[----:B------:R-:W-:-:S05]  /*19430*/  SEL R2, R14, RZ, P2 ;  /* 0x000000ff0e027207 */ /* 0x000fca0001000000 */
[----:B------:R-:W-:-:S05]  /*19440*/  IMAD.IADD R2, R13, 0x1, R2 ;  /* 0x000000010d027824 */ /* 0x000fca00078e0202 */
[----:B------:R-:W-:-:S07]  /*19450*/  MOV R13, R2 ;  /* 0x00000002000d7202 */ /* 0x000fce0000000f00 */
[----:B------:R-:W-:Y:S05]  /*19460*/  WARPSYNC.COLLECTIVE R15, `(.L_x_1525) ;  /* 0x000000000f087348 */ /* 0x000fea0003c00000 */
[----:B------:R0:W1:Y:S02]  /*19470*/  SHFL.UP P6, R14, R13, R12, R11 ;  /* 0x0400000c0d0e7389 */ /* 0x00006400000c000b */
[----:B01----:R-:W-:Y:S01]  /*19480*/  ENDCOLLECTIVE ;  /* 0x000000000000791b */ /* 0x003fe20003800000 */
.L_x_1525:
[----:B------:R-:W-:Y:S01]  /*19490*/  IMAD.MOV.U32 R12, RZ, RZ, 0x8 ;  /* 0x00000008ff0c7424 */ /* 0x000fe200078e00ff */
[----:B------:R-:W-:-:S05]  /*194a0*/  SEL R3, R14, RZ, P3 ;  /* 0x000000ff0e037207 */ /* 0x000fca0001800000 */
[----:B------:R-:W-:-:S04]  /*194b0*/  IMAD.IADD R3, R2, 0x1, R3 ;  /* 0x0000000102037824 */ /* 0x000fc800078e0203 */
[----:B------:R-:W-:-:S07]  /*194c0*/  IMAD.MOV.U32 R13, RZ, RZ, R3 ;  /* 0x000000ffff0d7224 */ /* 0x000fce00078e0003 */
[----:B------:R-:W-:Y:S05]  /*194d0*/  WARPSYNC.COLLECTIVE R15, `(.L_x_1526) ;  /* 0x000000000f087348 */ /* 0x000fea0003c00000 */
[----:B------:R0:W1:Y:S02]  /*194e0*/  SHFL.UP P6, R14, R13, R12, R11 ;  /* 0x0400000c0d0e7389 */ /* 0x00006400000c000b */
[----:B01----:R-:W-:Y:S01]  /*194f0*/  ENDCOLLECTIVE ;  /* 0x000000000000791b */ /* 0x003fe20003800000 */
.L_x_1526:
[----:B------:R-:W-:Y:S02]  /*19500*/  MOV R12, 0x10 ;  /* 0x00000010000c7802 */ /* 0x000fe40000000f00 */
[----:B------:R-:W-:-:S05]  /*19510*/  SEL R4, R14, RZ, P4 ;  /* 0x000000ff0e047207 */ /* 0x000fca0002000000 */
[----:B------:R-:W-:-:S04]  /*19520*/  IMAD.IADD R4, R3, 0x1, R4 ;  /* 0x0000000103047824 */ /* 0x000fc800078e0204 */
[----:B------:R-:W-:-:S07]  /*19530*/  IMAD.MOV.U32 R13, RZ, RZ, R4 ;  /* 0x000000ffff0d7224 */ /* 0x000fce00078e0004 */
[----:B------:R-:W-:Y:S05]  /*19540*/  WARPSYNC.COLLECTIVE R15, `(.L_x_1527) ;  /* 0x000000000f087348 */ /* 0x000fea0003c00000 */
[----:B------:R0:W1:Y:S02]  /*19550*/  SHFL.UP P6, R14, R13, R12, R11 ;  /* 0x0400000c0d0e7389 */ /* 0x00006400000c000b */
[----:B01----:R-:W-:Y:S01]  /*19560*/  ENDCOLLECTIVE ;  /* 0x000000000000791b */ /* 0x003fe20003800000 */
.L_x_1527:
        /* <DEDUP_REMOVED lines=8> */
.L_x_1528:
[----:B------:R-:W-:Y:S05]  /*195f0*/  BRA `(.L_x_1529) ;  /* 0xffffffc400547947 */ /* 0x000fea000383ffff */
.L_x_1428:
[----:B------:R-:W-:Y:S01]  /*19600*/  BSSY B0, `(.L_x_1530) ;  /* 0x0000006000007945 */ /* 0x000fe20003800000 */
[----:B------:R-:W-:Y:S01]  /*19610*/  PLOP3.LUT P6, PT, P6, PT, PT, 0x8, 0x0 ;  /* 0x000000000000781c */ /* 0x000fe200037ce170 */
[----:B------:R-:W-:-:S12]  /*19620*/  IMAD.MOV.U32 R15, RZ, RZ, -0x1 ;  /* 0xffffffffff0f7424 */ /* 0x000fd800078e00ff */
[----:B01----:R-:W-:Y:S05]  /*19630*/  WARPSYNC.COLLECTIVE R15, `(.L_x_1531) ;  /* 0x000000000f087348 */ /* 0x003fea0003c00000 */
[----:B------:R-:W-:Y:S01]  /*19640*/  VOTE.ANY R14, PT, P6 ;  /* 0x00000000000e7806 */ /* 0x000fe200030e0100 */
[----:B01----:R-:W-:Y:S06]  /*19650*/  ENDCOLLECTIVE ;  /* 0x000000000000791b */ /* 0x003fec0003800000 */
.L_x_1531:
[----:B------:R-:W-:Y:S05]  /*19660*/  BSYNC B0 ;  /* 0x0000000000007941 */ /* 0x000fea0003800000 */
.L_x_1530:
[----:B------:R-:W-:Y:S01]  /*19670*/  IMAD.MOV.U32 R2, RZ, RZ, R14 ;  /* 0x000000ffff027224 */ /* 0x000fe200078e000e */
[----:B------:R-:W-:Y:S01]  /*19680*/  MOV R13, R5 ;  /* 0x00000005000d7202 */ /* 0x000fe20000000f00 */
[----:B------:R-:W-:Y:S02]  /*19690*/  IMAD.MOV.U32 R11, RZ, RZ, 0x1f ;  /* 0x0000001fff0b7424 */ /* 0x000fe400078e00ff */
[----:B------:R-:W0:Y:S01]  /*196a0*/  POPC R4, R2 ;  /* 0x0000000200047309 */ /* 0x000e220000000000 */
[----:B------:R-:W-:Y:S02]  /*196b0*/  IMAD.MOV.U32 R15, RZ, RZ, -0x1 ;  /* 0xffffffffff0f7424 */ /* 0x000fe400078e00ff */
[----:B0-----:R-:W-:-:S07]  /*196c0*/  IMAD.MOV.U32 R12, RZ, RZ, R4 ;  /* 0x000000ffff0c7224 */ /* 0x001fce00078e0004 */
[----:B------:R-:W-:Y:S05]  /*196d0*/  WARPSYNC.COLLECTIVE R15, `(.L_x_1532) ;  /* 0x000000000f087348 */ /* 0x000fea0003c00000 */
[----:B------:R0:W1:Y:S02]  /*196e0*/  SHFL.IDX P6, R14, R13, R12, R11 ;  /* 0x0000000c0d0e7389 */ /* 0x00006400000c000b */
[----:B01----:R-:W-:Y:S01]  /*196f0*/  ENDCOLLECTIVE ;  /* 0x000000000000791b */ /* 0x003fe20003800000 */
.L_x_1532:
[----:B------:R-:W-:Y:S01]  /*19700*/  IMAD.MOV.U32 R5, RZ, RZ, R14 ;  /* 0x000000ffff057224 */ /* 0x000fe200078e000e */
[----:B------:R-:W-:Y:S06]  /*19710*/  BRA `(.L_x_1533) ;  /* 0xffffffc400447947 */ /* 0x000fec000383ffff */
.L_x_1430:
[----:B------:R-:W-:Y:S01]  /*19720*/  BSSY B0, `(.L_x_1534) ;  /* 0x0000007000007945 */ /* 0x000fe20003800000 */
[----:B------:R-:W-:Y:S01]  /*19730*/  IMAD.MOV.U32 R13, RZ, RZ, R6 ;  /* 0x000000ffff0d7224 */ /* 0x000fe200078e0006 */
[----:B------:R-:W-:Y:S01]  /*19740*/  MOV R15, 0xffffffff ;  /* 0xffffffff000f7802 */ /* 0x000fe20000000f00 */
[----:B------:R-:W-:-:S07]  /*19750*/  IMAD.MOV.U32 R11, RZ, RZ, 0x1f ;  /* 0x0000001fff0b7424 */ /* 0x000fce00078e00ff */
[----:B0123--:R-:W-:Y:S05]  /*19760*/  WARPSYNC.COLLECTIVE R15, `(.L_x_1535) ;  /* 0x000000000f087348 */ /* 0x00ffea0003c00000 */
[----:B------:R4:W0:Y:S02]  /*19770*/  SHFL.IDX P6, R14, R13, R12, R11 ;  /* 0x0000000c0d0e7389 */ /* 0x00082400000c000b */
[----:B01234-:R-:W-:Y:S01]  /*19780*/  ENDCOLLECTIVE ;  /* 0x000000000000791b */ /* 0x01ffe20003800000 */
.L_x_1535:
[----:B------:R-:W-:Y:S05]  /*19790*/  BSYNC B0 ;  /* 0x0000000000007941 */ /* 0x000fea0003800000 */
.L_x_1534:
[----:B------:R-:W-:Y:S05]  /*197a0*/  BRA `(.L_x_1429) ;  /* 0xffffffc4003c7947 */ /* 0x000fea000383ffff */
.L_x_1434:
[----:B-1----:R1:W2:Y:S02]  /*197b0*/  SYNCS.PHASECHK.TRANS64.TRYWAIT P0, [R4+URZ+0x30820], R0 ;  /* 0x03082000040075a7 */ /* 0x0022a4000800017f */
[----:B--2---:R-:W-:Y:S05]  /*197c0*/  @!P0 NANOSLEEP.SYNCS 0x989680 ;  /* 0x009896800000895d */ /* 0x004fea0003900000 */
[----:B------:R-:W2:Y:S02]  /*197d0*/  @!P0 SYNCS.PHASECHK.TRANS64 P0, [R4+URZ+0x30820], R0 ;  /* 0x03082000040085a7 */ /* 0x000ea4000800007f */
[----:B--2---:R-:W-:Y:S05]  /*197e0*/  @!P0 BRA `(.L_x_1434) ;  /* 0xfffffffc00f08947 */ /* 0x004fea000383ffff */
[----:B------:R-:W-:Y:S05]  /*197f0*/  BRA `(.L_x_1536) ;  /* 0xffffffc800b47947 */ /* 0x000fea000383ffff */
.L_x_1435:
[----:B------:R-:W2:Y:S01]  /*19800*/  S2R R2, SR_TID.X ;  /* 0x0000000000027919 */ /* 0x000ea20000002100 */
[----:B------:R-:W-:Y:S01]  /*19810*/  BSSY B0, `(.L_x_1537) ;  /* 0x000000a000007945 */ /* 0x000fe20003800000 */
[----:B------:R-:W-:Y:S02]  /*19820*/  IMAD.MOV.U32 R12, RZ, RZ, RZ ;  /* 0x000000ffff0c7224 */ /* 0x000fe400078e00ff */
[----:B------:R-:W-:Y:S02]  /*19830*/  IMAD.MOV.U32 R11, RZ, RZ, 0x1f ;  /* 0x0000001fff0b7424 */ /* 0x000fe400078e00ff */
[----:B------:R-:W-:Y:S01]  /*19840*/  IMAD.MOV.U32 R15, RZ, RZ, -0x1 ;  /* 0xffffffffff0f7424 */ /* 0x000fe200078e00ff */
[----:B--2---:R-:W-:-:S04]  /*19850*/  SHF.R.U32.HI R2, RZ, 0x5, R2 ;  /* 0x00000005ff027819 */ /* 0x004fc80000011602 */
[----:B------:R-:W-:-:S05]  /*19860*/  LOP3.LUT R2, R2, 0x3, RZ, 0xc0, !PT ;  /* 0x0000000302027812 */ /* 0x000fca00078ec0ff */
[----:B------:R-:W-:-:S07]  /*19870*/  IMAD.MOV.U32 R13, RZ, RZ, R2 ;  /* 0x000000ffff0d7224 */ /* 0x000fce00078e0002 */
[----:B01-3--:R-:W-:Y:S05]  /*19880*/  WARPSYNC.COLLECTIVE R15, `(.L_x_1538) ;  /* 0x000000000f087348 */ /* 0x00bfea0003c00000 */
[----:B------:R2:W4:Y:S02]  /*19890*/  SHFL.IDX P6, R14, R13, R12, R11 ;  /* 0x0000000c0d0e7389 */ /* 0x00052400000c000b */
[----:B01234-:R-:W-:Y:S01]  /*198a0*/  ENDCOLLECTIVE ;  /* 0x000000000000791b */ /* 0x01ffe20003800000 */
.L_x_1538:
[----:B------:R-:W-:Y:S05]  /*198b0*/  BSYNC B0 ;  /* 0x0000000000007941 */ /* 0x000fea0003800000 */
.L_x_1537:
[----:B------:R-:W-:Y:S05]  /*198c0*/  BRA `(.L_x_1539) ;  /* 0xffffffc8009c7947 */ /* 0x000fea000383ffff */
.L_x_1438:
[----:B------:R-:W-:Y:S01]  /*198d0*/  BSSY B1, `(.L_x_1540) ;  /* 0x0000006000017945 */ /* 0x000fe20003800000 */
[----:B------:R-:W-:-:S07]  /*198e0*/  IMAD.MOV.U32 R15, RZ, RZ, -0x1 ;  /* 0xffffffffff0f7424 */ /* 0x000fce00078e00ff */
[----:B01-3--:R-:W-:Y:S05]  /*198f0*/  WARPSYNC.COLLECTIVE R15, `(.L_x_1541) ;  /* 0x000000000f0c7348 */ /* 0x00bfea0003c00000 */
[----:B------:R-:W-:Y:S02]  /*19900*/  ELECT P6, UR62, PT ;  /* 0x00000000003e782f */ /* 0x000fe400038c0000 */
[----:B------:R-:W-:Y:S01]  /*19910*/  MOV R14, UR62 ;  /* 0x0000003e000e7c02 */ /* 0x000fe20008000f00 */
[----:B01-3--:R-:W-:Y:S10]  /*19920*/  ENDCOLLECTIVE ;  /* 0x000000000000791b */ /* 0x00bff40003800000 */
.L_x_1541:
[----:B------:R-:W-:Y:S05]  /*19930*/  BSYNC B1 ;  /* 0x0000000000017941 */ /* 0x000fea0003800000 */
.L_x_1540:
[----:B------:R-:W-:Y:S05]  /*19940*/  BRA `(.L_x_1542) ;  /* 0xffffffc800947947 */ /* 0x000fea000383ffff */
.L_x_1440:
[----:B-1----:R1:W2:Y:S02]  /*19950*/  SYNCS.PHASECHK.TRANS64.TRYWAIT P1, [R5+URZ+0x30840], R0 ;  /* 0x03084000050075a7 */ /* 0x0022a4000802017f */
[----:B--2---:R-:W-:Y:S05]  /*19960*/  @!P1 NANOSLEEP.SYNCS 0x989680 ;  /* 0x009896800000995d */ /* 0x004fea0003900000 */
[----:B------:R-:W2:Y:S02]  /*19970*/  @!P1 SYNCS.PHASECHK.TRANS64 P1, [R5+URZ+0x30840], R0 ;  /* 0x03084000050095a7 */ /* 0x000ea4000802007f */
[----:B--2---:R-:W-:Y:S05]  /*19980*/  @!P1 BRA `(.L_x_1440) ;  /* 0xfffffffc00f09947 */ /* 0x004fea000383ffff */
[----:B------:R-:W-:Y:S05]  /*19990*/  BRA `(.L_x_1543) ;  /* 0xffffffc800bc7947 */ /* 0x000fea000383ffff */
.L_x_1442:
[----:B--2---:R2:W4:Y:S02]  /*199a0*/  SYNCS.PHASECHK.TRANS64.TRYWAIT P1, [R25+URZ+0x30840], R2 ;  /* 0x03084002190075a7 */ /* 0x004524000802017f */
[----:B----4-:R-:W-:Y:S05]  /*199b0*/  @!P1 NANOSLEEP.SYNCS 0x989680 ;  /* 0x009896800000995d */ /* 0x010fea0003900000 */
[----:B------:R-:W4:Y:S02]  /*199c0*/  @!P1 SYNCS.PHASECHK.TRANS64 P1, [R25+URZ+0x30840], R2 ;  /* 0x03084002190095a7 */ /* 0x000f24000802007f */
[----:B----4-:R-:W-:Y:S05]  /*199d0*/  @!P1 BRA `(.L_x_1442) ;  /* 0xfffffffc00f09947 */ /* 0x010fea000383ffff */
[----:B------:R-:W-:Y:S05]  /*199e0*/  BRA `(.L_x_1544) ;  /* 0xffffffc800c87947 */ /* 0x000fea000383ffff */
.L_x_1444:
[----:B----4-:R4:W0:Y:S02]  /*199f0*/  SYNCS.PHASECHK.TRANS64.TRYWAIT P1, [R5+URZ+0x30860], R0 ;  /* 0x03086000050075a7 */ /* 0x010824000802017f */
[----:B0-----:R-:W-:Y:S05]  /*19a00*/  @!P1 NANOSLEEP.SYNCS 0x989680 ;  /* 0x009896800000995d */ /* 0x001fea0003900000 */
[----:B------:R-:W0:Y:S02]  /*19a10*/  @!P1 SYNCS.PHASECHK.TRANS64 P1, [R5+URZ+0x30860], R0 ;  /* 0x03086000050095a7 */ /* 0x000e24000802007f */
[----:B0-----:R-:W-:Y:S05]  /*19a20*/  @!P1 BRA `(.L_x_1444) ;  /* 0xfffffffc00f09947 */ /* 0x001fea000383ffff */
[----:B------:R-:W-:Y:S05]  /*19a30*/  BRA `(.L_x_1545) ;  /* 0xffffffc800c47947 */ /* 0x000fea000383ffff */
.L_x_1546:
        /* <DEDUP_REMOVED lines=12> */
.L_x_15829:


//--------------------- .text._ZN7cutlass13device_kernelIN5flash11enable_sm90INS1_16FlashAttnFwdSm90INS1_25CollectiveMainloopFwdSm90ILi2EN4cute5tupleIJNS5_1CILi1EEES8_S8_EEENS6_IJNS7_ILi128EEENS7_ILi64EEENS7_ILi256EEEEEELi256ENS_10bfloat16_tEfNS_4arch4Sm90ELb0ELb1ELb1ELb1ELb1ELb1ELb0ELb1ELb1ELb1ELb0ELb0EEENS1_21CollectiveEpilogueFwdINS6_IJSA_SC_SB_EEES9_SE_SG_Li256ELb1ELb1ELb0ELb0EEENS1_36VarlenDynamicPersistentTileSchedulerILi128ELi64ELi256ELi128ELb0ELb1ELb1ELb1ELb0ELb1EEEEEEEEEvNT_6ParamsE --------------------------
	.section	.text._ZN7cutlass13device_kernelIN5flash11enable_sm90INS1_16FlashAttnFwdSm90INS1_25CollectiveMainloopFwdSm90ILi2EN4cute5tupleIJNS5_1CILi1EEES8_S8_EEENS6_IJNS7_ILi128EEENS7_ILi64EEENS7_ILi256EEEEEELi256ENS_10bfloat16_tEfNS_4arch4Sm90ELb0ELb1ELb1ELb1ELb1ELb1ELb0ELb1ELb1ELb1ELb0ELb0EEENS1_21CollectiveEpilogueFwdINS6_IJSA_SC_SB_EEES9_SE_SG_Li256ELb1ELb1ELb0ELb0EEENS1_36VarlenDynamicPersistentTileSchedulerILi128ELi64ELi256ELi128ELb0ELb1ELb1ELb1ELb0ELb1EEEEEEEEEvNT_6ParamsE,"ax",@progbits
	.align	128
.text._ZN7cutlass13device_kernelIN5flash11enable_sm90INS1_16FlashAttnFwdSm90INS1_25CollectiveMainloopFwdSm90ILi2EN4cute5tupleIJNS5_1CILi1EEES8_S8_EEENS6_IJNS7_ILi128EEENS7_ILi64EEENS7_ILi256EEEEEELi256ENS_10bfloat16_tEfNS_4arch4Sm90ELb0ELb1ELb1ELb1ELb1ELb1ELb0ELb1ELb1ELb1ELb0ELb0EEENS1_21CollectiveEpilogueFwdINS6_IJSA_SC_SB_EEES9_SE_SG_Li256ELb1ELb1ELb0ELb0EEENS1_36VarlenDynamicPersistentTileSchedulerILi128ELi64ELi256ELi128ELb0ELb1ELb1ELb1ELb0ELb1EEEEEEEEEvNT_6ParamsE:
        .type           _ZN7cutlass13device_kernelIN5flash11enable_sm90INS1_16FlashAttnFwdSm90INS1_25CollectiveMainloopFwdSm90ILi2EN4cute5tupleIJNS5_1CILi1EEES8_S8_EEENS6_IJNS7_ILi128EEENS7_ILi64EEENS7_ILi256EEEEEELi256ENS_10bfloat16_tEfNS_4arch4Sm90ELb0ELb1ELb1ELb1ELb1ELb1ELb0ELb1ELb1ELb1ELb0ELb0EEENS1_21CollectiveEpilogueFwdINS6_IJSA_SC_SB_EEES9_SE_SG_Li256ELb1ELb1ELb0ELb0EEENS1_36VarlenDynamicPersistentTileSchedulerILi128ELi64ELi256ELi128ELb0ELb1ELb1ELb1ELb0ELb1EEEEEEEEEvNT_6ParamsE,@function
        .size           _ZN7cutlass13device_kernelIN5flash11enable_sm90INS1_16FlashAttnFwdSm90INS1_25CollectiveMainloopFwdSm90ILi2EN4cute5tupleIJNS5_1CILi1EEES8_S8_EEENS6_IJNS7_ILi128EEENS7_ILi64EEENS7_ILi256EEEEEELi256ENS_10bfloat16_tEfNS_4arch4Sm90ELb0ELb1ELb1ELb1ELb1ELb1ELb0ELb1ELb1ELb1ELb0ELb0EEENS1_21CollectiveEpilogueFwdINS6_IJSA_SC_SB_EEES9_SE_SG_Li256ELb1ELb1ELb0ELb0EEENS1_36VarlenDynamicPersistentTileSchedulerILi128ELi64ELi256ELi128ELb0ELb1ELb1ELb1ELb0ELb1EEEEEEEEEvNT_6ParamsE,(.L_x_15830 - _ZN7cutlass13device_kernelIN5flash11enable_sm90INS1_16FlashAttnFwdSm90INS1_25CollectiveMainloopFwdSm90ILi2EN4cute5tupleIJNS5_1CILi1EEES8_S8_EEENS6_IJNS7_ILi128EEENS7_ILi64EEENS7_ILi256EEEEEELi256ENS_10bfloat16_tEfNS_4arch4Sm90ELb0ELb1ELb1ELb1ELb1ELb1ELb0ELb1ELb1ELb1ELb0ELb0EEENS1_21CollectiveEpilogueFwdINS6_IJSA_SC_SB_EEES9_SE_SG_Li256ELb1ELb1ELb0ELb0EEENS1_36VarlenDynamicPersistentTileSchedulerILi128ELi64ELi256ELi128ELb0ELb1ELb1ELb1ELb0ELb1EEEEEEEEEvNT_6ParamsE)
        .other          _ZN7cutlass13device_kernelIN5flash11enable_sm90INS1_16FlashAttnFwdSm90INS1_25CollectiveMainloopFwdSm90ILi2EN4cute5tupleIJNS5_1CILi1EEES8_S8_EEENS6_IJNS7_ILi128EEENS7_ILi64EEENS7_ILi256EEEEEELi256ENS_10bfloat16_tEfNS_4arch4Sm90ELb0ELb1ELb1ELb1ELb1ELb1ELb0ELb1ELb1ELb1ELb0ELb0EEENS1_21CollectiveEpilogueFwdINS6_IJSA_SC_SB_EEES9_SE_SG_Li256ELb1ELb1ELb0ELb0EEENS1_36VarlenDynamicPersistentTileSchedulerILi128ELi64ELi256ELi128ELb0ELb1ELb1ELb1ELb0ELb1EEEEEEEEEvNT_6ParamsE,@"STO_CUDA_ENTRY STV_DEFAULT"
_ZN7cutlass13device_kernelIN5flash11enable_sm90INS1_16FlashAttnFwdSm90INS1_25CollectiveMainloopFwdSm90ILi2EN4cute5tupleIJNS5_1CILi1EEES8_S8_EEENS6_IJNS7_ILi128EEENS7_ILi64EEENS7_ILi256EEEEEELi256ENS_10bfloat16_tEfNS_4arch4Sm90ELb0ELb1ELb1ELb1ELb1ELb1ELb0ELb1ELb1ELb1ELb0ELb0EEENS1_21CollectiveEpilogueFwdINS6_IJSA_SC_SB_EEES9_SE_SG_Li256ELb1ELb1ELb0ELb0EEENS1_36VarlenDynamicPersistentTileSchedulerILi128ELi64ELi256ELi128ELb0ELb1ELb1ELb1ELb0ELb1EEEEEEEEEvNT_6ParamsE:
[----:B------:R-:W0:Y:S02]  /*0000*/  LDC R1, c[0x0][0x28] ;  /* 0x00000a00ff017b82 */ /* 0x000e240000000800 */
[----:B0-----:R-:W-:Y:S01]  /*0010*/  VIADD R1, R1, 0xffffff28 ;  /* 0xffffff2801017836 */ /* 0x001fe20000000000 */
[----:B------:R-:W0:Y:S01]  /*0020*/  S2R R0, SR_TID.X ;  /* 0x0000000000007919 */ /* 0x000e220000002100 */
[----:B------:R-:W-:Y:S01]  /*0030*/  ELECT P0, URZ, PT ;  /* 0x00000000003f782f */ /* 0x000fe20003800000 */
[----:B------:R-:W-:Y:S01]  /*0040*/  BSSY B0, `(.L_x_1547) ;  /* 0x000000d000007945 */ /* 0x000fe20003800000 */
[----:B0-----:R-:W-:-:S05]  /*0050*/  SHF.R.U32.HI R2, RZ, 0x5, R0 ;  /* 0x00000005ff027819 */ /* 0x001fca0000011600 */
[----:B------:R-:W0:Y:S02]  /*0060*/  SHFL.IDX PT, R3, R2, RZ, 0x1f ;  /* 0x00001fff02037589 */ /* 0x000e2400000e0000 */
[----:B0-----:R-:W-:-:S13]  /*0070*/  ISETP.EQ.AND P0, PT, R3, RZ, P0 ;  /* 0x000000ff0300720c */ /* 0x001fda0000702270 */
        /* <DEDUP_REMOVED lines=9> */
.L_x_1548:
[----:B------:R-:W-:Y:S05]  /*0110*/  BSYNC B0 ;  /* 0x0000000000007941 */ /* 0x000fea0003800000 */
.L_x_1547:
[----:B------:R-:W-:Y:S01]  /*0120*/  VOTEU.ANY UP0, P0 ;  /* 0x00000000003f7886 */ /* 0x000fe20000000100 */
[----:B------:R-:W0:Y:S01]  /*0130*/  SHFL.IDX PT, R3, R2, RZ, 0x1f ;  /* 0x00001fff02037589 */ /* 0x000e2200000e0000 */
[----:B------:R-:W-:Y:S01]  /*0140*/  UMOV UR4, 0x80 ;  /* 0x0000008000047882 */ /* 0x000fe20000000000 */
[----:B------:R-:W-:Y:S01]  /*0150*/  UMOV UR7, 0x100 ;  /* 0x0000010000077882 */ /* 0x000fe20000000000 */
[----:B------:R-:W-:Y:S01]  /*0160*/  VOTEU.ANY UP1, P0 ;  /* 0x00000000003f7886 */ /* 0x000fe20000020100 */
[----:B------:R-:W1:Y:S01]  /*0170*/  @UP0 S2UR UR8, SR_CgaCtaId ;  /* 0x00000000000809c3 */ /* 0x000e620000008800 */
[----:B------:R-:W-:Y:S01]  /*0180*/  @UP0 UMOV UR6, 0x400 ;  /* 0x0000040000060882 */ /* 0x000fe20000000000 */
[----:B------:R-:W-:-:S04]  /*0190*/  @UP0 UIADD3 UR4, -UR4, 0x100000, URZ ;  /* 0x0010000004040890 */ /* 0x000fc8000fffe13f */
[----:B------:R-:W-:Y:S02]  /*01a0*/  @UP0 USHF.L.U32 UR5, UR4, 0xb, URZ ;  /* 0x0000000b04050899 */ /* 0x000fe4000800063f */
[----:B------:R-:W-:Y:S01]  /*01b0*/  @UP0 USHF.L.U32 UR4, UR4, 0x1, URZ ;  /* 0x0000000104040899 */ /* 0x000fe2000800063f */
[----:B0-----:R-:W-:Y:S02]  /*01c0*/  ISETP.NE.AND P1, PT, R3, RZ, PT ;  /* 0x000000ff0300720c */ /* 0x001fe40003f25270 */
[----:B------:R-:W-:Y:S01]  /*01d0*/  SHF.R.U32.HI R3, RZ, 0x7, R0 ;  /* 0x00000007ff037819 */ /* 0x000fe20000011600 */
[----:B-1----:R-:W-:Y:S02]  /*01e0*/  @UP0 ULEA UR8, UR8, UR6, 0x18 ;  /* 0x0000000608080291 */ /* 0x002fe4000f8ec03f */
[----:B------:R-:W-:-:S04]  /*01f0*/  @UP0 UIADD3 UR6, -UR7, 0x100000, URZ ;  /* 0x0010000007060890 */ /* 0x000fc8000fffe13f */
[----:B------:R-:W-:Y:S02]  /*0200*/  @UP0 USHF.L.U32 UR7, UR6, 0xb, URZ ;  /* 0x0000000b06070899 */ /* 0x000fe4000800063f */
[----:B------:R-:W-:Y:S01]  /*0210*/  @UP0 USHF.L.U32 UR6, UR6, 0x1, URZ ;  /* 0x0000000106060899 */ /* 0x000fe2000800063f */
[----:B------:R-:W-:Y:S01]  /*0220*/  VOTEU.ANY UP0, P0 ;  /* 0x00000000003f7886 */ /* 0x000fe20000000100 */
[----:B------:R-:W0:Y:S04]  /*0230*/  SHFL.IDX PT, R3, R3, RZ, 0x1f ;  /* 0x00001fff03037589 */ /* 0x000e2800000e0000 */
[----:B------:R-:W1:Y:S02]  /*0240*/  FENCE.VIEW.ASYNC.S ;  /* 0x00000000000073c6 */ /* 0x000e640000000000 */
[----:B-1----:R1:W2:Y:S04]  /*0250*/  @UP0 SYNCS.EXCH.64 URZ, [UR8+0x30800], UR4 ;  /* 0x03080004083f05b2 */ /* 0x0022a80008000100 */
[----:B------:R1:W3:Y:S01]  /*0260*/  @UP1 SYNCS.EXCH.64 URZ, [UR8+0x30820], UR6 ;  /* 0x03082006083f15b2 */ /* 0x0002e20008000100 */
[----:B------:R-:W-:Y:S05]  /*0270*/  @P1 BRA `(.L_x_1549) ;  /* 0x0000000000481947 */ /* 0x000fea0003800000 */
[----:B-1----:R-:W1:Y:S01]  /*0280*/  S2UR UR5, SR_CgaCtaId ;  /* 0x00000000000579c3 */ /* 0x002e620000008800 */
[----:B------:R-:W-:Y:S01]  /*0290*/  UMOV UR4, 0x400 ;  /* 0x0000040000047882 */ /* 0x000fe20000000000 */
[----:B------:R-:W-:Y:S01]  /*02a0*/  UMOV UR6, 0x80 ;  /* 0x0000008000067882 */ /* 0x000fe20000000000 */
[----:B------:R-:W-:Y:S01]  /*02b0*/  UMOV UR7, 0x100 ;  /* 0x0000010000077882 */ /* 0x000fe20000000000 */
[----:B------:R-:W-:Y:S01]  /*02c0*/  ELECT P0, URZ, PT ;  /* 0x00000000003f782f */ /* 0x000fe20003800000 */
[----:B-1----:R-:W-:Y:S02]  /*02d0*/  ULEA UR8, UR5, UR4, 0x18 ;  /* 0x0000000405087291 */ /* 0x002fe4000f8ec03f */
[----:B------:R-:W-:-:S04]  /*02e0*/  UIADD3 UR4, -UR6, 0x100000, URZ ;  /* 0x0010000006047890 */ /* 0x000fc8000fffe13f */
[----:B------:R-:W-:Y:S02]  /*02f0*/  USHF.L.U32 UR5, UR4, 0xb, URZ ;  /* 0x0000000b04057899 */ /* 0x000fe4000800063f */
[----:B------:R-:W-:Y:S02]  /*0300*/  USHF.L.U32 UR4, UR4, 0x1, URZ ;  /* 0x0000000104047899 */ /* 0x000fe4000800063f */
[----:B------:R-:W-:-:S04]  /*0310*/  UIADD3 UR6, -UR7, 0x100000, URZ ;  /* 0x0010000007067890 */ /* 0x000fc8000fffe13f */
[----:B------:R-:W-:Y:S02]  /*0320*/  USHF.L.U32 UR7, UR6, 0xb, URZ ;  /* 0x0000000b06077899 */ /* 0x000fe4000800063f */
[----:B------:R-:W-:Y:S01]  /*0330*/  USHF.L.U32 UR6, UR6, 0x1, URZ ;  /* 0x0000000106067899 */ /* 0x000fe2000800063f */
[----:B------:R-:W1:Y:S03]  /*0340*/  FENCE.VIEW.ASYNC.S ;  /* 0x00000000000073c6 */ /* 0x000e660000000000 */
[----:B-1----:R4:W1:Y:S08]  /*0350*/  SYNCS.EXCH.64 URZ, [UR8+0x30830], UR4 ;  /* 0x03083004083f75b2 */ /* 0x0028700008000100 */
[----:B------:R4:W0:Y:S01]  /*0360*/  SYNCS.EXCH.64 URZ, [UR8+0x30840], UR6 ;  /* 0x03084006083f75b2 */ /* 0x0008220008000100 */
[----:B------:R4:W0:Y:S01]  /*0370*/  SYNCS.EXCH.64 URZ, [UR8+0x30838], UR4 ;  /* 0x03083804083f75b2 */ /* 0x0008220008000100 */
[----:B------:R4:W0:Y:S02]  /*0380*/  SYNCS.EXCH.64 URZ, [UR8+0x30848], UR6 ;  /* 0x03084806083f75b2 */ /* 0x0008240008000100 */
[----:B----4-:R-:W-:Y:S01]  /*0390*/  NOP ;  /* 0x0000000000007918 */ /* 0x010fe20000000000 */
.L_x_1549:
[----:B------:R-:W4:Y:S01]  /*03a0*/  SHFL.IDX PT, R4, R2, RZ, 0x1f ;  /* 0x00001fff02047589 */ /* 0x000f2200000e0000 */
[----:B------:R-:W-:Y:S01]  /*03b0*/  NOP ;  /* 0x0000000000007918 */ /* 0x000fe20000000000 */
[----:B----4-:R-:W-:-:S13]  /*03c0*/  ISETP.NE.AND P0, PT, R4, RZ, PT ;  /* 0x000000ff0400720c */ /* 0x010fda0003f05270 */
        /* <DEDUP_REMOVED lines=19> */
.L_x_1550:
[----:B------:R-:W4:Y:S01]  /*0500*/  SHFL.IDX PT, R4, R2, RZ, 0x1f ;  /* 0x00001fff02047589 */ /* 0x000f2200000e0000 */
[----:B------:R-:W-:Y:S01]  /*0510*/  NOP ;  /* 0x0000000000007918 */ /* 0x000fe20000000000 */
[----:B----4-:R-:W-:-:S13]  /*0520*/  ISETP.NE.AND P0, PT, R4, RZ, PT ;  /* 0x000000ff0400720c */ /* 0x010fda0003f05270 */
[----:B------:R-:W-:Y:S05]  /*0530*/  @P0 BRA `(.L_x_1551) ;  /* 0x0000000000380947 */ /* 0x000fea0003800000 */
[----:B-1----:R-:W1:Y:S01]  /*0540*/  S2UR UR5, SR_CgaCtaId ;  /* 0x00000000000579c3 */ /* 0x002e620000008800 */
[----:B------:R-:W-:Y:S01]  /*0550*/  UMOV UR4, 0x400 ;  /* 0x0000040000047882 */ /* 0x000fe20000000000 */
[----:B------:R-:W-:Y:S01]  /*0560*/  UMOV UR7, 0x80 ;  /* 0x0000008000077882 */ /* 0x000fe20000000000 */
[----:B------:R-:W-:Y:S01]  /*0570*/  ELECT P0, URZ, PT ;  /* 0x00000000003f782f */ /* 0x000fe20003800000 */
[----:B-1----:R-:W-:Y:S02]  /*0580*/  ULEA UR6, UR5, UR4, 0x18 ;  /* 0x0000000405067291 */ /* 0x002fe4000f8ec03f */
[----:B------:R-:W-:-:S04]  /*0590*/  UIADD3 UR4, -UR7, 0x100000, URZ ;  /* 0x0010000007047890 */ /* 0x000fc8000fffe13f */
[----:B------:R-:W-:Y:S02]  /*05a0*/  USHF.L.U32 UR5, UR4, 0xb, URZ ;  /* 0x0000000b04057899 */ /* 0x000fe4000800063f */
[----:B------:R-:W-:Y:S01]  /*05b0*/  USHF.L.U32 UR4, UR4, 0x1, URZ ;  /* 0x0000000104047899 */ /* 0x000fe2000800063f */
[----:B------:R-:W1:Y:S11]  /*05c0*/  FENCE.VIEW.ASYNC.S ;  /* 0x00000000000073c6 */ /* 0x000e760000000000 */
[----:B-1----:R4:W1:Y:S01]  /*05d0*/  SYNCS.EXCH.64 URZ, [UR6+0x30870], UR4 ;  /* 0x03087004063f75b2 */ /* 0x0028620008000100 */
[----:B------:R4:W0:Y:S01]  /*05e0*/  SYNCS.EXCH.64 URZ, [UR6+0x30880], UR4 ;  /* 0x03088004063f75b2 */ /* 0x0008220008000100 */
[----:B------:R4:W0:Y:S01]  /*05f0*/  SYNCS.EXCH.64 URZ, [UR6+0x30878], UR4 ;  /* 0x03087804063f75b2 */ /* 0x0008220008000100 */
[----:B------:R4:W0:Y:S02]  /*0600*/  SYNCS.EXCH.64 URZ, [UR6+0x30888], UR4 ;  /* 0x03088804063f75b2 */ /* 0x0008240008000100 */
[----:B----4-:R-:W-:Y:S01]  /*0610*/  NOP ;  /* 0x0000000000007918 */ /* 0x010fe20000000000 */
.L_x_1551:
        /* <DEDUP_REMOVED lines=22> */
.L_x_1552:
        /* <DEDUP_REMOVED lines=22> */
.L_x_1553:
[----:B0-----:R-:W-:Y:S01]  /*08e0*/  ISETP.NE.AND P0, PT, R3, RZ, PT ;  /* 0x000000ff0300720c */ /* 0x001fe20003f05270 */
[----:B------:R-:W-:Y:S01]  /*08f0*/  IMAD.MOV.U32 R3, RZ, RZ, 0x1 ;  /* 0x00000001ff037424 */ /* 0x000fe200078e00ff */
[----:B------:R-:W-:Y:S01]  /*0900*/  NOP ;  /* 0x0000000000007918 */ /* 0x000fe20000000000 */
[----:B------:R-:W-:Y:S01]  /*0910*/  ULDC.64 UR60, c[0x0][0x208] ;  /* 0x00008200003c7ab9 */ /* 0x000fe20000000a00 */
[----:B------:R-:W-:Y:S02]  /*0920*/  BSSY B9, `(.L_x_1554) ;  /* 0x0002a33000097945 */ /* 0x000fe40003800000 */
[----:B------:R-:W-:-:S05]  /*0930*/  SEL R3, R3, 0x2, !P0 ;  /* 0x0000000203037807 */ /* 0x000fca0004000000 */
[----:B------:R0:W-:Y:S01]  /*0940*/  STL [R1+0x20], R3 ;  /* 0x0000200301007387 */ /* 0x0001e20000100800 */
[----:B-123--:R-:W-:Y:S06]  /*0950*/  BAR.SYNC.DEFER_BLOCKING 0x0 ;  /* 0x0000000000007b1d */ /* 0x00efec0000010000 */
[----:B------:R-:W-:Y:S05]  /*0960*/  @!P0 BRA `(.L_x_1555) ;  /* 0x0000022800508947 */ /* 0x000fea0003800000 */
.L_x_1556:
[----:B------:R-:W-:-:S08]  /*0970*/  NOP ;  /* 0x0000000000007918 */ /* 0x000fd00000000000 */
[----:B------:R-:W1:Y:S02]  /*0980*/  USETMAXREG.TRY_ALLOC.CTAPOOL UP0, 0xe8 ;  /* 0x000000e8000079c8 */ /* 0x000e640008000600 */
[----:B-1----:R-:W-:-:S13]  /*0990*/  PLOP3.LUT P0, PT, PT, PT, UP0, 0x80, 0x0 ;  /* 0x000000000000781c */ /* 0x002fda0003f0f008 */
[----:B------:R-:W-:Y:S05]  /*09a0*/  @!P0 BRA `(.L_x_1556) ;  /* 0xfffffffc00f08947 */ /* 0x000fea000383ffff */
[----:B------:R-:W1:Y:S08]  /*09b0*/  S2UR UR4, SR_CgaCtaId ;  /* 0x00000000000479c3 */ /* 0x000e700000008800 */
[----:B------:R-:W-:Y:S06]  /*09c0*/  BAR.ARV 0x8, 0x180 ;  /* 0x0206000000007b1d */ /* 0x000fec0000002000 */
[----:B------:R-:W-:-:S02]  /*09d0*/  MOV R18, 0x400 ;  /* 0x0000040000127802 */ /* 0x000fc40000000f00 */
[----:B------:R-:W-:Y:S01]  /*09e0*/  BAR.SYNC.DEFER_BLOCKING 0x5, 0x180 ;  /* 0x0146000000007b1d */ /* 0x000fe20000010000 */
[----:B-1----:R-:W-:-:S05]  /*09f0*/  IMAD.U32 R2, RZ, RZ, UR4 ;  /* 0x00000004ff027e24 */ /* 0x002fca000f8e00ff */
[----:B------:R-:W-:Y:S01]  /*0a00*/  ULDC UR4, c[0x0][0xc3c] ;  /* 0x00030f0000047ab9 */ /* 0x000fe20000000800 */
[----:B------:R-:W-:Y:S01]  /*0a10*/  LEA R18, R2, R18, 0x18 ;  /* 0x0000001202127211 */ /* 0x000fe200078ec0ff */
[----:B------:R-:W-:Y:S04]  /*0a20*/  STL [R1+0x8], R2 ;  /* 0x0000080201007387 */ /* 0x000fe80000100800 */
[----:B------:R-:W1:Y:S01]  /*0a30*/  LDS.128 R36, [R18+0x308d0] ;  /* 0x0308d00012247984 */ /* 0x000e620000000c00 */
[----:B------:R-:W-:Y:S06]  /*0a40*/  BAR.ARV 0x4, 0x180 ;  /* 0x0106000000007b1d */ /* 0x000fec0000002000 */
[----:B-1----:R-:W-:-:S13]  /*0a50*/  ISETP.GE.AND P0, PT, R39, UR4, PT ;  /* 0x0000000427007c0c */ /* 0x002fda000bf06270 */
[----:B------:R-:W-:Y:S05]  /*0a60*/  @P0 BRA `(.L_x_1557) ;  /* 0x000002a000780947 */ /* 0x000fea0003800000 */
[----:B------:R-:W-:-:S05]  /*0a70*/  VIADD R0, R0, 0xffffff80 ;  /* 0xffffff8000007836 */ /* 0x000fca0000000000 */
[----:B0-----:R-:W-:-:S04]  /*0a80*/  SHF.R.S32.HI R3, RZ, 0x1f, R0 ;  /* 0x0000001fff037819 */ /* 0x001fc80000011400 */
[CC--:B------:R-:W-:Y:S02]  /*0a90*/  LEA.HI R2, R3.reuse, R0.reuse, RZ, 0x4 ;  /* 0x0000000003027211 */ /* 0x0c0fe400078f20ff */
[CC--:B------:R-:W-:Y:S02]  /*0aa0*/  LEA.HI R4, R3.reuse, R0.reuse, RZ, 0x5 ;  /* 0x0000000003047211 */ /* 0x0c0fe400078f28ff */
[----:B------:R-:W-:Y:S02]  /*0ab0*/  LEA.HI R5, R3, R0, RZ, 0x2 ;  /* 0x0000000003057211 */ /* 0x000fe400078f10ff */
[----:B------:R-:W-:Y:S01]  /*0ac0*/  SHF.R.S32.HI R7, RZ, 0x4, R2 ;  /* 0x00000004ff077819 */ /* 0x000fe20000011402 */
[----:B------:R-:W-:Y:S01]  /*0ad0*/  IMAD.SHL.U32 R4, R4, 0x20, RZ ;  /* 0x0000002004047824 */ /* 0x000fe200078e00ff */
[----:B------:R-:W-:Y:S02]  /*0ae0*/  LOP3.LUT R13, R5, 0xfffffffc, RZ, 0xc0, !PT ;  /* 0xfffffffc050d7812 */ /* 0x000fe400078ec0ff */
[----:B------:R-:W-:-:S02]  /*0af0*/  LOP3.LUT R5, R2, 0x3fffff0, RZ, 0xc0, !PT ;  /* 0x03fffff002057812 */ /* 0x000fc400078ec0ff */
[----:B------:R-:W-:Y:S01]  /*0b00*/  LEA.HI R2, R2, R7, RZ, 0x1 ;  /* 0x0000000702027211 */ /* 0x000fe200078f08ff */
[C---:B------:R-:W-:Y:S01]  /*0b10*/  IMAD.IADD R13, R0.reuse, 0x1, -R13 ;  /* 0x00000001000d7824 */ /* 0x040fe200078e0a0d */
[CC--:B------:R-:W-:Y:S01]  /*0b20*/  LEA.HI R6, R3.reuse, R0.reuse, RZ, 0x3 ;  /* 0x0000000003067211 */ /* 0x0c0fe200078f18ff */
[----:B------:R-:W-:Y:S01]  /*0b30*/  IMAD.IADD R5, R0, 0x1, -R5 ;  /* 0x0000000100057824 */ /* 0x000fe200078e0a05 */
[CC--:B------:R-:W-:Y:S02]  /*0b40*/  LEA.HI R8, R3.reuse, R0.reuse, RZ, 0x6 ;  /* 0x0000000003087211 */ /* 0x0c0fe400078f30ff */
[----:B------:R-:W-:Y:S02]  /*0b50*/  LEA.HI R3, R3, R0, RZ, 0x7 ;  /* 0x0000000003037211 */ /* 0x000fe400078f38ff */
[----:B------:R-:W-:Y:S01]  /*0b60*/  LOP3.LUT R4, R4, 0xfffffc00, RZ, 0xc0, !PT ;  /* 0xfffffc0004047812 */ /* 0x000fe200078ec0ff */
[----:B------:R-:W-:Y:S01]  /*0b70*/  IMAD.SHL.U32 R8, R8, 0x8, RZ ;  /* 0x0000000808087824 */ /* 0x000fe200078e00ff */
[----:B------:R-:W-:-:S02]  /*0b80*/  LOP3.LUT R2, R2, 0x1ffffffe, RZ, 0xc0, !PT ;  /* 0x1ffffffe02027812 */ /* 0x000fc400078ec0ff */
[----:B------:R-:W-:Y:S01]  /*0b90*/  LOP3.LUT R9, R6, 0xfffffff8, RZ, 0xc0, !PT ;  /* 0xfffffff806097812 */ /* 0x000fe200078ec0ff */
[----:B------:R-:W-:Y:S01]  /*0ba0*/  IMAD R5, R5, 0x40, R4 ;  /* 0x0000004005057824 */ /* 0x000fe200078e0204 */
[----:B------:R-:W-:Y:S01]  /*0bb0*/  LOP3.LUT R11, R3, 0xffffff80, RZ, 0xc0, !PT ;  /* 0xffffff80030b7812 */ /* 0x000fe200078ec0ff */
[----:B------:R-:W-:Y:S01]  /*0bc0*/  IMAD.IADD R2, R7, 0x1, -R2 ;  /* 0x0000000107027824 */ /* 0x000fe200078e0a02 */
[----:B------:R-:W-:Y:S01]  /*0bd0*/  SHF.R.S32.HI R19, RZ, 0x3, R6 ;  /* 0x00000003ff137819 */ /* 0x000fe20000011406 */
[C---:B------:R-:W-:Y:S01]  /*0be0*/  IMAD.IADD R10, R0.reuse, 0x1, -R9 ;  /* 0x00000001000a7824 */ /* 0x040fe200078e0a09 */
[----:B------:R-:W-:Y:S01]  /*0bf0*/  SHF.R.S32.HI R26, RZ, 0x7, R3 ;  /* 0x00000007ff1a7819 */ /* 0x000fe20000011403 */
[----:B------:R-:W-:Y:S01]  /*0c00*/  IMAD.IADD R21, R0, 0x1, -R11 ;  /* 0x0000000100157824 */ /* 0x000fe200078e0a0b */
[----:B------:R-:W-:Y:S01]  /*0c10*/  LEA.HI R0, R13, R13, RZ, 0x1 ;  /* 0x0000000d0d007211 */ /* 0x000fe200078f08ff */
[----:B------:R-:W-:Y:S01]  /*0c20*/  IMAD R2, R2, 0x8, R5 ;  /* 0x0000000802027824 */ /* 0x000fe200078e0205 */
[----:B------:R-:W-:Y:S01]  /*0c30*/  STL [R1+0x68], R10 ;  /* 0x0000680a01007387 */ /* 0x000fe20000100800 */
[C---:B------:R-:W-:Y:S01]  /*0c40*/  VIADD R25, R19.reuse, 0x20 ;  /* 0x0000002013197836 */ /* 0x040fe20000000000 */
[----:B------:R-:W-:Y:S01]  /*0c50*/  LOP3.LUT R0, R0, 0x1ffffffe, RZ, 0xc0, !PT ;  /* 0x1ffffffe00007812 */ /* 0x000fe200078ec0ff */
[----:B------:R-:W-:Y:S01]  /*0c60*/  VIADD R6, R19, 0x40 ;  /* 0x0000004013067836 */ /* 0x000fe20000000000 */
[----:B------:R-:W-:Y:S01]  /*0c70*/  STL [R1+0x7c], R21 ;  /* 0x00007c1501007387 */ /* 0x000fe20000100800 */
[----:B------:R-:W-:-:S02]  /*0c80*/  IMAD.SHL.U32 R219, R10, 0x4, RZ ;  /* 0x000000040adb7824 */ /* 0x000fc400078e00ff */
[----:B------:R-:W-:Y:S01]  /*0c90*/  IMAD.IADD R13, R13, 0x1, -R0 ;  /* 0x000000010d0d7824 */ /* 0x000fe200078e0a00 */
[----:B------:R-:W-:Y:S01]  /*0ca0*/  STL [R1+0x10], R19 ;  /* 0x0000101301007387 */ /* 0x000fe20000100800 */
[----:B------:R-:W-:Y:S01]  /*0cb0*/  SHF.R.S32.HI R5, RZ, 0x1f, R6 ;  /* 0x0000001fff057819 */ /* 0x000fe20000011406 */
[----:B------:R-:W-:Y:S01]  /*0cc0*/  VIADD R4, R219, 0x40 ;  /* 0x00000040db047836 */ /* 0x000fe20000000000 */
[----:B------:R-:W-:Y:S01]  /*0cd0*/  SHF.R.S32.HI R0, RZ, 0x1f, R21 ;  /* 0x0000001fff007819 */ /* 0x000fe20000011415 */
[----:B------:R0:W-:Y:S01]  /*0ce0*/  STL [R1+0xb0], R2 ;  /* 0x0000b00201007387 */ /* 0x0001e20000100800 */
[----:B------:R-:W-:Y:S01]  /*0cf0*/  LEA.HI R9, R5, R6, RZ, 0x3 ;  /* 0x0000000605097211 */ /* 0x000fe200078f18ff */
[----:B------:R-:W-:Y:S02]  /*0d00*/  IMAD.SHL.U32 R6, R6, 0x40, RZ ;  /* 0x0000004006067824 */ /* 0x000fe400078e00ff */
[----:B------:R1:W-:Y:S01]  /*0d10*/  STL [R1+0x9c], R25 ;  /* 0x00009c1901007387 */ /* 0x0003e20000100800 */
[----:B------:R-:W-:-:S02]  /*0d20*/  IMAD.IADD R219, R219, 0x1, R4 ;  /* 0x00000001dbdb7824 */ /* 0x000fc400078e0204 */
[----:B------:R-:W-:Y:S01]  /*0d30*/  VIADD R12, R19, 0x60 ;  /* 0x00000060130c7836 */ /* 0x000fe20000000000 */
[----:B------:R-:W2:Y:S01]  /*0d40*/  LDL.LU R23, [R1+0x20] ;  /* 0x0000200001177983 */ /* 0x000ea20000300800 */
[----:B------:R-:W-:Y:S01]  /*0d50*/  LOP3.LUT R7, R6, 0x1c0, RZ, 0xc0, !PT ;  /* 0x000001c006077812 */ /* 0x000fe200078ec0ff */
[----:B------:R-:W-:Y:S01]  /*0d60*/  IMAD.SHL.U32 R16, R10, 0x8, RZ ;  /* 0x000000080a107824 */ /* 0x000fe200078e00ff */
[----:B0-----:R-:W-:Y:S01]  /*0d70*/  LEA.HI R2, R0, R21, RZ, 0x2 ;  /* 0x0000001500027211 */ /* 0x001fe200078f10ff */
[----:B------:R-:W-:Y:S01]  /*0d80*/  IMAD.SHL.U32 R10, R9, 0x40, RZ ;  /* 0x00000040090a7824 */ /* 0x000fe200078e00ff */
[----:B------:R-:W-:Y:S02]  /*0d90*/  SHF.R.S32.HI R6, RZ, 0x1f, R219 ;  /* 0x0000001fff067819 */ /* 0x000fe400000114db */
[----:B------:R-:W-:Y:S02]  /*0da0*/  SHF.R.S32.HI R11, RZ, 0x1f, R12 ;  /* 0x0000001fff0b7819 */ /* 0x000fe4000001140c */
[----:B------:R-:W-:-:S02]  /*0db0*/  SHF.R.S32.HI R4, RZ, 0x2, R2 ;  /* 0x00000002ff047819 */ /* 0x000fc40000011402 */
[----:B------:R-:W-:Y:S02]  /*0dc0*/  SHF.R.S32.HI R5, RZ, 0x1f, R2 ;  /* 0x0000001fff057819 */ /* 0x000fe40000011402 */
[----:B------:R-:W-:Y:S02]  /*0dd0*/  LEA.HI R201, R6, R219, RZ, 0x3 ;  /* 0x000000db06c97211 */ /* 0x000fe400078f18ff */
[----:B------:R-:W-:Y:S02]  /*0de0*/  LEA.HI R15, R11, R12, RZ, 0x3 ;  /* 0x0000000c0b0f7211 */ /* 0x000fe400078f18ff */
[----:B------:R-:W-:Y:S02]  /*0df0*/  LEA.HI R5, R5, R4, RZ, 0x3 ;  /* 0x0000000405057211 */ /* 0x000fe400078f18ff */
[----:B------:R-:W-:Y:S01]  /*0e00*/  LOP3.LUT R9, R7, 0x38, R16, 0xf8, !PT ;  /* 0x0000003807097812 */ /* 0x000fe200078ef810 */
[----:B------:R-:W-:Y:S01]  /*0e10*/  IMAD.SHL.U32 R15, R15, 0x40, RZ ;  /* 0x000000400f0f7824 */ /* 0x000fe200078e00ff */
[----:B------:R-:W-:-:S02]  /*0e20*/  SHF.R.U32.HI R11, RZ, 0x3, R7 ;  /* 0x00000003ff0b7819 */ /* 0x000fc40000011607 */
[----:B------:R-:W-:Y:S01]  /*0e30*/  LOP3.LUT R14, R7, 0x38, R201, 0xf8, !PT ;  /* 0x00000038070e7812 */ /* 0x000fe200078ef8c9 */
[----:B------:R-:W-:Y:S01]  /*0e40*/  IMAD.SHL.U32 R7, R12, 0x40, RZ ;  /* 0x000000400c077824 */ /* 0x000fe200078e00ff */
[----:B------:R-:W-:Y:S02]  /*0e50*/  LOP3.LUT R5, R5, 0xfffffff8, RZ, 0xc0, !PT ;  /* 0xfffffff805057812 */ /* 0x000fe400078ec0ff */
[----:B------:R-:W-:Y:S02]  /*0e60*/  LOP3.LUT R10, R10, 0xfffffe00, RZ, 0xc0, !PT ;  /* 0xfffffe000a0a7812 */ /* 0x000fe400078ec0ff */
[----:B------:R-:W-:Y:S01]  /*0e70*/  LOP3.LUT R7, R7, 0x1c0, RZ, 0xc0, !PT ;  /* 0x000001c007077812 */ /* 0x000fe200078ec0ff */
[----:B------:R-:W-:Y:S01]  /*0e80*/  IMAD.IADD R5, R4, 0x1, -R5 ;  /* 0x0000000104057824 */ /* 0x000fe200078e0a05 */
[----:B------:R-:W-:Y:S02]  /*0e90*/  LEA.HI R0, R0, R21, RZ, 0x5 ;  /* 0x0000001500007211 */ /* 0x000fe400078f28ff */
[----:B------:R-:W-:-:S02]  /*0ea0*/  LEA.HI R6, R6, R219, RZ, 0x6 ;  /* 0x000000db06067211 */ /* 0x000fc400078f30ff */
[----:B------:R-:W-:Y:S02]  /*0eb0*/  LOP3.LUT R12, R10, R9, R11, 0xf6, !PT ;  /* 0x000000090a0c7212 */ /* 0x000fe400078ef60b */
[----:B------:R-:W-:Y:S01]  /*0ec0*/  LOP3.LUT R4, R7, 0x38, R16, 0xf8, !PT ;  /* 0x0000003807047812 */ /* 0x000fe200078ef810 */
[----:B------:R-:W-:Y:S01]  /*0ed0*/  IMAD.SHL.U32 R6, R6, 0x80, RZ ;  /* 0x0000008006067824 */ /* 0x000fe200078e00ff */
[----:B------:R-:W-:Y:S02]  /*0ee0*/  SHF.R.U32.HI R9, RZ, 0x3, R7 ;  /* 0x00000003ff097819 */ /* 0x000fe40000011607 */
[----:B------:R-:W-:Y:S02]  /*0ef0*/  LOP3.LUT R15, R15, 0xfffffe00, RZ, 0xc0, !PT ;  /* 0xfffffe000f0f7812 */ /* 0x000fe400078ec0ff */
[----:B------:R-:W-:Y:S02]  /*0f00*/  SHF.R.S32.HI R0, RZ, 0x5, R0 ;  /* 0x00000005ff007819 */ /* 0x000fe40000011400 */
[----:B------:R-:W-:-:S02]  /*0f10*/  LOP3.LUT R20, R15, R4, R9, 0xf6, !PT ;  /* 0x000000040f147212 */ /* 0x000fc400078ef609 */
[----:B------:R-:W-:Y:S01]  /*0f20*/  LOP3.LUT R22, R7, 0x38, R201, 0xf8, !PT ;  /* 0x0000003807167812 */ /* 0x000fe200078ef8c9 */
[----:B------:R-:W-:Y:S01]  /*0f30*/  IMAD R4, R0, 0x10, R5 ;  /* 0x0000001000047824 */ /* 0x000fe200078e0205 */
[----:B------:R-:W-:Y:S01]  /*0f40*/  LOP3.LUT R7, R6, 0xffffe000, RZ, 0xc0, !PT ;  /* 0xffffe00006077812 */ /* 0x000fe200078ec0ff */
[----:B------:R-:W-:Y:S01]  /*0f50*/  IMAD.SHL.U32 R0, R19, 0x40, RZ ;  /* 0x0000004013007824 */ /* 0x000fe200078e00ff */
[----:B------:R-:W-:Y:S01]  /*0f60*/  SHF.R.S32.HI R6, RZ, 0x1f, R25 ;  /* 0x0000001fff067819 */ /* 0x000fe20000011419 */
[----:B------:R-:W-:Y:S01]  /*0f70*/  IMAD.SHL.U32 R5, R25, 0x40, RZ ;  /* 0x0000004019057824 */ /* 0x000fe200078e00ff */
[----:B------:R-:W-:Y:S02]  /*0f80*/  LEA.HI R3, R3, R26, RZ, 0x1 ;  /* 0x0000001a03037211 */ /* 0x000fe400078f08ff */
[----:B------:R-:W-:Y:S02]  /*0f90*/  LOP3.LUT R19, R0, 0x1c0, RZ, 0xc0, !PT ;  /* 0x000001c000137812 */ /* 0x000fe400078ec0ff */
[----:B------:R-:W-:-:S02]  /*0fa0*/  LEA.HI R6, R6, R25, RZ, 0x3 ;  /* 0x0000001906067211 */ /* 0x000fc400078f18ff */
[----:B-1----:R-:W-:Y:S02]  /*0fb0*/  SHF.R.U32.HI R25, RZ, 0x3, R19 ;  /* 0x00000003ff197819 */ /* 0x002fe40000011613 */
[----:B------:R-:W-:Y:S01]  /*0fc0*/  LOP3.LUT R0, R19, 0x38, R201, 0xf8, !PT ;  /* 0x0000003813007812 */ /* 0x000fe200078ef8c9 */
[----:B------:R-:W-:Y:S01]  /*0fd0*/  IMAD.SHL.U32 R6, R6, 0x40, RZ ;  /* 0x0000004006067824 */ /* 0x000fe200078e00ff */
[----:B------:R-:W-:Y:S02]  /*0fe0*/  LOP3.LUT R14, R14, R11, RZ, 0x3c, !PT ;  /* 0x0000000b0e0e7212 */ /* 0x000fe400078e3cff */
[----:B------:R-:W-:Y:S02]  /*0ff0*/  LOP3.LUT R3, R3, 0x3fffffe, RZ, 0xc0, !PT ;  /* 0x03fffffe03037812 */ /* 0x000fe400078ec0ff */
[----:B------:R-:W-:Y:S02]  /*1000*/  LOP3.LUT R24, R8, 0xfffffe00, RZ, 0xc0, !PT ;  /* 0xfffffe0008187812 */ /* 0x000fe400078ec0ff */
[----:B------:R-:W-:-:S02]  /*1010*/  LOP3.LUT R11, R5, 0x1c0, RZ, 0xc0, !PT ;  /* 0x000001c0050b7812 */ /* 0x000fc400078ec0ff */
[----:B------:R-:W-:Y:S02]  /*1020*/  LOP3.LUT R0, R0, R25, RZ, 0x3c, !PT ;  /* 0x0000001900007212 */ /* 0x000fe400078e3cff */
[----:B------:R-:W-:Y:S01]  /*1030*/  LOP3.LUT R22, R22, R9, RZ, 0x3c, !PT ;  /* 0x0000000916167212 */ /* 0x000fe200078e3cff */
[----:B------:R-:W-:Y:S01]  /*1040*/  IMAD.IADD R3, R26, 0x1, -R3 ;  /* 0x000000011a037824 */ /* 0x000fe200078e0a03 */
[----:B------:R-:W-:Y:S02]  /*1050*/  IADD3 R14, R14, R7, R10 ;  /* 0x000000070e0e7210 */ /* 0x000fe40007ffe00a */
[----:B------:R-:W-:Y:S02]  /*1060*/  LOP3.LUT R9, R6, 0xfffffe00, RZ, 0xc0, !PT ;  /* 0xfffffe0006097812 */ /* 0x000fe400078ec0ff */
[----:B------:R-:W-:Y:S02]  /*1070*/  SHF.R.U32.HI R10, RZ, 0x3, R11 ;  /* 0x00000003ff0a7819 */ /* 0x000fe4000001160b */
[----:B------:R-:W-:-:S02]  /*1080*/  LOP3.LUT R5, R11, 0x38, R201, 0xf8, !PT ;  /* 0x000000380b057812 */ /* 0x000fc400078ef8c9 */
[----:B------:R-:W-:Y:S01]  /*1090*/  IADD3 R6, R0, R7, R24 ;  /* 0x0000000700067210 */ /* 0x000fe20007ffe018 */
[----:B------:R-:W-:Y:S01]  /*10a0*/  STL [R1+0xa8], R26 ;  /* 0x0000a81a01007387 */ /* 0x000fe20000100800 */
[----:B------:R-:W-:Y:S01]  /*10b0*/  LOP3.LUT R0, R19, 0x38, R16, 0xf8, !PT ;  /* 0x0000003813007812 */ /* 0x000fe200078ef810 */
[----:B------:R-:W-:Y:S01]  /*10c0*/  IMAD R4, R3, 0x40, R4 ;  /* 0x0000004003047824 */ /* 0x000fe200078e0204 */
[----:B------:R-:W-:Y:S01]  /*10d0*/  LOP3.LUT R2, R2, 0x7ffffffc, RZ, 0xc0, !PT ;  /* 0x7ffffffc02027812 */ /* 0x000fe200078ec0ff */
[----:B------:R-:W-:Y:S01]  /*10e0*/  STL [R1+0x58], R24 ;  /* 0x0000581801007387 */ /* 0x000fe20000100800 */
[----:B------:R-:W-:Y:S02]  /*10f0*/  LOP3.LUT R8, R5, R10, RZ, 0x3c, !PT ;  /* 0x0000000a05087212 */ /* 0x000fe400078e3cff */
[----:B------:R-:W-:Y:S01]  /*1100*/  LOP3.LUT R5, R24, R0, R25, 0xf6, !PT ;  /* 0x0000000018057212 */ /* 0x000fe200078ef619 */
[----:B------:R-:W-:Y:S01]  /*1110*/  STL [R1+0x50], R19 ;  /* 0x0000501301007387 */ /* 0x000fe20000100800 */
[----:B------:R-:W-:-:S03]  /*1120*/  LOP3.LUT R0, R11, 0x38, R16, 0xf8, !PT ;  /* 0x000000380b007812 */ /* 0x000fc600078ef810 */
[----:B------:R-:W-:Y:S01]  /*1130*/  STL [R1+0x4c], R11 ;  /* 0x00004c0b01007387 */ /* 0x000fe20000100800 */
[----:B------:R-:W-:-:S03]  /*1140*/  IMAD.IADD R2, R21, 0x1, -R2 ;  /* 0x0000000115027824 */ /* 0x000fc600078e0a02 */
[----:B------:R-:W-:Y:S01]  /*1150*/  STL [R1+0xa4], R25 ;  /* 0x0000a41901007387 */ /* 0x000fe20000100800 */
[----:B------:R-:W-:-:S03]  /*1160*/  VIADD R3, R18, 0x10400 ;  /* 0x0001040012037836 */ /* 0x000fc60000000000 */
[----:B------:R-:W-:Y:S01]  /*1170*/  STL [R1+0xa0], R10 ;  /* 0x0000a00a01007387 */ /* 0x000fe20000100800 */
[----:B------:R-:W-:-:S03]  /*1180*/  LOP3.LUT R0, R9, R0, R10, 0xf6, !PT ;  /* 0x0000000009007212 */ /* 0x000fc600078ef60a */
[----:B------:R0:W-:Y:S01]  /*1190*/  STL [R1+0x54], R9 ;  /* 0x0000540901007387 */ /* 0x0001e20000100800 */
[----:B------:R-:W-:-:S03]  /*11a0*/  IADD3 R8, R8, R7, R9 ;  /* 0x0000000708087210 */ /* 0x000fc60007ffe009 */
[----:B------:R-:W-:Y:S04]  /*11b0*/  STL [R1+0xac], R4 ;  /* 0x0000ac0401007387 */ /* 0x000fe80000100800 */
[----:B------:R-:W-:Y:S01]  /*11c0*/  STL [R1+0x78], RZ ;  /* 0x000078ff01007387 */ /* 0x000fe20000100800 */
[----:B------:R-:W-:Y:S01]  /*11d0*/  IADD3 R22, R22, R7, R15 ;  /* 0x0000000716167210 */ /* 0x000fe20007ffe00f */
[--C-:B0-----:R-:W-:Y:S02]  /*11e0*/  IMAD R9, R12, 0x2, R3.reuse ;  /* 0x000000020c097824 */ /* 0x101fe400078e0203 */
[----:B------:R-:W-:Y:S01]  /*11f0*/  STL [R1+0x1c], RZ ;  /* 0x00001cff01007387 */ /* 0x000fe20000100800 */
[----:B------:R-:W-:-:S03]  /*1200*/  IMAD R7, R0, 0x2, R3 ;  /* 0x0000000200077824 */ /* 0x000fc600078e0203 */
[----:B------:R-:W-:Y:S01]  /*1210*/  STL [R1+0x6c], R5 ;  /* 0x00006c0501007387 */ /* 0x000fe20000100800 */
[----:B------:R-:W-:-:S03]  /*1220*/  IMAD R0, R6, 0x2, R3 ;  /* 0x0000000206007824 */ /* 0x000fc600078e0203 */
[----:B------:R0:W-:Y:S01]  /*1230*/  STL [R1+0xc], R2 ;  /* 0x00000c0201007387 */ /* 0x0001e20000100800 */
[----:B------:R-:W-:-:S03]  /*1240*/  IMAD R6, R14, 0x2, R3 ;  /* 0x000000020e067824 */ /* 0x000fc600078e0203 */
[----:B------:R-:W-:Y:S01]  /*1250*/  STL [R1+0x8c], R9 ;  /* 0x00008c0901007387 */ /* 0x000fe20000100800 */
[----:B0-----:R-:W-:-:S05]  /*1260*/  IMAD R2, R20, 0x2, R3 ;  /* 0x0000000214027824 */ /* 0x001fca00078e0203 */
[----:B------:R0:W-:Y:S04]  /*1270*/  STL [R1+0x84], R2 ;  /* 0x0000840201007387 */ /* 0x0001e80000100800 */
[----:B------:R-:W-:Y:S04]  /*1280*/  STL [R1+0x94], R7 ;  /* 0x0000940701007387 */ /* 0x000fe80000100800 */
[----:B------:R1:W-:Y:S01]  /*1290*/  STL [R1+0x98], R0 ;  /* 0x0000980001007387 */ /* 0x0003e20000100800 */
[----:B0-----:R-:W-:-:S05]  /*12a0*/  IMAD R2, R8, 0x2, R3 ;  /* 0x0000000208027824 */ /* 0x001fca00078e0203 */
[----:B------:R0:W-:Y:S01]  /*12b0*/  STL [R1+0x90], R2 ;  /* 0x0000900201007387 */ /* 0x0001e20000100800 */
[----:B-1----:R-:W-:-:S03]  /*12c0*/  IMAD R0, R22, 0x2, R3 ;  /* 0x0000000216007824 */ /* 0x002fc600078e0203 */
[----:B------:R-:W-:Y:S04]  /*12d0*/  STL [R1+0x88], R6 ;  /* 0x0000880601007387 */ /* 0x000fe80000100800 */
[----:B------:R1:W-:Y:S01]  /*12e0*/  STL [R1+0x80], R0 ;  /* 0x0000800001007387 */ /* 0x0003e20000100800 */
[----:B0-----:R-:W-:Y:S02]  /*12f0*/  IMAD R2, R5, 0x2, R3 ;  /* 0x0000000205027824 */ /* 0x001fe400078e0203 */
[----:B-1----:R-:W-:-:S03]  /*1300*/  IMAD R0, R13, 0x8, R4 ;  /* 0x000000080d007824 */ /* 0x002fc600078e0204 */
[----:B------:R0:W-:Y:S04]  /*1310*/  STL [R1+0x5c], R2 ;  /* 0x00005c0201007387 */ /* 0x0001e80000100800 */
[----:B------:R0:W-:Y:S01]  /*1320*/  STL [R1+0x60], R0 ;  /* 0x0000600001007387 */ /* 0x0001e20000100800 */
[----:B------:R-:W-:Y:S01]  /*1330*/  VIADD R19, R16, 0x80 ;  /* 0x0000008010137836 */ /* 0x000fe20000000000 */
[----:B------:R-:W-:Y:S01]  /*1340*/  LOP3.LUT R201, R201, 0xfffffff8, RZ, 0xc0, !PT ;  /* 0xfffffff8c9c97812 */ /* 0x000fe200078ec0ff */
[----:B------:R-:W-:Y:S01]  /*1350*/  IMAD.MOV.U32 R200, RZ, RZ, RZ ;  /* 0x000000ffffc87224 */ /* 0x000fe200078e00ff */
[----:B------:R-:W-:Y:S02]  /*1360*/  CS2R R202, SRZ ;  /* 0x0000000000ca7805 */ /* 0x000fe4000001ff00 */
[----:B------:R-:W-:-:S02]  /*1370*/  SHF.R.S32.HI R17, RZ, 0x1f, R16 ;  /* 0x0000001fff117819 */ /* 0x000fc40000011410 */
[----:B------:R-:W-:Y:S02]  /*1380*/  SHF.R.S32.HI R229, RZ, 0x1f, R19 ;  /* 0x0000001fffe57819 */ /* 0x000fe40000011413 */
[----:B------:R-:W-:Y:S02]  /*1390*/  SHF.R.S32.HI R224, RZ, 0x1f, R201 ;  /* 0x0000001fffe07819 */ /* 0x000fe400000114c9 */
[----:B--2---:R-:W-:Y:S01]  /*13a0*/  LOP3.LUT R225, R23, 0x1, RZ, 0xfc, !PT ;  /* 0x0000000117e17812 */ /* 0x004fe200078efcff */
[----:B------:R-:W-:-:S05]  /*13b0*/  VIADD R23, R16, 0xc0 ;  /* 0x000000c010177836 */ /* 0x000fca0000000000 */
[----:B0-----:R-:W-:-:S07]  /*13c0*/  SHF.R.S32.HI R228, RZ, 0x1f, R23 ;  /* 0x0000001fffe47819 */ /* 0x001fce0000011417 */
.L_x_1860:
[----:B------:R-:W-:Y:S01]  /*13d0*/  ULDC.64 UR4, c[0x0][0xa28] ;  /* 0x00028a0000047ab9 */ /* 0x000fe20000000a00 */
[----:B01-34-:R-:W0:Y:S01]  /*13e0*/  LDC.64 R4, c[0x0][0xa08] ;  /* 0x00028200ff047b82 */ /* 0x01be220000000a00 */
[----:B------:R-:W-:Y:S01]  /*13f0*/  ISETP.NE.U32.AND P0, PT, RZ, UR4, PT ;  /* 0x00000004ff007c0c */ /* 0x000fe2000bf05070 */
[----:B------:R-:W-:Y:S01]  /*1400*/  IMAD.MOV.U32 R0, RZ, RZ, RZ ;  /* 0x000000ffff007224 */ /* 0x000fe200078e00ff */
[----:B------:R-:W-:Y:S01]  /*1410*/  ULDC.64 UR6, c[0x0][0xa20] ;  /* 0x0002880000067ab9 */ /* 0x000fe20000000a00 */
[----:B------:R-:W-:Y:S01]  /*1420*/  IMAD.MOV.U32 R26, RZ, RZ, RZ ;  /* 0x000000ffff1a7224 */ /* 0x000fe200078e00ff */
[----:B------:R-:W-:Y:S01]  /*1430*/  ISETP.NE.AND.EX P0, PT, RZ, UR5, PT, P0 ;  /* 0x00000005ff007c0c */ /* 0x000fe2000bf05300 */
[----:B------:R-:W-:Y:S02]  /*1440*/  ULDC.64 UR4, c[0x0][0xa18] ;  /* 0x0002860000047ab9 */ /* 0x000fe40000000a00 */
[----:B------:R-:W-:-:S04]  /*1450*/  ISETP.NE.U32.AND P1, PT, RZ, UR4, PT ;  /* 0x00000004ff007c0c */ /* 0x000fc8000bf25070 */
[----:B------:R-:W-:Y:S01]  /*1460*/  ISETP.NE.AND.EX P1, PT, RZ, UR5, PT, P1 ;  /* 0x00000005ff007c0c */ /* 0x000fe2000bf25310 */
[----:B------:R-:W-:Y:S02]  /*1470*/  ULDC.64 UR4, c[0x0][0xa08] ;  /* 0x0002820000047ab9 */ /* 0x000fe40000000a00 */
[----:B------:R-:W-:-:S03]  /*1480*/  ISETP.NE.U32.AND P3, PT, RZ, UR4, PT ;  /* 0x00000004ff007c0c */ /* 0x000fc6000bf65070 */
[----:B------:R-:W1:Y:S01]  /*1490*/  @P0 LDC.64 R2, c[0x0][0xa28] ;  /* 0x00028a00ff020b82 */ /* 0x000e620000000a00 */
[----:B------:R-:W-:Y:S01]  /*14a0*/  ISETP.NE.AND.EX P3, PT, RZ, UR5, PT, P3 ;  /* 0x00000005ff007c0c */ /* 0x000fe2000bf65330 */
[----:B0-----:R-:W-:-:S06]  /*14b0*/  IMAD.WIDE R8, R39, 0x4, R4 ;  /* 0x0000000427087825 */ /* 0x001fcc00078e0204 */
[----:B------:R-:W0:Y:S01]  /*14c0*/  @P1 LDC.64 R6, c[0x0][0xa18] ;  /* 0x00028600ff061b82 */ /* 0x000e220000000a00 */
[----:B------:R-:W-:Y:S02]  /*14d0*/  ULDC UR4, c[0x0][0x288] ;  /* 0x0000a20000047ab9 */ /* 0x000fe40000000800 */
[----:B------:R-:W-:Y:S01]  /*14e0*/  IMAD.U32 R218, RZ, RZ, UR4 ;  /* 0x00000004ffda7e24 */ /* 0x000fe2000f8e00ff */
[----:B------:R2:W-:Y:S01]  /*14f0*/  STL [R1+0x70], R38 ;  /* 0x0000702601007387 */ /* 0x0005e20000100800 */
[----:B------:R-:W-:-:S03]  /*1500*/  ULDC.64 UR4, c[0x0][0x418] ;  /* 0x0001060000047ab9 */ /* 0x000fc60000000a00 */
[----:B------:R2:W5:Y:S01]  /*1510*/  @P3 LDG.E R26, desc[UR60][R8.64] ;  /* 0x0000003c081a3981 */ /* 0x000562000c1e1900 */
[----:B-1----:R-:W-:-:S05]  /*1520*/  @P0 IMAD.WIDE R2, R39, 0x4, R2 ;  /* 0x0000000427020825 */ /* 0x002fca00078e0202 */
[----:B------:R2:W5:Y:S01]  /*1530*/  @P0 LDG.E R0, desc[UR60][R2.64] ;  /* 0x0000003c02000981 */ /* 0x000562000c1e1900 */
[----:B0-----:R-:W-:-:S05]  /*1540*/  @P1 IMAD.WIDE R4, R39, 0x4, R6 ;  /* 0x0000000427041825 */ /* 0x001fca00078e0206 */
[----:B------:R2:W5:Y:S04]  /*1550*/  @P1 LDG.E R218, desc[UR60][R4.64] ;  /* 0x0000003c04da1981 */ /* 0x000568000c1e1900 */
[----:B------:R2:W-:Y:S01]  /*1560*/  STL [R1+0x74], R39 ;  /* 0x0000742701007387 */ /* 0x0005e20000100800 */
[----:B------:R-:W-:-:S03]  /*1570*/  UISETP.NE.U32.AND UP0, UPT, UR4, URZ, UPT ;  /* 0x0000003f0400728c */ /* 0x000fc6000bf05070 */
[----:B------:R-:W-:Y:S01]  /*1580*/  ULDC UR4, c[0x0][0x424] ;  /* 0x0001090000047ab9 */ /* 0x000fe20000000800 */
[----:B------:R-:W-:Y:S01]  /*1590*/  UISETP.NE.AND.EX UP0, UPT, UR5, URZ, UPT, UP0 ;  /* 0x0000003f0500728c */ /* 0x000fe2000bf05300 */
[----:B------:R-:W-:Y:S02]  /*15a0*/  ISETP.NE.U32.AND P2, PT, RZ, UR6, PT ;  /* 0x00000006ff007c0c */ /* 0x000fe4000bf45070 */
[----:B------:R-:W-:Y:S01]  /*15b0*/  ULDC UR5, c[0x0][0x2f0] ;  /* 0x0000bc0000057ab9 */ /* 0x000fe20000000800 */
[----:B------:R-:W-:Y:S01]  /*15c0*/  USEL UR4, UR4, 0x1, UP0 ;  /* 0x0000000104047887 */ /* 0x000fe20008000000 */
[----:B------:R-:W-:-:S03]  /*15d0*/  ISETP.NE.AND.EX P2, PT, RZ, UR7, PT, P2 ;  /* 0x00000007ff007c0c */ /* 0x000fc6000bf45320 */
[----:B------:R-:W-:-:S03]  /*15e0*/  UIMAD UR4, UR4, UR5, URZ ;  /* 0x00000005040472a4 */ /* 0x000fc6000f8e023f */
[----:B------:R-:W-:Y:S01]  /*15f0*/  ULDC UR5, c[0x0][0x348] ;  /* 0x0000d20000057ab9 */ /* 0x000fe20000000800 */
[----:B--2---:R-:W-:Y:S08]  /*1600*/  @P1 BRA `(.L_x_1558) ;  /* 0x0000000000241947 */ /* 0x004ff00003800000 */
[----:B------:R-:W-:Y:S02]  /*1610*/  ULDC.64 UR6, c[0x0][0xa00] ;  /* 0x0002800000067ab9 */ /* 0x000fe40000000a00 */
[----:B------:R-:W-:-:S04]  /*1620*/  ISETP.NE.U32.AND P0, PT, RZ, UR6, PT ;  /* 0x00000006ff007c0c */ /* 0x000fc8000bf05070 */
[----:B------:R-:W-:-:S13]  /*1630*/  ISETP.NE.AND.EX P0, PT, RZ, UR7, PT, P0 ;  /* 0x00000007ff007c0c */ /* 0x000fda000bf05300 */
[----:B------:R-:W-:Y:S05]  /*1640*/  @!P0 BRA `(.L_x_1558) ;  /* 0x0000000000148947 */ /* 0x000fea0003800000 */
[----:B------:R-:W0:Y:S02]  /*1650*/  LDC.64 R2, c[0x0][0xa00] ;  /* 0x00028000ff027b82 */ /* 0x000e240000000a00 */
[----:B0-----:R-:W-:-:S05]  /*1660*/  IMAD.WIDE R2, R39, 0x4, R2 ;  /* 0x0000000427027825 */ /* 0x001fca00078e0202 */
[----:B-----5:R-:W2:Y:S04]  /*1670*/  LDG.E R218, desc[UR60][R2.64] ;  /* 0x0000003c02da7981 */ /* 0x020ea8000c1e1900 */
[----:B------:R-:W2:Y:S02]  /*1680*/  LDG.E R5, desc[UR60][R2.64+0x4] ;  /* 0x0000043c02057981 */ /* 0x000ea4000c1e1900 */
[----:B--2---:R-:W-:-:S07]  /*1690*/  IMAD.IADD R218, R5, 0x1, -R218 ;  /* 0x0000000105da7824 */ /* 0x004fce00078e0ada */
.L_x_1558:
[----:B------:R-:W-:Y:S02]  /*16a0*/  IMAD.U32 R2, RZ, RZ, UR5 ;  /* 0x00000005ff027e24 */ /* 0x000fe4000f8e00ff */
[----:B------:R-:W-:Y:S01]  /*16b0*/  IMAD.U32 R27, RZ, RZ, UR4 ;  /* 0x00000004ff1b7e24 */ /* 0x000fe2000f8e00ff */
[----:B------:R-:W-:Y:S06]  /*16c0*/  @!P2 BRA `(.L_x_1559) ;  /* 0x000000000010a947 */ /* 0x000fec0003800000 */
[----:B------:R-:W0:Y:S02]  /*16d0*/  LDC.64 R4, c[0x0][0xa20] ;  /* 0x00028800ff047b82 */ /* 0x000e240000000a00 */
[----:B0-----:R-:W-:-:S05]  /*16e0*/  IMAD.WIDE R4, R39, 0x4, R4 ;  /* 0x0000000427047825 */ /* 0x001fca00078e0204 */
[----:B------:R0:W5:Y:S01]  /*16f0*/  LDG.E R27, desc[UR60][R4.64] ;  /* 0x0000003c041b7981 */ /* 0x000162000c1e1900 */
[----:B------:R-:W-:Y:S05]  /*1700*/  BRA `(.L_x_1560) ;  /* 0x0000000000107947 */ /* 0x000fea0003800000 */
.L_x_1559:
[----:B------:R-:W-:Y:S05]  /*1710*/  @!P3 BRA `(.L_x_1560) ;  /* 0x00000000000cb947 */ /* 0x000fea0003800000 */
[----:B------:R-:W2:Y:S04]  /*1720*/  LDG.E R4, desc[UR60][R8.64] ;  /* 0x0000003c08047981 */ /* 0x000ea8000c1e1900 */
[----:B------:R-:W2:Y:S02]  /*1730*/  LDG.E R27, desc[UR60][R8.64+0x4] ;  /* 0x0000043c081b7981 */ /* 0x000ea4000c1e1900 */
[----:B--2---:R-:W-:-:S07]  /*1740*/  IMAD.IADD R27, R27, 0x1, -R4 ;  /* 0x000000011b1b7824 */ /* 0x004fce00078e0a04 */
.L_x_1560:
[----:B------:R-:W-:Y:S01]  /*1750*/  ULDC.64 UR4, c[0x0][0xa10] ;  /* 0x0002840000047ab9 */ /* 0x000fe20000000a00 */
[----:B------:R-:W1:Y:S01]  /*1760*/  LDC R9, c[0x0][0x448] ;  /* 0x00011200ff097b82 */ /* 0x000e620000000800 */
[----:B------:R-:W-:-:S04]  /*1770*/  ISETP.NE.U32.AND P0, PT, RZ, UR4, PT ;  /* 0x00000004ff007c0c */ /* 0x000fc8000bf05070 */
[----:B------:R-:W-:Y:S01]  /*1780*/  ISETP.NE.AND.EX P0, PT, RZ, UR5, PT, P0 ;  /* 0x00000005ff007c0c */ /* 0x000fe2000bf05300 */
[----:B------:R-:W-:Y:S02]  /*1790*/  ULDC.64 UR4, c[0x0][0xa30] ;  /* 0x00028c0000047ab9 */ /* 0x000fe40000000a00 */
[----:B------:R-:W-:Y:S01]  /*17a0*/  ISETP.NE.U32.AND P1, PT, RZ, UR4, PT ;  /* 0x00000004ff007c0c */ /* 0x000fe2000bf25070 */
[----:B-----5:R-:W-:Y:S01]  /*17b0*/  IMAD.MOV.U32 R96, RZ, RZ, R27 ;  /* 0x000000ffff607224 */ /* 0x020fe200078e001b */
[----:B------:R-:W2:Y:S02]  /*17c0*/  LDC.64 R12, c[0x0][0x9e0] ;  /* 0x00027800ff0c7b82 */ /* 0x000ea40000000a00 */
[----:B------:R-:W-:-:S06]  /*17d0*/  ISETP.NE.AND.EX P1, PT, RZ, UR5, PT, P1 ;  /* 0x00000005ff007c0c */ /* 0x000fcc000bf25310 */
[----:B0-----:R-:W0:Y:S08]  /*17e0*/  @P0 LDC.64 R4, c[0x0][0xa10] ;  /* 0x00028400ff040b82 */ /* 0x001e300000000a00 */
[----:B------:R-:W3:Y:S01]  /*17f0*/  @P1 LDC.64 R6, c[0x0][0xa30] ;  /* 0x00028c00ff061b82 */ /* 0x000ee20000000a00 */
[----:B0-----:R-:W-:-:S05]  /*1800*/  @P0 IMAD.WIDE R4, R39, 0x4, R4 ;  /* 0x0000000427040825 */ /* 0x001fca00078e0204 */
[----:B------:R-:W4:Y:S04]  /*1810*/  @P0 LDG.E R3, desc[UR60][R4.64] ;  /* 0x0000003c04030981 */ /* 0x000f28000c1e1900 */
[----:B------:R0:W4:Y:S01]  /*1820*/  @P0 LDG.E R8, desc[UR60][R4.64+0x4] ;  /* 0x0000043c04080981 */ /* 0x000122000c1e1900 */
[----:B---3--:R-:W-:-:S05]  /*1830*/  @P1 IMAD.WIDE R6, R39, 0x4, R6 ;  /* 0x0000000427061825 */ /* 0x008fca00078e0206 */
[----:B------:R3:W5:Y:S01]  /*1840*/  @P1 LDG.E R96, desc[UR60][R6.64] ;  /* 0x0000003c06601981 */ /* 0x000762000c1e1900 */
[----:B-1----:R-:W-:Y:S01]  /*1850*/  ISETP.NE.AND P1, PT, R9, 0x1, PT ;  /* 0x000000010900780c */ /* 0x002fe20003f25270 */
[----:B------:R-:W-:Y:S01]  /*1860*/  IMAD.SHL.U32 R14, R37, 0x80, RZ ;  /* 0x00000080250e7824 */ /* 0x000fe200078e00ff */
[----:B--2---:R-:W-:Y:S01]  /*1870*/  ISETP.GE.AND P2, PT, R13, 0x1, PT ;  /* 0x000000010d00780c */ /* 0x004fe20003f46270 */
[----:B------:R-:W-:Y:S02]  /*1880*/  IMAD.IADD R11, R27, 0x1, -R0 ;  /* 0x000000011b0b7824 */ /* 0x000fe400078e0a00 */
[----:B------:R-:W-:Y:S01]  /*1890*/  VIADD R0, R14, 0x7f ;  /* 0x0000007f0e007836 */ /* 0x000fe20000000000 */
[----:B------:R1:W-:Y:S03]  /*18a0*/  STL [R1+0x48], R14 ;  /* 0x0000480e01007387 */ /* 0x0003e60000100800 */
[----:B0-----:R-:W-:-:S04]  /*18b0*/  IMAD.MOV.U32 R4, RZ, RZ, R0 ;  /* 0x000000ffff047224 */ /* 0x001fc800078e0000 */
[----:B------:R-:W0:Y:S08]  /*18c0*/  @P1 LDC R9, c[0x0][0x44c] ;  /* 0x00011300ff091b82 */ /* 0x000e300000000800 */
[----:B------:R-:W2:Y:S01]  /*18d0*/  @P1 LDC R10, c[0x0][0x450] ;  /* 0x00011400ff0a1b82 */ /* 0x000ea20000000800 */
[----:B----4-:R-:W-:Y:S02]  /*18e0*/  @P0 IMAD.IADD R2, R8, 0x1, -R3 ;  /* 0x0000000108020824 */ /* 0x010fe400078e0a03 */
[----:B0-----:R-:W-:-:S04]  /*18f0*/  @P1 IMAD.HI.U32 R3, R0, R9, RZ ;  /* 0x0000000900031227 */ /* 0x001fc800078e00ff */
[----:B------:R-:W-:Y:S01]  /*1900*/  IMAD.IADD R220, R11, 0x1, R2 ;  /* 0x000000010bdc7824 */ /* 0x000fe200078e0202 */
[----:B--2---:R-:W-:-:S03]  /*1910*/  @P1 SHF.R.U32.HI R4, RZ, R10, R3 ;  /* 0x0000000aff041219 */ /* 0x004fc60000011603 */
[C---:B------:R-:W-:Y:S01]  /*1920*/  VIADD R0, R220.reuse, 0x3f ;  /* 0x0000003fdc007836 */ /* 0x040fe20000000000 */
[----:B------:R-:W-:-:S04]  /*1930*/  IADD3 R5, R220, 0x1, -R218 ;  /* 0x00000001dc057810 */ /* 0x000fc80007ffe8da */
[----:B------:R-:W-:Y:S01]  /*1940*/  SHF.R.S32.HI R3, RZ, 0x1f, R0 ;  /* 0x0000001fff037819 */ /* 0x000fe20000011400 */
[----:B---3--:R-:W-:-:S03]  /*1950*/  IMAD.IADD R7, R5, 0x1, R4 ;  /* 0x0000000105077824 */ /* 0x008fc600078e0204 */
[----:B------:R-:W-:Y:S01]  /*1960*/  LEA.HI R3, R3, R0, RZ, 0x6 ;  /* 0x0000000003037211 */ /* 0x000fe200078f30ff */
[----:B------:R-:W-:-:S03]  /*1970*/  IMAD.IADD R0, R7, 0x1, R12 ;  /* 0x0000000107007824 */ /* 0x000fc600078e020c */
[----:B------:R-:W-:Y:S01]  /*1980*/  SHF.R.S32.HI R97, RZ, 0x6, R3 ;  /* 0x00000006ff617819 */ /* 0x000fe20000011403 */
        /* <DEDUP_REMOVED lines=12> */
.L_x_1563:
[----:B------:R-:W-:-:S13]  /*1a50*/  ISETP.NE.AND P0, PT, R13, 0x1, PT ;  /* 0x000000010d00780c */ /* 0x000fda0003f05270 */
[----:B------:R-:W0:Y:S02]  /*1a60*/  @P0 LDC.64 R4, c[0x0][0x9e8] ;  /* 0x00027a00ff040b82 */ /* 0x000e240000000a00 */
[----:B0-----:R-:W-:-:S05]  /*1a70*/  @P0 IMAD.HI.U32 R4, R3, R4, RZ ;  /* 0x0000000403040227 */ /* 0x001fca00078e00ff */
[----:B------:R-:W-:-:S07]  /*1a80*/  @P0 SHF.R.U32.HI R3, RZ, R5, R4 ;  /* 0x00000005ff030219 */ /* 0x000fce0000011604 */
.L_x_1564:
[----:B------:R-:W-:Y:S05]  /*1a90*/  BSYNC B0 ;  /* 0x0000000000007941 */ /* 0x000fea0003800000 */
.L_x_1562:
[----:B------:R-:W-:-:S05]  /*1aa0*/  IMAD R3, R3, R13, R13 ;  /* 0x0000000d03037224 */ /* 0x000fca00078e020d */
[----:B------:R-:W-:-:S07]  /*1ab0*/  VIMNMX R0, R0, R3, PT ;  /* 0x0000000300007248 */ /* 0x000fce0003fe0100 */
.L_x_1561:
[----:B------:R-:W0:Y:S01]  /*1ac0*/  @P1 LDC R4, c[0x0][0x44c] ;  /* 0x00011300ff041b82 */ /* 0x000e220000000800 */
[----:B------:R-:W-:Y:S01]  /*1ad0*/  IMAD.MOV.U32 R3, RZ, RZ, R14 ;  /* 0x000000ffff037224 */ /* 0x000fe200078e000e */
[----:B------:R-:W-:Y:S01]  /*1ae0*/  ULDC UR4, c[0x0][0x9dc] ;  /* 0x0002770000047ab9 */ /* 0x000fe20000000800 */
[----:B------:R-:W-:-:S05]  /*1af0*/  IMAD.IADD R102, R220, 0x1, -R218 ;  /* 0x00000001dc667824 */ /* 0x000fca00078e0ada */
[----:B------:R-:W1:Y:S01]  /*1b00*/  @P1 LDC R5, c[0x0][0x450] ;  /* 0x00011400ff051b82 */ /* 0x000e620000000800 */
[----:B0-----:R-:W-:-:S05]  /*1b10*/  @P1 IMAD.HI.U32 R4, R14, R4, RZ ;  /* 0x000000040e041227 */ /* 0x001fca00078e00ff */
[----:B-1----:R-:W-:-:S05]  /*1b20*/  @P1 SHF.R.U32.HI R3, RZ, R5, R4 ;  /* 0x00000005ff031219 */ /* 0x002fca0000011604 */
[----:B------:R-:W-:-:S04]  /*1b30*/  IMAD.IADD R3, R102, 0x1, R3 ;  /* 0x0000000166037824 */ /* 0x000fc800078e0203 */
[----:B------:R-:W-:Y:S01]  /*1b40*/  VIADD R4, R3, -UR4 ;  /* 0x8000000403047c36 */ /* 0x000fe20008000000 */
[----:B------:R-:W-:Y:S06]  /*1b50*/  @!P2 BRA `(.L_x_1565) ;  /* 0x000000000044a947 */ /* 0x000fec0003800000 */
[----:B------:R-:W-:Y:S01]  /*1b60*/  ISETP.GT.AND P0, PT, R3, -0x1, PT ;  /* 0xffffffff0300780c */ /* 0x000fe20003f04270 */
[----:B------:R-:W-:-:S12]  /*1b70*/  BSSY B0, `(.L_x_1566) ;  /* 0x000000d000007945 */ /* 0x000fd80003800000 */
[----:B------:R-:W-:Y:S05]  /*1b80*/  @P0 BRA `(.L_x_1567) ;  /* 0x00000000001c0947 */ /* 0x000fea0003800000 */
[----:B------:R-:W-:Y:S02]  /*1b90*/  ISETP.NE.AND P0, PT, R13, 0x1, PT ;  /* 0x000000010d00780c */ /* 0x000fe40003f05270 */
[----:B------:R-:W-:-:S11]  /*1ba0*/  LOP3.LUT R3, RZ, R3, RZ, 0x33, !PT ;  /* 0x00000003ff037212 */ /* 0x000fd600078e33ff */
[----:B------:R-:W0:Y:S02]  /*1bb0*/  @P0 LDC.64 R6, c[0x0][0x9e8] ;  /* 0x00027a00ff060b82 */ /* 0x000e240000000a00 */
[----:B0-----:R-:W-:-:S05]  /*1bc0*/  @P0 IMAD.HI.U32 R6, R3, R6, RZ ;  /* 0x0000000603060227 */ /* 0x001fca00078e00ff */
[----:B------:R-:W-:-:S04]  /*1bd0*/  @P0 SHF.R.U32.HI R3, RZ, R7, R6 ;  /* 0x00000007ff030219 */ /* 0x000fc80000011606 */
[----:B------:R-:W-:Y:S01]  /*1be0*/  LOP3.LUT R3, RZ, R3, RZ, 0x33, !PT ;  /* 0x00000003ff037212 */ /* 0x000fe200078e33ff */
[----:B------:R-:W-:Y:S06]  /*1bf0*/  BRA `(.L_x_1568) ;  /* 0x0000000000107947 */ /* 0x000fec0003800000 */
.L_x_1567:
[----:B------:R-:W-:-:S13]  /*1c00*/  ISETP.NE.AND P0, PT, R13, 0x1, PT ;  /* 0x000000010d00780c */ /* 0x000fda0003f05270 */
[----:B------:R-:W0:Y:S02]  /*1c10*/  @P0 LDC.64 R6, c[0x0][0x9e8] ;  /* 0x00027a00ff060b82 */ /* 0x000e240000000a00 */
[----:B0-----:R-:W-:-:S05]  /*1c20*/  @P0 IMAD.HI.U32 R6, R3, R6, RZ ;  /* 0x0000000603060227 */ /* 0x001fca00078e00ff */
[----:B------:R-:W-:-:S07]  /*1c30*/  @P0 SHF.R.U32.HI R3, RZ, R7, R6 ;  /* 0x00000007ff030219 */ /* 0x000fce0000011606 */
.L_x_1568:
[----:B------:R-:W-:Y:S05]  /*1c40*/  BSYNC B0 ;  /* 0x0000000000007941 */ /* 0x000fea0003800000 */
.L_x_1566:
[----:B------:R-:W-:-:S05]  /*1c50*/  IMAD R3, R3, R13, RZ ;  /* 0x0000000d03037224 */ /* 0x000fca00078e02ff */
[----:B------:R-:W-:-:S07]  /*1c60*/  VIMNMX R4, R4, R3, !PT ;  /* 0x0000000304047248 */ /* 0x000fce0007fe0100 */
.L_x_1565:
[----:B------:R-:W-:Y:S01]  /*1c70*/  VIADD R0, R0, 0x3f ;  /* 0x0000003f00007836 */ /* 0x000fe20000000000 */
[----:B------:R-:W-:-:S04]  /*1c80*/  SHF.R.S32.HI R5, RZ, 0x1f, R4 ;  /* 0x0000001fff057819 */ /* 0x000fc80000011404 */
[----:B------:R-:W-:Y:S02]  /*1c90*/  SHF.R.S32.HI R3, RZ, 0x1f, R0 ;  /* 0x0000001fff037819 */ /* 0x000fe40000011400 */
[----:B------:R-:W-:Y:S02]  /*1ca0*/  LEA.HI R5, R5, R4, RZ, 0x6 ;  /* 0x0000000405057211 */ /* 0x000fe400078f30ff */
[----:B------:R-:W-:Y:S02]  /*1cb0*/  LEA.HI R3, R3, R0, RZ, 0x6 ;  /* 0x0000000003037211 */ /* 0x000fe400078f30ff */
[----:B------:R-:W-:Y:S02]  /*1cc0*/  SHF.R.S32.HI R5, RZ, 0x6, R5 ;  /* 0x00000006ff057819 */ /* 0x000fe40000011405 */
[----:B------:R-:W-:Y:S02]  /*1cd0*/  SHF.R.S32.HI R0, RZ, 0x6, R3 ;  /* 0x00000006ff007819 */ /* 0x000fe40000011403 */
[----:B------:R-:W-:-:S02]  /*1ce0*/  VIMNMX R5, RZ, R5, !PT ;  /* 0x00000005ff057248 */ /* 0x000fc40007fe0100 */
[----:B------:R-:W-:-:S03]  /*1cf0*/  VIMNMX R0, R97, R0, PT ;  /* 0x0000000061007248 */ /* 0x000fc60003fe0100 */
[--C-:B------:R-:W-:Y:S02]  /*1d00*/  IMAD R5, R5, 0x40, -R11.reuse ;  /* 0x0000004005057824 */ /* 0x100fe400078e0a0b */
[----:B------:R-:W-:-:S03]  /*1d10*/  IMAD R3, R0, 0x40, -R11 ;  /* 0x0000004000037824 */ /* 0x000fc600078e0a0b */
[----:B------:R-:W-:Y:S02]  /*1d20*/  VIMNMX R5, RZ, R5, !PT ;  /* 0x00000005ff057248 */ /* 0x000fe40007fe0100 */
[----:B------:R-:W-:Y:S02]  /*1d30*/  VIMNMX R0, R3, R2, PT ;  /* 0x0000000203007248 */ /* 0x000fe40003fe0100 */
[----:B------:R-:W-:Y:S02]  /*1d40*/  SHF.R.U32.HI R24, RZ, 0x6, R5 ;  /* 0x00000006ff187819 */ /* 0x000fe40000011605 */
[----:B------:R-:W-:-:S03]  /*1d50*/  ISETP.GT.AND P0, PT, R0, R5, PT ;  /* 0x000000050000720c */ /* 0x000fc60003f04270 */
[----:B------:R-:W-:-:S10]  /*1d60*/  IMAD.MOV.U32 R25, RZ, RZ, R24 ;  /* 0x000000ffff197224 */ /* 0x000fd400078e0018 */
[----:B------:R-:W-:-:S05]  /*1d70*/  @P0 VIADD R0, R0, 0x3f ;  /* 0x0000003f00000836 */ /* 0x000fca0000000000 */
[----:B------:R-:W-:-:S04]  /*1d80*/  @P0 SHF.R.S32.HI R3, RZ, 0x1f, R0 ;  /* 0x0000001fff030819 */ /* 0x000fc80000011400 */
[----:B------:R-:W-:-:S04]  /*1d90*/  @P0 LEA.HI R3, R3, R0, RZ, 0x6 ;  /* 0x0000000003030211 */ /* 0x000fc800078f30ff */
[----:B------:R-:W-:Y:S02]  /*1da0*/  @P0 SHF.R.S32.HI R25, RZ, 0x6, R3 ;  /* 0x00000006ff190819 */ /* 0x000fe40000011403 */
[----:B------:R-:W-:Y:S02]  /*1db0*/  PLOP3.LUT P0, PT, PT, PT, PT, 0x80, 0x0 ;  /* 0x000000000000781c */ /* 0x000fe40003f0f070 */
[----:B------:R-:W-:-:S13]  /*1dc0*/  ISETP.GT.AND P1, PT, R25, R24, PT ;  /* 0x000000181900720c */ /* 0x000fda0003f24270 */
[----:B------:R-:W-:Y:S05]  /*1dd0*/  @!P1 BRA `(.L_x_1569) ;  /* 0x0000006c00209947 */ /* 0x000fea0003800000 */
        /* <DEDUP_REMOVED lines=19> */
[----:B-1---5:R-:W-:Y:S05]  /*1f10*/  CALL.ABS.NOINC R14 ;  /* 0x000000000e007343 */ /* 0x022fea0003c00000 */
.L_x_1571:
[----:B------:R-:W-:Y:S05]  /*1f20*/  BSYNC B6 ;  /* 0x0000000000067941 */ /* 0x000fea0003800000 */
.L_x_1570:
        /* <DEDUP_REMOVED lines=20> */
.L_x_1573:
[----:B------:R-:W-:Y:S05]  /*2070*/  BSYNC B6 ;  /* 0x0000000000067941 */ /* 0x000fea0003800000 */
.L_x_1572:
[----:B------:R-:W2:Y:S01]  /*2080*/  LDL R30, [R1+0x10] ;  /* 0x00001000011e7983 */ /* 0x000ea20000100800 */
[----:B------:R-:W-:-:S03]  /*2090*/  ULDC.64 UR4, c[0x0][0x9f8] ;  /* 0x00027e0000047ab9 */ /* 0x000fc60000000a00 */
[----:B------:R-:W3:Y:S01]  /*20a0*/  LDL R29, [R1+0x68] ;  /* 0x00006800011d7983 */ /* 0x000ee20000100800 */
[----:B------:R-:W-:-:S03]  /*20b0*/  ISETP.NE.U32.AND P0, PT, RZ, UR4, PT ;  /* 0x00000004ff007c0c */ /* 0x000fc6000bf05070 */
[----:B------:R-:W4:Y:S01]  /*20c0*/  LDL R36, [R1+0x50] ;  /* 0x0000500001247983 */ /* 0x000f220000100800 */
[----:B------:R-:W-:-:S03]  /*20d0*/  ISETP.NE.AND.EX P0, PT, RZ, UR5, PT, P0 ;  /* 0x00000005ff007c0c */ /* 0x000fc6000bf05300 */
[----:B------:R-:W4:Y:S04]  /*20e0*/  LDL R34, [R1+0x4c] ;  /* 0x00004c0001227983 */ /* 0x000f280000100800 */
[----:B------:R-:W4:Y:S04]  /*20f0*/  LDL R32, [R1+0xa4] ;  /* 0x0000a40001207983 */ /* 0x000f280000100800 */
[----:B------:R-:W4:Y:S04]  /*2100*/  LDL R31, [R1+0xa0] ;  /* 0x0000a000011f7983 */ /* 0x000f280000100800 */
[----:B------:R-:W4:Y:S01]  /*2110*/  LDL R21, [R1+0x58] ;  /* 0x0000580001157983 */ /* 0x000f220000100800 */
[----:B------:R-:W0:Y:S03]  /*2120*/  @P0 LDC.64 R4, c[0x0][0x9f8] ;  /* 0x00027e00ff040b82 */ /* 0x000e260000000a00 */
[----:B------:R-:W4:Y:S01]  /*2130*/  LDL R20, [R1+0x54] ;  /* 0x0000540001147983 */ /* 0x000f220000100800 */
[----:B------:R-:W-:Y:S01]  /*2140*/  IMAD.MOV.U32 R3, RZ, RZ, R39 ;  /* 0x000000ffff037224 */ /* 0x000fe200078e0027 */
[----:B------:R-:W-:-:S03]  /*2150*/  ULDC UR4, c[0x0][0x2f4] ;  /* 0x0000bd0000047ab9 */ /* 0x000fc60000000800 */
[----:B------:R-:W1:Y:S08]  /*2160*/  LDC.64 R8, c[0x0][0x3f8] ;  /* 0x0000fe00ff087b82 */ /* 0x000e700000000a00 */
[----:B------:R-:W1:Y:S01]  /*2170*/  LDC R95, c[0x0][0x3f4] ;  /* 0x0000fd00ff5f7b82 */ /* 0x000e620000000800 */
[----:B0-----:R-:W-:-:S07]  /*2180*/  @P0 IMAD.WIDE R4, R39, 0x4, R4 ;  /* 0x0000000427040825 */ /* 0x001fce00078e0204 */
[----:B------:R-:W0:Y:S01]  /*2190*/  LDC.64 R12, c[0x0][0x408] ;  /* 0x00010200ff0c7b82 */ /* 0x000e220000000a00 */
[----:B------:R3:W4:Y:S01]  /*21a0*/  @P0 LDG.E R3, desc[UR60][R4.64] ;  /* 0x0000003c04030981 */ /* 0x000722000c1e1900 */
[----:B------:R-:W-:Y:S02]  /*21b0*/  ISETP.GE.AND P1, PT, R219, UR4, PT ;  /* 0x00000004db007c0c */ /* 0x000fe4000bf26270 */
[----:B------:R-:W-:Y:S02]  /*21c0*/  ISETP.GE.AND P0, PT, R16, UR4, PT ;  /* 0x0000000410007c0c */ /* 0x000fe4000bf06270 */
[----:B------:R-:W-:Y:S02]  /*21d0*/  SEL R6, RZ, 0xffffffff, P1 ;  /* 0xffffffffff067807 */ /* 0x000fe40000800000 */
[----:B------:R-:W-:-:S03]  /*21e0*/  SEL R0, RZ, 0x1, P0 ;  /* 0x00000001ff007807 */ /* 0x000fc60000000000 */
[----:B------:R-:W-:Y:S01]  /*21f0*/  IMAD.SHL.U32 R7, R6, 0x2, RZ ;  /* 0x0000000206077824 */ /* 0x000fe200078e00ff */
[----:B------:R-:W-:-:S04]  /*2200*/  ISETP.GE.AND P2, PT, R19, UR4, PT ;  /* 0x0000000413007c0c */ /* 0x000fc8000bf46270 */
[----:B------:R-:W-:Y:S02]  /*2210*/  LOP3.LUT R6, R7, 0x2, R0, 0xe2, !PT ;  /* 0x0000000207067812 */ /* 0x000fe400078ee200 */
[----:B------:R-:W-:Y:S02]  /*2220*/  SEL R7, RZ, 0x4, P2 ;  /* 0x00000004ff077807 */ /* 0x000fe40001000000 */
[CC--:B-1----:R-:W-:Y:S02]  /*2230*/  ISETP.GE.AND P2, PT, R16.reuse, R95.reuse, PT ;  /* 0x0000005f1000720c */ /* 0x0c2fe40003f46270 */
[----:B------:R-:W-:Y:S02]  /*2240*/  ISETP.GE.AND P1, PT, R219, R95, PT ;  /* 0x0000005fdb00720c */ /* 0x000fe40003f26270 */
[C---:B------:R-:W-:Y:S02]  /*2250*/  SEL R15, R95.reuse, RZ, P2 ;  /* 0x000000ff5f0f7207 */ /* 0x040fe40001000000 */
[----:B------:R-:W-:Y:S01]  /*2260*/  SEL R14, R95, RZ, P1 ;  /* 0x000000ff5f0e7207 */ /* 0x000fe20000800000 */
[----:B------:R-:W1:Y:S02]  /*2270*/  S2R R98, SR_TID.X ;  /* 0x0000000000627919 */ /* 0x000e640000002100 */
[----:B------:R-:W-:-:S02]  /*2280*/  IMAD.IADD R15, R16, 0x1, R15 ;  /* 0x00000001100f7824 */ /* 0x000fc400078e020f */
[----:B------:R-:W-:Y:S01]  /*2290*/  IMAD.IADD R14, R219, 0x1, R14 ;  /* 0x00000001db0e7824 */ /* 0x000fe200078e020e */
[----:B------:R-:W-:Y:S02]  /*22a0*/  LOP3.LUT R28, R6, R7, RZ, 0xfc, !PT ;  /* 0x00000007061c7212 */ /* 0x000fe400078efcff */
[----:B------:R-:W-:Y:S01]  /*22b0*/  ISETP.GE.AND P0, PT, R23, UR4, PT ;  /* 0x0000000417007c0c */ /* 0x000fe2000bf06270 */
[----:B------:R-:W-:Y:S01]  /*22c0*/  IMAD.IADD R0, R26, 0x1, R27 ;  /* 0x000000011a007824 */ /* 0x000fe200078e021b */
[----:B------:R-:W-:Y:S01]  /*22d0*/  SHF.R.S32.HI R26, RZ, 0x1f, R38 ;  /* 0x0000001fff1a7819 */ /* 0x000fe20000011426 */
[----:B------:R-:W-:Y:S01]  /*22e0*/  IMAD.SHL.U32 R95, R95, 0x2, RZ ;  /* 0x000000025f5f7824 */ /* 0x000fe200078e00ff */
[----:B-1----:R-:W-:Y:S02]  /*22f0*/  LEA.HI R98, R98, 0x8, RZ, 0x19 ;  /* 0x0000000862627811 */ /* 0x002fe400078fc8ff */
[----:B--2---:R-:W-:Y:S01]  /*2300*/  SHF.R.S32.HI R11, RZ, 0x1f, R30 ;  /* 0x0000001fff0b7819 */ /* 0x004fe2000001141e */
[----:B---3--:R-:W-:-:S04]  /*2310*/  IMAD.SHL.U32 R78, R29, 0x4, RZ ;  /* 0x000000041d4e7824 */ /* 0x008fc800078e00ff */
[-C--:B------:R-:W-:Y:S02]  /*2320*/  IMAD R10, R11, R8.reuse, RZ ;  /* 0x000000080b0a7224 */ /* 0x080fe400078e02ff */
[----:B------:R-:W-:Y:S01]  /*2330*/  IMAD.WIDE.U32 R4, R30, R8, R16 ;  /* 0x000000081e047225 */ /* 0x000fe200078e0010 */
[----:B------:R-:W-:-:S03]  /*2340*/  SHF.R.S32.HI R79, RZ, 0x1f, R78 ;  /* 0x0000001fff4f7819 */ /* 0x000fc6000001144e */
[C---:B------:R-:W-:Y:S02]  /*2350*/  IMAD R83, R30.reuse, R9, R10 ;  /* 0x000000091e537224 */ /* 0x040fe400078e020a */
[----:B------:R-:W-:Y:S02]  /*2360*/  IMAD.MOV.U32 R80, RZ, RZ, R4 ;  /* 0x000000ffff507224 */ /* 0x000fe400078e0004 */
[----:B------:R-:W-:Y:S02]  /*2370*/  IMAD.IADD R81, R83, 0x1, R5 ;  /* 0x0000000153517824 */ /* 0x000fe400078e0205 */
[----:B------:R-:W-:-:S04]  /*2380*/  IMAD.WIDE.U32 R4, R30, R8, R78 ;  /* 0x000000081e047225 */ /* 0x000fc800078e004e */
[----:B------:R-:W-:Y:S01]  /*2390*/  IMAD.MOV.U32 R82, RZ, RZ, R4 ;  /* 0x000000ffff527224 */ /* 0x000fe200078e0004 */
[----:B------:R-:W-:Y:S01]  /*23a0*/  SHF.R.S32.HI R4, RZ, 0x1f, R15 ;  /* 0x0000001fff047819 */ /* 0x000fe2000001140f */
[----:B------:R-:W-:Y:S01]  /*23b0*/  IMAD.IADD R83, R5, 0x1, R83 ;  /* 0x0000000105537824 */ /* 0x000fe200078e0253 */
[----:B------:R-:W-:Y:S01]  /*23c0*/  SHF.R.S32.HI R5, RZ, 0x1f, R14 ;  /* 0x0000001fff057819 */ /* 0x000fe2000001140e */
[----:B0-----:R-:W-:Y:S01]  /*23d0*/  IMAD R6, R11, R12, RZ ;  /* 0x0000000c0b067224 */ /* 0x001fe200078e02ff */
[CC--:B------:R-:W-:Y:S02]  /*23e0*/  LEA.HI R33, R4.reuse, R15.reuse, RZ, 0x3 ;  /* 0x0000000f04217211 */ /* 0x0c0fe400078f18ff */
[----:B------:R-:W-:Y:S02]  /*23f0*/  LEA.HI R4, R4, R15, RZ, 0x6 ;  /* 0x0000000f04047211 */ /* 0x000fe400078f30ff */
[C---:B------:R-:W-:Y:S01]  /*2400*/  LEA.HI R35, R5.reuse, R14, RZ, 0x3 ;  /* 0x0000000e05237211 */ /* 0x040fe200078f18ff */
[----:B------:R-:W-:Y:S01]  /*2410*/  IMAD.WIDE.U32 R10, R30, R12, R16 ;  /* 0x0000000c1e0a7225 */ /* 0x000fe200078e0010 */
[----:B------:R-:W-:-:S03]  /*2420*/  LEA.HI R14, R5, R14, RZ, 0x6 ;  /* 0x0000000e050e7211 */ /* 0x000fc600078f30ff */
[C---:B------:R-:W-:Y:S02]  /*2430*/  IMAD R87, R30.reuse, R13, R6 ;  /* 0x0000000d1e577224 */ /* 0x040fe400078e0206 */
[----:B------:R-:W-:-:S04]  /*2440*/  IMAD.WIDE.U32 R6, R30, R12, R78 ;  /* 0x0000000c1e067225 */ /* 0x000fc800078e004e */
[----:B------:R-:W-:Y:S01]  /*2450*/  IMAD.SHL.U32 R5, R4, 0x40, RZ ;  /* 0x0000004004057824 */ /* 0x000fe200078e00ff */
[----:B----4-:R-:W-:Y:S01]  /*2460*/  LOP3.LUT R4, R36, 0x38, R33, 0xf8, !PT ;  /* 0x0000003824047812 */ /* 0x010fe200078ef821 */
[----:B------:R-:W-:Y:S01]  /*2470*/  IMAD.IADD R85, R87, 0x1, R11 ;  /* 0x0000000157557824 */ /* 0x000fe200078e020b */
[----:B------:R-:W-:Y:S01]  /*2480*/  LOP3.LUT R11, R34, 0x38, R35, 0xf8, !PT ;  /* 0x00000038220b7812 */ /* 0x000fe200078ef823 */
[----:B------:R-:W-:Y:S02]  /*2490*/  IMAD.SHL.U32 R14, R14, 0x40, RZ ;  /* 0x000000400e0e7824 */ /* 0x000fe400078e00ff */
[----:B------:R-:W-:Y:S01]  /*24a0*/  IMAD.IADD R87, R7, 0x1, R87 ;  /* 0x0000000107577824 */ /* 0x000fe200078e0257 */
[----:B------:R-:W-:Y:S01]  /*24b0*/  LOP3.LUT R7, R34, 0x38, R33, 0xf8, !PT ;  /* 0x0000003822077812 */ /* 0x000fe200078ef821 */
[----:B------:R-:W-:Y:S01]  /*24c0*/  IMAD.MOV.U32 R86, RZ, RZ, R6 ;  /* 0x000000ffff567224 */ /* 0x000fe200078e0006 */
[----:B-----5:R-:W-:Y:S02]  /*24d0*/  SHF.R.S32.HI R15, RZ, 0x1f, R96 ;  /* 0x0000001fff0f7819 */ /* 0x020fe40000011460 */
[----:B------:R-:W-:-:S02]  /*24e0*/  LOP3.LUT R6, R36, 0x38, R35, 0xf8, !PT ;  /* 0x0000003824067812 */ /* 0x000fc400078ef823 */
[----:B------:R-:W-:Y:S02]  /*24f0*/  LOP3.LUT R5, R5, 0xfffff000, RZ, 0xc0, !PT ;  /* 0xfffff00005057812 */ /* 0x000fe400078ec0ff */
[-C--:B------:R-:W-:Y:S01]  /*2500*/  LOP3.LUT R4, R4, R32.reuse, RZ, 0x3c, !PT ;  /* 0x0000002004047212 */ /* 0x080fe200078e3cff */
[----:B------:R-:W-:Y:S01]  /*2510*/  IMAD.MOV.U32 R84, RZ, RZ, R10 ;  /* 0x000000ffff547224 */ /* 0x000fe200078e000a */
[----:B------:R-:W-:Y:S02]  /*2520*/  LOP3.LUT R14, R14, 0xfffff000, RZ, 0xc0, !PT ;  /* 0xfffff0000e0e7812 */ /* 0x000fe400078ec0ff */
[-C--:B------:R-:W-:Y:S02]  /*2530*/  LOP3.LUT R11, R11, R31.reuse, RZ, 0x3c, !PT ;  /* 0x0000001f0b0b7212 */ /* 0x080fe400078e3cff */
[----:B------:R-:W-:Y:S02]  /*2540*/  LOP3.LUT R10, R7, R31, RZ, 0x3c, !PT ;  /* 0x0000001f070a7212 */ /* 0x000fe400078e3cff */
[----:B------:R-:W-:Y:S01]  /*2550*/  LOP3.LUT R7, R6, R32, RZ, 0x3c, !PT ;  /* 0x0000002006077212 */ /* 0x000fe200078e3cff */
[C---:B------:R-:W-:Y:S01]  /*2560*/  IMAD R6, R15.reuse, R8, RZ ;  /* 0x000000080f067224 */ /* 0x040fe200078e02ff */
[----:B------:R-:W-:Y:S01]  /*2570*/  IADD3 R93, R4, R5, R21 ;  /* 0x00000005045d7210 */ /* 0x000fe20007ffe015 */
[----:B------:R-:W-:Y:S01]  /*2580*/  IMAD R15, R15, R12, RZ ;  /* 0x0000000c0f0f7224 */ /* 0x000fe200078e02ff */
[----:B------:R-:W-:-:S02]  /*2590*/  IADD3 R4, R11, R14, R20 ;  /* 0x0000000e0b047210 */ /* 0x000fc40007ffe014 */
[----:B------:R-:W-:Y:S01]  /*25a0*/  SEL R11, RZ, 0x8, P0 ;  /* 0x00000008ff0b7807 */ /* 0x000fe20000000000 */
[C---:B------:R-:W-:Y:S01]  /*25b0*/  IMAD R41, R96.reuse, R9, R6 ;  /* 0x0000000960297224 */ /* 0x040fe200078e0206 */
[----:B------:R-:W-:Y:S01]  /*25c0*/  SHF.R.S32.HI R32, RZ, 0x3, R33 ;  /* 0x00000003ff207819 */ /* 0x000fe20000011421 */
[-C--:B------:R-:W-:Y:S01]  /*25d0*/  IMAD.WIDE.U32 R80, R96, R8.reuse, R80 ;  /* 0x0000000860507225 */ /* 0x080fe200078e0050 */
[----:B------:R-:W-:Y:S02]  /*25e0*/  SHF.R.S32.HI R34, RZ, 0x3, R35 ;  /* 0x00000003ff227819 */ /* 0x000fe40000011423 */
[----:B------:R-:W-:Y:S01]  /*25f0*/  LOP3.LUT R11, R28, R11, RZ, 0xfc, !PT ;  /* 0x0000000b1c0b7212 */ /* 0x000fe200078efcff */
[C---:B------:R-:W-:Y:S01]  /*2600*/  IMAD.WIDE.U32 R82, R96.reuse, R8, R82 ;  /* 0x0000000860527225 */ /* 0x040fe200078e0052 */
[----:B------:R-:W-:Y:S02]  /*2610*/  LOP3.LUT R33, R33, 0xfffffff8, RZ, 0xc0, !PT ;  /* 0xfffffff821217812 */ /* 0x000fe400078ec0ff */
[----:B------:R-:W-:Y:S01]  /*2620*/  LOP3.LUT R35, R35, 0xfffffff8, RZ, 0xc0, !PT ;  /* 0xfffffff823237812 */ /* 0x000fe200078ec0ff */
[----:B------:R-:W-:-:S02]  /*2630*/  IMAD R15, R96, R13, R15 ;  /* 0x0000000d600f7224 */ /* 0x000fc400078e020f */
[----:B------:R-:W-:Y:S01]  /*2640*/  IMAD.WIDE.U32 R84, R96, R12, R84 ;  /* 0x0000000c60547225 */ /* 0x000fe200078e0054 */
[----:B------:R-:W-:-:S03]  /*2650*/  IADD3 R91, R10, R5, R20 ;  /* 0x000000050a5b7210 */ /* 0x000fc60007ffe014 */
[----:B------:R-:W-:Y:S01]  /*2660*/  IMAD.WIDE.U32 R86, R96, R12, R86 ;  /* 0x0000000c60567225 */ /* 0x000fe200078e0056 */
[----:B------:R-:W-:Y:S02]  /*2670*/  IADD3 R92, R7, R14, R21 ;  /* 0x0000000e075c7210 */ /* 0x000fe40007ffe015 */
[C-C-:B------:R-:W-:Y:S01]  /*2680*/  SHF.L.U64.HI R5, R8.reuse, 0x6, R9.reuse ;  /* 0x0000000608057819 */ /* 0x140fe20000010209 */
[C---:B------:R-:W-:Y:S01]  /*2690*/  IMAD.SHL.U32 R7, R8.reuse, 0x40, RZ ;  /* 0x0000004008077824 */ /* 0x040fe200078e00ff */
[----:B------:R-:W-:Y:S01]  /*26a0*/  SHF.L.U64.HI R6, R8, 0x5, R9 ;  /* 0x0000000508067819 */ /* 0x000fe20000010209 */
[----:B------:R-:W-:Y:S01]  /*26b0*/  IMAD R27, R29, 0x20, R30 ;  /* 0x000000201d1b7824 */ /* 0x000fe200078e021e */
[--C-:B------:R-:W-:Y:S01]  /*26c0*/  SHF.L.U64.HI R9, R12, 0x6, R13.reuse ;  /* 0x000000060c097819 */ /* 0x100fe2000001020d */
[----:B------:R-:W-:Y:S01]  /*26d0*/  IMAD.SHL.U32 R8, R8, 0x20, RZ ;  /* 0x0000002008087824 */ /* 0x000fe200078e00ff */
[C---:B------:R-:W-:Y:S01]  /*26e0*/  SHF.L.U64.HI R10, R12.reuse, 0x5, R13 ;  /* 0x000000050c0a7819 */ /* 0x040fe2000001020d */
[----:B------:R-:W-:Y:S01]  /*26f0*/  IMAD.SHL.U32 R20, R12, 0x40, RZ ;  /* 0x000000400c147824 */ /* 0x000fe200078e00ff */
[----:B------:R-:W-:Y:S01]  /*2700*/  LOP3.LUT R28, R28, 0x1, RZ, 0xc0, !PT ;  /* 0x000000011c1c7812 */ /* 0x000fe200078ec0ff */
[----:B------:R-:W-:Y:S01]  /*2710*/  IMAD.SHL.U32 R21, R12, 0x20, RZ ;  /* 0x000000200c157824 */ /* 0x000fe200078e00ff */
[----:B------:R-:W-:Y:S01]  /*2720*/  SHF.R.S32.HI R29, RZ, 0x1f, R3 ;  /* 0x0000001fff1d7819 */ /* 0x000fe20000011403 */
[----:B------:R-:W-:Y:S01]  /*2730*/  IMAD.IADD R30, R41, 0x1, R81 ;  /* 0x00000001291e7824 */ /* 0x000fe200078e0251 */
[----:B------:R-:W-:Y:S01]  /*2740*/  LOP3.LUT R36, R11, 0x2, RZ, 0xc0, !PT ;  /* 0x000000020b247812 */ /* 0x000fe200078ec0ff */
[----:B------:R-:W-:Y:S01]  /*2750*/  IMAD.IADD R31, R15, 0x1, R85 ;  /* 0x000000010f1f7824 */ /* 0x000fe200078e0255 */
[----:B------:R-:W-:Y:S01]  /*2760*/  LOP3.LUT R37, R11, 0x4, RZ, 0xc0, !PT ;  /* 0x000000040b257812 */ /* 0x000fe200078ec0ff */
[----:B------:R-:W-:Y:S01]  /*2770*/  IMAD.IADD R76, R83, 0x1, R41 ;  /* 0x00000001534c7824 */ /* 0x000fe200078e0229 */
[----:B------:R-:W-:Y:S01]  /*2780*/  LOP3.LUT R39, R11, 0x8, RZ, 0xc0, !PT ;  /* 0x000000080b277812 */ /* 0x000fe200078ec0ff */
[----:B------:R-:W-:Y:S01]  /*2790*/  IMAD.IADD R77, R87, 0x1, R15 ;  /* 0x00000001574d7824 */ /* 0x000fe200078e020f */
[----:B------:R-:W-:-:S02]  /*27a0*/  SHF.R.S32.HI R88, RZ, 0x1f, R33 ;  /* 0x0000001fff587819 */ /* 0x000fc40000011421 */
[----:B------:R-:W-:-:S07]  /*27b0*/  SHF.R.S32.HI R89, RZ, 0x1f, R35 ;  /* 0x0000001fff597819 */ /* 0x000fce0000011423 */
.L_x_1655:
[----:B------:R-:W2:Y:S01]  /*27c0*/  LDL R40, [R1+0x6c] ;  /* 0x00006c0001287983 */ /* 0x000ea20000100800 */
[----:B0-----:R-:W0:Y:S01]  /*27d0*/  LDC R103, c[0x0][0x430] ;  /* 0x00010c00ff677b82 */ /* 0x001e220000000800 */
[----:B------:R-:W-:Y:S02]  /*27e0*/  VIADD R25, R25, 0xffffffff ;  /* 0xffffffff19197836 */ /* 0x000fe40000000000 */
[----:B------:R-:W-:Y:S02]  /*27f0*/  IMAD.MOV.U32 R104, RZ, RZ, RZ ;  /* 0x000000ffff687224 */ /* 0x000fe400078e00ff */
[----:B------:R-:W-:-:S03]  /*2800*/  IMAD R11, R25, 0x40, R27 ;  /* 0x00000040190b7824 */ /* 0x000fc600078e021b */
[----:B-1----:R-:W1:Y:S01]  /*2810*/  LDC R106, c[0x0][0x3f4] ;  /* 0x0000fd00ff6a7b82 */ /* 0x002e620000000800 */
[----:B------:R-:W-:Y:S01]  /*2820*/  IMAD.IADD R41, R0, 0x1, R11 ;  /* 0x0000000100297824 */ /* 0x000fe200078e020b */
[----:B------:R-:W-:-:S03]  /*2830*/  ISETP.GE.AND P0, PT, R11, R2, PT ;  /* 0x000000020b00720c */ /* 0x000fc60003f06270 */
[----:B------:R-:W-:Y:S01]  /*2840*/  IMAD.MOV.U32 R11, RZ, RZ, R41 ;  /* 0x000000ffff0b7224 */ /* 0x000fe200078e0029 */
[----:B------:R-:W-:Y:S02]  /*2850*/  ISETP.GT.OR P0, PT, R27, 0x3f, P0 ;  /* 0x0000003f1b00780c */ /* 0x000fe40000704670 */
[----:B0-----:R-:W-:-:S11]  /*2860*/  ISETP.NE.AND P3, PT, R103, 0x1, PT ;  /* 0x000000016700780c */ /* 0x001fd60003f65270 */
[----:B------:R-:W0:Y:S08]  /*2870*/  @!P0 LDC.64 R14, c[0x0][0x428] ;  /* 0x00010a00ff0e8b82 */ /* 0x000e300000000a00 */
[----:B---3--:R-:W3:Y:S08]  /*2880*/  @!P0 LDC.64 R42, c[0x0][0x418] ;  /* 0x00010600ff2a8b82 */ /* 0x008ef00000000a00 */
[----:B----4-:R-:W4:Y:S08]  /*2890*/  @P3 LDC R12, c[0x0][0x434] ;  /* 0x00010d00ff0c3b82 */ /* 0x010f300000000800 */
[----:B------:R-:W1:Y:S01]  /*28a0*/  @P3 LDC R13, c[0x0][0x438] ;  /* 0x00010e00ff0d3b82 */ /* 0x000e620000000800 */
[----:B----4-:R-:W-:-:S05]  /*28b0*/  @P3 IMAD.HI.U32 R12, R41, R12, RZ ;  /* 0x0000000c290c3227 */ /* 0x010fca00078e00ff */
[----:B-1----:R-:W-:Y:S01]  /*28c0*/  @P3 SHF.R.U32.HI R11, RZ, R13, R12 ;  /* 0x0000000dff0b3219 */ /* 0x002fe2000001160c */
[----:B0-----:R-:W-:-:S03]  /*28d0*/  @!P0 IMAD R12, R29, R14, RZ ;  /* 0x0000000e1d0c8224 */ /* 0x001fc600078e02ff */
[--C-:B------:R-:W-:Y:S01]  /*28e0*/  @!P0 SHF.R.S32.HI R13, RZ, 0x1f, R11.reuse ;  /* 0x0000001fff0d8819 */ /* 0x100fe2000001140b */
[----:B------:R-:W-:Y:S02]  /*28f0*/  @!P0 IMAD R15, R3, R15, R12 ;  /* 0x0000000f030f8224 */ /* 0x000fe400078e020c */
[----:B------:R-:W-:-:S04]  /*2900*/  @!P0 IMAD.MOV.U32 R12, RZ, RZ, R11 ;  /* 0x000000ffff0c8224 */ /* 0x000fc800078e000b */
[----:B------:R-:W-:-:S04]  /*2910*/  @!P0 IMAD.WIDE.U32 R12, R3, R14, R12 ;  /* 0x0000000e030c8225 */ /* 0x000fc800078e000c */
[----:B------:R-:W-:Y:S01]  /*2920*/  @!P0 IMAD.IADD R13, R13, 0x1, R15 ;  /* 0x000000010d0d8824 */ /* 0x000fe200078e020f */
[----:B---3--:R-:W-:-:S04]  /*2930*/  @!P0 LEA R14, P3, R12, R42, 0x2 ;  /* 0x0000002a0c0e8211 */ /* 0x008fc800078610ff */
[----:B------:R-:W-:-:S05]  /*2940*/  @!P0 LEA.HI.X R15, R12, R43, R13, 0x2, P3 ;  /* 0x0000002b0c0f8211 */ /* 0x000fca00018f140d */
[----:B------:R0:W5:Y:S01]  /*2950*/  @!P0 LDG.E R104, desc[UR60][R14.64] ;  /* 0x0000003c0e688981 */ /* 0x000162000c1e1900 */
[----:B------:R-:W-:Y:S01]  /*2960*/  ISETP.GE.AND P0, PT, R106, 0x1, PT ;  /* 0x000000016a00780c */ /* 0x000fe20003f06270 */
[----:B------:R-:W-:Y:S01]  /*2970*/  IMAD.MOV R12, RZ, RZ, -R11 ;  /* 0x000000ffff0c7224 */ /* 0x000fe200078e0a0b */
[----:B------:R-:W-:Y:S05]  /*2980*/  YIELD ;  /* 0x0000000000007946 */ /* 0x000fea0003800000 */
[----:B------:R-:W-:Y:S01]  /*2990*/  BSSY B0, `(.L_x_1574) ;  /* 0x0000599000007945 */ /* 0x000fe20003800000 */
[----:B------:R-:W-:Y:S01]  /*29a0*/  IMAD R103, R103, R12, R41 ;  /* 0x0000000c67677224 */ /* 0x000fe200078e0229 */
[----:B------:R-:W-:Y:S01]  /*29b0*/  ISETP.GT.AND P3, PT, R25, R24, PT ;  /* 0x000000181900720c */ /* 0x000fe20003f64270 */
[----:B--2---:R-:W-:-:S04]  /*29c0*/  IMAD R11, R200, 0x4000, R40 ;  /* 0x00004000c80b7824 */ /* 0x004fc800078e0228 */
        /* <DEDUP_REMOVED lines=9> */
[-C--:B------:R-:W-:Y:S02]  /*2a60*/  IMAD R40, R9, R25.reuse, RZ ;  /* 0x0000001909287224 */ /* 0x080fe400078e02ff */
[----:B------:R-:W-:Y:S01]  /*2a70*/  IMAD R11, R103, UR5, R14 ;  /* 0x00000005670b7c24 */ /* 0x000fe2000f8e020e */
[----:B------:R-:W-:Y:S01]  /*2a80*/  ULDC.64 UR4, c[0x0][0x310] ;  /* 0x0000c40000047ab9 */ /* 0x000fe20000000a00 */
[----:B------:R-:W-:-:S02]  /*2a90*/  IMAD R14, R5, R25, RZ ;  /* 0x00000019050e7224 */ /* 0x000fc400078e02ff */
[----:B------:R-:W-:Y:S02]  /*2aa0*/  IMAD R15, R100, UR4, RZ ;  /* 0x00000004640f7c24 */ /* 0x000fe4000f8e02ff */
[----:B------:R-:W-:Y:S01]  /*2ab0*/  IMAD.IADD R13, R13, 0x1, R11 ;  /* 0x000000010d0d7824 */ /* 0x000fe200078e020b */
[----:B------:R-:W-:Y:S01]  /*2ac0*/  SHF.R.S32.HI R11, RZ, 0x1f, R25 ;  /* 0x0000001fff0b7819 */ /* 0x000fe20000011419 */
[C---:B------:R-:W-:Y:S02]  /*2ad0*/  IMAD R15, R104.reuse, UR5, R15 ;  /* 0x00000005680f7c24 */ /* 0x040fe4000f8e020f */
[----:B------:R-:W-:Y:S01]  /*2ae0*/  IMAD.WIDE.U32 R12, R104, UR4, R12 ;  /* 0x00000004680c7c25 */ /* 0x000fe2000f8e000c */
[----:B------:R-:W-:-:S03]  /*2af0*/  ULDC.64 UR4, c[0x0][0x308] ;  /* 0x0000c20000047ab9 */ /* 0x000fc60000000a00 */
[----:B------:R-:W-:Y:S02]  /*2b00*/  IMAD.IADD R13, R13, 0x1, R15 ;  /* 0x000000010d0d7824 */ /* 0x000fe400078e020f */
[----:B------:R-:W-:Y:S02]  /*2b10*/  IMAD R15, R26, UR4, RZ ;  /* 0x000000041a0f7c24 */ /* 0x000fe4000f8e02ff */
[C---:B------:R-:W-:Y:S02]  /*2b20*/  IMAD R41, R11.reuse, R7, R14 ;  /* 0x000000070b297224 */ /* 0x040fe400078e020e */
[----:B------:R-:W-:Y:S02]  /*2b30*/  IMAD R43, R11, R20, R40 ;  /* 0x000000140b2b7224 */ /* 0x000fe400078e0228 */
[C---:B------:R-:W-:Y:S02]  /*2b40*/  IMAD R11, R38.reuse, UR5, R15 ;  /* 0x00000005260b7c24 */ /* 0x040fe4000f8e020f */
[----:B------:R-:W-:Y:S01]  /*2b50*/  IMAD.WIDE.U32 R114, R38, UR4, R12 ;  /* 0x0000000426727c25 */ /* 0x000fe2000f8e000c */
[----:B------:R-:W-:-:S03]  /*2b60*/  ULDC.64 UR4, c[0x0][0x2e8] ;  /* 0x0000ba0000047ab9 */ /* 0x000fc60000000a00 */
[----:B------:R-:W-:Y:S01]  /*2b70*/  IMAD.IADD R11, R115, 0x1, R11 ;  /* 0x00000001730b7824 */ /* 0x000fe200078e020b */
[C---:B------:R-:W-:Y:S01]  /*2b80*/  LEA R107, P4, R114.reuse, UR4, 0x1 ;  /* 0x00000004726b7c11 */ /* 0x040fe2000f8808ff */
[----:B------:R-:W-:Y:S02]  /*2b90*/  IMAD R99, R25, -0x40, R2 ;  /* 0xffffffc019637824 */ /* 0x000fe400078e0202 */
[-C--:B------:R-:W-:Y:S01]  /*2ba0*/  IMAD.WIDE.U32 R14, R7, R25.reuse, RZ ;  /* 0x00000019070e7225 */ /* 0x080fe200078e00ff */
[----:B------:R-:W-:Y:S02]  /*2bb0*/  LEA.HI.X R114, R114, UR5, R11, 0x1, P4 ;  /* 0x0000000572727c11 */ /* 0x000fe4000a0f0c0b */
[----:B------:R-:W-:Y:S01]  /*2bc0*/  VIMNMX R99, R99, 0x40, PT ;  /* 0x0000004063637848 */ /* 0x000fe20003fe0100 */
[----:B------:R-:W-:-:S04]  /*2bd0*/  IMAD.WIDE.U32 R12, R20, R25, RZ ;  /* 0x00000019140c7225 */ /* 0x000fc800078e00ff */
[----:B------:R-:W-:Y:S02]  /*2be0*/  IMAD.IADD R73, R15, 0x1, R41 ;  /* 0x000000010f497824 */ /* 0x000fe400078e0229 */
[----:B------:R-:W-:Y:S01]  /*2bf0*/  IMAD.IADD R72, R13, 0x1, R43 ;  /* 0x000000010d487824 */ /* 0x000fe200078e022b */
[----:B------:R-:W-:Y:S06]  /*2c00*/  @!P0 BRA `(.L_x_1576) ;  /* 0x0000002400e88947 */ /* 0x000fec0003800000 */
[----:B------:R-:W2:Y:S01]  /*2c10*/  LDL R42, [R1+0x10] ;  /* 0x00001000012a7983 */ /* 0x000ea20000100800 */
[----:B------:R-:W-:Y:S01]  /*2c20*/  BSSY B1, `(.L_x_1577) ;  /* 0x000002d000017945 */ /* 0x000fe20003800000 */
[C---:B------:R-:W-:Y:S01]  /*2c30*/  VIADD R111, R78.reuse, 0x20 ;  /* 0x000000204e6f7836 */ /* 0x040fe20000000000 */
[----:B------:R-:W-:Y:S01]  /*2c40*/  CS2R R40, SRZ ;  /* 0x0000000000287805 */ /* 0x000fe2000001ff00 */
[C---:B------:R-:W-:Y:S01]  /*2c50*/  VIADD R109, R78.reuse, 0x40 ;  /* 0x000000404e6d7836 */ /* 0x040fe20000000000 */
[----:B------:R-:W-:Y:S01]  /*2c60*/  CS2R R56, SRZ ;  /* 0x0000000000387805 */ /* 0x000fe2000001ff00 */
[----:B------:R-:W-:Y:S01]  /*2c70*/  VIADD R75, R78, 0x60 ;  /* 0x000000604e4b7836 */ /* 0x000fe20000000000 */
[----:B------:R-:W-:Y:S02]  /*2c80*/  CS2R R60, SRZ ;  /* 0x00000000003c7805 */ /* 0x000fe4000001ff00 */
[----:B------:R-:W-:Y:S02]  /*2c90*/  CS2R R64, SRZ ;  /* 0x0000000000407805 */ /* 0x000fe4000001ff00 */
[----:B------:R-:W-:-:S02]  /*2ca0*/  CS2R R68, SRZ ;  /* 0x0000000000447805 */ /* 0x000fc4000001ff00 */
[----:B------:R-:W-:Y:S02]  /*2cb0*/  CS2R R58, SRZ ;  /* 0x00000000003a7805 */ /* 0x000fe4000001ff00 */
[----:B------:R-:W-:Y:S02]  /*2cc0*/  CS2R R62, SRZ ;  /* 0x00000000003e7805 */ /* 0x000fe4000001ff00 */
[----:B------:R-:W-:Y:S02]  /*2cd0*/  CS2R R66, SRZ ;  /* 0x0000000000427805 */ /* 0x000fe4000001ff00 */
[----:B------:R-:W-:Y:S02]  /*2ce0*/  CS2R R70, SRZ ;  /* 0x0000000000467805 */ /* 0x000fe4000001ff00 */
[----:B--2---:R-:W-:-:S13]  /*2cf0*/  ISETP.GE.AND P0, PT, R42, R99, PT ;  /* 0x000000632a00720c */ /* 0x004fda0003f06270 */
[----:B------:R-:W-:Y:S05]  /*2d00*/  @P0 BRA `(.L_x_1578) ;  /* 0x0000000000780947 */ /* 0x000fea0003800000 */
[----:B------:R-:W-:Y:S01]  /*2d10*/  IADD3 R43, P4, R82, R14, RZ ;  /* 0x0000000e522b7210 */ /* 0x000fe20007f9e0ff */
[----:B------:R-:W-:Y:S01]  /*2d20*/  ULDC.64 UR4, c[0x0][0x3e8] ;  /* 0x0000fa0000047ab9 */ /* 0x000fe20000000a00 */
[----:B------:R-:W-:Y:S02]  /*2d30*/  IADD3 R11, P5, R86, R12, RZ ;  /* 0x0000000c560b7210 */ /* 0x000fe40007fbe0ff */
[----:B------:R-:W-:Y:S02]  /*2d40*/  CS2R R68, SRZ ;  /* 0x0000000000447805 */ /* 0x000fe4000001ff00 */
[----:B------:R-:W-:Y:S01]  /*2d50*/  ISETP.GE.AND P6, PT, R78, R106, PT ;  /* 0x0000006a4e00720c */ /* 0x000fe20003fc6270 */
[----:B------:R-:W-:Y:S01]  /*2d60*/  IMAD.X R44, R73, 0x1, R76, P4 ;  /* 0x00000001492c7824 */ /* 0x000fe200020e064c */
[----:B------:R-:W-:Y:S01]  /*2d70*/  LEA R42, P4, R43, UR4, 0x1 ;  /* 0x000000042b2a7c11 */ /* 0x000fe2000f8808ff */
[----:B------:R-:W-:Y:S01]  /*2d80*/  IMAD.X R46, R72, 0x1, R77, P5 ;  /* 0x00000001482e7824 */ /* 0x000fe200028e064d */
[----:B------:R-:W-:-:S02]  /*2d90*/  CS2R R70, SRZ ;  /* 0x0000000000467805 */ /* 0x000fc4000001ff00 */
[-C--:B------:R-:W-:Y:S02]  /*2da0*/  ISETP.GE.AND P5, PT, R111, R106.reuse, PT ;  /* 0x0000006a6f00720c */ /* 0x080fe40003fa6270 */
[----:B------:R-:W-:Y:S01]  /*2db0*/  LEA.HI.X R43, R43, UR5, R44, 0x1, P4 ;  /* 0x000000052b2b7c11 */ /* 0x000fe2000a0f0c2c */
[----:B------:R-:W-:Y:S02]  /*2dc0*/  ULDC.64 UR4, c[0x0][0x400] ;  /* 0x0001000000047ab9 */ /* 0x000fe40000000a00 */
[C---:B------:R-:W-:Y:S02]  /*2dd0*/  LEA R44, P4, R11.reuse, UR4, 0x1 ;  /* 0x000000040b2c7c11 */ /* 0x040fe4000f8808ff */
[----:B------:R0:W5:Y:S02]  /*2de0*/  @!P6 LDG.E.64 R68, desc[UR60][R42.64] ;  /* 0x0000003c2a44e981 */ /* 0x000164000c1e1b00 */
[----:B------:R-:W-:Y:S02]  /*2df0*/  LEA.HI.X R45, R11, UR5, R46, 0x1, P4 ;  /* 0x000000050b2d7c11 */ /* 0x000fe4000a0f0c2e */
[----:B------:R-:W-:-:S03]  /*2e00*/  ISETP.GE.AND P4, PT, R109, R106, PT ;  /* 0x0000006a6d00720c */ /* 0x000fc60003f86270 */
[----:B------:R0:W5:Y:S01]  /*2e10*/  @!P6 LDG.E.64 R70, desc[UR60][R44.64] ;  /* 0x0000003c2c46e981 */ /* 0x000162000c1e1b00 */
[----:B------:R-:W-:Y:S02]  /*2e20*/  ISETP.GE.AND P6, PT, R75, R106, PT ;  /* 0x0000006a4b00720c */ /* 0x000fe40003fc6270 */
[----:B------:R-:W-:Y:S02]  /*2e30*/  CS2R R64, SRZ ;  /* 0x0000000000407805 */ /* 0x000fe4000001ff00 */
[----:B------:R-:W-:Y:S02]  /*2e40*/  CS2R R60, SRZ ;  /* 0x00000000003c7805 */ /* 0x000fe4000001ff00 */
[----:B------:R-:W-:Y:S02]  /*2e50*/  CS2R R56, SRZ ;  /* 0x0000000000387805 */ /* 0x000fe4000001ff00 */
[----:B------:R-:W-:Y:S02]  /*2e60*/  CS2R R66, SRZ ;  /* 0x0000000000427805 */ /* 0x000fe4000001ff00 */
[----:B------:R-:W-:-:S02]  /*2e70*/  CS2R R62, SRZ ;  /* 0x00000000003e7805 */ /* 0x000fc4000001ff00 */
[----:B------:R-:W-:Y:S01]  /*2e80*/  CS2R R58, SRZ ;  /* 0x00000000003a7805 */ /* 0x000fe2000001ff00 */
[----:B------:R0:W5:Y:S04]  /*2e90*/  @!P5 LDG.E.64 R64, desc[UR60][R42.64+0x40] ;  /* 0x0000403c2a40d981 */ /* 0x000168000c1e1b00 */
[----:B------:R0:W5:Y:S04]  /*2ea0*/  @!P4 LDG.E.64 R60, desc[UR60][R42.64+0x80] ;  /* 0x0000803c2a3cc981 */ /* 0x000168000c1e1b00 */
[----:B------:R0:W5:Y:S04]  /*2eb0*/  @!P6 LDG.E.64 R56, desc[UR60][R42.64+0xc0] ;  /* 0x0000c03c2a38e981 */ /* 0x000168000c1e1b00 */
[----:B------:R0:W5:Y:S04]  /*2ec0*/  @!P5 LDG.E.64 R66, desc[UR60][R44.64+0x40] ;  /* 0x0000403c2c42d981 */ /* 0x000168000c1e1b00 */
[----:B------:R0:W5:Y:S04]  /*2ed0*/  @!P4 LDG.E.64 R62, desc[UR60][R44.64+0x80] ;  /* 0x0000803c2c3ec981 */ /* 0x000168000c1e1b00 */
[----:B------:R0:W5:Y:S02]  /*2ee0*/  @!P6 LDG.E.64 R58, desc[UR60][R44.64+0xc0] ;  /* 0x0000c03c2c3ae981 */ /* 0x000164000c1e1b00 */
.L_x_1578:
[----:B------:R-:W-:Y:S05]  /*2ef0*/  BSYNC B1 ;  /* 0x0000000000017941 */ /* 0x000fea0003800000 */
.L_x_1577:
[----:B------:R-:W2:Y:S01]  /*2f00*/  LDL R11, [R1+0x9c] ;  /* 0x00009c00010b7983 */ /* 0x000ea20000100800 */
[----:B------:R-:W-:Y:S01]  /*2f10*/  BSSY B1, `(.L_x_1579) ;  /* 0x000002a000017945 */ /* 0x000fe20003800000 */
[----:B0-----:R-:W-:Y:S02]  /*2f20*/  CS2R R44, SRZ ;  /* 0x00000000002c7805 */ /* 0x001fe4000001ff00 */
[----:B------:R-:W-:Y:S02]  /*2f30*/  CS2R R48, SRZ ;  /* 0x0000000000307805 */ /* 0x000fe4000001ff00 */
[----:B------:R-:W-:Y:S02]  /*2f40*/  CS2R R52, SRZ ;  /* 0x0000000000347805 */ /* 0x000fe4000001ff00 */
[----:B------:R-:W-:Y:S02]  /*2f50*/  CS2R R42, SRZ ;  /* 0x00000000002a7805 */ /* 0x000fe4000001ff00 */
[----:B------:R-:W-:-:S02]  /*2f60*/  CS2R R46, SRZ ;  /* 0x00000000002e7805 */ /* 0x000fc4000001ff00 */
[----:B------:R-:W-:Y:S01]  /*2f70*/  CS2R R50, SRZ ;  /* 0x0000000000327805 */ /* 0x000fe2000001ff00 */
[----:B-----5:R-:W-:Y:S01]  /*2f80*/  IMAD.MOV.U32 R74, RZ, RZ, R56 ;  /* 0x000000ffff4a7224 */ /* 0x020fe200078e0038 */
[----:B------:R-:W-:Y:S01]  /*2f90*/  CS2R R54, SRZ ;  /* 0x0000000000367805 */ /* 0x000fe2000001ff00 */
[----:B------:R-:W-:Y:S01]  /*2fa0*/  IMAD.MOV.U32 R90, RZ, RZ, R57 ;  /* 0x000000ffff5a7224 */ /* 0x000fe200078e0039 */
[----:B--2---:R-:W-:-:S13]  /*2fb0*/  ISETP.GE.AND P4, PT, R11, R99, PT ;  /* 0x000000630b00720c */ /* 0x004fda0003f86270 */
[----:B------:R-:W-:Y:S05]  /*2fc0*/  @P4 BRA `(.L_x_1580) ;  /* 0x0000000000784947 */ /* 0x000fea0003800000 */
        /* <DEDUP_REMOVED lines=30> */
.L_x_1580:
[----:B------:R-:W-:Y:S05]  /*31b0*/  BSYNC B1 ;  /* 0x0000000000017941 */ /* 0x000fea0003800000 */
.L_x_1579:
[----:B------:R-:W-:Y:S01]  /*31c0*/  IMAD.MOV.U32 R11, RZ, RZ, R60 ;  /* 0x000000ffff0b7224 */ /* 0x000fe200078e003c */
[----:B------:R-:W-:Y:S01]  /*31d0*/  ISETP.NE.AND P5, PT, R225, 0x3, PT ;  /* 0x00000003e100780c */ /* 0x000fe20003fa5270 */
        /* <DEDUP_REMOVED lines=63> */
.L_x_1581:
[----:B------:R-:W2:Y:S01]  /*35d0*/  LDL R11, [R1+0x1c] ;  /* 0x00001c00010b7983 */ /* 0x000ea20000100800 */
[----:B------:R-:W-:Y:S01]  /*35e0*/  IMAD R90, R200, 0x8, R18 ;  /* 0x00000008c85a7824 */ /* 0x000fe200078e0212 */
[----:B------:R-:W-:Y:S01]  /*35f0*/  BSSY B1, `(.L_x_1582) ;  /* 0x0000004000017945 */ /* 0x000fe20003800000 */
[----:B--2---:R-:W-:-:S04]  /*3600*/  SHF.L.U32 R105, R11, 0x1f, RZ ;  /* 0x0000001f0b697819 */ /* 0x004fc800000006ff */
[----:B------:R-:W0:Y:S02]  /*3610*/  SYNCS.PHASECHK.TRANS64.TRYWAIT P6, [R90+URZ+0x30890], R105 ;  /* 0x030890695a0075a7 */ /* 0x000e2400080c017f */
[----:B0-----:R-:W-:Y:S05]  /*3620*/  @!P6 BRA `(.L_x_1583) ;  /* 0x000002740090e947 */ /* 0x001fea0003800000 */
.L_x_2005:
[----:B------:R-:W-:Y:S05]  /*3630*/  BSYNC B1 ;  /* 0x0000000000017941 */ /* 0x000fea0003800000 */
.L_x_1582:
[----:B------:R-:W-:-:S03]  /*3640*/  UMOV UR4, 0xffffffff ;  /* 0xffffffff00047882 */ /* 0x000fc60000000000 */
[----:B------:R-:W-:Y:S05]  /*3650*/  BRA.DIV UR4, `(.L_x_1584) ;  /* 0x0000027604987947 */ /* 0x000fea000b800000 */
[----:B------:R1:W2:Y:S04]  /*3660*/  SHFL.IDX PT, R74, R114, RZ, 0x181f ;  /* 0x00181fff724a7589 */ /* 0x0002a800000e0000 */
[----:B------:R1:W3:Y:S02]  /*3670*/  SHFL.IDX PT, R108, R107, RZ, 0x181f ;  /* 0x00181fff6b6c7589 */ /* 0x0002e400000e0000 */
.L_x_2009:
[----:B------:R-:W-:Y:S04]  /*3680*/  BSSY B1, `(.L_x_1585) ;  /* 0x00000e6000017945 */ /* 0x000fe80003800000 */
[----:B------:R-:W-:Y:S05]  /*3690*/  @P0 BRA `(.L_x_1586) ;  /* 0x0000000c00900947 */ /* 0x000fea0003800000 */
[----:B------:R-:W-:Y:S01]  /*36a0*/  ISETP.NE.AND P0, PT, R28, RZ, PT ;  /* 0x000000ff1c00720c */ /* 0x000fe20003f05270 */
[----:B------:R-:W-:-:S12]  /*36b0*/  BSSY B2, `(.L_x_1587) ;  /* 0x0000037000027945 */ /* 0x000fd80003800000 */
[----:B------:R-:W-:Y:S05]  /*36c0*/  @!P0 BRA `(.L_x_1588) ;  /* 0x0000000000d48947 */ /* 0x000fea0003800000 */
[----:B------:R4:W0:Y:S01]  /*36d0*/  LDS.128 R12, [R94+0x20400] ;  /* 0x020400005e0c7984 */ /* 0x0008220000000c00 */
[----:B------:R-:W-:Y:S01]  /*36e0*/  ISETP.GE.AND P6, PT, R78, R106, PT ;  /* 0x0000006a4e00720c */ /* 0x000fe20003fc6270 */
[----:B------:R-:W-:Y:S01]  /*36f0*/  BSSY B3, `(.L_x_1589) ;  /* 0x0000031000037945 */ /* 0x000fe20003800000 */
[----:B---3--:R-:W-:-:S04]  /*3700*/  LEA R72, P0, R16, R108, 0x1 ;  /* 0x0000006c10487211 */ /* 0x008fc800078008ff */
[----:B--2---:R-:W-:-:S07]  /*3710*/  LEA.HI.X R73, R16, R74, R17, 0x1, P0 ;  /* 0x0000004a10497211 */ /* 0x004fce00000f0c11 */
[----:B----4-:R-:W-:Y:S05]  /*3720*/  @P6 BRA `(.L_x_1590) ;  /* 0x0000000000b46947 */ /* 0x010fea0003800000 */
[----:B------:R-:W-:Y:S02]  /*3730*/  SHF.R.U64 R141, R70, 0x10, R71 ;  /* 0x00000010468d7819 */ /* 0x000fe40000001247 */
[----:B------:R-:W-:Y:S01]  /*3740*/  SHF.R.U64 R11, R68, 0x10, R69 ;  /* 0x00000010440b7819 */ /* 0x000fe20000001245 */
[----:B0-----:R-:W-:Y:S01]  /*3750*/  IMAD.U32 R68, R14, 0x10000, RZ ;  /* 0x000100000e447824 */ /* 0x001fe200078e00ff */
[----:B------:R-:W-:Y:S02]  /*3760*/  SHF.R.U32.HI R143, RZ, 0x10, R71 ;  /* 0x00000010ff8f7819 */ /* 0x000fe40000011647 */
[----:B------:R-:W-:Y:S02]  /*3770*/  SHF.R.U32.HI R139, RZ, 0x10, R69 ;  /* 0x00000010ff8b7819 */ /* 0x000fe40000011645 */
[----:B------:R-:W-:Y:S02]  /*3780*/  PRMT R141, R142, 0x5410, R141 ;  /* 0x000054108e8d7816 */ /* 0x000fe4000000008d */
[----:B------:R-:W-:Y:S01]  /*3790*/  PRMT R71, R138, 0x5410, R11 ;  /* 0x000054108a477816 */ /* 0x000fe2000000000b */
[----:B------:R-:W-:Y:S01]  /*37a0*/  IMAD.U32 R11, R12, 0x10000, RZ ;  /* 0x000100000c0b7824 */ /* 0x000fe200078e00ff */
[----:B------:R-:W-:Y:S01]  /*37b0*/  LOP3.LUT R69, R14, 0xffff0000, RZ, 0xc0, !PT ;  /* 0xffff00000e457812 */ /* 0x000fe200078ec0ff */
[----:B------:R-:W-:Y:S01]  /*37c0*/  IMAD.U32 R14, R13, 0x10000, RZ ;  /* 0x000100000d0e7824 */ /* 0x000fe200078e00ff */
[----:B------:R-:W-:-:S02]  /*37d0*/  PRMT R143, R144, 0x5410, R143 ;  /* 0x00005410908f7816 */ /* 0x000fc4000000008f */
[----:B------:R-:W-:Y:S02]  /*37e0*/  PRMT R139, R140, 0x5410, R139 ;  /* 0x000054108c8b7816 */ /* 0x000fe4000000008b */
        /* <DEDUP_REMOVED lines=12> */
[----:B------:R-:W-:Y:S01]  /*38b0*/  FMUL.FTZ R69, R69, R140 ;  /* 0x0000008c45457220 */ /* 0x000fe20000410000 */
[----:B------:R-:W-:Y:S01]  /*38c0*/  LOP3.LUT R139, R139, 0xffff0000, RZ, 0xc0, !PT ;  /* 0xffff00008b8b7812 */ /* 0x000fe200078ec0ff */
[----:B------:R-:W-:Y:S02]  /*38d0*/  IMAD.U32 R71, R71, 0x10000, RZ ;  /* 0x0001000047477824 */ /* 0x000fe400078e00ff */
[C---:B------:R-:W-:Y:S01]  /*38e0*/  FFMA.FTZ R145, R14.reuse, R138, -R145 ;  /* 0x0000008a0e917223 */ /* 0x040fe20000010891 */
[----:B------:R-:W-:Y:S01]  /*38f0*/  FFMA.FTZ R142, R14, R142, R13 ;  /* 0x0000008e0e8e7223 */ /* 0x000fe2000001000d */
[----:B------:R-:W-:Y:S01]  /*3900*/  FFMA.FTZ R147, R68, R140, -R147 ;  /* 0x0000008c44937223 */ /* 0x000fe20000010893 */
[----:B------:R-:W-:Y:S01]  /*3910*/  FMUL.FTZ R14, R12, R141 ;  /* 0x0000008d0c0e7220 */ /* 0x000fe20000410000 */
[----:B------:R-:W-:Y:S02]  /*3920*/  IMAD.U32 R15, R15, 0x10000, RZ ;  /* 0x000100000f0f7824 */ /* 0x000fe400078e00ff */
[----:B------:R-:W-:Y:S01]  /*3930*/  FFMA.FTZ R68, R68, R144, R69 ;  /* 0x0000009044447223 */ /* 0x000fe20000010045 */
        /* <DEDUP_REMOVED lines=11> */
[----:B------:R-:W-:-:S07]  /*39f0*/  F2FP.BF16.F32.PACK_AB R15, R15, R138 ;  /* 0x0000008a0f0f723e */ /* 0x000fce00000010ff */
.L_x_1590:
[----:B------:R-:W-:Y:S05]  /*3a00*/  BSYNC B3 ;  /* 0x0000000000037941 */ /* 0x000fea0003800000 */
.L_x_1589:
[----:B0-----:R4:W-:Y:S02]  /*3a10*/  ST.E.128 desc[UR60][R72.64], R12 ;  /* 0x0000000c48007985 */ /* 0x0019e4000c101d3c */
.L_x_1588:
[----:B------:R-:W-:Y:S05]  /*3a20*/  BSYNC B2 ;  /* 0x0000000000027941 */ /* 0x000fea0003800000 */
.L_x_1587:
[----:B------:R-:W-:Y:S01]  /*3a30*/  ISETP.NE.AND P0, PT, R36, RZ, PT ;  /* 0x000000ff2400720c */ /* 0x000fe20003f05270 */
[----:B------:R-:W-:-:S12]  /*3a40*/  BSSY B2, `(.L_x_1591) ;  /* 0x0000037000027945 */ /* 0x000fd80003800000 */
[----:B------:R-:W-:Y:S05]  /*3a50*/  @!P0 BRA `(.L_x_1592) ;  /* 0x0000000000d48947 */ /* 0x000fea0003800000 */
[----:B----4-:R4:W0:Y:S01]  /*3a60*/  LDS.128 R12, [R94+0x22400] ;  /* 0x022400005e0c7984 */ /* 0x0108220000000c00 */
        /* <DEDUP_REMOVED lines=50> */
.L_x_1594:
[----:B------:R-:W-:Y:S05]  /*3d90*/  BSYNC B3 ;  /* 0x0000000000037941 */ /* 0x000fea0003800000 */
.L_x_1593:
[----:B0-----:R0:W-:Y:S02]  /*3da0*/  ST.E.128 desc[UR60][R68.64], R12 ;  /* 0x0000000c44007985 */ /* 0x0011e4000c101d3c */
.L_x_1592:
[----:B------:R-:W-:Y:S05]  /*3db0*/  BSYNC B2 ;  /* 0x0000000000027941 */ /* 0x000fea0003800000 */
.L_x_1591:
[----:B------:R-:W-:Y:S01]  /*3dc0*/  ISETP.NE.AND P0, PT, R37, RZ, PT ;  /* 0x000000ff2500720c */ /* 0x000fe20003f05270 */
[----:B------:R-:W-:-:S12]  /*3dd0*/  BSSY B2, `(.L_x_1595) ;  /* 0x0000038000027945 */ /* 0x000fd80003800000 */
[----:B------:R-:W-:Y:S05]  /*3de0*/  @!P0 BRA `(.L_x_1596) ;  /* 0x0000000000d88947 */ /* 0x000fea0003800000 */
[----:B0---4-:R0:W4:Y:S01]  /*3df0*/  LDS.128 R12, [R94+0x24400] ;  /* 0x024400005e0c7984 */ /* 0x0111220000000c00 */
[----:B------:R-:W-:Y:S01]  /*3e00*/  ISETP.GE.AND P6, PT, R109, R106, PT ;  /* 0x0000006a6d00720c */ /* 0x000fe20003fc6270 */
[----:B------:R-:W-:Y:S01]  /*3e10*/  BSSY B3, `(.L_x_1597) ;  /* 0x0000032000037945 */ /* 0x000fe20003800000 */
[----:B---3--:R-:W-:-:S04]  /*3e20*/  LEA R64, P0, R19, R108, 0x1 ;  /* 0x0000006c13407211 */ /* 0x008fc800078008ff */
[----:B--2---:R-:W-:-:S07]  /*3e30*/  LEA.HI.X R65, R19, R74, R229, 0x1, P0 ;  /* 0x0000004a13417211 */ /* 0x004fce00000f0ce5 */
        /* <DEDUP_REMOVED lines=47> */
.L_x_1598:
[----:B------:R-:W-:Y:S05]  /*4130*/  BSYNC B3 ;  /* 0x0000000000037941 */ /* 0x000fea0003800000 */
.L_x_1597:
[----:B----4-:R0:W-:Y:S02]  /*4140*/  ST.E.128 desc[UR60][R64.64], R12 ;  /* 0x0000000c40007985 */ /* 0x0101e4000c101d3c */
.L_x_1596:
[----:B------:R-:W-:Y:S05]  /*4150*/  BSYNC B2 ;  /* 0x0000000000027941 */ /* 0x000fea0003800000 */
.L_x_1595:
[----:B------:R-:W-:-:S13]  /*4160*/  ISETP.NE.AND P0, PT, R39, RZ, PT ;  /* 0x000000ff2700720c */ /* 0x000fda0003f05270 */
        /* <DEDUP_REMOVED lines=53> */
.L_x_1600:
[----:B------:R-:W-:Y:S05]  /*44c0*/  BSYNC B2 ;  /* 0x0000000000027941 */ /* 0x000fea0003800000 */
.L_x_1599:
[----:B----4-:R0:W-:Y:S02]  /*44d0*/  ST.E.128 desc[UR60][R60.64], R12 ;  /* 0x0000000c3c007985 */ /* 0x0101e4000c101d3c */
.L_x_1586:
[----:B------:R-:W-:Y:S05]  /*44e0*/  BSYNC B1 ;  /* 0x0000000000017941 */ /* 0x000fea0003800000 */
.L_x_1585:
[----:B------:R-:W-:-:S03]  /*44f0*/  UMOV UR4, 0xffffffff ;  /* 0xffffffff00047882 */ /* 0x000fc60000000000 */
[----:B------:R-:W-:Y:S05]  /*4500*/  BRA.DIV UR4, `(.L_x_1601) ;  /* 0x0000026a04387947 */ /* 0x000fea000b800000 */
[----:B-1----:R-:W1:Y:S04]  /*4510*/  SHFL.IDX PT, R114, R114, 0x1, 0x181f ;  /* 0x00381f0072727f89 */ /* 0x002e6800000e0000 */
[----:B------:R0:W0:Y:S02]  /*4520*/  SHFL.IDX PT, R58, R107, 0x1, 0x181f ;  /* 0x00381f006b3a7f89 */ /* 0x00002400000e0000 */
.L_x_2013:
        /* <DEDUP_REMOVED lines=8> */
[----:B-1----:R-:W-:-:S07]  /*45b0*/  LEA.HI.X R57, R16, R114, R17, 0x1, P0 ;  /* 0x0000007210397211 */ /* 0x002fce00000f0c11 */
[----:B0-----:R-:W-:Y:S05]  /*45c0*/  @P4 BRA `(.L_x_1606) ;  /* 0x0000000000b84947 */ /* 0x001fea0003800000 */
[----:B------:R-:W-:Y:S02]  /*45d0*/  SHF.R.U64 R11, R54, 0x10, R55 ;  /* 0x00000010360b7819 */ /* 0x000fe40000001237 */
[----:B------:R-:W-:Y:S01]  /*45e0*/  SHF.R.U64 R59, R52, 0x10, R53 ;  /* 0x00000010343b7819 */ /* 0x000fe20000001235 */
[----:B----4-:R-:W-:Y:S01]  /*45f0*/  IMAD.U32 R52, R14, 0x10000, RZ ;  /* 0x000100000e347824 */ /* 0x010fe200078e00ff */
[----:B------:R-:W-:Y:S02]  /*4600*/  SHF.R.U32.HI R60, RZ, 0x10, R55 ;  /* 0x00000010ff3c7819 */ /* 0x000fe40000011637 */
[----:B------:R-:W-:Y:S02]  /*4610*/  SHF.R.U32.HI R62, RZ, 0x10, R53 ;  /* 0x00000010ff3e7819 */ /* 0x000fe40000011635 */
[----:B------:R-:W-:Y:S01]  /*4620*/  PRMT R126, R126, 0x5410, R11 ;  /* 0x000054107e7e7816 */ /* 0x000fe2000000000b */
[----:B------:R-:W-:Y:S01]  /*4630*/  IMAD.U32 R11, R12, 0x10000, RZ ;  /* 0x000100000c0b7824 */ /* 0x000fe200078e00ff */
        /* <DEDUP_REMOVED lines=10> */
[----:B------:R-:W-:Y:S01]  /*46e0*/  FMUL.FTZ R65, R53, R61 ;  /* 0x0000003d35417220 */ /* 0x000fe20000410000 */
[----:B------:R-:W-:Y:S01]  /*46f0*/  LOP3.LUT R54, R15, 0xffff0000, RZ, 0xc0, !PT ;  /* 0xffff00000f367812 */ /* 0x000fe200078ec0ff */
[C---:B------:R-:W-:Y:S01]  /*4700*/  FMUL.FTZ R63, R13.reuse, R60 ;  /* 0x0000003c0d3f7220 */ /* 0x040fe20000410000 */
[----:B------:R-:W-:Y:S01]  /*4710*/  LOP3.LUT R12, R12, 0xffff0000, RZ, 0xc0, !PT ;  /* 0xffff00000c0c7812 */ /* 0x000fe200078ec0ff */
[----:B------:R-:W-:Y:S01]  /*4720*/  FMUL.FTZ R13, R13, R55 ;  /* 0x000000370d0d7220 */ /* 0x000fe20000410000 */
[----:B------:R-:W-:Y:S01]  /*4730*/  LOP3.LUT R127, R127, 0xffff0000, RZ, 0xc0, !PT ;  /* 0xffff00007f7f7812 */ /* 0x000fe200078ec0ff */
[----:B------:R-:W-:Y:S01]  /*4740*/  FMUL.FTZ R53, R53, R59 ;  /* 0x0000003b35357220 */ /* 0x000fe20000410000 */
[----:B------:R-:W-:Y:S01]  /*4750*/  LOP3.LUT R125, R125, 0xffff0000, RZ, 0xc0, !PT ;  /* 0xffff00007d7d7812 */ /* 0x000fe200078ec0ff */
[----:B------:R-:W-:-:S02]  /*4760*/  IMAD.U32 R126, R126, 0x10000, RZ ;  /* 0x000100007e7e7824 */ /* 0x000fc400078e00ff */
[----:B------:R-:W-:Y:S01]  /*4770*/  FFMA.FTZ R63, R14, R55, -R63 ;  /* 0x000000370e3f7223 */ /* 0x000fe2000001083f */
[----:B------:R-:W-:Y:S02]  /*4780*/  IMAD.U32 R124, R124, 0x10000, RZ ;  /* 0x000100007c7c7824 */ /* 0x000fe400078e00ff */
[----:B------:R-:W-:Y:S01]  /*4790*/  FFMA.FTZ R60, R14, R60, R13 ;  /* 0x0000003c0e3c7223 */ /* 0x000fe2000001000d */
[C---:B------:R-:W-:Y:S01]  /*47a0*/  FFMA.FTZ R65, R52.reuse, R59, -R65 ;  /* 0x0000003b34417223 */ /* 0x040fe20000010841 */
[----:B------:R-:W-:Y:S02]  /*47b0*/  IMAD.U32 R15, R15, 0x10000, RZ ;  /* 0x000100000f0f7824 */ /* 0x000fe400078e00ff */
[----:B------:R-:W-:Y:S01]  /*47c0*/  FFMA.FTZ R52, R52, R61, R53 ;  /* 0x0000003d34347223 */ /* 0x000fe20000010035 */
        /* <DEDUP_REMOVED lines=14> */
.L_x_1606:
[----:B------:R-:W-:Y:S05]  /*48b0*/  BSYNC B2 ;  /* 0x0000000000027941 */ /* 0x000fea0003800000 */
.L_x_1605:
[----:B----4-:R0:W-:Y:S02]  /*48c0*/  ST.E.128 desc[UR60][R56.64], R12 ;  /* 0x0000000c38007985 */ /* 0x0101e4000c101d3c */
.L_x_1604:
[----:B------:R-:W-:Y:S05]  /*48d0*/  BSYNC B1 ;  /* 0x0000000000017941 */ /* 0x000fea0003800000 */
.L_x_1603:
        /* <DEDUP_REMOVED lines=55> */
.L_x_1610:
[----:B------:R-:W-:Y:S05]  /*4c50*/  BSYNC B2 ;  /* 0x0000000000027941 */ /* 0x000fea0003800000 */
.L_x_1609:
[----:B----4-:R0:W-:Y:S02]  /*4c60*/  ST.E.128 desc[UR60][R52.64], R12 ;  /* 0x0000000c34007985 */ /* 0x0101e4000c101d3c */
.L_x_1608:
[----:B------:R-:W-:Y:S05]  /*4c70*/  BSYNC B1 ;  /* 0x0000000000017941 */ /* 0x000fea0003800000 */
.L_x_1607:
        /* <DEDUP_REMOVED lines=55> */
.L_x_1614:
[----:B------:R-:W-:Y:S05]  /*4ff0*/  BSYNC B2 ;  /* 0x0000000000027941 */ /* 0x000fea0003800000 */
.L_x_1613:
[----:B----4-:R0:W-:Y:S02]  /*5000*/  ST.E.128 desc[UR60][R48.64], R12 ;  /* 0x0000000c30007985 */ /* 0x0101e4000c101d3c */
.L_x_1612:
[----:B------:R-:W-:Y:S05]  /*5010*/  BSYNC B1 ;  /* 0x0000000000017941 */ /* 0x000fea0003800000 */
.L_x_1611:
[----:B------:R-:W-:-:S13]  /*5020*/  ISETP.NE.AND P0, PT, R39, RZ, PT ;  /* 0x000000ff2700720c */ /* 0x000fda0003f05270 */
        /* <DEDUP_REMOVED lines=19> */
[----:B------:R-:W-:Y:S01]  /*5160*/  LOP3.LUT R13, R13, 0xffff0000, RZ, 0xc0, !PT ;  /* 0xffff00000d0d7812 */ /* 0x000fe200078ec0ff */
[----:B------:R-:W-:Y:S01]  /*5170*/  IMAD.U32 R11, R12, 0x10000, RZ ;  /* 0x000100000c0b7824 */ /* 0x000fe200078e00ff */
[C---:B------:R-:W-:Y:S01]  /*5180*/  LOP3.LUT R45, R113.reuse, 0xffff0000, RZ, 0xc0, !PT ;  /* 0xffff0000712d7812 */ /* 0x040fe200078ec0ff */
[----:B------:R-:W-:Y:S01]  /*5190*/  IMAD.U32 R44, R112, 0x10000, RZ ;  /* 0x00010000702c7824 */ /* 0x000fe200078e00ff */
[----:B------:R-:W-:Y:S01]  /*51a0*/  LOP3.LUT R43, R110, 0xffff0000, RZ, 0xc0, !PT ;  /* 0xffff00006e2b7812 */ /* 0x000fe200078ec0ff */
[----:B------:R-:W-:Y:S01]  /*51b0*/  IMAD.U32 R113, R113, 0x10000, RZ ;  /* 0x0001000071717824 */ /* 0x000fe200078e00ff */
[----:B------:R-:W-:Y:S01]  /*51c0*/  LOP3.LUT R12, R12, 0xffff0000, RZ, 0xc0, !PT ;  /* 0xffff00000c0c7812 */ /* 0x000fe200078ec0ff */
[----:B------:R-:W-:Y:S01]  /*51d0*/  FMUL.FTZ R47, R13, R45 ;  /* 0x0000002d0d2f7220 */ /* 0x000fe20000410000 */
[----:B------:R-:W-:Y:S01]  /*51e0*/  LOP3.LUT R42, R15, 0xffff0000, RZ, 0xc0, !PT ;  /* 0xffff00000f2a7812 */ /* 0x000fe200078ec0ff */
[----:B------:R-:W-:Y:S01]  /*51f0*/  FMUL.FTZ R48, R13, R43 ;  /* 0x0000002b0d307220 */ /* 0x000fe20000410000 */
        /* <DEDUP_REMOVED lines=24> */
.L_x_1616:
[----:B------:R-:W-:Y:S05]  /*5380*/  BSYNC B1 ;  /* 0x0000000000017941 */ /* 0x000fea0003800000 */
.L_x_1615:
[----:B----4-:R0:W-:Y:S01]  /*5390*/  ST.E.128 desc[UR60][R58.64], R12 ;  /* 0x0000000c3a007985 */ /* 0x0101e2000c101d3c */
[----:B------:R-:W-:Y:S05]  /*53a0*/  BRA `(.L_x_1602) ;  /* 0x0000002c00dc7947 */ /* 0x000fea0003800000 */
.L_x_1576:
[----:B------:R-:W2:Y:S01]  /*53b0*/  LDL R11, [R1+0x10] ;  /* 0x00001000010b7983 */ /* 0x000ea20000100800 */
[----:B------:R-:W-:Y:S01]  /*53c0*/  BSSY B1, `(.L_x_1617) ;  /* 0x0000024000017945 */ /* 0x000fe20003800000 */
        /* <DEDUP_REMOVED lines=31> */
[----:B------:R0:W5:Y:S04]  /*55c0*/  @!P6 LDG.E.128 R40, desc[UR60][R56.64+0x80] ;  /* 0x0000803c3828e981 */ /* 0x000168000c1e1d00 */
[----:B------:R0:W5:Y:S04]  /*55d0*/  @!P5 LDG.E.128 R44, desc[UR60][R56.64] ;  /* 0x0000003c382cd981 */ /* 0x000168000c1e1d00 */
[----:B------:R0:W5:Y:S04]  /*55e0*/  @!P5 LDG.E.128 R52, desc[UR60][R60.64] ;  /* 0x0000003c3c34d981 */ /* 0x000168000c1e1d00 */
[----:B------:R0:W5:Y:S02]  /*55f0*/  @!P6 LDG.E.128 R48, desc[UR60][R60.64+0x80] ;  /* 0x0000803c3c30e981 */ /* 0x000164000c1e1d00 */
.L_x_1618:
[----:B------:R-:W-:Y:S05]  /*5600*/  BSYNC B1 ;  /* 0x0000000000017941 */ /* 0x000fea0003800000 */
.L_x_1617:
        /* <DEDUP_REMOVED lines=25> */
[----:B------:R-:W-:Y:S02]  /*57a0*/  LEA R12, P6, R15, UR4, 0x1 ;  /* 0x000000040f0c7c11 */ /* 0x000fe4000f8c08ff */
        /* <DEDUP_REMOVED lines=11> */
.L_x_1620:
[----:B------:R-:W-:Y:S05]  /*5860*/  BSYNC B1 ;  /* 0x0000000000017941 */ /* 0x000fea0003800000 */
.L_x_1619:
        /* <DEDUP_REMOVED lines=65> */
.L_x_1621:
[----:B------:R-:W2:Y:S01]  /*5c80*/  LDL R11, [R1+0x1c] ;  /* 0x00001c00010b7983 */ /* 0x000ea20000100800 */
[----:B------:R-:W-:Y:S01]  /*5c90*/  IMAD R90, R200, 0x8, R18 ;  /* 0x00000008c85a7824 */ /* 0x000fe200078e0212 */
[----:B------:R-:W0:Y:S01]  /*5ca0*/  LDC R116, c[0x0][0x2f4] ;  /* 0x0000bd00ff747b82 */ /* 0x000e220000000800 */
[----:B------:R-:W-:Y:S01]  /*5cb0*/  BSSY B1, `(.L_x_1622) ;  /* 0x0000004000017945 */ /* 0x000fe20003800000 */
[----:B--2---:R-:W-:-:S04]  /*5cc0*/  SHF.L.U32 R105, R11, 0x1f, RZ ;  /* 0x0000001f0b697819 */ /* 0x004fc800000006ff */
[----:B------:R-:W1:Y:S02]  /*5cd0*/  SYNCS.PHASECHK.TRANS64.TRYWAIT P6, [R90+URZ+0x30890], R105 ;  /* 0x030890695a0075a7 */ /* 0x000e6400080c017f */
[----:B01----:R-:W-:Y:S05]  /*5ce0*/  @!P6 BRA `(.L_x_1623) ;  /* 0x00000250008ce947 */ /* 0x003fea0003800000 */
.L_x_2014:
[----:B------:R-:W-:Y:S05]  /*5cf0*/  BSYNC B1 ;  /* 0x0000000000017941 */ /* 0x000fea0003800000 */
.L_x_1622:
[----:B------:R-:W-:Y:S01]  /*5d00*/  UMOV UR4, 0xffffffff ;  /* 0xffffffff00047882 */ /* 0x000fe20000000000 */
[----:B------:R-:W-:Y:S02]  /*5d10*/  IMAD.IADD R118, R116, 0x1, -R95 ;  /* 0x0000000174767824 */ /* 0x000fe400078e0a5f */
[----:B------:R-:W-:Y:S05]  /*5d20*/  BRA.DIV UR4, `(.L_x_1624) ;  /* 0x0000025204907947 */ /* 0x000fea000b800000 */
[----:B------:R1:W2:Y:S04]  /*5d30*/  SHFL.IDX PT, R109, R114, RZ, 0x181f ;  /* 0x00181fff726d7589 */ /* 0x0002a800000e0000 */
[----:B------:R1:W3:Y:S02]  /*5d40*/  SHFL.IDX PT, R108, R107, RZ, 0x181f ;  /* 0x00181fff6b6c7589 */ /* 0x0002e400000e0000 */
.L_x_2018:
[----:B------:R-:W-:Y:S04]  /*5d50*/  BSSY B1, `(.L_x_1625) ;  /* 0x00000ff000017945 */ /* 0x000fe80003800000 */
[----:B------:R-:W-:Y:S05]  /*5d60*/  @P0 BRA `(.L_x_1626) ;  /* 0x0000000c00f40947 */ /* 0x000fea0003800000 */
[----:B------:R-:W-:Y:S01]  /*5d70*/  ISETP.NE.AND P0, PT, R28, RZ, PT ;  /* 0x000000ff1c00720c */ /* 0x000fe20003f05270 */
[----:B------:R-:W-:-:S12]  /*5d80*/  BSSY B2, `(.L_x_1627) ;  /* 0x000007d000027945 */ /* 0x000fd80003800000 */
[----:B------:R-:W-:Y:S05]  /*5d90*/  @!P0 BRA `(.L_x_1628) ;  /* 0x0000000400ec8947 */ /* 0x000fea0003800000 */
[----:B------:R-:W4:Y:S04]  /*5da0*/  LDL R15, [R1+0x50] ;  /* 0x00005000010f7983 */ /* 0x000f280000100800 */
[----:B------:R-:W5:Y:S04]  /*5db0*/  LDL R14, [R1+0xa4] ;  /* 0x0000a400010e7983 */ /* 0x000f680000100800 */
[----:B------:R-:W5:Y:S01]  /*5dc0*/  LDL R13, [R1+0x58] ;  /* 0x00005800010d7983 */ /* 0x000f620000100800 */
[----:B------:R-:W-:Y:S01]  /*5dd0*/  SEL R11, R95, R118, !P2 ;  /* 0x000000765f0b7207 */ /* 0x000fe20005000000 */
[----:B------:R-:W-:Y:S01]  /*5de0*/  BSSY B3, `(.L_x_1629) ;  /* 0x0000074000037945 */ /* 0x000fe20003800000 */
[----:B---3--:R-:W-:-:S02]  /*5df0*/  LEA R110, P6, R33, R108, 0x1 ;  /* 0x0000006c216e7211 */ /* 0x008fc400078c08ff */
[----:B------:R-:W-:Y:S02]  /*5e00*/  SHF.R.S32.HI R12, RZ, 0x1f, R11 ;  /* 0x0000001fff0c7819 */ /* 0x000fe4000001140b */
[----:B--2---:R-:W-:Y:S02]  /*5e10*/  LEA.HI.X R111, R33, R109, R88, 0x1, P6 ;  /* 0x0000006d216f7211 */ /* 0x004fe400030f0c58 */
[----:B------:R-:W-:Y:S02]  /*5e20*/  LEA.HI R11, R12, R11, RZ, 0x4 ;  /* 0x0000000b0c0b7211 */ /* 0x000fe400078f20ff */
[----:B------:R-:W-:Y:S02]  /*5e30*/  ISETP.GE.AND P6, PT, R16, R106, PT ;  /* 0x0000006a1000720c */ /* 0x000fe40003fc6270 */
[----:B------:R-:W-:-:S04]  /*5e40*/  LEA.HI.SX32 R11, R11, R32, 0x1c ;  /* 0x000000200b0b7211 */ /* 0x000fc800078fe2ff */
[----:B------:R-:W-:Y:S01]  /*5e50*/  SHF.R.S32.HI R12, RZ, 0x1f, R11 ;  /* 0x0000001fff0c7819 */ /* 0x000fe2000001140b */
[----:B------:R-:W-:-:S03]  /*5e60*/  IMAD.SHL.U32 R113, R11, 0x8, RZ ;  /* 0x000000080b717824 */ /* 0x000fc600078e00ff */
[----:B------:R-:W-:Y:S02]  /*5e70*/  LEA.HI R12, R12, R11, RZ, 0x3 ;  /* 0x0000000b0c0c7211 */ /* 0x000fe400078f18ff */
[----:B------:R-:W-:-:S03]  /*5e80*/  ISETP.GE.AND P0, PT, R113, R116, PT ;  /* 0x000000747100720c */ /* 0x000fc60003f06270 */
[----:B------:R-:W-:-:S05]  /*5e90*/  IMAD.SHL.U32 R12, R12, 0x200, RZ ;  /* 0x000002000c0c7824 */ /* 0x000fca00078e00ff */
[----:B------:R-:W-:Y:S02]  /*5ea0*/  LOP3.LUT R12, R12, 0x7ffff000, RZ, 0xc0, !PT ;  /* 0x7ffff0000c0c7812 */ /* 0x000fe400078ec0ff */
[----:B----4-:R-:W-:-:S03]  /*5eb0*/  LOP3.LUT R11, R15, 0x38, R113, 0xf8, !PT ;  /* 0x000000380f0b7812 */ /* 0x010fc600078ef871 */
[----:B------:R-:W-:Y:S01]  /*5ec0*/  @!P0 IMAD.WIDE R112, R113, 0x2, R108 ;  /* 0x0000000271708825 */ /* 0x000fe200078e026c */
[----:B-----5:R-:W-:-:S04]  /*5ed0*/  LOP3.LUT R11, R11, R14, RZ, 0x3c, !PT ;  /* 0x0000000e0b0b7212 */ /* 0x020fc800078e3cff */
[----:B------:R-:W-:Y:S01]  /*5ee0*/  IADD3 R13, R11, R12, R13 ;  /* 0x0000000c0b0d7210 */ /* 0x000fe20007ffe00d */
[----:B------:R-:W-:-:S04]  /*5ef0*/  IMAD R11, R200, 0x4000, R93 ;  /* 0x00004000c80b7824 */ /* 0x000fc800078e025d */
[----:B------:R-:W-:Y:S02]  /*5f00*/  IMAD R13, R200, 0x4000, R13 ;  /* 0x00004000c80d7824 */ /* 0x000fe400078e020d */
[--C-:B------:R-:W-:Y:S02]  /*5f10*/  IMAD R11, R11, 0x2, R18.reuse ;  /* 0x000000020b0b7824 */ /* 0x100fe400078e0212 */
[----:B------:R-:W-:-:S03]  /*5f20*/  IMAD R72, R13, 0x2, R18 ;  /* 0x000000020d487824 */ /* 0x000fc600078e0212 */
[----:B------:R2:W3:Y:S04]  /*5f30*/  LDS.128 R12, [R11+0x20400] ;  /* 0x020400000b0c7984 */ /* 0x0004e80000000c00 */
[----:B------:R-:W4:Y:S01]  /*5f40*/  LDS.128 R72, [R72+0x20400] ;  /* 0x0204000048487984 */ /* 0x000f220000000c00 */
[----:B------:R-:W-:Y:S05]  /*5f50*/  @P6 BRA `(.L_x_1630) ;  /* 0x0000000400706947 */ /* 0x000fea0003800000 */
[----:B------:R-:W-:Y:S01]  /*5f60*/  SHF.R.U32.HI R147, RZ, 0x10, R53 ;  /* 0x00000010ff937819 */ /* 0x000fe20000011635 */
[----:B----4-:R-:W-:Y:S01]  /*5f70*/  IMAD.U32 R143, R75, 0x10000, RZ ;  /* 0x000100004b8f7824 */ /* 0x010fe200078e00ff */
[----:B------:R-:W-:Y:S01]  /*5f80*/  SHF.R.U32.HI R144, RZ, 0x10, R45 ;  /* 0x00000010ff907819 */ /* 0x000fe2000001162d */
[----:B---3--:R-:W-:Y:S01]  /*5f90*/  IMAD.U32 R141, R15, 0x10000, RZ ;  /* 0x000100000f8d7824 */ /* 0x008fe200078e00ff */
[--C-:B------:R-:W-:Y:S01]  /*5fa0*/  SHF.R.U64 R46, R46, 0x10, R47.reuse ;  /* 0x000000102e2e7819 */ /* 0x100fe2000000122f */
[----:B--2---:R-:W-:Y:S01]  /*5fb0*/  IMAD.U32 R11, R14, 0x10000, RZ ;  /* 0x000100000e0b7824 */ /* 0x004fe200078e00ff */
[----:B------:R-:W-:Y:S02]  /*5fc0*/  SHF.R.U32.HI R145, RZ, 0x10, R47 ;  /* 0x00000010ff917819 */ /* 0x000fe4000001162f */
[----:B------:R-:W-:Y:S01]  /*5fd0*/  SHF.R.U64 R148, R44, 0x10, R45 ;  /* 0x000000102c947819 */ /* 0x000fe2000000122d */
[----:B------:R-:W-:Y:S01]  /*5fe0*/  IMAD.U32 R44, R13, 0x10000, RZ ;  /* 0x000100000d2c7824 */ /* 0x000fe200078e00ff */
[----:B------:R-:W-:Y:S01]  /*5ff0*/  SHF.R.U64 R47, R54, 0x10, R55 ;  /* 0x00000010362f7819 */ /* 0x000fe20000001237 */
[----:B------:R-:W-:Y:S01]  /*6000*/  IMAD.U32 R45, R12, 0x10000, RZ ;  /* 0x000100000c2d7824 */ /* 0x000fe200078e00ff */
[----:B------:R-:W-:-:S02]  /*6010*/  PRMT R147, R153, 0x5410, R147 ;  /* 0x0000541099937816 */ /* 0x000fc40000000093 */
[----:B------:R-:W-:Y:S02]  /*6020*/  SHF.R.U32.HI R149, RZ, 0x10, R55 ;  /* 0x00000010ff957819 */ /* 0x000fe40000011637 */
[----:B------:R-:W-:Y:S02]  /*6030*/  LOP3.LUT R54, R75, 0xffff0000, RZ, 0xc0, !PT ;  /* 0xffff00004b367812 */ /* 0x000fe400078ec0ff */
[----:B------:R-:W-:Y:S01]  /*6040*/  LOP3.LUT R55, R13, 0xffff0000, RZ, 0xc0, !PT ;  /* 0xffff00000d377812 */ /* 0x000fe200078ec0ff */
[----:B------:R-:W-:Y:S01]  /*6050*/  IMAD.U32 R13, R73, 0x10000, RZ ;  /* 0x00010000490d7824 */ /* 0x000fe200078e00ff */
[----:B------:R-:W-:Y:S02]  /*6060*/  PRMT R75, R119, 0x5432, R144 ;  /* 0x00005432774b7816 */ /* 0x000fe40000000090 */
[----:B------:R-:W-:Y:S02]  /*6070*/  LOP3.LUT R142, R73, 0xffff0000, RZ, 0xc0, !PT ;  /* 0xffff0000498e7812 */ /* 0x000fe400078ec0ff */
[----:B------:R-:W-:Y:S01]  /*6080*/  PRMT R73, R117, 0x5432, R148 ;  /* 0x0000543275497816 */ /* 0x000fe20000000094 */
[----:B------:R-:W-:Y:S01]  /*6090*/  IMAD.U32 R148, R147, 0x10000, RZ ;  /* 0x0001000093947824 */ /* 0x000fe200078e00ff */
[----:B------:R-:W-:Y:S01]  /*60a0*/  PRMT R149, R152, 0x5410, R149 ;  /* 0x0000541098957816 */ /* 0x000fe20000000095 */
[----:B------:R-:W-:Y:S01]  /*60b0*/  IMAD.U32 R144, R75, 0x10000, RZ ;  /* 0x000100004b907824 */ /* 0x000fe200078e00ff */
[----:B------:R-:W-:Y:S01]  /*60c0*/  PRMT R47, R151, 0x5410, R47 ;  /* 0x00005410972f7816 */ /* 0x000fe2000000002f */
[----:B------:R-:W-:Y:S01]  /*60d0*/  FMUL.FTZ R151, R13, R148 ;  /* 0x000000940d977220 */ /* 0x000fe20000410000 */
[----:B------:R-:W-:Y:S01]  /*60e0*/  LOP3.LUT R147, R147, 0xffff0000, RZ, 0xc0, !PT ;  /* 0xffff000093937812 */ /* 0x000fe200078ec0ff */
[-C--:B------:R-:W-:Y:S01]  /*60f0*/  FMUL.FTZ R153, R13, R144.reuse ;  /* 0x000000900d997220 */ /* 0x080fe20000410000 */
[----:B------:R-:W-:Y:S01]  /*6100*/  SHF.R.U64 R146, R52, 0x10, R53 ;  /* 0x0000001034927819 */ /* 0x000fe20000001235 */
[----:B------:R-:W-:Y:S01]  /*6110*/  FFMA.FTZ R13, R44, R144, -R151 ;  /* 0x000000902c0d7223 */ /* 0x000fe20000010897 */
[----:B------:R-:W-:Y:S01]  /*6120*/  PRMT R145, R150, 0x5410, R145 ;  /* 0x0000541096917816 */ /* 0x000fe20000000091 */
[----:B------:R-:W-:Y:S01]  /*6130*/  IMAD.U32 R150, R149, 0x10000, RZ ;  /* 0x0001000095967824 */ /* 0x000fe200078e00ff */
[----:B------:R-:W-:Y:S01]  /*6140*/  LOP3.LUT R75, R75, 0xffff0000, RZ, 0xc0, !PT ;  /* 0xffff00004b4b7812 */ /* 0x000fe200078ec0ff */
[----:B------:R-:W-:Y:S01]  /*6150*/  FMUL.FTZ R152, R142, R147 ;  /* 0x000000938e987220 */ /* 0x000fe20000410000 */
[----:B------:R-:W-:Y:S01]  /*6160*/  PRMT R146, R120, 0x5432, R146 ;  /* 0x0000543278927816 */ /* 0x000fe20000000092 */
[----:B------:R-:W-:-:S02]  /*6170*/  IMAD.U32 R144, R145, 0x10000, RZ ;  /* 0x0001000091907824 */ /* 0x000fc400078e00ff */
[----:B------:R-:W-:Y:S01]  /*6180*/  FFMA.FTZ R44, R44, R148, R153 ;  /* 0x000000942c2c7223 */ /* 0x000fe20000010099 */
[-C--:B------:R-:W-:Y:S01]  /*6190*/  FMUL.FTZ R142, R142, R75.reuse ;  /* 0x0000004b8e8e7220 */ /* 0x080fe20000410000 */
[----:B------:R-:W-:Y:S01]  /*61a0*/  FMUL.FTZ R148, R143, R150 ;  /* 0x000000968f947220 */ /* 0x000fe20000410000 */
[----:B------:R-:W-:Y:S01]  /*61b0*/  LOP3.LUT R149, R149, 0xffff0000, RZ, 0xc0, !PT ;  /* 0xffff000095957812 */ /* 0x000fe200078ec0ff */
[----:B------:R-:W-:Y:S01]  /*61c0*/  FFMA.FTZ R152, R55, R75, -R152 ;  /* 0x0000004b37987223 */ /* 0x000fe20000010898 */
[----:B------:R-:W-:Y:S01]  /*61d0*/  LOP3.LUT R145, R145, 0xffff0000, RZ, 0xc0, !PT ;  /* 0xffff000091917812 */ /* 0x000fe200078ec0ff */
[----:B------:R-:W-:Y:S02]  /*61e0*/  IMAD.U32 R52, R72, 0x10000, RZ ;  /* 0x0001000048347824 */ /* 0x000fe400078e00ff */
[-C--:B------:R-:W-:Y:S01]  /*61f0*/  FMUL.FTZ R143, R143, R144.reuse ;  /* 0x000000908f8f7220 */ /* 0x080fe20000410000 */
[----:B------:R-:W-:Y:S02]  /*6200*/  IMAD.U32 R75, R146, 0x10000, RZ ;  /* 0x00010000924b7824 */ /* 0x000fe400078e00ff */
[----:B------:R-:W-:Y:S01]  /*6210*/  FFMA.FTZ R147, R55, R147, R142 ;  /* 0x0000009337937223 */ /* 0x000fe2000001008e */
[----:B------:R-:W-:Y:S01]  /*6220*/  FFMA.FTZ R148, R141, R144, -R148 ;  /* 0x000000908d947223 */ /* 0x000fe20000010894 */
[----:B------:R-:W-:-:S02]  /*6230*/  IMAD.U32 R55, R73, 0x10000, RZ ;  /* 0x0001000049377824 */ /* 0x000fc400078e00ff */
[C---:B------:R-:W-:Y:S01]  /*6240*/  FMUL.FTZ R142, R54.reuse, R149 ;  /* 0x00000095368e7220 */ /* 0x040fe20000410000 */
[----:B------:R-:W-:Y:S01]  /*6250*/  FMUL.FTZ R144, R54, R145 ;  /* 0x0000009136907220 */ /* 0x000fe20000410000 */
[----:B------:R-:W-:Y:S01]  /*6260*/  LOP3.LUT R53, R15, 0xffff0000, RZ, 0xc0, !PT ;  /* 0xffff00000f357812 */ /* 0x000fe200078ec0ff */
[----:B------:R-:W-:Y:S01]  /*6270*/  FFMA.FTZ R150, R141, R150, R143 ;  /* 0x000000968d967223 */ /* 0x000fe2000001008f */
[----:B------:R-:W-:Y:S01]  /*6280*/  FMUL.FTZ R54, R52, R75 ;  /* 0x0000004b34367220 */ /* 0x000fe20000410000 */
[----:B------:R-:W-:Y:S01]  /*6290*/  LOP3.LUT R72, R72, 0xffff0000, RZ, 0xc0, !PT ;  /* 0xffff000048487812 */ /* 0x000fe200078ec0ff */
[-C--:B------:R-:W-:Y:S01]  /*62a0*/  FMUL.FTZ R52, R52, R55.reuse ;  /* 0x0000003734347220 */ /* 0x080fe20000410000 */
[----:B------:R-:W-:Y:S01]  /*62b0*/  LOP3.LUT R141, R146, 0xffff0000, RZ, 0xc0, !PT ;  /* 0xffff0000928d7812 */ /* 0x000fe200078ec0ff */
[----:B------:R-:W-:Y:S01]  /*62c0*/  FFMA.FTZ R55, R45, R55, -R54 ;  /* 0x000000372d377223 */ /* 0x000fe20000010836 */
[----:B------:R-:W-:Y:S01]  /*62d0*/  PRMT R46, R115, 0x5432, R46 ;  /* 0x00005432732e7816 */ /* 0x000fe2000000002e */
[----:B------:R-:W-:Y:S01]  /*62e0*/  IMAD.U32 R15, R74, 0x10000, RZ ;  /* 0x000100004a0f7824 */ /* 0x000fe200078e00ff */
[----:B------:R-:W-:Y:S01]  /*62f0*/  LOP3.LUT R73, R73, 0xffff0000, RZ, 0xc0, !PT ;  /* 0xffff000049497812 */ /* 0x000fe200078ec0ff */
[C---:B------:R-:W-:Y:S01]  /*6300*/  FFMA.FTZ R145, R53.reuse, R145, -R142 ;  /* 0x0000009135917223 */ /* 0x040fe2000001088e */
[----:B------:R-:W-:Y:S01]  /*6310*/  LOP3.LUT R12, R12, 0xffff0000, RZ, 0xc0, !PT ;  /* 0xffff00000c0c7812 */ /* 0x000fe200078ec0ff */
[----:B------:R-:W-:Y:S01]  /*6320*/  FFMA.FTZ R149, R53, R149, R144 ;  /* 0x0000009535957223 */ /* 0x000fe20000010090 */
[----:B------:R-:W-:Y:S01]  /*6330*/  IMAD.U32 R54, R47, 0x10000, RZ ;  /* 0x000100002f367824 */ /* 0x000fe200078e00ff */
[----:B------:R-:W-:Y:S01]  /*6340*/  LOP3.LUT R74, R74, 0xffff0000, RZ, 0xc0, !PT ;  /* 0xffff00004a4a7812 */ /* 0x000fe200078ec0ff */
[C---:B------:R-:W-:Y:S01]  /*6350*/  FMUL.FTZ R53, R72.reuse, R141 ;  /* 0x0000008d48357220 */ /* 0x040fe20000410000 */
[----:B------:R-:W-:Y:S01]  /*6360*/  FFMA.FTZ R75, R45, R75, R52 ;  /* 0x0000004b2d4b7223 */ /* 0x000fe20000010034 */
[----:B------:R-:W-:Y:S01]  /*6370*/  LOP3.LUT R47, R47, 0xffff0000, RZ, 0xc0, !PT ;  /* 0xffff00002f2f7812 */ /* 0x000fe200078ec0ff */
[----:B------:R-:W-:Y:S01]  /*6380*/  FMUL.FTZ R143, R72, R73 ;  /* 0x00000049488f7220 */ /* 0x000fe20000410000 */
[C---:B------:R-:W-:Y:S01]  /*6390*/  LOP3.LUT R45, R46.reuse, 0xffff0000, RZ, 0xc0, !PT ;  /* 0xffff00002e2d7812 */ /* 0x040fe200078ec0ff */
[----:B------:R-:W-:-:S02]  /*63a0*/  IMAD.U32 R52, R46, 0x10000, RZ ;  /* 0x000100002e347824 */ /* 0x000fc400078e00ff */
[----:B------:R-:W-:Y:S01]  /*63b0*/  FFMA.FTZ R72, R12, R73, -R53 ;  /* 0x000000490c487223 */ /* 0x000fe20000010835 */
[----:B------:R-:W-:Y:S01]  /*63c0*/  LOP3.LUT R14, R14, 0xffff0000, RZ, 0xc0, !PT ;  /* 0xffff00000e0e7812 */ /* 0x000fe200078ec0ff */
[C---:B------:R-:W-:Y:S01]  /*63d0*/  FMUL.FTZ R46, R15.reuse, R54 ;  /* 0x000000360f2e7220 */ /* 0x040fe20000410000 */
[----:B------:R-:W-:Y:S01]  /*63e0*/  FMUL.FTZ R53, R74, R47 ;  /* 0x0000002f4a357220 */ /* 0x000fe20000410000 */
[----:B------:R-:W-:Y:S01]  /*63f0*/  FFMA.FTZ R12, R12, R141, R143 ;  /* 0x0000008d0c0c7223 */ /* 0x000fe2000001008f */
[----:B------:R-:W-:Y:S01]  /*6400*/  FMUL.FTZ R15, R15, R52 ;  /* 0x000000340f0f7220 */ /* 0x000fe20000410000 */
[----:B------:R-:W-:Y:S01]  /*6410*/  FMUL.FTZ R74, R74, R45 ;  /* 0x0000002d4a4a7220 */ /* 0x000fe20000410000 */
[----:B------:R-:W-:Y:S01]  /*6420*/  F2FP.BF16.F32.PACK_AB R73, R147, R44 ;  /* 0x0000002c9349723e */ /* 0x000fe200000010ff */
[C---:B------:R-:W-:Y:S01]  /*6430*/  FFMA.FTZ R46, R11.reuse, R52, -R46 ;  /* 0x000000340b2e7223 */ /* 0x040fe2000001082e */
[----:B------:R-:W-:Y:S01]  /*6440*/  FFMA.FTZ R15, R11, R54, R15 ;  /* 0x000000360b0f7223 */ /* 0x000fe2000001000f */
[----:B------:R-:W-:Y:S01]  /*6450*/  FFMA.FTZ R74, R14, R47, R74 ;  /* 0x0000002f0e4a7223 */ /* 0x000fe2000001004a */
[----:B------:R-:W-:Y:S01]  /*6460*/  F2FP.BF16.F32.PACK_AB R72, R72, R55 ;  /* 0x000000374848723e */ /* 0x000fe200000010ff */
        /* <DEDUP_REMOVED lines=11> */
.L_x_1630:
[----:B------:R-:W-:Y:S05]  /*6520*/  BSYNC B3 ;  /* 0x0000000000037941 */ /* 0x000fea0003800000 */
.L_x_1629:
[----:B---3--:R3:W-:Y:S04]  /*6530*/  ST.E.128 desc[UR60][R110.64], R12 ;  /* 0x0000000c6e007985 */ /* 0x0087e8000c101d3c */
[----:B----4-:R3:W-:Y:S02]  /*6540*/  @!P0 ST.E.128 desc[UR60][R112.64], R72 ;  /* 0x0000004870008985 */ /* 0x0107e4000c101d3c */
.L_x_1628:
[----:B------:R-:W-:Y:S05]  /*6550*/  BSYNC B2 ;  /* 0x0000000000027941 */ /* 0x000fea0003800000 */
.L_x_1627:
[----:B------:R-:W-:-:S13]  /*6560*/  ISETP.NE.AND P0, PT, R36, RZ, PT ;  /* 0x000000ff2400720c */ /* 0x000fda0003f05270 */
[----:B------:R-:W-:Y:S05]  /*6570*/  @!P0 BRA `(.L_x_1626) ;  /* 0x0000000400f08947 */ /* 0x000fea0003800000 */
[----:B---3--:R-:W3:Y:S04]  /*6580*/  LDL R15, [R1+0x50] ;  /* 0x00005000010f7983 */ /* 0x008ee80000100800 */
[----:B------:R-:W4:Y:S04]  /*6590*/  LDL R14, [R1+0xa4] ;  /* 0x0000a400010e7983 */ /* 0x000f280000100800 */
[----:B------:R-:W5:Y:S01]  /*65a0*/  LDL R13, [R1+0x58] ;  /* 0x00005800010d7983 */ /* 0x000f620000100800 */
[----:B--2---:R-:W-:Y:S01]  /*65b0*/  SEL R11, R95, R118, !P1 ;  /* 0x000000765f0b7207 */ /* 0x004fe20004800000 */
[----:B------:R-:W-:Y:S01]  /*65c0*/  BSSY B2, `(.L_x_1631) ;  /* 0x0000075000027945 */ /* 0x000fe20003800000 */
[----:B------:R-:W-:-:S02]  /*65d0*/  LEA R52, P6, R35, R108, 0x1 ;  /* 0x0000006c23347211 */ /* 0x000fc400078c08ff */
[----:B------:R-:W-:Y:S02]  /*65e0*/  SHF.R.S32.HI R12, RZ, 0x1f, R11 ;  /* 0x0000001fff0c7819 */ /* 0x000fe4000001140b */
[----:B------:R-:W-:Y:S02]  /*65f0*/  LEA.HI.X R53, R35, R109, R89, 0x1, P6 ;  /* 0x0000006d23357211 */ /* 0x000fe400030f0c59 */
        /* <DEDUP_REMOVED lines=8> */
[----:B------:R-:W-:-:S05]  /*6680*/  LOP3.LUT R12, R12, 0x7ffff000, RZ, 0xc0, !PT ;  /* 0x7ffff0000c0c7812 */ /* 0x000fca00078ec0ff */
[----:B------:R-:W-:Y:S01]  /*6690*/  @!P0 IMAD.WIDE R108, R55, 0x2, R108 ;  /* 0x00000002376c8825 */ /* 0x000fe200078e026c */
[----:B---3--:R-:W-:-:S04]  /*66a0*/  LOP3.LUT R11, R15, 0x38, R55, 0xf8, !PT ;  /* 0x000000380f0b7812 */ /* 0x008fc800078ef837 */
[----:B----4-:R-:W-:-:S04]  /*66b0*/  LOP3.LUT R11, R11, R14, RZ, 0x3c, !PT ;  /* 0x0000000e0b0b7212 */ /* 0x010fc800078e3cff */
[----:B-----5:R-:W-:Y:S01]  /*66c0*/  IADD3 R13, R11, R12, R13 ;  /* 0x0000000c0b0d7210 */ /* 0x020fe20007ffe00d */
        /* <DEDUP_REMOVED lines=8> */
[----:B--23--:R-:W-:Y:S01]  /*6750*/  IMAD.U32 R11, R14, 0x10000, RZ ;  /* 0x000100000e0b7824 */ /* 0x00cfe200078e00ff */
[----:B------:R-:W-:Y:S02]  /*6760*/  SHF.R.U32.HI R111, RZ, 0x10, R41 ;  /* 0x00000010ff6f7819 */ /* 0x000fe40000011629 */
[----:B------:R-:W-:Y:S02]  /*6770*/  SHF.R.U64 R54, R42, 0x10, R43 ;  /* 0x000000102a367819 */ /* 0x000fe4000000122b */
[----:B------:R-:W-:Y:S02]  /*6780*/  PRMT R140, R140, 0x5410, R73 ;  /* 0x000054108c8c7816 */ /* 0x000fe40000000049 */
[----:B------:R-:W-:Y:S02]  /*6790*/  PRMT R136, R136, 0x5410, R111 ;  /* 0x0000541088887816 */ /* 0x000fe4000000006f */
[----:B------:R-:W-:-:S02]  /*67a0*/  SHF.R.U32.HI R55, RZ, 0x10, R51 ;  /* 0x00000010ff377819 */ /* 0x000fc40000011633 */
[----:B------:R-:W-:Y:S01]  /*67b0*/  SHF.R.U64 R74, R48, 0x10, R49 ;  /* 0x00000010304a7819 */ /* 0x000fe20000001231 */
[----:B----4-:R-:W-:Y:S01]  /*67c0*/  IMAD.U32 R48, R45, 0x10000, RZ ;  /* 0x000100002d307824 */ /* 0x010fe200078e00ff */
[----:B------:R-:W-:Y:S01]  /*67d0*/  SHF.R.U64 R72, R50, 0x10, R51 ;  /* 0x0000001032487819 */ /* 0x000fe20000001233 */
[----:B------:R-:W-:Y:S01]  /*67e0*/  IMAD.U32 R51, R136, 0x10000, RZ ;  /* 0x0001000088337824 */ /* 0x000fe200078e00ff */
[----:B------:R-:W-:Y:S01]  /*67f0*/  PRMT R133, R133, 0x5410, R54 ;  /* 0x0000541085857816 */ /* 0x000fe20000000036 */
[----:B------:R-:W-:Y:S01]  /*6800*/  IMAD.U32 R54, R140, 0x10000, RZ ;  /* 0x000100008c367824 */ /* 0x000fe200078e00ff */
[----:B------:R-:W-:Y:S01]  /*6810*/  SHF.R.U32.HI R75, RZ, 0x10, R43 ;  /* 0x00000010ff4b7819 */ /* 0x000fe2000001162b */
[----:B------:R-:W-:Y:S01]  /*6820*/  IMAD.U32 R50, R47, 0x10000, RZ ;  /* 0x000100002f327824 */ /* 0x000fe200078e00ff */
[----:B------:R-:W-:Y:S01]  /*6830*/  PRMT R138, R138, 0x5410, R55 ;  /* 0x000054108a8a7816 */ /* 0x000fe20000000037 */
[----:B------:R-:W-:Y:S01]  /*6840*/  IMAD.U32 R43, R15, 0x10000, RZ ;  /* 0x000100000f2b7824 */ /* 0x000fe200078e00ff */
[----:B------:R-:W-:Y:S01]  /*6850*/  SHF.R.U64 R110, R40, 0x10, R41 ;  /* 0x00000010286e7819 */ /* 0x000fe20000001229 */
[----:B------:R-:W-:Y:S01]  /*6860*/  IMAD.U32 R41, R13, 0x10000, RZ ;  /* 0x000100000d297824 */ /* 0x000fe200078e00ff */
[----:B------:R-:W-:Y:S01]  /*6870*/  PRMT R137, R137, 0x5410, R72 ;  /* 0x0000541089897816 */ /* 0x000fe20000000048 */
[----:B------:R-:W-:Y:S01]  /*6880*/  FMUL.FTZ R72, R48, R54 ;  /* 0x0000003630487220 */ /* 0x000fe20000410000 */
[----:B------:R-:W-:Y:S01]  /*6890*/  LOP3.LUT R49, R45, 0xffff0000, RZ, 0xc0, !PT ;  /* 0xffff00002d317812 */ /* 0x000fe200078ec0ff */
[----:B------:R-:W-:Y:S01]  /*68a0*/  IMAD.U32 R45, R44, 0x10000, RZ ;  /* 0x000100002c2d7824 */ /* 0x000fe200078e00ff */
[----:B------:R-:W-:Y:S01]  /*68b0*/  PRMT R139, R139, 0x5410, R74 ;  /* 0x000054108b8b7816 */ /* 0x000fe2000000004a */
[-C--:B------:R-:W-:Y:S01]  /*68c0*/  FMUL.FTZ R74, R48, R51.reuse ;  /* 0x00000033304a7220 */ /* 0x080fe20000410000 */
[----:B------:R-:W-:Y:S01]  /*68d0*/  LOP3.LUT R140, R140, 0xffff0000, RZ, 0xc0, !PT ;  /* 0xffff00008c8c7812 */ /* 0x000fe200078ec0ff */
[----:B------:R-:W-:Y:S01]  /*68e0*/  IMAD.U32 R48, R138, 0x10000, RZ ;  /* 0x000100008a307824 */ /* 0x000fe200078e00ff */
[----:B------:R-:W-:Y:S01]  /*68f0*/  PRMT R134, R134, 0x5410, R75 ;  /* 0x0000541086867816 */ /* 0x000fe2000000004b */
[----:B------:R-:W-:Y:S01]  /*6900*/  FFMA.FTZ R72, R41, R51, -R72 ;  /* 0x0000003329487223 */ /* 0x000fe20000010848 */
[----:B------:R-:W-:Y:S01]  /*6910*/  LOP3.LUT R136, R136, 0xffff0000, RZ, 0xc0, !PT ;  /* 0xffff000088887812 */ /* 0x000fe200078ec0ff */
[----:B------:R-:W-:Y:S01]  /*6920*/  FMUL.FTZ R51, R49, R140 ;  /* 0x0000008c31337220 */ /* 0x000fe20000410000 */
[----:B------:R-:W-:Y:S01]  /*6930*/  LOP3.LUT R42, R13, 0xffff0000, RZ, 0xc0, !PT ;  /* 0xffff00000d2a7812 */ /* 0x000fe200078ec0ff */
[----:B------:R-:W-:Y:S01]  /*6940*/  FFMA.FTZ R74, R41, R54, R74 ;  /* 0x00000036294a7223 */ /* 0x000fe2000001004a */
[----:B------:R-:W-:-:S02]  /*6950*/  IMAD.U32 R41, R134, 0x10000, RZ ;  /* 0x0001000086297824 */ /* 0x000fc400078e00ff */
[----:B------:R-:W-:Y:S01]  /*6960*/  FMUL.FTZ R49, R49, R136 ;  /* 0x0000008831317220 */ /* 0x000fe20000410000 */
[----:B------:R-:W-:Y:S01]  /*6970*/  PRMT R135, R135, 0x5410, R110 ;  /* 0x0000541087877816 */ /* 0x000fe2000000006e */
[----:B------:R-:W-:Y:S01]  /*6980*/  FMUL.FTZ R54, R50, R48 ;  /* 0x0000003032367220 */ /* 0x000fe20000410000 */
[----:B------:R-:W-:Y:S01]  /*6990*/  FFMA.FTZ R51, R42, R136, -R51 ;  /* 0x000000882a337223 */ /* 0x000fe20000010833 */
[-C--:B------:R-:W-:Y:S01]  /*69a0*/  FMUL.FTZ R55, R50, R41.reuse ;  /* 0x0000002932377220 */ /* 0x080fe20000410000 */
[----:B------:R-:W-:Y:S01]  /*69b0*/  FFMA.FTZ R49, R42, R140, R49 ;  /* 0x0000008c2a317223 */ /* 0x000fe20000010031 */
[----:B------:R-:W-:Y:S01]  /*69c0*/  FFMA.FTZ R54, R43, R41, -R54 ;  /* 0x000000292b367223 */ /* 0x000fe20000010836 */
[----:B------:R-:W-:Y:S01]  /*69d0*/  IMAD.U32 R42, R139, 0x10000, RZ ;  /* 0x000100008b2a7824 */ /* 0x000fe200078e00ff */
[----:B------:R-:W-:Y:S01]  /*69e0*/  LOP3.LUT R47, R47, 0xffff0000, RZ, 0xc0, !PT ;  /* 0xffff00002f2f7812 */ /* 0x000fe200078ec0ff */
[----:B------:R-:W-:Y:S01]  /*69f0*/  IMAD.U32 R41, R135, 0x10000, RZ ;  /* 0x0001000087297824 */ /* 0x000fe200078e00ff */
[----:B------:R-:W-:Y:S01]  /*6a00*/  LOP3.LUT R138, R138, 0xffff0000, RZ, 0xc0, !PT ;  /* 0xffff00008a8a7812 */ /* 0x000fe200078ec0ff */
[----:B------:R-:W-:Y:S01]  /*6a10*/  FFMA.FTZ R55, R43, R48, R55 ;  /* 0x000000302b377223 */ /* 0x000fe20000010037 */
[----:B------:R-:W-:Y:S01]  /*6a20*/  LOP3.LUT R134, R134, 0xffff0000, RZ, 0xc0, !PT ;  /* 0xffff000086867812 */ /* 0x000fe200078ec0ff */
[----:B------:R-:W-:Y:S01]  /*6a30*/  FMUL.FTZ R43, R45, R42 ;  /* 0x0000002a2d2b7220 */ /* 0x000fe20000410000 */
[----:B------:R-:W-:Y:S01]  /*6a40*/  IMAD.U32 R40, R12, 0x10000, RZ ;  /* 0x000100000c287824 */ /* 0x000fe200078e00ff */
[----:B------:R-:W-:Y:S01]  /*6a50*/  LOP3.LUT R15, R15, 0xffff0000, RZ, 0xc0, !PT ;  /* 0xffff00000f0f7812 */ /* 0x000fe200078ec0ff */
[-C--:B------:R-:W-:Y:S01]  /*6a60*/  FMUL.FTZ R45, R45, R41.reuse ;  /* 0x000000292d2d7220 */ /* 0x080fe20000410000 */
[----:B------:R-:W-:Y:S01]  /*6a70*/  LOP3.LUT R44, R44, 0xffff0000, RZ, 0xc0, !PT ;  /* 0xffff00002c2c7812 */ /* 0x000fe200078ec0ff */
[C---:B------:R-:W-:Y:S01]  /*6a80*/  FMUL.FTZ R48, R47.reuse, R138 ;  /* 0x0000008a2f307220 */ /* 0x040fe20000410000 */
[----:B------:R-:W-:Y:S01]  /*6a90*/  FMUL.FTZ R50, R47, R134 ;  /* 0x000000862f327220 */ /* 0x000fe20000410000 */
[----:B------:R-:W-:Y:S01]  /*6aa0*/  LOP3.LUT R139, R139, 0xffff0000, RZ, 0xc0, !PT ;  /* 0xffff00008b8b7812 */ /* 0x000fe200078ec0ff */
[----:B------:R-:W-:Y:S01]  /*6ab0*/  FFMA.FTZ R45, R40, R42, R45 ;  /* 0x0000002a282d7223 */ /* 0x000fe2000001002d */
[----:B------:R-:W-:Y:S01]  /*6ac0*/  LOP3.LUT R135, R135, 0xffff0000, RZ, 0xc0, !PT ;  /* 0xffff000087877812 */ /* 0x000fe200078ec0ff */
[----:B------:R-:W-:Y:S01]  /*6ad0*/  IMAD.U32 R13, R46, 0x10000, RZ ;  /* 0x000100002e0d7824 */ /* 0x000fe200078e00ff */
[----:B------:R-:W-:Y:S01]  /*6ae0*/  LOP3.LUT R12, R12, 0xffff0000, RZ, 0xc0, !PT ;  /* 0xffff00000c0c7812 */ /* 0x000fe200078ec0ff */
[C---:B------:R-:W-:Y:S01]  /*6af0*/  FFMA.FTZ R47, R15.reuse, R134, -R48 ;  /* 0x000000860f2f7223 */ /* 0x040fe20000010830 */
[----:B------:R-:W-:Y:S01]  /*6b00*/  FFMA.FTZ R50, R15, R138, R50 ;  /* 0x0000008a0f327223 */ /* 0x000fe20000010032 */
[----:B------:R-:W-:Y:S01]  /*6b10*/  FFMA.FTZ R43, R40, R41, -R43 ;  /* 0x00000029282b7223 */ /* 0x000fe2000001082b */
[----:B------:R-:W-:Y:S01]  /*6b20*/  IMAD.U32 R42, R137, 0x10000, RZ ;  /* 0x00010000892a7824 */ /* 0x000fe200078e00ff */
[----:B------:R-:W-:Y:S01]  /*6b30*/  LOP3.LUT R46, R46, 0xffff0000, RZ, 0xc0, !PT ;  /* 0xffff00002e2e7812 */ /* 0x000fe200078ec0ff */
[C---:B------:R-:W-:Y:S01]  /*6b40*/  FMUL.FTZ R15, R44.reuse, R139 ;  /* 0x0000008b2c0f7220 */ /* 0x040fe20000410000 */
[----:B------:R-:W-:Y:S01]  /*6b50*/  IMAD.U32 R40, R133, 0x10000, RZ ;  /* 0x0001000085287824 */ /* 0x000fe200078e00ff */
[----:B------:R-:W-:Y:S01]  /*6b60*/  LOP3.LUT R137, R137, 0xffff0000, RZ, 0xc0, !PT ;  /* 0xffff000089897812 */ /* 0x000fe200078ec0ff */
[-C--:B------:R-:W-:Y:S01]  /*6b70*/  FMUL.FTZ R41, R44, R135.reuse ;  /* 0x000000872c297220 */ /* 0x080fe20000410000 */
[----:B------:R-:W-:Y:S01]  /*6b80*/  LOP3.LUT R133, R133, 0xffff0000, RZ, 0xc0, !PT ;  /* 0xffff000085857812 */ /* 0x000fe200078ec0ff */
[----:B------:R-:W-:Y:S01]  /*6b90*/  FFMA.FTZ R44, R12, R135, -R15 ;  /* 0x000000870c2c7223 */ /* 0x000fe2000001080f */
[----:B------:R-:W-:Y:S01]  /*6ba0*/  LOP3.LUT R14, R14, 0xffff0000, RZ, 0xc0, !PT ;  /* 0xffff00000e0e7812 */ /* 0x000fe200078ec0ff */
[C---:B------:R-:W-:Y:S01]  /*6bb0*/  FMUL.FTZ R48, R13.reuse, R42 ;  /* 0x0000002a0d307220 */ /* 0x040fe20000410000 */
[C---:B------:R-:W-:Y:S01]  /*6bc0*/  FMUL.FTZ R15, R46.reuse, R137 ;  /* 0x000000892e0f7220 */ /* 0x040fe20000410000 */
[-C--:B------:R-:W-:Y:S01]  /*6bd0*/  FMUL.FTZ R13, R13, R40.reuse ;  /* 0x000000280d0d7220 */ /* 0x080fe20000410000 */
[-C--:B------:R-:W-:Y:S01]  /*6be0*/  FMUL.FTZ R46, R46, R133.reuse ;  /* 0x000000852e2e7220 */ /* 0x080fe20000410000 */
[C---:B------:R-:W-:Y:S01]  /*6bf0*/  FFMA.FTZ R48, R11.reuse, R40, -R48 ;  /* 0x000000280b307223 */ /* 0x040fe20000010830 */
        /* <DEDUP_REMOVED lines=14> */
[----:B------:R-:W-:-:S02]  /*6ce0*/  IMAD.MOV.U32 R13, RZ, RZ, R51 ;  /* 0x000000ffff0d7224 */ /* 0x000fc400078e0033 */
[----:B------:R-:W-:Y:S02]  /*6cf0*/  IMAD.MOV.U32 R45, RZ, RZ, R49 ;  /* 0x000000ffff2d7224 */ /* 0x000fe400078e0031 */
[----:B------:R-:W-:-:S07]  /*6d00*/  IMAD.MOV.U32 R47, RZ, RZ, R55 ;  /* 0x000000ffff2f7224 */ /* 0x000fce00078e0037 */
.L_x_1632:
[----:B------:R-:W-:Y:S05]  /*6d10*/  BSYNC B2 ;  /* 0x0000000000027941 */ /* 0x000fea0003800000 */
.L_x_1631:
[----:B---3--:R3:W-:Y:S04]  /*6d20*/  ST.E.128 desc[UR60][R52.64], R12 ;  /* 0x0000000c34007985 */ /* 0x0087e8000c101d3c */
[----:B----4-:R3:W-:Y:S02]  /*6d30*/  @!P0 ST.E.128 desc[UR60][R108.64], R44 ;  /* 0x0000002c6c008985 */ /* 0x0107e4000c101d3c */
.L_x_1626:
[----:B------:R-:W-:Y:S05]  /*6d40*/  BSYNC B1 ;  /* 0x0000000000017941 */ /* 0x000fea0003800000 */
.L_x_1625:
[----:B------:R-:W-:-:S03]  /*6d50*/  UMOV UR4, 0xffffffff ;  /* 0xffffffff00047882 */ /* 0x000fc60000000000 */
[----:B------:R-:W-:Y:S05]  /*6d60*/  BRA.DIV UR4, `(.L_x_1633) ;  /* 0x0000024204cc7947 */ /* 0x000fea000b800000 */
[----:B---3--:R3:W4:Y:S04]  /*6d70*/  SHFL.IDX PT, R45, R114, 0x1, 0x181f ;  /* 0x00381f00722d7f89 */ /* 0x00872800000e0000 */
[----:B------:R3:W0:Y:S02]  /*6d80*/  SHFL.IDX PT, R44, R107, 0x1, 0x181f ;  /* 0x00381f006b2c7f89 */ /* 0x00062400000e0000 */
.L_x_2022:
[----:B------:R-:W-:Y:S05]  /*6d90*/  @P4 BRA `(.L_x_1602) ;  /* 0x0000001400604947 */ /* 0x000fea0003800000 */
[----:B------:R-:W-:Y:S01]  /*6da0*/  ISETP.NE.AND P0, PT, R28, RZ, PT ;  /* 0x000000ff1c00720c */ /* 0x000fe20003f05270 */
[----:B------:R-:W-:-:S12]  /*6db0*/  BSSY B1, `(.L_x_1634) ;  /* 0x000007d000017945 */ /* 0x000fd80003800000 */
[----:B------:R-:W-:Y:S05]  /*6dc0*/  @!P0 BRA `(.L_x_1635) ;  /* 0x0000000400ec8947 */ /* 0x000fea0003800000 */
[----:B------:R-:W5:Y:S04]  /*6dd0*/  LDL R15, [R1+0x4c] ;  /* 0x00004c00010f7983 */ /* 0x000f680000100800 */
[----:B------:R-:W3:Y:S04]  /*6de0*/  LDL R14, [R1+0xa0] ;  /* 0x0000a000010e7983 */ /* 0x000ee80000100800 */
[----:B------:R-:W3:Y:S01]  /*6df0*/  LDL R13, [R1+0x54] ;  /* 0x00005400010d7983 */ /* 0x000ee20000100800 */
[----:B--2---:R-:W-:Y:S01]  /*6e00*/  SEL R11, R95, R118, !P2 ;  /* 0x000000765f0b7207 */ /* 0x004fe20005000000 */
[----:B------:R-:W-:Y:S01]  /*6e10*/  BSSY B2, `(.L_x_1636) ;  /* 0x0000074000027945 */ /* 0x000fe20003800000 */
[----:B------:R-:W-:-:S02]  /*6e20*/  ISETP.GE.AND P4, PT, R16, R106, PT ;  /* 0x0000006a1000720c */ /* 0x000fc40003f86270 */
[----:B------:R-:W-:Y:S02]  /*6e30*/  SHF.R.S32.HI R12, RZ, 0x1f, R11 ;  /* 0x0000001fff0c7819 */ /* 0x000fe4000001140b */
[C---:B0-----:R-:W-:Y:S02]  /*6e40*/  LEA R46, P0, R33.reuse, R44, 0x1 ;  /* 0x0000002c212e7211 */ /* 0x041fe400078008ff */
[----:B------:R-:W-:Y:S02]  /*6e50*/  LEA.HI R11, R12, R11, RZ, 0x4 ;  /* 0x0000000b0c0b7211 */ /* 0x000fe400078f20ff */
[----:B----4-:R-:W-:Y:S02]  /*6e60*/  LEA.HI.X R47, R33, R45, R88, 0x1, P0 ;  /* 0x0000002d212f7211 */ /* 0x010fe400000f0c58 */
[----:B------:R-:W-:-:S04]  /*6e70*/  LEA.HI.SX32 R11, R11, R32, 0x1c ;  /* 0x000000200b0b7211 */ /* 0x000fc800078fe2ff */
[----:B------:R-:W-:Y:S01]  /*6e80*/  SHF.R.S32.HI R12, RZ, 0x1f, R11 ;  /* 0x0000001fff0c7819 */ /* 0x000fe2000001140b */
[----:B------:R-:W-:-:S03]  /*6e90*/  IMAD.SHL.U32 R49, R11, 0x8, RZ ;  /* 0x000000080b317824 */ /* 0x000fc600078e00ff */
[----:B------:R-:W-:Y:S02]  /*6ea0*/  LEA.HI R12, R12, R11, RZ, 0x3 ;  /* 0x0000000b0c0c7211 */ /* 0x000fe400078f18ff */
[----:B------:R-:W-:-:S03]  /*6eb0*/  ISETP.GE.AND P6, PT, R49, R116, PT ;  /* 0x000000743100720c */ /* 0x000fc60003fc6270 */
[----:B------:R-:W-:-:S05]  /*6ec0*/  IMAD.SHL.U32 R12, R12, 0x200, RZ ;  /* 0x000002000c0c7824 */ /* 0x000fca00078e00ff */
[----:B------:R-:W-:Y:S02]  /*6ed0*/  LOP3.LUT R12, R12, 0x7ffff000, RZ, 0xc0, !PT ;  /* 0x7ffff0000c0c7812 */ /* 0x000fe400078ec0ff */
[----:B-----5:R-:W-:-:S03]  /*6ee0*/  LOP3.LUT R11, R15, 0x38, R49, 0xf8, !PT ;  /* 0x000000380f0b7812 */ /* 0x020fc600078ef831 */
[----:B------:R-:W-:Y:S01]  /*6ef0*/  @!P6 IMAD.WIDE R48, R49, 0x2, R44 ;  /* 0x000000023130e825 */ /* 0x000fe200078e022c */
[----:B---3--:R-:W-:-:S04]  /*6f00*/  LOP3.LUT R11, R11, R14, RZ, 0x3c, !PT ;  /* 0x0000000e0b0b7212 */ /* 0x008fc800078e3cff */
[----:B------:R-:W-:Y:S01]  /*6f10*/  IADD3 R13, R11, R12, R13 ;  /* 0x0000000c0b0d7210 */ /* 0x000fe20007ffe00d */
[----:B------:R-:W-:-:S04]  /*6f20*/  IMAD R11, R200, 0x4000, R91 ;  /* 0x00004000c80b7824 */ /* 0x000fc800078e025b */
[----:B------:R-:W-:Y:S02]  /*6f30*/  IMAD R13, R200, 0x4000, R13 ;  /* 0x00004000c80d7824 */ /* 0x000fe400078e020d */
[--C-:B------:R-:W-:Y:S02]  /*6f40*/  IMAD R11, R11, 0x2, R18.reuse ;  /* 0x000000020b0b7824 */ /* 0x100fe400078e0212 */
[----:B------:R-:W-:-:S03]  /*6f50*/  IMAD R40, R13, 0x2, R18 ;  /* 0x000000020d287824 */ /* 0x000fc600078e0212 */
[----:B------:R0:W2:Y:S04]  /*6f60*/  LDS.128 R12, [R11+0x20400] ;  /* 0x020400000b0c7984 */ /* 0x0000a80000000c00 */
[----:B------:R-:W3:Y:S01]  /*6f70*/  LDS.128 R40, [R40+0x20400] ;  /* 0x0204000028287984 */ /* 0x000ee20000000c00 */
[----:B------:R-:W-:Y:S05]  /*6f80*/  @P4 BRA `(.L_x_1637) ;  /* 0x0000000400704947 */ /* 0x000fea0003800000 */
[----:B------:R-:W-:Y:S01]  /*6f90*/  SHF.R.U64 R74, R60, 0x10, R61 ;  /* 0x000000103c4a7819 */ /* 0x000fe2000000123d */
[----:B---3--:R-:W-:Y:S01]  /*6fa0*/  IMAD.U32 R53, R41, 0x10000, RZ ;  /* 0x0001000029357824 */ /* 0x008fe200078e00ff */
        /* <DEDUP_REMOVED lines=10> */
[----:B------:R-:W-:Y:S01]  /*7050*/  SHF.R.U64 R68, R70, 0x10, R71 ;  /* 0x0000001046447819 */ /* 0x000fe20000001247 */
[----:B------:R-:W-:Y:S01]  /*7060*/  IMAD.U32 R61, R128, 0x10000, RZ ;  /* 0x00010000803d7824 */ /* 0x000fe200078e00ff */
[----:B------:R-:W-:Y:S02]  /*7070*/  SHF.R.U32.HI R63, RZ, 0x10, R63 ;  /* 0x00000010ff3f7819 */ /* 0x000fe4000001163f */
[----:B------:R-:W-:Y:S01]  /*7080*/  SHF.R.U32.HI R71, RZ, 0x10, R71 ;  /* 0x00000010ff477819 */ /* 0x000fe20000011647 */
[----:B------:R-:W-:Y:S01]  /*7090*/  FMUL.FTZ R69, R53, R61 ;  /* 0x0000003d35457220 */ /* 0x000fe20000410000 */
[----:B------:R-:W-:Y:S01]  /*70a0*/  PRMT R125, R125, 0x5410, R62 ;  /* 0x000054107d7d7816 */ /* 0x000fe2000000003e */
[----:B------:R-:W-:Y:S01]  /*70b0*/  IMAD.U32 R62, R132, 0x10000, RZ ;  /* 0x00010000843e7824 */ /* 0x000fe200078e00ff */
[----:B------:R-:W-:-:S02]  /*70c0*/  PRMT R126, R126, 0x5410, R63 ;  /* 0x000054107e7e7816 */ /* 0x000fc4000000003f */
[----:B------:R-:W-:Y:S01]  /*70d0*/  PRMT R130, R130, 0x5410, R71 ;  /* 0x0000541082827816 */ /* 0x000fe20000000047 */
[-C--:B------:R-:W-:Y:S01]  /*70e0*/  FMUL.FTZ R63, R53, R62.reuse ;  /* 0x0000003e353f7220 */ /* 0x080fe20000410000 */
[----:B------:R-:W-:Y:S01]  /*70f0*/  LOP3.LUT R54, R41, 0xffff0000, RZ, 0xc0, !PT ;  /* 0xffff000029367812 */ /* 0x000fe200078ec0ff */
[----:B------:R-:W-:Y:S01]  /*7100*/  FFMA.FTZ R69, R50, R62, R69 ;  /* 0x0000003e32457223 */ /* 0x000fe20000010045 */
[----:B------:R-:W-:Y:S01]  /*7110*/  LOP3.LUT R132, R132, 0xffff0000, RZ, 0xc0, !PT ;  /* 0xffff000084847812 */ /* 0x000fe200078ec0ff */
[----:B------:R-:W-:Y:S01]  /*7120*/  FFMA.FTZ R63, R50, R61, -R63 ;  /* 0x0000003d323f7223 */ /* 0x000fe2000001083f */
[----:B------:R-:W-:Y:S01]  /*7130*/  LOP3.LUT R128, R128, 0xffff0000, RZ, 0xc0, !PT ;  /* 0xffff000080807812 */ /* 0x000fe200078ec0ff */
[----:B------:R-:W-:Y:S01]  /*7140*/  IMAD.U32 R53, R130, 0x10000, RZ ;  /* 0x0001000082357824 */ /* 0x000fe200078e00ff */
[----:B------:R-:W-:Y:S01]  /*7150*/  PRMT R129, R129, 0x5410, R68 ;  /* 0x0000541081817816 */ /* 0x000fe20000000044 */
[----:B------:R-:W-:Y:S01]  /*7160*/  IMAD.U32 R50, R126, 0x10000, RZ ;  /* 0x000100007e327824 */ /* 0x000fe200078e00ff */
[----:B------:R-:W-:Y:S01]  /*7170*/  LOP3.LUT R13, R13, 0xffff0000, RZ, 0xc0, !PT ;  /* 0xffff00000d0d7812 */ /* 0x000fe200078ec0ff */
[----:B------:R-:W-:Y:S01]  /*7180*/  FMUL.FTZ R68, R54, R132 ;  /* 0x0000008436447220 */ /* 0x000fe20000410000 */
[----:B------:R-:W-:Y:S01]  /*7190*/  LOP3.LUT R52, R40, 0xffff0000, RZ, 0xc0, !PT ;  /* 0xffff000028347812 */ /* 0x000fe200078ec0ff */
[----:B------:R-:W-:Y:S01]  /*71a0*/  FMUL.FTZ R54, R54, R128 ;  /* 0x0000008036367220 */ /* 0x000fe20000410000 */
[----:B------:R-:W-:Y:S01]  /*71b0*/  LOP3.LUT R60, R43, 0xffff0000, RZ, 0xc0, !PT ;  /* 0xffff00002b3c7812 */ /* 0x000fe200078ec0ff */
[----:B------:R-:W-:Y:S01]  /*71c0*/  IMAD.U32 R40, R15, 0x10000, RZ ;  /* 0x000100000f287824 */ /* 0x000fe200078e00ff */
[----:B------:R-:W-:Y:S01]  /*71d0*/  LOP3.LUT R130, R130, 0xffff0000, RZ, 0xc0, !PT ;  /* 0xffff000082827812 */ /* 0x000fe200078ec0ff */
[-C--:B------:R-:W-:Y:S01]  /*71e0*/  FMUL.FTZ R61, R55, R53.reuse ;  /* 0x00000035373d7220 */ /* 0x080fe20000410000 */
[----:B------:R-:W-:Y:S01]  /*71f0*/  PRMT R131, R131, 0x5410, R72 ;  /* 0x0000541083837816 */ /* 0x000fe20000000048 */
[----:B------:R-:W-:Y:S01]  /*7200*/  FMUL.FTZ R62, R55, R50 ;  /* 0x00000032373e7220 */ /* 0x000fe20000410000 */
[----:B------:R-:W-:Y:S01]  /*7210*/  PRMT R127, R127, 0x5410, R74 ;  /* 0x000054107f7f7816 */ /* 0x000fe2000000004a */
[----:B------:R-:W-:Y:S01]  /*7220*/  FFMA.FTZ R132, R13, R132, R54 ;  /* 0x000000840d847223 */ /* 0x000fe20000010036 */
[----:B------:R-:W-:Y:S01]  /*7230*/  LOP3.LUT R126, R126, 0xffff0000, RZ, 0xc0, !PT ;  /* 0xffff00007e7e7812 */ /* 0x000fe200078ec0ff */
[----:B------:R-:W-:Y:S01]  /*7240*/  FFMA.FTZ R61, R40, R50, -R61 ;  /* 0x00000032283d7223 */ /* 0x000fe2000001083d */
[----:B------:R-:W-:Y:S01]  /*7250*/  LOP3.LUT R41, R15, 0xffff0000, RZ, 0xc0, !PT ;  /* 0xffff00000f297812 */ /* 0x000fe200078ec0ff */
[----:B------:R-:W-:Y:S01]  /*7260*/  FMUL.FTZ R54, R60, R130 ;  /* 0x000000823c367220 */ /* 0x000fe20000410000 */
[----:B------:R-:W-:Y:S01]  /*7270*/  FFMA.FTZ R62, R40, R53, R62 ;  /* 0x00000035283e7223 */ /* 0x000fe2000001003e */
[----:B------:R-:W-:-:S02]  /*7280*/  IMAD.U32 R50, R131, 0x10000, RZ ;  /* 0x0001000083327824 */ /* 0x000fc400078e00ff */
[-C--:B------:R-:W-:Y:S01]  /*7290*/  FMUL.FTZ R60, R60, R126.reuse ;  /* 0x0000007e3c3c7220 */ /* 0x080fe20000410000 */
[----:B------:R-:W-:Y:S02]  /*72a0*/  IMAD.U32 R40, R127, 0x10000, RZ ;  /* 0x000100007f287824 */ /* 0x000fe400078e00ff */
[----:B------:R-:W-:Y:S01]  /*72b0*/  FFMA.FTZ R126, R41, R126, -R54 ;  /* 0x0000007e297e7223 */ /* 0x000fe20000010836 */
[----:B------:R-:W-:Y:S01]  /*72c0*/  FMUL.FTZ R54, R51, R50 ;  /* 0x0000003233367220 */ /* 0x000fe20000410000 */
[----:B------:R-:W-:Y:S01]  /*72d0*/  LOP3.LUT R131, R131, 0xffff0000, RZ, 0xc0, !PT ;  /* 0xffff000083837812 */ /* 0x000fe200078ec0ff */
[----:B------:R-:W-:Y:S01]  /*72e0*/  FMUL.FTZ R51, R51, R40 ;  /* 0x0000002833337220 */ /* 0x000fe20000410000 */
[----:B------:R-:W-:Y:S01]  /*72f0*/  LOP3.LUT R127, R127, 0xffff0000, RZ, 0xc0, !PT ;  /* 0xffff00007f7f7812 */ /* 0x000fe200078ec0ff */
[----:B------:R-:W-:Y:S01]  /*7300*/  FFMA.FTZ R68, R13, R128, -R68 ;  /* 0x000000800d447223 */ /* 0x000fe20000010844 */
[----:B------:R-:W-:Y:S01]  /*7310*/  LOP3.LUT R12, R12, 0xffff0000, RZ, 0xc0, !PT ;  /* 0xffff00000c0c7812 */ /* 0x000fe200078ec0ff */
[----:B------:R-:W-:Y:S01]  /*7320*/  FFMA.FTZ R51, R11, R50, R51 ;  /* 0x000000320b337223 */ /* 0x000fe20000010033 */
[----:B------:R-:W-:-:S02]  /*7330*/  IMAD.U32 R43, R42, 0x10000, RZ ;  /* 0x000100002a2b7824 */ /* 0x000fc400078e00ff */
[----:B------:R-:W-:Y:S01]  /*7340*/  FMUL.FTZ R13, R52, R131 ;  /* 0x00000083340d7220 */ /* 0x000fe20000410000 */
[----:B------:R-:W-:Y:S01]  /*7350*/  FFMA.FTZ R54, R11, R40, -R54 ;  /* 0x000000280b367223 */ /* 0x000fe20000010836 */
[----:B------:R-:W-:Y:S01]  /*7360*/  IMAD.U32 R50, R129, 0x10000, RZ ;  /* 0x0001000081327824 */ /* 0x000fe200078e00ff */
[----:B------:R-:W-:Y:S01]  /*7370*/  LOP3.LUT R42, R42, 0xffff0000, RZ, 0xc0, !PT ;  /* 0xffff00002a2a7812 */ /* 0x000fe200078ec0ff */
[-C--:B------:R-:W-:Y:S01]  /*7380*/  FMUL.FTZ R11, R52, R127.reuse ;  /* 0x0000007f340b7220 */ /* 0x080fe20000410000 */
[----:B------:R-:W-:Y:S01]  /*7390*/  IMAD.U32 R40, R125, 0x10000, RZ ;  /* 0x000100007d287824 */ /* 0x000fe200078e00ff */
[----:B------:R-:W-:Y:S01]  /*73a0*/  LOP3.LUT R129, R129, 0xffff0000, RZ, 0xc0, !PT ;  /* 0xffff000081817812 */ /* 0x000fe200078ec0ff */
[----:B------:R-:W-:Y:S01]  /*73b0*/  FFMA.FTZ R13, R12, R127, -R13 ;  /* 0x0000007f0c0d7223 */ /* 0x000fe2000001080d */
[----:B------:R-:W-:Y:S01]  /*73c0*/  LOP3.LUT R125, R125, 0xffff0000, RZ, 0xc0, !PT ;  /* 0xffff00007d7d7812 */ /* 0x000fe200078ec0ff */
[----:B------:R-:W-:Y:S02]  /*73d0*/  IMAD.U32 R15, R14, 0x10000, RZ ;  /* 0x000100000e0f7824 */ /* 0x000fe400078e00ff */
[----:B------:R-:W-:Y:S01]  /*73e0*/  FFMA.FTZ R12, R12, R131, R11 ;  /* 0x000000830c0c7223 */ /* 0x000fe2000001000b */
[----:B------:R-:W-:Y:S01]  /*73f0*/  FMUL.FTZ R52, R43, R50 ;  /* 0x000000322b347220 */ /* 0x000fe20000410000 */
[----:B------:R-:W-:Y:S01]  /*7400*/  LOP3.LUT R14, R14, 0xffff0000, RZ, 0xc0, !PT ;  /* 0xffff00000e0e7812 */ /* 0x000fe200078ec0ff */
[----:B------:R-:W-:Y:S01]  /*7410*/  FFMA.FTZ R41, R41, R130, R60 ;  /* 0x0000008229297223 */ /* 0x000fe2000001003c */
[-C--:B------:R-:W-:Y:S01]  /*7420*/  FMUL.FTZ R43, R43, R40.reuse ;  /* 0x000000282b2b7220 */ /* 0x080fe20000410000 */
[C---:B------:R-:W-:Y:S01]  /*7430*/  FMUL.FTZ R11, R42.reuse, R129 ;  /* 0x000000812a0b7220 */ /* 0x040fe20000410000 */
[----:B------:R-:W-:Y:S01]  /*7440*/  FMUL.FTZ R42, R42, R125 ;  /* 0x0000007d2a2a7220 */ /* 0x000fe20000410000 */
[C---:B------:R-:W-:Y:S01]  /*7450*/  FFMA.FTZ R52, R15.reuse, R40, -R52 ;  /* 0x000000280f347223 */ /* 0x040fe20000010834 */
[----:B------:R-:W-:Y:S01]  /*7460*/  FFMA.FTZ R43, R15, R50, R43 ;  /* 0x000000320f2b7223 */ /* 0x000fe2000001002b */
[----:B------:R-:W-:Y:S01]  /*7470*/  F2FP.BF16.F32.PACK_AB R50, R41, R62 ;  /* 0x0000003e2932723e */ /* 0x000fe200000010ff */
[C---:B------:R-:W-:Y:S01]  /*7480*/  FFMA.FTZ R42, R14.reuse, R129, R42 ;  /* 0x000000810e2a7223 */ /* 0x040fe2000001002a */
        /* <DEDUP_REMOVED lines=11> */
[----:B------:R-:W-:-:S07]  /*7540*/  F2FP.BF16.F32.PACK_AB R14, R11, R52 ;  /* 0x000000340b0e723e */ /* 0x000fce00000010ff */
.L_x_1637:
[----:B------:R-:W-:Y:S05]  /*7550*/  BSYNC B2 ;  /* 0x0000000000027941 */ /* 0x000fea0003800000 */
.L_x_1636:
[----:B--2---:R2:W-:Y:S04]  /*7560*/  ST.E.128 desc[UR60][R46.64], R12 ;  /* 0x0000000c2e007985 */ /* 0x0045e8000c101d3c */
[----:B---3--:R2:W-:Y:S02]  /*7570*/  @!P6 ST.E.128 desc[UR60][R48.64], R40 ;  /* 0x000000283000e985 */ /* 0x0085e4000c101d3c */
.L_x_1635:
[----:B------:R-:W-:Y:S05]  /*7580*/  BSYNC B1 ;  /* 0x0000000000017941 */ /* 0x000fea0003800000 */
.L_x_1634:
[----:B------:R-:W-:-:S13]  /*7590*/  ISETP.NE.AND P0, PT, R36, RZ, PT ;  /* 0x000000ff2400720c */ /* 0x000fda0003f05270 */
[----:B------:R-:W-:Y:S05]  /*75a0*/  @!P0 BRA `(.L_x_1602) ;  /* 0x0000000c005c8947 */ /* 0x000fea0003800000 */
[----:B--2---:R-:W2:Y:S04]  /*75b0*/  LDL R40, [R1+0x4c] ;  /* 0x00004c0001287983 */ /* 0x004ea80000100800 */
[----:B------:R-:W5:Y:S04]  /*75c0*/  LDL R15, [R1+0xa0] ;  /* 0x0000a000010f7983 */ /* 0x000f680000100800 */
[----:B------:R-:W3:Y:S01]  /*75d0*/  LDL R14, [R1+0x54] ;  /* 0x00005400010e7983 */ /* 0x000ee20000100800 */
[----:B------:R-:W-:Y:S01]  /*75e0*/  SEL R118, R95, R118, !P1 ;  /* 0x000000765f767207 */ /* 0x000fe20004800000 */
[----:B------:R-:W-:Y:S01]  /*75f0*/  BSSY B1, `(.L_x_1638) ;  /* 0x0000072000017945 */ /* 0x000fe20003800000 */
[----:B------:R-:W-:-:S02]  /*7600*/  ISETP.GE.AND P4, PT, R219, R106, PT ;  /* 0x0000006adb00720c */ /* 0x000fc40003f86270 */
[----:B0-----:R-:W-:Y:S02]  /*7610*/  SHF.R.S32.HI R11, RZ, 0x1f, R118 ;  /* 0x0000001fff0b7819 */ /* 0x001fe40000011476 */
[----:B------:R-:W-:Y:S02]  /*7620*/  LEA R46, P0, R35, R44, 0x1 ;  /* 0x0000002c232e7211 */ /* 0x000fe400078008ff */
[----:B------:R-:W-:Y:S02]  /*7630*/  LEA.HI R11, R11, R118, RZ, 0x4 ;  /* 0x000000760b0b7211 */ /* 0x000fe400078f20ff */
[----:B----4-:R-:W-:Y:S02]  /*7640*/  LEA.HI.X R47, R35, R45, R89, 0x1, P0 ;  /* 0x0000002d232f7211 */ /* 0x010fe400000f0c59 */
[----:B------:R-:W-:-:S04]  /*7650*/  LEA.HI.SX32 R12, R11, R34, 0x1c ;  /* 0x000000220b0c7211 */ /* 0x000fc800078fe2ff */
[----:B------:R-:W-:Y:S01]  /*7660*/  SHF.R.S32.HI R13, RZ, 0x1f, R12 ;  /* 0x0000001fff0d7819 */ /* 0x000fe2000001140c */
[----:B------:R-:W-:-:S03]  /*7670*/  IMAD.SHL.U32 R11, R12, 0x8, RZ ;  /* 0x000000080c0b7824 */ /* 0x000fc600078e00ff */
[----:B------:R-:W-:-:S05]  /*7680*/  LEA.HI R13, R13, R12, RZ, 0x3 ;  /* 0x0000000c0d0d7211 */ /* 0x000fca00078f18ff */
[----:B------:R-:W-:-:S05]  /*7690*/  IMAD.SHL.U32 R13, R13, 0x200, RZ ;  /* 0x000002000d0d7824 */ /* 0x000fca00078e00ff */
[----:B------:R-:W-:Y:S02]  /*76a0*/  LOP3.LUT R13, R13, 0x7ffff000, RZ, 0xc0, !PT ;  /* 0x7ffff0000d0d7812 */ /* 0x000fe400078ec0ff */
[----:B--2---:R-:W-:-:S04]  /*76b0*/  LOP3.LUT R12, R40, 0x38, R11, 0xf8, !PT ;  /* 0x00000038280c7812 */ /* 0x004fc800078ef80b */
[----:B-----5:R-:W-:-:S04]  /*76c0*/  LOP3.LUT R12, R12, R15, RZ, 0x3c, !PT ;  /* 0x0000000f0c0c7212 */ /* 0x020fc800078e3cff */
[----:B---3--:R-:W-:Y:S01]  /*76d0*/  IADD3 R15, R12, R13, R14 ;  /* 0x0000000d0c0f7210 */ /* 0x008fe20007ffe00e */
[----:B------:R-:W-:-:S04]  /*76e0*/  IMAD R13, R200, 0x4000, R4 ;  /* 0x00004000c80d7824 */ /* 0x000fc800078e0204 */
[----:B------:R-:W-:Y:S02]  /*76f0*/  IMAD R15, R200, 0x4000, R15 ;  /* 0x00004000c80f7824 */ /* 0x000fe400078e020f */
[--C-:B------:R-:W-:Y:S02]  /*7700*/  IMAD R13, R13, 0x2, R18.reuse ;  /* 0x000000020d0d7824 */ /* 0x100fe400078e0212 */
[----:B------:R-:W-:-:S04]  /*7710*/  IMAD R40, R15, 0x2, R18 ;  /* 0x000000020f287824 */ /* 0x000fc800078e0212 */
[----:B------:R-:W0:Y:S04]  /*7720*/  LDS.128 R12, [R13+0x20400] ;  /* 0x020400000d0c7984 */ /* 0x000e280000000c00 */
[----:B------:R-:W2:Y:S01]  /*7730*/  LDS.128 R40, [R40+0x20400] ;  /* 0x0204000028287984 */ /* 0x000ea20000000c00 */
[----:B------:R-:W-:Y:S05]  /*7740*/  @P4 BRA `(.L_x_1639) ;  /* 0x0000000400704947 */ /* 0x000fea0003800000 */
[----:B------:R-:W-:Y:S01]  /*7750*/  SHF.R.U64 R62, R58, 0x10, R59 ;  /* 0x000000103a3e7819 */ /* 0x000fe2000000123b */
[----:B--2---:R-:W-:Y:S01]  /*7760*/  IMAD.U32 R52, R41, 0x10000, RZ ;  /* 0x0001000029347824 */ /* 0x004fe200078e00ff */
[----:B------:R-:W-:Y:S01]  /*7770*/  SHF.R.U64 R68, R56, 0x10, R57 ;  /* 0x0000001038447819 */ /* 0x000fe20000001239 */
[----:B0-----:R-:W-:Y:S01]  /*7780*/  IMAD.U32 R48, R13, 0x10000, RZ ;  /* 0x000100000d307824 */ /* 0x001fe200078e00ff */
[----:B------:R-:W-:Y:S01]  /*7790*/  SHF.R.U64 R58, R64, 0x10, R65 ;  /* 0x00000010403a7819 */ /* 0x000fe20000001241 */
[----:B------:R-:W-:Y:S01]  /*77a0*/  IMAD.U32 R54, R43, 0x10000, RZ ;  /* 0x000100002b367824 */ /* 0x000fe200078e00ff */
[----:B------:R-:W-:Y:S01]  /*77b0*/  SHF.R.U32.HI R57, RZ, 0x10, R57 ;  /* 0x00000010ff397819 */ /* 0x000fe20000011639 */
[----:B------:R-:W-:Y:S01]  /*77c0*/  IMAD.U32 R50, R40, 0x10000, RZ ;  /* 0x0001000028327824 */ /* 0x000fe200078e00ff */
[----:B------:R-:W-:Y:S02]  /*77d0*/  SHF.R.U32.HI R65, RZ, 0x10, R65 ;  /* 0x00000010ff417819 */ /* 0x000fe40000011641 */
[----:B------:R-:W-:-:S02]  /*77e0*/  PRMT R120, R120, 0x5410, R57 ;  /* 0x0000541078787816 */ /* 0x000fc40000000039 */
[----:B------:R-:W-:Y:S02]  /*77f0*/  PRMT R124, R124, 0x5410, R65 ;  /* 0x000054107c7c7816 */ /* 0x000fe40000000041 */
[----:B------:R-:W-:Y:S01]  /*7800*/  SHF.R.U32.HI R60, RZ, 0x10, R59 ;  /* 0x00000010ff3c7819 */ /* 0x000fe2000001163b */
[----:B------:R-:W-:Y:S01]  /*7810*/  IMAD.U32 R57, R120, 0x10000, RZ ;  /* 0x0001000078397824 */ /* 0x000fe200078e00ff */
[--C-:B------:R-:W-:Y:S01]  /*7820*/  SHF.R.U64 R56, R66, 0x10, R67.reuse ;  /* 0x0000001042387819 */ /* 0x100fe20000001243 */
[----:B------:R-:W-:Y:S01]  /*7830*/  IMAD.U32 R59, R124, 0x10000, RZ ;  /* 0x000100007c3b7824 */ /* 0x000fe200078e00ff */
[----:B------:R-:W-:Y:S01]  /*7840*/  SHF.R.U32.HI R67, RZ, 0x10, R67 ;  /* 0x00000010ff437819 */ /* 0x000fe20000011643 */
[C---:B------:R-:W-:Y:S01]  /*7850*/  FMUL.FTZ R63, R52.reuse, R57 ;  /* 0x00000039343f7220 */ /* 0x040fe20000410000 */
[----:B------:R-:W-:Y:S01]  /*7860*/  LOP3.LUT R53, R41, 0xffff0000, RZ, 0xc0, !PT ;  /* 0xffff000029357812 */ /* 0x000fe200078ec0ff */
[-C--:B------:R-:W-:Y:S01]  /*7870*/  FMUL.FTZ R61, R52, R59.reuse ;  /* 0x0000003b343d7220 */ /* 0x080fe20000410000 */
[----:B------:R-:W-:Y:S01]  /*7880*/  PRMT R122, R122, 0x5410, R67 ;  /* 0x000054107a7a7816 */ /* 0x000fe20000000043 */
[----:B------:R-:W-:Y:S01]  /*7890*/  FFMA.FTZ R63, R48, R59, R63 ;  /* 0x0000003b303f7223 */ /* 0x000fe2000001003f */
[----:B------:R-:W-:-:S02]  /*78a0*/  LOP3.LUT R120, R120, 0xffff0000, RZ, 0xc0, !PT ;  /* 0xffff000078787812 */ /* 0x000fc400078ec0ff */
[----:B------:R-:W-:Y:S02]  /*78b0*/  LOP3.LUT R124, R124, 0xffff0000, RZ, 0xc0, !PT ;  /* 0xffff00007c7c7812 */ /* 0x000fe400078ec0ff */
[----:B------:R-:W-:Y:S02]  /*78c0*/  PRMT R117, R117, 0x5410, R60 ;  /* 0x0000541075757816 */ /* 0x000fe4000000003c */
[----:B------:R-:W-:Y:S01]  /*78d0*/  PRMT R121, R121, 0x5410, R56 ;  /* 0x0000541079797816 */ /* 0x000fe20000000038 */
[----:B------:R-:W-:Y:S01]  /*78e0*/  FFMA.FTZ R56, R48, R57, -R61 ;  /* 0x0000003930387223 */ /* 0x000fe2000001083d */
[----:B------:R-:W-:Y:S01]  /*78f0*/  LOP3.LUT R49, R13, 0xffff0000, RZ, 0xc0, !PT ;  /* 0xffff00000d317812 */ /* 0x000fe200078ec0ff */
[C---:B------:R-:W-:Y:S02]  /*7900*/  IMAD.U32 R61, R122.reuse, 0x10000, RZ ;  /* 0x000100007a3d7824 */ /* 0x040fe400078e00ff */
[----:B------:R-:W-:Y:S01]  /*7910*/  FMUL.FTZ R48, R53, R120 ;  /* 0x0000007835307220 */ /* 0x000fe20000410000 */
[----:B------:R-:W-:Y:S01]  /*7920*/  LOP3.LUT R55, R43, 0xffff0000, RZ, 0xc0, !PT ;  /* 0xffff00002b377812 */ /* 0x000fe200078ec0ff */
[-C--:B------:R-:W-:Y:S01]  /*7930*/  FMUL.FTZ R52, R53, R124.reuse ;  /* 0x0000007c35347220 */ /* 0x080fe20000410000 */
[----:B------:R-:W-:Y:S01]  /*7940*/  LOP3.LUT R122, R122, 0xffff0000, RZ, 0xc0, !PT ;  /* 0xffff00007a7a7812 */ /* 0x000fe200078ec0ff */
[----:B------:R-:W-:Y:S01]  /*7950*/  IMAD.U32 R57, R117, 0x10000, RZ ;  /* 0x0001000075397824 */ /* 0x000fe200078e00ff */
[----:B------:R-:W-:Y:S01]  /*7960*/  PRMT R123, R123, 0x5410, R58 ;  /* 0x000054107b7b7816 */ /* 0x000fe2000000003a */
[C---:B------:R-:W-:Y:S01]  /*7970*/  FFMA.FTZ R124, R49.reuse, R124, R48 ;  /* 0x0000007c317c7223 */ /* 0x040fe20000010030 */
[----:B------:R-:W-:Y:S01]  /*7980*/  LOP3.LUT R51, R40, 0xffff0000, RZ, 0xc0, !PT ;  /* 0xffff000028337812 */ /* 0x000fe200078ec0ff */
[----:B------:R-:W-:Y:S01]  /*7990*/  FFMA.FTZ R59, R49, R120, -R52 ;  /* 0x00000078313b7223 */ /* 0x000fe20000010834 */
[----:B------:R-:W-:Y:S01]  /*79a0*/  LOP3.LUT R41, R15, 0xffff0000, RZ, 0xc0, !PT ;  /* 0xffff00000f297812 */ /* 0x000fe200078ec0ff */
[C---:B------:R-:W-:Y:S01]  /*79b0*/  FMUL.FTZ R53, R54.reuse, R61 ;  /* 0x0000003d36357220 */ /* 0x040fe20000410000 */
[----:B------:R-:W-:Y:S01]  /*79c0*/  LOP3.LUT R48, R117, 0xffff0000, RZ, 0xc0, !PT ;  /* 0xffff000075307812 */ /* 0x000fe200078ec0ff */
[----:B------:R-:W-:Y:S01]  /*79d0*/  IMAD.U32 R40, R15, 0x10000, RZ ;  /* 0x000100000f287824 */ /* 0x000fe200078e00ff */
[----:B------:R-:W-:Y:S01]  /*79e0*/  PRMT R119, R119, 0x5410, R68 ;  /* 0x0000541077777816 */ /* 0x000fe20000000044 */
[----:B------:R-:W-:Y:S01]  /*79f0*/  FMUL.FTZ R54, R54, R57 ;  /* 0x0000003936367220 */ /* 0x000fe20000410000 */
[----:B------:R-:W-:Y:S01]  /*7a00*/  FMUL.FTZ R52, R55, R122 ;  /* 0x0000007a37347220 */ /* 0x000fe20000410000 */
[----:B------:R-:W-:-:S02]  /*7a10*/  IMAD.U32 R49, R123, 0x10000, RZ ;  /* 0x000100007b317824 */ /* 0x000fc400078e00ff */
[C---:B------:R-:W-:Y:S01]  /*7a20*/  FFMA.FTZ R57, R40.reuse, R57, -R53 ;  /* 0x0000003928397223 */ /* 0x040fe20000010835 */
[----:B------:R-:W-:Y:S01]  /*7a30*/  FFMA.FTZ R54, R40, R61, R54 ;  /* 0x0000003d28367223 */ /* 0x000fe20000010036 */
[-C--:B------:R-:W-:Y:S01]  /*7a40*/  FMUL.FTZ R60, R55, R48.reuse ;  /* 0x00000030373c7220 */ /* 0x080fe20000410000 */
[----:B------:R-:W-:Y:S01]  /*7a50*/  FFMA.FTZ R58, R41, R48, -R52 ;  /* 0x00000030293a7223 */ /* 0x000fe20000010834 */
[----:B------:R-:W-:Y:S01]  /*7a60*/  IMAD.U32 R13, R12, 0x10000, RZ ;  /* 0x000100000c0d7824 */ /* 0x000fe200078e00ff */
[----:B------:R-:W-:Y:S01]  /*7a70*/  LOP3.LUT R123, R123, 0xffff0000, RZ, 0xc0, !PT ;  /* 0xffff00007b7b7812 */ /* 0x000fe200078ec0ff */
[----:B------:R-:W-:Y:S02]  /*7a80*/  IMAD.U32 R40, R119, 0x10000, RZ ;  /* 0x0001000077287824 */ /* 0x000fe400078e00ff */
[----:B------:R-:W-:Y:S01]  /*7a90*/  FMUL.FTZ R48, R50, R49 ;  /* 0x0000003132307220 */ /* 0x000fe20000410000 */
[----:B------:R-:W-:Y:S01]  /*7aa0*/  PRMT R115, R115, 0x5410, R62 ;  /* 0x0000541073737816 */ /* 0x000fe2000000003e */
[----:B------:R-:W-:Y:S01]  /*7ab0*/  FFMA.FTZ R55, R41, R122, R60 ;  /* 0x0000007a29377223 */ /* 0x000fe2000001003c */
[----:B------:R-:W-:Y:S01]  /*7ac0*/  LOP3.LUT R119, R119, 0xffff0000, RZ, 0xc0, !PT ;  /* 0xffff000077777812 */ /* 0x000fe200078ec0ff */
[----:B------:R-:W-:Y:S01]  /*7ad0*/  FFMA.FTZ R41, R13, R40, -R48 ;  /* 0x000000280d297223 */ /* 0x000fe20000010830 */
[----:B------:R-:W-:Y:S01]  /*7ae0*/  LOP3.LUT R12, R12, 0xffff0000, RZ, 0xc0, !PT ;  /* 0xffff00000c0c7812 */ /* 0x000fe200078ec0ff */
[----:B------:R-:W-:-:S02]  /*7af0*/  IMAD.U32 R43, R42, 0x10000, RZ ;  /* 0x000100002a2b7824 */ /* 0x000fc400078e00ff */
[----:B------:R-:W-:Y:S01]  /*7b00*/  FMUL.FTZ R50, R50, R40 ;  /* 0x0000002832327220 */ /* 0x000fe20000410000 */
[----:B------:R-:W-:Y:S01]  /*7b10*/  FMUL.FTZ R53, R51, R123 ;  /* 0x0000007b33357220 */ /* 0x000fe20000410000 */
[----:B------:R-:W-:Y:S01]  /*7b20*/  IMAD.U32 R48, R121, 0x10000, RZ ;  /* 0x0001000079307824 */ /* 0x000fe200078e00ff */
[----:B------:R-:W-:Y:S01]  /*7b30*/  LOP3.LUT R42, R42, 0xffff0000, RZ, 0xc0, !PT ;  /* 0xffff00002a2a7812 */ /* 0x000fe200078ec0ff */
[----:B------:R-:W-:Y:S01]  /*7b40*/  FMUL.FTZ R51, R51, R119 ;  /* 0x0000007733337220 */ /* 0x000fe20000410000 */
[----:B------:R-:W-:Y:S01]  /*7b50*/  IMAD.U32 R40, R115, 0x10000, RZ ;  /* 0x0001000073287824 */ /* 0x000fe200078e00ff */
[----:B------:R-:W-:Y:S01]  /*7b60*/  LOP3.LUT R121, R121, 0xffff0000, RZ, 0xc0, !PT ;  /* 0xffff000079797812 */ /* 0x000fe200078ec0ff */
[C---:B------:R-:W-:Y:S01]  /*7b70*/  IMAD.U32 R15, R14.reuse, 0x10000, RZ ;  /* 0x000100000e0f7824 */ /* 0x040fe200078e00ff */
[----:B------:R-:W-:Y:S01]  /*7b80*/  LOP3.LUT R115, R115, 0xffff0000, RZ, 0xc0, !PT ;  /* 0xffff000073737812 */ /* 0x000fe200078ec0ff */
[----:B------:R-:W-:Y:S01]  /*7b90*/  FFMA.FTZ R50, R13, R49, R50 ;  /* 0x000000310d327223 */ /* 0x000fe20000010032 */
[----:B------:R-:W-:Y:S01]  /*7ba0*/  LOP3.LUT R14, R14, 0xffff0000, RZ, 0xc0, !PT ;  /* 0xffff00000e0e7812 */ /* 0x000fe200078ec0ff */
[C---:B------:R-:W-:Y:S01]  /*7bb0*/  FFMA.FTZ R52, R12.reuse, R119, -R53 ;  /* 0x000000770c347223 */ /* 0x040fe20000010835 */
        /* <DEDUP_REMOVED lines=21> */
.L_x_1639:
[----:B------:R-:W-:Y:S05]  /*7d10*/  BSYNC B1 ;  /* 0x0000000000017941 */ /* 0x000fea0003800000 */
.L_x_1638:
[----:B0-----:R0:W-:Y:S01]  /*7d20*/  ST.E.128 desc[UR60][R46.64], R12 ;  /* 0x0000000c2e007985 */ /* 0x0011e2000c101d3c */
[----:B------:R-:W-:-:S13]  /*7d30*/  ISETP.GE.AND P0, PT, R11, R116, PT ;  /* 0x000000740b00720c */ /* 0x000fda0003f06270 */
[----:B------:R-:W-:Y:S05]  /*7d40*/  @P0 BRA `(.L_x_1602) ;  /* 0x0000000400740947 */ /* 0x000fea0003800000 */
[----:B------:R-:W-:-:S05]  /*7d50*/  IMAD.WIDE R44, R11, 0x2, R44 ;  /* 0x000000020b2c7825 */ /* 0x000fca00078e022c */
[----:B--2---:R2:W-:Y:S01]  /*7d60*/  ST.E.128 desc[UR60][R44.64], R40 ;  /* 0x000000282c007985 */ /* 0x0045e2000c101d3c */
[----:B------:R-:W-:Y:S05]  /*7d70*/  BRA `(.L_x_1602) ;  /* 0x0000000400687947 */ /* 0x000fea0003800000 */
.L_x_1575:
[----:B------:R-:W-:-:S13]  /*7d80*/  ISETP.NE.AND P5, PT, R225, 0x3, PT ;  /* 0x00000003e100780c */ /* 0x000fda0003fa5270 */
[----:B------:R-:W-:Y:S05]  /*7d90*/  @!P5 BRA `(.L_x_1640) ;  /* 0x000000000004d947 */ /* 0x000fea0003800000 */
[----:B------:R-:W-:Y:S01]  /*7da0*/  BPT.TRAP 0x1 ;  /* 0x000000040000795c */ /* 0x000fe20000300000 */
.L_x_1640:
[----:B------:R-:W2:Y:S01]  /*7db0*/  LDL R11, [R1+0x1c] ;  /* 0x00001c00010b7983 */ /* 0x000ea20000100800 */
[----:B------:R-:W-:Y:S01]  /*7dc0*/  IMAD R90, R200, 0x8, R18 ;  /* 0x00000008c85a7824 */ /* 0x000fe200078e0212 */
[----:B------:R-:W-:Y:S01]  /*7dd0*/  BSSY B1, `(.L_x_1641) ;  /* 0x0000005000017945 */ /* 0x000fe20003800000 */
[----:B------:R-:W-:Y:S02]  /*7de0*/  SHF.R.S32.HI R101, RZ, 0x1f, R103 ;  /* 0x0000001fff657819 */ /* 0x000fe40000011467 */
[----:B--2---:R-:W-:-:S04]  /*7df0*/  SHF.L.U32 R105, R11, 0x1f, RZ ;  /* 0x0000001f0b697819 */ /* 0x004fc800000006ff */
[----:B------:R-:W0:Y:S02]  /*7e00*/  SYNCS.PHASECHK.TRANS64.TRYWAIT P0, [R90+URZ+0x30890], R105 ;  /* 0x030890695a0075a7 */ /* 0x000e24000800017f */
[----:B0-----:R-:W-:Y:S05]  /*7e10*/  @!P0 BRA `(.L_x_1642) ;  /* 0x0000023000ec8947 */ /* 0x001fea0003800000 */
.L_x_2023:
[----:B------:R-:W-:Y:S05]  /*7e20*/  BSYNC B1 ;  /* 0x0000000000017941 */ /* 0x000fea0003800000 */
.L_x_1641:
[----:B------:R-:W2:Y:S01]  /*7e30*/  LDL R40, [R1+0x10] ;  /* 0x0000100001287983 */ /* 0x000ea20000100800 */
        /* <DEDUP_REMOVED lines=20> */
[----:B------:R-:W-:-:S03]  /*7f80*/  UMOV UR4, 0xffffffff ;  /* 0xffffffff00047882 */ /* 0x000fc60000000000 */
[----:B------:R-:W-:Y:S01]  /*7f90*/  LEA.HI.X R43, R12, UR5, R11, 0x1, P0 ;  /* 0x000000050c2b7c11 */ /* 0x000fe200080f0c0b */
[----:B--2---:R-:W-:-:S05]  /*7fa0*/  IMAD.IADD R50, R99, 0x1, -R40 ;  /* 0x0000000163327824 */ /* 0x004fca00078e0a28 */
[----:B------:R-:W-:Y:S01]  /*7fb0*/  ISETP.GE.AND P0, PT, R50, 0x1, PT ;  /* 0x000000013200780c */ /* 0x000fe20003f06270 */
[----:B------:R-:W-:-:S12]  /*7fc0*/  BRA.DIV UR4, `(.L_x_1643) ;  /* 0x0000023204947947 */ /* 0x000fd8000b800000 */
[----:B------:R1:W2:Y:S04]  /*7fd0*/  SHFL.IDX PT, R40, R43, RZ, 0x181f ;  /* 0x00181fff2b287589 */ /* 0x0002a800000e0000 */
[----:B------:R1:W3:Y:S02]  /*7fe0*/  SHFL.IDX PT, R42, R41, RZ, 0x181f ;  /* 0x00181fff292a7589 */ /* 0x0002e400000e0000 */
.L_x_2027:
[----:B------:R-:W-:Y:S04]  /*7ff0*/  BSSY B1, `(.L_x_1644) ;  /* 0x0000017000017945 */ /* 0x000fe80003800000 */
[----:B------:R-:W-:Y:S05]  /*8000*/  @!P0 BRA `(.L_x_1645) ;  /* 0x0000000000548947 */ /* 0x000fea0003800000 */
[----:B------:R-:W-:Y:S02]  /*8010*/  ULDC UR4, c[0x0][0x2f4] ;  /* 0x0000bd0000047ab9 */ /* 0x000fe40000000800 */
        /* <DEDUP_REMOVED lines=20> */
.L_x_1645:
[----:B------:R-:W-:Y:S05]  /*8160*/  BSYNC B1 ;  /* 0x0000000000017941 */ /* 0x000fea0003800000 */
.L_x_1644:
[----:B------:R-:W-:-:S03]  /*8170*/  UMOV UR4, 0xffffffff ;  /* 0xffffffff00047882 */ /* 0x000fc60000000000 */
[----:B------:R-:W-:Y:S05]  /*8180*/  BRA.DIV UR4, `(.L_x_1646) ;  /* 0x0000023204707947 */ /* 0x000fea000b800000 */
[----:B--2---:R2:W0:Y:S04]  /*8190*/  SHFL.IDX PT, R40, R43, 0x1, 0x181f ;  /* 0x00381f002b287f89 */ /* 0x00442800000e0000 */
[----:B---3--:R2:W3:Y:S02]  /*81a0*/  SHFL.IDX PT, R42, R41, 0x1, 0x181f ;  /* 0x00381f00292a7f89 */ /* 0x0084e400000e0000 */
.L_x_2031:
[----:B------:R-:W-:-:S13]  /*81b0*/  ISETP.GE.AND P0, PT, R50, 0x21, PT ;  /* 0x000000213200780c */ /* 0x000fda0003f06270 */
[----:B------:R-:W-:Y:S05]  /*81c0*/  @!P0 BRA `(.L_x_1602) ;  /* 0x0000000000548947 */ /* 0x000fea0003800000 */
[----:B------:R-:W-:Y:S02]  /*81d0*/  ULDC UR4, c[0x0][0x2f4] ;  /* 0x0000bd0000047ab9 */ /* 0x000fe40000000800 */
[----:B------:R-:W-:Y:S02]  /*81e0*/  ISETP.GE.AND P6, PT, R16, UR4, PT ;  /* 0x0000000410007c0c */ /* 0x000fe4000bfc6270 */
[----:B------:R-:W-:-:S11]  /*81f0*/  ISETP.GE.AND P4, PT, R219, UR4, PT ;  /* 0x00000004db007c0c */ /* 0x000fd6000bf86270 */
[----:B----4-:R-:W4:Y:S01]  /*8200*/  @!P6 LDS.128 R12, [R94+0x21400] ;  /* 0x021400005e0ce984 */ /* 0x010f220000000c00 */
[----:B---3--:R-:W-:-:S04]  /*8210*/  @!P6 LEA R44, P0, R16, R42, 0x1 ;  /* 0x0000002a102ce211 */ /* 0x008fc800078008ff */
[----:B0-----:R-:W-:Y:S02]  /*8220*/  @!P6 LEA.HI.X R45, R16, R40, R17, 0x1, P0 ;  /* 0x00000028102de211 */ /* 0x001fe400000f0c11 */
[----:B------:R-:W-:-:S03]  /*8230*/  ISETP.GE.AND P0, PT, R19, UR4, PT ;  /* 0x0000000413007c0c */ /* 0x000fc6000bf06270 */
[----:B----4-:R-:W-:Y:S01]  /*8240*/  @!P6 ST.E.128 desc[UR60][R44.64], R12 ;  /* 0x0000000c2c00e985 */ /* 0x010fe2000c101d3c */
        /* <DEDUP_REMOVED lines=11> */
[----:B-12---:R-:W-:-:S05]  /*8300*/  @!P4 LEA.HI.X R43, R23, R40, R228, 0x1, P0 ;  /* 0x00000028172bc211 */ /* 0x006fca00000f0ce4 */
[----:B0-----:R0:W-:Y:S04]  /*8310*/  @!P4 ST.E.128 desc[UR60][R42.64], R12 ;  /* 0x0000000c2a00c985 */ /* 0x0011e8000c101d3c */
.L_x_1602:
[----:B------:R-:W-:Y:S05]  /*8320*/  BSYNC B0 ;  /* 0x0000000000007941 */ /* 0x000fea0003800000 */
.L_x_1574:
[----:B0-2---:R-:W0:Y:S01]  /*8330*/  S2R R11, SR_TID.X ;  /* 0x00000000000b7919 */ /* 0x005e220000002100 */
[----:B------:R-:W-:Y:S01]  /*8340*/  @!PT LDS RZ, [RZ] ;  /* 0x00000000fffff984 */ /* 0x000fe20000000800 */
[----:B------:R-:W-:Y:S01]  /*8350*/  @!PT LDS RZ, [RZ] ;  /* 0x00000000fffff984 */ /* 0x000fe20000000800 */
[----:B------:R-:W-:Y:S01]  /*8360*/  @!PT LDS RZ, [RZ] ;  /* 0x00000000fffff984 */ /* 0x000fe20000000800 */
[----:B------:R-:W-:Y:S01]  /*8370*/  @!PT LDS RZ, [RZ] ;  /* 0x00000000fffff984 */ /* 0x000fe20000000800 */
[----:B------:R2:W-:Y:S06]  /*8380*/  MEMBAR.ALL.CTA ;  /* 0x0000000000007992 */ /* 0x0005ec0000008000 */
[----:B--2---:R-:W2:Y:S01]  /*8390*/  FENCE.VIEW.ASYNC.S ;  /* 0x00000000000073c6 */ /* 0x004ea20000000000 */
[----:B------:R-:W-:Y:S05]  /*83a0*/  WARPSYNC.ALL ;  /* 0x0000000000007948 */ /* 0x000fea0003800000 */
[----:B------:R-:W-:Y:S01]  /*83b0*/  BSSY B0, `(.L_x_1647) ;  /* 0x0000009000007945 */ /* 0x000fe20003800000 */
[----:B0-----:R-:W-:Y:S01]  /*83c0*/  LOP3.LUT R11, R11, 0x7f, RZ, 0xc0, !PT ;  /* 0x0000007f0b0b7812 */ /* 0x001fe200078ec0ff */
[----:B--2---:R0:W-:Y:S03]  /*83d0*/  BAR.SYNC.DEFER_BLOCKING R98, 0x80 ;  /* 0x000200620000751d */ /* 0x0041e60000010000 */
[----:B------:R-:W-:-:S13]  /*83e0*/  ISETP.NE.AND P0, PT, R11, RZ, PT ;  /* 0x000000ff0b00720c */ /* 0x000fda0003f05270 */
[----:B------:R-:W-:-:S05]  /*83f0*/  @!P0 VIADD R11, R90, 0x308a0 ;  /* 0x000308a05a0b8836 */ /* 0x000fca0000000000 */
[----:B------:R-:W-:-:S04]  /*8400*/  @!P0 PRMT R11, RZ, 0x654, R11 ;  /* 0x00000654ff0b8816 */ /* 0x000fc8000000000b */
[----:B------:R0:W-:Y:S01]  /*8410*/  @!P0 SYNCS.ARRIVE.TRANS64.RED.A1T0 RZ, [R11+URZ], RZ ;  /* 0x000000ff0bff89a7 */ /* 0x0001e2000810043f */
[----:B------:R-:W-:Y:S05]  /*8420*/  @!P5 BRA `(.L_x_1648) ;  /* 0x000000000004d947 */ /* 0x000fea0003800000 */
[----:B------:R-:W-:Y:S01]  /*8430*/  BPT.TRAP 0x1 ;  /* 0x000000040000795c */ /* 0x000fe20000300000 */
.L_x_1648:
[----:B------:R-:W-:Y:S05]  /*8440*/  BSYNC B0 ;  /* 0x0000000000007941 */ /* 0x000fea0003800000 */
.L_x_1647:
[----:B------:R-:W2:Y:S01]  /*8450*/  SYNCS.PHASECHK.TRANS64.TRYWAIT P4, [R90+URZ+0x308b0], R105 ;  /* 0x0308b0695a0075a7 */ /* 0x000ea2000808017f */
[----:B------:R-:W-:Y:S04]  /*8460*/  BSSY B0, `(.L_x_1649) ;  /* 0x0000002000007945 */ /* 0x000fe80003800000 */
[----:B--2---:R-:W-:Y:S05]  /*8470*/  @!P4 BRA `(.L_x_1650) ;  /* 0x000002300000c947 */ /* 0x004fea0003800000 */
.L_x_2032:
[----:B------:R-:W-:Y:S05]  /*8480*/  BSYNC B0 ;  /* 0x0000000000007941 */ /* 0x000fea0003800000 */
.L_x_1649:
[----:B----4-:R-:W4:Y:S01]  /*8490*/  LDL R15, [R1+0x10] ;  /* 0x00001000010f7983 */ /* 0x010f220000100800 */
[----:B------:R-:W-:Y:S01]  /*84a0*/  ULDC.64 UR4, c[0x0][0x328] ;  /* 0x0000ca0000047ab9 */ /* 0x000fe20000000a00 */
[----:B------:R-:W-:Y:S01]  /*84b0*/  BSSY B0, `(.L_x_1651) ;  /* 0x000002c000007945 */ /* 0x000fe20003800000 */
[----:B------:R-:W-:Y:S02]  /*84c0*/  IMAD R14, R101, UR4, RZ ;  /* 0x00000004650e7c24 */ /* 0x000fe4000f8e02ff */
[----:B------:R-:W-:-:S04]  /*84d0*/  IMAD.WIDE.U32 R12, R103, UR4, RZ ;  /* 0x00000004670c7c25 */ /* 0x000fc8000f8e00ff */
[----:B------:R-:W-:Y:S01]  /*84e0*/  IMAD R103, R103, UR5, R14 ;  /* 0x0000000567677c24 */ /* 0x000fe2000f8e020e */
[----:B------:R-:W-:Y:S02]  /*84f0*/  ULDC.64 UR4, c[0x0][0x338] ;  /* 0x0000ce0000047ab9 */ /* 0x000fe40000000a00 */
[----:B0-----:R-:W-:Y:S02]  /*8500*/  IMAD R11, R100, UR4, RZ ;  /* 0x00000004640b7c24 */ /* 0x001fe4000f8e02ff */
[----:B------:R-:W-:Y:S02]  /*8510*/  IMAD.IADD R13, R13, 0x1, R103 ;  /* 0x000000010d0d7824 */ /* 0x000fe400078e0267 */
[C---:B------:R-:W-:Y:S02]  /*8520*/  IMAD R11, R104.reuse, UR5, R11 ;  /* 0x00000005680b7c24 */ /* 0x040fe4000f8e020b */
[----:B--2---:R-:W-:Y:S01]  /*8530*/  IMAD.WIDE.U32 R104, R104, UR4, R12 ;  /* 0x0000000468687c25 */ /* 0x004fe2000f8e000c */
        /* <DEDUP_REMOVED lines=10> */
[----:B------:R0:W0:Y:S01]  /*85e0*/  SHFL.IDX PT, R48, R11, RZ, 0x181f ;  /* 0x00181fff0b307589 */ /* 0x00002200000e0000 */
[----:B----4-:R-:W-:-:S05]  /*85f0*/  IMAD.IADD R99, R99, 0x1, -R15 ;  /* 0x0000000163637824 */ /* 0x010fca00078e0a0f */
[----:B------:R-:W-:-:S13]  /*8600*/  ISETP.GE.AND P4, PT, R99, 0x1, PT ;  /* 0x000000016300780c */ /* 0x000fda0003f86270 */
[----:B0-2---:R-:W-:Y:S05]  /*8610*/  @!P4 BRA `(.L_x_1652) ;  /* 0x000000000054c947 */ /* 0x005fea0003800000 */
[----:B------:R-:W-:Y:S02]  /*8620*/  ULDC UR4, c[0x0][0x2f4] ;  /* 0x0000bd0000047ab9 */ /* 0x000fe40000000800 */
[----:B------:R-:W-:Y:S02]  /*8630*/  ISETP.GE.AND P6, PT, R16, UR4, PT ;  /* 0x0000000410007c0c */ /* 0x000fe4000bfc6270 */
[----:B------:R-:W-:-:S11]  /*8640*/  ISETP.GE.AND P5, PT, R219, UR4, PT ;  /* 0x00000004db007c0c */ /* 0x000fd6000bfa6270 */
[----:B------:R-:W0:Y:S01]  /*8650*/  @!P6 LDS.128 R12, [R94+0x400] ;  /* 0x000400005e0ce984 */ /* 0x000e220000000c00 */
[----:B------:R-:W-:-:S04]  /*8660*/  @!P6 LEA R40, P4, R16, R50, 0x1 ;  /* 0x000000321028e211 */ /* 0x000fc800078808ff */
[----:B-1----:R-:W-:Y:S02]  /*8670*/  @!P6 LEA.HI.X R41, R16, R48, R17, 0x1, P4 ;  /* 0x000000301029e211 */ /* 0x002fe400020f0c11 */
[----:B------:R-:W-:-:S03]  /*8680*/  ISETP.GE.AND P4, PT, R19, UR4, PT ;  /* 0x0000000413007c0c */ /* 0x000fc6000bf86270 */
[----:B0-----:R-:W-:Y:S01]  /*8690*/  @!P6 ST.E.128 desc[UR60][R40.64], R12 ;  /* 0x0000000c2800e985 */ /* 0x001fe2000c101d3c */
[----:B---3--:R-:W-:-:S03]  /*86a0*/  @!P5 LEA R42, P6, R201, R50, 0x1 ;  /* 0x00000032c92ad211 */ /* 0x008fc600078c08ff */
        /* <DEDUP_REMOVED lines=12> */
.L_x_1652:
[----:B------:R-:W-:Y:S05]  /*8770*/  BSYNC B0 ;  /* 0x0000000000007941 */ /* 0x000fea0003800000 */
.L_x_1651:
[----:B------:R-:W-:Y:S01]  /*8780*/  ISETP.GE.AND P4, PT, R99, 0x21, PT ;  /* 0x000000216300780c */ /* 0x000fe20003f86270 */
[----:B------:R2:W4:Y:S01]  /*8790*/  SHFL.IDX PT, R48, R11, 0x1, 0x181f ;  /* 0x00381f000b307f89 */ /* 0x00052200000e0000 */
[----:B------:R-:W-:Y:S03]  /*87a0*/  BSSY B0, `(.L_x_1653) ;  /* 0x0000018000007945 */ /* 0x000fe60003800000 */
[----:B------:R-:W0:Y:S08]  /*87b0*/  SHFL.IDX PT, R46, R46, 0x1, 0x181f ;  /* 0x00381f002e2e7f89 */ /* 0x000e3000000e0000 */
[----:B--2---:R-:W-:Y:S05]  /*87c0*/  @!P4 BRA `(.L_x_1654) ;  /* 0x000000000054c947 */ /* 0x004fea0003800000 */
[----:B------:R-:W-:Y:S02]  /*87d0*/  ULDC UR4, c[0x0][0x2f4] ;  /* 0x0000bd0000047ab9 */ /* 0x000fe40000000800 */
[----:B------:R-:W-:Y:S02]  /*87e0*/  ISETP.GE.AND P6, PT, R16, UR4, PT ;  /* 0x0000000410007c0c */ /* 0x000fe4000bfc6270 */
[----:B------:R-:W-:-:S11]  /*87f0*/  ISETP.GE.AND P5, PT, R219, UR4, PT ;  /* 0x00000004db007c0c */ /* 0x000fd6000bfa6270 */
[----:B0-----:R-:W0:Y:S01]  /*8800*/  @!P6 LDS.128 R12, [R94+0x1400] ;  /* 0x001400005e0ce984 */ /* 0x001e220000000c00 */
[----:B------:R-:W-:-:S04]  /*8810*/  @!P6 LEA R40, P4, R16, R46, 0x1 ;  /* 0x0000002e1028e211 */ /* 0x000fc800078808ff */
[----:B-1--4-:R-:W-:Y:S02]  /*8820*/  @!P6 LEA.HI.X R41, R16, R48, R17, 0x1, P4 ;  /* 0x000000301029e211 */ /* 0x012fe400020f0c11 */
        /* <DEDUP_REMOVED lines=15> */
.L_x_1654:
[----:B------:R-:W-:Y:S05]  /*8920*/  BSYNC B0 ;  /* 0x0000000000007941 */ /* 0x000fea0003800000 */
.L_x_1653:
[----:B0-2---:R-:W2:Y:S01]  /*8930*/  LDL.LU R12, [R1+0x1c] ;  /* 0x00001c00010c7983 */ /* 0x005ea20000300800 */
[----:B------:R-:W-:Y:S02]  /*8940*/  VIADD R200, R200, 0x1 ;  /* 0x00000001c8c87836 */ /* 0x000fe40000000000 */
[----:B------:R-:W-:Y:S01]  /*8950*/  @!P0 VIADD R90, R90, 0x308c0 ;  /* 0x000308c05a5a8836 */ /* 0x000fe20000000000 */
[----:B------:R-:W-:Y:S01]  /*8960*/  @!PT LDS RZ, [RZ] ;  /* 0x00000000fffff984 */ /* 0x000fe20000000800 */
[----:B------:R-:W-:Y:S01]  /*8970*/  @!PT LDS RZ, [RZ] ;  /* 0x00000000fffff984 */ /* 0x000fe20000000800 */
[----:B------:R-:W-:Y:S01]  /*8980*/  @!PT LDS RZ, [RZ] ;  /* 0x00000000fffff984 */ /* 0x000fe20000000800 */
[----:B------:R-:W-:Y:S01]  /*8990*/  @!PT LDS RZ, [RZ] ;  /* 0x00000000fffff984 */ /* 0x000fe20000000800 */
[----:B------:R0:W-:Y:S06]  /*89a0*/  MEMBAR.ALL.CTA ;  /* 0x0000000000007992 */ /* 0x0001ec0000008000 */
[----:B0-----:R-:W0:Y:S02]  /*89b0*/  FENCE.VIEW.ASYNC.S ;  /* 0x00000000000073c6 */ /* 0x001e240000000000 */
[----:B0-----:R0:W-:Y:S01]  /*89c0*/  BAR.SYNC.DEFER_BLOCKING R98, 0x80 ;  /* 0x000200620000751d */ /* 0x0011e20000010000 */
[----:B------:R-:W-:-:S02]  /*89d0*/  ISETP.NE.AND P4, PT, R200, 0x2, PT ;  /* 0x00000002c800780c */ /* 0x000fc40003f85270 */
[----:B------:R-:W-:Y:S02]  /*89e0*/  @!P0 PRMT R90, RZ, 0x654, R90 ;  /* 0x00000654ff5a8816 */ /* 0x000fe4000000005a */
[----:B------:R-:W-:Y:S02]  /*89f0*/  SEL R11, RZ, 0x1, P4 ;  /* 0x00000001ff0b7807 */ /* 0x000fe40002000000 */
[----:B------:R-:W-:Y:S01]  /*8a00*/  SEL R200, R200, RZ, P4 ;  /* 0x000000ffc8c87207 */ /* 0x000fe20002000000 */
[----:B------:R0:W-:Y:S01]  /*8a10*/  @!P0 SYNCS.ARRIVE.TRANS64.RED.A1T0 RZ, [R90+URZ], RZ ;  /* 0x000000ff5aff89a7 */ /* 0x0001e2000810043f */
[----:B------:R-:W-:Y:S02]  /*8a20*/  PLOP3.LUT P0, PT, PT, PT, PT, 0x8, 0x0 ;  /* 0x000000000000781c */ /* 0x000fe40003f0e170 */
[----:B--2---:R-:W-:-:S05]  /*8a30*/  LOP3.LUT R12, R12, R11, RZ, 0x3c, !PT ;  /* 0x0000000b0c0c7212 */ /* 0x004fca00078e3cff */
[----:B------:R0:W-:Y:S01]  /*8a40*/  STL [R1+0x1c], R12 ;  /* 0x00001c0c01007387 */ /* 0x0001e20000100800 */
[----:B------:R-:W-:Y:S05]  /*8a50*/  @P3 BRA `(.L_x_1655) ;  /* 0xffffff9c00583947 */ /* 0x000fea000383ffff */
.L_x_1569:
[----:B------:R-:W2:Y:S01]  /*8a60*/  LDL R11, [R1+0x48] ;  /* 0x00004800010b7983 */ /* 0x000ea20000100800 */
[----:B------:R-:W1:Y:S01]  /*8a70*/  LDC R0, c[0x0][0x448] ;  /* 0x00011200ff007b82 */ /* 0x000e620000000800 */
[----:B------:R-:W-:Y:S01]  /*8a80*/  IADD3 R5, R220, 0x1, -R218 ;  /* 0x00000001dc057810 */ /* 0x000fe20007ffe8da */
[----:B------:R-:W-:Y:S06]  /*8a90*/  BSSY B0, `(.L_x_1656) ;  /* 0x000000d000007945 */ /* 0x000fec0003800000 */
[----:B------:R-:W3:Y:S01]  /*8aa0*/  LDC.64 R6, c[0x0][0x9e0] ;  /* 0x00027800ff067b82 */ /* 0x000ee20000000a00 */
[----:B-1----:R-:W-:-:S02]  /*8ab0*/  ISETP.NE.AND P1, PT, R0, 0x1, PT ;  /* 0x000000010000780c */ /* 0x002fc40003f25270 */
[----:B---3--:R-:W-:-:S11]  /*8ac0*/  ISETP.GE.AND P2, PT, R7, 0x1, PT ;  /* 0x000000010700780c */ /* 0x008fd60003f46270 */
[----:B------:R-:W1:Y:S08]  /*8ad0*/  @P1 LDC R3, c[0x0][0x44c] ;  /* 0x00011300ff031b82 */ /* 0x000e700000000800 */
[----:B------:R-:W3:Y:S01]  /*8ae0*/  @P1 LDC R2, c[0x0][0x450] ;  /* 0x00011400ff021b82 */ /* 0x000ee20000000800 */
[----:B--2---:R-:W-:-:S04]  /*8af0*/  VIADD R0, R11, 0x7f ;  /* 0x0000007f0b007836 */ /* 0x004fc80000000000 */
[----:B-1----:R-:W-:-:S05]  /*8b00*/  @P1 IMAD.HI.U32 R3, R0, R3, RZ ;  /* 0x0000000300031227 */ /* 0x002fca00078e00ff */
[----:B---3--:R-:W-:-:S05]  /*8b10*/  @P1 SHF.R.U32.HI R0, RZ, R2, R3 ;  /* 0x00000002ff001219 */ /* 0x008fca0000011603 */
[----:B------:R-:W-:Y:S01]  /*8b20*/  IMAD.IADD R3, R5, 0x1, R0 ;  /* 0x0000000105037824 */ /* 0x000fe200078e0200 */
[----:B------:R-:W-:Y:S06]  /*8b30*/  @P0 BRA `(.L_x_1657) ;  /* 0x0000000000080947 */ /* 0x000fec0003800000 */
[----:B------:R-:W1:Y:S02]  /*8b40*/  FENCE.VIEW.ASYNC.G ;  /* 0x00000000000073c6 */ /* 0x000e640000000100 */
[----:B-1----:R-:W-:Y:S06]  /*8b50*/  BAR.ARV 0xc, 0x180 ;  /* 0x0306000000007b1d */ /* 0x002fec0000002000 */
.L_x_1657:
[----:B------:R-:W-:Y:S05]  /*8b60*/  BSYNC B0 ;  /* 0x0000000000007941 */ /* 0x000fea0003800000 */
.L_x_1656:
[----:B------:R-:W-:Y:S01]  /*8b70*/  IMAD.IADD R0, R3, 0x1, R6 ;  /* 0x0000000103007824 */ /* 0x000fe200078e0206 */
[----:B------:R-:W-:Y:S06]  /*8b80*/  @!P2 BRA `(.L_x_1658) ;  /* 0x000000000048a947 */ /* 0x000fec0003800000 */
[C---:B------:R-:W-:Y:S01]  /*8b90*/  ISETP.GT.AND P0, PT, R3.reuse, RZ, PT ;  /* 0x000000ff0300720c */ /* 0x040fe20003f04270 */
[----:B------:R-:W-:Y:S01]  /*8ba0*/  BSSY B0, `(.L_x_1659) ;  /* 0x000000e000007945 */ /* 0x000fe20003800000 */
[----:B------:R-:W-:-:S11]  /*8bb0*/  VIADD R2, R3, 0xffffffff ;  /* 0xffffffff03027836 */ /* 0x000fd60000000000 */
[----:B------:R-:W-:Y:S05]  /*8bc0*/  @P0 BRA `(.L_x_1660) ;  /* 0x00000000001c0947 */ /* 0x000fea0003800000 */
[----:B------:R-:W-:Y:S01]  /*8bd0*/  ISETP.NE.AND P0, PT, R7, 0x1, PT ;  /* 0x000000010700780c */ /* 0x000fe20003f05270 */
[----:B------:R-:W-:-:S12]  /*8be0*/  IMAD.MOV R3, RZ, RZ, -R3 ;  /* 0x000000ffff037224 */ /* 0x000fd800078e0a03 */
[----:B------:R-:W1:Y:S02]  /*8bf0*/  @P0 LDC.64 R4, c[0x0][0x9e8] ;  /* 0x00027a00ff040b82 */ /* 0x000e640000000a00 */
[----:B-1----:R-:W-:-:S05]  /*8c00*/  @P0 IMAD.HI.U32 R2, R3, R4, RZ ;  /* 0x0000000403020227 */ /* 0x002fca00078e00ff */
[----:B------:R-:W-:-:S04]  /*8c10*/  @P0 SHF.R.U32.HI R3, RZ, R5, R2 ;  /* 0x00000005ff030219 */ /* 0x000fc80000011602 */
[----:B------:R-:W-:Y:S01]  /*8c20*/  LOP3.LUT R2, RZ, R3, RZ, 0x33, !PT ;  /* 0x00000003ff027212 */ /* 0x000fe200078e33ff */
[----:B------:R-:W-:Y:S06]  /*8c30*/  BRA `(.L_x_1661) ;  /* 0x0000000000107947 */ /* 0x000fec0003800000 */
.L_x_1660:
[----:B------:R-:W-:-:S13]  /*8c40*/  ISETP.NE.AND P0, PT, R7, 0x1, PT ;  /* 0x000000010700780c */ /* 0x000fda0003f05270 */
[----:B------:R-:W1:Y:S02]  /*8c50*/  @P0 LDC.64 R4, c[0x0][0x9e8] ;  /* 0x00027a00ff040b82 */ /* 0x000e640000000a00 */
[----:B-1----:R-:W-:-:S05]  /*8c60*/  @P0 IMAD.HI.U32 R4, R2, R4, RZ ;  /* 0x0000000402040227 */ /* 0x002fca00078e00ff */
[----:B------:R-:W-:-:S07]  /*8c70*/  @P0 SHF.R.U32.HI R2, RZ, R5, R4 ;  /* 0x00000005ff020219 */ /* 0x000fce0000011604 */
.L_x_1661:
[----:B------:R-:W-:Y:S05]  /*8c80*/  BSYNC B0 ;  /* 0x0000000000007941 */ /* 0x000fea0003800000 */
.L_x_1659:
[----:B------:R-:W-:-:S05]  /*8c90*/  IMAD R3, R2, R7, R7 ;  /* 0x0000000702037224 */ /* 0x000fca00078e0207 */
[----:B------:R-:W-:-:S07]  /*8ca0*/  VIMNMX R0, R0, R3, PT ;  /* 0x0000000300007248 */ /* 0x000fce0003fe0100 */
.L_x_1658:
[----:B------:R-:W1:Y:S01]  /*8cb0*/  @P1 LDC R2, c[0x0][0x44c] ;  /* 0x00011300ff021b82 */ /* 0x000e620000000800 */
[----:B------:R-:W-:Y:S01]  /*8cc0*/  VIADD R0, R0, 0x3f ;  /* 0x0000003f00007836 */ /* 0x000fe20000000000 */
[----:B------:R-:W-:Y:S01]  /*8cd0*/  ULDC UR4, c[0x0][0x9dc] ;  /* 0x0002770000047ab9 */ /* 0x000fe20000000800 */
[----:B------:R-:W-:-:S03]  /*8ce0*/  IMAD.MOV.U32 R5, RZ, RZ, R11 ;  /* 0x000000ffff057224 */ /* 0x000fc600078e000b */
[----:B------:R-:W-:Y:S02]  /*8cf0*/  SHF.R.S32.HI R3, RZ, 0x1f, R0 ;  /* 0x0000001fff037819 */ /* 0x000fe40000011400 */
[----:B------:R-:W2:Y:S02]  /*8d00*/  @P1 LDC R9, c[0x0][0x450] ;  /* 0x00011400ff091b82 */ /* 0x000ea40000000800 */
[----:B------:R-:W-:-:S04]  /*8d10*/  LEA.HI R3, R3, R0, RZ, 0x6 ;  /* 0x0000000003037211 */ /* 0x000fc800078f30ff */
[----:B------:R-:W-:-:S04]  /*8d20*/  SHF.R.S32.HI R0, RZ, 0x6, R3 ;  /* 0x00000006ff007819 */ /* 0x000fc80000011403 */
[----:B------:R-:W-:Y:S01]  /*8d30*/  VIMNMX R97, R97, R0, PT ;  /* 0x0000000061617248 */ /* 0x000fe20003fe0100 */
[----:B-1----:R-:W-:-:S05]  /*8d40*/  @P1 IMAD.HI.U32 R2, R11, R2, RZ ;  /* 0x000000020b021227 */ /* 0x002fca00078e00ff */
[----:B--2---:R-:W-:-:S05]  /*8d50*/  @P1 SHF.R.U32.HI R5, RZ, R9, R2 ;  /* 0x00000009ff051219 */ /* 0x004fca0000011602 */
        /* <DEDUP_REMOVED lines=13> */
.L_x_1664:
[----:B------:R-:W-:-:S13]  /*8e30*/  ISETP.NE.AND P0, PT, R7, 0x1, PT ;  /* 0x000000010700780c */ /* 0x000fda0003f05270 */
[----:B------:R-:W1:Y:S02]  /*8e40*/  @P0 LDC.64 R4, c[0x0][0x9e8] ;  /* 0x00027a00ff040b82 */ /* 0x000e640000000a00 */
[----:B-1----:R-:W-:-:S05]  /*8e50*/  @P0 IMAD.HI.U32 R0, R2, R4, RZ ;  /* 0x0000000402000227 */ /* 0x002fca00078e00ff */
[----:B------:R-:W-:-:S07]  /*8e60*/  @P0 SHF.R.U32.HI R2, RZ, R5, R0 ;  /* 0x00000005ff020219 */ /* 0x000fce0000011600 */
.L_x_1665:
[----:B------:R-:W-:Y:S05]  /*8e70*/  BSYNC B0 ;  /* 0x0000000000007941 */ /* 0x000fea0003800000 */
.L_x_1663:
[----:B------:R-:W-:-:S05]  /*8e80*/  IMAD R2, R2, R7, RZ ;  /* 0x0000000702027224 */ /* 0x000fca00078e02ff */
[----:B------:R-:W-:-:S07]  /*8e90*/  VIMNMX R3, R3, R2, !PT ;  /* 0x0000000203037248 */ /* 0x000fce0007fe0100 */
.L_x_1662:
[----:B------:R-:W-:Y:S01]  /*8ea0*/  SHF.R.S32.HI R2, RZ, 0x1f, R3 ;  /* 0x0000001fff027819 */ /* 0x000fe20000011403 */
[----:B------:R-:W-:Y:S01]  /*8eb0*/  IMAD.MOV.U32 R0, RZ, RZ, RZ ;  /* 0x000000ffff007224 */ /* 0x000fe200078e00ff */
[----:B------:R-:W-:Y:S02]  /*8ec0*/  PLOP3.LUT P0, PT, PT, PT, PT, 0x80, 0x0 ;  /* 0x000000000000781c */ /* 0x000fe40003f0f070 */
[----:B------:R-:W-:Y:S02]  /*8ed0*/  CS2R R4, SRZ ;  /* 0x0000000000047805 */ /* 0x000fe4000001ff00 */
[----:B------:R-:W-:Y:S02]  /*8ee0*/  LEA.HI R6, R2, R3, RZ, 0x6 ;  /* 0x0000000302067211 */ /* 0x000fe400078f30ff */
[----:B------:R-:W-:Y:S02]  /*8ef0*/  CS2R R150, SRZ ;  /* 0x0000000000967805 */ /* 0x000fe4000001ff00 */
[----:B------:R-:W-:-:S02]  /*8f00*/  CS2R R148, SRZ ;  /* 0x0000000000947805 */ /* 0x000fc4000001ff00 */
[----:B------:R-:W-:Y:S02]  /*8f10*/  CS2R R146, SRZ ;  /* 0x0000000000927805 */ /* 0x000fe4000001ff00 */
[----:B------:R-:W-:Y:S02]  /*8f20*/  SHF.R.S32.HI R6, RZ, 0x6, R6 ;  /* 0x00000006ff067819 */ /* 0x000fe40000011406 */
[----:B------:R-:W-:Y:S02]  /*8f30*/  CS2R R144, SRZ ;  /* 0x0000000000907805 */ /* 0x000fe4000001ff00 */
[----:B------:R-:W-:Y:S02]  /*8f40*/  CS2R R142, SRZ ;  /* 0x00000000008e7805 */ /* 0x000fe4000001ff00 */
[----:B------:R-:W-:Y:S02]  /*8f50*/  CS2R R140, SRZ ;  /* 0x00000000008c7805 */ /* 0x000fe4000001ff00 */
[----:B------:R-:W-:-:S02]  /*8f60*/  VIMNMX R7, RZ, R6, !PT ;  /* 0x00000006ff077248 */ /* 0x000fc40007fe0100 */
[----:B------:R-:W-:Y:S02]  /*8f70*/  CS2R R138, SRZ ;  /* 0x00000000008a7805 */ /* 0x000fe4000001ff00 */
[----:B------:R-:W-:Y:S02]  /*8f80*/  CS2R R136, SRZ ;  /* 0x0000000000887805 */ /* 0x000fe4000001ff00 */
[----:B------:R-:W-:Y:S02]  /*8f90*/  CS2R R134, SRZ ;  /* 0x0000000000867805 */ /* 0x000fe4000001ff00 */
[----:B------:R-:W-:Y:S01]  /*8fa0*/  ISETP.GT.AND P1, PT, R97, R7, PT ;  /* 0x000000076100720c */ /* 0x000fe20003f24270 */
[----:B------:R1:W-:Y:S01]  /*8fb0*/  STL [R1+0x64], R7 ;  /* 0x0000640701007387 */ /* 0x0003e20000100800 */
[----:B------:R-:W-:Y:S02]  /*8fc0*/  CS2R R132, SRZ ;  /* 0x0000000000847805 */ /* 0x000fe4000001ff00 */
[----:B------:R-:W-:-:S02]  /*8fd0*/  CS2R R100, SRZ ;  /* 0x0000000000647805 */ /* 0x000fc4000001ff00 */
[----:B------:R-:W-:Y:S02]  /*8fe0*/  CS2R R92, SRZ ;  /* 0x00000000005c7805 */ /* 0x000fe4000001ff00 */
[----:B------:R-:W-:Y:S01]  /*8ff0*/  CS2R R108, SRZ ;  /* 0x00000000006c7805 */ /* 0x000fe2000001ff00 */
[----:B------:R-:W-:Y:S01]  /*9000*/  IMAD.MOV.U32 R172, RZ, RZ, RZ ;  /* 0x000000ffffac7224 */ /* 0x000fe200078e00ff */
        /* <DEDUP_REMOVED lines=16> */
[----:B----4-:R-:W-:Y:S02]  /*9110*/  CS2R R48, SRZ ;  /* 0x0000000000307805 */ /* 0x010fe4000001ff00 */
[----:B------:R-:W-:Y:S02]  /*9120*/  CS2R R168, SRZ ;  /* 0x0000000000a87805 */ /* 0x000fe4000001ff00 */
[----:B------:R-:W-:Y:S02]  /*9130*/  CS2R R44, SRZ ;  /* 0x00000000002c7805 */ /* 0x000fe4000001ff00 */
[----:B------:R-:W-:Y:S02]  /*9140*/  CS2R R40, SRZ ;  /* 0x0000000000287805 */ /* 0x000fe4000001ff00 */
[----:B0-----:R-:W-:Y:S02]  /*9150*/  CS2R R98, SRZ ;  /* 0x0000000000627805 */ /* 0x001fe4000001ff00 */
        /* <DEDUP_REMOVED lines=29> */
[----:B------:R-:W-:Y:S01]  /*9330*/  CS2R R24, SRZ ;  /* 0x0000000000187805 */ /* 0x000fe2000001ff00 */
[----:B-1----:R-:W-:Y:S06]  /*9340*/  @!P1 BRA `(.L_x_1666) ;  /* 0x0000017000889947 */ /* 0x002fec0003800000 */
[----:B------:R-:W2:Y:S01]  /*9350*/  LDL R7, [R1+0xa8] ;  /* 0x0000a80001077983 */ /* 0x000ea20000100800 */
[----:B------:R-:W-:Y:S03]  /*9360*/  BSSY B6, `(.L_x_1667) ;  /* 0x000001c000067945 */ /* 0x000fe60003800000 */
[----:B--2---:R-:W0:Y:S02]  /*9370*/  SHFL.IDX PT, R0, R7, RZ, 0x1f ;  /* 0x00001fff07007589 */ /* 0x004e2400000e0000 */
[----:B0-----:R-:W-:-:S04]  /*9380*/  LEA.HI R2, R0, R0, RZ, 0x1 ;  /* 0x0000000000027211 */ /* 0x001fc800078f08ff */
[----:B------:R-:W-:Y:S01]  /*9390*/  LOP3.LUT R3, R2, 0x1e, RZ, 0xc0, !PT ;  /* 0x0000001e02037812 */ /* 0x000fe200078ec0ff */
[----:B------:R-:W-:-:S04]  /*93a0*/  VIADD R2, R18, 0x10400 ;  /* 0x0001040012027836 */ /* 0x000fc80000000000 */
[----:B------:R-:W-:Y:S01]  /*93b0*/  IMAD.IADD R3, R0, 0x1, -R3 ;  /* 0x0000000100037824 */ /* 0x000fe200078e0a03 */
[----:B------:R-:W-:-:S03]  /*93c0*/  LOP3.LUT P0, RZ, R2, 0x3ff, RZ, 0xc0, !PT ;  /* 0x000003ff02ff7812 */ /* 0x000fc6000780c0ff */
[----:B------:R-:W-:Y:S01]  /*93d0*/  IMAD R3, R3, 0x2000, R2 ;  /* 0x0000200003037824 */ /* 0x000fe200078e0202 */
[----:B------:R-:W-:-:S04]  /*93e0*/  P2R R24, PR, RZ, 0x1 ;  /* 0x00000001ff187803 */ /* 0x000fc80000000000 */
[----:B------:R-:W-:-:S04]  /*93f0*/  SHF.R.U32.HI R2, RZ, 0x4, R3 ;  /* 0x00000004ff027819 */ /* 0x000fc80000011603 */
[----:B------:R-:W-:Y:S01]  /*9400*/  LOP3.LUT R2, R2, 0x3fff, RZ, 0xc0, !PT ;  /* 0x00003fff02027812 */ /* 0x000fe200078ec0ff */
[----:B------:R-:W-:Y:S06]  /*9410*/  @!P0 BRA `(.L_x_1668) ;  /* 0x0000000000408947 */ /* 0x000fec0003800000 */
        /* <DEDUP_REMOVED lines=16> */
.L_x_1668:
[----:B------:R-:W-:Y:S05]  /*9520*/  BSYNC B6 ;  /* 0x0000000000067941 */ /* 0x000fea0003800000 */
.L_x_1667:
        /* <DEDUP_REMOVED lines=13> */
.L_x_1672:
[----:B-1----:R1:W2:Y:S02]  /*9600*/  SYNCS.PHASECHK.TRANS64.TRYWAIT P0, [R18+URZ+0x30800], R3 ;  /* 0x03080003120075a7 */ /* 0x0022a4000800017f */
[----:B--2---:R-:W-:Y:S05]  /*9610*/  @!P0 NANOSLEEP.SYNCS 0x989680 ;  /* 0x009896800000895d */ /* 0x004fea0003900000 */
[----:B------:R-:W2:Y:S02]  /*9620*/  @!P0 SYNCS.PHASECHK.TRANS64 P0, [R18+URZ+0x30800], R3 ;  /* 0x03080003120085a7 */ /* 0x000ea4000800007f */
[----:B--2---:R-:W-:Y:S05]  /*9630*/  @!P0 BRA `(.L_x_1672) ;  /* 0xfffffffc00f08947 */ /* 0x004fea000383ffff */
.L_x_1671:
[----:B------:R-:W-:Y:S05]  /*9640*/  BSYNC B0 ;  /* 0x0000000000007941 */ /* 0x000fea0003800000 */
.L_x_1670:
[----:B------:R-:W-:Y:S05]  /*9650*/  BRA `(.L_x_1673) ;  /* 0x0000009c00807947 */ /* 0x000fea0003800000 */
.L_x_1669:
[----:B------:R-:W-:Y:S01]  /*9660*/  ISETP.NE.AND P0, PT, R24, RZ, PT ;  /* 0x000000ff1800720c */ /* 0x000fe20003f05270 */
[----:B------:R-:W-:Y:S01]  /*9670*/  ULDC.64 UR4, c[0x0][0x3f8] ;  /* 0x0000fe0000047ab9 */ /* 0x000fe20000000a00 */
[----:B-----5:R-:W-:Y:S01]  /*9680*/  SHF.R.S32.HI R0, RZ, 0x1f, R96 ;  /* 0x0000001fff007819 */ /* 0x020fe20000011460 */
[----:B------:R-:W-:Y:S01]  /*9690*/  ULDC.64 UR6, c[0x0][0x408] ;  /* 0x0001020000067ab9 */ /* 0x000fe20000000a00 */
[----:B------:R-:W-:Y:S01]  /*96a0*/  IMAD.WIDE.U32 R24, R96, UR4, RZ ;  /* 0x0000000460187c25 */ /* 0x000fe2000f8e00ff */
[----:B------:R-:W-:Y:S03]  /*96b0*/  BSSY B6, `(.L_x_1674) ;  /* 0x0000019000067945 */ /* 0x000fe60003800000 */
[C---:B------:R-:W-:Y:S02]  /*96c0*/  IMAD R3, R0.reuse, UR4, RZ ;  /* 0x0000000400037c24 */ /* 0x040fe4000f8e02ff */
[----:B------:R-:W-:-:S02]  /*96d0*/  IMAD R5, R0, UR6, RZ ;  /* 0x0000000600057c24 */ /* 0x000fc4000f8e02ff */
[C---:B------:R-:W-:Y:S02]  /*96e0*/  IMAD R3, R96.reuse, UR5, R3 ;  /* 0x0000000560037c24 */ /* 0x040fe4000f8e0203 */
[C---:B------:R-:W-:Y:S02]  /*96f0*/  IMAD R5, R96.reuse, UR7, R5 ;  /* 0x0000000760057c24 */ /* 0x040fe4000f8e0205 */
[----:B------:R-:W-:-:S04]  /*9700*/  IMAD.WIDE.U32 R26, R96, UR6, RZ ;  /* 0x00000006601a7c25 */ /* 0x000fc8000f8e00ff */
[----:B------:R-:W-:Y:S02]  /*9710*/  IMAD.IADD R29, R3, 0x1, R25 ;  /* 0x00000001031d7824 */ /* 0x000fe400078e0219 */
[----:B------:R-:W-:Y:S01]  /*9720*/  IMAD.IADD R31, R5, 0x1, R27 ;  /* 0x00000001051f7824 */ /* 0x000fe200078e021b */
        /* <DEDUP_REMOVED lines=17> */
.L_x_1675:
[----:B------:R-:W-:Y:S05]  /*9840*/  BSYNC B6 ;  /* 0x0000000000067941 */ /* 0x000fea0003800000 */
.L_x_1674:
[----:B------:R-:W2:Y:S01]  /*9850*/  LDL R149, [R1+0x48] ;  /* 0x0000480001957983 */ /* 0x000ea20000100800 */
[----:B------:R-:W-:-:S03]  /*9860*/  ULDC.U8 UR4, c[0x0][0x410] ;  /* 0x0001040000047ab9 */ /* 0x000fc60000000000 */
[----:B------:R-:W2:Y:S04]  /*9870*/  LDL R128, [R1+0x10] ;  /* 0x0000100001807983 */ /* 0x000ea80000100800 */
[----:B------:R-:W3:Y:S01]  /*9880*/  LDL R21, [R1+0x68] ;  /* 0x0000680001157983 */ /* 0x000ee20000100800 */
[----:B------:R-:W-:Y:S01]  /*9890*/  ISETP.NE.AND P0, PT, RZ, UR4, PT ;  /* 0x00000004ff007c0c */ /* 0x000fe2000bf05270 */
[----:B------:R-:W-:Y:S01]  /*98a0*/  BSSY B0, `(.L_x_1676) ;  /* 0x00009b3000007945 */ /* 0x000fe20003800000 */
[C---:B--2---:R-:W-:Y:S02]  /*98b0*/  IMAD.IADD R84, R128.reuse, 0x1, R149 ;  /* 0x0000000180547824 */ /* 0x044fe400078e0295 */
[C---:B------:R-:W-:Y:S02]  /*98c0*/  VIADD R20, R128.reuse, 0x40 ;  /* 0x0000004080147836 */ /* 0x040fe40000000000 */
[----:B------:R-:W-:-:S02]  /*98d0*/  VIADD R3, R128, 0x60 ;  /* 0x0000006080037836 */ /* 0x000fc40000000000 */
[----:B---3--:R-:W-:-:S05]  /*98e0*/  IMAD R7, R21, 0x20, R84 ;  /* 0x0000002015077824 */ /* 0x008fca00078e0254 */
[----:B------:R-:W-:Y:S05]  /*98f0*/  @!P0 BRA `(.L_x_1677) ;  /* 0x0000004c00488947 */ /* 0x000fea0003800000 */
[----:B------:R-:W0:Y:S01]  /*9900*/  LDC R111, c[0x0][0x448] ;  /* 0x00011200ff6f7b82 */ /* 0x000e220000000800 */
[----:B------:R-:W-:Y:S01]  /*9910*/  ULDC.64 UR4, c[0x0][0x3f8] ;  /* 0x0000fe0000047ab9 */ /* 0x000fe20000000a00 */
[----:B------:R-:W-:Y:S01]  /*9920*/  ULDC.64 UR6, c[0x0][0x408] ;  /* 0x0001020000067ab9 */ /* 0x000fe20000000a00 */
[----:B------:R-:W-:Y:S02]  /*9930*/  IMAD.MOV.U32 R4, RZ, RZ, R24 ;  /* 0x000000ffff047224 */ /* 0x000fe400078e0018 */
[----:B------:R-:W-:Y:S02]  /*9940*/  IMAD.MOV.U32 R8, RZ, RZ, R26 ;  /* 0x000000ffff087224 */ /* 0x000fe400078e001a */
[----:B------:R-:W-:Y:S02]  /*9950*/  IMAD.MOV.U32 R9, RZ, RZ, R31 ;  /* 0x000000ffff097224 */ /* 0x000fe400078e001f */
[----:B------:R-:W-:-:S04]  /*9960*/  IMAD.SHL.U32 R74, R21, 0x4, RZ ;  /* 0x00000004154a7824 */ /* 0x000fc800078e00ff */
[C---:B------:R-:W-:Y:S02]  /*9970*/  VIADD R73, R74.reuse, 0x40 ;  /* 0x000000404a497836 */ /* 0x040fe40000000000 */
[C---:B------:R-:W-:Y:S02]  /*9980*/  VIADD R72, R74.reuse, 0x60 ;  /* 0x000000604a487836 */ /* 0x040fe40000000000 */
[----:B------:R-:W-:Y:S01]  /*9990*/  VIADD R21, R74, 0x20 ;  /* 0x000000204a157836 */ /* 0x000fe20000000000 */
[----:B------:R-:W-:Y:S02]  /*99a0*/  SHF.R.S32.HI R88, RZ, 0x1f, R73 ;  /* 0x0000001fff587819 */ /* 0x000fe40000011449 */
[----:B------:R-:W-:Y:S02]  /*99b0*/  SHF.R.S32.HI R85, RZ, 0x1f, R72 ;  /* 0x0000001fff557819 */ /* 0x000fe40000011448 */
[----:B------:R-:W-:Y:S02]  /*99c0*/  SHF.R.S32.HI R86, RZ, 0x1f, R21 ;  /* 0x0000001fff567819 */ /* 0x000fe40000011415 */
[----:B0-----:R-:W-:-:S13]  /*99d0*/  ISETP.NE.AND P0, PT, R111, 0x1, PT ;  /* 0x000000016f00780c */ /* 0x001fda0003f05270 */
[----:B------:R-:W0:Y:S08]  /*99e0*/  @P0 LDC R0, c[0x0][0x44c] ;  /* 0x00011300ff000b82 */ /* 0x000e300000000800 */
[----:B------:R-:W1:Y:S01]  /*99f0*/  @P0 LDC R5, c[0x0][0x450] ;  /* 0x00011400ff050b82 */ /* 0x000e620000000800 */
[----:B0-----:R-:W-:-:S05]  /*9a00*/  @P0 IMAD.HI.U32 R0, R7, R0, RZ ;  /* 0x0000000007000227 */ /* 0x001fca00078e00ff */
[----:B-1----:R-:W-:Y:S01]  /*9a10*/  @P0 SHF.R.U32.HI R7, RZ, R5, R0 ;  /* 0x00000005ff070219 */ /* 0x002fe20000011600 */
[----:B------:R-:W-:-:S03]  /*9a20*/  IMAD.MOV.U32 R5, RZ, RZ, R29 ;  /* 0x000000ffff057224 */ /* 0x000fc600078e001d */
[----:B------:R-:W-:Y:S01]  /*9a30*/  SHF.R.S32.HI R0, RZ, 0x1f, R7 ;  /* 0x0000001fff007819 */ /* 0x000fe20000011407 */
[----:B------:R-:W-:-:S04]  /*9a40*/  IMAD.WIDE.U32 R4, R7, UR4, R4 ;  /* 0x0000000407047c25 */ /* 0x000fc8000f8e0004 */
[C---:B------:R-:W-:Y:S02]  /*9a50*/  IMAD R6, R0.reuse, UR4, RZ ;  /* 0x0000000400067c24 */ /* 0x040fe4000f8e02ff */
[----:B------:R-:W-:Y:S02]  /*9a60*/  IMAD R0, R0, UR6, RZ ;  /* 0x0000000600007c24 */ /* 0x000fe4000f8e02ff */
[C---:B------:R-:W-:Y:S01]  /*9a70*/  IMAD R11, R7.reuse, UR5, R6 ;  /* 0x00000005070b7c24 */ /* 0x040fe2000f8e0206 */
[----:B------:R-:W-:Y:S01]  /*9a80*/  ULDC.64 UR4, c[0x0][0x3e8] ;  /* 0x0000fa0000047ab9 */ /* 0x000fe20000000a00 */
[C---:B------:R-:W-:Y:S01]  /*9a90*/  IMAD.WIDE.U32 R8, R7.reuse, UR6, R8 ;  /* 0x0000000607087c25 */ /* 0x040fe2000f8e0008 */
[----:B------:R-:W-:Y:S01]  /*9aa0*/  LEA R6, P0, R4, UR4, 0x1 ;  /* 0x0000000404067c11 */ /* 0x000fe2000f8008ff */
[----:B------:R-:W-:Y:S02]  /*9ab0*/  UMOV UR4, 0xffffffff ;  /* 0xffffffff00047882 */ /* 0x000fe40000000000 */
[----:B------:R-:W-:Y:S01]  /*9ac0*/  IMAD R13, R7, UR7, R0 ;  /* 0x00000007070d7c24 */ /* 0x000fe2000f8e0200 */
[----:B------:R-:W-:Y:S01]  /*9ad0*/  ULDC.64 UR6, c[0x0][0x400] ;  /* 0x0001000000067ab9 */ /* 0x000fe20000000a00 */
[----:B------:R-:W-:Y:S01]  /*9ae0*/  IMAD.IADD R7, R5, 0x1, R11 ;  /* 0x0000000105077824 */ /* 0x000fe200078e020b */
[----:B------:R-:W-:Y:S01]  /*9af0*/  LEA R0, P1, R8, UR6, 0x1 ;  /* 0x0000000608007c11 */ /* 0x000fe2000f8208ff */
[----:B------:R-:W-:-:S03]  /*9b00*/  IMAD.IADD R5, R9, 0x1, R13 ;  /* 0x0000000109057824 */ /* 0x000fc600078e020d */
[----:B------:R-:W-:Y:S02]  /*9b10*/  LEA.HI.X R7, R4, UR5, R7, 0x1, P0 ;  /* 0x0000000504077c11 */ /* 0x000fe400080f0c07 */
[----:B------:R-:W-:Y:S01]  /*9b20*/  LEA.HI.X R8, R8, UR7, R5, 0x1, P1 ;  /* 0x0000000708087c11 */ /* 0x000fe200088f0c05 */
[----:B------:R-:W-:Y:S06]  /*9b30*/  BRA.DIV UR4, `(.L_x_1678) ;  /* 0x0000021a04647947 */ /* 0x000fec000b800000 */
[----:B------:R0:W1:Y:S04]  /*9b40*/  SHFL.IDX PT, R5, R7, RZ, 0x181f ;  /* 0x00181fff07057589 */ /* 0x00006800000e0000 */
[----:B------:R0:W2:Y:S04]  /*9b50*/  SHFL.IDX PT, R4, R6, RZ, 0x181f ;  /* 0x00181fff06047589 */ /* 0x0000a800000e0000 */
[----:B------:R0:W3:Y:S04]  /*9b60*/  SHFL.IDX PT, R9, R8, RZ, 0x181f ;  /* 0x00181fff08097589 */ /* 0x0000e800000e0000 */
[----:B------:R0:W4:Y:S02]  /*9b70*/  SHFL.IDX PT, R14, R0, RZ, 0x181f ;  /* 0x00181fff000e7589 */ /* 0x00012400000e0000 */
.L_x_2038:
[----:B------:R-:W-:Y:S01]  /*9b80*/  IMAD R111, R218, R111, RZ ;  /* 0x0000006fda6f7224 */ /* 0x000fe200078e02ff */
        /* <DEDUP_REMOVED lines=8> */
[----:B------:R-:W-:Y:S02]  /*9c10*/  CS2R R76, SRZ ;  /* 0x00000000004c7805 */ /* 0x000fe4000001ff00 */
[----:B------:R-:W-:-:S03]  /*9c20*/  CS2R R80, SRZ ;  /* 0x0000000000507805 */ /* 0x000fc6000001ff00 */
[----:B------:R-:W-:Y:S05]  /*9c30*/  @P0 BRA `(.L_x_1680) ;  /* 0x0000000000a80947 */ /* 0x000fea0003800000 */
[----:B------:R-:W-:Y:S01]  /*9c40*/  ULDC UR4, c[0x0][0x3f4] ;  /* 0x0000fd0000047ab9 */ /* 0x000fe20000000800 */
[----:B------:R-:W-:Y:S02]  /*9c50*/  CS2R R82, SRZ ;  /* 0x0000000000527805 */ /* 0x000fe4000001ff00 */
[----:B------:R-:W-:Y:S02]  /*9c60*/  ISETP.GE.AND P2, PT, R21, UR4, PT ;  /* 0x0000000415007c0c */ /* 0x000fe4000bf46270 */
[----:B------:R-:W-:Y:S02]  /*9c70*/  CS2R R80, SRZ ;  /* 0x0000000000507805 */ /* 0x000fe4000001ff00 */
[----:B------:R-:W-:Y:S02]  /*9c80*/  ISETP.GE.AND P1, PT, R73, UR4, PT ;  /* 0x0000000449007c0c */ /* 0x000fe4000bf26270 */
[----:B------:R-:W-:Y:S02]  /*9c90*/  ISETP.GE.AND P0, PT, R72, UR4, PT ;  /* 0x0000000448007c0c */ /* 0x000fe4000bf06270 */
[----:B------:R-:W-:-:S05]  /*9ca0*/  ISETP.GE.AND P3, PT, R74, UR4, PT ;  /* 0x000000044a007c0c */ /* 0x000fca000bf66270 */
[C---:B------:R-:W-:Y:S01]  /*9cb0*/  @!P2 IMAD.SHL.U32 R27, R21.reuse, 0x2, RZ ;  /* 0x00000002151ba824 */ /* 0x040fe200078e00ff */
[----:B------:R-:W-:-:S03]  /*9cc0*/  @!P2 SHF.L.U64.HI R32, R21, 0x1, R86 ;  /* 0x000000011520a819 */ /* 0x000fc60000010256 */
[C---:B------:R-:W-:Y:S01]  /*9cd0*/  @!P1 IMAD.SHL.U32 R11, R73.reuse, 0x2, RZ ;  /* 0x00000002490b9824 */ /* 0x040fe200078e00ff */
[----:B------:R-:W-:Y:S01]  /*9ce0*/  @!P1 SHF.L.U64.HI R34, R73, 0x1, R88 ;  /* 0x0000000149229819 */ /* 0x000fe20000010258 */
[----:B------:R-:W-:Y:S01]  /*9cf0*/  @!P0 IMAD.SHL.U32 R31, R72, 0x2, RZ ;  /* 0x00000002481f8824 */ /* 0x000fe200078e00ff */
[-C--:B--2---:R-:W-:Y:S01]  /*9d00*/  @!P2 IADD3 R24, P4, R4, R27.reuse, RZ ;  /* 0x0000001b0418a210 */ /* 0x084fe20007f9e0ff */
[----:B---3--:R-:W-:Y:S01]  /*9d10*/  @!P3 IMAD.MOV.U32 R15, RZ, RZ, R9 ;  /* 0x000000ffff0fb224 */ /* 0x008fe200078e0009 */
[----:B----4-:R-:W-:Y:S02]  /*9d20*/  @!P2 IADD3 R26, P6, R14, R27, RZ ;  /* 0x0000001b0e1aa210 */ /* 0x010fe40007fde0ff */
[-C--:B------:R-:W-:Y:S01]  /*9d30*/  @!P1 IADD3 R28, P5, R4, R11.reuse, RZ ;  /* 0x0000000b041c9210 */ /* 0x080fe20007fbe0ff */
[----:B-1----:R-:W-:Y:S01]  /*9d40*/  @!P2 IMAD.X R25, R5, 0x1, R32, P4 ;  /* 0x000000010519a824 */ /* 0x002fe200020e0620 */
[----:B------:R-:W-:Y:S01]  /*9d50*/  @!P1 IADD3 R30, P4, R14, R11, RZ ;  /* 0x0000000b0e1e9210 */ /* 0x000fe20007f9e0ff */
[----:B------:R-:W-:-:S04]  /*9d60*/  @!P3 IMAD.WIDE R10, R74, 0x2, R4 ;  /* 0x000000024a0ab825 */ /* 0x000fc800078e0204 */
[----:B------:R-:W-:Y:S01]  /*9d70*/  @!P3 IMAD.WIDE R12, R74, 0x2, R14 ;  /* 0x000000024a0cb825 */ /* 0x000fe200078e020e */
[----:B------:R-:W-:Y:S02]  /*9d80*/  CS2R R78, SRZ ;  /* 0x00000000004e7805 */ /* 0x000fe4000001ff00 */
[----:B------:R-:W-:Y:S02]  /*9d90*/  CS2R R76, SRZ ;  /* 0x00000000004c7805 */ /* 0x000fe4000001ff00 */
[----:B------:R-:W-:Y:S01]  /*9da0*/  CS2R R70, SRZ ;  /* 0x0000000000467805 */ /* 0x000fe2000001ff00 */
[----:B------:R-:W-:Y:S01]  /*9db0*/  @!P2 IMAD.X R27, R9, 0x1, R32, P6 ;  /* 0x00000001091ba824 */ /* 0x000fe200030e0620 */
[-C--:B------:R-:W-:Y:S01]  /*9dc0*/  @!P0 IADD3 R4, P6, R4, R31.reuse, RZ ;  /* 0x0000001f04048210 */ /* 0x080fe20007fde0ff */
[----:B------:R-:W-:Y:S01]  /*9dd0*/  @!P1 IMAD.X R29, R5, 0x1, R34, P5 ;  /* 0x00000001051d9824 */ /* 0x000fe200028e0622 */
[----:B------:R-:W-:Y:S02]  /*9de0*/  @!P0 IADD3 R14, P5, R14, R31, RZ ;  /* 0x0000001f0e0e8210 */ /* 0x000fe40007fbe0ff */
[----:B------:R-:W-:-:S02]  /*9df0*/  CS2R R68, SRZ ;  /* 0x0000000000447805 */ /* 0x000fc4000001ff00 */
[----:B------:R-:W-:Y:S02]  /*9e00*/  @!P0 SHF.L.U64.HI R32, R72, 0x1, R85 ;  /* 0x0000000148208819 */ /* 0x000fe40000010255 */
[----:B------:R-:W-:Y:S02]  /*9e10*/  CS2R R60, SRZ ;  /* 0x00000000003c7805 */ /* 0x000fe4000001ff00 */
[----:B------:R-:W-:Y:S01]  /*9e20*/  CS2R R62, SRZ ;  /* 0x00000000003e7805 */ /* 0x000fe2000001ff00 */
[----:B------:R-:W-:Y:S01]  /*9e30*/  @!P1 IMAD.X R31, R9, 0x1, R34, P4 ;  /* 0x00000001091f9824 */ /* 0x000fe200020e0622 */
[----:B------:R1:W5:Y:S01]  /*9e40*/  @!P3 LD.E.64 R82, desc[UR60][R10.64] ;  /* 0x0000003c0a52b980 */ /* 0x000362000c101b00 */
[--C-:B------:R-:W-:Y:S02]  /*9e50*/  @!P0 IMAD.X R5, R5, 0x1, R32.reuse, P6 ;  /* 0x0000000105058824 */ /* 0x100fe400030e0620 */
[----:B------:R-:W-:Y:S01]  /*9e60*/  @!P0 IMAD.X R15, R9, 0x1, R32, P5 ;  /* 0x00000001090f8824 */ /* 0x000fe200028e0620 */
[----:B------:R1:W5:Y:S04]  /*9e70*/  @!P3 LD.E.64 R80, desc[UR60][R12.64] ;  /* 0x0000003c0c50b980 */ /* 0x000368000c101b00 */
[----:B------:R1:W5:Y:S04]  /*9e80*/  @!P2 LD.E.64 R78, desc[UR60][R24.64] ;  /* 0x0000003c184ea980 */ /* 0x000368000c101b00 */
[----:B------:R1:W5:Y:S04]  /*9e90*/  @!P2 LD.E.64 R76, desc[UR60][R26.64] ;  /* 0x0000003c1a4ca980 */ /* 0x000368000c101b00 */
[----:B------:R1:W5:Y:S04]  /*9ea0*/  @!P1 LD.E.64 R70, desc[UR60][R28.64] ;  /* 0x0000003c1c469980 */ /* 0x000368000c101b00 */
[----:B------:R1:W5:Y:S04]  /*9eb0*/  @!P1 LD.E.64 R68, desc[UR60][R30.64] ;  /* 0x0000003c1e449980 */ /* 0x000368000c101b00 */
[----:B------:R1:W5:Y:S04]  /*9ec0*/  @!P0 LD.E.64 R60, desc[UR60][R4.64] ;  /* 0x0000003c043c8980 */ /* 0x000368000c101b00 */
[----:B------:R1:W5:Y:S02]  /*9ed0*/  @!P0 LD.E.64 R62, desc[UR60][R14.64] ;  /* 0x0000003c0e3e8980 */ /* 0x000364000c101b00 */
.L_x_1680:
[----:B------:R-:W-:Y:S05]  /*9ee0*/  BSYNC B1 ;  /* 0x0000000000017941 */ /* 0x000fea0003800000 */
.L_x_1679:
[----:B-12--5:R-:W-:Y:S01]  /*9ef0*/  IMAD.MOV.U32 R4, RZ, RZ, R60 ;  /* 0x000000ffff047224 */ /* 0x026fe200078e003c */
[----:B------:R-:W-:Y:S01]  /*9f00*/  UMOV UR4, 0xffffffff ;  /* 0xffffffff00047882 */ /* 0x000fe20000000000 */
[----:B------:R-:W-:Y:S01]  /*9f10*/  IMAD.MOV.U32 R5, RZ, RZ, R61 ;  /* 0x000000ffff057224 */ /* 0x000fe200078e003d */
[----:B------:R-:W-:Y:S01]  /*9f20*/  CS2R R48, SRZ ;  /* 0x0000000000307805 */ /* 0x000fe2000001ff00 */
[----:B---3--:R-:W-:Y:S01]  /*9f30*/  IMAD.MOV.U32 R9, RZ, RZ, R70 ;  /* 0x000000ffff097224 */ /* 0x008fe200078e0046 */
        /* <DEDUP_REMOVED lines=28> */
[----:B------:R-:W-:Y:S01]  /*a100*/  PRMT R148, R10, 0x7610, R148 ;  /* 0x000076100a947816 */ /* 0x000fe20000000094 */
[----:B------:R-:W-:Y:S06]  /*a110*/  BRA.DIV UR4, `(.L_x_1681) ;  /* 0x00000216045c7947 */ /* 0x000fec000b800000 */
[----:B------:R1:W2:Y:S04]  /*a120*/  SHFL.IDX PT, R5, R7, 0x1, 0x181f ;  /* 0x00381f0007057f89 */ /* 0x0002a800000e0000 */
[----:B------:R1:W3:Y:S04]  /*a130*/  SHFL.IDX PT, R4, R6, 0x1, 0x181f ;  /* 0x00381f0006047f89 */ /* 0x0002e800000e0000 */
[----:B------:R1:W0:Y:S04]  /*a140*/  SHFL.IDX PT, R9, R8, 0x1, 0x181f ;  /* 0x00381f0008097f89 */ /* 0x00022800000e0000 */
[----:B----4-:R1:W4:Y:S02]  /*a150*/  SHFL.IDX PT, R14, R0, 0x1, 0x181f ;  /* 0x00381f00000e7f89 */ /* 0x01032400000e0000 */
.L_x_2044:
[----:B------:R-:W-:Y:S01]  /*a160*/  VIADD R10, R84, 0x20 ;  /* 0x00000020540a7836 */ /* 0x000fe20000000000 */
        /* <DEDUP_REMOVED lines=8> */
[----:B------:R-:W-:-:S05]  /*a1f0*/  CS2R R66, SRZ ;  /* 0x0000000000427805 */ /* 0x000fca000001ff00 */
        /* <DEDUP_REMOVED lines=13> */
[-C--:B---3--:R-:W-:Y:S01]  /*a2d0*/  @!P2 IADD3 R24, P4, R4, R27.reuse, RZ ;  /* 0x0000001b0418a210 */ /* 0x088fe20007f9e0ff */
[----:B0-----:R-:W-:Y:S01]  /*a2e0*/  @!P3 IMAD.MOV.U32 R15, RZ, RZ, R9 ;  /* 0x000000ffff0fb224 */ /* 0x001fe200078e0009 */
[----:B----4-:R-:W-:Y:S01]  /*a2f0*/  @!P2 IADD3 R26, P6, R14, R27, RZ ;  /* 0x0000001b0e1aa210 */ /* 0x010fe20007fde0ff */
[----:B--2---:R-:W-:Y:S01]  /*a300*/  @!P3 IMAD.WIDE R28, R74, 0x2, R4 ;  /* 0x000000024a1cb825 */ /* 0x004fe200078e0204 */
[----:B------:R-:W-:-:S03]  /*a310*/  @!P1 IADD3 R12, P5, R4, R11, RZ ;  /* 0x0000000b040c9210 */ /* 0x000fc60007fbe0ff */
[----:B------:R-:W-:Y:S01]  /*a320*/  @!P2 IMAD.X R25, R5, 0x1, R32, P4 ;  /* 0x000000010519a824 */ /* 0x000fe200020e0620 */
[----:B------:R-:W-:Y:S01]  /*a330*/  @!P1 IADD3 R10, P4, R14, R11, RZ ;  /* 0x0000000b0e0a9210 */ /* 0x000fe20007f9e0ff */
[----:B------:R-:W-:Y:S01]  /*a340*/  @!P3 IMAD.WIDE R30, R74, 0x2, R14 ;  /* 0x000000024a1eb825 */ /* 0x000fe200078e020e */
[----:B------:R-:W-:Y:S02]  /*a350*/  CS2R R56, SRZ ;  /* 0x0000000000387805 */ /* 0x000fe4000001ff00 */
[----:B------:R-:W-:Y:S02]  /*a360*/  CS2R R58, SRZ ;  /* 0x00000000003a7805 */ /* 0x000fe4000001ff00 */
[----:B------:R-:W-:Y:S01]  /*a370*/  CS2R R52, SRZ ;  /* 0x0000000000347805 */ /* 0x000fe2000001ff00 */
[----:B------:R-:W-:Y:S01]  /*a380*/  @!P2 IMAD.X R27, R9, 0x1, R32, P6 ;  /* 0x00000001091ba824 */ /* 0x000fe200030e0620 */
[-C--:B------:R-:W-:Y:S01]  /*a390*/  @!P0 IADD3 R4, P6, R4, R33.reuse, RZ ;  /* 0x0000002104048210 */ /* 0x080fe20007fde0ff */
[----:B------:R-:W-:Y:S01]  /*a3a0*/  @!P1 IMAD.X R13, R5, 0x1, R34, P5 ;  /* 0x00000001050d9824 */ /* 0x000fe200028e0622 */
[----:B------:R-:W-:-:S02]  /*a3b0*/  @!P0 IADD3 R14, P5, R14, R33, RZ ;  /* 0x000000210e0e8210 */ /* 0x000fc40007fbe0ff */
[----:B------:R-:W-:Y:S02]  /*a3c0*/  CS2R R54, SRZ ;  /* 0x0000000000367805 */ /* 0x000fe4000001ff00 */
        /* <DEDUP_REMOVED lines=14> */
.L_x_1683:
[----:B------:R-:W-:Y:S05]  /*a4b0*/  BSYNC B1 ;  /* 0x0000000000017941 */ /* 0x000fea0003800000 */
.L_x_1682:
[----:B0--3-5:R-:W-:Y:S01]  /*a4c0*/  IMAD.MOV.U32 R4, RZ, RZ, R48 ;  /* 0x000000ffff047224 */ /* 0x029fe200078e0030 */
[----:B------:R-:W-:Y:S01]  /*a4d0*/  UMOV UR4, 0xffffffff ;  /* 0xffffffff00047882 */ /* 0x000fe20000000000 */
[----:B--2---:R-:W-:Y:S02]  /*a4e0*/  IMAD.MOV.U32 R5, RZ, RZ, R49 ;  /* 0x000000ffff057224 */ /* 0x004fe400078e0031 */
        /* <DEDUP_REMOVED lines=34> */
[----:B----4-:R4:W0:Y:S02]  /*a710*/  SHFL.IDX PT, R14, R0, 0x2, 0x181f ;  /* 0x00581f00000e7f89 */ /* 0x01082400000e0000 */
.L_x_2050:
        /* <DEDUP_REMOVED lines=23> */
[----:B0-----:R-:W-:Y:S01]  /*a890*/  @!P3 IMAD.MOV.U32 R15, RZ, RZ, R9 ;  /* 0x000000ffff0fb224 */ /* 0x001fe200078e0009 */
[-C--:B---3--:R-:W-:Y:S01]  /*a8a0*/  @!P2 IADD3 R26, P4, R4, R25.reuse, RZ ;  /* 0x00000019041aa210 */ /* 0x088fe20007f9e0ff */
[----:B------:R-:W-:Y:S01]  /*a8b0*/  @!P0 IMAD.SHL.U32 R33, R72, 0x2, RZ ;  /* 0x0000000248218824 */ /* 0x000fe200078e00ff */
[----:B------:R-:W-:Y:S01]  /*a8c0*/  @!P2 IADD3 R24, P6, R14, R25, RZ ;  /* 0x000000190e18a210 */ /* 0x000fe20007fde0ff */
[----:B--2---:R-:W-:Y:S01]  /*a8d0*/  @!P3 IMAD.WIDE R28, R74, 0x2, R4 ;  /* 0x000000024a1cb825 */ /* 0x004fe200078e0204 */
[----:B------:R-:W-:-:S03]  /*a8e0*/  @!P1 IADD3 R12, P5, R4, R11, RZ ;  /* 0x0000000b040c9210 */ /* 0x000fc60007fbe0ff */
[----:B------:R-:W-:Y:S01]  /*a8f0*/  @!P2 IMAD.X R27, R5, 0x1, R32, P4 ;  /* 0x00000001051ba824 */ /* 0x000fe200020e0620 */
[----:B------:R-:W-:Y:S01]  /*a900*/  @!P1 IADD3 R10, P4, R14, R11, RZ ;  /* 0x0000000b0e0a9210 */ /* 0x000fe20007f9e0ff */
[----:B------:R-:W-:Y:S01]  /*a910*/  @!P3 IMAD.WIDE R30, R74, 0x2, R14 ;  /* 0x000000024a1eb825 */ /* 0x000fe200078e020e */
[----:B------:R0:W5:Y:S03]  /*a920*/  @!P3 LD.E.64 R44, desc[UR60][R28.64] ;  /* 0x0000003c1c2cb980 */ /* 0x000166000c101b00 */
[----:B------:R-:W-:Y:S01]  /*a930*/  @!P2 IMAD.X R25, R9, 0x1, R32, P6 ;  /* 0x000000010919a824 */ /* 0x000fe200030e0620 */
[-C--:B------:R-:W-:Y:S01]  /*a940*/  @!P0 IADD3 R4, P6, R4, R33.reuse, RZ ;  /* 0x0000002104048210 */ /* 0x080fe20007fde0ff */
[----:B------:R-:W-:Y:S01]  /*a950*/  @!P1 IMAD.X R13, R5, 0x1, R34, P5 ;  /* 0x00000001050d9824 */ /* 0x000fe200028e0622 */
[----:B------:R-:W-:Y:S01]  /*a960*/  @!P0 IADD3 R14, P5, R14, R33, RZ ;  /* 0x000000210e0e8210 */ /* 0x000fe20007fbe0ff */
[----:B------:R2:W5:Y:S01]  /*a970*/  @!P3 LD.E.64 R46, desc[UR60][R30.64] ;  /* 0x0000003c1e2eb980 */ /* 0x000562000c101b00 */
[----:B------:R-:W-:-:S02]  /*a980*/  @!P0 SHF.L.U64.HI R32, R72, 0x1, R85 ;  /* 0x0000000148208819 */ /* 0x000fc40000010255 */
[----:B------:R-:W-:Y:S02]  /*a990*/  CS2R R40, SRZ ;  /* 0x0000000000287805 */ /* 0x000fe4000001ff00 */
[----:B------:R-:W-:Y:S02]  /*a9a0*/  CS2R R42, SRZ ;  /* 0x00000000002a7805 */ /* 0x000fe4000001ff00 */
[----:B------:R-:W-:Y:S02]  /*a9b0*/  CS2R R36, SRZ ;  /* 0x0000000000247805 */ /* 0x000fe4000001ff00 */
[----:B------:R-:W-:Y:S02]  /*a9c0*/  CS2R R38, SRZ ;  /* 0x0000000000267805 */ /* 0x000fe4000001ff00 */
[----:B0-----:R-:W-:Y:S01]  /*a9d0*/  CS2R R28, SRZ ;  /* 0x00000000001c7805 */ /* 0x001fe2000001ff00 */
[----:B------:R-:W-:Y:S01]  /*a9e0*/  @!P1 IMAD.X R11, R9, 0x1, R34, P4 ;  /* 0x00000001090b9824 */ /* 0x000fe200020e0622 */
[----:B------:R0:W5:Y:S01]  /*a9f0*/  @!P2 LD.E.64 R40, desc[UR60][R26.64] ;  /* 0x0000003c1a28a980 */ /* 0x000162000c101b00 */
[--C-:B------:R-:W-:Y:S01]  /*aa00*/  @!P0 IMAD.X R5, R5, 0x1, R32.reuse, P6 ;  /* 0x0000000105058824 */ /* 0x100fe200030e0620 */
[----:B--2---:R-:W-:Y:S01]  /*aa10*/  CS2R R30, SRZ ;  /* 0x00000000001e7805 */ /* 0x004fe2000001ff00 */
[----:B------:R-:W-:Y:S01]  /*aa20*/  @!P0 IMAD.X R15, R9, 0x1, R32, P5 ;  /* 0x00000001090f8824 */ /* 0x000fe200028e0620 */
[----:B------:R0:W5:Y:S04]  /*aa30*/  @!P2 LD.E.64 R42, desc[UR60][R24.64] ;  /* 0x0000003c182aa980 */ /* 0x000168000c101b00 */
[----:B------:R0:W5:Y:S04]  /*aa40*/  @!P1 LD.E.64 R36, desc[UR60][R12.64] ;  /* 0x0000003c0c249980 */ /* 0x000168000c101b00 */
[----:B------:R0:W5:Y:S04]  /*aa50*/  @!P1 LD.E.64 R38, desc[UR60][R10.64] ;  /* 0x0000003c0a269980 */ /* 0x000168000c101b00 */
[----:B------:R0:W5:Y:S04]  /*aa60*/  @!P0 LD.E.64 R30, desc[UR60][R4.64] ;  /* 0x0000003c041e8980 */ /* 0x000168000c101b00 */
[----:B------:R0:W5:Y:S02]  /*aa70*/  @!P0 LD.E.64 R28, desc[UR60][R14.64] ;  /* 0x0000003c0e1c8980 */ /* 0x000164000c101b00 */
.L_x_1686:
[----:B------:R-:W-:Y:S05]  /*aa80*/  BSYNC B1 ;  /* 0x0000000000017941 */ /* 0x000fea0003800000 */
.L_x_1685:
        /* <DEDUP_REMOVED lines=33> */
[----:B------:R-:W-:Y:S01]  /*aca0*/  PRMT R120, R10, 0x7610, R120 ;  /* 0x000076100a787816 */ /* 0x000fe20000000078 */
[----:B------:R-:W-:Y:S06]  /*acb0*/  BRA.DIV UR4, `(.L_x_1687) ;  /* 0x0000020e04547947 */ /* 0x000fec000b800000 */
[----:B------:R0:W2:Y:S04]  /*acc0*/  SHFL.IDX PT, R9, R7, 0x3, 0x181f ;  /* 0x00781f0007097f89 */ /* 0x0000a800000e0000 */
[----:B------:R0:W3:Y:S04]  /*acd0*/  SHFL.IDX PT, R10, R6, 0x3, 0x181f ;  /* 0x00781f00060a7f89 */ /* 0x0000e800000e0000 */
[----:B------:R0:W0:Y:S04]  /*ace0*/  SHFL.IDX PT, R75, R8, 0x3, 0x181f ;  /* 0x00781f00084b7f89 */ /* 0x00002800000e0000 */
[----:B-1--4-:R-:W1:Y:S02]  /*acf0*/  SHFL.IDX PT, R0, R0, 0x3, 0x181f ;  /* 0x00781f0000007f89 */ /* 0x012e6400000e0000 */
.L_x_2056:
[----:B0-----:R-:W4:Y:S01]  /*ad00*/  LDL R7, [R1+0x78] ;  /* 0x0000780001077983 */ /* 0x001f220000100800 */
        /* <DEDUP_REMOVED lines=9> */
[----:B----4-:R-:W-:-:S04]  /*ada0*/  LEA.HI R6, R7, R7, RZ, 0x1 ;  /* 0x0000000707067211 */ /* 0x010fc800078f08ff */
[----:B------:R-:W-:-:S05]  /*adb0*/  LOP3.LUT R6, R6, 0xfffffffe, RZ, 0xc0, !PT ;  /* 0xfffffffe06067812 */ /* 0x000fca00078ec0ff */
[----:B------:R-:W-:Y:S01]  /*adc0*/  IMAD.IADD R127, R7, 0x1, -R6 ;  /* 0x00000001077f7824 */ /* 0x000fe200078e0a06 */
[----:B------:R-:W-:-:S04]  /*add0*/  CS2R R6, SRZ ;  /* 0x0000000000067805 */ /* 0x000fc8000001ff00 */
[----:B------:R-:W-:Y:S01]  /*ade0*/  SHF.L.U32 R127, R127, 0x1f, RZ ;  /* 0x0000001f7f7f7819 */ /* 0x000fe200000006ff */
[----:B------:R-:W-:Y:S06]  /*adf0*/  @P0 BRA `(.L_x_1689) ;  /* 0x0000000000b00947 */ /* 0x000fec0003800000 */
        /* <DEDUP_REMOVED lines=12> */
[C---:B---3--:R-:W-:Y:S01]  /*aec0*/  @!P2 IADD3 R90, P4, R10.reuse, R89, RZ ;  /* 0x000000590a5aa210 */ /* 0x048fe20007f9e0ff */
[----:B------:R-:W-:Y:S01]  /*aed0*/  @!P3 IMAD.MOV.U32 R8, RZ, RZ, R10 ;  /* 0x000000ffff08b224 */ /* 0x000fe200078e000a */
[----:B------:R-:W-:Y:S01]  /*aee0*/  @!P1 IADD3 R86, P5, R10, R5, RZ ;  /* 0x000000050a569210 */ /* 0x000fe20007fbe0ff */
[----:B-1----:R-:W-:Y:S01]  /*aef0*/  @!P3 IMAD.MOV.U32 R6, RZ, RZ, R0 ;  /* 0x000000ffff06b224 */ /* 0x002fe200078e0000 */
[C---:B------:R-:W-:Y:S01]  /*af00*/  @!P2 IADD3 R88, P6, R0.reuse, R89, RZ ;  /* 0x000000590058a210 */ /* 0x040fe20007fde0ff */
[----:B------:R-:W-:Y:S02]  /*af10*/  @!P3 IMAD.MOV.U32 R7, RZ, RZ, R75 ;  /* 0x000000ffff07b224 */ /* 0x000fe400078e004b */
[----:B--2---:R-:W-:Y:S01]  /*af20*/  @!P2 IMAD.X R91, R9, 0x1, R12, P4 ;  /* 0x00000001095ba824 */ /* 0x004fe200020e060c */
[----:B------:R-:W-:Y:S01]  /*af30*/  @!P1 IADD3 R84, P4, R0, R5, RZ ;  /* 0x0000000500549210 */ /* 0x000fe20007f9e0ff */
[----:B------:R-:W-:-:S04]  /*af40*/  @!P3 IMAD.WIDE R4, R74, 0x2, R8 ;  /* 0x000000024a04b825 */ /* 0x000fc800078e0208 */
[----:B------:R-:W-:Y:S01]  /*af50*/  @!P1 IMAD.X R87, R9, 0x1, R14, P5 ;  /* 0x0000000109579824 */ /* 0x000fe200028e060e */
[-C--:B------:R-:W-:Y:S01]  /*af60*/  @!P0 IADD3 R8, P5, R0, R11.reuse, RZ ;  /* 0x0000000b00088210 */ /* 0x080fe20007fbe0ff */
[----:B------:R-:W-:Y:S01]  /*af70*/  @!P3 IMAD.WIDE R6, R74, 0x2, R6 ;  /* 0x000000024a06b825 */ /* 0x000fe200078e0206 */
[----:B------:R-:W-:Y:S01]  /*af80*/  @!P0 SHF.L.U64.HI R0, R72, 0x1, R85 ;  /* 0x0000000148008819 */ /* 0x000fe20000010255 */
[----:B------:R0:W5:Y:S02]  /*af90*/  @!P3 LD.E.64 R32, desc[UR60][R4.64] ;  /* 0x0000003c0420b980 */ /* 0x000164000c101b00 */
[C---:B------:R-:W-:Y:S01]  /*afa0*/  @!P2 IMAD.X R89, R75.reuse, 0x1, R12, P6 ;  /* 0x000000014b59a824 */ /* 0x040fe200030e060c */
[----:B------:R-:W-:Y:S01]  /*afb0*/  @!P0 IADD3 R10, P6, R10, R11, RZ ;  /* 0x0000000b0a0a8210 */ /* 0x000fe20007fde0ff */
[----:B------:R1:W5:Y:S01]  /*afc0*/  @!P3 LD.E.64 R34, desc[UR60][R6.64] ;  /* 0x0000003c0622b980 */ /* 0x000362000c101b00 */
[----:B------:R-:W-:Y:S01]  /*afd0*/  @!P1 IMAD.X R85, R75, 0x1, R14, P4 ;  /* 0x000000014b559824 */ /* 0x000fe200020e060e */
[----:B------:R-:W-:-:S02]  /*afe0*/  CS2R R24, SRZ ;  /* 0x0000000000187805 */ /* 0x000fc4000001ff00 */
[----:B------:R-:W-:Y:S01]  /*aff0*/  CS2R R26, SRZ ;  /* 0x00000000001a7805 */ /* 0x000fe2000001ff00 */
[--C-:B------:R-:W-:Y:S01]  /*b000*/  @!P0 IMAD.X R11, R9, 0x1, R0.reuse, P6 ;  /* 0x00000001090b8824 */ /* 0x100fe200030e0600 */
[----:B------:R-:W-:Y:S02]  /*b010*/  CS2R R14, SRZ ;  /* 0x00000000000e7805 */ /* 0x000fe4000001ff00 */
[----:B------:R-:W-:Y:S02]  /*b020*/  CS2R R12, SRZ ;  /* 0x00000000000c7805 */ /* 0x000fe4000001ff00 */
[----:B0-----:R-:W-:Y:S01]  /*b030*/  CS2R R4, SRZ ;  /* 0x0000000000047805 */ /* 0x001fe2000001ff00 */
[----:B------:R-:W-:Y:S01]  /*b040*/  @!P0 IMAD.X R9, R75, 0x1, R0, P5 ;  /* 0x000000014b098824 */ /* 0x000fe200028e0600 */
[----:B------:R0:W5:Y:S01]  /*b050*/  @!P2 LD.E.64 R24, desc[UR60][R90.64] ;  /* 0x0000003c5a18a980 */ /* 0x000162000c101b00 */
[----:B-1----:R-:W-:-:S03]  /*b060*/  CS2R R6, SRZ ;  /* 0x0000000000067805 */ /* 0x002fc6000001ff00 */
[----:B------:R0:W5:Y:S04]  /*b070*/  @!P2 LD.E.64 R26, desc[UR60][R88.64] ;  /* 0x0000003c581aa980 */ /* 0x000168000c101b00 */
[----:B------:R0:W5:Y:S04]  /*b080*/  @!P1 LD.E.64 R14, desc[UR60][R86.64] ;  /* 0x0000003c560e9980 */ /* 0x000168000c101b00 */
[----:B------:R0:W5:Y:S04]  /*b090*/  @!P1 LD.E.64 R12, desc[UR60][R84.64] ;  /* 0x0000003c540c9980 */ /* 0x000168000c101b00 */
[----:B------:R0:W5:Y:S04]  /*b0a0*/  @!P0 LD.E.64 R4, desc[UR60][R10.64] ;  /* 0x0000003c0a048980 */ /* 0x000168000c101b00 */
[----:B------:R0:W5:Y:S02]  /*b0b0*/  @!P0 LD.E.64 R6, desc[UR60][R8.64] ;  /* 0x0000003c08068980 */ /* 0x000164000c101b00 */
.L_x_1689:
[----:B------:R-:W-:Y:S05]  /*b0c0*/  BSYNC B1 ;  /* 0x0000000000017941 */ /* 0x000fea0003800000 */
.L_x_1688:
[----:B------:R-:W4:Y:S01]  /*b0d0*/  SYNCS.PHASECHK.TRANS64.TRYWAIT P0, [R18+URZ+0x30800], R127 ;  /* 0x0308007f120075a7 */ /* 0x000f22000800017f */
[----:B0----5:R-:W-:Y:S01]  /*b0e0*/  IMAD.MOV.U32 R8, RZ, RZ, R5 ;  /* 0x000000ffff087224 */ /* 0x021fe200078e0005 */
[----:B------:R-:W-:Y:S01]  /*b0f0*/  BSSY B1, `(.L_x_1690) ;  /* 0x0000021000017945 */ /* 0x000fe20003800000 */
[----:B--2---:R-:W-:Y:S02]  /*b100*/  IMAD.MOV.U32 R9, RZ, RZ, R14 ;  /* 0x000000ffff097224 */ /* 0x004fe400078e000e */
[----:B---3--:R-:W-:Y:S01]  /*b110*/  IMAD.MOV.U32 R10, RZ, RZ, R32 ;  /* 0x000000ffff0a7224 */ /* 0x008fe200078e0020 */
[----:B------:R-:W-:Y:S01]  /*b120*/  PRMT R75, R8, 0x7610, R75 ;  /* 0x00007610084b7816 */ /* 0x000fe2000000004b */
[----:B------:R-:W-:Y:S01]  /*b130*/  IMAD.MOV.U32 R8, RZ, RZ, R24 ;  /* 0x000000ffff087224 */ /* 0x000fe200078e0018 */
[----:B------:R-:W-:Y:S01]  /*b140*/  PRMT R87, R9, 0x7610, R87 ;  /* 0x0000761009577816 */ /* 0x000fe20000000057 */
[----:B------:R-:W-:Y:S01]  /*b150*/  IMAD.MOV.U32 R9, RZ, RZ, R25 ;  /* 0x000000ffff097224 */ /* 0x000fe200078e0019 */
[----:B------:R-:W-:Y:S01]  /*b160*/  PRMT R125, R10, 0x7610, R125 ;  /* 0x000076100a7d7816 */ /* 0x000fe2000000007d */
[----:B-1----:R-:W-:Y:S01]  /*b170*/  IMAD.MOV.U32 R0, RZ, RZ, R4 ;  /* 0x000000ffff007224 */ /* 0x002fe200078e0004 */
        /* <DEDUP_REMOVED lines=14> */
[----:B------:R-:W-:Y:S01]  /*b260*/  VIADDMNMX R0, R111, -R149, 0x80, PT ;  /* 0x000000806f007446 */ /* 0x000fe20003800995 */
[----:B------:R-:W-:Y:S01]  /*b270*/  IMAD.MOV.U32 R11, RZ, RZ, R27 ;  /* 0x000000ffff0b7224 */ /* 0x000fe200078e001b */
[----:B------:R-:W-:Y:S01]  /*b280*/  PRMT R89, R8, 0x7610, R89 ;  /* 0x0000761008597816 */ /* 0x000fe20000000059 */
[----:B------:R-:W-:Y:S01]  /*b290*/  IMAD.MOV.U32 R8, RZ, RZ, R34 ;  /* 0x000000ffff087224 */ /* 0x000fe200078e0022 */
[----:B------:R-:W-:Y:S01]  /*b2a0*/  PRMT R90, R9, 0x7610, R90 ;  /* 0x00007610095a7816 */ /* 0x000fe2000000005a */
[----:B------:R-:W-:Y:S01]  /*b2b0*/  IMAD.MOV.U32 R9, RZ, RZ, R35 ;  /* 0x000000ffff097224 */ /* 0x000fe200078e0023 */
[----:B------:R-:W-:-:S02]  /*b2c0*/  ISETP.GE.AND P1, PT, R128, R0, PT ;  /* 0x000000008000720c */ /* 0x000fc40003f26270 */
[----:B------:R-:W-:Y:S02]  /*b2d0*/  PRMT R111, R10, 0x7610, R111 ;  /* 0x000076100a6f7816 */ /* 0x000fe4000000006f */
[----:B------:R-:W-:Y:S01]  /*b2e0*/  PRMT R112, R11, 0x7610, R112 ;  /* 0x000076100b707816 */ /* 0x000fe20000000070 */
[----:B----4-:R-:W-:Y:S08]  /*b2f0*/  @!P0 BRA `(.L_x_1691) ;  /* 0x0000020800388947 */ /* 0x010ff00003800000 */
.L_x_2057:
[----:B------:R-:W-:Y:S05]  /*b300*/  BSYNC B1 ;  /* 0x0000000000017941 */ /* 0x000fea0003800000 */
.L_x_1690:
[----:B------:R-:W-:Y:S01]  /*b310*/  BSSY B1, `(.L_x_1692) ;  /* 0x00000cc000017945 */ /* 0x000fe20003800000 */
[----:B0-----:R-:W-:Y:S02]  /*b320*/  PRMT R127, R8, 0x7610, R127 ;  /* 0x00007610087f7816 */ /* 0x001fe4000000007f */
[----:B------:R-:W-:Y:S01]  /*b330*/  PRMT R128, R9, 0x7610, R128 ;  /* 0x0000761009807816 */ /* 0x000fe20000000080 */
[----:B------:R-:W-:Y:S06]  /*b340*/  @P1 BRA `(.L_x_1693) ;  /* 0x0000000c00201947 */ /* 0x000fec0003800000 */
[----:B------:R0:W5:Y:S01]  /*b350*/  LDL R154, [R1+0x5c] ;  /* 0x00005c00019a7983 */ /* 0x0001620000100800 */
[----:B------:R-:W1:Y:S01]  /*b360*/  LDC R8, c[0x0][0x3f4] ;  /* 0x0000fd00ff087b82 */ /* 0x000e620000000800 */
[----:B------:R-:W-:Y:S01]  /*b370*/  BSSY B2, `(.L_x_1694) ;  /* 0x0000034000027945 */ /* 0x000fe20003800000 */
[-C--:B-1----:R-:W-:Y:S02]  /*b380*/  ISETP.GE.AND P0, PT, R74, R8.reuse, PT ;  /* 0x000000084a00720c */ /* 0x082fe40003f06270 */
[-C--:B------:R-:W-:Y:S02]  /*b390*/  ISETP.GE.AND P1, PT, R21, R8.reuse, PT ;  /* 0x000000081500720c */ /* 0x080fe40003f26270 */
[-C--:B------:R-:W-:Y:S02]  /*b3a0*/  ISETP.GE.AND P2, PT, R73, R8.reuse, PT ;  /* 0x000000084900720c */ /* 0x080fe40003f46270 */
[----:B------:R-:W-:-:S07]  /*b3b0*/  ISETP.GE.AND P3, PT, R72, R8, PT ;  /* 0x000000084800720c */ /* 0x000fce0003f66270 */
[----:B0-----:R-:W-:Y:S06]  /*b3c0*/  @P0 BRA `(.L_x_1695) ;  /* 0x0000000000b80947 */ /* 0x001fec0003800000 */
[----:B-----5:R-:W0:Y:S01]  /*b3d0*/  LDS.128 R8, [R154] ;  /* 0x000000009a087984 */ /* 0x020e220000000c00 */
[--C-:B------:R-:W-:Y:S02]  /*b3e0*/  SHF.R.U64 R80, R80, 0x10, R81.reuse ;  /* 0x0000001050507819 */ /* 0x100fe40000001251 */
[----:B------:R-:W-:Y:S02]  /*b3f0*/  SHF.R.U32.HI R81, RZ, 0x10, R81 ;  /* 0x00000010ff517819 */ /* 0x000fe40000011651 */
[--C-:B------:R-:W-:Y:S02]  /*b400*/  SHF.R.U64 R82, R82, 0x10, R83.reuse ;  /* 0x0000001052527819 */ /* 0x100fe40000001253 */
[----:B------:R-:W-:Y:S02]  /*b410*/  SHF.R.U32.HI R83, RZ, 0x10, R83 ;  /* 0x00000010ff537819 */ /* 0x000fe40000011653 */
[----:B------:R-:W-:Y:S02]  /*b420*/  PRMT R148, R148, 0x5410, R81 ;  /* 0x0000541094947816 */ /* 0x000fe40000000051 */
[----:B------:R-:W-:-:S02]  /*b430*/  PRMT R146, R146, 0x5410, R83 ;  /* 0x0000541092927816 */ /* 0x000fc40000000053 */
[----:B------:R-:W-:Y:S01]  /*b440*/  PRMT R149, R147, 0x5410, R80 ;  /* 0x0000541093957816 */ /* 0x000fe20000000050 */
[C---:B------:R-:W-:Y:S01]  /*b450*/  IMAD.U32 R150, R148.reuse, 0x10000, RZ ;  /* 0x0001000094967824 */ /* 0x040fe200078e00ff */
[----:B------:R-:W-:Y:S01]  /*b460*/  LOP3.LUT R148, R148, 0xffff0000, RZ, 0xc0, !PT ;  /* 0xffff000094947812 */ /* 0x000fe200078ec0ff */
[C---:B------:R-:W-:Y:S01]  /*b470*/  IMAD.U32 R147, R146.reuse, 0x10000, RZ ;  /* 0x0001000092937824 */ /* 0x040fe200078e00ff */
[----:B------:R-:W-:Y:S02]  /*b480*/  PRMT R145, R145, 0x5410, R82 ;  /* 0x0000541091917816 */ /* 0x000fe40000000052 */
[----:B------:R-:W-:Y:S02]  /*b490*/  LOP3.LUT R146, R146, 0xffff0000, RZ, 0xc0, !PT ;  /* 0xffff000092927812 */ /* 0x000fe400078ec0ff */
[C---:B0-----:R-:W-:Y:S01]  /*b4a0*/  LOP3.LUT R81, R10.reuse, 0xffff0000, RZ, 0xc0, !PT ;  /* 0xffff00000a517812 */ /* 0x041fe200078ec0ff */
[----:B------:R-:W-:Y:S01]  /*b4b0*/  IMAD.U32 R80, R10, 0x10000, RZ ;  /* 0x000100000a507824 */ /* 0x000fe200078e00ff */
[C---:B------:R-:W-:Y:S01]  /*b4c0*/  LOP3.LUT R83, R11.reuse, 0xffff0000, RZ, 0xc0, !PT ;  /* 0xffff00000b537812 */ /* 0x040fe200078ec0ff */
[----:B------:R-:W-:-:S02]  /*b4d0*/  IMAD.U32 R82, R11, 0x10000, RZ ;  /* 0x000100000b527824 */ /* 0x000fc400078e00ff */
[C---:B------:R-:W-:Y:S01]  /*b4e0*/  FMUL.FTZ R151, R81.reuse, R150 ;  /* 0x0000009651977220 */ /* 0x040fe20000410000 */
[-C--:B------:R-:W-:Y:S01]  /*b4f0*/  FMUL.FTZ R81, R81, R147.reuse ;  /* 0x0000009351517220 */ /* 0x080fe20000410000 */
[----:B------:R-:W-:Y:S01]  /*b500*/  FMUL.FTZ R153, R83, R148 ;  /* 0x0000009453997220 */ /* 0x000fe20000410000 */
[----:B------:R-:W-:Y:S02]  /*b510*/  IMAD.U32 R10, R8, 0x10000, RZ ;  /* 0x00010000080a7824 */ /* 0x000fe400078e00ff */
[C---:B------:R-:W-:Y:S01]  /*b520*/  FFMA.FTZ R151, R80.reuse, R147, -R151 ;  /* 0x0000009350977223 */ /* 0x040fe20000010897 */
[----:B------:R-:W-:Y:S02]  /*b530*/  IMAD.U32 R11, R9, 0x10000, RZ ;  /* 0x00010000090b7824 */ /* 0x000fe400078e00ff */
[----:B------:R-:W-:Y:S01]  /*b540*/  FFMA.FTZ R150, R80, R150, R81 ;  /* 0x0000009650967223 */ /* 0x000fe20000010051 */
[-C--:B------:R-:W-:Y:S01]  /*b550*/  FMUL.FTZ R147, R83, R146.reuse ;  /* 0x0000009253937220 */ /* 0x080fe20000410000 */
[----:B------:R-:W-:Y:S01]  /*b560*/  FFMA.FTZ R153, R82, R146, -R153 ;  /* 0x0000009252997223 */ /* 0x000fe20000010899 */
[----:B------:R-:W-:Y:S01]  /*b570*/  LOP3.LUT R8, R8, 0xffff0000, RZ, 0xc0, !PT ;  /* 0xffff000008087812 */ /* 0x000fe200078ec0ff */
[----:B------:R-:W-:Y:S01]  /*b580*/  IMAD.U32 R83, R149, 0x10000, RZ ;  /* 0x0001000095537824 */ /* 0x000fe200078e00ff */
[----:B------:R-:W-:Y:S01]  /*b590*/  LOP3.LUT R9, R9, 0xffff0000, RZ, 0xc0, !PT ;  /* 0xffff000009097812 */ /* 0x000fe200078ec0ff */
[----:B------:R-:W-:Y:S01]  /*b5a0*/  IMAD.U32 R81, R145, 0x10000, RZ ;  /* 0x0001000091517824 */ /* 0x000fe200078e00ff */
[----:B------:R-:W-:Y:S01]  /*b5b0*/  LOP3.LUT R146, R149, 0xffff0000, RZ, 0xc0, !PT ;  /* 0xffff000095927812 */ /* 0x000fe200078ec0ff */
[----:B------:R-:W-:Y:S01]  /*b5c0*/  FFMA.FTZ R152, R82, R148, R147 ;  /* 0x0000009452987223 */ /* 0x000fe20000010093 */
[----:B------:R-:W-:Y:S01]  /*b5d0*/  LOP3.LUT R80, R145, 0xffff0000, RZ, 0xc0, !PT ;  /* 0xffff000091507812 */ /* 0x000fe200078ec0ff */
[C---:B------:R-:W-:Y:S01]  /*b5e0*/  FMUL.FTZ R145, R8.reuse, R83 ;  /* 0x0000005308917220 */ /* 0x040fe20000410000 */
[----:B------:R-:W-:Y:S01]  /*b5f0*/  FMUL.FTZ R82, R8, R81 ;  /* 0x0000005108527220 */ /* 0x000fe20000410000 */
[----:B------:R-:W-:-:S02]  /*b600*/  FMUL.FTZ R148, R9, R146 ;  /* 0x0000009209947220 */ /* 0x000fc40000410000 */
[-C--:B------:R-:W-:Y:S01]  /*b610*/  FMUL.FTZ R147, R9, R80.reuse ;  /* 0x0000005009937220 */ /* 0x080fe20000410000 */
[C---:B------:R-:W-:Y:S01]  /*b620*/  FFMA.FTZ R8, R10.reuse, R81, -R145 ;  /* 0x000000510a087223 */ /* 0x040fe20000010891 */
[----:B------:R-:W-:Y:S01]  /*b630*/  FFMA.FTZ R83, R10, R83, R82 ;  /* 0x000000530a537223 */ /* 0x000fe20000010052 */
[C---:B------:R-:W-:Y:S01]  /*b640*/  FFMA.FTZ R9, R11.reuse, R80, -R148 ;  /* 0x000000500b097223 */ /* 0x040fe20000010894 */
[----:B------:R-:W-:Y:S01]  /*b650*/  FFMA.FTZ R146, R11, R146, R147 ;  /* 0x000000920b927223 */ /* 0x000fe20000010093 */
[----:B------:R-:W-:Y:S02]  /*b660*/  F2FP.BF16.F32.PACK_AB R10, R150, R151 ;  /* 0x00000097960a723e */ /* 0x000fe400000010ff */
[----:B------:R-:W-:Y:S02]  /*b670*/  F2FP.BF16.F32.PACK_AB R11, R152, R153 ;  /* 0x00000099980b723e */ /* 0x000fe400000010ff */
[----:B------:R-:W-:Y:S02]  /*b680*/  F2FP.BF16.F32.PACK_AB R8, R83, R8 ;  /* 0x000000085308723e */ /* 0x000fe400000010ff */
[----:B------:R-:W-:-:S05]  /*b690*/  F2FP.BF16.F32.PACK_AB R9, R146, R9 ;  /* 0x000000099209723e */ /* 0x000fca00000010ff */
[----:B------:R0:W-:Y:S02]  /*b6a0*/  STS.128 [R154], R8 ;  /* 0x000000089a007388 */ /* 0x0001e40000000c00 */
.L_x_1695:
[----:B------:R-:W-:Y:S05]  /*b6b0*/  BSYNC B2 ;  /* 0x0000000000027941 */ /* 0x000fea0003800000 */
.L_x_1694:
[----:B------:R-:W-:Y:S04]  /*b6c0*/  BSSY B2, `(.L_x_1696) ;  /* 0x0000030000027945 */ /* 0x000fe80003800000 */
[----:B------:R-:W-:Y:S05]  /*b6d0*/  @P1 BRA `(.L_x_1697) ;  /* 0x0000000000b81947 */ /* 0x000fea0003800000 */
[----:B0----5:R-:W0:Y:S01]  /*b6e0*/  LDS.128 R8, [R154+0x4000] ;  /* 0x004000009a087984 */ /* 0x021e220000000c00 */
[----:B------:R-:W-:Y:S02]  /*b6f0*/  SHF.R.U64 R78, R78, 0x10, R79 ;  /* 0x000000104e4e7819 */ /* 0x000fe4000000124f */
[----:B------:R-:W-:Y:S02]  /*b700*/  SHF.R.U64 R76, R76, 0x10, R77 ;  /* 0x000000104c4c7819 */ /* 0x000fe4000000124d */
[----:B------:R-:W-:Y:S02]  /*b710*/  SHF.R.U32.HI R79, RZ, 0x10, R79 ;  /* 0x00000010ff4f7819 */ /* 0x000fe4000001164f */
[----:B------:R-:W-:Y:S02]  /*b720*/  SHF.R.U32.HI R77, RZ, 0x10, R77 ;  /* 0x00000010ff4d7819 */ /* 0x000fe4000001164d */
[----:B------:R-:W-:Y:S02]  /*b730*/  PRMT R142, R142, 0x5410, R79 ;  /* 0x000054108e8e7816 */ /* 0x000fe4000000004f */
[----:B------:R-:W-:-:S02]  /*b740*/  PRMT R144, R144, 0x5410, R77 ;  /* 0x0000541090907816 */ /* 0x000fc4000000004d */
[----:B------:R-:W-:Y:S01]  /*b750*/  PRMT R143, R143, 0x5410, R76 ;  /* 0x000054108f8f7816 */ /* 0x000fe2000000004c */
[C---:B------:R-:W-:Y:S01]  /*b760*/  IMAD.U32 R80, R142.reuse, 0x10000, RZ ;  /* 0x000100008e507824 */ /* 0x040fe200078e00ff */
[----:B------:R-:W-:Y:S01]  /*b770*/  LOP3.LUT R142, R142, 0xffff0000, RZ, 0xc0, !PT ;  /* 0xffff00008e8e7812 */ /* 0x000fe200078ec0ff */
[C---:B------:R-:W-:Y:S01]  /*b780*/  IMAD.U32 R81, R144.reuse, 0x10000, RZ ;  /* 0x0001000090517824 */ /* 0x040fe200078e00ff */
[----:B------:R-:W-:Y:S02]  /*b790*/  LOP3.LUT R144, R144, 0xffff0000, RZ, 0xc0, !PT ;  /* 0xffff000090907812 */ /* 0x000fe400078ec0ff */
[----:B------:R-:W-:Y:S02]  /*b7a0*/  PRMT R141, R141, 0x5410, R78 ;  /* 0x000054108d8d7816 */ /* 0x000fe4000000004e */
        /* <DEDUP_REMOVED lines=8> */
[C---:B------:R-:W-:Y:S01]  /*b830*/  FFMA.FTZ R146, R76.reuse, R81, R82 ;  /* 0x000000514c927223 */ /* 0x040fe20000010052 */
[----:B------:R-:W-:Y:S02]  /*b840*/  IMAD.U32 R11, R9, 0x10000, RZ ;  /* 0x00010000090b7824 */ /* 0x000fe400078e00ff */
[----:B------:R-:W-:Y:S01]  /*b850*/  FFMA.FTZ R145, R76, R80, -R83 ;  /* 0x000000504c917223 */ /* 0x000fe20000010853 */
[-C--:B------:R-:W-:Y:S01]  /*b860*/  FMUL.FTZ R81, R79, R142.reuse ;  /* 0x0000008e4f517220 */ /* 0x080fe20000410000 */
[----:B------:R-:W-:Y:S01]  /*b870*/  LOP3.LUT R8, R8, 0xffff0000, RZ, 0xc0, !PT ;  /* 0xffff000008087812 */ /* 0x000fe200078ec0ff */
[C---:B------:R-:W-:Y:S01]  /*b880*/  FFMA.FTZ R142, R78.reuse, R142, -R77 ;  /* 0x0000008e4e8e7223 */ /* 0x040fe2000001084d */
[----:B------:R-:W-:Y:S01]  /*b890*/  LOP3.LUT R9, R9, 0xffff0000, RZ, 0xc0, !PT ;  /* 0xffff000009097812 */ /* 0x000fe200078ec0ff */
[C---:B------:R-:W-:Y:S01]  /*b8a0*/  IMAD.U32 R79, R143.reuse, 0x10000, RZ ;  /* 0x000100008f4f7824 */ /* 0x040fe200078e00ff */
[----:B------:R-:W-:Y:S01]  /*b8b0*/  LOP3.LUT R80, R143, 0xffff0000, RZ, 0xc0, !PT ;  /* 0xffff00008f507812 */ /* 0x000fe200078ec0ff */
[C---:B------:R-:W-:Y:S01]  /*b8c0*/  IMAD.U32 R77, R141.reuse, 0x10000, RZ ;  /* 0x000100008d4d7824 */ /* 0x040fe200078e00ff */
        /* <DEDUP_REMOVED lines=15> */
.L_x_1697:
[----:B------:R-:W-:Y:S05]  /*b9c0*/  BSYNC B2 ;  /* 0x0000000000027941 */ /* 0x000fea0003800000 */
.L_x_1696:
[----:B------:R-:W-:Y:S04]  /*b9d0*/  BSSY B2, `(.L_x_1698) ;  /* 0x0000030000027945 */ /* 0x000fe80003800000 */
[----:B------:R-:W-:Y:S05]  /*b9e0*/  @P2 BRA `(.L_x_1699) ;  /* 0x0000000000b82947 */ /* 0x000fea0003800000 */
[----:B01---5:R-:W0:Y:S01]  /*b9f0*/  LDS.128 R8, [R154+0x8000] ;  /* 0x008000009a087984 */ /* 0x023e220000000c00 */
[--C-:B------:R-:W-:Y:S02]  /*ba00*/  SHF.R.U64 R77, R70, 0x10, R71.reuse ;  /* 0x00000010464d7819 */ /* 0x100fe40000001247 */
[----:B------:R-:W-:Y:S02]  /*ba10*/  SHF.R.U32.HI R70, RZ, 0x10, R71 ;  /* 0x00000010ff467819 */ /* 0x000fe40000011647 */
[--C-:B------:R-:W-:Y:S02]  /*ba20*/  SHF.R.U64 R71, R68, 0x10, R69.reuse ;  /* 0x0000001044477819 */ /* 0x100fe40000001245 */
[----:B------:R-:W-:Y:S02]  /*ba30*/  SHF.R.U32.HI R68, RZ, 0x10, R69 ;  /* 0x00000010ff447819 */ /* 0x000fe40000011645 */
[----:B------:R-:W-:Y:S02]  /*ba40*/  PRMT R139, R139, 0x5410, R70 ;  /* 0x000054108b8b7816 */ /* 0x000fe40000000046 */
[----:B------:R-:W-:-:S02]  /*ba50*/  PRMT R137, R137, 0x5410, R68 ;  /* 0x0000541089897816 */ /* 0x000fc40000000044 */
[----:B------:R-:W-:Y:S01]  /*ba60*/  PRMT R140, R140, 0x5410, R77 ;  /* 0x000054108c8c7816 */ /* 0x000fe2000000004d */
[----:B------:R-:W-:Y:S01]  /*ba70*/  IMAD.U32 R76, R139, 0x10000, RZ ;  /* 0x000100008b4c7824 */ /* 0x000fe200078e00ff */
[----:B------:R-:W-:Y:S01]  /*ba80*/  PRMT R138, R138, 0x5410, R71 ;  /* 0x000054108a8a7816 */ /* 0x000fe20000000047 */
[C---:B------:R-:W-:Y:S01]  /*ba90*/  IMAD.U32 R77, R137.reuse, 0x10000, RZ ;  /* 0x00010000894d7824 */ /* 0x040fe200078e00ff */
[----:B------:R-:W-:Y:S02]  /*baa0*/  LOP3.LUT R137, R137, 0xffff0000, RZ, 0xc0, !PT ;  /* 0xffff000089897812 */ /* 0x000fe400078ec0ff */
[----:B------:R-:W-:Y:S02]  /*bab0*/  LOP3.LUT R139, R139, 0xffff0000, RZ, 0xc0, !PT ;  /* 0xffff00008b8b7812 */ /* 0x000fe400078ec0ff */
[C---:B0-----:R-:W-:Y:S01]  /*bac0*/  LOP3.LUT R69, R10.reuse, 0xffff0000, RZ, 0xc0, !PT ;  /* 0xffff00000a457812 */ /* 0x041fe200078ec0ff */
[----:B------:R-:W-:Y:S01]  /*bad0*/  IMAD.U32 R68, R10, 0x10000, RZ ;  /* 0x000100000a447824 */ /* 0x000fe200078e00ff */
[C---:B------:R-:W-:Y:S01]  /*bae0*/  LOP3.LUT R71, R11.reuse, 0xffff0000, RZ, 0xc0, !PT ;  /* 0xffff00000b477812 */ /* 0x040fe200078ec0ff */
[----:B------:R-:W-:-:S02]  /*baf0*/  IMAD.U32 R70, R11, 0x10000, RZ ;  /* 0x000100000b467824 */ /* 0x000fc400078e00ff */
[CC--:B------:R-:W-:Y:S01]  /*bb00*/  FMUL.FTZ R78, R69.reuse, R76.reuse ;  /* 0x0000004c454e7220 */ /* 0x0c0fe20000410000 */
[----:B------:R-:W-:Y:S01]  /*bb10*/  FMUL.FTZ R79, R69, R77 ;  /* 0x0000004d454f7220 */ /* 0x000fe20000410000 */
[C---:B------:R-:W-:Y:S01]  /*bb20*/  FMUL.FTZ R69, R71.reuse, R137 ;  /* 0x0000008947457220 */ /* 0x040fe20000410000 */
[----:B------:R-:W-:Y:S02]  /*bb30*/  IMAD.U32 R10, R8, 0x10000, RZ ;  /* 0x00010000080a7824 */ /* 0x000fe400078e00ff */
[----:B------:R-:W-:Y:S01]  /*bb40*/  FFMA.FTZ R81, R68, R77, R78 ;  /* 0x0000004d44517223 */ /* 0x000fe2000001004e */
[-C--:B------:R-:W-:Y:S01]  /*bb50*/  FMUL.FTZ R77, R71, R139.reuse ;  /* 0x0000008b474d7220 */ /* 0x080fe20000410000 */
[----:B------:R-:W-:Y:S01]  /*bb60*/  FFMA.FTZ R139, R70, R139, -R69 ;  /* 0x0000008b468b7223 */ /* 0x000fe20000010845 */
[C---:B------:R-:W-:Y:S01]  /*bb70*/  IMAD.U32 R11, R9.reuse, 0x10000, RZ ;  /* 0x00010000090b7824 */ /* 0x040fe200078e00ff */
[----:B------:R-:W-:Y:S01]  /*bb80*/  LOP3.LUT R8, R8, 0xffff0000, RZ, 0xc0, !PT ;  /* 0xffff000008087812 */ /* 0x000fe200078ec0ff */
[----:B------:R-:W-:Y:S01]  /*bb90*/  IMAD.U32 R71, R138, 0x10000, RZ ;  /* 0x000100008a477824 */ /* 0x000fe200078e00ff */
[----:B------:R-:W-:Y:S01]  /*bba0*/  LOP3.LUT R9, R9, 0xffff0000, RZ, 0xc0, !PT ;  /* 0xffff000009097812 */ /* 0x000fe200078ec0ff */
[----:B------:R-:W-:Y:S01]  /*bbb0*/  IMAD.U32 R69, R140, 0x10000, RZ ;  /* 0x000100008c457824 */ /* 0x000fe200078e00ff */
[----:B------:R-:W-:Y:S01]  /*bbc0*/  LOP3.LUT R138, R138, 0xffff0000, RZ, 0xc0, !PT ;  /* 0xffff00008a8a7812 */ /* 0x000fe200078ec0ff */
[----:B------:R-:W-:Y:S01]  /*bbd0*/  FFMA.FTZ R76, R68, R76, -R79 ;  /* 0x0000004c444c7223 */ /* 0x000fe2000001084f */
        /* <DEDUP_REMOVED lines=15> */
.L_x_1699:
[----:B------:R-:W-:Y:S05]  /*bcd0*/  BSYNC B2 ;  /* 0x0000000000027941 */ /* 0x000fea0003800000 */
.L_x_1698:
[----:B------:R-:W-:Y:S05]  /*bce0*/  @P3 BRA `(.L_x_1693) ;  /* 0x0000000000b83947 */ /* 0x000fea0003800000 */
[----:B012--5:R-:W0:Y:S01]  /*bcf0*/  LDS.128 R8, [R154+0xc000] ;  /* 0x00c000009a087984 */ /* 0x027e220000000c00 */
[----:B------:R-:W-:Y:S02]  /*bd00*/  SHF.R.U64 R69, R60, 0x10, R61 ;  /* 0x000000103c457819 */ /* 0x000fe4000000123d */
[----:B------:R-:W-:Y:S02]  /*bd10*/  SHF.R.U64 R60, R62, 0x10, R63 ;  /* 0x000000103e3c7819 */ /* 0x000fe4000000123f */
[----:B------:R-:W-:Y:S02]  /*bd20*/  SHF.R.U32.HI R68, RZ, 0x10, R61 ;  /* 0x00000010ff447819 */ /* 0x000fe4000001163d */
        /* <DEDUP_REMOVED lines=13> */
[C---:B------:R-:W-:Y:S01]  /*be00*/  FMUL.FTZ R76, R61.reuse, R68 ;  /* 0x000000443d4c7220 */ /* 0x040fe20000410000 */
[-C--:B------:R-:W-:Y:S01]  /*be10*/  FMUL.FTZ R71, R61, R69.reuse ;  /* 0x000000453d477220 */ /* 0x080fe20000410000 */
[C---:B------:R-:W-:Y:S01]  /*be20*/  FMUL.FTZ R61, R63.reuse, R136 ;  /* 0x000000883f3d7220 */ /* 0x040fe20000410000 */
[----:B------:R-:W-:Y:S02]  /*be30*/  IMAD.U32 R10, R8, 0x10000, RZ ;  /* 0x00010000080a7824 */ /* 0x000fe400078e00ff */
[----:B------:R-:W-:Y:S01]  /*be40*/  FFMA.FTZ R77, R60, R69, R76 ;  /* 0x000000453c4d7223 */ /* 0x000fe2000001004c */
[-C--:B------:R-:W-:Y:S01]  /*be50*/  FMUL.FTZ R69, R63, R133.reuse ;  /* 0x000000853f457220 */ /* 0x080fe20000410000 */
[----:B------:R-:W-:Y:S01]  /*be60*/  FFMA.FTZ R133, R62, R133, -R61 ;  /* 0x000000853e857223 */ /* 0x000fe2000001083d */
[----:B------:R-:W-:Y:S02]  /*be70*/  IMAD.U32 R11, R9, 0x10000, RZ ;  /* 0x00010000090b7824 */ /* 0x000fe400078e00ff */
        /* <DEDUP_REMOVED lines=8> */
[----:B------:R-:W-:Y:S01]  /*bf00*/  LOP3.LUT R134, R134, 0xffff0000, RZ, 0xc0, !PT ;  /* 0xffff000086867812 */ /* 0x000fe200078ec0ff */
[----:B------:R-:W-:-:S02]  /*bf10*/  FMUL.FTZ R62, R8, R61 ;  /* 0x0000003d083e7220 */ /* 0x000fc40000410000 */
[C---:B------:R-:W-:Y:S01]  /*bf20*/  FMUL.FTZ R68, R9.reuse, R60 ;  /* 0x0000003c09447220 */ /* 0x040fe20000410000 */
[C---:B------:R-:W-:Y:S01]  /*bf30*/  FFMA.FTZ R8, R10.reuse, R61, -R69 ;  /* 0x0000003d0a087223 */ /* 0x040fe20000010845 */
[-C--:B------:R-:W-:Y:S01]  /*bf40*/  FMUL.FTZ R71, R9, R134.reuse ;  /* 0x0000008609477220 */ /* 0x080fe20000410000 */
[----:B------:R-:W-:Y:S01]  /*bf50*/  FFMA.FTZ R63, R10, R63, R62 ;  /* 0x0000003f0a3f7223 */ /* 0x000fe2000001003e */
[----:B------:R-:W-:Y:S01]  /*bf60*/  FFMA.FTZ R9, R11, R134, -R68 ;  /* 0x000000860b097223 */ /* 0x000fe20000010844 */
[----:B------:R-:W-:Y:S01]  /*bf70*/  F2FP.BF16.F32.PACK_AB R10, R77, R70 ;  /* 0x000000464d0a723e */ /* 0x000fe200000010ff */
[----:B------:R-:W-:Y:S01]  /*bf80*/  FFMA.FTZ R60, R11, R60, R71 ;  /* 0x0000003c0b3c7223 */ /* 0x000fe20000010047 */
[----:B------:R-:W-:Y:S02]  /*bf90*/  F2FP.BF16.F32.PACK_AB R11, R136, R133 ;  /* 0x00000085880b723e */ /* 0x000fe400000010ff */
[----:B------:R-:W-:Y:S02]  /*bfa0*/  F2FP.BF16.F32.PACK_AB R8, R63, R8 ;  /* 0x000000083f08723e */ /* 0x000fe400000010ff */
[----:B------:R-:W-:-:S05]  /*bfb0*/  F2FP.BF16.F32.PACK_AB R9, R60, R9 ;  /* 0x000000093c09723e */ /* 0x000fca00000010ff */
[----:B------:R3:W-:Y:S02]  /*bfc0*/  STS.128 [R154+0xc000], R8 ;  /* 0x00c000089a007388 */ /* 0x0007e40000000c00 */
.L_x_1693:
[----:B------:R-:W-:Y:S05]  /*bfd0*/  BSYNC B1 ;  /* 0x0000000000017941 */ /* 0x000fea0003800000 */
.L_x_1692:
[----:B0123--:R-:W2:Y:S01]  /*bfe0*/  LDL R8, [R1+0x9c] ;  /* 0x00009c0001087983 */ /* 0x00fea20000100800 */
[----:B------:R-:W-:Y:S01]  /*bff0*/  BSSY B1, `(.L_x_1700) ;  /* 0x00000cb000017945 */ /* 0x000fe20003800000 */
[----:B--2---:R-:W-:-:S13]  /*c000*/  ISETP.GE.AND P0, PT, R8, R0, PT ;  /* 0x000000000800720c */ /* 0x004fda0003f06270 */
[----:B------:R-:W-:Y:S05]  /*c010*/  @P0 BRA `(.L_x_1701) ;  /* 0x0000000c00200947 */ /* 0x000fea0003800000 */
        /* <DEDUP_REMOVED lines=8> */
[----:B-----5:R-:W0:Y:S01]  /*c0a0*/  LDS.128 R8, [R70+0x1000] ;  /* 0x0010000046087984 */ /* 0x020e220000000c00 */
        /* <DEDUP_REMOVED lines=45> */
.L_x_1703:
[----:B------:R-:W-:Y:S05]  /*c380*/  BSYNC B2 ;  /* 0x0000000000027941 */ /* 0x000fea0003800000 */
.L_x_1702:
        /* <DEDUP_REMOVED lines=48> */
.L_x_1705:
[----:B------:R-:W-:Y:S05]  /*c690*/  BSYNC B2 ;  /* 0x0000000000027941 */ /* 0x000fea0003800000 */
.L_x_1704:
[----:B------:R-:W-:Y:S04]  /*c6a0*/  BSSY B2, `(.L_x_1706) ;  /* 0x0000030000027945 */ /* 0x000fe80003800000 */
[----:B------:R-:W-:Y:S05]  /*c6b0*/  @P2 BRA `(.L_x_1707) ;  /* 0x0000000000b82947 */ /* 0x000fea0003800000 */
[----:B01---5:R-:W0:Y:S01]  /*c6c0*/  LDS.128 R8, [R70+0x9000] ;  /* 0x0090000046087984 */ /* 0x023e220000000c00 */
        /* <DEDUP_REMOVED lines=45> */
.L_x_1707:
[----:B------:R-:W-:Y:S05]  /*c9a0*/  BSYNC B2 ;  /* 0x0000000000027941 */ /* 0x000fea0003800000 */
.L_x_1706:
[----:B------:R-:W-:Y:S05]  /*c9b0*/  @P3 BRA `(.L_x_1701) ;  /* 0x0000000000b83947 */ /* 0x000fea0003800000 */
[----:B012--5:R-:W0:Y:S01]  /*c9c0*/  LDS.128 R8, [R70+0xd000] ;  /* 0x00d0000046087984 */ /* 0x027e220000000c00 */
        /* <DEDUP_REMOVED lines=45> */
.L_x_1701:
[----:B------:R-:W-:Y:S05]  /*cca0*/  BSYNC B1 ;  /* 0x0000000000017941 */ /* 0x000fea0003800000 */
.L_x_1700:
[----:B------:R-:W-:Y:S01]  /*ccb0*/  ISETP.GE.AND P0, PT, R20, R0, PT ;  /* 0x000000001400720c */ /* 0x000fe20003f06270 */
[----:B------:R-:W-:-:S12]  /*ccc0*/  BSSY B1, `(.L_x_1708) ;  /* 0x00000ca000017945 */ /* 0x000fd80003800000 */
[----:B------:R-:W-:Y:S05]  /*ccd0*/  @P0 BRA `(.L_x_1709) ;  /* 0x0000000c00200947 */ /* 0x000fea0003800000 */
[----:B------:R4:W5:Y:S01]  /*cce0*/  LDL R52, [R1+0x5c] ;  /* 0x00005c0001347983 */ /* 0x0009620000100800 */
[----:B0123--:R-:W0:Y:S01]  /*ccf0*/  LDC R8, c[0x0][0x3f4] ;  /* 0x0000fd00ff087b82 */ /* 0x00fe220000000800 */
[----:B------:R-:W-:Y:S01]  /*cd00*/  BSSY B2, `(.L_x_1710) ;  /* 0x0000034000027945 */ /* 0x000fe20003800000 */
[-C--:B0-----:R-:W-:Y:S02]  /*cd10*/  ISETP.GE.AND P0, PT, R74, R8.reuse, PT ;  /* 0x000000084a00720c */ /* 0x081fe40003f06270 */
[-C--:B------:R-:W-:Y:S02]  /*cd20*/  ISETP.GE.AND P1, PT, R21, R8.reuse, PT ;  /* 0x000000081500720c */ /* 0x080fe40003f26270 */
[-C--:B------:R-:W-:Y:S02]  /*cd30*/  ISETP.GE.AND P2, PT, R73, R8.reuse, PT ;  /* 0x000000084900720c */ /* 0x080fe40003f46270 */
[----:B------:R-:W-:-:S07]  /*cd40*/  ISETP.GE.AND P3, PT, R72, R8, PT ;  /* 0x000000084800720c */ /* 0x000fce0003f66270 */
[----:B----4-:R-:W-:Y:S06]  /*cd50*/  @P0 BRA `(.L_x_1711) ;  /* 0x0000000000b80947 */ /* 0x010fec0003800000 */
        /* <DEDUP_REMOVED lines=10> */
[----:B------:R-:W-:Y:S01]  /*ce00*/  IMAD.U32 R47, R118, 0x10000, RZ ;  /* 0x00010000762f7824 */ /* 0x000fe200078e00ff */
        /* <DEDUP_REMOVED lines=8> */
[----:B------:R-:W-:Y:S02]  /*ce90*/  IMAD.U32 R10, R8, 0x10000, RZ ;  /* 0x00010000080a7824 */ /* 0x000fe400078e00ff */
[----:B------:R-:W-:Y:S01]  /*cea0*/  FMUL.FTZ R48, R46, R120 ;  /* 0x000000782e307220 */ /* 0x000fe20000410000 */
[C---:B------:R-:W-:Y:S02]  /*ceb0*/  IMAD.U32 R11, R9.reuse, 0x10000, RZ ;  /* 0x00010000090b7824 */ /* 0x040fe400078e00ff */
[C---:B------:R-:W-:Y:S01]  /*cec0*/  FFMA.FTZ R50, R20.reuse, R47, -R51 ;  /* 0x0000002f14327223 */ /* 0x040fe20000010833 */
[----:B------:R-:W-:Y:S01]  /*ced0*/  FFMA.FTZ R53, R20, R49, R44 ;  /* 0x0000003114357223 */ /* 0x000fe2000001002c */
[----:B------:R-:W-:Y:S01]  /*cee0*/  LOP3.LUT R8, R8, 0xffff0000, RZ, 0xc0, !PT ;  /* 0xffff000008087812 */ /* 0x000fe200078ec0ff */
[-C--:B------:R-:W-:Y:S01]  /*cef0*/  FMUL.FTZ R46, R46, R118.reuse ;  /* 0x000000762e2e7220 */ /* 0x080fe20000410000 */
[----:B------:R-:W-:Y:S01]  /*cf00*/  LOP3.LUT R9, R9, 0xffff0000, RZ, 0xc0, !PT ;  /* 0xffff000009097812 */ /* 0x000fe200078ec0ff */
[C---:B------:R-:W-:Y:S01]  /*cf10*/  IMAD.U32 R49, R119.reuse, 0x10000, RZ ;  /* 0x0001000077317824 */ /* 0x040fe200078e00ff */
[----:B------:R-:W-:Y:S01]  /*cf20*/  LOP3.LUT R44, R119, 0xffff0000, RZ, 0xc0, !PT ;  /* 0xffff0000772c7812 */ /* 0x000fe200078ec0ff */
[C---:B------:R-:W-:Y:S01]  /*cf30*/  IMAD.U32 R47, R117.reuse, 0x10000, RZ ;  /* 0x00010000752f7824 */ /* 0x040fe200078e00ff */
[----:B------:R-:W-:Y:S01]  /*cf40*/  LOP3.LUT R20, R117, 0xffff0000, RZ, 0xc0, !PT ;  /* 0xffff000075147812 */ /* 0x000fe200078ec0ff */
        /* <DEDUP_REMOVED lines=15> */
.L_x_1711:
[----:B------:R-:W-:Y:S05]  /*d040*/  BSYNC B2 ;  /* 0x0000000000027941 */ /* 0x000fea0003800000 */
.L_x_1710:
[----:B------:R-:W-:Y:S04]  /*d050*/  BSSY B2, `(.L_x_1712) ;  /* 0x0000030000027945 */ /* 0x000fe80003800000 */
[----:B------:R-:W-:Y:S05]  /*d060*/  @P1 BRA `(.L_x_1713) ;  /* 0x0000000000b81947 */ /* 0x000fea0003800000 */
[----:B0----5:R-:W0:Y:S01]  /*d070*/  LDS.128 R8, [R52+0x6000] ;  /* 0x0060000034087984 */ /* 0x021e220000000c00 */
        /* <DEDUP_REMOVED lines=17> */
[----:B------:R-:W-:Y:S01]  /*d190*/  FMUL.FTZ R40, R40, R43 ;  /* 0x0000002b28287220 */ /* 0x000fe20000410000 */
[----:B------:R-:W-:Y:S02]  /*d1a0*/  IMAD.U32 R10, R8, 0x10000, RZ ;  /* 0x00010000080a7824 */ /* 0x000fe400078e00ff */
[----:B------:R-:W-:Y:S01]  /*d1b0*/  FMUL.FTZ R46, R42, R105 ;  /* 0x000000692a2e7220 */ /* 0x000fe20000410000 */
[C---:B------:R-:W-:Y:S02]  /*d1c0*/  IMAD.U32 R11, R9.reuse, 0x10000, RZ ;  /* 0x00010000090b7824 */ /* 0x040fe400078e00ff */
[C---:B------:R-:W-:Y:S01]  /*d1d0*/  FFMA.FTZ R49, R20.reuse, R45, R40 ;  /* 0x0000002d14317223 */ /* 0x040fe20000010028 */
[----:B------:R-:W-:Y:S01]  /*d1e0*/  FFMA.FTZ R44, R20, R43, -R47 ;  /* 0x0000002b142c7223 */ /* 0x000fe2000001082f */
[----:B------:R-:W-:Y:S01]  /*d1f0*/  IMAD.U32 R45, R104, 0x10000, RZ ;  /* 0x00010000682d7824 */ /* 0x000fe200078e00ff */
[----:B------:R-:W-:Y:S01]  /*d200*/  LOP3.LUT R8, R8, 0xffff0000, RZ, 0xc0, !PT ;  /* 0xffff000008087812 */ /* 0x000fe200078ec0ff */
[-C--:B------:R-:W-:Y:S01]  /*d210*/  FMUL.FTZ R42, R42, R103.reuse ;  /* 0x000000672a2a7220 */ /* 0x080fe20000410000 */
        /* <DEDUP_REMOVED lines=19> */
.L_x_1713:
[----:B------:R-:W-:Y:S05]  /*d350*/  BSYNC B2 ;  /* 0x0000000000027941 */ /* 0x000fea0003800000 */
.L_x_1712:
        /* <DEDUP_REMOVED lines=23> */
[C---:B------:R-:W-:Y:S01]  /*d4d0*/  FFMA.FTZ R40, R20.reuse, R39, -R43 ;  /* 0x0000002714287223 */ /* 0x040fe2000001082b */
[C---:B------:R-:W-:Y:S02]  /*d4e0*/  IMAD.U32 R11, R9.reuse, 0x10000, RZ ;  /* 0x00010000090b7824 */ /* 0x040fe400078e00ff */
[----:B------:R-:W-:Y:S01]  /*d4f0*/  FFMA.FTZ R45, R20, R41, R36 ;  /* 0x00000029142d7223 */ /* 0x000fe20000010024 */
[----:B------:R-:W-:Y:S01]  /*d500*/  IMAD.U32 R39, R96, 0x10000, RZ ;  /* 0x0001000060277824 */ /* 0x000fe200078e00ff */
[----:B------:R-:W-:Y:S01]  /*d510*/  LOP3.LUT R8, R8, 0xffff0000, RZ, 0xc0, !PT ;  /* 0xffff000008087812 */ /* 0x000fe200078ec0ff */
[-C--:B------:R-:W-:Y:S01]  /*d520*/  FMUL.FTZ R38, R38, R98.reuse ;  /* 0x0000006226267220 */ /* 0x080fe20000410000 */
[----:B------:R-:W-:Y:S01]  /*d530*/  LOP3.LUT R9, R9, 0xffff0000, RZ, 0xc0, !PT ;  /* 0xffff000009097812 */ /* 0x000fe200078ec0ff */
[C---:B------:R-:W-:Y:S01]  /*d540*/  IMAD.U32 R41, R99.reuse, 0x10000, RZ ;  /* 0x0001000063297824 */ /* 0x040fe200078e00ff */
        /* <DEDUP_REMOVED lines=17> */
.L_x_1715:
[----:B------:R-:W-:Y:S05]  /*d660*/  BSYNC B2 ;  /* 0x0000000000027941 */ /* 0x000fea0003800000 */
.L_x_1714:
        /* <DEDUP_REMOVED lines=8> */
[----:B------:R-:W-:Y:S02]  /*d6f0*/  PRMT R92, R92, 0x5410, R37 ;  /* 0x000054105c5c7816 */ /* 0x000fe40000000025 */
[----:B------:R-:W-:Y:S01]  /*d700*/  PRMT R94, R94, 0x5410, R31 ;  /* 0x000054105e5e7816 */ /* 0x000fe2000000001f */
[C---:B------:R-:W-:Y:S01]  /*d710*/  IMAD.U32 R37, R95.reuse, 0x10000, RZ ;  /* 0x000100005f257824 */ /* 0x040fe200078e00ff */
[----:B------:R-:W-:Y:S01]  /*d720*/  LOP3.LUT R95, R95, 0xffff0000, RZ, 0xc0, !PT ;  /* 0xffff00005f5f7812 */ /* 0x000fe200078ec0ff */
[C---:B------:R-:W-:Y:S01]  /*d730*/  IMAD.U32 R31, R93.reuse, 0x10000, RZ ;  /* 0x000100005d1f7824 */ /* 0x040fe200078e00ff */
        /* <DEDUP_REMOVED lines=9> */
[C---:B------:R-:W-:Y:S01]  /*d7d0*/  FFMA.FTZ R36, R20.reuse, R31, -R39 ;  /* 0x0000001f14247223 */ /* 0x040fe20000010827 */
[----:B------:R-:W-:Y:S01]  /*d7e0*/  FFMA.FTZ R41, R20, R37, R28 ;  /* 0x0000002514297223 */ /* 0x000fe2000001001c */
[C---:B------:R-:W-:Y:S01]  /*d7f0*/  IMAD.U32 R11, R9.reuse, 0x10000, RZ ;  /* 0x00010000090b7824 */ /* 0x040fe200078e00ff */
[----:B------:R-:W-:Y:S01]  /*d800*/  LOP3.LUT R8, R8, 0xffff0000, RZ, 0xc0, !PT ;  /* 0xffff000008087812 */ /* 0x000fe200078ec0ff */
[----:B------:R-:W-:Y:S01]  /*d810*/  IMAD.U32 R37, R94, 0x10000, RZ ;  /* 0x000100005e257824 */ /* 0x000fe200078e00ff */
[----:B------:R-:W-:Y:S01]  /*d820*/  LOP3.LUT R9, R9, 0xffff0000, RZ, 0xc0, !PT ;  /* 0xffff000009097812 */ /* 0x000fe200078ec0ff */
[----:B------:R-:W-:-:S02]  /*d830*/  IMAD.U32 R31, R92, 0x10000, RZ ;  /* 0x000100005c1f7824 */ /* 0x000fc400078e00ff */
[-C--:B------:R-:W-:Y:S01]  /*d840*/  FMUL.FTZ R30, R30, R93.reuse ;  /* 0x0000005d1e1e7220 */ /* 0x080fe20000410000 */
        /* <DEDUP_REMOVED lines=17> */
.L_x_1709:
[----:B------:R-:W-:Y:S05]  /*d960*/  BSYNC B1 ;  /* 0x0000000000017941 */ /* 0x000fea0003800000 */
.L_x_1708:
[----:B------:R-:W-:-:S13]  /*d970*/  ISETP.GE.AND P0, PT, R3, R0, PT ;  /* 0x000000000300720c */ /* 0x000fda0003f06270 */
        /* <DEDUP_REMOVED lines=9> */
[----:B--2345:R-:W0:Y:S01]  /*da10*/  LDS.128 R8, [R36+0x3000] ;  /* 0x0030000024087984 */ /* 0x03ce220000000c00 */
        /* <DEDUP_REMOVED lines=11> */
[----:B------:R-:W-:Y:S01]  /*dad0*/  PRMT R127, R127, 0x5410, R0 ;  /* 0x000054107f7f7816 */ /* 0x000fe20000000000 */
        /* <DEDUP_REMOVED lines=8> */
[----:B------:R-:W-:Y:S01]  /*db60*/  FMUL.FTZ R28, R11, R128 ;  /* 0x000000800b1c7220 */ /* 0x000fe20000410000 */
[----:B------:R-:W-:-:S02]  /*db70*/  IMAD.U32 R8, R9, 0x10000, RZ ;  /* 0x0001000009087824 */ /* 0x000fc400078e00ff */
[C---:B------:R-:W-:Y:S01]  /*db80*/  FFMA.FTZ R33, R20.reuse, R29, -R33 ;  /* 0x0000001d14217223 */ /* 0x040fe20000010821 */
[----:B------:R-:W-:Y:S01]  /*db90*/  FFMA.FTZ R30, R20, R31, R10 ;  /* 0x0000001f141e7223 */ /* 0x000fe2000001000a */
[-C--:B------:R-:W-:Y:S01]  /*dba0*/  FMUL.FTZ R20, R11, R126.reuse ;  /* 0x0000007e0b147220 */ /* 0x080fe20000410000 */
        /* <DEDUP_REMOVED lines=20> */
.L_x_1718:
[----:B------:R-:W-:Y:S05]  /*dcf0*/  BSYNC B1 ;  /* 0x0000000000017941 */ /* 0x000fea0003800000 */
.L_x_1717:
[----:B------:R-:W-:Y:S04]  /*dd00*/  BSSY B1, `(.L_x_1719) ;  /* 0x0000030000017945 */ /* 0x000fe80003800000 */
[----:B------:R-:W-:Y:S05]  /*dd10*/  @P1 BRA `(.L_x_1720) ;  /* 0x0000000000b81947 */ /* 0x000fea0003800000 */
[----:B0-2345:R-:W0:Y:S01]  /*dd20*/  LDS.128 R8, [R36+0x7000] ;  /* 0x0070000024087984 */ /* 0x03de220000000c00 */
        /* <DEDUP_REMOVED lines=27> */
[C---:B------:R-:W-:Y:S01]  /*dee0*/  IMAD.U32 R10, R110.reuse, 0x10000, RZ ;  /* 0x000100006e0a7824 */ /* 0x040fe200078e00ff */
[----:B------:R-:W-:Y:S01]  /*def0*/  LOP3.LUT R111, R111, 0xffff0000, RZ, 0xc0, !PT ;  /* 0xffff00006f6f7812 */ /* 0x000fe200078ec0ff */
[C---:B------:R-:W-:Y:S01]  /*df00*/  FFMA.FTZ R28, R21.reuse, R24, -R28 ;  /* 0x00000018151c7223 */ /* 0x040fe2000001081c */
[----:B------:R-:W-:Y:S01]  /*df10*/  LOP3.LUT R110, R110, 0xffff0000, RZ, 0xc0, !PT ;  /* 0xffff00006e6e7812 */ /* 0x000fe200078ec0ff */
        /* <DEDUP_REMOVED lines=14> */
.L_x_1720:
[----:B------:R-:W-:Y:S05]  /*e000*/  BSYNC B1 ;  /* 0x0000000000017941 */ /* 0x000fea0003800000 */
.L_x_1719:
[----:B------:R-:W-:Y:S04]  /*e010*/  BSSY B1, `(.L_x_1721) ;  /* 0x0000030000017945 */ /* 0x000fe80003800000 */
[----:B------:R-:W-:Y:S05]  /*e020*/  @P2 BRA `(.L_x_1722) ;  /* 0x0000000000b82947 */ /* 0x000fea0003800000 */
[----:B012345:R-:W0:Y:S01]  /*e030*/  LDS.128 R8, [R36+0xb000] ;  /* 0x00b0000024087984 */ /* 0x03fe220000000c00 */
        /* <DEDUP_REMOVED lines=45> */
.L_x_1722:
[----:B------:R-:W-:Y:S05]  /*e310*/  BSYNC B1 ;  /* 0x0000000000017941 */ /* 0x000fea0003800000 */
.L_x_1721:
        /* <DEDUP_REMOVED lines=18> */
[----:B------:R-:W-:Y:S01]  /*e440*/  FMUL.FTZ R14, R6, R12 ;  /* 0x0000000c060e7220 */ /* 0x000fe20000410000 */
[----:B------:R-:W-:-:S02]  /*e450*/  IMAD.U32 R0, R8, 0x10000, RZ ;  /* 0x0001000008007824 */ /* 0x000fc400078e00ff */
[----:B------:R-:W-:Y:S01]  /*e460*/  FMUL.FTZ R13, R6, R11 ;  /* 0x0000000b060d7220 */ /* 0x000fe20000410000 */
[C---:B------:R-:W-:Y:S01]  /*e470*/  FMUL.FTZ R6, R10.reuse, R86 ;  /* 0x000000560a067220 */ /* 0x040fe20000410000 */
[-C--:B------:R-:W-:Y:S01]  /*e480*/  FMUL.FTZ R10, R10, R75.reuse ;  /* 0x0000004b0a0a7220 */ /* 0x080fe20000410000 */
[----:B------:R-:W-:Y:S01]  /*e490*/  LOP3.LUT R3, R8, 0xffff0000, RZ, 0xc0, !PT ;  /* 0xffff000008037812 */ /* 0x000fe200078ec0ff */
[----:B------:R-:W-:Y:S02]  /*e4a0*/  IMAD.U32 R4, R9, 0x10000, RZ ;  /* 0x0001000009047824 */ /* 0x000fe400078e00ff */
[----:B------:R-:W-:Y:S01]  /*e4b0*/  FFMA.FTZ R75, R7, R75, -R6 ;  /* 0x0000004b074b7223 */ /* 0x000fe20000010806 */
[----:B------:R-:W-:Y:S01]  /*e4c0*/  IMAD.U32 R6, R85, 0x10000, RZ ;  /* 0x0001000055067824 */ /* 0x000fe200078e00ff */
[----:B------:R-:W-:Y:S01]  /*e4d0*/  LOP3.LUT R8, R9, 0xffff0000, RZ, 0xc0, !PT ;  /* 0xffff000009087812 */ /* 0x000fe200078ec0ff */
[C---:B------:R-:W-:Y:S01]  /*e4e0*/  FFMA.FTZ R14, R5.reuse, R11, -R14 ;  /* 0x0000000b050e7223 */ /* 0x040fe2000001080e */
[----:B------:R-:W-:Y:S01]  /*e4f0*/  FFMA.FTZ R13, R5, R12, R13 ;  /* 0x0000000c050d7223 */ /* 0x000fe2000001000d */
[----:B------:R-:W-:Y:S01]  /*e500*/  LOP3.LUT R85, R85, 0xffff0000, RZ, 0xc0, !PT ;  /* 0xffff000055557812 */ /* 0x000fe200078ec0ff */
[C---:B------:R-:W-:Y:S01]  /*e510*/  IMAD.U32 R5, R84.reuse, 0x10000, RZ ;  /* 0x0001000054057824 */ /* 0x040fe200078e00ff */
[----:B------:R-:W-:Y:S01]  /*e520*/  LOP3.LUT R9, R84, 0xffff0000, RZ, 0xc0, !PT ;  /* 0xffff000054097812 */ /* 0x000fe200078ec0ff */
[----:B------:R-:W-:Y:S01]  /*e530*/  FFMA.FTZ R10, R7, R86, R10 ;  /* 0x00000056070a7223 */ /* 0x000fe2000001000a */
[CC--:B------:R-:W-:Y:S01]  /*e540*/  FMUL.FTZ R7, R3.reuse, R6.reuse ;  /* 0x0000000603077220 */ /* 0x0c0fe20000410000 */
        /* <DEDUP_REMOVED lines=11> */
[----:B------:R0:W-:Y:S01]  /*e600*/  STS.128 [R36+0xf000], R4 ;  /* 0x00f0000424007388 */ /* 0x0001e20000000c00 */
[----:B------:R-:W-:Y:S05]  /*e610*/  BRA `(.L_x_1716) ;  /* 0x0000004c006c7947 */ /* 0x000fea0003800000 */
.L_x_1677:
[----:B------:R-:W0:Y:S01]  /*e620*/  LDC R89, c[0x0][0x448] ;  /* 0x00011200ff597b82 */ /* 0x000e220000000800 */
[----:B------:R-:W-:Y:S01]  /*e630*/  ULDC.64 UR4, c[0x0][0x3f8] ;  /* 0x0000fe0000047ab9 */ /* 0x000fe20000000a00 */
[----:B------:R-:W-:Y:S01]  /*e640*/  ULDC.64 UR6, c[0x0][0x408] ;  /* 0x0001020000067ab9 */ /* 0x000fe20000000a00 */
[----:B------:R-:W-:Y:S02]  /*e650*/  IMAD.MOV.U32 R25, RZ, RZ, R29 ;  /* 0x000000ffff197224 */ /* 0x000fe400078e001d */
[----:B------:R-:W-:Y:S01]  /*e660*/  IMAD.MOV.U32 R27, RZ, RZ, R31 ;  /* 0x000000ffff1b7224 */ /* 0x000fe200078e001f */
[----:B0-----:R-:W-:-:S13]  /*e670*/  ISETP.NE.AND P0, PT, R89, 0x1, PT ;  /* 0x000000015900780c */ /* 0x001fda0003f05270 */
[----:B------:R-:W0:Y:S08]  /*e680*/  @P0 LDC R0, c[0x0][0x44c] ;  /* 0x00011300ff000b82 */ /* 0x000e300000000800 */
[----:B------:R-:W1:Y:S01]  /*e690*/  @P0 LDC R5, c[0x0][0x450] ;  /* 0x00011400ff050b82 */ /* 0x000e620000000800 */
[----:B0-----:R-:W-:-:S05]  /*e6a0*/  @P0 IMAD.HI.U32 R0, R7, R0, RZ ;  /* 0x0000000007000227 */ /* 0x001fca00078e00ff */
[----:B-1----:R-:W-:-:S04]  /*e6b0*/  @P0 SHF.R.U32.HI R7, RZ, R5, R0 ;  /* 0x00000005ff070219 */ /* 0x002fc80000011600 */
        /* <DEDUP_REMOVED lines=21> */
.L_x_2063:
        /* <DEDUP_REMOVED lines=16> */
[----:B------:R-:W-:-:S09]  /*e910*/  ISETP.GE.AND P5, PT, R219, UR4, PT ;  /* 0x00000004db007c0c */ /* 0x000fd2000bfa6270 */
[C---:B------:R-:W-:Y:S01]  /*e920*/  @!P4 IMAD.SHL.U32 R12, R16.reuse, 0x2, RZ ;  /* 0x00000002100cc824 */ /* 0x040fe200078e00ff */
[----:B------:R-:W-:-:S03]  /*e930*/  @!P4 SHF.L.U64.HI R13, R16, 0x1, R17 ;  /* 0x00000001100dc819 */ /* 0x000fc60000010211 */
[----:B------:R-:W-:Y:S01]  /*e940*/  @!P5 IMAD.SHL.U32 R15, R201, 0x2, RZ ;  /* 0x00000002c90fd824 */ /* 0x000fe200078e00ff */
[CC--:B--2---:R-:W-:Y:S02]  /*e950*/  @!P4 IADD3 R10, P0, R7.reuse, R12.reuse, RZ ;  /* 0x0000000c070ac210 */ /* 0x0c4fe40007f1e0ff */
[----:B----4-:R-:W-:Y:S02]  /*e960*/  @!P4 IADD3 R12, P1, R14, R12, RZ ;  /* 0x0000000c0e0cc210 */ /* 0x010fe40007f3e0ff */
[-C--:B------:R-:W-:Y:S01]  /*e970*/  @!P5 IADD3 R24, P2, R7, R15.reuse, RZ ;  /* 0x0000000f0718d210 */ /* 0x080fe20007f5e0ff */
[----:B-1----:R-:W-:Y:S01]  /*e980*/  @!P4 IMAD.X R11, R6, 0x1, R13, P0 ;  /* 0x00000001060bc824 */ /* 0x002fe200000e060d */
[----:B------:R-:W-:Y:S02]  /*e990*/  @!P5 IADD3 R14, P3, R14, R15, RZ ;  /* 0x0000000f0e0ed210 */ /* 0x000fe40007f7e0ff */
[----:B------:R-:W-:Y:S02]  /*e9a0*/  CS2R R58, SRZ ;  /* 0x00000000003a7805 */ /* 0x000fe4000001ff00 */
[----:B------:R-:W-:-:S02]  /*e9b0*/  @!P5 SHF.L.U64.HI R7, R201, 0x1, R224 ;  /* 0x00000001c907d819 */ /* 0x000fc400000102e0 */
[----:B------:R-:W-:Y:S02]  /*e9c0*/  CS2R R56, SRZ ;  /* 0x0000000000387805 */ /* 0x000fe4000001ff00 */
[----:B------:R-:W-:Y:S02]  /*e9d0*/  CS2R R70, SRZ ;  /* 0x0000000000467805 */ /* 0x000fe4000001ff00 */
[----:B------:R-:W-:Y:S02]  /*e9e0*/  CS2R R68, SRZ ;  /* 0x0000000000447805 */ /* 0x000fe4000001ff00 */
[----:B------:R-:W-:Y:S02]  /*e9f0*/  CS2R R62, SRZ ;  /* 0x00000000003e7805 */ /* 0x000fe4000001ff00 */
[----:B------:R-:W-:Y:S01]  /*ea00*/  CS2R R60, SRZ ;  /* 0x00000000003c7805 */ /* 0x000fe2000001ff00 */
[----:B---3--:R-:W-:Y:S01]  /*ea10*/  @!P4 IMAD.X R13, R9, 0x1, R13, P1 ;  /* 0x00000001090dc824 */ /* 0x008fe200008e060d */
[----:B------:R1:W5:Y:S01]  /*ea20*/  @!P4 LD.E.128 R64, desc[UR60][R10.64] ;  /* 0x0000003c0a40c980 */ /* 0x000362000c101d00 */
[----:B------:R-:W-:-:S02]  /*ea30*/  @!P5 IMAD.X R25, R6, 0x1, R7, P2 ;  /* 0x000000010619d824 */ /* 0x000fc400010e0607 */
[----:B------:R-:W-:Y:S01]  /*ea40*/  @!P5 IMAD.X R15, R9, 0x1, R7, P3 ;  /* 0x00000001090fd824 */ /* 0x000fe200018e0607 */
[----:B------:R1:W5:Y:S04]  /*ea50*/  @!P4 LD.E.128 R56, desc[UR60][R12.64] ;  /* 0x0000003c0c38c980 */ /* 0x000368000c101d00 */
[----:B------:R1:W5:Y:S04]  /*ea60*/  @!P5 LD.E.128 R68, desc[UR60][R24.64] ;  /* 0x0000003c1844d980 */ /* 0x000368000c101d00 */
[----:B------:R1:W5:Y:S02]  /*ea70*/  @!P5 LD.E.128 R60, desc[UR60][R14.64] ;  /* 0x0000003c0e3cd980 */ /* 0x000364000c101d00 */
.L_x_1725:
[----:B------:R-:W-:Y:S05]  /*ea80*/  BSYNC B1 ;  /* 0x0000000000017941 */ /* 0x000fea0003800000 */
.L_x_1724:
[----:B-1---5:R-:W-:Y:S01]  /*ea90*/  IMAD.MOV.U32 R6, RZ, RZ, R70 ;  /* 0x000000ffff067224 */ /* 0x022fe200078e0046 */
[----:B------:R-:W-:Y:S01]  /*eaa0*/  UMOV UR4, 0xffffffff ;  /* 0xffffffff00047882 */ /* 0x000fe20000000000 */
[----:B--2---:R-:W-:Y:S01]  /*eab0*/  IMAD.MOV.U32 R7, RZ, RZ, R71 ;  /* 0x000000ffff077224 */ /* 0x004fe200078e0047 */
        /* <DEDUP_REMOVED lines=36> */
.L_x_2069:
        /* <DEDUP_REMOVED lines=19> */
[CC--:B---3--:R-:W-:Y:S02]  /*ee30*/  @!P4 IADD3 R10, P0, R7.reuse, R12.reuse, RZ ;  /* 0x0000000c070ac210 */ /* 0x0c8fe40007f1e0ff */
[----:B----4-:R-:W-:Y:S02]  /*ee40*/  @!P4 IADD3 R12, P1, R14, R12, RZ ;  /* 0x0000000c0e0cc210 */ /* 0x010fe40007f3e0ff */
[-C--:B------:R-:W-:Y:S01]  /*ee50*/  @!P5 IADD3 R24, P2, R7, R15.reuse, RZ ;  /* 0x0000000f0718d210 */ /* 0x080fe20007f5e0ff */
[----:B--2---:R-:W-:Y:S01]  /*ee60*/  @!P4 IMAD.X R11, R6, 0x1, R13, P0 ;  /* 0x00000001060bc824 */ /* 0x004fe200000e060d */
        /* <DEDUP_REMOVED lines=8> */
[----:B0-----:R-:W-:Y:S01]  /*eef0*/  @!P4 IMAD.X R13, R9, 0x1, R13, P1 ;  /* 0x00000001090dc824 */ /* 0x001fe200008e060d */
[----:B------:R0:W5:Y:S01]  /*ef00*/  @!P4 LD.E.128 R48, desc[UR60][R10.64] ;  /* 0x0000003c0a30c980 */ /* 0x000162000c101d00 */
[----:B------:R-:W-:-:S02]  /*ef10*/  @!P5 IMAD.X R25, R6, 0x1, R7, P2 ;  /* 0x000000010619d824 */ /* 0x000fc400010e0607 */
[----:B------:R-:W-:Y:S01]  /*ef20*/  @!P5 IMAD.X R15, R9, 0x1, R7, P3 ;  /* 0x00000001090fd824 */ /* 0x000fe200018e0607 */
[----:B------:R0:W5:Y:S04]  /*ef30*/  @!P4 LD.E.128 R40, desc[UR60][R12.64] ;  /* 0x0000003c0c28c980 */ /* 0x000168000c101d00 */
[----:B------:R0:W5:Y:S04]  /*ef40*/  @!P5 LD.E.128 R52, desc[UR60][R24.64] ;  /* 0x0000003c1834d980 */ /* 0x000168000c101d00 */
[----:B------:R0:W5:Y:S02]  /*ef50*/  @!P5 LD.E.128 R44, desc[UR60][R14.64] ;  /* 0x0000003c0e2cd980 */ /* 0x000164000c101d00 */
.L_x_1728:
[----:B------:R-:W-:Y:S05]  /*ef60*/  BSYNC B1 ;  /* 0x0000000000017941 */ /* 0x000fea0003800000 */
.L_x_1727:
[----:B--2--5:R-:W-:Y:S01]  /*ef70*/  IMAD.MOV.U32 R6, RZ, RZ, R54 ;  /* 0x000000ffff067224 */ /* 0x024fe200078e0036 */
[----:B------:R-:W-:Y:S01]  /*ef80*/  UMOV UR4, 0xffffffff ;  /* 0xffffffff00047882 */ /* 0x000fe20000000000 */
[----:B---3--:R-:W-:Y:S02]  /*ef90*/  IMAD.MOV.U32 R7, RZ, RZ, R55 ;  /* 0x000000ffff077224 */ /* 0x008fe400078e0037 */
        /* <DEDUP_REMOVED lines=35> */
.L_x_2075:
        /* <DEDUP_REMOVED lines=21> */
[----:B0-----:R-:W-:Y:S02]  /*f320*/  @!P4 IADD3 R10, P1, R14, R10, RZ ;  /* 0x0000000a0e0ac210 */ /* 0x001fe40007f3e0ff */
        /* <DEDUP_REMOVED lines=10> */
[----:B------:R-:W-:Y:S01]  /*f3d0*/  @!P4 IMAD.X R11, R9, 0x1, R11, P1 ;  /* 0x00000001090bc824 */ /* 0x000fe200008e060b */
[----:B------:R0:W5:Y:S01]  /*f3e0*/  @!P4 LD.E.128 R32, desc[UR60][R72.64] ;  /* 0x0000003c4820c980 */ /* 0x000162000c101d00 */
[----:B------:R-:W-:-:S02]  /*f3f0*/  @!P5 IMAD.X R13, R6, 0x1, R7, P2 ;  /* 0x00000001060dd824 */ /* 0x000fc400010e0607 */
[----:B------:R-:W-:Y:S01]  /*f400*/  @!P5 IMAD.X R15, R9, 0x1, R7, P3 ;  /* 0x00000001090fd824 */ /* 0x000fe200018e0607 */
[----:B------:R0:W5:Y:S04]  /*f410*/  @!P4 LD.E.128 R24, desc[UR60][R10.64] ;  /* 0x0000003c0a18c980 */ /* 0x000168000c101d00 */
[----:B------:R0:W5:Y:S04]  /*f420*/  @!P5 LD.E.128 R36, desc[UR60][R12.64] ;  /* 0x0000003c0c24d980 */ /* 0x000168000c101d00 */
[----:B------:R0:W5:Y:S02]  /*f430*/  @!P5 LD.E.128 R28, desc[UR60][R14.64] ;  /* 0x0000003c0e1cd980 */ /* 0x000164000c101d00 */
.L_x_1731:
[----:B------:R-:W-:Y:S05]  /*f440*/  BSYNC B1 ;  /* 0x0000000000017941 */ /* 0x000fea0003800000 */
.L_x_1730:
        /* <DEDUP_REMOVED lines=39> */
.L_x_2081:
[----:B------:R-:W4:Y:S01]  /*f6c0*/  LDL R13, [R1+0x78] ;  /* 0x00007800010d7983 */ /* 0x000f220000100800 */
[----:B------:R-:W-:Y:S01]  /*f6d0*/  VIADD R84, R84, 0x60 ;  /* 0x0000006054547836 */ /* 0x000fe20000000000 */
[----:B------:R-:W-:Y:S01]  /*f6e0*/  BSSY B1, `(.L_x_1733) ;  /* 0x0000029000017945 */ /* 0x000fe20003800000 */
[----:B0-----:R-:W-:Y:S02]  /*f6f0*/  CS2R R4, SRZ ;  /* 0x0000000000047805 */ /* 0x001fe4000001ff00 */
[----:B------:R-:W-:Y:S02]  /*f700*/  CS2R R10, SRZ ;  /* 0x00000000000a7805 */ /* 0x000fe4000001ff00 */
[----:B------:R-:W-:Y:S02]  /*f710*/  CS2R R14, SRZ ;  /* 0x00000000000e7805 */ /* 0x000fe4000001ff00 */
[----:B------:R-:W-:Y:S02]  /*f720*/  ISETP.GE.AND P0, PT, R84, R89, PT ;  /* 0x000000595400720c */ /* 0x000fe40003f06270 */
[----:B------:R-:W-:-:S02]  /*f730*/  CS2R R74, SRZ ;  /* 0x00000000004a7805 */ /* 0x000fc4000001ff00 */
[----:B------:R-:W-:Y:S02]  /*f740*/  CS2R R72, SRZ ;  /* 0x0000000000487805 */ /* 0x000fe4000001ff00 */
[----:B----4-:R-:W-:-:S04]  /*f750*/  LEA.HI R8, R13, R13, RZ, 0x1 ;  /* 0x0000000d0d087211 */ /* 0x010fc800078f08ff */
[----:B------:R-:W-:Y:S02]  /*f760*/  LOP3.LUT R12, R8, 0xfffffffe, RZ, 0xc0, !PT ;  /* 0xfffffffe080c7812 */ /* 0x000fe400078ec0ff */
[----:B------:R-:W-:-:S03]  /*f770*/  CS2R R8, SRZ ;  /* 0x0000000000087805 */ /* 0x000fc6000001ff00 */
        /* <DEDUP_REMOVED lines=12> */
[-C--:B---3--:R-:W-:Y:S02]  /*f840*/  @!P4 IADD3 R82, P0, R76, R79.reuse, RZ ;  /* 0x0000004f4c52c210 */ /* 0x088fe40007f1e0ff */
[----:B-1----:R-:W-:Y:S02]  /*f850*/  @!P4 IADD3 R78, P1, R0, R79, RZ ;  /* 0x0000004f004ec210 */ /* 0x002fe40007f3e0ff */
[-C--:B------:R-:W-:Y:S01]  /*f860*/  @!P5 IADD3 R80, P2, R76, R5.reuse, RZ ;  /* 0x000000054c50d210 */ /* 0x080fe20007f5e0ff */
[--C-:B--2---:R-:W-:Y:S01]  /*f870*/  @!P4 IMAD.X R83, R21, 0x1, R4.reuse, P0 ;  /* 0x000000011553c824 */ /* 0x104fe200000e0604 */
[----:B------:R-:W-:Y:S01]  /*f880*/  @!P5 IADD3 R76, P3, R0, R5, RZ ;  /* 0x00000005004cd210 */ /* 0x000fe20007f7e0ff */
[----:B------:R-:W-:Y:S01]  /*f890*/  @!P4 IMAD.X R79, R77, 0x1, R4, P1 ;  /* 0x000000014d4fc824 */ /* 0x000fe200008e0604 */
[----:B------:R-:W-:Y:S02]  /*f8a0*/  @!P5 SHF.L.U64.HI R0, R201, 0x1, R224 ;  /* 0x00000001c900d819 */ /* 0x000fe400000102e0 */
[----:B------:R-:W-:-:S02]  /*f8b0*/  CS2R R74, SRZ ;  /* 0x00000000004a7805 */ /* 0x000fc4000001ff00 */
[----:B------:R-:W-:Y:S02]  /*f8c0*/  CS2R R72, SRZ ;  /* 0x0000000000487805 */ /* 0x000fe4000001ff00 */
[----:B------:R-:W-:Y:S02]  /*f8d0*/  CS2R R6, SRZ ;  /* 0x0000000000067805 */ /* 0x000fe4000001ff00 */
[----:B------:R-:W-:Y:S02]  /*f8e0*/  CS2R R4, SRZ ;  /* 0x0000000000047805 */ /* 0x000fe4000001ff00 */
[----:B------:R-:W-:Y:S02]  /*f8f0*/  CS2R R14, SRZ ;  /* 0x00000000000e7805 */ /* 0x000fe4000001ff00 */
[----:B------:R-:W-:Y:S01]  /*f900*/  CS2R R12, SRZ ;  /* 0x00000000000c7805 */ /* 0x000fe2000001ff00 */
[--C-:B------:R-:W-:Y:S01]  /*f910*/  @!P5 IMAD.X R81, R21, 0x1, R0.reuse, P2 ;  /* 0x000000011551d824 */ /* 0x100fe200010e0600 */
[----:B------:R0:W5:Y:S01]  /*f920*/  @!P4 LD.E.128 R8, desc[UR60][R82.64] ;  /* 0x0000003c5208c980 */ /* 0x000162000c101d00 */
[----:B------:R-:W-:-:S03]  /*f930*/  @!P5 IMAD.X R77, R77, 0x1, R0, P3 ;  /* 0x000000014d4dd824 */ /* 0x000fc600018e0600 */
[----:B------:R0:W5:Y:S04]  /*f940*/  @!P4 LD.E.128 R72, desc[UR60][R78.64] ;  /* 0x0000003c4e48c980 */ /* 0x000168000c101d00 */
[----:B------:R0:W5:Y:S04]  /*f950*/  @!P5 LD.E.128 R4, desc[UR60][R80.64] ;  /* 0x0000003c5004d980 */ /* 0x000168000c101d00 */
[----:B------:R0:W5:Y:S02]  /*f960*/  @!P5 LD.E.128 R12, desc[UR60][R76.64] ;  /* 0x0000003c4c0cd980 */ /* 0x000164000c101d00 */
.L_x_1734:
[----:B------:R-:W-:Y:S05]  /*f970*/  BSYNC B1 ;  /* 0x0000000000017941 */ /* 0x000fea0003800000 */
.L_x_1733:
[----:B0-----:R-:W4:Y:S01]  /*f980*/  LDL R79, [R1+0x48] ;  /* 0x00004800014f7983 */ /* 0x001f220000100800 */
[----:B------:R-:W0:Y:S03]  /*f990*/  SYNCS.PHASECHK.TRANS64.TRYWAIT P0, [R18+URZ+0x30800], R109 ;  /* 0x0308006d120075a7 */ /* 0x000e26000800017f */
[----:B------:R-:W4:Y:S01]  /*f9a0*/  LDL R78, [R1+0x10] ;  /* 0x00001000014e7983 */ /* 0x000f220000100800 */
[----:B-1---5:R-:W-:Y:S01]  /*f9b0*/  IMAD.MOV.U32 R0, RZ, RZ, R6 ;  /* 0x000000ffff007224 */ /* 0x022fe200078e0006 */
[----:B------:R-:W-:Y:S01]  /*f9c0*/  BSSY B1, `(.L_x_1735) ;  /* 0x0000024000017945 */ /* 0x000fe20003800000 */
[----:B---3--:R-:W-:Y:S02]  /*f9d0*/  IMAD.MOV.U32 R76, RZ, RZ, R5 ;  /* 0x000000ffff4c7224 */ /* 0x008fe400078e0005 */
[----:B------:R-:W-:Y:S01]  /*f9e0*/  IMAD.MOV.U32 R77, RZ, RZ, R10 ;  /* 0x000000ffff4d7224 */ /* 0x000fe200078e000a */
[----:B------:R-:W-:Y:S01]  /*f9f0*/  PRMT R84, R0, 0x7610, R84 ;  /* 0x0000761000547816 */ /* 0x000fe20000000054 */
[----:B--2---:R-:W-:Y:S01]  /*fa00*/  IMAD.MOV.U32 R21, RZ, RZ, R7 ;  /* 0x000000ffff157224 */ /* 0x004fe200078e0007 */
        /* <DEDUP_REMOVED lines=19> */
[----:B------:R-:W-:-:S03]  /*fb40*/  IMAD.MOV.U32 R77, RZ, RZ, R75 ;  /* 0x000000ffff4d7224 */ /* 0x000fc600078e004b */
[----:B------:R-:W-:Y:S01]  /*fb50*/  PRMT R106, R76, 0x7610, R106 ;  /* 0x000076104c6a7816 */ /* 0x000fe2000000006a */
[----:B------:R-:W-:Y:S01]  /*fb60*/  IMAD.MOV.U32 R76, RZ, RZ, R73 ;  /* 0x000000ffff4c7224 */ /* 0x000fe200078e0049 */
[----:B------:R-:W-:Y:S02]  /*fb70*/  PRMT R107, R77, 0x7610, R107 ;  /* 0x000076104d6b7816 */ /* 0x000fe4000000006b */
[----:B----4-:R-:W-:Y:S02]  /*fb80*/  VIADDMNMX R21, R89, -R79, 0x80, PT ;  /* 0x0000008059157446 */ /* 0x010fe4000380094f */
[----:B------:R-:W-:Y:S02]  /*fb90*/  PRMT R89, R0, 0x7610, R89 ;  /* 0x0000761000597816 */ /* 0x000fe40000000059 */
[----:B------:R-:W-:Y:S01]  /*fba0*/  ISETP.GE.AND P1, PT, R78, R21, PT ;  /* 0x000000154e00720c */ /* 0x000fe20003f26270 */
[----:B------:R-:W-:Y:S01]  /*fbb0*/  IMAD.MOV.U32 R78, RZ, RZ, R72 ;  /* 0x000000ffff4e7224 */ /* 0x000fe200078e0048 */
[----:B------:R-:W-:-:S04]  /*fbc0*/  SHF.R.S32.HI R0, RZ, 0x1f, R219 ;  /* 0x0000001fff007819 */ /* 0x000fc800000114db */
[----:B------:R-:W-:Y:S02]  /*fbd0*/  PRMT R108, R78, 0x7610, R108 ;  /* 0x000076104e6c7816 */ /* 0x000fe4000000006c */
[----:B------:R-:W-:Y:S01]  /*fbe0*/  LEA.HI R0, R0, R219, RZ, 0x3 ;  /* 0x000000db00007211 */ /* 0x000fe200078f18ff */
[----:B0-----:R-:W-:Y:S06]  /*fbf0*/  @!P0 BRA `(.L_x_1736) ;  /* 0x000001c400d08947 */ /* 0x001fec0003800000 */
.L_x_2082:
[----:B------:R-:W-:Y:S05]  /*fc00*/  BSYNC B1 ;  /* 0x0000000000017941 */ /* 0x000fea0003800000 */
.L_x_1735:
[----:B------:R-:W-:Y:S01]  /*fc10*/  BSSY B1, `(.L_x_1737) ;  /* 0x00000dd000017945 */ /* 0x000fe20003800000 */
[----:B0-----:R-:W-:Y:S02]  /*fc20*/  PRMT R109, R76, 0x7610, R109 ;  /* 0x000076104c6d7816 */ /* 0x001fe4000000006d */
[----:B------:R-:W-:Y:S01]  /*fc30*/  SHF.R.S32.HI R0, RZ, 0x3, R0 ;  /* 0x00000003ff007819 */ /* 0x000fe20000011400 */
[----:B------:R-:W-:Y:S06]  /*fc40*/  @P1 BRA `(.L_x_1738) ;  /* 0x0000000c00641947 */ /* 0x000fec0003800000 */
[----:B------:R0:W5:Y:S01]  /*fc50*/  LDL R163, [R1+0x50] ;  /* 0x0000500001a37983 */ /* 0x0001620000100800 */
[----:B------:R-:W1:Y:S03]  /*fc60*/  LDC R143, c[0x0][0x3f4] ;  /* 0x0000fd00ff8f7b82 */ /* 0x000e660000000800 */
[----:B------:R0:W5:Y:S04]  /*fc70*/  LDL R162, [R1+0xa4] ;  /* 0x0000a40001a27983 */ /* 0x0001680000100800 */
[----:B------:R0:W5:Y:S01]  /*fc80*/  LDL R161, [R1+0x58] ;  /* 0x0000580001a17983 */ /* 0x0001620000100800 */
[----:B------:R-:W-:Y:S01]  /*fc90*/  BSSY B2, `(.L_x_1739) ;  /* 0x000006c000027945 */ /* 0x000fe20003800000 */
[----:B-1----:R-:W-:-:S02]  /*fca0*/  ISETP.GE.AND P0, PT, R16, R143, PT ;  /* 0x0000008f1000720c */ /* 0x002fc40003f06270 */
[----:B------:R-:W-:-:S11]  /*fcb0*/  ISETP.GE.AND P1, PT, R219, R143, PT ;  /* 0x0000008fdb00720c */ /* 0x000fd60003f26270 */
[----:B0-----:R-:W-:Y:S05]  /*fcc0*/  @P0 BRA `(.L_x_1740) ;  /* 0x0000000400a00947 */ /* 0x001fea0003800000 */
[----:B------:R-:W2:Y:S04]  /*fcd0*/  LDL R77, [R1+0x68] ;  /* 0x00006800014d7983 */ /* 0x000ea80000100800 */
[----:B------:R-:W3:Y:S01]  /*fce0*/  LDL R164, [R1+0x5c] ;  /* 0x00005c0001a47983 */ /* 0x000ee20000100800 */
[----:B------:R-:W-:Y:S02]  /*fcf0*/  SHF.R.U64 R153, R64, 0x10, R65 ;  /* 0x0000001040997819 */ /* 0x000fe40000001241 */
[----:B------:R-:W-:Y:S02]  /*fd00*/  SHF.R.U64 R149, R66, 0x10, R67 ;  /* 0x0000001042957819 */ /* 0x000fe40000001243 */
[--C-:B------:R-:W-:Y:S02]  /*fd10*/  SHF.R.U64 R66, R56, 0x10, R57.reuse ;  /* 0x0000001038427819 */ /* 0x100fe40000001239 */
[----:B------:R-:W-:-:S02]  /*fd20*/  SHF.R.U32.HI R64, RZ, 0x10, R57 ;  /* 0x00000010ff407819 */ /* 0x000fc40000011639 */
[----:B------:R-:W-:Y:S02]  /*fd30*/  PRMT R146, R146, 0x5410, R153 ;  /* 0x0000541092927816 */ /* 0x000fe40000000099 */
[----:B------:R-:W-:Y:S02]  /*fd40*/  PRMT R153, R147, 0x5410, R66 ;  /* 0x0000541093997816 */ /* 0x000fe40000000042 */
[----:B------:R-:W-:Y:S02]  /*fd50*/  SHF.R.U32.HI R148, RZ, 0x10, R67 ;  /* 0x00000010ff947819 */ /* 0x000fe40000011643 */
[----:B------:R-:W-:Y:S01]  /*fd60*/  PRMT R155, R145, 0x5410, R64 ;  /* 0x00005410919b7816 */ /* 0x000fe20000000040 */
[----:B------:R-:W-:Y:S01]  /*fd70*/  IMAD.U32 R154, R153, 0x10000, RZ ;  /* 0x00010000999a7824 */ /* 0x000fe200078e00ff */
[----:B------:R-:W-:Y:S02]  /*fd80*/  SHF.R.U32.HI R151, RZ, 0x10, R65 ;  /* 0x00000010ff977819 */ /* 0x000fe40000011641 */
[--C-:B------:R-:W-:Y:S01]  /*fd90*/  SHF.R.U64 R65, R58, 0x10, R59.reuse ;  /* 0x000000103a417819 */ /* 0x100fe2000000123b */
[----:B------:R-:W-:Y:S01]  /*fda0*/  IMAD.U32 R156, R155, 0x10000, RZ ;  /* 0x000100009b9c7824 */ /* 0x000fe200078e00ff */
[----:B------:R-:W-:-:S02]  /*fdb0*/  SHF.R.U32.HI R58, RZ, 0x10, R59 ;  /* 0x00000010ff3a7819 */ /* 0x000fc4000001163b */
[----:B------:R-:W-:Y:S02]  /*fdc0*/  PRMT R57, R88, 0x5432, R149 ;  /* 0x0000543258397816 */ /* 0x000fe40000000095 */
[----:B------:R-:W-:Y:S02]  /*fdd0*/  PRMT R144, R144, 0x5410, R151 ;  /* 0x0000541090907816 */ /* 0x000fe40000000097 */
[----:B------:R-:W-:Y:S02]  /*fde0*/  PRMT R58, R85, 0x5432, R58 ;  /* 0x00005432553a7816 */ /* 0x000fe4000000003a */
[----:B------:R-:W-:Y:S02]  /*fdf0*/  PRMT R56, R87, 0x5432, R148 ;  /* 0x0000543257387816 */ /* 0x000fe40000000094 */
[----:B------:R-:W-:Y:S01]  /*fe00*/  PRMT R65, R86, 0x5432, R65 ;  /* 0x0000543256417816 */ /* 0x000fe20000000041 */
[----:B------:R-:W-:Y:S01]  /*fe10*/  IMAD.U32 R157, R58, 0x10000, RZ ;  /* 0x000100003a9d7824 */ /* 0x000fe200078e00ff */
[----:B------:R-:W-:-:S02]  /*fe20*/  LOP3.LUT R155, R155, 0xffff0000, RZ, 0xc0, !PT ;  /* 0xffff00009b9b7812 */ /* 0x000fc400078ec0ff */
[----:B--2---:R-:W-:-:S04]  /*fe30*/  LEA.HI R76, R143, R77, RZ, 0x1d ;  /* 0x0000004d8f4c7211 */ /* 0x004fc800078fe8ff */
[----:B------:R-:W-:Y:S01]  /*fe40*/  SHF.R.S32.HI R79, RZ, 0x1f, R76 ;  /* 0x0000001fff4f7819 */ /* 0x000fe2000001144c */
[----:B------:R-:W-:-:S03]  /*fe50*/  IMAD.SHL.U32 R77, R76, 0x8, RZ ;  /* 0x000000084c4d7824 */ /* 0x000fc600078e00ff */
[----:B------:R-:W-:Y:S02]  /*fe60*/  LEA.HI R79, R79, R76, RZ, 0x3 ;  /* 0x0000004c4f4f7211 */ /* 0x000fe400078f18ff */
[----:B-----5:R-:W-:-:S03]  /*fe70*/  LOP3.LUT R77, R163, 0x38, R77, 0xf8, !PT ;  /* 0x00000038a34d7812 */ /* 0x020fc600078ef84d */
[----:B------:R-:W-:Y:S01]  /*fe80*/  IMAD.SHL.U32 R79, R79, 0x400, RZ ;  /* 0x000004004f4f7824 */ /* 0x000fe200078e00ff */
[----:B------:R-:W-:-:S04]  /*fe90*/  LOP3.LUT R76, R77, R162, RZ, 0x3c, !PT ;  /* 0x000000a24d4c7212 */ /* 0x000fc800078e3cff */
[----:B------:R-:W-:-:S04]  /*fea0*/  LOP3.LUT R79, R79, 0x7fffe000, RZ, 0xc0, !PT ;  /* 0x7fffe0004f4f7812 */ /* 0x000fc800078ec0ff */
[----:B------:R-:W-:Y:S02]  /*feb0*/  IADD3 R81, R76, R79, R161 ;  /* 0x0000004f4c517210 */ /* 0x000fe40007ffe0a1 */
[----:B---3--:R-:W0:Y:S03]  /*fec0*/  LDS.128 R76, [R164] ;  /* 0x00000000a44c7984 */ /* 0x008e260000000c00 */
        /* <DEDUP_REMOVED lines=12> */
[----:B------:R-:W-:Y:S01]  /*ff90*/  IMAD.U32 R80, R146, 0x10000, RZ ;  /* 0x0001000092507824 */ /* 0x000fe200078e00ff */
[----:B------:R-:W-:Y:S01]  /*ffa0*/  LOP3.LUT R151, R81, 0xffff0000, RZ, 0xc0, !PT ;  /* 0xffff000051977812 */ /* 0x000fe200078ec0ff */
[----:B------:R-:W-:Y:S01]  /*ffb0*/  FMUL.FTZ R158, R77, R154 ;  /* 0x0000009a4d9e7220 */ /* 0x000fe20000410000 */
[----:B------:R-:W-:-:S02]  /*ffc0*/  IMAD.U32 R150, R81, 0x10000, RZ ;  /* 0x0001000051967824 */ /* 0x000fc400078e00ff */
[-C--:B------:R-:W-:Y:S01]  /*ffd0*/  FMUL.FTZ R160, R77, R80.reuse ;  /* 0x000000504da07220 */ /* 0x080fe20000410000 */
[C---:B------:R-:W-:Y:S02]  /*ffe0*/  IMAD.U32 R81, R82.reuse, 0x10000, RZ ;  /* 0x0001000052517824 */ /* 0x040fe400078e00ff */
[----:B------:R-:W-:Y:S01]  /*fff0*/  FFMA.FTZ R77, R145, R80, -R158 ;  /* 0x00000050914d7223 */ /* 0x000fe2000001089e */
[----:B------:R-:W-:Y:S01]  /*10000*/  LOP3.LUT R66, R82, 0xffff0000, RZ, 0xc0, !PT ;  /* 0xffff000052427812 */ /* 0x000fe200078ec0ff */
[----:B------:R-:W-:Y:S01]  /*10010*/  IMAD.U32 R80, R144, 0x10000, RZ ;  /* 0x0001000090507824 */ /* 0x000fe200078e00ff */
[C---:B------:R-:W-:Y:S01]  /*10020*/  LOP3.LUT R82, R83.reuse, 0xffff0000, RZ, 0xc0, !PT ;  /* 0xffff000053527812 */ /* 0x040fe200078ec0ff */
[----:B------:R-:W-:Y:S02]  /*10030*/  IMAD.U32 R152, R83, 0x10000, RZ ;  /* 0x0001000053987824 */ /* 0x000fe400078e00ff */
[----:B------:R-:W-:Y:S01]  /*10040*/  FMUL.FTZ R158, R150, R156 ;  /* 0x0000009c969e7220 */ /* 0x000fe20000410000 */
[----:B------:R-:W-:-:S02]  /*10050*/  IMAD.U32 R83, R56, 0x10000, RZ ;  /* 0x0001000038537824 */ /* 0x000fc400078e00ff */
[----:B------:R-:W-:Y:S01]  /*10060*/  FMUL.FTZ R150, R150, R80 ;  /* 0x0000005096967220 */ /* 0x000fe20000410000 */
[----:B------:R-:W-:Y:S01]  /*10070*/  FFMA.FTZ R79, R145, R154, R160 ;  /* 0x0000009a914f7223 */ /* 0x000fe200000100a0 */
[C---:B------:R-:W-:Y:S01]  /*10080*/  FMUL.FTZ R159, R152.reuse, R157 ;  /* 0x0000009d989f7220 */ /* 0x040fe20000410000 */
[----:B------:R-:W-:Y:S01]  /*10090*/  LOP3.LUT R154, R153, 0xffff0000, RZ, 0xc0, !PT ;  /* 0xffff0000999a7812 */ /* 0x000fe200078ec0ff */
[-C--:B------:R-:W-:Y:S01]  /*100a0*/  FMUL.FTZ R152, R152, R83.reuse ;  /* 0x0000005398987220 */ /* 0x080fe20000410000 */
[----:B------:R-:W-:Y:S01]  /*100b0*/  FFMA.FTZ R145, R147, R156, R150 ;  /* 0x0000009c93917223 */ /* 0x000fe20000010096 */
[----:B------:R-:W-:Y:S01]  /*100c0*/  LOP3.LUT R150, R146, 0xffff0000, RZ, 0xc0, !PT ;  /* 0xffff000092967812 */ /* 0x000fe200078ec0ff */
[C---:B------:R-:W-:Y:S01]  /*100d0*/  FFMA.FTZ R83, R148.reuse, R83, -R159 ;  /* 0x0000005394537223 */ /* 0x040fe2000001089f */
[----:B------:R-:W-:Y:S01]  /*100e0*/  FFMA.FTZ R146, R148, R157, R152 ;  /* 0x0000009d94927223 */ /* 0x000fe20000010098 */
[C---:B------:R-:W-:Y:S01]  /*100f0*/  FMUL.FTZ R148, R149.reuse, R154 ;  /* 0x0000009a95947220 */ /* 0x040fe20000410000 */
[----:B------:R-:W-:Y:S01]  /*10100*/  LOP3.LUT R144, R144, 0xffff0000, RZ, 0xc0, !PT ;  /* 0xffff000090907812 */ /* 0x000fe200078ec0ff */
[----:B------:R-:W-:Y:S01]  /*10110*/  FMUL.FTZ R152, R149, R150 ;  /* 0x0000009695987220 */ /* 0x000fe20000410000 */
[----:B------:R-:W-:Y:S01]  /*10120*/  FFMA.FTZ R80, R147, R80, -R158 ;  /* 0x0000005093507223 */ /* 0x000fe2000001089e */
[----:B------:R-:W-:Y:S01]  /*10130*/  FFMA.FTZ R150, R67, R150, -R148 ;  /* 0x0000009643967223 */ /* 0x000fe20000010894 */
[----:B------:R-:W-:-:S02]  /*10140*/  IMAD.U32 R148, R65, 0x10000, RZ ;  /* 0x0001000041947824 */ /* 0x000fc400078e00ff */
[----:B------:R-:W-:Y:S01]  /*10150*/  FFMA.FTZ R152, R67, R154, R152 ;  /* 0x0000009a43987223 */ /* 0x000fe20000010098 */
[----:B------:R-:W-:Y:S02]  /*10160*/  IMAD.U32 R147, R57, 0x10000, RZ ;  /* 0x0001000039937824 */ /* 0x000fe400078e00ff */
[----:B------:R-:W-:Y:S01]  /*10170*/  FMUL.FTZ R149, R151, R155 ;  /* 0x0000009b97957220 */ /* 0x000fe20000410000 */
[----:B------:R-:W-:Y:S01]  /*10180*/  FMUL.FTZ R67, R81, R148 ;  /* 0x0000009451437220 */ /* 0x000fe20000410000 */
[-C--:B------:R-:W-:Y:S01]  /*10190*/  FMUL.FTZ R156, R151, R144.reuse ;  /* 0x00000090979c7220 */ /* 0x080fe20000410000 */
[-C--:B------:R-:W-:Y:S01]  /*101a0*/  FMUL.FTZ R151, R81, R147.reuse ;  /* 0x0000009351977220 */ /* 0x080fe20000410000 */
[----:B------:R-:W-:Y:S01]  /*101b0*/  LOP3.LUT R57, R57, 0xffff0000, RZ, 0xc0, !PT ;  /* 0xffff000039397812 */ /* 0x000fe200078ec0ff */
[----:B------:R-:W-:Y:S01]  /*101c0*/  FFMA.FTZ R147, R64, R147, -R67 ;  /* 0x0000009340937223 */ /* 0x000fe20000010843 */
[----:B------:R-:W-:Y:S01]  /*101d0*/  LOP3.LUT R67, R65, 0xffff0000, RZ, 0xc0, !PT ;  /* 0xffff000041437812 */ /* 0x000fe200078ec0ff */
[----:B------:R-:W-:Y:S01]  /*101e0*/  FFMA.FTZ R149, R76, R144, -R149 ;  /* 0x000000904c957223 */ /* 0x000fe20000010895 */
[----:B------:R-:W-:Y:S01]  /*101f0*/  LOP3.LUT R81, R58, 0xffff0000, RZ, 0xc0, !PT ;  /* 0xffff00003a517812 */ /* 0x000fe200078ec0ff */
[----:B------:R-:W-:Y:S01]  /*10200*/  FFMA.FTZ R156, R76, R155, R156 ;  /* 0x0000009b4c9c7223 */ /* 0x000fe2000001009c */
[----:B------:R-:W-:Y:S01]  /*10210*/  LOP3.LUT R65, R56, 0xffff0000, RZ, 0xc0, !PT ;  /* 0xffff000038417812 */ /* 0x000fe200078ec0ff */
[C---:B------:R-:W-:Y:S01]  /*10220*/  FMUL.FTZ R56, R66.reuse, R67 ;  /* 0x0000004342387220 */ /* 0x040fe20000410000 */
[----:B------:R-:W-:Y:S01]  /*10230*/  FMUL.FTZ R66, R66, R57 ;  /* 0x0000003942427220 */ /* 0x000fe20000410000 */
[----:B------:R-:W-:Y:S01]  /*10240*/  FMUL.FTZ R153, R82, R81 ;  /* 0x0000005152997220 */ /* 0x000fe20000410000 */
[----:B------:R-:W-:Y:S01]  /*10250*/  FFMA.FTZ R151, R64, R148, R151 ;  /* 0x0000009440977223 */ /* 0x000fe20000010097 */
        /* <DEDUP_REMOVED lines=15> */
.L_x_1740:
[----:B------:R-:W-:Y:S05]  /*10350*/  BSYNC B2 ;  /* 0x0000000000027941 */ /* 0x000fea0003800000 */
.L_x_1739:
[----:B------:R-:W-:Y:S05]  /*10360*/  @P1 BRA `(.L_x_1738) ;  /* 0x00000004009c1947 */ /* 0x000fea0003800000 */
[----:B------:R-:W2:Y:S01]  /*10370*/  LDL R144, [R1+0x98] ;  /* 0x0000980001907983 */ /* 0x000ea20000100800 */
[----:B------:R-:W-:Y:S02]  /*10380*/  LEA.HI R143, R143, R0, RZ, 0x1d ;  /* 0x000000008f8f7211 */ /* 0x000fe400078fe8ff */
[----:B------:R-:W-:Y:S02]  /*10390*/  SHF.R.U64 R77, R68, 0x10, R69 ;  /* 0x00000010444d7819 */ /* 0x000fe40000001245 */
[----:B0-----:R-:W-:Y:S01]  /*103a0*/  SHF.R.S32.HI R58, RZ, 0x1f, R143 ;  /* 0x0000001fff3a7819 */ /* 0x001fe2000001148f */
[----:B------:R-:W-:Y:S01]  /*103b0*/  IMAD.SHL.U32 R56, R143, 0x8, RZ ;  /* 0x000000088f387824 */ /* 0x000fe200078e00ff */
[----:B------:R-:W-:Y:S02]  /*103c0*/  SHF.R.U64 R68, R60, 0x10, R61 ;  /* 0x000000103c447819 */ /* 0x000fe4000000123d */
[----:B------:R-:W-:Y:S02]  /*103d0*/  LEA.HI R58, R58, R143, RZ, 0x3 ;  /* 0x0000008f3a3a7211 */ /* 0x000fe400078f18ff */
[----:B-----5:R-:W-:-:S02]  /*103e0*/  LOP3.LUT R56, R163, 0x38, R56, 0xf8, !PT ;  /* 0x00000038a3387812 */ /* 0x020fc400078ef838 */
[----:B------:R-:W-:Y:S01]  /*103f0*/  SHF.R.U32.HI R61, RZ, 0x10, R61 ;  /* 0x00000010ff3d7819 */ /* 0x000fe2000001163d */
[----:B------:R-:W-:Y:S01]  /*10400*/  IMAD.SHL.U32 R58, R58, 0x400, RZ ;  /* 0x000004003a3a7824 */ /* 0x000fe200078e00ff */
[----:B------:R-:W-:Y:S02]  /*10410*/  LOP3.LUT R57, R56, R162, RZ, 0x3c, !PT ;  /* 0x000000a238397212 */ /* 0x000fe400078e3cff */
[----:B------:R-:W-:Y:S02]  /*10420*/  PRMT R140, R140, 0x5410, R77 ;  /* 0x000054108c8c7816 */ /* 0x000fe4000000004d */
[----:B------:R-:W-:Y:S02]  /*10430*/  LOP3.LUT R58, R58, 0x7fffe000, RZ, 0xc0, !PT ;  /* 0x7fffe0003a3a7812 */ /* 0x000fe400078ec0ff */
[----:B------:R-:W-:Y:S01]  /*10440*/  PRMT R137, R137, 0x5410, R68 ;  /* 0x0000541089897816 */ /* 0x000fe20000000044 */
[----:B------:R-:W-:Y:S01]  /*10450*/  IMAD.U32 R77, R140, 0x10000, RZ ;  /* 0x000100008c4d7824 */ /* 0x000fe200078e00ff */
[----:B------:R-:W-:-:S02]  /*10460*/  IADD3 R65, R57, R58, R161 ;  /* 0x0000003a39417210 */ /* 0x000fc40007ffe0a1 */
[----:B------:R-:W-:Y:S01]  /*10470*/  SHF.R.U32.HI R78, RZ, 0x10, R69 ;  /* 0x00000010ff4e7819 */ /* 0x000fe20000011645 */
[----:B------:R-:W-:Y:S01]  /*10480*/  IMAD.U32 R79, R137, 0x10000, RZ ;  /* 0x00010000894f7824 */ /* 0x000fe200078e00ff */
[----:B------:R-:W-:Y:S01]  /*10490*/  SHF.R.U64 R60, R62, 0x10, R63 ;  /* 0x000000103e3c7819 */ /* 0x000fe2000000123f */
[----:B------:R-:W-:Y:S01]  /*104a0*/  IMAD R76, R65, 0x2, R18 ;  /* 0x00000002414c7824 */ /* 0x000fe200078e0212 */
[----:B------:R-:W-:Y:S02]  /*104b0*/  PRMT R138, R138, 0x5410, R61 ;  /* 0x000054108a8a7816 */ /* 0x000fe4000000003d */
[----:B------:R-:W-:Y:S02]  /*104c0*/  SHF.R.U64 R70, R70, 0x10, R71 ;  /* 0x0000001046467819 */ /* 0x000fe40000001247 */
[----:B------:R-:W0:Y:S01]  /*104d0*/  LDS.128 R64, [R76+0x10400] ;  /* 0x010400004c407984 */ /* 0x000e220000000c00 */
[----:B------:R-:W-:Y:S02]  /*104e0*/  SHF.R.U32.HI R63, RZ, 0x10, R63 ;  /* 0x00000010ff3f7819 */ /* 0x000fe4000001163f */
[----:B------:R-:W-:-:S02]  /*104f0*/  SHF.R.U32.HI R71, RZ, 0x10, R71 ;  /* 0x00000010ff477819 */ /* 0x000fc40000011647 */
[----:B------:R-:W-:Y:S01]  /*10500*/  PRMT R141, R141, 0x5410, R78 ;  /* 0x000054108d8d7816 */ /* 0x000fe2000000004e */
[----:B------:R-:W-:Y:S01]  /*10510*/  IMAD.U32 R78, R138, 0x10000, RZ ;  /* 0x000100008a4e7824 */ /* 0x000fe200078e00ff */
[----:B------:R-:W-:Y:S02]  /*10520*/  PRMT R135, R135, 0x5410, R60 ;  /* 0x0000541087877816 */ /* 0x000fe4000000003c */
[----:B------:R-:W-:Y:S02]  /*10530*/  PRMT R136, R136, 0x5410, R63 ;  /* 0x0000541088887816 */ /* 0x000fe4000000003f */
[----:B------:R-:W-:Y:S02]  /*10540*/  PRMT R134, R134, 0x5410, R71 ;  /* 0x0000541086867816 */ /* 0x000fe40000000047 */
[----:B------:R-:W-:Y:S01]  /*10550*/  LOP3.LUT R137, R137, 0xffff0000, RZ, 0xc0, !PT ;  /* 0xffff000089897812 */ /* 0x000fe200078ec0ff */
[----:B------:R-:W-:Y:S01]  /*10560*/  IMAD.U32 R80, R136, 0x10000, RZ ;  /* 0x0001000088507824 */ /* 0x000fe200078e00ff */
[----:B------:R-:W-:-:S02]  /*10570*/  LOP3.LUT R138, R138, 0xffff0000, RZ, 0xc0, !PT ;  /* 0xffff00008a8a7812 */ /* 0x000fc400078ec0ff */
[----:B------:R-:W-:Y:S02]  /*10580*/  PRMT R139, R139, 0x5410, R70 ;  /* 0x000054108b8b7816 */ /* 0x000fe40000000046 */
[----:B------:R-:W-:Y:S01]  /*10590*/  LOP3.LUT R136, R136, 0xffff0000, RZ, 0xc0, !PT ;  /* 0xffff000088887812 */ /* 0x000fe200078ec0ff */
[C---:B0-----:R-:W-:Y:S01]  /*105a0*/  IMAD.U32 R68, R64.reuse, 0x10000, RZ ;  /* 0x0001000040447824 */ /* 0x041fe200078e00ff */
[----:B------:R-:W-:Y:S01]  /*105b0*/  LOP3.LUT R64, R64, 0xffff0000, RZ, 0xc0, !PT ;  /* 0xffff000040407812 */ /* 0x000fe200078ec0ff */
[C---:B------:R-:W-:Y:S01]  /*105c0*/  IMAD.U32 R69, R65.reuse, 0x10000, RZ ;  /* 0x0001000041457824 */ /* 0x040fe200078e00ff */
[----:B------:R-:W-:Y:S01]  /*105d0*/  LOP3.LUT R65, R65, 0xffff0000, RZ, 0xc0, !PT ;  /* 0xffff000041417812 */ /* 0x000fe200078ec0ff */
[C---:B------:R-:W-:Y:S01]  /*105e0*/  FMUL.FTZ R81, R68.reuse, R79 ;  /* 0x0000004f44517220 */ /* 0x040fe20000410000 */
[-C--:B------:R-:W-:Y:S01]  /*105f0*/  FMUL.FTZ R83, R68, R77.reuse ;  /* 0x0000004d44537220 */ /* 0x080fe20000410000 */
[----:B------:R-:W-:Y:S02]  /*10600*/  IMAD.U32 R68, R141, 0x10000, RZ ;  /* 0x000100008d447824 */ /* 0x000fe400078e00ff */
[----:B------:R-:W-:Y:S01]  /*10610*/  FMUL.FTZ R82, R69, R78 ;  /* 0x0000004e45527220 */ /* 0x000fe20000410000 */
[C---:B------:R-:W-:Y:S01]  /*10620*/  IMAD.U32 R71, R67.reuse, 0x10000, RZ ;  /* 0x0001000043477824 */ /* 0x040fe200078e00ff */
[----:B------:R-:W-:Y:S01]  /*10630*/  LOP3.LUT R67, R67, 0xffff0000, RZ, 0xc0, !PT ;  /* 0xffff000043437812 */ /* 0x000fe200078ec0ff */
[----:B------:R-:W-:Y:S01]  /*10640*/  FMUL.FTZ R142, R69, R68 ;  /* 0x00000044458e7220 */ /* 0x000fe20000410000 */
[C---:B------:R-:W-:Y:S01]  /*10650*/  IMAD.U32 R70, R66.reuse, 0x10000, RZ ;  /* 0x0001000042467824 */ /* 0x040fe200078e00ff */
[----:B------:R-:W-:Y:S01]  /*10660*/  LOP3.LUT R66, R66, 0xffff0000, RZ, 0xc0, !PT ;  /* 0xffff000042427812 */ /* 0x000fe200078ec0ff */
[----:B--2---:R-:W0:Y:S02]  /*10670*/  LDS.128 R56, [R144] ;  /* 0x0000000090387984 */ /* 0x004e240000000c00 */
[C---:B0-----:R-:W-:Y:S01]  /*10680*/  IMAD.U32 R60, R56.reuse, 0x10000, RZ ;  /* 0x00010000383c7824 */ /* 0x041fe200078e00ff */
[----:B------:R-:W-:Y:S01]  /*10690*/  LOP3.LUT R56, R56, 0xffff0000, RZ, 0xc0, !PT ;  /* 0xffff000038387812 */ /* 0x000fe200078ec0ff */
[C---:B------:R-:W-:Y:S01]  /*106a0*/  IMAD.U32 R61, R57.reuse, 0x10000, RZ ;  /* 0x00010000393d7824 */ /* 0x040fe200078e00ff */
[----:B------:R-:W-:Y:S01]  /*106b0*/  LOP3.LUT R57, R57, 0xffff0000, RZ, 0xc0, !PT ;  /* 0xffff000039397812 */ /* 0x000fe200078ec0ff */
[C---:B------:R-:W-:Y:S01]  /*106c0*/  FFMA.FTZ R81, R60.reuse, R77, -R81 ;  /* 0x0000004d3c517223 */ /* 0x040fe20000010851 */
[----:B------:R-:W-:Y:S01]  /*106d0*/  FFMA.FTZ R83, R60, R79, R83 ;  /* 0x0000004f3c537223 */ /* 0x000fe20000010053 */
[----:B------:R-:W-:-:S02]  /*106e0*/  IMAD.U32 R60, R134, 0x10000, RZ ;  /* 0x00010000863c7824 */ /* 0x000fc400078e00ff */
[----:B------:R-:W-:Y:S01]  /*106f0*/  FFMA.FTZ R82, R61, R68, -R82 ;  /* 0x000000443d527223 */ /* 0x000fe20000010852 */
[----:B------:R-:W-:Y:S01]  /*10700*/  FMUL.FTZ R68, R71, R80 ;  /* 0x0000005047447220 */ /* 0x000fe20000410000 */
[----:B------:R-:W-:Y:S02]  /*10710*/  IMAD.U32 R63, R59, 0x10000, RZ ;  /* 0x000100003b3f7824 */ /* 0x000fe400078e00ff */
[----:B------:R-:W-:Y:S01]  /*10720*/  FMUL.FTZ R71, R71, R60 ;  /* 0x0000003c47477220 */ /* 0x000fe20000410000 */
[----:B------:R-:W-:Y:S01]  /*10730*/  FFMA.FTZ R142, R61, R78, R142 ;  /* 0x0000004e3d8e7223 */ /* 0x000fe2000001008e */
[----:B------:R-:W-:Y:S01]  /*10740*/  LOP3.LUT R61, R140, 0xffff0000, RZ, 0xc0, !PT ;  /* 0xffff00008c3d7812 */ /* 0x000fe200078ec0ff */
[C---:B------:R-:W-:Y:S01]  /*10750*/  FFMA.FTZ R77, R63.reuse, R60, -R68 ;  /* 0x0000003c3f4d7223 */ /* 0x040fe20000010844 */
[----:B------:R-:W-:Y:S01]  /*10760*/  FFMA.FTZ R80, R63, R80, R71 ;  /* 0x000000503f507223 */ /* 0x000fe20000010047 */
[C---:B------:R-:W-:Y:S01]  /*10770*/  FMUL.FTZ R63, R64.reuse, R137 ;  /* 0x00000089403f7220 */ /* 0x040fe20000410000 */
[----:B------:R-:W-:Y:S01]  /*10780*/  LOP3.LUT R60, R141, 0xffff0000, RZ, 0xc0, !PT ;  /* 0xffff00008d3c7812 */ /* 0x000fe200078ec0ff */
[-C--:B------:R-:W-:Y:S01]  /*10790*/  FMUL.FTZ R69, R64, R61.reuse ;  /* 0x0000003d40457220 */ /* 0x080fe20000410000 */
[----:B------:R-:W-:Y:S01]  /*107a0*/  FMUL.FTZ R78, R65, R138 ;  /* 0x0000008a414e7220 */ /* 0x000fe20000410000 */
[----:B------:R-:W-:Y:S01]  /*107b0*/  FFMA.FTZ R64, R56, R61, -R63 ;  /* 0x0000003d38407223 */ /* 0x000fe2000001083f */
[----:B------:R-:W-:-:S02]  /*107c0*/  IMAD.U32 R63, R135, 0x10000, RZ ;  /* 0x00010000873f7824 */ /* 0x000fc400078e00ff */
[-C--:B------:R-:W-:Y:S01]  /*107d0*/  FMUL.FTZ R71, R65, R60.reuse ;  /* 0x0000003c41477220 */ /* 0x080fe20000410000 */
[----:B------:R-:W-:Y:S02]  /*107e0*/  IMAD.U32 R61, R139, 0x10000, RZ ;  /* 0x000100008b3d7824 */ /* 0x000fe400078e00ff */
[----:B------:R-:W-:Y:S01]  /*107f0*/  FFMA.FTZ R68, R56, R137, R69 ;  /* 0x0000008938447223 */ /* 0x000fe20000010045 */
[----:B------:R-:W-:Y:S02]  /*10800*/  IMAD.U32 R62, R58, 0x10000, RZ ;  /* 0x000100003a3e7824 */ /* 0x000fe400078e00ff */
[C---:B------:R-:W-:Y:S01]  /*10810*/  FMUL.FTZ R69, R70.reuse, R63 ;  /* 0x0000003f46457220 */ /* 0x040fe20000410000 */
[C---:B------:R-:W-:Y:S01]  /*10820*/  FFMA.FTZ R65, R57.reuse, R60, -R78 ;  /* 0x0000003c39417223 */ /* 0x040fe2000001084e */
[----:B------:R-:W-:Y:S01]  /*10830*/  FFMA.FTZ R71, R57, R138, R71 ;  /* 0x0000008a39477223 */ /* 0x000fe20000010047 */
[-C--:B------:R-:W-:Y:S01]  /*10840*/  FMUL.FTZ R57, R70, R61.reuse ;  /* 0x0000003d46397220 */ /* 0x080fe20000410000 */
[----:B------:R-:W-:Y:S01]  /*10850*/  LOP3.LUT R135, R135, 0xffff0000, RZ, 0xc0, !PT ;  /* 0xffff000087877812 */ /* 0x000fe200078ec0ff */
[C---:B------:R-:W-:Y:S01]  /*10860*/  FFMA.FTZ R69, R62.reuse, R61, -R69 ;  /* 0x0000003d3e457223 */ /* 0x040fe20000010845 */
[----:B------:R-:W-:Y:S01]  /*10870*/  LOP3.LUT R139, R139, 0xffff0000, RZ, 0xc0, !PT ;  /* 0xffff00008b8b7812 */ /* 0x000fe200078ec0ff */
[----:B------:R-:W-:Y:S01]  /*10880*/  FFMA.FTZ R62, R62, R63, R57 ;  /* 0x0000003f3e3e7223 */ /* 0x000fe20000010039 */
[----:B------:R-:W-:Y:S01]  /*10890*/  LOP3.LUT R134, R134, 0xffff0000, RZ, 0xc0, !PT ;  /* 0xffff000086867812 */ /* 0x000fe200078ec0ff */
[----:B------:R-:W-:Y:S01]  /*108a0*/  FMUL.FTZ R57, R66, R135 ;  /* 0x0000008742397220 */ /* 0x000fe20000410000 */
[----:B------:R-:W-:Y:S01]  /*108b0*/  LOP3.LUT R58, R58, 0xffff0000, RZ, 0xc0, !PT ;  /* 0xffff00003a3a7812 */ /* 0x000fe200078ec0ff */
[----:B------:R-:W-:Y:S01]  /*108c0*/  FMUL.FTZ R60, R67, R136 ;  /* 0x00000088433c7220 */ /* 0x000fe20000410000 */
[----:B------:R-:W-:Y:S01]  /*108d0*/  LOP3.LUT R59, R59, 0xffff0000, RZ, 0xc0, !PT ;  /* 0xffff00003b3b7812 */ /* 0x000fe200078ec0ff */
[-C--:B------:R-:W-:Y:S01]  /*108e0*/  FMUL.FTZ R56, R66, R139.reuse ;  /* 0x0000008b42387220 */ /* 0x080fe20000410000 */
[----:B------:R-:W-:Y:S01]  /*108f0*/  FMUL.FTZ R67, R67, R134 ;  /* 0x0000008643437220 */ /* 0x000fe20000410000 */
[C---:B------:R-:W-:Y:S01]  /*10900*/  FFMA.FTZ R66, R58.reuse, R139, -R57 ;  /* 0x0000008b3a427223 */ /* 0x040fe20000010839 */
[----:B------:R-:W-:Y:S01]  /*10910*/  F2FP.BF16.F32.PACK_AB R57, R65, R82 ;  /* 0x000000524139723e */ /* 0x000fe200000010ff */
        /* <DEDUP_REMOVED lines=12> */
.L_x_1738:
[----:B------:R-:W-:Y:S05]  /*109e0*/  BSYNC B1 ;  /* 0x0000000000017941 */ /* 0x000fea0003800000 */
.L_x_1737:
[----:B01----:R-:W2:Y:S01]  /*109f0*/  LDL R56, [R1+0x9c] ;  /* 0x00009c0001387983 */ /* 0x003ea20000100800 */
[----:B------:R-:W-:Y:S01]  /*10a00*/  BSSY B1, `(.L_x_1741) ;  /* 0x00000dc000017945 */ /* 0x000fe20003800000 */
[----:B--2---:R-:W-:-:S13]  /*10a10*/  ISETP.GE.AND P0, PT, R56, R21, PT ;  /* 0x000000153800720c */ /* 0x004fda0003f06270 */
[----:B------:R-:W-:Y:S05]  /*10a20*/  @P0 BRA `(.L_x_1742) ;  /* 0x0000000c00640947 */ /* 0x000fea0003800000 */
        /* <DEDUP_REMOVED lines=10> */
[--C-:B------:R-:W-:Y:S02]  /*10ad0*/  SHF.R.U64 R69, R48, 0x10, R49.reuse ;  /* 0x0000001030457819 */ /* 0x100fe40000001231 */
[----:B------:R-:W-:Y:S02]  /*10ae0*/  SHF.R.U32.HI R48, RZ, 0x10, R49 ;  /* 0x00000010ff307819 */ /* 0x000fe40000011631 */
[--C-:B------:R-:W-:Y:S02]  /*10af0*/  SHF.R.U64 R49, R40, 0x10, R41.reuse ;  /* 0x0000001028317819 */ /* 0x100fe40000001229 */
[----:B------:R-:W-:-:S02]  /*10b00*/  SHF.R.U32.HI R40, RZ, 0x10, R41 ;  /* 0x00000010ff287819 */ /* 0x000fc40000011629 */
        /* <DEDUP_REMOVED lines=8> */
[----:B------:R-:W-:Y:S02]  /*10b90*/  PRMT R130, R130, 0x5410, R41 ;  /* 0x0000541082827816 */ /* 0x000fe40000000029 */
[----:B------:R-:W-:Y:S02]  /*10ba0*/  PRMT R129, R129, 0x5410, R48 ;  /* 0x0000541081817816 */ /* 0x000fe40000000030 */
[----:B------:R-:W-:Y:S02]  /*10bb0*/  PRMT R127, R127, 0x5410, R50 ;  /* 0x000054107f7f7816 */ /* 0x000fe40000000032 */
[----:B------:R-:W-:Y:S02]  /*10bc0*/  PRMT R131, R131, 0x5410, R42 ;  /* 0x0000541083837816 */ /* 0x000fe4000000002a */
[----:B------:R-:W-:Y:S01]  /*10bd0*/  PRMT R126, R126, 0x5410, R67 ;  /* 0x000054107e7e7816 */ /* 0x000fe20000000043 */
[----:B------:R-:W-:Y:S01]  /*10be0*/  IMAD.U32 R67, R128, 0x10000, RZ ;  /* 0x0001000080437824 */ /* 0x000fe200078e00ff */
[----:B------:R-:W-:-:S02]  /*10bf0*/  LOP3.LUT R132, R132, 0xffff0000, RZ, 0xc0, !PT ;  /* 0xffff000084847812 */ /* 0x000fc400078ec0ff */
[----:B------:R-:W-:Y:S02]  /*10c00*/  LOP3.LUT R128, R128, 0xffff0000, RZ, 0xc0, !PT ;  /* 0xffff000080807812 */ /* 0x000fe400078ec0ff */
        /* <DEDUP_REMOVED lines=24> */
[C---:B------:R-:W-:Y:S01]  /*10d90*/  IMAD.U32 R59, R62.reuse, 0x10000, RZ ;  /* 0x000100003e3b7824 */ /* 0x040fe200078e00ff */
[----:B------:R-:W-:Y:S01]  /*10da0*/  LOP3.LUT R61, R62, 0xffff0000, RZ, 0xc0, !PT ;  /* 0xffff00003e3d7812 */ /* 0x000fe200078ec0ff */
[C---:B------:R-:W-:Y:S01]  /*10db0*/  IMAD.U32 R66, R63.reuse, 0x10000, RZ ;  /* 0x000100003f427824 */ /* 0x040fe200078e00ff */
[----:B------:R-:W-:Y:S01]  /*10dc0*/  LOP3.LUT R62, R63, 0xffff0000, RZ, 0xc0, !PT ;  /* 0xffff00003f3e7812 */ /* 0x000fe200078ec0ff */
[----:B------:R-:W-:Y:S01]  /*10dd0*/  FMUL.FTZ R71, R50, R69 ;  /* 0x0000004532477220 */ /* 0x000fe20000410000 */
[----:B------:R-:W-:-:S02]  /*10de0*/  IMAD.U32 R63, R133, 0x10000, RZ ;  /* 0x00010000853f7824 */ /* 0x000fc400078e00ff */
[-C--:B------:R-:W-:Y:S01]  /*10df0*/  FMUL.FTZ R77, R50, R67.reuse ;  /* 0x00000043324d7220 */ /* 0x080fe20000410000 */
[----:B------:R-:W-:Y:S02]  /*10e00*/  IMAD.U32 R50, R129, 0x10000, RZ ;  /* 0x0001000081327824 */ /* 0x000fe400078e00ff */
[C---:B------:R-:W-:Y:S01]  /*10e10*/  FFMA.FTZ R71, R40.reuse, R67, -R71 ;  /* 0x0000004328477223 */ /* 0x040fe20000010847 */
[----:B------:R-:W-:Y:S01]  /*10e20*/  FMUL.FTZ R79, R57, R63 ;  /* 0x0000003f394f7220 */ /* 0x000fe20000410000 */
[----:B------:R-:W-:Y:S02]  /*10e30*/  IMAD.U32 R67, R131, 0x10000, RZ ;  /* 0x0001000083437824 */ /* 0x000fe400078e00ff */
[----:B------:R-:W-:Y:S01]  /*10e40*/  FFMA.FTZ R77, R40, R69, R77 ;  /* 0x00000045284d7223 */ /* 0x000fe2000001004d */
[-C--:B------:R-:W-:Y:S01]  /*10e50*/  FMUL.FTZ R57, R57, R50.reuse ;  /* 0x0000003239397220 */ /* 0x080fe20000410000 */
[----:B------:R-:W-:Y:S01]  /*10e60*/  FFMA.FTZ R79, R42, R50, -R79 ;  /* 0x000000322a4f7223 */ /* 0x000fe2000001084f */
[----:B------:R-:W-:-:S02]  /*10e70*/  IMAD.U32 R40, R127, 0x10000, RZ ;  /* 0x000100007f287824 */ /* 0x000fc400078e00ff */
[----:B------:R-:W-:Y:S01]  /*10e80*/  FMUL.FTZ R50, R66, R67 ;  /* 0x0000004342327220 */ /* 0x000fe20000410000 */
[----:B------:R-:W-:Y:S01]  /*10e90*/  FFMA.FTZ R57, R42, R63, R57 ;  /* 0x0000003f2a397223 */ /* 0x000fe20000010039 */
[----:B------:R-:W-:Y:S01]  /*10ea0*/  LOP3.LUT R129, R129, 0xffff0000, RZ, 0xc0, !PT ;  /* 0xffff000081817812 */ /* 0x000fe200078ec0ff */
[-C--:B------:R-:W-:Y:S01]  /*10eb0*/  FMUL.FTZ R66, R66, R40.reuse ;  /* 0x0000002842427220 */ /* 0x080fe20000410000 */
[----:B------:R-:W-:Y:S01]  /*10ec0*/  FFMA.FTZ R63, R49, R40, -R50 ;  /* 0x00000028313f7223 */ /* 0x000fe20000010832 */
[----:B------:R-:W-:Y:S01]  /*10ed0*/  LOP3.LUT R133, R133, 0xffff0000, RZ, 0xc0, !PT ;  /* 0xffff000085857812 */ /* 0x000fe200078ec0ff */
[----:B------:R-:W-:Y:S01]  /*10ee0*/  FMUL.FTZ R40, R51, R132 ;  /* 0x0000008433287220 */ /* 0x000fe20000410000 */
[----:B------:R-:W-:Y:S01]  /*10ef0*/  FFMA.FTZ R67, R49, R67, R66 ;  /* 0x0000004331437223 */ /* 0x000fe20000010042 */
[-C--:B------:R-:W-:Y:S01]  /*10f00*/  FMUL.FTZ R50, R51, R128.reuse ;  /* 0x0000008033327220 */ /* 0x080fe20000410000 */
[----:B------:R-:W-:Y:S02]  /*10f10*/  IMAD.U32 R42, R130, 0x10000, RZ ;  /* 0x00010000822a7824 */ /* 0x000fe400078e00ff */
[----:B------:R-:W-:Y:S01]  /*10f20*/  FFMA.FTZ R128, R41, R128, -R40 ;  /* 0x0000008029807223 */ /* 0x000fe20000010828 */
[C---:B------:R-:W-:Y:S01]  /*10f30*/  FMUL.FTZ R49, R60.reuse, R133 ;  /* 0x000000853c317220 */ /* 0x040fe20000410000 */
[-C--:B------:R-:W-:Y:S01]  /*10f40*/  FMUL.FTZ R66, R60, R129.reuse ;  /* 0x000000813c427220 */ /* 0x080fe20000410000 */
[----:B------:R-:W-:Y:S01]  /*10f50*/  IMAD.U32 R40, R126, 0x10000, RZ ;  /* 0x000100007e287824 */ /* 0x000fe200078e00ff */
[----:B------:R-:W-:Y:S01]  /*10f60*/  LOP3.LUT R130, R130, 0xffff0000, RZ, 0xc0, !PT ;  /* 0xffff000082827812 */ /* 0x000fe200078ec0ff */
[----:B------:R-:W-:Y:S01]  /*10f70*/  FMUL.FTZ R68, R59, R42 ;  /* 0x0000002a3b447220 */ /* 0x000fe20000410000 */
[----:B------:R-:W-:Y:S01]  /*10f80*/  LOP3.LUT R131, R131, 0xffff0000, RZ, 0xc0, !PT ;  /* 0xffff000083837812 */ /* 0x000fe200078ec0ff */
[----:B------:R-:W-:Y:S01]  /*10f90*/  FFMA.FTZ R60, R56, R129, -R49 ;  /* 0x00000081383c7223 */ /* 0x000fe20000010831 */
[----:B------:R-:W-:Y:S01]  /*10fa0*/  LOP3.LUT R126, R126, 0xffff0000, RZ, 0xc0, !PT ;  /* 0xffff00007e7e7812 */ /* 0x000fe200078ec0ff */
[----:B------:R-:W-:Y:S01]  /*10fb0*/  FFMA.FTZ R66, R56, R133, R66 ;  /* 0x0000008538427223 */ /* 0x000fe20000010042 */
[----:B------:R-:W-:Y:S01]  /*10fc0*/  LOP3.LUT R127, R127, 0xffff0000, RZ, 0xc0, !PT ;  /* 0xffff00007f7f7812 */ /* 0x000fe200078ec0ff */
[----:B------:R-:W-:Y:S01]  /*10fd0*/  FFMA.FTZ R50, R41, R132, R50 ;  /* 0x0000008429327223 */ /* 0x000fe20000010032 */
[----:B------:R-:W-:Y:S01]  /*10fe0*/  FMUL.FTZ R56, R59, R40 ;  /* 0x000000283b387220 */ /* 0x000fe20000410000 */
[----:B------:R-:W-:Y:S01]  /*10ff0*/  FMUL.FTZ R41, R61, R130 ;  /* 0x000000823d297220 */ /* 0x000fe20000410000 */
[----:B------:R-:W-:Y:S01]  /*11000*/  FFMA.FTZ R68, R43, R40, -R68 ;  /* 0x000000282b447223 */ /* 0x000fe20000010844 */
[C---:B------:R-:W-:Y:S01]  /*11010*/  FMUL.FTZ R49, R62.reuse, R131 ;  /* 0x000000833e317220 */ /* 0x040fe20000410000 */
[----:B------:R-:W-:Y:S01]  /*11020*/  FMUL.FTZ R61, R61, R126 ;  /* 0x0000007e3d3d7220 */ /* 0x000fe20000410000 */
[-C--:B------:R-:W-:Y:S01]  /*11030*/  FMUL.FTZ R40, R62, R127.reuse ;  /* 0x0000007f3e287220 */ /* 0x080fe20000410000 */
[----:B------:R-:W-:Y:S01]  /*11040*/  FFMA.FTZ R56, R43, R42, R56 ;  /* 0x0000002a2b387223 */ /* 0x000fe20000010038 */
[----:B------:R-:W-:Y:S01]  /*11050*/  FFMA.FTZ R43, R48, R126, -R41 ;  /* 0x0000007e302b7223 */ /* 0x000fe20000010829 */
[----:B------:R-:W-:Y:S01]  /*11060*/  FFMA.FTZ R62, R58, R127, -R49 ;  /* 0x0000007f3a3e7223 */ /* 0x000fe20000010831 */
[----:B------:R-:W-:Y:S01]  /*11070*/  FFMA.FTZ R61, R48, R130, R61 ;  /* 0x00000082303d7223 */ /* 0x000fe2000001003d */
        /* <DEDUP_REMOVED lines=11> */
.L_x_1744:
[----:B------:R-:W-:Y:S05]  /*11130*/  BSYNC B2 ;  /* 0x0000000000027941 */ /* 0x000fea0003800000 */
.L_x_1743:
[----:B------:R-:W-:Y:S05]  /*11140*/  @P1 BRA `(.L_x_1742) ;  /* 0x00000004009c1947 */ /* 0x000fea0003800000 */
[----:B------:R-:W2:Y:S01]  /*11150*/  LDL R66, [R1+0x90] ;  /* 0x0000900001427983 */ /* 0x000ea20000100800 */
[----:B------:R-:W-:Y:S02]  /*11160*/  LEA.HI R65, R65, R0, RZ, 0x1d ;  /* 0x0000000041417211 */ /* 0x000fe400078fe8ff */
[----:B------:R-:W-:Y:S02]  /*11170*/  SHF.R.U64 R59, R52, 0x10, R53 ;  /* 0x00000010343b7819 */ /* 0x000fe40000001235 */
[----:B0-----:R-:W-:Y:S01]  /*11180*/  SHF.R.S32.HI R42, RZ, 0x1f, R65 ;  /* 0x0000001fff2a7819 */ /* 0x001fe20000011441 */
[----:B------:R-:W-:Y:S01]  /*11190*/  IMAD.SHL.U32 R40, R65, 0x8, RZ ;  /* 0x0000000841287824 */ /* 0x000fe200078e00ff */
[----:B------:R-:W-:Y:S02]  /*111a0*/  SHF.R.U32.HI R52, RZ, 0x10, R53 ;  /* 0x00000010ff347819 */ /* 0x000fe40000011635 */
[----:B------:R-:W-:Y:S02]  /*111b0*/  LEA.HI R42, R42, R65, RZ, 0x3 ;  /* 0x000000412a2a7211 */ /* 0x000fe400078f18ff */
[----:B-----5:R-:W-:-:S02]  /*111c0*/  LOP3.LUT R40, R78, 0x38, R40, 0xf8, !PT ;  /* 0x000000384e287812 */ /* 0x020fc400078ef828 */
[--C-:B------:R-:W-:Y:S01]  /*111d0*/  SHF.R.U64 R53, R44, 0x10, R45.reuse ;  /* 0x000000102c357819 */ /* 0x100fe2000000122d */
[----:B------:R-:W-:Y:S01]  /*111e0*/  IMAD.SHL.U32 R42, R42, 0x400, RZ ;  /* 0x000004002a2a7824 */ /* 0x000fe200078e00ff */
[----:B------:R-:W-:Y:S02]  /*111f0*/  LOP3.LUT R40, R40, R76, RZ, 0x3c, !PT ;  /* 0x0000004c28287212 */ /* 0x000fe400078e3cff */
[----:B------:R-:W-:Y:S02]  /*11200*/  SHF.R.U32.HI R44, RZ, 0x10, R45 ;  /* 0x00000010ff2c7819 */ /* 0x000fe4000001162d */
[----:B------:R-:W-:Y:S02]  /*11210*/  LOP3.LUT R49, R42, 0x7fffe000, RZ, 0xc0, !PT ;  /* 0x7fffe0002a317812 */ /* 0x000fe400078ec0ff */
[----:B------:R-:W-:Y:S02]  /*11220*/  SHF.R.U64 R57, R54, 0x10, R55 ;  /* 0x0000001036397819 */ /* 0x000fe40000001237 */
[----:B------:R-:W-:-:S02]  /*11230*/  IADD3 R49, R40, R49, R70 ;  /* 0x0000003128317210 */ /* 0x000fc40007ffe046 */
[----:B------:R-:W-:Y:S02]  /*11240*/  PRMT R120, R120, 0x5410, R59 ;  /* 0x0000541078787816 */ /* 0x000fe4000000003b */
[----:B------:R-:W-:Y:S01]  /*11250*/  PRMT R124, R124, 0x5410, R53 ;  /* 0x000054107c7c7816 */ /* 0x000fe20000000035 */
[----:B------:R-:W-:Y:S01]  /*11260*/  IMAD R56, R49, 0x2, R18 ;  /* 0x0000000231387824 */ /* 0x000fe200078e0212 */
[--C-:B------:R-:W-:Y:S02]  /*11270*/  SHF.R.U64 R45, R46, 0x10, R47.reuse ;  /* 0x000000102e2d7819 */ /* 0x100fe4000000122f */
[----:B------:R-:W-:Y:S01]  /*11280*/  PRMT R125, R125, 0x5410, R44 ;  /* 0x000054107d7d7816 */ /* 0x000fe2000000002c */
[----:B------:R-:W-:Y:S01]  /*11290*/  IMAD.U32 R59, R124, 0x10000, RZ ;  /* 0x000100007c3b7824 */ /* 0x000fe200078e00ff */
[----:B------:R-:W0:Y:S01]  /*112a0*/  LDS.128 R48, [R56+0x10400] ;  /* 0x0104000038307984 */ /* 0x000e220000000c00 */
[----:B------:R-:W-:Y:S02]  /*112b0*/  SHF.R.U32.HI R46, RZ, 0x10, R47 ;  /* 0x00000010ff2e7819 */ /* 0x000fe4000001162f */
[----:B------:R-:W-:Y:S01]  /*112c0*/  PRMT R121, R121, 0x5410, R52 ;  /* 0x0000541079797816 */ /* 0x000fe20000000034 */
[----:B------:R-:W-:Y:S01]  /*112d0*/  IMAD.U32 R58, R125, 0x10000, RZ ;  /* 0x000100007d3a7824 */ /* 0x000fe200078e00ff */
[----:B------:R-:W-:Y:S01]  /*112e0*/  PRMT R118, R118, 0x5410, R57 ;  /* 0x0000541076767816 */ /* 0x000fe20000000039 */
[----:B------:R-:W-:Y:S01]  /*112f0*/  IMAD.U32 R57, R120, 0x10000, RZ ;  /* 0x0001000078397824 */ /* 0x000fe200078e00ff */
[----:B------:R-:W-:-:S02]  /*11300*/  SHF.R.U32.HI R54, RZ, 0x10, R55 ;  /* 0x00000010ff367819 */ /* 0x000fc40000011637 */
[----:B------:R-:W-:Y:S02]  /*11310*/  PRMT R123, R123, 0x5410, R46 ;  /* 0x000054107b7b7816 */ /* 0x000fe4000000002e */
[----:B------:R-:W-:Y:S02]  /*11320*/  PRMT R119, R119, 0x5410, R54 ;  /* 0x0000541077777816 */ /* 0x000fe40000000036 */
[----:B------:R-:W-:Y:S01]  /*11330*/  PRMT R122, R122, 0x5410, R45 ;  /* 0x000054107a7a7816 */ /* 0x000fe2000000002d */
[----:B------:R-:W-:Y:S02]  /*11340*/  IMAD.U32 R60, R123, 0x10000, RZ ;  /* 0x000100007b3c7824 */ /* 0x000fe400078e00ff */
[C---:B0-----:R-:W-:Y:S01]  /*11350*/  IMAD.U32 R52, R48.reuse, 0x10000, RZ ;  /* 0x0001000030347824 */ /* 0x041fe200078e00ff */
[----:B------:R-:W-:Y:S01]  /*11360*/  LOP3.LUT R48, R48, 0xffff0000, RZ, 0xc0, !PT ;  /* 0xffff000030307812 */ /* 0x000fe200078ec0ff */
[C---:B------:R-:W-:Y:S01]  /*11370*/  IMAD.U32 R53, R49.reuse, 0x10000, RZ ;  /* 0x0001000031357824 */ /* 0x040fe200078e00ff */
[----:B------:R-:W-:Y:S01]  /*11380*/  LOP3.LUT R49, R49, 0xffff0000, RZ, 0xc0, !PT ;  /* 0xffff000031317812 */ /* 0x000fe200078ec0ff */
[C---:B------:R-:W-:Y:S01]  /*11390*/  FMUL.FTZ R61, R52.reuse, R59 ;  /* 0x0000003b343d7220 */ /* 0x040fe20000410000 */
[----:B------:R-:W-:Y:S01]  /*113a0*/  FMUL.FTZ R63, R52, R57 ;  /* 0x00000039343f7220 */ /* 0x000fe20000410000 */
[----:B------:R-:W-:-:S02]  /*113b0*/  IMAD.U32 R52, R121, 0x10000, RZ ;  /* 0x0001000079347824 */ /* 0x000fc400078e00ff */
[----:B------:R-:W-:Y:S01]  /*113c0*/  FMUL.FTZ R62, R53, R58 ;  /* 0x0000003a353e7220 */ /* 0x000fe20000410000 */
[C---:B------:R-:W-:Y:S01]  /*113d0*/  IMAD.U32 R55, R51.reuse, 0x10000, RZ ;  /* 0x0001000033377824 */ /* 0x040fe200078e00ff */
[----:B------:R-:W-:Y:S01]  /*113e0*/  LOP3.LUT R51, R51, 0xffff0000, RZ, 0xc0, !PT ;  /* 0xffff000033337812 */ /* 0x000fe200078ec0ff */
[----:B------:R-:W-:Y:S01]  /*113f0*/  FMUL.FTZ R64, R53, R52 ;  /* 0x0000003435407220 */ /* 0x000fe20000410000 */
[----:B------:R-:W-:Y:S01]  /*11400*/  LOP3.LUT R53, R124, 0xffff0000, RZ, 0xc0, !PT ;  /* 0xffff00007c357812 */ /* 0x000fe200078ec0ff */
        /* <DEDUP_REMOVED lines=21> */
[----:B------:R-:W-:Y:S01]  /*11560*/  LOP3.LUT R52, R125, 0xffff0000, RZ, 0xc0, !PT ;  /* 0xffff00007d347812 */ /* 0x000fe200078ec0ff */
[----:B------:R-:W-:Y:S01]  /*11570*/  FFMA.FTZ R48, R40, R45, -R47 ;  /* 0x0000002d28307223 */ /* 0x000fe2000001082f */
[----:B------:R-:W-:-:S02]  /*11580*/  IMAD.U32 R47, R122, 0x10000, RZ ;  /* 0x000100007a2f7824 */ /* 0x000fc400078e00ff */
[----:B------:R-:W-:Y:S01]  /*11590*/  FFMA.FTZ R58, R40, R53, R55 ;  /* 0x00000035283a7223 */ /* 0x000fe20000010037 */
[----:B------:R-:W-:Y:S02]  /*115a0*/  IMAD.U32 R46, R42, 0x10000, RZ ;  /* 0x000100002a2e7824 */ /* 0x000fe400078e00ff */
[C---:B------:R-:W-:Y:S01]  /*115b0*/  FMUL.FTZ R60, R49.reuse, R52 ;  /* 0x00000034313c7220 */ /* 0x040fe20000410000 */
[----:B------:R-:W-:Y:S02]  /*115c0*/  IMAD.U32 R45, R118, 0x10000, RZ ;  /* 0x00010000762d7824 */ /* 0x000fe400078e00ff */
[C---:B------:R-:W-:Y:S01]  /*115d0*/  FMUL.FTZ R53, R54.reuse, R47 ;  /* 0x0000002f36357220 */ /* 0x040fe20000410000 */
[-C--:B------:R-:W-:Y:S01]  /*115e0*/  FMUL.FTZ R57, R49, R44.reuse ;  /* 0x0000002c31397220 */ /* 0x080fe20000410000 */
[C---:B------:R-:W-:Y:S01]  /*115f0*/  FFMA.FTZ R49, R41.reuse, R44, -R60 ;  /* 0x0000002c29317223 */ /* 0x040fe2000001083c */
[-C--:B------:R-:W-:Y:S01]  /*11600*/  FMUL.FTZ R55, R54, R45.reuse ;  /* 0x0000002d36377220 */ /* 0x080fe20000410000 */
[----:B------:R-:W-:Y:S01]  /*11610*/  FFMA.FTZ R53, R46, R45, -R53 ;  /* 0x0000002d2e357223 */ /* 0x000fe20000010835 */
[----:B------:R-:W-:Y:S01]  /*11620*/  FFMA.FTZ R57, R41, R52, R57 ;  /* 0x0000003429397223 */ /* 0x000fe20000010039 */
[----:B------:R-:W-:Y:S01]  /*11630*/  LOP3.LUT R45, R122, 0xffff0000, RZ, 0xc0, !PT ;  /* 0xffff00007a2d7812 */ /* 0x000fe200078ec0ff */
[----:B------:R-:W-:Y:S01]  /*11640*/  FFMA.FTZ R46, R46, R47, R55 ;  /* 0x0000002f2e2e7223 */ /* 0x000fe20000010037 */
[----:B------:R-:W-:-:S02]  /*11650*/  LOP3.LUT R41, R118, 0xffff0000, RZ, 0xc0, !PT ;  /* 0xffff000076297812 */ /* 0x000fc400078ec0ff */
[----:B------:R-:W-:Y:S01]  /*11660*/  LOP3.LUT R44, R123, 0xffff0000, RZ, 0xc0, !PT ;  /* 0xffff00007b2c7812 */ /* 0x000fe200078ec0ff */
[C---:B------:R-:W-:Y:S01]  /*11670*/  FMUL.FTZ R47, R50.reuse, R45 ;  /* 0x0000002d322f7220 */ /* 0x040fe20000410000 */
[----:B------:R-:W-:Y:S01]  /*11680*/  LOP3.LUT R40, R119, 0xffff0000, RZ, 0xc0, !PT ;  /* 0xffff000077287812 */ /* 0x000fe200078ec0ff */
[-C--:B------:R-:W-:Y:S01]  /*11690*/  FMUL.FTZ R52, R50, R41.reuse ;  /* 0x0000002932347220 */ /* 0x080fe20000410000 */
[----:B------:R-:W-:Y:S01]  /*116a0*/  LOP3.LUT R42, R42, 0xffff0000, RZ, 0xc0, !PT ;  /* 0xffff00002a2a7812 */ /* 0x000fe200078ec0ff */
[----:B------:R-:W-:Y:S01]  /*116b0*/  FMUL.FTZ R54, R51, R44 ;  /* 0x0000002c33367220 */ /* 0x000fe20000410000 */
[----:B------:R-:W-:Y:S01]  /*116c0*/  LOP3.LUT R43, R43, 0xffff0000, RZ, 0xc0, !PT ;  /* 0xffff00002b2b7812 */ /* 0x000fe200078ec0ff */
[-C--:B------:R-:W-:Y:S02]  /*116d0*/  FMUL.FTZ R51, R51, R40.reuse ;  /* 0x0000002833337220 */ /* 0x080fe40000410000 */
        /* <DEDUP_REMOVED lines=14> */
.L_x_1742:
[----:B------:R-:W-:Y:S05]  /*117c0*/  BSYNC B1 ;  /* 0x0000000000017941 */ /* 0x000fea0003800000 */
.L_x_1741:
[----:B------:R-:W-:Y:S01]  /*117d0*/  ISETP.GE.AND P0, PT, R20, R21, PT ;  /* 0x000000151400720c */ /* 0x000fe20003f06270 */
[----:B------:R-:W-:-:S12]  /*117e0*/  BSSY B1, `(.L_x_1745) ;  /* 0x00000df000017945 */ /* 0x000fd80003800000 */
[----:B------:R-:W-:Y:S05]  /*117f0*/  @P0 BRA `(.L_x_1746) ;  /* 0x0000000c00740947 */ /* 0x000fea0003800000 */
[----:B0-----:R-:W0:Y:S01]  /*11800*/  LDC R49, c[0x0][0x3f4] ;  /* 0x0000fd00ff317b82 */ /* 0x001e220000000800 */
[----:B-1----:R-:W-:Y:S01]  /*11810*/  SHF.R.S32.HI R41, RZ, 0x1f, R20 ;  /* 0x0000001fff297819 */ /* 0x002fe20000011414 */
[----:B------:R-:W-:Y:S01]  /*11820*/  IMAD.SHL.U32 R50, R20, 0x40, RZ ;  /* 0x0000004014327824 */ /* 0x000fe200078e00ff */
[----:B------:R-:W-:Y:S02]  /*11830*/  BSSY B2, `(.L_x_1747) ;  /* 0x0000071000027945 */ /* 0x000fe40003800000 */
[----:B------:R-:W-:Y:S02]  /*11840*/  LEA.HI R41, R41, R20, RZ, 0x3 ;  /* 0x0000001429297211 */ /* 0x000fe400078f18ff */
[----:B------:R-:W-:-:S03]  /*11850*/  LOP3.LUT R50, R50, 0x1c0, RZ, 0xc0, !PT ;  /* 0x000001c032327812 */ /* 0x000fc600078ec0ff */
[----:B------:R-:W-:Y:S01]  /*11860*/  IMAD.SHL.U32 R20, R41, 0x40, RZ ;  /* 0x0000004029147824 */ /* 0x000fe200078e00ff */
[----:B------:R-:W-:-:S04]  /*11870*/  SHF.R.U32.HI R48, RZ, 0x3, R50 ;  /* 0x00000003ff307819 */ /* 0x000fc80000011632 */
[----:B------:R-:W-:Y:S02]  /*11880*/  LOP3.LUT R20, R20, 0xfffffe00, RZ, 0xc0, !PT ;  /* 0xfffffe0014147812 */ /* 0x000fe400078ec0ff */
[-C--:B0-----:R-:W-:Y:S02]  /*11890*/  ISETP.GE.AND P0, PT, R16, R49.reuse, PT ;  /* 0x000000311000720c */ /* 0x081fe40003f06270 */
[----:B------:R-:W-:-:S11]  /*118a0*/  ISETP.GE.AND P1, PT, R219, R49, PT ;  /* 0x00000031db00720c */ /* 0x000fd60003f26270 */
[----:B------:R-:W-:Y:S05]  /*118b0*/  @P0 BRA `(.L_x_1748) ;  /* 0x0000000400a00947 */ /* 0x000fea0003800000 */
        /* <DEDUP_REMOVED lines=104> */
.L_x_1748:
[----:B------:R-:W-:Y:S05]  /*11f40*/  BSYNC B2 ;  /* 0x0000000000027941 */ /* 0x000fea0003800000 */
.L_x_1747:
[----:B------:R-:W-:Y:S05]  /*11f50*/  @P1 BRA `(.L_x_1746) ;  /* 0x00000004009c1947 */ /* 0x000fea0003800000 */
[----:B0-----:R-:W2:Y:S01]  /*11f60*/  LDL R51, [R1+0x88] ;  /* 0x0000880001337983 */ /* 0x001ea20000100800 */
[----:B------:R-:W-:Y:S02]  /*11f70*/  LEA.HI R49, R49, R0, RZ, 0x1d ;  /* 0x0000000031317211 */ /* 0x000fe400078fe8ff */
[----:B------:R-:W-:Y:S02]  /*11f80*/  SHF.R.U64 R43, R36, 0x10, R37 ;  /* 0x00000010242b7819 */ /* 0x000fe40000001225 */
[----:B------:R-:W-:Y:S01]  /*11f90*/  SHF.R.S32.HI R24, RZ, 0x1f, R49 ;  /* 0x0000001fff187819 */ /* 0x000fe20000011431 */
[----:B------:R-:W-:Y:S01]  /*11fa0*/  IMAD.SHL.U32 R25, R49, 0x8, RZ ;  /* 0x0000000831197824 */ /* 0x000fe200078e00ff */
[----:B------:R-:W-:Y:S02]  /*11fb0*/  SHF.R.U64 R28, R28, 0x10, R29 ;  /* 0x000000101c1c7819 */ /* 0x000fe4000000121d */
[----:B------:R-:W-:Y:S02]  /*11fc0*/  LEA.HI R24, R24, R49, RZ, 0x3 ;  /* 0x0000003118187211 */ /* 0x000fe400078f18ff */
[----:B------:R-:W-:-:S02]  /*11fd0*/  LOP3.LUT R25, R50, 0x38, R25, 0xf8, !PT ;  /* 0x0000003832197812 */ /* 0x000fc400078ef819 */
[----:B------:R-:W-:Y:S01]  /*11fe0*/  SHF.R.U32.HI R36, RZ, 0x10, R37 ;  /* 0x00000010ff247819 */ /* 0x000fe20000011625 */
        /* <DEDUP_REMOVED lines=9> */
[----:B------:R-:W-:Y:S02]  /*12080*/  SHF.R.U64 R29, R30, 0x10, R31 ;  /* 0x000000101e1d7819 */ /* 0x000fe4000000121f */
        /* <DEDUP_REMOVED lines=12> */
[----:B------:R-:W-:Y:S01]  /*12150*/  IMAD.U32 R42, R98, 0x10000, RZ ;  /* 0x00010000622a7824 */ /* 0x000fe200078e00ff */
[----:B------:R-:W-:Y:S02]  /*12160*/  LOP3.LUT R99, R99, 0xffff0000, RZ, 0xc0, !PT ;  /* 0xffff000063637812 */ /* 0x000fe400078ec0ff */
[----:B------:R-:W-:Y:S02]  /*12170*/  LOP3.LUT R100, R100, 0xffff0000, RZ, 0xc0, !PT ;  /* 0xffff000064647812 */ /* 0x000fe400078ec0ff */
[----:B------:R-:W-:Y:S01]  /*12180*/  LOP3.LUT R98, R98, 0xffff0000, RZ, 0xc0, !PT ;  /* 0xffff000062627812 */ /* 0x000fe200078ec0ff */
        /* <DEDUP_REMOVED lines=31> */
[----:B------:R-:W-:Y:S01]  /*12380*/  FMUL.FTZ R37, R32, R29 ;  /* 0x0000001d20257220 */ /* 0x000fe20000410000 */
[----:B------:R-:W-:-:S02]  /*12390*/  IMAD.U32 R30, R26, 0x10000, RZ ;  /* 0x000100001a1e7824 */ /* 0x000fc400078e00ff */
[----:B------:R-:W-:Y:S01]  /*123a0*/  FFMA.FTZ R32, R24, R29, -R31 ;  /* 0x0000001d18207223 */ /* 0x000fe2000001081f */
[----:B------:R-:W-:Y:S02]  /*123b0*/  IMAD.U32 R31, R96, 0x10000, RZ ;  /* 0x00010000601f7824 */ /* 0x000fe400078e00ff */
[----:B------:R-:W-:Y:S01]  /*123c0*/  FFMA.FTZ R36, R24, R99, R37 ;  /* 0x0000006318247223 */ /* 0x000fe20000010025 */
[----:B------:R-:W-:Y:S02]  /*123d0*/  IMAD.U32 R29, R92, 0x10000, RZ ;  /* 0x000100005c1d7824 */ /* 0x000fe400078e00ff */
[C---:B------:R-:W-:Y:S01]  /*123e0*/  FMUL.FTZ R40, R33.reuse, R100 ;  /* 0x0000006421287220 */ /* 0x040fe20000410000 */
[C---:B------:R-:W-:Y:S01]  /*123f0*/  FMUL.FTZ R37, R38.reuse, R31 ;  /* 0x0000001f26257220 */ /* 0x040fe20000410000 */
[-C--:B------:R-:W-:Y:S01]  /*12400*/  FMUL.FTZ R39, R33, R28.reuse ;  /* 0x0000001c21277220 */ /* 0x080fe20000410000 */
[-C--:B------:R-:W-:Y:S01]  /*12410*/  FMUL.FTZ R41, R38, R29.reuse ;  /* 0x0000001d26297220 */ /* 0x080fe20000410000 */
[C---:B------:R-:W-:Y:S01]  /*12420*/  FFMA.FTZ R33, R25.reuse, R28, -R40 ;  /* 0x0000001c19217223 */ /* 0x040fe20000010828 */
[----:B------:R-:W-:Y:S01]  /*12430*/  FFMA.FTZ R37, R30, R29, -R37 ;  /* 0x0000001d1e257223 */ /* 0x000fe20000010825 */
[----:B------:R-:W-:Y:S01]  /*12440*/  FFMA.FTZ R39, R25, R100, R39 ;  /* 0x0000006419277223 */ /* 0x000fe20000010027 */
        /* <DEDUP_REMOVED lines=8> */
[----:B------:R-:W-:Y:S01]  /*124d0*/  LOP3.LUT R27, R27, 0xffff0000, RZ, 0xc0, !PT ;  /* 0xffff00001b1b7812 */ /* 0x000fe200078ec0ff */
[----:B------:R-:W-:-:S02]  /*124e0*/  FMUL.FTZ R35, R35, R24 ;  /* 0x0000001823237220 */ /* 0x000fc40000410000 */
[C---:B------:R-:W-:Y:S01]  /*124f0*/  FFMA.FTZ R34, R26.reuse, R25, -R31 ;  /* 0x000000191a227223 */ /* 0x040fe2000001081f */
[----:B------:R-:W-:Y:S01]  /*12500*/  FFMA.FTZ R31, R26, R29, R28 ;  /* 0x0000001d1a1f7223 */ /* 0x000fe2000001001c */
[C---:B------:R-:W-:Y:S01]  /*12510*/  FFMA.FTZ R38, R27.reuse, R24, -R38 ;  /* 0x000000181b267223 */ /* 0x040fe20000010826 */
[----:B------:R-:W-:Y:S01]  /*12520*/  FFMA.FTZ R35, R27, R98, R35 ;  /* 0x000000621b237223 */ /* 0x000fe20000010023 */
[----:B------:R-:W-:Y:S02]  /*12530*/  F2FP.BF16.F32.PACK_AB R24, R32, R45 ;  /* 0x0000002d2018723e */ /* 0x000fe400000010ff */
[----:B------:R-:W-:Y:S02]  /*12540*/  F2FP.BF16.F32.PACK_AB R25, R33, R44 ;  /* 0x0000002c2119723e */ /* 0x000fe400000010ff */
[----:B------:R-:W-:Y:S02]  /*12550*/  F2FP.BF16.F32.PACK_AB R26, R34, R37 ;  /* 0x00000025221a723e */ /* 0x000fe400000010ff */
[----:B------:R-:W-:-:S02]  /*12560*/  F2FP.BF16.F32.PACK_AB R30, R31, R30 ;  /* 0x0000001e1f1e723e */ /* 0x000fc400000010ff */
[----:B------:R-:W-:Y:S02]  /*12570*/  F2FP.BF16.F32.PACK_AB R27, R38, R43 ;  /* 0x0000002b261b723e */ /* 0x000fe400000010ff */
[----:B------:R-:W-:Y:S02]  /*12580*/  F2FP.BF16.F32.PACK_AB R28, R36, R47 ;  /* 0x0000002f241c723e */ /* 0x000fe400000010ff */
[----:B------:R-:W-:Y:S01]  /*12590*/  F2FP.BF16.F32.PACK_AB R29, R39, R46 ;  /* 0x0000002e271d723e */ /* 0x000fe200000010ff */
[----:B------:R2:W-:Y:S01]  /*125a0*/  STS.128 [R51], R24 ;  /* 0x0000001833007388 */ /* 0x0005e20000000c00 */
[----:B------:R-:W-:-:S05]  /*125b0*/  F2FP.BF16.F32.PACK_AB R31, R35, R42 ;  /* 0x0000002a231f723e */ /* 0x000fca00000010ff */
[----:B------:R2:W-:Y:S02]  /*125c0*/  STS.128 [R20+0x10400], R28 ;  /* 0x0104001c14007388 */ /* 0x0005e40000000c00 */
.L_x_1746:
[----:B------:R-:W-:Y:S05]  /*125d0*/  BSYNC B1 ;  /* 0x0000000000017941 */ /* 0x000fea0003800000 */
.L_x_1745:
[----:B------:R-:W-:-:S13]  /*125e0*/  ISETP.GE.AND P0, PT, R3, R21, PT ;  /* 0x000000150300720c */ /* 0x000fda0003f06270 */
[----:B------:R-:W-:Y:S05]  /*125f0*/  @P0 BRA `(.L_x_1716) ;  /* 0x0000000c00740947 */ /* 0x000fea0003800000 */
[----:B-1----:R-:W1:Y:S01]  /*12600*/  LDC R47, c[0x0][0x3f4] ;  /* 0x0000fd00ff2f7b82 */ /* 0x002e620000000800 */
[----:B0-2---:R-:W-:Y:S01]  /*12610*/  SHF.R.S32.HI R24, RZ, 0x1f, R3 ;  /* 0x0000001fff187819 */ /* 0x005fe20000011403 */
[----:B------:R-:W-:Y:S01]  /*12620*/  IMAD.SHL.U32 R20, R3, 0x40, RZ ;  /* 0x0000004003147824 */ /* 0x000fe200078e00ff */
[----:B------:R-:W-:Y:S02]  /*12630*/  BSSY B1, `(.L_x_1749) ;  /* 0x0000071000017945 */ /* 0x000fe40003800000 */
[----:B------:R-:W-:Y:S02]  /*12640*/  LEA.HI R24, R24, R3, RZ, 0x3 ;  /* 0x0000000318187211 */ /* 0x000fe400078f18ff */
[----:B------:R-:W-:-:S03]  /*12650*/  LOP3.LUT R40, R20, 0x1c0, RZ, 0xc0, !PT ;  /* 0x000001c014287812 */ /* 0x000fc600078ec0ff */
[----:B------:R-:W-:Y:S01]  /*12660*/  IMAD.SHL.U32 R24, R24, 0x40, RZ ;  /* 0x0000004018187824 */ /* 0x000fe200078e00ff */
[----:B------:R-:W-:-:S04]  /*12670*/  SHF.R.U32.HI R42, RZ, 0x3, R40 ;  /* 0x00000003ff2a7819 */ /* 0x000fc80000011628 */
[----:B------:R-:W-:Y:S02]  /*12680*/  LOP3.LUT R44, R24, 0xfffffe00, RZ, 0xc0, !PT ;  /* 0xfffffe00182c7812 */ /* 0x000fe400078ec0ff */
[-C--:B-1----:R-:W-:Y:S02]  /*12690*/  ISETP.GE.AND P0, PT, R16, R47.reuse, PT ;  /* 0x0000002f1000720c */ /* 0x082fe40003f06270 */
[----:B------:R-:W-:-:S11]  /*126a0*/  ISETP.GE.AND P1, PT, R219, R47, PT ;  /* 0x0000002fdb00720c */ /* 0x000fd60003f26270 */
[----:B------:R-:W-:Y:S05]  /*126b0*/  @P0 BRA `(.L_x_1750) ;  /* 0x0000000400a00947 */ /* 0x000fea0003800000 */
[----:B------:R-:W2:Y:S04]  /*126c0*/  LDL R25, [R1+0x68] ;  /* 0x0000680001197983 */ /* 0x000ea80000100800 */
[----:B------:R-:W3:Y:S01]  /*126d0*/  LDL R46, [R1+0x84] ;  /* 0x00008400012e7983 */ /* 0x000ee20000100800 */
[----:B------:R-:W-:Y:S02]  /*126e0*/  SHF.R.U64 R21, R8, 0x10, R9 ;  /* 0x0000001008157819 */ /* 0x000fe40000001209 */
[--C-:B------:R-:W-:Y:S02]  /*126f0*/  SHF.R.U64 R8, R10, 0x10, R11.reuse ;  /* 0x000000100a087819 */ /* 0x100fe4000000120b */
[----:B------:R-:W-:Y:S02]  /*12700*/  SHF.R.U32.HI R10, RZ, 0x10, R11 ;  /* 0x00000010ff0a7819 */ /* 0x000fe4000001160b */
[----:B------:R-:W-:-:S02]  /*12710*/  SHF.R.U64 R11, R72, 0x10, R73 ;  /* 0x00000010480b7819 */ /* 0x000fc40000001249 */
[----:B------:R-:W-:Y:S02]  /*12720*/  PRMT R101, R101, 0x5410, R8 ;  /* 0x0000541065657816 */ /* 0x000fe40000000008 */
[----:B------:R-:W-:Y:S02]  /*12730*/  PRMT R108, R108, 0x5410, R11 ;  /* 0x000054106c6c7816 */ /* 0x000fe4000000000b */
[----:B------:R-:W-:Y:S02]  /*12740*/  PRMT R104, R104, 0x5410, R21 ;  /* 0x0000541068687816 */ /* 0x000fe40000000015 */
[----:B------:R-:W-:Y:S01]  /*12750*/  PRMT R103, R103, 0x5410, R10 ;  /* 0x0000541067677816 */ /* 0x000fe2000000000a */
[----:B------:R-:W-:Y:S01]  /*12760*/  IMAD.U32 R35, R108, 0x10000, RZ ;  /* 0x000100006c237824 */ /* 0x000fe200078e00ff */
[----:B------:R-:W-:Y:S01]  /*12770*/  SHF.R.U32.HI R72, RZ, 0x10, R73 ;  /* 0x00000010ff487819 */ /* 0x000fe20000011649 */
[----:B------:R-:W-:Y:S01]  /*12780*/  IMAD.U32 R34, R104, 0x10000, RZ ;  /* 0x0001000068227824 */ /* 0x000fe200078e00ff */
[----:B------:R-:W-:-:S02]  /*12790*/  LOP3.LUT R108, R108, 0xffff0000, RZ, 0xc0, !PT ;  /* 0xffff00006c6c7812 */ /* 0x000fc400078ec0ff */
[----:B------:R-:W-:Y:S02]  /*127a0*/  PRMT R109, R109, 0x5410, R72 ;  /* 0x000054106d6d7816 */ /* 0x000fe40000000048 */
[----:B------:R-:W-:-:S03]  /*127b0*/  LOP3.LUT R104, R104, 0xffff0000, RZ, 0xc0, !PT ;  /* 0xffff000068687812 */ /* 0x000fc600078ec0ff */
[C---:B------:R-:W-:Y:S01]  /*127c0*/  IMAD.U32 R37, R109.reuse, 0x10000, RZ ;  /* 0x000100006d257824 */ /* 0x040fe200078e00ff */
[----:B------:R-:W-:Y:S02]  /*127d0*/  LOP3.LUT R109, R109, 0xffff0000, RZ, 0xc0, !PT ;  /* 0xffff00006d6d7812 */ /* 0x000fe400078ec0ff */
[----:B--2---:R-:W-:-:S04]  /*127e0*/  LEA.HI R3, R47, R25, RZ, 0x1d ;  /* 0x000000192f037211 */ /* 0x004fc800078fe8ff */
[----:B------:R-:W-:Y:S01]  /*127f0*/  SHF.R.S32.HI R24, RZ, 0x1f, R3 ;  /* 0x0000001fff187819 */ /* 0x000fe20000011403 */
[----:B------:R-:W-:-:S03]  /*12800*/  IMAD.SHL.U32 R20, R3, 0x8, RZ ;  /* 0x0000000803147824 */ /* 0x000fc600078e00ff */
[----:B------:R-:W-:Y:S02]  /*12810*/  LEA.HI R24, R24, R3, RZ, 0x3 ;  /* 0x0000000318187211 */ /* 0x000fe400078f18ff */
[----:B------:R-:W-:Y:S02]  /*12820*/  LOP3.LUT R3, R40, 0x38, R20, 0xf8, !PT ;  /* 0x0000003828037812 */ /* 0x000fe400078ef814 */
[----:B------:R-:W-:Y:S01]  /*12830*/  SHF.R.U32.HI R20, RZ, 0x10, R9 ;  /* 0x00000010ff147819 */ /* 0x000fe20000011609 */
[----:B------:R-:W-:Y:S01]  /*12840*/  IMAD.SHL.U32 R24, R24, 0x400, RZ ;  /* 0x0000040018187824 */ /* 0x000fe200078e00ff */
[----:B------:R-:W-:Y:S02]  /*12850*/  LOP3.LUT R3, R3, R42, RZ, 0x3c, !PT ;  /* 0x0000002a03037212 */ /* 0x000fe400078e3cff */
[----:B------:R-:W-:Y:S02]  /*12860*/  SHF.R.U64 R9, R74, 0x10, R75 ;  /* 0x000000104a097819 */ /* 0x000fe4000000124b */
[----:B------:R-:W-:-:S02]  /*12870*/  LOP3.LUT R24, R24, 0x7fffe000, RZ, 0xc0, !PT ;  /* 0x7fffe00018187812 */ /* 0x000fc400078ec0ff */
[----:B------:R-:W-:Y:S02]  /*12880*/  PRMT R106, R106, 0x5410, R9 ;  /* 0x000054106a6a7816 */ /* 0x000fe40000000009 */
[----:B------:R-:W-:Y:S02]  /*12890*/  IADD3 R3, R3, R24, R44 ;  /* 0x0000001803037210 */ /* 0x000fe40007ffe02c */
[----:B---3--:R-:W0:Y:S01]  /*128a0*/  LDS.128 R24, [R46] ;  /* 0x000000002e187984 */ /* 0x008e220000000c00 */
[----:B------:R-:W-:Y:S02]  /*128b0*/  SHF.R.U32.HI R74, RZ, 0x10, R75 ;  /* 0x00000010ff4a7819 */ /* 0x000fe4000001164b */
[----:B------:R-:W-:Y:S01]  /*128c0*/  IMAD R3, R3, 0x2, R18 ;  /* 0x0000000203037824 */ /* 0x000fe200078e0212 */
[----:B------:R-:W-:Y:S02]  /*128d0*/  PRMT R105, R105, 0x5410, R20 ;  /* 0x0000541069697816 */ /* 0x000fe40000000014 */
[----:B------:R-:W-:-:S02]  /*128e0*/  PRMT R107, R107, 0x5410, R74 ;  /* 0x000054106b6b7816 */ /* 0x000fc4000000004a */
        /* <DEDUP_REMOVED lines=18> */
[----:B------:R-:W-:Y:S02]  /*12a10*/  IMAD.U32 R33, R31, 0x10000, RZ ;  /* 0x000100001f217824 */ /* 0x000fe400078e00ff */
[----:B------:R-:W-:Y:S01]  /*12a20*/  FFMA.FTZ R41, R8, R35, R41 ;  /* 0x0000002308297223 */ /* 0x000fe20000010029 */
[----:B------:R-:W-:Y:S02]  /*12a30*/  IMAD.U32 R34, R107, 0x10000, RZ ;  /* 0x000100006b227824 */ /* 0x000fe400078e00ff */
[-C--:B------:R-:W-:Y:S01]  /*12a40*/  FMUL.FTZ R35, R32, R25.reuse ;  /* 0x0000001920237220 */ /* 0x080fe20000410000 */
[----:B------:R-:W-:Y:S01]  /*12a50*/  IMAD.U32 R8, R103, 0x10000, RZ ;  /* 0x0001000067087824 */ /* 0x000fe200078e00ff */
[----:B------:R-:W-:Y:S01]  /*12a60*/  LOP3.LUT R105, R105, 0xffff0000, RZ, 0xc0, !PT ;  /* 0xffff000069697812 */ /* 0x000fe200078ec0ff */
[C---:B------:R-:W-:Y:S01]  /*12a70*/  FMUL.FTZ R32, R33.reuse, R34 ;  /* 0x0000002221207220 */ /* 0x040fe20000410000 */
[C---:B------:R-:W-:Y:S01]  /*12a80*/  FFMA.FTZ R43, R10.reuse, R25, -R43 ;  /* 0x000000190a2b7223 */ /* 0x040fe2000001082b */
[-C--:B------:R-:W-:Y:S01]  /*12a90*/  FMUL.FTZ R45, R33, R8.reuse ;  /* 0x00000008212d7220 */ /* 0x080fe20000410000 */
[----:B------:R-:W-:Y:S01]  /*12aa0*/  FFMA.FTZ R25, R10, R37, R35 ;  /* 0x000000250a197223 */ /* 0x000fe20000010023 */
[----:B------:R-:W-:Y:S01]  /*12ab0*/  FFMA.FTZ R33, R21, R8, -R32 ;  /* 0x0000000815217223 */ /* 0x000fe20000010820 */
[C---:B------:R-:W-:Y:S01]  /*12ac0*/  FMUL.FTZ R8, R27.reuse, R108 ;  /* 0x0000006c1b087220 */ /* 0x040fe20000410000 */
[----:B------:R-:W-:Y:S01]  /*12ad0*/  FMUL.FTZ R32, R27, R104 ;  /* 0x000000681b207220 */ /* 0x000fe20000410000 */
[----:B------:R-:W-:-:S02]  /*12ae0*/  IMAD.U32 R29, R30, 0x10000, RZ ;  /* 0x000100001e1d7824 */ /* 0x000fc400078e00ff */
[----:B------:R-:W-:Y:S01]  /*12af0*/  FFMA.FTZ R45, R21, R34, R45 ;  /* 0x00000022152d7223 */ /* 0x000fe2000001002d */
[C---:B------:R-:W-:Y:S01]  /*12b00*/  FFMA.FTZ R104, R9.reuse, R104, -R8 ;  /* 0x0000006809687223 */ /* 0x040fe20000010808 */
[----:B------:R-:W-:Y:S02]  /*12b10*/  IMAD.U32 R10, R106, 0x10000, RZ ;  /* 0x000100006a0a7824 */ /* 0x000fe400078e00ff */
[----:B------:R-:W-:Y:S01]  /*12b20*/  FFMA.FTZ R32, R9, R108, R32 ;  /* 0x0000006c09207223 */ /* 0x000fe20000010020 */
[----:B------:R-:W-:Y:S01]  /*12b30*/  LOP3.LUT R30, R30, 0xffff0000, RZ, 0xc0, !PT ;  /* 0xffff00001e1e7812 */ /* 0x000fe200078ec0ff */
[C---:B------:R-:W-:Y:S02]  /*12b40*/  IMAD.U32 R8, R101.reuse, 0x10000, RZ ;  /* 0x0001000065087824 */ /* 0x040fe400078e00ff */
[----:B------:R-:W-:Y:S01]  /*12b50*/  FMUL.FTZ R21, R28, R109 ;  /* 0x0000006d1c157220 */ /* 0x000fe20000410000 */
[----:B------:R-:W-:Y:S01]  /*12b60*/  LOP3.LUT R9, R106, 0xffff0000, RZ, 0xc0, !PT ;  /* 0xffff00006a097812 */ /* 0x000fe200078ec0ff */
[-C--:B------:R-:W-:Y:S01]  /*12b70*/  FMUL.FTZ R34, R28, R105.reuse ;  /* 0x000000691c227220 */ /* 0x080fe20000410000 */
[----:B------:R-:W-:Y:S01]  /*12b80*/  LOP3.LUT R101, R101, 0xffff0000, RZ, 0xc0, !PT ;  /* 0xffff000065657812 */ /* 0x000fe200078ec0ff */
[----:B------:R-:W-:Y:S01]  /*12b90*/  FMUL.FTZ R36, R29, R10 ;  /* 0x0000000a1d247220 */ /* 0x000fe20000410000 */
[----:B------:R-:W-:Y:S01]  /*12ba0*/  LOP3.LUT R31, R31, 0xffff0000, RZ, 0xc0, !PT ;  /* 0xffff00001f1f7812 */ /* 0x000fe200078ec0ff */
[C---:B------:R-:W-:Y:S01]  /*12bb0*/  FFMA.FTZ R28, R24.reuse, R105, -R21 ;  /* 0x00000069181c7223 */ /* 0x040fe20000010815 */
[----:B------:R-:W-:Y:S01]  /*12bc0*/  LOP3.LUT R107, R107, 0xffff0000, RZ, 0xc0, !PT ;  /* 0xffff00006b6b7812 */ /* 0x000fe200078ec0ff */
[----:B------:R-:W-:Y:S01]  /*12bd0*/  FFMA.FTZ R34, R24, R109, R34 ;  /* 0x0000006d18227223 */ /* 0x000fe20000010022 */
[----:B------:R-:W-:Y:S01]  /*12be0*/  LOP3.LUT R103, R103, 0xffff0000, RZ, 0xc0, !PT ;  /* 0xffff000067677812 */ /* 0x000fe200078ec0ff */
[C---:B------:R-:W-:Y:S01]  /*12bf0*/  FMUL.FTZ R21, R30.reuse, R9 ;  /* 0x000000091e157220 */ /* 0x040fe20000410000 */
[-C--:B------:R-:W-:Y:S01]  /*12c00*/  FMUL.FTZ R24, R29, R8.reuse ;  /* 0x000000081d187220 */ /* 0x080fe20000410000 */
[----:B------:R-:W-:Y:S01]  /*12c10*/  FMUL.FTZ R30, R30, R101 ;  /* 0x000000651e1e7220 */ /* 0x000fe20000410000 */
[----:B------:R-:W-:Y:S01]  /*12c20*/  FFMA.FTZ R36, R11, R8, -R36 ;  /* 0x000000080b247223 */ /* 0x000fe20000010824 */
[C---:B------:R-:W-:Y:S01]  /*12c30*/  FMUL.FTZ R27, R31.reuse, R107 ;  /* 0x0000006b1f1b7220 */ /* 0x040fe20000410000 */
[----:B------:R-:W-:Y:S01]  /*12c40*/  FMUL.FTZ R8, R31, R103 ;  /* 0x000000671f087220 */ /* 0x000fe20000410000 */
[----:B------:R-:W-:Y:S01]  /*12c50*/  FFMA.FTZ R11, R11, R10, R24 ;  /* 0x0000000a0b0b7223 */ /* 0x000fe20000010018 */
        /* <DEDUP_REMOVED lines=14> */
.L_x_1750:
[----:B------:R-:W-:Y:S05]  /*12d40*/  BSYNC B1 ;  /* 0x0000000000017941 */ /* 0x000fea0003800000 */
.L_x_1749:
        /* <DEDUP_REMOVED lines=16> */
[----:B------:R-:W-:Y:S02]  /*12e50*/  SHF.R.U64 R5, R14, 0x10, R15 ;  /* 0x000000100e057819 */ /* 0x000fe4000000120f */
[----:B------:R-:W-:Y:S01]  /*12e60*/  SHF.R.U32.HI R12, RZ, 0x10, R13 ;  /* 0x00000010ff0c7819 */ /* 0x000fe2000001160d */
[----:B------:R-:W-:Y:S01]  /*12e70*/  IMAD R3, R3, 0x2, R18 ;  /* 0x0000000203037824 */ /* 0x000fe200078e0212 */
[----:B------:R-:W-:Y:S02]  /*12e80*/  PRMT R87, R87, 0x5410, R4 ;  /* 0x0000541057577816 */ /* 0x000fe40000000004 */
[----:B------:R-:W-:Y:S02]  /*12e90*/  PRMT R85, R85, 0x5410, R6 ;  /* 0x0000541055557816 */ /* 0x000fe40000000006 */
[----:B------:R-:W0:Y:S01]  /*12ea0*/  LDS.128 R24, [R3+0x10400] ;  /* 0x0104000003187984 */ /* 0x000e220000000c00 */
[----:B------:R-:W-:Y:S01]  /*12eb0*/  PRMT R90, R90, 0x5410, R7 ;  /* 0x000054105a5a7816 */ /* 0x000fe20000000007 */
[----:B------:R-:W-:Y:S01]  /*12ec0*/  IMAD.U32 R28, R87, 0x10000, RZ ;  /* 0x00010000571c7824 */ /* 0x000fe200078e00ff */
[----:B------:R-:W-:-:S02]  /*12ed0*/  PRMT R88, R88, 0x5410, R5 ;  /* 0x0000541058587816 */ /* 0x000fc40000000005 */
[----:B------:R-:W-:Y:S02]  /*12ee0*/  PRMT R86, R86, 0x5410, R29 ;  /* 0x0000541056567816 */ /* 0x000fe4000000001d */
[----:B------:R-:W-:Y:S02]  /*12ef0*/  PRMT R91, R91, 0x5410, R12 ;  /* 0x000054105b5b7816 */ /* 0x000fe4000000000c */
[----:B------:R-:W-:Y:S02]  /*12f00*/  SHF.R.U32.HI R14, RZ, 0x10, R15 ;  /* 0x00000010ff0e7819 */ /* 0x000fe4000001160f */
[----:B------:R-:W-:Y:S01]  /*12f10*/  PRMT R84, R84, 0x5410, R21 ;  /* 0x0000541054547816 */ /* 0x000fe20000000015 */
[----:B------:R-:W-:Y:S01]  /*12f20*/  IMAD.U32 R21, R86, 0x10000, RZ ;  /* 0x0001000056157824 */ /* 0x000fe200078e00ff */
[----:B------:R-:W-:Y:S01]  /*12f30*/  PRMT R89, R89, 0x5410, R14 ;  /* 0x0000541059597816 */ /* 0x000fe2000000000e */
[C---:B------:R-:W-:Y:S01]  /*12f40*/  IMAD.U32 R30, R91.reuse, 0x10000, RZ ;  /* 0x000100005b1e7824 */ /* 0x040fe200078e00ff */
[----:B------:R-:W-:-:S02]  /*12f50*/  LOP3.LUT R91, R91, 0xffff0000, RZ, 0xc0, !PT ;  /* 0xffff00005b5b7812 */ /* 0x000fc400078ec0ff */
[----:B------:R-:W-:Y:S02]  /*12f60*/  LOP3.LUT R87, R87, 0xffff0000, RZ, 0xc0, !PT ;  /* 0xffff000057577812 */ /* 0x000fe400078ec0ff */
[----:B0-----:R-:W-:Y:S01]  /*12f70*/  LOP3.LUT R12, R24, 0xffff0000, RZ, 0xc0, !PT ;  /* 0xffff0000180c7812 */ /* 0x001fe200078ec0ff */
[----:B------:R-:W-:Y:S01]  /*12f80*/  IMAD.U32 R13, R25, 0x10000, RZ ;  /* 0x00010000190d7824 */ /* 0x000fe200078e00ff */
[C---:B------:R-:W-:Y:S01]  /*12f90*/  LOP3.LUT R15, R26.reuse, 0xffff0000, RZ, 0xc0, !PT ;  /* 0xffff00001a0f7812 */ /* 0x040fe200078ec0ff */
[----:B------:R-:W-:Y:S02]  /*12fa0*/  IMAD.U32 R20, R27, 0x10000, RZ ;  /* 0x000100001b147824 */ /* 0x000fe400078e00ff */
[C---:B------:R-:W-:Y:S01]  /*12fb0*/  FMUL.FTZ R32, R13.reuse, R30 ;  /* 0x0000001e0d207220 */ /* 0x040fe20000410000 */
[----:B------:R-:W-:Y:S01]  /*12fc0*/  FMUL.FTZ R34, R13, R28 ;  /* 0x0000001c0d227220 */ /* 0x000fe20000410000 */
[----:B------:R-:W-:Y:S01]  /*12fd0*/  IMAD.U32 R14, R26, 0x10000, RZ ;  /* 0x000100001a0e7824 */ /* 0x000fe200078e00ff */
[----:B------:R-:W-:Y:S01]  /*12fe0*/  LOP3.LUT R26, R27, 0xffff0000, RZ, 0xc0, !PT ;  /* 0xffff00001b1a7812 */ /* 0x000fe200078ec0ff */
[----:B--2---:R-:W0:Y:S02]  /*12ff0*/  LDS.128 R8, [R31] ;  /* 0x000000001f087984 */ /* 0x004e240000000c00 */
        /* <DEDUP_REMOVED lines=8> */
[----:B------:R-:W-:Y:S01]  /*13080*/  IMAD.U32 R11, R24, 0x10000, RZ ;  /* 0x00010000180b7824 */ /* 0x000fe200078e00ff */
[----:B------:R-:W-:Y:S01]  /*13090*/  LOP3.LUT R24, R25, 0xffff0000, RZ, 0xc0, !PT ;  /* 0xffff000019187812 */ /* 0x000fe200078ec0ff */
[----:B------:R-:W-:-:S02]  /*130a0*/  IMAD.U32 R25, R90, 0x10000, RZ ;  /* 0x000100005a197824 */ /* 0x000fc400078e00ff */
[C---:B------:R-:W-:Y:S01]  /*130b0*/  FFMA.FTZ R32, R5.reuse, R28, -R32 ;  /* 0x0000001c05207223 */ /* 0x040fe20000010820 */
[----:B------:R-:W-:Y:S01]  /*130c0*/  FFMA.FTZ R34, R5, R30, R34 ;  /* 0x0000001e05227223 */ /* 0x000fe20000010022 */
[----:B------:R-:W-:Y:S01]  /*130d0*/  LOP3.LUT R5, R86, 0xffff0000, RZ, 0xc0, !PT ;  /* 0xffff000056057812 */ /* 0x000fe200078ec0ff */
[C---:B------:R-:W-:Y:S01]  /*130e0*/  FMUL.FTZ R29, R11.reuse, R25 ;  /* 0x000000190b1d7220 */ /* 0x040fe20000410000 */
[----:B------:R-:W-:-:S03]  /*130f0*/  FMUL.FTZ R11, R11, R21 ;  /* 0x000000150b0b7220 */ /* 0x000fc60000410000 */
[C---:B------:R-:W-:Y:S01]  /*13100*/  FFMA.FTZ R29, R0.reuse, R21, -R29 ;  /* 0x00000015001d7223 */ /* 0x040fe2000001081d */
[----:B------:R-:W-:Y:S02]  /*13110*/  IMAD.U32 R21, R89, 0x10000, RZ ;  /* 0x0001000059157824 */ /* 0x000fe400078e00ff */
[----:B------:R-:W-:Y:S01]  /*13120*/  FFMA.FTZ R25, R0, R25, R11 ;  /* 0x0000001900197223 */ /* 0x000fe2000001000b */
[----:B------:R-:W-:Y:S01]  /*13130*/  IMAD.U32 R0, R85, 0x10000, RZ ;  /* 0x0001000055007824 */ /* 0x000fe200078e00ff */
[----:B------:R-:W-:Y:S01]  /*13140*/  LOP3.LUT R11, R90, 0xffff0000, RZ, 0xc0, !PT ;  /* 0xffff00005a0b7812 */ /* 0x000fe200078ec0ff */
[----:B------:R-:W-:Y:S01]  /*13150*/  FMUL.FTZ R28, R20, R21 ;  /* 0x00000015141c7220 */ /* 0x000fe20000410000 */
[----:B------:R-:W-:Y:S01]  /*13160*/  FMUL.FTZ R13, R12, R5 ;  /* 0x000000050c0d7220 */ /* 0x000fe20000410000 */
[-C--:B------:R-:W-:Y:S01]  /*13170*/  FMUL.FTZ R20, R20, R0.reuse ;  /* 0x0000000014147220 */ /* 0x080fe20000410000 */
[----:B------:R-:W-:Y:S01]  /*13180*/  LOP3.LUT R89, R89, 0xffff0000, RZ, 0xc0, !PT ;  /* 0xffff000059597812 */ /* 0x000fe200078ec0ff */
[----:B------:R-:W-:Y:S01]  /*13190*/  FFMA.FTZ R28, R9, R0, -R28 ;  /* 0x00000000091c7223 */ /* 0x000fe2000001081c */
[----:B------:R-:W-:Y:S01]  /*131a0*/  LOP3.LUT R85, R85, 0xffff0000, RZ, 0xc0, !PT ;  /* 0xffff000055557812 */ /* 0x000fe200078ec0ff */
[----:B------:R-:W-:Y:S01]  /*131b0*/  FFMA.FTZ R20, R9, R21, R20 ;  /* 0x0000001509147223 */ /* 0x000fe20000010014 */
[-C--:B------:R-:W-:Y:S01]  /*131c0*/  FMUL.FTZ R9, R12, R11.reuse ;  /* 0x0000000b0c097220 */ /* 0x080fe20000410000 */
[----:B------:R-:W-:Y:S01]  /*131d0*/  FFMA.FTZ R12, R4, R11, R13 ;  /* 0x0000000b040c7223 */ /* 0x000fe2000001000d */
[C---:B------:R-:W-:Y:S01]  /*131e0*/  FMUL.FTZ R21, R24.reuse, R91 ;  /* 0x0000005b18157220 */ /* 0x040fe20000410000 */
[----:B------:R-:W-:Y:S01]  /*131f0*/  FMUL.FTZ R24, R24, R87 ;  /* 0x0000005718187220 */ /* 0x000fe20000410000 */
[----:B------:R-:W-:Y:S01]  /*13200*/  FFMA.FTZ R0, R4, R5, -R9 ;  /* 0x0000000504007223 */ /* 0x000fe20000010809 */
[C---:B------:R-:W-:Y:S01]  /*13210*/  IMAD.U32 R9, R88.reuse, 0x10000, RZ ;  /* 0x0001000058097824 */ /* 0x040fe200078e00ff */
[----:B------:R-:W-:Y:S01]  /*13220*/  LOP3.LUT R88, R88, 0xffff0000, RZ, 0xc0, !PT ;  /* 0xffff000058587812 */ /* 0x000fe200078ec0ff */
[C---:B------:R-:W-:Y:S01]  /*13230*/  IMAD.U32 R5, R84.reuse, 0x10000, RZ ;  /* 0x0001000054057824 */ /* 0x040fe200078e00ff */
[----:B------:R-:W-:Y:S01]  /*13240*/  LOP3.LUT R84, R84, 0xffff0000, RZ, 0xc0, !PT ;  /* 0xffff000054547812 */ /* 0x000fe200078ec0ff */
[----:B------:R-:W-:Y:S01]  /*13250*/  FMUL.FTZ R11, R14, R9 ;  /* 0x000000090e0b7220 */ /* 0x000fe20000410000 */
[----:B------:R-:W-:Y:S01]  /*13260*/  FFMA.FTZ R21, R8, R87, -R21 ;  /* 0x0000005708157223 */ /* 0x000fe20000010815 */
[-C--:B------:R-:W-:Y:S01]  /*13270*/  FMUL.FTZ R13, R14, R5.reuse ;  /* 0x000000050e0d7220 */ /* 0x080fe20000410000 */
[C---:B------:R-:W-:Y:S01]  /*13280*/  FMUL.FTZ R4, R15.reuse, R88 ;  /* 0x000000580f047220 */ /* 0x040fe20000410000 */
[----:B------:R-:W-:Y:S01]  /*13290*/  FFMA.FTZ R11, R6, R5, -R11 ;  /* 0x00000005060b7223 */ /* 0x000fe2000001080b */
[-C--:B------:R-:W-:Y:S01]  /*132a0*/  FMUL.FTZ R15, R15, R84.reuse ;  /* 0x000000540f0f7220 */ /* 0x080fe20000410000 */
[C---:B------:R-:W-:Y:S01]  /*132b0*/  FMUL.FTZ R5, R26.reuse, R89 ;  /* 0x000000591a057220 */ /* 0x040fe20000410000 */
[----:B------:R-:W-:Y:S01]  /*132c0*/  FMUL.FTZ R26, R26, R85 ;  /* 0x000000551a1a7220 */ /* 0x000fe20000410000 */
[----:B------:R-:W-:Y:S01]  /*132d0*/  FFMA.FTZ R13, R6, R9, R13 ;  /* 0x00000009060d7223 */ /* 0x000fe2000001000d */
[C---:B------:R-:W-:Y:S01]  /*132e0*/  FFMA.FTZ R6, R7.reuse, R84, -R4 ;  /* 0x0000005407067223 */ /* 0x040fe20000010804 */
[----:B------:R-:W-:Y:S01]  /*132f0*/  FFMA.FTZ R88, R7, R88, R15 ;  /* 0x0000005807587223 */ /* 0x000fe2000001000f */
        /* <DEDUP_REMOVED lines=13> */
.L_x_1716:
[----:B------:R-:W-:Y:S05]  /*133d0*/  BSYNC B0 ;  /* 0x0000000000007941 */ /* 0x000fea0003800000 */
.L_x_1676:
        /* <DEDUP_REMOVED lines=8> */
.L_x_1673:
[----:B------:R-:W-:-:S13]  /*13460*/  ISETP.NE.AND P0, PT, R225, 0x3, PT ;  /* 0x00000003e100780c */ /* 0x000fda0003f05270 */
[----:B------:R-:W-:Y:S05]  /*13470*/  @!P0 BRA `(.L_x_1751) ;  /* 0x0000000000048947 */ /* 0x000fea0003800000 */
[----:B------:R-:W-:Y:S01]  /*13480*/  BPT.TRAP 0x1 ;  /* 0x000000040000795c */ /* 0x000fe20000300000 */
.L_x_1751:
[----:B------:R-:W-:Y:S01]  /*13490*/  IMAD R58, R202, 0x8, R18 ;  /* 0x00000008ca3a7824 */ /* 0x000fe200078e0212 */
[----:B01-3--:R-:W-:-:S04]  /*134a0*/  SHF.L.U32 R3, R203, 0x1f, RZ ;  /* 0x0000001fcb037819 */ /* 0x00bfc800000006ff */
[----:B------:R0:W1:Y:S01]  /*134b0*/  SYNCS.PHASECHK.TRANS64.TRYWAIT P1, [R58+URZ+0x30830], R3 ;  /* 0x030830033a0075a7 */ /* 0x000062000802017f */
[----:B------:R-:W-:Y:S05]  /*134c0*/  @!P0 BRA `(.L_x_1752) ;  /* 0x0000000000048947 */ /* 0x000fea0003800000 */
[----:B------:R-:W-:Y:S01]  /*134d0*/  BPT.TRAP 0x1 ;  /* 0x000000040000795c */ /* 0x000fe20000300000 */
.L_x_1752:
[----:B------:R-:W-:Y:S01]  /*134e0*/  VIADD R0, R18, 0x20400 ;  /* 0x0002040012007836 */ /* 0x000fe20000000000 */
[----:B------:R-:W-:Y:S01]  /*134f0*/  LOP3.LUT R6, R2, 0x10000, RZ, 0xfc, !PT ;  /* 0x0001000002067812 */ /* 0x000fe200078efcff */
[----:B------:R-:W-:-:S03]  /*13500*/  IMAD.MOV.U32 R7, RZ, RZ, 0x40000040 ;  /* 0x40000040ff077424 */ /* 0x000fc600078e00ff */
[----:B------:R-:W-:-:S04]  /*13510*/  SHF.R.U32.HI R0, RZ, 0x4, R0 ;  /* 0x00000004ff007819 */ /* 0x000fc80000011600 */
[----:B------:R-:W-:-:S04]  /*13520*/  LOP3.LUT R0, R0, 0x3fff, RZ, 0xc0, !PT ;  /* 0x00003fff00007812 */ /* 0x000fc800078ec0ff */
[----:B------:R-:W-:-:S05]  /*13530*/  LOP3.LUT R0, R0, 0x10000, RZ, 0xfc, !PT ;  /* 0x0001000000007812 */ /* 0x000fca00078efcff */
[----:B------:R3:W-:Y:S01]  /*13540*/  STL [R1+0x40], R0 ;  /* 0x0000400001007387 */ /* 0x0007e20000100800 */
[----:B-1----:R-:W-:Y:S05]  /*13550*/  @P1 BRA `(.L_x_1753) ;  /* 0x0000000000081947 */ /* 0x002fea0003800000 */
[----:B------:R-:W1:Y:S02]  /*13560*/  SYNCS.PHASECHK.TRANS64.TRYWAIT P1, [R58+URZ+0x30830], R3 ;  /* 0x030830033a0075a7 */ /* 0x000e64000802017f */
[----:B-1----:R-:W-:Y:S05]  /*13570*/  @!P1 BRA `(.L_x_1754) ;  /* 0x0000018c00849947 */ /* 0x002fea0003800000 */
.L_x_1753:
[----:B---3--:R-:W3:Y:S01]  /*13580*/  LDL R0, [R1+0x40] ;  /* 0x0000400001007983 */ /* 0x008ee20000100800 */
[----:B01----:R-:W-:Y:S01]  /*13590*/  IMAD.MOV.U32 R3, RZ, RZ, 0x40000040 ;  /* 0x40000040ff037424 */ /* 0x003fe200078e00ff */
[----:B------:R-:W-:Y:S05]  /*135a0*/  WARPSYNC.ALL ;  /* 0x0000000000007948 */ /* 0x000fea0003800000 */
[C---:B------:R-:W-:Y:S01]  /*135b0*/  R2UR UR4, R6.reuse ;  /* 0x00000000060472ca */ /* 0x040fe200000e0000 */
[----:B--2-45:R-:W-:Y:S01]  /*135c0*/  WARPGROUP.ARRIVE ;  /* 0x00000000000079c5 */ /* 0x034fe20000000000 */
[----:B------:R-:W-:Y:S01]  /*135d0*/  R2UR UR5, R7 ;  /* 0x00000000070572ca */ /* 0x000fe200000e0000 */
[----:B------:R-:W-:Y:S01]  /*135e0*/  VIADD R62, R6, 0x2 ;  /* 0x00000002063e7836 */ /* 0x000fe20000000000 */
[----:B------:R-:W-:Y:S01]  /*135f0*/  R2UR UR7, R3 ;  /* 0x00000000030772ca */ /* 0x000fe200000e0000 */
[----:B------:R-:W-:-:S02]  /*13600*/  IMAD.MOV.U32 R63, RZ, RZ, 0x40000040 ;  /* 0x40000040ff3f7424 */ /* 0x000fc400078e00ff */
[----:B------:R-:W-:Y:S02]  /*13610*/  IMAD.MOV.U32 R5, RZ, RZ, 0x40000040 ;  /* 0x40000040ff057424 */ /* 0x000fe400078e00ff */
[C---:B------:R-:W-:Y:S01]  /*13620*/  VIADD R60, R6.reuse, 0x4 ;  /* 0x00000004063c7836 */ /* 0x040fe20000000000 */
[----:B------:R0:W-:Y:S01]  /*13630*/  STL.64 [R1+0x38], R62 ;  /* 0x0000383e01007387 */ /* 0x0001e20000100a00 */
[----:B------:R-:W-:Y:S02]  /*13640*/  IMAD.MOV.U32 R61, RZ, RZ, 0x40000040 ;  /* 0x40000040ff3d7424 */ /* 0x000fe400078e00ff */
[C---:B------:R-:W-:Y:S02]  /*13650*/  VIADD R56, R6.reuse, 0x6 ;  /* 0x0000000606387836 */ /* 0x040fe40000000000 */
[----:B------:R-:W-:Y:S01]  /*13660*/  IMAD.MOV.U32 R57, RZ, RZ, 0x40000040 ;  /* 0x40000040ff397424 */ /* 0x000fe200078e00ff */
[----:B------:R0:W-:Y:S01]  /*13670*/  STL.64 [R1+0x30], R60 ;  /* 0x0000303c01007387 */ /* 0x0001e20000100a00 */
[----:B------:R-:W-:-:S02]  /*13680*/  VIADD R12, R6, 0x400 ;  /* 0x00000400060c7836 */ /* 0x000fc40000000000 */
[----:B------:R-:W-:Y:S01]  /*13690*/  IMAD.MOV.U32 R13, RZ, RZ, 0x40000040 ;  /* 0x40000040ff0d7424 */ /* 0x000fe200078e00ff */
[----:B------:R0:W-:Y:S01]  /*136a0*/  STL.64 [R1+0x28], R56 ;  /* 0x0000283801007387 */ /* 0x0001e20000100a00 */
[C---:B------:R-:W-:Y:S02]  /*136b0*/  VIADD R216, R6.reuse, 0x402 ;  /* 0x0000040206d87836 */ /* 0x040fe40000000000 */
[----:B------:R-:W-:Y:S01]  /*136c0*/  IMAD.MOV.U32 R217, RZ, RZ, 0x40000040 ;  /* 0x40000040ffd97424 */ /* 0x000fe200078e00ff */
[----:B------:R0:W-:Y:S01]  /*136d0*/  STL.64 [R1+0x20], R12 ;  /* 0x0000200c01007387 */ /* 0x0001e20000100a00 */
[C---:B------:R-:W-:Y:S02]  /*136e0*/  VIADD R214, R6.reuse, 0x404 ;  /* 0x0000040406d67836 */ /* 0x040fe40000000000 */
[----:B------:R-:W-:Y:S02]  /*136f0*/  IMAD.MOV.U32 R215, RZ, RZ, 0x40000040 ;  /* 0x40000040ffd77424 */ /* 0x000fe400078e00ff */
[----:B------:R-:W-:-:S02]  /*13700*/  VIADD R212, R6, 0x406 ;  /* 0x0000040606d47836 */ /* 0x000fc40000000000 */
[----:B------:R-:W-:Y:S02]  /*13710*/  IMAD.MOV.U32 R213, RZ, RZ, 0x40000040 ;  /* 0x40000040ffd57424 */ /* 0x000fe400078e00ff */
[C---:B------:R-:W-:Y:S02]  /*13720*/  VIADD R210, R6.reuse, 0x800 ;  /* 0x0000080006d27836 */ /* 0x040fe40000000000 */
[----:B------:R-:W-:Y:S02]  /*13730*/  IMAD.MOV.U32 R211, RZ, RZ, 0x40000040 ;  /* 0x40000040ffd37424 */ /* 0x000fe400078e00ff */
        /* <DEDUP_REMOVED lines=12> */
[----:B------:R-:W-:Y:S02]  /*13800*/  VIADD R8, R6, 0xc06 ;  /* 0x00000c0606087836 */ /* 0x000fe40000000000 */
[----:B------:R-:W-:Y:S02]  /*13810*/  IMAD.MOV.U32 R9, RZ, RZ, 0x40000040 ;  /* 0x40000040ff097424 */ /* 0x000fe400078e00ff */
[----:B------:R-:W-:-:S02]  /*13820*/  IMAD.MOV.U32 R3, RZ, RZ, 0x40000040 ;  /* 0x40000040ff037424 */ /* 0x000fc400078e00ff */
[----:B---3--:R-:W-:-:S04]  /*13830*/  IMAD R2, R202, 0x800, R0 ;  /* 0x00000800ca027824 */ /* 0x008fc800078e0200 */
[C---:B------:R-:W-:Y:S01]  /*13840*/  VIADD R4, R2.reuse, 0x2 ;  /* 0x0000000202047836 */ /* 0x040fe20000000000 */
[----:B------:R-:W-:-:S13]  /*13850*/  R2UR UR6, R2 ;  /* 0x00000000020672ca */ /* 0x000fda00000e0000 */
[----:B------:R-:W-:Y:S01]  /*13860*/  HGMMA.64x64x16.F32.BF16 R24, gdesc[UR4], RZ, !UPT, gsb0 ;  /* 0x00e00000041879f0 */ /* 0x000fe2000c0018ff */
[----:B------:R-:W-:Y:S02]  /*13870*/  R2UR UR4, R62 ;  /* 0x000000003e0472ca */ /* 0x000fe400000e0000 */
[----:B------:R-:W-:Y:S02]  /*13880*/  R2UR UR5, R63 ;  /* 0x000000003f0572ca */ /* 0x000fe400000e0000 */
[----:B------:R-:W-:Y:S01]  /*13890*/  R2UR UR6, R4 ;  /* 0x00000000040672ca */ /* 0x000fe200000e0000 */
[----:B------:R-:W-:Y:S01]  /*138a0*/  VIADD R4, R2, 0x4 ;  /* 0x0000000402047836 */ /* 0x000fe20000000000 */
[----:B------:R-:W-:Y:S01]  /*138b0*/  R2UR UR7, R5 ;  /* 0x00000000050772ca */ /* 0x000fe200000e0000 */
[----:B------:R-:W-:Y:S01]  /*138c0*/  IMAD.MOV.U32 R5, RZ, RZ, 0x40000040 ;  /* 0x40000040ff057424 */ /* 0x000fe200078e00ff */
[----:B------:R-:W-:Y:S02]  /*138d0*/  WARPGROUP.DEPBAR.LE gsb0, 0x0 ;  /* 0x00008000000079c5 */ /* 0x000fe40000010000 */
[----:B------:R-:W-:-:S09]  /*138e0*/  WARPGROUP.ARRIVE ;  /* 0x00000000000079c5 */ /* 0x000fd20000000000 */
[----:B------:R-:W-:Y:S01]  /*138f0*/  HGMMA.64x64x16.F32.BF16 R24, gdesc[UR4], R24, gsb0 ;  /* 0x00e00000041879f0 */ /* 0x000fe20008001818 */
        /* <DEDUP_REMOVED lines=102> */
[C---:B------:R-:W-:Y:S01]  /*13f60*/  VIADD R4, R2.reuse, 0x604 ;  /* 0x0000060402047836 */ /* 0x040fe20000000000 */
[----:B------:R-:W-:Y:S01]  /*13f70*/  R2UR UR7, R5 ;  /* 0x00000000050772ca */ /* 0x000fe200000e0000 */
[----:B------:R-:W-:Y:S02]  /*13f80*/  IMAD.MOV.U32 R5, RZ, RZ, 0x40000040 ;  /* 0x40000040ff057424 */ /* 0x000fe400078e00ff */
[----:B------:R-:W-:Y:S01]  /*13f90*/  VIADD R2, R2, 0x606 ;  /* 0x0000060602027836 */ /* 0x000fe20000000000 */
[----:B------:R-:W-:-:S02]  /*13fa0*/  WARPGROUP.DEPBAR.LE gsb0, 0x0 ;  /* 0x00008000000079c5 */ /* 0x000fc40000010000 */
[----:B------:R-:W-:-:S07]  /*13fb0*/  WARPGROUP.ARRIVE ;  /* 0x00000000000079c5 */ /* 0x000fce0000000000 */
[----:B------:R-:W-:Y:S01]  /*13fc0*/  HGMMA.64x64x16.F32.BF16 R24, gdesc[UR4], R24, gsb0 ;  /* 0x00e00000041879f0 */ /* 0x000fe20008001818 */
[----:B------:R-:W-:Y:S02]  /*13fd0*/  R2UR UR4, R10 ;  /* 0x000000000a0472ca */ /* 0x000fe400000e0000 */
[----:B------:R-:W-:Y:S02]  /*13fe0*/  R2UR UR5, R11 ;  /* 0x000000000b0572ca */ /* 0x000fe400000e0000 */
[----:B------:R-:W-:Y:S02]  /*13ff0*/  R2UR UR6, R4 ;  /* 0x00000000040672ca */ /* 0x000fe400000e0000 */
[----:B------:R-:W-:Y:S01]  /*14000*/  R2UR UR7, R5 ;  /* 0x00000000050772ca */ /* 0x000fe200000e0000 */
[----:B------:R-:W-:Y:S02]  /*14010*/  WARPGROUP.DEPBAR.LE gsb0, 0x0 ;  /* 0x00008000000079c5 */ /* 0x000fe40000010000 */
[----:B------:R-:W-:-:S10]  /*14020*/  WARPGROUP.ARRIVE ;  /* 0x00000000000079c5 */ /* 0x000fd40000000000 */
[----:B------:R-:W-:Y:S01]  /*14030*/  HGMMA.64x64x16.F32.BF16 R24, gdesc[UR4], R24, gsb0 ;  /* 0x00e00000041879f0 */ /* 0x000fe20008001818 */
[----:B------:R-:W-:Y:S02]  /*14040*/  R2UR UR4, R8 ;  /* 0x00000000080472ca */ /* 0x000fe400000e0000 */
[----:B------:R-:W-:Y:S02]  /*14050*/  R2UR UR5, R9 ;  /* 0x00000000090572ca */ /* 0x000fe400000e0000 */
[----:B------:R-:W-:Y:S02]  /*14060*/  R2UR UR6, R2 ;  /* 0x00000000020672ca */ /* 0x000fe400000e0000 */
[----:B------:R-:W-:Y:S01]  /*14070*/  R2UR UR7, R3 ;  /* 0x00000000030772ca */ /* 0x000fe200000e0000 */
[----:B------:R-:W-:Y:S02]  /*14080*/  WARPGROUP.DEPBAR.LE gsb0, 0x0 ;  /* 0x00008000000079c5 */ /* 0x000fe40000010000 */
[----:B------:R-:W-:-:S10]  /*14090*/  WARPGROUP.ARRIVE ;  /* 0x00000000000079c5 */ /* 0x000fd40000000000 */
[----:B------:R-:W-:Y:S03]  /*140a0*/  HGMMA.64x64x16.F32.BF16 R24, gdesc[UR4], R24, gsb0 ;  /* 0x00e00000041879f0 */ /* 0x000fe60008001818 */
[----:B------:R-:W-:Y:S02]  /*140b0*/  WARPGROUP.DEPBAR.LE gsb0, 0x0 ;  /* 0x00008000000079c5 */ /* 0x000fe40000010000 */
[----:B0-----:R-:W-:Y:S05]  /*140c0*/  @!P0 BRA `(.L_x_1755) ;  /* 0x0000000000048947 */ /* 0x001fea0003800000 */
[----:B------:R-:W-:Y:S01]  /*140d0*/  BPT.TRAP 0x1 ;  /* 0x000000040000795c */ /* 0x000fe20000300000 */
.L_x_1755:
[----:B------:R-:W2:Y:S01]  /*140e0*/  LDL R12, [R1+0x60] ;  /* 0x00006000010c7983 */ /* 0x000ea20000100800 */
[----:B------:R-:W0:Y:S01]  /*140f0*/  LDC R74, c[0x0][0x448] ;  /* 0x00011200ff4a7b82 */ /* 0x000e220000000800 */
[----:B------:R-:W-:Y:S02]  /*14100*/  ULDC UR4, c[0x0][0x9d8] ;  /* 0x0002760000047ab9 */ /* 0x000fe40000000800 */
[----:B------:R-:W2:Y:S04]  /*14110*/  LDL R72, [R1+0x48] ;  /* 0x0000480001487983 */ /* 0x000ea80000100800 */
[----:B------:R-:W3:Y:S04]  /*14120*/  LDL R76, [R1+0xc] ;  /* 0x00000c00014c7983 */ /* 0x000ee80000100800 */
[----:B------:R-:W4:Y:S01]  /*14130*/  LDL R64, [R1+0x8] ;  /* 0x0000080001407983 */ /* 0x000f220000100800 */
[----:B0-----:R-:W-:Y:S01]  /*14140*/  ISETP.NE.AND P1, PT, R74, 0x1, PT ;  /* 0x000000014a00780c */ /* 0x001fe20003f25270 */
[----:B------:R-:W-:-:S12]  /*14150*/  FMUL.FTZ R0, R26, UR4 ;  /* 0x000000041a007c20 */ /* 0x000fd80008410000 */
[----:B------:R-:W0:Y:S08]  /*14160*/  @P1 LDC R13, c[0x0][0x44c] ;  /* 0x00011300ff0d1b82 */ /* 0x000e300000000800 */
[----:B------:R-:W1:Y:S01]  /*14170*/  @P1 LDC R26, c[0x0][0x450] ;  /* 0x00011400ff1a1b82 */ /* 0x000e620000000800 */
[----:B------:R-:W-:-:S04]  /*14180*/  FMUL.FTZ R25, R25, UR4 ;  /* 0x0000000419197c20 */ /* 0x000fc80008410000 */
[----:B------:R5:W0:Y:S02]  /*14190*/  MUFU.TANH R57, R25 ;  /* 0x0000001900397308 */ /* 0x000a240000002400 */
[----:B-----5:R-:W-:Y:S01]  /*141a0*/  FMUL.FTZ R25, R34, UR4 ;  /* 0x0000000422197c20 */ /* 0x020fe20008410000 */
[----:B------:R-:W-:Y:S01]  /*141b0*/  FMUL.FTZ R28, R28, UR4 ;  /* 0x000000041c1c7c20 */ /* 0x000fe20008410000 */
[----:B------:R-:W-:Y:S01]  /*141c0*/  FMUL.FTZ R43, R43, UR4 ;  /* 0x000000042b2b7c20 */ /* 0x000fe20008410000 */
[----:B------:R-:W-:-:S03]  /*141d0*/  FMUL.FTZ R47, R47, UR4 ;  /* 0x000000042f2f7c20 */ /* 0x000fc60008410000 */
[----:B------:R5:W0:Y:S01]  /*141e0*/  MUFU.TANH R59, R28 ;  /* 0x0000001c003b7308 */ /* 0x000a220000002400 */
[----:B------:R-:W-:Y:S01]  /*141f0*/  FMUL.FTZ R29, R29, UR4 ;  /* 0x000000041d1d7c20 */ /* 0x000fe20008410000 */
[----:B------:R-:W-:Y:S01]  /*14200*/  FMUL.FTZ R32, R32, UR4 ;  /* 0x0000000420207c20 */ /* 0x000fe20008410000 */
[----:B------:R-:W-:Y:S01]  /*14210*/  FMUL.FTZ R56, R24, UR4 ;  /* 0x0000000418387c20 */ /* 0x000fe20008410000 */
[----:B-----5:R-:W-:-:S04]  /*14220*/  IMAD.MOV.U32 R28, RZ, RZ, -0x40 ;  /* 0xffffffc0ff1c7424 */ /* 0x020fc800078e00ff */
[----:B------:R-:W0:Y:S01]  /*14230*/  MUFU.TANH R62, R43 ;  /* 0x0000002b003e7308 */ /* 0x000e220000002400 */
[----:B------:R-:W-:Y:S01]  /*14240*/  FMUL.FTZ R24, R31, UR4 ;  /* 0x000000041f187c20 */ /* 0x000fe20008410000 */
[----:B------:R-:W-:Y:S01]  /*14250*/  LOP3.LUT R22, R22, 0xffffffbf, RZ, 0xc0, !PT ;  /* 0xffffffbf16167812 */ /* 0x000fe200078ec0ff */
[----:B------:R-:W-:-:S05]  /*14260*/  FMUL.FTZ R4, R30, UR4 ;  /* 0x000000041e047c20 */ /* 0x000fca0008410000 */
[----:B------:R5:W0:Y:S01]  /*14270*/  MUFU.TANH R63, R47 ;  /* 0x0000002f003f7308 */ /* 0x000a220000002400 */
[----:B------:R-:W-:Y:S01]  /*14280*/  FMUL.FTZ R2, R27, UR4 ;  /* 0x000000041b027c20 */ /* 0x000fe20008410000 */
[----:B------:R-:W-:Y:S01]  /*14290*/  FMUL.FTZ R33, R33, UR4 ;  /* 0x0000000421217c20 */ /* 0x000fe20008410000 */
[----:B------:R-:W-:Y:S01]  /*142a0*/  FMUL.FTZ R30, R35, UR4 ;  /* 0x00000004231e7c20 */ /* 0x000fe20008410000 */
[----:B------:R-:W-:Y:S01]  /*142b0*/  FMUL.FTZ R37, R37, UR4 ;  /* 0x0000000425257c20 */ /* 0x000fe20008410000 */
[----:B-----5:R-:W-:-:S03]  /*142c0*/  IMAD R47, R97, R28, 0x40 ;  /* 0x00000040612f7424 */ /* 0x020fc600078e021c */
[----:B------:R5:W0:Y:S01]  /*142d0*/  MUFU.TANH R60, R29 ;  /* 0x0000001d003c7308 */ /* 0x000a220000002400 */
[----:B------:R-:W-:Y:S01]  /*142e0*/  FMUL.FTZ R40, R40, UR4 ;  /* 0x0000000428287c20 */ /* 0x000fe20008410000 */
[----:B------:R-:W-:Y:S01]  /*142f0*/  FMUL.FTZ R41, R41, UR4 ;  /* 0x0000000429297c20 */ /* 0x000fe20008410000 */
[----:B------:R-:W-:Y:S01]  /*14300*/  FMUL.FTZ R42, R42, UR4 ;  /* 0x000000042a2a7c20 */ /* 0x000fe20008410000 */
[----:B------:R-:W-:Y:S01]  /*14310*/  FMUL.FTZ R45, R45, UR4 ;  /* 0x000000042d2d7c20 */ /* 0x000fe20008410000 */
[----:B------:R-:W-:Y:S01]  /*14320*/  FMUL.FTZ R46, R46, UR4 ;  /* 0x000000042e2e7c20 */ /* 0x000fe20008410000 */
[----:B------:R-:W-:Y:S01]  /*14330*/  FMUL.FTZ R48, R48, UR4 ;  /* 0x0000000430307c20 */ /* 0x000fe20008410000 */
[----:B------:R-:W-:Y:S01]  /*14340*/  FMUL.FTZ R49, R49, UR4 ;  /* 0x0000000431317c20 */ /* 0x000fe20008410000 */
[----:B------:R1:W0:Y:S01]  /*14350*/  MUFU.TANH R31, R32 ;  /* 0x00000020001f7308 */ /* 0x0002220000002400 */
[----:B-----5:R-:W-:Y:S02]  /*14360*/  VIADD R29, R47, 0x1 ;  /* 0x000000012f1d7836 */ /* 0x020fe40000000000 */
[----:B------:R-:W-:Y:S01]  /*14370*/  FMUL.FTZ R5, R50, UR4 ;  /* 0x0000000432057c20 */ /* 0x000fe20008410000 */
[----:B------:R-:W-:Y:S01]  /*14380*/  FMUL.FTZ R3, R51, UR4 ;  /* 0x0000000433037c20 */ /* 0x000fe20008410000 */
[----:B------:R-:W-:Y:S01]  /*14390*/  FMUL.FTZ R52, R52, UR4 ;  /* 0x0000000434347c20 */ /* 0x000fe20008410000 */
[----:B------:R-:W-:Y:S01]  /*143a0*/  FMUL.FTZ R53, R53, UR4 ;  /* 0x0000000435357c20 */ /* 0x000fe20008410000 */
[----:B------:R-:W-:Y:S01]  /*143b0*/  FMUL.FTZ R28, R55, UR4 ;  /* 0x00000004371c7c20 */ /* 0x000fe20008410000 */
[----:B------:R-:W-:Y:S01]  /*143c0*/  @P1 LOP3.LUT R22, R22, 0x40, RZ, 0xfc, !PT ;  /* 0x0000004016161812 */ /* 0x000fe200078efcff */
[----:B-1----:R-:W-:Y:S01]  /*143d0*/  FMUL.FTZ R32, R38, UR4 ;  /* 0x0000000426207c20 */ /* 0x002fe20008410000 */
[----:B------:R-:W-:Y:S01]  /*143e0*/  FMUL.FTZ R36, R36, UR4 ;  /* 0x0000000424247c20 */ /* 0x000fe20008410000 */
[----:B------:R-:W-:Y:S01]  /*143f0*/  FMUL.FTZ R39, R39, UR4 ;  /* 0x0000000427277c20 */ /* 0x000fe20008410000 */
[----:B------:R-:W-:Y:S01]  /*14400*/  FMUL.FTZ R44, R44, UR4 ;  /* 0x000000042c2c7c20 */ /* 0x000fe20008410000 */
[----:B------:R-:W-:Y:S01]  /*14410*/  FMUL.FTZ R54, R54, UR4 ;  /* 0x0000000436367c20 */ /* 0x000fe20008410000 */
[----:B------:R-:W-:Y:S01]  /*14420*/  ULDC UR4, c[0x0][0x9dc] ;  /* 0x0002770000047ab9 */ /* 0x000fe20000000800 */
[----:B------:R-:W1:Y:S01]  /*14430*/  MUFU.TANH R56, R56 ;  /* 0x0000003800387308 */ /* 0x000e620000002400 */
[----:B------:R-:W-:-:S07]  /*14440*/  ULOP3.LUT UR5, URZ, UR4, URZ, 0x33, !UPT ;  /* 0x000000043f057292 */ /* 0x000fce000f8e333f */
        /* <DEDUP_REMOVED lines=18> */
[----:B--2---:R-:W-:-:S04]  /*14570*/  IMAD.IADD R12, R12, 0x1, R72 ;  /* 0x000000010c0c7824 */ /* 0x004fc800078e0248 */
[----:B0-----:R-:W-:-:S04]  /*14580*/  @P1 IMAD.HI.U32 R13, R12, R13, RZ ;  /* 0x0000000d0c0d1227 */ /* 0x001fc800078e00ff */
[----:B------:R-:W-:Y:S01]  /*14590*/  IMAD.MOV.U32 R34, RZ, RZ, R12 ;  /* 0x000000ffff227224 */ /* 0x000fe200078e000c */
[----:B------:R-:W-:Y:S02]  /*145a0*/  @P1 SHF.R.U32.HI R34, RZ, R26, R13 ;  /* 0x0000001aff221219 */ /* 0x000fe4000001160d */
[----:B------:R-:W0:Y:S03]  /*145b0*/  LDC.64 R12, c[0x0][0x9e0] ;  /* 0x00027800ff0c7b82 */ /* 0x000e260000000a00 */
[----:B------:R-:W2:Y:S01]  /*145c0*/  SHFL.IDX PT, R43, R34, RZ, 0x1c1f ;  /* 0x001c1fff222b7589 */ /* 0x000ea200000e0000 */
[----:B------:R-:W-:Y:S02]  /*145d0*/  VIADD R26, R58, 0x30840 ;  /* 0x000308403a1a7836 */ /* 0x000fe40000000000 */
[----:B---3--:R-:W-:Y:S01]  /*145e0*/  IMAD R29, R76, -0x2, R29 ;  /* 0xfffffffe4c1d7824 */ /* 0x008fe200078e021d */
[----:B------:R-:W3:Y:S02]  /*145f0*/  MUFU.TANH R52, R52 ;  /* 0x0000003400347308 */ /* 0x000ee40000002400 */
[----:B----4-:R-:W-:-:S02]  /*14600*/  PRMT R27, R64, 0x654, R26 ;  /* 0x00000654401b7816 */ /* 0x010fc4000000001a */
[----:B------:R-:W-:Y:S02]  /*14610*/  IADD3 R29, -R218, R29, R220 ;  /* 0x0000001dda1d7210 */ /* 0x000fe40007ffe1dc */
[----:B------:R4:W-:Y:S02]  /*14620*/  SYNCS.ARRIVE.TRANS64.RED.A1T0 RZ, [R27+URZ], RZ ;  /* 0x000000ff1bff79a7 */ /* 0x0009e4000810043f */
[----:B------:R-:W0:Y:S02]  /*14630*/  MUFU.TANH R53, R53 ;  /* 0x0000003500357308 */ /* 0x000e240000002400 */
[----:B0-----:R-:W-:-:S06]  /*14640*/  ISETP.GE.AND P1, PT, R13, 0x1, PT ;  /* 0x000000010d00780c */ /* 0x001fcc0003f26270 */
[----:B------:R-:W0:Y:S01]  /*14650*/  MUFU.TANH R28, R28 ;  /* 0x0000001c001c7308 */ /* 0x000e220000002400 */
[----:B----4-:R-:W-:Y:S01]  /*14660*/  IMAD.IADD R27, R220, 0x1, R47 ;  /* 0x00000001dc1b7824 */ /* 0x010fe200078e022f */
[----:B------:R-:W-:Y:S01]  /*14670*/  LOP3.LUT R22, R22, 0xffffffdf, RZ, 0xc0, !PT ;  /* 0xffffffdf16167812 */ /* 0x000fe200078ec0ff */
[----:B------:R-:W-:Y:S02]  /*14680*/  IMAD.IADD R51, R29, 0x1, R12 ;  /* 0x000000011d337824 */ /* 0x000fe400078e020c */
[----:B------:R-:W-:-:S03]  /*14690*/  IMAD R50, R76, -0x2, R27 ;  /* 0xfffffffe4c327824 */ /* 0x000fc600078e021b */
[----:B------:R4:W0:Y:S08]  /*146a0*/  MUFU.TANH R35, R36 ;  /* 0x0000002400237308 */ /* 0x0008300000002400 */
[----:B------:R5:W0:Y:S01]  /*146b0*/  MUFU.TANH R26, R54 ;  /* 0x00000036001a7308 */ /* 0x000a220000002400 */
[----:B----4-:R-:W-:Y:S01]  /*146c0*/  IMAD.U32 R36, RZ, RZ, UR5 ;  /* 0x00000005ff247e24 */ /* 0x010fe2000f8e00ff */
[----:B------:R-:W-:-:S04]  /*146d0*/  @P1 LOP3.LUT R22, R22, 0x20, RZ, 0xfc, !PT ;  /* 0x0000002016161812 */ /* 0x000fc800078efcff */
[----:B------:R4:W-:Y:S01]  /*146e0*/  STL [R1], R36 ;  /* 0x0000002401007387 */ /* 0x0009e20000100800 */
[----:B-----5:R-:W-:Y:S01]  /*146f0*/  VIADD R54, R29, UR5 ;  /* 0x000000051d367c36 */ /* 0x020fe20008000000 */
[----:B------:R-:W0:Y:S03]  /*14700*/  MUFU.TANH R61, R39 ;  /* 0x00000027003d7308 */ /* 0x000e260000002400 */
[----:B--2---:R-:W-:Y:S01]  /*14710*/  IMAD.IADD R29, R54, 0x1, R43 ;  /* 0x00000001361d7824 */ /* 0x004fe200078e022b */
[----:B----4-:R-:W-:-:S04]  /*14720*/  VIADDMNMX R36, R43, R51, R50, PT ;  /* 0x000000332b247246 */ /* 0x010fc80003800132 */
[----:B------:R2:W4:Y:S02]  /*14730*/  MUFU.TANH R39, R44 ;  /* 0x0000002c00277308 */ /* 0x0005240000002400 */
[----:B--2---:R-:W-:Y:S01]  /*14740*/  LEA R44, R97, 0xffffffc0, 0x6 ;  /* 0xffffffc0612c7811 */ /* 0x004fe200078e30ff */
[----:B01-3--:R-:W-:Y:S06]  /*14750*/  @!P1 BRA `(.L_x_1756) ;  /* 0x0000000000509947 */ /* 0x00bfec0003800000 */
[----:B------:R-:W-:Y:S01]  /*14760*/  IADD3 R27, -R218, R220, R43 ;  /* 0x000000dcda1b7210 */ /* 0x000fe20007ffe12b */
[----:B------:R-:W-:Y:S03]  /*14770*/  BSSY B0, `(.L_x_1757) ;  /* 0x000000e000007945 */ /* 0x000fe60003800000 */
[----:B------:R-:W-:-:S13]  /*14780*/  ISETP.GT.AND P1, PT, R27, -0x1, PT ;  /* 0xffffffff1b00780c */ /* 0x000fda0003f24270 */
        /* <DEDUP_REMOVED lines=8> */
.L_x_1758:
[----:B------:R-:W-:-:S13]  /*14810*/  ISETP.NE.AND P1, PT, R13, 0x1, PT ;  /* 0x000000010d00780c */ /* 0x000fda0003f25270 */
[----:B------:R-:W0:Y:S02]  /*14820*/  @P1 LDC.64 R64, c[0x0][0x9e8] ;  /* 0x00027a00ff401b82 */ /* 0x000e240000000a00 */
[----:B0-----:R-:W-:-:S05]  /*14830*/  @P1 IMAD.HI.U32 R38, R27, R64, RZ ;  /* 0x000000401b261227 */ /* 0x001fca00078e00ff */
[----:B------:R-:W-:-:S07]  /*14840*/  @P1 SHF.R.U32.HI R27, RZ, R65, R38 ;  /* 0x00000041ff1b1219 */ /* 0x000fce0000011626 */
.L_x_1759:
[----:B------:R-:W-:Y:S05]  /*14850*/  BSYNC B0 ;  /* 0x0000000000007941 */ /* 0x000fea0003800000 */
.L_x_1757:
[----:B------:R-:W-:-:S04]  /*14860*/  IMAD R27, R27, R13, -R44 ;  /* 0x0000000d1b1b7224 */ /* 0x000fc800078e0a2c */
[----:B------:R-:W-:-:S05]  /*14870*/  IMAD R38, R76, -0x2, R27 ;  /* 0xfffffffe4c267824 */ /* 0x000fca00078e021b */
[----:B------:R-:W-:Y:S02]  /*14880*/  VIMNMX R29, R29, R38, !PT ;  /* 0x000000261d1d7248 */ /* 0x000fe40007fe0100 */
[----:B------:R-:W-:-:S07]  /*14890*/  VIADDMNMX R36, R38, R13, R36, PT ;  /* 0x0000000d26247246 */ /* 0x000fce0003800124 */
.L_x_1756:
[C---:B------:R-:W-:Y:S02]  /*148a0*/  ISETP.GE.AND P2, PT, R47.reuse, 0x9, PT ;  /* 0x000000092f00780c */ /* 0x040fe40003f46270 */
[----:B------:R-:W-:Y:S02]  /*148b0*/  ISETP.GE.AND P1, PT, R47, 0x2, PT ;  /* 0x000000022f00780c */ /* 0x000fe40003f26270 */
[C---:B------:R-:W-:Y:S02]  /*148c0*/  ISETP.GT.AND P3, PT, R29.reuse, 0x8, !P2 ;  /* 0x000000081d00780c */ /* 0x040fe40005764270 */
[----:B------:R-:W-:Y:S02]  /*148d0*/  ISETP.GT.AND P4, PT, R29, 0x1, !P1 ;  /* 0x000000011d00780c */ /* 0x000fe40004f84270 */
[----:B------:R-:W-:Y:S02]  /*148e0*/  ISETP.LT.OR P3, PT, R36, 0x9, P3 ;  /* 0x000000092400780c */ /* 0x000fe40001f61670 */
[----:B------:R-:W-:-:S02]  /*148f0*/  ISETP.GE.AND P5, PT, R47, 0xa, PT ;  /* 0x0000000a2f00780c */ /* 0x000fc40003fa6270 */
[----:B------:R-:W-:Y:S02]  /*14900*/  FSEL R71, R59, -INF , !P3 ;  /* 0xff8000003b477808 */ /* 0x000fe40005800000 */
[C---:B------:R-:W-:Y:S02]  /*14910*/  ISETP.LT.OR P4, PT, R36.reuse, 0x2, P4 ;  /* 0x000000022400780c */ /* 0x040fe40002781670 */
[----:B------:R-:W-:Y:S02]  /*14920*/  ISETP.GT.AND P3, PT, R29, 0x9, !P5 ;  /* 0x000000091d00780c */ /* 0x000fe40006f64270 */
[----:B------:R-:W-:Y:S02]  /*14930*/  FSEL R67, R57, -INF , !P4 ;  /* 0xff80000039437808 */ /* 0x000fe40006000000 */
        /* <DEDUP_REMOVED lines=16> */
[----:B------:R-:W-:Y:S02]  /*14a40*/  ISETP.GE.AND P4, PT, R47, 0x1a, PT ;  /* 0x0000001a2f00780c */ /* 0x000fe40003f86270 */
[----:B------:R-:W-:Y:S02]  /*14a50*/  FSEL R79, R35, -INF , !P3 ;  /* 0xff800000234f7808 */ /* 0x000fe40005800000 */
[----:B------:R-:W-:Y:S02]  /*14a60*/  ISETP.GT.AND P3, PT, R29, 0x19, !P4 ;  /* 0x000000191d00780c */ /* 0x000fe40006764270 */
[----:B------:R-:W-:-:S02]  /*14a70*/  P2R R60, PR, RZ, 0x10 ;  /* 0x00000010ff3c7803 */ /* 0x000fc40000000000 */
[C---:B------:R-:W-:Y:S02]  /*14a80*/  ISETP.LT.OR P3, PT, R36.reuse, 0x1a, P3 ;  /* 0x0000001a2400780c */ /* 0x040fe40001f61670 */
[----:B------:R-:W-:Y:S02]  /*14a90*/  ISETP.GE.AND P4, PT, R47, 0x21, PT ;  /* 0x000000212f00780c */ /* 0x000fe40003f86270 */
[----:B------:R-:W-:Y:S02]  /*14aa0*/  FSEL R81, R37, -INF , !P3 ;  /* 0xff80000025517808 */ /* 0x000fe40005800000 */
[----:B------:R-:W-:Y:S01]  /*14ab0*/  ISETP.GT.AND P3, PT, R29, 0x20, !P4 ;  /* 0x000000201d00780c */ /* 0x000fe20006764270 */
[----:B------:R-:W0:Y:S01]  /*14ac0*/  SHFL.IDX PT, R37, R34, 0x1, 0x1c1f ;  /* 0x003c1f0022257f89 */ /* 0x000e2200000e0000 */
        /* <DEDUP_REMOVED lines=11> */
[----:B------:R-:W-:Y:S01]  /*14b80*/  ISETP.LT.OR P3, PT, R36, 0x29, P3 ;  /* 0x000000292400780c */ /* 0x000fe20001f61670 */
[----:B0-----:R-:W-:Y:S01]  /*14b90*/  IMAD.IADD R40, R54, 0x1, R37 ;  /* 0x0000000136287824 */ /* 0x001fe200078e0225 */
[----:B------:R-:W-:Y:S02]  /*14ba0*/  ISETP.GE.AND P4, PT, R47, 0x2a, PT ;  /* 0x0000002a2f00780c */ /* 0x000fe40003f86270 */
[----:B----4-:R-:W-:-:S02]  /*14bb0*/  FSEL R39, R39, -INF , !P3 ;  /* 0xff80000027277808 */ /* 0x010fc40005800000 */
        /* <DEDUP_REMOVED lines=15> */
[----:B------:R-:W-:Y:S02]  /*14cb0*/  ISETP.GE.AND P3, PT, R47, 0x39, PT ;  /* 0x000000392f00780c */ /* 0x000fe40003f66270 */
[----:B------:R-:W-:Y:S02]  /*14cc0*/  P2R R55, PR, RZ, 0x20 ;  /* 0x00000020ff377803 */ /* 0x000fe40000000000 */
[----:B------:R-:W-:-:S02]  /*14cd0*/  ISETP.GT.AND P4, PT, R29, 0x38, !P3 ;  /* 0x000000381d00780c */ /* 0x000fc40005f84270 */
[----:B------:R-:W-:Y:S02]  /*14ce0*/  ISETP.GE.AND P5, PT, R47, 0x3a, PT ;  /* 0x0000003a2f00780c */ /* 0x000fe40003fa6270 */
[----:B------:R-:W-:Y:S02]  /*14cf0*/  ISETP.LT.OR P4, PT, R36, 0x39, P4 ;  /* 0x000000392400780c */ /* 0x000fe40002781670 */
[----:B------:R-:W-:Y:S02]  /*14d00*/  VIADDMNMX R38, R37, R51, R50, PT ;  /* 0x0000003325267246 */ /* 0x000fe40003800132 */
[----:B------:R-:W-:Y:S02]  /*14d10*/  FSEL R27, R52, -INF , !P4 ;  /* 0xff800000341b7808 */ /* 0x000fe40006000000 */
[----:B------:R-:W-:-:S04]  /*14d20*/  ISETP.GT.AND P4, PT, R29, RZ, !P6 ;  /* 0x000000ff1d00720c */ /* 0x000fc80007784270 */
[----:B------:R-:W-:-:S04]  /*14d30*/  ISETP.LT.OR P4, PT, R36, 0x1, P4 ;  /* 0x000000012400780c */ /* 0x000fc80002781670 */
[----:B------:R-:W-:Y:S02]  /*14d40*/  FSEL R65, R56, -INF , !P4 ;  /* 0xff80000038417808 */ /* 0x000fe40006000000 */
[----:B------:R-:W-:-:S04]  /*14d50*/  ISETP.GT.AND P4, PT, R29, 0x39, !P5 ;  /* 0x000000391d00780c */ /* 0x000fc80006f84270 */
[----:B------:R-:W-:-:S04]  /*14d60*/  ISETP.LT.OR P4, PT, R36, 0x3a, P4 ;  /* 0x0000003a2400780c */ /* 0x000fc80002781670 */
[----:B------:R-:W-:Y:S02]  /*14d70*/  FSEL R29, R53, -INF , !P4 ;  /* 0xff800000351d7808 */ /* 0x000fe40006000000 */
[----:B------:R-:W-:-:S13]  /*14d80*/  ISETP.GE.AND P4, PT, R13, 0x1, PT ;  /* 0x000000010d00780c */ /* 0x000fda0003f86270 */
[----:B------:R-:W-:Y:S05]  /*14d90*/  @!P4 BRA `(.L_x_1760) ;  /* 0x000000000050c947 */ /* 0x000fea0003800000 */
        /* <DEDUP_REMOVED lines=11> */
.L_x_1762:
[----:B------:R-:W-:-:S13]  /*14e50*/  ISETP.NE.AND P4, PT, R13, 0x1, PT ;  /* 0x000000010d00780c */ /* 0x000fda0003f85270 */
[----:B------:R-:W0:Y:S02]  /*14e60*/  @P4 LDC.64 R36, c[0x0][0x9e8] ;  /* 0x00027a00ff244b82 */ /* 0x000e240000000a00 */
[----:B0-----:R-:W-:-:S05]  /*14e70*/  @P4 IMAD.HI.U32 R36, R34, R36, RZ ;  /* 0x0000002422244227 */ /* 0x001fca00078e00ff */
[----:B------:R-:W-:-:S07]  /*14e80*/  @P4 SHF.R.U32.HI R34, RZ, R37, R36 ;  /* 0x00000025ff224219 */ /* 0x000fce0000011624 */
.L_x_1763:
[----:B------:R-:W-:Y:S05]  /*14e90*/  BSYNC B0 ;  /* 0x0000000000007941 */ /* 0x000fea0003800000 */
.L_x_1761:
[----:B------:R-:W-:-:S04]  /*14ea0*/  IMAD R34, R34, R13, -R44 ;  /* 0x0000000d22227224 */ /* 0x000fc800078e0a2c */
[----:B------:R-:W-:-:S05]  /*14eb0*/  IMAD R37, R76, -0x2, R34 ;  /* 0xfffffffe4c257824 */ /* 0x000fca00078e0222 */
[----:B------:R-:W-:Y:S02]  /*14ec0*/  VIMNMX R40, R40, R37, !PT ;  /* 0x0000002528287248 */ /* 0x000fe40007fe0100 */
[----:B------:R-:W-:-:S07]  /*14ed0*/  VIADDMNMX R38, R37, R13, R38, PT ;  /* 0x0000000d25267246 */ /* 0x000fce0003800126 */
.L_x_1760:
[C---:B------:R-:W-:Y:S01]  /*14ee0*/  ISETP.GT.AND P1, PT, R40.reuse, 0x1, !P1 ;  /* 0x000000012800780c */ /* 0x040fe20004f24270 */
[----:B------:R-:W-:Y:S01]  /*14ef0*/  ULDC UR4, c[0x0][0x988] ;  /* 0x0002620000047ab9 */ /* 0x000fe20000000800 */
[----:B------:R-:W-:Y:S02]  /*14f00*/  ISETP.GT.AND P6, PT, R40, RZ, !P6 ;  /* 0x000000ff2800720c */ /* 0x000fe400077c4270 */
[C---:B------:R-:W-:Y:S02]  /*14f10*/  ISETP.LT.OR P1, PT, R38.reuse, 0x2, P1 ;  /* 0x000000022600780c */ /* 0x040fe40000f21670 */
[----:B------:R-:W-:Y:S02]  /*14f20*/  ISETP.LT.OR P6, PT, R38, 0x1, P6 ;  /* 0x000000012600780c */ /* 0x000fe400037c1670 */
[----:B------:R-:W-:Y:S01]  /*14f30*/  FSEL R34, R2, -INF , !P1 ;  /* 0xff80000002227808 */ /* 0x000fe20004800000 */
[----:B------:R-:W-:Y:S01]  /*14f40*/  IMAD.U32 R2, RZ, RZ, UR4 ;  /* 0x00000004ff027e24 */ /* 0x000fe2000f8e00ff */
[----:B------:R-:W-:-:S02]  /*14f50*/  ISETP.NE.AND P1, PT, R55, RZ, PT ;  /* 0x000000ff3700720c */ /* 0x000fc40003f25270 */
[----:B------:R-:W-:Y:S02]  /*14f60*/  FSEL R37, R0, -INF , !P6 ;  /* 0xff80000000257808 */ /* 0x000fe40007000000 */
        /* <DEDUP_REMOVED lines=35> */
[----:B------:R-:W-:Y:S02]  /*151a0*/  ISETP.GT.AND P1, PT, R40, 0x20, !P1 ;  /* 0x000000202800780c */ /* 0x000fe40004f24270 */
[----:B------:R-:W-:Y:S02]  /*151b0*/  FMNMX.FTZ R0, R33, R0, !PT ;  /* 0x0000000021007209 */ /* 0x000fe40007810000 */
[----:B------:R-:W-:Y:S02]  /*151c0*/  ISETP.LT.OR P1, PT, R38, 0x21, P1 ;  /* 0x000000212600780c */ /* 0x000fe40000f21670 */
[----:B------:R-:W-:Y:S02]  /*151d0*/  ISETP.NE.AND P4, PT, R69, RZ, PT ;  /* 0x000000ff4500720c */ /* 0x000fe40003f85270 */
        /* <DEDUP_REMOVED lines=8> */
[----:B------:R-:W-:Y:S02]  /*15260*/  ISETP.GT.AND P1, PT, R40, 0x28, !P2 ;  /* 0x000000282800780c */ /* 0x000fe40005724270 */
[----:B------:R-:W-:Y:S02]  /*15270*/  ISETP.NE.AND P2, PT, R70, RZ, PT ;  /* 0x000000ff4600720c */ /* 0x000fe40003f45270 */
[----:B------:R-:W-:Y:S02]  /*15280*/  ISETP.LT.OR P1, PT, R38, 0x29, P1 ;  /* 0x000000292600780c */ /* 0x000fe40000f21670 */
[----:B------:R-:W-:Y:S02]  /*15290*/  ISETP.GT.AND P3, PT, R40, 0x38, !P3 ;  /* 0x000000382800780c */ /* 0x000fe40005f64270 */
[----:B------:R-:W-:Y:S02]  /*152a0*/  FSEL R61, R46, -INF , !P1 ;  /* 0xff8000002e3d7808 */ /* 0x000fe40004800000 */
[----:B------:R-:W-:-:S02]  /*152b0*/  ISETP.GT.AND P1, PT, R40, 0x29, !P4 ;  /* 0x000000292800780c */ /* 0x000fc40006724270 */
[----:B------:R-:W-:Y:S02]  /*152c0*/  ISETP.NE.AND P4, PT, R48, RZ, PT ;  /* 0x000000ff3000720c */ /* 0x000fe40003f85270 */
[----:B------:R-:W-:Y:S02]  /*152d0*/  ISETP.LT.OR P1, PT, R38, 0x2a, P1 ;  /* 0x0000002a2600780c */ /* 0x000fe40000f21670 */
[----:B------:R-:W-:Y:S02]  /*152e0*/  ISETP.GT.AND P5, PT, R40, 0x39, !P5 ;  /* 0x000000392800780c */ /* 0x000fe40006fa4270 */
[----:B------:R-:W-:Y:S02]  /*152f0*/  FSEL R25, R63, -INF , !P1 ;  /* 0xff8000003f197808 */ /* 0x000fe40004800000 */
[----:B------:R-:W0:Y:S01]  /*15300*/  SHFL.BFLY PT, R63, R24, 0x2, 0x1f ;  /* 0x0c401f00183f7f89 */ /* 0x000e2200000e0000 */
[C---:B------:R-:W-:Y:S02]  /*15310*/  ISETP.LT.OR P3, PT, R38.reuse, 0x39, P3 ;  /* 0x000000392600780c */ /* 0x040fe40001f61670 */
[----:B------:R-:W-:-:S02]  /*15320*/  ISETP.LT.OR P5, PT, R38, 0x3a, P5 ;  /* 0x0000003a2600780c */ /* 0x000fc40002fa1670 */
[----:B0-----:R-:W-:-:S05]  /*15330*/  FMNMX.FTZ R63, R24, R63, !PT ;  /* 0x0000003f183f7209 */ /* 0x001fca0007810000 */
[----:B------:R-:W0:Y:S02]  /*15340*/  SHFL.BFLY PT, R4, R63, 0x1, 0x1f ;  /* 0x0c201f003f047f89 */ /* 0x000e2400000e0000 */
[----:B0-----:R-:W-:-:S04]  /*15350*/  FMNMX.FTZ R4, R63, R4, !PT ;  /* 0x000000043f047209 */ /* 0x001fc80007810000 */
[C---:B------:R-:W-:Y:S01]  /*15360*/  FSETP.NEU.FTZ.AND P1, PT, R4.reuse, -INF , PT ;  /* 0xff8000000400780b */ /* 0x040fe20003f3d000 */
[----:B------:R-:W-:-:S05]  /*15370*/  FMUL.FTZ R0, R4, R2 ;  /* 0x0000000204007220 */ /* 0x000fca0000410000 */
[----:B------:R-:W-:Y:S02]  /*15380*/  FSEL R30, R0, RZ, P1 ;  /* 0x000000ff001e7208 */ /* 0x000fe40000800000 */
[----:B------:R-:W-:Y:S02]  /*15390*/  FMNMX.FTZ R0, R37, R34, !PT ;  /* 0x0000002225007209 */ /* 0x000fe40007810000 */
[C---:B------:R-:W-:Y:S01]  /*153a0*/  ISETP.GT.AND P1, PT, R40.reuse, 0x30, !P2 ;  /* 0x000000302800780c */ /* 0x040fe20005724270 */
[--C-:B------:R-:W-:Y:S01]  /*153b0*/  FFMA.FTZ R24, R65, R2, -R30.reuse ;  /* 0x0000000241187223 */ /* 0x100fe2000001081e */
[----:B------:R-:W-:Y:S01]  /*153c0*/  FMNMX.FTZ R0, R45, R0, !PT ;  /* 0x000000002d007209 */ /* 0x000fe20007810000 */
[--C-:B------:R-:W-:Y:S01]  /*153d0*/  FFMA.FTZ R32, R67, R2, -R30.reuse ;  /* 0x0000000243207223 */ /* 0x100fe2000001081e */
[----:B------:R-:W-:Y:S01]  /*153e0*/  ISETP.GT.AND P2, PT, R40, 0x31, !P4 ;  /* 0x000000312800780c */ /* 0x000fe20006744270 */
[----:B------:R0:W-:Y:S01]  /*153f0*/  MUFU.EX2 R196, R24 ;  /* 0x0000001800c47308 */ /* 0x0001e20000000800 */
[----:B------:R-:W-:Y:S01]  /*15400*/  FMNMX.FTZ R0, R47, R0, !PT ;  /* 0x000000002f007209 */ /* 0x000fe20007810000 */
[-CC-:B------:R-:W-:Y:S01]  /*15410*/  FFMA.FTZ R29, R29, R2.reuse, -R30.reuse ;  /* 0x000000021d1d7223 */ /* 0x180fe2000001081e */
[C---:B------:R-:W-:Y:S01]  /*15420*/  ISETP.LT.OR P1, PT, R38.reuse, 0x31, P1 ;  /* 0x000000312600780c */ /* 0x040fe20000f21670 */
[--C-:B------:R-:W-:Y:S01]  /*15430*/  FFMA.FTZ R36, R79, R2, -R30.reuse ;  /* 0x000000024f247223 */ /* 0x100fe2000001081e */
[----:B------:R-:W-:Y:S01]  /*15440*/  FMNMX.FTZ R0, R49, R0, !PT ;  /* 0x0000000031007209 */ /* 0x000fe20007810000 */
[--C-:B------:R-:W-:Y:S01]  /*15450*/  FFMA.FTZ R31, R31, R2, -R30.reuse ;  /* 0x000000021f1f7223 */ /* 0x100fe2000001081e */
[----:B------:R-:W-:Y:S01]  /*15460*/  ISETP.LT.OR P2, PT, R38, 0x32, P2 ;  /* 0x000000322600780c */ /* 0x000fe20001741670 */
[----:B------:R1:W2:Y:S01]  /*15470*/  MUFU.EX2 R69, R32 ;  /* 0x0000002000457308 */ /* 0x0002a20000000800 */
[----:B------:R-:W-:Y:S01]  /*15480*/  FMNMX.FTZ R0, R51, R0, !PT ;  /* 0x0000000033007209 */ /* 0x000fe20007810000 */
[-CC-:B0-----:R-:W-:Y:S01]  /*15490*/  FFMA.FTZ R24, R71, R2.reuse, -R30.reuse ;  /* 0x0000000247187223 */ /* 0x181fe2000001081e */
[----:B------:R-:W-:Y:S01]  /*154a0*/  FSEL R5, R5, -INF , !P1 ;  /* 0xff80000005057808 */ /* 0x000fe20004800000 */
[--C-:B------:R-:W-:Y:S01]  /*154b0*/  FFMA.FTZ R38, R81, R2, -R30.reuse ;  /* 0x0000000251267223 */ /* 0x100fe2000001081e */
[----:B------:R-:W-:Y:S01]  /*154c0*/  FMNMX.FTZ R0, R53, R0, !PT ;  /* 0x0000000035007209 */ /* 0x000fe20007810000 */
[--C-:B------:R-:W-:Y:S01]  /*154d0*/  FFMA.FTZ R43, R43, R2, -R30.reuse ;  /* 0x000000022b2b7223 */ /* 0x100fe2000001081e */
[----:B------:R-:W-:Y:S01]  /*154e0*/  FSEL R63, R3, -INF , !P2 ;  /* 0xff800000033f7808 */ /* 0x000fe20005000000 */
[----:B------:R-:W-:Y:S01]  /*154f0*/  MUFU.EX2 R198, R24 ;  /* 0x0000001800c67308 */ /* 0x000fe20000000800 */
[----:B------:R-:W-:Y:S01]  /*15500*/  FMNMX.FTZ R0, R55, R0, !PT ;  /* 0x0000000037007209 */ /* 0x000fe20007810000 */
[-CC-:B-1----:R-:W-:Y:S01]  /*15510*/  FFMA.FTZ R32, R77, R2.reuse, -R30.reuse ;  /* 0x000000024d207223 */ /* 0x182fe2000001081e */
[----:B------:R-:W-:Y:S01]  /*15520*/  FSEL R65, R26, -INF , !P3 ;  /* 0xff8000001a417808 */ /* 0x000fe20005800000 */
[--C-:B------:R-:W-:Y:S01]  /*15530*/  FFMA.FTZ R26, R73, R2, -R30.reuse ;  /* 0x00000002491a7223 */ /* 0x100fe2000001081e */
[----:B------:R-:W-:Y:S01]  /*15540*/  FMNMX.FTZ R0, R57, R0, !PT ;  /* 0x0000000039007209 */ /* 0x000fe20007810000 */
[-CC-:B------:R-:W-:Y:S01]  /*15550*/  FFMA.FTZ R41, R41, R2.reuse, -R30.reuse ;  /* 0x0000000229297223 */ /* 0x180fe2000001081e */
[----:B------:R-:W-:Y:S01]  /*15560*/  FSEL R67, R28, -INF , !P5 ;  /* 0xff8000001c437808 */ /* 0x000fe20006800000 */
[--C-:B------:R-:W-:Y:S01]  /*15570*/  FFMA.FTZ R28, R75, R2, -R30.reuse ;  /* 0x000000024b1c7223 */ /* 0x100fe2000001081e */
[----:B------:R-:W-:Y:S01]  /*15580*/  FMNMX.FTZ R0, R59, R0, !PT ;  /* 0x000000003b007209 */ /* 0x000fe20007810000 */
[----:B------:R-:W-:Y:S01]  /*15590*/  MUFU.EX2 R71, R26 ;  /* 0x0000001a00477308 */ /* 0x000fe20000000800 */
[----:B------:R-:W-:Y:S01]  /*155a0*/  ISETP.NE.AND P4, PT, R74, 0x1, PT ;  /* 0x000000014a00780c */ /* 0x000fe20003f85270 */
[--C-:B------:R-:W-:Y:S01]  /*155b0*/  FFMA.FTZ R39, R39, R2, -R30.reuse ;  /* 0x0000000227277223 */ /* 0x100fe2000001081e */
[----:B------:R-:W-:Y:S01]  /*155c0*/  FMNMX.FTZ R0, R61, R0, !PT ;  /* 0x000000003d007209 */ /* 0x000fe20007810000 */
[-CC-:B------:R-:W-:Y:S01]  /*155d0*/  FFMA.FTZ R35, R35, R2.reuse, -R30.reuse ;  /* 0x0000000223237223 */ /* 0x180fe2000001081e */
[-CC-:B------:R-:W-:Y:S01]  /*155e0*/  FFMA.FTZ R33, R33, R2.reuse, -R30.reuse ;  /* 0x0000000221217223 */ /* 0x180fe2000001081e */
[----:B------:R-:W-:Y:S01]  /*155f0*/  FFMA.FTZ R27, R27, R2, -R30 ;  /* 0x000000021b1b7223 */ /* 0x000fe2000001081e */
[----:B------:R-:W-:Y:S01]  /*15600*/  FMNMX.FTZ R0, R25, R0, !PT ;  /* 0x0000000019007209 */ /* 0x000fe20007810000 */
[----:B------:R-:W-:Y:S03]  /*15610*/  MUFU.EX2 R28, R28 ;  /* 0x0000001c001c7308 */ /* 0x000fe60000000800 */
[----:B------:R-:W-:-:S03]  /*15620*/  FMNMX.FTZ R0, R5, R0, !PT ;  /* 0x0000000005007209 */ /* 0x000fc60007810000 */
[----:B------:R-:W0:Y:S01]  /*15630*/  @P4 LDC R44, c[0x0][0x450] ;  /* 0x00011400ff2c4b82 */ /* 0x000e220000000800 */
[----:B------:R-:W-:Y:S01]  /*15640*/  FMNMX.FTZ R0, R63, R0, !PT ;  /* 0x000000003f007209 */ /* 0x000fe20007810000 */
[----:B------:R-:W1:Y:S03]  /*15650*/  MUFU.EX2 R73, R32 ;  /* 0x0000002000497308 */ /* 0x000e660000000800 */
[----:B------:R-:W-:-:S04]  /*15660*/  FMNMX.FTZ R0, R65, R0, !PT ;  /* 0x0000000041007209 */ /* 0x000fc80007810000 */
[----:B------:R-:W-:Y:S01]  /*15670*/  FMNMX.FTZ R0, R67, R0, !PT ;  /* 0x0000000043007209 */ /* 0x000fe20007810000 */
[----:B------:R2:W-:Y:S04]  /*15680*/  MUFU.EX2 R186, R29 ;  /* 0x0000001d00ba7308 */ /* 0x0005e80000000800 */
[----:B------:R-:W3:Y:S04]  /*15690*/  SHFL.BFLY PT, R3, R0, 0x2, 0x1f ;  /* 0x0c401f0000037f89 */ /* 0x000ee800000e0000 */
[----:B------:R4:W-:Y:S01]  /*156a0*/  MUFU.EX2 R75, R38 ;  /* 0x00000026004b7308 */ /* 0x0009e20000000800 */
[----:B--2---:R-:W-:Y:S01]  /*156b0*/  FADD.FTZ R29, R196, R69 ;  /* 0x00000045c41d7221 */ /* 0x004fe20000010000 */
[----:B-1----:R-:W-:-:S02]  /*156c0*/  F2FP.BF16.F32.PACK_AB R192, R73, R28 ;  /* 0x0000001c49c0723e */ /* 0x002fc400000010ff */
[----:B------:R-:W-:-:S04]  /*156d0*/  F2FP.BF16.F32.PACK_AB R196, R69, R196 ;  /* 0x000000c445c4723e */ /* 0x000fc800000010ff */
[----:B------:R-:W1:Y:S01]  /*156e0*/  MUFU.EX2 R36, R36 ;  /* 0x0000002400247308 */ /* 0x000e620000000800 */
[----:B----4-:R-:W-:Y:S01]  /*156f0*/  FADD.FTZ R38, R198, R29 ;  /* 0x0000001dc6267221 */ /* 0x010fe20000010000 */
[----:B------:R-:W-:-:S03]  /*15700*/  F2FP.BF16.F32.PACK_AB R198, R71, R198 ;  /* 0x000000c647c6723e */ /* 0x000fc600000010ff */
[----:B------:R-:W-:-:S03]  /*15710*/  FADD.FTZ R29, R71, R38 ;  /* 0x00000026471d7221 */ /* 0x000fc60000010000 */
[----:B------:R2:W-:Y:S01]  /*15720*/  MUFU.EX2 R184, R31 ;  /* 0x0000001f00b87308 */ /* 0x0005e20000000800 */
[----:B------:R-:W-:Y:S01]  /*15730*/  FADD.FTZ R40, R28, R29 ;  /* 0x0000001d1c287221 */ /* 0x000fe20000010000 */
[----:B---3--:R-:W-:-:S06]  /*15740*/  FMNMX.FTZ R24, R0, R3, !PT ;  /* 0x0000000300187209 */ /* 0x008fcc0007810000 */
[----:B------:R-:W-:Y:S01]  /*15750*/  MUFU.EX2 R43, R43 ;  /* 0x0000002b002b7308 */ /* 0x000fe20000000800 */
[----:B------:R-:W3:Y:S01]  /*15760*/  SHFL.BFLY PT, R3, R24, 0x1, 0x1f ;  /* 0x0c201f0018037f89 */ /* 0x000ee200000e0000 */
[----:B--2---:R-:W-:Y:S01]  /*15770*/  FADD.FTZ R31, R73, R40 ;  /* 0x00000028491f7221 */ /* 0x004fe20000010000 */
[----:B-1----:R-:W-:-:S03]  /*15780*/  F2FP.BF16.F32.PACK_AB R194, R75, R36 ;  /* 0x000000244bc2723e */ /* 0x002fc600000010ff */
[----:B------:R-:W-:Y:S02]  /*15790*/  FADD.FTZ R42, R36, R31 ;  /* 0x0000001f242a7221 */ /* 0x000fe40000010000 */
[----:B------:R1:W-:Y:S02]  /*157a0*/  MUFU.EX2 R188, R41 ;  /* 0x0000002900bc7308 */ /* 0x0003e40000000800 */
[----:B------:R-:W-:-:S06]  /*157b0*/  FADD.FTZ R42, R75, R42 ;  /* 0x0000002a4b2a7221 */ /* 0x000fcc0000010000 */
[----:B------:R-:W-:Y:S01]  /*157c0*/  MUFU.EX2 R39, R39 ;  /* 0x0000002700277308 */ /* 0x000fe20000000800 */
[----:B-1----:R-:W1:Y:S07]  /*157d0*/  @P4 LDC R41, c[0x0][0x44c] ;  /* 0x00011300ff294b82 */ /* 0x002e6e0000000800 */
[----:B------:R2:W-:Y:S01]  /*157e0*/  MUFU.EX2 R190, R35 ;  /* 0x0000002300be7308 */ /* 0x0005e20000000800 */
[----:B---3--:R-:W-:-:S04]  /*157f0*/  FMNMX.FTZ R3, R24, R3, !PT ;  /* 0x0000000318037209 */ /* 0x008fc80007810000 */
[C---:B------:R-:W-:Y:S01]  /*15800*/  FSETP.NEU.FTZ.AND P1, PT, R3.reuse, -INF , PT ;  /* 0xff8000000300780b */ /* 0x040fe20003f3d000 */
[----:B------:R-:W-:Y:S02]  /*15810*/  FMUL.FTZ R0, R3, R2 ;  /* 0x0000000203007220 */ /* 0x000fe40000410000 */
[----:B------:R-:W-:Y:S01]  /*15820*/  MUFU.EX2 R33, R33 ;  /* 0x0000002100217308 */ /* 0x000fe20000000800 */
[----:B--2---:R-:W-:Y:S02]  /*15830*/  IMAD.MOV.U32 R35, RZ, RZ, R72 ;  /* 0x000000ffff237224 */ /* 0x004fe400078e0048 */
[----:B------:R-:W-:-:S05]  /*15840*/  FSEL R0, R0, RZ, P1 ;  /* 0x000000ff00007208 */ /* 0x000fca0000800000 */
[-CC-:B------:R-:W-:Y:S01]  /*15850*/  FFMA.FTZ R37, R37, R2.reuse, -R0.reuse ;  /* 0x0000000225257223 */ /* 0x180fe20000010800 */
[-CC-:B------:R-:W-:Y:S01]  /*15860*/  FFMA.FTZ R34, R34, R2.reuse, -R0.reuse ;  /* 0x0000000222227223 */ /* 0x180fe20000010800 */
[-CC-:B------:R-:W-:Y:S01]  /*15870*/  FFMA.FTZ R45, R45, R2.reuse, -R0.reuse ;  /* 0x000000022d2d7223 */ /* 0x180fe20000010800 */
[-CC-:B------:R-:W-:Y:S01]  /*15880*/  FFMA.FTZ R47, R47, R2.reuse, -R0.reuse ;  /* 0x000000022f2f7223 */ /* 0x180fe20000010800 */
[-CC-:B------:R-:W-:Y:S01]  /*15890*/  FFMA.FTZ R49, R49, R2.reuse, -R0.reuse ;  /* 0x0000000231317223 */ /* 0x180fe20000010800 */
[-CC-:B------:R-:W-:Y:S01]  /*158a0*/  FFMA.FTZ R51, R51, R2.reuse, -R0.reuse ;  /* 0x0000000233337223 */ /* 0x180fe20000010800 */
[----:B------:R-:W-:Y:S01]  /*158b0*/  MUFU.EX2 R37, R37 ;  /* 0x0000002500257308 */ /* 0x000fe20000000800 */
[-CC-:B------:R-:W-:Y:S01]  /*158c0*/  FFMA.FTZ R53, R53, R2.reuse, -R0.reuse ;  /* 0x0000000235357223 */ /* 0x180fe20000010800 */
[-CC-:B------:R-:W-:Y:S01]  /*158d0*/  FFMA.FTZ R55, R55, R2.reuse, -R0.reuse ;  /* 0x0000000237377223 */ /* 0x180fe20000010800 */
[-CC-:B------:R-:W-:Y:S01]  /*158e0*/  FFMA.FTZ R57, R57, R2.reuse, -R0.reuse ;  /* 0x0000000239397223 */ /* 0x180fe20000010800 */
[-CC-:B------:R-:W-:Y:S01]  /*158f0*/  FFMA.FTZ R59, R59, R2.reuse, -R0.reuse ;  /* 0x000000023b3b7223 */ /* 0x180fe20000010800 */
[-CC-:B------:R-:W-:Y:S01]  /*15900*/  FFMA.FTZ R61, R61, R2.reuse, -R0.reuse ;  /* 0x000000023d3d7223 */ /* 0x180fe20000010800 */
[-CC-:B------:R-:W-:Y:S01]  /*15910*/  FFMA.FTZ R25, R25, R2.reuse, -R0.reuse ;  /* 0x0000000219197223 */ /* 0x180fe20000010800 */
[-CC-:B------:R-:W-:Y:S01]  /*15920*/  FFMA.FTZ R5, R5, R2.reuse, -R0.reuse ;  /* 0x0000000205057223 */ /* 0x180fe20000010800 */
[----:B------:R-:W2:Y:S01]  /*15930*/  MUFU.EX2 R34, R34 ;  /* 0x0000002200227308 */ /* 0x000ea20000000800 */
[-CC-:B------:R-:W-:Y:S01]  /*15940*/  FFMA.FTZ R63, R63, R2.reuse, -R0.reuse ;  /* 0x000000023f3f7223 */ /* 0x180fe20000010800 */
[-CC-:B------:R-:W-:Y:S01]  /*15950*/  FFMA.FTZ R65, R65, R2.reuse, -R0.reuse ;  /* 0x0000000241417223 */ /* 0x180fe20000010800 */
[----:B------:R-:W-:Y:S01]  /*15960*/  FFMA.FTZ R67, R67, R2, -R0 ;  /* 0x0000000243437223 */ /* 0x000fe20000010800 */
[----:B-1----:R-:W-:-:S04]  /*15970*/  @P4 IMAD.HI.U32 R41, R72, R41, RZ ;  /* 0x0000002948294227 */ /* 0x002fc800078e00ff */
[----:B------:R-:W1:Y:S01]  /*15980*/  MUFU.EX2 R45, R45 ;  /* 0x0000002d002d7308 */ /* 0x000e620000000800 */
[----:B0-----:R-:W-:Y:S02]  /*15990*/  @P4 SHF.R.U32.HI R35, RZ, R44, R41 ;  /* 0x0000002cff234219 */ /* 0x001fe40000011629 */
[----:B------:R-:W-:-:S03]  /*159a0*/  ISETP.GE.AND P4, PT, R13, 0x1, PT ;  /* 0x000000010d00780c */ /* 0x000fc60003f86270 */
[----:B------:R-:W-:Y:S02]  /*159b0*/  IMAD.IADD R31, R102, 0x1, R35 ;  /* 0x00000001661f7824 */ /* 0x000fe400078e0223 */
[----:B------:R-:W0:Y:S01]  /*159c0*/  MUFU.EX2 R24, R47 ;  /* 0x0000002f00187308 */ /* 0x000e220000000800 */
[----:B--2---:R-:W-:Y:S01]  /*159d0*/  FADD.FTZ R38, R37, R34 ;  /* 0x0000002225267221 */ /* 0x004fe20000010000 */
[----:B------:R-:W-:Y:S01]  /*159e0*/  F2FP.BF16.F32.PACK_AB R197, R34, R37 ;  /* 0x0000002522c5723e */ /* 0x000fe200000010ff */
[----:B------:R-:W-:-:S05]  /*159f0*/  IMAD.IADD R12, R31, 0x1, R12 ;  /* 0x000000011f0c7824 */ /* 0x000fca00078e020c */
[----:B------:R-:W2:Y:S01]  /*15a00*/  MUFU.EX2 R49, R49 ;  /* 0x0000003100317308 */ /* 0x000ea20000000800 */
[----:B-1----:R-:W-:-:S07]  /*15a10*/  FADD.FTZ R29, R45, R38 ;  /* 0x000000262d1d7221 */ /* 0x002fce0000010000 */
[----:B------:R-:W1:Y:S01]  /*15a20*/  MUFU.EX2 R26, R51 ;  /* 0x00000033001a7308 */ /* 0x000e620000000800 */
[C---:B0-----:R-:W-:Y:S01]  /*15a30*/  FADD.FTZ R40, R24.reuse, R29 ;  /* 0x0000001d18287221 */ /* 0x041fe20000010000 */
[----:B------:R-:W-:-:S06]  /*15a40*/  F2FP.BF16.F32.PACK_AB R199, R24, R45 ;  /* 0x0000002d18c7723e */ /* 0x000fcc00000010ff */
[----:B------:R-:W-:Y:S01]  /*15a50*/  MUFU.EX2 R53, R53 ;  /* 0x0000003500357308 */ /* 0x000fe20000000800 */
[----:B--2---:R-:W-:-:S07]  /*15a60*/  FADD.FTZ R29, R49, R40 ;  /* 0x00000028311d7221 */ /* 0x004fce0000010000 */
[----:B------:R-:W0:Y:S01]  /*15a70*/  MUFU.EX2 R30, R55 ;  /* 0x00000037001e7308 */ /* 0x000e220000000800 */
[C---:B-1----:R-:W-:Y:S01]  /*15a80*/  FADD.FTZ R40, R26.reuse, R29 ;  /* 0x0000001d1a287221 */ /* 0x042fe20000010000 */
[----:B------:R-:W-:Y:S01]  /*15a90*/  FADD.FTZ R29, R43, R42 ;  /* 0x0000002a2b1d7221 */ /* 0x000fe20000010000 */
[----:B------:R-:W-:-:S03]  /*15aa0*/  F2FP.BF16.F32.PACK_AB R193, R26, R49 ;  /* 0x000000311ac1723e */ /* 0x000fc600000010ff */
[C---:B------:R-:W-:Y:S01]  /*15ab0*/  FADD.FTZ R42, R188.reuse, R29 ;  /* 0x0000001dbc2a7221 */ /* 0x040fe20000010000 */
[----:B------:R-:W-:Y:S01]  /*15ac0*/  F2FP.BF16.F32.PACK_AB R188, R188, R43 ;  /* 0x0000002bbcbc723e */ /* 0x000fe200000010ff */
[----:B------:R-:W-:Y:S02]  /*15ad0*/  MUFU.EX2 R57, R57 ;  /* 0x0000003900397308 */ /* 0x000fe40000000800 */
[----:B------:R-:W-:-:S04]  /*15ae0*/  FADD.FTZ R29, R39, R42 ;  /* 0x0000002a271d7221 */ /* 0x000fc80000010000 */
[C---:B------:R-:W-:Y:S01]  /*15af0*/  FADD.FTZ R42, R190.reuse, R29 ;  /* 0x0000001dbe2a7221 */ /* 0x040fe20000010000 */
[----:B------:R-:W-:Y:S01]  /*15b00*/  F2FP.BF16.F32.PACK_AB R190, R190, R39 ;  /* 0x00000027bebe723e */ /* 0x000fe200000010ff */
[----:B------:R-:W1:Y:S01]  /*15b10*/  MUFU.EX2 R32, R59 ;  /* 0x0000003b00207308 */ /* 0x000e620000000800 */
[----:B0-----:R-:W-:Y:S01]  /*15b20*/  F2FP.BF16.F32.PACK_AB R195, R30, R53 ;  /* 0x000000351ec3723e */ /* 0x001fe200000010ff */
[----:B------:R-:W-:-:S06]  /*15b30*/  FADD.FTZ R29, R33, R42 ;  /* 0x0000002a211d7221 */ /* 0x000fcc0000010000 */
[----:B------:R-:W-:Y:S08]  /*15b40*/  MUFU.EX2 R61, R61 ;  /* 0x0000003d003d7308 */ /* 0x000ff00000000800 */
[----:B------:R0:W2:Y:S01]  /*15b50*/  MUFU.EX2 R38, R25 ;  /* 0x0000001900267308 */ /* 0x0000a20000000800 */
[----:B-1----:R-:W-:-:S07]  /*15b60*/  F2FP.BF16.F32.PACK_AB R189, R32, R57 ;  /* 0x0000003920bd723e */ /* 0x002fce00000010ff */
[----:B------:R-:W1:Y:S01]  /*15b70*/  MUFU.EX2 R5, R5 ;  /* 0x0000000500057308 */ /* 0x000e620000000800 */
[----:B0-----:R-:W-:-:S04]  /*15b80*/  FADD.FTZ R25, R53, R40 ;  /* 0x0000002835197221 */ /* 0x001fc80000010000 */
[----:B------:R-:W-:-:S03]  /*15b90*/  FADD.FTZ R40, R30, R25 ;  /* 0x000000191e287221 */ /* 0x000fc60000010000 */
[----:B------:R-:W0:Y:S01]  /*15ba0*/  MUFU.EX2 R0, R63 ;  /* 0x0000003f00007308 */ /* 0x000e220000000800 */
[----:B------:R-:W-:Y:S01]  /*15bb0*/  FADD.FTZ R25, R57, R40 ;  /* 0x0000002839197221 */ /* 0x000fe20000010000 */
[----:B--2---:R-:W-:-:S03]  /*15bc0*/  F2FP.BF16.F32.PACK_AB R191, R38, R61 ;  /* 0x0000003d26bf723e */ /* 0x004fc600000010ff */
[----:B------:R-:W-:-:S03]  /*15bd0*/  FADD.FTZ R40, R32, R25 ;  /* 0x0000001920287221 */ /* 0x000fc60000010000 */
[----:B------:R-:W2:Y:S01]  /*15be0*/  MUFU.EX2 R27, R27 ;  /* 0x0000001b001b7308 */ /* 0x000ea20000000800 */
[----:B------:R-:W-:Y:S01]  /*15bf0*/  FADD.FTZ R25, R61, R40 ;  /* 0x000000283d197221 */ /* 0x000fe20000010000 */
[C---:B------:R-:W-:Y:S01]  /*15c00*/  FADD.FTZ R40, R184.reuse, R29 ;  /* 0x0000001db8287221 */ /* 0x040fe20000010000 */
[----:B------:R-:W-:Y:S02]  /*15c10*/  F2FP.BF16.F32.PACK_AB R184, R184, R33 ;  /* 0x00000021b8b8723e */ /* 0x000fe400000010ff */
[----:B------:R-:W-:-:S03]  /*15c20*/  FADD.FTZ R36, R38, R25 ;  /* 0x0000001926247221 */ /* 0x000fc60000010000 */
[----:B------:R-:W3:Y:S01]  /*15c30*/  MUFU.EX2 R65, R65 ;  /* 0x0000004100417308 */ /* 0x000ee20000000800 */
[----:B-1----:R-:W-:Y:S01]  /*15c40*/  FADD.FTZ R25, R5, R36 ;  /* 0x0000002405197221 */ /* 0x002fe20000010000 */
[C---:B0-----:R-:W-:Y:S01]  /*15c50*/  F2FP.BF16.F32.PACK_AB R185, R0.reuse, R5 ;  /* 0x0000000500b9723e */ /* 0x041fe200000010ff */
[----:B------:R-:W-:Y:S02]  /*15c60*/  VIADD R5, R97, 0xfffffffe ;  /* 0xfffffffe61057836 */ /* 0x000fe40000000000 */
[----:B------:R-:W-:-:S03]  /*15c70*/  FADD.FTZ R34, R0, R25 ;  /* 0x0000001900227221 */ /* 0x000fc60000010000 */
[----:B------:R-:W0:Y:S01]  /*15c80*/  MUFU.EX2 R28, R67 ;  /* 0x00000043001c7308 */ /* 0x000e220000000800 */
[----:B--2---:R-:W-:-:S04]  /*15c90*/  FADD.FTZ R223, R27, R40 ;  /* 0x000000281bdf7221 */ /* 0x004fc80000010000 */
[C---:B------:R-:W-:Y:S01]  /*15ca0*/  FADD.FTZ R223, R186.reuse, R223 ;  /* 0x000000dfbadf7221 */ /* 0x040fe20000010000 */
[----:B------:R-:W-:Y:S01]  /*15cb0*/  F2FP.BF16.F32.PACK_AB R186, R186, R27 ;  /* 0x0000001bbaba723e */ /* 0x000fe200000010ff */
[----:B---3--:R-:W-:-:S04]  /*15cc0*/  FADD.FTZ R221, R65, R34 ;  /* 0x0000002241dd7221 */ /* 0x008fc80000010000 */
[C---:B0-----:R-:W-:Y:S01]  /*15cd0*/  FADD.FTZ R221, R28.reuse, R221 ;  /* 0x000000dd1cdd7221 */ /* 0x041fe20000010000 */
[----:B------:R-:W-:Y:S01]  /*15ce0*/  F2FP.BF16.F32.PACK_AB R187, R28, R65 ;  /* 0x000000411cbb723e */ /* 0x000fe200000010ff */
[----:B------:R-:W-:Y:S06]  /*15cf0*/  @!P4 BRA `(.L_x_1764) ;  /* 0x000000000048c947 */ /* 0x000fec0003800000 */
        /* <DEDUP_REMOVED lines=11> */
.L_x_1766:
[----:B------:R-:W-:-:S13]  /*15db0*/  ISETP.NE.AND P1, PT, R13, 0x1, PT ;  /* 0x000000010d00780c */ /* 0x000fda0003f25270 */
[----:B------:R-:W0:Y:S02]  /*15dc0*/  @P1 LDC.64 R24, c[0x0][0x9e8] ;  /* 0x00027a00ff181b82 */ /* 0x000e240000000a00 */
[----:B0-----:R-:W-:-:S05]  /*15dd0*/  @P1 IMAD.HI.U32 R24, R0, R24, RZ ;  /* 0x0000001800181227 */ /* 0x001fca00078e00ff */
[----:B------:R-:W-:-:S07]  /*15de0*/  @P1 SHF.R.U32.HI R0, RZ, R25, R24 ;  /* 0x00000019ff001219 */ /* 0x000fce0000011618 */
.L_x_1767:
[----:B------:R-:W-:Y:S05]  /*15df0*/  BSYNC B0 ;  /* 0x0000000000007941 */ /* 0x000fea0003800000 */
.L_x_1765:
[----:B------:R-:W-:-:S05]  /*15e00*/  IMAD R13, R0, R13, R13 ;  /* 0x0000000d000d7224 */ /* 0x000fca00078e020d */
[----:B------:R-:W-:-:S07]  /*15e10*/  VIMNMX R12, R12, R13, PT ;  /* 0x0000000d0c0c7248 */ /* 0x000fce0003fe0100 */
.L_x_1764:
[----:B------:R-:W2:Y:S01]  /*15e20*/  LDL R24, [R1+0x64] ;  /* 0x0000640001187983 */ /* 0x000ea20000100800 */
[----:B------:R-:W-:Y:S01]  /*15e30*/  SHF.R.S32.HI R13, RZ, 0x1f, R12 ;  /* 0x0000001fff0d7819 */ /* 0x000fe2000001140c */
[----:B------:R-:W-:Y:S01]  /*15e40*/  BSSY B1, `(.L_x_1768) ;  /* 0x000036a000017945 */ /* 0x000fe20003800000 */
[----:B------:R-:W-:Y:S01]  /*15e50*/  IMAD.MOV.U32 R0, RZ, RZ, 0x3f800000 ;  /* 0x3f800000ff007424 */ /* 0x000fe200078e00ff */
[----:B------:R-:W-:Y:S02]  /*15e60*/  CS2R R150, SRZ ;  /* 0x0000000000967805 */ /* 0x000fe4000001ff00 */
[----:B------:R-:W-:Y:S01]  /*15e70*/  LEA.HI R13, R13, R12, RZ, 0x6 ;  /* 0x0000000c0d0d7211 */ /* 0x000fe200078f30ff */
[----:B------:R-:W-:Y:S01]  /*15e80*/  IMAD.MOV.U32 R12, RZ, RZ, 0x3f800000 ;  /* 0x3f800000ff0c7424 */ /* 0x000fe200078e00ff */
[----:B------:R-:W-:Y:S02]  /*15e90*/  CS2R R148, SRZ ;  /* 0x0000000000947805 */ /* 0x000fe4000001ff00 */
[----:B------:R-:W-:-:S02]  /*15ea0*/  CS2R R146, SRZ ;  /* 0x0000000000927805 */ /* 0x000fc4000001ff00 */
[----:B------:R-:W-:Y:S02]  /*15eb0*/  SHF.R.S32.HI R13, RZ, 0x6, R13 ;  /* 0x00000006ff0d7819 */ /* 0x000fe4000001140d */
        /* <DEDUP_REMOVED lines=60> */
[----:B--2---:R-:W-:-:S04]  /*16280*/  VIMNMX R24, R24, R13, !PT ;  /* 0x0000000d18187248 */ /* 0x004fc80007fe0100 */
[----:B------:R-:W-:Y:S01]  /*16290*/  ISETP.GE.AND P1, PT, R5, R24, PT ;  /* 0x000000180500720c */ /* 0x000fe20003f26270 */
[----:B------:R0:W-:Y:S02]  /*162a0*/  STL [R1+0x14], R24 ;  /* 0x0000141801007387 */ /* 0x0001e40000100800 */
[----:B0-----:R-:W-:-:S10]  /*162b0*/  CS2R R24, SRZ ;  /* 0x0000000000187805 */ /* 0x001fd4000001ff00 */
[----:B------:R-:W-:Y:S05]  /*162c0*/  @!P1 BRA `(.L_x_1769) ;  /* 0x0000003000849947 */ /* 0x000fea0003800000 */
[----:B------:R-:W-:Y:S01]  /*162d0*/  BSSY B0, `(.L_x_1770) ;  /* 0x000031c000007945 */ /* 0x000fe20003800000 */
[----:B------:R-:W-:Y:S02]  /*162e0*/  IMAD.MOV.U32 R0, RZ, RZ, 0x3f800000 ;  /* 0x3f800000ff007424 */ /* 0x000fe400078e00ff */
[----:B------:R-:W-:-:S07]  /*162f0*/  IMAD.MOV.U32 R151, RZ, RZ, RZ ;  /* 0x000000ffff977224 */ /* 0x000fce00078e00ff */
.L_x_1791:
[----:B------:R-:W-:-:S05]  /*16300*/  VIADD R222, R202, 0x1 ;  /* 0x00000001cade7836 */ /* 0x000fca0000000000 */
[----:B------:R-:W-:-:S04]  /*16310*/  ISETP.NE.AND P1, PT, R222, 0x2, PT ;  /* 0x00000002de00780c */ /* 0x000fc80003f25270 */
[----:B------:R-:W-:Y:S02]  /*16320*/  SEL R226, RZ, 0x1, P1 ;  /* 0x00000001ffe27807 */ /* 0x000fe40000800000 */
[----:B------:R-:W-:Y:S02]  /*16330*/  SEL R222, R222, RZ, P1 ;  /* 0x000000ffdede7207 */ /* 0x000fe40000800000 */
[----:B------:R-:W-:Y:S01]  /*16340*/  LOP3.LUT R226, R203, R226, RZ, 0x3c, !PT ;  /* 0x000000e2cbe27212 */ /* 0x000fe200078e3cff */
[----:B------:R-:W-:Y:S06]  /*16350*/  @!P0 BRA `(.L_x_1771) ;  /* 0x0000000000048947 */ /* 0x000fec0003800000 */
[----:B------:R-:W-:Y:S01]  /*16360*/  BPT.TRAP 0x1 ;  /* 0x000000040000795c */ /* 0x000fe20000300000 */
.L_x_1771:
[----:B------:R-:W-:Y:S01]  /*16370*/  IMAD R2, R222, 0x8, R18 ;  /* 0x00000008de027824 */ /* 0x000fe200078e0212 */
[----:B------:R-:W-:-:S04]  /*16380*/  SHF.L.U32 R152, R226, 0x1f, RZ ;  /* 0x0000001fe2987819 */ /* 0x000fc800000006ff */
[----:B------:R0:W1:Y:S01]  /*16390*/  SYNCS.PHASECHK.TRANS64.TRYWAIT P1, [R2+URZ+0x30830], R152 ;  /* 0x03083098020075a7 */ /* 0x000062000802017f */
[----:B------:R-:W-:Y:S05]  /*163a0*/  @!P0 BRA `(.L_x_1772) ;  /* 0x0000000000048947 */ /* 0x000fea0003800000 */
[----:B------:R-:W-:Y:S01]  /*163b0*/  BPT.TRAP 0x1 ;  /* 0x000000040000795c */ /* 0x000fe20000300000 */
.L_x_1772:
[----:B------:R-:W2:Y:S01]  /*163c0*/  LDL R13, [R1+0x40] ;  /* 0x00004000010d7983 */ /* 0x000ea20000100800 */
[----:B------:R-:W-:Y:S01]  /*163d0*/  BSSY B2, `(.L_x_1773) ;  /* 0x0000007000027945 */ /* 0x000fe20003800000 */
[----:B--2---:R-:W-:-:S04]  /*163e0*/  IMAD R13, R222, 0x800, R13 ;  /* 0x00000800de0d7824 */ /* 0x004fc800078e020d */
[C---:B------:R-:W-:Y:S02]  /*163f0*/  VIADD R156, R13.reuse, 0x2 ;  /* 0x000000020d9c7836 */ /* 0x040fe40000000000 */
[----:B------:R-:W-:Y:S01]  /*16400*/  VIADD R155, R13, 0x4 ;  /* 0x000000040d9b7836 */ /* 0x000fe20000000000 */
[----:B-1----:R-:W-:Y:S06]  /*16410*/  @P1 BRA `(.L_x_1774) ;  /* 0x0000000000081947 */ /* 0x002fec0003800000 */
[----:B------:R-:W1:Y:S02]  /*16420*/  SYNCS.PHASECHK.TRANS64.TRYWAIT P1, [R2+URZ+0x30830], R152 ;  /* 0x03083098020075a7 */ /* 0x000e64000802017f */
[----:B-1----:R-:W-:Y:S05]  /*16430*/  @!P1 BRA `(.L_x_1775) ;  /* 0x0000015c00e89947 */ /* 0x002fea0003800000 */
.L_x_1774:
[----:B------:R-:W-:Y:S05]  /*16440*/  BSYNC B2 ;  /* 0x0000000000027941 */ /* 0x000fea0003800000 */
.L_x_1773:
[----:B------:R-:W-:Y:S04]  /*16450*/  STL.64 [R1+0xc8], R16 ;  /* 0x0000c81001007387 */ /* 0x000fe80000100a00 */
[----:B------:R2:W-:Y:S04]  /*16460*/  STL.64 [R1+0xc0], R4 ;  /* 0x0000c00401007387 */ /* 0x0005e80000100a00 */
[----:B--2---:R-:W2:Y:S04]  /*16470*/  LDL.64 R4, [R1+0x30] ;  /* 0x0000300001047983 */ /* 0x004ea80000100a00 */
[----:B------:R3:W-:Y:S04]  /*16480*/  STL.64 [R1+0xb8], R2 ;  /* 0x0000b80201007387 */ /* 0x0007e80000100a00 */
[----:B------:R-:W4:Y:S01]  /*16490*/  LDL.64 R16, [R1+0x38] ;  /* 0x0000380001107983 */ /* 0x000f220000100a00 */
[----:B01----:R-:W-:-:S05]  /*164a0*/  IMAD.MOV.U32 R152, RZ, RZ, R13 ;  /* 0x000000ffff987224 */ /* 0x003fca00078e000d */
[----:B------:R-:W-:Y:S01]  /*164b0*/  R2UR UR6, R152 ;  /* 0x00000000980672ca */ /* 0x000fe200000e0000 */
[----:B------:R-:W-:Y:S01]  /*164c0*/  IMAD.MOV.U32 R152, RZ, RZ, R156 ;  /* 0x000000ffff987224 */ /* 0x000fe200078e009c */
[----:B---3--:R-:W3:Y:S01]  /*164d0*/  LDL.64 R2, [R1+0x28] ;  /* 0x0000280001027983 */ /* 0x008ee20000100a00 */
[C---:B------:R-:W-:Y:S02]  /*164e0*/  VIADD R154, R13.reuse, 0x6 ;  /* 0x000000060d9a7836 */ /* 0x040fe40000000000 */
[----:B------:R-:W-:Y:S01]  /*164f0*/  IMAD.MOV.U32 R153, RZ, RZ, 0x40000040 ;  /* 0x40000040ff997424 */ /* 0x000fe200078e00ff */
[----:B------:R-:W-:Y:S01]  /*16500*/  R2UR UR4, R152 ;  /* 0x00000000980472ca */ /* 0x000fe200000e0000 */
[----:B------:R-:W-:Y:S01]  /*16510*/  IMAD.MOV.U32 R152, RZ, RZ, R155 ;  /* 0x000000ffff987224 */ /* 0x000fe200078e009b */
[----:B------:R-:W-:Y:S01]  /*16520*/  R2UR UR10, R154 ;  /* 0x000000009a0a72ca */ /* 0x000fe200000e0000 */
[----:B------:R-:W-:Y:S02]  /*16530*/  IMAD.MOV.U32 R155, RZ, RZ, 0x40000040 ;  /* 0x40000040ff9b7424 */ /* 0x000fe400078e00ff */
[-C--:B------:R-:W-:Y:S01]  /*16540*/  FMUL.FTZ R24, R24, R12.reuse ;  /* 0x0000000c18187220 */ /* 0x080fe20000410000 */
[C---:B------:R-:W-:Y:S01]  /*16550*/  VIADD R156, R13.reuse, 0x204 ;  /* 0x000002040d9c7836 */ /* 0x040fe20000000000 */
[----:B------:R-:W-:Y:S01]  /*16560*/  R2UR UR8, R152 ;  /* 0x00000000980872ca */ /* 0x000fe200000e0000 */
[----:B------:R-:W-:Y:S01]  /*16570*/  VIADD R152, R13, 0x200 ;  /* 0x000002000d987836 */ /* 0x000fe20000000000 */
[----:B------:R-:W-:Y:S01]  /*16580*/  R2UR UR11, R155 ;  /* 0x000000009b0b72ca */ /* 0x000fe200000e0000 */
[-C--:B------:R-:W-:Y:S01]  /*16590*/  FMUL.FTZ R25, R25, R12.reuse ;  /* 0x0000000c19197220 */ /* 0x080fe20000410000 */
[-C--:B------:R-:W-:Y:S01]  /*165a0*/  FMUL.FTZ R28, R28, R12.reuse ;  /* 0x0000000c1c1c7220 */ /* 0x080fe20000410000 */
[----:B------:R-:W-:Y:S01]  /*165b0*/  FMUL.FTZ R29, R29, R12 ;  /* 0x0000000c1d1d7220 */ /* 0x000fe20000410000 */
[----:B------:R-:W-:Y:S01]  /*165c0*/  R2UR UR14, R152 ;  /* 0x00000000980e72ca */ /* 0x000fe200000e0000 */
[C---:B------:R-:W-:Y:S01]  /*165d0*/  VIADD R152, R13.reuse, 0x206 ;  /* 0x000002060d987836 */ /* 0x040fe20000000000 */
[----:B------:R-:W-:Y:S01]  /*165e0*/  R2UR UR22, R156 ;  /* 0x000000009c1672ca */ /* 0x000fe200000e0000 */
[----:B------:R-:W-:-:S02]  /*165f0*/  VIADD R156, R13, 0x400 ;  /* 0x000004000d9c7836 */ /* 0x000fc40000000000 */
[-C--:B------:R-:W-:Y:S01]  /*16600*/  FMUL.FTZ R32, R32, R12.reuse ;  /* 0x0000000c20207220 */ /* 0x080fe20000410000 */
[-C--:B------:R-:W-:Y:S01]  /*16610*/  FMUL.FTZ R33, R33, R12.reuse ;  /* 0x0000000c21217220 */ /* 0x080fe20000410000 */
[-C--:B------:R-:W-:Y:S01]  /*16620*/  FMUL.FTZ R36, R36, R12.reuse ;  /* 0x0000000c24247220 */ /* 0x080fe20000410000 */
[-C--:B------:R-:W-:Y:S01]  /*16630*/  FMUL.FTZ R37, R37, R12.reuse ;  /* 0x0000000c25257220 */ /* 0x080fe20000410000 */
[-C--:B------:R-:W-:Y:S01]  /*16640*/  FMUL.FTZ R40, R40, R12.reuse ;  /* 0x0000000c28287220 */ /* 0x080fe20000410000 */
[----:B------:R-:W-:Y:S02]  /*16650*/  MOV R154, UR11 ;  /* 0x0000000b009a7c02 */ /* 0x000fe40008000f00 */
[----:B------:R-:W-:Y:S01]  /*16660*/  R2UR UR26, R152 ;  /* 0x00000000981a72ca */ /* 0x000fe200000e0000 */
[----:B------:R-:W-:Y:S02]  /*16670*/  VIADD R152, R13, 0x404 ;  /* 0x000004040d987836 */ /* 0x000fe40000000000 */
[----:B------:R-:W-:Y:S01]  /*16680*/  FMUL.FTZ R41, R41, R12 ;  /* 0x0000000c29297220 */ /* 0x000fe20000410000 */
[----:B------:R0:W-:Y:S01]  /*16690*/  STL [R1+0x4], R154 ;  /* 0x0000049a01007387 */ /* 0x0001e20000100800 */
        /* <DEDUP_REMOVED lines=9> */
[----:B0-----:R-:W-:Y:S02]  /*16730*/  VIADD R154, R13, 0x202 ;  /* 0x000002020d9a7836 */ /* 0x001fe40000000000 */
[-C--:B------:R-:W-:Y:S01]  /*16740*/  FMUL.FTZ R53, R53, R12.reuse ;  /* 0x0000000c35357220 */ /* 0x080fe20000410000 */
[-C--:B------:R-:W-:Y:S01]  /*16750*/  FMUL.FTZ R56, R56, R12.reuse ;  /* 0x0000000c38387220 */ /* 0x080fe20000410000 */
[-C--:B------:R-:W-:Y:S01]  /*16760*/  FMUL.FTZ R57, R57, R12.reuse ;  /* 0x0000000c39397220 */ /* 0x080fe20000410000 */
[----:B------:R-:W-:Y:S01]  /*16770*/  FMUL.FTZ R60, R60, R12 ;  /* 0x0000000c3c3c7220 */ /* 0x000fe20000410000 */
[----:B------:R-:W-:Y:S01]  /*16780*/  R2UR UR18, R154 ;  /* 0x000000009a1272ca */ /* 0x000fe200000e0000 */
[C---:B------:R-:W-:Y:S01]  /*16790*/  VIADD R154, R13.reuse, 0x402 ;  /* 0x000004020d9a7836 */ /* 0x040fe20000000000 */
[----:B------:R-:W-:Y:S01]  /*167a0*/  R2UR UR42, R156 ;  /* 0x000000009c2a72ca */ /* 0x000fe200000e0000 */
[C---:B------:R-:W-:Y:S01]  /*167b0*/  VIADD R156, R13.reuse, 0x602 ;  /* 0x000006020d9c7836 */ /* 0x040fe20000000000 */
        /* <DEDUP_REMOVED lines=50> */
[----:B------:R-:W3:Y:S01]  /*16ae0*/  LDL.64 R12, [R1+0x20] ;  /* 0x00002000010c7983 */ /* 0x000ee20000100a00 */
        /* <DEDUP_REMOVED lines=63> */
[C---:B------:R-:W-:Y:S01]  /*16ee0*/  R2UR UR5, R153.reuse ;  /* 0x00000000990572ca */ /* 0x040fe200000e0000 */
[----:B------:R-:W3:Y:S01]  /*16ef0*/  LDL.LU R0, [R1+0x4] ;  /* 0x0000040001007983 */ /* 0x000ee20000300800 */
[----:B------:R-:W-:Y:S01]  /*16f00*/  MOV R227, UR10 ;  /* 0x0000000a00e37c02 */ /* 0x000fe20008000f00 */
[----:B------:R-:W-:Y:S01]  /*16f10*/  UMOV UR10, UR4 ;  /* 0x00000004000a7c82 */ /* 0x000fe20008000000 */
[----:B------:R-:W-:Y:S01]  /*16f20*/  R2UR UR7, R153 ;  /* 0x00000000990772ca */ /* 0x000fe200000e0000 */
[----:B------:R-:W-:Y:S01]  /*16f30*/  IMAD.MOV.U32 R157, RZ, RZ, 0x40000040 ;  /* 0x40000040ff9d7424 */ /* 0x000fe200078e00ff */
[----:B------:R-:W-:-:S02]  /*16f40*/  R2UR UR4, R6 ;  /* 0x00000000060472ca */ /* 0x000fc400000e0000 */
[----:B------:R-:W-:-:S05]  /*16f50*/  R2UR UR9, R153 ;  /* 0x00000000990972ca */ /* 0x000fca00000e0000 */
[----:B------:R-:W-:Y:S01]  /*16f60*/  UMOV UR11, UR5 ;  /* 0x00000005000b7c82 */ /* 0x000fe20008000000 */
[----:B------:R-:W-:Y:S02]  /*16f70*/  R2UR UR5, R7 ;  /* 0x00000000070572ca */ /* 0x000fe400000e0000 */
[----:B------:R-:W-:Y:S02]  /*16f80*/  R2UR UR15, R153 ;  /* 0x00000000990f72ca */ /* 0x000fe400000e0000 */
[----:B------:R-:W-:Y:S02]  /*16f90*/  R2UR UR19, R155 ;  /* 0x000000009b1372ca */ /* 0x000fe400000e0000 */
[----:B------:R-:W-:Y:S02]  /*16fa0*/  R2UR UR23, R157 ;  /* 0x000000009d1772ca */ /* 0x000fe400000e0000 */
[----:B------:R-:W-:Y:S02]  /*16fb0*/  R2UR UR27, R153 ;  /* 0x00000000991b72ca */ /* 0x000fe400000e0000 */
[----:B------:R-:W-:-:S02]  /*16fc0*/  R2UR UR31, R157 ;  /* 0x000000009d1f72ca */ /* 0x000fc400000e0000 */
        /* <DEDUP_REMOVED lines=10> */
[----:B------:R-:W-:-:S06]  /*17070*/  WARPGROUP.ARRIVE ;  /* 0x00000000000079c5 */ /* 0x000fcc0000000000 */
[----:B------:R-:W-:Y:S01]  /*17080*/  HGMMA.64x64x16.F32.BF16 R152, gdesc[UR4], RZ, !UPT, gsb0 ;  /* 0x00e00000049879f0 */ /* 0x000fe2000c0018ff */
[----:B------:R-:W-:Y:S01]  /*17090*/  UMOV UR6, UR8 ;  /* 0x0000000800067c82 */ /* 0x000fe20008000000 */
[----:B------:R-:W-:Y:S01]  /*170a0*/  UMOV UR7, UR9 ;  /* 0x0000000900077c82 */ /* 0x000fe20008000000 */
[----:B----4-:R-:W-:Y:S02]  /*170b0*/  R2UR UR8, R16 ;  /* 0x00000000100872ca */ /* 0x010fe400000e0000 */
[----:B------:R-:W-:Y:S01]  /*170c0*/  R2UR UR9, R17 ;  /* 0x00000000110972ca */ /* 0x000fe200000e0000 */
[----:B------:R-:W-:Y:S02]  /*170d0*/  WARPGROUP.DEPBAR.LE gsb0, 0x0 ;  /* 0x00008000000079c5 */ /* 0x000fe40000010000 */
[----:B------:R-:W-:Y:S01]  /*170e0*/  WARPGROUP.ARRIVE ;  /* 0x00000000000079c5 */ /* 0x000fe20000000000 */
[----:B--2---:R-:W-:Y:S01]  /*170f0*/  R2UR UR4, R4 ;  /* 0x00000000040472ca */ /* 0x004fe200000e0000 */
[----:B------:R0:W5:Y:S08]  /*17100*/  LDL.LU.64 R16, [R1+0xc8] ;  /* 0x0000c80001107983 */ /* 0x0001700000300a00 */
[----:B------:R-:W-:Y:S01]  /*17110*/  HGMMA.64x64x16.F32.BF16 R152, gdesc[UR8], R152, gsb0 ;  /* 0x00e00000089879f0 */ /* 0x000fe20008001898 */
[----:B------:R-:W-:-:S02]  /*17120*/  R2UR UR5, R5 ;  /* 0x00000000050572ca */ /* 0x000fc400000e0000 */
[----:B------:R-:W-:Y:S01]  /*17130*/  R2UR UR10, R227 ;  /* 0x00000000e30a72ca */ /* 0x000fe200000e0000 */
[----:B------:R0:W5:Y:S01]  /*17140*/  LDL.LU.64 R4, [R1+0xc0] ;  /* 0x0000c00001047983 */ /* 0x0001620000300a00 */
[----:B------:R-:W-:Y:S02]  /*17150*/  WARPGROUP.DEPBAR.LE gsb0, 0x0 ;  /* 0x00008000000079c5 */ /* 0x000fe40000010000 */
[----:B------:R-:W-:-:S07]  /*17160*/  WARPGROUP.ARRIVE ;  /* 0x00000000000079c5 */ /* 0x000fce0000000000 */
[----:B------:R-:W-:Y:S01]  /*17170*/  HGMMA.64x64x16.F32.BF16 R152, gdesc[UR4], R152, gsb0 ;  /* 0x00e00000049879f0 */ /* 0x000fe20008001898 */
[----:B---3--:R-:W-:Y:S02]  /*17180*/  R2UR UR8, R2 ;  /* 0x00000000020872ca */ /* 0x008fe400000e0000 */
[----:B------:R-:W-:Y:S02]  /*17190*/  R2UR UR9, R3 ;  /* 0x00000000030972ca */ /* 0x000fe400000e0000 */
[----:B------:R-:W-:Y:S01]  /*171a0*/  R2UR UR16, R216 ;  /* 0x00000000d81072ca */ /* 0x000fe200000e0000 */
[----:B------:R0:W5:Y:S01]  /*171b0*/  LDL.LU.64 R2, [R1+0xb8] ;  /* 0x0000b80001027983 */ /* 0x0001620000300a00 */
[----:B------:R-:W-:Y:S01]  /*171c0*/  R2UR UR11, R0 ;  /* 0x00000000000b72ca */ /* 0x000fe200000e0000 */
[----:B------:R-:W-:Y:S02]  /*171d0*/  WARPGROUP.DEPBAR.LE gsb0, 0x0 ;  /* 0x00008000000079c5 */ /* 0x000fe40000010000 */
[----:B------:R-:W-:-:S10]  /*171e0*/  WARPGROUP.ARRIVE ;  /* 0x00000000000079c5 */ /* 0x000fd40000000000 */
[----:B------:R-:W-:Y:S01]  /*171f0*/  HGMMA.64x64x16.F32.BF16 R152, gdesc[UR8], R152, gsb0 ;  /* 0x00e00000089879f0 */ /* 0x000fe20008001898 */
[----:B------:R-:W-:Y:S02]  /*17200*/  R2UR UR12, R12 ;  /* 0x000000000c0c72ca */ /* 0x000fe400000e0000 */
[----:B------:R-:W-:Y:S01]  /*17210*/  R2UR UR13, R13 ;  /* 0x000000000d0d72ca */ /* 0x000fe200000e0000 */
[----:B------:R-:W-:Y:S02]  /*17220*/  WARPGROUP.DEPBAR.LE gsb0, 0x0 ;  /* 0x00008000000079c5 */ /* 0x000fe40000010000 */
[----:B------:R-:W-:-:S10]  /*17230*/  WARPGROUP.ARRIVE ;  /* 0x00000000000079c5 */ /* 0x000fd40000000000 */
[----:B------:R-:W-:Y:S01]  /*17240*/  HGMMA.64x64x16.F32.BF16 R152, gdesc[UR12], R152, gsb0 ;  /* 0x00e000000c9879f0 */ /* 0x000fe20008001898 */
[----:B------:R-:W-:Y:S02]  /*17250*/  R2UR UR17, R217 ;  /* 0x00000000d91172ca */ /* 0x000fe400000e0000 */
[----:B------:R-:W-:Y:S02]  /*17260*/  WARPGROUP.DEPBAR.LE gsb0, 0x0 ;  /* 0x00008000000079c5 */ /* 0x000fe40000010000 */
[----:B------:R-:W-:-:S09]  /*17270*/  WARPGROUP.ARRIVE ;  /* 0x00000000000079c5 */ /* 0x000fd20000000000 */
[----:B------:R-:W-:Y:S01]  /*17280*/  HGMMA.64x64x16.F32.BF16 R152, gdesc[UR16], R152, gsb0 ;  /* 0x00e00000109879f0 */ /* 0x000fe20008001898 */
[----:B------:R-:W-:Y:S02]  /*17290*/  R2UR UR20, R214 ;  /* 0x00000000d61472ca */ /* 0x000fe400000e0000 */
        /* <DEDUP_REMOVED lines=52> */
.L_x_1776:
[----:B------:R-:W-:Y:S01]  /*175e0*/  SHF.L.U32 R0, R203, 0x1f, RZ ;  /* 0x0000001fcb007819 */ /* 0x000fe200000006ff */
[----:B------:R-:W-:-:S04]  /*175f0*/  IMAD R203, R202, 0x8, R18 ;  /* 0x00000008cacb7824 */ /* 0x000fc800078e0212 */
[----:B------:R0:W1:Y:S01]  /*17600*/  SYNCS.PHASECHK.TRANS64.TRYWAIT P1, [R203+URZ+0x30850], R0 ;  /* 0x03085000cb0075a7 */ /* 0x000062000802017f */
[----:B------:R-:W-:Y:S05]  /*17610*/  @!P0 BRA `(.L_x_1777) ;  /* 0x0000000000048947 */ /* 0x000fea0003800000 */
[----:B------:R-:W-:Y:S01]  /*17620*/  BPT.TRAP 0x1 ;  /* 0x000000040000795c */ /* 0x000fe20000300000 */
.L_x_1777:
[----:B------:R-:W-:Y:S04]  /*17630*/  BSSY B2, `(.L_x_1778) ;  /* 0x0000004000027945 */ /* 0x000fe80003800000 */
[----:B-1----:R-:W-:Y:S05]  /*17640*/  @P1 BRA `(.L_x_1779) ;  /* 0x0000000000081947 */ /* 0x002fea0003800000 */
[----:B------:R-:W1:Y:S02]  /*17650*/  SYNCS.PHASECHK.TRANS64.TRYWAIT P1, [R203+URZ+0x30850], R0 ;  /* 0x03085000cb0075a7 */ /* 0x000e64000802017f */
[----:B-1----:R-:W-:Y:S05]  /*17660*/  @!P1 BRA `(.L_x_1780) ;  /* 0x0000014c00709947 */ /* 0x002fea0003800000 */
.L_x_1779:
[----:B------:R-:W-:Y:S05]  /*17670*/  BSYNC B2 ;  /* 0x0000000000027941 */ /* 0x000fea0003800000 */
.L_x_1778:
[----:B01----:R-:W-:Y:S01]  /*17680*/  VIADD R0, R18, 0x400 ;  /* 0x0000040012007836 */ /* 0x003fe20000000000 */
[----:B------:R-:W-:Y:S01]  /*17690*/  WARPGROUP.ARRIVE ;  /* 0x00000000000079c5 */ /* 0x000fe20000000000 */
[----:B------:R-:W-:-:S03]  /*176a0*/  IMAD.MOV.U32 R13, RZ, RZ, 0x40000040 ;  /* 0x40000040ff0d7424 */ /* 0x000fc600078e00ff */
[----:B------:R-:W-:Y:S02]  /*176b0*/  SHF.R.U32.HI R0, RZ, 0x4, R0 ;  /* 0x00000004ff007819 */ /* 0x000fe40000011600 */
[----:B------:R-:W-:Y:S01]  /*176c0*/  R2UR UR7, R13 ;  /* 0x000000000d0772ca */ /* 0x000fe200000e0000 */
[----:B------:R-:W-:Y:S01]  /*176d0*/  IMAD.MOV.U32 R13, RZ, RZ, 0x40000040 ;  /* 0x40000040ff0d7424 */ /* 0x000fe200078e00ff */
[----:B------:R-:W-:-:S04]  /*176e0*/  LOP3.LUT R12, R0, 0x3fff, RZ, 0xc0, !PT ;  /* 0x00003fff000c7812 */ /* 0x000fc800078ec0ff */
[----:B------:R-:W-:-:S05]  /*176f0*/  LOP3.LUT R12, R12, 0x2000000, RZ, 0xfc, !PT ;  /* 0x020000000c0c7812 */ /* 0x000fca00078efcff */
[----:B------:R-:W-:-:S05]  /*17700*/  IMAD R12, R202, 0x800, R12 ;  /* 0x00000800ca0c7824 */ /* 0x000fca00078e020c */
[----:B------:R-:W-:-:S13]  /*17710*/  R2UR UR6, R12 ;  /* 0x000000000c0672ca */ /* 0x000fda00000e0000 */
[----:B------:R-:W-:Y:S03]  /*17720*/  HGMMA.64x256x16.F32.BF16 R24, R196, gdesc[UR4].tnspB, R24, gsb0 ;  /* 0x43e00004c4187df0 */ /* 0x000fe60008001818 */
[----:B------:R-:W-:Y:S02]  /*17730*/  WARPGROUP.DEPBAR.LE gsb0, 0x0 ;  /* 0x00008000000079c5 */ /* 0x000fe40000010000 */
[----:B------:R-:W-:Y:S01]  /*17740*/  VIADD R196, R12, 0x80 ;  /* 0x000000800cc47836 */ /* 0x000fe20000000000 */
[----:B------:R-:W-:Y:S01]  /*17750*/  WARPGROUP.ARRIVE ;  /* 0x00000000000079c5 */ /* 0x000fe20000000000 */
[----:B------:R-:W-:-:S03]  /*17760*/  IMAD.MOV.U32 R197, RZ, RZ, 0x40000040 ;  /* 0x40000040ffc57424 */ /* 0x000fc600078e00ff */
[----:B------:R-:W-:Y:S02]  /*17770*/  R2UR UR6, R196 ;  /* 0x00000000c40672ca */ /* 0x000fe400000e0000 */
[----:B------:R-:W-:-:S15]  /*17780*/  R2UR UR7, R197 ;  /* 0x00000000c50772ca */ /* 0x000fde00000e0000 */
[----:B------:R-:W-:-:S01]  /*17790*/  NOP ;  /* 0x0000000000007918 */ /* 0x000fc20000000000 */
[----:B------:R-:W-:Y:S03]  /*177a0*/  HGMMA.64x256x16.F32.BF16 R24, R192, gdesc[UR4].tnspB, R24, gsb0 ;  /* 0x43e00004c0187df0 */ /* 0x000fe60008001818 */
[----:B------:R-:W-:Y:S02]  /*177b0*/  WARPGROUP.DEPBAR.LE gsb0, 0x0 ;  /* 0x00008000000079c5 */ /* 0x000fe40000010000 */
[C---:B------:R-:W-:Y:S01]  /*177c0*/  VIADD R192, R12.reuse, 0x100 ;  /* 0x000001000cc07836 */ /* 0x040fe20000000000 */
[----:B------:R-:W-:Y:S01]  /*177d0*/  WARPGROUP.ARRIVE ;  /* 0x00000000000079c5 */ /* 0x000fe20000000000 */
[----:B------:R-:W-:Y:S02]  /*177e0*/  IMAD.MOV.U32 R193, RZ, RZ, 0x40000040 ;  /* 0x40000040ffc17424 */ /* 0x000fe400078e00ff */
[----:B------:R-:W-:Y:S01]  /*177f0*/  VIADD R12, R12, 0x180 ;  /* 0x000001800c0c7836 */ /* 0x000fe20000000000 */
[----:B------:R-:W-:-:S02]  /*17800*/  R2UR UR6, R192 ;  /* 0x00000000c00672ca */ /* 0x000fc400000e0000 */
[----:B------:R-:W-:-:S15]  /*17810*/  R2UR UR7, R193 ;  /* 0x00000000c10772ca */ /* 0x000fde00000e0000 */
[----:B------:R-:W-:-:S01]  /*17820*/  NOP ;  /* 0x0000000000007918 */ /* 0x000fc20000000000 */
        /* <DEDUP_REMOVED lines=10> */
.L_x_1781:
[----:B------:R-:W2:Y:S01]  /*178d0*/  LDL R12, [R1] ;  /* 0x00000000010c7983 */ /* 0x000ea20000100800 */
[----:B------:R-:W0:Y:S01]  /*178e0*/  LDC R13, c[0x0][0x448] ;  /* 0x00011200ff0d7b82 */ /* 0x000e220000000800 */
[----:B------:R-:W-:Y:S02]  /*178f0*/  ULDC UR5, c[0x0][0x9d8] ;  /* 0x0002760000057ab9 */ /* 0x000fe40000000800 */
[----:B------:R-:W3:Y:S04]  /*17900*/  LDL R184, [R1+0x48] ;  /* 0x0000480001b87983 */ /* 0x000ee80000100800 */
[----:B------:R-:W3:Y:S04]  /*17910*/  LDL R0, [R1+0x60] ;  /* 0x0000600001007983 */ /* 0x000ee80000100800 */
[----:B------:R-:W4:Y:S04]  /*17920*/  LDL R190, [R1+0x8] ;  /* 0x0000080001be7983 */ /* 0x000f280000100800 */
[----:B------:R-:W4:Y:S01]  /*17930*/  LDL R191, [R1+0xc] ;  /* 0x00000c0001bf7983 */ /* 0x000f220000100800 */
[----:B0-----:R-:W-:-:S13]  /*17940*/  ISETP.NE.AND P1, PT, R13, 0x1, PT ;  /* 0x000000010d00780c */ /* 0x001fda0003f25270 */
[----:B------:R-:W0:Y:S01]  /*17950*/  @P1 LDC R13, c[0x0][0x44c] ;  /* 0x00011300ff0d1b82 */ /* 0x000e220000000800 */
[----:B-----5:R-:W-:Y:S02]  /*17960*/  VIADD R2, R2, 0x30840 ;  /* 0x0003084002027836 */ /* 0x020fe40000000000 */
        /* <DEDUP_REMOVED lines=16> */
[----:B------:R-:W-:Y:S01]  /*17a70*/  LOP3.LUT P5, RZ, R22, 0x20, RZ, 0xc0, !PT ;  /* 0x0000002016ff7812 */ /* 0x000fe200078ac0ff */
        /* <DEDUP_REMOVED lines=16> */
[----:B--2---:R-:W-:-:S02]  /*17b80*/  R2UR UR4, R12 ;  /* 0x000000000c0472ca */ /* 0x004fc400000e0000 */
[----:B------:R-:W2:Y:S01]  /*17b90*/  @P1 LDC R12, c[0x0][0x450] ;  /* 0x00011400ff0c1b82 */ /* 0x000ea20000000800 */
[----:B---3--:R-:W-:-:S04]  /*17ba0*/  IMAD.IADD R0, R0, 0x1, R184 ;  /* 0x0000000100007824 */ /* 0x008fc800078e02b8 */
[----:B0-----:R-:W-:Y:S01]  /*17bb0*/  @P1 IMAD.HI.U32 R13, R0, R13, RZ ;  /* 0x0000000d000d1227 */ /* 0x001fe200078e00ff */
[----:B----4-:R-:W-:-:S03]  /*17bc0*/  PRMT R2, R190, 0x654, R2 ;  /* 0x00000654be027816 */ /* 0x010fc60000000002 */
[----:B------:R-:W-:Y:S01]  /*17bd0*/  FMUL.FTZ R184, R170, UR5 ;  /* 0x00000005aab87c20 */ /* 0x000fe20008410000 */
[----:B------:R0:W-:Y:S01]  /*17be0*/  SYNCS.ARRIVE.TRANS64.RED.A1T0 RZ, [R2+URZ], RZ ;  /* 0x000000ff02ff79a7 */ /* 0x0001e2000810043f */
[----:B------:R-:W-:Y:S01]  /*17bf0*/  FMUL.FTZ R170, R171, UR5 ;  /* 0x00000005abaa7c20 */ /* 0x000fe20008410000 */
[----:B--2---:R-:W-:Y:S01]  /*17c00*/  @P1 SHF.R.U32.HI R0, RZ, R12, R13 ;  /* 0x0000000cff001219 */ /* 0x004fe2000001160d */
[----:B0-----:R-:W-:Y:S02]  /*17c10*/  IMAD.SHL.U32 R2, R5, 0x40, RZ ;  /* 0x0000004005027824 */ /* 0x001fe400078e00ff */
        /* <DEDUP_REMOVED lines=13> */
[----:B------:R-:W-:Y:S01]  /*17cf0*/  IADD3 R160, -R2, 0x1, RZ ;  /* 0x0000000102a07810 */ /* 0x000fe20007ffe1ff */
[----:B------:R-:W-:Y:S01]  /*17d00*/  FMUL.FTZ R159, R161, UR5 ;  /* 0x00000005a19f7c20 */ /* 0x000fe20008410000 */
[----:B------:R-:W-:Y:S01]  /*17d10*/  FMUL.FTZ R180, R181, UR5 ;  /* 0x00000005b5b47c20 */ /* 0x000fe20008410000 */
[----:B------:R-:W2:Y:S01]  /*17d20*/  MUFU.TANH R12, R12 ;  /* 0x0000000c000c7308 */ /* 0x000ea20000002400 */
[----:B------:R-:W-:Y:S01]  /*17d30*/  ULDC UR5, c[0x0][0x9e0] ;  /* 0x0002780000057ab9 */ /* 0x000fe20000000800 */
[----:B------:R-:W-:-:S06]  /*17d40*/  IMAD R160, R191, -0x2, R160 ;  /* 0xfffffffebfa07824 */ /* 0x000fcc00078e02a0 */
[----:B------:R-:W3:Y:S01]  /*17d50*/  MUFU.TANH R152, R152 ;  /* 0x0000009800987308 */ /* 0x000ee20000002400 */
[----:B------:R-:W-:-:S07]  /*17d60*/  IADD3 R160, -R218, R160, R220 ;  /* 0x000000a0daa07210 */ /* 0x000fce0007ffe1dc */
        /* <DEDUP_REMOVED lines=12> */
[----:B------:R-:W1:Y:S08]  /*17e30*/  MUFU.TANH R179, R179 ;  /* 0x000000b300b37308 */ /* 0x000e700000002400 */
[----:B------:R-:W1:Y:S01]  /*17e40*/  MUFU.TANH R180, R180 ;  /* 0x000000b400b47308 */ /* 0x000e620000002400 */
[----:B------:R-:W-:-:S02]  /*17e50*/  VIADD R187, R160, UR5 ;  /* 0x00000005a0bb7c36 */ /* 0x000fc40008000000 */
[----:B------:R-:W-:Y:S02]  /*17e60*/  VIADD R183, R160, UR4 ;  /* 0x00000004a0b77c36 */ /* 0x000fe40008000000 */
[--C-:B0-----:R-:W-:Y:S02]  /*17e70*/  IMAD.IADD R182, R187, 0x1, R188.reuse ;  /* 0x00000001bbb67824 */ /* 0x101fe400078e02bc */
[----:B------:R-:W-:Y:S01]  /*17e80*/  IMAD.IADD R181, R183, 0x1, R188 ;  /* 0x00000001b7b57824 */ /* 0x000fe200078e02bc */
[----:B--234-:R-:W-:Y:S06]  /*17e90*/  @!P5 BRA `(.L_x_1782) ;  /* 0x000000000060d947 */ /* 0x01cfec0003800000 */
[----:B------:R-:W-:Y:S01]  /*17ea0*/  IADD3 R188, -R218, R220, R188 ;  /* 0x000000dcdabc7210 */ /* 0x000fe20007ffe1bc */
[----:B------:R-:W-:Y:S03]  /*17eb0*/  BSSY B2, `(.L_x_1783) ;  /* 0x0000012000027945 */ /* 0x000fe60003800000 */
        /* <DEDUP_REMOVED lines=11> */
.L_x_1784:
[----:B------:R-:W-:Y:S02]  /*17f70*/  ULDC UR4, c[0x0][0x9e4] ;  /* 0x0002790000047ab9 */ /* 0x000fe40000000800 */
[----:B------:R-:W-:-:S05]  /*17f80*/  IMAD.U32 R189, RZ, RZ, UR4 ;  /* 0x00000004ffbd7e24 */ /* 0x000fca000f8e00ff */
[----:B------:R-:W-:-:S13]  /*17f90*/  ISETP.NE.AND P1, PT, R189, 0x1, PT ;  /* 0x00000001bd00780c */ /* 0x000fda0003f25270 */
[----:B------:R-:W0:Y:S02]  /*17fa0*/  @P1 LDC.64 R160, c[0x0][0x9e8] ;  /* 0x00027a00ffa01b82 */ /* 0x000e240000000a00 */
[----:B0-----:R-:W-:-:S05]  /*17fb0*/  @P1 IMAD.HI.U32 R160, R188, R160, RZ ;  /* 0x000000a0bca01227 */ /* 0x001fca00078e00ff */
[----:B------:R-:W-:-:S07]  /*17fc0*/  @P1 SHF.R.U32.HI R188, RZ, R161, R160 ;  /* 0x000000a1ffbc1219 */ /* 0x000fce00000116a0 */
.L_x_1785:
[----:B------:R-:W-:Y:S05]  /*17fd0*/  BSYNC B2 ;  /* 0x0000000000027941 */ /* 0x000fea0003800000 */
.L_x_1783:
[----:B------:R-:W-:-:S04]  /*17fe0*/  IMAD R188, R188, R189, -R2 ;  /* 0x000000bdbcbc7224 */ /* 0x000fc800078e0a02 */
[----:B------:R-:W-:-:S05]  /*17ff0*/  IMAD R188, R191, -0x2, R188 ;  /* 0xfffffffebfbc7824 */ /* 0x000fca00078e02bc */
[----:B------:R-:W-:Y:S02]  /*18000*/  VIMNMX R181, R181, R188, !PT ;  /* 0x000000bcb5b57248 */ /* 0x000fe40007fe0100 */
[----:B------:R-:W-:-:S07]  /*18010*/  VIADDMNMX R182, R188, R189, R182, PT ;  /* 0x000000bdbcb67246 */ /* 0x000fce00038001b6 */
.L_x_1782:
[----:B------:R-:W-:Y:S01]  /*18020*/  ISETP.GT.AND P1, PT, R5, -0x1, PT ;  /* 0xffffffff0500780c */ /* 0x000fe20003f24270 */
[----:B------:R-:W0:Y:S03]  /*18030*/  SHFL.IDX PT, R0, R0, 0x1, 0x1c1f ;  /* 0x003c1f0000007f89 */ /* 0x000e2600000e0000 */
[C---:B------:R-:W-:Y:S02]  /*18040*/  ISETP.GT.AND P2, PT, R181.reuse, RZ, P1 ;  /* 0x000000ffb500720c */ /* 0x040fe40000f44270 */
[C---:B------:R-:W-:Y:S02]  /*18050*/  ISETP.GT.AND P4, PT, R181.reuse, 0x1, P1 ;  /* 0x00000001b500780c */ /* 0x040fe40000f84270 */
[----:B------:R-:W-:Y:S02]  /*18060*/  ISETP.LT.OR P3, PT, R182, 0x1, P2 ;  /* 0x00000001b600780c */ /* 0x000fe40001761670 */
[----:B------:R-:W-:-:S02]  /*18070*/  ISETP.GT.AND P2, PT, R181, 0x8, P1 ;  /* 0x00000008b500780c */ /* 0x000fc40000f44270 */
[----:B------:R-:W-:Y:S02]  /*18080*/  FSEL R12, R12, -INF , !P3 ;  /* 0xff8000000c0c7808 */ /* 0x000fe40005800000 */
[----:B------:R-:W-:Y:S02]  /*18090*/  ISETP.GT.AND P3, PT, R181, 0x9, P1 ;  /* 0x00000009b500780c */ /* 0x000fe40000f64270 */
[C---:B------:R-:W-:Y:S02]  /*180a0*/  ISETP.LT.OR P4, PT, R182.reuse, 0x2, P4 ;  /* 0x00000002b600780c */ /* 0x040fe40002781670 */
[C---:B------:R-:W-:Y:S02]  /*180b0*/  ISETP.LT.OR P2, PT, R182.reuse, 0x9, P2 ;  /* 0x00000009b600780c */ /* 0x040fe40001741670 */
[----:B------:R-:W-:Y:S02]  /*180c0*/  ISETP.LT.OR P3, PT, R182, 0xa, P3 ;  /* 0x0000000ab600780c */ /* 0x000fe40001f61670 */
[----:B------:R-:W-:-:S02]  /*180d0*/  FSEL R152, R152, -INF , !P4 ;  /* 0xff80000098987808 */ /* 0x000fc40006000000 */
[----:B------:R-:W-:Y:S01]  /*180e0*/  FSEL R160, R154, -INF , !P2 ;  /* 0xff8000009aa07808 */ /* 0x000fe20005000000 */
[--C-:B0-----:R-:W-:Y:S01]  /*180f0*/  IMAD.IADD R187, R187, 0x1, R0.reuse ;  /* 0x00000001bbbb7824 */ /* 0x101fe200078e0200 */
[----:B------:R-:W-:Y:S01]  /*18100*/  FSEL R161, R155, -INF , !P3 ;  /* 0xff8000009ba17808 */ /* 0x000fe20005800000 */
[----:B------:R-:W-:Y:S01]  /*18110*/  IMAD.IADD R183, R183, 0x1, R0 ;  /* 0x00000001b7b77824 */ /* 0x000fe200078e0200 */
[C---:B------:R-:W-:Y:S02]  /*18120*/  ISETP.GT.AND P4, PT, R181.reuse, 0x10, P1 ;  /* 0x00000010b500780c */ /* 0x040fe40000f84270 */
[C---:B------:R-:W-:Y:S02]  /*18130*/  ISETP.GT.AND P2, PT, R181.reuse, 0x11, P1 ;  /* 0x00000011b500780c */ /* 0x040fe40000f44270 */
[----:B------:R-:W-:Y:S02]  /*18140*/  ISETP.GT.AND P3, PT, R181, 0x18, P1 ;  /* 0x00000018b500780c */ /* 0x000fe40000f64270 */
[----:B------:R-:W-:-:S02]  /*18150*/  ISETP.LT.OR P4, PT, R182, 0x11, P4 ;  /* 0x00000011b600780c */ /* 0x000fc40002781670 */
[C---:B------:R-:W-:Y:S02]  /*18160*/  ISETP.LT.OR P2, PT, R182.reuse, 0x12, P2 ;  /* 0x00000012b600780c */ /* 0x040fe40001741670 */
[----:B------:R-:W-:Y:S02]  /*18170*/  ISETP.LT.OR P3, PT, R182, 0x19, P3 ;  /* 0x00000019b600780c */ /* 0x000fe40001f61670 */
[----:B------:R-:W-:Y:S02]  /*18180*/  FSEL R158, R158, -INF , !P4 ;  /* 0xff8000009e9e7808 */ /* 0x000fe40006000000 */
[----:B------:R-:W-:Y:S02]  /*18190*/  FSEL R159, R159, -INF , !P2 ;  /* 0xff8000009f9f7808 */ /* 0x000fe40005000000 */
[----:B------:R-:W-:Y:S02]  /*181a0*/  FSEL R164, R164, -INF , !P3 ;  /* 0xff800000a4a47808 */ /* 0x000fe40005800000 */
[----:B------:R-:W-:-:S02]  /*181b0*/  ISETP.GT.AND P4, PT, R181, 0x19, P1 ;  /* 0x00000019b500780c */ /* 0x000fc40000f84270 */
[C---:B------:R-:W-:Y:S02]  /*181c0*/  ISETP.GT.AND P2, PT, R181.reuse, 0x20, P1 ;  /* 0x00000020b500780c */ /* 0x040fe40000f44270 */
[----:B------:R-:W-:Y:S02]  /*181d0*/  ISETP.GT.AND P3, PT, R181, 0x21, P1 ;  /* 0x00000021b500780c */ /* 0x000fe40000f64270 */
[C---:B------:R-:W-:Y:S02]  /*181e0*/  ISETP.LT.OR P4, PT, R182.reuse, 0x1a, P4 ;  /* 0x0000001ab600780c */ /* 0x040fe40002781670 */
[C---:B------:R-:W-:Y:S02]  /*181f0*/  ISETP.LT.OR P2, PT, R182.reuse, 0x21, P2 ;  /* 0x00000021b600780c */ /* 0x040fe40001741670 */
[----:B------:R-:W-:Y:S02]  /*18200*/  ISETP.LT.OR P3, PT, R182, 0x22, P3 ;  /* 0x00000022b600780c */ /* 0x000fe40001f61670 */
[----:B------:R-:W-:-:S02]  /*18210*/  FSEL R165, R165, -INF , !P4 ;  /* 0xff800000a5a57808 */ /* 0x000fc40006000000 */
[----:B------:R-:W-:Y:S02]  /*18220*/  FSEL R168, R168, -INF , !P2 ;  /* 0xff800000a8a87808 */ /* 0x000fe40005000000 */
[----:B------:R-:W-:Y:S02]  /*18230*/  FSEL R169, R169, -INF , !P3 ;  /* 0xff800000a9a97808 */ /* 0x000fe40005800000 */
        /* <DEDUP_REMOVED lines=16> */
[----:B-1----:R-:W-:Y:S02]  /*18340*/  FSEL R179, R179, -INF , !P2 ;  /* 0xff800000b3b37808 */ /* 0x002fe40005000000 */
[----:B------:R-:W-:Y:S01]  /*18350*/  FSEL R180, R180, -INF , !P3 ;  /* 0xff800000b4b47808 */ /* 0x000fe20005800000 */
[----:B------:R-:W-:Y:S06]  /*18360*/  @!P5 BRA `(.L_x_1786) ;  /* 0x000000000060d947 */ /* 0x000fec0003800000 */
        /* <DEDUP_REMOVED lines=13> */
.L_x_1788:
[----:B------:R-:W-:Y:S02]  /*18440*/  ULDC UR4, c[0x0][0x9e4] ;  /* 0x0002790000047ab9 */ /* 0x000fe40000000800 */
[----:B------:R-:W-:-:S05]  /*18450*/  IMAD.U32 R181, RZ, RZ, UR4 ;  /* 0x00000004ffb57e24 */ /* 0x000fca000f8e00ff */
[----:B------:R-:W-:-:S13]  /*18460*/  ISETP.NE.AND P2, PT, R181, 0x1, PT ;  /* 0x00000001b500780c */ /* 0x000fda0003f45270 */
[----:B------:R-:W0:Y:S02]  /*18470*/  @P2 LDC.64 R154, c[0x0][0x9e8] ;  /* 0x00027a00ff9a2b82 */ /* 0x000e240000000a00 */
[----:B0-----:R-:W-:-:S05]  /*18480*/  @P2 IMAD.HI.U32 R154, R0, R154, RZ ;  /* 0x0000009a009a2227 */ /* 0x001fca00078e00ff */
[----:B------:R-:W-:-:S07]  /*18490*/  @P2 SHF.R.U32.HI R0, RZ, R155, R154 ;  /* 0x0000009bff002219 */ /* 0x000fce000001169a */
.L_x_1789:
[----:B------:R-:W-:Y:S05]  /*184a0*/  BSYNC B2 ;  /* 0x0000000000027941 */ /* 0x000fea0003800000 */
.L_x_1787:
[----:B------:R-:W-:-:S04]  /*184b0*/  IMAD R0, R0, R181, -R2 ;  /* 0x000000b500007224 */ /* 0x000fc800078e0a02 */
[----:B------:R-:W-:-:S05]  /*184c0*/  IMAD R0, R191, -0x2, R0 ;  /* 0xfffffffebf007824 */ /* 0x000fca00078e0200 */
[----:B------:R-:W-:Y:S02]  /*184d0*/  VIMNMX R183, R183, R0, !PT ;  /* 0x00000000b7b77248 */ /* 0x000fe40007fe0100 */
[----:B------:R-:W-:-:S07]  /*184e0*/  VIADDMNMX R187, R0, R181, R187, PT ;  /* 0x000000b500bb7246 */ /* 0x000fce00038001bb */
.L_x_1786:
[----:B------:R-:W-:Y:S01]  /*184f0*/  FMNMX.FTZ R2, R12, R4, !PT ;  /* 0x000000040c027209 */ /* 0x000fe20007810000 */
[----:B------:R-:W-:Y:S01]  /*18500*/  ULDC UR4, c[0x0][0x988] ;  /* 0x0002620000047ab9 */ /* 0x000fe20000000800 */
[----:B------:R-:W-:Y:S02]  /*18510*/  LOP3.LUT R22, R22, 0xffffdfff, RZ, 0xc0, !PT ;  /* 0xffffdfff16167812 */ /* 0x000fe400078ec0ff */
[----:B------:R-:W-:Y:S02]  /*18520*/  FMNMX.FTZ R2, R152, R2, !PT ;  /* 0x0000000298027209 */ /* 0x000fe40007810000 */
[C---:B------:R-:W-:Y:S02]  /*18530*/  ISETP.GT.AND P2, PT, R183.reuse, 0x1, P1 ;  /* 0x00000001b700780c */ /* 0x040fe40000f44270 */
[----:B------:R-:W-:Y:S02]  /*18540*/  FMNMX.FTZ R2, R160, R2, !PT ;  /* 0x00000002a0027209 */ /* 0x000fe40007810000 */
[----:B------:R-:W-:-:S02]  /*18550*/  ISETP.GT.AND P3, PT, R183, 0x8, P1 ;  /* 0x00000008b700780c */ /* 0x000fc40000f64270 */
[----:B------:R-:W-:Y:S02]  /*18560*/  FMNMX.FTZ R2, R161, R2, !PT ;  /* 0x00000002a1027209 */ /* 0x000fe40007810000 */
[----:B------:R-:W-:Y:S02]  /*18570*/  @P0 LOP3.LUT R22, R22, 0x2000, RZ, 0xfc, !PT ;  /* 0x0000200016160812 */ /* 0x000fe400078efcff */
[----:B------:R-:W-:Y:S02]  /*18580*/  FMNMX.FTZ R2, R158, R2, !PT ;  /* 0x000000029e027209 */ /* 0x000fe40007810000 */
[----:B------:R-:W-:Y:S02]  /*18590*/  ISETP.LT.OR P2, PT, R187, 0x2, P2 ;  /* 0x00000002bb00780c */ /* 0x000fe40001741670 */
[----:B------:R-:W-:Y:S02]  /*185a0*/  FMNMX.FTZ R2, R159, R2, !PT ;  /* 0x000000029f027209 */ /* 0x000fe40007810000 */
[----:B------:R-:W-:-:S02]  /*185b0*/  ISETP.LT.OR P3, PT, R187, 0x9, P3 ;  /* 0x00000009bb00780c */ /* 0x000fc40001f61670 */
[----:B------:R-:W-:Y:S02]  /*185c0*/  FMNMX.FTZ R2, R164, R2, !PT ;  /* 0x00000002a4027209 */ /* 0x000fe40007810000 */
[----:B------:R-:W-:Y:S02]  /*185d0*/  ISETP.GT.AND P0, PT, R183, 0x21, P1 ;  /* 0x00000021b700780c */ /* 0x000fe40000f04270 */
[----:B------:R-:W-:Y:S02]  /*185e0*/  FMNMX.FTZ R2, R165, R2, !PT ;  /* 0x00000002a5027209 */ /* 0x000fe40007810000 */
[----:B------:R-:W-:Y:S02]  /*185f0*/  FSEL R0, R153, -INF , !P2 ;  /* 0xff80000099007808 */ /* 0x000fe40005000000 */
[----:B------:R-:W-:Y:S02]  /*18600*/  FMNMX.FTZ R2, R168, R2, !PT ;  /* 0x00000002a8027209 */ /* 0x000fe40007810000 */
[----:B------:R-:W-:-:S02]  /*18610*/  FSEL R156, R156, -INF , !P3 ;  /* 0xff8000009c9c7808 */ /* 0x000fc40005800000 */
[----:B------:R-:W-:Y:S02]  /*18620*/  FMNMX.FTZ R2, R169, R2, !PT ;  /* 0x00000002a9027209 */ /* 0x000fe40007810000 */
[----:B------:R-:W-:Y:S02]  /*18630*/  ISETP.GT.AND P4, PT, R183, 0x9, P1 ;  /* 0x00000009b700780c */ /* 0x000fe40000f84270 */
[----:B------:R-:W-:Y:S02]  /*18640*/  FMNMX.FTZ R2, R185, R2, !PT ;  /* 0x00000002b9027209 */ /* 0x000fe40007810000 */
[C---:B------:R-:W-:Y:S02]  /*18650*/  ISETP.GT.AND P2, PT, R183.reuse, 0x10, P1 ;  /* 0x00000010b700780c */ /* 0x040fe40000f44270 */
[----:B------:R-:W-:Y:S02]  /*18660*/  FMNMX.FTZ R2, R186, R2, !PT ;  /* 0x00000002ba027209 */ /* 0x000fe40007810000 */
[----:B------:R-:W-:-:S02]  /*18670*/  ISETP.GT.AND P3, PT, R183, 0x11, P1 ;  /* 0x00000011b700780c */ /* 0x000fc40000f64270 */
[----:B------:R-:W-:Y:S02]  /*18680*/  FMNMX.FTZ R2, R175, R2, !PT ;  /* 0x00000002af027209 */ /* 0x000fe40007810000 */
[C---:B------:R-:W-:Y:S02]  /*18690*/  ISETP.LT.OR P4, PT, R187.reuse, 0xa, P4 ;  /* 0x0000000abb00780c */ /* 0x040fe40002781670 */
[----:B------:R-:W-:Y:S02]  /*186a0*/  FMNMX.FTZ R2, R176, R2, !PT ;  /* 0x00000002b0027209 */ /* 0x000fe40007810000 */
[----:B------:R-:W-:Y:S02]  /*186b0*/  ISETP.LT.OR P2, PT, R187, 0x11, P2 ;  /* 0x00000011bb00780c */ /* 0x000fe40001741670 */
[----:B------:R-:W-:Y:S02]  /*186c0*/  FMNMX.FTZ R2, R179, R2, !PT ;  /* 0x00000002b3027209 */ /* 0x000fe40007810000 */
[----:B------:R-:W-:-:S02]  /*186d0*/  ISETP.LT.OR P3, PT, R187, 0x12, P3 ;  /* 0x00000012bb00780c */ /* 0x000fc40001f61670 */
[----:B------:R-:W-:Y:S02]  /*186e0*/  FMNMX.FTZ R2, R180, R2, !PT ;  /* 0x00000002b4027209 */ /* 0x000fe40007810000 */
[----:B------:R-:W-:Y:S02]  /*186f0*/  LOP3.LUT R22, R22, 0xffff7fff, RZ, 0xc0, !PT ;  /* 0xffff7fff16167812 */ /* 0x000fe400078ec0ff */
[----:B------:R-:W-:Y:S01]  /*18700*/  FSEL R157, R157, -INF , !P4 ;  /* 0xff8000009d9d7808 */ /* 0x000fe20006000000 */
[----:B------:R-:W0:Y:S01]  /*18710*/  SHFL.BFLY PT, R153, R2, 0x2, 0x1f ;  /* 0x0c401f0002997f89 */ /* 0x000e2200000e0000 */
[----:B------:R-:W-:Y:S02]  /*18720*/  FSEL R162, R162, -INF , !P2 ;  /* 0xff800000a2a27808 */ /* 0x000fe40005000000 */
[----:B------:R-:W-:Y:S02]  /*18730*/  FSEL R163, R163, -INF , !P3 ;  /* 0xff800000a3a37808 */ /* 0x000fe40005800000 */
[----:B------:R-:W-:-:S02]  /*18740*/  ISETP.GT.AND P4, PT, R183, 0x18, P1 ;  /* 0x00000018b700780c */ /* 0x000fc40000f84270 */
[C---:B------:R-:W-:Y:S02]  /*18750*/  ISETP.GT.AND P2, PT, R183.reuse, 0x19, P1 ;  /* 0x00000019b700780c */ /* 0x040fe40000f44270 */
[C---:B------:R-:W-:Y:S02]  /*18760*/  ISETP.GT.AND P3, PT, R183.reuse, 0x20, P1 ;  /* 0x00000020b700780c */ /* 0x040fe40000f64270 */
[----:B------:R-:W-:Y:S02]  /*18770*/  @P0 LOP3.LUT R22, R22, 0x8000, RZ, 0xfc, !PT ;  /* 0x0000800016160812 */ /* 0x000fe400078efcff */
[----:B------:R-:W-:Y:S02]  /*18780*/  ISETP.GT.AND P0, PT, R183, RZ, P1 ;  /* 0x000000ffb700720c */ /* 0x000fe40000f04270 */
[C---:B------:R-:W-:Y:S02]  /*18790*/  ISETP.LT.OR P4, PT, R187.reuse, 0x19, P4 ;  /* 0x00000019bb00780c */ /* 0x040fe40002781670 */
[----:B------:R-:W-:-:S02]  /*187a0*/  ISETP.LT.OR P2, PT, R187, 0x1a, P2 ;  /* 0x0000001abb00780c */ /* 0x000fc40001741670 */
[----:B------:R-:W-:Y:S02]  /*187b0*/  ISETP.LT.OR P3, PT, R187, 0x21, P3 ;  /* 0x00000021bb00780c */ /* 0x000fe40001f61670 */
[----:B------:R-:W-:Y:S02]  /*187c0*/  FSEL R166, R166, -INF , !P4 ;  /* 0xff800000a6a67808 */ /* 0x000fe40006000000 */
[----:B------:R-:W-:Y:S02]  /*187d0*/  FSEL R167, R167, -INF , !P2 ;  /* 0xff800000a7a77808 */ /* 0x000fe40005000000 */
[----:B------:R-:W-:Y:S02]  /*187e0*/  FSEL R184, R184, -INF , !P3 ;  /* 0xff800000b8b87808 */ /* 0x000fe40005800000 */
[C---:B------:R-:W-:Y:S02]  /*187f0*/  ISETP.GT.AND P2, PT, R183.reuse, 0x28, P1 ;  /* 0x00000028b700780c */ /* 0x040fe40000f44270 */
[----:B------:R-:W-:-:S02]  /*18800*/  ISETP.GT.AND P3, PT, R183, 0x29, P1 ;  /* 0x00000029b700780c */ /* 0x000fc40000f64270 */
[C---:B------:R-:W-:Y:S02]  /*18810*/  ISETP.GT.AND P4, PT, R183.reuse, 0x30, P1 ;  /* 0x00000030b700780c */ /* 0x040fe40000f84270 */
[C---:B------:R-:W-:Y:S02]  /*18820*/  ISETP.GT.AND P5, PT, R183.reuse, 0x31, P1 ;  /* 0x00000031b700780c */ /* 0x040fe40000fa4270 */
[C---:B------:R-:W-:Y:S02]  /*18830*/  ISETP.GT.AND P6, PT, R183.reuse, 0x38, P1 ;  /* 0x00000038b700780c */ /* 0x040fe40000fc4270 */
[----:B------:R-:W-:Y:S02]  /*18840*/  LOP3.LUT R22, R22, 0xfffffff7, RZ, 0xc0, !PT ;  /* 0xfffffff716167812 */ /* 0x000fe400078ec0ff */
[----:B------:R-:W-:Y:S02]  /*18850*/  ISETP.GT.AND P1, PT, R183, 0x39, P1 ;  /* 0x00000039b700780c */ /* 0x000fe40000f24270 */
[----:B------:R-:W-:-:S02]  /*18860*/  @P0 LOP3.LUT R22, R22, 0x8, RZ, 0xfc, !PT ;  /* 0x0000000816160812 */ /* 0x000fc400078efcff */
[----:B0-----:R-:W-:Y:S02]  /*18870*/  FMNMX.FTZ R153, R2, R153, !PT ;  /* 0x0000009902997209 */ /* 0x001fe40007810000 */
[C---:B------:R-:W-:Y:S02]  /*18880*/  LOP3.LUT P0, RZ, R22.reuse, 0x8000, RZ, 0xc0, !PT ;  /* 0x0000800016ff7812 */ /* 0x040fe4000780c0ff */
[----:B------:R-:W-:Y:S01]  /*18890*/  LOP3.LUT R22, R22, 0xfffffffd, RZ, 0xc0, !PT ;  /* 0xfffffffd16167812 */ /* 0x000fe200078ec0ff */
[----:B------:R-:W0:Y:S01]  /*188a0*/  SHFL.BFLY PT, R2, R153, 0x1, 0x1f ;  /* 0x0c201f0099027f89 */ /* 0x000e2200000e0000 */
[C---:B------:R-:W-:Y:S02]  /*188b0*/  ISETP.LT.OR P0, PT, R187.reuse, 0x22, P0 ;  /* 0x00000022bb00780c */ /* 0x040fe40000701670 */
[----:B------:R-:W-:Y:S02]  /*188c0*/  ISETP.LT.OR P4, PT, R187, 0x31, P4 ;  /* 0x00000031bb00780c */ /* 0x000fe40002781670 */
[----:B------:R-:W-:-:S02]  /*188d0*/  @P1 LOP3.LUT R22, R22, 0x2, RZ, 0xfc, !PT ;  /* 0x0000000216161812 */ /* 0x000fc400078efcff */
[C---:B------:R-:W-:Y:S02]  /*188e0*/  ISETP.LT.OR P5, PT, R187.reuse, 0x32, P5 ;  /* 0x00000032bb00780c */ /* 0x040fe40002fa1670 */
[C---:B------:R-:W-:Y:S02]  /*188f0*/  LOP3.LUT P1, RZ, R22.reuse, 0x8, RZ, 0xc0, !PT ;  /* 0x0000000816ff7812 */ /* 0x040fe4000782c0ff */
[----:B------:R-:W-:Y:S02]  /*18900*/  LOP3.LUT R22, R22, 0xffffffef, RZ, 0xc0, !PT ;  /* 0xffffffef16167812 */ /* 0x000fe400078ec0ff */
[----:B------:R-:W-:Y:S02]  /*18910*/  ISETP.LT.OR P1, PT, R187, 0x1, P1 ;  /* 0x00000001bb00780c */ /* 0x000fe40000f21670 */
[----:B------:R-:W-:Y:S02]  /*18920*/  @P0 LOP3.LUT R22, R22, 0x10, RZ, 0xfc, !PT ;  /* 0x0000001016160812 */ /* 0x000fe400078efcff */
[----:B------:R-:W-:-:S02]  /*18930*/  FSEL R13, R13, -INF , !P1 ;  /* 0xff8000000d0d7808 */ /* 0x000fc40004800000 */
[----:B------:R-:W-:Y:S02]  /*18940*/  ISETP.LT.OR P0, PT, R187, 0x29, P2 ;  /* 0x00000029bb00780c */ /* 0x000fe40001701670 */
[----:B------:R-:W-:Y:S02]  /*18950*/  FMNMX.FTZ R155, R13, R3, !PT ;  /* 0x000000030d9b7209 */ /* 0x000fe40007810000 */
[----:B------:R-:W-:Y:S02]  /*18960*/  LOP3.LUT P2, RZ, R22, 0x2, RZ, 0xc0, !PT ;  /* 0x0000000216ff7812 */ /* 0x000fe4000784c0ff */
[----:B------:R-:W-:Y:S02]  /*18970*/  FMNMX.FTZ R155, R0, R155, !PT ;  /* 0x0000009b009b7209 */ /* 0x000fe40007810000 */
[----:B------:R-:W-:Y:S02]  /*18980*/  LOP3.LUT R22, R22, 0xfffffffb, RZ, 0xc0, !PT ;  /* 0xfffffffb16167812 */ /* 0x000fe400078ec0ff */
[----:B0-----:R-:W-:-:S02]  /*18990*/  FMNMX.FTZ R153, R153, R2, !PT ;  /* 0x0000000299997209 */ /* 0x001fc40007810000 */
[----:B------:R-:W-:Y:S02]  /*189a0*/  FMNMX.FTZ R155, R156, R155, !PT ;  /* 0x0000009b9c9b7209 */ /* 0x000fe40007810000 */
[----:B------:R-:W-:Y:S02]  /*189b0*/  @P0 LOP3.LUT R22, R22, 0x4, RZ, 0xfc, !PT ;  /* 0x0000000416160812 */ /* 0x000fe400078efcff */
[----:B------:R-:W-:Y:S02]  /*189c0*/  ISETP.LT.OR P0, PT, R187, 0x2a, P3 ;  /* 0x0000002abb00780c */ /* 0x000fe40001f01670 */
[----:B------:R-:W-:Y:S02]  /*189d0*/  FSETP.NEU.FTZ.AND P3, PT, R153, -INF , PT ;  /* 0xff8000009900780b */ /* 0x000fe40003f7d000 */
[----:B------:R-:W-:Y:S02]  /*189e0*/  FMNMX.FTZ R155, R157, R155, !PT ;  /* 0x0000009b9d9b7209 */ /* 0x000fe40007810000 */
[----:B------:R-:W-:-:S02]  /*189f0*/  FSEL R2, R153, RZ, P3 ;  /* 0x000000ff99027208 */ /* 0x000fc40001800000 */
[----:B------:R-:W-:Y:S02]  /*18a00*/  FMNMX.FTZ R155, R162, R155, !PT ;  /* 0x0000009ba29b7209 */ /* 0x000fe40007810000 */
[----:B------:R-:W-:Y:S01]  /*18a10*/  LOP3.LUT R22, R22, 0xffffbfff, RZ, 0xc0, !PT ;  /* 0xffffbfff16167812 */ /* 0x000fe200078ec0ff */
[----:B------:R-:W-:Y:S01]  /*18a20*/  FADD.FTZ R4, -R2, R4 ;  /* 0x0000000402047221 */ /* 0x000fe20000010100 */
[----:B------:R-:W-:Y:S01]  /*18a30*/  FMNMX.FTZ R155, R163, R155, !PT ;  /* 0x0000009ba39b7209 */ /* 0x000fe20007810000 */
[----:B------:R-:W-:Y:S01]  /*18a40*/  IMAD.U32 R2, RZ, RZ, UR4 ;  /* 0x00000004ff027e24 */ /* 0x000fe2000f8e00ff */
[----:B------:R-:W-:Y:S02]  /*18a50*/  @P0 LOP3.LUT R22, R22, 0x4000, RZ, 0xfc, !PT ;  /* 0x0000400016160812 */ /* 0x000fe400078efcff */
[----:B------:R-:W-:Y:S01]  /*18a60*/  FMNMX.FTZ R155, R166, R155, !PT ;  /* 0x0000009ba69b7209 */ /* 0x000fe20007810000 */
[----:B------:R-:W-:Y:S01]  /*18a70*/  FMUL.FTZ R154, R153, R2 ;  /* 0x00000002999a7220 */ /* 0x000fe20000410000 */
[----:B------:R-:W-:-:S02]  /*18a80*/  LOP3.LUT P0, RZ, R22, 0x10, RZ, 0xc0, !PT ;  /* 0x0000001016ff7812 */ /* 0x000fc4000780c0ff */
[----:B------:R-:W-:Y:S02]  /*18a90*/  FMNMX.FTZ R155, R167, R155, !PT ;  /* 0x0000009ba79b7209 */ /* 0x000fe40007810000 */
[----:B------:R-:W-:Y:S02]  /*18aa0*/  FSEL R154, R154, RZ, P3 ;  /* 0x000000ff9a9a7208 */ /* 0x000fe40001800000 */
[----:B------:R-:W-:Y:S02]  /*18ab0*/  LOP3.LUT P3, RZ, R22, 0x4, RZ, 0xc0, !PT ;  /* 0x0000000416ff7812 */ /* 0x000fe4000786c0ff */
[----:B------:R-:W-:Y:S01]  /*18ac0*/  FSEL R170, R170, -INF , !P0 ;  /* 0xff800000aaaa7808 */ /* 0x000fe20004000000 */
[-CC-:B------:R-:W-:Y:S01]  /*18ad0*/  FFMA.FTZ R12, R12, R2.reuse, -R154.reuse ;  /* 0x000000020c0c7223 */ /* 0x180fe2000001089a */
[----:B------:R-:W-:Y:S01]  /*18ae0*/  FMNMX.FTZ R155, R184, R155, !PT ;  /* 0x0000009bb89b7209 */ /* 0x000fe20007810000 */
[-CC-:B------:R-:W-:Y:S01]  /*18af0*/  FFMA.FTZ R152, R152, R2.reuse, -R154.reuse ;  /* 0x0000000298987223 */ /* 0x180fe2000001089a */
[----:B------:R-:W-:Y:S01]  /*18b00*/  LOP3.LUT P0, RZ, R22, 0x4000, RZ, 0xc0, !PT ;  /* 0x0000400016ff7812 */ /* 0x000fe2000780c0ff */
[-CC-:B------:R-:W-:Y:S01]  /*18b10*/  FFMA.FTZ R160, R160, R2.reuse, -R154.reuse ;  /* 0x00000002a0a07223 */ /* 0x180fe2000001089a */
[----:B------:R-:W-:Y:S01]  /*18b20*/  FSEL R171, R171, -INF , !P3 ;  /* 0xff800000abab7808 */ /* 0x000fe20005800000 */
[-CC-:B------:R-:W-:Y:S01]  /*18b30*/  FFMA.FTZ R161, R161, R2.reuse, -R154.reuse ;  /* 0x00000002a1a17223 */ /* 0x180fe2000001089a */
[----:B------:R-:W-:Y:S01]  /*18b40*/  FMNMX.FTZ R155, R170, R155, !PT ;  /* 0x0000009baa9b7209 */ /* 0x000fe20007810000 */
        /* <DEDUP_REMOVED lines=9> */
[----:B------:R-:W-:Y:S01]  /*18be0*/  ISETP.LT.OR P6, PT, R187, 0x39, P6 ;  /* 0x00000039bb00780c */ /* 0x000fe200037c1670 */
        /* <DEDUP_REMOVED lines=11> */
[----:B------:R-:W-:Y:S01]  /*18ca0*/  FSEL R178, R178, -INF , !P2 ;  /* 0xff800000b2b27808 */ /* 0x000fe20005000000 */
[----:B------:R-:W-:Y:S01]  /*18cb0*/  FFMA.FTZ R154, R180, R2, -R154 ;  /* 0x00000002b49a7223 */ /* 0x000fe2000001089a */
[----:B------:R-:W-:Y:S01]  /*18cc0*/  FMNMX.FTZ R155, R177, R155, !PT ;  /* 0x0000009bb19b7209 */ /* 0x000fe20007810000 */
[----:B------:R-:W-:Y:S01]  /*18cd0*/  MUFU.EX2 R196, R12 ;  /* 0x0000000c00c47308 */ /* 0x000fe20000000800 */
[----:B------:R-:W-:-:S02]  /*18ce0*/  LOP3.LUT P0, RZ, R22, 0x2000, RZ, 0xc0, !PT ;  /* 0x0000200016ff7812 */ /* 0x000fc4000780c0ff */
[----:B------:R-:W-:-:S05]  /*18cf0*/  FMNMX.FTZ R180, R178, R155, !PT ;  /* 0x0000009bb2b47209 */ /* 0x000fca0007810000 */
[----:B------:R-:W0:Y:S01]  /*18d00*/  SHFL.BFLY PT, R155, R180, 0x2, 0x1f ;  /* 0x0c401f00b49b7f89 */ /* 0x000e2200000e0000 */
[----:B------:R-:W-:Y:S08]  /*18d10*/  MUFU.EX2 R160, R160 ;  /* 0x000000a000a07308 */ /* 0x000ff00000000800 */
[----:B------:R-:W-:Y:S08]  /*18d20*/  MUFU.EX2 R161, R161 ;  /* 0x000000a100a17308 */ /* 0x000ff00000000800 */
[----:B------:R-:W-:Y:S01]  /*18d30*/  MUFU.EX2 R158, R158 ;  /* 0x0000009e009e7308 */ /* 0x000fe20000000800 */
[----:B0-----:R-:W-:-:S07]  /*18d40*/  FMNMX.FTZ R180, R180, R155, !PT ;  /* 0x0000009bb4b47209 */ /* 0x001fce0007810000 */
[----:B------:R-:W-:Y:S01]  /*18d50*/  MUFU.EX2 R159, R159 ;  /* 0x0000009f009f7308 */ /* 0x000fe20000000800 */
[----:B------:R-:W0:Y:S07]  /*18d60*/  SHFL.BFLY PT, R181, R180, 0x1, 0x1f ;  /* 0x0c201f00b4b57f89 */ /* 0x000e2e00000e0000 */
[----:B------:R0:W-:Y:S08]  /*18d70*/  MUFU.EX2 R155, R152 ;  /* 0x00000098009b7308 */ /* 0x0001f00000000800 */
[----:B------:R-:W-:Y:S08]  /*18d80*/  MUFU.EX2 R164, R164 ;  /* 0x000000a400a47308 */ /* 0x000ff00000000800 */
[----:B------:R-:W-:Y:S01]  /*18d90*/  MUFU.EX2 R165, R165 ;  /* 0x000000a500a57308 */ /* 0x000fe20000000800 */
[----:B0-----:R-:W-:Y:S01]  /*18da0*/  FMNMX.FTZ R152, R180, R181, !PT ;  /* 0x000000b5b4987209 */ /* 0x001fe20007810000 */
[----:B------:R-:W-:-:S03]  /*18db0*/  FMUL.FTZ R180, R4, R2 ;  /* 0x0000000204b47220 */ /* 0x000fc60000410000 */
[----:B------:R-:W-:-:S03]  /*18dc0*/  FSETP.NEU.FTZ.AND P1, PT, R152, -INF , PT ;  /* 0xff8000009800780b */ /* 0x000fc60003f3d000 */
[----:B------:R-:W-:Y:S01]  /*18dd0*/  MUFU.EX2 R168, R168 ;  /* 0x000000a800a87308 */ /* 0x000fe20000000800 */
[----:B------:R-:W-:-:S05]  /*18de0*/  FSEL R12, R152, RZ, P1 ;  /* 0x000000ff980c7208 */ /* 0x000fca0000800000 */
[----:B------:R-:W-:Y:S01]  /*18df0*/  FADD.FTZ R3, -R12, R3 ;  /* 0x000000030c037221 */ /* 0x000fe20000010100 */
[-C--:B------:R-:W-:Y:S01]  /*18e00*/  FMUL.FTZ R12, R152, R2.reuse ;  /* 0x00000002980c7220 */ /* 0x080fe20000410000 */
[----:B------:R-:W-:Y:S02]  /*18e10*/  MUFU.EX2 R169, R169 ;  /* 0x000000a900a97308 */ /* 0x000fe40000000800 */
[----:B------:R-:W-:Y:S02]  /*18e20*/  FMUL.FTZ R3, R3, R2 ;  /* 0x0000000203037220 */ /* 0x000fe40000410000 */
[----:B------:R-:W-:-:S04]  /*18e30*/  FSEL R4, R12, RZ, P1 ;  /* 0x000000ff0c047208 */ /* 0x000fc80000800000 */
[----:B------:R-:W0:Y:S01]  /*18e40*/  MUFU.EX2 R12, R180 ;  /* 0x000000b4000c7308 */ /* 0x000e220000000800 */
[-CC-:B------:R-:W-:Y:S01]  /*18e50*/  FFMA.FTZ R13, R13, R2.reuse, -R4.reuse ;  /* 0x000000020d0d7223 */ /* 0x180fe20000010804 */
        /* <DEDUP_REMOVED lines=13> */
[-C--:B------:R-:W-:Y:S01]  /*18f30*/  FFMA.FTZ R174, R174, R2.reuse, -R4 ;  /* 0x00000002aeae7223 */ /* 0x080fe20000010804 */
[----:B------:R-:W-:Y:S01]  /*18f40*/  MUFU.EX2 R13, R13 ;  /* 0x0000000d000d7308 */ /* 0x000fe20000000800 */
[----:B0-----:R-:W-:Y:S01]  /*18f50*/  FFMA.FTZ R223, R12, R223, R196 ;  /* 0x000000df0cdf7223 */ /* 0x001fe200000100c4 */
[-CC-:B------:R-:W-:Y:S01]  /*18f60*/  FFMA.FTZ R177, R177, R2.reuse, -R4.reuse ;  /* 0x00000002b1b17223 */ /* 0x180fe20000010804 */
[----:B------:R-:W-:-:S05]  /*18f70*/  FFMA.FTZ R4, R178, R2, -R4 ;  /* 0x00000002b2047223 */ /* 0x000fca0000010804 */
[----:B------:R0:W1:Y:S08]  /*18f80*/  MUFU.EX2 R0, R3 ;  /* 0x0000000300007308 */ /* 0x0000700000000800 */
[----:B------:R-:W2:Y:S01]  /*18f90*/  MUFU.EX2 R156, R156 ;  /* 0x0000009c009c7308 */ /* 0x000ea20000000800 */
[----:B0-----:R-:W-:-:S04]  /*18fa0*/  FADD.FTZ R3, R155, R223 ;  /* 0x000000df9b037221 */ /* 0x001fc80000010000 */
[----:B------:R-:W-:-:S03]  /*18fb0*/  FADD.FTZ R3, R160, R3 ;  /* 0x00000003a0037221 */ /* 0x000fc60000010000 */
[----:B------:R-:W0:Y:S01]  /*18fc0*/  MUFU.EX2 R157, R157 ;  /* 0x0000009d009d7308 */ /* 0x000e220000000800 */
[----:B-1----:R-:W-:Y:S01]  /*18fd0*/  FFMA.FTZ R221, R0, R221, R13 ;  /* 0x000000dd00dd7223 */ /* 0x002fe2000001000d */
[----:B------:R-:W-:-:S03]  /*18fe0*/  FADD.FTZ R3, R161, R3 ;  /* 0x00000003a1037221 */ /* 0x000fc60000010000 */
[----:B------:R-:W-:Y:S01]  /*18ff0*/  FADD.FTZ R178, R197, R221 ;  /* 0x000000ddc5b27221 */ /* 0x000fe20000010000 */
[----:B------:R-:W-:Y:S02]  /*19000*/  FADD.FTZ R3, R158, R3 ;  /* 0x000000039e037221 */ /* 0x000fe40000010000 */
[----:B------:R-:W1:Y:S01]  /*19010*/  MUFU.EX2 R162, R162 ;  /* 0x000000a200a27308 */ /* 0x000e620000000800 */
[----:B--2---:R-:W-:Y:S01]  /*19020*/  FADD.FTZ R178, R156, R178 ;  /* 0x000000b29cb27221 */ /* 0x004fe20000010000 */
[----:B------:R-:W-:-:S04]  /*19030*/  FADD.FTZ R3, R159, R3 ;  /* 0x000000039f037221 */ /* 0x000fc80000010000 */
[----:B------:R-:W-:Y:S02]  /*19040*/  FADD.FTZ R3, R164, R3 ;  /* 0x00000003a4037221 */ /* 0x000fe40000010000 */
[----:B------:R-:W2:Y:S01]  /*19050*/  MUFU.EX2 R163, R163 ;  /* 0x000000a300a37308 */ /* 0x000ea20000000800 */
[----:B0-----:R-:W-:Y:S01]  /*19060*/  FADD.FTZ R178, R157, R178 ;  /* 0x000000b29db27221 */ /* 0x001fe20000010000 */
[----:B------:R-:W-:-:S04]  /*19070*/  FADD.FTZ R3, R165, R3 ;  /* 0x00000003a5037221 */ /* 0x000fc80000010000 */
[----:B------:R-:W-:Y:S02]  /*19080*/  FADD.FTZ R3, R168, R3 ;  /* 0x00000003a8037221 */ /* 0x000fe40000010000 */
[----:B------:R-:W0:Y:S01]  /*19090*/  MUFU.EX2 R166, R166 ;  /* 0x000000a600a67308 */ /* 0x000e220000000800 */
[----:B-1----:R-:W-:Y:S01]  /*190a0*/  FADD.FTZ R178, R162, R178 ;  /* 0x000000b2a2b27221 */ /* 0x002fe20000010000 */
[----:B------:R-:W-:-:S06]  /*190b0*/  FADD.FTZ R3, R169, R3 ;  /* 0x00000003a9037221 */ /* 0x000fcc0000010000 */
        /* <DEDUP_REMOVED lines=34> */
.L_x_1790:
[----:B------:R-:W2:Y:S01]  /*192e0*/  LDL R3, [R1+0x14] ;  /* 0x0000140001037983 */ /* 0x000ea20000100800 */
[----:B------:R-:W-:Y:S01]  /*192f0*/  VIADD R203, R203, 0x30860 ;  /* 0x00030860cbcb7836 */ /* 0x000fe20000000000 */
[----:B------:R-:W-:Y:S01]  /*19300*/  F2FP.BF16.F32.PACK_AB R189, R170, R184 ;  /* 0x000000b8aabd723e */ /* 0x000fe200000010ff */
[----:B------:R-:W-:Y:S01]  /*19310*/  IMAD.MOV.U32 R202, RZ, RZ, R222 ;  /* 0x000000ffffca7224 */ /* 0x000fe200078e00de */
[----:B------:R-:W-:Y:S01]  /*19320*/  F2FP.BF16.F32.PACK_AB R187, R4, R177 ;  /* 0x000000b104bb723e */ /* 0x000fe200000010ff */
[----:B------:R-:W-:Y:S01]  /*19330*/  IMAD.MOV.U32 R4, RZ, RZ, R153 ;  /* 0x000000ffff047224 */ /* 0x000fe200078e0099 */
[----:B------:R-:W-:Y:S02]  /*19340*/  PRMT R203, R190, 0x654, R203 ;  /* 0x00000654becb7816 */ /* 0x000fe400000000cb */
[----:B------:R-:W-:Y:S02]  /*19350*/  F2FP.BF16.F32.PACK_AB R190, R186, R185 ;  /* 0x000000b9babe723e */ /* 0x000fe400000010ff */
[----:B------:R0:W-:Y:S01]  /*19360*/  SYNCS.ARRIVE.TRANS64.RED.A1T0 RZ, [R203+URZ], RZ ;  /* 0x000000ffcbff79a7 */ /* 0x0001e2000810043f */
[----:B------:R-:W-:-:S02]  /*19370*/  F2FP.BF16.F32.PACK_AB R196, R155, R196 ;  /* 0x000000c49bc4723e */ /* 0x000fc400000010ff */
[----:B------:R-:W-:Y:S02]  /*19380*/  F2FP.BF16.F32.PACK_AB R197, R197, R13 ;  /* 0x0000000dc5c5723e */ /* 0x000fe400000010ff */
[----:B------:R-:W-:Y:S02]  /*19390*/  F2FP.BF16.F32.PACK_AB R198, R161, R160 ;  /* 0x000000a0a1c6723e */ /* 0x000fe400000010ff */
[----:B------:R-:W-:Y:S01]  /*193a0*/  F2FP.BF16.F32.PACK_AB R199, R157, R156 ;  /* 0x0000009c9dc7723e */ /* 0x000fe200000010ff */
[----:B0-----:R-:W-:Y:S01]  /*193b0*/  IMAD.MOV.U32 R203, RZ, RZ, R226 ;  /* 0x000000ffffcb7224 */ /* 0x001fe200078e00e2 */
        /* <DEDUP_REMOVED lines=9> */
[C---:B--2---:R-:W-:Y:S01]  /*19450*/  ISETP.GT.AND P1, PT, R5.reuse, R3, PT ;  /* 0x000000030500720c */ /* 0x044fe20003f24270 */
[----:B------:R-:W-:Y:S02]  /*19460*/  VIADD R5, R5, 0xffffffff ;  /* 0xffffffff05057836 */ /* 0x000fe40000000000 */
[----:B------:R-:W-:-:S10]  /*19470*/  IMAD.MOV.U32 R3, RZ, RZ, R152 ;  /* 0x000000ffff037224 */ /* 0x000fd400078e0098 */
[----:B------:R-:W-:Y:S05]  /*19480*/  @P1 BRA `(.L_x_1791) ;  /* 0xffffffcc009c1947 */ /* 0x000fea000383ffff */
[----:B------:R-:W-:Y:S05]  /*19490*/  BSYNC B0 ;  /* 0x0000000000007941 */ /* 0x000fea0003800000 */
.L_x_1770:
[----:B------:R-:W-:Y:S02]  /*194a0*/  IMAD.MOV.U32 R3, RZ, RZ, R152 ;  /* 0x000000ffff037224 */ /* 0x000fe400078e0098 */
[----:B------:R-:W-:Y:S02]  /*194b0*/  IMAD.MOV.U32 R4, RZ, RZ, R153 ;  /* 0x000000ffff047224 */ /* 0x000fe400078e0099 */
[----:B------:R-:W-:Y:S02]  /*194c0*/  IMAD.MOV.U32 R202, RZ, RZ, R222 ;  /* 0x000000ffffca7224 */ /* 0x000fe400078e00de */
[----:B------:R-:W-:-:S07]  /*194d0*/  IMAD.MOV.U32 R203, RZ, RZ, R226 ;  /* 0x000000ffffcb7224 */ /* 0x000fce00078e00e2 */
.L_x_1769:
[----:B------:R-:W-:Y:S05]  /*194e0*/  BSYNC B1 ;  /* 0x0000000000017941 */ /* 0x000fea0003800000 */
.L_x_1768:
[----:B------:R-:W2:Y:S01]  /*194f0*/  LDL R152, [R1+0x48] ;  /* 0x0000480001987983 */ /* 0x000ea20000100800 */
[----:B------:R-:W0:Y:S01]  /*19500*/  LDC R13, c[0x0][0x448] ;  /* 0x00011200ff0d7b82 */ /* 0x000e220000000800 */
[----:B------:R-:W-:Y:S01]  /*19510*/  LOP3.LUT R22, R22, 0xffffffdf, RZ, 0xc0, !PT ;  /* 0xffffffdf16167812 */ /* 0x000fe200078ec0ff */
[----:B------:R-:W-:-:S06]  /*19520*/  ULDC UR4, c[0x0][0x9dc] ;  /* 0x0002770000047ab9 */ /* 0x000fcc0000000800 */
[----:B------:R-:W1:Y:S01]  /*19530*/  LDC R155, c[0x0][0x9e4] ;  /* 0x00027900ff9b7b82 */ /* 0x000e620000000800 */
[----:B0-----:R-:W-:-:S13]  /*19540*/  ISETP.NE.AND P1, PT, R13, 0x1, PT ;  /* 0x000000010d00780c */ /* 0x001fda0003f25270 */
[----:B------:R-:W0:Y:S01]  /*19550*/  @P1 LDC R153, c[0x0][0x44c] ;  /* 0x00011300ff991b82 */ /* 0x000e220000000800 */
[----:B------:R-:W-:-:S04]  /*19560*/  @P1 LOP3.LUT R22, R22, 0x20, RZ, 0xfc, !PT ;  /* 0x0000002016161812 */ /* 0x000fc800078efcff */
[----:B------:R-:W-:-:S03]  /*19570*/  LOP3.LUT R22, R22, 0xffffffbf, RZ, 0xc0, !PT ;  /* 0xffffffbf16167812 */ /* 0x000fc600078ec0ff */
[----:B------:R-:W3:Y:S01]  /*19580*/  @P1 LDC R13, c[0x0][0x450] ;  /* 0x00011400ff0d1b82 */ /* 0x000ee20000000800 */
[----:B--2---:R-:W-:-:S04]  /*19590*/  VIADD R152, R152, 0x7f ;  /* 0x0000007f98987836 */ /* 0x004fc80000000000 */
[----:B0-----:R-:W-:-:S05]  /*195a0*/  @P1 IMAD.HI.U32 R153, R152, R153, RZ ;  /* 0x0000009998991227 */ /* 0x001fca00078e00ff */
[----:B---3--:R-:W-:Y:S02]  /*195b0*/  @P1 SHF.R.U32.HI R152, RZ, R13, R153 ;  /* 0x0000000dff981219 */ /* 0x008fe40000011699 */
[----:B-1----:R-:W-:Y:S02]  /*195c0*/  ISETP.GE.AND P1, PT, R155, 0x1, PT ;  /* 0x000000019b00780c */ /* 0x002fe40003f26270 */
[----:B------:R-:W-:-:S05]  /*195d0*/  IADD3 R13, R220, 0x1, -R218 ;  /* 0x00000001dc0d7810 */ /* 0x000fca0007ffe8da */
[----:B------:R-:W-:-:S04]  /*195e0*/  IMAD.IADD R152, R13, 0x1, R152 ;  /* 0x000000010d987824 */ /* 0x000fc800078e0298 */
[----:B------:R-:W-:Y:S02]  /*195f0*/  VIADD R13, R152, -UR4 ;  /* 0x80000004980d7c36 */ /* 0x000fe40008000000 */
[----:B------:R-:W-:Y:S01]  /*19600*/  @P1 LOP3.LUT R22, R22, 0x40, RZ, 0xfc, !PT ;  /* 0x0000004016161812 */ /* 0x000fe200078efcff */
[----:B------:R-:W-:Y:S06]  /*19610*/  @!P1 BRA `(.L_x_1792) ;  /* 0x0000000000489947 */ /* 0x000fec0003800000 */
[----:B------:R-:W-:Y:S01]  /*19620*/  IMAD.MOV.U32 R154, RZ, RZ, R152 ;  /* 0x000000ffff9a7224 */ /* 0x000fe200078e0098 */
[----:B------:R-:W-:Y:S04]  /*19630*/  BSSY B0, `(.L_x_1793) ;  /* 0x000000e000007945 */ /* 0x000fe80003800000 */
        /* <DEDUP_REMOVED lines=9> */
.L_x_1794:
[----:B------:R-:W-:-:S13]  /*196d0*/  ISETP.NE.AND P1, PT, R155, 0x1, PT ;  /* 0x000000019b00780c */ /* 0x000fda0003f25270 */
[----:B------:R-:W0:Y:S02]  /*196e0*/  @P1 LDC.64 R152, c[0x0][0x9e8] ;  /* 0x00027a00ff981b82 */ /* 0x000e240000000a00 */
[----:B0-----:R-:W-:-:S05]  /*196f0*/  @P1 IMAD.HI.U32 R152, R154, R152, RZ ;  /* 0x000000989a981227 */ /* 0x001fca00078e00ff */
[----:B------:R-:W-:-:S07]  /*19700*/  @P1 SHF.R.U32.HI R154, RZ, R153, R152 ;  /* 0x00000099ff9a1219 */ /* 0x000fce0000011698 */
.L_x_1795:
[----:B------:R-:W-:Y:S05]  /*19710*/  BSYNC B0 ;  /* 0x0000000000007941 */ /* 0x000fea0003800000 */
.L_x_1793:
[----:B------:R-:W-:-:S05]  /*19720*/  IMAD R154, R154, R155, RZ ;  /* 0x0000009b9a9a7224 */ /* 0x000fca00078e02ff */
[----:B------:R-:W-:-:S07]  /*19730*/  VIMNMX R13, R13, R154, !PT ;  /* 0x0000009a0d0d7248 */ /* 0x000fce0007fe0100 */
.L_x_1792:
[----:B------:R-:W2:Y:S01]  /*19740*/  LDL R153, [R1+0x64] ;  /* 0x0000640001997983 */ /* 0x000ea20000100800 */
[----:B------:R-:W-:Y:S01]  /*19750*/  VIADD R13, R13, 0x3f ;  /* 0x0000003f0d0d7836 */ /* 0x000fe20000000000 */
[----:B------:R-:W-:Y:S04]  /*19760*/  BSSY B0, `(.L_x_1796) ;  /* 0x0000265000007945 */ /* 0x000fe80003800000 */
[----:B------:R-:W-:-:S04]  /*19770*/  SHF.R.S32.HI R152, RZ, 0x1f, R13 ;  /* 0x0000001fff987819 */ /* 0x000fc8000001140d */
[----:B------:R-:W-:-:S04]  /*19780*/  LEA.HI R152, R152, R13, RZ, 0x6 ;  /* 0x0000000d98987211 */ /* 0x000fc800078f30ff */
[----:B------:R-:W-:-:S04]  /*19790*/  SHF.R.S32.HI R152, RZ, 0x6, R152 ;  /* 0x00000006ff987819 */ /* 0x000fc80000011498 */
[----:B--2---:R-:W-:-:S04]  /*197a0*/  VIMNMX R153, R153, R152, !PT ;  /* 0x0000009899997248 */ /* 0x004fc80007fe0100 */
[----:B------:R-:W-:Y:S01]  /*197b0*/  ISETP.GE.AND P1, PT, R5, R153, PT ;  /* 0x000000990500720c */ /* 0x000fe20003f26270 */
[----:B------:R0:W-:-:S12]  /*197c0*/  STL [R1+0x44], R153 ;  /* 0x0000449901007387 */ /* 0x0001d80000100800 */
[----:B0-----:R-:W-:Y:S05]  /*197d0*/  @!P1 BRA `(.L_x_1797) ;  /* 0x0000002400749947 */ /* 0x001fea0003800000 */
[----:B------:R-:W-:Y:S01]  /*197e0*/  BSSY B1, `(.L_x_1798) ;  /* 0x000025b000017945 */ /* 0x000fe20003800000 */
[----:B------:R0:W-:Y:S01]  /*197f0*/  STL [R1+0x4], R5 ;  /* 0x0000040501007387 */ /* 0x0001e20000100800 */
[----:B------:R-:W-:Y:S02]  /*19800*/  IMAD.MOV.U32 R227, RZ, RZ, R3 ;  /* 0x000000ffffe37224 */ /* 0x000fe400078e0003 */
[----:B------:R-:W-:Y:S02]  /*19810*/  IMAD.MOV.U32 R226, RZ, RZ, R4 ;  /* 0x000000ffffe27224 */ /* 0x000fe400078e0004 */
[----:B------:R-:W-:Y:S02]  /*19820*/  IMAD.MOV.U32 R13, RZ, RZ, R203 ;  /* 0x000000ffff0d7224 */ /* 0x000fe400078e00cb */
[----:B0-----:R-:W-:-:S07]  /*19830*/  IMAD.MOV.U32 R5, RZ, RZ, R202 ;  /* 0x000000ffff057224 */ /* 0x001fce00078e00ca */
.L_x_1811:
[----:B------:R-:W-:-:S04]  /*19840*/  ISETP.NE.AND P1, PT, R5, 0x1, PT ;  /* 0x000000010500780c */ /* 0x000fc80003f25270 */
[----:B------:R-:W-:-:S04]  /*19850*/  SEL R203, RZ, 0x1, P1 ;  /* 0x00000001ffcb7807 */ /* 0x000fc80000800000 */
[----:B------:R-:W-:Y:S01]  /*19860*/  LOP3.LUT R203, R13, R203, RZ, 0x3c, !PT ;  /* 0x000000cb0dcb7212 */ /* 0x000fe200078e3cff */
[----:B0-----:R-:W-:Y:S06]  /*19870*/  @!P0 BRA `(.L_x_1799) ;  /* 0x0000000000048947 */ /* 0x001fec0003800000 */
[----:B------:R-:W-:Y:S01]  /*19880*/  BPT.TRAP 0x1 ;  /* 0x000000040000795c */ /* 0x000fe20000300000 */
.L_x_1799:
        /* <DEDUP_REMOVED lines=8> */
.L_x_1800:
        /* <DEDUP_REMOVED lines=8> */
.L_x_1802:
[----:B------:R-:W-:Y:S05]  /*19990*/  BSYNC B2 ;  /* 0x0000000000027941 */ /* 0x000fea0003800000 */
.L_x_1801:
[----:B------:R-:W-:Y:S04]  /*199a0*/  STL.64 [R1+0xd0], R22 ;  /* 0x0000d01601007387 */ /* 0x000fe80000100a00 */
[----:B------:R-:W-:Y:S04]  /*199b0*/  STL [R1+0xc8], R5 ;  /* 0x0000c80501007387 */ /* 0x000fe80000100800 */
[----:B------:R2:W-:Y:S04]  /*199c0*/  STL.64 [R1+0xc0], R18 ;  /* 0x0000c01201007387 */ /* 0x0005e80000100a00 */
[----:B--2---:R-:W2:Y:S04]  /*199d0*/  LDL.64 R18, [R1+0x30] ;  /* 0x0000300001127983 */ /* 0x004ea80000100a00 */
[----:B------:R3:W-:Y:S04]  /*199e0*/  STL.64 [R1+0xb8], R16 ;  /* 0x0000b81001007387 */ /* 0x0007e80000100a00 */
[----:B------:R-:W4:Y:S04]  /*199f0*/  LDL.64 R22, [R1+0x38] ;  /* 0x0000380001167983 */ /* 0x000f280000100a00 */
[----:B---3--:R-:W3:Y:S01]  /*19a00*/  LDL.64 R16, [R1+0x28] ;  /* 0x0000280001107983 */ /* 0x008ee20000100a00 */
[----:B01----:R-:W-:-:S02]  /*19a10*/  IMAD.MOV.U32 R2, RZ, RZ, R4 ;  /* 0x000000ffff027224 */ /* 0x003fc400078e0004 */
[----:B------:R-:W-:Y:S02]  /*19a20*/  VIADD R152, R4, 0x6 ;  /* 0x0000000604987836 */ /* 0x000fe40000000000 */
[----:B------:R-:W-:Y:S01]  /*19a30*/  IMAD.MOV.U32 R3, RZ, RZ, 0x40000040 ;  /* 0x40000040ff037424 */ /* 0x000fe200078e00ff */
[----:B------:R-:W-:Y:S01]  /*19a40*/  R2UR UR6, R2 ;  /* 0x00000000020672ca */ /* 0x000fe200000e0000 */
[----:B------:R-:W-:Y:S01]  /*19a50*/  IMAD.MOV.U32 R2, RZ, RZ, R154 ;  /* 0x000000ffff027224 */ /* 0x000fe200078e009a */
[----:B------:R-:W-:Y:S01]  /*19a60*/  R2UR UR10, R152 ;  /* 0x00000000980a72ca */ /* 0x000fe200000e0000 */
[C---:B------:R-:W-:Y:S01]  /*19a70*/  VIADD R154, R4.reuse, 0x204 ;  /* 0x00000204049a7836 */ /* 0x040fe20000000000 */
[----:B------:R-:W-:Y:S01]  /*19a80*/  R2UR UR5, R3 ;  /* 0x00000000030572ca */ /* 0x000fe200000e0000 */
[----:B------:R-:W-:Y:S01]  /*19a90*/  VIADD R152, R4, 0x202 ;  /* 0x0000020204987836 */ /* 0x000fe20000000000 */
[----:B------:R-:W-:Y:S01]  /*19aa0*/  R2UR UR4, R2 ;  /* 0x00000000020472ca */ /* 0x000fe200000e0000 */
[----:B------:R-:W-:Y:S01]  /*19ab0*/  IMAD.MOV.U32 R2, RZ, RZ, R153 ;  /* 0x000000ffff027224 */ /* 0x000fe200078e0099 */
[----:B------:R-:W-:Y:S01]  /*19ac0*/  R2UR UR22, R154 ;  /* 0x000000009a1672ca */ /* 0x000fe200000e0000 */
[----:B------:R-:W-:Y:S01]  /*19ad0*/  IMAD.MOV.U32 R153, RZ, RZ, 0x40000040 ;  /* 0x40000040ff997424 */ /* 0x000fe200078e00ff */
[----:B------:R-:W-:Y:S01]  /*19ae0*/  R2UR UR18, R152 ;  /* 0x00000000981272ca */ /* 0x000fe200000e0000 */
[----:B------:R-:W-:Y:S01]  /*19af0*/  VIADD R154, R4, 0x400 ;  /* 0x00000400049a7836 */ /* 0x000fe20000000000 */
[----:B------:R-:W-:Y:S01]  /*19b00*/  R2UR UR8, R2 ;  /* 0x00000000020872ca */ /* 0x000fe200000e0000 */
[C---:B------:R-:W-:Y:S01]  /*19b10*/  VIADD R2, R4.reuse, 0x200 ;  /* 0x0000020004027836 */ /* 0x040fe20000000000 */
[----:B------:R-:W-:Y:S01]  /*19b20*/  R2UR UR11, R153 ;  /* 0x00000000990b72ca */ /* 0x000fe200000e0000 */
[----:B------:R-:W-:Y:S01]  /*19b30*/  VIADD R152, R4, 0x402 ;  /* 0x0000040204987836 */ /* 0x000fe20000000000 */
[----:B------:R-:W-:Y:S01]  /*19b40*/  R2UR UR30, R154 ;  /* 0x000000009a1e72ca */ /* 0x000fe200000e0000 */
[----:B------:R-:W-:Y:S01]  /*19b50*/  VIADD R154, R4, 0x406 ;  /* 0x00000406049a7836 */ /* 0x000fe20000000000 */
[----:B------:R-:W-:Y:S01]  /*19b60*/  R2UR UR14, R2 ;  /* 0x00000000020e72ca */ /* 0x000fe200000e0000 */
[----:B------:R-:W-:Y:S01]  /*19b70*/  VIADD R2, R4, 0x206 ;  /* 0x0000020604027836 */ /* 0x000fe20000000000 */
[----:B------:R-:W-:Y:S01]  /*19b80*/  MOV R5, UR10 ;  /* 0x0000000a00057c02 */ /* 0x000fe20008000f00 */
[----:B------:R-:W-:Y:S01]  /*19b90*/  UMOV UR10, UR4 ;  /* 0x00000004000a7c82 */ /* 0x000fe20008000000 */
[----:B------:R-:W-:Y:S01]  /*19ba0*/  R2UR UR7, R3 ;  /* 0x00000000030772ca */ /* 0x000fe200000e0000 */
[----:B------:R-:W-:Y:S01]  /*19bb0*/  IMAD.MOV.U32 R155, RZ, RZ, 0x40000040 ;  /* 0x40000040ff9b7424 */ /* 0x000fe200078e00ff */
[----:B------:R-:W-:Y:S01]  /*19bc0*/  R2UR UR26, R2 ;  /* 0x00000000021a72ca */ /* 0x000fe200000e0000 */
[----:B------:R-:W-:Y:S01]  /*19bd0*/  VIADD R2, R4, 0x404 ;  /* 0x0000040404027836 */ /* 0x000fe20000000000 */
[----:B------:R-:W-:Y:S01]  /*19be0*/  R2UR UR34, R152 ;  /* 0x00000000982272ca */ /* 0x000fe200000e0000 */
[----:B------:R-:W-:Y:S01]  /*19bf0*/  VIADD R152, R4, 0x604 ;  /* 0x0000060404987836 */ /* 0x000fe20000000000 */
[----:B------:R-:W-:Y:S01]  /*19c00*/  MOV R156, UR11 ;  /* 0x0000000b009c7c02 */ /* 0x000fe20008000f00 */
[----:B------:R-:W-:Y:S01]  /*19c10*/  UMOV UR11, UR5 ;  /* 0x00000005000b7c82 */ /* 0x000fe20008000000 */
[----:B------:R-:W-:Y:S01]  /*19c20*/  R2UR UR38, R2 ;  /* 0x00000000022672ca */ /* 0x000fe200000e0000 */
[----:B------:R-:W-:Y:S01]  /*19c30*/  VIADD R2, R4, 0x600 ;  /* 0x0000060004027836 */ /* 0x000fe20000000000 */
[----:B------:R-:W-:Y:S01]  /*19c40*/  R2UR UR42, R154 ;  /* 0x000000009a2a72ca */ /* 0x000fe200000e0000 */
[----:B------:R-:W-:Y:S01]  /*19c50*/  VIADD R154, R4, 0x602 ;  /* 0x00000602049a7836 */ /* 0x000fe20000000000 */
[----:B------:R-:W-:-:S02]  /*19c60*/  R2UR UR4, R6 ;  /* 0x00000000060472ca */ /* 0x000fc400000e0000 */
[----:B------:R-:W-:Y:S02]  /*19c70*/  R2UR UR5, R7 ;  /* 0x00000000070572ca */ /* 0x000fe400000e0000 */
[----:B------:R-:W-:Y:S01]  /*19c80*/  R2UR UR46, R2 ;  /* 0x00000000022e72ca */ /* 0x000fe200000e0000 */
[----:B------:R-:W-:Y:S01]  /*19c90*/  VIADD R2, R4, 0x606 ;  /* 0x0000060604027836 */ /* 0x000fe20000000000 */
[----:B------:R-:W-:Y:S01]  /*19ca0*/  R2UR UR19, R153 ;  /* 0x00000000991372ca */ /* 0x000fe200000e0000 */
[----:B------:R-:W-:Y:S01]  /*19cb0*/  IMAD.MOV.U32 R4, RZ, RZ, R156 ;  /* 0x000000ffff047224 */ /* 0x000fe200078e009c */
[C---:B------:R-:W-:Y:S02]  /*19cc0*/  R2UR UR23, R155.reuse ;  /* 0x000000009b1772ca */ /* 0x040fe400000e0000 */
[----:B------:R-:W-:Y:S02]  /*19cd0*/  R2UR UR31, R155 ;  /* 0x000000009b1f72ca */ /* 0x000fe400000e0000 */
[----:B------:R-:W-:-:S02]  /*19ce0*/  R2UR UR35, R153 ;  /* 0x00000000992372ca */ /* 0x000fc400000e0000 */
[C---:B------:R-:W-:Y:S02]  /*19cf0*/  R2UR UR43, R155.reuse ;  /* 0x000000009b2b72ca */ /* 0x040fe400000e0000 */
[----:B------:R-:W-:Y:S02]  /*19d00*/  R2UR UR50, R154 ;  /* 0x000000009a3272ca */ /* 0x000fe400000e0000 */
[----:B------:R-:W-:Y:S02]  /*19d10*/  R2UR UR51, R155 ;  /* 0x000000009b3372ca */ /* 0x000fe400000e0000 */
[----:B------:R-:W-:Y:S02]  /*19d20*/  R2UR UR54, R152 ;  /* 0x00000000983672ca */ /* 0x000fe400000e0000 */
[----:B------:R-:W-:Y:S02]  /*19d30*/  R2UR UR55, R153 ;  /* 0x00000000993772ca */ /* 0x000fe400000e0000 */
[----:B------:R-:W-:Y:S01]  /*19d40*/  WARPGROUP.ARRIVE ;  /* 0x00000000000079c5 */ /* 0x000fe20000000000 */
[----:B------:R-:W-:-:S02]  /*19d50*/  R2UR UR9, R3 ;  /* 0x00000000030972ca */ /* 0x000fc400000e0000 */
[C---:B------:R-:W-:Y:S02]  /*19d60*/  R2UR UR15, R3.reuse ;  /* 0x00000000030f72ca */ /* 0x040fe400000e0000 */
[C---:B------:R-:W-:Y:S01]  /*19d70*/  R2UR UR27, R3.reuse ;  /* 0x00000000031b72ca */ /* 0x040fe200000e0000 */
[----:B------:R-:W-:Y:S01]  /*19d80*/  HGMMA.64x64x16.F32.BF16 R152, gdesc[UR4], RZ, !UPT, gsb0 ;  /* 0x00e00000049879f0 */ /* 0x000fe2000c0018ff */
[C---:B------:R-:W-:Y:S02]  /*19d90*/  R2UR UR39, R3.reuse ;  /* 0x00000000032772ca */ /* 0x040fe400000e0000 */
[C---:B------:R-:W-:Y:S02]  /*19da0*/  R2UR UR47, R3.reuse ;  /* 0x00000000032f72ca */ /* 0x040fe400000e0000 */
[----:B------:R-:W-:Y:S02]  /*19db0*/  R2UR UR58, R2 ;  /* 0x00000000023a72ca */ /* 0x000fe400000e0000 */
[----:B------:R-:W-:-:S02]  /*19dc0*/  R2UR UR59, R3 ;  /* 0x00000000033b72ca */ /* 0x000fc400000e0000 */
[----:B------:R-:W3:Y:S01]  /*19dd0*/  LDL.64 R2, [R1+0x20] ;  /* 0x0000200001027983 */ /* 0x000ee20000100a00 */
[----:B------:R-:W-:Y:S01]  /*19de0*/  UMOV UR6, UR8 ;  /* 0x0000000800067c82 */ /* 0x000fe20008000000 */
[----:B------:R-:W-:Y:S01]  /*19df0*/  UMOV UR7, UR9 ;  /* 0x0000000900077c82 */ /* 0x000fe20008000000 */
[----:B------:R-:W-:Y:S02]  /*19e00*/  WARPGROUP.DEPBAR.LE gsb0, 0x0 ;  /* 0x00008000000079c5 */ /* 0x000fe40000010000 */
[----:B------:R-:W-:Y:S01]  /*19e10*/  WARPGROUP.ARRIVE ;  /* 0x00000000000079c5 */ /* 0x000fe20000000000 */
[----:B----4-:R-:W-:Y:S02]  /*19e20*/  R2UR UR8, R22 ;  /* 0x00000000160872ca */ /* 0x010fe400000e0000 */
[----:B------:R-:W-:Y:S02]  /*19e30*/  R2UR UR9, R23 ;  /* 0x00000000170972ca */ /* 0x000fe400000e0000 */
[----:B--2---:R-:W-:Y:S01]  /*19e40*/  R2UR UR4, R18 ;  /* 0x00000000120472ca */ /* 0x004fe200000e0000 */
[----:B------:R0:W5:Y:S10]  /*19e50*/  LDL.LU.64 R22, [R1+0xd0] ;  /* 0x0000d00001167983 */ /* 0x0001740000300a00 */
[----:B------:R-:W-:Y:S01]  /*19e60*/  HGMMA.64x64x16.F32.BF16 R152, gdesc[UR8], R152, gsb0 ;  /* 0x00e00000089879f0 */ /* 0x000fe20008001898 */
[----:B------:R-:W-:-:S02]  /*19e70*/  R2UR UR5, R19 ;  /* 0x00000000130572ca */ /* 0x000fc400000e0000 */
[----:B------:R-:W-:Y:S02]  /*19e80*/  WARPGROUP.DEPBAR.LE gsb0, 0x0 ;  /* 0x00008000000079c5 */ /* 0x000fe40000010000 */
[----:B------:R-:W-:-:S09]  /*19e90*/  WARPGROUP.ARRIVE ;  /* 0x00000000000079c5 */ /* 0x000fd20000000000 */
[----:B------:R-:W-:Y:S01]  /*19ea0*/  HGMMA.64x64x16.F32.BF16 R152, gdesc[UR4], R152, gsb0 ;  /* 0x00e00000049879f0 */ /* 0x000fe20008001898 */
[----:B------:R-:W-:Y:S02]  /*19eb0*/  R2UR UR11, R4 ;  /* 0x00000000040b72ca */ /* 0x000fe400000e0000 */
[----:B------:R-:W-:Y:S02]  /*19ec0*/  R2UR UR10, R5 ;  /* 0x00000000050a72ca */ /* 0x000fe400000e0000 */
[----:B---3--:R-:W-:Y:S01]  /*19ed0*/  R2UR UR8, R16 ;  /* 0x00000000100872ca */ /* 0x008fe200000e0000 */
[----:B------:R0:W5:Y:S01]  /*19ee0*/  LDL.LU R5, [R1+0xc8] ;  /* 0x0000c80001057983 */ /* 0x0001620000300800 */
[----:B------:R-:W-:Y:S02]  /*19ef0*/  R2UR UR9, R17 ;  /* 0x00000000110972ca */ /* 0x000fe400000e0000 */
[----:B------:R-:W-:Y:S01]  /*19f00*/  R2UR UR12, R2 ;  /* 0x00000000020c72ca */ /* 0x000fe200000e0000 */
[----:B------:R0:W5:Y:S01]  /*19f10*/  LDL.LU.64 R18, [R1+0xc0] ;  /* 0x0000c00001127983 */ /* 0x0001620000300a00 */
[----:B------:R-:W-:-:S02]  /*19f20*/  R2UR UR13, R3 ;  /* 0x00000000030d72ca */ /* 0x000fc400000e0000 */
[----:B------:R-:W-:Y:S01]  /*19f30*/  R2UR UR16, R216 ;  /* 0x00000000d81072ca */ /* 0x000fe200000e0000 */
[----:B------:R0:W5:Y:S01]  /*19f40*/  LDL.LU.64 R16, [R1+0xb8] ;  /* 0x0000b80001107983 */ /* 0x0001620000300a00 */
[----:B------:R-:W-:Y:S02]  /*19f50*/  WARPGROUP.DEPBAR.LE gsb0, 0x0 ;  /* 0x00008000000079c5 */ /* 0x000fe40000010000 */
[----:B------:R-:W-:-:S06]  /*19f60*/  WARPGROUP.ARRIVE ;  /* 0x00000000000079c5 */ /* 0x000fcc0000000000 */
[----:B------:R-:W-:Y:S03]  /*19f70*/  HGMMA.64x64x16.F32.BF16 R152, gdesc[UR8], R152, gsb0 ;  /* 0x00e00000089879f0 */ /* 0x000fe60008001898 */
[----:B------:R-:W-:Y:S02]  /*19f80*/  WARPGROUP.DEPBAR.LE gsb0, 0x0 ;  /* 0x00008000000079c5 */ /* 0x000fe40000010000 */
[----:B------:R-:W-:-:S06]  /*19f90*/  WARPGROUP.ARRIVE ;  /* 0x00000000000079c5 */ /* 0x000fcc0000000000 */
        /* <DEDUP_REMOVED lines=184> */
[----:B0-----:R-:W-:Y:S06]  /*1ab20*/  @!P0 BRA `(.L_x_1804) ;  /* 0x0000000000048947 */ /* 0x001fec0003800000 */
[----:B------:R-:W-:Y:S01]  /*1ab30*/  BPT.TRAP 0x1 ;  /* 0x000000040000795c */ /* 0x000fe20000300000 */
.L_x_1804:
[----:B------:R-:W-:Y:S01]  /*1ab40*/  SHF.L.U32 R0, R13, 0x1f, RZ ;  /* 0x0000001f0d007819 */ /* 0x000fe200000006ff */
[----:B-----5:R-:W-:-:S04]  /*1ab50*/  IMAD R13, R5, 0x8, R18 ;  /* 0x00000008050d7824 */ /* 0x020fc800078e0212 */
[----:B------:R0:W1:Y:S01]  /*1ab60*/  SYNCS.PHASECHK.TRANS64.TRYWAIT P1, [R13+URZ+0x30850], R0 ;  /* 0x030850000d0075a7 */ /* 0x000062000802017f */
[----:B------:R-:W-:Y:S05]  /*1ab70*/  @!P0 BRA `(.L_x_1805) ;  /* 0x0000000000048947 */ /* 0x000fea0003800000 */
[----:B------:R-:W-:Y:S01]  /*1ab80*/  BPT.TRAP 0x1 ;  /* 0x000000040000795c */ /* 0x000fe20000300000 */
.L_x_1805:
[----:B------:R-:W-:Y:S04]  /*1ab90*/  BSSY B2, `(.L_x_1806) ;  /* 0x0000004000027945 */ /* 0x000fe80003800000 */
[----:B-1----:R-:W-:Y:S05]  /*1aba0*/  @P1 BRA `(.L_x_1807) ;  /* 0x0000000000081947 */ /* 0x002fea0003800000 */
[----:B------:R-:W1:Y:S02]  /*1abb0*/  SYNCS.PHASECHK.TRANS64.TRYWAIT P1, [R13+URZ+0x30850], R0 ;  /* 0x030850000d0075a7 */ /* 0x000e64000802017f */
[----:B-1----:R-:W-:Y:S05]  /*1abc0*/  @!P1 BRA `(.L_x_1808) ;  /* 0x0000011800409947 */ /* 0x002fea0003800000 */
.L_x_1807:
[----:B------:R-:W-:Y:S05]  /*1abd0*/  BSYNC B2 ;  /* 0x0000000000027941 */ /* 0x000fea0003800000 */
.L_x_1806:
[----:B------:R-:W-:Y:S01]  /*1abe0*/  VIADD R2, R18, 0x400 ;  /* 0x0000040012027836 */ /* 0x000fe20000000000 */
[----:B------:R-:W-:Y:S01]  /*1abf0*/  WARPGROUP.ARRIVE ;  /* 0x00000000000079c5 */ /* 0x000fe20000000000 */
[----:B------:R-:W-:-:S03]  /*1ac00*/  IMAD.MOV.U32 R3, RZ, RZ, 0x40000040 ;  /* 0x40000040ff037424 */ /* 0x000fc600078e00ff */
[----:B------:R-:W-:Y:S02]  /*1ac10*/  SHF.R.U32.HI R2, RZ, 0x4, R2 ;  /* 0x00000004ff027819 */ /* 0x000fe40000011602 */
[----:B------:R-:W-:Y:S01]  /*1ac20*/  R2UR UR7, R3 ;  /* 0x00000000030772ca */ /* 0x000fe200000e0000 */
[----:B------:R-:W-:Y:S01]  /*1ac30*/  IMAD.MOV.U32 R3, RZ, RZ, 0x40000040 ;  /* 0x40000040ff037424 */ /* 0x000fe200078e00ff */
[----:B------:R-:W-:-:S04]  /*1ac40*/  LOP3.LUT R2, R2, 0x3fff, RZ, 0xc0, !PT ;  /* 0x00003fff02027812 */ /* 0x000fc800078ec0ff */
[----:B------:R-:W-:-:S05]  /*1ac50*/  LOP3.LUT R2, R2, 0x2000000, RZ, 0xfc, !PT ;  /* 0x0200000002027812 */ /* 0x000fca00078efcff */
[----:B------:R-:W-:Y:S02]  /*1ac60*/  IMAD R2, R5, 0x800, R2 ;  /* 0x0000080005027824 */ /* 0x000fe400078e0202 */
[----:B------:R-:W-:Y:S02]  /*1ac70*/  IMAD.MOV.U32 R5, RZ, RZ, 0x40000040 ;  /* 0x40000040ff057424 */ /* 0x000fe400078e00ff */
[C---:B------:R-:W-:Y:S01]  /*1ac80*/  VIADD R4, R2.reuse, 0x80 ;  /* 0x0000008002047836 */ /* 0x040fe20000000000 */
[----:B------:R-:W-:-:S13]  /*1ac90*/  R2UR UR6, R2 ;  /* 0x00000000020672ca */ /* 0x000fda00000e0000 */
[----:B------:R-:W-:Y:S01]  /*1aca0*/  HGMMA.64x256x16.F32.BF16 R24, R196, gdesc[UR4].tnspB, R24, gsb0 ;  /* 0x43e00004c4187df0 */ /* 0x000fe20008001818 */
[----:B------:R-:W-:Y:S01]  /*1acb0*/  R2UR UR6, R4 ;  /* 0x00000000040672ca */ /* 0x000fe200000e0000 */
[C---:B------:R-:W-:Y:S01]  /*1acc0*/  VIADD R4, R2.reuse, 0x100 ;  /* 0x0000010002047836 */ /* 0x040fe20000000000 */
[----:B------:R-:W-:Y:S01]  /*1acd0*/  R2UR UR7, R5 ;  /* 0x00000000050772ca */ /* 0x000fe200000e0000 */
[----:B------:R-:W-:Y:S02]  /*1ace0*/  IMAD.MOV.U32 R5, RZ, RZ, 0x40000040 ;  /* 0x40000040ff057424 */ /* 0x000fe400078e00ff */
[----:B------:R-:W-:Y:S01]  /*1acf0*/  VIADD R2, R2, 0x180 ;  /* 0x0000018002027836 */ /* 0x000fe20000000000 */
[----:B------:R-:W-:Y:S02]  /*1ad00*/  WARPGROUP.DEPBAR.LE gsb0, 0x0 ;  /* 0x00008000000079c5 */ /* 0x000fe40000010000 */
[----:B------:R-:W-:-:S15]  /*1ad10*/  WARPGROUP.ARRIVE ;  /* 0x00000000000079c5 */ /* 0x000fde0000000000 */
[----:B------:R-:W-:-:S04]  /*1ad20*/  NOP ;  /* 0x0000000000007918 */ /* 0x000fc80000000000 */
        /* <DEDUP_REMOVED lines=16> */
.L_x_1809:
[----:B------:R-:W-:Y:S01]  /*1ae30*/  ULDC UR4, c[0x0][0x9d8] ;  /* 0x0002760000047ab9 */ /* 0x000fe20000000800 */
[----:B------:R-:W2:Y:S01]  /*1ae40*/  LDL R186, [R1+0x8] ;  /* 0x0000080001ba7983 */ /* 0x000ea20000100800 */
[----:B01----:R-:W-:Y:S01]  /*1ae50*/  FMUL.FTZ R0, R152, UR4 ;  /* 0x0000000498007c20 */ /* 0x003fe20008410000 */
        /* <DEDUP_REMOVED lines=22> */
[----:B0-----:R-:W-:Y:S01]  /*1afc0*/  FMNMX.FTZ R2, R0, R226, !PT ;  /* 0x000000e200027209 */ /* 0x001fe20007810000 */
        /* <DEDUP_REMOVED lines=16> */
[----:B------:R-:W-:Y:S01]  /*1b0d0*/  ULDC UR4, c[0x0][0x988] ;  /* 0x0002620000047ab9 */ /* 0x000fe20000000800 */
[----:B------:R-:W-:-:S05]  /*1b0e0*/  VIADD R222, R222, 0x30840 ;  /* 0x00030840dede7836 */ /* 0x000fca0000000000 */
[----:B------:R-:W3:Y:S01]  /*1b0f0*/  MUFU.TANH R156, R156 ;  /* 0x0000009c009c7308 */ /* 0x000ee20000002400 */
[----:B0-----:R-:W-:-:S07]  /*1b100*/  FMNMX.FTZ R2, R152, R2, !PT ;  /* 0x0000000298027209 */ /* 0x001fce0007810000 */
[----:B------:R-:W0:Y:S01]  /*1b110*/  MUFU.TANH R157, R157 ;  /* 0x0000009d009d7308 */ /* 0x000e220000002400 */
[----:B-1----:R-:W-:-:S07]  /*1b120*/  FMNMX.FTZ R2, R153, R2, !PT ;  /* 0x0000000299027209 */ /* 0x002fce0007810000 */
[----:B------:R-:W1:Y:S01]  /*1b130*/  MUFU.TANH R160, R160 ;  /* 0x000000a000a07308 */ /* 0x000e620000002400 */
[----:B---3--:R-:W-:-:S07]  /*1b140*/  FMNMX.FTZ R2, R156, R2, !PT ;  /* 0x000000029c027209 */ /* 0x008fce0007810000 */
        /* <DEDUP_REMOVED lines=19> */
[----:B0-----:R-:W-:-:S05]  /*1b280*/  FMNMX.FTZ R4, R176, R4, !PT ;  /* 0x00000004b0047209 */ /* 0x001fca0007810000 */
[----:B------:R-:W0:Y:S02]  /*1b290*/  SHFL.BFLY PT, R2, R4, 0x2, 0x1f ;  /* 0x0c401f0004027f89 */ /* 0x000e2400000e0000 */
[----:B------:R-:W4:Y:S08]  /*1b2a0*/  MUFU.TANH R158, R158 ;  /* 0x0000009e009e7308 */ /* 0x000f300000002400 */
[----:B------:R-:W5:Y:S08]  /*1b2b0*/  MUFU.TANH R159, R159 ;  /* 0x0000009f009f7308 */ /* 0x000f700000002400 */
[----:B------:R-:W5:Y:S01]  /*1b2c0*/  MUFU.TANH R162, R162 ;  /* 0x000000a200a27308 */ /* 0x000f620000002400 */
[----:B0-----:R-:W-:-:S07]  /*1b2d0*/  FMNMX.FTZ R4, R4, R2, !PT ;  /* 0x0000000204047209 */ /* 0x001fce0007810000 */
[----:B------:R-:W0:Y:S01]  /*1b2e0*/  MUFU.TANH R163, R163 ;  /* 0x000000a300a37308 */ /* 0x000e220000002400 */
[----:B------:R-:W1:Y:S07]  /*1b2f0*/  SHFL.BFLY PT, R2, R4, 0x1, 0x1f ;  /* 0x0c201f0004027f89 */ /* 0x000e6e00000e0000 */
[----:B------:R-:W0:Y:S08]  /*1b300*/  MUFU.TANH R166, R166 ;  /* 0x000000a600a67308 */ /* 0x000e300000002400 */
[----:B------:R-:W0:Y:S08]  /*1b310*/  MUFU.TANH R167, R167 ;  /* 0x000000a700a77308 */ /* 0x000e300000002400 */
[----:B------:R-:W0:Y:S01]  /*1b320*/  MUFU.TANH R170, R170 ;  /* 0x000000aa00aa7308 */ /* 0x000e220000002400 */
[----:B-1----:R-:W-:-:S02]  /*1b330*/  FMNMX.FTZ R4, R4, R2, !PT ;  /* 0x0000000204047209 */ /* 0x002fc40007810000 */
[----:B------:R-:W-:-:S05]  /*1b340*/  FMNMX.FTZ R2, R154, R227, !PT ;  /* 0x000000e39a027209 */ /* 0x000fca0007810000 */
[----:B------:R-:W1:Y:S01]  /*1b350*/  MUFU.TANH R171, R171 ;  /* 0x000000ab00ab7308 */ /* 0x000e620000002400 */
[----:B---3--:R-:W-:Y:S01]  /*1b360*/  FMNMX.FTZ R2, R155, R2, !PT ;  /* 0x000000029b027209 */ /* 0x008fe20007810000 */
[----:B------:R-:W-:-:S03]  /*1b370*/  FADD.FTZ R185, -R4, R226 ;  /* 0x000000e204b97221 */ /* 0x000fc60000010100 */
[----:B----4-:R-:W-:-:S03]  /*1b380*/  FMNMX.FTZ R2, R158, R2, !PT ;  /* 0x000000029e027209 */ /* 0x010fc60007810000 */
[----:B------:R-:W3:Y:S01]  /*1b390*/  MUFU.TANH R174, R174 ;  /* 0x000000ae00ae7308 */ /* 0x000ee20000002400 */
[----:B-----5:R-:W-:-:S04]  /*1b3a0*/  FMNMX.FTZ R2, R159, R2, !PT ;  /* 0x000000029f027209 */ /* 0x020fc80007810000 */
[----:B------:R-:W-:-:S03]  /*1b3b0*/  FMNMX.FTZ R2, R162, R2, !PT ;  /* 0x00000002a2027209 */ /* 0x000fc60007810000 */
[----:B------:R-:W4:Y:S01]  /*1b3c0*/  MUFU.TANH R175, R175 ;  /* 0x000000af00af7308 */ /* 0x000f220000002400 */
[----:B0-----:R-:W-:-:S04]  /*1b3d0*/  FMNMX.FTZ R2, R163, R2, !PT ;  /* 0x00000002a3027209 */ /* 0x001fc80007810000 */
[----:B------:R-:W-:-:S03]  /*1b3e0*/  FMNMX.FTZ R2, R166, R2, !PT ;  /* 0x00000002a6027209 */ /* 0x000fc60007810000 */
[----:B------:R-:W0:Y:S01]  /*1b3f0*/  MUFU.TANH R177, R177 ;  /* 0x000000b100b17308 */ /* 0x000e220000002400 */
[----:B------:R-:W-:-:S04]  /*1b400*/  FMNMX.FTZ R2, R167, R2, !PT ;  /* 0x00000002a7027209 */ /* 0x000fc80007810000 */
[----:B------:R-:W-:-:S03]  /*1b410*/  FMNMX.FTZ R2, R170, R2, !PT ;  /* 0x00000002aa027209 */ /* 0x000fc60007810000 */
[----:B------:R-:W5:Y:S01]  /*1b420*/  MUFU.TANH R178, R178 ;  /* 0x000000b200b27308 */ /* 0x000f620000002400 */
[----:B-1----:R-:W-:-:S04]  /*1b430*/  FMNMX.FTZ R2, R171, R2, !PT ;  /* 0x00000002ab027209 */ /* 0x002fc80007810000 */
[----:B---3--:R-:W-:-:S03]  /*1b440*/  FMNMX.FTZ R2, R174, R2, !PT ;  /* 0x00000002ae027209 */ /* 0x008fc60007810000 */
[----:B------:R-:W1:Y:S01]  /*1b450*/  MUFU.TANH R179, R179 ;  /* 0x000000b300b37308 */ /* 0x000e620000002400 */
[----:B----4-:R-:W-:-:S04]  /*1b460*/  FMNMX.FTZ R2, R175, R2, !PT ;  /* 0x00000002af027209 */ /* 0x010fc80007810000 */
[----:B0-----:R-:W-:-:S03]  /*1b470*/  FMNMX.FTZ R2, R177, R2, !PT ;  /* 0x00000002b1027209 */ /* 0x001fc60007810000 */
[----:B------:R-:W0:Y:S01]  /*1b480*/  MUFU.TANH R180, R180 ;  /* 0x000000b400b47308 */ /* 0x000e220000002400 */
[----:B-----5:R-:W-:-:S04]  /*1b490*/  FMNMX.FTZ R2, R178, R2, !PT ;  /* 0x00000002b2027209 */ /* 0x020fc80007810000 */
[----:B-1----:R-:W-:-:S04]  /*1b4a0*/  FMNMX.FTZ R2, R179, R2, !PT ;  /* 0x00000002b3027209 */ /* 0x002fc80007810000 */
[----:B0-----:R-:W-:-:S05]  /*1b4b0*/  FMNMX.FTZ R2, R180, R2, !PT ;  /* 0x00000002b4027209 */ /* 0x001fca0007810000 */
[----:B------:R-:W0:Y:S01]  /*1b4c0*/  SHFL.BFLY PT, R3, R2, 0x2, 0x1f ;  /* 0x0c401f0002037f89 */ /* 0x000e2200000e0000 */
[----:B--2---:R-:W-:Y:S02]  /*1b4d0*/  PRMT R222, R186, 0x654, R222 ;  /* 0x00000654bade7816 */ /* 0x004fe400000000de */
[----:B0-----:R-:W-:Y:S02]  /*1b4e0*/  FMNMX.FTZ R3, R2, R3, !PT ;  /* 0x0000000302037209 */ /* 0x001fe40007810000 */
[----:B------:R0:W-:Y:S03]  /*1b4f0*/  SYNCS.ARRIVE.TRANS64.RED.A1T0 RZ, [R222+URZ], RZ ;  /* 0x000000ffdeff79a7 */ /* 0x0001e6000810043f */
[----:B------:R-:W1:Y:S02]  /*1b500*/  SHFL.BFLY PT, R2, R3, 0x1, 0x1f ;  /* 0x0c201f0003027f89 */ /* 0x000e6400000e0000 */
[----:B-1----:R-:W-:Y:S01]  /*1b510*/  FMNMX.FTZ R3, R3, R2, !PT ;  /* 0x0000000203037209 */ /* 0x002fe20007810000 */
[----:B------:R-:W-:-:S04]  /*1b520*/  IMAD.U32 R2, RZ, RZ, UR4 ;  /* 0x00000004ff027e24 */ /* 0x000fc8000f8e00ff */
[-C--:B------:R-:W-:Y:S01]  /*1b530*/  FMUL.FTZ R181, R4, R2.reuse ;  /* 0x0000000204b57220 */ /* 0x080fe20000410000 */
[----:B------:R-:W-:Y:S01]  /*1b540*/  FADD.FTZ R184, -R3, R227 ;  /* 0x000000e303b87221 */ /* 0x000fe20000010100 */
[-C--:B------:R-:W-:Y:S02]  /*1b550*/  FMUL.FTZ R185, R185, R2.reuse ;  /* 0x00000002b9b97220 */ /* 0x080fe40000410000 */
        /* <DEDUP_REMOVED lines=16> */
[-C--:B------:R-:W-:Y:S01]  /*1b660*/  FMUL.FTZ R181, R3, R2.reuse ;  /* 0x0000000203b57220 */ /* 0x080fe20000410000 */
[-C--:B------:R-:W-:Y:S01]  /*1b670*/  FMUL.FTZ R184, R184, R2.reuse ;  /* 0x00000002b8b87220 */ /* 0x080fe20000410000 */
[----:B------:R-:W-:Y:S02]  /*1b680*/  MUFU.EX2 R12, R185 ;  /* 0x000000b9000c7308 */ /* 0x000fe40000000800 */
        /* <DEDUP_REMOVED lines=14> */
[----:B------:R-:W1:Y:S01]  /*1b770*/  MUFU.EX2 R182, R182 ;  /* 0x000000b600b67308 */ /* 0x000e620000000800 */
[-CC-:B------:R-:W-:Y:S01]  /*1b780*/  FFMA.FTZ R178, R178, R2.reuse, -R181.reuse ;  /* 0x00000002b2b27223 */ /* 0x180fe200000108b5 */
[-CC-:B------:R-:W-:Y:S01]  /*1b790*/  FFMA.FTZ R179, R179, R2.reuse, -R181.reuse ;  /* 0x00000002b3b37223 */ /* 0x180fe200000108b5 */
[----:B------:R-:W-:-:S05]  /*1b7a0*/  FFMA.FTZ R187, R180, R2, -R181 ;  /* 0x00000002b4bb7223 */ /* 0x000fca00000108b5 */
[----:B------:R-:W2:Y:S08]  /*1b7b0*/  MUFU.EX2 R154, R154 ;  /* 0x0000009a009a7308 */ /* 0x000eb00000000800 */
[----:B------:R-:W3:Y:S01]  /*1b7c0*/  MUFU.EX2 R183, R183 ;  /* 0x000000b700b77308 */ /* 0x000ee20000000800 */
[----:B-1----:R-:W-:-:S07]  /*1b7d0*/  FFMA.FTZ R223, R12, R223, R182 ;  /* 0x000000df0cdf7223 */ /* 0x002fce00000100b6 */
[----:B------:R-:W1:Y:S01]  /*1b7e0*/  MUFU.EX2 R155, R155 ;  /* 0x0000009b009b7308 */ /* 0x000e620000000800 */
[----:B--2---:R-:W-:-:S07]  /*1b7f0*/  FFMA.FTZ R221, R0, R221, R154 ;  /* 0x000000dd00dd7223 */ /* 0x004fce000001009a */
[----:B------:R-:W2:Y:S01]  /*1b800*/  MUFU.EX2 R5, R5 ;  /* 0x0000000500057308 */ /* 0x000ea20000000800 */
[----:B---3--:R-:W-:-:S07]  /*1b810*/  FADD.FTZ R180, R183, R223 ;  /* 0x000000dfb7b47221 */ /* 0x008fce0000010000 */
[----:B------:R-:W3:Y:S01]  /*1b820*/  MUFU.EX2 R158, R158 ;  /* 0x0000009e009e7308 */ /* 0x000ee20000000800 */
[----:B-1----:R-:W-:-:S07]  /*1b830*/  FADD.FTZ R181, R155, R221 ;  /* 0x000000dd9bb57221 */ /* 0x002fce0000010000 */
[----:B------:R-:W1:Y:S01]  /*1b840*/  MUFU.EX2 R152, R152 ;  /* 0x0000009800987308 */ /* 0x000e620000000800 */
[----:B--2---:R-:W-:-:S07]  /*1b850*/  FADD.FTZ R180, R5, R180 ;  /* 0x000000b405b47221 */ /* 0x004fce0000010000 */
        /* <DEDUP_REMOVED lines=49> */
[----:B---3--:R-:W-:Y:S01]  /*1bb70*/  FADD.FTZ R181, R179, R181 ;  /* 0x000000b5b3b57221 */ /* 0x008fe20000010000 */
[----:B-1----:R-:W-:-:S03]  /*1bb80*/  FADD.FTZ R223, R176, R180 ;  /* 0x000000b4b0df7221 */ /* 0x002fc60000010000 */
[----:B--2---:R-:W-:Y:S01]  /*1bb90*/  FADD.FTZ R221, R187, R181 ;  /* 0x000000b5bbdd7221 */ /* 0x004fe20000010000 */
[----:B0-----:R-:W-:Y:S06]  /*1bba0*/  @!P0 BRA `(.L_x_1810) ;  /* 0x0000000000048947 */ /* 0x001fec0003800000 */
[----:B------:R-:W-:Y:S01]  /*1bbb0*/  BPT.TRAP 0x1 ;  /* 0x000000040000795c */ /* 0x000fe20000300000 */
.L_x_1810:
[----:B------:R-:W2:Y:S04]  /*1bbc0*/  LDL R181, [R1+0x44] ;  /* 0x0000440001b57983 */ /* 0x000ea80000100800 */
[----:B------:R-:W3:Y:S01]  /*1bbd0*/  LDL.LU R180, [R1+0x4] ;  /* 0x0000040001b47983 */ /* 0x000ee20000300800 */
[----:B------:R-:W-:Y:S01]  /*1bbe0*/  F2FP.BF16.F32.PACK_AB R198, R152, R5 ;  /* 0x0000000598c6723e */ /* 0x000fe200000010ff */
[----:B------:R-:W-:Y:S01]  /*1bbf0*/  VIADD R13, R13, 0x30860 ;  /* 0x000308600d0d7836 */ /* 0x000fe20000000000 */
[----:B------:R-:W-:Y:S01]  /*1bc00*/  F2FP.BF16.F32.PACK_AB R196, R183, R182 ;  /* 0x000000b6b7c4723e */ /* 0x000fe200000010ff */
[----:B------:R-:W-:Y:S01]  /*1bc10*/  IMAD.MOV.U32 R227, RZ, RZ, R3 ;  /* 0x000000ffffe37224 */ /* 0x000fe200078e0003 */
[----:B------:R-:W-:Y:S01]  /*1bc20*/  F2FP.BF16.F32.PACK_AB R197, R155, R154 ;  /* 0x0000009a9bc5723e */ /* 0x000fe200000010ff */
[----:B------:R-:W-:Y:S01]  /*1bc30*/  IMAD.MOV.U32 R226, RZ, RZ, R4 ;  /* 0x000000ffffe27224 */ /* 0x000fe200078e0004 */
[----:B------:R-:W-:Y:S01]  /*1bc40*/  PRMT R13, R186, 0x654, R13 ;  /* 0x00000654ba0d7816 */ /* 0x000fe2000000000d */
[----:B------:R-:W-:Y:S01]  /*1bc50*/  IMAD.MOV.U32 R5, RZ, RZ, R202 ;  /* 0x000000ffff057224 */ /* 0x000fe200078e00ca */
[----:B------:R-:W-:-:S02]  /*1bc60*/  F2FP.BF16.F32.PACK_AB R199, R159, R158 ;  /* 0x0000009e9fc7723e */ /* 0x000fc400000010ff */
[----:B------:R0:W-:Y:S01]  /*1bc70*/  SYNCS.ARRIVE.TRANS64.RED.A1T0 RZ, [R13+URZ], RZ ;  /* 0x000000ff0dff79a7 */ /* 0x0001e2000810043f */
[----:B------:R-:W-:Y:S02]  /*1bc80*/  F2FP.BF16.F32.PACK_AB R192, R156, R153 ;  /* 0x000000999cc0723e */ /* 0x000fe400000010ff */
[----:B------:R-:W-:Y:S02]  /*1bc90*/  F2FP.BF16.F32.PACK_AB R193, R163, R162 ;  /* 0x000000a2a3c1723e */ /* 0x000fe400000010ff */
[----:B------:R-:W-:Y:S02]  /*1bca0*/  F2FP.BF16.F32.PACK_AB R194, R160, R157 ;  /* 0x0000009da0c2723e */ /* 0x000fe400000010ff */
[----:B------:R-:W-:Y:S01]  /*1bcb0*/  F2FP.BF16.F32.PACK_AB R195, R167, R166 ;  /* 0x000000a6a7c3723e */ /* 0x000fe200000010ff */
[----:B0-----:R-:W-:Y:S01]  /*1bcc0*/  IMAD.MOV.U32 R13, RZ, RZ, R203 ;  /* 0x000000ffff0d7224 */ /* 0x001fe200078e00cb */
        /* <DEDUP_REMOVED lines=8> */
[C---:B---3--:R-:W-:Y:S01]  /*1bd50*/  VIADD R152, R180.reuse, 0xffffffff ;  /* 0xffffffffb4987836 */ /* 0x048fe20000000000 */
[----:B--2---:R-:W-:-:S04]  /*1bd60*/  ISETP.GT.AND P1, PT, R180, R181, PT ;  /* 0x000000b5b400720c */ /* 0x004fc80003f24270 */
[----:B------:R0:W-:Y:S09]  /*1bd70*/  STL [R1+0x4], R152 ;  /* 0x0000049801007387 */ /* 0x0001f20000100800 */
[----:B------:R-:W-:Y:S05]  /*1bd80*/  @P1 BRA `(.L_x_1811) ;  /* 0xffffffd800ac1947 */ /* 0x000fea000383ffff */
[----:B------:R-:W-:Y:S05]  /*1bd90*/  BSYNC B1 ;  /* 0x0000000000017941 */ /* 0x000fea0003800000 */
.L_x_1798:
[----:B------:R-:W-:-:S07]  /*1bda0*/  IMAD.MOV.U32 R5, RZ, RZ, R152 ;  /* 0x000000ffff057224 */ /* 0x000fce00078e0098 */
.L_x_1797:
[----:B------:R-:W-:Y:S05]  /*1bdb0*/  BSYNC B0 ;  /* 0x0000000000007941 */ /* 0x000fea0003800000 */
.L_x_1796:
[----:B------:R-:W2:Y:S01]  /*1bdc0*/  LDL R13, [R1+0x64] ;  /* 0x00006400010d7983 */ /* 0x000ea20000100800 */
[----:B------:R-:W-:Y:S01]  /*1bdd0*/  BSSY B0, `(.L_x_1812) ;  /* 0x0000324000007945 */ /* 0x000fe20003800000 */
[----:B--2---:R-:W-:-:S13]  /*1bde0*/  ISETP.GE.AND P1, PT, R5, R13, PT ;  /* 0x0000000d0500720c */ /* 0x004fda0003f26270 */
[----:B------:R-:W-:Y:S05]  /*1bdf0*/  @!P1 BRA `(.L_x_1813) ;  /* 0x0000003000849947 */ /* 0x000fea0003800000 */
[----:B------:R-:W-:Y:S02]  /*1be00*/  IMAD.MOV.U32 R227, RZ, RZ, R3 ;  /* 0x000000ffffe37224 */ /* 0x000fe400078e0003 */
[----:B------:R-:W-:Y:S02]  /*1be10*/  IMAD.MOV.U32 R226, RZ, RZ, R4 ;  /* 0x000000ffffe27224 */ /* 0x000fe400078e0004 */
[----:B------:R-:W-:Y:S02]  /*1be20*/  IMAD.MOV.U32 R222, RZ, RZ, R203 ;  /* 0x000000ffffde7224 */ /* 0x000fe400078e00cb */
[----:B------:R-:W-:-:S07]  /*1be30*/  IMAD.MOV.U32 R13, RZ, RZ, R202 ;  /* 0x000000ffff0d7224 */ /* 0x000fce00078e00ca */
.L_x_1834:
[----:B------:R-:W-:-:S04]  /*1be40*/  ISETP.NE.AND P1, PT, R13, 0x1, PT ;  /* 0x000000010d00780c */ /* 0x000fc80003f25270 */
[----:B------:R-:W-:-:S04]  /*1be50*/  SEL R203, RZ, 0x1, P1 ;  /* 0x00000001ffcb7807 */ /* 0x000fc80000800000 */
[----:B------:R-:W-:Y:S01]  /*1be60*/  LOP3.LUT R203, R222, R203, RZ, 0x3c, !PT ;  /* 0x000000cbdecb7212 */ /* 0x000fe200078e3cff */
[----:B------:R-:W-:Y:S06]  /*1be70*/  @!P0 BRA `(.L_x_1814) ;  /* 0x0000000000048947 */ /* 0x000fec0003800000 */
[----:B------:R-:W-:Y:S01]  /*1be80*/  BPT.TRAP 0x1 ;  /* 0x000000040000795c */ /* 0x000fe20000300000 */
.L_x_1814:
[----:B------:R-:W-:Y:S01]  /*1be90*/  VIADD R202, R13, 0x1 ;  /* 0x000000010dca7836 */ /* 0x000fe20000000000 */
[----:B------:R-:W-:-:S04]  /*1bea0*/  SHF.L.U32 R2, R203, 0x1f, RZ ;  /* 0x0000001fcb027819 */ /* 0x000fc800000006ff */
[----:B------:R-:W-:-:S04]  /*1beb0*/  ISETP.NE.AND P1, PT, R202, 0x2, PT ;  /* 0x00000002ca00780c */ /* 0x000fc80003f25270 */
[----:B------:R-:W-:-:S05]  /*1bec0*/  SEL R202, R202, RZ, P1 ;  /* 0x000000ffcaca7207 */ /* 0x000fca0000800000 */
[----:B------:R-:W-:-:S04]  /*1bed0*/  IMAD R4, R202, 0x8, R18 ;  /* 0x00000008ca047824 */ /* 0x000fc800078e0212 */
[----:B------:R1:W2:Y:S01]  /*1bee0*/  SYNCS.PHASECHK.TRANS64.TRYWAIT P1, [R4+URZ+0x30830], R2 ;  /* 0x03083002040075a7 */ /* 0x0002a2000802017f */
[----:B------:R-:W-:Y:S05]  /*1bef0*/  @!P0 BRA `(.L_x_1815) ;  /* 0x0000000000048947 */ /* 0x000fea0003800000 */
[----:B------:R-:W-:Y:S01]  /*1bf00*/  BPT.TRAP 0x1 ;  /* 0x000000040000795c */ /* 0x000fe20000300000 */
.L_x_1815:
[----:B------:R-:W3:Y:S01]  /*1bf10*/  LDL R3, [R1+0x40] ;  /* 0x0000400001037983 */ /* 0x000ee20000100800 */
[----:B------:R-:W-:Y:S01]  /*1bf20*/  BSSY B1, `(.L_x_1816) ;  /* 0x0000007000017945 */ /* 0x000fe20003800000 */
[----:B---3--:R-:W-:-:S04]  /*1bf30*/  IMAD R156, R202, 0x800, R3 ;  /* 0x00000800ca9c7824 */ /* 0x008fc800078e0203 */
[C---:B------:R-:W-:Y:S02]  /*1bf40*/  VIADD R154, R156.reuse, 0x2 ;  /* 0x000000029c9a7836 */ /* 0x040fe40000000000 */
[----:B------:R-:W-:Y:S01]  /*1bf50*/  VIADD R153, R156, 0x4 ;  /* 0x000000049c997836 */ /* 0x000fe20000000000 */
[----:B--2---:R-:W-:Y:S06]  /*1bf60*/  @P1 BRA `(.L_x_1817) ;  /* 0x0000000000081947 */ /* 0x004fec0003800000 */
[----:B------:R-:W2:Y:S02]  /*1bf70*/  SYNCS.PHASECHK.TRANS64.TRYWAIT P1, [R4+URZ+0x30830], R2 ;  /* 0x03083002040075a7 */ /* 0x000ea4000802017f */
[----:B--2---:R-:W-:Y:S05]  /*1bf80*/  @!P1 BRA `(.L_x_1818) ;  /* 0x0000010400649947 */ /* 0x004fea0003800000 */
.L_x_1817:
[----:B------:R-:W-:Y:S05]  /*1bf90*/  BSYNC B1 ;  /* 0x0000000000017941 */ /* 0x000fea0003800000 */
.L_x_1816:
[----:B------:R-:W-:Y:S04]  /*1bfa0*/  STL.64 [R1+0xd0], R18 ;  /* 0x0000d01201007387 */ /* 0x000fe80000100a00 */
[----:B------:R-:W-:Y:S04]  /*1bfb0*/  STL [R1+0xc8], R13 ;  /* 0x0000c80d01007387 */ /* 0x000fe80000100800 */
[----:B------:R3:W-:Y:S04]  /*1bfc0*/  STL.64 [R1+0xc0], R16 ;  /* 0x0000c01001007387 */ /* 0x0007e80000100a00 */
[----:B---3--:R-:W3:Y:S04]  /*1bfd0*/  LDL.64 R16, [R1+0x30] ;  /* 0x0000300001107983 */ /* 0x008ee80000100a00 */
[----:B------:R4:W-:Y:S04]  /*1bfe0*/  STL.64 [R1+0xb8], R4 ;  /* 0x0000b80401007387 */ /* 0x0009e80000100a00 */
[----:B------:R-:W3:Y:S01]  /*1bff0*/  LDL.64 R18, [R1+0x38] ;  /* 0x0000380001127983 */ /* 0x000ee20000100a00 */
[----:B-12---:R-:W-:-:S05]  /*1c000*/  IMAD.MOV.U32 R2, RZ, RZ, R156 ;  /* 0x000000ffff027224 */ /* 0x006fca00078e009c */
[----:B------:R-:W-:Y:S01]  /*1c010*/  R2UR UR6, R2 ;  /* 0x00000000020672ca */ /* 0x000fe200000e0000 */
[----:B------:R-:W-:Y:S01]  /*1c020*/  IMAD.MOV.U32 R2, RZ, RZ, R154 ;  /* 0x000000ffff027224 */ /* 0x000fe200078e009a */
[----:B----4-:R-:W2:Y:S01]  /*1c030*/  LDL.64 R4, [R1+0x28] ;  /* 0x0000280001047983 */ /* 0x010ea20000100a00 */
[----:B0-----:R-:W-:Y:S02]  /*1c040*/  VIADD R152, R156, 0x6 ;  /* 0x000000069c987836 */ /* 0x001fe40000000000 */
[----:B------:R-:W-:Y:S01]  /*1c050*/  IMAD.MOV.U32 R3, RZ, RZ, 0x40000040 ;  /* 0x40000040ff037424 */ /* 0x000fe200078e00ff */
[----:B------:R-:W-:Y:S01]  /*1c060*/  R2UR UR4, R2 ;  /* 0x00000000020472ca */ /* 0x000fe200000e0000 */
[----:B------:R-:W-:Y:S01]  /*1c070*/  IMAD.MOV.U32 R2, RZ, RZ, R153 ;  /* 0x000000ffff027224 */ /* 0x000fe200078e0099 */
[----:B------:R-:W-:Y:S01]  /*1c080*/  R2UR UR10, R152 ;  /* 0x00000000980a72ca */ /* 0x000fe200000e0000 */
[----:B------:R-:W-:Y:S01]  /*1c090*/  IMAD.MOV.U32 R153, RZ, RZ, 0x40000040 ;  /* 0x40000040ff997424 */ /* 0x000fe200078e00ff */
[----:B------:R-:W-:-:S02]  /*1c0a0*/  R2UR UR7, R3 ;  /* 0x00000000030772ca */ /* 0x000fc400000e0000 */
[----:B------:R-:W-:Y:S01]  /*1c0b0*/  R2UR UR8, R2 ;  /* 0x00000000020872ca */ /* 0x000fe200000e0000 */
[----:B------:R-:W-:Y:S01]  /*1c0c0*/  VIADD R2, R156, 0x200 ;  /* 0x000002009c027836 */ /* 0x000fe20000000000 */
[----:B------:R-:W-:Y:S01]  /*1c0d0*/  R2UR UR11, R153 ;  /* 0x00000000990b72ca */ /* 0x000fe200000e0000 */
[----:B------:R-:W-:Y:S01]  /*1c0e0*/  FMUL.FTZ R24, R24, R12 ;  /* 0x0000000c18187220 */ /* 0x000fe20000410000 */
[C---:B------:R-:W-:Y:S02]  /*1c0f0*/  R2UR UR5, R3.reuse ;  /* 0x00000000030572ca */ /* 0x040fe400000e0000 */
[----:B------:R-:W-:Y:S01]  /*1c100*/  R2UR UR14, R2 ;  /* 0x00000000020e72ca */ /* 0x000fe200000e0000 */
[----:B------:R-:W-:Y:S01]  /*1c110*/  VIADD R2, R156, 0x206 ;  /* 0x000002069c027836 */ /* 0x000fe20000000000 */
[----:B------:R-:W-:-:S04]  /*1c120*/  R2UR UR9, R3 ;  /* 0x00000000030972ca */ /* 0x000fc800000e0000 */
[----:B------:R-:W-:Y:S01]  /*1c130*/  R2UR UR26, R2 ;  /* 0x00000000021a72ca */ /* 0x000fe200000e0000 */
[----:B------:R-:W-:Y:S02]  /*1c140*/  VIADD R2, R156, 0x404 ;  /* 0x000004049c027836 */ /* 0x000fe40000000000 */
[----:B------:R-:W-:-:S03]  /*1c150*/  MOV R152, UR11 ;  /* 0x0000000b00987c02 */ /* 0x000fc60008000f00 */
[----:B------:R-:W-:Y:S01]  /*1c160*/  R2UR UR38, R2 ;  /* 0x00000000022672ca */ /* 0x000fe200000e0000 */
[----:B------:R-:W-:-:S05]  /*1c170*/  VIADD R2, R156, 0x600 ;  /* 0x000006009c027836 */ /* 0x000fca0000000000 */
[----:B------:R-:W-:Y:S01]  /*1c180*/  R2UR UR46, R2 ;  /* 0x00000000022e72ca */ /* 0x000fe200000e0000 */
[----:B------:R-:W-:Y:S01]  /*1c190*/  VIADD R2, R156, 0x606 ;  /* 0x000006069c027836 */ /* 0x000fe20000000000 */
[----:B------:R0:W-:Y:S01]  /*1c1a0*/  STL [R1+0x14], R152 ;  /* 0x0000149801007387 */ /* 0x0001e20000100800 */
[----:B------:R-:W-:Y:S01]  /*1c1b0*/  R2UR UR15, R3 ;  /* 0x00000000030f72ca */ /* 0x000fe200000e0000 */
[-C--:B------:R-:W-:Y:S01]  /*1c1c0*/  FMUL.FTZ R25, R25, R12.reuse ;  /* 0x0000000c19197220 */ /* 0x080fe20000410000 */
[C---:B------:R-:W-:Y:S01]  /*1c1d0*/  R2UR UR27, R3.reuse ;  /* 0x00000000031b72ca */ /* 0x040fe200000e0000 */
[-C--:B------:R-:W-:Y:S01]  /*1c1e0*/  FMUL.FTZ R28, R28, R12.reuse ;  /* 0x0000000c1c1c7220 */ /* 0x080fe20000410000 */
[----:B------:R-:W-:Y:S01]  /*1c1f0*/  R2UR UR39, R3 ;  /* 0x00000000032772ca */ /* 0x000fe200000e0000 */
[-C--:B------:R-:W-:Y:S01]  /*1c200*/  FMUL.FTZ R29, R29, R12.reuse ;  /* 0x0000000c1d1d7220 */ /* 0x080fe20000410000 */
[----:B------:R-:W-:Y:S01]  /*1c210*/  R2UR UR47, R3 ;  /* 0x00000000032f72ca */ /* 0x000fe200000e0000 */
[-C--:B------:R-:W-:Y:S01]  /*1c220*/  FMUL.FTZ R32, R32, R12.reuse ;  /* 0x0000000c20207220 */ /* 0x080fe20000410000 */
[----:B------:R-:W-:Y:S01]  /*1c230*/  R2UR UR58, R2 ;  /* 0x00000000023a72ca */ /* 0x000fe200000e0000 */
[-C--:B------:R-:W-:Y:S01]  /*1c240*/  FMUL.FTZ R33, R33, R12.reuse ;  /* 0x0000000c21217220 */ /* 0x080fe20000410000 */
[----:B------:R-:W-:Y:S01]  /*1c250*/  R2UR UR59, R3 ;  /* 0x00000000033b72ca */ /* 0x000fe200000e0000 */
[-C--:B------:R-:W-:Y:S01]  /*1c260*/  FMUL.FTZ R36, R36, R12.reuse ;  /* 0x0000000c24247220 */ /* 0x080fe20000410000 */
[----:B------:R-:W4:Y:S01]  /*1c270*/  LDL.64 R2, [R1+0x20] ;  /* 0x0000200001027983 */ /* 0x000f220000100a00 */
        /* <DEDUP_REMOVED lines=56> */
[----:B------:R-:W-:-:S02]  /*1c600*/  FMUL.FTZ R149, R149, R12 ;  /* 0x0000000c95957220 */ /* 0x000fc40000410000 */
[----:B------:R-:W4:Y:S01]  /*1c610*/  LDL.LU R12, [R1+0x14] ;  /* 0x00001400010c7983 */ /* 0x000f220000300800 */
[C---:B------:R-:W-:Y:S02]  /*1c620*/  VIADD R154, R156.reuse, 0x204 ;  /* 0x000002049c9a7836 */ /* 0x040fe40000000000 */
[----:B0-----:R-:W-:-:S03]  /*1c630*/  VIADD R152, R156, 0x202 ;  /* 0x000002029c987836 */ /* 0x001fc60000000000 */
[----:B------:R-:W-:Y:S01]  /*1c640*/  R2UR UR22, R154 ;  /* 0x000000009a1672ca */ /* 0x000fe200000e0000 */
[----:B------:R-:W-:Y:S01]  /*1c650*/  VIADD R154, R156, 0x400 ;  /* 0x000004009c9a7836 */ /* 0x000fe20000000000 */
[----:B------:R-:W-:Y:S01]  /*1c660*/  R2UR UR18, R152 ;  /* 0x00000000981272ca */ /* 0x000fe200000e0000 */
[----:B------:R-:W-:-:S03]  /*1c670*/  VIADD R152, R156, 0x402 ;  /* 0x000004029c987836 */ /* 0x000fc60000000000 */
[----:B------:R-:W-:Y:S01]  /*1c680*/  R2UR UR30, R154 ;  /* 0x000000009a1e72ca */ /* 0x000fe200000e0000 */
[----:B------:R-:W-:Y:S01]  /*1c690*/  VIADD R154, R156, 0x406 ;  /* 0x000004069c9a7836 */ /* 0x000fe20000000000 */
[----:B------:R-:W-:Y:S01]  /*1c6a0*/  MOV R13, UR10 ;  /* 0x0000000a000d7c02 */ /* 0x000fe20008000f00 */
[----:B------:R-:W-:Y:S01]  /*1c6b0*/  UMOV UR10, UR4 ;  /* 0x00000004000a7c82 */ /* 0x000fe20008000000 */
[----:B------:R-:W-:Y:S01]  /*1c6c0*/  UMOV UR11, UR5 ;  /* 0x00000005000b7c82 */ /* 0x000fe20008000000 */
[----:B------:R-:W-:Y:S01]  /*1c6d0*/  R2UR UR34, R152 ;  /* 0x00000000982272ca */ /* 0x000fe200000e0000 */
[----:B------:R-:W-:Y:S01]  /*1c6e0*/  IMAD.MOV.U32 R155, RZ, RZ, 0x40000040 ;  /* 0x40000040ff9b7424 */ /* 0x000fe200078e00ff */
[----:B------:R-:W-:Y:S01]  /*1c6f0*/  R2UR UR42, R154 ;  /* 0x000000009a2a72ca */ /* 0x000fe200000e0000 */
[----:B------:R-:W-:Y:S01]  /*1c700*/  VIADD R154, R156, 0x602 ;  /* 0x000006029c9a7836 */ /* 0x000fe20000000000 */
[----:B------:R-:W-:Y:S01]  /*1c710*/  R2UR UR4, R6 ;  /* 0x00000000060472ca */ /* 0x000fe200000e0000 */
[----:B------:R-:W-:Y:S01]  /*1c720*/  VIADD R152, R156, 0x604 ;  /* 0x000006049c987836 */ /* 0x000fe20000000000 */
[----:B------:R-:W-:-:S02]  /*1c730*/  R2UR UR5, R7 ;  /* 0x00000000070572ca */ /* 0x000fc400000e0000 */
[----:B------:R-:W-:Y:S02]  /*1c740*/  R2UR UR19, R153 ;  /* 0x00000000991372ca */ /* 0x000fe400000e0000 */
[C---:B------:R-:W-:Y:S02]  /*1c750*/  R2UR UR23, R155.reuse ;  /* 0x000000009b1772ca */ /* 0x040fe400000e0000 */
[----:B------:R-:W-:Y:S02]  /*1c760*/  R2UR UR31, R155 ;  /* 0x000000009b1f72ca */ /* 0x000fe400000e0000 */
[----:B------:R-:W-:Y:S02]  /*1c770*/  R2UR UR35, R153 ;  /* 0x00000000992372ca */ /* 0x000fe400000e0000 */
[----:B------:R-:W-:Y:S02]  /*1c780*/  R2UR UR43, R155 ;  /* 0x000000009b2b72ca */ /* 0x000fe400000e0000 */
[----:B------:R-:W-:-:S02]  /*1c790*/  R2UR UR50, R154 ;  /* 0x000000009a3272ca */ /* 0x000fc400000e0000 */
[----:B------:R-:W-:Y:S02]  /*1c7a0*/  R2UR UR51, R155 ;  /* 0x000000009b3372ca */ /* 0x000fe400000e0000 */
[----:B------:R-:W-:Y:S02]  /*1c7b0*/  R2UR UR54, R152 ;  /* 0x00000000983672ca */ /* 0x000fe400000e0000 */
[----:B------:R-:W-:Y:S02]  /*1c7c0*/  R2UR UR55, R153 ;  /* 0x00000000993772ca */ /* 0x000fe400000e0000 */
[----:B------:R-:W-:-:S06]  /*1c7d0*/  WARPGROUP.ARRIVE ;  /* 0x00000000000079c5 */ /* 0x000fcc0000000000 */
[----:B------:R-:W-:Y:S01]  /*1c7e0*/  HGMMA.64x64x16.F32.BF16 R152, gdesc[UR4], RZ, !UPT, gsb0 ;  /* 0x00e00000049879f0 */ /* 0x000fe2000c0018ff */
[----:B------:R-:W-:Y:S01]  /*1c7f0*/  UMOV UR6, UR8 ;  /* 0x0000000800067c82 */ /* 0x000fe20008000000 */
[----:B------:R-:W-:Y:S01]  /*1c800*/  UMOV UR7, UR9 ;  /* 0x0000000900077c82 */ /* 0x000fe20008000000 */
[----:B------:R-:W-:Y:S02]  /*1c810*/  WARPGROUP.DEPBAR.LE gsb0, 0x0 ;  /* 0x00008000000079c5 */ /* 0x000fe40000010000 */
[----:B------:R-:W-:Y:S01]  /*1c820*/  WARPGROUP.ARRIVE ;  /* 0x00000000000079c5 */ /* 0x000fe20000000000 */
[----:B---3--:R-:W-:Y:S02]  /*1c830*/  R2UR UR8, R18 ;  /* 0x00000000120872ca */ /* 0x008fe400000e0000 */
[----:B------:R-:W-:Y:S02]  /*1c840*/  R2UR UR9, R19 ;  /* 0x00000000130972ca */ /* 0x000fe400000e0000 */
[----:B------:R-:W-:Y:S01]  /*1c850*/  R2UR UR4, R16 ;  /* 0x00000000100472ca */ /* 0x000fe200000e0000 */
[----:B------:R0:W5:Y:S10]  /*1c860*/  LDL.LU.64 R18, [R1+0xd0] ;  /* 0x0000d00001127983 */ /* 0x0001740000300a00 */
[----:B------:R-:W-:Y:S01]  /*1c870*/  HGMMA.64x64x16.F32.BF16 R152, gdesc[UR8], R152, gsb0 ;  /* 0x00e00000089879f0 */ /* 0x000fe20008001898 */
[----:B------:R-:W-:-:S02]  /*1c880*/  R2UR UR5, R17 ;  /* 0x00000000110572ca */ /* 0x000fc400000e0000 */
[----:B------:R-:W-:Y:S02]  /*1c890*/  WARPGROUP.DEPBAR.LE gsb0, 0x0 ;  /* 0x00008000000079c5 */ /* 0x000fe40000010000 */
[----:B------:R-:W-:-:S09]  /*1c8a0*/  WARPGROUP.ARRIVE ;  /* 0x00000000000079c5 */ /* 0x000fd20000000000 */
[----:B------:R-:W-:Y:S01]  /*1c8b0*/  HGMMA.64x64x16.F32.BF16 R152, gdesc[UR4], R152, gsb0 ;  /* 0x00e00000049879f0 */ /* 0x000fe20008001898 */
[----:B------:R-:W-:Y:S02]  /*1c8c0*/  R2UR UR10, R13 ;  /* 0x000000000d0a72ca */ /* 0x000fe400000e0000 */
[----:B--2---:R-:W-:Y:S01]  /*1c8d0*/  R2UR UR8, R4 ;  /* 0x00000000040872ca */ /* 0x004fe200000e0000 */
[----:B------:R0:W5:Y:S01]  /*1c8e0*/  LDL.LU R13, [R1+0xc8] ;  /* 0x0000c800010d7983 */ /* 0x0001620000300800 */
[----:B------:R-:W-:Y:S02]  /*1c8f0*/  R2UR UR9, R5 ;  /* 0x00000000050972ca */ /* 0x000fe400000e0000 */
[----:B----4-:R-:W-:Y:S01]  /*1c900*/  R2UR UR12, R2 ;  /* 0x00000000020c72ca */ /* 0x010fe200000e0000 */
[----:B------:R0:W5:Y:S01]  /*1c910*/  LDL.LU.64 R16, [R1+0xc0] ;  /* 0x0000c00001107983 */ /* 0x0001620000300a00 */
[----:B------:R-:W-:Y:S02]  /*1c920*/  R2UR UR13, R3 ;  /* 0x00000000030d72ca */ /* 0x000fe400000e0000 */
[----:B------:R-:W-:Y:S01]  /*1c930*/  R2UR UR16, R216 ;  /* 0x00000000d81072ca */ /* 0x000fe200000e0000 */
[----:B------:R0:W5:Y:S01]  /*1c940*/  LDL.LU.64 R4, [R1+0xb8] ;  /* 0x0000b80001047983 */ /* 0x0001620000300a00 */
[----:B------:R-:W-:Y:S01]  /*1c950*/  R2UR UR11, R12 ;  /* 0x000000000c0b72ca */ /* 0x000fe200000e0000 */
[----:B------:R-:W-:-:S02]  /*1c960*/  WARPGROUP.DEPBAR.LE gsb0, 0x0 ;  /* 0x00008000000079c5 */ /* 0x000fc40000010000 */
[----:B------:R-:W-:-:S10]  /*1c970*/  WARPGROUP.ARRIVE ;  /* 0x00000000000079c5 */ /* 0x000fd40000000000 */
        /* <DEDUP_REMOVED lines=123> */
[----:B0-----:R-:W-:Y:S05]  /*1d130*/  @!P0 BRA `(.L_x_1819) ;  /* 0x0000000000048947 */ /* 0x001fea0003800000 */
[----:B------:R-:W-:Y:S01]  /*1d140*/  BPT.TRAP 0x1 ;  /* 0x000000040000795c */ /* 0x000fe20000300000 */
.L_x_1819:
[----:B------:R-:W-:Y:S01]  /*1d150*/  SHF.L.U32 R0, R222, 0x1f, RZ ;  /* 0x0000001fde007819 */ /* 0x000fe200000006ff */
[----:B-----5:R-:W-:-:S04]  /*1d160*/  IMAD R222, R13, 0x8, R18 ;  /* 0x000000080dde7824 */ /* 0x020fc800078e0212 */
[----:B------:R0:W1:Y:S01]  /*1d170*/  SYNCS.PHASECHK.TRANS64.TRYWAIT P1, [R222+URZ+0x30850], R0 ;  /* 0x03085000de0075a7 */ /* 0x000062000802017f */
[----:B------:R-:W-:Y:S05]  /*1d180*/  @!P0 BRA `(.L_x_1820) ;  /* 0x0000000000048947 */ /* 0x000fea0003800000 */
[----:B------:R-:W-:Y:S01]  /*1d190*/  BPT.TRAP 0x1 ;  /* 0x000000040000795c */ /* 0x000fe20000300000 */
.L_x_1820:
[----:B------:R-:W-:Y:S04]  /*1d1a0*/  BSSY B1, `(.L_x_1821) ;  /* 0x0000004000017945 */ /* 0x000fe80003800000 */
[----:B-1----:R-:W-:Y:S05]  /*1d1b0*/  @P1 BRA `(.L_x_1822) ;  /* 0x0000000000081947 */ /* 0x002fea0003800000 */
[----:B------:R-:W1:Y:S02]  /*1d1c0*/  SYNCS.PHASECHK.TRANS64.TRYWAIT P1, [R222+URZ+0x30850], R0 ;  /* 0x03085000de0075a7 */ /* 0x000e64000802017f */
[----:B-1----:R-:W-:Y:S05]  /*1d1d0*/  @!P1 BRA `(.L_x_1823) ;  /* 0x000000f000e49947 */ /* 0x002fea0003800000 */
.L_x_1822:
[----:B------:R-:W-:Y:S05]  /*1d1e0*/  BSYNC B1 ;  /* 0x0000000000017941 */ /* 0x000fea0003800000 */
.L_x_1821:
        /* <DEDUP_REMOVED lines=37> */
.L_x_1824:
[----:B------:R-:W2:Y:S01]  /*1d440*/  LDL R2, [R1] ;  /* 0x0000000001027983 */ /* 0x000ea20000100800 */
[----:B------:R-:W3:Y:S03]  /*1d450*/  LDC R3, c[0x0][0x448] ;  /* 0x00011200ff037b82 */ /* 0x000ee60000000800 */
[----:B------:R-:W4:Y:S01]  /*1d460*/  LDL R12, [R1+0x48] ;  /* 0x00004800010c7983 */ /* 0x000f220000100800 */
[----:B------:R-:W-:-:S03]  /*1d470*/  ULDC UR5, c[0x0][0x9d8] ;  /* 0x0002760000057ab9 */ /* 0x000fc60000000800 */
[----:B01----:R-:W4:Y:S01]  /*1d480*/  LDL R0, [R1+0x60] ;  /* 0x0000600001007983 */ /* 0x003f220000100800 */
[----:B------:R-:W0:Y:S03]  /*1d490*/  LDC R187, c[0x0][0x9e4] ;  /* 0x00027900ffbb7b82 */ /* 0x000e260000000800 */
[----:B------:R-:W5:Y:S04]  /*1d4a0*/  LDL R188, [R1+0x8] ;  /* 0x0000080001bc7983 */ /* 0x000f680000100800 */
[----:B------:R-:W5:Y:S01]  /*1d4b0*/  LDL R189, [R1+0xc] ;  /* 0x00000c0001bd7983 */ /* 0x000f620000100800 */
[----:B---3--:R-:W-:-:S13]  /*1d4c0*/  ISETP.NE.AND P1, PT, R3, 0x1, PT ;  /* 0x000000010300780c */ /* 0x008fda0003f25270 */
[----:B------:R-:W1:Y:S01]  /*1d4d0*/  @P1 LDC R3, c[0x0][0x44c] ;  /* 0x00011300ff031b82 */ /* 0x000e620000000800 */
[----:B------:R-:W-:Y:S02]  /*1d4e0*/  VIADD R4, R4, 0x30840 ;  /* 0x0003084004047836 */ /* 0x000fe40000000000 */
        /* <DEDUP_REMOVED lines=11> */
[----:B0-----:R-:W-:Y:S01]  /*1d5a0*/  ISETP.GE.AND P5, PT, R187, 0x1, PT ;  /* 0x00000001bb00780c */ /* 0x001fe20003fa6270 */
[----:B------:R-:W0:Y:S08]  /*1d5b0*/  MUFU.TANH R13, R13 ;  /* 0x0000000d000d7308 */ /* 0x000e300000002400 */
[----:B------:R-:W3:Y:S08]  /*1d5c0*/  MUFU.TANH R155, R155 ;  /* 0x0000009b009b7308 */ /* 0x000ef00000002400 */
        /* <DEDUP_REMOVED lines=11> */
[----:B----4-:R-:W-:-:S04]  /*1d680*/  IMAD.IADD R0, R0, 0x1, R12 ;  /* 0x0000000100007824 */ /* 0x010fc800078e020c */
[----:B-1----:R-:W-:Y:S01]  /*1d690*/  @P1 IMAD.HI.U32 R3, R0, R3, RZ ;  /* 0x0000000300031227 */ /* 0x002fe200078e00ff */
[----:B-----5:R-:W-:-:S03]  /*1d6a0*/  PRMT R4, R188, 0x654, R4 ;  /* 0x00000654bc047816 */ /* 0x020fc60000000004 */
[----:B------:R-:W-:Y:S01]  /*1d6b0*/  FMUL.FTZ R12, R153, UR5 ;  /* 0x00000005990c7c20 */ /* 0x000fe20008410000 */
[----:B------:R-:W-:Y:S01]  /*1d6c0*/  FMUL.FTZ R153, R157, UR5 ;  /* 0x000000059d997c20 */ /* 0x000fe20008410000 */
[----:B------:R-:W-:Y:S01]  /*1d6d0*/  FMUL.FTZ R157, R161, UR5 ;  /* 0x00000005a19d7c20 */ /* 0x000fe20008410000 */
[----:B------:R1:W-:Y:S01]  /*1d6e0*/  SYNCS.ARRIVE.TRANS64.RED.A1T0 RZ, [R4+URZ], RZ ;  /* 0x000000ff04ff79a7 */ /* 0x0003e2000810043f */
[----:B------:R-:W-:Y:S01]  /*1d6f0*/  FMUL.FTZ R161, R163, UR5 ;  /* 0x00000005a3a17c20 */ /* 0x000fe20008410000 */
[----:B------:R-:W-:Y:S01]  /*1d700*/  FMUL.FTZ R163, R165, UR5 ;  /* 0x00000005a5a37c20 */ /* 0x000fe20008410000 */
[----:B--2---:R-:W-:Y:S01]  /*1d710*/  @P1 SHF.R.U32.HI R0, RZ, R2, R3 ;  /* 0x00000002ff001219 */ /* 0x004fe20000011603 */
[----:B------:R-:W-:Y:S01]  /*1d720*/  FMUL.FTZ R2, R152, UR5 ;  /* 0x0000000598027c20 */ /* 0x000fe20008410000 */
[----:B------:R-:W-:Y:S01]  /*1d730*/  FMUL.FTZ R152, R156, UR5 ;  /* 0x000000059c987c20 */ /* 0x000fe20008410000 */
[----:B------:R-:W-:Y:S01]  /*1d740*/  FMUL.FTZ R156, R160, UR5 ;  /* 0x00000005a09c7c20 */ /* 0x000fe20008410000 */
[----:B------:R-:W-:Y:S01]  /*1d750*/  FMUL.FTZ R160, R162, UR5 ;  /* 0x00000005a2a07c20 */ /* 0x000fe20008410000 */
[----:B------:R-:W2:Y:S01]  /*1d760*/  SHFL.IDX PT, R186, R0, RZ, 0x1c1f ;  /* 0x001c1fff00ba7589 */ /* 0x000ea200000e0000 */
[----:B-1----:R-:W-:-:S02]  /*1d770*/  IMAD.SHL.U32 R4, R5, 0x40, RZ ;  /* 0x0000004005047824 */ /* 0x002fc400078e00ff */
        /* <DEDUP_REMOVED lines=13> */
[----:B------:R-:W1:Y:S01]  /*1d850*/  MUFU.TANH R2, R2 ;  /* 0x0000000200027308 */ /* 0x000e620000002400 */
[----:B------:R-:W-:Y:S01]  /*1d860*/  ULDC UR5, c[0x0][0x9e0] ;  /* 0x0002780000057ab9 */ /* 0x000fe20000000800 */
[----:B------:R-:W-:-:S06]  /*1d870*/  IMAD R158, R189, -0x2, R158 ;  /* 0xfffffffebd9e7824 */ /* 0x000fcc00078e029e */
[----:B------:R-:W4:Y:S01]  /*1d880*/  MUFU.TANH R12, R12 ;  /* 0x0000000c000c7308 */ /* 0x000f220000002400 */
[----:B------:R-:W-:-:S07]  /*1d890*/  IADD3 R158, -R218, R158, R220 ;  /* 0x0000009eda9e7210 */ /* 0x000fce0007ffe1dc */
        /* <DEDUP_REMOVED lines=19> */
[----:B------:R-:W-:-:S02]  /*1d9d0*/  VIADD R183, R158, UR5 ;  /* 0x000000059eb77c36 */ /* 0x000fc40008000000 */
[----:B------:R-:W-:Y:S02]  /*1d9e0*/  VIADD R182, R158, UR4 ;  /* 0x000000049eb67c36 */ /* 0x000fe40008000000 */
[--C-:B--2---:R-:W-:Y:S02]  /*1d9f0*/  IMAD.IADD R181, R183, 0x1, R186.reuse ;  /* 0x00000001b7b57824 */ /* 0x104fe400078e02ba */
[----:B------:R-:W-:Y:S01]  /*1da00*/  IMAD.IADD R180, R182, 0x1, R186 ;  /* 0x00000001b6b47824 */ /* 0x000fe200078e02ba */
[----:B-1-34-:R-:W-:Y:S06]  /*1da10*/  @!P5 BRA `(.L_x_1825) ;  /* 0x000000000060d947 */ /* 0x01afec0003800000 */
        /* <DEDUP_REMOVED lines=13> */
.L_x_1827:
[----:B------:R-:W-:Y:S02]  /*1daf0*/  ULDC UR4, c[0x0][0x9e4] ;  /* 0x0002790000047ab9 */ /* 0x000fe40000000800 */
[----:B------:R-:W-:-:S05]  /*1db00*/  IMAD.U32 R187, RZ, RZ, UR4 ;  /* 0x00000004ffbb7e24 */ /* 0x000fca000f8e00ff */
[----:B------:R-:W-:-:S13]  /*1db10*/  ISETP.NE.AND P1, PT, R187, 0x1, PT ;  /* 0x00000001bb00780c */ /* 0x000fda0003f25270 */
[----:B------:R-:W1:Y:S02]  /*1db20*/  @P1 LDC.64 R158, c[0x0][0x9e8] ;  /* 0x00027a00ff9e1b82 */ /* 0x000e640000000a00 */
[----:B-1----:R-:W-:-:S05]  /*1db30*/  @P1 IMAD.HI.U32 R158, R186, R158, RZ ;  /* 0x0000009eba9e1227 */ /* 0x002fca00078e00ff */
[----:B------:R-:W-:-:S07]  /*1db40*/  @P1 SHF.R.U32.HI R186, RZ, R159, R158 ;  /* 0x0000009fffba1219 */ /* 0x000fce000001169e */
.L_x_1828:
[----:B------:R-:W-:Y:S05]  /*1db50*/  BSYNC B1 ;  /* 0x0000000000017941 */ /* 0x000fea0003800000 */
.L_x_1826:
[----:B------:R-:W-:-:S04]  /*1db60*/  IMAD R186, R186, R187, -R4 ;  /* 0x000000bbbaba7224 */ /* 0x000fc800078e0a04 */
[----:B------:R-:W-:-:S05]  /*1db70*/  IMAD R186, R189, -0x2, R186 ;  /* 0xfffffffebdba7824 */ /* 0x000fca00078e02ba */
[----:B------:R-:W-:Y:S02]  /*1db80*/  VIMNMX R180, R180, R186, !PT ;  /* 0x000000bab4b47248 */ /* 0x000fe40007fe0100 */
[----:B------:R-:W-:-:S07]  /*1db90*/  VIADDMNMX R181, R186, R187, R181, PT ;  /* 0x000000bbbab57246 */ /* 0x000fce00038001b5 */
.L_x_1825:
[----:B------:R-:W-:Y:S01]  /*1dba0*/  ISETP.GT.AND P1, PT, R5, -0x1, PT ;  /* 0xffffffff0500780c */ /* 0x000fe20003f24270 */
[----:B------:R-:W1:Y:S03]  /*1dbb0*/  SHFL.IDX PT, R0, R0, 0x1, 0x1c1f ;  /* 0x003c1f0000007f89 */ /* 0x000e6600000e0000 */
        /* <DEDUP_REMOVED lines=10> */
[----:B0-----:R-:W-:Y:S01]  /*1dc60*/  FSEL R159, R152, -INF , !P2 ;  /* 0xff800000989f7808 */ /* 0x001fe20005000000 */
[--C-:B-1----:R-:W-:Y:S01]  /*1dc70*/  IMAD.IADD R183, R183, 0x1, R0.reuse ;  /* 0x00000001b7b77824 */ /* 0x102fe200078e0200 */
        /* <DEDUP_REMOVED lines=52> */
.L_x_1831:
[----:B------:R-:W-:Y:S02]  /*1dfc0*/  ULDC UR4, c[0x0][0x9e4] ;  /* 0x0002790000047ab9 */ /* 0x000fe40000000800 */
[----:B------:R-:W-:-:S05]  /*1dfd0*/  IMAD.U32 R2, RZ, RZ, UR4 ;  /* 0x00000004ff027e24 */ /* 0x000fca000f8e00ff */
[----:B------:R-:W-:-:S13]  /*1dfe0*/  ISETP.NE.AND P2, PT, R2, 0x1, PT ;  /* 0x000000010200780c */ /* 0x000fda0003f45270 */
[----:B------:R-:W0:Y:S02]  /*1dff0*/  @P2 LDC.64 R152, c[0x0][0x9e8] ;  /* 0x00027a00ff982b82 */ /* 0x000e240000000a00 */
[----:B0-----:R-:W-:-:S05]  /*1e000*/  @P2 IMAD.HI.U32 R152, R0, R152, RZ ;  /* 0x0000009800982227 */ /* 0x001fca00078e00ff */
[----:B------:R-:W-:-:S07]  /*1e010*/  @P2 SHF.R.U32.HI R0, RZ, R153, R152 ;  /* 0x00000099ff002219 */ /* 0x000fce0000011698 */
.L_x_1832:
[----:B------:R-:W-:Y:S05]  /*1e020*/  BSYNC B1 ;  /* 0x0000000000017941 */ /* 0x000fea0003800000 */
.L_x_1830:
[----:B------:R-:W-:-:S04]  /*1e030*/  IMAD R0, R0, R2, -R4 ;  /* 0x0000000200007224 */ /* 0x000fc800078e0a04 */
[----:B------:R-:W-:-:S05]  /*1e040*/  IMAD R0, R189, -0x2, R0 ;  /* 0xfffffffebd007824 */ /* 0x000fca00078e0200 */
[----:B------:R-:W-:Y:S02]  /*1e050*/  VIMNMX R182, R182, R0, !PT ;  /* 0x00000000b6b67248 */ /* 0x000fe40007fe0100 */
[----:B------:R-:W-:-:S07]  /*1e060*/  VIADDMNMX R183, R0, R2, R183, PT ;  /* 0x0000000200b77246 */ /* 0x000fce00038001b7 */
.L_x_1829:
        /* <DEDUP_REMOVED lines=28> */
[C---:B------:R-:W-:Y:S02]  /*1e230*/  ISETP.LT.OR P2, PT, R183.reuse, 0x11, P2 ;  /* 0x00000011b700780c */ /* 0x040fe40001741670 */
[----:B------:R-:W-:Y:S02]  /*1e240*/  ISETP.LT.OR P3, PT, R183, 0x12, P3 ;  /* 0x00000012b700780c */ /* 0x000fe40001f61670 */
[----:B------:R-:W-:-:S02]  /*1e250*/  LOP3.LUT R22, R22, 0xffff7fff, RZ, 0xc0, !PT ;  /* 0xffff7fff16167812 */ /* 0x000fc400078ec0ff */
[----:B------:R-:W-:Y:S02]  /*1e260*/  FMNMX.FTZ R0, R178, R0, !PT ;  /* 0x00000000b2007209 */ /* 0x000fe40007810000 */
[----:B------:R-:W-:Y:S02]  /*1e270*/  FSEL R155, R155, -INF , !P4 ;  /* 0xff8000009b9b7808 */ /* 0x000fe40006000000 */
[----:B------:R-:W-:Y:S02]  /*1e280*/  FSEL R160, R160, -INF , !P2 ;  /* 0xff800000a0a07808 */ /* 0x000fe40005000000 */
[----:B------:R-:W-:Y:S02]  /*1e290*/  FSEL R161, R161, -INF , !P3 ;  /* 0xff800000a1a17808 */ /* 0x000fe40005800000 */
[C---:B------:R-:W-:Y:S02]  /*1e2a0*/  ISETP.GT.AND P4, PT, R182.reuse, 0x18, P1 ;  /* 0x00000018b600780c */ /* 0x040fe40000f84270 */
[----:B------:R-:W-:-:S02]  /*1e2b0*/  ISETP.GT.AND P2, PT, R182, 0x19, P1 ;  /* 0x00000019b600780c */ /* 0x000fc40000f44270 */
[----:B------:R-:W-:Y:S02]  /*1e2c0*/  ISETP.GT.AND P3, PT, R182, 0x20, P1 ;  /* 0x00000020b600780c */ /* 0x000fe40000f64270 */
[----:B------:R-:W-:Y:S02]  /*1e2d0*/  @P0 LOP3.LUT R22, R22, 0x8000, RZ, 0xfc, !PT ;  /* 0x0000800016160812 */ /* 0x000fe400078efcff */
[----:B------:R-:W-:Y:S02]  /*1e2e0*/  ISETP.GT.AND P0, PT, R182, RZ, P1 ;  /* 0x000000ffb600720c */ /* 0x000fe40000f04270 */
[----:B------:R-:W-:Y:S02]  /*1e2f0*/  FMNMX.FTZ R0, R179, R0, !PT ;  /* 0x00000000b3007209 */ /* 0x000fe40007810000 */
[C---:B------:R-:W-:Y:S02]  /*1e300*/  ISETP.LT.OR P4, PT, R183.reuse, 0x19, P4 ;  /* 0x00000019b700780c */ /* 0x040fe40002781670 */
[C---:B------:R-:W-:Y:S01]  /*1e310*/  ISETP.LT.OR P2, PT, R183.reuse, 0x1a, P2 ;  /* 0x0000001ab700780c */ /* 0x040fe20001741670 */
[----:B------:R-:W0:Y:S01]  /*1e320*/  SHFL.BFLY PT, R2, R0, 0x2, 0x1f ;  /* 0x0c401f0000027f89 */ /* 0x000e2200000e0000 */
[----:B------:R-:W-:-:S02]  /*1e330*/  ISETP.LT.OR P3, PT, R183, 0x21, P3 ;  /* 0x00000021b700780c */ /* 0x000fc40001f61670 */
[----:B------:R-:W-:Y:S02]  /*1e340*/  FSEL R164, R164, -INF , !P4 ;  /* 0xff800000a4a47808 */ /* 0x000fe40006000000 */
[----:B------:R-:W-:Y:S02]  /*1e350*/  FSEL R165, R165, -INF , !P2 ;  /* 0xff800000a5a57808 */ /* 0x000fe40005000000 */
[----:B------:R-:W-:Y:S02]  /*1e360*/  FSEL R168, R168, -INF , !P3 ;  /* 0xff800000a8a87808 */ /* 0x000fe40005800000 */
[C---:B------:R-:W-:Y:S02]  /*1e370*/  ISETP.GT.AND P2, PT, R182.reuse, 0x28, P1 ;  /* 0x00000028b600780c */ /* 0x040fe40000f44270 */
[C---:B------:R-:W-:Y:S02]  /*1e380*/  ISETP.GT.AND P3, PT, R182.reuse, 0x29, P1 ;  /* 0x00000029b600780c */ /* 0x040fe40000f64270 */
[----:B------:R-:W-:-:S02]  /*1e390*/  ISETP.GT.AND P4, PT, R182, 0x30, P1 ;  /* 0x00000030b600780c */ /* 0x000fc40000f84270 */
[C---:B------:R-:W-:Y:S02]  /*1e3a0*/  ISETP.GT.AND P5, PT, R182.reuse, 0x31, P1 ;  /* 0x00000031b600780c */ /* 0x040fe40000fa4270 */
[----:B------:R-:W-:Y:S02]  /*1e3b0*/  ISETP.GT.AND P6, PT, R182, 0x38, P1 ;  /* 0x00000038b600780c */ /* 0x000fe40000fc4270 */
[----:B------:R-:W-:Y:S02]  /*1e3c0*/  LOP3.LUT R22, R22, 0xfffffff7, RZ, 0xc0, !PT ;  /* 0xfffffff716167812 */ /* 0x000fe400078ec0ff */
[----:B------:R-:W-:Y:S02]  /*1e3d0*/  ISETP.GT.AND P1, PT, R182, 0x39, P1 ;  /* 0x00000039b600780c */ /* 0x000fe40000f24270 */
[----:B------:R-:W-:Y:S02]  /*1e3e0*/  @P0 LOP3.LUT R22, R22, 0x8, RZ, 0xfc, !PT ;  /* 0x0000000816160812 */ /* 0x000fe400078efcff */
[----:B0-----:R-:W-:-:S02]  /*1e3f0*/  FMNMX.FTZ R2, R0, R2, !PT ;  /* 0x0000000200027209 */ /* 0x001fc40007810000 */
[C---:B------:R-:W-:Y:S02]  /*1e400*/  LOP3.LUT P0, RZ, R22.reuse, 0x8000, RZ, 0xc0, !PT ;  /* 0x0000800016ff7812 */ /* 0x040fe4000780c0ff */
[----:B------:R-:W-:Y:S01]  /*1e410*/  LOP3.LUT R22, R22, 0xfffffffd, RZ, 0xc0, !PT ;  /* 0xfffffffd16167812 */ /* 0x000fe200078ec0ff */
[----:B------:R-:W0:Y:S01]  /*1e420*/  SHFL.BFLY PT, R4, R2, 0x1, 0x1f ;  /* 0x0c201f0002047f89 */ /* 0x000e2200000e0000 */
[C---:B------:R-:W-:Y:S02]  /*1e430*/  ISETP.LT.OR P0, PT, R183.reuse, 0x22, P0 ;  /* 0x00000022b700780c */ /* 0x040fe40000701670 */
[C---:B------:R-:W-:Y:S02]  /*1e440*/  ISETP.LT.OR P4, PT, R183.reuse, 0x31, P4 ;  /* 0x00000031b700780c */ /* 0x040fe40002781670 */
[----:B------:R-:W-:Y:S02]  /*1e450*/  @P1 LOP3.LUT R22, R22, 0x2, RZ, 0xfc, !PT ;  /* 0x0000000216161812 */ /* 0x000fe400078efcff */
[----:B------:R-:W-:-:S02]  /*1e460*/  ISETP.LT.OR P5, PT, R183, 0x32, P5 ;  /* 0x00000032b700780c */ /* 0x000fc40002fa1670 */
[C---:B------:R-:W-:Y:S02]  /*1e470*/  LOP3.LUT P1, RZ, R22.reuse, 0x8, RZ, 0xc0, !PT ;  /* 0x0000000816ff7812 */ /* 0x040fe4000782c0ff */
[----:B------:R-:W-:Y:S02]  /*1e480*/  LOP3.LUT R22, R22, 0xffffffef, RZ, 0xc0, !PT ;  /* 0xffffffef16167812 */ /* 0x000fe400078ec0ff */
[----:B------:R-:W-:Y:S02]  /*1e490*/  ISETP.LT.OR P1, PT, R183, 0x1, P1 ;  /* 0x00000001b700780c */ /* 0x000fe40000f21670 */
[----:B------:R-:W-:Y:S02]  /*1e4a0*/  @P0 LOP3.LUT R22, R22, 0x10, RZ, 0xfc, !PT ;  /* 0x0000001016160812 */ /* 0x000fe400078efcff */
[----:B------:R-:W-:Y:S02]  /*1e4b0*/  FSEL R153, R3, -INF , !P1 ;  /* 0xff80000003997808 */ /* 0x000fe40004800000 */
[----:B------:R-:W-:-:S02]  /*1e4c0*/  ISETP.LT.OR P0, PT, R183, 0x29, P2 ;  /* 0x00000029b700780c */ /* 0x000fc40001701670 */
[----:B------:R-:W-:Y:S02]  /*1e4d0*/  FMNMX.FTZ R3, R153, R227, !PT ;  /* 0x000000e399037209 */ /* 0x000fe40007810000 */
[C---:B------:R-:W-:Y:S02]  /*1e4e0*/  LOP3.LUT P2, RZ, R22.reuse, 0x2, RZ, 0xc0, !PT ;  /* 0x0000000216ff7812 */ /* 0x040fe4000784c0ff */
[----:B------:R-:W-:Y:S02]  /*1e4f0*/  FMNMX.FTZ R3, R13, R3, !PT ;  /* 0x000000030d037209 */ /* 0x000fe40007810000 */
[----:B------:R-:W-:Y:S02]  /*1e500*/  LOP3.LUT R22, R22, 0xfffffffb, RZ, 0xc0, !PT ;  /* 0xfffffffb16167812 */ /* 0x000fe400078ec0ff */
[----:B------:R-:W-:Y:S02]  /*1e510*/  FMNMX.FTZ R3, R154, R3, !PT ;  /* 0x000000039a037209 */ /* 0x000fe40007810000 */
[----:B0-----:R-:W-:Y:S01]  /*1e520*/  FMNMX.FTZ R4, R2, R4, !PT ;  /* 0x0000000402047209 */ /* 0x001fe20007810000 */
[----:B------:R-:W-:Y:S01]  /*1e530*/  IMAD.U32 R2, RZ, RZ, UR4 ;  /* 0x00000004ff027e24 */ /* 0x000fe2000f8e00ff */
[----:B------:R-:W-:-:S02]  /*1e540*/  @P0 LOP3.LUT R22, R22, 0x4, RZ, 0xfc, !PT ;  /* 0x0000000416160812 */ /* 0x000fc400078efcff */
[----:B------:R-:W-:Y:S01]  /*1e550*/  ISETP.LT.OR P0, PT, R183, 0x2a, P3 ;  /* 0x0000002ab700780c */ /* 0x000fe20001f01670 */
[----:B------:R-:W-:Y:S01]  /*1e560*/  FMUL.FTZ R152, R4, R2 ;  /* 0x0000000204987220 */ /* 0x000fe20000410000 */
[----:B------:R-:W-:Y:S02]  /*1e570*/  FMNMX.FTZ R3, R155, R3, !PT ;  /* 0x000000039b037209 */ /* 0x000fe40007810000 */
[----:B------:R-:W-:Y:S02]  /*1e580*/  LOP3.LUT R22, R22, 0xffffbfff, RZ, 0xc0, !PT ;  /* 0xffffbfff16167812 */ /* 0x000fe400078ec0ff */
[----:B------:R-:W-:Y:S02]  /*1e590*/  FMNMX.FTZ R3, R160, R3, !PT ;  /* 0x00000003a0037209 */ /* 0x000fe40007810000 */
[----:B------:R-:W-:Y:S02]  /*1e5a0*/  FSETP.NEU.FTZ.AND P3, PT, R4, -INF , PT ;  /* 0xff8000000400780b */ /* 0x000fe40003f7d000 */
[----:B------:R-:W-:-:S02]  /*1e5b0*/  FMNMX.FTZ R3, R161, R3, !PT ;  /* 0x00000003a1037209 */ /* 0x000fc40007810000 */
[----:B------:R-:W-:Y:S02]  /*1e5c0*/  FSEL R0, R4, RZ, P3 ;  /* 0x000000ff04007208 */ /* 0x000fe40001800000 */
[----:B------:R-:W-:Y:S02]  /*1e5d0*/  @P0 LOP3.LUT R22, R22, 0x4000, RZ, 0xfc, !PT ;  /* 0x0000400016160812 */ /* 0x000fe400078efcff */
[----:B------:R-:W-:Y:S01]  /*1e5e0*/  FMNMX.FTZ R3, R164, R3, !PT ;  /* 0x00000003a4037209 */ /* 0x000fe20007810000 */
[----:B------:R-:W-:Y:S01]  /*1e5f0*/  FADD.FTZ R0, -R0, R226 ;  /* 0x000000e200007221 */ /* 0x000fe20000010100 */
[----:B------:R-:W-:Y:S02]  /*1e600*/  LOP3.LUT P0, RZ, R22, 0x10, RZ, 0xc0, !PT ;  /* 0x0000001016ff7812 */ /* 0x000fe4000780c0ff */
[----:B------:R-:W-:Y:S01]  /*1e610*/  FMNMX.FTZ R3, R165, R3, !PT ;  /* 0x00000003a5037209 */ /* 0x000fe20007810000 */
[----:B------:R-:W-:Y:S01]  /*1e620*/  FMUL.FTZ R180, R0, R2 ;  /* 0x0000000200b47220 */ /* 0x000fe20000410000 */
[----:B------:R-:W-:-:S02]  /*1e630*/  FSEL R152, R152, RZ, P3 ;  /* 0x000000ff98987208 */ /* 0x000fc40001800000 */
        /* <DEDUP_REMOVED lines=34> */
[----:B------:R0:W-:Y:S01]  /*1e860*/  MUFU.EX2 R196, R12 ;  /* 0x0000000c00c47308 */ /* 0x0001e20000000800 */
[----:B------:R-:W-:-:S02]  /*1e870*/  LOP3.LUT P0, RZ, R22, 0x2000, RZ, 0xc0, !PT ;  /* 0x0000200016ff7812 */ /* 0x000fc4000780c0ff */
[----:B------:R-:W-:-:S05]  /*1e880*/  FMNMX.FTZ R3, R177, R3, !PT ;  /* 0x00000003b1037209 */ /* 0x000fca0007810000 */
[----:B------:R-:W1:Y:S01]  /*1e890*/  SHFL.BFLY PT, R179, R3, 0x2, 0x1f ;  /* 0x0c401f0003b37f89 */ /* 0x000e6200000e0000 */
[----:B------:R-:W-:Y:S08]  /*1e8a0*/  MUFU.EX2 R158, R158 ;  /* 0x0000009e009e7308 */ /* 0x000ff00000000800 */
[----:B------:R-:W-:Y:S08]  /*1e8b0*/  MUFU.EX2 R159, R159 ;  /* 0x0000009f009f7308 */ /* 0x000ff00000000800 */
[----:B------:R-:W-:Y:S01]  /*1e8c0*/  MUFU.EX2 R186, R186 ;  /* 0x000000ba00ba7308 */ /* 0x000fe20000000800 */
[----:B-1----:R-:W-:-:S07]  /*1e8d0*/  FMNMX.FTZ R3, R3, R179, !PT ;  /* 0x000000b303037209 */ /* 0x002fce0007810000 */
[----:B------:R-:W-:Y:S01]  /*1e8e0*/  MUFU.EX2 R156, R156 ;  /* 0x0000009c009c7308 */ /* 0x000fe20000000800 */
[----:B------:R-:W1:Y:S07]  /*1e8f0*/  SHFL.BFLY PT, R179, R3, 0x1, 0x1f ;  /* 0x0c201f0003b37f89 */ /* 0x000e6e00000e0000 */
[----:B------:R-:W-:Y:S08]  /*1e900*/  MUFU.EX2 R157, R157 ;  /* 0x0000009d009d7308 */ /* 0x000ff00000000800 */
[----:B------:R-:W-:Y:S08]  /*1e910*/  MUFU.EX2 R162, R162 ;  /* 0x000000a200a27308 */ /* 0x000ff00000000800 */
[----:B------:R-:W-:Y:S01]  /*1e920*/  MUFU.EX2 R163, R163 ;  /* 0x000000a300a37308 */ /* 0x000fe20000000800 */
[----:B-1----:R-:W-:-:S04]  /*1e930*/  FMNMX.FTZ R3, R3, R179, !PT ;  /* 0x000000b303037209 */ /* 0x002fc80007810000 */
[C---:B------:R-:W-:Y:S01]  /*1e940*/  FSETP.NEU.FTZ.AND P1, PT, R3.reuse, -INF , PT ;  /* 0xff8000000300780b */ /* 0x040fe20003f3d000 */
[C---:B0-----:R-:W-:Y:S02]  /*1e950*/  FMUL.FTZ R12, R3.reuse, R2 ;  /* 0x00000002030c7220 */ /* 0x041fe40000410000 */
[----:B------:R-:W-:Y:S01]  /*1e960*/  MUFU.EX2 R166, R166 ;  /* 0x000000a600a67308 */ /* 0x000fe20000000800 */
[----:B------:R-:W-:Y:S02]  /*1e970*/  FSEL R179, R3, RZ, P1 ;  /* 0x000000ff03b37208 */ /* 0x000fe40000800000 */
[----:B------:R-:W-:-:S03]  /*1e980*/  FSEL R0, R12, RZ, P1 ;  /* 0x000000ff0c007208 */ /* 0x000fc60000800000 */
[----:B------:R-:W-:Y:S02]  /*1e990*/  FADD.FTZ R179, -R179, R227 ;  /* 0x000000e3b3b37221 */ /* 0x000fe40000010100 */
[----:B------:R-:W0:Y:S01]  /*1e9a0*/  MUFU.EX2 R12, R180 ;  /* 0x000000b4000c7308 */ /* 0x000e220000000800 */
[-CC-:B------:R-:W-:Y:S01]  /*1e9b0*/  FFMA.FTZ R153, R153, R2.reuse, -R0.reuse ;  /* 0x0000000299997223 */ /* 0x180fe20000010800 */
[-CC-:B------:R-:W-:Y:S01]  /*1e9c0*/  FFMA.FTZ R13, R13, R2.reuse, -R0.reuse ;  /* 0x000000020d0d7223 */ /* 0x180fe20000010800 */
[-C--:B------:R-:W-:Y:S01]  /*1e9d0*/  FMUL.FTZ R179, R179, R2.reuse ;  /* 0x00000002b3b37220 */ /* 0x080fe20000410000 */
        /* <DEDUP_REMOVED lines=13> */
[----:B------:R-:W-:Y:S01]  /*1eab0*/  FFMA.FTZ R177, R177, R2, -R0 ;  /* 0x00000002b1b17223 */ /* 0x000fe20000010800 */
[----:B------:R-:W-:Y:S01]  /*1eac0*/  MUFU.EX2 R153, R153 ;  /* 0x0000009900997308 */ /* 0x000fe20000000800 */
[----:B0-----:R-:W-:-:S07]  /*1ead0*/  FFMA.FTZ R223, R12, R223, R158 ;  /* 0x000000df0cdf7223 */ /* 0x001fce000001009e */
[----:B------:R0:W1:Y:S08]  /*1eae0*/  MUFU.EX2 R0, R179 ;  /* 0x000000b300007308 */ /* 0x0000700000000800 */
[----:B------:R-:W2:Y:S01]  /*1eaf0*/  MUFU.EX2 R13, R13 ;  /* 0x0000000d000d7308 */ /* 0x000ea20000000800 */
[----:B0-----:R-:W-:-:S04]  /*1eb00*/  FADD.FTZ R179, R196, R223 ;  /* 0x000000dfc4b37221 */ /* 0x001fc80000010000 */
[----:B------:R-:W-:-:S03]  /*1eb10*/  FADD.FTZ R179, R159, R179 ;  /* 0x000000b39fb37221 */ /* 0x000fc60000010000 */
[----:B------:R-:W0:Y:S01]  /*1eb20*/  MUFU.EX2 R154, R154 ;  /* 0x0000009a009a7308 */ /* 0x000e220000000800 */
[----:B-1----:R-:W-:Y:S01]  /*1eb30*/  FFMA.FTZ R221, R0, R221, R153 ;  /* 0x000000dd00dd7223 */ /* 0x002fe20000010099 */
[----:B------:R-:W-:-:S04]  /*1eb40*/  FADD.FTZ R179, R186, R179 ;  /* 0x000000b3bab37221 */ /* 0x000fc80000010000 */
        /* <DEDUP_REMOVED lines=45> */
[----:B-1----:R-:W-:-:S03]  /*1ee20*/  FADD.FTZ R223, R152, R179 ;  /* 0x000000b398df7221 */ /* 0x002fc60000010000 */
[----:B--2---:R-:W-:Y:S01]  /*1ee30*/  FADD.FTZ R221, R177, R180 ;  /* 0x000000b4b1dd7221 */ /* 0x004fe20000010000 */
[----:B------:R-:W-:Y:S06]  /*1ee40*/  @!P0 BRA `(.L_x_1833) ;  /* 0x0000000000048947 */ /* 0x000fec0003800000 */
[----:B------:R-:W-:Y:S01]  /*1ee50*/  BPT.TRAP 0x1 ;  /* 0x000000040000795c */ /* 0x000fe20000300000 */
.L_x_1833:
[----:B------:R-:W2:Y:S01]  /*1ee60*/  LDL R179, [R1+0x64] ;  /* 0x0000640001b37983 */ /* 0x000ea20000100800 */
[----:B------:R-:W-:Y:S01]  /*1ee70*/  VIADD R222, R222, 0x30860 ;  /* 0x00030860dede7836 */ /* 0x000fe20000000000 */
[----:B------:R-:W-:Y:S01]  /*1ee80*/  F2FP.BF16.F32.PACK_AB R197, R13, R153 ;  /* 0x000000990dc5723e */ /* 0x000fe200000010ff */
[----:B------:R-:W-:Y:S01]  /*1ee90*/  IMAD.MOV.U32 R227, RZ, RZ, R3 ;  /* 0x000000ffffe37224 */ /* 0x000fe200078e0003 */
[----:B------:R-:W-:Y:S01]  /*1eea0*/  F2FP.BF16.F32.PACK_AB R198, R186, R159 ;  /* 0x0000009fbac6723e */ /* 0x000fe200000010ff */
[----:B------:R-:W-:Y:S01]  /*1eeb0*/  IMAD.MOV.U32 R226, RZ, RZ, R4 ;  /* 0x000000ffffe27224 */ /* 0x000fe200078e0004 */
[----:B------:R-:W-:Y:S01]  /*1eec0*/  PRMT R222, R188, 0x654, R222 ;  /* 0x00000654bcde7816 */ /* 0x000fe200000000de */
[----:B------:R-:W-:Y:S01]  /*1eed0*/  IMAD.MOV.U32 R13, RZ, RZ, R202 ;  /* 0x000000ffff0d7224 */ /* 0x000fe200078e00ca */
        /* <DEDUP_REMOVED lines=17> */
[----:B------:R-:W-:-:S12]  /*1eff0*/  VIADD R5, R5, 0xffffffff ;  /* 0xffffffff05057836 */ /* 0x000fd80000000000 */
[----:B------:R-:W-:Y:S05]  /*1f000*/  @P1 BRA `(.L_x_1834) ;  /* 0xffffffcc008c1947 */ /* 0x000fea000383ffff */
.L_x_1813:
[----:B------:R-:W-:Y:S05]  /*1f010*/  BSYNC B0 ;  /* 0x0000000000007941 */ /* 0x000fea0003800000 */
.L_x_1812:
        /* <DEDUP_REMOVED lines=131> */
.L_x_1835:
[----:B------:R-:W-:Y:S01]  /*1f850*/  IMAD R12, R202, 0x8, R18 ;  /* 0x00000008ca0c7824 */ /* 0x000fe200078e0212 */
[----:B------:R-:W-:-:S04]  /*1f860*/  SHF.L.U32 R5, R203, 0x1f, RZ ;  /* 0x0000001fcb057819 */ /* 0x000fc800000006ff */
[----:B------:R1:W2:Y:S01]  /*1f870*/  SYNCS.PHASECHK.TRANS64.TRYWAIT P1, [R12+URZ+0x30850], R5 ;  /* 0x030850050c0075a7 */ /* 0x0002a2000802017f */
[----:B------:R-:W-:Y:S05]  /*1f880*/  @!P0 BRA `(.L_x_1836) ;  /* 0x0000000000048947 */ /* 0x000fea0003800000 */
[----:B------:R-:W-:Y:S01]  /*1f890*/  BPT.TRAP 0x1 ;  /* 0x000000040000795c */ /* 0x000fe20000300000 */
.L_x_1836:
[----:B------:R-:W-:Y:S01]  /*1f8a0*/  VIADD R18, R18, 0x400 ;  /* 0x0000040012127836 */ /* 0x000fe20000000000 */
[----:B------:R-:W-:Y:S04]  /*1f8b0*/  BSSY B0, `(.L_x_1837) ;  /* 0x0000008000007945 */ /* 0x000fe80003800000 */
[----:B------:R-:W-:-:S04]  /*1f8c0*/  SHF.R.U32.HI R18, RZ, 0x4, R18 ;  /* 0x00000004ff127819 */ /* 0x000fc80000011612 */
[----:B------:R-:W-:-:S04]  /*1f8d0*/  LOP3.LUT R18, R18, 0x3fff, RZ, 0xc0, !PT ;  /* 0x00003fff12127812 */ /* 0x000fc800078ec0ff */
[----:B------:R-:W-:-:S05]  /*1f8e0*/  LOP3.LUT R7, R18, 0x2000000, RZ, 0xfc, !PT ;  /* 0x0200000012077812 */ /* 0x000fca00078efcff */
[----:B------:R-:W-:Y:S01]  /*1f8f0*/  IMAD R0, R202, 0x800, R7 ;  /* 0x00000800ca007824 */ /* 0x000fe200078e0207 */
[----:B--2---:R-:W-:Y:S06]  /*1f900*/  @P1 BRA `(.L_x_1838) ;  /* 0x0000000000081947 */ /* 0x004fec0003800000 */
[----:B------:R-:W2:Y:S02]  /*1f910*/  SYNCS.PHASECHK.TRANS64.TRYWAIT P1, [R12+URZ+0x30850], R5 ;  /* 0x030850050c0075a7 */ /* 0x000ea4000802017f */
[----:B--2---:R-:W-:Y:S05]  /*1f920*/  @!P1 BRA `(.L_x_1839) ;  /* 0x000000cc00249947 */ /* 0x004fea0003800000 */
.L_x_1838:
[----:B------:R-:W-:Y:S05]  /*1f930*/  BSYNC B0 ;  /* 0x0000000000007941 */ /* 0x000fea0003800000 */
.L_x_1837:
[----:B------:R-:W-:Y:S01]  /*1f940*/  IMAD.MOV.U32 R6, RZ, RZ, R0 ;  /* 0x000000ffff067224 */ /* 0x000fe200078e0000 */
[----:B------:R-:W-:Y:S01]  /*1f950*/  WARPGROUP.ARRIVE ;  /* 0x00000000000079c5 */ /* 0x000fe20000000000 */
[----:B------:R-:W-:-:S03]  /*1f960*/  IMAD.MOV.U32 R7, RZ, RZ, 0x40000040 ;  /* 0x40000040ff077424 */ /* 0x000fc600078e00ff */
        /* <DEDUP_REMOVED lines=17> */
[----:B------:R-:W3:Y:S02]  /*1fa80*/  SHFL.BFLY PT, R0, R223, 0x2, 0x1f ;  /* 0x0c401f00df007f89 */ /* 0x000ee400000e0000 */
[----:B---3--:R-:W-:-:S05]  /*1fa90*/  FADD.FTZ R0, R0, R223 ;  /* 0x000000df00007221 */ /* 0x008fca0000010000 */
[----:B-12---:R-:W1:Y:S02]  /*1faa0*/  SHFL.BFLY PT, R5, R0, 0x1, 0x1f ;  /* 0x0c201f0000057f89 */ /* 0x006e6400000e0000 */
[----:B-1----:R-:W-:Y:S01]  /*1fab0*/  FADD.FTZ R13, R0, R5 ;  /* 0x00000005000d7221 */ /* 0x002fe20000010000 */
[----:B------:R-:W-:Y:S02]  /*1fac0*/  IMAD.MOV.U32 R5, RZ, RZ, -0x800000 ;  /* 0xff800000ff057424 */ /* 0x000fe400078e00ff */
[----:B------:R-:W-:Y:S02]  /*1fad0*/  IMAD.MOV.U32 R0, RZ, RZ, -0x800000 ;  /* 0xff800000ff007424 */ /* 0x000fe400078e00ff */
[----:B------:R-:W-:-:S13]  /*1fae0*/  FSETP.NE.FTZ.AND P1, PT, R13, RZ, PT ;  /* 0x000000ff0d00720b */ /* 0x000fda0003f35000 */
[----:B------:R-:W1:Y:S01]  /*1faf0*/  @P1 MUFU.LG2 R10, R13 ;  /* 0x0000000d000a1308 */ /* 0x000e620000000c00 */
[----:B------:R-:W-:Y:S01]  /*1fb00*/  @P1 FMUL.FTZ R9, R2, 0.69314718246459960938 ;  /* 0x3f31721802091820 */ /* 0x000fe20000410000 */
[----:B-1----:R-:W-:-:S04]  /*1fb10*/  @P1 FMUL.FTZ R10, R10, 0.69314718246459960938 ;  /* 0x3f3172180a0a1820 */ /* 0x002fc80000410000 */
[----:B------:R-:W-:Y:S01]  /*1fb20*/  @P1 FFMA.FTZ R5, R9, R4, R10 ;  /* 0x0000000409051223 */ /* 0x000fe2000001000a */
[----:B------:R-:W-:Y:S02]  /*1fb30*/  WARPGROUP.DEPBAR.LE gsb0, 0x0 ;  /* 0x00008000000079c5 */ /* 0x000fe40000010000 */
[----:B------:R-:W-:-:S06]  /*1fb40*/  WARPGROUP.ARRIVE ;  /* 0x00000000000079c5 */ /* 0x000fcc0000000000 */
[----:B------:R-:W-:Y:S01]  /*1fb50*/  HGMMA.64x256x16.F32.BF16 R24, R188, gdesc[UR4].tnspB, R24, gsb0 ;  /* 0x43e00004bc187df0 */ /* 0x000fe20008001818 */
[----:B------:R-:W-:Y:S02]  /*1fb60*/  R2UR UR6, R6 ;  /* 0x00000000060672ca */ /* 0x000fe400000e0000 */
[----:B------:R-:W-:Y:S01]  /*1fb70*/  R2UR UR7, R7 ;  /* 0x00000000070772ca */ /* 0x000fe200000e0000 */
[----:B------:R-:W1:Y:S02]  /*1fb80*/  SHFL.BFLY PT, R6, R221, 0x2, 0x1f ;  /* 0x0c401f00dd067f89 */ /* 0x000e6400000e0000 */
[----:B-1----:R-:W-:-:S05]  /*1fb90*/  FADD.FTZ R8, R6, R221 ;  /* 0x000000dd06087221 */ /* 0x002fca0000010000 */
[----:B------:R-:W1:Y:S02]  /*1fba0*/  SHFL.BFLY PT, R7, R8, 0x1, 0x1f ;  /* 0x0c201f0008077f89 */ /* 0x000e6400000e0000 */
[----:B-1----:R-:W-:Y:S01]  /*1fbb0*/  FADD.FTZ R14, R8, R7 ;  /* 0x00000007080e7221 */ /* 0x002fe20000010000 */
[----:B------:R-:W-:-:S04]  /*1fbc0*/  CS2R R6, SRZ ;  /* 0x0000000000067805 */ /* 0x000fc8000001ff00 */
[----:B------:R-:W-:Y:S02]  /*1fbd0*/  FSETP.NE.FTZ.AND P2, PT, R14, RZ, PT ;  /* 0x000000ff0e00720b */ /* 0x000fe40003f55000 */
[----:B------:R-:W-:Y:S11]  /*1fbe0*/  @P1 MUFU.RCP R7, R13 ;  /* 0x0000000d00071308 */ /* 0x000ff60000001000 */
[----:B------:R-:W1:Y:S01]  /*1fbf0*/  @P2 MUFU.LG2 R11, R14 ;  /* 0x0000000e000b2308 */ /* 0x000e620000000c00 */
[----:B------:R-:W-:-:S07]  /*1fc00*/  @P2 FMUL.FTZ R15, R2, 0.69314718246459960938 ;  /* 0x3f317218020f2820 */ /* 0x000fce0000410000 */
[----:B------:R2:W3:Y:S01]  /*1fc10*/  @P2 MUFU.RCP R6, R14 ;  /* 0x0000000e00062308 */ /* 0x0004e20000001000 */
        /* <DEDUP_REMOVED lines=8> */
.L_x_1840:
[----:B------:R-:W2:Y:S01]  /*1fca0*/  LDL.LU R2, [R1+0x8] ;  /* 0x0000080001027983 */ /* 0x000ea20000300800 */
[----:B------:R-:W-:Y:S02]  /*1fcb0*/  VIADD R4, R12, 0x30860 ;  /* 0x000308600c047836 */ /* 0x000fe40000000000 */
[-C--:B------:R-:W-:Y:S01]  /*1fcc0*/  FMUL.FTZ R24, R24, R7.reuse ;  /* 0x0000000718187220 */ /* 0x080fe20000410000 */
[----:B------:R-:W-:Y:S01]  /*1fcd0*/  FMUL.FTZ R25, R25, R7 ;  /* 0x0000000719197220 */ /* 0x000fe20000410000 */
[----:B------:R-:W3:Y:S01]  /*1fce0*/  LDL.LU R20, [R1+0x78] ;  /* 0x0000780001147983 */ /* 0x000ee20000300800 */
[----:B------:R-:W-:-:S05]  /*1fcf0*/  VIADD R202, R202, 0x1 ;  /* 0x00000001caca7836 */ /* 0x000fca0000000000 */
[----:B------:R-:W-:Y:S01]  /*1fd00*/  ISETP.NE.AND P1, PT, R202, 0x2, PT ;  /* 0x00000002ca00780c */ /* 0x000fe20003f25270 */
[-C--:B0-----:R-:W-:Y:S01]  /*1fd10*/  FMUL.FTZ R152, R32, R7.reuse ;  /* 0x0000000720987220 */ /* 0x081fe20000410000 */
        /* <DEDUP_REMOVED lines=128> */
[----:B---3--:R-:W-:-:S03]  /*20520*/  VIADD R20, R20, 0x1 ;  /* 0x0000000114147836 */ /* 0x008fc60000000000 */
[----:B------:R0:W-:Y:S02]  /*20530*/  SYNCS.ARRIVE.TRANS64.RED.A1T0 RZ, [R4+URZ], RZ ;  /* 0x000000ff04ff79a7 */ /* 0x0001e4000810043f */
[----:B------:R1:W-:Y:S01]  /*20540*/  STL [R1+0x78], R20 ;  /* 0x0000781401007387 */ /* 0x0003e20000100800 */
[----:B------:R-:W-:Y:S01]  /*20550*/  FMUL.FTZ R2, R37, R7 ;  /* 0x0000000725027220 */ /* 0x000fe20000410000 */
[----:B0-----:R-:W-:-:S07]  /*20560*/  FMUL.FTZ R4, R47, R6 ;  /* 0x000000062f047220 */ /* 0x001fce0000410000 */
.L_x_1666:
[----:B------:R-:W0:Y:S08]  /*20570*/  S2UR UR4, SR_CgaCtaId ;  /* 0x00000000000479c3 */ /* 0x000e300000008800 */
[----:B------:R-:W-:Y:S01]  /*20580*/  BAR.SYNC.DEFER_BLOCKING 0x5, 0x180 ;  /* 0x0146000000007b1d */ /* 0x000fe20000010000 */
[----:B------:R-:W-:-:S05]  /*20590*/  MOV R18, 0x400 ;  /* 0x0000040000127802 */ /* 0x000fca0000000f00 */
[----:B------:R-:W-:Y:S01]  /*205a0*/  BSSY B0, `(.L_x_1841) ;  /* 0x00002cc000007945 */ /* 0x000fe20003800000 */
[----:B0-----:R-:W-:-:S05]  /*205b0*/  IMAD.U32 R6, RZ, RZ, UR4 ;  /* 0x00000004ff067e24 */ /* 0x001fca000f8e00ff */
[----:B------:R0:W-:Y:S01]  /*205c0*/  STL [R1+0x8], R6 ;  /* 0x0000080601007387 */ /* 0x0001e20000100800 */
[----:B------:R-:W-:-:S05]  /*205d0*/  LEA R18, R6, R18, 0x18 ;  /* 0x0000001206127211 */ /* 0x000fca00078ec0ff */
[----:B------:R0:W2:Y:S01]  /*205e0*/  LDS.128 R36, [R18+0x308d0] ;  /* 0x0308d00012247984 */ /* 0x0000a20000000c00 */
[----:B------:R-:W-:Y:S06]  /*205f0*/  BAR.ARV 0x4, 0x180 ;  /* 0x0106000000007b1d */ /* 0x000fec0000002000 */
[----:B------:R-:W-:Y:S05]  /*20600*/  @P0 BRA `(.L_x_1842) ;  /* 0x0000001c00cc0947 */ /* 0x000fea0003800000 */
[----:B-1----:R-:W3:Y:S01]  /*20610*/  LDL R20, [R1+0xb0] ;  /* 0x0000b00001147983 */ /* 0x002ee20000100800 */
[----:B------:R-:W-:-:S03]  /*20620*/  ULDC.64 UR4, c[0x0][0xc00] ;  /* 0x0003000000047ab9 */ /* 0x000fc60000000a00 */
[----:B------:R-:W4:Y:S01]  /*20630*/  LDL R176, [R1+0x74] ;  /* 0x0000740001b07983 */ /* 0x000f220000100800 */
[----:B------:R-:W1:Y:S03]  /*20640*/  S2R R21, SR_SWINHI ;  /* 0x0000000000157919 */ /* 0x000e660000002f00 */
[----:B------:R-:W4:Y:S01]  /*20650*/  LDL R174, [R1+0x70] ;  /* 0x0000700001ae7983 */ /* 0x000f220000100800 */
[----:B0-----:R-:W-:Y:S02]  /*20660*/  MOV R6, R18 ;  /* 0x0000001200067202 */ /* 0x001fe40000000f00 */
[----:B-1----:R-:W-:Y:S02]  /*20670*/  MOV R7, R21 ;  /* 0x0000001500077202 */ /* 0x002fe40000000f00 */
        /* <DEDUP_REMOVED lines=27> */
[----:B------:R-:W-:Y:S01]  /*20830*/  F2FP.BF16.F32.PACK_AB R147, R151, R150 ;  /* 0x000000969793723e */ /* 0x000fe200000010ff */
[----:B------:R-:W-:Y:S01]  /*20840*/  IMAD.MOV.U32 R2, RZ, RZ, RZ ;  /* 0x000000ffff027224 */ /* 0x000fe200078e00ff */
[----:B------:R-:W-:Y:S01]  /*20850*/  BAR.SYNC.DEFER_BLOCKING 0x1, 0x100 ;  /* 0x0044000000007b1d */ /* 0x000fe20000010000 */
[----:B---3--:R-:W-:-:S03]  /*20860*/  IMAD.WIDE R20, R20, 0x2, R6 ;  /* 0x0000000214147825 */ /* 0x008fc600078e0206 */
[C---:B------:R-:W-:Y:S02]  /*20870*/  IADD3 R43, P1, R20.reuse, 0x20, RZ ;  /* 0x00000020142b7810 */ /* 0x040fe40007f3e0ff */
[----:B------:R-:W-:Y:S02]  /*20880*/  IADD3 R47, P0, R20, 0x40, RZ ;  /* 0x00000040142f7810 */ /* 0x000fe40007f1e0ff */
[----:B------:R-:W-:Y:S02]  /*20890*/  LOP3.LUT R42, R43, 0x380, RZ, 0xc0, !PT ;  /* 0x000003802b2a7812 */ /* 0x000fe400078ec0ff */
[----:B------:R-:W-:Y:S02]  /*208a0*/  LOP3.LUT R46, R47, 0x380, RZ, 0xc0, !PT ;  /* 0x000003802f2e7812 */ /* 0x000fe400078ec0ff */
[----:B------:R-:W-:Y:S02]  /*208b0*/  SHF.R.U64 R42, R42, 0x3, RZ ;  /* 0x000000032a2a7819 */ /* 0x000fe400000012ff */
[----:B------:R-:W-:-:S02]  /*208c0*/  IADD3 R111, P5, R20, 0x4040, RZ ;  /* 0x00004040146f7810 */ /* 0x000fc40007fbe0ff */
[----:B------:R-:W-:Y:S02]  /*208d0*/  SHF.R.U64 R46, R46, 0x3, RZ ;  /* 0x000000032e2e7819 */ /* 0x000fe400000012ff */
[----:B------:R-:W-:Y:S01]  /*208e0*/  LOP3.LUT R42, R42, R43, RZ, 0x3c, !PT ;  /* 0x0000002b2a2a7212 */ /* 0x000fe200078e3cff */
[----:B------:R-:W-:Y:S01]  /*208f0*/  IMAD.X R43, RZ, RZ, R21, P1 ;  /* 0x000000ffff2b7224 */ /* 0x000fe200008e0615 */
[C---:B------:R-:W-:Y:S02]  /*20900*/  IADD3 R97, P4, R20.reuse, 0x60, RZ ;  /* 0x0000006014617810 */ /* 0x040fe40007f9e0ff */
[C---:B------:R-:W-:Y:S02]  /*20910*/  IADD3 R103, P3, R20.reuse, 0x4000, RZ ;  /* 0x0000400014677810 */ /* 0x040fe40007f7e0ff */
[C---:B------:R-:W-:Y:S02]  /*20920*/  IADD3 R107, P6, R20.reuse, 0x4020, RZ ;  /* 0x00004020146b7810 */ /* 0x040fe40007fde0ff */
[----:B------:R-:W-:-:S02]  /*20930*/  IADD3 R115, P2, R20, 0x4060, RZ ;  /* 0x0000406014737810 */ /* 0x000fc40007f5e0ff */
[----:B------:R-:W-:Y:S02]  /*20940*/  IADD3 R119, P1, R20, 0x8000, RZ ;  /* 0x0000800014777810 */ /* 0x000fe40007f3e0ff */
[----:B------:R-:W-:Y:S02]  /*20950*/  LOP3.LUT R110, R111, 0x380, RZ, 0xc0, !PT ;  /* 0x000003806f6e7812 */ /* 0x000fe400078ec0ff */
[----:B------:R-:W-:Y:S01]  /*20960*/  LOP3.LUT R46, R46, R47, RZ, 0x3c, !PT ;  /* 0x0000002f2e2e7212 */ /* 0x000fe200078e3cff */
[----:B------:R-:W-:Y:S01]  /*20970*/  IMAD.X R47, RZ, RZ, R21, P0 ;  /* 0x000000ffff2f7224 */ /* 0x000fe200000e0615 */
[----:B-----5:R-:W-:Y:S02]  /*20980*/  LOP3.LUT R96, R97, 0x380, RZ, 0xc0, !PT ;  /* 0x0000038061607812 */ /* 0x020fe400078ec0ff */
[----:B------:R-:W-:Y:S02]  /*20990*/  LOP3.LUT R102, R103, 0x380, RZ, 0xc0, !PT ;  /* 0x0000038067667812 */ /* 0x000fe400078ec0ff */
[----:B------:R-:W-:-:S02]  /*209a0*/  LOP3.LUT R106, R107, 0x380, RZ, 0xc0, !PT ;  /* 0x000003806b6a7812 */ /* 0x000fc400078ec0ff */
[----:B------:R-:W-:Y:S02]  /*209b0*/  LOP3.LUT R114, R115, 0x380, RZ, 0xc0, !PT ;  /* 0x0000038073727812 */ /* 0x000fe400078ec0ff */
[----:B------:R-:W-:Y:S02]  /*209c0*/  LOP3.LUT R118, R119, 0x380, RZ, 0xc0, !PT ;  /* 0x0000038077767812 */ /* 0x000fe400078ec0ff */
[----:B------:R-:W-:Y:S02]  /*209d0*/  IADD3 R123, P0, R20, 0x8020, RZ ;  /* 0x00008020147b7810 */ /* 0x000fe40007f1e0ff */
[----:B------:R-:W-:Y:S02]  /*209e0*/  SHF.R.U64 R110, R110, 0x3, RZ ;  /* 0x000000036e6e7819 */ /* 0x000fe400000012ff */
[----:B------:R-:W-:Y:S02]  /*209f0*/  LOP3.LUT R131, R20, 0x380, RZ, 0xc0, !PT ;  /* 0x0000038014837812 */ /* 0x000fe400078ec0ff */
[----:B------:R-:W-:-:S02]  /*20a00*/  SHF.R.U64 R96, R96, 0x3, RZ ;  /* 0x0000000360607819 */ /* 0x000fc400000012ff */
[----:B------:R-:W-:Y:S02]  /*20a10*/  SHF.R.U64 R102, R102, 0x3, RZ ;  /* 0x0000000366667819 */ /* 0x000fe400000012ff */
[----:B------:R-:W-:Y:S02]  /*20a20*/  SHF.R.U64 R106, R106, 0x3, RZ ;  /* 0x000000036a6a7819 */ /* 0x000fe400000012ff */
[----:B------:R-:W-:Y:S02]  /*20a30*/  SHF.R.U64 R114, R114, 0x3, RZ ;  /* 0x0000000372727819 */ /* 0x000fe400000012ff */
[----:B------:R-:W-:Y:S02]  /*20a40*/  SHF.R.U64 R118, R118, 0x3, RZ ;  /* 0x0000000376767819 */ /* 0x000fe400000012ff */
[----:B------:R-:W-:Y:S02]  /*20a50*/  LOP3.LUT R122, R123, 0x380, RZ, 0xc0, !PT ;  /* 0x000003807b7a7812 */ /* 0x000fe400078ec0ff */
[----:B------:R-:W-:Y:S01]  /*20a60*/  LOP3.LUT R110, R110, R111, RZ, 0x3c, !PT ;  /* 0x0000006f6e6e7212 */ /* 0x000fe200078e3cff */
[----:B------:R-:W-:Y:S01]  /*20a70*/  IMAD.X R111, RZ, RZ, R21, P5 ;  /* 0x000000ffff6f7224 */ /* 0x000fe200028e0615 */
[----:B------:R-:W-:-:S02]  /*20a80*/  SHF.R.U64 R131, R131, 0x3, RZ ;  /* 0x0000000383837819 */ /* 0x000fc400000012ff */
[----:B------:R-:W-:Y:S02]  /*20a90*/  IADD3 R173, P5, R20, 0xc020, RZ ;  /* 0x0000c02014ad7810 */ /* 0x000fe40007fbe0ff */
        /* <DEDUP_REMOVED lines=10> */
[----:B------:R-:W-:-:S02]  /*20b40*/  SHF.R.U64 R122, R122, 0x3, RZ ;  /* 0x000000037a7a7819 */ /* 0x000fc400000012ff */
[C---:B------:R-:W-:Y:S02]  /*20b50*/  IADD3 R125, P4, R20.reuse, 0x8040, RZ ;  /* 0x00008040147d7810 */ /* 0x040fe40007f9e0ff */
[C---:B------:R-:W-:Y:S02]  /*20b60*/  IADD3 R127, P3, R20.reuse, 0x8060, RZ ;  /* 0x00008060147f7810 */ /* 0x040fe40007f7e0ff */
[C---:B------:R-:W-:Y:S02]  /*20b70*/  IADD3 R129, P6, R20.reuse, 0xc000, RZ ;  /* 0x0000c00014817810 */ /* 0x040fe40007fde0ff */
[----:B------:R-:W-:Y:S02]  /*20b80*/  LOP3.LUT R130, R131, R20, RZ, 0x3c, !PT ;  /* 0x0000001483827212 */ /* 0x000fe400078e3cff */
[C---:B------:R-:W-:Y:S02]  /*20b90*/  IADD3 R175, P2, R20.reuse, 0xc040, RZ ;  /* 0x0000c04014af7810 */ /* 0x040fe40007f5e0ff */
[----:B------:R-:W-:Y:S01]  /*20ba0*/  IADD3 R177, P1, R20, 0xc060, RZ ;  /* 0x0000c06014b17810 */ /* 0x000fe20007f3e0ff */
[----:B------:R-:W-:Y:S01]  /*20bb0*/  IMAD.MOV.U32 R131, RZ, RZ, R21 ;  /* 0x000000ffff837224 */ /* 0x000fe200078e0015 */
[----:B------:R-:W-:-:S02]  /*20bc0*/  LOP3.LUT R20, R173, 0x380, RZ, 0xc0, !PT ;  /* 0x00000380ad147812 */ /* 0x000fc400078ec0ff */
[----:B------:R-:W-:Y:S01]  /*20bd0*/  LOP3.LUT R122, R122, R123, RZ, 0x3c, !PT ;  /* 0x0000007b7a7a7212 */ /* 0x000fe200078e3cff */
[--C-:B------:R-:W-:Y:S01]  /*20be0*/  IMAD.X R123, RZ, RZ, R21.reuse, P0 ;  /* 0x000000ffff7b7224 */ /* 0x100fe200000e0615 */
[----:B------:R-:W-:Y:S02]  /*20bf0*/  ISETP.NE.U32.AND P0, PT, RZ, UR4, PT ;  /* 0x00000004ff007c0c */ /* 0x000fe4000bf05070 */
[----:B------:R-:W-:Y:S02]  /*20c00*/  SHF.R.U64 R20, R20, 0x3, RZ ;  /* 0x0000000314147819 */ /* 0x000fe400000012ff */
[----:B------:R-:W-:Y:S02]  /*20c10*/  LOP3.LUT R32, R175, 0x380, RZ, 0xc0, !PT ;  /* 0x00000380af207812 */ /* 0x000fe400078ec0ff */
[----:B------:R-:W-:Y:S01]  /*20c20*/  LOP3.LUT R34, R177, 0x380, RZ, 0xc0, !PT ;  /* 0x00000380b1227812 */ /* 0x000fe200078ec0ff */
[----:B------:R-:W-:Y:S01]  /*20c30*/  IMAD.X R29, RZ, RZ, R21, P5 ;  /* 0x000000ffff1d7224 */ /* 0x000fe200028e0615 */
[----:B------:R-:W-:-:S02]  /*20c40*/  LOP3.LUT R124, R125, 0x380, RZ, 0xc0, !PT ;  /* 0x000003807d7c7812 */ /* 0x000fc400078ec0ff */
[----:B------:R-:W-:Y:S02]  /*20c50*/  MOV R30, R130 ;  /* 0x00000082001e7202 */ /* 0x000fe40000000f00 */
[----:B------:R-:W-:Y:S02]  /*20c60*/  LOP3.LUT R126, R127, 0x380, RZ, 0xc0, !PT ;  /* 0x000003807f7e7812 */ /* 0x000fe400078ec0ff */
[----:B------:R-:W-:Y:S01]  /*20c70*/  ISETP.NE.AND.EX P0, PT, RZ, UR5, PT, P0 ;  /* 0x00000005ff007c0c */ /* 0x000fe2000bf05300 */
[----:B------:R-:W-:Y:S01]  /*20c80*/  ULDC.64 UR4, c[0x0][0xc08] ;  /* 0x0003020000047ab9 */ /* 0x000fe20000000a00 */
[----:B------:R-:W-:Y:S01]  /*20c90*/  LOP3.LUT R28, R20, R173, RZ, 0x3c, !PT ;  /* 0x000000ad141c7212 */ /* 0x000fe200078e3cff */
[----:B------:R-:W-:Y:S01]  /*20ca0*/  IMAD.X R131, RZ, RZ, R21, P2 ;  /* 0x000000ffff837224 */ /* 0x000fe200010e0615 */
[----:B------:R-:W-:Y:S02]  /*20cb0*/  LOP3.LUT R128, R129, 0x380, RZ, 0xc0, !PT ;  /* 0x0000038081807812 */ /* 0x000fe400078ec0ff */
[----:B------:R-:W-:-:S02]  /*20cc0*/  SHF.R.U64 R32, R32, 0x3, RZ ;  /* 0x0000000320207819 */ /* 0x000fc400000012ff */
[----:B------:R-:W-:Y:S02]  /*20cd0*/  SHF.R.U64 R34, R34, 0x3, RZ ;  /* 0x0000000322227819 */ /* 0x000fe400000012ff */
[----:B------:R-:W-:Y:S01]  /*20ce0*/  MOV R42, R42 ;  /* 0x0000002a002a7202 */ /* 0x000fe20000000f00 */
[----:B------:R0:W-:Y:S01]  /*20cf0*/  STSM.16.M88.4 [R30], R24 ;  /* 0x000000181e007844 */ /* 0x0001e20000000200 */
[----:B------:R-:W-:Y:S02]  /*20d00*/  SHF.R.U64 R124, R124, 0x3, RZ ;  /* 0x000000037c7c7819 */ /* 0x000fe400000012ff */
[----:B------:R-:W-:Y:S02]  /*20d10*/  ISETP.NE.U32.AND P2, PT, RZ, UR4, PT ;  /* 0x00000004ff007c0c */ /* 0x000fe4000bf45070 */
[----:B------:R-:W-:Y:S02]  /*20d20*/  SHF.R.U64 R126, R126, 0x3, RZ ;  /* 0x000000037e7e7819 */ /* 0x000fe400000012ff */
[----:B------:R-:W-:-:S02]  /*20d30*/  MOV R46, R46 ;  /* 0x0000002e002e7202 */ /* 0x000fc40000000f00 */
[----:B------:R-:W-:Y:S02]  /*20d40*/  MOV R96, R96 ;  /* 0x0000006000607202 */ /* 0x000fe40000000f00 */
[----:B--2---:R-:W-:Y:S01]  /*20d50*/  MOV R36, R28 ;  /* 0x0000001c00247202 */ /* 0x004fe20000000f00 */
[----:B------:R1:W-:Y:S01]  /*20d60*/  STSM.16.M88.4 [R42], R8 ;  /* 0x000000082a007844 */ /* 0x0003e20000000200 */
[----:B------:R-:W-:Y:S02]  /*20d70*/  SHF.R.U64 R128, R128, 0x3, RZ ;  /* 0x0000000380807819 */ /* 0x000fe400000012ff */
[----:B------:R-:W-:Y:S02]  /*20d80*/  LOP3.LUT R130, R32, R175, RZ, 0x3c, !PT ;  /* 0x000000af20827212 */ /* 0x000fe400078e3cff */
[----:B0-----:R-:W-:Y:S02]  /*20d90*/  F2FP.BF16.F32.PACK_AB R24, R49, R156 ;  /* 0x0000009c3118723e */ /* 0x001fe400000010ff */
[----:B------:R-:W-:-:S02]  /*20da0*/  F2FP.BF16.F32.PACK_AB R25, R51, R50 ;  /* 0x000000323319723e */ /* 0x000fc400000010ff */
[----:B------:R-:W-:Y:S02]  /*20db0*/  F2FP.BF16.F32.PACK_AB R26, R53, R157 ;  /* 0x0000009d351a723e */ /* 0x000fe400000010ff */
[----:B------:R-:W-:Y:S02]  /*20dc0*/  F2FP.BF16.F32.PACK_AB R27, R55, R54 ;  /* 0x00000036371b723e */ /* 0x000fe400000010ff */
[----:B------:R-:W-:Y:S02]  /*20dd0*/  LOP3.LUT R20, R34, R177, RZ, 0x3c, !PT ;  /* 0x000000b122147212 */ /* 0x000fe400078e3cff */
[----:B------:R-:W-:Y:S02]  /*20de0*/  MOV R102, R102 ;  /* 0x0000006600667202 */ /* 0x000fe40000000f00 */
[----:B------:R-:W-:Y:S02]  /*20df0*/  F2FP.BF16.F32.PACK_AB R28, R57, R158 ;  /* 0x0000009e391c723e */ /* 0x000fe400000010ff */
[----:B------:R-:W-:-:S02]  /*20e00*/  F2FP.BF16.F32.PACK_AB R29, R59, R58 ;  /* 0x0000003a3b1d723e */ /* 0x000fc400000010ff */
[----:B------:R-:W-:Y:S02]  /*20e10*/  F2FP.BF16.F32.PACK_AB R30, R61, R159 ;  /* 0x0000009f3d1e723e */ /* 0x000fe400000010ff */
[----:B------:R-:W-:Y:S01]  /*20e20*/  LOP3.LUT R124, R124, R125, RZ, 0x3c, !PT ;  /* 0x0000007d7c7c7212 */ /* 0x000fe200078e3cff */
[--C-:B------:R-:W-:Y:S01]  /*20e30*/  IMAD.X R125, RZ, RZ, R21.reuse, P4 ;  /* 0x000000ffff7d7224 */ /* 0x100fe200020e0615 */
[----:B------:R-:W-:Y:S02]  /*20e40*/  MOV R106, R106 ;  /* 0x0000006a006a7202 */ /* 0x000fe40000000f00 */
[----:B------:R-:W-:Y:S02]  /*20e50*/  F2FP.BF16.F32.PACK_AB R32, R65, R64 ;  /* 0x000000404120723e */ /* 0x000fe400000010ff */
[----:B------:R-:W-:Y:S02]  /*20e60*/  F2FP.BF16.F32.PACK_AB R34, R69, R160 ;  /* 0x000000a04522723e */ /* 0x000fe400000010ff */
[----:B------:R-:W-:Y:S01]  /*20e70*/  ISETP.NE.AND.EX P2, PT, RZ, UR5, PT, P2 ;  /* 0x00000005ff007c0c */ /* 0x000fe2000bf45320 */
[----:B------:R0:W-:Y:S01]  /*20e80*/  STSM.16.M88.4 [R46], R12 ;  /* 0x0000000c2e007844 */ /* 0x0001e20000000200 */
[----:B------:R-:W-:Y:S01]  /*20e90*/  LOP3.LUT R126, R126, R127, RZ, 0x3c, !PT ;  /* 0x0000007f7e7e7212 */ /* 0x000fe200078e3cff */
[----:B------:R-:W-:Y:S01]  /*20ea0*/  IMAD.X R127, RZ, RZ, R21, P3 ;  /* 0x000000ffff7f7224 */ /* 0x000fe200018e0615 */
[----:B------:R-:W-:-:S02]  /*20eb0*/  MOV R110, R110 ;  /* 0x0000006e006e7202 */ /* 0x000fc40000000f00 */
[----:B-1----:R-:W-:Y:S02]  /*20ec0*/  F2FP.BF16.F32.PACK_AB R8, R73, R161 ;  /* 0x000000a14908723e */ /* 0x002fe400000010ff */
[----:B------:R-:W-:Y:S02]  /*20ed0*/  F2FP.BF16.F32.PACK_AB R9, R75, R74 ;  /* 0x0000004a4b09723e */ /* 0x000fe400000010ff */
[----:B------:R-:W-:Y:S02]  /*20ee0*/  F2FP.BF16.F32.PACK_AB R10, R77, R162 ;  /* 0x000000a24d0a723e */ /* 0x000fe400000010ff */
[----:B------:R-:W-:Y:S01]  /*20ef0*/  F2FP.BF16.F32.PACK_AB R11, R79, R78 ;  /* 0x0000004e4f0b723e */ /* 0x000fe200000010ff */
[----:B------:R1:W-:Y:S01]  /*20f00*/  STSM.16.M88.4 [R96], R24 ;  /* 0x0000001860007844 */ /* 0x0003e20000000200 */
[----:B------:R-:W-:Y:S01]  /*20f10*/  LOP3.LUT R128, R128, R129, RZ, 0x3c, !PT ;  /* 0x0000008180807212 */ /* 0x000fe200078e3cff */
[----:B------:R-:W-:Y:S01]  /*20f20*/  IMAD.X R129, RZ, RZ, R21, P6 ;  /* 0x000000ffff817224 */ /* 0x000fe200030e0615 */
[----:B------:R-:W-:Y:S01]  /*20f30*/  MOV R114, R114 ;  /* 0x0000007200727202 */ /* 0x000fe20000000f00 */
[----:B------:R-:W-:Y:S01]  /*20f40*/  STSM.16.M88.4 [R102], R28 ;  /* 0x0000001c66007844 */ /* 0x000fe20000000200 */
[----:B0-----:R-:W-:-:S02]  /*20f50*/  F2FP.BF16.F32.PACK_AB R12, R81, R163 ;  /* 0x000000a3510c723e */ /* 0x001fc400000010ff */
[----:B------:R-:W-:Y:S02]  /*20f60*/  F2FP.BF16.F32.PACK_AB R13, R83, R82 ;  /* 0x00000052530d723e */ /* 0x000fe400000010ff */
[----:B------:R-:W-:Y:S02]  /*20f70*/  F2FP.BF16.F32.PACK_AB R14, R85, R164 ;  /* 0x000000a4550e723e */ /* 0x000fe400000010ff */
[----:B------:R-:W-:Y:S01]  /*20f80*/  F2FP.BF16.F32.PACK_AB R15, R87, R86 ;  /* 0x00000056570f723e */ /* 0x000fe200000010ff */
[----:B------:R-:W-:Y:S01]  /*20f90*/  STSM.16.M88.4 [R106], R32 ;  /* 0x000000206a007844 */ /* 0x000fe20000000200 */
[----:B------:R-:W-:Y:S02]  /*20fa0*/  MOV R118, R118 ;  /* 0x0000007600767202 */ /* 0x000fe40000000f00 */
[----:B------:R-:W-:Y:S02]  /*20fb0*/  MOV R122, R122 ;  /* 0x0000007a007a7202 */ /* 0x000fe40000000f00 */
[----:B-1----:R-:W-:-:S02]  /*20fc0*/  F2FP.BF16.F32.PACK_AB R24, R89, R165 ;  /* 0x000000a55918723e */ /* 0x002fc400000010ff */
[----:B------:R-:W-:Y:S02]  /*20fd0*/  F2FP.BF16.F32.PACK_AB R25, R91, R90 ;  /* 0x0000005a5b19723e */ /* 0x000fe400000010ff */
[----:B------:R-:W-:Y:S02]  /*20fe0*/  F2FP.BF16.F32.PACK_AB R26, R93, R166 ;  /* 0x000000a65d1a723e */ /* 0x000fe400000010ff */
[----:B------:R-:W-:Y:S01]  /*20ff0*/  F2FP.BF16.F32.PACK_AB R27, R95, R94 ;  /* 0x0000005e5f1b723e */ /* 0x000fe200000010ff */
[----:B------:R0:W-:Y:S01]  /*21000*/  STSM.16.M88.4 [R110], R8 ;  /* 0x000000086e007844 */ /* 0x0001e20000000200 */
[----:B------:R-:W-:Y:S02]  /*21010*/  F2FP.BF16.F32.PACK_AB R64, R3, R167 ;  /* 0x000000a70340723e */ /* 0x000fe400000010ff */
[----:B------:R-:W-:Y:S01]  /*21020*/  F2FP.BF16.F32.PACK_AB R65, R99, R98 ;  /* 0x000000626341723e */ /* 0x000fe200000010ff */
[----:B------:R-:W-:Y:S01]  /*21030*/  IMAD.X R21, RZ, RZ, R21, P1 ;  /* 0x000000ffff157224 */ /* 0x000fe200008e0615 */
[----:B------:R-:W-:-:S02]  /*21040*/  MOV R124, R124 ;  /* 0x0000007c007c7202 */ /* 0x000fc40000000f00 */
[----:B------:R-:W-:Y:S02]  /*21050*/  F2FP.BF16.F32.PACK_AB R42, R109, R170 ;  /* 0x000000aa6d2a723e */ /* 0x000fe400000010ff */
[----:B------:R-:W-:Y:S01]  /*21060*/  F2FP.BF16.F32.PACK_AB R43, R60, R56 ;  /* 0x000000383c2b723e */ /* 0x000fe200000010ff */
[----:B------:R1:W-:Y:S01]  /*21070*/  STSM.16.M88.4 [R114], R12 ;  /* 0x0000000c72007844 */ /* 0x0003e20000000200 */
[----:B------:R-:W-:Y:S02]  /*21080*/  MOV R126, R126 ;  /* 0x0000007e007e7202 */ /* 0x000fe40000000f00 */
[----:B------:R-:W-:Y:S01]  /*21090*/  MOV R128, R128 ;  /* 0x0000008000807202 */ /* 0x000fe20000000f00 */
[----:B------:R2:W-:Y:S01]  /*210a0*/  STSM.16.M88.4 [R118], R24 ;  /* 0x0000001876007844 */ /* 0x0005e20000000200 */
[----:B0-----:R-:W-:Y:S02]  /*210b0*/  F2FP.BF16.F32.PACK_AB R8, R113, R112 ;  /* 0x000000707108723e */ /* 0x001fe400000010ff */
[----:B------:R-:W-:-:S02]  /*210c0*/  F2FP.BF16.F32.PACK_AB R9, R68, R62 ;  /* 0x0000003e4409723e */ /* 0x000fc400000010ff */
[----:B------:R-:W-:Y:S02]  /*210d0*/  F2FP.BF16.F32.PACK_AB R10, R117, R116 ;  /* 0x00000074750a723e */ /* 0x000fe400000010ff */
[----:B------:R-:W-:Y:S01]  /*210e0*/  F2FP.BF16.F32.PACK_AB R11, R72, R70 ;  /* 0x00000046480b723e */ /* 0x000fe200000010ff */
[----:B------:R-:W-:Y:S01]  /*210f0*/  STSM.16.M88.4 [R122], R64 ;  /* 0x000000407a007844 */ /* 0x000fe20000000200 */
[----:B------:R-:W-:Y:S02]  /*21100*/  F2FP.BF16.F32.PACK_AB R109, R100, R92 ;  /* 0x0000005c646d723e */ /* 0x000fe400000010ff */
[----:B-1----:R-:W-:Y:S02]  /*21110*/  F2FP.BF16.F32.PACK_AB R12, R121, R120 ;  /* 0x00000078790c723e */ /* 0x002fe400000010ff */
[----:B------:R-:W-:Y:S02]  /*21120*/  F2FP.BF16.F32.PACK_AB R13, R80, R76 ;  /* 0x0000004c500d723e */ /* 0x000fe400000010ff */
[----:B------:R-:W-:-:S02]  /*21130*/  F2FP.BF16.F32.PACK_AB R14, R104, R171 ;  /* 0x000000ab680e723e */ /* 0x000fc400000010ff */
[----:B------:R-:W-:Y:S01]  /*21140*/  F2FP.BF16.F32.PACK_AB R15, R88, R84 ;  /* 0x00000054580f723e */ /* 0x000fe200000010ff */
[----:B------:R-:W-:Y:S01]  /*21150*/  STSM.16.M88.4 [R124], R40 ;  /* 0x000000287c007844 */ /* 0x000fe20000000200 */
[----:B------:R-:W-:Y:S01]  /*21160*/  F2FP.BF16.F32.PACK_AB R110, R133, R132 ;  /* 0x00000084856e723e */ /* 0x000fe200000010ff */
[----:B--2---:R-:W4:Y:S01]  /*21170*/  LDC.64 R24, c[0x0][0xc00] ;  /* 0x00030000ff187b82 */ /* 0x004f220000000a00 */
[----:B------:R-:W-:Y:S01]  /*21180*/  F2FP.BF16.F32.PACK_AB R111, R135, R134 ;  /* 0x00000086876f723e */ /* 0x000fe200000010ff */
[----:B------:R0:W-:Y:S01]  /*21190*/  STSM.16.M88.4 [R126], R8 ;  /* 0x000000087e007844 */ /* 0x0001e20000000200 */
[----:B------:R-:W-:Y:S02]  /*211a0*/  MOV R130, R130 ;  /* 0x0000008200827202 */ /* 0x000fe40000000f00 */
[----:B------:R-:W-:Y:S01]  /*211b0*/  MOV R20, R20 ;  /* 0x0000001400147202 */ /* 0x000fe20000000f00 */
[----:B------:R-:W-:Y:S01]  /*211c0*/  STSM.16.M88.4 [R128], R12 ;  /* 0x0000000c80007844 */ /* 0x000fe20000000200 */
[----:B------:R-:W-:Y:S01]  /*211d0*/  ULDC UR4, c[0x0][0xa88] ;  /* 0x0002a20000047ab9 */ /* 0x000fe20000000800 */
[----:B------:R-:W1:Y:S02]  /*211e0*/  LDC R21, c[0x0][0xbe8] ;  /* 0x0002fa00ff157b82 */ /* 0x000e640000000800 */
[----:B------:R-:W-:Y:S04]  /*211f0*/  STSM.16.M88.4 [R36], R108 ;  /* 0x0000006c24007844 */ /* 0x000fe80000000200 */
[----:B------:R-:W-:Y:S02]  /*21200*/  STSM.16.M88.4 [R130], R136 ;  /* 0x0000008882007844 */ /* 0x000fe40000000200 */
[----:B0-----:R-:W0:Y:S02]  /*21210*/  @P2 LDC.64 R8, c[0x0][0xc08] ;  /* 0x00030200ff082b82 */ /* 0x001e240000000a00 */
[----:B------:R2:W-:Y:S01]  /*21220*/  STSM.16.M88.4 [R20], R144 ;  /* 0x0000009014007844 */ /* 0x0005e20000000200 */
[----:B------:R-:W-:-:S02]  /*21230*/  IMAD.U32 R4, RZ, RZ, UR4 ;  /* 0x00000004ff047e24 */ /* 0x000fc4000f8e00ff */
[----:B----4-:R-:W-:-:S03]  /*21240*/  IMAD.WIDE R24, R176, 0x4, R24 ;  /* 0x00000004b0187825 */ /* 0x010fc600078e0218 */
[----:B------:R-:W-:Y:S01]  /*21250*/  BAR.SYNC.DEFER_BLOCKING 0x1, 0x100 ;  /* 0x0044000000007b1d */ /* 0x000fe20000010000 */
[----:B0-----:R-:W-:-:S05]  /*21260*/  @P2 IMAD.WIDE R8, R176, 0x4, R8 ;  /* 0x00000004b0082825 */ /* 0x001fca00078e0208 */
[----:B------:R0:W5:Y:S04]  /*21270*/  @P0 LDG.E R2, desc[UR60][R24.64] ;  /* 0x0000003c18020981 */ /* 0x000168000c1e1900 */
[----:B------:R0:W5:Y:S01]  /*21280*/  @P2 LDG.E R4, desc[UR60][R8.64] ;  /* 0x0000003c08042981 */ /* 0x000162000c1e1900 */
[----:B-1----:R-:W-:-:S13]  /*21290*/  ISETP.NE.AND P1, PT, R21, 0x1, PT ;  /* 0x000000011500780c */ /* 0x002fda0003f25270 */
[----:B------:R-:W1:Y:S08]  /*212a0*/  @P1 LDC R10, c[0x0][0xbec] ;  /* 0x0002fb00ff0a1b82 */ /* 0x000e700000000800 */
[----:B------:R-:W3:Y:S01]  /*212b0*/  @P1 LDC R27, c[0x0][0xbf0] ;  /* 0x0002fc00ff1b1b82 */ /* 0x000ee20000000800 */
[----:B--2---:R-:W-:Y:S01]  /*212c0*/  SHF.R.S32.HI R20, RZ, 0x1f, R174 ;  /* 0x0000001fff147819 */ /* 0x004fe200000114ae */
[----:B0-----:R-:W-:Y:S06]  /*212d0*/  @P2 BRA `(.L_x_1843) ;  /* 0x0000000000102947 */ /* 0x001fec0003800000 */
[----:B------:R-:W-:Y:S05]  /*212e0*/  @!P0 BRA `(.L_x_1843) ;  /* 0x00000000000c8947 */ /* 0x000fea0003800000 */
[----:B------:R-:W2:Y:S04]  /*212f0*/  LDG.E R3, desc[UR60][R24.64] ;  /* 0x0000003c18037981 */ /* 0x000ea8000c1e1900 */
[----:B-----5:R-:W2:Y:S02]  /*21300*/  LDG.E R4, desc[UR60][R24.64+0x4] ;  /* 0x0000043c18047981 */ /* 0x020ea4000c1e1900 */
[----:B--2---:R-:W-:-:S07]  /*21310*/  IMAD.IADD R4, R4, 0x1, -R3 ;  /* 0x0000000104047824 */ /* 0x004fce00078e0a03 */
.L_x_1843:
[----:B------:R-:W2:Y:S01]  /*21320*/  LDL R9, [R1+0x60] ;  /* 0x0000600001097983 */ /* 0x000ea20000100800 */
[----:B------:R-:W-:-:S03]  /*21330*/  ULDC.64 UR4, c[0x0][0xb90] ;  /* 0x0002e40000047ab9 */ /* 0x000fc60000000a00 */
[----:B------:R-:W4:Y:S01]  /*21340*/  LDL R82, [R1+0x68] ;  /* 0x0000680001527983 */ /* 0x000f220000100800 */
[----:B-----5:R-:W-:Y:S01]  /*21350*/  SHF.R.S32.HI R3, RZ, 0x1f, R2 ;  /* 0x0000001fff037819 */ /* 0x020fe20000011402 */
[----:B------:R-:W0:Y:S02]  /*21360*/  @P1 LDC R85, c[0x0][0xbec] ;  /* 0x0002fb00ff551b82 */ /* 0x000e240000000800 */
[----:B------:R-:W2:Y:S04]  /*21370*/  LDL.LU R86, [R1+0x48] ;  /* 0x0000480001567983 */ /* 0x000ea80000300800 */
[----:B------:R-:W4:Y:S01]  /*21380*/  LDL R84, [R1+0x10] ;  /* 0x0000100001547983 */ /* 0x000f220000100800 */
[----:B------:R-:W-:Y:S01]  /*21390*/  IMAD R8, R20, UR4, RZ ;  /* 0x0000000414087c24 */ /* 0x000fe2000f8e02ff */
[----:B------:R-:W-:-:S02]  /*213a0*/  SHF.R.S32.HI R36, RZ, 0x1f, R176 ;  /* 0x0000001fff247819 */ /* 0x000fc400000114b0 */
[----:B------:R-:W-:Y:S01]  /*213b0*/  SEL R80, R176, RZ, !P0 ;  /* 0x000000ffb0507207 */ /* 0x000fe20004000000 */
[----:B------:R-:W4:Y:S01]  /*213c0*/  LDL R30, [R1+0xac] ;  /* 0x0000ac00011e7983 */ /* 0x000f220000100800 */
[----:B------:R-:W-:Y:S01]  /*213d0*/  IMAD R15, R174, UR5, R8 ;  /* 0x00000005ae0f7c24 */ /* 0x000fe2000f8e0208 */
[----:B------:R-:W-:Y:S01]  /*213e0*/  SEL R36, R36, RZ, !P0 ;  /* 0x000000ff24247207 */ /* 0x000fe20004000000 */
[----:B------:R-:W-:Y:S01]  /*213f0*/  IMAD R81, R4, R21, RZ ;  /* 0x0000001504517224 */ /* 0x000fe200078e02ff */
[----:B------:R-:W0:Y:S01]  /*21400*/  @P1 LDC R87, c[0x0][0xbf0] ;  /* 0x0002fc00ff571b82 */ /* 0x000e220000000800 */
[----:B--2---:R-:W-:Y:S02]  /*21410*/  IMAD.IADD R25, R9, 0x1, R86 ;  /* 0x0000000109197824 */ /* 0x004fe400078e0256 */
[----:B------:R-:W-:Y:S01]  /*21420*/  IMAD.WIDE.U32 R8, R174, UR4, R2 ;  /* 0x00000004ae087c25 */ /* 0x000fe2000f8e0002 */
[----:B------:R-:W-:-:S03]  /*21430*/  ULDC.64 UR4, c[0x0][0xb98] ;  /* 0x0002e60000047ab9 */ /* 0x000fc60000000a00 */
[----:B-1----:R-:W-:-:S04]  /*21440*/  @P1 IMAD.HI.U32 R10, R25, R10, RZ ;  /* 0x0000000a190a1227 */ /* 0x002fc800078e00ff */
[----:B------:R-:W-:Y:S01]  /*21450*/  IMAD.MOV.U32 R11, RZ, RZ, R25 ;  /* 0x000000ffff0b7224 */ /* 0x000fe200078e0019 */
[----:B---3--:R-:W-:Y:S01]  /*21460*/  @P1 SHF.R.U32.HI R11, RZ, R27, R10 ;  /* 0x0000001bff0b1219 */ /* 0x008fe2000001160a */
[----:B----4-:R-:W-:Y:S01]  /*21470*/  IMAD R13, R84, 0x8, R82 ;  /* 0x00000008540d7824 */ /* 0x010fe200078e0252 */
[----:B------:R-:W2:Y:S01]  /*21480*/  LDL R27, [R1+0x7c] ;  /* 0x00007c00011b7983 */ /* 0x000ea20000100800 */
[----:B------:R-:W-:Y:S02]  /*21490*/  IMAD.IADD R9, R9, 0x1, R15 ;  /* 0x0000000109097824 */ /* 0x000fe400078e020f */
[----:B------:R-:W-:Y:S02]  /*214a0*/  IMAD.SHL.U32 R13, R13, 0x8, RZ ;  /* 0x000000080d0d7824 */ /* 0x000fe400078e00ff */
[----:B------:R-:W-:Y:S02]  /*214b0*/  IMAD.MOV R10, RZ, RZ, -R11 ;  /* 0x000000ffff0a7224 */ /* 0x000fe400078e0a0b */
[----:B------:R-:W-:-:S04]  /*214c0*/  IMAD.WIDE.U32 R8, R80, UR4, R8 ;  /* 0x0000000450087c25 */ /* 0x000fc8000f8e0008 */
[----:B------:R-:W-:-:S04]  /*214d0*/  IMAD.WIDE R6, R13, 0x2, R6 ;  /* 0x000000020d067825 */ /* 0x000fc800078e0206 */
[----:B------:R-:W-:Y:S02]  /*214e0*/  IMAD R15, R36, UR4, RZ ;  /* 0x00000004240f7c24 */ /* 0x000fe4000f8e02ff */
[----:B------:R-:W-:Y:S01]  /*214f0*/  IMAD R13, R21, R10, R25 ;  /* 0x0000000a150d7224 */ /* 0x000fe200078e0219 */
[----:B------:R-:W-:Y:S01]  /*21500*/  IADD3 R10, P0, R11, R8, RZ ;  /* 0x000000080b0a7210 */ /* 0x000fe20007f1e0ff */
[----:B------:R-:W-:Y:S01]  /*21510*/  IMAD R12, R80, UR5, R15 ;  /* 0x00000005500c7c24 */ /* 0x000fe2000f8e020f */
[----:B------:R-:W-:Y:S01]  /*21520*/  SHF.R.S32.HI R15, RZ, 0x1f, R11 ;  /* 0x0000001fff0f7819 */ /* 0x000fe2000001140b */
[----:B------:R-:W-:Y:S01]  /*21530*/  ULDC.64 UR4, c[0x0][0xb88] ;  /* 0x0002e20000047ab9 */ /* 0x000fe20000000a00 */
[----:B------:R-:W-:Y:S02]  /*21540*/  SHF.R.S32.HI R8, RZ, 0x1f, R13 ;  /* 0x0000001fff087819 */ /* 0x000fe4000001140d */
[----:B------:R-:W-:Y:S02]  /*21550*/  IADD3.X R11, R15, R9, R12, P0, !PT ;  /* 0x000000090f0b7210 */ /* 0x000fe400007fe40c */
[----:B------:R-:W-:Y:S01]  /*21560*/  IADD3 R25, P5, R6, 0x1000, RZ ;  /* 0x0000100006197810 */ /* 0x000fe20007fbe0ff */
[----:B------:R-:W-:-:S02]  /*21570*/  IMAD R14, R8, UR4, RZ ;  /* 0x00000004080e7c24 */ /* 0x000fc4000f8e02ff */
[----:B------:R-:W-:Y:S01]  /*21580*/  IMAD.WIDE.U32 R10, R13, UR4, R10 ;  /* 0x000000040d0a7c25 */ /* 0x000fe2000f8e000a */
[----:B------:R-:W-:-:S03]  /*21590*/  LOP3.LUT R8, R25, 0x380, RZ, 0xc0, !PT ;  /* 0x0000038019087812 */ /* 0x000fc600078ec0ff */
[----:B------:R-:W-:Y:S01]  /*215a0*/  IMAD R15, R13, UR5, R14 ;  /* 0x000000050d0f7c24 */ /* 0x000fe2000f8e020e */
[----:B------:R-:W-:Y:S01]  /*215b0*/  ULDC.64 UR4, c[0x0][0xb50] ;  /* 0x0002d40000047ab9 */ /* 0x000fe20000000a00 */
[----:B------:R-:W-:Y:S02]  /*215c0*/  SHF.R.U64 R8, R8, 0x3, RZ ;  /* 0x0000000308087819 */ /* 0x000fe400000012ff */
[----:B------:R-:W-:Y:S01]  /*215d0*/  IMAD.IADD R11, R11, 0x1, R15 ;  /* 0x000000010b0b7824 */ /* 0x000fe200078e020f */
[----:B------:R-:W-:Y:S02]  /*215e0*/  LEA R14, P0, R10, UR4, 0x2 ;  /* 0x000000040a0e7c11 */ /* 0x000fe4000f8010ff */
[----:B------:R-:W-:Y:S02]  /*215f0*/  LOP3.LUT R8, R8, R25, RZ, 0x3c, !PT ;  /* 0x0000001908087212 */ /* 0x000fe400078e3cff */
[----:B------:R-:W-:Y:S02]  /*21600*/  LEA.HI.X R26, R10, UR5, R11, 0x2, P0 ;  /* 0x000000050a1a7c11 */ /* 0x000fe400080f140b */
[----:B------:R-:W-:-:S02]  /*21610*/  IADD3 R33, P2, R6, 0x5000, RZ ;  /* 0x0000500006217810 */ /* 0x000fc40007f5e0ff */
[C---:B------:R-:W-:Y:S02]  /*21620*/  IADD3 R9, P4, R6.reuse, 0x2000, RZ ;  /* 0x0000200006097810 */ /* 0x040fe40007f9e0ff */
[C---:B------:R-:W-:Y:S01]  /*21630*/  IADD3 R29, P3, R6.reuse, 0x4000, RZ ;  /* 0x00004000061d7810 */ /* 0x040fe20007f7e0ff */
[----:B------:R-:W-:Y:S01]  /*21640*/  SHFL.IDX PT, R54, R14, RZ, 0x1c1f ;  /* 0x001c1fff0e367589 */ /* 0x000fe200000e0000 */
[----:B------:R-:W-:Y:S01]  /*21650*/  IADD3 R25, P0, R6, 0x3000, RZ ;  /* 0x0000300006197810 */ /* 0x000fe20007f1e0ff */
[----:B------:R-:W-:Y:S01]  /*21660*/  IMAD.IADD R30, R30, 0x1, R86 ;  /* 0x000000011e1e7824 */ /* 0x000fe200078e0256 */
[----:B------:R-:W-:Y:S01]  /*21670*/  IADD3 R41, P6, R6, 0x6000, RZ ;  /* 0x0000600006297810 */ /* 0x000fe20007fde0ff */
[----:B------:R-:W-:Y:S01]  /*21680*/  SHFL.IDX PT, R58, R14, 0x1, 0x1c1f ;  /* 0x003c1f000e3a7f89 */ /* 0x000fe200000e0000 */
[----:B------:R-:W-:Y:S01]  /*21690*/  LOP3.LUT R24, R25, 0x380, RZ, 0xc0, !PT ;  /* 0x0000038019187812 */ /* 0x000fe200078ec0ff */
[----:B------:R-:W-:Y:S01]  /*216a0*/  ULDC.64 UR4, c[0x0][0xaa0] ;  /* 0x0002a80000047ab9 */ /* 0x000fe20000000a00 */
[----:B------:R-:W-:-:S02]  /*216b0*/  LOP3.LUT R32, R33, 0x380, RZ, 0xc0, !PT ;  /* 0x0000038021207812 */ /* 0x000fc400078ec0ff */
[----:B------:R-:W-:Y:S02]  /*216c0*/  SHF.R.U64 R24, R24, 0x3, RZ ;  /* 0x0000000318187819 */ /* 0x000fe400000012ff */
[----:B------:R-:W-:Y:S02]  /*216d0*/  SHF.R.U64 R32, R32, 0x3, RZ ;  /* 0x0000000320207819 */ /* 0x000fe400000012ff */
[----:B------:R-:W-:Y:S01]  /*216e0*/  LOP3.LUT R24, R24, R25, RZ, 0x3c, !PT ;  /* 0x0000001918187212 */ /* 0x000fe200078e3cff */
[--C-:B------:R-:W-:Y:S01]  /*216f0*/  IMAD.X R25, RZ, RZ, R7.reuse, P0 ;  /* 0x000000ffff197224 */ /* 0x100fe200000e0607 */
[----:B------:R-:W-:Y:S02]  /*21700*/  IADD3 R53, P0, R6, 0x9000, RZ ;  /* 0x0000900006357810 */ /* 0x000fe40007f1e0ff */
[----:B------:R-:W-:Y:S01]  /*21710*/  LOP3.LUT R32, R32, R33, RZ, 0x3c, !PT ;  /* 0x0000002120207212 */ /* 0x000fe200078e3cff */
[----:B------:R-:W-:Y:S01]  /*21720*/  IMAD.X R33, RZ, RZ, R7, P2 ;  /* 0x000000ffff217224 */ /* 0x000fe200010e0607 */
[----:B------:R-:W-:-:S02]  /*21730*/  LOP3.LUT R52, R53, 0x380, RZ, 0xc0, !PT ;  /* 0x0000038035347812 */ /* 0x000fc400078ec0ff */
[----:B------:R-:W-:Y:S01]  /*21740*/  IADD3 R61, P2, R6, 0xb000, RZ ;  /* 0x0000b000063d7810 */ /* 0x000fe20007f5e0ff */
[----:B------:R-:W1:Y:S01]  /*21750*/  SHFL.IDX PT, R55, R26, RZ, 0x1c1f ;  /* 0x001c1fff1a377589 */ /* 0x000e6200000e0000 */
[----:B------:R-:W-:Y:S02]  /*21760*/  LOP3.LUT R12, R9, 0x380, RZ, 0xc0, !PT ;  /* 0x00000380090c7812 */ /* 0x000fe400078ec0ff */
[----:B------:R-:W-:Y:S01]  /*21770*/  LOP3.LUT R28, R29, 0x380, RZ, 0xc0, !PT ;  /* 0x000003801d1c7812 */ /* 0x000fe200078ec0ff */
[----:B------:R-:W3:Y:S01]  /*21780*/  SHFL.IDX PT, R59, R26, 0x1, 0x1c1f ;  /* 0x003c1f001a3b7f89 */ /* 0x000ee200000e0000 */
[----:B------:R-:W-:Y:S02]  /*21790*/  SHF.R.U64 R52, R52, 0x3, RZ ;  /* 0x0000000334347819 */ /* 0x000fe400000012ff */
[----:B------:R-:W-:Y:S02]  /*217a0*/  LOP3.LUT R60, R61, 0x380, RZ, 0xc0, !PT ;  /* 0x000003803d3c7812 */ /* 0x000fe400078ec0ff */
[----:B------:R-:W-:-:S02]  /*217b0*/  SHF.R.U64 R12, R12, 0x3, RZ ;  /* 0x000000030c0c7819 */ /* 0x000fc400000012ff */
[----:B------:R-:W-:Y:S02]  /*217c0*/  SHF.R.U64 R28, R28, 0x3, RZ ;  /* 0x000000031c1c7819 */ /* 0x000fe400000012ff */
[----:B------:R-:W-:Y:S01]  /*217d0*/  LOP3.LUT R52, R52, R53, RZ, 0x3c, !PT ;  /* 0x0000003534347212 */ /* 0x000fe200078e3cff */
[--C-:B------:R-:W-:Y:S01]  /*217e0*/  IMAD.X R53, RZ, RZ, R7.reuse, P0 ;  /* 0x000000ffff357224 */ /* 0x100fe200000e0607 */
[----:B------:R-:W-:Y:S01]  /*217f0*/  SHF.R.U64 R60, R60, 0x3, RZ ;  /* 0x000000033c3c7819 */ /* 0x000fe200000012ff */
[----:B------:R-:W-:Y:S01]  /*21800*/  VIADD R10, R30, 0x8 ;  /* 0x000000081e0a7836 */ /* 0x000fe20000000000 */
[----:B------:R-:W-:Y:S01]  /*21810*/  LOP3.LUT R12, R12, R9, RZ, 0x3c, !PT ;  /* 0x000000090c0c7212 */ /* 0x000fe200078e3cff */
[--C-:B------:R-:W-:Y:S01]  /*21820*/  IMAD.X R9, RZ, RZ, R7.reuse, P5 ;  /* 0x000000ffff097224 */ /* 0x100fe200028e0607 */
[----:B------:R-:W-:Y:S01]  /*21830*/  LOP3.LUT R28, R28, R29, RZ, 0x3c, !PT ;  /* 0x0000001d1c1c7212 */ /* 0x000fe200078e3cff */
[--C-:B------:R-:W-:Y:S01]  /*21840*/  IMAD.X R13, RZ, RZ, R7.reuse, P4 ;  /* 0x000000ffff0d7224 */ /* 0x100fe200020e0607 */
[C---:B------:R-:W-:Y:S01]  /*21850*/  IADD3 R45, P5, R6.reuse, 0x7000, RZ ;  /* 0x00007000062d7810 */ /* 0x040fe20007fbe0ff */
[----:B------:R-:W-:Y:S01]  /*21860*/  IMAD.X R29, RZ, RZ, R7, P3 ;  /* 0x000000ffff1d7224 */ /* 0x000fe200018e0607 */
[----:B------:R-:W-:-:S02]  /*21870*/  IADD3 R49, P4, R6, 0x8000, RZ ;  /* 0x0000800006317810 */ /* 0x000fc40007f9e0ff */
[----:B------:R-:W-:Y:S01]  /*21880*/  LOP3.LUT R60, R60, R61, RZ, 0x3c, !PT ;  /* 0x0000003d3c3c7212 */ /* 0x000fe200078e3cff */
[----:B------:R-:W-:Y:S01]  /*21890*/  IMAD.X R61, RZ, RZ, R7, P2 ;  /* 0x000000ffff3d7224 */ /* 0x000fe200010e0607 */
[----:B------:R-:W-:Y:S01]  /*218a0*/  IADD3 R57, P3, R6, 0xa000, RZ ;  /* 0x0000a00006397810 */ /* 0x000fe20007f7e0ff */
[----:B------:R-:W-:Y:S01]  /*218b0*/  IMAD R3, R3, UR4, RZ ;  /* 0x0000000403037c24 */ /* 0x000fe2000f8e02ff */
[----:B------:R-:W-:Y:S02]  /*218c0*/  LOP3.LUT R40, R41, 0x380, RZ, 0xc0, !PT ;  /* 0x0000038029287812 */ /* 0x000fe400078ec0ff */
[----:B------:R-:W-:Y:S02]  /*218d0*/  LOP3.LUT R44, R45, 0x380, RZ, 0xc0, !PT ;  /* 0x000003802d2c7812 */ /* 0x000fe400078ec0ff */
[----:B------:R-:W-:Y:S02]  /*218e0*/  LOP3.LUT R48, R49, 0x380, RZ, 0xc0, !PT ;  /* 0x0000038031307812 */ /* 0x000fe400078ec0ff */
[----:B------:R-:W-:Y:S01]  /*218f0*/  LOP3.LUT R56, R57, 0x380, RZ, 0xc0, !PT ;  /* 0x0000038039387812 */ /* 0x000fe200078ec0ff */
[----:B------:R-:W-:Y:S01]  /*21900*/  IMAD R83, R2, UR5, R3 ;  /* 0x0000000502537c24 */ /* 0x000fe2000f8e0203 */
[----:B------:R-:W-:Y:S01]  /*21910*/  SHF.R.U64 R40, R40, 0x3, RZ ;  /* 0x0000000328287819 */ /* 0x000fe200000012ff */
[----:B------:R-:W-:Y:S01]  /*21920*/  IMAD.WIDE.U32 R2, R2, UR4, RZ ;  /* 0x0000000402027c25 */ /* 0x000fe2000f8e00ff */
[----:B------:R-:W-:Y:S01]  /*21930*/  SHF.R.U64 R44, R44, 0x3, RZ ;  /* 0x000000032c2c7819 */ /* 0x000fe200000012ff */
[----:B------:R-:W-:Y:S01]  /*21940*/  ULDC.64 UR4, c[0x0][0xae8] ;  /* 0x0002ba0000047ab9 */ /* 0x000fe20000000a00 */
[----:B------:R-:W-:Y:S01]  /*21950*/  SHF.R.U64 R48, R48, 0x3, RZ ;  /* 0x0000000330307819 */ /* 0x000fe200000012ff */
[----:B------:R-:W-:Y:S01]  /*21960*/  IMAD R82, R82, 0x20, R84 ;  /* 0x0000002052527824 */ /* 0x000fe200078e0254 */
[----:B------:R-:W-:Y:S01]  /*21970*/  SHF.R.U64 R56, R56, 0x3, RZ ;  /* 0x0000000338387819 */ /* 0x000fe200000012ff */
[----:B------:R-:W-:Y:S01]  /*21980*/  IMAD.IADD R3, R3, 0x1, R83 ;  /* 0x0000000103037824 */ /* 0x000fe200078e0253 */
[----:B------:R-:W-:Y:S01]  /*21990*/  LOP3.LUT R40, R40, R41, RZ, 0x3c, !PT ;  /* 0x0000002928287212 */ /* 0x000fe200078e3cff */
[----:B------:R-:W-:Y:S01]  /*219a0*/  IMAD R20, R20, UR4, RZ ;  /* 0x0000000414147c24 */ /* 0x000fe2000f8e02ff */
[----:B------:R-:W-:Y:S01]  /*219b0*/  LOP3.LUT R44, R44, R45, RZ, 0x3c, !PT ;  /* 0x0000002d2c2c7212 */ /* 0x000fe200078e3cff */
[--C-:B------:R-:W-:Y:S01]  /*219c0*/  IMAD.X R41, RZ, RZ, R7.reuse, P6 ;  /* 0x000000ffff297224 */ /* 0x100fe200030e0607 */
[----:B------:R-:W-:Y:S01]  /*219d0*/  LOP3.LUT R48, R48, R49, RZ, 0x3c, !PT ;  /* 0x0000003130307212 */ /* 0x000fe200078e3cff */
[--C-:B------:R-:W-:Y:S01]  /*219e0*/  IMAD.X R45, RZ, RZ, R7.reuse, P5 ;  /* 0x000000ffff2d7224 */ /* 0x100fe200028e0607 */
[----:B------:R-:W-:Y:S01]  /*219f0*/  LOP3.LUT R56, R56, R57, RZ, 0x3c, !PT ;  /* 0x0000003938387212 */ /* 0x000fe200078e3cff */
[--C-:B------:R-:W-:Y:S01]  /*21a00*/  IMAD.X R49, RZ, RZ, R7.reuse, P4 ;  /* 0x000000ffff317224 */ /* 0x100fe200020e0607 */
[----:B------:R-:W-:Y:S01]  /*21a10*/  IADD3 R65, P6, R6, 0xc000, RZ ;  /* 0x0000c00006417810 */ /* 0x000fe20007fde0ff */
[----:B------:R-:W-:Y:S01]  /*21a20*/  IMAD.IADD R82, R86, 0x1, R82 ;  /* 0x0000000156527824 */ /* 0x000fe200078e0252 */
[C---:B------:R-:W-:Y:S01]  /*21a30*/  IADD3 R69, P5, R6.reuse, 0xd000, RZ ;  /* 0x0000d00006457810 */ /* 0x040fe20007fbe0ff */
[----:B------:R-:W-:Y:S01]  /*21a40*/  IMAD.X R57, RZ, RZ, R7, P3 ;  /* 0x000000ffff397224 */ /* 0x000fe200018e0607 */
[----:B------:R-:W-:Y:S01]  /*21a50*/  IADD3 R73, P4, R6, 0xe000, RZ ;  /* 0x0000e00006497810 */ /* 0x000fe20007f9e0ff */
[----:B------:R-:W-:Y:S01]  /*21a60*/  IMAD R83, R174, UR5, R20 ;  /* 0x00000005ae537c24 */ /* 0x000fe2000f8e0214 */
[----:B------:R-:W-:Y:S01]  /*21a70*/  IADD3 R11, P3, R6, 0xf000, RZ ;  /* 0x0000f000060b7810 */ /* 0x000fe20007f7e0ff */
[----:B------:R-:W-:Y:S01]  /*21a80*/  IMAD.WIDE.U32 R2, R174, UR4, R2 ;  /* 0x00000004ae027c25 */ /* 0x000fe2000f8e0002 */
[----:B------:R-:W-:Y:S01]  /*21a90*/  LOP3.LUT R64, R65, 0x380, RZ, 0xc0, !PT ;  /* 0x0000038041407812 */ /* 0x000fe200078ec0ff */
[----:B------:R-:W-:Y:S01]  /*21aa0*/  ULDC.64 UR4, c[0x0][0xaf0] ;  /* 0x0002bc0000047ab9 */ /* 0x000fe20000000a00 */
[----:B------:R-:W-:-:S02]  /*21ab0*/  LOP3.LUT R68, R69, 0x380, RZ, 0xc0, !PT ;  /* 0x0000038045447812 */ /* 0x000fc400078ec0ff */
[----:B------:R-:W-:Y:S01]  /*21ac0*/  LOP3.LUT R72, R73, 0x380, RZ, 0xc0, !PT ;  /* 0x0000038049487812 */ /* 0x000fe200078ec0ff */
[----:B------:R-:W-:Y:S01]  /*21ad0*/  IMAD.IADD R3, R3, 0x1, R83 ;  /* 0x0000000103037824 */ /* 0x000fe200078e0253 */
[----:B------:R-:W-:Y:S02]  /*21ae0*/  LOP3.LUT R15, R6, 0x380, RZ, 0xc0, !PT ;  /* 0x00000380060f7812 */ /* 0x000fe400078ec0ff */
[----:B------:R-:W-:Y:S01]  /*21af0*/  LOP3.LUT R4, R11, 0x380, RZ, 0xc0, !PT ;  /* 0x000003800b047812 */ /* 0x000fe200078ec0ff */
[----:B------:R-:W-:Y:S01]  /*21b00*/  IMAD.MOV.U32 R83, RZ, RZ, R82 ;  /* 0x000000ffff537224 */ /* 0x000fe200078e0052 */
[----:B------:R-:W-:Y:S02]  /*21b10*/  SHF.R.U64 R64, R64, 0x3, RZ ;  /* 0x0000000340407819 */ /* 0x000fe400000012ff */
[----:B------:R-:W-:Y:S02]  /*21b20*/  SHF.R.U64 R68, R68, 0x3, RZ ;  /* 0x0000000344447819 */ /* 0x000fe400000012ff */
[----:B------:R-:W-:-:S02]  /*21b30*/  SHF.R.U64 R72, R72, 0x3, RZ ;  /* 0x0000000348487819 */ /* 0x000fc400000012ff */
[----:B------:R-:W-:Y:S02]  /*21b40*/  SHF.R.U64 R15, R15, 0x3, RZ ;  /* 0x000000030f0f7819 */ /* 0x000fe400000012ff */
[----:B------:R-:W-:Y:S01]  /*21b50*/  SHF.R.U64 R4, R4, 0x3, RZ ;  /* 0x0000000304047819 */ /* 0x000fe200000012ff */
[--C-:B------:R-:W-:Y:S01]  /*21b60*/  IMAD.X R77, RZ, RZ, R7.reuse, P3 ;  /* 0x000000ffff4d7224 */ /* 0x100fe200018e0607 */
[----:B------:R-:W-:Y:S01]  /*21b70*/  LOP3.LUT R64, R64, R65, RZ, 0x3c, !PT ;  /* 0x0000004140407212 */ /* 0x000fe200078e3cff */
[--C-:B------:R-:W-:Y:S01]  /*21b80*/  IMAD.X R65, RZ, RZ, R7.reuse, P6 ;  /* 0x000000ffff417224 */ /* 0x100fe200030e0607 */
[----:B------:R-:W-:Y:S01]  /*21b90*/  LOP3.LUT R68, R68, R69, RZ, 0x3c, !PT ;  /* 0x0000004544447212 */ /* 0x000fe200078e3cff */
[--C-:B------:R-:W-:Y:S01]  /*21ba0*/  IMAD.X R69, RZ, RZ, R7.reuse, P5 ;  /* 0x000000ffff457224 */ /* 0x100fe200028e0607 */
[----:B------:R-:W-:Y:S01]  /*21bb0*/  LOP3.LUT R72, R72, R73, RZ, 0x3c, !PT ;  /* 0x0000004948487212 */ /* 0x000fe200078e3cff */
[----:B------:R-:W-:Y:S01]  /*21bc0*/  IMAD.X R73, RZ, RZ, R7, P4 ;  /* 0x000000ffff497224 */ /* 0x000fe200020e0607 */
[----:B------:R-:W-:Y:S01]  /*21bd0*/  LOP3.LUT R6, R15, R6, RZ, 0x3c, !PT ;  /* 0x000000060f067212 */ /* 0x000fe200078e3cff */
[----:B------:R-:W-:Y:S01]  /*21be0*/  IMAD.WIDE.U32 R2, R80, UR4, R2 ;  /* 0x0000000450027c25 */ /* 0x000fe2000f8e0002 */
[----:B------:R-:W-:-:S03]  /*21bf0*/  LOP3.LUT R76, R4, R11, RZ, 0x3c, !PT ;  /* 0x0000000b044c7212 */ /* 0x000fc600078e3cff */
[----:B------:R-:W-:Y:S01]  /*21c00*/  IMAD.IADD R86, R84, 0x1, R86 ;  /* 0x0000000154567824 */ /* 0x000fe200078e0256 */
[----:B------:R-:W-:Y:S01]  /*21c10*/  BSSY B1, `(.L_x_1844) ;  /* 0x000004e000017945 */ /* 0x000fe20003800000 */
[----:B--2---:R-:W-:-:S04]  /*21c20*/  LOP3.LUT P0, RZ, R27, 0x3, RZ, 0xc0, !PT ;  /* 0x000000031bff7812 */ /* 0x004fc8000780c0ff */
[-C--:B------:R-:W-:Y:S02]  /*21c30*/  ISETP.GE.OR P2, PT, R30, R81.reuse, P0 ;  /* 0x000000511e00720c */ /* 0x080fe40000746670 */
[----:B------:R-:W-:-:S11]  /*21c40*/  ISETP.GE.OR P0, PT, R10, R81, P0 ;  /* 0x000000510a00720c */ /* 0x000fd60000706670 */
[----:B-1----:R1:W-:Y:S04]  /*21c50*/  @!P2 ST.E desc[UR60][R54.64], R5 ;  /* 0x000000053600a985 */ /* 0x0023e8000c10193c */
[----:B---3--:R0:W-:Y:S04]  /*21c60*/  @!P0 ST.E desc[UR60][R58.64], R0 ;  /* 0x000000003a008985 */ /* 0x0081e8000c10193c */
[----:B------:R-:W5:Y:S04]  /*21c70*/  LD.E.128 R8, desc[UR60][R8.64] ;  /* 0x0000003c08087980 */ /* 0x000f68000c101d00 */
[----:B-1----:R-:W5:Y:S01]  /*21c80*/  LD.E.128 R4, desc[UR60][R6.64] ;  /* 0x0000003c06047980 */ /* 0x002f62000c101d00 */
[----:B0-----:R-:W-:-:S03]  /*21c90*/  @P1 IMAD.HI.U32 R0, R82, R85, RZ ;  /* 0x0000005552001227 */ /* 0x001fc600078e00ff */
[----:B------:R-:W5:Y:S02]  /*21ca0*/  LD.E.128 R12, desc[UR60][R12.64] ;  /* 0x0000003c0c0c7980 */ /* 0x000f64000c101d00 */
[----:B------:R-:W-:Y:S01]  /*21cb0*/  @P1 SHF.R.U32.HI R83, RZ, R87, R0 ;  /* 0x00000057ff531219 */ /* 0x000fe20000011600 */
[----:B------:R-:W-:Y:S01]  /*21cc0*/  IMAD R85, R36, UR4, RZ ;  /* 0x0000000424557c24 */ /* 0x000fe2000f8e02ff */
[----:B------:R-:W5:Y:S02]  /*21cd0*/  LD.E.128 R24, desc[UR60][R24.64] ;  /* 0x0000003c18187980 */ /* 0x000f64000c101d00 */
[--C-:B------:R-:W-:Y:S01]  /*21ce0*/  SHF.R.S32.HI R0, RZ, 0x1f, R83.reuse ;  /* 0x0000001fff007819 */ /* 0x100fe20000011453 */
[----:B------:R-:W-:Y:S01]  /*21cf0*/  IMAD.MOV R20, RZ, RZ, -R83 ;  /* 0x000000ffff147224 */ /* 0x000fe200078e0a53 */
[----:B------:R-:W5:Y:S01]  /*21d00*/  LD.E.128 R28, desc[UR60][R28.64] ;  /* 0x0000003c1c1c7980 */ /* 0x000f62000c101d00 */
[----:B------:R-:W-:Y:S01]  /*21d10*/  IMAD R85, R80, UR5, R85 ;  /* 0x0000000550557c24 */ /* 0x000fe2000f8e0255 */
[----:B------:R-:W-:Y:S01]  /*21d20*/  ULDC.64 UR4, c[0x0][0xae0] ;  /* 0x0002b80000047ab9 */ /* 0x000fe20000000a00 */
[----:B------:R-:W-:Y:S01]  /*21d30*/  IMAD R21, R21, R20, R82 ;  /* 0x0000001415157224 */ /* 0x000fe200078e0252 */
[----:B------:R-:W5:Y:S01]  /*21d40*/  LD.E.128 R32, desc[UR60][R32.64] ;  /* 0x0000003c20207980 */ /* 0x000f62000c101d00 */
[----:B------:R-:W-:-:S02]  /*21d50*/  IMAD R0, R0, UR4, RZ ;  /* 0x0000000400007c24 */ /* 0x000fc4000f8e02ff */
[----:B------:R-:W-:Y:S01]  /*21d60*/  IMAD.IADD R3, R3, 0x1, R85 ;  /* 0x0000000103037824 */ /* 0x000fe200078e0255 */
[----:B------:R-:W5:Y:S01]  /*21d70*/  LD.E.128 R40, desc[UR60][R40.64] ;  /* 0x0000003c28287980 */ /* 0x000f62000c101d00 */
[----:B------:R-:W-:-:S03]  /*21d80*/  IMAD R85, R83, UR5, R0 ;  /* 0x0000000553557c24 */ /* 0x000fc6000f8e0200 */
[----:B------:R-:W5:Y:S01]  /*21d90*/  LD.E.128 R44, desc[UR60][R44.64] ;  /* 0x0000003c2c2c7980 */ /* 0x000f62000c101d00 */
[----:B------:R-:W-:-:S03]  /*21da0*/  SHF.R.S32.HI R0, RZ, 0x1f, R21 ;  /* 0x0000001fff007819 */ /* 0x000fc60000011415 */
        /* <DEDUP_REMOVED lines=18> */
[----:B------:R-:W-:Y:S02]  /*21ed0*/  VIADD R0, R86, 0x20 ;  /* 0x0000002056007836 */ /* 0x000fe40000000000 */
[C---:B------:R-:W-:Y:S02]  /*21ee0*/  IMAD R83, R21.reuse, UR5, R20 ;  /* 0x0000000515537c24 */ /* 0x040fe4000f8e0214 */
[----:B------:R-:W-:Y:S01]  /*21ef0*/  IMAD.WIDE.U32 R2, R21, UR4, R2 ;  /* 0x0000000415027c25 */ /* 0x000fe2000f8e0002 */
[-C--:B------:R-:W-:Y:S01]  /*21f00*/  ISETP.GE.AND P1, PT, R0, R81.reuse, PT ;  /* 0x000000510000720c */ /* 0x080fe20003f26270 */
[----:B------:R-:W-:Y:S01]  /*21f10*/  ULDC.64 UR4, c[0x0][0xa80] ;  /* 0x0002a00000047ab9 */ /* 0x000fe20000000a00 */
[----:B------:R-:W-:Y:S01]  /*21f20*/  ISETP.GE.AND P2, PT, R86, R81, PT ;  /* 0x000000515600720c */ /* 0x000fe20003f46270 */
[----:B------:R-:W-:Y:S01]  /*21f30*/  VIADD R0, R18, 0x30820 ;  /* 0x0003082012007836 */ /* 0x000fe20000000000 */
[----:B------:R-:W-:Y:S01]  /*21f40*/  LEA R36, P3, R2, UR4, 0x1 ;  /* 0x0000000402247c11 */ /* 0x000fe2000f8608ff */
[----:B------:R-:W-:-:S03]  /*21f50*/  IMAD.IADD R3, R3, 0x1, R83 ;  /* 0x0000000103037824 */ /* 0x000fc600078e0253 */
[----:B------:R-:W-:Y:S02]  /*21f60*/  PRMT R0, RZ, 0x654, R0 ;  /* 0x00000654ff007816 */ /* 0x000fe40000000000 */
[----:B------:R-:W-:Y:S01]  /*21f70*/  LEA.HI.X R80, R2, UR5, R3, 0x1, P3 ;  /* 0x0000000502507c11 */ /* 0x000fe200098f0c03 */
[----:B------:R-:W-:Y:S01]  /*21f80*/  VIADD R20, R86, 0x40 ;  /* 0x0000004056147836 */ /* 0x000fe20000000000 */
[----:B0-----:R0:W1:Y:S01]  /*21f90*/  SHFL.IDX PT, R84, R36, RZ, 0x181f ;  /* 0x00181fff24547589 */ /* 0x00106200000e0000 */
[----:B------:R2:W-:Y:S03]  /*21fa0*/  SYNCS.ARRIVE.TRANS64.RED.A1T0 RZ, [R0+URZ], RZ ;  /* 0x000000ff00ff79a7 */ /* 0x0005e6000810043f */
[----:B------:R-:W-:Y:S01]  /*21fb0*/  ISETP.GE.AND P0, PT, R20, R81, PT ;  /* 0x000000511400720c */ /* 0x000fe20003f06270 */
[----:B--2---:R0:W2:Y:S01]  /*21fc0*/  SHFL.IDX PT, R0, R80, RZ, 0x181f ;  /* 0x00181fff50007589 */ /* 0x0040a200000e0000 */
[----:B------:R-:W-:Y:S11]  /*21fd0*/  @P2 BRA `(.L_x_1845) ;  /* 0x0000000000442947 */ /* 0x000ff60003800000 */
        /* <DEDUP_REMOVED lines=17> */
.L_x_1845:
[----:B------:R-:W-:Y:S05]  /*220f0*/  BSYNC B1 ;  /* 0x0000000000017941 */ /* 0x000fea0003800000 */
.L_x_1844:
        /* <DEDUP_REMOVED lines=9> */
[CC--:B---3--:R-:W-:Y:S02]  /*22190*/  @!P4 LEA R2, P6, R16.reuse, R20.reuse, 0x1 ;  /* 0x000000141002c211 */ /* 0x0c8fe400078c08ff */
        /* <DEDUP_REMOVED lines=11> */
.L_x_1847:
[----:B------:R-:W-:Y:S05]  /*22250*/  BSYNC B1 ;  /* 0x0000000000017941 */ /* 0x000fea0003800000 */
.L_x_1846:
        /* <DEDUP_REMOVED lines=9> */
[CC--:B---3--:R-:W-:Y:S02]  /*222f0*/  @!P3 LEA R2, P6, R16.reuse, R8.reuse, 0x1 ;  /* 0x000000081002b211 */ /* 0x0c8fe400078c08ff */
        /* <DEDUP_REMOVED lines=11> */
.L_x_1849:
[----:B------:R-:W-:Y:S05]  /*223b0*/  BSYNC B1 ;  /* 0x0000000000017941 */ /* 0x000fea0003800000 */
.L_x_1848:
        /* <DEDUP_REMOVED lines=9> */
[CC--:B--2---:R-:W-:Y:S02]  /*22450*/  @!P3 LEA R2, P0, R16.reuse, R36.reuse, 0x1 ;  /* 0x000000241002b211 */ /* 0x0c4fe400078008ff */
[-C--:B------:R-:W-:Y:S02]  /*22460*/  @!P4 LEA R4, P1, R201, R36.reuse, 0x1 ;  /* 0x00000024c904c211 */ /* 0x080fe400078208ff */
[----:B------:R-:W-:Y:S02]  /*22470*/  @!P5 LEA R6, P2, R19, R36, 0x1 ;  /* 0x000000241306d211 */ /* 0x000fe400078408ff */
        /* <DEDUP_REMOVED lines=12> */
.L_x_1842:
[----:B------:R-:W3:Y:S01]  /*22540*/  LDL R9, [R1+0x74] ;  /* 0x0000740001097983 */ /* 0x000ee20000100800 */
[----:B------:R-:W-:Y:S01]  /*22550*/  ULDC.64 UR4, c[0x0][0xc00] ;  /* 0x0003000000047ab9 */ /* 0x000fe20000000a00 */
[----:B------:R-:W3:Y:S01]  /*22560*/  LDC.64 R2, c[0x0][0xc00] ;  /* 0x00030000ff027b82 */ /* 0x000ee20000000a00 */
[----:B------:R-:W-:Y:S01]  /*22570*/  ISETP.NE.U32.AND P0, PT, RZ, UR4, PT ;  /* 0x00000004ff007c0c */ /* 0x000fe2000bf05070 */
[----:B0-----:R-:W-:-:S03]  /*22580*/  IMAD.MOV.U32 R6, RZ, RZ, RZ ;  /* 0x000000ffff067224 */ /* 0x001fc600078e00ff */
[----:B------:R-:W-:Y:S01]  /*22590*/  ISETP.NE.AND.EX P0, PT, RZ, UR5, PT, P0 ;  /* 0x00000005ff007c0c */ /* 0x000fe2000bf05300 */
[----:B------:R-:W-:Y:S02]  /*225a0*/  ULDC.64 UR4, c[0x0][0xc08] ;  /* 0x0003020000047ab9 */ /* 0x000fe40000000a00 */
[----:B------:R-:W-:Y:S01]  /*225b0*/  ISETP.NE.U32.AND P1, PT, RZ, UR4, PT ;  /* 0x00000004ff007c0c */ /* 0x000fe2000bf25070 */
[----:B------:R-:W0:Y:S03]  /*225c0*/  LDC R25, c[0x0][0xbe8] ;  /* 0x0002fa00ff197b82 */ /* 0x000e260000000800 */
[----:B------:R-:W-:-:S13]  /*225d0*/  ISETP.NE.AND.EX P1, PT, RZ, UR5, PT, P1 ;  /* 0x00000005ff007c0c */ /* 0x000fda000bf25310 */
[----:B------:R-:W4:Y:S01]  /*225e0*/  @P1 LDC.64 R4, c[0x0][0xc08] ;  /* 0x00030200ff041b82 */ /* 0x000f220000000a00 */
[----:B------:R-:W-:Y:S02]  /*225f0*/  ULDC UR4, c[0x0][0xa88] ;  /* 0x0002a20000047ab9 */ /* 0x000fe40000000800 */
[----:B------:R-:W-:Y:S01]  /*22600*/  IMAD.U32 R0, RZ, RZ, UR4 ;  /* 0x00000004ff007e24 */ /* 0x000fe2000f8e00ff */
[----:B------:R-:W1:Y:S01]  /*22610*/  S2R R8, SR_TID.X ;  /* 0x0000000000087919 */ /* 0x000e620000002100 */
[----:B---3--:R-:W-:-:S04]  /*22620*/  IMAD.WIDE R2, R9, 0x4, R2 ;  /* 0x0000000409027825 */ /* 0x008fc800078e0202 */
[----:B----4-:R-:W-:Y:S01]  /*22630*/  @P1 IMAD.WIDE R4, R9, 0x4, R4 ;  /* 0x0000000409041825 */ /* 0x010fe200078e0204 */
[----:B------:R3:W5:Y:S04]  /*22640*/  @P0 LDG.E R6, desc[UR60][R2.64] ;  /* 0x0000003c02060981 */ /* 0x000768000c1e1900 */
[----:B------:R3:W5:Y:S01]  /*22650*/  @P1 LDG.E R0, desc[UR60][R4.64] ;  /* 0x0000003c04001981 */ /* 0x000762000c1e1900 */
[----:B0-----:R-:W-:Y:S01]  /*22660*/  ISETP.NE.AND P2, PT, R25, 0x1, PT ;  /* 0x000000011900780c */ /* 0x001fe20003f45270 */
[----:B-1----:R-:W-:-:S05]  /*22670*/  VIADD R7, R8, 0xffffff80 ;  /* 0xffffff8008077836 */ /* 0x002fca0000000000 */
[----:B------:R-:W-:Y:S02]  /*22680*/  ISETP.GE.AND P3, PT, R7, 0x80, PT ;  /* 0x000000800700780c */ /* 0x000fe40003f66270 */
[----:B------:R-:W-:-:S05]  /*22690*/  SHF.R.S32.HI R7, RZ, 0x1f, R9 ;  /* 0x0000001fff077819 */ /* 0x000fca0000011409 */
[----:B------:R-:W0:Y:S08]  /*226a0*/  @P2 LDC R14, c[0x0][0xbec] ;  /* 0x0002fb00ff0e2b82 */ /* 0x000e300000000800 */
[----:B------:R-:W1:Y:S01]  /*226b0*/  @P2 LDC R27, c[0x0][0xbf0] ;  /* 0x0002fc00ff1b2b82 */ /* 0x000e620000000800 */
[----:B---3--:R-:W-:Y:S05]  /*226c0*/  @P1 BRA `(.L_x_1851) ;  /* 0x0000000000101947 */ /* 0x008fea0003800000 */
[----:B------:R-:W-:Y:S05]  /*226d0*/  @!P0 BRA `(.L_x_1851) ;  /* 0x00000000000c8947 */ /* 0x000fea0003800000 */
[----:B------:R-:W3:Y:S04]  /*226e0*/  LDG.E R5, desc[UR60][R2.64] ;  /* 0x0000003c02057981 */ /* 0x000ee8000c1e1900 */
[----:B-----5:R-:W3:Y:S02]  /*226f0*/  LDG.E R0, desc[UR60][R2.64+0x4] ;  /* 0x0000043c02007981 */ /* 0x020ee4000c1e1900 */
[----:B---3--:R-:W-:-:S07]  /*22700*/  IMAD.IADD R0, R0, 0x1, -R5 ;  /* 0x0000000100007824 */ /* 0x008fce00078e0a05 */
.L_x_1851:
[----:B------:R-:W3:Y:S04]  /*22710*/  LDL R24, [R1+0x70] ;  /* 0x0000700001187983 */ /* 0x000ee80000100800 */
[----:B------:R4:W5:Y:S01]  /*22720*/  LDL R20, [R1+0x48] ;  /* 0x0000480001147983 */ /* 0x0009620000100800 */
[----:B------:R-:W-:Y:S01]  /*22730*/  BSSY B1, `(.L_x_1852) ;  /* 0x000002c000017945 */ /* 0x000fe20003800000 */
[----:B------:R-:W-:Y:S02]  /*22740*/  SEL R13, R9, RZ, !P0 ;  /* 0x000000ff090d7207 */ /* 0x000fe40004000000 */
[----:B------:R-:W-:Y:S02]  /*22750*/  SEL R12, R7, RZ, !P0 ;  /* 0x000000ff070c7207 */ /* 0x000fe40004000000 */
[----:B-----5:R-:W-:-:S02]  /*22760*/  SHF.R.S32.HI R11, RZ, 0x1f, R6 ;  /* 0x0000001fff0b7819 */ /* 0x020fc40000011406 */
[----:B---3--:R-:W-:Y:S01]  /*22770*/  SHF.R.S32.HI R10, RZ, 0x1f, R24 ;  /* 0x0000001fff0a7819 */ /* 0x008fe20000011418 */
[----:B----4-:R-:W-:Y:S06]  /*22780*/  @P3 BRA `(.L_x_1853) ;  /* 0x0000000000983947 */ /* 0x010fec0003800000 */
[----:B------:R-:W3:Y:S01]  /*22790*/  LDC R9, c[0x0][0xbe8] ;  /* 0x0002fa00ff097b82 */ /* 0x000ee20000000800 */
[----:B------:R-:W-:Y:S01]  /*227a0*/  IADD3 R8, R20, -0x80, R8 ;  /* 0xffffff8014087810 */ /* 0x000fe20007ffe008 */
[----:B---3--:R-:W-:-:S05]  /*227b0*/  IMAD R2, R0, R9, RZ ;  /* 0x0000000900027224 */ /* 0x008fca00078e02ff */
[----:B------:R-:W-:-:S13]  /*227c0*/  ISETP.GE.AND P0, PT, R8, R2, PT ;  /* 0x000000020800720c */ /* 0x000fda0003f06270 */
[----:B------:R-:W-:Y:S05]  /*227d0*/  @P0 BRA `(.L_x_1853) ;  /* 0x0000000000840947 */ /* 0x000fea0003800000 */
[----:B------:R-:W-:Y:S01]  /*227e0*/  ISETP.NE.AND P0, PT, R9, 0x1, PT ;  /* 0x000000010900780c */ /* 0x000fe20003f05270 */
[----:B------:R-:W-:Y:S01]  /*227f0*/  ULDC.64 UR4, c[0x0][0xb90] ;  /* 0x0002e40000047ab9 */ /* 0x000fe20000000a00 */
[----:B------:R-:W-:Y:S02]  /*22800*/  IMAD.MOV.U32 R2, RZ, RZ, R6 ;  /* 0x000000ffff027224 */ /* 0x000fe400078e0006 */
[----:B------:R-:W-:Y:S02]  /*22810*/  IMAD R7, R10, UR4, RZ ;  /* 0x000000040a077c24 */ /* 0x000fe4000f8e02ff */
[----:B------:R-:W-:Y:S02]  /*22820*/  IMAD.MOV.U32 R3, RZ, RZ, R11 ;  /* 0x000000ffff037224 */ /* 0x000fe400078e000b */
[----:B------:R-:W-:Y:S02]  /*22830*/  IMAD.MOV.U32 R5, RZ, RZ, R8 ;  /* 0x000000ffff057224 */ /* 0x000fe400078e0008 */
[----:B------:R-:W-:-:S03]  /*22840*/  IMAD.WIDE.U32 R2, R24, UR4, R2 ;  /* 0x0000000418027c25 */ /* 0x000fc6000f8e0002 */
[----:B------:R-:W3:Y:S01]  /*22850*/  @P0 LDC R15, c[0x0][0xbec] ;  /* 0x0002fb00ff0f0b82 */ /* 0x000ee20000000800 */
[----:B------:R-:W-:Y:S01]  /*22860*/  IMAD R7, R24, UR5, R7 ;  /* 0x0000000518077c24 */ /* 0x000fe2000f8e0207 */
[----:B------:R-:W-:-:S03]  /*22870*/  ULDC.64 UR4, c[0x0][0xb98] ;  /* 0x0002e60000047ab9 */ /* 0x000fc60000000a00 */
[----:B------:R-:W-:-:S03]  /*22880*/  IMAD.IADD R3, R3, 0x1, R7 ;  /* 0x0000000103037824 */ /* 0x000fc600078e0207 */
[----:B------:R-:W4:Y:S01]  /*22890*/  @P0 LDC R21, c[0x0][0xbf0] ;  /* 0x0002fc00ff150b82 */ /* 0x000f220000000800 */
[----:B------:R-:W-:-:S04]  /*228a0*/  IMAD.WIDE.U32 R2, R13, UR4, R2 ;  /* 0x000000040d027c25 */ /* 0x000fc8000f8e0002 */
[----:B---3--:R-:W-:-:S05]  /*228b0*/  @P0 IMAD.HI.U32 R4, R8, R15, RZ ;  /* 0x0000000f08040227 */ /* 0x008fca00078e00ff */
[----:B----4-:R-:W-:Y:S01]  /*228c0*/  @P0 SHF.R.U32.HI R5, RZ, R21, R4 ;  /* 0x00000015ff050219 */ /* 0x010fe20000011604 */
        /* <DEDUP_REMOVED lines=18> */
.L_x_1853:
[----:B------:R-:W-:Y:S05]  /*229f0*/  BSYNC B1 ;  /* 0x0000000000017941 */ /* 0x000fea0003800000 */
.L_x_1852:
[----:B---3--:R-:W3:Y:S01]  /*22a00*/  LDL R4, [R1+0x68] ;  /* 0x0000680001047983 */ /* 0x008ee20000100800 */
[----:B------:R-:W-:-:S03]  /*22a10*/  ULDC.64 UR4, c[0x0][0xaa0] ;  /* 0x0002a80000047ab9 */ /* 0x000fc60000000a00 */
[----:B------:R-:W3:Y:S01]  /*22a20*/  LDL R8, [R1+0x10] ;  /* 0x0000100001087983 */ /* 0x000ee20000100800 */
[----:B------:R-:W-:Y:S01]  /*22a30*/  IMAD R3, R11, UR4, RZ ;  /* 0x000000040b037c24 */ /* 0x000fe2000f8e02ff */
[----:B------:R-:W-:Y:S03]  /*22a40*/  BSSY B1, `(.L_x_1854) ;  /* 0x000003f000017945 */ /* 0x000fe60003800000 */
        /* <DEDUP_REMOVED lines=14> */
[----:B---3--:R-:W-:Y:S02]  /*22b30*/  IMAD R4, R4, 0x20, R8 ;  /* 0x0000002004047824 */ /* 0x008fe400078e0208 */
[----:B------:R-:W-:Y:S02]  /*22b40*/  IMAD.IADD R8, R8, 0x1, R20 ;  /* 0x0000000108087824 */ /* 0x000fe400078e0214 */
[----:B------:R-:W-:-:S04]  /*22b50*/  IMAD.IADD R9, R20, 0x1, R4 ;  /* 0x0000000114097824 */ /* 0x000fc800078e0204 */
[----:B0-----:R-:W-:-:S04]  /*22b60*/  @P2 IMAD.HI.U32 R4, R9, R14, RZ ;  /* 0x0000000e09042227 */ /* 0x001fc800078e00ff */
[----:B------:R-:W-:Y:S01]  /*22b70*/  IMAD.MOV.U32 R5, RZ, RZ, R9 ;  /* 0x000000ffff057224 */ /* 0x000fe200078e0009 */
[----:B-1----:R-:W-:-:S04]  /*22b80*/  @P2 SHF.R.U32.HI R5, RZ, R27, R4 ;  /* 0x0000001bff052219 */ /* 0x002fc80000011604 */
[--C-:B------:R-:W-:Y:S01]  /*22b90*/  SHF.R.S32.HI R4, RZ, 0x1f, R5.reuse ;  /* 0x0000001fff047819 */ /* 0x100fe20000011405 */
[----:B------:R-:W-:Y:S02]  /*22ba0*/  IMAD.MOV R6, RZ, RZ, -R5 ;  /* 0x000000ffff067224 */ /* 0x000fe400078e0a05 */
[----:B------:R-:W-:-:S04]  /*22bb0*/  IMAD.WIDE.U32 R2, R5, UR4, R2 ;  /* 0x0000000405027c25 */ /* 0x000fc8000f8e0002 */
[----:B------:R-:W-:Y:S02]  /*22bc0*/  IMAD R4, R4, UR4, RZ ;  /* 0x0000000404047c24 */ /* 0x000fe4000f8e02ff */
[----:B------:R-:W-:Y:S02]  /*22bd0*/  IMAD R7, R25, R6, R9 ;  /* 0x0000000619077224 */ /* 0x000fe400078e0209 */
[----:B------:R-:W-:Y:S01]  /*22be0*/  IMAD R9, R5, UR5, R4 ;  /* 0x0000000505097c24 */ /* 0x000fe2000f8e0204 */
[----:B------:R-:W-:Y:S01]  /*22bf0*/  ULDC.64 UR4, c[0x0][0xad8] ;  /* 0x0002b60000047ab9 */ /* 0x000fe20000000a00 */
[----:B------:R-:W-:Y:S01]  /*22c00*/  IMAD R25, R0, R25, RZ ;  /* 0x0000001900197224 */ /* 0x000fe200078e02ff */
[----:B------:R-:W-:Y:S01]  /*22c10*/  SHF.R.S32.HI R4, RZ, 0x1f, R7 ;  /* 0x0000001fff047819 */ /* 0x000fe20000011407 */
[----:B------:R-:W-:Y:S02]  /*22c20*/  IMAD.IADD R3, R3, 0x1, R9 ;  /* 0x0000000103037824 */ /* 0x000fe400078e0209 */
[C---:B------:R-:W-:Y:S01]  /*22c30*/  VIADD R0, R8.reuse, 0x20 ;  /* 0x0000002008007836 */ /* 0x040fe20000000000 */
[----:B------:R-:W-:Y:S01]  /*22c40*/  ISETP.GE.AND P2, PT, R8, R25, PT ;  /* 0x000000190800720c */ /* 0x000fe20003f46270 */
[----:B------:R-:W-:-:S02]  /*22c50*/  IMAD R4, R4, UR4, RZ ;  /* 0x0000000404047c24 */ /* 0x000fc4000f8e02ff */
[----:B------:R-:W-:Y:S01]  /*22c60*/  IMAD.WIDE.U32 R2, R7, UR4, R2 ;  /* 0x0000000407027c25 */ /* 0x000fe2000f8e0002 */
[----:B------:R-:W-:-:S03]  /*22c70*/  ISETP.GE.AND P1, PT, R0, R25, PT ;  /* 0x000000190000720c */ /* 0x000fc60003f26270 */
[----:B------:R-:W-:Y:S01]  /*22c80*/  IMAD R5, R7, UR5, R4 ;  /* 0x0000000507057c24 */ /* 0x000fe2000f8e0204 */
[----:B------:R-:W-:Y:S01]  /*22c90*/  ULDC.64 UR4, c[0x0][0xa80] ;  /* 0x0002a00000047ab9 */ /* 0x000fe20000000a00 */
[----:B------:R-:W-:Y:S01]  /*22ca0*/  VIADD R0, R8, 0x40 ;  /* 0x0000004008007836 */ /* 0x000fe20000000000 */
[----:B------:R-:W-:Y:S01]  /*22cb0*/  LEA R4, P3, R2, UR4, 0x1 ;  /* 0x0000000402047c11 */ /* 0x000fe2000f8608ff */
[----:B------:R-:W-:-:S03]  /*22cc0*/  IMAD.IADD R3, R3, 0x1, R5 ;  /* 0x0000000103037824 */ /* 0x000fc600078e0205 */
[----:B------:R-:W-:Y:S02]  /*22cd0*/  ISETP.GE.AND P0, PT, R0, R25, PT ;  /* 0x000000190000720c */ /* 0x000fe40003f06270 */
[----:B------:R-:W-:Y:S02]  /*22ce0*/  LEA.HI.X R5, R2, UR5, R3, 0x1, P3 ;  /* 0x0000000502057c11 */ /* 0x000fe400098f0c03 */
[----:B------:R0:W1:Y:S04]  /*22cf0*/  SHFL.IDX PT, R2, R4, RZ, 0x181f ;  /* 0x00181fff04027589 */ /* 0x00006800000e0000 */
[----:B------:R0:W3:Y:S01]  /*22d00*/  SHFL.IDX PT, R0, R5, RZ, 0x181f ;  /* 0x00181fff05007589 */ /* 0x0000e200000e0000 */
[----:B------:R-:W-:Y:S05]  /*22d10*/  @P2 BRA `(.L_x_1855) ;  /* 0x0000000000442947 */ /* 0x000fea0003800000 */
[----:B------:R-:W-:Y:S02]  /*22d20*/  ULDC UR4, c[0x0][0xac8] ;  /* 0x0002b20000047ab9 */ /* 0x000fe40000000800 */
[----:B------:R-:W-:Y:S02]  /*22d30*/  ISETP.GE.AND P5, PT, R16, UR4, PT ;  /* 0x0000000410007c0c */ /* 0x000fe4000bfa6270 */
[----:B------:R-:W-:Y:S02]  /*22d40*/  ISETP.GE.AND P4, PT, R219, UR4, PT ;  /* 0x00000004db007c0c */ /* 0x000fe4000bf86270 */
[----:B------:R-:W-:Y:S02]  /*22d50*/  ISETP.GE.AND P3, PT, R19, UR4, PT ;  /* 0x0000000413007c0c */ /* 0x000fe4000bf66270 */
[----:B------:R-:W-:-:S07]  /*22d60*/  ISETP.GE.AND P2, PT, R23, UR4, PT ;  /* 0x0000000417007c0c */ /* 0x000fce000bf46270 */
[----:B-1----:R-:W-:-:S04]  /*22d70*/  @!P5 LEA R6, P6, R16, R2, 0x1 ;  /* 0x000000021006d211 */ /* 0x002fc800078c08ff */
[----:B---3--:R-:W-:Y:S02]  /*22d80*/  @!P5 LEA.HI.X R7, R16, R0, R17, 0x1, P6 ;  /* 0x000000001007d211 */ /* 0x008fe400030f0c11 */
        /* <DEDUP_REMOVED lines=10> */
.L_x_1855:
[----:B------:R-:W-:Y:S05]  /*22e30*/  BSYNC B1 ;  /* 0x0000000000017941 */ /* 0x000fea0003800000 */
.L_x_1854:
[----:B---3--:R3:W0:Y:S01]  /*22e40*/  SHFL.IDX PT, R0, R5, 0x1, 0x181f ;  /* 0x00381f0005007f89 */ /* 0x00862200000e0000 */
[----:B------:R-:W-:Y:S03]  /*22e50*/  BSSY B1, `(.L_x_1856) ;  /* 0x0000014000017945 */ /* 0x000fe60003800000 */
[----:B-1--4-:R3:W1:Y:S01]  /*22e60*/  SHFL.IDX PT, R2, R4, 0x1, 0x181f ;  /* 0x00381f0004027f89 */ /* 0x01266200000e0000 */
[----:B------:R-:W-:Y:S05]  /*22e70*/  @P1 BRA `(.L_x_1857) ;  /* 0x0000000000441947 */ /* 0x000fea0003800000 */
[----:B------:R-:W-:Y:S02]  /*22e80*/  ULDC UR4, c[0x0][0xac8] ;  /* 0x0002b20000047ab9 */ /* 0x000fe40000000800 */
[----:B------:R-:W-:Y:S02]  /*22e90*/  ISETP.GE.AND P4, PT, R16, UR4, PT ;  /* 0x0000000410007c0c */ /* 0x000fe4000bf86270 */
[----:B------:R-:W-:Y:S02]  /*22ea0*/  ISETP.GE.AND P3, PT, R219, UR4, PT ;  /* 0x00000004db007c0c */ /* 0x000fe4000bf66270 */
[----:B------:R-:W-:Y:S02]  /*22eb0*/  ISETP.GE.AND P2, PT, R19, UR4, PT ;  /* 0x0000000413007c0c */ /* 0x000fe4000bf46270 */
[----:B------:R-:W-:-:S07]  /*22ec0*/  ISETP.GE.AND P1, PT, R23, UR4, PT ;  /* 0x0000000417007c0c */ /* 0x000fce000bf26270 */
[CC--:B-1----:R-:W-:Y:S02]  /*22ed0*/  @!P4 LEA R6, P6, R16.reuse, R2.reuse, 0x1 ;  /* 0x000000021006c211 */ /* 0x0c2fe400078c08ff */
[----:B------:R-:W-:Y:S02]  /*22ee0*/  @!P3 LEA R10, P5, R201, R2, 0x1 ;  /* 0x00000002c90ab211 */ /* 0x000fe400078a08ff */
[----:B0-----:R-:W-:Y:S02]  /*22ef0*/  @!P4 LEA.HI.X R7, R16, R0, R17, 0x1, P6 ;  /* 0x000000001007c211 */ /* 0x001fe400030f0c11 */
        /* <DEDUP_REMOVED lines=9> */
.L_x_1857:
[----:B------:R-:W-:Y:S05]  /*22f90*/  BSYNC B1 ;  /* 0x0000000000017941 */ /* 0x000fea0003800000 */
.L_x_1856:
[----:B0-----:R0:W0:Y:S01]  /*22fa0*/  SHFL.IDX PT, R0, R5, 0x2, 0x181f ;  /* 0x00581f0005007f89 */ /* 0x00102200000e0000 */
[----:B------:R-:W-:Y:S03]  /*22fb0*/  BSSY B1, `(.L_x_1858) ;  /* 0x0000014000017945 */ /* 0x000fe60003800000 */
[----:B-1--4-:R1:W4:Y:S01]  /*22fc0*/  SHFL.IDX PT, R2, R4, 0x2, 0x181f ;  /* 0x00581f0004027f89 */ /* 0x01232200000e0000 */
[----:B------:R-:W-:Y:S05]  /*22fd0*/  @P0 BRA `(.L_x_1859) ;  /* 0x0000000000440947 */ /* 0x000fea0003800000 */
[----:B------:R-:W-:Y:S02]  /*22fe0*/  ULDC UR4, c[0x0][0xac8] ;  /* 0x0002b20000047ab9 */ /* 0x000fe40000000800 */
[----:B------:R-:W-:Y:S02]  /*22ff0*/  ISETP.GE.AND P3, PT, R16, UR4, PT ;  /* 0x0000000410007c0c */ /* 0x000fe4000bf66270 */
[----:B------:R-:W-:Y:S02]  /*23000*/  ISETP.GE.AND P2, PT, R219, UR4, PT ;  /* 0x00000004db007c0c */ /* 0x000fe4000bf46270 */
[----:B------:R-:W-:Y:S02]  /*23010*/  ISETP.GE.AND P1, PT, R19, UR4, PT ;  /* 0x0000000413007c0c */ /* 0x000fe4000bf26270 */
[----:B------:R-:W-:-:S07]  /*23020*/  ISETP.GE.AND P0, PT, R23, UR4, PT ;  /* 0x0000000417007c0c */ /* 0x000fce000bf06270 */
[CC--:B----4-:R-:W-:Y:S02]  /*23030*/  @!P3 LEA R6, P6, R16.reuse, R2.reuse, 0x1 ;  /* 0x000000021006b211 */ /* 0x0d0fe400078c08ff */
        /* <DEDUP_REMOVED lines=11> */
.L_x_1859:
[----:B------:R-:W-:Y:S05]  /*230f0*/  BSYNC B1 ;  /* 0x0000000000017941 */ /* 0x000fea0003800000 */
.L_x_1858:
[----:B0-----:R-:W-:Y:S01]  /*23100*/  VIADD R0, R8, 0x60 ;  /* 0x0000006008007836 */ /* 0x001fe20000000000 */
[----:B------:R0:W0:Y:S04]  /*23110*/  SHFL.IDX PT, R6, R5, 0x3, 0x181f ;  /* 0x00781f0005067f89 */ /* 0x00002800000e0000 */
[----:B------:R-:W-:Y:S01]  /*23120*/  ISETP.GE.AND P0, PT, R0, R25, PT ;  /* 0x000000190000720c */ /* 0x000fe20003f06270 */
[----:B----4-:R4:W0:-:S12]  /*23130*/  SHFL.IDX PT, R2, R4, 0x3, 0x181f ;  /* 0x00781f0004027f89 */ /* 0x01081800000e0000 */
[----:B----4-:R-:W-:Y:S05]  /*23140*/  @P0 BRA `(.L_x_1850) ;  /* 0x0000000000440947 */ /* 0x010fea0003800000 */
[----:B------:R-:W-:Y:S02]  /*23150*/  ULDC UR4, c[0x0][0xac8] ;  /* 0x0002b20000047ab9 */ /* 0x000fe40000000800 */
[----:B------:R-:W-:Y:S02]  /*23160*/  ISETP.GE.AND P3, PT, R16, UR4, PT ;  /* 0x0000000410007c0c */ /* 0x000fe4000bf66270 */
[----:B------:R-:W-:Y:S02]  /*23170*/  ISETP.GE.AND P2, PT, R219, UR4, PT ;  /* 0x00000004db007c0c */ /* 0x000fe4000bf46270 */
[----:B------:R-:W-:Y:S02]  /*23180*/  ISETP.GE.AND P1, PT, R19, UR4, PT ;  /* 0x0000000413007c0c */ /* 0x000fe4000bf26270 */
[----:B------:R-:W-:-:S07]  /*23190*/  ISETP.GE.AND P0, PT, R23, UR4, PT ;  /* 0x0000000417007c0c */ /* 0x000fce000bf06270 */
[CC--:B01-3--:R-:W-:Y:S02]  /*231a0*/  @!P3 LEA R4, P6, R16.reuse, R2.reuse, 0x1 ;  /* 0x000000021004b211 */ /* 0x0cbfe400078c08ff */
[-C--:B------:R-:W-:Y:S02]  /*231b0*/  @!P2 LEA R8, P5, R201, R2.reuse, 0x1 ;  /* 0x00000002c908a211 */ /* 0x080fe400078a08ff */
[----:B------:R-:W-:Y:S02]  /*231c0*/  @!P1 LEA R10, P4, R19, R2, 0x1 ;  /* 0x00000002130a9211 */ /* 0x000fe400078808ff */
[----:B------:R-:W-:Y:S02]  /*231d0*/  @!P3 LEA.HI.X R5, R16, R6, R17, 0x1, P6 ;  /* 0x000000061005b211 */ /* 0x000fe400030f0c11 */
        /* <DEDUP_REMOVED lines=8> */
.L_x_1850:
[----:B------:R-:W-:Y:S05]  /*23260*/  BSYNC B0 ;  /* 0x0000000000007941 */ /* 0x000fea0003800000 */
.L_x_1841:
[----:B------:R-:W-:Y:S02]  /*23270*/  ULDC UR4, c[0x0][0xc3c] ;  /* 0x00030f0000047ab9 */ /* 0x000fe40000000800 */
[----:B--2---:R-:W-:-:S13]  /*23280*/  ISETP.GE.AND P0, PT, R39, UR4, PT ;  /* 0x0000000427007c0c */ /* 0x004fda000bf06270 */
[----:B------:R-:W-:Y:S05]  /*23290*/  @!P0 BRA `(.L_x_1860) ;  /* 0xfffffde0004c8947 */ /* 0x000fea000383ffff */
[----:B------:R-:W-:Y:S05]  /*232a0*/  BRA `(.L_x_1557) ;  /* 0x0000007800687947 */ /* 0x000fea0003800000 */
.L_x_1555:
        /* <DEDUP_REMOVED lines=16> */
.L_x_1861:
        /* <DEDUP_REMOVED lines=41> */
.L_x_1867:
[----:B------:R-:W-:Y:S01]  /*23640*/  UIADD3 UR4, UR4, 0x1f, URZ ;  /* 0x0000001f04047890 */ /* 0x000fe2000fffe03f */
[----:B------:R-:W-:-:S05]  /*23650*/  IMAD.U32 R19, RZ, RZ, UR7 ;  /* 0x00000007ff137e24 */ /* 0x000fca000f8e00ff */
        /* <DEDUP_REMOVED lines=10> */
.L_x_1866:
[----:B------:R-:W-:Y:S05]  /*23700*/  BSYNC B0 ;  /* 0x0000000000007941 */ /* 0x000fea0003800000 */
.L_x_1865:
        /* <DEDUP_REMOVED lines=20> */
.L_x_1863:
        /* <DEDUP_REMOVED lines=20> */
.L_x_1868:
[----:B---3--:R-:W-:Y:S01]  /*23990*/  IMAD R16, R16, UR5, R13 ;  /* 0x0000000510107c24 */ /* 0x008fe2000f8e020d */
[----:B------:R-:W-:Y:S01]  /*239a0*/  IABS R2, R6 ;  /* 0x0000000600027213 */ /* 0x000fe20000000000 */
[----:B01----:R-:W-:-:S03]  /*239b0*/  IMAD.MOV R11, RZ, RZ, -R3 ;  /* 0x000000ffff0b7224 */ /* 0x003fc600078e0a03 */
[----:B--2---:R-:W-:Y:S01]  /*239c0*/  IADD3 R9, -R16, UR6, RZ ;  /* 0x0000000610097c10 */ /* 0x004fe2000fffe1ff */
[----:B------:R-:W-:Y:S02]  /*239d0*/  IMAD.MOV R10, RZ, RZ, -R2 ;  /* 0x000000ffff0a7224 */ /* 0x000fe400078e0a02 */
[----:B------:R-:W-:Y:S01]  /*239e0*/  IMAD R11, R11, R12, RZ ;  /* 0x0000000c0b0b7224 */ /* 0x000fe200078e02ff */
[----:B------:R-:W-:Y:S01]  /*239f0*/  IABS R8, R9 ;  /* 0x0000000900087213 */ /* 0x000fe20000000000 */
[----:B------:R-:W-:-:S04]  /*23a00*/  IMAD.MOV.U32 R2, RZ, RZ, RZ ;  /* 0x000000ffff027224 */ /* 0x000fc800078e00ff */
        /* <DEDUP_REMOVED lines=15> */
[----:B------:R-:W-:Y:S02]  /*23b00*/  IMAD R8, R7, R2, RZ ;  /* 0x0000000207087224 */ /* 0x000fe400078e02ff */
[----:B------:R-:W-:Y:S02]  /*23b10*/  IMAD.MOV R2, RZ, RZ, -R2 ;  /* 0x000000ffff027224 */ /* 0x000fe400078e0a02 */
[----:B------:R-:W-:Y:S02]  /*23b20*/  IMAD.MOV R10, RZ, RZ, -R8 ;  /* 0x000000ffff0a7224 */ /* 0x000fe400078e0a08 */
[----:B------:R-:W-:Y:S02]  /*23b30*/  IMAD R13, R6, R2, R9 ;  /* 0x00000002060d7224 */ /* 0x000fe400078e0209 */
[----:B------:R-:W-:Y:S01]  /*23b40*/  IMAD.MOV.U32 R2, RZ, RZ, RZ ;  /* 0x000000ffff027224 */ /* 0x000fe200078e00ff */
[----:B------:R-:W-:-:S04]  /*23b50*/  VIADDMNMX R18, R10, UR5, R7, PT ;  /* 0x000000050a127c46 */ /* 0x000fc8000b800107 */
[-C--:B------:R-:W-:Y:S02]  /*23b60*/  IABS R10, R18.reuse ;  /* 0x00000012000a7213 */ /* 0x080fe40000000000 */
[----:B------:R-:W-:Y:S02]  /*23b70*/  IABS R6, R18 ;  /* 0x0000001200067213 */ /* 0x000fe40000000000 */
        /* <DEDUP_REMOVED lines=8> */
[----:B------:R-:W-:-:S04]  /*23c00*/  IMAD.HI.U32 R2, R3, R9, R2 ;  /* 0x0000000903027227 */ /* 0x000fc800078e0002 */
[----:B------:R-:W-:Y:S02]  /*23c10*/  IMAD.MOV R3, RZ, RZ, -R6 ;  /* 0x000000ffff037224 */ /* 0x000fe400078e0a06 */
        /* <DEDUP_REMOVED lines=12> */
[----:B------:R-:W-:Y:S01]  /*23ce0*/  @!P1 LOP3.LUT R2, RZ, R18, RZ, 0x33, !PT ;  /* 0x00000012ff029212 */ /* 0x000fe200078e33ff */
[----:B------:R-:W-:-:S03]  /*23cf0*/  IMAD.MOV R18, RZ, RZ, -R18 ;  /* 0x000000ffff127224 */ /* 0x000fc600078e0a12 */
[----:B------:R-:W-:Y:S01]  /*23d00*/  LOP3.LUT R17, RZ, R2, RZ, 0x33, !PT ;  /* 0x00000002ff117212 */ /* 0x000fe200078e33ff */
[----:B------:R-:W-:-:S04]  /*23d10*/  IMAD R18, R2, R18, R3 ;  /* 0x0000001202127224 */ /* 0x000fc800078e0203 */
[----:B------:R-:W-:Y:S01]  /*23d20*/  IMAD.IADD R17, R4, 0x1, R17 ;  /* 0x0000000104117824 */ /* 0x000fe200078e0211 */
[----:B------:R-:W-:Y:S06]  /*23d30*/  BRA `(.L_x_1869) ;  /* 0x00000000000c7947 */ /* 0x000fec0003800000 */
.L_x_1864:
[----:B------:R-:W-:Y:S02]  /*23d40*/  IMAD.MOV.U32 R17, RZ, RZ, RZ ;  /* 0x000000ffff117224 */ /* 0x000fe400078e00ff */
[----:B------:R-:W-:Y:S02]  /*23d50*/  IMAD.U32 R16, RZ, RZ, UR6 ;  /* 0x00000006ff107e24 */ /* 0x000fe4000f8e00ff */
[----:B------:R-:W-:-:S07]  /*23d60*/  IMAD.MOV.U32 R18, RZ, RZ, RZ ;  /* 0x000000ffff127224 */ /* 0x000fce00078e00ff */
.L_x_1869:
[----:B------:R-:W-:-:S13]  /*23d70*/  ISETP.NE.AND P0, PT, R5, RZ, PT ;  /* 0x000000ff0500720c */ /* 0x000fda0003f05270 */
[----:B------:R-:W0:Y:S01]  /*23d80*/  @!P0 S2R R3, SR_CgaCtaId ;  /* 0x0000000000038919 */ /* 0x000e220000008800 */
[----:B------:R-:W-:-:S04]  /*23d90*/  @!P0 MOV R2, 0x400 ;  /* 0x0000040000028802 */ /* 0x000fc80000000f00 */
[----:B0-----:R-:W-:-:S05]  /*23da0*/  @!P0 LEA R2, R3, R2, 0x18 ;  /* 0x0000000203028211 */ /* 0x001fca00078ec0ff */
[----:B------:R0:W-:Y:S01]  /*23db0*/  @!P0 STS.128 [R2+0x308d0], R16 ;  /* 0x0308d01002008388 */ /* 0x0001e20000000c00 */
[----:B------:R-:W-:Y:S06]  /*23dc0*/  BAR.ARV 0x5, 0x180 ;  /* 0x0146000000007b1d */ /* 0x000fec0000002000 */
.L_x_1862:
[----:B------:R2:W-:Y:S01]  /*23dd0*/  STL [R1+0x34], RZ ;  /* 0x000034ff01007387 */ /* 0x0005e20000100800 */
[----:B------:R-:W-:Y:S01]  /*23de0*/  ULDC UR4, c[0x0][0xc3c] ;  /* 0x00030f0000047ab9 */ /* 0x000fe20000000800 */
[----:B------:R-:W-:Y:S01]  /*23df0*/  IMAD.MOV.U32 R29, RZ, RZ, 0x1 ;  /* 0x00000001ff1d7424 */ /* 0x000fe200078e00ff */
[----:B-1----:R-:W-:Y:S01]  /*23e00*/  ISETP.GE.AND P0, PT, R19, UR4, PT ;  /* 0x0000000413007c0c */ /* 0x002fe2000bf06270 */
[----:B------:R-:W-:-:S12]  /*23e10*/  IMAD.MOV.U32 R25, RZ, RZ, RZ ;  /* 0x000000ffff197224 */ /* 0x000fd800078e00ff */
[----:B--2---:R-:W-:Y:S05]  /*23e20*/  @P0 BRA `(.L_x_1870) ;  /* 0x0000006800ac0947 */ /* 0x004fea0003800000 */
[----:B------:R-:W2:Y:S01]  /*23e30*/  LDL R4, [R1+0x20] ;  /* 0x0000200001047983 */ /* 0x000ea20000100800 */
[C---:B------:R-:W-:Y:S01]  /*23e40*/  IMAD.SHL.U32 R37, R0.reuse, 0x8, RZ ;  /* 0x0000000800257824 */ /* 0x040fe200078e00ff */
[----:B0-----:R-:W-:Y:S01]  /*23e50*/  LOP3.LUT R2, R0, 0x7f, RZ, 0xc0, !PT ;  /* 0x0000007f00027812 */ /* 0x001fe200078ec0ff */
[----:B------:R-:W0:Y:S01]  /*23e60*/  S2UR UR5, SR_CgaCtaId ;  /* 0x00000000000579c3 */ /* 0x000e220000008800 */
[----:B------:R-:W-:Y:S01]  /*23e70*/  UMOV UR4, 0x400 ;  /* 0x0000040000047882 */ /* 0x000fe20000000000 */
[----:B------:R-:W-:Y:S01]  /*23e80*/  BSSY B8, `(.L_x_1870) ;  /* 0x00006a5000087945 */ /* 0x000fe20003800000 */
[----:B------:R-:W-:Y:S01]  /*23e90*/  LOP3.LUT R3, R37, 0x1f8, RZ, 0xc0, !PT ;  /* 0x000001f825037812 */ /* 0x000fe200078ec0ff */
[----:B------:R-:W-:Y:S01]  /*23ea0*/  IMAD.SHL.U32 R34, R2, 0x8, RZ ;  /* 0x0000000802227824 */ /* 0x000fe200078e00ff */
[----:B------:R-:W-:Y:S01]  /*23eb0*/  SHF.R.U32.HI R2, RZ, 0x3, R2 ;  /* 0x00000003ff027819 */ /* 0x000fe20000011602 */
[----:B------:R-:W-:Y:S01]  /*23ec0*/  IMAD.MOV.U32 R30, RZ, RZ, 0x1 ;  /* 0x00000001ff1e7424 */ /* 0x000fe200078e00ff */
[----:B------:R-:W-:Y:S01]  /*23ed0*/  LOP3.LUT R3, R3, 0x38, R0, 0x78, !PT ;  /* 0x0000003803037812 */ /* 0x000fe200078e7800 */
[----:B------:R-:W-:Y:S01]  /*23ee0*/  IMAD.SHL.U32 R0, R0, 0x10, RZ ;  /* 0x0000001000007824 */ /* 0x000fe200078e00ff */
[----:B------:R-:W-:Y:S01]  /*23ef0*/  LOP3.LUT R37, R37, 0x38, RZ, 0xc0, !PT ;  /* 0x0000003825257812 */ /* 0x000fe200078ec0ff */
[----:B------:R-:W-:Y:S01]  /*23f00*/  IMAD.MOV.U32 R27, RZ, RZ, RZ ;  /* 0x000000ffff1b7224 */ /* 0x000fe200078e00ff */
[----:B------:R-:W-:Y:S01]  /*23f10*/  LOP3.LUT R34, R3, 0x200, R34, 0xf8, !PT ;  /* 0x0000020003227812 */ /* 0x000fe200078ef822 */
[----:B------:R-:W-:Y:S01]  /*23f20*/  IMAD.MOV.U32 R25, RZ, RZ, RZ ;  /* 0x000000ffff197224 */ /* 0x000fe200078e00ff */
[----:B------:R-:W-:Y:S01]  /*23f30*/  LOP3.LUT R0, R2, 0x70, R0, 0xf8, !PT ;  /* 0x0000007002007812 */ /* 0x000fe200078ef800 */
[----:B------:R-:W-:Y:S01]  /*23f40*/  IMAD.MOV.U32 R29, RZ, RZ, 0x1 ;  /* 0x00000001ff1d7424 */ /* 0x000fe200078e00ff */
[C---:B------:R-:W-:Y:S01]  /*23f50*/  LOP3.LUT R2, R37.reuse, 0x80, RZ, 0xfc, !PT ;  /* 0x0000008025027812 */ /* 0x040fe200078efcff */
[----:B------:R-:W-:Y:S01]  /*23f60*/  ULDC.64 UR36, c[0x0][0x198] ;  /* 0x0000660000247ab9 */ /* 0x000fe20000000a00 */
[----:B------:R-:W-:Y:S01]  /*23f70*/  LOP3.LUT R0, R37, 0xc0, RZ, 0xfc, !PT ;  /* 0x000000c025007812 */ /* 0x000fe200078efcff */
[----:B------:R-:W-:Y:S01]  /*23f80*/  ULDC UR38, c[0x0][0xc] ;  /* 0x0000030000267ab9 */ /* 0x000fe20000000800 */
[----:B0-----:R-:W-:-:S06]  /*23f90*/  ULEA UR4, UR5, UR4, 0x18 ;  /* 0x0000000405047291 */ /* 0x001fcc000f8ec03f */
[----:B------:R-:W-:-:S04]  /*23fa0*/  IMAD.U32 R23, RZ, RZ, UR4 ;  /* 0x00000004ff177e24 */ /* 0x000fc8000f8e00ff */
[----:B------:R-:W-:Y:S01]  /*23fb0*/  IMAD R36, R34, 0x2, R23 ;  /* 0x0000000222247824 */ /* 0x000fe200078e0217 */
[----:B--2---:R-:W-:-:S05]  /*23fc0*/  LOP3.LUT R3, R4, 0x2, RZ, 0xfc, !PT ;  /* 0x0000000204037812 */ /* 0x004fca00078efcff */
[----:B------:R0:W-:Y:S04]  /*23fd0*/  STL [R1+0x44], R3 ;  /* 0x0000440301007387 */ /* 0x0001e80000100800 */
[----:B------:R1:W-:Y:S01]  /*23fe0*/  STL [R1+0x34], RZ ;  /* 0x000034ff01007387 */ /* 0x0003e20000100800 */
[----:B0-----:R-:W-:-:S07]  /*23ff0*/  LOP3.LUT R3, R37, 0x40, RZ, 0xfc, !PT ;  /* 0x0000004025037812 */ /* 0x001fce00078efcff */
.L_x_1993:
[----:B------:R-:W-:Y:S05]  /*24000*/  YIELD ;  /* 0x0000000000007946 */ /* 0x000fea0003800000 */
[----:B------:R-:W-:Y:S01]  /*24010*/  ULDC.64 UR4, c[0x0][0xa28] ;  /* 0x00028a0000047ab9 */ /* 0x000fe20000000a00 */
[----:B------:R-:W-:Y:S01]  /*24020*/  IMAD.MOV.U32 R11, RZ, RZ, RZ ;  /* 0x000000ffff0b7224 */ /* 0x000fe200078e00ff */
[----:B------:R-:W-:Y:S01]  /*24030*/  ISETP.NE.U32.AND P0, PT, RZ, UR4, PT ;  /* 0x00000004ff007c0c */ /* 0x000fe2000bf05070 */
[----:B0-----:R-:W0:Y:S01]  /*24040*/  LDC.64 R4, c[0x0][0xa00] ;  /* 0x00028000ff047b82 */ /* 0x001e220000000a00 */
[----:B------:R-:W-:Y:S02]  /*24050*/  ULDC.64 UR6, c[0x0][0xa10] ;  /* 0x0002840000067ab9 */ /* 0x000fe40000000a00 */
[----:B------:R-:W-:Y:S01]  /*24060*/  ISETP.NE.AND.EX P0, PT, RZ, UR5, PT, P0 ;  /* 0x00000005ff007c0c */ /* 0x000fe2000bf05300 */
[----:B------:R-:W-:-:S12]  /*24070*/  ULDC.64 UR4, c[0x0][0xa18] ;  /* 0x0002860000047ab9 */ /* 0x000fd80000000a00 */
[----:B--2---:R-:W2:Y:S01]  /*24080*/  @P0 LDC.64 R2, c[0x0][0xa28] ;  /* 0x00028a00ff020b82 */ /* 0x004ea20000000a00 */
[----:B------:R-:W-:Y:S01]  /*24090*/  ISETP.NE.U32.AND P1, PT, RZ, UR6, PT ;  /* 0x00000006ff007c0c */ /* 0x000fe2000bf25070 */
[----:B--2---:R-:W-:-:S05]  /*240a0*/  @P0 IMAD.WIDE R2, R19, 0x4, R2 ;  /* 0x0000000413020825 */ /* 0x004fca00078e0202 */
[----:B------:R2:W3:Y:S01]  /*240b0*/  @P0 LDG.E R11, desc[UR60][R2.64] ;  /* 0x0000003c020b0981 */ /* 0x0004e2000c1e1900 */
[----:B------:R-:W-:Y:S01]  /*240c0*/  ISETP.NE.U32.AND P0, PT, RZ, UR4, PT ;  /* 0x00000004ff007c0c */ /* 0x000fe2000bf05070 */
[----:B------:R-:W-:Y:S01]  /*240d0*/  IMAD.MOV.U32 R35, RZ, RZ, RZ ;  /* 0x000000ffff237224 */ /* 0x000fe200078e00ff */
[----:B------:R-:W-:Y:S01]  /*240e0*/  ISETP.NE.AND.EX P1, PT, RZ, UR7, PT, P1 ;  /* 0x00000007ff007c0c */ /* 0x000fe2000bf25310 */
[----:B------:R-:W-:Y:S01]  /*240f0*/  IMAD.MOV.U32 R0, RZ, RZ, RZ ;  /* 0x000000ffff007224 */ /* 0x000fe200078e00ff */
[----:B------:R-:W-:Y:S01]  /*24100*/  ISETP.NE.AND.EX P2, PT, RZ, UR5, PT, P0 ;  /* 0x00000005ff007c0c */ /* 0x000fe2000bf45300 */
[----:B------:R-:W-:Y:S01]  /*24110*/  ULDC.64 UR4, c[0x0][0xa00] ;  /* 0x0002800000047ab9 */ /* 0x000fe20000000a00 */
[----:B0-----:R-:W-:Y:S01]  /*24120*/  IMAD.WIDE R4, R19, 0x4, R4 ;  /* 0x0000000413047825 */ /* 0x001fe200078e0204 */
[----:B------:R-:W-:Y:S01]  /*24130*/  ISETP.NE.U32.AND P0, PT, RZ, UR4, PT ;  /* 0x00000004ff007c0c */ /* 0x000fe2000bf05070 */
[----:B--2---:R-:W0:Y:S03]  /*24140*/  LDC.64 R2, c[0x0][0xa10] ;  /* 0x00028400ff027b82 */ /* 0x004e260000000a00 */
[----:B------:R-:W-:-:S06]  /*24150*/  ISETP.NE.AND.EX P0, PT, RZ, UR5, PT, P0 ;  /* 0x00000005ff007c0c */ /* 0x000fcc000bf05300 */
[----:B------:R-:W2:Y:S07]  /*24160*/  @P2 LDC.64 R6, c[0x0][0xa18] ;  /* 0x00028600ff062b82 */ /* 0x000eae0000000a00 */
[----:B------:R-:W5:Y:S01]  /*24170*/  @P0 LDG.E R35, desc[UR60][R4.64] ;  /* 0x0000003c04230981 */ /* 0x000f62000c1e1900 */
[----:B0-----:R-:W-:-:S05]  /*24180*/  IMAD.WIDE R2, R19, 0x4, R2 ;  /* 0x0000000413027825 */ /* 0x001fca00078e0202 */
[----:B------:R-:W5:Y:S01]  /*24190*/  @P1 LDG.E R0, desc[UR60][R2.64] ;  /* 0x0000003c02001981 */ /* 0x000f62000c1e1900 */
[----:B------:R-:W-:Y:S02]  /*241a0*/  ULDC UR4, c[0x0][0x288] ;  /* 0x0000a20000047ab9 */ /* 0x000fe40000000800 */
[----:B------:R-:W-:Y:S01]  /*241b0*/  IMAD.U32 R31, RZ, RZ, UR4 ;  /* 0x00000004ff1f7e24 */ /* 0x000fe2000f8e00ff */
[----:B------:R-:W-:Y:S02]  /*241c0*/  ULDC.64 UR4, c[0x0][0x418] ;  /* 0x0001060000047ab9 */ /* 0x000fe40000000a00 */
[----:B------:R-:W-:-:S03]  /*241d0*/  UISETP.NE.U32.AND UP0, UPT, UR4, URZ, UPT ;  /* 0x0000003f0400728c */ /* 0x000fc6000bf05070 */
[----:B------:R-:W-:Y:S01]  /*241e0*/  ULDC UR4, c[0x0][0x424] ;  /* 0x0001090000047ab9 */ /* 0x000fe20000000800 */
[----:B------:R-:W-:Y:S01]  /*241f0*/  UISETP.NE.AND.EX UP0, UPT, UR5, URZ, UPT, UP0 ;  /* 0x0000003f0500728c */ /* 0x000fe2000bf05300 */
[----:B--2---:R-:W-:Y:S02]  /*24200*/  @P2 IMAD.WIDE R6, R19, 0x4, R6 ;  /* 0x0000000413062825 */ /* 0x004fe400078e0206 */
[----:B------:R-:W-:Y:S01]  /*24210*/  ULDC UR5, c[0x0][0x2f0] ;  /* 0x0000bc0000057ab9 */ /* 0x000fe20000000800 */
[----:B------:R-:W-:Y:S02]  /*24220*/  USEL UR4, UR4, 0x1, UP0 ;  /* 0x0000000104047887 */ /* 0x000fe40008000000 */
[----:B------:R0:W5:Y:S02]  /*24230*/  @P2 LDG.E R31, desc[UR60][R6.64] ;  /* 0x0000003c061f2981 */ /* 0x000164000c1e1900 */
[----:B------:R-:W-:-:S03]  /*24240*/  UIMAD UR4, UR4, UR5, URZ ;  /* 0x00000005040472a4 */ /* 0x000fc6000f8e023f */
[----:B------:R-:W-:-:S03]  /*24250*/  ULDC UR5, c[0x0][0x348] ;  /* 0x0000d20000057ab9 */ /* 0x000fc60000000800 */
[----:B------:R-:W-:Y:S02]  /*24260*/  IMAD.U32 R9, RZ, RZ, UR4 ;  /* 0x00000004ff097e24 */ /* 0x000fe4000f8e00ff */
[----:B0-----:R-:W-:Y:S01]  /*24270*/  IMAD.U32 R6, RZ, RZ, UR5 ;  /* 0x00000005ff067e24 */ /* 0x001fe2000f8e00ff */
[----:B---3--:R0:W-:Y:S01]  /*24280*/  STL [R1+0x10], R11 ;  /* 0x0000100b01007387 */ /* 0x0081e20000100800 */
[----:B------:R-:W-:Y:S05]  /*24290*/  @P2 BRA `(.L_x_1871) ;  /* 0x0000000000102947 */ /* 0x000fea0003800000 */
[----:B------:R-:W-:Y:S05]  /*242a0*/  @!P0 BRA `(.L_x_1871) ;  /* 0x00000000000c8947 */ /* 0x000fea0003800000 */
[----:B------:R-:W2:Y:S04]  /*242b0*/  LDG.E R8, desc[UR60][R4.64] ;  /* 0x0000003c04087981 */ /* 0x000ea8000c1e1900 */
[----:B-----5:R-:W2:Y:S02]  /*242c0*/  LDG.E R31, desc[UR60][R4.64+0x4] ;  /* 0x0000043c041f7981 */ /* 0x020ea4000c1e1900 */
[----:B--2---:R-:W-:-:S07]  /*242d0*/  IMAD.IADD R31, R31, 0x1, -R8 ;  /* 0x000000011f1f7824 */ /* 0x004fce00078e0a08 */
.L_x_1871:
[----:B------:R-:W-:Y:S02]  /*242e0*/  ULDC.64 UR4, c[0x0][0xa20] ;  /* 0x0002880000047ab9 */ /* 0x000fe40000000a00 */
[----:B------:R-:W-:-:S04]  /*242f0*/  ISETP.NE.U32.AND P0, PT, RZ, UR4, PT ;  /* 0x00000004ff007c0c */ /* 0x000fc8000bf05070 */
[----:B------:R-:W-:-:S13]  /*24300*/  ISETP.NE.AND.EX P0, PT, RZ, UR5, PT, P0 ;  /* 0x00000005ff007c0c */ /* 0x000fda000bf05300 */
[----:B------:R-:W-:Y:S05]  /*24310*/  @!P0 BRA `(.L_x_1872) ;  /* 0x0000000000108947 */ /* 0x000fea0003800000 */
[----:B------:R-:W2:Y:S02]  /*24320*/  LDC.64 R4, c[0x0][0xa20] ;  /* 0x00028800ff047b82 */ /* 0x000ea40000000a00 */
[----:B--2---:R-:W-:-:S05]  /*24330*/  IMAD.WIDE R4, R19, 0x4, R4 ;  /* 0x0000000413047825 */ /* 0x004fca00078e0204 */
[----:B------:R2:W5:Y:S01]  /*24340*/  LDG.E R9, desc[UR60][R4.64] ;  /* 0x0000003c04097981 */ /* 0x000562000c1e1900 */
[----:B------:R-:W-:Y:S05]  /*24350*/  BRA `(.L_x_1873) ;  /* 0x0000000000247947 */ /* 0x000fea0003800000 */
.L_x_1872:
[----:B------:R-:W-:Y:S02]  /*24360*/  ULDC.64 UR4, c[0x0][0xa08] ;  /* 0x0002820000047ab9 */ /* 0x000fe40000000a00 */
[----:B------:R-:W-:-:S04]  /*24370*/  ISETP.NE.U32.AND P0, PT, RZ, UR4, PT ;  /* 0x00000004ff007c0c */ /* 0x000fc8000bf05070 */
[----:B------:R-:W-:-:S13]  /*24380*/  ISETP.NE.AND.EX P0, PT, RZ, UR5, PT, P0 ;  /* 0x00000005ff007c0c */ /* 0x000fda000bf05300 */
[----:B------:R-:W-:Y:S05]  /*24390*/  @!P0 BRA `(.L_x_1873) ;  /* 0x0000000000148947 */ /* 0x000fea0003800000 */
[----:B------:R-:W2:Y:S02]  /*243a0*/  LDC.64 R4, c[0x0][0xa08] ;  /* 0x00028200ff047b82 */ /* 0x000ea40000000a00 */
[----:B--2---:R-:W-:-:S05]  /*243b0*/  IMAD.WIDE R4, R19, 0x4, R4 ;  /* 0x0000000413047825 */ /* 0x004fca00078e0204 */
[----:B------:R-:W2:Y:S04]  /*243c0*/  LDG.E R9, desc[UR60][R4.64] ;  /* 0x0000003c04097981 */ /* 0x000ea8000c1e1900 */
[----:B------:R-:W2:Y:S02]  /*243d0*/  LDG.E R8, desc[UR60][R4.64+0x4] ;  /* 0x0000043c04087981 */ /* 0x000ea4000c1e1900 */
[----:B--2---:R-:W-:-:S07]  /*243e0*/  IMAD.IADD R9, R8, 0x1, -R9 ;  /* 0x0000000108097824 */ /* 0x004fce00078e0a09 */
.L_x_1873:
[----:B------:R-:W3:Y:S01]  /*243f0*/  @P1 LDG.E R8, desc[UR60][R2.64] ;  /* 0x0000003c02081981 */ /* 0x000ee2000c1e1900 */
[----:B--2---:R-:W2:Y:S03]  /*24400*/  LDC R4, c[0x0][0x448] ;  /* 0x00011200ff047b82 */ /* 0x004ea60000000800 */
[----:B------:R-:W3:Y:S01]  /*24410*/  @P1 LDG.E R5, desc[UR60][R2.64+0x4] ;  /* 0x0000043c02051981 */ /* 0x000ee2000c1e1900 */
[----:B-----5:R-:W-:Y:S02]  /*24420*/  IMAD.IADD R9, R9, 0x1, -R11 ;  /* 0x0000000109097824 */ /* 0x020fe400078e0a0b */
[----:B------:R-:W-:-:S04]  /*24430*/  IMAD.SHL.U32 R28, R17, 0x80, RZ ;  /* 0x00000080111c7824 */ /* 0x000fc800078e00ff */
[----:B------:R-:W-:Y:S01]  /*24440*/  VIADD R7, R28, 0x7f ;  /* 0x0000007f1c077836 */ /* 0x000fe20000000000 */
[----:B--2---:R-:W-:-:S13]  /*24450*/  ISETP.NE.AND P2, PT, R4, 0x1, PT ;  /* 0x000000010400780c */ /* 0x004fda0003f45270 */
[----:B------:R-:W2:Y:S08]  /*24460*/  @P2 LDC R10, c[0x0][0x44c] ;  /* 0x00011300ff0a2b82 */ /* 0x000eb00000000800 */
[----:B------:R-:W4:Y:S01]  /*24470*/  @P2 LDC R4, c[0x0][0x450] ;  /* 0x00011400ff042b82 */ /* 0x000f220000000800 */
[----:B---3--:R-:W-:Y:S02]  /*24480*/  @P1 IMAD.IADD R6, R5, 0x1, -R8 ;  /* 0x0000000105061824 */ /* 0x008fe400078e0a08 */
[----:B--2---:R-:W-:-:S04]  /*24490*/  @P2 IMAD.HI.U32 R5, R7, R10, RZ ;  /* 0x0000000a07052227 */ /* 0x004fc800078e00ff */
[----:B------:R-:W-:Y:S01]  /*244a0*/  IMAD.IADD R12, R9, 0x1, R6 ;  /* 0x00000001090c7824 */ /* 0x000fe200078e0206 */
[----:B----4-:R-:W-:-:S03]  /*244b0*/  @P2 SHF.R.U32.HI R7, RZ, R4, R5 ;  /* 0x00000004ff072219 */ /* 0x010fc60000011605 */
[C---:B------:R-:W-:Y:S01]  /*244c0*/  VIADD R2, R12.reuse, 0x3f ;  /* 0x0000003f0c027836 */ /* 0x040fe20000000000 */
[----:B------:R2:W-:Y:S01]  /*244d0*/  STL [R1+0xc], R12 ;  /* 0x00000c0c01007387 */ /* 0x0005e20000100800 */
[----:B------:R-:W-:-:S03]  /*244e0*/  IADD3 R8, R12, 0x1, -R31 ;  /* 0x000000010c087810 */ /* 0x000fc60007ffe81f */
[----:B------:R-:W-:Y:S02]  /*244f0*/  SHF.R.S32.HI R3, RZ, 0x1f, R2 ;  /* 0x0000001fff037819 */ /* 0x000fe40000011402 */
[----:B------:R-:W-:Y:S02]  /*24500*/  IMAD.IADD R7, R8, 0x1, R7 ;  /* 0x0000000108077824 */ /* 0x000fe400078e0207 */
[----:B------:R-:W-:Y:S02]  /*24510*/  LEA.HI R10, R3, R2, RZ, 0x6 ;  /* 0x00000002030a7211 */ /* 0x000fe400078f30ff */
[----:B------:R-:W3:Y:S02]  /*24520*/  LDC.64 R2, c[0x0][0x9e0] ;  /* 0x00027800ff027b82 */ /* 0x000ee40000000a00 */
[----:B------:R-:W-:Y:S02]  /*24530*/  SHF.R.S32.HI R10, RZ, 0x6, R10 ;  /* 0x00000006ff0a7819 */ /* 0x000fe4000001140a */
[----:B---3--:R-:W-:Y:S01]  /*24540*/  ISETP.GE.AND P3, PT, R3, 0x1, PT ;  /* 0x000000010300780c */ /* 0x008fe20003f66270 */
[----:B------:R-:W-:-:S12]  /*24550*/  IMAD.IADD R2, R7, 0x1, R2 ;  /* 0x0000000107027824 */ /* 0x000fd800078e0202 */
[----:B--2---:R-:W-:Y:S05]  /*24560*/  @!P3 BRA `(.L_x_1874) ;  /* 0x000000000048b947 */ /* 0x004fea0003800000 */
[C---:B------:R-:W-:Y:S01]  /*24570*/  ISETP.GT.AND P0, PT, R7.reuse, RZ, PT ;  /* 0x000000ff0700720c */ /* 0x040fe20003f04270 */
[----:B------:R-:W-:Y:S01]  /*24580*/  BSSY B0, `(.L_x_1875) ;  /* 0x000000e000007945 */ /* 0x000fe20003800000 */
[----:B0-----:R-:W-:-:S11]  /*24590*/  VIADD R11, R7, 0xffffffff ;  /* 0xffffffff070b7836 */ /* 0x001fd60000000000 */
        /* <DEDUP_REMOVED lines=8> */
.L_x_1876:
[----:B------:R-:W-:-:S13]  /*24620*/  ISETP.NE.AND P0, PT, R3, 0x1, PT ;  /* 0x000000010300780c */ /* 0x000fda0003f05270 */
[----:B------:R-:W0:Y:S02]  /*24630*/  @P0 LDC.64 R4, c[0x0][0x9e8] ;  /* 0x00027a00ff040b82 */ /* 0x000e240000000a00 */
[----:B0-----:R-:W-:-:S05]  /*24640*/  @P0 IMAD.HI.U32 R4, R11, R4, RZ ;  /* 0x000000040b040227 */ /* 0x001fca00078e00ff */
[----:B------:R-:W-:-:S07]  /*24650*/  @P0 SHF.R.U32.HI R11, RZ, R5, R4 ;  /* 0x00000005ff0b0219 */ /* 0x000fce0000011604 */
.L_x_1877:
[----:B------:R-:W-:Y:S05]  /*24660*/  BSYNC B0 ;  /* 0x0000000000007941 */ /* 0x000fea0003800000 */
.L_x_1875:
[----:B------:R-:W-:-:S05]  /*24670*/  IMAD R11, R11, R3, R3 ;  /* 0x000000030b0b7224 */ /* 0x000fca00078e0203 */
[----:B------:R-:W-:-:S07]  /*24680*/  VIMNMX R2, R2, R11, PT ;  /* 0x0000000b02027248 */ /* 0x000fce0003fe0100 */
.L_x_1874:
[----:B------:R-:W2:Y:S01]  /*24690*/  @P2 LDC R7, c[0x0][0x44c] ;  /* 0x00011300ff072b82 */ /* 0x000ea20000000800 */
[----:B------:R-:W-:Y:S01]  /*246a0*/  IMAD.MOV.U32 R4, RZ, RZ, R28 ;  /* 0x000000ffff047224 */ /* 0x000fe200078e001c */
[----:B------:R-:W-:-:S06]  /*246b0*/  ULDC UR4, c[0x0][0x9dc] ;  /* 0x0002770000047ab9 */ /* 0x000fcc0000000800 */
[----:B------:R-:W3:Y:S01]  /*246c0*/  @P2 LDC R5, c[0x0][0x450] ;  /* 0x00011400ff052b82 */ /* 0x000ee20000000800 */
[----:B--2---:R-:W-:-:S05]  /*246d0*/  @P2 IMAD.HI.U32 R7, R28, R7, RZ ;  /* 0x000000071c072227 */ /* 0x004fca00078e00ff */
[----:B---3--:R-:W-:Y:S01]  /*246e0*/  @P2 SHF.R.U32.HI R4, RZ, R5, R7 ;  /* 0x00000005ff042219 */ /* 0x008fe20000011607 */
[----:B------:R-:W-:-:S04]  /*246f0*/  IMAD.IADD R7, R12, 0x1, -R31 ;  /* 0x000000010c077824 */ /* 0x000fc800078e0a1f */
[----:B------:R-:W-:-:S04]  /*24700*/  IMAD.IADD R12, R7, 0x1, R4 ;  /* 0x00000001070c7824 */ /* 0x000fc800078e0204 */
[----:B0-----:R-:W-:Y:S01]  /*24710*/  VIADD R11, R12, -UR4 ;  /* 0x800000040c0b7c36 */ /* 0x001fe20008000000 */
        /* <DEDUP_REMOVED lines=11> */
.L_x_1880:
[----:B------:R-:W-:-:S13]  /*247d0*/  ISETP.NE.AND P0, PT, R3, 0x1, PT ;  /* 0x000000010300780c */ /* 0x000fda0003f05270 */
[----:B------:R-:W0:Y:S02]  /*247e0*/  @P0 LDC.64 R4, c[0x0][0x9e8] ;  /* 0x00027a00ff040b82 */ /* 0x000e240000000a00 */
[----:B0-----:R-:W-:-:S05]  /*247f0*/  @P0 IMAD.HI.U32 R4, R12, R4, RZ ;  /* 0x000000040c040227 */ /* 0x001fca00078e00ff */
[----:B------:R-:W-:-:S07]  /*24800*/  @P0 SHF.R.U32.HI R12, RZ, R5, R4 ;  /* 0x00000005ff0c0219 */ /* 0x000fce0000011604 */
.L_x_1881:
[----:B------:R-:W-:Y:S05]  /*24810*/  BSYNC B0 ;  /* 0x0000000000007941 */ /* 0x000fea0003800000 */
.L_x_1879:
[----:B------:R-:W-:-:S05]  /*24820*/  IMAD R12, R12, R3, RZ ;  /* 0x000000030c0c7224 */ /* 0x000fca00078e02ff */
[----:B------:R-:W-:-:S07]  /*24830*/  VIMNMX R11, R11, R12, !PT ;  /* 0x0000000c0b0b7248 */ /* 0x000fce0007fe0100 */
.L_x_1878:
[----:B------:R-:W-:Y:S01]  /*24840*/  VIADD R2, R2, 0x3f ;  /* 0x0000003f02027836 */ /* 0x000fe20000000000 */
[----:B------:R-:W-:Y:S01]  /*24850*/  SHF.R.S32.HI R4, RZ, 0x1f, R11 ;  /* 0x0000001fff047819 */ /* 0x000fe2000001140b */
[----:B------:R-:W-:Y:S03]  /*24860*/  BSSY B0, `(.L_x_1882) ;  /* 0x0000196000007945 */ /* 0x000fe60003800000 */
[----:B------:R-:W-:Y:S02]  /*24870*/  SHF.R.S32.HI R3, RZ, 0x1f, R2 ;  /* 0x0000001fff037819 */ /* 0x000fe40000011402 */
[----:B------:R-:W-:Y:S02]  /*24880*/  LEA.HI R4, R4, R11, RZ, 0x6 ;  /* 0x0000000b04047211 */ /* 0x000fe400078f30ff */
[----:B------:R-:W-:Y:S02]  /*24890*/  LEA.HI R2, R3, R2, RZ, 0x6 ;  /* 0x0000000203027211 */ /* 0x000fe400078f30ff */
[----:B------:R-:W-:-:S02]  /*248a0*/  SHF.R.S32.HI R4, RZ, 0x6, R4 ;  /* 0x00000006ff047819 */ /* 0x000fc40000011404 */
[----:B------:R-:W-:Y:S02]  /*248b0*/  SHF.R.S32.HI R3, RZ, 0x6, R2 ;  /* 0x00000006ff037819 */ /* 0x000fe40000011402 */
[----:B------:R-:W-:Y:S02]  /*248c0*/  VIMNMX R2, RZ, R4, !PT ;  /* 0x00000004ff027248 */ /* 0x000fe40007fe0100 */
[----:B------:R-:W-:-:S03]  /*248d0*/  VIMNMX R4, R10, R3, PT ;  /* 0x000000030a047248 */ /* 0x000fc60003fe0100 */
[--C-:B------:R-:W-:Y:S02]  /*248e0*/  IMAD R2, R2, 0x40, -R9.reuse ;  /* 0x0000004002027824 */ /* 0x100fe400078e0a09 */
[----:B------:R-:W-:-:S03]  /*248f0*/  IMAD R9, R4, 0x40, -R9 ;  /* 0x0000004004097824 */ /* 0x000fc600078e0a09 */
[----:B------:R-:W-:Y:S02]  /*24900*/  VIMNMX R2, RZ, R2, !PT ;  /* 0x00000002ff027248 */ /* 0x000fe40007fe0100 */
[----:B------:R-:W-:Y:S02]  /*24910*/  VIMNMX R9, R9, R6, PT ;  /* 0x0000000609097248 */ /* 0x000fe40003fe0100 */
[----:B------:R-:W-:Y:S02]  /*24920*/  SHF.R.U32.HI R5, RZ, 0x6, R2 ;  /* 0x00000006ff057819 */ /* 0x000fe40000011602 */
[----:B------:R-:W-:-:S13]  /*24930*/  ISETP.GT.AND P0, PT, R9, R2, PT ;  /* 0x000000020900720c */ /* 0x000fda0003f04270 */
[----:B------:R-:W-:-:S05]  /*24940*/  @P0 VIADD R3, R9, 0x3f ;  /* 0x0000003f09030836 */ /* 0x000fca0000000000 */
[----:B------:R-:W-:-:S04]  /*24950*/  @P0 SHF.R.S32.HI R2, RZ, 0x1f, R3 ;  /* 0x0000001fff020819 */ /* 0x000fc80000011403 */
[----:B------:R-:W-:Y:S01]  /*24960*/  @P0 LEA.HI R3, R2, R3, RZ, 0x6 ;  /* 0x0000000302030211 */ /* 0x000fe200078f30ff */
[----:B------:R-:W-:-:S03]  /*24970*/  IMAD.MOV.U32 R2, RZ, RZ, R5 ;  /* 0x000000ffff027224 */ /* 0x000fc600078e0005 */
[----:B------:R-:W-:Y:S02]  /*24980*/  @P0 SHF.R.S32.HI R2, RZ, 0x6, R3 ;  /* 0x00000006ff020819 */ /* 0x000fe40000011403 */
        /* <DEDUP_REMOVED lines=9> */
[----:B------:R0:W2:Y:S02]  /*24a20*/  SHFL.IDX PT, R14, R3, RZ, 0x1f ;  /* 0x00001fff030e7589 */ /* 0x0000a400000e0000 */
.L_x_2085:
[----:B--2---:R-:W-:Y:S02]  /*24a30*/  ISETP.NE.AND P0, PT, R14, RZ, PT ;  /* 0x000000ff0e00720c */ /* 0x004fe40003f05270 */
[----:B------:R-:W-:-:S11]  /*24a40*/  PLOP3.LUT P6, PT, PT, PT, PT, 0x8, 0x0 ;  /* 0x000000000000781c */ /* 0x000fd60003fce170 */
[----:B------:R-:W-:Y:S05]  /*24a50*/  @P0 BRA `(.L_x_1885) ;  /* 0x00000000000c0947 */ /* 0x000fea0003800000 */
[----:B------:R-:W-:-:S03]  /*24a60*/  UMOV UR4, 0xffffffff ;  /* 0xffffffff00047882 */ /* 0x000fc60000000000 */
[----:B------:R-:W-:Y:S05]  /*24a70*/  BRA.DIV UR4, `(.L_x_1886) ;  /* 0x0000007e04187947 */ /* 0x000fea000b800000 */
[----:B------:R-:W-:-:S13]  /*24a80*/  ELECT P6, URZ, PT ;  /* 0x00000000003f782f */ /* 0x000fda00038c0000 */
.L_x_1885:
        /* <DEDUP_REMOVED lines=9> */
.L_x_2088:
[----:B------:R-:W-:Y:S05]  /*24b20*/  BSYNC B1 ;  /* 0x0000000000017941 */ /* 0x000fea0003800000 */
.L_x_1887:
[----:B------:R-:W-:Y:S04]  /*24b30*/  BSSY B1, `(.L_x_1889) ;  /* 0x00000ac000017945 */ /* 0x000fe80003800000 */
[----:B------:R-:W-:Y:S05]  /*24b40*/  @!P6 BRA `(.L_x_1890) ;  /* 0x0000000800a8e947 */ /* 0x000fea0003800000 */
[----:B------:R-:W-:Y:S01]  /*24b50*/  IMAD R13, R27, 0x8, R23 ;  /* 0x000000081b0d7824 */ /* 0x000fe200078e0217 */
[----:B------:R-:W-:Y:S01]  /*24b60*/  SHF.L.U32 R12, R30, 0x1f, RZ ;  /* 0x0000001f1e0c7819 */ /* 0x000fe200000006ff */
[----:B------:R-:W2:Y:S01]  /*24b70*/  S2R R3, SR_TID.X ;  /* 0x0000000000037919 */ /* 0x000ea20000002100 */
[----:B------:R-:W-:Y:S02]  /*24b80*/  BSSY B2, `(.L_x_1891) ;  /* 0x0000005000027945 */ /* 0x000fe40003800000 */
[----:B------:R-:W3:Y:S01]  /*24b90*/  SYNCS.PHASECHK.TRANS64.TRYWAIT P0, [R13+URZ+0x308a0], R12 ;  /* 0x0308a00c0d0075a7 */ /* 0x000ee2000800017f */
[----:B--2---:R-:W-:-:S04]  /*24ba0*/  LOP3.LUT R3, R3, 0x7f, RZ, 0xc0, !PT ;  /* 0x0000007f03037812 */ /* 0x004fc800078ec0ff */
[----:B------:R-:W-:Y:S01]  /*24bb0*/  ISETP.NE.AND P1, PT, R3, RZ, PT ;  /* 0x000000ff0300720c */ /* 0x000fe20003f25270 */
[----:B---3--:R-:W-:-:S12]  /*24bc0*/  @!P0 BRA `(.L_x_1892) ;  /* 0x0000007800f88947 */ /* 0x008fd80003800000 */
.L_x_2089:
[----:B------:R-:W-:Y:S05]  /*24bd0*/  BSYNC B2 ;  /* 0x0000000000027941 */ /* 0x000fea0003800000 */
.L_x_1891:
[----:B------:R-:W-:Y:S04]  /*24be0*/  BSSY B2, `(.L_x_1893) ;  /* 0x0000009000027945 */ /* 0x000fe80003800000 */
[----:B------:R-:W-:Y:S05]  /*24bf0*/  @P1 BRA `(.L_x_1894) ;  /* 0x00000000001c1947 */ /* 0x000fea0003800000 */
[----:B0-----:R-:W0:Y:S01]  /*24c00*/  S2R R6, SR_TID.X ;  /* 0x0000000000067919 */ /* 0x001e220000002100 */
[----:B------:R-:W-:-:S04]  /*24c10*/  IMAD.MOV.U32 R3, RZ, RZ, 0x8000 ;  /* 0x00008000ff037424 */ /* 0x000fc800078e00ff */
[----:B------:R3:W-:Y:S01]  /*24c20*/  SYNCS.ARRIVE.TRANS64 RZ, [R13+URZ+0x30890], R3 ;  /* 0x030890030dff79a7 */ /* 0x0007e2000800003f */
[----:B0-----:R-:W-:-:S04]  /*24c30*/  LOP3.LUT R6, R6, 0x1f, RZ, 0xc0, !PT ;  /* 0x0000001f06067812 */ /* 0x001fc800078ec0ff */
[----:B------:R-:W-:-:S13]  /*24c40*/  ISETP.NE.AND P0, PT, R6, RZ, PT ;  /* 0x000000ff0600720c */ /* 0x000fda0003f05270 */
[----:B---3--:R-:W-:Y:S05]  /*24c50*/  @!P0 BRA `(.L_x_1894) ;  /* 0x0000000000048947 */ /* 0x008fea0003800000 */
[----:B------:R-:W-:Y:S01]  /*24c60*/  BPT.TRAP 0x1 ;  /* 0x000000040000795c */ /* 0x000fe20000300000 */
.L_x_1894:
[----:B------:R-:W-:Y:S05]  /*24c70*/  BSYNC B2 ;  /* 0x0000000000027941 */ /* 0x000fea0003800000 */
.L_x_1893:
[----:B------:R-:W-:Y:S01]  /*24c80*/  IMAD.MOV.U32 R17, RZ, RZ, RZ ;  /* 0x000000ffff117224 */ /* 0x000fe200078e00ff */
[----:B------:R-:W-:Y:S01]  /*24c90*/  UIADD3 UR4, UP0, UR36, 0x570, URZ ;  /* 0x0000057024047890 */ /* 0x000fe2000ff1e03f */
[----:B------:R-:W-:Y:S01]  /*24ca0*/  IMAD R11, R2, 0x40, R0 ;  /* 0x00000040020b7824 */ /* 0x000fe200078e0200 */
[----:B------:R-:W-:Y:S01]  /*24cb0*/  PLOP3.LUT P0, PT, PT, PT, PT, 0x80, 0x0 ;  /* 0x000000000000781c */ /* 0x000fe20003f0f070 */
[----:B------:R-:W-:Y:S01]  /*24cc0*/  IMAD R9, R27, 0x8000, R23 ;  /* 0x000080001b097824 */ /* 0x000fe200078e0217 */
[----:B------:R-:W-:Y:S01]  /*24cd0*/  R2UR UR10, R17 ;  /* 0x00000000110a72ca */ /* 0x000fe200000e0000 */
[----:B------:R-:W-:Y:S01]  /*24ce0*/  VIADD R11, R11, 0xffffffc0 ;  /* 0xffffffc00b0b7836 */ /* 0x000fe20000000000 */
[----:B------:R-:W-:Y:S01]  /*24cf0*/  UIADD3.X UR5, URZ, UR37, URZ, UP0, !UPT ;  /* 0x000000253f057290 */ /* 0x000fe200087fe43f */
[----:B0-----:R-:W-:Y:S01]  /*24d00*/  IMAD.SHL.U32 R6, R27, 0x4000, RZ ;  /* 0x000040001b067824 */ /* 0x001fe200078e00ff */
[----:B------:R-:W-:Y:S01]  /*24d10*/  UMOV UR6, 0x0 ;  /* 0x0000000000067882 */ /* 0x000fe20000000000 */
[----:B------:R-:W-:Y:S01]  /*24d20*/  VIADD R3, R13, 0x30890 ;  /* 0x000308900d037836 */ /* 0x000fe20000000000 */
[----:B------:R-:W-:Y:S01]  /*24d30*/  UMOV UR7, 0x12f00000 ;  /* 0x12f0000000077882 */ /* 0x000fe20000000000 */
[----:B------:R-:W-:-:S08]  /*24d40*/  VIADD R14, R9, 0x20400 ;  /* 0x00020400090e7836 */ /* 0x000fd00000000000 */
.L_x_1895:
        /* <DEDUP_REMOVED lines=16> */
.L_x_1896:
        /* <DEDUP_REMOVED lines=16> */
.L_x_1897:
        /* <DEDUP_REMOVED lines=16> */
.L_x_1898:
        /* <DEDUP_REMOVED lines=13> */
.L_x_2090:
[----:B------:R-:W-:Y:S05]  /*25120*/  BSYNC B2 ;  /* 0x0000000000027941 */ /* 0x000fea0003800000 */
.L_x_1899:
[----:B------:R-:W-:Y:S01]  /*25130*/  BSSY B2, `(.L_x_1901) ;  /* 0x000000b000027945 */ /* 0x000fe20003800000 */
[----:B------:R-:W-:Y:S02]  /*25140*/  IMAD.MOV.U32 R14, RZ, RZ, 0x0 ;  /* 0x00000000ff0e7424 */ /* 0x000fe400078e00ff */
[----:B------:R-:W-:Y:S01]  /*25150*/  IMAD.MOV.U32 R15, RZ, RZ, 0x12f00000 ;  /* 0x12f00000ff0f7424 */ /* 0x000fe200078e00ff */
[----:B------:R-:W-:Y:S06]  /*25160*/  @P1 BRA `(.L_x_1902) ;  /* 0x00000000001c1947 */ /* 0x000fec0003800000 */
[----:B------:R-:W3:Y:S01]  /*25170*/  S2R R9, SR_TID.X ;  /* 0x0000000000097919 */ /* 0x000ee20000002100 */
[----:B------:R-:W-:-:S04]  /*25180*/  IMAD.MOV.U32 R3, RZ, RZ, 0x8000 ;  /* 0x00008000ff037424 */ /* 0x000fc800078e00ff */
[----:B------:R4:W-:Y:S01]  /*25190*/  SYNCS.ARRIVE.TRANS64 RZ, [R13+URZ+0x308b0], R3 ;  /* 0x0308b0030dff79a7 */ /* 0x0009e2000800003f */
[----:B---3--:R-:W-:-:S04]  /*251a0*/  LOP3.LUT R9, R9, 0x1f, RZ, 0xc0, !PT ;  /* 0x0000001f09097812 */ /* 0x008fc800078ec0ff */
[----:B------:R-:W-:-:S13]  /*251b0*/  ISETP.NE.AND P0, PT, R9, RZ, PT ;  /* 0x000000ff0900720c */ /* 0x000fda0003f05270 */
[----:B----4-:R-:W-:Y:S05]  /*251c0*/  @!P0 BRA `(.L_x_1902) ;  /* 0x0000000000048947 */ /* 0x010fea0003800000 */
[----:B------:R-:W-:Y:S01]  /*251d0*/  BPT.TRAP 0x1 ;  /* 0x000000040000795c */ /* 0x000fe20000300000 */
.L_x_1902:
[----:B------:R-:W-:Y:S05]  /*251e0*/  BSYNC B2 ;  /* 0x0000000000027941 */ /* 0x000fea0003800000 */
.L_x_1901:
[----:B------:R-:W-:Y:S01]  /*251f0*/  R2UR UR10, R17 ;  /* 0x00000000110a72ca */ /* 0x000fe200000e0000 */
[----:B------:R-:W-:Y:S01]  /*25200*/  IMAD R6, R6, 0x2, R23 ;  /* 0x0000000206067824 */ /* 0x000fe200078e0217 */
[----:B------:R-:W-:Y:S01]  /*25210*/  R2UR UR6, R14 ;  /* 0x000000000e0672ca */ /* 0x000fe200000e0000 */
[----:B------:R-:W-:Y:S01]  /*25220*/  UIADD3 UR4, UP0, UR36, 0x670, URZ ;  /* 0x0000067024047890 */ /* 0x000fe2000ff1e03f */
[----:B------:R-:W-:Y:S01]  /*25230*/  R2UR UR7, R15 ;  /* 0x000000000f0772ca */ /* 0x000fe200000e0000 */
[----:B0-2---:R-:W-:Y:S01]  /*25240*/  VIADD R13, R13, 0x308b0 ;  /* 0x000308b00d0d7836 */ /* 0x005fe20000000000 */
[----:B------:R-:W-:Y:S01]  /*25250*/  PLOP3.LUT P0, PT, PT, PT, PT, 0x80, 0x0 ;  /* 0x000000000000781c */ /* 0x000fe20003f0f070 */
[----:B------:R-:W-:Y:S01]  /*25260*/  VIADD R3, R6, 0x400 ;  /* 0x0000040006037836 */ /* 0x000fe20000000000 */
[----:B------:R-:W-:-:S12]  /*25270*/  UIADD3.X UR5, URZ, UR37, URZ, UP0, !UPT ;  /* 0x000000253f057290 */ /* 0x000fd800087fe43f */
.L_x_1903:
        /* <DEDUP_REMOVED lines=15> */
.L_x_1904:
        /* <DEDUP_REMOVED lines=15> */
.L_x_1905:
        /* <DEDUP_REMOVED lines=15> */
.L_x_1906:
        /* <DEDUP_REMOVED lines=9> */
[----:B--2---:R-:W-:Y:S05]  /*255e0*/  @P0 BRA.U.ANY `(.L_x_1906) ;  /* 0xfffffffd00d80947 */ /* 0x004fea000393ffff */
.L_x_1890:
[----:B------:R-:W-:Y:S05]  /*255f0*/  BSYNC B1 ;  /* 0x0000000000017941 */ /* 0x000fea0003800000 */
.L_x_1889:
        /* <DEDUP_REMOVED lines=9> */
.L_x_1925:
[----:B------:R-:W-:Y:S05]  /*25690*/  YIELD ;  /* 0x0000000000007946 */ /* 0x000fea0003800000 */
[----:B------:R-:W-:Y:S04]  /*256a0*/  BSSY B1, `(.L_x_1907) ;  /* 0x00000a9000017945 */ /* 0x000fe80003800000 */
[----:B------:R-:W-:Y:S05]  /*256b0*/  @!P6 BRA `(.L_x_1908) ;  /* 0x00000008009ce947 */ /* 0x000fea0003800000 */
[----:B0-----:R-:W-:Y:S01]  /*256c0*/  IMAD R6, R27, 0x8, R23 ;  /* 0x000000081b067824 */ /* 0x001fe200078e0217 */
[----:B------:R-:W-:Y:S01]  /*256d0*/  SHF.L.U32 R3, R30, 0x1f, RZ ;  /* 0x0000001f1e037819 */ /* 0x000fe200000006ff */
[----:B------:R-:W0:Y:S01]  /*256e0*/  S2R R2, SR_TID.X ;  /* 0x0000000000027919 */ /* 0x000e220000002100 */
[----:B------:R-:W-:Y:S02]  /*256f0*/  BSSY B2, `(.L_x_1909) ;  /* 0x0000005000027945 */ /* 0x000fe40003800000 */
[----:B------:R-:W2:Y:S01]  /*25700*/  SYNCS.PHASECHK.TRANS64.TRYWAIT P1, [R6+URZ+0x308a0], R3 ;  /* 0x0308a003060075a7 */ /* 0x000ea2000802017f */
[----:B0-----:R-:W-:-:S04]  /*25710*/  LOP3.LUT R2, R2, 0x7f, RZ, 0xc0, !PT ;  /* 0x0000007f02027812 */ /* 0x001fc800078ec0ff */
[----:B------:R-:W-:Y:S01]  /*25720*/  ISETP.NE.AND P2, PT, R2, RZ, PT ;  /* 0x000000ff0200720c */ /* 0x000fe20003f45270 */
[----:B--2---:R-:W-:-:S12]  /*25730*/  @!P1 BRA `(.L_x_1910) ;  /* 0x0000007000449947 */ /* 0x004fd80003800000 */
.L_x_2091:
[----:B------:R-:W-:Y:S05]  /*25740*/  BSYNC B2 ;  /* 0x0000000000027941 */ /* 0x000fea0003800000 */
.L_x_1909:
[----:B------:R-:W-:Y:S04]  /*25750*/  BSSY B2, `(.L_x_1911) ;  /* 0x0000009000027945 */ /* 0x000fe80003800000 */
[----:B------:R-:W-:Y:S05]  /*25760*/  @P2 BRA `(.L_x_1912) ;  /* 0x00000000001c2947 */ /* 0x000fea0003800000 */
[----:B------:R-:W2:Y:S01]  /*25770*/  S2R R11, SR_TID.X ;  /* 0x00000000000b7919 */ /* 0x000ea20000002100 */
[----:B------:R-:W-:-:S04]  /*25780*/  IMAD.MOV.U32 R2, RZ, RZ, 0x8000 ;  /* 0x00008000ff027424 */ /* 0x000fc800078e00ff */
[----:B------:R3:W-:Y:S01]  /*25790*/  SYNCS.ARRIVE.TRANS64 RZ, [R6+URZ+0x30890], R2 ;  /* 0x0308900206ff79a7 */ /* 0x0007e2000800003f */
[----:B--2---:R-:W-:-:S04]  /*257a0*/  LOP3.LUT R11, R11, 0x1f, RZ, 0xc0, !PT ;  /* 0x0000001f0b0b7812 */ /* 0x004fc800078ec0ff */
[----:B------:R-:W-:-:S13]  /*257b0*/  ISETP.NE.AND P1, PT, R11, RZ, PT ;  /* 0x000000ff0b00720c */ /* 0x000fda0003f25270 */
[----:B---3--:R-:W-:Y:S05]  /*257c0*/  @!P1 BRA `(.L_x_1912) ;  /* 0x0000000000049947 */ /* 0x008fea0003800000 */
[----:B------:R-:W-:Y:S01]  /*257d0*/  BPT.TRAP 0x1 ;  /* 0x000000040000795c */ /* 0x000fe20000300000 */
.L_x_1912:
[----:B------:R-:W-:Y:S05]  /*257e0*/  BSYNC B2 ;  /* 0x0000000000027941 */ /* 0x000fea0003800000 */
.L_x_1911:
        /* <DEDUP_REMOVED lines=8> */
[----:B------:R-:W-:Y:S01]  /*25870*/  VIADD R13, R11, 0x20400 ;  /* 0x000204000b0d7836 */ /* 0x000fe20000000000 */
[----:B------:R-:W-:Y:S01]  /*25880*/  UMOV UR6, 0x0 ;  /* 0x0000000000067882 */ /* 0x000fe20000000000 */
[----:B------:R-:W-:-:S10]  /*25890*/  UMOV UR7, 0x12f00000 ;  /* 0x12f0000000077882 */ /* 0x000fd40000000000 */
.L_x_1913:
        /* <DEDUP_REMOVED lines=10> */
[----:B------:R-:W-:Y:S01]  /*25940*/  IMAD.MOV.U32 R20, RZ, RZ, 0x40 ;  /* 0x00000040ff147424 */ /* 0x000fe200078e00ff */
[----:B------:R-:W-:Y:S01]  /*25950*/  PLOP3.LUT P1, PT, PT, PT, PT, 0x80, 0x0 ;  /* 0x000000000000781c */ /* 0x000fe20003f2f070 */
[----:B------:R-:W-:Y:S01]  /*25960*/  VIADD R13, R11, 0x22400 ;  /* 0x000224000b0d7836 */ /* 0x000fe20000000000 */
[----:B------:R-:W-:Y:S01]  /*25970*/  UMOV UR6, 0x0 ;  /* 0x0000000000067882 */ /* 0x000fe20000000000 */
[----:B------:R-:W-:Y:S01]  /*25980*/  UMOV UR7, 0x12f00000 ;  /* 0x12f0000000077882 */ /* 0x000fe20000000000 */
[----:B------:R-:W-:-:S15]  /*25990*/  R2UR UR10, R20 ;  /* 0x00000000140a72ca */ /* 0x000fde00000e0000 */
.L_x_1914:
        /* <DEDUP_REMOVED lines=16> */
.L_x_1915:
        /* <DEDUP_REMOVED lines=16> */
.L_x_1916:
        /* <DEDUP_REMOVED lines=10> */
[----:B------:R-:W2:Y:S01]  /*25c40*/  SYNCS.PHASECHK.TRANS64.TRYWAIT P1, [R6+URZ+0x308c0], R3 ;  /* 0x0308c003060075a7 */ /* 0x000ea2000802017f */
[----:B------:R-:W-:Y:S04]  /*25c50*/  BSSY B2, `(.L_x_1917) ;  /* 0x0000002000027945 */ /* 0x000fe80003800000 */
[----:B--2---:R-:W-:Y:S05]  /*25c60*/  @!P1 BRA `(.L_x_1918) ;  /* 0x0000006c000c9947 */ /* 0x004fea0003800000 */
.L_x_2092:
[----:B------:R-:W-:Y:S05]  /*25c70*/  BSYNC B2 ;  /* 0x0000000000027941 */ /* 0x000fea0003800000 */
.L_x_1917:
[----:B------:R-:W-:Y:S01]  /*25c80*/  BSSY B2, `(.L_x_1919) ;  /* 0x000000b000027945 */ /* 0x000fe20003800000 */
[----:B------:R-:W-:Y:S02]  /*25c90*/  IMAD.MOV.U32 R2, RZ, RZ, 0x0 ;  /* 0x00000000ff027424 */ /* 0x000fe400078e00ff */
[----:B0-2---:R-:W-:Y:S01]  /*25ca0*/  IMAD.MOV.U32 R3, RZ, RZ, 0x12f00000 ;  /* 0x12f00000ff037424 */ /* 0x005fe200078e00ff */
[----:B------:R-:W-:Y:S06]  /*25cb0*/  @P2 BRA `(.L_x_1920) ;  /* 0x00000000001c2947 */ /* 0x000fec0003800000 */
[----:B------:R-:W0:Y:S01]  /*25cc0*/  S2R R21, SR_TID.X ;  /* 0x0000000000157919 */ /* 0x000e220000002100 */
[----:B------:R-:W-:-:S04]  /*25cd0*/  IMAD.MOV.U32 R13, RZ, RZ, 0x8000 ;  /* 0x00008000ff0d7424 */ /* 0x000fc800078e00ff */
[----:B------:R2:W-:Y:S01]  /*25ce0*/  SYNCS.ARRIVE.TRANS64 RZ, [R6+URZ+0x308b0], R13 ;  /* 0x0308b00d06ff79a7 */ /* 0x0005e2000800003f */
[----:B0-----:R-:W-:-:S04]  /*25cf0*/  LOP3.LUT R21, R21, 0x1f, RZ, 0xc0, !PT ;  /* 0x0000001f15157812 */ /* 0x001fc800078ec0ff */
[----:B------:R-:W-:-:S13]  /*25d00*/  ISETP.NE.AND P1, PT, R21, RZ, PT ;  /* 0x000000ff1500720c */ /* 0x000fda0003f25270 */
[----:B--2---:R-:W-:Y:S05]  /*25d10*/  @!P1 BRA `(.L_x_1920) ;  /* 0x0000000000049947 */ /* 0x004fea0003800000 */
[----:B------:R-:W-:Y:S01]  /*25d20*/  BPT.TRAP 0x1 ;  /* 0x000000040000795c */ /* 0x000fe20000300000 */
.L_x_1920:
[----:B------:R-:W-:Y:S05]  /*25d30*/  BSYNC B2 ;  /* 0x0000000000027941 */ /* 0x000fea0003800000 */
.L_x_1919:
[----:B------:R-:W-:Y:S01]  /*25d40*/  R2UR UR10, R14 ;  /* 0x000000000e0a72ca */ /* 0x000fe200000e0000 */
[----:B------:R-:W-:Y:S01]  /*25d50*/  UIADD3 UR4, UP0, UR36, 0x670, URZ ;  /* 0x0000067024047890 */ /* 0x000fe2000ff1e03f */
[----:B------:R-:W-:Y:S01]  /*25d60*/  R2UR UR6, R2 ;  /* 0x00000000020672ca */ /* 0x000fe200000e0000 */
[----:B------:R-:W-:Y:S01]  /*25d70*/  VIADD R6, R6, 0x308b0 ;  /* 0x000308b006067836 */ /* 0x000fe20000000000 */
[----:B------:R-:W-:Y:S01]  /*25d80*/  R2UR UR7, R3 ;  /* 0x00000000030772ca */ /* 0x000fe200000e0000 */
[----:B------:R-:W-:Y:S01]  /*25d90*/  VIADD R13, R11, 0x400 ;  /* 0x000004000b0d7836 */ /* 0x000fe20000000000 */
[----:B------:R-:W-:Y:S01]  /*25da0*/  PLOP3.LUT P1, PT, PT, PT, PT, 0x80, 0x0 ;  /* 0x000000000000781c */ /* 0x000fe20003f2f070 */
[----:B------:R-:W-:-:S12]  /*25db0*/  UIADD3.X UR5, URZ, UR37, URZ, UP0, !UPT ;  /* 0x000000253f057290 */ /* 0x000fd800087fe43f */
.L_x_1921:
        /* <DEDUP_REMOVED lines=15> */
.L_x_1922:
        /* <DEDUP_REMOVED lines=15> */
.L_x_1923:
        /* <DEDUP_REMOVED lines=15> */
.L_x_1924:
        /* <DEDUP_REMOVED lines=10> */
.L_x_1908:
[----:B------:R-:W-:Y:S05]  /*26130*/  BSYNC B1 ;  /* 0x0000000000017941 */ /* 0x000fea0003800000 */
.L_x_1907:
[----:B------:R-:W-:Y:S01]  /*26140*/  ISETP.GT.AND P2, PT, R9, R5, PT ;  /* 0x000000050900720c */ /* 0x000fe20003f44270 */
[----:B------:R-:W-:Y:S02]  /*26150*/  VIADD R27, R27, 0x1 ;  /* 0x000000011b1b7836 */ /* 0x000fe40000000000 */
[----:B------:R-:W-:-:S03]  /*26160*/  VIADD R9, R9, 0xffffffff ;  /* 0xffffffff09097836 */ /* 0x000fc60000000000 */
[----:B------:R-:W-:-:S04]  /*26170*/  ISETP.NE.AND P1, PT, R27, 0x2, PT ;  /* 0x000000021b00780c */ /* 0x000fc80003f25270 */
[----:B------:R-:W-:Y:S02]  /*26180*/  SEL R3, RZ, 0x1, P1 ;  /* 0x00000001ff037807 */ /* 0x000fe40000800000 */
[----:B------:R-:W-:Y:S02]  /*26190*/  SEL R27, R27, RZ, P1 ;  /* 0x000000ff1b1b7207 */ /* 0x000fe40000800000 */
[----:B------:R-:W-:Y:S01]  /*261a0*/  LOP3.LUT R30, R30, R3, RZ, 0x3c, !PT ;  /* 0x000000031e1e7212 */ /* 0x000fe200078e3cff */
[----:B------:R-:W-:Y:S06]  /*261b0*/  @P2 BRA `(.L_x_1925) ;  /* 0xfffffff400342947 */ /* 0x000fec000383ffff */
.L_x_1883:
[----:B------:R-:W-:Y:S05]  /*261c0*/  BSYNC B0 ;  /* 0x0000000000007941 */ /* 0x000fea0003800000 */
.L_x_1882:
[----:B------:R-:W2:Y:S01]  /*261d0*/  LDC R0, c[0x0][0x448] ;  /* 0x00011200ff007b82 */ /* 0x000ea20000000800 */
[----:B------:R-:W-:Y:S01]  /*261e0*/  VIADD R5, R28, 0x7f ;  /* 0x0000007f1c057836 */ /* 0x000fe20000000000 */
[----:B------:R-:W-:Y:S06]  /*261f0*/  @!P0 WARPSYNC.ALL ;  /* 0x0000000000008948 */ /* 0x000fec0003800000 */
[----:B------:R-:W-:Y:S01]  /*26200*/  @!P0 BAR.SYNC.DEFER_BLOCKING 0xc, 0x180 ;  /* 0x0306000000008b1d */ /* 0x000fe20000010000 */
[----:B--2---:R-:W-:-:S13]  /*26210*/  ISETP.NE.AND P1, PT, R0, 0x1, PT ;  /* 0x000000010000780c */ /* 0x004fda0003f25270 */
[----:B------:R-:W2:Y:S08]  /*26220*/  @P1 LDC R0, c[0x0][0x44c] ;  /* 0x00011300ff001b82 */ /* 0x000eb00000000800 */
[----:B------:R-:W3:Y:S01]  /*26230*/  @P1 LDC R3, c[0x0][0x450] ;  /* 0x00011400ff031b82 */ /* 0x000ee20000000800 */
[----:B--2---:R-:W-:-:S05]  /*26240*/  @P1 IMAD.HI.U32 R0, R5, R0, RZ ;  /* 0x0000000005001227 */ /* 0x004fca00078e00ff */
[----:B---3--:R-:W-:Y:S02]  /*26250*/  @P1 SHF.R.U32.HI R5, RZ, R3, R0 ;  /* 0x00000003ff051219 */ /* 0x008fe40000011600 */
[----:B------:R-:W2:Y:S03]  /*26260*/  LDC.64 R2, c[0x0][0x9e0] ;  /* 0x00027800ff027b82 */ /* 0x000ea60000000a00 */
[----:B------:R-:W-:Y:S01]  /*26270*/  IMAD.IADD R9, R8, 0x1, R5 ;  /* 0x0000000108097824 */ /* 0x000fe200078e0205 */
[----:B--2---:R-:W-:-:S03]  /*26280*/  ISETP.GE.AND P2, PT, R3, 0x1, PT ;  /* 0x000000010300780c */ /* 0x004fc60003f46270 */
[----:B------:R-:W-:-:S10]  /*26290*/  IMAD.IADD R2, R9, 0x1, R2 ;  /* 0x0000000109027824 */ /* 0x000fd400078e0202 */
[----:B------:R-:W-:Y:S05]  /*262a0*/  @!P2 BRA `(.L_x_1926) ;  /* 0x000000000048a947 */ /* 0x000fea0003800000 */
[C---:B------:R-:W-:Y:S01]  /*262b0*/  ISETP.GT.AND P0, PT, R9.reuse, RZ, PT ;  /* 0x000000ff0900720c */ /* 0x040fe20003f04270 */
[----:B------:R-:W-:Y:S01]  /*262c0*/  BSSY B0, `(.L_x_1927) ;  /* 0x000000e000007945 */ /* 0x000fe20003800000 */
[----:B------:R-:W-:-:S11]  /*262d0*/  VIADD R0, R9, 0xffffffff ;  /* 0xffffffff09007836 */ /* 0x000fd60000000000 */
[----:B------:R-:W-:Y:S05]  /*262e0*/  @P0 BRA `(.L_x_1928) ;  /* 0x00000000001c0947 */ /* 0x000fea0003800000 */
[----:B------:R-:W-:Y:S01]  /*262f0*/  ISETP.NE.AND P0, PT, R3, 0x1, PT ;  /* 0x000000010300780c */ /* 0x000fe20003f05270 */
[----:B------:R-:W-:-:S12]  /*26300*/  IMAD.MOV R9, RZ, RZ, -R9 ;  /* 0x000000ffff097224 */ /* 0x000fd800078e0a09 */
[----:B------:R-:W2:Y:S02]  /*26310*/  @P0 LDC.64 R4, c[0x0][0x9e8] ;  /* 0x00027a00ff040b82 */ /* 0x000ea40000000a00 */
[----:B--2---:R-:W-:-:S05]  /*26320*/  @P0 IMAD.HI.U32 R4, R9, R4, RZ ;  /* 0x0000000409040227 */ /* 0x004fca00078e00ff */
[----:B------:R-:W-:-:S04]  /*26330*/  @P0 SHF.R.U32.HI R9, RZ, R5, R4 ;  /* 0x00000005ff090219 */ /* 0x000fc80000011604 */
[----:B------:R-:W-:Y:S01]  /*26340*/  LOP3.LUT R0, RZ, R9, RZ, 0x33, !PT ;  /* 0x00000009ff007212 */ /* 0x000fe200078e33ff */
[----:B------:R-:W-:Y:S06]  /*26350*/  BRA `(.L_x_1929) ;  /* 0x0000000000107947 */ /* 0x000fec0003800000 */
.L_x_1928:
[----:B------:R-:W-:-:S13]  /*26360*/  ISETP.NE.AND P0, PT, R3, 0x1, PT ;  /* 0x000000010300780c */ /* 0x000fda0003f05270 */
[----:B------:R-:W2:Y:S02]  /*26370*/  @P0 LDC.64 R4, c[0x0][0x9e8] ;  /* 0x00027a00ff040b82 */ /* 0x000ea40000000a00 */
[----:B--2---:R-:W-:-:S05]  /*26380*/  @P0 IMAD.HI.U32 R4, R0, R4, RZ ;  /* 0x0000000400040227 */ /* 0x004fca00078e00ff */
[----:B------:R-:W-:-:S07]  /*26390*/  @P0 SHF.R.U32.HI R0, RZ, R5, R4 ;  /* 0x00000005ff000219 */ /* 0x000fce0000011604 */
.L_x_1929:
[----:B------:R-:W-:Y:S05]  /*263a0*/  BSYNC B0 ;  /* 0x0000000000007941 */ /* 0x000fea0003800000 */
.L_x_1927:
[----:B------:R-:W-:-:S05]  /*263b0*/  IMAD R5, R0, R3, R3 ;  /* 0x0000000300057224 */ /* 0x000fca00078e0203 */
[----:B------:R-:W-:-:S07]  /*263c0*/  VIMNMX R2, R2, R5, PT ;  /* 0x0000000502027248 */ /* 0x000fce0003fe0100 */
.L_x_1926:
[----:B------:R-:W-:Y:S01]  /*263d0*/  VIADD R2, R2, 0x3f ;  /* 0x0000003f02027836 */ /* 0x000fe20000000000 */
[----:B------:R-:W2:Y:S01]  /*263e0*/  @P1 LDC R9, c[0x0][0x44c] ;  /* 0x00011300ff091b82 */ /* 0x000ea20000000800 */
[----:B------:R-:W-:-:S03]  /*263f0*/  ULDC UR4, c[0x0][0x9dc] ;  /* 0x0002770000047ab9 */ /* 0x000fc60000000800 */
[----:B------:R-:W-:-:S04]  /*26400*/  SHF.R.S32.HI R5, RZ, 0x1f, R2 ;  /* 0x0000001fff057819 */ /* 0x000fc80000011402 */
[----:B------:R-:W3:Y:S01]  /*26410*/  @P1 LDC R0, c[0x0][0x450] ;  /* 0x00011400ff001b82 */ /* 0x000ee20000000800 */
[----:B------:R-:W-:Y:S01]  /*26420*/  LEA.HI R5, R5, R2, RZ, 0x6 ;  /* 0x0000000205057211 */ /* 0x000fe200078f30ff */
[----:B------:R-:W-:-:S03]  /*26430*/  IMAD.MOV.U32 R2, RZ, RZ, R28 ;  /* 0x000000ffff027224 */ /* 0x000fc600078e001c */
[----:B------:R-:W-:-:S04]  /*26440*/  SHF.R.S32.HI R5, RZ, 0x6, R5 ;  /* 0x00000006ff057819 */ /* 0x000fc80000011405 */
[----:B------:R-:W-:-:S05]  /*26450*/  VIMNMX R26, R10, R5, PT ;  /* 0x000000050a1a7248 */ /* 0x000fca0003fe0100 */
[----:B------:R4:W-:Y:S01]  /*26460*/  STL [R1+0x30], R26 ;  /* 0x0000301a01007387 */ /* 0x0009e20000100800 */
[----:B--2---:R-:W-:-:S05]  /*26470*/  @P1 IMAD.HI.U32 R9, R28, R9, RZ ;  /* 0x000000091c091227 */ /* 0x004fca00078e00ff */
[----:B---3--:R-:W-:-:S05]  /*26480*/  @P1 SHF.R.U32.HI R2, RZ, R0, R9 ;  /* 0x00000000ff021219 */ /* 0x008fca0000011609 */
[----:B------:R-:W-:-:S04]  /*26490*/  IMAD.IADD R7, R7, 0x1, R2 ;  /* 0x0000000107077824 */ /* 0x000fc800078e0202 */
[----:B------:R-:W-:Y:S01]  /*264a0*/  VIADD R0, R7, -UR4 ;  /* 0x8000000407007c36 */ /* 0x000fe20008000000 */
[----:B----4-:R-:W-:Y:S06]  /*264b0*/  @!P2 BRA `(.L_x_1930) ;  /* 0x000000000044a947 */ /* 0x010fec0003800000 */
[----:B------:R-:W-:Y:S01]  /*264c0*/  ISETP.GT.AND P0, PT, R7, -0x1, PT ;  /* 0xffffffff0700780c */ /* 0x000fe20003f04270 */
[----:B------:R-:W-:-:S12]  /*264d0*/  BSSY B0, `(.L_x_1931) ;  /* 0x000000d000007945 */ /* 0x000fd80003800000 */
[----:B------:R-:W-:Y:S05]  /*264e0*/  @P0 BRA `(.L_x_1932) ;  /* 0x00000000001c0947 */ /* 0x000fea0003800000 */
[----:B------:R-:W-:Y:S02]  /*264f0*/  ISETP.NE.AND P0, PT, R3, 0x1, PT ;  /* 0x000000010300780c */ /* 0x000fe40003f05270 */
[----:B------:R-:W-:-:S11]  /*26500*/  LOP3.LUT R7, RZ, R7, RZ, 0x33, !PT ;  /* 0x00000007ff077212 */ /* 0x000fd600078e33ff */
[----:B------:R-:W2:Y:S02]  /*26510*/  @P0 LDC.64 R4, c[0x0][0x9e8] ;  /* 0x00027a00ff040b82 */ /* 0x000ea40000000a00 */
[----:B--2---:R-:W-:-:S05]  /*26520*/  @P0 IMAD.HI.U32 R4, R7, R4, RZ ;  /* 0x0000000407040227 */ /* 0x004fca00078e00ff */
[----:B------:R-:W-:-:S04]  /*26530*/  @P0 SHF.R.U32.HI R7, RZ, R5, R4 ;  /* 0x00000005ff070219 */ /* 0x000fc80000011604 */
[----:B------:R-:W-:Y:S01]  /*26540*/  LOP3.LUT R7, RZ, R7, RZ, 0x33, !PT ;  /* 0x00000007ff077212 */ /* 0x000fe200078e33ff */
[----:B------:R-:W-:Y:S06]  /*26550*/  BRA `(.L_x_1933) ;  /* 0x0000000000107947 */ /* 0x000fec0003800000 */
.L_x_1932:
[----:B------:R-:W-:-:S13]  /*26560*/  ISETP.NE.AND P0, PT, R3, 0x1, PT ;  /* 0x000000010300780c */ /* 0x000fda0003f05270 */
[----:B------:R-:W2:Y:S02]  /*26570*/  @P0 LDC.64 R4, c[0x0][0x9e8] ;  /* 0x00027a00ff040b82 */ /* 0x000ea40000000a00 */
[----:B--2---:R-:W-:-:S05]  /*26580*/  @P0 IMAD.HI.U32 R4, R7, R4, RZ ;  /* 0x0000000407040227 */ /* 0x004fca00078e00ff */
[----:B------:R-:W-:-:S07]  /*26590*/  @P0 SHF.R.U32.HI R7, RZ, R5, R4 ;  /* 0x00000005ff070219 */ /* 0x000fce0000011604 */
.L_x_1933:
[----:B------:R-:W-:Y:S05]  /*265a0*/  BSYNC B0 ;  /* 0x0000000000007941 */ /* 0x000fea0003800000 */
.L_x_1931:
[----:B------:R-:W-:-:S05]  /*265b0*/  IMAD R3, R7, R3, RZ ;  /* 0x0000000307037224 */ /* 0x000fca00078e02ff */
[----:B------:R-:W-:-:S07]  /*265c0*/  VIMNMX R0, R0, R3, !PT ;  /* 0x0000000300007248 */ /* 0x000fce0007fe0100 */
.L_x_1930:
[----:B------:R-:W-:Y:S01]  /*265d0*/  SHF.R.S32.HI R3, RZ, 0x1f, R0 ;  /* 0x0000001fff037819 */ /* 0x000fe20000011400 */
[----:B------:R-:W-:Y:S03]  /*265e0*/  BSSY B7, `(.L_x_1934) ;  /* 0x000036d000077945 */ /* 0x000fe60003800000 */
[----:B------:R-:W-:-:S04]  /*265f0*/  LEA.HI R3, R3, R0, RZ, 0x6 ;  /* 0x0000000003037211 */ /* 0x000fc800078f30ff */
[----:B------:R-:W-:-:S04]  /*26600*/  SHF.R.S32.HI R3, RZ, 0x6, R3 ;  /* 0x00000006ff037819 */ /* 0x000fc80000011403 */
[----:B------:R-:W-:-:S04]  /*26610*/  VIMNMX R2, RZ, R3, !PT ;  /* 0x00000003ff027248 */ /* 0x000fc80007fe0100 */
[----:B------:R-:W-:Y:S01]  /*26620*/  ISETP.GT.AND P0, PT, R26, R2, PT ;  /* 0x000000021a00720c */ /* 0x000fe20003f04270 */
[----:B------:R2:W-:-:S12]  /*26630*/  STL [R1+0x14], R2 ;  /* 0x0000140201007387 */ /* 0x0005d80000100800 */
[----:B--2---:R-:W-:Y:S05]  /*26640*/  @P0 BRA `(.L_x_1935) ;  /* 0x0000000000440947 */ /* 0x004fea0003800000 */
[----:B------:R-:W2:Y:S02]  /*26650*/  S2R R2, SR_TID.X ;  /* 0x0000000000027919 */ /* 0x000ea40000002100 */
[----:B--2---:R-:W-:-:S04]  /*26660*/  LOP3.LUT R2, R2, 0x7f, RZ, 0xc0, !PT ;  /* 0x0000007f02027812 */ /* 0x004fc800078ec0ff */
[----:B------:R-:W-:-:S13]  /*26670*/  ISETP.NE.AND P0, PT, R2, RZ, PT ;  /* 0x000000ff0200720c */ /* 0x000fda0003f05270 */
[----:B------:R-:W-:Y:S05]  /*26680*/  @P0 BRA `(.L_x_1936) ;  /* 0x0000003400880947 */ /* 0x000fea0003800000 */
[----:B------:R-:W2:Y:S01]  /*26690*/  S2R R5, SR_LANEID ;  /* 0x0000000000057919 */ /* 0x000ea20000000000 */
[----:B------:R-:W-:Y:S01]  /*266a0*/  VOTEU.ANY UR4, UPT, PT ;  /* 0x0000000000047886 */ /* 0x000fe200038e0100 */
[----:B------:R-:W3:Y:S01]  /*266b0*/  LDC.64 R2, c[0x0][0xc60] ;  /* 0x00031800ff027b82 */ /* 0x000ee20000000a00 */
[----:B------:R-:W2:Y:S02]  /*266c0*/  FLO.U32 R0, UR4 ;  /* 0x0000000400007d00 */ /* 0x000ea400080e0000 */
[----:B--2---:R-:W-:-:S06]  /*266d0*/  ISETP.EQ.U32.AND P0, PT, R0, R5, PT ;  /* 0x000000050000720c */ /* 0x004fcc0003f02070 */
[----:B------:R-:W3:Y:S07]  /*266e0*/  POPC R5, UR4 ;  /* 0x0000000400057d09 */ /* 0x000eee0008000000 */
[----:B---3--:R-:W2:Y:S01]  /*266f0*/  @P0 ATOMG.E.ADD.STRONG.GPU PT, R3, desc[UR60][R2.64], R5 ;  /* 0x00000005020309a8 */ /* 0x008ea200081ee1fc */
[----:B------:R-:W3:Y:S02]  /*26700*/  S2R R4, SR_LTMASK ;  /* 0x0000000000047919 */ /* 0x000ee40000003900 */
[----:B---3--:R-:W-:-:S04]  /*26710*/  LOP3.LUT R4, R4, UR4, RZ, 0xc0, !PT ;  /* 0x0000000404047c12 */ /* 0x008fc8000f8ec0ff */
[----:B------:R-:W3:Y:S01]  /*26720*/  POPC R7, R4 ;  /* 0x0000000400077309 */ /* 0x000ee20000000000 */
[----:B--2---:R-:W3:Y:S02]  /*26730*/  SHFL.IDX PT, R0, R3, R0, 0x1f ;  /* 0x00001f0003007589 */ /* 0x004ee400000e0000 */
[----:B---3--:R-:W-:Y:S01]  /*26740*/  IADD3 R16, R0, UR38, R7 ;  /* 0x0000002600107c10 */ /* 0x008fe2000fffe007 */
[----:B------:R-:W-:Y:S06]  /*26750*/  BRA `(.L_x_1936) ;  /* 0x0000003400547947 */ /* 0x000fec0003800000 */
.L_x_1935:
        /* <DEDUP_REMOVED lines=8> */
[----:B------:R-:W-:Y:S02]  /*267e0*/  IMAD.U32 R4, RZ, RZ, UR6 ;  /* 0x00000006ff047e24 */ /* 0x000fe4000f8e00ff */
[----:B------:R-:W2:Y:S01]  /*267f0*/  LDC.64 R2, c[0x4][R2] ;  /* 0x0100000002027b82 */ /* 0x000ea20000000a00 */
[----:B------:R-:W-:Y:S02]  /*26800*/  IMAD.U32 R5, RZ, RZ, UR7 ;  /* 0x00000007ff057e24 */ /* 0x000fe4000f8e00ff */
[----:B0-----:R-:W-:Y:S02]  /*26810*/  IMAD.U32 R6, RZ, RZ, UR8 ;  /* 0x00000008ff067e24 */ /* 0x001fe4000f8e00ff */
[----:B------:R-:W-:-:S02]  /*26820*/  IMAD.U32 R7, RZ, RZ, UR9 ;  /* 0x00000009ff077e24 */ /* 0x000fc4000f8e00ff */
[----:B------:R-:W-:Y:S02]  /*26830*/  IMAD.U32 R10, RZ, RZ, UR4 ;  /* 0x00000004ff0a7e24 */ /* 0x000fe4000f8e00ff */
[----:B------:R-:W-:Y:S02]  /*26840*/  IMAD.U32 R11, RZ, RZ, UR5 ;  /* 0x00000005ff0b7e24 */ /* 0x000fe4000f8e00ff */
[----:B------:R-:W-:Y:S02]  /*26850*/  IMAD.MOV.U32 R8, RZ, RZ, 0x70 ;  /* 0x00000070ff087424 */ /* 0x000fe400078e00ff */
[----:B------:R-:W-:Y:S02]  /*26860*/  IMAD.MOV.U32 R12, RZ, RZ, 0x1 ;  /* 0x00000001ff0c7424 */ /* 0x000fe400078e00ff */
[----:B------:R-:W-:-:S07]  /*26870*/  IMAD.MOV.U32 R13, RZ, RZ, RZ ;  /* 0x000000ffff0d7224 */ /* 0x000fce00078e00ff */
[----:B------:R-:W-:-:S07]  /*26880*/  LEPC R20, `(.L_x_1938) ;  /* 0x000000001014794e */ /* 0x000fce0000000000 */
[----:B-12---:R-:W-:Y:S05]  /*26890*/  CALL.ABS.NOINC R2 ;  /* 0x0000000002007343 */ /* 0x006fea0003c00000 */
.L_x_1938:
[----:B------:R-:W-:Y:S05]  /*268a0*/  BSYNC B6 ;  /* 0x0000000000067941 */ /* 0x000fea0003800000 */
.L_x_1937:
        /* <DEDUP_REMOVED lines=8> */
[----:B------:R2:W3:Y:S01]  /*26930*/  LDC.64 R2, c[0x4][R17] ;  /* 0x0100000011027b82 */ /* 0x0004e20000000a00 */
[----:B------:R-:W-:Y:S02]  /*26940*/  IMAD.U32 R4, RZ, RZ, UR6 ;  /* 0x00000006ff047e24 */ /* 0x000fe4000f8e00ff */
[----:B------:R-:W-:Y:S02]  /*26950*/  IMAD.U32 R5, RZ, RZ, UR7 ;  /* 0x00000007ff057e24 */ /* 0x000fe4000f8e00ff */
[----:B0-----:R-:W-:Y:S02]  /*26960*/  IMAD.U32 R6, RZ, RZ, UR8 ;  /* 0x00000008ff067e24 */ /* 0x001fe4000f8e00ff */
[----:B------:R-:W-:-:S02]  /*26970*/  IMAD.U32 R7, RZ, RZ, UR9 ;  /* 0x00000009ff077e24 */ /* 0x000fc4000f8e00ff */
[----:B------:R-:W-:Y:S02]  /*26980*/  IMAD.U32 R10, RZ, RZ, UR4 ;  /* 0x00000004ff0a7e24 */ /* 0x000fe4000f8e00ff */
[----:B------:R-:W-:Y:S02]  /*26990*/  IMAD.U32 R11, RZ, RZ, UR5 ;  /* 0x00000005ff0b7e24 */ /* 0x000fe4000f8e00ff */
[----:B------:R-:W-:Y:S02]  /*269a0*/  IMAD.MOV.U32 R8, RZ, RZ, 0x70 ;  /* 0x00000070ff087424 */ /* 0x000fe400078e00ff */
[----:B------:R-:W-:Y:S02]  /*269b0*/  IMAD.MOV.U32 R12, RZ, RZ, 0x1 ;  /* 0x00000001ff0c7424 */ /* 0x000fe400078e00ff */
[----:B--2---:R-:W-:-:S07]  /*269c0*/  IMAD.MOV.U32 R13, RZ, RZ, RZ ;  /* 0x000000ffff0d7224 */ /* 0x004fce00078e00ff */
[----:B------:R-:W-:-:S07]  /*269d0*/  LEPC R20, `(.L_x_1941) ;  /* 0x000000001014794e */ /* 0x000fce0000000000 */
[----:B-1-3--:R-:W-:Y:S05]  /*269e0*/  CALL.ABS.NOINC R2 ;  /* 0x0000000002007343 */ /* 0x00afea0003c00000 */
.L_x_1941:
[----:B------:R0:W1:Y:S01]  /*269f0*/  LDC.64 R2, c[0x4][R17] ;  /* 0x0100000011027b82 */ /* 0x0000620000000a00 */
[----:B------:R-:W-:Y:S01]  /*26a00*/  ULDC.64 UR4, c[0x4][0x138] ;  /* 0x01004e0000047ab9 */ /* 0x000fe20000000a00 */
[----:B------:R-:W-:Y:S01]  /*26a10*/  ULDC.64 UR6, c[0x4][0x140] ;  /* 0x0100500000067ab9 */ /* 0x000fe20000000a00 */
[----:B------:R-:W-:Y:S01]  /*26a20*/  ULDC.64 UR8, c[0x4][0xd0] ;  /* 0x0100340000087ab9 */ /* 0x000fe20000000a00 */
[----:B------:R-:W-:Y:S02]  /*26a30*/  IMAD.U32 R4, RZ, RZ, UR4 ;  /* 0x00000004ff047e24 */ /* 0x000fe4000f8e00ff */
[----:B------:R-:W-:Y:S02]  /*26a40*/  IMAD.U32 R5, RZ, RZ, UR5 ;  /* 0x00000005ff057e24 */ /* 0x000fe4000f8e00ff */
[----:B------:R-:W-:Y:S02]  /*26a50*/  IMAD.U32 R6, RZ, RZ, UR6 ;  /* 0x00000006ff067e24 */ /* 0x000fe4000f8e00ff */
[----:B------:R-:W-:-:S02]  /*26a60*/  IMAD.U32 R7, RZ, RZ, UR7 ;  /* 0x00000007ff077e24 */ /* 0x000fc4000f8e00ff */
[----:B------:R-:W-:Y:S02]  /*26a70*/  IMAD.U32 R10, RZ, RZ, UR8 ;  /* 0x00000008ff0a7e24 */ /* 0x000fe4000f8e00ff */
[----:B------:R-:W-:Y:S02]  /*26a80*/  IMAD.U32 R11, RZ, RZ, UR9 ;  /* 0x00000009ff0b7e24 */ /* 0x000fe4000f8e00ff */
[----:B------:R-:W-:Y:S02]  /*26a90*/  IMAD.MOV.U32 R8, RZ, RZ, 0x70 ;  /* 0x00000070ff087424 */ /* 0x000fe400078e00ff */
[----:B------:R-:W-:Y:S02]  /*26aa0*/  IMAD.MOV.U32 R12, RZ, RZ, 0x1 ;  /* 0x00000001ff0c7424 */ /* 0x000fe400078e00ff */
[----:B0-----:R-:W-:-:S07]  /*26ab0*/  IMAD.MOV.U32 R13, RZ, RZ, RZ ;  /* 0x000000ffff0d7224 */ /* 0x001fce00078e00ff */
[----:B------:R-:W-:-:S07]  /*26ac0*/  LEPC R20, `(.L_x_1940) ;  /* 0x000000001014794e */ /* 0x000fce0000000000 */
[----:B-1----:R-:W-:Y:S05]  /*26ad0*/  CALL.ABS.NOINC R2 ;  /* 0x0000000002007343 */ /* 0x002fea0003c00000 */
.L_x_1940:
[----:B------:R-:W-:Y:S05]  /*26ae0*/  BSYNC B6 ;  /* 0x0000000000067941 */ /* 0x000fea0003800000 */
.L_x_1939:
[----:B------:R-:W-:Y:S01]  /*26af0*/  ULDC.64 UR4, c[0x0][0x9f8] ;  /* 0x00027e0000047ab9 */ /* 0x000fe20000000a00 */
[----:B------:R-:W2:Y:S01]  /*26b00*/  LDL R24, [R1+0xc] ;  /* 0x00000c0001187983 */ /* 0x000ea20000100800 */
[----:B------:R-:W-:-:S03]  /*26b10*/  ISETP.NE.U32.AND P0, PT, RZ, UR4, PT ;  /* 0x00000004ff007c0c */ /* 0x000fc6000bf05070 */
[----:B------:R-:W3:Y:S01]  /*26b20*/  LDL R21, [R1+0x10] ;  /* 0x0000100001157983 */ /* 0x000ee20000100800 */
[----:B------:R-:W-:Y:S01]  /*26b30*/  ISETP.NE.AND.EX P0, PT, RZ, UR5, PT, P0 ;  /* 0x00000005ff007c0c */ /* 0x000fe2000bf05300 */
[----:B------:R-:W-:Y:S01]  /*26b40*/  IMAD.MOV.U32 R33, RZ, RZ, R19 ;  /* 0x000000ffff217224 */ /* 0x000fe200078e0013 */
[----:B------:R-:W4:Y:S01]  /*26b50*/  LDC R7, c[0x0][0x430] ;  /* 0x00010c00ff077b82 */ /* 0x000f220000000800 */
[----:B------:R-:W3:Y:S01]  /*26b60*/  LDL R17, [R1+0x44] ;  /* 0x0000440001117983 */ /* 0x000ee20000100800 */
[----:B------:R-:W0:Y:S01]  /*26b70*/  S2R R20, SR_TID.X ;  /* 0x0000000000147919 */ /* 0x000e220000002100 */
[----:B------:R-:W-:Y:S01]  /*26b80*/  VIADD R8, R26, 0xffffffff ;  /* 0xffffffff1a087836 */ /* 0x000fe20000000000 */
[----:B------:R-:W-:Y:S01]  /*26b90*/  LOP3.LUT R22, R22, 0xfffffffe, RZ, 0xc0, !PT ;  /* 0xfffffffe16167812 */ /* 0x000fe200078ec0ff */
[----:B------:R-:W-:-:S06]  /*26ba0*/  ULDC UR4, c[0x0][0x2f4] ;  /* 0x0000bd0000047ab9 */ /* 0x000fcc0000000800 */
[----:B------:R-:W1:Y:S02]  /*26bb0*/  @P0 LDC.64 R2, c[0x0][0x9f8] ;  /* 0x00027e00ff020b82 */ /* 0x000e640000000a00 */
[----:B-1----:R-:W-:Y:S01]  /*26bc0*/  @P0 IMAD.WIDE R2, R19, 0x4, R2 ;  /* 0x0000000413020825 */ /* 0x002fe200078e0202 */
[----:B0-----:R-:W-:-:S04]  /*26bd0*/  LOP3.LUT R20, R20, 0x7f, RZ, 0xc0, !PT ;  /* 0x0000007f14147812 */ /* 0x001fc800078ec0ff */
[----:B------:R0:W3:Y:S01]  /*26be0*/  @P0 LDG.E R33, desc[UR60][R2.64] ;  /* 0x0000003c02210981 */ /* 0x0000e2000c1e1900 */
[----:B------:R-:W-:Y:S02]  /*26bf0*/  SHF.R.U32.HI R32, RZ, 0x3, R20 ;  /* 0x00000003ff207819 */ /* 0x000fe40000011614 */
[----:B------:R-:W1:Y:S01]  /*26c00*/  S2R R20, SR_TID.X ;  /* 0x0000000000147919 */ /* 0x000e620000002100 */
[----:B----4-:R-:W-:-:S13]  /*26c10*/  ISETP.NE.AND P1, PT, R7, 0x1, PT ;  /* 0x000000010700780c */ /* 0x010fda0003f25270 */
[----:B------:R-:W4:Y:S08]  /*26c20*/  @P1 LDC R6, c[0x0][0x434] ;  /* 0x00010d00ff061b82 */ /* 0x000f300000000800 */
[----:B------:R-:W0:Y:S01]  /*26c30*/  @P1 LDC R0, c[0x0][0x438] ;  /* 0x00010e00ff001b82 */ /* 0x000e220000000800 */
[----:B-1----:R-:W-:-:S05]  /*26c40*/  IMAD.SHL.U32 R20, R20, 0x10, RZ ;  /* 0x0000001014147824 */ /* 0x002fca00078e00ff */
[----:B------:R-:W-:-:S05]  /*26c50*/  LOP3.LUT R20, R32, 0x70, R20, 0xf8, !PT ;  /* 0x0000007020147812 */ /* 0x000fca00078ef814 */
[----:B------:R-:W-:Y:S01]  /*26c60*/  IMAD R5, R8, 0x40, R20 ;  /* 0x0000004008057824 */ /* 0x000fe200078e0214 */
[----:B------:R-:W-:-:S04]  /*26c70*/  LOP3.LUT R11, R37, 0x40, RZ, 0xfc, !PT ;  /* 0x00000040250b7812 */ /* 0x000fc800078efcff */
[----:B------:R-:W-:Y:S02]  /*26c80*/  ISETP.GE.AND P3, PT, R11, UR4, PT ;  /* 0x000000040b007c0c */ /* 0x000fe4000bf66270 */
[----:B------:R-:W-:-:S04]  /*26c90*/  LOP3.LUT R10, R37, 0x80, RZ, 0xfc, !PT ;  /* 0x00000080250a7812 */ /* 0x000fc800078efcff */
[----:B------:R-:W-:Y:S01]  /*26ca0*/  ISETP.GE.AND P2, PT, R10, UR4, PT ;  /* 0x000000040a007c0c */ /* 0x000fe2000bf46270 */
[----:B------:R-:W-:Y:S01]  /*26cb0*/  UMOV UR5, 0xffffffff ;  /* 0xffffffff00057882 */ /* 0x000fe20000000000 */
[----:B--2---:R-:W-:-:S04]  /*26cc0*/  ISETP.GE.AND P0, PT, R5, R24, PT ;  /* 0x000000180500720c */ /* 0x004fc80003f06270 */
[----:B------:R-:W-:Y:S01]  /*26cd0*/  ISETP.GT.U32.OR P0, PT, R20, 0x3f, P0 ;  /* 0x0000003f1400780c */ /* 0x000fe20000704470 */
[----:B---3--:R-:W-:-:S04]  /*26ce0*/  IMAD.IADD R5, R5, 0x1, R21 ;  /* 0x0000000105057824 */ /* 0x008fc800078e0215 */
[----:B----4-:R-:W-:-:S08]  /*26cf0*/  @P1 IMAD.HI.U32 R6, R5, R6, RZ ;  /* 0x0000000605061227 */ /* 0x010fd000078e00ff */
[----:B0-----:R-:W0:Y:S01]  /*26d00*/  @!P0 LDC.64 R2, c[0x0][0x428] ;  /* 0x00010a00ff028b82 */ /* 0x001e220000000a00 */
[----:B------:R-:W-:Y:S01]  /*26d10*/  IMAD.MOV.U32 R4, RZ, RZ, R5 ;  /* 0x000000ffff047224 */ /* 0x000fe200078e0005 */
[----:B------:R-:W-:-:S05]  /*26d20*/  @P1 SHF.R.U32.HI R4, RZ, R0, R6 ;  /* 0x00000000ff041219 */ /* 0x000fca0000011606 */
[----:B------:R-:W-:-:S04]  /*26d30*/  IMAD.MOV R0, RZ, RZ, -R4 ;  /* 0x000000ffff007224 */ /* 0x000fc800078e0a04 */
[----:B------:R-:W-:Y:S01]  /*26d40*/  IMAD R0, R7, R0, R5 ;  /* 0x0000000007007224 */ /* 0x000fe200078e0205 */
[--C-:B------:R-:W-:Y:S02]  /*26d50*/  @!P0 SHF.R.S32.HI R5, RZ, 0x1f, R4.reuse ;  /* 0x0000001fff058819 */ /* 0x100fe40000011404 */
[----:B------:R-:W-:Y:S01]  /*26d60*/  SHF.R.S32.HI R9, RZ, 0x1f, R33 ;  /* 0x0000001fff097819 */ /* 0x000fe20000011421 */
[----:B0-----:R-:W-:-:S04]  /*26d70*/  @!P0 IMAD.WIDE.U32 R4, R33, R2, R4 ;  /* 0x0000000221048225 */ /* 0x001fc800078e0004 */
[----:B------:R-:W-:-:S04]  /*26d80*/  @!P0 IMAD R6, R9, R2, RZ ;  /* 0x0000000209068224 */ /* 0x000fc800078e02ff */
[----:B------:R-:W-:Y:S02]  /*26d90*/  @!P0 IMAD R7, R33, R3, R6 ;  /* 0x0000000321078224 */ /* 0x000fe400078e0206 */
[----:B------:R-:W0:Y:S02]  /*26da0*/  @!P0 LDC.64 R2, c[0x0][0x418] ;  /* 0x00010600ff028b82 */ /* 0x000e240000000a00 */
[----:B------:R-:W-:Y:S01]  /*26db0*/  @!P0 IMAD.IADD R7, R5, 0x1, R7 ;  /* 0x0000000105078824 */ /* 0x000fe200078e0207 */
[----:B0-----:R-:W-:Y:S01]  /*26dc0*/  @!P0 LEA R6, P1, R4, R2, 0x2 ;  /* 0x0000000204068211 */ /* 0x001fe200078210ff */
[----:B------:R-:W-:-:S03]  /*26dd0*/  IMAD.MOV.U32 R2, RZ, RZ, RZ ;  /* 0x000000ffff027224 */ /* 0x000fc600078e00ff */
[----:B------:R-:W-:Y:S02]  /*26de0*/  @!P0 LEA.HI.X R7, R4, R3, R7, 0x2, P1 ;  /* 0x0000000304078211 */ /* 0x000fe400008f1407 */
[----:B------:R-:W-:-:S03]  /*26df0*/  ISETP.GT.U32.AND P1, PT, R20, 0x3f, PT ;  /* 0x0000003f1400780c */ /* 0x000fc60003f24070 */
[----:B------:R0:W5:Y:S01]  /*26e00*/  @!P0 LDG.E R2, desc[UR60][R6.64] ;  /* 0x0000003c06028981 */ /* 0x000162000c1e1900 */
[----:B------:R-:W-:-:S09]  /*26e10*/  ISETP.NE.AND P0, PT, R17, 0x3, PT ;  /* 0x000000031100780c */ /* 0x000fd20003f05270 */
[----:B------:R-:W-:Y:S02]  /*26e20*/  @P1 LOP3.LUT R22, R22, 0x1, RZ, 0xfc, !PT ;  /* 0x0000000116161812 */ /* 0x000fe400078efcff */
[----:B------:R-:W-:Y:S02]  /*26e30*/  ISETP.GE.AND P1, PT, R37, UR4, PT ;  /* 0x0000000425007c0c */ /* 0x000fe4000bf26270 */
[----:B------:R-:W-:-:S04]  /*26e40*/  LOP3.LUT R22, R22, 0xffffffdf, RZ, 0xc0, !PT ;  /* 0xffffffdf16167812 */ /* 0x000fc800078ec0ff */
[----:B------:R-:W-:-:S04]  /*26e50*/  @P0 LOP3.LUT R22, R22, 0x20, RZ, 0xfc, !PT ;  /* 0x0000002016160812 */ /* 0x000fc800078efcff */
[----:B------:R-:W-:-:S04]  /*26e60*/  LOP3.LUT R22, R22, 0xffffffef, RZ, 0xc0, !PT ;  /* 0xffffffef16167812 */ /* 0x000fc800078ec0ff */
[----:B------:R-:W-:Y:S01]  /*26e70*/  @P1 LOP3.LUT R22, R22, 0x10, RZ, 0xfc, !PT ;  /* 0x0000001016161812 */ /* 0x000fe200078efcff */
[----:B------:R1:W-:Y:S03]  /*26e80*/  STL [R1+0x18], R9 ;  /* 0x0000180901007387 */ /* 0x0003e60000100800 */
[----:B------:R-:W-:-:S04]  /*26e90*/  LOP3.LUT R22, R22, 0xfffffff7, RZ, 0xc0, !PT ;  /* 0xfffffff716167812 */ /* 0x000fc800078ec0ff */
[----:B------:R-:W-:Y:S02]  /*26ea0*/  @P3 LOP3.LUT R22, R22, 0x8, RZ, 0xfc, !PT ;  /* 0x0000000816163812 */ /* 0x000fe400078efcff */
[----:B-1----:R-:W-:Y:S02]  /*26eb0*/  LOP3.LUT R9, R37, 0xc0, RZ, 0xfc, !PT ;  /* 0x000000c025097812 */ /* 0x002fe400078efcff */
[----:B------:R-:W-:Y:S02]  /*26ec0*/  LOP3.LUT R22, R22, 0xfffffffd, RZ, 0xc0, !PT ;  /* 0xfffffffd16167812 */ /* 0x000fe400078ec0ff */
[----:B------:R-:W-:Y:S02]  /*26ed0*/  ISETP.GE.AND P1, PT, R9, UR4, PT ;  /* 0x0000000409007c0c */ /* 0x000fe4000bf26270 */
[----:B------:R-:W-:-:S04]  /*26ee0*/  LOP3.LUT R22, R22, 0xfffffffb, RZ, 0xc0, !PT ;  /* 0xfffffffb16167812 */ /* 0x000fc800078ec0ff */
[----:B------:R-:W-:-:S07]  /*26ef0*/  @P2 LOP3.LUT R22, R22, 0x4, RZ, 0xfc, !PT ;  /* 0x0000000416162812 */ /* 0x000fce00078efcff */
[----:B------:R-:W-:Y:S01]  /*26f00*/  @P1 LOP3.LUT R22, R22, 0x2, RZ, 0xfc, !PT ;  /* 0x0000000216161812 */ /* 0x000fe200078efcff */
[----:B0-----:R-:W-:Y:S06]  /*26f10*/  BRA.DIV UR5, `(.L_x_1942) ;  /* 0x0000005a05747947 */ /* 0x001fec000b800000 */
.L_x_2095:
[----:B------:R-:W-:Y:S01]  /*26f20*/  SHF.R.S32.HI R32, RZ, 0x1f, R18 ;  /* 0x0000001fff207819 */ /* 0x000fe20000011412 */
[----:B------:R-:W-:Y:S01]  /*26f30*/  IMAD.MOV.U32 R26, RZ, RZ, R8 ;  /* 0x000000ffff1a7224 */ /* 0x000fe200078e0008 */
[----:B------:R-:W-:Y:S06]  /*26f40*/  @!P0 BRA `(.L_x_1943) ;  /* 0x0000000000048947 */ /* 0x000fec0003800000 */
[----:B------:R-:W-:Y:S01]  /*26f50*/  BPT.TRAP 0x1 ;  /* 0x000000040000795c */ /* 0x000fe20000300000 */
.L_x_1943:
        /* <DEDUP_REMOVED lines=19> */
[C---:B------:R-:W-:Y:S02]  /*27090*/  LEA R17, P0, R4.reuse, UR4, 0x1 ;  /* 0x0000000404117c11 */ /* 0x040fe4000f8008ff */
[----:B------:R-:W-:Y:S02]  /*270a0*/  SHF.L.U32 R5, R29, 0x1f, RZ ;  /* 0x0000001f1d057819 */ /* 0x000fe400000006ff */
[----:B------:R-:W-:Y:S01]  /*270b0*/  LEA.HI.X R24, R4, UR5, R24, 0x1, P0 ;  /* 0x0000000504187c11 */ /* 0x000fe200080f0c18 */
[----:B------:R-:W-:-:S07]  /*270c0*/  IMAD R4, R25, 0x8, R23 ;  /* 0x0000000819047824 */ /* 0x000fce00078e0217 */
[----:B------:R-:W0:Y:S02]  /*270d0*/  SYNCS.PHASECHK.TRANS64.TRYWAIT P0, [R4+URZ+0x30840], R5 ;  /* 0x03084005040075a7 */ /* 0x000e24000800017f */
[----:B0-----:R-:W-:Y:S05]  /*270e0*/  @!P0 BRA `(.L_x_1945) ;  /* 0x0000005800348947 */ /* 0x001fea0003800000 */
.L_x_2096:
[----:B------:R-:W-:Y:S05]  /*270f0*/  BSYNC B0 ;  /* 0x0000000000007941 */ /* 0x000fea0003800000 */
.L_x_1944:
[----:B------:R-:W0:Y:S01]  /*27100*/  LDL R11, [R1+0xc] ;  /* 0x00000c00010b7983 */ /* 0x000e220000100800 */
[----:B------:R-:W-:Y:S01]  /*27110*/  ULDC.64 UR4, c[0x0][0x300] ;  /* 0x0000c00000047ab9 */ /* 0x000fe20000000a00 */
[----:B------:R-:W-:Y:S01]  /*27120*/  LOP3.LUT P5, RZ, R22, 0x10, RZ, 0xc0, !PT ;  /* 0x0000001016ff7812 */ /* 0x000fe200078ac0ff */
[----:B------:R-:W-:Y:S01]  /*27130*/  IMAD R3, R3, UR4, RZ ;  /* 0x0000000403037c24 */ /* 0x000fe2000f8e02ff */
[----:B------:R-:W1:Y:S01]  /*27140*/  S2R R10, SR_TID.X ;  /* 0x00000000000a7919 */ /* 0x000e620000002100 */
[----:B------:R-:W-:Y:S01]  /*27150*/  IMAD.WIDE.U32 R6, R0, UR4, RZ ;  /* 0x0000000400067c25 */ /* 0x000fe2000f8e00ff */
[C---:B------:R-:W-:Y:S02]  /*27160*/  LOP3.LUT P4, RZ, R22.reuse, 0x8, RZ, 0xc0, !PT ;  /* 0x0000000816ff7812 */ /* 0x040fe4000788c0ff */
[----:B------:R-:W-:Y:S01]  /*27170*/  LOP3.LUT P3, RZ, R22, 0x4, RZ, 0xc0, !PT ;  /* 0x0000000416ff7812 */ /* 0x000fe2000786c0ff */
[----:B------:R-:W-:Y:S01]  /*27180*/  IMAD R3, R0, UR5, R3 ;  /* 0x0000000500037c24 */ /* 0x000fe2000f8e0203 */
[----:B------:R-:W-:Y:S01]  /*27190*/  ULDC.64 UR4, c[0x0][0x310] ;  /* 0x0000c40000047ab9 */ /* 0x000fe20000000a00 */
[----:B------:R-:W-:Y:S01]  /*271a0*/  LOP3.LUT P2, RZ, R22, 0x2, RZ, 0xc0, !PT ;  /* 0x0000000216ff7812 */ /* 0x000fe2000784c0ff */
[----:B------:R-:W-:-:S02]  /*271b0*/  IMAD R9, R9, UR4, RZ ;  /* 0x0000000409097c24 */ /* 0x000fc4000f8e02ff */
[----:B------:R-:W-:Y:S02]  /*271c0*/  IMAD.IADD R7, R7, 0x1, R3 ;  /* 0x0000000107077824 */ /* 0x000fe400078e0203 */
[----:B------:R-:W-:-:S04]  /*271d0*/  IMAD.WIDE.U32 R6, R2, UR4, R6 ;  /* 0x0000000402067c25 */ /* 0x000fc8000f8e0006 */
[----:B------:R-:W-:Y:S01]  /*271e0*/  IMAD R2, R2, UR5, R9 ;  /* 0x0000000502027c24 */ /* 0x000fe2000f8e0209 */
[----:B------:R-:W-:Y:S02]  /*271f0*/  ULDC.64 UR4, c[0x0][0x308] ;  /* 0x0000c20000047ab9 */ /* 0x000fe40000000a00 */
[----:B------:R-:W-:Y:S02]  /*27200*/  IMAD R0, R32, UR4, RZ ;  /* 0x0000000420007c24 */ /* 0x000fe4000f8e02ff */
[----:B------:R-:W-:Y:S02]  /*27210*/  IMAD.IADD R3, R7, 0x1, R2 ;  /* 0x0000000107037824 */ /* 0x000fe400078e0202 */
[----:B------:R-:W-:Y:S02]  /*27220*/  IMAD.MOV.U32 R2, RZ, RZ, R6 ;  /* 0x000000ffff027224 */ /* 0x000fe400078e0006 */
[C---:B------:R-:W-:Y:S02]  /*27230*/  IMAD R0, R18.reuse, UR5, R0 ;  /* 0x0000000512007c24 */ /* 0x040fe4000f8e0200 */
[----:B------:R-:W-:Y:S01]  /*27240*/  IMAD.WIDE.U32 R2, R18, UR4, R2 ;  /* 0x0000000412027c25 */ /* 0x000fe2000f8e0002 */
[----:B------:R-:W-:Y:S01]  /*27250*/  ULDC.64 UR4, c[0x0][0x2e8] ;  /* 0x0000ba0000047ab9 */ /* 0x000fe20000000a00 */
[----:B-1----:R-:W-:-:S02]  /*27260*/  LOP3.LUT R10, R10, 0x7f, RZ, 0xc0, !PT ;  /* 0x0000007f0a0a7812 */ /* 0x002fc400078ec0ff */
[----:B------:R-:W-:Y:S01]  /*27270*/  IMAD.IADD R6, R3, 0x1, R0 ;  /* 0x0000000103067824 */ /* 0x000fe200078e0200 */
[C---:B------:R-:W-:Y:S01]  /*27280*/  LEA R0, P0, R2.reuse, UR4, 0x1 ;  /* 0x0000000402007c11 */ /* 0x040fe2000f8008ff */
[----:B------:R-:W-:Y:S01]  /*27290*/  UMOV UR4, 0xffffffff ;  /* 0xffffffff00047882 */ /* 0x000fe20000000000 */
[----:B------:R-:W-:Y:S01]  /*272a0*/  SHF.R.U32.HI R10, RZ, 0x3, R10 ;  /* 0x00000003ff0a7819 */ /* 0x000fe2000001160a */
[----:B------:R-:W-:Y:S01]  /*272b0*/  IMAD R7, R25, 0x4000, R34 ;  /* 0x0000400019077824 */ /* 0x000fe200078e0222 */
[----:B------:R-:W-:Y:S01]  /*272c0*/  LEA.HI.X R6, R2, UR5, R6, 0x1, P0 ;  /* 0x0000000502067c11 */ /* 0x000fe200080f0c06 */
[----:B0-----:R-:W-:-:S04]  /*272d0*/  IMAD R5, R8, -0x40, R11 ;  /* 0xffffffc008057824 */ /* 0x001fc800078e020b */
        /* <DEDUP_REMOVED lines=37> */
.L_x_2106:
[----:B------:R-:W-:-:S13]  /*27530*/  ISETP.GE.AND P0, PT, R5, 0x31, PT ;  /* 0x000000310500780c */ /* 0x000fda0003f06270 */
[----:B0-----:R-:W-:Y:S01]  /*27540*/  @P0 LEA R2, P1, R37, R0, 0x1 ;  /* 0x0000000025020211 */ /* 0x001fe200078208ff */
[----:B------:R-:W-:-:S04]  /*27550*/  @P0 IMAD R7, R7, 0x2, R23 ;  /* 0x0000000207070824 */ /* 0x000fc800078e0217 */
[----:B--2---:R-:W-:-:S05]  /*27560*/  @P0 IMAD.X R3, RZ, RZ, R8, P1 ;  /* 0x000000ffff030224 */ /* 0x004fca00008e0608 */
        /* <DEDUP_REMOVED lines=9> */
.L_x_1947:
[----:B------:R-:W-:Y:S02]  /*27600*/  PLOP3.LUT P1, PT, P1, P0, PT, 0xa2, 0x0 ;  /* 0x000000000000781c */ /* 0x000fe40000f21472 */
[----:B------:R-:W-:-:S08]  /*27610*/  @P0 R2UR P1, UR4, R4 ;  /* 0x00000000040402ca */ /* 0x000fd00000020000 */
[----:B------:R-:W-:-:S05]  /*27620*/  @P0 PLOP3.LUT P0, PT, P1, PT, PT, 0x80, 0x0 ;  /* 0x000000000000081c */ /* 0x000fca0000f0f070 */
[----:B------:R-:W-:Y:S01]  /*27630*/  @!P1 SYNCS.ARRIVE.TRANS64.RED.A0T1 RZ, [UR4+0x30830], RZ ;  /* 0x030830ffffff99a7 */ /* 0x000fe20008200404 */
[----:B------:R-:W-:Y:S07]  /*27640*/  @!P1 ARRIVES.LDGSTSBAR.64.TRANSCNT [UR4+0x30830] ;  /* 0x03083000ff0099b0 */ /* 0x000fee0008000a84 */
[----:B------:R-:W-:Y:S05]  /*27650*/  @P0 BRA.U.ANY `(.L_x_1947) ;  /* 0xfffffffd00e80947 */ /* 0x000fea000393ffff */
[----:B------:R-:W-:Y:S01]  /*27660*/  NOP ;  /* 0x0000000000007918 */ /* 0x000fe20000000000 */
[----:B------:R-:W2:Y:S02]  /*27670*/  LDL R0, [R1+0x44] ;  /* 0x0000440001007983 */ /* 0x000ea40000100800 */
[----:B--2---:R-:W-:-:S13]  /*27680*/  ISETP.NE.AND P2, PT, R0, 0x3, PT ;  /* 0x000000030000780c */ /* 0x004fda0003f45270 */
[----:B------:R-:W-:Y:S05]  /*27690*/  @!P2 BRA `(.L_x_1948) ;  /* 0x000000000004a947 */ /* 0x000fea0003800000 */
[----:B------:R-:W-:Y:S01]  /*276a0*/  BPT.TRAP 0x1 ;  /* 0x000000040000795c */ /* 0x000fe20000300000 */
.L_x_1948:
[----:B------:R1:W-:Y:S02]  /*276b0*/  SYNCS.ARRIVE.TRANS64.A1T0 RZ, [R4+URZ+0x30830], RZ ;  /* 0x030830ff04ff79a7 */ /* 0x0003e4000810003f */
[----:B------:R-:W-:Y:S05]  /*276c0*/  WARPSYNC.ALL ;  /* 0x0000000000007948 */ /* 0x000fea0003800000 */
[----:B------:R-:W-:Y:S01]  /*276d0*/  ULDC.64 UR4, c[0x0][0xa00] ;  /* 0x0002800000047ab9 */ /* 0x000fe20000000a00 */
[----:B------:R-:W-:Y:S01]  /*276e0*/  VIADD R0, R23, 0x10400 ;  /* 0x0001040017007836 */ /* 0x000fe20000000000 */
[----:B------:R-:W-:Y:S01]  /*276f0*/  BAR.SYNC.DEFER_BLOCKING 0x8, 0x180 ;  /* 0x0206000000007b1d */ /* 0x000fe20000010000 */
[----:B------:R-:W-:-:S03]  /*27700*/  ISETP.NE.U32.AND P0, PT, RZ, UR4, PT ;  /* 0x00000004ff007c0c */ /* 0x000fc6000bf05070 */
[----:B------:R-:W-:Y:S02]  /*27710*/  LOP3.LUT P1, RZ, R0, 0x3ff, RZ, 0xc0, !PT ;  /* 0x000003ff00ff7812 */ /* 0x000fe4000782c0ff */
[----:B------:R-:W-:Y:S01]  /*27720*/  ISETP.NE.AND.EX P0, PT, RZ, UR5, PT, P0 ;  /* 0x00000005ff007c0c */ /* 0x000fe2000bf05300 */
[----:B------:R-:W-:Y:S01]  /*27730*/  ULDC.64 UR4, c[0x0][0x298] ;  /* 0x0000a60000047ab9 */ /* 0x000fe20000000a00 */
[----:B------:R-:W-:Y:S01]  /*27740*/  SHF.R.S32.HI R0, RZ, 0x1f, R19 ;  /* 0x0000001fff007819 */ /* 0x000fe20000011413 */
[----:B------:R-:W-:Y:S01]  /*27750*/  BSSY B6, `(.L_x_1949) ;  /* 0x000001c000067945 */ /* 0x000fe20003800000 */
[----:B0-----:R-:W-:Y:S02]  /*27760*/  SEL R2, R19, RZ, !P0 ;  /* 0x000000ff13027207 */ /* 0x001fe40004000000 */
[----:B------:R-:W-:-:S05]  /*27770*/  SEL R0, R0, RZ, !P0 ;  /* 0x000000ff00007207 */ /* 0x000fca0004000000 */
[----:B------:R0:W-:Y:S04]  /*27780*/  STL [R1+0x38], R0 ;  /* 0x0000380001007387 */ /* 0x0001e80000100800 */
[----:B------:R2:W-:Y:S01]  /*27790*/  STL [R1+0x24], R2 ;  /* 0x0000240201007387 */ /* 0x0005e20000100800 */
[----:B0-----:R-:W-:Y:S01]  /*277a0*/  SHF.R.S32.HI R0, RZ, 0x1f, R35 ;  /* 0x0000001fff007819 */ /* 0x001fe20000011423 */
[----:B--2---:R-:W-:-:S04]  /*277b0*/  IMAD.WIDE.U32 R2, R35, UR4, RZ ;  /* 0x0000000423027c25 */ /* 0x004fc8000f8e00ff */
[----:B------:R-:W-:Y:S01]  /*277c0*/  IMAD R0, R0, UR4, RZ ;  /* 0x0000000400007c24 */ /* 0x000fe2000f8e02ff */
[----:B------:R0:W-:Y:S03]  /*277d0*/  STL.64 [R1+0x28], R2 ;  /* 0x0000280201007387 */ /* 0x0001e60000100a00 */
[----:B------:R-:W-:-:S04]  /*277e0*/  IMAD R0, R35, UR5, R0 ;  /* 0x0000000523007c24 */ /* 0x000fc8000f8e0200 */
[----:B------:R-:W-:Y:S01]  /*277f0*/  IMAD.IADD R35, R3, 0x1, R0 ;  /* 0x0000000103237824 */ /* 0x000fe200078e0200 */
[----:B------:R-:W-:Y:S06]  /*27800*/  @!P1 BRA `(.L_x_1950) ;  /* 0x0000000000409947 */ /* 0x000fec0003800000 */
[----:B0-----:R-:W-:Y:S01]  /*27810*/  MOV R2, 0x0 ;  /* 0x0000000000027802 */ /* 0x001fe20000000f00 */
[----:B------:R-:W-:Y:S01]  /*27820*/  ULDC.64 UR4, c[0x4][0x138] ;  /* 0x01004e0000047ab9 */ /* 0x000fe20000000a00 */
[----:B------:R-:W-:Y:S01]  /*27830*/  ULDC.64 UR6, c[0x4][0x140] ;  /* 0x0100500000067ab9 */ /* 0x000fe20000000a00 */
[----:B------:R-:W-:Y:S01]  /*27840*/  ULDC.64 UR8, c[0x4][0xb0] ;  /* 0x01002c0000087ab9 */ /* 0x000fe20000000a00 */
[----:B-1----:R-:W-:Y:S02]  /*27850*/  IMAD.U32 R4, RZ, RZ, UR4 ;  /* 0x00000004ff047e24 */ /* 0x002fe4000f8e00ff */
[----:B------:R-:W0:Y:S01]  /*27860*/  LDC.64 R2, c[0x4][R2] ;  /* 0x0100000002027b82 */ /* 0x000e220000000a00 */
[----:B------:R-:W-:Y:S02]  /*27870*/  IMAD.U32 R5, RZ, RZ, UR5 ;  /* 0x00000005ff057e24 */ /* 0x000fe4000f8e00ff */
[----:B------:R-:W-:Y:S02]  /*27880*/  IMAD.U32 R6, RZ, RZ, UR6 ;  /* 0x00000006ff067e24 */ /* 0x000fe4000f8e00ff */
[----:B------:R-:W-:-:S02]  /*27890*/  IMAD.U32 R7, RZ, RZ, UR7 ;  /* 0x00000007ff077e24 */ /* 0x000fc4000f8e00ff */
[----:B------:R-:W-:Y:S02]  /*278a0*/  IMAD.U32 R10, RZ, RZ, UR8 ;  /* 0x00000008ff0a7e24 */ /* 0x000fe4000f8e00ff */
[----:B------:R-:W-:Y:S02]  /*278b0*/  IMAD.U32 R11, RZ, RZ, UR9 ;  /* 0x00000009ff0b7e24 */ /* 0x000fe4000f8e00ff */
[----:B------:R-:W-:Y:S02]  /*278c0*/  IMAD.MOV.U32 R8, RZ, RZ, 0x70 ;  /* 0x00000070ff087424 */ /* 0x000fe400078e00ff */
[----:B------:R-:W-:Y:S02]  /*278d0*/  IMAD.MOV.U32 R12, RZ, RZ, 0x1 ;  /* 0x00000001ff0c7424 */ /* 0x000fe400078e00ff */
[----:B------:R-:W-:-:S07]  /*278e0*/  IMAD.MOV.U32 R13, RZ, RZ, RZ ;  /* 0x000000ffff0d7224 */ /* 0x000fce00078e00ff */
[----:B------:R-:W-:-:S07]  /*278f0*/  LEPC R20, `(.L_x_1950) ;  /* 0x000000001014794e */ /* 0x000fce0000000000 */
[----:B0-----:R-:W-:Y:S05]  /*27900*/  CALL.ABS.NOINC R2 ;  /* 0x0000000002007343 */ /* 0x001fea0003c00000 */
.L_x_1950:
[----:B------:R-:W-:Y:S05]  /*27910*/  BSYNC B6 ;  /* 0x0000000000067941 */ /* 0x000fea0003800000 */
.L_x_1949:
[----:B------:R-:W2:Y:S01]  /*27920*/  LDL.LU R20, [R1+0x38] ;  /* 0x0000380001147983 */ /* 0x000ea20000300800 */
[----:B------:R-:W-:Y:S01]  /*27930*/  ULDC.64 UR4, c[0x0][0x2d8] ;  /* 0x0000b60000047ab9 */ /* 0x000fe20000000a00 */
[----:B------:R-:W3:Y:S02]  /*27940*/  LDC R7, c[0x0][0x448] ;  /* 0x00011200ff077b82 */ /* 0x000ee40000000800 */
[----:B------:R-:W4:Y:S04]  /*27950*/  LDL.LU R21, [R1+0x24] ;  /* 0x0000240001157983 */ /* 0x000f280000300800 */
[----:B0-----:R-:W5:Y:S01]  /*27960*/  LDL.LU.64 R2, [R1+0x28] ;  /* 0x0000280001027983 */ /* 0x001f620000300a00 */
[----:B------:R-:W-:Y:S01]  /*27970*/  IMAD R0, R32, UR4, RZ ;  /* 0x0000000420007c24 */ /* 0x000fe2000f8e02ff */
[----:B------:R-:W-:-:S02]  /*27980*/  LOP3.LUT R10, R37, 0x40, RZ, 0xfc, !PT ;  /* 0x00000040250a7812 */ /* 0x000fc400078efcff */
[C---:B------:R-:W-:Y:S01]  /*27990*/  LOP3.LUT R8, R37.reuse, 0x80, RZ, 0xfc, !PT ;  /* 0x0000008025087812 */ /* 0x040fe200078efcff */
[----:B------:R-:W-:Y:S01]  /*279a0*/  IMAD R0, R18, UR5, R0 ;  /* 0x0000000512007c24 */ /* 0x000fe2000f8e0200 */
[----:B------:R-:W-:Y:S02]  /*279b0*/  LOP3.LUT R9, R37, 0xc0, RZ, 0xfc, !PT ;  /* 0x000000c025097812 */ /* 0x000fe400078efcff */
[----:B---3--:R-:W-:-:S13]  /*279c0*/  ISETP.NE.AND P0, PT, R7, 0x1, PT ;  /* 0x000000010700780c */ /* 0x008fda0003f05270 */
[----:B------:R-:W0:Y:S08]  /*279d0*/  @P0 LDC R5, c[0x0][0x44c] ;  /* 0x00011300ff050b82 */ /* 0x000e300000000800 */
[----:B------:R-:W3:Y:S01]  /*279e0*/  @P0 LDC R6, c[0x0][0x450] ;  /* 0x00011400ff060b82 */ /* 0x000ee20000000800 */
[----:B-----5:R-:W-:Y:S02]  /*279f0*/  IMAD.MOV.U32 R3, RZ, RZ, R35 ;  /* 0x000000ffff037224 */ /* 0x020fe400078e0023 */
[----:B------:R-:W-:Y:S01]  /*27a00*/  IMAD.WIDE.U32 R2, R18, UR4, R2 ;  /* 0x0000000412027c25 */ /* 0x000fe2000f8e0002 */
[----:B------:R-:W-:-:S03]  /*27a10*/  ULDC.64 UR4, c[0x0][0x2e0] ;  /* 0x0000b80000047ab9 */ /* 0x000fc60000000a00 */
[----:B------:R-:W-:Y:S02]  /*27a20*/  IMAD.IADD R3, R3, 0x1, R0 ;  /* 0x0000000103037824 */ /* 0x000fe400078e0200 */
[----:B--2---:R-:W-:Y:S02]  /*27a30*/  IMAD R0, R20, UR4, RZ ;  /* 0x0000000414007c24 */ /* 0x004fe4000f8e02ff */
[----:B------:R-:W2:Y:S01]  /*27a40*/  S2R R20, SR_TID.X ;  /* 0x0000000000147919 */ /* 0x000ea20000002100 */
[----:B----4-:R-:W-:-:S04]  /*27a50*/  IMAD.WIDE.U32 R2, R21, UR4, R2 ;  /* 0x0000000415027c25 */ /* 0x010fc8000f8e0002 */
[----:B------:R-:W-:Y:S01]  /*27a60*/  IMAD R0, R21, UR5, R0 ;  /* 0x0000000515007c24 */ /* 0x000fe2000f8e0200 */
[----:B------:R-:W-:-:S03]  /*27a70*/  ULDC.64 UR4, c[0x0][0x2d0] ;  /* 0x0000b40000047ab9 */ /* 0x000fc60000000a00 */
[----:B------:R-:W-:Y:S01]  /*27a80*/  IMAD.IADD R3, R3, 0x1, R0 ;  /* 0x0000000103037824 */ /* 0x000fe200078e0200 */
[----:B--2---:R-:W-:-:S04]  /*27a90*/  LOP3.LUT R20, R20, 0x7f, RZ, 0xc0, !PT ;  /* 0x0000007f14147812 */ /* 0x004fc800078ec0ff */
[----:B------:R-:W-:Y:S02]  /*27aa0*/  SHF.R.U32.HI R21, RZ, 0x3, R20 ;  /* 0x00000003ff157819 */ /* 0x000fe40000011614 */
[----:B------:R-:W2:Y:S02]  /*27ab0*/  S2R R20, SR_TID.X ;  /* 0x0000000000147919 */ /* 0x000ea40000002100 */
[----:B--2---:R-:W-:-:S05]  /*27ac0*/  IMAD.SHL.U32 R20, R20, 0x10, RZ ;  /* 0x0000001014147824 */ /* 0x004fca00078e00ff */
[----:B------:R-:W-:-:S05]  /*27ad0*/  LOP3.LUT R20, R21, 0x70, R20, 0xf8, !PT ;  /* 0x0000007015147812 */ /* 0x000fca00078ef814 */
[----:B------:R-:W-:Y:S02]  /*27ae0*/  IMAD.IADD R0, R20, 0x1, R28 ;  /* 0x0000000114007824 */ /* 0x000fe400078e021c */
[----:B------:R-:W2:Y:S02]  /*27af0*/  S2R R20, SR_TID.X ;  /* 0x0000000000147919 */ /* 0x000ea40000002100 */
[----:B0-----:R-:W-:-:S04]  /*27b00*/  @P0 IMAD.HI.U32 R5, R0, R5, RZ ;  /* 0x0000000500050227 */ /* 0x001fc800078e00ff */
[----:B-1----:R-:W-:Y:S01]  /*27b10*/  IMAD.MOV.U32 R4, RZ, RZ, R0 ;  /* 0x000000ffff047224 */ /* 0x002fe200078e0000 */
[----:B---3--:R-:W-:-:S05]  /*27b20*/  @P0 SHF.R.U32.HI R4, RZ, R6, R5 ;  /* 0x00000006ff040219 */ /* 0x008fca0000011605 */
[----:B------:R-:W-:Y:S02]  /*27b30*/  IMAD.MOV R5, RZ, RZ, -R4 ;  /* 0x000000ffff057224 */ /* 0x000fe400078e0a04 */
[----:B------:R-:W-:-:S04]  /*27b40*/  IMAD.WIDE.U32 R2, R4, UR4, R2 ;  /* 0x0000000404027c25 */ /* 0x000fc8000f8e0002 */
[----:B------:R-:W-:Y:S01]  /*27b50*/  IMAD R0, R7, R5, R0 ;  /* 0x0000000507007224 */ /* 0x000fe200078e0200 */
[----:B------:R-:W-:-:S05]  /*27b60*/  SHF.R.S32.HI R5, RZ, 0x1f, R4 ;  /* 0x0000001fff057819 */ /* 0x000fca0000011404 */
[----:B------:R-:W-:-:S04]  /*27b70*/  IMAD R5, R5, UR4, RZ ;  /* 0x0000000405057c24 */ /* 0x000fc8000f8e02ff */
[----:B------:R-:W-:Y:S01]  /*27b80*/  IMAD R5, R4, UR5, R5 ;  /* 0x0000000504057c24 */ /* 0x000fe2000f8e0205 */
[----:B------:R-:W-:Y:S01]  /*27b90*/  SHF.R.S32.HI R4, RZ, 0x1f, R0 ;  /* 0x0000001fff047819 */ /* 0x000fe20000011400 */
[----:B------:R-:W-:Y:S02]  /*27ba0*/  ULDC.64 UR4, c[0x0][0x2c8] ;  /* 0x0000b20000047ab9 */ /* 0x000fe40000000a00 */
[----:B------:R-:W-:Y:S01]  /*27bb0*/  IMAD.IADD R3, R3, 0x1, R5 ;  /* 0x0000000103037824 */ /* 0x000fe200078e0205 */
[----:B--2---:R-:W-:Y:S01]  /*27bc0*/  LOP3.LUT R20, R20, 0x7f, RZ, 0xc0, !PT ;  /* 0x0000007f14147812 */ /* 0x004fe200078ec0ff */
[----:B------:R-:W-:Y:S02]  /*27bd0*/  IMAD R4, R4, UR4, RZ ;  /* 0x0000000404047c24 */ /* 0x000fe4000f8e02ff */
[----:B------:R-:W-:-:S04]  /*27be0*/  IMAD.WIDE.U32 R2, R0, UR4, R2 ;  /* 0x0000000400027c25 */ /* 0x000fc8000f8e0002 */
[----:B------:R-:W-:Y:S01]  /*27bf0*/  IMAD R0, R0, UR5, R4 ;  /* 0x0000000500007c24 */ /* 0x000fe2000f8e0204 */
[----:B------:R-:W-:Y:S02]  /*27c00*/  ULDC.64 UR4, c[0x0][0x280] ;  /* 0x0000a00000047ab9 */ /* 0x000fe40000000a00 */
[C---:B------:R-:W-:Y:S01]  /*27c10*/  LEA R4, P0, R2.reuse, UR4, 0x1 ;  /* 0x0000000402047c11 */ /* 0x040fe2000f8008ff */
[----:B------:R-:W-:Y:S01]  /*27c20*/  IMAD.IADD R0, R3, 0x1, R0 ;  /* 0x0000000103007824 */ /* 0x000fe200078e0200 */
[----:B------:R-:W-:Y:S02]  /*27c30*/  ULDC UR4, c[0x0][0x2b8] ;  /* 0x0000ae0000047ab9 */ /* 0x000fe40000000800 */
[----:B------:R-:W-:Y:S02]  /*27c40*/  ISETP.GE.AND P4, PT, R37, UR4, PT ;  /* 0x0000000425007c0c */ /* 0x000fe4000bf86270 */
[----:B------:R-:W-:Y:S01]  /*27c50*/  LEA.HI.X R0, R2, UR5, R0, 0x1, P0 ;  /* 0x0000000502007c11 */ /* 0x000fe200080f0c00 */
[----:B------:R-:W-:Y:S01]  /*27c60*/  UMOV UR5, 0xffffffff ;  /* 0xffffffff00057882 */ /* 0x000fe20000000000 */
[----:B------:R-:W-:-:S02]  /*27c70*/  ISETP.GE.AND P3, PT, R10, UR4, PT ;  /* 0x000000040a007c0c */ /* 0x000fc4000bf66270 */
[----:B------:R-:W-:Y:S02]  /*27c80*/  ISETP.GE.AND P2, PT, R8, UR4, PT ;  /* 0x0000000408007c0c */ /* 0x000fe4000bf46270 */
[----:B------:R-:W-:Y:S02]  /*27c90*/  ISETP.GE.AND P1, PT, R9, UR4, PT ;  /* 0x0000000409007c0c */ /* 0x000fe4000bf26270 */
[----:B------:R-:W-:Y:S01]  /*27ca0*/  SHF.R.U32.HI R8, RZ, 0x3, R20 ;  /* 0x00000003ff087819 */ /* 0x000fe20000011614 */
[----:B------:R-:W-:Y:S10]  /*27cb0*/  BRA.DIV UR5, `(.L_x_1951) ;  /* 0x0000005205b07947 */ /* 0x000ff4000b800000 */
[----:B------:R-:W0:Y:S01]  /*27cc0*/  SHFL.IDX PT, R3, R4, RZ, 0x181f ;  /* 0x00181fff04037589 */ /* 0x000e2200000e0000 */
[----:B------:R-:W-:Y:S02]  /*27cd0*/  IMAD R5, R31, R7, RZ ;  /* 0x000000071f057224 */ /* 0x000fe400078e02ff */
[----:B------:R-:W-:Y:S01]  /*27ce0*/  IMAD.IADD R28, R8, 0x1, R28 ;  /* 0x00000001081c7824 */ /* 0x000fe200078e021c */
[----:B------:R-:W1:Y:S03]  /*27cf0*/  SHFL.IDX PT, R2, R0, RZ, 0x181f ;  /* 0x00181fff00027589 */ /* 0x000e6600000e0000 */
[C---:B------:R-:W-:Y:S01]  /*27d00*/  VIADD R6, R28.reuse, 0x10 ;  /* 0x000000101c067836 */ /* 0x040fe20000000000 */
[----:B------:R-:W-:Y:S01]  /*27d10*/  ISETP.GE.AND P0, PT, R28, R5, PT ;  /* 0x000000051c00720c */ /* 0x000fe20003f06270 */
[----:B------:R-:W-:-:S12]  /*27d20*/  SHFL.IDX PT, R14, R4, 0x7, 0x181f ;  /* 0x00f81f00040e7f89 */ /* 0x000fd800000e0000 */
[----:B0-----:R-:W-:-:S05]  /*27d30*/  @!P0 LEA R3, P5, R37, R3, 0x1 ;  /* 0x0000000325038211 */ /* 0x001fca00078a08ff */
[----:B-1----:R-:W-:-:S05]  /*27d40*/  @!P0 IMAD.X R2, RZ, RZ, R2, P5 ;  /* 0x000000ffff028224 */ /* 0x002fca00028e0602 */
[----:B------:R-:W-:-:S04]  /*27d50*/  @!P0 LOP3.LUT R3, R3, R2, RZ, 0x3c, !PT ;  /* 0x0000000203038212 */ /* 0x000fc800078e3cff */
[----:B------:R-:W-:-:S04]  /*27d60*/  @!P0 LOP3.LUT R2, R3, R2, RZ, 0x3c, !PT ;  /* 0x0000000203028212 */ /* 0x000fc800078e3cff */
[----:B------:R-:W-:-:S05]  /*27d70*/  @!P0 LOP3.LUT R3, R3, R2, RZ, 0x3c, !PT ;  /* 0x0000000203038212 */ /* 0x000fca00078e3cff */
[----:B------:R-:W-:Y:S04]  /*27d80*/  @!P0 LDGSTS.E.BYPASS.LTC128B.128 [R36+0x10400], desc[UR60][R2.64], !P4 ;  /* 0x1040000002248fae */ /* 0x000fe8000e101d7c */
[----:B------:R-:W-:Y:S04]  /*27d90*/  @!P0 LDGSTS.E.BYPASS.LTC128B.128 [R36+0x14400], desc[UR60][R2.64+0x80], !P3 ;  /* 0x1440008002248fae */ /* 0x000fe8000d901d7c */
[----:B------:R-:W-:Y:S04]  /*27da0*/  @!P0 LDGSTS.E.BYPASS.LTC128B.128 [R36+0x18400], desc[UR60][R2.64+0x100], !P2 ;  /* 0x1840010002248fae */ /* 0x000fe8000d101d7c */
[----:B------:R0:W-:Y:S01]  /*27db0*/  @!P0 LDGSTS.E.BYPASS.LTC128B.128 [R36+0x1c400], desc[UR60][R2.64+0x180], !P1 ;  /* 0x1c40018002248fae */ /* 0x0001e2000c901d7c */
[----:B------:R-:W-:Y:S01]  /*27dc0*/  ISETP.GE.AND P0, PT, R6, R5, PT ;  /* 0x000000050600720c */ /* 0x000fe20003f06270 */
[----:B------:R-:W-:-:S02]  /*27dd0*/  VIADD R6, R28, 0x20 ;  /* 0x000000201c067836 */ /* 0x000fc40000000000 */
[----:B0-----:R-:W0:Y:S04]  /*27de0*/  SHFL.IDX PT, R3, R4, 0x1, 0x181f ;  /* 0x00381f0004037f89 */ /* 0x001e2800000e0000 */
[----:B------:R-:W1:Y:S06]  /*27df0*/  SHFL.IDX PT, R2, R0, 0x1, 0x181f ;  /* 0x00381f0000027f89 */ /* 0x000e6c00000e0000 */
        /* <DEDUP_REMOVED lines=61> */
[----:B------:R-:W-:-:S03]  /*281d0*/  ISETP.GE.AND P0, PT, R6, R5, PT ;  /* 0x000000050600720c */ /* 0x000fc60003f06270 */
[----:B------:R-:W-:Y:S04]  /*281e0*/  SHFL.IDX PT, R6, R0, 0x7, 0x181f ;  /* 0x00f81f0000067f89 */ /* 0x000fe800000e0000 */
[----:B0-----:R-:W0:Y:S04]  /*281f0*/  SHFL.IDX PT, R3, R4, 0x6, 0x181f ;  /* 0x00d81f0004037f89 */ /* 0x001e2800000e0000 */
[----:B------:R-:W1:Y:S02]  /*28200*/  SHFL.IDX PT, R2, R0, 0x6, 0x181f ;  /* 0x00d81f0000027f89 */ /* 0x000e6400000e0000 */
[----:B0-----:R-:W-:-:S05]  /*28210*/  @!P0 LEA R3, P5, R37, R3, 0x1 ;  /* 0x0000000325038211 */ /* 0x001fca00078a08ff */
[----:B-1----:R-:W-:-:S05]  /*28220*/  @!P0 IMAD.X R2, RZ, RZ, R2, P5 ;  /* 0x000000ffff028224 */ /* 0x002fca00028e0602 */
[----:B------:R-:W-:-:S04]  /*28230*/  @!P0 LOP3.LUT R3, R3, R2, RZ, 0x3c, !PT ;  /* 0x0000000203038212 */ /* 0x000fc800078e3cff */
[----:B------:R-:W-:-:S04]  /*28240*/  @!P0 LOP3.LUT R2, R3, R2, RZ, 0x3c, !PT ;  /* 0x0000000203028212 */ /* 0x000fc800078e3cff */
[----:B------:R-:W-:-:S05]  /*28250*/  @!P0 LOP3.LUT R3, R3, R2, RZ, 0x3c, !PT ;  /* 0x0000000203038212 */ /* 0x000fca00078e3cff */
[----:B------:R0:W-:Y:S04]  /*28260*/  @!P0 LDGSTS.E.BYPASS.LTC128B.128 [R36+0x13400], desc[UR60][R2.64], !P4 ;  /* 0x1340000002248fae */ /* 0x0001e8000e101d7c */
[----:B------:R0:W-:Y:S04]  /*28270*/  @!P0 LDGSTS.E.BYPASS.LTC128B.128 [R36+0x17400], desc[UR60][R2.64+0x80], !P3 ;  /* 0x1740008002248fae */ /* 0x0001e8000d901d7c */
[----:B------:R0:W-:Y:S04]  /*28280*/  @!P0 LDGSTS.E.BYPASS.LTC128B.128 [R36+0x1b400], desc[UR60][R2.64+0x100], !P2 ;  /* 0x1b40010002248fae */ /* 0x0001e8000d101d7c */
[----:B------:R0:W-:Y:S02]  /*28290*/  @!P0 LDGSTS.E.BYPASS.LTC128B.128 [R36+0x1f400], desc[UR60][R2.64+0x180], !P1 ;  /* 0x1f40018002248fae */ /* 0x0001e4000c901d7c */
.L_x_2123:
[----:B------:R-:W-:Y:S01]  /*282a0*/  VIADD R28, R28, 0x70 ;  /* 0x000000701c1c7836 */ /* 0x000fe20000000000 */
[----:B------:R-:W-:Y:S04]  /*282b0*/  BSSY B0, `(.L_x_1952) ;  /* 0x000000c000007945 */ /* 0x000fe80003800000 */
[----:B------:R-:W-:-:S13]  /*282c0*/  ISETP.GE.AND P0, PT, R28, R5, PT ;  /* 0x000000051c00720c */ /* 0x000fda0003f06270 */
[----:B------:R-:W-:Y:S05]  /*282d0*/  @P0 BRA `(.L_x_1953) ;  /* 0x0000000000240947 */ /* 0x000fea0003800000 */
[----:B0-----:R-:W-:-:S05]  /*282e0*/  LEA R2, P0, R37, R14, 0x1 ;  /* 0x0000000e25027211 */ /* 0x001fca00078008ff */
        /* <DEDUP_REMOVED lines=8> */
.L_x_1953:
[----:B------:R-:W-:Y:S05]  /*28370*/  BSYNC B0 ;  /* 0x0000000000007941 */ /* 0x000fea0003800000 */
.L_x_1952:
[----:B------:R-:W-:Y:S01]  /*28380*/  NOP ;  /* 0x0000000000007918 */ /* 0x000fe20000000000 */
[----:B------:R-:W-:-:S13]  /*28390*/  PLOP3.LUT P0, PT, PT, PT, PT, 0x80, 0x0 ;  /* 0x000000000000781c */ /* 0x000fda0003f0f070 */
.L_x_1954:
[----:B------:R-:W-:Y:S02]  /*283a0*/  PLOP3.LUT P1, PT, P1, P0, PT, 0xa2, 0x0 ;  /* 0x000000000000781c */ /* 0x000fe40000f21472 */
[----:B------:R-:W-:-:S08]  /*283b0*/  @P0 R2UR P1, UR4, R23 ;  /* 0x00000000170402ca */ /* 0x000fd00000020000 */
[----:B------:R-:W-:-:S05]  /*283c0*/  @P0 PLOP3.LUT P0, PT, P1, PT, PT, 0x80, 0x0 ;  /* 0x000000000000081c */ /* 0x000fca0000f0f070 */
[----:B------:R-:W-:Y:S01]  /*283d0*/  @!P1 SYNCS.ARRIVE.TRANS64.RED.A0T1 RZ, [UR4+0x30800], RZ ;  /* 0x030800ffffff99a7 */ /* 0x000fe20008200404 */
[----:B------:R-:W-:Y:S07]  /*283e0*/  @!P1 ARRIVES.LDGSTSBAR.64.TRANSCNT [UR4+0x30800] ;  /* 0x03080000ff0099b0 */ /* 0x000fee0008000a84 */
[----:B------:R-:W-:Y:S05]  /*283f0*/  @P0 BRA.U.ANY `(.L_x_1954) ;  /* 0xfffffffd00e80947 */ /* 0x000fea000393ffff */
[----:B01----:R-:W2:Y:S04]  /*28400*/  LDL.LU R3, [R1+0x34] ;  /* 0x0000340001037983 */ /* 0x003ea80000300800 */
[----:B------:R-:W3:Y:S01]  /*28410*/  LDL.LU R2, [R1+0x30] ;  /* 0x0000300001027983 */ /* 0x000ee20000300800 */
[----:B--2---:R-:W-:Y:S02]  /*28420*/  VIADD R3, R3, 0x1 ;  /* 0x0000000103037836 */ /* 0x004fe40000000000 */
[----:B---3--:R-:W-:-:S03]  /*28430*/  VIADD R4, R2, 0xfffffffe ;  /* 0xfffffffe02047836 */ /* 0x008fc60000000000 */
[----:B------:R0:W-:Y:S01]  /*28440*/  STL [R1+0x34], R3 ;  /* 0x0000340301007387 */ /* 0x0001e20000100800 */
        /* <DEDUP_REMOVED lines=9> */
.L_x_2124:
[----:B------:R-:W-:Y:S05]  /*284e0*/  BSYNC B0 ;  /* 0x0000000000007941 */ /* 0x000fea0003800000 */
.L_x_1955:
[----:B------:R-:W2:Y:S01]  /*284f0*/  LDL R2, [R1+0x14] ;  /* 0x0000140001027983 */ /* 0x000ea20000100800 */
[----:B------:R-:W-:Y:S01]  /*28500*/  BSSY B0, `(.L_x_1957) ;  /* 0x0000105000007945 */ /* 0x000fe20003800000 */
[----:B--2---:R-:W-:-:S13]  /*28510*/  ISETP.GE.AND P0, PT, R4, R2, PT ;  /* 0x000000020400720c */ /* 0x004fda0003f06270 */
[----:B------:R-:W-:Y:S05]  /*28520*/  @!P0 BRA `(.L_x_1958) ;  /* 0x0000001000088947 */ /* 0x000fea0003800000 */
[C---:B------:R-:W-:Y:S01]  /*28530*/  LOP3.LUT R5, R37.reuse, 0x40, RZ, 0xfc, !PT ;  /* 0x0000004025057812 */ /* 0x040fe200078efcff */
[----:B------:R-:W-:Y:S01]  /*28540*/  ULDC UR4, c[0x0][0x2f4] ;  /* 0x0000bd0000047ab9 */ /* 0x000fe20000000800 */
[C---:B------:R-:W-:Y:S01]  /*28550*/  LOP3.LUT R3, R37.reuse, 0x80, RZ, 0xfc, !PT ;  /* 0x0000008025037812 */ /* 0x040fe200078efcff */
[----:B------:R-:W-:Y:S01]  /*28560*/  IMAD.MOV.U32 R6, RZ, RZ, R25 ;  /* 0x000000ffff067224 */ /* 0x000fe200078e0019 */
[C---:B------:R-:W-:Y:S01]  /*28570*/  LOP3.LUT R2, R37.reuse, 0xc0, RZ, 0xfc, !PT ;  /* 0x000000c025027812 */ /* 0x040fe200078efcff */
[----:B------:R-:W-:Y:S01]  /*28580*/  IMAD.MOV.U32 R10, RZ, RZ, R29 ;  /* 0x000000ffff0a7224 */ /* 0x000fe200078e001d */
[----:B------:R-:W-:Y:S01]  /*28590*/  ISETP.GE.AND P4, PT, R37, UR4, PT ;  /* 0x0000000425007c0c */ /* 0x000fe2000bf86270 */
[----:B------:R-:W-:Y:S01]  /*285a0*/  IMAD.MOV.U32 R31, RZ, RZ, R26 ;  /* 0x000000ffff1f7224 */ /* 0x000fe200078e001a */
[----:B------:R-:W-:Y:S02]  /*285b0*/  ISETP.GE.AND P3, PT, R5, UR4, PT ;  /* 0x0000000405007c0c */ /* 0x000fe4000bf66270 */
[----:B------:R-:W-:-:S02]  /*285c0*/  ISETP.GE.AND P2, PT, R3, UR4, PT ;  /* 0x0000000403007c0c */ /* 0x000fc4000bf46270 */
[----:B------:R-:W-:-:S13]  /*285d0*/  ISETP.GE.AND P1, PT, R2, UR4, PT ;  /* 0x0000000402007c0c */ /* 0x000fda000bf26270 */
.L_x_1971:
[----:B------:R-:W2:Y:S01]  /*285e0*/  LDL R3, [R1+0x10] ;  /* 0x0000100001037983 */ /* 0x000ea20000100800 */
[----:B------:R-:W1:Y:S03]  /*285f0*/  LDC R5, c[0x0][0x430] ;  /* 0x00010c00ff057b82 */ /* 0x000e660000000800 */
[----:B------:R-:W3:Y:S04]  /*28600*/  LDL R12, [R1+0x18] ;  /* 0x00001800010c7983 */ /* 0x000ee80000100800 */
[----:B------:R-:W4:Y:S01]  /*28610*/  LDL R11, [R1+0x44] ;  /* 0x00004400010b7983 */ /* 0x000f220000100800 */
[----:B0-----:R-:W0:Y:S01]  /*28620*/  S2R R0, SR_TID.X ;  /* 0x0000000000007919 */ /* 0x001e220000002100 */
[----:B------:R-:W0:Y:S01]  /*28630*/  S2R R8, SR_TID.X ;  /* 0x0000000000087919 */ /* 0x000e220000002100 */
[----:B-1----:R-:W-:-:S13]  /*28640*/  ISETP.NE.AND P0, PT, R5, 0x1, PT ;  /* 0x000000010500780c */ /* 0x002fda0003f05270 */
[----:B------:R-:W1:Y:S01]  /*28650*/  @P0 LDC R2, c[0x0][0x434] ;  /* 0x00010d00ff020b82 */ /* 0x000e620000000800 */
[----:B0-----:R-:W-:Y:S01]  /*28660*/  LOP3.LUT R0, R0, 0x7f, RZ, 0xc0, !PT ;  /* 0x0000007f00007812 */ /* 0x001fe200078ec0ff */
[----:B------:R-:W-:-:S03]  /*28670*/  IMAD.SHL.U32 R8, R8, 0x10, RZ ;  /* 0x0000001008087824 */ /* 0x000fc600078e00ff */
[----:B------:R-:W-:-:S04]  /*28680*/  SHF.R.U32.HI R0, RZ, 0x3, R0 ;  /* 0x00000003ff007819 */ /* 0x000fc80000011600 */
[----:B------:R-:W-:Y:S02]  /*28690*/  LOP3.LUT R8, R0, 0x70, R8, 0xf8, !PT ;  /* 0x0000007000087812 */ /* 0x000fe400078ef808 */
[----:B------:R-:W0:Y:S02]  /*286a0*/  @P0 LDC R0, c[0x0][0x438] ;  /* 0x00010e00ff000b82 */ /* 0x000e240000000800 */
[----:B------:R-:W-:Y:S01]  /*286b0*/  ISETP.GT.U32.AND P5, PT, R8, 0x3f, PT ;  /* 0x0000003f0800780c */ /* 0x000fe20003fa4070 */
[----:B------:R-:W-:Y:S01]  /*286c0*/  VIADD R25, R6, 0x1 ;  /* 0x0000000106197836 */ /* 0x000fe20000000000 */
[----:B------:R-:W-:Y:S05]  /*286d0*/  YIELD ;  /* 0x0000000000007946 */ /* 0x000fea0003800000 */
[----:B------:R-:W-:-:S02]  /*286e0*/  IMAD.MOV.U32 R26, RZ, RZ, R4 ;  /* 0x000000ffff1a7224 */ /* 0x000fc400078e0004 */
[----:B--2---:R-:W-:-:S04]  /*286f0*/  IMAD R3, R4, 0x40, R3 ;  /* 0x0000004004037824 */ /* 0x004fc800078e0203 */
[----:B------:R-:W-:Y:S02]  /*28700*/  IMAD.IADD R3, R8, 0x1, R3 ;  /* 0x0000000108037824 */ /* 0x000fe400078e0203 */
[----:B------:R-:W3:Y:S02]  /*28710*/  @!P5 LDC.64 R8, c[0x0][0x428] ;  /* 0x00010a00ff08db82 */ /* 0x000ee40000000a00 */
[----:B-1----:R-:W-:-:S04]  /*28720*/  @P0 IMAD.HI.U32 R7, R3, R2, RZ ;  /* 0x0000000203070227 */ /* 0x002fc800078e00ff */
[----:B------:R-:W-:Y:S01]  /*28730*/  IMAD.MOV.U32 R2, RZ, RZ, R3 ;  /* 0x000000ffff027224 */ /* 0x000fe200078e0003 */
[----:B0-----:R-:W-:-:S05]  /*28740*/  @P0 SHF.R.U32.HI R2, RZ, R0, R7 ;  /* 0x00000000ff020219 */ /* 0x001fca0000011607 */
[----:B------:R-:W-:-:S04]  /*28750*/  IMAD.MOV R0, RZ, RZ, -R2 ;  /* 0x000000ffff007224 */ /* 0x000fc800078e0a02 */
[----:B------:R-:W-:Y:S01]  /*28760*/  IMAD R5, R5, R0, R3 ;  /* 0x0000000005057224 */ /* 0x000fe200078e0203 */
[--C-:B------:R-:W-:Y:S01]  /*28770*/  @!P5 SHF.R.S32.HI R3, RZ, 0x1f, R2.reuse ;  /* 0x0000001fff03d819 */ /* 0x100fe20000011402 */
[-C--:B---3--:R-:W-:Y:S02]  /*28780*/  @!P5 IMAD R0, R12, R8.reuse, RZ ;  /* 0x000000080c00d224 */ /* 0x088fe400078e02ff */
[----:B------:R-:W-:-:S04]  /*28790*/  @!P5 IMAD.WIDE.U32 R2, R33, R8, R2 ;  /* 0x000000082102d225 */ /* 0x000fc800078e0002 */
[----:B------:R-:W-:Y:S02]  /*287a0*/  @!P5 IMAD R0, R33, R9, R0 ;  /* 0x000000092100d224 */ /* 0x000fe400078e0200 */
[----:B------:R-:W0:Y:S02]  /*287b0*/  @!P5 LDC.64 R8, c[0x0][0x418] ;  /* 0x00010600ff08db82 */ /* 0x000e240000000a00 */
[----:B------:R-:W-:Y:S01]  /*287c0*/  @!P5 IMAD.IADD R0, R0, 0x1, R3 ;  /* 0x000000010000d824 */ /* 0x000fe200078e0203 */
[----:B0-----:R-:W-:-:S04]  /*287d0*/  @!P5 LEA R8, P0, R2, R8, 0x2 ;  /* 0x000000080208d211 */ /* 0x001fc800078010ff */
[----:B------:R-:W-:Y:S01]  /*287e0*/  @!P5 LEA.HI.X R9, R2, R9, R0, 0x2, P0 ;  /* 0x000000090209d211 */ /* 0x000fe200000f1400 */
[----:B------:R-:W-:-:S06]  /*287f0*/  IMAD.MOV.U32 R0, RZ, RZ, RZ ;  /* 0x000000ffff007224 */ /* 0x000fcc00078e00ff */
[----:B------:R0:W5:Y:S01]  /*28800*/  @!P5 LDG.E R0, desc[UR60][R8.64] ;  /* 0x0000003c0800d981 */ /* 0x000162000c1e1900 */
[----:B----4-:R-:W-:Y:S02]  /*28810*/  ISETP.NE.AND P5, PT, R11, 0x3, PT ;  /* 0x000000030b00780c */ /* 0x010fe40003fa5270 */
[----:B------:R-:W-:-:S04]  /*28820*/  ISETP.NE.AND P0, PT, R25, 0x2, PT ;  /* 0x000000021900780c */ /* 0x000fc80003f05270 */
[----:B------:R-:W-:Y:S02]  /*28830*/  SEL R29, RZ, 0x1, P0 ;  /* 0x00000001ff1d7807 */ /* 0x000fe40000000000 */
[----:B------:R-:W-:Y:S02]  /*28840*/  SEL R25, R25, RZ, P0 ;  /* 0x000000ff19197207 */ /* 0x000fe40000000000 */
[----:B------:R-:W-:-:S03]  /*28850*/  LOP3.LUT R29, R10, R29, RZ, 0x3c, !PT ;  /* 0x0000001d0a1d7212 */ /* 0x000fc600078e3cff */
[----:B0-----:R-:W-:Y:S05]  /*28860*/  @!P5 BRA `(.L_x_1959) ;  /* 0x000000000004d947 */ /* 0x001fea0003800000 */
[----:B------:R-:W-:Y:S01]  /*28870*/  BPT.TRAP 0x1 ;  /* 0x000000040000795c */ /* 0x000fe20000300000 */
.L_x_1959:
[----:B------:R-:W-:Y:S01]  /*28880*/  IMAD R7, R25, 0x8, R23 ;  /* 0x0000000819077824 */ /* 0x000fe200078e0217 */
[----:B------:R-:W-:Y:S01]  /*28890*/  SHF.L.U32 R2, R29, 0x1f, RZ ;  /* 0x0000001f1d027819 */ /* 0x000fe200000006ff */
[----:B------:R-:W-:Y:S03]  /*288a0*/  BSSY B1, `(.L_x_1960) ;  /* 0x0000003000017945 */ /* 0x000fe60003800000 */
[----:B------:R-:W0:Y:S02]  /*288b0*/  SYNCS.PHASECHK.TRANS64.TRYWAIT P0, [R7+URZ+0x30840], R2 ;  /* 0x03084002070075a7 */ /* 0x000e24000800017f */
[----:B0-----:R-:W-:Y:S05]  /*288c0*/  @!P0 BRA `(.L_x_1961) ;  /* 0x0000005000b48947 */ /* 0x001fea0003800000 */
.L_x_2125:
[----:B------:R-:W-:Y:S05]  /*288d0*/  BSYNC B1 ;  /* 0x0000000000017941 */ /* 0x000fea0003800000 */
.L_x_1960:
        /* <DEDUP_REMOVED lines=61> */
.L_x_2135:
        /* <DEDUP_REMOVED lines=17> */
.L_x_1963:
[----:B------:R-:W-:Y:S02]  /*28dc0*/  PLOP3.LUT P5, PT, P5, P0, PT, 0xa2, 0x0 ;  /* 0x000000000000781c */ /* 0x000fe40002fa1472 */
[----:B------:R-:W-:-:S08]  /*28dd0*/  @P0 R2UR P5, UR4, R7 ;  /* 0x00000000070402ca */ /* 0x000fd000000a0000 */
[----:B------:R-:W-:-:S05]  /*28de0*/  @P0 PLOP3.LUT P0, PT, P5, PT, PT, 0x80, 0x0 ;  /* 0x000000000000081c */ /* 0x000fca0002f0f070 */
[----:B------:R-:W-:Y:S01]  /*28df0*/  @!P5 SYNCS.ARRIVE.TRANS64.RED.A0T1 RZ, [UR4+0x30830], RZ ;  /* 0x030830ffffffd9a7 */ /* 0x000fe20008200404 */
[----:B------:R-:W-:Y:S07]  /*28e00*/  @!P5 ARRIVES.LDGSTSBAR.64.TRANSCNT [UR4+0x30830] ;  /* 0x03083000ff00d9b0 */ /* 0x000fee0008000a84 */
[----:B------:R-:W-:Y:S05]  /*28e10*/  @P0 BRA.U.ANY `(.L_x_1963) ;  /* 0xfffffffd00e80947 */ /* 0x000fea000393ffff */
[----:B------:R-:W-:Y:S01]  /*28e20*/  NOP ;  /* 0x0000000000007918 */ /* 0x000fe20000000000 */
[----:B-1----:R-:W2:Y:S02]  /*28e30*/  LDL R2, [R1+0x44] ;  /* 0x0000440001027983 */ /* 0x002ea40000100800 */
[----:B--2---:R-:W-:-:S13]  /*28e40*/  ISETP.NE.AND P6, PT, R2, 0x3, PT ;  /* 0x000000030200780c */ /* 0x004fda0003fc5270 */
[----:B------:R-:W-:Y:S05]  /*28e50*/  @!P6 BRA `(.L_x_1964) ;  /* 0x000000000004e947 */ /* 0x000fea0003800000 */
[----:B------:R-:W-:Y:S01]  /*28e60*/  BPT.TRAP 0x1 ;  /* 0x000000040000795c */ /* 0x000fe20000300000 */
.L_x_1964:
[----:B------:R1:W-:Y:S01]  /*28e70*/  SYNCS.ARRIVE.TRANS64.A1T0 RZ, [R7+URZ+0x30830], RZ ;  /* 0x030830ff07ff79a7 */ /* 0x0003e2000810003f */
[----:B------:R-:W-:Y:S05]  /*28e80*/  @!P6 BRA `(.L_x_1965) ;  /* 0x000000000004e947 */ /* 0x000fea0003800000 */
[----:B------:R-:W-:Y:S01]  /*28e90*/  BPT.TRAP 0x1 ;  /* 0x000000040000795c */ /* 0x000fe20000300000 */
.L_x_1965:
[----:B------:R-:W-:Y:S01]  /*28ea0*/  SHF.L.U32 R2, R10, 0x1f, RZ ;  /* 0x0000001f0a027819 */ /* 0x000fe200000006ff */
[----:B-1----:R-:W-:Y:S01]  /*28eb0*/  IMAD R7, R6, 0x8, R23 ;  /* 0x0000000806077824 */ /* 0x002fe200078e0217 */
[----:B------:R-:W-:Y:S03]  /*28ec0*/  BSSY B1, `(.L_x_1966) ;  /* 0x0000003000017945 */ /* 0x000fe60003800000 */
[----:B------:R-:W1:Y:S02]  /*28ed0*/  SYNCS.PHASECHK.TRANS64.TRYWAIT P0, [R7+URZ+0x30860], R2 ;  /* 0x03086002070075a7 */ /* 0x000e64000800017f */
[----:B-1----:R-:W-:Y:S05]  /*28ee0*/  @!P0 BRA `(.L_x_1967) ;  /* 0x0000005000b48947 */ /* 0x002fea0003800000 */
.L_x_2136:
[----:B------:R-:W-:Y:S05]  /*28ef0*/  BSYNC B1 ;  /* 0x0000000000017941 */ /* 0x000fea0003800000 */
.L_x_1966:
        /* <DEDUP_REMOVED lines=49> */
.L_x_2146:
[----:B-1----:R-:W-:Y:S01]  /*29210*/  IADD3 R2, P0, R2, R4, RZ ;  /* 0x0000000402027210 */ /* 0x002fe20007f1e0ff */
        /* <DEDUP_REMOVED lines=32> */
.L_x_1969:
        /* <DEDUP_REMOVED lines=11> */
.L_x_1970:
[----:B------:R-:W2:Y:S01]  /*294d0*/  LDL R0, [R1+0x14] ;  /* 0x0000140001007983 */ /* 0x000ea20000100800 */
[----:B------:R1:W-:Y:S01]  /*294e0*/  SYNCS.ARRIVE.TRANS64.A1T0 RZ, [R7+URZ+0x30850], RZ ;  /* 0x030850ff07ff79a7 */ /* 0x0003e2000810003f */
[C---:B------:R-:W-:Y:S02]  /*294f0*/  VIADD R4, R26.reuse, 0xffffffff ;  /* 0xffffffff1a047836 */ /* 0x040fe40000000000 */
[----:B------:R-:W-:Y:S02]  /*29500*/  IMAD.MOV.U32 R6, RZ, RZ, R25 ;  /* 0x000000ffff067224 */ /* 0x000fe400078e0019 */
[----:B------:R-:W-:Y:S02]  /*29510*/  IMAD.MOV.U32 R10, RZ, RZ, R29 ;  /* 0x000000ffff0a7224 */ /* 0x000fe400078e001d */
[----:B------:R-:W-:Y:S01]  /*29520*/  IMAD.MOV.U32 R31, RZ, RZ, R26 ;  /* 0x000000ffff1f7224 */ /* 0x000fe200078e001a */
[----:B--2---:R-:W-:-:S13]  /*29530*/  ISETP.GT.AND P0, PT, R26, R0, PT ;  /* 0x000000001a00720c */ /* 0x004fda0003f04270 */
[----:B-1----:R-:W-:Y:S05]  /*29540*/  @P0 BRA `(.L_x_1971) ;  /* 0xfffffff000240947 */ /* 0x002fea000383ffff */
.L_x_1958:
[----:B------:R-:W-:Y:S05]  /*29550*/  BSYNC B0 ;  /* 0x0000000000007941 */ /* 0x000fea0003800000 */
.L_x_1957:
        /* <DEDUP_REMOVED lines=8> */
[----:B------:R-:W0:Y:S02]  /*295e0*/  FLO.U32 R0, UR4 ;  /* 0x0000000400007d00 */ /* 0x000e2400080e0000 */
[----:B0-----:R-:W-:-:S06]  /*295f0*/  ISETP.EQ.U32.AND P0, PT, R0, R5, PT ;  /* 0x000000050000720c */ /* 0x001fcc0003f02070 */
[----:B------:R-:W1:Y:S07]  /*29600*/  POPC R5, UR4 ;  /* 0x0000000400057d09 */ /* 0x000e6e0008000000 */
[----:B-1----:R-:W2:Y:S01]  /*29610*/  @P0 ATOMG.E.ADD.STRONG.GPU PT, R3, desc[UR60][R2.64], R5 ;  /* 0x00000005020309a8 */ /* 0x002ea200081ee1fc */
[----:B------:R-:W0:Y:S02]  /*29620*/  S2R R4, SR_LTMASK ;  /* 0x0000000000047919 */ /* 0x000e240000003900 */
[----:B0-----:R-:W-:-:S04]  /*29630*/  LOP3.LUT R4, R4, UR4, RZ, 0xc0, !PT ;  /* 0x0000000404047c12 */ /* 0x001fc8000f8ec0ff */
[----:B------:R-:W0:Y:S01]  /*29640*/  POPC R7, R4 ;  /* 0x0000000400077309 */ /* 0x000e220000000000 */
[----:B--2---:R-:W0:Y:S02]  /*29650*/  SHFL.IDX PT, R0, R3, R0, 0x1f ;  /* 0x00001f0003007589 */ /* 0x004e2400000e0000 */
[----:B0-----:R-:W-:-:S07]  /*29660*/  IADD3 R16, R0, UR38, R7 ;  /* 0x0000002600107c10 */ /* 0x001fce000fffe007 */
.L_x_1973:
[----:B------:R-:W-:Y:S05]  /*29670*/  BSYNC B0 ;  /* 0x0000000000007941 */ /* 0x000fea0003800000 */
.L_x_1972:
[----:B------:R-:W2:Y:S02]  /*29680*/  LDL R0, [R1+0x44] ;  /* 0x0000440001007983 */ /* 0x000ea40000100800 */
[----:B--2---:R-:W-:-:S13]  /*29690*/  ISETP.NE.AND P0, PT, R0, 0x3, PT ;  /* 0x000000030000780c */ /* 0x004fda0003f05270 */
[----:B------:R-:W-:Y:S05]  /*296a0*/  @!P0 BRA `(.L_x_1974) ;  /* 0x0000000000048947 */ /* 0x000fea0003800000 */
[----:B------:R-:W-:Y:S01]  /*296b0*/  BPT.TRAP 0x1 ;  /* 0x000000040000795c */ /* 0x000fe20000300000 */
.L_x_1974:
[----:B------:R-:W2:Y:S01]  /*296c0*/  LDL.LU R0, [R1+0xc] ;  /* 0x00000c0001007983 */ /* 0x000ea20000300800 */
[----:B------:R-:W-:Y:S01]  /*296d0*/  IMAD R4, R25, 0x8, R23 ;  /* 0x0000000819047824 */ /* 0x000fe200078e0217 */
[----:B------:R-:W-:Y:S01]  /*296e0*/  SHF.L.U32 R3, R29, 0x1f, RZ ;  /* 0x0000001f1d037819 */ /* 0x000fe200000006ff */
[----:B------:R-:W-:Y:S03]  /*296f0*/  BSSY B0, `(.L_x_1975) ;  /* 0x0000004000007945 */ /* 0x000fe60003800000 */
[----:B------:R-:W0:Y:S01]  /*29700*/  SYNCS.PHASECHK.TRANS64.TRYWAIT P0, [R4+URZ+0x30860], R3 ;  /* 0x03086003040075a7 */ /* 0x000e22000800017f */
[----:B--2---:R-:W-:Y:S01]  /*29710*/  IMAD R5, R26, -0x40, R0 ;  /* 0xffffffc01a057824 */ /* 0x004fe200078e0200 */
[----:B0-----:R-:W-:Y:S06]  /*29720*/  @!P0 BRA `(.L_x_1976) ;  /* 0x0000005000348947 */ /* 0x001fec0003800000 */
.L_x_2147:
[----:B------:R-:W-:Y:S05]  /*29730*/  BSYNC B0 ;  /* 0x0000000000007941 */ /* 0x000fea0003800000 */
.L_x_1975:
[----:B------:R-:W1:Y:S01]  /*29740*/  S2R R0, SR_TID.X ;  /* 0x0000000000007919 */ /* 0x000e620000002100 */
[----:B------:R-:W-:Y:S01]  /*29750*/  UMOV UR4, 0xffffffff ;  /* 0xffffffff00047882 */ /* 0x000fe20000000000 */
[----:B-1----:R-:W-:-:S04]  /*29760*/  LOP3.LUT R0, R0, 0x7f, RZ, 0xc0, !PT ;  /* 0x0000007f00007812 */ /* 0x002fc800078ec0ff */
[----:B------:R-:W-:-:S05]  /*29770*/  SHF.R.U32.HI R0, RZ, 0x3, R0 ;  /* 0x00000003ff007819 */ /* 0x000fca0000011600 */
[----:B------:R-:W-:Y:S02]  /*29780*/  IMAD.IADD R5, R5, 0x1, -R0 ;  /* 0x0000000105057824 */ /* 0x000fe400078e0a00 */
[----:B------:R-:W-:Y:S01]  /*29790*/  IMAD R0, R25, 0x4000, R34 ;  /* 0x0000400019007824 */ /* 0x000fe200078e0222 */
[----:B------:R-:W-:Y:S06]  /*297a0*/  BRA.DIV UR4, `(.L_x_1977) ;  /* 0x0000005204287947 */ /* 0x000fec000b800000 */
[----:B------:R-:W1:Y:S01]  /*297b0*/  SHFL.IDX PT, R14, R17, RZ, 0x181f ;  /* 0x00181fff110e7589 */ /* 0x000e6200000e0000 */
[----:B------:R-:W-:Y:S01]  /*297c0*/  ULDC UR4, c[0x0][0x2f4] ;  /* 0x0000bd0000047ab9 */ /* 0x000fe20000000800 */
[C---:B------:R-:W-:Y:S01]  /*297d0*/  IMAD.SHL.U32 R8, R37.reuse, 0x2, RZ ;  /* 0x0000000225087824 */ /* 0x040fe200078e00ff */
[C---:B------:R-:W-:Y:S01]  /*297e0*/  ISETP.GE.AND P3, PT, R37.reuse, UR4, PT ;  /* 0x0000000425007c0c */ /* 0x040fe2000bf66270 */
[----:B0-----:R-:W0:Y:S01]  /*297f0*/  SHFL.IDX PT, R3, R24, RZ, 0x181f ;  /* 0x00181fff18037589 */ /* 0x001e2200000e0000 */
[----:B------:R-:W-:Y:S01]  /*29800*/  LOP3.LUT R2, R37, 0x40, RZ, 0xfc, !PT ;  /* 0x0000004025027812 */ /* 0x000fe200078efcff */
[----:B------:R-:W-:Y:S01]  /*29810*/  IMAD R0, R0, 0x2, R23 ;  /* 0x0000000200007824 */ /* 0x000fe200078e0217 */
[----:B------:R-:W-:Y:S02]  /*29820*/  ISETP.LT.OR P4, PT, R5, 0x1, P3 ;  /* 0x000000010500780c */ /* 0x000fe40001f81670 */
[----:B------:R-:W-:Y:S02]  /*29830*/  ISETP.GE.AND P2, PT, R2, UR4, PT ;  /* 0x0000000402007c0c */ /* 0x000fe4000bf46270 */
[----:B------:R-:W-:-:S04]  /*29840*/  LOP3.LUT R2, R37, 0x80, RZ, 0xfc, !PT ;  /* 0x0000008025027812 */ /* 0x000fc800078efcff */
        /* <DEDUP_REMOVED lines=28> */
[----:B------:R1:W3:Y:S03]  /*29a10*/  SHFL.IDX PT, R14, R17, 0x3, 0x181f ;  /* 0x00781f00110e7f89 */ /* 0x0002e600000e0000 */
        /* <DEDUP_REMOVED lines=9> */
.L_x_2157:
        /* <DEDUP_REMOVED lines=15> */
.L_x_1978:
[----:B------:R-:W-:Y:S02]  /*29ba0*/  PLOP3.LUT P1, PT, P1, P0, PT, 0xa2, 0x0 ;  /* 0x000000000000781c */ /* 0x000fe40000f21472 */
[----:B------:R-:W-:-:S08]  /*29bb0*/  @P0 R2UR P1, UR4, R4 ;  /* 0x00000000040402ca */ /* 0x000fd00000020000 */
[----:B------:R-:W-:-:S05]  /*29bc0*/  @P0 PLOP3.LUT P0, PT, P1, PT, PT, 0x80, 0x0 ;  /* 0x000000000000081c */ /* 0x000fca0000f0f070 */
[----:B------:R-:W-:Y:S01]  /*29bd0*/  @!P1 SYNCS.ARRIVE.TRANS64.RED.A0T1 RZ, [UR4+0x30850], RZ ;  /* 0x030850ffffff99a7 */ /* 0x000fe20008200404 */
[----:B------:R-:W-:Y:S07]  /*29be0*/  @!P1 ARRIVES.LDGSTSBAR.64.TRANSCNT [UR4+0x30850] ;  /* 0x03085000ff0099b0 */ /* 0x000fee0008000a84 */
[----:B------:R-:W-:Y:S05]  /*29bf0*/  @P0 BRA.U.ANY `(.L_x_1978) ;  /* 0xfffffffd00e80947 */ /* 0x000fea000393ffff */
[----:B------:R-:W-:Y:S01]  /*29c00*/  NOP ;  /* 0x0000000000007918 */ /* 0x000fe20000000000 */
[----:B0-----:R-:W2:Y:S02]  /*29c10*/  LDL R0, [R1+0x44] ;  /* 0x0000440001007983 */ /* 0x001ea40000100800 */
[----:B--2---:R-:W-:-:S13]  /*29c20*/  ISETP.NE.AND P2, PT, R0, 0x3, PT ;  /* 0x000000030000780c */ /* 0x004fda0003f45270 */
[----:B------:R-:W-:Y:S05]  /*29c30*/  @!P2 BRA `(.L_x_1979) ;  /* 0x000000000004a947 */ /* 0x000fea0003800000 */
[----:B------:R-:W-:Y:S01]  /*29c40*/  BPT.TRAP 0x1 ;  /* 0x000000040000795c */ /* 0x000fe20000300000 */
.L_x_1979:
[----:B------:R2:W-:Y:S01]  /*29c50*/  SYNCS.ARRIVE.TRANS64.A1T0 RZ, [R4+URZ+0x30850], RZ ;  /* 0x030850ff04ff79a7 */ /* 0x0005e2000810003f */
[----:B------:R-:W-:-:S05]  /*29c60*/  VIADD R25, R25, 0x1 ;  /* 0x0000000119197836 */ /* 0x000fca0000000000 */
[----:B------:R-:W-:-:S04]  /*29c70*/  ISETP.NE.AND P0, PT, R25, 0x2, PT ;  /* 0x000000021900780c */ /* 0x000fc80003f05270 */
[----:B------:R-:W-:Y:S02]  /*29c80*/  SEL R0, RZ, 0x1, P0 ;  /* 0x00000001ff007807 */ /* 0x000fe40000000000 */
[----:B------:R-:W-:Y:S02]  /*29c90*/  SEL R25, R25, RZ, P0 ;  /* 0x000000ff19197207 */ /* 0x000fe40000000000 */
[----:B--2---:R-:W-:-:S07]  /*29ca0*/  LOP3.LUT R29, R29, R0, RZ, 0x3c, !PT ;  /* 0x000000001d1d7212 */ /* 0x004fce00078e3cff */
.L_x_1936:
[----:B------:R-:W-:Y:S05]  /*29cb0*/  BSYNC B7 ;  /* 0x0000000000077941 */ /* 0x000fea0003800000 */
.L_x_1934:
[----:B------:R-:W-:-:S13]  /*29cc0*/  LOP3.LUT P0, RZ, R22, 0x40, RZ, 0xc0, !PT ;  /* 0x0000004016ff7812 */ /* 0x000fda000780c0ff */
[----:B------:R-:W-:Y:S05]  /*29cd0*/  @!P0 BRA `(.L_x_1980) ;  /* 0x0000000000248947 */ /* 0x000fea0003800000 */
[----:B------:R-:W-:Y:S05]  /*29ce0*/  WARPSYNC.ALL ;  /* 0x0000000000007948 */ /* 0x000fea0003800000 */
[----:B------:R-:W2:Y:S08]  /*29cf0*/  S2UR UR5, SR_CgaCtaId ;  /* 0x00000000000579c3 */ /* 0x000eb00000008800 */
[----:B------:R-:W-:Y:S06]  /*29d00*/  BAR.SYNC.DEFER_BLOCKING 0x5, 0x180 ;  /* 0x0146000000007b1d */ /* 0x000fec0000010000 */
[----:B------:R-:W-:-:S02]  /*29d10*/  UMOV UR4, 0x400 ;  /* 0x0000040000047882 */ /* 0x000fc40000000000 */
[----:B--2---:R-:W-:-:S06]  /*29d20*/  ULEA UR4, UR5, UR4, 0x18 ;  /* 0x0000000405047291 */ /* 0x004fcc000f8ec03f */
[----:B0-----:R-:W-:-:S05]  /*29d30*/  IMAD.U32 R23, RZ, RZ, UR4 ;  /* 0x00000004ff177e24 */ /* 0x001fca000f8e00ff */
[----:B------:R2:W3:Y:S01]  /*29d40*/  LDS.128 R16, [R23+0x308d0] ;  /* 0x0308d00017107984 */ /* 0x0004e20000000c00 */
[----:B------:R-:W-:Y:S06]  /*29d50*/  BAR.ARV 0x4, 0x180 ;  /* 0x0106000000007b1d */ /* 0x000fec0000002000 */
[----:B------:R-:W-:Y:S05]  /*29d60*/  BRA `(.L_x_1981) ;  /* 0x0000000800cc7947 */ /* 0x000fea0003800000 */
.L_x_1980:
[----:B------:R-:W2:Y:S01]  /*29d70*/  S2R R8, SR_TID.X ;  /* 0x0000000000087919 */ /* 0x000ea20000002100 */
[----:B------:R-:W-:Y:S01]  /*29d80*/  UMOV UR4, 0xffffffff ;  /* 0xffffffff00047882 */ /* 0x000fe20000000000 */
[----:B--2---:R-:W-:-:S04]  /*29d90*/  LOP3.LUT R8, R8, 0x1f, RZ, 0xc0, !PT ;  /* 0x0000001f08087812 */ /* 0x004fc800078ec0ff */
[----:B------:R-:W-:Y:S01]  /*29da0*/  ISETP.NE.AND P0, PT, R8, 0x1f, PT ;  /* 0x0000001f0800780c */ /* 0x000fe20003f05270 */
[----:B------:R-:W-:-:S12]  /*29db0*/  BRA.DIV UR4, `(.L_x_1982) ;  /* 0x00000052044c7947 */ /* 0x000fd8000b800000 */
[----:B------:R-:W-:Y:S01]  /*29dc0*/  IMAD.IADD R5, R19, 0x1, R8 ;  /* 0x0000000113057824 */ /* 0x000fe200078e0208 */
[----:B------:R-:W-:-:S04]  /*29dd0*/  ULDC UR4, c[0x0][0xc3c] ;  /* 0x00030f0000047ab9 */ /* 0x000fc80000000800 */
[----:B------:R-:W-:-:S13]  /*29de0*/  ISETP.GE.OR P1, PT, R5, UR4, !P0 ;  /* 0x0000000405007c0c */ /* 0x000fda000c726670 */
[----:B------:R-:W2:Y:S02]  /*29df0*/  @!P1 LDC.64 R2, c[0x0][0xc80] ;  /* 0x00032000ff029b82 */ /* 0x000ea40000000a00 */
[----:B--2---:R-:W-:-:S06]  /*29e00*/  @!P1 IMAD.WIDE R2, R5, 0x4, R2 ;  /* 0x0000000405029825 */ /* 0x004fcc00078e0202 */
[----:B------:R-:W2:Y:S01]  /*29e10*/  @!P1 LDG.E R2, desc[UR60][R2.64] ;  /* 0x0000003c02029981 */ /* 0x000ea2000c1e1900 */
[----:B------:R-:W-:Y:S01]  /*29e20*/  IMAD.MOV.U32 R17, RZ, RZ, RZ ;  /* 0x000000ffff117224 */ /* 0x000fe200078e00ff */
[C---:B------:R-:W-:Y:S02]  /*29e30*/  ISETP.GE.U32.AND P2, PT, R8.reuse, 0x2, PT ;  /* 0x000000020800780c */ /* 0x040fe40003f46070 */
[C---:B------:R-:W-:Y:S01]  /*29e40*/  ISETP.GE.U32.AND P3, PT, R8.reuse, 0x4, PT ;  /* 0x000000040800780c */ /* 0x040fe20003f66070 */
[----:B------:R-:W-:Y:S01]  /*29e50*/  SHFL.IDX PT, R0, R16, RZ, 0x1f ;  /* 0x00001fff10007589 */ /* 0x000fe200000e0000 */
[C---:B------:R-:W-:Y:S02]  /*29e60*/  ISETP.GE.U32.AND P4, PT, R8.reuse, 0x8, PT ;  /* 0x000000080800780c */ /* 0x040fe40003f86070 */
[C---:B------:R-:W-:Y:S01]  /*29e70*/  ISETP.GE.U32.AND P5, PT, R8.reuse, 0x10, PT ;  /* 0x000000100800780c */ /* 0x040fe20003fa6070 */
[----:B--2---:R-:W-:Y:S01]  /*29e80*/  @!P1 IMAD.MOV.U32 R17, RZ, RZ, R2 ;  /* 0x000000ffff119224 */ /* 0x004fe200078e0002 */
[----:B------:R-:W-:-:S04]  /*29e90*/  ISETP.NE.AND P1, PT, R8, RZ, PT ;  /* 0x000000ff0800720c */ /* 0x000fc80003f25270 */
[----:B------:R-:W2:Y:S02]  /*29ea0*/  SHFL.UP PT, R14, R17, 0x1, RZ ;  /* 0x04200000110e7989 */ /* 0x000ea400000e00ff */
[----:B--2---:R-:W-:-:S05]  /*29eb0*/  SEL R4, R14, RZ, P1 ;  /* 0x000000ff0e047207 */ /* 0x004fca0000800000 */
[----:B------:R-:W-:-:S05]  /*29ec0*/  IMAD.IADD R4, R17, 0x1, R4 ;  /* 0x0000000111047824 */ /* 0x000fca00078e0204 */
[----:B------:R-:W2:Y:S02]  /*29ed0*/  SHFL.UP PT, R14, R4, 0x2, RZ ;  /* 0x04400000040e7989 */ /* 0x000ea400000e00ff */
[----:B--2---:R-:W-:-:S05]  /*29ee0*/  SEL R5, R14, RZ, P2 ;  /* 0x000000ff0e057207 */ /* 0x004fca0001000000 */
[----:B0-----:R-:W-:Y:S02]  /*29ef0*/  IMAD.IADD R6, R4, 0x1, R5 ;  /* 0x0000000104067824 */ /* 0x001fe400078e0205 */
[----:B------:R-:W-:Y:S04]  /*29f00*/  SHFL.IDX PT, R5, R16, 0x1, 0x1f ;  /* 0x00201f0010057f89 */ /* 0x000fe800000e0000 */
        /* <DEDUP_REMOVED lines=9> */
[----:B------:R0:W2:Y:S02]  /*29fa0*/  SHFL.IDX PT, R14, R2, 0x1f, 0x1f ;  /* 0x03e01f00020e7f89 */ /* 0x0000a400000e0000 */
.L_x_2167:
[----:B------:R-:W-:Y:S02]  /*29fb0*/  ULDC UR4, c[0x0][0xc38] ;  /* 0x00030e0000047ab9 */ /* 0x000fe40000000800 */
[----:B------:R-:W-:-:S04]  /*29fc0*/  IMAD.U32 R4, RZ, RZ, UR4 ;  /* 0x00000004ff047e24 */ /* 0x000fc8000f8e00ff */
[----:B--2---:R-:W-:-:S04]  /*29fd0*/  IMAD R14, R14, R4, RZ ;  /* 0x000000040e0e7224 */ /* 0x004fc800078e02ff */
[----:B------:R-:W-:-:S05]  /*29fe0*/  IMAD.IADD R5, R5, 0x1, R14 ;  /* 0x0000000105057824 */ /* 0x000fca00078e020e */
[----:B------:R-:W-:-:S13]  /*29ff0*/  ISETP.GT.AND P6, PT, R5, R0, PT ;  /* 0x000000000500720c */ /* 0x000fda0003fc4270 */
[----:B------:R-:W-:Y:S05]  /*2a000*/  @P6 BRA `(.L_x_1983) ;  /* 0x00000000009c6947 */ /* 0x000fea0003800000 */
.L_x_1988:
[----:B0-----:R-:W0:Y:S01]  /*2a010*/  LDC R2, c[0x0][0xc3c] ;  /* 0x00030f00ff027b82 */ /* 0x001e220000000800 */
[----:B------:R-:W-:-:S05]  /*2a020*/  VIADD R19, R19, 0x1f ;  /* 0x0000001f13137836 */ /* 0x000fca0000000000 */
[----:B0-----:R-:W-:-:S13]  /*2a030*/  ISETP.GE.AND P6, PT, R19, R2, PT ;  /* 0x000000021300720c */ /* 0x001fda0003fc6270 */
[----:B------:R-:W-:Y:S05]  /*2a040*/  @P6 BRA `(.L_x_1984) ;  /* 0x0000000400d06947 */ /* 0x000fea0003800000 */
[----:B------:R-:W0:Y:S01]  /*2a050*/  S2R R3, SR_TID.X ;  /* 0x0000000000037919 */ /* 0x000e220000002100 */
[----:B------:R-:W-:Y:S01]  /*2a060*/  BSSY B0, `(.L_x_1985) ;  /* 0x0000009000007945 */ /* 0x000fe20003800000 */
[----:B------:R-:W-:Y:S01]  /*2a070*/  IMAD.MOV.U32 R17, RZ, RZ, RZ ;  /* 0x000000ffff117224 */ /* 0x000fe200078e00ff */
[----:B0-----:R-:W-:-:S05]  /*2a080*/  LOP3.LUT R3, R3, 0x1f, RZ, 0xc0, !PT ;  /* 0x0000001f03037812 */ /* 0x001fca00078ec0ff */
[----:B------:R-:W-:-:S05]  /*2a090*/  IMAD.IADD R7, R19, 0x1, R3 ;  /* 0x0000000113077824 */ /* 0x000fca00078e0203 */
[----:B------:R-:W-:-:S13]  /*2a0a0*/  ISETP.GE.OR P6, PT, R7, R2, !P0 ;  /* 0x000000020700720c */ /* 0x000fda00047c6670 */
[----:B------:R-:W-:Y:S05]  /*2a0b0*/  @P6 BRA `(.L_x_1986) ;  /* 0x00000000000c6947 */ /* 0x000fea0003800000 */
[----:B------:R-:W0:Y:S02]  /*2a0c0*/  LDC.64 R2, c[0x0][0xc80] ;  /* 0x00032000ff027b82 */ /* 0x000e240000000a00 */
[----:B0-----:R-:W-:-:S05]  /*2a0d0*/  IMAD.WIDE R2, R7, 0x4, R2 ;  /* 0x0000000407027825 */ /* 0x001fca00078e0202 */
[----:B------:R0:W5:Y:S02]  /*2a0e0*/  LDG.E R17, desc[UR60][R2.64] ;  /* 0x0000003c02117981 */ /* 0x000164000c1e1900 */
.L_x_1986:
[----:B------:R-:W-:Y:S05]  /*2a0f0*/  BSYNC B0 ;  /* 0x0000000000007941 */ /* 0x000fea0003800000 */
.L_x_1985:
[----:B------:R-:W-:-:S03]  /*2a100*/  UMOV UR4, 0xffffffff ;  /* 0xffffffff00047882 */ /* 0x000fc60000000000 */
[----:B------:R-:W-:Y:S05]  /*2a110*/  BRA.DIV UR4, `(.L_x_1987) ;  /* 0x0000005204987947 */ /* 0x000fea000b800000 */
[----:B-----5:R-:W2:Y:S02]  /*2a120*/  SHFL.UP PT, R14, R17, 0x1, RZ ;  /* 0x04200000110e7989 */ /* 0x020ea400000e00ff */
[----:B--2---:R-:W-:-:S05]  /*2a130*/  SEL R14, R14, RZ, P1 ;  /* 0x000000ff0e0e7207 */ /* 0x004fca0000800000 */
        /* <DEDUP_REMOVED lines=14> */
.L_x_2175:
[----:B------:R-:W-:Y:S02]  /*2a220*/  ULDC UR4, c[0x0][0xc38] ;  /* 0x00030e0000047ab9 */ /* 0x000fe40000000800 */
[----:B------:R-:W-:-:S04]  /*2a230*/  IMAD.U32 R4, RZ, RZ, UR4 ;  /* 0x00000004ff047e24 */ /* 0x000fc8000f8e00ff */
[----:B--2---:R-:W-:-:S04]  /*2a240*/  IMAD R14, R14, R4, RZ ;  /* 0x000000040e0e7224 */ /* 0x004fc800078e02ff */
[----:B------:R-:W-:-:S05]  /*2a250*/  IMAD.IADD R5, R14, 0x1, R5 ;  /* 0x000000010e057824 */ /* 0x000fca00078e0205 */
[----:B------:R-:W-:-:S13]  /*2a260*/  ISETP.GT.AND P6, PT, R5, R0, PT ;  /* 0x000000000500720c */ /* 0x000fda0003fc4270 */
[----:B------:R-:W-:Y:S05]  /*2a270*/  @!P6 BRA `(.L_x_1988) ;  /* 0xfffffffc0064e947 */ /* 0x000fea000383ffff */
.L_x_1983:
        /* <DEDUP_REMOVED lines=8> */
.L_x_2179:
[----:B------:R-:W-:Y:S01]  /*2a300*/  ISETP.NE.AND P0, PT, R3, RZ, PT ;  /* 0x000000ff0300720c */ /* 0x000fe20003f05270 */
[----:B------:R-:W-:-:S12]  /*2a310*/  IMAD.MOV.U32 R14, RZ, RZ, RZ ;  /* 0x000000ffff0e7224 */ /* 0x000fd800078e00ff */
[----:B------:R-:W-:Y:S05]  /*2a320*/  @!P0 BRA `(.L_x_1990) ;  /* 0x0000000000108947 */ /* 0x000fea0003800000 */
[----:B------:R-:W-:Y:S01]  /*2a330*/  UMOV UR4, 0xffffffff ;  /* 0xffffffff00047882 */ /* 0x000fe20000000000 */
[----:B------:R-:W-:Y:S02]  /*2a340*/  VIADD R12, R6, 0xffffffff ;  /* 0xffffffff060c7836 */ /* 0x000fe40000000000 */
[----:B------:R-:W-:Y:S05]  /*2a350*/  BRA.DIV UR4, `(.L_x_1991) ;  /* 0x00000056040c7947 */ /* 0x000fea000b800000 */
[----:B------:R4:W0:Y:S02]  /*2a360*/  SHFL.IDX PT, R14, R2, R12, 0x1f ;  /* 0x00001f0c020e7589 */ /* 0x00082400000e0000 */
.L_x_1990:
[----:B0---4-:R-:W0:Y:S01]  /*2a370*/  LDC.64 R2, c[0x0][0xc90] ;  /* 0x00032400ff027b82 */ /* 0x011e220000000a00 */
[----:B------:R-:W-:-:S04]  /*2a380*/  IMAD.IADD R19, R6, 0x1, R19 ;  /* 0x0000000106137824 */ /* 0x000fc800078e0213 */
[----:B0-----:R-:W-:-:S05]  /*2a390*/  IMAD.WIDE R2, R19, 0x4, R2 ;  /* 0x0000000413027825 */ /* 0x001fca00078e0202 */
[----:B------:R0:W2:Y:S01]  /*2a3a0*/  LDG.E R7, desc[UR60][R2.64] ;  /* 0x0000003c02077981 */ /* 0x0000a2000c1e1900 */
[----:B------:R-:W-:Y:S02]  /*2a3b0*/  IMAD R16, R14, R4, R5 ;  /* 0x000000040e107224 */ /* 0x000fe400078e0205 */
[----:B0-----:R-:W-:Y:S02]  /*2a3c0*/  IMAD.MOV.U32 R2, RZ, RZ, RZ ;  /* 0x000000ffff027224 */ /* 0x001fe400078e00ff */
        /* <DEDUP_REMOVED lines=26> */
[----:B------:R-:W-:Y:S02]  /*2a570*/  IMAD.MOV R2, RZ, RZ, -R2 ;  /* 0x000000ffff027224 */ /* 0x000fe400078e0a02 */
[----:B------:R-:W-:Y:S02]  /*2a580*/  IMAD.MOV R3, RZ, RZ, -R0 ;  /* 0x000000ffff037224 */ /* 0x000fe400078e0a00 */
        /* <DEDUP_REMOVED lines=20> */
[----:B------:R-:W-:Y:S02]  /*2a6d0*/  @!P1 IMAD.IADD R6, R6, 0x1, -R7 ;  /* 0x0000000106069824 */ /* 0x000fe400078e0a07 */
[----:B------:R-:W-:Y:S01]  /*2a6e0*/  @!P1 VIADD R2, R2, 0x1 ;  /* 0x0000000102029836 */ /* 0x000fe20000000000 */
        /* <DEDUP_REMOVED lines=10> */
.L_x_1984:
[----:B------:R-:W-:Y:S01]  /*2a790*/  UMOV UR4, URZ ;  /* 0x0000003f00047c82 */ /* 0x000fe20008000000 */
[----:B------:R-:W-:Y:S01]  /*2a7a0*/  UMOV UR5, URZ ;  /* 0x0000003f00057c82 */ /* 0x000fe20008000000 */
[----:B------:R-:W-:Y:S01]  /*2a7b0*/  ULDC UR6, c[0x0][0xc3c] ;  /* 0x00030f0000067ab9 */ /* 0x000fe20000000800 */
[----:B------:R-:W-:Y:S02]  /*2a7c0*/  IMAD.MOV.U32 R16, RZ, RZ, R0 ;  /* 0x000000ffff107224 */ /* 0x000fe400078e0000 */
[----:B------:R-:W-:Y:S02]  /*2a7d0*/  IMAD.U32 R17, RZ, RZ, UR4 ;  /* 0x00000004ff117e24 */ /* 0x000fe4000f8e00ff */
[----:B------:R-:W-:Y:S02]  /*2a7e0*/  IMAD.U32 R18, RZ, RZ, UR5 ;  /* 0x00000005ff127e24 */ /* 0x000fe4000f8e00ff */
[----:B------:R-:W-:-:S07]  /*2a7f0*/  IMAD.U32 R19, RZ, RZ, UR6 ;  /* 0x00000006ff137e24 */ /* 0x000fce000f8e00ff */
.L_x_1992:
[----:B------:R-:W0:Y:S01]  /*2a800*/  S2R R0, SR_TID.X ;  /* 0x0000000000007919 */ /* 0x000e220000002100 */
[----:B------:R-:W-:Y:S05]  /*2a810*/  WARPSYNC.ALL ;  /* 0x0000000000007948 */ /* 0x000fea0003800000 */
[----:B------:R-:W-:Y:S01]  /*2a820*/  BAR.SYNC.DEFER_BLOCKING 0x4, 0x180 ;  /* 0x0106000000007b1d */ /* 0x000fe20000010000 */
[----:B0-----:R-:W-:-:S04]  /*2a830*/  LOP3.LUT R0, R0, 0x1f, RZ, 0xc0, !PT ;  /* 0x0000001f00007812 */ /* 0x001fc800078ec0ff */
[----:B------:R-:W-:-:S13]  /*2a840*/  ISETP.NE.AND P0, PT, R0, RZ, PT ;  /* 0x000000ff0000720c */ /* 0x000fda0003f05270 */
[----:B------:R-:W0:Y:S01]  /*2a850*/  @!P0 S2R R3, SR_CgaCtaId ;  /* 0x0000000000038919 */ /* 0x000e220000008800 */
[----:B------:R-:W-:-:S04]  /*2a860*/  @!P0 MOV R0, 0x400 ;  /* 0x0000040000008802 */ /* 0x000fc80000000f00 */
[----:B0-----:R-:W-:-:S05]  /*2a870*/  @!P0 LEA R23, R3, R0, 0x18 ;  /* 0x0000000003178211 */ /* 0x001fca00078ec0ff */
[----:B------:R0:W-:Y:S01]  /*2a880*/  @!P0 STS.128 [R23+0x308d0], R16 ;  /* 0x0308d01017008388 */ /* 0x0001e20000000c00 */
[----:B------:R-:W-:Y:S06]  /*2a890*/  BAR.ARV 0x5, 0x180 ;  /* 0x0146000000007b1d */ /* 0x000fec0000002000 */
.L_x_1981:
[----:B------:R-:W-:Y:S02]  /*2a8a0*/  ULDC UR4, c[0x0][0xc3c] ;  /* 0x00030f0000047ab9 */ /* 0x000fe40000000800 */
[----:B---3--:R-:W-:-:S13]  /*2a8b0*/  ISETP.GE.AND P0, PT, R19, UR4, PT ;  /* 0x0000000413007c0c */ /* 0x008fda000bf06270 */
[----:B------:R-:W-:Y:S05]  /*2a8c0*/  @!P0 BRA `(.L_x_1993) ;  /* 0xffffff9400cc8947 */ /* 0x000fea000383ffff */
[----:B------:R-:W-:Y:S05]  /*2a8d0*/  BSYNC B8 ;  /* 0x0000000000087941 */ /* 0x000fea0003800000 */
.L_x_1870:
[----:B------:R-:W3:Y:S01]  /*2a8e0*/  LDL.LU R0, [R1+0x34] ;  /* 0x0000340001007983 */ /* 0x000ee20000300800 */
[----:B------:R-:W-:Y:S01]  /*2a8f0*/  BSSY B0, `(.L_x_1994) ;  /* 0x000000b000007945 */ /* 0x000fe20003800000 */
[----:B------:R-:W4:Y:S01]  /*2a900*/  S2R R5, SR_CgaCtaId ;  /* 0x0000000000057919 */ /* 0x000f220000008800 */
[----:B---3--:R-:W-:-:S05]  /*2a910*/  VIADD R0, R0, 0x1 ;  /* 0x0000000100007836 */ /* 0x008fca0000000000 */
[----:B0-----:R-:W-:-:S04]  /*2a920*/  LEA.HI R2, R0, R0, RZ, 0x1 ;  /* 0x0000000000027211 */ /* 0x001fc800078f08ff */
[----:B------:R-:W-:Y:S02]  /*2a930*/  LOP3.LUT R3, R2, 0xfffffffe, RZ, 0xc0, !PT ;  /* 0xfffffffe02037812 */ /* 0x000fe400078ec0ff */
[----:B------:R-:W-:-:S03]  /*2a940*/  MOV R2, 0x400 ;  /* 0x0000040000027802 */ /* 0x000fc60000000f00 */
[----:B------:R-:W-:Y:S01]  /*2a950*/  IMAD.IADD R0, R0, 0x1, -R3 ;  /* 0x0000000100007824 */ /* 0x000fe200078e0a03 */
[----:B----4-:R-:W-:-:S04]  /*2a960*/  LEA R5, R5, R2, 0x18 ;  /* 0x0000000205057211 */ /* 0x010fc800078ec0ff */
[----:B------:R-:W-:-:S04]  /*2a970*/  SHF.L.U32 R0, R0, 0x1f, RZ ;  /* 0x0000001f00007819 */ /* 0x000fc800000006ff */
[----:B------:R-:W0:Y:S02]  /*2a980*/  SYNCS.PHASECHK.TRANS64.TRYWAIT P0, [R5+URZ+0x30820], R0 ;  /* 0x03082000050075a7 */ /* 0x000e24000800017f */
[----:B0-----:R-:W-:Y:S05]  /*2a990*/  @!P0 BRA `(.L_x_1995) ;  /* 0x0000004c00a08947 */ /* 0x001fea0003800000 */
.L_x_2182:
[----:B------:R-:W-:Y:S05]  /*2a9a0*/  BSYNC B0 ;  /* 0x0000000000007941 */ /* 0x000fea0003800000 */
.L_x_1994:
[----:B------:R-:W-:-:S03]  /*2a9b0*/  UMOV UR4, 0xffffffff ;  /* 0xffffffff00047882 */ /* 0x000fc60000000000 */
[----:B------:R-:W-:Y:S05]  /*2a9c0*/  BRA.DIV UR4, `(.L_x_1996) ;  /* 0x0000004e04a87947 */ /* 0x000fea000b800000 */
[----:B0-----:R-:W0:Y:S02]  /*2a9d0*/  S2R R0, SR_TID.X ;  /* 0x0000000000007919 */ /* 0x001e240000002100 */
[----:B0-----:R-:W-:-:S04]  /*2a9e0*/  SHF.R.U32.HI R0, RZ, 0x5, R0 ;  /* 0x00000005ff007819 */ /* 0x001fc80000011600 */
[----:B------:R-:W-:-:S05]  /*2a9f0*/  LOP3.LUT R0, R0, 0x3, RZ, 0xc0, !PT ;  /* 0x0000000300007812 */ /* 0x000fca00078ec0ff */
[----:B------:R0:W3:Y:S02]  /*2aa00*/  SHFL.IDX PT, R14, R0, RZ, 0x1f ;  /* 0x00001fff000e7589 */ /* 0x0000e400000e0000 */
.L_x_2185:
[----:B---3--:R-:W-:-:S13]  /*2aa10*/  ISETP.NE.AND P0, PT, R14, RZ, PT ;  /* 0x000000ff0e00720c */ /* 0x008fda0003f05270 */
[----:B------:R-:W-:Y:S05]  /*2aa20*/  @P0 BRA `(.L_x_1557) ;  /* 0x0000000000880947 */ /* 0x000fea0003800000 */
[----:B------:R-:W-:-:S03]  /*2aa30*/  UMOV UR4, 0xffffffff ;  /* 0xffffffff00047882 */ /* 0x000fc60000000000 */
[----:B------:R-:W-:Y:S05]  /*2aa40*/  BRA.DIV UR4, `(.L_x_1997) ;  /* 0x0000004e04bc7947 */ /* 0x000fea000b800000 */
[----:B------:R-:W-:-:S13]  /*2aa50*/  ELECT P6, URZ, PT ;  /* 0x00000000003f782f */ /* 0x000fda00038c0000 */
.L_x_2188:
[----:B------:R-:W-:Y:S05]  /*2aa60*/  @!P6 BRA `(.L_x_1557) ;  /* 0x000000000078e947 */ /* 0x000fea0003800000 */
[----:B0-----:R-:W3:Y:S02]  /*2aa70*/  LDL.LU R0, [R1+0x20] ;  /* 0x0000200001007983 */ /* 0x001ee40000300800 */
[----:B---3--:R-:W-:-:S04]  /*2aa80*/  LOP3.LUT R0, R0, 0x2, RZ, 0xfc, !PT ;  /* 0x0000000200007812 */ /* 0x008fc800078efcff */
[----:B------:R-:W-:-:S13]  /*2aa90*/  ISETP.NE.AND P0, PT, R0, 0x3, PT ;  /* 0x000000030000780c */ /* 0x000fda0003f05270 */
[----:B------:R-:W-:Y:S05]  /*2aaa0*/  @!P0 BRA `(.L_x_1998) ;  /* 0x0000000000048947 */ /* 0x000fea0003800000 */
[----:B------:R-:W-:Y:S01]  /*2aab0*/  BPT.TRAP 0x1 ;  /* 0x000000040000795c */ /* 0x000fe20000300000 */
.L_x_1998:
[----:B------:R-:W-:Y:S01]  /*2aac0*/  IMAD R3, R25, 0x8, R5 ;  /* 0x0000000819037824 */ /* 0x000fe200078e0205 */
[----:B------:R-:W-:Y:S01]  /*2aad0*/  SHF.L.U32 R2, R29, 0x1f, RZ ;  /* 0x0000001f1d027819 */ /* 0x000fe200000006ff */
[----:B------:R-:W-:-:S03]  /*2aae0*/  VIADD R25, R25, 0x1 ;  /* 0x0000000119197836 */ /* 0x000fc60000000000 */
[----:B------:R-:W0:Y:S02]  /*2aaf0*/  SYNCS.PHASECHK.TRANS64.TRYWAIT P1, [R3+URZ+0x30840], R2 ;  /* 0x03084002030075a7 */ /* 0x000e24000802017f */
[----:B------:R-:W-:-:S04]  /*2ab00*/  ISETP.NE.AND P2, PT, R25, 0x2, PT ;  /* 0x000000021900780c */ /* 0x000fc80003f45270 */
[----:B------:R-:W-:Y:S01]  /*2ab10*/  SEL R0, RZ, 0x1, P2 ;  /* 0x00000001ff007807 */ /* 0x000fe20001000000 */
[----:B0-----:R-:W-:Y:S08]  /*2ab20*/  @!P1 BRA `(.L_x_1999) ;  /* 0x0000004c00a49947 */ /* 0x001ff00003800000 */
.L_x_2189:
[----:B------:R-:W-:Y:S02]  /*2ab30*/  SEL R25, R25, RZ, P2 ;  /* 0x000000ff19197207 */ /* 0x000fe40001000000 */
[----:B------:R-:W-:Y:S01]  /*2ab40*/  LOP3.LUT R0, R29, R0, RZ, 0x3c, !PT ;  /* 0x000000001d007212 */ /* 0x000fe200078e3cff */
[----:B------:R-:W-:Y:S06]  /*2ab50*/  @!P0 BRA `(.L_x_2000) ;  /* 0x0000000000048947 */ /* 0x000fec0003800000 */
[----:B------:R-:W-:Y:S01]  /*2ab60*/  BPT.TRAP 0x1 ;  /* 0x000000040000795c */ /* 0x000fe20000300000 */
.L_x_2000:
[----:B------:R-:W-:Y:S01]  /*2ab70*/  IMAD R25, R25, 0x8, R5 ;  /* 0x0000000819197824 */ /* 0x000fe200078e0205 */
[----:B------:R-:W-:-:S04]  /*2ab80*/  SHF.L.U32 R0, R0, 0x1f, RZ ;  /* 0x0000001f00007819 */ /* 0x000fc800000006ff */
[----:B------:R-:W3:Y:S02]  /*2ab90*/  SYNCS.PHASECHK.TRANS64.TRYWAIT P1, [R25+URZ+0x30840], R0 ;  /* 0x03084000190075a7 */ /* 0x000ee4000802017f */
[----:B---3--:R-:W-:Y:S05]  /*2aba0*/  @!P1 BRA `(.L_x_2001) ;  /* 0x0000004c00989947 */ /* 0x008fea0003800000 */
.L_x_2190:
[----:B------:R-:W-:Y:S05]  /*2abb0*/  @!P0 BRA `(.L_x_2002) ;  /* 0x0000000000048947 */ /* 0x000fea0003800000 */
[----:B------:R-:W-:Y:S01]  /*2abc0*/  BPT.TRAP 0x1 ;  /* 0x000000040000795c */ /* 0x000fe20000300000 */
.L_x_2002:
[----:B------:R-:W4:Y:S02]  /*2abd0*/  SYNCS.PHASECHK.TRANS64.TRYWAIT P1, [R3+URZ+0x30860], R2 ;  /* 0x03086002030075a7 */ /* 0x000f24000802017f */
[----:B----4-:R-:W-:Y:S05]  /*2abe0*/  @!P1 BRA `(.L_x_2003) ;  /* 0x0000004c009c9947 */ /* 0x010fea0003800000 */
.L_x_2191:
[----:B------:R-:W-:Y:S05]  /*2abf0*/  @!P0 BRA `(.L_x_2004) ;  /* 0x0000000000048947 */ /* 0x000fea0003800000 */
[----:B------:R-:W-:Y:S01]  /*2ac00*/  BPT.TRAP 0x1 ;  /* 0x000000040000795c */ /* 0x000fe20000300000 */
.L_x_2004:
[----:B------:R0:W0:Y:S02]  /*2ac10*/  SYNCS.PHASECHK.TRANS64.TRYWAIT P0, [R25+URZ+0x30860], R0 ;  /* 0x03086000190075a7 */ /* 0x000024000800017f */
[----:B0-----:R-:W-:Y:S05]  /*2ac20*/  @!P0 NANOSLEEP.SYNCS 0x989680 ;  /* 0x009896800000895d */ /* 0x001fea0003900000 */
[----:B------:R-:W0:Y:S02]  /*2ac30*/  @!P0 SYNCS.PHASECHK.TRANS64 P0, [R25+URZ+0x30860], R0 ;  /* 0x03086000190085a7 */ /* 0x000e24000800007f */
[----:B0-----:R-:W-:Y:S05]  /*2ac40*/  @!P0 BRA `(.L_x_2004) ;  /* 0xfffffffc00f08947 */ /* 0x001fea000383ffff */
.L_x_1557:
[----:B------:R-:W-:Y:S05]  /*2ac50*/  BSYNC B9 ;  /* 0x0000000000097941 */ /* 0x000fea0003800000 */
.L_x_1554:
[----:B------:R-:W-:Y:S05]  /*2ac60*/  EXIT ;  /* 0x000000000000794d */ /* 0x000fea0003800000 */
.L_x_1583:
[----:B0-----:R0:W1:Y:S02]  /*2ac70*/  SYNCS.PHASECHK.TRANS64.TRYWAIT P6, [R90+URZ+0x30890], R105 ;  /* 0x030890695a0075a7 */ /* 0x00106400080c017f */
[----:B-1----:R-:W-:Y:S05]  /*2ac80*/  @!P6 NANOSLEEP.SYNCS 0x989680 ;  /* 0x009896800000e95d */ /* 0x002fea0003900000 */
[----:B------:R-:W1:Y:S02]  /*2ac90*/  @!P6 SYNCS.PHASECHK.TRANS64 P6, [R90+URZ+0x30890], R105 ;  /* 0x030890695a00e5a7 */ /* 0x000e6400080c007f */
[----:B-1----:R-:W-:Y:S05]  /*2aca0*/  @!P6 BRA `(.L_x_1583) ;  /* 0xfffffffc00f0e947 */ /* 0x002fea000383ffff */
[----:B------:R-:W-:Y:S05]  /*2acb0*/  BRA `(.L_x_2005) ;  /* 0xfffffd88005c7947 */ /* 0x000fea000383ffff */
.L_x_1584:
        /* <DEDUP_REMOVED lines=8> */
.L_x_2007:
[----:B------:R-:W-:Y:S05]  /*2ad40*/  BSYNC B1 ;  /* 0x0000000000017941 */ /* 0x000fea0003800000 */
.L_x_2006:
        /* <DEDUP_REMOVED lines=8> */
.L_x_2008:
[----:B------:R-:W-:Y:S01]  /*2add0*/  IMAD.MOV.U32 R108, RZ, RZ, R14 ;  /* 0x000000ffff6c7224 */ /* 0x000fe200078e000e */
[----:B------:R-:W-:Y:S06]  /*2ade0*/  BRA `(.L_x_2009) ;  /* 0xfffffd8800247947 */ /* 0x000fec000383ffff */
.L_x_1601:
        /* <DEDUP_REMOVED lines=8> */
.L_x_2011:
[----:B------:R-:W-:Y:S05]  /*2ae70*/  BSYNC B1 ;  /* 0x0000000000017941 */ /* 0x000fea0003800000 */
.L_x_2010:
        /* <DEDUP_REMOVED lines=8> */
.L_x_2012:
[----:B------:R-:W-:Y:S01]  /*2af00*/  IMAD.MOV.U32 R58, RZ, RZ, R14 ;  /* 0x000000ffff3a7224 */ /* 0x000fe200078e000e */
[----:B------:R-:W-:Y:S06]  /*2af10*/  BRA `(.L_x_2013) ;  /* 0xfffffd9400847947 */ /* 0x000fec000383ffff */
.L_x_1623:
[----:B0-----:R0:W1:Y:S02]  /*2af20*/  SYNCS.PHASECHK.TRANS64.TRYWAIT P6, [R90+URZ+0x30890], R105 ;  /* 0x030890695a0075a7 */ /* 0x00106400080c017f */
[----:B-1----:R-:W-:Y:S05]  /*2af30*/  @!P6 NANOSLEEP.SYNCS 0x989680 ;  /* 0x009896800000e95d */ /* 0x002fea0003900000 */
[----:B------:R-:W1:Y:S02]  /*2af40*/  @!P6 SYNCS.PHASECHK.TRANS64 P6, [R90+URZ+0x30890], R105 ;  /* 0x030890695a00e5a7 */ /* 0x000e6400080c007f */
[----:B-1----:R-:W-:Y:S05]  /*2af50*/  @!P6 BRA `(.L_x_1623) ;  /* 0xfffffffc00f0e947 */ /* 0x002fea000383ffff */
[----:B------:R-:W-:Y:S05]  /*2af60*/  BRA `(.L_x_2014) ;  /* 0xfffffdac00607947 */ /* 0x000fea000383ffff */
.L_x_1624:
        /* <DEDUP_REMOVED lines=8> */
.L_x_2016:
[----:B------:R-:W-:Y:S05]  /*2aff0*/  BSYNC B1 ;  /* 0x0000000000017941 */ /* 0x000fea0003800000 */
.L_x_2015:
        /* <DEDUP_REMOVED lines=8> */
.L_x_2017:
[----:B------:R-:W-:Y:S01]  /*2b080*/  IMAD.MOV.U32 R108, RZ, RZ, R14 ;  /* 0x000000ffff6c7224 */ /* 0x000fe200078e000e */
[----:B------:R-:W-:Y:S06]  /*2b090*/  BRA `(.L_x_2018) ;  /* 0xfffffdac002c7947 */ /* 0x000fec000383ffff */
.L_x_1633:
[----:B------:R-:W-:Y:S01]  /*2b0a0*/  BSSY B1, `(.L_x_2019) ;  /* 0x0000008000017945 */ /* 0x000fe20003800000 */
[----:B---3--:R-:W-:Y:S02]  /*2b0b0*/  IMAD.MOV.U32 R13, RZ, RZ, R114 ;  /* 0x000000ffff0d7224 */ /* 0x008fe400078e0072 */
[----:B------:R-:W-:Y:S02]  /*2b0c0*/  IMAD.MOV.U32 R12, RZ, RZ, 0x1 ;  /* 0x00000001ff0c7424 */ /* 0x000fe400078e00ff */
[----:B--2---:R-:W-:Y:S02]  /*2b0d0*/  IMAD.MOV.U32 R11, RZ, RZ, 0x181f ;  /* 0x0000181fff0b7424 */ /* 0x004fe400078e00ff */
[----:B------:R-:W-:-:S07]  /*2b0e0*/  IMAD.MOV.U32 R15, RZ, RZ, -0x1 ;  /* 0xffffffffff0f7424 */ /* 0x000fce00078e00ff */
[----:B01----:R-:W-:Y:S05]  /*2b0f0*/  WARPSYNC.COLLECTIVE R15, `(.L_x_2020) ;  /* 0x000000000f087348 */ /* 0x003fea0003c00000 */
[----:B------:R2:W3:Y:S02]  /*2b100*/  SHFL.IDX P6, R14, R13, R12, R11 ;  /* 0x0000000c0d0e7389 */ /* 0x0004e400000c000b */
[----:B0123--:R-:W-:Y:S01]  /*2b110*/  ENDCOLLECTIVE ;  /* 0x000000000000791b */ /* 0x00ffe20003800000 */
.L_x_2020:
[----:B------:R-:W-:Y:S05]  /*2b120*/  BSYNC B1 ;  /* 0x0000000000017941 */ /* 0x000fea0003800000 */
.L_x_2019:
        /* <DEDUP_REMOVED lines=8> */
.L_x_2021:
[----:B------:R-:W-:Y:S01]  /*2b1b0*/  IMAD.MOV.U32 R44, RZ, RZ, R14 ;  /* 0x000000ffff2c7224 */ /* 0x000fe200078e000e */
[----:B------:R-:W-:Y:S06]  /*2b1c0*/  BRA `(.L_x_2022) ;  /* 0xfffffdb800f07947 */ /* 0x000fec000383ffff */
.L_x_1642:
[----:B0-----:R0:W1:Y:S02]  /*2b1d0*/  SYNCS.PHASECHK.TRANS64.TRYWAIT P0, [R90+URZ+0x30890], R105 ;  /* 0x030890695a0075a7 */ /* 0x001064000800017f */
[----:B-1----:R-:W-:Y:S05]  /*2b1e0*/  @!P0 NANOSLEEP.SYNCS 0x989680 ;  /* 0x009896800000895d */ /* 0x002fea0003900000 */
[----:B------:R-:W1:Y:S02]  /*2b1f0*/  @!P0 SYNCS.PHASECHK.TRANS64 P0, [R90+URZ+0x30890], R105 ;  /* 0x030890695a0085a7 */ /* 0x000e64000800007f */
[----:B-1----:R-:W-:Y:S05]  /*2b200*/  @!P0 BRA `(.L_x_1642) ;  /* 0xfffffffc00f08947 */ /* 0x002fea000383ffff */
[----:B------:R-:W-:Y:S05]  /*2b210*/  BRA `(.L_x_2023) ;  /* 0xfffffdcc00007947 */ /* 0x000fea000383ffff */
.L_x_1643:
        /* <DEDUP_REMOVED lines=8> */
.L_x_2025:
[----:B------:R-:W-:Y:S05]  /*2b2a0*/  BSYNC B1 ;  /* 0x0000000000017941 */ /* 0x000fea0003800000 */
.L_x_2024:
        /* <DEDUP_REMOVED lines=8> */
.L_x_2026:
[----:B------:R-:W-:Y:S01]  /*2b330*/  IMAD.MOV.U32 R42, RZ, RZ, R14 ;  /* 0x000000ffff2a7224 */ /* 0x000fe200078e000e */
[----:B------:R-:W-:Y:S06]  /*2b340*/  BRA `(.L_x_2027) ;  /* 0xfffffdcc00287947 */ /* 0x000fec000383ffff */
.L_x_1646:
        /* <DEDUP_REMOVED lines=8> */
.L_x_2029:
[----:B------:R-:W-:Y:S05]  /*2b3d0*/  BSYNC B1 ;  /* 0x0000000000017941 */ /* 0x000fea0003800000 */
.L_x_2028:
        /* <DEDUP_REMOVED lines=8> */
.L_x_2030:
[----:B------:R-:W-:Y:S01]  /*2b460*/  IMAD.MOV.U32 R42, RZ, RZ, R14 ;  /* 0x000000ffff2a7224 */ /* 0x000fe200078e000e */
[----:B------:R-:W-:Y:S06]  /*2b470*/  BRA `(.L_x_2031) ;  /* 0xfffffdcc004c7947 */ /* 0x000fec000383ffff */
.L_x_1650:
[----:B--2---:R2:W0:Y:S02]  /*2b480*/  SYNCS.PHASECHK.TRANS64.TRYWAIT P4, [R90+URZ+0x308b0], R105 ;  /* 0x0308b0695a0075a7 */ /* 0x004424000808017f */
[----:B0-----:R-:W-:Y:S05]  /*2b490*/  @!P4 NANOSLEEP.SYNCS 0x989680 ;  /* 0x009896800000c95d */ /* 0x001fea0003900000 */
[----:B------:R-:W0:Y:S02]  /*2b4a0*/  @!P4 SYNCS.PHASECHK.TRANS64 P4, [R90+URZ+0x308b0], R105 ;  /* 0x0308b0695a00c5a7 */ /* 0x000e24000808007f */
[----:B0-----:R-:W-:Y:S05]  /*2b4b0*/  @!P4 BRA `(.L_x_1650) ;  /* 0xfffffffc00f0c947 */ /* 0x001fea000383ffff */
[----:B------:R-:W-:Y:S05]  /*2b4c0*/  BRA `(.L_x_2032) ;  /* 0xfffffdcc00ec7947 */ /* 0x000fea000383ffff */
.L_x_1678:
        /* <DEDUP_REMOVED lines=8> */
.L_x_2034:
[----:B------:R-:W-:Y:S05]  /*2b550*/  BSYNC B1 ;  /* 0x0000000000017941 */ /* 0x000fea0003800000 */
.L_x_2033:
        /* <DEDUP_REMOVED lines=8> */
.L_x_2035:
[----:B------:R-:W-:Y:S02]  /*2b5e0*/  IMAD.MOV.U32 R13, RZ, RZ, R8 ;  /* 0x000000ffff0d7224 */ /* 0x000fe400078e0008 */
[----:B------:R-:W-:-:S07]  /*2b5f0*/  IMAD.MOV.U32 R4, RZ, RZ, R14 ;  /* 0x000000ffff047224 */ /* 0x000fce00078e000e */
[----:B------:R-:W-:Y:S05]  /*2b600*/  WARPSYNC.COLLECTIVE R15, `(.L_x_2036) ;  /* 0x000000000f087348 */ /* 0x000fea0003c00000 */
[----:B------:R0:W1:Y:S02]  /*2b610*/  SHFL.IDX P6, R14, R13, R12, R11 ;  /* 0x0000000c0d0e7389 */ /* 0x00006400000c000b */
[----:B01----:R-:W-:Y:S01]  /*2b620*/  ENDCOLLECTIVE ;  /* 0x000000000000791b */ /* 0x003fe20003800000 */
.L_x_2036:
[----:B------:R-:W-:Y:S02]  /*2b630*/  IMAD.MOV.U32 R13, RZ, RZ, R0 ;  /* 0x000000ffff0d7224 */ /* 0x000fe400078e0000 */
[----:B------:R-:W-:-:S07]  /*2b640*/  IMAD.MOV.U32 R9, RZ, RZ, R14 ;  /* 0x000000ffff097224 */ /* 0x000fce00078e000e */
[----:B------:R-:W-:Y:S05]  /*2b650*/  WARPSYNC.COLLECTIVE R15, `(.L_x_2037) ;  /* 0x000000000f087348 */ /* 0x000fea0003c00000 */
[----:B------:R0:W1:Y:S02]  /*2b660*/  SHFL.IDX P6, R14, R13, R12, R11 ;  /* 0x0000000c0d0e7389 */ /* 0x00006400000c000b */
[----:B01----:R-:W-:Y:S01]  /*2b670*/  ENDCOLLECTIVE ;  /* 0x000000000000791b */ /* 0x003fe20003800000 */
.L_x_2037:
[----:B------:R-:W-:Y:S05]  /*2b680*/  BRA `(.L_x_2038) ;  /* 0xfffffde4003c7947 */ /* 0x000fea000383ffff */
.L_x_1681:
[----:B------:R-:W-:Y:S01]  /*2b690*/  BSSY B1, `(.L_x_2039) ;  /* 0x0000008000017945 */ /* 0x000fe20003800000 */
[----:B------:R-:W-:Y:S02]  /*2b6a0*/  IMAD.MOV.U32 R13, RZ, RZ, R7 ;  /* 0x000000ffff0d7224 */ /* 0x000fe400078e0007 */
[----:B------:R-:W-:Y:S02]  /*2b6b0*/  IMAD.MOV.U32 R12, RZ, RZ, 0x1 ;  /* 0x00000001ff0c7424 */ /* 0x000fe400078e00ff */
[----:B------:R-:W-:Y:S02]  /*2b6c0*/  IMAD.MOV.U32 R11, RZ, RZ, 0x181f ;  /* 0x0000181fff0b7424 */ /* 0x000fe400078e00ff */
[----:B------:R-:W-:-:S07]  /*2b6d0*/  IMAD.MOV.U32 R15, RZ, RZ, -0x1 ;  /* 0xffffffffff0f7424 */ /* 0x000fce00078e00ff */
[----:B0---4-:R-:W-:Y:S05]  /*2b6e0*/  WARPSYNC.COLLECTIVE R15, `(.L_x_2040) ;  /* 0x000000000f087348 */ /* 0x011fea0003c00000 */
[----:B----4-:R1:W2:Y:S02]  /*2b6f0*/  SHFL.IDX P6, R14, R13, R12, R11 ;  /* 0x0000000c0d0e7389 */ /* 0x0102a400000c000b */
[----:B012---:R-:W-:Y:S01]  /*2b700*/  ENDCOLLECTIVE ;  /* 0x000000000000791b */ /* 0x007fe20003800000 */
.L_x_2040:
[----:B------:R-:W-:Y:S05]  /*2b710*/  BSYNC B1 ;  /* 0x0000000000017941 */ /* 0x000fea0003800000 */
.L_x_2039:
        /* <DEDUP_REMOVED lines=8> */
.L_x_2041:
[----:B------:R-:W-:Y:S02]  /*2b7a0*/  IMAD.MOV.U32 R13, RZ, RZ, R8 ;  /* 0x000000ffff0d7224 */ /* 0x000fe400078e0008 */
[----:B------:R-:W-:-:S07]  /*2b7b0*/  IMAD.MOV.U32 R4, RZ, RZ, R14 ;  /* 0x000000ffff047224 */ /* 0x000fce00078e000e */
[----:B------:R-:W-:Y:S05]  /*2b7c0*/  WARPSYNC.COLLECTIVE R15, `(.L_x_2042) ;  /* 0x000000000f087348 */ /* 0x000fea0003c00000 */
[----:B------:R0:W1:Y:S02]  /*2b7d0*/  SHFL.IDX P6, R14, R13, R12, R11 ;  /* 0x0000000c0d0e7389 */ /* 0x00006400000c000b */
[----:B01----:R-:W-:Y:S01]  /*2b7e0*/  ENDCOLLECTIVE ;  /* 0x000000000000791b */ /* 0x003fe20003800000 */
.L_x_2042:
[----:B------:R-:W-:Y:S02]  /*2b7f0*/  IMAD.MOV.U32 R13, RZ, RZ, R0 ;  /* 0x000000ffff0d7224 */ /* 0x000fe400078e0000 */
[----:B------:R-:W-:-:S07]  /*2b800*/  IMAD.MOV.U32 R9, RZ, RZ, R14 ;  /* 0x000000ffff097224 */ /* 0x000fce00078e000e */
[----:B------:R-:W-:Y:S05]  /*2b810*/  WARPSYNC.COLLECTIVE R15, `(.L_x_2043) ;  /* 0x000000000f087348 */ /* 0x000fea0003c00000 */
[----:B------:R0:W1:Y:S02]  /*2b820*/  SHFL.IDX P6, R14, R13, R12, R11 ;  /* 0x0000000c0d0e7389 */ /* 0x00006400000c000b */
[----:B01----:R-:W-:Y:S01]  /*2b830*/  ENDCOLLECTIVE ;  /* 0x000000000000791b */ /* 0x003fe20003800000 */
.L_x_2043:
[----:B------:R-:W-:Y:S05]  /*2b840*/  BRA `(.L_x_2044) ;  /* 0xfffffde800447947 */ /* 0x000fea000383ffff */
.L_x_1684:
[----:B------:R-:W-:Y:S01]  /*2b850*/  BSSY B1, `(.L_x_2045) ;  /* 0x0000008000017945 */ /* 0x000fe20003800000 */
[----:B------:R-:W-:Y:S02]  /*2b860*/  IMAD.MOV.U32 R13, RZ, RZ, R7 ;  /* 0x000000ffff0d7224 */ /* 0x000fe400078e0007 */
[----:B------:R-:W-:Y:S02]  /*2b870*/  IMAD.MOV.U32 R12, RZ, RZ, 0x2 ;  /* 0x00000002ff0c7424 */ /* 0x000fe400078e00ff */
[----:B------:R-:W-:Y:S02]  /*2b880*/  IMAD.MOV.U32 R11, RZ, RZ, 0x181f ;  /* 0x0000181fff0b7424 */ /* 0x000fe400078e00ff */
[----:B------:R-:W-:-:S07]  /*2b890*/  IMAD.MOV.U32 R15, RZ, RZ, -0x1 ;  /* 0xffffffffff0f7424 */ /* 0x000fce00078e00ff */
[----:B-1--4-:R-:W-:Y:S05]  /*2b8a0*/  WARPSYNC.COLLECTIVE R15, `(.L_x_2046) ;  /* 0x000000000f087348 */ /* 0x012fea0003c00000 */
[----:B----4-:R0:W2:Y:S02]  /*2b8b0*/  SHFL.IDX P6, R14, R13, R12, R11 ;  /* 0x0000000c0d0e7389 */ /* 0x0100a400000c000b */
[----:B012---:R-:W-:Y:S01]  /*2b8c0*/  ENDCOLLECTIVE ;  /* 0x000000000000791b */ /* 0x007fe20003800000 */
.L_x_2046:
[----:B------:R-:W-:Y:S05]  /*2b8d0*/  BSYNC B1 ;  /* 0x0000000000017941 */ /* 0x000fea0003800000 */
.L_x_2045:
        /* <DEDUP_REMOVED lines=8> */
.L_x_2047:
[----:B------:R-:W-:Y:S02]  /*2b960*/  IMAD.MOV.U32 R13, RZ, RZ, R8 ;  /* 0x000000ffff0d7224 */ /* 0x000fe400078e0008 */
[----:B------:R-:W-:-:S07]  /*2b970*/  IMAD.MOV.U32 R4, RZ, RZ, R14 ;  /* 0x000000ffff047224 */ /* 0x000fce00078e000e */
[----:B------:R-:W-:Y:S05]  /*2b980*/  WARPSYNC.COLLECTIVE R15, `(.L_x_2048) ;  /* 0x000000000f087348 */ /* 0x000fea0003c00000 */
[----:B------:R0:W1:Y:S02]  /*2b990*/  SHFL.IDX P6, R14, R13, R12, R11 ;  /* 0x0000000c0d0e7389 */ /* 0x00006400000c000b */
[----:B01----:R-:W-:Y:S01]  /*2b9a0*/  ENDCOLLECTIVE ;  /* 0x000000000000791b */ /* 0x003fe20003800000 */
.L_x_2048:
[----:B------:R-:W-:Y:S02]  /*2b9b0*/  IMAD.MOV.U32 R13, RZ, RZ, R0 ;  /* 0x000000ffff0d7224 */ /* 0x000fe400078e0000 */
[----:B------:R-:W-:-:S07]  /*2b9c0*/  IMAD.MOV.U32 R9, RZ, RZ, R14 ;  /* 0x000000ffff097224 */ /* 0x000fce00078e000e */
[----:B------:R-:W-:Y:S05]  /*2b9d0*/  WARPSYNC.COLLECTIVE R15, `(.L_x_2049) ;  /* 0x000000000f087348 */ /* 0x000fea0003c00000 */
[----:B------:R0:W1:Y:S02]  /*2b9e0*/  SHFL.IDX P6, R14, R13, R12, R11 ;  /* 0x0000000c0d0e7389 */ /* 0x00006400000c000b */
[----:B01----:R-:W-:Y:S01]  /*2b9f0*/  ENDCOLLECTIVE ;  /* 0x000000000000791b */ /* 0x003fe20003800000 */
.L_x_2049:
[----:B------:R-:W-:Y:S05]  /*2ba00*/  BRA `(.L_x_2050) ;  /* 0xfffffdec00447947 */ /* 0x000fea000383ffff */
.L_x_1687:
[----:B------:R-:W-:Y:S01]  /*2ba10*/  BSSY B1, `(.L_x_2051) ;  /* 0x0000008000017945 */ /* 0x000fe20003800000 */
[----:B------:R-:W-:Y:S02]  /*2ba20*/  IMAD.MOV.U32 R13, RZ, RZ, R7 ;  /* 0x000000ffff0d7224 */ /* 0x000fe400078e0007 */
[----:B------:R-:W-:Y:S02]  /*2ba30*/  IMAD.MOV.U32 R12, RZ, RZ, 0x3 ;  /* 0x00000003ff0c7424 */ /* 0x000fe400078e00ff */
[----:B------:R-:W-:Y:S02]  /*2ba40*/  IMAD.MOV.U32 R11, RZ, RZ, 0x181f ;  /* 0x0000181fff0b7424 */ /* 0x000fe400078e00ff */
[----:B------:R-:W-:-:S07]  /*2ba50*/  IMAD.MOV.U32 R15, RZ, RZ, -0x1 ;  /* 0xffffffffff0f7424 */ /* 0x000fce00078e00ff */
[----:B-1--4-:R-:W-:Y:S05]  /*2ba60*/  WARPSYNC.COLLECTIVE R15, `(.L_x_2052) ;  /* 0x000000000f087348 */ /* 0x012fea0003c00000 */
[----:B------:R0:W2:Y:S02]  /*2ba70*/  SHFL.IDX P6, R14, R13, R12, R11 ;  /* 0x0000000c0d0e7389 */ /* 0x0000a400000c000b */
[----:B012-4-:R-:W-:Y:S01]  /*2ba80*/  ENDCOLLECTIVE ;  /* 0x000000000000791b */ /* 0x017fe20003800000 */
.L_x_2052:
[----:B------:R-:W-:Y:S05]  /*2ba90*/  BSYNC B1 ;  /* 0x0000000000017941 */ /* 0x000fea0003800000 */
.L_x_2051:
        /* <DEDUP_REMOVED lines=8> */
.L_x_2053:
[----:B------:R-:W-:Y:S02]  /*2bb20*/  IMAD.MOV.U32 R13, RZ, RZ, R8 ;  /* 0x000000ffff0d7224 */ /* 0x000fe400078e0008 */
[----:B------:R-:W-:-:S07]  /*2bb30*/  IMAD.MOV.U32 R10, RZ, RZ, R14 ;  /* 0x000000ffff0a7224 */ /* 0x000fce00078e000e */
[----:B------:R-:W-:Y:S05]  /*2bb40*/  WARPSYNC.COLLECTIVE R15, `(.L_x_2054) ;  /* 0x000000000f087348 */ /* 0x000fea0003c00000 */
[----:B------:R0:W1:Y:S02]  /*2bb50*/  SHFL.IDX P6, R14, R13, R12, R11 ;  /* 0x0000000c0d0e7389 */ /* 0x00006400000c000b */
[----:B01----:R-:W-:Y:S01]  /*2bb60*/  ENDCOLLECTIVE ;  /* 0x000000000000791b */ /* 0x003fe20003800000 */
.L_x_2054:
[----:B------:R-:W-:Y:S02]  /*2bb70*/  IMAD.MOV.U32 R13, RZ, RZ, R0 ;  /* 0x000000ffff0d7224 */ /* 0x000fe400078e0000 */
[----:B------:R-:W-:-:S07]  /*2bb80*/  IMAD.MOV.U32 R75, RZ, RZ, R14 ;  /* 0x000000ffff4b7224 */ /* 0x000fce00078e000e */
[----:B------:R-:W-:Y:S05]  /*2bb90*/  WARPSYNC.COLLECTIVE R15, `(.L_x_2055) ;  /* 0x000000000f087348 */ /* 0x000fea0003c00000 */
[----:B------:R0:W1:Y:S02]  /*2bba0*/  SHFL.IDX P6, R14, R13, R12, R11 ;  /* 0x0000000c0d0e7389 */ /* 0x00006400000c000b */
[----:B01----:R-:W-:Y:S01]  /*2bbb0*/  ENDCOLLECTIVE ;  /* 0x000000000000791b */ /* 0x003fe20003800000 */
.L_x_2055:
[----:B------:R-:W-:Y:S01]  /*2bbc0*/  IMAD.MOV.U32 R0, RZ, RZ, R14 ;  /* 0x000000ffff007224 */ /* 0x000fe200078e000e */
[----:B------:R-:W-:Y:S06]  /*2bbd0*/  BRA `(.L_x_2056) ;  /* 0xfffffdf000487947 */ /* 0x000fec000383ffff */
.L_x_1691:
[----:B0-----:R0:W1:Y:S02]  /*2bbe0*/  SYNCS.PHASECHK.TRANS64.TRYWAIT P0, [R18+URZ+0x30800], R127 ;  /* 0x0308007f120075a7 */ /* 0x001064000800017f */
[----:B-1----:R-:W-:Y:S05]  /*2bbf0*/  @!P0 NANOSLEEP.SYNCS 0x989680 ;  /* 0x009896800000895d */ /* 0x002fea0003900000 */
[----:B------:R-:W1:Y:S02]  /*2bc00*/  @!P0 SYNCS.PHASECHK.TRANS64 P0, [R18+URZ+0x30800], R127 ;  /* 0x0308007f120085a7 */ /* 0x000e64000800007f */
[----:B-1----:R-:W-:Y:S05]  /*2bc10*/  @!P0 BRA `(.L_x_1691) ;  /* 0xfffffffc00f08947 */ /* 0x002fea000383ffff */
[----:B------:R-:W-:Y:S05]  /*2bc20*/  BRA `(.L_x_2057) ;  /* 0xfffffdf400b47947 */ /* 0x000fea000383ffff */
.L_x_1723:
        /* <DEDUP_REMOVED lines=8> */
.L_x_2059:
[----:B------:R-:W-:Y:S05]  /*2bcb0*/  BSYNC B1 ;  /* 0x0000000000017941 */ /* 0x000fea0003800000 */
.L_x_2058:
        /* <DEDUP_REMOVED lines=8> */
.L_x_2060:
[----:B------:R-:W-:Y:S02]  /*2bd40*/  IMAD.MOV.U32 R13, RZ, RZ, R8 ;  /* 0x000000ffff0d7224 */ /* 0x000fe400078e0008 */
[----:B------:R-:W-:-:S07]  /*2bd50*/  IMAD.MOV.U32 R7, RZ, RZ, R14 ;  /* 0x000000ffff077224 */ /* 0x000fce00078e000e */
[----:B------:R-:W-:Y:S05]  /*2bd60*/  WARPSYNC.COLLECTIVE R15, `(.L_x_2061) ;  /* 0x000000000f087348 */ /* 0x000fea0003c00000 */
[----:B------:R0:W1:Y:S02]  /*2bd70*/  SHFL.IDX P6, R14, R13, R12, R11 ;  /* 0x0000000c0d0e7389 */ /* 0x00006400000c000b */
[----:B01----:R-:W-:Y:S01]  /*2bd80*/  ENDCOLLECTIVE ;  /* 0x000000000000791b */ /* 0x003fe20003800000 */
.L_x_2061:
[----:B------:R-:W-:Y:S02]  /*2bd90*/  IMAD.MOV.U32 R13, RZ, RZ, R0 ;  /* 0x000000ffff0d7224 */ /* 0x000fe400078e0000 */
[----:B------:R-:W-:-:S07]  /*2bda0*/  IMAD.MOV.U32 R9, RZ, RZ, R14 ;  /* 0x000000ffff097224 */ /* 0x000fce00078e000e */
[----:B------:R-:W-:Y:S05]  /*2bdb0*/  WARPSYNC.COLLECTIVE R15, `(.L_x_2062) ;  /* 0x000000000f087348 */ /* 0x000fea0003c00000 */
[----:B------:R0:W1:Y:S02]  /*2bdc0*/  SHFL.IDX P6, R14, R13, R12, R11 ;  /* 0x0000000c0d0e7389 */ /* 0x00006400000c000b */
[----:B01----:R-:W-:Y:S01]  /*2bdd0*/  ENDCOLLECTIVE ;  /* 0x000000000000791b */ /* 0x003fe20003800000 */
.L_x_2062:
[----:B------:R-:W-:Y:S05]  /*2bde0*/  BRA `(.L_x_2063) ;  /* 0xfffffe2800887947 */ /* 0x000fea000383ffff */
.L_x_1726:
        /* <DEDUP_REMOVED lines=8> */
.L_x_2065:
[----:B------:R-:W-:Y:S05]  /*2be70*/  BSYNC B1 ;  /* 0x0000000000017941 */ /* 0x000fea0003800000 */
.L_x_2064:
        /* <DEDUP_REMOVED lines=8> */
.L_x_2066:
[----:B------:R-:W-:Y:S02]  /*2bf00*/  IMAD.MOV.U32 R13, RZ, RZ, R8 ;  /* 0x000000ffff0d7224 */ /* 0x000fe400078e0008 */
[----:B------:R-:W-:-:S07]  /*2bf10*/  IMAD.MOV.U32 R7, RZ, RZ, R14 ;  /* 0x000000ffff077224 */ /* 0x000fce00078e000e */
[----:B------:R-:W-:Y:S05]  /*2bf20*/  WARPSYNC.COLLECTIVE R15, `(.L_x_2067) ;  /* 0x000000000f087348 */ /* 0x000fea0003c00000 */
[----:B------:R0:W1:Y:S02]  /*2bf30*/  SHFL.IDX P6, R14, R13, R12, R11 ;  /* 0x0000000c0d0e7389 */ /* 0x00006400000c000b */
[----:B01----:R-:W-:Y:S01]  /*2bf40*/  ENDCOLLECTIVE ;  /* 0x000000000000791b */ /* 0x003fe20003800000 */
.L_x_2067:
[----:B------:R-:W-:Y:S02]  /*2bf50*/  IMAD.MOV.U32 R13, RZ, RZ, R0 ;  /* 0x000000ffff0d7224 */ /* 0x000fe400078e0000 */
[----:B------:R-:W-:-:S07]  /*2bf60*/  IMAD.MOV.U32 R9, RZ, RZ, R14 ;  /* 0x000000ffff097224 */ /* 0x000fce00078e000e */
[----:B------:R-:W-:Y:S05]  /*2bf70*/  WARPSYNC.COLLECTIVE R15, `(.L_x_2068) ;  /* 0x000000000f087348 */ /* 0x000fea0003c00000 */
[----:B------:R0:W1:Y:S02]  /*2bf80*/  SHFL.IDX P6, R14, R13, R12, R11 ;  /* 0x0000000c0d0e7389 */ /* 0x00006400000c000b */
[----:B01----:R-:W-:Y:S01]  /*2bf90*/  ENDCOLLECTIVE ;  /* 0x000000000000791b */ /* 0x003fe20003800000 */
.L_x_2068:
[----:B------:R-:W-:Y:S05]  /*2bfa0*/  BRA `(.L_x_2069) ;  /* 0xfffffe2c00547947 */ /* 0x000fea000383ffff */
.L_x_1729:
        /* <DEDUP_REMOVED lines=8> */
.L_x_2071:
[----:B------:R-:W-:Y:S05]  /*2c030*/  BSYNC B1 ;  /* 0x0000000000017941 */ /* 0x000fea0003800000 */
.L_x_2070:
        /* <DEDUP_REMOVED lines=8> */
.L_x_2072:
[----:B------:R-:W-:Y:S02]  /*2c0c0*/  IMAD.MOV.U32 R13, RZ, RZ, R8 ;  /* 0x000000ffff0d7224 */ /* 0x000fe400078e0008 */
[----:B------:R-:W-:-:S07]  /*2c0d0*/  IMAD.MOV.U32 R7, RZ, RZ, R14 ;  /* 0x000000ffff077224 */ /* 0x000fce00078e000e */
[----:B------:R-:W-:Y:S05]  /*2c0e0*/  WARPSYNC.COLLECTIVE R15, `(.L_x_2073) ;  /* 0x000000000f087348 */ /* 0x000fea0003c00000 */
[----:B------:R0:W1:Y:S02]  /*2c0f0*/  SHFL.IDX P6, R14, R13, R12, R11 ;  /* 0x0000000c0d0e7389 */ /* 0x00006400000c000b */
[----:B01----:R-:W-:Y:S01]  /*2c100*/  ENDCOLLECTIVE ;  /* 0x000000000000791b */ /* 0x003fe20003800000 */
.L_x_2073:
[----:B------:R-:W-:Y:S02]  /*2c110*/  IMAD.MOV.U32 R13, RZ, RZ, R0 ;  /* 0x000000ffff0d7224 */ /* 0x000fe400078e0000 */
[----:B------:R-:W-:-:S07]  /*2c120*/  IMAD.MOV.U32 R9, RZ, RZ, R14 ;  /* 0x000000ffff097224 */ /* 0x000fce00078e000e */
[----:B------:R-:W-:Y:S05]  /*2c130*/  WARPSYNC.COLLECTIVE R15, `(.L_x_2074) ;  /* 0x000000000f087348 */ /* 0x000fea0003c00000 */
[----:B------:R0:W1:Y:S02]  /*2c140*/  SHFL.IDX P6, R14, R13, R12, R11 ;  /* 0x0000000c0d0e7389 */ /* 0x00006400000c000b */
[----:B01----:R-:W-:Y:S01]  /*2c150*/  ENDCOLLECTIVE ;  /* 0x000000000000791b */ /* 0x003fe20003800000 */
.L_x_2074:
[----:B------:R-:W-:Y:S05]  /*2c160*/  BRA `(.L_x_2075) ;  /* 0xfffffe3000187947 */ /* 0x000fea000383ffff */
.L_x_1732:
        /* <DEDUP_REMOVED lines=8> */
.L_x_2077:
[----:B------:R-:W-:Y:S05]  /*2c1f0*/  BSYNC B1 ;  /* 0x0000000000017941 */ /* 0x000fea0003800000 */
.L_x_2076:
        /* <DEDUP_REMOVED lines=8> */
.L_x_2078:
[----:B------:R-:W-:Y:S02]  /*2c280*/  IMAD.MOV.U32 R13, RZ, RZ, R8 ;  /* 0x000000ffff0d7224 */ /* 0x000fe400078e0008 */
[----:B------:R-:W-:-:S07]  /*2c290*/  IMAD.MOV.U32 R76, RZ, RZ, R14 ;  /* 0x000000ffff4c7224 */ /* 0x000fce00078e000e */
[----:B------:R-:W-:Y:S05]  /*2c2a0*/  WARPSYNC.COLLECTIVE R15, `(.L_x_2079) ;  /* 0x000000000f087348 */ /* 0x000fea0003c00000 */
[----:B------:R0:W1:Y:S02]  /*2c2b0*/  SHFL.IDX P6, R14, R13, R12, R11 ;  /* 0x0000000c0d0e7389 */ /* 0x00006400000c000b */
[----:B01----:R-:W-:Y:S01]  /*2c2c0*/  ENDCOLLECTIVE ;  /* 0x000000000000791b */ /* 0x003fe20003800000 */
.L_x_2079:
[----:B------:R-:W-:Y:S02]  /*2c2d0*/  IMAD.MOV.U32 R13, RZ, RZ, R0 ;  /* 0x000000ffff0d7224 */ /* 0x000fe400078e0000 */
[----:B------:R-:W-:-:S07]  /*2c2e0*/  IMAD.MOV.U32 R77, RZ, RZ, R14 ;  /* 0x000000ffff4d7224 */ /* 0x000fce00078e000e */
[----:B------:R-:W-:Y:S05]  /*2c2f0*/  WARPSYNC.COLLECTIVE R15, `(.L_x_2080) ;  /* 0x000000000f087348 */ /* 0x000fea0003c00000 */
[----:B------:R0:W1:Y:S02]  /*2c300*/  SHFL.IDX P6, R14, R13, R12, R11 ;  /* 0x0000000c0d0e7389 */ /* 0x00006400000c000b */
[----:B01----:R-:W-:Y:S01]  /*2c310*/  ENDCOLLECTIVE ;  /* 0x000000000000791b */ /* 0x003fe20003800000 */
.L_x_2080:
[----:B------:R-:W-:Y:S01]  /*2c320*/  IMAD.MOV.U32 R0, RZ, RZ, R14 ;  /* 0x000000ffff007224 */ /* 0x000fe200078e000e */
[----:B------:R-:W-:Y:S06]  /*2c330*/  BRA `(.L_x_2081) ;  /* 0xfffffe3000e07947 */ /* 0x000fec000383ffff */
.L_x_1736:
[----:B0-----:R0:W1:Y:S02]  /*2c340*/  SYNCS.PHASECHK.TRANS64.TRYWAIT P0, [R18+URZ+0x30800], R109 ;  /* 0x0308006d120075a7 */ /* 0x001064000800017f */
[----:B-1----:R-:W-:Y:S05]  /*2c350*/  @!P0 NANOSLEEP.SYNCS 0x989680 ;  /* 0x009896800000895d */ /* 0x002fea0003900000 */
[----:B------:R-:W1:Y:S02]  /*2c360*/  @!P0 SYNCS.PHASECHK.TRANS64 P0, [R18+URZ+0x30800], R109 ;  /* 0x0308006d120085a7 */ /* 0x000e64000800007f */
[----:B-1----:R-:W-:Y:S05]  /*2c370*/  @!P0 BRA `(.L_x_1736) ;  /* 0xfffffffc00f08947 */ /* 0x002fea000383ffff */
[----:B------:R-:W-:Y:S05]  /*2c380*/  BRA `(.L_x_2082) ;  /* 0xfffffe38001c7947 */ /* 0x000fea000383ffff */
.L_x_1754:
[----:B-1----:R1:W0:Y:S02]  /*2c390*/  SYNCS.PHASECHK.TRANS64.TRYWAIT P1, [R58+URZ+0x30830], R3 ;  /* 0x030830033a0075a7 */ /* 0x002224000802017f */
[----:B0-----:R-:W-:Y:S05]  /*2c3a0*/  @!P1 NANOSLEEP.SYNCS 0x989680 ;  /* 0x009896800000995d */ /* 0x001fea0003900000 */
[----:B------:R-:W0:Y:S02]  /*2c3b0*/  @!P1 SYNCS.PHASECHK.TRANS64 P1, [R58+URZ+0x30830], R3 ;  /* 0x030830033a0095a7 */ /* 0x000e24000802007f */
[----:B0-----:R-:W-:Y:S05]  /*2c3c0*/  @!P1 BRA `(.L_x_1754) ;  /* 0xfffffffc00f09947 */ /* 0x001fea000383ffff */
[----:B------:R-:W-:Y:S05]  /*2c3d0*/  BRA `(.L_x_1753) ;  /* 0xfffffe7000687947 */ /* 0x000fea000383ffff */
.L_x_1775:
[----:B-1----:R1:W2:Y:S02]  /*2c3e0*/  SYNCS.PHASECHK.TRANS64.TRYWAIT P1, [R2+URZ+0x30830], R152 ;  /* 0x03083098020075a7 */ /* 0x0022a4000802017f */
[----:B--2---:R-:W-:Y:S05]  /*2c3f0*/  @!P1 NANOSLEEP.SYNCS 0x989680 ;  /* 0x009896800000995d */ /* 0x004fea0003900000 */
[----:B------:R-:W2:Y:S02]  /*2c400*/  @!P1 SYNCS.PHASECHK.TRANS64 P1, [R2+URZ+0x30830], R152 ;  /* 0x03083098020095a7 */ /* 0x000ea4000802007f */
[----:B--2---:R-:W-:Y:S05]  /*2c410*/  @!P1 BRA `(.L_x_1775) ;  /* 0xfffffffc00f09947 */ /* 0x004fea000383ffff */
[----:B------:R-:W-:Y:S05]  /*2c420*/  BRA `(.L_x_1774) ;  /* 0xfffffea000047947 */ /* 0x000fea000383ffff */
.L_x_1780:
[----:B-1----:R1:W2:Y:S02]  /*2c430*/  SYNCS.PHASECHK.TRANS64.TRYWAIT P1, [R203+URZ+0x30850], R0 ;  /* 0x03085000cb0075a7 */ /* 0x0022a4000802017f */
[----:B--2---:R-:W-:Y:S05]  /*2c440*/  @!P1 NANOSLEEP.SYNCS 0x989680 ;  /* 0x009896800000995d */ /* 0x004fea0003900000 */
[----:B------:R-:W2:Y:S02]  /*2c450*/  @!P1 SYNCS.PHASECHK.TRANS64 P1, [R203+URZ+0x30850], R0 ;  /* 0x03085000cb0095a7 */ /* 0x000ea4000802007f */
[----:B--2---:R-:W-:Y:S05]  /*2c460*/  @!P1 BRA `(.L_x_1780) ;  /* 0xfffffffc00f09947 */ /* 0x004fea000383ffff */
[----:B------:R-:W-:Y:S05]  /*2c470*/  BRA `(.L_x_1779) ;  /* 0xfffffeb0007c7947 */ /* 0x000fea000383ffff */
.L_x_1803:
[----:B-1----:R1:W2:Y:S02]  /*2c480*/  SYNCS.PHASECHK.TRANS64.TRYWAIT P1, [R222+URZ+0x30830], R2 ;  /* 0x03083002de0075a7 */ /* 0x0022a4000802017f */
[----:B--2---:R-:W-:Y:S05]  /*2c490*/  @!P1 NANOSLEEP.SYNCS 0x989680 ;  /* 0x009896800000995d */ /* 0x004fea0003900000 */
[----:B------:R-:W2:Y:S02]  /*2c4a0*/  @!P1 SYNCS.PHASECHK.TRANS64 P1, [R222+URZ+0x30830], R2 ;  /* 0x03083002de0095a7 */ /* 0x000ea4000802007f */
[----:B--2---:R-:W-:Y:S05]  /*2c4b0*/  @!P1 BRA `(.L_x_1803) ;  /* 0xfffffffc00f09947 */ /* 0x004fea000383ffff */
[----:B------:R-:W-:Y:S05]  /*2c4c0*/  BRA `(.L_x_1802) ;  /* 0xfffffed400307947 */ /* 0x000fea000383ffff */
.L_x_1808:
[----:B-1----:R1:W2:Y:S02]  /*2c4d0*/  SYNCS.PHASECHK.TRANS64.TRYWAIT P1, [R13+URZ+0x30850], R0 ;  /* 0x030850000d0075a7 */ /* 0x0022a4000802017f */
[----:B--2---:R-:W-:Y:S05]  /*2c4e0*/  @!P1 NANOSLEEP.SYNCS 0x989680 ;  /* 0x009896800000995d */ /* 0x004fea0003900000 */
[----:B------:R-:W2:Y:S02]  /*2c4f0*/  @!P1 SYNCS.PHASECHK.TRANS64 P1, [R13+URZ+0x30850], R0 ;  /* 0x030850000d0095a7 */ /* 0x000ea4000802007f */
[----:B--2---:R-:W-:Y:S05]  /*2c500*/  @!P1 BRA `(.L_x_1808) ;  /* 0xfffffffc00f09947 */ /* 0x004fea000383ffff */
[----:B------:R-:W-:Y:S05]  /*2c510*/  BRA `(.L_x_1807) ;  /* 0xfffffee400ac7947 */ /* 0x000fea000383ffff */
.L_x_1818:
[----:B--2---:R2:W3:Y:S02]  /*2c520*/  SYNCS.PHASECHK.TRANS64.TRYWAIT P1, [R4+URZ+0x30830], R2 ;  /* 0x03083002040075a7 */ /* 0x0044e4000802017f */
[----:B---3--:R-:W-:Y:S05]  /*2c530*/  @!P1 NANOSLEEP.SYNCS 0x989680 ;  /* 0x009896800000995d */ /* 0x008fea0003900000 */
[----:B------:R-:W3:Y:S02]  /*2c540*/  @!P1 SYNCS.PHASECHK.TRANS64 P1, [R4+URZ+0x30830], R2 ;  /* 0x03083002040095a7 */ /* 0x000ee4000802007f */
[----:B---3--:R-:W-:Y:S05]  /*2c550*/  @!P1 BRA `(.L_x_1818) ;  /* 0xfffffffc00f09947 */ /* 0x008fea000383ffff */
[----:B------:R-:W-:Y:S05]  /*2c560*/  BRA `(.L_x_1817) ;  /* 0xfffffef800887947 */ /* 0x000fea000383ffff */
.L_x_1823:
[----:B-1----:R1:W2:Y:S02]  /*2c570*/  SYNCS.PHASECHK.TRANS64.TRYWAIT P1, [R222+URZ+0x30850], R0 ;  /* 0x03085000de0075a7 */ /* 0x0022a4000802017f */
[----:B--2---:R-:W-:Y:S05]  /*2c580*/  @!P1 NANOSLEEP.SYNCS 0x989680 ;  /* 0x009896800000995d */ /* 0x004fea0003900000 */
[----:B------:R-:W2:Y:S02]  /*2c590*/  @!P1 SYNCS.PHASECHK.TRANS64 P1, [R222+URZ+0x30850], R0 ;  /* 0x03085000de0095a7 */ /* 0x000ea4000802007f */
[----:B--2---:R-:W-:Y:S05]  /*2c5a0*/  @!P1 BRA `(.L_x_1823) ;  /* 0xfffffffc00f09947 */ /* 0x004fea000383ffff */
[----:B------:R-:W-:Y:S05]  /*2c5b0*/  BRA `(.L_x_1822) ;  /* 0xffffff0c00087947 */ /* 0x000fea000383ffff */
.L_x_1839:
[----:B--2---:R2:W3:Y:S02]  /*2c5c0*/  SYNCS.PHASECHK.TRANS64.TRYWAIT P1, [R12+URZ+0x30850], R5 ;  /* 0x030850050c0075a7 */ /* 0x0044e4000802017f */
[----:B---3--:R-:W-:Y:S05]  /*2c5d0*/  @!P1 NANOSLEEP.SYNCS 0x989680 ;  /* 0x009896800000995d */ /* 0x008fea0003900000 */
[----:B------:R-:W3:Y:S02]  /*2c5e0*/  @!P1 SYNCS.PHASECHK.TRANS64 P1, [R12+URZ+0x30850], R5 ;  /* 0x030850050c0095a7 */ /* 0x000ee4000802007f */
[----:B---3--:R-:W-:Y:S05]  /*2c5f0*/  @!P1 BRA `(.L_x_1839) ;  /* 0xfffffffc00f09947 */ /* 0x008fea000383ffff */
[----:B------:R-:W-:Y:S05]  /*2c600*/  BRA `(.L_x_1838) ;  /* 0xffffff3000c87947 */ /* 0x000fea000383ffff */
.L_x_1884:
[----:B------:R-:W0:Y:S01]  /*2c610*/  S2R R12, SR_TID.X ;  /* 0x00000000000c7919 */ /* 0x000e220000002100 */
[----:B------:R-:W-:Y:S01]  /*2c620*/  BSSY B1, `(.L_x_2083) ;  /* 0x000000a000017945 */ /* 0x000fe20003800000 */
[----:B------:R-:W-:Y:S02]  /*2c630*/  IMAD.MOV.U32 R11, RZ, RZ, 0x1f ;  /* 0x0000001fff0b7424 */ /* 0x000fe400078e00ff */
[----:B------:R-:W-:Y:S01]  /*2c640*/  IMAD.MOV.U32 R15, RZ, RZ, -0x1 ;  /* 0xffffffffff0f7424 */ /* 0x000fe200078e00ff */
[----:B0-----:R-:W-:-:S04]  /*2c650*/  SHF.R.U32.HI R12, RZ, 0x5, R12 ;  /* 0x00000005ff0c7819 */ /* 0x001fc8000001160c */
[----:B------:R-:W-:-:S05]  /*2c660*/  LOP3.LUT R12, R12, 0x3, RZ, 0xc0, !PT ;  /* 0x000000030c0c7812 */ /* 0x000fca00078ec0ff */
[----:B------:R-:W-:Y:S02]  /*2c670*/  IMAD.MOV.U32 R13, RZ, RZ, R12 ;  /* 0x000000ffff0d7224 */ /* 0x000fe400078e000c */
[----:B------:R-:W-:-:S07]  /*2c680*/  IMAD.MOV.U32 R12, RZ, RZ, RZ ;  /* 0x000000ffff0c7224 */ /* 0x000fce00078e00ff */
[----:B-1----:R-:W-:Y:S05]  /*2c690*/  WARPSYNC.COLLECTIVE R15, `(.L_x_2084) ;  /* 0x000000000f087348 */ /* 0x002fea0003c00000 */
[----:B------:R0:W2:Y:S02]  /*2c6a0*/  SHFL.IDX P6, R14, R13, R12, R11 ;  /* 0x0000000c0d0e7389 */ /* 0x0000a400000c000b */
[----:B012---:R-:W-:Y:S01]  /*2c6b0*/  ENDCOLLECTIVE ;  /* 0x000000000000791b */ /* 0x007fe20003800000 */
.L_x_2084:
[----:B------:R-:W-:Y:S05]  /*2c6c0*/  BSYNC B1 ;  /* 0x0000000000017941 */ /* 0x000fea0003800000 */
.L_x_2083:
[----:B------:R-:W-:Y:S05]  /*2c6d0*/  BRA `(.L_x_2085) ;  /* 0xffffff8000d47947 */ /* 0x000fea000383ffff */
.L_x_1886:
[----:B------:R-:W-:Y:S01]  /*2c6e0*/  BSSY B1, `(.L_x_2086) ;  /* 0x0000006000017945 */ /* 0x000fe20003800000 */
[----:B------:R-:W-:-:S07]  /*2c6f0*/  IMAD.MOV.U32 R15, RZ, RZ, -0x1 ;  /* 0xffffffffff0f7424 */ /* 0x000fce00078e00ff */
[----:B01----:R-:W-:Y:S05]  /*2c700*/  WARPSYNC.COLLECTIVE R15, `(.L_x_2087) ;  /* 0x000000000f0c7348 */ /* 0x003fea0003c00000 */
[----:B------:R-:W-:Y:S02]  /*2c710*/  ELECT P6, UR62, PT ;  /* 0x00000000003e782f */ /* 0x000fe400038c0000 */
[----:B------:R-:W-:Y:S01]  /*2c720*/  MOV R14, UR62 ;  /* 0x0000003e000e7c02 */ /* 0x000fe20008000f00 */
[----:B01----:R-:W-:Y:S10]  /*2c730*/  ENDCOLLECTIVE ;  /* 0x000000000000791b */ /* 0x003ff40003800000 */
.L_x_2087:
[----:B------:R-:W-:Y:S05]  /*2c740*/  BSYNC B1 ;  /* 0x0000000000017941 */ /* 0x000fea0003800000 */
.L_x_2086:
[----:B------:R-:W-:Y:S05]  /*2c750*/  BRA `(.L_x_1885) ;  /* 0xffffff8000cc7947 */ /* 0x000fea000383ffff */
.L_x_1888:
[----:B0-----:R0:W2:Y:S02]  /*2c760*/  SYNCS.PHASECHK.TRANS64.TRYWAIT P0, [R23+URZ+0x30820], R6 ;  /* 0x03082006170075a7 */ /* 0x0010a4000800017f */
[----:B--2---:R-:W-:Y:S05]  /*2c770*/  @!P0 NANOSLEEP.SYNCS 0x989680 ;  /* 0x009896800000895d */ /* 0x004fea0003900000 */
[----:B------:R-:W2:Y:S02]  /*2c780*/  @!P0 SYNCS.PHASECHK.TRANS64 P0, [R23+URZ+0x30820], R6 ;  /* 0x03082006170085a7 */ /* 0x000ea4000800007f */
[----:B--2---:R-:W-:Y:S05]  /*2c790*/  @!P0 BRA `(.L_x_1888) ;  /* 0xfffffffc00f08947 */ /* 0x004fea000383ffff */
[----:B------:R-:W-:Y:S05]  /*2c7a0*/  BRA `(.L_x_2088) ;  /* 0xffffff8000dc7947 */ /* 0x000fea000383ffff */
.L_x_1892:
[----:B--2---:R2:W3:Y:S02]  /*2c7b0*/  SYNCS.PHASECHK.TRANS64.TRYWAIT P0, [R13+URZ+0x308a0], R12 ;  /* 0x0308a00c0d0075a7 */ /* 0x0044e4000800017f */
[----:B---3--:R-:W-:Y:S05]  /*2c7c0*/  @!P0 NANOSLEEP.SYNCS 0x989680 ;  /* 0x009896800000895d */ /* 0x008fea0003900000 */
[----:B------:R-:W3:Y:S02]  /*2c7d0*/  @!P0 SYNCS.PHASECHK.TRANS64 P0, [R13+URZ+0x308a0], R12 ;  /* 0x0308a00c0d0085a7 */ /* 0x000ee4000800007f */
[----:B---3--:R-:W-:Y:S05]  /*2c7e0*/  @!P0 BRA `(.L_x_1892) ;  /* 0xfffffffc00f08947 */ /* 0x008fea000383ffff */
[----:B------:R-:W-:Y:S05]  /*2c7f0*/  BRA `(.L_x_2089) ;  /* 0xffffff8000f47947 */ /* 0x000fea000383ffff */
.L_x_1900:
[----:B0-----:R0:W3:Y:S02]  /*2c800*/  SYNCS.PHASECHK.TRANS64.TRYWAIT P0, [R13+URZ+0x308c0], R12 ;  /* 0x0308c00c0d0075a7 */ /* 0x0010e4000800017f */
[----:B---3--:R-:W-:Y:S05]  /*2c810*/  @!P0 NANOSLEEP.SYNCS 0x989680 ;  /* 0x009896800000895d */ /* 0x008fea0003900000 */
[----:B------:R-:W3:Y:S02]  /*2c820*/  @!P0 SYNCS.PHASECHK.TRANS64 P0, [R13+URZ+0x308c0], R12 ;  /* 0x0308c00c0d0085a7 */ /* 0x000ee4000800007f */
[----:B---3--:R-:W-:Y:S05]  /*2c830*/  @!P0 BRA `(.L_x_1900) ;  /* 0xfffffffc00f08947 */ /* 0x008fea000383ffff */
[----:B------:R-:W-:Y:S05]  /*2c840*/  BRA `(.L_x_2090) ;  /* 0xffffff8800347947 */ /* 0x000fea000383ffff */
.L_x_1910:
[----:B0-----:R0:W2:Y:S02]  /*2c850*/  SYNCS.PHASECHK.TRANS64.TRYWAIT P1, [R6+URZ+0x308a0], R3 ;  /* 0x0308a003060075a7 */ /* 0x0010a4000802017f */
[----:B--2---:R-:W-:Y:S05]  /*2c860*/  @!P1 NANOSLEEP.SYNCS 0x989680 ;  /* 0x009896800000995d */ /* 0x004fea0003900000 */
[----:B------:R-:W2:Y:S02]  /*2c870*/  @!P1 SYNCS.PHASECHK.TRANS64 P1, [R6+URZ+0x308a0], R3 ;  /* 0x0308a003060095a7 */ /* 0x000ea4000802007f */
[----:B--2---:R-:W-:Y:S05]  /*2c880*/  @!P1 BRA `(.L_x_1910) ;  /* 0xfffffffc00f09947 */ /* 0x004fea000383ffff */
[----:B------:R-:W-:Y:S05]  /*2c890*/  BRA `(.L_x_2091) ;  /* 0xffffff8c00a87947 */ /* 0x000fea000383ffff */
.L_x_1918:
[----:B--2---:R2:W3:Y:S02]  /*2c8a0*/  SYNCS.PHASECHK.TRANS64.TRYWAIT P1, [R6+URZ+0x308c0], R3 ;  /* 0x0308c003060075a7 */ /* 0x0044e4000802017f */
[----:B---3--:R-:W-:Y:S05]  /*2c8b0*/  @!P1 NANOSLEEP.SYNCS 0x989680 ;  /* 0x009896800000995d */ /* 0x008fea0003900000 */
[----:B------:R-:W3:Y:S02]  /*2c8c0*/  @!P1 SYNCS.PHASECHK.TRANS64 P1, [R6+URZ+0x308c0], R3 ;  /* 0x0308c003060095a7 */ /* 0x000ee4000802007f */
[----:B---3--:R-:W-:Y:S05]  /*2c8d0*/  @!P1 BRA `(.L_x_1918) ;  /* 0xfffffffc00f09947 */ /* 0x008fea000383ffff */
[----:B------:R-:W-:Y:S05]  /*2c8e0*/  BRA `(.L_x_2092) ;  /* 0xffffff9000e07947 */ /* 0x000fea000383ffff */
.L_x_1942:
        /* <DEDUP_REMOVED lines=11> */
.L_x_2094:
[----:B------:R-:W-:Y:S05]  /*2c9a0*/  BSYNC B0 ;  /* 0x0000000000007941 */ /* 0x000fea0003800000 */
.L_x_2093:
[----:B------:R-:W-:Y:S05]  /*2c9b0*/  BRA `(.L_x_2095) ;  /* 0xffffffa400587947 */ /* 0x000fea000383ffff */
.L_x_1945:
[----:B0-----:R0:W1:Y:S02]  /*2c9c0*/  SYNCS.PHASECHK.TRANS64.TRYWAIT P0, [R4+URZ+0x30840], R5 ;  /* 0x03084005040075a7 */ /* 0x001064000800017f */
[----:B-1----:R-:W-:Y:S05]  /*2c9d0*/  @!P0 NANOSLEEP.SYNCS 0x989680 ;  /* 0x009896800000895d */ /* 0x002fea0003900000 */
[----:B------:R-:W1:Y:S02]  /*2c9e0*/  @!P0 SYNCS.PHASECHK.TRANS64 P0, [R4+URZ+0x30840], R5 ;  /* 0x03084005040085a7 */ /* 0x000e64000800007f */
[----:B-1----:R-:W-:Y:S05]  /*2c9f0*/  @!P0 BRA `(.L_x_1945) ;  /* 0xfffffffc00f08947 */ /* 0x002fea000383ffff */
[----:B------:R-:W-:Y:S05]  /*2ca00*/  BRA `(.L_x_2096) ;  /* 0xffffffa400b87947 */ /* 0x000fea000383ffff */
.L_x_1946:
        /* <DEDUP_REMOVED lines=8> */
.L_x_2098:
[----:B------:R-:W-:Y:S05]  /*2ca90*/  BSYNC B0 ;  /* 0x0000000000007941 */ /* 0x000fea0003800000 */
.L_x_2097:
[----:B------:R-:W-:Y:S02]  /*2caa0*/  IMAD.MOV.U32 R13, RZ, RZ, R0 ;  /* 0x000000ffff0d7224 */ /* 0x000fe400078e0000 */
[----:B------:R-:W-:Y:S02]  /*2cab0*/  IMAD.MOV.U32 R12, RZ, RZ, RZ ;  /* 0x000000ffff0c7224 */ /* 0x000fe400078e00ff */
[----:B------:R-:W-:Y:S02]  /*2cac0*/  IMAD.MOV.U32 R11, RZ, RZ, 0x181f ;  /* 0x0000181fff0b7424 */ /* 0x000fe400078e00ff */
[----:B------:R-:W-:Y:S02]  /*2cad0*/  IMAD.MOV.U32 R15, RZ, RZ, -0x1 ;  /* 0xffffffffff0f7424 */ /* 0x000fe400078e00ff */
[----:B------:R-:W-:Y:S02]  /*2cae0*/  IMAD.MOV.U32 R2, RZ, RZ, R14 ;  /* 0x000000ffff027224 */ /* 0x000fe400078e000e */
[----:B------:R-:W-:-:S07]  /*2caf0*/  @P0 IMAD R9, R7, 0x2, R23 ;  /* 0x0000000207090824 */ /* 0x000fce00078e0217 */
[----:B------:R-:W-:Y:S05]  /*2cb00*/  WARPSYNC.COLLECTIVE R15, `(.L_x_2099) ;  /* 0x000000000f087348 */ /* 0x000fea0003c00000 */
[----:B------:R0:W1:Y:S02]  /*2cb10*/  SHFL.IDX P6, R14, R13, R12, R11 ;  /* 0x0000000c0d0e7389 */ /* 0x00006400000c000b */
[----:B01----:R-:W-:Y:S01]  /*2cb20*/  ENDCOLLECTIVE ;  /* 0x000000000000791b */ /* 0x003fe20003800000 */
.L_x_2099:
[----:B------:R-:W-:Y:S02]  /*2cb30*/  IMAD.MOV.U32 R13, RZ, RZ, R6 ;  /* 0x000000ffff0d7224 */ /* 0x000fe400078e0006 */
[----:B------:R-:W-:Y:S02]  /*2cb40*/  IMAD.MOV.U32 R12, RZ, RZ, 0x1 ;  /* 0x00000001ff0c7424 */ /* 0x000fe400078e00ff */
[----:B------:R-:W-:-:S07]  /*2cb50*/  IMAD.MOV.U32 R3, RZ, RZ, R14 ;  /* 0x000000ffff037224 */ /* 0x000fce00078e000e */
[----:B------:R-:W-:Y:S05]  /*2cb60*/  WARPSYNC.COLLECTIVE R15, `(.L_x_2100) ;  /* 0x000000000f087348 */ /* 0x000fea0003c00000 */
[----:B------:R0:W1:Y:S02]  /*2cb70*/  SHFL.IDX P6, R14, R13, R12, R11 ;  /* 0x0000000c0d0e7389 */ /* 0x00006400000c000b */
[----:B01----:R-:W-:Y:S01]  /*2cb80*/  ENDCOLLECTIVE ;  /* 0x000000000000791b */ /* 0x003fe20003800000 */
.L_x_2100:
        /* <DEDUP_REMOVED lines=10> */
.L_x_2101:
        /* <DEDUP_REMOVED lines=14> */
.L_x_2102:
        /* <DEDUP_REMOVED lines=16> */
.L_x_2103:
[----:B------:R-:W-:Y:S02]  /*2ce10*/  @P0 IMAD R9, R7, 0x2, R23 ;  /* 0x0000000207090824 */ /* 0x000fe400078e0217 */
[----:B------:R-:W-:Y:S02]  /*2ce20*/  IMAD.MOV.U32 R13, RZ, RZ, R6 ;  /* 0x000000ffff0d7224 */ /* 0x000fe400078e0006 */
[----:B------:R-:W-:Y:S02]  /*2ce30*/  IMAD.MOV.U32 R12, RZ, RZ, 0x3 ;  /* 0x00000003ff0c7424 */ /* 0x000fe400078e00ff */
[----:B------:R-:W-:-:S07]  /*2ce40*/  IMAD.MOV.U32 R2, RZ, RZ, R14 ;  /* 0x000000ffff027224 */ /* 0x000fce00078e000e */
[----:B------:R-:W-:Y:S05]  /*2ce50*/  WARPSYNC.COLLECTIVE R15, `(.L_x_2104) ;  /* 0x000000000f087348 */ /* 0x000fea0003c00000 */
[----:B------:R0:W1:Y:S02]  /*2ce60*/  SHFL.IDX P6, R14, R13, R12, R11 ;  /* 0x0000000c0d0e7389 */ /* 0x00006400000c000b */
[----:B01----:R-:W-:Y:S01]  /*2ce70*/  ENDCOLLECTIVE ;  /* 0x000000000000791b */ /* 0x003fe20003800000 */
.L_x_2104:
        /* <DEDUP_REMOVED lines=14> */
.L_x_2105:
[----:B------:R-:W-:Y:S01]  /*2cf60*/  IMAD.MOV.U32 R0, RZ, RZ, R14 ;  /* 0x000000ffff007224 */ /* 0x000fe200078e000e */
[----:B------:R-:W-:Y:S06]  /*2cf70*/  BRA `(.L_x_2106) ;  /* 0xffffffa4006c7947 */ /* 0x000fec000383ffff */
.L_x_1951:
        /* <DEDUP_REMOVED lines=9> */
.L_x_2107:
[C---:B------:R-:W-:Y:S01]  /*2d010*/  VIADD R6, R28.reuse, 0x10 ;  /* 0x000000101c067836 */ /* 0x040fe20000000000 */
[----:B------:R-:W-:Y:S01]  /*2d020*/  ISETP.GE.AND P0, PT, R28, R5, PT ;  /* 0x000000051c00720c */ /* 0x000fe20003f06270 */
[----:B------:R-:W-:Y:S02]  /*2d030*/  IMAD.MOV.U32 R13, RZ, RZ, R4 ;  /* 0x000000ffff0d7224 */ /* 0x000fe400078e0004 */
[----:B------:R-:W-:-:S10]  /*2d040*/  IMAD.MOV.U32 R2, RZ, RZ, R14 ;  /* 0x000000ffff027224 */ /* 0x000fd400078e000e */
[----:B------:R-:W-:Y:S05]  /*2d050*/  WARPSYNC.COLLECTIVE R15, `(.L_x_2108) ;  /* 0x000000000f087348 */ /* 0x000fea0003c00000 */
[----:B------:R0:W1:Y:S02]  /*2d060*/  SHFL.IDX P6, R14, R13, R12, R11 ;  /* 0x0000000c0d0e7389 */ /* 0x00006400000c000b */
[----:B01----:R-:W-:Y:S01]  /*2d070*/  ENDCOLLECTIVE ;  /* 0x000000000000791b */ /* 0x003fe20003800000 */
.L_x_2108:
[----:B------:R-:W-:Y:S02]  /*2d080*/  IMAD.MOV.U32 R13, RZ, RZ, R0 ;  /* 0x000000ffff0d7224 */ /* 0x000fe400078e0000 */
[----:B------:R-:W-:Y:S02]  /*2d090*/  IMAD.MOV.U32 R12, RZ, RZ, 0x1 ;  /* 0x00000001ff0c7424 */ /* 0x000fe400078e00ff */
[----:B------:R-:W-:-:S07]  /*2d0a0*/  IMAD.MOV.U32 R3, RZ, RZ, R14 ;  /* 0x000000ffff037224 */ /* 0x000fce00078e000e */
[----:B------:R-:W-:Y:S05]  /*2d0b0*/  WARPSYNC.COLLECTIVE R15, `(.L_x_2109) ;  /* 0x000000000f087348 */ /* 0x000fea0003c00000 */
[----:B------:R0:W1:Y:S02]  /*2d0c0*/  SHFL.IDX P6, R14, R13, R12, R11 ;  /* 0x0000000c0d0e7389 */ /* 0x00006400000c000b */
[----:B01----:R-:W-:Y:S01]  /*2d0d0*/  ENDCOLLECTIVE ;  /* 0x000000000000791b */ /* 0x003fe20003800000 */
.L_x_2109:
[----:B------:R-:W-:-:S05]  /*2d0e0*/  @!P0 LEA R3, P5, R37, R3, 0x1 ;  /* 0x0000000325038211 */ /* 0x000fca00078a08ff */
[----:B------:R-:W-:-:S05]  /*2d0f0*/  @!P0 IMAD.X R2, RZ, RZ, R2, P5 ;  /* 0x000000ffff028224 */ /* 0x000fca00028e0602 */
[----:B------:R-:W-:Y:S01]  /*2d100*/  @!P0 LOP3.LUT R3, R3, R2, RZ, 0x3c, !PT ;  /* 0x0000000203038212 */ /* 0x000fe200078e3cff */
[----:B------:R-:W-:-:S03]  /*2d110*/  IMAD.MOV.U32 R13, RZ, RZ, R4 ;  /* 0x000000ffff0d7224 */ /* 0x000fc600078e0004 */
[----:B------:R-:W-:-:S04]  /*2d120*/  @!P0 LOP3.LUT R2, R3, R2, RZ, 0x3c, !PT ;  /* 0x0000000203028212 */ /* 0x000fc800078e3cff */
[----:B------:R-:W-:-:S05]  /*2d130*/  @!P0 LOP3.LUT R3, R3, R2, RZ, 0x3c, !PT ;  /* 0x0000000203038212 */ /* 0x000fca00078e3cff */
        /* <DEDUP_REMOVED lines=12> */
.L_x_2110:
[----:B------:R-:W-:Y:S02]  /*2d200*/  IMAD.MOV.U32 R13, RZ, RZ, R0 ;  /* 0x000000ffff0d7224 */ /* 0x000fe400078e0000 */
[----:B------:R-:W-:Y:S02]  /*2d210*/  IMAD.MOV.U32 R12, RZ, RZ, 0x2 ;  /* 0x00000002ff0c7424 */ /* 0x000fe400078e00ff */
[----:B------:R-:W-:-:S07]  /*2d220*/  IMAD.MOV.U32 R3, RZ, RZ, R14 ;  /* 0x000000ffff037224 */ /* 0x000fce00078e000e */
[----:B------:R-:W-:Y:S05]  /*2d230*/  WARPSYNC.COLLECTIVE R15, `(.L_x_2111) ;  /* 0x000000000f087348 */ /* 0x000fea0003c00000 */
[----:B------:R0:W1:Y:S02]  /*2d240*/  SHFL.IDX P6, R14, R13, R12, R11 ;  /* 0x0000000c0d0e7389 */ /* 0x00006400000c000b */
[----:B01----:R-:W-:Y:S01]  /*2d250*/  ENDCOLLECTIVE ;  /* 0x000000000000791b */ /* 0x003fe20003800000 */
.L_x_2111:
        /* <DEDUP_REMOVED lines=12> */
[----:B------:R0:W-:Y:S02]  /*2d320*/  @!P0 LDGSTS.E.BYPASS.LTC128B.128 [R36+0x1cc00], desc[UR60][R2.64+0x180], !P1 ;  /* 0x1cc0018002248fae */ /* 0x0001e4000c901d7c */
[----:B0-----:R-:W-:-:S05]  /*2d330*/  VIADD R2, R28, 0x20 ;  /* 0x000000201c027836 */ /* 0x001fca0000000000 */
[----:B------:R-:W-:Y:S01]  /*2d340*/  ISETP.GE.AND P0, PT, R2, R5, PT ;  /* 0x000000050200720c */ /* 0x000fe20003f06270 */
[----:B------:R-:W-:-:S12]  /*2d350*/  IMAD.MOV.U32 R2, RZ, RZ, R14 ;  /* 0x000000ffff027224 */ /* 0x000fd800078e000e */
[----:B------:R-:W-:Y:S05]  /*2d360*/  WARPSYNC.COLLECTIVE R15, `(.L_x_2112) ;  /* 0x000000000f087348 */ /* 0x000fea0003c00000 */
[----:B------:R0:W1:Y:S02]  /*2d370*/  SHFL.IDX P6, R14, R13, R12, R11 ;  /* 0x0000000c0d0e7389 */ /* 0x00006400000c000b */
[----:B01----:R-:W-:Y:S01]  /*2d380*/  ENDCOLLECTIVE ;  /* 0x000000000000791b */ /* 0x003fe20003800000 */
.L_x_2112:
[----:B------:R-:W-:Y:S02]  /*2d390*/  IMAD.MOV.U32 R13, RZ, RZ, R0 ;  /* 0x000000ffff0d7224 */ /* 0x000fe400078e0000 */
[----:B------:R-:W-:Y:S02]  /*2d3a0*/  IMAD.MOV.U32 R12, RZ, RZ, 0x3 ;  /* 0x00000003ff0c7424 */ /* 0x000fe400078e00ff */
[----:B------:R-:W-:-:S07]  /*2d3b0*/  IMAD.MOV.U32 R3, RZ, RZ, R14 ;  /* 0x000000ffff037224 */ /* 0x000fce00078e000e */
[----:B------:R-:W-:Y:S05]  /*2d3c0*/  WARPSYNC.COLLECTIVE R15, `(.L_x_2113) ;  /* 0x000000000f087348 */ /* 0x000fea0003c00000 */
[----:B------:R0:W1:Y:S02]  /*2d3d0*/  SHFL.IDX P6, R14, R13, R12, R11 ;  /* 0x0000000c0d0e7389 */ /* 0x00006400000c000b */
[----:B01----:R-:W-:Y:S01]  /*2d3e0*/  ENDCOLLECTIVE ;  /* 0x000000000000791b */ /* 0x003fe20003800000 */
.L_x_2113:
        /* <DEDUP_REMOVED lines=19> */
.L_x_2114:
[----:B------:R-:W-:Y:S02]  /*2d520*/  IMAD.MOV.U32 R13, RZ, RZ, R0 ;  /* 0x000000ffff0d7224 */ /* 0x000fe400078e0000 */
[----:B------:R-:W-:Y:S02]  /*2d530*/  IMAD.MOV.U32 R12, RZ, RZ, 0x4 ;  /* 0x00000004ff0c7424 */ /* 0x000fe400078e00ff */
[----:B------:R-:W-:-:S07]  /*2d540*/  IMAD.MOV.U32 R3, RZ, RZ, R14 ;  /* 0x000000ffff037224 */ /* 0x000fce00078e000e */
[----:B------:R-:W-:Y:S05]  /*2d550*/  WARPSYNC.COLLECTIVE R15, `(.L_x_2115) ;  /* 0x000000000f087348 */ /* 0x000fea0003c00000 */
[----:B------:R0:W1:Y:S02]  /*2d560*/  SHFL.IDX P6, R14, R13, R12, R11 ;  /* 0x0000000c0d0e7389 */ /* 0x00006400000c000b */
[----:B01----:R-:W-:Y:S01]  /*2d570*/  ENDCOLLECTIVE ;  /* 0x000000000000791b */ /* 0x003fe20003800000 */
.L_x_2115:
        /* <DEDUP_REMOVED lines=19> */
.L_x_2116:
[----:B------:R-:W-:Y:S02]  /*2d6b0*/  IMAD.MOV.U32 R13, RZ, RZ, R0 ;  /* 0x000000ffff0d7224 */ /* 0x000fe400078e0000 */
[----:B------:R-:W-:Y:S02]  /*2d6c0*/  IMAD.MOV.U32 R12, RZ, RZ, 0x5 ;  /* 0x00000005ff0c7424 */ /* 0x000fe400078e00ff */
[----:B------:R-:W-:-:S07]  /*2d6d0*/  IMAD.MOV.U32 R3, RZ, RZ, R14 ;  /* 0x000000ffff037224 */ /* 0x000fce00078e000e */
[----:B------:R-:W-:Y:S05]  /*2d6e0*/  WARPSYNC.COLLECTIVE R15, `(.L_x_2117) ;  /* 0x000000000f087348 */ /* 0x000fea0003c00000 */
[----:B------:R0:W1:Y:S02]  /*2d6f0*/  SHFL.IDX P6, R14, R13, R12, R11 ;  /* 0x0000000c0d0e7389 */ /* 0x00006400000c000b */
[----:B01----:R-:W-:Y:S01]  /*2d700*/  ENDCOLLECTIVE ;  /* 0x000000000000791b */ /* 0x003fe20003800000 */
.L_x_2117:
        /* <DEDUP_REMOVED lines=19> */
.L_x_2118:
[----:B------:R-:W-:Y:S02]  /*2d840*/  IMAD.MOV.U32 R13, RZ, RZ, R0 ;  /* 0x000000ffff0d7224 */ /* 0x000fe400078e0000 */
[----:B------:R-:W-:Y:S02]  /*2d850*/  IMAD.MOV.U32 R12, RZ, RZ, 0x6 ;  /* 0x00000006ff0c7424 */ /* 0x000fe400078e00ff */
[----:B------:R-:W-:-:S07]  /*2d860*/  IMAD.MOV.U32 R3, RZ, RZ, R14 ;  /* 0x000000ffff037224 */ /* 0x000fce00078e000e */
[----:B------:R-:W-:Y:S05]  /*2d870*/  WARPSYNC.COLLECTIVE R15, `(.L_x_2119) ;  /* 0x000000000f087348 */ /* 0x000fea0003c00000 */
[----:B------:R0:W1:Y:S02]  /*2d880*/  SHFL.IDX P6, R14, R13, R12, R11 ;  /* 0x0000000c0d0e7389 */ /* 0x00006400000c000b */
[----:B01----:R-:W-:Y:S01]  /*2d890*/  ENDCOLLECTIVE ;  /* 0x000000000000791b */ /* 0x003fe20003800000 */
.L_x_2119:
        /* <DEDUP_REMOVED lines=19> */
.L_x_2120:
[----:B------:R-:W-:Y:S02]  /*2d9d0*/  IMAD.MOV.U32 R13, RZ, RZ, R0 ;  /* 0x000000ffff0d7224 */ /* 0x000fe400078e0000 */
[----:B------:R-:W-:Y:S02]  /*2d9e0*/  IMAD.MOV.U32 R12, RZ, RZ, 0x7 ;  /* 0x00000007ff0c7424 */ /* 0x000fe400078e00ff */
[----:B------:R-:W-:-:S07]  /*2d9f0*/  IMAD.MOV.U32 R3, RZ, RZ, R14 ;  /* 0x000000ffff037224 */ /* 0x000fce00078e000e */
[----:B------:R-:W-:Y:S05]  /*2da00*/  WARPSYNC.COLLECTIVE R15, `(.L_x_2121) ;  /* 0x000000000f087348 */ /* 0x000fea0003c00000 */
[----:B------:R0:W1:Y:S02]  /*2da10*/  SHFL.IDX P6, R14, R13, R12, R11 ;  /* 0x0000000c0d0e7389 */ /* 0x00006400000c000b */
[----:B01----:R-:W-:Y:S01]  /*2da20*/  ENDCOLLECTIVE ;  /* 0x000000000000791b */ /* 0x003fe20003800000 */
.L_x_2121:
[----:B------:R-:W-:-:S05]  /*2da30*/  @!P0 LEA R3, P5, R37, R3, 0x1 ;  /* 0x0000000325038211 */ /* 0x000fca00078a08ff */
[----:B------:R-:W-:-:S05]  /*2da40*/  @!P0 IMAD.X R2, RZ, RZ, R2, P5 ;  /* 0x000000ffff028224 */ /* 0x000fca00028e0602 */
[----:B------:R-:W-:Y:S01]  /*2da50*/  @!P0 LOP3.LUT R3, R3, R2, RZ, 0x3c, !PT ;  /* 0x0000000203038212 */ /* 0x000fe200078e3cff */
[----:B------:R-:W-:-:S03]  /*2da60*/  IMAD.MOV.U32 R13, RZ, RZ, R4 ;  /* 0x000000ffff0d7224 */ /* 0x000fc600078e0004 */
[----:B------:R-:W-:-:S04]  /*2da70*/  @!P0 LOP3.LUT R2, R3, R2, RZ, 0x3c, !PT ;  /* 0x0000000203028212 */ /* 0x000fc800078e3cff */
[----:B------:R-:W-:Y:S01]  /*2da80*/  @!P0 LOP3.LUT R3, R3, R2, RZ, 0x3c, !PT ;  /* 0x0000000203038212 */ /* 0x000fe200078e3cff */
[----:B------:R-:W-:-:S04]  /*2da90*/  IMAD.MOV.U32 R6, RZ, RZ, R14 ;  /* 0x000000ffff067224 */ /* 0x000fc800078e000e */
        /* <DEDUP_REMOVED lines=10> */
.L_x_2122:
[----:B------:R-:W-:Y:S05]  /*2db40*/  BRA `(.L_x_2123) ;  /* 0xffffffa400d47947 */ /* 0x000fea000383ffff */
.L_x_1956:
[----:B0-----:R0:W1:Y:S02]  /*2db50*/  SYNCS.PHASECHK.TRANS64.TRYWAIT P0, [R23+URZ+0x30820], R0 ;  /* 0x03082000170075a7 */ /* 0x001064000800017f */
[----:B-1----:R-:W-:Y:S05]  /*2db60*/  @!P0 NANOSLEEP.SYNCS 0x989680 ;  /* 0x009896800000895d */ /* 0x002fea0003900000 */
[----:B------:R-:W1:Y:S02]  /*2db70*/  @!P0 SYNCS.PHASECHK.TRANS64 P0, [R23+URZ+0x30820], R0 ;  /* 0x03082000170085a7 */ /* 0x000e64000800007f */
[----:B-1----:R-:W-:Y:S05]  /*2db80*/  @!P0 BRA `(.L_x_1956) ;  /* 0xfffffffc00f08947 */ /* 0x002fea000383ffff */
[----:B------:R-:W-:Y:S05]  /*2db90*/  BRA `(.L_x_2124) ;  /* 0xffffffa800507947 */ /* 0x000fea000383ffff */
.L_x_1961:
[----:B0-----:R0:W1:Y:S02]  /*2dba0*/  SYNCS.PHASECHK.TRANS64.TRYWAIT P0, [R7+URZ+0x30840], R2 ;  /* 0x03084002070075a7 */ /* 0x001064000800017f */
[----:B-1----:R-:W-:Y:S05]  /*2dbb0*/  @!P0 NANOSLEEP.SYNCS 0x989680 ;  /* 0x009896800000895d */ /* 0x002fea0003900000 */
[----:B------:R-:W1:Y:S02]  /*2dbc0*/  @!P0 SYNCS.PHASECHK.TRANS64 P0, [R7+URZ+0x30840], R2 ;  /* 0x03084002070085a7 */ /* 0x000e64000800007f */
[----:B-1----:R-:W-:Y:S05]  /*2dbd0*/  @!P0 BRA `(.L_x_1961) ;  /* 0xfffffffc00f08947 */ /* 0x002fea000383ffff */
[----:B------:R-:W-:Y:S05]  /*2dbe0*/  BRA `(.L_x_2125) ;  /* 0xffffffac00387947 */ /* 0x000fea000383ffff */
.L_x_1962:
        /* <DEDUP_REMOVED lines=8> */
.L_x_2127:
[----:B------:R-:W-:Y:S05]  /*2dc70*/  BSYNC B1 ;  /* 0x0000000000017941 */ /* 0x000fea0003800000 */
.L_x_2126:
        /* <DEDUP_REMOVED lines=12> */
.L_x_2128:
[----:B------:R-:W-:Y:S01]  /*2dd40*/  LOP3.LUT R22, R22, 0xffffbfff, RZ, 0xc0, !PT ;  /* 0xffffbfff16167812 */ /* 0x000fe200078ec0ff */
[----:B------:R-:W-:-:S03]  /*2dd50*/  IMAD R9, R9, 0x2, R23 ;  /* 0x0000000209097824 */ /* 0x000fc600078e0217 */
[----:B------:R-:W-:-:S04]  /*2dd60*/  @P2 LOP3.LUT R22, R22, 0x4000, RZ, 0xfc, !PT ;  /* 0x0000400016162812 */ /* 0x000fc800078efcff */
[C---:B------:R-:W-:Y:S02]  /*2dd70*/  LOP3.LUT P2, RZ, R22.reuse, 0x8, RZ, 0xc0, !PT ;  /* 0x0000000816ff7812 */ /* 0x040fe4000784c0ff */
[----:B------:R-:W-:Y:S01]  /*2dd80*/  LOP3.LUT R22, R22, 0xffffdfff, RZ, 0xc0, !PT ;  /* 0xffffdfff16167812 */ /* 0x000fe200078ec0ff */
[----:B------:R-:W-:-:S03]  /*2dd90*/  IMAD.MOV.U32 R13, RZ, RZ, R21 ;  /* 0x000000ffff0d7224 */ /* 0x000fc600078e0015 */
[----:B------:R-:W-:Y:S01]  /*2dda0*/  @P1 LOP3.LUT R22, R22, 0x2000, RZ, 0xfc, !PT ;  /* 0x0000200016161812 */ /* 0x000fe200078efcff */
[----:B------:R-:W-:-:S03]  /*2ddb0*/  IMAD.MOV.U32 R12, RZ, RZ, 0x1 ;  /* 0x00000001ff0c7424 */ /* 0x000fc600078e00ff */
[----:B------:R-:W-:Y:S01]  /*2ddc0*/  LOP3.LUT P1, RZ, R22, 0x4, RZ, 0xc0, !PT ;  /* 0x0000000416ff7812 */ /* 0x000fe2000782c0ff */
[----:B------:R-:W-:-:S12]  /*2ddd0*/  IMAD.MOV.U32 R2, RZ, RZ, R14 ;  /* 0x000000ffff027224 */ /* 0x000fd800078e000e */
[----:B------:R-:W-:Y:S05]  /*2dde0*/  WARPSYNC.COLLECTIVE R15, `(.L_x_2129) ;  /* 0x000000000f087348 */ /* 0x000fea0003c00000 */
[----:B------:R0:W1:Y:S02]  /*2ddf0*/  SHFL.IDX P6, R14, R13, R12, R11 ;  /* 0x0000000c0d0e7389 */ /* 0x00006400000c000b */
[----:B01----:R-:W-:Y:S01]  /*2de00*/  ENDCOLLECTIVE ;  /* 0x000000000000791b */ /* 0x003fe20003800000 */
.L_x_2129:
        /* <DEDUP_REMOVED lines=14> */
.L_x_2130:
[----:B------:R-:W-:Y:S02]  /*2def0*/  IMAD.MOV.U32 R13, RZ, RZ, R21 ;  /* 0x000000ffff0d7224 */ /* 0x000fe400078e0015 */
[----:B------:R-:W-:Y:S02]  /*2df00*/  IMAD.MOV.U32 R12, RZ, RZ, 0x2 ;  /* 0x00000002ff0c7424 */ /* 0x000fe400078e00ff */
[----:B------:R-:W-:-:S07]  /*2df10*/  IMAD.MOV.U32 R2, RZ, RZ, R14 ;  /* 0x000000ffff027224 */ /* 0x000fce00078e000e */
[----:B------:R-:W-:Y:S05]  /*2df20*/  WARPSYNC.COLLECTIVE R15, `(.L_x_2131) ;  /* 0x000000000f087348 */ /* 0x000fea0003c00000 */
[----:B------:R0:W1:Y:S02]  /*2df30*/  SHFL.IDX P6, R14, R13, R12, R11 ;  /* 0x0000000c0d0e7389 */ /* 0x00006400000c000b */
[----:B01----:R-:W-:Y:S01]  /*2df40*/  ENDCOLLECTIVE ;  /* 0x000000000000791b */ /* 0x003fe20003800000 */
.L_x_2131:
        /* <DEDUP_REMOVED lines=14> */
.L_x_2132:
[----:B------:R-:W-:Y:S02]  /*2e030*/  IMAD.MOV.U32 R13, RZ, RZ, R21 ;  /* 0x000000ffff0d7224 */ /* 0x000fe400078e0015 */
[----:B------:R-:W-:Y:S02]  /*2e040*/  IMAD.MOV.U32 R12, RZ, RZ, 0x3 ;  /* 0x00000003ff0c7424 */ /* 0x000fe400078e00ff */
[----:B------:R-:W-:-:S07]  /*2e050*/  IMAD.MOV.U32 R2, RZ, RZ, R14 ;  /* 0x000000ffff027224 */ /* 0x000fce00078e000e */
[----:B------:R-:W-:Y:S05]  /*2e060*/  WARPSYNC.COLLECTIVE R15, `(.L_x_2133) ;  /* 0x000000000f087348 */ /* 0x000fea0003c00000 */
[----:B------:R0:W1:Y:S02]  /*2e070*/  SHFL.IDX P6, R14, R13, R12, R11 ;  /* 0x0000000c0d0e7389 */ /* 0x00006400000c000b */
[----:B01----:R-:W-:Y:S01]  /*2e080*/  ENDCOLLECTIVE ;  /* 0x000000000000791b */ /* 0x003fe20003800000 */
.L_x_2133:
        /* <DEDUP_REMOVED lines=17> */
.L_x_2134:
[----:B------:R-:W-:Y:S01]  /*2e1a0*/  IMAD.MOV.U32 R2, RZ, RZ, R14 ;  /* 0x000000ffff027224 */ /* 0x000fe200078e000e */
[----:B------:R-:W-:Y:S06]  /*2e1b0*/  BRA `(.L_x_2135) ;  /* 0xffffffa800bc7947 */ /* 0x000fec000383ffff */
.L_x_1967:
[----:B-1----:R1:W2:Y:S02]  /*2e1c0*/  SYNCS.PHASECHK.TRANS64.TRYWAIT P0, [R7+URZ+0x30860], R2 ;  /* 0x03086002070075a7 */ /* 0x0022a4000800017f */
[----:B--2---:R-:W-:Y:S05]  /*2e1d0*/  @!P0 NANOSLEEP.SYNCS 0x989680 ;  /* 0x009896800000895d */ /* 0x004fea0003900000 */
[----:B------:R-:W2:Y:S02]  /*2e1e0*/  @!P0 SYNCS.PHASECHK.TRANS64 P0, [R7+URZ+0x30860], R2 ;  /* 0x03086002070085a7 */ /* 0x000ea4000800007f */
[----:B--2---:R-:W-:Y:S05]  /*2e1f0*/  @!P0 BRA `(.L_x_1967) ;  /* 0xfffffffc00f08947 */ /* 0x004fea000383ffff */
[----:B------:R-:W-:Y:S05]  /*2e200*/  BRA `(.L_x_2136) ;  /* 0xffffffac00387947 */ /* 0x000fea000383ffff */
.L_x_1968:
        /* <DEDUP_REMOVED lines=8> */
.L_x_2138:
[----:B------:R-:W-:Y:S05]  /*2e290*/  BSYNC B1 ;  /* 0x0000000000017941 */ /* 0x000fea0003800000 */
.L_x_2137:
        /* <DEDUP_REMOVED lines=9> */
.L_x_2139:
[----:B------:R-:W-:Y:S02]  /*2e330*/  IMAD.MOV.U32 R13, RZ, RZ, R24 ;  /* 0x000000ffff0d7224 */ /* 0x000fe400078e0018 */
[----:B------:R-:W-:Y:S02]  /*2e340*/  IMAD.MOV.U32 R12, RZ, RZ, 0x1 ;  /* 0x00000001ff0c7424 */ /* 0x000fe400078e00ff */
[----:B------:R-:W-:-:S07]  /*2e350*/  IMAD.MOV.U32 R2, RZ, RZ, R14 ;  /* 0x000000ffff027224 */ /* 0x000fce00078e000e */
[----:B------:R-:W-:Y:S05]  /*2e360*/  WARPSYNC.COLLECTIVE R15, `(.L_x_2140) ;  /* 0x000000000f087348 */ /* 0x000fea0003c00000 */
[----:B------:R0:W1:Y:S02]  /*2e370*/  SHFL.IDX P6, R14, R13, R12, R11 ;  /* 0x0000000c0d0e7389 */ /* 0x00006400000c000b */
[----:B01----:R-:W-:Y:S01]  /*2e380*/  ENDCOLLECTIVE ;  /* 0x000000000000791b */ /* 0x003fe20003800000 */
.L_x_2140:
        /* <DEDUP_REMOVED lines=18> */
.L_x_2141:
[----:B------:R-:W-:Y:S02]  /*2e4b0*/  IMAD.MOV.U32 R13, RZ, RZ, R24 ;  /* 0x000000ffff0d7224 */ /* 0x000fe400078e0018 */
[----:B------:R-:W-:Y:S02]  /*2e4c0*/  IMAD.MOV.U32 R12, RZ, RZ, 0x2 ;  /* 0x00000002ff0c7424 */ /* 0x000fe400078e00ff */
[----:B------:R-:W-:-:S07]  /*2e4d0*/  IMAD.MOV.U32 R2, RZ, RZ, R14 ;  /* 0x000000ffff027224 */ /* 0x000fce00078e000e */
[----:B------:R-:W-:Y:S05]  /*2e4e0*/  WARPSYNC.COLLECTIVE R15, `(.L_x_2142) ;  /* 0x000000000f087348 */ /* 0x000fea0003c00000 */
[----:B------:R0:W1:Y:S02]  /*2e4f0*/  SHFL.IDX P6, R14, R13, R12, R11 ;  /* 0x0000000c0d0e7389 */ /* 0x00006400000c000b */
[----:B01----:R-:W-:Y:S01]  /*2e500*/  ENDCOLLECTIVE ;  /* 0x000000000000791b */ /* 0x003fe20003800000 */
.L_x_2142:
        /* <DEDUP_REMOVED lines=18> */
.L_x_2143:
[----:B------:R-:W-:Y:S02]  /*2e630*/  IMAD.MOV.U32 R13, RZ, RZ, R24 ;  /* 0x000000ffff0d7224 */ /* 0x000fe400078e0018 */
[----:B------:R-:W-:Y:S02]  /*2e640*/  IMAD.MOV.U32 R12, RZ, RZ, 0x3 ;  /* 0x00000003ff0c7424 */ /* 0x000fe400078e00ff */
[----:B------:R-:W-:-:S07]  /*2e650*/  IMAD.MOV.U32 R2, RZ, RZ, R14 ;  /* 0x000000ffff027224 */ /* 0x000fce00078e000e */
[----:B------:R-:W-:Y:S05]  /*2e660*/  WARPSYNC.COLLECTIVE R15, `(.L_x_2144) ;  /* 0x000000000f087348 */ /* 0x000fea0003c00000 */
[----:B------:R0:W1:Y:S02]  /*2e670*/  SHFL.IDX P6, R14, R13, R12, R11 ;  /* 0x0000000c0d0e7389 */ /* 0x00006400000c000b */
[----:B01----:R-:W-:Y:S01]  /*2e680*/  ENDCOLLECTIVE ;  /* 0x000000000000791b */ /* 0x003fe20003800000 */
.L_x_2144:
        /* <DEDUP_REMOVED lines=13> */
.L_x_2145:
        /* <DEDUP_REMOVED lines=10> */
.L_x_1976:
[----:B0-----:R0:W1:Y:S02]  /*2e800*/  SYNCS.PHASECHK.TRANS64.TRYWAIT P0, [R4+URZ+0x30860], R3 ;  /* 0x03086003040075a7 */ /* 0x001064000800017f */
[----:B-1----:R-:W-:Y:S05]  /*2e810*/  @!P0 NANOSLEEP.SYNCS 0x989680 ;  /* 0x009896800000895d */ /* 0x002fea0003900000 */
[----:B------:R-:W1:Y:S02]  /*2e820*/  @!P0 SYNCS.PHASECHK.TRANS64 P0, [R4+URZ+0x30860], R3 ;  /* 0x03086003040085a7 */ /* 0x000e64000800007f */
[----:B-1----:R-:W-:Y:S05]  /*2e830*/  @!P0 BRA `(.L_x_1976) ;  /* 0xfffffffc00f08947 */ /* 0x002fea000383ffff */
[----:B------:R-:W-:Y:S05]  /*2e840*/  BRA `(.L_x_2147) ;  /* 0xffffffac00b87947 */ /* 0x000fea000383ffff */
.L_x_1977:
        /* <DEDUP_REMOVED lines=8> */
.L_x_2149:
[----:B------:R-:W-:Y:S05]  /*2e8d0*/  BSYNC B0 ;  /* 0x0000000000007941 */ /* 0x000fea0003800000 */
.L_x_2148:
        /* <DEDUP_REMOVED lines=11> */
.L_x_2150:
[----:B------:R-:W-:Y:S01]  /*2e990*/  ULDC UR4, c[0x0][0x2f4] ;  /* 0x0000bd0000047ab9 */ /* 0x000fe20000000800 */
[----:B------:R-:W-:Y:S01]  /*2e9a0*/  IMAD R0, R0, 0x2, R23 ;  /* 0x0000000200007824 */ /* 0x000fe200078e0217 */
[----:B------:R-:W-:Y:S02]  /*2e9b0*/  ISETP.GE.AND P3, PT, R37, UR4, PT ;  /* 0x0000000425007c0c */ /* 0x000fe4000bf66270 */
[----:B------:R-:W-:Y:S02]  /*2e9c0*/  ISETP.GE.AND P2, PT, R7, UR4, PT ;  /* 0x0000000407007c0c */ /* 0x000fe4000bf46270 */
        /* <DEDUP_REMOVED lines=18> */
.L_x_2151:
[----:B------:R-:W-:Y:S01]  /*2eaf0*/  @!PT LDS RZ, [RZ] ;  /* 0x00000000fffff984 */ /* 0x000fe20000000800 */
[----:B------:R-:W-:Y:S01]  /*2eb00*/  @!PT LDS RZ, [RZ] ;  /* 0x00000000fffff984 */ /* 0x000fe20000000800 */
[----:B------:R-:W-:Y:S01]  /*2eb10*/  @!PT LDS RZ, [RZ] ;  /* 0x00000000fffff984 */ /* 0x000fe20000000800 */
[----:B------:R-:W-:Y:S01]  /*2eb20*/  LDGSTS.E.BYPASS.LTC128B.128 [R0+0x4400], desc[UR60][R2.64+0x100], !P4 ;  /* 0x0440010002007fae */ /* 0x000fe2000e101d7c */
[----:B------:R-:W-:Y:S01]  /*2eb30*/  ISETP.LT.OR P4, PT, R5, 0x1, P0 ;  /* 0x000000010500780c */ /* 0x000fe20000781670 */
[----:B------:R-:W-:-:S12]  /*2eb40*/  IMAD.MOV.U32 R13, RZ, RZ, R17 ;  /* 0x000000ffff0d7224 */ /* 0x000fd800078e0011 */
[----:B------:R0:W-:Y:S02]  /*2eb50*/  LDGSTS.E.BYPASS.LTC128B.128 [R0+0x6400], desc[UR60][R2.64+0x180], !P4 ;  /* 0x0640018002007fae */ /* 0x0001e4000e101d7c */
[----:B0-----:R-:W-:-:S07]  /*2eb60*/  IMAD.MOV.U32 R3, RZ, RZ, R14 ;  /* 0x000000ffff037224 */ /* 0x001fce00078e000e */
[----:B------:R-:W-:Y:S05]  /*2eb70*/  WARPSYNC.COLLECTIVE R15, `(.L_x_2152) ;  /* 0x000000000f087348 */ /* 0x000fea0003c00000 */
[----:B------:R0:W1:Y:S02]  /*2eb80*/  SHFL.IDX P6, R14, R13, R12, R11 ;  /* 0x0000000c0d0e7389 */ /* 0x00006400000c000b */
[----:B01----:R-:W-:Y:S01]  /*2eb90*/  ENDCOLLECTIVE ;  /* 0x000000000000791b */ /* 0x003fe20003800000 */
.L_x_2152:
[----:B------:R-:W-:Y:S02]  /*2eba0*/  IMAD.MOV.U32 R13, RZ, RZ, R24 ;  /* 0x000000ffff0d7224 */ /* 0x000fe400078e0018 */
[----:B------:R-:W-:Y:S01]  /*2ebb0*/  IMAD.MOV.U32 R12, RZ, RZ, 0x2 ;  /* 0x00000002ff0c7424 */ /* 0x000fe200078e00ff */
[----:B------:R-:W-:-:S13]  /*2ebc0*/  IADD3 R2, P4, R14, R8, RZ ;  /* 0x000000080e027210 */ /* 0x000fda0007f9e0ff */
[----:B------:R-:W-:Y:S05]  /*2ebd0*/  WARPSYNC.COLLECTIVE R15, `(.L_x_2153) ;  /* 0x000000000f087348 */ /* 0x000fea0003c00000 */
[----:B------:R0:W1:Y:S02]  /*2ebe0*/  SHFL.IDX P6, R14, R13, R12, R11 ;  /* 0x0000000c0d0e7389 */ /* 0x00006400000c000b */
[----:B01----:R-:W-:Y:S01]  /*2ebf0*/  ENDCOLLECTIVE ;  /* 0x000000000000791b */ /* 0x003fe20003800000 */
.L_x_2153:
        /* <DEDUP_REMOVED lines=12> */
.L_x_2154:
        /* <DEDUP_REMOVED lines=14> */
.L_x_2155:
        /* <DEDUP_REMOVED lines=12> */
.L_x_2156:
        /* <DEDUP_REMOVED lines=9> */
.L_x_1982:
[----:B------:R-:W-:Y:S01]  /*2eef0*/  BSSY B0, `(.L_x_2158) ;  /* 0x0000008000007945 */ /* 0x000fe20003800000 */
[----:B------:R-:W-:Y:S02]  /*2ef00*/  IMAD.MOV.U32 R13, RZ, RZ, R16 ;  /* 0x000000ffff0d7224 */ /* 0x000fe400078e0010 */
[----:B------:R-:W-:Y:S02]  /*2ef10*/  IMAD.MOV.U32 R12, RZ, RZ, RZ ;  /* 0x000000ffff0c7224 */ /* 0x000fe400078e00ff */
[----:B------:R-:W-:Y:S02]  /*2ef20*/  IMAD.MOV.U32 R11, RZ, RZ, 0x1f ;  /* 0x0000001fff0b7424 */ /* 0x000fe400078e00ff */
[----:B------:R-:W-:-:S07]  /*2ef30*/  IMAD.MOV.U32 R15, RZ, RZ, -0x1 ;  /* 0xffffffffff0f7424 */ /* 0x000fce00078e00ff */
[----:B01----:R-:W-:Y:S05]  /*2ef40*/  WARPSYNC.COLLECTIVE R15, `(.L_x_2159) ;  /* 0x000000000f087348 */ /* 0x003fea0003c00000 */
[----:B------:R2:W3:Y:S02]  /*2ef50*/  SHFL.IDX P6, R14, R13, R12, R11 ;  /* 0x0000000c0d0e7389 */ /* 0x0004e400000c000b */
[----:B0123--:R-:W-:Y:S01]  /*2ef60*/  ENDCOLLECTIVE ;  /* 0x000000000000791b */ /* 0x00ffe20003800000 */
.L_x_2159:
[----:B------:R-:W-:Y:S05]  /*2ef70*/  BSYNC B0 ;  /* 0x0000000000007941 */ /* 0x000fea0003800000 */
.L_x_2158:
[----:B------:R-:W-:Y:S02]  /*2ef80*/  IMAD.MOV.U32 R13, RZ, RZ, R16 ;  /* 0x000000ffff0d7224 */ /* 0x000fe400078e0010 */
        /* <DEDUP_REMOVED lines=8> */
.L_x_2160:
        /* <DEDUP_REMOVED lines=18> */
.L_x_2161:
[----:B------:R-:W-:Y:S01]  /*2f130*/  IMAD.MOV.U32 R12, RZ, RZ, 0x2 ;  /* 0x00000002ff0c7424 */ /* 0x000fe200078e00ff */
[----:B------:R-:W-:-:S05]  /*2f140*/  SEL R4, R14, RZ, P1 ;  /* 0x000000ff0e047207 */ /* 0x000fca0000800000 */
[----:B------:R-:W-:-:S04]  /*2f150*/  IMAD.IADD R4, R17, 0x1, R4 ;  /* 0x0000000111047824 */ /* 0x000fc800078e0204 */
[----:B------:R-:W-:-:S07]  /*2f160*/  IMAD.MOV.U32 R13, RZ, RZ, R4 ;  /* 0x000000ffff0d7224 */ /* 0x000fce00078e0004 */
[----:B------:R-:W-:Y:S05]  /*2f170*/  WARPSYNC.COLLECTIVE R15, `(.L_x_2162) ;  /* 0x000000000f087348 */ /* 0x000fea0003c00000 */
[----:B------:R0:W1:Y:S02]  /*2f180*/  SHFL.UP P6, R14, R13, R12, R11 ;  /* 0x0400000c0d0e7389 */ /* 0x00006400000c000b */
[----:B01----:R-:W-:Y:S01]  /*2f190*/  ENDCOLLECTIVE ;  /* 0x000000000000791b */ /* 0x003fe20003800000 */
.L_x_2162:
[----:B------:R-:W-:Y:S01]  /*2f1a0*/  IMAD.MOV.U32 R12, RZ, RZ, 0x4 ;  /* 0x00000004ff0c7424 */ /* 0x000fe200078e00ff */
[----:B------:R-:W-:-:S05]  /*2f1b0*/  SEL R3, R14, RZ, P2 ;  /* 0x000000ff0e037207 */ /* 0x000fca0001000000 */
[----:B------:R-:W-:-:S04]  /*2f1c0*/  IMAD.IADD R6, R4, 0x1, R3 ;  /* 0x0000000104067824 */ /* 0x000fc800078e0203 */
[----:B------:R-:W-:-:S07]  /*2f1d0*/  IMAD.MOV.U32 R13, RZ, RZ, R6 ;  /* 0x000000ffff0d7224 */ /* 0x000fce00078e0006 */
[----:B------:R-:W-:Y:S05]  /*2f1e0*/  WARPSYNC.COLLECTIVE R15, `(.L_x_2163) ;  /* 0x000000000f087348 */ /* 0x000fea0003c00000 */
[----:B------:R0:W1:Y:S02]  /*2f1f0*/  SHFL.UP P6, R14, R13, R12, R11 ;  /* 0x0400000c0d0e7389 */ /* 0x00006400000c000b */
[----:B01----:R-:W-:Y:S01]  /*2f200*/  ENDCOLLECTIVE ;  /* 0x000000000000791b */ /* 0x003fe20003800000 */
.L_x_2163:
[----:B------:R-:W-:Y:S01]  /*2f210*/  IMAD.MOV.U32 R12, RZ, RZ, 0x8 ;  /* 0x00000008ff0c7424 */ /* 0x000fe200078e00ff */
[----:B------:R-:W-:-:S05]  /*2f220*/  SEL R3, R14, RZ, P3 ;  /* 0x000000ff0e037207 */ /* 0x000fca0001800000 */
[----:B------:R-:W-:-:S04]  /*2f230*/  IMAD.IADD R2, R6, 0x1, R3 ;  /* 0x0000000106027824 */ /* 0x000fc800078e0203 */
[----:B------:R-:W-:-:S07]  /*2f240*/  IMAD.MOV.U32 R13, RZ, RZ, R2 ;  /* 0x000000ffff0d7224 */ /* 0x000fce00078e0002 */
[----:B------:R-:W-:Y:S05]  /*2f250*/  WARPSYNC.COLLECTIVE R15, `(.L_x_2164) ;  /* 0x000000000f087348 */ /* 0x000fea0003c00000 */
[----:B------:R0:W1:Y:S02]  /*2f260*/  SHFL.UP P6, R14, R13, R12, R11 ;  /* 0x0400000c0d0e7389 */ /* 0x00006400000c000b */
[----:B01----:R-:W-:Y:S01]  /*2f270*/  ENDCOLLECTIVE ;  /* 0x000000000000791b */ /* 0x003fe20003800000 */
.L_x_2164:
[----:B------:R-:W-:Y:S01]  /*2f280*/  IMAD.MOV.U32 R12, RZ, RZ, 0x10 ;  /* 0x00000010ff0c7424 */ /* 0x000fe200078e00ff */
[----:B------:R-:W-:-:S05]  /*2f290*/  SEL R3, R14, RZ, P4 ;  /* 0x000000ff0e037207 */ /* 0x000fca0002000000 */
[----:B------:R-:W-:-:S04]  /*2f2a0*/  IMAD.IADD R3, R2, 0x1, R3 ;  /* 0x0000000102037824 */ /* 0x000fc800078e0203 */
[----:B------:R-:W-:-:S07]  /*2f2b0*/  IMAD.MOV.U32 R13, RZ, RZ, R3 ;  /* 0x000000ffff0d7224 */ /* 0x000fce00078e0003 */
[----:B------:R-:W-:Y:S05]  /*2f2c0*/  WARPSYNC.COLLECTIVE R15, `(.L_x_2165) ;  /* 0x000000000f087348 */ /* 0x000fea0003c00000 */
[----:B------:R0:W1:Y:S02]  /*2f2d0*/  SHFL.UP P6, R14, R13, R12, R11 ;  /* 0x0400000c0d0e7389 */ /* 0x00006400000c000b */
[----:B01----:R-:W-:Y:S01]  /*2f2e0*/  ENDCOLLECTIVE ;  /* 0x000000000000791b */ /* 0x003fe20003800000 */
.L_x_2165:
        /* <DEDUP_REMOVED lines=8> */
.L_x_2166:
[----:B------:R-:W-:Y:S05]  /*2f370*/  BRA `(.L_x_2167) ;  /* 0xffffffac000c7947 */ /* 0x000fea000383ffff */
.L_x_1987:
[----:B------:R-:W-:Y:S01]  /*2f380*/  BSSY B0, `(.L_x_2168) ;  /* 0x0000008000007945 */ /* 0x000fe20003800000 */
[----:B-----5:R-:W-:Y:S02]  /*2f390*/  IMAD.MOV.U32 R13, RZ, RZ, R17 ;  /* 0x000000ffff0d7224 */ /* 0x020fe400078e0011 */
[----:B------:R-:W-:Y:S02]  /*2f3a0*/  IMAD.MOV.U32 R12, RZ, RZ, 0x1 ;  /* 0x00000001ff0c7424 */ /* 0x000fe400078e00ff */
[----:B------:R-:W-:Y:S02]  /*2f3b0*/  IMAD.MOV.U32 R11, RZ, RZ, RZ ;  /* 0x000000ffff0b7224 */ /* 0x000fe400078e00ff */
[----:B------:R-:W-:-:S07]  /*2f3c0*/  IMAD.MOV.U32 R15, RZ, RZ, -0x1 ;  /* 0xffffffffff0f7424 */ /* 0x000fce00078e00ff */
[----:B01----:R-:W-:Y:S05]  /*2f3d0*/  WARPSYNC.COLLECTIVE R15, `(.L_x_2169) ;  /* 0x000000000f087348 */ /* 0x003fea0003c00000 */
[----:B------:R2:W3:Y:S02]  /*2f3e0*/  SHFL.UP P6, R14, R13, R12, R11 ;  /* 0x0400000c0d0e7389 */ /* 0x0004e400000c000b */
[----:B0123--:R-:W-:Y:S01]  /*2f3f0*/  ENDCOLLECTIVE ;  /* 0x000000000000791b */ /* 0x00ffe20003800000 */
.L_x_2169:
[----:B------:R-:W-:Y:S05]  /*2f400*/  BSYNC B0 ;  /* 0x0000000000007941 */ /* 0x000fea0003800000 */
.L_x_2168:
        /* <DEDUP_REMOVED lines=8> */
.L_x_2170:
[----:B------:R-:W-:Y:S01]  /*2f490*/  IMAD.MOV.U32 R12, RZ, RZ, 0x4 ;  /* 0x00000004ff0c7424 */ /* 0x000fe200078e00ff */
[----:B------:R-:W-:-:S05]  /*2f4a0*/  SEL R2, R14, RZ, P2 ;  /* 0x000000ff0e027207 */ /* 0x000fca0001000000 */
[----:B------:R-:W-:-:S04]  /*2f4b0*/  IMAD.IADD R2, R13, 0x1, R2 ;  /* 0x000000010d027824 */ /* 0x000fc800078e0202 */
[----:B------:R-:W-:-:S07]  /*2f4c0*/  IMAD.MOV.U32 R13, RZ, RZ, R2 ;  /* 0x000000ffff0d7224 */ /* 0x000fce00078e0002 */
[----:B------:R-:W-:Y:S05]  /*2f4d0*/  WARPSYNC.COLLECTIVE R15, `(.L_x_2171) ;  /* 0x000000000f087348 */ /* 0x000fea0003c00000 */
[----:B------:R0:W1:Y:S02]  /*2f4e0*/  SHFL.UP P6, R14, R13, R12, R11 ;  /* 0x0400000c0d0e7389 */ /* 0x00006400000c000b */
[----:B01----:R-:W-:Y:S01]  /*2f4f0*/  ENDCOLLECTIVE ;  /* 0x000000000000791b */ /* 0x003fe20003800000 */
.L_x_2171:
[----:B------:R-:W-:Y:S01]  /*2f500*/  IMAD.MOV.U32 R12, RZ, RZ, 0x8 ;  /* 0x00000008ff0c7424 */ /* 0x000fe200078e00ff */
[----:B------:R-:W-:-:S05]  /*2f510*/  SEL R3, R14, RZ, P3 ;  /* 0x000000ff0e037207 */ /* 0x000fca0001800000 */
[----:B------:R-:W-:-:S04]  /*2f520*/  IMAD.IADD R3, R2, 0x1, R3 ;  /* 0x0000000102037824 */ /* 0x000fc800078e0203 */
[----:B------:R-:W-:-:S07]  /*2f530*/  IMAD.MOV.U32 R13, RZ, RZ, R3 ;  /* 0x000000ffff0d7224 */ /* 0x000fce00078e0003 */
[----:B------:R-:W-:Y:S05]  /*2f540*/  WARPSYNC.COLLECTIVE R15, `(.L_x_2172) ;  /* 0x000000000f087348 */ /* 0x000fea0003c00000 */
[----:B------:R0:W1:Y:S02]  /*2f550*/  SHFL.UP P6, R14, R13, R12, R11 ;  /* 0x0400000c0d0e7389 */ /* 0x00006400000c000b */
[----:B01----:R-:W-:Y:S01]  /*2f560*/  ENDCOLLECTIVE ;  /* 0x000000000000791b */ /* 0x003fe20003800000 */
.L_x_2172:
[----:B------:R-:W-:Y:S01]  /*2f570*/  IMAD.MOV.U32 R12, RZ, RZ, 0x10 ;  /* 0x00000010ff0c7424 */ /* 0x000fe200078e00ff */
[----:B------:R-:W-:-:S05]  /*2f580*/  SEL R4, R14, RZ, P4 ;  /* 0x000000ff0e047207 */ /* 0x000fca0002000000 */
[----:B------:R-:W-:-:S04]  /*2f590*/  IMAD.IADD R4, R3, 0x1, R4 ;  /* 0x0000000103047824 */ /* 0x000fc800078e0204 */
[----:B------:R-:W-:-:S07]  /*2f5a0*/  IMAD.MOV.U32 R13, RZ, RZ, R4 ;  /* 0x000000ffff0d7224 */ /* 0x000fce00078e0004 */
[----:B------:R-:W-:Y:S05]  /*2f5b0*/  WARPSYNC.COLLECTIVE R15, `(.L_x_2173) ;  /* 0x000000000f087348 */ /* 0x000fea0003c00000 */
[----:B------:R0:W1:Y:S02]  /*2f5c0*/  SHFL.UP P6, R14, R13, R12, R11 ;  /* 0x0400000c0d0e7389 */ /* 0x00006400000c000b */
[----:B01----:R-:W-:Y:S01]  /*2f5d0*/  ENDCOLLECTIVE ;  /* 0x000000000000791b */ /* 0x003fe20003800000 */
.L_x_2173:
        /* <DEDUP_REMOVED lines=8> */
.L_x_2174:
[----:B------:R-:W-:Y:S05]  /*2f660*/  BRA `(.L_x_2175) ;  /* 0xffffffa800ec7947 */ /* 0x000fea000383ffff */
.L_x_1989:
[----:B------:R-:W-:Y:S01]  /*2f670*/  BSSY B0, `(.L_x_2176) ;  /* 0x0000006000007945 */ /* 0x000fe20003800000 */
[----:B------:R-:W-:Y:S01]  /*2f680*/  PLOP3.LUT P6, PT, P6, PT, PT, 0x8, 0x0 ;  /* 0x000000000000781c */ /* 0x000fe200037ce170 */
[----:B------:R-:W-:-:S12]  /*2f690*/  IMAD.MOV.U32 R15, RZ, RZ, -0x1 ;  /* 0xffffffffff0f7424 */ /* 0x000fd800078e00ff */
[----:B01----:R-:W-:Y:S05]  /*2f6a0*/  WARPSYNC.COLLECTIVE R15, `(.L_x_2177) ;  /* 0x000000000f087348 */ /* 0x003fea0003c00000 */
[----:B------:R-:W-:Y:S01]  /*2f6b0*/  VOTE.ANY R14, PT, P6 ;  /* 0x00000000000e7806 */ /* 0x000fe200030e0100 */
[----:B01----:R-:W-:Y:S06]  /*2f6c0*/  ENDCOLLECTIVE ;  /* 0x000000000000791b */ /* 0x003fec0003800000 */
.L_x_2177:
[----:B------:R-:W-:Y:S05]  /*2f6d0*/  BSYNC B0 ;  /* 0x0000000000007941 */ /* 0x000fea0003800000 */
.L_x_2176:
[----:B------:R-:W-:Y:S02]  /*2f6e0*/  IMAD.MOV.U32 R3, RZ, RZ, R14 ;  /* 0x000000ffff037224 */ /* 0x000fe400078e000e */
[----:B------:R-:W-:Y:S02]  /*2f6f0*/  IMAD.MOV.U32 R13, RZ, RZ, R17 ;  /* 0x000000ffff0d7224 */ /* 0x000fe400078e0011 */
[----:B------:R-:W0:Y:S01]  /*2f700*/  POPC R6, R3 ;  /* 0x0000000300067309 */ /* 0x000e220000000000 */
[----:B------:R-:W-:Y:S02]  /*2f710*/  IMAD.MOV.U32 R11, RZ, RZ, 0x1f ;  /* 0x0000001fff0b7424 */ /* 0x000fe400078e00ff */
[----:B------:R-:W-:Y:S02]  /*2f720*/  IMAD.MOV.U32 R15, RZ, RZ, -0x1 ;  /* 0xffffffffff0f7424 */ /* 0x000fe400078e00ff */
[----:B0-----:R-:W-:-:S07]  /*2f730*/  IMAD.MOV.U32 R12, RZ, RZ, R6 ;  /* 0x000000ffff0c7224 */ /* 0x001fce00078e0006 */
[----:B------:R-:W-:Y:S05]  /*2f740*/  WARPSYNC.COLLECTIVE R15, `(.L_x_2178) ;  /* 0x000000000f087348 */ /* 0x000fea0003c00000 */
[----:B------:R0:W1:Y:S02]  /*2f750*/  SHFL.IDX P6, R14, R13, R12, R11 ;  /* 0x0000000c0d0e7389 */ /* 0x00006400000c000b */
[----:B01----:R-:W-:Y:S01]  /*2f760*/  ENDCOLLECTIVE ;  /* 0x000000000000791b */ /* 0x003fe20003800000 */
.L_x_2178:
[----:B------:R-:W-:Y:S01]  /*2f770*/  IMAD.MOV.U32 R17, RZ, RZ, R14 ;  /* 0x000000ffff117224 */ /* 0x000fe200078e000e */
[----:B------:R-:W-:Y:S06]  /*2f780*/  BRA `(.L_x_2179) ;  /* 0xffffffa800dc7947 */ /* 0x000fec000383ffff */
.L_x_1991:
[----:B------:R-:W-:Y:S01]  /*2f790*/  BSSY B0, `(.L_x_2180) ;  /* 0x0000007000007945 */ /* 0x000fe20003800000 */
[----:B------:R-:W-:Y:S02]  /*2f7a0*/  IMAD.MOV.U32 R13, RZ, RZ, R2 ;  /* 0x000000ffff0d7224 */ /* 0x000fe400078e0002 */
[----:B------:R-:W-:Y:S02]  /*2f7b0*/  IMAD.MOV.U32 R11, RZ, RZ, 0x1f ;  /* 0x0000001fff0b7424 */ /* 0x000fe400078e00ff */
[----:B------:R-:W-:-:S07]  /*2f7c0*/  IMAD.MOV.U32 R15, RZ, RZ, -0x1 ;  /* 0xffffffffff0f7424 */ /* 0x000fce00078e00ff */
[----:B0123--:R-:W-:Y:S05]  /*2f7d0*/  WARPSYNC.COLLECTIVE R15, `(.L_x_2181) ;  /* 0x000000000f087348 */ /* 0x00ffea0003c00000 */
[----:B------:R4:W0:Y:S02]  /*2f7e0*/  SHFL.IDX P6, R14, R13, R12, R11 ;  /* 0x0000000c0d0e7389 */ /* 0x00082400000c000b */
[----:B01234-:R-:W-:Y:S01]  /*2f7f0*/  ENDCOLLECTIVE ;  /* 0x000000000000791b */ /* 0x01ffe20003800000 */
.L_x_2181:
[----:B------:R-:W-:Y:S05]  /*2f800*/  BSYNC B0 ;  /* 0x0000000000007941 */ /* 0x000fea0003800000 */
.L_x_2180:
[----:B------:R-:W-:Y:S05]  /*2f810*/  BRA `(.L_x_1990) ;  /* 0xffffffa800d47947 */ /* 0x000fea000383ffff */
.L_x_1995:
[----:B0-----:R0:W3:Y:S02]  /*2f820*/  SYNCS.PHASECHK.TRANS64.TRYWAIT P0, [R5+URZ+0x30820], R0 ;  /* 0x03082000050075a7 */ /* 0x0010e4000800017f */
[----:B---3--:R-:W-:Y:S05]  /*2f830*/  @!P0 NANOSLEEP.SYNCS 0x989680 ;  /* 0x009896800000895d */ /* 0x008fea0003900000 */
[----:B------:R-:W3:Y:S02]  /*2f840*/  @!P0 SYNCS.PHASECHK.TRANS64 P0, [R5+URZ+0x30820], R0 ;  /* 0x03082000050085a7 */ /* 0x000ee4000800007f */
[----:B---3--:R-:W-:Y:S05]  /*2f850*/  @!P0 BRA `(.L_x_1995) ;  /* 0xfffffffc00f08947 */ /* 0x008fea000383ffff */
[----:B------:R-:W-:Y:S05]  /*2f860*/  BRA `(.L_x_2182) ;  /* 0xffffffb0004c7947 */ /* 0x000fea000383ffff */
.L_x_1996:
[----:B------:R-:W3:Y:S01]  /*2f870*/  S2R R2, SR_TID.X ;  /* 0x0000000000027919 */ /* 0x000ee20000002100 */
[----:B------:R-:W-:Y:S01]  /*2f880*/  BSSY B0, `(.L_x_2183) ;  /* 0x000000a000007945 */ /* 0x000fe20003800000 */
[----:B------:R-:W-:Y:S02]  /*2f890*/  IMAD.MOV.U32 R12, RZ, RZ, RZ ;  /* 0x000000ffff0c7224 */ /* 0x000fe400078e00ff */
        /* <DEDUP_REMOVED lines=8> */
.L_x_2184:
[----:B------:R-:W-:Y:S05]  /*2f920*/  BSYNC B0 ;  /* 0x0000000000007941 */ /* 0x000fea0003800000 */
.L_x_2183:
[----:B------:R-:W-:Y:S05]  /*2f930*/  BRA `(.L_x_2185) ;  /* 0xffffffb000347947 */ /* 0x000fea000383ffff */
.L_x_1997:
[----:B------:R-:W-:Y:S01]  /*2f940*/  BSSY B0, `(.L_x_2186) ;  /* 0x0000006000007945 */ /* 0x000fe20003800000 */
[----:B------:R-:W-:-:S07]  /*2f950*/  IMAD.MOV.U32 R15, RZ, RZ, -0x1 ;  /* 0xffffffffff0f7424 */ /* 0x000fce00078e00ff */
[----:B012---:R-:W-:Y:S05]  /*2f960*/  WARPSYNC.COLLECTIVE R15, `(.L_x_2187) ;  /* 0x000000000f0c7348 */ /* 0x007fea0003c00000 */
[----:B------:R-:W-:Y:S02]  /*2f970*/  ELECT P6, UR62, PT ;  /* 0x00000000003e782f */ /* 0x000fe400038c0000 */
[----:B------:R-:W-:Y:S01]  /*2f980*/  MOV R14, UR62 ;  /* 0x0000003e000e7c02 */ /* 0x000fe20008000f00 */
[----:B012---:R-:W-:Y:S10]  /*2f990*/  ENDCOLLECTIVE ;  /* 0x000000000000791b */ /* 0x007ff40003800000 */
.L_x_2187:
[----:B------:R-:W-:Y:S05]  /*2f9a0*/  BSYNC B0 ;  /* 0x0000000000007941 */ /* 0x000fea0003800000 */
.L_x_2186:
[----:B------:R-:W-:Y:S05]  /*2f9b0*/  BRA `(.L_x_2188) ;  /* 0xffffffb000287947 */ /* 0x000fea000383ffff */
.L_x_1999:
[----:B0-----:R0:W3:Y:S02]  /*2f9c0*/  SYNCS.PHASECHK.TRANS64.TRYWAIT P1, [R3+URZ+0x30840], R2 ;  /* 0x03084002030075a7 */ /* 0x0010e4000802017f */
[----:B---3--:R-:W-:Y:S05]  /*2f9d0*/  @!P1 NANOSLEEP.SYNCS 0x989680 ;  /* 0x009896800000995d */ /* 0x008fea0003900000 */
[----:B------:R-:W3:Y:S02]  /*2f9e0*/  @!P1 SYNCS.PHASECHK.TRANS64 P1, [R3+URZ+0x30840], R2 ;  /* 0x03084002030095a7 */ /* 0x000ee4000802007f */
[----:B---3--:R-:W-:Y:S05]  /*2f9f0*/  @!P1 BRA `(.L_x_1999) ;  /* 0xfffffffc00f09947 */ /* 0x008fea000383ffff */
[----:B------:R-:W-:Y:S05]  /*2fa00*/  BRA `(.L_x_2189) ;  /* 0xffffffb000487947 */ /* 0x000fea000383ffff */
.L_x_2001:
[----:B---3--:R3:W4:Y:S02]  /*2fa10*/  SYNCS.PHASECHK.TRANS64.TRYWAIT P1, [R25+URZ+0x30840], R0 ;  /* 0x03084000190075a7 */ /* 0x008724000802017f */
[----:B----4-:R-:W-:Y:S05]  /*2fa20*/  @!P1 NANOSLEEP.SYNCS 0x989680 ;  /* 0x009896800000995d */ /* 0x010fea0003900000 */
[----:B------:R-:W4:Y:S02]  /*2fa30*/  @!P1 SYNCS.PHASECHK.TRANS64 P1, [R25+URZ+0x30840], R0 ;  /* 0x03084000190095a7 */ /* 0x000f24000802007f */
[----:B----4-:R-:W-:Y:S05]  /*2fa40*/  @!P1 BRA `(.L_x_2001) ;  /* 0xfffffffc00f09947 */ /* 0x010fea000383ffff */
[----:B------:R-:W-:Y:S05]  /*2fa50*/  BRA `(.L_x_2190) ;  /* 0xffffffb000547947 */ /* 0x000fea000383ffff */
.L_x_2003:
[----:B----4-:R4:W0:Y:S02]  /*2fa60*/  SYNCS.PHASECHK.TRANS64.TRYWAIT P1, [R3+URZ+0x30860], R2 ;  /* 0x03086002030075a7 */ /* 0x010824000802017f */
[----:B0-----:R-:W-:Y:S05]  /*2fa70*/  @!P1 NANOSLEEP.SYNCS 0x989680 ;  /* 0x009896800000995d */ /* 0x001fea0003900000 */
[----:B------:R-:W0:Y:S02]  /*2fa80*/  @!P1 SYNCS.PHASECHK.TRANS64 P1, [R3+URZ+0x30860], R2 ;  /* 0x03086002030095a7 */ /* 0x000e24000802007f */
[----:B0-----:R-:W-:Y:S05]  /*2fa90*/  @!P1 BRA `(.L_x_2003) ;  /* 0xfffffffc00f09947 */ /* 0x001fea000383ffff */
[----:B------:R-:W-:Y:S05]  /*2faa0*/  BRA `(.L_x_2191) ;  /* 0xffffffb000507947 */ /* 0x000fea000383ffff */
.L_x_2192:
        /* <DEDUP_REMOVED lines=13> */
.L_x_15830:


//--------------------- .text._ZN7cutlass13device_kernelIN5flash11enable_sm90INS1_16FlashAttnFwdSm90INS1_25CollectiveMainloopFwdSm90ILi2EN4cute5tupleIJNS5_1CILi1EEES8_S8_EEENS6_IJNS7_ILi128EEENS7_ILi80EEENS7_ILi256EEEEEELi256ENS_10bfloat16_tEfNS_4arch4Sm90ELb1ELb0ELb1ELb0ELb1ELb0ELb0ELb1ELb1ELb1ELb0ELb0EEENS1_21CollectiveEpilogueFwdINS6_IJSA_SC_SB_EEES9_SE_SG_Li256ELb0ELb1ELb0ELb0EEENS1_30DynamicPersistentTileSchedulerILi256ELi128ELb0ELb1ELb1EEEEEEEEEvNT_6ParamsE --------------------------
	.section	.text._ZN7cutlass13device_kernelIN5flash11enable_sm90INS1_16FlashAttnFwdSm90INS1_25CollectiveMainloopFwdSm90ILi2EN4cute5tupleIJNS5_1CILi1EEES8_S8_EEENS6_IJNS7_ILi128EEENS7_ILi80EEENS7_ILi256EEEEEELi256ENS_10bfloat16_tEfNS_4arch4Sm90ELb1ELb0ELb1ELb0ELb1ELb0ELb0ELb1ELb1ELb1ELb0ELb0EEENS1_21CollectiveEpilogueFwdINS6_IJSA_SC_SB_EEES9_SE_SG_Li256ELb0ELb1ELb0ELb0EEENS1_30DynamicPersistentTileSchedulerILi256ELi128ELb0ELb1ELb1EEEEEEEEEvNT_6ParamsE,"ax",@progbits
	.align	128
.text._ZN7cutlass13device_kernelIN5flash11enable_sm90INS1_16FlashAttnFwdSm90INS1_25CollectiveMainloopFwdSm90ILi2EN4cute5tupleIJNS5_1CILi1EEES8_S8_EEENS6_IJNS7_ILi128EEENS7_ILi80EEENS7_ILi256EEEEEELi256ENS_10bfloat16_tEfNS_4arch4Sm90ELb1ELb0ELb1ELb0ELb1ELb0ELb0ELb1ELb1ELb1ELb0ELb0EEENS1_21CollectiveEpilogueFwdINS6_IJSA_SC_SB_EEES9_SE_SG_Li256ELb0ELb1ELb0ELb0EEENS1_30DynamicPersistentTileSchedulerILi256ELi128ELb0ELb1ELb1EEEEEEEEEvNT_6ParamsE:
        .type           _ZN7cutlass13device_kernelIN5flash11enable_sm90INS1_16FlashAttnFwdSm90INS1_25CollectiveMainloopFwdSm90ILi2EN4cute5tupleIJNS5_1CILi1EEES8_S8_EEENS6_IJNS7_ILi128EEENS7_ILi80EEENS7_ILi256EEEEEELi256ENS_10bfloat16_tEfNS_4arch4Sm90ELb1ELb0ELb1ELb0ELb1ELb0ELb0ELb1ELb1ELb1ELb0ELb0EEENS1_21CollectiveEpilogueFwdINS6_IJSA_SC_SB_EEES9_SE_SG_Li256ELb0ELb1ELb0ELb0EEENS1_30DynamicPersistentTileSchedulerILi256ELi128ELb0ELb1ELb1EEEEEEEEEvNT_6ParamsE,@function
        .size           _ZN7cutlass13device_kernelIN5flash11enable_sm90INS1_16FlashAttnFwdSm90INS1_25CollectiveMainloopFwdSm90ILi2EN4cute5tupleIJNS5_1CILi1EEES8_S8_EEENS6_IJNS7_ILi128EEENS7_ILi80EEENS7_ILi256EEEEEELi256ENS_10bfloat16_tEfNS_4arch4Sm90ELb1ELb0ELb1ELb0ELb1ELb0ELb0ELb1ELb1ELb1ELb0ELb0EEENS1_21CollectiveEpilogueFwdINS6_IJSA_SC_SB_EEES9_SE_SG_Li256ELb0ELb1ELb0ELb0EEENS1_30DynamicPersistentTileSchedulerILi256ELi128ELb0ELb1ELb1EEEEEEEEEvNT_6ParamsE,(.L_x_15831 - _ZN7cutlass13device_kernelIN5flash11enable_sm90INS1_16FlashAttnFwdSm90INS1_25CollectiveMainloopFwdSm90ILi2EN4cute5tupleIJNS5_1CILi1EEES8_S8_EEENS6_IJNS7_ILi128EEENS7_ILi80EEENS7_ILi256EEEEEELi256ENS_10bfloat16_tEfNS_4arch4Sm90ELb1ELb0ELb1ELb0ELb1ELb0ELb0ELb1ELb1ELb1ELb0ELb0EEENS1_21CollectiveEpilogueFwdINS6_IJSA_SC_SB_EEES9_SE_SG_Li256ELb0ELb1ELb0ELb0EEENS1_30DynamicPersistentTileSchedulerILi256ELi128ELb0ELb1ELb1EEEEEEEEEvNT_6ParamsE)
        .other          _ZN7cutlass13device_kernelIN5flash11enable_sm90INS1_16FlashAttnFwdSm90INS1_25CollectiveMainloopFwdSm90ILi2EN4cute5tupleIJNS5_1CILi1EEES8_S8_EEENS6_IJNS7_ILi128EEENS7_ILi80EEENS7_ILi256EEEEEELi256ENS_10bfloat16_tEfNS_4arch4Sm90ELb1ELb0ELb1ELb0ELb1ELb0ELb0ELb1ELb1ELb1ELb0ELb0EEENS1_21CollectiveEpilogueFwdINS6_IJSA_SC_SB_EEES9_SE_SG_Li256ELb0ELb1ELb0ELb0EEENS1_30DynamicPersistentTileSchedulerILi256ELi128ELb0ELb1ELb1EEEEEEEEEvNT_6ParamsE,@"STO_CUDA_ENTRY STV_DEFAULT"
_ZN7cutlass13device_kernelIN5flash11enable_sm90INS1_16FlashAttnFwdSm90INS1_25CollectiveMainloopFwdSm90ILi2EN4cute5tupleIJNS5_1CILi1EEES8_S8_EEENS6_IJNS7_ILi128EEENS7_ILi80EEENS7_ILi256EEEEEELi256ENS_10bfloat16_tEfNS_4arch4Sm90ELb1ELb0ELb1ELb0ELb1ELb0ELb0ELb1ELb1ELb1ELb0ELb0EEENS1_21CollectiveEpilogueFwdINS6_IJSA_SC_SB_EEES9_SE_SG_Li256ELb0ELb1ELb0ELb0EEENS1_30DynamicPersistentTileSchedulerILi256ELi128ELb0ELb1ELb1EEEEEEEEEvNT_6ParamsE:
        /* <DEDUP_REMOVED lines=45> */
.L_x_2193:
        /* <DEDUP_REMOVED lines=22> */
.L_x_2194:
        /* <DEDUP_REMOVED lines=18> */
.L_x_2195:
        /* <DEDUP_REMOVED lines=22> */
.L_x_2196:
        /* <DEDUP_REMOVED lines=23> */
.L_x_2197:
        /* <DEDUP_REMOVED lines=10> */
.L_x_2199:
        /* <DEDUP_REMOVED lines=10> */
[----:B------:R-:W2:Y:S01]  /*0960*/  LDL R3, [R1+0x4] ;  /* 0x0000040001037983 */ /* 0x000ea20000100800 */
[----:B------:R-:W-:Y:S01]  /*0970*/  UMOV UR36, URZ ;  /* 0x0000003f00247c82 */ /* 0x000fe20008000000 */
[----:B0-----:R-:W0:Y:S02]  /*0980*/  S2R R2, SR_TID.X ;  /* 0x0000000000027919 */ /* 0x001e240000002100 */
[----:B0-----:R-:W-:-:S05]  /*0990*/  VIADD R12, R2, 0xffffff80 ;  /* 0xffffff80020c7836 */ /* 0x001fca0000000000 */
[----:B------:R-:W-:-:S04]  /*09a0*/  SHF.R.S32.HI R0, RZ, 0x1f, R12 ;  /* 0x0000001fff007819 */ /* 0x000fc8000001140c */
[CC--:B------:R-:W-:Y:S02]  /*09b0*/  LEA.HI R2, R0.reuse, R12.reuse, RZ, 0x7 ;  /* 0x0000000c00027211 */ /* 0x0c0fe400078f38ff */
[-C--:B------:R-:W-:Y:S02]  /*09c0*/  LEA.HI R4, R0, R12.reuse, RZ, 0x5 ;  /* 0x0000000c00047211 */ /* 0x080fe400078f28ff */
[----:B------:R-:W-:Y:S02]  /*09d0*/  LOP3.LUT R224, R2, 0xffffff80, RZ, 0xc0, !PT ;  /* 0xffffff8002e07812 */ /* 0x000fe400078ec0ff */
[----:B------:R-:W-:Y:S01]  /*09e0*/  LEA.HI R11, R0, R12, RZ, 0x2 ;  /* 0x0000000c000b7211 */ /* 0x000fe200078f10ff */
[----:B------:R-:W-:Y:S01]  /*09f0*/  IMAD.SHL.U32 R5, R4, 0x20, RZ ;  /* 0x0000002004057824 */ /* 0x000fe200078e00ff */
[----:B------:R-:W-:Y:S01]  /*0a00*/  SHF.R.S32.HI R225, RZ, 0x7, R2 ;  /* 0x00000007ffe17819 */ /* 0x000fe20000011402 */
[----:B------:R-:W-:Y:S01]  /*0a10*/  IMAD.IADD R224, R12, 0x1, -R224 ;  /* 0x000000010ce07824 */ /* 0x000fe200078e0ae0 */
[----:B------:R-:W-:-:S02]  /*0a20*/  LOP3.LUT R11, R11, 0xfffffffc, RZ, 0xc0, !PT ;  /* 0xfffffffc0b0b7812 */ /* 0x000fc400078ec0ff */
[----:B------:R-:W-:Y:S02]  /*0a30*/  LOP3.LUT R5, R5, 0xfffffc00, RZ, 0xc0, !PT ;  /* 0xfffffc0005057812 */ /* 0x000fe400078ec0ff */
[----:B------:R-:W-:Y:S01]  /*0a40*/  SHF.R.S32.HI R7, RZ, 0x1f, R224 ;  /* 0x0000001fff077819 */ /* 0x000fe200000114e0 */
[----:B------:R-:W-:Y:S01]  /*0a50*/  IMAD.IADD R11, R12, 0x1, -R11 ;  /* 0x000000010c0b7824 */ /* 0x000fe200078e0a0b */
[----:B------:R-:W-:Y:S02]  /*0a60*/  LEA.HI R2, R2, R225, RZ, 0x1 ;  /* 0x000000e102027211 */ /* 0x000fe400078f08ff */
[CC--:B------:R-:W-:Y:S02]  /*0a70*/  LEA.HI R8, R7.reuse, R224.reuse, RZ, 0x2 ;  /* 0x000000e007087211 */ /* 0x0c0fe400078f10ff */
[----:B------:R-:W-:Y:S02]  /*0a80*/  LEA.HI R7, R7, R224, RZ, 0x5 ;  /* 0x000000e007077211 */ /* 0x000fe400078f28ff */
[----:B------:R-:W-:-:S02]  /*0a90*/  SHF.R.S32.HI R9, RZ, 0x2, R8 ;  /* 0x00000002ff097819 */ /* 0x000fc40000011408 */
[----:B------:R-:W-:Y:S02]  /*0aa0*/  SHF.R.S32.HI R10, RZ, 0x1f, R8 ;  /* 0x0000001fff0a7819 */ /* 0x000fe40000011408 */
[----:B------:R-:W-:Y:S02]  /*0ab0*/  SHF.R.S32.HI R7, RZ, 0x5, R7 ;  /* 0x00000005ff077819 */ /* 0x000fe40000011407 */
[----:B------:R-:W-:Y:S02]  /*0ac0*/  LEA.HI R10, R10, R9, RZ, 0x3 ;  /* 0x000000090a0a7211 */ /* 0x000fe400078f18ff */
[----:B------:R-:W-:Y:S02]  /*0ad0*/  LOP3.LUT R2, R2, 0x3fffffe, RZ, 0xc0, !PT ;  /* 0x03fffffe02027812 */ /* 0x000fe400078ec0ff */
[----:B------:R-:W-:Y:S02]  /*0ae0*/  LOP3.LUT R10, R10, 0xfffffff8, RZ, 0xc0, !PT ;  /* 0xfffffff80a0a7812 */ /* 0x000fe400078ec0ff */
[----:B------:R-:W-:-:S03]  /*0af0*/  IADD3 R2, R225, -R2, RZ ;  /* 0x80000002e1027210 */ /* 0x000fc60007ffe0ff */
[----:B------:R-:W-:-:S04]  /*0b00*/  IMAD.IADD R10, R9, 0x1, -R10 ;  /* 0x00000001090a7824 */ /* 0x000fc800078e0a0a */
[----:B------:R-:W-:-:S04]  /*0b10*/  IMAD R7, R7, 0x10, R10 ;  /* 0x0000001007077824 */ /* 0x000fc800078e020a */
[----:B------:R-:W-:Y:S01]  /*0b20*/  IMAD R226, R2, 0x40, R7 ;  /* 0x0000004002e27824 */ /* 0x000fe200078e0207 */
[----:B--2---:R-:W-:Y:S02]  /*0b30*/  R2UR UR5, R3 ;  /* 0x00000000030572ca */ /* 0x004fe400000e0000 */
[CC--:B------:R-:W-:Y:S02]  /*0b40*/  LEA.HI R3, R0.reuse, R12.reuse, RZ, 0x4 ;  /* 0x0000000c00037211 */ /* 0x0c0fe400078f20ff */
[----:B------:R-:W-:Y:S02]  /*0b50*/  LEA.HI R0, R0, R12, RZ, 0x3 ;  /* 0x0000000c00007211 */ /* 0x000fe400078f18ff */
[----:B------:R-:W-:Y:S02]  /*0b60*/  SHF.R.S32.HI R6, RZ, 0x4, R3 ;  /* 0x00000004ff067819 */ /* 0x000fe40000011403 */
[C---:B------:R-:W-:Y:S02]  /*0b70*/  LOP3.LUT R4, R3.reuse, 0x3fffff0, RZ, 0xc0, !PT ;  /* 0x03fffff003047812 */ /* 0x040fe400078ec0ff */
[----:B------:R-:W-:-:S02]  /*0b80*/  LEA.HI R3, R3, R6, RZ, 0x1 ;  /* 0x0000000603037211 */ /* 0x000fc400078f08ff */
[----:B------:R-:W-:Y:S01]  /*0b90*/  IADD3 R4, R12, -R4, RZ ;  /* 0x800000040c047210 */ /* 0x000fe20007ffe0ff */
[----:B------:R-:W-:Y:S01]  /*0ba0*/  ULOP3.LUT UR6, UR5, 0x1, URZ, 0xfc, !UPT ;  /* 0x0000000105067892 */ /* 0x000fe2000f8efc3f */
[----:B------:R-:W-:Y:S02]  /*0bb0*/  LOP3.LUT R219, R0, 0xfffffff8, RZ, 0xc0, !PT ;  /* 0xfffffff800db7812 */ /* 0x000fe400078ec0ff */
[----:B------:R-:W-:Y:S01]  /*0bc0*/  LOP3.LUT R3, R3, 0x1ffffffe, RZ, 0xc0, !PT ;  /* 0x1ffffffe03037812 */ /* 0x000fe200078ec0ff */
[----:B------:R-:W-:Y:S01]  /*0bd0*/  IMAD R4, R4, 0x40, R5 ;  /* 0x0000004004047824 */ /* 0x000fe200078e0205 */
[----:B------:R-:W-:Y:S01]  /*0be0*/  LEA.HI R5, R11, R11, RZ, 0x1 ;  /* 0x0000000b0b057211 */ /* 0x000fe200078f08ff */
[----:B------:R-:W-:Y:S01]  /*0bf0*/  IMAD.IADD R219, R12, 0x1, -R219 ;  /* 0x000000010cdb7824 */ /* 0x000fe200078e0adb */
[----:B------:R-:W-:Y:S01]  /*0c00*/  MOV R2, UR6 ;  /* 0x0000000600027c02 */ /* 0x000fe20008000f00 */
[----:B------:R-:W-:Y:S01]  /*0c10*/  IMAD.IADD R3, R6, 0x1, -R3 ;  /* 0x0000000106037824 */ /* 0x000fe200078e0a03 */
[----:B------:R-:W-:Y:S01]  /*0c20*/  LOP3.LUT R6, R5, 0x1ffffffe, RZ, 0xc0, !PT ;  /* 0x1ffffffe05067812 */ /* 0x000fe200078ec0ff */
[----:B------:R-:W-:Y:S01]  /*0c30*/  IMAD.SHL.U32 R22, R219, 0x8, RZ ;  /* 0x00000008db167824 */ /* 0x000fe200078e00ff */
[----:B------:R-:W-:Y:S01]  /*0c40*/  UMOV UR5, URZ ;  /* 0x0000003f00057c82 */ /* 0x000fe20008000000 */
[----:B------:R-:W-:Y:S01]  /*0c50*/  IMAD R227, R3, 0x8, R4 ;  /* 0x0000000803e37824 */ /* 0x000fe200078e0204 */
[----:B------:R-:W-:Y:S01]  /*0c60*/  LOP3.LUT R3, R8, 0x7ffffffc, RZ, 0xc0, !PT ;  /* 0x7ffffffc08037812 */ /* 0x000fe200078ec0ff */
[----:B------:R-:W-:Y:S01]  /*0c70*/  IMAD.IADD R215, R11, 0x1, -R6 ;  /* 0x000000010bd77824 */ /* 0x000fe200078e0a06 */
[----:B------:R-:W-:Y:S01]  /*0c80*/  SHF.R.S32.HI R222, RZ, 0x3, R0 ;  /* 0x00000003ffde7819 */ /* 0x000fe20000011400 */
[C---:B------:R-:W-:Y:S01]  /*0c90*/  VIADD R217, R22.reuse, 0x40 ;  /* 0x0000004016d97836 */ /* 0x040fe20000000000 */
[----:B------:R-:W-:Y:S01]  /*0ca0*/  SHF.R.S32.HI R0, RZ, 0x1f, R22 ;  /* 0x0000001fff007819 */ /* 0x000fe20000011416 */
[C---:B------:R-:W-:Y:S01]  /*0cb0*/  VIADD R216, R22.reuse, 0x80 ;  /* 0x0000008016d87836 */ /* 0x040fe20000000000 */
[----:B------:R0:W-:Y:S01]  /*0cc0*/  STL [R1], R2 ;  /* 0x0000000201007387 */ /* 0x0001e20000100800 */
[----:B------:R-:W-:Y:S01]  /*0cd0*/  VIADD R218, R22, 0xc0 ;  /* 0x000000c016da7836 */ /* 0x000fe20000000000 */
[----:B------:R-:W-:Y:S01]  /*0ce0*/  SHF.R.S32.HI R4, RZ, 0x1f, R217 ;  /* 0x0000001fff047819 */ /* 0x000fe200000114d9 */
[----:B------:R-:W-:Y:S01]  /*0cf0*/  IMAD.U32 R223, RZ, RZ, UR5 ;  /* 0x00000005ffdf7e24 */ /* 0x000fe2000f8e00ff */
[----:B------:R-:W-:Y:S01]  /*0d00*/  LEA R215, R215, R226, 0x3 ;  /* 0x000000e2d7d77211 */ /* 0x000fe200078e18ff */
[----:B------:R-:W-:Y:S01]  /*0d10*/  IMAD.IADD R214, R224, 0x1, -R3 ;  /* 0x00000001e0d67824 */ /* 0x000fe200078e0a03 */
[----:B------:R-:W-:Y:S01]  /*0d20*/  SHF.R.S32.HI R0, RZ, 0x1f, R218 ;  /* 0x0000001fff007819 */ /* 0x000fe200000114da */
[----:B------:R-:W-:Y:S01]  /*0d30*/  IMAD.U32 R17, RZ, RZ, UR5 ;  /* 0x00000005ff117e24 */ /* 0x000fe2000f8e00ff */
[----:B0-----:R-:W-:-:S07]  /*0d40*/  SHF.R.S32.HI R2, RZ, 0x1f, R216 ;  /* 0x0000001fff027819 */ /* 0x001fce00000114d8 */
.L_x_2256:
        /* <DEDUP_REMOVED lines=21> */
.L_x_2200:
[----:B------:R-:W-:Y:S01]  /*0ea0*/  ULDC UR8, c[0x0][0xc54] ;  /* 0x0003150000087ab9 */ /* 0x000fe20000000800 */
[----:B------:R-:W-:Y:S01]  /*0eb0*/  UMOV UR4, UR9 ;  /* 0x0000000900047c82 */ /* 0x000fe20008000000 */
[----:B------:R-:W-:-:S11]  /*0ec0*/  UISETP.NE.AND UP0, UPT, UR8, 0x1, UPT ;  /* 0x000000010800788c */ /* 0x000fd6000bf05270 */
[----:B------:R-:W-:Y:S02]  /*0ed0*/  @UP0 ULDC.64 UR10, c[0x0][0xc58] ;  /* 0x00031600000a0ab9 */ /* 0x000fe40000000a00 */
[----:B------:R-:W-:-:S04]  /*0ee0*/  UIMAD.WIDE.U32 UR6, UR9, UR10, URZ ;  /* 0x0000000a090672a5 */ /* 0x000fc8000f8e003f */
[----:B------:R-:W-:-:S04]  /*0ef0*/  @UP0 USHF.R.U32.HI UR4, URZ, UR11, UR7 ;  /* 0x0000000b3f040299 */ /* 0x000fc80008011607 */
[----:B------:R-:W-:-:S12]  /*0f00*/  UIMAD UR6, UR4, UR8, URZ ;  /* 0x00000008040672a4 */ /* 0x000fd8000f8e023f */
.L_x_2201:
[----:B------:R-:W-:Y:S01]  /*0f10*/  ULDC.64 UR10, c[0x0][0x418] ;  /* 0x00010600000a7ab9 */ /* 0x000fe20000000a00 */
[----:B------:R-:W-:Y:S01]  /*0f20*/  ULOP3.LUT UR4, URZ, UR4, URZ, 0x33, !UPT ;  /* 0x000000043f047292 */ /* 0x000fe2000f8e333f */
[----:B------:R-:W-:Y:S01]  /*0f30*/  PLOP3.LUT P0, PT, PT, PT, PT, 0x80, 0x0 ;  /* 0x000000000000781c */ /* 0x000fe20003f0f070 */
[----:B------:R-:W-:Y:S01]  /*0f40*/  UISETP.NE.U32.AND UP0, UPT, UR10, URZ, UPT ;  /* 0x0000003f0a00728c */ /* 0x000fe2000bf05070 */
[----:B------:R-:W-:Y:S01]  /*0f50*/  CS2R R2, SRZ ;  /* 0x0000000000027805 */ /* 0x000fe2000001ff00 */
[----:B------:R-:W-:Y:S01]  /*0f60*/  UIADD3 UR10, UR9, -UR6, URZ ;  /* 0x80000006090a7290 */ /* 0x000fe2000fffe03f */
[----:B------:R-:W-:Y:S01]  /*0f70*/  IMAD.MOV.U32 R0, RZ, RZ, RZ ;  /* 0x000000ffff007224 */ /* 0x000fe200078e00ff */
[----:B------:R-:W-:Y:S01]  /*0f80*/  ULDC UR7, c[0x0][0x448] ;  /* 0x0001120000077ab9 */ /* 0x000fe20000000800 */
[----:B------:R-:W-:Y:S01]  /*0f90*/  ULDC UR6, c[0x0][0xc3c] ;  /* 0x00030f0000067ab9 */ /* 0x000fe20000000800 */
[----:B------:R-:W-:Y:S01]  /*0fa0*/  UISETP.NE.AND UP2, UPT, UR7, 0x1, UPT ;  /* 0x000000010700788c */ /* 0x000fe2000bf45270 */
[----:B------:R-:W-:Y:S01]  /*0fb0*/  CS2R R164, SRZ ;  /* 0x0000000000a47805 */ /* 0x000fe2000001ff00 */
[----:B------:R-:W-:Y:S01]  /*0fc0*/  UIADD3 UR4, UR4, UR6, URZ ;  /* 0x0000000604047290 */ /* 0x000fe2000fffe03f */
[----:B------:R-:W-:Y:S01]  /*0fd0*/  CS2R R162, SRZ ;  /* 0x0000000000a27805 */ /* 0x000fe2000001ff00 */
[----:B------:R-:W-:Y:S01]  /*0fe0*/  UP2UR UR6, UPR, URZ, 0x4 ;  /* 0x000000043f067883 */ /* 0x000fe20008000000 */
[----:B------:R-:W-:Y:S01]  /*0ff0*/  CS2R R148, SRZ ;  /* 0x0000000000947805 */ /* 0x000fe2000001ff00 */
[----:B------:R-:W-:Y:S01]  /*1000*/  USHF.L.U32 UR4, UR4, 0x7, URZ ;  /* 0x0000000704047899 */ /* 0x000fe2000800063f */
[----:B------:R-:W-:Y:S01]  /*1010*/  CS2R R160, SRZ ;  /* 0x0000000000a07805 */ /* 0x000fe2000001ff00 */
[----:B------:R-:W-:Y:S01]  /*1020*/  UISETP.NE.AND.EX UP0, UPT, UR11, URZ, UPT, UP0 ;  /* 0x0000003f0b00728c */ /* 0x000fe2000bf05300 */
[----:B------:R-:W-:Y:S01]  /*1030*/  CS2R R144, SRZ ;  /* 0x0000000000907805 */ /* 0x000fe2000001ff00 */
[----:B------:R-:W-:Y:S01]  /*1040*/  IMAD.U32 R212, RZ, RZ, UR6 ;  /* 0x00000006ffd47e24 */ /* 0x000fe2000f8e00ff */
[----:B------:R-:W-:Y:S01]  /*1050*/  ULDC UR9, c[0x0][0x424] ;  /* 0x0001090000097ab9 */ /* 0x000fe20000000800 */
[----:B------:R-:W-:Y:S01]  /*1060*/  IMAD.U32 R213, RZ, RZ, UR4 ;  /* 0x00000004ffd57e24 */ /* 0x000fe2000f8e00ff */
[----:B------:R-:W-:Y:S01]  /*1070*/  UIADD3 UR4, UR4, 0x7f, URZ ;  /* 0x0000007f04047890 */ /* 0x000fe2000fffe03f */
[----:B------:R-:W-:Y:S01]  /*1080*/  CS2R R128, SRZ ;  /* 0x0000000000807805 */ /* 0x000fe2000001ff00 */
[----:B------:R-:W-:Y:S01]  /*1090*/  ULDC UR8, c[0x0][0x288] ;  /* 0x0000a20000087ab9 */ /* 0x000fe20000000800 */
[----:B------:R-:W-:Y:S01]  /*10a0*/  @UP2 ULDC UR6, c[0x0][0x44c] ;  /* 0x0001130000062ab9 */ /* 0x000fe20000000800 */
[----:B------:R-:W-:Y:S01]  /*10b0*/  UIADD3 UR8, -UR8, 0x50, URZ ;  /* 0x0000005008087890 */ /* 0x000fe2000fffe13f */
[----:B------:R-:W-:Y:S01]  /*10c0*/  CS2R R140, SRZ ;  /* 0x00000000008c7805 */ /* 0x000fe2000001ff00 */
[----:B------:R-:W-:Y:S01]  /*10d0*/  UIMAD.WIDE.U32 UR6, UR4, UR6, URZ ;  /* 0x00000006040672a5 */ /* 0x000fe2000f8e003f */
[----:B------:R-:W-:Y:S01]  /*10e0*/  CS2R R124, SRZ ;  /* 0x00000000007c7805 */ /* 0x000fe2000001ff00 */
[----:B------:R-:W-:Y:S01]  /*10f0*/  USEL UR14, UR9, 0x1, UP0 ;  /* 0x00000001090e7887 */ /* 0x000fe20008000000 */
[----:B------:R-:W-:Y:S01]  /*1100*/  CS2R R96, SRZ ;  /* 0x0000000000607805 */ /* 0x000fe2000001ff00 */
[----:B------:R-:W-:Y:S01]  /*1110*/  ULDC UR12, c[0x0][0x2f0] ;  /* 0x0000bc00000c7ab9 */ /* 0x000fe20000000800 */
[----:B------:R-:W-:Y:S01]  /*1120*/  @UP2 ULDC UR9, c[0x0][0x450] ;  /* 0x0001140000092ab9 */ /* 0x000fe20000000800 */
[----:B------:R-:W-:Y:S01]  /*1130*/  UIMAD UR8, UR14, UR12, UR8 ;  /* 0x0000000c0e0872a4 */ /* 0x000fe2000f8e0208 */
[----:B------:R-:W-:Y:S01]  /*1140*/  CS2R R136, SRZ ;  /* 0x0000000000887805 */ /* 0x000fe2000001ff00 */
[----:B------:R-:W-:Y:S01]  /*1150*/  @UP2 USHF.R.U32.HI UR4, URZ, UR9, UR7 ;  /* 0x000000093f042299 */ /* 0x000fe20008011607 */
[----:B------:R-:W-:Y:S01]  /*1160*/  MOV R23, UR14 ;  /* 0x0000000e00177c02 */ /* 0x000fe20008000f00 */
[----:B------:R-:W-:Y:S01]  /*1170*/  UIMAD UR6, UR14, UR12, 0x4f ;  /* 0x0000004f0e0674a4 */ /* 0x000fe2000f8e020c */
[----:B------:R-:W-:Y:S01]  /*1180*/  CS2R R92, SRZ ;  /* 0x00000000005c7805 */ /* 0x000fe2000001ff00 */
[----:B------:R-:W-:Y:S01]  /*1190*/  UIADD3 UR8, UR8, UR4, URZ ;  /* 0x0000000408087290 */ /* 0x000fe2000fffe03f */
[----:B------:R-:W-:Y:S01]  /*11a0*/  CS2R R88, SRZ ;  /* 0x0000000000587805 */ /* 0x000fe2000001ff00 */
[----:B------:R-:W-:Y:S01]  /*11b0*/  UIMAD.WIDE UR6, UR6, 0x66666667, URZ ;  /* 0x66666667060678a5 */ /* 0x000fe2000f8e023f */
[----:B------:R-:W-:Y:S01]  /*11c0*/  CS2R R132, SRZ ;  /* 0x0000000000847805 */ /* 0x000fe2000001ff00 */
[----:B------:R-:W-:Y:S01]  /*11d0*/  UIMAD.WIDE UR8, UR8, 0x66666667, URZ ;  /* 0x66666667080878a5 */ /* 0x000fe2000f8e023f */
[----:B------:R-:W-:Y:S01]  /*11e0*/  CS2R R84, SRZ ;  /* 0x0000000000547805 */ /* 0x000fe2000001ff00 */
[----:B------:R-:W-:Y:S01]  /*11f0*/  ULDC UR13, c[0x0][0xc54] ;  /* 0x00031500000d7ab9 */ /* 0x000fe20000000800 */
[----:B------:R-:W-:Y:S01]  /*1200*/  USHF.R.U32.HI UR4, URZ, 0x1f, UR7 ;  /* 0x0000001f3f047899 */ /* 0x000fe20008011607 */
[----:B------:R-:W-:Y:S01]  /*1210*/  CS2R R80, SRZ ;  /* 0x0000000000507805 */ /* 0x000fe2000001ff00 */
[----:B------:R-:W-:Y:S01]  /*1220*/  UIMAD UR12, UR5, UR13, UR10 ;  /* 0x0000000d050c72a4 */ /* 0x000fe2000f8e020a */
[----:B------:R-:W-:Y:S01]  /*1230*/  CS2R R194, SRZ ;  /* 0x0000000000c27805 */ /* 0x000fe2000001ff00 */
[----:B------:R-:W-:Y:S01]  /*1240*/  USHF.R.U32.HI UR5, URZ, 0x1f, UR9 ;  /* 0x0000001f3f057899 */ /* 0x000fe20008011609 */
[----:B------:R-:W-:Y:S01]  /*1250*/  CS2R R76, SRZ ;  /* 0x00000000004c7805 */ /* 0x000fe2000001ff00 */
[----:B------:R-:W-:Y:S01]  /*1260*/  ULDC UR11, c[0x0][0xc48] ;  /* 0x00031200000b7ab9 */ /* 0x000fe20000000800 */
[----:B------:R-:W-:Y:S01]  /*1270*/  ULEA.HI.SX32 UR7, UR7, UR4, 0x1b ;  /* 0x0000000407077291 */ /* 0x000fe2000f8fda3f */
[----:B------:R-:W-:Y:S01]  /*1280*/  CS2R R72, SRZ ;  /* 0x0000000000487805 */ /* 0x000fe2000001ff00 */
[----:B------:R-:W-:Y:S01]  /*1290*/  UISETP.NE.AND UP1, UPT, UR11, 0x1, UPT ;  /* 0x000000010b00788c */ /* 0x000fe2000bf25270 */
[----:B------:R-:W-:Y:S01]  /*12a0*/  CS2R R68, SRZ ;  /* 0x0000000000447805 */ /* 0x000fe2000001ff00 */
[----:B------:R-:W-:Y:S01]  /*12b0*/  ULEA.HI.SX32 UR9, UR9, UR5, 0x1b ;  /* 0x0000000509097291 */ /* 0x000fe2000f8fda3f */
[----:B------:R-:W-:Y:S01]  /*12c0*/  CS2R R64, SRZ ;  /* 0x0000000000407805 */ /* 0x000fe2000001ff00 */
[----:B------:R-:W-:Y:S01]  /*12d0*/  UMOV UR14, UR12 ;  /* 0x0000000c000e7c82 */ /* 0x000fe20008000000 */
[----:B------:R-:W-:Y:S01]  /*12e0*/  CS2R R170, SRZ ;  /* 0x0000000000aa7805 */ /* 0x000fe2000001ff00 */
[----:B------:R-:W-:Y:S01]  /*12f0*/  UISETP.LT.AND UP0, UPT, UR7, UR9, UPT ;  /* 0x000000090700728c */ /* 0x000fe2000bf01270 */
[----:B------:R-:W-:-:S02]  /*1300*/  CS2R R192, SRZ ;  /* 0x0000000000c07805 */ /* 0x000fc4000001ff00 */
[----:B------:R-:W-:Y:S02]  /*1310*/  CS2R R60, SRZ ;  /* 0x00000000003c7805 */ /* 0x000fe4000001ff00 */
[----:B------:R-:W-:Y:S01]  /*1320*/  CS2R R56, SRZ ;  /* 0x0000000000387805 */ /* 0x000fe2000001ff00 */
[----:B------:R-:W-:Y:S01]  /*1330*/  USEL UR61, UR7, UR9, UP0 ;  /* 0x00000009073d7287 */ /* 0x000fe20008000000 */
[----:B------:R-:W-:Y:S01]  /*1340*/  CS2R R168, SRZ ;  /* 0x0000000000a87805 */ /* 0x000fe2000001ff00 */
[----:B------:R-:W-:Y:S01]  /*1350*/  @UP1 ULDC UR10, c[0x0][0xc4c] ;  /* 0x00031300000a1ab9 */ /* 0x000fe20000000800 */
[----:B------:R-:W-:Y:S01]  /*1360*/  @UP1 ULDC UR6, c[0x0][0xc50] ;  /* 0x0003140000061ab9 */ /* 0x000fe20000000800 */
[----:B------:R-:W-:Y:S01]  /*1370*/  UIMAD.WIDE.U32 UR4, UR12, UR10, URZ ;  /* 0x0000000a0c0472a5 */ /* 0x000fe2000f8e003f */
[----:B------:R-:W-:Y:S01]  /*1380*/  CS2R R52, SRZ ;  /* 0x0000000000347805 */ /* 0x000fe2000001ff00 */
[----:B------:R-:W-:Y:S01]  /*1390*/  UISETP.GE.AND UP0, UPT, UR61, 0x1, UPT ;  /* 0x000000013d00788c */ /* 0x000fe2000bf06270 */
[----:B------:R-:W-:Y:S01]  /*13a0*/  CS2R R48, SRZ ;  /* 0x0000000000307805 */ /* 0x000fe2000001ff00 */
[----:B------:R-:W-:Y:S01]  /*13b0*/  @UP1 USHF.R.U32.HI UR14, URZ, UR6, UR5 ;  /* 0x000000063f0e1299 */ /* 0x000fe20008011605 */
[----:B------:R-:W-:-:S02]  /*13c0*/  CS2R R190, SRZ ;  /* 0x0000000000be7805 */ /* 0x000fc4000001ff00 */
[----:B------:R-:W-:Y:S02]  /*13d0*/  CS2R R44, SRZ ;  /* 0x00000000002c7805 */ /* 0x000fe4000001ff00 */
[----:B------:R-:W-:Y:S02]  /*13e0*/  CS2R R40, SRZ ;  /* 0x0000000000287805 */ /* 0x000fe4000001ff00 */
[----:B------:R-:W-:Y:S01]  /*13f0*/  PLOP3.LUT P1, PT, PT, PT, UP0, 0x80, 0x0 ;  /* 0x000000000000781c */ /* 0x000fe20003f2f008 */
[----:B------:R-:W-:Y:S02]  /*1400*/  UIADD3 UR4, -UR14, URZ, URZ ;  /* 0x0000003f0e047290 */ /* 0x000fe4000fffe13f */
[----:B------:R-:W-:Y:S01]  /*1410*/  IMAD.U32 R221, RZ, RZ, UR14 ;  /* 0x0000000effdd7e24 */ /* 0x000fe2000f8e00ff */
[----:B------:R-:W-:Y:S02]  /*1420*/  CS2R R166, SRZ ;  /* 0x0000000000a67805 */ /* 0x000fe4000001ff00 */
[----:B------:R-:W-:Y:S01]  /*1430*/  CS2R R36, SRZ ;  /* 0x0000000000247805 */ /* 0x000fe2000001ff00 */
[----:B------:R-:W-:Y:S01]  /*1440*/  UIMAD UR4, UR11, UR4, UR12 ;  /* 0x000000040b0472a4 */ /* 0x000fe2000f8e020c */
[----:B------:R-:W-:-:S02]  /*1450*/  CS2R R32, SRZ ;  /* 0x0000000000207805 */ /* 0x000fc4000001ff00 */
[----:B------:R-:W-:Y:S01]  /*1460*/  CS2R R188, SRZ ;  /* 0x0000000000bc7805 */ /* 0x000fe2000001ff00 */
[----:B------:R-:W-:Y:S01]  /*1470*/  IMAD.MOV.U32 R16, RZ, RZ, RZ ;  /* 0x000000ffff107224 */ /* 0x000fe200078e00ff */
[----:B------:R-:W-:Y:S02]  /*1480*/  CS2R R98, SRZ ;  /* 0x0000000000627805 */ /* 0x000fe4000001ff00 */
[----:B------:R-:W-:Y:S01]  /*1490*/  CS2R R186, SRZ ;  /* 0x0000000000ba7805 */ /* 0x000fe2000001ff00 */
[----:B------:R-:W-:Y:S01]  /*14a0*/  IMAD.U32 R220, RZ, RZ, UR4 ;  /* 0x00000004ffdc7e24 */ /* 0x000fe2000f8e00ff */
        /* <DEDUP_REMOVED lines=33> */
[----:B------:R-:W-:Y:S02]  /*16c0*/  UIADD3 UR6, UR7, 0x14400, URZ ;  /* 0x0001440007067890 */ /* 0x000fe4000fffe03f */
[----:B------:R-:W-:Y:S02]  /*16d0*/  IMAD.U32 R16, RZ, RZ, UR7 ;  /* 0x00000007ff107e24 */ /* 0x000fe4000f8e00ff */
        /* <DEDUP_REMOVED lines=18> */
[----:B------:R-:W-:Y:S01]  /*1800*/  IMAD.U32 R7, RZ, RZ, UR5 ;  /* 0x00000005ff077e24 */ /* 0x000fe2000f8e00ff */
[----:B------:R-:W-:Y:S01]  /*1810*/  MOV R13, RZ ;  /* 0x000000ff000d7202 */ /* 0x000fe20000000f00 */
[----:B------:R-:W-:-:S02]  /*1820*/  IMAD.U32 R11, RZ, RZ, UR7 ;  /* 0x00000007ff0b7e24 */ /* 0x000fc4000f8e00ff */
[----:B------:R-:W-:Y:S02]  /*1830*/  IMAD.MOV.U32 R8, RZ, RZ, 0x70 ;  /* 0x00000070ff087424 */ /* 0x000fe400078e00ff */
[----:B0-----:R-:W-:-:S07]  /*1840*/  IMAD.MOV.U32 R12, RZ, RZ, 0x1 ;  /* 0x00000001ff0c7424 */ /* 0x001fce00078e00ff */
[----:B------:R-:W-:-:S07]  /*1850*/  LEPC R20, `(.L_x_2203) ;  /* 0x000000001014794e */ /* 0x000fce0000000000 */
[----:B-1----:R-:W-:Y:S05]  /*1860*/  CALL.ABS.NOINC R2 ;  /* 0x0000000002007343 */ /* 0x002fea0003c00000 */
.L_x_2203:
[----:B------:R-:W2:Y:S01]  /*1870*/  LDL R2, [R1] ;  /* 0x0000000001027983 */ /* 0x000ea20000100800 */
[----:B------:R-:W-:Y:S02]  /*1880*/  R2UR UR7, R223 ;  /* 0x00000000df0772ca */ /* 0x000fe400000e0000 */
[----:B------:R-:W-:-:S11]  /*1890*/  R2UR UR6, R16 ;  /* 0x00000000100672ca */ /* 0x000fd600000e0000 */
[----:B------:R-:W-:-:S04]  /*18a0*/  ULEA.HI UR4, UR7, UR7, URZ, 0x1 ;  /* 0x0000000707047291 */ /* 0x000fc8000f8f083f */
[----:B------:R-:W-:-:S04]  /*18b0*/  ULOP3.LUT UR4, UR4, 0xfffffffe, URZ, 0xc0, !UPT ;  /* 0xfffffffe04047892 */ /* 0x000fc8000f8ec03f */
[----:B------:R-:W-:-:S06]  /*18c0*/  UIADD3 UR4, UR7, -UR4, URZ ;  /* 0x8000000407047290 */ /* 0x000fcc000fffe03f */
[----:B------:R-:W-:-:S05]  /*18d0*/  IMAD.U32 R0, RZ, RZ, UR4 ;  /* 0x00000004ff007e24 */ /* 0x000fca000f8e00ff */
[----:B------:R-:W-:-:S04]  /*18e0*/  SHF.L.U32 R0, R0, 0x1f, RZ ;  /* 0x0000001f00007819 */ /* 0x000fc800000006ff */
[----:B------:R-:W0:Y:S01]  /*18f0*/  SYNCS.PHASECHK.TRANS64.TRYWAIT P1, [UR6+0x38800], R0 ;  /* 0x03880000ff0075a7 */ /* 0x000e220008020146 */
[----:B--2---:R-:W-:-:S13]  /*1900*/  R2UR UR5, R2 ;  /* 0x00000000020572ca */ /* 0x004fda00000e0000 */
[----:B------:R-:W-:-:S05]  /*1910*/  IMAD.U32 R2, RZ, RZ, UR5 ;  /* 0x00000005ff027e24 */ /* 0x000fca000f8e00ff */
[----:B------:R-:W-:Y:S01]  /*1920*/  ISETP.NE.AND P0, PT, R2, 0x3, PT ;  /* 0x000000030200780c */ /* 0x000fe20003f05270 */
[----:B0-----:R-:W-:-:S12]  /*1930*/  @!P1 BRA `(.L_x_2204) ;  /* 0x0000014800ac9947 */ /* 0x001fd80003800000 */
.L_x_2322:
[----:B------:R-:W-:Y:S05]  /*1940*/  @!P0 BRA `(.L_x_2205) ;  /* 0x0000000000048947 */ /* 0x000fea0003800000 */
[----:B------:R-:W-:Y:S01]  /*1950*/  BPT.TRAP 0x1 ;  /* 0x000000040000795c */ /* 0x000fe20000300000 */
.L_x_2205:
[----:B------:R-:W-:Y:S01]  /*1960*/  R2UR UR5, R17 ;  /* 0x00000000110572ca */ /* 0x000fe200000e0000 */
[----:B0-----:R-:W-:Y:S01]  /*1970*/  IMAD.U32 R0, RZ, RZ, UR36 ;  /* 0x00000024ff007e24 */ /* 0x001fe2000f8e00ff */
[----:B------:R-:W-:-:S11]  /*1980*/  R2UR UR4, R16 ;  /* 0x00000000100472ca */ /* 0x000fd600000e0000 */
[----:B------:R-:W-:Y:S02]  /*1990*/  IMAD.U32 R3, RZ, RZ, UR5 ;  /* 0x00000005ff037e24 */ /* 0x000fe4000f8e00ff */
[----:B------:R-:W-:-:S03]  /*19a0*/  LEA R0, R0, UR4, 0x3 ;  /* 0x0000000400007c11 */ /* 0x000fc6000f8e18ff */
[----:B------:R-:W-:-:S04]  /*19b0*/  SHF.L.U32 R3, R3, 0x1f, RZ ;  /* 0x0000001f03037819 */ /* 0x000fc800000006ff */
[----:B------:R0:W1:Y:S01]  /*19c0*/  SYNCS.PHASECHK.TRANS64.TRYWAIT P1, [R0+URZ+0x38830], R3 ;  /* 0x03883003000075a7 */ /* 0x000062000802017f */
[----:B------:R-:W-:Y:S05]  /*19d0*/  @!P0 BRA `(.L_x_2206) ;  /* 0x0000000000048947 */ /* 0x000fea0003800000 */
[----:B------:R-:W-:Y:S01]  /*19e0*/  BPT.TRAP 0x1 ;  /* 0x000000040000795c */ /* 0x000fe20000300000 */
.L_x_2206:
[----:B-1----:R-:W-:Y:S05]  /*19f0*/  @P1 BRA `(.L_x_2207) ;  /* 0x0000000000081947 */ /* 0x002fea0003800000 */
[----:B------:R-:W1:Y:S02]  /*1a00*/  SYNCS.PHASECHK.TRANS64.TRYWAIT P1, [R0+URZ+0x38830], R3 ;  /* 0x03883003000075a7 */ /* 0x000e64000802017f */
[----:B-1----:R-:W-:Y:S05]  /*1a10*/  @!P1 BRA `(.L_x_2208) ;  /* 0x0000014800909947 */ /* 0x002fea0003800000 */
.L_x_2207:
[----:B------:R-:W-:Y:S05]  /*1a20*/  WARPSYNC.ALL ;  /* 0x0000000000007948 */ /* 0x000fea0003800000 */
[----:B------:R-:W-:Y:S01]  /*1a30*/  R2UR UR4, R16 ;  /* 0x00000000100472ca */ /* 0x000fe200000e0000 */
[----:B------:R-:W-:Y:S01]  /*1a40*/  ULOP3.LUT UR5, UR37, 0x10000, URZ, 0xfc, !UPT ;  /* 0x0001000025057892 */ /* 0x000fe2000f8efc3f */
[----:B------:R-:W-:Y:S01]  /*1a50*/  WARPGROUP.ARRIVE ;  /* 0x00000000000079c5 */ /* 0x000fe20000000000 */
[----:B------:R-:W-:Y:S01]  /*1a60*/  UMOV UR17, 0x40000040 ;  /* 0x4000004000117882 */ /* 0x000fe20000000000 */
[----:B------:R-:W-:Y:S01]  /*1a70*/  UMOV UR19, 0x40000040 ;  /* 0x4000004000137882 */ /* 0x000fe20000000000 */
[----:B------:R-:W-:Y:S01]  /*1a80*/  UMOV UR9, UR17 ;  /* 0x0000001100097c82 */ /* 0x000fe20008000000 */
[----:B------:R-:W-:Y:S01]  /*1a90*/  UMOV UR11, 0x40000040 ;  /* 0x40000040000b7882 */ /* 0x000fe20000000000 */
[----:B------:R-:W-:Y:S01]  /*1aa0*/  UMOV UR13, UR17 ;  /* 0x00000011000d7c82 */ /* 0x000fe20008000000 */
[----:B------:R-:W-:Y:S01]  /*1ab0*/  UMOV UR16, UR5 ;  /* 0x0000000500107c82 */ /* 0x000fe20008000000 */
[----:B------:R-:W-:Y:S01]  /*1ac0*/  UMOV UR15, 0x40000040 ;  /* 0x40000040000f7882 */ /* 0x000fe20000000000 */
[----:B------:R-:W-:Y:S01]  /*1ad0*/  UMOV UR8, UR16 ;  /* 0x0000001000087c82 */ /* 0x000fe20008000000 */
[----:B------:R-:W-:Y:S01]  /*1ae0*/  UMOV UR12, UR16 ;  /* 0x00000010000c7c82 */ /* 0x000fe20008000000 */
[----:B------:R-:W-:Y:S01]  /*1af0*/  MOV R14, UR16 ;  /* 0x00000010000e7c02 */ /* 0x000fe20008000f00 */
[----:B------:R-:W-:Y:S01]  /*1b00*/  UIADD3 UR4, UR4, 0x24400, URZ ;  /* 0x0002440004047890 */ /* 0x000fe2000fffe03f */
[----:B------:R-:W-:Y:S01]  /*1b10*/  IMAD.U32 R15, RZ, RZ, UR17 ;  /* 0x00000011ff0f7e24 */ /* 0x000fe2000f8e00ff */
[----:B------:R-:W-:Y:S01]  /*1b20*/  UMOV UR23, 0x40000040 ;  /* 0x4000004000177882 */ /* 0x000fe20000000000 */
[----:B------:R-:W-:Y:S01]  /*1b30*/  UMOV UR27, 0x40000040 ;  /* 0x40000040001b7882 */ /* 0x000fe20000000000 */
[----:B------:R-:W-:Y:S01]  /*1b40*/  USHF.R.U32.HI UR4, URZ, 0x4, UR4 ;  /* 0x000000043f047899 */ /* 0x000fe20008011604 */
[----:B------:R-:W-:Y:S01]  /*1b50*/  MOV R4, UR39 ;  /* 0x0000002700047c02 */ /* 0x000fe20008000f00 */
[----:B------:R-:W-:Y:S01]  /*1b60*/  UMOV UR31, 0x40000040 ;  /* 0x40000040001f7882 */ /* 0x000fe20000000000 */
[----:B------:R-:W-:Y:S01]  /*1b70*/  UMOV UR35, 0x40000040 ;  /* 0x4000004000237882 */ /* 0x000fe20000000000 */
[----:B------:R-:W-:Y:S01]  /*1b80*/  ULOP3.LUT UR4, UR4, 0x3fff, URZ, 0xc0, !UPT ;  /* 0x00003fff04047892 */ /* 0x000fe2000f8ec03f */
[----:B------:R-:W-:Y:S01]  /*1b90*/  MOV R5, UR38 ;  /* 0x0000002600057c02 */ /* 0x000fe20008000f00 */
[----:B------:R-:W-:Y:S01]  /*1ba0*/  UMOV UR43, 0x40000040 ;  /* 0x40000040002b7882 */ /* 0x000fe20000000000 */
[----:B------:R-:W-:Y:S01]  /*1bb0*/  UMOV UR47, 0x40000040 ;  /* 0x40000040002f7882 */ /* 0x000fe20000000000 */
[----:B------:R-:W-:Y:S01]  /*1bc0*/  ULOP3.LUT UR6, UR4, 0x10000, URZ, 0xfc, !UPT ;  /* 0x0001000004067892 */ /* 0x000fe2000f8efc3f */
[----:B------:R-:W-:Y:S01]  /*1bd0*/  MOV R18, UR36 ;  /* 0x0000002400127c02 */ /* 0x000fe20008000f00 */
[----:B------:R-:W-:Y:S01]  /*1be0*/  UMOV UR51, 0x40000040 ;  /* 0x4000004000337882 */ /* 0x000fe20000000000 */
[----:B------:R-:W-:Y:S01]  /*1bf0*/  UMOV UR55, 0x40000040 ;  /* 0x4000004000377882 */ /* 0x000fe20000000000 */
[----:B------:R-:W-:-:S02]  /*1c00*/  UIMAD UR4, UR36, 0xa00, UR6 ;  /* 0x00000a00240478a4 */ /* 0x000fc4000f8e0206 */
[----:B------:R-:W-:Y:S01]  /*1c10*/  IMAD.U32 R19, RZ, RZ, UR6 ;  /* 0x00000006ff137e24 */ /* 0x000fe2000f8e00ff */
[----:B------:R-:W-:Y:S01]  /*1c20*/  UMOV UR59, 0x40000040 ;  /* 0x40000040003b7882 */ /* 0x000fe20000000000 */
[----:B------:R-:W-:Y:S02]  /*1c30*/  UIADD3 UR10, UR4, 0x80, URZ ;  /* 0x00000080040a7890 */ /* 0x000fe4000fffe03f */
[----:B------:R-:W-:Y:S02]  /*1c40*/  UIADD3 UR14, UR4, 0x100, URZ ;  /* 0x00000100040e7890 */ /* 0x000fe4000fffe03f */
[----:B------:R-:W-:Y:S01]  /*1c50*/  UMOV UR18, UR4 ;  /* 0x0000000400127c82 */ /* 0x000fe20008000000 */
[----:B------:R-:W-:Y:S01]  /*1c60*/  UIADD3 UR6, UR4, 0x180, URZ ;  /* 0x0000018004067890 */ /* 0x000fe2000fffe03f */
[----:B------:R-:W-:Y:S01]  /*1c70*/  HGMMA.64x16x16.F32.BF16 R56, gdesc[UR16], RZ, !UPT, gsb0 ;  /* 0x00200000103879f0 */ /* 0x000fe2000c0018ff */
[----:B------:R-:W-:Y:S01]  /*1c80*/  UIADD3 UR7, UR4, 0x200, URZ ;  /* 0x0000020004077890 */ /* 0x000fe2000fffe03f */
[----:B------:R-:W-:Y:S01]  /*1c90*/  UMOV UR19, 0x40000040 ;  /* 0x4000004000137882 */ /* 0x000fe20000000000 */
[----:B------:R-:W-:-:S02]  /*1ca0*/  UIADD3 UR22, UR4, 0x384, URZ ;  /* 0x0000038404167890 */ /* 0x000fc4000fffe03f */
[----:B------:R-:W-:Y:S02]  /*1cb0*/  UIADD3 UR26, UR4, 0x386, URZ ;  /* 0x00000386041a7890 */ /* 0x000fe4000fffe03f */
[----:B------:R-:W-:Y:S02]  /*1cc0*/  UIADD3 UR30, UR4, 0x600, URZ ;  /* 0x00000600041e7890 */ /* 0x000fe4000fffe03f */
[----:B------:R-:W-:Y:S02]  /*1cd0*/  UIADD3 UR34, UR4, 0x602, URZ ;  /* 0x0000060204227890 */ /* 0x000fe4000fffe03f */
[----:B------:R-:W-:Y:S02]  /*1ce0*/  UIADD3 UR42, UR4, 0x584, URZ ;  /* 0x00000584042a7890 */ /* 0x000fe4000fffe03f */
[----:B------:R-:W-:Y:S02]  /*1cf0*/  UIADD3 UR46, UR4, 0x586, URZ ;  /* 0x00000586042e7890 */ /* 0x000fe4000fffe03f */
[----:B------:R-:W-:-:S02]  /*1d00*/  UIADD3 UR50, UR4, 0x800, URZ ;  /* 0x0000080004327890 */ /* 0x000fc4000fffe03f */
[----:B------:R-:W-:Y:S02]  /*1d10*/  UIADD3 UR54, UR4, 0x802, URZ ;  /* 0x0000080204367890 */ /* 0x000fe4000fffe03f */
        /* <DEDUP_REMOVED lines=177> */
[----:B------:R-:W-:Y:S02]  /*2830*/  MOV R2, UR13 ;  /* 0x0000000d00027c02 */ /* 0x000fe40008000f00 */
[----:B01----:R-:W-:Y:S01]  /*2840*/  MOV R3, UR12 ;  /* 0x0000000c00037c02 */ /* 0x003fe20008000f00 */
        /* <DEDUP_REMOVED lines=308> */
[----:B------:R-:W-:-:S07]  /*3b90*/  UIADD3 UR6, UR4, 0x786, URZ ;  /* 0x0000078604067890 */ /* 0x000fce000fffe03f */
[----:B------:R-:W-:Y:S01]  /*3ba0*/  UMOV UR14, UR6 ;  /* 0x00000006000e7c82 */ /* 0x000fe20008000000 */
[----:B------:R-:W-:Y:S01]  /*3bb0*/  UIADD3 UR6, UR4, 0x906, URZ ;  /* 0x0000090604067890 */ /* 0x000fe2000fffe03f */
[----:B------:R-:W-:Y:S02]  /*3bc0*/  WARPGROUP.DEPBAR.LE gsb0, 0x0 ;  /* 0x00008000000079c5 */ /* 0x000fe40000010000 */
[----:B------:R-:W-:-:S06]  /*3bd0*/  WARPGROUP.ARRIVE ;  /* 0x00000000000079c5 */ /* 0x000fcc0000000000 */
[----:B------:R-:W-:Y:S01]  /*3be0*/  HGMMA.64x16x16.F32.BF16 R32, gdesc[UR52], R32, gsb0 ;  /* 0x00200000342079f0 */ /* 0x000fe20008001820 */
[----:B------:R-:W-:Y:S01]  /*3bf0*/  UMOV UR54, UR7 ;  /* 0x0000000700367c82 */ /* 0x000fe20008000000 */
[----:B------:R-:W-:Y:S01]  /*3c00*/  UMOV UR55, 0x40000040 ;  /* 0x4000004000377882 */ /* 0x000fe20000000000 */
        /* <DEDUP_REMOVED lines=35> */
.L_x_2209:
[----:B------:R-:W-:Y:S01]  /*3e40*/  R2UR UR4, R212 ;  /* 0x00000000d40472ca */ /* 0x000fe200000e0000 */
[----:B------:R-:W-:Y:S01]  /*3e50*/  ULDC UR6, c[0x0][0x9d8] ;  /* 0x0002760000067ab9 */ /* 0x000fe20000000800 */
[----:B------:R-:W-:Y:S01]  /*3e60*/  R2UR UR7, R213 ;  /* 0x00000000d50772ca */ /* 0x000fe200000e0000 */
[----:B------:R-:W-:Y:S01]  /*3e70*/  ULDC UR10, c[0x0][0x2f0] ;  /* 0x0000bc00000a7ab9 */ /* 0x000fe20000000800 */
[----:B------:R-:W-:Y:S01]  /*3e80*/  R2UR UR18, R23 ;  /* 0x00000000171272ca */ /* 0x000fe200000e0000 */
[----:B------:R-:W-:Y:S01]  /*3e90*/  FMUL.FTZ R49, R49, UR6 ;  /* 0x0000000631317c20 */ /* 0x000fe20008410000 */
[----:B------:R-:W-:Y:S01]  /*3ea0*/  FMUL.FTZ R58, R58, UR6 ;  /* 0x000000063a3a7c20 */ /* 0x000fe20008410000 */
[----:B------:R-:W-:Y:S01]  /*3eb0*/  FMUL.FTZ R59, R59, UR6 ;  /* 0x000000063b3b7c20 */ /* 0x000fe20008410000 */
[----:B------:R-:W-:Y:S01]  /*3ec0*/  FMUL.FTZ R62, R62, UR6 ;  /* 0x000000063e3e7c20 */ /* 0x000fe20008410000 */
[----:B------:R0:W-:Y:S01]  /*3ed0*/  MUFU.TANH R68, R49 ;  /* 0x0000003100447308 */ /* 0x0001e20000002400 */
[----:B------:R-:W-:Y:S01]  /*3ee0*/  FMUL.FTZ R63, R63, UR6 ;  /* 0x000000063f3f7c20 */ /* 0x000fe20008410000 */
[----:B------:R-:W-:Y:S01]  /*3ef0*/  ULDC UR14, c[0x0][0x288] ;  /* 0x0000a200000e7ab9 */ /* 0x000fe20000000800 */
[----:B------:R-:W-:Y:S01]  /*3f00*/  FMUL.FTZ R50, R50, UR6 ;  /* 0x0000000632327c20 */ /* 0x000fe20008410000 */
[----:B------:R-:W-:Y:S01]  /*3f10*/  UISETP.NE.AND UP0, UPT, UR4, URZ, UPT ;  /* 0x0000003f0400728c */ /* 0x000fe2000bf05270 */
[----:B------:R-:W-:Y:S01]  /*3f20*/  FMUL.FTZ R56, R56, UR6 ;  /* 0x0000000638387c20 */ /* 0x000fe20008410000 */
[----:B------:R-:W-:-:S02]  /*3f30*/  VIADD R3, R215, UR7 ;  /* 0x00000007d7037c36 */ /* 0x000fc40008000000 */
[----:B------:R-:W-:Y:S01]  /*3f40*/  FMUL.FTZ R57, R57, UR6 ;  /* 0x0000000639397c20 */ /* 0x000fe20008410000 */
[----:B------:R-:W1:Y:S01]  /*3f50*/  MUFU.TANH R58, R58 ;  /* 0x0000003a003a7308 */ /* 0x000e620000002400 */
[----:B0-----:R-:W-:Y:S01]  /*3f60*/  MOV R49, UR10 ;  /* 0x0000000a00317c02 */ /* 0x001fe20008000f00 */
[----:B------:R-:W-:Y:S01]  /*3f70*/  FMUL.FTZ R52, R52, UR6 ;  /* 0x0000000634347c20 */ /* 0x000fe20008410000 */
[----:B------:R-:W-:Y:S01]  /*3f80*/  PLOP3.LUT P1, PT, PT, PT, UP0, 0x80, 0x0 ;  /* 0x000000000000781c */ /* 0x000fe20003f2f008 */
[----:B------:R-:W-:Y:S01]  /*3f90*/  FMUL.FTZ R51, R51, UR6 ;  /* 0x0000000633337c20 */ /* 0x000fe20008410000 */
[----:B------:R-:W-:Y:S01]  /*3fa0*/  PLOP3.LUT P2, PT, PT, PT, UP0, 0x80, 0x0 ;  /* 0x000000000000781c */ /* 0x000fe20003f4f008 */
[----:B------:R-:W-:Y:S01]  /*3fb0*/  FMUL.FTZ R42, R42, UR6 ;  /* 0x000000062a2a7c20 */ /* 0x000fe20008410000 */
[----:B------:R-:W-:Y:S01]  /*3fc0*/  @UP0 ULDC UR4, c[0x0][0x44c] ;  /* 0x0001130000040ab9 */ /* 0x000fe20000000800 */
        /* <DEDUP_REMOVED lines=8> */
[----:B------:R-:W-:Y:S01]  /*4050*/  @P1 IMAD.HI.U32 R2, R3, UR4, RZ ;  /* 0x0000000403021c27 */ /* 0x000fe2000f8e00ff */
[----:B------:R-:W-:Y:S01]  /*4060*/  @UP0 ULDC UR4, c[0x0][0x450] ;  /* 0x0001140000040ab9 */ /* 0x000fe20000000800 */
[----:B------:R-:W2:Y:S02]  /*4070*/  MUFU.TANH R62, R62 ;  /* 0x0000003e003e7308 */ /* 0x000ea40000002400 */
[----:B------:R-:W-:Y:S01]  /*4080*/  FMUL.FTZ R35, R35, UR6 ;  /* 0x0000000623237c20 */ /* 0x000fe20008410000 */
[----:B------:R-:W-:Y:S01]  /*4090*/  FMUL.FTZ R34, R34, UR6 ;  /* 0x0000000622227c20 */ /* 0x000fe20008410000 */
[----:B------:R-:W-:Y:S01]  /*40a0*/  @P2 SHF.R.U32.HI R3, RZ, UR4, R2 ;  /* 0x00000004ff032c19 */ /* 0x000fe20008011602 */
[----:B------:R-:W-:Y:S01]  /*40b0*/  UIMAD UR4, UR61, -0x50, URZ ;  /* 0xffffffb03d0478a4 */ /* 0x000fe2000f8e023f */
[----:B------:R-:W-:Y:S01]  /*40c0*/  FMUL.FTZ R38, R38, UR6 ;  /* 0x0000000626267c20 */ /* 0x000fe20008410000 */
[----:B------:R-:W-:Y:S01]  /*40d0*/  FMUL.FTZ R39, R39, UR6 ;  /* 0x0000000627277c20 */ /* 0x000fe20008410000 */
[----:B------:R-:W-:Y:S01]  /*40e0*/  FMUL.FTZ R26, R26, UR6 ;  /* 0x000000061a1a7c20 */ /* 0x000fe20008410000 */
[----:B------:R-:W3:Y:S01]  /*40f0*/  SHFL.IDX PT, R18, R3, 0x1, 0x1c1f ;  /* 0x003c1f0003127f89 */ /* 0x000ee200000e0000 */
[----:B------:R-:W-:Y:S01]  /*4100*/  UIADD3 UR5, UR4, 0x51, URZ ;  /* 0x0000005104057890 */ /* 0x000fe2000fffe03f */
[----:B------:R-:W4:Y:S01]  /*4110*/  MUFU.TANH R63, R63 ;  /* 0x0000003f003f7308 */ /* 0x000f220000002400 */
[----:B------:R-:W-:Y:S01]  /*4120*/  UIMAD UR4, UR18, UR10, UR4 ;  /* 0x0000000a120472a4 */ /* 0x000fe2000f8e0204 */
[----:B------:R-:W-:Y:S01]  /*4130*/  FMUL.FTZ R27, R27, UR6 ;  /* 0x000000061b1b7c20 */ /* 0x000fe20008410000 */
[----:B------:R-:W-:Y:S01]  /*4140*/  FMUL.FTZ R30, R30, UR6 ;  /* 0x000000061e1e7c20 */ /* 0x000fe20008410000 */
[----:B------:R-:W-:Y:S01]  /*4150*/  FMUL.FTZ R31, R31, UR6 ;  /* 0x000000061f1f7c20 */ /* 0x000fe20008410000 */
[----:B------:R-:W-:Y:S01]  /*4160*/  IMAD.U32 R5, RZ, RZ, UR5 ;  /* 0x00000005ff057e24 */ /* 0x000fe2000f8e00ff */
[----:B------:R-:W-:Y:S01]  /*4170*/  UIADD3 UR4, UR4, 0x50, URZ ;  /* 0x0000005004047890 */ /* 0x000fe2000fffe03f */
[----:B------:R-:W-:Y:S01]  /*4180*/  FMUL.FTZ R61, R61, UR6 ;  /* 0x000000063d3d7c20 */ /* 0x000fe20008410000 */
[----:B------:R-:W-:Y:S01]  /*4190*/  MUFU.TANH R50, R50 ;  /* 0x0000003200327308 */ /* 0x000fe20000002400 */
[----:B------:R-:W-:Y:S01]  /*41a0*/  IMAD R2, R214, -0x2, R5 ;  /* 0xfffffffed6027824 */ /* 0x000fe200078e0205 */
[----:B------:R-:W5:Y:S01]  /*41b0*/  SHFL.IDX PT, R3, R3, RZ, 0x1c1f ;  /* 0x001c1fff03037589 */ /* 0x000f6200000e0000 */
[----:B------:R-:W-:Y:S01]  /*41c0*/  FMUL.FTZ R53, R53, UR6 ;  /* 0x0000000635357c20 */ /* 0x000fe20008410000 */
[----:B------:R-:W-:-:S02]  /*41d0*/  IMAD.U32 R21, RZ, RZ, UR4 ;  /* 0x00000004ff157e24 */ /* 0x000fc4000f8e00ff */
[----:B------:R-:W-:Y:S01]  /*41e0*/  FMUL.FTZ R40, R40, UR6 ;  /* 0x0000000628287c20 */ /* 0x000fe20008410000 */
[----:B------:R-:W-:Y:S02]  /*41f0*/  IMAD R5, R49, UR18, R2 ;  /* 0x0000001231057c24 */ /* 0x000fe4000f8e0202 */
[----:B------:R-:W-:Y:S01]  /*4200*/  FMUL.FTZ R24, R24, UR6 ;  /* 0x0000000618187c20 */ /* 0x000fe20008410000 */
[----:B------:R-:W-:Y:S01]  /*4210*/  IMAD R4, R214, -0x2, R21 ;  /* 0xfffffffed6047824 */ /* 0x000fe200078e0215 */
[----:B------:R-:W-:Y:S01]  /*4220*/  MUFU.TANH R20, R56 ;  /* 0x0000003800147308 */ /* 0x000fe20000002400 */
[----:B------:R-:W-:Y:S01]  /*4230*/  FMUL.FTZ R41, R41, UR6 ;  /* 0x0000000629297c20 */ /* 0x000fe20008410000 */
[----:B------:R-:W-:Y:S01]  /*4240*/  FMUL.FTZ R44, R44, UR6 ;  /* 0x000000062c2c7c20 */ /* 0x000fe20008410000 */
[----:B------:R-:W-:Y:S01]  /*4250*/  FMUL.FTZ R25, R25, UR6 ;  /* 0x0000000619197c20 */ /* 0x000fe20008410000 */
[----:B------:R-:W-:Y:S01]  /*4260*/  FMUL.FTZ R45, R45, UR6 ;  /* 0x000000062d2d7c20 */ /* 0x000fe20008410000 */
[----:B---3--:R-:W-:Y:S01]  /*4270*/  IADD3 R21, R18, -UR14, R5 ;  /* 0x8000000e12157c10 */ /* 0x008fe2000fffe005 */
[----:B------:R-:W-:-:S02]  /*4280*/  VIADD R5, R5, -UR14 ;  /* 0x8000000e05057c36 */ /* 0x000fc40008000000 */
[----:B------:R-:W-:Y:S01]  /*4290*/  FMUL.FTZ R32, R32, UR6 ;  /* 0x0000000620207c20 */ /* 0x000fe20008410000 */
[----:B------:R-:W-:Y:S01]  /*42a0*/  MUFU.TANH R64, R57 ;  /* 0x0000003900407308 */ /* 0x000fe20000002400 */
[----:B------:R-:W-:Y:S01]  /*42b0*/  VIMNMX R21, R4, R21, PT ;  /* 0x0000001504157248 */ /* 0x000fe20003fe0100 */
[----:B------:R-:W-:Y:S01]  /*42c0*/  FMUL.FTZ R33, R33, UR6 ;  /* 0x0000000621217c20 */ /* 0x000fe20008410000 */
[----:B------:R-:W-:Y:S01]  /*42d0*/  FMUL.FTZ R28, R28, UR6 ;  /* 0x000000061c1c7c20 */ /* 0x000fe20008410000 */
[----:B------:R-:W-:Y:S01]  /*42e0*/  FMUL.FTZ R36, R36, UR6 ;  /* 0x0000000624247c20 */ /* 0x000fe20008410000 */
[----:B------:R-:W-:Y:S01]  /*42f0*/  ISETP.GT.AND P1, PT, R21, RZ, PT ;  /* 0x000000ff1500720c */ /* 0x000fe20003f24270 */
[----:B------:R-:W-:Y:S01]  /*4300*/  FMUL.FTZ R29, R29, UR6 ;  /* 0x000000061d1d7c20 */ /* 0x000fe20008410000 */
[C---:B------:R-:W-:Y:S01]  /*4310*/  ISETP.GT.AND P2, PT, R21.reuse, 0x1, PT ;  /* 0x000000011500780c */ /* 0x040fe20003f44270 */
[----:B------:R-:W-:Y:S01]  /*4320*/  MUFU.TANH R69, R52 ;  /* 0x0000003400457308 */ /* 0x000fe20000002400 */
[----:B------:R-:W-:Y:S01]  /*4330*/  ISETP.GT.AND P3, PT, R21, 0x8, PT ;  /* 0x000000081500780c */ /* 0x000fe20003f64270 */
[----:B------:R-:W-:Y:S01]  /*4340*/  ULDC UR5, c[0x0][0x988] ;  /* 0x0002620000057ab9 */ /* 0x000fe20000000800 */
[----:B-----5:R-:W-:Y:S01]  /*4350*/  VIADDMNMX R5, R3, R5, R4, PT ;  /* 0x0000000503057246 */ /* 0x020fe20003800104 */
[----:B------:R-:W-:Y:S01]  /*4360*/  FMUL.FTZ R37, R37, UR6 ;  /* 0x0000000625257c20 */ /* 0x000fe20008410000 */
[----:B------:R-:W-:Y:S01]  /*4370*/  R2UR UR4, R0 ;  /* 0x00000000000472ca */ /* 0x000fe200000e0000 */
[----:B------:R-:W-:Y:S01]  /*4380*/  @UP0 ULDC UR6, c[0x0][0x44c] ;  /* 0x0001130000060ab9 */ /* 0x000fe20000000800 */
[----:B------:R-:W-:Y:S01]  /*4390*/  UMOV UR11, UR7 ;  /* 0x00000007000b7c82 */ /* 0x000fe20008000000 */
[----:B------:R-:W3:Y:S01]  /*43a0*/  MUFU.TANH R56, R51 ;  /* 0x0000003300387308 */ /* 0x000ee20000002400 */
[----:B------:R-:W-:Y:S01]  /*43b0*/  UIMAD.WIDE.U32 UR6, UR7, UR6, URZ ;  /* 0x00000006070672a5 */ /* 0x000fe2000f8e003f */
[----:B------:R-:W-:Y:S01]  /*43c0*/  CS2R R150, SRZ ;  /* 0x0000000000967805 */ /* 0x000fe2000001ff00 */
[----:B------:R-:W-:Y:S01]  /*43d0*/  @UP0 ULDC UR15, c[0x0][0x450] ;  /* 0x00011400000f0ab9 */ /* 0x000fe20000000800 */
[----:B------:R-:W-:Y:S01]  /*43e0*/  UIMAD UR10, UR18, UR10, -UR14 ;  /* 0x0000000a120a72a4 */ /* 0x000fe2000f8e0a0e */
[----:B------:R-:W5:Y:S01]  /*43f0*/  S2UR UR18, SR_CgaCtaId ;  /* 0x00000000001279c3 */ /* 0x000f620000008800 */
[----:B------:R-:W-:Y:S01]  /*4400*/  @UP0 USHF.R.U32.HI UR11, URZ, UR15, UR7 ;  /* 0x0000000f3f0b0299 */ /* 0x000fe20008011607 */
[----:B------:R-:W-:Y:S01]  /*4410*/  CS2R R148, SRZ ;  /* 0x0000000000947805 */ /* 0x000fe2000001ff00 */
[----:B------:R1:W-:Y:S01]  /*4420*/  MUFU.TANH R52, R42 ;  /* 0x0000002a00347308 */ /* 0x0003e20000002400 */
[----:B------:R-:W-:Y:S01]  /*4430*/  UIADD3 UR61, UR61, -0x2, URZ ;  /* 0xfffffffe3d3d7890 */ /* 0x000fe2000fffe03f */
[----:B------:R-:W-:Y:S01]  /*4440*/  CS2R R146, SRZ ;  /* 0x0000000000927805 */ /* 0x000fe2000001ff00 */
[----:B------:R-:W-:Y:S01]  /*4450*/  UIADD3 UR6, UR10, UR11, URZ ;  /* 0x0000000b0a067290 */ /* 0x000fe2000fffe03f */
[----:B------:R-:W-:Y:S01]  /*4460*/  CS2R R144, SRZ ;  /* 0x0000000000907805 */ /* 0x000fe2000001ff00 */
[----:B------:R-:W-:Y:S01]  /*4470*/  UIADD3 UR4, UR4, 0x38840, URZ ;  /* 0x0003884004047890 */ /* 0x000fe2000fffe03f */
[----:B------:R-:W-:Y:S01]  /*4480*/  CS2R R142, SRZ ;  /* 0x00000000008e7805 */ /* 0x000fe2000001ff00 */
[----:B------:R-:W-:Y:S01]  /*4490*/  UIMAD.WIDE UR6, UR6, 0x66666667, URZ ;  /* 0x66666667060678a5 */ /* 0x000fe2000f8e023f */
[----:B------:R0:W-:Y:S01]  /*44a0*/  MUFU.TANH R57, R43 ;  /* 0x0000002b00397308 */ /* 0x0001e20000002400 */
[----:B-1----:R-:W-:-:S02]  /*44b0*/  FSEL R42, R58, -INF , P1 ;  /* 0xff8000003a2a7808 */ /* 0x002fc40000800000 */
[----:B------:R-:W-:Y:S02]  /*44c0*/  CS2R R140, SRZ ;  /* 0x00000000008c7805 */ /* 0x000fe4000001ff00 */
[----:B------:R-:W-:Y:S01]  /*44d0*/  ISETP.GT.AND P1, PT, R21, 0x9, PT ;  /* 0x000000091500780c */ /* 0x000fe20003f24270 */
[----:B------:R-:W-:Y:S01]  /*44e0*/  USHF.R.U32.HI UR6, URZ, 0x1f, UR7 ;  /* 0x0000001f3f067899 */ /* 0x000fe20008011607 */
[----:B------:R-:W-:Y:S02]  /*44f0*/  CS2R R138, SRZ ;  /* 0x00000000008a7805 */ /* 0x000fe4000001ff00 */
[----:B------:R-:W-:Y:S02]  /*4500*/  CS2R R136, SRZ ;  /* 0x0000000000887805 */ /* 0x000fe4000001ff00 */
[----:B------:R-:W-:Y:S01]  /*4510*/  CS2R R134, SRZ ;  /* 0x0000000000867805 */ /* 0x000fe2000001ff00 */
[----:B------:R-:W-:Y:S01]  /*4520*/  MUFU.TANH R65, R60 ;  /* 0x0000003c00417308 */ /* 0x000fe20000002400 */
[----:B0-----:R-:W-:Y:S01]  /*4530*/  FSEL R43, R59, -INF , P2 ;  /* 0xff8000003b2b7808 */ /* 0x001fe20001000000 */
[----:B------:R-:W-:Y:S01]  /*4540*/  ULEA.HI.SX32 UR6, UR7, UR6, 0x1b ;  /* 0x0000000607067291 */ /* 0x000fe2000f8fda3f */
[----:B------:R-:W-:-:S02]  /*4550*/  ISETP.GT.AND P2, PT, R21, 0x10, PT ;  /* 0x000000101500780c */ /* 0x000fc40003f44270 */
[----:B------:R-:W-:Y:S02]  /*4560*/  CS2R R132, SRZ ;  /* 0x0000000000847805 */ /* 0x000fe4000001ff00 */
[----:B------:R-:W-:Y:S01]  /*4570*/  FMNMX.FTZ R49, R42, R43, !PT ;  /* 0x0000002b2a317209 */ /* 0x000fe20007810000 */
[----:B------:R-:W-:Y:S01]  /*4580*/  UISETP.LT.AND UP0, UPT, URZ, UR6, UPT ;  /* 0x000000063f00728c */ /* 0x000fe2000bf01270 */
[----:B------:R-:W-:Y:S01]  /*4590*/  CS2R R130, SRZ ;  /* 0x0000000000827805 */ /* 0x000fe2000001ff00 */
[----:B------:R-:W0:Y:S01]  /*45a0*/  MUFU.TANH R54, R54 ;  /* 0x0000003600367308 */ /* 0x000e220000002400 */
[----:B-----5:R-:W-:Y:S01]  /*45b0*/  UPRMT UR4, UR18, 0x654, UR4 ;  /* 0x0000065412047896 */ /* 0x020fe20008000004 */
[----:B------:R-:W-:Y:S01]  /*45c0*/  CS2R R128, SRZ ;  /* 0x0000000000807805 */ /* 0x000fe2000001ff00 */
[----:B------:R-:W-:Y:S01]  /*45d0*/  USEL UR10, URZ, UR6, !UP0 ;  /* 0x000000063f0a7287 */ /* 0x000fe2000c000000 */
[----:B------:R-:W-:Y:S02]  /*45e0*/  CS2R R126, SRZ ;  /* 0x00000000007e7805 */ /* 0x000fe4000001ff00 */
[----:B------:R-:W-:-:S02]  /*45f0*/  CS2R R124, SRZ ;  /* 0x00000000007c7805 */ /* 0x000fc4000001ff00 */
[----:B------:R-:W-:Y:S01]  /*4600*/  CS2R R122, SRZ ;  /* 0x00000000007a7805 */ /* 0x000fe2000001ff00 */
[----:B------:R-:W-:Y:S01]  /*4610*/  UISETP.GE.AND UP0, UPT, UR61, UR10, UPT ;  /* 0x0000000a3d00728c */ /* 0x000fe2000bf06270 */
[----:B------:R2:W-:Y:S01]  /*4620*/  MUFU.TANH R60, R46 ;  /* 0x0000002e003c7308 */ /* 0x0005e20000002400 */
[----:B------:R-:W-:Y:S01]  /*4630*/  IMAD.U32 R229, RZ, RZ, UR10 ;  /* 0x0000000affe57e24 */ /* 0x000fe2000f8e00ff */
[----:B------:R-:W-:Y:S01]  /*4640*/  SYNCS.ARRIVE.TRANS64.RED.A1T0 RZ, [UR4], RZ ;  /* 0x000000ffffff79a7 */ /* 0x000fe20008100404 */
[----:B------:R-:W-:Y:S02]  /*4650*/  CS2R R120, SRZ ;  /* 0x0000000000787805 */ /* 0x000fe4000001ff00 */
[----:B------:R-:W-:Y:S02]  /*4660*/  CS2R R118, SRZ ;  /* 0x0000000000767805 */ /* 0x000fe4000001ff00 */
[----:B------:R-:W-:Y:S02]  /*4670*/  CS2R R116, SRZ ;  /* 0x0000000000747805 */ /* 0x000fe4000001ff00 */
[----:B------:R-:W-:-:S02]  /*4680*/  CS2R R114, SRZ ;  /* 0x0000000000727805 */ /* 0x000fc4000001ff00 */
[----:B------:R-:W-:Y:S01]  /*4690*/  CS2R R112, SRZ ;  /* 0x0000000000707805 */ /* 0x000fe2000001ff00 */
[----:B------:R-:W1:Y:S01]  /*46a0*/  MUFU.TANH R55, R55 ;  /* 0x0000003700377308 */ /* 0x000e620000002400 */
[----:B--2---:R-:W-:Y:S02]  /*46b0*/  FSEL R46, R62, -INF , P3 ;  /* 0xff8000003e2e7808 */ /* 0x004fe40001800000 */
[----:B------:R-:W-:Y:S02]  /*46c0*/  CS2R R110, SRZ ;  /* 0x00000000006e7805 */ /* 0x000fe4000001ff00 */
[----:B------:R-:W-:Y:S02]  /*46d0*/  ISETP.GT.AND P3, PT, R5, 0x8, PT ;  /* 0x000000080500780c */ /* 0x000fe40003f64270 */
[----:B------:R-:W-:Y:S02]  /*46e0*/  CS2R R108, SRZ ;  /* 0x00000000006c7805 */ /* 0x000fe4000001ff00 */
[----:B------:R-:W-:-:S02]  /*46f0*/  FMNMX.FTZ R2, R46, R49, !PT ;  /* 0x000000312e027209 */ /* 0x000fc40007810000 */
[----:B------:R-:W-:Y:S02]  /*4700*/  CS2R R106, SRZ ;  /* 0x00000000006a7805 */ /* 0x000fe4000001ff00 */
[----:B------:R-:W-:Y:S01]  /*4710*/  CS2R R104, SRZ ;  /* 0x0000000000687805 */ /* 0x000fe2000001ff00 */
[----:B------:R4:W2:Y:S01]  /*4720*/  MUFU.TANH R18, R47 ;  /* 0x0000002f00127308 */ /* 0x0008a20000002400 */
[----:B------:R-:W-:Y:S02]  /*4730*/  CS2R R102, SRZ ;  /* 0x0000000000667805 */ /* 0x000fe4000001ff00 */
[----:B------:R-:W-:Y:S02]  /*4740*/  CS2R R100, SRZ ;  /* 0x0000000000647805 */ /* 0x000fe4000001ff00 */
[----:B------:R-:W-:Y:S02]  /*4750*/  CS2R R98, SRZ ;  /* 0x0000000000627805 */ /* 0x000fe4000001ff00 */
[----:B------:R-:W-:-:S02]  /*4760*/  CS2R R96, SRZ ;  /* 0x0000000000607805 */ /* 0x000fc4000001ff00 */
[----:B------:R-:W-:Y:S02]  /*4770*/  CS2R R94, SRZ ;  /* 0x00000000005e7805 */ /* 0x000fe4000001ff00 */
[----:B------:R-:W-:Y:S02]  /*4780*/  CS2R R92, SRZ ;  /* 0x00000000005c7805 */ /* 0x000fe4000001ff00 */
[----:B------:R-:W-:Y:S01]  /*4790*/  CS2R R90, SRZ ;  /* 0x00000000005a7805 */ /* 0x000fe2000001ff00 */
[----:B------:R5:W-:Y:S01]  /*47a0*/  MUFU.TANH R67, R48 ;  /* 0x0000003000437308 */ /* 0x000be20000002400 */
[----:B----4-:R-:W-:Y:S02]  /*47b0*/  FSEL R47, R63, -INF , P1 ;  /* 0xff8000003f2f7808 */ /* 0x010fe40000800000 */
[----:B------:R-:W-:Y:S02]  /*47c0*/  CS2R R88, SRZ ;  /* 0x0000000000587805 */ /* 0x000fe4000001ff00 */
[----:B------:R-:W-:-:S02]  /*47d0*/  ISETP.GT.AND P1, PT, R21, 0x11, PT ;  /* 0x000000111500780c */ /* 0x000fc40003f24270 */
[----:B------:R-:W-:Y:S02]  /*47e0*/  CS2R R86, SRZ ;  /* 0x0000000000567805 */ /* 0x000fe4000001ff00 */
[----:B------:R-:W-:Y:S02]  /*47f0*/  FMNMX.FTZ R51, R47, R2, !PT ;  /* 0x000000022f337209 */ /* 0x000fe40007810000 */
[----:B------:R-:W-:Y:S02]  /*4800*/  CS2R R84, SRZ ;  /* 0x0000000000547805 */ /* 0x000fe4000001ff00 */
[----:B---3--:R-:W-:Y:S01]  /*4810*/  FSEL R49, R56, -INF , P1 ;  /* 0xff80000038317808 */ /* 0x008fe20000800000 */
[----:B------:R3:W-:Y:S01]  /*4820*/  MUFU.TANH R58, R35 ;  /* 0x00000023003a7308 */ /* 0x0007e20000002400 */
[----:B-----5:R-:W-:Y:S02]  /*4830*/  FSEL R48, R50, -INF , P2 ;  /* 0xff80000032307808 */ /* 0x020fe40001000000 */
[----:B------:R-:W-:-:S02]  /*4840*/  CS2R R82, SRZ ;  /* 0x0000000000527805 */ /* 0x000fc4000001ff00 */
[C---:B------:R-:W-:Y:S02]  /*4850*/  ISETP.GT.AND P2, PT, R21.reuse, 0x18, PT ;  /* 0x000000181500780c */ /* 0x040fe40003f44270 */
[----:B------:R-:W-:Y:S02]  /*4860*/  CS2R R80, SRZ ;  /* 0x0000000000507805 */ /* 0x000fe4000001ff00 */
[----:B------:R-:W-:Y:S02]  /*4870*/  FMNMX.FTZ R2, R48, R51, !PT ;  /* 0x0000003330027209 */ /* 0x000fe40007810000 */
[----:B------:R-:W-:Y:S02]  /*4880*/  CS2R R78, SRZ ;  /* 0x00000000004e7805 */ /* 0x000fe4000001ff00 */
[----:B------:R-:W-:Y:S01]  /*4890*/  ISETP.GT.AND P1, PT, R21, 0x19, PT ;  /* 0x000000191500780c */ /* 0x000fe20003f24270 */
[----:B------:R-:W4:Y:S01]  /*48a0*/  MUFU.TANH R34, R34 ;  /* 0x0000002200227308 */ /* 0x000f220000002400 */
[----:B0-----:R-:W-:-:S02]  /*48b0*/  FSEL R50, R54, -INF , P2 ;  /* 0xff80000036327808 */ /* 0x001fc40001000000 */
[----:B------:R-:W-:Y:S02]  /*48c0*/  CS2R R76, SRZ ;  /* 0x00000000004c7805 */ /* 0x000fe4000001ff00 */
[----:B---3--:R-:W-:Y:S02]  /*48d0*/  FMNMX.FTZ R35, R49, R2, !PT ;  /* 0x0000000231237209 */ /* 0x008fe40007810000 */
[----:B------:R-:W-:Y:S02]  /*48e0*/  CS2R R74, SRZ ;  /* 0x00000000004a7805 */ /* 0x000fe4000001ff00 */
[----:B------:R-:W-:Y:S02]  /*48f0*/  ISETP.GT.AND P2, PT, R21, 0x20, PT ;  /* 0x000000201500780c */ /* 0x000fe40003f44270 */
[----:B------:R-:W-:Y:S02]  /*4900*/  CS2R R72, SRZ ;  /* 0x0000000000487805 */ /* 0x000fe4000001ff00 */
[----:B-1----:R-:W-:Y:S01]  /*4910*/  FSEL R51, R55, -INF , P1 ;  /* 0xff80000037337808 */ /* 0x002fe20000800000 */
[----:B------:R-:W0:Y:S01]  /*4920*/  MUFU.TANH R38, R38 ;  /* 0x0000002600267308 */ /* 0x000e220000002400 */
[----:B------:R-:W-:-:S02]  /*4930*/  FMNMX.FTZ R2, R50, R35, !PT ;  /* 0x0000002332027209 */ /* 0x000fc40007810000 */
[----:B------:R-:W-:Y:S02]  /*4940*/  ISETP.GT.AND P1, PT, R21, 0x21, PT ;  /* 0x000000211500780c */ /* 0x000fe40003f24270 */
[----:B------:R-:W-:Y:S02]  /*4950*/  FSEL R52, R52, -INF , P2 ;  /* 0xff80000034347808 */ /* 0x000fe40001000000 */
[----:B------:R-:W-:Y:S01]  /*4960*/  FMNMX.FTZ R35, R51, R2, !PT ;  /* 0x0000000233237209 */ /* 0x000fe20007810000 */
[----:B------:R-:W1:Y:S01]  /*4970*/  MUFU.TANH R39, R39 ;  /* 0x0000002700277308 */ /* 0x000e620000002400 */
[----:B------:R-:W-:Y:S02]  /*4980*/  ISETP.GT.AND P2, PT, R21, 0x28, PT ;  /* 0x000000281500780c */ /* 0x000fe40003f44270 */
[----:B------:R-:W-:Y:S02]  /*4990*/  FSEL R54, R57, -INF , P1 ;  /* 0xff80000039367808 */ /* 0x000fe40000800000 */
[----:B------:R-:W-:-:S02]  /*49a0*/  FMNMX.FTZ R35, R52, R35, !PT ;  /* 0x0000002334237209 */ /* 0x000fc40007810000 */
[C---:B------:R-:W-:Y:S01]  /*49b0*/  ISETP.GT.AND P1, PT, R21.reuse, 0x29, PT ;  /* 0x000000291500780c */ /* 0x040fe20003f24270 */
[----:B------:R-:W-:Y:S01]  /*49c0*/  MUFU.TANH R26, R26 ;  /* 0x0000001a001a7308 */ /* 0x000fe20000002400 */
[----:B------:R-:W-:Y:S02]  /*49d0*/  FSEL R55, R60, -INF , P2 ;  /* 0xff8000003c377808 */ /* 0x000fe40001000000 */
[----:B------:R-:W-:Y:S02]  /*49e0*/  FMNMX.FTZ R2, R54, R35, !PT ;  /* 0x0000002336027209 */ /* 0x000fe40007810000 */
[----:B------:R-:W-:Y:S02]  /*49f0*/  ISETP.GT.AND P2, PT, R21, 0x30, PT ;  /* 0x000000301500780c */ /* 0x000fe40003f44270 */
[----:B--2---:R-:W-:Y:S01]  /*4a00*/  FSEL R56, R18, -INF , P1 ;  /* 0xff80000012387808 */ /* 0x004fe20000800000 */
[----:B------:R2:W3:Y:S01]  /*4a10*/  MUFU.TANH R62, R27 ;  /* 0x0000001b003e7308 */ /* 0x0004e20000002400 */
[----:B------:R-:W-:-:S02]  /*4a20*/  FMNMX.FTZ R35, R55, R2, !PT ;  /* 0x0000000237237209 */ /* 0x000fc40007810000 */
[C---:B------:R-:W-:Y:S02]  /*4a30*/  ISETP.GT.AND P1, PT, R21.reuse, 0x31, PT ;  /* 0x000000311500780c */ /* 0x040fe40003f24270 */
[----:B----4-:R-:W-:Y:S02]  /*4a40*/  FSEL R57, R34, -INF , P2 ;  /* 0xff80000022397808 */ /* 0x010fe40001000000 */
[----:B------:R-:W-:Y:S01]  /*4a50*/  FMNMX.FTZ R2, R56, R35, !PT ;  /* 0x0000002338027209 */ /* 0x000fe20007810000 */
[----:B------:R-:W4:Y:S01]  /*4a60*/  MUFU.TANH R30, R30 ;  /* 0x0000001e001e7308 */ /* 0x000f220000002400 */
[----:B------:R-:W-:Y:S02]  /*4a70*/  ISETP.GT.AND P2, PT, R21, 0x38, PT ;  /* 0x000000381500780c */ /* 0x000fe40003f44270 */
[----:B------:R-:W-:Y:S02]  /*4a80*/  FSEL R58, R58, -INF , P1 ;  /* 0xff8000003a3a7808 */ /* 0x000fe40000800000 */
[----:B--2---:R-:W-:-:S02]  /*4a90*/  FMNMX.FTZ R27, R57, R2, !PT ;  /* 0x00000002391b7209 */ /* 0x004fc40007810000 */
[C---:B------:R-:W-:Y:S01]  /*4aa0*/  ISETP.GT.AND P1, PT, R21.reuse, 0x39, PT ;  /* 0x000000391500780c */ /* 0x040fe20003f24270 */
[----:B------:R-:W2:Y:S01]  /*4ab0*/  MUFU.TANH R31, R31 ;  /* 0x0000001f001f7308 */ /* 0x000ea20000002400 */
[----:B0-----:R-:W-:Y:S02]  /*4ac0*/  FSEL R59, R38, -INF , P2 ;  /* 0xff800000263b7808 */ /* 0x001fe40001000000 */
[----:B------:R-:W-:Y:S02]  /*4ad0*/  FMNMX.FTZ R2, R58, R27, !PT ;  /* 0x0000001b3a027209 */ /* 0x000fe40007810000 */
[----:B------:R-:W-:Y:S02]  /*4ae0*/  ISETP.GT.AND P2, PT, R21, 0x40, PT ;  /* 0x000000401500780c */ /* 0x000fe40003f44270 */
[----:B-1----:R-:W-:Y:S01]  /*4af0*/  FSEL R60, R39, -INF , P1 ;  /* 0xff800000273c7808 */ /* 0x002fe20000800000 */
[----:B------:R0:W1:Y:S01]  /*4b00*/  MUFU.TANH R66, R61 ;  /* 0x0000003d00427308 */ /* 0x0000620000002400 */
[----:B------:R-:W-:-:S02]  /*4b10*/  FMNMX.FTZ R27, R59, R2, !PT ;  /* 0x000000023b1b7209 */ /* 0x000fc40007810000 */
[C---:B------:R-:W-:Y:S02]  /*4b20*/  ISETP.GT.AND P1, PT, R21.reuse, 0x41, PT ;  /* 0x000000411500780c */ /* 0x040fe40003f24270 */
[----:B------:R-:W-:Y:S02]  /*4b30*/  FMNMX.FTZ R2, R60, R27, !PT ;  /* 0x0000001b3c027209 */ /* 0x000fe40007810000 */
[----:B---3--:R-:W-:Y:S01]  /*4b40*/  FSEL R62, R62, -INF , P1 ;  /* 0xff8000003e3e7808 */ /* 0x008fe20000800000 */
[----:B------:R-:W3:Y:S01]  /*4b50*/  MUFU.TANH R53, R53 ;  /* 0x0000003500357308 */ /* 0x000ee20000002400 */
[----:B0-----:R-:W-:Y:S02]  /*4b60*/  FSEL R61, R26, -INF , P2 ;  /* 0xff8000001a3d7808 */ /* 0x001fe40001000000 */
[----:B------:R-:W-:Y:S02]  /*4b70*/  ISETP.GT.AND P2, PT, R21, 0x48, PT ;  /* 0x000000481500780c */ /* 0x000fe40003f44270 */
[----:B------:R-:W-:-:S02]  /*4b80*/  FMNMX.FTZ R27, R61, R2, !PT ;  /* 0x000000023d1b7209 */ /* 0x000fc40007810000 */
[----:B------:R-:W-:Y:S01]  /*4b90*/  ISETP.GT.AND P1, PT, R21, 0x49, PT ;  /* 0x000000491500780c */ /* 0x000fe20003f24270 */
[----:B------:R-:W0:Y:S01]  /*4ba0*/  MUFU.TANH R40, R40 ;  /* 0x0000002800287308 */ /* 0x000e220000002400 */
[----:B----4-:R-:W-:Y:S02]  /*4bb0*/  FSEL R63, R30, -INF , P2 ;  /* 0xff8000001e3f7808 */ /* 0x010fe40001000000 */
[----:B------:R-:W-:Y:S02]  /*4bc0*/  FMNMX.FTZ R18, R62, R27, !PT ;  /* 0x0000001b3e127209 */ /* 0x000fe40007810000 */
[----:B--2---:R-:W-:Y:S02]  /*4bd0*/  FSEL R2, R31, -INF , P1 ;  /* 0xff8000001f027808 */ /* 0x004fe40000800000 */
[----:B------:R-:W-:Y:S01]  /*4be0*/  FMNMX.FTZ R21, R63, R18, !PT ;  /* 0x000000123f157209 */ /* 0x000fe20007810000 */
[----:B------:R2:W-:Y:S01]  /*4bf0*/  MUFU.TANH R71, R24 ;  /* 0x0000001800477308 */ /* 0x0005e20000002400 */
[----:B------:R-:W-:-:S02]  /*4c00*/  ISETP.GT.AND P1, PT, R5, RZ, PT ;  /* 0x000000ff0500720c */ /* 0x000fc40003f24270 */
[----:B------:R-:W-:Y:S02]  /*4c10*/  FMNMX.FTZ R21, R2, R21, !PT ;  /* 0x0000001502157209 */ /* 0x000fe40007810000 */
[----:B------:R-:W-:-:S03]  /*4c20*/  ISETP.GT.AND P2, PT, R5, 0x1, PT ;  /* 0x000000010500780c */ /* 0x000fc60003f44270 */
[----:B------:R-:W4:Y:S01]  /*4c30*/  SHFL.BFLY PT, R18, R21, 0x2, 0x1f ;  /* 0x0c401f0015127f89 */ /* 0x000f2200000e0000 */
[----:B------:R-:W5:Y:S08]  /*4c40*/  MUFU.TANH R41, R41 ;  /* 0x0000002900297308 */ /* 0x000f700000002400 */
[----:B------:R-:W5:Y:S08]  /*4c50*/  MUFU.TANH R44, R44 ;  /* 0x0000002c002c7308 */ /* 0x000f700000002400 */
[----:B------:R-:W5:Y:S01]  /*4c60*/  MUFU.TANH R34, R45 ;  /* 0x0000002d00227308 */ /* 0x000f620000002400 */
[----:B----4-:R-:W-:-:S07]  /*4c70*/  FMNMX.FTZ R30, R21, R18, !PT ;  /* 0x00000012151e7209 */ /* 0x010fce0007810000 */
[----:B------:R-:W4:Y:S01]  /*4c80*/  MUFU.TANH R38, R32 ;  /* 0x0000002000267308 */ /* 0x000f220000002400 */
[----:B------:R-:W-:Y:S02]  /*4c90*/  FSEL R18, R20, -INF , P1 ;  /* 0xff80000014127808 */ /* 0x000fe40000800000 */
[----:B------:R-:W-:Y:S01]  /*4ca0*/  FSEL R21, R64, -INF , P2 ;  /* 0xff80000040157808 */ /* 0x000fe20001000000 */
[----:B------:R-:W3:Y:S01]  /*4cb0*/  SHFL.BFLY PT, R31, R30, 0x1, 0x1f ;  /* 0x0c201f001e1f7f89 */ /* 0x000ee200000e0000 */
[----:B------:R-:W-:Y:S02]  /*4cc0*/  ISETP.GT.AND P1, PT, R5, 0x9, PT ;  /* 0x000000090500780c */ /* 0x000fe40003f24270 */
[----:B------:R-:W-:Y:S01]  /*4cd0*/  FSEL R20, R65, -INF , P3 ;  /* 0xff80000041147808 */ /* 0x000fe20001800000 */
[----:B------:R0:W-:Y:S01]  /*4ce0*/  MUFU.TANH R64, R25 ;  /* 0x0000001900407308 */ /* 0x0001e20000002400 */
[----:B------:R-:W-:Y:S02]  /*4cf0*/  FMNMX.FTZ R3, R18, R21, !PT ;  /* 0x0000001512037209 */ /* 0x000fe40007810000 */
[----:B------:R-:W-:-:S02]  /*4d00*/  ISETP.GT.AND P2, PT, R5, 0x10, PT ;  /* 0x000000100500780c */ /* 0x000fc40003f44270 */
[----:B-1----:R-:W-:Y:S02]  /*4d10*/  FSEL R26, R66, -INF , P1 ;  /* 0xff800000421a7808 */ /* 0x002fe40000800000 */
[----:B------:R-:W-:Y:S01]  /*4d20*/  FMNMX.FTZ R27, R20, R3, !PT ;  /* 0x00000003141b7209 */ /* 0x000fe20007810000 */
[----:B------:R-:W1:Y:S01]  /*4d30*/  MUFU.TANH R39, R33 ;  /* 0x0000002100277308 */ /* 0x000e620000002400 */
[----:B------:R-:W-:Y:S02]  /*4d40*/  ISETP.GT.AND P1, PT, R5, 0x11, PT ;  /* 0x000000110500780c */ /* 0x000fe40003f24270 */
[----:B--2---:R-:W-:Y:S02]  /*4d50*/  FSEL R24, R67, -INF , P2 ;  /* 0xff80000043187808 */ /* 0x004fe40001000000 */
[C---:B------:R-:W-:Y:S02]  /*4d60*/  ISETP.GT.AND P2, PT, R5.reuse, 0x18, PT ;  /* 0x000000180500780c */ /* 0x040fe40003f44270 */
[----:B------:R-:W-:Y:S01]  /*4d70*/  ISETP.GT.AND P3, PT, R5, 0x28, PT ;  /* 0x000000280500780c */ /* 0x000fe20003f64270 */
[----:B------:R2:W-:Y:S01]  /*4d80*/  MUFU.TANH R65, R28 ;  /* 0x0000001c00417308 */ /* 0x0005e20000002400 */
[----:B0-----:R-:W-:-:S02]  /*4d90*/  FSEL R25, R69, -INF , P2 ;  /* 0xff80000045197808 */ /* 0x001fc40001000000 */
[----:B------:R-:W-:Y:S02]  /*4da0*/  ISETP.GT.AND P2, PT, R5, 0x20, PT ;  /* 0x000000200500780c */ /* 0x000fe40003f44270 */
[----:B---3--:R-:W-:Y:S02]  /*4db0*/  FMNMX.FTZ R3, R30, R31, !PT ;  /* 0x0000001f1e037209 */ /* 0x008fe40007810000 */
[----:B------:R-:W-:Y:S01]  /*4dc0*/  FMNMX.FTZ R31, R26, R27, !PT ;  /* 0x0000001b1a1f7209 */ /* 0x000fe20007810000 */
[----:B------:R-:W0:Y:S01]  /*4dd0*/  MUFU.TANH R36, R36 ;  /* 0x0000002400247308 */ /* 0x000e220000002400 */
[----:B------:R-:W-:Y:S01]  /*4de0*/  FSEL R27, R68, -INF , P1 ;  /* 0xff800000441b7808 */ /* 0x000fe20000800000 */
[----:B------:R-:W-:Y:S01]  /*4df0*/  FMUL.FTZ R32, R3, UR5 ;  /* 0x0000000503207c20 */ /* 0x000fe20008410000 */
[----:B------:R-:W-:Y:S02]  /*4e00*/  FMNMX.FTZ R4, R24, R31, !PT ;  /* 0x0000001f18047209 */ /* 0x000fe40007810000 */
[----:B------:R-:W-:-:S02]  /*4e10*/  CS2R R68, SRZ ;  /* 0x0000000000447805 */ /* 0x000fc4000001ff00 */
[----:B------:R-:W-:Y:S02]  /*4e20*/  ISETP.GT.AND P1, PT, R5, 0x19, PT ;  /* 0x000000190500780c */ /* 0x000fe40003f24270 */
[----:B------:R-:W-:Y:S01]  /*4e30*/  FMNMX.FTZ R4, R27, R4, !PT ;  /* 0x000000041b047209 */ /* 0x000fe20007810000 */
[----:B------:R3:W-:Y:S01]  /*4e40*/  MUFU.TANH R66, R29 ;  /* 0x0000001d00427308 */ /* 0x0007e20000002400 */
[----:B------:R-:W-:Y:S02]  /*4e50*/  FSEL R30, R53, -INF , P1 ;  /* 0xff800000351e7808 */ /* 0x000fe40000800000 */
[----:B------:R-:W-:Y:S02]  /*4e60*/  FMNMX.FTZ R31, R25, R4, !PT ;  /* 0x00000004191f7209 */ /* 0x000fe40007810000 */
[----:B------:R-:W-:Y:S02]  /*4e70*/  ISETP.GT.AND P1, PT, R5, 0x21, PT ;  /* 0x000000210500780c */ /* 0x000fe40003f24270 */
[----:B--2---:R-:W-:Y:S01]  /*4e80*/  FSEL R28, R40, -INF , P2 ;  /* 0xff800000281c7808 */ /* 0x004fe20001000000 */
[----:B------:R2:W0:Y:S01]  /*4e90*/  MUFU.TANH R70, R37 ;  /* 0x0000002500467308 */ /* 0x0004220000002400 */
[----:B------:R-:W-:-:S02]  /*4ea0*/  FMNMX.FTZ R33, R30, R31, !PT ;  /* 0x0000001f1e217209 */ /* 0x000fc40007810000 */
[----:B-----5:R-:W-:Y:S02]  /*4eb0*/  FSEL R31, R41, -INF , P1 ;  /* 0xff800000291f7808 */ /* 0x020fe40000800000 */
[----:B------:R-:W-:Y:S02]  /*4ec0*/  FMNMX.FTZ R4, R28, R33, !PT ;  /* 0x000000211c047209 */ /* 0x000fe40007810000 */
[----:B------:R-:W-:Y:S02]  /*4ed0*/  FSETP.NEU.FTZ.AND P2, PT, R3, -INF , PT ;  /* 0xff8000000300780b */ /* 0x000fe40003f5d000 */
[----:B------:R-:W-:Y:S02]  /*4ee0*/  ISETP.GT.AND P1, PT, R5, 0x29, PT ;  /* 0x000000290500780c */ /* 0x000fe40003f24270 */
[----:B---3--:R-:W-:Y:S02]  /*4ef0*/  FSEL R29, R44, -INF , P3 ;  /* 0xff8000002c1d7808 */ /* 0x008fe40001800000 */
[----:B------:R-:W-:-:S02]  /*4f00*/  FMNMX.FTZ R4, R31, R4, !PT ;  /* 0x000000041f047209 */ /* 0x000fc40007810000 */
[----:B------:R-:W-:Y:S02]  /*4f10*/  FSEL R45, R32, RZ, P2 ;  /* 0x000000ff202d7208 */ /* 0x000fe40001000000 */
[----:B------:R-:W-:Y:S02]  /*4f20*/  ISETP.GT.AND P2, PT, R5, 0x30, PT ;  /* 0x000000300500780c */ /* 0x000fe40003f44270 */
[----:B------:R-:W-:Y:S01]  /*4f30*/  FSEL R32, R34, -INF , P1 ;  /* 0xff80000022207808 */ /* 0x000fe20000800000 */
[--C-:B------:R-:W-:Y:S01]  /*4f40*/  FFMA.FTZ R42, R42, UR5, -R45.reuse ;  /* 0x000000052a2a7c23 */ /* 0x100fe2000801082d */
[----:B------:R-:W-:Y:S01]  /*4f50*/  FMNMX.FTZ R35, R29, R4, !PT ;  /* 0x000000041d237209 */ /* 0x000fe20007810000 */
[--C-:B------:R-:W-:Y:S01]  /*4f60*/  FFMA.FTZ R43, R43, UR5, -R45.reuse ;  /* 0x000000052b2b7c23 */ /* 0x100fe2000801082d */
[----:B------:R-:W-:Y:S01]  /*4f70*/  ISETP.GT.AND P1, PT, R5, 0x31, PT ;  /* 0x000000310500780c */ /* 0x000fe20003f24270 */
[--C-:B------:R-:W-:Y:S01]  /*4f80*/  FFMA.FTZ R46, R46, UR5, -R45.reuse ;  /* 0x000000052e2e7c23 */ /* 0x100fe2000801082d */
[----:B----4-:R-:W-:Y:S01]  /*4f90*/  FSEL R33, R38, -INF , P2 ;  /* 0xff80000026217808 */ /* 0x010fe20001000000 */
[----:B------:R-:W-:Y:S01]  /*4fa0*/  MUFU.EX2 R42, R42 ;  /* 0x0000002a002a7308 */ /* 0x000fe20000000800 */
[----:B------:R-:W-:Y:S01]  /*4fb0*/  FMNMX.FTZ R4, R32, R35, !PT ;  /* 0x0000002320047209 */ /* 0x000fe20007810000 */
[--C-:B------:R-:W-:Y:S01]  /*4fc0*/  FFMA.FTZ R47, R47, UR5, -R45.reuse ;  /* 0x000000052f2f7c23 */ /* 0x100fe2000801082d */
[----:B------:R-:W-:Y:S01]  /*4fd0*/  ISETP.GT.AND P2, PT, R5, 0x38, PT ;  /* 0x000000380500780c */ /* 0x000fe20003f44270 */
[--C-:B------:R-:W-:Y:S01]  /*4fe0*/  FFMA.FTZ R48, R48, UR5, -R45.reuse ;  /* 0x0000000530307c23 */ /* 0x100fe2000801082d */
[----:B-1----:R-:W-:Y:S01]  /*4ff0*/  FSEL R34, R39, -INF , P1 ;  /* 0xff80000027227808 */ /* 0x002fe20000800000 */
[--C-:B------:R-:W-:Y:S01]  /*5000*/  FFMA.FTZ R49, R49, UR5, -R45.reuse ;  /* 0x0000000531317c23 */ /* 0x100fe2000801082d */
[----:B--2---:R-:W-:Y:S01]  /*5010*/  FMNMX.FTZ R37, R33, R4, !PT ;  /* 0x0000000421257209 */ /* 0x004fe20007810000 */
[----:B------:R-:W1:Y:S01]  /*5020*/  MUFU.EX2 R43, R43 ;  /* 0x0000002b002b7308 */ /* 0x000e620000000800 */
[----:B------:R-:W-:Y:S01]  /*5030*/  ISETP.GT.AND P1, PT, R5, 0x39, PT ;  /* 0x000000390500780c */ /* 0x000fe20003f24270 */
[--C-:B------:R-:W-:Y:S01]  /*5040*/  FFMA.FTZ R50, R50, UR5, -R45.reuse ;  /* 0x0000000532327c23 */ /* 0x100fe2000801082d */
[----:B0-----:R-:W-:Y:S01]  /*5050*/  FSEL R35, R36, -INF , P2 ;  /* 0xff80000024237808 */ /* 0x001fe20001000000 */
[--C-:B------:R-:W-:Y:S01]  /*5060*/  FFMA.FTZ R51, R51, UR5, -R45.reuse ;  /* 0x0000000533337c23 */ /* 0x100fe2000801082d */
[----:B------:R-:W-:Y:S01]  /*5070*/  FMNMX.FTZ R4, R34, R37, !PT ;  /* 0x0000002522047209 */ /* 0x000fe20007810000 */
[--C-:B------:R-:W-:Y:S01]  /*5080*/  FFMA.FTZ R52, R52, UR5, -R45.reuse ;  /* 0x0000000534347c23 */ /* 0x100fe2000801082d */
[----:B------:R-:W-:Y:S01]  /*5090*/  ISETP.GT.AND P2, PT, R5, 0x40, PT ;  /* 0x000000400500780c */ /* 0x000fe20003f44270 */
[----:B------:R-:W0:Y:S01]  /*50a0*/  MUFU.EX2 R46, R46 ;  /* 0x0000002e002e7308 */ /* 0x000e220000000800 */
[----:B------:R-:W-:Y:S01]  /*50b0*/  FSEL R36, R70, -INF , P1 ;  /* 0xff80000046247808 */ /* 0x000fe20000800000 */
[--C-:B------:R-:W-:Y:S01]  /*50c0*/  FFMA.FTZ R54, R54, UR5, -R45.reuse ;  /* 0x0000000536367c23 */ /* 0x100fe2000801082d */
[----:B------:R-:W-:Y:S01]  /*50d0*/  FMNMX.FTZ R39, R35, R4, !PT ;  /* 0x0000000423277209 */ /* 0x000fe20007810000 */
[--C-:B------:R-:W-:Y:S01]  /*50e0*/  FFMA.FTZ R55, R55, UR5, -R45.reuse ;  /* 0x0000000537377c23 */ /* 0x100fe2000801082d */
[----:B------:R-:W-:Y:S01]  /*50f0*/  ISETP.GT.AND P1, PT, R5, 0x41, PT ;  /* 0x000000410500780c */ /* 0x000fe20003f24270 */
[--C-:B------:R-:W-:Y:S01]  /*5100*/  FFMA.FTZ R56, R56, UR5, -R45.reuse ;  /* 0x0000000538387c23 */ /* 0x100fe2000801082d */
[----:B------:R-:W-:Y:S01]  /*5110*/  FSEL R37, R71, -INF , P2 ;  /* 0xff80000047257808 */ /* 0x000fe20001000000 */
[----:B------:R-:W2:Y:S01]  /*5120*/  MUFU.EX2 R47, R47 ;  /* 0x0000002f002f7308 */ /* 0x000ea20000000800 */
[----:B------:R-:W-:Y:S01]  /*5130*/  FMNMX.FTZ R4, R36, R39, !PT ;  /* 0x0000002724047209 */ /* 0x000fe20007810000 */
[--C-:B------:R-:W-:Y:S01]  /*5140*/  FFMA.FTZ R57, R57, UR5, -R45.reuse ;  /* 0x0000000539397c23 */ /* 0x100fe2000801082d */
[----:B------:R-:W-:Y:S01]  /*5150*/  ISETP.GT.AND P2, PT, R5, 0x48, PT ;  /* 0x000000480500780c */ /* 0x000fe20003f44270 */
[--C-:B------:R-:W-:Y:S01]  /*5160*/  FFMA.FTZ R58, R58, UR5, -R45.reuse ;  /* 0x000000053a3a7c23 */ /* 0x100fe2000801082d */
[----:B------:R-:W-:Y:S01]  /*5170*/  FSEL R38, R64, -INF , P1 ;  /* 0xff80000040267808 */ /* 0x000fe20000800000 */
[--C-:B------:R-:W-:Y:S01]  /*5180*/  FFMA.FTZ R59, R59, UR5, -R45.reuse ;  /* 0x000000053b3b7c23 */ /* 0x100fe2000801082d */
[----:B------:R-:W-:Y:S01]  /*5190*/  FMNMX.FTZ R39, R37, R4, !PT ;  /* 0x0000000425277209 */ /* 0x000fe20007810000 */
[----:B------:R-:W-:Y:S01]  /*51a0*/  MUFU.EX2 R48, R48 ;  /* 0x0000003000307308 */ /* 0x000fe20000000800 */
[----:B------:R-:W-:Y:S01]  /*51b0*/  ISETP.GT.AND P1, PT, R5, 0x49, PT ;  /* 0x000000490500780c */ /* 0x000fe20003f24270 */
[----:B------:R-:W-:Y:S01]  /*51c0*/  FFMA.FTZ R60, R60, UR5, -R45 ;  /* 0x000000053c3c7c23 */ /* 0x000fe2000801082d */
[----:B------:R-:W-:Y:S01]  /*51d0*/  FSEL R5, R65, -INF , P2 ;  /* 0xff80000041057808 */ /* 0x000fe20001000000 */
[----:B-1----:R-:W-:Y:S01]  /*51e0*/  FADD.FTZ R65, R42, R43 ;  /* 0x0000002b2a417221 */ /* 0x002fe20000010000 */
[----:B------:R-:W-:Y:S01]  /*51f0*/  FMNMX.FTZ R4, R38, R39, !PT ;  /* 0x0000002726047209 */ /* 0x000fe20007810000 */
[----:B------:R-:W-:Y:S01]  /*5200*/  FFMA.FTZ R61, R61, UR5, -R45 ;  /* 0x000000053d3d7c23 */ /* 0x000fe2000801082d */
[----:B------:R-:W-:Y:S01]  /*5210*/  FSEL R39, R66, -INF , P1 ;  /* 0xff80000042277808 */ /* 0x000fe20000800000 */
[----:B------:R-:W1:Y:S01]  /*5220*/  MUFU.EX2 R49, R49 ;  /* 0x0000003100317308 */ /* 0x000e620000000800 */
[----:B------:R-:W-:Y:S01]  /*5230*/  FMNMX.FTZ R4, R5, R4, !PT ;  /* 0x0000000405047209 */ /* 0x000fe20007810000 */
[----:B0-----:R-:W-:Y:S01]  /*5240*/  FADD.FTZ R44, R46, R65 ;  /* 0x000000412e2c7221 */ /* 0x001fe20000010000 */
[--C-:B------:R-:W-:Y:S01]  /*5250*/  FFMA.FTZ R62, R62, UR5, -R45.reuse ;  /* 0x000000053e3e7c23 */ /* 0x100fe2000801082d */
[--C-:B------:R-:W-:Y:S01]  /*5260*/  FFMA.FTZ R63, R63, UR5, -R45.reuse ;  /* 0x000000053f3f7c23 */ /* 0x100fe2000801082d */
[----:B------:R-:W-:Y:S01]  /*5270*/  FMNMX.FTZ R4, R39, R4, !PT ;  /* 0x0000000427047209 */ /* 0x000fe20007810000 */
[----:B--2---:R-:W-:Y:S01]  /*5280*/  FADD.FTZ R65, R47, R44 ;  /* 0x0000002c2f417221 */ /* 0x004fe20000010000 */
[----:B------:R-:W-:Y:S01]  /*5290*/  FFMA.FTZ R2, R2, UR5, -R45 ;  /* 0x0000000502027c23 */ /* 0x000fe2000801082d */
[----:B------:R-:W-:Y:S01]  /*52a0*/  MUFU.EX2 R50, R50 ;  /* 0x0000003200327308 */ /* 0x000fe20000000800 */
[----:B------:R-:W-:Y:S01]  /*52b0*/  F2FP.BF16.F32.PACK_AB R209, R43, R42 ;  /* 0x0000002a2bd1723e */ /* 0x000fe200000010ff */
[----:B------:R-:W0:Y:S01]  /*52c0*/  SHFL.BFLY PT, R41, R4, 0x2, 0x1f ;  /* 0x0c401f0004297f89 */ /* 0x000e2200000e0000 */
[----:B------:R-:W-:-:S02]  /*52d0*/  F2FP.BF16.F32.PACK_AB R211, R47, R46 ;  /* 0x0000002e2fd3723e */ /* 0x000fc400000010ff */
[----:B------:R-:W-:Y:S02]  /*52e0*/  CS2R R70, SRZ ;  /* 0x0000000000467805 */ /* 0x000fe4000001ff00 */
[----:B------:R-:W-:Y:S02]  /*52f0*/  CS2R R66, SRZ ;  /* 0x0000000000427805 */ /* 0x000fe4000001ff00 */
[----:B------:R-:W-:Y:S01]  /*5300*/  CS2R R46, SRZ ;  /* 0x00000000002e7805 */ /* 0x000fe2000001ff00 */
[----:B------:R-:W2:Y:S01]  /*5310*/  MUFU.EX2 R51, R51 ;  /* 0x0000003300337308 */ /* 0x000ea20000000800 */
[----:B-1----:R-:W-:-:S07]  /*5320*/  F2FP.BF16.F32.PACK_AB R205, R49, R48 ;  /* 0x0000003031cd723e */ /* 0x002fce00000010ff */
[----:B------:R-:W-:Y:S08]  /*5330*/  MUFU.EX2 R52, R52 ;  /* 0x0000003400347308 */ /* 0x000ff00000000800 */
[----:B------:R-:W-:Y:S01]  /*5340*/  MUFU.EX2 R201, R54 ;  /* 0x0000003600c97308 */ /* 0x000fe20000000800 */
[----:B--2---:R-:W-:Y:S02]  /*5350*/  F2FP.BF16.F32.PACK_AB R207, R51, R50 ;  /* 0x0000003233cf723e */ /* 0x004fe400000010ff */
[----:B0-----:R-:W-:-:S05]  /*5360*/  FMNMX.FTZ R41, R4, R41, !PT ;  /* 0x0000002904297209 */ /* 0x001fca0007810000 */
[----:B------:R-:W0:Y:S01]  /*5370*/  SHFL.BFLY PT, R4, R41, 0x1, 0x1f ;  /* 0x0c201f0029047f89 */ /* 0x000e2200000e0000 */
[----:B------:R-:W-:Y:S08]  /*5380*/  MUFU.EX2 R55, R55 ;  /* 0x0000003700377308 */ /* 0x000ff00000000800 */
[----:B------:R-:W1:Y:S08]  /*5390*/  MUFU.EX2 R56, R56 ;  /* 0x0000003800387308 */ /* 0x000e700000000800 */
[----:B------:R-:W-:Y:S01]  /*53a0*/  MUFU.EX2 R57, R57 ;  /* 0x0000003900397308 */ /* 0x000fe20000000800 */
[----:B0-----:R-:W-:-:S07]  /*53b0*/  FMNMX.FTZ R4, R41, R4, !PT ;  /* 0x0000000429047209 */ /* 0x001fce0007810000 */
[----:B------:R-:W0:Y:S01]  /*53c0*/  MUFU.EX2 R58, R58 ;  /* 0x0000003a003a7308 */ /* 0x000e220000000800 */
[----:B-1----:R-:W-:Y:S02]  /*53d0*/  F2FP.BF16.F32.PACK_AB R203, R56, R55 ;  /* 0x0000003738cb723e */ /* 0x002fe400000010ff */
[C---:B------:R-:W-:Y:S01]  /*53e0*/  FSETP.NEU.FTZ.AND P1, PT, R4.reuse, -INF , PT ;  /* 0xff8000000400780b */ /* 0x040fe20003f3d000 */
[----:B------:R-:W-:-:S04]  /*53f0*/  FMUL.FTZ R40, R4, UR5 ;  /* 0x0000000504287c20 */ /* 0x000fc80008410000 */
[----:B------:R-:W-:Y:S01]  /*5400*/  MUFU.EX2 R59, R59 ;  /* 0x0000003b003b7308 */ /* 0x000fe20000000800 */
[----:B------:R-:W-:Y:S02]  /*5410*/  FSEL R40, R40, RZ, P1 ;  /* 0x000000ff28287208 */ /* 0x000fe40000800000 */
[----:B------:R-:W-:-:S03]  /*5420*/  PLOP3.LUT P1, PT, PT, PT, UP0, 0x80, 0x0 ;  /* 0x000000000000781c */ /* 0x000fc60003f2f008 */
        /* <DEDUP_REMOVED lines=20> */
[--C-:B------:R-:W-:Y:S01]  /*5570*/  FFMA.FTZ R5, R5, UR5, -R40.reuse ;  /* 0x0000000505057c23 */ /* 0x100fe20008010828 */
[----:B------:R-:W-:Y:S01]  /*5580*/  FFMA.FTZ R39, R39, UR5, -R40 ;  /* 0x0000000527277c23 */ /* 0x000fe20008010828 */
[----:B------:R-:W2:Y:S01]  /*5590*/  MUFU.EX2 R20, R20 ;  /* 0x0000001400147308 */ /* 0x000ea20000000800 */
[----:B0-----:R-:W-:-:S07]  /*55a0*/  F2FP.BF16.F32.PACK_AB R197, R58, R57 ;  /* 0x000000393ac5723e */ /* 0x001fce00000010ff */
[----:B------:R2:W0:Y:S01]  /*55b0*/  MUFU.EX2 R41, R26 ;  /* 0x0000001a00297308 */ /* 0x0004220000000800 */
[----:B-1----:R-:W-:Y:S01]  /*55c0*/  FADD.FTZ R53, R18, R21 ;  /* 0x0000001512357221 */ /* 0x002fe20000010000 */
[----:B------:R-:W-:-:S06]  /*55d0*/  F2FP.BF16.F32.PACK_AB R208, R21, R18 ;  /* 0x0000001215d0723e */ /* 0x000fcc00000010ff */
[----:B------:R-:W1:Y:S01]  /*55e0*/  MUFU.EX2 R24, R24 ;  /* 0x0000001800187308 */ /* 0x000e620000000800 */
[----:B--2---:R-:W-:-:S07]  /*55f0*/  FADD.FTZ R26, R20, R53 ;  /* 0x00000035141a7221 */ /* 0x004fce0000010000 */
[----:B------:R-:W2:Y:S01]  /*5600*/  MUFU.EX2 R27, R27 ;  /* 0x0000001b001b7308 */ /* 0x000ea20000000800 */
[C---:B0-----:R-:W-:Y:S01]  /*5610*/  FADD.FTZ R53, R41.reuse, R26 ;  /* 0x0000001a29357221 */ /* 0x041fe20000010000 */
[----:B------:R-:W-:Y:S01]  /*5620*/  FADD.FTZ R26, R48, R65 ;  /* 0x00000041301a7221 */ /* 0x000fe20000010000 */
[----:B------:R-:W-:Y:S02]  /*5630*/  F2FP.BF16.F32.PACK_AB R210, R41, R20 ;  /* 0x0000001429d2723e */ /* 0x000fe400000010ff */
[----:B------:R-:W-:Y:S02]  /*5640*/  CS2R R64, SRZ ;  /* 0x0000000000407805 */ /* 0x000fe4000001ff00 */
[----:B------:R-:W-:Y:S01]  /*5650*/  CS2R R40, SRZ ;  /* 0x0000000000287805 */ /* 0x000fe2000001ff00 */
[----:B------:R-:W-:Y:S01]  /*5660*/  FADD.FTZ R45, R49, R26 ;  /* 0x0000001a312d7221 */ /* 0x000fe20000010000 */
[----:B------:R-:W-:Y:S01]  /*5670*/  CS2R R48, SRZ ;  /* 0x0000000000307805 */ /* 0x000fe2000001ff00 */
[----:B------:R-:W0:Y:S01]  /*5680*/  MUFU.EX2 R25, R25 ;  /* 0x0000001900197308 */ /* 0x000e220000000800 */
[----:B-1----:R-:W-:-:S07]  /*5690*/  FADD.FTZ R0, R24, R53 ;  /* 0x0000003518007221 */ /* 0x002fce0000010000 */
[----:B------:R-:W1:Y:S01]  /*56a0*/  MUFU.EX2 R30, R30 ;  /* 0x0000001e001e7308 */ /* 0x000e620000000800 */
[C---:B--2---:R-:W-:Y:S01]  /*56b0*/  FADD.FTZ R0, R27.reuse, R0 ;  /* 0x000000001b007221 */ /* 0x044fe20000010000 */
[----:B------:R-:W-:-:S06]  /*56c0*/  F2FP.BF16.F32.PACK_AB R204, R27, R24 ;  /* 0x000000181bcc723e */ /* 0x000fcc00000010ff */
[----:B------:R-:W2:Y:S01]  /*56d0*/  MUFU.EX2 R28, R28 ;  /* 0x0000001c001c7308 */ /* 0x000ea20000000800 */
[----:B0-----:R-:W-:Y:S01]  /*56e0*/  FADD.FTZ R53, R25, R0 ;  /* 0x0000000019357221 */ /* 0x001fe20000010000 */
[----:B------:R-:W-:-:S04]  /*56f0*/  FADD.FTZ R0, R50, R45 ;  /* 0x0000002d32007221 */ /* 0x000fc80000010000 */
[----:B------:R-:W-:Y:S01]  /*5700*/  FADD.FTZ R45, R51, R0 ;  /* 0x00000000332d7221 */ /* 0x000fe20000010000 */
[----:B------:R-:W-:Y:S01]  /*5710*/  CS2R R50, SRZ ;  /* 0x0000000000327805 */ /* 0x000fe2000001ff00 */
[----:B------:R-:W0:Y:S01]  /*5720*/  MUFU.EX2 R31, R31 ;  /* 0x0000001f001f7308 */ /* 0x000e220000000800 */
[----:B-1----:R-:W-:Y:S01]  /*5730*/  FADD.FTZ R53, R30, R53 ;  /* 0x000000351e357221 */ /* 0x002fe20000010000 */
[----:B------:R-:W-:Y:S01]  /*5740*/  FADD.FTZ R26, R52, R45 ;  /* 0x0000002d341a7221 */ /* 0x000fe20000010000 */
[----:B------:R-:W-:-:S03]  /*5750*/  F2FP.BF16.F32.PACK_AB R206, R30, R25 ;  /* 0x000000191ece723e */ /* 0x000fc600000010ff */
[C---:B------:R-:W-:Y:S01]  /*5760*/  FADD.FTZ R26, R201.reuse, R26 ;  /* 0x0000001ac91a7221 */ /* 0x040fe20000010000 */
[----:B------:R-:W-:Y:S01]  /*5770*/  F2FP.BF16.F32.PACK_AB R201, R201, R52 ;  /* 0x00000034c9c9723e */ /* 0x000fe200000010ff */
[----:B------:R-:W1:Y:S01]  /*5780*/  MUFU.EX2 R29, R29 ;  /* 0x0000001d001d7308 */ /* 0x000e620000000800 */
[----:B--2---:R-:W-:Y:S01]  /*5790*/  FADD.FTZ R0, R28, R53 ;  /* 0x000000351c007221 */ /* 0x004fe20000010000 */
[----:B------:R-:W-:Y:S01]  /*57a0*/  FADD.FTZ R45, R55, R26 ;  /* 0x0000001a372d7221 */ /* 0x000fe20000010000 */
[----:B------:R-:W-:Y:S02]  /*57b0*/  CS2R R54, SRZ ;  /* 0x0000000000367805 */ /* 0x000fe4000001ff00 */
[----:B------:R-:W-:Y:S01]  /*57c0*/  CS2R R52, SRZ ;  /* 0x0000000000347805 */ /* 0x000fe2000001ff00 */
[----:B------:R-:W-:Y:S01]  /*57d0*/  FADD.FTZ R26, R56, R45 ;  /* 0x0000002d381a7221 */ /* 0x000fe20000010000 */
[----:B------:R-:W-:Y:S01]  /*57e0*/  CS2R R44, SRZ ;  /* 0x00000000002c7805 */ /* 0x000fe2000001ff00 */
[----:B------:R-:W2:Y:S01]  /*57f0*/  MUFU.EX2 R32, R32 ;  /* 0x0000002000207308 */ /* 0x000ea20000000800 */
[----:B0-----:R-:W-:Y:S01]  /*5800*/  FADD.FTZ R0, R31, R0 ;  /* 0x000000001f007221 */ /* 0x001fe20000010000 */
[----:B------:R-:W-:Y:S01]  /*5810*/  FADD.FTZ R21, R57, R26 ;  /* 0x0000001a39157221 */ /* 0x000fe20000010000 */
[----:B------:R-:W-:-:S02]  /*5820*/  F2FP.BF16.F32.PACK_AB R200, R31, R28 ;  /* 0x0000001c1fc8723e */ /* 0x000fc400000010ff */
[----:B------:R-:W-:Y:S02]  /*5830*/  CS2R R56, SRZ ;  /* 0x0000000000387805 */ /* 0x000fe4000001ff00 */
[----:B------:R-:W-:Y:S01]  /*5840*/  CS2R R30, SRZ ;  /* 0x00000000001e7805 */ /* 0x000fe2000001ff00 */
[----:B------:R-:W-:Y:S01]  /*5850*/  FADD.FTZ R18, R58, R21 ;  /* 0x000000153a127221 */ /* 0x000fe20000010000 */
[----:B------:R-:W-:Y:S01]  /*5860*/  CS2R R26, SRZ ;  /* 0x00000000001a7805 */ /* 0x000fe2000001ff00 */
[----:B------:R-:W0:Y:S01]  /*5870*/  MUFU.EX2 R33, R33 ;  /* 0x0000002100217308 */ /* 0x000e220000000800 */
[----:B-1----:R-:W-:Y:S01]  /*5880*/  FADD.FTZ R43, R29, R0 ;  /* 0x000000001d2b7221 */ /* 0x002fe20000010000 */
[----:B------:R-:W-:-:S06]  /*5890*/  FADD.FTZ R25, R59, R18 ;  /* 0x000000123b197221 */ /* 0x000fcc0000010000 */
[----:B------:R-:W1:Y:S01]  /*58a0*/  MUFU.EX2 R34, R34 ;  /* 0x0000002200227308 */ /* 0x000e620000000800 */
[C---:B--2---:R-:W-:Y:S01]  /*58b0*/  FADD.FTZ R0, R32.reuse, R43 ;  /* 0x0000002b20007221 */ /* 0x044fe20000010000 */
[----:B------:R-:W-:Y:S02]  /*58c0*/  F2FP.BF16.F32.PACK_AB R202, R32, R29 ;  /* 0x0000001d20ca723e */ /* 0x000fe400000010ff */
[----:B------:R-:W-:-:S04]  /*58d0*/  CS2R R28, SRZ ;  /* 0x00000000001c7805 */ /* 0x000fc8000001ff00 */
[----:B------:R-:W2:Y:S01]  /*58e0*/  MUFU.EX2 R35, R35 ;  /* 0x0000002300237308 */ /* 0x000ea20000000800 */
[----:B0-----:R-:W-:-:S07]  /*58f0*/  FADD.FTZ R43, R33, R0 ;  /* 0x00000000212b7221 */ /* 0x001fce0000010000 */
[----:B------:R-:W0:Y:S01]  /*5900*/  MUFU.EX2 R36, R36 ;  /* 0x0000002400247308 */ /* 0x000e220000000800 */
[C---:B-1----:R-:W-:Y:S01]  /*5910*/  FADD.FTZ R0, R34.reuse, R43 ;  /* 0x0000002b22007221 */ /* 0x042fe20000010000 */
[----:B------:R-:W-:Y:S02]  /*5920*/  F2FP.BF16.F32.PACK_AB R196, R34, R33 ;  /* 0x0000002122c4723e */ /* 0x000fe400000010ff */
[----:B------:R-:W-:Y:S02]  /*5930*/  CS2R R42, SRZ ;  /* 0x00000000002a7805 */ /* 0x000fe4000001ff00 */
[----:B------:R-:W-:Y:S02]  /*5940*/  CS2R R32, SRZ ;  /* 0x0000000000207805 */ /* 0x000fe4000001ff00 */
[----:B------:R-:W1:Y:S01]  /*5950*/  MUFU.EX2 R60, R60 ;  /* 0x0000003c003c7308 */ /* 0x000e620000000800 */
[----:B--2---:R-:W-:-:S07]  /*5960*/  FADD.FTZ R21, R35, R0 ;  /* 0x0000000023157221 */ /* 0x004fce0000010000 */
[----:B------:R-:W2:Y:S01]  /*5970*/  MUFU.EX2 R37, R37 ;  /* 0x0000002500257308 */ /* 0x000ea20000000800 */
[C---:B0-----:R-:W-:Y:S01]  /*5980*/  FADD.FTZ R0, R36.reuse, R21 ;  /* 0x0000001524007221 */ /* 0x041fe20000010000 */
[----:B------:R-:W-:Y:S02]  /*5990*/  F2FP.BF16.F32.PACK_AB R198, R36, R35 ;  /* 0x0000002324c6723e */ /* 0x000fe400000010ff */
[----:B------:R-:W-:-:S04]  /*59a0*/  CS2R R34, SRZ ;  /* 0x0000000000227805 */ /* 0x000fc8000001ff00 */
[----:B------:R-:W0:Y:S01]  /*59b0*/  MUFU.EX2 R61, R61 ;  /* 0x0000003d003d7308 */ /* 0x000e220000000800 */
[C---:B-1----:R-:W-:Y:S01]  /*59c0*/  FADD.FTZ R18, R60.reuse, R25 ;  /* 0x000000193c127221 */ /* 0x042fe20000010000 */
[----:B------:R-:W-:Y:S02]  /*59d0*/  F2FP.BF16.F32.PACK_AB R199, R60, R59 ;  /* 0x0000003b3cc7723e */ /* 0x000fe400000010ff */
[----:B------:R-:W-:-:S04]  /*59e0*/  CS2R R58, SRZ ;  /* 0x00000000003a7805 */ /* 0x000fc8000001ff00 */
[----:B------:R-:W1:Y:S01]  /*59f0*/  MUFU.EX2 R38, R38 ;  /* 0x0000002600267308 */ /* 0x000e620000000800 */
[----:B--2---:R-:W-:-:S07]  /*5a00*/  FADD.FTZ R21, R37, R0 ;  /* 0x0000000025157221 */ /* 0x004fce0000010000 */
[----:B------:R-:W2:Y:S01]  /*5a10*/  MUFU.EX2 R62, R62 ;  /* 0x0000003e003e7308 */ /* 0x000ea20000000800 */
[----:B0-----:R-:W-:-:S07]  /*5a20*/  FADD.FTZ R25, R61, R18 ;  /* 0x000000123d197221 */ /* 0x001fce0000010000 */
[----:B------:R-:W0:Y:S01]  /*5a30*/  MUFU.EX2 R5, R5 ;  /* 0x0000000500057308 */ /* 0x000e220000000800 */
[C---:B-1----:R-:W-:Y:S01]  /*5a40*/  FADD.FTZ R0, R38.reuse, R21 ;  /* 0x0000001526007221 */ /* 0x042fe20000010000 */
[----:B------:R-:W-:Y:S02]  /*5a50*/  F2FP.BF16.F32.PACK_AB R192, R38, R37 ;  /* 0x0000002526c0723e */ /* 0x000fe400000010ff */
[----:B------:R-:W-:-:S04]  /*5a60*/  CS2R R36, SRZ ;  /* 0x0000000000247805 */ /* 0x000fc8000001ff00 */
[----:B------:R-:W1:Y:S01]  /*5a70*/  MUFU.EX2 R63, R63 ;  /* 0x0000003f003f7308 */ /* 0x000e620000000800 */
[C---:B--2---:R-:W-:Y:S01]  /*5a80*/  FADD.FTZ R18, R62.reuse, R25 ;  /* 0x000000193e127221 */ /* 0x044fe20000010000 */
[----:B------:R-:W-:Y:S02]  /*5a90*/  F2FP.BF16.F32.PACK_AB R193, R62, R61 ;  /* 0x0000003d3ec1723e */ /* 0x000fe400000010ff */
[----:B------:R-:W-:-:S04]  /*5aa0*/  CS2R R60, SRZ ;  /* 0x00000000003c7805 */ /* 0x000fc8000001ff00 */
[----:B------:R2:W3:Y:S01]  /*5ab0*/  MUFU.EX2 R194, R39 ;  /* 0x0000002700c27308 */ /* 0x0004e20000000800 */
[----:B0-----:R-:W-:Y:S01]  /*5ac0*/  FADD.FTZ R21, R5, R0 ;  /* 0x0000000005157221 */ /* 0x001fe20000010000 */
[----:B------:R-:W-:-:S06]  /*5ad0*/  IMAD.MOV.U32 R0, RZ, RZ, 0x3f800000 ;  /* 0x3f800000ff007424 */ /* 0x000fcc00078e00ff */
[----:B------:R-:W0:Y:S01]  /*5ae0*/  MUFU.EX2 R2, R2 ;  /* 0x0000000200027308 */ /* 0x000e220000000800 */
[----:B-1----:R-:W-:Y:S01]  /*5af0*/  FADD.FTZ R25, R63, R18 ;  /* 0x000000123f197221 */ /* 0x002fe20000010000 */
[----:B--2---:R-:W-:Y:S01]  /*5b00*/  CS2R R38, SRZ ;  /* 0x0000000000267805 */ /* 0x004fe2000001ff00 */
[C---:B---3--:R-:W-:Y:S01]  /*5b10*/  FADD.FTZ R18, R194.reuse, R21 ;  /* 0x00000015c2127221 */ /* 0x048fe20000010000 */
[----:B------:R-:W-:Y:S01]  /*5b20*/  F2FP.BF16.F32.PACK_AB R194, R194, R5 ;  /* 0x00000005c2c2723e */ /* 0x000fe200000010ff */
[C---:B0-----:R-:W-:Y:S01]  /*5b30*/  FADD.FTZ R5, R2.reuse, R25 ;  /* 0x0000001902057221 */ /* 0x041fe20000010000 */
[----:B------:R-:W-:Y:S01]  /*5b40*/  F2FP.BF16.F32.PACK_AB R195, R2, R63 ;  /* 0x0000003f02c3723e */ /* 0x000fe200000010ff */
[----:B------:R-:W-:Y:S01]  /*5b50*/  IMAD.MOV.U32 R2, RZ, RZ, 0x3f800000 ;  /* 0x3f800000ff027424 */ /* 0x000fe200078e00ff */
[----:B------:R-:W-:Y:S02]  /*5b60*/  CS2R R62, SRZ ;  /* 0x00000000003e7805 */ /* 0x000fe4000001ff00 */
[----:B------:R-:W-:Y:S01]  /*5b70*/  CS2R R24, SRZ ;  /* 0x0000000000187805 */ /* 0x000fe2000001ff00 */
[----:B------:R-:W-:Y:S06]  /*5b80*/  @!P1 BRA `(.L_x_2210) ;  /* 0x0000004000d49947 */ /* 0x000fec0003800000 */
[----:B------:R-:W-:Y:S01]  /*5b90*/  R2UR UR4, R17 ;  /* 0x00000000110472ca */ /* 0x000fe200000e0000 */
[----:B------:R-:W-:Y:S01]  /*5ba0*/  IMAD.MOV.U32 R21, RZ, RZ, R4 ;  /* 0x000000ffff157224 */ /* 0x000fe200078e0004 */
[----:B------:R-:W-:Y:S01]  /*5bb0*/  MOV R228, R3 ;  /* 0x0000000300e47202 */ /* 0x000fe20000000f00 */
[----:B------:R-:W-:Y:S01]  /*5bc0*/  IMAD.MOV.U32 R2, RZ, RZ, 0x3f800000 ;  /* 0x3f800000ff027424 */ /* 0x000fe200078e00ff */
[----:B------:R-:W-:Y:S01]  /*5bd0*/  UMOV UR60, UR36 ;  /* 0x00000024003c7c82 */ /* 0x000fe20008000000 */
[----:B------:R-:W-:Y:S01]  /*5be0*/  IMAD.MOV.U32 R151, RZ, RZ, RZ ;  /* 0x000000ffff977224 */ /* 0x000fe200078e00ff */
[----:B------:R-:W-:-:S07]  /*5bf0*/  ULDC UR37, c[0x0][0x9d8] ;  /* 0x0002760000257ab9 */ /* 0x000fce0000000800 */
[----:B------:R-:W-:-:S07]  /*5c00*/  IMAD.U32 R20, RZ, RZ, UR4 ;  /* 0x00000004ff147e24 */ /* 0x000fce000f8e00ff */
.L_x_2221:
[----:B------:R-:W-:Y:S01]  /*5c10*/  R2UR UR5, R20 ;  /* 0x00000000140572ca */ /* 0x000fe200000e0000 */
[----:B------:R-:W-:-:S04]  /*5c20*/  UISETP.NE.AND UP0, UPT, UR60, 0x1, UPT ;  /* 0x000000013c00788c */ /* 0x000fc8000bf05270 */
[----:B------:R-:W-:-:S08]  /*5c30*/  USEL UR4, URZ, 0x1, UP0 ;  /* 0x000000013f047887 */ /* 0x000fd00008000000 */
[----:B------:R-:W-:-:S06]  /*5c40*/  ULOP3.LUT UR4, UR5, UR4, URZ, 0x3c, !UPT ;  /* 0x0000000405047292 */ /* 0x000fcc000f8e3c3f */
[----:B------:R-:W-:Y:S01]  /*5c50*/  IMAD.U32 R17, RZ, RZ, UR4 ;  /* 0x00000004ff117e24 */ /* 0x000fe2000f8e00ff */
[----:B------:R-:W-:Y:S06]  /*5c60*/  @!P0 BRA `(.L_x_2211) ;  /* 0x0000000000048947 */ /* 0x000fec0003800000 */
[----:B------:R-:W-:Y:S01]  /*5c70*/  BPT.TRAP 0x1 ;  /* 0x000000040000795c */ /* 0x000fe20000300000 */
.L_x_2211:
[----:B------:R-:W-:Y:S01]  /*5c80*/  R2UR UR4, R16 ;  /* 0x00000000100472ca */ /* 0x000fe200000e0000 */
[----:B------:R-:W-:Y:S01]  /*5c90*/  UIADD3 UR36, UR60, 0x1, URZ ;  /* 0x000000013c247890 */ /* 0x000fe2000fffe03f */
[----:B------:R-:W-:-:S03]  /*5ca0*/  R2UR UR5, R17 ;  /* 0x00000000110572ca */ /* 0x000fc600000e0000 */
[----:B------:R-:W-:-:S04]  /*5cb0*/  UISETP.NE.AND UP0, UPT, UR36, 0x2, UPT ;  /* 0x000000022400788c */ /* 0x000fc8000bf05270 */
[----:B------:R-:W-:-:S04]  /*5cc0*/  USEL UR36, UR36, URZ, UP0 ;  /* 0x0000003f24247287 */ /* 0x000fc80008000000 */
[----:B------:R-:W-:Y:S02]  /*5cd0*/  ULEA UR4, UR36, UR4, 0x3 ;  /* 0x0000000424047291 */ /* 0x000fe4000f8e183f */
[----:B------:R-:W-:-:S04]  /*5ce0*/  MOV R4, UR5 ;  /* 0x0000000500047c02 */ /* 0x000fc80008000f00 */
[----:B------:R-:W-:Y:S01]  /*5cf0*/  SHF.L.U32 R4, R4, 0x1f, RZ ;  /* 0x0000001f04047819 */ /* 0x000fe200000006ff */
[----:B------:R-:W-:-:S03]  /*5d00*/  IMAD.U32 R3, RZ, RZ, UR4 ;  /* 0x00000004ff037e24 */ /* 0x000fc6000f8e00ff */
[----:B------:R0:W1:Y:S01]  /*5d10*/  SYNCS.PHASECHK.TRANS64.TRYWAIT P1, [UR4+0x38830], R4 ;  /* 0x03883004ff0075a7 */ /* 0x0000620008020144 */
[----:B------:R-:W-:Y:S05]  /*5d20*/  @!P0 BRA `(.L_x_2212) ;  /* 0x0000000000048947 */ /* 0x000fea0003800000 */
[----:B------:R-:W-:Y:S01]  /*5d30*/  BPT.TRAP 0x1 ;  /* 0x000000040000795c */ /* 0x000fe20000300000 */
.L_x_2212:
[----:B-1----:R-:W-:Y:S05]  /*5d40*/  @P1 BRA `(.L_x_2213) ;  /* 0x00000000000c1947 */ /* 0x002fea0003800000 */
[----:B------:R-:W-:-:S13]  /*5d50*/  R2UR UR4, R3 ;  /* 0x00000000030472ca */ /* 0x000fda00000e0000 */
[----:B------:R-:W1:Y:S02]  /*5d60*/  SYNCS.PHASECHK.TRANS64.TRYWAIT P1, [UR4+0x38830], R4 ;  /* 0x03883004ff0075a7 */ /* 0x000e640008020144 */
[----:B-1----:R-:W-:Y:S05]  /*5d70*/  @!P1 BRA `(.L_x_2214) ;  /* 0x0000010400cc9947 */ /* 0x002fea0003800000 */
.L_x_2213:
        /* <DEDUP_REMOVED lines=23> */
[----:B------:R-:W-:Y:S01]  /*5ef0*/  UIADD3 UR58, UR4, 0x80, URZ ;  /* 0x00000080043a7890 */ /* 0x000fe2000fffe03f */
[-C--:B------:R-:W-:Y:S01]  /*5f00*/  FMUL.FTZ R28, R28, R0.reuse ;  /* 0x000000001c1c7220 */ /* 0x080fe20000410000 */
        /* <DEDUP_REMOVED lines=57> */
[----:B------:R-:W-:Y:S01]  /*62a0*/  UIADD3 UR58, UR4, 0x100, URZ ;  /* 0x00000100043a7890 */ /* 0x000fe2000fffe03f */
[-C--:B------:R-:W-:Y:S01]  /*62b0*/  FMUL.FTZ R109, R109, R0.reuse ;  /* 0x000000006d6d7220 */ /* 0x080fe20000410000 */
[----:B------:R-:W-:Y:S01]  /*62c0*/  UMOV UR56, UR6 ;  /* 0x0000000600387c82 */ /* 0x000fe20008000000 */
[----:B------:R-:W-:Y:S01]  /*62d0*/  UMOV UR57, UR7 ;  /* 0x0000000700397c82 */ /* 0x000fe20008000000 */
        /* <DEDUP_REMOVED lines=95> */
[----:B------:R-:W-:Y:S01]  /*68d0*/  UIADD3 UR58, UR4, 0x200, URZ ;  /* 0x00000200043a7890 */ /* 0x000fe2000fffe03f */
[----:B------:R-:W-:Y:S01]  /*68e0*/  UMOV UR56, UR6 ;  /* 0x0000000600387c82 */ /* 0x000fe20008000000 */
[----:B------:R-:W-:Y:S01]  /*68f0*/  UMOV UR57, UR7 ;  /* 0x0000000700397c82 */ /* 0x000fe20008000000 */
[----:B------:R-:W-:Y:S01]  /*6900*/  UMOV UR59, 0x40000040 ;  /* 0x40000040003b7882 */ /* 0x000fe20000000000 */
        /* <DEDUP_REMOVED lines=141> */
[----:B------:R-:W-:Y:S02]  /*71e0*/  R2UR UR10, R6 ;  /* 0x00000000060a72ca */ /* 0x000fe400000e0000 */
[----:B------:R-:W-:-:S11]  /*71f0*/  R2UR UR11, R7 ;  /* 0x00000000070b72ca */ /* 0x000fd600000e0000 */
[----:B------:R-:W-:Y:S02]  /*7200*/  UMOV UR56, UR10 ;  /* 0x0000000a00387c82 */ /* 0x000fe40008000000 */
[----:B------:R-:W-:Y:S01]  /*7210*/  UMOV UR57, UR11 ;  /* 0x0000000b00397c82 */ /* 0x000fe20008000000 */
[----:B------:R-:W-:Y:S01]  /*7220*/  UMOV UR5, UR11 ;  /* 0x0000000b00057c82 */ /* 0x000fe20008000000 */
        /* <DEDUP_REMOVED lines=22> */
[----:B------:R-:W-:Y:S03]  /*7390*/  HGMMA.64x16x16.F32.BF16 R152, gdesc[UR12], R152, gsb0 ;  /* 0x002000000c9879f0 */ /* 0x000fe60008001898 */
        /* <DEDUP_REMOVED lines=236> */
[----:B------:R-:W-:Y:S05]  /*8260*/  @!P0 BRA `(.L_x_2215) ;  /* 0x0000000000048947 */ /* 0x000fea0003800000 */
[----:B------:R-:W-:Y:S01]  /*8270*/  BPT.TRAP 0x1 ;  /* 0x000000040000795c */ /* 0x000fe20000300000 */
.L_x_2215:
        /* <DEDUP_REMOVED lines=8> */
.L_x_2216:
[----:B--2---:R-:W-:Y:S05]  /*8300*/  @P1 BRA `(.L_x_2217) ;  /* 0x0000000000081947 */ /* 0x004fea0003800000 */
[----:B------:R-:W2:Y:S02]  /*8310*/  SYNCS.PHASECHK.TRANS64.TRYWAIT P1, [UR4+0x38850], R0 ;  /* 0x03885000ff0075a7 */ /* 0x000ea40008020144 */
[----:B--2---:R-:W-:Y:S05]  /*8320*/  @!P1 BRA `(.L_x_2218) ;  /* 0x000000e0007c9947 */ /* 0x004fea0003800000 */
.L_x_2217:
        /* <DEDUP_REMOVED lines=37> */
.L_x_2219:
[----:B------:R-:W-:Y:S01]  /*8580*/  R2UR UR6, R212 ;  /* 0x00000000d40672ca */ /* 0x000fe200000e0000 */
[----:B-12---:R-:W-:Y:S01]  /*8590*/  FMUL.FTZ R0, R187, UR37 ;  /* 0x00000025bb007c20 */ /* 0x006fe20008410000 */
[----:B------:R-:W-:Y:S01]  /*85a0*/  R2UR UR5, R213 ;  /* 0x00000000d50572ca */ /* 0x000fe200000e0000 */
[----:B------:R-:W-:Y:S01]  /*85b0*/  FMUL.FTZ R187, R188, UR37 ;  /* 0x00000025bcbb7c20 */ /* 0x000fe20008410000 */
[----:B------:R-:W-:Y:S01]  /*85c0*/  FMUL.FTZ R188, R177, UR37 ;  /* 0x00000025b1bc7c20 */ /* 0x000fe20008410000 */
[----:B------:R-:W-:Y:S01]  /*85d0*/  FMUL.FTZ R177, R179, UR37 ;  /* 0x00000025b3b17c20 */ /* 0x000fe20008410000 */
[----:B------:R-:W1:Y:S01]  /*85e0*/  LDC R193, c[0x0][0x2f0] ;  /* 0x0000bc00ffc17b82 */ /* 0x000e620000000800 */
[----:B------:R-:W-:Y:S01]  /*85f0*/  FMUL.FTZ R2, R186, UR37 ;  /* 0x00000025ba027c20 */ /* 0x000fe20008410000 */
[----:B------:R-:W-:Y:S01]  /*8600*/  FMUL.FTZ R186, R189, UR37 ;  /* 0x00000025bdba7c20 */ /* 0x000fe20008410000 */
[----:B------:R-:W-:Y:S01]  /*8610*/  R2UR UR7, R23 ;  /* 0x00000000170772ca */ /* 0x000fe200000e0000 */
[----:B------:R-:W-:Y:S01]  /*8620*/  FMUL.FTZ R192, R184, UR37 ;  /* 0x00000025b8c07c20 */ /* 0x000fe20008410000 */
[----:B------:R-:W-:Y:S01]  /*8630*/  FMUL.FTZ R184, R191, UR37 ;  /* 0x00000025bfb87c20 */ /* 0x000fe20008410000 */
[----:B------:R-:W-:Y:S01]  /*8640*/  FMUL.FTZ R191, R181, UR37 ;  /* 0x00000025b5bf7c20 */ /* 0x000fe20008410000 */
[----:B------:R-:W-:Y:S01]  /*8650*/  UISETP.NE.AND UP0, UPT, UR6, URZ, UPT ;  /* 0x0000003f0600728c */ /* 0x000fe2000bf05270 */
[----:B------:R-:W-:Y:S01]  /*8660*/  FMUL.FTZ R181, R169, UR37 ;  /* 0x00000025a9b57c20 */ /* 0x000fe20008410000 */
[----:B0-----:R-:W-:-:S02]  /*8670*/  VIADD R4, R215, UR5 ;  /* 0x00000005d7047c36 */ /* 0x001fc40008000000 */
[----:B------:R-:W-:Y:S01]  /*8680*/  FMUL.FTZ R185, R185, UR37 ;  /* 0x00000025b9b97c20 */ /* 0x000fe20008410000 */
[----:B------:R-:W-:Y:S01]  /*8690*/  IMAD.MOV.U32 R169, RZ, RZ, -0x2 ;  /* 0xfffffffeffa97424 */ /* 0x000fe200078e00ff */
[----:B------:R-:W0:Y:S01]  /*86a0*/  MUFU.TANH R192, R192 ;  /* 0x000000c000c07308 */ /* 0x000e220000002400 */
[----:B------:R-:W-:Y:S01]  /*86b0*/  PLOP3.LUT P1, PT, PT, PT, UP0, 0x80, 0x0 ;  /* 0x000000000000781c */ /* 0x000fe20003f2f008 */
[----:B------:R-:W-:Y:S01]  /*86c0*/  ULDC UR6, c[0x0][0x288] ;  /* 0x0000a20000067ab9 */ /* 0x000fe20000000800 */
[----:B------:R-:W-:Y:S01]  /*86d0*/  PLOP3.LUT P2, PT, PT, PT, UP0, 0x80, 0x0 ;  /* 0x000000000000781c */ /* 0x000fe20003f4f008 */
[----:B------:R-:W-:Y:S01]  /*86e0*/  FMUL.FTZ R20, R190, UR37 ;  /* 0x00000025be147c20 */ /* 0x000fe20008410000 */
[----:B------:R-:W-:Y:S01]  /*86f0*/  FMUL.FTZ R190, R176, UR37 ;  /* 0x00000025b0be7c20 */ /* 0x000fe20008410000 */
[----:B------:R-:W-:Y:S01]  /*8700*/  @UP0 ULDC UR5, c[0x0][0x44c] ;  /* 0x0001130000050ab9 */ /* 0x000fe20000000800 */
[----:B------:R-:W-:Y:S01]  /*8710*/  FMUL.FTZ R176, R178, UR37 ;  /* 0x00000025b2b07c20 */ /* 0x000fe20008410000 */
[----:B------:R-:W2:Y:S01]  /*8720*/  MUFU.TANH R185, R185 ;  /* 0x000000b900b97308 */ /* 0x000ea20000002400 */
[----:B------:R-:W-:Y:S01]  /*8730*/  FMUL.FTZ R178, R180, UR37 ;  /* 0x00000025b4b27c20 */ /* 0x000fe20008410000 */
[----:B------:R-:W-:Y:S01]  /*8740*/  FMUL.FTZ R180, R172, UR37 ;  /* 0x00000025acb47c20 */ /* 0x000fe20008410000 */
[----:B------:R-:W-:Y:S01]  /*8750*/  FMUL.FTZ R170, R170, UR37 ;  /* 0x00000025aaaa7c20 */ /* 0x000fe20008410000 */
[----:B------:R-:W-:Y:S01]  /*8760*/  FMUL.FTZ R171, R171, UR37 ;  /* 0x00000025abab7c20 */ /* 0x000fe20008410000 */
[----:B------:R-:W-:Y:S01]  /*8770*/  FMUL.FTZ R174, R174, UR37 ;  /* 0x00000025aeae7c20 */ /* 0x000fe20008410000 */
[----:B------:R-:W-:Y:S01]  /*8780*/  @P1 IMAD.HI.U32 R179, R4, UR5, RZ ;  /* 0x0000000504b31c27 */ /* 0x000fe2000f8e00ff */
[----:B------:R-:W-:Y:S01]  /*8790*/  @UP0 ULDC UR5, c[0x0][0x450] ;  /* 0x0001140000050ab9 */ /* 0x000fe20000000800 */
[----:B------:R-:W3:Y:S02]  /*87a0*/  MUFU.TANH R187, R187 ;  /* 0x000000bb00bb7308 */ /* 0x000ee40000002400 */
[----:B------:R-:W-:Y:S01]  /*87b0*/  FMUL.FTZ R175, R175, UR37 ;  /* 0x00000025afaf7c20 */ /* 0x000fe20008410000 */
[----:B------:R-:W-:Y:S01]  /*87c0*/  FMUL.FTZ R162, R162, UR37 ;  /* 0x00000025a2a27c20 */ /* 0x000fe20008410000 */
[----:B------:R-:W-:Y:S01]  /*87d0*/  @P2 SHF.R.U32.HI R4, RZ, UR5, R179 ;  /* 0x00000005ff042c19 */ /* 0x000fe200080116b3 */
[----:B------:R-:W-:Y:S01]  /*87e0*/  UMOV UR5, 0x1 ;  /* 0x0000000100057882 */ /* 0x000fe20000000000 */
[----:B------:R-:W-:Y:S01]  /*87f0*/  FMUL.FTZ R179, R168, UR37 ;  /* 0x00000025a8b37c20 */ /* 0x000fe20008410000 */
[----:B------:R-:W-:Y:S01]  /*8800*/  UIMAD UR5, UR61, -0x50, UR5 ;  /* 0xffffffb03d0578a4 */ /* 0x000fe2000f8e0205 */
[----:B------:R-:W-:Y:S01]  /*8810*/  FMUL.FTZ R159, R159, UR37 ;  /* 0x000000259f9f7c20 */ /* 0x000fe20008410000 */
[----:B------:R-:W4:Y:S01]  /*8820*/  SHFL.IDX PT, R189, R4, RZ, 0x1c1f ;  /* 0x001c1fff04bd7589 */ /* 0x000f2200000e0000 */
[----:B------:R-:W5:Y:S01]  /*8830*/  MUFU.TANH R186, R186 ;  /* 0x000000ba00ba7308 */ /* 0x000f620000002400 */
[----:B------:R-:W-:Y:S01]  /*8840*/  FMUL.FTZ R163, R163, UR37 ;  /* 0x00000025a3a37c20 */ /* 0x000fe20008410000 */
[----:B------:R-:W-:Y:S01]  /*8850*/  FMUL.FTZ R166, R166, UR37 ;  /* 0x00000025a6a67c20 */ /* 0x000fe20008410000 */
[----:B------:R-:W-:Y:S01]  /*8860*/  IMAD R168, R214, R169, UR5 ;  /* 0x00000005d6a87e24 */ /* 0x000fe2000f8e02a9 */
[----:B------:R-:W-:Y:S01]  /*8870*/  ULDC UR5, c[0x0][0x988] ;  /* 0x0002620000057ab9 */ /* 0x000fe20000000800 */
[----:B------:R-:W-:Y:S01]  /*8880*/  FMUL.FTZ R167, R167, UR37 ;  /* 0x00000025a7a77c20 */ /* 0x000fe20008410000 */
[----:B------:R-:W-:Y:S01]  /*8890*/  FMUL.FTZ R154, R154, UR37 ;  /* 0x000000259a9a7c20 */ /* 0x000fe20008410000 */
[----:B-1----:R-:W-:-:S02]  /*88a0*/  IMAD R168, R193, UR7, R168 ;  /* 0x00000007c1a87c24 */ /* 0x002fc4000f8e02a8 */
[----:B------:R-:W-:Y:S01]  /*88b0*/  FMUL.FTZ R193, R173, UR37 ;  /* 0x00000025adc17c20 */ /* 0x000fe20008410000 */
[----:B------:R-:W1:Y:S01]  /*88c0*/  MUFU.TANH R190, R190 ;  /* 0x000000be00be7308 */ /* 0x000e620000002400 */
[----:B------:R-:W-:Y:S01]  /*88d0*/  FMUL.FTZ R173, R160, UR37 ;  /* 0x00000025a0ad7c20 */ /* 0x000fe20008410000 */
[----:B------:R-:W-:Y:S01]  /*88e0*/  FMUL.FTZ R155, R155, UR37 ;  /* 0x000000259b9b7c20 */ /* 0x000fe20008410000 */
[----:B------:R-:W-:Y:S01]  /*88f0*/  FMUL.FTZ R158, R158, UR37 ;  /* 0x000000259e9e7c20 */ /* 0x000fe20008410000 */
[----:B------:R-:W1:Y:S04]  /*8900*/  S2UR UR7, SR_CgaCtaId ;  /* 0x00000000000779c3 */ /* 0x000e680000008800 */
[----:B------:R-:W1:Y:S01]  /*8910*/  MUFU.TANH R188, R188 ;  /* 0x000000bc00bc7308 */ /* 0x000e620000002400 */
[----:B----4-:R-:W-:-:S07]  /*8920*/  IADD3 R189, R189, -UR6, R168 ;  /* 0x80000006bdbd7c10 */ /* 0x010fce000fffe0a8 */
[----:B------:R-:W4:Y:S01]  /*8930*/  MUFU.TANH R178, R178 ;  /* 0x000000b200b27308 */ /* 0x000f220000002400 */
[C---:B------:R-:W-:Y:S02]  /*8940*/  ISETP.GT.AND P1, PT, R189.reuse, RZ, PT ;  /* 0x000000ffbd00720c */ /* 0x040fe40003f24270 */
[C---:B------:R-:W-:Y:S02]  /*8950*/  ISETP.GT.AND P2, PT, R189.reuse, 0x1, PT ;  /* 0x00000001bd00780c */ /* 0x040fe40003f44270 */
[----:B0-----:R-:W-:Y:S02]  /*8960*/  FSEL R160, R192, -INF , P1 ;  /* 0xff800000c0a07808 */ /* 0x001fe40000800000 */
[----:B------:R-:W-:Y:S01]  /*8970*/  ISETP.GT.AND P1, PT, R189, 0x8, PT ;  /* 0x00000008bd00780c */ /* 0x000fe20003f24270 */
[----:B------:R-:W0:Y:S01]  /*8980*/  MUFU.TANH R191, R191 ;  /* 0x000000bf00bf7308 */ /* 0x000e220000002400 */
[----:B--2---:R-:W-:Y:S01]  /*8990*/  FSEL R169, R185, -INF , P2 ;  /* 0xff800000b9a97808 */ /* 0x004fe20001000000 */
[----:B------:R-:W-:Y:S01]  /*89a0*/  FMUL.FTZ R185, R161, UR37 ;  /* 0x00000025a1b97c20 */ /* 0x000fe20008410000 */
[----:B------:R-:W-:-:S02]  /*89b0*/  FMNMX.FTZ R172, R160, R21, !PT ;  /* 0x00000015a0ac7209 */ /* 0x000fc40007810000 */
[----:B------:R-:W-:Y:S02]  /*89c0*/  ISETP.GT.AND P2, PT, R189, 0x9, PT ;  /* 0x00000009bd00780c */ /* 0x000fe40003f44270 */
[----:B---3--:R-:W-:Y:S01]  /*89d0*/  FSEL R161, R187, -INF , P1 ;  /* 0xff800000bba17808 */ /* 0x008fe20000800000 */
[----:B------:R2:W-:Y:S01]  /*89e0*/  MUFU.TANH R192, R173 ;  /* 0x000000ad00c07308 */ /* 0x0005e20000002400 */
[----:B------:R-:W-:Y:S02]  /*89f0*/  FMNMX.FTZ R194, R169, R172, !PT ;  /* 0x000000aca9c27209 */ /* 0x000fe40007810000 */
[C---:B------:R-:W-:Y:S02]  /*8a00*/  ISETP.GT.AND P1, PT, R189.reuse, 0x10, PT ;  /* 0x00000010bd00780c */ /* 0x040fe40003f24270 */
[----:B-----5:R-:W-:Y:S01]  /*8a10*/  FSEL R172, R186, -INF , P2 ;  /* 0xff800000baac7808 */ /* 0x020fe20001000000 */
[----:B------:R-:W-:Y:S01]  /*8a20*/  FMUL.FTZ R186, R164, UR37 ;  /* 0x00000025a4ba7c20 */ /* 0x000fe20008410000 */
[----:B------:R-:W-:Y:S01]  /*8a30*/  ISETP.GT.AND P2, PT, R189, 0x11, PT ;  /* 0x00000011bd00780c */ /* 0x000fe20003f44270 */
[----:B------:R-:W3:Y:S01]  /*8a40*/  MUFU.TANH R179, R179 ;  /* 0x000000b300b37308 */ /* 0x000ee20000002400 */
[----:B--2---:R-:W-:-:S02]  /*8a50*/  FMNMX.FTZ R173, R161, R194, !PT ;  /* 0x000000c2a1ad7209 */ /* 0x004fc40007810000 */
[----:B-1----:R-:W-:Y:S02]  /*8a60*/  FSEL R164, R190, -INF , P1 ;  /* 0xff800000bea47808 */ /* 0x002fe40000800000 */
[----:B------:R-:W-:Y:S02]  /*8a70*/  FMNMX.FTZ R187, R172, R173, !PT ;  /* 0x000000adacbb7209 */ /* 0x000fe40007810000 */
[----:B------:R-:W-:Y:S01]  /*8a80*/  FSEL R173, R188, -INF , P2 ;  /* 0xff800000bcad7808 */ /* 0x000fe20001000000 */
[----:B------:R-:W1:Y:S01]  /*8a90*/  MUFU.TANH R181, R181 ;  /* 0x000000b500b57308 */ /* 0x000e620000002400 */
[----:B------:R-:W-:Y:S02]  /*8aa0*/  ISETP.GT.AND P1, PT, R189, 0x18, PT ;  /* 0x00000018bd00780c */ /* 0x000fe40003f24270 */
[----:B------:R-:W-:Y:S01]  /*8ab0*/  FMNMX.FTZ R188, R164, R187, !PT ;  /* 0x000000bba4bc7209 */ /* 0x000fe20007810000 */
[----:B------:R-:W-:Y:S01]  /*8ac0*/  FMUL.FTZ R187, R165, UR37 ;  /* 0x00000025a5bb7c20 */ /* 0x000fe20008410000 */
[----:B------:R-:W-:-:S02]  /*8ad0*/  ISETP.GT.AND P2, PT, R189, 0x19, PT ;  /* 0x00000019bd00780c */ /* 0x000fc40003f44270 */
[----:B----4-:R-:W-:Y:S01]  /*8ae0*/  FSEL R178, R178, -INF , P1 ;  /* 0xff800000b2b27808 */ /* 0x010fe20000800000 */
[----:B------:R-:W2:Y:S01]  /*8af0*/  MUFU.TANH R180, R180 ;  /* 0x000000b400b47308 */ /* 0x000ea20000002400 */
[----:B------:R-:W-:Y:S01]  /*8b00*/  FMNMX.FTZ R195, R173, R188, !PT ;  /* 0x000000bcadc37209 */ /* 0x000fe20007810000 */
[----:B------:R-:W-:Y:S01]  /*8b10*/  FMUL.FTZ R188, R152, UR37 ;  /* 0x0000002598bc7c20 */ /* 0x000fe20008410000 */
[----:B------:R-:W-:Y:S02]  /*8b20*/  ISETP.GT.AND P1, PT, R189, 0x20, PT ;  /* 0x00000020bd00780c */ /* 0x000fe40003f24270 */
[----:B0-----:R-:W-:Y:S02]  /*8b30*/  FSEL R165, R191, -INF , P2 ;  /* 0xff800000bfa57808 */ /* 0x001fe40001000000 */
[----:B------:R-:W-:Y:S01]  /*8b40*/  FMNMX.FTZ R190, R178, R195, !PT ;  /* 0x000000c3b2be7209 */ /* 0x000fe20007810000 */
[----:B------:R-:W0:Y:S01]  /*8b50*/  MUFU.TANH R193, R193 ;  /* 0x000000c100c17308 */ /* 0x000e220000002400 */
[----:B------:R-:W-:-:S02]  /*8b60*/  ISETP.GT.AND P2, PT, R189, 0x21, PT ;  /* 0x00000021bd00780c */ /* 0x000fc40003f44270 */
[----:B---3--:R-:W-:Y:S02]  /*8b70*/  FSEL R152, R179, -INF , P1 ;  /* 0xff800000b3987808 */ /* 0x008fe40000800000 */
[----:B------:R-:W-:Y:S01]  /*8b80*/  FMNMX.FTZ R191, R165, R190, !PT ;  /* 0x000000bea5bf7209 */ /* 0x000fe20007810000 */
[----:B------:R-:W-:Y:S01]  /*8b90*/  FMUL.FTZ R190, R153, UR37 ;  /* 0x0000002599be7c20 */ /* 0x000fe20008410000 */
[----:B------:R-:W-:Y:S01]  /*8ba0*/  ISETP.GT.AND P1, PT, R189, 0x28, PT ;  /* 0x00000028bd00780c */ /* 0x000fe20003f24270 */
[----:B------:R-:W3:Y:S01]  /*8bb0*/  MUFU.TANH R185, R185 ;  /* 0x000000b900b97308 */ /* 0x000ee20000002400 */
[----:B-1----:R-:W-:Y:S02]  /*8bc0*/  FSEL R179, R181, -INF , P2 ;  /* 0xff800000b5b37808 */ /* 0x002fe40001000000 */
[----:B------:R-:W-:Y:S01]  /*8bd0*/  FMNMX.FTZ R194, R152, R191, !PT ;  /* 0x000000bf98c27209 */ /* 0x000fe20007810000 */
[----:B------:R-:W-:Y:S01]  /*8be0*/  FMUL.FTZ R191, R156, UR37 ;  /* 0x000000259cbf7c20 */ /* 0x000fe20008410000 */
[----:B------:R-:W-:-:S02]  /*8bf0*/  ISETP.GT.AND P2, PT, R189, 0x29, PT ;  /* 0x00000029bd00780c */ /* 0x000fc40003f44270 */
[----:B--2---:R-:W-:Y:S01]  /*8c00*/  FSEL R153, R180, -INF , P1 ;  /* 0xff800000b4997808 */ /* 0x004fe20000800000 */
[----:B------:R-:W1:Y:S01]  /*8c10*/  MUFU.TANH R186, R186 ;  /* 0x000000ba00ba7308 */ /* 0x000e620000002400 */
[----:B------:R-:W-:Y:S02]  /*8c20*/  FMNMX.FTZ R194, R179, R194, !PT ;  /* 0x000000c2b3c27209 */ /* 0x000fe40007810000 */
[----:B------:R-:W-:Y:S02]  /*8c30*/  ISETP.GT.AND P1, PT, R189, 0x30, PT ;  /* 0x00000030bd00780c */ /* 0x000fe40003f24270 */
[----:B0-----:R-:W-:Y:S02]  /*8c40*/  FSEL R180, R193, -INF , P2 ;  /* 0xff800000c1b47808 */ /* 0x001fe40001000000 */
[----:B------:R-:W-:Y:S01]  /*8c50*/  FMNMX.FTZ R193, R153, R194, !PT ;  /* 0x000000c299c17209 */ /* 0x000fe20007810000 */
[----:B------:R-:W0:Y:S01]  /*8c60*/  MUFU.TANH R187, R187 ;  /* 0x000000bb00bb7308 */ /* 0x000e220000002400 */
[----:B------:R-:W-:-:S02]  /*8c70*/  ISETP.GT.AND P2, PT, R189, 0x31, PT ;  /* 0x00000031bd00780c */ /* 0x000fc40003f44270 */
[----:B------:R-:W-:Y:S02]  /*8c80*/  FSEL R181, R192, -INF , P1 ;  /* 0xff800000c0b57808 */ /* 0x000fe40000800000 */
[----:B------:R-:W-:Y:S01]  /*8c90*/  FMNMX.FTZ R192, R180, R193, !PT ;  /* 0x000000c1b4c07209 */ /* 0x000fe20007810000 */
[----:B------:R-:W-:Y:S01]  /*8ca0*/  FMUL.FTZ R193, R157, UR37 ;  /* 0x000000259dc17c20 */ /* 0x000fe20008410000 */
[----:B------:R-:W-:Y:S01]  /*8cb0*/  ISETP.GT.AND P1, PT, R189, 0x38, PT ;  /* 0x00000038bd00780c */ /* 0x000fe20003f24270 */
[----:B------:R-:W2:Y:S01]  /*8cc0*/  MUFU.TANH R188, R188 ;  /* 0x000000bc00bc7308 */ /* 0x000ea20000002400 */
[----:B---3--:R-:W-:Y:S02]  /*8cd0*/  FSEL R156, R185, -INF , P2 ;  /* 0xff800000b99c7808 */ /* 0x008fe40001000000 */
[----:B------:R-:W-:Y:S01]  /*8ce0*/  FMNMX.FTZ R185, R181, R192, !PT ;  /* 0x000000c0b5b97209 */ /* 0x000fe20007810000 */
[----:B------:R-:W-:Y:S01]  /*8cf0*/  FMUL.FTZ R192, R182, UR37 ;  /* 0x00000025b6c07c20 */ /* 0x000fe20008410000 */
[----:B-1----:R-:W-:-:S02]  /*8d00*/  FSEL R157, R186, -INF , P1 ;  /* 0xff800000ba9d7808 */ /* 0x002fc40000800000 */
[C---:B------:R-:W-:Y:S01]  /*8d10*/  ISETP.GT.AND P2, PT, R189.reuse, 0x39, PT ;  /* 0x00000039bd00780c */ /* 0x040fe20003f44270 */
[----:B------:R-:W1:Y:S01]  /*8d20*/  MUFU.TANH R190, R190 ;  /* 0x000000be00be7308 */ /* 0x000e620000002400 */
[----:B------:R-:W-:Y:S02]  /*8d30*/  FMNMX.FTZ R186, R156, R185, !PT ;  /* 0x000000b99cba7209 */ /* 0x000fe40007810000 */
[----:B------:R-:W-:Y:S02]  /*8d40*/  ISETP.GT.AND P1, PT, R189, 0x40, PT ;  /* 0x00000040bd00780c */ /* 0x000fe40003f24270 */
[----:B0-----:R-:W-:Y:S02]  /*8d50*/  FSEL R185, R187, -INF , P2 ;  /* 0xff800000bbb97808 */ /* 0x001fe40001000000 */
[----:B------:R-:W-:Y:S01]  /*8d60*/  FMNMX.FTZ R194, R157, R186, !PT ;  /* 0x000000ba9dc27209 */ /* 0x000fe20007810000 */
[----:B------:R-:W0:Y:S01]  /*8d70*/  MUFU.TANH R191, R191 ;  /* 0x000000bf00bf7308 */ /* 0x000e220000002400 */
[----:B------:R-:W-:-:S02]  /*8d80*/  ISETP.GT.AND P2, PT, R189, 0x41, PT ;  /* 0x00000041bd00780c */ /* 0x000fc40003f44270 */
[----:B--2---:R-:W-:Y:S02]  /*8d90*/  FSEL R186, R188, -INF , P1 ;  /* 0xff800000bcba7808 */ /* 0x004fe40000800000 */
[----:B------:R-:W-:Y:S02]  /*8da0*/  FMNMX.FTZ R195, R185, R194, !PT ;  /* 0x000000c2b9c37209 */ /* 0x000fe40007810000 */
[----:B------:R-:W-:Y:S01]  /*8db0*/  ISETP.GT.AND P1, PT, R189, 0x48, PT ;  /* 0x00000048bd00780c */ /* 0x000fe20003f24270 */
[----:B------:R-:W2:Y:S01]  /*8dc0*/  MUFU.TANH R193, R193 ;  /* 0x000000c100c17308 */ /* 0x000ea20000002400 */
[----:B-1----:R-:W-:Y:S01]  /*8dd0*/  FSEL R187, R190, -INF , P2 ;  /* 0xff800000bebb7808 */ /* 0x002fe20001000000 */
[----:B------:R-:W-:Y:S01]  /*8de0*/  FMUL.FTZ R190, R183, UR37 ;  /* 0x00000025b7be7c20 */ /* 0x000fe20008410000 */
[----:B------:R-:W-:Y:S02]  /*8df0*/  FMNMX.FTZ R182, R186, R195, !PT ;  /* 0x000000c3bab67209 */ /* 0x000fe40007810000 */
[----:B------:R-:W-:-:S02]  /*8e00*/  ISETP.GT.AND P2, PT, R189, 0x49, PT ;  /* 0x00000049bd00780c */ /* 0x000fc40003f44270 */
[----:B------:R-:W-:Y:S01]  /*8e10*/  FMNMX.FTZ R194, R187, R182, !PT ;  /* 0x000000b6bbc27209 */ /* 0x000fe20007810000 */
[----:B------:R1:W-:Y:S01]  /*8e20*/  MUFU.TANH R188, R192 ;  /* 0x000000c000bc7308 */ /* 0x0003e20000002400 */
[----:B0-----:R-:W-:-:S04]  /*8e30*/  FSEL R183, R191, -INF , P1 ;  /* 0xff800000bfb77808 */ /* 0x001fc80000800000 */
[----:B------:R-:W-:-:S03]  /*8e40*/  FMNMX.FTZ R191, R183, R194, !PT ;  /* 0x000000c2b7bf7209 */ /* 0x000fc60007810000 */
[----:B------:R-:W0:Y:S01]  /*8e50*/  MUFU.TANH R2, R2 ;  /* 0x0000000200027308 */ /* 0x000e220000002400 */
[----:B--2---:R-:W-:-:S04]  /*8e60*/  FSEL R182, R193, -INF , P2 ;  /* 0xff800000c1b67808 */ /* 0x004fc80001000000 */
[----:B-1----:R-:W-:Y:S02]  /*8e70*/  FMNMX.FTZ R192, R182, R191, !PT ;  /* 0x000000bfb6c07209 */ /* 0x002fe40007810000 */
[----:B------:R-:W1:Y:S01]  /*8e80*/  SHFL.IDX PT, R191, R4, 0x1, 0x1c1f ;  /* 0x003c1f0004bf7f89 */ /* 0x000e6200000e0000 */
[----:B------:R-:W2:Y:S03]  /*8e90*/  MUFU.TANH R0, R0 ;  /* 0x0000000000007308 */ /* 0x000ea60000002400 */
[----:B------:R-:W3:Y:S05]  /*8ea0*/  SHFL.BFLY PT, R193, R192, 0x2, 0x1f ;  /* 0x0c401f00c0c17f89 */ /* 0x000eea00000e0000 */
[----:B------:R3:W-:Y:S08]  /*8eb0*/  MUFU.TANH R189, R190 ;  /* 0x000000be00bd7308 */ /* 0x0007f00000002400 */
[----:B------:R-:W4:Y:S01]  /*8ec0*/  MUFU.TANH R20, R20 ;  /* 0x0000001400147308 */ /* 0x000f220000002400 */
[----:B-1----:R-:W-:-:S07]  /*8ed0*/  IADD3 R168, R191, -UR6, R168 ;  /* 0x80000006bfa87c10 */ /* 0x002fce000fffe0a8 */
[----:B------:R-:W1:Y:S01]  /*8ee0*/  MUFU.TANH R184, R184 ;  /* 0x000000b800b87308 */ /* 0x000e620000002400 */
[----:B------:R-:W-:Y:S02]  /*8ef0*/  R2UR UR6, R3 ;  /* 0x00000000030672ca */ /* 0x000fe400000e0000 */
[----:B---3--:R-:W-:Y:S02]  /*8f00*/  FMNMX.FTZ R190, R192, R193, !PT ;  /* 0x000000c1c0be7209 */ /* 0x008fe40007810000 */
[C---:B------:R-:W-:Y:S02]  /*8f10*/  ISETP.GT.AND P1, PT, R168.reuse, RZ, PT ;  /* 0x000000ffa800720c */ /* 0x040fe40003f24270 */
[----:B------:R-:W-:Y:S01]  /*8f20*/  ISETP.GT.AND P2, PT, R168, 0x1, PT ;  /* 0x00000001a800780c */ /* 0x000fe20003f44270 */
[----:B------:R-:W3:Y:S01]  /*8f30*/  SHFL.BFLY PT, R193, R190, 0x1, 0x1f ;  /* 0x0c201f00bec17f89 */ /* 0x000ee200000e0000 */
[----:B------:R-:W5:Y:S01]  /*8f40*/  MUFU.TANH R176, R176 ;  /* 0x000000b000b07308 */ /* 0x000f620000002400 */
[----:B0-----:R-:W-:-:S02]  /*8f50*/  FSEL R2, R2, -INF , P1 ;  /* 0xff80000002027808 */ /* 0x001fc40000800000 */
[----:B------:R-:W-:Y:S02]  /*8f60*/  ISETP.GT.AND P1, PT, R168, 0x8, PT ;  /* 0x00000008a800780c */ /* 0x000fe40003f24270 */
[----:B--2---:R-:W-:Y:S01]  /*8f70*/  FSEL R0, R0, -INF , P2 ;  /* 0xff80000000007808 */ /* 0x004fe20001000000 */
[----:B------:R-:W-:Y:S01]  /*8f80*/  UIADD3 UR6, UR6, 0x38840, URZ ;  /* 0x0003884006067890 */ /* 0x000fe2000fffe03f */
[----:B------:R-:W-:Y:S01]  /*8f90*/  FMNMX.FTZ R191, R2, R228, !PT ;  /* 0x000000e402bf7209 */ /* 0x000fe20007810000 */
[----:B------:R-:W0:Y:S01]  /*8fa0*/  MUFU.TANH R177, R177 ;  /* 0x000000b100b17308 */ /* 0x000e220000002400 */
[----:B------:R-:W-:Y:S01]  /*8fb0*/  ISETP.GT.AND P2, PT, R168, 0x9, PT ;  /* 0x00000009a800780c */ /* 0x000fe20003f44270 */
[----:B------:R-:W-:Y:S01]  /*8fc0*/  UPRMT UR6, UR7, 0x654, UR6 ;  /* 0x0000065407067896 */ /* 0x000fe20008000006 */
[----:B----4-:R-:W-:Y:S02]  /*8fd0*/  FSEL R20, R20, -INF , P1 ;  /* 0xff80000014147808 */ /* 0x010fe40000800000 */
[----:B------:R-:W-:-:S02]  /*8fe0*/  FMNMX.FTZ R191, R0, R191, !PT ;  /* 0x000000bf00bf7209 */ /* 0x000fc40007810000 */
[----:B------:R-:W-:Y:S01]  /*8ff0*/  ISETP.GT.AND P1, PT, R168, 0x10, PT ;  /* 0x00000010a800780c */ /* 0x000fe20003f24270 */
[----:B------:R-:W2:Y:S01]  /*9000*/  MUFU.TANH R170, R170 ;  /* 0x000000aa00aa7308 */ /* 0x000ea20000002400 */
[----:B-1----:R-:W-:Y:S02]  /*9010*/  FSEL R184, R184, -INF , P2 ;  /* 0xff800000b8b87808 */ /* 0x002fe40001000000 */
[----:B------:R-:W-:Y:S01]  /*9020*/  FMNMX.FTZ R191, R20, R191, !PT ;  /* 0x000000bf14bf7209 */ /* 0x000fe20007810000 */
[----:B------:R-:W-:Y:S01]  /*9030*/  SYNCS.ARRIVE.TRANS64.RED.A1T0 RZ, [UR6], RZ ;  /* 0x000000ffffff79a7 */ /* 0x000fe20008100406 */
[----:B------:R-:W-:Y:S02]  /*9040*/  ISETP.GT.AND P2, PT, R168, 0x11, PT ;  /* 0x00000011a800780c */ /* 0x000fe40003f44270 */
[----:B-----5:R-:W-:Y:S01]  /*9050*/  FSEL R176, R176, -INF , P1 ;  /* 0xff800000b0b07808 */ /* 0x020fe20000800000 */
[----:B------:R-:W1:Y:S01]  /*9060*/  MUFU.TANH R171, R171 ;  /* 0x000000ab00ab7308 */ /* 0x000e620000002400 */
[----:B------:R-:W-:-:S02]  /*9070*/  FMNMX.FTZ R191, R184, R191, !PT ;  /* 0x000000bfb8bf7209 */ /* 0x000fc40007810000 */
[----:B---3--:R-:W-:Y:S02]  /*9080*/  FMNMX.FTZ R4, R190, R193, !PT ;  /* 0x000000c1be047209 */ /* 0x008fe40007810000 */
[----:B------:R-:W-:Y:S02]  /*9090*/  ISETP.GT.AND P3, PT, R168, 0x18, PT ;  /* 0x00000018a800780c */ /* 0x000fe40003f64270 */
[----:B0-----:R-:W-:Y:S01]  /*90a0*/  FSEL R177, R177, -INF , P2 ;  /* 0xff800000b1b17808 */ /* 0x001fe20001000000 */
[----:B------:R-:W0:Y:S01]  /*90b0*/  MUFU.TANH R174, R174 ;  /* 0x000000ae00ae7308 */ /* 0x000e220000002400 */
[----:B------:R-:W-:Y:S01]  /*90c0*/  FMNMX.FTZ R190, R176, R191, !PT ;  /* 0x000000bfb0be7209 */ /* 0x000fe20007810000 */
[----:B------:R-:W-:Y:S01]  /*90d0*/  FMUL.FTZ R192, R4, UR5 ;  /* 0x0000000504c07c20 */ /* 0x000fe20008410000 */
[----:B------:R-:W-:Y:S02]  /*90e0*/  ISETP.GT.AND P4, PT, R168, 0x19, PT ;  /* 0x00000019a800780c */ /* 0x000fe40003f84270 */
[----:B------:R-:W-:-:S02]  /*90f0*/  FSEL R188, R188, -INF , P3 ;  /* 0xff800000bcbc7808 */ /* 0x000fc40001800000 */
[----:B------:R-:W-:Y:S01]  /*9100*/  FMNMX.FTZ R191, R177, R190, !PT ;  /* 0x000000beb1bf7209 */ /* 0x000fe20007810000 */
[----:B------:R-:W3:Y:S01]  /*9110*/  MUFU.TANH R175, R175 ;  /* 0x000000af00af7308 */ /* 0x000ee20000002400 */
[----:B------:R-:W-:Y:S02]  /*9120*/  FSETP.NEU.FTZ.AND P1, PT, R4, -INF , PT ;  /* 0xff8000000400780b */ /* 0x000fe40003f3d000 */
[----:B------:R-:W-:Y:S02]  /*9130*/  ISETP.GT.AND P2, PT, R168, 0x20, PT ;  /* 0x00000020a800780c */ /* 0x000fe40003f44270 */
[----:B------:R-:W-:Y:S02]  /*9140*/  FSEL R189, R189, -INF , P4 ;  /* 0xff800000bdbd7808 */ /* 0x000fe40002000000 */
[----:B------:R-:W-:Y:S01]  /*9150*/  FMNMX.FTZ R190, R188, R191, !PT ;  /* 0x000000bfbcbe7209 */ /* 0x000fe20007810000 */
[----:B------:R4:W-:Y:S01]  /*9160*/  MUFU.TANH R3, R159 ;  /* 0x0000009f00037308 */ /* 0x0009e20000002400 */
[----:B------:R-:W-:-:S02]  /*9170*/  ISETP.GT.AND P3, PT, R168, 0x21, PT ;  /* 0x00000021a800780c */ /* 0x000fc40003f64270 */
[----:B--2---:R-:W-:Y:S02]  /*9180*/  FSEL R170, R170, -INF , P2 ;  /* 0xff800000aaaa7808 */ /* 0x004fe40001000000 */
[----:B------:R-:W-:Y:S02]  /*9190*/  FMNMX.FTZ R191, R189, R190, !PT ;  /* 0x000000bebdbf7209 */ /* 0x000fe40007810000 */
[----:B------:R-:W-:Y:S01]  /*91a0*/  ISETP.GT.AND P2, PT, R168, 0x28, PT ;  /* 0x00000028a800780c */ /* 0x000fe20003f44270 */
[----:B------:R-:W2:Y:S01]  /*91b0*/  MUFU.TANH R162, R162 ;  /* 0x000000a200a27308 */ /* 0x000ea20000002400 */
[----:B----4-:R-:W-:Y:S02]  /*91c0*/  FSEL R159, R192, RZ, P1 ;  /* 0x000000ffc09f7208 */ /* 0x010fe40000800000 */
[----:B-1----:R-:W-:Y:S02]  /*91d0*/  FSEL R171, R171, -INF , P3 ;  /* 0xff800000abab7808 */ /* 0x002fe40001800000 */
[----:B------:R-:W-:Y:S01]  /*91e0*/  ISETP.GT.AND P3, PT, R168, 0x29, PT ;  /* 0x00000029a800780c */ /* 0x000fe20003f64270 */
[--C-:B------:R-:W-:Y:S01]  /*91f0*/  FFMA.FTZ R208, R160, UR5, -R159.reuse ;  /* 0x00000005a0d07c23 */ /* 0x100fe2000801089f */
[----:B------:R-:W-:Y:S01]  /*9200*/  FMNMX.FTZ R160, R170, R191, !PT ;  /* 0x000000bfaaa07209 */ /* 0x000fe20007810000 */
[----:B------:R-:W1:Y:S01]  /*9210*/  MUFU.TANH R163, R163 ;  /* 0x000000a300a37308 */ /* 0x000e620000002400 */
[--C-:B------:R-:W-:Y:S01]  /*9220*/  FFMA.FTZ R191, R169, UR5, -R159.reuse ;  /* 0x00000005a9bf7c23 */ /* 0x100fe2000801089f */
[----:B0-----:R-:W-:Y:S01]  /*9230*/  FSEL R174, R174, -INF , P2 ;  /* 0xff800000aeae7808 */ /* 0x001fe20001000000 */
[--C-:B------:R-:W-:Y:S01]  /*9240*/  FFMA.FTZ R210, R161, UR5, -R159.reuse ;  /* 0x00000005a1d27c23 */ /* 0x100fe2000801089f */
[----:B------:R-:W-:Y:S01]  /*9250*/  FMNMX.FTZ R169, R171, R160, !PT ;  /* 0x000000a0aba97209 */ /* 0x000fe20007810000 */
[--C-:B------:R-:W-:Y:S01]  /*9260*/  FFMA.FTZ R204, R164, UR5, -R159.reuse ;  /* 0x00000005a4cc7c23 */ /* 0x100fe2000801089f */
[----:B------:R-:W-:Y:S01]  /*9270*/  ISETP.GT.AND P2, PT, R168, 0x30, PT ;  /* 0x00000030a800780c */ /* 0x000fe20003f44270 */
[--C-:B------:R-:W-:Y:S01]  /*9280*/  FFMA.FTZ R206, R178, UR5, -R159.reuse ;  /* 0x00000005b2ce7c23 */ /* 0x100fe2000801089f */
[----:B------:R-:W0:Y:S01]  /*9290*/  MUFU.TANH R166, R166 ;  /* 0x000000a600a67308 */ /* 0x000e220000002400 */
[----:B---3--:R-:W-:Y:S01]  /*92a0*/  FSEL R175, R175, -INF , P3 ;  /* 0xff800000afaf7808 */ /* 0x008fe20001800000 */
[--C-:B------:R-:W-:Y:S01]  /*92b0*/  FFMA.FTZ R198, R157, UR5, -R159.reuse ;  /* 0x000000059dc67c23 */ /* 0x100fe2000801089f */
[----:B------:R-:W-:Y:S01]  /*92c0*/  FMNMX.FTZ R190, R174, R169, !PT ;  /* 0x000000a9aebe7209 */ /* 0x000fe20007810000 */
[--C-:B------:R-:W-:Y:S01]  /*92d0*/  FFMA.FTZ R200, R152, UR5, -R159.reuse ;  /* 0x0000000598c87c23 */ /* 0x100fe2000801089f */
[----:B------:R-:W-:Y:S01]  /*92e0*/  ISETP.GT.AND P3, PT, R168, 0x31, PT ;  /* 0x00000031a800780c */ /* 0x000fe20003f64270 */
[--C-:B------:R-:W-:Y:S01]  /*92f0*/  FFMA.FTZ R202, R153, UR5, -R159.reuse ;  /* 0x0000000599ca7c23 */ /* 0x100fe2000801089f */
[----:B--2---:R-:W-:Y:S01]  /*9300*/  FSEL R162, R162, -INF , P2 ;  /* 0xff800000a2a27808 */ /* 0x004fe20001000000 */
[----:B------:R-:W2:Y:S01]  /*9310*/  MUFU.TANH R167, R167 ;  /* 0x000000a700a77308 */ /* 0x000ea20000002400 */
[----:B------:R-:W-:Y:S01]  /*9320*/  FMNMX.FTZ R161, R175, R190, !PT ;  /* 0x000000beafa17209 */ /* 0x000fe20007810000 */
[--C-:B------:R-:W-:Y:S01]  /*9330*/  FFMA.FTZ R165, R165, UR5, -R159.reuse ;  /* 0x00000005a5a57c23 */ /* 0x100fe2000801089f */
[----:B------:R-:W-:Y:S01]  /*9340*/  ISETP.GT.AND P2, PT, R168, 0x38, PT ;  /* 0x00000038a800780c */ /* 0x000fe20003f44270 */
[--C-:B------:R-:W-:Y:S01]  /*9350*/  FFMA.FTZ R196, R181, UR5, -R159.reuse ;  /* 0x00000005b5c47c23 */ /* 0x100fe2000801089f */
[----:B-1----:R-:W-:Y:S01]  /*9360*/  FSEL R163, R163, -INF , P3 ;  /* 0xff800000a3a37808 */ /* 0x002fe20001800000 */
[--C-:B------:R-:W-:Y:S01]  /*9370*/  FFMA.FTZ R153, R185, UR5, -R159.reuse ;  /* 0x00000005b9997c23 */ /* 0x100fe2000801089f */
[----:B------:R-:W-:Y:S01]  /*9380*/  FMNMX.FTZ R190, R162, R161, !PT ;  /* 0x000000a1a2be7209 */ /* 0x000fe20007810000 */
[----:B------:R-:W1:Y:S01]  /*9390*/  MUFU.TANH R154, R154 ;  /* 0x0000009a009a7308 */ /* 0x000e620000002400 */
[----:B------:R-:W-:Y:S01]  /*93a0*/  ISETP.GT.AND P3, PT, R168, 0x39, PT ;  /* 0x00000039a800780c */ /* 0x000fe20003f64270 */
[--C-:B------:R-:W-:Y:S01]  /*93b0*/  FFMA.FTZ R161, R172, UR5, -R159.reuse ;  /* 0x00000005aca17c23 */ /* 0x100fe2000801089f */
[----:B0-----:R-:W-:Y:S01]  /*93c0*/  FSEL R166, R166, -INF , P2 ;  /* 0xff800000a6a67808 */ /* 0x001fe20001000000 */
[--C-:B------:R-:W-:Y:S01]  /*93d0*/  FFMA.FTZ R192, R186, UR5, -R159.reuse ;  /* 0x00000005bac07c23 */ /* 0x100fe2000801089f */
[----:B------:R-:W-:Y:S01]  /*93e0*/  FMNMX.FTZ R169, R163, R190, !PT ;  /* 0x000000bea3a97209 */ /* 0x000fe20007810000 */
[--C-:B------:R-:W-:Y:S01]  /*93f0*/  FFMA.FTZ R152, R187, UR5, -R159.reuse ;  /* 0x00000005bb987c23 */ /* 0x100fe2000801089f */
[----:B------:R-:W-:Y:S01]  /*9400*/  ISETP.GT.AND P2, PT, R168, 0x40, PT ;  /* 0x00000040a800780c */ /* 0x000fe20003f44270 */
[----:B------:R-:W0:Y:S01]  /*9410*/  MUFU.TANH R155, R155 ;  /* 0x0000009b009b7308 */ /* 0x000e220000002400 */
[----:B--2---:R-:W-:Y:S01]  /*9420*/  FSEL R167, R167, -INF , P3 ;  /* 0xff800000a7a77808 */ /* 0x004fe20001800000 */
[----:B------:R-:W-:Y:S01]  /*9430*/  FFMA.FTZ R194, R183, UR5, -R159 ;  /* 0x00000005b7c27c23 */ /* 0x000fe2000801089f */
[----:B------:R-:W-:-:S02]  /*9440*/  FMNMX.FTZ R172, R166, R169, !PT ;  /* 0x000000a9a6ac7209 */ /* 0x000fc40007810000 */
[----:B------:R-:W-:-:S03]  /*9450*/  ISETP.GT.AND P3, PT, R168, 0x41, PT ;  /* 0x00000041a800780c */ /* 0x000fc60003f64270 */
[----:B------:R-:W2:Y:S01]  /*9460*/  MUFU.TANH R158, R158 ;  /* 0x0000009e009e7308 */ /* 0x000ea20000002400 */
[----:B-1----:R-:W-:Y:S02]  /*9470*/  FSEL R154, R154, -INF , P2 ;  /* 0xff8000009a9a7808 */ /* 0x002fe40001000000 */
[----:B------:R-:W-:-:S05]  /*9480*/  ISETP.GT.AND P2, PT, R168, 0x48, PT ;  /* 0x00000048a800780c */ /* 0x000fca0003f44270 */
[----:B------:R1:W-:Y:S01]  /*9490*/  MUFU.EX2 R160, R191 ;  /* 0x000000bf00a07308 */ /* 0x0003e20000000800 */
[----:B0-----:R-:W-:Y:S02]  /*94a0*/  FSEL R169, R155, -INF , P3 ;  /* 0xff8000009ba97808 */ /* 0x001fe40001800000 */
[----:B------:R-:W-:Y:S01]  /*94b0*/  ISETP.GT.AND P3, PT, R168, 0x49, PT ;  /* 0x00000049a800780c */ /* 0x000fe20003f64270 */
[----:B------:R-:W-:-:S03]  /*94c0*/  FFMA.FTZ R168, R173, UR5, -R159 ;  /* 0x00000005ada87c23 */ /* 0x000fc6000801089f */
[----:B------:R-:W-:Y:S01]  /*94d0*/  FSEL R173, R3, -INF , P3 ;  /* 0xff80000003ad7808 */ /* 0x000fe20001800000 */
[----:B------:R-:W-:Y:S01]  /*94e0*/  MUFU.EX2 R208, R208 ;  /* 0x000000d000d07308 */ /* 0x000fe20000000800 */
[----:B-1----:R-:W-:Y:S02]  /*94f0*/  FMNMX.FTZ R191, R167, R172, !PT ;  /* 0x000000aca7bf7209 */ /* 0x002fe40007810000 */
[----:B--2---:R-:W-:Y:S02]  /*9500*/  FSEL R172, R158, -INF , P2 ;  /* 0xff8000009eac7808 */ /* 0x004fe40001000000 */
[----:B------:R-:W-:-:S03]  /*9510*/  FMNMX.FTZ R164, R154, R191, !PT ;  /* 0x000000bf9aa47209 */ /* 0x000fc60007810000 */
[----:B------:R-:W-:Y:S01]  /*9520*/  MUFU.EX2 R210, R210 ;  /* 0x000000d200d27308 */ /* 0x000fe20000000800 */
[----:B------:R-:W-:Y:S01]  /*9530*/  FMNMX.FTZ R155, R169, R164, !PT ;  /* 0x000000a4a99b7209 */ /* 0x000fe20007810000 */
[----:B------:R-:W-:-:S03]  /*9540*/  FFMA.FTZ R164, R179, UR5, -R159 ;  /* 0x00000005b3a47c23 */ /* 0x000fc6000801089f */
[----:B------:R-:W-:Y:S01]  /*9550*/  FMNMX.FTZ R158, R172, R155, !PT ;  /* 0x0000009bac9e7209 */ /* 0x000fe20007810000 */
[--C-:B------:R-:W-:Y:S01]  /*9560*/  FFMA.FTZ R155, R156, UR5, -R159.reuse ;  /* 0x000000059c9b7c23 */ /* 0x100fe2000801089f */
[--C-:B------:R-:W-:Y:S01]  /*9570*/  FFMA.FTZ R156, R182, UR5, -R159.reuse ;  /* 0x00000005b69c7c23 */ /* 0x100fe2000801089f */
[----:B------:R-:W-:Y:S01]  /*9580*/  MUFU.EX2 R161, R161 ;  /* 0x000000a100a17308 */ /* 0x000fe20000000800 */
[----:B------:R-:W-:Y:S01]  /*9590*/  FMNMX.FTZ R3, R173, R158, !PT ;  /* 0x0000009ead037209 */ /* 0x000fe20007810000 */
[----:B------:R-:W-:-:S04]  /*95a0*/  FFMA.FTZ R158, R180, UR5, -R159 ;  /* 0x00000005b49e7c23 */ /* 0x000fc8000801089f */
[----:B------:R-:W0:Y:S02]  /*95b0*/  SHFL.BFLY PT, R178, R3, 0x2, 0x1f ;  /* 0x0c401f0003b27f89 */ /* 0x000e2400000e0000 */
[----:B------:R-:W-:Y:S08]  /*95c0*/  MUFU.EX2 R204, R204 ;  /* 0x000000cc00cc7308 */ /* 0x000ff00000000800 */
[----:B------:R-:W-:Y:S08]  /*95d0*/  MUFU.EX2 R168, R168 ;  /* 0x000000a800a87308 */ /* 0x000ff00000000800 */
[----:B------:R-:W-:Y:S01]  /*95e0*/  MUFU.EX2 R206, R206 ;  /* 0x000000ce00ce7308 */ /* 0x000fe20000000800 */
[----:B0-----:R-:W-:-:S07]  /*95f0*/  FMNMX.FTZ R178, R3, R178, !PT ;  /* 0x000000b203b27209 */ /* 0x001fce0007810000 */
[----:B------:R-:W-:Y:S01]  /*9600*/  MUFU.EX2 R165, R165 ;  /* 0x000000a500a57308 */ /* 0x000fe20000000800 */
[----:B------:R-:W0:Y:S07]  /*9610*/  SHFL.BFLY PT, R3, R178, 0x1, 0x1f ;  /* 0x0c201f00b2037f89 */ /* 0x000e2e00000e0000 */
[----:B------:R-:W-:Y:S08]  /*9620*/  MUFU.EX2 R200, R200 ;  /* 0x000000c800c87308 */ /* 0x000ff00000000800 */
[----:B------:R-:W-:Y:S08]  /*9630*/  MUFU.EX2 R164, R164 ;  /* 0x000000a400a47308 */ /* 0x000ff00000000800 */
[----:B------:R-:W-:Y:S01]  /*9640*/  MUFU.EX2 R202, R202 ;  /* 0x000000ca00ca7308 */ /* 0x000fe20000000800 */
[----:B0-----:R-:W-:-:S04]  /*9650*/  FMNMX.FTZ R3, R178, R3, !PT ;  /* 0x00000003b2037209 */ /* 0x001fc80007810000 */
[C---:B------:R-:W-:Y:S01]  /*9660*/  FSETP.NEU.FTZ.AND P2, PT, R3.reuse, -INF , PT ;  /* 0xff8000000300780b */ /* 0x040fe20003f5d000 */
[----:B------:R-:W-:Y:S02]  /*9670*/  FMUL.FTZ R157, R3, UR5 ;  /* 0x00000005039d7c20 */ /* 0x000fe40008410000 */
[----:B------:R-:W-:Y:S03]  /*9680*/  MUFU.EX2 R158, R158 ;  /* 0x0000009e009e7308 */ /* 0x000fe60000000800 */
        /* <DEDUP_REMOVED lines=9> */
[----:B------:R-:W-:Y:S01]  /*9720*/  FSEL R21, R3, RZ, P2 ;  /* 0x000000ff03157208 */ /* 0x000fe20001000000 */
[----:B------:R-:W-:Y:S01]  /*9730*/  MUFU.EX2 R209, R209 ;  /* 0x000000d100d17308 */ /* 0x000fe20000000800 */
[--C-:B------:R-:W-:Y:S01]  /*9740*/  FFMA.FTZ R159, R177, UR5, -R157.reuse ;  /* 0x00000005b19f7c23 */ /* 0x100fe2000801089d */
[----:B------:R-:W-:Y:S01]  /*9750*/  FMUL.FTZ R0, R0, UR5 ;  /* 0x0000000500007c20 */ /* 0x000fe20008410000 */
[--C-:B------:R-:W-:Y:S01]  /*9760*/  FFMA.FTZ R201, R170, UR5, -R157.reuse ;  /* 0x00000005aac97c23 */ /* 0x100fe2000801089d */
[----:B------:R-:W-:Y:S01]  /*9770*/  FADD.FTZ R21, -R21, R228 ;  /* 0x000000e415157221 */ /* 0x000fe20000010100 */
[--C-:B------:R-:W-:Y:S01]  /*9780*/  FFMA.FTZ R170, R175, UR5, -R157.reuse ;  /* 0x00000005afaa7c23 */ /* 0x100fe2000801089d */
[--C-:B------:R-:W-:Y:S01]  /*9790*/  FFMA.FTZ R207, R188, UR5, -R157.reuse ;  /* 0x00000005bccf7c23 */ /* 0x100fe2000801089d */
[--C-:B------:R-:W-:Y:S01]  /*97a0*/  FFMA.FTZ R20, R189, UR5, -R157.reuse ;  /* 0x00000005bd147c23 */ /* 0x100fe2000801089d */
[----:B------:R-:W-:Y:S01]  /*97b0*/  FMUL.FTZ R21, R21, UR5 ;  /* 0x0000000515157c20 */ /* 0x000fe20008410000 */
[----:B------:R-:W0:Y:S01]  /*97c0*/  MUFU.EX2 R0, R0 ;  /* 0x0000000000007308 */ /* 0x000e220000000800 */
[--C-:B------:R-:W-:Y:S01]  /*97d0*/  FFMA.FTZ R197, R162, UR5, -R157.reuse ;  /* 0x00000005a2c57c23 */ /* 0x100fe2000801089d */
[--C-:B------:R-:W-:Y:S01]  /*97e0*/  FFMA.FTZ R171, R171, UR5, -R157.reuse ;  /* 0x00000005abab7c23 */ /* 0x100fe2000801089d */
[--C-:B------:R-:W-:Y:S01]  /*97f0*/  FFMA.FTZ R203, R174, UR5, -R157.reuse ;  /* 0x00000005aecb7c23 */ /* 0x100fe2000801089d */
[--C-:B------:R-:W-:Y:S01]  /*9800*/  FFMA.FTZ R199, R166, UR5, -R157.reuse ;  /* 0x00000005a6c77c23 */ /* 0x100fe2000801089d */
[--C-:B------:R-:W-:Y:S01]  /*9810*/  FFMA.FTZ R163, R163, UR5, -R157.reuse ;  /* 0x00000005a3a37c23 */ /* 0x100fe2000801089d */
[--C-:B------:R-:W-:Y:S01]  /*9820*/  FFMA.FTZ R193, R154, UR5, -R157.reuse ;  /* 0x000000059ac17c23 */ /* 0x100fe2000801089d */
[----:B------:R-:W-:Y:S01]  /*9830*/  FFMA.FTZ R195, R172, UR5, -R157 ;  /* 0x00000005acc37c23 */ /* 0x000fe2000801089d */
[----:B------:R-:W1:Y:S08]  /*9840*/  MUFU.EX2 R2, R21 ;  /* 0x0000001500027308 */ /* 0x000e700000000800 */
[----:B------:R-:W2:Y:S01]  /*9850*/  MUFU.EX2 R179, R179 ;  /* 0x000000b300b37308 */ /* 0x000ea20000000800 */
[----:B0-----:R-:W-:-:S04]  /*9860*/  FFMA.FTZ R175, R0, R18, R208 ;  /* 0x0000001200af7223 */ /* 0x001fc800000100d0 */
[----:B------:R-:W-:-:S03]  /*9870*/  FADD.FTZ R175, R160, R175 ;  /* 0x000000afa0af7221 */ /* 0x000fc60000010000 */
[----:B------:R-:W0:Y:S01]  /*9880*/  MUFU.EX2 R211, R211 ;  /* 0x000000d300d37308 */ /* 0x000e220000000800 */
[----:B-1----:R-:W-:Y:S01]  /*9890*/  FFMA.FTZ R18, R2, R5, R209 ;  /* 0x0000000502127223 */ /* 0x002fe200000100d1 */
[----:B------:R-:W-:-:S04]  /*98a0*/  FADD.FTZ R162, R210, R175 ;  /* 0x000000afd2a27221 */ /* 0x000fc80000010000 */
[----:B------:R-:W-:Y:S01]  /*98b0*/  FADD.FTZ R21, R161, R162 ;  /* 0x000000a2a1157221 */ /* 0x000fe20000010000 */
[----:B------:R-:W-:Y:S01]  /*98c0*/  FFMA.FTZ R162, R167, UR5, -R157 ;  /* 0x00000005a7a27c23 */ /* 0x000fe2000801089d */
        /* <DEDUP_REMOVED lines=19> */
[----:B------:R-:W-:Y:S01]  /*9a00*/  FADD.FTZ R5, R164, R21 ;  /* 0x00000015a4057221 */ /* 0x000fe20000010000 */
[----:B------:R-:W-:-:S03]  /*9a10*/  FFMA.FTZ R21, R169, UR5, -R157 ;  /* 0x00000005a9157c23 */ /* 0x000fc6000801089d */
        /* <DEDUP_REMOVED lines=42> */
.L_x_2220:
[----:B------:R-:W0:Y:S01]  /*9cc0*/  S2UR UR7, SR_CgaCtaId ;  /* 0x00000000000779c3 */ /* 0x000e220000008800 */
[----:B------:R-:W-:Y:S01]  /*9cd0*/  R2UR UR6, R229 ;  /* 0x00000000e50672ca */ /* 0x000fe200000e0000 */
[----:B------:R-:W-:Y:S01]  /*9ce0*/  UIADD3 UR4, UR4, 0x38860, URZ ;  /* 0x0003886004047890 */ /* 0x000fe2000fffe03f */
[----:B------:R-:W-:Y:S01]  /*9cf0*/  F2FP.BF16.F32.PACK_AB R207, R20, R207 ;  /* 0x000000cf14cf723e */ /* 0x000fe200000010ff */
[----:B------:R-:W-:Y:S01]  /*9d00*/  UMOV UR60, UR36 ;  /* 0x00000024003c7c82 */ /* 0x000fe20008000000 */
[----:B------:R-:W-:Y:S01]  /*9d10*/  F2FP.BF16.F32.PACK_AB R193, R21, R193 ;  /* 0x000000c115c1723e */ /* 0x000fe200000010ff */
[----:B------:R-:W-:Y:S01]  /*9d20*/  IMAD.MOV.U32 R228, RZ, RZ, R3 ;  /* 0x000000ffffe47224 */ /* 0x000fe200078e0003 */
[----:B------:R-:W-:Y:S02]  /*9d30*/  F2FP.BF16.F32.PACK_AB R208, R160, R208 ;  /* 0x000000d0a0d0723e */ /* 0x000fe400000010ff */
[----:B------:R-:W-:Y:S02]  /*9d40*/  F2FP.BF16.F32.PACK_AB R209, R179, R209 ;  /* 0x000000d1b3d1723e */ /* 0x000fe400000010ff */
[----:B------:R-:W-:-:S02]  /*9d50*/  F2FP.BF16.F32.PACK_AB R210, R161, R210 ;  /* 0x000000d2a1d2723e */ /* 0x000fc400000010ff */
[----:B------:R-:W-:Y:S01]  /*9d60*/  F2FP.BF16.F32.PACK_AB R211, R178, R211 ;  /* 0x000000d3b2d3723e */ /* 0x000fe200000010ff */
[----:B------:R-:W-:Y:S01]  /*9d70*/  UISETP.GT.AND UP0, UPT, UR61, UR6, UPT ;  /* 0x000000063d00728c */ /* 0x000fe2000bf04270 */
[----:B------:R-:W-:Y:S01]  /*9d80*/  F2FP.BF16.F32.PACK_AB R204, R168, R204 ;  /* 0x000000cca8cc723e */ /* 0x000fe200000010ff */
[----:B------:R-:W-:Y:S01]  /*9d90*/  UIADD3 UR61, UR61, -0x1, URZ ;  /* 0xffffffff3d3d7890 */ /* 0x000fe2000fffe03f */
[----:B------:R-:W-:Y:S02]  /*9da0*/  F2FP.BF16.F32.PACK_AB R205, R159, R205 ;  /* 0x000000cd9fcd723e */ /* 0x000fe400000010ff */
[----:B------:R-:W-:Y:S02]  /*9db0*/  F2FP.BF16.F32.PACK_AB R206, R165, R206 ;  /* 0x000000cea5ce723e */ /* 0x000fe400000010ff */
[----:B------:R-:W-:Y:S02]  /*9dc0*/  PLOP3.LUT P1, PT, PT, PT, UP0, 0x80, 0x0 ;  /* 0x000000000000781c */ /* 0x000fe40003f2f008 */
[----:B------:R-:W-:Y:S01]  /*9dd0*/  F2FP.BF16.F32.PACK_AB R200, R164, R200 ;  /* 0x000000c8a4c8723e */ /* 0x000fe200000010ff */
[----:B0-----:R-:W-:Y:S01]  /*9de0*/  UPRMT UR4, UR7, 0x654, UR4 ;  /* 0x0000065407047896 */ /* 0x001fe20008000004 */
[----:B------:R-:W-:-:S02]  /*9df0*/  F2FP.BF16.F32.PACK_AB R201, R171, R201 ;  /* 0x000000c9abc9723e */ /* 0x000fc400000010ff */
[----:B------:R-:W-:Y:S02]  /*9e00*/  F2FP.BF16.F32.PACK_AB R202, R158, R202 ;  /* 0x000000ca9eca723e */ /* 0x000fe400000010ff */
[----:B------:R-:W-:Y:S02]  /*9e10*/  F2FP.BF16.F32.PACK_AB R203, R170, R203 ;  /* 0x000000cbaacb723e */ /* 0x000fe400000010ff */
[----:B------:R-:W-:Y:S02]  /*9e20*/  F2FP.BF16.F32.PACK_AB R196, R155, R196 ;  /* 0x000000c49bc4723e */ /* 0x000fe400000010ff */
[----:B------:R-:W-:Y:S01]  /*9e30*/  SYNCS.ARRIVE.TRANS64.RED.A1T0 RZ, [UR4], RZ ;  /* 0x000000ffffff79a7 */ /* 0x000fe20008100404 */
[----:B------:R-:W-:Y:S02]  /*9e40*/  R2UR UR4, R17 ;  /* 0x00000000110472ca */ /* 0x000fe400000e0000 */
[----:B------:R-:W-:Y:S02]  /*9e50*/  F2FP.BF16.F32.PACK_AB R197, R163, R197 ;  /* 0x000000c5a3c5723e */ /* 0x000fe400000010ff */
[----:B------:R-:W-:-:S02]  /*9e60*/  F2FP.BF16.F32.PACK_AB R198, R153, R198 ;  /* 0x000000c699c6723e */ /* 0x000fc400000010ff */
[----:B------:R-:W-:Y:S02]  /*9e70*/  F2FP.BF16.F32.PACK_AB R199, R162, R199 ;  /* 0x000000c7a2c7723e */ /* 0x000fe400000010ff */
[----:B------:R-:W-:Y:S02]  /*9e80*/  F2FP.BF16.F32.PACK_AB R192, R152, R192 ;  /* 0x000000c098c0723e */ /* 0x000fe400000010ff */
[----:B------:R-:W-:Y:S02]  /*9e90*/  F2FP.BF16.F32.PACK_AB R194, R156, R194 ;  /* 0x000000c29cc2723e */ /* 0x000fe400000010ff */
[----:B------:R-:W-:Y:S01]  /*9ea0*/  F2FP.BF16.F32.PACK_AB R195, R154, R195 ;  /* 0x000000c39ac3723e */ /* 0x000fe200000010ff */
[----:B------:R-:W-:Y:S01]  /*9eb0*/  IMAD.U32 R20, RZ, RZ, UR4 ;  /* 0x00000004ff147e24 */ /* 0x000fe2000f8e00ff */
[----:B------:R-:W-:Y:S01]  /*9ec0*/  MOV R21, R4 ;  /* 0x0000000400157202 */ /* 0x000fe20000000f00 */
[----:B------:R-:W-:Y:S06]  /*9ed0*/  @P1 BRA `(.L_x_2221) ;  /* 0xffffffbc004c1947 */ /* 0x000fec000383ffff */
.L_x_2210:
[----:B------:R-:W-:-:S13]  /*9ee0*/  ISETP.LE.AND P1, PT, RZ, UR61, PT ;  /* 0x0000003dff007c0c */ /* 0x000fda000bf23270 */
[----:B------:R-:W-:Y:S05]  /*9ef0*/  @!P1 BRA `(.L_x_2222) ;  /* 0x0000004000089947 */ /* 0x000fea0003800000 */
[----:B------:R-:W-:Y:S01]  /*9f00*/  R2UR UR4, R17 ;  /* 0x00000000110472ca */ /* 0x000fe200000e0000 */
[----:B------:R-:W-:Y:S01]  /*9f10*/  IMAD.MOV.U32 R20, RZ, RZ, R3 ;  /* 0x000000ffff147224 */ /* 0x000fe200078e0003 */
[----:B------:R-:W-:Y:S01]  /*9f20*/  UMOV UR60, UR36 ;  /* 0x00000024003c7c82 */ /* 0x000fe20008000000 */
[----:B------:R-:W-:Y:S01]  /*9f30*/  IMAD.MOV.U32 R21, RZ, RZ, R4 ;  /* 0x000000ffff157224 */ /* 0x000fe200078e0004 */
[----:B------:R-:W-:-:S09]  /*9f40*/  ULDC UR37, c[0x0][0x9d8] ;  /* 0x0002760000257ab9 */ /* 0x000fd20000000800 */
[----:B------:R-:W-:-:S07]  /*9f50*/  IMAD.U32 R23, RZ, RZ, UR4 ;  /* 0x00000004ff177e24 */ /* 0x000fce000f8e00ff */
.L_x_2233:
[----:B------:R-:W-:Y:S01]  /*9f60*/  R2UR UR5, R23 ;  /* 0x00000000170572ca */ /* 0x000fe200000e0000 */
[----:B------:R-:W-:-:S04]  /*9f70*/  UIADD3 UR36, UR60, 0x1, URZ ;  /* 0x000000013c247890 */ /* 0x000fc8000fffe03f */
[----:B------:R-:W-:-:S04]  /*9f80*/  UISETP.NE.AND UP0, UPT, UR36, 0x2, UPT ;  /* 0x000000022400788c */ /* 0x000fc8000bf05270 */
[----:B------:R-:W-:Y:S02]  /*9f90*/  USEL UR4, URZ, 0x1, UP0 ;  /* 0x000000013f047887 */ /* 0x000fe40008000000 */
[----:B------:R-:W-:Y:S02]  /*9fa0*/  USEL UR36, UR36, URZ, UP0 ;  /* 0x0000003f24247287 */ /* 0x000fe40008000000 */
[----:B------:R-:W-:-:S06]  /*9fb0*/  ULOP3.LUT UR4, UR5, UR4, URZ, 0x3c, !UPT ;  /* 0x0000000405047292 */ /* 0x000fcc000f8e3c3f */
[----:B------:R-:W-:Y:S01]  /*9fc0*/  IMAD.U32 R17, RZ, RZ, UR4 ;  /* 0x00000004ff117e24 */ /* 0x000fe2000f8e00ff */
[----:B------:R-:W-:Y:S06]  /*9fd0*/  @!P0 BRA `(.L_x_2223) ;  /* 0x0000000000048947 */ /* 0x000fec0003800000 */
[----:B------:R-:W-:Y:S01]  /*9fe0*/  BPT.TRAP 0x1 ;  /* 0x000000040000795c */ /* 0x000fe20000300000 */
.L_x_2223:
[----:B------:R-:W-:Y:S02]  /*9ff0*/  R2UR UR4, R16 ;  /* 0x00000000100472ca */ /* 0x000fe400000e0000 */
[----:B------:R-:W-:-:S11]  /*a000*/  R2UR UR5, R17 ;  /* 0x00000000110572ca */ /* 0x000fd600000e0000 */
[----:B------:R-:W-:Y:S02]  /*a010*/  ULEA UR4, UR36, UR4, 0x3 ;  /* 0x0000000424047291 */ /* 0x000fe4000f8e183f */
[----:B------:R-:W-:-:S04]  /*a020*/  MOV R3, UR5 ;  /* 0x0000000500037c02 */ /* 0x000fc80008000f00 */
[----:B------:R-:W-:-:S04]  /*a030*/  SHF.L.U32 R3, R3, 0x1f, RZ ;  /* 0x0000001f03037819 */ /* 0x000fc800000006ff */
[----:B------:R0:W1:Y:S01]  /*a040*/  SYNCS.PHASECHK.TRANS64.TRYWAIT P1, [UR4+0x38830], R3 ;  /* 0x03883003ff0075a7 */ /* 0x0000620008020144 */
[----:B------:R-:W-:Y:S05]  /*a050*/  @!P0 BRA `(.L_x_2224) ;  /* 0x0000000000048947 */ /* 0x000fea0003800000 */
[----:B------:R-:W-:Y:S01]  /*a060*/  BPT.TRAP 0x1 ;  /* 0x000000040000795c */ /* 0x000fe20000300000 */
.L_x_2224:
[----:B-1----:R-:W-:Y:S05]  /*a070*/  @P1 BRA `(.L_x_2225) ;  /* 0x0000000000081947 */ /* 0x002fea0003800000 */
[----:B------:R-:W1:Y:S02]  /*a080*/  SYNCS.PHASECHK.TRANS64.TRYWAIT P1, [UR4+0x38830], R3 ;  /* 0x03883003ff0075a7 */ /* 0x000e640008020144 */
[----:B-1----:R-:W-:Y:S05]  /*a090*/  @!P1 BRA `(.L_x_2226) ;  /* 0x000000c400389947 */ /* 0x002fea0003800000 */
.L_x_2225:
        /* <DEDUP_REMOVED lines=655> */
.L_x_2227:
[----:B------:R-:W-:Y:S02]  /*c990*/  R2UR UR4, R16 ;  /* 0x00000000100472ca */ /* 0x000fe400000e0000 */
[----:B------:R-:W-:-:S11]  /*c9a0*/  R2UR UR5, R23 ;  /* 0x00000000170572ca */ /* 0x000fd600000e0000 */
[----:B------:R-:W-:Y:S02]  /*c9b0*/  ULEA UR4, UR60, UR4, 0x3 ;  /* 0x000000043c047291 */ /* 0x000fe4000f8e183f */
[----:B------:R-:W-:-:S05]  /*c9c0*/  IMAD.U32 R0, RZ, RZ, UR5 ;  /* 0x00000005ff007e24 */ /* 0x000fca000f8e00ff */
[----:B------:R-:W-:-:S04]  /*c9d0*/  SHF.L.U32 R0, R0, 0x1f, RZ ;  /* 0x0000001f00007819 */ /* 0x000fc800000006ff */
[----:B------:R2:W3:Y:S01]  /*c9e0*/  SYNCS.PHASECHK.TRANS64.TRYWAIT P1, [UR4+0x38850], R0 ;  /* 0x03885000ff0075a7 */ /* 0x0004e20008020144 */
[----:B------:R-:W-:Y:S05]  /*c9f0*/  @!P0 BRA `(.L_x_2228) ;  /* 0x0000000000048947 */ /* 0x000fea0003800000 */
[----:B------:R-:W-:Y:S01]  /*ca00*/  BPT.TRAP 0x1 ;  /* 0x000000040000795c */ /* 0x000fe20000300000 */
.L_x_2228:
[----:B---3--:R-:W-:Y:S05]  /*ca10*/  @P1 BRA `(.L_x_2229) ;  /* 0x0000000000081947 */ /* 0x008fea0003800000 */
[----:B------:R-:W3:Y:S02]  /*ca20*/  SYNCS.PHASECHK.TRANS64.TRYWAIT P1, [UR4+0x38850], R0 ;  /* 0x03885000ff0075a7 */ /* 0x000ee40008020144 */
[----:B---3--:R-:W-:Y:S05]  /*ca30*/  @!P1 BRA `(.L_x_2230) ;  /* 0x0000009800e89947 */ /* 0x008fea0003800000 */
.L_x_2229:
        /* <DEDUP_REMOVED lines=37> */
.L_x_2231:
[----:B------:R-:W-:Y:S01]  /*cc90*/  FMUL.FTZ R23, R184, UR37 ;  /* 0x00000025b8177c20 */ /* 0x000fe20008410000 */
        /* <DEDUP_REMOVED lines=23> */
[----:B01----:R-:W-:Y:S01]  /*ce10*/  FMNMX.FTZ R3, R23, R21, !PT ;  /* 0x0000001517037209 */ /* 0x003fe20007810000 */
[----:B------:R-:W-:Y:S01]  /*ce20*/  FMUL.FTZ R175, R175, UR37 ;  /* 0x00000025afaf7c20 */ /* 0x000fe20008410000 */
[----:B------:R-:W-:Y:S01]  /*ce30*/  FMUL.FTZ R172, R172, UR37 ;  /* 0x00000025acac7c20 */ /* 0x000fe20008410000 */
[----:B------:R-:W-:Y:S01]  /*ce40*/  FMUL.FTZ R162, R162, UR37 ;  /* 0x00000025a2a27c20 */ /* 0x000fe20008410000 */
[----:B------:R-:W-:Y:S01]  /*ce50*/  FMUL.FTZ R173, R173, UR37 ;  /* 0x00000025adad7c20 */ /* 0x000fe20008410000 */
[----:B------:R-:W-:Y:S01]  /*ce60*/  FMUL.FTZ R163, R163, UR37 ;  /* 0x00000025a3a37c20 */ /* 0x000fe20008410000 */
[----:B------:R-:W-:Y:S01]  /*ce70*/  FMUL.FTZ R160, R160, UR37 ;  /* 0x00000025a0a07c20 */ /* 0x000fe20008410000 */
[----:B------:R-:W0:Y:S01]  /*ce80*/  MUFU.TANH R189, R189 ;  /* 0x000000bd00bd7308 */ /* 0x000e220000002400 */
[----:B----4-:R-:W-:Y:S01]  /*ce90*/  FMNMX.FTZ R191, R185, R20, !PT ;  /* 0x00000014b9bf7209 */ /* 0x010fe20007810000 */
[----:B------:R-:W-:Y:S01]  /*cea0*/  FMUL.FTZ R166, R166, UR37 ;  /* 0x00000025a6a67c20 */ /* 0x000fe20008410000 */
[----:B------:R-:W-:Y:S01]  /*ceb0*/  FMUL.FTZ R161, R161, UR37 ;  /* 0x00000025a1a17c20 */ /* 0x000fe20008410000 */
[----:B------:R-:W-:Y:S01]  /*cec0*/  FMUL.FTZ R167, R167, UR37 ;  /* 0x00000025a7a77c20 */ /* 0x000fe20008410000 */
[----:B------:R-:W-:Y:S01]  /*ced0*/  FMUL.FTZ R164, R164, UR37 ;  /* 0x00000025a4a47c20 */ /* 0x000fe20008410000 */
[----:B------:R-:W-:Y:S01]  /*cee0*/  FMUL.FTZ R154, R154, UR37 ;  /* 0x000000259a9a7c20 */ /* 0x000fe20008410000 */
[----:B------:R-:W-:Y:S01]  /*cef0*/  FMUL.FTZ R165, R165, UR37 ;  /* 0x00000025a5a57c20 */ /* 0x000fe20008410000 */
[----:B------:R-:W2:Y:S01]  /*cf00*/  MUFU.TANH R184, R184 ;  /* 0x000000b800b87308 */ /* 0x000ea20000002400 */
[----:B---3--:R-:W-:Y:S01]  /*cf10*/  FMNMX.FTZ R2, R186, R191, !PT ;  /* 0x000000bfba027209 */ /* 0x008fe20007810000 */
[----:B------:R-:W-:Y:S01]  /*cf20*/  FMUL.FTZ R155, R155, UR37 ;  /* 0x000000259b9b7c20 */ /* 0x000fe20008410000 */
[----:B------:R-:W-:Y:S01]  /*cf30*/  FMUL.FTZ R152, R152, UR37 ;  /* 0x0000002598987c20 */ /* 0x000fe20008410000 */
[----:B------:R-:W-:Y:S01]  /*cf40*/  FMUL.FTZ R158, R158, UR37 ;  /* 0x000000259e9e7c20 */ /* 0x000fe20008410000 */
[----:B------:R-:W-:Y:S01]  /*cf50*/  FMUL.FTZ R153, R153, UR37 ;  /* 0x0000002599997c20 */ /* 0x000fe20008410000 */
[----:B------:R-:W-:Y:S01]  /*cf60*/  FMUL.FTZ R159, R159, UR37 ;  /* 0x000000259f9f7c20 */ /* 0x000fe20008410000 */
[----:B------:R-:W-:Y:S01]  /*cf70*/  FMUL.FTZ R156, R156, UR37 ;  /* 0x000000259c9c7c20 */ /* 0x000fe20008410000 */
[----:B------:R-:W1:Y:S01]  /*cf80*/  MUFU.TANH R190, R190 ;  /* 0x000000be00be7308 */ /* 0x000e620000002400 */
[----:B0-----:R-:W-:Y:S01]  /*cf90*/  FMNMX.FTZ R191, R189, R2, !PT ;  /* 0x00000002bdbf7209 */ /* 0x001fe20007810000 */
[----:B------:R-:W-:Y:S01]  /*cfa0*/  FMUL.FTZ R157, R157, UR37 ;  /* 0x000000259d9d7c20 */ /* 0x000fe20008410000 */
[----:B------:R-:W-:Y:S01]  /*cfb0*/  ULDC UR5, c[0x0][0x988] ;  /* 0x0002620000057ab9 */ /* 0x000fe20000000800 */
[----:B------:R-:W0:Y:S01]  /*cfc0*/  S2UR UR7, SR_CgaCtaId ;  /* 0x00000000000779c3 */ /* 0x000e220000008800 */
[----:B------:R-:W-:-:S03]  /*cfd0*/  R2UR UR6, R16 ;  /* 0x00000000100672ca */ /* 0x000fc600000e0000 */
[----:B------:R-:W3:Y:S01]  /*cfe0*/  MUFU.TANH R187, R187 ;  /* 0x000000bb00bb7308 */ /* 0x000ee20000002400 */
[----:B--2---:R-:W-:-:S07]  /*cff0*/  FMNMX.FTZ R0, R184, R3, !PT ;  /* 0x00000003b8007209 */ /* 0x004fce0007810000 */
[----:B------:R-:W2:Y:S01]  /*d000*/  MUFU.TANH R178, R178 ;  /* 0x000000b200b27308 */ /* 0x000ea20000002400 */
[----:B-1----:R-:W-:Y:S01]  /*d010*/  FMNMX.FTZ R191, R190, R191, !PT ;  /* 0x000000bfbebf7209 */ /* 0x002fe20007810000 */
[----:B------:R-:W-:-:S04]  /*d020*/  ULEA UR6, UR36, UR6, 0x3 ;  /* 0x0000000624067291 */ /* 0x000fc8000f8e183f */
[----:B------:R-:W-:Y:S02]  /*d030*/  UIADD3 UR6, UR6, 0x38840, URZ ;  /* 0x0003884006067890 */ /* 0x000fe4000fffe03f */
[----:B------:R-:W1:Y:S01]  /*d040*/  MUFU.TANH R188, R188 ;  /* 0x000000bc00bc7308 */ /* 0x000e620000002400 */
[----:B---3--:R-:W-:Y:S01]  /*d050*/  FMNMX.FTZ R3, R187, R0, !PT ;  /* 0x00000000bb037209 */ /* 0x008fe20007810000 */
[----:B0-----:R-:W-:-:S06]  /*d060*/  UPRMT UR6, UR7, 0x654, UR6 ;  /* 0x0000065407067896 */ /* 0x001fcc0008000006 */
[----:B------:R-:W0:Y:S01]  /*d070*/  MUFU.TANH R179, R179 ;  /* 0x000000b300b37308 */ /* 0x000e220000002400 */
[----:B--2---:R-:W-:Y:S02]  /*d080*/  FMNMX.FTZ R2, R178, R191, !PT ;  /* 0x000000bfb2027209 */ /* 0x004fe40007810000 */
[----:B------:R-:W-:Y:S05]  /*d090*/  SYNCS.ARRIVE.TRANS64.RED.A1T0 RZ, [UR6], RZ ;  /* 0x000000ffffff79a7 */ /* 0x000fea0008100406 */
[----:B------:R-:W2:Y:S01]  /*d0a0*/  MUFU.TANH R176, R176 ;  /* 0x000000b000b07308 */ /* 0x000ea20000002400 */
[----:B-1----:R-:W-:-:S07]  /*d0b0*/  FMNMX.FTZ R3, R188, R3, !PT ;  /* 0x00000003bc037209 */ /* 0x002fce0007810000 */
[----:B------:R-:W1:Y:S01]  /*d0c0*/  MUFU.TANH R182, R182 ;  /* 0x000000b600b67308 */ /* 0x000e620000002400 */
[----:B0-----:R-:W-:-:S07]  /*d0d0*/  FMNMX.FTZ R191, R179, R2, !PT ;  /* 0x00000002b3bf7209 */ /* 0x001fce0007810000 */
[----:B------:R-:W0:Y:S01]  /*d0e0*/  MUFU.TANH R177, R177 ;  /* 0x000000b100b17308 */ /* 0x000e220000002400 */
[----:B--2---:R-:W-:-:S07]  /*d0f0*/  FMNMX.FTZ R0, R176, R3, !PT ;  /* 0x00000003b0007209 */ /* 0x004fce0007810000 */
        /* <DEDUP_REMOVED lines=53> */
[----:B--2---:R-:W-:-:S05]  /*d450*/  FMNMX.FTZ R2, R159, R2, !PT ;  /* 0x000000029f027209 */ /* 0x004fca0007810000 */
[----:B------:R-:W2:Y:S01]  /*d460*/  SHFL.BFLY PT, R193, R2, 0x2, 0x1f ;  /* 0x0c401f0002c17f89 */ /* 0x000ea200000e0000 */
[----:B-1----:R-:W-:-:S04]  /*d470*/  FMNMX.FTZ R0, R156, R3, !PT ;  /* 0x000000039c007209 */ /* 0x002fc80007810000 */
[----:B0-----:R-:W-:-:S05]  /*d480*/  FMNMX.FTZ R0, R157, R0, !PT ;  /* 0x000000009d007209 */ /* 0x001fca0007810000 */
[----:B------:R-:W0:Y:S01]  /*d490*/  SHFL.BFLY PT, R3, R0, 0x2, 0x1f ;  /* 0x0c401f0000037f89 */ /* 0x000e2200000e0000 */
[----:B--2---:R-:W-:-:S05]  /*d4a0*/  FMNMX.FTZ R193, R2, R193, !PT ;  /* 0x000000c102c17209 */ /* 0x004fca0007810000 */
[----:B------:R-:W1:Y:S01]  /*d4b0*/  SHFL.BFLY PT, R192, R193, 0x1, 0x1f ;  /* 0x0c201f00c1c07f89 */ /* 0x000e6200000e0000 */
[----:B0-----:R-:W-:-:S05]  /*d4c0*/  FMNMX.FTZ R191, R0, R3, !PT ;  /* 0x0000000300bf7209 */ /* 0x001fca0007810000 */
[----:B------:R-:W0:Y:S01]  /*d4d0*/  SHFL.BFLY PT, R4, R191, 0x1, 0x1f ;  /* 0x0c201f00bf047f89 */ /* 0x000e2200000e0000 */
[----:B-1----:R-:W-:-:S05]  /*d4e0*/  FMNMX.FTZ R3, R193, R192, !PT ;  /* 0x000000c0c1037209 */ /* 0x002fca0007810000 */
[----:B------:R-:W-:-:S04]  /*d4f0*/  FADD.FTZ R20, -R3, R20 ;  /* 0x0000001403147221 */ /* 0x000fc80000010100 */
[----:B------:R-:W-:-:S06]  /*d500*/  FMUL.FTZ R2, R20, UR5 ;  /* 0x0000000514027c20 */ /* 0x000fcc0008410000 */
[----:B------:R-:W-:Y:S01]  /*d510*/  MUFU.EX2 R2, R2 ;  /* 0x0000000200027308 */ /* 0x000fe20000000800 */
[----:B0-----:R-:W-:-:S05]  /*d520*/  FMNMX.FTZ R4, R191, R4, !PT ;  /* 0x00000004bf047209 */ /* 0x001fca0007810000 */
[C---:B------:R-:W-:Y:S01]  /*d530*/  FMUL.FTZ R20, R4.reuse, UR5 ;  /* 0x0000000504147c20 */ /* 0x040fe20008410000 */
[----:B------:R-:W-:-:S03]  /*d540*/  FADD.FTZ R21, -R4, R21 ;  /* 0x0000001504157221 */ /* 0x000fc60000010100 */
[--C-:B------:R-:W-:Y:S01]  /*d550*/  FFMA.FTZ R192, R152, UR5, -R20.reuse ;  /* 0x0000000598c07c23 */ /* 0x100fe20008010814 */
[----:B------:R-:W-:Y:S01]  /*d560*/  FMUL.FTZ R152, R3, UR5 ;  /* 0x0000000503987c20 */ /* 0x000fe20008410000 */
[--C-:B------:R-:W-:Y:S01]  /*d570*/  FFMA.FTZ R208, R23, UR5, -R20.reuse ;  /* 0x0000000517d07c23 */ /* 0x100fe20008010814 */
[----:B------:R-:W-:Y:S01]  /*d580*/  FMUL.FTZ R21, R21, UR5 ;  /* 0x0000000515157c20 */ /* 0x000fe20008410000 */
[----:B------:R-:W-:Y:S01]  /*d590*/  FFMA.FTZ R191, R184, UR5, -R20 ;  /* 0x00000005b8bf7c23 */ /* 0x000fe20008010814 */
[----:B------:R-:W-:Y:S01]  /*d5a0*/  FFMA.FTZ R209, R185, UR5, -R152 ;  /* 0x00000005b9d17c23 */ /* 0x000fe20008010898 */
[----:B------:R-:W-:Y:S01]  /*d5b0*/  FFMA.FTZ R206, R180, UR5, -R20 ;  /* 0x00000005b4ce7c23 */ /* 0x000fe20008010814 */
[----:B------:R-:W-:Y:S01]  /*d5c0*/  FFMA.FTZ R180, R186, UR5, -R152 ;  /* 0x00000005bab47c23 */ /* 0x000fe20008010898 */
[----:B------:R0:W-:Y:S01]  /*d5d0*/  MUFU.EX2 R0, R21 ;  /* 0x0000001500007308 */ /* 0x0001e20000000800 */
[----:B------:R-:W-:Y:S01]  /*d5e0*/  FFMA.FTZ R210, R187, UR5, -R20 ;  /* 0x00000005bbd27c23 */ /* 0x000fe20008010814 */
[----:B------:R-:W-:Y:S01]  /*d5f0*/  FFMA.FTZ R211, R189, UR5, -R152 ;  /* 0x00000005bdd37c23 */ /* 0x000fe20008010898 */
[--C-:B------:R-:W-:Y:S01]  /*d600*/  FFMA.FTZ R200, R168, UR5, -R20.reuse ;  /* 0x00000005a8c87c23 */ /* 0x100fe20008010814 */
[--C-:B------:R-:W-:Y:S01]  /*d610*/  FFMA.FTZ R184, R188, UR5, -R20.reuse ;  /* 0x00000005bcb87c23 */ /* 0x100fe20008010814 */
[----:B------:R-:W-:Y:S01]  /*d620*/  FFMA.FTZ R168, R173, UR5, -R20 ;  /* 0x00000005ada87c23 */ /* 0x000fe20008010814 */
[----:B------:R-:W-:Y:S01]  /*d630*/  FFMA.FTZ R173, R190, UR5, -R152 ;  /* 0x00000005bead7c23 */ /* 0x000fe20008010898 */
[----:B------:R-:W-:Y:S01]  /*d640*/  FFMA.FTZ R204, R176, UR5, -R20 ;  /* 0x00000005b0cc7c23 */ /* 0x000fe20008010814 */
[----:B------:R-:W1:Y:S01]  /*d650*/  MUFU.EX2 R208, R208 ;  /* 0x000000d000d07308 */ /* 0x000e620000000800 */
[----:B------:R-:W-:Y:S01]  /*d660*/  FFMA.FTZ R205, R178, UR5, -R152 ;  /* 0x00000005b2cd7c23 */ /* 0x000fe20008010898 */
[--C-:B------:R-:W-:Y:S01]  /*d670*/  FFMA.FTZ R177, R177, UR5, -R20.reuse ;  /* 0x00000005b1b17c23 */ /* 0x100fe20008010814 */
[----:B------:R-:W-:Y:S01]  /*d680*/  FFMA.FTZ R202, R172, UR5, -R20 ;  /* 0x00000005acca7c23 */ /* 0x000fe20008010814 */
[--C-:B------:R-:W-:Y:S01]  /*d690*/  FFMA.FTZ R172, R179, UR5, -R152.reuse ;  /* 0x00000005b3ac7c23 */ /* 0x100fe20008010898 */
[----:B------:R-:W-:Y:S01]  /*d6a0*/  FFMA.FTZ R207, R182, UR5, -R152 ;  /* 0x00000005b6cf7c23 */ /* 0x000fe20008010898 */
[--C-:B0-----:R-:W-:Y:S01]  /*d6b0*/  FFMA.FTZ R21, R153, UR5, -R20.reuse ;  /* 0x0000000599157c23 */ /* 0x101fe20008010814 */
[--C-:B------:R-:W-:Y:S01]  /*d6c0*/  FFMA.FTZ R176, R181, UR5, -R20.reuse ;  /* 0x00000005b5b07c23 */ /* 0x100fe20008010814 */
[----:B------:R-:W0:Y:S01]  /*d6d0*/  MUFU.EX2 R209, R209 ;  /* 0x000000d100d17308 */ /* 0x000e220000000800 */
[----:B------:R-:W-:Y:S01]  /*d6e0*/  FFMA.FTZ R23, R165, UR5, -R20 ;  /* 0x00000005a5177c23 */ /* 0x000fe20008010814 */
[--C-:B------:R-:W-:Y:S01]  /*d6f0*/  FFMA.FTZ R165, R183, UR5, -R152.reuse ;  /* 0x00000005b7a57c23 */ /* 0x100fe20008010898 */
[----:B------:R-:W-:Y:S01]  /*d700*/  FFMA.FTZ R201, R170, UR5, -R152 ;  /* 0x00000005aac97c23 */ /* 0x000fe20008010898 */
[--C-:B------:R-:W-:Y:S01]  /*d710*/  FFMA.FTZ R169, R169, UR5, -R20.reuse ;  /* 0x00000005a9a97c23 */ /* 0x100fe20008010814 */
[----:B------:R-:W-:Y:S01]  /*d720*/  FFMA.FTZ R198, R164, UR5, -R20 ;  /* 0x00000005a4c67c23 */ /* 0x000fe20008010814 */
[----:B------:R-:W-:Y:S01]  /*d730*/  FFMA.FTZ R164, R171, UR5, -R152 ;  /* 0x00000005aba47c23 */ /* 0x000fe20008010898 */
[----:B------:R-:W-:Y:S01]  /*d740*/  FFMA.FTZ R194, R156, UR5, -R20 ;  /* 0x000000059cc27c23 */ /* 0x000fe20008010814 */
[----:B------:R-:W2:Y:S01]  /*d750*/  MUFU.EX2 R191, R191 ;  /* 0x000000bf00bf7308 */ /* 0x000ea20000000800 */
[----:B-1----:R-:W-:Y:S01]  /*d760*/  FFMA.FTZ R18, R0, R18, R208 ;  /* 0x0000001200127223 */ /* 0x002fe200000100d0 */
[----:B------:R-:W-:Y:S01]  /*d770*/  FFMA.FTZ R203, R174, UR5, -R152 ;  /* 0x00000005aecb7c23 */ /* 0x000fe20008010898 */
[--C-:B------:R-:W-:Y:S01]  /*d780*/  FFMA.FTZ R196, R160, UR5, -R20.reuse ;  /* 0x00000005a0c47c23 */ /* 0x100fe20008010814 */
[----:B------:R-:W-:Y:S01]  /*d790*/  FFMA.FTZ R160, R161, UR5, -R20 ;  /* 0x00000005a1a07c23 */ /* 0x000fe20008010814 */
[--C-:B------:R-:W-:Y:S01]  /*d7a0*/  FFMA.FTZ R161, R175, UR5, -R152.reuse ;  /* 0x00000005afa17c23 */ /* 0x100fe20008010898 */
[----:B------:R-:W-:Y:S01]  /*d7b0*/  FFMA.FTZ R197, R162, UR5, -R152 ;  /* 0x00000005a2c57c23 */ /* 0x000fe20008010898 */
[----:B------:R-:W-:Y:S01]  /*d7c0*/  FFMA.FTZ R20, R157, UR5, -R20 ;  /* 0x000000059d147c23 */ /* 0x000fe20008010814 */
[----:B------:R-:W1:Y:S01]  /*d7d0*/  MUFU.EX2 R180, R180 ;  /* 0x000000b400b47308 */ /* 0x000e620000000800 */
[----:B0-----:R-:W-:Y:S01]  /*d7e0*/  FFMA.FTZ R5, R2, R5, R209 ;  /* 0x0000000502057223 */ /* 0x001fe200000100d1 */
[--C-:B------:R-:W-:Y:S01]  /*d7f0*/  FFMA.FTZ R157, R163, UR5, -R152.reuse ;  /* 0x00000005a39d7c23 */ /* 0x100fe20008010898 */
[--C-:B------:R-:W-:Y:S01]  /*d800*/  FFMA.FTZ R193, R154, UR5, -R152.reuse ;  /* 0x000000059ac17c23 */ /* 0x100fe20008010898 */
[--C-:B------:R-:W-:Y:S01]  /*d810*/  FFMA.FTZ R199, R166, UR5, -R152.reuse ;  /* 0x00000005a6c77c23 */ /* 0x100fe20008010898 */
[----:B------:R-:W-:-:S03]  /*d820*/  FFMA.FTZ R195, R158, UR5, -R152 ;  /* 0x000000059ec37c23 */ /* 0x000fc60008010898 */
        /* <DEDUP_REMOVED lines=18> */
[----:B------:R-:W-:-:S06]  /*d950*/  FFMA.FTZ R156, R167, UR5, -R152 ;  /* 0x00000005a79c7c23 */ /* 0x000fcc0008010898 */
        /* <DEDUP_REMOVED lines=12> */
[--C-:B------:R-:W-:Y:S01]  /*da20*/  FFMA.FTZ R153, R155, UR5, -R152.reuse ;  /* 0x000000059b997c23 */ /* 0x100fe20008010898 */
[----:B------:R-:W-:-:S05]  /*da30*/  FFMA.FTZ R152, R159, UR5, -R152 ;  /* 0x000000059f987c23 */ /* 0x000fca0008010898 */
        /* <DEDUP_REMOVED lines=46> */
.L_x_2232:
[----:B------:R-:W0:Y:S01]  /*dd20*/  S2UR UR6, SR_CgaCtaId ;  /* 0x00000000000679c3 */ /* 0x000e220000008800 */
[----:B------:R-:W-:Y:S01]  /*dd30*/  UIADD3 UR4, UR4, 0x38860, URZ ;  /* 0x0003886004047890 */ /* 0x000fe2000fffe03f */
[----:B------:R-:W-:Y:S01]  /*dd40*/  ISETP.LT.AND P1, PT, RZ, UR61, PT ;  /* 0x0000003dff007c0c */ /* 0x000fe2000bf21270 */
[----:B------:R-:W-:Y:S01]  /*dd50*/  UIADD3 UR61, UR61, -0x1, URZ ;  /* 0xffffffff3d3d7890 */ /* 0x000fe2000fffe03f */
[----:B------:R-:W-:Y:S01]  /*dd60*/  F2FP.BF16.F32.PACK_AB R198, R23, R198 ;  /* 0x000000c617c6723e */ /* 0x000fe200000010ff */
[----:B------:R-:W-:Y:S01]  /*dd70*/  UMOV UR60, UR36 ;  /* 0x00000024003c7c82 */ /* 0x000fe20008000000 */
        /* <DEDUP_REMOVED lines=25> */
[----:B------:R-:W-:Y:S06]  /*df10*/  @P1 BRA `(.L_x_2233) ;  /* 0xffffffc000101947 */ /* 0x000fec000383ffff */
.L_x_2222:
        /* <DEDUP_REMOVED lines=131> */
.L_x_2234:
[----:B------:R-:W-:Y:S02]  /*e750*/  R2UR UR6, R16 ;  /* 0x00000000100672ca */ /* 0x000fe400000e0000 */
[----:B------:R-:W-:-:S11]  /*e760*/  R2UR UR4, R17 ;  /* 0x00000000110472ca */ /* 0x000fd600000e0000 */
[----:B------:R-:W-:Y:S02]  /*e770*/  ULEA UR7, UR36, UR6, 0x3 ;  /* 0x0000000624077291 */ /* 0x000fe4000f8e183f */
[----:B------:R-:W-:-:S05]  /*e780*/  IMAD.U32 R0, RZ, RZ, UR4 ;  /* 0x00000004ff007e24 */ /* 0x000fca000f8e00ff */
[----:B------:R-:W-:-:S04]  /*e790*/  SHF.L.U32 R0, R0, 0x1f, RZ ;  /* 0x0000001f00007819 */ /* 0x000fc800000006ff */
[----:B------:R0:W1:Y:S01]  /*e7a0*/  SYNCS.PHASECHK.TRANS64.TRYWAIT P1, [UR7+0x38850], R0 ;  /* 0x03885000ff0075a7 */ /* 0x0000620008020147 */
[----:B------:R-:W-:Y:S05]  /*e7b0*/  @!P0 BRA `(.L_x_2235) ;  /* 0x0000000000048947 */ /* 0x000fea0003800000 */
[----:B------:R-:W-:Y:S01]  /*e7c0*/  BPT.TRAP 0x1 ;  /* 0x000000040000795c */ /* 0x000fe20000300000 */
.L_x_2235:
[----:B-1----:R-:W-:Y:S05]  /*e7d0*/  @P1 BRA `(.L_x_2236) ;  /* 0x0000000000081947 */ /* 0x002fea0003800000 */
[----:B------:R-:W1:Y:S02]  /*e7e0*/  SYNCS.PHASECHK.TRANS64.TRYWAIT P1, [UR7+0x38850], R0 ;  /* 0x03885000ff0075a7 */ /* 0x000e640008020147 */
[----:B-1----:R-:W-:Y:S05]  /*e7f0*/  @!P1 BRA `(.L_x_2237) ;  /* 0x0000007c00909947 */ /* 0x002fea0003800000 */
.L_x_2236:
[----:B------:R-:W-:Y:S01]  /*e800*/  R2UR UR4, R16 ;  /* 0x00000000100472ca */ /* 0x000fe200000e0000 */
[----:B------:R-:W-:Y:S01]  /*e810*/  WARPGROUP.ARRIVE ;  /* 0x00000000000079c5 */ /* 0x000fe20000000000 */
[----:B------:R-:W-:Y:S01]  /*e820*/  UMOV UR11, 0x40000040 ;  /* 0x40000040000b7882 */ /* 0x000fe20000000000 */
[----:B-1----:R-:W1:Y:S01]  /*e830*/  SHFL.BFLY PT, R7, R18, 0x2, 0x1f ;  /* 0x0c401f0012077f89 */ /* 0x002e6200000e0000 */
[----:B------:R-:W-:Y:S01]  /*e840*/  MOV R6, RZ ;  /* 0x000000ff00067202 */ /* 0x000fe20000000f00 */
[----:B------:R-:W-:Y:S02]  /*e850*/  IMAD.U32 R13, RZ, RZ, UR5 ;  /* 0x00000005ff0d7e24 */ /* 0x000fe4000f8e00ff */
[----:B0-----:R-:W0:Y:S06]  /*e860*/  SHFL.BFLY PT, R0, R5, 0x2, 0x1f ;  /* 0x0c401f0005007f89 */ /* 0x001e2c00000e0000 */
[----:B------:R-:W-:-:S04]  /*e870*/  UIADD3 UR4, UR4, 0x400, URZ ;  /* 0x0000040004047890 */ /* 0x000fc8000fffe03f */
[----:B------:R-:W-:-:S04]  /*e880*/  USHF.R.U32.HI UR4, URZ, 0x4, UR4 ;  /* 0x000000043f047899 */ /* 0x000fc80008011604 */
[----:B------:R-:W-:-:S04]  /*e890*/  ULOP3.LUT UR4, UR4, 0x3fff, URZ, 0xc0, !UPT ;  /* 0x00003fff04047892 */ /* 0x000fc8000f8ec03f */
[----:B------:R-:W-:Y:S01]  /*e8a0*/  ULOP3.LUT UR4, UR4, 0x2800000, URZ, 0xfc, !UPT ;  /* 0x0280000004047892 */ /* 0x000fe2000f8efc3f */
[----:B-1----:R-:W-:-:S03]  /*e8b0*/  FADD.FTZ R7, R7, R18 ;  /* 0x0000001207077221 */ /* 0x002fc60000010000 */
[----:B------:R-:W-:Y:S01]  /*e8c0*/  UIMAD UR4, UR36, 0xa00, UR4 ;  /* 0x00000a00240478a4 */ /* 0x000fe2000f8e0204 */
[----:B0-----:R-:W-:Y:S01]  /*e8d0*/  FADD.FTZ R2, R0, R5 ;  /* 0x0000000500027221 */ /* 0x001fe20000010000 */
[----:B------:R-:W-:Y:S02]  /*e8e0*/  IMAD.MOV.U32 R5, RZ, RZ, RZ ;  /* 0x000000ffff057224 */ /* 0x000fe400078e00ff */
[----:B------:R-:W-:Y:S01]  /*e8f0*/  UIADD3 UR6, UR4, 0x80, URZ ;  /* 0x0000008004067890 */ /* 0x000fe2000fffe03f */
[----:B------:R-:W0:Y:S02]  /*e900*/  SHFL.BFLY PT, R0, R7, 0x1, 0x1f ;  /* 0x0c201f0007007f89 */ /* 0x000e2400000e0000 */
[----:B------:R-:W-:Y:S02]  /*e910*/  UMOV UR10, UR4 ;  /* 0x00000004000a7c82 */ /* 0x000fe40008000000 */
[----:B------:R-:W-:Y:S01]  /*e920*/  HGMMA.64x256x16.F32.BF16 R24, R208, gdesc[UR8].tnspB, R24, gsb0 ;  /* 0x43e00008d0187df0 */ /* 0x000fe20008001818 */
[----:B------:R-:W-:Y:S01]  /*e930*/  UMOV UR11, 0x40000040 ;  /* 0x40000040000b7882 */ /* 0x000fe20000000000 */
[----:B------:R-:W-:Y:S01]  /*e940*/  UMOV UR10, UR6 ;  /* 0x00000006000a7c82 */ /* 0x000fe20008000000 */
[----:B------:R-:W-:Y:S01]  /*e950*/  UIADD3 UR6, UR4, 0x100, URZ ;  /* 0x0000010004067890 */ /* 0x000fe2000fffe03f */
[----:B------:R-:W1:Y:S01]  /*e960*/  SHFL.BFLY PT, R9, R2, 0x1, 0x1f ;  /* 0x0c201f0002097f89 */ /* 0x000e6200000e0000 */
[----:B0-----:R-:W-:Y:S01]  /*e970*/  FADD.FTZ R11, R7, R0 ;  /* 0x00000000070b7221 */ /* 0x001fe20000010000 */
[----:B------:R-:W-:-:S02]  /*e980*/  IMAD.U32 R7, RZ, RZ, UR5 ;  /* 0x00000005ff077e24 */ /* 0x000fc4000f8e00ff */
[----:B------:R-:W-:Y:S02]  /*e990*/  IMAD.MOV.U32 R0, RZ, RZ, -0x800000 ;  /* 0xff800000ff007424 */ /* 0x000fe400078e00ff */
[----:B------:R-:W-:Y:S01]  /*e9a0*/  FSETP.NE.FTZ.AND P1, PT, R11, RZ, PT ;  /* 0x000000ff0b00720b */ /* 0x000fe20003f35000 */
[----:B-1----:R-:W-:Y:S01]  /*e9b0*/  FADD.FTZ R12, R2, R9 ;  /* 0x00000009020c7221 */ /* 0x002fe20000010000 */
[----:B------:R-:W-:-:S04]  /*e9c0*/  IMAD.MOV.U32 R2, RZ, RZ, -0x800000 ;  /* 0xff800000ff027424 */ /* 0x000fc800078e00ff */
[----:B------:R-:W-:-:S07]  /*e9d0*/  FSETP.NE.FTZ.AND P2, PT, R12, RZ, PT ;  /* 0x000000ff0c00720b */ /* 0x000fce0003f55000 */
[----:B------:R-:W0:Y:S01]  /*e9e0*/  @P1 MUFU.LG2 R8, R11 ;  /* 0x0000000b00081308 */ /* 0x000e220000000c00 */
[----:B------:R-:W-:-:S07]  /*e9f0*/  @P1 FMUL.FTZ R7, R7, 0.69314718246459960938 ;  /* 0x3f31721807071820 */ /* 0x000fce0000410000 */
[----:B------:R-:W1:Y:S01]  /*ea00*/  @P2 MUFU.LG2 R9, R12 ;  /* 0x0000000c00092308 */ /* 0x000e620000000c00 */
[----:B------:R-:W-:-:S07]  /*ea10*/  @P2 FMUL.FTZ R13, R13, 0.69314718246459960938 ;  /* 0x3f3172180d0d2820 */ /* 0x000fce0000410000 */
        /* <DEDUP_REMOVED lines=32> */
.L_x_2238:
[----:B------:R-:W0:Y:S01]  /*ec20*/  S2UR UR8, SR_CgaCtaId ;  /* 0x00000000000879c3 */ /* 0x000e220000008800 */
[----:B------:R-:W-:Y:S01]  /*ec30*/  UIADD3 UR4, UR7, 0x38860, URZ ;  /* 0x0003886007047890 */ /* 0x000fe2000fffe03f */
[----:B------:R-:W-:Y:S01]  /*ec40*/  R2UR UR6, R223 ;  /* 0x00000000df0672ca */ /* 0x000fe200000e0000 */
[----:B------:R-:W-:Y:S01]  /*ec50*/  UIADD3 UR36, UR36, 0x1, URZ ;  /* 0x0000000124247890 */ /* 0x000fe2000fffe03f */
[----:B------:R-:W-:Y:S01]  /*ec60*/  R2UR UR5, R17 ;  /* 0x00000000110572ca */ /* 0x000fe200000e0000 */
        /* <DEDUP_REMOVED lines=133> */
[----:B------:R-:W-:Y:S01]  /*f4c0*/  FMUL.FTZ R162, R147, R5 ;  /* 0x0000000593a27220 */ /* 0x000fe20000410000 */
[----:B------:R-:W-:-:S02]  /*f4d0*/  IMAD.U32 R17, RZ, RZ, UR5 ;  /* 0x00000005ff117e24 */ /* 0x000fc4000f8e00ff */
[-C--:B------:R-:W-:Y:S01]  /*f4e0*/  FMUL.FTZ R163, R150, R5.reuse ;  /* 0x0000000596a37220 */ /* 0x080fe20000410000 */
[----:B------:R-:W-:Y:S01]  /*f4f0*/  FMUL.FTZ R165, R151, R5 ;  /* 0x0000000597a57220 */ /* 0x000fe20000410000 */
[----:B------:R-:W-:-:S12]  /*f500*/  USEL UR36, UR36, URZ, UP0 ;  /* 0x0000003f24247287 */ /* 0x000fd80008000000 */
.L_x_2202:
[----:B------:R-:W0:Y:S08]  /*f510*/  S2UR UR5, SR_CgaCtaId ;  /* 0x00000000000579c3 */ /* 0x000e300000008800 */
[----:B------:R-:W-:Y:S06]  /*f520*/  BAR.SYNC.DEFER_BLOCKING 0x5, 0x180 ;  /* 0x0146000000007b1d */ /* 0x000fec0000010000 */
[----:B------:R-:W-:Y:S01]  /*f530*/  UMOV UR4, 0x400 ;  /* 0x0000040000047882 */ /* 0x000fe20000000000 */
[----:B------:R-:W-:Y:S01]  /*f540*/  BSSY B0, `(.L_x_2239) ;  /* 0x00002a5000007945 */ /* 0x000fe20003800000 */
[----:B0-----:R-:W-:-:S09]  /*f550*/  ULEA UR13, UR5, UR4, 0x18 ;  /* 0x00000004050d7291 */ /* 0x001fd2000f8ec03f */
[----:B------:R-:W0:Y:S02]  /*f560*/  LDS R4, [UR13+0x388d0] ;  /* 0x0388d00dff047984 */ /* 0x000e240008000800 */
[----:B0-----:R-:W-:Y:S01]  /*f570*/  R2UR UR4, R4 ;  /* 0x00000000040472ca */ /* 0x001fe200000e0000 */
[----:B------:R-:W-:Y:S06]  /*f580*/  BAR.ARV 0x4, 0x180 ;  /* 0x0106000000007b1d */ /* 0x000fec0000002000 */
[----:B------:R-:W-:Y:S08]  /*f590*/  @P0 BRA `(.L_x_2240) ;  /* 0x0000001c00700947 */ /* 0x000ff00003800000 */
[----:B------:R-:W0:Y:S01]  /*f5a0*/  S2UR UR5, SR_SWINHI ;  /* 0x00000000000579c3 */ /* 0x000e220000002f00 */
[----:B------:R-:W-:Y:S01]  /*f5b0*/  IMAD.MOV.U32 R18, RZ, RZ, 0x2 ;  /* 0x00000002ff127424 */ /* 0x000fe200078e00ff */
[----:B------:R-:W-:Y:S01]  /*f5c0*/  R2UR UR11, R220 ;  /* 0x00000000dc0b72ca */ /* 0x000fe200000e0000 */
[----:B------:R-:W-:Y:S01]  /*f5d0*/  IMAD R156, R222, 0x40, R22 ;  /* 0x00000040de9c7824 */ /* 0x000fe200078e0216 */
[----:B------:R-:W-:Y:S01]  /*f5e0*/  R2UR UR14, R213 ;  /* 0x00000000d50e72ca */ /* 0x000fe200000e0000 */
[----:B------:R-:W-:-:S03]  /*f5f0*/  IMAD.MOV.U32 R157, RZ, RZ, 0x2 ;  /* 0x00000002ff9d7424 */ /* 0x000fc600078e00ff */
[----:B------:R-:W-:Y:S01]  /*f600*/  BAR.SYNC.DEFER_BLOCKING 0x1, 0x100 ;  /* 0x0044000000007b1d */ /* 0x000fe20000010000 */
[----:B------:R-:W-:Y:S02]  /*f610*/  F2FP.BF16.F32.PACK_AB R24, R25, R24 ;  /* 0x000000181918723e */ /* 0x000fe400000010ff */
[----:B------:R-:W-:Y:S02]  /*f620*/  R2UR UR15, R221 ;  /* 0x00000000dd0f72ca */ /* 0x000fe400000e0000 */
[----:B------:R-:W-:Y:S01]  /*f630*/  F2FP.BF16.F32.PACK_AB R25, R27, R26 ;  /* 0x0000001a1b19723e */ /* 0x000fe200000010ff */
[----:B------:R-:W-:Y:S01]  /*f640*/  ULDC.64 UR8, c[0x0][0xb90] ;  /* 0x0002e40000087ab9 */ /* 0x000fe20000000a00 */
[----:B------:R-:W-:Y:S01]  /*f650*/  F2FP.BF16.F32.PACK_AB R27, R31, R30 ;  /* 0x0000001e1f1b723e */ /* 0x000fe200000010ff */
[----:B------:R-:W-:Y:S01]  /*f660*/  USHF.R.S32.HI UR10, URZ, 0x1f, UR11 ;  /* 0x0000001f3f0a7899 */ /* 0x000fe2000801140b */
[----:B------:R-:W-:Y:S02]  /*f670*/  F2FP.BF16.F32.PACK_AB R26, R29, R28 ;  /* 0x0000001c1d1a723e */ /* 0x000fe400000010ff */
[----:B------:R-:W-:-:S02]  /*f680*/  F2FP.BF16.F32.PACK_AB R161, R162, R161 ;  /* 0x000000a1a2a1723e */ /* 0x000fc400000010ff */
[----:B------:R-:W-:-:S03]  /*f690*/  F2FP.BF16.F32.PACK_AB R162, R149, R148 ;  /* 0x0000009495a2723e */ /* 0x000fc600000010ff */
[----:B------:R-:W-:Y:S01]  /*f6a0*/  USHF.R.S32.HI UR12, URZ, 0x1f, UR15 ;  /* 0x0000001f3f0c7899 */ /* 0x000fe2000801140f */
[----:B------:R-:W-:Y:S01]  /*f6b0*/  F2FP.BF16.F32.PACK_AB R163, R165, R163 ;  /* 0x000000a3a5a3723e */ /* 0x000fe200000010ff */
[----:B------:R-:W-:Y:S01]  /*f6c0*/  UMOV UR6, UR13 ;  /* 0x0000000d00067c82 */ /* 0x000fe20008000000 */
[----:B0-----:R-:W-:Y:S01]  /*f6d0*/  UMOV UR7, UR5 ;  /* 0x0000000500077c82 */ /* 0x001fe20008000000 */
[----:B------:R-:W-:Y:S01]  /*f6e0*/  UIMAD UR5, UR10, UR8, URZ ;  /* 0x000000080a0572a4 */ /* 0x000fe2000f8e023f */
[----:B------:R-:W-:-:S03]  /*f6f0*/  IMAD.WIDE R18, R227, R18, UR6 ;  /* 0x00000006e3127e25 */ /* 0x000fc6000f8e0212 */
[----:B------:R-:W-:Y:S01]  /*f700*/  UIMAD UR5, UR11, UR9, UR5 ;  /* 0x000000090b0572a4 */ /* 0x000fe2000f8e0205 */
[----:B------:R-:W-:Y:S01]  /*f710*/  IMAD.WIDE R156, R156, R157, UR6 ;  /* 0x000000069c9c7e25 */ /* 0x000fe2000f8e029d */
[C---:B------:R-:W-:Y:S01]  /*f720*/  IADD3 R109, P2, R18.reuse, 0x8020, RZ ;  /* 0x00008020126d7810 */ /* 0x040fe20007f5e0ff */
[----:B------:R-:W-:Y:S01]  /*f730*/  UIMAD.WIDE.U32 UR6, UR11, UR8, URZ ;  /* 0x000000080b0672a5 */ /* 0x000fe2000f8e003f */
[C---:B------:R-:W-:Y:S02]  /*f740*/  IADD3 R135, P4, R18.reuse, 0xc040, RZ ;  /* 0x0000c04012877810 */ /* 0x040fe40007f9e0ff */
[C---:B------:R-:W-:Y:S01]  /*f750*/  LOP3.LUT R159, R18.reuse, 0x380, RZ, 0xc0, !PT ;  /* 0x00000380129f7812 */ /* 0x040fe200078ec0ff */
[--C-:B------:R-:W-:Y:S01]  /*f760*/  IMAD.X R147, RZ, RZ, R19.reuse, P2 ;  /* 0x000000ffff937224 */ /* 0x100fe200010e0613 */
[C---:B------:R-:W-:Y:S01]  /*f770*/  IADD3 R15, P3, R18.reuse, 0xc060, RZ ;  /* 0x0000c060120f7810 */ /* 0x040fe20007f7e0ff */
[----:B------:R-:W-:Y:S01]  /*f780*/  ULDC.64 UR8, c[0x0][0xb98] ;  /* 0x0002e60000087ab9 */ /* 0x000fe20000000a00 */
[----:B------:R-:W-:Y:S01]  /*f790*/  LOP3.LUT R10, R109, 0x380, RZ, 0xc0, !PT ;  /* 0x000003806d0a7812 */ /* 0x000fe200078ec0ff */
[----:B------:R-:W-:Y:S01]  /*f7a0*/  UIADD3 UR7, UR7, UR5, URZ ;  /* 0x0000000507077290 */ /* 0x000fe2000fffe03f */
[----:B------:R-:W-:Y:S01]  /*f7b0*/  LOP3.LUT R134, R135, 0x380, RZ, 0xc0, !PT ;  /* 0x0000038087867812 */ /* 0x000fe200078ec0ff */
[----:B------:R-:W-:Y:S01]  /*f7c0*/  UIMAD UR5, UR12, UR8, URZ ;  /* 0x000000080c0572a4 */ /* 0x000fe2000f8e023f */
[C---:B------:R-:W-:Y:S01]  /*f7d0*/  IADD3 R4, P2, R18.reuse, 0x4000, RZ ;  /* 0x0000400012047810 */ /* 0x040fe20007f5e0ff */
[----:B------:R-:W-:Y:S01]  /*f7e0*/  UIMAD.WIDE.U32 UR6, UR15, UR8, UR6 ;  /* 0x000000080f0672a5 */ /* 0x000fe2000f8e0006 */
[----:B------:R-:W-:Y:S01]  /*f7f0*/  SHF.R.U64 R159, R159, 0x3, RZ ;  /* 0x000000039f9f7819 */ /* 0x000fe200000012ff */
[----:B------:R-:W-:Y:S01]  /*f800*/  UIMAD UR5, UR15, UR9, UR5 ;  /* 0x000000090f0572a4 */ /* 0x000fe2000f8e0205 */
[----:B------:R-:W-:Y:S01]  /*f810*/  LOP3.LUT R14, R15, 0x380, RZ, 0xc0, !PT ;  /* 0x000003800f0e7812 */ /* 0x000fe200078ec0ff */
[----:B------:R-:W-:Y:S01]  /*f820*/  IMAD.X R127, RZ, RZ, R19, P2 ;  /* 0x000000ffff7f7224 */ /* 0x000fe200010e0613 */
[----:B------:R-:W-:Y:S01]  /*f830*/  IADD3 R115, P6, R18, 0xc000, RZ ;  /* 0x0000c00012737810 */ /* 0x000fe20007fde0ff */
[----:B------:R-:W-:Y:S01]  /*f840*/  ULDC.64 UR8, c[0x0][0xae8] ;  /* 0x0002ba0000087ab9 */ /* 0x000fe20000000a00 */
[----:B------:R-:W-:-:S02]  /*f850*/  SHF.R.U64 R10, R10, 0x3, RZ ;  /* 0x000000030a0a7819 */ /* 0x000fc400000012ff */
[----:B------:R-:W-:Y:S02]  /*f860*/  IADD3 R113, P0, R18, 0x8060, RZ ;  /* 0x0000806012717810 */ /* 0x000fe40007f1e0ff */
[----:B------:R-:W-:Y:S02]  /*f870*/  SHF.R.U64 R134, R134, 0x3, RZ ;  /* 0x0000000386867819 */ /* 0x000fe400000012ff */
[----:B------:R-:W-:Y:S01]  /*f880*/  LOP3.LUT R158, R159, R18, RZ, 0x3c, !PT ;  /* 0x000000129f9e7212 */ /* 0x000fe200078e3cff */
[----:B------:R-:W-:Y:S01]  /*f890*/  IMAD.X R151, RZ, RZ, R19, P0 ;  /* 0x000000ffff977224 */ /* 0x000fe200000e0613 */
[----:B------:R-:W-:Y:S02]  /*f8a0*/  SHF.R.U64 R14, R14, 0x3, RZ ;  /* 0x000000030e0e7819 */ /* 0x000fe400000012ff */
[----:B------:R-:W-:Y:S02]  /*f8b0*/  LOP3.LUT R8, R115, 0x380, RZ, 0xc0, !PT ;  /* 0x0000038073087812 */ /* 0x000fe400078ec0ff */
[----:B------:R-:W-:-:S02]  /*f8c0*/  MOV R159, R19 ;  /* 0x00000013009f7202 */ /* 0x000fc40000000f00 */
[----:B------:R-:W-:Y:S02]  /*f8d0*/  LOP3.LUT R146, R10, R109, RZ, 0x3c, !PT ;  /* 0x0000006d0a927212 */ /* 0x000fe400078e3cff */
[----:B------:R-:W-:Y:S02]  /*f8e0*/  LOP3.LUT R6, R113, 0x380, RZ, 0xc0, !PT ;  /* 0x0000038071067812 */ /* 0x000fe400078ec0ff */
[----:B------:R-:W-:Y:S02]  /*f8f0*/  IADD3 R109, P2, R156, 0x7000, RZ ;  /* 0x000070009c6d7810 */ /* 0x000fe40007f5e0ff */
[----:B------:R-:W-:Y:S01]  /*f900*/  LOP3.LUT R134, R134, R135, RZ, 0x3c, !PT ;  /* 0x0000008786867212 */ /* 0x000fe200078e3cff */
[--C-:B------:R-:W-:Y:S01]  /*f910*/  IMAD.X R135, RZ, RZ, R19.reuse, P4 ;  /* 0x000000ffff877224 */ /* 0x100fe200020e0613 */
[----:B------:R-:W-:Y:S01]  /*f920*/  LOP3.LUT R14, R14, R15, RZ, 0x3c, !PT ;  /* 0x0000000f0e0e7212 */ /* 0x000fe200078e3cff */
[----:B------:R-:W-:Y:S01]  /*f930*/  IMAD.X R15, RZ, RZ, R19, P3 ;  /* 0x000000ffff0f7224 */ /* 0x000fe200018e0613 */
[----:B------:R-:W-:-:S02]  /*f940*/  SHF.R.U64 R8, R8, 0x3, RZ ;  /* 0x0000000308087819 */ /* 0x000fc400000012ff */
[----:B------:R-:W-:Y:S02]  /*f950*/  MOV R159, R158 ;  /* 0x0000009e009f7202 */ /* 0x000fe40000000f00 */
[----:B------:R-:W-:Y:S01]  /*f960*/  IADD3 R107, P4, R18, 0x8000, RZ ;  /* 0x00008000126b7810 */ /* 0x000fe20007f9e0ff */
[----:B------:R-:W0:Y:S01]  /*f970*/  LDC R158, c[0x0][0xbe8] ;  /* 0x0002fa00ff9e7b82 */ /* 0x000e220000000800 */
[----:B------:R-:W-:Y:S01]  /*f980*/  SHF.R.U64 R6, R6, 0x3, RZ ;  /* 0x0000000306067819 */ /* 0x000fe200000012ff */
[----:B------:R1:W-:Y:S01]  /*f990*/  STSM.16.M88.4 [R159], R24 ;  /* 0x000000189f007844 */ /* 0x0003e20000000200 */
[----:B------:R-:W-:Y:S01]  /*f9a0*/  LOP3.LUT R108, R109, 0x380, RZ, 0xc0, !PT ;  /* 0x000003806d6c7812 */ /* 0x000fe200078ec0ff */
[----:B------:R-:W-:Y:S01]  /*f9b0*/  IMAD.X R155, RZ, RZ, R19, P4 ;  /* 0x000000ffff9b7224 */ /* 0x000fe200020e0613 */
[----:B------:R-:W-:Y:S02]  /*f9c0*/  IADD3 R21, P3, R18, 0x20, RZ ;  /* 0x0000002012157810 */ /* 0x000fe40007f7e0ff */
[----:B------:R-:W-:-:S02]  /*f9d0*/  LOP3.LUT R142, R8, R115, RZ, 0x3c, !PT ;  /* 0x00000073088e7212 */ /* 0x000fc400078e3cff */
[----:B------:R-:W-:Y:S01]  /*f9e0*/  IADD3 R111, P1, R18, 0x8040, RZ ;  /* 0x00008040126f7810 */ /* 0x000fe20007f3e0ff */
[--C-:B------:R-:W-:Y:S01]  /*f9f0*/  IMAD.X R153, RZ, RZ, R19.reuse, P3 ;  /* 0x000000ffff997224 */ /* 0x100fe200018e0613 */
[----:B------:R-:W-:Y:S02]  /*fa00*/  LOP3.LUT R150, R6, R113, RZ, 0x3c, !PT ;  /* 0x0000007106967212 */ /* 0x000fe400078e3cff */
[----:B------:R-:W-:Y:S01]  /*fa10*/  LOP3.LUT R8, R107, 0x380, RZ, 0xc0, !PT ;  /* 0x000003806b087812 */ /* 0x000fe200078ec0ff */
[----:B------:R-:W-:Y:S01]  /*fa20*/  IMAD.X R131, RZ, RZ, R19, P1 ;  /* 0x000000ffff837224 */ /* 0x000fe200008e0613 */
[----:B------:R-:W-:Y:S02]  /*fa30*/  SHF.R.U64 R108, R108, 0x3, RZ ;  /* 0x000000036c6c7819 */ /* 0x000fe400000012ff */
[----:B------:R-:W-:Y:S02]  /*fa40*/  IADD3 R139, P5, R18, 0xc020, RZ ;  /* 0x0000c020128b7810 */ /* 0x000fe40007fbe0ff */
[----:B------:R-:W-:-:S02]  /*fa50*/  LOP3.LUT R6, R21, 0x380, RZ, 0xc0, !PT ;  /* 0x0000038015067812 */ /* 0x000fc400078ec0ff */
[----:B------:R-:W-:Y:S02]  /*fa60*/  SHF.R.U64 R8, R8, 0x3, RZ ;  /* 0x0000000308087819 */ /* 0x000fe400000012ff */
[----:B------:R-:W-:Y:S01]  /*fa70*/  LOP3.LUT R108, R108, R109, RZ, 0x3c, !PT ;  /* 0x0000006d6c6c7212 */ /* 0x000fe200078e3cff */
[----:B------:R-:W-:Y:S01]  /*fa80*/  IMAD.X R109, RZ, RZ, R157, P2 ;  /* 0x000000ffff6d7224 */ /* 0x000fe200010e069d */
[----:B------:R-:W-:Y:S02]  /*fa90*/  LOP3.LUT R138, R139, 0x380, RZ, 0xc0, !PT ;  /* 0x000003808b8a7812 */ /* 0x000fe400078ec0ff */
[----:B------:R-:W-:Y:S02]  /*faa0*/  IADD3 R101, P0, R18, 0x4020, RZ ;  /* 0x0000402012657810 */ /* 0x000fe40007f1e0ff */
[----:B------:R-:W-:Y:S02]  /*fab0*/  SHF.R.U64 R6, R6, 0x3, RZ ;  /* 0x0000000306067819 */ /* 0x000fe400000012ff */
[----:B------:R-:W-:Y:S01]  /*fac0*/  IADD3 R23, P1, R18, 0x40, RZ ;  /* 0x0000004012177810 */ /* 0x000fe20007f3e0ff */
[----:B------:R-:W-:Y:S01]  /*fad0*/  IMAD.X R9, RZ, RZ, R19, P0 ;  /* 0x000000ffff097224 */ /* 0x000fe200000e0613 */
[----:B------:R-:W-:-:S02]  /*fae0*/  IADD3 R123, P2, R156, 0xe000, RZ ;  /* 0x0000e0009c7b7810 */ /* 0x000fc40007f5e0ff */
[----:B------:R-:W-:Y:S01]  /*faf0*/  LOP3.LUT R154, R8, R107, RZ, 0x3c, !PT ;  /* 0x0000006b089a7212 */ /* 0x000fe200078e3cff */
[----:B------:R-:W-:Y:S01]  /*fb00*/  IMAD.X R7, RZ, RZ, R19, P1 ;  /* 0x000000ffff077224 */ /* 0x000fe200008e0613 */
[----:B------:R-:W-:Y:S02]  /*fb10*/  SHF.R.U64 R138, R138, 0x3, RZ ;  /* 0x000000038a8a7819 */ /* 0x000fe400000012ff */
[----:B------:R-:W-:Y:S02]  /*fb20*/  LOP3.LUT R152, R6, R21, RZ, 0x3c, !PT ;  /* 0x0000001506987212 */ /* 0x000fe400078e3cff */
[----:B------:R-:W-:Y:S02]  /*fb30*/  LOP3.LUT R8, R101, 0x380, RZ, 0xc0, !PT ;  /* 0x0000038065087812 */ /* 0x000fe400078ec0ff */
[----:B------:R-:W-:Y:S02]  /*fb40*/  LOP3.LUT R6, R23, 0x380, RZ, 0xc0, !PT ;  /* 0x0000038017067812 */ /* 0x000fe400078ec0ff */
[----:B------:R-:W-:-:S02]  /*fb50*/  LOP3.LUT R122, R123, 0x380, RZ, 0xc0, !PT ;  /* 0x000003807b7a7812 */ /* 0x000fc400078ec0ff */
[----:B------:R-:W-:Y:S01]  /*fb60*/  LOP3.LUT R138, R138, R139, RZ, 0x3c, !PT ;  /* 0x0000008b8a8a7212 */ /* 0x000fe200078e3cff */
[--C-:B------:R-:W-:Y:S01]  /*fb70*/  IMAD.X R139, RZ, RZ, R19.reuse, P5 ;  /* 0x000000ffff8b7224 */ /* 0x100fe200028e0613 */
[----:B------:R-:W-:Y:S02]  /*fb80*/  IADD3.X R143, RZ, R19, RZ, P6, !PT ;  /* 0x00000013ff8f7210 */ /* 0x000fe400037fe4ff */
[----:B------:R-:W-:Y:S02]  /*fb90*/  SHF.R.U64 R8, R8, 0x3, RZ ;  /* 0x0000000308087819 */ /* 0x000fe400000012ff */
[C---:B------:R-:W-:Y:S02]  /*fba0*/  IADD3 R103, P6, R18.reuse, 0x4040, RZ ;  /* 0x0000404012677810 */ /* 0x040fe40007fde0ff */
[----:B------:R-:W-:Y:S02]  /*fbb0*/  IADD3 R20, P3, R18, 0x60, RZ ;  /* 0x0000006012147810 */ /* 0x000fe40007f7e0ff */
[----:B------:R-:W-:Y:S01]  /*fbc0*/  SHF.R.U64 R6, R6, 0x3, RZ ;  /* 0x0000000306067819 */ /* 0x000fe200000012ff */
[--C-:B------:R-:W-:Y:S01]  /*fbd0*/  IMAD.X R11, RZ, RZ, R19.reuse, P6 ;  /* 0x000000ffff0b7224 */ /* 0x100fe200030e0613 */
[----:B------:R-:W-:Y:S01]  /*fbe0*/  SHF.R.U64 R122, R122, 0x3, RZ ;  /* 0x000000037a7a7819 */ /* 0x000fe200000012ff */
[----:B------:R-:W-:Y:S01]  /*fbf0*/  IMAD.X R5, RZ, RZ, R19, P3 ;  /* 0x000000ffff057224 */ /* 0x000fe200018e0613 */
[----:B------:R-:W-:-:S02]  /*fc00*/  IADD3 R105, P5, R18, 0x4060, RZ ;  /* 0x0000406012697810 */ /* 0x000fc40007fbe0ff */
[----:B------:R-:W-:Y:S02]  /*fc10*/  LOP3.LUT R8, R8, R101, RZ, 0x3c, !PT ;  /* 0x0000006508087212 */ /* 0x000fe400078e3cff */
[----:B------:R-:W-:Y:S02]  /*fc20*/  LOP3.LUT R6, R6, R23, RZ, 0x3c, !PT ;  /* 0x0000001706067212 */ /* 0x000fe400078e3cff */
[----:B------:R-:W-:Y:S02]  /*fc30*/  LOP3.LUT R101, R4, 0x380, RZ, 0xc0, !PT ;  /* 0x0000038004657812 */ /* 0x000fe400078ec0ff */
[----:B------:R-:W-:Y:S01]  /*fc40*/  LOP3.LUT R122, R122, R123, RZ, 0x3c, !PT ;  /* 0x0000007b7a7a7212 */ /* 0x000fe200078e3cff */
[----:B------:R-:W-:Y:S01]  /*fc50*/  IMAD.X R123, RZ, RZ, R157, P2 ;  /* 0x000000ffff7b7224 */ /* 0x000fe200010e069d */
[----:B------:R-:W-:Y:S02]  /*fc60*/  IADD3.X R13, RZ, R19, RZ, P5, !PT ;  /* 0x00000013ff0d7210 */ /* 0x000fe40002ffe4ff */
[----:B------:R-:W-:-:S02]  /*fc70*/  LOP3.LUT R23, R20, 0x380, RZ, 0xc0, !PT ;  /* 0x0000038014177812 */ /* 0x000fc400078ec0ff */
[----:B------:R-:W-:Y:S02]  /*fc80*/  IADD3 R19, P3, R156, 0x1000, RZ ;  /* 0x000010009c137810 */ /* 0x000fe40007f7e0ff */
[----:B0-----:R-:W-:Y:S02]  /*fc90*/  ISETP.NE.AND P2, PT, R158, 0x1, PT ;  /* 0x000000019e00780c */ /* 0x001fe40003f45270 */
[----:B------:R-:W-:Y:S02]  /*fca0*/  SHF.R.U64 R101, R101, 0x3, RZ ;  /* 0x0000000365657819 */ /* 0x000fe400000012ff */
[----:B------:R-:W-:Y:S02]  /*fcb0*/  SHF.R.U64 R23, R23, 0x3, RZ ;  /* 0x0000000317177819 */ /* 0x000fe400000012ff */
[----:B------:R-:W-:Y:S02]  /*fcc0*/  LOP3.LUT R18, R19, 0x380, RZ, 0xc0, !PT ;  /* 0x0000038013127812 */ /* 0x000fe400078ec0ff */
[----:B------:R-:W-:-:S02]  /*fcd0*/  LOP3.LUT R12, R111, 0x380, RZ, 0xc0, !PT ;  /* 0x000003806f0c7812 */ /* 0x000fc400078ec0ff */
[----:B------:R-:W-:Y:S02]  /*fce0*/  LOP3.LUT R126, R101, R4, RZ, 0x3c, !PT ;  /* 0x00000004657e7212 */ /* 0x000fe400078e3cff */
[----:B------:R-:W-:Y:S02]  /*fcf0*/  LOP3.LUT R4, R23, R20, RZ, 0x3c, !PT ;  /* 0x0000001417047212 */ /* 0x000fe400078e3cff */
[----:B------:R-:W-:Y:S02]  /*fd00*/  SHF.R.U64 R18, R18, 0x3, RZ ;  /* 0x0000000312127819 */ /* 0x000fe400000012ff */
[----:B------:R-:W-:Y:S02]  /*fd10*/  SHF.R.U64 R12, R12, 0x3, RZ ;  /* 0x000000030c0c7819 */ /* 0x000fe400000012ff */
[----:B------:R-:W-:Y:S02]  /*fd20*/  MOV R142, R142 ;  /* 0x0000008e008e7202 */ /* 0x000fe40000000f00 */
[----:B------:R-:W-:-:S02]  /*fd30*/  MOV R143, R4 ;  /* 0x00000004008f7202 */ /* 0x000fc40000000f00 */
[----:B------:R-:W-:Y:S01]  /*fd40*/  LOP3.LUT R18, R18, R19, RZ, 0x3c, !PT ;  /* 0x0000001312127212 */ /* 0x000fe200078e3cff */
[----:B------:R-:W-:Y:S01]  /*fd50*/  IMAD.X R19, RZ, RZ, R157, P3 ;  /* 0x000000ffff137224 */ /* 0x000fe200018e069d */
[----:B------:R-:W-:Y:S02]  /*fd60*/  F2FP.BF16.F32.PACK_AB R5, R35, R34 ;  /* 0x000000222305723e */ /* 0x000fe400000010ff */
[----:B------:R-:W-:Y:S01]  /*fd70*/  LOP3.LUT R130, R12, R111, RZ, 0x3c, !PT ;  /* 0x0000006f0c827212 */ /* 0x000fe200078e3cff */
[----:B------:R-:W0:Y:S01]  /*fd80*/  @P2 LDC R34, c[0x0][0xbec] ;  /* 0x0002fb00ff222b82 */ /* 0x000e220000000800 */
[----:B------:R-:W-:Y:S02]  /*fd90*/  IADD3 R111, P3, R156, 0x8000, RZ ;  /* 0x000080009c6f7810 */ /* 0x000fe40007f7e0ff */
[----:B------:R-:W-:Y:S02]  /*fda0*/  LOP3.LUT R12, R105, 0x380, RZ, 0xc0, !PT ;  /* 0x00000380690c7812 */ /* 0x000fe400078ec0ff */
[----:B------:R-:W-:-:S02]  /*fdb0*/  LOP3.LUT R110, R111, 0x380, RZ, 0xc0, !PT ;  /* 0x000003806f6e7812 */ /* 0x000fc400078ec0ff */
[----:B------:R-:W-:Y:S01]  /*fdc0*/  SHF.R.U64 R12, R12, 0x3, RZ ;  /* 0x000000030c0c7819 */ /* 0x000fe200000012ff */
[----:B------:R-:W2:Y:S01]  /*fdd0*/  @P2 LDC R35, c[0x0][0xbf0] ;  /* 0x0002fc00ff232b82 */ /* 0x000ea20000000800 */
[----:B------:R-:W-:Y:S02]  /*fde0*/  SHF.R.U64 R110, R110, 0x3, RZ ;  /* 0x000000036e6e7819 */ /* 0x000fe400000012ff */
[----:B------:R-:W-:Y:S02]  /*fdf0*/  LOP3.LUT R12, R12, R105, RZ, 0x3c, !PT ;  /* 0x000000690c0c7212 */ /* 0x000fe400078e3cff */
[----:B------:R-:W-:Y:S02]  /*fe00*/  IADD3 R105, P0, R156, 0x5000, RZ ;  /* 0x000050009c697810 */ /* 0x000fe40007f1e0ff */
[----:B------:R-:W-:Y:S01]  /*fe10*/  LOP3.LUT R110, R110, R111, RZ, 0x3c, !PT ;  /* 0x0000006f6e6e7212 */ /* 0x000fe200078e3cff */
[----:B------:R-:W-:Y:S01]  /*fe20*/  IMAD.X R111, RZ, RZ, R157, P3 ;  /* 0x000000ffff6f7224 */ /* 0x000fe200018e069d */
[----:B------:R-:W-:-:S02]  /*fe30*/  LOP3.LUT R10, R103, 0x380, RZ, 0xc0, !PT ;  /* 0x00000380670a7812 */ /* 0x000fc400078ec0ff */
[----:B------:R-:W-:Y:S02]  /*fe40*/  IADD3 R30, P3, R156, 0xf000, RZ ;  /* 0x0000f0009c1e7810 */ /* 0x000fe40007f7e0ff */
[----:B------:R-:W-:Y:S02]  /*fe50*/  LOP3.LUT R104, R105, 0x380, RZ, 0xc0, !PT ;  /* 0x0000038069687812 */ /* 0x000fe400078ec0ff */
[----:B------:R-:W-:Y:S01]  /*fe60*/  MOV R146, R146 ;  /* 0x0000009200927202 */ /* 0x000fe20000000f00 */
[----:B------:R-:W-:Y:S01]  /*fe70*/  IMAD.X R31, RZ, RZ, R157, P3 ;  /* 0x000000ffff1f7224 */ /* 0x000fe200018e069d */
[----:B------:R-:W-:Y:S02]  /*fe80*/  MOV R147, R6 ;  /* 0x0000000600937202 */ /* 0x000fe40000000f00 */
[----:B------:R-:W-:Y:S02]  /*fe90*/  SHF.R.U64 R10, R10, 0x3, RZ ;  /* 0x000000030a0a7819 */ /* 0x000fe400000012ff */
[----:B------:R-:W-:-:S02]  /*fea0*/  LOP3.LUT R23, R30, 0x380, RZ, 0xc0, !PT ;  /* 0x000003801e177812 */ /* 0x000fc400078ec0ff */
[----:B------:R-:W-:Y:S01]  /*feb0*/  F2FP.BF16.F32.PACK_AB R6, R37, R172 ;  /* 0x000000ac2506723e */ /* 0x000fe200000010ff */
[----:B------:R-:W-:Y:S01]  /*fec0*/  VIADD R37, R215, UR14 ;  /* 0x0000000ed7257c36 */ /* 0x000fe20008000000 */
[----:B------:R-:W-:Y:S02]  /*fed0*/  SHF.R.U64 R104, R104, 0x3, RZ ;  /* 0x0000000368687819 */ /* 0x000fe400000012ff */
[----:B------:R-:W-:Y:S01]  /*fee0*/  LOP3.LUT R10, R10, R103, RZ, 0x3c, !PT ;  /* 0x000000670a0a7212 */ /* 0x000fe200078e3cff */
[----:B0-----:R-:W-:Y:S01]  /*fef0*/  @P2 IMAD.HI.U32 R34, R37, R34, RZ ;  /* 0x0000002225222227 */ /* 0x001fe200078e00ff */
[----:B------:R-:W-:Y:S02]  /*ff00*/  SHF.R.U64 R23, R23, 0x3, RZ ;  /* 0x0000000317177819 */ /* 0x000fe400000012ff */
[----:B------:R-:W-:Y:S01]  /*ff10*/  LOP3.LUT R104, R104, R105, RZ, 0x3c, !PT ;  /* 0x0000006968687212 */ /* 0x000fe200078e3cff */
[----:B------:R-:W-:Y:S01]  /*ff20*/  IMAD.X R105, RZ, RZ, R157, P0 ;  /* 0x000000ffff697224 */ /* 0x000fe200000e069d */
[----:B------:R-:W-:-:S02]  /*ff30*/  MOV R134, R134 ;  /* 0x0000008600867202 */ /* 0x000fc40000000f00 */
[----:B------:R-:W-:Y:S02]  /*ff40*/  MOV R138, R138 ;  /* 0x0000008a008a7202 */ /* 0x000fe40000000f00 */
[----:B------:R-:W-:Y:S02]  /*ff50*/  IADD3 R119, P0, R156, 0xc000, RZ ;  /* 0x0000c0009c777810 */ /* 0x000fe40007f1e0ff */
[----:B------:R-:W-:Y:S02]  /*ff60*/  LOP3.LUT R30, R23, R30, RZ, 0x3c, !PT ;  /* 0x0000001e171e7212 */ /* 0x000fe400078e3cff */
[----:B------:R-:W-:Y:S02]  /*ff70*/  MOV R130, R130 ;  /* 0x0000008200827202 */ /* 0x000fe40000000f00 */
[----:B------:R-:W-:Y:S02]  /*ff80*/  MOV R152, R152 ;  /* 0x0000009800987202 */ /* 0x000fe40000000f00 */
[----:B------:R-:W-:-:S02]  /*ff90*/  MOV R135, R10 ;  /* 0x0000000a00877202 */ /* 0x000fc40000000f00 */
[----:B------:R-:W-:Y:S02]  /*ffa0*/  MOV R139, R8 ;  /* 0x00000008008b7202 */ /* 0x000fe40000000f00 */
[----:B------:R-:W-:Y:S01]  /*ffb0*/  F2FP.BF16.F32.PACK_AB R4, R33, R171 ;  /* 0x000000ab2104723e */ /* 0x000fe200000010ff */
[----:B------:R-:W-:Y:S01]  /*ffc0*/  IMAD.MOV.U32 R33, RZ, RZ, R37 ;  /* 0x000000ffff217224 */ /* 0x000fe200078e0025 */
        /* <DEDUP_REMOVED lines=8> */
[----:B------:R-:W-:Y:S02]  /*10050*/  F2FP.BF16.F32.PACK_AB R12, R49, R175 ;  /* 0x000000af310c723e */ /* 0x000fe400000010ff */
[----:B------:R-:W-:Y:S01]  /*10060*/  F2FP.BF16.F32.PACK_AB R13, R51, R50 ;  /* 0x00000032330d723e */ /* 0x000fe200000010ff */
[----:B------:R3:W-:Y:S01]  /*10070*/  STSM.16.M88.4 [R147], R8 ;  /* 0x0000000893007844 */ /* 0x0007e20000000200 */
[----:B------:R-:W-:-:S02]  /*10080*/  F2FP.BF16.F32.PACK_AB R14, R53, R176 ;  /* 0x000000b0350e723e */ /* 0x000fc400000010ff */
[----:B------:R-:W-:Y:S02]  /*10090*/  F2FP.BF16.F32.PACK_AB R15, R55, R54 ;  /* 0x00000036370f723e */ /* 0x000fe400000010ff */
[----:B--2---:R-:W-:Y:S02]  /*100a0*/  @P2 SHF.R.U32.HI R33, RZ, R35, R34 ;  /* 0x00000023ff212219 */ /* 0x004fe40000011622 */
[----:B------:R-:W-:Y:S01]  /*100b0*/  LOP3.LUT R118, R119, 0x380, RZ, 0xc0, !PT ;  /* 0x0000038077767812 */ /* 0x000fe200078ec0ff */
[----:B------:R2:W-:Y:S01]  /*100c0*/  STSM.16.M88.4 [R143], R12 ;  /* 0x0000000c8f007844 */ /* 0x0005e20000000200 */
[----:B------:R-:W-:Y:S01]  /*100d0*/  MOV R126, R126 ;  /* 0x0000007e007e7202 */ /* 0x000fe20000000f00 */
[----:B------:R-:W-:Y:S01]  /*100e0*/  IMAD.MOV R35, RZ, RZ, -R33 ;  /* 0x000000ffff237224 */ /* 0x000fe200078e0a21 */
[----:B-1----:R-:W-:Y:S02]  /*100f0*/  F2FP.BF16.F32.PACK_AB R24, R57, R177 ;  /* 0x000000b13918723e */ /* 0x002fe400000010ff */
[----:B------:R-:W-:Y:S01]  /*10100*/  F2FP.BF16.F32.PACK_AB R25, R59, R58 ;  /* 0x0000003a3b19723e */ /* 0x000fe200000010ff */
[----:B------:R-:W-:Y:S01]  /*10110*/  IMAD R35, R158, R35, R37 ;  /* 0x000000239e237224 */ /* 0x000fe200078e0225 */
[----:B------:R-:W-:-:S02]  /*10120*/  F2FP.BF16.F32.PACK_AB R26, R61, R178 ;  /* 0x000000b23d1a723e */ /* 0x000fc400000010ff */
[----:B------:R-:W-:Y:S02]  /*10130*/  F2FP.BF16.F32.PACK_AB R27, R63, R62 ;  /* 0x0000003e3f1b723e */ /* 0x000fe400000010ff */
[----:B0-----:R-:W-:Y:S02]  /*10140*/  F2FP.BF16.F32.PACK_AB R4, R65, R179 ;  /* 0x000000b34104723e */ /* 0x001fe400000010ff */
[----:B------:R-:W-:Y:S01]  /*10150*/  F2FP.BF16.F32.PACK_AB R5, R67, R66 ;  /* 0x000000424305723e */ /* 0x000fe200000010ff */
[----:B------:R-:W-:Y:S01]  /*10160*/  STSM.16.M88.4 [R126], R24 ;  /* 0x000000187e007844 */ /* 0x000fe20000000200 */
[----:B------:R-:W-:Y:S02]  /*10170*/  F2FP.BF16.F32.PACK_AB R6, R69, R180 ;  /* 0x000000b44506723e */ /* 0x000fe400000010ff */
[----:B------:R-:W-:Y:S02]  /*10180*/  F2FP.BF16.F32.PACK_AB R7, R71, R70 ;  /* 0x000000464707723e */ /* 0x000fe400000010ff */
[----:B------:R-:W-:-:S02]  /*10190*/  IADD3 R107, P1, R156, 0x6000, RZ ;  /* 0x000060009c6b7810 */ /* 0x000fc40007f3e0ff */
[----:B---3--:R-:W-:Y:S01]  /*101a0*/  F2FP.BF16.F32.PACK_AB R8, R73, R181 ;  /* 0x000000b54908723e */ /* 0x008fe200000010ff */
[----:B------:R-:W-:Y:S01]  /*101b0*/  STSM.16.M88.4 [R139], R4 ;  /* 0x000000048b007844 */ /* 0x000fe20000000200 */
[----:B------:R-:W-:Y:S02]  /*101c0*/  F2FP.BF16.F32.PACK_AB R9, R75, R74 ;  /* 0x0000004a4b09723e */ /* 0x000fe400000010ff */
[----:B------:R-:W-:Y:S02]  /*101d0*/  F2FP.BF16.F32.PACK_AB R10, R77, R182 ;  /* 0x000000b64d0a723e */ /* 0x000fe400000010ff */
[----:B------:R-:W-:Y:S02]  /*101e0*/  F2FP.BF16.F32.PACK_AB R11, R79, R78 ;  /* 0x0000004e4f0b723e */ /* 0x000fe400000010ff */
[----:B------:R-:W-:Y:S02]  /*101f0*/  SHF.R.U64 R118, R118, 0x3, RZ ;  /* 0x0000000376767819 */ /* 0x000fe400000012ff */
[----:B--2---:R-:W-:Y:S01]  /*10200*/  F2FP.BF16.F32.PACK_AB R12, R81, R183 ;  /* 0x000000b7510c723e */ /* 0x004fe200000010ff */
[----:B------:R0:W-:Y:S01]  /*10210*/  STSM.16.M88.4 [R135], R8 ;  /* 0x0000000887007844 */ /* 0x0001e20000000200 */
[----:B------:R-:W-:-:S02]  /*10220*/  F2FP.BF16.F32.PACK_AB R13, R83, R82 ;  /* 0x00000052530d723e */ /* 0x000fc400000010ff */
[----:B------:R-:W-:Y:S02]  /*10230*/  F2FP.BF16.F32.PACK_AB R14, R85, R184 ;  /* 0x000000b8550e723e */ /* 0x000fe400000010ff */
[----:B------:R-:W-:Y:S02]  /*10240*/  F2FP.BF16.F32.PACK_AB R15, R87, R86 ;  /* 0x00000056570f723e */ /* 0x000fe400000010ff */
[----:B------:R-:W-:Y:S02]  /*10250*/  LOP3.LUT R106, R107, 0x380, RZ, 0xc0, !PT ;  /* 0x000003806b6a7812 */ /* 0x000fe400078ec0ff */
[----:B------:R-:W-:Y:S01]  /*10260*/  LOP3.LUT R118, R118, R119, RZ, 0x3c, !PT ;  /* 0x0000007776767212 */ /* 0x000fe200078e3cff */
[----:B------:R-:W-:Y:S01]  /*10270*/  IMAD.X R119, RZ, RZ, R157, P0 ;  /* 0x000000ffff777224 */ /* 0x000fe200000e069d */
[----:B------:R1:W-:Y:S01]  /*10280*/  STSM.16.M88.4 [R131], R12 ;  /* 0x0000000c83007844 */ /* 0x0003e20000000200 */
[----:B------:R-:W-:Y:S02]  /*10290*/  SHF.R.U64 R106, R106, 0x3, RZ ;  /* 0x000000036a6a7819 */ /* 0x000fe400000012ff */
[----:B------:R-:W-:Y:S01]  /*102a0*/  MOV R154, R154 ;  /* 0x0000009a009a7202 */ /* 0x000fe20000000f00 */
[----:B0-----:R-:W-:Y:S01]  /*102b0*/  IMAD.U32 R10, RZ, RZ, UR5 ;  /* 0x00000005ff0a7e24 */ /* 0x001fe2000f8e00ff */
[----:B------:R-:W-:Y:S01]  /*102c0*/  SHF.R.S32.HI R9, RZ, 0x1f, R33 ;  /* 0x0000001fff097819 */ /* 0x000fe20000011421 */
[----:B------:R-:W-:Y:S01]  /*102d0*/  ULDC UR5, c[0x0][0xa88] ;  /* 0x0002a20000057ab9 */ /* 0x000fe20000000800 */
[----:B------:R-:W-:-:S02]  /*102e0*/  SHF.R.S32.HI R8, RZ, 0x1f, R35 ;  /* 0x0000001fff087819 */ /* 0x000fc40000011423 */
[----:B------:R-:W-:Y:S01]  /*102f0*/  LOP3.LUT R106, R106, R107, RZ, 0x3c, !PT ;  /* 0x0000006b6a6a7212 */ /* 0x000fe200078e3cff */
[----:B------:R-:W-:Y:S01]  /*10300*/  IMAD.X R107, RZ, RZ, R157, P1 ;  /* 0x000000ffff6b7224 */ /* 0x000fe200008e069d */
[----:B------:R-:W-:Y:S02]  /*10310*/  IADD3 R121, P1, R156, 0xd000, RZ ;  /* 0x0000d0009c797810 */ /* 0x000fe40007f3e0ff */
[----:B------:R-:W-:Y:S02]  /*10320*/  F2FP.BF16.F32.PACK_AB R24, R89, R185 ;  /* 0x000000b95918723e */ /* 0x000fe400000010ff */
[----:B-1----:R-:W-:Y:S01]  /*10330*/  IADD3 R12, P0, R33, UR6, RZ ;  /* 0x00000006210c7c10 */ /* 0x002fe2000ff1e0ff */
[----:B------:R-:W-:Y:S01]  /*10340*/  VIADD R14, R226, UR14 ;  /* 0x0000000ee20e7c36 */ /* 0x000fe20008000000 */
[----:B------:R-:W-:Y:S02]  /*10350*/  F2FP.BF16.F32.PACK_AB R25, R91, R90 ;  /* 0x0000005a5b19723e */ /* 0x000fe400000010ff */
[----:B------:R-:W-:Y:S01]  /*10360*/  IADD3.X R13, R9, UR7, R10, P0, !PT ;  /* 0x00000007090d7c10 */ /* 0x000fe200087fe40a */
[----:B------:R-:W-:Y:S01]  /*10370*/  ULDC.64 UR6, c[0x0][0xb88] ;  /* 0x0002e20000067ab9 */ /* 0x000fe20000000a00 */
[----:B------:R-:W-:Y:S01]  /*10380*/  F2FP.BF16.F32.PACK_AB R26, R93, R186 ;  /* 0x000000ba5d1a723e */ /* 0x000fe200000010ff */
[----:B------:R-:W-:Y:S01]  /*10390*/  IMAD R8, R8, UR6, RZ ;  /* 0x0000000608087c24 */ /* 0x000fe2000f8e02ff */
[----:B------:R-:W-:Y:S01]  /*103a0*/  F2FP.BF16.F32.PACK_AB R27, R95, R94 ;  /* 0x0000005e5f1b723e */ /* 0x000fe200000010ff */
[----:B------:R-:W-:Y:S01]  /*103b0*/  IMAD.WIDE.U32 R12, R35, UR6, R12 ;  /* 0x00000006230c7c25 */ /* 0x000fe2000f8e000c */
[----:B------:R-:W-:-:S02]  /*103c0*/  F2FP.BF16.F32.PACK_AB R4, R97, R187 ;  /* 0x000000bb6104723e */ /* 0x000fc400000010ff */
[----:B------:R-:W-:Y:S01]  /*103d0*/  F2FP.BF16.F32.PACK_AB R5, R99, R98 ;  /* 0x000000626305723e */ /* 0x000fe200000010ff */
[----:B------:R-:W-:Y:S01]  /*103e0*/  IMAD R35, R35, UR7, R8 ;  /* 0x0000000723237c24 */ /* 0x000fe2000f8e0208 */
[----:B------:R-:W-:Y:S01]  /*103f0*/  F2FP.BF16.F32.PACK_AB R6, R164, R188 ;  /* 0x000000bca406723e */ /* 0x000fe200000010ff */
[----:B------:R-:W-:Y:S01]  /*10400*/  STSM.16.M88.4 [R154], R24 ;  /* 0x000000189a007844 */ /* 0x000fe20000000200 */
[----:B------:R-:W-:Y:S01]  /*10410*/  F2FP.BF16.F32.PACK_AB R7, R16, R3 ;  /* 0x000000031007723e */ /* 0x000fe200000010ff */
[----:B------:R-:W-:Y:S01]  /*10420*/  ULDC.64 UR6, c[0x0][0xb50] ;  /* 0x0002d40000067ab9 */ /* 0x000fe20000000a00 */
[----:B------:R-:W-:Y:S01]  /*10430*/  LOP3.LUT R120, R121, 0x380, RZ, 0xc0, !PT ;  /* 0x0000038079787812 */ /* 0x000fe200078ec0ff */
[----:B------:R-:W-:Y:S01]  /*10440*/  IMAD R3, R158, UR5, RZ ;  /* 0x000000059e037c24 */ /* 0x000fe2000f8e02ff */
[----:B------:R-:W-:Y:S01]  /*10450*/  LEA R16, P3, R12, UR6, 0x2 ;  /* 0x000000060c107c11 */ /* 0x000fe2000f8610ff */
[----:B------:R0:W-:Y:S01]  /*10460*/  STSM.16.M88.4 [R146], R4 ;  /* 0x0000000492007844 */ /* 0x0001e20000000200 */
[----:B------:R-:W-:-:S02]  /*10470*/  SHF.R.U64 R120, R120, 0x3, RZ ;  /* 0x0000000378787819 */ /* 0x000fc400000012ff */
[----:B------:R-:W-:Y:S02]  /*10480*/  LOP3.LUT P0, RZ, R224, 0x3, RZ, 0xc0, !PT ;  /* 0x00000003e0ff7812 */ /* 0x000fe4000780c0ff */
[----:B------:R-:W-:Y:S02]  /*10490*/  F2FP.BF16.F32.PACK_AB R8, R166, R189 ;  /* 0x000000bda608723e */ /* 0x000fe400000010ff */
[----:B------:R-:W-:Y:S02]  /*104a0*/  F2FP.BF16.F32.PACK_AB R9, R36, R32 ;  /* 0x000000202409723e */ /* 0x000fe400000010ff */
[----:B------:R-:W-:Y:S02]  /*104b0*/  F2FP.BF16.F32.PACK_AB R10, R167, R190 ;  /* 0x000000bea70a723e */ /* 0x000fe400000010ff */
[----:B------:R-:W-:Y:S02]  /*104c0*/  F2FP.BF16.F32.PACK_AB R11, R44, R40 ;  /* 0x000000282c0b723e */ /* 0x000fe400000010ff */
[----:B------:R-:W-:Y:S01]  /*104d0*/  LOP3.LUT R120, R120, R121, RZ, 0x3c, !PT ;  /* 0x0000007978787212 */ /* 0x000fe200078e3cff */
[----:B------:R-:W-:Y:S01]  /*104e0*/  IMAD.X R121, RZ, RZ, R157, P1 ;  /* 0x000000ffff797224 */ /* 0x000fe200008e069d */
[C---:B------:R-:W-:Y:S01]  /*104f0*/  ISETP.GE.OR P1, PT, R14.reuse, R3, P0 ;  /* 0x000000030e00720c */ /* 0x040fe20000726670 */
[----:B0-----:R-:W-:Y:S01]  /*10500*/  IMAD.IADD R5, R13, 0x1, R35 ;  /* 0x000000010d057824 */ /* 0x001fe200078e0223 */
[----:B------:R-:W-:Y:S01]  /*10510*/  IADD3 R4, R14, 0x8, RZ ;  /* 0x000000080e047810 */ /* 0x000fe20007ffe0ff */
[----:B------:R0:W-:Y:S01]  /*10520*/  STSM.16.M88.4 [R130], R8 ;  /* 0x0000000882007844 */ /* 0x0001e20000000200 */
[----:B------:R-:W-:-:S02]  /*10530*/  MOV R150, R150 ;  /* 0x0000009600967202 */ /* 0x000fc40000000f00 */
[----:B------:R-:W-:Y:S02]  /*10540*/  LEA.HI.X R27, R12, UR7, R5, 0x2, P3 ;  /* 0x000000070c1b7c11 */ /* 0x000fe400098f1405 */
[----:B------:R-:W-:Y:S02]  /*10550*/  ISETP.GE.OR P0, PT, R4, R3, P0 ;  /* 0x000000030400720c */ /* 0x000fe40000706670 */
[----:B------:R-:W-:Y:S01]  /*10560*/  F2FP.BF16.F32.PACK_AB R4, R168, R191 ;  /* 0x000000bfa804723e */ /* 0x000fe200000010ff */
[----:B------:R-:W-:Y:S01]  /*10570*/  SHFL.IDX PT, R49, R27, RZ, 0x1c1f ;  /* 0x001c1fff1b317589 */ /* 0x000fe200000e0000 */
[----:B------:R-:W-:Y:S02]  /*10580*/  F2FP.BF16.F32.PACK_AB R5, R52, R48 ;  /* 0x000000303405723e */ /* 0x000fe400000010ff */
[----:B------:R-:W-:Y:S01]  /*10590*/  F2FP.BF16.F32.PACK_AB R6, R169, R192 ;  /* 0x000000c0a906723e */ /* 0x000fe200000010ff */
[----:B------:R1:W-:Y:S01]  /*105a0*/  SHFL.IDX PT, R53, R27, 0x1, 0x1c1f ;  /* 0x003c1f001b357f89 */ /* 0x0003e200000e0000 */
[----:B------:R-:W-:-:S02]  /*105b0*/  F2FP.BF16.F32.PACK_AB R7, R60, R56 ;  /* 0x000000383c07723e */ /* 0x000fc400000010ff */
[----:B------:R-:W-:Y:S01]  /*105c0*/  F2FP.BF16.F32.PACK_AB R12, R129, R195 ;  /* 0x000000c3810c723e */ /* 0x000fe200000010ff */
[----:B------:R-:W2:Y:S01]  /*105d0*/  SHFL.IDX PT, R48, R16, RZ, 0x1c1f ;  /* 0x001c1fff10307589 */ /* 0x000ea200000e0000 */
[----:B0-----:R-:W-:Y:S02]  /*105e0*/  F2FP.BF16.F32.PACK_AB R8, R170, R193 ;  /* 0x000000c1aa08723e */ /* 0x001fe400000010ff */
[----:B------:R-:W-:Y:S01]  /*105f0*/  F2FP.BF16.F32.PACK_AB R9, R68, R64 ;  /* 0x000000404409723e */ /* 0x000fe200000010ff */
[----:B------:R-:W-:Y:S01]  /*10600*/  STSM.16.M88.4 [R150], R4 ;  /* 0x0000000496007844 */ /* 0x000fe20000000200 */
[----:B------:R-:W-:Y:S02]  /*10610*/  F2FP.BF16.F32.PACK_AB R10, R125, R194 ;  /* 0x000000c27d0a723e */ /* 0x000fe400000010ff */
[----:B------:R-:W-:Y:S01]  /*10620*/  F2FP.BF16.F32.PACK_AB R11, R76, R72 ;  /* 0x000000484c0b723e */ /* 0x000fe200000010ff */
[----:B------:R-:W0:Y:S01]  /*10630*/  SHFL.IDX PT, R52, R16, 0x1, 0x1c1f ;  /* 0x003c1f0010347f89 */ /* 0x000e2200000e0000 */
[----:B------:R-:W-:-:S02]  /*10640*/  F2FP.BF16.F32.PACK_AB R13, R84, R80 ;  /* 0x00000050540d723e */ /* 0x000fc400000010ff */
[----:B------:R-:W-:Y:S01]  /*10650*/  F2FP.BF16.F32.PACK_AB R14, R133, R132 ;  /* 0x00000084850e723e */ /* 0x000fe200000010ff */
[----:B------:R-:W-:Y:S01]  /*10660*/  STSM.16.M88.4 [R142], R8 ;  /* 0x000000088e007844 */ /* 0x000fe20000000200 */
[----:B------:R-:W-:Y:S02]  /*10670*/  F2FP.BF16.F32.PACK_AB R15, R92, R88 ;  /* 0x000000585c0f723e */ /* 0x000fe400000010ff */
[----:B------:R-:W-:Y:S02]  /*10680*/  F2FP.BF16.F32.PACK_AB R24, R137, R136 ;  /* 0x000000888918723e */ /* 0x000fe400000010ff */
[----:B------:R-:W-:Y:S01]  /*10690*/  F2FP.BF16.F32.PACK_AB R25, R124, R96 ;  /* 0x000000607c19723e */ /* 0x000fe200000010ff */
[----:B------:R-:W-:Y:S01]  /*106a0*/  STSM.16.M88.4 [R138], R12 ;  /* 0x0000000c8a007844 */ /* 0x000fe20000000200 */
[----:B------:R-:W-:Y:S02]  /*106b0*/  F2FP.BF16.F32.PACK_AB R26, R141, R140 ;  /* 0x0000008c8d1a723e */ /* 0x000fe400000010ff */
[----:B-1----:R-:W-:-:S02]  /*106c0*/  F2FP.BF16.F32.PACK_AB R27, R160, R128 ;  /* 0x00000080a01b723e */ /* 0x002fc400000010ff */
[----:B------:R-:W-:Y:S02]  /*106d0*/  F2FP.BF16.F32.PACK_AB R160, R145, R144 ;  /* 0x0000009091a0723e */ /* 0x000fe400000010ff */
[C---:B------:R-:W-:Y:S01]  /*106e0*/  IADD3 R100, P4, R156.reuse, 0x2000, RZ ;  /* 0x000020009c647810 */ /* 0x040fe20007f9e0ff */
[----:B------:R-:W-:Y:S01]  /*106f0*/  STSM.16.M88.4 [R134], R24 ;  /* 0x0000001886007844 */ /* 0x000fe20000000200 */
[----:B------:R-:W-:Y:S02]  /*10700*/  IADD3 R101, P5, R156, 0x3000, RZ ;  /* 0x000030009c657810 */ /* 0x000fe40007fbe0ff */
[----:B------:R-:W-:Y:S01]  /*10710*/  LOP3.LUT R21, R100, 0x380, RZ, 0xc0, !PT ;  /* 0x0000038064157812 */ /* 0x000fe200078ec0ff */
[----:B------:R1:W-:Y:S01]  /*10720*/  STSM.16.M88.4 [R23], R160 ;  /* 0x000000a017007844 */ /* 0x0003e20000000200 */
[----:B------:R-:W-:Y:S02]  /*10730*/  IADD3 R103, P6, R156, 0x4000, RZ ;  /* 0x000040009c677810 */ /* 0x000fe40007fde0ff */
[----:B------:R-:W-:Y:S01]  /*10740*/  SHF.R.U64 R21, R21, 0x3, RZ ;  /* 0x0000000315157819 */ /* 0x000fe200000012ff */
[----:B------:R-:W-:Y:S01]  /*10750*/  BAR.SYNC.DEFER_BLOCKING 0x1, 0x100 ;  /* 0x0044000000007b1d */ /* 0x000fe20000010000 */
[----:B------:R-:W-:-:S02]  /*10760*/  LOP3.LUT R102, R103, 0x380, RZ, 0xc0, !PT ;  /* 0x0000038067667812 */ /* 0x000fc400078ec0ff */
[----:B------:R-:W-:Y:S01]  /*10770*/  LOP3.LUT R20, R21, R100, RZ, 0x3c, !PT ;  /* 0x0000006415147212 */ /* 0x000fe200078e3cff */
[----:B------:R-:W-:Y:S01]  /*10780*/  UIMAD UR5, UR10, UR8, URZ ;  /* 0x000000080a0572a4 */ /* 0x000fe2000f8e023f */
[----:B------:R-:W-:Y:S01]  /*10790*/  LOP3.LUT R100, R101, 0x380, RZ, 0xc0, !PT ;  /* 0x0000038065647812 */ /* 0x000fe200078ec0ff */
[--C-:B------:R-:W-:Y:S01]  /*107a0*/  IMAD.X R21, RZ, RZ, R157.reuse, P4 ;  /* 0x000000ffff157224 */ /* 0x100fe200020e069d */
[----:B------:R-:W-:Y:S02]  /*107b0*/  SHF.R.U64 R102, R102, 0x3, RZ ;  /* 0x0000000366667819 */ /* 0x000fe400000012ff */
[----:B------:R-:W-:Y:S02]  /*107c0*/  SHF.R.U64 R100, R100, 0x3, RZ ;  /* 0x0000000364647819 */ /* 0x000fe400000012ff */
[----:B------:R-:W-:Y:S01]  /*107d0*/  LOP3.LUT R29, R156, 0x380, RZ, 0xc0, !PT ;  /* 0x000003809c1d7812 */ /* 0x000fe200078ec0ff */
[----:B-1----:R-:W1:Y:S01]  /*107e0*/  @P2 LDC R23, c[0x0][0xbf0] ;  /* 0x0002fc00ff172b82 */ /* 0x002e620000000800 */
[----:B------:R-:W-:Y:S01]  /*107f0*/  LOP3.LUT R100, R100, R101, RZ, 0x3c, !PT ;  /* 0x0000006564647212 */ /* 0x000fe200078e3cff */
[----:B------:R-:W-:Y:S01]  /*10800*/  IMAD.X R101, RZ, RZ, R157, P5 ;  /* 0x000000ffff657224 */ /* 0x000fe200028e069d */
[----:B------:R-:W-:Y:S01]  /*10810*/  LOP3.LUT R102, R102, R103, RZ, 0x3c, !PT ;  /* 0x0000006766667212 */ /* 0x000fe200078e3cff */
[----:B--2---:R2:W-:Y:S01]  /*10820*/  @!P1 ST.E desc[UR38][R48.64], R0 ;  /* 0x0000000030009985 */ /* 0x0045e2000c101926 */
[----:B------:R-:W-:Y:S01]  /*10830*/  IADD3.X R103, RZ, R157, RZ, P6, !PT ;  /* 0x0000009dff677210 */ /* 0x000fe200037fe4ff */
[----:B------:R-:W-:Y:S01]  /*10840*/  UIMAD.WIDE.U32 UR6, UR11, UR8, URZ ;  /* 0x000000080b0672a5 */ /* 0x000fe2000f8e003f */
[C---:B------:R-:W-:Y:S01]  /*10850*/  IADD3 R113, P4, R156.reuse, 0x9000, RZ ;  /* 0x000090009c717810 */ /* 0x040fe20007f9e0ff */
[----:B0-----:R0:W-:Y:S01]  /*10860*/  @!P0 ST.E desc[UR38][R52.64], R2 ;  /* 0x0000000234008985 */ /* 0x0011e2000c101926 */
[----:B------:R-:W-:Y:S01]  /*10870*/  UIMAD UR5, UR11, UR9, UR5 ;  /* 0x000000090b0572a4 */ /* 0x000fe2000f8e0205 */
[----:B------:R-:W-:-:S02]  /*10880*/  IADD3 R115, P5, R156, 0xa000, RZ ;  /* 0x0000a0009c737810 */ /* 0x000fc40007fbe0ff */
[----:B------:R3:W5:Y:S01]  /*10890*/  LD.E.128 R36, desc[UR38][R18.64] ;  /* 0x0000002612247980 */ /* 0x000762000c101d00 */
[----:B------:R-:W-:Y:S01]  /*108a0*/  IADD3 R117, P6, R156, 0xb000, RZ ;  /* 0x0000b0009c757810 */ /* 0x000fe20007fde0ff */
[----:B------:R-:W-:Y:S01]  /*108b0*/  ULDC.64 UR10, c[0x0][0xaf0] ;  /* 0x0002bc00000a7ab9 */ /* 0x000fe20000000a00 */
[----:B------:R-:W-:Y:S01]  /*108c0*/  SHF.R.U64 R29, R29, 0x3, RZ ;  /* 0x000000031d1d7819 */ /* 0x000fe200000012ff */
[----:B--2---:R-:W-:Y:S01]  /*108d0*/  IMAD R0, R219, 0x20, R222 ;  /* 0x00000020db007824 */ /* 0x004fe200078e02de */
[----:B------:R-:W-:Y:S01]  /*108e0*/  UIADD3 UR7, UR7, UR5, URZ ;  /* 0x0000000507077290 */ /* 0x000fe2000fffe03f */
[----:B------:R-:W-:Y:S01]  /*108f0*/  LOP3.LUT R112, R113, 0x380, RZ, 0xc0, !PT ;  /* 0x0000038071707812 */ /* 0x000fe200078ec0ff */
[----:B------:R2:W5:Y:S01]  /*10900*/  LD.E.128 R40, desc[UR38][R20.64] ;  /* 0x0000002614287980 */ /* 0x000562000c101d00 */
[----:B------:R-:W-:Y:S01]  /*10910*/  LOP3.LUT R114, R115, 0x380, RZ, 0xc0, !PT ;  /* 0x0000038073727812 */ /* 0x000fe200078ec0ff */
[----:B---3--:R-:W3:Y:S01]  /*10920*/  @P2 LDC R19, c[0x0][0xbec] ;  /* 0x0002fb00ff132b82 */ /* 0x008ee20000000800 */
[----:B0-----:R-:W-:Y:S01]  /*10930*/  VIADD R2, R0, UR14 ;  /* 0x0000000e00027c36 */ /* 0x001fe20008000000 */
[----:B------:R-:W-:Y:S01]  /*10940*/  UIMAD UR8, UR12, UR10, URZ ;  /* 0x0000000a0c0872a4 */ /* 0x000fe2000f8e023f */
[----:B------:R-:W-:Y:S01]  /*10950*/  LOP3.LUT R116, R117, 0x380, RZ, 0xc0, !PT ;  /* 0x0000038075747812 */ /* 0x000fe200078ec0ff */
[----:B------:R-:W-:Y:S01]  /*10960*/  UIMAD.WIDE.U32 UR6, UR15, UR10, UR6 ;  /* 0x0000000a0f0672a5 */ /* 0x000fe2000f8e0006 */
[----:B------:R-:W-:Y:S01]  /*10970*/  SHF.R.U64 R112, R112, 0x3, RZ ;  /* 0x0000000370707819 */ /* 0x000fe200000012ff */
[----:B------:R0:W5:Y:S01]  /*10980*/  LD.E.128 R4, desc[UR38][R100.64] ;  /* 0x0000002664047980 */ /* 0x000162000c101d00 */
[----:B--2---:R-:W-:Y:S01]  /*10990*/  IMAD.MOV.U32 R21, RZ, RZ, R2 ;  /* 0x000000ffff157224 */ /* 0x004fe200078e0002 */
[----:B------:R-:W-:Y:S01]  /*109a0*/  UIMAD UR5, UR15, UR11, UR8 ;  /* 0x0000000b0f0572a4 */ /* 0x000fe2000f8e0208 */
[----:B------:R-:W-:Y:S01]  /*109b0*/  SHF.R.U64 R114, R114, 0x3, RZ ;  /* 0x0000000372727819 */ /* 0x000fe200000012ff */
[----:B------:R0:W5:Y:S01]  /*109c0*/  LD.E.128 R8, desc[UR38][R102.64] ;  /* 0x0000002666087980 */ /* 0x000162000c101d00 */
[----:B------:R-:W-:Y:S01]  /*109d0*/  SHF.R.U64 R116, R116, 0x3, RZ ;  /* 0x0000000374747819 */ /* 0x000fe200000012ff */
[----:B------:R-:W-:Y:S01]  /*109e0*/  UIADD3 UR5, UR7, UR5, URZ ;  /* 0x0000000507057290 */ /* 0x000fe2000fffe03f */
[----:B------:R-:W-:Y:S01]  /*109f0*/  LOP3.LUT R28, R29, R156, RZ, 0x3c, !PT ;  /* 0x0000009c1d1c7212 */ /* 0x000fe200078e3cff */
[----:B------:R-:W-:Y:S01]  /*10a00*/  ULDC.64 UR8, c[0x0][0xae0] ;  /* 0x0002b80000087ab9 */ /* 0x000fe20000000a00 */
[----:B------:R-:W-:Y:S01]  /*10a10*/  LOP3.LUT R112, R112, R113, RZ, 0x3c, !PT ;  /* 0x0000007170707212 */ /* 0x000fe200078e3cff */
[--C-:B------:R-:W-:Y:S01]  /*10a20*/  IMAD.X R113, RZ, RZ, R157.reuse, P4 ;  /* 0x000000ffff717224 */ /* 0x100fe200020e069d */
[----:B------:R-:W-:Y:S01]  /*10a30*/  LOP3.LUT R114, R114, R115, RZ, 0x3c, !PT ;  /* 0x0000007372727212 */ /* 0x000fe200078e3cff */
[----:B------:R0:W5:Y:S01]  /*10a40*/  LD.E.128 R12, desc[UR38][R104.64] ;  /* 0x00000026680c7980 */ /* 0x000162000c101d00 */
[----:B------:R-:W-:Y:S01]  /*10a50*/  LOP3.LUT R116, R116, R117, RZ, 0x3c, !PT ;  /* 0x0000007574747212 */ /* 0x000fe200078e3cff */
[----:B------:R-:W-:Y:S01]  /*10a60*/  IMAD.X R117, RZ, RZ, R157, P6 ;  /* 0x000000ffff757224 */ /* 0x000fe200030e069d */
[-C--:B------:R-:W-:Y:S01]  /*10a70*/  MOV R29, R157.reuse ;  /* 0x0000009d001d7202 */ /* 0x080fe20000000f00 */
[----:B------:R0:W5:Y:S01]  /*10a80*/  LD.E.128 R24, desc[UR38][R106.64] ;  /* 0x000000266a187980 */ /* 0x000162000c101d00 */
[----:B------:R-:W-:Y:S01]  /*10a90*/  IADD3.X R115, RZ, R157, RZ, P5, !PT ;  /* 0x0000009dff737210 */ /* 0x000fe20002ffe4ff */
[----:B---3--:R-:W-:Y:S01]  /*10aa0*/  @P2 IMAD.HI.U32 R0, R2, R19, RZ ;  /* 0x0000001302002227 */ /* 0x008fe200078e00ff */
[----:B------:R-:W-:Y:S01]  /*10ab0*/  MOV R18, UR6 ;  /* 0x0000000600127c02 */ /* 0x000fe20008000f00 */
[----:B------:R0:W5:Y:S03]  /*10ac0*/  LD.E.128 R32, desc[UR38][R28.64] ;  /* 0x000000261c207980 */ /* 0x000166000c101d00 */
[----:B-1----:R-:W-:Y:S01]  /*10ad0*/  @P2 SHF.R.U32.HI R21, RZ, R23, R0 ;  /* 0x00000017ff152219 */ /* 0x002fe20000011600 */
[----:B------:R0:W5:Y:S03]  /*10ae0*/  LD.E.128 R44, desc[UR38][R108.64] ;  /* 0x000000266c2c7980 */ /* 0x000166000c101d00 */
[--C-:B------:R-:W-:Y:S01]  /*10af0*/  SHF.R.S32.HI R0, RZ, 0x1f, R21.reuse ;  /* 0x0000001fff007819 */ /* 0x100fe20000011415 */
[----:B------:R-:W-:Y:S01]  /*10b00*/  IMAD.MOV R23, RZ, RZ, -R21 ;  /* 0x000000ffff177224 */ /* 0x000fe200078e0a15 */
[----:B------:R0:W5:Y:S01]  /*10b10*/  LD.E.128 R64, desc[UR38][R110.64] ;  /* 0x000000266e407980 */ /* 0x000162000c101d00 */
[----:B------:R-:W-:Y:S01]  /*10b20*/  IMAD.U32 R19, RZ, RZ, UR7 ;  /* 0x00000007ff137e24 */ /* 0x000fe2000f8e00ff */
[----:B------:R-:W-:Y:S01]  /*10b30*/  ULDC.64 UR6, c[0x0][0xad8] ;  /* 0x0002b60000067ab9 */ /* 0x000fe20000000a00 */
[----:B------:R-:W-:Y:S01]  /*10b40*/  IMAD R0, R0, UR8, RZ ;  /* 0x0000000800007c24 */ /* 0x000fe2000f8e02ff */
[----:B------:R0:W5:Y:S01]  /*10b50*/  LD.E.128 R48, desc[UR38][R112.64] ;  /* 0x0000002670307980 */ /* 0x000162000c101d00 */
[----:B------:R-:W-:-:S02]  /*10b60*/  IMAD R23, R158, R23, R2 ;  /* 0x000000179e177224 */ /* 0x000fc400078e0202 */
[----:B------:R-:W-:Y:S01]  /*10b70*/  IMAD.U32 R19, RZ, RZ, UR5 ;  /* 0x00000005ff137e24 */ /* 0x000fe2000f8e00ff */
[----:B------:R0:W5:Y:S01]  /*10b80*/  LD.E.128 R52, desc[UR38][R114.64] ;  /* 0x0000002672347980 */ /* 0x000162000c101d00 */
[C---:B------:R-:W-:Y:S01]  /*10b90*/  IMAD R77, R21.reuse, UR9, R0 ;  /* 0x00000009154d7c24 */ /* 0x040fe2000f8e0200 */
[----:B------:R-:W-:Y:S02]  /*10ba0*/  SHF.R.S32.HI R0, RZ, 0x1f, R23 ;  /* 0x0000001fff007819 */ /* 0x000fe40000011417 */
[----:B------:R0:W5:Y:S01]  /*10bb0*/  LD.E.128 R56, desc[UR38][R116.64] ;  /* 0x0000002674387980 */ /* 0x000162000c101d00 */
[----:B------:R-:W-:-:S03]  /*10bc0*/  IMAD.WIDE.U32 R18, R21, UR8, R18 ;  /* 0x0000000815127c25 */ /* 0x000fc6000f8e0012 */
[----:B------:R0:W5:Y:S04]  /*10bd0*/  LD.E.128 R72, desc[UR38][R118.64] ;  /* 0x0000002676487980 */ /* 0x000168000c101d00 */
[----:B------:R0:W5:Y:S04]  /*10be0*/  LD.E.128 R68, desc[UR38][R120.64] ;  /* 0x0000002678447980 */ /* 0x000168000c101d00 */
[----:B------:R0:W5:Y:S04]  /*10bf0*/  LD.E.128 R60, desc[UR38][R122.64] ;  /* 0x000000267a3c7980 */ /* 0x000168000c101d00 */
[----:B------:R-:W5:Y:S01]  /*10c00*/  LD.E.128 R28, desc[UR38][R30.64] ;  /* 0x000000261e1c7980 */ /* 0x000f62000c101d00 */
[----:B------:R-:W-:Y:S01]  /*10c10*/  @!PT LDS RZ, [RZ] ;  /* 0x00000000fffff984 */ /* 0x000fe20000000800 */
[----:B------:R-:W-:Y:S01]  /*10c20*/  @!PT LDS RZ, [RZ] ;  /* 0x00000000fffff984 */ /* 0x000fe20000000800 */
[----:B------:R-:W-:Y:S01]  /*10c30*/  @!PT LDS RZ, [RZ] ;  /* 0x00000000fffff984 */ /* 0x000fe20000000800 */
[----:B------:R-:W-:Y:S01]  /*10c40*/  @!PT LDS RZ, [RZ] ;  /* 0x00000000fffff984 */ /* 0x000fe20000000800 */
[----:B------:R1:W-:Y:S06]  /*10c50*/  MEMBAR.ALL.CTA ;  /* 0x0000000000007992 */ /* 0x0003ec0000008000 */
[----:B-1----:R-:W1:Y:S01]  /*10c60*/  FENCE.VIEW.ASYNC.S ;  /* 0x00000000000073c6 */ /* 0x002e620000000000 */
[----:B------:R-:W-:-:S02]  /*10c70*/  IMAD.IADD R19, R19, 0x1, R77 ;  /* 0x0000000113137824 */ /* 0x000fc400078e024d */
[----:B------:R-:W-:Y:S02]  /*10c80*/  IMAD R2, R0, UR6, RZ ;  /* 0x0000000600027c24 */ /* 0x000fe4000f8e02ff */
[----:B------:R-:W-:Y:S01]  /*10c90*/  VIADD R80, R222, UR14 ;  /* 0x0000000ede507c36 */ /* 0x000fe20008000000 */
[----:B------:R-:W-:Y:S01]  /*10ca0*/  UIADD3 UR5, UR13, 0x38820, URZ ;  /* 0x000388200d057890 */ /* 0x000fe2000fffe03f */
[C---:B------:R-:W-:Y:S02]  /*10cb0*/  IMAD R21, R23.reuse, UR7, R2 ;  /* 0x0000000717157c24 */ /* 0x040fe4000f8e0202 */
[----:B------:R-:W-:Y:S01]  /*10cc0*/  IMAD.WIDE.U32 R18, R23, UR6, R18 ;  /* 0x0000000617127c25 */ /* 0x000fe2000f8e0012 */
[----:B------:R-:W-:Y:S01]  /*10cd0*/  ISETP.GE.AND P2, PT, R80, R3, PT ;  /* 0x000000035000720c */ /* 0x000fe20003f46270 */
[----:B------:R-:W-:Y:S01]  /*10ce0*/  ULDC.64 UR6, c[0x0][0xa80] ;  /* 0x0002a00000067ab9 */ /* 0x000fe20000000a00 */
[----:B------:R-:W-:Y:S01]  /*10cf0*/  UPRMT UR5, URZ, 0x654, UR5 ;  /* 0x000006543f057896 */ /* 0x000fe20008000005 */
[----:B------:R-:W-:Y:S01]  /*10d00*/  IMAD.IADD R19, R19, 0x1, R21 ;  /* 0x0000000113137824 */ /* 0x000fe200078e0215 */
[----:B------:R-:W-:Y:S01]  /*10d10*/  LEA R2, P3, R18, UR6, 0x1 ;  /* 0x0000000612027c11 */ /* 0x000fe2000f8608ff */
[----:B------:R-:W-:-:S03]  /*10d20*/  VIADD R0, R80, 0x20 ;  /* 0x0000002050007836 */ /* 0x000fc60000000000 */
[----:B------:R-:W-:Y:S02]  /*10d30*/  LEA.HI.X R16, R18, UR7, R19, 0x1, P3 ;  /* 0x0000000712107c11 */ /* 0x000fe400098f0c13 */
[-C--:B------:R-:W-:Y:S01]  /*10d40*/  ISETP.GE.AND P1, PT, R0, R3.reuse, PT ;  /* 0x000000030000720c */ /* 0x080fe20003f26270 */
[----:B-1----:R0:W1:Y:S01]  /*10d50*/  SHFL.IDX PT, R79, R2, RZ, 0x181f ;  /* 0x00181fff024f7589 */ /* 0x00206200000e0000 */
[----:B------:R-:W-:Y:S01]  /*10d60*/  IADD3 R0, R80, 0x40, RZ ;  /* 0x0000004050007810 */ /* 0x000fe20007ffe0ff */
[----:B------:R-:W-:Y:S01]  /*10d70*/  BSSY B1, `(.L_x_2241) ;  /* 0x000001a000017945 */ /* 0x000fe20003800000 */
[----:B------:R-:W-:Y:S01]  /*10d80*/  SYNCS.ARRIVE.TRANS64.RED.A1T0 RZ, [UR5], RZ ;  /* 0x000000ffffff79a7 */ /* 0x000fe20008100405 */
[----:B------:R0:W2:Y:S01]  /*10d90*/  SHFL.IDX PT, R23, R16, RZ, 0x181f ;  /* 0x00181fff10177589 */ /* 0x0000a200000e0000 */
[----:B------:R-:W-:Y:S02]  /*10da0*/  ISETP.GE.AND P0, PT, R0, R3, PT ;  /* 0x000000030000720c */ /* 0x000fe40003f06270 */
[----:B------:R-:W-:-:S02]  /*10db0*/  SHF.R.S32.HI R196, RZ, 0x1f, R218 ;  /* 0x0000001fffc47819 */ /* 0x000fc400000114da */
[----:B------:R-:W-:Y:S02]  /*10dc0*/  SHF.R.S32.HI R197, RZ, 0x1f, R216 ;  /* 0x0000001fffc57819 */ /* 0x000fe400000114d8 */
[----:B------:R-:W-:Y:S02]  /*10dd0*/  SHF.R.S32.HI R198, RZ, 0x1f, R217 ;  /* 0x0000001fffc67819 */ /* 0x000fe400000114d9 */
[----:B------:R-:W-:Y:S01]  /*10de0*/  SHF.R.S32.HI R199, RZ, 0x1f, R22 ;  /* 0x0000001fffc77819 */ /* 0x000fe20000011416 */
[----:B0-----:R-:W-:Y:S06]  /*10df0*/  @P2 BRA `(.L_x_2242) ;  /* 0x0000000000442947 */ /* 0x001fec0003800000 */
        /* <DEDUP_REMOVED lines=17> */
.L_x_2242:
[----:B------:R-:W-:Y:S05]  /*10f10*/  BSYNC B1 ;  /* 0x0000000000017941 */ /* 0x000fea0003800000 */
.L_x_2241:
[----:B0-----:R0:W3:Y:S01]  /*10f20*/  SHFL.IDX PT, R21, R16, 0x1, 0x181f ;  /* 0x00381f0010157f89 */ /* 0x0010e200000e0000 */
[----:B------:R-:W-:Y:S03]  /*10f30*/  BSSY B1, `(.L_x_2243) ;  /* 0x0000014000017945 */ /* 0x000fe60003800000 */
[----:B------:R0:W4:Y:S01]  /*10f40*/  SHFL.IDX PT, R19, R2, 0x1, 0x181f ;  /* 0x00381f0002137f89 */ /* 0x00012200000e0000 */
[----:B------:R-:W-:Y:S05]  /*10f50*/  @P1 BRA `(.L_x_2244) ;  /* 0x0000000000441947 */ /* 0x000fea0003800000 */
[----:B------:R-:W-:Y:S02]  /*10f60*/  ULDC UR5, c[0x0][0xac8] ;  /* 0x0002b20000057ab9 */ /* 0x000fe40000000800 */
[----:B------:R-:W-:Y:S02]  /*10f70*/  ISETP.GE.AND P4, PT, R22, UR5, PT ;  /* 0x0000000516007c0c */ /* 0x000fe4000bf86270 */
[----:B------:R-:W-:Y:S02]  /*10f80*/  ISETP.GE.AND P3, PT, R217, UR5, PT ;  /* 0x00000005d9007c0c */ /* 0x000fe4000bf66270 */
[----:B------:R-:W-:Y:S02]  /*10f90*/  ISETP.GE.AND P2, PT, R216, UR5, PT ;  /* 0x00000005d8007c0c */ /* 0x000fe4000bf46270 */
[----:B------:R-:W-:-:S07]  /*10fa0*/  ISETP.GE.AND P1, PT, R218, UR5, PT ;  /* 0x00000005da007c0c */ /* 0x000fce000bf26270 */
[CC--:B----45:R-:W-:Y:S02]  /*10fb0*/  @!P4 LEA R8, P6, R22.reuse, R19.reuse, 0x1 ;  /* 0x000000131608c211 */ /* 0x0f0fe400078c08ff */
[C---:B------:R-:W-:Y:S02]  /*10fc0*/  @!P3 LEA R10, P5, R217.reuse, R19, 0x1 ;  /* 0x00000013d90ab211 */ /* 0x040fe400078a08ff */
        /* <DEDUP_REMOVED lines=10> */
.L_x_2244:
[----:B------:R-:W-:Y:S05]  /*11070*/  BSYNC B1 ;  /* 0x0000000000017941 */ /* 0x000fea0003800000 */
.L_x_2243:
[----:B---3-5:R3:W0:Y:S01]  /*11080*/  SHFL.IDX PT, R15, R16, 0x2, 0x181f ;  /* 0x00581f00100f7f89 */ /* 0x02862200000e0000 */
        /* <DEDUP_REMOVED lines=8> */
[-C--:B0-----:R-:W-:Y:S02]  /*11110*/  @!P3 LEA R8, P6, R22, R11.reuse, 0x1 ;  /* 0x0000000b1608b211 */ /* 0x081fe400078c08ff */
[CC--:B------:R-:W-:Y:S02]  /*11120*/  @!P2 LEA R10, P5, R217.reuse, R11.reuse, 0x1 ;  /* 0x0000000bd90aa211 */ /* 0x0c0fe400078a08ff */
[----:B------:R-:W-:Y:S02]  /*11130*/  @!P1 LEA R12, P4, R216, R11, 0x1 ;  /* 0x0000000bd80c9211 */ /* 0x000fe400078808ff */
[----:B------:R-:W-:Y:S02]  /*11140*/  @!P3 LEA.HI.X R9, R22, R15, R199, 0x1, P6 ;  /* 0x0000000f1609b211 */ /* 0x000fe400030f0cc7 */
        /* <DEDUP_REMOVED lines=8> */
.L_x_2246:
[----:B------:R-:W-:Y:S05]  /*111d0*/  BSYNC B1 ;  /* 0x0000000000017941 */ /* 0x000fea0003800000 */
.L_x_2245:
[----:B------:R-:W-:Y:S01]  /*111e0*/  VIADD R0, R80, 0x60 ;  /* 0x0000006050007836 */ /* 0x000fe20000000000 */
[----:B0-----:R0:W0:Y:S04]  /*111f0*/  SHFL.IDX PT, R13, R16, 0x3, 0x181f ;  /* 0x00781f00100d7f89 */ /* 0x00102800000e0000 */
[----:B------:R-:W-:Y:S01]  /*11200*/  ISETP.GE.AND P0, PT, R0, R3, PT ;  /* 0x000000030000720c */ /* 0x000fe20003f06270 */
[----:B------:R0:W0:-:S12]  /*11210*/  SHFL.IDX PT, R15, R2, 0x3, 0x181f ;  /* 0x00781f00020f7f89 */ /* 0x00001800000e0000 */
[----:B------:R-:W-:Y:S05]  /*11220*/  @P0 BRA `(.L_x_2247) ;  /* 0x0000000c00580947 */ /* 0x000fea0003800000 */
[----:B------:R-:W-:Y:S02]  /*11230*/  ULDC UR5, c[0x0][0xac8] ;  /* 0x0002b20000057ab9 */ /* 0x000fe40000000800 */
[----:B------:R-:W-:Y:S02]  /*11240*/  ISETP.GE.AND P3, PT, R22, UR5, PT ;  /* 0x0000000516007c0c */ /* 0x000fe4000bf66270 */
[----:B------:R-:W-:Y:S02]  /*11250*/  ISETP.GE.AND P4, PT, R217, UR5, PT ;  /* 0x00000005d9007c0c */ /* 0x000fe4000bf86270 */
[----:B------:R-:W-:-:S09]  /*11260*/  ISETP.GE.AND P5, PT, R216, UR5, PT ;  /* 0x00000005d8007c0c */ /* 0x000fd2000bfa6270 */
[-C--:B0--3--:R-:W-:Y:S02]  /*11270*/  @!P3 LEA R2, P0, R22, R15.reuse, 0x1 ;  /* 0x0000000f1602b211 */ /* 0x089fe400078008ff */
[CC--:B------:R-:W-:Y:S02]  /*11280*/  @!P4 LEA R8, P1, R217.reuse, R15.reuse, 0x1 ;  /* 0x0000000fd908c211 */ /* 0x0c0fe400078208ff */
[----:B------:R-:W-:Y:S02]  /*11290*/  @!P5 LEA R10, P2, R216, R15, 0x1 ;  /* 0x0000000fd80ad211 */ /* 0x000fe400078408ff */
[-C--:B------:R-:W-:Y:S02]  /*112a0*/  @!P3 LEA.HI.X R3, R22, R13.reuse, R199, 0x1, P0 ;  /* 0x0000000d1603b211 */ /* 0x080fe400000f0cc7 */
        /* <DEDUP_REMOVED lines=11> */
.L_x_2240:
[----:B------:R-:W0:Y:S01]  /*11360*/  LDC R8, c[0x0][0xbe8] ;  /* 0x0002fa00ff087b82 */ /* 0x000e220000000800 */
[----:B------:R-:W1:Y:S01]  /*11370*/  S2R R0, SR_TID.X ;  /* 0x0000000000007919 */ /* 0x000e620000002100 */
[----:B------:R-:W-:Y:S01]  /*11380*/  R2UR UR6, R220 ;  /* 0x00000000dc0672ca */ /* 0x000fe200000e0000 */
[----:B------:R-:W-:Y:S01]  /*11390*/  BSSY B1, `(.L_x_2248) ;  /* 0x0000036000017945 */ /* 0x000fe20003800000 */
[----:B------:R-:W-:Y:S01]  /*113a0*/  R2UR UR5, R221 ;  /* 0x00000000dd0572ca */ /* 0x000fe200000e0000 */
[----:B------:R-:W-:-:S10]  /*113b0*/  IMAD R6, R219, 0x20, R222 ;  /* 0x00000020db067824 */ /* 0x000fd400078e02de */
[----:B------:R-:W-:Y:S02]  /*113c0*/  USHF.R.S32.HI UR8, URZ, 0x1f, UR6 ;  /* 0x0000001f3f087899 */ /* 0x000fe40008011406 */
[----:B------:R-:W-:Y:S01]  /*113d0*/  USHF.R.S32.HI UR9, URZ, 0x1f, UR5 ;  /* 0x0000001f3f097899 */ /* 0x000fe20008011405 */
[----:B0-----:R-:W-:Y:S01]  /*113e0*/  ISETP.NE.AND P1, PT, R8, 0x1, PT ;  /* 0x000000010800780c */ /* 0x001fe20003f25270 */
[----:B-1----:R-:W-:-:S12]  /*113f0*/  VIADD R0, R0, 0xffffff80 ;  /* 0xffffff8000007836 */ /* 0x002fd80000000000 */
[----:B------:R-:W0:Y:S01]  /*11400*/  @P1 LDC R9, c[0x0][0xbec] ;  /* 0x0002fb00ff091b82 */ /* 0x000e220000000800 */
[----:B------:R-:W-:-:S07]  /*11410*/  ISETP.GE.AND P0, PT, R0, 0x80, PT ;  /* 0x000000800000780c */ /* 0x000fce0003f06270 */
[----:B------:R-:W1:Y:S06]  /*11420*/  @P1 LDC R11, c[0x0][0xbf0] ;  /* 0x0002fc00ff0b1b82 */ /* 0x000e6c0000000800 */
[----:B------:R-:W-:Y:S05]  /*11430*/  @P0 BRA `(.L_x_2249) ;  /* 0x0000000000ac0947 */ /* 0x000fea0003800000 */
[----:B------:R-:W2:Y:S01]  /*11440*/  S2R R0, SR_TID.X ;  /* 0x0000000000007919 */ /* 0x000ea20000002100 */
[----:B------:R-:W3:Y:S01]  /*11450*/  LDC R3, c[0x0][0xbe8] ;  /* 0x0002fa00ff037b82 */ /* 0x000ee20000000800 */
[----:B------:R-:W-:-:S13]  /*11460*/  R2UR UR5, R213 ;  /* 0x00000000d50572ca */ /* 0x000fda00000e0000 */
[----:B------:R-:W-:Y:S01]  /*11470*/  IMAD.U32 R4, RZ, RZ, UR5 ;  /* 0x00000005ff047e24 */ /* 0x000fe2000f8e00ff */
[----:B------:R-:W-:Y:S02]  /*11480*/  ULDC UR5, c[0x0][0xa88] ;  /* 0x0002a20000057ab9 */ /* 0x000fe40000000800 */
[----:B---3--:R-:W-:Y:S02]  /*11490*/  IMAD R5, R3, UR5, RZ ;  /* 0x0000000503057c24 */ /* 0x008fe4000f8e02ff */
[----:B--2---:R-:W-:-:S04]  /*114a0*/  IADD3 R4, R4, -0x80, R0 ;  /* 0xffffff8004047810 */ /* 0x004fc80007ffe000 */
[----:B------:R-:W-:-:S13]  /*114b0*/  ISETP.GE.AND P0, PT, R4, R5, PT ;  /* 0x000000050400720c */ /* 0x000fda0003f06270 */
[----:B------:R-:W-:Y:S05]  /*114c0*/  @P0 BRA `(.L_x_2249) ;  /* 0x0000000000880947 */ /* 0x000fea0003800000 */
[----:B------:R-:W-:Y:S01]  /*114d0*/  ISETP.NE.AND P0, PT, R3, 0x1, PT ;  /* 0x000000010300780c */ /* 0x000fe20003f05270 */
[----:B------:R-:W-:Y:S01]  /*114e0*/  ULDC.64 UR10, c[0x0][0xb90] ;  /* 0x0002e400000a7ab9 */ /* 0x000fe20000000a00 */
[----:B------:R-:W-:Y:S01]  /*114f0*/  R2UR UR13, R220 ;  /* 0x00000000dc0d72ca */ /* 0x000fe200000e0000 */
[----:B------:R-:W-:Y:S01]  /*11500*/  UIMAD UR5, UR8, UR10, URZ ;  /* 0x0000000a080572a4 */ /* 0x000fe2000f8e023f */
[----:B------:R-:W-:Y:S02]  /*11510*/  R2UR UR12, R221 ;  /* 0x00000000dd0c72ca */ /* 0x000fe400000e0000 */
[----:B------:R-:W-:-:S07]  /*11520*/  MOV R2, R4 ;  /* 0x0000000400027202 */ /* 0x000fce0000000f00 */
        /* <DEDUP_REMOVED lines=28> */
.L_x_2249:
[----:B------:R-:W-:Y:S05]  /*116f0*/  BSYNC B1 ;  /* 0x0000000000017941 */ /* 0x000fea0003800000 */
.L_x_2248:
[----:B------:R-:W-:Y:S01]  /*11700*/  R2UR UR12, R213 ;  /* 0x00000000d50c72ca */ /* 0x000fe200000e0000 */
[----:B------:R-:W-:Y:S01]  /*11710*/  ULDC.64 UR10, c[0x0][0xae8] ;  /* 0x0002ba00000a7ab9 */ /* 0x000fe20000000a00 */
[----:B------:R-:W-:Y:S01]  /*11720*/  R2UR UR14, R220 ;  /* 0x00000000dc0e72ca */ /* 0x000fe200000e0000 */
[----:B------:R-:W-:Y:S01]  /*11730*/  UIMAD UR5, UR8, UR10, URZ ;  /* 0x0000000a080572a4 */ /* 0x000fe2000f8e023f */
[----:B------:R-:W-:Y:S01]  /*11740*/  R2UR UR13, R221 ;  /* 0x00000000dd0d72ca */ /* 0x000fe200000e0000 */
[----:B------:R-:W-:Y:S01]  /*11750*/  BSSY B1, `(.L_x_2250) ;  /* 0x0000041000017945 */ /* 0x000fe20003800000 */
[----:B------:R-:W-:Y:S02]  /*11760*/  SHF.R.S32.HI R16, RZ, 0x1f, R218 ;  /* 0x0000001fff107819 */ /* 0x000fe400000114da */
[----:B------:R-:W-:Y:S02]  /*11770*/  SHF.R.S32.HI R18, RZ, 0x1f, R216 ;  /* 0x0000001fff127819 */ /* 0x000fe400000114d8 */
[----:B------:R-:W-:-:S02]  /*11780*/  SHF.R.S32.HI R19, RZ, 0x1f, R217 ;  /* 0x0000001fff137819 */ /* 0x000fc400000114d9 */
[----:B------:R-:W-:Y:S01]  /*11790*/  SHF.R.S32.HI R20, RZ, 0x1f, R22 ;  /* 0x0000001fff147819 */ /* 0x000fe20000011416 */
[----:B------:R-:W-:Y:S02]  /*117a0*/  VIADD R6, R6, UR12 ;  /* 0x0000000c06067c36 */ /* 0x000fe40008000000 */
[----:B------:R-:W-:Y:S02]  /*117b0*/  UIMAD.WIDE.U32 UR6, UR14, UR10, URZ ;  /* 0x0000000a0e0672a5 */ /* 0x000fe4000f8e003f */
[----:B------:R-:W-:Y:S01]  /*117c0*/  UIMAD UR5, UR14, UR11, UR5 ;  /* 0x0000000b0e0572a4 */ /* 0x000fe2000f8e0205 */
[----:B0-----:R-:W-:Y:S01]  /*117d0*/  @P1 IMAD.HI.U32 R0, R6, R9, RZ ;  /* 0x0000000906001227 */ /* 0x001fe200078e00ff */
[----:B--2---:R-:W-:Y:S01]  /*117e0*/  MOV R5, R6 ;  /* 0x0000000600057202 */ /* 0x004fe20000000f00 */
[----:B------:R-:W-:Y:S01]  /*117f0*/  ULDC.64 UR10, c[0x0][0xaf0] ;  /* 0x0002bc00000a7ab9 */ /* 0x000fe20000000a00 */
[----:B------:R-:W-:Y:S02]  /*11800*/  UIADD3 UR7, UR7, UR5, URZ ;  /* 0x0000000507077290 */ /* 0x000fe4000fffe03f */
[----:B------:R-:W-:Y:S01]  /*11810*/  UIMAD UR5, UR9, UR10, URZ ;  /* 0x0000000a090572a4 */ /* 0x000fe2000f8e023f */
[----:B-1----:R-:W-:Y:S01]  /*11820*/  @P1 SHF.R.U32.HI R5, RZ, R11, R0 ;  /* 0x0000000bff051219 */ /* 0x002fe20000011600 */
        /* <DEDUP_REMOVED lines=8> */
[----:B------:R-:W-:Y:S01]  /*118b0*/  IMAD R7, R8, R7, R6 ;  /* 0x0000000708077224 */ /* 0x000fe200078e0206 */
[----:B------:R-:W-:Y:S01]  /*118c0*/  IADD3 R6, R222, UR12, RZ ;  /* 0x0000000cde067c10 */ /* 0x000fe2000fffe0ff */
        /* <DEDUP_REMOVED lines=8> */
[----:B------:R-:W-:Y:S02]  /*11950*/  IMAD R4, R0, UR6, RZ ;  /* 0x0000000600047c24 */ /* 0x000fe4000f8e02ff */
[----:B------:R-:W-:Y:S02]  /*11960*/  IMAD R9, R8, UR5, RZ ;  /* 0x0000000508097c24 */ /* 0x000fe4000f8e02ff */
[C---:B------:R-:W-:Y:S02]  /*11970*/  IMAD R5, R7.reuse, UR7, R4 ;  /* 0x0000000707057c24 */ /* 0x040fe4000f8e0204 */
[----:B------:R-:W-:Y:S01]  /*11980*/  IMAD.WIDE.U32 R2, R7, UR6, R2 ;  /* 0x0000000607027c25 */ /* 0x000fe2000f8e0002 */
[----:B------:R-:W-:Y:S01]  /*11990*/  ISETP.GE.AND P2, PT, R6, R9, PT ;  /* 0x000000090600720c */ /* 0x000fe20003f46270 */
[----:B------:R-:W-:-:S02]  /*119a0*/  ULDC.64 UR6, c[0x0][0xa80] ;  /* 0x0002a00000067ab9 */ /* 0x000fc40000000a00 */
[----:B------:R-:W-:Y:S01]  /*119b0*/  IMAD.IADD R3, R3, 0x1, R5 ;  /* 0x0000000103037824 */ /* 0x000fe200078e0205 */
[----:B------:R-:W-:Y:S01]  /*119c0*/  LEA R4, P3, R2, UR6, 0x1 ;  /* 0x0000000602047c11 */ /* 0x000fe2000f8608ff */
[----:B------:R-:W-:-:S03]  /*119d0*/  VIADD R0, R6, 0x20 ;  /* 0x0000002006007836 */ /* 0x000fc60000000000 */
[----:B------:R-:W-:Y:S01]  /*119e0*/  LEA.HI.X R5, R2, UR7, R3, 0x1, P3 ;  /* 0x0000000702057c11 */ /* 0x000fe200098f0c03 */
[----:B------:R0:W1:Y:S01]  /*119f0*/  SHFL.IDX PT, R7, R4, RZ, 0x181f ;  /* 0x00181fff04077589 */ /* 0x00006200000e0000 */
[-C--:B------:R-:W-:Y:S01]  /*11a00*/  ISETP.GE.AND P1, PT, R0, R9.reuse, PT ;  /* 0x000000090000720c */ /* 0x080fe20003f26270 */
[----:B------:R-:W-:Y:S02]  /*11a10*/  VIADD R0, R6, 0x40 ;  /* 0x0000004006007836 */ /* 0x000fe40000000000 */
[----:B------:R0:W2:Y:S03]  /*11a20*/  SHFL.IDX PT, R3, R5, RZ, 0x181f ;  /* 0x00181fff05037589 */ /* 0x0000a600000e0000 */
[----:B------:R-:W-:Y:S01]  /*11a30*/  ISETP.GE.AND P0, PT, R0, R9, PT ;  /* 0x000000090000720c */ /* 0x000fe20003f06270 */
[----:B------:R-:W-:-:S12]  /*11a40*/  @P2 BRA `(.L_x_2251) ;  /* 0x0000000000442947 */ /* 0x000fd80003800000 */
        /* <DEDUP_REMOVED lines=17> */
.L_x_2251:
[----:B------:R-:W-:Y:S05]  /*11b60*/  BSYNC B1 ;  /* 0x0000000000017941 */ /* 0x000fea0003800000 */
.L_x_2250:
[----:B--23--:R2:W3:Y:S01]  /*11b70*/  SHFL.IDX PT, R3, R5, 0x1, 0x181f ;  /* 0x00381f0005037f89 */ /* 0x00c4e200000e0000 */
[----:B------:R-:W-:Y:S03]  /*11b80*/  BSSY B1, `(.L_x_2252) ;  /* 0x0000014000017945 */ /* 0x000fe60003800000 */
[----:B-1----:R2:W1:Y:S01]  /*11b90*/  SHFL.IDX PT, R7, R4, 0x1, 0x181f ;  /* 0x00381f0004077f89 */ /* 0x00246200000e0000 */
[----:B------:R-:W-:Y:S05]  /*11ba0*/  @P1 BRA `(.L_x_2253) ;  /* 0x0000000000441947 */ /* 0x000fea0003800000 */
[----:B------:R-:W-:Y:S02]  /*11bb0*/  ULDC UR5, c[0x0][0xac8] ;  /* 0x0002b20000057ab9 */ /* 0x000fe40000000800 */
[----:B------:R-:W-:Y:S02]  /*11bc0*/  ISETP.GE.AND P4, PT, R22, UR5, PT ;  /* 0x0000000516007c0c */ /* 0x000fe4000bf86270 */
[----:B------:R-:W-:Y:S02]  /*11bd0*/  ISETP.GE.AND P3, PT, R217, UR5, PT ;  /* 0x00000005d9007c0c */ /* 0x000fe4000bf66270 */
[----:B------:R-:W-:Y:S02]  /*11be0*/  ISETP.GE.AND P2, PT, R216, UR5, PT ;  /* 0x00000005d8007c0c */ /* 0x000fe4000bf46270 */
[----:B------:R-:W-:-:S07]  /*11bf0*/  ISETP.GE.AND P1, PT, R218, UR5, PT ;  /* 0x00000005da007c0c */ /* 0x000fce000bf26270 */
[CC--:B-1----:R-:W-:Y:S02]  /*11c00*/  @!P4 LEA R10, P6, R22.reuse, R7.reuse, 0x1 ;  /* 0x00000007160ac211 */ /* 0x0c2fe400078c08ff */
[C---:B------:R-:W-:Y:S02]  /*11c10*/  @!P3 LEA R12, P5, R217.reuse, R7, 0x1 ;  /* 0x00000007d90cb211 */ /* 0x040fe400078a08ff */
[----:B---3--:R-:W-:Y:S02]  /*11c20*/  @!P4 LEA.HI.X R11, R22, R3, R20, 0x1, P6 ;  /* 0x00000003160bc211 */ /* 0x008fe400030f0c14 */
        /* <DEDUP_REMOVED lines=9> */
.L_x_2253:
[----:B------:R-:W-:Y:S05]  /*11cc0*/  BSYNC B1 ;  /* 0x0000000000017941 */ /* 0x000fea0003800000 */
.L_x_2252:
[----:B---34-:R3:W4:Y:S01]  /*11cd0*/  SHFL.IDX PT, R3, R5, 0x2, 0x181f ;  /* 0x00581f0005037f89 */ /* 0x01872200000e0000 */
        /* <DEDUP_REMOVED lines=8> */
[-C--:B-1----:R-:W-:Y:S02]  /*11d60*/  @!P3 LEA R10, P6, R22, R7.reuse, 0x1 ;  /* 0x00000007160ab211 */ /* 0x082fe400078c08ff */
[CC--:B------:R-:W-:Y:S02]  /*11d70*/  @!P2 LEA R12, P5, R217.reuse, R7.reuse, 0x1 ;  /* 0x00000007d90ca211 */ /* 0x0c0fe400078a08ff */
[----:B------:R-:W-:Y:S02]  /*11d80*/  @!P1 LEA R14, P4, R216, R7, 0x1 ;  /* 0x00000007d80e9211 */ /* 0x000fe400078808ff */
[----:B----4-:R-:W-:Y:S02]  /*11d90*/  @!P3 LEA.HI.X R11, R22, R3, R20, 0x1, P6 ;  /* 0x00000003160bb211 */ /* 0x010fe400030f0c14 */
        /* <DEDUP_REMOVED lines=8> */
.L_x_2255:
[----:B------:R-:W-:Y:S05]  /*11e20*/  BSYNC B1 ;  /* 0x0000000000017941 */ /* 0x000fea0003800000 */
.L_x_2254:
[----:B------:R-:W-:Y:S01]  /*11e30*/  VIADD R0, R6, 0x60 ;  /* 0x0000006006007836 */ /* 0x000fe20000000000 */
[----:B0-23--:R-:W0:Y:S04]  /*11e40*/  SHFL.IDX PT, R5, R5, 0x3, 0x181f ;  /* 0x00781f0005057f89 */ /* 0x00de2800000e0000 */
[----:B------:R-:W-:Y:S01]  /*11e50*/  ISETP.GE.AND P0, PT, R0, R9, PT ;  /* 0x000000090000720c */ /* 0x000fe20003f06270 */
[----:B-1--4-:R1:W2:-:S12]  /*11e60*/  SHFL.IDX PT, R3, R4, 0x3, 0x181f ;  /* 0x00781f0004037f89 */ /* 0x01229800000e0000 */
[----:B-1----:R-:W-:Y:S05]  /*11e70*/  @P0 BRA `(.L_x_2247) ;  /* 0x0000000000440947 */ /* 0x002fea0003800000 */
[----:B------:R-:W-:Y:S02]  /*11e80*/  ULDC UR5, c[0x0][0xac8] ;  /* 0x0002b20000057ab9 */ /* 0x000fe40000000800 */
[----:B------:R-:W-:Y:S02]  /*11e90*/  ISETP.GE.AND P3, PT, R22, UR5, PT ;  /* 0x0000000516007c0c */ /* 0x000fe4000bf66270 */
[----:B------:R-:W-:Y:S02]  /*11ea0*/  ISETP.GE.AND P2, PT, R217, UR5, PT ;  /* 0x00000005d9007c0c */ /* 0x000fe4000bf46270 */
[----:B------:R-:W-:Y:S02]  /*11eb0*/  ISETP.GE.AND P1, PT, R216, UR5, PT ;  /* 0x00000005d8007c0c */ /* 0x000fe4000bf26270 */
[----:B------:R-:W-:-:S07]  /*11ec0*/  ISETP.GE.AND P0, PT, R218, UR5, PT ;  /* 0x00000005da007c0c */ /* 0x000fce000bf06270 */
[-C--:B--2---:R-:W-:Y:S02]  /*11ed0*/  @!P3 LEA R6, P6, R22, R3.reuse, 0x1 ;  /* 0x000000031606b211 */ /* 0x084fe400078c08ff */
[CC--:B------:R-:W-:Y:S02]  /*11ee0*/  @!P2 LEA R8, P5, R217.reuse, R3.reuse, 0x1 ;  /* 0x00000003d908a211 */ /* 0x0c0fe400078a08ff */
        /* <DEDUP_REMOVED lines=10> */
.L_x_2247:
[----:B------:R-:W-:Y:S05]  /*11f90*/  BSYNC B0 ;  /* 0x0000000000007941 */ /* 0x000fea0003800000 */
.L_x_2239:
[----:B------:R-:W-:Y:S02]  /*11fa0*/  ULDC UR5, c[0x0][0xc38] ;  /* 0x00030e0000057ab9 */ /* 0x000fe40000000800 */
[----:B------:R-:W-:-:S06]  /*11fb0*/  UISETP.GE.AND UP0, UPT, UR4, UR5, UPT ;  /* 0x000000050400728c */ /* 0x000fcc000bf06270 */
[----:B------:R-:W-:-:S13]  /*11fc0*/  PLOP3.LUT P0, PT, PT, PT, UP0, 0x80, 0x0 ;  /* 0x000000000000781c */ /* 0x000fda0003f0f008 */
[----:B------:R-:W-:Y:S05]  /*11fd0*/  @!P0 BRA `(.L_x_2256) ;  /* 0xfffffeec005c8947 */ /* 0x000fea000383ffff */
[----:B------:R-:W-:Y:S05]  /*11fe0*/  EXIT ;  /* 0x000000000000794d */ /* 0x000fea0003800000 */
.L_x_2198:
[----:B------:R-:W-:-:S08]  /*11ff0*/  NOP ;  /* 0x0000000000007918 */ /* 0x000fd00000000000 */
[----:B0-----:R-:W0:-:S00]  /*12000*/  USETMAXREG.DEALLOC.CTAPOOL 0x28 ;  /* 0x00000028000079c8 */ /* 0x001e0000080e0500 */
[----:B0-----:R-:W-:-:S06]  /*12010*/  LOP3.LUT R0, R0, 0x3, RZ, 0xc0, !PT ;  /* 0x0000000300007812 */ /* 0x001fcc00078ec0ff */
[----:B------:R-:W0:Y:S01]  /*12020*/  S2UR UR10, SR_CTAID.X ;  /* 0x00000000000a79c3 */ /* 0x000e220000002500 */
[----:B------:R-:W-:Y:S01]  /*12030*/  LOP3.LUT R16, R16, 0xffff7fff, RZ, 0xc0, !PT ;  /* 0xffff7fff10107812 */ /* 0x000fe200078ec0ff */
[----:B------:R-:W-:Y:S01]  /*12040*/  STL [R1], RZ ;  /* 0x000000ff01007387 */ /* 0x000fe20000100800 */
[----:B------:R-:W-:Y:S01]  /*12050*/  IMAD.MOV.U32 R23, RZ, RZ, RZ ;  /* 0x000000ffff177224 */ /* 0x000fe200078e00ff */
[----:B------:R-:W-:Y:S02]  /*12060*/  MOV R26, 0x1 ;  /* 0x00000001001a7802 */ /* 0x000fe40000000f00 */
        /* <DEDUP_REMOVED lines=8> */
[----:B------:R-:W-:Y:S01]  /*120f0*/  ULDC UR9, c[0x0][0x2b8] ;  /* 0x0000ae0000097ab9 */ /* 0x000fe20000000800 */
[----:B------:R-:W-:Y:S01]  /*12100*/  LOP3.LUT R16, R16, 0xfffffff7, RZ, 0xc0, !PT ;  /* 0xfffffff710107812 */ /* 0x000fe200078ec0ff */
[----:B------:R-:W0:Y:S01]  /*12110*/  S2UR UR8, SR_CgaCtaId ;  /* 0x00000000000879c3 */ /* 0x000e220000008800 */
[----:B------:R-:W1:Y:S01]  /*12120*/  S2R R3, SR_TID.X ;  /* 0x0000000000037919 */ /* 0x000e620000002100 */
[----:B------:R-:W-:Y:S01]  /*12130*/  ULDC.64 UR4, c[0x0][0x418] ;  /* 0x0001060000047ab9 */ /* 0x000fe20000000a00 */
[----:B------:R-:W-:Y:S01]  /*12140*/  ULDC UR40, c[0x0][0x288] ;  /* 0x0000a20000287ab9 */ /* 0x000fe20000000800 */
[----:B------:R-:W-:Y:S01]  /*12150*/  UISETP.NE.U32.AND UP0, UPT, UR4, URZ, UPT ;  /* 0x0000003f0400728c */ /* 0x000fe2000bf05070 */
[----:B------:R3:W-:Y:S01]  /*12160*/  STL [R1], RZ ;  /* 0x000000ff01007387 */ /* 0x0007e20000100800 */
[----:B------:R-:W-:Y:S01]  /*12170*/  ULDC UR37, c[0x0][0x448] ;  /* 0x0001120000257ab9 */ /* 0x000fe20000000800 */
[----:B------:R-:W-:Y:S01]  /*12180*/  ULDC UR4, c[0x0][0x424] ;  /* 0x0001090000047ab9 */ /* 0x000fe20000000800 */
[----:B------:R-:W-:Y:S01]  /*12190*/  UISETP.NE.AND.EX UP0, UPT, UR5, URZ, UPT, UP0 ;  /* 0x0000003f0500728c */ /* 0x000fe2000bf05300 */
[----:B------:R-:W-:Y:S01]  /*121a0*/  IMAD.U32 R34, RZ, RZ, UR10 ;  /* 0x0000000aff227e24 */ /* 0x000fe2000f8e00ff */
[----:B------:R-:W-:Y:S01]  /*121b0*/  UIMAD UR37, UR37, UR40, URZ ;  /* 0x00000028252572a4 */ /* 0x000fe2000f8e023f */
[----:B------:R-:W-:Y:S01]  /*121c0*/  IMAD.MOV.U32 R26, RZ, RZ, 0x1 ;  /* 0x00000001ff1a7424 */ /* 0x000fe200078e00ff */
[----:B------:R-:W-:Y:S01]  /*121d0*/  USEL UR4, UR4, 0x1, UP0 ;  /* 0x0000000104047887 */ /* 0x000fe20008000000 */
[----:B------:R-:W-:Y:S01]  /*121e0*/  IMAD.MOV.U32 R23, RZ, RZ, RZ ;  /* 0x000000ffff177224 */ /* 0x000fe200078e00ff */
[----:B------:R-:W-:Y:S01]  /*121f0*/  UMOV UR5, 0x400 ;  /* 0x0000040000057882 */ /* 0x000fe20000000000 */
[----:B------:R-:W-:Y:S01]  /*12200*/  ULDC UR46, c[0x0][0xc] ;  /* 0x00000300002e7ab9 */ /* 0x000fe20000000800 */
[----:B0-----:R-:W-:-:S06]  /*12210*/  ULEA UR8, UR8, UR5, 0x18 ;  /* 0x0000000508087291 */ /* 0x001fcc000f8ec03f */
[----:B------:R-:W-:Y:S01]  /*12220*/  MOV R17, UR8 ;  /* 0x0000000800117c02 */ /* 0x000fe20008000f00 */
[----:B-1----:R-:W-:-:S05]  /*12230*/  IMAD.SHL.U32 R37, R3, 0x8, RZ ;  /* 0x0000000803257824 */ /* 0x002fca00078e00ff */
[----:B------:R-:W-:-:S04]  /*12240*/  LOP3.LUT R0, R37, 0x1f8, RZ, 0xc0, !PT ;  /* 0x000001f825007812 */ /* 0x000fc800078ec0ff */
[----:B------:R-:W-:-:S04]  /*12250*/  LOP3.LUT R0, R0, 0x38, R3, 0x78, !PT ;  /* 0x0000003800007812 */ /* 0x000fc800078e7803 */
[----:B------:R-:W-:Y:S02]  /*12260*/  LOP3.LUT R30, R0, 0x200, R37, 0xf8, !PT ;  /* 0x00000200001e7812 */ /* 0x000fe400078ef825 */
[----:B------:R-:W-:-:S03]  /*12270*/  LOP3.LUT R37, R37, 0x38, RZ, 0xc0, !PT ;  /* 0x0000003825257812 */ /* 0x000fc600078ec0ff */
[----:B------:R-:W-:Y:S01]  /*12280*/  IMAD R31, R30, 0x2, R17 ;  /* 0x000000021e1f7824 */ /* 0x000fe200078e0211 */
[C---:B------:R-:W-:Y:S02]  /*12290*/  LOP3.LUT R0, R37.reuse, 0x40, RZ, 0xfc, !PT ;  /* 0x0000004025007812 */ /* 0x040fe400078efcff */
[----:B------:R-:W-:Y:S02]  /*122a0*/  LOP3.LUT R2, R37, 0x80, RZ, 0xfc, !PT ;  /* 0x0000008025027812 */ /* 0x000fe400078efcff */
[----:B------:R-:W-:Y:S02]  /*122b0*/  ISETP.GE.AND P1, PT, R0, UR9, PT ;  /* 0x0000000900007c0c */ /* 0x000fe4000bf26270 */
[----:B--2---:R-:W-:Y:S02]  /*122c0*/  R2UR UR6, R4 ;  /* 0x00000000040672ca */ /* 0x004fe400000e0000 */
[C---:B------:R-:W-:Y:S01]  /*122d0*/  LOP3.LUT R4, R3.reuse, 0x7f, RZ, 0xc0, !PT ;  /* 0x0000007f03047812 */ /* 0x040fe200078ec0ff */
[----:B------:R-:W-:-:S03]  /*122e0*/  IMAD.SHL.U32 R3, R3, 0x10, RZ ;  /* 0x0000001003037824 */ /* 0x000fc600078e00ff */
[----:B------:R-:W-:-:S07]  /*122f0*/  SHF.R.U32.HI R36, RZ, 0x3, R4 ;  /* 0x00000003ff247819 */ /* 0x000fce0000011604 */
[----:B------:R-:W-:-:S03]  /*12300*/  ULOP3.LUT UR47, UR6, 0x2, URZ, 0xfc, !UPT ;  /* 0x00000002062f7892 */ /* 0x000fc6000f8efc3f */
[----:B------:R-:W-:Y:S02]  /*12310*/  ULDC.64 UR6, c[0x0][0x2f0] ;  /* 0x0000bc0000067ab9 */ /* 0x000fe40000000a00 */
[C---:B------:R-:W-:Y:S01]  /*12320*/  ISETP.GE.AND P2, PT, R0.reuse, UR7, PT ;  /* 0x0000000700007c0c */ /* 0x040fe2000bf46270 */
[----:B------:R-:W-:Y:S01]  /*12330*/  UIMAD UR36, UR4, UR6, URZ ;  /* 0x00000006042472a4 */ /* 0x000fe2000f8e023f */
[----:B------:R-:W-:Y:S02]  /*12340*/  ISETP.GE.AND P0, PT, R0, UR7, PT ;  /* 0x0000000700007c0c */ /* 0x000fe4000bf06270 */
[----:B------:R-:W-:Y:S01]  /*12350*/  LOP3.LUT R0, R36, 0x70, R3, 0xf8, !PT ;  /* 0x0000007024007812 */ /* 0x000fe200078ef803 */
[----:B------:R-:W-:Y:S01]  /*12360*/  UIADD3 UR4, UR36, 0x4f, URZ ;  /* 0x0000004f24047890 */ /* 0x000fe2000fffe03f */
[----:B------:R-:W-:Y:S01]  /*12370*/  LOP3.LUT R0, R37, 0xc0, RZ, 0xfc, !PT ;  /* 0x000000c025007812 */ /* 0x000fe200078efcff */
[----:B------:R-:W-:Y:S02]  /*12380*/  UIADD3 UR40, UR36, 0x50, -UR40 ;  /* 0x0000005024287890 */ /* 0x000fe4000fffe828 */
[----:B------:R-:W-:-:S04]  /*12390*/  UIMAD.WIDE UR4, UR4, 0x66666667, URZ ;  /* 0x66666667040478a5 */ /* 0x000fc8000f8e023f */
[----:B------:R-:W-:Y:S01]  /*123a0*/  @P2 LOP3.LUT R16, R16, 0x8, RZ, 0xfc, !PT ;  /* 0x0000000810102812 */ /* 0x000fe200078efcff */
[----:B------:R-:W-:Y:S01]  /*123b0*/  USHF.R.U32.HI UR41, URZ, 0x1f, UR5 ;  /* 0x0000001f3f297899 */ /* 0x000fe20008011605 */
[----:B------:R-:W-:Y:S02]  /*123c0*/  ISETP.GE.AND P2, PT, R2, UR7, PT ;  /* 0x0000000702007c0c */ /* 0x000fe4000bf46270 */
[----:B------:R-:W-:Y:S01]  /*123d0*/  LOP3.LUT R16, R16, 0xffffdfff, RZ, 0xc0, !PT ;  /* 0xffffdfff10107812 */ /* 0x000fe200078ec0ff */
[----:B------:R-:W-:-:S03]  /*123e0*/  ULEA.HI.SX32 UR41, UR5, UR41, 0x1b ;  /* 0x0000002905297291 */ /* 0x000fc6000f8fda3f */
        /* <DEDUP_REMOVED lines=28> */
[----:B---3--:R-:W-:-:S07]  /*125b0*/  @P0 LOP3.LUT R16, R16, 0x4000, RZ, 0xfc, !PT ;  /* 0x0000400010100812 */ /* 0x008fce00078efcff */
.L_x_2308:
        /* <DEDUP_REMOVED lines=22> */
.L_x_2258:
[----:B------:R-:W-:Y:S01]  /*12720*/  ULDC UR8, c[0x0][0xc54] ;  /* 0x0003150000087ab9 */ /* 0x000fe20000000800 */
[----:B------:R-:W-:Y:S01]  /*12730*/  UMOV UR6, UR7 ;  /* 0x0000000700067c82 */ /* 0x000fe20008000000 */
[----:B------:R-:W-:-:S11]  /*12740*/  UISETP.NE.AND UP0, UPT, UR8, 0x1, UPT ;  /* 0x000000010800788c */ /* 0x000fd6000bf05270 */
[----:B------:R-:W-:Y:S02]  /*12750*/  @UP0 ULDC.64 UR10, c[0x0][0xc58] ;  /* 0x00031600000a0ab9 */ /* 0x000fe40000000a00 */
[----:B------:R-:W-:-:S04]  /*12760*/  UIMAD.WIDE.U32 UR4, UR7, UR10, URZ ;  /* 0x0000000a070472a5 */ /* 0x000fc8000f8e003f */
[----:B------:R-:W-:-:S04]  /*12770*/  @UP0 USHF.R.U32.HI UR6, URZ, UR11, UR5 ;  /* 0x0000000b3f060299 */ /* 0x000fc80008011605 */
[----:B------:R-:W-:-:S12]  /*12780*/  UIMAD UR4, UR6, UR8, URZ ;  /* 0x00000008060472a4 */ /* 0x000fd8000f8e023f */
.L_x_2259:
[----:B------:R-:W-:Y:S01]  /*12790*/  ULDC UR5, c[0x0][0xc48] ;  /* 0x0003120000057ab9 */ /* 0x000fe20000000800 */
[----:B------:R-:W-:Y:S01]  /*127a0*/  ULDC.64 UR8, c[0x0][0xa28] ;  /* 0x00028a0000087ab9 */ /* 0x000fe20000000a00 */
[----:B------:R-:W-:Y:S01]  /*127b0*/  UISETP.NE.AND UP1, UPT, UR5, 0x1, UPT ;  /* 0x000000010500788c */ /* 0x000fe2000bf25270 */
[----:B------:R-:W-:Y:S01]  /*127c0*/  IMAD.MOV.U32 R32, RZ, RZ, RZ ;  /* 0x000000ffff207224 */ /* 0x000fe200078e00ff */
        /* <DEDUP_REMOVED lines=21> */
[----:B------:R-:W-:Y:S01]  /*12920*/  UP2UR UR48, UPR, URZ, 0x4 ;  /* 0x000000043f307883 */ /* 0x000fe20008000000 */
[----:B------:R-:W-:Y:S01]  /*12930*/  BSSY B7, `(.L_x_2260) ;  /* 0x0000356000077945 */ /* 0x000fe20003800000 */
[----:B------:R-:W-:-:S04]  /*12940*/  USHF.L.U32 UR6, UR44, 0x7, URZ ;  /* 0x000000072c067899 */ /* 0x000fc8000800063f */
[----:B------:R-:W-:Y:S01]  /*12950*/  UIADD3 UR6, UR6, 0x7f, URZ ;  /* 0x0000007f06067890 */ /* 0x000fe2000fffe03f */
[----:B------:R-:W-:Y:S01]  /*12960*/  @UP2 ULDC UR4, c[0x0][0x44c] ;  /* 0x0001130000042ab9 */ /* 0x000fe20000000800 */
[----:B------:R-:W-:Y:S02]  /*12970*/  @UP2 ULDC UR7, c[0x0][0x450] ;  /* 0x0001140000072ab9 */ /* 0x000fe40000000800 */
[----:B------:R-:W-:-:S04]  /*12980*/  UIMAD.WIDE.U32 UR4, UR6, UR4, URZ ;  /* 0x00000004060472a5 */ /* 0x000fc8000f8e003f */
[----:B------:R-:W-:-:S04]  /*12990*/  @UP2 USHF.R.U32.HI UR6, URZ, UR7, UR5 ;  /* 0x000000073f062299 */ /* 0x000fc80008011605 */
[----:B------:R-:W-:-:S04]  /*129a0*/  UIADD3 UR4, UR40, UR6, URZ ;  /* 0x0000000628047290 */ /* 0x000fc8000fffe03f */
[----:B------:R-:W-:-:S04]  /*129b0*/  UIMAD.WIDE UR4, UR4, 0x66666667, URZ ;  /* 0x66666667040478a5 */ /* 0x000fc8000f8e023f */
[----:B------:R-:W-:-:S04]  /*129c0*/  USHF.R.U32.HI UR4, URZ, 0x1f, UR5 ;  /* 0x0000001f3f047899 */ /* 0x000fc80008011605 */
[----:B------:R-:W-:-:S04]  /*129d0*/  ULEA.HI.SX32 UR4, UR5, UR4, 0x1b ;  /* 0x0000000405047291 */ /* 0x000fc8000f8fda3f */
[----:B------:R-:W-:-:S04]  /*129e0*/  UISETP.LT.AND UP0, UPT, UR41, UR4, UPT ;  /* 0x000000042900728c */ /* 0x000fc8000bf01270 */
[----:B------:R-:W-:-:S06]  /*129f0*/  USEL UR45, UR41, UR4, UP0 ;  /* 0x00000004292d7287 */ /* 0x000fcc0008000000 */
[----:B------:R-:W-:-:S13]  /*12a00*/  ISETP.LT.AND P0, PT, RZ, UR45, PT ;  /* 0x0000002dff007c0c */ /* 0x000fda000bf01270 */
[----:B0-----:R-:W-:Y:S05]  /*12a10*/  @P0 BRA `(.L_x_2261) ;  /* 0x0000000000440947 */ /* 0x001fea0003800000 */
        /* <DEDUP_REMOVED lines=17> */
.L_x_2261:
[----:B------:R-:W-:Y:S01]  /*12b30*/  VIADD R0, R17, 0x24400 ;  /* 0x0002440011007836 */ /* 0x000fe20000000000 */
[----:B------:R-:W-:Y:S04]  /*12b40*/  BSSY B6, `(.L_x_2263) ;  /* 0x0000013000067945 */ /* 0x000fe80003800000 */
[----:B------:R-:W-:-:S13]  /*12b50*/  LOP3.LUT P0, RZ, R0, 0x3ff, RZ, 0xc0, !PT ;  /* 0x000003ff00ff7812 */ /* 0x000fda000780c0ff */
[----:B------:R-:W-:Y:S05]  /*12b60*/  @!P0 BRA `(.L_x_2264) ;  /* 0x0000000000408947 */ /* 0x000fea0003800000 */
[----:B------:R-:W-:Y:S01]  /*12b70*/  MOV R2, 0x0 ;  /* 0x0000000000027802 */ /* 0x000fe20000000f00 */
[----:B------:R-:W-:Y:S01]  /*12b80*/  ULDC.64 UR4, c[0x4][0x138] ;  /* 0x01004e0000047ab9 */ /* 0x000fe20000000a00 */
[----:B------:R-:W-:Y:S01]  /*12b90*/  ULDC.64 UR6, c[0x4][0x140] ;  /* 0x0100500000067ab9 */ /* 0x000fe20000000a00 */
[----:B------:R-:W-:Y:S01]  /*12ba0*/  MOV R4, UR4 ;  /* 0x0000000400047c02 */ /* 0x000fe20008000f00 */
[----:B------:R-:W-:Y:S01]  /*12bb0*/  IMAD.U32 R5, RZ, RZ, UR5 ;  /* 0x00000005ff057e24 */ /* 0x000fe2000f8e00ff */
[----:B------:R-:W-:Y:S01]  /*12bc0*/  ULDC.64 UR4, c[0x4][0x98] ;  /* 0x0100260000047ab9 */ /* 0x000fe20000000a00 */
[----:B------:R-:W0:Y:S01]  /*12bd0*/  LDC.64 R2, c[0x4][R2] ;  /* 0x0100000002027b82 */ /* 0x000e220000000a00 */
[----:B------:R-:W-:Y:S01]  /*12be0*/  IMAD.U32 R6, RZ, RZ, UR6 ;  /* 0x00000006ff067e24 */ /* 0x000fe2000f8e00ff */
[----:B------:R-:W-:Y:S01]  /*12bf0*/  MOV R8, 0x70 ;  /* 0x0000007000087802 */ /* 0x000fe20000000f00 */
[----:B------:R-:W-:Y:S02]  /*12c00*/  IMAD.U32 R7, RZ, RZ, UR7 ;  /* 0x00000007ff077e24 */ /* 0x000fe4000f8e00ff */
[----:B------:R-:W-:-:S02]  /*12c10*/  IMAD.U32 R10, RZ, RZ, UR4 ;  /* 0x00000004ff0a7e24 */ /* 0x000fc4000f8e00ff */
[----:B------:R-:W-:Y:S02]  /*12c20*/  IMAD.U32 R11, RZ, RZ, UR5 ;  /* 0x00000005ff0b7e24 */ /* 0x000fe4000f8e00ff */
[----:B------:R-:W-:Y:S02]  /*12c30*/  IMAD.MOV.U32 R12, RZ, RZ, 0x1 ;  /* 0x00000001ff0c7424 */ /* 0x000fe400078e00ff */
[----:B------:R-:W-:-:S07]  /*12c40*/  IMAD.MOV.U32 R13, RZ, RZ, RZ ;  /* 0x000000ffff0d7224 */ /* 0x000fce00078e00ff */
[----:B------:R-:W-:-:S07]  /*12c50*/  LEPC R20, `(.L_x_2264) ;  /* 0x000000001014794e */ /* 0x000fce0000000000 */
[----:B0----5:R-:W-:Y:S05]  /*12c60*/  CALL.ABS.NOINC R2 ;  /* 0x0000000002007343 */ /* 0x021fea0003c00000 */
.L_x_2264:
[----:B------:R-:W-:Y:S05]  /*12c70*/  BSYNC B6 ;  /* 0x0000000000067941 */ /* 0x000fea0003800000 */
.L_x_2263:
        /* <DEDUP_REMOVED lines=11> */
[----:B------:R-:W-:Y:S01]  /*12d30*/  MOV R6, UR6 ;  /* 0x0000000600067c02 */ /* 0x000fe20008000f00 */
[----:B------:R-:W-:Y:S01]  /*12d40*/  IMAD.U32 R7, RZ, RZ, UR7 ;  /* 0x00000007ff077e24 */ /* 0x000fe2000f8e00ff */
[----:B------:R-:W-:Y:S01]  /*12d50*/  MOV R13, RZ ;  /* 0x000000ff000d7202 */ /* 0x000fe20000000f00 */
[----:B------:R-:W-:-:S02]  /*12d60*/  IMAD.U32 R10, RZ, RZ, UR4 ;  /* 0x00000004ff0a7e24 */ /* 0x000fc4000f8e00ff */
[----:B------:R-:W-:Y:S02]  /*12d70*/  IMAD.U32 R11, RZ, RZ, UR5 ;  /* 0x00000005ff0b7e24 */ /* 0x000fe4000f8e00ff */
[----:B------:R-:W-:Y:S02]  /*12d80*/  IMAD.MOV.U32 R8, RZ, RZ, 0x70 ;  /* 0x00000070ff087424 */ /* 0x000fe400078e00ff */
[----:B0-----:R-:W-:-:S07]  /*12d90*/  IMAD.MOV.U32 R12, RZ, RZ, 0x1 ;  /* 0x00000001ff0c7424 */ /* 0x001fce00078e00ff */
[----:B------:R-:W-:-:S07]  /*12da0*/  LEPC R20, `(.L_x_2267) ;  /* 0x000000001014794e */ /* 0x000fce0000000000 */
[----:B-1---5:R-:W-:Y:S05]  /*12db0*/  CALL.ABS.NOINC R2 ;  /* 0x0000000002007343 */ /* 0x022fea0003c00000 */
.L_x_2267:
[----:B------:R0:W1:Y:S01]  /*12dc0*/  LDC.64 R2, c[0x4][R18] ;  /* 0x0100000012027b82 */ /* 0x0000620000000a00 */
[----:B------:R-:W-:Y:S01]  /*12dd0*/  ULDC.64 UR4, c[0x4][0x138] ;  /* 0x01004e0000047ab9 */ /* 0x000fe20000000a00 */
[----:B------:R-:W-:Y:S01]  /*12de0*/  ULDC.64 UR6, c[0x4][0x140] ;  /* 0x0100500000067ab9 */ /* 0x000fe20000000a00 */
[----:B------:R-:W-:Y:S02]  /*12df0*/  IMAD.U32 R4, RZ, RZ, UR4 ;  /* 0x00000004ff047e24 */ /* 0x000fe4000f8e00ff */
        /* <DEDUP_REMOVED lines=11> */
.L_x_2266:
[----:B------:R-:W-:Y:S05]  /*12eb0*/  BSYNC B6 ;  /* 0x0000000000067941 */ /* 0x000fea0003800000 */
.L_x_2265:
        /* <DEDUP_REMOVED lines=9> */
[----:B------:R-:W-:Y:S01]  /*12f50*/  MOV R3, UR5 ;  /* 0x0000000500037c02 */ /* 0x000fe20008000f00 */
[----:B------:R-:W-:-:S04]  /*12f60*/  ULDC UR4, c[0x0][0xc48] ;  /* 0x0003120000047ab9 */ /* 0x000fc80000000800 */
[----:B------:R1:W5:Y:S01]  /*12f70*/  @P0 LDG.E R29, desc[UR38][R2.64] ;  /* 0x00000026021d0981 */ /* 0x000362000c1e1900 */
[----:B------:R-:W-:Y:S01]  /*12f80*/  UMOV UR5, 0xffffffff ;  /* 0xffffffff00057882 */ /* 0x000fe20000000000 */
[----:B------:R-:W-:Y:S02]  /*12f90*/  IMAD.U32 R22, RZ, RZ, UR4 ;  /* 0x00000004ff167e24 */ /* 0x000fe4000f8e00ff */
[----:B------:R-:W-:Y:S05]  /*12fa0*/  BRA.DIV UR5, `(.L_x_2268) ;  /* 0x0000003605bc7947 */ /* 0x000fea000b800000 */
.L_x_2324:
[----:B------:R-:W2:Y:S01]  /*12fb0*/  S2R R0, SR_TID.X ;  /* 0x0000000000007919 */ /* 0x000ea20000002100 */
[----:B------:R-:W-:Y:S01]  /*12fc0*/  UIADD3 UR4, UR45, -0x1, URZ ;  /* 0xffffffff2d047890 */ /* 0x000fe2000fffe03f */
[----:B0-----:R-:W-:Y:S02]  /*12fd0*/  ISETP.NE.AND P1, PT, R10, 0x1, PT ;  /* 0x000000010a00780c */ /* 0x001fe40003f25270 */
[----:B-----5:R-:W-:Y:S02]  /*12fe0*/  SHF.R.S32.HI R33, RZ, 0x1f, R29 ;  /* 0x0000001fff217819 */ /* 0x020fe4000001141d */
[----:B------:R-:W-:Y:S01]  /*12ff0*/  LOP3.LUT R16, R16, 0xfffffbff, RZ, 0xc0, !PT ;  /* 0xfffffbff10107812 */ /* 0x000fe200078ec0ff */
[----:B------:R-:W-:-:S08]  /*13000*/  IMAD.U32 R7, RZ, RZ, UR4 ;  /* 0x00000004ff077e24 */ /* 0x000fd0000f8e00ff */
[----:B-1----:R-:W0:Y:S01]  /*13010*/  @P1 LDC R3, c[0x0][0x434] ;  /* 0x00010d00ff031b82 */ /* 0x002e220000000800 */
[----:B------:R-:W-:-:S07]  /*13020*/  @P1 LOP3.LUT R16, R16, 0x400, RZ, 0xfc, !PT ;  /* 0x0000040010101812 */ /* 0x000fce00078efcff */
[----:B------:R-:W1:Y:S01]  /*13030*/  @P1 LDC R5, c[0x0][0x438] ;  /* 0x00010e00ff051b82 */ /* 0x000e620000000800 */
[----:B--2---:R-:W-:-:S05]  /*13040*/  IMAD.SHL.U32 R8, R0, 0x10, RZ ;  /* 0x0000001000087824 */ /* 0x004fca00078e00ff */
[----:B------:R-:W-:-:S05]  /*13050*/  LOP3.LUT R8, R36, 0x70, R8, 0xf8, !PT ;  /* 0x0000007024087812 */ /* 0x000fca00078ef808 */
[----:B------:R-:W-:-:S04]  /*13060*/  IMAD R7, R7, 0x50, R8 ;  /* 0x0000005007077824 */ /* 0x000fc800078e0208 */
[C---:B------:R-:W-:Y:S01]  /*13070*/  IMAD.IADD R0, R7.reuse, 0x1, R32 ;  /* 0x0000000107007824 */ /* 0x040fe200078e0220 */
[----:B------:R-:W-:-:S03]  /*13080*/  ISETP.GE.AND P0, PT, R7, UR36, PT ;  /* 0x0000002407007c0c */ /* 0x000fc6000bf06270 */
[----:B0-----:R-:W-:Y:S01]  /*13090*/  @P1 IMAD.HI.U32 R2, R0, R3, RZ ;  /* 0x0000000300021227 */ /* 0x001fe200078e00ff */
[----:B------:R-:W-:-:S03]  /*130a0*/  ISETP.GT.U32.OR P0, PT, R8, 0x4f, P0 ;  /* 0x0000004f0800780c */ /* 0x000fc60000704470 */
[----:B------:R-:W-:Y:S01]  /*130b0*/  IMAD.MOV.U32 R9, RZ, RZ, R0 ;  /* 0x000000ffff097224 */ /* 0x000fe200078e0000 */
[----:B-1----:R-:W-:-:S09]  /*130c0*/  @P1 SHF.R.U32.HI R9, RZ, R5, R2 ;  /* 0x00000005ff091219 */ /* 0x002fd20000011602 */
[----:B------:R-:W0:Y:S01]  /*130d0*/  @!P0 LDC.64 R6, c[0x0][0x428] ;  /* 0x00010a00ff068b82 */ /* 0x000e220000000a00 */
[----:B------:R-:W-:-:S07]  /*130e0*/  @!P0 SHF.R.S32.HI R3, RZ, 0x1f, R9 ;  /* 0x0000001fff038819 */ /* 0x000fce0000011409 */
[----:B------:R-:W1:Y:S01]  /*130f0*/  @!P0 LDC.64 R4, c[0x0][0x418] ;  /* 0x00010600ff048b82 */ /* 0x000e620000000a00 */
[----:B0-----:R-:W-:-:S04]  /*13100*/  @!P0 IMAD R2, R33, R6, RZ ;  /* 0x0000000621028224 */ /* 0x001fc800078e02ff */
[----:B------:R-:W-:Y:S01]  /*13110*/  @!P0 IMAD R7, R29, R7, R2 ;  /* 0x000000071d078224 */ /* 0x000fe200078e0202 */
[----:B------:R-:W-:-:S05]  /*13120*/  @!P0 MOV R2, R9 ;  /* 0x0000000900028202 */ /* 0x000fca0000000f00 */
[----:B------:R-:W-:-:S04]  /*13130*/  @!P0 IMAD.WIDE.U32 R2, R29, R6, R2 ;  /* 0x000000061d028225 */ /* 0x000fc800078e0002 */
[----:B------:R-:W-:Y:S01]  /*13140*/  @!P0 IMAD.IADD R3, R3, 0x1, R7 ;  /* 0x0000000103038824 */ /* 0x000fe200078e0207 */
[----:B-1----:R-:W-:Y:S01]  /*13150*/  @!P0 LEA R4, P1, R2, R4, 0x2 ;  /* 0x0000000402048211 */ /* 0x002fe200078210ff */
[----:B------:R-:W-:-:S03]  /*13160*/  IMAD.MOV.U32 R6, RZ, RZ, RZ ;  /* 0x000000ffff067224 */ /* 0x000fc600078e00ff */
[----:B------:R-:W-:Y:S01]  /*13170*/  @!P0 LEA.HI.X R5, R2, R5, R3, 0x2, P1 ;  /* 0x0000000502058211 */ /* 0x000fe200008f1403 */
[----:B------:R-:W-:-:S04]  /*13180*/  IMAD.MOV R7, RZ, RZ, -R9 ;  /* 0x000000ffff077224 */ /* 0x000fc800078e0a09 */
[----:B------:R0:W5:Y:S01]  /*13190*/  @!P0 LDG.E R6, desc[UR38][R4.64] ;  /* 0x0000002604068981 */ /* 0x000162000c1e1900 */
[----:B------:R-:W-:Y:S01]  /*131a0*/  ISETP.GT.U32.AND P0, PT, R8, 0x4f, PT ;  /* 0x0000004f0800780c */ /* 0x000fe20003f04070 */
[----:B------:R-:W-:Y:S01]  /*131b0*/  IMAD R3, RZ, RZ, -UR43 ;  /* 0x8000002bff037e24 */ /* 0x000fe2000f8e02ff */
[----:B------:R-:W-:Y:S02]  /*131c0*/  LOP3.LUT R16, R16, 0xfffffdff, RZ, 0xc0, !PT ;  /* 0xfffffdff10107812 */ /* 0x000fe400078ec0ff */
[----:B------:R-:W-:Y:S01]  /*131d0*/  MOV R24, UR4 ;  /* 0x0000000400187c02 */ /* 0x000fe20008000f00 */
[----:B------:R-:W-:Y:S02]  /*131e0*/  IMAD R22, R22, R3, UR42 ;  /* 0x0000002a16167e24 */ /* 0x000fe4000f8e0203 */
[----:B0-----:R-:W-:-:S03]  /*131f0*/  IMAD R5, R10, R7, R0 ;  /* 0x000000070a057224 */ /* 0x001fc600078e0200 */
[----:B------:R-:W-:Y:S01]  /*13200*/  SHF.R.S32.HI R28, RZ, 0x1f, R22 ;  /* 0x0000001fff1c7819 */ /* 0x000fe20000011416 */
[----:B------:R-:W-:-:S05]  /*13210*/  IMAD.U32 R0, RZ, RZ, UR47 ;  /* 0x0000002fff007e24 */ /* 0x000fca000f8e00ff */
[----:B------:R-:W-:-:S13]  /*13220*/  ISETP.NE.AND P2, PT, R0, 0x3, PT ;  /* 0x000000030000780c */ /* 0x000fda0003f45270 */
[----:B------:R-:W-:-:S04]  /*13230*/  @P2 LOP3.LUT R16, R16, 0x200, RZ, 0xfc, !PT ;  /* 0x0000020010102812 */ /* 0x000fc800078efcff */
[----:B------:R-:W-:-:S04]  /*13240*/  LOP3.LUT R16, R16, 0xfffffffe, RZ, 0xc0, !PT ;  /* 0xfffffffe10107812 */ /* 0x000fc800078ec0ff */
[----:B------:R-:W-:Y:S01]  /*13250*/  @P0 LOP3.LUT R16, R16, 0x1, RZ, 0xfc, !PT ;  /* 0x0000000110100812 */ /* 0x000fe200078efcff */
[----:B------:R-:W-:Y:S06]  /*13260*/  @!P2 BRA `(.L_x_2269) ;  /* 0x000000000004a947 */ /* 0x000fec0003800000 */
[----:B------:R-:W-:Y:S01]  /*13270*/  BPT.TRAP 0x1 ;  /* 0x000000040000795c */ /* 0x000fe20000300000 */
.L_x_2269:
[----:B------:R-:W-:Y:S01]  /*13280*/  SHF.R.S32.HI R7, RZ, 0x1f, R5 ;  /* 0x0000001fff077819 */ /* 0x000fe20000011405 */
[----:B------:R-:W-:Y:S01]  /*13290*/  ULDC.64 UR4, c[0x0][0x328] ;  /* 0x0000ca0000047ab9 */ /* 0x000fe20000000a00 */
[----:B-----5:R-:W-:Y:S01]  /*132a0*/  SHF.R.S32.HI R4, RZ, 0x1f, R6 ;  /* 0x0000001fff047819 */ /* 0x020fe20000011406 */
[----:B------:R-:W-:Y:S01]  /*132b0*/  IMAD.WIDE.U32 R2, R5, UR4, RZ ;  /* 0x0000000405027c25 */ /* 0x000fe2000f8e00ff */
[----:B------:R-:W-:Y:S03]  /*132c0*/  BSSY B0, `(.L_x_2270) ;  /* 0x0000015000007945 */ /* 0x000fe60003800000 */
[----:B------:R-:W-:-:S04]  /*132d0*/  IMAD R0, R7, UR4, RZ ;  /* 0x0000000407007c24 */ /* 0x000fc8000f8e02ff */
[----:B------:R-:W-:Y:S01]  /*132e0*/  IMAD R9, R5, UR5, R0 ;  /* 0x0000000505097c24 */ /* 0x000fe2000f8e0200 */
[----:B------:R-:W-:Y:S01]  /*132f0*/  ULDC.64 UR4, c[0x0][0x338] ;  /* 0x0000ce0000047ab9 */ /* 0x000fe20000000a00 */
[----:B------:R-:W-:Y:S02]  /*13300*/  IMAD R0, R23, 0x8, R17 ;  /* 0x0000000817007824 */ /* 0x000fe400078e0211 */
        /* <DEDUP_REMOVED lines=16> */
.L_x_2325:
[----:B------:R-:W-:Y:S05]  /*13410*/  BSYNC B0 ;  /* 0x0000000000007941 */ /* 0x000fea0003800000 */
.L_x_2270:
        /* <DEDUP_REMOVED lines=9> */
[----:B------:R-:W-:Y:S01]  /*134b0*/  ULDC.64 UR4, c[0x0][0x308] ;  /* 0x0000c20000047ab9 */ /* 0x000fe20000000a00 */
[----:B------:R-:W-:-:S03]  /*134c0*/  IMAD.MOV.U32 R7, RZ, RZ, -0x50 ;  /* 0xffffffb0ff077424 */ /* 0x000fc600078e00ff */
[----:B------:R-:W-:Y:S01]  /*134d0*/  IADD3 R3, R3, R5, RZ ;  /* 0x0000000503037210 */ /* 0x000fe20007ffe0ff */
[----:B------:R-:W-:Y:S02]  /*134e0*/  IMAD R5, R28, UR4, RZ ;  /* 0x000000041c057c24 */ /* 0x000fe4000f8e02ff */
[----:B------:R-:W-:Y:S02]  /*134f0*/  IMAD R7, R24, R7, UR36 ;  /* 0x0000002418077e24 */ /* 0x000fe4000f8e0207 */
[C---:B------:R-:W-:Y:S02]  /*13500*/  IMAD R5, R22.reuse, UR5, R5 ;  /* 0x0000000516057c24 */ /* 0x040fe4000f8e0205 */
[----:B------:R-:W-:Y:S01]  /*13510*/  IMAD.WIDE.U32 R2, R22, UR4, R2 ;  /* 0x0000000416027c25 */ /* 0x000fe2000f8e0002 */
[----:B------:R-:W-:-:S03]  /*13520*/  ULDC.64 UR4, c[0x0][0x2e8] ;  /* 0x0000ba0000047ab9 */ /* 0x000fc60000000a00 */
[----:B------:R-:W-:Y:S01]  /*13530*/  IMAD.IADD R3, R3, 0x1, R5 ;  /* 0x0000000103037824 */ /* 0x000fe200078e0205 */
[C---:B------:R-:W-:Y:S01]  /*13540*/  LEA R4, P0, R2.reuse, UR4, 0x1 ;  /* 0x0000000402047c11 */ /* 0x040fe2000f8008ff */
[----:B------:R-:W-:Y:S01]  /*13550*/  IMAD.IADD R7, R7, 0x1, -R36 ;  /* 0x0000000107077824 */ /* 0x000fe200078e0a24 */
[----:B------:R-:W-:Y:S01]  /*13560*/  UMOV UR4, 0xffffffff ;  /* 0xffffffff00047882 */ /* 0x000fe20000000000 */
[----:B------:R-:W-:Y:S01]  /*13570*/  IMAD R5, R23, 0x5000, R30 ;  /* 0x0000500017057824 */ /* 0x000fe200078e021e */
[----:B------:R-:W-:Y:S02]  /*13580*/  LEA.HI.X R6, R2, UR5, R3, 0x1, P0 ;  /* 0x0000000502067c11 */ /* 0x000fe400080f0c03 */
[----:B------:R-:W-:Y:S01]  /*13590*/  ISETP.GE.AND P0, PT, R7, 0x1, PT ;  /* 0x000000010700780c */ /* 0x000fe20003f06270 */
[----:B------:R-:W-:-:S12]  /*135a0*/  BRA.DIV UR4, `(.L_x_2272) ;  /* 0x00000032047c7947 */ /* 0x000fd8000b800000 */
[----:B------:R-:W0:Y:S01]  /*135b0*/  SHFL.IDX PT, R14, R4, RZ, 0x181f ;  /* 0x00181fff040e7589 */ /* 0x000e2200000e0000 */
[C---:B------:R-:W-:Y:S01]  /*135c0*/  LOP3.LUT P5, RZ, R16.reuse, 0x10, RZ, 0xc0, !PT ;  /* 0x0000001010ff7812 */ /* 0x040fe200078ac0ff */
[----:B------:R-:W-:Y:S01]  /*135d0*/  @P0 IMAD R9, R5, 0x2, R17 ;  /* 0x0000000205090824 */ /* 0x000fe200078e0211 */
[C---:B------:R-:W-:Y:S01]  /*135e0*/  LOP3.LUT P4, RZ, R16.reuse, 0x8, RZ, 0xc0, !PT ;  /* 0x0000000810ff7812 */ /* 0x040fe2000788c0ff */
[----:B------:R-:W1:Y:S01]  /*135f0*/  SHFL.IDX PT, R2, R6, RZ, 0x181f ;  /* 0x00181fff06027589 */ /* 0x000e6200000e0000 */
[C---:B------:R-:W-:Y:S02]  /*13600*/  LOP3.LUT P3, RZ, R16.reuse, 0x4, RZ, 0xc0, !PT ;  /* 0x0000000410ff7812 */ /* 0x040fe4000786c0ff */
[----:B------:R-:W-:Y:S01]  /*13610*/  LOP3.LUT P2, RZ, R16, 0x2, RZ, 0xc0, !PT ;  /* 0x0000000210ff7812 */ /* 0x000fe2000784c0ff */
[----:B------:R-:W-:Y:S01]  /*13620*/  SHFL.IDX PT, R8, R6, 0x1, 0x181f ;  /* 0x00381f0006087f89 */ /* 0x000fe200000e0000 */
        /* <DEDUP_REMOVED lines=21> */
[----:B0-----:R-:W-:Y:S02]  /*13780*/  @P0 LEA R14, P1, R37, R14, 0x1 ;  /* 0x0000000e250e0211 */ /* 0x001fe400078208ff */
[----:B------:R-:W-:-:S03]  /*13790*/  @P0 LEA R21, R5, R17, 0x1 ;  /* 0x0000001105150211 */ /* 0x000fc600078e08ff */
        /* <DEDUP_REMOVED lines=14> */
[----:B------:R0:W1:Y:S02]  /*13880*/  SHFL.IDX PT, R8, R6, 0x4, 0x181f ;  /* 0x00981f0006087f89 */ /* 0x00006400000e0000 */
[----:B------:R-:W-:Y:S02]  /*13890*/  @P0 MOV R3, R9 ;  /* 0x0000000900030202 */ /* 0x000fe40000000f00 */
[----:B------:R0:W2:Y:S04]  /*138a0*/  SHFL.IDX PT, R14, R4, 0x4, 0x181f ;  /* 0x00981f00040e7f89 */ /* 0x0000a800000e0000 */
[----:B------:R0:W-:Y:S04]  /*138b0*/  @P0 LDGSTS.E.BYPASS.LTC128B.128 [R25+0x25c00], desc[UR38][R2.64], !P5 ;  /* 0x25c0000002190fae */ /* 0x0001e8000e901d66 */
[----:B------:R0:W-:Y:S04]  /*138c0*/  @P0 LDGSTS.E.BYPASS.LTC128B.128 [R25+0x28400], desc[UR38][R2.64+0x80], !P4 ;  /* 0x2840008002190fae */ /* 0x0001e8000e101d66 */
[----:B------:R0:W-:Y:S04]  /*138d0*/  @P0 LDGSTS.E.BYPASS.LTC128B.128 [R25+0x2ac00], desc[UR38][R2.64+0x100], !P3 ;  /* 0x2ac0010002190fae */ /* 0x0001e8000d901d66 */
[----:B------:R0:W-:Y:S02]  /*138e0*/  @P0 LDGSTS.E.BYPASS.LTC128B.128 [R25+0x2d400], desc[UR38][R2.64+0x180], !P2 ;  /* 0x2d40018002190fae */ /* 0x0001e4000d101d66 */
.L_x_2337:
[----:B------:R-:W-:Y:S01]  /*138f0*/  ISETP.GE.AND P0, PT, R7, 0x41, PT ;  /* 0x000000410700780c */ /* 0x000fe20003f06270 */
[----:B------:R-:W-:-:S12]  /*13900*/  BSSY B0, `(.L_x_2273) ;  /* 0x0000010000007945 */ /* 0x000fd80003800000 */
[----:B------:R-:W-:Y:S05]  /*13910*/  @!P0 BRA `(.L_x_2274) ;  /* 0x0000000000388947 */ /* 0x000fea0003800000 */
[C---:B------:R-:W-:Y:S01]  /*13920*/  LOP3.LUT P4, RZ, R16.reuse, 0x10, RZ, 0xc0, !PT ;  /* 0x0000001010ff7812 */ /* 0x040fe2000788c0ff */
[----:B------:R-:W-:Y:S01]  /*13930*/  IMAD R5, R5, 0x2, R17 ;  /* 0x0000000205057824 */ /* 0x000fe200078e0211 */
[C---:B------:R-:W-:Y:S02]  /*13940*/  LOP3.LUT P3, RZ, R16.reuse, 0x8, RZ, 0xc0, !PT ;  /* 0x0000000810ff7812 */ /* 0x040fe4000786c0ff */
[C---:B------:R-:W-:Y:S02]  /*13950*/  LOP3.LUT P2, RZ, R16.reuse, 0x4, RZ, 0xc0, !PT ;  /* 0x0000000410ff7812 */ /* 0x040fe4000784c0ff */
[----:B------:R-:W-:Y:S02]  /*13960*/  LOP3.LUT P1, RZ, R16, 0x2, RZ, 0xc0, !PT ;  /* 0x0000000210ff7812 */ /* 0x000fe4000782c0ff */
[----:B0-2---:R-:W-:-:S05]  /*13970*/  LEA R2, P0, R37, R14, 0x1 ;  /* 0x0000000e25027211 */ /* 0x005fca00078008ff */
        /* <DEDUP_REMOVED lines=8> */
.L_x_2274:
[----:B------:R-:W-:Y:S05]  /*13a00*/  BSYNC B0 ;  /* 0x0000000000007941 */ /* 0x000fea0003800000 */
.L_x_2273:
[----:B------:R-:W-:Y:S01]  /*13a10*/  NOP ;  /* 0x0000000000007918 */ /* 0x000fe20000000000 */
[----:B------:R-:W-:-:S13]  /*13a20*/  PLOP3.LUT P0, PT, PT, PT, PT, 0x80, 0x0 ;  /* 0x000000000000781c */ /* 0x000fda0003f0f070 */
.L_x_2275:
        /* <DEDUP_REMOVED lines=10> */
.L_x_2276:
[----:B------:R4:W-:Y:S02]  /*13ad0*/  SYNCS.ARRIVE.TRANS64.A1T0 RZ, [R0+URZ+0x38830], RZ ;  /* 0x038830ff00ff79a7 */ /* 0x0009e4000810003f */
[----:B------:R-:W-:Y:S05]  /*13ae0*/  WARPSYNC.ALL ;  /* 0x0000000000007948 */ /* 0x000fea0003800000 */
[----:B------:R-:W-:Y:S01]  /*13af0*/  BSSY B6, `(.L_x_2277) ;  /* 0x0000015000067945 */ /* 0x000fe20003800000 */
[----:B----4-:R-:W-:Y:S01]  /*13b00*/  VIADD R0, R17, 0x14400 ;  /* 0x0001440011007836 */ /* 0x010fe20000000000 */
[----:B------:R-:W-:Y:S04]  /*13b10*/  BAR.SYNC.DEFER_BLOCKING 0x8, 0x180 ;  /* 0x0206000000007b1d */ /* 0x000fe80000010000 */
[----:B------:R-:W-:-:S13]  /*13b20*/  LOP3.LUT P0, RZ, R0, 0x3ff, RZ, 0xc0, !PT ;  /* 0x000003ff00ff7812 */ /* 0x000fda000780c0ff */
        /* <DEDUP_REMOVED lines=9> */
[----:B------:R-:W-:Y:S01]  /*13bc0*/  MOV R13, RZ ;  /* 0x000000ff000d7202 */ /* 0x000fe20000000f00 */
[----:B------:R-:W-:Y:S02]  /*13bd0*/  IMAD.U32 R7, RZ, RZ, UR9 ;  /* 0x00000009ff077e24 */ /* 0x000fe4000f8e00ff */
[----:B------:R-:W-:-:S02]  /*13be0*/  IMAD.U32 R10, RZ, RZ, UR4 ;  /* 0x00000004ff0a7e24 */ /* 0x000fc4000f8e00ff */
[----:B------:R-:W-:Y:S02]  /*13bf0*/  IMAD.U32 R11, RZ, RZ, UR5 ;  /* 0x00000005ff0b7e24 */ /* 0x000fe4000f8e00ff */
[----:B-1----:R-:W-:Y:S02]  /*13c00*/  IMAD.MOV.U32 R8, RZ, RZ, 0x70 ;  /* 0x00000070ff087424 */ /* 0x002fe400078e00ff */
[----:B------:R-:W-:-:S07]  /*13c10*/  IMAD.MOV.U32 R12, RZ, RZ, 0x1 ;  /* 0x00000001ff0c7424 */ /* 0x000fce00078e00ff */
[----:B------:R-:W-:-:S07]  /*13c20*/  LEPC R20, `(.L_x_2278) ;  /* 0x000000001014794e */ /* 0x000fce0000000000 */
[----:B0-2---:R-:W-:Y:S05]  /*13c30*/  CALL.ABS.NOINC R2 ;  /* 0x0000000002007343 */ /* 0x005fea0003c00000 */
.L_x_2278:
[----:B------:R-:W-:Y:S05]  /*13c40*/  BSYNC B6 ;  /* 0x0000000000067941 */ /* 0x000fea0003800000 */
.L_x_2277:
[----:B0--3--:R-:W0:Y:S01]  /*13c50*/  S2R R2, SR_TID.X ;  /* 0x0000000000027919 */ /* 0x009e220000002100 */
[----:B------:R-:W-:Y:S01]  /*13c60*/  UISETP.NE.AND UP0, UPT, UR48, URZ, UPT ;  /* 0x0000003f3000728c */ /* 0x000fe2000bf05270 */
[----:B------:R-:W-:Y:S01]  /*13c70*/  IMAD.U32 R0, RZ, RZ, UR44 ;  /* 0x0000002cff007e24 */ /* 0x000fe2000f8e00ff */
[----:B------:R-:W-:Y:S01]  /*13c80*/  R2UR UR6, R28 ;  /* 0x000000001c0672ca */ /* 0x000fe200000e0000 */
[----:B------:R-:W-:Y:S01]  /*13c90*/  ULDC.64 UR8, c[0x0][0x2d8] ;  /* 0x0000b60000087ab9 */ /* 0x000fe20000000a00 */
[----:B------:R-:W-:Y:S02]  /*13ca0*/  R2UR UR7, R22 ;  /* 0x00000000160772ca */ /* 0x000fe400000e0000 */
[----:B------:R-:W-:Y:S02]  /*13cb0*/  PLOP3.LUT P0, PT, PT, PT, UP0, 0x80, 0x0 ;  /* 0x000000000000781c */ /* 0x000fe40003f0f008 */
[C---:B------:R-:W-:Y:S02]  /*13cc0*/  LOP3.LUT P2, RZ, R16.reuse, 0x4000, RZ, 0xc0, !PT ;  /* 0x0000400010ff7812 */ /* 0x040fe4000784c0ff */
[C---:B------:R-:W-:Y:S01]  /*13cd0*/  LOP3.LUT P3, RZ, R16.reuse, 0x2000, RZ, 0xc0, !PT ;  /* 0x0000200010ff7812 */ /* 0x040fe2000786c0ff */
[----:B------:R-:W-:Y:S01]  /*13ce0*/  @UP0 ULDC UR4, c[0x0][0x44c] ;  /* 0x0001130000040ab9 */ /* 0x000fe20000000800 */
[----:B------:R-:W-:-:S02]  /*13cf0*/  LOP3.LUT P4, RZ, R16, 0x1000, RZ, 0xc0, !PT ;  /* 0x0000100010ff7812 */ /* 0x000fc4000788c0ff */
[----:B------:R-:W-:Y:S01]  /*13d00*/  LOP3.LUT P5, RZ, R16, 0x800, RZ, 0xc0, !PT ;  /* 0x0000080010ff7812 */ /* 0x000fe200078ac0ff */
[----:B------:R-:W-:-:S04]  /*13d10*/  UIMAD UR6, UR6, UR8, URZ ;  /* 0x00000008060672a4 */ /* 0x000fc8000f8e023f */
[----:B------:R-:W-:Y:S02]  /*13d20*/  UIMAD UR7, UR7, UR9, UR6 ;  /* 0x00000009070772a4 */ /* 0x000fe4000f8e0206 */
[----:B------:R-:W-:Y:S01]  /*13d30*/  USHF.R.S32.HI UR6, URZ, 0x1f, UR43 ;  /* 0x0000001f3f067899 */ /* 0x000fe2000801142b */
[----:B0-----:R-:W-:-:S05]  /*13d40*/  IMAD.SHL.U32 R2, R2, 0x10, RZ ;  /* 0x0000001002027824 */ /* 0x001fca00078e00ff */
[----:B------:R-:W-:-:S05]  /*13d50*/  LOP3.LUT R2, R36, 0x70, R2, 0xf8, !PT ;  /* 0x0000007024027812 */ /* 0x000fca00078ef802 */
[----:B------:R-:W-:-:S04]  /*13d60*/  IMAD R0, R0, 0x80, R2 ;  /* 0x0000008000007824 */ /* 0x000fc800078e0202 */
[----:B------:R-:W-:Y:S01]  /*13d70*/  @P0 IMAD.HI.U32 R3, R0, UR4, RZ ;  /* 0x0000000400030c27 */ /* 0x000fe2000f8e00ff */
[----:B------:R-:W-:Y:S01]  /*13d80*/  PLOP3.LUT P0, PT, PT, PT, UP0, 0x80, 0x0 ;  /* 0x000000000000781c */ /* 0x000fe20003f0f008 */
[----:B------:R-:W-:Y:S02]  /*13d90*/  @UP0 ULDC UR4, c[0x0][0x450] ;  /* 0x0001140000040ab9 */ /* 0x000fe40000000800 */
[----:B------:R-:W-:-:S10]  /*13da0*/  IMAD.MOV.U32 R2, RZ, RZ, R0 ;  /* 0x000000ffff027224 */ /* 0x000fd400078e0000 */
        /* <DEDUP_REMOVED lines=14> */
[----:B------:R-:W-:Y:S01]  /*13e90*/  MOV R9, UR8 ;  /* 0x0000000800097c02 */ /* 0x000fe20008000f00 */
        /* <DEDUP_REMOVED lines=15> */
[----:B--2---:R-:W0:Y:S01]  /*13f90*/  SHFL.IDX PT, R14, R5, RZ, 0x181f ;  /* 0x00181fff050e7589 */ /* 0x004e2200000e0000 */
[----:B------:R-:W-:-:S03]  /*13fa0*/  IMAD.U32 R3, RZ, RZ, UR44 ;  /* 0x0000002cff037e24 */ /* 0x000fc6000f8e00ff */
[----:B------:R-:W2:Y:S01]  /*13fb0*/  SHFL.IDX PT, R2, R4, RZ, 0x181f ;  /* 0x00181fff04027589 */ /* 0x000ea200000e0000 */
[----:B------:R-:W-:-:S03]  /*13fc0*/  IMAD R0, R3, 0x80, R36 ;  /* 0x0000008003007824 */ /* 0x000fc600078e0224 */
[----:B------:R-:W-:Y:S01]  /*13fd0*/  SHFL.IDX PT, R6, R4, 0x1, 0x181f ;  /* 0x00381f0004067f89 */ /* 0x000fe200000e0000 */
[C---:B------:R-:W-:Y:S01]  /*13fe0*/  VIADD R7, R0.reuse, 0x10 ;  /* 0x0000001000077836 */ /* 0x040fe20000000000 */
[----:B------:R-:W-:-:S13]  /*13ff0*/  ISETP.GE.AND P0, PT, R0, UR37, PT ;  /* 0x0000002500007c0c */ /* 0x000fda000bf06270 */
[----:B0-----:R-:W-:-:S05]  /*14000*/  @!P0 LEA R14, P1, R37, R14, 0x1 ;  /* 0x0000000e250e8211 */ /* 0x001fca00078208ff */
[----:B--2---:R-:W-:Y:S01]  /*14010*/  @!P0 IMAD.X R3, RZ, RZ, R2, P1 ;  /* 0x000000ffff038224 */ /* 0x004fe200008e0602 */
[----:B------:R-:W-:Y:S02]  /*14020*/  @!P0 MOV R2, R14 ;  /* 0x0000000e00028202 */ /* 0x000fe40000000f00 */
        /* <DEDUP_REMOVED lines=8> */
[----:B--2---:R-:W-:Y:S01]  /*140b0*/  @!P0 IMAD.MOV.U32 R2, RZ, RZ, R14 ;  /* 0x000000ffff028224 */ /* 0x004fe200078e000e */
        /* <DEDUP_REMOVED lines=10> */
[----:B------:R-:W-:Y:S01]  /*14160*/  @!P0 IADD3.X R7, RZ, R6, RZ, P1, !PT ;  /* 0x00000006ff078210 */ /* 0x000fe20000ffe4ff */
[----:B--2---:R-:W-:Y:S01]  /*14170*/  @!P0 IMAD.MOV.U32 R2, RZ, RZ, R14 ;  /* 0x000000ffff028224 */ /* 0x004fe200078e000e */
[----:B------:R-:W-:Y:S03]  /*14180*/  SHFL.IDX PT, R6, R4, 0x3, 0x181f ;  /* 0x00781f0004067f89 */ /* 0x000fe600000e0000 */
[----:B------:R-:W-:Y:S01]  /*14190*/  @!P0 IMAD.MOV.U32 R3, RZ, RZ, R7 ;  /* 0x000000ffff038224 */ /* 0x000fe200078e0007 */
[----:B------:R-:W0:Y:S01]  /*141a0*/  SHFL.IDX PT, R14, R5, 0x3, 0x181f ;  /* 0x00781f00050e7f89 */ /* 0x000e2200000e0000 */
[----:B------:R-:W-:-:S03]  /*141b0*/  VIADD R7, R0, 0x30 ;  /* 0x0000003000077836 */ /* 0x000fc60000000000 */
        /* <DEDUP_REMOVED lines=44> */
[----:B------:R0:W2:Y:S02]  /*14480*/  SHFL.IDX PT, R6, R4, 0x7, 0x181f ;  /* 0x00f81f0004067f89 */ /* 0x0000a400000e0000 */
[----:B------:R-:W-:Y:S02]  /*14490*/  @!P0 MOV R3, R7 ;  /* 0x0000000700038202 */ /* 0x000fe40000000f00 */
[----:B------:R0:W3:Y:S04]  /*144a0*/  SHFL.IDX PT, R14, R5, 0x7, 0x181f ;  /* 0x00f81f00050e7f89 */ /* 0x0000e800000e0000 */
[----:B------:R0:W-:Y:S04]  /*144b0*/  @!P0 LDGSTS.E.BYPASS.LTC128B.128 [R31+0x17400], desc[UR38][R2.64], !P2 ;  /* 0x17400000021f8fae */ /* 0x0001e8000d101d66 */
[----:B------:R0:W-:Y:S04]  /*144c0*/  @!P0 LDGSTS.E.BYPASS.LTC128B.128 [R31+0x1b400], desc[UR38][R2.64+0x80], !P3 ;  /* 0x1b400080021f8fae */ /* 0x0001e8000d901d66 */
[----:B------:R0:W-:Y:S04]  /*144d0*/  @!P0 LDGSTS.E.BYPASS.LTC128B.128 [R31+0x1f400], desc[UR38][R2.64+0x100], !P4 ;  /* 0x1f400100021f8fae */ /* 0x0001e8000e101d66 */
[----:B------:R0:W-:Y:S02]  /*144e0*/  @!P0 LDGSTS.E.BYPASS.LTC128B.128 [R31+0x23400], desc[UR38][R2.64+0x180], !P5 ;  /* 0x23400180021f8fae */ /* 0x0001e4000e901d66 */
.L_x_2354:
[----:B------:R-:W-:-:S05]  /*144f0*/  VIADD R0, R0, 0x70 ;  /* 0x0000007000007836 */ /* 0x000fca0000000000 */
[----:B------:R-:W-:-:S13]  /*14500*/  ISETP.GE.AND P0, PT, R0, UR37, PT ;  /* 0x0000002500007c0c */ /* 0x000fda000bf06270 */
[----:B0--3--:R-:W-:-:S05]  /*14510*/  @!P0 LEA R2, P1, R37, R14, 0x1 ;  /* 0x0000000e25028211 */ /* 0x009fca00078208ff */
        /* <DEDUP_REMOVED lines=10> */
.L_x_2280:
        /* <DEDUP_REMOVED lines=18> */
.L_x_2355:
[----:B------:R-:W-:Y:S05]  /*146e0*/  BSYNC B0 ;  /* 0x0000000000007941 */ /* 0x000fea0003800000 */
.L_x_2281:
[----:B------:R-:W-:-:S06]  /*146f0*/  UISETP.GE.AND UP0, UPT, UR45, 0x2, UPT ;  /* 0x000000022d00788c */ /* 0x000fcc000bf06270 */
[----:B------:R-:W-:-:S13]  /*14700*/  PLOP3.LUT P0, PT, PT, PT, UP0, 0x40, 0x0 ;  /* 0x000000000000781c */ /* 0x000fda0003f0e808 */
[----:B------:R-:W-:Y:S05]  /*14710*/  @P0 BRA `(.L_x_2283) ;  /* 0x0000000c00fc0947 */ /* 0x000fea0003800000 */
[----:B------:R-:W-:Y:S01]  /*14720*/  UIADD3 UR4, UR45, -0x2, URZ ;  /* 0xfffffffe2d047890 */ /* 0x000fe2000fffe03f */
[----:B------:R-:W-:Y:S01]  /*14730*/  BSSY B0, `(.L_x_2283) ;  /* 0x00000fd000007945 */ /* 0x000fe20003800000 */
[----:B------:R-:W-:Y:S01]  /*14740*/  IMAD.MOV.U32 R10, RZ, RZ, R26 ;  /* 0x000000ffff0a7224 */ /* 0x000fe200078e001a */
[----:B------:R-:W-:Y:S01]  /*14750*/  MOV R7, R23 ;  /* 0x0000001700077202 */ /* 0x000fe20000000f00 */
[----:B------:R-:W-:Y:S02]  /*14760*/  IMAD.MOV.U32 R27, RZ, RZ, R24 ;  /* 0x000000ffff1b7224 */ /* 0x000fe400078e0018 */
[----:B0-----:R-:W-:-:S07]  /*14770*/  IMAD.U32 R0, RZ, RZ, UR4 ;  /* 0x00000004ff007e24 */ /* 0x001fce000f8e00ff */
.L_x_2296:
[----:B------:R-:W0:Y:S01]  /*14780*/  S2R R2, SR_TID.X ;  /* 0x0000000000027919 */ /* 0x000e220000002100 */
[----:B------:R-:W2:Y:S01]  /*14790*/  LDC R3, c[0x0][0x430] ;  /* 0x00010c00ff037b82 */ /* 0x000ea20000000800 */
[----:B------:R-:W-:Y:S01]  /*147a0*/  IMAD R6, R0, 0x50, R32 ;  /* 0x0000005000067824 */ /* 0x000fe200078e0220 */
[----:B------:R-:W-:Y:S01]  /*147b0*/  LOP3.LUT P1, RZ, R16, 0x200, RZ, 0xc0, !PT ;  /* 0x0000020010ff7812 */ /* 0x000fe2000782c0ff */
[----:B------:R-:W-:Y:S01]  /*147c0*/  VIADD R23, R7, 0x1 ;  /* 0x0000000107177836 */ /* 0x000fe20000000000 */
[----:B--2---:R-:W-:Y:S01]  /*147d0*/  ISETP.NE.AND P0, PT, R3, 0x1, PT ;  /* 0x000000010300780c */ /* 0x004fe20003f05270 */
[----:B0-----:R-:W-:-:S05]  /*147e0*/  IMAD.SHL.U32 R2, R2, 0x10, RZ ;  /* 0x0000001002027824 */ /* 0x001fca00078e00ff */
[----:B------:R-:W-:-:S07]  /*147f0*/  LOP3.LUT R2, R36, 0x70, R2, 0xf8, !PT ;  /* 0x0000007024027812 */ /* 0x000fce00078ef802 */
[----:B------:R-:W0:Y:S01]  /*14800*/  @P0 LDC R3, c[0x0][0x434] ;  /* 0x00010d00ff030b82 */ /* 0x000e220000000800 */
[C---:B------:R-:W-:Y:S01]  /*14810*/  ISETP.GT.U32.AND P2, PT, R2.reuse, 0x4f, PT ;  /* 0x0000004f0200780c */ /* 0x040fe20003f44070 */
[----:B------:R-:W-:-:S06]  /*14820*/  IMAD.IADD R6, R2, 0x1, R6 ;  /* 0x0000000102067824 */ /* 0x000fcc00078e0206 */
[----:B------:R-:W2:Y:S01]  /*14830*/  @P0 LDC R9, c[0x0][0x438] ;  /* 0x00010e00ff090b82 */ /* 0x000ea20000000800 */
[----:B------:R-:W-:-:S07]  /*14840*/  IMAD.MOV.U32 R11, RZ, RZ, R6 ;  /* 0x000000ffff0b7224 */ /* 0x000fce00078e0006 */
[----:B------:R-:W3:Y:S01]  /*14850*/  @!P2 LDC.64 R4, c[0x0][0x428] ;  /* 0x00010a00ff04ab82 */ /* 0x000ee20000000a00 */
[----:B0-----:R-:W-:-:S05]  /*14860*/  @P0 IMAD.HI.U32 R2, R6, R3, RZ ;  /* 0x0000000306020227 */ /* 0x001fca00078e00ff */
[----:B--2---:R-:W-:Y:S02]  /*14870*/  @P0 SHF.R.U32.HI R11, RZ, R9, R2 ;  /* 0x00000009ff0b0219 */ /* 0x004fe40000011602 */
[----:B-1----:R-:W0:Y:S02]  /*14880*/  @!P2 LDC.64 R8, c[0x0][0x418] ;  /* 0x00010600ff08ab82 */ /* 0x002e240000000a00 */
[----:B------:R-:W-:Y:S01]  /*14890*/  @!P2 SHF.R.S32.HI R3, RZ, 0x1f, R11 ;  /* 0x0000001fff03a819 */ /* 0x000fe2000001140b */
[----:B---3--:R-:W-:-:S04]  /*148a0*/  @!P2 IMAD R2, R33, R4, RZ ;  /* 0x000000042102a224 */ /* 0x008fc800078e02ff */
[----:B------:R-:W-:Y:S01]  /*148b0*/  @!P2 IMAD R5, R29, R5, R2 ;  /* 0x000000051d05a224 */ /* 0x000fe200078e0202 */
[----:B------:R-:W-:-:S05]  /*148c0*/  @!P2 MOV R2, R11 ;  /* 0x0000000b0002a202 */ /* 0x000fca0000000f00 */
[----:B------:R-:W-:-:S04]  /*148d0*/  @!P2 IMAD.WIDE.U32 R2, R29, R4, R2 ;  /* 0x000000041d02a225 */ /* 0x000fc800078e0002 */
[----:B------:R-:W-:Y:S02]  /*148e0*/  @!P2 IMAD.IADD R3, R5, 0x1, R3 ;  /* 0x000000010503a824 */ /* 0x000fe400078e0203 */
[----:B------:R-:W-:Y:S01]  /*148f0*/  IMAD.MOV.U32 R4, RZ, RZ, RZ ;  /* 0x000000ffff047224 */ /* 0x000fe200078e00ff */
[----:B0-----:R-:W-:-:S04]  /*14900*/  @!P2 LEA R8, P0, R2, R8, 0x2 ;  /* 0x000000080208a211 */ /* 0x001fc800078010ff */
[----:B------:R-:W-:Y:S01]  /*14910*/  @!P2 LEA.HI.X R9, R2, R9, R3, 0x2, P0 ;  /* 0x000000090209a211 */ /* 0x000fe200000f1403 */
[----:B------:R-:W-:Y:S01]  /*14920*/  IMAD.MOV R5, RZ, RZ, -R11 ;  /* 0x000000ffff057224 */ /* 0x000fe200078e0a0b */
[----:B------:R-:W-:-:S03]  /*14930*/  ISETP.NE.AND P0, PT, R23, 0x2, PT ;  /* 0x000000021700780c */ /* 0x000fc60003f05270 */
[----:B------:R0:W5:Y:S01]  /*14940*/  @!P2 LDG.E R4, desc[UR38][R8.64] ;  /* 0x000000260804a981 */ /* 0x000162000c1e1900 */
[----:B------:R-:W-:Y:S05]  /*14950*/  YIELD ;  /* 0x0000000000007946 */ /* 0x000fea0003800000 */
[----:B------:R-:W-:Y:S01]  /*14960*/  ULDC UR4, c[0x0][0x430] ;  /* 0x00010c0000047ab9 */ /* 0x000fe20000000800 */
[----:B------:R-:W-:Y:S01]  /*14970*/  SEL R3, RZ, 0x1, P0 ;  /* 0x00000001ff037807 */ /* 0x000fe20000000000 */
[----:B------:R-:W-:Y:S01]  /*14980*/  IMAD R5, R5, UR4, R6 ;  /* 0x0000000405057c24 */ /* 0x000fe2000f8e0206 */
[----:B------:R-:W-:Y:S01]  /*14990*/  SEL R23, R23, RZ, P0 ;  /* 0x000000ff17177207 */ /* 0x000fe20000000000 */
[----:B------:R-:W-:Y:S01]  /*149a0*/  IMAD.MOV.U32 R24, RZ, RZ, R0 ;  /* 0x000000ffff187224 */ /* 0x000fe200078e0000 */
[----:B------:R-:W-:Y:S01]  /*149b0*/  LOP3.LUT R26, R10, R3, RZ, 0x3c, !PT ;  /* 0x000000030a1a7212 */ /* 0x000fe200078e3cff */
[----:B------:R-:W-:Y:S06]  /*149c0*/  @!P1 BRA `(.L_x_2284) ;  /* 0x0000000000049947 */ /* 0x000fec0003800000 */
[----:B------:R-:W-:Y:S01]  /*149d0*/  BPT.TRAP 0x1 ;  /* 0x000000040000795c */ /* 0x000fe20000300000 */
.L_x_2284:
[----:B------:R-:W-:Y:S01]  /*149e0*/  LEA R6, R23, R17, 0x3 ;  /* 0x0000001117067211 */ /* 0x000fe200078e18ff */
[----:B------:R-:W-:Y:S01]  /*149f0*/  BSSY B1, `(.L_x_2285) ;  /* 0x0000004000017945 */ /* 0x000fe20003800000 */
[----:B------:R-:W-:-:S04]  /*14a00*/  SHF.L.U32 R3, R26, 0x1f, RZ ;  /* 0x0000001f1a037819 */ /* 0x000fc800000006ff */
[----:B------:R-:W1:Y:S02]  /*14a10*/  SYNCS.PHASECHK.TRANS64.TRYWAIT P0, [R6+URZ+0x38840], R3 ;  /* 0x03884003060075a7 */ /* 0x000e64000800017f */
[----:B-1----:R-:W-:Y:S05]  /*14a20*/  @!P0 BRA `(.L_x_2286) ;  /* 0x0000002c00e88947 */ /* 0x002fea0003800000 */
.L_x_2356:
[----:B------:R-:W-:Y:S05]  /*14a30*/  BSYNC B1 ;  /* 0x0000000000017941 */ /* 0x000fea0003800000 */
.L_x_2285:
[----:B------:R-:W-:Y:S01]  /*14a40*/  SHF.R.S32.HI R21, RZ, 0x1f, R5 ;  /* 0x0000001fff157819 */ /* 0x000fe20000011405 */
[----:B------:R-:W-:Y:S01]  /*14a50*/  ULDC.64 UR4, c[0x0][0x300] ;  /* 0x0000c00000047ab9 */ /* 0x000fe20000000a00 */
[----:B-----5:R-:W-:Y:S01]  /*14a60*/  SHF.R.S32.HI R25, RZ, 0x1f, R4 ;  /* 0x0000001fff197819 */ /* 0x020fe20000011404 */
[----:B-1----:R-:W-:Y:S01]  /*14a70*/  IMAD.WIDE.U32 R2, R5, UR4, RZ ;  /* 0x0000000405027c25 */ /* 0x002fe2000f8e00ff */
[C---:B------:R-:W-:Y:S02]  /*14a80*/  LOP3.LUT P4, RZ, R16.reuse, 0x10, RZ, 0xc0, !PT ;  /* 0x0000001010ff7812 */ /* 0x040fe4000788c0ff */
[C---:B------:R-:W-:Y:S01]  /*14a90*/  LOP3.LUT P3, RZ, R16.reuse, 0x8, RZ, 0xc0, !PT ;  /* 0x0000000810ff7812 */ /* 0x040fe2000786c0ff */
[----:B------:R-:W-:Y:S01]  /*14aa0*/  IMAD R0, R21, UR4, RZ ;  /* 0x0000000415007c24 */ /* 0x000fe2000f8e02ff */
[C---:B------:R-:W-:Y:S02]  /*14ab0*/  LOP3.LUT P2, RZ, R16.reuse, 0x4, RZ, 0xc0, !PT ;  /* 0x0000000410ff7812 */ /* 0x040fe4000784c0ff */
[----:B------:R-:W-:Y:S01]  /*14ac0*/  LOP3.LUT P1, RZ, R16, 0x2, RZ, 0xc0, !PT ;  /* 0x0000000210ff7812 */ /* 0x000fe2000782c0ff */
[----:B0-----:R-:W-:Y:S01]  /*14ad0*/  IMAD R9, R5, UR5, R0 ;  /* 0x0000000505097c24 */ /* 0x001fe2000f8e0200 */
        /* <DEDUP_REMOVED lines=13> */
[----:B------:R-:W-:Y:S01]  /*14bb0*/  UMOV UR4, 0xffffffff ;  /* 0xffffffff00047882 */ /* 0x000fe20000000000 */
[----:B------:R-:W-:-:S03]  /*14bc0*/  IMAD R9, R23, 0x5000, R30 ;  /* 0x0000500017097824 */ /* 0x000fc600078e021e */
[----:B------:R-:W-:Y:S01]  /*14bd0*/  LEA.HI.X R20, R2, UR5, R3, 0x1, P0 ;  /* 0x0000000502147c11 */ /* 0x000fe200080f0c03 */
[----:B------:R-:W-:Y:S06]  /*14be0*/  BRA.DIV UR4, `(.L_x_2287) ;  /* 0x0000002e048c7947 */ /* 0x000fec000b800000 */
[----:B------:R-:W0:Y:S01]  /*14bf0*/  SHFL.IDX PT, R14, R8, RZ, 0x181f ;  /* 0x00181fff080e7589 */ /* 0x000e2200000e0000 */
[----:B------:R-:W-:Y:S01]  /*14c00*/  IMAD.SHL.U32 R0, R37, 0x2, RZ ;  /* 0x0000000225007824 */ /* 0x000fe200078e00ff */
[----:B------:R-:W-:Y:S02]  /*14c10*/  LEA R9, R9, R17, 0x1 ;  /* 0x0000001109097211 */ /* 0x000fe400078e08ff */
        /* <DEDUP_REMOVED lines=33> */
.L_x_2368:
[----:B0-2---:R-:W-:-:S05]  /*14e30*/  IADD3 R2, P0, R14, R0, RZ ;  /* 0x000000000e027210 */ /* 0x005fca0007f1e0ff */
[----:B-1----:R-:W-:Y:S01]  /*14e40*/  IMAD.X R3, RZ, RZ, R35, P0 ;  /* 0x000000ffff037224 */ /* 0x002fe200000e0623 */
[----:B------:R-:W-:-:S04]  /*14e50*/  PLOP3.LUT P0, PT, PT, PT, PT, 0x80, 0x0 ;  /* 0x000000000000781c */ /* 0x000fc80003f0f070 */
        /* <DEDUP_REMOVED lines=8> */
.L_x_2288:
        /* <DEDUP_REMOVED lines=10> */
.L_x_2289:
[----:B------:R1:W-:Y:S01]  /*14f80*/  SYNCS.ARRIVE.TRANS64.A1T0 RZ, [R6+URZ+0x38830], RZ ;  /* 0x038830ff06ff79a7 */ /* 0x0003e2000810003f */
[----:B------:R-:W-:Y:S05]  /*14f90*/  @!P2 BRA `(.L_x_2290) ;  /* 0x000000000004a947 */ /* 0x000fea0003800000 */
[----:B------:R-:W-:Y:S01]  /*14fa0*/  BPT.TRAP 0x1 ;  /* 0x000000040000795c */ /* 0x000fe20000300000 */
.L_x_2290:
[----:B0-----:R-:W-:Y:S01]  /*14fb0*/  SHF.L.U32 R3, R10, 0x1f, RZ ;  /* 0x0000001f0a037819 */ /* 0x001fe200000006ff */
[----:B-1----:R-:W-:Y:S01]  /*14fc0*/  IMAD R6, R7, 0x8, R17 ;  /* 0x0000000807067824 */ /* 0x002fe200078e0211 */
[----:B------:R-:W-:Y:S03]  /*14fd0*/  BSSY B1, `(.L_x_2291) ;  /* 0x0000003000017945 */ /* 0x000fe60003800000 */
[----:B------:R-:W0:Y:S02]  /*14fe0*/  SYNCS.PHASECHK.TRANS64.TRYWAIT P0, [R6+URZ+0x38860], R3 ;  /* 0x03886003060075a7 */ /* 0x000e24000800017f */
[----:B0-----:R-:W-:Y:S05]  /*14ff0*/  @!P0 BRA `(.L_x_2292) ;  /* 0x0000003000088947 */ /* 0x001fea0003800000 */
.L_x_2369:
[----:B------:R-:W-:Y:S05]  /*15000*/  BSYNC B1 ;  /* 0x0000000000017941 */ /* 0x000fea0003800000 */
.L_x_2291:
[----:B------:R-:W-:Y:S01]  /*15010*/  MOV R2, 0xffffffb0 ;  /* 0xffffffb000027802 */ /* 0x000fe20000000f00 */
[----:B------:R-:W-:Y:S01]  /*15020*/  UMOV UR4, 0xffffffff ;  /* 0xffffffff00047882 */ /* 0x000fe20000000000 */
[C---:B------:R-:W-:Y:S01]  /*15030*/  LOP3.LUT P4, RZ, R16.reuse, 0x100, RZ, 0xc0, !PT ;  /* 0x0000010010ff7812 */ /* 0x040fe2000788c0ff */
[----:B------:R-:W-:Y:S01]  /*15040*/  IMAD R7, R7, 0x5000, R30 ;  /* 0x0000500007077824 */ /* 0x000fe200078e021e */
[C---:B------:R-:W-:Y:S01]  /*15050*/  LOP3.LUT P3, RZ, R16.reuse, 0x80, RZ, 0xc0, !PT ;  /* 0x0000008010ff7812 */ /* 0x040fe2000786c0ff */
[----:B0-----:R-:W-:Y:S01]  /*15060*/  IMAD R3, R27, R2, UR36 ;  /* 0x000000241b037e24 */ /* 0x001fe2000f8e0202 */
[C---:B------:R-:W-:Y:S02]  /*15070*/  LOP3.LUT P2, RZ, R16.reuse, 0x40, RZ, 0xc0, !PT ;  /* 0x0000004010ff7812 */ /* 0x040fe4000784c0ff */
[----:B------:R-:W-:Y:S01]  /*15080*/  LOP3.LUT P1, RZ, R16, 0x20, RZ, 0xc0, !PT ;  /* 0x0000002010ff7812 */ /* 0x000fe2000782c0ff */
[----:B------:R-:W-:Y:S01]  /*15090*/  IMAD.IADD R8, R3, 0x1, -R36 ;  /* 0x0000000103087824 */ /* 0x000fe200078e0a24 */
[----:B------:R-:W-:Y:S11]  /*150a0*/  BRA.DIV UR4, `(.L_x_2293) ;  /* 0x0000002e04f07947 */ /* 0x000ff6000b800000 */
[----:B------:R-:W0:Y:S01]  /*150b0*/  SHFL.IDX PT, R14, R18, RZ, 0x181f ;  /* 0x00181fff120e7589 */ /* 0x000e2200000e0000 */
[----:B------:R-:W-:-:S03]  /*150c0*/  IMAD R7, R7, 0x2, R17 ;  /* 0x0000000207077824 */ /* 0x000fc600078e0211 */
        /* <DEDUP_REMOVED lines=49> */
.L_x_2381:
        /* <DEDUP_REMOVED lines=30> */
[----:B------:R-:W-:-:S04]  /*155c0*/  LEA R18, P0, R2, UR4, 0x1 ;  /* 0x0000000402127c11 */ /* 0x000fc8000f8008ff */
[----:B------:R-:W-:Y:S02]  /*155d0*/  LEA.HI.X R19, R2, UR5, R3, 0x1, P0 ;  /* 0x0000000502137c11 */ /* 0x000fe400080f0c03 */
[----:B------:R-:W-:-:S13]  /*155e0*/  PLOP3.LUT P0, PT, PT, PT, PT, 0x80, 0x0 ;  /* 0x000000000000781c */ /* 0x000fda0003f0f070 */
.L_x_2294:
        /* <DEDUP_REMOVED lines=10> */
.L_x_2295:
        /* <DEDUP_REMOVED lines=8> */
.L_x_2283:
[----:B0-----:R-:W0:Y:S01]  /*15710*/  S2R R0, SR_TID.X ;  /* 0x0000000000007919 */ /* 0x001e220000002100 */
[----:B------:R-:W-:Y:S01]  /*15720*/  BSSY B0, `(.L_x_2297) ;  /* 0x0000010000007945 */ /* 0x000fe20003800000 */
[----:B0-----:R-:W-:-:S04]  /*15730*/  LOP3.LUT R0, R0, 0x7f, RZ, 0xc0, !PT ;  /* 0x0000007f00007812 */ /* 0x001fc800078ec0ff */
[----:B------:R-:W-:-:S13]  /*15740*/  ISETP.NE.AND P2, PT, R0, RZ, PT ;  /* 0x000000ff0000720c */ /* 0x000fda0003f45270 */
[----:B------:R-:W-:Y:S05]  /*15750*/  @P2 BRA `(.L_x_2298) ;  /* 0x0000000000302947 */ /* 0x000fea0003800000 */
[----:B------:R-:W0:Y:S01]  /*15760*/  S2R R7, SR_LANEID ;  /* 0x0000000000077919 */ /* 0x000e220000000000 */
[----:B------:R-:W-:Y:S01]  /*15770*/  VOTEU.ANY UR4, UPT, PT ;  /* 0x0000000000047886 */ /* 0x000fe200038e0100 */
[----:B------:R-:W2:Y:S01]  /*15780*/  LDC.64 R2, c[0x0][0xc80] ;  /* 0x00032000ff027b82 */ /* 0x000ea20000000a00 */
[----:B------:R-:W0:Y:S08]  /*15790*/  FLO.U32 R0, UR4 ;  /* 0x0000000400007d00 */ /* 0x000e3000080e0000 */
[----:B------:R-:W2:Y:S01]  /*157a0*/  POPC R5, UR4 ;  /* 0x0000000400057d09 */ /* 0x000ea20008000000 */
[----:B0-----:R-:W-:-:S13]  /*157b0*/  ISETP.EQ.U32.AND P0, PT, R0, R7, PT ;  /* 0x000000070000720c */ /* 0x001fda0003f02070 */
[----:B--2---:R-:W2:Y:S01]  /*157c0*/  @P0 ATOMG.E.ADD.STRONG.GPU PT, R3, desc[UR38][R2.64], R5 ;  /* 0x00000005020309a8 */ /* 0x004ea200081ee1e6 */
[----:B------:R-:W0:Y:S02]  /*157d0*/  S2R R4, SR_LTMASK ;  /* 0x0000000000047919 */ /* 0x000e240000003900 */
[----:B0-----:R-:W-:-:S04]  /*157e0*/  LOP3.LUT R4, R4, UR4, RZ, 0xc0, !PT ;  /* 0x0000000404047c12 */ /* 0x001fc8000f8ec0ff */
[----:B------:R-:W0:Y:S01]  /*157f0*/  POPC R7, R4 ;  /* 0x0000000400077309 */ /* 0x000e220000000000 */
[----:B--2---:R-:W0:Y:S02]  /*15800*/  SHFL.IDX PT, R0, R3, R0, 0x1f ;  /* 0x00001f0003007589 */ /* 0x004e2400000e0000 */
[----:B0-----:R-:W-:-:S07]  /*15810*/  IADD3 R34, R0, UR46, R7 ;  /* 0x0000002e00227c10 */ /* 0x001fce000fffe007 */
.L_x_2298:
[----:B------:R-:W-:Y:S05]  /*15820*/  BSYNC B0 ;  /* 0x0000000000007941 */ /* 0x000fea0003800000 */
.L_x_2297:
[----:B------:R-:W-:-:S13]  /*15830*/  LOP3.LUT P0, RZ, R16, 0x200, RZ, 0xc0, !PT ;  /* 0x0000020010ff7812 */ /* 0x000fda000780c0ff */
[----:B------:R-:W-:Y:S05]  /*15840*/  @!P0 BRA `(.L_x_2299) ;  /* 0x0000000000048947 */ /* 0x000fea0003800000 */
[----:B------:R-:W-:Y:S01]  /*15850*/  BPT.TRAP 0x1 ;  /* 0x000000040000795c */ /* 0x000fe20000300000 */
.L_x_2299:
[----:B------:R-:W-:Y:S01]  /*15860*/  IMAD R4, R23, 0x8, R17 ;  /* 0x0000000817047824 */ /* 0x000fe200078e0211 */
[----:B------:R-:W-:Y:S01]  /*15870*/  SHF.L.U32 R3, R26, 0x1f, RZ ;  /* 0x0000001f1a037819 */ /* 0x000fe200000006ff */
[----:B------:R-:W-:Y:S01]  /*15880*/  IMAD.MOV.U32 R5, RZ, RZ, -0x50 ;  /* 0xffffffb0ff057424 */ /* 0x000fe200078e00ff */
[----:B------:R-:W-:Y:S02]  /*15890*/  BSSY B0, `(.L_x_2300) ;  /* 0x0000004000007945 */ /* 0x000fe40003800000 */
[----:B------:R-:W0:Y:S01]  /*158a0*/  SYNCS.PHASECHK.TRANS64.TRYWAIT P0, [R4+URZ+0x38860], R3 ;  /* 0x03886003040075a7 */ /* 0x000e22000800017f */
[----:B------:R-:W-:Y:S01]  /*158b0*/  IMAD R5, R24, R5, UR36 ;  /* 0x0000002418057e24 */ /* 0x000fe2000f8e0205 */
[----:B0-----:R-:W-:Y:S06]  /*158c0*/  @!P0 BRA `(.L_x_2301) ;  /* 0x0000002c00b08947 */ /* 0x001fec0003800000 */
.L_x_2382:
[----:B------:R-:W-:Y:S05]  /*158d0*/  BSYNC B0 ;  /* 0x0000000000007941 */ /* 0x000fea0003800000 */
.L_x_2300:
[----:B------:R-:W-:Y:S01]  /*158e0*/  UMOV UR4, 0xffffffff ;  /* 0xffffffff00047882 */ /* 0x000fe20000000000 */
[C---:B------:R-:W-:Y:S01]  /*158f0*/  LOP3.LUT P5, RZ, R16.reuse, 0x100, RZ, 0xc0, !PT ;  /* 0x0000010010ff7812 */ /* 0x040fe200078ac0ff */
[----:B-1----:R-:W-:Y:S01]  /*15900*/  IMAD R8, R23, 0x5000, R30 ;  /* 0x0000500017087824 */ /* 0x002fe200078e021e */
[C---:B------:R-:W-:Y:S01]  /*15910*/  LOP3.LUT P4, RZ, R16.reuse, 0x80, RZ, 0xc0, !PT ;  /* 0x0000008010ff7812 */ /* 0x040fe2000788c0ff */
[----:B------:R-:W-:Y:S01]  /*15920*/  IMAD.IADD R5, R5, 0x1, -R36 ;  /* 0x0000000105057824 */ /* 0x000fe200078e0a24 */
[C---:B------:R-:W-:Y:S02]  /*15930*/  LOP3.LUT P3, RZ, R16.reuse, 0x40, RZ, 0xc0, !PT ;  /* 0x0000004010ff7812 */ /* 0x040fe4000786c0ff */
[----:B------:R-:W-:Y:S01]  /*15940*/  LOP3.LUT P1, RZ, R16, 0x20, RZ, 0xc0, !PT ;  /* 0x0000002010ff7812 */ /* 0x000fe2000782c0ff */
[----:B------:R-:W-:-:S12]  /*15950*/  BRA.DIV UR4, `(.L_x_2302) ;  /* 0x0000002e04a07947 */ /* 0x000fd8000b800000 */
[----:B------:R-:W1:Y:S01]  /*15960*/  SHFL.IDX PT, R14, R18, RZ, 0x181f ;  /* 0x00181fff120e7589 */ /* 0x000e6200000e0000 */
[----:B------:R-:W-:-:S03]  /*15970*/  SHF.L.U32 R6, R37, 0x1, RZ ;  /* 0x0000000125067819 */ /* 0x000fc600000006ff */
        /* <DEDUP_REMOVED lines=15> */
[----:B------:R-:W0:Y:S03]  /*15a70*/  SHFL.IDX PT, R14, R18, 0x2, 0x181f ;  /* 0x00581f00120e7f89 */ /* 0x000e2600000e0000 */
[----:B------:R-:W-:Y:S01]  /*15a80*/  IMAD.X R3, RZ, RZ, R7, P0 ;  /* 0x000000ffff037224 */ /* 0x000fe200000e0607 */
[----:B------:R-:W-:Y:S01]  /*15a90*/  ISETP.LT.OR P0, PT, R5, 0x11, P5 ;  /* 0x000000110500780c */ /* 0x000fe20002f01670 */
[----:B------:R-:W1:-:S12]  /*15aa0*/  SHFL.IDX PT, R7, R19, 0x2, 0x181f ;  /* 0x00581f0013077f89 */ /* 0x000e5800000e0000 */
        /* <DEDUP_REMOVED lines=8> */
[----:B------:R-:W0:Y:S03]  /*15b30*/  SHFL.IDX PT, R14, R18, 0x3, 0x181f ;  /* 0x00781f00120e7f89 */ /* 0x000e2600000e0000 */
[----:B-1----:R-:W-:Y:S01]  /*15b40*/  IMAD.X R3, RZ, RZ, R7, P0 ;  /* 0x000000ffff037224 */ /* 0x002fe200000e0607 */
        /* <DEDUP_REMOVED lines=21> */
.L_x_2394:
[----:B0--3--:R-:W-:-:S04]  /*15ca0*/  IADD3 R2, P0, R14, R6, RZ ;  /* 0x000000060e027210 */ /* 0x009fc80007f1e0ff */
[----:B------:R-:W-:Y:S02]  /*15cb0*/  IADD3.X R3, RZ, R19, RZ, P0, !PT ;  /* 0x00000013ff037210 */ /* 0x000fe400007fe4ff */
        /* <DEDUP_REMOVED lines=13> */
.L_x_2303:
        /* <DEDUP_REMOVED lines=10> */
.L_x_2304:
[----:B------:R1:W-:Y:S01]  /*15e30*/  SYNCS.ARRIVE.TRANS64.A1T0 RZ, [R4+URZ+0x38850], RZ ;  /* 0x038850ff04ff79a7 */ /* 0x0003e2000810003f */
[----:B------:R-:W-:-:S05]  /*15e40*/  VIADD R23, R23, 0x1 ;  /* 0x0000000117177836 */ /* 0x000fca0000000000 */
[----:B------:R-:W-:-:S04]  /*15e50*/  ISETP.NE.AND P0, PT, R23, 0x2, PT ;  /* 0x000000021700780c */ /* 0x000fc80003f05270 */
[----:B0-----:R-:W-:Y:S02]  /*15e60*/  SEL R3, RZ, 0x1, P0 ;  /* 0x00000001ff037807 */ /* 0x001fe40000000000 */
[----:B------:R-:W-:Y:S02]  /*15e70*/  SEL R23, R23, RZ, P0 ;  /* 0x000000ff17177207 */ /* 0x000fe40000000000 */
[----:B-1----:R-:W-:-:S07]  /*15e80*/  LOP3.LUT R26, R26, R3, RZ, 0x3c, !PT ;  /* 0x000000031a1a7212 */ /* 0x002fce00078e3cff */
.L_x_2262:
[----:B------:R-:W-:Y:S05]  /*15e90*/  BSYNC B7 ;  /* 0x0000000000077941 */ /* 0x000fea0003800000 */
.L_x_2260:
        /* <DEDUP_REMOVED lines=11> */
.L_x_2305:
[----:B------:R-:W-:-:S03]  /*15f50*/  UMOV UR4, 0xffffffff ;  /* 0xffffffff00047882 */ /* 0x000fc60000000000 */
[----:B------:R-:W-:Y:S05]  /*15f60*/  BRA.DIV UR4, `(.L_x_2307) ;  /* 0x00000032040c7947 */ /* 0x000fea000b800000 */
[----:B------:R0:W1:Y:S02]  /*15f70*/  SHFL.IDX PT, R14, R34, RZ, 0x1f ;  /* 0x00001fff220e7589 */ /* 0x00006400000e0000 */
.L_x_2397:
        /* <DEDUP_REMOVED lines=8> */
.L_x_2306:
[----:B------:R-:W-:Y:S02]  /*16000*/  ULDC UR4, c[0x0][0xc38] ;  /* 0x00030e0000047ab9 */ /* 0x000fe40000000800 */
[----:B-1----:R-:W-:-:S13]  /*16010*/  ISETP.GE.AND P0, PT, R34, UR4, PT ;  /* 0x0000000422007c0c */ /* 0x002fda000bf06270 */
[----:B------:R-:W-:Y:S05]  /*16020*/  @!P0 BRA `(.L_x_2308) ;  /* 0xffffffc400648947 */ /* 0x000fea000383ffff */
.L_x_2257:
[----:B------:R-:W2:Y:S01]  /*16030*/  LDL.LU R0, [R1] ;  /* 0x0000000001007983 */ /* 0x000ea20000300800 */
[----:B------:R-:W-:Y:S01]  /*16040*/  BSSY B0, `(.L_x_2309) ;  /* 0x000000b000007945 */ /* 0x000fe20003800000 */
[----:B------:R-:W1:Y:S01]  /*16050*/  S2R R5, SR_CgaCtaId ;  /* 0x0000000000057919 */ /* 0x000e620000008800 */
[----:B--2---:R-:W-:-:S05]  /*16060*/  VIADD R0, R0, 0x1 ;  /* 0x0000000100007836 */ /* 0x004fca0000000000 */
        /* <DEDUP_REMOVED lines=8> */
.L_x_2398:
[----:B------:R-:W-:Y:S05]  /*160f0*/  BSYNC B0 ;  /* 0x0000000000007941 */ /* 0x000fea0003800000 */
.L_x_2309:
[----:B------:R-:W-:-:S03]  /*16100*/  UMOV UR4, 0xffffffff ;  /* 0xffffffff00047882 */ /* 0x000fc60000000000 */
[----:B------:R-:W-:Y:S05]  /*16110*/  BRA.DIV UR4, `(.L_x_2311) ;  /* 0x0000002e04dc7947 */ /* 0x000fea000b800000 */
[----:B-1----:R-:W1:Y:S02]  /*16120*/  S2R R0, SR_TID.X ;  /* 0x0000000000007919 */ /* 0x002e640000002100 */
[----:B-1----:R-:W-:-:S04]  /*16130*/  SHF.R.U32.HI R0, RZ, 0x5, R0 ;  /* 0x00000005ff007819 */ /* 0x002fc80000011600 */
[----:B------:R-:W-:-:S05]  /*16140*/  LOP3.LUT R0, R0, 0x3, RZ, 0xc0, !PT ;  /* 0x0000000300007812 */ /* 0x000fca00078ec0ff */
[----:B------:R1:W2:Y:S02]  /*16150*/  SHFL.IDX PT, R14, R0, RZ, 0x1f ;  /* 0x00001fff000e7589 */ /* 0x0002a400000e0000 */
.L_x_2401:
[----:B--2---:R-:W-:Y:S01]  /*16160*/  ISETP.NE.AND P0, PT, R14, RZ, PT ;  /* 0x000000ff0e00720c */ /* 0x004fe20003f05270 */
[----:B------:R-:W-:-:S12]  /*16170*/  BSSY B0, `(.L_x_2312) ;  /* 0x0000026000007945 */ /* 0x000fd80003800000 */
[----:B------:R-:W-:Y:S05]  /*16180*/  @P0 BRA `(.L_x_2313) ;  /* 0x0000000000900947 */ /* 0x000fea0003800000 */
[----:B------:R-:W-:-:S03]  /*16190*/  UMOV UR4, 0xffffffff ;  /* 0xffffffff00047882 */ /* 0x000fc60000000000 */
[----:B------:R-:W-:Y:S05]  /*161a0*/  BRA.DIV UR4, `(.L_x_2314) ;  /* 0x0000002e04ec7947 */ /* 0x000fea000b800000 */
[----:B------:R-:W-:-:S13]  /*161b0*/  ELECT P6, URZ, PT ;  /* 0x00000000003f782f */ /* 0x000fda00038c0000 */
.L_x_2404:
[----:B------:R-:W-:Y:S05]  /*161c0*/  @!P6 BRA `(.L_x_2313) ;  /* 0x000000000080e947 */ /* 0x000fea0003800000 */
[----:B-1----:R-:W2:Y:S02]  /*161d0*/  LDL R0, [R1+0x4] ;  /* 0x0000040001007983 */ /* 0x002ea40000100800 */
[----:B--2---:R-:W-:-:S13]  /*161e0*/  R2UR UR4, R0 ;  /* 0x00000000000472ca */ /* 0x004fda00000e0000 */
[----:B------:R-:W-:-:S06]  /*161f0*/  ULOP3.LUT UR4, UR4, 0x2, URZ, 0xfc, !UPT ;  /* 0x0000000204047892 */ /* 0x000fcc000f8efc3f */
[----:B------:R-:W-:-:S04]  /*16200*/  MOV R0, UR4 ;  /* 0x0000000400007c02 */ /* 0x000fc80008000f00 */
[----:B------:R-:W-:-:S13]  /*16210*/  ISETP.NE.AND P0, PT, R0, 0x3, PT ;  /* 0x000000030000780c */ /* 0x000fda0003f05270 */
[----:B------:R-:W-:Y:S05]  /*16220*/  @!P0 BRA `(.L_x_2315) ;  /* 0x0000000000048947 */ /* 0x000fea0003800000 */
[----:B------:R-:W-:Y:S01]  /*16230*/  BPT.TRAP 0x1 ;  /* 0x000000040000795c */ /* 0x000fe20000300000 */
.L_x_2315:
[C---:B------:R-:W-:Y:S01]  /*16240*/  IMAD R5, R23.reuse, 0x8, R4 ;  /* 0x0000000817057824 */ /* 0x040fe200078e0204 */
[----:B------:R-:W-:Y:S01]  /*16250*/  SHF.L.U32 R0, R26, 0x1f, RZ ;  /* 0x0000001f1a007819 */ /* 0x000fe200000006ff */
[----:B------:R-:W-:-:S03]  /*16260*/  VIADD R23, R23, 0x1 ;  /* 0x0000000117177836 */ /* 0x000fc60000000000 */
[----:B------:R-:W1:Y:S02]  /*16270*/  SYNCS.PHASECHK.TRANS64.TRYWAIT P1, [R5+URZ+0x38840], R0 ;  /* 0x03884000050075a7 */ /* 0x000e64000802017f */
[----:B------:R-:W-:-:S04]  /*16280*/  ISETP.NE.AND P2, PT, R23, 0x2, PT ;  /* 0x000000021700780c */ /* 0x000fc80003f45270 */
[----:B------:R-:W-:Y:S01]  /*16290*/  SEL R3, RZ, 0x1, P2 ;  /* 0x00000001ff037807 */ /* 0x000fe20001000000 */
[----:B-1----:R-:W-:Y:S08]  /*162a0*/  @!P1 BRA `(.L_x_2316) ;  /* 0x0000002c00cc9947 */ /* 0x002ff00003800000 */
.L_x_2405:
[----:B------:R-:W-:Y:S02]  /*162b0*/  SEL R23, R23, RZ, P2 ;  /* 0x000000ff17177207 */ /* 0x000fe40001000000 */
[----:B------:R-:W-:Y:S01]  /*162c0*/  LOP3.LUT R2, R26, R3, RZ, 0x3c, !PT ;  /* 0x000000031a027212 */ /* 0x000fe200078e3cff */
[----:B------:R-:W-:Y:S06]  /*162d0*/  @!P0 BRA `(.L_x_2317) ;  /* 0x0000000000048947 */ /* 0x000fec0003800000 */
[----:B------:R-:W-:Y:S01]  /*162e0*/  BPT.TRAP 0x1 ;  /* 0x000000040000795c */ /* 0x000fe20000300000 */
.L_x_2317:
[----:B------:R-:W-:Y:S01]  /*162f0*/  IMAD R23, R23, 0x8, R4 ;  /* 0x0000000817177824 */ /* 0x000fe200078e0204 */
[----:B------:R-:W-:-:S04]  /*16300*/  SHF.L.U32 R2, R2, 0x1f, RZ ;  /* 0x0000001f02027819 */ /* 0x000fc800000006ff */
[----:B------:R-:W2:Y:S02]  /*16310*/  SYNCS.PHASECHK.TRANS64.TRYWAIT P1, [R23+URZ+0x38840], R2 ;  /* 0x03884002170075a7 */ /* 0x000ea4000802017f */
[----:B--2---:R-:W-:Y:S05]  /*16320*/  @!P1 BRA `(.L_x_2318) ;  /* 0x0000002c00c09947 */ /* 0x004fea0003800000 */
.L_x_2406:
[----:B------:R-:W-:Y:S05]  /*16330*/  @!P0 BRA `(.L_x_2319) ;  /* 0x0000000000048947 */ /* 0x000fea0003800000 */
[----:B------:R-:W-:Y:S01]  /*16340*/  BPT.TRAP 0x1 ;  /* 0x000000040000795c */ /* 0x000fe20000300000 */
.L_x_2319:
[----:B------:R-:W3:Y:S02]  /*16350*/  SYNCS.PHASECHK.TRANS64.TRYWAIT P1, [R5+URZ+0x38860], R0 ;  /* 0x03886000050075a7 */ /* 0x000ee4000802017f */
[----:B---3--:R-:W-:Y:S05]  /*16360*/  @!P1 BRA `(.L_x_2320) ;  /* 0x0000002c00c49947 */ /* 0x008fea0003800000 */
.L_x_2407:
[----:B------:R-:W-:Y:S05]  /*16370*/  @!P0 BRA `(.L_x_2321) ;  /* 0x0000000000048947 */ /* 0x000fea0003800000 */
[----:B------:R-:W-:Y:S01]  /*16380*/  BPT.TRAP 0x1 ;  /* 0x000000040000795c */ /* 0x000fe20000300000 */
.L_x_2321:
[----:B----4-:R4:W0:Y:S02]  /*16390*/  SYNCS.PHASECHK.TRANS64.TRYWAIT P0, [R23+URZ+0x38860], R2 ;  /* 0x03886002170075a7 */ /* 0x010824000800017f */
[----:B0-----:R-:W-:Y:S05]  /*163a0*/  @!P0 NANOSLEEP.SYNCS 0x989680 ;  /* 0x009896800000895d */ /* 0x001fea0003900000 */
[----:B------:R-:W0:Y:S02]  /*163b0*/  @!P0 SYNCS.PHASECHK.TRANS64 P0, [R23+URZ+0x38860], R2 ;  /* 0x03886002170085a7 */ /* 0x000e24000800007f */
[----:B0-----:R-:W-:Y:S05]  /*163c0*/  @!P0 BRA `(.L_x_2321) ;  /* 0xfffffffc00f08947 */ /* 0x001fea000383ffff */
.L_x_2313:
[----:B------:R-:W-:Y:S05]  /*163d0*/  BSYNC B0 ;  /* 0x0000000000007941 */ /* 0x000fea0003800000 */
.L_x_2312:
[----:B------:R-:W-:Y:S05]  /*163e0*/  EXIT ;  /* 0x000000000000794d */ /* 0x000fea0003800000 */
.L_x_2204:
[----:B------:R-:W-:-:S13]  /*163f0*/  R2UR UR4, R16 ;  /* 0x00000000100472ca */ /* 0x000fda00000e0000 */
[----:B0-----:R-:W-:-:S04]  /*16400*/  IMAD.U32 R3, RZ, RZ, UR4 ;  /* 0x00000004ff037e24 */ /* 0x001fc8000f8e00ff */
[----:B------:R0:W1:Y:S03]  /*16410*/  SYNCS.PHASECHK.TRANS64.TRYWAIT P1, [R3+URZ+0x38800], R0 ;  /* 0x03880000030075a7 */ /* 0x000066000802017f */
[----:B-1----:R-:W-:Y:S05]  /*16420*/  @!P1 NANOSLEEP.SYNCS 0x989680 ;  /* 0x009896800000995d */ /* 0x002fea0003900000 */
[----:B------:R-:W1:Y:S02]  /*16430*/  @!P1 SYNCS.PHASECHK.TRANS64 P1, [R3+URZ+0x38800], R0 ;  /* 0x03880000030095a7 */ /* 0x000e64000802007f */
[----:B-1----:R-:W-:Y:S05]  /*16440*/  @!P1 BRA `(.L_x_2204) ;  /* 0xfffffffc00e89947 */ /* 0x002fea000383ffff */
[----:B------:R-:W-:Y:S05]  /*16450*/  BRA `(.L_x_2322) ;  /* 0xfffffeb400387947 */ /* 0x000fea000383ffff */
.L_x_2208:
[----:B-1----:R1:W2:Y:S02]  /*16460*/  SYNCS.PHASECHK.TRANS64.TRYWAIT P1, [R0+URZ+0x38830], R3 ;  /* 0x03883003000075a7 */ /* 0x0022a4000802017f */
[----:B--2---:R-:W-:Y:S05]  /*16470*/  @!P1 NANOSLEEP.SYNCS 0x989680 ;  /* 0x009896800000995d */ /* 0x004fea0003900000 */
[----:B------:R-:W2:Y:S02]  /*16480*/  @!P1 SYNCS.PHASECHK.TRANS64 P1, [R0+URZ+0x38830], R3 ;  /* 0x03883003000095a7 */ /* 0x000ea4000802007f */
[----:B--2---:R-:W-:Y:S05]  /*16490*/  @!P1 BRA `(.L_x_2208) ;  /* 0xfffffffc00f09947 */ /* 0x004fea000383ffff */
[----:B------:R-:W-:Y:S05]  /*164a0*/  BRA `(.L_x_2207) ;  /* 0xfffffeb4005c7947 */ /* 0x000fea000383ffff */
.L_x_2214:
[----:B------:R-:W-:-:S13]  /*164b0*/  R2UR UR4, R3 ;  /* 0x00000000030472ca */ /* 0x000fda00000e0000 */
[----:B-1----:R-:W-:-:S04]  /*164c0*/  IMAD.U32 R153, RZ, RZ, UR4 ;  /* 0x00000004ff997e24 */ /* 0x002fc8000f8e00ff */
[----:B------:R1:W2:Y:S03]  /*164d0*/  SYNCS.PHASECHK.TRANS64.TRYWAIT P1, [R153+URZ+0x38830], R4 ;  /* 0x03883004990075a7 */ /* 0x0002a6000802017f */
[----:B--2---:R-:W-:Y:S05]  /*164e0*/  @!P1 NANOSLEEP.SYNCS 0x989680 ;  /* 0x009896800000995d */ /* 0x004fea0003900000 */
[----:B------:R-:W2:Y:S02]  /*164f0*/  @!P1 SYNCS.PHASECHK.TRANS64 P1, [R153+URZ+0x38830], R4 ;  /* 0x03883004990095a7 */ /* 0x000ea4000802007f */
[----:B--2---:R-:W-:Y:S05]  /*16500*/  @!P1 BRA `(.L_x_2214) ;  /* 0xfffffffc00e89947 */ /* 0x004fea000383ffff */
[----:B------:R-:W-:Y:S05]  /*16510*/  BRA `(.L_x_2213) ;  /* 0xfffffef800187947 */ /* 0x000fea000383ffff */
.L_x_2218:
[----:B--2---:R-:W-:-:S04]  /*16520*/  MOV R2, UR4 ;  /* 0x0000000400027c02 */ /* 0x004fc80008000f00 */
[----:B------:R2:W3:Y:S03]  /*16530*/  SYNCS.PHASECHK.TRANS64.TRYWAIT P1, [R2+URZ+0x38850], R0 ;  /* 0x03885000020075a7 */ /* 0x0004e6000802017f */
[----:B---3--:R-:W-:Y:S05]  /*16540*/  @!P1 NANOSLEEP.SYNCS 0x989680 ;  /* 0x009896800000995d */ /* 0x008fea0003900000 */
[----:B------:R-:W3:Y:S02]  /*16550*/  @!P1 SYNCS.PHASECHK.TRANS64 P1, [R2+URZ+0x38850], R0 ;  /* 0x03885000020095a7 */ /* 0x000ee4000802007f */
[----:B---3--:R-:W-:Y:S05]  /*16560*/  @!P1 BRA `(.L_x_2218) ;  /* 0xfffffffc00ec9947 */ /* 0x008fea000383ffff */
[----:B------:R-:W-:Y:S05]  /*16570*/  BRA `(.L_x_2217) ;  /* 0xffffff1c006c7947 */ /* 0x000fea000383ffff */
.L_x_2226:
[----:B-1----:R-:W-:-:S04]  /*16580*/  IMAD.U32 R4, RZ, RZ, UR4 ;  /* 0x00000004ff047e24 */ /* 0x002fc8000f8e00ff */
[----:B------:R1:W2:Y:S03]  /*16590*/  SYNCS.PHASECHK.TRANS64.TRYWAIT P1, [R4+URZ+0x38830], R3 ;  /* 0x03883003040075a7 */ /* 0x0002a6000802017f */
[----:B--2---:R-:W-:Y:S05]  /*165a0*/  @!P1 NANOSLEEP.SYNCS 0x989680 ;  /* 0x009896800000995d */ /* 0x004fea0003900000 */
[----:B------:R-:W2:Y:S02]  /*165b0*/  @!P1 SYNCS.PHASECHK.TRANS64 P1, [R4+URZ+0x38830], R3 ;  /* 0x03883003040095a7 */ /* 0x000ea4000802007f */
[----:B--2---:R-:W-:Y:S05]  /*165c0*/  @!P1 BRA `(.L_x_2226) ;  /* 0xfffffffc00ec9947 */ /* 0x004fea000383ffff */
[----:B------:R-:W-:Y:S05]  /*165d0*/  BRA `(.L_x_2225) ;  /* 0xffffff3800b07947 */ /* 0x000fea000383ffff */
.L_x_2230:
[----:B---3--:R-:W-:-:S04]  /*165e0*/  IMAD.U32 R2, RZ, RZ, UR4 ;  /* 0x00000004ff027e24 */ /* 0x008fc8000f8e00ff */
[----:B------:R3:W4:Y:S03]  /*165f0*/  SYNCS.PHASECHK.TRANS64.TRYWAIT P1, [R2+URZ+0x38850], R0 ;  /* 0x03885000020075a7 */ /* 0x000726000802017f */
[----:B----4-:R-:W-:Y:S05]  /*16600*/  @!P1 NANOSLEEP.SYNCS 0x989680 ;  /* 0x009896800000995d */ /* 0x010fea0003900000 */
[----:B------:R-:W4:Y:S02]  /*16610*/  @!P1 SYNCS.PHASECHK.TRANS64 P1, [R2+URZ+0x38850], R0 ;  /* 0x03885000020095a7 */ /* 0x000f24000802007f */
[----:B----4-:R-:W-:Y:S05]  /*16620*/  @!P1 BRA `(.L_x_2230) ;  /* 0xfffffffc00ec9947 */ /* 0x010fea000383ffff */
[----:B------:R-:W-:Y:S05]  /*16630*/  BRA `(.L_x_2229) ;  /* 0xffffff6400007947 */ /* 0x000fea000383ffff */
.L_x_2237:
[----:B-1----:R-:W-:-:S04]  /*16640*/  IMAD.U32 R7, RZ, RZ, UR7 ;  /* 0x00000007ff077e24 */ /* 0x002fc8000f8e00ff */
[----:B------:R1:W2:Y:S03]  /*16650*/  SYNCS.PHASECHK.TRANS64.TRYWAIT P1, [R7+URZ+0x38850], R0 ;  /* 0x03885000070075a7 */ /* 0x0002a6000802017f */
[----:B--2---:R-:W-:Y:S05]  /*16660*/  @!P1 NANOSLEEP.SYNCS 0x989680 ;  /* 0x009896800000995d */ /* 0x004fea0003900000 */
[----:B------:R-:W2:Y:S02]  /*16670*/  @!P1 SYNCS.PHASECHK.TRANS64 P1, [R7+URZ+0x38850], R0 ;  /* 0x03885000070095a7 */ /* 0x000ea4000802007f */
[----:B--2---:R-:W-:Y:S05]  /*16680*/  @!P1 BRA `(.L_x_2237) ;  /* 0xfffffffc00ec9947 */ /* 0x004fea000383ffff */
[----:B------:R-:W-:Y:S05]  /*16690*/  BRA `(.L_x_2236) ;  /* 0xffffff8000587947 */ /* 0x000fea000383ffff */
.L_x_2268:
[----:B------:R-:W2:Y:S01]  /*166a0*/  S2R R18, SR_TID.X ;  /* 0x0000000000127919 */ /* 0x000ea20000002100 */
[----:B------:R-:W-:Y:S01]  /*166b0*/  IMAD.MOV.U32 R12, RZ, RZ, RZ ;  /* 0x000000ffff0c7224 */ /* 0x000fe200078e00ff */
[----:B------:R-:W-:Y:S01]  /*166c0*/  MOV R11, 0x1f ;  /* 0x0000001f000b7802 */ /* 0x000fe20000000f00 */
[----:B------:R-:W-:Y:S01]  /*166d0*/  IMAD.MOV.U32 R15, RZ, RZ, -0x1 ;  /* 0xffffffffff0f7424 */ /* 0x000fe200078e00ff */
[----:B--2---:R-:W-:-:S04]  /*166e0*/  SHF.R.U32.HI R18, RZ, 0x5, R18 ;  /* 0x00000005ff127819 */ /* 0x004fc80000011612 */
[----:B------:R-:W-:-:S05]  /*166f0*/  LOP3.LUT R18, R18, 0x3, RZ, 0xc0, !PT ;  /* 0x0000000312127812 */ /* 0x000fca00078ec0ff */
[----:B------:R-:W-:-:S07]  /*16700*/  IMAD.MOV.U32 R13, RZ, RZ, R18 ;  /* 0x000000ffff0d7224 */ /* 0x000fce00078e0012 */
[----:B01---5:R-:W-:Y:S05]  /*16710*/  WARPSYNC.COLLECTIVE R15, `(.L_x_2323) ;  /* 0x000000000f087348 */ /* 0x023fea0003c00000 */
[----:B------:R2:W3:Y:S02]  /*16720*/  SHFL.IDX P6, R14, R13, R12, R11 ;  /* 0x0000000c0d0e7389 */ /* 0x0004e400000c000b */
[----:B0123-5:R-:W-:Y:S01]  /*16730*/  ENDCOLLECTIVE ;  /* 0x000000000000791b */ /* 0x02ffe20003800000 */
.L_x_2323:
[----:B------:R-:W-:Y:S05]  /*16740*/  BRA `(.L_x_2324) ;  /* 0xffffffc800187947 */ /* 0x000fea000383ffff */
.L_x_2271:
[----:B0-----:R0:W1:Y:S02]  /*16750*/  SYNCS.PHASECHK.TRANS64.TRYWAIT P0, [R0+URZ+0x38840], R3 ;  /* 0x03884003000075a7 */ /* 0x001064000800017f */
[----:B-1----:R-:W-:Y:S05]  /*16760*/  @!P0 NANOSLEEP.SYNCS 0x989680 ;  /* 0x009896800000895d */ /* 0x002fea0003900000 */
[----:B------:R-:W1:Y:S02]  /*16770*/  @!P0 SYNCS.PHASECHK.TRANS64 P0, [R0+URZ+0x38840], R3 ;  /* 0x03884003000085a7 */ /* 0x000e64000800007f */
[----:B-1----:R-:W-:Y:S05]  /*16780*/  @!P0 BRA `(.L_x_2271) ;  /* 0xfffffffc00f08947 */ /* 0x002fea000383ffff */
[----:B------:R-:W-:Y:S05]  /*16790*/  BRA `(.L_x_2325) ;  /* 0xffffffcc001c7947 */ /* 0x000fea000383ffff */
.L_x_2272:
        /* <DEDUP_REMOVED lines=8> */
.L_x_2327:
[----:B------:R-:W-:Y:S05]  /*16820*/  BSYNC B0 ;  /* 0x0000000000007941 */ /* 0x000fea0003800000 */
.L_x_2326:
[----:B------:R-:W-:Y:S01]  /*16830*/  IMAD.MOV.U32 R13, RZ, RZ, R4 ;  /* 0x000000ffff0d7224 */ /* 0x000fe200078e0004 */
[----:B------:R-:W-:Y:S01]  /*16840*/  MOV R2, R14 ;  /* 0x0000000e00027202 */ /* 0x000fe20000000f00 */
[----:B------:R-:W-:Y:S01]  /*16850*/  IMAD.MOV.U32 R12, RZ, RZ, RZ ;  /* 0x000000ffff0c7224 */ /* 0x000fe200078e00ff */
[C---:B------:R-:W-:Y:S01]  /*16860*/  LOP3.LUT P5, RZ, R16.reuse, 0x10, RZ, 0xc0, !PT ;  /* 0x0000001010ff7812 */ /* 0x040fe200078ac0ff */
[----:B------:R-:W-:Y:S01]  /*16870*/  IMAD.MOV.U32 R11, RZ, RZ, 0x181f ;  /* 0x0000181fff0b7424 */ /* 0x000fe200078e00ff */
[C---:B------:R-:W-:Y:S01]  /*16880*/  LOP3.LUT P4, RZ, R16.reuse, 0x8, RZ, 0xc0, !PT ;  /* 0x0000000810ff7812 */ /* 0x040fe2000788c0ff */
[----:B------:R-:W-:Y:S01]  /*16890*/  IMAD.MOV.U32 R15, RZ, RZ, -0x1 ;  /* 0xffffffffff0f7424 */ /* 0x000fe200078e00ff */
[C---:B------:R-:W-:Y:S02]  /*168a0*/  LOP3.LUT P3, RZ, R16.reuse, 0x4, RZ, 0xc0, !PT ;  /* 0x0000000410ff7812 */ /* 0x040fe4000786c0ff */
[----:B------:R-:W-:-:S13]  /*168b0*/  LOP3.LUT P2, RZ, R16, 0x2, RZ, 0xc0, !PT ;  /* 0x0000000210ff7812 */ /* 0x000fda000784c0ff */
[----:B------:R-:W-:Y:S05]  /*168c0*/  WARPSYNC.COLLECTIVE R15, `(.L_x_2328) ;  /* 0x000000000f087348 */ /* 0x000fea0003c00000 */
[----:B------:R0:W1:Y:S02]  /*168d0*/  SHFL.IDX P6, R14, R13, R12, R11 ;  /* 0x0000000c0d0e7389 */ /* 0x00006400000c000b */
[----:B01----:R-:W-:Y:S01]  /*168e0*/  ENDCOLLECTIVE ;  /* 0x000000000000791b */ /* 0x003fe20003800000 */
.L_x_2328:
[----:B------:R-:W-:Y:S01]  /*168f0*/  @P0 LEA R9, R5, R17, 0x1 ;  /* 0x0000001105090211 */ /* 0x000fe200078e08ff */
[----:B------:R-:W-:Y:S02]  /*16900*/  IMAD.MOV.U32 R13, RZ, RZ, R6 ;  /* 0x000000ffff0d7224 */ /* 0x000fe400078e0006 */
[----:B------:R-:W-:Y:S01]  /*16910*/  IMAD.MOV.U32 R12, RZ, RZ, 0x1 ;  /* 0x00000001ff0c7424 */ /* 0x000fe200078e00ff */
[----:B------:R-:W-:-:S05]  /*16920*/  @P0 LEA R14, P1, R37, R14, 0x1 ;  /* 0x0000000e250e0211 */ /* 0x000fca00078208ff */
[----:B------:R-:W-:Y:S02]  /*16930*/  @P0 IMAD.X R3, RZ, RZ, R2, P1 ;  /* 0x000000ffff030224 */ /* 0x000fe400008e0602 */
[----:B------:R-:W-:-:S07]  /*16940*/  @P0 IMAD.MOV.U32 R2, RZ, RZ, R14 ;  /* 0x000000ffff020224 */ /* 0x000fce00078e000e */
[----:B------:R-:W-:Y:S05]  /*16950*/  WARPSYNC.COLLECTIVE R15, `(.L_x_2329) ;  /* 0x000000000f087348 */ /* 0x000fea0003c00000 */
[----:B------:R0:W1:Y:S02]  /*16960*/  SHFL.IDX P6, R14, R13, R12, R11 ;  /* 0x0000000c0d0e7389 */ /* 0x00006400000c000b */
[----:B01----:R-:W-:Y:S01]  /*16970*/  ENDCOLLECTIVE ;  /* 0x000000000000791b */ /* 0x003fe20003800000 */
.L_x_2329:
        /* <DEDUP_REMOVED lines=13> */
.L_x_2330:
        /* <DEDUP_REMOVED lines=9> */
.L_x_2331:
        /* <DEDUP_REMOVED lines=9> */
[----:B------:R-:W-:Y:S02]  /*16b70*/  ISETP.GE.AND P0, PT, R7, 0x21, PT ;  /* 0x000000210700780c */ /* 0x000fe40003f06270 */
[----:B------:R-:W-:-:S11]  /*16b80*/  MOV R8, R14 ;  /* 0x0000000e00087202 */ /* 0x000fd60000000f00 */
[----:B0-----:R-:W-:Y:S05]  /*16b90*/  WARPSYNC.COLLECTIVE R15, `(.L_x_2332) ;  /* 0x000000000f087348 */ /* 0x001fea0003c00000 */
[----:B------:R1:W2:Y:S02]  /*16ba0*/  SHFL.IDX P6, R14, R13, R12, R11 ;  /* 0x0000000c0d0e7389 */ /* 0x0002a400000c000b */
[----:B012---:R-:W-:Y:S01]  /*16bb0*/  ENDCOLLECTIVE ;  /* 0x000000000000791b */ /* 0x007fe20003800000 */
.L_x_2332:
[----:B------:R-:W-:Y:S01]  /*16bc0*/  @P0 IMAD R21, R5, 0x2, R17 ;  /* 0x0000000205150824 */ /* 0x000fe200078e0211 */
[----:B------:R-:W-:Y:S01]  /*16bd0*/  MOV R13, R6 ;  /* 0x00000006000d7202 */ /* 0x000fe20000000f00 */
[----:B------:R-:W-:Y:S01]  /*16be0*/  IMAD.MOV.U32 R12, RZ, RZ, 0x3 ;  /* 0x00000003ff0c7424 */ /* 0x000fe200078e00ff */
[----:B------:R-:W-:-:S05]  /*16bf0*/  @P0 LEA R14, P1, R37, R14, 0x1 ;  /* 0x0000000e250e0211 */ /* 0x000fca00078208ff */
[----:B------:R-:W-:-:S08]  /*16c00*/  @P0 IMAD.MOV.U32 R2, RZ, RZ, R14 ;  /* 0x000000ffff020224 */ /* 0x000fd000078e000e */
[----:B------:R-:W-:Y:S05]  /*16c10*/  WARPSYNC.COLLECTIVE R15, `(.L_x_2333) ;  /* 0x000000000f087348 */ /* 0x000fea0003c00000 */
[----:B------:R0:W1:Y:S02]  /*16c20*/  SHFL.IDX P6, R14, R13, R12, R11 ;  /* 0x0000000c0d0e7389 */ /* 0x00006400000c000b */
[----:B01----:R-:W-:Y:S01]  /*16c30*/  ENDCOLLECTIVE ;  /* 0x000000000000791b */ /* 0x003fe20003800000 */
.L_x_2333:
[----:B------:R-:W-:-:S04]  /*16c40*/  @P0 IMAD.X R9, RZ, RZ, R8, P1 ;  /* 0x000000ffff090224 */ /* 0x000fc800008e0608 */
[----:B------:R-:W-:-:S05]  /*16c50*/  @P0 IMAD.MOV.U32 R3, RZ, RZ, R9 ;  /* 0x000000ffff030224 */ /* 0x000fca00078e0009 */
        /* <DEDUP_REMOVED lines=8> */
[----:B------:R-:W-:Y:S01]  /*16ce0*/  IMAD.MOV.U32 R8, RZ, RZ, R14 ;  /* 0x000000ffff087224 */ /* 0x000fe200078e000e */
[----:B------:R-:W-:-:S13]  /*16cf0*/  ISETP.GE.AND P0, PT, R7, 0x31, PT ;  /* 0x000000310700780c */ /* 0x000fda0003f06270 */
[----:B0-----:R-:W-:Y:S05]  /*16d00*/  WARPSYNC.COLLECTIVE R15, `(.L_x_2334) ;  /* 0x000000000f087348 */ /* 0x001fea0003c00000 */
[----:B------:R1:W2:Y:S02]  /*16d10*/  SHFL.IDX P6, R14, R13, R12, R11 ;  /* 0x0000000c0d0e7389 */ /* 0x0002a400000c000b */
[----:B012---:R-:W-:Y:S01]  /*16d20*/  ENDCOLLECTIVE ;  /* 0x000000000000791b */ /* 0x007fe20003800000 */
.L_x_2334:
        /* <DEDUP_REMOVED lines=9> */
.L_x_2335:
        /* <DEDUP_REMOVED lines=9> */
[----:B------:R-:W-:-:S07]  /*16e50*/  IMAD.MOV.U32 R8, RZ, RZ, R14 ;  /* 0x000000ffff087224 */ /* 0x000fce00078e000e */
[----:B0-----:R-:W-:Y:S05]  /*16e60*/  WARPSYNC.COLLECTIVE R15, `(.L_x_2336) ;  /* 0x000000000f087348 */ /* 0x001fea0003c00000 */
[----:B------:R1:W2:Y:S02]  /*16e70*/  SHFL.IDX P6, R14, R13, R12, R11 ;  /* 0x0000000c0d0e7389 */ /* 0x0002a400000c000b */
[----:B012---:R-:W-:Y:S01]  /*16e80*/  ENDCOLLECTIVE ;  /* 0x000000000000791b */ /* 0x007fe20003800000 */
.L_x_2336:
[----:B------:R-:W-:Y:S05]  /*16e90*/  BRA `(.L_x_2337) ;  /* 0xffffffc800947947 */ /* 0x000fea000383ffff */
.L_x_2279:
[----:B------:R-:W-:Y:S01]  /*16ea0*/  MOV R13, R4 ;  /* 0x00000004000d7202 */ /* 0x000fe20000000f00 */
[----:B------:R-:W-:Y:S01]  /*16eb0*/  IMAD.MOV.U32 R12, RZ, RZ, RZ ;  /* 0x000000ffff0c7224 */ /* 0x000fe200078e00ff */
[----:B------:R-:W-:Y:S01]  /*16ec0*/  MOV R3, UR44 ;  /* 0x0000002c00037c02 */ /* 0x000fe20008000f00 */
[----:B------:R-:W-:Y:S02]  /*16ed0*/  IMAD.MOV.U32 R11, RZ, RZ, 0x181f ;  /* 0x0000181fff0b7424 */ /* 0x000fe400078e00ff */
[----:B------:R-:W-:Y:S02]  /*16ee0*/  IMAD.MOV.U32 R15, RZ, RZ, -0x1 ;  /* 0xffffffffff0f7424 */ /* 0x000fe400078e00ff */
[----:B------:R-:W-:-:S07]  /*16ef0*/  IMAD R0, R3, 0x80, R36 ;  /* 0x0000008003007824 */ /* 0x000fce00078e0224 */
[----:B-12---:R-:W-:Y:S05]  /*16f00*/  WARPSYNC.COLLECTIVE R15, `(.L_x_2338) ;  /* 0x000000000f087348 */ /* 0x006fea0003c00000 */
[----:B--2---:R0:W2:Y:S02]  /*16f10*/  SHFL.IDX P6, R14, R13, R12, R11 ;  /* 0x0000000c0d0e7389 */ /* 0x0040a400000c000b */
[----:B012---:R-:W-:Y:S01]  /*16f20*/  ENDCOLLECTIVE ;  /* 0x000000000000791b */ /* 0x007fe20003800000 */
.L_x_2338:
[C---:B------:R-:W-:Y:S01]  /*16f30*/  VIADD R6, R0.reuse, 0x10 ;  /* 0x0000001000067836 */ /* 0x040fe20000000000 */
[----:B------:R-:W-:Y:S01]  /*16f40*/  ISETP.GE.AND P0, PT, R0, UR37, PT ;  /* 0x0000002500007c0c */ /* 0x000fe2000bf06270 */
[----:B------:R-:W-:Y:S02]  /*16f50*/  IMAD.MOV.U32 R13, RZ, RZ, R5 ;  /* 0x000000ffff0d7224 */ /* 0x000fe400078e0005 */
[----:B------:R-:W-:-:S10]  /*16f60*/  IMAD.MOV.U32 R2, RZ, RZ, R14 ;  /* 0x000000ffff027224 */ /* 0x000fd400078e000e */
[----:B------:R-:W-:Y:S05]  /*16f70*/  WARPSYNC.COLLECTIVE R15, `(.L_x_2339) ;  /* 0x000000000f087348 */ /* 0x000fea0003c00000 */
[----:B------:R0:W1:Y:S02]  /*16f80*/  SHFL.IDX P6, R14, R13, R12, R11 ;  /* 0x0000000c0d0e7389 */ /* 0x00006400000c000b */
[----:B01----:R-:W-:Y:S01]  /*16f90*/  ENDCOLLECTIVE ;  /* 0x000000000000791b */ /* 0x003fe20003800000 */
.L_x_2339:
[----:B------:R-:W-:Y:S01]  /*16fa0*/  IMAD.MOV.U32 R13, RZ, RZ, R4 ;  /* 0x000000ffff0d7224 */ /* 0x000fe200078e0004 */
[----:B------:R-:W-:Y:S02]  /*16fb0*/  MOV R12, 0x1 ;  /* 0x00000001000c7802 */ /* 0x000fe40000000f00 */
[----:B------:R-:W-:-:S05]  /*16fc0*/  @!P0 LEA R14, P1, R37, R14, 0x1 ;  /* 0x0000000e250e8211 */ /* 0x000fca00078208ff */
[----:B------:R-:W-:Y:S02]  /*16fd0*/  @!P0 IMAD.X R3, RZ, RZ, R2, P1 ;  /* 0x000000ffff038224 */ /* 0x000fe400008e0602 */
[----:B------:R-:W-:-:S07]  /*16fe0*/  @!P0 IMAD.MOV.U32 R2, RZ, RZ, R14 ;  /* 0x000000ffff028224 */ /* 0x000fce00078e000e */
[----:B------:R-:W-:Y:S05]  /*16ff0*/  WARPSYNC.COLLECTIVE R15, `(.L_x_2340) ;  /* 0x000000000f087348 */ /* 0x000fea0003c00000 */
[----:B------:R0:W1:Y:S02]  /*17000*/  SHFL.IDX P6, R14, R13, R12, R11 ;  /* 0x0000000c0d0e7389 */ /* 0x00006400000c000b */
[----:B01----:R-:W-:Y:S01]  /*17010*/  ENDCOLLECTIVE ;  /* 0x000000000000791b */ /* 0x003fe20003800000 */
.L_x_2340:
        /* <DEDUP_REMOVED lines=13> */
.L_x_2341:
[----:B------:R-:W-:Y:S02]  /*170f0*/  IMAD.MOV.U32 R13, RZ, RZ, R4 ;  /* 0x000000ffff0d7224 */ /* 0x000fe400078e0004 */
[----:B------:R-:W-:Y:S01]  /*17100*/  IMAD.MOV.U32 R12, RZ, RZ, 0x2 ;  /* 0x00000002ff0c7424 */ /* 0x000fe200078e00ff */
[----:B------:R-:W-:-:S05]  /*17110*/  @!P0 LEA R14, P1, R37, R14, 0x1 ;  /* 0x0000000e250e8211 */ /* 0x000fca00078208ff */
[----:B------:R-:W-:-:S08]  /*17120*/  @!P0 IMAD.MOV.U32 R2, RZ, RZ, R14 ;  /* 0x000000ffff028224 */ /* 0x000fd000078e000e */
[----:B------:R-:W-:Y:S05]  /*17130*/  WARPSYNC.COLLECTIVE R15, `(.L_x_2342) ;  /* 0x000000000f087348 */ /* 0x000fea0003c00000 */
[----:B------:R0:W1:Y:S02]  /*17140*/  SHFL.IDX P6, R14, R13, R12, R11 ;  /* 0x0000000c0d0e7389 */ /* 0x00006400000c000b */
[----:B01----:R-:W-:Y:S01]  /*17150*/  ENDCOLLECTIVE ;  /* 0x000000000000791b */ /* 0x003fe20003800000 */
.L_x_2342:
[----:B------:R-:W-:Y:S01]  /*17160*/  @!P0 IMAD.X R7, RZ, RZ, R6, P1 ;  /* 0x000000ffff078224 */ /* 0x000fe200008e0606 */
[----:B------:R-:W-:-:S03]  /*17170*/  IADD3 R6, R0, 0x20, RZ ;  /* 0x0000002000067810 */ /* 0x000fc60007ffe0ff */
        /* <DEDUP_REMOVED lines=14> */
.L_x_2343:
[----:B------:R-:W-:Y:S02]  /*17260*/  IMAD.MOV.U32 R13, RZ, RZ, R4 ;  /* 0x000000ffff0d7224 */ /* 0x000fe400078e0004 */
[----:B------:R-:W-:Y:S01]  /*17270*/  IMAD.MOV.U32 R12, RZ, RZ, 0x3 ;  /* 0x00000003ff0c7424 */ /* 0x000fe200078e00ff */
[----:B------:R-:W-:-:S04]  /*17280*/  @!P0 LEA R14, P1, R37, R14, 0x1 ;  /* 0x0000000e250e8211 */ /* 0x000fc800078208ff */
[----:B------:R-:W-:Y:S01]  /*17290*/  @!P0 MOV R2, R14 ;  /* 0x0000000e00028202 */ /* 0x000fe20000000f00 */
[----:B------:R-:W-:-:S08]  /*172a0*/  @!P0 IMAD.X R7, RZ, RZ, R6, P1 ;  /* 0x000000ffff078224 */ /* 0x000fd000008e0606 */
[----:B------:R-:W-:Y:S05]  /*172b0*/  WARPSYNC.COLLECTIVE R15, `(.L_x_2344) ;  /* 0x000000000f087348 */ /* 0x000fea0003c00000 */
[----:B------:R0:W1:Y:S02]  /*172c0*/  SHFL.IDX P6, R14, R13, R12, R11 ;  /* 0x0000000c0d0e7389 */ /* 0x00006400000c000b */
[----:B01----:R-:W-:Y:S01]  /*172d0*/  ENDCOLLECTIVE ;  /* 0x000000000000791b */ /* 0x003fe20003800000 */
.L_x_2344:
        /* <DEDUP_REMOVED lines=15> */
.L_x_2345:
[----:B------:R-:W-:Y:S02]  /*173d0*/  IMAD.MOV.U32 R13, RZ, RZ, R4 ;  /* 0x000000ffff0d7224 */ /* 0x000fe400078e0004 */
[----:B------:R-:W-:Y:S01]  /*173e0*/  IMAD.MOV.U32 R12, RZ, RZ, 0x4 ;  /* 0x00000004ff0c7424 */ /* 0x000fe200078e00ff */
[----:B------:R-:W-:-:S05]  /*173f0*/  @!P0 LEA R14, P1, R37, R14, 0x1 ;  /* 0x0000000e250e8211 */ /* 0x000fca00078208ff */
[----:B------:R-:W-:-:S08]  /*17400*/  @!P0 IMAD.MOV.U32 R2, RZ, RZ, R14 ;  /* 0x000000ffff028224 */ /* 0x000fd000078e000e */
[----:B------:R-:W-:Y:S05]  /*17410*/  WARPSYNC.COLLECTIVE R15, `(.L_x_2346) ;  /* 0x000000000f087348 */ /* 0x000fea0003c00000 */
[----:B------:R0:W1:Y:S02]  /*17420*/  SHFL.IDX P6, R14, R13, R12, R11 ;  /* 0x0000000c0d0e7389 */ /* 0x00006400000c000b */
[----:B01----:R-:W-:Y:S01]  /*17430*/  ENDCOLLECTIVE ;  /* 0x000000000000791b */ /* 0x003fe20003800000 */
.L_x_2346:
        /* <DEDUP_REMOVED lines=16> */
.L_x_2347:
        /* <DEDUP_REMOVED lines=8> */
.L_x_2348:
        /* <DEDUP_REMOVED lines=15> */
.L_x_2349:
[----:B------:R-:W-:Y:S02]  /*176b0*/  IMAD.MOV.U32 R13, RZ, RZ, R4 ;  /* 0x000000ffff0d7224 */ /* 0x000fe400078e0004 */
[----:B------:R-:W-:Y:S01]  /*176c0*/  IMAD.MOV.U32 R12, RZ, RZ, 0x6 ;  /* 0x00000006ff0c7424 */ /* 0x000fe200078e00ff */
[----:B------:R-:W-:-:S05]  /*176d0*/  @!P0 LEA R14, P1, R37, R14, 0x1 ;  /* 0x0000000e250e8211 */ /* 0x000fca00078208ff */
[----:B------:R-:W-:-:S08]  /*176e0*/  @!P0 IMAD.MOV.U32 R2, RZ, RZ, R14 ;  /* 0x000000ffff028224 */ /* 0x000fd000078e000e */
[----:B------:R-:W-:Y:S05]  /*176f0*/  WARPSYNC.COLLECTIVE R15, `(.L_x_2350) ;  /* 0x000000000f087348 */ /* 0x000fea0003c00000 */
[----:B------:R0:W1:Y:S02]  /*17700*/  SHFL.IDX P6, R14, R13, R12, R11 ;  /* 0x0000000c0d0e7389 */ /* 0x00006400000c000b */
[----:B01----:R-:W-:Y:S01]  /*17710*/  ENDCOLLECTIVE ;  /* 0x000000000000791b */ /* 0x003fe20003800000 */
.L_x_2350:
[----:B------:R-:W-:Y:S02]  /*17720*/  @!P0 IMAD.X R7, RZ, RZ, R6, P1 ;  /* 0x000000ffff078224 */ /* 0x000fe400008e0606 */
[----:B------:R-:W-:-:S03]  /*17730*/  VIADD R6, R0, 0x60 ;  /* 0x0000006000067836 */ /* 0x000fc60000000000 */
[----:B------:R-:W-:-:S05]  /*17740*/  @!P0 MOV R3, R7 ;  /* 0x0000000700038202 */ /* 0x000fca0000000f00 */
[----:B------:R-:W-:Y:S01]  /*17750*/  @!PT LDS RZ, [RZ] ;  /* 0x00000000fffff984 */ /* 0x000fe20000000800 */
[----:B------:R-:W-:Y:S01]  /*17760*/  @!PT LDS RZ, [RZ] ;  /* 0x00000000fffff984 */ /* 0x000fe20000000800 */
[----:B------:R-:W-:Y:S01]  /*17770*/  @!PT LDS RZ, [RZ] ;  /* 0x00000000fffff984 */ /* 0x000fe20000000800 */
[----:B------:R0:W-:Y:S01]  /*17780*/  @!P0 LDGSTS.E.BYPASS.LTC128B.128 [R31+0x16c00], desc[UR38][R2.64], !P2 ;  /* 0x16c00000021f8fae */ /* 0x0001e2000d101d66 */
[----:B------:R-:W-:-:S03]  /*17790*/  MOV R13, R5 ;  /* 0x00000005000d7202 */ /* 0x000fc60000000f00 */
        /* <DEDUP_REMOVED lines=8> */
.L_x_2351:
[----:B------:R-:W-:Y:S01]  /*17820*/  IMAD.MOV.U32 R13, RZ, RZ, R4 ;  /* 0x000000ffff0d7224 */ /* 0x000fe200078e0004 */
[----:B------:R-:W-:Y:S02]  /*17830*/  MOV R12, 0x7 ;  /* 0x00000007000c7802 */ /* 0x000fe40000000f00 */
[----:B------:R-:W-:-:S05]  /*17840*/  @!P0 LEA R14, P1, R37, R14, 0x1 ;  /* 0x0000000e250e8211 */ /* 0x000fca00078208ff */
[----:B------:R-:W-:-:S08]  /*17850*/  @!P0 IMAD.MOV.U32 R2, RZ, RZ, R14 ;  /* 0x000000ffff028224 */ /* 0x000fd000078e000e */
[----:B------:R-:W-:Y:S05]  /*17860*/  WARPSYNC.COLLECTIVE R15, `(.L_x_2352) ;  /* 0x000000000f087348 */ /* 0x000fea0003c00000 */
[----:B------:R0:W1:Y:S02]  /*17870*/  SHFL.IDX P6, R14, R13, R12, R11 ;  /* 0x0000000c0d0e7389 */ /* 0x00006400000c000b */
[----:B01----:R-:W-:Y:S01]  /*17880*/  ENDCOLLECTIVE ;  /* 0x000000000000791b */ /* 0x003fe20003800000 */
.L_x_2352:
        /* <DEDUP_REMOVED lines=14> */
.L_x_2353:
[----:B------:R-:W-:Y:S05]  /*17970*/  BRA `(.L_x_2354) ;  /* 0xffffffc800dc7947 */ /* 0x000fea000383ffff */
.L_x_2282:
[----:B0-----:R0:W2:Y:S02]  /*17980*/  SYNCS.PHASECHK.TRANS64.TRYWAIT P0, [R17+URZ+0x38820], R0 ;  /* 0x03882000110075a7 */ /* 0x0010a4000800017f */
[----:B--2---:R-:W-:Y:S05]  /*17990*/  @!P0 NANOSLEEP.SYNCS 0x989680 ;  /* 0x009896800000895d */ /* 0x004fea0003900000 */
[----:B------:R-:W2:Y:S02]  /*179a0*/  @!P0 SYNCS.PHASECHK.TRANS64 P0, [R17+URZ+0x38820], R0 ;  /* 0x03882000110085a7 */ /* 0x000ea4000800007f */
[----:B--2---:R-:W-:Y:S05]  /*179b0*/  @!P0 BRA `(.L_x_2282) ;  /* 0xfffffffc00f08947 */ /* 0x004fea000383ffff */
[----:B------:R-:W-:Y:S05]  /*179c0*/  BRA `(.L_x_2355) ;  /* 0xffffffcc00447947 */ /* 0x000fea000383ffff */
.L_x_2286:
[----:B-1----:R1:W2:Y:S02]  /*179d0*/  SYNCS.PHASECHK.TRANS64.TRYWAIT P0, [R6+URZ+0x38840], R3 ;  /* 0x03884003060075a7 */ /* 0x0022a4000800017f */
[----:B--2---:R-:W-:Y:S05]  /*179e0*/  @!P0 NANOSLEEP.SYNCS 0x989680 ;  /* 0x009896800000895d */ /* 0x004fea0003900000 */
[----:B------:R-:W2:Y:S02]  /*179f0*/  @!P0 SYNCS.PHASECHK.TRANS64 P0, [R6+URZ+0x38840], R3 ;  /* 0x03884003060085a7 */ /* 0x000ea4000800007f */
[----:B--2---:R-:W-:Y:S05]  /*17a00*/  @!P0 BRA `(.L_x_2286) ;  /* 0xfffffffc00f08947 */ /* 0x004fea000383ffff */
[----:B------:R-:W-:Y:S05]  /*17a10*/  BRA `(.L_x_2356) ;  /* 0xffffffd000047947 */ /* 0x000fea000383ffff */
.L_x_2287:
        /* <DEDUP_REMOVED lines=8> */
.L_x_2358:
[----:B------:R-:W-:Y:S05]  /*17aa0*/  BSYNC B1 ;  /* 0x0000000000017941 */ /* 0x000fea0003800000 */
.L_x_2357:
[----:B------:R-:W-:Y:S01]  /*17ab0*/  IMAD.MOV.U32 R13, RZ, RZ, R8 ;  /* 0x000000ffff0d7224 */ /* 0x000fe200078e0008 */
[----:B------:R-:W-:Y:S01]  /*17ac0*/  MOV R11, 0x181f ;  /* 0x0000181f000b7802 */ /* 0x000fe20000000f00 */
[----:B------:R-:W-:Y:S02]  /*17ad0*/  IMAD.MOV.U32 R12, RZ, RZ, RZ ;  /* 0x000000ffff0c7224 */ /* 0x000fe400078e00ff */
[----:B------:R-:W-:Y:S02]  /*17ae0*/  IMAD.MOV.U32 R15, RZ, RZ, -0x1 ;  /* 0xffffffffff0f7424 */ /* 0x000fe400078e00ff */
[----:B------:R-:W-:Y:S02]  /*17af0*/  IMAD.MOV.U32 R3, RZ, RZ, R14 ;  /* 0x000000ffff037224 */ /* 0x000fe400078e000e */
[----:B------:R-:W-:-:S07]  /*17b00*/  IMAD.SHL.U32 R0, R37, 0x2, RZ ;  /* 0x0000000225007824 */ /* 0x000fce00078e00ff */
[----:B------:R-:W-:Y:S05]  /*17b10*/  WARPSYNC.COLLECTIVE R15, `(.L_x_2359) ;  /* 0x000000000f087348 */ /* 0x000fea0003c00000 */
[----:B------:R0:W1:Y:S02]  /*17b20*/  SHFL.IDX P6, R14, R13, R12, R11 ;  /* 0x0000000c0d0e7389 */ /* 0x00006400000c000b */
[----:B01----:R-:W-:Y:S01]  /*17b30*/  ENDCOLLECTIVE ;  /* 0x000000000000791b */ /* 0x003fe20003800000 */
.L_x_2359:
[----:B------:R-:W-:Y:S01]  /*17b40*/  IMAD R9, R9, 0x2, R17 ;  /* 0x0000000209097824 */ /* 0x000fe200078e0211 */
[----:B------:R-:W-:Y:S01]  /*17b50*/  MOV R13, R20 ;  /* 0x00000014000d7202 */ /* 0x000fe20000000f00 */
[----:B------:R-:W-:Y:S01]  /*17b60*/  IMAD.MOV.U32 R12, RZ, RZ, 0x1 ;  /* 0x00000001ff0c7424 */ /* 0x000fe200078e00ff */
[----:B------:R-:W-:-:S13]  /*17b70*/  IADD3 R2, P0, R14, R0, RZ ;  /* 0x000000000e027210 */ /* 0x000fda0007f1e0ff */
[----:B------:R-:W-:Y:S05]  /*17b80*/  WARPSYNC.COLLECTIVE R15, `(.L_x_2360) ;  /* 0x000000000f087348 */ /* 0x000fea0003c00000 */
[----:B------:R0:W1:Y:S02]  /*17b90*/  SHFL.IDX P6, R14, R13, R12, R11 ;  /* 0x0000000c0d0e7389 */ /* 0x00006400000c000b */
[----:B01----:R-:W-:Y:S01]  /*17ba0*/  ENDCOLLECTIVE ;  /* 0x000000000000791b */ /* 0x003fe20003800000 */
.L_x_2360:
        /* <DEDUP_REMOVED lines=13> */
.L_x_2361:
[----:B------:R-:W-:Y:S01]  /*17c80*/  MOV R13, R20 ;  /* 0x00000014000d7202 */ /* 0x000fe20000000f00 */
[----:B------:R-:W-:Y:S01]  /*17c90*/  IMAD.MOV.U32 R12, RZ, RZ, 0x2 ;  /* 0x00000002ff0c7424 */ /* 0x000fe200078e00ff */
[----:B------:R-:W-:-:S13]  /*17ca0*/  IADD3 R2, P0, R14, R0, RZ ;  /* 0x000000000e027210 */ /* 0x000fda0007f1e0ff */
[----:B------:R-:W-:Y:S05]  /*17cb0*/  WARPSYNC.COLLECTIVE R15, `(.L_x_2362) ;  /* 0x000000000f087348 */ /* 0x000fea0003c00000 */
[----:B------:R0:W1:Y:S02]  /*17cc0*/  SHFL.IDX P6, R14, R13, R12, R11 ;  /* 0x0000000c0d0e7389 */ /* 0x00006400000c000b */
[----:B01----:R-:W-:Y:S01]  /*17cd0*/  ENDCOLLECTIVE ;  /* 0x000000000000791b */ /* 0x003fe20003800000 */
.L_x_2362:
        /* <DEDUP_REMOVED lines=13> */
.L_x_2363:
[----:B------:R-:W-:Y:S01]  /*17db0*/  MOV R13, R20 ;  /* 0x00000014000d7202 */ /* 0x000fe20000000f00 */
[----:B------:R-:W-:Y:S01]  /*17dc0*/  IMAD.MOV.U32 R12, RZ, RZ, 0x3 ;  /* 0x00000003ff0c7424 */ /* 0x000fe200078e00ff */
[----:B------:R-:W-:-:S13]  /*17dd0*/  IADD3 R2, P0, R14, R0, RZ ;  /* 0x000000000e027210 */ /* 0x000fda0007f1e0ff */
[----:B------:R-:W-:Y:S05]  /*17de0*/  WARPSYNC.COLLECTIVE R15, `(.L_x_2364) ;  /* 0x000000000f087348 */ /* 0x000fea0003c00000 */
[----:B------:R0:W1:Y:S02]  /*17df0*/  SHFL.IDX P6, R14, R13, R12, R11 ;  /* 0x0000000c0d0e7389 */ /* 0x00006400000c000b */
[----:B01----:R-:W-:Y:S01]  /*17e00*/  ENDCOLLECTIVE ;  /* 0x000000000000791b */ /* 0x003fe20003800000 */
.L_x_2364:
        /* <DEDUP_REMOVED lines=13> */
.L_x_2365:
[----:B------:R-:W-:Y:S01]  /*17ee0*/  MOV R13, R20 ;  /* 0x00000014000d7202 */ /* 0x000fe20000000f00 */
[----:B------:R-:W-:Y:S01]  /*17ef0*/  IMAD.MOV.U32 R12, RZ, RZ, 0x4 ;  /* 0x00000004ff0c7424 */ /* 0x000fe200078e00ff */
[----:B------:R-:W-:-:S13]  /*17f00*/  IADD3 R2, P0, R14, R0, RZ ;  /* 0x000000000e027210 */ /* 0x000fda0007f1e0ff */
[----:B------:R-:W-:Y:S05]  /*17f10*/  WARPSYNC.COLLECTIVE R15, `(.L_x_2366) ;  /* 0x000000000f087348 */ /* 0x000fea0003c00000 */
[----:B------:R0:W1:Y:S02]  /*17f20*/  SHFL.IDX P6, R14, R13, R12, R11 ;  /* 0x0000000c0d0e7389 */ /* 0x00006400000c000b */
[----:B01----:R-:W-:Y:S01]  /*17f30*/  ENDCOLLECTIVE ;  /* 0x000000000000791b */ /* 0x003fe20003800000 */
.L_x_2366:
        /* <DEDUP_REMOVED lines=13> */
.L_x_2367:
[----:B------:R-:W-:Y:S05]  /*18010*/  BRA `(.L_x_2368) ;  /* 0xffffffcc00847947 */ /* 0x000fea000383ffff */
.L_x_2292:
[----:B0-----:R0:W1:Y:S02]  /*18020*/  SYNCS.PHASECHK.TRANS64.TRYWAIT P0, [R6+URZ+0x38860], R3 ;  /* 0x03886003060075a7 */ /* 0x001064000800017f */
[----:B-1----:R-:W-:Y:S05]  /*18030*/  @!P0 NANOSLEEP.SYNCS 0x989680 ;  /* 0x009896800000895d */ /* 0x002fea0003900000 */
[----:B------:R-:W1:Y:S02]  /*18040*/  @!P0 SYNCS.PHASECHK.TRANS64 P0, [R6+URZ+0x38860], R3 ;  /* 0x03886003060085a7 */ /* 0x000e64000800007f */
[----:B-1----:R-:W-:Y:S05]  /*18050*/  @!P0 BRA `(.L_x_2292) ;  /* 0xfffffffc00f08947 */ /* 0x002fea000383ffff */
[----:B------:R-:W-:Y:S05]  /*18060*/  BRA `(.L_x_2369) ;  /* 0xffffffcc00e47947 */ /* 0x000fea000383ffff */
.L_x_2293:
        /* <DEDUP_REMOVED lines=8> */
.L_x_2371:
[----:B------:R-:W-:Y:S05]  /*180f0*/  BSYNC B1 ;  /* 0x0000000000017941 */ /* 0x000fea0003800000 */
.L_x_2370:
[----:B------:R-:W-:Y:S01]  /*18100*/  IMAD.MOV.U32 R13, RZ, RZ, R18 ;  /* 0x000000ffff0d7224 */ /* 0x000fe200078e0012 */
[----:B------:R-:W-:Y:S01]  /*18110*/  MOV R12, RZ ;  /* 0x000000ff000c7202 */ /* 0x000fe20000000f00 */
[----:B------:R-:W-:Y:S02]  /*18120*/  IMAD.MOV.U32 R11, RZ, RZ, 0x181f ;  /* 0x0000181fff0b7424 */ /* 0x000fe400078e00ff */
[----:B------:R-:W-:Y:S02]  /*18130*/  IMAD.MOV.U32 R15, RZ, RZ, -0x1 ;  /* 0xffffffffff0f7424 */ /* 0x000fe400078e00ff */
[----:B------:R-:W-:Y:S02]  /*18140*/  IMAD.MOV.U32 R3, RZ, RZ, R14 ;  /* 0x000000ffff037224 */ /* 0x000fe400078e000e */
[----:B------:R-:W-:-:S07]  /*18150*/  IMAD R7, R7, 0x2, R17 ;  /* 0x0000000207077824 */ /* 0x000fce00078e0211 */
[----:B------:R-:W-:Y:S05]  /*18160*/  WARPSYNC.COLLECTIVE R15, `(.L_x_2372) ;  /* 0x000000000f087348 */ /* 0x000fea0003c00000 */
[----:B------:R0:W1:Y:S02]  /*18170*/  SHFL.IDX P6, R14, R13, R12, R11 ;  /* 0x0000000c0d0e7389 */ /* 0x00006400000c000b */
[----:B01----:R-:W-:Y:S01]  /*18180*/  ENDCOLLECTIVE ;  /* 0x000000000000791b */ /* 0x003fe20003800000 */
.L_x_2372:
[----:B------:R-:W-:Y:S01]  /*18190*/  MOV R13, R19 ;  /* 0x00000013000d7202 */ /* 0x000fe20000000f00 */
[----:B------:R-:W-:Y:S01]  /*181a0*/  IMAD.MOV.U32 R12, RZ, RZ, 0x1 ;  /* 0x00000001ff0c7424 */ /* 0x000fe200078e00ff */
[----:B------:R-:W-:-:S13]  /*181b0*/  IADD3 R2, P0, R14, R0, RZ ;  /* 0x000000000e027210 */ /* 0x000fda0007f1e0ff */
[----:B------:R-:W-:Y:S05]  /*181c0*/  WARPSYNC.COLLECTIVE R15, `(.L_x_2373) ;  /* 0x000000000f087348 */ /* 0x000fea0003c00000 */
[----:B------:R0:W1:Y:S02]  /*181d0*/  SHFL.IDX P6, R14, R13, R12, R11 ;  /* 0x0000000c0d0e7389 */ /* 0x00006400000c000b */
[----:B01----:R-:W-:Y:S01]  /*181e0*/  ENDCOLLECTIVE ;  /* 0x000000000000791b */ /* 0x003fe20003800000 */
.L_x_2373:
        /* <DEDUP_REMOVED lines=17> */
.L_x_2374:
[----:B------:R-:W-:Y:S01]  /*18300*/  MOV R13, R19 ;  /* 0x00000013000d7202 */ /* 0x000fe20000000f00 */
[----:B------:R-:W-:Y:S01]  /*18310*/  IMAD.MOV.U32 R12, RZ, RZ, 0x2 ;  /* 0x00000002ff0c7424 */ /* 0x000fe200078e00ff */
[----:B------:R-:W-:-:S13]  /*18320*/  IADD3 R2, P0, R14, R0, RZ ;  /* 0x000000000e027210 */ /* 0x000fda0007f1e0ff */
[----:B------:R-:W-:Y:S05]  /*18330*/  WARPSYNC.COLLECTIVE R15, `(.L_x_2375) ;  /* 0x000000000f087348 */ /* 0x000fea0003c00000 */
[----:B------:R0:W1:Y:S02]  /*18340*/  SHFL.IDX P6, R14, R13, R12, R11 ;  /* 0x0000000c0d0e7389 */ /* 0x00006400000c000b */
[----:B01----:R-:W-:Y:S01]  /*18350*/  ENDCOLLECTIVE ;  /* 0x000000000000791b */ /* 0x003fe20003800000 */
.L_x_2375:
        /* <DEDUP_REMOVED lines=17> */
.L_x_2376:
[----:B------:R-:W-:Y:S01]  /*18470*/  MOV R13, R19 ;  /* 0x00000013000d7202 */ /* 0x000fe20000000f00 */
[----:B------:R-:W-:Y:S01]  /*18480*/  IMAD.MOV.U32 R12, RZ, RZ, 0x3 ;  /* 0x00000003ff0c7424 */ /* 0x000fe200078e00ff */
[----:B------:R-:W-:-:S13]  /*18490*/  IADD3 R2, P0, R14, R0, RZ ;  /* 0x000000000e027210 */ /* 0x000fda0007f1e0ff */
[----:B------:R-:W-:Y:S05]  /*184a0*/  WARPSYNC.COLLECTIVE R15, `(.L_x_2377) ;  /* 0x000000000f087348 */ /* 0x000fea0003c00000 */
[----:B------:R0:W1:Y:S02]  /*184b0*/  SHFL.IDX P6, R14, R13, R12, R11 ;  /* 0x0000000c0d0e7389 */ /* 0x00006400000c000b */
[----:B01----:R-:W-:Y:S01]  /*184c0*/  ENDCOLLECTIVE ;  /* 0x000000000000791b */ /* 0x003fe20003800000 */
.L_x_2377:
        /* <DEDUP_REMOVED lines=17> */
.L_x_2378:
[----:B------:R-:W-:Y:S01]  /*185e0*/  MOV R13, R19 ;  /* 0x00000013000d7202 */ /* 0x000fe20000000f00 */
[----:B------:R-:W-:Y:S01]  /*185f0*/  IMAD.MOV.U32 R12, RZ, RZ, 0x4 ;  /* 0x00000004ff0c7424 */ /* 0x000fe200078e00ff */
[----:B------:R-:W-:-:S13]  /*18600*/  IADD3 R2, P0, R14, R0, RZ ;  /* 0x000000000e027210 */ /* 0x000fda0007f1e0ff */
[----:B------:R-:W-:Y:S05]  /*18610*/  WARPSYNC.COLLECTIVE R15, `(.L_x_2379) ;  /* 0x000000000f087348 */ /* 0x000fea0003c00000 */
[----:B------:R0:W1:Y:S02]  /*18620*/  SHFL.IDX P6, R14, R13, R12, R11 ;  /* 0x0000000c0d0e7389 */ /* 0x00006400000c000b */
[----:B01----:R-:W-:Y:S01]  /*18630*/  ENDCOLLECTIVE ;  /* 0x000000000000791b */ /* 0x003fe20003800000 */
.L_x_2379:
        /* <DEDUP_REMOVED lines=12> */
.L_x_2380:
        /* <DEDUP_REMOVED lines=9> */
.L_x_2301:
[----:B0-----:R0:W2:Y:S02]  /*18790*/  SYNCS.PHASECHK.TRANS64.TRYWAIT P0, [R4+URZ+0x38860], R3 ;  /* 0x03886003040075a7 */ /* 0x0010a4000800017f */
[----:B--2---:R-:W-:Y:S05]  /*187a0*/  @!P0 NANOSLEEP.SYNCS 0x989680 ;  /* 0x009896800000895d */ /* 0x004fea0003900000 */
[----:B------:R-:W2:Y:S02]  /*187b0*/  @!P0 SYNCS.PHASECHK.TRANS64 P0, [R4+URZ+0x38860], R3 ;  /* 0x03886003040085a7 */ /* 0x000ea4000800007f */
[----:B--2---:R-:W-:Y:S05]  /*187c0*/  @!P0 BRA `(.L_x_2301) ;  /* 0xfffffffc00f08947 */ /* 0x004fea000383ffff */
[----:B------:R-:W-:Y:S05]  /*187d0*/  BRA `(.L_x_2382) ;  /* 0xffffffd0003c7947 */ /* 0x000fea000383ffff */
.L_x_2302:
        /* <DEDUP_REMOVED lines=8> */
.L_x_2384:
[----:B------:R-:W-:Y:S05]  /*18860*/  BSYNC B0 ;  /* 0x0000000000007941 */ /* 0x000fea0003800000 */
.L_x_2383:
        /* <DEDUP_REMOVED lines=9> */
.L_x_2385:
[----:B------:R-:W-:Y:S02]  /*18900*/  IMAD.MOV.U32 R13, RZ, RZ, R19 ;  /* 0x000000ffff0d7224 */ /* 0x000fe400078e0013 */
[----:B------:R-:W-:Y:S01]  /*18910*/  IMAD.MOV.U32 R12, RZ, RZ, 0x1 ;  /* 0x00000001ff0c7424 */ /* 0x000fe200078e00ff */
[----:B------:R-:W-:-:S13]  /*18920*/  IADD3 R2, P0, R14, R6, RZ ;  /* 0x000000060e027210 */ /* 0x000fda0007f1e0ff */
[----:B------:R-:W-:Y:S05]  /*18930*/  WARPSYNC.COLLECTIVE R15, `(.L_x_2386) ;  /* 0x000000000f087348 */ /* 0x000fea0003c00000 */
[----:B------:R0:W1:Y:S02]  /*18940*/  SHFL.IDX P6, R14, R13, R12, R11 ;  /* 0x0000000c0d0e7389 */ /* 0x00006400000c000b */
[----:B01----:R-:W-:Y:S01]  /*18950*/  ENDCOLLECTIVE ;  /* 0x000000000000791b */ /* 0x003fe20003800000 */
.L_x_2386:
[----:B------:R-:W-:Y:S01]  /*18960*/  IMAD.X R3, RZ, RZ, R0, P0 ;  /* 0x000000ffff037224 */ /* 0x000fe200000e0600 */
[----:B------:R-:W-:Y:S02]  /*18970*/  ISETP.LT.OR P0, PT, R5, 0x1, P5 ;  /* 0x000000010500780c */ /* 0x000fe40002f01670 */
[----:B------:R-:W-:Y:S01]  /*18980*/  LEA R0, R8, R17, 0x1 ;  /* 0x0000001108007211 */ /* 0x000fe200078e08ff */
        /* <DEDUP_REMOVED lines=10> */
.L_x_2387:
        /* <DEDUP_REMOVED lines=14> */
.L_x_2388:
[----:B------:R-:W-:Y:S02]  /*18b10*/  IADD3.X R3, RZ, R7, RZ, P0, !PT ;  /* 0x00000007ff037210 */ /* 0x000fe400007fe4ff */
        /* <DEDUP_REMOVED lines=11> */
.L_x_2389:
        /* <DEDUP_REMOVED lines=14> */
.L_x_2390:
        /* <DEDUP_REMOVED lines=12> */
.L_x_2391:
        /* <DEDUP_REMOVED lines=14> */
.L_x_2392:
        /* <DEDUP_REMOVED lines=12> */
.L_x_2393:
        /* <DEDUP_REMOVED lines=9> */
.L_x_2307:
[----:B------:R-:W-:Y:S01]  /*18fa0*/  BSSY B0, `(.L_x_2395) ;  /* 0x0000008000007945 */ /* 0x000fe20003800000 */
[----:B------:R-:W-:Y:S01]  /*18fb0*/  MOV R13, R34 ;  /* 0x00000022000d7202 */ /* 0x000fe20000000f00 */
[----:B------:R-:W-:Y:S02]  /*18fc0*/  IMAD.MOV.U32 R12, RZ, RZ, RZ ;  /* 0x000000ffff0c7224 */ /* 0x000fe400078e00ff */
[----:B------:R-:W-:Y:S02]  /*18fd0*/  IMAD.MOV.U32 R11, RZ, RZ, 0x1f ;  /* 0x0000001fff0b7424 */ /* 0x000fe400078e00ff */
[----:B------:R-:W-:-:S07]  /*18fe0*/  IMAD.MOV.U32 R15, RZ, RZ, -0x1 ;  /* 0xffffffffff0f7424 */ /* 0x000fce00078e00ff */
[----:B-----5:R-:W-:Y:S05]  /*18ff0*/  WARPSYNC.COLLECTIVE R15, `(.L_x_2396) ;  /* 0x000000000f087348 */ /* 0x020fea0003c00000 */
[----:B------:R0:W1:Y:S02]  /*19000*/  SHFL.IDX P6, R14, R13, R12, R11 ;  /* 0x0000000c0d0e7389 */ /* 0x00006400000c000b */
[----:B01---5:R-:W-:Y:S01]  /*19010*/  ENDCOLLECTIVE ;  /* 0x000000000000791b */ /* 0x023fe20003800000 */
.L_x_2396:
[----:B------:R-:W-:Y:S05]  /*19020*/  BSYNC B0 ;  /* 0x0000000000007941 */ /* 0x000fea0003800000 */
.L_x_2395:
[----:B------:R-:W-:Y:S05]  /*19030*/  BRA `(.L_x_2397) ;  /* 0xffffffcc00d07947 */ /* 0x000fea000383ffff */
.L_x_2310:
[----:B-1----:R1:W2:Y:S02]  /*19040*/  SYNCS.PHASECHK.TRANS64.TRYWAIT P0, [R4+URZ+0x38820], R0 ;  /* 0x03882000040075a7 */ /* 0x0022a4000800017f */
[----:B--2---:R-:W-:Y:S05]  /*19050*/  @!P0 NANOSLEEP.SYNCS 0x989680 ;  /* 0x009896800000895d */ /* 0x004fea0003900000 */
[----:B------:R-:W2:Y:S02]  /*19060*/  @!P0 SYNCS.PHASECHK.TRANS64 P0, [R4+URZ+0x38820], R0 ;  /* 0x03882000040085a7 */ /* 0x000ea4000800007f */
[----:B--2---:R-:W-:Y:S05]  /*19070*/  @!P0 BRA `(.L_x_2310) ;  /* 0xfffffffc00f08947 */ /* 0x004fea000383ffff */
[----:B------:R-:W-:Y:S05]  /*19080*/  BRA `(.L_x_2398) ;  /* 0xffffffd000187947 */ /* 0x000fea000383ffff */
.L_x_2311:
[----:B------:R-:W2:Y:S01]  /*19090*/  S2R R2, SR_TID.X ;  /* 0x0000000000027919 */ /* 0x000ea20000002100 */
[----:B------:R-:W-:Y:S01]  /*190a0*/  BSSY B0, `(.L_x_2399) ;  /* 0x000000a000007945 */ /* 0x000fe20003800000 */
[----:B------:R-:W-:Y:S01]  /*190b0*/  MOV R12, RZ ;  /* 0x000000ff000c7202 */ /* 0x000fe20000000f00 */
[----:B------:R-:W-:Y:S02]  /*190c0*/  IMAD.MOV.U32 R11, RZ, RZ, 0x1f ;  /* 0x0000001fff0b7424 */ /* 0x000fe400078e00ff */
[----:B------:R-:W-:Y:S01]  /*190d0*/  IMAD.MOV.U32 R15, RZ, RZ, -0x1 ;  /* 0xffffffffff0f7424 */ /* 0x000fe200078e00ff */
[----:B--2---:R-:W-:-:S04]  /*190e0*/  SHF.R.U32.HI R2, RZ, 0x5, R2 ;  /* 0x00000005ff027819 */ /* 0x004fc80000011602 */
[----:B------:R-:W-:-:S05]  /*190f0*/  LOP3.LUT R2, R2, 0x3, RZ, 0xc0, !PT ;  /* 0x0000000302027812 */ /* 0x000fca00078ec0ff */
[----:B------:R-:W-:-:S07]  /*19100*/  IMAD.MOV.U32 R13, RZ, RZ, R2 ;  /* 0x000000ffff0d7224 */ /* 0x000fce00078e0002 */
[----:B01---5:R-:W-:Y:S05]  /*19110*/  WARPSYNC.COLLECTIVE R15, `(.L_x_2400) ;  /* 0x000000000f087348 */ /* 0x023fea0003c00000 */
[----:B------:R2:W3:Y:S02]  /*19120*/  SHFL.IDX P6, R14, R13, R12, R11 ;  /* 0x0000000c0d0e7389 */ /* 0x0004e400000c000b */
[----:B0123-5:R-:W-:Y:S01]  /*19130*/  ENDCOLLECTIVE ;  /* 0x000000000000791b */ /* 0x02ffe20003800000 */
.L_x_2400:
[----:B------:R-:W-:Y:S05]  /*19140*/  BSYNC B0 ;  /* 0x0000000000007941 */ /* 0x000fea0003800000 */
.L_x_2399:
[----:B------:R-:W-:Y:S05]  /*19150*/  BRA `(.L_x_2401) ;  /* 0xffffffd000007947 */ /* 0x000fea000383ffff */
.L_x_2314:
[----:B------:R-:W-:Y:S01]  /*19160*/  BSSY B1, `(.L_x_2402) ;  /* 0x0000006000017945 */ /* 0x000fe20003800000 */
[----:B------:R-:W-:-:S07]  /*19170*/  IMAD.MOV.U32 R15, RZ, RZ, -0x1 ;  /* 0xffffffffff0f7424 */ /* 0x000fce00078e00ff */
[----:B01---5:R-:W-:Y:S05]  /*19180*/  WARPSYNC.COLLECTIVE R15, `(.L_x_2403) ;  /* 0x000000000f0c7348 */ /* 0x023fea0003c00000 */
[----:B------:R-:W-:Y:S02]  /*19190*/  ELECT P6, UR62, PT ;  /* 0x00000000003e782f */ /* 0x000fe400038c0000 */
[----:B------:R-:W-:Y:S01]  /*191a0*/  MOV R14, UR62 ;  /* 0x0000003e000e7c02 */ /* 0x000fe20008000f00 */
[----:B01---5:R-:W-:Y:S10]  /*191b0*/  ENDCOLLECTIVE ;  /* 0x000000000000791b */ /* 0x023ff40003800000 */
.L_x_2403:
[----:B------:R-:W-:Y:S05]  /*191c0*/  BSYNC B1 ;  /* 0x0000000000017941 */ /* 0x000fea0003800000 */
.L_x_2402:
[----:B------:R-:W-:Y:S05]  /*191d0*/  BRA `(.L_x_2404) ;  /* 0xffffffcc00f87947 */ /* 0x000fea000383ffff */
.L_x_2316:
[----:B-1----:R1:W2:Y:S02]  /*191e0*/  SYNCS.PHASECHK.TRANS64.TRYWAIT P1, [R5+URZ+0x38840], R0 ;  /* 0x03884000050075a7 */ /* 0x0022a4000802017f */
[----:B--2---:R-:W-:Y:S05]  /*191f0*/  @!P1 NANOSLEEP.SYNCS 0x989680 ;  /* 0x009896800000995d */ /* 0x004fea0003900000 */
[----:B------:R-:W2:Y:S02]  /*19200*/  @!P1 SYNCS.PHASECHK.TRANS64 P1, [R5+URZ+0x38840], R0 ;  /* 0x03884000050095a7 */ /* 0x000ea4000802007f */
[----:B--2---:R-:W-:Y:S05]  /*19210*/  @!P1 BRA `(.L_x_2316) ;  /* 0xfffffffc00f09947 */ /* 0x004fea000383ffff */
[----:B------:R-:W-:Y:S05]  /*19220*/  BRA `(.L_x_2405) ;  /* 0xffffffd000207947 */ /* 0x000fea000383ffff */
.L_x_2318:
[----:B--2---:R2:W3:Y:S02]  /*19230*/  SYNCS.PHASECHK.TRANS64.TRYWAIT P1, [R23+URZ+0x38840], R2 ;  /* 0x03884002170075a7 */ /* 0x0044e4000802017f */
[----:B---3--:R-:W-:Y:S05]  /*19240*/  @!P1 NANOSLEEP.SYNCS 0x989680 ;  /* 0x009896800000995d */ /* 0x008fea0003900000 */
[----:B------:R-:W3:Y:S02]  /*19250*/  @!P1 SYNCS.PHASECHK.TRANS64 P1, [R23+URZ+0x38840], R2 ;  /* 0x03884002170095a7 */ /* 0x000ee4000802007f */
[----:B---3--:R-:W-:Y:S05]  /*19260*/  @!P1 BRA `(.L_x_2318) ;  /* 0xfffffffc00f09947 */ /* 0x008fea000383ffff */
[----:B------:R-:W-:Y:S05]  /*19270*/  BRA `(.L_x_2406) ;  /* 0xffffffd0002c7947 */ /* 0x000fea000383ffff */
.L_x_2320:
[----:B---3--:R3:W4:Y:S02]  /*19280*/  SYNCS.PHASECHK.TRANS64.TRYWAIT P1, [R5+URZ+0x38860], R0 ;  /* 0x03886000050075a7 */ /* 0x008724000802017f */
[----:B----4-:R-:W-:Y:S05]  /*19290*/  @!P1 NANOSLEEP.SYNCS 0x989680 ;  /* 0x009896800000995d */ /* 0x010fea0003900000 */
[----:B------:R-:W4:Y:S02]  /*192a0*/  @!P1 SYNCS.PHASECHK.TRANS64 P1, [R5+URZ+0x38860], R0 ;  /* 0x03886000050095a7 */ /* 0x000f24000802007f */
[----:B----4-:R-:W-:Y:S05]  /*192b0*/  @!P1 BRA `(.L_x_2320) ;  /* 0xfffffffc00f09947 */ /* 0x010fea000383ffff */
[----:B------:R-:W-:Y:S05]  /*192c0*/  BRA `(.L_x_2407) ;  /* 0xffffffd000287947 */ /* 0x000fea000383ffff */
.L_x_2408:
        /* <DEDUP_REMOVED lines=11> */
.L_x_15831:


//--------------------- .text._ZN7cutlass13device_kernelIN5flash11enable_sm90INS1_16FlashAttnFwdSm90INS1_25CollectiveMainloopFwdSm90ILi2EN4cute5tupleIJNS5_1CILi1EEES8_S8_EEENS6_IJNS7_ILi128EEENS7_ILi80EEENS7_ILi256EEEEEELi256ENS_10bfloat16_tEfNS_4arch4Sm90ELb1ELb0ELb1ELb1ELb1ELb0ELb0ELb1ELb1ELb1ELb0ELb0EEENS1_21CollectiveEpilogueFwdINS6_IJSA_SC_SB_EEES9_SE_SG_Li256ELb1ELb1ELb0ELb0EEENS1_36VarlenDynamicPersistentTileSchedulerILi128ELi80ELi256ELi128ELb0ELb1ELb1ELb1ELb1ELb1EEEEEEEEEvNT_6ParamsE --------------------------
	.section	.text._ZN7cutlass13device_kernelIN5flash11enable_sm90INS1_16FlashAttnFwdSm90INS1_25CollectiveMainloopFwdSm90ILi2EN4cute5tupleIJNS5_1CILi1EEES8_S8_EEENS6_IJNS7_ILi128EEENS7_ILi80EEENS7_ILi256EEEEEELi256ENS_10bfloat16_tEfNS_4arch4Sm90ELb1ELb0ELb1ELb1ELb1ELb0ELb0ELb1ELb1ELb1ELb0ELb0EEENS1_21CollectiveEpilogueFwdINS6_IJSA_SC_SB_EEES9_SE_SG_Li256ELb1ELb1ELb0ELb0EEENS1_36VarlenDynamicPersistentTileSchedulerILi128ELi80ELi256ELi128ELb0ELb1ELb1ELb1ELb1ELb1EEEEEEEEEvNT_6ParamsE,"ax",@progbits
	.align	128
.text._ZN7cutlass13device_kernelIN5flash11enable_sm90INS1_16FlashAttnFwdSm90INS1_25CollectiveMainloopFwdSm90ILi2EN4cute5tupleIJNS5_1CILi1EEES8_S8_EEENS6_IJNS7_ILi128EEENS7_ILi80EEENS7_ILi256EEEEEELi256ENS_10bfloat16_tEfNS_4arch4Sm90ELb1ELb0ELb1ELb1ELb1ELb0ELb0ELb1ELb1ELb1ELb0ELb0EEENS1_21CollectiveEpilogueFwdINS6_IJSA_SC_SB_EEES9_SE_SG_Li256ELb1ELb1ELb0ELb0EEENS1_36VarlenDynamicPersistentTileSchedulerILi128ELi80ELi256ELi128ELb0ELb1ELb1ELb1ELb1ELb1EEEEEEEEEvNT_6ParamsE:
        .type           _ZN7cutlass13device_kernelIN5flash11enable_sm90INS1_16FlashAttnFwdSm90INS1_25CollectiveMainloopFwdSm90ILi2EN4cute5tupleIJNS5_1CILi1EEES8_S8_EEENS6_IJNS7_ILi128EEENS7_ILi80EEENS7_ILi256EEEEEELi256ENS_10bfloat16_tEfNS_4arch4Sm90ELb1ELb0ELb1ELb1ELb1ELb0ELb0ELb1ELb1ELb1ELb0ELb0EEENS1_21CollectiveEpilogueFwdINS6_IJSA_SC_SB_EEES9_SE_SG_Li256ELb1ELb1ELb0ELb0EEENS1_36VarlenDynamicPersistentTileSchedulerILi128ELi80ELi256ELi128ELb0ELb1ELb1ELb1ELb1ELb1EEEEEEEEEvNT_6ParamsE,@function
        .size           _ZN7cutlass13device_kernelIN5flash11enable_sm90INS1_16FlashAttnFwdSm90INS1_25CollectiveMainloopFwdSm90ILi2EN4cute5tupleIJNS5_1CILi1EEES8_S8_EEENS6_IJNS7_ILi128EEENS7_ILi80EEENS7_ILi256EEEEEELi256ENS_10bfloat16_tEfNS_4arch4Sm90ELb1ELb0ELb1ELb1ELb1ELb0ELb0ELb1ELb1ELb1ELb0ELb0EEENS1_21CollectiveEpilogueFwdINS6_IJSA_SC_SB_EEES9_SE_SG_Li256ELb1ELb1ELb0ELb0EEENS1_36VarlenDynamicPersistentTileSchedulerILi128ELi80ELi256ELi128ELb0ELb1ELb1ELb1ELb1ELb1EEEEEEEEEvNT_6ParamsE,(.L_x_15832 - _ZN7cutlass13device_kernelIN5flash11enable_sm90INS1_16FlashAttnFwdSm90INS1_25CollectiveMainloopFwdSm90ILi2EN4cute5tupleIJNS5_1CILi1EEES8_S8_EEENS6_IJNS7_ILi128EEENS7_ILi80EEENS7_ILi256EEEEEELi256ENS_10bfloat16_tEfNS_4arch4Sm90ELb1ELb0ELb1ELb1ELb1ELb0ELb0ELb1ELb1ELb1ELb0ELb0EEENS1_21CollectiveEpilogueFwdINS6_IJSA_SC_SB_EEES9_SE_SG_Li256ELb1ELb1ELb0ELb0EEENS1_36VarlenDynamicPersistentTileSchedulerILi128ELi80ELi256ELi128ELb0ELb1ELb1ELb1ELb1ELb1EEEEEEEEEvNT_6ParamsE)
        .other          _ZN7cutlass13device_kernelIN5flash11enable_sm90INS1_16FlashAttnFwdSm90INS1_25CollectiveMainloopFwdSm90ILi2EN4cute5tupleIJNS5_1CILi1EEES8_S8_EEENS6_IJNS7_ILi128EEENS7_ILi80EEENS7_ILi256EEEEEELi256ENS_10bfloat16_tEfNS_4arch4Sm90ELb1ELb0ELb1ELb1ELb1ELb0ELb0ELb1ELb1ELb1ELb0ELb0EEENS1_21CollectiveEpilogueFwdINS6_IJSA_SC_SB_EEES9_SE_SG_Li256ELb1ELb1ELb0ELb0EEENS1_36VarlenDynamicPersistentTileSchedulerILi128ELi80ELi256ELi128ELb0ELb1ELb1ELb1ELb1ELb1EEEEEEEEEvNT_6ParamsE,@"STO_CUDA_ENTRY STV_DEFAULT"
_ZN7cutlass13device_kernelIN5flash11enable_sm90INS1_16FlashAttnFwdSm90INS1_25CollectiveMainloopFwdSm90ILi2EN4cute5tupleIJNS5_1CILi1EEES8_S8_EEENS6_IJNS7_ILi128EEENS7_ILi80EEENS7_ILi256EEEEEELi256ENS_10bfloat16_tEfNS_4arch4Sm90ELb1ELb0ELb1ELb1ELb1ELb0ELb0ELb1ELb1ELb1ELb0ELb0EEENS1_21CollectiveEpilogueFwdINS6_IJSA_SC_SB_EEES9_SE_SG_Li256ELb1ELb1ELb0ELb0EEENS1_36VarlenDynamicPersistentTileSchedulerILi128ELi80ELi256ELi128ELb0ELb1ELb1ELb1ELb1ELb1EEEEEEEEEvNT_6ParamsE:
        /* <DEDUP_REMOVED lines=45> */
.L_x_2409:
        /* <DEDUP_REMOVED lines=22> */
.L_x_2410:
        /* <DEDUP_REMOVED lines=18> */
.L_x_2411:
        /* <DEDUP_REMOVED lines=22> */
.L_x_2412:
        /* <DEDUP_REMOVED lines=23> */
.L_x_2413:
        /* <DEDUP_REMOVED lines=10> */
.L_x_2415:
        /* <DEDUP_REMOVED lines=18> */
[----:B------:R-:W0:Y:S02]  /*09e0*/  S2R R0, SR_TID.X ;  /* 0x0000000000007919 */ /* 0x000e240000002100 */
[----:B0-----:R-:W-:-:S05]  /*09f0*/  VIADD R12, R0, 0xffffff80 ;  /* 0xffffff80000c7836 */ /* 0x001fca0000000000 */
        /* <DEDUP_REMOVED lines=9> */
[C---:B------:R-:W-:Y:S01]  /*0a90*/  IMAD.IADD R4, R12.reuse, 0x1, -R4 ;  /* 0x000000010c047824 */ /* 0x040fe200078e0a04 */
[----:B------:R-:W-:Y:S02]  /*0aa0*/  LOP3.LUT R5, R5, 0xfffffc00, RZ, 0xc0, !PT ;  /* 0xfffffc0005057812 */ /* 0x000fe400078ec0ff */
[----:B------:R-:W-:Y:S01]  /*0ab0*/  LOP3.LUT R3, R3, 0x1ffffffe, RZ, 0xc0, !PT ;  /* 0x1ffffffe03037812 */ /* 0x000fe200078ec0ff */
[----:B------:R-:W-:Y:S01]  /*0ac0*/  IMAD.IADD R11, R12, 0x1, -R11 ;  /* 0x000000010c0b7824 */ /* 0x000fe200078e0a0b */
[----:B------:R-:W-:-:S03]  /*0ad0*/  LEA R4, R4, R5, 0x6 ;  /* 0x0000000504047211 */ /* 0x000fc600078e30ff */
[----:B------:R-:W-:Y:S01]  /*0ae0*/  IMAD.IADD R3, R6, 0x1, -R3 ;  /* 0x0000000106037824 */ /* 0x000fe200078e0a03 */
[----:B------:R-:W-:-:S03]  /*0af0*/  LEA.HI R5, R11, R11, RZ, 0x1 ;  /* 0x0000000b0b057211 */ /* 0x000fc600078f08ff */
[----:B------:R-:W-:Y:S01]  /*0b00*/  IMAD R3, R3, 0x8, R4 ;  /* 0x0000000803037824 */ /* 0x000fe200078e0204 */
[----:B------:R-:W-:-:S04]  /*0b10*/  LOP3.LUT R6, R5, 0x1ffffffe, RZ, 0xc0, !PT ;  /* 0x1ffffffe05067812 */ /* 0x000fc800078ec0ff */
[----:B------:R0:W-:Y:S01]  /*0b20*/  STL [R1+0x4], R3 ;  /* 0x0000040301007387 */ /* 0x0001e20000100800 */
[----:B------:R-:W-:Y:S01]  /*0b30*/  IMAD.IADD R6, R11, 0x1, -R6 ;  /* 0x000000010b067824 */ /* 0x000fe200078e0a06 */
[----:B--2---:R-:W-:Y:S02]  /*0b40*/  R2UR UR4, R2 ;  /* 0x00000000020472ca */ /* 0x004fe400000e0000 */
[CC--:B------:R-:W-:Y:S02]  /*0b50*/  LEA.HI R2, R0.reuse, R12.reuse, RZ, 0x7 ;  /* 0x0000000c00027211 */ /* 0x0c0fe400078f38ff */
[----:B------:R-:W-:Y:S02]  /*0b60*/  LEA.HI R0, R0, R12, RZ, 0x3 ;  /* 0x0000000c00007211 */ /* 0x000fe400078f18ff */
[----:B------:R-:W-:Y:S02]  /*0b70*/  LOP3.LUT R226, R2, 0xffffff80, RZ, 0xc0, !PT ;  /* 0xffffff8002e27812 */ /* 0x000fe400078ec0ff */
[----:B------:R-:W-:-:S02]  /*0b80*/  SHF.R.S32.HI R227, RZ, 0x7, R2 ;  /* 0x00000007ffe37819 */ /* 0x000fc40000011402 */
[----:B------:R-:W-:Y:S01]  /*0b90*/  LOP3.LUT R220, R0, 0xfffffff8, RZ, 0xc0, !PT ;  /* 0xfffffff800dc7812 */ /* 0x000fe200078ec0ff */
[----:B------:R-:W-:Y:S01]  /*0ba0*/  IMAD.IADD R226, R12, 0x1, -R226 ;  /* 0x000000010ce27824 */ /* 0x000fe200078e0ae2 */
[----:B------:R-:W-:Y:S01]  /*0bb0*/  LEA.HI R2, R2, R227, RZ, 0x1 ;  /* 0x000000e302027211 */ /* 0x000fe200078f08ff */
[----:B------:R-:W-:Y:S01]  /*0bc0*/  ULOP3.LUT UR7, UR4, 0x1, URZ, 0xfc, !UPT ;  /* 0x0000000104077892 */ /* 0x000fe2000f8efc3f */
[----:B------:R-:W-:Y:S02]  /*0bd0*/  IADD3 R220, R12, -R220, RZ ;  /* 0x800000dc0cdc7210 */ /* 0x000fe40007ffe0ff */
[----:B------:R-:W-:Y:S01]  /*0be0*/  SHF.R.S32.HI R7, RZ, 0x1f, R226 ;  /* 0x0000001fff077819 */ /* 0x000fe200000114e2 */
[----:B------:R-:W-:Y:S01]  /*0bf0*/  UMOV UR4, URZ ;  /* 0x0000003f00047c82 */ /* 0x000fe20008000000 */
[----:B------:R-:W-:Y:S01]  /*0c00*/  LOP3.LUT R2, R2, 0x3fffffe, RZ, 0xc0, !PT ;  /* 0x03fffffe02027812 */ /* 0x000fe200078ec0ff */
[----:B------:R-:W-:Y:S01]  /*0c10*/  IMAD.SHL.U32 R22, R220, 0x8, RZ ;  /* 0x00000008dc167824 */ /* 0x000fe200078e00ff */
[CC--:B------:R-:W-:Y:S01]  /*0c20*/  LEA.HI R8, R7.reuse, R226.reuse, RZ, 0x2 ;  /* 0x000000e207087211 */ /* 0x0c0fe200078f10ff */
[----:B0-----:R-:W-:Y:S01]  /*0c30*/  IMAD.U32 R3, RZ, RZ, UR7 ;  /* 0x00000007ff037e24 */ /* 0x001fe2000f8e00ff */
[----:B------:R-:W-:Y:S01]  /*0c40*/  LEA.HI R7, R7, R226, RZ, 0x5 ;  /* 0x000000e207077211 */ /* 0x000fe200078f28ff */
[----:B------:R-:W-:Y:S01]  /*0c50*/  IMAD.IADD R2, R227, 0x1, -R2 ;  /* 0x00000001e3027824 */ /* 0x000fe200078e0a02 */
[--C-:B------:R-:W-:Y:S01]  /*0c60*/  SHF.R.S32.HI R9, RZ, 0x2, R8.reuse ;  /* 0x00000002ff097819 */ /* 0x100fe20000011408 */
[C---:B------:R-:W-:Y:S01]  /*0c70*/  VIADD R217, R22.reuse, 0x80 ;  /* 0x0000008016d97836 */ /* 0x040fe20000000000 */
[----:B------:R-:W-:Y:S01]  /*0c80*/  SHF.R.S32.HI R10, RZ, 0x1f, R8 ;  /* 0x0000001fff0a7819 */ /* 0x000fe20000011408 */
[----:B------:R-:W-:Y:S01]  /*0c90*/  VIADD R219, R22, 0xc0 ;  /* 0x000000c016db7836 */ /* 0x000fe20000000000 */
[----:B------:R-:W-:Y:S01]  /*0ca0*/  SHF.R.S32.HI R7, RZ, 0x5, R7 ;  /* 0x00000005ff077819 */ /* 0x000fe20000011407 */
[----:B------:R-:W-:Y:S01]  /*0cb0*/  IMAD.U32 R225, RZ, RZ, UR4 ;  /* 0x00000004ffe17e24 */ /* 0x000fe2000f8e00ff */
[----:B------:R-:W-:Y:S01]  /*0cc0*/  LEA.HI R10, R10, R9, RZ, 0x3 ;  /* 0x000000090a0a7211 */ /* 0x000fe200078f18ff */
[----:B------:R-:W-:Y:S01]  /*0cd0*/  IMAD.U32 R17, RZ, RZ, UR4 ;  /* 0x00000004ff117e24 */ /* 0x000fe2000f8e00ff */
[----:B------:R-:W-:-:S02]  /*0ce0*/  LOP3.LUT R215, R8, 0x7ffffffc, RZ, 0xc0, !PT ;  /* 0x7ffffffc08d77812 */ /* 0x000fc400078ec0ff */
[----:B------:R-:W-:Y:S02]  /*0cf0*/  LOP3.LUT R10, R10, 0xfffffff8, RZ, 0xc0, !PT ;  /* 0xfffffff80a0a7812 */ /* 0x000fe400078ec0ff */
[----:B------:R-:W-:Y:S01]  /*0d00*/  IADD3 R218, R22, 0x40, RZ ;  /* 0x0000004016da7810 */ /* 0x000fe20007ffe0ff */
[----:B------:R-:W-:Y:S01]  /*0d10*/  IMAD.IADD R215, R226, 0x1, -R215 ;  /* 0x00000001e2d77824 */ /* 0x000fe200078e0ad7 */
[----:B------:R-:W-:Y:S01]  /*0d20*/  SHF.R.S32.HI R224, RZ, 0x3, R0 ;  /* 0x00000003ffe07819 */ /* 0x000fe20000011400 */
[----:B------:R-:W-:Y:S01]  /*0d30*/  IMAD.IADD R10, R9, 0x1, -R10 ;  /* 0x00000001090a7824 */ /* 0x000fe200078e0a0a */
[----:B------:R-:W-:Y:S02]  /*0d40*/  SHF.R.S32.HI R0, RZ, 0x1f, R22 ;  /* 0x0000001fff007819 */ /* 0x000fe40000011416 */
[----:B------:R-:W-:Y:S01]  /*0d50*/  SHF.R.S32.HI R4, RZ, 0x1f, R218 ;  /* 0x0000001fff047819 */ /* 0x000fe200000114da */
[----:B------:R-:W-:Y:S01]  /*0d60*/  IMAD R7, R7, 0x10, R10 ;  /* 0x0000001007077824 */ /* 0x000fe200078e020a */
[----:B------:R-:W-:-:S03]  /*0d70*/  SHF.R.S32.HI R0, RZ, 0x1f, R219 ;  /* 0x0000001fff007819 */ /* 0x000fc600000114db */
[----:B------:R-:W-:Y:S02]  /*0d80*/  IMAD R2, R2, 0x40, R7 ;  /* 0x0000004002027824 */ /* 0x000fe400078e0207 */
[----:B------:R-:W-:Y:S02]  /*0d90*/  IMAD.MOV.U32 R7, RZ, RZ, R15 ;  /* 0x000000ffff077224 */ /* 0x000fe400078e000f */
[----:B------:R-:W-:Y:S01]  /*0da0*/  IMAD R216, R6, 0x8, R2 ;  /* 0x0000000806d87824 */ /* 0x000fe200078e0202 */
[----:B------:R-:W-:Y:S04]  /*0db0*/  STL [R1], R2 ;  /* 0x0000000201007387 */ /* 0x000fe80000100800 */
[----:B------:R0:W-:Y:S02]  /*0dc0*/  STL [R1+0x8], R3 ;  /* 0x0000080301007387 */ /* 0x0001e40000100800 */
[----:B0-----:R-:W-:-:S07]  /*0dd0*/  SHF.R.S32.HI R3, RZ, 0x1f, R217 ;  /* 0x0000001fff037819 */ /* 0x001fce00000114d9 */
.L_x_2475:
[----:B012---:R-:W0:Y:S01]  /*0de0*/  LDC.64 R2, c[0x0][0xc88] ;  /* 0x00032200ff027b82 */ /* 0x007e220000000a00 */
[----:B------:R-:W-:Y:S01]  /*0df0*/  ULDC.64 UR8, c[0x0][0xa28] ;  /* 0x00028a0000087ab9 */ /* 0x000fe20000000a00 */
[----:B------:R-:W-:Y:S01]  /*0e00*/  ULDC.64 UR10, c[0x0][0xa18] ;  /* 0x00028600000a7ab9 */ /* 0x000fe20000000a00 */
[----:B0-----:R-:W-:-:S06]  /*0e10*/  IMAD.WIDE R2, R7, 0x4, R2 ;  /* 0x0000000407027825 */ /* 0x001fcc00078e0202 */
[----:B------:R-:W2:Y:S01]  /*0e20*/  LDG.E R2, desc[UR38][R2.64] ;  /* 0x0000002602027981 */ /* 0x000ea2000c1e1900 */
        /* <DEDUP_REMOVED lines=9> */
[----:B------:R-:W-:-:S04]  /*0ec0*/  @UP0 ULEA UR8, UP2, UR4, UR8, 0x2 ;  /* 0x0000000804080291 */ /* 0x000fc8000f84103f */
[----:B------:R-:W-:Y:S02]  /*0ed0*/  @UP0 ULEA.HI.X UR9, UR4, UR9, UR7, 0x2, UP2 ;  /* 0x0000000904090291 */ /* 0x000fe400090f1407 */
[----:B------:R-:W-:Y:S01]  /*0ee0*/  MOV R223, UR7 ;  /* 0x0000000700df7c02 */ /* 0x000fe20008000f00 */
[----:B------:R-:W-:Y:S01]  /*0ef0*/  @UP1 ULEA UR10, UP0, UR4, UR10, 0x2 ;  /* 0x0000000a040a1291 */ /* 0x000fe2000f80103f */
[----:B------:R-:W-:-:S03]  /*0f00*/  IMAD.U32 R2, RZ, RZ, UR8 ;  /* 0x00000008ff027e24 */ /* 0x000fc6000f8e00ff */
[----:B------:R-:W-:Y:S01]  /*0f10*/  @UP1 ULEA.HI.X UR11, UR4, UR11, UR7, 0x2, UP0 ;  /* 0x0000000b040b1291 */ /* 0x000fe200080f1407 */
[----:B------:R-:W-:Y:S01]  /*0f20*/  IMAD.U32 R3, RZ, RZ, UR9 ;  /* 0x00000009ff037e24 */ /* 0x000fe2000f8e00ff */
[----:B------:R-:W-:Y:S01]  /*0f30*/  ULDC.64 UR8, c[0x0][0x418] ;  /* 0x0001060000087ab9 */ /* 0x000fe20000000a00 */
[----:B------:R-:W-:Y:S01]  /*0f40*/  IMAD.U32 R4, RZ, RZ, UR10 ;  /* 0x0000000aff047e24 */ /* 0x000fe2000f8e00ff */
[----:B------:R-:W-:Y:S02]  /*0f50*/  ULDC UR7, c[0x0][0x424] ;  /* 0x0001090000077ab9 */ /* 0x000fe40000000800 */
[----:B------:R-:W-:Y:S01]  /*0f60*/  IMAD.U32 R5, RZ, RZ, UR11 ;  /* 0x0000000bff057e24 */ /* 0x000fe2000f8e00ff */
[----:B------:R-:W2:Y:S01]  /*0f70*/  @P0 LDG.E R2, desc[UR38][R2.64] ;  /* 0x0000002602020981 */ /* 0x000ea2000c1e1900 */
[----:B------:R-:W-:Y:S01]  /*0f80*/  UISETP.NE.U32.AND UP0, UPT, UR8, URZ, UPT ;  /* 0x0000003f0800728c */ /* 0x000fe2000bf05070 */
[----:B------:R-:W-:Y:S02]  /*0f90*/  ULDC.64 UR10, c[0x0][0xa20] ;  /* 0x00028800000a7ab9 */ /* 0x000fe40000000a00 */
[----:B---3--:R-:W3:Y:S01]  /*0fa0*/  @P2 LDG.E R4, desc[UR38][R4.64] ;  /* 0x0000002604042981 */ /* 0x008ee2000c1e1900 */
[----:B------:R-:W-:Y:S01]  /*0fb0*/  UISETP.NE.AND.EX UP0, UPT, UR9, URZ, UPT, UP0 ;  /* 0x0000003f0900728c */ /* 0x000fe2000bf05300 */
[----:B------:R-:W-:Y:S01]  /*0fc0*/  ISETP.NE.U32.AND P1, PT, RZ, UR10, PT ;  /* 0x0000000aff007c0c */ /* 0x000fe2000bf25070 */
[----:B------:R-:W-:Y:S01]  /*0fd0*/  ULDC UR8, c[0x0][0x2f0] ;  /* 0x0000bc0000087ab9 */ /* 0x000fe20000000800 */
[----:B------:R-:W-:Y:S01]  /*0fe0*/  UMOV UR4, URZ ;  /* 0x0000003f00047c82 */ /* 0x000fe20008000000 */
[----:B------:R-:W-:Y:S01]  /*0ff0*/  USEL UR7, UR7, 0x1, UP0 ;  /* 0x0000000107077887 */ /* 0x000fe20008000000 */
[----:B------:R-:W-:Y:S01]  /*1000*/  ISETP.NE.AND.EX P1, PT, RZ, UR11, PT, P1 ;  /* 0x0000000bff007c0c */ /* 0x000fe2000bf25310 */
[----:B------:R-:W-:-:S02]  /*1010*/  IMAD.U32 R222, RZ, RZ, UR6 ;  /* 0x00000006ffde7e24 */ /* 0x000fc4000f8e00ff */
[----:B------:R-:W-:Y:S01]  /*1020*/  UIMAD UR8, UR7, UR8, URZ ;  /* 0x00000008070872a4 */ /* 0x000fe2000f8e023f */
[----:B--2---:R-:W-:Y:S02]  /*1030*/  @P0 R2UR UR4, R2 ;  /* 0x00000000020402ca */ /* 0x004fe400000e0000 */
[----:B---3--:R-:W-:-:S13]  /*1040*/  @P2 R2UR UR7, R4 ;  /* 0x00000000040722ca */ /* 0x008fda00000e0000 */
[----:B------:R-:W-:Y:S01]  /*1050*/  IMAD.U32 R23, RZ, RZ, UR7 ;  /* 0x00000007ff177e24 */ /* 0x000fe2000f8e00ff */
[----:B----4-:R-:W-:Y:S06]  /*1060*/  @P2 BRA `(.L_x_2416) ;  /* 0x0000000000442947 */ /* 0x010fec0003800000 */
[----:B------:R-:W-:Y:S02]  /*1070*/  ULDC.64 UR6, c[0x0][0xa00] ;  /* 0x0002800000067ab9 */ /* 0x000fe40000000a00 */
[----:B------:R-:W-:Y:S01]  /*1080*/  ISETP.NE.U32.AND P0, PT, RZ, UR6, PT ;  /* 0x00000006ff007c0c */ /* 0x000fe2000bf05070 */
[----:B------:R-:W-:Y:S02]  /*1090*/  ULDC UR6, c[0x0][0x288] ;  /* 0x0000a20000067ab9 */ /* 0x000fe40000000800 */
[----:B------:R-:W-:Y:S02]  /*10a0*/  MOV R23, UR6 ;  /* 0x0000000600177c02 */ /* 0x000fe40008000f00 */
        /* <DEDUP_REMOVED lines=11> */
[----:B------:R-:W-:-:S06]  /*1160*/  UIADD3 UR6, -UR6, UR7, URZ ;  /* 0x0000000706067290 */ /* 0x000fcc000fffe13f */
[----:B------:R-:W-:-:S07]  /*1170*/  IMAD.U32 R23, RZ, RZ, UR6 ;  /* 0x00000006ff177e24 */ /* 0x000fce000f8e00ff */
.L_x_2416:
[----:B------:R-:W-:Y:S05]  /*1180*/  @!P1 BRA `(.L_x_2417) ;  /* 0x0000000000249947 */ /* 0x000fea0003800000 */
[----:B------:R-:W-:Y:S02]  /*1190*/  R2UR UR7, R221 ;  /* 0x00000000dd0772ca */ /* 0x000fe400000e0000 */
[----:B------:R-:W-:-:S11]  /*11a0*/  R2UR UR8, R223 ;  /* 0x00000000df0872ca */ /* 0x000fd600000e0000 */
[----:B------:R-:W-:-:S04]  /*11b0*/  ULEA UR6, UP0, UR7, UR10, 0x2 ;  /* 0x0000000a07067291 */ /* 0x000fc8000f80103f */
[----:B------:R-:W-:Y:S02]  /*11c0*/  ULEA.HI.X UR7, UR7, UR11, UR8, 0x2, UP0 ;  /* 0x0000000b07077291 */ /* 0x000fe400080f1408 */
[----:B------:R-:W-:-:S04]  /*11d0*/  IMAD.U32 R2, RZ, RZ, UR6 ;  /* 0x00000006ff027e24 */ /* 0x000fc8000f8e00ff */
[----:B------:R-:W-:-:S05]  /*11e0*/  IMAD.U32 R3, RZ, RZ, UR7 ;  /* 0x00000007ff037e24 */ /* 0x000fca000f8e00ff */
[----:B------:R-:W2:Y:S02]  /*11f0*/  LDG.E R2, desc[UR38][R2.64] ;  /* 0x0000002602027981 */ /* 0x000ea4000c1e1900 */
[----:B--2---:R-:W-:Y:S01]  /*1200*/  R2UR UR8, R2 ;  /* 0x00000000020872ca */ /* 0x004fe200000e0000 */
[----:B------:R-:W-:-:S14]  /*1210*/  BRA `(.L_x_2418) ;  /* 0x0000000000387947 */ /* 0x000fdc0003800000 */
.L_x_2417:
[----:B------:R-:W-:Y:S02]  /*1220*/  ULDC.64 UR6, c[0x0][0xa08] ;  /* 0x0002820000067ab9 */ /* 0x000fe40000000a00 */
[----:B------:R-:W-:-:S04]  /*1230*/  ISETP.NE.U32.AND P0, PT, RZ, UR6, PT ;  /* 0x00000006ff007c0c */ /* 0x000fc8000bf05070 */
[----:B------:R-:W-:-:S13]  /*1240*/  ISETP.NE.AND.EX P0, PT, RZ, UR7, PT, P0 ;  /* 0x00000007ff007c0c */ /* 0x000fda000bf05300 */
[----:B------:R-:W-:Y:S05]  /*1250*/  @!P0 BRA `(.L_x_2418) ;  /* 0x0000000000288947 */ /* 0x000fea0003800000 */
[----:B------:R-:W-:Y:S01]  /*1260*/  R2UR UR8, R221 ;  /* 0x00000000dd0872ca */ /* 0x000fe200000e0000 */
[----:B------:R-:W-:-:S12]  /*1270*/  ULDC.64 UR6, c[0x0][0xa08] ;  /* 0x0002820000067ab9 */ /* 0x000fd80000000a00 */
[----:B------:R-:W-:-:S06]  /*1280*/  UIMAD.WIDE UR6, UR8, 0x4, UR6 ;  /* 0x00000004080678a5 */ /* 0x000fcc000f8e0206 */
[----:B------:R-:W-:Y:S01]  /*1290*/  IMAD.U32 R2, RZ, RZ, UR6 ;  /* 0x00000006ff027e24 */ /* 0x000fe2000f8e00ff */
[----:B------:R-:W-:-:S05]  /*12a0*/  MOV R3, UR7 ;  /* 0x0000000700037c02 */ /* 0x000fca0008000f00 */
[----:B------:R-:W2:Y:S04]  /*12b0*/  LDG.E R4, desc[UR38][R2.64] ;  /* 0x0000002602047981 */ /* 0x000ea8000c1e1900 */
[----:B------:R-:W3:Y:S01]  /*12c0*/  LDG.E R0, desc[UR38][R2.64+0x4] ;  /* 0x0000042602007981 */ /* 0x000ee2000c1e1900 */
[----:B--2---:R-:W-:Y:S02]  /*12d0*/  R2UR UR8, R4 ;  /* 0x00000000040872ca */ /* 0x004fe400000e0000 */
[----:B---3--:R-:W-:-:S13]  /*12e0*/  R2UR UR6, R0 ;  /* 0x00000000000672ca */ /* 0x008fda00000e0000 */
[----:B------:R-:W-:-:S12]  /*12f0*/  UIADD3 UR8, -UR8, UR6, URZ ;  /* 0x0000000608087290 */ /* 0x000fd8000fffe13f */
.L_x_2418:
[----:B------:R-:W-:Y:S01]  /*1300*/  UIADD3 UR9, -UR4, UR8, URZ ;  /* 0x0000000804097290 */ /* 0x000fe2000fffe13f */
[----:B------:R-:W-:Y:S01]  /*1310*/  R2UR UR7, R23 ;  /* 0x00000000170772ca */ /* 0x000fe200000e0000 */
[----:B------:R-:W-:Y:S01]  /*1320*/  USHF.L.U32 UR5, UR5, 0x7, URZ ;  /* 0x0000000705057899 */ /* 0x000fe2000800063f */
[----:B------:R-:W-:Y:S01]  /*1330*/  PLOP3.LUT P0, PT, PT, PT, PT, 0x80, 0x0 ;  /* 0x000000000000781c */ /* 0x000fe20003f0f070 */
[----:B------:R-:W-:Y:S01]  /*1340*/  ULDC UR4, c[0x0][0x448] ;  /* 0x0001120000047ab9 */ /* 0x000fe20000000800 */
[----:B------:R-:W-:Y:S01]  /*1350*/  CS2R R2, SRZ ;  /* 0x0000000000027805 */ /* 0x000fe2000001ff00 */
[----:B------:R-:W-:Y:S01]  /*1360*/  UISETP.NE.AND UP0, UPT, UR4, 0x1, UPT ;  /* 0x000000010400788c */ /* 0x000fe2000bf05270 */
[----:B------:R-:W-:Y:S01]  /*1370*/  IMAD.U32 R212, RZ, RZ, UR9 ;  /* 0x00000009ffd47e24 */ /* 0x000fe2000f8e00ff */
[----:B------:R-:W-:Y:S02]  /*1380*/  UIADD3 UR6, UR5, 0x7f, URZ ;  /* 0x0000007f05067890 */ /* 0x000fe4000fffe03f */
[----:B------:R-:W-:Y:S01]  /*1390*/  IMAD.U32 R214, RZ, RZ, UR5 ;  /* 0x00000005ffd67e24 */ /* 0x000fe2000f8e00ff */
[----:B------:R-:W-:Y:S01]  /*13a0*/  UP2UR UR4, UPR, URZ, 0x1 ;  /* 0x000000013f047883 */ /* 0x000fe20008000000 */
[----:B------:R-:W-:Y:S01]  /*13b0*/  IMAD.MOV.U32 R0, RZ, RZ, RZ ;  /* 0x000000ffff007224 */ /* 0x000fe200078e00ff */
[----:B------:R-:W-:-:S02]  /*13c0*/  CS2R R150, SRZ ;  /* 0x0000000000967805 */ /* 0x000fc4000001ff00 */
[----:B------:R-:W-:Y:S01]  /*13d0*/  CS2R R148, SRZ ;  /* 0x0000000000947805 */ /* 0x000fe2000001ff00 */
[----:B------:R-:W-:Y:S01]  /*13e0*/  UIADD3 UR7, UR9, 0x50, -UR7 ;  /* 0x0000005009077890 */ /* 0x000fe2000fffe807 */
[----:B------:R-:W-:Y:S01]  /*13f0*/  CS2R R146, SRZ ;  /* 0x0000000000927805 */ /* 0x000fe2000001ff00 */
[----:B------:R-:W-:Y:S01]  /*1400*/  IMAD.U32 R213, RZ, RZ, UR4 ;  /* 0x00000004ffd57e24 */ /* 0x000fe2000f8e00ff */
[----:B------:R-:W-:Y:S01]  /*1410*/  @UP0 ULDC UR4, c[0x0][0x44c] ;  /* 0x0001130000040ab9 */ /* 0x000fe20000000800 */
[----:B------:R-:W-:Y:S01]  /*1420*/  @UP0 ULDC UR8, c[0x0][0x450] ;  /* 0x0001140000080ab9 */ /* 0x000fe20000000800 */
[----:B------:R-:W-:Y:S01]  /*1430*/  UIMAD.WIDE.U32 UR4, UR6, UR4, URZ ;  /* 0x00000004060472a5 */ /* 0x000fe2000f8e003f */
[----:B------:R-:W-:Y:S01]  /*1440*/  CS2R R144, SRZ ;  /* 0x0000000000907805 */ /* 0x000fe2000001ff00 */
[----:B------:R-:W-:Y:S01]  /*1450*/  UIADD3 UR4, UR9, 0x4f, URZ ;  /* 0x0000004f09047890 */ /* 0x000fe2000fffe03f */
[----:B------:R-:W-:Y:S01]  /*1460*/  CS2R R142, SRZ ;  /* 0x00000000008e7805 */ /* 0x000fe2000001ff00 */
[----:B------:R-:W-:Y:S01]  /*1470*/  @UP0 USHF.R.U32.HI UR6, URZ, UR8, UR5 ;  /* 0x000000083f060299 */ /* 0x000fe20008011605 */
[----:B------:R-:W-:Y:S01]  /*1480*/  CS2R R140, SRZ ;  /* 0x00000000008c7805 */ /* 0x000fe2000001ff00 */
[----:B------:R-:W-:Y:S01]  /*1490*/  UIMAD.WIDE UR4, UR4, 0x66666667, URZ ;  /* 0x66666667040478a5 */ /* 0x000fe2000f8e023f */
[----:B------:R-:W-:Y:S01]  /*14a0*/  CS2R R138, SRZ ;  /* 0x00000000008a7805 */ /* 0x000fe2000001ff00 */
[----:B------:R-:W-:Y:S01]  /*14b0*/  UIADD3 UR6, UR7, UR6, URZ ;  /* 0x0000000607067290 */ /* 0x000fe2000fffe03f */
[----:B------:R-:W-:Y:S01]  /*14c0*/  CS2R R136, SRZ ;  /* 0x0000000000887805 */ /* 0x000fe2000001ff00 */
[----:B------:R-:W-:Y:S01]  /*14d0*/  USHF.R.U32.HI UR4, URZ, 0x1f, UR5 ;  /* 0x0000001f3f047899 */ /* 0x000fe20008011605 */
[----:B------:R-:W-:Y:S01]  /*14e0*/  CS2R R134, SRZ ;  /* 0x0000000000867805 */ /* 0x000fe2000001ff00 */
[----:B------:R-:W-:Y:S01]  /*14f0*/  UIMAD.WIDE UR6, UR6, 0x66666667, URZ ;  /* 0x66666667060678a5 */ /* 0x000fe2000f8e023f */
[----:B------:R-:W-:Y:S01]  /*1500*/  CS2R R132, SRZ ;  /* 0x0000000000847805 */ /* 0x000fe2000001ff00 */
[----:B------:R-:W-:Y:S01]  /*1510*/  ULEA.HI.SX32 UR4, UR5, UR4, 0x1b ;  /* 0x0000000405047291 */ /* 0x000fe2000f8fda3f */
[----:B------:R-:W-:Y:S01]  /*1520*/  CS2R R130, SRZ ;  /* 0x0000000000827805 */ /* 0x000fe2000001ff00 */
[----:B------:R-:W-:Y:S01]  /*1530*/  USHF.R.U32.HI UR6, URZ, 0x1f, UR7 ;  /* 0x0000001f3f067899 */ /* 0x000fe20008011607 */
[----:B------:R-:W-:-:S02]  /*1540*/  CS2R R128, SRZ ;  /* 0x0000000000807805 */ /* 0x000fc4000001ff00 */
[----:B------:R-:W-:Y:S02]  /*1550*/  CS2R R126, SRZ ;  /* 0x00000000007e7805 */ /* 0x000fe4000001ff00 */
[----:B------:R-:W-:Y:S01]  /*1560*/  CS2R R124, SRZ ;  /* 0x00000000007c7805 */ /* 0x000fe2000001ff00 */
[----:B------:R-:W-:Y:S01]  /*1570*/  ULEA.HI.SX32 UR6, UR7, UR6, 0x1b ;  /* 0x0000000607067291 */ /* 0x000fe2000f8fda3f */
[----:B------:R-:W-:Y:S02]  /*1580*/  CS2R R122, SRZ ;  /* 0x00000000007a7805 */ /* 0x000fe4000001ff00 */
[----:B------:R-:W-:Y:S02]  /*1590*/  CS2R R120, SRZ ;  /* 0x0000000000787805 */ /* 0x000fe4000001ff00 */
[----:B------:R-:W-:Y:S01]  /*15a0*/  CS2R R118, SRZ ;  /* 0x0000000000767805 */ /* 0x000fe2000001ff00 */
[----:B------:R-:W-:Y:S01]  /*15b0*/  UISETP.LT.AND UP0, UPT, UR4, UR6, UPT ;  /* 0x000000060400728c */ /* 0x000fe2000bf01270 */
[----:B------:R-:W-:-:S02]  /*15c0*/  CS2R R116, SRZ ;  /* 0x0000000000747805 */ /* 0x000fc4000001ff00 */
[----:B------:R-:W-:Y:S02]  /*15d0*/  CS2R R114, SRZ ;  /* 0x0000000000727805 */ /* 0x000fe4000001ff00 */
[----:B------:R-:W-:Y:S01]  /*15e0*/  CS2R R112, SRZ ;  /* 0x0000000000707805 */ /* 0x000fe2000001ff00 */
[----:B------:R-:W-:Y:S01]  /*15f0*/  USEL UR61, UR4, UR6, UP0 ;  /* 0x00000006043d7287 */ /* 0x000fe20008000000 */
[----:B------:R-:W-:Y:S02]  /*1600*/  CS2R R110, SRZ ;  /* 0x00000000006e7805 */ /* 0x000fe4000001ff00 */
[----:B------:R-:W-:Y:S02]  /*1610*/  CS2R R108, SRZ ;  /* 0x00000000006c7805 */ /* 0x000fe4000001ff00 */
[----:B------:R-:W-:Y:S01]  /*1620*/  CS2R R106, SRZ ;  /* 0x00000000006a7805 */ /* 0x000fe2000001ff00 */
[----:B------:R-:W-:Y:S01]  /*1630*/  UISETP.GE.AND UP0, UPT, UR61, 0x1, UPT ;  /* 0x000000013d00788c */ /* 0x000fe2000bf06270 */
[----:B------:R-:W-:-:S02]  /*1640*/  CS2R R104, SRZ ;  /* 0x0000000000687805 */ /* 0x000fc4000001ff00 */
[----:B------:R-:W-:Y:S02]  /*1650*/  CS2R R102, SRZ ;  /* 0x0000000000667805 */ /* 0x000fe4000001ff00 */
[----:B------:R-:W-:Y:S01]  /*1660*/  CS2R R100, SRZ ;  /* 0x0000000000647805 */ /* 0x000fe2000001ff00 */
[----:B------:R-:W-:Y:S01]  /*1670*/  IMAD.MOV.U32 R166, RZ, RZ, RZ ;  /* 0x000000ffffa67224 */ /* 0x000fe200078e00ff */
[----:B------:R-:W-:Y:S02]  /*1680*/  CS2R R164, SRZ ;  /* 0x0000000000a47805 */ /* 0x000fe4000001ff00 */
[----:B------:R-:W-:Y:S02]  /*1690*/  PLOP3.LUT P1, PT, PT, PT, UP0, 0x80, 0x0 ;  /* 0x000000000000781c */ /* 0x000fe40003f2f008 */
        /* <DEDUP_REMOVED lines=33> */
[----:B------:R-:W-:-:S02]  /*18b0*/  MOV R8, RZ ;  /* 0x000000ff00087202 */ /* 0x000fc40000000f00 */
        /* <DEDUP_REMOVED lines=36> */
.L_x_2420:
[----:B------:R-:W2:Y:S01]  /*1b00*/  LDL R2, [R1+0x8] ;  /* 0x0000080001027983 */ /* 0x000ea20000100800 */
        /* <DEDUP_REMOVED lines=12> */
.L_x_2564:
[----:B------:R-:W-:Y:S05]  /*1bd0*/  @!P0 BRA `(.L_x_2422) ;  /* 0x0000000000048947 */ /* 0x000fea0003800000 */
[----:B------:R-:W-:Y:S01]  /*1be0*/  BPT.TRAP 0x1 ;  /* 0x000000040000795c */ /* 0x000fe20000300000 */
.L_x_2422:
[----:B------:R-:W-:Y:S01]  /*1bf0*/  R2UR UR5, R17 ;  /* 0x00000000110572ca */ /* 0x000fe200000e0000 */
[----:B0-----:R-:W-:Y:S01]  /*1c00*/  IMAD.U32 R0, RZ, RZ, UR36 ;  /* 0x00000024ff007e24 */ /* 0x001fe2000f8e00ff */
[----:B------:R-:W-:-:S11]  /*1c10*/  R2UR UR4, R16 ;  /* 0x00000000100472ca */ /* 0x000fd600000e0000 */
[----:B------:R-:W-:Y:S02]  /*1c20*/  MOV R3, UR5 ;  /* 0x0000000500037c02 */ /* 0x000fe40008000f00 */
[----:B------:R-:W-:Y:S02]  /*1c30*/  LEA R0, R0, UR4, 0x3 ;  /* 0x0000000400007c11 */ /* 0x000fe4000f8e18ff */
[----:B------:R-:W-:-:S04]  /*1c40*/  SHF.L.U32 R3, R3, 0x1f, RZ ;  /* 0x0000001f03037819 */ /* 0x000fc800000006ff */
[----:B------:R0:W1:Y:S01]  /*1c50*/  SYNCS.PHASECHK.TRANS64.TRYWAIT P1, [R0+URZ+0x38830], R3 ;  /* 0x03883003000075a7 */ /* 0x000062000802017f */
[----:B------:R-:W-:Y:S05]  /*1c60*/  @!P0 BRA `(.L_x_2423) ;  /* 0x0000000000048947 */ /* 0x000fea0003800000 */
[----:B------:R-:W-:Y:S01]  /*1c70*/  BPT.TRAP 0x1 ;  /* 0x000000040000795c */ /* 0x000fe20000300000 */
.L_x_2423:
[----:B-1----:R-:W-:Y:S05]  /*1c80*/  @P1 BRA `(.L_x_2424) ;  /* 0x0000000000081947 */ /* 0x002fea0003800000 */
[----:B------:R-:W1:Y:S02]  /*1c90*/  SYNCS.PHASECHK.TRANS64.TRYWAIT P1, [R0+URZ+0x38830], R3 ;  /* 0x03883003000075a7 */ /* 0x000e64000802017f */
[----:B-1----:R-:W-:Y:S05]  /*1ca0*/  @!P1 BRA `(.L_x_2425) ;  /* 0x0000016400609947 */ /* 0x002fea0003800000 */
.L_x_2424:
        /* <DEDUP_REMOVED lines=13> */
[----:B------:R-:W-:Y:S01]  /*1d80*/  IMAD.U32 R14, RZ, RZ, UR16 ;  /* 0x00000010ff0e7e24 */ /* 0x000fe2000f8e00ff */
        /* <DEDUP_REMOVED lines=104> */
[----:B------:R-:W-:Y:S01]  /*2410*/  MOV R11, UR17 ;  /* 0x00000011000b7c02 */ /* 0x000fe20008000f00 */
        /* <DEDUP_REMOVED lines=459> */
.L_x_2426:
[----:B------:R-:W-:Y:S01]  /*40d0*/  R2UR UR4, R213 ;  /* 0x00000000d50472ca */ /* 0x000fe200000e0000 */
[----:B------:R-:W-:Y:S01]  /*40e0*/  UMOV UR5, 0xffffffb0 ;  /* 0xffffffb000057882 */ /* 0x000fe20000000000 */
[----:B------:R-:W-:Y:S01]  /*40f0*/  R2UR UR7, R214 ;  /* 0x00000000d60772ca */ /* 0x000fe200000e0000 */
[----:B------:R-:W-:Y:S01]  /*4100*/  UIMAD UR5, UR61, UR5, 0x51 ;  /* 0x000000513d0574a4 */ /* 0x000fe2000f8e0205 */
[----:B------:R-:W-:Y:S01]  /*4110*/  R2UR UR14, R212 ;  /* 0x00000000d40e72ca */ /* 0x000fe200000e0000 */
[----:B------:R-:W-:Y:S01]  /*4120*/  ULDC UR6, c[0x0][0x9d8] ;  /* 0x0002760000067ab9 */ /* 0x000fe20000000800 */
[----:B------:R-:W-:Y:S01]  /*4130*/  R2UR UR15, R23 ;  /* 0x00000000170f72ca */ /* 0x000fe200000e0000 */
[----:B------:R-:W-:Y:S01]  /*4140*/  FMUL.FTZ R58, R58, UR6 ;  /* 0x000000063a3a7c20 */ /* 0x000fe20008410000 */
[----:B------:R-:W-:Y:S01]  /*4150*/  FMUL.FTZ R59, R59, UR6 ;  /* 0x000000063b3b7c20 */ /* 0x000fe20008410000 */
[----:B------:R-:W-:Y:S01]  /*4160*/  FMUL.FTZ R62, R62, UR6 ;  /* 0x000000063e3e7c20 */ /* 0x000fe20008410000 */
[----:B------:R-:W-:Y:S01]  /*4170*/  FMUL.FTZ R63, R63, UR6 ;  /* 0x000000063f3f7c20 */ /* 0x000fe20008410000 */
[----:B------:R-:W-:Y:S01]  /*4180*/  FMUL.FTZ R50, R50, UR6 ;  /* 0x0000000632327c20 */ /* 0x000fe20008410000 */
[----:B------:R-:W-:Y:S01]  /*4190*/  FMUL.FTZ R56, R56, UR6 ;  /* 0x0000000638387c20 */ /* 0x000fe20008410000 */
[----:B------:R-:W-:Y:S01]  /*41a0*/  UISETP.NE.AND UP0, UPT, UR4, URZ, UPT ;  /* 0x0000003f0400728c */ /* 0x000fe2000bf05270 */
[----:B------:R-:W0:Y:S01]  /*41b0*/  MUFU.TANH R58, R58 ;  /* 0x0000003a003a7308 */ /* 0x000e220000002400 */
[----:B------:R-:W-:-:S02]  /*41c0*/  VIADD R3, R216, UR7 ;  /* 0x00000007d8037c36 */ /* 0x000fc40008000000 */
[----:B------:R-:W-:Y:S01]  /*41d0*/  FMUL.FTZ R51, R51, UR6 ;  /* 0x0000000633337c20 */ /* 0x000fe20008410000 */
[----:B------:R-:W-:Y:S01]  /*41e0*/  FMUL.FTZ R52, R52, UR6 ;  /* 0x0000000634347c20 */ /* 0x000fe20008410000 */
[----:B------:R-:W-:Y:S01]  /*41f0*/  FMUL.FTZ R42, R42, UR6 ;  /* 0x000000062a2a7c20 */ /* 0x000fe20008410000 */
[----:B------:R-:W-:Y:S01]  /*4200*/  PLOP3.LUT P1, PT, PT, PT, UP0, 0x80, 0x0 ;  /* 0x000000000000781c */ /* 0x000fe20003f2f008 */
[----:B------:R-:W-:Y:S01]  /*4210*/  IMAD.U32 R5, RZ, RZ, UR15 ;  /* 0x0000000fff057e24 */ /* 0x000fe2000f8e00ff */
[----:B------:R-:W-:Y:S01]  /*4220*/  PLOP3.LUT P2, PT, PT, PT, UP0, 0x80, 0x0 ;  /* 0x000000000000781c */ /* 0x000fe20003f4f008 */
[----:B------:R-:W1:Y:S01]  /*4230*/  MUFU.TANH R59, R59 ;  /* 0x0000003b003b7308 */ /* 0x000e620000002400 */
[----:B------:R-:W-:Y:S01]  /*4240*/  FMUL.FTZ R43, R43, UR6 ;  /* 0x000000062b2b7c20 */ /* 0x000fe20008410000 */
[----:B------:R-:W-:Y:S01]  /*4250*/  @UP0 ULDC UR4, c[0x0][0x44c] ;  /* 0x0001130000040ab9 */ /* 0x000fe20000000800 */
[----:B------:R-:W-:Y:S01]  /*4260*/  FMUL.FTZ R57, R57, UR6 ;  /* 0x0000000639397c20 */ /* 0x000fe20008410000 */
[----:B------:R-:W-:Y:S01]  /*4270*/  FMUL.FTZ R54, R54, UR6 ;  /* 0x0000000636367c20 */ /* 0x000fe20008410000 */
[----:B------:R-:W-:Y:S01]  /*4280*/  FMUL.FTZ R46, R46, UR6 ;  /* 0x000000062e2e7c20 */ /* 0x000fe20008410000 */
[----:B------:R-:W-:Y:S01]  /*4290*/  FMUL.FTZ R60, R60, UR6 ;  /* 0x000000063c3c7c20 */ /* 0x000fe20008410000 */
[----:B------:R-:W-:Y:S01]  /*42a0*/  FMUL.FTZ R55, R55, UR6 ;  /* 0x0000000637377c20 */ /* 0x000fe20008410000 */
[----:B------:R-:W2:Y:S01]  /*42b0*/  MUFU.TANH R62, R62 ;  /* 0x0000003e003e7308 */ /* 0x000ea20000002400 */
[----:B------:R-:W-:Y:S01]  /*42c0*/  FMUL.FTZ R47, R47, UR6 ;  /* 0x000000062f2f7c20 */ /* 0x000fe20008410000 */
[----:B------:R-:W-:Y:S01]  /*42d0*/  @P1 IMAD.HI.U32 R2, R3, UR4, RZ ;  /* 0x0000000403021c27 */ /* 0x000fe2000f8e00ff */
[----:B------:R-:W-:-:S03]  /*42e0*/  @UP0 ULDC UR4, c[0x0][0x450] ;  /* 0x0001140000040ab9 */ /* 0x000fc60000000800 */
[----:B------:R-:W-:Y:S01]  /*42f0*/  FMUL.FTZ R48, R48, UR6 ;  /* 0x0000000630307c20 */ /* 0x000fe20008410000 */
[----:B------:R-:W-:Y:S01]  /*4300*/  FMUL.FTZ R49, R49, UR6 ;  /* 0x0000000631317c20 */ /* 0x000fe20008410000 */
[----:B------:R-:W-:Y:S01]  /*4310*/  FMUL.FTZ R34, R34, UR6 ;  /* 0x0000000622227c20 */ /* 0x000fe20008410000 */
[----:B------:R-:W-:Y:S01]  /*4320*/  @P2 SHF.R.U32.HI R3, RZ, UR4, R2 ;  /* 0x00000004ff032c19 */ /* 0x000fe20008011602 */
[----:B------:R-:W-:Y:S01]  /*4330*/  UIMAD UR4, UR61, -0x50, UR14 ;  /* 0xffffffb03d0478a4 */ /* 0x000fe2000f8e020e */
[----:B------:R-:W-:Y:S01]  /*4340*/  IMAD.U32 R2, RZ, RZ, UR5 ;  /* 0x00000005ff027e24 */ /* 0x000fe2000f8e00ff */
[----:B------:R-:W3:Y:S01]  /*4350*/  MUFU.TANH R63, R63 ;  /* 0x0000003f003f7308 */ /* 0x000ee20000002400 */
[----:B------:R-:W-:Y:S01]  /*4360*/  FMUL.FTZ R35, R35, UR6 ;  /* 0x0000000623237c20 */ /* 0x000fe20008410000 */
[----:B------:R-:W4:Y:S01]  /*4370*/  SHFL.IDX PT, R18, R3, 0x1, 0x1c1f ;  /* 0x003c1f0003127f89 */ /* 0x000f2200000e0000 */
[----:B------:R-:W-:Y:S01]  /*4380*/  UIADD3 UR4, UR4, 0x50, URZ ;  /* 0x0000005004047890 */ /* 0x000fe2000fffe03f */
[----:B------:R-:W-:-:S02]  /*4390*/  IMAD R2, R215, -0x2, R2 ;  /* 0xfffffffed7027824 */ /* 0x000fc400078e0202 */
[----:B------:R-:W-:Y:S01]  /*43a0*/  FMUL.FTZ R38, R38, UR6 ;  /* 0x0000000626267c20 */ /* 0x000fe20008410000 */
[----:B------:R-:W-:Y:S01]  /*43b0*/  FMUL.FTZ R39, R39, UR6 ;  /* 0x0000000627277c20 */ /* 0x000fe20008410000 */
[----:B------:R-:W-:Y:S01]  /*43c0*/  FMUL.FTZ R26, R26, UR6 ;  /* 0x000000061a1a7c20 */ /* 0x000fe20008410000 */
[----:B------:R-:W5:Y:S01]  /*43d0*/  MUFU.TANH R50, R50 ;  /* 0x0000003200327308 */ /* 0x000f620000002400 */
[----:B------:R-:W-:Y:S01]  /*43e0*/  MOV R4, UR4 ;  /* 0x0000000400047c02 */ /* 0x000fe20008000f00 */
[----:B------:R-:W-:Y:S01]  /*43f0*/  FMUL.FTZ R27, R27, UR6 ;  /* 0x000000061b1b7c20 */ /* 0x000fe20008410000 */
[----:B------:R-:W-:Y:S01]  /*4400*/  IADD3 R5, -R5, UR14, R2 ;  /* 0x0000000e05057c10 */ /* 0x000fe2000fffe102 */
[----:B------:R-:W-:Y:S01]  /*4410*/  FMUL.FTZ R30, R30, UR6 ;  /* 0x000000061e1e7c20 */ /* 0x000fe20008410000 */
[----:B------:R-:W-:Y:S01]  /*4420*/  FMUL.FTZ R31, R31, UR6 ;  /* 0x000000061f1f7c20 */ /* 0x000fe20008410000 */
[----:B------:R-:W-:Y:S02]  /*4430*/  IMAD R4, R215, -0x2, R4 ;  /* 0xfffffffed7047824 */ /* 0x000fe400078e0204 */
[----:B------:R-:W-:Y:S01]  /*4440*/  FMUL.FTZ R61, R61, UR6 ;  /* 0x000000063d3d7c20 */ /* 0x000fe20008410000 */
[----:B------:R-:W-:Y:S01]  /*4450*/  MUFU.TANH R20, R56 ;  /* 0x0000003800147308 */ /* 0x000fe20000002400 */
[----:B------:R-:W0:Y:S01]  /*4460*/  SHFL.IDX PT, R3, R3, RZ, 0x1c1f ;  /* 0x001c1fff03037589 */ /* 0x000e2200000e0000 */
[----:B------:R-:W-:Y:S01]  /*4470*/  FMUL.FTZ R53, R53, UR6 ;  /* 0x0000000635357c20 */ /* 0x000fe20008410000 */
[----:B------:R-:W-:Y:S01]  /*4480*/  FMUL.FTZ R40, R40, UR6 ;  /* 0x0000000628287c20 */ /* 0x000fe20008410000 */
[----:B------:R-:W-:Y:S01]  /*4490*/  FMUL.FTZ R24, R24, UR6 ;  /* 0x0000000618187c20 */ /* 0x000fe20008410000 */
[----:B------:R-:W-:Y:S01]  /*44a0*/  FMUL.FTZ R41, R41, UR6 ;  /* 0x0000000629297c20 */ /* 0x000fe20008410000 */
[----:B------:R-:W-:Y:S01]  /*44b0*/  FMUL.FTZ R44, R44, UR6 ;  /* 0x000000062c2c7c20 */ /* 0x000fe20008410000 */
[----:B------:R-:W-:Y:S01]  /*44c0*/  FMUL.FTZ R25, R25, UR6 ;  /* 0x0000000619197c20 */ /* 0x000fe20008410000 */
[----:B------:R-:W-:Y:S01]  /*44d0*/  MUFU.TANH R69, R52 ;  /* 0x0000003400457308 */ /* 0x000fe20000002400 */
[----:B------:R-:W-:Y:S01]  /*44e0*/  FMUL.FTZ R45, R45, UR6 ;  /* 0x000000062d2d7c20 */ /* 0x000fe20008410000 */
[-CC-:B----4-:R-:W-:Y:S01]  /*44f0*/  VIADDMNMX R18, R18, R5.reuse, R4.reuse, PT ;  /* 0x0000000512127246 */ /* 0x190fe20003800104 */
[----:B------:R-:W-:Y:S01]  /*4500*/  FMUL.FTZ R32, R32, UR6 ;  /* 0x0000000620207c20 */ /* 0x000fe20008410000 */
[----:B------:R-:W-:Y:S01]  /*4510*/  FMUL.FTZ R28, R28, UR6 ;  /* 0x000000061c1c7c20 */ /* 0x000fe20008410000 */
[----:B------:R-:W-:Y:S01]  /*4520*/  FMUL.FTZ R33, R33, UR6 ;  /* 0x0000000621217c20 */ /* 0x000fe20008410000 */
[C---:B------:R-:W-:Y:S01]  /*4530*/  ISETP.GT.AND P1, PT, R18.reuse, RZ, PT ;  /* 0x000000ff1200720c */ /* 0x040fe20003f24270 */
[----:B------:R-:W-:Y:S01]  /*4540*/  ULDC UR5, c[0x0][0x988] ;  /* 0x0002620000057ab9 */ /* 0x000fe20000000800 */
[C---:B------:R-:W-:Y:S01]  /*4550*/  ISETP.GT.AND P2, PT, R18.reuse, 0x1, PT ;  /* 0x000000011200780c */ /* 0x040fe20003f44270 */
[----:B------:R-:W-:Y:S01]  /*4560*/  MUFU.TANH R51, R51 ;  /* 0x0000003300337308 */ /* 0x000fe20000002400 */
[----:B------:R-:W-:Y:S01]  /*4570*/  ISETP.GT.AND P3, PT, R18, 0x8, PT ;  /* 0x000000081200780c */ /* 0x000fe20003f64270 */
[----:B------:R-:W-:Y:S01]  /*4580*/  FMUL.FTZ R36, R36, UR6 ;  /* 0x0000000624247c20 */ /* 0x000fe20008410000 */
[----:B------:R-:W-:Y:S01]  /*4590*/  FMUL.FTZ R29, R29, UR6 ;  /* 0x000000061d1d7c20 */ /* 0x000fe20008410000 */
[----:B------:R-:W-:Y:S01]  /*45a0*/  FMUL.FTZ R37, R37, UR6 ;  /* 0x0000000625257c20 */ /* 0x000fe20008410000 */
[----:B------:R-:W-:Y:S01]  /*45b0*/  R2UR UR4, R0 ;  /* 0x00000000000472ca */ /* 0x000fe200000e0000 */
[----:B------:R-:W-:Y:S01]  /*45c0*/  @UP0 ULDC UR6, c[0x0][0x44c] ;  /* 0x0001130000060ab9 */ /* 0x000fe20000000800 */
[----:B------:R-:W-:Y:S01]  /*45d0*/  UMOV UR10, UR7 ;  /* 0x00000007000a7c82 */ /* 0x000fe20008000000 */
[----:B------:R4:W-:Y:S01]  /*45e0*/  MUFU.TANH R52, R42 ;  /* 0x0000002a00347308 */ /* 0x0009e20000002400 */
[----:B0-----:R-:W-:Y:S01]  /*45f0*/  VIADDMNMX R4, R3, R5, R4, PT ;  /* 0x0000000503047246 */ /* 0x001fe20003800104 */
[----:B------:R-:W-:Y:S01]  /*4600*/  UIMAD.WIDE.U32 UR6, UR7, UR6, URZ ;  /* 0x00000006070672a5 */ /* 0x000fe2000f8e003f */
[----:B------:R-:W-:Y:S01]  /*4610*/  CS2R R150, SRZ ;  /* 0x0000000000967805 */ /* 0x000fe2000001ff00 */
[----:B------:R-:W-:Y:S01]  /*4620*/  @UP0 ULDC UR11, c[0x0][0x450] ;  /* 0x00011400000b0ab9 */ /* 0x000fe20000000800 */
[----:B------:R-:W-:Y:S01]  /*4630*/  UIADD3 UR61, UR61, -0x2, URZ ;  /* 0xfffffffe3d3d7890 */ /* 0x000fe2000fffe03f */
[----:B------:R-:W-:Y:S01]  /*4640*/  CS2R R148, SRZ ;  /* 0x0000000000947805 */ /* 0x000fe2000001ff00 */
[----:B------:R-:W-:Y:S01]  /*4650*/  @UP0 USHF.R.U32.HI UR10, URZ, UR11, UR7 ;  /* 0x0000000b3f0a0299 */ /* 0x000fe20008011607 */
[----:B------:R1:W-:Y:S01]  /*4660*/  MUFU.TANH R56, R43 ;  /* 0x0000002b00387308 */ /* 0x0003e20000002400 */
[----:B----4-:R-:W-:Y:S01]  /*4670*/  FSEL R42, R58, -INF , P1 ;  /* 0xff8000003a2a7808 */ /* 0x010fe20000800000 */
[----:B------:R-:W-:Y:S01]  /*4680*/  UIADD3 UR4, UR4, 0x38840, URZ ;  /* 0x0003884004047890 */ /* 0x000fe2000fffe03f */
[----:B------:R-:W-:Y:S01]  /*4690*/  ISETP.GT.AND P1, PT, R18, 0x9, PT ;  /* 0x000000091200780c */ /* 0x000fe20003f24270 */
[----:B------:R-:W-:Y:S01]  /*46a0*/  UIADD3 UR6, UR10, UR14, -UR15 ;  /* 0x0000000e0a067290 */ /* 0x000fe2000fffe80f */
[----:B------:R-:W0:Y:S01]  /*46b0*/  S2UR UR14, SR_CgaCtaId ;  /* 0x00000000000e79c3 */ /* 0x000e220000008800 */
[----:B------:R-:W-:-:S02]  /*46c0*/  CS2R R146, SRZ ;  /* 0x0000000000927805 */ /* 0x000fc4000001ff00 */
[----:B------:R-:W-:Y:S01]  /*46d0*/  CS2R R144, SRZ ;  /* 0x0000000000907805 */ /* 0x000fe2000001ff00 */
[----:B------:R-:W-:Y:S01]  /*46e0*/  MUFU.TANH R64, R57 ;  /* 0x0000003900407308 */ /* 0x000fe20000002400 */
[----:B-1----:R-:W-:Y:S01]  /*46f0*/  FSEL R43, R59, -INF , P2 ;  /* 0xff8000003b2b7808 */ /* 0x002fe20001000000 */
[----:B------:R-:W-:Y:S01]  /*4700*/  UIMAD.WIDE UR6, UR6, 0x66666667, URZ ;  /* 0x66666667060678a5 */ /* 0x000fe2000f8e023f */
[----:B------:R-:W-:Y:S02]  /*4710*/  ISETP.GT.AND P2, PT, R18, 0x10, PT ;  /* 0x000000101200780c */ /* 0x000fe40003f44270 */
[----:B------:R-:W-:Y:S02]  /*4720*/  CS2R R142, SRZ ;  /* 0x00000000008e7805 */ /* 0x000fe4000001ff00 */
[----:B------:R-:W-:Y:S01]  /*4730*/  FMNMX.FTZ R21, R42, R43, !PT ;  /* 0x0000002b2a157209 */ /* 0x000fe20007810000 */
[----:B------:R-:W-:Y:S01]  /*4740*/  USHF.R.U32.HI UR6, URZ, 0x1f, UR7 ;  /* 0x0000001f3f067899 */ /* 0x000fe20008011607 */
[----:B------:R-:W-:Y:S01]  /*4750*/  CS2R R140, SRZ ;  /* 0x00000000008c7805 */ /* 0x000fe2000001ff00 */
[----:B------:R-:W1:Y:S01]  /*4760*/  MUFU.TANH R54, R54 ;  /* 0x0000003600367308 */ /* 0x000e620000002400 */
[----:B------:R-:W-:Y:S01]  /*4770*/  CS2R R138, SRZ ;  /* 0x00000000008a7805 */ /* 0x000fe2000001ff00 */
[----:B------:R-:W-:Y:S01]  /*4780*/  ULEA.HI.SX32 UR6, UR7, UR6, 0x1b ;  /* 0x0000000607067291 */ /* 0x000fe2000f8fda3f */
[----:B------:R-:W-:-:S02]  /*4790*/  CS2R R136, SRZ ;  /* 0x0000000000887805 */ /* 0x000fc4000001ff00 */
[----:B------:R-:W-:Y:S02]  /*47a0*/  CS2R R134, SRZ ;  /* 0x0000000000867805 */ /* 0x000fe4000001ff00 */
[----:B------:R-:W-:Y:S01]  /*47b0*/  CS2R R132, SRZ ;  /* 0x0000000000847805 */ /* 0x000fe2000001ff00 */
[----:B------:R-:W-:Y:S01]  /*47c0*/  UISETP.LT.AND UP0, UPT, URZ, UR6, UPT ;  /* 0x000000063f00728c */ /* 0x000fe2000bf01270 */
[----:B------:R-:W-:Y:S01]  /*47d0*/  CS2R R130, SRZ ;  /* 0x0000000000827805 */ /* 0x000fe2000001ff00 */
[----:B------:R2:W-:Y:S01]  /*47e0*/  MUFU.TANH R57, R46 ;  /* 0x0000002e00397308 */ /* 0x0005e20000002400 */
[----:B------:R-:W-:Y:S01]  /*47f0*/  CS2R R128, SRZ ;  /* 0x0000000000807805 */ /* 0x000fe2000001ff00 */
[----:B------:R-:W-:Y:S01]  /*4800*/  USEL UR10, URZ, UR6, !UP0 ;  /* 0x000000063f0a7287 */ /* 0x000fe2000c000000 */
[----:B------:R-:W-:Y:S02]  /*4810*/  CS2R R126, SRZ ;  /* 0x00000000007e7805 */ /* 0x000fe4000001ff00 */
[----:B------:R-:W-:Y:S01]  /*4820*/  CS2R R124, SRZ ;  /* 0x00000000007c7805 */ /* 0x000fe2000001ff00 */
[----:B0-----:R-:W-:Y:S01]  /*4830*/  UPRMT UR4, UR14, 0x654, UR4 ;  /* 0x000006540e047896 */ /* 0x001fe20008000004 */
[----:B------:R-:W-:Y:S01]  /*4840*/  CS2R R122, SRZ ;  /* 0x00000000007a7805 */ /* 0x000fe2000001ff00 */
[----:B------:R-:W-:Y:S01]  /*4850*/  UISETP.GE.AND UP0, UPT, UR61, UR10, UPT ;  /* 0x0000000a3d00728c */ /* 0x000fe2000bf06270 */
[----:B------:R-:W-:Y:S01]  /*4860*/  MUFU.TANH R65, R60 ;  /* 0x0000003c00417308 */ /* 0x000fe20000002400 */
[----:B--2---:R-:W-:Y:S01]  /*4870*/  FSEL R46, R62, -INF , P3 ;  /* 0xff8000003e2e7808 */ /* 0x004fe20001800000 */
[----:B------:R-:W-:Y:S01]  /*4880*/  IMAD.U32 R229, RZ, RZ, UR10 ;  /* 0x0000000affe57e24 */ /* 0x000fe2000f8e00ff */
[----:B------:R-:W-:-:S02]  /*4890*/  ISETP.GT.AND P3, PT, R4, 0x8, PT ;  /* 0x000000080400780c */ /* 0x000fc40003f64270 */
[----:B------:R-:W-:Y:S02]  /*48a0*/  CS2R R120, SRZ ;  /* 0x0000000000787805 */ /* 0x000fe4000001ff00 */
[----:B------:R-:W-:Y:S01]  /*48b0*/  FMNMX.FTZ R2, R46, R21, !PT ;  /* 0x000000152e027209 */ /* 0x000fe20007810000 */
[----:B------:R-:W-:Y:S01]  /*48c0*/  SYNCS.ARRIVE.TRANS64.RED.A1T0 RZ, [UR4], RZ ;  /* 0x000000ffffff79a7 */ /* 0x000fe20008100404 */
[----:B------:R-:W-:Y:S01]  /*48d0*/  CS2R R118, SRZ ;  /* 0x0000000000767805 */ /* 0x000fe2000001ff00 */
[----:B------:R-:W0:Y:S01]  /*48e0*/  MUFU.TANH R55, R55 ;  /* 0x0000003700377308 */ /* 0x000e220000002400 */
[----:B------:R-:W-:Y:S02]  /*48f0*/  CS2R R116, SRZ ;  /* 0x0000000000747805 */ /* 0x000fe4000001ff00 */
[----:B------:R-:W-:Y:S02]  /*4900*/  CS2R R114, SRZ ;  /* 0x0000000000727805 */ /* 0x000fe4000001ff00 */
[----:B------:R-:W-:-:S02]  /*4910*/  CS2R R112, SRZ ;  /* 0x0000000000707805 */ /* 0x000fc4000001ff00 */
[----:B------:R-:W-:Y:S02]  /*4920*/  CS2R R110, SRZ ;  /* 0x00000000006e7805 */ /* 0x000fe4000001ff00 */
[----:B------:R-:W-:Y:S02]  /*4930*/  CS2R R108, SRZ ;  /* 0x00000000006c7805 */ /* 0x000fe4000001ff00 */
[----:B------:R-:W-:Y:S02]  /*4940*/  CS2R R106, SRZ ;  /* 0x00000000006a7805 */ /* 0x000fe4000001ff00 */
[----:B------:R-:W-:Y:S01]  /*4950*/  CS2R R104, SRZ ;  /* 0x0000000000687805 */ /* 0x000fe2000001ff00 */
[----:B------:R3:W2:Y:S01]  /*4960*/  MUFU.TANH R60, R47 ;  /* 0x0000002f003c7308 */ /* 0x0006a20000002400 */
[----:B------:R-:W-:Y:S02]  /*4970*/  CS2R R102, SRZ ;  /* 0x0000000000667805 */ /* 0x000fe4000001ff00 */
[----:B------:R-:W-:-:S02]  /*4980*/  CS2R R100, SRZ ;  /* 0x0000000000647805 */ /* 0x000fc4000001ff00 */
[----:B------:R-:W-:Y:S02]  /*4990*/  CS2R R98, SRZ ;  /* 0x0000000000627805 */ /* 0x000fe4000001ff00 */
[----:B------:R-:W-:Y:S02]  /*49a0*/  CS2R R96, SRZ ;  /* 0x0000000000607805 */ /* 0x000fe4000001ff00 */
[----:B------:R-:W-:Y:S02]  /*49b0*/  CS2R R94, SRZ ;  /* 0x00000000005e7805 */ /* 0x000fe4000001ff00 */
[----:B------:R-:W-:Y:S02]  /*49c0*/  CS2R R92, SRZ ;  /* 0x00000000005c7805 */ /* 0x000fe4000001ff00 */
[----:B------:R-:W-:Y:S01]  /*49d0*/  CS2R R90, SRZ ;  /* 0x00000000005a7805 */ /* 0x000fe2000001ff00 */
[----:B------:R5:W-:Y:S01]  /*49e0*/  MUFU.TANH R67, R48 ;  /* 0x0000003000437308 */ /* 0x000be20000002400 */
[----:B---3--:R-:W-:-:S02]  /*49f0*/  FSEL R47, R63, -INF , P1 ;  /* 0xff8000003f2f7808 */ /* 0x008fc40000800000 */
[----:B------:R-:W-:Y:S02]  /*4a00*/  CS2R R88, SRZ ;  /* 0x0000000000587805 */ /* 0x000fe4000001ff00 */
[----:B------:R-:W-:Y:S02]  /*4a10*/  ISETP.GT.AND P1, PT, R18, 0x11, PT ;  /* 0x000000111200780c */ /* 0x000fe40003f24270 */
[----:B------:R-:W-:Y:S02]  /*4a20*/  CS2R R86, SRZ ;  /* 0x0000000000567805 */ /* 0x000fe4000001ff00 */
[----:B------:R-:W-:Y:S02]  /*4a30*/  FMNMX.FTZ R21, R47, R2, !PT ;  /* 0x000000022f157209 */ /* 0x000fe40007810000 */
[----:B------:R-:W-:Y:S02]  /*4a40*/  CS2R R84, SRZ ;  /* 0x0000000000547805 */ /* 0x000fe4000001ff00 */
[----:B------:R-:W-:Y:S01]  /*4a50*/  CS2R R82, SRZ ;  /* 0x0000000000527805 */ /* 0x000fe2000001ff00 */
[----:B------:R3:W-:Y:S01]  /*4a60*/  MUFU.TANH R68, R49 ;  /* 0x0000003100447308 */ /* 0x0007e20000002400 */
[----:B-----5:R-:W-:-:S02]  /*4a70*/  FSEL R48, R50, -INF , P2 ;  /* 0xff80000032307808 */ /* 0x020fc40001000000 */
[----:B------:R-:W-:Y:S02]  /*4a80*/  CS2R R80, SRZ ;  /* 0x0000000000507805 */ /* 0x000fe4000001ff00 */
[----:B------:R-:W-:Y:S02]  /*4a90*/  ISETP.GT.AND P2, PT, R18, 0x18, PT ;  /* 0x000000181200780c */ /* 0x000fe40003f44270 */
[----:B------:R-:W-:Y:S02]  /*4aa0*/  CS2R R78, SRZ ;  /* 0x00000000004e7805 */ /* 0x000fe4000001ff00 */
[----:B------:R-:W-:Y:S02]  /*4ab0*/  FMNMX.FTZ R2, R48, R21, !PT ;  /* 0x0000001530027209 */ /* 0x000fe40007810000 */
[----:B------:R-:W-:Y:S02]  /*4ac0*/  CS2R R76, SRZ ;  /* 0x00000000004c7805 */ /* 0x000fe4000001ff00 */
[----:B-1----:R-:W-:Y:S01]  /*4ad0*/  FSEL R50, R54, -INF , P2 ;  /* 0xff80000036327808 */ /* 0x002fe20001000000 */
[----:B------:R-:W1:Y:S01]  /*4ae0*/  MUFU.TANH R34, R34 ;  /* 0x0000002200227308 */ /* 0x000e620000002400 */
[----:B---3--:R-:W-:-:S02]  /*4af0*/  FSEL R49, R51, -INF , P1 ;  /* 0xff80000033317808 */ /* 0x008fc40000800000 */
[----:B------:R-:W-:Y:S02]  /*4b00*/  CS2R R74, SRZ ;  /* 0x00000000004a7805 */ /* 0x000fe4000001ff00 */
[C---:B------:R-:W-:Y:S02]  /*4b10*/  ISETP.GT.AND P1, PT, R18.reuse, 0x19, PT ;  /* 0x000000191200780c */ /* 0x040fe40003f24270 */
[----:B------:R-:W-:Y:S02]  /*4b20*/  CS2R R72, SRZ ;  /* 0x0000000000487805 */ /* 0x000fe4000001ff00 */
[----:B------:R-:W-:Y:S02]  /*4b30*/  FMNMX.FTZ R21, R49, R2, !PT ;  /* 0x0000000231157209 */ /* 0x000fe40007810000 */
[----:B------:R-:W-:Y:S01]  /*4b40*/  ISETP.GT.AND P2, PT, R18, 0x20, PT ;  /* 0x000000201200780c */ /* 0x000fe20003f44270 */
[----:B------:R-:W3:Y:S01]  /*4b50*/  MUFU.TANH R35, R35 ;  /* 0x0000002300237308 */ /* 0x000ee20000002400 */
[----:B0-----:R-:W-:-:S02]  /*4b60*/  FSEL R51, R55, -INF , P1 ;  /* 0xff80000037337808 */ /* 0x001fc40000800000 */
[----:B------:R-:W-:Y:S02]  /*4b70*/  FMNMX.FTZ R2, R50, R21, !PT ;  /* 0x0000001532027209 */ /* 0x000fe40007810000 */
[----:B------:R-:W-:Y:S02]  /*4b80*/  ISETP.GT.AND P1, PT, R18, 0x21, PT ;  /* 0x000000211200780c */ /* 0x000fe40003f24270 */
[----:B------:R-:W-:Y:S01]  /*4b90*/  FSEL R52, R52, -INF , P2 ;  /* 0xff80000034347808 */ /* 0x000fe20001000000 */
[----:B------:R-:W0:Y:S01]  /*4ba0*/  MUFU.TANH R38, R38 ;  /* 0x0000002600267308 */ /* 0x000e220000002400 */
[----:B------:R-:W-:Y:S02]  /*4bb0*/  FMNMX.FTZ R21, R51, R2, !PT ;  /* 0x0000000233157209 */ /* 0x000fe40007810000 */
[----:B------:R-:W-:Y:S02]  /*4bc0*/  ISETP.GT.AND P2, PT, R18, 0x28, PT ;  /* 0x000000281200780c */ /* 0x000fe40003f44270 */
[----:B------:R-:W-:-:S02]  /*4bd0*/  FSEL R54, R56, -INF , P1 ;  /* 0xff80000038367808 */ /* 0x000fc40000800000 */
[----:B------:R-:W-:Y:S01]  /*4be0*/  FMNMX.FTZ R21, R52, R21, !PT ;  /* 0x0000001534157209 */ /* 0x000fe20007810000 */
[----:B------:R-:W4:Y:S01]  /*4bf0*/  MUFU.TANH R39, R39 ;  /* 0x0000002700277308 */ /* 0x000f220000002400 */
[----:B------:R-:W-:Y:S02]  /*4c00*/  ISETP.GT.AND P1, PT, R18, 0x29, PT ;  /* 0x000000291200780c */ /* 0x000fe40003f24270 */
[----:B------:R-:W-:Y:S02]  /*4c10*/  FSEL R55, R57, -INF , P2 ;  /* 0xff80000039377808 */ /* 0x000fe40001000000 */
[----:B------:R-:W-:Y:S02]  /*4c20*/  FMNMX.FTZ R2, R54, R21, !PT ;  /* 0x0000001536027209 */ /* 0x000fe40007810000 */
[----:B------:R-:W-:Y:S01]  /*4c30*/  ISETP.GT.AND P2, PT, R18, 0x30, PT ;  /* 0x000000301200780c */ /* 0x000fe20003f44270 */
[----:B------:R-:W-:Y:S01]  /*4c40*/  MUFU.TANH R26, R26 ;  /* 0x0000001a001a7308 */ /* 0x000fe20000002400 */
[----:B--2---:R-:W-:-:S02]  /*4c50*/  FSEL R56, R60, -INF , P1 ;  /* 0xff8000003c387808 */ /* 0x004fc40000800000 */
[----:B------:R-:W-:Y:S02]  /*4c60*/  FMNMX.FTZ R21, R55, R2, !PT ;  /* 0x0000000237157209 */ /* 0x000fe40007810000 */
[----:B------:R-:W-:Y:S02]  /*4c70*/  ISETP.GT.AND P1, PT, R18, 0x31, PT ;  /* 0x000000311200780c */ /* 0x000fe40003f24270 */
[----:B-1----:R-:W-:Y:S01]  /*4c80*/  FSEL R57, R34, -INF , P2 ;  /* 0xff80000022397808 */ /* 0x002fe20001000000 */
[----:B------:R-:W1:Y:S01]  /*4c90*/  MUFU.TANH R27, R27 ;  /* 0x0000001b001b7308 */ /* 0x000e620000002400 */
[----:B------:R-:W-:Y:S02]  /*4ca0*/  FMNMX.FTZ R2, R56, R21, !PT ;  /* 0x0000001538027209 */ /* 0x000fe40007810000 */
[----:B------:R-:W-:Y:S02]  /*4cb0*/  ISETP.GT.AND P2, PT, R18, 0x38, PT ;  /* 0x000000381200780c */ /* 0x000fe40003f44270 */
[----:B---3--:R-:W-:-:S02]  /*4cc0*/  FSEL R58, R35, -INF , P1 ;  /* 0xff800000233a7808 */ /* 0x008fc40000800000 */
[----:B------:R-:W-:Y:S01]  /*4cd0*/  FMNMX.FTZ R21, R57, R2, !PT ;  /* 0x0000000239157209 */ /* 0x000fe20007810000 */
[----:B------:R-:W2:Y:S01]  /*4ce0*/  MUFU.TANH R30, R30 ;  /* 0x0000001e001e7308 */ /* 0x000ea20000002400 */
[----:B------:R-:W-:Y:S02]  /*4cf0*/  ISETP.GT.AND P1, PT, R18, 0x39, PT ;  /* 0x000000391200780c */ /* 0x000fe40003f24270 */
[----:B0-----:R-:W-:Y:S02]  /*4d00*/  FSEL R59, R38, -INF , P2 ;  /* 0xff800000263b7808 */ /* 0x001fe40001000000 */
[----:B------:R-:W-:Y:S02]  /*4d10*/  FMNMX.FTZ R2, R58, R21, !PT ;  /* 0x000000153a027209 */ /* 0x000fe40007810000 */
[----:B------:R-:W-:Y:S01]  /*4d20*/  ISETP.GT.AND P2, PT, R18, 0x40, PT ;  /* 0x000000401200780c */ /* 0x000fe20003f44270 */
[----:B------:R-:W0:Y:S01]  /*4d30*/  MUFU.TANH R31, R31 ;  /* 0x0000001f001f7308 */ /* 0x000e220000002400 */
[----:B----4-:R-:W-:-:S02]  /*4d40*/  FSEL R60, R39, -INF , P1 ;  /* 0xff800000273c7808 */ /* 0x010fc40000800000 */
[----:B------:R-:W-:Y:S02]  /*4d50*/  FMNMX.FTZ R21, R59, R2, !PT ;  /* 0x000000023b157209 */ /* 0x000fe40007810000 */
[----:B------:R-:W-:Y:S02]  /*4d60*/  ISETP.GT.AND P1, PT, R18, 0x41, PT ;  /* 0x000000411200780c */ /* 0x000fe40003f24270 */
[----:B------:R-:W-:Y:S01]  /*4d70*/  FMNMX.FTZ R2, R60, R21, !PT ;  /* 0x000000153c027209 */ /* 0x000fe20007810000 */
[----:B------:R3:W4:Y:S01]  /*4d80*/  MUFU.TANH R66, R61 ;  /* 0x0000003d00427308 */ /* 0x0007220000002400 */
[----:B-1----:R-:W-:Y:S02]  /*4d90*/  FSEL R62, R27, -INF , P1 ;  /* 0xff8000001b3e7808 */ /* 0x002fe40000800000 */
[----:B------:R-:W-:-:S05]  /*4da0*/  ISETP.GT.AND P1, PT, R18, 0x49, PT ;  /* 0x000000491200780c */ /* 0x000fca0003f24270 */
[----:B------:R-:W-:Y:S01]  /*4db0*/  MUFU.TANH R53, R53 ;  /* 0x0000003500357308 */ /* 0x000fe20000002400 */
[----:B---3--:R-:W-:Y:S02]  /*4dc0*/  FSEL R61, R26, -INF , P2 ;  /* 0xff8000001a3d7808 */ /* 0x008fe40001000000 */
[----:B------:R-:W-:Y:S02]  /*4dd0*/  ISETP.GT.AND P2, PT, R18, 0x48, PT ;  /* 0x000000481200780c */ /* 0x000fe40003f44270 */
[----:B------:R-:W-:Y:S02]  /*4de0*/  FMNMX.FTZ R21, R61, R2, !PT ;  /* 0x000000023d157209 */ /* 0x000fe40007810000 */
[----:B--2---:R-:W-:Y:S01]  /*4df0*/  FSEL R63, R30, -INF , P2 ;  /* 0xff8000001e3f7808 */ /* 0x004fe20001000000 */
[----:B------:R-:W1:Y:S01]  /*4e00*/  MUFU.TANH R40, R40 ;  /* 0x0000002800287308 */ /* 0x000e620000002400 */
[----:B------:R-:W-:Y:S02]  /*4e10*/  FMNMX.FTZ R18, R62, R21, !PT ;  /* 0x000000153e127209 */ /* 0x000fe40007810000 */
[----:B0-----:R-:W-:-:S02]  /*4e20*/  FSEL R2, R31, -INF , P1 ;  /* 0xff8000001f027808 */ /* 0x001fc40000800000 */
[----:B------:R-:W-:Y:S02]  /*4e30*/  FMNMX.FTZ R21, R63, R18, !PT ;  /* 0x000000123f157209 */ /* 0x000fe40007810000 */
[----:B------:R-:W-:Y:S01]  /*4e40*/  ISETP.GT.AND P1, PT, R4, RZ, PT ;  /* 0x000000ff0400720c */ /* 0x000fe20003f24270 */
[----:B------:R0:W-:Y:S01]  /*4e50*/  MUFU.TANH R70, R24 ;  /* 0x0000001800467308 */ /* 0x0001e20000002400 */
[----:B------:R-:W-:Y:S02]  /*4e60*/  FMNMX.FTZ R21, R2, R21, !PT ;  /* 0x0000001502157209 */ /* 0x000fe40007810000 */
[----:B------:R-:W-:Y:S02]  /*4e70*/  ISETP.GT.AND P2, PT, R4, 0x1, PT ;  /* 0x000000010400780c */ /* 0x000fe40003f44270 */
[----:B------:R-:W-:Y:S01]  /*4e80*/  FSEL R5, R20, -INF , P1 ;  /* 0xff80000014057808 */ /* 0x000fe20000800000 */
[----:B------:R-:W2:Y:S01]  /*4e90*/  SHFL.BFLY PT, R18, R21, 0x2, 0x1f ;  /* 0x0c401f0015127f89 */ /* 0x000ea200000e0000 */
[----:B------:R-:W-:Y:S01]  /*4ea0*/  ISETP.GT.AND P1, PT, R4, 0x9, PT ;  /* 0x000000090400780c */ /* 0x000fe20003f24270 */
[----:B------:R-:W3:Y:S01]  /*4eb0*/  MUFU.TANH R41, R41 ;  /* 0x0000002900297308 */ /* 0x000ee20000002400 */
[----:B------:R-:W-:-:S02]  /*4ec0*/  FSEL R20, R65, -INF , P3 ;  /* 0xff80000041147808 */ /* 0x000fc40001800000 */
[----:B------:R-:W-:-:S05]  /*4ed0*/  ISETP.GT.AND P3, PT, R4, 0x28, PT ;  /* 0x000000280400780c */ /* 0x000fca0003f64270 */
[----:B------:R-:W5:Y:S08]  /*4ee0*/  MUFU.TANH R44, R44 ;  /* 0x0000002c002c7308 */ /* 0x000f700000002400 */
[----:B------:R-:W5:Y:S01]  /*4ef0*/  MUFU.TANH R34, R45 ;  /* 0x0000002d00227308 */ /* 0x000f620000002400 */
[----:B--2---:R-:W-:Y:S02]  /*4f00*/  FMNMX.FTZ R27, R21, R18, !PT ;  /* 0x00000012151b7209 */ /* 0x004fe40007810000 */
[----:B------:R-:W-:-:S05]  /*4f10*/  FSEL R18, R64, -INF , P2 ;  /* 0xff80000040127808 */ /* 0x000fca0001000000 */
[----:B------:R-:W2:Y:S01]  /*4f20*/  MUFU.TANH R35, R32 ;  /* 0x0000002000237308 */ /* 0x000ea20000002400 */
[----:B------:R-:W-:Y:S01]  /*4f30*/  ISETP.GT.AND P2, PT, R4, 0x10, PT ;  /* 0x000000100400780c */ /* 0x000fe20003f44270 */
[----:B------:R-:W3:Y:S01]  /*4f40*/  SHFL.BFLY PT, R30, R27, 0x1, 0x1f ;  /* 0x0c201f001b1e7f89 */ /* 0x000ee200000e0000 */
[----:B------:R-:W-:Y:S02]  /*4f50*/  FMNMX.FTZ R3, R5, R18, !PT ;  /* 0x0000001205037209 */ /* 0x000fe40007810000 */
[----:B----4-:R-:W-:Y:S02]  /*4f60*/  FSEL R21, R66, -INF , P1 ;  /* 0xff80000042157808 */ /* 0x010fe40000800000 */
[----:B------:R-:W-:Y:S01]  /*4f70*/  FMNMX.FTZ R26, R20, R3, !PT ;  /* 0x00000003141a7209 */ /* 0x000fe20007810000 */
[----:B------:R4:W-:Y:S01]  /*4f80*/  MUFU.TANH R64, R25 ;  /* 0x0000001900407308 */ /* 0x0009e20000002400 */
[----:B------:R-:W-:Y:S02]  /*4f90*/  ISETP.GT.AND P1, PT, R4, 0x11, PT ;  /* 0x000000110400780c */ /* 0x000fe40003f24270 */
[----:B0-----:R-:W-:-:S02]  /*4fa0*/  FSEL R24, R67, -INF , P2 ;  /* 0xff80000043187808 */ /* 0x001fc40001000000 */
[----:B------:R-:W-:-:S03]  /*4fb0*/  ISETP.GT.AND P2, PT, R4, 0x18, PT ;  /* 0x000000180400780c */ /* 0x000fc60003f44270 */
[----:B------:R1:W-:Y:S01]  /*4fc0*/  MUFU.TANH R65, R28 ;  /* 0x0000001c00417308 */ /* 0x0003e20000002400 */
[----:B----4-:R-:W-:Y:S02]  /*4fd0*/  FSEL R25, R69, -INF , P2 ;  /* 0xff80000045197808 */ /* 0x010fe40001000000 */
[----:B------:R-:W-:-:S05]  /*4fe0*/  ISETP.GT.AND P2, PT, R4, 0x20, PT ;  /* 0x000000200400780c */ /* 0x000fca0003f44270 */
[----:B------:R-:W0:Y:S01]  /*4ff0*/  MUFU.TANH R33, R33 ;  /* 0x0000002100217308 */ /* 0x000e220000002400 */
[----:B-1----:R-:W-:Y:S02]  /*5000*/  FSEL R28, R40, -INF , P2 ;  /* 0xff800000281c7808 */ /* 0x002fe40001000000 */
[----:B---3--:R-:W-:Y:S02]  /*5010*/  FMNMX.FTZ R3, R27, R30, !PT ;  /* 0x0000001e1b037209 */ /* 0x008fe40007810000 */
[----:B------:R-:W-:Y:S02]  /*5020*/  FMNMX.FTZ R27, R21, R26, !PT ;  /* 0x0000001a151b7209 */ /* 0x000fe40007810000 */
[----:B------:R-:W-:Y:S01]  /*5030*/  FSEL R26, R68, -INF , P1 ;  /* 0xff800000441a7808 */ /* 0x000fe20000800000 */
[----:B------:R-:W-:Y:S01]  /*5040*/  FMUL.FTZ R32, R3, UR5 ;  /* 0x0000000503207c20 */ /* 0x000fe20008410000 */
[----:B------:R-:W-:Y:S01]  /*5050*/  FMNMX.FTZ R27, R24, R27, !PT ;  /* 0x0000001b181b7209 */ /* 0x000fe20007810000 */
[----:B------:R-:W1:Y:S01]  /*5060*/  MUFU.TANH R38, R36 ;  /* 0x0000002400267308 */ /* 0x000e620000002400 */
[----:B------:R-:W-:-:S02]  /*5070*/  ISETP.GT.AND P1, PT, R4, 0x19, PT ;  /* 0x000000190400780c */ /* 0x000fc40003f24270 */
[----:B------:R-:W-:Y:S02]  /*5080*/  CS2R R68, SRZ ;  /* 0x0000000000447805 */ /* 0x000fe4000001ff00 */
[----:B------:R-:W-:Y:S02]  /*5090*/  FMNMX.FTZ R30, R26, R27, !PT ;  /* 0x0000001b1a1e7209 */ /* 0x000fe40007810000 */
[----:B------:R-:W-:Y:S02]  /*50a0*/  FSEL R27, R53, -INF , P1 ;  /* 0xff800000351b7808 */ /* 0x000fe40000800000 */
[----:B------:R-:W-:Y:S01]  /*50b0*/  FMNMX.FTZ R30, R25, R30, !PT ;  /* 0x0000001e191e7209 */ /* 0x000fe20007810000 */
[----:B------:R5:W-:Y:S01]  /*50c0*/  MUFU.TANH R66, R29 ;  /* 0x0000001d00427308 */ /* 0x000be20000002400 */
[----:B------:R-:W-:Y:S02]  /*50d0*/  ISETP.GT.AND P1, PT, R4, 0x21, PT ;  /* 0x000000210400780c */ /* 0x000fe40003f24270 */
[----:B------:R-:W-:-:S02]  /*50e0*/  FMNMX.FTZ R31, R27, R30, !PT ;  /* 0x0000001e1b1f7209 */ /* 0x000fc40007810000 */
[----:B------:R-:W-:Y:S02]  /*50f0*/  FSETP.NEU.FTZ.AND P2, PT, R3, -INF , PT ;  /* 0xff8000000300780b */ /* 0x000fe40003f5d000 */
[----:B------:R-:W-:Y:S01]  /*5100*/  FSEL R30, R41, -INF , P1 ;  /* 0xff800000291e7808 */ /* 0x000fe20000800000 */
[----:B------:R3:W4:Y:S01]  /*5110*/  MUFU.TANH R39, R37 ;  /* 0x0000002500277308 */ /* 0x0007220000002400 */
[----:B------:R-:W-:Y:S02]  /*5120*/  FMNMX.FTZ R31, R28, R31, !PT ;  /* 0x0000001f1c1f7209 */ /* 0x000fe40007810000 */
[----:B------:R-:W-:Y:S02]  /*5130*/  ISETP.GT.AND P1, PT, R4, 0x29, PT ;  /* 0x000000290400780c */ /* 0x000fe40003f24270 */
[----:B------:R-:W-:Y:S02]  /*5140*/  FSEL R45, R32, RZ, P2 ;  /* 0x000000ff202d7208 */ /* 0x000fe40001000000 */
[----:B-----5:R-:W-:-:S02]  /*5150*/  FSEL R29, R44, -INF , P3 ;  /* 0xff8000002c1d7808 */ /* 0x020fc40001800000 */
        /* <DEDUP_REMOVED lines=8> */
[----:B--2---:R-:W-:Y:S01]  /*51e0*/  FSEL R32, R35, -INF , P2 ;  /* 0xff80000023207808 */ /* 0x004fe20001000000 */
[--C-:B------:R-:W-:Y:S01]  /*51f0*/  FFMA.FTZ R47, R47, UR5, -R45.reuse ;  /* 0x000000052f2f7c23 */ /* 0x100fe2000801082d */
[----:B------:R-:W-:Y:S01]  /*5200*/  ISETP.GT.AND P1, PT, R4, 0x31, PT ;  /* 0x000000310400780c */ /* 0x000fe20003f24270 */
[--C-:B------:R-:W-:Y:S01]  /*5210*/  FFMA.FTZ R48, R48, UR5, -R45.reuse ;  /* 0x0000000530307c23 */ /* 0x100fe2000801082d */
[----:B------:R-:W-:Y:S01]  /*5220*/  FMNMX.FTZ R35, R31, R34, !PT ;  /* 0x000000221f237209 */ /* 0x000fe20007810000 */
[--C-:B------:R-:W-:Y:S01]  /*5230*/  FFMA.FTZ R49, R49, UR5, -R45.reuse ;  /* 0x0000000531317c23 */ /* 0x100fe2000801082d */
[----:B------:R-:W-:Y:S01]  /*5240*/  ISETP.GT.AND P2, PT, R4, 0x38, PT ;  /* 0x000000380400780c */ /* 0x000fe20003f44270 */
[----:B------:R-:W2:Y:S01]  /*5250*/  MUFU.EX2 R209, R43 ;  /* 0x0000002b00d17308 */ /* 0x000ea20000000800 */
[----:B0-----:R-:W-:Y:S01]  /*5260*/  FSEL R33, R33, -INF , P1 ;  /* 0xff80000021217808 */ /* 0x001fe20000800000 */
[--C-:B------:R-:W-:Y:S01]  /*5270*/  FFMA.FTZ R50, R50, UR5, -R45.reuse ;  /* 0x0000000532327c23 */ /* 0x100fe2000801082d */
[----:B------:R-:W-:Y:S01]  /*5280*/  FMNMX.FTZ R36, R32, R35, !PT ;  /* 0x0000002320247209 */ /* 0x000fe20007810000 */
[--C-:B------:R-:W-:Y:S01]  /*5290*/  FFMA.FTZ R51, R51, UR5, -R45.reuse ;  /* 0x0000000533337c23 */ /* 0x100fe2000801082d */
[----:B------:R-:W-:Y:S01]  /*52a0*/  ISETP.GT.AND P1, PT, R4, 0x39, PT ;  /* 0x000000390400780c */ /* 0x000fe20003f24270 */
[--C-:B------:R-:W-:Y:S01]  /*52b0*/  FFMA.FTZ R52, R52, UR5, -R45.reuse ;  /* 0x0000000534347c23 */ /* 0x100fe2000801082d */
[----:B-1----:R-:W-:Y:S01]  /*52c0*/  FSEL R34, R38, -INF , P2 ;  /* 0xff80000026227808 */ /* 0x002fe20001000000 */
[----:B------:R-:W-:Y:S01]  /*52d0*/  MUFU.EX2 R46, R46 ;  /* 0x0000002e002e7308 */ /* 0x000fe20000000800 */
[----:B---3--:R-:W-:Y:S01]  /*52e0*/  FMNMX.FTZ R37, R33, R36, !PT ;  /* 0x0000002421257209 */ /* 0x008fe20007810000 */
[--C-:B------:R-:W-:Y:S01]  /*52f0*/  FFMA.FTZ R54, R54, UR5, -R45.reuse ;  /* 0x0000000536367c23 */ /* 0x100fe2000801082d */
[----:B------:R-:W-:Y:S01]  /*5300*/  ISETP.GT.AND P2, PT, R4, 0x40, PT ;  /* 0x000000400400780c */ /* 0x000fe20003f44270 */
[--C-:B------:R-:W-:Y:S01]  /*5310*/  FFMA.FTZ R55, R55, UR5, -R45.reuse ;  /* 0x0000000537377c23 */ /* 0x100fe2000801082d */
[----:B----4-:R-:W-:Y:S01]  /*5320*/  FSEL R35, R39, -INF , P1 ;  /* 0xff80000027237808 */ /* 0x010fe20000800000 */
[----:B------:R-:W-:Y:S01]  /*5330*/  FFMA.FTZ R56, R56, UR5, -R45 ;  /* 0x0000000538387c23 */ /* 0x000fe2000801082d */
[----:B------:R-:W-:Y:S01]  /*5340*/  FMNMX.FTZ R38, R34, R37, !PT ;  /* 0x0000002522267209 */ /* 0x000fe20007810000 */
[----:B------:R-:W0:Y:S01]  /*5350*/  MUFU.EX2 R47, R47 ;  /* 0x0000002f002f7308 */ /* 0x000e220000000800 */
[----:B------:R-:W-:Y:S01]  /*5360*/  ISETP.GT.AND P1, PT, R4, 0x41, PT ;  /* 0x000000410400780c */ /* 0x000fe20003f24270 */
[----:B--2---:R-:W-:Y:S01]  /*5370*/  FADD.FTZ R53, R42, R209 ;  /* 0x000000d12a357221 */ /* 0x004fe20000010000 */
[----:B------:R-:W-:Y:S01]  /*5380*/  FSEL R36, R70, -INF , P2 ;  /* 0xff80000046247808 */ /* 0x000fe20001000000 */
[--C-:B------:R-:W-:Y:S01]  /*5390*/  FFMA.FTZ R57, R57, UR5, -R45.reuse ;  /* 0x0000000539397c23 */ /* 0x100fe2000801082d */
[----:B------:R-:W-:Y:S01]  /*53a0*/  FMNMX.FTZ R39, R35, R38, !PT ;  /* 0x0000002623277209 */ /* 0x000fe20007810000 */
[--C-:B------:R-:W-:Y:S01]  /*53b0*/  FFMA.FTZ R58, R58, UR5, -R45.reuse ;  /* 0x000000053a3a7c23 */ /* 0x100fe2000801082d */
[----:B------:R-:W-:Y:S01]  /*53c0*/  ISETP.GT.AND P2, PT, R4, 0x48, PT ;  /* 0x000000480400780c */ /* 0x000fe20003f44270 */
[----:B------:R-:W-:Y:S01]  /*53d0*/  MUFU.EX2 R48, R48 ;  /* 0x0000003000307308 */ /* 0x000fe20000000800 */
[----:B------:R-:W-:Y:S01]  /*53e0*/  FSEL R37, R64, -INF , P1 ;  /* 0xff80000040257808 */ /* 0x000fe20000800000 */
[--C-:B------:R-:W-:Y:S01]  /*53f0*/  FFMA.FTZ R59, R59, UR5, -R45.reuse ;  /* 0x000000053b3b7c23 */ /* 0x100fe2000801082d */
[----:B------:R-:W-:Y:S01]  /*5400*/  FMNMX.FTZ R40, R36, R39, !PT ;  /* 0x0000002724287209 */ /* 0x000fe20007810000 */
[--C-:B------:R-:W-:Y:S01]  /*5410*/  FFMA.FTZ R60, R60, UR5, -R45.reuse ;  /* 0x000000053c3c7c23 */ /* 0x100fe2000801082d */
[----:B------:R-:W-:Y:S01]  /*5420*/  ISETP.GT.AND P1, PT, R4, 0x49, PT ;  /* 0x000000490400780c */ /* 0x000fe20003f24270 */
[--C-:B------:R-:W-:Y:S01]  /*5430*/  FFMA.FTZ R61, R61, UR5, -R45.reuse ;  /* 0x000000053d3d7c23 */ /* 0x100fe2000801082d */
[----:B------:R-:W-:Y:S01]  /*5440*/  FSEL R38, R65, -INF , P2 ;  /* 0xff80000041267808 */ /* 0x000fe20001000000 */
[----:B------:R-:W1:Y:S01]  /*5450*/  MUFU.EX2 R49, R49 ;  /* 0x0000003100317308 */ /* 0x000e620000000800 */
[----:B------:R-:W-:Y:S01]  /*5460*/  FMNMX.FTZ R41, R37, R40, !PT ;  /* 0x0000002825297209 */ /* 0x000fe20007810000 */
[--C-:B------:R-:W-:Y:S01]  /*5470*/  FFMA.FTZ R62, R62, UR5, -R45.reuse ;  /* 0x000000053e3e7c23 */ /* 0x100fe2000801082d */
[----:B------:R-:W-:Y:S01]  /*5480*/  FSEL R39, R66, -INF , P1 ;  /* 0xff80000042277808 */ /* 0x000fe20000800000 */
[--C-:B------:R-:W-:Y:S01]  /*5490*/  FFMA.FTZ R63, R63, UR5, -R45.reuse ;  /* 0x000000053f3f7c23 */ /* 0x100fe2000801082d */
[----:B------:R-:W-:Y:S01]  /*54a0*/  FMNMX.FTZ R4, R38, R41, !PT ;  /* 0x0000002926047209 */ /* 0x000fe20007810000 */
[----:B------:R-:W-:Y:S01]  /*54b0*/  FFMA.FTZ R2, R2, UR5, -R45 ;  /* 0x0000000502027c23 */ /* 0x000fe2000801082d */
[----:B------:R-:W-:Y:S01]  /*54c0*/  F2FP.BF16.F32.PACK_AB R209, R209, R42 ;  /* 0x0000002ad1d1723e */ /* 0x000fe200000010ff */
[----:B------:R-:W-:Y:S01]  /*54d0*/  MUFU.EX2 R50, R50 ;  /* 0x0000003200327308 */ /* 0x000fe20000000800 */
[----:B------:R-:W-:-:S02]  /*54e0*/  FMNMX.FTZ R4, R39, R4, !PT ;  /* 0x0000000427047209 */ /* 0x000fc40007810000 */
[----:B------:R-:W-:Y:S02]  /*54f0*/  CS2R R70, SRZ ;  /* 0x0000000000467805 */ /* 0x000fe4000001ff00 */
[----:B0-----:R-:W-:Y:S02]  /*5500*/  F2FP.BF16.F32.PACK_AB R211, R47, R46 ;  /* 0x0000002e2fd3723e */ /* 0x001fe400000010ff */
[----:B------:R-:W-:Y:S02]  /*5510*/  CS2R R66, SRZ ;  /* 0x0000000000427805 */ /* 0x000fe4000001ff00 */
[----:B------:R-:W-:Y:S01]  /*5520*/  CS2R R64, SRZ ;  /* 0x0000000000407805 */ /* 0x000fe2000001ff00 */
[----:B------:R-:W0:Y:S01]  /*5530*/  SHFL.BFLY PT, R41, R4, 0x2, 0x1f ;  /* 0x0c401f0004297f89 */ /* 0x000e2200000e0000 */
[----:B------:R-:W-:Y:S01]  /*5540*/  CS2R R44, SRZ ;  /* 0x00000000002c7805 */ /* 0x000fe2000001ff00 */
[----:B------:R-:W2:Y:S01]  /*5550*/  MUFU.EX2 R51, R51 ;  /* 0x0000003300337308 */ /* 0x000ea20000000800 */
[----:B-1----:R-:W-:-:S07]  /*5560*/  F2FP.BF16.F32.PACK_AB R205, R49, R48 ;  /* 0x0000003031cd723e */ /* 0x002fce00000010ff */
[----:B------:R-:W-:Y:S08]  /*5570*/  MUFU.EX2 R52, R52 ;  /* 0x0000003400347308 */ /* 0x000ff00000000800 */
[----:B------:R-:W-:Y:S01]  /*5580*/  MUFU.EX2 R201, R54 ;  /* 0x0000003600c97308 */ /* 0x000fe20000000800 */
[----:B--2---:R-:W-:Y:S02]  /*5590*/  F2FP.BF16.F32.PACK_AB R207, R51, R50 ;  /* 0x0000003233cf723e */ /* 0x004fe400000010ff */
[----:B0-----:R-:W-:-:S05]  /*55a0*/  FMNMX.FTZ R41, R4, R41, !PT ;  /* 0x0000002904297209 */ /* 0x001fca0007810000 */
[----:B------:R-:W-:Y:S01]  /*55b0*/  MUFU.EX2 R55, R55 ;  /* 0x0000003700377308 */ /* 0x000fe20000000800 */
[----:B------:R-:W0:Y:S07]  /*55c0*/  SHFL.BFLY PT, R4, R41, 0x1, 0x1f ;  /* 0x0c201f0029047f89 */ /* 0x000e2e00000e0000 */
[----:B------:R-:W1:Y:S08]  /*55d0*/  MUFU.EX2 R56, R56 ;  /* 0x0000003800387308 */ /* 0x000e700000000800 */
[----:B------:R-:W-:Y:S08]  /*55e0*/  MUFU.EX2 R57, R57 ;  /* 0x0000003900397308 */ /* 0x000ff00000000800 */
[----:B------:R-:W2:Y:S01]  /*55f0*/  MUFU.EX2 R58, R58 ;  /* 0x0000003a003a7308 */ /* 0x000ea20000000800 */
[----:B-1----:R-:W-:-:S02]  /*5600*/  F2FP.BF16.F32.PACK_AB R203, R56, R55 ;  /* 0x0000003738cb723e */ /* 0x002fc400000010ff */
[----:B0-----:R-:W-:-:S04]  /*5610*/  FMNMX.FTZ R4, R41, R4, !PT ;  /* 0x0000000429047209 */ /* 0x001fc80007810000 */
        /* <DEDUP_REMOVED lines=28> */
[----:B--2---:R-:W-:Y:S01]  /*57e0*/  F2FP.BF16.F32.PACK_AB R197, R58, R57 ;  /* 0x000000393ac5723e */ /* 0x004fe200000010ff */
[----:B------:R-:W-:Y:S01]  /*57f0*/  MUFU.EX2 R20, R20 ;  /* 0x0000001400147308 */ /* 0x000fe20000000800 */
[----:B0-----:R-:W-:-:S07]  /*5800*/  F2FP.BF16.F32.PACK_AB R199, R60, R59 ;  /* 0x0000003b3cc7723e */ /* 0x001fce00000010ff */
[----:B------:R-:W0:Y:S01]  /*5810*/  MUFU.EX2 R21, R21 ;  /* 0x0000001500157308 */ /* 0x000e220000000800 */
[----:B-1----:R-:W-:-:S07]  /*5820*/  F2FP.BF16.F32.PACK_AB R208, R18, R5 ;  /* 0x0000000512d0723e */ /* 0x002fce00000010ff */
[----:B------:R-:W-:Y:S08]  /*5830*/  MUFU.EX2 R24, R24 ;  /* 0x0000001800187308 */ /* 0x000ff00000000800 */
[----:B------:R-:W1:Y:S01]  /*5840*/  MUFU.EX2 R41, R26 ;  /* 0x0000001a00297308 */ /* 0x000e620000000800 */
[----:B0-----:R-:W-:-:S07]  /*5850*/  F2FP.BF16.F32.PACK_AB R210, R21, R20 ;  /* 0x0000001415d2723e */ /* 0x001fce00000010ff */
[----:B------:R0:W-:Y:S08]  /*5860*/  MUFU.EX2 R206, R27 ;  /* 0x0000001b00ce7308 */ /* 0x0001f00000000800 */
[----:B------:R-:W2:Y:S01]  /*5870*/  MUFU.EX2 R25, R25 ;  /* 0x0000001900197308 */ /* 0x000ea20000000800 */
[----:B0-----:R-:W-:Y:S01]  /*5880*/  FADD.FTZ R27, R5, R18 ;  /* 0x00000012051b7221 */ /* 0x001fe20000010000 */
[----:B-1----:R-:W-:-:S03]  /*5890*/  F2FP.BF16.F32.PACK_AB R204, R41, R24 ;  /* 0x0000001829cc723e */ /* 0x002fc600000010ff */
[----:B------:R-:W-:-:S03]  /*58a0*/  FADD.FTZ R26, R20, R27 ;  /* 0x0000001b141a7221 */ /* 0x000fc60000010000 */
[----:B------:R0:W-:Y:S01]  /*58b0*/  MUFU.EX2 R43, R30 ;  /* 0x0000001e002b7308 */ /* 0x0001e20000000800 */
[----:B------:R-:W-:-:S04]  /*58c0*/  FADD.FTZ R27, R21, R26 ;  /* 0x0000001a151b7221 */ /* 0x000fc80000010000 */
[----:B------:R-:W-:-:S03]  /*58d0*/  FADD.FTZ R0, R24, R27 ;  /* 0x0000001b18007221 */ /* 0x000fc60000010000 */
[----:B------:R1:W-:Y:S01]  /*58e0*/  MUFU.EX2 R202, R31 ;  /* 0x0000001f00ca7308 */ /* 0x0003e20000000800 */
[----:B0-----:R-:W-:Y:S01]  /*58f0*/  FADD.FTZ R30, R46, R53 ;  /* 0x000000352e1e7221 */ /* 0x001fe20000010000 */
[----:B------:R-:W-:Y:S01]  /*5900*/  FADD.FTZ R0, R41, R0 ;  /* 0x0000000029007221 */ /* 0x000fe20000010000 */
[----:B------:R-:W-:-:S05]  /*5910*/  CS2R R40, SRZ ;  /* 0x0000000000287805 */ /* 0x000fca000001ff00 */
[----:B------:R-:W0:Y:S01]  /*5920*/  MUFU.EX2 R28, R28 ;  /* 0x0000001c001c7308 */ /* 0x000e220000000800 */
[----:B-1----:R-:W-:Y:S01]  /*5930*/  FADD.FTZ R31, R47, R30 ;  /* 0x0000001e2f1f7221 */ /* 0x002fe20000010000 */
[----:B------:R-:W-:-:S03]  /*5940*/  CS2R R46, SRZ ;  /* 0x00000000002e7805 */ /* 0x000fc6000001ff00 */
[----:B------:R-:W-:Y:S01]  /*5950*/  FADD.FTZ R26, R48, R31 ;  /* 0x0000001f301a7221 */ /* 0x000fe20000010000 */
[----:B--2---:R-:W-:Y:S02]  /*5960*/  FADD.FTZ R31, R25, R0 ;  /* 0x00000000191f7221 */ /* 0x004fe40000010000 */
[----:B------:R-:W1:Y:S01]  /*5970*/  MUFU.EX2 R29, R29 ;  /* 0x0000001d001d7308 */ /* 0x000e620000000800 */
[----:B------:R-:W-:Y:S01]  /*5980*/  FADD.FTZ R27, R49, R26 ;  /* 0x0000001a311b7221 */ /* 0x000fe20000010000 */
[C---:B------:R-:W-:Y:S01]  /*5990*/  FADD.FTZ R31, R206.reuse, R31 ;  /* 0x0000001fce1f7221 */ /* 0x040fe20000010000 */
[----:B------:R-:W-:Y:S02]  /*59a0*/  F2FP.BF16.F32.PACK_AB R206, R206, R25 ;  /* 0x00000019cece723e */ /* 0x000fe400000010ff */
[----:B------:R-:W-:Y:S01]  /*59b0*/  CS2R R48, SRZ ;  /* 0x0000000000307805 */ /* 0x000fe2000001ff00 */
[----:B------:R-:W-:Y:S01]  /*59c0*/  FADD.FTZ R0, R50, R27 ;  /* 0x0000001b32007221 */ /* 0x000fe20000010000 */
[----:B------:R-:W-:Y:S01]  /*59d0*/  CS2R R24, SRZ ;  /* 0x0000000000187805 */ /* 0x000fe2000001ff00 */
[----:B------:R-:W2:Y:S02]  /*59e0*/  MUFU.EX2 R32, R32 ;  /* 0x0000002000207308 */ /* 0x000ea40000000800 */
[----:B------:R-:W-:Y:S01]  /*59f0*/  FADD.FTZ R27, R51, R0 ;  /* 0x00000000331b7221 */ /* 0x000fe20000010000 */
[----:B0-----:R-:W-:Y:S01]  /*5a00*/  FADD.FTZ R0, R28, R31 ;  /* 0x0000001f1c007221 */ /* 0x001fe20000010000 */
[----:B------:R-:W-:-:S02]  /*5a10*/  F2FP.BF16.F32.PACK_AB R200, R43, R28 ;  /* 0x0000001c2bc8723e */ /* 0x000fc400000010ff */
[----:B------:R-:W-:Y:S01]  /*5a20*/  CS2R R50, SRZ ;  /* 0x0000000000327805 */ /* 0x000fe2000001ff00 */
[----:B------:R-:W-:Y:S01]  /*5a30*/  FADD.FTZ R26, R52, R27 ;  /* 0x0000001b341a7221 */ /* 0x000fe20000010000 */
[----:B------:R-:W-:Y:S01]  /*5a40*/  FADD.FTZ R0, R43, R0 ;  /* 0x000000002b007221 */ /* 0x000fe20000010000 */
[----:B------:R-:W-:Y:S01]  /*5a50*/  CS2R R42, SRZ ;  /* 0x00000000002a7805 */ /* 0x000fe2000001ff00 */
[----:B------:R-:W0:Y:S01]  /*5a60*/  MUFU.EX2 R33, R33 ;  /* 0x0000002100217308 */ /* 0x000e220000000800 */
[----:B------:R-:W-:Y:S01]  /*5a70*/  FADD.FTZ R26, R201, R26 ;  /* 0x0000001ac91a7221 */ /* 0x000fe20000010000 */
[----:B-1----:R-:W-:Y:S01]  /*5a80*/  FADD.FTZ R27, R29, R0 ;  /* 0x000000001d1b7221 */ /* 0x002fe20000010000 */
[----:B------:R-:W-:Y:S02]  /*5a90*/  F2FP.BF16.F32.PACK_AB R201, R201, R52 ;  /* 0x00000034c9c9723e */ /* 0x000fe400000010ff */
[----:B------:R-:W-:Y:S01]  /*5aa0*/  CS2R R52, SRZ ;  /* 0x0000000000347805 */ /* 0x000fe2000001ff00 */
[----:B------:R-:W-:Y:S01]  /*5ab0*/  FADD.FTZ R31, R55, R26 ;  /* 0x0000001a371f7221 */ /* 0x000fe20000010000 */
[C---:B------:R-:W-:Y:S01]  /*5ac0*/  FADD.FTZ R27, R202.reuse, R27 ;  /* 0x0000001bca1b7221 */ /* 0x040fe20000010000 */
[----:B------:R-:W-:Y:S01]  /*5ad0*/  F2FP.BF16.F32.PACK_AB R202, R202, R29 ;  /* 0x0000001dcaca723e */ /* 0x000fe200000010ff */
[----:B------:R-:W1:Y:S01]  /*5ae0*/  MUFU.EX2 R34, R34 ;  /* 0x0000002200227308 */ /* 0x000e620000000800 */
[----:B------:R-:W-:Y:S01]  /*5af0*/  FADD.FTZ R0, R56, R31 ;  /* 0x0000001f38007221 */ /* 0x000fe20000010000 */
[----:B--2---:R-:W-:Y:S01]  /*5b00*/  FADD.FTZ R26, R32, R27 ;  /* 0x0000001b201a7221 */ /* 0x004fe20000010000 */
[----:B------:R-:W-:-:S02]  /*5b10*/  CS2R R54, SRZ ;  /* 0x0000000000367805 */ /* 0x000fc4000001ff00 */
[----:B------:R-:W-:Y:S01]  /*5b20*/  CS2R R30, SRZ ;  /* 0x00000000001e7805 */ /* 0x000fe2000001ff00 */
[----:B------:R-:W-:Y:S01]  /*5b30*/  FADD.FTZ R5, R57, R0 ;  /* 0x0000000039057221 */ /* 0x000fe20000010000 */
[----:B------:R-:W-:Y:S02]  /*5b40*/  CS2R R56, SRZ ;  /* 0x0000000000387805 */ /* 0x000fe4000001ff00 */
[----:B------:R-:W-:Y:S01]  /*5b50*/  CS2R R28, SRZ ;  /* 0x00000000001c7805 */ /* 0x000fe2000001ff00 */
[----:B------:R-:W2:Y:S01]  /*5b60*/  MUFU.EX2 R35, R35 ;  /* 0x0000002300237308 */ /* 0x000ea20000000800 */
[C---:B0-----:R-:W-:Y:S01]  /*5b70*/  FADD.FTZ R21, R33.reuse, R26 ;  /* 0x0000001a21157221 */ /* 0x041fe20000010000 */
[----:B------:R-:W-:Y:S01]  /*5b80*/  FADD.FTZ R0, R58, R5 ;  /* 0x000000053a007221 */ /* 0x000fe20000010000 */
[----:B------:R-:W-:Y:S02]  /*5b90*/  F2FP.BF16.F32.PACK_AB R196, R33, R32 ;  /* 0x0000002021c4723e */ /* 0x000fe400000010ff */
[----:B------:R-:W-:-:S02]  /*5ba0*/  CS2R R32, SRZ ;  /* 0x0000000000207805 */ /* 0x000fc4000001ff00 */
        /* <DEDUP_REMOVED lines=13> */
[----:B-1----:R-:W-:-:S07]  /*5c80*/  FADD.FTZ R18, R36, R21 ;  /* 0x0000001524127221 */ /* 0x002fce0000010000 */
[----:B------:R-:W1:Y:S01]  /*5c90*/  MUFU.EX2 R63, R63 ;  /* 0x0000003f003f7308 */ /* 0x000e620000000800 */
[C---:B--2---:R-:W-:Y:S01]  /*5ca0*/  FADD.FTZ R0, R62.reuse, R5 ;  /* 0x000000053e007221 */ /* 0x044fe20000010000 */
[----:B------:R-:W-:Y:S02]  /*5cb0*/  F2FP.BF16.F32.PACK_AB R193, R62, R61 ;  /* 0x0000003d3ec1723e */ /* 0x000fe400000010ff */
[----:B------:R-:W-:-:S04]  /*5cc0*/  CS2R R60, SRZ ;  /* 0x00000000003c7805 */ /* 0x000fc8000001ff00 */
[----:B------:R-:W2:Y:S01]  /*5cd0*/  MUFU.EX2 R38, R38 ;  /* 0x0000002600267308 */ /* 0x000ea20000000800 */
[C---:B0-----:R-:W-:Y:S01]  /*5ce0*/  FADD.FTZ R21, R37.reuse, R18 ;  /* 0x0000001225157221 */ /* 0x041fe20000010000 */
[----:B------:R-:W-:Y:S02]  /*5cf0*/  F2FP.BF16.F32.PACK_AB R192, R37, R36 ;  /* 0x0000002425c0723e */ /* 0x000fe400000010ff */
[----:B------:R-:W-:-:S04]  /*5d00*/  CS2R R36, SRZ ;  /* 0x0000000000247805 */ /* 0x000fc8000001ff00 */
[----:B------:R-:W0:Y:S01]  /*5d10*/  MUFU.EX2 R39, R39 ;  /* 0x0000002700277308 */ /* 0x000e220000000800 */
[----:B-1----:R-:W-:Y:S01]  /*5d20*/  FADD.FTZ R5, R63, R0 ;  /* 0x000000003f057221 */ /* 0x002fe20000010000 */
[----:B------:R-:W-:-:S06]  /*5d30*/  IMAD.MOV.U32 R0, RZ, RZ, 0x3f800000 ;  /* 0x3f800000ff007424 */ /* 0x000fcc00078e00ff */
[----:B------:R-:W1:Y:S01]  /*5d40*/  MUFU.EX2 R2, R2 ;  /* 0x0000000200027308 */ /* 0x000e620000000800 */
[----:B--2---:R-:W-:-:S04]  /*5d50*/  FADD.FTZ R18, R38, R21 ;  /* 0x0000001526127221 */ /* 0x004fc80000010000 */
[C---:B0-----:R-:W-:Y:S01]  /*5d60*/  FADD.FTZ R18, R39.reuse, R18 ;  /* 0x0000001227127221 */ /* 0x041fe20000010000 */
[----:B------:R-:W-:Y:S02]  /*5d70*/  F2FP.BF16.F32.PACK_AB R194, R39, R38 ;  /* 0x0000002627c2723e */ /* 0x000fe400000010ff */
[----:B------:R-:W-:Y:S01]  /*5d80*/  CS2R R38, SRZ ;  /* 0x0000000000267805 */ /* 0x000fe2000001ff00 */
[C---:B-1----:R-:W-:Y:S01]  /*5d90*/  FADD.FTZ R5, R2.reuse, R5 ;  /* 0x0000000502057221 */ /* 0x042fe20000010000 */
[----:B------:R-:W-:Y:S01]  /*5da0*/  F2FP.BF16.F32.PACK_AB R195, R2, R63 ;  /* 0x0000003f02c3723e */ /* 0x000fe200000010ff */
[----:B------:R-:W-:Y:S01]  /*5db0*/  IMAD.MOV.U32 R2, RZ, RZ, 0x3f800000 ;  /* 0x3f800000ff027424 */ /* 0x000fe200078e00ff */
[----:B------:R-:W-:Y:S01]  /*5dc0*/  CS2R R62, SRZ ;  /* 0x00000000003e7805 */ /* 0x000fe2000001ff00 */
[----:B------:R-:W-:Y:S06]  /*5dd0*/  @!P1 BRA `(.L_x_2427) ;  /* 0x0000004000d49947 */ /* 0x000fec0003800000 */
[----:B------:R-:W-:Y:S01]  /*5de0*/  R2UR UR4, R17 ;  /* 0x00000000110472ca */ /* 0x000fe200000e0000 */
[----:B------:R-:W-:Y:S01]  /*5df0*/  IMAD.MOV.U32 R228, RZ, RZ, R3 ;  /* 0x000000ffffe47224 */ /* 0x000fe200078e0003 */
[----:B------:R-:W-:Y:S01]  /*5e00*/  MOV R2, 0x3f800000 ;  /* 0x3f80000000027802 */ /* 0x000fe20000000f00 */
[----:B------:R-:W-:Y:S01]  /*5e10*/  IMAD.MOV.U32 R21, RZ, RZ, R4 ;  /* 0x000000ffff157224 */ /* 0x000fe200078e0004 */
[----:B------:R-:W-:Y:S01]  /*5e20*/  UMOV UR60, UR36 ;  /* 0x00000024003c7c82 */ /* 0x000fe20008000000 */
[----:B------:R-:W-:Y:S01]  /*5e30*/  IMAD.MOV.U32 R151, RZ, RZ, RZ ;  /* 0x000000ffff977224 */ /* 0x000fe200078e00ff */
[----:B------:R-:W-:-:S07]  /*5e40*/  ULDC UR37, c[0x0][0x9d8] ;  /* 0x0002760000257ab9 */ /* 0x000fce0000000800 */
[----:B------:R-:W-:-:S07]  /*5e50*/  IMAD.U32 R20, RZ, RZ, UR4 ;  /* 0x00000004ff147e24 */ /* 0x000fce000f8e00ff */
.L_x_2438:
[----:B------:R-:W-:Y:S01]  /*5e60*/  R2UR UR5, R20 ;  /* 0x00000000140572ca */ /* 0x000fe200000e0000 */
[----:B------:R-:W-:-:S04]  /*5e70*/  UISETP.NE.AND UP0, UPT, UR60, 0x1, UPT ;  /* 0x000000013c00788c */ /* 0x000fc8000bf05270 */
[----:B------:R-:W-:-:S08]  /*5e80*/  USEL UR4, URZ, 0x1, UP0 ;  /* 0x000000013f047887 */ /* 0x000fd00008000000 */
[----:B------:R-:W-:-:S06]  /*5e90*/  ULOP3.LUT UR4, UR5, UR4, URZ, 0x3c, !UPT ;  /* 0x0000000405047292 */ /* 0x000fcc000f8e3c3f */
[----:B------:R-:W-:Y:S01]  /*5ea0*/  IMAD.U32 R17, RZ, RZ, UR4 ;  /* 0x00000004ff117e24 */ /* 0x000fe2000f8e00ff */
[----:B------:R-:W-:Y:S06]  /*5eb0*/  @!P0 BRA `(.L_x_2428) ;  /* 0x0000000000048947 */ /* 0x000fec0003800000 */
[----:B------:R-:W-:Y:S01]  /*5ec0*/  BPT.TRAP 0x1 ;  /* 0x000000040000795c */ /* 0x000fe20000300000 */
.L_x_2428:
[----:B------:R-:W-:Y:S01]  /*5ed0*/  R2UR UR4, R16 ;  /* 0x00000000100472ca */ /* 0x000fe200000e0000 */
[----:B------:R-:W-:Y:S01]  /*5ee0*/  UIADD3 UR36, UR60, 0x1, URZ ;  /* 0x000000013c247890 */ /* 0x000fe2000fffe03f */
[----:B------:R-:W-:-:S03]  /*5ef0*/  R2UR UR5, R17 ;  /* 0x00000000110572ca */ /* 0x000fc600000e0000 */
[----:B------:R-:W-:-:S04]  /*5f00*/  UISETP.NE.AND UP0, UPT, UR36, 0x2, UPT ;  /* 0x000000022400788c */ /* 0x000fc8000bf05270 */
[----:B------:R-:W-:-:S04]  /*5f10*/  USEL UR36, UR36, URZ, UP0 ;  /* 0x0000003f24247287 */ /* 0x000fc80008000000 */
[----:B------:R-:W-:Y:S02]  /*5f20*/  ULEA UR4, UR36, UR4, 0x3 ;  /* 0x0000000424047291 */ /* 0x000fe4000f8e183f */
[----:B------:R-:W-:-:S04]  /*5f30*/  IMAD.U32 R4, RZ, RZ, UR5 ;  /* 0x00000005ff047e24 */ /* 0x000fc8000f8e00ff */
[----:B------:R-:W-:Y:S01]  /*5f40*/  IMAD.U32 R3, RZ, RZ, UR4 ;  /* 0x00000004ff037e24 */ /* 0x000fe2000f8e00ff */
[----:B------:R-:W-:-:S04]  /*5f50*/  SHF.L.U32 R4, R4, 0x1f, RZ ;  /* 0x0000001f04047819 */ /* 0x000fc800000006ff */
[----:B------:R0:W1:Y:S01]  /*5f60*/  SYNCS.PHASECHK.TRANS64.TRYWAIT P1, [UR4+0x38830], R4 ;  /* 0x03883004ff0075a7 */ /* 0x0000620008020144 */
[----:B------:R-:W-:Y:S05]  /*5f70*/  @!P0 BRA `(.L_x_2429) ;  /* 0x0000000000048947 */ /* 0x000fea0003800000 */
[----:B------:R-:W-:Y:S01]  /*5f80*/  BPT.TRAP 0x1 ;  /* 0x000000040000795c */ /* 0x000fe20000300000 */
.L_x_2429:
[----:B-1----:R-:W-:Y:S05]  /*5f90*/  @P1 BRA `(.L_x_2430) ;  /* 0x00000000000c1947 */ /* 0x002fea0003800000 */
[----:B------:R-:W-:-:S13]  /*5fa0*/  R2UR UR4, R3 ;  /* 0x00000000030472ca */ /* 0x000fda00000e0000 */
[----:B------:R-:W1:Y:S02]  /*5fb0*/  SYNCS.PHASECHK.TRANS64.TRYWAIT P1, [UR4+0x38830], R4 ;  /* 0x03883004ff0075a7 */ /* 0x000e640008020144 */
[----:B-1----:R-:W-:Y:S05]  /*5fc0*/  @!P1 BRA `(.L_x_2431) ;  /* 0x0000012000ac9947 */ /* 0x002fea0003800000 */
.L_x_2430:
        /* <DEDUP_REMOVED lines=25> */
[----:B------:R-:W-:Y:S01]  /*6160*/  UMOV UR59, 0x40000040 ;  /* 0x40000040003b7882 */ /* 0x000fe20000000000 */
[----:B------:R-:W-:Y:S01]  /*6170*/  UMOV UR56, UR6 ;  /* 0x0000000600387c82 */ /* 0x000fe20008000000 */
[----:B------:R-:W-:Y:S01]  /*6180*/  UMOV UR57, UR7 ;  /* 0x0000000700397c82 */ /* 0x000fe20008000000 */
        /* <DEDUP_REMOVED lines=56> */
[----:B------:R-:W-:Y:S01]  /*6510*/  UMOV UR59, 0x40000040 ;  /* 0x40000040003b7882 */ /* 0x000fe20000000000 */
[----:B------:R-:W-:Y:S01]  /*6520*/  UMOV UR56, UR6 ;  /* 0x0000000600387c82 */ /* 0x000fe20008000000 */
[----:B------:R-:W-:Y:S01]  /*6530*/  UMOV UR57, UR7 ;  /* 0x0000000700397c82 */ /* 0x000fe20008000000 */
        /* <DEDUP_REMOVED lines=95> */
[----:B------:R-:W-:Y:S01]  /*6b30*/  UMOV UR59, 0x40000040 ;  /* 0x40000040003b7882 */ /* 0x000fe20000000000 */
[----:B------:R-:W-:Y:S01]  /*6b40*/  UMOV UR56, UR6 ;  /* 0x0000000600387c82 */ /* 0x000fe20008000000 */
[----:B------:R-:W-:Y:S01]  /*6b50*/  UMOV UR57, UR7 ;  /* 0x0000000700397c82 */ /* 0x000fe20008000000 */
[----:B------:R-:W-:Y:S02]  /*6b60*/  R2UR UR6, R8 ;  /* 0x00000000080672ca */ /* 0x000fe400000e0000 */
[----:B------:R-:W-:Y:S01]  /*6b70*/  R2UR UR7, R9 ;  /* 0x00000000090772ca */ /* 0x000fe200000e0000 */
[----:B------:R-:W-:Y:S02]  /*6b80*/  WARPGROUP.DEPBAR.LE gsb0, 0x0 ;  /* 0x00008000000079c5 */ /* 0x000fe40000010000 */
[----:B-1----:R-:W-:-:S06]  /*6b90*/  WARPGROUP.ARRIVE ;  /* 0x00000000000079c5 */ /* 0x002fcc0000000000 */
[----:B------:R-:W-:Y:S01]  /*6ba0*/  HGMMA.64x16x16.F32.BF16 R152, gdesc[UR56], RZ, !UPT, gsb0 ;  /* 0x00200000389879f0 */ /* 0x000fe2000c0018ff */
[----:B------:R-:W-:Y:S01]  /*6bb0*/  UIADD3 UR58, UR4, 0x2, URZ ;  /* 0x00000002043a7890 */ /* 0x000fe2000fffe03f */
[----:B------:R-:W-:Y:S01]  /*6bc0*/  UMOV UR59, 0x40000040 ;  /* 0x40000040003b7882 */ /* 0x000fe20000000000 */
[----:B------:R-:W-:Y:S01]  /*6bd0*/  UMOV UR56, UR14 ;  /* 0x0000000e00387c82 */ /* 0x000fe20008000000 */
[----:B------:R-:W-:Y:S01]  /*6be0*/  UMOV UR57, UR15 ;  /* 0x0000000f00397c82 */ /* 0x000fe20008000000 */
[----:B------:R-:W-:Y:S02]  /*6bf0*/  WARPGROUP.DEPBAR.LE gsb0, 0x0 ;  /* 0x00008000000079c5 */ /* 0x000fe40000010000 */
[----:B------:R-:W-:-:S06]  /*6c00*/  WARPGROUP.ARRIVE ;  /* 0x00000000000079c5 */ /* 0x000fcc0000000000 */
[----:B------:R-:W-:Y:S01]  /*6c10*/  HGMMA.64x16x16.F32.BF16 R184, gdesc[UR56], R184, gsb0 ;  /* 0x0020000038b879f0 */ /* 0x000fe200080018b8 */
        /* <DEDUP_REMOVED lines=25> */
[----:B------:R-:W-:Y:S01]  /*6db0*/  UIADD3 UR14, UR4, 0x282, URZ ;  /* 0x00000282040e7890 */ /* 0x000fe2000fffe03f */
[----:B------:R-:W-:Y:S01]  /*6dc0*/  UMOV UR15, 0x40000040 ;  /* 0x40000040000f7882 */ /* 0x000fe20000000000 */
        /* <DEDUP_REMOVED lines=368> */
.L_x_2432:
        /* <DEDUP_REMOVED lines=8> */
.L_x_2433:
[----:B--2---:R-:W-:Y:S05]  /*8550*/  @P1 BRA `(.L_x_2434) ;  /* 0x0000000000081947 */ /* 0x004fea0003800000 */
[----:B------:R-:W2:Y:S02]  /*8560*/  SYNCS.PHASECHK.TRANS64.TRYWAIT P1, [UR4+0x38850], R0 ;  /* 0x03885000ff0075a7 */ /* 0x000ea40008020144 */
[----:B--2---:R-:W-:Y:S05]  /*8570*/  @!P1 BRA `(.L_x_2435) ;  /* 0x000000fc005c9947 */ /* 0x004fea0003800000 */
.L_x_2434:
        /* <DEDUP_REMOVED lines=37> */
.L_x_2436:
[----:B------:R-:W-:Y:S01]  /*87d0*/  R2UR UR6, R213 ;  /* 0x00000000d50672ca */ /* 0x000fe200000e0000 */
[----:B-12---:R-:W-:Y:S01]  /*87e0*/  FMUL.FTZ R0, R187, UR37 ;  /* 0x00000025bb007c20 */ /* 0x006fe20008410000 */
[----:B------:R-:W-:Y:S01]  /*87f0*/  R2UR UR5, R214 ;  /* 0x00000000d60572ca */ /* 0x000fe200000e0000 */
[----:B------:R-:W-:Y:S01]  /*8800*/  FMUL.FTZ R187, R188, UR37 ;  /* 0x00000025bcbb7c20 */ /* 0x000fe20008410000 */
[----:B------:R-:W-:Y:S01]  /*8810*/  FMUL.FTZ R188, R177, UR37 ;  /* 0x00000025b1bc7c20 */ /* 0x000fe20008410000 */
[----:B------:R-:W-:Y:S01]  /*8820*/  FMUL.FTZ R177, R179, UR37 ;  /* 0x00000025b3b17c20 */ /* 0x000fe20008410000 */
[----:B------:R-:W-:Y:S01]  /*8830*/  FMUL.FTZ R2, R186, UR37 ;  /* 0x00000025ba027c20 */ /* 0x000fe20008410000 */
[----:B------:R-:W-:Y:S01]  /*8840*/  FMUL.FTZ R186, R189, UR37 ;  /* 0x00000025bdba7c20 */ /* 0x000fe20008410000 */
[----:B------:R-:W-:Y:S01]  /*8850*/  R2UR UR7, R23 ;  /* 0x00000000170772ca */ /* 0x000fe200000e0000 */
[----:B------:R-:W-:Y:S01]  /*8860*/  FMUL.FTZ R192, R184, UR37 ;  /* 0x00000025b8c07c20 */ /* 0x000fe20008410000 */
[----:B------:R-:W-:Y:S01]  /*8870*/  FMUL.FTZ R184, R191, UR37 ;  /* 0x00000025bfb87c20 */ /* 0x000fe20008410000 */
[----:B------:R-:W-:Y:S01]  /*8880*/  FMUL.FTZ R191, R181, UR37 ;  /* 0x00000025b5bf7c20 */ /* 0x000fe20008410000 */
[----:B------:R-:W-:Y:S01]  /*8890*/  FMUL.FTZ R181, R169, UR37 ;  /* 0x00000025a9b57c20 */ /* 0x000fe20008410000 */
[----:B------:R-:W-:Y:S01]  /*88a0*/  UISETP.NE.AND UP0, UPT, UR6, URZ, UPT ;  /* 0x0000003f0600728c */ /* 0x000fe2000bf05270 */
[----:B------:R-:W-:Y:S01]  /*88b0*/  R2UR UR6, R212 ;  /* 0x00000000d40672ca */ /* 0x000fe200000e0000 */
[----:B------:R-:W-:Y:S01]  /*88c0*/  FMUL.FTZ R185, R185, UR37 ;  /* 0x00000025b9b97c20 */ /* 0x000fe20008410000 */
[----:B0-----:R-:W-:Y:S01]  /*88d0*/  IADD3 R4, R216, UR5, RZ ;  /* 0x00000005d8047c10 */ /* 0x001fe2000fffe0ff */
[----:B------:R-:W0:Y:S01]  /*88e0*/  MUFU.TANH R192, R192 ;  /* 0x000000c000c07308 */ /* 0x000e220000002400 */
[----:B------:R-:W-:Y:S01]  /*88f0*/  FMUL.FTZ R20, R190, UR37 ;  /* 0x00000025be147c20 */ /* 0x000fe20008410000 */
[----:B------:R-:W-:Y:S01]  /*8900*/  PLOP3.LUT P1, PT, PT, PT, UP0, 0x80, 0x0 ;  /* 0x000000000000781c */ /* 0x000fe20003f2f008 */
[----:B------:R-:W-:Y:S01]  /*8910*/  FMUL.FTZ R190, R176, UR37 ;  /* 0x00000025b0be7c20 */ /* 0x000fe20008410000 */
[----:B------:R-:W-:Y:S01]  /*8920*/  PLOP3.LUT P2, PT, PT, PT, UP0, 0x80, 0x0 ;  /* 0x000000000000781c */ /* 0x000fe20003f4f008 */
[----:B------:R-:W-:-:S02]  /*8930*/  IMAD.U32 R169, RZ, RZ, UR7 ;  /* 0x00000007ffa97e24 */ /* 0x000fc4000f8e00ff */
[----:B------:R-:W-:Y:S01]  /*8940*/  FMUL.FTZ R193, R173, UR37 ;  /* 0x00000025adc17c20 */ /* 0x000fe20008410000 */
[----:B------:R-:W-:Y:S01]  /*8950*/  @UP0 ULDC UR5, c[0x0][0x44c] ;  /* 0x0001130000050ab9 */ /* 0x000fe20000000800 */
[----:B------:R-:W1:Y:S01]  /*8960*/  MUFU.TANH R185, R185 ;  /* 0x000000b900b97308 */ /* 0x000e620000002400 */
        /* <DEDUP_REMOVED lines=12> */
[----:B------:R-:W-:Y:S01]  /*8a30*/  UMOV UR5, 0x1 ;  /* 0x0000000100057882 */ /* 0x000fe20000000000 */
[----:B------:R-:W-:Y:S01]  /*8a40*/  FMUL.FTZ R179, R168, UR37 ;  /* 0x00000025a8b37c20 */ /* 0x000fe20008410000 */
[----:B------:R-:W-:Y:S01]  /*8a50*/  UIMAD UR5, UR61, -0x50, UR5 ;  /* 0xffffffb03d0578a4 */ /* 0x000fe2000f8e0205 */
[----:B------:R-:W-:Y:S01]  /*8a60*/  IMAD.MOV.U32 R168, RZ, RZ, -0x2 ;  /* 0xfffffffeffa87424 */ /* 0x000fe200078e00ff */
[----:B------:R-:W3:Y:S01]  /*8a70*/  SHFL.IDX PT, R189, R4, RZ, 0x1c1f ;  /* 0x001c1fff04bd7589 */ /* 0x000ee200000e0000 */
[----:B------:R-:W4:Y:S01]  /*8a80*/  MUFU.TANH R186, R186 ;  /* 0x000000ba00ba7308 */ /* 0x000f220000002400 */
[----:B------:R-:W-:Y:S01]  /*8a90*/  FMUL.FTZ R162, R162, UR37 ;  /* 0x00000025a2a27c20 */ /* 0x000fe20008410000 */
[----:B------:R-:W-:Y:S01]  /*8aa0*/  FMUL.FTZ R159, R159, UR37 ;  /* 0x000000259f9f7c20 */ /* 0x000fe20008410000 */
[----:B------:R-:W-:Y:S01]  /*8ab0*/  IMAD R168, R215, R168, UR5 ;  /* 0x00000005d7a87e24 */ /* 0x000fe2000f8e02a8 */
[----:B------:R-:W-:Y:S01]  /*8ac0*/  ULDC UR5, c[0x0][0x988] ;  /* 0x0002620000057ab9 */ /* 0x000fe20000000800 */
[----:B------:R-:W-:Y:S01]  /*8ad0*/  FMUL.FTZ R163, R163, UR37 ;  /* 0x00000025a3a37c20 */ /* 0x000fe20008410000 */
[----:B------:R-:W-:Y:S01]  /*8ae0*/  FMUL.FTZ R166, R166, UR37 ;  /* 0x00000025a6a67c20 */ /* 0x000fe20008410000 */
[----:B------:R-:W-:Y:S01]  /*8af0*/  FMUL.FTZ R167, R167, UR37 ;  /* 0x00000025a7a77c20 */ /* 0x000fe20008410000 */
[----:B------:R-:W-:Y:S01]  /*8b00*/  IADD3 R168, -R169, UR6, R168 ;  /* 0x00000006a9a87c10 */ /* 0x000fe2000fffe1a8 */
[----:B------:R-:W5:Y:S01]  /*8b10*/  MUFU.TANH R190, R190 ;  /* 0x000000be00be7308 */ /* 0x000f620000002400 */
[----:B------:R-:W-:Y:S01]  /*8b20*/  R2UR UR6, R3 ;  /* 0x00000000030672ca */ /* 0x000fe200000e0000 */
[----:B------:R-:W-:Y:S01]  /*8b30*/  FMUL.FTZ R154, R154, UR37 ;  /* 0x000000259a9a7c20 */ /* 0x000fe20008410000 */
[----:B------:R-:W-:Y:S01]  /*8b40*/  FMUL.FTZ R155, R155, UR37 ;  /* 0x000000259b9b7c20 */ /* 0x000fe20008410000 */
[----:B------:R-:W-:Y:S01]  /*8b50*/  FMUL.FTZ R158, R158, UR37 ;  /* 0x000000259e9e7c20 */ /* 0x000fe20008410000 */
[----:B------:R-:W2:Y:S03]  /*8b60*/  S2UR UR7, SR_CgaCtaId ;  /* 0x00000000000779c3 */ /* 0x000ea60000008800 */
[----:B------:R-:W5:Y:S01]  /*8b70*/  MUFU.TANH R188, R188 ;  /* 0x000000bc00bc7308 */ /* 0x000f620000002400 */
[----:B---3--:R-:W-:-:S05]  /*8b80*/  IMAD.IADD R189, R168, 0x1, R189 ;  /* 0x00000001a8bd7824 */ /* 0x008fca00078e02bd */
[----:B------:R-:W-:Y:S02]  /*8b90*/  UIADD3 UR6, UR6, 0x38840, URZ ;  /* 0x0003884006067890 */ /* 0x000fe4000fffe03f */
[----:B------:R-:W3:Y:S01]  /*8ba0*/  MUFU.TANH R178, R178 ;  /* 0x000000b200b27308 */ /* 0x000ee20000002400 */
[C---:B------:R-:W-:Y:S02]  /*8bb0*/  ISETP.GT.AND P1, PT, R189.reuse, RZ, PT ;  /* 0x000000ffbd00720c */ /* 0x040fe40003f24270 */
[----:B------:R-:W-:Y:S02]  /*8bc0*/  ISETP.GT.AND P2, PT, R189, 0x1, PT ;  /* 0x00000001bd00780c */ /* 0x000fe40003f44270 */
[----:B0-----:R-:W-:-:S03]  /*8bd0*/  FSEL R160, R192, -INF , P1 ;  /* 0xff800000c0a07808 */ /* 0x001fc60000800000 */
[----:B------:R-:W0:Y:S01]  /*8be0*/  MUFU.TANH R191, R191 ;  /* 0x000000bf00bf7308 */ /* 0x000e220000002400 */
[----:B------:R-:W-:Y:S02]  /*8bf0*/  ISETP.GT.AND P1, PT, R189, 0x8, PT ;  /* 0x00000008bd00780c */ /* 0x000fe40003f24270 */
[----:B-1----:R-:W-:Y:S01]  /*8c00*/  FSEL R169, R185, -INF , P2 ;  /* 0xff800000b9a97808 */ /* 0x002fe20001000000 */
[----:B------:R-:W-:Y:S01]  /*8c10*/  FMUL.FTZ R185, R161, UR37 ;  /* 0x00000025a1b97c20 */ /* 0x000fe20008410000 */
[----:B------:R-:W-:Y:S01]  /*8c20*/  FMNMX.FTZ R172, R160, R21, !PT ;  /* 0x00000015a0ac7209 */ /* 0x000fe20007810000 */
[----:B--2---:R-:W-:Y:S01]  /*8c30*/  UPRMT UR6, UR7, 0x654, UR6 ;  /* 0x0000065407067896 */ /* 0x004fe20008000006 */
[----:B------:R-:W-:Y:S01]  /*8c40*/  ISETP.GT.AND P2, PT, R189, 0x9, PT ;  /* 0x00000009bd00780c */ /* 0x000fe20003f44270 */
[----:B------:R1:W-:Y:S01]  /*8c50*/  MUFU.TANH R192, R173 ;  /* 0x000000ad00c07308 */ /* 0x0003e20000002400 */
[----:B------:R-:W-:Y:S02]  /*8c60*/  FSEL R161, R187, -INF , P1 ;  /* 0xff800000bba17808 */ /* 0x000fe40000800000 */
[----:B------:R-:W-:-:S02]  /*8c70*/  FMNMX.FTZ R194, R169, R172, !PT ;  /* 0x000000aca9c27209 */ /* 0x000fc40007810000 */
[----:B------:R-:W-:Y:S02]  /*8c80*/  ISETP.GT.AND P1, PT, R189, 0x10, PT ;  /* 0x00000010bd00780c */ /* 0x000fe40003f24270 */
[----:B----4-:R-:W-:Y:S01]  /*8c90*/  FSEL R172, R186, -INF , P2 ;  /* 0xff800000baac7808 */ /* 0x010fe20001000000 */
[----:B------:R-:W2:Y:S01]  /*8ca0*/  MUFU.TANH R179, R179 ;  /* 0x000000b300b37308 */ /* 0x000ea20000002400 */
[----:B-1----:R-:W-:Y:S01]  /*8cb0*/  FMNMX.FTZ R173, R161, R194, !PT ;  /* 0x000000c2a1ad7209 */ /* 0x002fe20007810000 */
[----:B------:R-:W-:Y:S01]  /*8cc0*/  FMUL.FTZ R186, R164, UR37 ;  /* 0x00000025a4ba7c20 */ /* 0x000fe20008410000 */
[----:B------:R-:W-:Y:S01]  /*8cd0*/  ISETP.GT.AND P2, PT, R189, 0x11, PT ;  /* 0x00000011bd00780c */ /* 0x000fe20003f44270 */
[----:B------:R-:W-:Y:S01]  /*8ce0*/  SYNCS.ARRIVE.TRANS64.RED.A1T0 RZ, [UR6], RZ ;  /* 0x000000ffffff79a7 */ /* 0x000fe20008100406 */
[----:B-----5:R-:W-:Y:S02]  /*8cf0*/  FSEL R164, R190, -INF , P1 ;  /* 0xff800000bea47808 */ /* 0x020fe40000800000 */
[----:B------:R-:W-:Y:S01]  /*8d00*/  FMNMX.FTZ R187, R172, R173, !PT ;  /* 0x000000adacbb7209 */ /* 0x000fe20007810000 */
[----:B------:R-:W1:Y:S01]  /*8d10*/  MUFU.TANH R181, R181 ;  /* 0x000000b500b57308 */ /* 0x000e620000002400 */
[----:B------:R-:W-:-:S02]  /*8d20*/  FSEL R173, R188, -INF , P2 ;  /* 0xff800000bcad7808 */ /* 0x000fc40001000000 */
[----:B------:R-:W-:Y:S02]  /*8d30*/  ISETP.GT.AND P1, PT, R189, 0x18, PT ;  /* 0x00000018bd00780c */ /* 0x000fe40003f24270 */
[----:B------:R-:W-:Y:S01]  /*8d40*/  FMNMX.FTZ R188, R164, R187, !PT ;  /* 0x000000bba4bc7209 */ /* 0x000fe20007810000 */
[----:B------:R-:W-:Y:S01]  /*8d50*/  FMUL.FTZ R187, R165, UR37 ;  /* 0x00000025a5bb7c20 */ /* 0x000fe20008410000 */
[----:B------:R-:W-:Y:S01]  /*8d60*/  ISETP.GT.AND P2, PT, R189, 0x19, PT ;  /* 0x00000019bd00780c */ /* 0x000fe20003f44270 */
[----:B------:R-:W4:Y:S01]  /*8d70*/  MUFU.TANH R180, R180 ;  /* 0x000000b400b47308 */ /* 0x000f220000002400 */
[----:B---3--:R-:W-:Y:S02]  /*8d80*/  FSEL R178, R178, -INF , P1 ;  /* 0xff800000b2b27808 */ /* 0x008fe40000800000 */
[----:B------:R-:W-:Y:S01]  /*8d90*/  FMNMX.FTZ R195, R173, R188, !PT ;  /* 0x000000bcadc37209 */ /* 0x000fe20007810000 */
[----:B------:R-:W-:Y:S01]  /*8da0*/  FMUL.FTZ R188, R152, UR37 ;  /* 0x0000002598bc7c20 */ /* 0x000fe20008410000 */
[----:B------:R-:W-:-:S02]  /*8db0*/  ISETP.GT.AND P1, PT, R189, 0x20, PT ;  /* 0x00000020bd00780c */ /* 0x000fc40003f24270 */
[----:B0-----:R-:W-:Y:S01]  /*8dc0*/  FSEL R165, R191, -INF , P2 ;  /* 0xff800000bfa57808 */ /* 0x001fe20001000000 */
[----:B------:R-:W0:Y:S01]  /*8dd0*/  MUFU.TANH R193, R193 ;  /* 0x000000c100c17308 */ /* 0x000e220000002400 */
[----:B------:R-:W-:Y:S02]  /*8de0*/  FMNMX.FTZ R190, R178, R195, !PT ;  /* 0x000000c3b2be7209 */ /* 0x000fe40007810000 */
[----:B------:R-:W-:Y:S02]  /*8df0*/  ISETP.GT.AND P2, PT, R189, 0x21, PT ;  /* 0x00000021bd00780c */ /* 0x000fe40003f44270 */
[----:B--2---:R-:W-:Y:S02]  /*8e00*/  FSEL R152, R179, -INF , P1 ;  /* 0xff800000b3987808 */ /* 0x004fe40000800000 */
[----:B------:R-:W-:Y:S01]  /*8e10*/  FMNMX.FTZ R191, R165, R190, !PT ;  /* 0x000000bea5bf7209 */ /* 0x000fe20007810000 */
[----:B------:R-:W2:Y:S01]  /*8e20*/  MUFU.TANH R185, R185 ;  /* 0x000000b900b97308 */ /* 0x000ea20000002400 */
[----:B------:R-:W-:Y:S01]  /*8e30*/  ISETP.GT.AND P1, PT, R189, 0x28, PT ;  /* 0x00000028bd00780c */ /* 0x000fe20003f24270 */
[----:B------:R-:W-:Y:S01]  /*8e40*/  FMUL.FTZ R190, R153, UR37 ;  /* 0x0000002599be7c20 */ /* 0x000fe20008410000 */
[----:B-1----:R-:W-:-:S02]  /*8e50*/  FSEL R179, R181, -INF , P2 ;  /* 0xff800000b5b37808 */ /* 0x002fc40001000000 */
[----:B------:R-:W-:Y:S01]  /*8e60*/  FMNMX.FTZ R194, R152, R191, !PT ;  /* 0x000000bf98c27209 */ /* 0x000fe20007810000 */
[----:B------:R-:W-:Y:S01]  /*8e70*/  FMUL.FTZ R191, R156, UR37 ;  /* 0x000000259cbf7c20 */ /* 0x000fe20008410000 */
[----:B------:R-:W-:Y:S01]  /*8e80*/  ISETP.GT.AND P2, PT, R189, 0x29, PT ;  /* 0x00000029bd00780c */ /* 0x000fe20003f44270 */
[----:B------:R-:W1:Y:S01]  /*8e90*/  MUFU.TANH R186, R186 ;  /* 0x000000ba00ba7308 */ /* 0x000e620000002400 */
[----:B----4-:R-:W-:Y:S02]  /*8ea0*/  FSEL R153, R180, -INF , P1 ;  /* 0xff800000b4997808 */ /* 0x010fe40000800000 */
[----:B------:R-:W-:Y:S02]  /*8eb0*/  FMNMX.FTZ R194, R179, R194, !PT ;  /* 0x000000c2b3c27209 */ /* 0x000fe40007810000 */
[----:B------:R-:W-:Y:S02]  /*8ec0*/  ISETP.GT.AND P1, PT, R189, 0x30, PT ;  /* 0x00000030bd00780c */ /* 0x000fe40003f24270 */
[----:B0-----:R-:W-:Y:S01]  /*8ed0*/  FSEL R180, R193, -INF , P2 ;  /* 0xff800000c1b47808 */ /* 0x001fe20001000000 */
[----:B------:R-:W0:Y:S01]  /*8ee0*/  MUFU.TANH R187, R187 ;  /* 0x000000bb00bb7308 */ /* 0x000e220000002400 */
[----:B------:R-:W-:-:S02]  /*8ef0*/  FMNMX.FTZ R193, R153, R194, !PT ;  /* 0x000000c299c17209 */ /* 0x000fc40007810000 */
[C---:B------:R-:W-:Y:S02]  /*8f00*/  ISETP.GT.AND P2, PT, R189.reuse, 0x31, PT ;  /* 0x00000031bd00780c */ /* 0x040fe40003f44270 */
[----:B------:R-:W-:Y:S02]  /*8f10*/  FSEL R181, R192, -INF , P1 ;  /* 0xff800000c0b57808 */ /* 0x000fe40000800000 */
[----:B------:R-:W-:Y:S01]  /*8f20*/  FMNMX.FTZ R192, R180, R193, !PT ;  /* 0x000000c1b4c07209 */ /* 0x000fe20007810000 */
[----:B------:R-:W3:Y:S01]  /*8f30*/  MUFU.TANH R188, R188 ;  /* 0x000000bc00bc7308 */ /* 0x000ee20000002400 */
[----:B------:R-:W-:Y:S01]  /*8f40*/  ISETP.GT.AND P1, PT, R189, 0x38, PT ;  /* 0x00000038bd00780c */ /* 0x000fe20003f24270 */
[----:B------:R-:W-:Y:S01]  /*8f50*/  FMUL.FTZ R193, R182, UR37 ;  /* 0x00000025b6c17c20 */ /* 0x000fe20008410000 */
[----:B--2---:R-:W-:Y:S02]  /*8f60*/  FSEL R156, R185, -INF , P2 ;  /* 0xff800000b99c7808 */ /* 0x004fe40001000000 */
[----:B------:R-:W-:Y:S01]  /*8f70*/  FMNMX.FTZ R185, R181, R192, !PT ;  /* 0x000000c0b5b97209 */ /* 0x000fe20007810000 */
[----:B------:R-:W-:Y:S01]  /*8f80*/  FMUL.FTZ R192, R157, UR37 ;  /* 0x000000259dc07c20 */ /* 0x000fe20008410000 */
[----:B-1----:R-:W-:Y:S01]  /*8f90*/  FSEL R157, R186, -INF , P1 ;  /* 0xff800000ba9d7808 */ /* 0x002fe20000800000 */
[----:B------:R-:W1:Y:S01]  /*8fa0*/  MUFU.TANH R190, R190 ;  /* 0x000000be00be7308 */ /* 0x000e620000002400 */
[----:B------:R-:W-:-:S02]  /*8fb0*/  ISETP.GT.AND P2, PT, R189, 0x39, PT ;  /* 0x00000039bd00780c */ /* 0x000fc40003f44270 */
[----:B------:R-:W-:Y:S02]  /*8fc0*/  FMNMX.FTZ R186, R156, R185, !PT ;  /* 0x000000b99cba7209 */ /* 0x000fe40007810000 */
[----:B------:R-:W-:Y:S02]  /*8fd0*/  ISETP.GT.AND P1, PT, R189, 0x40, PT ;  /* 0x00000040bd00780c */ /* 0x000fe40003f24270 */
[----:B0-----:R-:W-:Y:S01]  /*8fe0*/  FSEL R185, R187, -INF , P2 ;  /* 0xff800000bbb97808 */ /* 0x001fe20001000000 */
[----:B------:R-:W0:Y:S01]  /*8ff0*/  MUFU.TANH R191, R191 ;  /* 0x000000bf00bf7308 */ /* 0x000e220000002400 */
[----:B------:R-:W-:Y:S02]  /*9000*/  FMNMX.FTZ R194, R157, R186, !PT ;  /* 0x000000ba9dc27209 */ /* 0x000fe40007810000 */
[----:B------:R-:W-:Y:S02]  /*9010*/  ISETP.GT.AND P2, PT, R189, 0x41, PT ;  /* 0x00000041bd00780c */ /* 0x000fe40003f44270 */
[----:B---3--:R-:W-:-:S02]  /*9020*/  FSEL R186, R188, -INF , P1 ;  /* 0xff800000bcba7808 */ /* 0x008fc40000800000 */
[----:B------:R-:W-:Y:S01]  /*9030*/  FMNMX.FTZ R195, R185, R194, !PT ;  /* 0x000000c2b9c37209 */ /* 0x000fe20007810000 */
[----:B------:R-:W2:Y:S01]  /*9040*/  MUFU.TANH R192, R192 ;  /* 0x000000c000c07308 */ /* 0x000ea20000002400 */
[----:B------:R-:W-:Y:S02]  /*9050*/  ISETP.GT.AND P1, PT, R189, 0x48, PT ;  /* 0x00000048bd00780c */ /* 0x000fe40003f24270 */
[----:B-1----:R-:W-:Y:S01]  /*9060*/  FSEL R187, R190, -INF , P2 ;  /* 0xff800000bebb7808 */ /* 0x002fe20001000000 */
[----:B------:R-:W-:Y:S01]  /*9070*/  FMUL.FTZ R190, R183, UR37 ;  /* 0x00000025b7be7c20 */ /* 0x000fe20008410000 */
[----:B------:R-:W-:Y:S02]  /*9080*/  FMNMX.FTZ R182, R186, R195, !PT ;  /* 0x000000c3bab67209 */ /* 0x000fe40007810000 */
[----:B------:R-:W-:Y:S01]  /*9090*/  ISETP.GT.AND P2, PT, R189, 0x49, PT ;  /* 0x00000049bd00780c */ /* 0x000fe20003f44270 */
[----:B------:R1:W-:Y:S01]  /*90a0*/  MUFU.TANH R188, R193 ;  /* 0x000000c100bc7308 */ /* 0x0003e20000002400 */
[----:B0-----:R-:W-:-:S02]  /*90b0*/  FSEL R183, R191, -INF , P1 ;  /* 0xff800000bfb77808 */ /* 0x001fc40000800000 */
[----:B------:R-:W-:-:S04]  /*90c0*/  FMNMX.FTZ R194, R187, R182, !PT ;  /* 0x000000b6bbc27209 */ /* 0x000fc80007810000 */
[----:B------:R-:W-:Y:S01]  /*90d0*/  FMNMX.FTZ R191, R183, R194, !PT ;  /* 0x000000c2b7bf7209 */ /* 0x000fe20007810000 */
[----:B------:R0:W-:Y:S01]  /*90e0*/  MUFU.TANH R189, R190 ;  /* 0x000000be00bd7308 */ /* 0x0001e20000002400 */
[----:B--2---:R-:W-:Y:S01]  /*90f0*/  FSEL R182, R192, -INF , P2 ;  /* 0xff800000c0b67808 */ /* 0x004fe20001000000 */
[----:B-1----:R-:W1:Y:S03]  /*9100*/  SHFL.IDX PT, R193, R4, 0x1, 0x1c1f ;  /* 0x003c1f0004c17f89 */ /* 0x002e6600000e0000 */
[----:B------:R-:W-:-:S03]  /*9110*/  FMNMX.FTZ R191, R182, R191, !PT ;  /* 0x000000bfb6bf7209 */ /* 0x000fc60007810000 */
[----:B------:R-:W2:Y:S02]  /*9120*/  MUFU.TANH R2, R2 ;  /* 0x0000000200027308 */ /* 0x000ea40000002400 */
[----:B------:R-:W0:Y:S06]  /*9130*/  SHFL.BFLY PT, R192, R191, 0x2, 0x1f ;  /* 0x0c401f00bfc07f89 */ /* 0x000e2c00000e0000 */
[----:B------:R-:W3:Y:S08]  /*9140*/  MUFU.TANH R0, R0 ;  /* 0x0000000000007308 */ /* 0x000ef00000002400 */
[----:B------:R-:W4:Y:S01]  /*9150*/  MUFU.TANH R20, R20 ;  /* 0x0000001400147308 */ /* 0x000f220000002400 */
[----:B-1----:R-:W-:-:S05]  /*9160*/  IMAD.IADD R168, R168, 0x1, R193 ;  /* 0x00000001a8a87824 */ /* 0x002fca00078e02c1 */
[C---:B------:R-:W-:Y:S02]  /*9170*/  ISETP.GT.AND P1, PT, R168.reuse, RZ, PT ;  /* 0x000000ffa800720c */ /* 0x040fe40003f24270 */
[----:B------:R-:W1:Y:S01]  /*9180*/  MUFU.TANH R184, R184 ;  /* 0x000000b800b87308 */ /* 0x000e620000002400 */
[----:B------:R-:W-:Y:S02]  /*9190*/  ISETP.GT.AND P2, PT, R168, 0x1, PT ;  /* 0x00000001a800780c */ /* 0x000fe40003f44270 */
[----:B0-----:R-:W-:Y:S02]  /*91a0*/  FMNMX.FTZ R190, R191, R192, !PT ;  /* 0x000000c0bfbe7209 */ /* 0x001fe40007810000 */
[----:B--2---:R-:W-:Y:S02]  /*91b0*/  FSEL R2, R2, -INF , P1 ;  /* 0xff80000002027808 */ /* 0x004fe40000800000 */
[----:B------:R-:W-:Y:S01]  /*91c0*/  ISETP.GT.AND P1, PT, R168, 0x8, PT ;  /* 0x00000008a800780c */ /* 0x000fe20003f24270 */
[----:B------:R-:W0:Y:S01]  /*91d0*/  SHFL.BFLY PT, R191, R190, 0x1, 0x1f ;  /* 0x0c201f00bebf7f89 */ /* 0x000e2200000e0000 */
[----:B------:R-:W2:Y:S01]  /*91e0*/  MUFU.TANH R176, R176 ;  /* 0x000000b000b07308 */ /* 0x000ea20000002400 */
[----:B---3--:R-:W-:-:S02]  /*91f0*/  FSEL R0, R0, -INF , P2 ;  /* 0xff80000000007808 */ /* 0x008fc40001000000 */
[----:B------:R-:W-:Y:S02]  /*9200*/  ISETP.GT.AND P2, PT, R168, 0x9, PT ;  /* 0x00000009a800780c */ /* 0x000fe40003f44270 */
[----:B----4-:R-:W-:Y:S02]  /*9210*/  FSEL R20, R20, -INF , P1 ;  /* 0xff80000014147808 */ /* 0x010fe40000800000 */
[----:B------:R-:W-:Y:S01]  /*9220*/  ISETP.GT.AND P1, PT, R168, 0x10, PT ;  /* 0x00000010a800780c */ /* 0x000fe20003f24270 */
[----:B------:R-:W3:Y:S01]  /*9230*/  MUFU.TANH R177, R177 ;  /* 0x000000b100b17308 */ /* 0x000ee20000002400 */
[----:B-1----:R-:W-:Y:S02]  /*9240*/  FSEL R184, R184, -INF , P2 ;  /* 0xff800000b8b87808 */ /* 0x002fe40001000000 */
[C---:B------:R-:W-:Y:S02]  /*9250*/  ISETP.GT.AND P2, PT, R168.reuse, 0x11, PT ;  /* 0x00000011a800780c */ /* 0x040fe40003f44270 */
[----:B------:R-:W-:-:S02]  /*9260*/  ISETP.GT.AND P3, PT, R168, 0x18, PT ;  /* 0x00000018a800780c */ /* 0x000fc40003f64270 */
[----:B------:R-:W-:Y:S01]  /*9270*/  ISETP.GT.AND P4, PT, R168, 0x19, PT ;  /* 0x00000019a800780c */ /* 0x000fe20003f84270 */
[----:B------:R-:W1:Y:S01]  /*9280*/  MUFU.TANH R170, R170 ;  /* 0x000000aa00aa7308 */ /* 0x000e620000002400 */
[----:B--2---:R-:W-:Y:S02]  /*9290*/  FSEL R176, R176, -INF , P1 ;  /* 0xff800000b0b07808 */ /* 0x004fe40000800000 */
[----:B------:R-:W-:Y:S02]  /*92a0*/  FSEL R188, R188, -INF , P3 ;  /* 0xff800000bcbc7808 */ /* 0x000fe40001800000 */
[----:B------:R-:W-:Y:S02]  /*92b0*/  FSEL R189, R189, -INF , P4 ;  /* 0xff800000bdbd7808 */ /* 0x000fe40002000000 */
[----:B0-----:R-:W-:Y:S01]  /*92c0*/  FMNMX.FTZ R4, R190, R191, !PT ;  /* 0x000000bfbe047209 */ /* 0x001fe20007810000 */
[----:B------:R-:W0:Y:S01]  /*92d0*/  MUFU.TANH R171, R171 ;  /* 0x000000ab00ab7308 */ /* 0x000e220000002400 */
[----:B------:R-:W-:-:S02]  /*92e0*/  FMNMX.FTZ R191, R2, R228, !PT ;  /* 0x000000e402bf7209 */ /* 0x000fc40007810000 */
[----:B---3--:R-:W-:Y:S01]  /*92f0*/  FSEL R177, R177, -INF , P2 ;  /* 0xff800000b1b17808 */ /* 0x008fe20001000000 */
[----:B------:R-:W-:Y:S01]  /*9300*/  FMUL.FTZ R192, R4, UR5 ;  /* 0x0000000504c07c20 */ /* 0x000fe20008410000 */
[----:B------:R-:W-:Y:S02]  /*9310*/  FMNMX.FTZ R191, R0, R191, !PT ;  /* 0x000000bf00bf7209 */ /* 0x000fe40007810000 */
[----:B------:R-:W-:Y:S01]  /*9320*/  FSETP.NEU.FTZ.AND P1, PT, R4, -INF , PT ;  /* 0xff8000000400780b */ /* 0x000fe20003f3d000 */
[----:B------:R-:W2:Y:S01]  /*9330*/  MUFU.TANH R174, R174 ;  /* 0x000000ae00ae7308 */ /* 0x000ea20000002400 */
[----:B------:R-:W-:Y:S02]  /*9340*/  FMNMX.FTZ R191, R20, R191, !PT ;  /* 0x000000bf14bf7209 */ /* 0x000fe40007810000 */
[----:B------:R-:W-:Y:S02]  /*9350*/  ISETP.GT.AND P2, PT, R168, 0x20, PT ;  /* 0x00000020a800780c */ /* 0x000fe40003f44270 */
[----:B------:R-:W-:-:S02]  /*9360*/  FMNMX.FTZ R191, R184, R191, !PT ;  /* 0x000000bfb8bf7209 */ /* 0x000fc40007810000 */
[----:B------:R-:W-:Y:S01]  /*9370*/  ISETP.GT.AND P3, PT, R168, 0x21, PT ;  /* 0x00000021a800780c */ /* 0x000fe20003f64270 */
[----:B------:R-:W3:Y:S01]  /*9380*/  MUFU.TANH R175, R175 ;  /* 0x000000af00af7308 */ /* 0x000ee20000002400 */
[----:B------:R-:W-:Y:S02]  /*9390*/  FMNMX.FTZ R190, R176, R191, !PT ;  /* 0x000000bfb0be7209 */ /* 0x000fe40007810000 */
[----:B-1----:R-:W-:Y:S02]  /*93a0*/  FSEL R170, R170, -INF , P2 ;  /* 0xff800000aaaa7808 */ /* 0x002fe40001000000 */
[----:B------:R-:W-:Y:S02]  /*93b0*/  FMNMX.FTZ R191, R177, R190, !PT ;  /* 0x000000beb1bf7209 */ /* 0x000fe40007810000 */
[----:B------:R-:W-:Y:S01]  /*93c0*/  ISETP.GT.AND P2, PT, R168, 0x28, PT ;  /* 0x00000028a800780c */ /* 0x000fe20003f44270 */
[----:B------:R1:W-:Y:S01]  /*93d0*/  MUFU.TANH R3, R159 ;  /* 0x0000009f00037308 */ /* 0x0003e20000002400 */
[----:B------:R-:W-:-:S02]  /*93e0*/  FMNMX.FTZ R190, R188, R191, !PT ;  /* 0x000000bfbcbe7209 */ /* 0x000fc40007810000 */
[----:B0-----:R-:W-:Y:S02]  /*93f0*/  FSEL R171, R171, -INF , P3 ;  /* 0xff800000abab7808 */ /* 0x001fe40001800000 */
[----:B------:R-:W-:Y:S02]  /*9400*/  FMNMX.FTZ R191, R189, R190, !PT ;  /* 0x000000bebdbf7209 */ /* 0x000fe40007810000 */
[----:B------:R-:W-:Y:S01]  /*9410*/  ISETP.GT.AND P3, PT, R168, 0x29, PT ;  /* 0x00000029a800780c */ /* 0x000fe20003f64270 */
[----:B------:R-:W0:Y:S01]  /*9420*/  MUFU.TANH R162, R162 ;  /* 0x000000a200a27308 */ /* 0x000e220000002400 */
[----:B-1----:R-:W-:Y:S02]  /*9430*/  FSEL R159, R192, RZ, P1 ;  /* 0x000000ffc09f7208 */ /* 0x002fe40000800000 */
[----:B--2---:R-:W-:Y:S02]  /*9440*/  FSEL R174, R174, -INF , P2 ;  /* 0xff800000aeae7808 */ /* 0x004fe40001000000 */
[----:B------:R-:W-:Y:S01]  /*9450*/  ISETP.GT.AND P2, PT, R168, 0x30, PT ;  /* 0x00000030a800780c */ /* 0x000fe20003f44270 */
[--C-:B------:R-:W-:Y:S01]  /*9460*/  FFMA.FTZ R208, R160, UR5, -R159.reuse ;  /* 0x00000005a0d07c23 */ /* 0x100fe2000801089f */
[----:B------:R-:W-:Y:S01]  /*9470*/  FMNMX.FTZ R160, R170, R191, !PT ;  /* 0x000000bfaaa07209 */ /* 0x000fe20007810000 */
[----:B------:R-:W1:Y:S01]  /*9480*/  MUFU.TANH R163, R163 ;  /* 0x000000a300a37308 */ /* 0x000e620000002400 */
[--C-:B------:R-:W-:Y:S01]  /*9490*/  FFMA.FTZ R191, R169, UR5, -R159.reuse ;  /* 0x00000005a9bf7c23 */ /* 0x100fe2000801089f */
[----:B---3--:R-:W-:Y:S01]  /*94a0*/  FSEL R175, R175, -INF , P3 ;  /* 0xff800000afaf7808 */ /* 0x008fe20001800000 */
[--C-:B------:R-:W-:Y:S01]  /*94b0*/  FFMA.FTZ R210, R161, UR5, -R159.reuse ;  /* 0x00000005a1d27c23 */ /* 0x100fe2000801089f */
[----:B------:R-:W-:Y:S01]  /*94c0*/  FMNMX.FTZ R169, R171, R160, !PT ;  /* 0x000000a0aba97209 */ /* 0x000fe20007810000 */
[--C-:B------:R-:W-:Y:S01]  /*94d0*/  FFMA.FTZ R204, R164, UR5, -R159.reuse ;  /* 0x00000005a4cc7c23 */ /* 0x100fe2000801089f */
[----:B------:R-:W-:Y:S01]  /*94e0*/  ISETP.GT.AND P3, PT, R168, 0x31, PT ;  /* 0x00000031a800780c */ /* 0x000fe20003f64270 */
[--C-:B------:R-:W-:Y:S01]  /*94f0*/  FFMA.FTZ R206, R178, UR5, -R159.reuse ;  /* 0x00000005b2ce7c23 */ /* 0x100fe2000801089f */
[----:B------:R-:W2:Y:S01]  /*9500*/  MUFU.TANH R166, R166 ;  /* 0x000000a600a67308 */ /* 0x000ea20000002400 */
[----:B------:R-:W-:Y:S01]  /*9510*/  FMNMX.FTZ R190, R174, R169, !PT ;  /* 0x000000a9aebe7209 */ /* 0x000fe20007810000 */
[--C-:B------:R-:W-:Y:S01]  /*9520*/  FFMA.FTZ R198, R157, UR5, -R159.reuse ;  /* 0x000000059dc67c23 */ /* 0x100fe2000801089f */
[----:B0-----:R-:W-:Y:S01]  /*9530*/  FSEL R162, R162, -INF , P2 ;  /* 0xff800000a2a27808 */ /* 0x001fe20001000000 */
[--C-:B------:R-:W-:Y:S01]  /*9540*/  FFMA.FTZ R200, R152, UR5, -R159.reuse ;  /* 0x0000000598c87c23 */ /* 0x100fe2000801089f */
[----:B------:R-:W-:Y:S01]  /*9550*/  FMNMX.FTZ R161, R175, R190, !PT ;  /* 0x000000beafa17209 */ /* 0x000fe20007810000 */
[--C-:B------:R-:W-:Y:S01]  /*9560*/  FFMA.FTZ R202, R153, UR5, -R159.reuse ;  /* 0x0000000599ca7c23 */ /* 0x100fe2000801089f */
[----:B------:R-:W-:Y:S01]  /*9570*/  ISETP.GT.AND P2, PT, R168, 0x38, PT ;  /* 0x00000038a800780c */ /* 0x000fe20003f44270 */
[----:B------:R-:W0:Y:S01]  /*9580*/  MUFU.TANH R167, R167 ;  /* 0x000000a700a77308 */ /* 0x000e220000002400 */
[----:B-1----:R-:W-:Y:S01]  /*9590*/  FSEL R163, R163, -INF , P3 ;  /* 0xff800000a3a37808 */ /* 0x002fe20001800000 */
[--C-:B------:R-:W-:Y:S01]  /*95a0*/  FFMA.FTZ R165, R165, UR5, -R159.reuse ;  /* 0x00000005a5a57c23 */ /* 0x100fe2000801089f */
[----:B------:R-:W-:Y:S01]  /*95b0*/  FMNMX.FTZ R190, R162, R161, !PT ;  /* 0x000000a1a2be7209 */ /* 0x000fe20007810000 */
[--C-:B------:R-:W-:Y:S01]  /*95c0*/  FFMA.FTZ R161, R172, UR5, -R159.reuse ;  /* 0x00000005aca17c23 */ /* 0x100fe2000801089f */
[----:B------:R-:W-:Y:S01]  /*95d0*/  ISETP.GT.AND P3, PT, R168, 0x39, PT ;  /* 0x00000039a800780c */ /* 0x000fe20003f64270 */
[--C-:B------:R-:W-:Y:S01]  /*95e0*/  FFMA.FTZ R196, R181, UR5, -R159.reuse ;  /* 0x00000005b5c47c23 */ /* 0x100fe2000801089f */
[----:B------:R-:W-:Y:S01]  /*95f0*/  FMNMX.FTZ R169, R163, R190, !PT ;  /* 0x000000bea3a97209 */ /* 0x000fe20007810000 */
[----:B------:R-:W1:Y:S01]  /*9600*/  MUFU.TANH R154, R154 ;  /* 0x0000009a009a7308 */ /* 0x000e620000002400 */
[----:B--2---:R-:W-:Y:S01]  /*9610*/  FSEL R166, R166, -INF , P2 ;  /* 0xff800000a6a67808 */ /* 0x004fe20001000000 */
[--C-:B------:R-:W-:Y:S01]  /*9620*/  FFMA.FTZ R153, R185, UR5, -R159.reuse ;  /* 0x00000005b9997c23 */ /* 0x100fe2000801089f */
[----:B------:R-:W-:Y:S01]  /*9630*/  ISETP.GT.AND P2, PT, R168, 0x40, PT ;  /* 0x00000040a800780c */ /* 0x000fe20003f44270 */
[--C-:B------:R-:W-:Y:S01]  /*9640*/  FFMA.FTZ R192, R186, UR5, -R159.reuse ;  /* 0x00000005bac07c23 */ /* 0x100fe2000801089f */
[----:B------:R-:W-:Y:S01]  /*9650*/  FMNMX.FTZ R172, R166, R169, !PT ;  /* 0x000000a9a6ac7209 */ /* 0x000fe20007810000 */
[--C-:B------:R-:W-:Y:S01]  /*9660*/  FFMA.FTZ R152, R187, UR5, -R159.reuse ;  /* 0x00000005bb987c23 */ /* 0x100fe2000801089f */
[----:B------:R-:W-:Y:S01]  /*9670*/  FFMA.FTZ R194, R183, UR5, -R159 ;  /* 0x00000005b7c27c23 */ /* 0x000fe2000801089f */
[----:B------:R-:W2:Y:S01]  /*9680*/  MUFU.TANH R155, R155 ;  /* 0x0000009b009b7308 */ /* 0x000ea20000002400 */
[----:B0-----:R-:W-:-:S02]  /*9690*/  FSEL R167, R167, -INF , P3 ;  /* 0xff800000a7a77808 */ /* 0x001fc40001800000 */
[----:B------:R-:W-:-:S05]  /*96a0*/  ISETP.GT.AND P3, PT, R168, 0x41, PT ;  /* 0x00000041a800780c */ /* 0x000fca0003f64270 */
[----:B------:R-:W0:Y:S01]  /*96b0*/  MUFU.TANH R158, R158 ;  /* 0x0000009e009e7308 */ /* 0x000e220000002400 */
[----:B-1----:R-:W-:Y:S02]  /*96c0*/  FSEL R154, R154, -INF , P2 ;  /* 0xff8000009a9a7808 */ /* 0x002fe40001000000 */
[----:B------:R-:W-:-:S05]  /*96d0*/  ISETP.GT.AND P2, PT, R168, 0x48, PT ;  /* 0x00000048a800780c */ /* 0x000fca0003f44270 */
[----:B------:R1:W-:Y:S01]  /*96e0*/  MUFU.EX2 R160, R191 ;  /* 0x000000bf00a07308 */ /* 0x0003e20000000800 */
[----:B--2---:R-:W-:Y:S02]  /*96f0*/  FSEL R169, R155, -INF , P3 ;  /* 0xff8000009ba97808 */ /* 0x004fe40001800000 */
[----:B------:R-:W-:Y:S01]  /*9700*/  ISETP.GT.AND P3, PT, R168, 0x49, PT ;  /* 0x00000049a800780c */ /* 0x000fe20003f64270 */
[----:B------:R-:W-:-:S03]  /*9710*/  FFMA.FTZ R168, R173, UR5, -R159 ;  /* 0x00000005ada87c23 */ /* 0x000fc6000801089f */
[----:B------:R-:W-:Y:S01]  /*9720*/  FSEL R173, R3, -INF , P3 ;  /* 0xff80000003ad7808 */ /* 0x000fe20001800000 */
[----:B------:R-:W-:Y:S01]  /*9730*/  MUFU.EX2 R208, R208 ;  /* 0x000000d000d07308 */ /* 0x000fe20000000800 */
[----:B-1----:R-:W-:Y:S02]  /*9740*/  FMNMX.FTZ R191, R167, R172, !PT ;  /* 0x000000aca7bf7209 */ /* 0x002fe40007810000 */
[----:B0-----:R-:W-:Y:S02]  /*9750*/  FSEL R172, R158, -INF , P2 ;  /* 0xff8000009eac7808 */ /* 0x001fe40001000000 */
        /* <DEDUP_REMOVED lines=123> */
.L_x_2437:
        /* <DEDUP_REMOVED lines=31> */
[----:B------:R-:W-:Y:S02]  /*a100*/  F2FP.BF16.F32.PACK_AB R195, R154, R195 ;  /* 0x000000c39ac3723e */ /* 0x000fe400000010ff */
[----:B------:R-:W-:Y:S01]  /*a110*/  MOV R20, UR4 ;  /* 0x0000000400147c02 */ /* 0x000fe20008000f00 */
[----:B------:R-:W-:Y:S06]  /*a120*/  @P1 BRA `(.L_x_2438) ;  /* 0xffffffbc004c1947 */ /* 0x000fec000383ffff */
.L_x_2427:
        /* <DEDUP_REMOVED lines=8> */
.L_x_2450:
        /* <DEDUP_REMOVED lines=9> */
.L_x_2440:
        /* <DEDUP_REMOVED lines=8> */
.L_x_2441:
[----:B-1----:R-:W-:Y:S05]  /*a2c0*/  @P1 BRA `(.L_x_2442) ;  /* 0x0000000000081947 */ /* 0x002fea0003800000 */
[----:B------:R-:W1:Y:S02]  /*a2d0*/  SYNCS.PHASECHK.TRANS64.TRYWAIT P1, [UR4+0x38830], R3 ;  /* 0x03883003ff0075a7 */ /* 0x000e640008020144 */
[----:B-1----:R-:W-:Y:S05]  /*a2e0*/  @!P1 BRA `(.L_x_2443) ;  /* 0x000000e000189947 */ /* 0x002fea0003800000 */
.L_x_2442:
        /* <DEDUP_REMOVED lines=655> */
.L_x_2444:
        /* <DEDUP_REMOVED lines=8> */
.L_x_2445:
[----:B---3--:R-:W-:Y:S05]  /*cc60*/  @P1 BRA `(.L_x_2446) ;  /* 0x0000000000081947 */ /* 0x008fea0003800000 */
[----:B------:R-:W3:Y:S02]  /*cc70*/  SYNCS.PHASECHK.TRANS64.TRYWAIT P1, [UR4+0x38850], R0 ;  /* 0x03885000ff0075a7 */ /* 0x000ee40008020144 */
[----:B---3--:R-:W-:Y:S05]  /*cc80*/  @!P1 BRA `(.L_x_2447) ;  /* 0x000000b400c89947 */ /* 0x008fea0003800000 */
.L_x_2446:
        /* <DEDUP_REMOVED lines=37> */
.L_x_2448:
        /* <DEDUP_REMOVED lines=265> */
.L_x_2449:
        /* <DEDUP_REMOVED lines=32> */
.L_x_2439:
        /* <DEDUP_REMOVED lines=131> */
.L_x_2451:
        /* <DEDUP_REMOVED lines=8> */
.L_x_2452:
[----:B-1----:R-:W-:Y:S05]  /*ea20*/  @P1 BRA `(.L_x_2453) ;  /* 0x0000000000081947 */ /* 0x002fea0003800000 */
[----:B------:R-:W1:Y:S02]  /*ea30*/  SYNCS.PHASECHK.TRANS64.TRYWAIT P1, [UR8+0x38850], R0 ;  /* 0x03885000ff0075a7 */ /* 0x000e640008020148 */
[----:B-1----:R-:W-:Y:S05]  /*ea40*/  @!P1 BRA `(.L_x_2454) ;  /* 0x0000009800709947 */ /* 0x002fea0003800000 */
.L_x_2453:
[----:B------:R-:W-:Y:S01]  /*ea50*/  R2UR UR4, R16 ;  /* 0x00000000100472ca */ /* 0x000fe200000e0000 */
[----:B------:R-:W-:Y:S01]  /*ea60*/  WARPGROUP.ARRIVE ;  /* 0x00000000000079c5 */ /* 0x000fe20000000000 */
[----:B------:R-:W-:Y:S01]  /*ea70*/  UMOV UR7, 0x40000040 ;  /* 0x4000004000077882 */ /* 0x000fe20000000000 */
[----:B-1----:R-:W1:Y:S01]  /*ea80*/  SHFL.BFLY PT, R7, R18, 0x2, 0x1f ;  /* 0x0c401f0012077f89 */ /* 0x002e6200000e0000 */
[----:B------:R-:W-:Y:S01]  /*ea90*/  IMAD.MOV.U32 R6, RZ, RZ, RZ ;  /* 0x000000ffff067224 */ /* 0x000fe200078e00ff */
[----:B------:R-:W-:Y:S02]  /*eaa0*/  MOV R13, UR5 ;  /* 0x00000005000d7c02 */ /* 0x000fe40008000f00 */
        /* <DEDUP_REMOVED lines=8> */
[----:B------:R-:W-:Y:S01]  /*eb30*/  IMAD.MOV.U32 R5, RZ, RZ, RZ ;  /* 0x000000ffff057224 */ /* 0x000fe200078e00ff */
[----:B------:R-:W0:Y:S04]  /*eb40*/  SHFL.BFLY PT, R0, R7, 0x1, 0x1f ;  /* 0x0c201f0007007f89 */ /* 0x000e2800000e0000 */
[----:B------:R-:W-:Y:S01]  /*eb50*/  UMOV UR6, UR4 ;  /* 0x0000000400067c82 */ /* 0x000fe20008000000 */
[----:B------:R-:W1:Y:S01]  /*eb60*/  SHFL.BFLY PT, R9, R2, 0x1, 0x1f ;  /* 0x0c201f0002097f89 */ /* 0x000e6200000e0000 */
[----:B------:R-:W-:Y:S01]  /*eb70*/  HGMMA.64x256x16.F32.BF16 R24, R208, gdesc[UR4].tnspB, R24, gsb0 ;  /* 0x43e00004d0187df0 */ /* 0x000fe20008001818 */
[----:B------:R-:W-:Y:S01]  /*eb80*/  UIADD3 UR6, UR4, 0x80, URZ ;  /* 0x0000008004067890 */ /* 0x000fe2000fffe03f */
[----:B------:R-:W-:Y:S01]  /*eb90*/  UMOV UR7, 0x40000040 ;  /* 0x4000004000077882 */ /* 0x000fe20000000000 */
        /* <DEDUP_REMOVED lines=42> */
.L_x_2455:
        /* <DEDUP_REMOVED lines=143> */
.L_x_2419:
[----:B------:R-:W0:Y:S08]  /*f730*/  S2UR UR4, SR_CgaCtaId ;  /* 0x00000000000479c3 */ /* 0x000e300000008800 */
[----:B------:R-:W-:Y:S06]  /*f740*/  BAR.SYNC.DEFER_BLOCKING 0x5, 0x180 ;  /* 0x0146000000007b1d */ /* 0x000fec0000010000 */
[----:B------:R-:W-:Y:S01]  /*f750*/  UMOV UR7, 0x400 ;  /* 0x0000040000077882 */ /* 0x000fe20000000000 */
[----:B------:R-:W-:Y:S01]  /*f760*/  BSSY B0, `(.L_x_2456) ;  /* 0x00002f1000007945 */ /* 0x000fe20003800000 */
[----:B0-----:R-:W-:-:S09]  /*f770*/  ULEA UR7, UR4, UR7, 0x18 ;  /* 0x0000000704077291 */ /* 0x001fd2000f8ec03f */
[----:B------:R-:W0:Y:S02]  /*f780*/  LDS.128 R4, [UR7+0x388d0] ;  /* 0x0388d007ff047984 */ /* 0x000e240008000c00 */
[----:B0-----:R-:W-:Y:S02]  /*f790*/  R2UR UR5, R5 ;  /* 0x00000000050572ca */ /* 0x001fe400000e0000 */
[----:B------:R-:W-:Y:S01]  /*f7a0*/  R2UR UR6, R6 ;  /* 0x00000000060672ca */ /* 0x000fe200000e0000 */
[----:B------:R-:W-:Y:S06]  /*f7b0*/  BAR.ARV 0x4, 0x180 ;  /* 0x0106000000007b1d */ /* 0x000fec0000002000 */
[----:B------:R-:W-:Y:S08]  /*f7c0*/  @P0 BRA `(.L_x_2457) ;  /* 0x0000002000080947 */ /* 0x000ff00003800000 */
[----:B------:R-:W2:Y:S01]  /*f7d0*/  LDL R9, [R1+0x4] ;  /* 0x0000040001097983 */ /* 0x000ea20000100800 */
[----:B------:R-:W0:Y:S01]  /*f7e0*/  S2UR UR4, SR_SWINHI ;  /* 0x00000000000479c3 */ /* 0x000e220000002f00 */
[----:B------:R-:W-:Y:S01]  /*f7f0*/  IMAD.MOV.U32 R98, RZ, RZ, 0x2 ;  /* 0x00000002ff627424 */ /* 0x000fe200078e00ff */
        /* <DEDUP_REMOVED lines=12> */
[----:B------:R-:W-:Y:S02]  /*f8c0*/  F2FP.BF16.F32.PACK_AB R35, R161, R35 ;  /* 0x00000023a123723e */ /* 0x000fe400000010ff */
[----:B------:R-:W-:Y:S02]  /*f8d0*/  F2FP.BF16.F32.PACK_AB R41, R160, R42 ;  /* 0x0000002aa029723e */ /* 0x000fe400000010ff */
[----:B------:R-:W-:Y:S01]  /*f8e0*/  F2FP.BF16.F32.PACK_AB R48, R49, R48 ;  /* 0x000000303130723e */ /* 0x000fe200000010ff */
[----:B------:R-:W-:Y:S01]  /*f8f0*/  UMOV UR8, UR7 ;  /* 0x0000000700087c82 */ /* 0x000fe20008000000 */
[----:B0-----:R-:W-:Y:S01]  /*f900*/  UMOV UR9, UR4 ;  /* 0x0000000400097c82 */ /* 0x001fe20008000000 */
        /* <DEDUP_REMOVED lines=28> */
[----:B------:R-:W-:Y:S02]  /*fad0*/  R2UR UR12, R221 ;  /* 0x00000000dd0c72ca */ /* 0x000fe400000e0000 */
[----:B------:R-:W-:Y:S02]  /*fae0*/  R2UR UR14, R223 ;  /* 0x00000000df0e72ca */ /* 0x000fe400000e0000 */
[----:B------:R-:W-:Y:S01]  /*faf0*/  R2UR UR13, R214 ;  /* 0x00000000d60d72ca */ /* 0x000fe200000e0000 */
[----:B------:R-:W-:Y:S01]  /*fb00*/  BAR.SYNC.DEFER_BLOCKING 0x1, 0x100 ;  /* 0x0044000000007b1d */ /* 0x000fe20000010000 */
[----:B------:R-:W-:-:S02]  /*fb10*/  F2FP.BF16.F32.PACK_AB R82, R85, R84 ;  /* 0x000000545552723e */ /* 0x000fc400000010ff */
[----:B------:R-:W-:Y:S02]  /*fb20*/  F2FP.BF16.F32.PACK_AB R84, R89, R88 ;  /* 0x000000585954723e */ /* 0x000fe400000010ff */
[----:B------:R-:W-:Y:S01]  /*fb30*/  F2FP.BF16.F32.PACK_AB R85, R91, R90 ;  /* 0x0000005a5b55723e */ /* 0x000fe200000010ff */
[----:B------:R-:W-:Y:S01]  /*fb40*/  UMOV UR4, URZ ;  /* 0x0000003f00047c82 */ /* 0x000fe20008000000 */
[----:B------:R-:W-:Y:S01]  /*fb50*/  F2FP.BF16.F32.PACK_AB R86, R93, R92 ;  /* 0x0000005c5d56723e */ /* 0x000fe200000010ff */
[----:B------:R-:W-:Y:S01]  /*fb60*/  UIMAD.WIDE UR10, UR12, 0x4, UR10 ;  /* 0x000000040c0a78a5 */ /* 0x000fe2000f8e020a */
[----:B------:R-:W-:Y:S01]  /*fb70*/  F2FP.BF16.F32.PACK_AB R97, R166, R165 ;  /* 0x000000a5a661723e */ /* 0x000fe200000010ff */
[----:B------:R-:W0:Y:S01]  /*fb80*/  LDC R16, c[0x0][0xbe8] ;  /* 0x0002fa00ff107b82 */ /* 0x000e220000000800 */
        /* <DEDUP_REMOVED lines=18> */
[----:B--2---:R-:W-:-:S03]  /*fcb0*/  IMAD.WIDE R98, R9, R98, UR8 ;  /* 0x0000000809627e25 */ /* 0x004fc6000f8e0262 */
[C---:B------:R-:W-:Y:S02]  /*fcc0*/  IADD3 R167, P1, R98.reuse, 0x20, RZ ;  /* 0x0000002062a77810 */ /* 0x040fe40007f3e0ff */
[C---:B------:R-:W-:Y:S02]  /*fcd0*/  IADD3 R169, P0, R98.reuse, 0x40, RZ ;  /* 0x0000004062a97810 */ /* 0x040fe40007f1e0ff */
[C---:B------:R-:W-:Y:S01]  /*fce0*/  LOP3.LUT R5, R98.reuse, 0x380, RZ, 0xc0, !PT ;  /* 0x0000038062057812 */ /* 0x040fe200078ec0ff */
[--C-:B------:R-:W-:Y:S01]  /*fcf0*/  IMAD.X R11, RZ, RZ, R99.reuse, P1 ;  /* 0x000000ffff0b7224 */ /* 0x100fe200008e0663 */
[C---:B------:R-:W-:Y:S02]  /*fd00*/  IADD3 R171, P4, R98.reuse, 0x60, RZ ;  /* 0x0000006062ab7810 */ /* 0x040fe40007f9e0ff */
[C---:B------:R-:W-:Y:S02]  /*fd10*/  IADD3 R173, P3, R98.reuse, 0x4000, RZ ;  /* 0x0000400062ad7810 */ /* 0x040fe40007f7e0ff */
[C---:B------:R-:W-:Y:S01]  /*fd20*/  IADD3 R175, P6, R98.reuse, 0x4020, RZ ;  /* 0x0000402062af7810 */ /* 0x040fe20007fde0ff */
[--C-:B------:R-:W-:Y:S01]  /*fd30*/  IMAD.X R15, RZ, RZ, R99.reuse, P4 ;  /* 0x000000ffff0f7224 */ /* 0x100fe200020e0663 */
[C---:B------:R-:W-:Y:S01]  /*fd40*/  IADD3 R177, P5, R98.reuse, 0x4040, RZ ;  /* 0x0000404062b17810 */ /* 0x040fe20007fbe0ff */
[--C-:B------:R-:W-:Y:S01]  /*fd50*/  IMAD.X R19, RZ, RZ, R99.reuse, P3 ;  /* 0x000000ffff137224 */ /* 0x100fe200018e0663 */
[C---:B------:R-:W-:Y:S01]  /*fd60*/  IADD3 R179, P2, R98.reuse, 0x4060, RZ ;  /* 0x0000406062b37810 */ /* 0x040fe20007f5e0ff */
[--C-:B------:R-:W-:Y:S01]  /*fd70*/  IMAD.X R21, RZ, RZ, R99.reuse, P6 ;  /* 0x000000ffff157224 */ /* 0x100fe200030e0663 */
[----:B------:R-:W-:Y:S01]  /*fd80*/  IADD3 R181, P1, R98, 0x8000, RZ ;  /* 0x0000800062b57810 */ /* 0x000fe20007f3e0ff */
[--C-:B------:R-:W-:Y:S01]  /*fd90*/  IMAD.X R31, RZ, RZ, R99.reuse, P5 ;  /* 0x000000ffff1f7224 */ /* 0x100fe200028e0663 */
[----:B------:R-:W-:Y:S01]  /*fda0*/  LOP3.LUT R10, R167, 0x380, RZ, 0xc0, !PT ;  /* 0x00000380a70a7812 */ /* 0x000fe200078ec0ff */
[--C-:B------:R-:W-:Y:S01]  /*fdb0*/  IMAD.X R39, RZ, RZ, R99.reuse, P2 ;  /* 0x000000ffff277224 */ /* 0x100fe200010e0663 */
[----:B------:R-:W-:Y:S01]  /*fdc0*/  LOP3.LUT R12, R169, 0x380, RZ, 0xc0, !PT ;  /* 0x00000380a90c7812 */ /* 0x000fe200078ec0ff */
[----:B------:R-:W-:Y:S01]  /*fdd0*/  IMAD.X R47, RZ, RZ, R99, P1 ;  /* 0x000000ffff2f7224 */ /* 0x000fe200008e0663 */
[----:B------:R-:W-:-:S02]  /*fde0*/  SHF.R.U64 R5, R5, 0x3, RZ ;  /* 0x0000000305057819 */ /* 0x000fc400000012ff */
[----:B------:R-:W-:Y:S02]  /*fdf0*/  LOP3.LUT R14, R171, 0x380, RZ, 0xc0, !PT ;  /* 0x00000380ab0e7812 */ /* 0x000fe400078ec0ff */
[----:B------:R-:W-:Y:S02]  /*fe00*/  LOP3.LUT R18, R173, 0x380, RZ, 0xc0, !PT ;  /* 0x00000380ad127812 */ /* 0x000fe400078ec0ff */
[----:B------:R-:W-:Y:S02]  /*fe10*/  IADD3.X R13, RZ, R99, RZ, P0, !PT ;  /* 0x00000063ff0d7210 */ /* 0x000fe400007fe4ff */
[----:B------:R-:W-:Y:S02]  /*fe20*/  SHF.R.U64 R10, R10, 0x3, RZ ;  /* 0x000000030a0a7819 */ /* 0x000fe400000012ff */
[C---:B------:R-:W-:Y:S02]  /*fe30*/  IADD3 R54, P0, R98.reuse, 0x8020, RZ ;  /* 0x0000802062367810 */ /* 0x040fe40007f1e0ff */
[----:B------:R-:W-:-:S02]  /*fe40*/  IADD3 R62, P4, R98, 0x8040, RZ ;  /* 0x00008040623e7810 */ /* 0x000fc40007f9e0ff */
        /* <DEDUP_REMOVED lines=8> */
[----:B------:R-:W-:Y:S01]  /*fed0*/  IMAD.X R95, RZ, RZ, R99, P5 ;  /* 0x000000ffff5f7224 */ /* 0x000fe200028e0663 */
[----:B------:R-:W-:-:S02]  /*fee0*/  SHF.R.U64 R12, R12, 0x3, RZ ;  /* 0x000000030c0c7819 */ /* 0x000fc400000012ff */
[----:B------:R-:W-:Y:S01]  /*fef0*/  LOP3.LUT R20, R175, 0x380, RZ, 0xc0, !PT ;  /* 0x00000380af147812 */ /* 0x000fe200078ec0ff */
[--C-:B------:R-:W-:Y:S01]  /*ff00*/  IMAD.X R9, RZ, RZ, R99.reuse, P1 ;  /* 0x000000ffff097224 */ /* 0x100fe200008e0663 */
[----:B------:R-:W-:Y:S01]  /*ff10*/  LOP3.LUT R98, R5, R98, RZ, 0x3c, !PT ;  /* 0x0000006205627212 */ /* 0x000fe200078e3cff */
[----:B------:R-:W-:Y:S01]  /*ff20*/  IMAD.X R5, RZ, RZ, R99, P2 ;  /* 0x000000ffff057224 */ /* 0x000fe200010e0663 */
[----:B------:R-:W-:Y:S02]  /*ff30*/  SHF.R.U64 R14, R14, 0x3, RZ ;  /* 0x000000030e0e7819 */ /* 0x000fe400000012ff */
[----:B------:R-:W-:Y:S02]  /*ff40*/  LOP3.LUT R30, R177, 0x380, RZ, 0xc0, !PT ;  /* 0x00000380b11e7812 */ /* 0x000fe400078ec0ff */
[----:B------:R-:W-:Y:S02]  /*ff50*/  SHF.R.U64 R18, R18, 0x3, RZ ;  /* 0x0000000312127819 */ /* 0x000fe400000012ff */
[----:B------:R-:W-:-:S02]  /*ff60*/  LOP3.LUT R38, R179, 0x380, RZ, 0xc0, !PT ;  /* 0x00000380b3267812 */ /* 0x000fc400078ec0ff */
[----:B------:R-:W-:Y:S02]  /*ff70*/  LOP3.LUT R10, R10, R167, RZ, 0x3c, !PT ;  /* 0x000000a70a0a7212 */ /* 0x000fe400078e3cff */
[----:B------:R-:W-:Y:S02]  /*ff80*/  LOP3.LUT R46, R181, 0x380, RZ, 0xc0, !PT ;  /* 0x00000380b52e7812 */ /* 0x000fe400078ec0ff */
[----:B------:R-:W-:Y:S02]  /*ff90*/  LOP3.LUT R12, R12, R169, RZ, 0x3c, !PT ;  /* 0x000000a90c0c7212 */ /* 0x000fe400078e3cff */
[----:B------:R-:W-:Y:S02]  /*ffa0*/  SHF.R.U64 R20, R20, 0x3, RZ ;  /* 0x0000000314147819 */ /* 0x000fe400000012ff */
[----:B------:R-:W-:Y:S02]  /*ffb0*/  LOP3.LUT R167, R54, 0x380, RZ, 0xc0, !PT ;  /* 0x0000038036a77812 */ /* 0x000fe400078ec0ff */
[----:B------:R-:W-:-:S02]  /*ffc0*/  IADD3.X R55, RZ, R99, RZ, P0, !PT ;  /* 0x00000063ff377210 */ /* 0x000fc400007fe4ff */
[----:B------:R-:W-:Y:S02]  /*ffd0*/  LOP3.LUT R14, R14, R171, RZ, 0x3c, !PT ;  /* 0x000000ab0e0e7212 */ /* 0x000fe400078e3cff */
[----:B------:R-:W-:Y:S02]  /*ffe0*/  SHF.R.U64 R30, R30, 0x3, RZ ;  /* 0x000000031e1e7819 */ /* 0x000fe400000012ff */
[----:B------:R-:W-:Y:S02]  /*fff0*/  LOP3.LUT R169, R62, 0x380, RZ, 0xc0, !PT ;  /* 0x000003803ea97812 */ /* 0x000fe400078ec0ff */
[----:B------:R-:W-:Y:S02]  /*10000*/  MOV R98, R98 ;  /* 0x0000006200627202 */ /* 0x000fe40000000f00 */
[----:B------:R-:W-:Y:S02]  /*10010*/  LOP3.LUT R18, R18, R173, RZ, 0x3c, !PT ;  /* 0x000000ad12127212 */ /* 0x000fe400078e3cff */
[----:B------:R-:W-:Y:S01]  /*10020*/  SHF.R.U64 R38, R38, 0x3, RZ ;  /* 0x0000000326267819 */ /* 0x000fe200000012ff */
[----:B------:R1:W-:Y:S01]  /*10030*/  STSM.16.M88.4 [R98], R24 ;  /* 0x0000001862007844 */ /* 0x0003e20000000200 */
[----:B------:R-:W-:-:S02]  /*10040*/  LOP3.LUT R171, R70, 0x380, RZ, 0xc0, !PT ;  /* 0x0000038046ab7812 */ /* 0x000fc400078ec0ff */
[----:B------:R-:W-:Y:S02]  /*10050*/  LOP3.LUT R99, R23, 0x380, RZ, 0xc0, !PT ;  /* 0x0000038017637812 */ /* 0x000fe400078ec0ff */
[----:B------:R-:W-:Y:S02]  /*10060*/  SHF.R.U64 R46, R46, 0x3, RZ ;  /* 0x000000032e2e7819 */ /* 0x000fe400000012ff */
[----:B------:R-:W-:Y:S02]  /*10070*/  LOP3.LUT R173, R78, 0x380, RZ, 0xc0, !PT ;  /* 0x000003804ead7812 */ /* 0x000fe400078ec0ff */
[----:B------:R-:W-:Y:S02]  /*10080*/  LOP3.LUT R163, R6, 0x380, RZ, 0xc0, !PT ;  /* 0x0000038006a37812 */ /* 0x000fe400078ec0ff */
[----:B------:R-:W-:Y:S02]  /*10090*/  LOP3.LUT R20, R20, R175, RZ, 0x3c, !PT ;  /* 0x000000af14147212 */ /* 0x000fe400078e3cff */
[----:B------:R-:W-:-:S02]  /*100a0*/  SHF.R.U64 R167, R167, 0x3, RZ ;  /* 0x00000003a7a77819 */ /* 0x000fc400000012ff */
[----:B------:R-:W-:Y:S02]  /*100b0*/  LOP3.LUT R94, R4, 0x380, RZ, 0xc0, !PT ;  /* 0x00000380045e7812 */ /* 0x000fe400078ec0ff */
[----:B------:R-:W-:Y:S02]  /*100c0*/  MOV R10, R10 ;  /* 0x0000000a000a7202 */ /* 0x000fe40000000f00 */
[----:B------:R-:W-:Y:S02]  /*100d0*/  LOP3.LUT R30, R30, R177, RZ, 0x3c, !PT ;  /* 0x000000b11e1e7212 */ /* 0x000fe400078e3cff */
[----:B------:R-:W-:Y:S01]  /*100e0*/  SHF.R.U64 R169, R169, 0x3, RZ ;  /* 0x00000003a9a97819 */ /* 0x000fe200000012ff */
[----:B------:R2:W-:Y:S01]  /*100f0*/  STSM.16.M88.4 [R10], R32 ;  /* 0x000000200a007844 */ /* 0x0005e20000000200 */
[----:B------:R-:W-:Y:S02]  /*10100*/  MOV R12, R12 ;  /* 0x0000000c000c7202 */ /* 0x000fe40000000f00 */
[----:B------:R-:W-:-:S02]  /*10110*/  LOP3.LUT R38, R38, R179, RZ, 0x3c, !PT ;  /* 0x000000b326267212 */ /* 0x000fc400078e3cff */
[----:B------:R-:W-:Y:S01]  /*10120*/  SHF.R.U64 R171, R171, 0x3, RZ ;  /* 0x00000003abab7819 */ /* 0x000fe200000012ff */
[----:B------:R3:W-:Y:S01]  /*10130*/  STSM.16.M88.4 [R12], R40 ;  /* 0x000000280c007844 */ /* 0x0007e20000000200 */
[----:B------:R-:W-:Y:S02]  /*10140*/  SHF.R.U64 R28, R99, 0x3, RZ ;  /* 0x00000003631c7819 */ /* 0x000fe400000012ff */
[----:B------:R-:W-:Y:S02]  /*10150*/  MOV R14, R14 ;  /* 0x0000000e000e7202 */ /* 0x000fe40000000f00 */
[----:B------:R-:W-:Y:S02]  /*10160*/  LOP3.LUT R46, R46, R181, RZ, 0x3c, !PT ;  /* 0x000000b52e2e7212 */ /* 0x000fe400078e3cff */
[----:B------:R-:W-:Y:S01]  /*10170*/  SHF.R.U64 R173, R173, 0x3, RZ ;  /* 0x00000003adad7819 */ /* 0x000fe200000012ff */
[----:B------:R4:W-:Y:S01]  /*10180*/  STSM.16.M88.4 [R14], R48 ;  /* 0x000000300e007844 */ /* 0x0009e20000000200 */
[----:B------:R-:W-:-:S02]  /*10190*/  SHF.R.U64 R99, R163, 0x3, RZ ;  /* 0x00000003a3637819 */ /* 0x000fc400000012ff */
[----:B------:R-:W-:Y:S02]  /*101a0*/  MOV R18, R18 ;  /* 0x0000001200127202 */ /* 0x000fe40000000f00 */
[----:B------:R-:W-:Y:S02]  /*101b0*/  LOP3.LUT R54, R167, R54, RZ, 0x3c, !PT ;  /* 0x00000036a7367212 */ /* 0x000fe400078e3cff */
[----:B------:R-:W-:Y:S01]  /*101c0*/  SHF.R.U64 R29, R94, 0x3, RZ ;  /* 0x000000035e1d7819 */ /* 0x000fe200000012ff */
[----:B------:R4:W-:Y:S01]  /*101d0*/  STSM.16.M88.4 [R18], R56 ;  /* 0x0000003812007844 */ /* 0x0009e20000000200 */
[----:B------:R-:W-:Y:S02]  /*101e0*/  MOV R20, R20 ;  /* 0x0000001400147202 */ /* 0x000fe40000000f00 */
[----:B------:R-:W-:Y:S02]  /*101f0*/  LOP3.LUT R62, R169, R62, RZ, 0x3c, !PT ;  /* 0x0000003ea93e7212 */ /* 0x000fe400078e3cff */
[----:B------:R-:W-:Y:S01]  /*10200*/  MOV R30, R30 ;  /* 0x0000001e001e7202 */ /* 0x000fe20000000f00 */
[----:B------:R4:W-:Y:S01]  /*10210*/  STSM.16.M88.4 [R20], R64 ;  /* 0x0000004014007844 */ /* 0x0009e20000000200 */
[----:B------:R-:W-:-:S02]  /*10220*/  LOP3.LUT R70, R171, R70, RZ, 0x3c, !PT ;  /* 0x00000046ab467212 */ /* 0x000fc400078e3cff */
[----:B------:R-:W-:Y:S01]  /*10230*/  MOV R38, R38 ;  /* 0x0000002600267202 */ /* 0x000fe20000000f00 */
[----:B------:R4:W-:Y:S01]  /*10240*/  STSM.16.M88.4 [R30], R72 ;  /* 0x000000481e007844 */ /* 0x0009e20000000200 */
[----:B------:R-:W-:Y:S02]  /*10250*/  LOP3.LUT R78, R173, R78, RZ, 0x3c, !PT ;  /* 0x0000004ead4e7212 */ /* 0x000fe400078e3cff */
[----:B------:R-:W-:Y:S01]  /*10260*/  LOP3.LUT R8, R99, R6, RZ, 0x3c, !PT ;  /* 0x0000000663087212 */ /* 0x000fe200078e3cff */
[----:B------:R4:W-:Y:S01]  /*10270*/  STSM.16.M88.4 [R38], R80 ;  /* 0x0000005026007844 */ /* 0x0009e20000000200 */
[----:B------:R-:W-:Y:S02]  /*10280*/  MOV R46, R46 ;  /* 0x0000002e002e7202 */ /* 0x000fe40000000f00 */
[----:B------:R-:W-:Y:S02]  /*10290*/  LOP3.LUT R94, R29, R4, RZ, 0x3c, !PT ;  /* 0x000000041d5e7212 */ /* 0x000fe400078e3cff */
[----:B------:R-:W-:Y:S01]  /*102a0*/  MOV R54, R54 ;  /* 0x0000003600367202 */ /* 0x000fe20000000f00 */
[----:B------:R4:W-:Y:S01]  /*102b0*/  STSM.16.M88.4 [R46], R84 ;  /* 0x000000542e007844 */ /* 0x0009e20000000200 */
[----:B-1----:R-:W-:-:S02]  /*102c0*/  F2FP.BF16.F32.PACK_AB R98, R101, R100 ;  /* 0x000000646562723e */ /* 0x002fc400000010ff */
[----:B------:R-:W-:Y:S02]  /*102d0*/  F2FP.BF16.F32.PACK_AB R99, R103, R102 ;  /* 0x000000666763723e */ /* 0x000fe400000010ff */
[----:B------:R-:W-:Y:S02]  /*102e0*/  LOP3.LUT R4, R28, R23, RZ, 0x3c, !PT ;  /* 0x000000171c047212 */ /* 0x000fe400078e3cff */
[----:B------:R-:W-:Y:S01]  /*102f0*/  MOV R62, R62 ;  /* 0x0000003e003e7202 */ /* 0x000fe20000000f00 */
[----:B------:R4:W-:Y:S01]  /*10300*/  STSM.16.M88.4 [R54], R96 ;  /* 0x0000006036007844 */ /* 0x0009e20000000200 */
[----:B------:R-:W-:Y:S02]  /*10310*/  MOV R70, R70 ;  /* 0x0000004600467202 */ /* 0x000fe40000000f00 */
[----:B------:R-:W-:Y:S01]  /*10320*/  MOV R78, R78 ;  /* 0x0000004e004e7202 */ /* 0x000fe20000000f00 */
[----:B------:R4:W-:Y:S01]  /*10330*/  STSM.16.M88.4 [R62], R104 ;  /* 0x000000683e007844 */ /* 0x0009e20000000200 */
[----:B------:R-:W-:-:S02]  /*10340*/  MOV R94, R94 ;  /* 0x0000005e005e7202 */ /* 0x000fc40000000f00 */
[----:B------:R-:W-:Y:S01]  /*10350*/  MOV R6, R4 ;  /* 0x0000000400067202 */ /* 0x000fe20000000f00 */
[----:B------:R4:W-:Y:S01]  /*10360*/  STSM.16.M88.4 [R70], R112 ;  /* 0x0000007046007844 */ /* 0x0009e20000000200 */
[----:B------:R-:W-:Y:S01]  /*10370*/  MOV R8, R8 ;  /* 0x0000000800087202 */ /* 0x000fe20000000f00 */
[----:B------:R-:W-:Y:S01]  /*10380*/  IMAD.U32 R5, RZ, RZ, UR11 ;  /* 0x0000000bff057e24 */ /* 0x000fe2000f8e00ff */
[----:B------:R-:W-:Y:S01]  /*10390*/  PLOP3.LUT P0, PT, PT, PT, UP0, 0x80, 0x0 ;  /* 0x000000000000781c */ /* 0x000fe20003f0f008 */
[----:B------:R4:W-:Y:S01]  /*103a0*/  STSM.16.M88.4 [R78], R120 ;  /* 0x000000784e007844 */ /* 0x0009e20000000200 */
[----:B------:R-:W-:Y:S01]  /*103b0*/  MOV R4, UR10 ;  /* 0x0000000a00047c02 */ /* 0x000fe20008000f00 */
[----:B------:R-:W-:Y:S02]  /*103c0*/  ULDC.64 UR10, c[0x0][0xc08] ;  /* 0x00030200000a7ab9 */ /* 0x000fe40000000a00 */
[----:B------:R4:W-:Y:S04]  /*103d0*/  STSM.16.M88.4 [R94], R128 ;  /* 0x000000805e007844 */ /* 0x0009e80000000200 */
[----:B------:R4:W-:Y:S04]  /*103e0*/  STSM.16.M88.4 [R6], R136 ;  /* 0x0000008806007844 */ /* 0x0009e80000000200 */
[----:B------:R4:W-:Y:S01]  /*103f0*/  STSM.16.M88.4 [R8], R144 ;  /* 0x0000009008007844 */ /* 0x0009e20000000200 */
[----:B------:R-:W-:Y:S06]  /*10400*/  BAR.SYNC.DEFER_BLOCKING 0x1, 0x100 ;  /* 0x0044000000007b1d */ /* 0x000fec0000010000 */
[----:B------:R-:W4:Y:S01]  /*10410*/  @P0 LDG.E R3, desc[UR38][R4.64] ;  /* 0x0000002604030981 */ /* 0x000f22000c1e1900 */
[----:B------:R-:W-:Y:S01]  /*10420*/  UISETP.NE.U32.AND UP1, UPT, UR10, URZ, UPT ;  /* 0x0000003f0a00728c */ /* 0x000fe2000bf25070 */
[----:B0-----:R-:W-:Y:S01]  /*10430*/  ISETP.NE.AND P1, PT, R16, 0x1, PT ;  /* 0x000000011000780c */ /* 0x001fe20003f25270 */
[----:B--2---:R-:W-:-:S02]  /*10440*/  VIADD R10, R216, UR13 ;  /* 0x0000000dd80a7c36 */ /* 0x004fc40008000000 */
[----:B------:R-:W-:-:S06]  /*10450*/  UISETP.NE.AND.EX UP1, UPT, UR11, URZ, UPT, UP1 ;  /* 0x0000003f0b00728c */ /* 0x000fcc000bf25310 */
[----:B------:R-:W-:-:S04]  /*10460*/  PLOP3.LUT P2, PT, PT, PT, UP1, 0x80, 0x0 ;  /* 0x000000000000781c */ /* 0x000fc80003f4f018 */
[----:B------:R-:W0:Y:S01]  /*10470*/  @P1 LDC R9, c[0x0][0xbec] ;  /* 0x0002fb00ff091b82 */ /* 0x000e220000000800 */
[----:B------:R-:W-:-:S04]  /*10480*/  @UP1 ULEA UR10, UP2, UR12, UR10, 0x2 ;  /* 0x0000000a0c0a1291 */ /* 0x000fc8000f84103f */
[----:B------:R-:W-:Y:S02]  /*10490*/  @UP1 ULEA.HI.X UR11, UR12, UR11, UR14, 0x2, UP2 ;  /* 0x0000000b0c0b1291 */ /* 0x000fe400090f140e */
[----:B---3--:R-:W-:Y:S01]  /*104a0*/  IMAD.U32 R12, RZ, RZ, UR10 ;  /* 0x0000000aff0c7e24 */ /* 0x008fe2000f8e00ff */
[----:B------:R-:W-:Y:S01]  /*104b0*/  ULDC UR12, c[0x0][0xa88] ;  /* 0x0002a200000c7ab9 */ /* 0x000fe20000000800 */
[----:B------:R-:W1:Y:S02]  /*104c0*/  @P1 LDC R11, c[0x0][0xbf0] ;  /* 0x0002fc00ff0b1b82 */ /* 0x000e640000000800 */
[----:B------:R-:W-:Y:S01]  /*104d0*/  IMAD.U32 R13, RZ, RZ, UR11 ;  /* 0x0000000bff0d7e24 */ /* 0x000fe2000f8e00ff */
[----:B----4-:R-:W-:Y:S01]  /*104e0*/  @P0 R2UR UR4, R3 ;  /* 0x00000000030402ca */ /* 0x010fe200000e0000 */
[----:B------:R-:W-:-:S06]  /*104f0*/  IMAD.U32 R3, RZ, RZ, UR12 ;  /* 0x0000000cff037e24 */ /* 0x000fcc000f8e00ff */
[----:B------:R2:W5:Y:S01]  /*10500*/  @P2 LDG.E R3, desc[UR38][R12.64] ;  /* 0x000000260c032981 */ /* 0x000562000c1e1900 */
[----:B01----:R-:W-:Y:S07]  /*10510*/  @P2 BRA `(.L_x_2458) ;  /* 0x0000000000102947 */ /* 0x003fee0003800000 */
[----:B------:R-:W-:Y:S05]  /*10520*/  @!P0 BRA `(.L_x_2458) ;  /* 0x00000000000c8947 */ /* 0x000fea0003800000 */
[----:B------:R-:W3:Y:S04]  /*10530*/  LDG.E R6, desc[UR38][R4.64] ;  /* 0x0000002604067981 */ /* 0x000ee8000c1e1900 */
[----:B-----5:R-:W3:Y:S02]  /*10540*/  LDG.E R3, desc[UR38][R4.64+0x4] ;  /* 0x0000042604037981 */ /* 0x020ee4000c1e1900 */
[----:B---3--:R-:W-:-:S07]  /*10550*/  IMAD.IADD R3, R3, 0x1, -R6 ;  /* 0x0000000103037824 */ /* 0x008fce00078e0a06 */
.L_x_2458:
[----:B------:R-:W3:Y:S01]  /*10560*/  LDL R14, [R1] ;  /* 0x00000000010e7983 */ /* 0x000ee20000100800 */
[----:B------:R-:W-:Y:S01]  /*10570*/  R2UR UR21, R222 ;  /* 0x00000000de1572ca */ /* 0x000fe200000e0000 */
[----:B------:R-:W-:Y:S01]  /*10580*/  ULDC.64 UR16, c[0x0][0xb90] ;  /* 0x0002e40000107ab9 */ /* 0x000fe20000000a00 */
[----:B------:R-:W-:Y:S01]  /*10590*/  R2UR UR19, R223 ;  /* 0x00000000df1372ca */ /* 0x000fe200000e0000 */
[----:B------:R-:W-:Y:S01]  /*105a0*/  @P1 IMAD.HI.U32 R4, R10, R9, RZ ;  /* 0x000000090a041227 */ /* 0x000fe200078e00ff */
[----:B------:R-:W-:Y:S01]  /*105b0*/  R2UR UR18, R221 ;  /* 0x00000000dd1272ca */ /* 0x000fe200000e0000 */
[----:B------:R-:W-:Y:S01]  /*105c0*/  USHF.R.S32.HI UR11, URZ, 0x1f, UR4 ;  /* 0x0000001f3f0b7899 */ /* 0x000fe20008011404 */
[----:B------:R-:W-:Y:S01]  /*105d0*/  MOV R8, R10 ;  /* 0x0000000a00087202 */ /* 0x000fe20000000f00 */
[----:B------:R-:W-:Y:S01]  /*105e0*/  UMOV UR10, UR4 ;  /* 0x00000004000a7c82 */ /* 0x000fe20008000000 */
[----:B------:R-:W-:Y:S01]  /*105f0*/  @P1 SHF.R.U32.HI R8, RZ, R11, R4 ;  /* 0x0000000bff081219 */ /* 0x000fe20000011604 */
[----:B------:R-:W-:Y:S01]  /*10600*/  IMAD R4, R224, 0x40, R22 ;  /* 0x00000040e0047824 */ /* 0x000fe200078e0216 */
[----:B------:R-:W-:Y:S01]  /*10610*/  R2UR UR20, R214 ;  /* 0x00000000d61472ca */ /* 0x000fe200000e0000 */
[----:B------:R-:W-:Y:S01]  /*10620*/  IMAD.MOV.U32 R5, RZ, RZ, 0x2 ;  /* 0x00000002ff057424 */ /* 0x000fe200078e00ff */
[--C-:B------:R-:W-:Y:S01]  /*10630*/  SHF.R.S32.HI R9, RZ, 0x1f, R8.reuse ;  /* 0x0000001fff097819 */ /* 0x100fe20000011408 */
[----:B------:R-:W-:Y:S01]  /*10640*/  USHF.R.S32.HI UR15, URZ, 0x1f, UR21 ;  /* 0x0000001f3f0f7899 */ /* 0x000fe20008011415 */
[----:B------:R-:W-:Y:S01]  /*10650*/  IMAD.MOV R11, RZ, RZ, -R8 ;  /* 0x000000ffff0b7224 */ /* 0x000fe200078e0a08 */
[----:B------:R-:W-:Y:S01]  /*10660*/  USEL UR19, UR19, URZ, !UP0 ;  /* 0x0000003f13137287 */ /* 0x000fe2000c000000 */
[----:B------:R-:W-:Y:S01]  /*10670*/  IMAD.WIDE R4, R4, R5, UR8 ;  /* 0x0000000804047e25 */ /* 0x000fe2000f8e0205 */
[----:B------:R-:W-:-:S02]  /*10680*/  UIMAD UR14, UR15, UR16, URZ ;  /* 0x000000100f0e72a4 */ /* 0x000fc4000f8e023f */
[----:B------:R-:W-:Y:S01]  /*10690*/  UIMAD.WIDE.U32 UR12, UR21, UR16, UR10 ;  /* 0x00000010150c72a5 */ /* 0x000fe2000f8e000a */
[----:B------:R-:W-:Y:S01]  /*106a0*/  IMAD R11, R16, R11, R10 ;  /* 0x0000000b100b7224 */ /* 0x000fe200078e020a */
[----:B------:R-:W-:Y:S01]  /*106b0*/  UIMAD UR14, UR21, UR17, UR14 ;  /* 0x00000011150e72a4 */ /* 0x000fe2000f8e020e */
[C---:B------:R-:W-:Y:S01]  /*106c0*/  IADD3 R33, P3, R4.reuse, 0x4000, RZ ;  /* 0x0000400004217810 */ /* 0x040fe20007f7e0ff */
[----:B------:R-:W-:Y:S01]  /*106d0*/  USEL UR18, UR18, URZ, !UP0 ;  /* 0x0000003f12127287 */ /* 0x000fe2000c000000 */
[----:B------:R-:W-:Y:S01]  /*106e0*/  IADD3 R37, P2, R4, 0x5000, RZ ;  /* 0x0000500004257810 */ /* 0x000fe20007f5e0ff */
[----:B------:R-:W-:Y:S01]  /*106f0*/  ULDC.64 UR16, c[0x0][0xb98] ;  /* 0x0002e60000107ab9 */ /* 0x000fe20000000a00 */
[----:B------:R-:W-:Y:S01]  /*10700*/  UIADD3 UR13, UR13, UR14, URZ ;  /* 0x0000000e0d0d7290 */ /* 0x000fe2000fffe03f */
[----:B------:R-:W-:Y:S01]  /*10710*/  SHF.R.S32.HI R6, RZ, 0x1f, R11 ;  /* 0x0000001fff067819 */ /* 0x000fe2000001140b */
[----:B------:R-:W-:Y:S01]  /*10720*/  UIMAD UR10, UR19, UR16, URZ ;  /* 0x00000010130a72a4 */ /* 0x000fe2000f8e023f */
[----:B------:R-:W-:Y:S01]  /*10730*/  LOP3.LUT R32, R33, 0x380, RZ, 0xc0, !PT ;  /* 0x0000038021207812 */ /* 0x000fe200078ec0ff */
[----:B------:R-:W-:Y:S01]  /*10740*/  UIMAD.WIDE.U32 UR12, UR18, UR16, UR12 ;  /* 0x00000010120c72a5 */ /* 0x000fe2000f8e000c */
[----:B------:R-:W-:Y:S01]  /*10750*/  LOP3.LUT R36, R37, 0x380, RZ, 0xc0, !PT ;  /* 0x0000038025247812 */ /* 0x000fe200078ec0ff */
[----:B------:R-:W-:Y:S01]  /*10760*/  UIMAD UR10, UR18, UR17, UR10 ;  /* 0x00000011120a72a4 */ /* 0x000fe2000f8e020a */
[----:B------:R-:W-:Y:S01]  /*10770*/  SHF.R.U64 R32, R32, 0x3, RZ ;  /* 0x0000000320207819 */ /* 0x000fe200000012ff */
[----:B------:R-:W-:Y:S01]  /*10780*/  ULDC.64 UR8, c[0x0][0xb88] ;  /* 0x0002e20000087ab9 */ /* 0x000fe20000000a00 */
[----:B------:R-:W-:Y:S01]  /*10790*/  SHF.R.U64 R36, R36, 0x3, RZ ;  /* 0x0000000324247819 */ /* 0x000fe200000012ff */
[----:B------:R-:W-:Y:S01]  /*107a0*/  IMAD R6, R6, UR8, RZ ;  /* 0x0000000806067c24 */ /* 0x000fe2000f8e02ff */
[----:B------:R-:W-:Y:S01]  /*107b0*/  IADD3 R8, P0, R8, UR12, RZ ;  /* 0x0000000c08087c10 */ /* 0x000fe2000ff1e0ff */
[----:B------:R-:W-:Y:S01]  /*107c0*/  IMAD.U32 R10, RZ, RZ, UR10 ;  /* 0x0000000aff0a7e24 */ /* 0x000fe2000f8e00ff */
[----:B------:R-:W-:Y:S01]  /*107d0*/  LOP3.LUT R32, R32, R33, RZ, 0x3c, !PT ;  /* 0x0000002120207212 */ /* 0x000fe200078e3cff */
[----:B------:R-:W-:Y:S01]  /*107e0*/  IMAD R15, R11, UR9, R6 ;  /* 0x000000090b0f7c24 */ /* 0x000fe2000f8e0206 */
[----:B------:R-:W-:Y:S01]  /*107f0*/  LOP3.LUT R36, R36, R37, RZ, 0x3c, !PT ;  /* 0x0000002524247212 */ /* 0x000fe200078e3cff */
[--C-:B------:R-:W-:Y:S01]  /*10800*/  IMAD.X R33, RZ, RZ, R5.reuse, P3 ;  /* 0x000000ffff217224 */ /* 0x100fe200018e0605 */
[----:B------:R-:W-:Y:S01]  /*10810*/  IADD3.X R9, R9, UR13, R10, P0, !PT ;  /* 0x0000000d09097c10 */ /* 0x000fe200087fe40a */
[----:B------:R-:W-:Y:S01]  /*10820*/  IMAD.X R37, RZ, RZ, R5, P2 ;  /* 0x000000ffff257224 */ /* 0x000fe200010e0605 */
[C---:B------:R-:W-:Y:S01]  /*10830*/  IADD3 R53, P3, R4.reuse, 0xa000, RZ ;  /* 0x0000a00004357810 */ /* 0x040fe20007f7e0ff */
[----:B-----5:R-:W-:Y:S01]  /*10840*/  IMAD R23, R3, R16, RZ ;  /* 0x0000001003177224 */ /* 0x020fe200078e02ff */
[----:B------:R-:W-:Y:S01]  /*10850*/  IADD3 R57, P2, R4, 0xb000, RZ ;  /* 0x0000b00004397810 */ /* 0x000fe20007f5e0ff */
[----:B------:R-:W-:Y:S01]  /*10860*/  IMAD.WIDE.U32 R8, R11, UR8, R8 ;  /* 0x000000080b087c25 */ /* 0x000fe2000f8e0008 */
[----:B------:R-:W-:Y:S01]  /*10870*/  ULDC.64 UR8, c[0x0][0xb50] ;  /* 0x0002d40000087ab9 */ /* 0x000fe20000000a00 */
[----:B------:R-:W-:Y:S01]  /*10880*/  LOP3.LUT R52, R53, 0x380, RZ, 0xc0, !PT ;  /* 0x0000038035347812 */ /* 0x000fe200078ec0ff */
[----:B------:R-:W-:Y:S01]  /*10890*/  ULDC.64 UR12, c[0x0][0xaa0] ;  /* 0x0002a800000c7ab9 */ /* 0x000fe20000000a00 */
[----:B------:R-:W-:Y:S01]  /*108a0*/  IMAD.IADD R9, R9, 0x1, R15 ;  /* 0x0000000109097824 */ /* 0x000fe200078e020f */
[----:B------:R-:W-:-:S02]  /*108b0*/  LEA R10, P0, R8, UR8, 0x2 ;  /* 0x00000008080a7c11 */ /* 0x000fc4000f8010ff */
[----:B------:R-:W-:Y:S02]  /*108c0*/  SHF.R.U64 R52, R52, 0x3, RZ ;  /* 0x0000000334347819 */ /* 0x000fe400000012ff */
[----:B------:R-:W-:Y:S01]  /*108d0*/  LEA.HI.X R11, R8, UR9, R9, 0x2, P0 ;  /* 0x00000009080b7c11 */ /* 0x000fe200080f1409 */
[----:B------:R-:W-:Y:S01]  /*108e0*/  SHFL.IDX PT, R18, R10, RZ, 0x1c1f ;  /* 0x001c1fff0a127589 */ /* 0x000fe200000e0000 */
[----:B------:R-:W-:Y:S02]  /*108f0*/  IADD3 R29, P0, R4, 0x3000, RZ ;  /* 0x00003000041d7810 */ /* 0x000fe40007f1e0ff */
[----:B------:R-:W-:Y:S01]  /*10900*/  LOP3.LUT R56, R57, 0x380, RZ, 0xc0, !PT ;  /* 0x0000038039387812 */ /* 0x000fe200078ec0ff */
[----:B------:R-:W0:Y:S01]  /*10910*/  SHFL.IDX PT, R19, R11, RZ, 0x1c1f ;  /* 0x001c1fff0b137589 */ /* 0x000e2200000e0000 */
[----:B------:R-:W-:Y:S02]  /*10920*/  LOP3.LUT R28, R29, 0x380, RZ, 0xc0, !PT ;  /* 0x000003801d1c7812 */ /* 0x000fe400078ec0ff */
[----:B------:R-:W-:Y:S01]  /*10930*/  LOP3.LUT R52, R52, R53, RZ, 0x3c, !PT ;  /* 0x0000003534347212 */ /* 0x000fe200078e3cff */
[----:B------:R-:W-:Y:S01]  /*10940*/  IMAD.X R53, RZ, RZ, R5, P3 ;  /* 0x000000ffff357224 */ /* 0x000fe200018e0605 */
[----:B------:R-:W-:Y:S01]  /*10950*/  SHF.R.U64 R28, R28, 0x3, RZ ;  /* 0x000000031c1c7819 */ /* 0x000fe200000012ff */
[----:B------:R-:W-:Y:S01]  /*10960*/  SHFL.IDX PT, R20, R10, 0x1, 0x1c1f ;  /* 0x003c1f000a147f89 */ /* 0x000fe200000e0000 */
[----:B--2---:R-:W-:-:S02]  /*10970*/  IADD3 R13, P5, R4, 0x1000, RZ ;  /* 0x00001000040d7810 */ /* 0x004fc40007fbe0ff */
[----:B------:R-:W-:Y:S01]  /*10980*/  LOP3.LUT R28, R28, R29, RZ, 0x3c, !PT ;  /* 0x0000001d1c1c7212 */ /* 0x000fe200078e3cff */
[----:B------:R-:W-:Y:S01]  /*10990*/  IMAD.X R29, RZ, RZ, R5, P0 ;  /* 0x000000ffff1d7224 */ /* 0x000fe200000e0605 */
[C---:B------:R-:W-:Y:S01]  /*109a0*/  IADD3 R49, P0, R4.reuse, 0x9000, RZ ;  /* 0x0000900004317810 */ /* 0x040fe20007f1e0ff */
[----:B------:R-:W1:Y:S01]  /*109b0*/  SHFL.IDX PT, R21, R11, 0x1, 0x1c1f ;  /* 0x003c1f000b157f89 */ /* 0x000e6200000e0000 */
[----:B------:R-:W-:Y:S02]  /*109c0*/  IADD3 R25, P4, R4, 0x2000, RZ ;  /* 0x0000200004197810 */ /* 0x000fe40007f9e0ff */
[----:B------:R-:W-:Y:S02]  /*109d0*/  LOP3.LUT R48, R49, 0x380, RZ, 0xc0, !PT ;  /* 0x0000038031307812 */ /* 0x000fe400078ec0ff */
[----:B------:R-:W-:Y:S02]  /*109e0*/  SHF.R.U64 R56, R56, 0x3, RZ ;  /* 0x0000000338387819 */ /* 0x000fe400000012ff */
[----:B------:R-:W-:-:S02]  /*109f0*/  SHF.R.U64 R48, R48, 0x3, RZ ;  /* 0x0000000330307819 */ /* 0x000fc400000012ff */
[----:B------:R-:W-:Y:S02]  /*10a00*/  IADD3 R8, P3, R4, 0xf000, RZ ;  /* 0x0000f00004087810 */ /* 0x000fe40007f7e0ff */
[----:B------:R-:W-:Y:S01]  /*10a10*/  LOP3.LUT R48, R48, R49, RZ, 0x3c, !PT ;  /* 0x0000003130307212 */ /* 0x000fe200078e3cff */
[--C-:B------:R-:W-:Y:S01]  /*10a20*/  IMAD.X R49, RZ, RZ, R5.reuse, P0 ;  /* 0x000000ffff317224 */ /* 0x100fe200000e0605 */
[----:B------:R-:W-:Y:S02]  /*10a30*/  LOP3.LUT P0, RZ, R226, 0x3, RZ, 0xc0, !PT ;  /* 0x00000003e2ff7812 */ /* 0x000fe4000780c0ff */
[----:B------:R-:W-:Y:S01]  /*10a40*/  IADD3 R41, P6, R4, 0x6000, RZ ;  /* 0x0000600004297810 */ /* 0x000fe20007fde0ff */
[----:B------:R-:W-:Y:S01]  /*10a50*/  UIMAD UR10, UR11, UR12, URZ ;  /* 0x0000000c0b0a72a4 */ /* 0x000fe2000f8e023f */
[----:B------:R-:W-:Y:S01]  /*10a60*/  LOP3.LUT R12, R13, 0x380, RZ, 0xc0, !PT ;  /* 0x000003800d0c7812 */ /* 0x000fe200078ec0ff */
[----:B------:R-:W-:Y:S01]  /*10a70*/  UIMAD.WIDE.U32 UR8, UR4, UR12, URZ ;  /* 0x0000000c040872a5 */ /* 0x000fe2000f8e003f */
[----:B------:R-:W-:Y:S01]  /*10a80*/  LOP3.LUT R24, R25, 0x380, RZ, 0xc0, !PT ;  /* 0x0000038019187812 */ /* 0x000fe200078ec0ff */
[--C-:B------:R-:W-:Y:S01]  /*10a90*/  IMAD.X R61, RZ, RZ, R5.reuse, P3 ;  /* 0x000000ffff3d7224 */ /* 0x100fe200018e0605 */
[----:B------:R-:W-:Y:S01]  /*10aa0*/  LOP3.LUT R56, R56, R57, RZ, 0x3c, !PT ;  /* 0x0000003938387212 */ /* 0x000fe200078e3cff */
[----:B------:R-:W-:Y:S01]  /*10ab0*/  IMAD.X R57, RZ, RZ, R5, P2 ;  /* 0x000000ffff397224 */ /* 0x000fe200010e0605 */
[----:B------:R-:W-:-:S02]  /*10ac0*/  LOP3.LUT R3, R8, 0x380, RZ, 0xc0, !PT ;  /* 0x0000038008037812 */ /* 0x000fc400078ec0ff */
[----:B------:R-:W-:Y:S02]  /*10ad0*/  SHF.R.U64 R12, R12, 0x3, RZ ;  /* 0x000000030c0c7819 */ /* 0x000fe400000012ff */
[----:B------:R-:W-:Y:S02]  /*10ae0*/  SHF.R.U64 R24, R24, 0x3, RZ ;  /* 0x0000000318187819 */ /* 0x000fe400000012ff */
[----:B------:R-:W-:Y:S02]  /*10af0*/  SHF.R.U64 R3, R3, 0x3, RZ ;  /* 0x0000000303037819 */ /* 0x000fe400000012ff */
[----:B------:R-:W-:Y:S01]  /*10b00*/  LOP3.LUT R12, R12, R13, RZ, 0x3c, !PT ;  /* 0x0000000d0c0c7212 */ /* 0x000fe200078e3cff */
[----:B------:R-:W-:Y:S01]  /*10b10*/  IMAD.X R13, RZ, RZ, R5, P5 ;  /* 0x000000ffff0d7224 */ /* 0x000fe200028e0605 */
[----:B------:R-:W-:Y:S02]  /*10b20*/  LOP3.LUT R24, R24, R25, RZ, 0x3c, !PT ;  /* 0x0000001918187212 */ /* 0x000fe400078e3cff */
[----:B------:R-:W-:-:S02]  /*10b30*/  IADD3.X R25, RZ, R5, RZ, P4, !PT ;  /* 0x00000005ff197210 */ /* 0x000fc400027fe4ff */
[C---:B------:R-:W-:Y:S02]  /*10b40*/  IADD3 R45, P5, R4.reuse, 0x7000, RZ ;  /* 0x00007000042d7810 */ /* 0x040fe40007fbe0ff */
[----:B------:R-:W-:Y:S02]  /*10b50*/  IADD3 R69, P4, R4, 0x8000, RZ ;  /* 0x0000800004457810 */ /* 0x000fe40007f9e0ff */
[----:B------:R-:W-:Y:S02]  /*10b60*/  LOP3.LUT R60, R3, R8, RZ, 0x3c, !PT ;  /* 0x00000008033c7212 */ /* 0x000fe400078e3cff */
[----:B------:R-:W2:Y:S01]  /*10b70*/  @P1 LDC R3, c[0x0][0xbec] ;  /* 0x0002fb00ff031b82 */ /* 0x000ea20000000800 */
[----:B------:R-:W-:Y:S02]  /*10b80*/  LOP3.LUT R40, R41, 0x380, RZ, 0xc0, !PT ;  /* 0x0000038029287812 */ /* 0x000fe400078ec0ff */
[----:B------:R-:W-:Y:S02]  /*10b90*/  LOP3.LUT R44, R45, 0x380, RZ, 0xc0, !PT ;  /* 0x000003802d2c7812 */ /* 0x000fe400078ec0ff */
[----:B------:R-:W-:-:S02]  /*10ba0*/  LOP3.LUT R68, R69, 0x380, RZ, 0xc0, !PT ;  /* 0x0000038045447812 */ /* 0x000fc400078ec0ff */
[----:B------:R-:W-:Y:S02]  /*10bb0*/  LOP3.LUT R9, R4, 0x380, RZ, 0xc0, !PT ;  /* 0x0000038004097812 */ /* 0x000fe400078ec0ff */
        /* <DEDUP_REMOVED lines=9> */
[----:B------:R-:W-:Y:S01]  /*10c50*/  IMAD.X R69, RZ, RZ, R5, P4 ;  /* 0x000000ffff457224 */ /* 0x000fe200020e0605 */
[C---:B------:R-:W-:Y:S01]  /*10c60*/  IADD3 R77, P6, R4.reuse, 0xc000, RZ ;  /* 0x0000c000044d7810 */ /* 0x040fe20007fde0ff */
[----:B------:R-:W-:Y:S01]  /*10c70*/  UIMAD UR10, UR4, UR13, UR10 ;  /* 0x0000000d040a72a4 */ /* 0x000fe2000f8e020a */
[----:B------:R-:W-:-:S02]  /*10c80*/  IADD3 R73, P5, R4, 0xd000, RZ ;  /* 0x0000d00004497810 */ /* 0x000fc40007fbe0ff */
[----:B------:R-:W-:Y:S01]  /*10c90*/  IADD3 R65, P4, R4, 0xe000, RZ ;  /* 0x0000e00004417810 */ /* 0x000fe20007f9e0ff */
[----:B------:R-:W-:Y:S01]  /*10ca0*/  ULDC.64 UR12, c[0x0][0xae8] ;  /* 0x0002ba00000c7ab9 */ /* 0x000fe20000000a00 */
[----:B------:R-:W-:Y:S01]  /*10cb0*/  LOP3.LUT R4, R9, R4, RZ, 0x3c, !PT ;  /* 0x0000000409047212 */ /* 0x000fe200078e3cff */
[----:B------:R-:W-:Y:S01]  /*10cc0*/  UIADD3 UR9, UR9, UR10, URZ ;  /* 0x0000000a09097290 */ /* 0x000fe2000fffe03f */
[----:B------:R-:W-:Y:S01]  /*10cd0*/  LOP3.LUT R76, R77, 0x380, RZ, 0xc0, !PT ;  /* 0x000003804d4c7812 */ /* 0x000fe200078ec0ff */
[----:B------:R-:W-:Y:S01]  /*10ce0*/  UIMAD UR4, UR15, UR12, URZ ;  /* 0x0000000c0f0472a4 */ /* 0x000fe2000f8e023f */
[----:B------:R-:W-:Y:S02]  /*10cf0*/  LOP3.LUT R72, R73, 0x380, RZ, 0xc0, !PT ;  /* 0x0000038049487812 */ /* 0x000fe400078ec0ff */
[----:B------:R-:W-:Y:S01]  /*10d00*/  LOP3.LUT R64, R65, 0x380, RZ, 0xc0, !PT ;  /* 0x0000038041407812 */ /* 0x000fe200078ec0ff */
[----:B------:R-:W-:Y:S01]  /*10d10*/  UIMAD UR4, UR21, UR13, UR4 ;  /* 0x0000000d150472a4 */ /* 0x000fe2000f8e0204 */
[----:B------:R-:W-:Y:S01]  /*10d20*/  SHF.R.U64 R76, R76, 0x3, RZ ;  /* 0x000000034c4c7819 */ /* 0x000fe200000012ff */
[----:B------:R-:W-:Y:S01]  /*10d30*/  UIMAD.WIDE.U32 UR8, UR21, UR12, UR8 ;  /* 0x0000000c150872a5 */ /* 0x000fe2000f8e0008 */
[----:B------:R-:W-:Y:S01]  /*10d40*/  SHF.R.U64 R72, R72, 0x3, RZ ;  /* 0x0000000348487819 */ /* 0x000fe200000012ff */
[----:B------:R-:W-:Y:S01]  /*10d50*/  ULDC.64 UR10, c[0x0][0xaf0] ;  /* 0x0002bc00000a7ab9 */ /* 0x000fe20000000a00 */
[----:B------:R-:W-:Y:S01]  /*10d60*/  SHF.R.U64 R64, R64, 0x3, RZ ;  /* 0x0000000340407819 */ /* 0x000fe200000012ff */
[----:B------:R-:W-:Y:S01]  /*10d70*/  UIADD3 UR9, UR9, UR4, URZ ;  /* 0x0000000409097290 */ /* 0x000fe2000fffe03f */
[----:B------:R-:W-:Y:S01]  /*10d80*/  LOP3.LUT R76, R76, R77, RZ, 0x3c, !PT ;  /* 0x0000004d4c4c7212 */ /* 0x000fe200078e3cff */
[----:B------:R-:W-:Y:S01]  /*10d90*/  UIMAD UR4, UR19, UR10, URZ ;  /* 0x0000000a130472a4 */ /* 0x000fe2000f8e023f */
[----:B------:R-:W-:Y:S01]  /*10da0*/  LOP3.LUT R72, R72, R73, RZ, 0x3c, !PT ;  /* 0x0000004948487212 */ /* 0x000fe200078e3cff */
[--C-:B------:R-:W-:Y:S01]  /*10db0*/  IMAD.X R77, RZ, RZ, R5.reuse, P6 ;  /* 0x000000ffff4d7224 */ /* 0x100fe200030e0605 */
[----:B------:R-:W-:Y:S01]  /*10dc0*/  LOP3.LUT R64, R64, R65, RZ, 0x3c, !PT ;  /* 0x0000004140407212 */ /* 0x000fe200078e3cff */
[----:B------:R-:W-:Y:S01]  /*10dd0*/  IMAD.X R73, RZ, RZ, R5, P5 ;  /* 0x000000ffff497224 */ /* 0x000fe200028e0605 */
[----:B------:R-:W-:Y:S01]  /*10de0*/  IADD3.X R65, RZ, R5, RZ, P4, !PT ;  /* 0x00000005ff417210 */ /* 0x000fe200027fe4ff */
[----:B------:R-:W-:-:S02]  /*10df0*/  UIMAD UR4, UR18, UR11, UR4 ;  /* 0x0000000b120472a4 */ /* 0x000fc4000f8e0204 */
[----:B------:R-:W-:-:S03]  /*10e00*/  UIMAD.WIDE.U32 UR8, UR18, UR10, UR8 ;  /* 0x0000000a120872a5 */ /* 0x000fc6000f8e0008 */
[----:B------:R-:W-:Y:S01]  /*10e10*/  ULDC.64 UR10, c[0x0][0xae0] ;  /* 0x0002b800000a7ab9 */ /* 0x000fe20000000a00 */
[----:B------:R-:W-:Y:S01]  /*10e20*/  UIADD3 UR4, UR9, UR4, URZ ;  /* 0x0000000409047290 */ /* 0x000fe2000fffe03f */
[----:B------:R-:W-:Y:S01]  /*10e30*/  VIADD R80, R224, UR20 ;  /* 0x00000014e0507c36 */ /* 0x000fe20008000000 */
[----:B------:R-:W-:-:S04]  /*10e40*/  UIADD3 UR7, UR7, 0x38820, URZ ;  /* 0x0003882007077890 */ /* 0x000fc8000fffe03f */
[----:B------:R-:W-:Y:S01]  /*10e50*/  UPRMT UR7, URZ, 0x654, UR7 ;  /* 0x000006543f077896 */ /* 0x000fe20008000007 */
[----:B------:R-:W-:Y:S01]  /*10e60*/  BSSY B1, `(.L_x_2459) ;  /* 0x0000054000017945 */ /* 0x000fe20003800000 */
[----:B------:R-:W-:Y:S02]  /*10e70*/  SHF.R.S32.HI R81, RZ, 0x1f, R219 ;  /* 0x0000001fff517819 */ /* 0x000fe400000114db */
[----:B------:R-:W-:Y:S02]  /*10e80*/  SHF.R.S32.HI R82, RZ, 0x1f, R217 ;  /* 0x0000001fff527819 */ /* 0x000fe400000114d9 */
[----:B------:R-:W-:Y:S02]  /*10e90*/  SHF.R.S32.HI R83, RZ, 0x1f, R218 ;  /* 0x0000001fff537819 */ /* 0x000fe400000114da */
[----:B------:R-:W-:Y:S02]  /*10ea0*/  SHF.R.S32.HI R84, RZ, 0x1f, R22 ;  /* 0x0000001fff547819 */ /* 0x000fe40000011416 */
[----:B---3--:R-:W-:-:S04]  /*10eb0*/  IADD3 R14, R14, UR20, RZ ;  /* 0x000000140e0e7c10 */ /* 0x008fc8000fffe0ff */
[C---:B------:R-:W-:Y:S01]  /*10ec0*/  ISETP.GE.OR P2, PT, R14.reuse, R23, P0 ;  /* 0x000000170e00720c */ /* 0x040fe20000746670 */
[----:B------:R-:W-:-:S05]  /*10ed0*/  VIADD R6, R14, 0x8 ;  /* 0x000000080e067836 */ /* 0x000fca0000000000 */
[----:B------:R-:W-:-:S07]  /*10ee0*/  ISETP.GE.OR P0, PT, R6, R23, P0 ;  /* 0x000000170600720c */ /* 0x000fce0000706670 */
[----:B0-----:R0:W-:Y:S06]  /*10ef0*/  @!P2 ST.E desc[UR38][R18.64], R0 ;  /* 0x000000001200a985 */ /* 0x0011ec000c101926 */
[----:B-1----:R1:W-:Y:S04]  /*10f00*/  @!P0 ST.E desc[UR38][R20.64], R2 ;  /* 0x0000000214008985 */ /* 0x0023e8000c101926 */
[----:B------:R3:W5:Y:S01]  /*10f10*/  LD.E.128 R8, desc[UR38][R4.64] ;  /* 0x0000002604087980 */ /* 0x000762000c101d00 */
[----:B0-----:R-:W0:Y:S01]  /*10f20*/  @P1 LDC R19, c[0x0][0xbf0] ;  /* 0x0002fc00ff131b82 */ /* 0x001e220000000800 */
[----:B------:R-:W-:-:S02]  /*10f30*/  IMAD R0, R220, 0x20, R224 ;  /* 0x00000020dc007824 */ /* 0x000fc400078e02e0 */
[----:B------:R-:W5:Y:S01]  /*10f40*/  LD.E.128 R12, desc[UR38][R12.64] ;  /* 0x000000260c0c7980 */ /* 0x000f62000c101d00 */
[----:B-1----:R-:W-:-:S03]  /*10f50*/  IMAD.U32 R2, RZ, RZ, UR8 ;  /* 0x00000008ff027e24 */ /* 0x002fc6000f8e00ff */
[----:B------:R-:W5:Y:S01]  /*10f60*/  LD.E.128 R24, desc[UR38][R24.64] ;  /* 0x0000002618187980 */ /* 0x000f62000c101d00 */
[----:B---3--:R-:W-:-:S03]  /*10f70*/  VIADD R4, R0, UR20 ;  /* 0x0000001400047c36 */ /* 0x008fc60008000000 */
[----:B------:R-:W5:Y:S01]  /*10f80*/  LD.E.128 R28, desc[UR38][R28.64] ;  /* 0x000000261c1c7980 */ /* 0x000f62000c101d00 */
[----:B--2---:R-:W-:-:S03]  /*10f90*/  @P1 IMAD.HI.U32 R0, R4, R3, RZ ;  /* 0x0000000304001227 */ /* 0x004fc600078e00ff */
[----:B------:R-:W5:Y:S01]  /*10fa0*/  LD.E.128 R32, desc[UR38][R32.64] ;  /* 0x0000002620207980 */ /* 0x000f62000c101d00 */
[----:B------:R-:W-:-:S03]  /*10fb0*/  IMAD.MOV.U32 R5, RZ, RZ, R4 ;  /* 0x000000ffff057224 */ /* 0x000fc600078e0004 */
[----:B------:R-:W5:Y:S04]  /*10fc0*/  LD.E.128 R36, desc[UR38][R36.64] ;  /* 0x0000002624247980 */ /* 0x000f68000c101d00 */
[----:B------:R-:W5:Y:S01]  /*10fd0*/  LD.E.128 R40, desc[UR38][R40.64] ;  /* 0x0000002628287980 */ /* 0x000f62000c101d00 */
[----:B0-----:R-:W-:-:S03]  /*10fe0*/  @P1 SHF.R.U32.HI R5, RZ, R19, R0 ;  /* 0x00000013ff051219 */ /* 0x001fc60000011600 */
[----:B------:R-:W5:Y:S01]  /*10ff0*/  LD.E.128 R44, desc[UR38][R44.64] ;  /* 0x000000262c2c7980 */ /* 0x000f62000c101d00 */
[--C-:B------:R-:W-:Y:S01]  /*11000*/  SHF.R.S32.HI R0, RZ, 0x1f, R5.reuse ;  /* 0x0000001fff007819 */ /* 0x100fe20000011405 */
[----:B------:R-:W-:Y:S01]  /*11010*/  IMAD.MOV R19, RZ, RZ, -R5 ;  /* 0x000000ffff137224 */ /* 0x000fe200078e0a05 */
[----:B------:R-:W-:Y:S01]  /*11020*/  MOV R3, UR9 ;  /* 0x0000000900037c02 */ /* 0x000fe20008000f00 */
[----:B------:R-:W-:Y:S01]  /*11030*/  IMAD.U32 R3, RZ, RZ, UR4 ;  /* 0x00000004ff037e24 */ /* 0x000fe2000f8e00ff */
[----:B------:R-:W5:Y:S01]  /*11040*/  LD.E.128 R68, desc[UR38][R68.64] ;  /* 0x0000002644447980 */ /* 0x000f62000c101d00 */
[----:B------:R-:W-:Y:S01]  /*11050*/  IMAD R0, R0, UR10, RZ ;  /* 0x0000000a00007c24 */ /* 0x000fe2000f8e02ff */
[----:B------:R-:W-:Y:S01]  /*11060*/  ULDC.64 UR8, c[0x0][0xad8] ;  /* 0x0002b60000087ab9 */ /* 0x000fe20000000a00 */
[----:B------:R-:W-:Y:S01]  /*11070*/  IMAD R19, R16, R19, R4 ;  /* 0x0000001310137224 */ /* 0x000fe200078e0204 */
[----:B------:R-:W5:Y:S01]  /*11080*/  LD.E.128 R48, desc[UR38][R48.64] ;  /* 0x0000002630307980 */ /* 0x000f62000c101d00 */
[----:B------:R-:W-:-:S03]  /*11090*/  IMAD R21, R5, UR11, R0 ;  /* 0x0000000b05157c24 */ /* 0x000fc6000f8e0200 */
[----:B------:R-:W5:Y:S01]  /*110a0*/  LD.E.128 R52, desc[UR38][R52.64] ;  /* 0x0000002634347980 */ /* 0x000f62000c101d00 */
[----:B------:R-:W-:-:S03]  /*110b0*/  SHF.R.S32.HI R0, RZ, 0x1f, R19 ;  /* 0x0000001fff007819 */ /* 0x000fc60000011413 */
[----:B------:R-:W5:Y:S01]  /*110c0*/  LD.E.128 R56, desc[UR38][R56.64] ;  /* 0x0000002638387980 */ /* 0x000f62000c101d00 */
[----:B------:R-:W-:-:S03]  /*110d0*/  IMAD.WIDE.U32 R2, R5, UR10, R2 ;  /* 0x0000000a05027c25 */ /* 0x000fc6000f8e0002 */
[----:B------:R-:W5:Y:S04]  /*110e0*/  LD.E.128 R76, desc[UR38][R76.64] ;  /* 0x000000264c4c7980 */ /* 0x000f68000c101d00 */
[----:B------:R-:W5:Y:S04]  /*110f0*/  LD.E.128 R72, desc[UR38][R72.64] ;  /* 0x0000002648487980 */ /* 0x000f68000c101d00 */
[----:B------:R-:W5:Y:S04]  /*11100*/  LD.E.128 R64, desc[UR38][R64.64] ;  /* 0x0000002640407980 */ /* 0x000f68000c101d00 */
[----:B------:R-:W5:Y:S01]  /*11110*/  LD.E.128 R60, desc[UR38][R60.64] ;  /* 0x000000263c3c7980 */ /* 0x000f62000c101d00 */
[----:B------:R-:W-:Y:S01]  /*11120*/  IMAD.IADD R3, R3, 0x1, R21 ;  /* 0x0000000103037824 */ /* 0x000fe200078e0215 */
[----:B------:R-:W-:Y:S01]  /*11130*/  ISETP.GE.AND P2, PT, R80, R23, PT ;  /* 0x000000175000720c */ /* 0x000fe20003f46270 */
[----:B------:R-:W-:Y:S01]  /*11140*/  IMAD R4, R0, UR8, RZ ;  /* 0x0000000800047c24 */ /* 0x000fe2000f8e02ff */
[----:B------:R-:W-:Y:S01]  /*11150*/  @!PT LDS RZ, [RZ] ;  /* 0x00000000fffff984 */ /* 0x000fe20000000800 */
[----:B------:R-:W-:Y:S01]  /*11160*/  @!PT LDS RZ, [RZ] ;  /* 0x00000000fffff984 */ /* 0x000fe20000000800 */
[----:B------:R-:W-:Y:S01]  /*11170*/  @!PT LDS RZ, [RZ] ;  /* 0x00000000fffff984 */ /* 0x000fe20000000800 */
[----:B------:R-:W-:Y:S01]  /*11180*/  @!PT LDS RZ, [RZ] ;  /* 0x00000000fffff984 */ /* 0x000fe20000000800 */
[----:B------:R0:W-:Y:S06]  /*11190*/  MEMBAR.ALL.CTA ;  /* 0x0000000000007992 */ /* 0x0001ec0000008000 */
[----:B0-----:R-:W0:Y:S01]  /*111a0*/  FENCE.VIEW.ASYNC.S ;  /* 0x00000000000073c6 */ /* 0x001e220000000000 */
[----:B------:R-:W-:-:S04]  /*111b0*/  IMAD.WIDE.U32 R2, R19, UR8, R2 ;  /* 0x0000000813027c25 */ /* 0x000fc8000f8e0002 */
[----:B------:R-:W-:Y:S01]  /*111c0*/  IMAD R5, R19, UR9, R4 ;  /* 0x0000000913057c24 */ /* 0x000fe2000f8e0204 */
[----:B------:R-:W-:Y:S01]  /*111d0*/  ULDC.64 UR8, c[0x0][0xa80] ;  /* 0x0002a00000087ab9 */ /* 0x000fe20000000a00 */
[----:B------:R-:W-:Y:S01]  /*111e0*/  VIADD R0, R80, 0x20 ;  /* 0x0000002050007836 */ /* 0x000fe20000000000 */
[----:B------:R-:W-:Y:S01]  /*111f0*/  LEA R6, P3, R2, UR8, 0x1 ;  /* 0x0000000802067c11 */ /* 0x000fe2000f8608ff */
[----:B------:R-:W-:-:S03]  /*11200*/  IMAD.IADD R3, R3, 0x1, R5 ;  /* 0x0000000103037824 */ /* 0x000fc600078e0205 */
[-C--:B------:R-:W-:Y:S01]  /*11210*/  ISETP.GE.AND P1, PT, R0, R23.reuse, PT ;  /* 0x000000170000720c */ /* 0x080fe20003f26270 */
[----:B------:R-:W-:Y:S01]  /*11220*/  VIADD R0, R80, 0x40 ;  /* 0x0000004050007836 */ /* 0x000fe20000000000 */
[----:B------:R-:W-:Y:S01]  /*11230*/  LEA.HI.X R16, R2, UR9, R3, 0x1, P3 ;  /* 0x0000000902107c11 */ /* 0x000fe200098f0c03 */
[----:B0-----:R0:W1:Y:S03]  /*11240*/  SHFL.IDX PT, R20, R6, RZ, 0x181f ;  /* 0x00181fff06147589 */ /* 0x00106600000e0000 */
[----:B------:R-:W-:Y:S02]  /*11250*/  ISETP.GE.AND P0, PT, R0, R23, PT ;  /* 0x000000170000720c */ /* 0x000fe40003f06270 */
[----:B------:R0:W2:Y:S01]  /*11260*/  SHFL.IDX PT, R0, R16, RZ, 0x181f ;  /* 0x00181fff10007589 */ /* 0x0000a200000e0000 */
[----:B------:R-:W-:Y:S01]  /*11270*/  SYNCS.ARRIVE.TRANS64.RED.A1T0 RZ, [UR7], RZ ;  /* 0x000000ffffff79a7 */ /* 0x000fe20008100407 */
[----:B------:R-:W-:Y:S09]  /*11280*/  @P2 BRA `(.L_x_2460) ;  /* 0x0000000000442947 */ /* 0x000ff20003800000 */
        /* <DEDUP_REMOVED lines=17> */
.L_x_2460:
[----:B------:R-:W-:Y:S05]  /*113a0*/  BSYNC B1 ;  /* 0x0000000000017941 */ /* 0x000fea0003800000 */
.L_x_2459:
[----:B--2---:R2:W4:Y:S01]  /*113b0*/  SHFL.IDX PT, R0, R16, 0x1, 0x181f ;  /* 0x00381f0010007f89 */ /* 0x00452200000e0000 */
        /* <DEDUP_REMOVED lines=9> */
[----:B------:R-:W-:Y:S02]  /*11450*/  @!P3 LEA R4, P5, R218, R10, 0x1 ;  /* 0x0000000ada04b211 */ /* 0x000fe400078a08ff */
        /* <DEDUP_REMOVED lines=10> */
.L_x_2462:
[----:B------:R-:W-:Y:S05]  /*11500*/  BSYNC B1 ;  /* 0x0000000000017941 */ /* 0x000fea0003800000 */
.L_x_2461:
[----:B----4-:R4:W0:Y:S01]  /*11510*/  SHFL.IDX PT, R0, R16, 0x2, 0x181f ;  /* 0x00581f0010007f89 */ /* 0x01082200000e0000 */
        /* <DEDUP_REMOVED lines=20> */
.L_x_2464:
[----:B------:R-:W-:Y:S05]  /*11660*/  BSYNC B1 ;  /* 0x0000000000017941 */ /* 0x000fea0003800000 */
.L_x_2463:
[----:B0-----:R-:W-:Y:S01]  /*11670*/  IADD3 R0, R80, 0x60, RZ ;  /* 0x0000006050007810 */ /* 0x001fe20007ffe0ff */
[----:B--2-4-:R-:W4:Y:S03]  /*11680*/  SHFL.IDX PT, R16, R16, 0x3, 0x181f ;  /* 0x00781f0010107f89 */ /* 0x014f2600000e0000 */
[----:B------:R-:W-:Y:S01]  /*11690*/  ISETP.GE.AND P0, PT, R0, R23, PT ;  /* 0x000000170000720c */ /* 0x000fe20003f06270 */
[----:B------:R-:W0:-:S12]  /*116a0*/  SHFL.IDX PT, R6, R6, 0x3, 0x181f ;  /* 0x00781f0006067f89 */ /* 0x000e1800000e0000 */
[----:B------:R-:W-:Y:S05]  /*116b0*/  @P0 BRA `(.L_x_2465) ;  /* 0x0000000c00ec0947 */ /* 0x000fea0003800000 */
[----:B------:R-:W-:Y:S02]  /*116c0*/  ULDC UR4, c[0x0][0xac8] ;  /* 0x0002b20000047ab9 */ /* 0x000fe40000000800 */
[----:B------:R-:W-:Y:S02]  /*116d0*/  ISETP.GE.AND P3, PT, R22, UR4, PT ;  /* 0x0000000416007c0c */ /* 0x000fe4000bf66270 */
[----:B------:R-:W-:Y:S02]  /*116e0*/  ISETP.GE.AND P4, PT, R218, UR4, PT ;  /* 0x00000004da007c0c */ /* 0x000fe4000bf86270 */
[----:B------:R-:W-:-:S09]  /*116f0*/  ISETP.GE.AND P5, PT, R217, UR4, PT ;  /* 0x00000004d9007c0c */ /* 0x000fd2000bfa6270 */
[-C--:B0-----:R-:W-:Y:S02]  /*11700*/  @!P3 LEA R2, P0, R22, R6.reuse, 0x1 ;  /* 0x000000061602b211 */ /* 0x081fe400078008ff */
[-C--:B------:R-:W-:Y:S02]  /*11710*/  @!P4 LEA R4, P1, R218, R6.reuse, 0x1 ;  /* 0x00000006da04c211 */ /* 0x080fe400078208ff */
[C---:B------:R-:W-:Y:S02]  /*11720*/  @!P5 LEA R8, P2, R217.reuse, R6, 0x1 ;  /* 0x00000006d908d211 */ /* 0x040fe400078408ff */
[-C--:B----4-:R-:W-:Y:S02]  /*11730*/  @!P3 LEA.HI.X R3, R22, R16.reuse, R84, 0x1, P0 ;  /* 0x000000101603b211 */ /* 0x090fe400000f0c54 */
        /* <DEDUP_REMOVED lines=11> */
.L_x_2457:
        /* <DEDUP_REMOVED lines=24> */
[----:B------:R-:W-:-:S05]  /*11970*/  IMAD.U32 R5, RZ, RZ, UR9 ;  /* 0x00000009ff057e24 */ /* 0x000fca000f8e00ff */
        /* <DEDUP_REMOVED lines=14> */
[----:B--2---:R-:W-:-:S07]  /*11a60*/  IADD3 R0, -R5, R0, RZ ;  /* 0x0000000005007210 */ /* 0x004fce0007ffe1ff */
.L_x_2466:
        /* <DEDUP_REMOVED lines=49> */
.L_x_2468:
[----:B------:R-:W-:Y:S05]  /*11d80*/  BSYNC B1 ;  /* 0x0000000000017941 */ /* 0x000fea0003800000 */
.L_x_2467:
[----:B0-----:R-:W0:Y:S01]  /*11d90*/  @P0 LDC R3, c[0x0][0xbf0] ;  /* 0x0002fc00ff030b82 */ /* 0x001e220000000800 */
[----:B------:R-:W-:Y:S01]  /*11da0*/  ULDC.64 UR14, c[0x0][0xaa0] ;  /* 0x0002a800000e7ab9 */ /* 0x000fe20000000a00 */
[----:B------:R-:W-:Y:S01]  /*11db0*/  R2UR UR17, R222 ;  /* 0x00000000de1172ca */ /* 0x000fe200000e0000 */
[----:B------:R-:W-:Y:S01]  /*11dc0*/  UIMAD UR7, UR10, UR14, URZ ;  /* 0x0000000e0a0772a4 */ /* 0x000fe2000f8e023f */
[----:B------:R-:W-:Y:S01]  /*11dd0*/  R2UR UR16, R214 ;  /* 0x00000000d61072ca */ /* 0x000fe200000e0000 */
[----:B------:R-:W-:Y:S01]  /*11de0*/  UIMAD.WIDE.U32 UR8, UR4, UR14, URZ ;  /* 0x0000000e040872a5 */ /* 0x000fe2000f8e003f */
[----:B------:R-:W-:Y:S01]  /*11df0*/  LEA R2, R220, R224, 0x5 ;  /* 0x000000e0dc027211 */ /* 0x000fe200078e28ff */
[----:B------:R-:W-:Y:S01]  /*11e00*/  UIMAD UR7, UR4, UR15, UR7 ;  /* 0x0000000f040772a4 */ /* 0x000fe2000f8e0207 */
[----:B------:R-:W-:Y:S01]  /*11e10*/  BSSY B1, `(.L_x_2469) ;  /* 0x0000043000017945 */ /* 0x000fe20003800000 */
[----:B------:R-:W-:Y:S01]  /*11e20*/  SHF.R.S32.HI R16, RZ, 0x1f, R219 ;  /* 0x0000001fff107819 */ /* 0x000fe200000114db */
[----:B------:R-:W-:Y:S01]  /*11e30*/  ULDC.64 UR14, c[0x0][0xae8] ;  /* 0x0002ba00000e7ab9 */ /* 0x000fe20000000a00 */
[----:B------:R-:W-:Y:S01]  /*11e40*/  UIADD3 UR9, UR9, UR7, URZ ;  /* 0x0000000709097290 */ /* 0x000fe2000fffe03f */
[----:B------:R-:W-:Y:S01]  /*11e50*/  SHF.R.S32.HI R18, RZ, 0x1f, R217 ;  /* 0x0000001fff127819 */ /* 0x000fe200000114d9 */
[----:B------:R-:W-:Y:S01]  /*11e60*/  UIMAD UR4, UR11, UR14, URZ ;  /* 0x0000000e0b0472a4 */ /* 0x000fe2000f8e023f */
[----:B------:R-:W-:Y:S01]  /*11e70*/  SHF.R.S32.HI R19, RZ, 0x1f, R218 ;  /* 0x0000001fff137819 */ /* 0x000fe200000114da */
[----:B------:R-:W-:Y:S01]  /*11e80*/  UIMAD.WIDE.U32 UR8, UR17, UR14, UR8 ;  /* 0x0000000e110872a5 */ /* 0x000fe2000f8e0008 */
[----:B------:R-:W-:Y:S01]  /*11e90*/  SHF.R.S32.HI R20, RZ, 0x1f, R22 ;  /* 0x0000001fff147819 */ /* 0x000fe20000011416 */
[----:B------:R-:W-:Y:S01]  /*11ea0*/  VIADD R6, R2, UR16 ;  /* 0x0000001002067c36 */ /* 0x000fe20008000000 */
        /* <DEDUP_REMOVED lines=15> */
[----:B------:R-:W-:Y:S01]  /*11fa0*/  IMAD.U32 R2, RZ, RZ, UR8 ;  /* 0x00000008ff027e24 */ /* 0x000fe2000f8e00ff */
[----:B------:R-:W-:Y:S01]  /*11fb0*/  ULDC.64 UR8, c[0x0][0xad8] ;  /* 0x0002b60000087ab9 */ /* 0x000fe20000000a00 */
[----:B------:R-:W-:Y:S02]  /*11fc0*/  IMAD.U32 R3, RZ, RZ, UR4 ;  /* 0x00000004ff037e24 */ /* 0x000fe4000f8e00ff */
[----:B------:R-:W-:Y:S02]  /*11fd0*/  IMAD R9, R13, R9, R6 ;  /* 0x000000090d097224 */ /* 0x000fe400078e0206 */
[----:B------:R-:W-:-:S02]  /*11fe0*/  IMAD R11, R5, UR11, R4 ;  /* 0x0000000b050b7c24 */ /* 0x000fc4000f8e0204 */
        /* <DEDUP_REMOVED lines=37> */
.L_x_2470:
[----:B------:R-:W-:Y:S05]  /*12240*/  BSYNC B1 ;  /* 0x0000000000017941 */ /* 0x000fea0003800000 */
.L_x_2469:
        /* <DEDUP_REMOVED lines=21> */
.L_x_2472:
[----:B------:R-:W-:Y:S05]  /*123a0*/  BSYNC B1 ;  /* 0x0000000000017941 */ /* 0x000fea0003800000 */
.L_x_2471:
        /* <DEDUP_REMOVED lines=21> */
.L_x_2474:
[----:B------:R-:W-:Y:S05]  /*12500*/  BSYNC B1 ;  /* 0x0000000000017941 */ /* 0x000fea0003800000 */
.L_x_2473:
        /* <DEDUP_REMOVED lines=22> */
.L_x_2465:
[----:B------:R-:W-:Y:S05]  /*12670*/  BSYNC B0 ;  /* 0x0000000000007941 */ /* 0x000fea0003800000 */
.L_x_2456:
[----:B------:R-:W-:Y:S02]  /*12680*/  ULDC UR4, c[0x0][0xc3c] ;  /* 0x00030f0000047ab9 */ /* 0x000fe40000000800 */
[----:B------:R-:W-:-:S13]  /*12690*/  ISETP.GE.AND P0, PT, R7, UR4, PT ;  /* 0x0000000407007c0c */ /* 0x000fda000bf06270 */
[----:B------:R-:W-:Y:S05]  /*126a0*/  @!P0 BRA `(.L_x_2475) ;  /* 0xfffffee400cc8947 */ /* 0x000fea000383ffff */
[----:B------:R-:W-:Y:S05]  /*126b0*/  EXIT ;  /* 0x000000000000794d */ /* 0x000fea0003800000 */
.L_x_2414:
        /* <DEDUP_REMOVED lines=16> */
.L_x_2476:
        /* <DEDUP_REMOVED lines=37> */
[----:B------:R-:W-:Y:S01]  /*12a10*/  MOV R4, R3 ;  /* 0x0000000300047202 */ /* 0x000fe20000000f00 */
[----:B------:R-:W-:Y:S01]  /*12a20*/  UMOV UR4, URZ ;  /* 0x0000003f00047c82 */ /* 0x000fe20008000000 */
[----:B------:R-:W-:-:S05]  /*12a30*/  ULDC UR5, c[0x0][0xc38] ;  /* 0x00030e0000057ab9 */ /* 0x000fca0000000800 */
.L_x_2482:
        /* <DEDUP_REMOVED lines=12> */
.L_x_2481:
[----:B------:R-:W-:Y:S05]  /*12b00*/  BSYNC B0 ;  /* 0x0000000000007941 */ /* 0x000fea0003800000 */
.L_x_2480:
        /* <DEDUP_REMOVED lines=20> */
.L_x_2478:
        /* <DEDUP_REMOVED lines=20> */
.L_x_2483:
[----:B-1----:R-:W-:Y:S02]  /*12d90*/  IMAD.MOV R2, RZ, RZ, -R3 ;  /* 0x000000ffff027224 */ /* 0x002fe400078e0a03 */
[----:B---3--:R-:W-:-:S03]  /*12da0*/  IMAD R16, R16, UR5, R11 ;  /* 0x0000000510107c24 */ /* 0x008fc6000f8e020b */
[----:B------:R-:W-:Y:S02]  /*12db0*/  MOV R11, R2 ;  /* 0x00000002000b7202 */ /* 0x000fe40000000f00 */
[----:B------:R-:W-:Y:S02]  /*12dc0*/  IABS R2, R4 ;  /* 0x0000000400027213 */ /* 0x000fe40000000000 */
[----:B--2---:R-:W-:Y:S01]  /*12dd0*/  IADD3 R9, -R16, UR6, RZ ;  /* 0x0000000610097c10 */ /* 0x004fe2000fffe1ff */
[----:B------:R-:W-:Y:S02]  /*12de0*/  IMAD R11, R11, R12, RZ ;  /* 0x0000000c0b0b7224 */ /* 0x000fe400078e02ff */
[----:B------:R-:W-:Y:S01]  /*12df0*/  IMAD.MOV R8, RZ, RZ, -R2 ;  /* 0x000000ffff087224 */ /* 0x000fe200078e0a02 */
        /* <DEDUP_REMOVED lines=24> */
[-C--:B------:R-:W-:Y:S01]  /*12f80*/  IABS R8, R13.reuse ;  /* 0x0000000d00087213 */ /* 0x080fe20000000000 */
[----:B------:R-:W-:Y:S01]  /*12f90*/  IMAD.MOV R18, RZ, RZ, -R13 ;  /* 0x000000ffff127224 */ /* 0x000fe200078e0a0d */
[----:B0-----:R-:W-:Y:S02]  /*12fa0*/  IABS R10, R13 ;  /* 0x0000000d000a7213 */ /* 0x001fe40000000000 */
[----:B------:R-:W0:Y:S08]  /*12fb0*/  I2F.RP R6, R8 ;  /* 0x0000000800067306 */ /* 0x000e300000209400 */
[----:B0-----:R-:W0:Y:S02]  /*12fc0*/  MUFU.RCP R6, R6 ;  /* 0x0000000600067308 */ /* 0x001e240000001000 */
[----:B0-----:R-:W-:-:S06]  /*12fd0*/  VIADD R3, R6, 0xffffffe ;  /* 0x0ffffffe06037836 */ /* 0x001fcc0000000000 */
[----:B------:R-:W0:Y:S02]  /*12fe0*/  F2I.FTZ.U32.TRUNC.NTZ R3, R3 ;  /* 0x0000000300037305 */ /* 0x000e24000021f000 */
[----:B0-----:R-:W-:-:S04]  /*12ff0*/  IMAD.MOV R7, RZ, RZ, -R3 ;  /* 0x000000ffff077224 */ /* 0x001fc800078e0a03 */
        /* <DEDUP_REMOVED lines=20> */
.L_x_2479:
[----:B------:R-:W-:Y:S01]  /*13140*/  ULDC UR4, c[0x0][0xc3c] ;  /* 0x00030f0000047ab9 */ /* 0x000fe20000000800 */
[----:B------:R-:W-:Y:S02]  /*13150*/  IMAD.MOV.U32 R17, RZ, RZ, RZ ;  /* 0x000000ffff117224 */ /* 0x000fe400078e00ff */
[----:B------:R-:W-:Y:S02]  /*13160*/  IMAD.U32 R16, RZ, RZ, UR6 ;  /* 0x00000006ff107e24 */ /* 0x000fe4000f8e00ff */
[----:B------:R-:W-:Y:S02]  /*13170*/  IMAD.MOV.U32 R18, RZ, RZ, RZ ;  /* 0x000000ffff127224 */ /* 0x000fe400078e00ff */
[----:B------:R-:W-:-:S07]  /*13180*/  IMAD.U32 R19, RZ, RZ, UR4 ;  /* 0x00000004ff137e24 */ /* 0x000fce000f8e00ff */
.L_x_2484:
[----:B------:R-:W-:-:S13]  /*13190*/  ISETP.NE.AND P0, PT, R5, RZ, PT ;  /* 0x000000ff0500720c */ /* 0x000fda0003f05270 */
[----:B------:R-:W0:Y:S01]  /*131a0*/  @!P0 S2R R3, SR_CgaCtaId ;  /* 0x0000000000038919 */ /* 0x000e220000008800 */
[----:B------:R-:W-:-:S04]  /*131b0*/  @!P0 MOV R0, 0x400 ;  /* 0x0000040000008802 */ /* 0x000fc80000000f00 */
[----:B0-----:R-:W-:-:S05]  /*131c0*/  @!P0 LEA R0, R3, R0, 0x18 ;  /* 0x0000000003008211 */ /* 0x001fca00078ec0ff */
[----:B------:R1:W-:Y:S01]  /*131d0*/  @!P0 STS.128 [R0+0x388d0], R16 ;  /* 0x0388d01000008388 */ /* 0x0003e20000000c00 */
[----:B------:R-:W-:Y:S06]  /*131e0*/  BAR.ARV 0x5, 0x180 ;  /* 0x0146000000007b1d */ /* 0x000fec0000002000 */
.L_x_2477:
        /* <DEDUP_REMOVED lines=8> */
[----:B------:R-:W-:Y:S01]  /*13270*/  BSSY B8, `(.L_x_2485) ;  /* 0x00004b8000087945 */ /* 0x000fe20003800000 */
[----:B------:R-:W-:Y:S01]  /*13280*/  IMAD.MOV.U32 R28, RZ, RZ, 0x1 ;  /* 0x00000001ff1c7424 */ /* 0x000fe200078e00ff */
[----:B------:R-:W1:Y:S01]  /*13290*/  S2R R2, SR_TID.X ;  /* 0x0000000000027919 */ /* 0x000e620000002100 */
[----:B------:R-:W-:Y:S01]  /*132a0*/  IMAD.MOV.U32 R27, RZ, RZ, RZ ;  /* 0x000000ffff1b7224 */ /* 0x000fe200078e00ff */
[----:B------:R-:W-:Y:S01]  /*132b0*/  ULDC UR37, c[0x0][0xc] ;  /* 0x0000030000257ab9 */ /* 0x000fe20000000800 */
[----:B------:R3:W-:Y:S01]  /*132c0*/  STL [R1+0x28], RZ ;  /* 0x000028ff01007387 */ /* 0x0007e20000100800 */
[C---:B-1----:R-:W-:Y:S02]  /*132d0*/  SHF.L.U32 R33, R2.reuse, 0x3, RZ ;  /* 0x0000000302217819 */ /* 0x042fe400000006ff */
[----:B------:R-:W-:-:S04]  /*132e0*/  LOP3.LUT R3, R2, 0x7f, RZ, 0xc0, !PT ;  /* 0x0000007f02037812 */ /* 0x000fc800078ec0ff */
[----:B------:R-:W-:Y:S02]  /*132f0*/  SHF.R.U32.HI R3, RZ, 0x3, R3 ;  /* 0x00000003ff037819 */ /* 0x000fe40000011603 */
[----:B--2---:R-:W-:Y:S02]  /*13300*/  R2UR UR4, R0 ;  /* 0x00000000000472ca */ /* 0x004fe400000e0000 */
[----:B------:R-:W-:-:S04]  /*13310*/  LOP3.LUT R0, R33, 0x1f8, RZ, 0xc0, !PT ;  /* 0x000001f821007812 */ /* 0x000fc800078ec0ff */
[----:B------:R-:W-:Y:S01]  /*13320*/  LOP3.LUT R0, R0, 0x38, R2, 0x78, !PT ;  /* 0x0000003800007812 */ /* 0x000fe200078e7802 */
[----:B------:R-:W-:-:S03]  /*13330*/  IMAD.SHL.U32 R2, R2, 0x10, RZ ;  /* 0x0000001002027824 */ /* 0x000fc600078e00ff */
[----:B------:R-:W-:Y:S02]  /*13340*/  LOP3.LUT R32, R0, 0x200, R33, 0xf8, !PT ;  /* 0x0000020000207812 */ /* 0x000fe400078ef821 */
[----:B------:R-:W-:Y:S01]  /*13350*/  LOP3.LUT R33, R33, 0x38, RZ, 0xc0, !PT ;  /* 0x0000003821217812 */ /* 0x000fe200078ec0ff */
[----:B------:R-:W-:Y:S01]  /*13360*/  ULOP3.LUT UR36, UR4, 0x2, URZ, 0xfc, !UPT ;  /* 0x0000000204247892 */ /* 0x000fe2000f8efc3f */
[----:B------:R-:W-:Y:S02]  /*13370*/  LOP3.LUT R2, R3, 0x70, R2, 0xf8, !PT ;  /* 0x0000007003027812 */ /* 0x000fe400078ef802 */
[----:B------:R-:W-:Y:S01]  /*13380*/  UMOV UR4, 0x400 ;  /* 0x0000040000047882 */ /* 0x000fe20000000000 */
[C---:B------:R-:W-:Y:S01]  /*13390*/  LOP3.LUT R0, R33.reuse, 0x40, RZ, 0xfc, !PT ;  /* 0x0000004021007812 */ /* 0x040fe200078efcff */
[----:B0-----:R-:W-:Y:S01]  /*133a0*/  ULEA UR4, UR5, UR4, 0x18 ;  /* 0x0000000405047291 */ /* 0x001fe2000f8ec03f */
[C---:B------:R-:W-:Y:S02]  /*133b0*/  LOP3.LUT R37, R33.reuse, 0x80, RZ, 0xfc, !PT ;  /* 0x0000008021257812 */ /* 0x040fe400078efcff */
[----:B------:R-:W-:-:S03]  /*133c0*/  LOP3.LUT R36, R33, 0xc0, RZ, 0xfc, !PT ;  /* 0x000000c021247812 */ /* 0x000fc600078efcff */
[----:B------:R-:W-:-:S04]  /*133d0*/  IMAD.U32 R22, RZ, RZ, UR4 ;  /* 0x00000004ff167e24 */ /* 0x000fc8000f8e00ff */
[----:B---3--:R-:W-:-:S07]  /*133e0*/  IMAD R34, R32, 0x2, R22 ;  /* 0x0000000220227824 */ /* 0x008fce00078e0216 */
.L_x_2550:
        /* <DEDUP_REMOVED lines=16> */
[----:B------:R1:W2:Y:S01]  /*134f0*/  @P0 LDG.E R30, desc[UR38][R2.64] ;  /* 0x00000026021e0981 */ /* 0x0002a2000c1e1900 */
        /* <DEDUP_REMOVED lines=32> */
.L_x_2486:
        /* <DEDUP_REMOVED lines=9> */
.L_x_2487:
        /* <DEDUP_REMOVED lines=8> */
[----:B--2---:R-:W-:-:S07]  /*13810*/  IMAD.IADD R0, R5, 0x1, -R0 ;  /* 0x0000000105007824 */ /* 0x004fce00078e0a00 */
.L_x_2488:
[----:B------:R-:W3:Y:S01]  /*13820*/  LDL R5, [R1+0x10] ;  /* 0x0000100001057983 */ /* 0x000ee20000100800 */
[----:B-12---:R-:W1:Y:S01]  /*13830*/  LDC R2, c[0x0][0x448] ;  /* 0x00011200ff027b82 */ /* 0x006e620000000800 */
[----:B-----5:R-:W-:Y:S01]  /*13840*/  IMAD.IADD R0, R0, 0x1, -R30 ;  /* 0x0000000100007824 */ /* 0x020fe200078e0a1e */
[----:B------:R-:W-:Y:S01]  /*13850*/  LOP3.LUT R23, R23, 0xfffffeff, RZ, 0xc0, !PT ;  /* 0xfffffeff17177812 */ /* 0x000fe200078ec0ff */
[----:B------:R-:W-:Y:S03]  /*13860*/  BSSY B7, `(.L_x_2489) ;  /* 0x0000397000077945 */ /* 0x000fe60003800000 */
[----:B------:R2:W-:Y:S01]  /*13870*/  STL [R1+0x4], R0 ;  /* 0x0000040001007387 */ /* 0x0005e20000100800 */
[----:B-1----:R-:W-:Y:S02]  /*13880*/  ISETP.NE.AND P0, PT, R2, 0x1, PT ;  /* 0x000000010200780c */ /* 0x002fe40003f05270 */
[----:B------:R-:W-:-:S05]  /*13890*/  SHF.L.U32 R2, R17, 0x7, RZ ;  /* 0x0000000711027819 */ /* 0x000fca00000006ff */
[----:B------:R-:W-:-:S06]  /*138a0*/  VIADD R2, R2, 0x7f ;  /* 0x0000007f02027836 */ /* 0x000fcc0000000000 */
[----:B------:R-:W1:Y:S01]  /*138b0*/  @P0 LDC R3, c[0x0][0x44c] ;  /* 0x00011300ff030b82 */ /* 0x000e620000000800 */
[----:B------:R-:W-:-:S07]  /*138c0*/  @P0 LOP3.LUT R23, R23, 0x100, RZ, 0xfc, !PT ;  /* 0x0000010017170812 */ /* 0x000fce00078efcff */
[----:B0-----:R-:W0:Y:S01]  /*138d0*/  @P0 LDC R4, c[0x0][0x450] ;  /* 0x00011400ff040b82 */ /* 0x001e220000000800 */
[----:B-1----:R-:W-:-:S05]  /*138e0*/  @P0 IMAD.HI.U32 R3, R2, R3, RZ ;  /* 0x0000000302030227 */ /* 0x002fca00078e00ff */
[----:B0-----:R-:W-:Y:S02]  /*138f0*/  @P0 SHF.R.U32.HI R2, RZ, R4, R3 ;  /* 0x00000004ff020219 */ /* 0x001fe40000011603 */
[C---:B---3--:R-:W-:Y:S01]  /*13900*/  IADD3 R3, R0.reuse, 0x50, -R5 ;  /* 0x0000005000037810 */ /* 0x048fe20007ffe805 */
[----:B--2---:R-:W-:-:S04]  /*13910*/  VIADD R0, R0, 0x4f ;  /* 0x0000004f00007836 */ /* 0x004fc80000000000 */
[----:B------:R-:W-:Y:S02]  /*13920*/  IMAD.IADD R2, R3, 0x1, R2 ;  /* 0x0000000103027824 */ /* 0x000fe400078e0202 */
[----:B------:R-:W-:-:S04]  /*13930*/  IMAD.HI R0, R0, 0x66666667, RZ ;  /* 0x6666666700007827 */ /* 0x000fc800078e02ff */
[----:B------:R-:W-:Y:S01]  /*13940*/  IMAD.HI R2, R2, 0x66666667, RZ ;  /* 0x6666666702027827 */ /* 0x000fe200078e02ff */
[----:B------:R-:W-:-:S04]  /*13950*/  SHF.R.U32.HI R3, RZ, 0x1f, R0 ;  /* 0x0000001fff037819 */ /* 0x000fc80000011600 */
[----:B------:R-:W-:Y:S02]  /*13960*/  SHF.R.U32.HI R5, RZ, 0x1f, R2 ;  /* 0x0000001fff057819 */ /* 0x000fe40000011602 */
[----:B------:R-:W-:Y:S02]  /*13970*/  LEA.HI.SX32 R3, R0, R3, 0x1b ;  /* 0x0000000300037211 */ /* 0x000fe400078fdaff */
[----:B------:R-:W-:-:S04]  /*13980*/  LEA.HI.SX32 R2, R2, R5, 0x1b ;  /* 0x0000000502027211 */ /* 0x000fc800078fdaff */
[----:B------:R-:W-:-:S04]  /*13990*/  VIMNMX R4, R3, R2, PT ;  /* 0x0000000203047248 */ /* 0x000fc80003fe0100 */
[----:B------:R-:W-:Y:S01]  /*139a0*/  ISETP.GT.AND P0, PT, R4, RZ, PT ;  /* 0x000000ff0400720c */ /* 0x000fe20003f04270 */
[----:B------:R0:W-:-:S12]  /*139b0*/  STL [R1+0x14], R4 ;  /* 0x0000140401007387 */ /* 0x0001d80000100800 */
        /* <DEDUP_REMOVED lines=18> */
.L_x_2490:
        /* <DEDUP_REMOVED lines=20> */
.L_x_2493:
[----:B------:R-:W-:Y:S05]  /*13c20*/  BSYNC B6 ;  /* 0x0000000000067941 */ /* 0x000fea0003800000 */
.L_x_2492:
        /* <DEDUP_REMOVED lines=20> */
.L_x_2496:
        /* <DEDUP_REMOVED lines=15> */
.L_x_2495:
[----:B------:R-:W-:Y:S05]  /*13e60*/  BSYNC B6 ;  /* 0x0000000000067941 */ /* 0x000fea0003800000 */
.L_x_2494:
[----:B------:R-:W2:Y:S01]  /*13e70*/  LDL R2, [R1+0x14] ;  /* 0x0000140001027983 */ /* 0x000ea20000100800 */
[----:B------:R-:W-:Y:S01]  /*13e80*/  ULDC.64 UR4, c[0x0][0x9f8] ;  /* 0x00027e0000047ab9 */ /* 0x000fe20000000a00 */
[----:B------:R-:W0:Y:S01]  /*13e90*/  LDC R9, c[0x0][0x430] ;  /* 0x00010c00ff097b82 */ /* 0x000e220000000800 */
[----:B------:R-:W-:-:S04]  /*13ea0*/  ISETP.NE.U32.AND P0, PT, RZ, UR4, PT ;  /* 0x00000004ff007c0c */ /* 0x000fc8000bf05070 */
[----:B------:R-:W-:-:S13]  /*13eb0*/  ISETP.NE.AND.EX P0, PT, RZ, UR5, PT, P0 ;  /* 0x00000005ff007c0c */ /* 0x000fda000bf05300 */
[----:B------:R-:W-:Y:S01]  /*13ec0*/  @P0 IADD3 R24, P1, R24, UR4, RZ ;  /* 0x0000000418180c10 */ /* 0x000fe2000ff3e0ff */
[----:B------:R-:W-:-:S03]  /*13ed0*/  ULDC UR4, c[0x0][0x2f4] ;  /* 0x0000bd0000047ab9 */ /* 0x000fc60000000800 */
[----:B------:R-:W-:-:S05]  /*13ee0*/  @P0 IADD3.X R25, R25, UR5, RZ, P1, !PT ;  /* 0x0000000519190c10 */ /* 0x000fca0008ffe4ff */
[----:B------:R1:W5:Y:S01]  /*13ef0*/  @P0 LDG.E R31, desc[UR38][R24.64] ;  /* 0x00000026181f0981 */ /* 0x000362000c1e1900 */
[C---:B------:R-:W-:Y:S01]  /*13f00*/  ISETP.GE.AND P0, PT, R33.reuse, UR4, PT ;  /* 0x0000000421007c0c */ /* 0x040fe2000bf06270 */
[----:B------:R-:W-:Y:S01]  /*13f10*/  UMOV UR5, 0xffffffff ;  /* 0xffffffff00057882 */ /* 0x000fe20000000000 */
[----:B------:R-:W-:Y:S02]  /*13f20*/  LOP3.LUT R20, R33, 0x40, RZ, 0xfc, !PT ;  /* 0x0000004021147812 */ /* 0x000fe400078efcff */
[----:B------:R-:W-:Y:S02]  /*13f30*/  LOP3.LUT R23, R23, 0xffffffef, RZ, 0xc0, !PT ;  /* 0xffffffef17177812 */ /* 0x000fe400078ec0ff */
[----:B------:R-:W-:Y:S02]  /*13f40*/  ISETP.GE.AND P2, PT, R20, UR4, PT ;  /* 0x0000000414007c0c */ /* 0x000fe4000bf46270 */
[----:B------:R-:W-:-:S05]  /*13f50*/  ISETP.GE.AND P1, PT, R37, UR4, PT ;  /* 0x0000000425007c0c */ /* 0x000fca000bf26270 */
        /* <DEDUP_REMOVED lines=8> */
[----:B--2---:R-:W-:Y:S01]  /*13fe0*/  VIADD R26, R2, 0xffffffff ;  /* 0xffffffff021a7836 */ /* 0x004fe20000000000 */
[----:B01----:R-:W-:Y:S06]  /*13ff0*/  BRA.DIV UR5, `(.L_x_2497) ;  /* 0x00000046051c7947 */ /* 0x003fec000b800000 */
.L_x_2567:
[----:B------:R-:W0:Y:S01]  /*14000*/  S2R R0, SR_TID.X ;  /* 0x0000000000007919 */ /* 0x000e220000002100 */
[----:B------:R-:W1:Y:S01]  /*14010*/  S2R R3, SR_TID.X ;  /* 0x0000000000037919 */ /* 0x000e620000002100 */
[----:B0-----:R-:W-:-:S04]  /*14020*/  LOP3.LUT R0, R0, 0x7f, RZ, 0xc0, !PT ;  /* 0x0000007f00007812 */ /* 0x001fc800078ec0ff */
[----:B------:R-:W-:Y:S02]  /*14030*/  SHF.R.U32.HI R2, RZ, 0x3, R0 ;  /* 0x00000003ff027819 */ /* 0x000fe40000011600 */
[----:B------:R-:W2:Y:S01]  /*14040*/  LDL R0, [R1+0x4] ;  /* 0x0000040001007983 */ /* 0x000ea20000100800 */
[----:B-1----:R-:W-:Y:S02]  /*14050*/  SHF.L.U32 R8, R3, 0x4, RZ ;  /* 0x0000000403087819 */ /* 0x002fe400000006ff */
[----:B------:R-:W-:Y:S02]  /*14060*/  ISETP.NE.AND P1, PT, R9, 0x1, PT ;  /* 0x000000010900780c */ /* 0x000fe40003f25270 */
[----:B------:R-:W-:Y:S02]  /*14070*/  LOP3.LUT R8, R2, 0x70, R8, 0xf8, !PT ;  /* 0x0000007002087812 */ /* 0x000fe400078ef808 */
[----:B-----5:R-:W-:Y:S02]  /*14080*/  SHF.R.S32.HI R10, RZ, 0x1f, R31 ;  /* 0x0000001fff0a7819 */ /* 0x020fe4000001141f */
[----:B------:R-:W-:Y:S01]  /*14090*/  LOP3.LUT R23, R23, 0xffffffbf, RZ, 0xc0, !PT ;  /* 0xffffffbf17177812 */ /* 0x000fe200078ec0ff */
[----:B------:R-:W-:-:S02]  /*140a0*/  IMAD R6, R26, 0x50, R8 ;  /* 0x000000501a067824 */ /* 0x000fc400078e0208 */
[----:B------:R0:W-:Y:S04]  /*140b0*/  STL [R1+0xc], R10 ;  /* 0x00000c0a01007387 */ /* 0x0001e80000100800 */
[----:B------:R-:W1:Y:S01]  /*140c0*/  @P1 LDC R5, c[0x0][0x434] ;  /* 0x00010d00ff051b82 */ /* 0x000e620000000800 */
[----:B------:R-:W-:-:S04]  /*140d0*/  @P1 LOP3.LUT R23, R23, 0x40, RZ, 0xfc, !PT ;  /* 0x0000004017171812 */ /* 0x000fc800078efcff */
[----:B------:R-:W-:Y:S02]  /*140e0*/  LOP3.LUT R23, R23, 0xffffffdf, RZ, 0xc0, !PT ;  /* 0xffffffdf17177812 */ /* 0x000fe400078ec0ff */
[C---:B--2---:R-:W-:Y:S01]  /*140f0*/  ISETP.GE.AND P0, PT, R6.reuse, R0, PT ;  /* 0x000000000600720c */ /* 0x044fe20003f06270 */
[----:B------:R-:W-:Y:S01]  /*14100*/  IMAD.IADD R6, R6, 0x1, R30 ;  /* 0x0000000106067824 */ /* 0x000fe200078e021e */
[----:B------:R-:W2:Y:S02]  /*14110*/  @P1 LDC R0, c[0x0][0x438] ;  /* 0x00010e00ff001b82 */ /* 0x000ea40000000800 */
[----:B------:R-:W-:Y:S01]  /*14120*/  ISETP.GT.U32.OR P0, PT, R8, 0x4f, P0 ;  /* 0x0000004f0800780c */ /* 0x000fe20000704470 */
[----:B-1----:R-:W-:-:S04]  /*14130*/  @P1 IMAD.HI.U32 R4, R6, R5, RZ ;  /* 0x0000000506041227 */ /* 0x002fc800078e00ff */
[----:B------:R-:W-:-:S08]  /*14140*/  IMAD.MOV.U32 R7, RZ, RZ, R6 ;  /* 0x000000ffff077224 */ /* 0x000fd000078e0006 */
[----:B------:R-:W1:Y:S01]  /*14150*/  @!P0 LDC.64 R2, c[0x0][0x428] ;  /* 0x00010a00ff028b82 */ /* 0x000e620000000a00 */
[----:B--2---:R-:W-:-:S04]  /*14160*/  @P1 SHF.R.U32.HI R7, RZ, R0, R4 ;  /* 0x00000000ff071219 */ /* 0x004fc80000011604 */
        /* <DEDUP_REMOVED lines=10> */
[----:B------:R-:W-:Y:S01]  /*14210*/  IMAD R4, R9, R5, R6 ;  /* 0x0000000509047224 */ /* 0x000fe200078e0206 */
[----:B------:R-:W-:Y:S01]  /*14220*/  MOV R5, UR36 ;  /* 0x0000002400057c02 */ /* 0x000fe20008000f00 */
[----:B------:R-:W-:-:S03]  /*14230*/  IMAD.MOV.U32 R0, RZ, RZ, RZ ;  /* 0x000000ffff007224 */ /* 0x000fc600078e00ff */
[----:B------:R-:W-:-:S03]  /*14240*/  ISETP.NE.AND P2, PT, R5, 0x3, PT ;  /* 0x000000030500780c */ /* 0x000fc60003f45270 */
[----:B------:R0:W5:Y:S01]  /*14250*/  @!P0 LDG.E R0, desc[UR38][R2.64] ;  /* 0x0000002602008981 */ /* 0x000162000c1e1900 */
[----:B------:R-:W-:Y:S02]  /*14260*/  ISETP.GT.U32.AND P0, PT, R8, 0x4f, PT ;  /* 0x0000004f0800780c */ /* 0x000fe40003f04070 */
[----:B------:R-:W-:-:S07]  /*14270*/  SHF.R.S32.HI R30, RZ, 0x1f, R18 ;  /* 0x0000001fff1e7819 */ /* 0x000fce0000011412 */
[----:B------:R-:W-:-:S04]  /*14280*/  @P2 LOP3.LUT R23, R23, 0x20, RZ, 0xfc, !PT ;  /* 0x0000002017172812 */ /* 0x000fc800078efcff */
[----:B------:R-:W-:-:S04]  /*14290*/  LOP3.LUT R23, R23, 0xfffffffe, RZ, 0xc0, !PT ;  /* 0xfffffffe17177812 */ /* 0x000fc800078ec0ff */
[----:B------:R-:W-:Y:S01]  /*142a0*/  @P0 LOP3.LUT R23, R23, 0x1, RZ, 0xfc, !PT ;  /* 0x0000000117170812 */ /* 0x000fe200078efcff */
[----:B0-----:R-:W-:Y:S06]  /*142b0*/  @!P2 BRA `(.L_x_2498) ;  /* 0x000000000004a947 */ /* 0x001fec0003800000 */
[----:B------:R-:W-:Y:S01]  /*142c0*/  BPT.TRAP 0x1 ;  /* 0x000000040000795c */ /* 0x000fe20000300000 */
.L_x_2498:
        /* <DEDUP_REMOVED lines=25> */
.L_x_2568:
[----:B------:R-:W-:Y:S05]  /*14460*/  BSYNC B0 ;  /* 0x0000000000007941 */ /* 0x000fea0003800000 */
.L_x_2499:
        /* <DEDUP_REMOVED lines=17> */
[----:B------:R-:W-:-:S03]  /*14580*/  IMAD R7, R27, 0x5000, R32 ;  /* 0x000050001b077824 */ /* 0x000fc600078e0220 */
[----:B------:R-:W-:Y:S02]  /*14590*/  IADD3 R6, R3, R0, RZ ;  /* 0x0000000003067210 */ /* 0x000fe40007ffe0ff */
[----:B-1----:R-:W-:Y:S02]  /*145a0*/  LOP3.LUT R8, R8, 0x7f, RZ, 0xc0, !PT ;  /* 0x0000007f08087812 */ /* 0x002fe400078ec0ff */
[C---:B------:R-:W-:Y:S01]  /*145b0*/  LEA R0, P0, R2.reuse, UR4, 0x1 ;  /* 0x0000000402007c11 */ /* 0x040fe2000f8008ff */
[----:B------:R-:W-:Y:S01]  /*145c0*/  UMOV UR4, 0xffffffff ;  /* 0xffffffff00047882 */ /* 0x000fe20000000000 */
[----:B------:R-:W-:Y:S02]  /*145d0*/  SHF.R.U32.HI R8, RZ, 0x3, R8 ;  /* 0x00000003ff087819 */ /* 0x000fe40000011608 */
[----:B------:R-:W-:Y:S01]  /*145e0*/  LEA.HI.X R6, R2, UR5, R6, 0x1, P0 ;  /* 0x0000000502067c11 */ /* 0x000fe200080f0c06 */
        /* <DEDUP_REMOVED lines=33> */
[----:B------:R-:W-:-:S02]  /*14800*/  @P0 LEA R9, R7, R22, 0x1 ;  /* 0x0000001607090211 */ /* 0x000fc400078e08ff */
        /* <DEDUP_REMOVED lines=18> */
.L_x_2580:
        /* <DEDUP_REMOVED lines=17> */
.L_x_2503:
[----:B------:R-:W-:Y:S05]  /*14a40*/  BSYNC B0 ;  /* 0x0000000000007941 */ /* 0x000fea0003800000 */
.L_x_2502:
[----:B------:R-:W-:Y:S01]  /*14a50*/  NOP ;  /* 0x0000000000007918 */ /* 0x000fe20000000000 */
[----:B------:R-:W-:-:S13]  /*14a60*/  PLOP3.LUT P0, PT, PT, PT, PT, 0x80, 0x0 ;  /* 0x000000000000781c */ /* 0x000fda0003f0f070 */
.L_x_2504:
        /* <DEDUP_REMOVED lines=10> */
.L_x_2505:
        /* <DEDUP_REMOVED lines=27> */
[----:B------:R-:W-:Y:S01]  /*14cc0*/  MOV R12, 0x1 ;  /* 0x00000001000c7802 */ /* 0x000fe20000000f00 */
[----:B------:R-:W-:Y:S02]  /*14cd0*/  IMAD.U32 R7, RZ, RZ, UR9 ;  /* 0x00000009ff077e24 */ /* 0x000fe4000f8e00ff */
[----:B------:R-:W-:-:S02]  /*14ce0*/  IMAD.U32 R10, RZ, RZ, UR4 ;  /* 0x00000004ff0a7e24 */ /* 0x000fc4000f8e00ff */
[----:B------:R-:W-:Y:S02]  /*14cf0*/  IMAD.U32 R11, RZ, RZ, UR5 ;  /* 0x00000005ff0b7e24 */ /* 0x000fe4000f8e00ff */
[----:B--2---:R-:W-:Y:S02]  /*14d00*/  IMAD.MOV.U32 R8, RZ, RZ, 0x70 ;  /* 0x00000070ff087424 */ /* 0x004fe400078e00ff */
[----:B------:R-:W-:-:S07]  /*14d10*/  IMAD.MOV.U32 R13, RZ, RZ, RZ ;  /* 0x000000ffff0d7224 */ /* 0x000fce00078e00ff */
[----:B------:R-:W-:-:S07]  /*14d20*/  LEPC R20, `(.L_x_2507) ;  /* 0x000000001014794e */ /* 0x000fce0000000000 */
[----:B0-----:R-:W-:Y:S05]  /*14d30*/  CALL.ABS.NOINC R2 ;  /* 0x0000000002007343 */ /* 0x001fea0003c00000 */
.L_x_2507:
[----:B------:R-:W-:Y:S05]  /*14d40*/  BSYNC B6 ;  /* 0x0000000000067941 */ /* 0x000fea0003800000 */
.L_x_2506:
[----:B------:R-:W4:Y:S01]  /*14d50*/  LDL.LU R2, [R1+0x18] ;  /* 0x0000180001027983 */ /* 0x000f220000300800 */
[----:B------:R-:W-:-:S03]  /*14d60*/  ULDC.64 UR4, c[0x0][0x2d8] ;  /* 0x0000b60000047ab9 */ /* 0x000fc60000000a00 */
[----:B------:R-:W3:Y:S01]  /*14d70*/  LDL.LU.64 R20, [R1+0x20] ;  /* 0x0000200001147983 */ /* 0x000ee20000300a00 */
[----:B------:R-:W-:Y:S02]  /*14d80*/  IMAD.MOV.U32 R3, RZ, RZ, R35 ;  /* 0x000000ffff037224 */ /* 0x000fe400078e0023 */
[----:B------:R-:W-:Y:S01]  /*14d90*/  IMAD R0, R30, UR4, RZ ;  /* 0x000000041e007c24 */ /* 0x000fe2000f8e02ff */
[----:B------:R0:W5:Y:S03]  /*14da0*/  LDL R9, [R1+0x10] ;  /* 0x0000100001097983 */ /* 0x0001660000100800 */
[C---:B------:R-:W-:Y:S01]  /*14db0*/  IMAD R0, R18.reuse, UR5, R0 ;  /* 0x0000000512007c24 */ /* 0x040fe2000f8e0200 */
[----:B--2---:R-:W-:Y:S01]  /*14dc0*/  LOP3.LUT R8, R33, 0x40, RZ, 0xfc, !PT ;  /* 0x0000004021087812 */ /* 0x004fe200078efcff */
[----:B----4-:R-:W-:Y:S02]  /*14dd0*/  IMAD.MOV.U32 R4, RZ, RZ, R2 ;  /* 0x000000ffff047224 */ /* 0x010fe400078e0002 */
[----:B---3--:R-:W-:Y:S01]  /*14de0*/  IMAD.MOV.U32 R2, RZ, RZ, R20 ;  /* 0x000000ffff027224 */ /* 0x008fe200078e0014 */
[----:B------:R-:W1:Y:S01]  /*14df0*/  S2R R21, SR_TID.X ;  /* 0x0000000000157919 */ /* 0x000e620000002100 */
[----:B------:R-:W2:Y:S02]  /*14e00*/  LDC R20, c[0x0][0x448] ;  /* 0x00011200ff147b82 */ /* 0x000ea40000000800 */
[----:B------:R-:W-:Y:S01]  /*14e10*/  IMAD.WIDE.U32 R2, R18, UR4, R2 ;  /* 0x0000000412027c25 */ /* 0x000fe2000f8e0002 */
[----:B------:R-:W-:-:S03]  /*14e20*/  ULDC.64 UR4, c[0x0][0x2e0] ;  /* 0x0000b80000047ab9 */ /* 0x000fc60000000a00 */
[----:B------:R-:W-:Y:S02]  /*14e30*/  IMAD.IADD R3, R3, 0x1, R0 ;  /* 0x0000000103037824 */ /* 0x000fe400078e0200 */
[----:B------:R-:W-:Y:S02]  /*14e40*/  IMAD R4, R4, UR4, RZ ;  /* 0x0000000404047c24 */ /* 0x000fe4000f8e02ff */
[----:B------:R-:W-:-:S04]  /*14e50*/  IMAD.WIDE.U32 R2, R29, UR4, R2 ;  /* 0x000000041d027c25 */ /* 0x000fc8000f8e0002 */
[----:B------:R-:W-:Y:S01]  /*14e60*/  IMAD R4, R29, UR5, R4 ;  /* 0x000000051d047c24 */ /* 0x000fe2000f8e0204 */
[----:B------:R-:W-:Y:S01]  /*14e70*/  ULDC.64 UR4, c[0x0][0x2d0] ;  /* 0x0000b40000047ab9 */ /* 0x000fe20000000a00 */
[----:B--2---:R-:W-:Y:S02]  /*14e80*/  ISETP.NE.AND P6, PT, R20, 0x1, PT ;  /* 0x000000011400780c */ /* 0x004fe40003fc5270 */
[----:B------:R-:W2:Y:S01]  /*14e90*/  S2R R20, SR_TID.X ;  /* 0x0000000000147919 */ /* 0x000ea20000002100 */
[----:B-1----:R-:W-:-:S04]  /*14ea0*/  LOP3.LUT R21, R21, 0x7f, RZ, 0xc0, !PT ;  /* 0x0000007f15157812 */ /* 0x002fc800078ec0ff */
[----:B------:R-:W-:-:S06]  /*14eb0*/  SHF.R.U32.HI R21, RZ, 0x3, R21 ;  /* 0x00000003ff157819 */ /* 0x000fcc0000011615 */
[----:B------:R-:W1:Y:S08]  /*14ec0*/  @P6 LDC R7, c[0x0][0x44c] ;  /* 0x00011300ff076b82 */ /* 0x000e700000000800 */
[----:B------:R-:W3:Y:S01]  /*14ed0*/  @P6 LDC R5, c[0x0][0x450] ;  /* 0x00011400ff056b82 */ /* 0x000ee20000000800 */
[----:B--2---:R-:W-:-:S05]  /*14ee0*/  IMAD.SHL.U32 R20, R20, 0x10, RZ ;  /* 0x0000001014147824 */ /* 0x004fca00078e00ff */
[----:B------:R-:W-:-:S04]  /*14ef0*/  LOP3.LUT R20, R21, 0x70, R20, 0xf8, !PT ;  /* 0x0000007015147812 */ /* 0x000fc800078ef814 */
[----:B------:R-:W-:-:S05]  /*14f00*/  LEA R6, R17, R20, 0x7 ;  /* 0x0000001411067211 */ /* 0x000fca00078e38ff */
[----:B-1----:R-:W-:-:S04]  /*14f10*/  @P6 IMAD.HI.U32 R7, R6, R7, RZ ;  /* 0x0000000706076227 */ /* 0x002fc800078e00ff */
[----:B------:R-:W-:Y:S01]  /*14f20*/  IMAD.MOV.U32 R0, RZ, RZ, R6 ;  /* 0x000000ffff007224 */ /* 0x000fe200078e0006 */
[----:B---3--:R-:W-:Y:S02]  /*14f30*/  @P6 SHF.R.U32.HI R0, RZ, R5, R7 ;  /* 0x00000005ff006219 */ /* 0x008fe40000011607 */
[----:B------:R-:W1:Y:S01]  /*14f40*/  LDC R5, c[0x0][0x448] ;  /* 0x00011200ff057b82 */ /* 0x000e620000000800 */
[----:B------:R-:W-:Y:S02]  /*14f50*/  IMAD.IADD R3, R3, 0x1, R4 ;  /* 0x0000000103037824 */ /* 0x000fe400078e0204 */
[----:B------:R-:W-:Y:S01]  /*14f60*/  IMAD.MOV R4, RZ, RZ, -R0 ;  /* 0x000000ffff047224 */ /* 0x000fe200078e0a00 */
[----:B------:R-:W2:Y:S01]  /*14f70*/  S2R R20, SR_TID.X ;  /* 0x0000000000147919 */ /* 0x000ea20000002100 */
[----:B------:R-:W-:-:S04]  /*14f80*/  IMAD.WIDE.U32 R2, R0, UR4, R2 ;  /* 0x0000000400027c25 */ /* 0x000fc8000f8e0002 */
[----:B-1----:R-:W-:Y:S01]  /*14f90*/  IMAD R4, R5, R4, R6 ;  /* 0x0000000405047224 */ /* 0x002fe200078e0206 */
[----:B------:R-:W-:-:S05]  /*14fa0*/  SHF.R.S32.HI R6, RZ, 0x1f, R0 ;  /* 0x0000001fff067819 */ /* 0x000fca0000011400 */
        /* <DEDUP_REMOVED lines=11> */
[----:B------:R-:W-:Y:S01]  /*15060*/  ULDC UR4, c[0x0][0x2b8] ;  /* 0x0000ae0000047ab9 */ /* 0x000fe20000000800 */
[----:B--2---:R-:W-:-:S03]  /*15070*/  LOP3.LUT R20, R20, 0x7f, RZ, 0xc0, !PT ;  /* 0x0000007f14147812 */ /* 0x004fc600078ec0ff */
[----:B------:R-:W-:Y:S01]  /*15080*/  LEA.HI.X R0, R2, UR5, R3, 0x1, P0 ;  /* 0x0000000502007c11 */ /* 0x000fe200080f0c03 */
[----:B------:R-:W-:Y:S01]  /*15090*/  UMOV UR5, 0xffffffff ;  /* 0xffffffff00057882 */ /* 0x000fe20000000000 */
[----:B------:R-:W-:Y:S02]  /*150a0*/  ISETP.GE.AND P4, PT, R33, UR4, PT ;  /* 0x0000000421007c0c */ /* 0x000fe4000bf86270 */
[----:B------:R-:W-:Y:S02]  /*150b0*/  ISETP.GE.AND P3, PT, R8, UR4, PT ;  /* 0x0000000408007c0c */ /* 0x000fe4000bf66270 */
[----:B------:R-:W-:Y:S02]  /*150c0*/  ISETP.GE.AND P2, PT, R37, UR4, PT ;  /* 0x0000000425007c0c */ /* 0x000fe4000bf46270 */
[----:B------:R-:W-:Y:S02]  /*150d0*/  ISETP.GE.AND P1, PT, R36, UR4, PT ;  /* 0x0000000424007c0c */ /* 0x000fe4000bf26270 */
[----:B------:R-:W-:Y:S01]  /*150e0*/  SHF.R.U32.HI R8, RZ, 0x3, R20 ;  /* 0x00000003ff087819 */ /* 0x000fe20000011614 */
[----:B0-----:R-:W-:Y:S10]  /*150f0*/  BRA.DIV UR5, `(.L_x_2508) ;  /* 0x0000003a05f47947 */ /* 0x001ff4000b800000 */
[----:B------:R-:W0:Y:S01]  /*15100*/  SHFL.IDX PT, R14, R4, RZ, 0x181f ;  /* 0x00181fff040e7589 */ /* 0x000e2200000e0000 */
[----:B-----5:R-:W-:Y:S02]  /*15110*/  IMAD R5, R9, R5, RZ ;  /* 0x0000000509057224 */ /* 0x020fe400078e02ff */
[----:B------:R-:W-:Y:S01]  /*15120*/  IMAD R17, R17, 0x80, R8 ;  /* 0x0000008011117824 */ /* 0x000fe200078e0208 */
[----:B------:R-:W1:Y:S03]  /*15130*/  SHFL.IDX PT, R2, R0, RZ, 0x181f ;  /* 0x00181fff00027589 */ /* 0x000e6600000e0000 */
[C---:B------:R-:W-:Y:S01]  /*15140*/  VIADD R6, R17.reuse, 0x10 ;  /* 0x0000001011067836 */ /* 0x040fe20000000000 */
[----:B------:R-:W-:-:S13]  /*15150*/  ISETP.GE.AND P0, PT, R17, R5, PT ;  /* 0x000000051100720c */ /* 0x000fda0003f06270 */
        /* <DEDUP_REMOVED lines=8> */
[----:B------:R-:W-:Y:S01]  /*151e0*/  ISETP.GE.AND P0, PT, R6, R5, PT ;  /* 0x000000050600720c */ /* 0x000fe20003f06270 */
[----:B------:R-:W-:-:S02]  /*151f0*/  VIADD R6, R17, 0x20 ;  /* 0x0000002011067836 */ /* 0x000fc40000000000 */
[----:B-1----:R-:W1:Y:S10]  /*15200*/  SHFL.IDX PT, R2, R0, 0x1, 0x181f ;  /* 0x00381f0000027f89 */ /* 0x002e7400000e0000 */
[----:B0-----:R-:W-:-:S05]  /*15210*/  @!P0 LEA R14, P5, R33, R14, 0x1 ;  /* 0x0000000e210e8211 */ /* 0x001fca00078a08ff */
[----:B-1----:R-:W-:Y:S02]  /*15220*/  @!P0 IMAD.X R7, RZ, RZ, R2, P5 ;  /* 0x000000ffff078224 */ /* 0x002fe400028e0602 */
[----:B------:R-:W-:Y:S02]  /*15230*/  @!P0 IMAD.MOV.U32 R2, RZ, RZ, R14 ;  /* 0x000000ffff028224 */ /* 0x000fe400078e000e */
[----:B------:R-:W-:Y:S01]  /*15240*/  @!P0 IMAD.MOV.U32 R3, RZ, RZ, R7 ;  /* 0x000000ffff038224 */ /* 0x000fe200078e0007 */
        /* <DEDUP_REMOVED lines=8> */
[----:B0-----:R-:W-:-:S04]  /*152d0*/  @!P0 LEA R14, P5, R33, R14, 0x1 ;  /* 0x0000000e210e8211 */ /* 0x001fc800078a08ff */
[----:B-1----:R-:W-:Y:S01]  /*152e0*/  @!P0 IADD3.X R7, RZ, R2, RZ, P5, !PT ;  /* 0x00000002ff078210 */ /* 0x002fe20002ffe4ff */
[----:B------:R-:W-:Y:S02]  /*152f0*/  @!P0 IMAD.MOV.U32 R2, RZ, RZ, R14 ;  /* 0x000000ffff028224 */ /* 0x000fe400078e000e */
[----:B------:R-:W0:Y:S02]  /*15300*/  SHFL.IDX PT, R14, R4, 0x3, 0x181f ;  /* 0x00781f00040e7f89 */ /* 0x000e2400000e0000 */
[----:B------:R-:W-:-:S05]  /*15310*/  @!P0 IMAD.MOV.U32 R3, RZ, RZ, R7 ;  /* 0x000000ffff038224 */ /* 0x000fca00078e0007 */
[----:B------:R-:W-:Y:S04]  /*15320*/  @!P0 LDGSTS.E.BYPASS.LTC128B.128 [R34+0x15400], desc[UR38][R2.64], !P4 ;  /* 0x1540000002228fae */ /* 0x000fe8000e101d66 */
[----:B------:R-:W-:Y:S04]  /*15330*/  @!P0 LDGSTS.E.BYPASS.LTC128B.128 [R34+0x19400], desc[UR38][R2.64+0x80], !P3 ;  /* 0x1940008002228fae */ /* 0x000fe8000d901d66 */
[----:B------:R-:W-:Y:S04]  /*15340*/  @!P0 LDGSTS.E.BYPASS.LTC128B.128 [R34+0x1d400], desc[UR38][R2.64+0x100], !P2 ;  /* 0x1d40010002228fae */ /* 0x000fe8000d101d66 */
[----:B------:R1:W-:Y:S01]  /*15350*/  @!P0 LDGSTS.E.BYPASS.LTC128B.128 [R34+0x21400], desc[UR38][R2.64+0x180], !P1 ;  /* 0x2140018002228fae */ /* 0x0003e2000c901d66 */
[----:B------:R-:W-:-:S02]  /*15360*/  ISETP.GE.AND P0, PT, R6, R5, PT ;  /* 0x000000050600720c */ /* 0x000fc40003f06270 */
[----:B------:R-:W-:Y:S01]  /*15370*/  IADD3 R6, R17, 0x40, RZ ;  /* 0x0000004011067810 */ /* 0x000fe20007ffe0ff */
        /* <DEDUP_REMOVED lines=28> */
[----:B------:R-:W0:Y:S01]  /*15540*/  SHFL.IDX PT, R14, R4, 0x6, 0x181f ;  /* 0x00d81f00040e7f89 */ /* 0x000e2200000e0000 */
[----:B------:R-:W-:-:S05]  /*15550*/  @!P0 MOV R3, R7 ;  /* 0x0000000700038202 */ /* 0x000fca0000000f00 */
[----:B------:R-:W-:Y:S04]  /*15560*/  @!P0 LDGSTS.E.BYPASS.LTC128B.128 [R34+0x16c00], desc[UR38][R2.64], !P4 ;  /* 0x16c0000002228fae */ /* 0x000fe8000e101d66 */
[----:B------:R-:W-:Y:S04]  /*15570*/  @!P0 LDGSTS.E.BYPASS.LTC128B.128 [R34+0x1ac00], desc[UR38][R2.64+0x80], !P3 ;  /* 0x1ac0008002228fae */ /* 0x000fe8000d901d66 */
[----:B------:R-:W-:Y:S04]  /*15580*/  @!P0 LDGSTS.E.BYPASS.LTC128B.128 [R34+0x1ec00], desc[UR38][R2.64+0x100], !P2 ;  /* 0x1ec0010002228fae */ /* 0x000fe8000d101d66 */
[----:B------:R1:W-:Y:S01]  /*15590*/  @!P0 LDGSTS.E.BYPASS.LTC128B.128 [R34+0x22c00], desc[UR38][R2.64+0x180], !P1 ;  /* 0x22c0018002228fae */ /* 0x0003e2000c901d66 */
[----:B------:R-:W-:-:S03]  /*155a0*/  ISETP.GE.AND P0, PT, R6, R5, PT ;  /* 0x000000050600720c */ /* 0x000fc60003f06270 */
[----:B------:R-:W-:Y:S04]  /*155b0*/  SHFL.IDX PT, R6, R0, 0x7, 0x181f ;  /* 0x00f81f0000067f89 */ /* 0x000fe800000e0000 */
[----:B-1----:R-:W1:Y:S06]  /*155c0*/  SHFL.IDX PT, R2, R0, 0x6, 0x181f ;  /* 0x00d81f0000027f89 */ /* 0x002e6c00000e0000 */
        /* <DEDUP_REMOVED lines=9> */
.L_x_2597:
[----:B------:R-:W-:Y:S01]  /*15660*/  VIADD R0, R17, 0x70 ;  /* 0x0000007011007836 */ /* 0x000fe20000000000 */
[----:B------:R-:W-:Y:S04]  /*15670*/  BSSY B0, `(.L_x_2509) ;  /* 0x000000c000007945 */ /* 0x000fe80003800000 */
[----:B------:R-:W-:-:S13]  /*15680*/  ISETP.GE.AND P0, PT, R0, R5, PT ;  /* 0x000000050000720c */ /* 0x000fda0003f06270 */
[----:B------:R-:W-:Y:S05]  /*15690*/  @P0 BRA `(.L_x_2510) ;  /* 0x0000000000240947 */ /* 0x000fea0003800000 */
[----:B01----:R-:W-:-:S05]  /*156a0*/  LEA R2, P0, R33, R14, 0x1 ;  /* 0x0000000e21027211 */ /* 0x003fca00078008ff */
        /* <DEDUP_REMOVED lines=8> */
.L_x_2510:
[----:B------:R-:W-:Y:S05]  /*15730*/  BSYNC B0 ;  /* 0x0000000000007941 */ /* 0x000fea0003800000 */
.L_x_2509:
[----:B------:R-:W-:Y:S01]  /*15740*/  NOP ;  /* 0x0000000000007918 */ /* 0x000fe20000000000 */
[----:B------:R-:W-:-:S13]  /*15750*/  PLOP3.LUT P0, PT, PT, PT, PT, 0x80, 0x0 ;  /* 0x000000000000781c */ /* 0x000fda0003f0f070 */
.L_x_2511:
[----:B------:R-:W-:Y:S02]  /*15760*/  PLOP3.LUT P1, PT, P1, P0, PT, 0xa2, 0x0 ;  /* 0x000000000000781c */ /* 0x000fe40000f21472 */
[----:B------:R-:W-:-:S08]  /*15770*/  @P0 R2UR P1, UR4, R22 ;  /* 0x00000000160402ca */ /* 0x000fd00000020000 */
[----:B------:R-:W-:-:S05]  /*15780*/  @P0 PLOP3.LUT P0, PT, P1, PT, PT, 0x80, 0x0 ;  /* 0x000000000000081c */ /* 0x000fca0000f0f070 */
[----:B------:R-:W-:Y:S01]  /*15790*/  @!P1 SYNCS.ARRIVE.TRANS64.RED.A0T1 RZ, [UR4+0x38800], RZ ;  /* 0x038800ffffff99a7 */ /* 0x000fe20008200404 */
[----:B------:R-:W-:Y:S07]  /*157a0*/  @!P1 ARRIVES.LDGSTSBAR.64.TRANSCNT [UR4+0x38800] ;  /* 0x03880000ff0099b0 */ /* 0x000fee0008000a84 */
[----:B------:R-:W-:Y:S05]  /*157b0*/  @P0 BRA.U.ANY `(.L_x_2511) ;  /* 0xfffffffd00e80947 */ /* 0x000fea000393ffff */
[----:B0-2---:R-:W2:Y:S02]  /*157c0*/  LDL.LU R2, [R1+0x28] ;  /* 0x0000280001027983 */ /* 0x005ea40000300800 */
        /* <DEDUP_REMOVED lines=11> */
.L_x_2598:
[----:B------:R-:W-:Y:S05]  /*15880*/  BSYNC B0 ;  /* 0x0000000000007941 */ /* 0x000fea0003800000 */
.L_x_2512:
[----:B------:R-:W2:Y:S01]  /*15890*/  LDL R0, [R1+0x14] ;  /* 0x0000140001007983 */ /* 0x000ea20000100800 */
[----:B------:R-:W-:Y:S01]  /*158a0*/  BSSY B0, `(.L_x_2514) ;  /* 0x0000115000007945 */ /* 0x000fe20003800000 */
[----:B--2---:R-:W-:-:S13]  /*158b0*/  ISETP.GE.AND P0, PT, R0, 0x2, PT ;  /* 0x000000020000780c */ /* 0x004fda0003f06270 */
[----:B------:R-:W-:Y:S05]  /*158c0*/  @!P0 BRA `(.L_x_2515) ;  /* 0x0000001000488947 */ /* 0x000fea0003800000 */
[C---:B------:R-:W-:Y:S01]  /*158d0*/  LOP3.LUT R2, R33.reuse, 0x40, RZ, 0xfc, !PT ;  /* 0x0000004021027812 */ /* 0x040fe200078efcff */
[----:B------:R-:W-:Y:S01]  /*158e0*/  ULDC UR4, c[0x0][0x2f4] ;  /* 0x0000bd0000047ab9 */ /* 0x000fe20000000800 */
[----:B------:R-:W-:Y:S01]  /*158f0*/  VIADD R0, R0, 0xfffffffe ;  /* 0xfffffffe00007836 */ /* 0x000fe20000000000 */
[----:B------:R-:W-:Y:S01]  /*15900*/  ISETP.GE.AND P4, PT, R33, UR4, PT ;  /* 0x0000000421007c0c */ /* 0x000fe2000bf86270 */
[----:B------:R-:W-:Y:S01]  /*15910*/  IMAD.MOV.U32 R17, RZ, RZ, R28 ;  /* 0x000000ffff117224 */ /* 0x000fe200078e001c */
[----:B------:R-:W-:Y:S01]  /*15920*/  ISETP.GE.AND P3, PT, R2, UR4, PT ;  /* 0x0000000402007c0c */ /* 0x000fe2000bf66270 */
[----:B------:R-:W-:Y:S01]  /*15930*/  IMAD.MOV.U32 R7, RZ, RZ, R27 ;  /* 0x000000ffff077224 */ /* 0x000fe200078e001b */
[----:B------:R-:W-:Y:S01]  /*15940*/  ISETP.GE.AND P2, PT, R37, UR4, PT ;  /* 0x0000000425007c0c */ /* 0x000fe2000bf46270 */
[----:B------:R-:W-:Y:S01]  /*15950*/  IMAD.MOV.U32 R29, RZ, RZ, R26 ;  /* 0x000000ffff1d7224 */ /* 0x000fe200078e001a */
[----:B------:R-:W-:-:S13]  /*15960*/  ISETP.GE.AND P1, PT, R36, UR4, PT ;  /* 0x0000000424007c0c */ /* 0x000fda000bf26270 */
.L_x_2528:
[----:B------:R-:W2:Y:S04]  /*15970*/  LDL R6, [R1+0x8] ;  /* 0x0000080001067983 */ /* 0x000ea80000100800 */
[----:B------:R-:W3:Y:S01]  /*15980*/  LDL R8, [R1+0xc] ;  /* 0x00000c0001087983 */ /* 0x000ee20000100800 */
[----:B------:R-:W4:Y:S01]  /*15990*/  S2R R2, SR_TID.X ;  /* 0x0000000000027919 */ /* 0x000f220000002100 */
[----:B------:R-:W1:Y:S01]  /*159a0*/  S2R R4, SR_TID.X ;  /* 0x0000000000047919 */ /* 0x000e620000002100 */
[----:B----4-:R-:W-:-:S04]  /*159b0*/  LOP3.LUT R2, R2, 0x7f, RZ, 0xc0, !PT ;  /* 0x0000007f02027812 */ /* 0x010fc800078ec0ff */
[----:B0-----:R-:W-:Y:S02]  /*159c0*/  SHF.R.U32.HI R3, RZ, 0x3, R2 ;  /* 0x00000003ff037819 */ /* 0x001fe40000011602 */
[----:B------:R-:W0:Y:S01]  /*159d0*/  LDC R2, c[0x0][0x430] ;  /* 0x00010c00ff027b82 */ /* 0x000e220000000800 */
[----:B-1----:R-:W-:-:S05]  /*159e0*/  IMAD.SHL.U32 R9, R4, 0x10, RZ ;  /* 0x0000001004097824 */ /* 0x002fca00078e00ff */
[----:B------:R-:W-:-:S04]  /*159f0*/  LOP3.LUT R9, R3, 0x70, R9, 0xf8, !PT ;  /* 0x0000007003097812 */ /* 0x000fc800078ef809 */
[----:B------:R-:W-:-:S13]  /*15a00*/  ISETP.GT.U32.AND P6, PT, R9, 0x4f, PT ;  /* 0x0000004f0900780c */ /* 0x000fda0003fc4070 */
[----:B------:R-:W3:Y:S01]  /*15a10*/  @!P6 LDC.64 R4, c[0x0][0x428] ;  /* 0x00010a00ff04eb82 */ /* 0x000ee20000000a00 */
[----:B0-----:R-:W-:-:S13]  /*15a20*/  ISETP.NE.AND P0, PT, R2, 0x1, PT ;  /* 0x000000010200780c */ /* 0x001fda0003f05270 */
[----:B------:R-:W0:Y:S08]  /*15a30*/  @P0 LDC R3, c[0x0][0x434] ;  /* 0x00010d00ff030b82 */ /* 0x000e300000000800 */
[----:B------:R-:W1:Y:S01]  /*15a40*/  @P0 LDC R2, c[0x0][0x438] ;  /* 0x00010e00ff020b82 */ /* 0x000e620000000800 */
[----:B--2---:R-:W-:-:S05]  /*15a50*/  IMAD R6, R0, 0x50, R6 ;  /* 0x0000005000067824 */ /* 0x004fca00078e0206 */
[----:B------:R-:W-:-:S05]  /*15a60*/  IADD3 R6, R9, R6, RZ ;  /* 0x0000000609067210 */ /* 0x000fca0007ffe0ff */
        /* <DEDUP_REMOVED lines=9> */
[----:B------:R-:W-:Y:S02]  /*15b00*/  @!P6 IMAD.IADD R5, R5, 0x1, R3 ;  /* 0x000000010505e824 */ /* 0x000fe400078e0203 */
[----:B------:R-:W-:Y:S01]  /*15b10*/  IMAD.MOV.U32 R4, RZ, RZ, RZ ;  /* 0x000000ffff047224 */ /* 0x000fe200078e00ff */
        /* <DEDUP_REMOVED lines=11> */
[----:B------:R-:W-:Y:S02]  /*15bd0*/  SEL R27, R27, RZ, P0 ;  /* 0x000000ff1b1b7207 */ /* 0x000fe40000000000 */
[----:B------:R-:W-:Y:S02]  /*15be0*/  MOV R26, R0 ;  /* 0x00000000001a7202 */ /* 0x000fe40000000f00 */
[----:B------:R-:W-:Y:S01]  /*15bf0*/  LOP3.LUT R28, R17, R28, RZ, 0x3c, !PT ;  /* 0x0000001c111c7212 */ /* 0x000fe200078e3cff */
[----:B0-----:R-:W-:Y:S06]  /*15c00*/  @!P5 BRA `(.L_x_2516) ;  /* 0x000000000004d947 */ /* 0x001fec0003800000 */
[----:B------:R-:W-:Y:S01]  /*15c10*/  BPT.TRAP 0x1 ;  /* 0x000000040000795c */ /* 0x000fe20000300000 */
.L_x_2516:
[----:B------:R-:W-:Y:S01]  /*15c20*/  IMAD R6, R27, 0x8, R22 ;  /* 0x000000081b067824 */ /* 0x000fe200078e0216 */
[----:B------:R-:W-:Y:S01]  /*15c30*/  SHF.L.U32 R3, R28, 0x1f, RZ ;  /* 0x0000001f1c037819 */ /* 0x000fe200000006ff */
[----:B------:R-:W-:Y:S03]  /*15c40*/  BSSY B1, `(.L_x_2517) ;  /* 0x0000003000017945 */ /* 0x000fe60003800000 */
[----:B------:R-:W0:Y:S02]  /*15c50*/  SYNCS.PHASECHK.TRANS64.TRYWAIT P0, [R6+URZ+0x38840], R3 ;  /* 0x03884003060075a7 */ /* 0x000e24000800017f */
[----:B0-----:R-:W-:Y:S05]  /*15c60*/  @!P0 BRA `(.L_x_2518) ;  /* 0x0000003800e48947 */ /* 0x001fea0003800000 */
.L_x_2599:
[----:B------:R-:W-:Y:S05]  /*15c70*/  BSYNC B1 ;  /* 0x0000000000017941 */ /* 0x000fea0003800000 */
.L_x_2517:
        /* <DEDUP_REMOVED lines=69> */
.L_x_2611:
        /* <DEDUP_REMOVED lines=17> */
.L_x_2520:
        /* <DEDUP_REMOVED lines=10> */
.L_x_2521:
[----:B------:R2:W-:Y:S01]  /*16280*/  SYNCS.ARRIVE.TRANS64.A1T0 RZ, [R6+URZ+0x38830], RZ ;  /* 0x038830ff06ff79a7 */ /* 0x0005e2000810003f */
[----:B------:R-:W-:Y:S05]  /*16290*/  @!P6 BRA `(.L_x_2522) ;  /* 0x000000000004e947 */ /* 0x000fea0003800000 */
[----:B------:R-:W-:Y:S01]  /*162a0*/  BPT.TRAP 0x1 ;  /* 0x000000040000795c */ /* 0x000fe20000300000 */
.L_x_2522:
[----:B-1----:R-:W-:Y:S01]  /*162b0*/  SHF.L.U32 R2, R17, 0x1f, RZ ;  /* 0x0000001f11027819 */ /* 0x002fe200000006ff */
[----:B--2---:R-:W-:Y:S01]  /*162c0*/  IMAD R6, R7, 0x8, R22 ;  /* 0x0000000807067824 */ /* 0x004fe200078e0216 */
[----:B------:R-:W-:Y:S03]  /*162d0*/  BSSY B1, `(.L_x_2523) ;  /* 0x0000003000017945 */ /* 0x000fe60003800000 */
[----:B------:R-:W1:Y:S02]  /*162e0*/  SYNCS.PHASECHK.TRANS64.TRYWAIT P0, [R6+URZ+0x38860], R2 ;  /* 0x03886002060075a7 */ /* 0x000e64000800017f */
[----:B-1----:R-:W-:Y:S05]  /*162f0*/  @!P0 BRA `(.L_x_2524) ;  /* 0x0000003c00188947 */ /* 0x002fea0003800000 */
.L_x_2612:
[----:B------:R-:W-:Y:S05]  /*16300*/  BSYNC B1 ;  /* 0x0000000000017941 */ /* 0x000fea0003800000 */
.L_x_2523:
        /* <DEDUP_REMOVED lines=60> */
.L_x_2624:
        /* <DEDUP_REMOVED lines=30> */
[----:B------:R-:W-:-:S04]  /*168b0*/  LEA R24, P0, R2, UR4, 0x1 ;  /* 0x0000000402187c11 */ /* 0x000fc8000f8008ff */
[----:B------:R-:W-:Y:S02]  /*168c0*/  LEA.HI.X R25, R2, UR5, R3, 0x1, P0 ;  /* 0x0000000502197c11 */ /* 0x000fe400080f0c03 */
[----:B------:R-:W-:-:S13]  /*168d0*/  PLOP3.LUT P0, PT, PT, PT, PT, 0x80, 0x0 ;  /* 0x000000000000781c */ /* 0x000fda0003f0f070 */
.L_x_2526:
        /* <DEDUP_REMOVED lines=10> */
.L_x_2527:
[C---:B------:R-:W-:Y:S01]  /*16980*/  ISETP.GT.AND P0, PT, R26.reuse, RZ, PT ;  /* 0x000000ff1a00720c */ /* 0x040fe20003f04270 */
[----:B------:R2:W-:Y:S01]  /*16990*/  SYNCS.ARRIVE.TRANS64.A1T0 RZ, [R6+URZ+0x38850], RZ ;  /* 0x038850ff06ff79a7 */ /* 0x0005e2000810003f */
[----:B------:R-:W-:Y:S02]  /*169a0*/  VIADD R0, R26, 0xffffffff ;  /* 0xffffffff1a007836 */ /* 0x000fe40000000000 */
[----:B------:R-:W-:Y:S02]  /*169b0*/  IMAD.MOV.U32 R17, RZ, RZ, R28 ;  /* 0x000000ffff117224 */ /* 0x000fe400078e001c */
[----:B------:R-:W-:Y:S02]  /*169c0*/  IMAD.MOV.U32 R7, RZ, RZ, R27 ;  /* 0x000000ffff077224 */ /* 0x000fe400078e001b */
[----:B------:R-:W-:-:S05]  /*169d0*/  IMAD.MOV.U32 R29, RZ, RZ, R26 ;  /* 0x000000ffff1d7224 */ /* 0x000fca00078e001a */
[----:B--2---:R-:W-:Y:S05]  /*169e0*/  @P0 BRA `(.L_x_2528) ;  /* 0xffffffec00e00947 */ /* 0x004fea000383ffff */
.L_x_2515:
[----:B------:R-:W-:Y:S05]  /*169f0*/  BSYNC B0 ;  /* 0x0000000000007941 */ /* 0x000fea0003800000 */
.L_x_2514:
        /* <DEDUP_REMOVED lines=17> */
.L_x_2530:
[----:B------:R-:W-:Y:S05]  /*16b10*/  BSYNC B0 ;  /* 0x0000000000007941 */ /* 0x000fea0003800000 */
.L_x_2529:
[----:B------:R-:W-:-:S13]  /*16b20*/  LOP3.LUT P0, RZ, R23, 0x20, RZ, 0xc0, !PT ;  /* 0x0000002017ff7812 */ /* 0x000fda000780c0ff */
[----:B------:R-:W-:Y:S05]  /*16b30*/  @!P0 BRA `(.L_x_2531) ;  /* 0x0000000000048947 */ /* 0x000fea0003800000 */
[----:B------:R-:W-:Y:S01]  /*16b40*/  BPT.TRAP 0x1 ;  /* 0x000000040000795c */ /* 0x000fe20000300000 */
.L_x_2531:
[----:B------:R-:W2:Y:S01]  /*16b50*/  LDL.LU R0, [R1+0x4] ;  /* 0x0000040001007983 */ /* 0x000ea20000300800 */
[----:B------:R-:W-:Y:S01]  /*16b60*/  IMAD R4, R27, 0x8, R22 ;  /* 0x000000081b047824 */ /* 0x000fe200078e0216 */
[----:B0-----:R-:W-:Y:S01]  /*16b70*/  SHF.L.U32 R3, R28, 0x1f, RZ ;  /* 0x0000001f1c037819 */ /* 0x001fe200000006ff */
[----:B------:R-:W-:Y:S03]  /*16b80*/  BSSY B0, `(.L_x_2532) ;  /* 0x0000004000007945 */ /* 0x000fe60003800000 */
[----:B------:R-:W0:Y:S01]  /*16b90*/  SYNCS.PHASECHK.TRANS64.TRYWAIT P0, [R4+URZ+0x38860], R3 ;  /* 0x03886003040075a7 */ /* 0x000e22000800017f */
[----:B--2---:R-:W-:Y:S01]  /*16ba0*/  IMAD R5, R26, -0x50, R0 ;  /* 0xffffffb01a057824 */ /* 0x004fe200078e0200 */
[----:B0-----:R-:W-:Y:S06]  /*16bb0*/  @!P0 BRA `(.L_x_2533) ;  /* 0x0000003800d48947 */ /* 0x001fec0003800000 */
.L_x_2625:
[----:B------:R-:W-:Y:S05]  /*16bc0*/  BSYNC B0 ;  /* 0x0000000000007941 */ /* 0x000fea0003800000 */
.L_x_2532:
[----:B------:R-:W2:Y:S01]  /*16bd0*/  S2R R0, SR_TID.X ;  /* 0x0000000000007919 */ /* 0x000ea20000002100 */
[----:B------:R-:W-:Y:S01]  /*16be0*/  UMOV UR4, 0xffffffff ;  /* 0xffffffff00047882 */ /* 0x000fe20000000000 */
[----:B------:R-:W-:Y:S01]  /*16bf0*/  IMAD R7, R27, 0x5000, R32 ;  /* 0x000050001b077824 */ /* 0x000fe200078e0220 */
[----:B--2---:R-:W-:-:S04]  /*16c00*/  LOP3.LUT R0, R0, 0x7f, RZ, 0xc0, !PT ;  /* 0x0000007f00007812 */ /* 0x004fc800078ec0ff */
        /* <DEDUP_REMOVED lines=61> */
.L_x_2637:
[C---:B------:R-:W-:Y:S02]  /*16fe0*/  ISETP.LT.OR P3, PT, R5.reuse, 0x41, P3 ;  /* 0x000000410500780c */ /* 0x040fe40001f61670 */
[C---:B------:R-:W-:Y:S02]  /*16ff0*/  ISETP.LT.OR P2, PT, R5.reuse, 0x41, P2 ;  /* 0x000000410500780c */ /* 0x040fe40001741670 */
[C---:B------:R-:W-:Y:S02]  /*17000*/  ISETP.LT.OR P1, PT, R5.reuse, 0x41, P1 ;  /* 0x000000410500780c */ /* 0x040fe40000f21670 */
[----:B------:R-:W-:Y:S02]  /*17010*/  ISETP.LT.OR P0, PT, R5, 0x41, P0 ;  /* 0x000000410500780c */ /* 0x000fe40000701670 */
[----:B01----:R-:W-:-:S04]  /*17020*/  IADD3 R2, P4, R14, R8, RZ ;  /* 0x000000080e027210 */ /* 0x003fc80007f9e0ff */
[----:B------:R-:W-:-:S05]  /*17030*/  IADD3.X R3, RZ, R25, RZ, P4, !PT ;  /* 0x00000019ff037210 */ /* 0x000fca00027fe4ff */
        /* <DEDUP_REMOVED lines=9> */
.L_x_2535:
        /* <DEDUP_REMOVED lines=10> */
.L_x_2536:
[----:B------:R1:W-:Y:S01]  /*17170*/  SYNCS.ARRIVE.TRANS64.A1T0 RZ, [R4+URZ+0x38850], RZ ;  /* 0x038850ff04ff79a7 */ /* 0x0003e2000810003f */
[----:B------:R-:W-:-:S05]  /*17180*/  VIADD R27, R27, 0x1 ;  /* 0x000000011b1b7836 */ /* 0x000fca0000000000 */
[----:B------:R-:W-:-:S04]  /*17190*/  ISETP.NE.AND P0, PT, R27, 0x2, PT ;  /* 0x000000021b00780c */ /* 0x000fc80003f05270 */
[----:B0-----:R-:W-:Y:S02]  /*171a0*/  SEL R3, RZ, 0x1, P0 ;  /* 0x00000001ff037807 */ /* 0x001fe40000000000 */
[----:B------:R-:W-:Y:S02]  /*171b0*/  SEL R27, R27, RZ, P0 ;  /* 0x000000ff1b1b7207 */ /* 0x000fe40000000000 */
[----:B-1----:R-:W-:-:S07]  /*171c0*/  LOP3.LUT R28, R28, R3, RZ, 0x3c, !PT ;  /* 0x000000031c1c7212 */ /* 0x002fce00078e3cff */
.L_x_2491:
[----:B------:R-:W-:Y:S05]  /*171d0*/  BSYNC B7 ;  /* 0x0000000000077941 */ /* 0x000fea0003800000 */
.L_x_2489:
        /* <DEDUP_REMOVED lines=8> */
[----:B------:R0:W1:Y:S01]  /*17260*/  LDS.128 R16, [R22+0x388d0] ;  /* 0x0388d00016107984 */ /* 0x0000620000000c00 */
[----:B------:R-:W-:Y:S06]  /*17270*/  BAR.ARV 0x4, 0x180 ;  /* 0x0106000000007b1d */ /* 0x000fec0000002000 */
[----:B------:R-:W-:Y:S05]  /*17280*/  BRA `(.L_x_2538) ;  /* 0x0000000800cc7947 */ /* 0x000fea0003800000 */
.L_x_2537:
[----:B------:R-:W0:Y:S01]  /*17290*/  S2R R0, SR_TID.X ;  /* 0x0000000000007919 */ /* 0x000e220000002100 */
[----:B------:R-:W-:Y:S01]  /*172a0*/  UMOV UR4, 0xffffffff ;  /* 0xffffffff00047882 */ /* 0x000fe20000000000 */
[----:B0-----:R-:W-:-:S04]  /*172b0*/  LOP3.LUT R8, R0, 0x1f, RZ, 0xc0, !PT ;  /* 0x0000001f00087812 */ /* 0x001fc800078ec0ff */
[----:B------:R-:W-:Y:S01]  /*172c0*/  ISETP.NE.AND P0, PT, R8, 0x1f, PT ;  /* 0x0000001f0800780c */ /* 0x000fe20003f05270 */
[----:B------:R-:W-:-:S12]  /*172d0*/  BRA.DIV UR4, `(.L_x_2539) ;  /* 0x0000003e04287947 */ /* 0x000fd8000b800000 */
[----:B------:R-:W-:Y:S01]  /*172e0*/  IMAD.IADD R5, R19, 0x1, R8 ;  /* 0x0000000113057824 */ /* 0x000fe200078e0208 */
[----:B------:R-:W-:-:S04]  /*172f0*/  ULDC UR4, c[0x0][0xc3c] ;  /* 0x00030f0000047ab9 */ /* 0x000fc80000000800 */
[----:B------:R-:W-:-:S13]  /*17300*/  ISETP.GE.OR P1, PT, R5, UR4, !P0 ;  /* 0x0000000405007c0c */ /* 0x000fda000c726670 */
[----:B------:R-:W0:Y:S02]  /*17310*/  @!P1 LDC.64 R2, c[0x0][0xc80] ;  /* 0x00032000ff029b82 */ /* 0x000e240000000a00 */
[----:B0-----:R-:W-:-:S06]  /*17320*/  @!P1 IMAD.WIDE R2, R5, 0x4, R2 ;  /* 0x0000000405029825 */ /* 0x001fcc00078e0202 */
        /* <DEDUP_REMOVED lines=26> */
.L_x_2647:
[----:B------:R-:W-:Y:S02]  /*174d0*/  ULDC UR4, c[0x0][0xc38] ;  /* 0x00030e0000047ab9 */ /* 0x000fe40000000800 */
[----:B------:R-:W-:-:S04]  /*174e0*/  IMAD.U32 R7, RZ, RZ, UR4 ;  /* 0x00000004ff077e24 */ /* 0x000fc8000f8e00ff */
[----:B-1----:R-:W-:-:S04]  /*174f0*/  IMAD R14, R14, R7, RZ ;  /* 0x000000070e0e7224 */ /* 0x002fc800078e02ff */
[----:B------:R-:W-:-:S05]  /*17500*/  IMAD.IADD R9, R4, 0x1, R14 ;  /* 0x0000000104097824 */ /* 0x000fca00078e020e */
[----:B------:R-:W-:-:S13]  /*17510*/  ISETP.GT.AND P6, PT, R9, R0, PT ;  /* 0x000000000900720c */ /* 0x000fda0003fc4270 */
[----:B------:R-:W-:Y:S05]  /*17520*/  @P6 BRA `(.L_x_2540) ;  /* 0x00000000009c6947 */ /* 0x000fea0003800000 */
.L_x_2545:
[----:B------:R-:W1:Y:S01]  /*17530*/  LDC R2, c[0x0][0xc3c] ;  /* 0x00030f00ff027b82 */ /* 0x000e620000000800 */
[----:B------:R-:W-:-:S05]  /*17540*/  VIADD R19, R19, 0x1f ;  /* 0x0000001f13137836 */ /* 0x000fca0000000000 */
[----:B-1----:R-:W-:-:S13]  /*17550*/  ISETP.GE.AND P6, PT, R19, R2, PT ;  /* 0x000000021300720c */ /* 0x002fda0003fc6270 */
[----:B------:R-:W-:Y:S05]  /*17560*/  @P6 BRA `(.L_x_2541) ;  /* 0x0000000400d06947 */ /* 0x000fea0003800000 */
[----:B------:R-:W1:Y:S01]  /*17570*/  S2R R3, SR_TID.X ;  /* 0x0000000000037919 */ /* 0x000e620000002100 */
[----:B------:R-:W-:Y:S01]  /*17580*/  BSSY B0, `(.L_x_2542) ;  /* 0x0000009000007945 */ /* 0x000fe20003800000 */
[----:B------:R-:W-:Y:S01]  /*17590*/  IMAD.MOV.U32 R5, RZ, RZ, RZ ;  /* 0x000000ffff057224 */ /* 0x000fe200078e00ff */
[----:B-1----:R-:W-:-:S04]  /*175a0*/  LOP3.LUT R3, R3, 0x1f, RZ, 0xc0, !PT ;  /* 0x0000001f03037812 */ /* 0x002fc800078ec0ff */
[----:B------:R-:W-:-:S04]  /*175b0*/  IADD3 R7, R19, R3, RZ ;  /* 0x0000000313077210 */ /* 0x000fc80007ffe0ff */
[----:B------:R-:W-:-:S13]  /*175c0*/  ISETP.GE.OR P6, PT, R7, R2, !P0 ;  /* 0x000000020700720c */ /* 0x000fda00047c6670 */
[----:B------:R-:W-:Y:S05]  /*175d0*/  @P6 BRA `(.L_x_2543) ;  /* 0x00000000000c6947 */ /* 0x000fea0003800000 */
[----:B------:R-:W1:Y:S02]  /*175e0*/  LDC.64 R2, c[0x0][0xc80] ;  /* 0x00032000ff027b82 */ /* 0x000e640000000a00 */
[----:B-1----:R-:W-:-:S05]  /*175f0*/  IMAD.WIDE R2, R7, 0x4, R2 ;  /* 0x0000000407027825 */ /* 0x002fca00078e0202 */
[----:B------:R1:W5:Y:S02]  /*17600*/  LDG.E R5, desc[UR38][R2.64] ;  /* 0x0000002602057981 */ /* 0x000364000c1e1900 */
.L_x_2543:
[----:B------:R-:W-:Y:S05]  /*17610*/  BSYNC B0 ;  /* 0x0000000000007941 */ /* 0x000fea0003800000 */
.L_x_2542:
[----:B------:R-:W-:-:S03]  /*17620*/  UMOV UR4, 0xffffffff ;  /* 0xffffffff00047882 */ /* 0x000fc60000000000 */
[----:B------:R-:W-:Y:S05]  /*17630*/  BRA.DIV UR4, `(.L_x_2544) ;  /* 0x0000003e04747947 */ /* 0x000fea000b800000 */
[----:B-----5:R-:W2:Y:S02]  /*17640*/  SHFL.UP PT, R14, R5, 0x1, RZ ;  /* 0x04200000050e7989 */ /* 0x020ea400000e00ff */
[----:B--2---:R-:W-:-:S05]  /*17650*/  SEL R14, R14, RZ, P1 ;  /* 0x000000ff0e0e7207 */ /* 0x004fca0000800000 */
        /* <DEDUP_REMOVED lines=12> */
[----:B0-----:R-:W-:-:S05]  /*17720*/  IMAD.IADD R6, R4, 0x1, R7 ;  /* 0x0000000104067824 */ /* 0x001fca00078e0207 */
[----:B------:R0:W1:Y:S02]  /*17730*/  SHFL.IDX PT, R14, R6, 0x1f, 0x1f ;  /* 0x03e01f00060e7f89 */ /* 0x00006400000e0000 */
.L_x_2655:
[----:B------:R-:W-:Y:S02]  /*17740*/  ULDC UR4, c[0x0][0xc38] ;  /* 0x00030e0000047ab9 */ /* 0x000fe40000000800 */
[----:B------:R-:W-:-:S05]  /*17750*/  MOV R7, UR4 ;  /* 0x0000000400077c02 */ /* 0x000fca0008000f00 */
[----:B-1----:R-:W-:-:S04]  /*17760*/  IMAD R14, R14, R7, RZ ;  /* 0x000000070e0e7224 */ /* 0x002fc800078e02ff */
[----:B------:R-:W-:-:S05]  /*17770*/  IMAD.IADD R9, R14, 0x1, R9 ;  /* 0x000000010e097824 */ /* 0x000fca00078e0209 */
[----:B------:R-:W-:-:S13]  /*17780*/  ISETP.GT.AND P6, PT, R9, R0, PT ;  /* 0x000000000900720c */ /* 0x000fda0003fc4270 */
[----:B------:R-:W-:Y:S05]  /*17790*/  @!P6 BRA `(.L_x_2545) ;  /* 0xfffffffc0064e947 */ /* 0x000fea000383ffff */
.L_x_2540:
        /* <DEDUP_REMOVED lines=8> */
.L_x_2659:
[----:B------:R-:W-:Y:S01]  /*17820*/  ISETP.NE.AND P0, PT, R2, RZ, PT ;  /* 0x000000ff0200720c */ /* 0x000fe20003f05270 */
[----:B------:R-:W-:-:S12]  /*17830*/  IMAD.MOV.U32 R14, RZ, RZ, RZ ;  /* 0x000000ffff0e7224 */ /* 0x000fd800078e00ff */
[----:B------:R-:W-:Y:S05]  /*17840*/  @!P0 BRA `(.L_x_2547) ;  /* 0x0000000000108947 */ /* 0x000fea0003800000 */
[----:B------:R-:W-:Y:S01]  /*17850*/  UMOV UR4, 0xffffffff ;  /* 0xffffffff00047882 */ /* 0x000fe20000000000 */
[----:B------:R-:W-:Y:S02]  /*17860*/  VIADD R12, R4, 0xffffffff ;  /* 0xffffffff040c7836 */ /* 0x000fe40000000000 */
[----:B------:R-:W-:Y:S05]  /*17870*/  BRA.DIV UR4, `(.L_x_2548) ;  /* 0x0000003e04e87947 */ /* 0x000fea000b800000 */
[----:B------:R3:W4:Y:S02]  /*17880*/  SHFL.IDX PT, R14, R6, R12, 0x1f ;  /* 0x00001f0c060e7589 */ /* 0x00072400000e0000 */
.L_x_2547:
[----:B------:R-:W5:Y:S01]  /*17890*/  LDC.64 R2, c[0x0][0xc90] ;  /* 0x00032400ff027b82 */ /* 0x000f620000000a00 */
[----:B------:R-:W-:-:S04]  /*178a0*/  IMAD.IADD R19, R4, 0x1, R19 ;  /* 0x0000000104137824 */ /* 0x000fc800078e0213 */
[----:B-----5:R-:W-:-:S05]  /*178b0*/  IMAD.WIDE R2, R19, 0x4, R2 ;  /* 0x0000000413027825 */ /* 0x020fca00078e0202 */
[----:B0--3--:R0:W1:Y:S01]  /*178c0*/  LDG.E R6, desc[UR38][R2.64] ;  /* 0x0000002602067981 */ /* 0x009062000c1e1900 */
[----:B----4-:R-:W-:Y:S02]  /*178d0*/  IMAD R16, R14, R7, R16 ;  /* 0x000000070e107224 */ /* 0x010fe400078e0210 */
[----:B0-----:R-:W-:Y:S02]  /*178e0*/  IMAD.MOV.U32 R2, RZ, RZ, RZ ;  /* 0x000000ffff027224 */ /* 0x001fe400078e00ff */
[----:B-12---:R-:W-:-:S05]  /*178f0*/  IMAD R4, R5, R6, RZ ;  /* 0x0000000605047224 */ /* 0x006fca00078e02ff */
[----:B------:R-:W-:-:S04]  /*17900*/  IABS R8, R4 ;  /* 0x0000000400087213 */ /* 0x000fc80000000000 */
[----:B------:R-:W0:Y:S08]  /*17910*/  I2F.RP R10, R8 ;  /* 0x00000008000a7306 */ /* 0x000e300000209400 */
[----:B0-----:R-:W0:Y:S02]  /*17920*/  MUFU.RCP R10, R10 ;  /* 0x0000000a000a7308 */ /* 0x001e240000001000 */
[----:B0-----:R-:W-:-:S06]  /*17930*/  VIADD R11, R10, 0xffffffe ;  /* 0x0ffffffe0a0b7836 */ /* 0x001fcc0000000000 */
[----:B------:R-:W0:Y:S02]  /*17940*/  F2I.FTZ.U32.TRUNC.NTZ R3, R11 ;  /* 0x0000000b00037305 */ /* 0x000e24000021f000 */
[----:B0-----:R-:W-:-:S05]  /*17950*/  IADD3 R9, RZ, -R3, RZ ;  /* 0x80000003ff097210 */ /* 0x001fca0007ffe0ff */
        /* <DEDUP_REMOVED lines=15> */
[----:B------:R-:W-:-:S05]  /*17a50*/  @P0 VIADD R2, R2, 0x1 ;  /* 0x0000000102020836 */ /* 0x000fca0000000000 */
[----:B------:R-:W-:Y:S02]  /*17a60*/  @!P2 IADD3 R2, -R2, RZ, RZ ;  /* 0x000000ff0202a210 */ /* 0x000fe40007ffe1ff */
        /* <DEDUP_REMOVED lines=24> */
[-C--:B------:R-:W-:Y:S01]  /*17bf0*/  @!P1 IADD3 R4, R4, -R7.reuse, RZ ;  /* 0x8000000704049210 */ /* 0x080fe20007ffe0ff */
        /* <DEDUP_REMOVED lines=11> */
.L_x_2541:
[----:B------:R-:W-:Y:S01]  /*17cb0*/  UMOV UR4, URZ ;  /* 0x0000003f00047c82 */ /* 0x000fe20008000000 */
[----:B------:R-:W-:Y:S01]  /*17cc0*/  UMOV UR5, URZ ;  /* 0x0000003f00057c82 */ /* 0x000fe20008000000 */
[----:B------:R-:W-:Y:S01]  /*17cd0*/  ULDC UR6, c[0x0][0xc3c] ;  /* 0x00030f0000067ab9 */ /* 0x000fe20000000800 */
[----:B------:R-:W-:Y:S01]  /*17ce0*/  MOV R16, R0 ;  /* 0x0000000000107202 */ /* 0x000fe20000000f00 */
[----:B------:R-:W-:Y:S02]  /*17cf0*/  IMAD.U32 R17, RZ, RZ, UR4 ;  /* 0x00000004ff117e24 */ /* 0x000fe4000f8e00ff */
[----:B------:R-:W-:Y:S02]  /*17d00*/  IMAD.U32 R18, RZ, RZ, UR5 ;  /* 0x00000005ff127e24 */ /* 0x000fe4000f8e00ff */
[----:B------:R-:W-:-:S07]  /*17d10*/  IMAD.U32 R19, RZ, RZ, UR6 ;  /* 0x00000006ff137e24 */ /* 0x000fce000f8e00ff */
.L_x_2549:
[----:B------:R-:W1:Y:S01]  /*17d20*/  S2R R0, SR_TID.X ;  /* 0x0000000000007919 */ /* 0x000e620000002100 */
        /* <DEDUP_REMOVED lines=9> */
.L_x_2538:
[----:B------:R-:W-:Y:S02]  /*17dc0*/  ULDC UR4, c[0x0][0xc3c] ;  /* 0x00030f0000047ab9 */ /* 0x000fe40000000800 */
[----:B-1----:R-:W-:-:S13]  /*17dd0*/  ISETP.GE.AND P0, PT, R19, UR4, PT ;  /* 0x0000000413007c0c */ /* 0x002fda000bf06270 */
[----:B------:R-:W-:Y:S05]  /*17de0*/  @!P0 BRA `(.L_x_2550) ;  /* 0xffffffb400808947 */ /* 0x000fea000383ffff */
[----:B------:R-:W-:Y:S05]  /*17df0*/  BSYNC B8 ;  /* 0x0000000000087941 */ /* 0x000fea0003800000 */
.L_x_2485:
[----:B-1----:R-:W3:Y:S01]  /*17e00*/  LDL.LU R0, [R1+0x28] ;  /* 0x0000280001007983 */ /* 0x002ee20000300800 */
[----:B------:R-:W-:Y:S01]  /*17e10*/  BSSY B0, `(.L_x_2551) ;  /* 0x000000b000007945 */ /* 0x000fe20003800000 */
[----:B------:R-:W1:Y:S01]  /*17e20*/  S2R R5, SR_CgaCtaId ;  /* 0x0000000000057919 */ /* 0x000e620000008800 */
[----:B---3--:R-:W-:-:S05]  /*17e30*/  VIADD R0, R0, 0x1 ;  /* 0x0000000100007836 */ /* 0x008fca0000000000 */
        /* <DEDUP_REMOVED lines=8> */
.L_x_2662:
[----:B------:R-:W-:Y:S05]  /*17ec0*/  BSYNC B0 ;  /* 0x0000000000007941 */ /* 0x000fea0003800000 */
.L_x_2551:
[----:B------:R-:W-:-:S03]  /*17ed0*/  UMOV UR4, 0xffffffff ;  /* 0xffffffff00047882 */ /* 0x000fc60000000000 */
[----:B------:R-:W-:Y:S05]  /*17ee0*/  BRA.DIV UR4, `(.L_x_2553) ;  /* 0x0000003a04847947 */ /* 0x000fea000b800000 */
[----:B-1----:R-:W1:Y:S02]  /*17ef0*/  S2R R0, SR_TID.X ;  /* 0x0000000000007919 */ /* 0x002e640000002100 */
[----:B-1----:R-:W-:-:S04]  /*17f00*/  SHF.R.U32.HI R0, RZ, 0x5, R0 ;  /* 0x00000005ff007819 */ /* 0x002fc80000011600 */
[----:B------:R-:W-:-:S05]  /*17f10*/  LOP3.LUT R0, R0, 0x3, RZ, 0xc0, !PT ;  /* 0x0000000300007812 */ /* 0x000fca00078ec0ff */
[----:B------:R1:W3:Y:S02]  /*17f20*/  SHFL.IDX PT, R14, R0, RZ, 0x1f ;  /* 0x00001fff000e7589 */ /* 0x0002e400000e0000 */
.L_x_2665:
[----:B---3--:R-:W-:Y:S01]  /*17f30*/  ISETP.NE.AND P0, PT, R14, RZ, PT ;  /* 0x000000ff0e00720c */ /* 0x008fe20003f05270 */
[----:B------:R-:W-:-:S12]  /*17f40*/  BSSY B0, `(.L_x_2554) ;  /* 0x0000026000007945 */ /* 0x000fd80003800000 */
[----:B------:R-:W-:Y:S05]  /*17f50*/  @P0 BRA `(.L_x_2555) ;  /* 0x0000000000900947 */ /* 0x000fea0003800000 */
[----:B------:R-:W-:-:S03]  /*17f60*/  UMOV UR4, 0xffffffff ;  /* 0xffffffff00047882 */ /* 0x000fc60000000000 */
[----:B------:R-:W-:Y:S05]  /*17f70*/  BRA.DIV UR4, `(.L_x_2556) ;  /* 0x0000003a04947947 */ /* 0x000fea000b800000 */
[----:B------:R-:W-:-:S13]  /*17f80*/  ELECT P6, URZ, PT ;  /* 0x00000000003f782f */ /* 0x000fda00038c0000 */
.L_x_2668:
[----:B------:R-:W-:Y:S05]  /*17f90*/  @!P6 BRA `(.L_x_2555) ;  /* 0x000000000080e947 */ /* 0x000fea0003800000 */
[----:B-1----:R-:W3:Y:S02]  /*17fa0*/  LDL R0, [R1+0x2c] ;  /* 0x00002c0001007983 */ /* 0x002ee40000100800 */
[----:B---3--:R-:W-:-:S13]  /*17fb0*/  R2UR UR4, R0 ;  /* 0x00000000000472ca */ /* 0x008fda00000e0000 */
[----:B------:R-:W-:-:S06]  /*17fc0*/  ULOP3.LUT UR4, UR4, 0x2, URZ, 0xfc, !UPT ;  /* 0x0000000204047892 */ /* 0x000fcc000f8efc3f */
[----:B------:R-:W-:-:S04]  /*17fd0*/  MOV R0, UR4 ;  /* 0x0000000400007c02 */ /* 0x000fc80008000f00 */
[----:B------:R-:W-:-:S13]  /*17fe0*/  ISETP.NE.AND P0, PT, R0, 0x3, PT ;  /* 0x000000030000780c */ /* 0x000fda0003f05270 */
[----:B------:R-:W-:Y:S05]  /*17ff0*/  @!P0 BRA `(.L_x_2557) ;  /* 0x0000000000048947 */ /* 0x000fea0003800000 */
[----:B------:R-:W-:Y:S01]  /*18000*/  BPT.TRAP 0x1 ;  /* 0x000000040000795c */ /* 0x000fe20000300000 */
.L_x_2557:
[C---:B------:R-:W-:Y:S01]  /*18010*/  IMAD R5, R27.reuse, 0x8, R4 ;  /* 0x000000081b057824 */ /* 0x040fe200078e0204 */
[----:B------:R-:W-:Y:S01]  /*18020*/  SHF.L.U32 R0, R28, 0x1f, RZ ;  /* 0x0000001f1c007819 */ /* 0x000fe200000006ff */
[----:B------:R-:W-:-:S03]  /*18030*/  VIADD R27, R27, 0x1 ;  /* 0x000000011b1b7836 */ /* 0x000fc60000000000 */
[----:B------:R-:W1:Y:S02]  /*18040*/  SYNCS.PHASECHK.TRANS64.TRYWAIT P1, [R5+URZ+0x38840], R0 ;  /* 0x03884000050075a7 */ /* 0x000e64000802017f */
[----:B------:R-:W-:-:S04]  /*18050*/  ISETP.NE.AND P2, PT, R27, 0x2, PT ;  /* 0x000000021b00780c */ /* 0x000fc80003f45270 */
[----:B------:R-:W-:Y:S01]  /*18060*/  SEL R3, RZ, 0x1, P2 ;  /* 0x00000001ff037807 */ /* 0x000fe20001000000 */
[----:B-1----:R-:W-:Y:S08]  /*18070*/  @!P1 BRA `(.L_x_2558) ;  /* 0x0000003800749947 */ /* 0x002ff00003800000 */
.L_x_2669:
[----:B------:R-:W-:Y:S02]  /*18080*/  SEL R27, R27, RZ, P2 ;  /* 0x000000ff1b1b7207 */ /* 0x000fe40001000000 */
[----:B------:R-:W-:Y:S01]  /*18090*/  LOP3.LUT R2, R28, R3, RZ, 0x3c, !PT ;  /* 0x000000031c027212 */ /* 0x000fe200078e3cff */
[----:B------:R-:W-:Y:S06]  /*180a0*/  @!P0 BRA `(.L_x_2559) ;  /* 0x0000000000048947 */ /* 0x000fec0003800000 */
[----:B------:R-:W-:Y:S01]  /*180b0*/  BPT.TRAP 0x1 ;  /* 0x000000040000795c */ /* 0x000fe20000300000 */
.L_x_2559:
[----:B------:R-:W-:Y:S01]  /*180c0*/  IMAD R27, R27, 0x8, R4 ;  /* 0x000000081b1b7824 */ /* 0x000fe200078e0204 */
[----:B------:R-:W-:-:S04]  /*180d0*/  SHF.L.U32 R2, R2, 0x1f, RZ ;  /* 0x0000001f02027819 */ /* 0x000fc800000006ff */
[----:B------:R-:W3:Y:S02]  /*180e0*/  SYNCS.PHASECHK.TRANS64.TRYWAIT P1, [R27+URZ+0x38840], R2 ;  /* 0x038840021b0075a7 */ /* 0x000ee4000802017f */
[----:B---3--:R-:W-:Y:S05]  /*180f0*/  @!P1 BRA `(.L_x_2560) ;  /* 0x0000003800689947 */ /* 0x008fea0003800000 */
.L_x_2670:
[----:B------:R-:W-:Y:S05]  /*18100*/  @!P0 BRA `(.L_x_2561) ;  /* 0x0000000000048947 */ /* 0x000fea0003800000 */
[----:B------:R-:W-:Y:S01]  /*18110*/  BPT.TRAP 0x1 ;  /* 0x000000040000795c */ /* 0x000fe20000300000 */
.L_x_2561:
[----:B------:R-:W4:Y:S02]  /*18120*/  SYNCS.PHASECHK.TRANS64.TRYWAIT P1, [R5+URZ+0x38860], R0 ;  /* 0x03886000050075a7 */ /* 0x000f24000802017f */
[----:B----4-:R-:W-:Y:S05]  /*18130*/  @!P1 BRA `(.L_x_2562) ;  /* 0x00000038006c9947 */ /* 0x010fea0003800000 */
.L_x_2671:
[----:B------:R-:W-:Y:S05]  /*18140*/  @!P0 BRA `(.L_x_2563) ;  /* 0x0000000000048947 */ /* 0x000fea0003800000 */
[----:B------:R-:W-:Y:S01]  /*18150*/  BPT.TRAP 0x1 ;  /* 0x000000040000795c */ /* 0x000fe20000300000 */
.L_x_2563:
[----:B------:R0:W0:Y:S02]  /*18160*/  SYNCS.PHASECHK.TRANS64.TRYWAIT P0, [R27+URZ+0x38860], R2 ;  /* 0x038860021b0075a7 */ /* 0x000024000800017f */
[----:B0-----:R-:W-:Y:S05]  /*18170*/  @!P0 NANOSLEEP.SYNCS 0x989680 ;  /* 0x009896800000895d */ /* 0x001fea0003900000 */
[----:B------:R-:W0:Y:S02]  /*18180*/  @!P0 SYNCS.PHASECHK.TRANS64 P0, [R27+URZ+0x38860], R2 ;  /* 0x038860021b0085a7 */ /* 0x000e24000800007f */
[----:B0-----:R-:W-:Y:S05]  /*18190*/  @!P0 BRA `(.L_x_2563) ;  /* 0xfffffffc00f08947 */ /* 0x001fea000383ffff */
.L_x_2555:
[----:B------:R-:W-:Y:S05]  /*181a0*/  BSYNC B0 ;  /* 0x0000000000007941 */ /* 0x000fea0003800000 */
.L_x_2554:
[----:B------:R-:W-:Y:S05]  /*181b0*/  EXIT ;  /* 0x000000000000794d */ /* 0x000fea0003800000 */
.L_x_2421:
[----:B------:R-:W-:-:S13]  /*181c0*/  R2UR UR4, R16 ;  /* 0x00000000100472ca */ /* 0x000fda00000e0000 */
[----:B0-----:R-:W-:-:S04]  /*181d0*/  IMAD.U32 R3, RZ, RZ, UR4 ;  /* 0x00000004ff037e24 */ /* 0x001fc8000f8e00ff */
[----:B------:R0:W1:Y:S03]  /*181e0*/  SYNCS.PHASECHK.TRANS64.TRYWAIT P1, [R3+URZ+0x38800], R0 ;  /* 0x03880000030075a7 */ /* 0x000066000802017f */
[----:B-1----:R-:W-:Y:S05]  /*181f0*/  @!P1 NANOSLEEP.SYNCS 0x989680 ;  /* 0x009896800000995d */ /* 0x002fea0003900000 */
[----:B------:R-:W1:Y:S02]  /*18200*/  @!P1 SYNCS.PHASECHK.TRANS64 P1, [R3+URZ+0x38800], R0 ;  /* 0x03880000030095a7 */ /* 0x000e64000802007f */
[----:B-1----:R-:W-:Y:S05]  /*18210*/  @!P1 BRA `(.L_x_2421) ;  /* 0xfffffffc00e89947 */ /* 0x002fea000383ffff */
[----:B------:R-:W-:Y:S05]  /*18220*/  BRA `(.L_x_2564) ;  /* 0xfffffe9800687947 */ /* 0x000fea000383ffff */
.L_x_2425:
[----:B-1----:R1:W2:Y:S02]  /*18230*/  SYNCS.PHASECHK.TRANS64.TRYWAIT P1, [R0+URZ+0x38830], R3 ;  /* 0x03883003000075a7 */ /* 0x0022a4000802017f */
[----:B--2---:R-:W-:Y:S05]  /*18240*/  @!P1 NANOSLEEP.SYNCS 0x989680 ;  /* 0x009896800000995d */ /* 0x004fea0003900000 */
[----:B------:R-:W2:Y:S02]  /*18250*/  @!P1 SYNCS.PHASECHK.TRANS64 P1, [R0+URZ+0x38830], R3 ;  /* 0x03883003000095a7 */ /* 0x000ea4000802007f */
[----:B--2---:R-:W-:Y:S05]  /*18260*/  @!P1 BRA `(.L_x_2425) ;  /* 0xfffffffc00f09947 */ /* 0x004fea000383ffff */
[----:B------:R-:W-:Y:S05]  /*18270*/  BRA `(.L_x_2424) ;  /* 0xfffffe98008c7947 */ /* 0x000fea000383ffff */
.L_x_2431:
[----:B------:R-:W-:-:S13]  /*18280*/  R2UR UR4, R3 ;  /* 0x00000000030472ca */ /* 0x000fda00000e0000 */
[----:B-1----:R-:W-:-:S04]  /*18290*/  IMAD.U32 R153, RZ, RZ, UR4 ;  /* 0x00000004ff997e24 */ /* 0x002fc8000f8e00ff */
[----:B------:R1:W2:Y:S03]  /*182a0*/  SYNCS.PHASECHK.TRANS64.TRYWAIT P1, [R153+URZ+0x38830], R4 ;  /* 0x03883004990075a7 */ /* 0x0002a6000802017f */
[----:B--2---:R-:W-:Y:S05]  /*182b0*/  @!P1 NANOSLEEP.SYNCS 0x989680 ;  /* 0x009896800000995d */ /* 0x004fea0003900000 */
[----:B------:R-:W2:Y:S02]  /*182c0*/  @!P1 SYNCS.PHASECHK.TRANS64 P1, [R153+URZ+0x38830], R4 ;  /* 0x03883004990095a7 */ /* 0x000ea4000802007f */
[----:B--2---:R-:W-:Y:S05]  /*182d0*/  @!P1 BRA `(.L_x_2431) ;  /* 0xfffffffc00e89947 */ /* 0x004fea000383ffff */
[----:B------:R-:W-:Y:S05]  /*182e0*/  BRA `(.L_x_2430) ;  /* 0xfffffedc00387947 */ /* 0x000fea000383ffff */
.L_x_2435:
[----:B--2---:R-:W-:-:S04]  /*182f0*/  MOV R2, UR4 ;  /* 0x0000000400027c02 */ /* 0x004fc80008000f00 */
[----:B------:R2:W3:Y:S03]  /*18300*/  SYNCS.PHASECHK.TRANS64.TRYWAIT P1, [R2+URZ+0x38850], R0 ;  /* 0x03885000020075a7 */ /* 0x0004e6000802017f */
[----:B---3--:R-:W-:Y:S05]  /*18310*/  @!P1 NANOSLEEP.SYNCS 0x989680 ;  /* 0x009896800000995d */ /* 0x008fea0003900000 */
[----:B------:R-:W3:Y:S02]  /*18320*/  @!P1 SYNCS.PHASECHK.TRANS64 P1, [R2+URZ+0x38850], R0 ;  /* 0x03885000020095a7 */ /* 0x000ee4000802007f */
[----:B---3--:R-:W-:Y:S05]  /*18330*/  @!P1 BRA `(.L_x_2435) ;  /* 0xfffffffc00ec9947 */ /* 0x008fea000383ffff */
[----:B------:R-:W-:Y:S05]  /*18340*/  BRA `(.L_x_2434) ;  /* 0xffffff00008c7947 */ /* 0x000fea000383ffff */
.L_x_2443:
[----:B-1----:R-:W-:-:S04]  /*18350*/  IMAD.U32 R4, RZ, RZ, UR4 ;  /* 0x00000004ff047e24 */ /* 0x002fc8000f8e00ff */
[----:B------:R1:W2:Y:S03]  /*18360*/  SYNCS.PHASECHK.TRANS64.TRYWAIT P1, [R4+URZ+0x38830], R3 ;  /* 0x03883003040075a7 */ /* 0x0002a6000802017f */
[----:B--2---:R-:W-:Y:S05]  /*18370*/  @!P1 NANOSLEEP.SYNCS 0x989680 ;  /* 0x009896800000995d */ /* 0x004fea0003900000 */
[----:B------:R-:W2:Y:S02]  /*18380*/  @!P1 SYNCS.PHASECHK.TRANS64 P1, [R4+URZ+0x38830], R3 ;  /* 0x03883003040095a7 */ /* 0x000ea4000802007f */
[----:B--2---:R-:W-:Y:S05]  /*18390*/  @!P1 BRA `(.L_x_2443) ;  /* 0xfffffffc00ec9947 */ /* 0x004fea000383ffff */
[----:B------:R-:W-:Y:S05]  /*183a0*/  BRA `(.L_x_2442) ;  /* 0xffffff1c00d07947 */ /* 0x000fea000383ffff */
.L_x_2447:
[----:B---3--:R-:W-:-:S04]  /*183b0*/  IMAD.U32 R2, RZ, RZ, UR4 ;  /* 0x00000004ff027e24 */ /* 0x008fc8000f8e00ff */
[----:B------:R3:W4:Y:S03]  /*183c0*/  SYNCS.PHASECHK.TRANS64.TRYWAIT P1, [R2+URZ+0x38850], R0 ;  /* 0x03885000020075a7 */ /* 0x000726000802017f */
[----:B----4-:R-:W-:Y:S05]  /*183d0*/  @!P1 NANOSLEEP.SYNCS 0x989680 ;  /* 0x009896800000995d */ /* 0x010fea0003900000 */
[----:B------:R-:W4:Y:S02]  /*183e0*/  @!P1 SYNCS.PHASECHK.TRANS64 P1, [R2+URZ+0x38850], R0 ;  /* 0x03885000020095a7 */ /* 0x000f24000802007f */
[----:B----4-:R-:W-:Y:S05]  /*183f0*/  @!P1 BRA `(.L_x_2447) ;  /* 0xfffffffc00ec9947 */ /* 0x010fea000383ffff */
[----:B------:R-:W-:Y:S05]  /*18400*/  BRA `(.L_x_2446) ;  /* 0xffffff4800207947 */ /* 0x000fea000383ffff */
.L_x_2454:
[----:B-1----:R-:W-:-:S04]  /*18410*/  IMAD.U32 R7, RZ, RZ, UR8 ;  /* 0x00000008ff077e24 */ /* 0x002fc8000f8e00ff */
[----:B------:R1:W2:Y:S03]  /*18420*/  SYNCS.PHASECHK.TRANS64.TRYWAIT P1, [R7+URZ+0x38850], R0 ;  /* 0x03885000070075a7 */ /* 0x0002a6000802017f */
[----:B--2---:R-:W-:Y:S05]  /*18430*/  @!P1 NANOSLEEP.SYNCS 0x989680 ;  /* 0x009896800000995d */ /* 0x004fea0003900000 */
[----:B------:R-:W2:Y:S02]  /*18440*/  @!P1 SYNCS.PHASECHK.TRANS64 P1, [R7+URZ+0x38850], R0 ;  /* 0x03885000070095a7 */ /* 0x000ea4000802007f */
[----:B--2---:R-:W-:Y:S05]  /*18450*/  @!P1 BRA `(.L_x_2454) ;  /* 0xfffffffc00ec9947 */ /* 0x004fea000383ffff */
[----:B------:R-:W-:Y:S05]  /*18460*/  BRA `(.L_x_2453) ;  /* 0xffffff6400787947 */ /* 0x000fea000383ffff */
.L_x_2497:
        /* <DEDUP_REMOVED lines=8> */
[----:B-----5:R-:W-:Y:S05]  /*184f0*/  WARPSYNC.COLLECTIVE R15, `(.L_x_2566) ;  /* 0x000000000f087348 */ /* 0x020fea0003c00000 */
[----:B------:R0:W1:Y:S02]  /*18500*/  SHFL.IDX P6, R14, R13, R12, R11 ;  /* 0x0000000c0d0e7389 */ /* 0x00006400000c000b */
[----:B01---5:R-:W-:Y:S01]  /*18510*/  ENDCOLLECTIVE ;  /* 0x000000000000791b */ /* 0x023fe20003800000 */
.L_x_2566:
[----:B------:R-:W-:Y:S05]  /*18520*/  BSYNC B0 ;  /* 0x0000000000007941 */ /* 0x000fea0003800000 */
.L_x_2565:
[----:B------:R-:W-:Y:S05]  /*18530*/  BRA `(.L_x_2567) ;  /* 0xffffffb800b07947 */ /* 0x000fea000383ffff */
.L_x_2500:
[----:B0-----:R0:W1:Y:S02]  /*18540*/  SYNCS.PHASECHK.TRANS64.TRYWAIT P0, [R5+URZ+0x38840], R2 ;  /* 0x03884002050075a7 */ /* 0x001064000800017f */
[----:B-1----:R-:W-:Y:S05]  /*18550*/  @!P0 NANOSLEEP.SYNCS 0x989680 ;  /* 0x009896800000895d */ /* 0x002fea0003900000 */
[----:B------:R-:W1:Y:S02]  /*18560*/  @!P0 SYNCS.PHASECHK.TRANS64 P0, [R5+URZ+0x38840], R2 ;  /* 0x03884002050085a7 */ /* 0x000e64000800007f */
[----:B-1----:R-:W-:Y:S05]  /*18570*/  @!P0 BRA `(.L_x_2500) ;  /* 0xfffffffc00f08947 */ /* 0x002fea000383ffff */
[----:B------:R-:W-:Y:S05]  /*18580*/  BRA `(.L_x_2568) ;  /* 0xffffffbc00b47947 */ /* 0x000fea000383ffff */
.L_x_2501:
        /* <DEDUP_REMOVED lines=8> */
.L_x_2570:
[----:B------:R-:W-:Y:S05]  /*18610*/  BSYNC B0 ;  /* 0x0000000000007941 */ /* 0x000fea0003800000 */
.L_x_2569:
[----:B------:R-:W-:Y:S01]  /*18620*/  IMAD.MOV.U32 R13, RZ, RZ, R0 ;  /* 0x000000ffff0d7224 */ /* 0x000fe200078e0000 */
[----:B------:R-:W-:Y:S01]  /*18630*/  MOV R2, R14 ;  /* 0x0000000e00027202 */ /* 0x000fe20000000f00 */
[----:B------:R-:W-:Y:S01]  /*18640*/  IMAD.MOV.U32 R12, RZ, RZ, RZ ;  /* 0x000000ffff0c7224 */ /* 0x000fe200078e00ff */
[C---:B------:R-:W-:Y:S01]  /*18650*/  LOP3.LUT P5, RZ, R23.reuse, 0x10, RZ, 0xc0, !PT ;  /* 0x0000001017ff7812 */ /* 0x040fe200078ac0ff */
[----:B------:R-:W-:Y:S01]  /*18660*/  IMAD.MOV.U32 R11, RZ, RZ, 0x181f ;  /* 0x0000181fff0b7424 */ /* 0x000fe200078e00ff */
[C---:B------:R-:W-:Y:S01]  /*18670*/  LOP3.LUT P4, RZ, R23.reuse, 0x8, RZ, 0xc0, !PT ;  /* 0x0000000817ff7812 */ /* 0x040fe2000788c0ff */
[----:B------:R-:W-:Y:S01]  /*18680*/  IMAD.MOV.U32 R15, RZ, RZ, -0x1 ;  /* 0xffffffffff0f7424 */ /* 0x000fe200078e00ff */
[----:B------:R-:W-:Y:S01]  /*18690*/  LOP3.LUT P3, RZ, R23, 0x4, RZ, 0xc0, !PT ;  /* 0x0000000417ff7812 */ /* 0x000fe2000786c0ff */
[----:B------:R-:W-:Y:S01]  /*186a0*/  @P0 IMAD R9, R7, 0x2, R22 ;  /* 0x0000000207090824 */ /* 0x000fe200078e0216 */
[----:B------:R-:W-:-:S13]  /*186b0*/  LOP3.LUT P2, RZ, R23, 0x2, RZ, 0xc0, !PT ;  /* 0x0000000217ff7812 */ /* 0x000fda000784c0ff */
[----:B------:R-:W-:Y:S05]  /*186c0*/  WARPSYNC.COLLECTIVE R15, `(.L_x_2571) ;  /* 0x000000000f087348 */ /* 0x000fea0003c00000 */
[----:B------:R0:W1:Y:S02]  /*186d0*/  SHFL.IDX P6, R14, R13, R12, R11 ;  /* 0x0000000c0d0e7389 */ /* 0x00006400000c000b */
[----:B01----:R-:W-:Y:S01]  /*186e0*/  ENDCOLLECTIVE ;  /* 0x000000000000791b */ /* 0x003fe20003800000 */
.L_x_2571:
[----:B------:R-:W-:Y:S02]  /*186f0*/  IMAD.MOV.U32 R13, RZ, RZ, R6 ;  /* 0x000000ffff0d7224 */ /* 0x000fe400078e0006 */
[----:B------:R-:W-:Y:S02]  /*18700*/  IMAD.MOV.U32 R12, RZ, RZ, 0x1 ;  /* 0x00000001ff0c7424 */ /* 0x000fe400078e00ff */
[----:B------:R-:W-:-:S07]  /*18710*/  IMAD.MOV.U32 R3, RZ, RZ, R14 ;  /* 0x000000ffff037224 */ /* 0x000fce00078e000e */
[----:B------:R-:W-:Y:S05]  /*18720*/  WARPSYNC.COLLECTIVE R15, `(.L_x_2572) ;  /* 0x000000000f087348 */ /* 0x000fea0003c00000 */
[----:B------:R0:W1:Y:S02]  /*18730*/  SHFL.IDX P6, R14, R13, R12, R11 ;  /* 0x0000000c0d0e7389 */ /* 0x00006400000c000b */
[----:B01----:R-:W-:Y:S01]  /*18740*/  ENDCOLLECTIVE ;  /* 0x000000000000791b */ /* 0x003fe20003800000 */
.L_x_2572:
[----:B------:R-:W-:-:S04]  /*18750*/  @P0 LEA R3, P1, R33, R3, 0x1 ;  /* 0x0000000321030211 */ /* 0x000fc800078208ff */
[----:B------:R-:W-:-:S04]  /*18760*/  @P0 IADD3.X R2, RZ, R2, RZ, P1, !PT ;  /* 0x00000002ff020210 */ /* 0x000fc80000ffe4ff */
[----:B------:R-:W-:Y:S01]  /*18770*/  @P0 LOP3.LUT R3, R3, R2, RZ, 0x3c, !PT ;  /* 0x0000000203030212 */ /* 0x000fe200078e3cff */
[----:B------:R-:W-:-:S03]  /*18780*/  IMAD.MOV.U32 R13, RZ, RZ, R0 ;  /* 0x000000ffff0d7224 */ /* 0x000fc600078e0000 */
[----:B------:R-:W-:-:S04]  /*18790*/  @P0 LOP3.LUT R2, R3, R2, RZ, 0x3c, !PT ;  /* 0x0000000203020212 */ /* 0x000fc800078e3cff */
[----:B------:R-:W-:Y:S01]  /*187a0*/  @P0 LOP3.LUT R3, R3, R2, RZ, 0x3c, !PT ;  /* 0x0000000203030212 */ /* 0x000fe200078e3cff */
[----:B------:R-:W-:-:S04]  /*187b0*/  IMAD.MOV.U32 R8, RZ, RZ, R14 ;  /* 0x000000ffff087224 */ /* 0x000fc800078e000e */
[----:B------:R-:W-:Y:S01]  /*187c0*/  @!PT LDS RZ, [RZ] ;  /* 0x00000000fffff984 */ /* 0x000fe20000000800 */
[----:B------:R-:W-:Y:S01]  /*187d0*/  @!PT LDS RZ, [RZ] ;  /* 0x00000000fffff984 */ /* 0x000fe20000000800 */
[----:B------:R-:W-:Y:S01]  /*187e0*/  @!PT LDS RZ, [RZ] ;  /* 0x00000000fffff984 */ /* 0x000fe20000000800 */
[----:B------:R0:W-:Y:S03]  /*187f0*/  @P0 LDGSTS.E.BYPASS.LTC128B.128 [R9+0x24400], desc[UR38][R2.64], !P5 ;  /* 0x2440000002090fae */ /* 0x0001e6000e901d66 */
[----:B0-----:R-:W-:Y:S05]  /*18800*/  WARPSYNC.COLLECTIVE R15, `(.L_x_2573) ;  /* 0x000000000f087348 */ /* 0x001fea0003c00000 */
[----:B------:R1:W2:Y:S02]  /*18810*/  SHFL.IDX P6, R14, R13, R12, R11 ;  /* 0x0000000c0d0e7389 */ /* 0x0002a400000c000b */
[----:B012---:R-:W-:Y:S01]  /*18820*/  ENDCOLLECTIVE ;  /* 0x000000000000791b */ /* 0x007fe20003800000 */
.L_x_2573:
[----:B------:R-:W-:Y:S01]  /*18830*/  @!PT LDS RZ, [RZ] ;  /* 0x00000000fffff984 */ /* 0x000fe20000000800 */
[----:B------:R-:W-:Y:S01]  /*18840*/  @!PT LDS RZ, [RZ] ;  /* 0x00000000fffff984 */ /* 0x000fe20000000800 */
[----:B------:R-:W-:Y:S01]  /*18850*/  @!PT LDS RZ, [RZ] ;  /* 0x00000000fffff984 */ /* 0x000fe20000000800 */
[----:B------:R-:W-:Y:S04]  /*18860*/  @P0 LDGSTS.E.BYPASS.LTC128B.128 [R9+0x26c00], desc[UR38][R2.64+0x80], !P4 ;  /* 0x26c0008002090fae */ /* 0x000fe8000e101d66 */
[----:B------:R-:W-:Y:S04]  /*18870*/  @P0 LDGSTS.E.BYPASS.LTC128B.128 [R9+0x29400], desc[UR38][R2.64+0x100], !P3 ;  /* 0x2940010002090fae */ /* 0x000fe8000d901d66 */
[----:B------:R0:W-:Y:S01]  /*18880*/  @P0 LDGSTS.E.BYPASS.LTC128B.128 [R9+0x2bc00], desc[UR38][R2.64+0x180], !P2 ;  /* 0x2bc0018002090fae */ /* 0x0001e2000d101d66 */
[----:B------:R-:W-:Y:S01]  /*18890*/  ISETP.GE.AND P0, PT, R4, 0x11, PT ;  /* 0x000000110400780c */ /* 0x000fe20003f06270 */
[----:B------:R-:W-:-:S02]  /*188a0*/  IMAD.MOV.U32 R13, RZ, RZ, R6 ;  /* 0x000000ffff0d7224 */ /* 0x000fc400078e0006 */
[----:B------:R-:W-:Y:S01]  /*188b0*/  IMAD.MOV.U32 R12, RZ, RZ, 0x2 ;  /* 0x00000002ff0c7424 */ /* 0x000fe200078e00ff */
[----:B0-----:R-:W-:-:S09]  /*188c0*/  MOV R2, R14 ;  /* 0x0000000e00027202 */ /* 0x001fd20000000f00 */
[----:B------:R-:W-:Y:S05]  /*188d0*/  WARPSYNC.COLLECTIVE R15, `(.L_x_2574) ;  /* 0x000000000f087348 */ /* 0x000fea0003c00000 */
[----:B------:R0:W1:Y:S02]  /*188e0*/  SHFL.IDX P6, R14, R13, R12, R11 ;  /* 0x0000000c0d0e7389 */ /* 0x00006400000c000b */
[----:B01----:R-:W-:Y:S01]  /*188f0*/  ENDCOLLECTIVE ;  /* 0x000000000000791b */ /* 0x003fe20003800000 */
.L_x_2574:
[----:B------:R-:W-:Y:S01]  /*18900*/  @P0 IMAD R21, R7, 0x2, R22 ;  /* 0x0000000207150824 */ /* 0x000fe200078e0216 */
[----:B------:R-:W-:-:S05]  /*18910*/  @P0 LEA R2, P1, R33, R2, 0x1 ;  /* 0x0000000221020211 */ /* 0x000fca00078208ff */
[----:B------:R-:W-:-:S05]  /*18920*/  @P0 IMAD.X R3, RZ, RZ, R8, P1 ;  /* 0x000000ffff030224 */ /* 0x000fca00008e0608 */
[----:B------:R-:W-:Y:S01]  /*18930*/  @!PT LDS RZ, [RZ] ;  /* 0x00000000fffff984 */ /* 0x000fe20000000800 */
[----:B------:R-:W-:Y:S01]  /*18940*/  @!PT LDS RZ, [RZ] ;  /* 0x00000000fffff984 */ /* 0x000fe20000000800 */
[----:B------:R-:W-:Y:S01]  /*18950*/  @!PT LDS RZ, [RZ] ;  /* 0x00000000fffff984 */ /* 0x000fe20000000800 */
[----:B------:R0:W-:Y:S01]  /*18960*/  @P0 LDGSTS.E.BYPASS.LTC128B.128 [R21+0x24c00], desc[UR38][R2.64], !P5 ;  /* 0x24c0000002150fae */ /* 0x0001e2000e901d66 */
[----:B------:R-:W-:-:S03]  /*18970*/  MOV R13, R0 ;  /* 0x00000000000d7202 */ /* 0x000fc60000000f00 */
        /* <DEDUP_REMOVED lines=8> */
.L_x_2575:
[----:B------:R-:W-:Y:S02]  /*18a00*/  @P0 IMAD R9, R7, 0x2, R22 ;  /* 0x0000000207090824 */ /* 0x000fe400078e0216 */
[----:B------:R-:W-:Y:S02]  /*18a10*/  IMAD.MOV.U32 R13, RZ, RZ, R6 ;  /* 0x000000ffff0d7224 */ /* 0x000fe400078e0006 */
[----:B------:R-:W-:Y:S02]  /*18a20*/  IMAD.MOV.U32 R12, RZ, RZ, 0x3 ;  /* 0x00000003ff0c7424 */ /* 0x000fe400078e00ff */
[----:B------:R-:W-:-:S07]  /*18a30*/  IMAD.MOV.U32 R2, RZ, RZ, R14 ;  /* 0x000000ffff027224 */ /* 0x000fce00078e000e */
[----:B------:R-:W-:Y:S05]  /*18a40*/  WARPSYNC.COLLECTIVE R15, `(.L_x_2576) ;  /* 0x000000000f087348 */ /* 0x000fea0003c00000 */
[----:B------:R0:W1:Y:S02]  /*18a50*/  SHFL.IDX P6, R14, R13, R12, R11 ;  /* 0x0000000c0d0e7389 */ /* 0x00006400000c000b */
[----:B01----:R-:W-:Y:S01]  /*18a60*/  ENDCOLLECTIVE ;  /* 0x000000000000791b */ /* 0x003fe20003800000 */
.L_x_2576:
        /* <DEDUP_REMOVED lines=15> */
.L_x_2577:
[----:B------:R-:W-:Y:S02]  /*18b60*/  @P0 IMAD R21, R7, 0x2, R22 ;  /* 0x0000000207150824 */ /* 0x000fe400078e0216 */
[----:B------:R-:W-:Y:S01]  /*18b70*/  IMAD.MOV.U32 R13, RZ, RZ, R6 ;  /* 0x000000ffff0d7224 */ /* 0x000fe200078e0006 */
[----:B------:R-:W-:Y:S01]  /*18b80*/  MOV R12, 0x4 ;  /* 0x00000004000c7802 */ /* 0x000fe20000000f00 */
[----:B------:R-:W-:-:S07]  /*18b90*/  IMAD.MOV.U32 R2, RZ, RZ, R14 ;  /* 0x000000ffff027224 */ /* 0x000fce00078e000e */
[----:B------:R-:W-:Y:S05]  /*18ba0*/  WARPSYNC.COLLECTIVE R15, `(.L_x_2578) ;  /* 0x000000000f087348 */ /* 0x000fea0003c00000 */
[----:B------:R0:W1:Y:S02]  /*18bb0*/  SHFL.IDX P6, R14, R13, R12, R11 ;  /* 0x0000000c0d0e7389 */ /* 0x00006400000c000b */
[----:B01----:R-:W-:Y:S01]  /*18bc0*/  ENDCOLLECTIVE ;  /* 0x000000000000791b */ /* 0x003fe20003800000 */
.L_x_2578:
        /* <DEDUP_REMOVED lines=14> */
.L_x_2579:
[----:B------:R-:W-:Y:S01]  /*18cb0*/  IMAD.MOV.U32 R0, RZ, RZ, R14 ;  /* 0x000000ffff007224 */ /* 0x000fe200078e000e */
[----:B------:R-:W-:Y:S06]  /*18cc0*/  BRA `(.L_x_2580) ;  /* 0xffffffbc00187947 */ /* 0x000fec000383ffff */
.L_x_2508:
[----:B------:R-:W-:Y:S01]  /*18cd0*/  IMAD.MOV.U32 R13, RZ, RZ, R0 ;  /* 0x000000ffff0d7224 */ /* 0x000fe200078e0000 */
[----:B------:R-:W-:Y:S01]  /*18ce0*/  MOV R11, 0x181f ;  /* 0x0000181f000b7802 */ /* 0x000fe20000000f00 */
[----:B------:R-:W-:Y:S02]  /*18cf0*/  IMAD.MOV.U32 R12, RZ, RZ, RZ ;  /* 0x000000ffff0c7224 */ /* 0x000fe400078e00ff */
[----:B------:R-:W-:Y:S02]  /*18d00*/  IMAD.MOV.U32 R15, RZ, RZ, -0x1 ;  /* 0xffffffffff0f7424 */ /* 0x000fe400078e00ff */
[----:B-----5:R-:W-:Y:S02]  /*18d10*/  IMAD R5, R9, R5, RZ ;  /* 0x0000000509057224 */ /* 0x020fe400078e02ff */
[----:B------:R-:W-:-:S07]  /*18d20*/  IMAD R17, R17, 0x80, R8 ;  /* 0x0000008011117824 */ /* 0x000fce00078e0208 */
[----:B------:R-:W-:Y:S05]  /*18d30*/  WARPSYNC.COLLECTIVE R15, `(.L_x_2581) ;  /* 0x000000000f087348 */ /* 0x000fea0003c00000 */
[----:B------:R0:W1:Y:S02]  /*18d40*/  SHFL.IDX P6, R14, R13, R12, R11 ;  /* 0x0000000c0d0e7389 */ /* 0x00006400000c000b */
[----:B01----:R-:W-:Y:S01]  /*18d50*/  ENDCOLLECTIVE ;  /* 0x000000000000791b */ /* 0x003fe20003800000 */
.L_x_2581:
[C---:B------:R-:W-:Y:S01]  /*18d60*/  VIADD R6, R17.reuse, 0x10 ;  /* 0x0000001011067836 */ /* 0x040fe20000000000 */
[----:B------:R-:W-:Y:S01]  /*18d70*/  ISETP.GE.AND P0, PT, R17, R5, PT ;  /* 0x000000051100720c */ /* 0x000fe20003f06270 */
[----:B------:R-:W-:Y:S02]  /*18d80*/  IMAD.MOV.U32 R13, RZ, RZ, R4 ;  /* 0x000000ffff0d7224 */ /* 0x000fe400078e0004 */
[----:B------:R-:W-:-:S10]  /*18d90*/  IMAD.MOV.U32 R2, RZ, RZ, R14 ;  /* 0x000000ffff027224 */ /* 0x000fd400078e000e */
[----:B------:R-:W-:Y:S05]  /*18da0*/  WARPSYNC.COLLECTIVE R15, `(.L_x_2582) ;  /* 0x000000000f087348 */ /* 0x000fea0003c00000 */
[----:B------:R0:W1:Y:S02]  /*18db0*/  SHFL.IDX P6, R14, R13, R12, R11 ;  /* 0x0000000c0d0e7389 */ /* 0x00006400000c000b */
[----:B01----:R-:W-:Y:S01]  /*18dc0*/  ENDCOLLECTIVE ;  /* 0x000000000000791b */ /* 0x003fe20003800000 */
.L_x_2582:
        /* <DEDUP_REMOVED lines=8> */
.L_x_2583:
        /* <DEDUP_REMOVED lines=9> */
[----:B------:R-:W-:Y:S02]  /*18ee0*/  VIADD R6, R17, 0x20 ;  /* 0x0000002011067836 */ /* 0x000fe40000000000 */
[----:B0-----:R-:W-:-:S10]  /*18ef0*/  IMAD.MOV.U32 R2, RZ, RZ, R14 ;  /* 0x000000ffff027224 */ /* 0x001fd400078e000e */
[----:B------:R-:W-:Y:S05]  /*18f00*/  WARPSYNC.COLLECTIVE R15, `(.L_x_2584) ;  /* 0x000000000f087348 */ /* 0x000fea0003c00000 */
[----:B------:R0:W1:Y:S02]  /*18f10*/  SHFL.IDX P6, R14, R13, R12, R11 ;  /* 0x0000000c0d0e7389 */ /* 0x00006400000c000b */
[----:B01----:R-:W-:Y:S01]  /*18f20*/  ENDCOLLECTIVE ;  /* 0x000000000000791b */ /* 0x003fe20003800000 */
.L_x_2584:
        /* <DEDUP_REMOVED lines=8> */
.L_x_2585:
[----:B------:R-:W-:-:S05]  /*18fb0*/  @!P0 IMAD.MOV.U32 R3, RZ, RZ, R7 ;  /* 0x000000ffff038224 */ /* 0x000fca00078e0007 */
        /* <DEDUP_REMOVED lines=9> */
[----:B------:R-:W-:Y:S01]  /*19050*/  VIADD R6, R17, 0x30 ;  /* 0x0000003011067836 */ /* 0x000fe20000000000 */
[----:B0-----:R-:W-:-:S11]  /*19060*/  MOV R2, R14 ;  /* 0x0000000e00027202 */ /* 0x001fd60000000f00 */
[----:B------:R-:W-:Y:S05]  /*19070*/  WARPSYNC.COLLECTIVE R15, `(.L_x_2586) ;  /* 0x000000000f087348 */ /* 0x000fea0003c00000 */
[----:B------:R0:W1:Y:S02]  /*19080*/  SHFL.IDX P6, R14, R13, R12, R11 ;  /* 0x0000000c0d0e7389 */ /* 0x00006400000c000b */
[----:B01----:R-:W-:Y:S01]  /*19090*/  ENDCOLLECTIVE ;  /* 0x000000000000791b */ /* 0x003fe20003800000 */
.L_x_2586:
        /* <DEDUP_REMOVED lines=8> */
.L_x_2587:
        /* <DEDUP_REMOVED lines=10> */
[----:B------:R-:W-:Y:S02]  /*191c0*/  VIADD R6, R17, 0x40 ;  /* 0x0000004011067836 */ /* 0x000fe40000000000 */
[----:B0-----:R-:W-:-:S10]  /*191d0*/  IMAD.MOV.U32 R2, RZ, RZ, R14 ;  /* 0x000000ffff027224 */ /* 0x001fd400078e000e */
[----:B------:R-:W-:Y:S05]  /*191e0*/  WARPSYNC.COLLECTIVE R15, `(.L_x_2588) ;  /* 0x000000000f087348 */ /* 0x000fea0003c00000 */
[----:B------:R0:W1:Y:S02]  /*191f0*/  SHFL.IDX P6, R14, R13, R12, R11 ;  /* 0x0000000c0d0e7389 */ /* 0x00006400000c000b */
[----:B01----:R-:W-:Y:S01]  /*19200*/  ENDCOLLECTIVE ;  /* 0x000000000000791b */ /* 0x003fe20003800000 */
.L_x_2588:
        /* <DEDUP_REMOVED lines=8> */
.L_x_2589:
[----:B------:R-:W-:-:S05]  /*19290*/  @!P0 MOV R3, R7 ;  /* 0x0000000700038202 */ /* 0x000fca0000000f00 */
        /* <DEDUP_REMOVED lines=14> */
.L_x_2590:
        /* <DEDUP_REMOVED lines=8> */
.L_x_2591:
        /* <DEDUP_REMOVED lines=15> */
.L_x_2592:
        /* <DEDUP_REMOVED lines=8> */
.L_x_2593:
        /* <DEDUP_REMOVED lines=14> */
.L_x_2594:
        /* <DEDUP_REMOVED lines=8> */
.L_x_2595:
[----:B------:R-:W-:-:S05]  /*196d0*/  @!P0 MOV R3, R7 ;  /* 0x0000000700038202 */ /* 0x000fca0000000f00 */
        /* <DEDUP_REMOVED lines=12> */
.L_x_2596:
[----:B------:R-:W-:Y:S05]  /*197a0*/  BRA `(.L_x_2597) ;  /* 0xffffffbc00ac7947 */ /* 0x000fea000383ffff */
.L_x_2513:
[----:B0-----:R0:W2:Y:S02]  /*197b0*/  SYNCS.PHASECHK.TRANS64.TRYWAIT P0, [R22+URZ+0x38820], R3 ;  /* 0x03882003160075a7 */ /* 0x0010a4000800017f */
[----:B--2---:R-:W-:Y:S05]  /*197c0*/  @!P0 NANOSLEEP.SYNCS 0x989680 ;  /* 0x009896800000895d */ /* 0x004fea0003900000 */
[----:B------:R-:W2:Y:S02]  /*197d0*/  @!P0 SYNCS.PHASECHK.TRANS64 P0, [R22+URZ+0x38820], R3 ;  /* 0x03882003160085a7 */ /* 0x000ea4000800007f */
[----:B--2---:R-:W-:Y:S05]  /*197e0*/  @!P0 BRA `(.L_x_2513) ;  /* 0xfffffffc00f08947 */ /* 0x004fea000383ffff */
[----:B------:R-:W-:Y:S05]  /*197f0*/  BRA `(.L_x_2598) ;  /* 0xffffffc000207947 */ /* 0x000fea000383ffff */
.L_x_2518:
[----:B0-----:R0:W1:Y:S02]  /*19800*/  SYNCS.PHASECHK.TRANS64.TRYWAIT P0, [R6+URZ+0x38840], R3 ;  /* 0x03884003060075a7 */ /* 0x001064000800017f */
[----:B-1----:R-:W-:Y:S05]  /*19810*/  @!P0 NANOSLEEP.SYNCS 0x989680 ;  /* 0x009896800000895d */ /* 0x002fea0003900000 */
[----:B------:R-:W1:Y:S02]  /*19820*/  @!P0 SYNCS.PHASECHK.TRANS64 P0, [R6+URZ+0x38840], R3 ;  /* 0x03884003060085a7 */ /* 0x000e64000800007f */
[----:B-1----:R-:W-:Y:S05]  /*19830*/  @!P0 BRA `(.L_x_2518) ;  /* 0xfffffffc00f08947 */ /* 0x002fea000383ffff */
[----:B------:R-:W-:Y:S05]  /*19840*/  BRA `(.L_x_2599) ;  /* 0xffffffc400087947 */ /* 0x000fea000383ffff */
.L_x_2519:
        /* <DEDUP_REMOVED lines=8> */
.L_x_2601:
[----:B------:R-:W-:Y:S05]  /*198d0*/  BSYNC B1 ;  /* 0x0000000000017941 */ /* 0x000fea0003800000 */
.L_x_2600:
[----:B------:R-:W-:Y:S01]  /*198e0*/  IMAD.MOV.U32 R13, RZ, RZ, R8 ;  /* 0x000000ffff0d7224 */ /* 0x000fe200078e0008 */
[----:B------:R-:W-:Y:S01]  /*198f0*/  MOV R11, 0x181f ;  /* 0x0000181f000b7802 */ /* 0x000fe20000000f00 */
[----:B------:R-:W-:Y:S01]  /*19900*/  IMAD.MOV.U32 R12, RZ, RZ, RZ ;  /* 0x000000ffff0c7224 */ /* 0x000fe200078e00ff */
        /* <DEDUP_REMOVED lines=8> */
.L_x_2602:
        /* <DEDUP_REMOVED lines=14> */
.L_x_2603:
        /* <DEDUP_REMOVED lines=14> */
.L_x_2604:
[----:B------:R-:W-:Y:S01]  /*19b50*/  MOV R13, R10 ;  /* 0x0000000a000d7202 */ /* 0x000fe20000000f00 */
[----:B------:R-:W-:Y:S02]  /*19b60*/  IMAD.MOV.U32 R12, RZ, RZ, 0x2 ;  /* 0x00000002ff0c7424 */ /* 0x000fe400078e00ff */
[----:B------:R-:W-:-:S07]  /*19b70*/  IMAD.MOV.U32 R2, RZ, RZ, R14 ;  /* 0x000000ffff027224 */ /* 0x000fce00078e000e */
[----:B------:R-:W-:Y:S05]  /*19b80*/  WARPSYNC.COLLECTIVE R15, `(.L_x_2605) ;  /* 0x000000000f087348 */ /* 0x000fea0003c00000 */
[----:B------:R0:W1:Y:S02]  /*19b90*/  SHFL.IDX P6, R14, R13, R12, R11 ;  /* 0x0000000c0d0e7389 */ /* 0x00006400000c000b */
[----:B01----:R-:W-:Y:S01]  /*19ba0*/  ENDCOLLECTIVE ;  /* 0x000000000000791b */ /* 0x003fe20003800000 */
.L_x_2605:
        /* <DEDUP_REMOVED lines=14> */
.L_x_2606:
[----:B------:R-:W-:Y:S01]  /*19c90*/  MOV R13, R10 ;  /* 0x0000000a000d7202 */ /* 0x000fe20000000f00 */
[----:B------:R-:W-:Y:S02]  /*19ca0*/  IMAD.MOV.U32 R12, RZ, RZ, 0x3 ;  /* 0x00000003ff0c7424 */ /* 0x000fe400078e00ff */
[----:B------:R-:W-:-:S07]  /*19cb0*/  IMAD.MOV.U32 R2, RZ, RZ, R14 ;  /* 0x000000ffff027224 */ /* 0x000fce00078e000e */
[----:B------:R-:W-:Y:S05]  /*19cc0*/  WARPSYNC.COLLECTIVE R15, `(.L_x_2607) ;  /* 0x000000000f087348 */ /* 0x000fea0003c00000 */
[----:B------:R0:W1:Y:S02]  /*19cd0*/  SHFL.IDX P6, R14, R13, R12, R11 ;  /* 0x0000000c0d0e7389 */ /* 0x00006400000c000b */
[----:B01----:R-:W-:Y:S01]  /*19ce0*/  ENDCOLLECTIVE ;  /* 0x000000000000791b */ /* 0x003fe20003800000 */
.L_x_2607:
        /* <DEDUP_REMOVED lines=14> */
.L_x_2608:
[----:B------:R-:W-:Y:S01]  /*19dd0*/  MOV R13, R10 ;  /* 0x0000000a000d7202 */ /* 0x000fe20000000f00 */
[----:B------:R-:W-:Y:S02]  /*19de0*/  IMAD.MOV.U32 R12, RZ, RZ, 0x4 ;  /* 0x00000004ff0c7424 */ /* 0x000fe400078e00ff */
[----:B------:R-:W-:-:S07]  /*19df0*/  IMAD.MOV.U32 R2, RZ, RZ, R14 ;  /* 0x000000ffff027224 */ /* 0x000fce00078e000e */
[----:B------:R-:W-:Y:S05]  /*19e00*/  WARPSYNC.COLLECTIVE R15, `(.L_x_2609) ;  /* 0x000000000f087348 */ /* 0x000fea0003c00000 */
[----:B------:R0:W1:Y:S02]  /*19e10*/  SHFL.IDX P6, R14, R13, R12, R11 ;  /* 0x0000000c0d0e7389 */ /* 0x00006400000c000b */
[----:B01----:R-:W-:Y:S01]  /*19e20*/  ENDCOLLECTIVE ;  /* 0x000000000000791b */ /* 0x003fe20003800000 */
.L_x_2609:
        /* <DEDUP_REMOVED lines=17> */
.L_x_2610:
[----:B------:R-:W-:Y:S01]  /*19f40*/  IMAD.MOV.U32 R2, RZ, RZ, R14 ;  /* 0x000000ffff027224 */ /* 0x000fe200078e000e */
[----:B------:R-:W-:Y:S06]  /*19f50*/  BRA `(.L_x_2611) ;  /* 0xffffffc0005c7947 */ /* 0x000fec000383ffff */
.L_x_2524:
[----:B-1----:R1:W2:Y:S02]  /*19f60*/  SYNCS.PHASECHK.TRANS64.TRYWAIT P0, [R6+URZ+0x38860], R2 ;  /* 0x03886002060075a7 */ /* 0x0022a4000800017f */
[----:B--2---:R-:W-:Y:S05]  /*19f70*/  @!P0 NANOSLEEP.SYNCS 0x989680 ;  /* 0x009896800000895d */ /* 0x004fea0003900000 */
[----:B------:R-:W2:Y:S02]  /*19f80*/  @!P0 SYNCS.PHASECHK.TRANS64 P0, [R6+URZ+0x38860], R2 ;  /* 0x03886002060085a7 */ /* 0x000ea4000800007f */
[----:B--2---:R-:W-:Y:S05]  /*19f90*/  @!P0 BRA `(.L_x_2524) ;  /* 0xfffffffc00f08947 */ /* 0x004fea000383ffff */
[----:B------:R-:W-:Y:S05]  /*19fa0*/  BRA `(.L_x_2612) ;  /* 0xffffffc000d47947 */ /* 0x000fea000383ffff */
.L_x_2525:
[----:B------:R-:W-:Y:S01]  /*19fb0*/  BSSY B1, `(.L_x_2613) ;  /* 0x0000008000017945 */ /* 0x000fe20003800000 */
[----:B------:R-:W-:Y:S01]  /*19fc0*/  IMAD.MOV.U32 R13, RZ, RZ, R25 ;  /* 0x000000ffff0d7224 */ /* 0x000fe200078e0019 */
[----:B------:R-:W-:Y:S01]  /*19fd0*/  MOV R12, RZ ;  /* 0x000000ff000c7202 */ /* 0x000fe20000000f00 */
[----:B------:R-:W-:Y:S02]  /*19fe0*/  IMAD.MOV.U32 R11, RZ, RZ, 0x181f ;  /* 0x0000181fff0b7424 */ /* 0x000fe400078e00ff */
[----:B------:R-:W-:-:S07]  /*19ff0*/  IMAD.MOV.U32 R15, RZ, RZ, -0x1 ;  /* 0xffffffffff0f7424 */ /* 0x000fce00078e00ff */
[----:B-1----:R-:W-:Y:S05]  /*1a000*/  WARPSYNC.COLLECTIVE R15, `(.L_x_2614) ;  /* 0x000000000f087348 */ /* 0x002fea0003c00000 */
[----:B------:R0:W2:Y:S02]  /*1a010*/  SHFL.IDX P6, R14, R13, R12, R11 ;  /* 0x0000000c0d0e7389 */ /* 0x0000a400000c000b */
[----:B012---:R-:W-:Y:S01]  /*1a020*/  ENDCOLLECTIVE ;  /* 0x000000000000791b */ /* 0x007fe20003800000 */
.L_x_2614:
[----:B------:R-:W-:Y:S05]  /*1a030*/  BSYNC B1 ;  /* 0x0000000000017941 */ /* 0x000fea0003800000 */
.L_x_2613:
        /* <DEDUP_REMOVED lines=9> */
.L_x_2615:
[----:B------:R-:W-:Y:S01]  /*1a0d0*/  IMAD.MOV.U32 R13, RZ, RZ, R25 ;  /* 0x000000ffff0d7224 */ /* 0x000fe200078e0019 */
[----:B------:R-:W-:Y:S01]  /*1a0e0*/  MOV R12, 0x1 ;  /* 0x00000001000c7802 */ /* 0x000fe20000000f00 */
[----:B------:R-:W-:-:S07]  /*1a0f0*/  IMAD.MOV.U32 R2, RZ, RZ, R14 ;  /* 0x000000ffff027224 */ /* 0x000fce00078e000e */
[----:B------:R-:W-:Y:S05]  /*1a100*/  WARPSYNC.COLLECTIVE R15, `(.L_x_2616) ;  /* 0x000000000f087348 */ /* 0x000fea0003c00000 */
[----:B------:R0:W1:Y:S02]  /*1a110*/  SHFL.IDX P6, R14, R13, R12, R11 ;  /* 0x0000000c0d0e7389 */ /* 0x00006400000c000b */
[----:B01----:R-:W-:Y:S01]  /*1a120*/  ENDCOLLECTIVE ;  /* 0x000000000000791b */ /* 0x003fe20003800000 */
.L_x_2616:
        /* <DEDUP_REMOVED lines=18> */
.L_x_2617:
[----:B------:R-:W-:Y:S01]  /*1a250*/  IMAD.MOV.U32 R13, RZ, RZ, R25 ;  /* 0x000000ffff0d7224 */ /* 0x000fe200078e0019 */
[----:B------:R-:W-:Y:S01]  /*1a260*/  MOV R12, 0x2 ;  /* 0x00000002000c7802 */ /* 0x000fe20000000f00 */
[----:B------:R-:W-:-:S07]  /*1a270*/  IMAD.MOV.U32 R2, RZ, RZ, R14 ;  /* 0x000000ffff027224 */ /* 0x000fce00078e000e */
[----:B------:R-:W-:Y:S05]  /*1a280*/  WARPSYNC.COLLECTIVE R15, `(.L_x_2618) ;  /* 0x000000000f087348 */ /* 0x000fea0003c00000 */
[----:B------:R0:W1:Y:S02]  /*1a290*/  SHFL.IDX P6, R14, R13, R12, R11 ;  /* 0x0000000c0d0e7389 */ /* 0x00006400000c000b */
[----:B01----:R-:W-:Y:S01]  /*1a2a0*/  ENDCOLLECTIVE ;  /* 0x000000000000791b */ /* 0x003fe20003800000 */
.L_x_2618:
        /* <DEDUP_REMOVED lines=18> */
.L_x_2619:
[----:B------:R-:W-:Y:S01]  /*1a3d0*/  IMAD.MOV.U32 R13, RZ, RZ, R25 ;  /* 0x000000ffff0d7224 */ /* 0x000fe200078e0019 */
[----:B------:R-:W-:Y:S01]  /*1a3e0*/  MOV R12, 0x3 ;  /* 0x00000003000c7802 */ /* 0x000fe20000000f00 */
[----:B------:R-:W-:-:S07]  /*1a3f0*/  IMAD.MOV.U32 R2, RZ, RZ, R14 ;  /* 0x000000ffff027224 */ /* 0x000fce00078e000e */
[----:B------:R-:W-:Y:S05]  /*1a400*/  WARPSYNC.COLLECTIVE R15, `(.L_x_2620) ;  /* 0x000000000f087348 */ /* 0x000fea0003c00000 */
[----:B------:R0:W1:Y:S02]  /*1a410*/  SHFL.IDX P6, R14, R13, R12, R11 ;  /* 0x0000000c0d0e7389 */ /* 0x00006400000c000b */
[----:B01----:R-:W-:Y:S01]  /*1a420*/  ENDCOLLECTIVE ;  /* 0x000000000000791b */ /* 0x003fe20003800000 */
.L_x_2620:
        /* <DEDUP_REMOVED lines=18> */
.L_x_2621:
[----:B------:R-:W-:Y:S01]  /*1a550*/  IMAD.MOV.U32 R13, RZ, RZ, R25 ;  /* 0x000000ffff0d7224 */ /* 0x000fe200078e0019 */
[----:B------:R-:W-:Y:S01]  /*1a560*/  MOV R12, 0x4 ;  /* 0x00000004000c7802 */ /* 0x000fe20000000f00 */
[----:B------:R-:W-:-:S07]  /*1a570*/  IMAD.MOV.U32 R2, RZ, RZ, R14 ;  /* 0x000000ffff027224 */ /* 0x000fce00078e000e */
[----:B------:R-:W-:Y:S05]  /*1a580*/  WARPSYNC.COLLECTIVE R15, `(.L_x_2622) ;  /* 0x000000000f087348 */ /* 0x000fea0003c00000 */
[----:B------:R0:W1:Y:S02]  /*1a590*/  SHFL.IDX P6, R14, R13, R12, R11 ;  /* 0x0000000c0d0e7389 */ /* 0x00006400000c000b */
[----:B01----:R-:W-:Y:S01]  /*1a5a0*/  ENDCOLLECTIVE ;  /* 0x000000000000791b */ /* 0x003fe20003800000 */
.L_x_2622:
        /* <DEDUP_REMOVED lines=13> */
.L_x_2623:
        /* <DEDUP_REMOVED lines=9> */
.L_x_2533:
[----:B0-----:R0:W2:Y:S02]  /*1a710*/  SYNCS.PHASECHK.TRANS64.TRYWAIT P0, [R4+URZ+0x38860], R3 ;  /* 0x03886003040075a7 */ /* 0x0010a4000800017f */
[----:B--2---:R-:W-:Y:S05]  /*1a720*/  @!P0 NANOSLEEP.SYNCS 0x989680 ;  /* 0x009896800000895d */ /* 0x004fea0003900000 */
[----:B------:R-:W2:Y:S02]  /*1a730*/  @!P0 SYNCS.PHASECHK.TRANS64 P0, [R4+URZ+0x38860], R3 ;  /* 0x03886003040085a7 */ /* 0x000ea4000800007f */
[----:B--2---:R-:W-:Y:S05]  /*1a740*/  @!P0 BRA `(.L_x_2533) ;  /* 0xfffffffc00f08947 */ /* 0x004fea000383ffff */
[----:B------:R-:W-:Y:S05]  /*1a750*/  BRA `(.L_x_2625) ;  /* 0xffffffc400187947 */ /* 0x000fea000383ffff */
.L_x_2534:
[----:B------:R-:W-:Y:S01]  /*1a760*/  BSSY B0, `(.L_x_2626) ;  /* 0x0000008000007945 */ /* 0x000fe20003800000 */
[----:B------:R-:W-:Y:S01]  /*1a770*/  IMAD.MOV.U32 R13, RZ, RZ, R25 ;  /* 0x000000ffff0d7224 */ /* 0x000fe200078e0019 */
[----:B------:R-:W-:Y:S01]  /*1a780*/  MOV R15, 0xffffffff ;  /* 0xffffffff000f7802 */ /* 0x000fe20000000f00 */
[----:B------:R-:W-:Y:S02]  /*1a790*/  IMAD.MOV.U32 R12, RZ, RZ, RZ ;  /* 0x000000ffff0c7224 */ /* 0x000fe400078e00ff */
[----:B------:R-:W-:-:S07]  /*1a7a0*/  IMAD.MOV.U32 R11, RZ, RZ, 0x181f ;  /* 0x0000181fff0b7424 */ /* 0x000fce00078e00ff */
[----:B01----:R-:W-:Y:S05]  /*1a7b0*/  WARPSYNC.COLLECTIVE R15, `(.L_x_2627) ;  /* 0x000000000f087348 */ /* 0x003fea0003c00000 */
[----:B-1----:R1:W2:Y:S02]  /*1a7c0*/  SHFL.IDX P6, R14, R13, R12, R11 ;  /* 0x0000000c0d0e7389 */ /* 0x0022a400000c000b */
[----:B012---:R-:W-:Y:S01]  /*1a7d0*/  ENDCOLLECTIVE ;  /* 0x000000000000791b */ /* 0x007fe20003800000 */
.L_x_2627:
[----:B------:R-:W-:Y:S05]  /*1a7e0*/  BSYNC B0 ;  /* 0x0000000000007941 */ /* 0x000fea0003800000 */
.L_x_2626:
[----:B------:R-:W-:Y:S01]  /*1a7f0*/  IMAD.MOV.U32 R13, RZ, RZ, R24 ;  /* 0x000000ffff0d7224 */ /* 0x000fe200078e0018 */
[C---:B------:R-:W-:Y:S01]  /*1a800*/  SHF.L.U32 R8, R33.reuse, 0x1, RZ ;  /* 0x0000000121087819 */ /* 0x040fe200000006ff */
[----:B------:R-:W-:Y:S01]  /*1a810*/  IMAD.MOV.U32 R12, RZ, RZ, RZ ;  /* 0x000000ffff0c7224 */ /* 0x000fe200078e00ff */
[----:B------:R-:W-:Y:S01]  /*1a820*/  LOP3.LUT R0, R33, 0x40, RZ, 0xfc, !PT ;  /* 0x0000004021007812 */ /* 0x000fe200078efcff */
[----:B------:R-:W-:Y:S02]  /*1a830*/  IMAD.MOV.U32 R11, RZ, RZ, 0x181f ;  /* 0x0000181fff0b7424 */ /* 0x000fe400078e00ff */
[----:B------:R-:W-:Y:S02]  /*1a840*/  IMAD.MOV.U32 R15, RZ, RZ, -0x1 ;  /* 0xffffffffff0f7424 */ /* 0x000fe400078e00ff */
[----:B------:R-:W-:-:S07]  /*1a850*/  IMAD.MOV.U32 R3, RZ, RZ, R14 ;  /* 0x000000ffff037224 */ /* 0x000fce00078e000e */
[----:B------:R-:W-:Y:S05]  /*1a860*/  WARPSYNC.COLLECTIVE R15, `(.L_x_2628) ;  /* 0x000000000f087348 */ /* 0x000fea0003c00000 */
[----:B------:R0:W1:Y:S02]  /*1a870*/  SHFL.IDX P6, R14, R13, R12, R11 ;  /* 0x0000000c0d0e7389 */ /* 0x00006400000c000b */
[----:B01----:R-:W-:Y:S01]  /*1a880*/  ENDCOLLECTIVE ;  /* 0x000000000000791b */ /* 0x003fe20003800000 */
.L_x_2628:
        /* <DEDUP_REMOVED lines=21> */
.L_x_2629:
[----:B------:R-:W-:Y:S01]  /*1a9e0*/  @!PT LDS RZ, [RZ] ;  /* 0x00000000fffff984 */ /* 0x000fe20000000800 */
[----:B------:R-:W-:Y:S01]  /*1a9f0*/  @!PT LDS RZ, [RZ] ;  /* 0x00000000fffff984 */ /* 0x000fe20000000800 */
[----:B------:R-:W-:Y:S01]  /*1aa00*/  @!PT LDS RZ, [RZ] ;  /* 0x00000000fffff984 */ /* 0x000fe20000000800 */
[----:B------:R0:W-:Y:S01]  /*1aa10*/  LDGSTS.E.BYPASS.LTC128B.128 [R0+0x5400], desc[UR38][R2.64+0x100], !P4 ;  /* 0x0540010002007fae */ /* 0x0001e2000e101d66 */
[----:B------:R-:W-:Y:S02]  /*1aa20*/  ISETP.LT.OR P4, PT, R5, 0x1, P0 ;  /* 0x000000010500780c */ /* 0x000fe40000781670 */
[----:B------:R-:W-:-:S11]  /*1aa30*/  MOV R13, R24 ;  /* 0x00000018000d7202 */ /* 0x000fd60000000f00 */
[----:B------:R0:W-:Y:S01]  /*1aa40*/  LDGSTS.E.BYPASS.LTC128B.128 [R0+0x7c00], desc[UR38][R2.64+0x180], !P4 ;  /* 0x07c0018002007fae */ /* 0x0001e2000e101d66 */
[----:B------:R-:W-:-:S07]  /*1aa50*/  IMAD.MOV.U32 R7, RZ, RZ, R14 ;  /* 0x000000ffff077224 */ /* 0x000fce00078e000e */
[----:B0-----:R-:W-:Y:S05]  /*1aa60*/  WARPSYNC.COLLECTIVE R15, `(.L_x_2630) ;  /* 0x000000000f087348 */ /* 0x001fea0003c00000 */
[----:B------:R1:W2:Y:S02]  /*1aa70*/  SHFL.IDX P6, R14, R13, R12, R11 ;  /* 0x0000000c0d0e7389 */ /* 0x0002a400000c000b */
[----:B012---:R-:W-:Y:S01]  /*1aa80*/  ENDCOLLECTIVE ;  /* 0x000000000000791b */ /* 0x007fe20003800000 */
.L_x_2630:
[----:B------:R-:W-:Y:S02]  /*1aa90*/  IMAD.MOV.U32 R13, RZ, RZ, R25 ;  /* 0x000000ffff0d7224 */ /* 0x000fe400078e0019 */
[----:B------:R-:W-:Y:S01]  /*1aaa0*/  IMAD.MOV.U32 R12, RZ, RZ, 0x2 ;  /* 0x00000002ff0c7424 */ /* 0x000fe200078e00ff */
[----:B------:R-:W-:-:S13]  /*1aab0*/  IADD3 R2, P4, R14, R8, RZ ;  /* 0x000000080e027210 */ /* 0x000fda0007f9e0ff */
[----:B------:R-:W-:Y:S05]  /*1aac0*/  WARPSYNC.COLLECTIVE R15, `(.L_x_2631) ;  /* 0x000000000f087348 */ /* 0x000fea0003c00000 */
[----:B------:R0:W1:Y:S02]  /*1aad0*/  SHFL.IDX P6, R14, R13, R12, R11 ;  /* 0x0000000c0d0e7389 */ /* 0x00006400000c000b */
[----:B01----:R-:W-:Y:S01]  /*1aae0*/  ENDCOLLECTIVE ;  /* 0x000000000000791b */ /* 0x003fe20003800000 */
.L_x_2631:
        /* <DEDUP_REMOVED lines=12> */
.L_x_2632:
        /* <DEDUP_REMOVED lines=14> */
.L_x_2633:
        /* <DEDUP_REMOVED lines=12> */
.L_x_2634:
        /* <DEDUP_REMOVED lines=14> */
.L_x_2635:
        /* <DEDUP_REMOVED lines=12> */
.L_x_2636:
        /* <DEDUP_REMOVED lines=9> */
.L_x_2539:
        /* <DEDUP_REMOVED lines=8> */
.L_x_2639:
[----:B------:R-:W-:Y:S05]  /*1b000*/  BSYNC B0 ;  /* 0x0000000000007941 */ /* 0x000fea0003800000 */
.L_x_2638:
        /* <DEDUP_REMOVED lines=9> */
.L_x_2640:
[----:B------:R-:W-:Y:S02]  /*1b0a0*/  ULDC UR4, c[0x0][0xc3c] ;  /* 0x00030f0000047ab9 */ /* 0x000fe40000000800 */
[----:B------:R-:W-:-:S13]  /*1b0b0*/  ISETP.GE.OR P1, PT, R5, UR4, !P0 ;  /* 0x0000000405007c0c */ /* 0x000fda000c726670 */
[----:B------:R-:W0:Y:S01]  /*1b0c0*/  @!P1 LDC.64 R2, c[0x0][0xc80] ;  /* 0x00032000ff029b82 */ /* 0x000e220000000a00 */
[----:B------:R-:W-:Y:S01]  /*1b0d0*/  MOV R11, RZ ;  /* 0x000000ff000b7202 */ /* 0x000fe20000000f00 */
[----:B------:R-:W-:Y:S02]  /*1b0e0*/  IMAD.MOV.U32 R4, RZ, RZ, R14 ;  /* 0x000000ffff047224 */ /* 0x000fe400078e000e */
[----:B0-----:R-:W-:-:S06]  /*1b0f0*/  @!P1 IMAD.WIDE R2, R5, 0x4, R2 ;  /* 0x0000000405029825 */ /* 0x001fcc00078e0202 */
[----:B------:R-:W2:Y:S01]  /*1b100*/  @!P1 LDG.E R2, desc[UR38][R2.64] ;  /* 0x0000002602029981 */ /* 0x000ea2000c1e1900 */
[----:B------:R-:W-:Y:S01]  /*1b110*/  IMAD.MOV.U32 R5, RZ, RZ, RZ ;  /* 0x000000ffff057224 */ /* 0x000fe200078e00ff */
        /* <DEDUP_REMOVED lines=10> */
.L_x_2641:
[----:B------:R-:W-:Y:S01]  /*1b1c0*/  IMAD.MOV.U32 R12, RZ, RZ, 0x2 ;  /* 0x00000002ff0c7424 */ /* 0x000fe200078e00ff */
[----:B------:R-:W-:-:S05]  /*1b1d0*/  SEL R6, R14, RZ, P1 ;  /* 0x000000ff0e067207 */ /* 0x000fca0000800000 */
[----:B------:R-:W-:-:S04]  /*1b1e0*/  IMAD.IADD R6, R5, 0x1, R6 ;  /* 0x0000000105067824 */ /* 0x000fc800078e0206 */
[----:B------:R-:W-:-:S07]  /*1b1f0*/  IMAD.MOV.U32 R13, RZ, RZ, R6 ;  /* 0x000000ffff0d7224 */ /* 0x000fce00078e0006 */
[----:B------:R-:W-:Y:S05]  /*1b200*/  WARPSYNC.COLLECTIVE R15, `(.L_x_2642) ;  /* 0x000000000f087348 */ /* 0x000fea0003c00000 */
[----:B------:R0:W1:Y:S02]  /*1b210*/  SHFL.UP P6, R14, R13, R12, R11 ;  /* 0x0400000c0d0e7389 */ /* 0x00006400000c000b */
[----:B01----:R-:W-:Y:S01]  /*1b220*/  ENDCOLLECTIVE ;  /* 0x000000000000791b */ /* 0x003fe20003800000 */
.L_x_2642:
[----:B------:R-:W-:Y:S02]  /*1b230*/  MOV R12, 0x4 ;  /* 0x00000004000c7802 */ /* 0x000fe40000000f00 */
[----:B------:R-:W-:-:S05]  /*1b240*/  SEL R7, R14, RZ, P2 ;  /* 0x000000ff0e077207 */ /* 0x000fca0001000000 */
[----:B------:R-:W-:-:S04]  /*1b250*/  IMAD.IADD R7, R6, 0x1, R7 ;  /* 0x0000000106077824 */ /* 0x000fc800078e0207 */
[----:B------:R-:W-:-:S07]  /*1b260*/  IMAD.MOV.U32 R13, RZ, RZ, R7 ;  /* 0x000000ffff0d7224 */ /* 0x000fce00078e0007 */
[----:B------:R-:W-:Y:S05]  /*1b270*/  WARPSYNC.COLLECTIVE R15, `(.L_x_2643) ;  /* 0x000000000f087348 */ /* 0x000fea0003c00000 */
[----:B------:R0:W1:Y:S02]  /*1b280*/  SHFL.UP P6, R14, R13, R12, R11 ;  /* 0x0400000c0d0e7389 */ /* 0x00006400000c000b */
[----:B01----:R-:W-:Y:S01]  /*1b290*/  ENDCOLLECTIVE ;  /* 0x000000000000791b */ /* 0x003fe20003800000 */
.L_x_2643:
[----:B------:R-:W-:Y:S01]  /*1b2a0*/  IMAD.MOV.U32 R12, RZ, RZ, 0x8 ;  /* 0x00000008ff0c7424 */ /* 0x000fe200078e00ff */
[----:B------:R-:W-:-:S05]  /*1b2b0*/  SEL R2, R14, RZ, P3 ;  /* 0x000000ff0e027207 */ /* 0x000fca0001800000 */
[----:B------:R-:W-:-:S04]  /*1b2c0*/  IMAD.IADD R2, R7, 0x1, R2 ;  /* 0x0000000107027824 */ /* 0x000fc800078e0202 */
[----:B------:R-:W-:-:S07]  /*1b2d0*/  IMAD.MOV.U32 R13, RZ, RZ, R2 ;  /* 0x000000ffff0d7224 */ /* 0x000fce00078e0002 */
[----:B------:R-:W-:Y:S05]  /*1b2e0*/  WARPSYNC.COLLECTIVE R15, `(.L_x_2644) ;  /* 0x000000000f087348 */ /* 0x000fea0003c00000 */
[----:B------:R0:W1:Y:S02]  /*1b2f0*/  SHFL.UP P6, R14, R13, R12, R11 ;  /* 0x0400000c0d0e7389 */ /* 0x00006400000c000b */
[----:B01----:R-:W-:Y:S01]  /*1b300*/  ENDCOLLECTIVE ;  /* 0x000000000000791b */ /* 0x003fe20003800000 */
.L_x_2644:
[----:B------:R-:W-:Y:S02]  /*1b310*/  MOV R12, 0x10 ;  /* 0x00000010000c7802 */ /* 0x000fe40000000f00 */
[----:B------:R-:W-:-:S05]  /*1b320*/  SEL R3, R14, RZ, P4 ;  /* 0x000000ff0e037207 */ /* 0x000fca0002000000 */
[----:B------:R-:W-:-:S04]  /*1b330*/  IMAD.IADD R3, R2, 0x1, R3 ;  /* 0x0000000102037824 */ /* 0x000fc800078e0203 */
[----:B------:R-:W-:-:S07]  /*1b340*/  IMAD.MOV.U32 R13, RZ, RZ, R3 ;  /* 0x000000ffff0d7224 */ /* 0x000fce00078e0003 */
[----:B------:R-:W-:Y:S05]  /*1b350*/  WARPSYNC.COLLECTIVE R15, `(.L_x_2645) ;  /* 0x000000000f087348 */ /* 0x000fea0003c00000 */
[----:B------:R0:W1:Y:S02]  /*1b360*/  SHFL.UP P6, R14, R13, R12, R11 ;  /* 0x0400000c0d0e7389 */ /* 0x00006400000c000b */
[----:B01----:R-:W-:Y:S01]  /*1b370*/  ENDCOLLECTIVE ;  /* 0x000000000000791b */ /* 0x003fe20003800000 */
.L_x_2645:
        /* <DEDUP_REMOVED lines=8> */
.L_x_2646:
[----:B------:R-:W-:Y:S05]  /*1b400*/  BRA `(.L_x_2647) ;  /* 0xffffffc000307947 */ /* 0x000fea000383ffff */
.L_x_2544:
[----:B------:R-:W-:Y:S01]  /*1b410*/  BSSY B0, `(.L_x_2648) ;  /* 0x0000008000007945 */ /* 0x000fe20003800000 */
[----:B-----5:R-:W-:Y:S01]  /*1b420*/  IMAD.MOV.U32 R13, RZ, RZ, R5 ;  /* 0x000000ffff0d7224 */ /* 0x020fe200078e0005 */
[----:B------:R-:W-:Y:S01]  /*1b430*/  MOV R12, 0x1 ;  /* 0x00000001000c7802 */ /* 0x000fe20000000f00 */
[----:B------:R-:W-:Y:S02]  /*1b440*/  IMAD.MOV.U32 R11, RZ, RZ, RZ ;  /* 0x000000ffff0b7224 */ /* 0x000fe400078e00ff */
[----:B------:R-:W-:-:S07]  /*1b450*/  IMAD.MOV.U32 R15, RZ, RZ, -0x1 ;  /* 0xffffffffff0f7424 */ /* 0x000fce00078e00ff */
[----:B01----:R-:W-:Y:S05]  /*1b460*/  WARPSYNC.COLLECTIVE R15, `(.L_x_2649) ;  /* 0x000000000f087348 */ /* 0x003fea0003c00000 */
[----:B------:R2:W3:Y:S02]  /*1b470*/  SHFL.UP P6, R14, R13, R12, R11 ;  /* 0x0400000c0d0e7389 */ /* 0x0004e400000c000b */
[----:B0123--:R-:W-:Y:S01]  /*1b480*/  ENDCOLLECTIVE ;  /* 0x000000000000791b */ /* 0x00ffe20003800000 */
.L_x_2649:
[----:B------:R-:W-:Y:S05]  /*1b490*/  BSYNC B0 ;  /* 0x0000000000007941 */ /* 0x000fea0003800000 */
.L_x_2648:
        /* <DEDUP_REMOVED lines=8> */
.L_x_2650:
[----:B------:R-:W-:Y:S01]  /*1b520*/  IMAD.MOV.U32 R12, RZ, RZ, 0x4 ;  /* 0x00000004ff0c7424 */ /* 0x000fe200078e00ff */
[----:B------:R-:W-:-:S05]  /*1b530*/  SEL R2, R14, RZ, P2 ;  /* 0x000000ff0e027207 */ /* 0x000fca0001000000 */
[----:B------:R-:W-:-:S04]  /*1b540*/  IMAD.IADD R2, R13, 0x1, R2 ;  /* 0x000000010d027824 */ /* 0x000fc800078e0202 */
[----:B------:R-:W-:-:S07]  /*1b550*/  IMAD.MOV.U32 R13, RZ, RZ, R2 ;  /* 0x000000ffff0d7224 */ /* 0x000fce00078e0002 */
[----:B------:R-:W-:Y:S05]  /*1b560*/  WARPSYNC.COLLECTIVE R15, `(.L_x_2651) ;  /* 0x000000000f087348 */ /* 0x000fea0003c00000 */
[----:B------:R0:W1:Y:S02]  /*1b570*/  SHFL.UP P6, R14, R13, R12, R11 ;  /* 0x0400000c0d0e7389 */ /* 0x00006400000c000b */
[----:B01----:R-:W-:Y:S01]  /*1b580*/  ENDCOLLECTIVE ;  /* 0x000000000000791b */ /* 0x003fe20003800000 */
.L_x_2651:
[----:B------:R-:W-:Y:S02]  /*1b590*/  MOV R12, 0x8 ;  /* 0x00000008000c7802 */ /* 0x000fe40000000f00 */
[----:B------:R-:W-:-:S05]  /*1b5a0*/  SEL R3, R14, RZ, P3 ;  /* 0x000000ff0e037207 */ /* 0x000fca0001800000 */
[----:B------:R-:W-:-:S04]  /*1b5b0*/  IMAD.IADD R3, R2, 0x1, R3 ;  /* 0x0000000102037824 */ /* 0x000fc800078e0203 */
[----:B------:R-:W-:-:S07]  /*1b5c0*/  IMAD.MOV.U32 R13, RZ, RZ, R3 ;  /* 0x000000ffff0d7224 */ /* 0x000fce00078e0003 */
[----:B------:R-:W-:Y:S05]  /*1b5d0*/  WARPSYNC.COLLECTIVE R15, `(.L_x_2652) ;  /* 0x000000000f087348 */ /* 0x000fea0003c00000 */
[----:B------:R0:W1:Y:S02]  /*1b5e0*/  SHFL.UP P6, R14, R13, R12, R11 ;  /* 0x0400000c0d0e7389 */ /* 0x00006400000c000b */
[----:B01----:R-:W-:Y:S01]  /*1b5f0*/  ENDCOLLECTIVE ;  /* 0x000000000000791b */ /* 0x003fe20003800000 */
.L_x_2652:
[----:B------:R-:W-:Y:S01]  /*1b600*/  IMAD.MOV.U32 R12, RZ, RZ, 0x10 ;  /* 0x00000010ff0c7424 */ /* 0x000fe200078e00ff */
[----:B------:R-:W-:-:S05]  /*1b610*/  SEL R4, R14, RZ, P4 ;  /* 0x000000ff0e047207 */ /* 0x000fca0002000000 */
[----:B------:R-:W-:-:S04]  /*1b620*/  IMAD.IADD R4, R3, 0x1, R4 ;  /* 0x0000000103047824 */ /* 0x000fc800078e0204 */
[----:B------:R-:W-:-:S07]  /*1b630*/  IMAD.MOV.U32 R13, RZ, RZ, R4 ;  /* 0x000000ffff0d7224 */ /* 0x000fce00078e0004 */
[----:B------:R-:W-:Y:S05]  /*1b640*/  WARPSYNC.COLLECTIVE R15, `(.L_x_2653) ;  /* 0x000000000f087348 */ /* 0x000fea0003c00000 */
[----:B------:R0:W1:Y:S02]  /*1b650*/  SHFL.UP P6, R14, R13, R12, R11 ;  /* 0x0400000c0d0e7389 */ /* 0x00006400000c000b */
[----:B01----:R-:W-:Y:S01]  /*1b660*/  ENDCOLLECTIVE ;  /* 0x000000000000791b */ /* 0x003fe20003800000 */
.L_x_2653:
[----:B------:R-:W-:Y:S01]  /*1b670*/  MOV R12, 0x1f ;  /* 0x0000001f000c7802 */ /* 0x000fe20000000f00 */
[----:B------:R-:W-:Y:S01]  /*1b680*/  IMAD.MOV.U32 R11, RZ, RZ, 0x1f ;  /* 0x0000001fff0b7424 */ /* 0x000fe200078e00ff */
[----:B------:R-:W-:-:S05]  /*1b690*/  SEL R3, R14, RZ, P5 ;  /* 0x000000ff0e037207 */ /* 0x000fca0002800000 */
[----:B------:R-:W-:-:S04]  /*1b6a0*/  IMAD.IADD R6, R4, 0x1, R3 ;  /* 0x0000000104067824 */ /* 0x000fc800078e0203 */
[----:B------:R-:W-:-:S07]  /*1b6b0*/  IMAD.MOV.U32 R13, RZ, RZ, R6 ;  /* 0x000000ffff0d7224 */ /* 0x000fce00078e0006 */
[----:B------:R-:W-:Y:S05]  /*1b6c0*/  WARPSYNC.COLLECTIVE R15, `(.L_x_2654) ;  /* 0x000000000f087348 */ /* 0x000fea0003c00000 */
[----:B------:R0:W1:Y:S02]  /*1b6d0*/  SHFL.IDX P6, R14, R13, R12, R11 ;  /* 0x0000000c0d0e7389 */ /* 0x00006400000c000b */
[----:B01----:R-:W-:Y:S01]  /*1b6e0*/  ENDCOLLECTIVE ;  /* 0x000000000000791b */ /* 0x003fe20003800000 */
.L_x_2654:
[----:B------:R-:W-:Y:S05]  /*1b6f0*/  BRA `(.L_x_2655) ;  /* 0xffffffc000107947 */ /* 0x000fea000383ffff */
.L_x_2546:
[----:B------:R-:W-:Y:S01]  /*1b700*/  BSSY B0, `(.L_x_2656) ;  /* 0x0000006000007945 */ /* 0x000fe20003800000 */
[----:B------:R-:W-:Y:S01]  /*1b710*/  PLOP3.LUT P6, PT, P6, PT, PT, 0x8, 0x0 ;  /* 0x000000000000781c */ /* 0x000fe200037ce170 */
[----:B------:R-:W-:-:S12]  /*1b720*/  IMAD.MOV.U32 R15, RZ, RZ, -0x1 ;  /* 0xffffffffff0f7424 */ /* 0x000fd800078e00ff */
[----:B0-----:R-:W-:Y:S05]  /*1b730*/  WARPSYNC.COLLECTIVE R15, `(.L_x_2657) ;  /* 0x000000000f087348 */ /* 0x001fea0003c00000 */
[----:B------:R-:W-:Y:S01]  /*1b740*/  VOTE.ANY R14, PT, P6 ;  /* 0x00000000000e7806 */ /* 0x000fe200030e0100 */
[----:B0-----:R-:W-:Y:S06]  /*1b750*/  ENDCOLLECTIVE ;  /* 0x000000000000791b */ /* 0x001fec0003800000 */
.L_x_2657:
[----:B------:R-:W-:Y:S05]  /*1b760*/  BSYNC B0 ;  /* 0x0000000000007941 */ /* 0x000fea0003800000 */
.L_x_2656:
        /* <DEDUP_REMOVED lines=9> */
.L_x_2658:
[----:B------:R-:W-:Y:S01]  /*1b800*/  IMAD.MOV.U32 R5, RZ, RZ, R14 ;  /* 0x000000ffff057224 */ /* 0x000fe200078e000e */
[----:B------:R-:W-:Y:S06]  /*1b810*/  BRA `(.L_x_2659) ;  /* 0xffffffc000007947 */ /* 0x000fec000383ffff */
.L_x_2548:
[----:B------:R-:W-:Y:S01]  /*1b820*/  BSSY B0, `(.L_x_2660) ;  /* 0x0000007000007945 */ /* 0x000fe20003800000 */
[----:B------:R-:W-:Y:S02]  /*1b830*/  IMAD.MOV.U32 R13, RZ, RZ, R6 ;  /* 0x000000ffff0d7224 */ /* 0x000fe400078e0006 */
[----:B------:R-:W-:Y:S02]  /*1b840*/  IMAD.MOV.U32 R11, RZ, RZ, 0x1f ;  /* 0x0000001fff0b7424 */ /* 0x000fe400078e00ff */
[----:B------:R-:W-:-:S07]  /*1b850*/  IMAD.MOV.U32 R15, RZ, RZ, -0x1 ;  /* 0xffffffffff0f7424 */ /* 0x000fce00078e00ff */
[----:B012---:R-:W-:Y:S05]  /*1b860*/  WARPSYNC.COLLECTIVE R15, `(.L_x_2661) ;  /* 0x000000000f087348 */ /* 0x007fea0003c00000 */
[----:B------:R3:W4:Y:S02]  /*1b870*/  SHFL.IDX P6, R14, R13, R12, R11 ;  /* 0x0000000c0d0e7389 */ /* 0x00072400000c000b */
[----:B01234-:R-:W-:Y:S01]  /*1b880*/  ENDCOLLECTIVE ;  /* 0x000000000000791b */ /* 0x01ffe20003800000 */
.L_x_2661:
[----:B------:R-:W-:Y:S05]  /*1b890*/  BSYNC B0 ;  /* 0x0000000000007941 */ /* 0x000fea0003800000 */
.L_x_2660:
[----:B------:R-:W-:Y:S05]  /*1b8a0*/  BRA `(.L_x_2547) ;  /* 0xffffffbc00f87947 */ /* 0x000fea000383ffff */
.L_x_2552:
[----:B-1----:R1:W3:Y:S02]  /*1b8b0*/  SYNCS.PHASECHK.TRANS64.TRYWAIT P0, [R4+URZ+0x38820], R0 ;  /* 0x03882000040075a7 */ /* 0x0022e4000800017f */
[----:B---3--:R-:W-:Y:S05]  /*1b8c0*/  @!P0 NANOSLEEP.SYNCS 0x989680 ;  /* 0x009896800000895d */ /* 0x008fea0003900000 */
[----:B------:R-:W3:Y:S02]  /*1b8d0*/  @!P0 SYNCS.PHASECHK.TRANS64 P0, [R4+URZ+0x38820], R0 ;  /* 0x03882000040085a7 */ /* 0x000ee4000800007f */
[----:B---3--:R-:W-:Y:S05]  /*1b8e0*/  @!P0 BRA `(.L_x_2552) ;  /* 0xfffffffc00f08947 */ /* 0x008fea000383ffff */
[----:B------:R-:W-:Y:S05]  /*1b8f0*/  BRA `(.L_x_2662) ;  /* 0xffffffc400707947 */ /* 0x000fea000383ffff */
.L_x_2553:
[----:B------:R-:W3:Y:S01]  /*1b900*/  S2R R2, SR_TID.X ;  /* 0x0000000000027919 */ /* 0x000ee20000002100 */
[----:B------:R-:W-:Y:S01]  /*1b910*/  BSSY B0, `(.L_x_2663) ;  /* 0x000000a000007945 */ /* 0x000fe20003800000 */
[----:B------:R-:W-:Y:S02]  /*1b920*/  IMAD.MOV.U32 R12, RZ, RZ, RZ ;  /* 0x000000ffff0c7224 */ /* 0x000fe400078e00ff */
[----:B------:R-:W-:Y:S02]  /*1b930*/  IMAD.MOV.U32 R11, RZ, RZ, 0x1f ;  /* 0x0000001fff0b7424 */ /* 0x000fe400078e00ff */
[----:B------:R-:W-:Y:S01]  /*1b940*/  IMAD.MOV.U32 R15, RZ, RZ, -0x1 ;  /* 0xffffffffff0f7424 */ /* 0x000fe200078e00ff */
[----:B---3--:R-:W-:-:S04]  /*1b950*/  SHF.R.U32.HI R2, RZ, 0x5, R2 ;  /* 0x00000005ff027819 */ /* 0x008fc80000011602 */
[----:B------:R-:W-:-:S04]  /*1b960*/  LOP3.LUT R2, R2, 0x3, RZ, 0xc0, !PT ;  /* 0x0000000302027812 */ /* 0x000fc800078ec0ff */
[----:B------:R-:W-:-:S07]  /*1b970*/  MOV R13, R2 ;  /* 0x00000002000d7202 */ /* 0x000fce0000000f00 */
[----:B012---:R-:W-:Y:S05]  /*1b980*/  WARPSYNC.COLLECTIVE R15, `(.L_x_2664) ;  /* 0x000000000f087348 */ /* 0x007fea0003c00000 */
[----:B------:R3:W4:Y:S02]  /*1b990*/  SHFL.IDX P6, R14, R13, R12, R11 ;  /* 0x0000000c0d0e7389 */ /* 0x00072400000c000b */
[----:B01234-:R-:W-:Y:S01]  /*1b9a0*/  ENDCOLLECTIVE ;  /* 0x000000000000791b */ /* 0x01ffe20003800000 */
.L_x_2664:
[----:B------:R-:W-:Y:S05]  /*1b9b0*/  BSYNC B0 ;  /* 0x0000000000007941 */ /* 0x000fea0003800000 */
.L_x_2663:
[----:B------:R-:W-:Y:S05]  /*1b9c0*/  BRA `(.L_x_2665) ;  /* 0xffffffc400587947 */ /* 0x000fea000383ffff */
.L_x_2556:
[----:B------:R-:W-:Y:S01]  /*1b9d0*/  BSSY B1, `(.L_x_2666) ;  /* 0x0000006000017945 */ /* 0x000fe20003800000 */
[----:B------:R-:W-:-:S07]  /*1b9e0*/  IMAD.MOV.U32 R15, RZ, RZ, -0x1 ;  /* 0xffffffffff0f7424 */ /* 0x000fce00078e00ff */
[----:B012---:R-:W-:Y:S05]  /*1b9f0*/  WARPSYNC.COLLECTIVE R15, `(.L_x_2667) ;  /* 0x000000000f0c7348 */ /* 0x007fea0003c00000 */
[----:B------:R-:W-:Y:S02]  /*1ba00*/  ELECT P6, UR62, PT ;  /* 0x00000000003e782f */ /* 0x000fe400038c0000 */
[----:B------:R-:W-:Y:S01]  /*1ba10*/  MOV R14, UR62 ;  /* 0x0000003e000e7c02 */ /* 0x000fe20008000f00 */
[----:B012---:R-:W-:Y:S10]  /*1ba20*/  ENDCOLLECTIVE ;  /* 0x000000000000791b */ /* 0x007ff40003800000 */
.L_x_2667:
[----:B------:R-:W-:Y:S05]  /*1ba30*/  BSYNC B1 ;  /* 0x0000000000017941 */ /* 0x000fea0003800000 */
.L_x_2666:
[----:B------:R-:W-:Y:S05]  /*1ba40*/  BRA `(.L_x_2668) ;  /* 0xffffffc400507947 */ /* 0x000fea000383ffff */
.L_x_2558:
[----:B-1----:R1:W3:Y:S02]  /*1ba50*/  SYNCS.PHASECHK.TRANS64.TRYWAIT P1, [R5+URZ+0x38840], R0 ;  /* 0x03884000050075a7 */ /* 0x0022e4000802017f */
[----:B---3--:R-:W-:Y:S05]  /*1ba60*/  @!P1 NANOSLEEP.SYNCS 0x989680 ;  /* 0x009896800000995d */ /* 0x008fea0003900000 */
[----:B------:R-:W3:Y:S02]  /*1ba70*/  @!P1 SYNCS.PHASECHK.TRANS64 P1, [R5+URZ+0x38840], R0 ;  /* 0x03884000050095a7 */ /* 0x000ee4000802007f */
[----:B---3--:R-:W-:Y:S05]  /*1ba80*/  @!P1 BRA `(.L_x_2558) ;  /* 0xfffffffc00f09947 */ /* 0x008fea000383ffff */
[----:B------:R-:W-:Y:S05]  /*1ba90*/  BRA `(.L_x_2669) ;  /* 0xffffffc400787947 */ /* 0x000fea000383ffff */
.L_x_2560:
[----:B---3--:R3:W4:Y:S02]  /*1baa0*/  SYNCS.PHASECHK.TRANS64.TRYWAIT P1, [R27+URZ+0x38840], R2 ;  /* 0x038840021b0075a7 */ /* 0x008724000802017f */
[----:B----4-:R-:W-:Y:S05]  /*1bab0*/  @!P1 NANOSLEEP.SYNCS 0x989680 ;  /* 0x009896800000995d */ /* 0x010fea0003900000 */
[----:B------:R-:W4:Y:S02]  /*1bac0*/  @!P1 SYNCS.PHASECHK.TRANS64 P1, [R27+URZ+0x38840], R2 ;  /* 0x038840021b0095a7 */ /* 0x000f24000802007f */
[----:B----4-:R-:W-:Y:S05]  /*1bad0*/  @!P1 BRA `(.L_x_2560) ;  /* 0xfffffffc00f09947 */ /* 0x010fea000383ffff */
[----:B------:R-:W-:Y:S05]  /*1bae0*/  BRA `(.L_x_2670) ;  /* 0xffffffc400847947 */ /* 0x000fea000383ffff */
.L_x_2562:
[----:B----4-:R4:W0:Y:S02]  /*1baf0*/  SYNCS.PHASECHK.TRANS64.TRYWAIT P1, [R5+URZ+0x38860], R0 ;  /* 0x03886000050075a7 */ /* 0x010824000802017f */
[----:B0-----:R-:W-:Y:S05]  /*1bb00*/  @!P1 NANOSLEEP.SYNCS 0x989680 ;  /* 0x009896800000995d */ /* 0x001fea0003900000 */
[----:B------:R-:W0:Y:S02]  /*1bb10*/  @!P1 SYNCS.PHASECHK.TRANS64 P1, [R5+URZ+0x38860], R0 ;  /* 0x03886000050095a7 */ /* 0x000e24000802007f */
[----:B0-----:R-:W-:Y:S05]  /*1bb20*/  @!P1 BRA `(.L_x_2562) ;  /* 0xfffffffc00f09947 */ /* 0x001fea000383ffff */
[----:B------:R-:W-:Y:S05]  /*1bb30*/  BRA `(.L_x_2671) ;  /* 0xffffffc400807947 */ /* 0x000fea000383ffff */
.L_x_2672:
        /* <DEDUP_REMOVED lines=12> */
.L_x_15832:


//--------------------- .text._ZN7cutlass13device_kernelIN5flash11enable_sm90INS1_16FlashAttnFwdSm90INS1_25CollectiveMainloopFwdSm90ILi2EN4cute5tupleIJNS5_1CILi1EEES8_S8_EEENS6_IJNS7_ILi128EEENS7_ILi80EEENS7_ILi256EEEEEELi256ENS_10bfloat16_tEfNS_4arch4Sm90ELb1ELb0ELb1ELb1ELb1ELb1ELb0ELb1ELb1ELb1ELb0ELb0EEENS1_21CollectiveEpilogueFwdINS6_IJSA_SC_SB_EEES9_SE_SG_Li256ELb1ELb1ELb0ELb0EEENS1_36VarlenDynamicPersistentTileSchedulerILi128ELi80ELi256ELi128ELb0ELb1ELb1ELb1ELb1ELb1EEEEEEEEEvNT_6ParamsE --------------------------
	.section	.text._ZN7cutlass13device_kernelIN5flash11enable_sm90INS1_16FlashAttnFwdSm90INS1_25CollectiveMainloopFwdSm90ILi2EN4cute5tupleIJNS5_1CILi1EEES8_S8_EEENS6_IJNS7_ILi128EEENS7_ILi80EEENS7_ILi256EEEEEELi256ENS_10bfloat16_tEfNS_4arch4Sm90ELb1ELb0ELb1ELb1ELb1ELb1ELb0ELb1ELb1ELb1ELb0ELb0EEENS1_21CollectiveEpilogueFwdINS6_IJSA_SC_SB_EEES9_SE_SG_Li256ELb1ELb1ELb0ELb0EEENS1_36VarlenDynamicPersistentTileSchedulerILi128ELi80ELi256ELi128ELb0ELb1ELb1ELb1ELb1ELb1EEEEEEEEEvNT_6ParamsE,"ax",@progbits
	.align	128
.text._ZN7cutlass13device_kernelIN5flash11enable_sm90INS1_16FlashAttnFwdSm90INS1_25CollectiveMainloopFwdSm90ILi2EN4cute5tupleIJNS5_1CILi1EEES8_S8_EEENS6_IJNS7_ILi128EEENS7_ILi80EEENS7_ILi256EEEEEELi256ENS_10bfloat16_tEfNS_4arch4Sm90ELb1ELb0ELb1ELb1ELb1ELb1ELb0ELb1ELb1ELb1ELb0ELb0EEENS1_21CollectiveEpilogueFwdINS6_IJSA_SC_SB_EEES9_SE_SG_Li256ELb1ELb1ELb0ELb0EEENS1_36VarlenDynamicPersistentTileSchedulerILi128ELi80ELi256ELi128ELb0ELb1ELb1ELb1ELb1ELb1EEEEEEEEEvNT_6ParamsE:
        .type           _ZN7cutlass13device_kernelIN5flash11enable_sm90INS1_16FlashAttnFwdSm90INS1_25CollectiveMainloopFwdSm90ILi2EN4cute5tupleIJNS5_1CILi1EEES8_S8_EEENS6_IJNS7_ILi128EEENS7_ILi80EEENS7_ILi256EEEEEELi256ENS_10bfloat16_tEfNS_4arch4Sm90ELb1ELb0ELb1ELb1ELb1ELb1ELb0ELb1ELb1ELb1ELb0ELb0EEENS1_21CollectiveEpilogueFwdINS6_IJSA_SC_SB_EEES9_SE_SG_Li256ELb1ELb1ELb0ELb0EEENS1_36VarlenDynamicPersistentTileSchedulerILi128ELi80ELi256ELi128ELb0ELb1ELb1ELb1ELb1ELb1EEEEEEEEEvNT_6ParamsE,@function
        .size           _ZN7cutlass13device_kernelIN5flash11enable_sm90INS1_16FlashAttnFwdSm90INS1_25CollectiveMainloopFwdSm90ILi2EN4cute5tupleIJNS5_1CILi1EEES8_S8_EEENS6_IJNS7_ILi128EEENS7_ILi80EEENS7_ILi256EEEEEELi256ENS_10bfloat16_tEfNS_4arch4Sm90ELb1ELb0ELb1ELb1ELb1ELb1ELb0ELb1ELb1ELb1ELb0ELb0EEENS1_21CollectiveEpilogueFwdINS6_IJSA_SC_SB_EEES9_SE_SG_Li256ELb1ELb1ELb0ELb0EEENS1_36VarlenDynamicPersistentTileSchedulerILi128ELi80ELi256ELi128ELb0ELb1ELb1ELb1ELb1ELb1EEEEEEEEEvNT_6ParamsE,(.L_x_15833 - _ZN7cutlass13device_kernelIN5flash11enable_sm90INS1_16FlashAttnFwdSm90INS1_25CollectiveMainloopFwdSm90ILi2EN4cute5tupleIJNS5_1CILi1EEES8_S8_EEENS6_IJNS7_ILi128EEENS7_ILi80EEENS7_ILi256EEEEEELi256ENS_10bfloat16_tEfNS_4arch4Sm90ELb1ELb0ELb1ELb1ELb1ELb1ELb0ELb1ELb1ELb1ELb0ELb0EEENS1_21CollectiveEpilogueFwdINS6_IJSA_SC_SB_EEES9_SE_SG_Li256ELb1ELb1ELb0ELb0EEENS1_36VarlenDynamicPersistentTileSchedulerILi128ELi80ELi256ELi128ELb0ELb1ELb1ELb1ELb1ELb1EEEEEEEEEvNT_6ParamsE)
        .other          _ZN7cutlass13device_kernelIN5flash11enable_sm90INS1_16FlashAttnFwdSm90INS1_25CollectiveMainloopFwdSm90ILi2EN4cute5tupleIJNS5_1CILi1EEES8_S8_EEENS6_IJNS7_ILi128EEENS7_ILi80EEENS7_ILi256EEEEEELi256ENS_10bfloat16_tEfNS_4arch4Sm90ELb1ELb0ELb1ELb1ELb1ELb1ELb0ELb1ELb1ELb1ELb0ELb0EEENS1_21CollectiveEpilogueFwdINS6_IJSA_SC_SB_EEES9_SE_SG_Li256ELb1ELb1ELb0ELb0EEENS1_36VarlenDynamicPersistentTileSchedulerILi128ELi80ELi256ELi128ELb0ELb1ELb1ELb1ELb1ELb1EEEEEEEEEvNT_6ParamsE,@"STO_CUDA_ENTRY STV_DEFAULT"
_ZN7cutlass13device_kernelIN5flash11enable_sm90INS1_16FlashAttnFwdSm90INS1_25CollectiveMainloopFwdSm90ILi2EN4cute5tupleIJNS5_1CILi1EEES8_S8_EEENS6_IJNS7_ILi128EEENS7_ILi80EEENS7_ILi256EEEEEELi256ENS_10bfloat16_tEfNS_4arch4Sm90ELb1ELb0ELb1ELb1ELb1ELb1ELb0ELb1ELb1ELb1ELb0ELb0EEENS1_21CollectiveEpilogueFwdINS6_IJSA_SC_SB_EEES9_SE_SG_Li256ELb1ELb1ELb0ELb0EEENS1_36VarlenDynamicPersistentTileSchedulerILi128ELi80ELi256ELi128ELb0ELb1ELb1ELb1ELb1ELb1EEEEEEEEEvNT_6ParamsE:
        /* <DEDUP_REMOVED lines=18> */
.L_x_2674:
[----:B------:R-:W-:Y:S05]  /*0120*/  BSYNC B0 ;  /* 0x0000000000007941 */ /* 0x000fea0003800000 */
.L_x_2673:
        /* <DEDUP_REMOVED lines=41> */
.L_x_2675:
        /* <DEDUP_REMOVED lines=22> */
.L_x_2676:
        /* <DEDUP_REMOVED lines=18> */
.L_x_2677:
        /* <DEDUP_REMOVED lines=22> */
.L_x_2678:
        /* <DEDUP_REMOVED lines=22> */
.L_x_2679:
[----:B0-----:R-:W-:Y:S01]  /*0900*/  UMOV UR4, 0x1 ;  /* 0x0000000100047882 */ /* 0x001fe20000000000 */
[----:B------:R-:W-:Y:S01]  /*0910*/  PLOP3.LUT P0, PT, PT, PT, UP0, 0x80, 0x0 ;  /* 0x000000000000781c */ /* 0x000fe20003f0f008 */
[----:B------:R-:W-:Y:S01]  /*0920*/  USEL UR4, UR4, 0x2, !UP0 ;  /* 0x0000000204047887 */ /* 0x000fe2000c000000 */
[----:B------:R-:W-:Y:S01]  /*0930*/  NOP ;  /* 0x0000000000007918 */ /* 0x000fe20000000000 */
[----:B------:R-:W-:Y:S01]  /*0940*/  ULDC.64 UR60, c[0x0][0x208] ;  /* 0x00008200003c7ab9 */ /* 0x000fe20000000a00 */
[----:B------:R-:W-:Y:S03]  /*0950*/  BSSY B9, `(.L_x_2680) ;  /* 0x0002fdc000097945 */ /* 0x000fe60003800000 */
[----:B------:R-:W-:-:S05]  /*0960*/  IMAD.U32 R3, RZ, RZ, UR4 ;  /* 0x00000004ff037e24 */ /* 0x000fca000f8e00ff */
[----:B------:R0:W-:Y:S01]  /*0970*/  STL [R1+0x90], R3 ;  /* 0x0000900301007387 */ /* 0x0001e20000100800 */
[----:B-12-4-:R-:W-:Y:S06]  /*0980*/  BAR.SYNC.DEFER_BLOCKING 0x0 ;  /* 0x0000000000007b1d */ /* 0x016fec0000010000 */
[----:B------:R-:W-:Y:S05]  /*0990*/  @!P0 BRA `(.L_x_2681) ;  /* 0x0000028400f88947 */ /* 0x000fea0003800000 */
.L_x_2682:
        /* <DEDUP_REMOVED lines=10> */
[----:B------:R-:W-:-:S05]  /*0a40*/  LEA R22, R229, R22, 0x18 ;  /* 0x00000016e5167211 */ /* 0x000fca00078ec0ff */
[----:B------:R-:W1:Y:S01]  /*0a50*/  LDS.128 R28, [R22+0x388d0] ;  /* 0x0388d000161c7984 */ /* 0x000e620000000c00 */
[----:B------:R-:W-:Y:S06]  /*0a60*/  BAR.ARV 0x4, 0x180 ;  /* 0x0106000000007b1d */ /* 0x000fec0000002000 */
[----:B-1----:R-:W-:-:S13]  /*0a70*/  ISETP.GE.AND P0, PT, R31, UR4, PT ;  /* 0x000000041f007c0c */ /* 0x002fda000bf06270 */
[----:B------:R-:W-:Y:S05]  /*0a80*/  @P0 BRA `(.L_x_2683) ;  /* 0x000002fc00200947 */ /* 0x000fea0003800000 */
[----:B------:R-:W2:Y:S01]  /*0a90*/  LDL R2, [R1+0x90] ;  /* 0x0000900001027983 */ /* 0x000ea20000100800 */
[----:B------:R-:W-:Y:S01]  /*0aa0*/  VIADD R0, R0, 0xffffff80 ;  /* 0xffffff8000007836 */ /* 0x000fe20000000000 */
[----:B------:R-:W-:Y:S01]  /*0ab0*/  R2UR UR4, R22 ;  /* 0x00000000160472ca */ /* 0x000fe200000e0000 */
[----:B------:R-:W-:Y:S02]  /*0ac0*/  IMAD.MOV.U32 R212, RZ, RZ, RZ ;  /* 0x000000ffffd47224 */ /* 0x000fe400078e00ff */
[----:B------:R-:W-:Y:S01]  /*0ad0*/  IMAD.MOV.U32 R227, RZ, RZ, RZ ;  /* 0x000000ffffe37224 */ /* 0x000fe200078e00ff */
[----:B0-----:R-:W-:Y:S01]  /*0ae0*/  SHF.R.S32.HI R3, RZ, 0x1f, R0 ;  /* 0x0000001fff037819 */ /* 0x001fe20000011400 */
[----:B------:R-:W-:Y:S02]  /*0af0*/  IMAD.MOV.U32 R224, RZ, RZ, RZ ;  /* 0x000000ffffe07224 */ /* 0x000fe400078e00ff */
[----:B------:R-:W-:Y:S01]  /*0b00*/  IMAD.MOV.U32 R219, RZ, RZ, RZ ;  /* 0x000000ffffdb7224 */ /* 0x000fe200078e00ff */
[----:B------:R-:W-:-:S02]  /*0b10*/  LEA.HI R6, R3, R0, RZ, 0x5 ;  /* 0x0000000003067211 */ /* 0x000fc400078f28ff */
[CC--:B------:R-:W-:Y:S02]  /*0b20*/  LEA.HI R4, R3.reuse, R0.reuse, RZ, 0x4 ;  /* 0x0000000003047211 */ /* 0x0c0fe400078f20ff */
[-C--:B------:R-:W-:Y:S01]  /*0b30*/  LEA.HI R13, R3, R0.reuse, RZ, 0x2 ;  /* 0x00000000030d7211 */ /* 0x080fe200078f10ff */
[----:B------:R-:W-:Y:S01]  /*0b40*/  IMAD.SHL.U32 R6, R6, 0x20, RZ ;  /* 0x0000002006067824 */ /* 0x000fe200078e00ff */
[----:B------:R-:W-:Y:S01]  /*0b50*/  LOP3.LUT R7, R4, 0x3fffff0, RZ, 0xc0, !PT ;  /* 0x03fffff004077812 */ /* 0x000fe200078ec0ff */
[----:B------:R-:W-:Y:S01]  /*0b60*/  UIADD3 UR4, UR4, 0x14400, URZ ;  /* 0x0001440004047890 */ /* 0x000fe2000fffe03f */
[----:B------:R-:W-:Y:S02]  /*0b70*/  LOP3.LUT R13, R13, 0xfffffffc, RZ, 0xc0, !PT ;  /* 0xfffffffc0d0d7812 */ /* 0x000fe400078ec0ff */
[----:B------:R-:W-:Y:S01]  /*0b80*/  LOP3.LUT R6, R6, 0xfffffc00, RZ, 0xc0, !PT ;  /* 0xfffffc0006067812 */ /* 0x000fe200078ec0ff */
[C---:B------:R-:W-:Y:S01]  /*0b90*/  IMAD.IADD R7, R0.reuse, 0x1, -R7 ;  /* 0x0000000100077824 */ /* 0x040fe200078e0a07 */
[----:B------:R-:W-:Y:S01]  /*0ba0*/  LEA.HI R220, R3, R0, RZ, 0x3 ;  /* 0x0000000003dc7211 */ /* 0x000fe200078f18ff */
[----:B------:R-:W-:-:S02]  /*0bb0*/  IMAD.IADD R13, R0, 0x1, -R13 ;  /* 0x00000001000d7824 */ /* 0x000fc400078e0a0d */
[----:B------:R-:W-:-:S03]  /*0bc0*/  IMAD R7, R7, 0x40, R6 ;  /* 0x0000004007077824 */ /* 0x000fc600078e0206 */
[----:B------:R-:W-:-:S04]  /*0bd0*/  LEA.HI R6, R13, R13, RZ, 0x1 ;  /* 0x0000000d0d067211 */ /* 0x000fc800078f08ff */
[----:B------:R-:W-:-:S05]  /*0be0*/  LOP3.LUT R6, R6, 0x1ffffffe, RZ, 0xc0, !PT ;  /* 0x1ffffffe06067812 */ /* 0x000fca00078ec0ff */
[----:B------:R-:W-:Y:S01]  /*0bf0*/  IMAD.IADD R13, R13, 0x1, -R6 ;  /* 0x000000010d0d7824 */ /* 0x000fe200078e0a06 */
[----:B--2---:R-:W-:Y:S02]  /*0c00*/  R2UR UR5, R2 ;  /* 0x00000000020572ca */ /* 0x004fe400000e0000 */
[CC--:B------:R-:W-:Y:S02]  /*0c10*/  LEA.HI R2, R3.reuse, R0.reuse, RZ, 0x7 ;  /* 0x0000000003027211 */ /* 0x0c0fe400078f38ff */
[----:B------:R-:W-:Y:S02]  /*0c20*/  LEA.HI R3, R3, R0, RZ, 0x6 ;  /* 0x0000000003037211 */ /* 0x000fe400078f30ff */
[----:B------:R-:W-:-:S03]  /*0c30*/  LOP3.LUT R5, R2, 0xffffff80, RZ, 0xc0, !PT ;  /* 0xffffff8002057812 */ /* 0x000fc600078ec0ff */
[----:B------:R-:W-:Y:S02]  /*0c40*/  IMAD.SHL.U32 R3, R3, 0x8, RZ ;  /* 0x0000000803037824 */ /* 0x000fe400078e00ff */
[----:B------:R-:W-:Y:S01]  /*0c50*/  IMAD.IADD R8, R0, 0x1, -R5 ;  /* 0x0000000100087824 */ /* 0x000fe200078e0a05 */
[----:B------:R-:W-:Y:S01]  /*0c60*/  SHF.R.S32.HI R5, RZ, 0x7, R2 ;  /* 0x00000007ff057819 */ /* 0x000fe20000011402 */
[----:B------:R-:W-:Y:S01]  /*0c70*/  ULOP3.LUT UR5, UR5, 0x1, URZ, 0xfc, !UPT ;  /* 0x0000000105057892 */ /* 0x000fe2000f8efc3f */
[----:B------:R-:W-:Y:S02]  /*0c80*/  LOP3.LUT R3, R3, 0xfffffe00, RZ, 0xc0, !PT ;  /* 0xfffffe0003037812 */ /* 0x000fe400078ec0ff */
[----:B------:R-:W-:Y:S02]  /*0c90*/  SHF.R.S32.HI R9, RZ, 0x1f, R8 ;  /* 0x0000001fff097819 */ /* 0x000fe40000011408 */
[----:B------:R-:W-:Y:S02]  /*0ca0*/  LEA.HI R2, R2, R5, RZ, 0x1 ;  /* 0x0000000502027211 */ /* 0x000fe400078f08ff */
[----:B------:R-:W-:-:S02]  /*0cb0*/  LEA.HI R10, R9, R8, RZ, 0x2 ;  /* 0x00000008090a7211 */ /* 0x000fc400078f10ff */
[----:B------:R-:W-:Y:S02]  /*0cc0*/  LOP3.LUT R2, R2, 0x3fffffe, RZ, 0xc0, !PT ;  /* 0x03fffffe02027812 */ /* 0x000fe400078ec0ff */
[--C-:B------:R-:W-:Y:S02]  /*0cd0*/  SHF.R.S32.HI R11, RZ, 0x2, R10.reuse ;  /* 0x00000002ff0b7819 */ /* 0x100fe4000001140a */
[----:B------:R-:W-:Y:S01]  /*0ce0*/  SHF.R.S32.HI R12, RZ, 0x1f, R10 ;  /* 0x0000001fff0c7819 */ /* 0x000fe2000001140a */
[----:B------:R-:W-:Y:S01]  /*0cf0*/  IMAD.IADD R2, R5, 0x1, -R2 ;  /* 0x0000000105027824 */ /* 0x000fe200078e0a02 */
[----:B------:R-:W-:Y:S02]  /*0d00*/  SHF.R.S32.HI R5, RZ, 0x4, R4 ;  /* 0x00000004ff057819 */ /* 0x000fe40000011404 */
[----:B------:R-:W-:Y:S02]  /*0d10*/  LEA.HI R12, R12, R11, RZ, 0x3 ;  /* 0x0000000b0c0c7211 */ /* 0x000fe400078f18ff */
[----:B------:R-:W-:-:S02]  /*0d20*/  LEA.HI R9, R9, R8, RZ, 0x5 ;  /* 0x0000000809097211 */ /* 0x000fc400078f28ff */
[----:B------:R-:W-:Y:S02]  /*0d30*/  LOP3.LUT R12, R12, 0xfffffff8, RZ, 0xc0, !PT ;  /* 0xfffffff80c0c7812 */ /* 0x000fe400078ec0ff */
[----:B------:R-:W-:Y:S02]  /*0d40*/  LEA.HI R4, R4, R5, RZ, 0x1 ;  /* 0x0000000504047211 */ /* 0x000fe400078f08ff */
[----:B------:R-:W-:Y:S01]  /*0d50*/  SHF.R.S32.HI R9, RZ, 0x5, R9 ;  /* 0x00000005ff097819 */ /* 0x000fe20000011409 */
[----:B------:R-:W-:Y:S01]  /*0d60*/  IMAD.IADD R12, R11, 0x1, -R12 ;  /* 0x000000010b0c7824 */ /* 0x000fe200078e0a0c */
[----:B------:R-:W-:-:S03]  /*0d70*/  LOP3.LUT R4, R4, 0x1ffffffe, RZ, 0xc0, !PT ;  /* 0x1ffffffe04047812 */ /* 0x000fc600078ec0ff */
[----:B------:R-:W-:Y:S02]  /*0d80*/  IMAD R9, R9, 0x10, R12 ;  /* 0x0000001009097824 */ /* 0x000fe400078e020c */
[----:B------:R-:W-:Y:S01]  /*0d90*/  IMAD.IADD R4, R5, 0x1, -R4 ;  /* 0x0000000105047824 */ /* 0x000fe200078e0a04 */
[----:B------:R-:W-:Y:S01]  /*0da0*/  LOP3.LUT R5, R220, 0xfffffff8, RZ, 0xc0, !PT ;  /* 0xfffffff8dc057812 */ /* 0x000fe200078ec0ff */
[----:B------:R-:W-:Y:S01]  /*0db0*/  IMAD R2, R2, 0x40, R9 ;  /* 0x0000004002027824 */ /* 0x000fe200078e0209 */
[----:B------:R-:W-:Y:S01]  /*0dc0*/  LOP3.LUT R9, R10, 0x7ffffffc, RZ, 0xc0, !PT ;  /* 0x7ffffffc0a097812 */ /* 0x000fe200078ec0ff */
[----:B------:R-:W-:Y:S01]  /*0dd0*/  IMAD R6, R4, 0x8, R7 ;  /* 0x0000000804067824 */ /* 0x000fe200078e0207 */
[----:B------:R-:W-:Y:S01]  /*0de0*/  SHF.R.S32.HI R220, RZ, 0x3, R220 ;  /* 0x00000003ffdc7819 */ /* 0x000fe200000114dc */
[----:B------:R-:W-:Y:S02]  /*0df0*/  IMAD.IADD R5, R0, 0x1, -R5 ;  /* 0x0000000100057824 */ /* 0x000fe400078e0a05 */
[----:B------:R-:W-:Y:S01]  /*0e00*/  IMAD.IADD R4, R8, 0x1, -R9 ;  /* 0x0000000108047824 */ /* 0x000fe200078e0a09 */
[----:B------:R-:W-:Y:S01]  /*0e10*/  STL [R1+0x8c], R6 ;  /* 0x00008c0601007387 */ /* 0x000fe20000100800 */
[----:B------:R-:W-:-:S02]  /*0e20*/  IMAD R0, R13, 0x8, R2 ;  /* 0x000000080d007824 */ /* 0x000fc400078e0202 */
[C---:B------:R-:W-:Y:S01]  /*0e30*/  IMAD.SHL.U32 R214, R5.reuse, 0x4, RZ ;  /* 0x0000000405d67824 */ /* 0x040fe200078e00ff */
[----:B------:R0:W-:Y:S01]  /*0e40*/  STL [R1+0x74], R4 ;  /* 0x0000740401007387 */ /* 0x0001e20000100800 */
[----:B------:R-:W-:Y:S02]  /*0e50*/  IMAD.U32 R2, RZ, RZ, UR4 ;  /* 0x00000004ff027e24 */ /* 0x000fe4000f8e00ff */
[----:B------:R-:W-:Y:S01]  /*0e60*/  IMAD.SHL.U32 R228, R220, 0x40, RZ ;  /* 0x00000040dce47824 */ /* 0x000fe200078e00ff */
[----:B------:R1:W-:Y:S01]  /*0e70*/  STL [R1+0x78], R0 ;  /* 0x0000780001007387 */ /* 0x0003e20000100800 */
[----:B------:R-:W-:Y:S02]  /*0e80*/  VIADD R221, R214, 0x40 ;  /* 0x00000040d6dd7836 */ /* 0x000fe40000000000 */
[----:B------:R-:W-:Y:S01]  /*0e90*/  IMAD.SHL.U32 R16, R5, 0x8, RZ ;  /* 0x0000000805107824 */ /* 0x000fe200078e00ff */
[----:B------:R-:W-:Y:S01]  /*0ea0*/  STL [R1+0x88], RZ ;  /* 0x000088ff01007387 */ /* 0x000fe20000100800 */
[----:B------:R-:W-:Y:S01]  /*0eb0*/  LOP3.LUT R228, R228, 0x1c0, RZ, 0xc0, !PT ;  /* 0x000001c0e4e47812 */ /* 0x000fe200078ec0ff */
[----:B0-----:R-:W-:-:S02]  /*0ec0*/  VIADD R4, R220, 0x40 ;  /* 0x00000040dc047836 */ /* 0x001fc40000000000 */
[----:B------:R-:W-:Y:S01]  /*0ed0*/  IMAD.IADD R213, R214, 0x1, R221 ;  /* 0x00000001d6d57824 */ /* 0x000fe200078e02dd */
[----:B------:R-:W-:Y:S01]  /*0ee0*/  SHF.R.S32.HI R17, RZ, 0x1f, R16 ;  /* 0x0000001fff117819 */ /* 0x000fe20000011410 */
[----:B-1----:R-:W-:Y:S02]  /*0ef0*/  IMAD.U32 R0, RZ, RZ, UR5 ;  /* 0x00000005ff007e24 */ /* 0x002fe4000f8e00ff */
[C---:B------:R-:W-:Y:S02]  /*0f00*/  VIADD R18, R16.reuse, 0x80 ;  /* 0x0000008010127836 */ /* 0x040fe40000000000 */
[----:B------:R-:W-:Y:S01]  /*0f10*/  VIADD R19, R16, 0xc0 ;  /* 0x000000c010137836 */ /* 0x000fe20000000000 */
[----:B------:R0:W-:Y:S01]  /*0f20*/  STL [R1+0x5c], R0 ;  /* 0x00005c0001007387 */ /* 0x0001e20000100800 */
[C---:B------:R-:W-:Y:S01]  /*0f30*/  VIADD R222, R214.reuse, 0x20 ;  /* 0x00000020d6de7836 */ /* 0x040fe20000000000 */
[----:B------:R-:W-:Y:S01]  /*0f40*/  SHF.R.S32.HI R218, RZ, 0x1f, R18 ;  /* 0x0000001fffda7819 */ /* 0x000fe20000011412 */
[----:B------:R-:W-:Y:S01]  /*0f50*/  VIADD R223, R214, 0x60 ;  /* 0x00000060d6df7836 */ /* 0x000fe20000000000 */
[----:B------:R-:W-:Y:S01]  /*0f60*/  STL [R1+0x50], R3 ;  /* 0x0000500301007387 */ /* 0x000fe20000100800 */
[----:B------:R-:W-:-:S03]  /*0f70*/  SHF.R.S32.HI R217, RZ, 0x1f, R19 ;  /* 0x0000001fffd97819 */ /* 0x000fc60000011413 */
[----:B------:R1:W-:Y:S01]  /*0f80*/  STL [R1+0x84], R2 ;  /* 0x0000840201007387 */ /* 0x0003e20000100800 */
[----:B0-----:R-:W-:-:S05]  /*0f90*/  VIADD R0, R220, 0x20 ;  /* 0x00000020dc007836 */ /* 0x001fca0000000000 */
[----:B------:R-:W-:Y:S02]  /*0fa0*/  SHF.R.S32.HI R7, RZ, 0x1f, R0 ;  /* 0x0000001fff077819 */ /* 0x000fe40000011400 */
[----:B-1----:R-:W-:Y:S02]  /*0fb0*/  SHF.R.S32.HI R2, RZ, 0x1f, R4 ;  /* 0x0000001fff027819 */ /* 0x002fe40000011404 */
[----:B------:R-:W-:Y:S01]  /*0fc0*/  LEA.HI R7, R7, R0, RZ, 0x3 ;  /* 0x0000000007077211 */ /* 0x000fe200078f18ff */
[----:B------:R-:W-:Y:S01]  /*0fd0*/  IMAD.SHL.U32 R0, R0, 0x40, RZ ;  /* 0x0000004000007824 */ /* 0x000fe200078e00ff */
[----:B------:R-:W-:-:S03]  /*0fe0*/  LEA.HI R2, R2, R4, RZ, 0x3 ;  /* 0x0000000402027211 */ /* 0x000fc600078f18ff */
[----:B------:R-:W-:Y:S01]  /*0ff0*/  IMAD.SHL.U32 R7, R7, 0x40, RZ ;  /* 0x0000004007077824 */ /* 0x000fe200078e00ff */
[----:B------:R-:W-:Y:S01]  /*1000*/  LOP3.LUT R3, R0, 0x1c0, RZ, 0xc0, !PT ;  /* 0x000001c000037812 */ /* 0x000fe200078ec0ff */
[----:B------:R-:W-:Y:S01]  /*1010*/  IMAD.SHL.U32 R2, R2, 0x40, RZ ;  /* 0x0000004002027824 */ /* 0x000fe200078e00ff */
[----:B------:R-:W-:Y:S02]  /*1020*/  SHF.R.U32.HI R0, RZ, 0x3, R228 ;  /* 0x00000003ff007819 */ /* 0x000fe400000116e4 */
[----:B------:R-:W-:Y:S02]  /*1030*/  SHF.R.S32.HI R0, RZ, 0x1f, R213 ;  /* 0x0000001fff007819 */ /* 0x000fe400000114d5 */
[----:B------:R-:W-:Y:S02]  /*1040*/  SHF.R.U32.HI R4, RZ, 0x3, R3 ;  /* 0x00000003ff047819 */ /* 0x000fe40000011603 */
[----:B------:R-:W-:Y:S02]  /*1050*/  LEA.HI R0, R0, R213, RZ, 0x3 ;  /* 0x000000d500007211 */ /* 0x000fe400078f18ff */
[----:B------:R-:W-:-:S02]  /*1060*/  LOP3.LUT R3, R7, 0xfffffe00, RZ, 0xc0, !PT ;  /* 0xfffffe0007037812 */ /* 0x000fc400078ec0ff */
[----:B------:R-:W-:Y:S02]  /*1070*/  LOP3.LUT R23, R0, 0xfffffff8, RZ, 0xc0, !PT ;  /* 0xfffffff800177812 */ /* 0x000fe400078ec0ff */
[----:B------:R-:W-:Y:S01]  /*1080*/  LOP3.LUT R0, R2, 0xfffffe00, RZ, 0xc0, !PT ;  /* 0xfffffe0002007812 */ /* 0x000fe200078ec0ff */
[----:B------:R0:W-:Y:S01]  /*1090*/  STL [R1+0x64], R3 ;  /* 0x0000640301007387 */ /* 0x0001e20000100800 */
[----:B------:R-:W-:-:S03]  /*10a0*/  SHF.R.S32.HI R216, RZ, 0x1f, R23 ;  /* 0x0000001fffd87819 */ /* 0x000fc60000011417 */
[----:B------:R0:W-:Y:S04]  /*10b0*/  STL [R1+0x60], R0 ;  /* 0x0000600001007387 */ /* 0x0001e80000100800 */
.L_x_2955:
[----:B0-234-:R-:W0:Y:S01]  /*10c0*/  LDC.64 R2, c[0x0][0xc88] ;  /* 0x00032200ff027b82 */ /* 0x01de220000000a00 */
        /* <DEDUP_REMOVED lines=13> */
[C---:B------:R-:W-:Y:S02]  /*11a0*/  IMAD.SHL.U32 R26, R8.reuse, 0x4, RZ ;  /* 0x00000004081a7824 */ /* 0x040fe400078e00ff */
[C---:B------:R-:W-:Y:S01]  /*11b0*/  @P2 LEA R2, P3, R8.reuse, UR4, 0x2 ;  /* 0x0000000408022c11 */ /* 0x040fe2000f8610ff */
[----:B------:R0:W-:Y:S01]  /*11c0*/  STL [R1+0x7c], R8 ;  /* 0x00007c0801007387 */ /* 0x0001e20000100800 */
[C-C-:B------:R-:W-:Y:S02]  /*11d0*/  SHF.L.U64.HI R27, R8.reuse, 0x2, R0.reuse ;  /* 0x00000002081b7819 */ /* 0x140fe40000010200 */
[----:B------:R-:W-:Y:S01]  /*11e0*/  @P2 LEA.HI.X R3, R8, UR5, R0, 0x2, P3 ;  /* 0x0000000508032c11 */ /* 0x000fe200098f1400 */
[----:B------:R-:W-:Y:S01]  /*11f0*/  IMAD.MOV.U32 R0, RZ, RZ, RZ ;  /* 0x000000ffff007224 */ /* 0x000fe200078e00ff */
[----:B------:R-:W-:Y:S01]  /*1200*/  ULDC UR4, c[0x0][0x288] ;  /* 0x0000a20000047ab9 */ /* 0x000fe20000000800 */
[----:B------:R-:W-:-:S04]  /*1210*/  IADD3 R6, P4, R26, UR6, RZ ;  /* 0x000000061a067c10 */ /* 0x000fc8000ff9e0ff */
[----:B------:R0:W5:Y:S01]  /*1220*/  @P2 LDG.E R0, desc[UR60][R2.64] ;  /* 0x0000003c02002981 */ /* 0x000162000c1e1900 */
[----:B------:R-:W-:Y:S01]  /*1230*/  @P1 IADD3 R4, P2, R26, UR8, RZ ;  /* 0x000000081a041c10 */ /* 0x000fe2000ff5e0ff */
[----:B------:R-:W-:Y:S01]  /*1240*/  IMAD.U32 R9, RZ, RZ, UR4 ;  /* 0x00000004ff097e24 */ /* 0x000fe2000f8e00ff */
[C---:B------:R-:W-:Y:S01]  /*1250*/  IADD3.X R7, R27.reuse, UR7, RZ, P4, !PT ;  /* 0x000000071b077c10 */ /* 0x040fe2000a7fe4ff */
[----:B------:R-:W-:Y:S01]  /*1260*/  ULDC.64 UR4, c[0x0][0x418] ;  /* 0x0001060000047ab9 */ /* 0x000fe20000000a00 */
[----:B------:R-:W-:Y:S01]  /*1270*/  @P1 IADD3.X R5, R27, UR9, RZ, P2, !PT ;  /* 0x000000091b051c10 */ /* 0x000fe200097fe4ff */
[----:B------:R-:W-:Y:S02]  /*1280*/  ULDC.64 UR6, c[0x0][0xa20] ;  /* 0x0002880000067ab9 */ /* 0x000fe40000000a00 */
[----:B------:R0:W5:Y:S04]  /*1290*/  @P0 LDG.E R118, desc[UR60][R6.64] ;  /* 0x0000003c06760981 */ /* 0x000168000c1e1900 */
[----:B------:R-:W2:Y:S01]  /*12a0*/  @P1 LDG.E R9, desc[UR60][R4.64] ;  /* 0x0000003c04091981 */ /* 0x000ea2000c1e1900 */
        /* <DEDUP_REMOVED lines=9> */
[----:B------:R-:W-:Y:S01]  /*1340*/  IMAD.MOV.U32 R91, RZ, RZ, R8 ;  /* 0x000000ffff5b7224 */ /* 0x000fe200078e0008 */
[----:B--2---:R0:W-:Y:S04]  /*1350*/  STL [R1+0x6c], R9 ;  /* 0x00006c0901007387 */ /* 0x0041e80000100800 */
[----:B------:R0:W-:Y:S01]  /*1360*/  STL [R1+0x80], R30 ;  /* 0x0000801e01007387 */ /* 0x0001e20000100800 */
[----:B------:R-:W-:Y:S01]  /*1370*/  IMAD.MOV.U32 R10, RZ, RZ, R9 ;  /* 0x000000ffff0a7224 */ /* 0x000fe200078e0009 */
[----:B------:R-:W-:Y:S06]  /*1380*/  @P1 BRA `(.L_x_2684) ;  /* 0x0000000000281947 */ /* 0x000fec0003800000 */
        /* <DEDUP_REMOVED lines=8> */
[----:B--2---:R-:W-:-:S05]  /*1410*/  IMAD.IADD R10, R5, 0x1, -R4 ;  /* 0x00000001050a7824 */ /* 0x004fca00078e0a04 */
[----:B------:R1:W-:Y:S02]  /*1420*/  STL [R1+0x6c], R10 ;  /* 0x00006c0a01007387 */ /* 0x0003e40000100800 */
.L_x_2684:
[----:B0-----:R-:W-:Y:S02]  /*1430*/  IMAD.U32 R2, RZ, RZ, UR5 ;  /* 0x00000005ff027e24 */ /* 0x001fe4000f8e00ff */
[----:B------:R-:W-:Y:S01]  /*1440*/  IMAD.U32 R25, RZ, RZ, UR4 ;  /* 0x00000004ff197e24 */ /* 0x000fe2000f8e00ff */
[----:B------:R-:W-:Y:S06]  /*1450*/  @!P2 BRA `(.L_x_2685) ;  /* 0x000000000010a947 */ /* 0x000fec0003800000 */
[----:B------:R-:W-:-:S04]  /*1460*/  IADD3 R4, P0, R26, UR6, RZ ;  /* 0x000000061a047c10 */ /* 0x000fc8000ff1e0ff */
[----:B------:R-:W-:-:S05]  /*1470*/  IADD3.X R5, R27, UR7, RZ, P0, !PT ;  /* 0x000000071b057c10 */ /* 0x000fca00087fe4ff */
[----:B------:R0:W5:Y:S01]  /*1480*/  LDG.E R25, desc[UR60][R4.64] ;  /* 0x0000003c04197981 */ /* 0x000162000c1e1900 */
[----:B------:R-:W-:Y:S05]  /*1490*/  BRA `(.L_x_2686) ;  /* 0x0000000000107947 */ /* 0x000fea0003800000 */
.L_x_2685:
[----:B------:R-:W-:Y:S05]  /*14a0*/  @!P0 BRA `(.L_x_2686) ;  /* 0x00000000000c8947 */ /* 0x000fea0003800000 */
[----:B------:R-:W2:Y:S04]  /*14b0*/  LDG.E R4, desc[UR60][R6.64] ;  /* 0x0000003c06047981 */ /* 0x000ea8000c1e1900 */
[----:B------:R-:W2:Y:S02]  /*14c0*/  LDG.E R25, desc[UR60][R6.64+0x4] ;  /* 0x0000043c06197981 */ /* 0x000ea4000c1e1900 */
[----:B--2---:R-:W-:-:S07]  /*14d0*/  IMAD.IADD R25, R25, 0x1, -R4 ;  /* 0x0000000119197824 */ /* 0x004fce00078e0a04 */
.L_x_2686:
[----:B------:R-:W-:Y:S01]  /*14e0*/  ULDC.64 UR4, c[0x0][0xa10] ;  /* 0x0002840000047ab9 */ /* 0x000fe20000000a00 */
[----:B------:R-:W2:Y:S01]  /*14f0*/  LDC R9, c[0x0][0x448] ;  /* 0x00011200ff097b82 */ /* 0x000ea20000000800 */
[----:B------:R-:W-:-:S04]  /*1500*/  ISETP.NE.U32.AND P0, PT, RZ, UR4, PT ;  /* 0x00000004ff007c0c */ /* 0x000fc8000bf05070 */
[----:B------:R-:W-:Y:S01]  /*1510*/  ISETP.NE.AND.EX P0, PT, RZ, UR5, PT, P0 ;  /* 0x00000005ff007c0c */ /* 0x000fe2000bf05300 */
[----:B------:R-:W-:-:S12]  /*1520*/  ULDC.64 UR4, c[0x0][0xa30] ;  /* 0x00028c0000047ab9 */ /* 0x000fd80000000a00 */
[----:B0-----:R-:W0:Y:S02]  /*1530*/  @P0 LDC.64 R4, c[0x0][0xa10] ;  /* 0x00028400ff040b82 */ /* 0x001e240000000a00 */
[----:B0-----:R-:W-:-:S05]  /*1540*/  @P0 IMAD.WIDE R4, R91, 0x4, R4 ;  /* 0x000000045b040825 */ /* 0x001fca00078e0204 */
[----:B------:R-:W3:Y:S04]  /*1550*/  @P0 LDG.E R3, desc[UR60][R4.64] ;  /* 0x0000003c04030981 */ /* 0x000ee8000c1e1900 */
[----:B------:R0:W3:Y:S01]  /*1560*/  @P0 LDG.E R8, desc[UR60][R4.64+0x4] ;  /* 0x0000043c04080981 */ /* 0x0000e2000c1e1900 */
[----:B------:R-:W-:Y:S01]  /*1570*/  ISETP.NE.U32.AND P1, PT, RZ, UR4, PT ;  /* 0x00000004ff007c0c */ /* 0x000fe2000bf25070 */
[----:B-----5:R-:W-:-:S03]  /*1580*/  IMAD.MOV.U32 R135, RZ, RZ, R25 ;  /* 0x000000ffff877224 */ /* 0x020fc600078e0019 */
[----:B------:R-:W-:-:S13]  /*1590*/  ISETP.NE.AND.EX P1, PT, RZ, UR5, PT, P1 ;  /* 0x00000005ff007c0c */ /* 0x000fda000bf25310 */
[----:B------:R-:W-:-:S04]  /*15a0*/  @P1 IADD3 R6, P2, R26, UR4, RZ ;  /* 0x000000041a061c10 */ /* 0x000fc8000ff5e0ff */
[----:B------:R-:W-:-:S05]  /*15b0*/  @P1 IADD3.X R7, R27, UR5, RZ, P2, !PT ;  /* 0x000000051b071c10 */ /* 0x000fca00097fe4ff */
[----:B------:R4:W5:Y:S01]  /*15c0*/  @P1 LDG.E R135, desc[UR60][R6.64] ;  /* 0x0000003c06871981 */ /* 0x000962000c1e1900 */
[----:B--2---:R-:W-:Y:S01]  /*15d0*/  ISETP.NE.AND P1, PT, R9, 0x1, PT ;  /* 0x000000010900780c */ /* 0x004fe20003f25270 */
[----:B------:R-:W-:-:S04]  /*15e0*/  IMAD.SHL.U32 R11, R29, 0x80, RZ ;  /* 0x000000801d0b7824 */ /* 0x000fc800078e00ff */
[----:B0-----:R-:W-:Y:S01]  /*15f0*/  VIADD R4, R11, 0x7f ;  /* 0x0000007f0b047836 */ /* 0x001fe20000000000 */
[----:B------:R0:W-:Y:S07]  /*1600*/  STL [R1+0x68], R11 ;  /* 0x0000680b01007387 */ /* 0x0001ee0000100800 */
[----:B------:R-:W2:Y:S08]  /*1610*/  @P1 LDC R9, c[0x0][0x44c] ;  /* 0x00011300ff091b82 */ /* 0x000eb00000000800 */
[----:B------:R-:W1:Y:S01]  /*1620*/  @P1 LDC R5, c[0x0][0x450] ;  /* 0x00011400ff051b82 */ /* 0x000e620000000800 */
[----:B---3--:R-:W-:-:S02]  /*1630*/  @P0 IMAD.IADD R2, R8, 0x1, -R3 ;  /* 0x0000000108020824 */ /* 0x008fc400078e0a03 */
[----:B------:R-:W-:Y:S02]  /*1640*/  IMAD.IADD R8, R25, 0x1, -R0 ;  /* 0x0000000119087824 */ /* 0x000fe400078e0a00 */
[----:B--2---:R-:W-:-:S04]  /*1650*/  @P1 IMAD.HI.U32 R0, R4, R9, RZ ;  /* 0x0000000904001227 */ /* 0x004fc800078e00ff */
[----:B----4-:R-:W-:Y:S01]  /*1660*/  IMAD.IADD R6, R8, 0x1, R2 ;  /* 0x0000000108067824 */ /* 0x010fe200078e0202 */
[----:B-1----:R-:W-:Y:S01]  /*1670*/  @P1 SHF.R.U32.HI R4, RZ, R5, R0 ;  /* 0x00000005ff041219 */ /* 0x002fe20000011600 */
[----:B------:R-:W-:Y:S02]  /*1680*/  IMAD.MOV R116, RZ, RZ, -R8 ;  /* 0x000000ffff747224 */ /* 0x000fe400078e0a08 */
[C---:B------:R-:W-:Y:S01]  /*1690*/  VIADD R0, R6.reuse, 0x4f ;  /* 0x0000004f06007836 */ /* 0x040fe20000000000 */
[----:B------:R-:W-:Y:S01]  /*16a0*/  IADD3 R139, R6, 0x50, -R10 ;  /* 0x00000050068b7810 */ /* 0x000fe20007ffe80a */
[----:B------:R0:W-:Y:S01]  /*16b0*/  STL [R1+0x70], R6 ;  /* 0x0000700601007387 */ /* 0x0001e20000100800 */
[----:B------:R-:W-:Y:S01]  /*16c0*/  VIMNMX R116, RZ, R116, !PT ;  /* 0x00000074ff747248 */ /* 0x000fe20007fe0100 */
[----:B------:R-:W-:-:S04]  /*16d0*/  IMAD.HI R0, R0, 0x66666667, RZ ;  /* 0x6666666700007827 */ /* 0x000fc800078e02ff */
[----:B------:R-:W-:Y:S01]  /*16e0*/  IMAD.IADD R4, R139, 0x1, R4 ;  /* 0x000000018b047824 */ /* 0x000fe200078e0204 */
[----:B------:R-:W-:-:S03]  /*16f0*/  SHF.R.U32.HI R3, RZ, 0x1f, R0 ;  /* 0x0000001fff037819 */ /* 0x000fc60000011600 */
[----:B------:R-:W-:Y:S01]  /*1700*/  IMAD.HI R4, R4, 0x66666667, RZ ;  /* 0x6666666704047827 */ /* 0x000fe200078e02ff */
[----:B------:R-:W-:-:S04]  /*1710*/  LEA.HI.SX32 R140, R0, R3, 0x1b ;  /* 0x00000003008c7211 */ /* 0x000fc800078fdaff */
[----:B------:R-:W-:-:S04]  /*1720*/  SHF.R.U32.HI R5, RZ, 0x1f, R4 ;  /* 0x0000001fff057819 */ /* 0x000fc80000011604 */
[----:B------:R-:W-:-:S04]  /*1730*/  LEA.HI.SX32 R5, R4, R5, 0x1b ;  /* 0x0000000504057211 */ /* 0x000fc800078fdaff */
[----:B------:R-:W-:-:S05]  /*1740*/  VIMNMX R5, R140, R5, PT ;  /* 0x000000058c057248 */ /* 0x000fca0003fe0100 */
        /* <DEDUP_REMOVED lines=33> */
.L_x_2689:
[----:B------:R-:W-:Y:S05]  /*1960*/  BSYNC B6 ;  /* 0x0000000000067941 */ /* 0x000fea0003800000 */
.L_x_2688:
        /* <DEDUP_REMOVED lines=20> */
.L_x_2691:
[----:B------:R-:W-:Y:S05]  /*1ab0*/  BSYNC B6 ;  /* 0x0000000000067941 */ /* 0x000fea0003800000 */
.L_x_2690:
[----:B------:R-:W2:Y:S01]  /*1ac0*/  LDL R29, [R1+0x64] ;  /* 0x00006400011d7983 */ /* 0x000ea20000100800 */
[----:B------:R-:W-:Y:S01]  /*1ad0*/  ULDC.64 UR4, c[0x0][0x9f8] ;  /* 0x00027e0000047ab9 */ /* 0x000fe20000000a00 */
[----:B------:R-:W0:Y:S01]  /*1ae0*/  LDC R115, c[0x0][0x3f4] ;  /* 0x0000fd00ff737b82 */ /* 0x000e220000000800 */
[----:B------:R-:W-:Y:S01]  /*1af0*/  ISETP.NE.U32.AND P0, PT, RZ, UR4, PT ;  /* 0x00000004ff007c0c */ /* 0x000fe2000bf05070 */
[----:B------:R-:W3:Y:S04]  /*1b00*/  LDL R31, [R1+0x50] ;  /* 0x00005000011f7983 */ /* 0x000ee80000100800 */
[----:B------:R-:W4:Y:S01]  /*1b10*/  LDL R20, [R1+0x60] ;  /* 0x0000600001147983 */ /* 0x000f220000100800 */
[----:B------:R-:W-:Y:S01]  /*1b20*/  ISETP.NE.AND.EX P0, PT, RZ, UR5, PT, P0 ;  /* 0x00000005ff007c0c */ /* 0x000fe2000bf05300 */
[----:B------:R-:W1:Y:S01]  /*1b30*/  LDC.64 R92, c[0x0][0x408] ;  /* 0x00010200ff5c7b82 */ /* 0x000e620000000a00 */
[----:B------:R-:W0:Y:S07]  /*1b40*/  S2R R0, SR_TID.X ;  /* 0x0000000000007919 */ /* 0x000e2e0000002100 */
[----:B------:R-:W1:Y:S04]  /*1b50*/  LDC.64 R98, c[0x0][0x3f8] ;  /* 0x0000fe00ff627b82 */ /* 0x000e680000000a00 */
[----:B------:R-:W-:Y:S01]  /*1b60*/  @P0 IADD3 R4, P1, R26, UR4, RZ ;  /* 0x000000041a040c10 */ /* 0x000fe2000ff3e0ff */
[----:B------:R-:W-:-:S03]  /*1b70*/  ULDC UR4, c[0x0][0x2f4] ;  /* 0x0000bd0000047ab9 */ /* 0x000fc60000000800 */
[----:B------:R-:W-:-:S05]  /*1b80*/  @P0 IADD3.X R5, R27, UR5, RZ, P1, !PT ;  /* 0x000000051b050c10 */ /* 0x000fca0008ffe4ff */
[----:B------:R0:W4:Y:S01]  /*1b90*/  @P0 LDG.E R91, desc[UR60][R4.64] ;  /* 0x0000003c045b0981 */ /* 0x000122000c1e1900 */
[----:B------:R-:W-:Y:S02]  /*1ba0*/  ISETP.GE.AND P1, PT, R213, UR4, PT ;  /* 0x00000004d5007c0c */ /* 0x000fe4000bf26270 */
[----:B------:R-:W-:Y:S02]  /*1bb0*/  ISETP.GE.AND P0, PT, R16, UR4, PT ;  /* 0x0000000410007c0c */ /* 0x000fe4000bf06270 */
[----:B------:R-:W-:-:S05]  /*1bc0*/  SEL R3, RZ, 0xffffffff, P1 ;  /* 0xffffffffff037807 */ /* 0x000fca0000800000 */
[----:B------:R-:W-:Y:S02]  /*1bd0*/  IMAD.SHL.U32 R3, R3, 0x2, RZ ;  /* 0x0000000203037824 */ /* 0x000fe400078e00ff */
[----:B0-----:R-:W-:Y:S01]  /*1be0*/  VIADD R6, R0, 0xffffff80 ;  /* 0xffffff8000067836 */ /* 0x001fe20000000000 */
[----:B------:R-:W-:Y:S02]  /*1bf0*/  SEL R0, RZ, 0x1, P0 ;  /* 0x00000001ff007807 */ /* 0x000fe40000000000 */
[----:B------:R-:W-:Y:S02]  /*1c00*/  ISETP.GE.AND P0, PT, R18, UR4, PT ;  /* 0x0000000412007c0c */ /* 0x000fe4000bf06270 */
[----:B------:R-:W-:Y:S02]  /*1c10*/  SHF.R.S32.HI R7, RZ, 0x1f, R6 ;  /* 0x0000001fff077819 */ /* 0x000fe40000011406 */
[----:B------:R-:W-:Y:S02]  /*1c20*/  LOP3.LUT R0, R3, 0x2, R0, 0xe2, !PT ;  /* 0x0000000203007812 */ /* 0x000fe400078ee200 */
[----:B------:R-:W-:-:S02]  /*1c30*/  SEL R3, RZ, 0x4, P0 ;  /* 0x00000004ff037807 */ /* 0x000fc40000000000 */
[----:B------:R-:W-:Y:S02]  /*1c40*/  ISETP.GE.AND P2, PT, R16, R115, PT ;  /* 0x000000731000720c */ /* 0x000fe40003f46270 */
[----:B------:R-:W-:Y:S02]  /*1c50*/  SHF.R.S32.HI R9, RZ, 0x1f, R220 ;  /* 0x0000001fff097819 */ /* 0x000fe400000114dc */
[----:B------:R-:W-:Y:S02]  /*1c60*/  LEA.HI R7, R7, R6, RZ, 0x3 ;  /* 0x0000000607077211 */ /* 0x000fe400078f18ff */
[----:B------:R-:W-:Y:S02]  /*1c70*/  LOP3.LUT R5, R0, R3, RZ, 0xfc, !PT ;  /* 0x0000000300057212 */ /* 0x000fe400078efcff */
[----:B------:R-:W-:Y:S01]  /*1c80*/  SEL R3, R115, RZ, P2 ;  /* 0x000000ff73037207 */ /* 0x000fe20001000000 */
[----:B-1----:R-:W-:Y:S01]  /*1c90*/  IMAD R0, R9, R92, RZ ;  /* 0x0000005c09007224 */ /* 0x002fe200078e02ff */
[----:B------:R-:W-:Y:S01]  /*1ca0*/  LOP3.LUT R7, R7, 0xfffffff8, RZ, 0xc0, !PT ;  /* 0xfffffff807077812 */ /* 0x000fe200078ec0ff */
[----:B------:R-:W-:Y:S01]  /*1cb0*/  IMAD R4, R9, R98, RZ ;  /* 0x0000006209047224 */ /* 0x000fe200078e02ff */
[----:B------:R-:W-:Y:S01]  /*1cc0*/  SHF.R.S32.HI R215, RZ, 0x1f, R214 ;  /* 0x0000001fffd77819 */ /* 0x000fe200000114d6 */
[----:B------:R-:W-:Y:S01]  /*1cd0*/  VIADD R21, R220, 0x40 ;  /* 0x00000040dc157836 */ /* 0x000fe20000000000 */
[----:B------:R-:W-:Y:S01]  /*1ce0*/  ISETP.GE.AND P1, PT, R213, R115, PT ;  /* 0x00000073d500720c */ /* 0x000fe20003f26270 */
[----:B------:R-:W-:-:S02]  /*1cf0*/  IMAD.IADD R3, R16, 0x1, R3 ;  /* 0x0000000110037824 */ /* 0x000fc400078e0203 */
[C---:B------:R-:W-:Y:S02]  /*1d00*/  VIADD R33, R220.reuse, 0x20 ;  /* 0x00000020dc217836 */ /* 0x040fe40000000000 */
[----:B------:R-:W-:Y:S02]  /*1d10*/  VIADD R28, R220, 0x20 ;  /* 0x00000020dc1c7836 */ /* 0x000fe40000000000 */
[----:B------:R-:W-:Y:S02]  /*1d20*/  IMAD.IADD R15, R6, 0x1, -R7 ;  /* 0x00000001060f7824 */ /* 0x000fe400078e0a07 */
[C---:B------:R-:W-:Y:S01]  /*1d30*/  IMAD R9, R220.reuse, R93, R0 ;  /* 0x0000005ddc097224 */ /* 0x040fe200078e0200 */
[----:B------:R-:W-:Y:S01]  /*1d40*/  SEL R0, R115, RZ, P1 ;  /* 0x000000ff73007207 */ /* 0x000fe20000800000 */
[C---:B------:R-:W-:Y:S02]  /*1d50*/  IMAD R7, R220.reuse, R99, R4 ;  /* 0x00000063dc077224 */ /* 0x040fe400078e0204 */
[----:B------:R-:W-:Y:S01]  /*1d60*/  IMAD.WIDE.U32 R102, R220, R98, R214 ;  /* 0x00000062dc667225 */ /* 0x000fe200078e00d6 */
[----:B------:R-:W-:-:S03]  /*1d70*/  SHF.R.S32.HI R4, RZ, 0x1f, R3 ;  /* 0x0000001fff047819 */ /* 0x000fc60000011403 */
[----:B------:R-:W-:-:S04]  /*1d80*/  IMAD.WIDE.U32 R100, R220, R98, R16 ;  /* 0x00000062dc647225 */ /* 0x000fc800078e0010 */
[----:B------:R-:W-:Y:S02]  /*1d90*/  IMAD.SHL.U32 R6, R21, 0x40, RZ ;  /* 0x0000004015067824 */ /* 0x000fe400078e00ff */
[----:B------:R-:W-:Y:S02]  /*1da0*/  IMAD.SHL.U32 R33, R33, 0x40, RZ ;  /* 0x0000004021217824 */ /* 0x000fe400078e00ff */
[----:B------:R-:W-:Y:S02]  /*1db0*/  IMAD.SHL.U32 R28, R28, 0x40, RZ ;  /* 0x000000401c1c7824 */ /* 0x000fe400078e00ff */
[----:B------:R-:W-:Y:S02]  /*1dc0*/  IMAD.IADD R103, R103, 0x1, R7 ;  /* 0x0000000167677824 */ /* 0x000fe400078e0207 */
[----:B------:R-:W-:Y:S02]  /*1dd0*/  IMAD.IADD R101, R7, 0x1, R101 ;  /* 0x0000000107657824 */ /* 0x000fe400078e0265 */
[----:B------:R-:W-:Y:S01]  /*1de0*/  IMAD.IADD R7, R213, 0x1, R0 ;  /* 0x00000001d5077824 */ /* 0x000fe200078e0200 */
[----:B------:R-:W-:-:S02]  /*1df0*/  LOP3.LUT R0, R6, 0x1c0, RZ, 0xc0, !PT ;  /* 0x000001c006007812 */ /* 0x000fc400078ec0ff */
[CC--:B------:R-:W-:Y:S02]  /*1e00*/  LEA.HI R6, R4.reuse, R3.reuse, RZ, 0x6 ;  /* 0x0000000304067211 */ /* 0x0c0fe400078f30ff */
[----:B------:R-:W-:Y:S02]  /*1e10*/  LEA.HI R11, R4, R3, RZ, 0x3 ;  /* 0x00000003040b7211 */ /* 0x000fe400078f18ff */
[----:B------:R-:W-:Y:S02]  /*1e20*/  LOP3.LUT R33, R33, 0x1c0, RZ, 0xc0, !PT ;  /* 0x000001c021217812 */ /* 0x000fe400078ec0ff */
[----:B------:R-:W-:Y:S01]  /*1e30*/  LOP3.LUT R28, R28, 0x1c0, RZ, 0xc0, !PT ;  /* 0x000001c01c1c7812 */ /* 0x000fe200078ec0ff */
[CC--:B------:R-:W-:Y:S01]  /*1e40*/  IMAD.WIDE.U32 R96, R220.reuse, R92.reuse, R214 ;  /* 0x0000005cdc607225 */ /* 0x0c0fe200078e00d6 */
[----:B------:R-:W-:Y:S02]  /*1e50*/  SHF.R.S32.HI R4, RZ, 0x1f, R7 ;  /* 0x0000001fff047819 */ /* 0x000fe40000011407 */
[----:B------:R-:W-:Y:S01]  /*1e60*/  SHF.R.S32.HI R6, RZ, 0x6, R6 ;  /* 0x00000006ff067819 */ /* 0x000fe20000011406 */
[----:B------:R-:W-:Y:S01]  /*1e70*/  IMAD.WIDE.U32 R94, R220, R92, R16 ;  /* 0x0000005cdc5e7225 */ /* 0x000fe200078e0010 */
[----:B------:R-:W-:-:S02]  /*1e80*/  LOP3.LUT R8, R33, 0x38, R11, 0xf8, !PT ;  /* 0x0000003821087812 */ /* 0x000fc400078ef80b */
[----:B------:R-:W-:Y:S01]  /*1e90*/  SHF.R.U32.HI R28, RZ, 0x3, R28 ;  /* 0x00000003ff1c7819 */ /* 0x000fe2000001161c */
[----:B------:R-:W0:Y:S01]  /*1ea0*/  S2R R141, SR_TID.X ;  /* 0x00000000008d7919 */ /* 0x000e220000002100 */
[----:B------:R-:W-:Y:S01]  /*1eb0*/  IMAD.IADD R97, R97, 0x1, R9 ;  /* 0x0000000161617824 */ /* 0x000fe200078e0209 */
[----:B------:R-:W-:Y:S01]  /*1ec0*/  LOP3.LUT R3, R228, 0x38, R11, 0xf8, !PT ;  /* 0x00000038e4037812 */ /* 0x000fe200078ef80b */
[----:B------:R-:W-:Y:S01]  /*1ed0*/  IMAD.IADD R95, R9, 0x1, R95 ;  /* 0x00000001095f7824 */ /* 0x000fe200078e025f */
[----:B------:R-:W-:Y:S02]  /*1ee0*/  SHF.R.U32.HI R32, RZ, 0x3, R228 ;  /* 0x00000003ff207819 */ /* 0x000fe400000116e4 */
[-C--:B------:R-:W-:Y:S02]  /*1ef0*/  LEA.HI R21, R4, R7.reuse, RZ, 0x3 ;  /* 0x0000000704157211 */ /* 0x080fe400078f18ff */
[----:B------:R-:W-:Y:S02]  /*1f00*/  LOP3.LUT R9, R8, R28, RZ, 0x3c, !PT ;  /* 0x0000001c08097212 */ /* 0x000fe400078e3cff */
[----:B------:R-:W-:-:S02]  /*1f10*/  LEA.HI R4, R4, R7, RZ, 0x6 ;  /* 0x0000000704047211 */ /* 0x000fc400078f30ff */
[----:B------:R-:W-:Y:S02]  /*1f20*/  SHF.R.U32.HI R138, RZ, 0x3, R0 ;  /* 0x00000003ff8a7819 */ /* 0x000fe40000011600 */
[----:B------:R-:W-:Y:S02]  /*1f30*/  LOP3.LUT R13, R0, 0x38, R11, 0xf8, !PT ;  /* 0x00000038000d7812 */ /* 0x000fe400078ef80b */
[----:B------:R-:W-:Y:S02]  /*1f40*/  LOP3.LUT R3, R3, R32, RZ, 0x3c, !PT ;  /* 0x0000002003037212 */ /* 0x000fe400078e3cff */
[----:B------:R-:W-:Y:S02]  /*1f50*/  SHF.R.S32.HI R4, RZ, 0x6, R4 ;  /* 0x00000006ff047819 */ /* 0x000fe40000011404 */
[----:B------:R-:W-:Y:S02]  /*1f60*/  LOP3.LUT R13, R13, R138, RZ, 0x3c, !PT ;  /* 0x0000008a0d0d7212 */ /* 0x000fe400078e3cff */
[----:B------:R-:W-:-:S02]  /*1f70*/  ISETP.GE.AND P0, PT, R19, UR4, PT ;  /* 0x0000000413007c0c */ /* 0x000fc4000bf06270 */
[----:B------:R-:W-:Y:S01]  /*1f80*/  LOP3.LUT R7, R33, 0x38, R21, 0xf8, !PT ;  /* 0x0000003821077812 */ /* 0x000fe200078ef815 */
[C---:B------:R-:W-:Y:S01]  /*1f90*/  IMAD.SHL.U32 R107, R92.reuse, 0x20, RZ ;  /* 0x000000205c6b7824 */ /* 0x040fe200078e00ff */
[C-C-:B------:R-:W-:Y:S01]  /*1fa0*/  SHF.L.U64.HI R106, R92.reuse, 0x5, R93.reuse ;  /* 0x000000055c6a7819 */ /* 0x140fe2000001025d */
[C---:B------:R-:W-:Y:S01]  /*1fb0*/  IMAD.SHL.U32 R111, R92.reuse, 0x40, RZ ;  /* 0x000000405c6f7824 */ /* 0x040fe200078e00ff */
[----:B------:R-:W-:Y:S01]  /*1fc0*/  LOP3.LUT R8, R7, R28, RZ, 0x3c, !PT ;  /* 0x0000001c07087212 */ /* 0x000fe200078e3cff */
[----:B------:R-:W-:Y:S01]  /*1fd0*/  IMAD R7, R93, 0x50, RZ ;  /* 0x000000505d077824 */ /* 0x000fe200078e02ff */
[----:B------:R-:W-:Y:S01]  /*1fe0*/  SHF.L.U64.HI R110, R92, 0x6, R93 ;  /* 0x000000065c6e7819 */ /* 0x000fe2000001025d */
[CC--:B-----5:R-:W-:Y:S01]  /*1ff0*/  IMAD.WIDE.U32 R96, R135.reuse, R92.reuse, R96 ;  /* 0x0000005c87607225 */ /* 0x0e0fe200078e0060 */
[C-C-:B------:R-:W-:Y:S02]  /*2000*/  SHF.L.U64.HI R104, R98.reuse, 0x5, R99.reuse ;  /* 0x0000000562687819 */ /* 0x140fe40000010263 */
[----:B------:R-:W-:Y:S01]  /*2010*/  SHF.L.U64.HI R108, R98, 0x6, R99 ;  /* 0x00000006626c7819 */ /* 0x000fe20000010263 */
[----:B------:R-:W-:Y:S01]  /*2020*/  IMAD.WIDE.U32 R94, R135, R92, R94 ;  /* 0x0000005c875e7225 */ /* 0x000fe200078e005e */
[----:B------:R-:W-:-:S03]  /*2030*/  LOP3.LUT R10, R11, 0xfffffff8, RZ, 0xc0, !PT ;  /* 0xfffffff80b0a7812 */ /* 0x000fc600078ec0ff */
[----:B------:R-:W-:Y:S02]  /*2040*/  IMAD R121, R99, 0x50, RZ ;  /* 0x0000005063797824 */ /* 0x000fe400078e02ff */
[C---:B------:R-:W-:Y:S02]  /*2050*/  IMAD.SHL.U32 R105, R98.reuse, 0x20, RZ ;  /* 0x0000002062697824 */ /* 0x040fe400078e00ff */
[----:B------:R-:W-:Y:S02]  /*2060*/  IMAD.SHL.U32 R109, R98, 0x40, RZ ;  /* 0x00000040626d7824 */ /* 0x000fe400078e00ff */
[----:B------:R-:W-:-:S04]  /*2070*/  IMAD.WIDE.U32 R102, R135, R98, R102 ;  /* 0x0000006287667225 */ /* 0x000fc800078e0066 */
[----:B------:R-:W-:Y:S01]  /*2080*/  IMAD.WIDE.U32 R100, R135, R98, R100 ;  /* 0x0000006287647225 */ /* 0x000fe200078e0064 */
[----:B0-----:R-:W-:-:S03]  /*2090*/  LEA.HI R141, R141, 0x8, RZ, 0x19 ;  /* 0x000000088d8d7811 */ /* 0x001fc600078fc8ff */
[----:B------:R-:W-:Y:S01]  /*20a0*/  IMAD.IADD R118, R118, 0x1, R25 ;  /* 0x0000000176767824 */ /* 0x000fe200078e0219 */
[----:B------:R-:W-:Y:S01]  /*20b0*/  SHF.R.S32.HI R28, RZ, 0x1f, R10 ;  /* 0x0000001fff1c7819 */ /* 0x000fe2000001140a */
[----:B------:R-:W-:Y:S02]  /*20c0*/  IMAD.SHL.U32 R115, R115, 0x2, RZ ;  /* 0x0000000273737824 */ /* 0x000fe400078e00ff */
[----:B------:R-:W-:Y:S02]  /*20d0*/  IMAD R112, R15, 0x20, R220 ;  /* 0x000000200f707824 */ /* 0x000fe400078e02dc */
[C---:B--2---:R-:W-:Y:S02]  /*20e0*/  IMAD R132, R6.reuse, 0x1400, R29 ;  /* 0x0000140006847824 */ /* 0x044fe400078e021d */
[----:B---3--:R-:W-:Y:S02]  /*20f0*/  IMAD R134, R6, 0x1400, R31 ;  /* 0x0000140006867824 */ /* 0x008fe400078e021f */
[----:B------:R-:W-:Y:S01]  /*2100*/  IMAD.IADD R132, R132, 0x1, R9 ;  /* 0x0000000184847824 */ /* 0x000fe200078e0209 */
[----:B------:R-:W-:Y:S01]  /*2110*/  LOP3.LUT R9, R0, 0x38, R21, 0xf8, !PT ;  /* 0x0000003800097812 */ /* 0x000fe200078ef815 */
[----:B----4-:R-:W-:-:S02]  /*2120*/  IMAD R130, R6, 0x1400, R20 ;  /* 0x0000140006827824 */ /* 0x010fc400078e0214 */
[----:B------:R-:W-:Y:S01]  /*2130*/  IMAD.IADD R134, R134, 0x1, R3 ;  /* 0x0000000186867824 */ /* 0x000fe200078e0203 */
[----:B------:R-:W-:Y:S01]  /*2140*/  LOP3.LUT R3, R228, 0x38, R21, 0xf8, !PT ;  /* 0x00000038e4037812 */ /* 0x000fe200078ef815 */
[C---:B------:R-:W-:Y:S02]  /*2150*/  IMAD R133, R4.reuse, 0x1400, R31 ;  /* 0x0000140004857824 */ /* 0x040fe400078e021f */
[C---:B------:R-:W-:Y:S02]  /*2160*/  IMAD R131, R4.reuse, 0x1400, R29 ;  /* 0x0000140004837824 */ /* 0x040fe400078e021d */
[----:B------:R-:W-:Y:S01]  /*2170*/  IMAD R123, R4, 0x1400, R20 ;  /* 0x00001400047b7824 */ /* 0x000fe200078e0214 */
[----:B------:R-:W-:Y:S01]  /*2180*/  LOP3.LUT R4, R9, R138, RZ, 0x3c, !PT ;  /* 0x0000008a09047212 */ /* 0x000fe200078e3cff */
[----:B------:R-:W-:Y:S01]  /*2190*/  IMAD.IADD R130, R130, 0x1, R13 ;  /* 0x0000000182827824 */ /* 0x000fe200078e020d */
[----:B------:R-:W-:Y:S02]  /*21a0*/  SHF.R.S32.HI R13, RZ, 0x1f, R135 ;  /* 0x0000001fff0d7819 */ /* 0x000fe40000011487 */
[----:B------:R-:W-:Y:S01]  /*21b0*/  LOP3.LUT R6, R3, R32, RZ, 0x3c, !PT ;  /* 0x0000002003067212 */ /* 0x000fe200078e3cff */
[----:B------:R-:W-:-:S02]  /*21c0*/  IMAD.IADD R123, R123, 0x1, R4 ;  /* 0x000000017b7b7824 */ /* 0x000fc400078e0204 */
[----:B------:R-:W-:Y:S02]  /*21d0*/  IMAD R4, R13, R92, RZ ;  /* 0x0000005c0d047224 */ /* 0x000fe400078e02ff */
[----:B------:R-:W-:Y:S02]  /*21e0*/  IMAD.IADD R133, R133, 0x1, R6 ;  /* 0x0000000185857824 */ /* 0x000fe400078e0206 */
[----:B------:R-:W-:Y:S02]  /*21f0*/  IMAD R6, R13, R98, RZ ;  /* 0x000000620d067224 */ /* 0x000fe400078e02ff */
[C---:B------:R-:W-:Y:S01]  /*2200*/  IMAD R13, R135.reuse, R93, R4 ;  /* 0x0000005d870d7224 */ /* 0x040fe200078e0204 */
[----:B------:R-:W-:Y:S01]  /*2210*/  SEL R4, RZ, 0x8, P0 ;  /* 0x00000008ff047807 */ /* 0x000fe20000000000 */
[----:B------:R-:W-:Y:S01]  /*2220*/  IMAD R9, R135, R99, R6 ;  /* 0x0000006387097224 */ /* 0x000fe200078e0206 */
[----:B------:R-:W-:Y:S01]  /*2230*/  SHF.R.S32.HI R20, RZ, 0x3, R21 ;  /* 0x00000003ff147819 */ /* 0x000fe20000011415 */
[----:B------:R-:W-:Y:S01]  /*2240*/  IMAD.WIDE.U32 R92, R92, 0x50, RZ ;  /* 0x000000505c5c7825 */ /* 0x000fe200078e00ff */
[----:B------:R-:W-:-:S02]  /*2250*/  LOP3.LUT R27, R5, R4, RZ, 0xfc, !PT ;  /* 0x00000004051b7212 */ /* 0x000fc400078efcff */
[----:B------:R-:W-:Y:S01]  /*2260*/  LOP3.LUT R21, R21, 0xfffffff8, RZ, 0xc0, !PT ;  /* 0xfffffff815157812 */ /* 0x000fe200078ec0ff */
[----:B------:R-:W-:Y:S01]  /*2270*/  IMAD.WIDE.U32 R98, R98, 0x50, RZ ;  /* 0x0000005062627825 */ /* 0x000fe200078e00ff */
[----:B------:R-:W-:Y:S02]  /*2280*/  LOP3.LUT R4, R5, 0x1, RZ, 0xc0, !PT ;  /* 0x0000000105047812 */ /* 0x000fe400078ec0ff */
[----:B------:R-:W-:Y:S01]  /*2290*/  LOP3.LUT R25, R27, 0x2, RZ, 0xc0, !PT ;  /* 0x000000021b197812 */ /* 0x000fe200078ec0ff */
[----:B------:R-:W-:Y:S01]  /*22a0*/  IMAD.IADD R131, R131, 0x1, R8 ;  /* 0x0000000183837824 */ /* 0x000fe200078e0208 */
[----:B------:R-:W-:Y:S01]  /*22b0*/  LOP3.LUT R26, R27, 0x4, RZ, 0xc0, !PT ;  /* 0x000000041b1a7812 */ /* 0x000fe200078ec0ff */
        /* <DEDUP_REMOVED lines=10> */
[----:B------:R-:W-:-:S07]  /*2360*/  IMAD.IADD R8, R13, 0x1, R95 ;  /* 0x000000010d087824 */ /* 0x000fce00078e025f */
.L_x_2808:
[----:B--2---:R-:W2:Y:S01]  /*2370*/  LDL R34, [R1+0x50] ;  /* 0x0000500001227983 */ /* 0x004ea20000100800 */
[----:B------:R-:W0:Y:S01]  /*2380*/  LDC R84, c[0x0][0x430] ;  /* 0x00010c00ff547b82 */ /* 0x000e220000000800 */
[----:B------:R-:W-:Y:S01]  /*2390*/  VIADD R24, R24, 0xffffffff ;  /* 0xffffffff18187836 */ /* 0x000fe20000000000 */
[----:B------:R-:W-:-:S03]  /*23a0*/  SHF.R.U32.HI R36, RZ, 0x3, R228 ;  /* 0x00000003ff247819 */ /* 0x000fc600000116e4 */
[----:B------:R-:W-:-:S03]  /*23b0*/  IMAD R11, R24, 0x50, R112 ;  /* 0x00000050180b7824 */ /* 0x000fc600078e0270 */
[----:B------:R-:W1:Y:S01]  /*23c0*/  LDC R114, c[0x0][0x3f4] ;  /* 0x0000fd00ff727b82 */ /* 0x000e620000000800 */
        /* <DEDUP_REMOVED lines=17> */
[----:B---3--:R-:W-:Y:S01]  /*24e0*/  @!P0 LEA R12, P3, R14, R12, 0x2 ;  /* 0x0000000c0e0c8211 */ /* 0x008fe200078610ff */
[----:B------:R-:W-:-:S03]  /*24f0*/  IMAD.MOV.U32 R31, RZ, RZ, RZ ;  /* 0x000000ffff1f7224 */ /* 0x000fc600078e00ff */
[----:B------:R-:W-:Y:S02]  /*2500*/  @!P0 LEA.HI.X R13, R14, R13, R15, 0x2, P3 ;  /* 0x0000000d0e0d8211 */ /* 0x000fe400018f140f */
[----:B------:R-:W-:-:S03]  /*2510*/  LOP3.LUT R14, R228, 0x38, R16, 0xf8, !PT ;  /* 0x00000038e40e7812 */ /* 0x000fc600078ef810 */
[----:B------:R0:W5:Y:S01]  /*2520*/  @!P0 LDG.E R31, desc[UR60][R12.64] ;  /* 0x0000003c0c1f8981 */ /* 0x000162000c1e1900 */
[----:B------:R-:W-:Y:S01]  /*2530*/  ISETP.GE.AND P0, PT, R114, 0x1, PT ;  /* 0x000000017200780c */ /* 0x000fe20003f06270 */
[----:B------:R-:W-:Y:S01]  /*2540*/  IMAD.MOV R11, RZ, RZ, -R11 ;  /* 0x000000ffff0b7224 */ /* 0x000fe200078e0a0b */
[----:B------:R-:W-:Y:S01]  /*2550*/  ISETP.GT.AND P3, PT, R24, R116, PT ;  /* 0x000000741800720c */ /* 0x000fe20003f64270 */
[----:B------:R-:W-:Y:S05]  /*2560*/  YIELD ;  /* 0x0000000000007946 */ /* 0x000fea0003800000 */
[----:B------:R-:W-:Y:S01]  /*2570*/  BSSY B0, `(.L_x_2692) ;  /* 0x0000834000007945 */ /* 0x000fe20003800000 */
[----:B------:R-:W-:Y:S01]  /*2580*/  IMAD R84, R84, R11, R35 ;  /* 0x0000000b54547224 */ /* 0x000fe200078e0223 */
[----:B------:R-:W-:-:S02]  /*2590*/  P2R R113, PR, RZ, 0x8 ;  /* 0x00000008ff717803 */ /* 0x000fc40000000000 */
[----:B--2---:R-:W-:-:S05]  /*25a0*/  LOP3.LUT R85, R34, R14, R36, 0xf6, !PT ;  /* 0x0000000e22557212 */ /* 0x004fca00078ef624 */
[----:B------:R-:W-:-:S04]  /*25b0*/  IMAD R85, R212, 0x5000, R85 ;  /* 0x00005000d4557824 */ /* 0x000fc800078e0255 */
[----:B------:R-:W-:Y:S01]  /*25c0*/  IMAD R85, R85, 0x2, R22 ;  /* 0x0000000255557824 */ /* 0x000fe200078e0216 */
[----:B0-----:R-:W-:Y:S06]  /*25d0*/  @!P0 BRA `(.L_x_2693) ;  /* 0x0000007800d48947 */ /* 0x001fec0003800000 */
        /* <DEDUP_REMOVED lines=77> */
.L_x_2696:
[----:B------:R-:W-:Y:S05]  /*2ab0*/  BSYNC B1 ;  /* 0x0000000000017941 */ /* 0x000fea0003800000 */
.L_x_2695:
        /* <DEDUP_REMOVED lines=37> */
[----:B------:R-:W-:-:S02]  /*2d10*/  CS2R R50, SRZ ;  /* 0x0000000000327805 */ /* 0x000fc4000001ff00 */
        /* <DEDUP_REMOVED lines=34> */
.L_x_2698:
[----:B------:R-:W-:Y:S05]  /*2f40*/  BSYNC B1 ;  /* 0x0000000000017941 */ /* 0x000fea0003800000 */
.L_x_2697:
        /* <DEDUP_REMOVED lines=43> */
.L_x_2700:
[----:B------:R-:W-:Y:S05]  /*3200*/  BSYNC B1 ;  /* 0x0000000000017941 */ /* 0x000fea0003800000 */
.L_x_2699:
[----:B------:R-:W2:Y:S01]  /*3210*/  LDL R11, [R1+0x5c] ;  /* 0x00005c00010b7983 */ /* 0x000ea20000100800 */
[----:B0-----:R-:W-:Y:S01]  /*3220*/  IMAD.MOV.U32 R12, RZ, RZ, R52 ;  /* 0x000000ffff0c7224 */ /* 0x001fe200078e0034 */
[----:B------:R-:W-:Y:S01]  /*3230*/  PRMT R150, R81, 0x7610, R150 ;  /* 0x0000761051967816 */ /* 0x000fe20000000096 */
[----:B------:R-:W-:Y:S02]  /*3240*/  IMAD.MOV.U32 R13, RZ, RZ, R53 ;  /* 0x000000ffff0d7224 */ /* 0x000fe400078e0035 */
        /* <DEDUP_REMOVED lines=12> */
[----:B------:R-:W-:Y:S01]  /*3310*/  PRMT R156, R12, 0x7610, R156 ;  /* 0x000076100c9c7816 */ /* 0x000fe2000000009c */
[----:B------:R-:W-:Y:S01]  /*3320*/  IMAD.MOV.U32 R12, RZ, RZ, R62 ;  /* 0x000000ffff0c7224 */ /* 0x000fe200078e003e */
[----:B------:R-:W-:Y:S01]  /*3330*/  PRMT R157, R13, 0x7610, R157 ;  /* 0x000076100d9d7816 */ /* 0x000fe2000000009d */
[----:B------:R-:W-:Y:S01]  /*3340*/  IMAD.MOV.U32 R13, RZ, RZ, R63 ;  /* 0x000000ffff0d7224 */ /* 0x000fe200078e003f */
[----:B------:R-:W-:Y:S02]  /*3350*/  MOV R14, R58 ;  /* 0x0000003a000e7202 */ /* 0x000fe40000000f00 */
        /* <DEDUP_REMOVED lines=27> */
[----:B--2---:R-:W-:Y:S01]  /*3510*/  R2UR UR4, R11 ;  /* 0x000000000b0472ca */ /* 0x004fe200000e0000 */
[----:B------:R-:W-:-:S05]  /*3520*/  IMAD.MOV.U32 R11, RZ, RZ, R49 ;  /* 0x000000ffff0b7224 */ /* 0x000fca00078e0031 */
[----:B------:R-:W-:Y:S01]  /*3530*/  PRMT R151, R11, 0x7610, R151 ;  /* 0x000076100b977816 */ /* 0x000fe20000000097 */
[----:B------:R-:W-:-:S05]  /*3540*/  IMAD.MOV.U32 R11, RZ, RZ, R57 ;  /* 0x000000ffff0b7224 */ /* 0x000fca00078e0039 */
[----:B------:R-:W-:Y:S01]  /*3550*/  PRMT R159, R11, 0x7610, R159 ;  /* 0x000076100b9f7816 */ /* 0x000fe2000000009f */
[----:B------:R-:W-:Y:S01]  /*3560*/  IMAD.MOV.U32 R11, RZ, RZ, R51 ;  /* 0x000000ffff0b7224 */ /* 0x000fe200078e0033 */
[----:B------:R-:W-:-:S04]  /*3570*/  UISETP.NE.AND UP0, UPT, UR4, 0x3, UPT ;  /* 0x000000030400788c */ /* 0x000fc8000bf05270 */
[----:B------:R-:W-:Y:S01]  /*3580*/  PRMT R153, R11, 0x7610, R153 ;  /* 0x000076100b997816 */ /* 0x000fe20000000099 */
[----:B------:R-:W-:Y:S01]  /*3590*/  IMAD.MOV.U32 R11, RZ, RZ, R59 ;  /* 0x000000ffff0b7224 */ /* 0x000fe200078e003b */
[----:B------:R-:W-:-:S04]  /*35a0*/  PLOP3.LUT P0, PT, PT, PT, UP0, 0x80, 0x0 ;  /* 0x000000000000781c */ /* 0x000fc80003f0f008 */
[----:B------:R-:W-:Y:S01]  /*35b0*/  PRMT R161, R11, 0x7610, R161 ;  /* 0x000076100ba17816 */ /* 0x000fe200000000a1 */
[----:B------:R-:W-:-:S05]  /*35c0*/  IMAD.MOV.U32 R11, RZ, RZ, R33 ;  /* 0x000000ffff0b7224 */ /* 0x000fca00078e0021 */
[----:B------:R-:W-:Y:S01]  /*35d0*/  PRMT R126, R11, 0x7610, R126 ;  /* 0x000076100b7e7816 */ /* 0x000fe2000000007e */
[----:B------:R-:W-:-:S05]  /*35e0*/  IMAD.MOV.U32 R11, RZ, RZ, R41 ;  /* 0x000000ffff0b7224 */ /* 0x000fca00078e0029 */
[----:B------:R-:W-:Y:S01]  /*35f0*/  PRMT R144, R11, 0x7610, R144 ;  /* 0x000076100b907816 */ /* 0x000fe20000000090 */
[----:B------:R-:W-:-:S05]  /*3600*/  IMAD.MOV.U32 R11, RZ, RZ, R35 ;  /* 0x000000ffff0b7224 */ /* 0x000fca00078e0023 */
[----:B------:R-:W-:Y:S01]  /*3610*/  PRMT R124, R11, 0x7610, R124 ;  /* 0x000076100b7c7816 */ /* 0x000fe2000000007c */
[----:B------:R-:W-:-:S05]  /*3620*/  IMAD.MOV.U32 R11, RZ, RZ, R42 ;  /* 0x000000ffff0b7224 */ /* 0x000fca00078e002a */
[----:B------:R-:W-:Y:S01]  /*3630*/  PRMT R143, R11, 0x7610, R143 ;  /* 0x000076100b8f7816 */ /* 0x000fe2000000008f */
[----:B------:R-:W-:Y:S06]  /*3640*/  @!P0 BRA `(.L_x_2701) ;  /* 0x0000000000048947 */ /* 0x000fec0003800000 */
[----:B------:R-:W-:Y:S01]  /*3650*/  BPT.TRAP 0x1 ;  /* 0x000000040000795c */ /* 0x000fe20000300000 */
.L_x_2701:
[----:B------:R-:W-:Y:S01]  /*3660*/  IMAD R89, R212, 0x8, R22 ;  /* 0x00000008d4597824 */ /* 0x000fe200078e0216 */
[----:B------:R-:W-:Y:S01]  /*3670*/  SHF.L.U32 R90, R227, 0x1f, RZ ;  /* 0x0000001fe35a7819 */ /* 0x000fe200000006ff */
[----:B------:R-:W-:Y:S03]  /*3680*/  BSSY B1, `(.L_x_2702) ;  /* 0x0000003000017945 */ /* 0x000fe60003800000 */
[----:B------:R-:W0:Y:S02]  /*3690*/  SYNCS.PHASECHK.TRANS64.TRYWAIT P6, [R89+URZ+0x38890], R90 ;  /* 0x0388905a590075a7 */ /* 0x000e2400080c017f */
[----:B0-----:R-:W-:Y:S05]  /*36a0*/  @!P6 BRA `(.L_x_2703) ;  /* 0x000002d00020e947 */ /* 0x001fea0003800000 */
.L_x_3086:
[----:B------:R-:W-:Y:S05]  /*36b0*/  BSYNC B1 ;  /* 0x0000000000017941 */ /* 0x000fea0003800000 */
.L_x_2702:
[----:B------:R-:W-:-:S03]  /*36c0*/  UMOV UR4, 0xffffffff ;  /* 0xffffffff00047882 */ /* 0x000fc60000000000 */
[----:B------:R-:W-:Y:S05]  /*36d0*/  BRA.DIV UR4, `(.L_x_2704) ;  /* 0x000002d204287947 */ /* 0x000fea000b800000 */
[----:B------:R1:W2:Y:S04]  /*36e0*/  SHFL.IDX PT, R83, R119, RZ, 0x181f ;  /* 0x00181fff77537589 */ /* 0x0002a800000e0000 */
[----:B------:R1:W3:Y:S02]  /*36f0*/  SHFL.IDX PT, R82, R120, RZ, 0x181f ;  /* 0x00181fff78527589 */ /* 0x0002e400000e0000 */
.L_x_3090:
        /* <DEDUP_REMOVED lines=13> */
[----:B------:R-:W-:Y:S01]  /*37d0*/  SHF.R.U64 R165, R76, 0x10, R77 ;  /* 0x000000104ca57819 */ /* 0x000fe2000000124d */
[----:B------:R-:W-:Y:S01]  /*37e0*/  IMAD.U32 R76, R14, 0x10000, RZ ;  /* 0x000100000e4c7824 */ /* 0x000fe200078e00ff */
        /* <DEDUP_REMOVED lines=12> */
[----:B------:R-:W-:Y:S01]  /*38b0*/  LOP3.LUT R11, R14, 0xffff0000, RZ, 0xc0, !PT ;  /* 0xffff00000e0b7812 */ /* 0x000fe200078ec0ff */
[----:B------:R-:W-:Y:S01]  /*38c0*/  FMUL.FTZ R171, R171, R170 ;  /* 0x000000aaabab7220 */ /* 0x000fe20000410000 */
[----:B------:R-:W-:Y:S01]  /*38d0*/  LOP3.LUT R14, R15, 0xffff0000, RZ, 0xc0, !PT ;  /* 0xffff00000f0e7812 */ /* 0x000fe200078ec0ff */
[----:B------:R-:W-:-:S02]  /*38e0*/  IMAD.U32 R15, R13, 0x10000, RZ ;  /* 0x000100000d0f7824 */ /* 0x000fc400078e00ff */
[----:B------:R-:W-:Y:S02]  /*38f0*/  IMAD.U32 R169, R77, 0x10000, RZ ;  /* 0x000100004da97824 */ /* 0x000fe400078e00ff */
[----:B------:R-:W-:Y:S01]  /*3900*/  FMUL.FTZ R173, R11, R167 ;  /* 0x000000a70bad7220 */ /* 0x000fe20000410000 */
[C---:B------:R-:W-:Y:S01]  /*3910*/  FFMA.FTZ R172, R15.reuse, R170, -R172 ;  /* 0x000000aa0fac7223 */ /* 0x040fe200000108ac */
[----:B------:R-:W-:Y:S01]  /*3920*/  FFMA.FTZ R171, R15, R168, R171 ;  /* 0x000000a80fab7223 */ /* 0x000fe200000100ab */
[----:B------:R-:W-:Y:S02]  /*3930*/  IMAD.U32 R13, R12, 0x10000, RZ ;  /* 0x000100000c0d7824 */ /* 0x000fe400078e00ff */
[-C--:B------:R-:W-:Y:S01]  /*3940*/  FMUL.FTZ R11, R11, R169.reuse ;  /* 0x000000a90b0b7220 */ /* 0x080fe20000410000 */
[----:B------:R-:W-:Y:S01]  /*3950*/  LOP3.LUT R15, R78, 0xffff0000, RZ, 0xc0, !PT ;  /* 0xffff00004e0f7812 */ /* 0x000fe200078ec0ff */
[----:B------:R-:W-:Y:S01]  /*3960*/  FFMA.FTZ R173, R76, R169, -R173 ;  /* 0x000000a94cad7223 */ /* 0x000fe200000108ad */
[----:B------:R-:W-:Y:S01]  /*3970*/  LOP3.LUT R77, R77, 0xffff0000, RZ, 0xc0, !PT ;  /* 0xffff00004d4d7812 */ /* 0x000fe200078ec0ff */
[----:B------:R-:W-:Y:S01]  /*3980*/  IMAD.U32 R165, R165, 0x10000, RZ ;  /* 0x00010000a5a57824 */ /* 0x000fe200078e00ff */
[----:B------:R-:W-:Y:S01]  /*3990*/  LOP3.LUT R12, R12, 0xffff0000, RZ, 0xc0, !PT ;  /* 0xffff00000c0c7812 */ /* 0x000fe200078ec0ff */
[----:B------:R-:W-:Y:S01]  /*39a0*/  FFMA.FTZ R76, R76, R167, R11 ;  /* 0x000000a74c4c7223 */ /* 0x000fe2000001000b */
[C---:B------:R-:W-:Y:S01]  /*39b0*/  FMUL.FTZ R11, R14.reuse, R15 ;  /* 0x0000000f0e0b7220 */ /* 0x040fe20000410000 */
[----:B------:R-:W-:Y:S01]  /*39c0*/  FMUL.FTZ R78, R14, R77 ;  /* 0x0000004d0e4e7220 */ /* 0x000fe20000410000 */
[----:B------:R-:W-:Y:S01]  /*39d0*/  F2FP.BF16.F32.PACK_AB R171, R171, R172 ;  /* 0x000000acabab723e */ /* 0x000fe200000010ff */
        /* <DEDUP_REMOVED lines=9> */
[----:B------:R-:W-:Y:S02]  /*3a70*/  IMAD.MOV.U32 R14, RZ, RZ, R76 ;  /* 0x000000ffff0e7224 */ /* 0x000fe400078e004c */
[----:B------:R-:W-:-:S07]  /*3a80*/  IMAD.MOV.U32 R13, RZ, RZ, R171 ;  /* 0x000000ffff0d7224 */ /* 0x000fce00078e00ab */
.L_x_2710:
[----:B------:R-:W-:Y:S05]  /*3a90*/  BSYNC B3 ;  /* 0x0000000000037941 */ /* 0x000fea0003800000 */
.L_x_2709:
[----:B0-----:R4:W-:Y:S02]  /*3aa0*/  ST.E.128 desc[UR60][R80.64], R12 ;  /* 0x0000000c50007985 */ /* 0x0019e4000c101d3c */
.L_x_2708:
[----:B------:R-:W-:Y:S05]  /*3ab0*/  BSYNC B2 ;  /* 0x0000000000027941 */ /* 0x000fea0003800000 */
.L_x_2707:
        /* <DEDUP_REMOVED lines=30> */
[----:B------:R-:W-:Y:S02]  /*3ca0*/  IMAD.U32 R13, R12, 0x10000, RZ ;  /* 0x000100000c0d7824 */ /* 0x000fe400078e00ff */
        /* <DEDUP_REMOVED lines=24> */
.L_x_2714:
[----:B------:R-:W-:Y:S05]  /*3e30*/  BSYNC B3 ;  /* 0x0000000000037941 */ /* 0x000fea0003800000 */
.L_x_2713:
[----:B0-----:R0:W-:Y:S02]  /*3e40*/  ST.E.128 desc[UR60][R76.64], R12 ;  /* 0x0000000c4c007985 */ /* 0x0011e4000c101d3c */
.L_x_2712:
[----:B------:R-:W-:Y:S05]  /*3e50*/  BSYNC B2 ;  /* 0x0000000000027941 */ /* 0x000fea0003800000 */
.L_x_2711:
        /* <DEDUP_REMOVED lines=9> */
[--C-:B------:R-:W-:Y:S01]  /*3ef0*/  SHF.R.U64 R74, R68, 0x10, R69.reuse ;  /* 0x00000010444a7819 */ /* 0x100fe20000001245 */
[----:B----4-:R-:W-:Y:S01]  /*3f00*/  IMAD.U32 R68, R14, 0x10000, RZ ;  /* 0x000100000e447824 */ /* 0x010fe200078e00ff */
[----:B------:R-:W-:Y:S02]  /*3f10*/  SHF.R.U32.HI R75, RZ, 0x10, R69 ;  /* 0x00000010ff4b7819 */ /* 0x000fe40000011645 */
[--C-:B------:R-:W-:Y:S02]  /*3f20*/  SHF.R.U64 R69, R70, 0x10, R71.reuse ;  /* 0x0000001046457819 */ /* 0x100fe40000001247 */
[----:B------:R-:W-:Y:S01]  /*3f30*/  SHF.R.U32.HI R70, RZ, 0x10, R71 ;  /* 0x00000010ff467819 */ /* 0x000fe20000011647 */
[----:B------:R-:W-:Y:S01]  /*3f40*/  IMAD.U32 R71, R13, 0x10000, RZ ;  /* 0x000100000d477824 */ /* 0x000fe200078e00ff */
[----:B------:R-:W-:Y:S02]  /*3f50*/  PRMT R182, R182, 0x5410, R69 ;  /* 0x00005410b6b67816 */ /* 0x000fe40000000045 */
[----:B------:R-:W-:-:S02]  /*3f60*/  PRMT R179, R179, 0x5410, R74 ;  /* 0x00005410b3b37816 */ /* 0x000fc4000000004a */
[----:B------:R-:W-:Y:S02]  /*3f70*/  PRMT R183, R183, 0x5410, R70 ;  /* 0x00005410b7b77816 */ /* 0x000fe40000000046 */
[----:B------:R-:W-:Y:S01]  /*3f80*/  LOP3.LUT R77, R13, 0xffff0000, RZ, 0xc0, !PT ;  /* 0xffff00000d4d7812 */ /* 0x000fe200078ec0ff */
[----:B------:R-:W-:Y:S01]  /*3f90*/  IMAD.U32 R13, R12, 0x10000, RZ ;  /* 0x000100000c0d7824 */ /* 0x000fe200078e00ff */
[C---:B------:R-:W-:Y:S01]  /*3fa0*/  LOP3.LUT R74, R182.reuse, 0xffff0000, RZ, 0xc0, !PT ;  /* 0xffff0000b64a7812 */ /* 0x040fe200078ec0ff */
        /* <DEDUP_REMOVED lines=9> */
[C---:B------:R-:W-:Y:S01]  /*4040*/  FFMA.FTZ R70, R71.reuse, R70, -R76 ;  /* 0x0000004647467223 */ /* 0x040fe2000001084c */
[----:B------:R-:W-:Y:S01]  /*4050*/  FFMA.FTZ R71, R71, R74, R77 ;  /* 0x0000004a47477223 */ /* 0x000fe2000001004d */
[C---:B------:R-:W-:Y:S01]  /*4060*/  FMUL.FTZ R79, R14.reuse, R69 ;  /* 0x000000450e4f7220 */ /* 0x040fe20000410000 */
[----:B------:R-:W-:Y:S01]  /*4070*/  LOP3.LUT R74, R183, 0xffff0000, RZ, 0xc0, !PT ;  /* 0xffff0000b74a7812 */ /* 0x000fe200078ec0ff */
[-C--:B------:R-:W-:Y:S01]  /*4080*/  FMUL.FTZ R77, R14, R75.reuse ;  /* 0x0000004b0e4d7220 */ /* 0x080fe20000410000 */
[----:B------:R-:W-:Y:S01]  /*4090*/  LOP3.LUT R180, R180, 0xffff0000, RZ, 0xc0, !PT ;  /* 0xffff0000b4b47812 */ /* 0x000fe200078ec0ff */
[----:B------:R-:W-:Y:S01]  /*40a0*/  IMAD.U32 R179, R179, 0x10000, RZ ;  /* 0x00010000b3b37824 */ /* 0x000fe200078e00ff */
[----:B------:R-:W-:Y:S01]  /*40b0*/  LOP3.LUT R12, R12, 0xffff0000, RZ, 0xc0, !PT ;  /* 0xffff00000c0c7812 */ /* 0x000fe200078ec0ff */
[C---:B------:R-:W-:Y:S01]  /*40c0*/  FFMA.FTZ R14, R68.reuse, R75, -R79 ;  /* 0x0000004b440e7223 */ /* 0x040fe2000001084f */
[----:B------:R-:W-:Y:S01]  /*40d0*/  FFMA.FTZ R69, R68, R69, R77 ;  /* 0x0000004544457223 */ /* 0x000fe2000001004d */
[C---:B------:R-:W-:Y:S01]  /*40e0*/  FMUL.FTZ R76, R11.reuse, R74 ;  /* 0x0000004a0b4c7220 */ /* 0x040fe20000410000 */
[----:B------:R-:W-:Y:S01]  /*40f0*/  FMUL.FTZ R75, R11, R180 ;  /* 0x000000b40b4b7220 */ /* 0x000fe20000410000 */
[----:B------:R-:W-:-:S02]  /*4100*/  IMAD.U32 R15, R15, 0x10000, RZ ;  /* 0x000100000f0f7824 */ /* 0x000fc400078e00ff */
[C---:B------:R-:W-:Y:S01]  /*4110*/  FMUL.FTZ R68, R12.reuse, R182 ;  /* 0x000000b60c447220 */ /* 0x040fe20000410000 */
[-C--:B------:R-:W-:Y:S01]  /*4120*/  FMUL.FTZ R11, R12, R179.reuse ;  /* 0x000000b30c0b7220 */ /* 0x080fe20000410000 */
[----:B------:R-:W-:Y:S01]  /*4130*/  F2FP.BF16.F32.PACK_AB R14, R69, R14 ;  /* 0x0000000e450e723e */ /* 0x000fe200000010ff */
[C---:B------:R-:W-:Y:S01]  /*4140*/  FFMA.FTZ R76, R15.reuse, R180, -R76 ;  /* 0x000000b40f4c7223 */ /* 0x040fe2000001084c */
[----:B------:R-:W-:Y:S01]  /*4150*/  FFMA.FTZ R75, R15, R74, R75 ;  /* 0x0000004a0f4b7223 */ /* 0x000fe2000001004b */
[C---:B------:R-:W-:Y:S01]  /*4160*/  FFMA.FTZ R68, R13.reuse, R179, -R68 ;  /* 0x000000b30d447223 */ /* 0x040fe20000010844 */
[----:B------:R-:W-:Y:S01]  /*4170*/  FFMA.FTZ R11, R13, R182, R11 ;  /* 0x000000b60d0b7223 */ /* 0x000fe2000001000b */
[----:B------:R-:W-:Y:S02]  /*4180*/  F2FP.BF16.F32.PACK_AB R13, R71, R70 ;  /* 0x00000046470d723e */ /* 0x000fe400000010ff */
[----:B------:R-:W-:Y:S02]  /*4190*/  F2FP.BF16.F32.PACK_AB R15, R75, R76 ;  /* 0x0000004c4b0f723e */ /* 0x000fe400000010ff */
[----:B------:R-:W-:-:S07]  /*41a0*/  F2FP.BF16.F32.PACK_AB R12, R11, R68 ;  /* 0x000000440b0c723e */ /* 0x000fce00000010ff */
.L_x_2718:
[----:B------:R-:W-:Y:S05]  /*41b0*/  BSYNC B3 ;  /* 0x0000000000037941 */ /* 0x000fea0003800000 */
.L_x_2717:
[----:B----4-:R0:W-:Y:S02]  /*41c0*/  ST.E.128 desc[UR60][R72.64], R12 ;  /* 0x0000000c48007985 */ /* 0x0101e4000c101d3c */
.L_x_2716:
[----:B------:R-:W-:Y:S05]  /*41d0*/  BSYNC B2 ;  /* 0x0000000000027941 */ /* 0x000fea0003800000 */
.L_x_2715:
        /* <DEDUP_REMOVED lines=8> */
[--C-:B------:R-:W-:Y:S02]  /*4260*/  SHF.R.U64 R66, R66, 0x10, R67.reuse ;  /* 0x0000001042427819 */ /* 0x100fe40000001243 */
[----:B------:R-:W-:Y:S02]  /*4270*/  SHF.R.U32.HI R67, RZ, 0x10, R67 ;  /* 0x00000010ff437819 */ /* 0x000fe40000011643 */
[--C-:B------:R-:W-:Y:S02]  /*4280*/  SHF.R.U32.HI R71, RZ, 0x10, R65.reuse ;  /* 0x00000010ff477819 */ /* 0x100fe40000011641 */
[----:B------:R-:W-:Y:S01]  /*4290*/  SHF.R.U64 R70, R64, 0x10, R65 ;  /* 0x0000001040467819 */ /* 0x000fe20000001241 */
[----:B----4-:R-:W-:Y:S01]  /*42a0*/  IMAD.U32 R64, R14, 0x10000, RZ ;  /* 0x000100000e407824 */ /* 0x010fe200078e00ff */
[----:B------:R-:W-:Y:S02]  /*42b0*/  PRMT R178, R178, 0x5410, R67 ;  /* 0x00005410b2b27816 */ /* 0x000fe40000000043 */
[----:B------:R-:W-:-:S02]  /*42c0*/  PRMT R176, R176, 0x5410, R71 ;  /* 0x00005410b0b07816 */ /* 0x000fc40000000047 */
[----:B------:R-:W-:Y:S01]  /*42d0*/  PRMT R175, R175, 0x5410, R70 ;  /* 0x00005410afaf7816 */ /* 0x000fe20000000046 */
[----:B------:R-:W-:Y:S01]  /*42e0*/  IMAD.U32 R72, R178, 0x10000, RZ ;  /* 0x00010000b2487824 */ /* 0x000fe200078e00ff */
[----:B------:R-:W-:Y:S01]  /*42f0*/  PRMT R177, R177, 0x5410, R66 ;  /* 0x00005410b1b17816 */ /* 0x000fe20000000042 */
[----:B------:R-:W-:Y:S01]  /*4300*/  IMAD.U32 R70, R176, 0x10000, RZ ;  /* 0x00010000b0467824 */ /* 0x000fe200078e00ff */
[----:B------:R-:W-:Y:S01]  /*4310*/  LOP3.LUT R65, R14, 0xffff0000, RZ, 0xc0, !PT ;  /* 0xffff00000e417812 */ /* 0x000fe200078ec0ff */
[C---:B------:R-:W-:Y:S01]  /*4320*/  IMAD.U32 R14, R15.reuse, 0x10000, RZ ;  /* 0x000100000f0e7824 */ /* 0x040fe200078e00ff */
[----:B------:R-:W-:Y:S01]  /*4330*/  LOP3.LUT R11, R15, 0xffff0000, RZ, 0xc0, !PT ;  /* 0xffff00000f0b7812 */ /* 0x000fe200078ec0ff */
[C---:B------:R-:W-:Y:S01]  /*4340*/  IMAD.U32 R66, R13.reuse, 0x10000, RZ ;  /* 0x000100000d427824 */ /* 0x040fe200078e00ff */
[----:B------:R-:W-:Y:S01]  /*4350*/  LOP3.LUT R15, R13, 0xffff0000, RZ, 0xc0, !PT ;  /* 0xffff00000d0f7812 */ /* 0x000fe200078ec0ff */
[----:B------:R-:W-:Y:S01]  /*4360*/  FMUL.FTZ R75, R65, R72 ;  /* 0x00000048414b7220 */ /* 0x000fe20000410000 */
[----:B------:R-:W-:Y:S01]  /*4370*/  LOP3.LUT R71, R177, 0xffff0000, RZ, 0xc0, !PT ;  /* 0xffff0000b1477812 */ /* 0x000fe200078ec0ff */
[-C--:B------:R-:W-:Y:S01]  /*4380*/  FMUL.FTZ R65, R65, R70.reuse ;  /* 0x0000004641417220 */ /* 0x080fe20000410000 */
[----:B------:R-:W-:Y:S01]  /*4390*/  LOP3.LUT R67, R175, 0xffff0000, RZ, 0xc0, !PT ;  /* 0xffff0000af437812 */ /* 0x000fe200078ec0ff */
[----:B------:R-:W-:Y:S01]  /*43a0*/  IMAD.U32 R13, R12, 0x10000, RZ ;  /* 0x000100000c0d7824 */ /* 0x000fe200078e00ff */
[----:B------:R-:W-:Y:S01]  /*43b0*/  LOP3.LUT R178, R178, 0xffff0000, RZ, 0xc0, !PT ;  /* 0xffff0000b2b27812 */ /* 0x000fe200078ec0ff */
[C---:B------:R-:W-:Y:S01]  /*43c0*/  FMUL.FTZ R73, R15.reuse, R71 ;  /* 0x000000470f497220 */ /* 0x040fe20000410000 */
[----:B------:R-:W-:Y:S01]  /*43d0*/  LOP3.LUT R176, R176, 0xffff0000, RZ, 0xc0, !PT ;  /* 0xffff0000b0b07812 */ /* 0x000fe200078ec0ff */
[-C--:B------:R-:W-:Y:S01]  /*43e0*/  FMUL.FTZ R74, R15, R67.reuse ;  /* 0x000000430f4a7220 */ /* 0x080fe20000410000 */
[----:B------:R-:W-:Y:S01]  /*43f0*/  LOP3.LUT R15, R12, 0xffff0000, RZ, 0xc0, !PT ;  /* 0xffff00000c0f7812 */ /* 0x000fe200078ec0ff */
[C---:B------:R-:W-:Y:S01]  /*4400*/  FFMA.FTZ R75, R64.reuse, R70, -R75 ;  /* 0x00000046404b7223 */ /* 0x040fe2000001084b */
[----:B------:R-:W-:Y:S01]  /*4410*/  FFMA.FTZ R72, R64, R72, R65 ;  /* 0x0000004840487223 */ /* 0x000fe20000010041 */
[C---:B------:R-:W-:Y:S01]  /*4420*/  FFMA.FTZ R12, R66.reuse, R67, -R73 ;  /* 0x00000043420c7223 */ /* 0x040fe20000010849 */
[----:B------:R-:W-:Y:S01]  /*4430*/  FFMA.FTZ R71, R66, R71, R74 ;  /* 0x0000004742477223 */ /* 0x000fe2000001004a */
[----:B------:R-:W-:-:S02]  /*4440*/  IMAD.U32 R70, R177, 0x10000, RZ ;  /* 0x00010000b1467824 */ /* 0x000fc400078e00ff */
[----:B------:R-:W-:Y:S01]  /*4450*/  FMUL.FTZ R65, R11, R178 ;  /* 0x000000b20b417220 */ /* 0x000fe20000410000 */
[----:B------:R-:W-:Y:S02]  /*4460*/  IMAD.U32 R66, R175, 0x10000, RZ ;  /* 0x00010000af427824 */ /* 0x000fe400078e00ff */
[----:B------:R-:W-:Y:S01]  /*4470*/  FMUL.FTZ R11, R11, R176 ;  /* 0x000000b00b0b7220 */ /* 0x000fe20000410000 */
[C---:B------:R-:W-:Y:S01]  /*4480*/  FMUL.FTZ R64, R15.reuse, R70 ;  /* 0x000000460f407220 */ /* 0x040fe20000410000 */
[C---:B------:R-:W-:Y:S01]  /*4490*/  FFMA.FTZ R65, R14.reuse, R176, -R65 ;  /* 0x000000b00e417223 */ /* 0x040fe20000010841 */
[----:B------:R-:W-:Y:S01]  /*44a0*/  FMUL.FTZ R15, R15, R66 ;  /* 0x000000420f0f7220 */ /* 0x000fe20000410000 */
[----:B------:R-:W-:Y:S01]  /*44b0*/  FFMA.FTZ R14, R14, R178, R11 ;  /* 0x000000b20e0e7223 */ /* 0x000fe2000001000b */
[C---:B------:R-:W-:Y:S02]  /*44c0*/  FFMA.FTZ R64, R13.reuse, R66, -R64 ;  /* 0x000000420d407223 */ /* 0x040fe40000010840 */
[----:B------:R-:W-:Y:S01]  /*44d0*/  FFMA.FTZ R15, R13, R70, R15 ;  /* 0x000000460d0f7223 */ /* 0x000fe2000001000f */
[----:B------:R-:W-:-:S02]  /*44e0*/  F2FP.BF16.F32.PACK_AB R13, R71, R12 ;  /* 0x0000000c470d723e */ /* 0x000fc400000010ff */
[----:B------:R-:W-:Y:S02]  /*44f0*/  F2FP.BF16.F32.PACK_AB R65, R14, R65 ;  /* 0x000000410e41723e */ /* 0x000fe400000010ff */
[----:B------:R-:W-:Y:S02]  /*4500*/  F2FP.BF16.F32.PACK_AB R12, R15, R64 ;  /* 0x000000400f0c723e */ /* 0x000fe400000010ff */
[----:B------:R-:W-:Y:S01]  /*4510*/  F2FP.BF16.F32.PACK_AB R14, R72, R75 ;  /* 0x0000004b480e723e */ /* 0x000fe200000010ff */
[----:B------:R-:W-:-:S07]  /*4520*/  IMAD.MOV.U32 R15, RZ, RZ, R65 ;  /* 0x000000ffff0f7224 */ /* 0x000fce00078e0041 */
.L_x_2720:
[----:B------:R-:W-:Y:S05]  /*4530*/  BSYNC B2 ;  /* 0x0000000000027941 */ /* 0x000fea0003800000 */
.L_x_2719:
[----:B----4-:R0:W-:Y:S02]  /*4540*/  ST.E.128 desc[UR60][R68.64], R12 ;  /* 0x0000000c44007985 */ /* 0x0101e4000c101d3c */
.L_x_2706:
[----:B------:R-:W-:Y:S05]  /*4550*/  BSYNC B1 ;  /* 0x0000000000017941 */ /* 0x000fea0003800000 */
.L_x_2705:
[----:B------:R-:W-:-:S03]  /*4560*/  UMOV UR4, 0xffffffff ;  /* 0xffffffff00047882 */ /* 0x000fc60000000000 */
[----:B------:R-:W-:Y:S05]  /*4570*/  BRA.DIV UR4, `(.L_x_2721) ;  /* 0x000002c204cc7947 */ /* 0x000fea000b800000 */
[----:B------:R0:W0:Y:S04]  /*4580*/  SHFL.IDX PT, R67, R119, 0x1, 0x181f ;  /* 0x00381f0077437f89 */ /* 0x00002800000e0000 */
[----:B------:R0:W0:Y:S02]  /*4590*/  SHFL.IDX PT, R66, R120, 0x1, 0x181f ;  /* 0x00381f0078427f89 */ /* 0x00002400000e0000 */
.L_x_3094:
        /* <DEDUP_REMOVED lines=11> */
[--C-:B------:R-:W-:Y:S01]  /*4650*/  SHF.R.U64 R69, R60, 0x10, R61.reuse ;  /* 0x000000103c457819 */ /* 0x100fe2000000123d */
[----:B----4-:R-:W-:Y:S01]  /*4660*/  IMAD.U32 R60, R14, 0x10000, RZ ;  /* 0x000100000e3c7824 */ /* 0x010fe200078e00ff */
[----:B------:R-:W-:Y:S02]  /*4670*/  SHF.R.U32.HI R68, RZ, 0x10, R61 ;  /* 0x00000010ff447819 */ /* 0x000fe4000001163d */
[----:B------:R-:W-:Y:S02]  /*4680*/  SHF.R.U64 R61, R62, 0x10, R63 ;  /* 0x000000103e3d7819 */ /* 0x000fe4000000123f */
        /* <DEDUP_REMOVED lines=20> */
[----:B------:R-:W-:Y:S01]  /*47d0*/  FFMA.FTZ R61, R15, R70, R61 ;  /* 0x000000460f3d7223 */ /* 0x000fe2000001003d */
[----:B------:R-:W-:Y:S01]  /*47e0*/  FMUL.FTZ R15, R62, R63 ;  /* 0x0000003f3e0f7220 */ /* 0x000fe20000410000 */
[----:B------:R-:W-:Y:S01]  /*47f0*/  LOP3.LUT R174, R174, 0xffff0000, RZ, 0xc0, !PT ;  /* 0xffff0000aeae7812 */ /* 0x000fe200078ec0ff */
[----:B------:R-:W-:Y:S02]  /*4800*/  IMAD.U32 R13, R12, 0x10000, RZ ;  /* 0x000100000c0d7824 */ /* 0x000fe400078e00ff */
[-C--:B------:R-:W-:Y:S01]  /*4810*/  FMUL.FTZ R71, R62, R69.reuse ;  /* 0x000000453e477220 */ /* 0x080fe20000410000 */
[----:B------:R-:W-:Y:S01]  /*4820*/  LOP3.LUT R12, R12, 0xffff0000, RZ, 0xc0, !PT ;  /* 0xffff00000c0c7812 */ /* 0x000fe200078ec0ff */
[C---:B------:R-:W-:Y:S01]  /*4830*/  FFMA.FTZ R62, R60.reuse, R69, R15 ;  /* 0x000000453c3e7223 */ /* 0x040fe2000001000f */
[C---:B------:R-:W-:Y:S01]  /*4840*/  FMUL.FTZ R15, R11.reuse, R174 ;  /* 0x000000ae0b0f7220 */ /* 0x040fe20000410000 */
[----:B------:R-:W-:Y:S01]  /*4850*/  FFMA.FTZ R71, R60, R63, -R71 ;  /* 0x0000003f3c477223 */ /* 0x000fe20000010847 */
        /* <DEDUP_REMOVED lines=10> */
[----:B------:R-:W-:-:S07]  /*4900*/  F2FP.BF16.F32.PACK_AB R12, R11, R60 ;  /* 0x0000003c0b0c723e */ /* 0x000fce00000010ff */
.L_x_2727:
[----:B------:R-:W-:Y:S05]  /*4910*/  BSYNC B3 ;  /* 0x0000000000037941 */ /* 0x000fea0003800000 */
.L_x_2726:
[----:B----4-:R0:W-:Y:S02]  /*4920*/  ST.E.128 desc[UR60][R64.64], R12 ;  /* 0x0000000c40007985 */ /* 0x0101e4000c101d3c */
.L_x_2725:
[----:B------:R-:W-:Y:S05]  /*4930*/  BSYNC B2 ;  /* 0x0000000000027941 */ /* 0x000fea0003800000 */
.L_x_2724:
        /* <DEDUP_REMOVED lines=55> */
.L_x_2731:
[----:B------:R-:W-:Y:S05]  /*4cb0*/  BSYNC B3 ;  /* 0x0000000000037941 */ /* 0x000fea0003800000 */
.L_x_2730:
[----:B----4-:R0:W-:Y:S02]  /*4cc0*/  ST.E.128 desc[UR60][R60.64], R12 ;  /* 0x0000000c3c007985 */ /* 0x0101e4000c101d3c */
.L_x_2729:
[----:B------:R-:W-:Y:S05]  /*4cd0*/  BSYNC B2 ;  /* 0x0000000000027941 */ /* 0x000fea0003800000 */
.L_x_2728:
        /* <DEDUP_REMOVED lines=55> */
.L_x_2735:
[----:B------:R-:W-:Y:S05]  /*5050*/  BSYNC B3 ;  /* 0x0000000000037941 */ /* 0x000fea0003800000 */
.L_x_2734:
[----:B----4-:R0:W-:Y:S02]  /*5060*/  ST.E.128 desc[UR60][R56.64], R12 ;  /* 0x0000000c38007985 */ /* 0x0101e4000c101d3c */
.L_x_2733:
[----:B------:R-:W-:Y:S05]  /*5070*/  BSYNC B2 ;  /* 0x0000000000027941 */ /* 0x000fea0003800000 */
.L_x_2732:
        /* <DEDUP_REMOVED lines=54> */
.L_x_2737:
[----:B------:R-:W-:Y:S05]  /*53e0*/  BSYNC B2 ;  /* 0x0000000000027941 */ /* 0x000fea0003800000 */
.L_x_2736:
[----:B----4-:R0:W-:Y:S02]  /*53f0*/  ST.E.128 desc[UR60][R52.64], R12 ;  /* 0x0000000c34007985 */ /* 0x0101e4000c101d3c */
.L_x_2723:
[----:B------:R-:W-:Y:S05]  /*5400*/  BSYNC B1 ;  /* 0x0000000000017941 */ /* 0x000fea0003800000 */
.L_x_2722:
[----:B------:R-:W-:-:S03]  /*5410*/  UMOV UR4, 0xffffffff ;  /* 0xffffffff00047882 */ /* 0x000fc60000000000 */
[----:B------:R-:W-:Y:S05]  /*5420*/  BRA.DIV UR4, `(.L_x_2738) ;  /* 0x000002b6046c7947 */ /* 0x000fea000b800000 */
[----:B01----:R-:W0:Y:S04]  /*5430*/  SHFL.IDX PT, R119, R119, 0x2, 0x181f ;  /* 0x00581f0077777f89 */ /* 0x003e2800000e0000 */
[----:B------:R-:W1:Y:S02]  /*5440*/  SHFL.IDX PT, R120, R120, 0x2, 0x181f ;  /* 0x00581f0078787f89 */ /* 0x000e6400000e0000 */
.L_x_3098:
        /* <DEDUP_REMOVED lines=10> */
[----:B------:R-:W-:Y:S01]  /*54f0*/  SHF.R.U64 R51, R44, 0x10, R45 ;  /* 0x000000102c337819 */ /* 0x000fe2000000122d */
[----:B--2---:R-:W-:Y:S01]  /*5500*/  IMAD.U32 R44, R14, 0x10000, RZ ;  /* 0x000100000e2c7824 */ /* 0x004fe200078e00ff */
        /* <DEDUP_REMOVED lines=44> */
.L_x_2743:
[----:B------:R-:W-:Y:S05]  /*57d0*/  BSYNC B2 ;  /* 0x0000000000027941 */ /* 0x000fea0003800000 */
.L_x_2742:
[----:B--2---:R0:W-:Y:S02]  /*57e0*/  ST.E.128 desc[UR60][R48.64], R12 ;  /* 0x0000000c30007985 */ /* 0x0041e4000c101d3c */
.L_x_2741:
[----:B------:R-:W-:Y:S05]  /*57f0*/  BSYNC B1 ;  /* 0x0000000000017941 */ /* 0x000fea0003800000 */
.L_x_2740:
        /* <DEDUP_REMOVED lines=55> */
.L_x_2747:
[----:B------:R-:W-:Y:S05]  /*5b70*/  BSYNC B2 ;  /* 0x0000000000027941 */ /* 0x000fea0003800000 */
.L_x_2746:
[----:B----4-:R0:W-:Y:S02]  /*5b80*/  ST.E.128 desc[UR60][R44.64], R12 ;  /* 0x0000000c2c007985 */ /* 0x0101e4000c101d3c */
.L_x_2745:
[----:B------:R-:W-:Y:S05]  /*5b90*/  BSYNC B1 ;  /* 0x0000000000017941 */ /* 0x000fea0003800000 */
.L_x_2744:
        /* <DEDUP_REMOVED lines=55> */
.L_x_2751:
[----:B------:R-:W-:Y:S05]  /*5f10*/  BSYNC B2 ;  /* 0x0000000000027941 */ /* 0x000fea0003800000 */
.L_x_2750:
[----:B----4-:R0:W-:Y:S02]  /*5f20*/  ST.E.128 desc[UR60][R40.64], R12 ;  /* 0x0000000c28007985 */ /* 0x0101e4000c101d3c */
.L_x_2749:
[----:B------:R-:W-:Y:S05]  /*5f30*/  BSYNC B1 ;  /* 0x0000000000017941 */ /* 0x000fea0003800000 */
.L_x_2748:
        /* <DEDUP_REMOVED lines=54> */
.L_x_2753:
[----:B------:R-:W-:Y:S05]  /*62a0*/  BSYNC B1 ;  /* 0x0000000000017941 */ /* 0x000fea0003800000 */
.L_x_2752:
[----:B----4-:R0:W-:Y:S01]  /*62b0*/  ST.E.128 desc[UR60][R36.64], R12 ;  /* 0x0000000c24007985 */ /* 0x0101e2000c101d3c */
[----:B------:R-:W-:Y:S05]  /*62c0*/  BRA `(.L_x_2739) ;  /* 0x0000004400787947 */ /* 0x000fea0003800000 */
.L_x_2694:
        /* <DEDUP_REMOVED lines=37> */
.L_x_2755:
[----:B------:R-:W-:Y:S05]  /*6520*/  BSYNC B1 ;  /* 0x0000000000017941 */ /* 0x000fea0003800000 */
.L_x_2754:
        /* <DEDUP_REMOVED lines=31> */
[----:B------:R-:W-:Y:S02]  /*6720*/  PRMT R147, R147, 0x5410, R49 ;  /* 0x0000541093937816 */ /* 0x000fe40000000031 */
[----:B------:R-:W-:Y:S02]  /*6730*/  CS2R R58, SRZ ;  /* 0x00000000003a7805 */ /* 0x000fe4000001ff00 */
[----:B------:R-:W-:Y:S02]  /*6740*/  PRMT R172, R48, 0x7610, R172 ;  /* 0x0000761030ac7816 */ /* 0x000fe400000000ac */
[----:B------:R-:W-:Y:S02]  /*6750*/  CS2R R48, SRZ ;  /* 0x0000000000307805 */ /* 0x000fe4000001ff00 */
[----:B------:R-:W-:-:S02]  /*6760*/  PRMT R148, R148, 0x5410, R52 ;  /* 0x0000541094947816 */ /* 0x000fc40000000034 */
[----:B------:R-:W-:Y:S02]  /*6770*/  CS2R R56, SRZ ;  /* 0x0000000000387805 */ /* 0x000fe4000001ff00 */
[----:B------:R-:W-:Y:S02]  /*6780*/  PRMT R149, R149, 0x5410, R53 ;  /* 0x0000541095957816 */ /* 0x000fe40000000035 */
        /* <DEDUP_REMOVED lines=28> */
.L_x_2757:
[----:B------:R-:W-:Y:S05]  /*6950*/  BSYNC B1 ;  /* 0x0000000000017941 */ /* 0x000fea0003800000 */
.L_x_2756:
        /* <DEDUP_REMOVED lines=15> */
[----:B------:R-:W-:Y:S02]  /*6a50*/  ULDC.64 UR6, c[0x0][0x400] ;  /* 0x0001000000067ab9 */ /* 0x000fe40000000a00 */
        /* <DEDUP_REMOVED lines=17> */
.L_x_2759:
[----:B------:R-:W-:Y:S05]  /*6b70*/  BSYNC B1 ;  /* 0x0000000000017941 */ /* 0x000fea0003800000 */
.L_x_2758:
        /* <DEDUP_REMOVED lines=69> */
.L_x_2760:
[----:B------:R-:W-:Y:S01]  /*6fd0*/  IMAD R89, R212, 0x8, R22 ;  /* 0x00000008d4597824 */ /* 0x000fe200078e0216 */
[----:B------:R-:W-:Y:S01]  /*6fe0*/  SHF.L.U32 R90, R227, 0x1f, RZ ;  /* 0x0000001fe35a7819 */ /* 0x000fe200000006ff */
[----:B------:R-:W0:Y:S01]  /*6ff0*/  LDC R136, c[0x0][0x2f4] ;  /* 0x0000bd00ff887b82 */ /* 0x000e220000000800 */
[----:B------:R-:W-:Y:S02]  /*7000*/  BSSY B1, `(.L_x_2761) ;  /* 0x0000003000017945 */ /* 0x000fe40003800000 */
[----:B------:R-:W1:Y:S02]  /*7010*/  SYNCS.PHASECHK.TRANS64.TRYWAIT P6, [R89+URZ+0x38890], R90 ;  /* 0x0388905a590075a7 */ /* 0x000e6400080c017f */
[----:B-1----:R-:W-:Y:S05]  /*7020*/  @!P6 BRA `(.L_x_2762) ;  /* 0x0000029800b8e947 */ /* 0x002fea0003800000 */
.L_x_3099:
[----:B------:R-:W-:Y:S05]  /*7030*/  BSYNC B1 ;  /* 0x0000000000017941 */ /* 0x000fea0003800000 */
.L_x_2761:
[----:B------:R-:W-:Y:S01]  /*7040*/  UMOV UR4, 0xffffffff ;  /* 0xffffffff00047882 */ /* 0x000fe20000000000 */
[----:B0-----:R-:W-:Y:S02]  /*7050*/  IMAD.IADD R137, R136, 0x1, -R115 ;  /* 0x0000000188897824 */ /* 0x001fe400078e0a73 */
[----:B------:R-:W-:Y:S05]  /*7060*/  BRA.DIV UR4, `(.L_x_2763) ;  /* 0x0000029a04bc7947 */ /* 0x000fea000b800000 */
[----:B------:R0:W2:Y:S04]  /*7070*/  SHFL.IDX PT, R125, R119, RZ, 0x181f ;  /* 0x00181fff777d7589 */ /* 0x0000a800000e0000 */
[----:B------:R0:W3:Y:S02]  /*7080*/  SHFL.IDX PT, R124, R120, RZ, 0x181f ;  /* 0x00181fff787c7589 */ /* 0x0000e400000e0000 */
.L_x_3103:
[----:B------:R-:W-:Y:S04]  /*7090*/  BSSY B1, `(.L_x_2764) ;  /* 0x00000fe000017945 */ /* 0x000fe80003800000 */
[----:B------:R-:W-:Y:S05]  /*70a0*/  @P3 BRA `(.L_x_2765) ;  /* 0x0000000c00f03947 */ /* 0x000fea0003800000 */
[----:B------:R-:W-:Y:S01]  /*70b0*/  ISETP.NE.AND P3, PT, R4, RZ, PT ;  /* 0x000000ff0400720c */ /* 0x000fe20003f65270 */
[----:B------:R-:W-:-:S12]  /*70c0*/  BSSY B2, `(.L_x_2766) ;  /* 0x000007d000027945 */ /* 0x000fd80003800000 */
[----:B------:R-:W-:Y:S05]  /*70d0*/  @!P3 BRA `(.L_x_2767) ;  /* 0x0000000400ecb947 */ /* 0x000fea0003800000 */
[----:B------:R-:W4:Y:S01]  /*70e0*/  LDL R14, [R1+0x50] ;  /* 0x00005000010e7983 */ /* 0x000f220000100800 */
        /* <DEDUP_REMOVED lines=14> */
[----:B------:R-:W-:Y:S02]  /*71d0*/  ISETP.GE.AND P3, PT, R129, R136, PT ;  /* 0x000000888100720c */ /* 0x000fe40003f66270 */
[----:B------:R-:W-:Y:S01]  /*71e0*/  LOP3.LUT R11, R11, R13, RZ, 0x3c, !PT ;  /* 0x0000000d0b0b7212 */ /* 0x000fe200078e3cff */
[----:B------:R-:W-:-:S10]  /*71f0*/  IMAD R13, R212, 0x5000, R134 ;  /* 0x00005000d40d7824 */ /* 0x000fd400078e0286 */
[----:B------:R-:W-:-:S04]  /*7200*/  @!P3 IMAD.WIDE R128, R129, 0x2, R124 ;  /* 0x000000028180b825 */ /* 0x000fc800078e027c */
[----:B----4-:R-:W-:-:S04]  /*7210*/  IMAD R12, R12, 0x1400, R14 ;  /* 0x000014000c0c7824 */ /* 0x010fc800078e020e */
[----:B------:R-:W-:Y:S02]  /*7220*/  IMAD.IADD R11, R12, 0x1, R11 ;  /* 0x000000010c0b7824 */ /* 0x000fe400078e020b */
[----:B------:R-:W-:Y:S02]  /*7230*/  IMAD R12, R13, 0x2, R22 ;  /* 0x000000020d0c7824 */ /* 0x000fe400078e0216 */
[----:B------:R-:W-:-:S04]  /*7240*/  IMAD R11, R212, 0x5000, R11 ;  /* 0x00005000d40b7824 */ /* 0x000fc800078e020b */
[----:B------:R-:W-:Y:S01]  /*7250*/  IMAD R80, R11, 0x2, R22 ;  /* 0x000000020b507824 */ /* 0x000fe200078e0216 */
[----:B------:R-:W2:Y:S05]  /*7260*/  LDS.128 R12, [R12+0x24400] ;  /* 0x024400000c0c7984 */ /* 0x000eaa0000000c00 */
[----:B------:R-:W3:Y:S01]  /*7270*/  LDS.128 R80, [R80+0x24400] ;  /* 0x0244000050507984 */ /* 0x000ee20000000c00 */
[----:B------:R-:W-:Y:S05]  /*7280*/  @P6 BRA `(.L_x_2769) ;  /* 0x0000000400746947 */ /* 0x000fea0003800000 */
[--C-:B------:R-:W-:Y:S01]  /*7290*/  SHF.R.U64 R11, R36, 0x10, R37.reuse ;  /* 0x00000010240b7819 */ /* 0x100fe20000001225 */
[----:B---3--:R-:W-:Y:S01]  /*72a0*/  IMAD.U32 R162, R81, 0x10000, RZ ;  /* 0x0001000051a27824 */ /* 0x008fe200078e00ff */
[----:B------:R-:W-:Y:S01]  /*72b0*/  SHF.R.U32.HI R36, RZ, 0x10, R37 ;  /* 0x00000010ff247819 */ /* 0x000fe20000011625 */
[----:B------:R-:W-:Y:S01]  /*72c0*/  IMAD.U32 R167, R83, 0x10000, RZ ;  /* 0x0001000053a77824 */ /* 0x000fe200078e00ff */
[----:B------:R-:W-:Y:S01]  /*72d0*/  SHF.R.U64 R37, R38, 0x10, R39 ;  /* 0x0000001026257819 */ /* 0x000fe20000001227 */
[----:B--2---:R-:W-:Y:S01]  /*72e0*/  IMAD.U32 R165, R15, 0x10000, RZ ;  /* 0x000100000fa57824 */ /* 0x004fe200078e00ff */
[--C-:B------:R-:W-:Y:S01]  /*72f0*/  SHF.R.U64 R38, R44, 0x10, R45.reuse ;  /* 0x000000102c267819 */ /* 0x100fe2000000122d */
[----:B------:R-:W-:Y:S01]  /*7300*/  IMAD.U32 R164, R14, 0x10000, RZ ;  /* 0x000100000ea47824 */ /* 0x000fe200078e00ff */
        /* <DEDUP_REMOVED lines=23> */
[----:B------:R-:W-:Y:S01]  /*7480*/  PRMT R45, R172, 0x5410, R45 ;  /* 0x00005410ac2d7816 */ /* 0x000fe2000000002d */
[----:B------:R-:W-:-:S02]  /*7490*/  IMAD.U32 R172, R46, 0x10000, RZ ;  /* 0x000100002eac7824 */ /* 0x000fc400078e00ff */
[-C--:B------:R-:W-:Y:S01]  /*74a0*/  FMUL.FTZ R176, R163, R36.reuse ;  /* 0x00000024a3b07220 */ /* 0x080fe20000410000 */
[----:B------:R-:W-:Y:S02]  /*74b0*/  IMAD.U32 R168, R39, 0x10000, RZ ;  /* 0x0001000027a87824 */ /* 0x000fe400078e00ff */
[----:B------:R-:W-:Y:S01]  /*74c0*/  FFMA.FTZ R47, R161, R36, -R174 ;  /* 0x00000024a12f7223 */ /* 0x000fe200000108ae */
[----:B------:R-:W-:Y:S01]  /*74d0*/  FMUL.FTZ R36, R167, R172 ;  /* 0x000000aca7247220 */ /* 0x000fe20000410000 */
[----:B------:R-:W-:Y:S01]  /*74e0*/  FFMA.FTZ R161, R161, R44, R176 ;  /* 0x0000002ca1a17223 */ /* 0x000fe200000100b0 */
        /* <DEDUP_REMOVED lines=55> */
.L_x_2769:
[----:B------:R-:W-:Y:S05]  /*7860*/  BSYNC B3 ;  /* 0x0000000000037941 */ /* 0x000fea0003800000 */
.L_x_2768:
[----:B--2---:R4:W-:Y:S04]  /*7870*/  ST.E.128 desc[UR60][R126.64], R12 ;  /* 0x0000000c7e007985 */ /* 0x0049e8000c101d3c */
[----:B---3--:R4:W-:Y:S02]  /*7880*/  @!P3 ST.E.128 desc[UR60][R128.64], R80 ;  /* 0x000000508000b985 */ /* 0x0089e4000c101d3c */
.L_x_2767:
[----:B------:R-:W-:Y:S05]  /*7890*/  BSYNC B2 ;  /* 0x0000000000027941 */ /* 0x000fea0003800000 */
.L_x_2766:
[----:B------:R-:W-:-:S13]  /*78a0*/  ISETP.NE.AND P3, PT, R25, RZ, PT ;  /* 0x000000ff1900720c */ /* 0x000fda0003f65270 */
[----:B------:R-:W-:Y:S05]  /*78b0*/  @!P3 BRA `(.L_x_2765) ;  /* 0x0000000400ecb947 */ /* 0x000fea0003800000 */
[----:B----4-:R-:W4:Y:S01]  /*78c0*/  LDL R15, [R1+0x50] ;  /* 0x00005000010f7983 */ /* 0x010f220000100800 */
        /* <DEDUP_REMOVED lines=15> */
[----:B------:R-:W-:-:S11]  /*79c0*/  LOP3.LUT R12, R12, R14, RZ, 0x3c, !PT ;  /* 0x0000000e0c0c7212 */ /* 0x000fd600078e3cff */
[----:B------:R-:W-:-:S04]  /*79d0*/  @!P3 IMAD.WIDE R124, R11, 0x2, R124 ;  /* 0x000000020b7cb825 */ /* 0x000fc800078e027c */
[----:B----4-:R-:W-:-:S04]  /*79e0*/  IMAD R13, R13, 0x1400, R15 ;  /* 0x000014000d0d7824 */ /* 0x010fc800078e020f */
[----:B------:R-:W-:Y:S02]  /*79f0*/  IMAD.IADD R15, R13, 0x1, R12 ;  /* 0x000000010d0f7824 */ /* 0x000fe400078e020c */
[C---:B------:R-:W-:Y:S02]  /*7a00*/  IMAD R13, R212.reuse, 0x5000, R133 ;  /* 0x00005000d40d7824 */ /* 0x040fe400078e0285 */
[----:B------:R-:W-:Y:S02]  /*7a10*/  IMAD R15, R212, 0x5000, R15 ;  /* 0x00005000d40f7824 */ /* 0x000fe400078e020f */
[--C-:B------:R-:W-:Y:S02]  /*7a20*/  IMAD R13, R13, 0x2, R22.reuse ;  /* 0x000000020d0d7824 */ /* 0x100fe400078e0216 */
[----:B------:R-:W-:-:S04]  /*7a30*/  IMAD R36, R15, 0x2, R22 ;  /* 0x000000020f247824 */ /* 0x000fc800078e0216 */
[----:B------:R-:W2:Y:S04]  /*7a40*/  LDS.128 R12, [R13+0x24400] ;  /* 0x024400000d0c7984 */ /* 0x000ea80000000c00 */
        /* <DEDUP_REMOVED lines=11> */
[----:B------:R-:W-:-:S02]  /*7b00*/  PRMT R32, R143, 0x5432, R32 ;  /* 0x000054328f207816 */ /* 0x000fc40000000020 */
[----:B------:R-:W-:Y:S02]  /*7b10*/  PRMT R40, R145, 0x5432, R40 ;  /* 0x0000543291287816 */ /* 0x000fe40000000028 */
[--C-:B------:R-:W-:Y:S01]  /*7b20*/  SHF.R.U64 R41, R42, 0x10, R43.reuse ;  /* 0x000000102a297819 */ /* 0x100fe2000000122b */
[----:B------:R-:W-:Y:S01]  /*7b30*/  IMAD.U32 R162, R32, 0x10000, RZ ;  /* 0x0001000020a27824 */ /* 0x000fe200078e00ff */
[C---:B------:R-:W-:Y:S01]  /*7b40*/  LOP3.LUT R127, R40.reuse, 0xffff0000, RZ, 0xc0, !PT ;  /* 0xffff0000287f7812 */ /* 0x040fe200078ec0ff */
[----:B------:R-:W-:Y:S01]  /*7b50*/  IMAD.U32 R128, R40, 0x10000, RZ ;  /* 0x0001000028807824 */ /* 0x000fe200078e00ff */
[----:B------:R-:W-:Y:S01]  /*7b60*/  SHF.R.U32.HI R42, RZ, 0x10, R43 ;  /* 0x00000010ff2a7819 */ /* 0x000fe2000001162b */
[C---:B------:R-:W-:Y:S01]  /*7b70*/  FMUL.FTZ R40, R47.reuse, R162 ;  /* 0x000000a22f287220 */ /* 0x040fe20000410000 */
[----:B------:R-:W-:Y:S01]  /*7b80*/  SHF.R.U32.HI R35, RZ, 0x10, R35 ;  /* 0x00000010ff237819 */ /* 0x000fe20000011623 */
[----:B------:R-:W-:Y:S01]  /*7b90*/  FMUL.FTZ R164, R47, R128 ;  /* 0x000000802fa47220 */ /* 0x000fe20000410000 */
[----:B------:R-:W-:Y:S01]  /*7ba0*/  LOP3.LUT R80, R37, 0xffff0000, RZ, 0xc0, !PT ;  /* 0xffff000025507812 */ /* 0x000fe200078ec0ff */
[C---:B------:R-:W-:Y:S01]  /*7bb0*/  IMAD.U32 R43, R13.reuse, 0x10000, RZ ;  /* 0x000100000d2b7824 */ /* 0x040fe200078e00ff */
[----:B------:R-:W-:Y:S01]  /*7bc0*/  LOP3.LUT R47, R32, 0xffff0000, RZ, 0xc0, !PT ;  /* 0xffff0000202f7812 */ /* 0x000fe200078ec0ff */
[----:B------:R-:W-:Y:S01]  /*7bd0*/  IMAD.U32 R37, R36, 0x10000, RZ ;  /* 0x0001000024257824 */ /* 0x000fe200078e00ff */
[----:B------:R-:W-:Y:S01]  /*7be0*/  PRMT R42, R142, 0x5432, R42 ;  /* 0x000054328e2a7816 */ /* 0x000fe2000000002a */
[C---:B------:R-:W-:Y:S01]  /*7bf0*/  FMUL.FTZ R161, R80.reuse, R127 ;  /* 0x0000007f50a17220 */ /* 0x040fe20000410000 */
[----:B------:R-:W-:Y:S01]  /*7c00*/  LOP3.LUT R46, R13, 0xffff0000, RZ, 0xc0, !PT ;  /* 0xffff00000d2e7812 */ /* 0x000fe200078ec0ff */
[----:B------:R-:W-:Y:S01]  /*7c10*/  FMUL.FTZ R163, R80, R47 ;  /* 0x0000002f50a37220 */ /* 0x000fe20000410000 */
[----:B------:R-:W-:Y:S01]  /*7c20*/  PRMT R35, R187, 0x5410, R35 ;  /* 0x00005410bb237816 */ /* 0x000fe20000000023 */
[C---:B------:R-:W-:Y:S01]  /*7c30*/  FFMA.FTZ R164, R43.reuse, R162, -R164 ;  /* 0x000000a22ba47223 */ /* 0x040fe200000108a4 */
[----:B------:R-:W-:Y:S01]  /*7c40*/  PRMT R34, R144, 0x5432, R34 ;  /* 0x0000543290227816 */ /* 0x000fe20000000022 */
[----:B------:R-:W-:Y:S01]  /*7c50*/  IMAD.U32 R129, R42, 0x10000, RZ ;  /* 0x000100002a817824 */ /* 0x000fe200078e00ff */
[----:B------:R-:W-:Y:S01]  /*7c60*/  PRMT R11, R190, 0x5410, R11 ;  /* 0x00005410be0b7816 */ /* 0x000fe2000000000b */
[----:B------:R-:W-:Y:S01]  /*7c70*/  FFMA.FTZ R40, R43, R128, R40 ;  /* 0x000000802b287223 */ /* 0x000fe20000010028 */
[----:B------:R-:W-:-:S02]  /*7c80*/  IMAD.U32 R43, R35, 0x10000, RZ ;  /* 0x00010000232b7824 */ /* 0x000fc400078e00ff */
[C---:B------:R-:W-:Y:S01]  /*7c90*/  FFMA.FTZ R161, R46.reuse, R47, -R161 ;  /* 0x0000002f2ea17223 */ /* 0x040fe200000108a1 */
[----:B------:R-:W-:Y:S01]  /*7ca0*/  FFMA.FTZ R163, R46, R127, R163 ;  /* 0x0000007f2ea37223 */ /* 0x000fe200000100a3 */
[----:B------:R-:W-:Y:S02]  /*7cb0*/  IMAD.U32 R46, R34, 0x10000, RZ ;  /* 0x00010000222e7824 */ /* 0x000fe400078e00ff */
[C---:B------:R-:W-:Y:S01]  /*7cc0*/  FMUL.FTZ R47, R126.reuse, R129 ;  /* 0x000000817e2f7220 */ /* 0x040fe20000410000 */
        /* <DEDUP_REMOVED lines=8> */
[C---:B------:R-:W-:Y:S01]  /*7d50*/  FMUL.FTZ R34, R37.reuse, R46 ;  /* 0x0000002e25227220 */ /* 0x040fe20000410000 */
[----:B------:R-:W-:Y:S01]  /*7d60*/  LOP3.LUT R36, R36, 0xffff0000, RZ, 0xc0, !PT ;  /* 0xffff000024247812 */ /* 0x000fe200078ec0ff */
[----:B------:R-:W-:Y:S01]  /*7d70*/  FMUL.FTZ R37, R37, R32 ;  /* 0x0000002025257220 */ /* 0x000fe20000410000 */
[----:B------:R-:W-:Y:S01]  /*7d80*/  PRMT R41, R189, 0x5410, R41 ;  /* 0x00005410bd297816 */ /* 0x000fe20000000029 */
[----:B------:R-:W-:Y:S01]  /*7d90*/  FFMA.FTZ R126, R82, R129, R126 ;  /* 0x00000081527e7223 */ /* 0x000fe2000001007e */
[----:B------:R-:W-:Y:S01]  /*7da0*/  LOP3.LUT R11, R11, 0xffff0000, RZ, 0xc0, !PT ;  /* 0xffff00000b0b7812 */ /* 0x000fe200078ec0ff */
[C---:B------:R-:W-:Y:S01]  /*7db0*/  FMUL.FTZ R128, R39.reuse, R42 ;  /* 0x0000002a27807220 */ /* 0x040fe20000410000 */
[----:B------:R-:W-:Y:S01]  /*7dc0*/  PRMT R33, R188, 0x5410, R33 ;  /* 0x00005410bc217816 */ /* 0x000fe20000000021 */
[----:B------:R-:W-:Y:S01]  /*7dd0*/  FMUL.FTZ R82, R39, R80 ;  /* 0x0000005027527220 */ /* 0x000fe20000410000 */
[----:B------:R-:W-:Y:S01]  /*7de0*/  LOP3.LUT R12, R12, 0xffff0000, RZ, 0xc0, !PT ;  /* 0xffff00000c0c7812 */ /* 0x000fe200078ec0ff */
[----:B------:R-:W-:Y:S01]  /*7df0*/  FFMA.FTZ R32, R13, R32, -R34 ;  /* 0x000000200d207223 */ /* 0x000fe20000010822 */
[----:B------:R-:W-:Y:S01]  /*7e00*/  LOP3.LUT R15, R15, 0xffff0000, RZ, 0xc0, !PT ;  /* 0xffff00000f0f7812 */ /* 0x000fe200078ec0ff */
[----:B------:R-:W-:Y:S01]  /*7e10*/  FMUL.FTZ R39, R36, R35 ;  /* 0x0000002324277220 */ /* 0x000fe20000410000 */
[----:B------:R-:W-:Y:S01]  /*7e20*/  LOP3.LUT R83, R14, 0xffff0000, RZ, 0xc0, !PT ;  /* 0xffff00000e537812 */ /* 0x000fe200078ec0ff */
[----:B------:R-:W-:Y:S01]  /*7e30*/  FFMA.FTZ R13, R13, R46, R37 ;  /* 0x0000002e0d0d7223 */ /* 0x000fe20000010025 */
[----:B------:R-:W-:-:S02]  /*7e40*/  IMAD.U32 R14, R38, 0x10000, RZ ;  /* 0x00010000260e7824 */ /* 0x000fc400078e00ff */
[-C--:B------:R-:W-:Y:S01]  /*7e50*/  FMUL.FTZ R37, R36, R11.reuse ;  /* 0x0000000b24257220 */ /* 0x080fe20000410000 */
[----:B------:R-:W-:Y:S01]  /*7e60*/  IMAD.U32 R34, R41, 0x10000, RZ ;  /* 0x0001000029227824 */ /* 0x000fe200078e00ff */
[----:B------:R-:W-:Y:S01]  /*7e70*/  LOP3.LUT R38, R38, 0xffff0000, RZ, 0xc0, !PT ;  /* 0xffff000026267812 */ /* 0x000fe200078ec0ff */
[----:B------:R-:W-:Y:S01]  /*7e80*/  IMAD.U32 R36, R33, 0x10000, RZ ;  /* 0x0001000021247824 */ /* 0x000fe200078e00ff */
[----:B------:R-:W-:Y:S01]  /*7e90*/  LOP3.LUT R41, R41, 0xffff0000, RZ, 0xc0, !PT ;  /* 0xffff000029297812 */ /* 0x000fe200078ec0ff */
[----:B------:R-:W-:Y:S01]  /*7ea0*/  FFMA.FTZ R80, R15, R80, -R128 ;  /* 0x000000500f507223 */ /* 0x000fe20000010880 */
[----:B------:R-:W-:Y:S01]  /*7eb0*/  LOP3.LUT R33, R33, 0xffff0000, RZ, 0xc0, !PT ;  /* 0xffff000021217812 */ /* 0x000fe200078ec0ff */
[C---:B------:R-:W-:Y:S01]  /*7ec0*/  FFMA.FTZ R11, R12.reuse, R11, -R39 ;  /* 0x0000000b0c0b7223 */ /* 0x040fe20000010827 */
[----:B------:R-:W-:Y:S01]  /*7ed0*/  FFMA.FTZ R15, R15, R42, R82 ;  /* 0x0000002a0f0f7223 */ /* 0x000fe20000010052 */
        /* <DEDUP_REMOVED lines=19> */
[----:B------:R-:W-:Y:S01]  /*8010*/  F2FP.BF16.F32.PACK_AB R37, R163, R40 ;  /* 0x00000028a325723e */ /* 0x000fe200000010ff */
[----:B------:R-:W-:-:S02]  /*8020*/  IMAD.MOV.U32 R15, RZ, RZ, R47 ;  /* 0x000000ffff0f7224 */ /* 0x000fc400078e002f */
[----:B------:R-:W-:-:S07]  /*8030*/  IMAD.MOV.U32 R38, RZ, RZ, R34 ;  /* 0x000000ffff267224 */ /* 0x000fce00078e0022 */
.L_x_2771:
[----:B------:R-:W-:Y:S05]  /*8040*/  BSYNC B2 ;  /* 0x0000000000027941 */ /* 0x000fea0003800000 */
.L_x_2770:
[----:B--2---:R2:W-:Y:S04]  /*8050*/  ST.E.128 desc[UR60][R44.64], R12 ;  /* 0x0000000c2c007985 */ /* 0x0045e8000c101d3c */
[----:B---3--:R2:W-:Y:S02]  /*8060*/  @!P3 ST.E.128 desc[UR60][R124.64], R36 ;  /* 0x000000247c00b985 */ /* 0x0085e4000c101d3c */
.L_x_2765:
[----:B------:R-:W-:Y:S05]  /*8070*/  BSYNC B1 ;  /* 0x0000000000017941 */ /* 0x000fea0003800000 */
.L_x_2764:
[----:B------:R-:W-:-:S03]  /*8080*/  UMOV UR4, 0xffffffff ;  /* 0xffffffff00047882 */ /* 0x000fc60000000000 */
[----:B------:R-:W-:Y:S05]  /*8090*/  BRA.DIV UR4, `(.L_x_2772) ;  /* 0x0000028a04fc7947 */ /* 0x000fea000b800000 */
[----:B--2---:R2:W0:Y:S04]  /*80a0*/  SHFL.IDX PT, R37, R119, 0x1, 0x181f ;  /* 0x00381f0077257f89 */ /* 0x00442800000e0000 */
[----:B------:R2:W0:Y:S02]  /*80b0*/  SHFL.IDX PT, R36, R120, 0x1, 0x181f ;  /* 0x00381f0078247f89 */ /* 0x00042400000e0000 */
.L_x_3107:
[----:B------:R-:W-:Y:S04]  /*80c0*/  BSSY B1, `(.L_x_2773) ;  /* 0x000010a000017945 */ /* 0x000fe80003800000 */
[----:B------:R-:W-:Y:S05]  /*80d0*/  @P4 BRA `(.L_x_2774) ;  /* 0x0000001000204947 */ /* 0x000fea0003800000 */
[----:B------:R-:W-:Y:S01]  /*80e0*/  ISETP.NE.AND P3, PT, R4, RZ, PT ;  /* 0x000000ff0400720c */ /* 0x000fe20003f65270 */
[----:B------:R-:W-:-:S12]  /*80f0*/  BSSY B2, `(.L_x_2775) ;  /* 0x0000084000027945 */ /* 0x000fd80003800000 */
[----:B------:R-:W-:Y:S05]  /*8100*/  @!P3 BRA `(.L_x_2776) ;  /* 0x000000080008b947 */ /* 0x000fea0003800000 */
[----:B----4-:R-:W4:Y:S01]  /*8110*/  LDL R14, [R1+0x64] ;  /* 0x00006400010e7983 */ /* 0x010f220000100800 */
[----:B------:R-:W-:Y:S01]  /*8120*/  SEL R11, R115, R137, !P2 ;  /* 0x00000089730b7207 */ /* 0x000fe20005000000 */
[----:B------:R-:W-:Y:S01]  /*8130*/  VIADD R13, R220, 0x20 ;  /* 0x00000020dc0d7836 */ /* 0x000fe20000000000 */
[----:B0-----:R-:W-:Y:S01]  /*8140*/  LEA R38, P4, R10, R36, 0x1 ;  /* 0x000000240a267211 */ /* 0x001fe200078808ff */
        /* <DEDUP_REMOVED lines=14> */
[----:B------:R-:W-:-:S02]  /*8230*/  ISETP.GE.AND P4, PT, R16, R114, PT ;  /* 0x000000721000720c */ /* 0x000fc40003f86270 */
        /* <DEDUP_REMOVED lines=10> */
[----:B------:R-:W-:-:S03]  /*82e0*/  IMAD R32, R13, 0x2, R22 ;  /* 0x000000020d207824 */ /* 0x000fc600078e0216 */
[----:B------:R0:W4:Y:S04]  /*82f0*/  LDS.128 R12, [R11+0x24400] ;  /* 0x024400000b0c7984 */ /* 0x0001280000000c00 */
[----:B------:R-:W0:Y:S01]  /*8300*/  LDS.128 R32, [R32+0x24400] ;  /* 0x0244000020207984 */ /* 0x000e220000000c00 */
[----:B------:R-:W-:Y:S05]  /*8310*/  @P4 BRA `(.L_x_2778) ;  /* 0x0000000400784947 */ /* 0x000fea0003800000 */
[--C-:B------:R-:W-:Y:S01]  /*8320*/  SHF.R.U64 R43, R60, 0x10, R61.reuse ;  /* 0x000000103c2b7819 */ /* 0x100fe2000000123d */
[----:B0-----:R-:W-:Y:S01]  /*8330*/  IMAD.U32 R47, R33, 0x10000, RZ ;  /* 0x00010000212f7824 */ /* 0x001fe200078e00ff */
[----:B------:R-:W-:Y:S01]  /*8340*/  SHF.R.U32.HI R61, RZ, 0x10, R61 ;  /* 0x00000010ff3d7819 */ /* 0x000fe2000001163d */
[----:B----4-:R-:W-:Y:S01]  /*8350*/  IMAD.U32 R44, R13, 0x10000, RZ ;  /* 0x000100000d2c7824 */ /* 0x010fe200078e00ff */
[--C-:B------:R-:W-:Y:S01]  /*8360*/  SHF.R.U64 R42, R52, 0x10, R53.reuse ;  /* 0x00000010342a7819 */ /* 0x100fe20000001235 */
[----:B------:R-:W-:Y:S01]  /*8370*/  IMAD.U32 R80, R35, 0x10000, RZ ;  /* 0x0001000023507824 */ /* 0x000fe200078e00ff */
[----:B------:R-:W-:Y:S01]  /*8380*/  SHF.R.U32.HI R52, RZ, 0x10, R53 ;  /* 0x00000010ff347819 */ /* 0x000fe20000011635 */
[----:B------:R-:W-:Y:S01]  /*8390*/  IMAD.U32 R60, R15, 0x10000, RZ ;  /* 0x000100000f3c7824 */ /* 0x000fe200078e00ff */
[----:B------:R-:W-:Y:S02]  /*83a0*/  PRMT R182, R182, 0x5410, R61 ;  /* 0x00005410b6b67816 */ /* 0x000fe4000000003d */
[----:B------:R-:W-:-:S02]  /*83b0*/  SHF.R.U64 R11, R54, 0x10, R55 ;  /* 0x00000010360b7819 */ /* 0x000fc40000001237 */
[--C-:B------:R-:W-:Y:S02]  /*83c0*/  SHF.R.U64 R45, R62, 0x10, R63.reuse ;  /* 0x000000103e2d7819 */ /* 0x100fe4000000123f */
[----:B------:R-:W-:Y:S02]  /*83d0*/  PRMT R185, R185, 0x5410, R52 ;  /* 0x00005410b9b97816 */ /* 0x000fe40000000034 */
[----:B------:R-:W-:Y:S02]  /*83e0*/  SHF.R.U32.HI R62, RZ, 0x10, R63 ;  /* 0x00000010ff3e7819 */ /* 0x000fe4000001163f */
[----:B------:R-:W-:Y:S01]  /*83f0*/  PRMT R183, R183, 0x5410, R42 ;  /* 0x00005410b7b77816 */ /* 0x000fe2000000002a */
[----:B------:R-:W-:Y:S01]  /*8400*/  IMAD.U32 R42, R182, 0x10000, RZ ;  /* 0x00010000b62a7824 */ /* 0x000fe200078e00ff */
[----:B------:R-:W-:Y:S01]  /*8410*/  SHF.R.U32.HI R54, RZ, 0x10, R55 ;  /* 0x00000010ff367819 */ /* 0x000fe20000011637 */
[----:B------:R-:W-:Y:S01]  /*8420*/  IMAD.U32 R55, R14, 0x10000, RZ ;  /* 0x000100000e377824 */ /* 0x000fe200078e00ff */
[----:B------:R-:W-:Y:S01]  /*8430*/  PRMT R184, R184, 0x5410, R11 ;  /* 0x00005410b8b87816 */ /* 0x000fe2000000000b */
[----:B------:R-:W-:Y:S01]  /*8440*/  IMAD.U32 R11, R185, 0x10000, RZ ;  /* 0x00010000b90b7824 */ /* 0x000fe200078e00ff */
[----:B------:R-:W-:Y:S01]  /*8450*/  PRMT R180, R180, 0x5410, R45 ;  /* 0x00005410b4b47816 */ /* 0x000fe2000000002d */
[-C--:B------:R-:W-:Y:S01]  /*8460*/  FMUL.FTZ R45, R47, R42.reuse ;  /* 0x0000002a2f2d7220 */ /* 0x080fe20000410000 */
[----:B------:R-:W-:Y:S01]  /*8470*/  PRMT R181, R181, 0x5410, R62 ;  /* 0x00005410b5b57816 */ /* 0x000fe2000000003e */
[-C--:B------:R-:W-:Y:S01]  /*8480*/  FMUL.FTZ R61, R47, R11.reuse ;  /* 0x0000000b2f3d7220 */ /* 0x080fe20000410000 */
[----:B------:R-:W-:Y:S01]  /*8490*/  PRMT R179, R179, 0x5410, R54 ;  /* 0x00005410b3b37816 */ /* 0x000fe20000000036 */
[----:B------:R-:W-:Y:S01]  /*84a0*/  FFMA.FTZ R11, R44, R11, -R45 ;  /* 0x0000000b2c0b7223 */ /* 0x000fe2000001082d */
[----:B------:R-:W-:Y:S01]  /*84b0*/  PRMT R186, R186, 0x5410, R43 ;  /* 0x00005410baba7816 */ /* 0x000fe2000000002b */
[----:B------:R-:W-:Y:S01]  /*84c0*/  IMAD.U32 R47, R181, 0x10000, RZ ;  /* 0x00010000b52f7824 */ /* 0x000fe200078e00ff */
[----:B------:R-:W-:Y:S01]  /*84d0*/  LOP3.LUT R53, R33, 0xffff0000, RZ, 0xc0, !PT ;  /* 0xffff000021357812 */ /* 0x000fe200078ec0ff */
[----:B------:R-:W-:Y:S01]  /*84e0*/  IMAD.U32 R45, R179, 0x10000, RZ ;  /* 0x00010000b32d7824 */ /* 0x000fe200078e00ff */
[----:B------:R-:W-:Y:S01]  /*84f0*/  LOP3.LUT R43, R182, 0xffff0000, RZ, 0xc0, !PT ;  /* 0xffff0000b62b7812 */ /* 0x000fe200078ec0ff */
[----:B------:R-:W-:Y:S01]  /*8500*/  FFMA.FTZ R44, R44, R42, R61 ;  /* 0x0000002a2c2c7223 */ /* 0x000fe2000001003d */
[----:B------:R-:W-:Y:S01]  /*8510*/  LOP3.LUT R185, R185, 0xffff0000, RZ, 0xc0, !PT ;  /* 0xffff0000b9b97812 */ /* 0x000fe200078ec0ff */
[C---:B------:R-:W-:Y:S01]  /*8520*/  FMUL.FTZ R61, R80.reuse, R47 ;  /* 0x0000002f503d7220 */ /* 0x040fe20000410000 */
[----:B------:R-:W-:Y:S01]  /*8530*/  LOP3.LUT R46, R13, 0xffff0000, RZ, 0xc0, !PT ;  /* 0xffff00000d2e7812 */ /* 0x000fe200078ec0ff */
[----:B------:R-:W-:Y:S01]  /*8540*/  FMUL.FTZ R81, R53, R43 ;  /* 0x0000002b35517220 */ /* 0x000fe20000410000 */
[----:B------:R-:W-:Y:S01]  /*8550*/  LOP3.LUT R35, R35, 0xffff0000, RZ, 0xc0, !PT ;  /* 0xffff000023237812 */ /* 0x000fe200078ec0ff */
[----:B------:R-:W-:Y:S01]  /*8560*/  FMUL.FTZ R53, R53, R185 ;  /* 0x000000b935357220 */ /* 0x000fe20000410000 */
        /* <DEDUP_REMOVED lines=13> */
[----:B------:R-:W-:Y:S01]  /*8640*/  IMAD.U32 R54, R183, 0x10000, RZ ;  /* 0x00010000b7367824 */ /* 0x000fe200078e00ff */
[----:B------:R-:W-:Y:S01]  /*8650*/  LOP3.LUT R32, R32, 0xffff0000, RZ, 0xc0, !PT ;  /* 0xffff000020207812 */ /* 0x000fe200078ec0ff */
[----:B------:R-:W-:Y:S02]  /*8660*/  IMAD.U32 R13, R12, 0x10000, RZ ;  /* 0x000100000c0d7824 */ /* 0x000fe400078e00ff */
[C---:B------:R-:W-:Y:S01]  /*8670*/  FMUL.FTZ R80, R33.reuse, R62 ;  /* 0x0000003e21507220 */ /* 0x040fe20000410000 */
[----:B------:R-:W-:Y:S01]  /*8680*/  FMUL.FTZ R47, R33, R54 ;  /* 0x00000036212f7220 */ /* 0x000fe20000410000 */
[----:B------:R-:W-:Y:S01]  /*8690*/  LOP3.LUT R35, R186, 0xffff0000, RZ, 0xc0, !PT ;  /* 0xffff0000ba237812 */ /* 0x000fe200078ec0ff */
[----:B------:R-:W-:Y:S01]  /*86a0*/  FFMA.FTZ R15, R15, R52, R82 ;  /* 0x000000340f0f7223 */ /* 0x000fe20000010052 */
[----:B------:R-:W-:Y:S01]  /*86b0*/  LOP3.LUT R183, R183, 0xffff0000, RZ, 0xc0, !PT ;  /* 0xffff0000b7b77812 */ /* 0x000fe200078ec0ff */
[C---:B------:R-:W-:Y:S01]  /*86c0*/  FFMA.FTZ R33, R13.reuse, R54, -R80 ;  /* 0x000000360d217223 */ /* 0x040fe20000010850 */
[----:B------:R-:W-:Y:S01]  /*86d0*/  LOP3.LUT R63, R14, 0xffff0000, RZ, 0xc0, !PT ;  /* 0xffff00000e3f7812 */ /* 0x000fe200078ec0ff */
[----:B------:R-:W-:Y:S01]  /*86e0*/  FFMA.FTZ R13, R13, R62, R47 ;  /* 0x0000003e0d0d7223 */ /* 0x000fe2000001002f */
[C---:B------:R-:W-:Y:S01]  /*86f0*/  IMAD.U32 R14, R34.reuse, 0x10000, RZ ;  /* 0x00010000220e7824 */ /* 0x040fe200078e00ff */
[----:B------:R-:W-:Y:S01]  /*8700*/  LOP3.LUT R34, R34, 0xffff0000, RZ, 0xc0, !PT ;  /* 0xffff000022227812 */ /* 0x000fe200078ec0ff */
[C---:B------:R-:W-:Y:S01]  /*8710*/  IMAD.U32 R47, R180.reuse, 0x10000, RZ ;  /* 0x00010000b42f7824 */ /* 0x040fe200078e00ff */
[----:B------:R-:W-:Y:S01]  /*8720*/  LOP3.LUT R180, R180, 0xffff0000, RZ, 0xc0, !PT ;  /* 0xffff0000b4b47812 */ /* 0x000fe200078ec0ff */
[----:B------:R-:W-:Y:S01]  /*8730*/  FMUL.FTZ R53, R32, R35 ;  /* 0x0000002320357220 */ /* 0x000fe20000410000 */
[----:B------:R-:W-:Y:S01]  /*8740*/  LOP3.LUT R12, R12, 0xffff0000, RZ, 0xc0, !PT ;  /* 0xffff00000c0c7812 */ /* 0x000fe200078ec0ff */
[----:B------:R-:W-:Y:S01]  /*8750*/  FMUL.FTZ R61, R32, R183 ;  /* 0x000000b7203d7220 */ /* 0x000fe20000410000 */
[C---:B------:R-:W-:Y:S01]  /*8760*/  IMAD.U32 R32, R184.reuse, 0x10000, RZ ;  /* 0x00010000b8207824 */ /* 0x040fe200078e00ff */
[----:B------:R-:W-:Y:S01]  /*8770*/  LOP3.LUT R184, R184, 0xffff0000, RZ, 0xc0, !PT ;  /* 0xffff0000b8b87812 */ /* 0x000fe200078ec0ff */
[----:B------:R-:W-:Y:S01]  /*8780*/  FMUL.FTZ R54, R14, R47 ;  /* 0x0000002f0e367220 */ /* 0x000fe20000410000 */
[----:B------:R-:W-:Y:S01]  /*8790*/  FMUL.FTZ R62, R34, R180 ;  /* 0x000000b4223e7220 */ /* 0x000fe20000410000 */
[C---:B------:R-:W-:Y:S01]  /*87a0*/  FFMA.FTZ R52, R12.reuse, R183, -R53 ;  /* 0x000000b70c347223 */ /* 0x040fe20000010835 */
        /* <DEDUP_REMOVED lines=21> */
.L_x_2778:
[----:B------:R-:W-:Y:S05]  /*8900*/  BSYNC B3 ;  /* 0x0000000000037941 */ /* 0x000fea0003800000 */
.L_x_2777:
[----:B----4-:R4:W-:Y:S04]  /*8910*/  ST.E.128 desc[UR60][R38.64], R12 ;  /* 0x0000000c26007985 */ /* 0x0109e8000c101d3c */
[----:B0-----:R4:W-:Y:S02]  /*8920*/  @!P3 ST.E.128 desc[UR60][R40.64], R32 ;  /* 0x000000202800b985 */ /* 0x0019e4000c101d3c */
.L_x_2776:
[----:B------:R-:W-:Y:S05]  /*8930*/  BSYNC B2 ;  /* 0x0000000000027941 */ /* 0x000fea0003800000 */
.L_x_2775:
[----:B------:R-:W-:-:S13]  /*8940*/  ISETP.NE.AND P3, PT, R25, RZ, PT ;  /* 0x000000ff1900720c */ /* 0x000fda0003f65270 */
[----:B------:R-:W-:Y:S05]  /*8950*/  @!P3 BRA `(.L_x_2774) ;  /* 0x000000080000b947 */ /* 0x000fea0003800000 */
[----:B----4-:R-:W4:Y:S01]  /*8960*/  LDL R14, [R1+0x64] ;  /* 0x00006400010e7983 */ /* 0x010f220000100800 */
[----:B------:R-:W-:Y:S01]  /*8970*/  SEL R11, R115, R137, !P1 ;  /* 0x00000089730b7207 */ /* 0x000fe20004800000 */
[C---:B------:R-:W-:Y:S01]  /*8980*/  VIADD R13, R220.reuse, 0x20 ;  /* 0x00000020dc0d7836 */ /* 0x040fe20000000000 */
        /* <DEDUP_REMOVED lines=34> */
[----:B------:R-:W-:Y:S01]  /*8bb0*/  SHF.R.U32.HI R60, RZ, 0x10, R49 ;  /* 0x00000010ff3c7819 */ /* 0x000fe20000011631 */
[----:B------:R-:W-:Y:S01]  /*8bc0*/  IMAD.U32 R42, R13, 0x10000, RZ ;  /* 0x000100000d2a7824 */ /* 0x000fe200078e00ff */
[----:B------:R-:W-:Y:S01]  /*8bd0*/  PRMT R178, R178, 0x5410, R57 ;  /* 0x00005410b2b27816 */ /* 0x000fe20000000039 */
[----:B------:R-:W-:Y:S01]  /*8be0*/  IMAD.U32 R40, R12, 0x10000, RZ ;  /* 0x000100000c287824 */ /* 0x000fe200078e00ff */
[----:B------:R-:W-:Y:S01]  /*8bf0*/  SHF.R.U64 R53, R48, 0x10, R49 ;  /* 0x0000001030357819 */ /* 0x000fe20000001231 */
[----:B------:R-:W-:Y:S01]  /*8c00*/  IMAD.U32 R48, R35, 0x10000, RZ ;  /* 0x0001000023307824 */ /* 0x000fe200078e00ff */
[----:B------:R-:W-:Y:S01]  /*8c10*/  SHF.R.U64 R49, R50, 0x10, R51 ;  /* 0x0000001032317819 */ /* 0x000fe20000001233 */
[----:B------:R-:W-:Y:S01]  /*8c20*/  IMAD.U32 R11, R14, 0x10000, RZ ;  /* 0x000100000e0b7824 */ /* 0x000fe200078e00ff */
[----:B------:R-:W-:-:S02]  /*8c30*/  PRMT R171, R171, 0x5410, R60 ;  /* 0x00005410abab7816 */ /* 0x000fc4000000003c */
[--C-:B------:R-:W-:Y:S02]  /*8c40*/  SHF.R.U64 R50, R58, 0x10, R59.reuse ;  /* 0x000000103a327819 */ /* 0x100fe4000000123b */
[----:B------:R-:W-:Y:S01]  /*8c50*/  LOP3.LUT R43, R35, 0xffff0000, RZ, 0xc0, !PT ;  /* 0xffff0000232b7812 */ /* 0x000fe200078ec0ff */
[----:B------:R-:W-:Y:S01]  /*8c60*/  IMAD.U32 R35, R178, 0x10000, RZ ;  /* 0x00010000b2237824 */ /* 0x000fe200078e00ff */
[----:B------:R-:W-:Y:S02]  /*8c70*/  SHF.R.U32.HI R58, RZ, 0x10, R59 ;  /* 0x00000010ff3a7819 */ /* 0x000fe4000001163b */
[----:B------:R-:W-:Y:S02]  /*8c80*/  SHF.R.U32.HI R54, RZ, 0x10, R51 ;  /* 0x00000010ff367819 */ /* 0x000fe40000011633 */
[----:B------:R-:W-:Y:S01]  /*8c90*/  LOP3.LUT R41, R15, 0xffff0000, RZ, 0xc0, !PT ;  /* 0xffff00000f297812 */ /* 0x000fe200078ec0ff */
[----:B------:R-:W-:Y:S01]  /*8ca0*/  IMAD.U32 R15, R171, 0x10000, RZ ;  /* 0x00010000ab0f7824 */ /* 0x000fe200078e00ff */
[----:B------:R-:W-:Y:S01]  /*8cb0*/  PRMT R158, R158, 0x5410, R49 ;  /* 0x000054109e9e7816 */ /* 0x000fe20000000031 */
[C---:B------:R-:W-:Y:S01]  /*8cc0*/  FMUL.FTZ R49, R46.reuse, R35 ;  /* 0x000000232e317220 */ /* 0x040fe20000410000 */
[----:B------:R-:W-:Y:S01]  /*8cd0*/  PRMT R175, R175, 0x5410, R58 ;  /* 0x00005410afaf7816 */ /* 0x000fe2000000003a */
[-C--:B------:R-:W-:Y:S01]  /*8ce0*/  FMUL.FTZ R51, R46, R15.reuse ;  /* 0x0000000f2e337220 */ /* 0x080fe20000410000 */
[----:B------:R-:W-:Y:S01]  /*8cf0*/  PRMT R159, R159, 0x5410, R54 ;  /* 0x000054109f9f7816 */ /* 0x000fe20000000036 */
[----:B------:R-:W-:Y:S01]  /*8d00*/  FFMA.FTZ R15, R42, R15, -R49 ;  /* 0x0000000f2a0f7223 */ /* 0x000fe20000010831 */
[----:B------:R-:W-:Y:S01]  /*8d10*/  LOP3.LUT R47, R33, 0xffff0000, RZ, 0xc0, !PT ;  /* 0xffff0000212f7812 */ /* 0x000fe200078ec0ff */
[----:B------:R-:W-:Y:S01]  /*8d20*/  IMAD.U32 R49, R175, 0x10000, RZ ;  /* 0x00010000af317824 */ /* 0x000fe200078e00ff */
[----:B------:R-:W-:Y:S01]  /*8d30*/  LOP3.LUT R178, R178, 0xffff0000, RZ, 0xc0, !PT ;  /* 0xffff0000b2b27812 */ /* 0x000fe200078ec0ff */
[----:B------:R-:W-:Y:S01]  /*8d40*/  IMAD.U32 R46, R159, 0x10000, RZ ;  /* 0x000100009f2e7824 */ /* 0x000fe200078e00ff */
[----:B------:R-:W-:Y:S01]  /*8d50*/  LOP3.LUT R171, R171, 0xffff0000, RZ, 0xc0, !PT ;  /* 0xffff0000abab7812 */ /* 0x000fe200078ec0ff */
[----:B------:R-:W-:Y:S01]  /*8d60*/  FFMA.FTZ R35, R42, R35, R51 ;  /* 0x000000232a237223 */ /* 0x000fe20000010033 */
[----:B------:R-:W-:Y:S01]  /*8d70*/  PRMT R177, R177, 0x5410, R52 ;  /* 0x00005410b1b17816 */ /* 0x000fe20000000034 */
[----:B------:R-:W-:Y:S01]  /*8d80*/  FMUL.FTZ R52, R48, R49 ;  /* 0x0000003130347220 */ /* 0x000fe20000410000 */
[----:B------:R-:W-:Y:S01]  /*8d90*/  PRMT R160, R160, 0x5410, R53 ;  /* 0x00005410a0a07816 */ /* 0x000fe20000000035 */
[----:B------:R-:W-:Y:S01]  /*8da0*/  FMUL.FTZ R53, R47, R178 ;  /* 0x000000b22f357220 */ /* 0x000fe20000410000 */
[----:B------:R-:W-:Y:S01]  /*8db0*/  PRMT R173, R173, 0x5410, R50 ;  /* 0x00005410adad7816 */ /* 0x000fe20000000032 */
[-C--:B------:R-:W-:Y:S01]  /*8dc0*/  FMUL.FTZ R47, R47, R171.reuse ;  /* 0x000000ab2f2f7220 */ /* 0x080fe20000410000 */
[----:B------:R-:W-:Y:S01]  /*8dd0*/  LOP3.LUT R44, R13, 0xffff0000, RZ, 0xc0, !PT ;  /* 0xffff00000d2c7812 */ /* 0x000fe200078ec0ff */
[-C--:B------:R-:W-:Y:S01]  /*8de0*/  FMUL.FTZ R48, R48, R46.reuse ;  /* 0x0000002e30307220 */ /* 0x080fe20000410000 */
[----:B------:R-:W-:Y:S01]  /*8df0*/  LOP3.LUT R50, R175, 0xffff0000, RZ, 0xc0, !PT ;  /* 0xffff0000af327812 */ /* 0x000fe200078ec0ff */
[----:B------:R-:W-:Y:S01]  /*8e00*/  FFMA.FTZ R52, R45, R46, -R52 ;  /* 0x0000002e2d347223 */ /* 0x000fe20000010834 */
[----:B------:R-:W-:Y:S01]  /*8e10*/  LOP3.LUT R46, R159, 0xffff0000, RZ, 0xc0, !PT ;  /* 0xffff00009f2e7812 */ /* 0x000fe200078ec0ff */
[C---:B------:R-:W-:Y:S01]  /*8e20*/  FFMA.FTZ R42, R44.reuse, R171, -R53 ;  /* 0x000000ab2c2a7223 */ /* 0x040fe20000010835 */
[----:B------:R-:W-:Y:S01]  /*8e30*/  FFMA.FTZ R178, R44, R178, R47 ;  /* 0x000000b22cb27223 */ /* 0x000fe2000001002f */
[----:B------:R-:W-:Y:S01]  /*8e40*/  FFMA.FTZ R48, R45, R49, R48 ;  /* 0x000000312d307223 */ /* 0x000fe20000010030 */
[----:B------:R-:W-:Y:S01]  /*8e50*/  FMUL.FTZ R54, R43, R50 ;  /* 0x000000322b367220 */ /* 0x000fe20000410000 */
[C---:B------:R-:W-:Y:S01]  /*8e60*/  IMAD.U32 R33, R32.reuse, 0x10000, RZ ;  /* 0x0001000020217824 */ /* 0x040fe200078e00ff */
[----:B------:R-:W-:Y:S01]  /*8e70*/  LOP3.LUT R32, R32, 0xffff0000, RZ, 0xc0, !PT ;  /* 0xffff000020207812 */ /* 0x000fe200078ec0ff */
[----:B------:R-:W-:-:S02]  /*8e80*/  IMAD.U32 R44, R160, 0x10000, RZ ;  /* 0x00010000a02c7824 */ /* 0x000fc400078e00ff */
[-C--:B------:R-:W-:Y:S01]  /*8e90*/  FMUL.FTZ R56, R43, R46.reuse ;  /* 0x0000002e2b387220 */ /* 0x080fe20000410000 */
[----:B------:R-:W-:Y:S02]  /*8ea0*/  IMAD.U32 R45, R177, 0x10000, RZ ;  /* 0x00010000b12d7824 */ /* 0x000fe400078e00ff */
[----:B------:R-:W-:Y:S01]  /*8eb0*/  FFMA.FTZ R49, R41, R46, -R54 ;  /* 0x0000002e29317223 */ /* 0x000fe20000010836 */
[----:B------:R-:W-:Y:S01]  /*8ec0*/  LOP3.LUT R177, R177, 0xffff0000, RZ, 0xc0, !PT ;  /* 0xffff0000b1b17812 */ /* 0x000fe200078ec0ff */
[CC--:B------:R-:W-:Y:S01]  /*8ed0*/  FMUL.FTZ R46, R33.reuse, R44.reuse ;  /* 0x0000002c212e7220 */ /* 0x0c0fe20000410000 */
[----:B------:R-:W-:Y:S01]  /*8ee0*/  FMUL.FTZ R47, R33, R45 ;  /* 0x0000002d212f7220 */ /* 0x000fe20000410000 */
[----:B------:R-:W-:Y:S01]  /*8ef0*/  LOP3.LUT R43, R160, 0xffff0000, RZ, 0xc0, !PT ;  /* 0xffff0000a02b7812 */ /* 0x000fe200078ec0ff */
[----:B------:R-:W-:Y:S01]  /*8f00*/  IMAD.U32 R13, R34, 0x10000, RZ ;  /* 0x00010000220d7824 */ /* 0x000fe200078e00ff */
[----:B------:R-:W-:Y:S01]  /*8f10*/  LOP3.LUT R12, R12, 0xffff0000, RZ, 0xc0, !PT ;  /* 0xffff00000c0c7812 */ /* 0x000fe200078ec0ff */
[----:B------:R-:W-:Y:S01]  /*8f20*/  FMUL.FTZ R33, R32, R177 ;  /* 0x000000b120217220 */ /* 0x000fe20000410000 */
[C---:B------:R-:W-:Y:S01]  /*8f30*/  FFMA.FTZ R47, R40.reuse, R44, -R47 ;  /* 0x0000002c282f7223 */ /* 0x040fe2000001082f */
[----:B------:R-:W-:Y:S01]  /*8f40*/  FFMA.FTZ R46, R40, R45, R46 ;  /* 0x0000002d282e7223 */ /* 0x000fe2000001002e */
[----:B------:R-:W-:Y:S01]  /*8f50*/  FFMA.FTZ R51, R41, R50, R56 ;  /* 0x0000003229337223 */ /* 0x000fe20000010038 */
[C---:B------:R-:W-:Y:S01]  /*8f60*/  IMAD.U32 R40, R173.reuse, 0x10000, RZ ;  /* 0x00010000ad287824 */ /* 0x040fe200078e00ff */
[----:B------:R-:W-:Y:S01]  /*8f70*/  LOP3.LUT R34, R34, 0xffff0000, RZ, 0xc0, !PT ;  /* 0xffff000022227812 */ /* 0x000fe200078ec0ff */
[-C--:B------:R-:W-:Y:S01]  /*8f80*/  FMUL.FTZ R41, R32, R43.reuse ;  /* 0x0000002b20297220 */ /* 0x080fe20000410000 */
[----:B------:R-:W-:Y:S01]  /*8f90*/  LOP3.LUT R173, R173, 0xffff0000, RZ, 0xc0, !PT ;  /* 0xffff0000adad7812 */ /* 0x000fe200078ec0ff */
[----:B------:R-:W-:Y:S01]  /*8fa0*/  FFMA.FTZ R44, R12, R43, -R33 ;  /* 0x0000002b0c2c7223 */ /* 0x000fe20000010821 */
        /* <DEDUP_REMOVED lines=24> */
.L_x_2780:
[----:B------:R-:W-:Y:S05]  /*9130*/  BSYNC B2 ;  /* 0x0000000000027941 */ /* 0x000fea0003800000 */
.L_x_2779:
[----:B----4-:R4:W-:Y:S04]  /*9140*/  ST.E.128 desc[UR60][R38.64], R12 ;  /* 0x0000000c26007985 */ /* 0x0109e8000c101d3c */
[----:B0-----:R4:W-:Y:S02]  /*9150*/  @!P3 ST.E.128 desc[UR60][R36.64], R32 ;  /* 0x000000202400b985 */ /* 0x0019e4000c101d3c */
.L_x_2774:
[----:B------:R-:W-:Y:S05]  /*9160*/  BSYNC B1 ;  /* 0x0000000000017941 */ /* 0x000fea0003800000 */
.L_x_2773:
[----:B------:R-:W-:-:S03]  /*9170*/  UMOV UR4, 0xffffffff ;  /* 0xffffffff00047882 */ /* 0x000fc60000000000 */
[----:B------:R-:W-:Y:S05]  /*9180*/  BRA.DIV UR4, `(.L_x_2781) ;  /* 0x0000027e040c7947 */ /* 0x000fea000b800000 */
[----:B0---4-:R0:W4:Y:S04]  /*9190*/  SHFL.IDX PT, R37, R119, 0x2, 0x181f ;  /* 0x00581f0077257f89 */ /* 0x01112800000e0000 */
[----:B------:R0:W0:Y:S02]  /*91a0*/  SHFL.IDX PT, R36, R120, 0x2, 0x181f ;  /* 0x00581f0078247f89 */ /* 0x00002400000e0000 */
.L_x_3111:
[----:B------:R-:W-:Y:S05]  /*91b0*/  @P5 BRA `(.L_x_2739) ;  /* 0x0000001400bc5947 */ /* 0x000fea0003800000 */
[----:B------:R-:W-:Y:S01]  /*91c0*/  ISETP.NE.AND P3, PT, R4, RZ, PT ;  /* 0x000000ff0400720c */ /* 0x000fe20003f65270 */
[----:B------:R-:W-:-:S12]  /*91d0*/  BSSY B1, `(.L_x_2782) ;  /* 0x000007a000017945 */ /* 0x000fd80003800000 */
[----:B------:R-:W-:Y:S05]  /*91e0*/  @!P3 BRA `(.L_x_2783) ;  /* 0x0000000400e0b947 */ /* 0x000fea0003800000 */
[----:B------:R-:W5:Y:S01]  /*91f0*/  LDL R13, [R1+0x60] ;  /* 0x00006000010d7983 */ /* 0x000f620000100800 */
[----:B------:R-:W-:Y:S01]  /*9200*/  SEL R11, R115, R137, !P2 ;  /* 0x00000089730b7207 */ /* 0x000fe20005000000 */
[----:B------:R-:W-:Y:S01]  /*9210*/  BSSY B2, `(.L_x_2784) ;  /* 0x0000073000027945 */ /* 0x000fe20003800000 */
[----:B------:R-:W-:Y:S02]  /*9220*/  ISETP.GE.AND P4, PT, R16, R114, PT ;  /* 0x000000721000720c */ /* 0x000fe40003f86270 */
[----:B------:R-:W-:Y:S02]  /*9230*/  SHF.R.S32.HI R12, RZ, 0x1f, R11 ;  /* 0x0000001fff0c7819 */ /* 0x000fe4000001140b */
[----:B0-----:R-:W-:Y:S02]  /*9240*/  LEA R38, P3, R10, R36, 0x1 ;  /* 0x000000240a267211 */ /* 0x001fe400078608ff */
[----:B------:R-:W-:Y:S02]  /*9250*/  LEA.HI R12, R12, R11, RZ, 0x4 ;  /* 0x0000000b0c0c7211 */ /* 0x000fe400078f20ff */
[----:B----4-:R-:W-:-:S02]  /*9260*/  LEA.HI.X R39, R10, R37, R28, 0x1, P3 ;  /* 0x000000250a277211 */ /* 0x010fc400018f0c1c */
[----:B------:R-:W-:-:S04]  /*9270*/  LEA.HI.SX32 R12, R12, R9, 0x1c ;  /* 0x000000090c0c7211 */ /* 0x000fc800078fe2ff */
[----:B------:R-:W-:Y:S01]  /*9280*/  SHF.R.S32.HI R11, RZ, 0x1f, R12 ;  /* 0x0000001fff0b7819 */ /* 0x000fe2000001140c */
[----:B------:R-:W-:-:S03]  /*9290*/  IMAD.SHL.U32 R41, R12, 0x8, RZ ;  /* 0x000000080c297824 */ /* 0x000fc600078e00ff */
[----:B------:R-:W-:Y:S02]  /*92a0*/  LEA.HI R11, R11, R12, RZ, 0x3 ;  /* 0x0000000c0b0b7211 */ /* 0x000fe400078f18ff */
[----:B------:R-:W-:Y:S02]  /*92b0*/  ISETP.GE.AND P5, PT, R41, R136, PT ;  /* 0x000000882900720c */ /* 0x000fe40003fa6270 */
[----:B------:R-:W-:Y:S02]  /*92c0*/  SHF.R.S32.HI R12, RZ, 0x3, R11 ;  /* 0x00000003ff0c7819 */ /* 0x000fe4000001140b */
[----:B------:R-:W-:-:S04]  /*92d0*/  LOP3.LUT R11, R0, 0x38, R41, 0xf8, !PT ;  /* 0x00000038000b7812 */ /* 0x000fc800078ef829 */
[----:B------:R-:W-:-:S05]  /*92e0*/  LOP3.LUT R11, R11, R138, RZ, 0x3c, !PT ;  /* 0x0000008a0b0b7212 */ /* 0x000fca00078e3cff */
[----:B------:R-:W-:-:S04]  /*92f0*/  @!P5 IMAD.WIDE R40, R41, 0x2, R36 ;  /* 0x000000022928d825 */ /* 0x000fc800078e0224 */
[----:B-----5:R-:W-:-:S04]  /*9300*/  IMAD R12, R12, 0x1400, R13 ;  /* 0x000014000c0c7824 */ /* 0x020fc800078e020d */
        /* <DEDUP_REMOVED lines=11> */
[----:B------:R-:W-:Y:S01]  /*93c0*/  IMAD.U32 R48, R35, 0x10000, RZ ;  /* 0x0001000023307824 */ /* 0x000fe200078e00ff */
[--C-:B------:R-:W-:Y:S01]  /*93d0*/  SHF.R.U64 R55, R68, 0x10, R69.reuse ;  /* 0x0000001044377819 */ /* 0x100fe20000001245 */
[----:B----4-:R-:W-:Y:S01]  /*93e0*/  IMAD.U32 R45, R15, 0x10000, RZ ;  /* 0x000100000f2d7824 */ /* 0x010fe200078e00ff */
[----:B------:R-:W-:Y:S01]  /*93f0*/  SHF.R.U32.HI R68, RZ, 0x10, R69 ;  /* 0x00000010ff447819 */ /* 0x000fe20000011645 */
[----:B------:R-:W-:Y:S01]  /*9400*/  IMAD.U32 R42, R12, 0x10000, RZ ;  /* 0x000100000c2a7824 */ /* 0x000fe200078e00ff */
[----:B------:R-:W-:Y:S01]  /*9410*/  PRMT R157, R157, 0x5410, R76 ;  /* 0x000054109d9d7816 */ /* 0x000fe2000000004c */
[----:B------:R-:W-:Y:S01]  /*9420*/  IMAD.U32 R11, R14, 0x10000, RZ ;  /* 0x000100000e0b7824 */ /* 0x000fe200078e00ff */
[----:B------:R-:W-:-:S02]  /*9430*/  PRMT R153, R153, 0x5410, R68 ;  /* 0x0000541099997816 */ /* 0x000fc40000000044 */
[----:B------:R-:W-:Y:S01]  /*9440*/  SHF.R.U64 R53, R70, 0x10, R71 ;  /* 0x0000001046357819 */ /* 0x000fe20000001247 */
[----:B------:R-:W-:Y:S01]  /*9450*/  IMAD.U32 R50, R157, 0x10000, RZ ;  /* 0x000100009d327824 */ /* 0x000fe200078e00ff */
[----:B------:R-:W-:Y:S02]  /*9460*/  SHF.R.U64 R51, R78, 0x10, R79 ;  /* 0x000000104e337819 */ /* 0x000fe4000000124f */
[----:B------:R-:W-:Y:S01]  /*9470*/  PRMT R156, R156, 0x5410, R49 ;  /* 0x000054109c9c7816 */ /* 0x000fe20000000031 */
[----:B------:R-:W-:Y:S01]  /*9480*/  IMAD.U32 R49, R153, 0x10000, RZ ;  /* 0x0001000099317824 */ /* 0x000fe200078e00ff */
[----:B------:R-:W-:Y:S01]  /*9490*/  SHF.R.U32.HI R70, RZ, 0x10, R71 ;  /* 0x00000010ff467819 */ /* 0x000fe20000011647 */
[C---:B------:R-:W-:Y:S01]  /*94a0*/  FMUL.FTZ R52, R46.reuse, R50 ;  /* 0x000000322e347220 */ /* 0x040fe20000410000 */
[----:B------:R-:W-:Y:S01]  /*94b0*/  SHF.R.U32.HI R78, RZ, 0x10, R79 ;  /* 0x00000010ff4e7819 */ /* 0x000fe2000001164f */
[----:B------:R-:W-:Y:S01]  /*94c0*/  FMUL.FTZ R54, R46, R49 ;  /* 0x000000312e367220 */ /* 0x000fe20000410000 */
[----:B------:R-:W-:-:S02]  /*94d0*/  SHF.L.U32 R43, R13, 0x10, RZ ;  /* 0x000000100d2b7819 */ /* 0x000fc400000006ff */
[----:B------:R-:W-:Y:S01]  /*94e0*/  LOP3.LUT R47, R33, 0xffff0000, RZ, 0xc0, !PT ;  /* 0xffff0000212f7812 */ /* 0x000fe200078ec0ff */
[----:B------:R-:W-:Y:S01]  /*94f0*/  IMAD.U32 R33, R32, 0x10000, RZ ;  /* 0x0001000020217824 */ /* 0x000fe200078e00ff */
[----:B------:R-:W-:Y:S01]  /*9500*/  LOP3.LUT R157, R157, 0xffff0000, RZ, 0xc0, !PT ;  /* 0xffff00009d9d7812 */ /* 0x000fe200078ec0ff */
[----:B------:R-:W-:Y:S01]  /*9510*/  FFMA.FTZ R52, R43, R49, -R52 ;  /* 0x000000312b347223 */ /* 0x000fe20000010834 */
[----:B------:R-:W-:Y:S01]  /*9520*/  LOP3.LUT R153, R153, 0xffff0000, RZ, 0xc0, !PT ;  /* 0xffff000099997812 */ /* 0x000fe200078ec0ff */
[----:B------:R-:W-:Y:S01]  /*9530*/  FFMA.FTZ R54, R43, R50, R54 ;  /* 0x000000322b367223 */ /* 0x000fe20000010036 */
[----:B------:R-:W-:Y:S01]  /*9540*/  PRMT R151, R151, 0x5410, R70 ;  /* 0x0000541097977816 */ /* 0x000fe20000000046 */
[----:B------:R-:W-:Y:S01]  /*9550*/  FMUL.FTZ R49, R47, R157 ;  /* 0x0000009d2f317220 */ /* 0x000fe20000410000 */
[----:B------:R-:W-:Y:S01]  /*9560*/  PRMT R155, R155, 0x5410, R78 ;  /* 0x000054109b9b7816 */ /* 0x000fe2000000004e */
[-C--:B------:R-:W-:Y:S01]  /*9570*/  FMUL.FTZ R47, R47, R153.reuse ;  /* 0x000000992f2f7220 */ /* 0x080fe20000410000 */
[----:B------:R-:W-:Y:S01]  /*9580*/  LOP3.LUT R44, R13, 0xffff0000, RZ, 0xc0, !PT ;  /* 0xffff00000d2c7812 */ /* 0x000fe200078ec0ff */
[----:B------:R-:W-:Y:S01]  /*9590*/  IMAD.U32 R43, R151, 0x10000, RZ ;  /* 0x00010000972b7824 */ /* 0x000fe200078e00ff */
[----:B------:R-:W-:Y:S01]  /*95a0*/  LOP3.LUT R35, R35, 0xffff0000, RZ, 0xc0, !PT ;  /* 0xffff000023237812 */ /* 0x000fe200078ec0ff */
[C---:B------:R-:W-:Y:S01]  /*95b0*/  IMAD.U32 R46, R155.reuse, 0x10000, RZ ;  /* 0x000100009b2e7824 */ /* 0x040fe200078e00ff */
[----:B------:R-:W-:Y:S01]  /*95c0*/  LOP3.LUT R50, R155, 0xffff0000, RZ, 0xc0, !PT ;  /* 0xffff00009b327812 */ /* 0x000fe200078ec0ff */
[C---:B------:R-:W-:Y:S01]  /*95d0*/  FFMA.FTZ R153, R44.reuse, R153, -R49 ;  /* 0x000000992c997223 */ /* 0x040fe20000010831 */
[----:B------:R-:W-:Y:S01]  /*95e0*/  FFMA.FTZ R157, R44, R157, R47 ;  /* 0x0000009d2c9d7223 */ /* 0x000fe2000001002f */
[CC--:B------:R-:W-:Y:S01]  /*95f0*/  FMUL.FTZ R56, R48.reuse, R46.reuse ;  /* 0x0000002e30387220 */ /* 0x0c0fe20000410000 */
[-C--:B------:R-:W-:Y:S01]  /*9600*/  FMUL.FTZ R49, R48, R43.reuse ;  /* 0x0000002b30317220 */ /* 0x080fe20000410000 */
[----:B------:R-:W-:Y:S01]  /*9610*/  LOP3.LUT R44, R151, 0xffff0000, RZ, 0xc0, !PT ;  /* 0xffff0000972c7812 */ /* 0x000fe200078ec0ff */
[----:B------:R-:W-:Y:S01]  /*9620*/  IMAD.U32 R13, R34, 0x10000, RZ ;  /* 0x00010000220d7824 */ /* 0x000fe200078e00ff */
[----:B------:R-:W-:Y:S01]  /*9630*/  PRMT R150, R150, 0x5410, R55 ;  /* 0x0000541096967816 */ /* 0x000fe20000000037 */
[----:B------:R-:W-:Y:S01]  /*9640*/  FFMA.FTZ R56, R45, R43, -R56 ;  /* 0x0000002b2d387223 */ /* 0x000fe20000010838 */
[----:B------:R-:W-:Y:S01]  /*9650*/  LOP3.LUT R15, R15, 0xffff0000, RZ, 0xc0, !PT ;  /* 0xffff00000f0f7812 */ /* 0x000fe200078ec0ff */
[----:B------:R-:W-:Y:S01]  /*9660*/  FFMA.FTZ R48, R45, R46, R49 ;  /* 0x0000002e2d307223 */ /* 0x000fe20000010031 */
[----:B------:R-:W-:Y:S01]  /*9670*/  LOP3.LUT R32, R32, 0xffff0000, RZ, 0xc0, !PT ;  /* 0xffff000020207812 */ /* 0x000fe200078ec0ff */
[----:B------:R-:W-:Y:S01]  /*9680*/  FMUL.FTZ R46, R35, R50 ;  /* 0x00000032232e7220 */ /* 0x000fe20000410000 */
[----:B------:R-:W-:-:S02]  /*9690*/  IMAD.U32 R45, R156, 0x10000, RZ ;  /* 0x000100009c2d7824 */ /* 0x000fc400078e00ff */
[-C--:B------:R-:W-:Y:S01]  /*96a0*/  FMUL.FTZ R58, R35, R44.reuse ;  /* 0x0000002c233a7220 */ /* 0x080fe20000410000 */
[----:B------:R-:W-:Y:S01]  /*96b0*/  LOP3.LUT R47, R156, 0xffff0000, RZ, 0xc0, !PT ;  /* 0xffff00009c2f7812 */ /* 0x000fe200078ec0ff */
[----:B------:R-:W-:Y:S01]  /*96c0*/  IMAD.U32 R43, R150, 0x10000, RZ ;  /* 0x00010000962b7824 */ /* 0x000fe200078e00ff */
[----:B------:R-:W-:Y:S01]  /*96d0*/  PRMT R152, R152, 0x5410, R53 ;  /* 0x0000541098987816 */ /* 0x000fe20000000035 */
[----:B------:R-:W-:Y:S01]  /*96e0*/  FMUL.FTZ R49, R33, R45 ;  /* 0x0000002d21317220 */ /* 0x000fe20000410000 */
[----:B------:R-:W-:Y:S01]  /*96f0*/  PRMT R154, R154, 0x5410, R51 ;  /* 0x000054109a9a7816 */ /* 0x000fe20000000033 */
[C---:B------:R-:W-:Y:S01]  /*9700*/  FFMA.FTZ R51, R15.reuse, R44, -R46 ;  /* 0x0000002c0f337223 */ /* 0x040fe2000001082e */
[----:B------:R-:W-:Y:S01]  /*9710*/  LOP3.LUT R12, R12, 0xffff0000, RZ, 0xc0, !PT ;  /* 0xffff00000c0c7812 */ /* 0x000fe200078ec0ff */
[----:B------:R-:W-:Y:S01]  /*9720*/  FFMA.FTZ R53, R15, R50, R58 ;  /* 0x000000320f357223 */ /* 0x000fe2000001003a */
[----:B------:R-:W-:Y:S01]  /*9730*/  LOP3.LUT R35, R150, 0xffff0000, RZ, 0xc0, !PT ;  /* 0xffff000096237812 */ /* 0x000fe200078ec0ff */
[----:B------:R-:W-:Y:S01]  /*9740*/  FMUL.FTZ R44, R33, R43 ;  /* 0x0000002b212c7220 */ /* 0x000fe20000410000 */
[----:B------:R-:W-:Y:S01]  /*9750*/  FMUL.FTZ R15, R32, R47 ;  /* 0x0000002f200f7220 */ /* 0x000fe20000410000 */
[----:B------:R-:W-:Y:S01]  /*9760*/  FFMA.FTZ R49, R42, R43, -R49 ;  /* 0x0000002b2a317223 */ /* 0x000fe20000010831 */
[----:B------:R-:W-:Y:S01]  /*9770*/  LOP3.LUT R34, R34, 0xffff0000, RZ, 0xc0, !PT ;  /* 0xffff000022227812 */ /* 0x000fe200078ec0ff */
[----:B------:R-:W-:Y:S01]  /*9780*/  FFMA.FTZ R44, R42, R45, R44 ;  /* 0x0000002d2a2c7223 */ /* 0x000fe2000001002c */
[-C--:B------:R-:W-:Y:S01]  /*9790*/  FMUL.FTZ R43, R32, R35.reuse ;  /* 0x00000023202b7220 */ /* 0x080fe20000410000 */
[----:B------:R-:W-:Y:S01]  /*97a0*/  FFMA.FTZ R46, R12, R35, -R15 ;  /* 0x000000230c2e7223 */ /* 0x000fe2000001080f */
[C---:B------:R-:W-:Y:S01]  /*97b0*/  LOP3.LUT R33, R154.reuse, 0xffff0000, RZ, 0xc0, !PT ;  /* 0xffff00009a217812 */ /* 0x040fe200078ec0ff */
[----:B------:R-:W-:Y:S01]  /*97c0*/  IMAD.U32 R42, R154, 0x10000, RZ ;  /* 0x000100009a2a7824 */ /* 0x000fe200078e00ff */
[C---:B------:R-:W-:Y:S01]  /*97d0*/  LOP3.LUT R15, R152.reuse, 0xffff0000, RZ, 0xc0, !PT ;  /* 0xffff0000980f7812 */ /* 0x040fe200078ec0ff */
[----:B------:R-:W-:-:S02]  /*97e0*/  IMAD.U32 R32, R152, 0x10000, RZ ;  /* 0x0001000098207824 */ /* 0x000fc400078e00ff */
        /* <DEDUP_REMOVED lines=19> */
[----:B------:R-:W-:-:S02]  /*9920*/  F2FP.BF16.F32.PACK_AB R33, R157, R54 ;  /* 0x000000369d21723e */ /* 0x000fc400000010ff */
[----:B------:R-:W-:-:S07]  /*9930*/  F2FP.BF16.F32.PACK_AB R32, R43, R44 ;  /* 0x0000002c2b20723e */ /* 0x000fce00000010ff */
.L_x_2785:
[----:B------:R-:W-:Y:S05]  /*9940*/  BSYNC B2 ;  /* 0x0000000000027941 */ /* 0x000fea0003800000 */
.L_x_2784:
[----:B----4-:R4:W-:Y:S04]  /*9950*/  ST.E.128 desc[UR60][R38.64], R12 ;  /* 0x0000000c26007985 */ /* 0x0109e8000c101d3c */
[----:B0-----:R4:W-:Y:S02]  /*9960*/  @!P5 ST.E.128 desc[UR60][R40.64], R32 ;  /* 0x000000202800d985 */ /* 0x0019e4000c101d3c */
.L_x_2783:
[----:B------:R-:W-:Y:S05]  /*9970*/  BSYNC B1 ;  /* 0x0000000000017941 */ /* 0x000fea0003800000 */
.L_x_2782:
[----:B------:R-:W-:-:S13]  /*9980*/  ISETP.NE.AND P3, PT, R25, RZ, PT ;  /* 0x000000ff1900720c */ /* 0x000fda0003f65270 */
[----:B------:R-:W-:Y:S05]  /*9990*/  @!P3 BRA `(.L_x_2739) ;  /* 0x0000000c00c4b947 */ /* 0x000fea0003800000 */
[----:B----4-:R-:W4:Y:S01]  /*99a0*/  LDL R14, [R1+0x60] ;  /* 0x00006000010e7983 */ /* 0x010f220000100800 */
[----:B------:R-:W-:Y:S01]  /*99b0*/  SEL R137, R115, R137, !P1 ;  /* 0x0000008973897207 */ /* 0x000fe20004800000 */
[----:B------:R-:W-:Y:S01]  /*99c0*/  BSSY B1, `(.L_x_2786) ;  /* 0x0000070000017945 */ /* 0x000fe20003800000 */
[----:B------:R-:W-:Y:S02]  /*99d0*/  ISETP.GE.AND P4, PT, R213, R114, PT ;  /* 0x00000072d500720c */ /* 0x000fe40003f86270 */
[----:B------:R-:W-:Y:S02]  /*99e0*/  SHF.R.S32.HI R12, RZ, 0x1f, R137 ;  /* 0x0000001fff0c7819 */ /* 0x000fe40000011489 */
[C---:B0-----:R-:W-:Y:S02]  /*99f0*/  LEA R38, P3, R21.reuse, R36, 0x1 ;  /* 0x0000002415267211 */ /* 0x041fe400078608ff */
[----:B------:R-:W-:Y:S02]  /*9a00*/  LEA.HI R137, R12, R137, RZ, 0x4 ;  /* 0x000000890c897211 */ /* 0x000fe400078f20ff */
[----:B------:R-:W-:-:S02]  /*9a10*/  LEA.HI.X R39, R21, R37, R29, 0x1, P3 ;  /* 0x0000002515277211 */ /* 0x000fc400018f0c1d */
[----:B------:R-:W-:-:S04]  /*9a20*/  LEA.HI.SX32 R137, R137, R20, 0x1c ;  /* 0x0000001489897211 */ /* 0x000fc800078fe2ff */
[----:B------:R-:W-:Y:S01]  /*9a30*/  SHF.R.S32.HI R12, RZ, 0x1f, R137 ;  /* 0x0000001fff0c7819 */ /* 0x000fe20000011489 */
[----:B------:R-:W-:-:S03]  /*9a40*/  IMAD.SHL.U32 R11, R137, 0x8, RZ ;  /* 0x00000008890b7824 */ /* 0x000fc600078e00ff */
[----:B------:R-:W-:Y:S02]  /*9a50*/  LEA.HI R12, R12, R137, RZ, 0x3 ;  /* 0x000000890c0c7211 */ /* 0x000fe400078f18ff */
[----:B------:R-:W-:Y:S02]  /*9a60*/  LOP3.LUT R13, R0, 0x38, R11, 0xf8, !PT ;  /* 0x00000038000d7812 */ /* 0x000fe400078ef80b */
[----:B------:R-:W-:Y:S02]  /*9a70*/  SHF.R.S32.HI R12, RZ, 0x3, R12 ;  /* 0x00000003ff0c7819 */ /* 0x000fe4000001140c */
[----:B------:R-:W-:-:S03]  /*9a80*/  LOP3.LUT R13, R13, R138, RZ, 0x3c, !PT ;  /* 0x0000008a0d0d7212 */ /* 0x000fc600078e3cff */
[----:B----4-:R-:W-:-:S04]  /*9a90*/  IMAD R12, R12, 0x1400, R14 ;  /* 0x000014000c0c7824 */ /* 0x010fc800078e020e */
[----:B------:R-:W-:Y:S02]  /*9aa0*/  IMAD.IADD R15, R12, 0x1, R13 ;  /* 0x000000010c0f7824 */ /* 0x000fe400078e020d */
[C---:B------:R-:W-:Y:S02]  /*9ab0*/  IMAD R13, R212.reuse, 0x5000, R123 ;  /* 0x00005000d40d7824 */ /* 0x040fe400078e027b */
[----:B------:R-:W-:Y:S02]  /*9ac0*/  IMAD R15, R212, 0x5000, R15 ;  /* 0x00005000d40f7824 */ /* 0x000fe400078e020f */
[--C-:B------:R-:W-:Y:S02]  /*9ad0*/  IMAD R13, R13, 0x2, R22.reuse ;  /* 0x000000020d0d7824 */ /* 0x100fe400078e0216 */
[----:B------:R-:W-:-:S04]  /*9ae0*/  IMAD R32, R15, 0x2, R22 ;  /* 0x000000020f207824 */ /* 0x000fc800078e0216 */
[----:B------:R-:W0:Y:S04]  /*9af0*/  LDS.128 R12, [R13+0x24400] ;  /* 0x024400000d0c7984 */ /* 0x000e280000000c00 */
[----:B------:R-:W4:Y:S01]  /*9b00*/  LDS.128 R32, [R32+0x24400] ;  /* 0x0244000020207984 */ /* 0x000f220000000c00 */
[----:B------:R-:W-:Y:S05]  /*9b10*/  @P4 BRA `(.L_x_2787) ;  /* 0x0000000400684947 */ /* 0x000fea0003800000 */
[----:B------:R-:W-:Y:S01]  /*9b20*/  SHF.R.U64 R55, R64, 0x10, R65 ;  /* 0x0000001040377819 */ /* 0x000fe20000001241 */
[----:B----4-:R-:W-:Y:S01]  /*9b30*/  IMAD.U32 R44, R33, 0x10000, RZ ;  /* 0x00010000212c7824 */ /* 0x010fe200078e00ff */
[----:B------:R-:W-:Y:S01]  /*9b40*/  SHF.R.U64 R49, R72, 0x10, R73 ;  /* 0x0000001048317819 */ /* 0x000fe20000001249 */
[----:B0-----:R-:W-:Y:S01]  /*9b50*/  IMAD.U32 R40, R13, 0x10000, RZ ;  /* 0x000100000d287824 */ /* 0x001fe200078e00ff */
[----:B------:R-:W-:Y:S01]  /*9b60*/  SHF.R.U32.HI R64, RZ, 0x10, R65 ;  /* 0x00000010ff407819 */ /* 0x000fe20000011641 */
[----:B------:R-:W-:Y:S01]  /*9b70*/  IMAD.U32 R46, R35, 0x10000, RZ ;  /* 0x00010000232e7824 */ /* 0x000fe200078e00ff */
[----:B------:R-:W-:Y:S01]  /*9b80*/  SHF.R.U32.HI R72, RZ, 0x10, R73 ;  /* 0x00000010ff487819 */ /* 0x000fe20000011649 */
[----:B------:R-:W-:Y:S01]  /*9b90*/  IMAD.U32 R42, R32, 0x10000, RZ ;  /* 0x00010000202a7824 */ /* 0x000fe200078e00ff */
[----:B------:R-:W-:Y:S02]  /*9ba0*/  SHF.R.U64 R51, R66, 0x10, R67 ;  /* 0x0000001042337819 */ /* 0x000fe40000001243 */
[----:B------:R-:W-:-:S02]  /*9bb0*/  PRMT R145, R145, 0x5410, R64 ;  /* 0x0000541091917816 */ /* 0x000fc40000000040 */
[----:B------:R-:W-:Y:S02]  /*9bc0*/  PRMT R149, R149, 0x5410, R72 ;  /* 0x0000541095957816 */ /* 0x000fe40000000048 */
[----:B------:R-:W-:Y:S02]  /*9bd0*/  SHF.R.U64 R53, R74, 0x10, R75 ;  /* 0x000000104a357819 */ /* 0x000fe4000000124b */
[----:B------:R-:W-:Y:S01]  /*9be0*/  PRMT R142, R142, 0x5410, R51 ;  /* 0x000054108e8e7816 */ /* 0x000fe20000000033 */
[----:B------:R-:W-:Y:S01]  /*9bf0*/  IMAD.U32 R51, R149, 0x10000, RZ ;  /* 0x0001000095337824 */ /* 0x000fe200078e00ff */
[----:B------:R-:W-:Y:S01]  /*9c00*/  PRMT R148, R148, 0x5410, R49 ;  /* 0x0000541094947816 */ /* 0x000fe20000000031 */
[----:B------:R-:W-:Y:S01]  /*9c10*/  IMAD.U32 R49, R145, 0x10000, RZ ;  /* 0x0001000091317824 */ /* 0x000fe200078e00ff */
[----:B------:R-:W-:Y:S02]  /*9c20*/  SHF.R.U32.HI R74, RZ, 0x10, R75 ;  /* 0x00000010ff4a7819 */ /* 0x000fe4000001164b */
[----:B------:R-:W-:-:S02]  /*9c30*/  SHF.R.U32.HI R66, RZ, 0x10, R67 ;  /* 0x00000010ff427819 */ /* 0x000fc40000011643 */
[----:B------:R-:W-:Y:S01]  /*9c40*/  PRMT R144, R144, 0x5410, R55 ;  /* 0x0000541090907816 */ /* 0x000fe20000000037 */
[----:B------:R-:W-:Y:S01]  /*9c50*/  FMUL.FTZ R55, R44, R49 ;  /* 0x000000312c377220 */ /* 0x000fe20000410000 */
[----:B------:R-:W-:Y:S01]  /*9c60*/  PRMT R146, R146, 0x5410, R53 ;  /* 0x0000541092927816 */ /* 0x000fe20000000035 */
[-C--:B------:R-:W-:Y:S01]  /*9c70*/  FMUL.FTZ R53, R44, R51.reuse ;  /* 0x000000332c357220 */ /* 0x080fe20000410000 */
[----:B------:R-:W-:Y:S01]  /*9c80*/  LOP3.LUT R45, R33, 0xffff0000, RZ, 0xc0, !PT ;  /* 0xffff0000212d7812 */ /* 0x000fe200078ec0ff */
[C---:B------:R-:W-:Y:S01]  /*9c90*/  FFMA.FTZ R55, R40.reuse, R51, R55 ;  /* 0x0000003328377223 */ /* 0x040fe20000010037 */
[----:B------:R-:W-:Y:S01]  /*9ca0*/  PRMT R147, R147, 0x5410, R74 ;  /* 0x0000541093937816 */ /* 0x000fe2000000004a */
[----:B------:R-:W-:Y:S01]  /*9cb0*/  FFMA.FTZ R50, R40, R49, -R53 ;  /* 0x0000003128327223 */ /* 0x000fe20000010835 */
[----:B------:R-:W-:Y:S02]  /*9cc0*/  LOP3.LUT R48, R149, 0xffff0000, RZ, 0xc0, !PT ;  /* 0xffff000095307812 */ /* 0x000fe400078ec0ff */
[----:B------:R-:W-:Y:S01]  /*9cd0*/  PRMT R143, R143, 0x5410, R66 ;  /* 0x000054108f8f7816 */ /* 0x000fe20000000042 */
[----:B------:R-:W-:Y:S01]  /*9ce0*/  IMAD.U32 R53, R147, 0x10000, RZ ;  /* 0x0001000093357824 */ /* 0x000fe200078e00ff */
[----:B------:R-:W-:Y:S01]  /*9cf0*/  LOP3.LUT R44, R145, 0xffff0000, RZ, 0xc0, !PT ;  /* 0xffff0000912c7812 */ /* 0x000fe200078ec0ff */
[----:B------:R-:W-:Y:S01]  /*9d00*/  FMUL.FTZ R52, R45, R48 ;  /* 0x000000302d347220 */ /* 0x000fe20000410000 */
[----:B------:R-:W-:Y:S01]  /*9d10*/  LOP3.LUT R41, R13, 0xffff0000, RZ, 0xc0, !PT ;  /* 0xffff00000d297812 */ /* 0x000fe200078ec0ff */
[----:B------:R-:W-:Y:S01]  /*9d20*/  IMAD.U32 R49, R143, 0x10000, RZ ;  /* 0x000100008f317824 */ /* 0x000fe200078e00ff */
[----:B------:R-:W-:Y:S01]  /*9d30*/  LOP3.LUT R43, R32, 0xffff0000, RZ, 0xc0, !PT ;  /* 0xffff0000202b7812 */ /* 0x000fe200078ec0ff */
[-C--:B------:R-:W-:Y:S01]  /*9d40*/  FMUL.FTZ R40, R45, R44.reuse ;  /* 0x0000002c2d287220 */ /* 0x080fe20000410000 */
[C---:B------:R-:W-:Y:S01]  /*9d50*/  FMUL.FTZ R51, R46.reuse, R53 ;  /* 0x000000352e337220 */ /* 0x040fe20000410000 */
[----:B------:R-:W-:Y:S01]  /*9d60*/  FFMA.FTZ R45, R41, R44, -R52 ;  /* 0x0000002c292d7223 */ /* 0x000fe20000010834 */
[----:B------:R-:W-:Y:S01]  /*9d70*/  IMAD.U32 R32, R15, 0x10000, RZ ;  /* 0x000100000f207824 */ /* 0x000fe200078e00ff */
[----:B------:R-:W-:Y:S01]  /*9d80*/  LOP3.LUT R47, R35, 0xffff0000, RZ, 0xc0, !PT ;  /* 0xffff0000232f7812 */ /* 0x000fe200078ec0ff */
[----:B------:R-:W-:Y:S01]  /*9d90*/  FMUL.FTZ R46, R46, R49 ;  /* 0x000000312e2e7220 */ /* 0x000fe20000410000 */
[----:B------:R-:W-:Y:S01]  /*9da0*/  LOP3.LUT R44, R147, 0xffff0000, RZ, 0xc0, !PT ;  /* 0xffff0000932c7812 */ /* 0x000fe200078ec0ff */
[----:B------:R-:W-:Y:S01]  /*9db0*/  FFMA.FTZ R48, R41, R48, R40 ;  /* 0x0000003029307223 */ /* 0x000fe20000010028 */
[----:B------:R-:W-:Y:S01]  /*9dc0*/  LOP3.LUT R40, R143, 0xffff0000, RZ, 0xc0, !PT ;  /* 0xffff00008f287812 */ /* 0x000fe200078ec0ff */
[C---:B------:R-:W-:Y:S01]  /*9dd0*/  FFMA.FTZ R53, R32.reuse, R53, R46 ;  /* 0x0000003520357223 */ /* 0x040fe2000001002e */
[----:B------:R-:W-:Y:S01]  /*9de0*/  LOP3.LUT R33, R15, 0xffff0000, RZ, 0xc0, !PT ;  /* 0xffff00000f217812 */ /* 0x000fe200078ec0ff */
[----:B------:R-:W-:Y:S01]  /*9df0*/  FFMA.FTZ R51, R32, R49, -R51 ;  /* 0x0000003120337223 */ /* 0x000fe20000010833 */
[----:B------:R-:W-:Y:S01]  /*9e00*/  FMUL.FTZ R46, R47, R44 ;  /* 0x0000002c2f2e7220 */ /* 0x000fe20000410000 */
[----:B------:R-:W-:-:S02]  /*9e10*/  IMAD.U32 R41, R148, 0x10000, RZ ;  /* 0x0001000094297824 */ /* 0x000fc400078e00ff */
[-C--:B------:R-:W-:Y:S01]  /*9e20*/  FMUL.FTZ R54, R47, R40.reuse ;  /* 0x000000282f367220 */ /* 0x080fe20000410000 */
[----:B------:R-:W-:Y:S01]  /*9e30*/  IMAD.U32 R32, R144, 0x10000, RZ ;  /* 0x0001000090207824 */ /* 0x000fe200078e00ff */
[----:B------:R-:W-:Y:S01]  /*9e40*/  LOP3.LUT R148, R148, 0xffff0000, RZ, 0xc0, !PT ;  /* 0xffff000094947812 */ /* 0x000fe200078ec0ff */
[C---:B------:R-:W-:Y:S02]  /*9e50*/  IMAD.U32 R13, R12.reuse, 0x10000, RZ ;  /* 0x000100000c0d7824 */ /* 0x040fe400078e00ff */
[C---:B------:R-:W-:Y:S01]  /*9e60*/  FFMA.FTZ R52, R33.reuse, R40, -R46 ;  /* 0x0000002821347223 */ /* 0x040fe2000001082e */
[----:B------:R-:W-:Y:S01]  /*9e70*/  LOP3.LUT R12, R12, 0xffff0000, RZ, 0xc0, !PT ;  /* 0xffff00000c0c7812 */ /* 0x000fe200078ec0ff */
[----:B------:R-:W-:Y:S01]  /*9e80*/  FMUL.FTZ R46, R42, R32 ;  /* 0x000000202a2e7220 */ /* 0x000fe20000410000 */
[----:B------:R-:W-:Y:S01]  /*9e90*/  LOP3.LUT R144, R144, 0xffff0000, RZ, 0xc0, !PT ;  /* 0xffff000090907812 */ /* 0x000fe200078ec0ff */
[----:B------:R-:W-:Y:S01]  /*9ea0*/  FFMA.FTZ R54, R33, R44, R54 ;  /* 0x0000002c21367223 */ /* 0x000fe20000010036 */
[----:B------:R-:W-:Y:S01]  /*9eb0*/  FMUL.FTZ R33, R43, R148 ;  /* 0x000000942b217220 */ /* 0x000fe20000410000 */
[-C--:B------:R-:W-:Y:S01]  /*9ec0*/  FMUL.FTZ R40, R42, R41.reuse ;  /* 0x000000292a287220 */ /* 0x080fe20000410000 */
[----:B------:R-:W-:Y:S01]  /*9ed0*/  FFMA.FTZ R46, R13, R41, R46 ;  /* 0x000000290d2e7223 */ /* 0x000fe2000001002e */
[----:B------:R-:W-:-:S02]  /*9ee0*/  IMAD.U32 R35, R34, 0x10000, RZ ;  /* 0x0001000022237824 */ /* 0x000fc400078e00ff */
[----:B------:R-:W-:Y:S01]  /*9ef0*/  FFMA.FTZ R41, R12, R144, -R33 ;  /* 0x000000900c297223 */ /* 0x000fe20000010821 */
[----:B------:R-:W-:Y:S01]  /*9f00*/  LOP3.LUT R34, R34, 0xffff0000, RZ, 0xc0, !PT ;  /* 0xffff000022227812 */ /* 0x000fe200078ec0ff */
[----:B------:R-:W-:Y:S01]  /*9f10*/  FFMA.FTZ R42, R13, R32, -R40 ;  /* 0x000000200d2a7223 */ /* 0x000fe20000010828 */
[----:B------:R-:W-:Y:S01]  /*9f20*/  FMUL.FTZ R43, R43, R144 ;  /* 0x000000902b2b7220 */ /* 0x000fe20000410000 */
[C---:B------:R-:W-:Y:S01]  /*9f30*/  LOP3.LUT R33, R146.reuse, 0xffff0000, RZ, 0xc0, !PT ;  /* 0xffff000092217812 */ /* 0x040fe200078ec0ff */
[----:B------:R-:W-:Y:S01]  /*9f40*/  IMAD.U32 R40, R146, 0x10000, RZ ;  /* 0x0001000092287824 */ /* 0x000fe200078e00ff */
[C---:B------:R-:W-:Y:S01]  /*9f50*/  LOP3.LUT R13, R142.reuse, 0xffff0000, RZ, 0xc0, !PT ;  /* 0xffff00008e0d7812 */ /* 0x040fe200078ec0ff */
[----:B------:R-:W-:Y:S02]  /*9f60*/  IMAD.U32 R32, R142, 0x10000, RZ ;  /* 0x000100008e207824 */ /* 0x000fe400078e00ff */
[----:B------:R-:W-:Y:S01]  /*9f70*/  FFMA.FTZ R43, R12, R148, R43 ;  /* 0x000000940c2b7223 */ /* 0x000fe2000001002b */
[C---:B------:R-:W-:Y:S01]  /*9f80*/  IMAD.U32 R15, R14.reuse, 0x10000, RZ ;  /* 0x000100000e0f7824 */ /* 0x040fe200078e00ff */
        /* <DEDUP_REMOVED lines=16> */
[----:B------:R-:W-:Y:S02]  /*a090*/  F2FP.BF16.F32.PACK_AB R15, R52, R51 ;  /* 0x00000033340f723e */ /* 0x000fe400000010ff */
[----:B------:R-:W-:-:S02]  /*a0a0*/  F2FP.BF16.F32.PACK_AB R33, R48, R55 ;  /* 0x000000373021723e */ /* 0x000fc400000010ff */
[----:B------:R-:W-:-:S07]  /*a0b0*/  F2FP.BF16.F32.PACK_AB R32, R43, R46 ;  /* 0x0000002e2b20723e */ /* 0x000fce00000010ff */
.L_x_2787:
[----:B------:R-:W-:Y:S05]  /*a0c0*/  BSYNC B1 ;  /* 0x0000000000017941 */ /* 0x000fea0003800000 */
.L_x_2786:
[----:B0-----:R0:W-:Y:S01]  /*a0d0*/  ST.E.128 desc[UR60][R38.64], R12 ;  /* 0x0000000c26007985 */ /* 0x0011e2000c101d3c */
[----:B------:R-:W-:-:S13]  /*a0e0*/  ISETP.GE.AND P3, PT, R11, R136, PT ;  /* 0x000000880b00720c */ /* 0x000fda0003f66270 */
[----:B------:R-:W-:Y:S05]  /*a0f0*/  @P3 BRA `(.L_x_2739) ;  /* 0x0000000400ec3947 */ /* 0x000fea0003800000 */
[----:B------:R-:W-:-:S05]  /*a100*/  IMAD.WIDE R36, R11, 0x2, R36 ;  /* 0x000000020b247825 */ /* 0x000fca00078e0224 */
[----:B----4-:R4:W-:Y:S01]  /*a110*/  ST.E.128 desc[UR60][R36.64], R32 ;  /* 0x0000002024007985 */ /* 0x0109e2000c101d3c */
[----:B------:R-:W-:Y:S05]  /*a120*/  BRA `(.L_x_2739) ;  /* 0x0000000400e07947 */ /* 0x000fea0003800000 */
.L_x_2693:
[----:B------:R-:W2:Y:S02]  /*a130*/  LDL R11, [R1+0x5c] ;  /* 0x00005c00010b7983 */ /* 0x000ea40000100800 */
[----:B--2---:R-:W-:-:S13]  /*a140*/  R2UR UR4, R11 ;  /* 0x000000000b0472ca */ /* 0x004fda00000e0000 */
[----:B------:R-:W-:-:S06]  /*a150*/  UISETP.NE.AND UP0, UPT, UR4, 0x3, UPT ;  /* 0x000000030400788c */ /* 0x000fcc000bf05270 */
[----:B------:R-:W-:-:S13]  /*a160*/  PLOP3.LUT P0, PT, PT, PT, UP0, 0x80, 0x0 ;  /* 0x000000000000781c */ /* 0x000fda0003f0f008 */
[----:B------:R-:W-:Y:S05]  /*a170*/  @!P0 BRA `(.L_x_2788) ;  /* 0x0000000000048947 */ /* 0x000fea0003800000 */
[----:B------:R-:W-:Y:S01]  /*a180*/  BPT.TRAP 0x1 ;  /* 0x000000040000795c */ /* 0x000fe20000300000 */
.L_x_2788:
[----:B------:R-:W-:Y:S01]  /*a190*/  IMAD R89, R212, 0x8, R22 ;  /* 0x00000008d4597824 */ /* 0x000fe200078e0216 */
[----:B------:R-:W-:Y:S01]  /*a1a0*/  SHF.L.U32 R90, R227, 0x1f, RZ ;  /* 0x0000001fe35a7819 */ /* 0x000fe200000006ff */
[----:B------:R-:W-:Y:S01]  /*a1b0*/  BSSY B1, `(.L_x_2789) ;  /* 0x0000004000017945 */ /* 0x000fe20003800000 */
[----:B------:R-:W-:Y:S02]  /*a1c0*/  SHF.R.S32.HI R86, RZ, 0x1f, R84 ;  /* 0x0000001fff567819 */ /* 0x000fe40000011454 */
[----:B------:R-:W0:Y:S02]  /*a1d0*/  SYNCS.PHASECHK.TRANS64.TRYWAIT P3, [R89+URZ+0x38890], R90 ;  /* 0x0388905a590075a7 */ /* 0x000e24000806017f */
[----:B0-----:R-:W-:Y:S05]  /*a1e0*/  @!P3 BRA `(.L_x_2790) ;  /* 0x0000026c0040b947 */ /* 0x001fea0003800000 */
.L_x_3112:
[----:B------:R-:W-:Y:S05]  /*a1f0*/  BSYNC B1 ;  /* 0x0000000000017941 */ /* 0x000fea0003800000 */
.L_x_2789:
        /* <DEDUP_REMOVED lines=27> */
.L_x_3116:
        /* <DEDUP_REMOVED lines=23> */
.L_x_2793:
[----:B------:R-:W-:Y:S05]  /*a520*/  BSYNC B1 ;  /* 0x0000000000017941 */ /* 0x000fea0003800000 */
.L_x_2792:
[----:B------:R-:W-:-:S03]  /*a530*/  UMOV UR4, 0xffffffff ;  /* 0xffffffff00047882 */ /* 0x000fc60000000000 */
[----:B------:R-:W-:Y:S05]  /*a540*/  BRA.DIV UR4, `(.L_x_2794) ;  /* 0x0000026a04c87947 */ /* 0x000fea000b800000 */
[----:B--2---:R2:W0:Y:S04]  /*a550*/  SHFL.IDX PT, R39, R41, 0x1, 0x181f ;  /* 0x00381f0029277f89 */ /* 0x00442800000e0000 */
[----:B---3--:R2:W3:Y:S02]  /*a560*/  SHFL.IDX PT, R38, R40, 0x1, 0x181f ;  /* 0x00381f0028267f89 */ /* 0x0084e400000e0000 */
.L_x_3120:
[----:B------:R-:W-:Y:S01]  /*a570*/  ISETP.GE.AND P3, PT, R42, 0x21, PT ;  /* 0x000000212a00780c */ /* 0x000fe20003f66270 */
[----:B------:R-:W-:-:S12]  /*a580*/  BSSY B1, `(.L_x_2795) ;  /* 0x0000017000017945 */ /* 0x000fd80003800000 */
        /* <DEDUP_REMOVED lines=22> */
.L_x_2796:
[----:B------:R-:W-:Y:S05]  /*a6f0*/  BSYNC B1 ;  /* 0x0000000000017941 */ /* 0x000fea0003800000 */
.L_x_2795:
[----:B------:R-:W-:-:S03]  /*a700*/  UMOV UR4, 0xffffffff ;  /* 0xffffffff00047882 */ /* 0x000fc60000000000 */
[----:B------:R-:W-:Y:S05]  /*a710*/  BRA.DIV UR4, `(.L_x_2797) ;  /* 0x0000026a04a07947 */ /* 0x000fea000b800000 */
[----:B0-----:R0:W0:Y:S04]  /*a720*/  SHFL.IDX PT, R39, R41, 0x2, 0x181f ;  /* 0x00581f0029277f89 */ /* 0x00102800000e0000 */
[----:B---3--:R3:W0:Y:S02]  /*a730*/  SHFL.IDX PT, R38, R40, 0x2, 0x181f ;  /* 0x00581f0028267f89 */ /* 0x00862400000e0000 */
.L_x_3124:
[----:B------:R-:W-:-:S13]  /*a740*/  ISETP.GE.AND P3, PT, R42, 0x41, PT ;  /* 0x000000412a00780c */ /* 0x000fda0003f66270 */
[----:B------:R-:W-:Y:S05]  /*a750*/  @!P3 BRA `(.L_x_2739) ;  /* 0x000000000054b947 */ /* 0x000fea0003800000 */
[----:B------:R-:W-:Y:S02]  /*a760*/  ULDC UR4, c[0x0][0x2f4] ;  /* 0x0000bd0000047ab9 */ /* 0x000fe40000000800 */
[----:B------:R-:W-:Y:S02]  /*a770*/  ISETP.GE.AND P5, PT, R16, UR4, PT ;  /* 0x0000000410007c0c */ /* 0x000fe4000bfa6270 */
[----:B------:R-:W-:-:S11]  /*a780*/  ISETP.GE.AND P4, PT, R213, UR4, PT ;  /* 0x00000004d5007c0c */ /* 0x000fd6000bf86270 */
[----:B----4-:R-:W4:Y:S01]  /*a790*/  @!P5 LDS.128 R12, [R85+0x26400] ;  /* 0x02640000550cd984 */ /* 0x010f220000000c00 */
[----:B0-----:R-:W-:-:S04]  /*a7a0*/  @!P5 LEA R32, P3, R16, R38, 0x1 ;  /* 0x000000261020d211 */ /* 0x001fc800078608ff */
[----:B------:R-:W-:Y:S02]  /*a7b0*/  @!P5 LEA.HI.X R33, R16, R39, R17, 0x1, P3 ;  /* 0x000000271021d211 */ /* 0x000fe400018f0c11 */
        /* <DEDUP_REMOVED lines=15> */
.L_x_2739:
[----:B------:R-:W-:Y:S05]  /*a8b0*/  BSYNC B0 ;  /* 0x0000000000007941 */ /* 0x000fea0003800000 */
.L_x_2692:
[----:B------:R-:W5:Y:S01]  /*a8c0*/  S2R R11, SR_TID.X ;  /* 0x00000000000b7919 */ /* 0x000f620000002100 */
        /* <DEDUP_REMOVED lines=8> */
[----:B-----5:R-:W-:Y:S01]  /*a950*/  LOP3.LUT R11, R11, 0x7f, RZ, 0xc0, !PT ;  /* 0x0000007f0b0b7812 */ /* 0x020fe200078ec0ff */
[----:B--2---:R2:W-:Y:S03]  /*a960*/  BAR.SYNC.DEFER_BLOCKING R141, 0x80 ;  /* 0x0002008d0000751d */ /* 0x0045e60000010000 */
[----:B------:R-:W-:-:S13]  /*a970*/  ISETP.NE.AND P3, PT, R11, RZ, PT ;  /* 0x000000ff0b00720c */ /* 0x000fda0003f65270 */
[----:B------:R-:W-:-:S05]  /*a980*/  @!P3 VIADD R11, R89, 0x388a0 ;  /* 0x000388a0590bb836 */ /* 0x000fca0000000000 */
[----:B------:R-:W-:-:S04]  /*a990*/  @!P3 PRMT R11, RZ, 0x654, R11 ;  /* 0x00000654ff0bb816 */ /* 0x000fc8000000000b */
[----:B------:R2:W-:Y:S01]  /*a9a0*/  @!P3 SYNCS.ARRIVE.TRANS64.RED.A1T0 RZ, [R11+URZ], RZ ;  /* 0x000000ff0bffb9a7 */ /* 0x0005e2000810043f */
[----:B------:R-:W-:Y:S05]  /*a9b0*/  @!P0 BRA `(.L_x_2799) ;  /* 0x0000000000048947 */ /* 0x000fea0003800000 */
[----:B------:R-:W-:Y:S01]  /*a9c0*/  BPT.TRAP 0x1 ;  /* 0x000000040000795c */ /* 0x000fe20000300000 */
.L_x_2799:
[----:B------:R-:W-:Y:S05]  /*a9d0*/  BSYNC B0 ;  /* 0x0000000000007941 */ /* 0x000fea0003800000 */
.L_x_2798:
[----:B------:R-:W5:Y:S01]  /*a9e0*/  SYNCS.PHASECHK.TRANS64.TRYWAIT P0, [R89+URZ+0x388b0], R90 ;  /* 0x0388b05a590075a7 */ /* 0x000f62000800017f */
[----:B------:R-:W-:Y:S04]  /*a9f0*/  BSSY B0, `(.L_x_2800) ;  /* 0x0000002000007945 */ /* 0x000fe80003800000 */
[----:B-----5:R-:W-:Y:S05]  /*aa00*/  @!P0 BRA `(.L_x_2801) ;  /* 0x0000026800308947 */ /* 0x020fea0003800000 */
.L_x_3125:
[----:B------:R-:W-:Y:S05]  /*aa10*/  BSYNC B0 ;  /* 0x0000000000007941 */ /* 0x000fea0003800000 */
.L_x_2800:
[----:B------:R-:W-:Y:S01]  /*aa20*/  ULDC.64 UR4, c[0x0][0x328] ;  /* 0x0000ca0000047ab9 */ /* 0x000fe20000000a00 */
[----:B------:R-:W-:Y:S01]  /*aa30*/  IMAD.IADD R88, R88, 0x1, -R220 ;  /* 0x0000000158587824 */ /* 0x000fe200078e0adc */
[----:B------:R-:W-:Y:S01]  /*aa40*/  BSSY B0, `(.L_x_2802) ;  /* 0x000002c000007945 */ /* 0x000fe20003800000 */
[----:B--2---:R-:W-:Y:S02]  /*aa50*/  IMAD R11, R86, UR4, RZ ;  /* 0x00000004560b7c24 */ /* 0x004fe4000f8e02ff */
[----:B0---4-:R-:W-:Y:S01]  /*aa60*/  IMAD.WIDE.U32 R12, R84, UR4, RZ ;  /* 0x00000004540c7c25 */ /* 0x011fe2000f8e00ff */
[C---:B------:R-:W-:Y:S02]  /*aa70*/  ISETP.GE.AND P4, PT, R88.reuse, 0x1, PT ;  /* 0x000000015800780c */ /* 0x040fe40003f86270 */
[----:B------:R-:W-:Y:S01]  /*aa80*/  ISETP.GE.AND P0, PT, R88, 0x21, PT ;  /* 0x000000215800780c */ /* 0x000fe20003f06270 */
[----:B------:R-:W-:Y:S01]  /*aa90*/  IMAD R11, R84, UR5, R11 ;  /* 0x00000005540b7c24 */ /* 0x000fe2000f8e020b */
[----:B------:R-:W-:-:S02]  /*aaa0*/  ULDC.64 UR4, c[0x0][0x338] ;  /* 0x0000ce0000047ab9 */ /* 0x000fc40000000a00 */
[----:B------:R-:W-:Y:S02]  /*aab0*/  IMAD R14, R87, UR4, RZ ;  /* 0x00000004570e7c24 */ /* 0x000fe4000f8e02ff */
[----:B------:R-:W-:Y:S02]  /*aac0*/  IMAD.IADD R13, R13, 0x1, R11 ;  /* 0x000000010d0d7824 */ /* 0x000fe400078e020b */
        /* <DEDUP_REMOVED lines=14> */
[----:B------:R-:W-:Y:S02]  /*abb0*/  ULDC UR4, c[0x0][0x2f4] ;  /* 0x0000bd0000047ab9 */ /* 0x000fe40000000800 */
[----:B------:R-:W-:-:S13]  /*abc0*/  ISETP.GE.AND P5, PT, R16, UR4, PT ;  /* 0x0000000410007c0c */ /* 0x000fda000bfa6270 */
        /* <DEDUP_REMOVED lines=19> */
.L_x_2803:
[----:B------:R-:W-:Y:S05]  /*ad00*/  BSYNC B0 ;  /* 0x0000000000007941 */ /* 0x000fea0003800000 */
.L_x_2802:
[----:B----4-:R4:W0:Y:S01]  /*ad10*/  SHFL.IDX PT, R39, R11, 0x1, 0x181f ;  /* 0x00381f000b277f89 */ /* 0x01082200000e0000 */
[----:B------:R-:W-:Y:S03]  /*ad20*/  BSSY B0, `(.L_x_2804) ;  /* 0x0000018000007945 */ /* 0x000fe60003800000 */
[----:B--2---:R4:W2:Y:S01]  /*ad30*/  SHFL.IDX PT, R38, R31, 0x1, 0x181f ;  /* 0x00381f001f267f89 */ /* 0x0048a200000e0000 */
[----:B------:R-:W-:Y:S05]  /*ad40*/  @!P0 BRA `(.L_x_2805) ;  /* 0x0000000000548947 */ /* 0x000fea0003800000 */
[----:B------:R-:W-:Y:S02]  /*ad50*/  ULDC UR4, c[0x0][0x2f4] ;  /* 0x0000bd0000047ab9 */ /* 0x000fe40000000800 */
[----:B------:R-:W-:Y:S02]  /*ad60*/  ISETP.GE.AND P5, PT, R16, UR4, PT ;  /* 0x0000000410007c0c */ /* 0x000fe4000bfa6270 */
        /* <DEDUP_REMOVED lines=19> */
.L_x_2805:
[----:B------:R-:W-:Y:S05]  /*aea0*/  BSYNC B0 ;  /* 0x0000000000007941 */ /* 0x000fea0003800000 */
.L_x_2804:
[----:B------:R-:W-:Y:S01]  /*aeb0*/  ISETP.GE.AND P0, PT, R88, 0x41, PT ;  /* 0x000000415800780c */ /* 0x000fe20003f06270 */
[----:B0---4-:R-:W0:Y:S01]  /*aec0*/  SHFL.IDX PT, R11, R11, 0x2, 0x181f ;  /* 0x00581f000b0b7f89 */ /* 0x011e2200000e0000 */
[----:B------:R-:W-:Y:S03]  /*aed0*/  BSSY B0, `(.L_x_2806) ;  /* 0x0000018000007945 */ /* 0x000fe60003800000 */
[----:B------:R-:W4:Y:S08]  /*aee0*/  SHFL.IDX PT, R31, R31, 0x2, 0x181f ;  /* 0x00581f001f1f7f89 */ /* 0x000f3000000e0000 */
[----:B------:R-:W-:Y:S05]  /*aef0*/  @!P0 BRA `(.L_x_2807) ;  /* 0x0000000000548947 */ /* 0x000fea0003800000 */
[----:B------:R-:W-:Y:S02]  /*af00*/  ULDC UR4, c[0x0][0x2f4] ;  /* 0x0000bd0000047ab9 */ /* 0x000fe40000000800 */
[----:B------:R-:W-:Y:S02]  /*af10*/  ISETP.GE.AND P5, PT, R16, UR4, PT ;  /* 0x0000000410007c0c */ /* 0x000fe4000bfa6270 */
        /* <DEDUP_REMOVED lines=19> */
.L_x_2807:
[----:B------:R-:W-:Y:S05]  /*b050*/  BSYNC B0 ;  /* 0x0000000000007941 */ /* 0x000fea0003800000 */
.L_x_2806:
        /* <DEDUP_REMOVED lines=18> */
.L_x_2687:
[----:B------:R-:W4:Y:S01]  /*b180*/  LDL R11, [R1+0x68] ;  /* 0x00006800010b7983 */ /* 0x000f220000100800 */
[----:B------:R-:W0:Y:S01]  /*b190*/  LDC R0, c[0x0][0x448] ;  /* 0x00011200ff007b82 */ /* 0x000e220000000800 */
        /* <DEDUP_REMOVED lines=15> */
[----:B---3--:R-:W-:Y:S02]  /*b290*/  CS2R R124, SRZ ;  /* 0x00000000007c7805 */ /* 0x008fe4000001ff00 */
[----:B------:R-:W-:Y:S02]  /*b2a0*/  CS2R R122, SRZ ;  /* 0x00000000007a7805 */ /* 0x000fe4000001ff00 */
[----:B------:R-:W-:Y:S02]  /*b2b0*/  CS2R R120, SRZ ;  /* 0x0000000000787805 */ /* 0x000fe4000001ff00 */
[----:B------:R-:W-:Y:S02]  /*b2c0*/  CS2R R118, SRZ ;  /* 0x0000000000767805 */ /* 0x000fe4000001ff00 */
[----:B------:R-:W-:-:S02]  /*b2d0*/  CS2R R116, SRZ ;  /* 0x0000000000747805 */ /* 0x000fc4000001ff00 */
[----:B------:R-:W-:Y:S02]  /*b2e0*/  CS2R R114, SRZ ;  /* 0x0000000000727805 */ /* 0x000fe4000001ff00 */
[----:B------:R-:W-:Y:S02]  /*b2f0*/  CS2R R112, SRZ ;  /* 0x0000000000707805 */ /* 0x000fe4000001ff00 */
[----:B------:R-:W-:Y:S02]  /*b300*/  CS2R R44, SRZ ;  /* 0x00000000002c7805 */ /* 0x000fe4000001ff00 */
[----:B0-----:R-:W-:Y:S02]  /*b310*/  ISETP.NE.AND P1, PT, R0, 0x1, PT ;  /* 0x000000010000780c */ /* 0x001fe40003f25270 */
        /* <DEDUP_REMOVED lines=12> */
[----:B------:R-:W0:Y:S01]  /*b3e0*/  @P1 LDC R3, c[0x0][0x44c] ;  /* 0x00011300ff031b82 */ /* 0x000e220000000800 */
[----:B------:R-:W-:Y:S02]  /*b3f0*/  CS2R R86, SRZ ;  /* 0x0000000000567805 */ /* 0x000fe4000001ff00 */
[----:B------:R-:W-:-:S02]  /*b400*/  CS2R R60, SRZ ;  /* 0x00000000003c7805 */ /* 0x000fc4000001ff00 */
[----:B------:R-:W-:Y:S02]  /*b410*/  CS2R R82, SRZ ;  /* 0x0000000000527805 */ /* 0x000fe4000001ff00 */
[----:B------:R-:W-:Y:S02]  /*b420*/  CS2R R56, SRZ ;  /* 0x0000000000387805 */ /* 0x000fe4000001ff00 */
[----:B------:R-:W-:Y:S02]  /*b430*/  CS2R R166, SRZ ;  /* 0x0000000000a67805 */ /* 0x000fe4000001ff00 */
[----:B------:R-:W-:Y:S02]  /*b440*/  CS2R R78, SRZ ;  /* 0x00000000004e7805 */ /* 0x000fe4000001ff00 */
[----:B------:R-:W-:Y:S01]  /*b450*/  CS2R R48, SRZ ;  /* 0x0000000000307805 */ /* 0x000fe2000001ff00 */
[----:B------:R-:W1:Y:S01]  /*b460*/  @P1 LDC R2, c[0x0][0x450] ;  /* 0x00011400ff021b82 */ /* 0x000e620000000800 */
        /* <DEDUP_REMOVED lines=15> */
[----:B--2---:R-:W-:Y:S01]  /*b560*/  CS2R R38, SRZ ;  /* 0x0000000000267805 */ /* 0x004fe2000001ff00 */
[----:B------:R-:W-:Y:S01]  /*b570*/  IMAD.MOV.U32 R24, RZ, RZ, RZ ;  /* 0x000000ffff187224 */ /* 0x000fe200078e00ff */
[----:B------:R-:W-:Y:S02]  /*b580*/  CS2R R34, SRZ ;  /* 0x0000000000227805 */ /* 0x000fe4000001ff00 */
[----:B------:R-:W-:Y:S01]  /*b590*/  CS2R R32, SRZ ;  /* 0x0000000000207805 */ /* 0x000fe2000001ff00 */
[----:B------:R-:W-:Y:S02]  /*b5a0*/  IMAD.MOV.U32 R4, RZ, RZ, RZ ;  /* 0x000000ffff047224 */ /* 0x000fe400078e00ff */
[----:B------:R-:W-:-:S02]  /*b5b0*/  IMAD.MOV.U32 R9, RZ, RZ, RZ ;  /* 0x000000ffff097224 */ /* 0x000fc400078e00ff */
[----:B------:R-:W-:Y:S02]  /*b5c0*/  IMAD.MOV.U32 R26, RZ, RZ, RZ ;  /* 0x000000ffff1a7224 */ /* 0x000fe400078e00ff */
[----:B----4-:R-:W-:Y:S01]  /*b5d0*/  VIADD R0, R11, 0x7f ;  /* 0x0000007f0b007836 */ /* 0x010fe20000000000 */
[----:B------:R-:W-:-:S03]  /*b5e0*/  CS2R R10, SRZ ;  /* 0x00000000000a7805 */ /* 0x000fc6000001ff00 */
[----:B0-----:R-:W-:-:S05]  /*b5f0*/  @P1 IMAD.HI.U32 R3, R0, R3, RZ ;  /* 0x0000000300031227 */ /* 0x001fca00078e00ff */
[----:B-1----:R-:W-:Y:S02]  /*b600*/  @P1 SHF.R.U32.HI R0, RZ, R2, R3 ;  /* 0x00000002ff001219 */ /* 0x002fe40000011603 */
[----:B------:R-:W-:-:S03]  /*b610*/  PLOP3.LUT P1, PT, PT, PT, PT, 0x80, 0x0 ;  /* 0x000000000000781c */ /* 0x000fc60003f2f070 */
[----:B------:R-:W-:Y:S01]  /*b620*/  IMAD.IADD R0, R139, 0x1, R0 ;  /* 0x000000018b007824 */ /* 0x000fe200078e0200 */
[----:B------:R-:W-:-:S03]  /*b630*/  CS2R R138, SRZ ;  /* 0x00000000008a7805 */ /* 0x000fc6000001ff00 */
[----:B------:R-:W-:-:S05]  /*b640*/  IMAD.HI R0, R0, 0x66666667, RZ ;  /* 0x6666666700007827 */ /* 0x000fca00078e02ff */
[----:B------:R-:W-:-:S04]  /*b650*/  SHF.R.U32.HI R3, RZ, 0x1f, R0 ;  /* 0x0000001fff037819 */ /* 0x000fc80000011600 */
[----:B------:R-:W-:Y:S01]  /*b660*/  LEA.HI.SX32 R3, R0, R3, 0x1b ;  /* 0x0000000300037211 */ /* 0x000fe200078fdaff */
[----:B------:R-:W-:-:S03]  /*b670*/  IMAD.MOV.U32 R0, RZ, RZ, RZ ;  /* 0x000000ffff007224 */ /* 0x000fc600078e00ff */
[----:B------:R-:W-:Y:S02]  /*b680*/  VIMNMX R2, R140, R3, PT ;  /* 0x000000038c027248 */ /* 0x000fe40003fe0100 */
[----:B------:R-:W-:Y:S01]  /*b690*/  CS2R R140, SRZ ;  /* 0x00000000008c7805 */ /* 0x000fe2000001ff00 */
[----:B------:R-:W-:Y:S01]  /*b6a0*/  IMAD.MOV.U32 R3, RZ, RZ, RZ ;  /* 0x000000ffff037224 */ /* 0x000fe200078e00ff */
[----:B------:R-:W-:Y:S01]  /*b6b0*/  ISETP.GE.AND P2, PT, R2, 0x1, PT ;  /* 0x000000010200780c */ /* 0x000fe20003f46270 */
[----:B------:R-:W-:-:S12]  /*b6c0*/  @P0 BRA `(.L_x_2810) ;  /* 0x0000000000080947 */ /* 0x000fd80003800000 */
[----:B------:R-:W0:Y:S02]  /*b6d0*/  FENCE.VIEW.ASYNC.G ;  /* 0x00000000000073c6 */ /* 0x000e240000000100 */
[----:B0-----:R-:W-:Y:S06]  /*b6e0*/  BAR.ARV 0xc, 0x180 ;  /* 0x0306000000007b1d */ /* 0x001fec0000002000 */
.L_x_2810:
[----:B------:R-:W-:Y:S05]  /*b6f0*/  BSYNC B0 ;  /* 0x0000000000007941 */ /* 0x000fea0003800000 */
.L_x_2809:
        /* <DEDUP_REMOVED lines=36> */
.L_x_2812:
        /* <DEDUP_REMOVED lines=13> */
.L_x_2816:
[----:B-1----:R1:W2:Y:S02]  /*ba10*/  SYNCS.PHASECHK.TRANS64.TRYWAIT P0, [R22+URZ+0x38800], R3 ;  /* 0x03880003160075a7 */ /* 0x0022a4000800017f */
[----:B--2---:R-:W-:Y:S05]  /*ba20*/  @!P0 NANOSLEEP.SYNCS 0x989680 ;  /* 0x009896800000895d */ /* 0x004fea0003900000 */
[----:B------:R-:W2:Y:S02]  /*ba30*/  @!P0 SYNCS.PHASECHK.TRANS64 P0, [R22+URZ+0x38800], R3 ;  /* 0x03880003160085a7 */ /* 0x000ea4000800007f */
[----:B--2---:R-:W-:Y:S05]  /*ba40*/  @!P0 BRA `(.L_x_2816) ;  /* 0xfffffffc00f08947 */ /* 0x004fea000383ffff */
.L_x_2815:
[----:B------:R-:W-:Y:S05]  /*ba50*/  BSYNC B0 ;  /* 0x0000000000007941 */ /* 0x000fea0003800000 */
.L_x_2814:
[----:B------:R-:W-:Y:S05]  /*ba60*/  BRA `(.L_x_2817) ;  /* 0x000000a000447947 */ /* 0x000fea0003800000 */
.L_x_2813:
[----:B------:R-:W2:Y:S01]  /*ba70*/  LDL R30, [R1+0x84] ;  /* 0x00008400011e7983 */ /* 0x000ea20000100800 */
[----:B-----5:R-:W-:Y:S01]  /*ba80*/  SHF.R.S32.HI R0, RZ, 0x1f, R135 ;  /* 0x0000001fff007819 */ /* 0x020fe20000011487 */
[----:B------:R-:W-:Y:S02]  /*ba90*/  ULDC.64 UR6, c[0x0][0x408] ;  /* 0x0001020000067ab9 */ /* 0x000fe40000000a00 */
[----:B------:R-:W-:Y:S01]  /*baa0*/  IMAD.WIDE.U32 R26, R135, UR6, RZ ;  /* 0x00000006871a7c25 */ /* 0x000fe2000f8e00ff */
[----:B--2---:R-:W-:-:S13]  /*bab0*/  R2UR UR4, R30 ;  /* 0x000000001e0472ca */ /* 0x004fda00000e0000 */
[----:B------:R-:W-:-:S03]  /*bac0*/  ULOP3.LUT UP0, URZ, UR4, 0x3ff, URZ, 0xc0, !UPT ;  /* 0x000003ff043f7892 */ /* 0x000fc6000f80c03f */
[----:B------:R-:W-:Y:S02]  /*bad0*/  ULDC.64 UR4, c[0x0][0x3f8] ;  /* 0x0000fe0000047ab9 */ /* 0x000fe40000000a00 */
[C---:B------:R-:W-:Y:S01]  /*bae0*/  IMAD R4, R0.reuse, UR4, RZ ;  /* 0x0000000400047c24 */ /* 0x040fe2000f8e02ff */
[----:B------:R-:W-:Y:S01]  /*baf0*/  PLOP3.LUT P0, PT, PT, PT, UP0, 0x80, 0x0 ;  /* 0x000000000000781c */ /* 0x000fe20003f0f008 */
[----:B------:R-:W-:Y:S02]  /*bb00*/  IMAD R0, R0, UR6, RZ ;  /* 0x0000000600007c24 */ /* 0x000fe4000f8e02ff */
[----:B------:R-:W-:-:S04]  /*bb10*/  IMAD.WIDE.U32 R24, R135, UR4, RZ ;  /* 0x0000000487187c25 */ /* 0x000fc8000f8e00ff */
[C---:B------:R-:W-:Y:S02]  /*bb20*/  IMAD R29, R135.reuse, UR5, R4 ;  /* 0x00000005871d7c24 */ /* 0x040fe4000f8e0204 */
[----:B------:R-:W-:Y:S02]  /*bb30*/  IMAD R31, R135, UR7, R0 ;  /* 0x00000007871f7c24 */ /* 0x000fe4000f8e0200 */
        /* <DEDUP_REMOVED lines=19> */
.L_x_2818:
[----:B------:R-:W2:Y:S01]  /*bc70*/  LDL R20, [R1+0x50] ;  /* 0x0000500001147983 */ /* 0x000ea20000100800 */
[----:B------:R-:W-:-:S03]  /*bc80*/  ULDC.U8 UR4, c[0x0][0x410] ;  /* 0x0001040000047ab9 */ /* 0x000fc60000000000 */
[----:B------:R-:W3:Y:S01]  /*bc90*/  LDL R150, [R1+0x68] ;  /* 0x0000680001967983 */ /* 0x000ee20000100800 */
[----:B------:R-:W-:Y:S01]  /*bca0*/  R2UR UR5, R30 ;  /* 0x000000001e0572ca */ /* 0x000fe200000e0000 */
[----:B------:R-:W-:Y:S01]  /*bcb0*/  BSSY B0, `(.L_x_2819) ;  /* 0x00009e4000007945 */ /* 0x000fe20003800000 */
[----:B------:R-:W-:Y:S01]  /*bcc0*/  ISETP.NE.AND P0, PT, RZ, UR4, PT ;  /* 0x00000004ff007c0c */ /* 0x000fe2000bf05270 */
[C---:B------:R-:W-:Y:S01]  /*bcd0*/  VIADD R3, R220.reuse, 0x60 ;  /* 0x00000060dc037836 */ /* 0x040fe20000000000 */
[----:B------:R-:W-:Y:S01]  /*bce0*/  LEA.HI R33, R33, R28, RZ, 0x3 ;  /* 0x0000001c21217211 */ /* 0x000fe200078f18ff */
[----:B------:R-:W-:Y:S01]  /*bcf0*/  VIADD R89, R220, 0x20 ;  /* 0x00000020dc597836 */ /* 0x000fe20000000000 */
[----:B------:R-:W-:Y:S02]  /*bd00*/  SHF.R.U32.HI R21, RZ, 0x3, R228 ;  /* 0x00000003ff157819 */ /* 0x000fe400000116e4 */
[----:B------:R-:W-:Y:S02]  /*bd10*/  LOP3.LUT R0, R228, 0x38, R16, 0xf8, !PT ;  /* 0x00000038e4007812 */ /* 0x000fe400078ef810 */
[----:B------:R-:W-:-:S02]  /*bd20*/  LOP3.LUT R33, R33, 0xfffffff8, RZ, 0xc0, !PT ;  /* 0xfffffff821217812 */ /* 0x000fc400078ec0ff */
[----:B--2---:R-:W-:-:S03]  /*bd30*/  LOP3.LUT R87, R20, R0, R21, 0xf6, !PT ;  /* 0x0000000014577212 */ /* 0x004fc600078ef615 */
[----:B------:R-:W-:Y:S02]  /*bd40*/  IMAD.IADD R0, R28, 0x1, -R33 ;  /* 0x000000011c007824 */ /* 0x000fe400078e0a21 */
[----:B---3--:R-:W-:Y:S01]  /*bd50*/  IMAD.IADD R83, R220, 0x1, R150 ;  /* 0x00000001dc537824 */ /* 0x008fe200078e0296 */
[----:B------:R-:W-:-:S03]  /*bd60*/  LEA R87, R87, UR5, 0x1 ;  /* 0x0000000557577c11 */ /* 0x000fc6000f8e08ff */
[----:B------:R-:W-:Y:S01]  /*bd70*/  IMAD R7, R0, 0x20, R83 ;  /* 0x0000002000077824 */ /* 0x000fe200078e0253 */
[----:B------:R-:W-:Y:S06]  /*bd80*/  @!P0 BRA `(.L_x_2820) ;  /* 0x0000004c00588947 */ /* 0x000fec0003800000 */
[----:B------:R-:W0:Y:S01]  /*bd90*/  LDC R86, c[0x0][0x448] ;  /* 0x00011200ff567b82 */ /* 0x000e220000000800 */
[----:B------:R-:W-:Y:S01]  /*bda0*/  ULDC.64 UR4, c[0x0][0x3f8] ;  /* 0x0000fe0000047ab9 */ /* 0x000fe20000000a00 */
[----:B------:R-:W-:Y:S01]  /*bdb0*/  ULDC.64 UR6, c[0x0][0x408] ;  /* 0x0001020000067ab9 */ /* 0x000fe20000000a00 */
[----:B------:R-:W-:Y:S01]  /*bdc0*/  IMAD.MOV.U32 R4, RZ, RZ, R24 ;  /* 0x000000ffff047224 */ /* 0x000fe200078e0018 */
[----:B------:R-:W-:Y:S01]  /*bdd0*/  SHF.R.S32.HI R82, RZ, 0x1f, R223 ;  /* 0x0000001fff527819 */ /* 0x000fe200000114df */
[----:B------:R-:W-:Y:S01]  /*bde0*/  IMAD.MOV.U32 R8, RZ, RZ, R26 ;  /* 0x000000ffff087224 */ /* 0x000fe200078e001a */
[----:B------:R-:W-:Y:S01]  /*bdf0*/  SHF.R.S32.HI R77, RZ, 0x1f, R222 ;  /* 0x0000001fff4d7819 */ /* 0x000fe200000114de */
[----:B------:R-:W-:Y:S01]  /*be00*/  IMAD.MOV.U32 R9, RZ, RZ, R31 ;  /* 0x000000ffff097224 */ /* 0x000fe200078e001f */
[----:B------:R-:W-:Y:S02]  /*be10*/  SHF.R.S32.HI R94, RZ, 0x1f, R221 ;  /* 0x0000001fff5e7819 */ /* 0x000fe400000114dd */
[----:B------:R-:W-:-:S02]  /*be20*/  SHF.R.S32.HI R85, RZ, 0x1f, R214 ;  /* 0x0000001fff557819 */ /* 0x000fc400000114d6 */
        /* <DEDUP_REMOVED lines=27> */
.L_x_3131:
[----:B------:R-:W5:Y:S01]  /*bfe0*/  LDL R10, [R1+0x6c] ;  /* 0x00006c00010a7983 */ /* 0x000f620000100800 */
        /* <DEDUP_REMOVED lines=9> */
[----:B-----5:R-:W-:-:S05]  /*c080*/  IMAD R86, R10, R86, RZ ;  /* 0x000000560a567224 */ /* 0x020fca00078e02ff */
[----:B------:R-:W-:-:S13]  /*c090*/  ISETP.GE.AND P0, PT, R83, R86, PT ;  /* 0x000000565300720c */ /* 0x000fda0003f06270 */
        /* <DEDUP_REMOVED lines=14> */
[----:B------:R-:W-:Y:S01]  /*c180*/  @!P0 IMAD.SHL.U32 R15, R223, 0x2, RZ ;  /* 0x00000002df0f8824 */ /* 0x000fe200078e00ff */
[----:B----4-:R-:W-:Y:S02]  /*c190*/  @!P3 IADD3 R12, P4, R14, R12, RZ ;  /* 0x0000000c0e0cb210 */ /* 0x010fe40007f9e0ff */
[-C--:B------:R-:W-:Y:S01]  /*c1a0*/  @!P2 IADD3 R20, P6, R5, R24.reuse, RZ ;  /* 0x000000180514a210 */ /* 0x080fe20007fde0ff */
[--C-:B-1----:R-:W-:Y:S01]  /*c1b0*/  @!P3 IMAD.X R11, R4, 0x1, R13.reuse, P5 ;  /* 0x00000001040bb824 */ /* 0x102fe200028e060d */
[----:B------:R-:W-:Y:S01]  /*c1c0*/  @!P1 SHF.L.U64.HI R29, R221, 0x1, R94 ;  /* 0x00000001dd1d9819 */ /* 0x000fe2000001025e */
[----:B---3--:R-:W-:Y:S01]  /*c1d0*/  @!P3 IMAD.X R13, R9, 0x1, R13, P4 ;  /* 0x00000001090db824 */ /* 0x008fe200020e060d */
[----:B------:R-:W-:Y:S01]  /*c1e0*/  @!P2 IADD3 R24, P5, R14, R24, RZ ;  /* 0x000000180e18a210 */ /* 0x000fe20007fbe0ff */
[----:B------:R-:W-:Y:S01]  /*c1f0*/  @!P2 IMAD.X R21, R4, 0x1, R25, P6 ;  /* 0x000000010415a824 */ /* 0x000fe200030e0619 */
[----:B------:R-:W-:-:S02]  /*c200*/  @!P1 IADD3 R26, P4, R5, R28, RZ ;  /* 0x0000001c051a9210 */ /* 0x000fc40007f9e0ff */
[----:B------:R-:W-:Y:S02]  /*c210*/  CS2R R74, SRZ ;  /* 0x00000000004a7805 */ /* 0x000fe4000001ff00 */
[----:B------:R-:W-:Y:S01]  /*c220*/  @!P1 IADD3 R28, P6, R14, R28, RZ ;  /* 0x0000001c0e1c9210 */ /* 0x000fe20007fde0ff */
[----:B------:R-:W-:Y:S01]  /*c230*/  @!P2 IMAD.X R25, R9, 0x1, R25, P5 ;  /* 0x000000010919a824 */ /* 0x000fe200028e0619 */
[----:B------:R-:W-:Y:S01]  /*c240*/  @!P0 SHF.L.U64.HI R32, R223, 0x1, R82 ;  /* 0x00000001df208819 */ /* 0x000fe20000010252 */
[----:B------:R-:W-:Y:S01]  /*c250*/  @!P1 IMAD.X R27, R4, 0x1, R29, P4 ;  /* 0x00000001041b9824 */ /* 0x000fe200020e061d */
[-C--:B------:R-:W-:Y:S02]  /*c260*/  @!P0 IADD3 R30, P5, R5, R15.reuse, RZ ;  /* 0x0000000f051e8210 */ /* 0x080fe40007fbe0ff */
[----:B------:R-:W-:Y:S02]  /*c270*/  CS2R R72, SRZ ;  /* 0x0000000000487805 */ /* 0x000fe4000001ff00 */
[----:B------:R-:W-:-:S02]  /*c280*/  @!P0 IADD3 R14, P4, R14, R15, RZ ;  /* 0x0000000f0e0e8210 */ /* 0x000fc40007f9e0ff */
[----:B------:R-:W-:Y:S02]  /*c290*/  CS2R R68, SRZ ;  /* 0x0000000000447805 */ /* 0x000fe4000001ff00 */
[----:B------:R-:W-:Y:S02]  /*c2a0*/  CS2R R66, SRZ ;  /* 0x0000000000427805 */ /* 0x000fe4000001ff00 */
[----:B------:R-:W-:Y:S02]  /*c2b0*/  CS2R R64, SRZ ;  /* 0x0000000000407805 */ /* 0x000fe4000001ff00 */
[----:B------:R-:W-:Y:S01]  /*c2c0*/  CS2R R62, SRZ ;  /* 0x00000000003e7805 */ /* 0x000fe2000001ff00 */
[C---:B------:R-:W-:Y:S01]  /*c2d0*/  @!P1 IMAD.X R29, R9.reuse, 0x1, R29, P6 ;  /* 0x00000001091d9824 */ /* 0x040fe200030e061d */
        /* <DEDUP_REMOVED lines=10> */
.L_x_2823:
[----:B------:R-:W-:Y:S05]  /*c380*/  BSYNC B1 ;  /* 0x0000000000017941 */ /* 0x000fea0003800000 */
.L_x_2822:
        /* <DEDUP_REMOVED lines=39> */
.L_x_3137:
        /* <DEDUP_REMOVED lines=24> */
[----:B------:R-:W-:Y:S01]  /*c780*/  @!P0 IMAD.SHL.U32 R31, R223, 0x2, RZ ;  /* 0x00000002df1f8824 */ /* 0x000fe200078e00ff */
[----:B----4-:R-:W-:Y:S02]  /*c790*/  @!P3 IADD3 R12, P4, R14, R12, RZ ;  /* 0x0000000c0e0cb210 */ /* 0x010fe40007f9e0ff */
[-C--:B------:R-:W-:Y:S01]  /*c7a0*/  @!P2 IADD3 R20, P6, R5, R24.reuse, RZ ;  /* 0x000000180514a210 */ /* 0x080fe20007fde0ff */
[--C-:B--2---:R-:W-:Y:S01]  /*c7b0*/  @!P3 IMAD.X R11, R4, 0x1, R13.reuse, P5 ;  /* 0x00000001040bb824 */ /* 0x104fe200028e060d */
[----:B------:R-:W-:Y:S01]  /*c7c0*/  @!P1 SHF.L.U64.HI R29, R221, 0x1, R94 ;  /* 0x00000001dd1d9819 */ /* 0x000fe2000001025e */
[----:B0-----:R-:W-:Y:S01]  /*c7d0*/  @!P3 IMAD.X R13, R9, 0x1, R13, P4 ;  /* 0x00000001090db824 */ /* 0x001fe200020e060d */
        /* <DEDUP_REMOVED lines=26> */
.L_x_2826:
[----:B------:R-:W-:Y:S05]  /*c980*/  BSYNC B1 ;  /* 0x0000000000017941 */ /* 0x000fea0003800000 */
.L_x_2825:
        /* <DEDUP_REMOVED lines=29> */
[----:B------:R-:W-:Y:S02]  /*cb60*/  PRMT R128, R4, 0x7610, R128 ;  /* 0x0000761004807816 */ /* 0x000fe40000000080 */
        /* <DEDUP_REMOVED lines=8> */
.L_x_3143:
        /* <DEDUP_REMOVED lines=26> */
[----:B0-----:R-:W-:Y:S02]  /*cd90*/  @!P3 IADD3 R32, P4, R14, R32, RZ ;  /* 0x000000200e20b210 */ /* 0x001fe40007f9e0ff */
[-C--:B------:R-:W-:Y:S01]  /*cda0*/  @!P2 IADD3 R30, P6, R5, R24.reuse, RZ ;  /* 0x00000018051ea210 */ /* 0x080fe20007fde0ff */
[--C-:B--2---:R-:W-:Y:S01]  /*cdb0*/  @!P3 IMAD.X R71, R4, 0x1, R10.reuse, P5 ;  /* 0x000000010447b824 */ /* 0x104fe200028e060a */
[----:B------:R-:W-:Y:S01]  /*cdc0*/  @!P2 IADD3 R24, P5, R14, R24, RZ ;  /* 0x000000180e18a210 */ /* 0x000fe20007fbe0ff */
[----:B------:R-:W-:Y:S01]  /*cdd0*/  @!P3 IMAD.X R33, R9, 0x1, R10, P4 ;  /* 0x000000010921b824 */ /* 0x000fe200020e060a */
[----:B------:R-:W-:Y:S01]  /*cde0*/  @!P1 SHF.L.U64.HI R13, R221, 0x1, R94 ;  /* 0x00000001dd0d9819 */ /* 0x000fe2000001025e */
[--C-:B------:R-:W-:Y:S01]  /*cdf0*/  @!P2 IMAD.X R31, R4, 0x1, R11.reuse, P6 ;  /* 0x00000001041fa824 */ /* 0x100fe200030e060b */
[-C--:B------:R-:W-:Y:S01]  /*ce00*/  @!P1 IADD3 R20, P4, R5, R12.reuse, RZ ;  /* 0x0000000c05149210 */ /* 0x080fe20007f9e0ff */
[----:B------:R-:W-:Y:S01]  /*ce10*/  @!P2 IMAD.X R25, R9, 0x1, R11, P5 ;  /* 0x000000010919a824 */ /* 0x000fe200028e060b */
[----:B------:R-:W-:-:S02]  /*ce20*/  @!P1 IADD3 R10, P6, R14, R12, RZ ;  /* 0x0000000c0e0a9210 */ /* 0x000fc40007fde0ff */
[----:B------:R-:W-:Y:S02]  /*ce30*/  CS2R R38, SRZ ;  /* 0x0000000000267805 */ /* 0x000fe4000001ff00 */
[----:B------:R-:W-:Y:S01]  /*ce40*/  @!P0 SHF.L.U64.HI R15, R223, 0x1, R82 ;  /* 0x00000001df0f8819 */ /* 0x000fe20000010252 */
[--C-:B------:R-:W-:Y:S01]  /*ce50*/  @!P1 IMAD.X R21, R4, 0x1, R13.reuse, P4 ;  /* 0x0000000104159824 */ /* 0x100fe200020e060d */
[-C--:B------:R-:W-:Y:S01]  /*ce60*/  @!P0 IADD3 R12, P5, R5, R26.reuse, RZ ;  /* 0x0000001a050c8210 */ /* 0x080fe20007fbe0ff */
[----:B------:R-:W-:Y:S01]  /*ce70*/  @!P1 IMAD.X R11, R9, 0x1, R13, P6 ;  /* 0x00000001090b9824 */ /* 0x000fe200030e060d */
[----:B------:R-:W-:Y:S02]  /*ce80*/  @!P0 IADD3 R14, P4, R14, R26, RZ ;  /* 0x0000001a0e0e8210 */ /* 0x000fe40007f9e0ff */
[----:B------:R-:W-:Y:S02]  /*ce90*/  CS2R R40, SRZ ;  /* 0x0000000000287805 */ /* 0x000fe4000001ff00 */
[----:B------:R-:W-:Y:S01]  /*cea0*/  CS2R R34, SRZ ;  /* 0x0000000000227805 */ /* 0x000fe2000001ff00 */
[----:B------:R-:W-:Y:S01]  /*ceb0*/  @!P0 IMAD.X R13, R4, 0x1, R15, P5 ;  /* 0x00000001040d8824 */ /* 0x000fe200028e060f */
[----:B------:R-:W-:-:S02]  /*cec0*/  CS2R R36, SRZ ;  /* 0x0000000000247805 */ /* 0x000fc4000001ff00 */
[----:B------:R-:W-:Y:S02]  /*ced0*/  CS2R R28, SRZ ;  /* 0x00000000001c7805 */ /* 0x000fe4000001ff00 */
[----:B------:R-:W-:Y:S01]  /*cee0*/  CS2R R26, SRZ ;  /* 0x00000000001a7805 */ /* 0x000fe2000001ff00 */
[----:B------:R-:W-:Y:S01]  /*cef0*/  @!P0 IMAD.X R15, R9, 0x1, R15, P4 ;  /* 0x00000001090f8824 */ /* 0x000fe200020e060f */
[----:B------:R0:W5:Y:S04]  /*cf00*/  @!P3 LD.E.64 R42, desc[UR60][R70.64] ;  /* 0x0000003c462ab980 */ /* 0x000168000c101b00 */
[----:B------:R0:W5:Y:S04]  /*cf10*/  @!P3 LD.E.64 R44, desc[UR60][R32.64] ;  /* 0x0000003c202cb980 */ /* 0x000168000c101b00 */
[----:B------:R0:W5:Y:S04]  /*cf20*/  @!P2 LD.E.64 R38, desc[UR60][R30.64] ;  /* 0x0000003c1e26a980 */ /* 0x000168000c101b00 */
[----:B------:R0:W5:Y:S04]  /*cf30*/  @!P2 LD.E.64 R40, desc[UR60][R24.64] ;  /* 0x0000003c1828a980 */ /* 0x000168000c101b00 */
[----:B------:R0:W5:Y:S04]  /*cf40*/  @!P1 LD.E.64 R34, desc[UR60][R20.64] ;  /* 0x0000003c14229980 */ /* 0x000168000c101b00 */
[----:B------:R0:W5:Y:S04]  /*cf50*/  @!P1 LD.E.64 R36, desc[UR60][R10.64] ;  /* 0x0000003c0a249980 */ /* 0x000168000c101b00 */
[----:B------:R0:W5:Y:S04]  /*cf60*/  @!P0 LD.E.64 R28, desc[UR60][R12.64] ;  /* 0x0000003c0c1c8980 */ /* 0x000168000c101b00 */
[----:B------:R0:W5:Y:S02]  /*cf70*/  @!P0 LD.E.64 R26, desc[UR60][R14.64] ;  /* 0x0000003c0e1a8980 */ /* 0x000164000c101b00 */
.L_x_2829:
[----:B------:R-:W-:Y:S05]  /*cf80*/  BSYNC B1 ;  /* 0x0000000000017941 */ /* 0x000fea0003800000 */
.L_x_2828:
        /* <DEDUP_REMOVED lines=38> */
[----:B------:R0:W0:Y:S02]  /*d1f0*/  SHFL.IDX PT, R14, R0, 0x3, 0x181f ;  /* 0x00781f00000e7f89 */ /* 0x00002400000e0000 */
.L_x_3149:
[----:B01----:R-:W4:Y:S01]  /*d200*/  LDL R8, [R1+0x88] ;  /* 0x0000880001087983 */ /* 0x003f220000100800 */
        /* <DEDUP_REMOVED lines=29> */
[----:B------:R-:W-:Y:S02]  /*d3e0*/  @!P3 IADD3 R114, P4, R14, R114, RZ ;  /* 0x000000720e72b210 */ /* 0x000fe40007f9e0ff */
[----:B------:R-:W-:Y:S01]  /*d3f0*/  @!P1 SHF.L.U64.HI R5, R221, 0x1, R94 ;  /* 0x00000001dd059819 */ /* 0x000fe2000001025e */
[--C-:B--2---:R-:W-:Y:S01]  /*d400*/  @!P3 IMAD.X R117, R70, 0x1, R85.reuse, P5 ;  /* 0x000000014675b824 */ /* 0x104fe200028e0655 */
[-C--:B------:R-:W-:Y:S01]  /*d410*/  @!P2 IADD3 R108, P6, R71, R106.reuse, RZ ;  /* 0x0000006a476ca210 */ /* 0x080fe20007fde0ff */
[----:B------:R-:W-:Y:S01]  /*d420*/  @!P3 IMAD.X R115, R76, 0x1, R85, P4 ;  /* 0x000000014c73b824 */ /* 0x000fe200020e0655 */
[----:B------:R-:W-:-:S02]  /*d430*/  @!P2 IADD3 R106, P5, R14, R106, RZ ;  /* 0x0000006a0e6aa210 */ /* 0x000fc40007fbe0ff */
[-C--:B------:R-:W-:Y:S01]  /*d440*/  @!P1 IADD3 R94, P4, R71, R12.reuse, RZ ;  /* 0x0000000c475e9210 */ /* 0x080fe20007f9e0ff */
[--C-:B------:R-:W-:Y:S01]  /*d450*/  @!P2 IMAD.X R109, R70, 0x1, R77.reuse, P6 ;  /* 0x00000001466da824 */ /* 0x100fe200030e064d */
[----:B------:R-:W-:Y:S01]  /*d460*/  @!P0 SHF.L.U64.HI R7, R223, 0x1, R82 ;  /* 0x00000001df078819 */ /* 0x000fe20000010252 */
[----:B------:R-:W-:Y:S01]  /*d470*/  @!P2 IMAD.X R107, R76, 0x1, R77, P5 ;  /* 0x000000014c6ba824 */ /* 0x000fe200028e064d */
[----:B------:R-:W-:Y:S01]  /*d480*/  @!P1 IADD3 R12, P6, R14, R12, RZ ;  /* 0x0000000c0e0c9210 */ /* 0x000fe20007fde0ff */
[--C-:B------:R-:W-:Y:S01]  /*d490*/  @!P1 IMAD.X R95, R70, 0x1, R5.reuse, P4 ;  /* 0x00000001465f9824 */ /* 0x100fe200020e0605 */
[-C--:B------:R-:W-:Y:S02]  /*d4a0*/  @!P0 IADD3 R82, P5, R71, R15.reuse, RZ ;  /* 0x0000000f47528210 */ /* 0x080fe40007fbe0ff */
[----:B------:R-:W-:Y:S02]  /*d4b0*/  CS2R R20, SRZ ;  /* 0x0000000000147805 */ /* 0x000fe4000001ff00 */
[----:B------:R-:W-:Y:S01]  /*d4c0*/  @!P0 IADD3 R14, P4, R14, R15, RZ ;  /* 0x0000000f0e0e8210 */ /* 0x000fe20007f9e0ff */
[----:B------:R-:W-:Y:S01]  /*d4d0*/  @!P1 IMAD.X R13, R76, 0x1, R5, P6 ;  /* 0x000000014c0d9824 */ /* 0x000fe200030e0605 */
[----:B------:R-:W-:Y:S01]  /*d4e0*/  CS2R R24, SRZ ;  /* 0x0000000000187805 */ /* 0x000fe2000001ff00 */
[--C-:B------:R-:W-:Y:S01]  /*d4f0*/  @!P0 IMAD.X R83, R70, 0x1, R7.reuse, P5 ;  /* 0x0000000146538824 */ /* 0x100fe200028e0607 */
[----:B------:R-:W-:Y:S01]  /*d500*/  CS2R R10, SRZ ;  /* 0x00000000000a7805 */ /* 0x000fe2000001ff00 */
[----:B------:R-:W-:Y:S01]  /*d510*/  @!P0 IMAD.X R15, R76, 0x1, R7, P4 ;  /* 0x000000014c0f8824 */ /* 0x000fe200020e0607 */
[----:B------:R-:W-:-:S02]  /*d520*/  CS2R R6, SRZ ;  /* 0x0000000000067805 */ /* 0x000fc4000001ff00 */
[----:B------:R-:W-:Y:S02]  /*d530*/  CS2R R4, SRZ ;  /* 0x0000000000047805 */ /* 0x000fe4000001ff00 */
[----:B------:R-:W-:Y:S01]  /*d540*/  CS2R R8, SRZ ;  /* 0x0000000000087805 */ /* 0x000fe2000001ff00 */
        /* <DEDUP_REMOVED lines=8> */
.L_x_2832:
[----:B------:R-:W-:Y:S05]  /*d5d0*/  BSYNC B1 ;  /* 0x0000000000017941 */ /* 0x000fea0003800000 */
.L_x_2831:
[----:B------:R-:W1:Y:S01]  /*d5e0*/  SYNCS.PHASECHK.TRANS64.TRYWAIT P0, [R22+URZ+0x38800], R151 ;  /* 0x03880097160075a7 */ /* 0x000e62000800017f */
[----:B0----5:R-:W-:Y:S01]  /*d5f0*/  IMAD.MOV.U32 R12, RZ, RZ, R5 ;  /* 0x000000ffff0c7224 */ /* 0x021fe200078e0005 */
[----:B------:R-:W-:Y:S01]  /*d600*/  BSSY B1, `(.L_x_2833) ;  /* 0x0000021000017945 */ /* 0x000fe20003800000 */
[----:B------:R-:W-:Y:S02]  /*d610*/  IMAD.MOV.U32 R13, RZ, RZ, R6 ;  /* 0x000000ffff0d7224 */ /* 0x000fe400078e0006 */
[----:B------:R-:W-:Y:S01]  /*d620*/  IMAD.MOV.U32 R14, RZ, RZ, R30 ;  /* 0x000000ffff0e7224 */ /* 0x000fe200078e001e */
[----:B---3--:R-:W-:Y:S01]  /*d630*/  PRMT R71, R12, 0x7610, R71 ;  /* 0x000076100c477816 */ /* 0x008fe20000000047 */
        /* <DEDUP_REMOVED lines=9> */
[----:B--2---:R-:W-:Y:S01]  /*d6d0*/  PRMT R70, R0, 0x7610, R70 ;  /* 0x0000761000467816 */ /* 0x004fe20000000046 */
        /* <DEDUP_REMOVED lines=18> */
[----:B-1----:R-:W-:Y:S08]  /*d800*/  @!P0 BRA `(.L_x_2834) ;  /* 0x0000024000848947 */ /* 0x002ff00003800000 */
.L_x_3150:
[----:B------:R-:W-:Y:S05]  /*d810*/  BSYNC B1 ;  /* 0x0000000000017941 */ /* 0x000fea0003800000 */
.L_x_2833:
[----:B------:R-:W-:Y:S01]  /*d820*/  BSSY B1, `(.L_x_2835) ;  /* 0x00000cb000017945 */ /* 0x000fe20003800000 */
[----:B------:R-:W-:Y:S02]  /*d830*/  PRMT R107, R12, 0x7610, R107 ;  /* 0x000076100c6b7816 */ /* 0x000fe4000000006b */
[----:B------:R-:W-:Y:S01]  /*d840*/  PRMT R108, R13, 0x7610, R108 ;  /* 0x000076100d6c7816 */ /* 0x000fe2000000006c */
[----:B------:R-:W-:Y:S06]  /*d850*/  @P1 BRA `(.L_x_2836) ;  /* 0x0000000c001c1947 */ /* 0x000fec0003800000 */
[----:B------:R-:W1:Y:S01]  /*d860*/  LDC R12, c[0x0][0x3f4] ;  /* 0x0000fd00ff0c7b82 */ /* 0x000e620000000800 */
[----:B------:R-:W-:Y:S01]  /*d870*/  BSSY B2, `(.L_x_2837) ;  /* 0x0000034000027945 */ /* 0x000fe20003800000 */
[-C--:B-1----:R-:W-:Y:S02]  /*d880*/  ISETP.GE.AND P0, PT, R214, R12.reuse, PT ;  /* 0x0000000cd600720c */ /* 0x082fe40003f06270 */
[-C--:B------:R-:W-:Y:S02]  /*d890*/  ISETP.GE.AND P1, PT, R222, R12.reuse, PT ;  /* 0x0000000cde00720c */ /* 0x080fe40003f26270 */
[-C--:B------:R-:W-:Y:S02]  /*d8a0*/  ISETP.GE.AND P2, PT, R221, R12.reuse, PT ;  /* 0x0000000cdd00720c */ /* 0x080fe40003f46270 */
[----:B------:R-:W-:-:S07]  /*d8b0*/  ISETP.GE.AND P3, PT, R223, R12, PT ;  /* 0x0000000cdf00720c */ /* 0x000fce0003f66270 */
[----:B------:R-:W-:Y:S06]  /*d8c0*/  @P0 BRA `(.L_x_2838) ;  /* 0x0000000000b80947 */ /* 0x000fec0003800000 */
[----:B------:R-:W1:Y:S01]  /*d8d0*/  LDS.128 R12, [R87] ;  /* 0x00000000570c7984 */ /* 0x000e620000000c00 */
        /* <DEDUP_REMOVED lines=12> */
[C---:B-1----:R-:W-:Y:S01]  /*d9a0*/  LOP3.LUT R79, R14.reuse, 0xffff0000, RZ, 0xc0, !PT ;  /* 0xffff00000e4f7812 */ /* 0x042fe200078ec0ff */
[----:B------:R-:W-:Y:S01]  /*d9b0*/  IMAD.U32 R78, R14, 0x10000, RZ ;  /* 0x000100000e4e7824 */ /* 0x000fe200078e00ff */
[C---:B------:R-:W-:Y:S01]  /*d9c0*/  LOP3.LUT R81, R15.reuse, 0xffff0000, RZ, 0xc0, !PT ;  /* 0xffff00000f517812 */ /* 0x040fe200078ec0ff */
[----:B------:R-:W-:-:S02]  /*d9d0*/  IMAD.U32 R80, R15, 0x10000, RZ ;  /* 0x000100000f507824 */ /* 0x000fc400078e00ff */
[CC--:B------:R-:W-:Y:S01]  /*d9e0*/  FMUL.FTZ R115, R79.reuse, R114.reuse ;  /* 0x000000724f737220 */ /* 0x0c0fe20000410000 */
[----:B------:R-:W-:Y:S01]  /*d9f0*/  FMUL.FTZ R79, R79, R109 ;  /* 0x0000006d4f4f7220 */ /* 0x000fe20000410000 */
[C---:B0-----:R-:W-:Y:S01]  /*da00*/  FMUL.FTZ R151, R81.reuse, R149 ;  /* 0x0000009551977220 */ /* 0x041fe20000410000 */
[----:B------:R-:W-:Y:S02]  /*da10*/  IMAD.U32 R14, R12, 0x10000, RZ ;  /* 0x000100000c0e7824 */ /* 0x000fe400078e00ff */
[C---:B------:R-:W-:Y:S01]  /*da20*/  FFMA.FTZ R116, R78.reuse, R109, -R115 ;  /* 0x0000006d4e747223 */ /* 0x040fe20000010873 */
[----:B------:R-:W-:Y:S01]  /*da30*/  FFMA.FTZ R117, R78, R114, R79 ;  /* 0x000000724e757223 */ /* 0x000fe2000001004f */
[-C--:B------:R-:W-:Y:S01]  /*da40*/  FMUL.FTZ R109, R81, R147.reuse ;  /* 0x00000093516d7220 */ /* 0x080fe20000410000 */
        /* <DEDUP_REMOVED lines=22> */
.L_x_2838:
[----:B------:R-:W-:Y:S05]  /*dbb0*/  BSYNC B2 ;  /* 0x0000000000027941 */ /* 0x000fea0003800000 */
.L_x_2837:
[----:B------:R-:W-:Y:S04]  /*dbc0*/  BSSY B2, `(.L_x_2839) ;  /* 0x0000030000027945 */ /* 0x000fe80003800000 */
[----:B------:R-:W-:Y:S05]  /*dbd0*/  @P1 BRA `(.L_x_2840) ;  /* 0x0000000000b81947 */ /* 0x000fea0003800000 */
[----:B-1----:R-:W1:Y:S01]  /*dbe0*/  LDS.128 R12, [R87+0x4000] ;  /* 0x00400000570c7984 */ /* 0x002e620000000c00 */
        /* <DEDUP_REMOVED lines=12> */
[C---:B-1----:R-:W-:Y:S01]  /*dcb0*/  LOP3.LUT R73, R14.reuse, 0xffff0000, RZ, 0xc0, !PT ;  /* 0xffff00000e497812 */ /* 0x042fe200078ec0ff */
        /* <DEDUP_REMOVED lines=32> */
.L_x_2840:
[----:B------:R-:W-:Y:S05]  /*dec0*/  BSYNC B2 ;  /* 0x0000000000027941 */ /* 0x000fea0003800000 */
.L_x_2839:
[----:B------:R-:W-:Y:S04]  /*ded0*/  BSSY B2, `(.L_x_2841) ;  /* 0x0000030000027945 */ /* 0x000fe80003800000 */
[----:B------:R-:W-:Y:S05]  /*dee0*/  @P2 BRA `(.L_x_2842) ;  /* 0x0000000000b82947 */ /* 0x000fea0003800000 */
[----:B-12---:R-:W1:Y:S01]  /*def0*/  LDS.128 R12, [R87+0x8000] ;  /* 0x00800000570c7984 */ /* 0x006e620000000c00 */
        /* <DEDUP_REMOVED lines=17> */
[----:B------:R-:W-:Y:S01]  /*e010*/  FMUL.FTZ R75, R67, R73 ;  /* 0x00000049434b7220 */ /* 0x000fe20000410000 */
[C---:B------:R-:W-:Y:S01]  /*e020*/  FMUL.FTZ R67, R69.reuse, R141 ;  /* 0x0000008d45437220 */ /* 0x040fe20000410000 */
[----:B------:R-:W-:Y:S02]  /*e030*/  IMAD.U32 R14, R12, 0x10000, RZ ;  /* 0x000100000c0e7824 */ /* 0x000fe400078e00ff */
[C---:B------:R-:W-:Y:S01]  /*e040*/  FFMA.FTZ R79, R66.reuse, R73, R78 ;  /* 0x00000049424f7223 */ /* 0x040fe2000001004e */
[----:B------:R-:W-:Y:S01]  /*e050*/  FMUL.FTZ R73, R69, R138 ;  /* 0x0000008a45497220 */ /* 0x000fe20000410000 */
[C---:B------:R-:W-:Y:S02]  /*e060*/  IMAD.U32 R15, R13.reuse, 0x10000, RZ ;  /* 0x000100000d0f7824 */ /* 0x040fe400078e00ff */
[----:B------:R-:W-:Y:S01]  /*e070*/  FFMA.FTZ R74, R66, R72, -R75 ;  /* 0x00000048424a7223 */ /* 0x000fe2000001084b */
[----:B------:R-:W-:Y:S01]  /*e080*/  IMAD.U32 R69, R140, 0x10000, RZ ;  /* 0x000100008c457824 */ /* 0x000fe200078e00ff */
[----:B------:R-:W-:Y:S01]  /*e090*/  LOP3.LUT R12, R12, 0xffff0000, RZ, 0xc0, !PT ;  /* 0xffff00000c0c7812 */ /* 0x000fe200078ec0ff */
[----:B------:R-:W-:Y:S01]  /*e0a0*/  FFMA.FTZ R138, R68, R138, -R67 ;  /* 0x0000008a448a7223 */ /* 0x000fe20000010843 */
[----:B------:R-:W-:Y:S01]  /*e0b0*/  LOP3.LUT R13, R13, 0xffff0000, RZ, 0xc0, !PT ;  /* 0xffff00000d0d7812 */ /* 0x000fe200078ec0ff */
[C---:B------:R-:W-:Y:S01]  /*e0c0*/  IMAD.U32 R67, R139.reuse, 0x10000, RZ ;  /* 0x000100008b437824 */ /* 0x040fe200078e00ff */
        /* <DEDUP_REMOVED lines=15> */
[----:B------:R3:W-:Y:S02]  /*e1c0*/  STS.128 [R87+0x8000], R12 ;  /* 0x0080000c57007388 */ /* 0x0007e40000000c00 */
.L_x_2842:
[----:B------:R-:W-:Y:S05]  /*e1d0*/  BSYNC B2 ;  /* 0x0000000000027941 */ /* 0x000fea0003800000 */
.L_x_2841:
[----:B------:R-:W-:Y:S05]  /*e1e0*/  @P3 BRA `(.L_x_2836) ;  /* 0x0000000000b83947 */ /* 0x000fea0003800000 */
[----:B-123--:R-:W1:Y:S01]  /*e1f0*/  LDS.128 R12, [R87+0xc000] ;  /* 0x00c00000570c7984 */ /* 0x00ee620000000c00 */
        /* <DEDUP_REMOVED lines=45> */
.L_x_2836:
[----:B------:R-:W-:Y:S05]  /*e4d0*/  BSYNC B1 ;  /* 0x0000000000017941 */ /* 0x000fea0003800000 */
.L_x_2835:
[----:B------:R-:W-:Y:S01]  /*e4e0*/  ISETP.GE.AND P0, PT, R89, R0, PT ;  /* 0x000000005900720c */ /* 0x000fe20003f06270 */
[----:B------:R-:W-:-:S12]  /*e4f0*/  BSSY B1, `(.L_x_2843) ;  /* 0x00000c9000017945 */ /* 0x000fd80003800000 */
[----:B------:R-:W-:Y:S05]  /*e500*/  @P0 BRA `(.L_x_2844) ;  /* 0x0000000c001c0947 */ /* 0x000fea0003800000 */
[----:B-1234-:R-:W1:Y:S01]  /*e510*/  LDC R12, c[0x0][0x3f4] ;  /* 0x0000fd00ff0c7b82 */ /* 0x01ee620000000800 */
[----:B------:R-:W-:Y:S01]  /*e520*/  BSSY B2, `(.L_x_2845) ;  /* 0x0000034000027945 */ /* 0x000fe20003800000 */
[-C--:B-1----:R-:W-:Y:S02]  /*e530*/  ISETP.GE.AND P0, PT, R214, R12.reuse, PT ;  /* 0x0000000cd600720c */ /* 0x082fe40003f06270 */
[-C--:B------:R-:W-:Y:S02]  /*e540*/  ISETP.GE.AND P1, PT, R222, R12.reuse, PT ;  /* 0x0000000cde00720c */ /* 0x080fe40003f26270 */
[-C--:B------:R-:W-:Y:S02]  /*e550*/  ISETP.GE.AND P2, PT, R221, R12.reuse, PT ;  /* 0x0000000cdd00720c */ /* 0x080fe40003f46270 */
[----:B------:R-:W-:-:S07]  /*e560*/  ISETP.GE.AND P3, PT, R223, R12, PT ;  /* 0x0000000cdf00720c */ /* 0x000fce0003f66270 */
[----:B------:R-:W-:Y:S06]  /*e570*/  @P0 BRA `(.L_x_2846) ;  /* 0x0000000000b80947 */ /* 0x000fec0003800000 */
[----:B------:R-:W1:Y:S01]  /*e580*/  LDS.128 R12, [R87+0x1000] ;  /* 0x00100000570c7984 */ /* 0x000e620000000c00 */
        /* <DEDUP_REMOVED lines=45> */
.L_x_2846:
[----:B------:R-:W-:Y:S05]  /*e860*/  BSYNC B2 ;  /* 0x0000000000027941 */ /* 0x000fea0003800000 */
.L_x_2845:
[----:B------:R-:W-:Y:S04]  /*e870*/  BSSY B2, `(.L_x_2847) ;  /* 0x0000030000027945 */ /* 0x000fe80003800000 */
[----:B------:R-:W-:Y:S05]  /*e880*/  @P1 BRA `(.L_x_2848) ;  /* 0x0000000000b81947 */ /* 0x000fea0003800000 */
[----:B-1----:R-:W1:Y:S01]  /*e890*/  LDS.128 R12, [R87+0x5000] ;  /* 0x00500000570c7984 */ /* 0x002e620000000c00 */
        /* <DEDUP_REMOVED lines=45> */
.L_x_2848:
[----:B------:R-:W-:Y:S05]  /*eb70*/  BSYNC B2 ;  /* 0x0000000000027941 */ /* 0x000fea0003800000 */
.L_x_2847:
        /* <DEDUP_REMOVED lines=48> */
.L_x_2850:
[----:B------:R-:W-:Y:S05]  /*ee80*/  BSYNC B2 ;  /* 0x0000000000027941 */ /* 0x000fea0003800000 */
.L_x_2849:
        /* <DEDUP_REMOVED lines=47> */
.L_x_2844:
[----:B------:R-:W-:Y:S05]  /*f180*/  BSYNC B1 ;  /* 0x0000000000017941 */ /* 0x000fea0003800000 */
.L_x_2843:
[----:B-1234-:R-:W-:Y:S01]  /*f190*/  VIADD R12, R220, 0x40 ;  /* 0x00000040dc0c7836 */ /* 0x01efe20000000000 */
[----:B------:R-:W-:Y:S04]  /*f1a0*/  BSSY B1, `(.L_x_2851) ;  /* 0x00000ca000017945 */ /* 0x000fe80003800000 */
[----:B------:R-:W-:-:S13]  /*f1b0*/  ISETP.GE.AND P0, PT, R12, R0, PT ;  /* 0x000000000c00720c */ /* 0x000fda0003f06270 */
[----:B------:R-:W-:Y:S05]  /*f1c0*/  @P0 BRA `(.L_x_2852) ;  /* 0x0000000c001c0947 */ /* 0x000fea0003800000 */
[----:B------:R-:W1:Y:S01]  /*f1d0*/  LDC R12, c[0x0][0x3f4] ;  /* 0x0000fd00ff0c7b82 */ /* 0x000e620000000800 */
        /* <DEDUP_REMOVED lines=52> */
.L_x_2854:
[----:B------:R-:W-:Y:S05]  /*f520*/  BSYNC B2 ;  /* 0x0000000000027941 */ /* 0x000fea0003800000 */
.L_x_2853:
        /* <DEDUP_REMOVED lines=48> */
.L_x_2856:
[----:B------:R-:W-:Y:S05]  /*f830*/  BSYNC B2 ;  /* 0x0000000000027941 */ /* 0x000fea0003800000 */
.L_x_2855:
[----:B------:R-:W-:Y:S04]  /*f840*/  BSSY B2, `(.L_x_2857) ;  /* 0x0000030000027945 */ /* 0x000fe80003800000 */
[----:B------:R-:W-:Y:S05]  /*f850*/  @P2 BRA `(.L_x_2858) ;  /* 0x0000000000b82947 */ /* 0x000fea0003800000 */
[----:B-12---:R-:W1:Y:S01]  /*f860*/  LDS.128 R12, [R87+0xa000] ;  /* 0x00a00000570c7984 */ /* 0x006e620000000c00 */
        /* <DEDUP_REMOVED lines=27> */
[----:B------:R-:W-:Y:S01]  /*fa20*/  IMAD.U32 R35, R97, 0x10000, RZ ;  /* 0x0001000061237824 */ /* 0x000fe200078e00ff */
[C---:B------:R-:W-:Y:S01]  /*fa30*/  SHF.L.U32 R37, R99.reuse, 0x10, RZ ;  /* 0x0000001063257819 */ /* 0x040fe200000006ff */
[----:B------:R-:W-:Y:S01]  /*fa40*/  FFMA.FTZ R45, R36, R100, R39 ;  /* 0x00000064242d7223 */ /* 0x000fe20000010027 */
[----:B------:R-:W-:Y:S01]  /*fa50*/  LOP3.LUT R38, R99, 0xffff0000, RZ, 0xc0, !PT ;  /* 0xffff000063267812 */ /* 0x000fe200078ec0ff */
[C---:B------:R-:W-:Y:S01]  /*fa60*/  FMUL.FTZ R36, R12.reuse, R35 ;  /* 0x000000230c247220 */ /* 0x040fe20000410000 */
[----:B------:R-:W-:Y:S01]  /*fa70*/  LOP3.LUT R34, R97, 0xffff0000, RZ, 0xc0, !PT ;  /* 0xffff000061227812 */ /* 0x000fe200078ec0ff */
[----:B------:R-:W-:-:S02]  /*fa80*/  FMUL.FTZ R39, R12, R37 ;  /* 0x000000250c277220 */ /* 0x000fc40000410000 */
[C---:B------:R-:W-:Y:S01]  /*fa90*/  FMUL.FTZ R40, R13.reuse, R38 ;  /* 0x000000260d287220 */ /* 0x040fe20000410000 */
[C---:B------:R-:W-:Y:S01]  /*faa0*/  FFMA.FTZ R37, R14.reuse, R37, R36 ;  /* 0x000000250e257223 */ /* 0x040fe20000010024 */
[-C--:B------:R-:W-:Y:S01]  /*fab0*/  FMUL.FTZ R41, R13, R34.reuse ;  /* 0x000000220d297220 */ /* 0x080fe20000410000 */
[----:B------:R-:W-:Y:S01]  /*fac0*/  FFMA.FTZ R12, R14, R35, -R39 ;  /* 0x000000230e0c7223 */ /* 0x000fe20000010827 */
[----:B------:R-:W-:Y:S01]  /*fad0*/  FFMA.FTZ R13, R15, R34, -R40 ;  /* 0x000000220f0d7223 */ /* 0x000fe20000010828 */
[----:B------:R-:W-:Y:S01]  /*fae0*/  F2FP.BF16.F32.PACK_AB R14, R43, R42 ;  /* 0x0000002a2b0e723e */ /* 0x000fe200000010ff */
[----:B------:R-:W-:Y:S01]  /*faf0*/  FFMA.FTZ R38, R15, R38, R41 ;  /* 0x000000260f267223 */ /* 0x000fe20000010029 */
[----:B------:R-:W-:Y:S02]  /*fb00*/  F2FP.BF16.F32.PACK_AB R15, R45, R98 ;  /* 0x000000622d0f723e */ /* 0x000fe400000010ff */
[----:B------:R-:W-:Y:S02]  /*fb10*/  F2FP.BF16.F32.PACK_AB R12, R37, R12 ;  /* 0x0000000c250c723e */ /* 0x000fe400000010ff */
[----:B------:R-:W-:-:S05]  /*fb20*/  F2FP.BF16.F32.PACK_AB R13, R38, R13 ;  /* 0x0000000d260d723e */ /* 0x000fca00000010ff */
[----:B------:R3:W-:Y:S02]  /*fb30*/  STS.128 [R87+0xa000], R12 ;  /* 0x00a0000c57007388 */ /* 0x0007e40000000c00 */
.L_x_2858:
[----:B------:R-:W-:Y:S05]  /*fb40*/  BSYNC B2 ;  /* 0x0000000000027941 */ /* 0x000fea0003800000 */
.L_x_2857:
[----:B------:R-:W-:Y:S05]  /*fb50*/  @P3 BRA `(.L_x_2852) ;  /* 0x0000000000b83947 */ /* 0x000fea0003800000 */
[----:B-123--:R-:W1:Y:S01]  /*fb60*/  LDS.128 R12, [R87+0xe000] ;  /* 0x00e00000570c7984 */ /* 0x00ee620000000c00 */
        /* <DEDUP_REMOVED lines=45> */
.L_x_2852:
[----:B------:R-:W-:Y:S05]  /*fe40*/  BSYNC B1 ;  /* 0x0000000000017941 */ /* 0x000fea0003800000 */
.L_x_2851:
[----:B------:R-:W-:-:S13]  /*fe50*/  ISETP.GE.AND P0, PT, R3, R0, PT ;  /* 0x000000000300720c */ /* 0x000fda0003f06270 */
[----:B------:R-:W-:Y:S05]  /*fe60*/  @P0 BRA `(.L_x_2859) ;  /* 0x0000005c00200947 */ /* 0x000fea0003800000 */
[----:B------:R-:W5:Y:S01]  /*fe70*/  LDC R0, c[0x0][0x3f4] ;  /* 0x0000fd00ff007b82 */ /* 0x000f620000000800 */
[----:B------:R-:W-:Y:S01]  /*fe80*/  BSSY B1, `(.L_x_2860) ;  /* 0x0000034000017945 */ /* 0x000fe20003800000 */
[-C--:B-----5:R-:W-:Y:S02]  /*fe90*/  ISETP.GE.AND P0, PT, R214, R0.reuse, PT ;  /* 0x00000000d600720c */ /* 0x0a0fe40003f06270 */
[-C--:B------:R-:W-:Y:S02]  /*fea0*/  ISETP.GE.AND P1, PT, R222, R0.reuse, PT ;  /* 0x00000000de00720c */ /* 0x080fe40003f26270 */
[-C--:B------:R-:W-:Y:S02]  /*feb0*/  ISETP.GE.AND P2, PT, R221, R0.reuse, PT ;  /* 0x00000000dd00720c */ /* 0x080fe40003f46270 */
[----:B------:R-:W-:-:S07]  /*fec0*/  ISETP.GE.AND P3, PT, R223, R0, PT ;  /* 0x00000000df00720c */ /* 0x000fce0003f66270 */
[----:B------:R-:W-:Y:S06]  /*fed0*/  @P0 BRA `(.L_x_2861) ;  /* 0x0000000000b80947 */ /* 0x000fec0003800000 */
[----:B-1234-:R-:W1:Y:S01]  /*fee0*/  LDS.128 R12, [R87+0x3000] ;  /* 0x00300000570c7984 */ /* 0x01ee620000000c00 */
        /* <DEDUP_REMOVED lines=12> */
[C---:B-1----:R-:W-:Y:S01]  /*ffb0*/  IMAD.U32 R26, R14.reuse, 0x10000, RZ ;  /* 0x000100000e1a7824 */ /* 0x042fe200078e00ff */
        /* <DEDUP_REMOVED lines=32> */
.L_x_2861:
[----:B------:R-:W-:Y:S05]  /*101c0*/  BSYNC B1 ;  /* 0x0000000000017941 */ /* 0x000fea0003800000 */
.L_x_2860:
[----:B------:R-:W-:Y:S04]  /*101d0*/  BSSY B1, `(.L_x_2862) ;  /* 0x0000030000017945 */ /* 0x000fe80003800000 */
[----:B------:R-:W-:Y:S05]  /*101e0*/  @P1 BRA `(.L_x_2863) ;  /* 0x0000000000b81947 */ /* 0x000fea0003800000 */
        /* <DEDUP_REMOVED lines=46> */
.L_x_2863:
[----:B------:R-:W-:Y:S05]  /*104d0*/  BSYNC B1 ;  /* 0x0000000000017941 */ /* 0x000fea0003800000 */
.L_x_2862:
        /* <DEDUP_REMOVED lines=29> */
[----:B------:R-:W-:Y:S01]  /*106b0*/  FFMA.FTZ R24, R7, R15, -R24 ;  /* 0x0000000f07187223 */ /* 0x000fe20000010818 */
[----:B------:R-:W-:Y:S01]  /*106c0*/  LOP3.LUT R85, R85, 0xffff0000, RZ, 0xc0, !PT ;  /* 0xffff000055557812 */ /* 0x000fe200078ec0ff */
[----:B------:R-:W-:Y:S01]  /*106d0*/  FFMA.FTZ R21, R7, R20, R21 ;  /* 0x0000001407157223 */ /* 0x000fe20000010015 */
[C---:B------:R-:W-:Y:S01]  /*106e0*/  LOP3.LUT R13, R82.reuse, 0xffff0000, RZ, 0xc0, !PT ;  /* 0xffff0000520d7812 */ /* 0x040fe200078ec0ff */
[----:B------:R-:W-:-:S02]  /*106f0*/  IMAD.U32 R7, R82, 0x10000, RZ ;  /* 0x0001000052077824 */ /* 0x000fc400078e00ff */
[----:B------:R-:W-:Y:S01]  /*10700*/  FFMA.FTZ R86, R11, R86, R14 ;  /* 0x000000560b567223 */ /* 0x000fe2000001000e */
[CC--:B------:R-:W-:Y:S01]  /*10710*/  FMUL.FTZ R11, R3.reuse, R10.reuse ;  /* 0x0000000a030b7220 */ /* 0x0c0fe20000410000 */
[C---:B------:R-:W-:Y:S01]  /*10720*/  FMUL.FTZ R15, R12.reuse, R85 ;  /* 0x000000550c0f7220 */ /* 0x040fe20000410000 */
        /* <DEDUP_REMOVED lines=11> */
.L_x_2865:
[----:B------:R-:W-:Y:S05]  /*107e0*/  BSYNC B1 ;  /* 0x0000000000017941 */ /* 0x000fea0003800000 */
.L_x_2864:
        /* <DEDUP_REMOVED lines=14> */
[----:B------:R-:W-:Y:S02]  /*108d0*/  LOP3.LUT R11, R76, 0xffff0000, RZ, 0xc0, !PT ;  /* 0xffff00004c0b7812 */ /* 0x000fe400078ec0ff */
[C---:B-1----:R-:W-:Y:S01]  /*108e0*/  LOP3.LUT R6, R14.reuse, 0xffff0000, RZ, 0xc0, !PT ;  /* 0xffff00000e067812 */ /* 0x042fe200078ec0ff */
[----:B------:R-:W-:Y:S01]  /*108f0*/  IMAD.U32 R5, R14, 0x10000, RZ ;  /* 0x000100000e057824 */ /* 0x000fe200078e00ff */
[C---:B------:R-:W-:Y:S01]  /*10900*/  LOP3.LUT R14, R15.reuse, 0xffff0000, RZ, 0xc0, !PT ;  /* 0xffff00000f0e7812 */ /* 0x040fe200078ec0ff */
[----:B------:R-:W-:Y:S01]  /*10910*/  IMAD.U32 R7, R15, 0x10000, RZ ;  /* 0x000100000f077824 */ /* 0x000fe200078e00ff */
[----:B------:R-:W-:Y:S01]  /*10920*/  LOP3.LUT R3, R12, 0xffff0000, RZ, 0xc0, !PT ;  /* 0xffff00000c037812 */ /* 0x000fe200078ec0ff */
[C---:B------:R-:W-:Y:S01]  /*10930*/  FMUL.FTZ R10, R6.reuse, R9 ;  /* 0x00000009060a7220 */ /* 0x040fe20000410000 */
[----:B------:R-:W-:Y:S01]  /*10940*/  FMUL.FTZ R6, R6, R8 ;  /* 0x0000000806067220 */ /* 0x000fe20000410000 */
[----:B------:R-:W-:Y:S01]  /*10950*/  FMUL.FTZ R20, R14, R77 ;  /* 0x0000004d0e147220 */ /* 0x000fe20000410000 */
[----:B------:R-:W-:-:S02]  /*10960*/  IMAD.U32 R0, R12, 0x10000, RZ ;  /* 0x000100000c007824 */ /* 0x000fc400078e00ff */
[----:B------:R-:W-:Y:S01]  /*10970*/  FMUL.FTZ R14, R14, R71 ;  /* 0x000000470e0e7220 */ /* 0x000fe20000410000 */
[----:B------:R-:W-:Y:S01]  /*10980*/  FFMA.FTZ R15, R5, R9, R6 ;  /* 0x00000009050f7223 */ /* 0x000fe20000010006 */
[----:B------:R-:W-:Y:S01]  /*10990*/  LOP3.LUT R12, R13, 0xffff0000, RZ, 0xc0, !PT ;  /* 0xffff00000d0c7812 */ /* 0x000fe200078ec0ff */
[----:B------:R-:W-:Y:S01]  /*109a0*/  FFMA.FTZ R10, R5, R8, -R10 ;  /* 0x00000008050a7223 */ /* 0x000fe2000001080a */
[----:B------:R-:W-:Y:S01]  /*109b0*/  IMAD.U32 R6, R76, 0x10000, RZ ;  /* 0x000100004c067824 */ /* 0x000fe200078e00ff */
[C---:B------:R-:W-:Y:S01]  /*109c0*/  LOP3.LUT R9, R70.reuse, 0xffff0000, RZ, 0xc0, !PT ;  /* 0xffff000046097812 */ /* 0x040fe200078ec0ff */
[----:B------:R-:W-:Y:S02]  /*109d0*/  IMAD.U32 R5, R70, 0x10000, RZ ;  /* 0x0001000046057824 */ /* 0x000fe400078e00ff */
[C---:B------:R-:W-:Y:S01]  /*109e0*/  FFMA.FTZ R20, R7.reuse, R71, -R20 ;  /* 0x0000004707147223 */ /* 0x040fe20000010814 */
[----:B------:R-:W-:Y:S01]  /*109f0*/  FFMA.FTZ R77, R7, R77, R14 ;  /* 0x0000004d074d7223 */ /* 0x000fe2000001000e */
[----:B------:R-:W-:-:S02]  /*10a00*/  IMAD.U32 R4, R13, 0x10000, RZ ;  /* 0x000100000d047824 */ /* 0x000fc400078e00ff */
        /* <DEDUP_REMOVED lines=8> */
[----:B------:R-:W-:Y:S02]  /*10a90*/  F2FP.BF16.F32.PACK_AB R6, R15, R10 ;  /* 0x0000000a0f06723e */ /* 0x000fe400000010ff */
[----:B------:R-:W-:-:S02]  /*10aa0*/  F2FP.BF16.F32.PACK_AB R4, R0, R5 ;  /* 0x000000050004723e */ /* 0x000fc400000010ff */
[----:B------:R-:W-:Y:S02]  /*10ab0*/  F2FP.BF16.F32.PACK_AB R7, R77, R20 ;  /* 0x000000144d07723e */ /* 0x000fe400000010ff */
[----:B------:R-:W-:-:S05]  /*10ac0*/  F2FP.BF16.F32.PACK_AB R5, R12, R13 ;  /* 0x0000000d0c05723e */ /* 0x000fca00000010ff */
[----:B------:R1:W-:Y:S01]  /*10ad0*/  STS.128 [R87+0xf000], R4 ;  /* 0x00f0000457007388 */ /* 0x0003e20000000c00 */
[----:B------:R-:W-:Y:S05]  /*10ae0*/  BRA `(.L_x_2859) ;  /* 0x0000005000007947 */ /* 0x000fea0003800000 */
.L_x_2820:
        /* <DEDUP_REMOVED lines=31> */
.L_x_3156:
        /* <DEDUP_REMOVED lines=22> */
[C---:B----4-:R-:W-:Y:S02]  /*10e40*/  @!P4 IADD3 R20, P1, R14.reuse, R20, RZ ;  /* 0x000000140e14c210 */ /* 0x050fe40007f3e0ff */
[-C--:B------:R-:W-:Y:S02]  /*10e50*/  @!P5 IADD3 R24, P2, R7, R15.reuse, RZ ;  /* 0x0000000f0718d210 */ /* 0x080fe40007f5e0ff */
[----:B------:R-:W-:Y:S02]  /*10e60*/  CS2R R58, SRZ ;  /* 0x00000000003a7805 */ /* 0x000fe4000001ff00 */
[----:B------:R-:W-:Y:S02]  /*10e70*/  @!P5 IADD3 R14, P3, R14, R15, RZ ;  /* 0x0000000f0e0ed210 */ /* 0x000fe40007f7e0ff */
[----:B------:R-:W-:-:S02]  /*10e80*/  CS2R R56, SRZ ;  /* 0x0000000000387805 */ /* 0x000fc4000001ff00 */
[----:B------:R-:W-:Y:S02]  /*10e90*/  @!P5 SHF.L.U64.HI R7, R23, 0x1, R216 ;  /* 0x000000011707d819 */ /* 0x000fe400000102d8 */
[----:B------:R-:W-:Y:S02]  /*10ea0*/  CS2R R70, SRZ ;  /* 0x0000000000467805 */ /* 0x000fe4000001ff00 */
[----:B------:R-:W-:Y:S02]  /*10eb0*/  CS2R R68, SRZ ;  /* 0x0000000000447805 */ /* 0x000fe4000001ff00 */
[----:B------:R-:W-:Y:S02]  /*10ec0*/  CS2R R62, SRZ ;  /* 0x00000000003e7805 */ /* 0x000fe4000001ff00 */
[----:B------:R-:W-:Y:S01]  /*10ed0*/  CS2R R60, SRZ ;  /* 0x00000000003c7805 */ /* 0x000fe2000001ff00 */
[--C-:B-1----:R-:W-:Y:S02]  /*10ee0*/  @!P4 IMAD.X R13, R6, 0x1, R11.reuse, P0 ;  /* 0x00000001060dc824 */ /* 0x102fe400000e060b */
[----:B---3--:R-:W-:-:S02]  /*10ef0*/  @!P4 IMAD.X R21, R10, 0x1, R11, P1 ;  /* 0x000000010a15c824 */ /* 0x008fc400008e060b */
[--C-:B------:R-:W-:Y:S01]  /*10f00*/  @!P5 IMAD.X R25, R6, 0x1, R7.reuse, P2 ;  /* 0x000000010619d824 */ /* 0x100fe200010e0607 */
[----:B------:R1:W5:Y:S01]  /*10f10*/  @!P4 LD.E.128 R64, desc[UR60][R12.64] ;  /* 0x0000003c0c40c980 */ /* 0x000362000c101d00 */
[----:B------:R-:W-:-:S03]  /*10f20*/  @!P5 IMAD.X R15, R10, 0x1, R7, P3 ;  /* 0x000000010a0fd824 */ /* 0x000fc600018e0607 */
[----:B------:R1:W5:Y:S04]  /*10f30*/  @!P4 LD.E.128 R56, desc[UR60][R20.64] ;  /* 0x0000003c1438c980 */ /* 0x000368000c101d00 */
[----:B------:R1:W5:Y:S04]  /*10f40*/  @!P5 LD.E.128 R68, desc[UR60][R24.64] ;  /* 0x0000003c1844d980 */ /* 0x000368000c101d00 */
[----:B------:R1:W5:Y:S02]  /*10f50*/  @!P5 LD.E.128 R60, desc[UR60][R14.64] ;  /* 0x0000003c0e3cd980 */ /* 0x000364000c101d00 */
.L_x_2868:
[----:B------:R-:W-:Y:S05]  /*10f60*/  BSYNC B1 ;  /* 0x0000000000017941 */ /* 0x000fea0003800000 */
.L_x_2867:
        /* <DEDUP_REMOVED lines=39> */
.L_x_3162:
        /* <DEDUP_REMOVED lines=30> */
[--C-:B--2---:R-:W-:Y:S02]  /*113c0*/  @!P4 IMAD.X R13, R6, 0x1, R11.reuse, P0 ;  /* 0x00000001060dc824 */ /* 0x104fe400000e060b */
[----:B0-----:R-:W-:-:S02]  /*113d0*/  @!P4 IMAD.X R21, R10, 0x1, R11, P1 ;  /* 0x000000010a15c824 */ /* 0x001fc400008e060b */
[--C-:B------:R-:W-:Y:S01]  /*113e0*/  @!P5 IMAD.X R25, R6, 0x1, R7.reuse, P2 ;  /* 0x000000010619d824 */ /* 0x100fe200010e0607 */
[----:B------:R0:W5:Y:S01]  /*113f0*/  @!P4 LD.E.128 R48, desc[UR60][R12.64] ;  /* 0x0000003c0c30c980 */ /* 0x000162000c101d00 */
[----:B------:R-:W-:-:S03]  /*11400*/  @!P5 IMAD.X R15, R10, 0x1, R7, P3 ;  /* 0x000000010a0fd824 */ /* 0x000fc600018e0607 */
[----:B------:R0:W5:Y:S04]  /*11410*/  @!P4 LD.E.128 R40, desc[UR60][R20.64] ;  /* 0x0000003c1428c980 */ /* 0x000168000c101d00 */
[----:B------:R0:W5:Y:S04]  /*11420*/  @!P5 LD.E.128 R52, desc[UR60][R24.64] ;  /* 0x0000003c1834d980 */ /* 0x000168000c101d00 */
[----:B------:R0:W5:Y:S02]  /*11430*/  @!P5 LD.E.128 R44, desc[UR60][R14.64] ;  /* 0x0000003c0e2cd980 */ /* 0x000164000c101d00 */
.L_x_2871:
[----:B------:R-:W-:Y:S05]  /*11440*/  BSYNC B1 ;  /* 0x0000000000017941 */ /* 0x000fea0003800000 */
.L_x_2870:
        /* <DEDUP_REMOVED lines=38> */
.L_x_3168:
        /* <DEDUP_REMOVED lines=21> */
[C---:B0-----:R-:W-:Y:S02]  /*11800*/  @!P4 IADD3 R12, P1, R14.reuse, R12, RZ ;  /* 0x0000000c0e0cc210 */ /* 0x041fe40007f3e0ff */
        /* <DEDUP_REMOVED lines=10> */
[----:B------:R-:W-:-:S02]  /*118b0*/  @!P4 IMAD.X R13, R10, 0x1, R11, P1 ;  /* 0x000000010a0dc824 */ /* 0x000fc400008e060b */
[--C-:B------:R-:W-:Y:S01]  /*118c0*/  @!P5 IMAD.X R21, R6, 0x1, R7.reuse, P2 ;  /* 0x000000010615d824 */ /* 0x100fe200010e0607 */
[----:B------:R0:W5:Y:S01]  /*118d0*/  @!P4 LD.E.128 R32, desc[UR60][R72.64] ;  /* 0x0000003c4820c980 */ /* 0x000162000c101d00 */
[----:B------:R-:W-:-:S03]  /*118e0*/  @!P5 IMAD.X R15, R10, 0x1, R7, P3 ;  /* 0x000000010a0fd824 */ /* 0x000fc600018e0607 */
[----:B------:R0:W5:Y:S04]  /*118f0*/  @!P4 LD.E.128 R24, desc[UR60][R12.64] ;  /* 0x0000003c0c18c980 */ /* 0x000168000c101d00 */
[----:B------:R0:W5:Y:S04]  /*11900*/  @!P5 LD.E.128 R36, desc[UR60][R20.64] ;  /* 0x0000003c1424d980 */ /* 0x000168000c101d00 */
[----:B------:R0:W5:Y:S02]  /*11910*/  @!P5 LD.E.128 R28, desc[UR60][R14.64] ;  /* 0x0000003c0e1cd980 */ /* 0x000164000c101d00 */
.L_x_2874:
[----:B------:R-:W-:Y:S05]  /*11920*/  BSYNC B1 ;  /* 0x0000000000017941 */ /* 0x000fea0003800000 */
.L_x_2873:
        /* <DEDUP_REMOVED lines=39> */
.L_x_3174:
[----:B------:R-:W5:Y:S01]  /*11ba0*/  LDL R13, [R1+0x88] ;  /* 0x00008800010d7983 */ /* 0x000f620000100800 */
[----:B------:R-:W-:Y:S01]  /*11bb0*/  VIADD R83, R83, 0x60 ;  /* 0x0000006053537836 */ /* 0x000fe20000000000 */
[----:B------:R-:W-:Y:S01]  /*11bc0*/  BSSY B1, `(.L_x_2876) ;  /* 0x0000029000017945 */ /* 0x000fe20003800000 */
[----:B01--4-:R-:W-:Y:S02]  /*11bd0*/  CS2R R4, SRZ ;  /* 0x0000000000047805 */ /* 0x013fe4000001ff00 */
[----:B------:R-:W-:Y:S02]  /*11be0*/  CS2R R10, SRZ ;  /* 0x00000000000a7805 */ /* 0x000fe4000001ff00 */
[----:B------:R-:W-:Y:S02]  /*11bf0*/  CS2R R14, SRZ ;  /* 0x00000000000e7805 */ /* 0x000fe4000001ff00 */
[----:B------:R-:W-:Y:S02]  /*11c00*/  ISETP.GE.AND P0, PT, R83, R86, PT ;  /* 0x000000565300720c */ /* 0x000fe40003f06270 */
[----:B------:R-:W-:-:S02]  /*11c10*/  CS2R R74, SRZ ;  /* 0x00000000004a7805 */ /* 0x000fc4000001ff00 */
[----:B------:R-:W-:Y:S02]  /*11c20*/  CS2R R72, SRZ ;  /* 0x0000000000487805 */ /* 0x000fe4000001ff00 */
[----:B-----5:R-:W-:-:S04]  /*11c30*/  LEA.HI R8, R13, R13, RZ, 0x1 ;  /* 0x0000000d0d087211 */ /* 0x020fc800078f08ff */
        /* <DEDUP_REMOVED lines=13> */
[C---:B------:R-:W-:Y:S01]  /*11d10*/  @!P5 IMAD.SHL.U32 R82, R23.reuse, 0x2, RZ ;  /* 0x000000021752d824 */ /* 0x040fe200078e00ff */
[----:B------:R-:W-:Y:S02]  /*11d20*/  @!P5 SHF.L.U64.HI R7, R23, 0x1, R216 ;  /* 0x000000011707d819 */ /* 0x000fe400000102d8 */
[C---:B---3--:R-:W-:Y:S02]  /*11d30*/  @!P4 IADD3 R90, P0, R21.reuse, R78, RZ ;  /* 0x0000004e155ac210 */ /* 0x048fe40007f1e0ff */
[----:B------:R-:W-:Y:S02]  /*11d40*/  @!P5 IADD3 R80, P2, R21, R82, RZ ;  /* 0x000000521550d210 */ /* 0x000fe40007f5e0ff */
[C---:B------:R-:W-:Y:S01]  /*11d50*/  @!P4 IADD3 R78, P1, R77.reuse, R78, RZ ;  /* 0x0000004e4d4ec210 */ /* 0x040fe20007f3e0ff */
[C---:B--2---:R-:W-:Y:S01]  /*11d60*/  @!P4 IMAD.X R91, R20.reuse, 0x1, R5, P0 ;  /* 0x00000001145bc824 */ /* 0x044fe200000e0605 */
[----:B------:R-:W-:Y:S01]  /*11d70*/  @!P5 IADD3 R82, P3, R77, R82, RZ ;  /* 0x000000524d52d210 */ /* 0x000fe20007f7e0ff */
[----:B------:R-:W-:Y:S01]  /*11d80*/  @!P5 IMAD.X R81, R20, 0x1, R7, P2 ;  /* 0x000000011451d824 */ /* 0x000fe200010e0607 */
[----:B------:R-:W-:Y:S01]  /*11d90*/  CS2R R74, SRZ ;  /* 0x00000000004a7805 */ /* 0x000fe2000001ff00 */
[C---:B------:R-:W-:Y:S01]  /*11da0*/  @!P4 IMAD.X R79, R76.reuse, 0x1, R5, P1 ;  /* 0x000000014c4fc824 */ /* 0x040fe200008e0605 */
[----:B------:R-:W-:Y:S01]  /*11db0*/  CS2R R72, SRZ ;  /* 0x0000000000487805 */ /* 0x000fe2000001ff00 */
[----:B------:R-:W-:Y:S01]  /*11dc0*/  @!P5 IMAD.X R83, R76, 0x1, R7, P3 ;  /* 0x000000014c53d824 */ /* 0x000fe200018e0607 */
[----:B------:R-:W-:-:S02]  /*11dd0*/  CS2R R6, SRZ ;  /* 0x0000000000067805 */ /* 0x000fc4000001ff00 */
[----:B------:R-:W-:Y:S02]  /*11de0*/  CS2R R4, SRZ ;  /* 0x0000000000047805 */ /* 0x000fe4000001ff00 */
[----:B------:R-:W-:Y:S02]  /*11df0*/  CS2R R14, SRZ ;  /* 0x00000000000e7805 */ /* 0x000fe4000001ff00 */
[----:B------:R-:W-:Y:S01]  /*11e00*/  CS2R R12, SRZ ;  /* 0x00000000000c7805 */ /* 0x000fe2000001ff00 */
[----:B------:R0:W5:Y:S04]  /*11e10*/  @!P4 LD.E.128 R8, desc[UR60][R90.64] ;  /* 0x0000003c5a08c980 */ /* 0x000168000c101d00 */
[----:B------:R0:W5:Y:S04]  /*11e20*/  @!P4 LD.E.128 R72, desc[UR60][R78.64] ;  /* 0x0000003c4e48c980 */ /* 0x000168000c101d00 */
[----:B------:R0:W5:Y:S04]  /*11e30*/  @!P5 LD.E.128 R4, desc[UR60][R80.64] ;  /* 0x0000003c5004d980 */ /* 0x000168000c101d00 */
[----:B------:R0:W5:Y:S02]  /*11e40*/  @!P5 LD.E.128 R12, desc[UR60][R82.64] ;  /* 0x0000003c520cd980 */ /* 0x000164000c101d00 */
.L_x_2877:
[----:B------:R-:W-:Y:S05]  /*11e50*/  BSYNC B1 ;  /* 0x0000000000017941 */ /* 0x000fea0003800000 */
.L_x_2876:
[----:B0-----:R-:W4:Y:S01]  /*11e60*/  LDL R78, [R1+0x68] ;  /* 0x00006800014e7983 */ /* 0x001f220000100800 */
[----:B------:R-:W0:Y:S01]  /*11e70*/  SYNCS.PHASECHK.TRANS64.TRYWAIT P0, [R22+URZ+0x38800], R85 ;  /* 0x03880055160075a7 */ /* 0x000e22000800017f */
[----:B--2--5:R-:W-:Y:S01]  /*11e80*/  IMAD.MOV.U32 R20, RZ, RZ, R6 ;  /* 0x000000ffff147224 */ /* 0x024fe200078e0006 */
[----:B------:R-:W-:Y:S01]  /*11e90*/  BSSY B1, `(.L_x_2878) ;  /* 0x0000024000017945 */ /* 0x000fe20003800000 */
[----:B---3--:R-:W-:Y:S02]  /*11ea0*/  IMAD.MOV.U32 R21, RZ, RZ, R7 ;  /* 0x000000ffff157224 */ /* 0x008fe400078e0007 */
        /* <DEDUP_REMOVED lines=25> */
[----:B------:R-:W-:-:S02]  /*12040*/  SHF.R.S32.HI R20, RZ, 0x1f, R213 ;  /* 0x0000001fff147819 */ /* 0x000fc400000114d5 */
[----:B------:R-:W-:Y:S02]  /*12050*/  PRMT R109, R21, 0x7610, R109 ;  /* 0x00007610156d7816 */ /* 0x000fe4000000006d */
[----:B------:R-:W-:Y:S01]  /*12060*/  PRMT R110, R76, 0x7610, R110 ;  /* 0x000076104c6e7816 */ /* 0x000fe2000000006e */
[----:B------:R-:W-:Y:S01]  /*12070*/  IMAD.MOV.U32 R76, RZ, RZ, R73 ;  /* 0x000000ffff4c7224 */ /* 0x000fe200078e0049 */
[----:B------:R-:W-:Y:S02]  /*12080*/  PRMT R111, R77, 0x7610, R111 ;  /* 0x000076104d6f7816 */ /* 0x000fe4000000006f */
[----:B------:R-:W-:Y:S02]  /*12090*/  LEA.HI R21, R20, R213, RZ, 0x3 ;  /* 0x000000d514157211 */ /* 0x000fe400078f18ff */
[----:B----4-:R-:W-:-:S04]  /*120a0*/  VIADDMNMX R86, R86, -R78, 0x80, PT ;  /* 0x0000008056567446 */ /* 0x010fc8000380094e */
[----:B------:R-:W-:Y:S01]  /*120b0*/  ISETP.GE.AND P1, PT, R220, R86, PT ;  /* 0x00000056dc00720c */ /* 0x000fe20003f26270 */
[----:B0-----:R-:W-:-:S12]  /*120c0*/  @!P0 BRA `(.L_x_2879) ;  /* 0x00000200002c8947 */ /* 0x001fd80003800000 */
.L_x_3175:
[----:B------:R-:W-:Y:S05]  /*120d0*/  BSYNC B1 ;  /* 0x0000000000017941 */ /* 0x000fea0003800000 */
.L_x_2878:
[----:B------:R-:W-:Y:S01]  /*120e0*/  BSSY B1, `(.L_x_2880) ;  /* 0x00000e2000017945 */ /* 0x000fe20003800000 */
[----:B------:R-:W-:Y:S02]  /*120f0*/  PRMT R112, R76, 0x7610, R112 ;  /* 0x000076104c707816 */ /* 0x000fe40000000070 */
[----:B0-----:R-:W-:Y:S01]  /*12100*/  SHF.R.S32.HI R85, RZ, 0x3, R21 ;  /* 0x00000003ff557819 */ /* 0x001fe20000011415 */
[----:B------:R-:W-:Y:S06]  /*12110*/  @P1 BRA `(.L_x_2881) ;  /* 0x0000000c00781947 */ /* 0x000fec0003800000 */
[----:B------:R0:W5:Y:S01]  /*12120*/  LDL R163, [R1+0x50] ;  /* 0x0000500001a37983 */ /* 0x0001620000100800 */
[----:B------:R-:W1:Y:S01]  /*12130*/  LDC R145, c[0x0][0x3f4] ;  /* 0x0000fd00ff917b82 */ /* 0x000e620000000800 */
[----:B------:R-:W-:Y:S01]  /*12140*/  BSSY B2, `(.L_x_2882) ;  /* 0x000006b000027945 */ /* 0x000fe20003800000 */
[----:B------:R-:W-:Y:S02]  /*12150*/  SHF.R.U32.HI R165, RZ, 0x3, R228 ;  /* 0x00000003ffa57819 */ /* 0x000fe400000116e4 */
[-C--:B-1----:R-:W-:Y:S02]  /*12160*/  ISETP.GE.AND P0, PT, R16, R145.reuse, PT ;  /* 0x000000911000720c */ /* 0x082fe40003f06270 */
[----:B------:R-:W-:-:S11]  /*12170*/  ISETP.GE.AND P1, PT, R213, R145, PT ;  /* 0x00000091d500720c */ /* 0x000fd60003f26270 */
[----:B0-----:R-:W-:Y:S05]  /*12180*/  @P0 BRA `(.L_x_2883) ;  /* 0x0000000400980947 */ /* 0x001fea0003800000 */
[----:B------:R-:W-:Y:S02]  /*12190*/  LEA.HI R76, R145, R0, RZ, 0x1d ;  /* 0x00000000914c7211 */ /* 0x000fe400078fe8ff */
[--C-:B------:R-:W-:Y:S02]  /*121a0*/  SHF.R.U64 R157, R64, 0x10, R65.reuse ;  /* 0x00000010409d7819 */ /* 0x100fe40000001241 */
[----:B------:R-:W-:Y:S01]  /*121b0*/  SHF.R.S32.HI R79, RZ, 0x1f, R76 ;  /* 0x0000001fff4f7819 */ /* 0x000fe2000001144c */
[----:B------:R-:W-:Y:S01]  /*121c0*/  IMAD.SHL.U32 R77, R76, 0x8, RZ ;  /* 0x000000084c4d7824 */ /* 0x000fe200078e00ff */
[----:B------:R-:W-:Y:S02]  /*121d0*/  SHF.R.U32.HI R64, RZ, 0x10, R65 ;  /* 0x00000010ff407819 */ /* 0x000fe40000011641 */
[----:B------:R-:W-:Y:S02]  /*121e0*/  LEA.HI R79, R79, R76, RZ, 0x3 ;  /* 0x0000004c4f4f7211 */ /* 0x000fe400078f18ff */
[----:B------:R-:W-:-:S02]  /*121f0*/  LOP3.LUT R77, R228, 0x38, R77, 0xf8, !PT ;  /* 0x00000038e44d7812 */ /* 0x000fc400078ef84d */
[--C-:B------:R-:W-:Y:S01]  /*12200*/  SHF.R.U64 R65, R56, 0x10, R57.reuse ;  /* 0x0000001038417819 */ /* 0x100fe20000001239 */
[----:B------:R-:W-:Y:S01]  /*12210*/  IMAD.SHL.U32 R79, R79, 0x400, RZ ;  /* 0x000004004f4f7824 */ /* 0x000fe200078e00ff */
[----:B------:R-:W-:Y:S02]  /*12220*/  LOP3.LUT R76, R77, R165, RZ, 0x3c, !PT ;  /* 0x000000a54d4c7212 */ /* 0x000fe400078e3cff */
[----:B------:R-:W-:Y:S02]  /*12230*/  SHF.R.U32.HI R56, RZ, 0x10, R57 ;  /* 0x00000010ff387819 */ /* 0x000fe40000011639 */
[----:B------:R-:W-:Y:S02]  /*12240*/  LOP3.LUT R79, R79, 0x7fffe000, RZ, 0xc0, !PT ;  /* 0x7fffe0004f4f7812 */ /* 0x000fe400078ec0ff */
[----:B------:R-:W-:Y:S02]  /*12250*/  SHF.R.U64 R155, R66, 0x10, R67 ;  /* 0x00000010429b7819 */ /* 0x000fe40000001243 */
[----:B-----5:R-:W-:-:S02]  /*12260*/  IADD3 R81, R76, R79, R163 ;  /* 0x0000004f4c517210 */ /* 0x020fc40007ffe0a3 */
[----:B------:R-:W0:Y:S01]  /*12270*/  LDS.128 R76, [R87] ;  /* 0x00000000574c7984 */ /* 0x000e220000000c00 */
[----:B------:R-:W-:Y:S02]  /*12280*/  SHF.R.U64 R57, R58, 0x10, R59 ;  /* 0x000000103a397819 */ /* 0x000fe4000000123b */
[----:B------:R-:W-:Y:S01]  /*12290*/  IMAD R146, R81, 0x2, R22 ;  /* 0x0000000251927824 */ /* 0x000fe200078e0216 */
[----:B------:R-:W-:Y:S02]  /*122a0*/  PRMT R149, R149, 0x5410, R56 ;  /* 0x0000541095957816 */ /* 0x000fe40000000038 */
[----:B------:R-:W-:Y:S02]  /*122b0*/  SHF.R.U32.HI R66, RZ, 0x10, R67 ;  /* 0x00000010ff427819 */ /* 0x000fe40000011643 */
[----:B------:R-:W1:Y:S01]  /*122c0*/  LDS.128 R80, [R146+0x14400] ;  /* 0x0144000092507984 */ /* 0x000e620000000c00 */
[----:B------:R-:W-:Y:S02]  /*122d0*/  SHF.R.U32.HI R58, RZ, 0x10, R59 ;  /* 0x00000010ff3a7819 */ /* 0x000fe4000001163b */
[----:B------:R-:W-:-:S02]  /*122e0*/  PRMT R150, R150, 0x5410, R65 ;  /* 0x0000541096967816 */ /* 0x000fc40000000041 */
[----:B------:R-:W-:Y:S02]  /*122f0*/  PRMT R154, R154, 0x5410, R157 ;  /* 0x000054109a9a7816 */ /* 0x000fe4000000009d */
[----:B------:R-:W-:Y:S01]  /*12300*/  PRMT R153, R153, 0x5410, R64 ;  /* 0x0000541099997816 */ /* 0x000fe20000000040 */
[----:B------:R-:W-:Y:S01]  /*12310*/  IMAD.U32 R160, R150, 0x10000, RZ ;  /* 0x0001000096a07824 */ /* 0x000fe200078e00ff */
[----:B------:R-:W-:Y:S01]  /*12320*/  SHF.L.U32 R157, R149, 0x10, RZ ;  /* 0x00000010959d7819 */ /* 0x000fe200000006ff */
[----:B------:R-:W-:Y:S01]  /*12330*/  IMAD.U32 R158, R154, 0x10000, RZ ;  /* 0x000100009a9e7824 */ /* 0x000fe200078e00ff */
[----:B------:R-:W-:Y:S02]  /*12340*/  PRMT R151, R151, 0x5410, R66 ;  /* 0x0000541097977816 */ /* 0x000fe40000000042 */
[----:B------:R-:W-:Y:S02]  /*12350*/  PRMT R148, R148, 0x5410, R57 ;  /* 0x0000541094947816 */ /* 0x000fe40000000039 */
[----:B------:R-:W-:-:S02]  /*12360*/  PRMT R147, R147, 0x5410, R58 ;  /* 0x0000541093937816 */ /* 0x000fc4000000003a */
[----:B------:R-:W-:Y:S02]  /*12370*/  PRMT R152, R152, 0x5410, R155 ;  /* 0x0000541098987816 */ /* 0x000fe4000000009b */
[----:B------:R-:W-:Y:S01]  /*12380*/  LOP3.LUT R149, R149, 0xffff0000, RZ, 0xc0, !PT ;  /* 0xffff000095957812 */ /* 0x000fe200078ec0ff */
        /* <DEDUP_REMOVED lines=9> */
[C---:B------:R-:W-:Y:S01]  /*12420*/  LOP3.LUT R66, R80.reuse, 0xffff0000, RZ, 0xc0, !PT ;  /* 0xffff000050427812 */ /* 0x040fe200078ec0ff */
[----:B------:R-:W-:Y:S01]  /*12430*/  IMAD.U32 R65, R80, 0x10000, RZ ;  /* 0x0001000050417824 */ /* 0x000fe200078e00ff */
[----:B------:R-:W-:Y:S01]  /*12440*/  LOP3.LUT R80, R81, 0xffff0000, RZ, 0xc0, !PT ;  /* 0xffff000051507812 */ /* 0x000fe200078ec0ff */
[C---:B------:R-:W-:Y:S01]  /*12450*/  IMAD.U32 R64, R82.reuse, 0x10000, RZ ;  /* 0x0001000052407824 */ /* 0x040fe200078e00ff */
[----:B------:R-:W-:Y:S01]  /*12460*/  LOP3.LUT R59, R82, 0xffff0000, RZ, 0xc0, !PT ;  /* 0xffff0000523b7812 */ /* 0x000fe200078ec0ff */
[C---:B------:R-:W-:Y:S01]  /*12470*/  IMAD.U32 R79, R83.reuse, 0x10000, RZ ;  /* 0x00010000534f7824 */ /* 0x040fe200078e00ff */
[----:B------:R-:W-:Y:S01]  /*12480*/  LOP3.LUT R82, R83, 0xffff0000, RZ, 0xc0, !PT ;  /* 0xffff000053527812 */ /* 0x000fe200078ec0ff */
[----:B------:R-:W-:-:S02]  /*12490*/  IMAD.U32 R81, R153, 0x10000, RZ ;  /* 0x0001000099517824 */ /* 0x000fc400078e00ff */
[----:B------:R-:W-:Y:S01]  /*124a0*/  FMUL.FTZ R83, R77, R157 ;  /* 0x0000009d4d537220 */ /* 0x000fe20000410000 */
[C---:B------:R-:W-:Y:S01]  /*124b0*/  FMUL.FTZ R162, R65.reuse, R160 ;  /* 0x000000a041a27220 */ /* 0x040fe20000410000 */
[-C--:B------:R-:W-:Y:S01]  /*124c0*/  FMUL.FTZ R164, R65, R158.reuse ;  /* 0x0000009e41a47220 */ /* 0x080fe20000410000 */
[-C--:B------:R-:W-:Y:S01]  /*124d0*/  FMUL.FTZ R159, R77, R81.reuse ;  /* 0x000000514d9f7220 */ /* 0x080fe20000410000 */
[----:B------:R-:W-:Y:S01]  /*124e0*/  FFMA.FTZ R77, R156, R81, -R83 ;  /* 0x000000519c4d7223 */ /* 0x000fe20000010853 */
[----:B------:R-:W-:Y:S01]  /*124f0*/  LOP3.LUT R83, R150, 0xffff0000, RZ, 0xc0, !PT ;  /* 0xffff000096537812 */ /* 0x000fe200078ec0ff */
[----:B------:R-:W-:Y:S01]  /*12500*/  FFMA.FTZ R65, R67, R158, -R162 ;  /* 0x0000009e43417223 */ /* 0x000fe200000108a2 */
[----:B------:R-:W-:Y:S01]  /*12510*/  IMAD.U32 R162, R147, 0x10000, RZ ;  /* 0x0001000093a27824 */ /* 0x000fe200078e00ff */
[----:B------:R-:W-:Y:S01]  /*12520*/  LOP3.LUT R81, R154, 0xffff0000, RZ, 0xc0, !PT ;  /* 0xffff00009a517812 */ /* 0x000fe200078ec0ff */
[----:B------:R-:W-:Y:S02]  /*12530*/  IMAD.U32 R158, R151, 0x10000, RZ ;  /* 0x00010000979e7824 */ /* 0x000fe400078e00ff */
[----:B------:R-:W-:Y:S01]  /*12540*/  FFMA.FTZ R156, R156, R157, R159 ;  /* 0x0000009d9c9c7223 */ /* 0x000fe2000001009f */
[----:B------:R-:W-:Y:S01]  /*12550*/  FFMA.FTZ R67, R67, R160, R164 ;  /* 0x000000a043437223 */ /* 0x000fe200000100a4 */
[C---:B------:R-:W-:Y:S01]  /*12560*/  FMUL.FTZ R157, R66.reuse, R83 ;  /* 0x00000053429d7220 */ /* 0x040fe20000410000 */
[C---:B------:R-:W-:Y:S01]  /*12570*/  FMUL.FTZ R160, R79.reuse, R162 ;  /* 0x000000a24fa07220 */ /* 0x040fe20000410000 */
[-C--:B------:R-:W-:Y:S01]  /*12580*/  FMUL.FTZ R161, R79, R158.reuse ;  /* 0x0000009e4fa17220 */ /* 0x080fe20000410000 */
[----:B------:R-:W-:Y:S01]  /*12590*/  LOP3.LUT R153, R153, 0xffff0000, RZ, 0xc0, !PT ;  /* 0xffff000099997812 */ /* 0x000fe200078ec0ff */
[-C--:B------:R-:W-:Y:S01]  /*125a0*/  FMUL.FTZ R159, R66, R81.reuse ;  /* 0x00000051429f7220 */ /* 0x080fe20000410000 */
[----:B------:R-:W-:Y:S01]  /*125b0*/  FFMA.FTZ R66, R56, R81, -R157 ;  /* 0x0000005138427223 */ /* 0x000fe2000001089d */
[----:B------:R-:W-:Y:S01]  /*125c0*/  FFMA.FTZ R79, R155, R158, -R160 ;  /* 0x0000009e9b4f7223 */ /* 0x000fe200000108a0 */
[----:B------:R-:W-:-:S02]  /*125d0*/  IMAD.U32 R157, R148, 0x10000, RZ ;  /* 0x00010000949d7824 */ /* 0x000fc400078e00ff */
[----:B------:R-:W-:Y:S01]  /*125e0*/  FFMA.FTZ R155, R155, R162, R161 ;  /* 0x000000a29b9b7223 */ /* 0x000fe200000100a1 */
[C---:B------:R-:W-:Y:S01]  /*125f0*/  FMUL.FTZ R161, R80.reuse, R149 ;  /* 0x0000009550a17220 */ /* 0x040fe20000410000 */
[----:B------:R-:W-:Y:S01]  /*12600*/  FMUL.FTZ R154, R80, R153 ;  /* 0x00000099509a7220 */ /* 0x000fe20000410000 */
[----:B------:R-:W-:Y:S01]  /*12610*/  FFMA.FTZ R80, R56, R83, R159 ;  /* 0x0000005338507223 */ /* 0x000fe2000001009f */
[----:B------:R-:W-:Y:S02]  /*12620*/  IMAD.U32 R81, R152, 0x10000, RZ ;  /* 0x0001000098517824 */ /* 0x000fe400078e00ff */
[----:B------:R-:W-:Y:S01]  /*12630*/  FMUL.FTZ R83, R64, R157 ;  /* 0x0000009d40537220 */ /* 0x000fe20000410000 */
[----:B------:R-:W-:Y:S01]  /*12640*/  LOP3.LUT R148, R148, 0xffff0000, RZ, 0xc0, !PT ;  /* 0xffff000094947812 */ /* 0x000fe200078ec0ff */
[----:B------:R-:W-:Y:S01]  /*12650*/  FFMA.FTZ R150, R76, R153, -R161 ;  /* 0x000000994c967223 */ /* 0x000fe200000108a1 */
[----:B------:R-:W-:Y:S01]  /*12660*/  LOP3.LUT R147, R147, 0xffff0000, RZ, 0xc0, !PT ;  /* 0xffff000093937812 */ /* 0x000fe200078ec0ff */
[-C--:B------:R-:W-:Y:S01]  /*12670*/  FMUL.FTZ R153, R64, R81.reuse ;  /* 0x0000005140997220 */ /* 0x080fe20000410000 */
[----:B------:R-:W-:Y:S01]  /*12680*/  LOP3.LUT R152, R152, 0xffff0000, RZ, 0xc0, !PT ;  /* 0xffff000098987812 */ /* 0x000fe200078ec0ff */
[----:B------:R-:W-:Y:S01]  /*12690*/  FFMA.FTZ R83, R58, R81, -R83 ;  /* 0x000000513a537223 */ /* 0x000fe20000010853 */
[----:B------:R-:W-:Y:S01]  /*126a0*/  LOP3.LUT R151, R151, 0xffff0000, RZ, 0xc0, !PT ;  /* 0xffff000097977812 */ /* 0x000fe200078ec0ff */
[C---:B------:R-:W-:Y:S01]  /*126b0*/  FMUL.FTZ R56, R59.reuse, R148 ;  /* 0x000000943b387220 */ /* 0x040fe20000410000 */
[----:B------:R-:W-:Y:S01]  /*126c0*/  FMUL.FTZ R81, R82, R147 ;  /* 0x0000009352517220 */ /* 0x000fe20000410000 */
[-C--:B------:R-:W-:Y:S01]  /*126d0*/  FMUL.FTZ R59, R59, R152.reuse ;  /* 0x000000983b3b7220 */ /* 0x080fe20000410000 */
[----:B------:R-:W-:Y:S01]  /*126e0*/  FFMA.FTZ R149, R76, R149, R154 ;  /* 0x000000954c957223 */ /* 0x000fe2000001009a */
[----:B------:R-:W-:Y:S01]  /*126f0*/  FMUL.FTZ R82, R82, R151 ;  /* 0x0000009752527220 */ /* 0x000fe20000410000 */
[----:B------:R-:W-:Y:S01]  /*12700*/  FFMA.FTZ R153, R58, R157, R153 ;  /* 0x0000009d3a997223 */ /* 0x000fe20000010099 */
        /* <DEDUP_REMOVED lines=14> */
.L_x_2883:
[----:B------:R-:W-:Y:S05]  /*127f0*/  BSYNC B2 ;  /* 0x0000000000027941 */ /* 0x000fea0003800000 */
.L_x_2882:
[----:B------:R-:W-:Y:S05]  /*12800*/  @P1 BRA `(.L_x_2881) ;  /* 0x0000000400bc1947 */ /* 0x000fea0003800000 */
[----:B0-----:R-:W2:Y:S01]  /*12810*/  LDL R56, [R1+0x84] ;  /* 0x0000840001387983 */ /* 0x001ea20000100800 */
[----:B------:R-:W-:Y:S02]  /*12820*/  LEA.HI R145, R145, R85, RZ, 0x1d ;  /* 0x0000005591917211 */ /* 0x000fe400078fe8ff */
[----:B------:R-:W-:Y:S02]  /*12830*/  LEA.HI R58, R20, R213, RZ, 0x6 ;  /* 0x000000d5143a7211 */ /* 0x000fe400078f30ff */
[----:B------:R-:W-:Y:S02]  /*12840*/  LOP3.LUT R57, R228, 0x38, R21, 0xf8, !PT ;  /* 0x00000038e4397812 */ /* 0x000fe400078ef815 */
[----:B------:R-:W-:Y:S01]  /*12850*/  SHF.R.U64 R78, R68, 0x10, R69 ;  /* 0x00000010444e7819 */ /* 0x000fe20000001245 */
[----:B------:R-:W-:Y:S01]  /*12860*/  IMAD.SHL.U32 R58, R58, 0x80, RZ ;  /* 0x000000803a3a7824 */ /* 0x000fe200078e00ff */
[----:B------:R-:W-:Y:S02]  /*12870*/  LOP3.LUT R57, R57, R165, RZ, 0x3c, !PT ;  /* 0x000000a539397212 */ /* 0x000fe400078e3cff */
[----:B------:R-:W-:-:S02]  /*12880*/  SHF.R.U64 R68, R60, 0x10, R61 ;  /* 0x000000103c447819 */ /* 0x000fc4000000123d */
[----:B------:R-:W-:Y:S02]  /*12890*/  LOP3.LUT R58, R58, 0xffffe000, RZ, 0xc0, !PT ;  /* 0xffffe0003a3a7812 */ /* 0x000fe400078ec0ff */
[----:B------:R-:W-:Y:S02]  /*128a0*/  SHF.R.U64 R60, R62, 0x10, R63 ;  /* 0x000000103e3c7819 */ /* 0x000fe4000000123f */
[----:B-----5:R-:W-:Y:S02]  /*128b0*/  IADD3 R57, R57, R58, R163 ;  /* 0x0000003a39397210 */ /* 0x020fe40007ffe0a3 */
[----:B------:R-:W-:Y:S02]  /*128c0*/  PRMT R143, R143, 0x5410, R68 ;  /* 0x000054108f8f7816 */ /* 0x000fe40000000044 */
[----:B------:R-:W-:Y:S02]  /*128d0*/  SHF.R.U32.HI R63, RZ, 0x10, R63 ;  /* 0x00000010ff3f7819 */ /* 0x000fe4000001163f */
[----:B------:R-:W-:Y:S01]  /*128e0*/  SHF.R.U32.HI R61, RZ, 0x10, R61 ;  /* 0x00000010ff3d7819 */ /* 0x000fe2000001163d */
[----:B------:R-:W-:Y:S01]  /*128f0*/  IMAD.U32 R81, R143, 0x10000, RZ ;  /* 0x000100008f517824 */ /* 0x000fe200078e00ff */
[----:B------:R-:W-:-:S02]  /*12900*/  PRMT R139, R139, 0x5410, R78 ;  /* 0x000054108b8b7816 */ /* 0x000fc4000000004e */
[----:B------:R-:W-:Y:S02]  /*12910*/  PRMT R141, R141, 0x5410, R60 ;  /* 0x000054108d8d7816 */ /* 0x000fe4000000003c */
[----:B------:R-:W-:Y:S02]  /*12920*/  SHF.R.U32.HI R69, RZ, 0x10, R69 ;  /* 0x00000010ff457819 */ /* 0x000fe40000011645 */
[----:B------:R-:W-:Y:S02]  /*12930*/  PRMT R142, R142, 0x5410, R63 ;  /* 0x000054108e8e7816 */ /* 0x000fe4000000003f */
[----:B------:R-:W-:Y:S02]  /*12940*/  SHF.R.U64 R70, R70, 0x10, R71 ;  /* 0x0000001046467819 */ /* 0x000fe40000001247 */
[----:B------:R-:W-:Y:S01]  /*12950*/  PRMT R144, R144, 0x5410, R61 ;  /* 0x0000541090907816 */ /* 0x000fe2000000003d */
[----:B------:R-:W-:Y:S01]  /*12960*/  IMAD.U32 R83, R142, 0x10000, RZ ;  /* 0x000100008e537824 */ /* 0x000fe200078e00ff */
[----:B------:R-:W-:-:S02]  /*12970*/  SHF.R.U32.HI R71, RZ, 0x10, R71 ;  /* 0x00000010ff477819 */ /* 0x000fc40000011647 */
[----:B------:R-:W-:Y:S01]  /*12980*/  PRMT R140, R140, 0x5410, R69 ;  /* 0x000054108c8c7816 */ /* 0x000fe20000000045 */
[----:B------:R-:W-:Y:S01]  /*12990*/  IMAD.U32 R82, R144, 0x10000, RZ ;  /* 0x0001000090527824 */ /* 0x000fe200078e00ff */
[----:B------:R-:W-:Y:S02]  /*129a0*/  PRMT R138, R138, 0x5410, R71 ;  /* 0x000054108a8a7816 */ /* 0x000fe40000000047 */
[----:B------:R-:W-:Y:S02]  /*129b0*/  PRMT R137, R137, 0x5410, R70 ;  /* 0x0000541089897816 */ /* 0x000fe40000000046 */
[----:B------:R-:W-:Y:S02]  /*129c0*/  LOP3.LUT R143, R143, 0xffff0000, RZ, 0xc0, !PT ;  /* 0xffff00008f8f7812 */ /* 0x000fe400078ec0ff */
[----:B--2---:R-:W-:Y:S02]  /*129d0*/  R2UR UR4, R56 ;  /* 0x00000000380472ca */ /* 0x004fe400000e0000 */
[----:B------:R-:W-:-:S04]  /*129e0*/  SHF.R.S32.HI R56, RZ, 0x1f, R145 ;  /* 0x0000001fff387819 */ /* 0x000fc80000011491 */
[----:B------:R-:W-:Y:S01]  /*129f0*/  LEA.HI R56, R56, R145, RZ, 0x3 ;  /* 0x0000009138387211 */ /* 0x000fe200078f18ff */
[----:B------:R-:W-:-:S04]  /*12a00*/  IMAD.SHL.U32 R145, R145, 0x8, RZ ;  /* 0x0000000891917824 */ /* 0x000fc800078e00ff */
[----:B------:R-:W-:Y:S01]  /*12a10*/  IMAD.SHL.U32 R56, R56, 0x400, RZ ;  /* 0x0000040038387824 */ /* 0x000fe200078e00ff */
[----:B------:R-:W-:Y:S02]  /*12a20*/  LOP3.LUT R145, R228, 0x38, R145, 0xf8, !PT ;  /* 0x00000038e4917812 */ /* 0x000fe400078ef891 */
[----:B------:R-:W-:Y:S02]  /*12a30*/  LEA R76, R57, UR4, 0x1 ;  /* 0x00000004394c7c11 */ /* 0x000fe4000f8e08ff */
[----:B------:R-:W-:Y:S02]  /*12a40*/  LOP3.LUT R145, R145, R165, RZ, 0x3c, !PT ;  /* 0x000000a591917212 */ /* 0x000fe400078e3cff */
[----:B------:R-:W-:-:S04]  /*12a50*/  LOP3.LUT R56, R56, 0x7fffe000, RZ, 0xc0, !PT ;  /* 0x7fffe00038387812 */ /* 0x000fc800078ec0ff */
[----:B------:R-:W-:Y:S02]  /*12a60*/  IADD3 R77, R145, R56, R163 ;  /* 0x00000038914d7210 */ /* 0x000fe40007ffe0a3 */
        /* <DEDUP_REMOVED lines=15> */
[----:B------:R-:W-:-:S02]  /*12b60*/  IMAD.U32 R65, R139, 0x10000, RZ ;  /* 0x000100008b417824 */ /* 0x000fc400078e00ff */
[----:B------:R-:W-:Y:S01]  /*12b70*/  FMUL.FTZ R80, R60, R81 ;  /* 0x000000513c507220 */ /* 0x000fe20000410000 */
[----:B------:R-:W-:Y:S01]  /*12b80*/  IMAD.U32 R64, R67, 0x10000, RZ ;  /* 0x0001000043407824 */ /* 0x000fe200078e00ff */
[----:B------:R-:W-:Y:S01]  /*12b90*/  LOP3.LUT R59, R66, 0xffff0000, RZ, 0xc0, !PT ;  /* 0xffff0000423b7812 */ /* 0x000fe200078ec0ff */
[-C--:B------:R-:W-:Y:S01]  /*12ba0*/  FMUL.FTZ R146, R60, R65.reuse ;  /* 0x000000413c927220 */ /* 0x080fe20000410000 */
[----:B------:R-:W-:Y:S01]  /*12bb0*/  FFMA.FTZ R60, R61, R65, -R80 ;  /* 0x000000413d3c7223 */ /* 0x000fe20000010850 */
[----:B------:R-:W-:Y:S02]  /*12bc0*/  IMAD.U32 R80, R140, 0x10000, RZ ;  /* 0x000100008c507824 */ /* 0x000fe400078e00ff */
[----:B------:R-:W-:Y:S01]  /*12bd0*/  FMUL.FTZ R148, R63, R82 ;  /* 0x000000523f947220 */ /* 0x000fe20000410000 */
[----:B------:R-:W-:Y:S01]  /*12be0*/  IMAD.U32 R79, R66, 0x10000, RZ ;  /* 0x00010000424f7824 */ /* 0x000fe200078e00ff */
[----:B------:R-:W-:Y:S01]  /*12bf0*/  LOP3.LUT R66, R67, 0xffff0000, RZ, 0xc0, !PT ;  /* 0xffff000043427812 */ /* 0x000fe200078ec0ff */
[----:B------:R-:W-:Y:S01]  /*12c00*/  FFMA.FTZ R61, R61, R81, R146 ;  /* 0x000000513d3d7223 */ /* 0x000fe20000010092 */
[----:B------:R-:W-:-:S02]  /*12c10*/  IMAD.U32 R67, R138, 0x10000, RZ ;  /* 0x000100008a437824 */ /* 0x000fc400078e00ff */
[-C--:B------:R-:W-:Y:S01]  /*12c20*/  FMUL.FTZ R146, R63, R80.reuse ;  /* 0x000000503f927220 */ /* 0x080fe20000410000 */
[C---:B------:R-:W-:Y:S01]  /*12c30*/  FMUL.FTZ R81, R64.reuse, R83 ;  /* 0x0000005340517220 */ /* 0x040fe20000410000 */
[C---:B------:R-:W-:Y:S01]  /*12c40*/  FFMA.FTZ R63, R69.reuse, R80, -R148 ;  /* 0x00000050453f7223 */ /* 0x040fe20000010894 */
[-C--:B------:R-:W-:Y:S01]  /*12c50*/  FMUL.FTZ R80, R64, R67.reuse ;  /* 0x0000004340507220 */ /* 0x080fe20000410000 */
[----:B------:R-:W-:Y:S01]  /*12c60*/  FFMA.FTZ R65, R69, R82, R146 ;  /* 0x0000005245417223 */ /* 0x000fe20000010092 */
[----:B------:R-:W-:Y:S01]  /*12c70*/  FFMA.FTZ R64, R70, R67, -R81 ;  /* 0x0000004346407223 */ /* 0x000fe20000010851 */
[----:B------:R-:W-:Y:S01]  /*12c80*/  LOP3.LUT R67, R140, 0xffff0000, RZ, 0xc0, !PT ;  /* 0xffff00008c437812 */ /* 0x000fe200078ec0ff */
[----:B------:R-:W-:Y:S01]  /*12c90*/  FFMA.FTZ R87, R70, R83, R80 ;  /* 0x0000005346577223 */ /* 0x000fe20000010050 */
[----:B------:R-:W-:Y:S01]  /*12ca0*/  LOP3.LUT R69, R144, 0xffff0000, RZ, 0xc0, !PT ;  /* 0xffff000090457812 */ /* 0x000fe200078ec0ff */
[C---:B------:R-:W-:Y:S01]  /*12cb0*/  IMAD.U32 R80, R141.reuse, 0x10000, RZ ;  /* 0x000100008d507824 */ /* 0x040fe200078e00ff */
[----:B------:R-:W-:Y:S01]  /*12cc0*/  LOP3.LUT R141, R141, 0xffff0000, RZ, 0xc0, !PT ;  /* 0xffff00008d8d7812 */ /* 0x000fe200078ec0ff */
[----:B------:R-:W-:Y:S01]  /*12cd0*/  FMUL.FTZ R82, R78, R67 ;  /* 0x000000434e527220 */ /* 0x000fe20000410000 */
[----:B------:R-:W-:-:S02]  /*12ce0*/  IMAD.U32 R70, R137, 0x10000, RZ ;  /* 0x0001000089467824 */ /* 0x000fc400078e00ff */
[-C--:B------:R-:W-:Y:S01]  /*12cf0*/  FMUL.FTZ R83, R78, R69.reuse ;  /* 0x000000454e537220 */ /* 0x080fe20000410000 */
[----:B------:R-:W-:Y:S01]  /*12d00*/  FMUL.FTZ R140, R79, R80 ;  /* 0x000000504f8c7220 */ /* 0x000fe20000410000 */
[C---:B------:R-:W-:Y:S01]  /*12d10*/  FFMA.FTZ R82, R62.reuse, R69, R82 ;  /* 0x000000453e527223 */ /* 0x040fe20000010052 */
[----:B------:R-:W-:Y:S01]  /*12d20*/  LOP3.LUT R137, R137, 0xffff0000, RZ, 0xc0, !PT ;  /* 0xffff000089897812 */ /* 0x000fe200078ec0ff */
[----:B------:R-:W-:Y:S01]  /*12d30*/  FFMA.FTZ R78, R62, R67, -R83 ;  /* 0x000000433e4e7223 */ /* 0x000fe20000010853 */
[-C--:B------:R-:W-:Y:S01]  /*12d40*/  FMUL.FTZ R62, R79, R70.reuse ;  /* 0x000000464f3e7220 */ /* 0x080fe20000410000 */
[----:B------:R-:W-:Y:S01]  /*12d50*/  LOP3.LUT R139, R139, 0xffff0000, RZ, 0xc0, !PT ;  /* 0xffff00008b8b7812 */ /* 0x000fe200078ec0ff */
[C---:B------:R-:W-:Y:S01]  /*12d60*/  FFMA.FTZ R140, R57.reuse, R70, -R140 ;  /* 0x00000046398c7223 */ /* 0x040fe2000001088c */
[----:B------:R-:W-:Y:S01]  /*12d70*/  LOP3.LUT R69, R142, 0xffff0000, RZ, 0xc0, !PT ;  /* 0xffff00008e457812 */ /* 0x000fe200078ec0ff */
[----:B------:R-:W-:Y:S01]  /*12d80*/  FFMA.FTZ R62, R57, R80, R62 ;  /* 0x00000050393e7223 */ /* 0x000fe2000001003e */
[----:B------:R-:W-:Y:S01]  /*12d90*/  LOP3.LUT R67, R138, 0xffff0000, RZ, 0xc0, !PT ;  /* 0xffff00008a437812 */ /* 0x000fe200078ec0ff */
[----:B------:R-:W-:Y:S01]  /*12da0*/  FMUL.FTZ R81, R71, R143 ;  /* 0x0000008f47517220 */ /* 0x000fe20000410000 */
[C---:B------:R-:W-:Y:S01]  /*12db0*/  FMUL.FTZ R57, R59.reuse, R141 ;  /* 0x0000008d3b397220 */ /* 0x040fe20000410000 */
[----:B------:R-:W-:Y:S01]  /*12dc0*/  FMUL.FTZ R70, R59, R137 ;  /* 0x000000893b467220 */ /* 0x000fe20000410000 */
[----:B------:R-:W-:Y:S01]  /*12dd0*/  FMUL.FTZ R71, R71, R139 ;  /* 0x0000008b47477220 */ /* 0x000fe20000410000 */
[C---:B------:R-:W-:Y:S01]  /*12de0*/  FMUL.FTZ R59, R66.reuse, R69 ;  /* 0x00000045423b7220 */ /* 0x040fe20000410000 */
[----:B------:R-:W-:Y:S01]  /*12df0*/  FMUL.FTZ R66, R66, R67 ;  /* 0x0000004342427220 */ /* 0x000fe20000410000 */
[C---:B------:R-:W-:Y:S01]  /*12e00*/  FFMA.FTZ R81, R68.reuse, R139, -R81 ;  /* 0x0000008b44517223 */ /* 0x040fe20000010851 */
        /* <DEDUP_REMOVED lines=15> */
.L_x_2881:
[----:B------:R-:W-:Y:S05]  /*12f00*/  BSYNC B1 ;  /* 0x0000000000017941 */ /* 0x000fea0003800000 */
.L_x_2880:
[----:B------:R-:W-:Y:S01]  /*12f10*/  ISETP.GE.AND P0, PT, R89, R86, PT ;  /* 0x000000565900720c */ /* 0x000fe20003f06270 */
[----:B------:R-:W-:-:S12]  /*12f20*/  BSSY B1, `(.L_x_2884) ;  /* 0x00000ea000017945 */ /* 0x000fd80003800000 */
[----:B------:R-:W-:Y:S05]  /*12f30*/  @P0 BRA `(.L_x_2885) ;  /* 0x0000000c00a00947 */ /* 0x000fea0003800000 */
[----:B------:R2:W5:Y:S01]  /*12f40*/  LDL R82, [R1+0x84] ;  /* 0x0000840001527983 */ /* 0x0005620000100800 */
[----:B0-----:R-:W0:Y:S03]  /*12f50*/  LDC R64, c[0x0][0x3f4] ;  /* 0x0000fd00ff407b82 */ /* 0x001e260000000800 */
        /* <DEDUP_REMOVED lines=9> */
[-C--:B0-----:R-:W-:Y:S02]  /*12ff0*/  ISETP.GE.AND P0, PT, R16, R64.reuse, PT ;  /* 0x000000401000720c */ /* 0x081fe40003f06270 */
[----:B------:R-:W-:-:S11]  /*13000*/  ISETP.GE.AND P1, PT, R213, R64, PT ;  /* 0x00000040d500720c */ /* 0x000fd60003f26270 */
[----:B--2---:R-:W-:Y:S05]  /*13010*/  @P0 BRA `(.L_x_2887) ;  /* 0x0000000400a80947 */ /* 0x004fea0003800000 */
[----:B-1----:R-:W-:Y:S02]  /*13020*/  LEA.HI R56, R64, R0, RZ, 0x1d ;  /* 0x0000000040387211 */ /* 0x002fe400078fe8ff */
[----:B-----5:R-:W-:Y:S02]  /*13030*/  R2UR UR4, R82 ;  /* 0x00000000520472ca */ /* 0x020fe400000e0000 */
[----:B------:R-:W-:Y:S01]  /*13040*/  SHF.R.S32.HI R59, RZ, 0x1f, R56 ;  /* 0x0000001fff3b7819 */ /* 0x000fe20000011438 */
[----:B------:R-:W-:Y:S01]  /*13050*/  IMAD.SHL.U32 R57, R56, 0x8, RZ ;  /* 0x0000000838397824 */ /* 0x000fe200078e00ff */
[----:B------:R-:W-:Y:S02]  /*13060*/  LOP3.LUT R58, R81, 0x38, R16, 0xf8, !PT ;  /* 0x00000038513a7812 */ /* 0x000fe400078ef810 */
[----:B------:R-:W-:Y:S02]  /*13070*/  LEA.HI R59, R59, R56, RZ, 0x3 ;  /* 0x000000383b3b7211 */ /* 0x000fe400078f18ff */
[----:B------:R-:W-:-:S02]  /*13080*/  LOP3.LUT R56, R81, 0x38, R57, 0xf8, !PT ;  /* 0x0000003851387812 */ /* 0x000fc400078ef839 */
[----:B------:R-:W-:Y:S01]  /*13090*/  LOP3.LUT R58, R78, R58, R80, 0xf6, !PT ;  /* 0x0000003a4e3a7212 */ /* 0x000fe200078ef650 */
[----:B------:R-:W-:Y:S01]  /*130a0*/  IMAD.SHL.U32 R59, R59, 0x400, RZ ;  /* 0x000004003b3b7824 */ /* 0x000fe200078e00ff */
[----:B------:R-:W-:Y:S02]  /*130b0*/  LOP3.LUT R56, R56, R80, RZ, 0x3c, !PT ;  /* 0x0000005038387212 */ /* 0x000fe400078e3cff */
[----:B------:R-:W-:Y:S02]  /*130c0*/  LEA R65, R58, UR4, 0x1 ;  /* 0x000000043a417c11 */ /* 0x000fe4000f8e08ff */
[----:B------:R-:W-:Y:S02]  /*130d0*/  LOP3.LUT R59, R59, 0x7fffe000, RZ, 0xc0, !PT ;  /* 0x7fffe0003b3b7812 */ /* 0x000fe400078ec0ff */
[----:B------:R-:W-:Y:S02]  /*130e0*/  SHF.R.U64 R68, R48, 0x10, R49 ;  /* 0x0000001030447819 */ /* 0x000fe40000001231 */
[----:B------:R-:W-:-:S02]  /*130f0*/  IADD3 R61, R56, R59, R78 ;  /* 0x0000003b383d7210 */ /* 0x000fc40007ffe04e */
[----:B------:R-:W0:Y:S01]  /*13100*/  LDS.128 R56, [R65] ;  /* 0x0000000041387984 */ /* 0x000e220000000c00 */
[----:B------:R-:W-:Y:S02]  /*13110*/  SHF.R.U64 R48, R40, 0x10, R41 ;  /* 0x0000001028307819 */ /* 0x000fe40000001229 */
[----:B------:R-:W-:Y:S01]  /*13120*/  IMAD R66, R61, 0x2, R22 ;  /* 0x000000023d427824 */ /* 0x000fe200078e0216 */
[----:B------:R-:W-:Y:S02]  /*13130*/  SHF.R.U64 R50, R50, 0x10, R51 ;  /* 0x0000001032327819 */ /* 0x000fe40000001233 */
[----:B------:R-:W-:Y:S02]  /*13140*/  SHF.R.U32.HI R41, RZ, 0x10, R41 ;  /* 0x00000010ff297819 */ /* 0x000fe40000011629 */
[----:B------:R-:W1:Y:S01]  /*13150*/  LDS.128 R60, [R66+0x14400] ;  /* 0x01440000423c7984 */ /* 0x000e620000000c00 */
[----:B------:R-:W-:Y:S02]  /*13160*/  SHF.R.U64 R40, R42, 0x10, R43 ;  /* 0x000000102a287819 */ /* 0x000fe4000000122b */
[----:B------:R-:W-:-:S02]  /*13170*/  PRMT R131, R131, 0x5410, R68 ;  /* 0x0000541083837816 */ /* 0x000fc40000000044 */
[----:B------:R-:W-:Y:S02]  /*13180*/  PRMT R135, R135, 0x5410, R48 ;  /* 0x0000541087877816 */ /* 0x000fe40000000030 */
[----:B------:R-:W-:Y:S01]  /*13190*/  SHF.R.U32.HI R51, RZ, 0x10, R51 ;  /* 0x00000010ff337819 */ /* 0x000fe20000011633 */
[----:B------:R-:W-:Y:S01]  /*131a0*/  IMAD.U32 R69, R131, 0x10000, RZ ;  /* 0x0001000083457824 */ /* 0x000fe200078e00ff */
[----:B------:R-:W-:Y:S01]  /*131b0*/  SHF.R.U32.HI R43, RZ, 0x10, R43 ;  /* 0x00000010ff2b7819 */ /* 0x000fe2000001162b */
[----:B------:R-:W-:Y:S01]  /*131c0*/  IMAD.U32 R71, R135, 0x10000, RZ ;  /* 0x0001000087477824 */ /* 0x000fe200078e00ff */
[----:B------:R-:W-:Y:S02]  /*131d0*/  SHF.R.U32.HI R49, RZ, 0x10, R49 ;  /* 0x00000010ff317819 */ /* 0x000fe40000011631 */
[----:B------:R-:W-:Y:S02]  /*131e0*/  PRMT R129, R129, 0x5410, R50 ;  /* 0x0000541081817816 */ /* 0x000fe40000000032 */
[----:B------:R-:W-:-:S02]  /*131f0*/  PRMT R136, R136, 0x5410, R41 ;  /* 0x0000541088887816 */ /* 0x000fc40000000029 */
[----:B------:R-:W-:Y:S02]  /*13200*/  PRMT R133, R133, 0x5410, R40 ;  /* 0x0000541085857816 */ /* 0x000fe40000000028 */
[----:B------:R-:W-:Y:S02]  /*13210*/  PRMT R130, R130, 0x5410, R51 ;  /* 0x0000541082827816 */ /* 0x000fe40000000033 */
[----:B------:R-:W-:Y:S02]  /*13220*/  PRMT R134, R134, 0x5410, R43 ;  /* 0x0000541086867816 */ /* 0x000fe4000000002b */
[----:B------:R-:W-:-:S03]  /*13230*/  PRMT R132, R132, 0x5410, R49 ;  /* 0x0000541084847816 */ /* 0x000fc60000000031 */
[----:B------:R-:W-:Y:S02]  /*13240*/  IMAD.U32 R68, R134, 0x10000, RZ ;  /* 0x0001000086447824 */ /* 0x000fe400078e00ff */
        /* <DEDUP_REMOVED lines=14> */
[----:B------:R-:W-:-:S02]  /*13330*/  IMAD.U32 R67, R63, 0x10000, RZ ;  /* 0x000100003f437824 */ /* 0x000fc400078e00ff */
[C---:B------:R-:W-:Y:S01]  /*13340*/  FMUL.FTZ R77, R50.reuse, R71 ;  /* 0x00000047324d7220 */ /* 0x040fe20000410000 */
[----:B------:R-:W-:Y:S01]  /*13350*/  LOP3.LUT R62, R63, 0xffff0000, RZ, 0xc0, !PT ;  /* 0xffff00003f3e7812 */ /* 0x000fe200078ec0ff */
[-C--:B------:R-:W-:Y:S01]  /*13360*/  FMUL.FTZ R79, R50, R69.reuse ;  /* 0x00000045324f7220 */ /* 0x080fe20000410000 */
[----:B------:R-:W-:Y:S02]  /*13370*/  IMAD.U32 R63, R136, 0x10000, RZ ;  /* 0x00010000883f7824 */ /* 0x000fe400078e00ff */
[----:B------:R-:W-:Y:S01]  /*13380*/  FFMA.FTZ R77, R40, R69, -R77 ;  /* 0x00000045284d7223 */ /* 0x000fe2000001084d */
[----:B------:R-:W-:Y:S02]  /*13390*/  IMAD.U32 R50, R132, 0x10000, RZ ;  /* 0x0001000084327824 */ /* 0x000fe400078e00ff */
[----:B------:R-:W-:Y:S01]  /*133a0*/  FFMA.FTZ R79, R40, R71, R79 ;  /* 0x00000047284f7223 */ /* 0x000fe2000001004f */
[----:B------:R-:W-:Y:S01]  /*133b0*/  FMUL.FTZ R69, R57, R63 ;  /* 0x0000003f39457220 */ /* 0x000fe20000410000 */
[----:B------:R-:W-:-:S02]  /*133c0*/  IMAD.U32 R40, R130, 0x10000, RZ ;  /* 0x0001000082287824 */ /* 0x000fc400078e00ff */
[----:B------:R-:W-:Y:S01]  /*133d0*/  FMUL.FTZ R70, R67, R68 ;  /* 0x0000004443467220 */ /* 0x000fe20000410000 */
[-C--:B------:R-:W-:Y:S01]  /*133e0*/  FMUL.FTZ R57, R57, R50.reuse ;  /* 0x0000003239397220 */ /* 0x080fe20000410000 */
[C---:B------:R-:W-:Y:S01]  /*133f0*/  FFMA.FTZ R69, R42.reuse, R50, -R69 ;  /* 0x000000322a457223 */ /* 0x040fe20000010845 */
[-C--:B------:R-:W-:Y:S01]  /*13400*/  FMUL.FTZ R71, R67, R40.reuse ;  /* 0x0000002843477220 */ /* 0x080fe20000410000 */
[----:B------:R-:W-:Y:S01]  /*13410*/  LOP3.LUT R50, R135, 0xffff0000, RZ, 0xc0, !PT ;  /* 0xffff000087327812 */ /* 0x000fe200078ec0ff */
[----:B------:R-:W-:Y:S01]  /*13420*/  FFMA.FTZ R67, R49, R40, -R70 ;  /* 0x0000002831437223 */ /* 0x000fe20000010846 */
[----:B------:R-:W-:Y:S01]  /*13430*/  FFMA.FTZ R63, R42, R63, R57 ;  /* 0x0000003f2a3f7223 */ /* 0x000fe20000010039 */
[----:B------:R-:W-:Y:S01]  /*13440*/  LOP3.LUT R40, R131, 0xffff0000, RZ, 0xc0, !PT ;  /* 0xffff000083287812 */ /* 0x000fe200078ec0ff */
[----:B------:R-:W-:Y:S01]  /*13450*/  FFMA.FTZ R71, R49, R68, R71 ;  /* 0x0000004431477223 */ /* 0x000fe20000010047 */
[----:B------:R-:W-:Y:S01]  /*13460*/  LOP3.LUT R57, R136, 0xffff0000, RZ, 0xc0, !PT ;  /* 0xffff000088397812 */ /* 0x000fe200078ec0ff */
[C---:B------:R-:W-:Y:S01]  /*13470*/  FMUL.FTZ R42, R51.reuse, R50 ;  /* 0x00000032332a7220 */ /* 0x040fe20000410000 */
[----:B------:R-:W-:Y:S01]  /*13480*/  LOP3.LUT R49, R132, 0xffff0000, RZ, 0xc0, !PT ;  /* 0xffff000084317812 */ /* 0x000fe200078ec0ff */
[----:B------:R-:W-:-:S02]  /*13490*/  FMUL.FTZ R70, R51, R40 ;  /* 0x0000002833467220 */ /* 0x000fc40000410000 */
[C---:B------:R-:W-:Y:S01]  /*134a0*/  FMUL.FTZ R51, R60.reuse, R57 ;  /* 0x000000393c337220 */ /* 0x040fe20000410000 */
[----:B------:R-:W-:Y:S01]  /*134b0*/  FFMA.FTZ R68, R41, R40, -R42 ;  /* 0x0000002829447223 */ /* 0x000fe2000001082a */
[-C--:B------:R-:W-:Y:S01]  /*134c0*/  FMUL.FTZ R60, R60, R49.reuse ;  /* 0x000000313c3c7220 */ /* 0x080fe20000410000 */
[----:B------:R-:W-:Y:S02]  /*134d0*/  IMAD.U32 R42, R133, 0x10000, RZ ;  /* 0x00010000852a7824 */ /* 0x000fe400078e00ff */
[----:B------:R-:W-:Y:S01]  /*134e0*/  FFMA.FTZ R70, R41, R50, R70 ;  /* 0x0000003229467223 */ /* 0x000fe20000010046 */
[----:B------:R-:W-:Y:S02]  /*134f0*/  IMAD.U32 R40, R129, 0x10000, RZ ;  /* 0x0001000081287824 */ /* 0x000fe400078e00ff */
[C---:B------:R-:W-:Y:S01]  /*13500*/  FFMA.FTZ R50, R56.reuse, R49, -R51 ;  /* 0x0000003138327223 */ /* 0x040fe20000010833 */
[----:B------:R-:W-:Y:S01]  /*13510*/  FFMA.FTZ R60, R56, R57, R60 ;  /* 0x00000039383c7223 */ /* 0x000fe2000001003c */
[C---:B------:R-:W-:Y:S01]  /*13520*/  FMUL.FTZ R76, R59.reuse, R42 ;  /* 0x0000002a3b4c7220 */ /* 0x040fe20000410000 */
[----:B------:R-:W-:Y:S01]  /*13530*/  FMUL.FTZ R56, R59, R40 ;  /* 0x000000283b387220 */ /* 0x000fe20000410000 */
[----:B------:R-:W-:-:S02]  /*13540*/  LOP3.LUT R133, R133, 0xffff0000, RZ, 0xc0, !PT ;  /* 0xffff000085857812 */ /* 0x000fc400078ec0ff */
[----:B------:R-:W-:Y:S01]  /*13550*/  LOP3.LUT R49, R134, 0xffff0000, RZ, 0xc0, !PT ;  /* 0xffff000086317812 */ /* 0x000fe200078ec0ff */
[----:B------:R-:W-:Y:S01]  /*13560*/  FFMA.FTZ R76, R43, R40, -R76 ;  /* 0x000000282b4c7223 */ /* 0x000fe2000001084c */
[----:B------:R-:W-:Y:S01]  /*13570*/  LOP3.LUT R129, R129, 0xffff0000, RZ, 0xc0, !PT ;  /* 0xffff000081817812 */ /* 0x000fe200078ec0ff */
[----:B------:R-:W-:Y:S01]  /*13580*/  FFMA.FTZ R56, R43, R42, R56 ;  /* 0x0000002a2b387223 */ /* 0x000fe20000010038 */
[----:B------:R-:W-:Y:S01]  /*13590*/  LOP3.LUT R41, R130, 0xffff0000, RZ, 0xc0, !PT ;  /* 0xffff000082297812 */ /* 0x000fe200078ec0ff */
[C---:B------:R-:W-:Y:S01]  /*135a0*/  FMUL.FTZ R43, R61.reuse, R133 ;  /* 0x000000853d2b7220 */ /* 0x040fe20000410000 */
[C---:B------:R-:W-:Y:S01]  /*135b0*/  FMUL.FTZ R51, R62.reuse, R49 ;  /* 0x000000313e337220 */ /* 0x040fe20000410000 */
[----:B------:R-:W-:Y:S02]  /*135c0*/  FMUL.FTZ R40, R61, R129 ;  /* 0x000000813d287220 */ /* 0x000fe40000410000 */
        /* <DEDUP_REMOVED lines=15> */
.L_x_2887:
[----:B------:R-:W-:Y:S05]  /*136c0*/  BSYNC B2 ;  /* 0x0000000000027941 */ /* 0x000fea0003800000 */
.L_x_2886:
[----:B------:R-:W-:Y:S05]  /*136d0*/  @P1 BRA `(.L_x_2885) ;  /* 0x0000000400b81947 */ /* 0x000fea0003800000 */
[----:B------:R-:W-:Y:S02]  /*136e0*/  LEA.HI R64, R64, R85, RZ, 0x1d ;  /* 0x0000005540407211 */ /* 0x000fe400078fe8ff */
[----:B0-----:R-:W-:Y:S02]  /*136f0*/  LEA.HI R40, R20, R213, RZ, 0x6 ;  /* 0x000000d514287211 */ /* 0x001fe400078f30ff */
[----:B------:R-:W-:Y:S02]  /*13700*/  SHF.R.S32.HI R41, RZ, 0x1f, R64 ;  /* 0x0000001fff297819 */ /* 0x000fe40000011440 */
[----:B-----5:R-:W-:Y:S01]  /*13710*/  R2UR UR4, R82 ;  /* 0x00000000520472ca */ /* 0x020fe200000e0000 */
[----:B------:R-:W-:Y:S01]  /*13720*/  IMAD.SHL.U32 R42, R40, 0x80, RZ ;  /* 0x00000080282a7824 */ /* 0x000fe200078e00ff */
[----:B------:R-:W-:Y:S01]  /*13730*/  LEA.HI R41, R41, R64, RZ, 0x3 ;  /* 0x0000004029297211 */ /* 0x000fe200078f18ff */
[----:B------:R-:W-:Y:S01]  /*13740*/  IMAD.SHL.U32 R40, R64, 0x8, RZ ;  /* 0x0000000840287824 */ /* 0x000fe200078e00ff */
[----:B------:R-:W-:-:S02]  /*13750*/  LOP3.LUT R43, R81, 0x38, R21, 0xf8, !PT ;  /* 0x00000038512b7812 */ /* 0x000fc400078ef815 */
[----:B------:R-:W-:Y:S01]  /*13760*/  LOP3.LUT R42, R42, 0xffffe000, RZ, 0xc0, !PT ;  /* 0xffffe0002a2a7812 */ /* 0x000fe200078ec0ff */
[----:B------:R-:W-:Y:S01]  /*13770*/  IMAD.SHL.U32 R41, R41, 0x400, RZ ;  /* 0x0000040029297824 */ /* 0x000fe200078e00ff */
[----:B------:R-:W-:Y:S02]  /*13780*/  LOP3.LUT R40, R81, 0x38, R40, 0xf8, !PT ;  /* 0x0000003851287812 */ /* 0x000fe400078ef828 */
[-C--:B------:R-:W-:Y:S02]  /*13790*/  LOP3.LUT R43, R43, R80.reuse, RZ, 0x3c, !PT ;  /* 0x000000502b2b7212 */ /* 0x080fe400078e3cff */
[----:B------:R-:W-:Y:S02]  /*137a0*/  LOP3.LUT R40, R40, R80, RZ, 0x3c, !PT ;  /* 0x0000005028287212 */ /* 0x000fe400078e3cff */
[----:B------:R-:W-:Y:S02]  /*137b0*/  LOP3.LUT R41, R41, 0x7fffe000, RZ, 0xc0, !PT ;  /* 0x7fffe00029297812 */ /* 0x000fe400078ec0ff */
[----:B------:R-:W-:-:S02]  /*137c0*/  IADD3 R42, R43, R42, R78 ;  /* 0x0000002a2b2a7210 */ /* 0x000fc40007ffe04e */
[----:B-1----:R-:W-:Y:S02]  /*137d0*/  IADD3 R57, R40, R41, R78 ;  /* 0x0000002928397210 */ /* 0x002fe40007ffe04e */
[----:B------:R-:W-:Y:S02]  /*137e0*/  LEA R56, R42, UR4, 0x1 ;  /* 0x000000042a387c11 */ /* 0x000fe4000f8e08ff */
[----:B------:R-:W-:Y:S01]  /*137f0*/  SHF.R.U64 R59, R52, 0x10, R53 ;  /* 0x00000010343b7819 */ /* 0x000fe20000001235 */
[----:B------:R-:W-:Y:S01]  /*13800*/  IMAD R57, R57, 0x2, R22 ;  /* 0x0000000239397824 */ /* 0x000fe200078e0216 */
[--C-:B------:R-:W-:Y:S01]  /*13810*/  SHF.R.U64 R52, R44, 0x10, R45.reuse ;  /* 0x000000102c347819 */ /* 0x100fe2000000122d */
[----:B------:R-:W0:Y:S01]  /*13820*/  LDS.128 R40, [R56] ;  /* 0x0000000038287984 */ /* 0x000e220000000c00 */
[----:B------:R-:W-:Y:S02]  /*13830*/  SHF.R.U32.HI R45, RZ, 0x10, R45 ;  /* 0x00000010ff2d7819 */ /* 0x000fe4000001162d */
[----:B------:R-:W-:Y:S01]  /*13840*/  PRMT R122, R122, 0x5410, R59 ;  /* 0x000054107a7a7816 */ /* 0x000fe2000000003b */
[----:B------:R-:W1:Y:S01]  /*13850*/  LDS.128 R48, [R57+0x14400] ;  /* 0x0144000039307984 */ /* 0x000e620000000c00 */
[----:B------:R-:W-:-:S02]  /*13860*/  PRMT R127, R127, 0x5410, R52 ;  /* 0x000054107f7f7816 */ /* 0x000fc40000000034 */
[----:B------:R-:W-:Y:S01]  /*13870*/  SHF.R.U32.HI R58, RZ, 0x10, R53 ;  /* 0x00000010ff3a7819 */ /* 0x000fe20000011635 */
[----:B------:R-:W-:Y:S01]  /*13880*/  IMAD.U32 R59, R122, 0x10000, RZ ;  /* 0x000100007a3b7824 */ /* 0x000fe200078e00ff */
[----:B------:R-:W-:Y:S01]  /*13890*/  SHF.R.U64 R53, R54, 0x10, R55 ;  /* 0x0000001036357819 */ /* 0x000fe20000001237 */
[----:B------:R-:W-:Y:S01]  /*138a0*/  IMAD.U32 R61, R127, 0x10000, RZ ;  /* 0x000100007f3d7824 */ /* 0x000fe200078e00ff */
[----:B------:R-:W-:Y:S02]  /*138b0*/  SHF.R.U64 R44, R46, 0x10, R47 ;  /* 0x000000102e2c7819 */ /* 0x000fe4000000122f */
[----:B------:R-:W-:Y:S02]  /*138c0*/  PRMT R128, R128, 0x5410, R45 ;  /* 0x0000541080807816 */ /* 0x000fe4000000002d */
[----:B------:R-:W-:Y:S02]  /*138d0*/  SHF.R.U32.HI R47, RZ, 0x10, R47 ;  /* 0x00000010ff2f7819 */ /* 0x000fe4000001162f */
[----:B------:R-:W-:-:S02]  /*138e0*/  SHF.R.U32.HI R54, RZ, 0x10, R55 ;  /* 0x00000010ff367819 */ /* 0x000fc40000011637 */
[----:B------:R-:W-:Y:S01]  /*138f0*/  PRMT R121, R121, 0x5410, R58 ;  /* 0x0000541079797816 */ /* 0x000fe2000000003a */
[----:B------:R-:W-:Y:S01]  /*13900*/  IMAD.U32 R58, R128, 0x10000, RZ ;  /* 0x00010000803a7824 */ /* 0x000fe200078e00ff */
[----:B------:R-:W-:Y:S02]  /*13910*/  PRMT R124, R124, 0x5410, R53 ;  /* 0x000054107c7c7816 */ /* 0x000fe40000000035 */
[----:B------:R-:W-:Y:S02]  /*13920*/  PRMT R125, R125, 0x5410, R44 ;  /* 0x000054107d7d7816 */ /* 0x000fe4000000002c */
[----:B------:R-:W-:Y:S02]  /*13930*/  PRMT R126, R126, 0x5410, R47 ;  /* 0x000054107e7e7816 */ /* 0x000fe4000000002f */
[----:B------:R-:W-:Y:S02]  /*13940*/  PRMT R123, R123, 0x5410, R54 ;  /* 0x000054107b7b7816 */ /* 0x000fe40000000036 */
[----:B------:R-:W-:Y:S01]  /*13950*/  LOP3.LUT R127, R127, 0xffff0000, RZ, 0xc0, !PT ;  /* 0xffff00007f7f7812 */ /* 0x000fe200078ec0ff */
[----:B------:R-:W-:Y:S01]  /*13960*/  IMAD.U32 R60, R126, 0x10000, RZ ;  /* 0x000100007e3c7824 */ /* 0x000fe200078e00ff */
[----:B------:R-:W-:-:S02]  /*13970*/  LOP3.LUT R128, R128, 0xffff0000, RZ, 0xc0, !PT ;  /* 0xffff000080807812 */ /* 0x000fc400078ec0ff */
[----:B------:R-:W-:Y:S01]  /*13980*/  LOP3.LUT R126, R126, 0xffff0000, RZ, 0xc0, !PT ;  /* 0xffff00007e7e7812 */ /* 0x000fe200078ec0ff */
        /* <DEDUP_REMOVED lines=12> */
[----:B------:R-:W-:Y:S02]  /*13a50*/  IMAD.U32 R55, R51, 0x10000, RZ ;  /* 0x0001000033377824 */ /* 0x000fe400078e00ff */
[C---:B------:R-:W-:Y:S01]  /*13a60*/  FFMA.FTZ R63, R44.reuse, R59, -R63 ;  /* 0x0000003b2c3f7223 */ /* 0x040fe2000001083f */
[----:B------:R-:W-:Y:S01]  /*13a70*/  FFMA.FTZ R65, R44, R61, R65 ;  /* 0x0000003d2c417223 */ /* 0x000fe20000010041 */
[----:B------:R-:W-:Y:S02]  /*13a80*/  IMAD.U32 R44, R123, 0x10000, RZ ;  /* 0x000100007b2c7824 */ /* 0x000fe400078e00ff */
[-C--:B------:R-:W-:Y:S01]  /*13a90*/  FMUL.FTZ R64, R53, R52.reuse ;  /* 0x0000003435407220 */ /* 0x080fe20000410000 */
[----:B------:R-:W-:Y:S01]  /*13aa0*/  FFMA.FTZ R62, R45, R52, -R62 ;  /* 0x000000342d3e7223 */ /* 0x000fe2000001083e */
[----:B------:R-:W-:Y:S01]  /*13ab0*/  FMUL.FTZ R52, R55, R60 ;  /* 0x0000003c37347220 */ /* 0x000fe20000410000 */
[----:B------:R-:W-:-:S02]  /*13ac0*/  IMAD.U32 R47, R43, 0x10000, RZ ;  /* 0x000100002b2f7824 */ /* 0x000fc400078e00ff */
        /* <DEDUP_REMOVED lines=8> */
[----:B------:R-:W-:Y:S02]  /*13b50*/  IMAD.U32 R54, R50, 0x10000, RZ ;  /* 0x0001000032367824 */ /* 0x000fe400078e00ff */
[----:B------:R-:W-:Y:S01]  /*13b60*/  FFMA.FTZ R48, R40, R45, -R47 ;  /* 0x0000002d28307223 */ /* 0x000fe2000001082f */
[----:B------:R-:W-:-:S02]  /*13b70*/  IMAD.U32 R47, R125, 0x10000, RZ ;  /* 0x000100007d2f7824 */ /* 0x000fc400078e00ff */
[C---:B------:R-:W-:Y:S01]  /*13b80*/  FMUL.FTZ R58, R49.reuse, R128 ;  /* 0x00000080313a7220 */ /* 0x040fe20000410000 */
[-C--:B------:R-:W-:Y:S01]  /*13b90*/  FMUL.FTZ R55, R49, R44.reuse ;  /* 0x0000002c31377220 */ /* 0x080fe20000410000 */
[----:B------:R-:W-:Y:S01]  /*13ba0*/  FFMA.FTZ R52, R40, R127, R53 ;  /* 0x0000007f28347223 */ /* 0x000fe20000010035 */
[----:B------:R-:W-:Y:S01]  /*13bb0*/  IMAD.U32 R46, R42, 0x10000, RZ ;  /* 0x000100002a2e7824 */ /* 0x000fe200078e00ff */
[----:B------:R-:W-:Y:S01]  /*13bc0*/  LOP3.LUT R50, R50, 0xffff0000, RZ, 0xc0, !PT ;  /* 0xffff000032327812 */ /* 0x000fe200078ec0ff */
[----:B------:R-:W-:Y:S01]  /*13bd0*/  IMAD.U32 R45, R124, 0x10000, RZ ;  /* 0x000100007c2d7824 */ /* 0x000fe200078e00ff */
[----:B------:R-:W-:Y:S01]  /*13be0*/  LOP3.LUT R51, R51, 0xffff0000, RZ, 0xc0, !PT ;  /* 0xffff000033337812 */ /* 0x000fe200078ec0ff */
[C---:B------:R-:W-:Y:S01]  /*13bf0*/  FMUL.FTZ R53, R54.reuse, R47 ;  /* 0x0000002f36357220 */ /* 0x040fe20000410000 */
[C---:B------:R-:W-:Y:S01]  /*13c00*/  FFMA.FTZ R49, R41.reuse, R44, -R58 ;  /* 0x0000002c29317223 */ /* 0x040fe2000001083a */
[----:B------:R-:W-:Y:S01]  /*13c10*/  FFMA.FTZ R55, R41, R128, R55 ;  /* 0x0000008029377223 */ /* 0x000fe20000010037 */
[----:B------:R-:W-:Y:S01]  /*13c20*/  LOP3.LUT R125, R125, 0xffff0000, RZ, 0xc0, !PT ;  /* 0xffff00007d7d7812 */ /* 0x000fe200078ec0ff */
[-C--:B------:R-:W-:Y:S01]  /*13c30*/  FMUL.FTZ R59, R54, R45.reuse ;  /* 0x0000002d363b7220 */ /* 0x080fe20000410000 */
[----:B------:R-:W-:Y:S01]  /*13c40*/  LOP3.LUT R41, R124, 0xffff0000, RZ, 0xc0, !PT ;  /* 0xffff00007c297812 */ /* 0x000fe200078ec0ff */
[----:B------:R-:W-:Y:S01]  /*13c50*/  FFMA.FTZ R53, R46, R45, -R53 ;  /* 0x0000002d2e357223 */ /* 0x000fe20000010835 */
[----:B------:R-:W-:Y:S01]  /*13c60*/  LOP3.LUT R40, R123, 0xffff0000, RZ, 0xc0, !PT ;  /* 0xffff00007b287812 */ /* 0x000fe200078ec0ff */
[----:B------:R-:W-:Y:S01]  /*13c70*/  FMUL.FTZ R45, R50, R125 ;  /* 0x0000007d322d7220 */ /* 0x000fe20000410000 */
[----:B------:R-:W-:Y:S01]  /*13c80*/  LOP3.LUT R42, R42, 0xffff0000, RZ, 0xc0, !PT ;  /* 0xffff00002a2a7812 */ /* 0x000fe200078ec0ff */
[----:B------:R-:W-:Y:S01]  /*13c90*/  FMUL.FTZ R54, R51, R126 ;  /* 0x0000007e33367220 */ /* 0x000fe20000410000 */
[----:B------:R-:W-:Y:S01]  /*13ca0*/  LOP3.LUT R43, R43, 0xffff0000, RZ, 0xc0, !PT ;  /* 0xffff00002b2b7812 */ /* 0x000fe200078ec0ff */
[----:B------:R-:W-:Y:S01]  /*13cb0*/  FMUL.FTZ R44, R50, R41 ;  /* 0x00000029322c7220 */ /* 0x000fe20000410000 */
[-C--:B------:R-:W-:Y:S01]  /*13cc0*/  FMUL.FTZ R51, R51, R40.reuse ;  /* 0x0000002833337220 */ /* 0x080fe20000410000 */
        /* <DEDUP_REMOVED lines=15> */
.L_x_2885:
[----:B------:R-:W-:Y:S05]  /*13dc0*/  BSYNC B1 ;  /* 0x0000000000017941 */ /* 0x000fea0003800000 */
.L_x_2884:
[----:B0-2---:R-:W-:Y:S01]  /*13dd0*/  VIADD R40, R220, 0x40 ;  /* 0x00000040dc287836 */ /* 0x005fe20000000000 */
[----:B------:R-:W-:Y:S04]  /*13de0*/  BSSY B1, `(.L_x_2888) ;  /* 0x00000e7000017945 */ /* 0x000fe80003800000 */
[----:B------:R-:W-:-:S13]  /*13df0*/  ISETP.GE.AND P0, PT, R40, R86, PT ;  /* 0x000000562800720c */ /* 0x000fda0003f06270 */
[----:B------:R-:W-:Y:S05]  /*13e00*/  @P0 BRA `(.L_x_2889) ;  /* 0x0000000c00900947 */ /* 0x000fea0003800000 */
[----:B-1----:R0:W5:Y:S01]  /*13e10*/  LDL R62, [R1+0x84] ;  /* 0x00008400013e7983 */ /* 0x0021620000100800 */
[----:B------:R-:W1:Y:S03]  /*13e20*/  LDC R48, c[0x0][0x3f4] ;  /* 0x0000fd00ff307b82 */ /* 0x000e660000000800 */
[----:B------:R0:W5:Y:S01]  /*13e30*/  LDL R60, [R1+0x60] ;  /* 0x00006000013c7983 */ /* 0x0001620000100800 */
[----:B------:R-:W-:Y:S01]  /*13e40*/  IMAD.SHL.U32 R49, R40, 0x40, RZ ;  /* 0x0000004028317824 */ /* 0x000fe200078e00ff */
[----:B------:R-:W-:Y:S04]  /*13e50*/  BSSY B2, `(.L_x_2890) ;  /* 0x0000070000027945 */ /* 0x000fe80003800000 */
[----:B------:R-:W-:-:S04]  /*13e60*/  LOP3.LUT R49, R49, 0x1c0, RZ, 0xc0, !PT ;  /* 0x000001c031317812 */ /* 0x000fc800078ec0ff */
[----:B------:R-:W-:Y:S02]  /*13e70*/  SHF.R.U32.HI R50, RZ, 0x3, R49 ;  /* 0x00000003ff327819 */ /* 0x000fe40000011631 */
[-C--:B-1----:R-:W-:Y:S02]  /*13e80*/  ISETP.GE.AND P0, PT, R16, R48.reuse, PT ;  /* 0x000000301000720c */ /* 0x082fe40003f06270 */
[----:B------:R-:W-:-:S11]  /*13e90*/  ISETP.GE.AND P1, PT, R213, R48, PT ;  /* 0x00000030d500720c */ /* 0x000fd60003f26270 */
[----:B0-----:R-:W-:Y:S05]  /*13ea0*/  @P0 BRA `(.L_x_2891) ;  /* 0x0000000400a80947 */ /* 0x001fea0003800000 */
[----:B------:R-:W-:Y:S02]  /*13eb0*/  LEA.HI R40, R48, R0, RZ, 0x1d ;  /* 0x0000000030287211 */ /* 0x000fe400078fe8ff */
        /* <DEDUP_REMOVED lines=105> */
.L_x_2891:
[----:B------:R-:W-:Y:S05]  /*14550*/  BSYNC B2 ;  /* 0x0000000000027941 */ /* 0x000fea0003800000 */
.L_x_2890:
[----:B------:R-:W-:Y:S05]  /*14560*/  @P1 BRA `(.L_x_2889) ;  /* 0x0000000400b81947 */ /* 0x000fea0003800000 */
[----:B------:R-:W-:Y:S02]  /*14570*/  LEA.HI R48, R48, R85, RZ, 0x1d ;  /* 0x0000005530307211 */ /* 0x000fe400078fe8ff */
[----:B0-----:R-:W-:Y:S02]  /*14580*/  LEA.HI R24, R20, R213, RZ, 0x6 ;  /* 0x000000d514187211 */ /* 0x001fe400078f30ff */
[----:B------:R-:W-:Y:S02]  /*14590*/  SHF.R.S32.HI R25, RZ, 0x1f, R48 ;  /* 0x0000001fff197819 */ /* 0x000fe40000011430 */
[----:B------:R-:W-:Y:S01]  /*145a0*/  LOP3.LUT R27, R49, 0x38, R21, 0xf8, !PT ;  /* 0x00000038311b7812 */ /* 0x000fe200078ef815 */
[----:B------:R-:W-:Y:S01]  /*145b0*/  IMAD.SHL.U32 R24, R24, 0x80, RZ ;  /* 0x0000008018187824 */ /* 0x000fe200078e00ff */
[----:B------:R-:W-:Y:S01]  /*145c0*/  LEA.HI R25, R25, R48, RZ, 0x3 ;  /* 0x0000003019197211 */ /* 0x000fe200078f18ff */
[----:B------:R-:W-:Y:S01]  /*145d0*/  IMAD.SHL.U32 R48, R48, 0x8, RZ ;  /* 0x0000000830307824 */ /* 0x000fe200078e00ff */
[----:B------:R-:W-:-:S02]  /*145e0*/  LOP3.LUT R27, R27, R50, RZ, 0x3c, !PT ;  /* 0x000000321b1b7212 */ /* 0x000fc400078e3cff */
[----:B------:R-:W-:Y:S01]  /*145f0*/  LOP3.LUT R24, R24, 0xffffe000, RZ, 0xc0, !PT ;  /* 0xffffe00018187812 */ /* 0x000fe200078ec0ff */
[----:B------:R-:W-:Y:S01]  /*14600*/  IMAD.SHL.U32 R25, R25, 0x400, RZ ;  /* 0x0000040019197824 */ /* 0x000fe200078e00ff */
[----:B------:R-:W-:Y:S02]  /*14610*/  LOP3.LUT R49, R49, 0x38, R48, 0xf8, !PT ;  /* 0x0000003831317812 */ /* 0x000fe400078ef830 */
[----:B-----5:R-:W-:Y:S02]  /*14620*/  IADD3 R27, R27, R24, R60 ;  /* 0x000000181b1b7210 */ /* 0x020fe40007ffe03c */
[----:B------:R-:W-:Y:S02]  /*14630*/  R2UR UR4, R62 ;  /* 0x000000003e0472ca */ /* 0x000fe400000e0000 */
[----:B------:R-:W-:Y:S02]  /*14640*/  LOP3.LUT R49, R49, R50, RZ, 0x3c, !PT ;  /* 0x0000003231317212 */ /* 0x000fe400078e3cff */
[----:B------:R-:W-:-:S02]  /*14650*/  LOP3.LUT R24, R25, 0x7fffe000, RZ, 0xc0, !PT ;  /* 0x7fffe00019187812 */ /* 0x000fc400078ec0ff */
[----:B------:R-:W-:Y:S02]  /*14660*/  SHF.R.U64 R41, R36, 0x10, R37 ;  /* 0x0000001024297819 */ /* 0x000fe40000001225 */
[----:B------:R-:W-:Y:S02]  /*14670*/  IADD3 R49, R49, R24, R60 ;  /* 0x0000001831317210 */ /* 0x000fe40007ffe03c */
[----:B------:R-:W-:Y:S02]  /*14680*/  SHF.R.U64 R36, R28, 0x10, R29 ;  /* 0x000000101c247819 */ /* 0x000fe4000000121d */
[----:B------:R-:W-:Y:S01]  /*14690*/  SHF.R.U64 R28, R30, 0x10, R31 ;  /* 0x000000101e1c7819 */ /* 0x000fe2000000121f */
[----:B------:R-:W-:Y:S01]  /*146a0*/  IMAD R49, R49, 0x2, R22 ;  /* 0x0000000231317824 */ /* 0x000fe200078e0216 */
[----:B------:R-:W-:Y:S02]  /*146b0*/  LEA R50, R27, UR4, 0x1 ;  /* 0x000000041b327c11 */ /* 0x000fe4000f8e08ff */
[----:B------:R-:W-:-:S02]  /*146c0*/  PRMT R103, R103, 0x5410, R36 ;  /* 0x0000541067677816 */ /* 0x000fc40000000024 */
[----:B------:R-:W0:Y:S01]  /*146d0*/  LDS.128 R32, [R49+0x14400] ;  /* 0x0144000031207984 */ /* 0x000e220000000c00 */
[----:B------:R-:W-:Y:S02]  /*146e0*/  PRMT R98, R98, 0x5410, R41 ;  /* 0x0000541062627816 */ /* 0x000fe40000000029 */
[----:B------:R-:W-:Y:S01]  /*146f0*/  IMAD.U32 R43, R103, 0x10000, RZ ;  /* 0x00010000672b7824 */ /* 0x000fe200078e00ff */
[----:B------:R-:W1:Y:S01]  /*14700*/  LDS.128 R24, [R50] ;  /* 0x0000000032187984 */ /* 0x000e620000000c00 */
[----:B------:R-:W-:Y:S01]  /*14710*/  SHF.R.U32.HI R29, RZ, 0x10, R29 ;  /* 0x00000010ff1d7819 */ /* 0x000fe2000001161d */
[----:B------:R-:W-:Y:S01]  /*14720*/  IMAD.U32 R41, R98, 0x10000, RZ ;  /* 0x0001000062297824 */ /* 0x000fe200078e00ff */
[----:B------:R-:W-:Y:S02]  /*14730*/  PRMT R101, R101, 0x5410, R28 ;  /* 0x0000541065657816 */ /* 0x000fe4000000001c */
[----:B------:R-:W-:Y:S02]  /*14740*/  SHF.R.U32.HI R40, RZ, 0x10, R37 ;  /* 0x00000010ff287819 */ /* 0x000fe40000011625 */
[----:B------:R-:W-:-:S02]  /*14750*/  SHF.R.U64 R37, R38, 0x10, R39 ;  /* 0x0000001026257819 */ /* 0x000fc40000001227 */
[----:B------:R-:W-:Y:S02]  /*14760*/  PRMT R104, R104, 0x5410, R29 ;  /* 0x0000541068687816 */ /* 0x000fe4000000001d */
[----:B------:R-:W-:Y:S02]  /*14770*/  SHF.R.U32.HI R31, RZ, 0x10, R31 ;  /* 0x00000010ff1f7819 */ /* 0x000fe4000001161f */
[----:B------:R-:W-:Y:S02]  /*14780*/  PRMT R97, R97, 0x5410, R40 ;  /* 0x0000541061617816 */ /* 0x000fe40000000028 */
[----:B------:R-:W-:Y:S02]  /*14790*/  PRMT R100, R100, 0x5410, R37 ;  /* 0x0000541064647816 */ /* 0x000fe40000000025 */
[----:B------:R-:W-:Y:S02]  /*147a0*/  LOP3.LUT R103, R103, 0xffff0000, RZ, 0xc0, !PT ;  /* 0xffff000067677812 */ /* 0x000fe400078ec0ff */
[----:B------:R-:W-:-:S02]  /*147b0*/  SHF.R.U32.HI R38, RZ, 0x10, R39 ;  /* 0x00000010ff267819 */ /* 0x000fc40000011627 */
[----:B------:R-:W-:Y:S02]  /*147c0*/  PRMT R102, R102, 0x5410, R31 ;  /* 0x0000541066667816 */ /* 0x000fe4000000001f */
[----:B------:R-:W-:Y:S01]  /*147d0*/  PRMT R99, R99, 0x5410, R38 ;  /* 0x0000541063637816 */ /* 0x000fe20000000026 */
[C---:B0-----:R-:W-:Y:S01]  /*147e0*/  IMAD.U32 R36, R32.reuse, 0x10000, RZ ;  /* 0x0001000020247824 */ /* 0x041fe200078e00ff */
[----:B------:R-:W-:Y:S01]  /*147f0*/  LOP3.LUT R32, R32, 0xffff0000, RZ, 0xc0, !PT ;  /* 0xffff000020207812 */ /* 0x000fe200078ec0ff */
[C---:B------:R-:W-:Y:S01]  /*14800*/  IMAD.U32 R37, R33.reuse, 0x10000, RZ ;  /* 0x0001000021257824 */ /* 0x040fe200078e00ff */
[----:B------:R-:W-:Y:S01]  /*14810*/  LOP3.LUT R33, R33, 0xffff0000, RZ, 0xc0, !PT ;  /* 0xffff000021217812 */ /* 0x000fe200078ec0ff */
[----:B-1----:R-:W-:Y:S02]  /*14820*/  IMAD.U32 R28, R24, 0x10000, RZ ;  /* 0x00010000181c7824 */ /* 0x002fe400078e00ff */
[C---:B------:R-:W-:Y:S01]  /*14830*/  FMUL.FTZ R45, R36.reuse, R43 ;  /* 0x0000002b242d7220 */ /* 0x040fe20000410000 */
[-C--:B------:R-:W-:Y:S01]  /*14840*/  FMUL.FTZ R47, R36, R41.reuse ;  /* 0x00000029242f7220 */ /* 0x080fe20000410000 */
[----:B------:R-:W-:Y:S01]  /*14850*/  IMAD.U32 R36, R104, 0x10000, RZ ;  /* 0x0001000068247824 */ /* 0x000fe200078e00ff */
[----:B------:R-:W-:Y:S01]  /*14860*/  LOP3.LUT R24, R24, 0xffff0000, RZ, 0xc0, !PT ;  /* 0xffff000018187812 */ /* 0x000fe200078ec0ff */
[----:B------:R-:W-:Y:S01]  /*14870*/  FFMA.FTZ R45, R28, R41, -R45 ;  /* 0x000000291c2d7223 */ /* 0x000fe2000001082d */
[----:B------:R-:W-:Y:S01]  /*14880*/  LOP3.LUT R41, R98, 0xffff0000, RZ, 0xc0, !PT ;  /* 0xffff000062297812 */ /* 0x000fe200078ec0ff */
[----:B------:R-:W-:Y:S01]  /*14890*/  FFMA.FTZ R47, R28, R43, R47 ;  /* 0x0000002b1c2f7223 */ /* 0x000fe2000001002f */
[----:B------:R-:W-:-:S02]  /*148a0*/  IMAD.U32 R29, R25, 0x10000, RZ ;  /* 0x00010000191d7824 */ /* 0x000fc400078e00ff */
[C---:B------:R-:W-:Y:S01]  /*148b0*/  FMUL.FTZ R51, R32.reuse, R103 ;  /* 0x0000006720337220 */ /* 0x040fe20000410000 */
[----:B------:R-:W-:Y:S02]  /*148c0*/  IMAD.U32 R28, R97, 0x10000, RZ ;  /* 0x00010000611c7824 */ /* 0x000fe400078e00ff */
[----:B------:R-:W-:Y:S01]  /*148d0*/  FMUL.FTZ R43, R32, R41 ;  /* 0x00000029202b7220 */ /* 0x000fe20000410000 */
[----:B------:R-:W-:Y:S01]  /*148e0*/  FMUL.FTZ R44, R37, R36 ;  /* 0x00000024252c7220 */ /* 0x000fe20000410000 */
[----:B------:R-:W-:Y:S02]  /*148f0*/  IMAD.U32 R39, R35, 0x10000, RZ ;  /* 0x0001000023277824 */ /* 0x000fe400078e00ff */
[-C--:B------:R-:W-:Y:S01]  /*14900*/  FMUL.FTZ R37, R37, R28.reuse ;  /* 0x0000001c25257220 */ /* 0x080fe20000410000 */
[----:B------:R-:W-:Y:S02]  /*14910*/  IMAD.U32 R32, R102, 0x10000, RZ ;  /* 0x0001000066207824 */ /* 0x000fe400078e00ff */
[----:B------:R-:W-:Y:S01]  /*14920*/  FFMA.FTZ R44, R29, R28, -R44 ;  /* 0x0000001c1d2c7223 */ /* 0x000fe2000001082c */
[----:B------:R-:W-:-:S02]  /*14930*/  IMAD.U32 R31, R27, 0x10000, RZ ;  /* 0x000100001b1f7824 */ /* 0x000fc400078e00ff */
[C---:B------:R-:W-:Y:S01]  /*14940*/  FFMA.FTZ R40, R24.reuse, R41, -R51 ;  /* 0x0000002918287223 */ /* 0x040fe20000010833 */
[----:B------:R-:W-:Y:S01]  /*14950*/  FFMA.FTZ R42, R24, R103, R43 ;  /* 0x00000067182a7223 */ /* 0x000fe2000001002b */
[----:B------:R-:W-:Y:S02]  /*14960*/  IMAD.U32 R28, R99, 0x10000, RZ ;  /* 0x00010000631c7824 */ /* 0x000fe400078e00ff */
[----:B------:R-:W-:Y:S01]  /*14970*/  FMUL.FTZ R46, R39, R32 ;  /* 0x00000020272e7220 */ /* 0x000fe20000410000 */
[----:B------:R-:W-:Y:S01]  /*14980*/  LOP3.LUT R104, R104, 0xffff0000, RZ, 0xc0, !PT ;  /* 0xffff000068687812 */ /* 0x000fe200078ec0ff */
[----:B------:R-:W-:Y:S01]  /*14990*/  FFMA.FTZ R36, R29, R36, R37 ;  /* 0x000000241d247223 */ /* 0x000fe20000010025 */
[----:B------:R-:W-:Y:S01]  /*149a0*/  LOP3.LUT R24, R97, 0xffff0000, RZ, 0xc0, !PT ;  /* 0xffff000061187812 */ /* 0x000fe200078ec0ff */
[-C--:B------:R-:W-:Y:S01]  /*149b0*/  FMUL.FTZ R48, R39, R28.reuse ;  /* 0x0000001c27307220 */ /* 0x080fe20000410000 */
[----:B------:R-:W-:Y:S01]  /*149c0*/  FFMA.FTZ R46, R31, R28, -R46 ;  /* 0x0000001c1f2e7223 */ /* 0x000fe2000001082e */
[----:B------:R-:W-:Y:S01]  /*149d0*/  LOP3.LUT R25, R25, 0xffff0000, RZ, 0xc0, !PT ;  /* 0xffff000019197812 */ /* 0x000fe200078ec0ff */
[----:B------:R-:W-:Y:S01]  /*149e0*/  FMUL.FTZ R28, R33, R104 ;  /* 0x00000068211c7220 */ /* 0x000fe20000410000 */
[----:B------:R-:W-:-:S02]  /*149f0*/  IMAD.U32 R38, R34, 0x10000, RZ ;  /* 0x0001000022267824 */ /* 0x000fc400078e00ff */
[----:B------:R-:W-:Y:S01]  /*14a00*/  FMUL.FTZ R33, R33, R24 ;  /* 0x0000001821217220 */ /* 0x000fe20000410000 */
[----:B------:R-:W-:Y:S02]  /*14a10*/  IMAD.U32 R37, R101, 0x10000, RZ ;  /* 0x0001000065257824 */ /* 0x000fe400078e00ff */
        /* <DEDUP_REMOVED lines=35> */
.L_x_2889:
[----:B------:R-:W-:Y:S05]  /*14c50*/  BSYNC B1 ;  /* 0x0000000000017941 */ /* 0x000fea0003800000 */
.L_x_2888:
[----:B------:R-:W-:-:S13]  /*14c60*/  ISETP.GE.AND P0, PT, R3, R86, PT ;  /* 0x000000560300720c */ /* 0x000fda0003f06270 */
[----:B------:R-:W-:Y:S05]  /*14c70*/  @P0 BRA `(.L_x_2859) ;  /* 0x0000000c009c0947 */ /* 0x000fea0003800000 */
[----:B------:R3:W5:Y:S01]  /*14c80*/  LDL R46, [R1+0x84] ;  /* 0x00008400012e7983 */ /* 0x0007620000100800 */
[----:B------:R-:W4:Y:S01]  /*14c90*/  LDC R40, c[0x0][0x3f4] ;  /* 0x0000fd00ff287b82 */ /* 0x000f220000000800 */
        /* <DEDUP_REMOVED lines=11> */
[----:B------:R-:W-:Y:S02]  /*14d50*/  LEA.HI R0, R40, R0, RZ, 0x1d ;  /* 0x0000000028007211 */ /* 0x000fe400078fe8ff */
[----:B-----5:R-:W-:Y:S02]  /*14d60*/  R2UR UR4, R46 ;  /* 0x000000002e0472ca */ /* 0x020fe400000e0000 */
[----:B------:R-:W-:Y:S01]  /*14d70*/  SHF.R.S32.HI R25, RZ, 0x1f, R0 ;  /* 0x0000001fff197819 */ /* 0x000fe20000011400 */
[----:B------:R-:W-:Y:S01]  /*14d80*/  IMAD.SHL.U32 R3, R0, 0x8, RZ ;  /* 0x0000000800037824 */ /* 0x000fe200078e00ff */
[C---:B------:R-:W-:Y:S02]  /*14d90*/  LOP3.LUT R24, R42.reuse, 0x38, R16, 0xf8, !PT ;  /* 0x000000382a187812 */ /* 0x040fe400078ef810 */
[----:B------:R-:W-:Y:S02]  /*14da0*/  LEA.HI R25, R25, R0, RZ, 0x3 ;  /* 0x0000000019197211 */ /* 0x000fe400078f18ff */
[----:B------:R-:W-:-:S02]  /*14db0*/  LOP3.LUT R0, R42, 0x38, R3, 0xf8, !PT ;  /* 0x000000382a007812 */ /* 0x000fc400078ef803 */
[----:B------:R-:W-:Y:S01]  /*14dc0*/  LOP3.LUT R24, R44, R24, R43, 0xf6, !PT ;  /* 0x000000182c187212 */ /* 0x000fe200078ef62b */
[----:B------:R-:W-:Y:S01]  /*14dd0*/  IMAD.SHL.U32 R25, R25, 0x400, RZ ;  /* 0x0000040019197824 */ /* 0x000fe200078e00ff */
[----:B------:R-:W-:Y:S02]  /*14de0*/  LOP3.LUT R0, R0, R43, RZ, 0x3c, !PT ;  /* 0x0000002b00007212 */ /* 0x000fe400078e3cff */
[----:B------:R-:W-:Y:S02]  /*14df0*/  LEA R45, R24, UR4, 0x1 ;  /* 0x00000004182d7c11 */ /* 0x000fe4000f8e08ff */
[----:B------:R-:W-:Y:S02]  /*14e00*/  LOP3.LUT R3, R25, 0x7fffe000, RZ, 0xc0, !PT ;  /* 0x7fffe00019037812 */ /* 0x000fe400078ec0ff */
[----:B------:R-:W-:Y:S01]  /*14e10*/  SHF.R.U64 R32, R8, 0x10, R9 ;  /* 0x0000001008207819 */ /* 0x000fe20000001209 */
[----:B------:R-:W0:Y:S01]  /*14e20*/  LDS.128 R24, [R45] ;  /* 0x000000002d187984 */ /* 0x000e220000000c00 */
[----:B------:R-:W-:-:S02]  /*14e30*/  IADD3 R3, R0, R3, R44 ;  /* 0x0000000300037210 */ /* 0x000fc40007ffe02c */
[----:B------:R-:W-:Y:S02]  /*14e40*/  SHF.R.U64 R8, R72, 0x10, R73 ;  /* 0x0000001048087819 */ /* 0x000fe40000001249 */
[----:B------:R-:W-:Y:S01]  /*14e50*/  SHF.R.U64 R10, R10, 0x10, R11 ;  /* 0x000000100a0a7819 */ /* 0x000fe2000000120b */
[----:B------:R-:W-:Y:S01]  /*14e60*/  IMAD R3, R3, 0x2, R22 ;  /* 0x0000000203037824 */ /* 0x000fe200078e0216 */
[----:B------:R-:W-:Y:S02]  /*14e70*/  SHF.R.U64 R0, R74, 0x10, R75 ;  /* 0x000000104a007819 */ /* 0x000fe4000000124b */
[----:B------:R-:W-:Y:S02]  /*14e80*/  SHF.R.U32.HI R9, RZ, 0x10, R9 ;  /* 0x00000010ff097819 */ /* 0x000fe40000011609 */
[----:B------:R-:W2:Y:S01]  /*14e90*/  LDS.128 R28, [R3+0x14400] ;  /* 0x01440000031c7984 */ /* 0x000ea20000000c00 */
[----:B------:R-:W-:Y:S02]  /*14ea0*/  SHF.R.U32.HI R11, RZ, 0x10, R11 ;  /* 0x00000010ff0b7819 */ /* 0x000fe4000001160b */
[----:B------:R-:W-:-:S02]  /*14eb0*/  PRMT R111, R111, 0x5410, R8 ;  /* 0x000054106f6f7816 */ /* 0x000fc40000000008 */
[----:B------:R-:W-:Y:S02]  /*14ec0*/  PRMT R107, R107, 0x5410, R32 ;  /* 0x000054106b6b7816 */ /* 0x000fe40000000020 */
[----:B------:R-:W-:Y:S01]  /*14ed0*/  PRMT R109, R109, 0x5410, R0 ;  /* 0x000054106d6d7816 */ /* 0x000fe20000000000 */
[----:B------:R-:W-:Y:S01]  /*14ee0*/  IMAD.U32 R36, R111, 0x10000, RZ ;  /* 0x000100006f247824 */ /* 0x000fe200078e00ff */
[----:B------:R-:W-:Y:S01]  /*14ef0*/  SHF.R.U32.HI R73, RZ, 0x10, R73 ;  /* 0x00000010ff497819 */ /* 0x000fe20000011649 */
[----:B------:R-:W-:Y:S01]  /*14f00*/  IMAD.U32 R35, R107, 0x10000, RZ ;  /* 0x000100006b237824 */ /* 0x000fe200078e00ff */
[----:B------:R-:W-:Y:S02]  /*14f10*/  PRMT R108, R108, 0x5410, R9 ;  /* 0x000054106c6c7816 */ /* 0x000fe40000000009 */
[----:B------:R-:W-:Y:S02]  /*14f20*/  PRMT R105, R105, 0x5410, R10 ;  /* 0x0000541069697816 */ /* 0x000fe4000000000a */
[----:B------:R-:W-:-:S02]  /*14f30*/  PRMT R106, R106, 0x5410, R11 ;  /* 0x000054106a6a7816 */ /* 0x000fc4000000000b */
[----:B------:R-:W-:Y:S02]  /*14f40*/  SHF.R.U32.HI R75, RZ, 0x10, R75 ;  /* 0x00000010ff4b7819 */ /* 0x000fe4000001164b */
[----:B------:R-:W-:Y:S02]  /*14f50*/  PRMT R112, R112, 0x5410, R73 ;  /* 0x0000541070707816 */ /* 0x000fe40000000049 */
[----:B------:R-:W-:Y:S02]  /*14f60*/  PRMT R110, R110, 0x5410, R75 ;  /* 0x000054106e6e7816 */ /* 0x000fe4000000004b */
        /* <DEDUP_REMOVED lines=12> */
[C---:B--2---:R-:W-:Y:S01]  /*15030*/  IMAD.U32 R27, R28.reuse, 0x10000, RZ ;  /* 0x000100001c1b7824 */ /* 0x044fe200078e00ff */
        /* <DEDUP_REMOVED lines=12> */
[----:B------:R-:W-:Y:S02]  /*15100*/  IMAD.U32 R0, R106, 0x10000, RZ ;  /* 0x000100006a007824 */ /* 0x000fe400078e00ff */
[C---:B------:R-:W-:Y:S01]  /*15110*/  FFMA.FTZ R38, R9.reuse, R27, -R38 ;  /* 0x0000001b09267223 */ /* 0x040fe20000010826 */
[C---:B------:R-:W-:Y:S01]  /*15120*/  FMUL.FTZ R36, R34.reuse, R35 ;  /* 0x0000002322247220 */ /* 0x040fe20000410000 */
[----:B------:R-:W-:Y:S01]  /*15130*/  FFMA.FTZ R37, R9, R37, R32 ;  /* 0x0000002509257223 */ /* 0x000fe20000010020 */
[-C--:B------:R-:W-:Y:S01]  /*15140*/  FMUL.FTZ R34, R34, R0.reuse ;  /* 0x0000000022227220 */ /* 0x080fe20000410000 */
[----:B------:R-:W-:Y:S01]  /*15150*/  FMUL.FTZ R9, R28, R111 ;  /* 0x0000006f1c097220 */ /* 0x000fe20000410000 */
[----:B------:R-:W-:Y:S01]  /*15160*/  FFMA.FTZ R36, R25, R0, -R36 ;  /* 0x0000000019247223 */ /* 0x000fe20000010824 */
[----:B------:R-:W-:-:S02]  /*15170*/  IMAD.U32 R33, R30, 0x10000, RZ ;  /* 0x000100001e217824 */ /* 0x000fc400078e00ff */
[----:B------:R-:W-:Y:S01]  /*15180*/  FFMA.FTZ R34, R25, R35, R34 ;  /* 0x0000002319227223 */ /* 0x000fe20000010022 */
[-C--:B------:R-:W-:Y:S01]  /*15190*/  FMUL.FTZ R25, R28, R107.reuse ;  /* 0x0000006b1c197220 */ /* 0x080fe20000410000 */
[----:B------:R-:W-:Y:S01]  /*151a0*/  FFMA.FTZ R28, R8, R107, -R9 ;  /* 0x0000006b081c7223 */ /* 0x000fe20000010809 */
[----:B------:R-:W-:Y:S01]  /*151b0*/  IMAD.U32 R9, R109, 0x10000, RZ ;  /* 0x000100006d097824 */ /* 0x000fe200078e00ff */
[----:B------:R-:W-:Y:S01]  /*151c0*/  LOP3.LUT R30, R30, 0xffff0000, RZ, 0xc0, !PT ;  /* 0xffff00001e1e7812 */ /* 0x000fe200078ec0ff */
[----:B------:R-:W-:Y:S02]  /*151d0*/  IMAD.U32 R0, R105, 0x10000, RZ ;  /* 0x0001000069007824 */ /* 0x000fe400078e00ff */
        /* <DEDUP_REMOVED lines=8> */
[----:B------:R-:W-:Y:S01]  /*15260*/  FFMA.FTZ R33, R10, R9, R33 ;  /* 0x000000090a217223 */ /* 0x000fe20000010021 */
[----:B------:R-:W-:Y:S01]  /*15270*/  LOP3.LUT R108, R108, 0xffff0000, RZ, 0xc0, !PT ;  /* 0xffff00006c6c7812 */ /* 0x000fe200078ec0ff */
[-C--:B------:R-:W-:Y:S01]  /*15280*/  FMUL.FTZ R30, R30, R105.reuse ;  /* 0x000000691e1e7220 */ /* 0x080fe20000410000 */
[----:B------:R-:W-:Y:S01]  /*15290*/  LOP3.LUT R106, R106, 0xffff0000, RZ, 0xc0, !PT ;  /* 0xffff00006a6a7812 */ /* 0x000fe200078ec0ff */
[----:B------:R-:W-:Y:S01]  /*152a0*/  FMUL.FTZ R27, R29, R112 ;  /* 0x000000701d1b7220 */ /* 0x000fe20000410000 */
[----:B------:R-:W-:Y:S01]  /*152b0*/  FMUL.FTZ R9, R31, R110 ;  /* 0x0000006e1f097220 */ /* 0x000fe20000410000 */
[----:B------:R-:W-:Y:S01]  /*152c0*/  FMUL.FTZ R29, R29, R108 ;  /* 0x0000006c1d1d7220 */ /* 0x000fe20000410000 */
[----:B------:R-:W-:Y:S01]  /*152d0*/  FFMA.FTZ R105, R11, R105, -R8 ;  /* 0x000000690b697223 */ /* 0x000fe20000010808 */
[----:B------:R-:W-:Y:S01]  /*152e0*/  FMUL.FTZ R31, R31, R106 ;  /* 0x0000006a1f1f7220 */ /* 0x000fe20000410000 */
[----:B------:R-:W-:Y:S01]  /*152f0*/  FFMA.FTZ R30, R11, R109, R30 ;  /* 0x0000006d0b1e7223 */ /* 0x000fe2000001001e */
[----:B------:R-:W-:Y:S01]  /*15300*/  FFMA.FTZ R27, R24, R108, -R27 ;  /* 0x0000006c181b7223 */ /* 0x000fe2000001081b */
        /* <DEDUP_REMOVED lines=14> */
.L_x_2893:
[----:B------:R-:W-:Y:S05]  /*153f0*/  BSYNC B1 ;  /* 0x0000000000017941 */ /* 0x000fea0003800000 */
.L_x_2892:
[----:B------:R-:W-:Y:S05]  /*15400*/  @P1 BRA `(.L_x_2859) ;  /* 0x0000000400b81947 */ /* 0x000fea0003800000 */
[----:B------:R-:W-:Y:S02]  /*15410*/  LEA.HI R40, R40, R85, RZ, 0x1d ;  /* 0x0000005528287211 */ /* 0x000fe400078fe8ff */
[----:B------:R-:W-:Y:S02]  /*15420*/  LOP3.LUT R0, R42, 0x38, R21, 0xf8, !PT ;  /* 0x000000382a007812 */ /* 0x000fe400078ef815 */
[----:B0-----:R-:W-:Y:S02]  /*15430*/  SHF.R.S32.HI R3, RZ, 0x1f, R40 ;  /* 0x0000001fff037819 */ /* 0x001fe40000011428 */
[----:B------:R-:W-:Y:S01]  /*15440*/  LOP3.LUT R8, R0, R43, RZ, 0x3c, !PT ;  /* 0x0000002b00087212 */ /* 0x000fe200078e3cff */
[----:B------:R-:W-:Y:S01]  /*15450*/  IMAD.SHL.U32 R0, R40, 0x8, RZ ;  /* 0x0000000828007824 */ /* 0x000fe200078e00ff */
[----:B------:R-:W-:Y:S02]  /*15460*/  LEA.HI R3, R3, R40, RZ, 0x3 ;  /* 0x0000002803037211 */ /* 0x000fe400078f18ff */
[----:B------:R-:W-:-:S02]  /*15470*/  LEA.HI R20, R20, R213, RZ, 0x6 ;  /* 0x000000d514147211 */ /* 0x000fc400078f30ff */
[----:B-----5:R-:W-:Y:S01]  /*15480*/  R2UR UR4, R46 ;  /* 0x000000002e0472ca */ /* 0x020fe200000e0000 */
[----:B------:R-:W-:Y:S01]  /*15490*/  IMAD.SHL.U32 R3, R3, 0x400, RZ ;  /* 0x0000040003037824 */ /* 0x000fe200078e00ff */
[----:B------:R-:W-:Y:S01]  /*154a0*/  LOP3.LUT R0, R42, 0x38, R0, 0xf8, !PT ;  /* 0x000000382a007812 */ /* 0x000fe200078ef800 */
[----:B------:R-:W-:Y:S01]  /*154b0*/  IMAD.SHL.U32 R20, R20, 0x80, RZ ;  /* 0x0000008014147824 */ /* 0x000fe200078e00ff */
[----:B------:R-:W-:Y:S02]  /*154c0*/  SHF.R.U32.HI R21, RZ, 0x10, R5 ;  /* 0x00000010ff157819 */ /* 0x000fe40000011605 */
[----:B------:R-:W-:Y:S02]  /*154d0*/  LOP3.LUT R0, R0, R43, RZ, 0x3c, !PT ;  /* 0x0000002b00007212 */ /* 0x000fe400078e3cff */
[----:B------:R-:W-:Y:S02]  /*154e0*/  LOP3.LUT R3, R3, 0x7fffe000, RZ, 0xc0, !PT ;  /* 0x7fffe00003037812 */ /* 0x000fe400078ec0ff */
[----:B------:R-:W-:-:S02]  /*154f0*/  LOP3.LUT R9, R20, 0xffffe000, RZ, 0xc0, !PT ;  /* 0xffffe00014097812 */ /* 0x000fc400078ec0ff */
[--C-:B------:R-:W-:Y:S02]  /*15500*/  IADD3 R3, R0, R3, R44.reuse ;  /* 0x0000000300037210 */ /* 0x100fe40007ffe02c */
[----:B------:R-:W-:Y:S02]  /*15510*/  IADD3 R8, R8, R9, R44 ;  /* 0x0000000908087210 */ /* 0x000fe40007ffe02c */
[----:B------:R-:W-:Y:S01]  /*15520*/  SHF.R.U64 R20, R4, 0x10, R5 ;  /* 0x0000001004147819 */ /* 0x000fe20000001205 */
[----:B------:R-:W-:Y:S01]  /*15530*/  IMAD R3, R3, 0x2, R22 ;  /* 0x0000000203037824 */ /* 0x000fe200078e0216 */
[----:B------:R-:W-:Y:S02]  /*15540*/  LEA R33, R8, UR4, 0x1 ;  /* 0x0000000408217c11 */ /* 0x000fe4000f8e08ff */
[--C-:B------:R-:W-:Y:S02]  /*15550*/  SHF.R.U64 R4, R12, 0x10, R13.reuse ;  /* 0x000000100c047819 */ /* 0x100fe4000000120d */
[----:B------:R-:W0:Y:S01]  /*15560*/  LDS.128 R24, [R3+0x14400] ;  /* 0x0144000003187984 */ /* 0x000e220000000c00 */
[----:B------:R-:W-:-:S02]  /*15570*/  SHF.R.U32.HI R13, RZ, 0x10, R13 ;  /* 0x00000010ff0d7819 */ /* 0x000fc4000001160d */
[----:B------:R-:W-:Y:S01]  /*15580*/  SHF.R.U64 R5, R6, 0x10, R7 ;  /* 0x0000001006057819 */ /* 0x000fe20000001207 */
[----:B------:R-:W2:Y:S01]  /*15590*/  LDS.128 R8, [R33] ;  /* 0x0000000021087984 */ /* 0x000ea20000000c00 */
[----:B------:R-:W-:Y:S02]  /*155a0*/  SHF.R.U64 R0, R14, 0x10, R15 ;  /* 0x000000100e007819 */ /* 0x000fe4000000120f */
[----:B------:R-:W-:Y:S02]  /*155b0*/  PRMT R96, R96, 0x5410, R13 ;  /* 0x0000541060607816 */ /* 0x000fe4000000000d */
[----:B------:R-:W-:Y:S02]  /*155c0*/  SHF.R.U32.HI R7, RZ, 0x10, R7 ;  /* 0x00000010ff077819 */ /* 0x000fe40000011607 */
[----:B------:R-:W-:Y:S01]  /*155d0*/  SHF.R.U32.HI R15, RZ, 0x10, R15 ;  /* 0x00000010ff0f7819 */ /* 0x000fe2000001160f */
[----:B------:R-:W-:Y:S01]  /*155e0*/  IMAD.U32 R30, R96, 0x10000, RZ ;  /* 0x00010000601e7824 */ /* 0x000fe200078e00ff */
[----:B------:R-:W-:-:S02]  /*155f0*/  PRMT R92, R92, 0x5410, R21 ;  /* 0x000054105c5c7816 */ /* 0x000fc40000000015 */
[----:B------:R-:W-:Y:S02]  /*15600*/  PRMT R95, R95, 0x5410, R4 ;  /* 0x000054105f5f7816 */ /* 0x000fe40000000004 */
[----:B------:R-:W-:Y:S01]  /*15610*/  PRMT R93, R93, 0x5410, R0 ;  /* 0x000054105d5d7816 */ /* 0x000fe20000000000 */
[----:B------:R-:W-:Y:S01]  /*15620*/  IMAD.U32 R28, R92, 0x10000, RZ ;  /* 0x000100005c1c7824 */ /* 0x000fe200078e00ff */
[----:B------:R-:W-:Y:S02]  /*15630*/  PRMT R88, R88, 0x5410, R5 ;  /* 0x0000541058587816 */ /* 0x000fe40000000005 */
[----:B------:R-:W-:Y:S02]  /*15640*/  PRMT R90, R90, 0x5410, R7 ;  /* 0x000054105a5a7816 */ /* 0x000fe40000000007 */
[----:B------:R-:W-:Y:S02]  /*15650*/  PRMT R94, R94, 0x5410, R15 ;  /* 0x000054105e5e7816 */ /* 0x000fe4000000000f */
[----:B------:R-:W-:-:S02]  /*15660*/  PRMT R91, R91, 0x5410, R20 ;  /* 0x000054105b5b7816 */ /* 0x000fc40000000014 */
[----:B------:R-:W-:Y:S01]  /*15670*/  LOP3.LUT R21, R96, 0xffff0000, RZ, 0xc0, !PT ;  /* 0xffff000060157812 */ /* 0x000fe200078ec0ff */
[----:B0-----:R-:W-:Y:S01]  /*15680*/  IMAD.U32 R13, R25, 0x10000, RZ ;  /* 0x00010000190d7824 */ /* 0x001fe200078e00ff */
[----:B------:R-:W-:Y:S01]  /*15690*/  LOP3.LUT R12, R24, 0xffff0000, RZ, 0xc0, !PT ;  /* 0xffff0000180c7812 */ /* 0x000fe200078ec0ff */
[----:B------:R-:W-:Y:S01]  /*156a0*/  IMAD.U32 R20, R27, 0x10000, RZ ;  /* 0x000100001b147824 */ /* 0x000fe200078e00ff */
[----:B------:R-:W-:Y:S01]  /*156b0*/  LOP3.LUT R15, R26, 0xffff0000, RZ, 0xc0, !PT ;  /* 0xffff00001a0f7812 */ /* 0x000fe200078ec0ff */
[C---:B--2---:R-:W-:Y:S01]  /*156c0*/  IMAD.U32 R0, R8.reuse, 0x10000, RZ ;  /* 0x0001000008007824 */ /* 0x044fe200078e00ff */
        /* <DEDUP_REMOVED lines=17> */
[----:B------:R-:W-:Y:S01]  /*157e0*/  LOP3.LUT R26, R27, 0xffff0000, RZ, 0xc0, !PT ;  /* 0xffff00001b1a7812 */ /* 0x000fe200078ec0ff */
[----:B------:R-:W-:Y:S01]  /*157f0*/  FMUL.FTZ R27, R24, R21 ;  /* 0x00000015181b7220 */ /* 0x000fe20000410000 */
[----:B------:R-:W-:Y:S01]  /*15800*/  LOP3.LUT R5, R92, 0xffff0000, RZ, 0xc0, !PT ;  /* 0xffff00005c057812 */ /* 0x000fe200078ec0ff */
[-C--:B------:R-:W-:Y:S01]  /*15810*/  FMUL.FTZ R20, R20, R13.reuse ;  /* 0x0000000d14147220 */ /* 0x080fe20000410000 */
[----:B------:R-:W-:Y:S01]  /*15820*/  FFMA.FTZ R28, R9, R13, -R28 ;  /* 0x0000000d091c7223 */ /* 0x000fe2000001081c */
[----:B------:R-:W-:-:S02]  /*15830*/  IMAD.U32 R13, R93, 0x10000, RZ ;  /* 0x000100005d0d7824 */ /* 0x000fc400078e00ff */
[-C--:B------:R-:W-:Y:S01]  /*15840*/  FMUL.FTZ R24, R24, R5.reuse ;  /* 0x0000000518187220 */ /* 0x080fe20000410000 */
[----:B------:R-:W-:Y:S01]  /*15850*/  FFMA.FTZ R27, R8, R5, -R27 ;  /* 0x00000005081b7223 */ /* 0x000fe2000001081b */
[----:B------:R-:W-:Y:S01]  /*15860*/  FFMA.FTZ R29, R9, R25, R20 ;  /* 0x00000019091d7223 */ /* 0x000fe20000010014 */
[----:B------:R-:W-:Y:S02]  /*15870*/  IMAD.U32 R5, R88, 0x10000, RZ ;  /* 0x0001000058057824 */ /* 0x000fe400078e00ff */
[----:B------:R-:W-:Y:S01]  /*15880*/  FMUL.FTZ R9, R14, R13 ;  /* 0x0000000d0e097220 */ /* 0x000fe20000410000 */
[----:B------:R-:W-:Y:S01]  /*15890*/  FFMA.FTZ R21, R8, R21, R24 ;  /* 0x0000001508157223 */ /* 0x000fe20000010018 */
[----:B------:R-:W-:Y:S01]  /*158a0*/  LOP3.LUT R8, R93, 0xffff0000, RZ, 0xc0, !PT ;  /* 0xffff00005d087812 */ /* 0x000fe200078ec0ff */
[-C--:B------:R-:W-:Y:S01]  /*158b0*/  FMUL.FTZ R25, R14, R5.reuse ;  /* 0x000000050e197220 */ /* 0x080fe20000410000 */
[----:B------:R-:W-:Y:S01]  /*158c0*/  LOP3.LUT R88, R88, 0xffff0000, RZ, 0xc0, !PT ;  /* 0xffff000058587812 */ /* 0x000fe200078ec0ff */
[----:B------:R-:W-:Y:S01]  /*158d0*/  FFMA.FTZ R14, R6, R5, -R9 ;  /* 0x00000005060e7223 */ /* 0x000fe20000010809 */
[----:B------:R-:W-:Y:S01]  /*158e0*/  LOP3.LUT R9, R94, 0xffff0000, RZ, 0xc0, !PT ;  /* 0xffff00005e097812 */ /* 0x000fe200078ec0ff */
[C---:B------:R-:W-:Y:S01]  /*158f0*/  FMUL.FTZ R20, R15.reuse, R8 ;  /* 0x000000080f147220 */ /* 0x040fe20000410000 */
[----:B------:R-:W-:Y:S01]  /*15900*/  LOP3.LUT R5, R90, 0xffff0000, RZ, 0xc0, !PT ;  /* 0xffff00005a057812 */ /* 0x000fe200078ec0ff */
[-C--:B------:R-:W-:Y:S01]  /*15910*/  FMUL.FTZ R15, R15, R88.reuse ;  /* 0x000000580f0f7220 */ /* 0x080fe20000410000 */
[----:B------:R-:W-:Y:S01]  /*15920*/  FFMA.FTZ R25, R6, R13, R25 ;  /* 0x0000000d06197223 */ /* 0x000fe20000010019 */
[C---:B------:R-:W-:Y:S01]  /*15930*/  FMUL.FTZ R31, R26.reuse, R9 ;  /* 0x000000091a1f7220 */ /* 0x040fe20000410000 */
[C---:B------:R-:W-:Y:S01]  /*15940*/  FFMA.FTZ R13, R7.reuse, R88, -R20 ;  /* 0x00000058070d7223 */ /* 0x040fe20000010814 */
[----:B------:R-:W-:Y:S01]  /*15950*/  FFMA.FTZ R20, R7, R8, R15 ;  /* 0x0000000807147223 */ /* 0x000fe2000001000f */
[-C--:B------:R-:W-:Y:S01]  /*15960*/  FMUL.FTZ R7, R26, R5.reuse ;  /* 0x000000051a077220 */ /* 0x080fe20000410000 */
[C---:B------:R-:W-:Y:S01]  /*15970*/  FFMA.FTZ R31, R10.reuse, R5, -R31 ;  /* 0x000000050a1f7223 */ /* 0x040fe2000001081f */
[----:B------:R-:W-:Y:S01]  /*15980*/  IMAD.U32 R6, R95, 0x10000, RZ ;  /* 0x000100005f067824 */ /* 0x000fe200078e00ff */
[----:B------:R-:W-:Y:S01]  /*15990*/  SHF.L.U32 R5, R91, 0x10, RZ ;  /* 0x000000105b057819 */ /* 0x000fe200000006ff */
[----:B------:R-:W-:Y:S01]  /*159a0*/  FFMA.FTZ R24, R10, R9, R7 ;  /* 0x000000090a187223 */ /* 0x000fe20000010007 */
[----:B------:R-:W-:Y:S01]  /*159b0*/  LOP3.LUT R95, R95, 0xffff0000, RZ, 0xc0, !PT ;  /* 0xffff00005f5f7812 */ /* 0x000fe200078ec0ff */
[----:B------:R-:W-:Y:S01]  /*159c0*/  FMUL.FTZ R7, R11, R6 ;  /* 0x000000060b077220 */ /* 0x000fe20000410000 */
[----:B------:R-:W-:Y:S01]  /*159d0*/  LOP3.LUT R91, R91, 0xffff0000, RZ, 0xc0, !PT ;  /* 0xffff00005b5b7812 */ /* 0x000fe200078ec0ff */
[----:B------:R-:W-:Y:S01]  /*159e0*/  FMUL.FTZ R11, R11, R5 ;  /* 0x000000050b0b7220 */ /* 0x000fe20000410000 */
[----:B------:R-:W-:Y:S01]  /*159f0*/  F2FP.BF16.F32.PACK_AB R10, R13, R14 ;  /* 0x0000000e0d0a723e */ /* 0x000fe200000010ff */
[----:B------:R-:W-:Y:S01]  /*15a00*/  FMUL.FTZ R9, R12, R95 ;  /* 0x0000005f0c097220 */ /* 0x000fe20000410000 */
[----:B------:R-:W-:Y:S01]  /*15a10*/  FFMA.FTZ R8, R0, R5, -R7 ;  /* 0x0000000500087223 */ /* 0x000fe20000010807 */
[-C--:B------:R-:W-:Y:S01]  /*15a20*/  FMUL.FTZ R12, R12, R91.reuse ;  /* 0x0000005b0c0c7220 */ /* 0x080fe20000410000 */
[----:B------:R-:W-:Y:S01]  /*15a30*/  FFMA.FTZ R0, R0, R6, R11 ;  /* 0x0000000600007223 */ /* 0x000fe2000001000b */
[C---:B------:R-:W-:Y:S01]  /*15a40*/  FFMA.FTZ R91, R4.reuse, R91, -R9 ;  /* 0x0000005b045b7223 */ /* 0x040fe20000010809 */
[----:B------:R-:W-:Y:S01]  /*15a50*/  F2FP.BF16.F32.PACK_AB R9, R27, R32 ;  /* 0x000000201b09723e */ /* 0x000fe200000010ff */
[----:B------:R-:W-:Y:S01]  /*15a60*/  FFMA.FTZ R95, R4, R95, R12 ;  /* 0x0000005f045f7223 */ /* 0x000fe2000001000c */
[----:B------:R-:W-:-:S02]  /*15a70*/  F2FP.BF16.F32.PACK_AB R11, R31, R28 ;  /* 0x0000001c1f0b723e */ /* 0x000fc400000010ff */
[----:B------:R-:W-:Y:S02]  /*15a80*/  F2FP.BF16.F32.PACK_AB R8, R91, R8 ;  /* 0x000000085b08723e */ /* 0x000fe400000010ff */
[----:B------:R-:W-:Y:S02]  /*15a90*/  F2FP.BF16.F32.PACK_AB R5, R21, R34 ;  /* 0x000000221505723e */ /* 0x000fe400000010ff */
[----:B------:R-:W-:Y:S01]  /*15aa0*/  F2FP.BF16.F32.PACK_AB R6, R20, R25 ;  /* 0x000000191406723e */ /* 0x000fe200000010ff */
[----:B------:R3:W-:Y:S01]  /*15ab0*/  STS.128 [R33], R8 ;  /* 0x0000000821007388 */ /* 0x0007e20000000c00 */
[----:B------:R-:W-:Y:S02]  /*15ac0*/  F2FP.BF16.F32.PACK_AB R7, R24, R29 ;  /* 0x0000001d1807723e */ /* 0x000fe400000010ff */
[----:B------:R-:W-:-:S05]  /*15ad0*/  F2FP.BF16.F32.PACK_AB R4, R95, R0 ;  /* 0x000000005f04723e */ /* 0x000fca00000010ff */
[----:B------:R3:W-:Y:S02]  /*15ae0*/  STS.128 [R3+0x14400], R4 ;  /* 0x0144000403007388 */ /* 0x0007e40000000c00 */
.L_x_2859:
[----:B------:R-:W-:Y:S05]  /*15af0*/  BSYNC B0 ;  /* 0x0000000000007941 */ /* 0x000fea0003800000 */
.L_x_2819:
[----:B------:R-:W-:Y:S01]  /*15b00*/  @!PT LDS RZ, [RZ] ;  /* 0x00000000fffff984 */ /* 0x000fe20000000800 */
[----:B------:R-:W-:Y:S01]  /*15b10*/  @!PT LDS RZ, [RZ] ;  /* 0x00000000fffff984 */ /* 0x000fe20000000800 */
[----:B------:R-:W-:Y:S01]  /*15b20*/  @!PT LDS RZ, [RZ] ;  /* 0x00000000fffff984 */ /* 0x000fe20000000800 */
[----:B------:R-:W-:Y:S01]  /*15b30*/  @!PT LDS RZ, [RZ] ;  /* 0x00000000fffff984 */ /* 0x000fe20000000800 */
[----:B------:R0:W-:Y:S06]  /*15b40*/  MEMBAR.ALL.CTA ;  /* 0x0000000000007992 */ /* 0x0001ec0000008000 */
[----:B0-----:R-:W0:Y:S01]  /*15b50*/  FENCE.VIEW.ASYNC.S ;  /* 0x00000000000073c6 */ /* 0x001e220000000000 */
[----:B------:R-:W-:Y:S05]  /*15b60*/  WARPSYNC.ALL ;  /* 0x0000000000007948 */ /* 0x000fea0003800000 */
[----:B0-----:R-:W-:Y:S06]  /*15b70*/  BAR.SYNC.DEFER_BLOCKING 0xd, 0x100 ;  /* 0x0344000000007b1d */ /* 0x001fec0000010000 */
.L_x_2817:
[----:B------:R-:W2:Y:S02]  /*15b80*/  LDL R0, [R1+0x5c] ;  /* 0x00005c0001007983 */ /* 0x000ea40000100800 */
[----:B--2---:R-:W-:-:S13]  /*15b90*/  R2UR UR4, R0 ;  /* 0x00000000000472ca */ /* 0x004fda00000e0000 */
[----:B------:R-:W-:-:S05]  /*15ba0*/  IMAD.U32 R0, RZ, RZ, UR4 ;  /* 0x00000004ff007e24 */ /* 0x000fca000f8e00ff */
[----:B------:R-:W-:-:S13]  /*15bb0*/  ISETP.NE.AND P0, PT, R0, 0x3, PT ;  /* 0x000000030000780c */ /* 0x000fda0003f05270 */
[----:B------:R-:W-:Y:S05]  /*15bc0*/  @!P0 BRA `(.L_x_2894) ;  /* 0x0000000000048947 */ /* 0x000fea0003800000 */
[----:B------:R-:W-:Y:S01]  /*15bd0*/  BPT.TRAP 0x1 ;  /* 0x000000040000795c */ /* 0x000fe20000300000 */
.L_x_2894:
[----:B------:R-:W-:Y:S01]  /*15be0*/  IMAD R0, R219, 0x8, R22 ;  /* 0x00000008db007824 */ /* 0x000fe200078e0216 */
[----:B01-3--:R-:W-:-:S04]  /*15bf0*/  SHF.L.U32 R3, R224, 0x1f, RZ ;  /* 0x0000001fe0037819 */ /* 0x00bfc800000006ff */
[----:B------:R0:W1:Y:S01]  /*15c00*/  SYNCS.PHASECHK.TRANS64.TRYWAIT P1, [R0+URZ+0x38830], R3 ;  /* 0x03883003000075a7 */ /* 0x000062000802017f */
[----:B------:R-:W-:Y:S05]  /*15c10*/  @!P0 BRA `(.L_x_2895) ;  /* 0x0000000000048947 */ /* 0x000fea0003800000 */
[----:B------:R-:W-:Y:S01]  /*15c20*/  BPT.TRAP 0x1 ;  /* 0x000000040000795c */ /* 0x000fe20000300000 */
.L_x_2895:
[----:B-1----:R-:W-:Y:S05]  /*15c30*/  @P1 BRA `(.L_x_2896) ;  /* 0x0000000000081947 */ /* 0x002fea0003800000 */
[----:B------:R-:W1:Y:S02]  /*15c40*/  SYNCS.PHASECHK.TRANS64.TRYWAIT P1, [R0+URZ+0x38830], R3 ;  /* 0x03883003000075a7 */ /* 0x000e64000802017f */
[----:B-1----:R-:W-:Y:S05]  /*15c50*/  @!P1 BRA `(.L_x_2897) ;  /* 0x000001c4005c9947 */ /* 0x002fea0003800000 */
.L_x_2896:
[----:B------:R-:W-:Y:S05]  /*15c60*/  WARPSYNC.ALL ;  /* 0x0000000000007948 */ /* 0x000fea0003800000 */
[----:B01----:R-:W-:Y:S01]  /*15c70*/  VIADD R3, R22, 0x24400 ;  /* 0x0002440016037836 */ /* 0x003fe20000000000 */
[----:B------:R-:W-:Y:S01]  /*15c80*/  R2UR UR20, R84 ;  /* 0x00000000541472ca */ /* 0x000fe200000e0000 */
[----:B------:R-:W-:Y:S01]  /*15c90*/  IMAD.MOV.U32 R5, RZ, RZ, 0x40000040 ;  /* 0x40000040ff057424 */ /* 0x000fe200078e00ff */
[----:B-----5:R-:W-:Y:S01]  /*15ca0*/  WARPGROUP.ARRIVE ;  /* 0x00000000000079c5 */ /* 0x020fe20000000000 */
[----:B------:R-:W-:Y:S01]  /*15cb0*/  UMOV UR25, 0x40000040 ;  /* 0x4000004000197882 */ /* 0x000fe20000000000 */
[----:B------:R-:W-:Y:S01]  /*15cc0*/  SHF.R.U32.HI R3, RZ, 0x4, R3 ;  /* 0x00000004ff037819 */ /* 0x000fe20000011603 */
[----:B------:R-:W-:Y:S01]  /*15cd0*/  IMAD.MOV.U32 R7, RZ, RZ, 0x40000040 ;  /* 0x40000040ff077424 */ /* 0x000fe200078e00ff */
[----:B------:R-:W-:Y:S01]  /*15ce0*/  R2UR UR27, R5 ;  /* 0x00000000051b72ca */ /* 0x000fe200000e0000 */
[----:B------:R-:W-:Y:S01]  /*15cf0*/  UMOV UR17, UR25 ;  /* 0x0000001900117c82 */ /* 0x000fe20008000000 */
[----:B------:R-:W-:Y:S01]  /*15d00*/  LOP3.LUT R3, R3, 0x3fff, RZ, 0xc0, !PT ;  /* 0x00003fff03037812 */ /* 0x000fe200078ec0ff */
[----:B------:R-:W-:Y:S01]  /*15d10*/  UMOV UR5, UR17 ;  /* 0x0000001100057c82 */ /* 0x000fe20008000000 */
[----:B------:R-:W-:Y:S01]  /*15d20*/  R2UR UR7, R7 ;  /* 0x00000000070772ca */ /* 0x000fe200000e0000 */
[----:B------:R-:W-:Y:S01]  /*15d30*/  IMAD.MOV.U32 R9, RZ, RZ, 0x40000040 ;  /* 0x40000040ff097424 */ /* 0x000fe200078e00ff */
[----:B------:R-:W-:Y:S01]  /*15d40*/  LOP3.LUT R4, R3, 0x10000, RZ, 0xfc, !PT ;  /* 0x0001000003047812 */ /* 0x000fe200078efcff */
[----:B------:R-:W-:Y:S01]  /*15d50*/  ULOP3.LUT UR20, UR20, 0x10000, URZ, 0xfc, !UPT ;  /* 0x0001000014147892 */ /* 0x000fe2000f8efc3f */
[----:B------:R-:W-:Y:S01]  /*15d60*/  R2UR UR15, R7 ;  /* 0x00000000070f72ca */ /* 0x000fe200000e0000 */
[----:B------:R-:W-:Y:S01]  /*15d70*/  UMOV UR9, UR17 ;  /* 0x0000001100097c82 */ /* 0x000fe20008000000 */
[C---:B------:R-:W-:Y:S01]  /*15d80*/  R2UR UR11, R9.reuse ;  /* 0x00000000090b72ca */ /* 0x040fe200000e0000 */
[----:B------:R0:W-:Y:S01]  /*15d90*/  STL [R1+0x54], R4 ;  /* 0x0000540401007387 */ /* 0x0001e20000100800 */
[----:B------:R-:W-:Y:S01]  /*15da0*/  UMOV UR13, UR17 ;  /* 0x00000011000d7c82 */ /* 0x000fe20008000000 */
[----:B------:R-:W-:Y:S01]  /*15db0*/  R2UR UR19, R9 ;  /* 0x00000000091372ca */ /* 0x000fe200000e0000 */
[----:B------:R-:W-:Y:S01]  /*15dc0*/  UMOV UR24, UR20 ;  /* 0x0000001400187c82 */ /* 0x000fe20008000000 */
[----:B------:R-:W-:Y:S01]  /*15dd0*/  IMAD.MOV.U32 R7, RZ, RZ, 0x40000040 ;  /* 0x40000040ff077424 */ /* 0x000fe200078e00ff */
[----:B------:R-:W-:Y:S01]  /*15de0*/  UMOV UR16, UR24 ;  /* 0x0000001800107c82 */ /* 0x000fe20008000000 */
[----:B----4-:R-:W-:Y:S01]  /*15df0*/  IMAD.U32 R12, RZ, RZ, UR24 ;  /* 0x00000018ff0c7e24 */ /* 0x010fe2000f8e00ff */
[----:B------:R-:W-:Y:S01]  /*15e00*/  UMOV UR4, UR16 ;  /* 0x0000001000047c82 */ /* 0x000fe20008000000 */
[----:B------:R-:W-:Y:S01]  /*15e10*/  UMOV UR8, UR16 ;  /* 0x0000001000087c82 */ /* 0x000fe20008000000 */
[----:B------:R-:W-:Y:S01]  /*15e20*/  UMOV UR12, UR16 ;  /* 0x00000010000c7c82 */ /* 0x000fe20008000000 */
[----:B0-----:R-:W-:Y:S01]  /*15e30*/  IMAD R4, R219, 0xa00, R4 ;  /* 0x00000a00db047824 */ /* 0x001fe200078e0204 */
[----:B------:R-:W-:Y:S01]  /*15e40*/  UIADD3 UR56, UR20, 0x804, URZ ;  /* 0x0000080414387890 */ /* 0x000fe2000fffe03f */
[----:B------:R-:W-:Y:S01]  /*15e50*/  IMAD.U32 R13, RZ, RZ, UR25 ;  /* 0x00000019ff0d7e24 */ /* 0x000fe2000f8e00ff */
[----:B------:R-:W-:Y:S01]  /*15e60*/  UMOV UR57, 0x40000040 ;  /* 0x4000004000397882 */ /* 0x000fe20000000000 */
[C---:B------:R-:W-:Y:S01]  /*15e70*/  VIADD R6, R4.reuse, 0x80 ;  /* 0x0000008004067836 */ /* 0x040fe20000000000 */
[C---:B------:R-:W-:Y:S01]  /*15e80*/  R2UR UR26, R4.reuse ;  /* 0x00000000041a72ca */ /* 0x040fe200000e0000 */
[----:B------:R-:W-:Y:S01]  /*15e90*/  VIADD R8, R4, 0x100 ;  /* 0x0000010004087836 */ /* 0x000fe20000000000 */
[----:B------:R0:W-:Y:S01]  /*15ea0*/  STL.64 [R1+0x48], R12 ;  /* 0x0000480c01007387 */ /* 0x0001e20000100a00 */
[----:B------:R-:W-:Y:S01]  /*15eb0*/  IMAD.MOV.U32 R9, RZ, RZ, 0x40000040 ;  /* 0x40000040ff097424 */ /* 0x000fe200078e00ff */
[----:B------:R-:W-:Y:S01]  /*15ec0*/  R2UR UR6, R6 ;  /* 0x00000000060672ca */ /* 0x000fe200000e0000 */
[----:B------:R-:W-:Y:S01]  /*15ed0*/  VIADD R6, R4, 0x180 ;  /* 0x0000018004067836 */ /* 0x000fe20000000000 */
[----:B------:R-:W-:Y:S01]  /*15ee0*/  R2UR UR10, R8 ;  /* 0x00000000080a72ca */ /* 0x000fe200000e0000 */
[C---:B------:R-:W-:Y:S01]  /*15ef0*/  VIADD R8, R4.reuse, 0x200 ;  /* 0x0000020004087836 */ /* 0x040fe20000000000 */
[----:B------:R-:W-:Y:S01]  /*15f00*/  UIADD3 UR52, UR20, 0x806, URZ ;  /* 0x0000080614347890 */ /* 0x000fe2000fffe03f */
[----:B------:R-:W-:Y:S01]  /*15f10*/  VIADD R10, R4, 0x102 ;  /* 0x00000102040a7836 */ /* 0x000fe20000000000 */
[----:B------:R-:W-:Y:S01]  /*15f20*/  R2UR UR14, R6 ;  /* 0x00000000060e72ca */ /* 0x000fe200000e0000 */
[----:B------:R-:W-:Y:S01]  /*15f30*/  VIADD R6, R4, 0x2 ;  /* 0x0000000204067836 */ /* 0x000fe20000000000 */
[----:B------:R-:W-:Y:S01]  /*15f40*/  R2UR UR18, R8 ;  /* 0x00000000081272ca */ /* 0x000fe200000e0000 */
[----:B------:R-:W-:Y:S01]  /*15f50*/  HGMMA.64x16x16.F32.BF16 R56, gdesc[UR24], RZ, !UPT, gsb0 ;  /* 0x00200000183879f0 */ /* 0x000fe2000c0018ff */
[----:B------:R-:W-:Y:S01]  /*15f60*/  R2UR UR27, R7 ;  /* 0x00000000071b72ca */ /* 0x000fe200000e0000 */
[----:B------:R-:W-:Y:S01]  /*15f70*/  UMOV UR25, 0x40000040 ;  /* 0x4000004000197882 */ /* 0x000fe20000000000 */
[----:B------:R-:W-:Y:S01]  /*15f80*/  R2UR UR26, R6 ;  /* 0x00000000061a72ca */ /* 0x000fe200000e0000 */
[C---:B------:R-:W-:Y:S01]  /*15f90*/  VIADD R8, R4.reuse, 0x82 ;  /* 0x0000008204087836 */ /* 0x040fe20000000000 */
[----:B------:R-:W-:Y:S01]  /*15fa0*/  UMOV UR53, 0x40000040 ;  /* 0x4000004000357882 */ /* 0x000fe20000000000 */
[----:B------:R-:W-:Y:S01]  /*15fb0*/  IMAD.MOV.U32 R11, RZ, RZ, 0x40000040 ;  /* 0x40000040ff0b7424 */ /* 0x000fe200078e00ff */
[----:B------:R-:W-:Y:S01]  /*15fc0*/  UIADD3 UR48, UR20, 0xc00, URZ ;  /* 0x00000c0014307890 */ /* 0x000fe2000fffe03f */
[----:B------:R-:W-:Y:S01]  /*15fd0*/  VIADD R6, R4, 0x182 ;  /* 0x0000018204067836 */ /* 0x000fe20000000000 */
[----:B------:R-:W-:Y:S01]  /*15fe0*/  UMOV UR49, 0x40000040 ;  /* 0x4000004000317882 */ /* 0x000fe20000000000 */
[----:B------:R-:W-:Y:S01]  /*15ff0*/  IMAD.MOV.U32 R7, RZ, RZ, 0x40000040 ;  /* 0x40000040ff077424 */ /* 0x000fe200078e00ff */
[----:B------:R-:W-:Y:S01]  /*16000*/  UIADD3 UR44, UR20, 0xc02, URZ ;  /* 0x00000c02142c7890 */ /* 0x000fe2000fffe03f */
[----:B0-----:R-:W-:Y:S01]  /*16010*/  IMAD.U32 R13, RZ, RZ, UR25 ;  /* 0x00000019ff0d7e24 */ /* 0x001fe2000f8e00ff */
[----:B------:R-:W-:Y:S01]  /*16020*/  UMOV UR45, 0x40000040 ;  /* 0x40000040002d7882 */ /* 0x000fe20000000000 */
[----:B------:R-:W-:Y:S01]  /*16030*/  UIADD3 UR40, UR20, 0xc04, URZ ;  /* 0x00000c0414287890 */ /* 0x000fe2000fffe03f */
[----:B------:R-:W-:Y:S01]  /*16040*/  IMAD.MOV.U32 R5, RZ, RZ, 0x40000040 ;  /* 0x40000040ff057424 */ /* 0x000fe200078e00ff */
        /* <DEDUP_REMOVED lines=704> */
.L_x_2898:
[----:B------:R-:W2:Y:S01]  /*18c50*/  LDL R8, [R1+0x78] ;  /* 0x0000780001087983 */ /* 0x000ea20000100800 */
[----:B------:R-:W0:Y:S01]  /*18c60*/  LDC R6, c[0x0][0x448] ;  /* 0x00011200ff067b82 */ /* 0x000e220000000800 */
[----:B------:R-:W-:Y:S02]  /*18c70*/  ULDC UR4, c[0x0][0x9d8] ;  /* 0x0002760000047ab9 */ /* 0x000fe40000000800 */
[----:B------:R-:W2:Y:S04]  /*18c80*/  LDL R69, [R1+0x68] ;  /* 0x0000680001457983 */ /* 0x000ea80000100800 */
[----:B------:R-:W3:Y:S04]  /*18c90*/  LDL R65, [R1+0x70] ;  /* 0x0000700001417983 */ /* 0x000ee80000100800 */
[----:B------:R-:W4:Y:S04]  /*18ca0*/  LDL R21, [R1+0x74] ;  /* 0x0000740001157983 */ /* 0x000f280000100800 */
[----:B------:R-:W5:Y:S01]  /*18cb0*/  LDL R67, [R1+0x6c] ;  /* 0x00006c0001437983 */ /* 0x000f620000100800 */
[----:B------:R-:W-:Y:S01]  /*18cc0*/  VIADD R0, R0, 0x38840 ;  /* 0x0003884000007836 */ /* 0x000fe20000000000 */
[----:B------:R-:W-:Y:S01]  /*18cd0*/  ULDC UR38, c[0x0][0x9d8] ;  /* 0x0002760000267ab9 */ /* 0x000fe20000000800 */
[----:B------:R-:W-:Y:S01]  /*18ce0*/  ULDC UR39, c[0x0][0x9d8] ;  /* 0x0002760000277ab9 */ /* 0x000fe20000000800 */
[----:B------:R-:W-:Y:S01]  /*18cf0*/  ULDC UR42, c[0x0][0x988] ;  /* 0x00026200002a7ab9 */ /* 0x000fe20000000800 */
[----:B------:R-:W-:Y:S01]  /*18d00*/  ULDC UR43, c[0x0][0x988] ;  /* 0x00026200002b7ab9 */ /* 0x000fe20000000800 */
[----:B0-----:R-:W-:-:S13]  /*18d10*/  ISETP.NE.AND P1, PT, R6, 0x1, PT ;  /* 0x000000010600780c */ /* 0x001fda0003f25270 */
[----:B------:R-:W0:Y:S08]  /*18d20*/  @P1 LDC R13, c[0x0][0x44c] ;  /* 0x00011300ff0d1b82 */ /* 0x000e300000000800 */
[----:B------:R-:W1:Y:S01]  /*18d30*/  @P1 LDC R15, c[0x0][0x450] ;  /* 0x00011400ff0f1b82 */ /* 0x000e620000000800 */
[----:B------:R-:W-:Y:S01]  /*18d40*/  FMUL.FTZ R58, R58, UR4 ;  /* 0x000000043a3a7c20 */ /* 0x000fe20008410000 */
[----:B------:R-:W-:Y:S01]  /*18d50*/  FMUL.FTZ R59, R59, UR4 ;  /* 0x000000043b3b7c20 */ /* 0x000fe20008410000 */
[----:B------:R-:W-:Y:S01]  /*18d60*/  FMUL.FTZ R62, R62, UR4 ;  /* 0x000000043e3e7c20 */ /* 0x000fe20008410000 */
[----:B------:R-:W-:Y:S01]  /*18d70*/  FMUL.FTZ R50, R50, UR4 ;  /* 0x0000000432327c20 */ /* 0x000fe20008410000 */
[----:B------:R-:W-:-:S02]  /*18d80*/  FMUL.FTZ R63, R63, UR4 ;  /* 0x000000043f3f7c20 */ /* 0x000fc40008410000 */
[----:B------:R-:W5:Y:S08]  /*18d90*/  MUFU.TANH R58, R58 ;  /* 0x0000003a003a7308 */ /* 0x000f700000002400 */
[----:B------:R-:W5:Y:S01]  /*18da0*/  MUFU.TANH R59, R59 ;  /* 0x0000003b003b7308 */ /* 0x000f620000002400 */
[----:B------:R-:W-:-:S07]  /*18db0*/  FMUL.FTZ R51, R51, UR4 ;  /* 0x0000000433337c20 */ /* 0x000fce0008410000 */
[----:B------:R-:W5:Y:S08]  /*18dc0*/  MUFU.TANH R70, R62 ;  /* 0x0000003e00467308 */ /* 0x000f700000002400 */
[----:B------:R5:W-:Y:S01]  /*18dd0*/  MUFU.TANH R12, R50 ;  /* 0x00000032000c7308 */ /* 0x000be20000002400 */
[----:B------:R-:W-:Y:S01]  /*18de0*/  FMUL.FTZ R43, R43, UR4 ;  /* 0x000000042b2b7c20 */ /* 0x000fe20008410000 */
[----:B------:R-:W-:-:S06]  /*18df0*/  FMUL.FTZ R54, R54, UR4 ;  /* 0x0000000436367c20 */ /* 0x000fcc0008410000 */
[----:B------:R-:W5:Y:S01]  /*18e00*/  MUFU.TANH R63, R63 ;  /* 0x0000003f003f7308 */ /* 0x000f620000002400 */
[----:B------:R-:W-:Y:S01]  /*18e10*/  FMUL.FTZ R11, R48, UR4 ;  /* 0x00000004300b7c20 */ /* 0x000fe20008410000 */
[----:B------:R-:W-:Y:S01]  /*18e20*/  FMUL.FTZ R47, R47, UR4 ;  /* 0x000000042f2f7c20 */ /* 0x000fe20008410000 */
[----:B------:R-:W-:Y:S01]  /*18e30*/  FMUL.FTZ R9, R49, UR4 ;  /* 0x0000000431097c20 */ /* 0x000fe20008410000 */
[----:B------:R-:W-:-:S04]  /*18e40*/  FMUL.FTZ R55, R55, UR4 ;  /* 0x0000000437377c20 */ /* 0x000fc80008410000 */
[----:B------:R-:W5:Y:S01]  /*18e50*/  MUFU.TANH R51, R51 ;  /* 0x0000003300337308 */ /* 0x000f620000002400 */
[----:B------:R-:W-:-:S07]  /*18e60*/  FMUL.FTZ R42, R42, UR4 ;  /* 0x000000042a2a7c20 */ /* 0x000fce0008410000 */
[----:B------:R5:W-:Y:S08]  /*18e70*/  MUFU.TANH R48, R43 ;  /* 0x0000002b00307308 */ /* 0x000bf00000002400 */
[----:B------:R-:W5:Y:S08]  /*18e80*/  MUFU.TANH R54, R54 ;  /* 0x0000003600367308 */ /* 0x000f700000002400 */
[----:B------:R5:W-:Y:S01]  /*18e90*/  MUFU.TANH R49, R47 ;  /* 0x0000002f00317308 */ /* 0x000be20000002400 */
[----:B------:R-:W-:-:S07]  /*18ea0*/  FMUL.FTZ R46, R46, UR4 ;  /* 0x000000042e2e7c20 */ /* 0x000fce0008410000 */
[----:B------:R-:W5:Y:S08]  /*18eb0*/  MUFU.TANH R14, R55 ;  /* 0x00000037000e7308 */ /* 0x000f700000002400 */
[----:B------:R5:W5:Y:S01]  /*18ec0*/  MUFU.TANH R20, R42 ;  /* 0x0000002a00147308 */ /* 0x000b620000002400 */
[----:B------:R-:W-:Y:S01]  /*18ed0*/  FMUL.FTZ R34, R34, UR4 ;  /* 0x0000000422227c20 */ /* 0x000fe20008410000 */
[----:B------:R-:W-:-:S06]  /*18ee0*/  FMUL.FTZ R35, R35, UR4 ;  /* 0x0000000423237c20 */ /* 0x000fcc0008410000 */
[----:B------:R-:W5:Y:S01]  /*18ef0*/  MUFU.TANH R46, R46 ;  /* 0x0000002e002e7308 */ /* 0x000f620000002400 */
[----:B------:R-:W-:Y:S01]  /*18f00*/  FMUL.FTZ R38, R38, UR4 ;  /* 0x0000000426267c20 */ /* 0x000fe20008410000 */
[----:B------:R-:W-:-:S06]  /*18f10*/  FMUL.FTZ R39, R39, UR4 ;  /* 0x0000000427277c20 */ /* 0x000fcc0008410000 */
[----:B------:R5:W5:Y:S01]  /*18f20*/  MUFU.TANH R55, R34 ;  /* 0x0000002200377308 */ /* 0x000b620000002400 */
[----:B------:R-:W-:-:S07]  /*18f30*/  FMUL.FTZ R3, R56, UR4 ;  /* 0x0000000438037c20 */ /* 0x000fce0008410000 */
[----:B------:R-:W5:Y:S08]  /*18f40*/  MUFU.TANH R35, R35 ;  /* 0x0000002300237308 */ /* 0x000f700000002400 */
[----:B------:R5:W5:Y:S01]  /*18f50*/  MUFU.TANH R56, R38 ;  /* 0x0000002600387308 */ /* 0x000b620000002400 */
[----:B------:R-:W-:-:S07]  /*18f60*/  FMUL.FTZ R27, R27, UR4 ;  /* 0x000000041b1b7c20 */ /* 0x000fce0008410000 */
[----:B------:R-:W5:Y:S01]  /*18f70*/  MUFU.TANH R39, R39 ;  /* 0x0000002700277308 */ /* 0x000f620000002400 */
[----:B------:R-:W-:-:S07]  /*18f80*/  FMUL.FTZ R31, R31, UR4 ;  /* 0x000000041f1f7c20 */ /* 0x000fce0008410000 */
[----:B------:R-:W-:Y:S08]  /*18f90*/  MUFU.TANH R80, R27 ;  /* 0x0000001b00507308 */ /* 0x000ff00000002400 */
[----:B------:R-:W-:Y:S01]  /*18fa0*/  MUFU.TANH R31, R31 ;  /* 0x0000001f001f7308 */ /* 0x000fe20000002400 */
[----:B--2---:R-:W-:-:S04]  /*18fb0*/  IMAD.IADD R6, R8, 0x1, R69 ;  /* 0x0000000108067824 */ /* 0x004fc800078e0245 */
[----:B0-----:R-:W-:-:S04]  /*18fc0*/  @P1 IMAD.HI.U32 R8, R6, R13, RZ ;  /* 0x0000000d06081227 */ /* 0x001fc800078e00ff */
[----:B------:R-:W-:Y:S01]  /*18fd0*/  IMAD.MOV.U32 R13, RZ, RZ, R6 ;  /* 0x000000ffff0d7224 */ /* 0x000fe200078e0006 */
[----:B-1----:R-:W-:-:S05]  /*18fe0*/  @P1 SHF.R.U32.HI R13, RZ, R15, R8 ;  /* 0x0000000fff0d1219 */ /* 0x002fca0000011608 */
[----:B------:R-:W0:Y:S01]  /*18ff0*/  SHFL.IDX PT, R10, R13, 0x1, 0x1c1f ;  /* 0x003c1f000d0a7f89 */ /* 0x000e2200000e0000 */
[----:B------:R-:W-:Y:S02]  /*19000*/  IMAD.MOV.U32 R15, RZ, RZ, -0x50 ;  /* 0xffffffb0ff0f7424 */ /* 0x000fe400078e00ff */
[C---:B---3--:R-:W-:Y:S02]  /*19010*/  IMAD R6, R2.reuse, -0x50, R65 ;  /* 0xffffffb002067824 */ /* 0x048fe400078e0241 */
[----:B------:R-:W-:Y:S02]  /*19020*/  IMAD R8, R2, R15, 0x51 ;  /* 0x0000005102087424 */ /* 0x000fe400078e020f */
[----:B------:R-:W-:Y:S02]  /*19030*/  VIADD R6, R6, 0x50 ;  /* 0x0000005006067836 */ /* 0x000fe40000000000 */
[C---:B----4-:R-:W-:Y:S02]  /*19040*/  IMAD R8, R21.reuse, -0x2, R8 ;  /* 0xfffffffe15087824 */ /* 0x050fe400078e0208 */
[----:B------:R-:W-:-:S03]  /*19050*/  IMAD R15, R21, -0x2, R6 ;  /* 0xfffffffe150f7824 */ /* 0x000fc600078e0206 */
[----:B-----5:R-:W-:-:S04]  /*19060*/  IADD3 R50, -R67, R8, R65 ;  /* 0x0000000843327210 */ /* 0x020fc80007ffe141 */
[----:B0-----:R-:W-:-:S04]  /*19070*/  VIADDMNMX R21, R10, R50, R15, PT ;  /* 0x000000320a157246 */ /* 0x001fc8000380010f */
[C---:B------:R-:W-:Y:S02]  /*19080*/  ISETP.GT.AND P2, PT, R21.reuse, RZ, PT ;  /* 0x000000ff1500720c */ /* 0x040fe40003f44270 */
[C---:B------:R-:W-:Y:S02]  /*19090*/  ISETP.GT.AND P3, PT, R21.reuse, 0x1, PT ;  /* 0x000000011500780c */ /* 0x040fe40003f64270 */
[----:B------:R-:W-:Y:S02]  /*190a0*/  ISETP.GT.AND P4, PT, R21, 0x8, PT ;  /* 0x000000081500780c */ /* 0x000fe40003f84270 */
[----:B------:R-:W-:Y:S02]  /*190b0*/  FSEL R62, R58, -INF , P2 ;  /* 0xff8000003a3e7808 */ /* 0x000fe40001000000 */
[----:B------:R-:W-:Y:S02]  /*190c0*/  FSEL R43, R59, -INF , P3 ;  /* 0xff8000003b2b7808 */ /* 0x000fe40001800000 */
[----:B------:R-:W-:-:S02]  /*190d0*/  ISETP.GT.AND P2, PT, R21, 0x9, PT ;  /* 0x000000091500780c */ /* 0x000fc40003f44270 */
[----:B------:R-:W-:Y:S02]  /*190e0*/  FSEL R70, R70, -INF , P4 ;  /* 0xff80000046467808 */ /* 0x000fe40002000000 */
[----:B------:R-:W-:Y:S02]  /*190f0*/  FMNMX.FTZ R47, R62, R43, !PT ;  /* 0x0000002b3e2f7209 */ /* 0x000fe40007810000 */
[----:B------:R-:W-:Y:S02]  /*19100*/  ISETP.GT.AND P3, PT, R21, 0x10, PT ;  /* 0x000000101500780c */ /* 0x000fe40003f64270 */
[----:B------:R-:W-:Y:S02]  /*19110*/  FSEL R42, R63, -INF , P2 ;  /* 0xff8000003f2a7808 */ /* 0x000fe40001000000 */
[----:B------:R-:W-:Y:S02]  /*19120*/  FMNMX.FTZ R47, R70, R47, !PT ;  /* 0x0000002f462f7209 */ /* 0x000fe40007810000 */
        /* <DEDUP_REMOVED lines=9> */
[C---:B------:R-:W-:Y:S02]  /*191c0*/  ISETP.GT.AND P3, PT, R21.reuse, 0x20, PT ;  /* 0x000000201500780c */ /* 0x040fe40003f64270 */
[----:B------:R-:W-:Y:S02]  /*191d0*/  FSEL R14, R14, -INF , P2 ;  /* 0xff8000000e0e7808 */ /* 0x000fe40001000000 */
[----:B------:R-:W-:Y:S02]  /*191e0*/  FMNMX.FTZ R47, R10, R47, !PT ;  /* 0x0000002f0a2f7209 */ /* 0x000fe40007810000 */
[----:B------:R-:W-:-:S02]  /*191f0*/  ISETP.GT.AND P2, PT, R21, 0x21, PT ;  /* 0x000000211500780c */ /* 0x000fc40003f44270 */
[----:B------:R-:W-:Y:S02]  /*19200*/  FSEL R20, R20, -INF , P3 ;  /* 0xff80000014147808 */ /* 0x000fe40001800000 */
[----:B------:R-:W-:Y:S01]  /*19210*/  FMNMX.FTZ R47, R14, R47, !PT ;  /* 0x0000002f0e2f7209 */ /* 0x000fe20007810000 */
[----:B------:R-:W-:Y:S01]  /*19220*/  FMUL.FTZ R6, R26, UR4 ;  /* 0x000000041a067c20 */ /* 0x000fe20008410000 */
[C---:B------:R-:W-:Y:S02]  /*19230*/  ISETP.GT.AND P3, PT, R21.reuse, 0x28, PT ;  /* 0x000000281500780c */ /* 0x040fe40003f64270 */
[----:B------:R-:W-:Y:S02]  /*19240*/  FSEL R26, R48, -INF , P2 ;  /* 0xff800000301a7808 */ /* 0x000fe40001000000 */
[----:B------:R-:W-:Y:S02]  /*19250*/  FMNMX.FTZ R47, R20, R47, !PT ;  /* 0x0000002f142f7209 */ /* 0x000fe40007810000 */
[----:B------:R-:W-:-:S02]  /*19260*/  ISETP.GT.AND P2, PT, R21, 0x29, PT ;  /* 0x000000291500780c */ /* 0x000fc40003f44270 */
[----:B------:R-:W-:Y:S02]  /*19270*/  FSEL R34, R46, -INF , P3 ;  /* 0xff8000002e227808 */ /* 0x000fe40001800000 */
[----:B------:R-:W-:Y:S02]  /*19280*/  FMNMX.FTZ R47, R26, R47, !PT ;  /* 0x0000002f1a2f7209 */ /* 0x000fe40007810000 */
[----:B------:R-:W-:Y:S02]  /*19290*/  ISETP.GT.AND P3, PT, R21, 0x30, PT ;  /* 0x000000301500780c */ /* 0x000fe40003f64270 */
[----:B------:R-:W-:Y:S02]  /*192a0*/  FSEL R38, R49, -INF , P2 ;  /* 0xff80000031267808 */ /* 0x000fe40001000000 */
[----:B------:R-:W-:Y:S01]  /*192b0*/  FMNMX.FTZ R47, R34, R47, !PT ;  /* 0x0000002f222f7209 */ /* 0x000fe20007810000 */
[----:B------:R0:W1:Y:S01]  /*192c0*/  MUFU.TANH R78, R6 ;  /* 0x00000006004e7308 */ /* 0x0000620000002400 */
[----:B------:R-:W-:-:S02]  /*192d0*/  ISETP.GT.AND P2, PT, R21, 0x31, PT ;  /* 0x000000311500780c */ /* 0x000fc40003f44270 */
[----:B------:R-:W-:Y:S01]  /*192e0*/  FMNMX.FTZ R47, R38, R47, !PT ;  /* 0x0000002f262f7209 */ /* 0x000fe20007810000 */
[----:B0-----:R-:W-:Y:S01]  /*192f0*/  FMUL.FTZ R6, R30, UR4 ;  /* 0x000000041e067c20 */ /* 0x001fe20008410000 */
[----:B------:R-:W-:Y:S02]  /*19300*/  FSEL R30, R55, -INF , P3 ;  /* 0xff800000371e7808 */ /* 0x000fe40001800000 */
[----:B------:R-:W-:Y:S02]  /*19310*/  ISETP.GT.AND P3, PT, R21, 0x38, PT ;  /* 0x000000381500780c */ /* 0x000fe40003f64270 */
[----:B------:R-:W-:Y:S02]  /*19320*/  FSEL R46, R35, -INF , P2 ;  /* 0xff800000232e7808 */ /* 0x000fe40001000000 */
[----:B------:R-:W-:Y:S01]  /*19330*/  FMNMX.FTZ R47, R30, R47, !PT ;  /* 0x0000002f1e2f7209 */ /* 0x000fe20007810000 */
[----:B------:R-:W0:Y:S01]  /*19340*/  MUFU.TANH R6, R6 ;  /* 0x0000000600067308 */ /* 0x000e220000002400 */
[----:B------:R-:W-:-:S02]  /*19350*/  ISETP.GT.AND P2, PT, R21, 0x39, PT ;  /* 0x000000391500780c */ /* 0x000fc40003f44270 */
[----:B------:R-:W-:Y:S02]  /*19360*/  FSEL R48, R56, -INF , P3 ;  /* 0xff80000038307808 */ /* 0x000fe40001800000 */
[----:B------:R-:W-:Y:S02]  /*19370*/  FMNMX.FTZ R47, R46, R47, !PT ;  /* 0x0000002f2e2f7209 */ /* 0x000fe40007810000 */
[----:B------:R-:W-:Y:S02]  /*19380*/  ISETP.GT.AND P3, PT, R21, 0x40, PT ;  /* 0x000000401500780c */ /* 0x000fe40003f64270 */
[----:B------:R-:W-:Y:S02]  /*19390*/  FSEL R76, R39, -INF , P2 ;  /* 0xff800000274c7808 */ /* 0x000fe40001000000 */
[----:B------:R-:W-:Y:S02]  /*193a0*/  FMNMX.FTZ R47, R48, R47, !PT ;  /* 0x0000002f302f7209 */ /* 0x000fe40007810000 */
[----:B------:R-:W-:-:S02]  /*193b0*/  ISETP.GT.AND P2, PT, R21, 0x41, PT ;  /* 0x000000411500780c */ /* 0x000fc40003f44270 */
[----:B-1----:R-:W-:Y:S02]  /*193c0*/  FSEL R78, R78, -INF , P3 ;  /* 0xff8000004e4e7808 */ /* 0x002fe40001800000 */
[----:B------:R-:W-:Y:S02]  /*193d0*/  FMNMX.FTZ R47, R76, R47, !PT ;  /* 0x0000002f4c2f7209 */ /* 0x000fe40007810000 */
[C---:B------:R-:W-:Y:S02]  /*193e0*/  ISETP.GT.AND P3, PT, R21.reuse, 0x48, PT ;  /* 0x000000481500780c */ /* 0x040fe40003f64270 */
[----:B------:R-:W-:Y:S02]  /*193f0*/  FSEL R80, R80, -INF , P2 ;  /* 0xff80000050507808 */ /* 0x000fe40001000000 */
[----:B------:R-:W-:Y:S02]  /*19400*/  FMNMX.FTZ R47, R78, R47, !PT ;  /* 0x0000002f4e2f7209 */ /* 0x000fe40007810000 */
[----:B------:R-:W-:-:S02]  /*19410*/  ISETP.GT.AND P2, PT, R21, 0x49, PT ;  /* 0x000000491500780c */ /* 0x000fc40003f44270 */
[----:B0-----:R-:W-:Y:S02]  /*19420*/  FSEL R82, R6, -INF , P3 ;  /* 0xff80000006527808 */ /* 0x001fe40001800000 */
[----:B------:R-:W-:Y:S02]  /*19430*/  FMNMX.FTZ R47, R80, R47, !PT ;  /* 0x0000002f502f7209 */ /* 0x000fe40007810000 */
[----:B------:R-:W-:Y:S02]  /*19440*/  FSEL R6, R31, -INF , P2 ;  /* 0xff8000001f067808 */ /* 0x000fe40001000000 */
[----:B------:R-:W-:Y:S01]  /*19450*/  FMNMX.FTZ R47, R82, R47, !PT ;  /* 0x0000002f522f7209 */ /* 0x000fe20007810000 */
[----:B------:R-:W-:-:S03]  /*19460*/  FMUL.FTZ R52, R52, UR4 ;  /* 0x0000000434347c20 */ /* 0x000fc60008410000 */
[----:B------:R-:W-:Y:S01]  /*19470*/  FMNMX.FTZ R47, R6, R47, !PT ;  /* 0x0000002f062f7209 */ /* 0x000fe20007810000 */
[----:B------:R0:W-:Y:S01]  /*19480*/  MUFU.TANH R27, R52 ;  /* 0x00000034001b7308 */ /* 0x0001e20000002400 */
[----:B------:R-:W1:Y:S04]  /*19490*/  SHFL.IDX PT, R13, R13, RZ, 0x1c1f ;  /* 0x001c1fff0d0d7589 */ /* 0x000e6800000e0000 */
[----:B0-----:R-:W0:Y:S01]  /*194a0*/  SHFL.BFLY PT, R52, R47, 0x2, 0x1f ;  /* 0x0c401f002f347f89 */ /* 0x001e2200000e0000 */
[----:B------:R-:W-:Y:S01]  /*194b0*/  FMUL.FTZ R4, R57, UR4 ;  /* 0x0000000439047c20 */ /* 0x000fe20008410000 */
[----:B------:R-:W-:Y:S01]  /*194c0*/  FMUL.FTZ R7, R60, UR4 ;  /* 0x000000043c077c20 */ /* 0x000fe20008410000 */
[----:B------:R-:W-:Y:S01]  /*194d0*/  MUFU.TANH R3, R3 ;  /* 0x0000000300037308 */ /* 0x000fe20000002400 */
[----:B------:R-:W-:-:S07]  /*194e0*/  FMUL.FTZ R5, R61, UR4 ;  /* 0x000000043d057c20 */ /* 0x000fce0008410000 */
[----:B------:R-:W2:Y:S08]  /*194f0*/  MUFU.TANH R4, R4 ;  /* 0x0000000400047308 */ /* 0x000eb00000002400 */
[----:B------:R-:W3:Y:S01]  /*19500*/  MUFU.TANH R7, R7 ;  /* 0x0000000700077308 */ /* 0x000ee20000002400 */
[----:B-1----:R-:W-:Y:S02]  /*19510*/  VIADDMNMX R15, R13, R50, R15, PT ;  /* 0x000000320d0f7246 */ /* 0x002fe4000380010f */
[----:B0-----:R-:W-:-:S05]  /*19520*/  FMNMX.FTZ R52, R47, R52, !PT ;  /* 0x000000342f347209 */ /* 0x001fca0007810000 */
[----:B------:R-:W0:Y:S01]  /*19530*/  MUFU.TANH R5, R5 ;  /* 0x0000000500057308 */ /* 0x000e220000002400 */
[----:B------:R-:W-:Y:S01]  /*19540*/  FMUL.FTZ R32, R32, UR4 ;  /* 0x0000000420207c20 */ /* 0x000fe20008410000 */
[----:B------:R-:W1:Y:S01]  /*19550*/  SHFL.BFLY PT, R21, R52, 0x1, 0x1f ;  /* 0x0c201f0034157f89 */ /* 0x000e6200000e0000 */
[C---:B------:R-:W-:Y:S02]  /*19560*/  ISETP.GT.AND P2, PT, R15.reuse, RZ, PT ;  /* 0x000000ff0f00720c */ /* 0x040fe40003f44270 */
[----:B------:R-:W-:-:S03]  /*19570*/  ISETP.GT.AND P3, PT, R15, 0x1, PT ;  /* 0x000000010f00780c */ /* 0x000fc60003f64270 */
[----:B------:R-:W-:Y:S01]  /*19580*/  MUFU.TANH R11, R11 ;  /* 0x0000000b000b7308 */ /* 0x000fe20000002400 */
[----:B------:R-:W-:Y:S01]  /*19590*/  FMUL.FTZ R36, R36, UR4 ;  /* 0x0000000424247c20 */ /* 0x000fe20008410000 */
[----:B------:R-:W-:Y:S01]  /*195a0*/  ISETP.GT.AND P4, PT, R15, 0x8, PT ;  /* 0x000000080f00780c */ /* 0x000fe20003f84270 */
[----:B------:R-:W-:Y:S01]  /*195b0*/  FMUL.FTZ R53, R53, UR4 ;  /* 0x0000000435357c20 */ /* 0x000fe20008410000 */
[----:B--2---:R-:W-:-:S04]  /*195c0*/  FSEL R13, R4, -INF , P3 ;  /* 0xff800000040d7808 */ /* 0x004fc80001800000 */
[----:B------:R-:W2:Y:S01]  /*195d0*/  MUFU.TANH R9, R9 ;  /* 0x0000000900097308 */ /* 0x000ea20000002400 */
[----:B------:R-:W-:-:S07]  /*195e0*/  FMUL.FTZ R40, R40, UR4 ;  /* 0x0000000428287c20 */ /* 0x000fce0008410000 */
[----:B------:R4:W-:Y:S01]  /*195f0*/  MUFU.TANH R35, R32 ;  /* 0x0000002000237308 */ /* 0x0009e20000002400 */
[----:B------:R-:W-:Y:S01]  /*19600*/  FMUL.FTZ R44, R44, UR4 ;  /* 0x000000042c2c7c20 */ /* 0x000fe20008410000 */
[----:B----4-:R-:W-:-:S06]  /*19610*/  FSEL R32, R3, -INF , P2 ;  /* 0xff80000003207808 */ /* 0x010fcc0001000000 */
[----:B------:R3:W-:Y:S01]  /*19620*/  MUFU.TANH R66, R36 ;  /* 0x0000002400427308 */ /* 0x0007e20000002400 */
[----:B------:R-:W-:Y:S02]  /*19630*/  ISETP.GT.AND P2, PT, R15, 0x9, PT ;  /* 0x000000090f00780c */ /* 0x000fe40003f44270 */
[----:B------:R-:W-:Y:S01]  /*19640*/  FMNMX.FTZ R3, R32, R13, !PT ;  /* 0x0000000d20037209 */ /* 0x000fe20007810000 */
[----:B------:R-:W-:Y:S01]  /*19650*/  FMUL.FTZ R41, R41, UR4 ;  /* 0x0000000429297c20 */ /* 0x000fe20008410000 */
[----:B------:R-:W-:Y:S02]  /*19660*/  ISETP.GT.AND P3, PT, R15, 0x10, PT ;  /* 0x000000100f00780c */ /* 0x000fe40003f64270 */
[----:B---3--:R-:W-:Y:S01]  /*19670*/  FSEL R36, R7, -INF , P4 ;  /* 0xff80000007247808 */ /* 0x008fe20002000000 */
[----:B------:R-:W3:Y:S03]  /*19680*/  MUFU.TANH R53, R53 ;  /* 0x0000003500357308 */ /* 0x000ee60000002400 */
[----:B------:R-:W-:-:S05]  /*19690*/  FMNMX.FTZ R3, R36, R3, !PT ;  /* 0x0000000324037209 */ /* 0x000fca0007810000 */
[----:B------:R0:W4:Y:S02]  /*196a0*/  MUFU.TANH R31, R40 ;  /* 0x00000028001f7308 */ /* 0x0001240000002400 */
[----:B0-----:R-:W-:-:S06]  /*196b0*/  FSEL R40, R5, -INF , P2 ;  /* 0xff80000005287808 */ /* 0x001fcc0001000000 */
[----:B------:R0:W-:Y:S01]  /*196c0*/  MUFU.TANH R58, R44 ;  /* 0x0000002c003a7308 */ /* 0x0001e20000002400 */
[----:B------:R-:W-:Y:S02]  /*196d0*/  ISETP.GT.AND P2, PT, R15, 0x11, PT ;  /* 0x000000110f00780c */ /* 0x000fe40003f44270 */
[----:B------:R-:W-:Y:S01]  /*196e0*/  FMNMX.FTZ R3, R40, R3, !PT ;  /* 0x0000000328037209 */ /* 0x000fe20007810000 */
[----:B------:R-:W-:Y:S01]  /*196f0*/  FMUL.FTZ R45, R45, UR4 ;  /* 0x000000042d2d7c20 */ /* 0x000fe20008410000 */
[----:B--2---:R-:W-:Y:S02]  /*19700*/  FSEL R50, R9, -INF , P2 ;  /* 0xff80000009327808 */ /* 0x004fe40001000000 */
[----:B0-----:R-:W-:Y:S01]  /*19710*/  FSEL R44, R11, -INF , P3 ;  /* 0xff8000000b2c7808 */ /* 0x001fe20001800000 */
[----:B------:R-:W0:Y:S01]  /*19720*/  MUFU.TANH R41, R41 ;  /* 0x0000002900297308 */ /* 0x000e220000002400 */
[----:B------:R-:W-:Y:S02]  /*19730*/  ISETP.GT.AND P3, PT, R15, 0x18, PT ;  /* 0x000000180f00780c */ /* 0x000fe40003f64270 */
[----:B------:R-:W-:-:S02]  /*19740*/  FMNMX.FTZ R5, R44, R3, !PT ;  /* 0x000000032c057209 */ /* 0x000fc40007810000 */
[----:B-1----:R-:W-:Y:S02]  /*19750*/  FMNMX.FTZ R4, R52, R21, !PT ;  /* 0x0000001534047209 */ /* 0x002fe40007810000 */
[----:B------:R-:W-:Y:S02]  /*19760*/  ISETP.GT.AND P2, PT, R15, 0x19, PT ;  /* 0x000000190f00780c */ /* 0x000fe40003f44270 */
[----:B------:R-:W-:Y:S02]  /*19770*/  FSEL R52, R27, -INF , P3 ;  /* 0xff8000001b347808 */ /* 0x000fe40001800000 */
[----:B------:R-:W-:Y:S01]  /*19780*/  FMNMX.FTZ R5, R50, R5, !PT ;  /* 0x0000000532057209 */ /* 0x000fe20007810000 */
[----:B------:R-:W1:Y:S01]  /*19790*/  MUFU.TANH R45, R45 ;  /* 0x0000002d002d7308 */ /* 0x000e620000002400 */
[----:B------:R-:W-:Y:S01]  /*197a0*/  FMUL.FTZ R28, R28, UR4 ;  /* 0x000000041c1c7c20 */ /* 0x000fe20008410000 */
[----:B------:R-:W-:Y:S01]  /*197b0*/  ISETP.GT.AND P3, PT, R15, 0x20, PT ;  /* 0x000000200f00780c */ /* 0x000fe20003f64270 */
[----:B------:R-:W-:Y:S01]  /*197c0*/  FMUL.FTZ R33, R33, UR4 ;  /* 0x0000000421217c20 */ /* 0x000fe20008410000 */
[----:B---3--:R-:W-:Y:S01]  /*197d0*/  FSEL R54, R53, -INF , P2 ;  /* 0xff80000035367808 */ /* 0x008fe20001000000 */
[----:B------:R-:W-:Y:S01]  /*197e0*/  FMUL.FTZ R37, R37, UR4 ;  /* 0x0000000425257c20 */ /* 0x000fe20008410000 */
[----:B------:R-:W-:Y:S01]  /*197f0*/  FMNMX.FTZ R5, R52, R5, !PT ;  /* 0x0000000534057209 */ /* 0x000fe20007810000 */
[----:B------:R-:W-:Y:S01]  /*19800*/  FMUL.FTZ R24, R24, UR4 ;  /* 0x0000000418187c20 */ /* 0x000fe20008410000 */
[----:B------:R-:W-:Y:S01]  /*19810*/  FMUL.FTZ R25, R25, UR4 ;  /* 0x0000000419197c20 */ /* 0x000fe20008410000 */
[----:B------:R-:W-:Y:S01]  /*19820*/  FMUL.FTZ R29, R29, UR4 ;  /* 0x000000041d1d7c20 */ /* 0x000fe20008410000 */
[----:B------:R-:W-:Y:S01]  /*19830*/  ULDC UR4, c[0x0][0x988] ;  /* 0x0002620000047ab9 */ /* 0x000fe20000000800 */
[----:B------:R4:W-:Y:S01]  /*19840*/  MUFU.TANH R11, R28 ;  /* 0x0000001c000b7308 */ /* 0x0009e20000002400 */
[C---:B------:R-:W-:Y:S01]  /*19850*/  ISETP.GT.AND P2, PT, R15.reuse, 0x21, PT ;  /* 0x000000210f00780c */ /* 0x040fe20003f44270 */
[----:B------:R-:W-:Y:S01]  /*19860*/  IMAD.U32 R3, RZ, RZ, UR4 ;  /* 0x00000004ff037e24 */ /* 0x000fe2000f8e00ff */
[----:B------:R-:W-:Y:S01]  /*19870*/  FMNMX.FTZ R5, R54, R5, !PT ;  /* 0x0000000536057209 */ /* 0x000fe20007810000 */
[----:B------:R-:W2:Y:S01]  /*19880*/  @P1 LDC R27, c[0x0][0x450] ;  /* 0x00011400ff1b1b82 */ /* 0x000ea20000000800 */
[----:B------:R-:W-:-:S02]  /*19890*/  ISETP.GT.AND P4, PT, R15, 0x28, PT ;  /* 0x000000280f00780c */ /* 0x000fc40003f84270 */
[----:B----4-:R-:W-:Y:S01]  /*198a0*/  FSEL R28, R31, -INF , P3 ;  /* 0xff8000001f1c7808 */ /* 0x010fe20001800000 */
[----:B------:R-:W3:Y:S01]  /*198b0*/  MUFU.TANH R33, R33 ;  /* 0x0000002100217308 */ /* 0x000ee20000002400 */
[----:B0-----:R-:W-:Y:S01]  /*198c0*/  FSEL R56, R41, -INF , P2 ;  /* 0xff80000029387808 */ /* 0x001fe20001000000 */
[----:B------:R-:W-:Y:S01]  /*198d0*/  FMUL.FTZ R7, R4, R3 ;  /* 0x0000000304077220 */ /* 0x000fe20000410000 */
[----:B------:R-:W-:Y:S02]  /*198e0*/  FMNMX.FTZ R5, R28, R5, !PT ;  /* 0x000000051c057209 */ /* 0x000fe40007810000 */
[----:B------:R-:W-:Y:S02]  /*198f0*/  FSETP.NEU.FTZ.AND P3, PT, R4, -INF , PT ;  /* 0xff8000000400780b */ /* 0x000fe40003f7d000 */
[----:B------:R-:W-:Y:S01]  /*19900*/  ISETP.GT.AND P2, PT, R15, 0x29, PT ;  /* 0x000000290f00780c */ /* 0x000fe20003f44270 */
[----:B------:R0:W-:Y:S01]  /*19910*/  MUFU.TANH R74, R29 ;  /* 0x0000001d004a7308 */ /* 0x0001e20000002400 */
[----:B------:R-:W-:-:S02]  /*19920*/  FSEL R58, R58, -INF , P4 ;  /* 0xff8000003a3a7808 */ /* 0x000fc40002000000 */
[----:B------:R-:W-:Y:S02]  /*19930*/  FMNMX.FTZ R5, R56, R5, !PT ;  /* 0x0000000538057209 */ /* 0x000fe40007810000 */
[----:B-1----:R-:W-:Y:S02]  /*19940*/  FSEL R60, R45, -INF , P2 ;  /* 0xff8000002d3c7808 */ /* 0x002fe40001000000 */
[----:B------:R-:W-:Y:S01]  /*19950*/  FMNMX.FTZ R5, R58, R5, !PT ;  /* 0x000000053a057209 */ /* 0x000fe20007810000 */
[----:B------:R-:W1:Y:S01]  /*19960*/  MUFU.TANH R37, R37 ;  /* 0x0000002500257308 */ /* 0x000e620000002400 */
[----:B0-----:R-:W-:Y:S02]  /*19970*/  FSEL R29, R7, RZ, P3 ;  /* 0x000000ff071d7208 */ /* 0x001fe40001800000 */
[C---:B------:R-:W-:Y:S02]  /*19980*/  ISETP.GT.AND P3, PT, R15.reuse, 0x30, PT ;  /* 0x000000300f00780c */ /* 0x040fe40003f64270 */
[----:B------:R-:W-:Y:S01]  /*19990*/  ISETP.GT.AND P2, PT, R15, 0x31, PT ;  /* 0x000000310f00780c */ /* 0x000fe20003f44270 */
[----:B------:R-:W-:Y:S01]  /*199a0*/  FFMA.FTZ R209, R62, R3, -R29 ;  /* 0x000000033ed17223 */ /* 0x000fe2000001081d */
[----:B------:R-:W-:Y:S01]  /*199b0*/  FSEL R62, R35, -INF , P3 ;  /* 0xff800000233e7808 */ /* 0x000fe20001800000 */
[----:B------:R-:W0:Y:S01]  /*199c0*/  MUFU.TANH R39, R24 ;  /* 0x0000001800277308 */ /* 0x000e220000002400 */
[----:B------:R-:W-:-:S02]  /*199d0*/  FMNMX.FTZ R5, R60, R5, !PT ;  /* 0x000000053c057209 */ /* 0x000fc40007810000 */
[----:B------:R-:W-:Y:S02]  /*199e0*/  ISETP.GT.AND P3, PT, R15, 0x38, PT ;  /* 0x000000380f00780c */ /* 0x000fe40003f64270 */
[----:B---3--:R-:W-:Y:S02]  /*199f0*/  FSEL R64, R33, -INF , P2 ;  /* 0xff80000021407808 */ /* 0x008fe40001000000 */
[----:B------:R-:W-:Y:S01]  /*19a00*/  FMNMX.FTZ R5, R62, R5, !PT ;  /* 0x000000053e057209 */ /* 0x000fe20007810000 */
[----:B------:R-:W3:Y:S01]  /*19a10*/  MUFU.TANH R25, R25 ;  /* 0x0000001900197308 */ /* 0x000ee20000002400 */
[----:B------:R-:W-:Y:S02]  /*19a20*/  ISETP.GT.AND P2, PT, R15, 0x39, PT ;  /* 0x000000390f00780c */ /* 0x000fe40003f44270 */
[----:B------:R-:W-:Y:S02]  /*19a30*/  FSEL R66, R66, -INF , P3 ;  /* 0xff80000042427808 */ /* 0x000fe40001800000 */
[----:B------:R-:W-:-:S02]  /*19a40*/  FMNMX.FTZ R5, R64, R5, !PT ;  /* 0x0000000540057209 */ /* 0x000fc40007810000 */
[----:B------:R-:W-:Y:S02]  /*19a50*/  ISETP.GT.AND P3, PT, R15, 0x40, PT ;  /* 0x000000400f00780c */ /* 0x000fe40003f64270 */
[----:B-1----:R-:W-:Y:S02]  /*19a60*/  FSEL R68, R37, -INF , P2 ;  /* 0xff80000025447808 */ /* 0x002fe40001000000 */
[----:B------:R-:W-:Y:S01]  /*19a70*/  FMNMX.FTZ R5, R66, R5, !PT ;  /* 0x0000000542057209 */ /* 0x000fe20007810000 */
[----:B------:R-:W-:Y:S01]  /*19a80*/  FFMA.FTZ R7, R70, R3, -R29 ;  /* 0x0000000346077223 */ /* 0x000fe2000001081d */
[----:B------:R-:W-:Y:S02]  /*19a90*/  ISETP.GT.AND P2, PT, R15, 0x41, PT ;  /* 0x000000410f00780c */ /* 0x000fe40003f44270 */
[----:B0-----:R-:W-:Y:S02]  /*19aa0*/  FSEL R70, R39, -INF , P3 ;  /* 0xff80000027467808 */ /* 0x001fe40001800000 */
[----:B------:R-:W-:-:S02]  /*19ab0*/  FMNMX.FTZ R5, R68, R5, !PT ;  /* 0x0000000544057209 */ /* 0x000fc40007810000 */
[----:B------:R-:W-:Y:S02]  /*19ac0*/  ISETP.GT.AND P3, PT, R15, 0x48, PT ;  /* 0x000000480f00780c */ /* 0x000fe40003f64270 */
[----:B---3--:R-:W-:Y:S02]  /*19ad0*/  FSEL R72, R25, -INF , P2 ;  /* 0xff80000019487808 */ /* 0x008fe40001000000 */
[----:B------:R-:W-:Y:S01]  /*19ae0*/  FMNMX.FTZ R5, R70, R5, !PT ;  /* 0x0000000546057209 */ /* 0x000fe20007810000 */
[----:B------:R-:W-:Y:S01]  /*19af0*/  FFMA.FTZ R9, R42, R3, -R29 ;  /* 0x000000032a097223 */ /* 0x000fe2000001081d */
[----:B------:R-:W-:Y:S02]  /*19b00*/  ISETP.GT.AND P2, PT, R15, 0x49, PT ;  /* 0x000000490f00780c */ /* 0x000fe40003f44270 */
[----:B------:R-:W-:Y:S02]  /*19b10*/  FSEL R42, R11, -INF , P3 ;  /* 0xff8000000b2a7808 */ /* 0x000fe40001800000 */
[----:B------:R-:W-:-:S02]  /*19b20*/  FMNMX.FTZ R5, R72, R5, !PT ;  /* 0x0000000548057209 */ /* 0x000fc40007810000 */
[----:B------:R-:W-:Y:S02]  /*19b30*/  FSEL R74, R74, -INF , P2 ;  /* 0xff8000004a4a7808 */ /* 0x000fe40001000000 */
[----:B------:R-:W-:Y:S01]  /*19b40*/  FMNMX.FTZ R5, R42, R5, !PT ;  /* 0x000000052a057209 */ /* 0x000fe20007810000 */
[----:B------:R0:W-:Y:S03]  /*19b50*/  MUFU.EX2 R211, R7 ;  /* 0x0000000700d37308 */ /* 0x0001e60000000800 */
[----:B------:R-:W-:Y:S01]  /*19b60*/  FMNMX.FTZ R5, R74, R5, !PT ;  /* 0x000000054a057209 */ /* 0x000fe20007810000 */
[----:B0-----:R-:W-:-:S04]  /*19b70*/  FFMA.FTZ R7, R8, R3, -R29 ;  /* 0x0000000308077223 */ /* 0x001fc8000001081d */
[----:B------:R-:W0:Y:S02]  /*19b80*/  SHFL.BFLY PT, R8, R5, 0x2, 0x1f ;  /* 0x0c401f0005087f89 */ /* 0x000e2400000e0000 */
[----:B0-----:R-:W-:-:S05]  /*19b90*/  FMNMX.FTZ R8, R5, R8, !PT ;  /* 0x0000000805087209 */ /* 0x001fca0007810000 */
[----:B------:R-:W0:Y:S01]  /*19ba0*/  SHFL.BFLY PT, R5, R8, 0x1, 0x1f ;  /* 0x0c201f0008057f89 */ /* 0x000e2200000e0000 */
[----:B------:R1:W-:Y:S01]  /*19bb0*/  MUFU.EX2 R205, R7 ;  /* 0x0000000700cd7308 */ /* 0x0003e20000000800 */
[----:B------:R-:W-:Y:S01]  /*19bc0*/  FFMA.FTZ R24, R43, R3, -R29 ;  /* 0x000000032b187223 */ /* 0x000fe2000001081d */
[----:B0-----:R-:W-:Y:S02]  /*19bd0*/  FMNMX.FTZ R5, R8, R5, !PT ;  /* 0x0000000508057209 */ /* 0x001fe40007810000 */
[----:B------:R-:W0:Y:S02]  /*19be0*/  @P1 LDC R8, c[0x0][0x44c] ;  /* 0x00011300ff081b82 */ /* 0x000e240000000800 */
[C---:B------:R-:W-:Y:S01]  /*19bf0*/  FSETP.NEU.FTZ.AND P2, PT, R5.reuse, -INF , PT ;  /* 0xff8000000500780b */ /* 0x040fe20003f5d000 */
[----:B-1----:R-:W-:-:S05]  /*19c00*/  FMUL.FTZ R7, R5, R3 ;  /* 0x0000000305077220 */ /* 0x002fca0000410000 */
[----:B------:R-:W-:-:S05]  /*19c10*/  FSEL R7, R7, RZ, P2 ;  /* 0x000000ff07077208 */ /* 0x000fca0001000000 */
[-CC-:B------:R-:W-:Y:S01]  /*19c20*/  FFMA.FTZ R32, R32, R3.reuse, -R7.reuse ;  /* 0x0000000320207223 */ /* 0x180fe20000010807 */
[-CC-:B------:R-:W-:Y:S01]  /*19c30*/  FFMA.FTZ R13, R13, R3.reuse, -R7.reuse ;  /* 0x000000030d0d7223 */ /* 0x180fe20000010807 */
[-CC-:B------:R-:W-:Y:S01]  /*19c40*/  FFMA.FTZ R36, R36, R3.reuse, -R7.reuse ;  /* 0x0000000324247223 */ /* 0x180fe20000010807 */
[----:B------:R-:W-:Y:S01]  /*19c50*/  MUFU.EX2 R209, R209 ;  /* 0x000000d100d17308 */ /* 0x000fe20000000800 */
[----:B------:R-:W-:-:S07]  /*19c60*/  FFMA.FTZ R40, R40, R3, -R7 ;  /* 0x0000000328287223 */ /* 0x000fce0000010807 */
[----:B------:R-:W-:Y:S01]  /*19c70*/  MUFU.EX2 R24, R24 ;  /* 0x0000001800187308 */ /* 0x000fe20000000800 */
[----:B------:R-:W-:-:S07]  /*19c80*/  FFMA.FTZ R44, R44, R3, -R7 ;  /* 0x000000032c2c7223 */ /* 0x000fce0000010807 */
[----:B------:R-:W-:Y:S08]  /*19c90*/  MUFU.EX2 R32, R32 ;  /* 0x0000002000207308 */ /* 0x000ff00000000800 */
[----:B------:R-:W1:Y:S01]  /*19ca0*/  MUFU.EX2 R13, R13 ;  /* 0x0000000d000d7308 */ /* 0x000e620000000800 */
[-CC-:B------:R-:W-:Y:S01]  /*19cb0*/  FFMA.FTZ R12, R12, R3.reuse, -R29.reuse ;  /* 0x000000030c0c7223 */ /* 0x180fe2000001081d */
[----:B------:R-:W-:-:S06]  /*19cc0*/  FFMA.FTZ R14, R14, R3, -R29 ;  /* 0x000000030e0e7223 */ /* 0x000fcc000001081d */
[----:B------:R-:W3:Y:S01]  /*19cd0*/  MUFU.EX2 R36, R36 ;  /* 0x0000002400247308 */ /* 0x000ee20000000800 */
[----:B0-----:R-:W-:-:S04]  /*19ce0*/  @P1 IMAD.HI.U32 R8, R69, R8, RZ ;  /* 0x0000000845081227 */ /* 0x001fc800078e00ff */
[----:B------:R-:W-:-:S03]  /*19cf0*/  FFMA.FTZ R50, R50, R3, -R7 ;  /* 0x0000000332327223 */ /* 0x000fc60000010807 */
[----:B------:R-:W-:Y:S01]  /*19d00*/  MUFU.EX2 R84, R9 ;  /* 0x0000000900547308 */ /* 0x000fe20000000800 */
[----:B------:R-:W-:-:S07]  /*19d10*/  FFMA.FTZ R52, R52, R3, -R7 ;  /* 0x0000000334347223 */ /* 0x000fce0000010807 */
[----:B------:R-:W0:Y:S01]  /*19d20*/  MUFU.EX2 R9, R40 ;  /* 0x0000002800097308 */ /* 0x000e220000000800 */
[----:B------:R-:W-:Y:S01]  /*19d30*/  FFMA.FTZ R10, R10, R3, -R29 ;  /* 0x000000030a0a7223 */ /* 0x000fe2000001081d */
[----:B-1----:R-:W-:-:S06]  /*19d40*/  FADD.FTZ R31, R32, R13 ;  /* 0x0000000d201f7221 */ /* 0x002fcc0000010000 */
[----:B------:R-:W1:Y:S01]  /*19d50*/  MUFU.EX2 R44, R44 ;  /* 0x0000002c002c7308 */ /* 0x000e620000000800 */
[----:B------:R-:W-:-:S07]  /*19d60*/  FFMA.FTZ R54, R54, R3, -R7 ;  /* 0x0000000336367223 */ /* 0x000fce0000010807 */
[----:B------:R4:W-:Y:S08]  /*19d70*/  MUFU.EX2 R207, R14 ;  /* 0x0000000e00cf7308 */ /* 0x0009f00000000800 */
[----:B------:R-:W5:Y:S01]  /*19d80*/  MUFU.EX2 R12, R12 ;  /* 0x0000000c000c7308 */ /* 0x000f620000000800 */
[----:B----4-:R-:W-:Y:S01]  /*19d90*/  IMAD.MOV.U32 R14, RZ, RZ, R69 ;  /* 0x000000ffff0e7224 */ /* 0x010fe200078e0045 */
[----:B--2---:R-:W-:Y:S01]  /*19da0*/  @P1 SHF.R.U32.HI R14, RZ, R27, R8 ;  /* 0x0000001bff0e1219 */ /* 0x004fe20000011608 */
[----:B------:R-:W-:-:S05]  /*19db0*/  FADD.FTZ R8, R209, R24 ;  /* 0x00000018d1087221 */ /* 0x000fca0000010000 */
[----:B------:R-:W2:Y:S01]  /*19dc0*/  MUFU.EX2 R11, R50 ;  /* 0x00000032000b7308 */ /* 0x000ea20000000800 */
[----:B------:R-:W-:Y:S01]  /*19dd0*/  FADD.FTZ R33, R211, R8 ;  /* 0x00000008d3217221 */ /* 0x000fe20000010000 */
[----:B---3--:R-:W-:Y:S01]  /*19de0*/  FADD.FTZ R8, R36, R31 ;  /* 0x0000001f24087221 */ /* 0x008fe20000010000 */
[----:B------:R-:W-:-:S05]  /*19df0*/  FFMA.FTZ R28, R28, R3, -R7 ;  /* 0x000000031c1c7223 */ /* 0x000fca0000010807 */
[----:B------:R-:W3:Y:S01]  /*19e00*/  MUFU.EX2 R52, R52 ;  /* 0x0000003400347308 */ /* 0x000ee20000000800 */
[----:B------:R-:W-:Y:S01]  /*19e10*/  FFMA.FTZ R20, R20, R3, -R29 ;  /* 0x0000000314147223 */ /* 0x000fe2000001081d */
[----:B0-----:R-:W-:Y:S01]  /*19e20*/  FADD.FTZ R31, R9, R8 ;  /* 0x00000008091f7221 */ /* 0x001fe20000010000 */
[----:B------:R-:W-:Y:S01]  /*19e30*/  PRMT R0, R229, 0x654, R0 ;  /* 0x00000654e5007816 */ /* 0x000fe20000000000 */
[----:B------:R-:W-:-:S04]  /*19e40*/  FADD.FTZ R33, R84, R33 ;  /* 0x0000002154217221 */ /* 0x000fc80000010000 */
[----:B------:R-:W0:Y:S01]  /*19e50*/  MUFU.EX2 R10, R10 ;  /* 0x0000000a000a7308 */ /* 0x000e220000000800 */
[-C--:B------:R-:W-:Y:S01]  /*19e60*/  FFMA.FTZ R56, R56, R3.reuse, -R7 ;  /* 0x0000000338387223 */ /* 0x080fe20000010807 */
[----:B-1----:R-:W-:Y:S01]  /*19e70*/  FADD.FTZ R8, R44, R31 ;  /* 0x0000001f2c087221 */ /* 0x002fe20000010000 */
[-C--:B------:R-:W-:Y:S01]  /*19e80*/  FFMA.FTZ R58, R58, R3.reuse, -R7 ;  /* 0x000000033a3a7223 */ /* 0x080fe20000010807 */
[----:B------:R5:W-:Y:S04]  /*19e90*/  SYNCS.ARRIVE.TRANS64.RED.A1T0 RZ, [R0+URZ], RZ ;  /* 0x000000ff00ff79a7 */ /* 0x000be8000810043f */
[----:B------:R-:W1:Y:S01]  /*19ea0*/  MUFU.EX2 R15, R54 ;  /* 0x00000036000f7308 */ /* 0x000e620000000800 */
[-CC-:B------:R-:W-:Y:S01]  /*19eb0*/  FFMA.FTZ R26, R26, R3.reuse, -R29.reuse ;  /* 0x000000031a1a7223 */ /* 0x180fe2000001081d */
[----:B------:R-:W-:Y:S01]  /*19ec0*/  FFMA.FTZ R34, R34, R3, -R29 ;  /* 0x0000000322227223 */ /* 0x000fe2000001081d */
[----:B-----5:R-:W-:-:S05]  /*19ed0*/  FADD.FTZ R0, R12, R33 ;  /* 0x000000210c007221 */ /* 0x020fca0000010000 */
[----:B------:R-:W4:Y:S01]  /*19ee0*/  MUFU.EX2 R28, R28 ;  /* 0x0000001c001c7308 */ /* 0x000f220000000800 */
[----:B--2---:R-:W-:Y:S01]  /*19ef0*/  FADD.FTZ R31, R11, R8 ;  /* 0x000000080b1f7221 */ /* 0x004fe20000010000 */
[----:B------:R-:W-:Y:S01]  /*19f00*/  FADD.FTZ R33, R205, R0 ;  /* 0x00000000cd217221 */ /* 0x000fe20000010000 */
[----:B------:R-:W-:-:S05]  /*19f10*/  FFMA.FTZ R60, R60, R3, -R7 ;  /* 0x000000033c3c7223 */ /* 0x000fca0000010807 */
[----:B------:R-:W2:Y:S01]  /*19f20*/  MUFU.EX2 R20, R20 ;  /* 0x0000001400147308 */ /* 0x000ea20000000800 */
[----:B------:R-:W-:Y:S01]  /*19f30*/  FFMA.FTZ R0, R6, R3, -R29 ;  /* 0x0000000306007223 */ /* 0x000fe2000001081d */
[----:B---3--:R-:W-:-:S06]  /*19f40*/  FADD.FTZ R6, R52, R31 ;  /* 0x0000001f34067221 */ /* 0x008fcc0000010000 */
[----:B------:R-:W3:Y:S01]  /*19f50*/  MUFU.EX2 R21, R56 ;  /* 0x0000003800157308 */ /* 0x000ee20000000800 */
[-C--:B------:R-:W-:Y:S01]  /*19f60*/  FFMA.FTZ R62, R62, R3.reuse, -R7 ;  /* 0x000000033e3e7223 */ /* 0x080fe20000010807 */
[----:B------:R-:W-:Y:S01]  /*19f70*/  FFMA.FTZ R38, R38, R3, -R29 ;  /* 0x0000000326267223 */ /* 0x000fe2000001081d */
[----:B0-----:R-:W-:-:S05]  /*19f80*/  FADD.FTZ R8, R10, R33 ;  /* 0x000000210a087221 */ /* 0x001fca0000010000 */
[----:B------:R-:W0:Y:S01]  /*19f90*/  MUFU.EX2 R201, R26 ;  /* 0x0000001a00c97308 */ /* 0x000e220000000800 */
[----:B------:R-:W-:Y:S01]  /*19fa0*/  FFMA.FTZ R30, R30, R3, -R29 ;  /* 0x000000031e1e7223 */ /* 0x000fe2000001081d */
[----:B------:R-:W-:Y:S01]  /*19fb0*/  IADD3 R14, R14, R65, -R67 ;  /* 0x000000410e0e7210 */ /* 0x000fe20007ffe843 */
[----:B-1----:R-:W-:-:S05]  /*19fc0*/  FADD.FTZ R31, R15, R6 ;  /* 0x000000060f1f7221 */ /* 0x002fca0000010000 */
[----:B------:R-:W1:Y:S01]  /*19fd0*/  MUFU.EX2 R58, R58 ;  /* 0x0000003a003a7308 */ /* 0x000e620000000800 */
[----:B------:R-:W-:Y:S01]  /*19fe0*/  FFMA.FTZ R64, R64, R3, -R7 ;  /* 0x0000000340407223 */ /* 0x000fe20000010807 */
[----:B------:R-:W-:-:S06]  /*19ff0*/  FADD.FTZ R33, R207, R8 ;  /* 0x00000008cf217221 */ /* 0x000fcc0000010000 */
[----:B------:R-:W5:Y:S01]  /*1a000*/  MUFU.EX2 R34, R34 ;  /* 0x0000002200227308 */ /* 0x000f620000000800 */
[----:B----4-:R-:W-:Y:S01]  /*1a010*/  FADD.FTZ R8, R28, R31 ;  /* 0x0000001f1c087221 */ /* 0x010fe20000010000 */
[----:B------:R-:W-:-:S06]  /*1a020*/  FFMA.FTZ R66, R66, R3, -R7 ;  /* 0x0000000342427223 */ /* 0x000fcc0000010807 */
[----:B------:R-:W4:Y:S01]  /*1a030*/  MUFU.EX2 R25, R60 ;  /* 0x0000003c00197308 */ /* 0x000f220000000800 */
[----:B------:R-:W-:-:S04]  /*1a040*/  IMAD.HI R14, R14, 0x66666667, RZ ;  /* 0x666666670e0e7827 */ /* 0x000fc800078e02ff */
[----:B--2---:R-:W-:-:S03]  /*1a050*/  FADD.FTZ R6, R20, R33 ;  /* 0x0000002114067221 */ /* 0x004fc60000010000 */
[----:B------:R-:W2:Y:S01]  /*1a060*/  MUFU.EX2 R203, R38 ;  /* 0x0000002600cb7308 */ /* 0x000ea20000000800 */
[----:B---3--:R-:W-:-:S07]  /*1a070*/  FADD.FTZ R31, R21, R8 ;  /* 0x00000008151f7221 */ /* 0x008fce0000010000 */
[----:B------:R-:W3:Y:S01]  /*1a080*/  MUFU.EX2 R62, R62 ;  /* 0x0000003e003e7308 */ /* 0x000ee20000000800 */
[----:B------:R-:W-:Y:S01]  /*1a090*/  SHF.R.U32.HI R35, RZ, 0x1f, R14 ;  /* 0x0000001fff237819 */ /* 0x000fe2000001160e */
[----:B------:R-:W-:Y:S01]  /*1a0a0*/  FFMA.FTZ R68, R68, R3, -R7 ;  /* 0x0000000344447223 */ /* 0x000fe20000010807 */
[----:B0-----:R-:W-:-:S05]  /*1a0b0*/  FADD.FTZ R33, R201, R6 ;  /* 0x00000006c9217221 */ /* 0x001fca0000010000 */
[----:B------:R-:W0:Y:S01]  /*1a0c0*/  MUFU.EX2 R30, R30 ;  /* 0x0000001e001e7308 */ /* 0x000e220000000800 */
[----:B-1----:R-:W-:Y:S01]  /*1a0d0*/  FADD.FTZ R8, R58, R31 ;  /* 0x0000001f3a087221 */ /* 0x002fe20000010000 */
[----:B------:R-:W-:-:S06]  /*1a0e0*/  FFMA.FTZ R70, R70, R3, -R7 ;  /* 0x0000000346467223 */ /* 0x000fcc0000010807 */
[----:B------:R-:W1:Y:S01]  /*1a0f0*/  MUFU.EX2 R27, R64 ;  /* 0x00000040001b7308 */ /* 0x000e620000000800 */
[-CC-:B------:R-:W-:Y:S01]  /*1a100*/  FFMA.FTZ R46, R46, R3.reuse, -R29.reuse ;  /* 0x000000032e2e7223 */ /* 0x180fe2000001081d */
[-CC-:B------:R-:W-:Y:S01]  /*1a110*/  FFMA.FTZ R48, R48, R3.reuse, -R29.reuse ;  /* 0x0000000330307223 */ /* 0x180fe2000001081d */
[-CC-:B------:R-:W-:Y:S01]  /*1a120*/  FFMA.FTZ R76, R76, R3.reuse, -R29.reuse ;  /* 0x000000034c4c7223 */ /* 0x180fe2000001081d */
[-CC-:B------:R-:W-:Y:S01]  /*1a130*/  FFMA.FTZ R78, R78, R3.reuse, -R29.reuse ;  /* 0x000000034e4e7223 */ /* 0x180fe2000001081d */
[----:B------:R-:W-:-:S03]  /*1a140*/  FFMA.FTZ R80, R80, R3, -R29 ;  /* 0x0000000350507223 */ /* 0x000fc6000001081d */
[----:B------:R-:W1:Y:S01]  /*1a150*/  MUFU.EX2 R66, R66 ;  /* 0x0000004200427308 */ /* 0x000e620000000800 */
[----:B------:R-:W-:Y:S01]  /*1a160*/  FFMA.FTZ R82, R82, R3, -R29 ;  /* 0x0000000352527223 */ /* 0x000fe2000001081d */
[----:B------:R-:W-:Y:S01]  /*1a170*/  LEA.HI.SX32 R6, R14, R35, 0x1b ;  /* 0x000000230e067211 */ /* 0x000fe200078fdaff */
[----:B-----5:R-:W-:Y:S01]  /*1a180*/  FADD.FTZ R14, R34, R33 ;  /* 0x00000021220e7221 */ /* 0x020fe20000010000 */
[----:B----4-:R-:W-:-:S04]  /*1a190*/  FADD.FTZ R31, R25, R8 ;  /* 0x00000008191f7221 */ /* 0x010fc80000010000 */
[----:B------:R-:W4:Y:S01]  /*1a1a0*/  MUFU.EX2 R29, R68 ;  /* 0x00000044001d7308 */ /* 0x000f220000000800 */
[-C--:B------:R-:W-:Y:S01]  /*1a1b0*/  FFMA.FTZ R72, R72, R3.reuse, -R7 ;  /* 0x0000000348487223 */ /* 0x080fe20000010807 */
[----:B--2---:R-:W-:Y:S01]  /*1a1c0*/  FADD.FTZ R33, R203, R14 ;  /* 0x0000000ecb217221 */ /* 0x004fe20000010000 */
[----:B---3--:R-:W-:Y:S01]  /*1a1d0*/  FADD.FTZ R8, R62, R31 ;  /* 0x0000001f3e087221 */ /* 0x008fe20000010000 */
[-CC-:B------:R-:W-:Y:S01]  /*1a1e0*/  FFMA.FTZ R42, R42, R3.reuse, -R7.reuse ;  /* 0x000000032a2a7223 */ /* 0x180fe20000010807 */
[----:B------:R-:W-:-:S03]  /*1a1f0*/  FFMA.FTZ R74, R74, R3, -R7 ;  /* 0x000000034a4a7223 */ /* 0x000fc60000010807 */
[----:B------:R-:W2:Y:S01]  /*1a200*/  MUFU.EX2 R70, R70 ;  /* 0x0000004600467308 */ /* 0x000ea20000000800 */
[----:B------:R-:W-:Y:S01]  /*1a210*/  F2FP.BF16.F32.PACK_AB R205, R205, R12 ;  /* 0x0000000ccdcd723e */ /* 0x000fe200000010ff */
[----:B0-----:R-:W-:Y:S01]  /*1a220*/  FADD.FTZ R12, R30, R33 ;  /* 0x000000211e0c7221 */ /* 0x001fe20000010000 */
[----:B-1----:R-:W-:-:S05]  /*1a230*/  FADD.FTZ R33, R27, R8 ;  /* 0x000000081b217221 */ /* 0x002fca0000010000 */
[----:B------:R-:W0:Y:S01]  /*1a240*/  MUFU.EX2 R197, R46 ;  /* 0x0000002e00c57308 */ /* 0x000e220000000800 */
[----:B------:R-:W-:-:S07]  /*1a250*/  FADD.FTZ R8, R66, R33 ;  /* 0x0000002142087221 */ /* 0x000fce0000010000 */
[----:B------:R-:W1:Y:S01]  /*1a260*/  MUFU.EX2 R7, R72 ;  /* 0x0000004800077308 */ /* 0x000e620000000800 */
[----:B------:R-:W-:Y:S01]  /*1a270*/  F2FP.BF16.F32.PACK_AB R210, R9, R36 ;  /* 0x0000002409d2723e */ /* 0x000fe200000010ff */
[----:B----4-:R-:W-:-:S06]  /*1a280*/  FADD.FTZ R9, R29, R8 ;  /* 0x000000081d097221 */ /* 0x010fcc0000010000 */
[----:B------:R-:W3:Y:S08]  /*1a290*/  MUFU.EX2 R48, R48 ;  /* 0x0000003000307308 */ /* 0x000ef00000000800 */
[----:B------:R-:W4:Y:S01]  /*1a2a0*/  MUFU.EX2 R42, R42 ;  /* 0x0000002a002a7308 */ /* 0x000f220000000800 */
[----:B--2---:R-:W-:-:S07]  /*1a2b0*/  FADD.FTZ R8, R70, R9 ;  /* 0x0000000946087221 */ /* 0x004fce0000010000 */
[----:B------:R-:W2:Y:S01]  /*1a2c0*/  MUFU.EX2 R199, R76 ;  /* 0x0000004c00c77308 */ /* 0x000ea20000000800 */
[----:B0-----:R-:W-:Y:S01]  /*1a2d0*/  FADD.FTZ R31, R197, R12 ;  /* 0x0000000cc51f7221 */ /* 0x001fe20000010000 */
[----:B-1----:R-:W-:-:S06]  /*1a2e0*/  FADD.FTZ R9, R7, R8 ;  /* 0x0000000807097221 */ /* 0x002fcc0000010000 */
[----:B------:R-:W0:Y:S01]  /*1a2f0*/  MUFU.EX2 R78, R78 ;  /* 0x0000004e004e7308 */ /* 0x000e220000000800 */
[----:B------:R-:W-:Y:S01]  /*1a300*/  F2FP.BF16.F32.PACK_AB R207, R207, R10 ;  /* 0x0000000acfcf723e */ /* 0x000fe200000010ff */
[----:B---3--:R-:W-:-:S06]  /*1a310*/  FADD.FTZ R10, R48, R31 ;  /* 0x0000001f300a7221 */ /* 0x008fcc0000010000 */
[----:B------:R-:W1:Y:S01]  /*1a320*/  MUFU.EX2 R193, R80 ;  /* 0x0000005000c17308 */ /* 0x000e620000000800 */
[----:B----4-:R-:W-:Y:S01]  /*1a330*/  FADD.FTZ R226, R42, R9 ;  /* 0x000000092ae27221 */ /* 0x010fe20000010000 */
[----:B------:R-:W-:Y:S01]  /*1a340*/  VIADD R9, R2, 0xfffffffe ;  /* 0xfffffffe02097836 */ /* 0x000fe20000000000 */
[----:B------:R-:W-:-:S05]  /*1a350*/  VIMNMX R26, RZ, R6, !PT ;  /* 0x00000006ff1a7248 */ /* 0x000fca0007fe0100 */
[----:B------:R-:W3:Y:S01]  /*1a360*/  MUFU.EX2 R82, R82 ;  /* 0x0000005200527308 */ /* 0x000ee20000000800 */
[----:B--2---:R-:W-:Y:S01]  /*1a370*/  FADD.FTZ R33, R199, R10 ;  /* 0x0000000ac7217221 */ /* 0x004fe20000010000 */
[----:B------:R-:W-:-:S06]  /*1a380*/  ISETP.GE.AND P2, PT, R9, R26, PT ;  /* 0x0000001a0900720c */ /* 0x000fcc0003f46270 */
[----:B------:R3:W2:Y:S01]  /*1a390*/  MUFU.EX2 R195, R0 ;  /* 0x0000000000c37308 */ /* 0x0006a20000000800 */
[----:B0-----:R-:W-:-:S07]  /*1a3a0*/  FADD.FTZ R10, R78, R33 ;  /* 0x000000214e0a7221 */ /* 0x001fce0000010000 */
[----:B------:R-:W0:Y:S01]  /*1a3b0*/  MUFU.EX2 R31, R74 ;  /* 0x0000004a001f7308 */ /* 0x000e220000000800 */
[----:B------:R-:W-:Y:S01]  /*1a3c0*/  F2FP.BF16.F32.PACK_AB R204, R11, R44 ;  /* 0x0000002c0bcc723e */ /* 0x000fe200000010ff */
[----:B-1----:R-:W-:Y:S01]  /*1a3d0*/  FADD.FTZ R11, R193, R10 ;  /* 0x0000000ac10b7221 */ /* 0x002fe20000010000 */
[----:B------:R-:W-:Y:S03]  /*1a3e0*/  BSSY B0, `(.L_x_2899) ;  /* 0x00005a7000007945 */ /* 0x000fe60003800000 */
[----:B---3--:R-:W-:Y:S01]  /*1a3f0*/  FADD.FTZ R0, R82, R11 ;  /* 0x0000000b52007221 */ /* 0x008fe20000010000 */
[----:B------:R-:W-:Y:S01]  /*1a400*/  F2FP.BF16.F32.PACK_AB R209, R24, R209 ;  /* 0x000000d118d1723e */ /* 0x000fe200000010ff */
[----:B------:R1:W-:Y:S01]  /*1a410*/  STL [R1+0x58], R26 ;  /* 0x0000581a01007387 */ /* 0x0003e20000100800 */
[----:B------:R-:W-:Y:S01]  /*1a420*/  F2FP.BF16.F32.PACK_AB R211, R84, R211 ;  /* 0x000000d354d3723e */ /* 0x000fe200000010ff */
[----:B--2---:R-:W-:Y:S01]  /*1a430*/  FADD.FTZ R225, R195, R0 ;  /* 0x00000000c3e17221 */ /* 0x004fe20000010000 */
[----:B------:R-:W-:Y:S01]  /*1a440*/  F2FP.BF16.F32.PACK_AB R203, R203, R34 ;  /* 0x00000022cbcb723e */ /* 0x000fe200000010ff */
[----:B------:R-:W-:Y:S01]  /*1a450*/  IMAD.MOV.U32 R2, RZ, RZ, 0x3f800000 ;  /* 0x3f800000ff027424 */ /* 0x000fe200078e00ff */
[----:B------:R-:W-:Y:S01]  /*1a460*/  F2FP.BF16.F32.PACK_AB R197, R197, R30 ;  /* 0x0000001ec5c5723e */ /* 0x000fe200000010ff */
[----:B------:R-:W-:Y:S01]  /*1a470*/  IMAD.MOV.U32 R0, RZ, RZ, 0x3f800000 ;  /* 0x3f800000ff007424 */ /* 0x000fe200078e00ff */
[----:B------:R-:W-:-:S02]  /*1a480*/  F2FP.BF16.F32.PACK_AB R199, R199, R48 ;  /* 0x00000030c7c7723e */ /* 0x000fc400000010ff */
[----:B------:R-:W-:Y:S02]  /*1a490*/  CS2R R150, SRZ ;  /* 0x0000000000967805 */ /* 0x000fe4000001ff00 */
[----:B------:R-:W-:Y:S01]  /*1a4a0*/  F2FP.BF16.F32.PACK_AB R208, R13, R32 ;  /* 0x000000200dd0723e */ /* 0x000fe200000010ff */
[----:B0-----:R-:W-:Y:S01]  /*1a4b0*/  FADD.FTZ R226, R31, R226 ;  /* 0x000000e21fe27221 */ /* 0x001fe20000010000 */
[----:B------:R-:W-:Y:S02]  /*1a4c0*/  F2FP.BF16.F32.PACK_AB R206, R15, R52 ;  /* 0x000000340fce723e */ /* 0x000fe400000010ff */
[----:B------:R-:W-:Y:S02]  /*1a4d0*/  CS2R R148, SRZ ;  /* 0x0000000000947805 */ /* 0x000fe4000001ff00 */
[----:B------:R-:W-:Y:S02]  /*1a4e0*/  F2FP.BF16.F32.PACK_AB R200, R21, R28 ;  /* 0x0000001c15c8723e */ /* 0x000fe400000010ff */
[----:B------:R-:W-:-:S02]  /*1a4f0*/  CS2R R146, SRZ ;  /* 0x0000000000927805 */ /* 0x000fc4000001ff00 */
[----:B------:R-:W-:Y:S02]  /*1a500*/  F2FP.BF16.F32.PACK_AB R202, R25, R58 ;  /* 0x0000003a19ca723e */ /* 0x000fe400000010ff */
[----:B------:R-:W-:Y:S02]  /*1a510*/  CS2R R144, SRZ ;  /* 0x0000000000907805 */ /* 0x000fe4000001ff00 */
        /* <DEDUP_REMOVED lines=65> */
[----:B-1----:R-:W-:Y:S02]  /*1a930*/  CS2R R26, SRZ ;  /* 0x00000000001a7805 */ /* 0x002fe4000001ff00 */
[----:B------:R-:W-:Y:S01]  /*1a940*/  CS2R R24, SRZ ;  /* 0x0000000000187805 */ /* 0x000fe2000001ff00 */
[----:B------:R-:W-:Y:S06]  /*1a950*/  @!P2 BRA `(.L_x_2900) ;  /* 0x00000054003ca947 */ /* 0x000fec0003800000 */
[----:B------:R-:W-:Y:S01]  /*1a960*/  BSSY B1, `(.L_x_2901) ;  /* 0x000054d000017945 */ /* 0x000fe20003800000 */
[----:B------:R-:W-:Y:S02]  /*1a970*/  IMAD.MOV.U32 R13, RZ, RZ, R4 ;  /* 0x000000ffff0d7224 */ /* 0x000fe400078e0004 */
[----:B------:R-:W-:Y:S02]  /*1a980*/  IMAD.MOV.U32 R12, RZ, RZ, R5 ;  /* 0x000000ffff0c7224 */ /* 0x000fe400078e0005 */
[----:B------:R-:W-:Y:S02]  /*1a990*/  IMAD.MOV.U32 R8, RZ, RZ, R9 ;  /* 0x000000ffff087224 */ /* 0x000fe400078e0009 */
[----:B------:R-:W-:Y:S02]  /*1a9a0*/  IMAD.MOV.U32 R7, RZ, RZ, R224 ;  /* 0x000000ffff077224 */ /* 0x000fe400078e00e0 */
[----:B------:R-:W-:Y:S02]  /*1a9b0*/  IMAD.MOV.U32 R6, RZ, RZ, R219 ;  /* 0x000000ffff067224 */ /* 0x000fe400078e00db */
[----:B------:R-:W-:-:S02]  /*1a9c0*/  IMAD.MOV.U32 R2, RZ, RZ, 0x3f800000 ;  /* 0x3f800000ff027424 */ /* 0x000fc400078e00ff */
[----:B------:R-:W-:-:S07]  /*1a9d0*/  IMAD.MOV.U32 R151, RZ, RZ, RZ ;  /* 0x000000ffff977224 */ /* 0x000fce00078e00ff */
.L_x_2914:
[----:B------:R-:W-:-:S04]  /*1a9e0*/  ISETP.NE.AND P2, PT, R6, 0x1, PT ;  /* 0x000000010600780c */ /* 0x000fc80003f45270 */
[----:B------:R-:W-:-:S04]  /*1a9f0*/  SEL R224, RZ, 0x1, P2 ;  /* 0x00000001ffe07807 */ /* 0x000fc80001000000 */
[----:B------:R-:W-:Y:S01]  /*1aa00*/  LOP3.LUT R224, R7, R224, RZ, 0x3c, !PT ;  /* 0x000000e007e07212 */ /* 0x000fe200078e3cff */
[----:B------:R-:W-:Y:S06]  /*1aa10*/  @!P0 BRA `(.L_x_2902) ;  /* 0x0000000000048947 */ /* 0x000fec0003800000 */
[----:B------:R-:W-:Y:S01]  /*1aa20*/  BPT.TRAP 0x1 ;  /* 0x000000040000795c */ /* 0x000fe20000300000 */
.L_x_2902:
        /* <DEDUP_REMOVED lines=8> */
.L_x_2903:
        /* <DEDUP_REMOVED lines=8> */
.L_x_2905:
[----:B------:R-:W-:Y:S05]  /*1ab30*/  BSYNC B2 ;  /* 0x0000000000027941 */ /* 0x000fea0003800000 */
.L_x_2904:
[----:B------:R-:W2:Y:S01]  /*1ab40*/  LDL.64 R152, [R1+0x48] ;  /* 0x0000480001987983 */ /* 0x000ea20000100a00 */
[----:B01----:R-:W-:-:S03]  /*1ab50*/  IMAD.MOV.U32 R4, RZ, RZ, R3 ;  /* 0x000000ffff047224 */ /* 0x003fc600078e0003 */
[----:B------:R-:W3:Y:S01]  /*1ab60*/  LDL.64 R20, [R1+0x40] ;  /* 0x0000400001147983 */ /* 0x000ee20000100a00 */
[----:B------:R-:W-:Y:S01]  /*1ab70*/  IMAD.MOV.U32 R5, RZ, RZ, 0x40000040 ;  /* 0x40000040ff057424 */ /* 0x000fe200078e00ff */
[----:B------:R-:W-:-:S04]  /*1ab80*/  R2UR UR10, R4 ;  /* 0x00000000040a72ca */ /* 0x000fc800000e0000 */
[C---:B------:R-:W-:Y:S01]  /*1ab90*/  R2UR UR11, R5.reuse ;  /* 0x00000000050b72ca */ /* 0x040fe200000e0000 */
[----:B------:R-:W-:Y:S01]  /*1aba0*/  WARPGROUP.ARRIVE ;  /* 0x00000000000079c5 */ /* 0x000fe20000000000 */
[----:B------:R-:W-:Y:S01]  /*1abb0*/  IMAD.MOV.U32 R4, RZ, RZ, R11 ;  /* 0x000000ffff047224 */ /* 0x000fe200078e000b */
[----:B------:R-:W-:-:S04]  /*1abc0*/  R2UR UR19, R5 ;  /* 0x00000000051372ca */ /* 0x000fc800000e0000 */
[----:B------:R-:W-:Y:S01]  /*1abd0*/  R2UR UR18, R4 ;  /* 0x00000000041272ca */ /* 0x000fe200000e0000 */
[----:B------:R-:W-:Y:S01]  /*1abe0*/  IMAD.MOV.U32 R15, RZ, RZ, 0x40000040 ;  /* 0x40000040ff0f7424 */ /* 0x000fe200078e00ff */
[----:B------:R-:W-:-:S04]  /*1abf0*/  R2UR UR14, R14 ;  /* 0x000000000e0e72ca */ /* 0x000fc800000e0000 */
[----:B------:R-:W-:Y:S01]  /*1ac00*/  R2UR UR15, R15 ;  /* 0x000000000f0f72ca */ /* 0x000fe200000e0000 */
[----:B------:R-:W-:Y:S01]  /*1ac10*/  VIADD R10, R3, 0x180 ;  /* 0x00000180030a7836 */ /* 0x000fe20000000000 */
[----:B--2---:R-:W-:Y:S02]  /*1ac20*/  R2UR UR20, R152 ;  /* 0x00000000981472ca */ /* 0x004fe400000e0000 */
[----:B------:R-:W-:Y:S01]  /*1ac30*/  R2UR UR21, R153 ;  /* 0x00000000991572ca */ /* 0x000fe200000e0000 */
[----:B------:R-:W-:Y:S01]  /*1ac40*/  IMAD.MOV.U32 R11, RZ, RZ, 0x40000040 ;  /* 0x40000040ff0b7424 */ /* 0x000fe200078e00ff */
[----:B------:R-:W2:Y:S01]  /*1ac50*/  LDL.64 R152, [R1+0x38] ;  /* 0x0000380001987983 */ /* 0x000ea20000100a00 */
[----:B------:R-:W-:Y:S01]  /*1ac60*/  VIADD R4, R3, 0x200 ;  /* 0x0000020003047836 */ /* 0x000fe20000000000 */
[----:B------:R-:W-:Y:S02]  /*1ac70*/  R2UR UR27, R5 ;  /* 0x00000000051b72ca */ /* 0x000fe400000e0000 */
[----:B---3--:R-:W-:Y:S01]  /*1ac80*/  R2UR UR32, R20 ;  /* 0x00000000142072ca */ /* 0x008fe200000e0000 */
[----:B------:R-:W3:Y:S01]  /*1ac90*/  LDL.64 R14, [R1+0x28] ;  /* 0x00002800010e7983 */ /* 0x000ee20000100a00 */
[----:B------:R-:W-:-:S03]  /*1aca0*/  R2UR UR33, R21 ;  /* 0x00000000152172ca */ /* 0x000fc600000e0000 */
[----:B------:R-:W-:Y:S02]  /*1acb0*/  UMOV UR8, UR20 ;  /* 0x0000001400087c82 */ /* 0x000fe40008000000 */
[----:B------:R-:W-:Y:S01]  /*1acc0*/  UMOV UR9, UR21 ;  /* 0x0000001500097c82 */ /* 0x000fe20008000000 */
[----:B------:R-:W-:Y:S01]  /*1acd0*/  UMOV UR16, UR20 ;  /* 0x0000001400107c82 */ /* 0x000fe20008000000 */
[----:B------:R-:W-:Y:S01]  /*1ace0*/  HGMMA.64x16x16.F32.BF16 R184, gdesc[UR8], RZ, !UPT, gsb0 ;  /* 0x0020000008b879f0 */ /* 0x000fe2000c0018ff */
[----:B------:R-:W-:Y:S01]  /*1acf0*/  UMOV UR17, UR21 ;  /* 0x0000001500117c82 */ /* 0x000fe20008000000 */
[----:B------:R-:W-:Y:S01]  /*1ad00*/  UMOV UR12, UR20 ;  /* 0x00000014000c7c82 */ /* 0x000fe20008000000 */
[----:B------:R-:W-:Y:S01]  /*1ad10*/  UMOV UR13, UR21 ;  /* 0x00000015000d7c82 */ /* 0x000fe20008000000 */
[----:B------:R-:W-:Y:S02]  /*1ad20*/  R2UR UR6, R10 ;  /* 0x000000000a0672ca */ /* 0x000fe400000e0000 */
[----:B------:R-:W-:Y:S01]  /*1ad30*/  R2UR UR7, R11 ;  /* 0x000000000b0772ca */ /* 0x000fe200000e0000 */
[----:B------:R-:W-:Y:S01]  /*1ad40*/  UMOV UR4, UR20 ;  /* 0x0000001400047c82 */ /* 0x000fe20008000000 */
[----:B------:R-:W-:Y:S01]  /*1ad50*/  UMOV UR5, UR21 ;  /* 0x0000001500057c82 */ /* 0x000fe20008000000 */
[----:B------:R-:W-:Y:S01]  /*1ad60*/  R2UR UR26, R4 ;  /* 0x00000000041a72ca */ /* 0x000fe200000e0000 */
[----:B------:R-:W-:Y:S01]  /*1ad70*/  UMOV UR24, UR20 ;  /* 0x0000001400187c82 */ /* 0x000fe20008000000 */
[----:B------:R-:W-:Y:S01]  /*1ad80*/  UMOV UR25, UR21 ;  /* 0x0000001500197c82 */ /* 0x000fe20008000000 */
[----:B------:R-:W-:Y:S01]  /*1ad90*/  IMAD.MOV.U32 R5, RZ, RZ, 0x40000040 ;  /* 0x40000040ff057424 */ /* 0x000fe200078e00ff */
[----:B------:R-:W4:Y:S01]  /*1ada0*/  LDL.64 R20, [R1+0x30] ;  /* 0x0000300001147983 */ /* 0x000f220000100a00 */
[----:B------:R-:W-:-:S02]  /*1adb0*/  WARPGROUP.DEPBAR.LE gsb0, 0x0 ;  /* 0x00008000000079c5 */ /* 0x000fc40000010000 */
[----:B------:R-:W-:-:S06]  /*1adc0*/  WARPGROUP.ARRIVE ;  /* 0x00000000000079c5 */ /* 0x000fcc0000000000 */
[----:B------:R-:W-:Y:S03]  /*1add0*/  HGMMA.64x16x16.F32.BF16 R176, gdesc[UR16], RZ, !UPT, gsb0 ;  /* 0x0020000010b079f0 */ /* 0x000fe6000c0018ff */
[----:B------:R-:W-:Y:S02]  /*1ade0*/  WARPGROUP.DEPBAR.LE gsb0, 0x0 ;  /* 0x00008000000079c5 */ /* 0x000fe40000010000 */
[----:B------:R-:W-:-:S06]  /*1adf0*/  WARPGROUP.ARRIVE ;  /* 0x00000000000079c5 */ /* 0x000fcc0000000000 */
[----:B------:R-:W-:Y:S03]  /*1ae00*/  HGMMA.64x16x16.F32.BF16 R168, gdesc[UR12], RZ, !UPT, gsb0 ;  /* 0x002000000ca879f0 */ /* 0x000fe6000c0018ff */
[----:B------:R-:W-:Y:S02]  /*1ae10*/  WARPGROUP.DEPBAR.LE gsb0, 0x0 ;  /* 0x00008000000079c5 */ /* 0x000fe40000010000 */
[----:B------:R-:W-:-:S06]  /*1ae20*/  WARPGROUP.ARRIVE ;  /* 0x00000000000079c5 */ /* 0x000fcc0000000000 */
[----:B------:R-:W-:Y:S01]  /*1ae30*/  HGMMA.64x16x16.F32.BF16 R160, gdesc[UR4], RZ, !UPT, gsb0 ;  /* 0x0020000004a079f0 */ /* 0x000fe2000c0018ff */
[----:B------:R-:W-:Y:S02]  /*1ae40*/  VIADD R10, R3, 0x2 ;  /* 0x00000002030a7836 */ /* 0x000fe40000000000 */
[----:B------:R-:W-:Y:S01]  /*1ae50*/  IMAD.MOV.U32 R11, RZ, RZ, 0x40000040 ;  /* 0x40000040ff0b7424 */ /* 0x000fe200078e00ff */
[----:B------:R-:W-:Y:S02]  /*1ae60*/  WARPGROUP.DEPBAR.LE gsb0, 0x0 ;  /* 0x00008000000079c5 */ /* 0x000fe40000010000 */
[----:B------:R-:W-:Y:S02]  /*1ae70*/  R2UR UR10, R10 ;  /* 0x000000000a0a72ca */ /* 0x000fe400000e0000 */
[----:B--2---:R-:W-:Y:S02]  /*1ae80*/  R2UR UR28, R152 ;  /* 0x00000000981c72ca */ /* 0x004fe400000e0000 */
[----:B------:R-:W-:-:S02]  /*1ae90*/  R2UR UR29, R153 ;  /* 0x00000000991d72ca */ /* 0x000fc400000e0000 */
[----:B------:R-:W-:-:S06]  /*1aea0*/  WARPGROUP.ARRIVE ;  /* 0x00000000000079c5 */ /* 0x000fcc0000000000 */
[----:B------:R-:W-:Y:S01]  /*1aeb0*/  HGMMA.64x16x16.F32.BF16 R152, gdesc[UR24], RZ, !UPT, gsb0 ;  /* 0x00200000189879f0 */ /* 0x000fe2000c0018ff */
[----:B------:R-:W-:Y:S01]  /*1aec0*/  R2UR UR11, R11 ;  /* 0x000000000b0b72ca */ /* 0x000fe200000e0000 */
[----:B------:R-:W-:Y:S01]  /*1aed0*/  UMOV UR8, UR32 ;  /* 0x0000002000087c82 */ /* 0x000fe20008000000 */
[----:B------:R-:W-:Y:S01]  /*1aee0*/  UMOV UR9, UR33 ;  /* 0x0000002100097c82 */ /* 0x000fe20008000000 */
[----:B------:R-:W-:Y:S01]  /*1aef0*/  VIADD R4, R3, 0x82 ;  /* 0x0000008203047836 */ /* 0x000fe20000000000 */
[----:B------:R-:W-:Y:S02]  /*1af00*/  WARPGROUP.DEPBAR.LE gsb0, 0x0 ;  /* 0x00008000000079c5 */ /* 0x000fe40000010000 */
[----:B------:R-:W-:-:S07]  /*1af10*/  WARPGROUP.ARRIVE ;  /* 0x00000000000079c5 */ /* 0x000fce0000000000 */
[----:B------:R-:W-:Y:S01]  /*1af20*/  HGMMA.64x16x16.F32.BF16 R184, gdesc[UR8], R184, gsb0 ;  /* 0x0020000008b879f0 */ /* 0x000fe200080018b8 */
        /* <DEDUP_REMOVED lines=13> */
[----:B------:R-:W-:Y:S02]  /*1b000*/  VIADD R4, R3, 0x182 ;  /* 0x0000018203047836 */ /* 0x000fe40000000000 */
[----:B------:R-:W-:Y:S01]  /*1b010*/  IMAD.MOV.U32 R5, RZ, RZ, 0x40000040 ;  /* 0x40000040ff057424 */ /* 0x000fe200078e00ff */
[----:B------:R-:W-:Y:S01]  /*1b020*/  UMOV UR12, UR32 ;  /* 0x00000020000c7c82 */ /* 0x000fe20008000000 */
[----:B------:R-:W-:Y:S01]  /*1b030*/  UMOV UR13, UR33 ;  /* 0x00000021000d7c82 */ /* 0x000fe20008000000 */
        /* <DEDUP_REMOVED lines=11> */
[----:B------:R-:W-:Y:S01]  /*1b0f0*/  VIADD R4, R3, 0x202 ;  /* 0x0000020203047836 */ /* 0x000fe20000000000 */
[----:B------:R-:W-:Y:S01]  /*1b100*/  UMOV UR16, UR28 ;  /* 0x0000001c00107c82 */ /* 0x000fe20008000000 */
[----:B------:R-:W-:Y:S01]  /*1b110*/  UMOV UR17, UR29 ;  /* 0x0000001d00117c82 */ /* 0x000fe20008000000 */
[----:B----4-:R-:W-:Y:S01]  /*1b120*/  R2UR UR46, R20 ;  /* 0x00000000142e72ca */ /* 0x010fe200000e0000 */
[----:B------:R-:W2:Y:S01]  /*1b130*/  LDL.64 R10, [R1+0x20] ;  /* 0x00002000010a7983 */ /* 0x000ea20000100a00 */
[----:B------:R-:W-:-:S02]  /*1b140*/  WARPGROUP.DEPBAR.LE gsb0, 0x0 ;  /* 0x00008000000079c5 */ /* 0x000fc40000010000 */
[----:B------:R-:W-:-:S06]  /*1b150*/  WARPGROUP.ARRIVE ;  /* 0x00000000000079c5 */ /* 0x000fcc0000000000 */
        /* <DEDUP_REMOVED lines=45> */
[----:B------:R-:W-:Y:S01]  /*1b430*/  IMAD.MOV.U32 R5, RZ, RZ, 0x40000040 ;  /* 0x40000040ff057424 */ /* 0x000fe200078e00ff */
[----:B------:R-:W-:Y:S02]  /*1b440*/  R2UR UR47, R21 ;  /* 0x00000000152f72ca */ /* 0x000fe400000e0000 */
[----:B------:R-:W-:Y:S02]  /*1b450*/  R2UR UR30, R4 ;  /* 0x00000000041e72ca */ /* 0x000fe400000e0000 */
[----:B------:R-:W-:Y:S01]  /*1b460*/  R2UR UR31, R5 ;  /* 0x00000000051f72ca */ /* 0x000fe200000e0000 */
[----:B------:R-:W-:-:S08]  /*1b470*/  UMOV UR28, UR46 ;  /* 0x0000002e001c7c82 */ /* 0x000fd00008000000 */
[----:B------:R-:W-:Y:S01]  /*1b480*/  UMOV UR29, UR47 ;  /* 0x0000002f001d7c82 */ /* 0x000fe20008000000 */
[----:B------:R-:W-:Y:S02]  /*1b490*/  VIADD R4, R3, 0x86 ;  /* 0x0000008603047836 */ /* 0x000fe40000000000 */
        /* <DEDUP_REMOVED lines=16> */
[----:B------:R-:W-:Y:S02]  /*1b5a0*/  R2UR UR12, R4 ;  /* 0x00000000040c72ca */ /* 0x000fe400000e0000 */
[----:B------:R-:W-:-:S11]  /*1b5b0*/  R2UR UR13, R5 ;  /* 0x00000000050d72ca */ /* 0x000fd600000e0000 */
[----:B------:R-:W-:Y:S01]  /*1b5c0*/  UMOV UR30, UR12 ;  /* 0x0000000c001e7c82 */ /* 0x000fe20008000000 */
[----:B------:R-:W-:Y:S01]  /*1b5d0*/  UMOV UR12, UR46 ;  /* 0x0000002e000c7c82 */ /* 0x000fe20008000000 */
[----:B------:R-:W-:Y:S01]  /*1b5e0*/  UMOV UR31, UR13 ;  /* 0x0000000d001f7c82 */ /* 0x000fe20008000000 */
[----:B------:R-:W-:Y:S01]  /*1b5f0*/  UMOV UR13, UR47 ;  /* 0x0000002f000d7c82 */ /* 0x000fe20008000000 */
        /* <DEDUP_REMOVED lines=15> */
[----:B------:R-:W-:Y:S01]  /*1b6f0*/  VIADD R4, R3, 0x280 ;  /* 0x0000028003047836 */ /* 0x000fe20000000000 */
[----:B------:R-:W-:Y:S02]  /*1b700*/  WARPGROUP.DEPBAR.LE gsb0, 0x0 ;  /* 0x00008000000079c5 */ /* 0x000fe40000010000 */
[----:B------:R-:W-:-:S06]  /*1b710*/  WARPGROUP.ARRIVE ;  /* 0x00000000000079c5 */ /* 0x000fcc0000000000 */
[----:B------:R-:W-:Y:S01]  /*1b720*/  HGMMA.64x16x16.F32.BF16 R152, gdesc[UR28], R152, gsb0 ;  /* 0x002000001c9879f0 */ /* 0x000fe20008001898 */
        /* <DEDUP_REMOVED lines=42> */
[----:B------:R-:W-:Y:S02]  /*1b9d0*/  VIADD R4, R3, 0x282 ;  /* 0x0000028203047836 */ /* 0x000fe40000000000 */
[----:B------:R-:W-:-:S03]  /*1b9e0*/  IMAD.MOV.U32 R5, RZ, RZ, 0x40000040 ;  /* 0x40000040ff057424 */ /* 0x000fc600078e00ff */
[----:B------:R-:W-:Y:S01]  /*1b9f0*/  R2UR UR6, R4 ;  /* 0x00000000040672ca */ /* 0x000fe200000e0000 */
[----:B------:R-:W-:Y:S01]  /*1ba00*/  VIADD R4, R3, 0x302 ;  /* 0x0000030203047836 */ /* 0x000fe20000000000 */
[----:B------:R-:W-:Y:S01]  /*1ba10*/  R2UR UR7, R5 ;  /* 0x00000000050772ca */ /* 0x000fe200000e0000 */
[----:B------:R-:W-:-:S03]  /*1ba20*/  IMAD.MOV.U32 R5, RZ, RZ, 0x40000040 ;  /* 0x40000040ff057424 */ /* 0x000fc600078e00ff */
[----:B------:R-:W-:Y:S01]  /*1ba30*/  R2UR UR14, R4 ;  /* 0x00000000040e72ca */ /* 0x000fe200000e0000 */
[----:B------:R-:W-:Y:S02]  /*1ba40*/  WARPGROUP.DEPBAR.LE gsb0, 0x0 ;  /* 0x00008000000079c5 */ /* 0x000fe40000010000 */
[----:B------:R-:W-:-:S06]  /*1ba50*/  WARPGROUP.ARRIVE ;  /* 0x00000000000079c5 */ /* 0x000fcc0000000000 */
[----:B------:R-:W-:Y:S01]  /*1ba60*/  HGMMA.64x16x16.F32.BF16 R152, gdesc[UR24], R152, gsb0 ;  /* 0x00200000189879f0 */ /* 0x000fe20008001898 */
        /* <DEDUP_REMOVED lines=11> */
[----:B--2---:R-:W-:Y:S02]  /*1bb20*/  R2UR UR28, R10 ;  /* 0x000000000a1c72ca */ /* 0x004fe400000e0000 */
[----:B------:R-:W-:Y:S02]  /*1bb30*/  R2UR UR4, R4 ;  /* 0x00000000040472ca */ /* 0x000fe400000e0000 */
[----:B------:R-:W-:Y:S02]  /*1bb40*/  R2UR UR5, R5 ;  /* 0x00000000050572ca */ /* 0x000fe400000e0000 */
[----:B------:R-:W-:-:S02]  /*1bb50*/  R2UR UR29, R11 ;  /* 0x000000000b1d72ca */ /* 0x000fc400000e0000 */
[----:B------:R-:W2:Y:S07]  /*1bb60*/  LDL.64 R10, [R1+0x10] ;  /* 0x00001000010a7983 */ /* 0x000eae0000100a00 */
[----:B------:R-:W-:Y:S01]  /*1bb70*/  UMOV UR26, UR4 ;  /* 0x00000004001a7c82 */ /* 0x000fe20008000000 */
[----:B------:R-:W-:Y:S01]  /*1bb80*/  UMOV UR4, UR28 ;  /* 0x0000001c00047c82 */ /* 0x000fe20008000000 */
[----:B------:R-:W-:Y:S02]  /*1bb90*/  UMOV UR27, UR5 ;  /* 0x00000005001b7c82 */ /* 0x000fe40008000000 */
[----:B------:R-:W-:Y:S01]  /*1bba0*/  UMOV UR5, UR29 ;  /* 0x0000001d00057c82 */ /* 0x000fe20008000000 */
[----:B------:R-:W-:-:S02]  /*1bbb0*/  WARPGROUP.DEPBAR.LE gsb0, 0x0 ;  /* 0x00008000000079c5 */ /* 0x000fc40000010000 */
        /* <DEDUP_REMOVED lines=75> */
[----:B------:R-:W2:Y:S01]  /*1c070*/  LDL.64 R10, [R1] ;  /* 0x00000000010a7983 */ /* 0x000ea20000100a00 */
        /* <DEDUP_REMOVED lines=535> */
.L_x_2907:
[----:B------:R-:W-:Y:S01]  /*1e1f0*/  SHF.L.U32 R0, R7, 0x1f, RZ ;  /* 0x0000001f07007819 */ /* 0x000fe200000006ff */
[----:B------:R-:W-:-:S04]  /*1e200*/  IMAD R7, R6, 0x8, R22 ;  /* 0x0000000806077824 */ /* 0x000fc800078e0216 */
[----:B------:R0:W1:Y:S01]  /*1e210*/  SYNCS.PHASECHK.TRANS64.TRYWAIT P2, [R7+URZ+0x38850], R0 ;  /* 0x03885000070075a7 */ /* 0x000062000804017f */
[----:B------:R-:W-:Y:S05]  /*1e220*/  @!P0 BRA `(.L_x_2908) ;  /* 0x0000000000048947 */ /* 0x000fea0003800000 */
[----:B------:R-:W-:Y:S01]  /*1e230*/  BPT.TRAP 0x1 ;  /* 0x000000040000795c */ /* 0x000fe20000300000 */
.L_x_2908:
[----:B------:R-:W-:Y:S04]  /*1e240*/  BSSY B2, `(.L_x_2909) ;  /* 0x0000004000027945 */ /* 0x000fe80003800000 */
[----:B-1----:R-:W-:Y:S05]  /*1e250*/  @P2 BRA `(.L_x_2910) ;  /* 0x0000000000082947 */ /* 0x002fea0003800000 */
[----:B------:R-:W1:Y:S02]  /*1e260*/  SYNCS.PHASECHK.TRANS64.TRYWAIT P2, [R7+URZ+0x38850], R0 ;  /* 0x03885000070075a7 */ /* 0x000e64000804017f */
[----:B-1----:R-:W-:Y:S05]  /*1e270*/  @!P2 BRA `(.L_x_2911) ;  /* 0x0000013c00fca947 */ /* 0x002fea0003800000 */
.L_x_2910:
[----:B------:R-:W-:Y:S05]  /*1e280*/  BSYNC B2 ;  /* 0x0000000000027941 */ /* 0x000fea0003800000 */
.L_x_2909:
        /* <DEDUP_REMOVED lines=45> */
.L_x_2912:
[----:B------:R-:W2:Y:S01]  /*1e560*/  LDL R4, [R1+0x68] ;  /* 0x0000680001047983 */ /* 0x000ea20000100800 */
[----:B------:R-:W0:Y:S03]  /*1e570*/  @P1 LDC R2, c[0x0][0x44c] ;  /* 0x00011300ff021b82 */ /* 0x000e260000000800 */
[----:B------:R-:W2:Y:S04]  /*1e580*/  LDL R3, [R1+0x78] ;  /* 0x0000780001037983 */ /* 0x000ea80000100800 */
[----:B------:R-:W3:Y:S01]  /*1e590*/  LDL R196, [R1+0x74] ;  /* 0x0000740001c47983 */ /* 0x000ee20000100800 */
[----:B------:R-:W1:Y:S03]  /*1e5a0*/  @P1 LDC R0, c[0x0][0x450] ;  /* 0x00011400ff001b82 */ /* 0x000e660000000800 */
[----:B------:R-:W4:Y:S04]  /*1e5b0*/  LDL R195, [R1+0x70] ;  /* 0x0000700001c37983 */ /* 0x000f280000100800 */
[----:B------:R-:W4:Y:S01]  /*1e5c0*/  LDL R194, [R1+0x6c] ;  /* 0x00006c0001c27983 */ /* 0x000f220000100800 */
[----:B------:R-:W-:Y:S01]  /*1e5d0*/  FMUL.FTZ R11, R169, UR39 ;  /* 0x00000027a90b7c20 */ /* 0x000fe20008410000 */
[----:B------:R-:W-:Y:S01]  /*1e5e0*/  FMUL.FTZ R169, R173, UR39 ;  /* 0x00000027ada97c20 */ /* 0x000fe20008410000 */
[----:B------:R-:W-:Y:S01]  /*1e5f0*/  FMUL.FTZ R10, R172, UR39 ;  /* 0x00000027ac0a7c20 */ /* 0x000fe20008410000 */
[----:B------:R-:W-:Y:S01]  /*1e600*/  FMUL.FTZ R172, R160, UR39 ;  /* 0x00000027a0ac7c20 */ /* 0x000fe20008410000 */
[----:B------:R-:W-:-:S02]  /*1e610*/  IMAD.MOV.U32 R160, RZ, RZ, -0x50 ;  /* 0xffffffb0ffa07424 */ /* 0x000fc400078e00ff */
[----:B------:R-:W-:Y:S02]  /*1e620*/  FMUL.FTZ R6, R189, UR39 ;  /* 0x00000027bd067c20 */ /* 0x000fe40008410000 */
[----:B------:R-:W-:Y:S02]  /*1e630*/  IMAD R160, R8, R160, 0x1 ;  /* 0x0000000108a07424 */ /* 0x000fe400078e02a0 */
[----:B------:R-:W-:Y:S01]  /*1e640*/  FMUL.FTZ R176, R176, UR39 ;  /* 0x00000027b0b07c20 */ /* 0x000fe20008410000 */
[----:B------:R-:W-:Y:S01]  /*1e650*/  FMUL.FTZ R14, R168, UR39 ;  /* 0x00000027a80e7c20 */ /* 0x000fe20008410000 */
[----:B------:R-:W5:Y:S01]  /*1e660*/  MUFU.TANH R6, R6 ;  /* 0x0000000600067308 */ /* 0x000f620000002400 */
[----:B------:R-:W-:Y:S01]  /*1e670*/  FMUL.FTZ R161, R161, UR39 ;  /* 0x00000027a1a17c20 */ /* 0x000fe20008410000 */
[----:B------:R-:W-:-:S06]  /*1e680*/  FMUL.FTZ R164, R164, UR39 ;  /* 0x00000027a4a47c20 */ /* 0x000fcc0008410000 */
[----:B------:R-:W5:Y:S08]  /*1e690*/  MUFU.TANH R176, R176 ;  /* 0x000000b000b07308 */ /* 0x000f700000002400 */
[----:B------:R-:W5:Y:S01]  /*1e6a0*/  MUFU.TANH R14, R14 ;  /* 0x0000000e000e7308 */ /* 0x000f620000002400 */
[----:B------:R-:W-:-:S07]  /*1e6b0*/  FMUL.FTZ R21, R177, UR39 ;  /* 0x00000027b1157c20 */ /* 0x000fce0008410000 */
[----:B------:R-:W-:Y:S08]  /*1e6c0*/  MUFU.TANH R11, R11 ;  /* 0x0000000b000b7308 */ /* 0x000ff00000002400 */
[----:B------:R-:W-:Y:S01]  /*1e6d0*/  MUFU.TANH R161, R161 ;  /* 0x000000a100a17308 */ /* 0x000fe20000002400 */
[----:B------:R-:W-:-:S07]  /*1e6e0*/  FMUL.FTZ R20, R180, UR39 ;  /* 0x00000027b4147c20 */ /* 0x000fce0008410000 */
[----:B------:R-:W-:Y:S01]  /*1e6f0*/  MUFU.TANH R164, R164 ;  /* 0x000000a400a47308 */ /* 0x000fe20000002400 */
[----:B------:R-:W-:-:S07]  /*1e700*/  FMUL.FTZ R15, R181, UR39 ;  /* 0x00000027b50f7c20 */ /* 0x000fce0008410000 */
[----:B------:R-:W-:Y:S08]  /*1e710*/  MUFU.TANH R20, R20 ;  /* 0x0000001400147308 */ /* 0x000ff00000002400 */
[----:B------:R-:W-:Y:S08]  /*1e720*/  MUFU.TANH R21, R21 ;  /* 0x0000001500157308 */ /* 0x000ff00000002400 */
[----:B------:R-:W-:Y:S08]  /*1e730*/  MUFU.TANH R169, R169 ;  /* 0x000000a900a97308 */ /* 0x000ff00000002400 */
[----:B------:R-:W-:Y:S08]  /*1e740*/  MUFU.TANH R15, R15 ;  /* 0x0000000f000f7308 */ /* 0x000ff00000002400 */
[----:B------:R-:W-:Y:S01]  /*1e750*/  MUFU.TANH R10, R10 ;  /* 0x0000000a000a7308 */ /* 0x000fe20000002400 */
[----:B------:R-:W-:-:S07]  /*1e760*/  FMUL.FTZ R165, R165, UR39 ;  /* 0x00000027a5a57c20 */ /* 0x000fce0008410000 */
[----:B------:R-:W-:Y:S01]  /*1e770*/  MUFU.TANH R172, R172 ;  /* 0x000000ac00ac7308 */ /* 0x000fe20000002400 */
[----:B------:R-:W-:Y:S01]  /*1e780*/  FMUL.FTZ R5, R191, UR39 ;  /* 0x00000027bf057c20 */ /* 0x000fe20008410000 */
        /* <DEDUP_REMOVED lines=8> */
[----:B------:R-:W-:Y:S01]  /*1e810*/  FMUL.FTZ R171, R171, UR39 ;  /* 0x00000027abab7c20 */ /* 0x000fe20008410000 */
[----:B------:R-:W-:-:S05]  /*1e820*/  FMUL.FTZ R162, R162, UR39 ;  /* 0x00000027a2a27c20 */ /* 0x000fca0008410000 */
[----:B------:R-:W-:Y:S01]  /*1e830*/  MUFU.TANH R186, R186 ;  /* 0x000000ba00ba7308 */ /* 0x000fe20000002400 */
[----:B------:R-:W-:Y:S01]  /*1e840*/  FMUL.FTZ R189, R175, UR39 ;  /* 0x00000027afbd7c20 */ /* 0x000fe20008410000 */
[----:B------:R-:W-:-:S06]  /*1e850*/  FMUL.FTZ R190, R166, UR39 ;  /* 0x00000027a6be7c20 */ /* 0x000fcc0008410000 */
[----:B------:R-:W-:Y:S01]  /*1e860*/  MUFU.TANH R192, R192 ;  /* 0x000000c000c07308 */ /* 0x000fe20000002400 */
[----:B------:R-:W-:-:S07]  /*1e870*/  FMUL.FTZ R187, R154, UR39 ;  /* 0x000000279abb7c20 */ /* 0x000fce0008410000 */
[----:B------:R-:W-:Y:S01]  /*1e880*/  MUFU.TANH R5, R5 ;  /* 0x0000000500057308 */ /* 0x000fe20000002400 */
[----:B--2---:R-:W-:-:S04]  /*1e890*/  IMAD.IADD R3, R3, 0x1, R4 ;  /* 0x0000000103037824 */ /* 0x004fc800078e0204 */
[----:B0-----:R-:W-:-:S05]  /*1e8a0*/  @P1 IMAD.HI.U32 R2, R3, R2, RZ ;  /* 0x0000000203021227 */ /* 0x001fca00078e00ff */
[----:B-1----:R-:W-:-:S05]  /*1e8b0*/  @P1 SHF.R.U32.HI R3, RZ, R0, R2 ;  /* 0x00000000ff031219 */ /* 0x002fca0000011602 */
[----:B------:R-:W0:Y:S01]  /*1e8c0*/  SHFL.IDX PT, R173, R3, RZ, 0x1c1f ;  /* 0x001c1fff03ad7589 */ /* 0x000e2200000e0000 */
[----:B---3--:R-:W-:Y:S02]  /*1e8d0*/  IMAD R160, R196, -0x2, R160 ;  /* 0xfffffffec4a07824 */ /* 0x008fe400078e02a0 */
[----:B------:R-:W-:Y:S01]  /*1e8e0*/  FMUL.FTZ R2, R184, UR39 ;  /* 0x00000027b8027c20 */ /* 0x000fe20008410000 */
[----:B------:R-:W-:Y:S02]  /*1e8f0*/  FMUL.FTZ R0, R185, UR39 ;  /* 0x00000027b9007c20 */ /* 0x000fe40008410000 */
[----:B----4-:R-:W-:-:S03]  /*1e900*/  IADD3 R168, -R194, R160, R195 ;  /* 0x000000a0c2a87210 */ /* 0x010fc60007ffe1c3 */
[----:B------:R-:W1:Y:S01]  /*1e910*/  MUFU.TANH R2, R2 ;  /* 0x0000000200027308 */ /* 0x000e620000002400 */
[----:B------:R-:W-:-:S07]  /*1e920*/  FMUL.FTZ R4, R188, UR39 ;  /* 0x00000027bc047c20 */ /* 0x000fce0008410000 */
[----:B------:R-:W2:Y:S01]  /*1e930*/  MUFU.TANH R0, R0 ;  /* 0x0000000000007308 */ /* 0x000ea20000002400 */
[----:B0-----:R-:W-:-:S07]  /*1e940*/  IMAD.IADD R160, R168, 0x1, R173 ;  /* 0x00000001a8a07824 */ /* 0x001fce00078e02ad */
[----:B------:R-:W0:Y:S01]  /*1e950*/  MUFU.TANH R4, R4 ;  /* 0x0000000400047308 */ /* 0x000e220000002400 */
[C---:B------:R-:W-:Y:S02]  /*1e960*/  ISETP.GT.AND P5, PT, R160.reuse, 0x9, PT ;  /* 0x00000009a000780c */ /* 0x040fe40003fa4270 */
[----:B------:R-:W-:Y:S02]  /*1e970*/  ISETP.GT.AND P4, PT, R160, 0x10, PT ;  /* 0x00000010a000780c */ /* 0x000fe40003f84270 */
[----:B-----5:R-:W-:Y:S02]  /*1e980*/  FSEL R177, R6, -INF , P5 ;  /* 0xff80000006b17808 */ /* 0x020fe40002800000 */
[C---:B------:R-:W-:Y:S02]  /*1e990*/  ISETP.GT.AND P5, PT, R160.reuse, 0x20, PT ;  /* 0x00000020a000780c */ /* 0x040fe40003fa4270 */
[----:B------:R-:W-:Y:S02]  /*1e9a0*/  ISETP.GT.AND P3, PT, R160, RZ, PT ;  /* 0x000000ffa000720c */ /* 0x000fe40003f64270 */
[----:B------:R-:W-:-:S02]  /*1e9b0*/  FSEL R176, R176, -INF , P4 ;  /* 0xff800000b0b07808 */ /* 0x000fc40002000000 */
[----:B------:R-:W-:Y:S02]  /*1e9c0*/  ISETP.GT.AND P4, PT, R160, 0x21, PT ;  /* 0x00000021a000780c */ /* 0x000fe40003f84270 */
[----:B------:R-:W-:Y:S02]  /*1e9d0*/  FSEL R14, R14, -INF , P5 ;  /* 0xff8000000e0e7808 */ /* 0x000fe40002800000 */
[C---:B------:R-:W-:Y:S02]  /*1e9e0*/  ISETP.GT.AND P5, PT, R160.reuse, 0x31, PT ;  /* 0x00000031a000780c */ /* 0x040fe40003fa4270 */
[----:B------:R-:W-:Y:S02]  /*1e9f0*/  ISETP.GT.AND P2, PT, R160, 0x1, PT ;  /* 0x00000001a000780c */ /* 0x000fe40003f44270 */
[----:B-1----:R-:W-:Y:S01]  /*1ea00*/  FSEL R181, R2, -INF , P3 ;  /* 0xff80000002b57808 */ /* 0x002fe20001800000 */
[----:B------:R-:W-:Y:S01]  /*1ea10*/  FMUL.FTZ R185, R179, UR39 ;  /* 0x00000027b3b97c20 */ /* 0x000fe20008410000 */
[----:B------:R-:W-:-:S02]  /*1ea20*/  FSEL R11, R11, -INF , P4 ;  /* 0xff8000000b0b7808 */ /* 0x000fc40002000000 */
[C---:B------:R-:W-:Y:S02]  /*1ea30*/  ISETP.GT.AND P4, PT, R160.reuse, 0x38, PT ;  /* 0x00000038a000780c */ /* 0x040fe40003f84270 */
[----:B------:R-:W-:Y:S02]  /*1ea40*/  FSEL R2, R161, -INF , P5 ;  /* 0xff800000a1027808 */ /* 0x000fe40002800000 */
[----:B------:R-:W-:Y:S02]  /*1ea50*/  ISETP.GT.AND P6, PT, R160, 0x8, PT ;  /* 0x00000008a000780c */ /* 0x000fe40003fc4270 */
[----:B--2---:R-:W-:Y:S02]  /*1ea60*/  FSEL R179, R0, -INF , P2 ;  /* 0xff80000000b37808 */ /* 0x004fe40001000000 */
[----:B------:R-:W-:Y:S01]  /*1ea70*/  FMNMX.FTZ R161, R181, R12, !PT ;  /* 0x0000000cb5a17209 */ /* 0x000fe20007810000 */
[----:B------:R-:W-:Y:S01]  /*1ea80*/  FMUL.FTZ R184, R178, UR39 ;  /* 0x00000027b2b87c20 */ /* 0x000fe20008410000 */
[----:B------:R-:W-:-:S02]  /*1ea90*/  FSEL R0, R164, -INF , P4 ;  /* 0xff800000a4007808 */ /* 0x000fc40002000000 */
[----:B0-----:R-:W-:Y:S02]  /*1eaa0*/  FSEL R178, R4, -INF , P6 ;  /* 0xff80000004b27808 */ /* 0x001fe40003000000 */
[----:B------:R-:W-:Y:S02]  /*1eab0*/  FMNMX.FTZ R164, R179, R161, !PT ;  /* 0x000000a1b3a47209 */ /* 0x000fe40007810000 */
[----:B------:R-:W-:Y:S02]  /*1eac0*/  ISETP.GT.AND P2, PT, R160, 0x18, PT ;  /* 0x00000018a000780c */ /* 0x000fe40003f44270 */
[----:B------:R-:W-:Y:S02]  /*1ead0*/  FMNMX.FTZ R164, R178, R164, !PT ;  /* 0x000000a4b2a47209 */ /* 0x000fe40007810000 */
[----:B------:R-:W-:Y:S02]  /*1eae0*/  ISETP.GT.AND P3, PT, R160, 0x11, PT ;  /* 0x00000011a000780c */ /* 0x000fe40003f64270 */
[----:B------:R-:W-:-:S02]  /*1eaf0*/  FMNMX.FTZ R164, R177, R164, !PT ;  /* 0x000000a4b1a47209 */ /* 0x000fc40007810000 */
[----:B------:R-:W-:Y:S02]  /*1eb00*/  FSEL R20, R20, -INF , P2 ;  /* 0xff80000014147808 */ /* 0x000fe40001000000 */
[----:B------:R-:W-:Y:S02]  /*1eb10*/  ISETP.GT.AND P2, PT, R160, 0x29, PT ;  /* 0x00000029a000780c */ /* 0x000fe40003f44270 */
[----:B------:R-:W-:Y:S02]  /*1eb20*/  FSEL R21, R21, -INF , P3 ;  /* 0xff80000015157808 */ /* 0x000fe40001800000 */
[----:B------:R-:W-:Y:S02]  /*1eb30*/  FMNMX.FTZ R164, R176, R164, !PT ;  /* 0x000000a4b0a47209 */ /* 0x000fe40007810000 */
[----:B------:R-:W-:Y:S02]  /*1eb40*/  FSEL R6, R169, -INF , P2 ;  /* 0xff800000a9067808 */ /* 0x000fe40001000000 */
[----:B------:R-:W-:-:S02]  /*1eb50*/  ISETP.GT.AND P6, PT, R160, 0x19, PT ;  /* 0x00000019a000780c */ /* 0x000fc40003fc4270 */
[----:B------:R-:W-:Y:S02]  /*1eb60*/  FMNMX.FTZ R169, R21, R164, !PT ;  /* 0x000000a415a97209 */ /* 0x000fe40007810000 */
[----:B------:R-:W-:Y:S02]  /*1eb70*/  FSEL R15, R15, -INF , P6 ;  /* 0xff8000000f0f7808 */ /* 0x000fe40003000000 */
[----:B------:R-:W-:-:S04]  /*1eb80*/  FMNMX.FTZ R169, R20, R169, !PT ;  /* 0x000000a914a97209 */ /* 0x000fc80007810000 */
[----:B------:R-:W-:Y:S02]  /*1eb90*/  FMNMX.FTZ R169, R15, R169, !PT ;  /* 0x000000a90fa97209 */ /* 0x000fe40007810000 */
[----:B------:R-:W-:Y:S02]  /*1eba0*/  ISETP.GT.AND P3, PT, R160, 0x28, PT ;  /* 0x00000028a000780c */ /* 0x000fe40003f64270 */
[----:B------:R-:W-:Y:S01]  /*1ebb0*/  FMNMX.FTZ R169, R14, R169, !PT ;  /* 0x000000a90ea97209 */ /* 0x000fe20007810000 */
[----:B------:R0:W1:Y:S01]  /*1ebc0*/  MUFU.TANH R164, R165 ;  /* 0x000000a500a47308 */ /* 0x0000620000002400 */
[----:B------:R-:W-:Y:S02]  /*1ebd0*/  FSEL R10, R10, -INF , P3 ;  /* 0xff8000000a0a7808 */ /* 0x000fe40001800000 */
[----:B------:R-:W-:Y:S02]  /*1ebe0*/  FMNMX.FTZ R169, R11, R169, !PT ;  /* 0x000000a90ba97209 */ /* 0x000fe40007810000 */
[----:B------:R-:W-:Y:S01]  /*1ebf0*/  ISETP.GT.AND P6, PT, R160, 0x30, PT ;  /* 0x00000030a000780c */ /* 0x000fe20003fc4270 */
[----:B0-----:R-:W-:Y:S01]  /*1ec00*/  FMUL.FTZ R165, R152, UR39 ;  /* 0x0000002798a57c20 */ /* 0x001fe20008410000 */
[----:B------:R-:W-:Y:S01]  /*1ec10*/  FMNMX.FTZ R169, R10, R169, !PT ;  /* 0x000000a90aa97209 */ /* 0x000fe20007810000 */
[----:B------:R-:W-:Y:S01]  /*1ec20*/  FMUL.FTZ R152, R153, UR39 ;  /* 0x0000002799987c20 */ /* 0x000fe20008410000 */
[----:B------:R-:W-:Y:S01]  /*1ec30*/  FSEL R4, R172, -INF , P6 ;  /* 0xff800000ac047808 */ /* 0x000fe20003000000 */
[----:B------:R-:W-:Y:S01]  /*1ec40*/  FMUL.FTZ R153, R156, UR39 ;  /* 0x000000279c997c20 */ /* 0x000fe20008410000 */
[----:B------:R-:W-:Y:S01]  /*1ec50*/  FMNMX.FTZ R169, R6, R169, !PT ;  /* 0x000000a906a97209 */ /* 0x000fe20007810000 */
[----:B------:R-:W0:Y:S01]  /*1ec60*/  MUFU.TANH R165, R165 ;  /* 0x000000a500a57308 */ /* 0x000e220000002400 */
[----:B------:R-:W-:-:S02]  /*1ec70*/  FMUL.FTZ R156, R157, UR39 ;  /* 0x000000279d9c7c20 */ /* 0x000fc40008410000 */
[----:B------:R-:W-:-:S05]  /*1ec80*/  FMNMX.FTZ R169, R4, R169, !PT ;  /* 0x000000a904a97209 */ /* 0x000fca0007810000 */
[----:B------:R-:W2:Y:S01]  /*1ec90*/  MUFU.TANH R152, R152 ;  /* 0x0000009800987308 */ /* 0x000ea20000002400 */
[----:B------:R-:W-:Y:S02]  /*1eca0*/  ISETP.GT.AND P3, PT, R160, 0x39, PT ;  /* 0x00000039a000780c */ /* 0x000fe40003f64270 */
[----:B------:R-:W-:-:S05]  /*1ecb0*/  FMNMX.FTZ R157, R2, R169, !PT ;  /* 0x000000a9029d7209 */ /* 0x000fca0007810000 */
[----:B------:R-:W3:Y:S01]  /*1ecc0*/  MUFU.TANH R153, R153 ;  /* 0x0000009900997308 */ /* 0x000ee20000002400 */
[----:B------:R-:W-:Y:S02]  /*1ecd0*/  ISETP.GT.AND P2, PT, R160, 0x40, PT ;  /* 0x00000040a000780c */ /* 0x000fe40003f44270 */
[----:B-1----:R-:W-:Y:S02]  /*1ece0*/  FSEL R164, R164, -INF , P3 ;  /* 0xff800000a4a47808 */ /* 0x002fe40001800000 */
[----:B------:R-:W-:-:S03]  /*1ecf0*/  FMNMX.FTZ R157, R0, R157, !PT ;  /* 0x0000009d009d7209 */ /* 0x000fc60007810000 */
[----:B------:R-:W1:Y:S01]  /*1ed00*/  MUFU.TANH R156, R156 ;  /* 0x0000009c009c7308 */ /* 0x000e620000002400 */
[----:B------:R-:W-:Y:S02]  /*1ed10*/  ISETP.GT.AND P6, PT, R160, 0x41, PT ;  /* 0x00000041a000780c */ /* 0x000fe40003fc4270 */
[----:B0-----:R-:W-:Y:S02]  /*1ed20*/  FSEL R165, R165, -INF , P2 ;  /* 0xff800000a5a57808 */ /* 0x001fe40001000000 */
[----:B------:R-:W-:Y:S02]  /*1ed30*/  FMNMX.FTZ R169, R164, R157, !PT ;  /* 0x0000009da4a97209 */ /* 0x000fe40007810000 */
[----:B------:R-:W-:Y:S02]  /*1ed40*/  ISETP.GT.AND P5, PT, R160, 0x48, PT ;  /* 0x00000048a000780c */ /* 0x000fe40003fa4270 */
[----:B--2---:R-:W-:Y:S02]  /*1ed50*/  FSEL R157, R152, -INF , P6 ;  /* 0xff800000989d7808 */ /* 0x004fe40003000000 */
[----:B------:R-:W-:-:S02]  /*1ed60*/  FMNMX.FTZ R169, R165, R169, !PT ;  /* 0x000000a9a5a97209 */ /* 0x000fc40007810000 */
[----:B---3--:R-:W-:Y:S02]  /*1ed70*/  FSEL R153, R153, -INF , P5 ;  /* 0xff80000099997808 */ /* 0x008fe40002800000 */
[----:B------:R-:W-:Y:S02]  /*1ed80*/  FMNMX.FTZ R169, R157, R169, !PT ;  /* 0x000000a99da97209 */ /* 0x000fe40007810000 */
[----:B------:R-:W-:Y:S02]  /*1ed90*/  ISETP.GT.AND P4, PT, R160, 0x49, PT ;  /* 0x00000049a000780c */ /* 0x000fe40003f84270 */
[----:B------:R-:W-:Y:S02]  /*1eda0*/  FMNMX.FTZ R169, R153, R169, !PT ;  /* 0x000000a999a97209 */ /* 0x000fe40007810000 */
[----:B-1----:R-:W-:-:S04]  /*1edb0*/  FSEL R156, R156, -INF , P4 ;  /* 0xff8000009c9c7808 */ /* 0x002fc80002000000 */
[----:B------:R-:W-:Y:S02]  /*1edc0*/  FMNMX.FTZ R191, R156, R169, !PT ;  /* 0x000000a99cbf7209 */ /* 0x000fe40007810000 */
[----:B------:R0:W1:Y:S01]  /*1edd0*/  SHFL.IDX PT, R169, R3, 0x1, 0x1c1f ;  /* 0x003c1f0003a97f89 */ /* 0x00006200000e0000 */
[----:B------:R-:W2:Y:S01]  /*1ede0*/  MUFU.TANH R184, R184 ;  /* 0x000000b800b87308 */ /* 0x000ea20000002400 */
[----:B------:R-:W-:-:S07]  /*1edf0*/  FMUL.FTZ R188, R174, UR39 ;  /* 0x00000027aebc7c20 */ /* 0x000fce0008410000 */
[----:B0-----:R0:W-:Y:S01]  /*1ee00*/  MUFU.TANH R3, R163 ;  /* 0x000000a300037308 */ /* 0x0011e20000002400 */
[----:B------:R-:W-:Y:S01]  /*1ee10*/  FMUL.FTZ R152, R167, UR39 ;  /* 0x00000027a7987c20 */ /* 0x000fe20008410000 */
[----:B0-----:R-:W0:Y:S06]  /*1ee20*/  SHFL.BFLY PT, R163, R191, 0x2, 0x1f ;  /* 0x0c401f00bfa37f89 */ /* 0x001e2c00000e0000 */
[----:B------:R-:W3:Y:S01]  /*1ee30*/  MUFU.TANH R182, R182 ;  /* 0x000000b600b67308 */ /* 0x000ee20000002400 */
[----:B-1----:R-:W-:-:S07]  /*1ee40*/  IMAD.IADD R154, R168, 0x1, R169 ;  /* 0x00000001a89a7824 */ /* 0x002fce00078e02a9 */
[----:B------:R-:W1:Y:S08]  /*1ee50*/  MUFU.TANH R185, R185 ;  /* 0x000000b900b97308 */ /* 0x000e700000002400 */
[----:B------:R-:W4:Y:S01]  /*1ee60*/  MUFU.TANH R180, R180 ;  /* 0x000000b400b47308 */ /* 0x000f220000002400 */
[----:B------:R-:W-:-:S07]  /*1ee70*/  ISETP.GT.AND P2, PT, R154, 0x8, PT ;  /* 0x000000089a00780c */ /* 0x000fce0003f44270 */
[----:B------:R2:W5:Y:S08]  /*1ee80*/  MUFU.TANH R160, R170 ;  /* 0x000000aa00a07308 */ /* 0x0005700000002400 */
[----:B------:R1:W0:Y:S01]  /*1ee90*/  MUFU.TANH R161, R171 ;  /* 0x000000ab00a17308 */ /* 0x0002220000002400 */
[C---:B------:R-:W-:Y:S02]  /*1eea0*/  ISETP.GT.AND P4, PT, R154.reuse, RZ, PT ;  /* 0x000000ff9a00720c */ /* 0x040fe40003f84270 */
[----:B------:R-:W-:-:S05]  /*1eeb0*/  ISETP.GT.AND P3, PT, R154, 0x1, PT ;  /* 0x000000019a00780c */ /* 0x000fca0003f64270 */
[----:B------:R-:W0:Y:S01]  /*1eec0*/  MUFU.TANH R162, R162 ;  /* 0x000000a200a27308 */ /* 0x000e220000002400 */
[C---:B------:R-:W-:Y:S02]  /*1eed0*/  ISETP.GT.AND P6, PT, R154.reuse, 0x9, PT ;  /* 0x000000099a00780c */ /* 0x040fe40003fc4270 */
[----:B------:R-:W-:-:S05]  /*1eee0*/  ISETP.GT.AND P5, PT, R154, 0x10, PT ;  /* 0x000000109a00780c */ /* 0x000fca0003fa4270 */
[----:B------:R-:W0:Y:S01]  /*1eef0*/  MUFU.TANH R188, R188 ;  /* 0x000000bc00bc7308 */ /* 0x000e220000002400 */
[----:B------:R-:W-:-:S07]  /*1ef00*/  FSEL R168, R186, -INF , P2 ;  /* 0xff800000baa87808 */ /* 0x000fce0001000000 */
[----:B------:R-:W0:Y:S01]  /*1ef10*/  MUFU.TANH R189, R189 ;  /* 0x000000bd00bd7308 */ /* 0x000e220000002400 */
[----:B------:R-:W-:-:S07]  /*1ef20*/  FSEL R166, R193, -INF , P4 ;  /* 0xff800000c1a67808 */ /* 0x000fce0002000000 */
[----:B------:R-:W0:Y:S01]  /*1ef30*/  MUFU.TANH R190, R190 ;  /* 0x000000be00be7308 */ /* 0x000e220000002400 */
[----:B------:R-:W-:Y:S02]  /*1ef40*/  FSEL R167, R192, -INF , P3 ;  /* 0xff800000c0a77808 */ /* 0x000fe40001800000 */
[----:B------:R-:W-:Y:S02]  /*1ef50*/  ISETP.GT.AND P2, PT, R154, 0x19, PT ;  /* 0x000000199a00780c */ /* 0x000fe40003f44270 */
[----:B------:R-:W-:-:S03]  /*1ef60*/  FSEL R169, R5, -INF , P6 ;  /* 0xff80000005a97808 */ /* 0x000fc60003000000 */
[----:B------:R-:W0:Y:S01]  /*1ef70*/  MUFU.TANH R152, R152 ;  /* 0x0000009800987308 */ /* 0x000e220000002400 */
[----:B--2---:R-:W-:Y:S02]  /*1ef80*/  FSEL R170, R184, -INF , P5 ;  /* 0xff800000b8aa7808 */ /* 0x004fe40002800000 */
[C---:B------:R-:W-:Y:S02]  /*1ef90*/  ISETP.GT.AND P4, PT, R154.reuse, 0x11, PT ;  /* 0x000000119a00780c */ /* 0x040fe40003f84270 */
[C---:B------:R-:W-:Y:S02]  /*1efa0*/  ISETP.GT.AND P3, PT, R154.reuse, 0x18, PT ;  /* 0x000000189a00780c */ /* 0x040fe40003f64270 */
[C---:B------:R-:W-:Y:S02]  /*1efb0*/  ISETP.GT.AND P6, PT, R154.reuse, 0x20, PT ;  /* 0x000000209a00780c */ /* 0x040fe40003fc4270 */
[----:B------:R-:W-:Y:S02]  /*1efc0*/  ISETP.GT.AND P5, PT, R154, 0x21, PT ;  /* 0x000000219a00780c */ /* 0x000fe40003fa4270 */
[----:B---3--:R-:W-:-:S02]  /*1efd0*/  FSEL R173, R182, -INF , P2 ;  /* 0xff800000b6ad7808 */ /* 0x008fc40001000000 */
[----:B-1----:R-:W-:Y:S02]  /*1efe0*/  FSEL R171, R185, -INF , P4 ;  /* 0xff800000b9ab7808 */ /* 0x002fe40002000000 */
[----:B----4-:R-:W-:Y:S02]  /*1eff0*/  FSEL R172, R180, -INF , P3 ;  /* 0xff800000b4ac7808 */ /* 0x010fe40001800000 */
[----:B------:R-:W-:Y:S02]  /*1f000*/  ISETP.GT.AND P2, PT, R154, 0x30, PT ;  /* 0x000000309a00780c */ /* 0x000fe40003f44270 */
[----:B-----5:R-:W-:Y:S02]  /*1f010*/  FSEL R174, R160, -INF , P6 ;  /* 0xff800000a0ae7808 */ /* 0x020fe40003000000 */
[----:B0-----:R-:W-:Y:S02]  /*1f020*/  FSEL R175, R161, -INF , P5 ;  /* 0xff800000a1af7808 */ /* 0x001fe40002800000 */
[----:B------:R-:W-:-:S02]  /*1f030*/  ISETP.GT.AND P4, PT, R154, 0x28, PT ;  /* 0x000000289a00780c */ /* 0x000fc40003f84270 */
[C---:B------:R-:W-:Y:S02]  /*1f040*/  ISETP.GT.AND P3, PT, R154.reuse, 0x29, PT ;  /* 0x000000299a00780c */ /* 0x040fe40003f64270 */
[C---:B------:R-:W-:Y:S02]  /*1f050*/  ISETP.GT.AND P6, PT, R154.reuse, 0x31, PT ;  /* 0x000000319a00780c */ /* 0x040fe40003fc4270 */
[----:B------:R-:W-:Y:S01]  /*1f060*/  ISETP.GT.AND P5, PT, R154, 0x38, PT ;  /* 0x000000389a00780c */ /* 0x000fe20003fa4270 */
[----:B------:R-:W-:Y:S01]  /*1f070*/  FMUL.FTZ R183, R155, UR39 ;  /* 0x000000279bb77c20 */ /* 0x000fe20008410000 */
[----:B------:R-:W-:Y:S02]  /*1f080*/  FMNMX.FTZ R191, R191, R163, !PT ;  /* 0x000000a3bfbf7209 */ /* 0x000fe40007810000 */
[----:B------:R-:W-:Y:S02]  /*1f090*/  FSEL R163, R162, -INF , P2 ;  /* 0xff800000a2a37808 */ /* 0x000fe40001000000 */
[----:B------:R-:W-:-:S02]  /*1f0a0*/  FSEL R155, R188, -INF , P4 ;  /* 0xff800000bc9b7808 */ /* 0x000fc40002000000 */
[----:B------:R-:W-:Y:S02]  /*1f0b0*/  FSEL R160, R189, -INF , P3 ;  /* 0xff800000bda07808 */ /* 0x000fe40001800000 */
[----:B------:R-:W-:Y:S02]  /*1f0c0*/  FSEL R161, R3, -INF , P6 ;  /* 0xff80000003a17808 */ /* 0x000fe40003000000 */
[----:B------:R-:W-:Y:S02]  /*1f0d0*/  FSEL R162, R190, -INF , P5 ;  /* 0xff800000bea27808 */ /* 0x000fe40002800000 */
[C---:B------:R-:W-:Y:S02]  /*1f0e0*/  ISETP.GT.AND P4, PT, R154.reuse, 0x39, PT ;  /* 0x000000399a00780c */ /* 0x040fe40003f84270 */
[C---:B------:R-:W-:Y:S02]  /*1f0f0*/  ISETP.GT.AND P3, PT, R154.reuse, 0x40, PT ;  /* 0x000000409a00780c */ /* 0x040fe40003f64270 */
[----:B------:R-:W-:-:S02]  /*1f100*/  ISETP.GT.AND P2, PT, R154, 0x41, PT ;  /* 0x000000419a00780c */ /* 0x000fc40003f44270 */
[C---:B------:R-:W-:Y:S02]  /*1f110*/  ISETP.GT.AND P6, PT, R154.reuse, 0x48, PT ;  /* 0x000000489a00780c */ /* 0x040fe40003fc4270 */
[----:B------:R-:W-:Y:S02]  /*1f120*/  ISETP.GT.AND P5, PT, R154, 0x49, PT ;  /* 0x000000499a00780c */ /* 0x000fe40003fa4270 */
[----:B------:R-:W-:Y:S01]  /*1f130*/  FMNMX.FTZ R154, R166, R13, !PT ;  /* 0x0000000da69a7209 */ /* 0x000fe20007810000 */
[----:B------:R-:W-:Y:S01]  /*1f140*/  FMUL.FTZ R182, R158, UR39 ;  /* 0x000000279eb67c20 */ /* 0x000fe20008410000 */
[----:B------:R-:W-:Y:S02]  /*1f150*/  FSEL R158, R152, -INF , P4 ;  /* 0xff800000989e7808 */ /* 0x000fe40002000000 */
[----:B------:R-:W-:Y:S01]  /*1f160*/  FMNMX.FTZ R152, R167, R154, !PT ;  /* 0x0000009aa7987209 */ /* 0x000fe20007810000 */
[----:B------:R-:W0:Y:S03]  /*1f170*/  SHFL.BFLY PT, R5, R191, 0x1, 0x1f ;  /* 0x0c201f00bf057f89 */ /* 0x000e2600000e0000 */
[----:B------:R-:W-:-:S04]  /*1f180*/  FMNMX.FTZ R152, R168, R152, !PT ;  /* 0x00000098a8987209 */ /* 0x000fc80007810000 */
[----:B------:R-:W-:-:S04]  /*1f190*/  FMNMX.FTZ R152, R169, R152, !PT ;  /* 0x00000098a9987209 */ /* 0x000fc80007810000 */
[----:B------:R-:W-:-:S04]  /*1f1a0*/  FMNMX.FTZ R152, R170, R152, !PT ;  /* 0x00000098aa987209 */ /* 0x000fc80007810000 */
[----:B------:R-:W-:-:S04]  /*1f1b0*/  FMNMX.FTZ R152, R171, R152, !PT ;  /* 0x00000098ab987209 */ /* 0x000fc80007810000 */
[----:B------:R-:W-:-:S04]  /*1f1c0*/  FMNMX.FTZ R152, R172, R152, !PT ;  /* 0x00000098ac987209 */ /* 0x000fc80007810000 */
[----:B------:R-:W-:Y:S01]  /*1f1d0*/  FMNMX.FTZ R152, R173, R152, !PT ;  /* 0x00000098ad987209 */ /* 0x000fe20007810000 */
[----:B------:R-:W-:Y:S01]  /*1f1e0*/  IMAD.U32 R3, RZ, RZ, UR43 ;  /* 0x0000002bff037e24 */ /* 0x000fe2000f8e00ff */
[----:B0-----:R-:W-:Y:S02]  /*1f1f0*/  FMNMX.FTZ R5, R191, R5, !PT ;  /* 0x00000005bf057209 */ /* 0x001fe40007810000 */
[----:B------:R-:W-:Y:S02]  /*1f200*/  FMNMX.FTZ R152, R174, R152, !PT ;  /* 0x00000098ae987209 */ /* 0x000fe40007810000 */
[C---:B------:R-:W-:Y:S01]  /*1f210*/  FSETP.NEU.FTZ.AND P4, PT, R5.reuse, -INF , PT ;  /* 0xff8000000500780b */ /* 0x040fe20003f9d000 */
[----:B------:R-:W-:Y:S01]  /*1f220*/  FMUL.FTZ R180, R5, R3 ;  /* 0x0000000305b47220 */ /* 0x000fe20000410000 */
[----:B------:R-:W-:Y:S01]  /*1f230*/  FMNMX.FTZ R152, R175, R152, !PT ;  /* 0x00000098af987209 */ /* 0x000fe20007810000 */
[----:B------:R-:W-:Y:S03]  /*1f240*/  MUFU.TANH R187, R187 ;  /* 0x000000bb00bb7308 */ /* 0x000fe60000002400 */
[----:B------:R-:W-:-:S02]  /*1f250*/  FMNMX.FTZ R152, R155, R152, !PT ;  /* 0x000000989b987209 */ /* 0x000fc40007810000 */
[----:B------:R-:W-:Y:S02]  /*1f260*/  FSEL R180, R180, RZ, P4 ;  /* 0x000000ffb4b47208 */ /* 0x000fe40002000000 */
[----:B------:R-:W-:Y:S01]  /*1f270*/  FMNMX.FTZ R152, R160, R152, !PT ;  /* 0x00000098a0987209 */ /* 0x000fe20007810000 */
[----:B------:R-:W0:Y:S02]  /*1f280*/  MUFU.TANH R183, R183 ;  /* 0x000000b700b77308 */ /* 0x000e240000002400 */
[----:B------:R-:W-:Y:S01]  /*1f290*/  FFMA.FTZ R154, R177, R3, -R180 ;  /* 0x00000003b19a7223 */ /* 0x000fe200000108b4 */
[----:B------:R-:W-:Y:S01]  /*1f2a0*/  FMNMX.FTZ R177, R163, R152, !PT ;  /* 0x00000098a3b17209 */ /* 0x000fe20007810000 */
[----:B------:R-:W-:-:S03]  /*1f2b0*/  FMUL.FTZ R184, R159, UR39 ;  /* 0x000000279fb87c20 */ /* 0x000fc60008410000 */
[----:B------:R-:W-:Y:S01]  /*1f2c0*/  FMNMX.FTZ R177, R161, R177, !PT ;  /* 0x000000b1a1b17209 */ /* 0x000fe20007810000 */
[----:B------:R-:W1:Y:S01]  /*1f2d0*/  MUFU.TANH R182, R182 ;  /* 0x000000b600b67308 */ /* 0x000e620000002400 */
[-CC-:B------:R-:W-:Y:S01]  /*1f2e0*/  FFMA.FTZ R176, R176, R3.reuse, -R180.reuse ;  /* 0x00000003b0b07223 */ /* 0x180fe200000108b4 */
[----:B------:R-:W-:Y:S01]  /*1f2f0*/  FFMA.FTZ R204, R21, R3, -R180 ;  /* 0x0000000315cc7223 */ /* 0x000fe200000108b4 */
[----:B------:R-:W-:-:S05]  /*1f300*/  FMNMX.FTZ R21, R162, R177, !PT ;  /* 0x000000b1a2157209 */ /* 0x000fca0007810000 */
[----:B------:R-:W2:Y:S01]  /*1f310*/  MUFU.TANH R184, R184 ;  /* 0x000000b800b87308 */ /* 0x000ea20000002400 */
[----:B------:R-:W-:Y:S02]  /*1f320*/  FMNMX.FTZ R21, R158, R21, !PT ;  /* 0x000000159e157209 */ /* 0x000fe40007810000 */
[----:B0-----:R-:W-:-:S05]  /*1f330*/  FSEL R177, R183, -INF , P2 ;  /* 0xff800000b7b17808 */ /* 0x001fca0001000000 */
[----:B------:R0:W-:Y:S01]  /*1f340*/  MUFU.EX2 R152, R176 ;  /* 0x000000b000987308 */ /* 0x0001e20000000800 */
[----:B------:R-:W-:Y:S01]  /*1f350*/  FFMA.FTZ R210, R178, R3, -R180 ;  /* 0x00000003b2d27223 */ /* 0x000fe200000108b4 */
[----:B0-----:R-:W-:-:S04]  /*1f360*/  FSEL R176, R187, -INF , P3 ;  /* 0xff800000bbb07808 */ /* 0x001fc80001800000 */
[----:B------:R-:W-:Y:S02]  /*1f370*/  FMNMX.FTZ R21, R176, R21, !PT ;  /* 0x00000015b0157209 */ /* 0x000fe40007810000 */
[----:B-1----:R-:W-:Y:S02]  /*1f380*/  FSEL R178, R182, -INF , P6 ;  /* 0xff800000b6b27808 */ /* 0x002fe40003000000 */
[----:B------:R-:W-:Y:S01]  /*1f390*/  FMNMX.FTZ R21, R177, R21, !PT ;  /* 0x00000015b1157209 */ /* 0x000fe20007810000 */
[-CC-:B------:R-:W-:Y:S01]  /*1f3a0*/  FFMA.FTZ R208, R181, R3.reuse, -R180.reuse ;  /* 0x00000003b5d07223 */ /* 0x180fe200000108b4 */
[----:B------:R-:W-:Y:S01]  /*1f3b0*/  FFMA.FTZ R159, R179, R3, -R180 ;  /* 0x00000003b39f7223 */ /* 0x000fe200000108b4 */
[----:B--2---:R-:W-:Y:S02]  /*1f3c0*/  FSEL R179, R184, -INF , P5 ;  /* 0xff800000b8b37808 */ /* 0x004fe40002800000 */
[----:B------:R-:W-:-:S04]  /*1f3d0*/  FMNMX.FTZ R181, R178, R21, !PT ;  /* 0x00000015b2b57209 */ /* 0x000fc80007810000 */
[----:B------:R-:W-:Y:S01]  /*1f3e0*/  FMNMX.FTZ R181, R179, R181, !PT ;  /* 0x000000b5b3b57209 */ /* 0x000fe20007810000 */
[----:B------:R-:W-:-:S04]  /*1f3f0*/  FFMA.FTZ R200, R14, R3, -R180 ;  /* 0x000000030ec87223 */ /* 0x000fc800000108b4 */
[----:B------:R-:W0:Y:S01]  /*1f400*/  SHFL.BFLY PT, R14, R181, 0x2, 0x1f ;  /* 0x0c401f00b50e7f89 */ /* 0x000e2200000e0000 */
[-CC-:B------:R-:W-:Y:S01]  /*1f410*/  FFMA.FTZ R196, R4, R3.reuse, -R180.reuse ;  /* 0x0000000304c47223 */ /* 0x180fe200000108b4 */
[----:B0-----:R-:W-:Y:S01]  /*1f420*/  FMNMX.FTZ R4, R181, R14, !PT ;  /* 0x0000000eb5047209 */ /* 0x001fe20007810000 */
[----:B------:R-:W-:-:S04]  /*1f430*/  FFMA.FTZ R14, R2, R3, -R180 ;  /* 0x00000003020e7223 */ /* 0x000fc800000108b4 */
[----:B------:R-:W0:Y:S01]  /*1f440*/  SHFL.BFLY PT, R2, R4, 0x1, 0x1f ;  /* 0x0c201f0004027f89 */ /* 0x000e2200000e0000 */
[-CC-:B------:R-:W-:Y:S01]  /*1f450*/  FFMA.FTZ R198, R0, R3.reuse, -R180.reuse ;  /* 0x0000000300c67223 */ /* 0x180fe200000108b4 */
[----:B------:R-:W-:Y:S01]  /*1f460*/  FFMA.FTZ R194, R156, R3, -R180 ;  /* 0x000000039cc27223 */ /* 0x000fe200000108b4 */
[----:B------:R-:W-:-:S05]  /*1f470*/  FSEL R0, R5, RZ, P4 ;  /* 0x000000ff05007208 */ /* 0x000fca0002000000 */
[----:B------:R-:W-:Y:S01]  /*1f480*/  FADD.FTZ R0, -R0, R12 ;  /* 0x0000000c00007221 */ /* 0x000fe20000010100 */
[----:B0-----:R-:W-:-:S04]  /*1f490*/  FMNMX.FTZ R4, R4, R2, !PT ;  /* 0x0000000204047209 */ /* 0x001fc80007810000 */
[C---:B------:R-:W-:Y:S01]  /*1f4a0*/  FSETP.NEU.FTZ.AND P2, PT, R4.reuse, -INF , PT ;  /* 0xff8000000400780b */ /* 0x040fe20003f5d000 */
[----:B------:R-:W-:-:S03]  /*1f4b0*/  FMUL.FTZ R156, R4, R3 ;  /* 0x00000003049c7220 */ /* 0x000fc60000410000 */
[----:B------:R-:W-:Y:S02]  /*1f4c0*/  FSEL R2, R4, RZ, P2 ;  /* 0x000000ff04027208 */ /* 0x000fe40001000000 */
[----:B------:R-:W-:-:S03]  /*1f4d0*/  FSEL R156, R156, RZ, P2 ;  /* 0x000000ff9c9c7208 */ /* 0x000fc60001000000 */
[----:B------:R-:W-:Y:S01]  /*1f4e0*/  FADD.FTZ R2, -R2, R13 ;  /* 0x0000000d02027221 */ /* 0x000fe20000010100 */
[-C--:B------:R-:W-:Y:S01]  /*1f4f0*/  FMUL.FTZ R0, R0, R3.reuse ;  /* 0x0000000300007220 */ /* 0x080fe20000410000 */
[-C--:B------:R-:W-:Y:S02]  /*1f500*/  FFMA.FTZ R209, R166, R3.reuse, -R156 ;  /* 0x00000003a6d17223 */ /* 0x080fe4000001089c */
[-C--:B------:R-:W-:Y:S01]  /*1f510*/  FMUL.FTZ R2, R2, R3.reuse ;  /* 0x0000000302027220 */ /* 0x080fe20000410000 */
[-C--:B------:R-:W-:Y:S01]  /*1f520*/  FFMA.FTZ R192, R165, R3.reuse, -R180 ;  /* 0x00000003a5c07223 */ /* 0x080fe200000108b4 */
[-CC-:B------:R-:W-:Y:S01]  /*1f530*/  FFMA.FTZ R165, R167, R3.reuse, -R156.reuse ;  /* 0x00000003a7a57223 */ /* 0x180fe2000001089c */
[----:B------:R-:W-:Y:S01]  /*1f540*/  MUFU.EX2 R208, R208 ;  /* 0x000000d000d07308 */ /* 0x000fe20000000800 */
[-C--:B------:R-:W-:Y:S01]  /*1f550*/  FFMA.FTZ R211, R168, R3.reuse, -R156 ;  /* 0x00000003a8d37223 */ /* 0x080fe2000001089c */
[-CC-:B------:R-:W-:Y:S01]  /*1f560*/  FFMA.FTZ R206, R20, R3.reuse, -R180.reuse ;  /* 0x0000000314ce7223 */ /* 0x180fe200000108b4 */
[----:B------:R-:W-:-:S05]  /*1f570*/  FFMA.FTZ R20, R11, R3, -R180 ;  /* 0x000000030b147223 */ /* 0x000fca00000108b4 */
[----:B------:R-:W0:Y:S01]  /*1f580*/  MUFU.EX2 R0, R0 ;  /* 0x0000000000007308 */ /* 0x000e220000000800 */
[-C--:B------:R-:W-:Y:S01]  /*1f590*/  FFMA.FTZ R11, R164, R3.reuse, -R180 ;  /* 0x00000003a40b7223 */ /* 0x080fe200000108b4 */
[----:B------:R-:W-:-:S06]  /*1f5a0*/  FFMA.FTZ R164, R169, R3, -R156 ;  /* 0x00000003a9a47223 */ /* 0x000fcc000001089c */
[----:B------:R-:W-:Y:S08]  /*1f5b0*/  MUFU.EX2 R209, R209 ;  /* 0x000000d100d17308 */ /* 0x000ff00000000800 */
[----:B------:R-:W1:Y:S01]  /*1f5c0*/  MUFU.EX2 R2, R2 ;  /* 0x0000000200027308 */ /* 0x000e620000000800 */
[----:B------:R-:W-:-:S07]  /*1f5d0*/  VIADD R9, R9, 0x38840 ;  /* 0x0003884009097836 */ /* 0x000fce0000000000 */
[----:B------:R-:W2:Y:S01]  /*1f5e0*/  MUFU.EX2 R159, R159 ;  /* 0x0000009f009f7308 */ /* 0x000ea20000000800 */
[----:B------:R-:W-:-:S07]  /*1f5f0*/  FFMA.FTZ R205, R170, R3, -R156 ;  /* 0x00000003aacd7223 */ /* 0x000fce000001089c */
[----:B------:R-:W3:Y:S01]  /*1f600*/  MUFU.EX2 R165, R165 ;  /* 0x000000a500a57308 */ /* 0x000ee20000000800 */
[-CC-:B------:R-:W-:Y:S01]  /*1f610*/  FFMA.FTZ R15, R15, R3.reuse, -R180.reuse ;  /* 0x000000030f0f7223 */ /* 0x180fe200000108b4 */
[----:B------:R-:W-:-:S06]  /*1f620*/  FFMA.FTZ R202, R10, R3, -R180 ;  /* 0x000000030aca7223 */ /* 0x000fcc00000108b4 */
[----:B------:R-:W4:Y:S01]  /*1f630*/  MUFU.EX2 R210, R210 ;  /* 0x000000d200d27308 */ /* 0x000f220000000800 */
[-C--:B------:R-:W-:Y:S01]  /*1f640*/  FFMA.FTZ R10, R157, R3.reuse, -R180 ;  /* 0x000000039d0a7223 */ /* 0x080fe200000108b4 */
[----:B------:R-:W-:-:S06]  /*1f650*/  FFMA.FTZ R157, R171, R3, -R156 ;  /* 0x00000003ab9d7223 */ /* 0x000fcc000001089c */
[----:B------:R-:W5:Y:S01]  /*1f660*/  MUFU.EX2 R211, R211 ;  /* 0x000000d300d37308 */ /* 0x000f620000000800 */
[----:B------:R-:W-:Y:S01]  /*1f670*/  PRMT R9, R229, 0x654, R9 ;  /* 0x00000654e5097816 */ /* 0x000fe20000000009 */
[----:B0-----:R-:W-:-:S06]  /*1f680*/  FFMA.FTZ R226, R0, R226, R208 ;  /* 0x000000e200e27223 */ /* 0x001fcc00000100d0 */
[----:B------:R-:W0:Y:S01]  /*1f690*/  MUFU.EX2 R154, R154 ;  /* 0x0000009a009a7308 */ /* 0x000e220000000800 */
[----:B-1----:R-:W-:Y:S01]  /*1f6a0*/  FFMA.FTZ R225, R2, R225, R209 ;  /* 0x000000e102e17223 */ /* 0x002fe200000100d1 */
[-CC-:B------:R-:W-:Y:S01]  /*1f6b0*/  FFMA.FTZ R207, R172, R3.reuse, -R156.reuse ;  /* 0x00000003accf7223 */ /* 0x180fe2000001089c */
[-CC-:B------:R-:W-:Y:S01]  /*1f6c0*/  FFMA.FTZ R203, R155, R3.reuse, -R156.reuse ;  /* 0x000000039bcb7223 */ /* 0x180fe2000001089c */
[----:B------:R1:W-:Y:S04]  /*1f6d0*/  SYNCS.ARRIVE.TRANS64.RED.A1T0 RZ, [R9+URZ], RZ ;  /* 0x000000ff09ff79a7 */ /* 0x0003e8000810043f */
[----:B------:R-:W0:Y:S01]  /*1f6e0*/  MUFU.EX2 R164, R164 ;  /* 0x000000a400a47308 */ /* 0x000e220000000800 */
[-CC-:B------:R-:W-:Y:S01]  /*1f6f0*/  FFMA.FTZ R201, R174, R3.reuse, -R156.reuse ;  /* 0x00000003aec97223 */ /* 0x180fe2000001089c */
[-CC-:B------:R-:W-:Y:S01]  /*1f700*/  FFMA.FTZ R12, R175, R3.reuse, -R156.reuse ;  /* 0x00000003af0c7223 */ /* 0x180fe2000001089c */
[-CC-:B------:R-:W-:Y:S01]  /*1f710*/  FFMA.FTZ R155, R160, R3.reuse, -R156.reuse ;  /* 0x00000003a09b7223 */ /* 0x180fe2000001089c */
[-CC-:B------:R-:W-:Y:S01]  /*1f720*/  FFMA.FTZ R197, R163, R3.reuse, -R156.reuse ;  /* 0x00000003a3c57223 */ /* 0x180fe2000001089c */
[----:B------:R-:W-:-:S03]  /*1f730*/  FFMA.FTZ R161, R161, R3, -R156 ;  /* 0x00000003a1a17223 */ /* 0x000fc6000001089c */
[----:B------:R2:W-:Y:S01]  /*1f740*/  MUFU.EX2 R21, R15 ;  /* 0x0000000f00157308 */ /* 0x0005e20000000800 */
[-CC-:B------:R-:W-:Y:S01]  /*1f750*/  FFMA.FTZ R199, R162, R3.reuse, -R156.reuse ;  /* 0x00000003a2c77223 */ /* 0x180fe2000001089c */
[-CC-:B-1----:R-:W-:Y:S01]  /*1f760*/  FFMA.FTZ R9, R158, R3.reuse, -R156.reuse ;  /* 0x000000039e097223 */ /* 0x182fe2000001089c */
[-CC-:B------:R-:W-:Y:S01]  /*1f770*/  FFMA.FTZ R193, R176, R3.reuse, -R156.reuse ;  /* 0x00000003b0c17223 */ /* 0x180fe2000001089c */
[-CC-:B------:R-:W-:Y:S01]  /*1f780*/  FFMA.FTZ R13, R177, R3.reuse, -R156.reuse ;  /* 0x00000003b10d7223 */ /* 0x180fe2000001089c */
[----:B------:R-:W-:-:S03]  /*1f790*/  FFMA.FTZ R195, R178, R3, -R156 ;  /* 0x00000003b2c37223 */ /* 0x000fc6000001089c */
[----:B------:R-:W1:Y:S01]  /*1f7a0*/  MUFU.EX2 R205, R205 ;  /* 0x000000cd00cd7308 */ /* 0x000e620000000800 */
[-CC-:B--2---:R-:W-:Y:S01]  /*1f7b0*/  FFMA.FTZ R15, R6, R3.reuse, -R180.reuse ;  /* 0x00000003060f7223 */ /* 0x184fe200000108b4 */
[-C--:B------:R-:W-:Y:S01]  /*1f7c0*/  FFMA.FTZ R6, R153, R3.reuse, -R180 ;  /* 0x0000000399067223 */ /* 0x080fe200000108b4 */
[-CC-:B------:R-:W-:Y:S01]  /*1f7d0*/  FFMA.FTZ R153, R173, R3.reuse, -R156.reuse ;  /* 0x00000003ad997223 */ /* 0x180fe2000001089c */
[----:B------:R-:W-:Y:S01]  /*1f7e0*/  FFMA.FTZ R179, R179, R3, -R156 ;  /* 0x00000003b3b37223 */ /* 0x000fe2000001089c */
[----:B------:R-:W-:Y:S01]  /*1f7f0*/  FADD.FTZ R156, R159, R226 ;  /* 0x000000e29f9c7221 */ /* 0x000fe20000010000 */
[----:B---3--:R-:W-:Y:S02]  /*1f800*/  FADD.FTZ R160, R165, R225 ;  /* 0x000000e1a5a07221 */ /* 0x008fe40000010000 */
[----:B------:R-:W2:Y:S01]  /*1f810*/  MUFU.EX2 R204, R204 ;  /* 0x000000cc00cc7308 */ /* 0x000ea20000000800 */
[----:B----4-:R-:W-:Y:S01]  /*1f820*/  FADD.FTZ R156, R210, R156 ;  /* 0x0000009cd29c7221 */ /* 0x010fe20000010000 */
[----:B-----5:R-:W-:-:S06]  /*1f830*/  FADD.FTZ R160, R211, R160 ;  /* 0x000000a0d3a07221 */ /* 0x020fcc0000010000 */
[----:B------:R-:W3:Y:S01]  /*1f840*/  MUFU.EX2 R157, R157 ;  /* 0x0000009d009d7308 */ /* 0x000ee20000000800 */
[----:B0-----:R-:W-:Y:S01]  /*1f850*/  FADD.FTZ R156, R154, R156 ;  /* 0x0000009c9a9c7221 */ /* 0x001fe20000010000 */
[----:B------:R-:W-:-:S06]  /*1f860*/  FADD.FTZ R160, R164, R160 ;  /* 0x000000a0a4a07221 */ /* 0x000fcc0000010000 */
[----:B------:R-:W0:Y:S08]  /*1f870*/  MUFU.EX2 R206, R206 ;  /* 0x000000ce00ce7308 */ /* 0x000e300000000800 */
[----:B------:R-:W4:Y:S01]  /*1f880*/  MUFU.EX2 R207, R207 ;  /* 0x000000cf00cf7308 */ /* 0x000f220000000800 */
[----:B------:R-:W-:Y:S01]  /*1f890*/  FADD.FTZ R156, R152, R156 ;  /* 0x0000009c989c7221 */ /* 0x000fe20000010000 */
[----:B-1----:R-:W-:-:S06]  /*1f8a0*/  FADD.FTZ R160, R205, R160 ;  /* 0x000000a0cda07221 */ /* 0x002fcc0000010000 */
[----:B------:R-:W1:Y:S01]  /*1f8b0*/  MUFU.EX2 R153, R153 ;  /* 0x0000009900997308 */ /* 0x000e620000000800 */
[----:B--2---:R-:W-:-:S07]  /*1f8c0*/  FADD.FTZ R156, R204, R156 ;  /* 0x0000009ccc9c7221 */ /* 0x004fce0000010000 */
[----:B------:R-:W2:Y:S08]  /*1f8d0*/  MUFU.EX2 R200, R200 ;  /* 0x000000c800c87308 */ /* 0x000eb00000000800 */
[----:B------:R-:W5:Y:S08]  /*1f8e0*/  MUFU.EX2 R201, R201 ;  /* 0x000000c900c97308 */ /* 0x000f700000000800 */
[----:B------:R-:W5:Y:S08]  /*1f8f0*/  MUFU.EX2 R20, R20 ;  /* 0x0000001400147308 */ /* 0x000f700000000800 */
[----:B------:R-:W5:Y:S08]  /*1f900*/  MUFU.EX2 R12, R12 ;  /* 0x0000000c000c7308 */ /* 0x000f700000000800 */
[----:B------:R3:W-:Y:S02]  /*1f910*/  MUFU.EX2 R158, R161 ;  /* 0x000000a1009e7308 */ /* 0x0007e40000000800 */
[----:B---3--:R-:W-:-:S06]  /*1f920*/  FADD.FTZ R161, R157, R160 ;  /* 0x000000a09da17221 */ /* 0x008fcc0000010000 */
[----:B------:R-:W3:Y:S01]  /*1f930*/  MUFU.EX2 R202, R202 ;  /* 0x000000ca00ca7308 */ /* 0x000ee20000000800 */
[----:B0-----:R-:W-:Y:S01]  /*1f940*/  FADD.FTZ R160, R206, R156 ;  /* 0x0000009ccea07221 */ /* 0x001fe20000010000 */
[----:B----4-:R-:W-:-:S06]  /*1f950*/  FADD.FTZ R161, R207, R161 ;  /* 0x000000a1cfa17221 */ /* 0x010fcc0000010000 */
[----:B------:R-:W0:Y:S08]  /*1f960*/  MUFU.EX2 R203, R203 ;  /* 0x000000cb00cb7308 */ /* 0x000e300000000800 */
[----:B------:R4:W-:Y:S08]  /*1f970*/  MUFU.EX2 R156, R9 ;  /* 0x00000009009c7308 */ /* 0x0009f00000000800 */
[----:B------:R-:W0:Y:S01]  /*1f980*/  MUFU.EX2 R15, R15 ;  /* 0x0000000f000f7308 */ /* 0x000e220000000800 */
[----:B----4-:R-:W-:Y:S01]  /*1f990*/  FADD.FTZ R9, R21, R160 ;  /* 0x000000a015097221 */ /* 0x010fe20000010000 */
[----:B-1----:R-:W-:-:S06]  /*1f9a0*/  FADD.FTZ R160, R153, R161 ;  /* 0x000000a199a07221 */ /* 0x002fcc0000010000 */
[----:B------:R-:W1:Y:S01]  /*1f9b0*/  MUFU.EX2 R155, R155 ;  /* 0x0000009b009b7308 */ /* 0x000e620000000800 */
[----:B--2---:R-:W-:Y:S01]  /*1f9c0*/  FADD.FTZ R9, R200, R9 ;  /* 0x00000009c8097221 */ /* 0x004fe20000010000 */
[----:B-----5:R-:W-:-:S06]  /*1f9d0*/  FADD.FTZ R160, R201, R160 ;  /* 0x000000a0c9a07221 */ /* 0x020fcc0000010000 */
[----:B------:R-:W2:Y:S01]  /*1f9e0*/  MUFU.EX2 R196, R196 ;  /* 0x000000c400c47308 */ /* 0x000ea20000000800 */
[----:B------:R-:W-:Y:S01]  /*1f9f0*/  FADD.FTZ R9, R20, R9 ;  /* 0x0000000914097221 */ /* 0x000fe20000010000 */
[----:B------:R-:W-:-:S06]  /*1fa00*/  FADD.FTZ R160, R12, R160 ;  /* 0x000000a00ca07221 */ /* 0x000fcc0000010000 */
[----:B------:R-:W4:Y:S01]  /*1fa10*/  MUFU.EX2 R197, R197 ;  /* 0x000000c500c57308 */ /* 0x000f220000000800 */
[----:B---3--:R-:W-:Y:S01]  /*1fa20*/  FADD.FTZ R9, R202, R9 ;  /* 0x00000009ca097221 */ /* 0x008fe20000010000 */
[----:B0-----:R-:W-:-:S06]  /*1fa30*/  FADD.FTZ R160, R203, R160 ;  /* 0x000000a0cba07221 */ /* 0x001fcc0000010000 */
[----:B------:R-:W0:Y:S01]  /*1fa40*/  MUFU.EX2 R14, R14 ;  /* 0x0000000e000e7308 */ /* 0x000e220000000800 */
[----:B------:R-:W-:Y:S01]  /*1fa50*/  FADD.FTZ R9, R15, R9 ;  /* 0x000000090f097221 */ /* 0x000fe20000010000 */
[----:B-1----:R-:W-:-:S06]  /*1fa60*/  FADD.FTZ R160, R155, R160 ;  /* 0x000000a09ba07221 */ /* 0x002fcc0000010000 */
[----:B------:R-:W1:Y:S08]  /*1fa70*/  MUFU.EX2 R198, R198 ;  /* 0x000000c600c67308 */ /* 0x000e700000000800 */
[----:B------:R-:W3:Y:S01]  /*1fa80*/  MUFU.EX2 R199, R199 ;  /* 0x000000c700c77308 */ /* 0x000ee20000000800 */
[----:B--2---:R-:W-:Y:S01]  /*1fa90*/  FADD.FTZ R9, R196, R9 ;  /* 0x00000009c4097221 */ /* 0x004fe20000010000 */
[----:B----4-:R-:W-:-:S06]  /*1faa0*/  FADD.FTZ R160, R197, R160 ;  /* 0x000000a0c5a07221 */ /* 0x010fcc0000010000 */
[----:B------:R-:W2:Y:S01]  /*1fab0*/  MUFU.EX2 R11, R11 ;  /* 0x0000000b000b7308 */ /* 0x000ea20000000800 */
[----:B0-----:R-:W-:Y:S01]  /*1fac0*/  FADD.FTZ R9, R14, R9 ;  /* 0x000000090e097221 */ /* 0x001fe20000010000 */
[----:B------:R-:W-:-:S06]  /*1fad0*/  FADD.FTZ R161, R158, R160 ;  /* 0x000000a09ea17221 */ /* 0x000fcc0000010000 */
[----:B------:R-:W0:Y:S08]  /*1fae0*/  MUFU.EX2 R192, R192 ;  /* 0x000000c000c07308 */ /* 0x000e300000000800 */
[----:B------:R-:W4:Y:S01]  /*1faf0*/  MUFU.EX2 R193, R193 ;  /* 0x000000c100c17308 */ /* 0x000f220000000800 */
[----:B-1----:R-:W-:Y:S01]  /*1fb00*/  FADD.FTZ R160, R198, R9 ;  /* 0x00000009c6a07221 */ /* 0x002fe20000010000 */
[----:B---3--:R-:W-:-:S06]  /*1fb10*/  FADD.FTZ R161, R199, R161 ;  /* 0x000000a1c7a17221 */ /* 0x008fcc0000010000 */
[----:B------:R-:W1:Y:S08]  /*1fb20*/  MUFU.EX2 R10, R10 ;  /* 0x0000000a000a7308 */ /* 0x000e700000000800 */
[----:B------:R-:W3:Y:S01]  /*1fb30*/  MUFU.EX2 R13, R13 ;  /* 0x0000000d000d7308 */ /* 0x000ee20000000800 */
[----:B--2---:R-:W-:Y:S01]  /*1fb40*/  FADD.FTZ R160, R11, R160 ;  /* 0x000000a00ba07221 */ /* 0x004fe20000010000 */
[----:B------:R-:W-:-:S06]  /*1fb50*/  FADD.FTZ R161, R156, R161 ;  /* 0x000000a19ca17221 */ /* 0x000fcc0000010000 */
[----:B------:R-:W2:Y:S08]  /*1fb60*/  MUFU.EX2 R6, R6 ;  /* 0x0000000600067308 */ /* 0x000eb00000000800 */
[----:B------:R-:W5:Y:S01]  /*1fb70*/  MUFU.EX2 R195, R195 ;  /* 0x000000c300c37308 */ /* 0x000f620000000800 */
[----:B0-----:R-:W-:Y:S01]  /*1fb80*/  FADD.FTZ R160, R192, R160 ;  /* 0x000000a0c0a07221 */ /* 0x001fe20000010000 */
[----:B----4-:R-:W-:-:S06]  /*1fb90*/  FADD.FTZ R161, R193, R161 ;  /* 0x000000a1c1a17221 */ /* 0x010fcc0000010000 */
[----:B------:R-:W0:Y:S08]  /*1fba0*/  MUFU.EX2 R194, R194 ;  /* 0x000000c200c27308 */ /* 0x000e300000000800 */
[----:B------:R-:W4:Y:S01]  /*1fbb0*/  MUFU.EX2 R9, R179 ;  /* 0x000000b300097308 */ /* 0x000f220000000800 */
[----:B-1----:R-:W-:Y:S01]  /*1fbc0*/  FADD.FTZ R160, R10, R160 ;  /* 0x000000a00aa07221 */ /* 0x002fe20000010000 */
[----:B---3--:R-:W-:-:S03]  /*1fbd0*/  FADD.FTZ R161, R13, R161 ;  /* 0x000000a10da17221 */ /* 0x008fc60000010000 */
[----:B--2---:R-:W-:Y:S01]  /*1fbe0*/  FADD.FTZ R160, R6, R160 ;  /* 0x000000a006a07221 */ /* 0x004fe20000010000 */
[----:B-----5:R-:W-:-:S03]  /*1fbf0*/  FADD.FTZ R161, R195, R161 ;  /* 0x000000a1c3a17221 */ /* 0x020fc60000010000 */
[----:B0-----:R-:W-:Y:S01]  /*1fc00*/  FADD.FTZ R226, R194, R160 ;  /* 0x000000a0c2e27221 */ /* 0x001fe20000010000 */
[----:B----4-:R-:W-:Y:S01]  /*1fc10*/  FADD.FTZ R225, R9, R161 ;  /* 0x000000a109e17221 */ /* 0x010fe20000010000 */
[----:B------:R-:W-:Y:S06]  /*1fc20*/  @!P0 BRA `(.L_x_2913) ;  /* 0x0000000000048947 */ /* 0x000fec0003800000 */
[----:B------:R-:W-:Y:S01]  /*1fc30*/  BPT.TRAP 0x1 ;  /* 0x000000040000795c */ /* 0x000fe20000300000 */
.L_x_2913:
[----:B------:R-:W2:Y:S01]  /*1fc40*/  LDL R160, [R1+0x58] ;  /* 0x0000580001a07983 */ /* 0x000ea20000100800 */
[----:B------:R-:W-:Y:S01]  /*1fc50*/  VIADD R7, R7, 0x38860 ;  /* 0x0003886007077836 */ /* 0x000fe20000000000 */
[----:B------:R-:W-:Y:S01]  /*1fc60*/  F2FP.BF16.F32.PACK_AB R201, R12, R201 ;  /* 0x000000c90cc9723e */ /* 0x000fe200000010ff */
[----:B------:R-:W-:Y:S01]  /*1fc70*/  IMAD.MOV.U32 R12, RZ, RZ, R5 ;  /* 0x000000ffff0c7224 */ /* 0x000fe200078e0005 */
[----:B------:R-:W-:Y:S01]  /*1fc80*/  F2FP.BF16.F32.PACK_AB R193, R13, R193 ;  /* 0x000000c10dc1723e */ /* 0x000fe200000010ff */
[----:B------:R-:W-:Y:S01]  /*1fc90*/  IMAD.MOV.U32 R13, RZ, RZ, R4 ;  /* 0x000000ffff0d7224 */ /* 0x000fe200078e0004 */
[----:B------:R-:W-:Y:S02]  /*1fca0*/  PRMT R7, R229, 0x654, R7 ;  /* 0x00000654e5077816 */ /* 0x000fe40000000007 */
[----:B------:R-:W-:Y:S01]  /*1fcb0*/  F2FP.BF16.F32.PACK_AB R194, R194, R6 ;  /* 0x00000006c2c2723e */ /* 0x000fe200000010ff */
[----:B------:R-:W-:Y:S01]  /*1fcc0*/  IMAD.MOV.U32 R6, RZ, RZ, R219 ;  /* 0x000000ffff067224 */ /* 0x000fe200078e00db */
        /* <DEDUP_REMOVED lines=19> */
[C---:B--2---:R-:W-:Y:S01]  /*1fe00*/  ISETP.GT.AND P2, PT, R8.reuse, R160, PT ;  /* 0x000000a00800720c */ /* 0x044fe20003f44270 */
[----:B------:R-:W-:-:S12]  /*1fe10*/  VIADD R8, R8, 0xffffffff ;  /* 0xffffffff08087836 */ /* 0x000fd80000000000 */
[----:B------:R-:W-:Y:S05]  /*1fe20*/  @P2 BRA `(.L_x_2914) ;  /* 0xffffffa800ec2947 */ /* 0x000fea000383ffff */
[----:B------:R-:W-:Y:S05]  /*1fe30*/  BSYNC B1 ;  /* 0x0000000000017941 */ /* 0x000fea0003800000 */
.L_x_2901:
[----:B------:R-:W-:-:S07]  /*1fe40*/  IMAD.MOV.U32 R9, RZ, RZ, R8 ;  /* 0x000000ffff097224 */ /* 0x000fce00078e0008 */
.L_x_2900:
[----:B------:R-:W-:Y:S05]  /*1fe50*/  BSYNC B0 ;  /* 0x0000000000007941 */ /* 0x000fea0003800000 */
.L_x_2899:
[----:B------:R-:W-:Y:S01]  /*1fe60*/  ISETP.GE.AND P1, PT, R9, RZ, PT ;  /* 0x000000ff0900720c */ /* 0x000fe20003f26270 */
[----:B------:R-:W-:-:S12]  /*1fe70*/  BSSY B0, `(.L_x_2915) ;  /* 0x00004e3000007945 */ /* 0x000fd80003800000 */
[----:B------:R-:W-:Y:S05]  /*1fe80*/  @!P1 BRA `(.L_x_2916) ;  /* 0x0000004c00849947 */ /* 0x000fea0003800000 */
[----:B------:R-:W-:Y:S02]  /*1fe90*/  IMAD.MOV.U32 R14, RZ, RZ, R4 ;  /* 0x000000ffff0e7224 */ /* 0x000fe400078e0004 */
[----:B------:R-:W-:Y:S02]  /*1fea0*/  IMAD.MOV.U32 R11, RZ, RZ, R5 ;  /* 0x000000ffff0b7224 */ /* 0x000fe400078e0005 */
[----:B------:R-:W-:Y:S02]  /*1feb0*/  IMAD.MOV.U32 R10, RZ, RZ, R224 ;  /* 0x000000ffff0a7224 */ /* 0x000fe400078e00e0 */
[----:B------:R-:W-:-:S07]  /*1fec0*/  IMAD.MOV.U32 R8, RZ, RZ, R219 ;  /* 0x000000ffff087224 */ /* 0x000fce00078e00db */
.L_x_2929:
[----:B------:R-:W-:-:S05]  /*1fed0*/  VIADD R15, R8, 0x1 ;  /* 0x00000001080f7836 */ /* 0x000fca0000000000 */
[----:B------:R-:W-:-:S04]  /*1fee0*/  ISETP.NE.AND P1, PT, R15, 0x2, PT ;  /* 0x000000020f00780c */ /* 0x000fc80003f25270 */
[----:B------:R-:W-:Y:S02]  /*1fef0*/  SEL R15, R15, RZ, P1 ;  /* 0x000000ff0f0f7207 */ /* 0x000fe40000800000 */
[----:B------:R-:W-:-:S03]  /*1ff00*/  SEL R3, RZ, 0x1, P1 ;  /* 0x00000001ff037807 */ /* 0x000fc60000800000 */
[----:B------:R-:W-:Y:S01]  /*1ff10*/  IMAD.MOV.U32 R219, RZ, RZ, R15 ;  /* 0x000000ffffdb7224 */ /* 0x000fe200078e000f */
[----:B------:R-:W-:Y:S01]  /*1ff20*/  LOP3.LUT R224, R10, R3, RZ, 0x3c, !PT ;  /* 0x000000030ae07212 */ /* 0x000fe200078e3cff */
[----:B------:R-:W-:Y:S06]  /*1ff30*/  @!P0 BRA `(.L_x_2917) ;  /* 0x0000000000048947 */ /* 0x000fec0003800000 */
[----:B------:R-:W-:Y:S01]  /*1ff40*/  BPT.TRAP 0x1 ;  /* 0x000000040000795c */ /* 0x000fe20000300000 */
.L_x_2917:
[----:B------:R-:W-:Y:S01]  /*1ff50*/  IMAD R3, R219, 0x8, R22 ;  /* 0x00000008db037824 */ /* 0x000fe200078e0216 */
[----:B------:R-:W-:-:S04]  /*1ff60*/  SHF.L.U32 R6, R224, 0x1f, RZ ;  /* 0x0000001fe0067819 */ /* 0x000fc800000006ff */
[----:B------:R0:W1:Y:S01]  /*1ff70*/  SYNCS.PHASECHK.TRANS64.TRYWAIT P1, [R3+URZ+0x38830], R6 ;  /* 0x03883006030075a7 */ /* 0x000062000802017f */
[----:B------:R-:W-:Y:S05]  /*1ff80*/  @!P0 BRA `(.L_x_2918) ;  /* 0x0000000000048947 */ /* 0x000fea0003800000 */
[----:B------:R-:W-:Y:S01]  /*1ff90*/  BPT.TRAP 0x1 ;  /* 0x000000040000795c */ /* 0x000fe20000300000 */
.L_x_2918:
        /* <DEDUP_REMOVED lines=8> */
.L_x_2920:
[----:B------:R-:W-:Y:S05]  /*20020*/  BSYNC B1 ;  /* 0x0000000000017941 */ /* 0x000fea0003800000 */
.L_x_2919:
[----:B------:R-:W2:Y:S04]  /*20030*/  LDL.64 R152, [R1+0x40] ;  /* 0x0000400001987983 */ /* 0x000ea80000100a00 */
[----:B------:R-:W3:Y:S01]  /*20040*/  LDL.64 R154, [R1+0x48] ;  /* 0x00004800019a7983 */ /* 0x000ee20000100a00 */
[----:B------:R-:W-:Y:S02]  /*20050*/  R2UR UR10, R4 ;  /* 0x00000000040a72ca */ /* 0x000fe400000e0000 */
[----:B------:R-:W-:Y:S01]  /*20060*/  R2UR UR11, R5 ;  /* 0x00000000050b72ca */ /* 0x000fe200000e0000 */
[----:B------:R-:W-:Y:S01]  /*20070*/  WARPGROUP.ARRIVE ;  /* 0x00000000000079c5 */ /* 0x000fe20000000000 */
[----:B------:R-:W-:Y:S01]  /*20080*/  IMAD.MOV.U32 R21, RZ, RZ, 0x40000040 ;  /* 0x40000040ff157424 */ /* 0x000fe200078e00ff */
[----:B------:R-:W-:-:S04]  /*20090*/  R2UR UR18, R20 ;  /* 0x00000000141272ca */ /* 0x000fc800000e0000 */
[----:B------:R-:W-:Y:S01]  /*200a0*/  R2UR UR19, R21 ;  /* 0x00000000151372ca */ /* 0x000fe200000e0000 */
[----:B------:R-:W-:Y:S01]  /*200b0*/  VIADD R12, R4, 0x100 ;  /* 0x00000100040c7836 */ /* 0x000fe20000000000 */
[----:B------:R-:W4:Y:S01]  /*200c0*/  LDL.64 R20, [R1+0x30] ;  /* 0x0000300001147983 */ /* 0x000f220000100a00 */
[----:B------:R-:W-:-:S03]  /*200d0*/  IMAD.MOV.U32 R13, RZ, RZ, 0x40000040 ;  /* 0x40000040ff0d7424 */ /* 0x000fc600078e00ff */
[----:B------:R-:W-:Y:S02]  /*200e0*/  R2UR UR14, R12 ;  /* 0x000000000c0e72ca */ /* 0x000fe400000e0000 */
[----:B------:R-:W-:Y:S01]  /*200f0*/  R2UR UR15, R13 ;  /* 0x000000000d0f72ca */ /* 0x000fe200000e0000 */
[----:B01----:R-:W-:Y:S02]  /*20100*/  VIADD R6, R4, 0x180 ;  /* 0x0000018004067836 */ /* 0x003fe40000000000 */
[----:B------:R-:W-:-:S03]  /*20110*/  IMAD.MOV.U32 R7, RZ, RZ, 0x40000040 ;  /* 0x40000040ff077424 */ /* 0x000fc600078e00ff */
[----:B------:R-:W-:Y:S02]  /*20120*/  R2UR UR6, R6 ;  /* 0x00000000060672ca */ /* 0x000fe400000e0000 */
[----:B------:R-:W-:Y:S02]  /*20130*/  R2UR UR7, R7 ;  /* 0x00000000070772ca */ /* 0x000fe400000e0000 */
[----:B--2---:R-:W-:Y:S02]  /*20140*/  R2UR UR32, R152 ;  /* 0x00000000982072ca */ /* 0x004fe400000e0000 */
        /* <DEDUP_REMOVED lines=19> */
[----:B------:R-:W-:Y:S01]  /*20280*/  VIADD R12, R4, 0x200 ;  /* 0x00000200040c7836 */ /* 0x000fe20000000000 */
[----:B------:R-:W-:Y:S02]  /*20290*/  WARPGROUP.DEPBAR.LE gsb0, 0x0 ;  /* 0x00008000000079c5 */ /* 0x000fe40000010000 */
        /* <DEDUP_REMOVED lines=8> */
[----:B------:R-:W-:Y:S01]  /*20320*/  VIADD R6, R4, 0x2 ;  /* 0x0000000204067836 */ /* 0x000fe20000000000 */
[----:B--2---:R-:W-:Y:S02]  /*20330*/  R2UR UR28, R152 ;  /* 0x00000000981c72ca */ /* 0x004fe400000e0000 */
        /* <DEDUP_REMOVED lines=92> */
[----:B------:R-:W-:Y:S02]  /*20900*/  R2UR UR47, R21 ;  /* 0x00000000152f72ca */ /* 0x000fe400000e0000 */
[----:B------:R-:W3:Y:S01]  /*20910*/  LDL.64 R20, [R1+0x28] ;  /* 0x0000280001147983 */ /* 0x000ee20000100a00 */
[----:B------:R-:W-:Y:S02]  /*20920*/  VIADD R6, R4, 0x6 ;  /* 0x0000000604067836 */ /* 0x000fe40000000000 */
[----:B------:R-:W-:-:S03]  /*20930*/  IMAD.MOV.U32 R7, RZ, RZ, 0x40000040 ;  /* 0x40000040ff077424 */ /* 0x000fc600078e00ff */
[----:B------:R-:W-:Y:S02]  /*20940*/  R2UR UR30, R6 ;  /* 0x00000000061e72ca */ /* 0x000fe400000e0000 */
[----:B------:R-:W-:Y:S01]  /*20950*/  R2UR UR31, R7 ;  /* 0x00000000071f72ca */ /* 0x000fe200000e0000 */
[----:B------:R-:W-:Y:S02]  /*20960*/  UMOV UR28, UR46 ;  /* 0x0000002e001c7c82 */ /* 0x000fe40008000000 */
[----:B------:R-:W-:Y:S01]  /*20970*/  UMOV UR29, UR47 ;  /* 0x0000002f001d7c82 */ /* 0x000fe20008000000 */
[----:B------:R-:W-:Y:S02]  /*20980*/  VIADD R6, R4, 0x86 ;  /* 0x0000008604067836 */ /* 0x000fe40000000000 */
        /* <DEDUP_REMOVED lines=137> */
[----:B------:R-:W-:Y:S02]  /*21220*/  MOV R7, 0x40000040 ;  /* 0x4000004000077802 */ /* 0x000fe40000000f00 */
        /* <DEDUP_REMOVED lines=587> */
.L_x_2922:
[----:B------:R-:W-:Y:S01]  /*236e0*/  SHF.L.U32 R0, R10, 0x1f, RZ ;  /* 0x0000001f0a007819 */ /* 0x000fe200000006ff */
[----:B------:R-:W-:-:S04]  /*236f0*/  IMAD R6, R8, 0x8, R22 ;  /* 0x0000000808067824 */ /* 0x000fc800078e0216 */
[----:B------:R0:W1:Y:S01]  /*23700*/  SYNCS.PHASECHK.TRANS64.TRYWAIT P1, [R6+URZ+0x38850], R0 ;  /* 0x03885000060075a7 */ /* 0x000062000802017f */
[----:B------:R-:W-:Y:S05]  /*23710*/  @!P0 BRA `(.L_x_2923) ;  /* 0x0000000000048947 */ /* 0x000fea0003800000 */
[----:B------:R-:W-:Y:S01]  /*23720*/  BPT.TRAP 0x1 ;  /* 0x000000040000795c */ /* 0x000fe20000300000 */
.L_x_2923:
[----:B------:R-:W-:Y:S04]  /*23730*/  BSSY B1, `(.L_x_2924) ;  /* 0x0000004000017945 */ /* 0x000fe80003800000 */
[----:B-1----:R-:W-:Y:S05]  /*23740*/  @P1 BRA `(.L_x_2925) ;  /* 0x0000000000081947 */ /* 0x002fea0003800000 */
[----:B------:R-:W1:Y:S02]  /*23750*/  SYNCS.PHASECHK.TRANS64.TRYWAIT P1, [R6+URZ+0x38850], R0 ;  /* 0x03885000060075a7 */ /* 0x000e64000802017f */
[----:B-1----:R-:W-:Y:S05]  /*23760*/  @!P1 BRA `(.L_x_2926) ;  /* 0x000000e800e89947 */ /* 0x002fea0003800000 */
.L_x_2925:
[----:B------:R-:W-:Y:S05]  /*23770*/  BSYNC B1 ;  /* 0x0000000000017941 */ /* 0x000fea0003800000 */
.L_x_2924:
        /* <DEDUP_REMOVED lines=45> */
.L_x_2927:
        /* <DEDUP_REMOVED lines=22> */
[----:B------:R-:W2:Y:S01]  /*23bb0*/  MUFU.TANH R193, R193 ;  /* 0x000000c100c17308 */ /* 0x000ea20000002400 */
        /* <DEDUP_REMOVED lines=16> */
[----:B--2---:R-:W-:Y:S01]  /*23cc0*/  FMNMX.FTZ R0, R193, R14, !PT ;  /* 0x0000000ec1007209 */ /* 0x004fe20007810000 */
        /* <DEDUP_REMOVED lines=10> */
[----:B------:R-:W-:-:S02]  /*23d70*/  IMAD.U32 R3, RZ, RZ, UR42 ;  /* 0x0000002aff037e24 */ /* 0x000fc4000f8e00ff */
[----:B------:R-:W-:Y:S02]  /*23d80*/  IMAD R15, R15, 0x8, R22 ;  /* 0x000000080f0f7824 */ /* 0x000fe400078e0216 */
        /* <DEDUP_REMOVED lines=67> */
[----:B-1----:R-:W-:-:S05]  /*241c0*/  FMNMX.FTZ R5, R157, R2, !PT ;  /* 0x000000029d057209 */ /* 0x002fca0007810000 */
[----:B------:R-:W1:Y:S01]  /*241d0*/  SHFL.BFLY PT, R2, R5, 0x2, 0x1f ;  /* 0x0c401f0005027f89 */ /* 0x000e6200000e0000 */
[----:B--2---:R-:W-:-:S04]  /*241e0*/  FMNMX.FTZ R0, R158, R0, !PT ;  /* 0x000000009e007209 */ /* 0x004fc80007810000 */
[----:B0-----:R-:W-:-:S05]  /*241f0*/  FMNMX.FTZ R4, R159, R0, !PT ;  /* 0x000000009f047209 */ /* 0x001fca0007810000 */
[----:B------:R-:W0:Y:S01]  /*24200*/  SHFL.BFLY PT, R0, R4, 0x2, 0x1f ;  /* 0x0c401f0004007f89 */ /* 0x000e2200000e0000 */
[----:B-1----:R-:W-:-:S05]  /*24210*/  FMNMX.FTZ R5, R5, R2, !PT ;  /* 0x0000000205057209 */ /* 0x002fca0007810000 */
[----:B------:R-:W1:Y:S01]  /*24220*/  SHFL.BFLY PT, R2, R5, 0x1, 0x1f ;  /* 0x0c201f0005027f89 */ /* 0x000e6200000e0000 */
[----:B0-----:R-:W-:-:S05]  /*24230*/  FMNMX.FTZ R4, R4, R0, !PT ;  /* 0x0000000004047209 */ /* 0x001fca0007810000 */
[----:B------:R-:W0:Y:S01]  /*24240*/  SHFL.BFLY PT, R0, R4, 0x1, 0x1f ;  /* 0x0c201f0004007f89 */ /* 0x000e2200000e0000 */
[----:B-1----:R-:W-:Y:S02]  /*24250*/  FMNMX.FTZ R5, R5, R2, !PT ;  /* 0x0000000205057209 */ /* 0x002fe40007810000 */
[----:B0-----:R-:W-:-:S03]  /*24260*/  FMNMX.FTZ R4, R4, R0, !PT ;  /* 0x0000000004047209 */ /* 0x001fc60007810000 */
[C---:B------:R-:W-:Y:S01]  /*24270*/  FADD.FTZ R0, -R5.reuse, R11 ;  /* 0x0000000b05007221 */ /* 0x040fe20000010100 */
[----:B------:R-:W-:Y:S01]  /*24280*/  FMUL.FTZ R11, R5, R3 ;  /* 0x00000003050b7220 */ /* 0x000fe20000410000 */
[----:B------:R-:W-:-:S03]  /*24290*/  FADD.FTZ R2, -R4, R14 ;  /* 0x0000000e04027221 */ /* 0x000fc60000010100 */
[-CC-:B------:R-:W-:Y:S01]  /*242a0*/  FFMA.FTZ R192, R152, R3.reuse, -R11.reuse ;  /* 0x0000000398c07223 */ /* 0x180fe2000001080b */
[-C--:B------:R-:W-:Y:S01]  /*242b0*/  FMUL.FTZ R152, R4, R3.reuse ;  /* 0x0000000304987220 */ /* 0x080fe20000410000 */
[-C--:B------:R-:W-:Y:S01]  /*242c0*/  FMUL.FTZ R0, R0, R3.reuse ;  /* 0x0000000300007220 */ /* 0x080fe20000410000 */
        /* <DEDUP_REMOVED lines=24> */
[----:B------:R-:W-:Y:S01]  /*24450*/  FFMA.FTZ R156, R184, R3, -R152 ;  /* 0x00000003b89c7223 */ /* 0x000fe20000010898 */
[----:B------:R-:W-:-:S02]  /*24460*/  VIADD R160, R15, 0x38840 ;  /* 0x000388400fa07836 */ /* 0x000fc40000000000 */
[-CC-:B------:R-:W-:Y:S01]  /*24470*/  FFMA.FTZ R205, R21, R3.reuse, -R152.reuse ;  /* 0x0000000315cd7223 */ /* 0x180fe20000010898 */
[-CC-:B------:R-:W-:Y:S01]  /*24480*/  FFMA.FTZ R153, R176, R3.reuse, -R152.reuse ;  /* 0x00000003b0997223 */ /* 0x180fe20000010898 */
[-CC-:B------:R-:W-:Y:S01]  /*24490*/  FFMA.FTZ R207, R179, R3.reuse, -R152.reuse ;  /* 0x00000003b3cf7223 */ /* 0x180fe20000010898 */
[-C--:B------:R-:W-:Y:S01]  /*244a0*/  FFMA.FTZ R193, R154, R3.reuse, -R152 ;  /* 0x000000039ac17223 */ /* 0x080fe20000010898 */
[----:B------:R-:W-:Y:S01]  /*244b0*/  MUFU.EX2 R2, R2 ;  /* 0x0000000200027308 */ /* 0x000fe20000000800 */
[----:B------:R-:W-:Y:S01]  /*244c0*/  PRMT R160, R229, 0x654, R160 ;  /* 0x00000654e5a07816 */ /* 0x000fe200000000a0 */
[-CC-:B------:R-:W-:Y:S01]  /*244d0*/  FFMA.FTZ R21, R180, R3.reuse, -R152.reuse ;  /* 0x00000003b4157223 */ /* 0x180fe20000010898 */
[-CC-:B------:R-:W-:Y:S01]  /*244e0*/  FFMA.FTZ R201, R170, R3.reuse, -R152.reuse ;  /* 0x00000003aac97223 */ /* 0x180fe20000010898 */
[-CC-:B------:R-:W-:Y:S01]  /*244f0*/  FFMA.FTZ R171, R171, R3.reuse, -R152.reuse ;  /* 0x00000003abab7223 */ /* 0x180fe20000010898 */
[----:B------:R0:W-:Y:S01]  /*24500*/  SYNCS.ARRIVE.TRANS64.RED.A1T0 RZ, [R160+URZ], RZ ;  /* 0x000000ffa0ff79a7 */ /* 0x0001e2000810043f */
[-CC-:B------:R-:W-:Y:S01]  /*24510*/  FFMA.FTZ R203, R174, R3.reuse, -R152.reuse ;  /* 0x00000003aecb7223 */ /* 0x180fe20000010898 */
[-CC-:B------:R-:W-:Y:S01]  /*24520*/  FFMA.FTZ R197, R162, R3.reuse, -R152.reuse ;  /* 0x00000003a2c57223 */ /* 0x180fe20000010898 */
[----:B------:R-:W1:Y:S01]  /*24530*/  MUFU.EX2 R208, R208 ;  /* 0x000000d000d07308 */ /* 0x000e620000000800 */
[-CC-:B------:R-:W-:Y:S01]  /*24540*/  FFMA.FTZ R163, R163, R3.reuse, -R152.reuse ;  /* 0x00000003a3a37223 */ /* 0x180fe20000010898 */
[-CC-:B------:R-:W-:Y:S01]  /*24550*/  FFMA.FTZ R199, R166, R3.reuse, -R152.reuse ;  /* 0x00000003a6c77223 */ /* 0x180fe20000010898 */
[-CC-:B------:R-:W-:Y:S01]  /*24560*/  FFMA.FTZ R167, R167, R3.reuse, -R152.reuse ;  /* 0x00000003a7a77223 */ /* 0x180fe20000010898 */
[-CC-:B------:R-:W-:Y:S01]  /*24570*/  FFMA.FTZ R154, R155, R3.reuse, -R152.reuse ;  /* 0x000000039b9a7223 */ /* 0x180fe20000010898 */
[-CC-:B0-----:R-:W-:Y:S01]  /*24580*/  FFMA.FTZ R160, R175, R3.reuse, -R152.reuse ;  /* 0x00000003afa07223 */ /* 0x181fe20000010898 */
[-CC-:B------:R-:W-:Y:S01]  /*24590*/  FFMA.FTZ R195, R158, R3.reuse, -R152.reuse ;  /* 0x000000039ec37223 */ /* 0x180fe20000010898 */
[----:B------:R-:W-:Y:S01]  /*245a0*/  FFMA.FTZ R152, R159, R3, -R152 ;  /* 0x000000039f987223 */ /* 0x000fe20000010898 */
[----:B------:R-:W0:Y:S08]  /*245b0*/  MUFU.EX2 R209, R209 ;  /* 0x000000d100d17308 */ /* 0x000e300000000800 */
[----:B------:R-:W2:Y:S01]  /*245c0*/  MUFU.EX2 R182, R182 ;  /* 0x000000b600b67308 */ /* 0x000ea20000000800 */
[----:B-1----:R-:W-:-:S07]  /*245d0*/  FFMA.FTZ R226, R0, R226, R208 ;  /* 0x000000e200e27223 */ /* 0x002fce00000100d0 */
[----:B------:R-:W1:Y:S01]  /*245e0*/  MUFU.EX2 R157, R157 ;  /* 0x0000009d009d7308 */ /* 0x000e620000000800 */
[----:B0-----:R-:W-:-:S07]  /*245f0*/  FFMA.FTZ R225, R2, R225, R209 ;  /* 0x000000e102e17223 */ /* 0x001fce00000100d1 */
        /* <DEDUP_REMOVED lines=76> */
.L_x_2928:
[C---:B------:R-:W-:Y:S01]  /*24ac0*/  ISETP.GT.AND P1, PT, R9.reuse, RZ, PT ;  /* 0x000000ff0900720c */ /* 0x040fe20003f24270 */
        /* <DEDUP_REMOVED lines=29> */
.L_x_2916:
[----:B------:R-:W-:Y:S05]  /*24ca0*/  BSYNC B0 ;  /* 0x0000000000007941 */ /* 0x000fea0003800000 */
.L_x_2915:
        /* <DEDUP_REMOVED lines=131> */
.L_x_2930:
[----:B------:R-:W-:Y:S01]  /*254e0*/  IMAD R8, R219, 0x8, R22 ;  /* 0x00000008db087824 */ /* 0x000fe200078e0216 */
[----:B------:R-:W-:-:S04]  /*254f0*/  SHF.L.U32 R7, R224, 0x1f, RZ ;  /* 0x0000001fe0077819 */ /* 0x000fc800000006ff */
[----:B------:R0:W1:Y:S01]  /*25500*/  SYNCS.PHASECHK.TRANS64.TRYWAIT P1, [R8+URZ+0x38850], R7 ;  /* 0x03885007080075a7 */ /* 0x000062000802017f */
[----:B------:R-:W-:Y:S05]  /*25510*/  @!P0 BRA `(.L_x_2931) ;  /* 0x0000000000048947 */ /* 0x000fea0003800000 */
[----:B------:R-:W-:Y:S01]  /*25520*/  BPT.TRAP 0x1 ;  /* 0x000000040000795c */ /* 0x000fe20000300000 */
.L_x_2931:
        /* <DEDUP_REMOVED lines=9> */
.L_x_2933:
[----:B------:R-:W-:Y:S05]  /*255c0*/  BSYNC B0 ;  /* 0x0000000000007941 */ /* 0x000fea0003800000 */
.L_x_2932:
[----:B------:R-:W-:Y:S01]  /*255d0*/  IMAD.MOV.U32 R6, RZ, RZ, R0 ;  /* 0x000000ffff067224 */ /* 0x000fe200078e0000 */
[----:B------:R-:W-:Y:S01]  /*255e0*/  WARPGROUP.ARRIVE ;  /* 0x00000000000079c5 */ /* 0x000fe20000000000 */
[----:B01----:R-:W-:Y:S01]  /*255f0*/  IMAD.MOV.U32 R7, RZ, RZ, 0x40000040 ;  /* 0x40000040ff077424 */ /* 0x003fe200078e00ff */
[----:B------:R-:W0:Y:S02]  /*25600*/  SHFL.BFLY PT, R2, R225, 0x2, 0x1f ;  /* 0x0c401f00e1027f89 */ /* 0x000e2400000e0000 */
        /* <DEDUP_REMOVED lines=30> */
[----:B0-----:R-:W-:Y:S01]  /*257f0*/  FADD.FTZ R6, R2, R225 ;  /* 0x000000e102067221 */ /* 0x001fe20000010000 */
[----:B------:R-:W-:Y:S01]  /*25800*/  R2UR UR7, R7 ;  /* 0x00000000070772ca */ /* 0x000fe200000e0000 */
[----:B------:R-:W-:Y:S01]  /*25810*/  IMAD.MOV.U32 R2, RZ, RZ, RZ ;  /* 0x000000ffff027224 */ /* 0x000fe200078e00ff */
[----:B------:R-:W0:Y:S04]  /*25820*/  SHFL.BFLY PT, R7, R226, 0x2, 0x1f ;  /* 0x0c401f00e2077f89 */ /* 0x000e2800000e0000 */
[----:B------:R-:W1:Y:S01]  /*25830*/  SHFL.BFLY PT, R9, R6, 0x1, 0x1f ;  /* 0x0c201f0006097f89 */ /* 0x000e6200000e0000 */
[----:B0-----:R-:W-:Y:S01]  /*25840*/  FADD.FTZ R0, R7, R226 ;  /* 0x000000e207007221 */ /* 0x001fe20000010000 */
[----:B-1----:R-:W-:-:S04]  /*25850*/  FADD.FTZ R13, R6, R9 ;  /* 0x00000009060d7221 */ /* 0x002fc80000010000 */
[----:B------:R-:W0:Y:S01]  /*25860*/  SHFL.BFLY PT, R7, R0, 0x1, 0x1f ;  /* 0x0c201f0000077f89 */ /* 0x000e2200000e0000 */
[----:B------:R-:W-:Y:S01]  /*25870*/  IMAD.MOV.U32 R6, RZ, RZ, -0x800000 ;  /* 0xff800000ff067424 */ /* 0x000fe200078e00ff */
[----:B------:R-:W-:-:S13]  /*25880*/  FSETP.NE.FTZ.AND P2, PT, R13, RZ, PT ;  /* 0x000000ff0d00720b */ /* 0x000fda0003f55000 */
[----:B------:R-:W1:Y:S01]  /*25890*/  @P2 MUFU.LG2 R11, R13 ;  /* 0x0000000d000b2308 */ /* 0x000e620000000c00 */
[----:B------:R-:W-:Y:S01]  /*258a0*/  @P2 FMUL.FTZ R14, R3, 0.69314718246459960938 ;  /* 0x3f317218030e2820 */ /* 0x000fe20000410000 */
[----:B0-----:R-:W-:Y:S01]  /*258b0*/  FADD.FTZ R12, R0, R7 ;  /* 0x00000007000c7221 */ /* 0x001fe20000010000 */
[----:B------:R-:W-:-:S05]  /*258c0*/  IMAD.MOV.U32 R7, RZ, RZ, RZ ;  /* 0x000000ffff077224 */ /* 0x000fca00078e00ff */
[----:B------:R-:W-:Y:S01]  /*258d0*/  @P2 MUFU.RCP R2, R13 ;  /* 0x0000000d00022308 */ /* 0x000fe20000001000 */
[----:B------:R-:W-:Y:S01]  /*258e0*/  IMAD.MOV.U32 R0, RZ, RZ, -0x800000 ;  /* 0xff800000ff007424 */ /* 0x000fe200078e00ff */
[----:B------:R-:W-:Y:S01]  /*258f0*/  FSETP.NE.FTZ.AND P1, PT, R12, RZ, PT ;  /* 0x000000ff0c00720b */ /* 0x000fe20003f35000 */
[----:B-1----:R-:W-:-:S04]  /*25900*/  @P2 FMUL.FTZ R11, R11, 0.69314718246459960938 ;  /* 0x3f3172180b0b2820 */ /* 0x002fc80000410000 */
[----:B------:R-:W-:-:S08]  /*25910*/  @P2 FFMA.FTZ R0, R14, R4, R11 ;  /* 0x000000040e002223 */ /* 0x000fd0000001000b */
[----:B------:R-:W0:Y:S01]  /*25920*/  @P1 MUFU.LG2 R9, R12 ;  /* 0x0000000c00091308 */ /* 0x000e220000000c00 */
[----:B------:R-:W-:-:S07]  /*25930*/  @P1 FMUL.FTZ R10, R3, 0.69314718246459960938 ;  /* 0x3f317218030a1820 */ /* 0x000fce0000410000 */
[----:B------:R1:W2:Y:S01]  /*25940*/  @P1 MUFU.RCP R7, R12 ;  /* 0x0000000c00071308 */ /* 0x0002a20000001000 */
[----:B0-----:R-:W-:-:S04]  /*25950*/  @P1 FMUL.FTZ R9, R9, 0.69314718246459960938 ;  /* 0x3f31721809091820 */ /* 0x001fc80000410000 */
[----:B------:R-:W-:Y:S01]  /*25960*/  @P1 FFMA.FTZ R6, R10, R5, R9 ;  /* 0x000000050a061223 */ /* 0x000fe20000010009 */
[----:B------:R-:W-:Y:S02]  /*25970*/  WARPGROUP.DEPBAR.LE gsb0, 0x0 ;  /* 0x00008000000079c5 */ /* 0x000fe40000010000 */
[----:B------:R-:W-:-:S06]  /*25980*/  WARPGROUP.ARRIVE ;  /* 0x00000000000079c5 */ /* 0x000fcc0000000000 */
[----:B------:R-:W-:Y:S03]  /*25990*/  HGMMA.64x256x16.F32.BF16 R24, R192, gdesc[UR4].tnspB, R24, gsb0 ;  /* 0x43e00004c0187df0 */ /* 0x000fe60008001818 */
[----:B------:R-:W-:Y:S02]  /*259a0*/  WARPGROUP.DEPBAR.LE gsb0, 0x0 ;  /* 0x00008000000079c5 */ /* 0x000fe40000010000 */
[----:B-12---:R-:W-:Y:S05]  /*259b0*/  @!P0 BRA `(.L_x_2935) ;  /* 0x0000000000048947 */ /* 0x006fea0003800000 */
[----:B------:R-:W-:Y:S01]  /*259c0*/  BPT.TRAP 0x1 ;  /* 0x000000040000795c */ /* 0x000fe20000300000 */
.L_x_2935:
[----:B------:R-:W2:Y:S01]  /*259d0*/  LDL.LU R12, [R1+0x88] ;  /* 0x00008800010c7983 */ /* 0x000ea20000300800 */
[----:B------:R-:W-:Y:S02]  /*259e0*/  VIADD R4, R8, 0x38860 ;  /* 0x0003886008047836 */ /* 0x000fe40000000000 */
[-C--:B------:R-:W-:Y:S01]  /*259f0*/  FMUL.FTZ R8, R24, R7.reuse ;  /* 0x0000000718087220 */ /* 0x080fe20000410000 */
[----:B------:R-:W-:Y:S02]  /*25a00*/  VIADD R219, R219, 0x1 ;  /* 0x00000001dbdb7836 */ /* 0x000fe40000000000 */
[-C--:B------:R-:W-:Y:S01]  /*25a10*/  FMUL.FTZ R24, R36, R7.reuse ;  /* 0x0000000724187220 */ /* 0x080fe20000410000 */
[-C--:B------:R-:W-:Y:S01]  /*25a20*/  FMUL.FTZ R157, R40, R7.reuse ;  /* 0x00000007289d7220 */ /* 0x080fe20000410000 */
[----:B------:R-:W-:Y:S01]  /*25a30*/  PRMT R229, R229, 0x654, R4 ;  /* 0x00000654e5e57816 */ /* 0x000fe20000000004 */
[-C--:B------:R-:W-:Y:S01]  /*25a40*/  FMUL.FTZ R159, R48, R7.reuse ;  /* 0x00000007309f7220 */ /* 0x080fe20000410000 */
[----:B------:R-:W-:Y:S01]  /*25a50*/  ISETP.NE.AND P0, PT, R219, 0x2, PT ;  /* 0x00000002db00780c */ /* 0x000fe20003f05270 */
[-C--:B------:R-:W-:Y:S01]  /*25a60*/  FMUL.FTZ R161, R56, R7.reuse ;  /* 0x0000000738a17220 */ /* 0x080fe20000410000 */
[----:B------:R0:W-:Y:S01]  /*25a70*/  SYNCS.ARRIVE.TRANS64.RED.A1T0 RZ, [R229+URZ], RZ ;  /* 0x000000ffe5ff79a7 */ /* 0x0001e2000810043f */
[-C--:B------:R-:W-:Y:S01]  /*25a80*/  FMUL.FTZ R162, R60, R7.reuse ;  /* 0x000000073ca27220 */ /* 0x080fe20000410000 */
        /* <DEDUP_REMOVED lines=125> */
[----:B------:R-:W-:Y:S01]  /*26260*/  SEL R219, R219, RZ, P0 ;  /* 0x000000ffdbdb7207 */ /* 0x000fe20000000000 */
[----:B--2---:R-:W-:-:S05]  /*26270*/  VIADD R12, R12, 0x1 ;  /* 0x000000010c0c7836 */ /* 0x004fca0000000000 */
[----:B------:R0:W-:Y:S02]  /*26280*/  STL [R1+0x88], R12 ;  /* 0x0000880c01007387 */ /* 0x0001e40000100800 */
.L_x_2811:
[----:B------:R-:W0:Y:S08]  /*26290*/  S2UR UR4, SR_CgaCtaId ;  /* 0x00000000000479c3 */ /* 0x000e300000008800 */
[----:B------:R-:W-:Y:S01]  /*262a0*/  BAR.SYNC.DEFER_BLOCKING 0x5, 0x180 ;  /* 0x0146000000007b1d */ /* 0x000fe20000010000 */
[----:B------:R-:W-:-:S05]  /*262b0*/  MOV R22, 0x400 ;  /* 0x0000040000167802 */ /* 0x000fca0000000f00 */
[----:B------:R-:W-:Y:S01]  /*262c0*/  BSSY B0, `(.L_x_2936) ;  /* 0x00002e7000007945 */ /* 0x000fe20003800000 */
[----:B0-----:R-:W-:-:S05]  /*262d0*/  IMAD.U32 R229, RZ, RZ, UR4 ;  /* 0x00000004ffe57e24 */ /* 0x001fca000f8e00ff */
[----:B------:R-:W-:-:S05]  /*262e0*/  LEA R22, R229, R22, 0x18 ;  /* 0x00000016e5167211 */ /* 0x000fca00078ec0ff */
[----:B------:R0:W1:Y:S01]  /*262f0*/  LDS.128 R28, [R22+0x388d0] ;  /* 0x0388d000161c7984 */ /* 0x0000620000000c00 */
[----:B------:R-:W-:Y:S06]  /*26300*/  BAR.ARV 0x4, 0x180 ;  /* 0x0106000000007b1d */ /* 0x000fec0000002000 */
[----:B------:R-:W-:Y:S05]  /*26310*/  @P1 BRA `(.L_x_2937) ;  /* 0x0000002000241947 */ /* 0x000fea0003800000 */
[----:B------:R-:W2:Y:S04]  /*26320*/  LDL R2, [R1+0x8c] ;  /* 0x00008c0001027983 */ /* 0x000ea80000100800 */
[----:B------:R-:W3:Y:S01]  /*26330*/  LDL R179, [R1+0x7c] ;  /* 0x00007c0001b37983 */ /* 0x000ee20000100800 */
[----:B------:R-:W4:Y:S01]  /*26340*/  S2R R5, SR_SWINHI ;  /* 0x0000000000057919 */ /* 0x000f220000002f00 */
[----:B------:R-:W-:Y:S01]  /*26350*/  F2FP.BF16.F32.PACK_AB R9, R9, R26 ;  /* 0x0000001a0909723e */ /* 0x000fe200000010ff */
[----:B------:R-:W-:Y:S01]  /*26360*/  ULDC.64 UR4, c[0x0][0xc00] ;  /* 0x0003000000047ab9 */ /* 0x000fe20000000a00 */
[----:B------:R-:W3:Y:S04]  /*26370*/  LDL R180, [R1+0x78] ;  /* 0x0000780001b47983 */ /* 0x000ee80000100800 */
[----:B------:R-:W3:Y:S01]  /*26380*/  LDL R178, [R1+0x68] ;  /* 0x0000680001b27983 */ /* 0x000ee20000100800 */
[----:B------:R-:W-:-:S02]  /*26390*/  MOV R20, R22 ;  /* 0x0000001600147202 */ /* 0x000fc40000000f00 */
[----:B----4-:R-:W-:Y:S02]  /*263a0*/  MOV R21, R5 ;  /* 0x0000000500157202 */ /* 0x010fe40000000f00 */
[----:B------:R-:W-:Y:S02]  /*263b0*/  F2FP.BF16.F32.PACK_AB R8, R25, R8 ;  /* 0x000000081908723e */ /* 0x000fe400000010ff */
[----:B------:R-:W-:Y:S02]  /*263c0*/  F2FP.BF16.F32.PACK_AB R10, R3, R10 ;  /* 0x0000000a030a723e */ /* 0x000fe400000010ff */
[----:B------:R-:W-:Y:S02]  /*263d0*/  F2FP.BF16.F32.PACK_AB R11, R11, R4 ;  /* 0x000000040b0b723e */ /* 0x000fe400000010ff */
[----:B------:R-:W-:Y:S02]  /*263e0*/  F2FP.BF16.F32.PACK_AB R144, R145, R144 ;  /* 0x000000909190723e */ /* 0x000fe400000010ff */
[----:B------:R-:W-:-:S02]  /*263f0*/  F2FP.BF16.F32.PACK_AB R145, R147, R146 ;  /* 0x000000929391723e */ /* 0x000fc400000010ff */
[----:B------:R-:W-:Y:S02]  /*26400*/  F2FP.BF16.F32.PACK_AB R146, R149, R148 ;  /* 0x000000949592723e */ /* 0x000fe400000010ff */
[----:B------:R-:W-:Y:S01]  /*26410*/  F2FP.BF16.F32.PACK_AB R147, R151, R150 ;  /* 0x000000969793723e */ /* 0x000fe200000010ff */
[----:B------:R-:W-:Y:S01]  /*26420*/  BAR.SYNC.DEFER_BLOCKING 0x1, 0x100 ;  /* 0x0044000000007b1d */ /* 0x000fe20000010000 */
[----:B--2---:R-:W-:-:S03]  /*26430*/  IMAD.WIDE R110, R2, 0x2, R20 ;  /* 0x00000002026e7825 */ /* 0x004fc600078e0214 */
[C---:B------:R-:W-:Y:S02]  /*26440*/  IADD3 R72, P3, R110.reuse, 0x4000, RZ ;  /* 0x000040006e487810 */ /* 0x040fe40007f7e0ff */
[----:B------:R-:W-:Y:S02]  /*26450*/  IADD3 R12, P1, R110, 0x20, RZ ;  /* 0x000000206e0c7810 */ /* 0x000fe40007f3e0ff */
[----:B------:R-:W-:-:S03]  /*26460*/  LOP3.LUT R108, R72, 0x380, RZ, 0xc0, !PT ;  /* 0x00000380486c7812 */ /* 0x000fc600078ec0ff */
[--C-:B------:R-:W-:Y:S01]  /*26470*/  IMAD.X R13, RZ, RZ, R111.reuse, P1 ;  /* 0x000000ffff0d7224 */ /* 0x100fe200008e066f */
[----:B------:R-:W-:Y:S02]  /*26480*/  SHF.R.U64 R108, R108, 0x3, RZ ;  /* 0x000000036c6c7819 */ /* 0x000fe400000012ff */
[C---:B------:R-:W-:Y:S02]  /*26490*/  IADD3 R88, P1, R110.reuse, 0x8000, RZ ;  /* 0x000080006e587810 */ /* 0x040fe40007f3e0ff */
[----:B------:R-:W-:Y:S02]  /*264a0*/  IADD3 R14, P0, R110, 0x40, RZ ;  /* 0x000000406e0e7810 */ /* 0x000fe40007f1e0ff */
[----:B------:R-:W-:Y:S02]  /*264b0*/  LOP3.LUT R72, R108, R72, RZ, 0x3c, !PT ;  /* 0x000000486c487212 */ /* 0x000fe400078e3cff */
[----:B------:R-:W-:Y:S01]  /*264c0*/  LOP3.LUT R108, R88, 0x380, RZ, 0xc0, !PT ;  /* 0x00000380586c7812 */ /* 0x000fe200078ec0ff */
[----:B------:R-:W-:Y:S01]  /*264d0*/  IMAD.X R15, RZ, RZ, R111, P0 ;  /* 0x000000ffff0f7224 */ /* 0x000fe200000e066f */
[----:B------:R-:W-:-:S02]  /*264e0*/  IADD3 R92, P0, R110, 0x8020, RZ ;  /* 0x000080206e5c7810 */ /* 0x000fc40007f1e0ff */
[----:B------:R-:W-:Y:S02]  /*264f0*/  SHF.R.U64 R108, R108, 0x3, RZ ;  /* 0x000000036c6c7819 */ /* 0x000fe400000012ff */
[C---:B------:R-:W-:Y:S02]  /*26500*/  IADD3 R84, P2, R110.reuse, 0x4060, RZ ;  /* 0x000040606e547810 */ /* 0x040fe40007f5e0ff */
[C---:B------:R-:W-:Y:S02]  /*26510*/  IADD3 R68, P4, R110.reuse, 0x60, RZ ;  /* 0x000000606e447810 */ /* 0x040fe40007f9e0ff */
[----:B------:R-:W-:Y:S02]  /*26520*/  IADD3 R80, P5, R110, 0x4040, RZ ;  /* 0x000040406e507810 */ /* 0x000fe40007fbe0ff */
[----:B------:R-:W-:Y:S02]  /*26530*/  LOP3.LUT R88, R108, R88, RZ, 0x3c, !PT ;  /* 0x000000586c587212 */ /* 0x000fe400078e3cff */
[----:B------:R-:W-:-:S02]  /*26540*/  LOP3.LUT R5, R110, 0x380, RZ, 0xc0, !PT ;  /* 0x000003806e057812 */ /* 0x000fc400078ec0ff */
[----:B------:R-:W-:Y:S01]  /*26550*/  LOP3.LUT R108, R92, 0x380, RZ, 0xc0, !PT ;  /* 0x000003805c6c7812 */ /* 0x000fe200078ec0ff */
[--C-:B------:R-:W-:Y:S01]  /*26560*/  IMAD.X R85, RZ, RZ, R111.reuse, P2 ;  /* 0x000000ffff557224 */ /* 0x100fe200010e066f */
[C---:B------:R-:W-:Y:S01]  /*26570*/  IADD3 R76, P6, R110.reuse, 0x4020, RZ ;  /* 0x000040206e4c7810 */ /* 0x040fe20007fde0ff */
[--C-:B------:R-:W-:Y:S01]  /*26580*/  IMAD.X R81, RZ, RZ, R111.reuse, P5 ;  /* 0x000000ffff517224 */ /* 0x100fe200028e066f */
[----:B-1----:R-:W-:Y:S01]  /*26590*/  IADD3 R28, P2, R110, 0xc040, RZ ;  /* 0x0000c0406e1c7810 */ /* 0x002fe20007f5e0ff */
[--C-:B------:R-:W-:Y:S01]  /*265a0*/  IMAD.X R89, RZ, RZ, R111.reuse, P1 ;  /* 0x000000ffff597224 */ /* 0x100fe200008e066f */
[----:B-----5:R-:W-:Y:S02]  /*265b0*/  LOP3.LUT R135, R68, 0x380, RZ, 0xc0, !PT ;  /* 0x0000038044877812 */ /* 0x020fe400078ec0ff */
[----:B------:R-:W-:Y:S02]  /*265c0*/  SHF.R.U64 R5, R5, 0x3, RZ ;  /* 0x0000000305057819 */ /* 0x000fe400000012ff */
[----:B------:R-:W-:Y:S01]  /*265d0*/  SHF.R.U64 R108, R108, 0x3, RZ ;  /* 0x000000036c6c7819 */ /* 0x000fe200000012ff */
[--C-:B------:R-:W-:Y:S01]  /*265e0*/  IMAD.X R69, RZ, RZ, R111.reuse, P4 ;  /* 0x000000ffff457224 */ /* 0x100fe200020e066f */
[C---:B------:R-:W-:Y:S01]  /*265f0*/  IADD3 R2, P5, R110.reuse, 0xc020, RZ ;  /* 0x0000c0206e027810 */ /* 0x040fe20007fbe0ff */
[--C-:B------:R-:W-:Y:S01]  /*26600*/  IMAD.X R73, RZ, RZ, R111.reuse, P3 ;  /* 0x000000ffff497224 */ /* 0x100fe200018e066f */
[----:B------:R-:W-:Y:S01]  /*26610*/  IADD3 R128, P1, R110, 0xc060, RZ ;  /* 0x0000c0606e807810 */ /* 0x000fe20007f3e0ff */
[----:B------:R-:W-:Y:S01]  /*26620*/  IMAD.X R77, RZ, RZ, R111, P6 ;  /* 0x000000ffff4d7224 */ /* 0x000fe200030e066f */
[----:B------:R-:W-:-:S02]  /*26630*/  LOP3.LUT R177, R12, 0x380, RZ, 0xc0, !PT ;  /* 0x000003800cb17812 */ /* 0x000fc400078ec0ff */
[----:B------:R-:W-:Y:S02]  /*26640*/  LOP3.LUT R176, R14, 0x380, RZ, 0xc0, !PT ;  /* 0x000003800eb07812 */ /* 0x000fe400078ec0ff */
[C---:B------:R-:W-:Y:S02]  /*26650*/  IADD3 R96, P4, R110.reuse, 0x8040, RZ ;  /* 0x000080406e607810 */ /* 0x040fe40007f9e0ff */
[C---:B------:R-:W-:Y:S02]  /*26660*/  IADD3 R100, P3, R110.reuse, 0x8060, RZ ;  /* 0x000080606e647810 */ /* 0x040fe40007f7e0ff */
[----:B------:R-:W-:Y:S02]  /*26670*/  IADD3 R104, P6, R110, 0xc000, RZ ;  /* 0x0000c0006e687810 */ /* 0x000fe40007fde0ff */
[----:B------:R-:W-:Y:S02]  /*26680*/  SHF.R.U64 R135, R135, 0x3, RZ ;  /* 0x0000000387877819 */ /* 0x000fe400000012ff */
[----:B------:R-:W-:-:S02]  /*26690*/  LOP3.LUT R26, R28, 0x380, RZ, 0xc0, !PT ;  /* 0x000003801c1a7812 */ /* 0x000fc400078ec0ff */
[----:B------:R-:W-:Y:S02]  /*266a0*/  LOP3.LUT R110, R5, R110, RZ, 0x3c, !PT ;  /* 0x0000006e056e7212 */ /* 0x000fe400078e3cff */
[----:B------:R-:W-:Y:S02]  /*266b0*/  LOP3.LUT R92, R108, R92, RZ, 0x3c, !PT ;  /* 0x0000005c6c5c7212 */ /* 0x000fe400078e3cff */
[----:B------:R-:W-:Y:S02]  /*266c0*/  LOP3.LUT R25, R2, 0x380, RZ, 0xc0, !PT ;  /* 0x0000038002197812 */ /* 0x000fe400078ec0ff */
[----:B------:R-:W-:Y:S02]  /*266d0*/  LOP3.LUT R108, R128, 0x380, RZ, 0xc0, !PT ;  /* 0x00000380806c7812 */ /* 0x000fe400078ec0ff */
[----:B------:R-:W-:Y:S02]  /*266e0*/  SHF.R.U64 R177, R177, 0x3, RZ ;  /* 0x00000003b1b17819 */ /* 0x000fe400000012ff */
[----:B------:R-:W-:-:S02]  /*266f0*/  SHF.R.U64 R176, R176, 0x3, RZ ;  /* 0x00000003b0b07819 */ /* 0x000fc400000012ff */
[----:B------:R-:W-:Y:S02]  /*26700*/  LOP3.LUT R68, R135, R68, RZ, 0x3c, !PT ;  /* 0x0000004487447212 */ /* 0x000fe400078e3cff */
[----:B------:R-:W-:Y:S02]  /*26710*/  SHF.R.U64 R26, R26, 0x3, RZ ;  /* 0x000000031a1a7819 */ /* 0x000fe400000012ff */
[----:B------:R-:W-:Y:S02]  /*26720*/  LOP3.LUT R135, R84, 0x380, RZ, 0xc0, !PT ;  /* 0x0000038054877812 */ /* 0x000fe400078ec0ff */
[----:B------:R-:W-:Y:S01]  /*26730*/  MOV R110, R110 ;  /* 0x0000006e006e7202 */ /* 0x000fe20000000f00 */
[----:B------:R-:W-:Y:S01]  /*26740*/  IMAD.X R5, RZ, RZ, R111, P2 ;  /* 0x000000ffff057224 */ /* 0x000fe200010e066f */
[----:B------:R-:W-:Y:S02]  /*26750*/  SHF.R.U64 R25, R25, 0x3, RZ ;  /* 0x0000000319197819 */ /* 0x000fe400000012ff */
[----:B------:R-:W-:-:S02]  /*26760*/  SHF.R.U64 R3, R108, 0x3, RZ ;  /* 0x000000036c037819 */ /* 0x000fc400000012ff */
[----:B------:R-:W-:Y:S02]  /*26770*/  LOP3.LUT R12, R177, R12, RZ, 0x3c, !PT ;  /* 0x0000000cb10c7212 */ /* 0x000fe400078e3cff */
[----:B------:R-:W-:Y:S02]  /*26780*/  LOP3.LUT R14, R176, R14, RZ, 0x3c, !PT ;  /* 0x0000000eb00e7212 */ /* 0x000fe400078e3cff */
[----:B------:R-:W-:Y:S02]  /*26790*/  LOP3.LUT R177, R76, 0x380, RZ, 0xc0, !PT ;  /* 0x000003804cb17812 */ /* 0x000fe400078ec0ff */
[----:B------:R-:W-:Y:S01]  /*267a0*/  LOP3.LUT R4, R26, R28, RZ, 0x3c, !PT ;  /* 0x0000001c1a047212 */ /* 0x000fe200078e3cff */
[----:B------:R1:W-:Y:S01]  /*267b0*/  STSM.16.M88.4 [R110], R8 ;  /* 0x000000086e007844 */ /* 0x0003e20000000200 */
[----:B------:R-:W-:Y:S01]  /*267c0*/  SHF.R.U64 R135, R135, 0x3, RZ ;  /* 0x0000000387877819 */ /* 0x000fe200000012ff */
[--C-:B------:R-:W-:Y:S01]  /*267d0*/  IMAD.X R27, RZ, RZ, R111.reuse, P1 ;  /* 0x000000ffff1b7224 */ /* 0x100fe200008e066f */
[----:B------:R-:W-:Y:S01]  /*267e0*/  LOP3.LUT R176, R80, 0x380, RZ, 0xc0, !PT ;  /* 0x0000038050b07812 */ /* 0x000fe200078ec0ff */
[----:B------:R-:W-:Y:S01]  /*267f0*/  IMAD.X R93, RZ, RZ, R111, P0 ;  /* 0x000000ffff5d7224 */ /* 0x000fe200000e066f */
[----:B------:R-:W-:-:S02]  /*26800*/  LOP3.LUT R108, R25, R2, RZ, 0x3c, !PT ;  /* 0x00000002196c7212 */ /* 0x000fc400078e3cff */
[----:B------:R-:W-:Y:S01]  /*26810*/  MOV R72, R72 ;  /* 0x0000004800487202 */ /* 0x000fe20000000f00 */
[--C-:B------:R-:W-:Y:S01]  /*26820*/  IMAD.X R97, RZ, RZ, R111.reuse, P4 ;  /* 0x000000ffff617224 */ /* 0x100fe200020e066f */
[----:B------:R-:W-:Y:S02]  /*26830*/  LOP3.LUT R26, R3, R128, RZ, 0x3c, !PT ;  /* 0x00000080031a7212 */ /* 0x000fe400078e3cff */
[----:B------:R-:W-:Y:S01]  /*26840*/  MOV R88, R88 ;  /* 0x0000005800587202 */ /* 0x000fe20000000f00 */
[--C-:B------:R-:W-:Y:S01]  /*26850*/  IMAD.X R101, RZ, RZ, R111.reuse, P3 ;  /* 0x000000ffff657224 */ /* 0x100fe200018e066f */
[----:B------:R-:W-:Y:S01]  /*26860*/  MOV R3, R12 ;  /* 0x0000000c00037202 */ /* 0x000fe20000000f00 */
[----:B------:R-:W-:Y:S01]  /*26870*/  IMAD.X R109, RZ, RZ, R111, P5 ;  /* 0x000000ffff6d7224 */ /* 0x000fe200028e066f */
[----:B------:R-:W-:Y:S01]  /*26880*/  MOV R25, R14 ;  /* 0x0000000e00197202 */ /* 0x000fe20000000f00 */
[----:B------:R-:W2:Y:S01]  /*26890*/  LDC R28, c[0x0][0xbe8] ;  /* 0x0002fa00ff1c7b82 */ /* 0x000ea20000000800 */
[----:B-1----:R-:W-:-:S02]  /*268a0*/  F2FP.BF16.F32.PACK_AB R8, R33, R32 ;  /* 0x000000202108723e */ /* 0x002fc400000010ff */
[----:B------:R-:W-:Y:S02]  /*268b0*/  F2FP.BF16.F32.PACK_AB R9, R35, R34 ;  /* 0x000000222309723e */ /* 0x000fe400000010ff */
[----:B------:R-:W-:Y:S02]  /*268c0*/  F2FP.BF16.F32.PACK_AB R10, R37, R24 ;  /* 0x00000018250a723e */ /* 0x000fe400000010ff */
[----:B------:R-:W-:Y:S02]  /*268d0*/  F2FP.BF16.F32.PACK_AB R11, R39, R38 ;  /* 0x00000026270b723e */ /* 0x000fe400000010ff */
[----:B------:R-:W-:Y:S02]  /*268e0*/  SHF.R.U64 R177, R177, 0x3, RZ ;  /* 0x00000003b1b17819 */ /* 0x000fe400000012ff */
[----:B------:R-:W-:Y:S02]  /*268f0*/  F2FP.BF16.F32.PACK_AB R12, R41, R157 ;  /* 0x0000009d290c723e */ /* 0x000fe400000010ff */
[----:B------:R-:W-:-:S02]  /*26900*/  F2FP.BF16.F32.PACK_AB R13, R43, R42 ;  /* 0x0000002a2b0d723e */ /* 0x000fc400000010ff */
[----:B------:R-:W-:Y:S02]  /*26910*/  F2FP.BF16.F32.PACK_AB R14, R45, R158 ;  /* 0x0000009e2d0e723e */ /* 0x000fe400000010ff */
[----:B------:R-:W-:Y:S02]  /*26920*/  F2FP.BF16.F32.PACK_AB R15, R47, R46 ;  /* 0x0000002e2f0f723e */ /* 0x000fe400000010ff */
[----:B------:R-:W-:Y:S02]  /*26930*/  MOV R4, R4 ;  /* 0x0000000400047202 */ /* 0x000fe40000000f00 */
[----:B------:R-:W-:Y:S01]  /*26940*/  LOP3.LUT R84, R135, R84, RZ, 0x3c, !PT ;  /* 0x0000005487547212 */ /* 0x000fe200078e3cff */
[----:B------:R-:W1:Y:S01]  /*26950*/  S2R R5, SR_TID.X ;  /* 0x0000000000057919 */ /* 0x000e620000002100 */
[----:B------:R-:W-:Y:S02]  /*26960*/  SHF.R.U64 R176, R176, 0x3, RZ ;  /* 0x00000003b0b07819 */ /* 0x000fe400000012ff */
[----:B------:R-:W-:Y:S01]  /*26970*/  LOP3.LUT R135, R96, 0x380, RZ, 0xc0, !PT ;  /* 0x0000038060877812 */ /* 0x000fe200078ec0ff */
[----:B------:R-:W-:Y:S01]  /*26980*/  STSM.16.M88.4 [R3], R8 ;  /* 0x0000000803007844 */ /* 0x000fe20000000200 */
[----:B------:R-:W-:-:S02]  /*26990*/  LOP3.LUT R76, R177, R76, RZ, 0x3c, !PT ;  /* 0x0000004cb14c7212 */ /* 0x000fc400078e3cff */
[----:B------:R-:W-:Y:S01]  /*269a0*/  MOV R2, R26 ;  /* 0x0000001a00027202 */ /* 0x000fe20000000f00 */
[----:B------:R4:W-:Y:S01]  /*269b0*/  STSM.16.M88.4 [R25], R12 ;  /* 0x0000000c19007844 */ /* 0x0009e20000000200 */
[----:B------:R-:W-:Y:S02]  /*269c0*/  LOP3.LUT R80, R176, R80, RZ, 0x3c, !PT ;  /* 0x00000050b0507212 */ /* 0x000fe400078e3cff */
[----:B------:R-:W-:Y:S02]  /*269d0*/  SHF.R.U64 R135, R135, 0x3, RZ ;  /* 0x0000000387877819 */ /* 0x000fe400000012ff */
[----:B------:R-:W-:Y:S02]  /*269e0*/  MOV R68, R68 ;  /* 0x0000004400447202 */ /* 0x000fe40000000f00 */
[----:B------:R-:W-:Y:S02]  /*269f0*/  F2FP.BF16.F32.PACK_AB R24, R49, R159 ;  /* 0x0000009f3118723e */ /* 0x000fe400000010ff */
[----:B------:R-:W-:-:S02]  /*26a00*/  F2FP.BF16.F32.PACK_AB R26, R53, R160 ;  /* 0x000000a0351a723e */ /* 0x000fc400000010ff */
[----:B------:R-:W-:Y:S02]  /*26a10*/  F2FP.BF16.F32.PACK_AB R27, R55, R54 ;  /* 0x00000036371b723e */ /* 0x000fe400000010ff */
[----:B------:R-:W-:Y:S02]  /*26a20*/  LOP3.LUT R176, R100, 0x380, RZ, 0xc0, !PT ;  /* 0x0000038064b07812 */ /* 0x000fe400078ec0ff */
[----:B------:R-:W-:Y:S02]  /*26a30*/  F2FP.BF16.F32.PACK_AB R32, R57, R161 ;  /* 0x000000a13920723e */ /* 0x000fe400000010ff */
[----:B----4-:R-:W-:Y:S02]  /*26a40*/  F2FP.BF16.F32.PACK_AB R25, R51, R50 ;  /* 0x000000323319723e */ /* 0x010fe400000010ff */
[----:B------:R-:W-:Y:S02]  /*26a50*/  F2FP.BF16.F32.PACK_AB R33, R59, R58 ;  /* 0x0000003a3b21723e */ /* 0x000fe400000010ff */
[----:B------:R-:W-:-:S02]  /*26a60*/  F2FP.BF16.F32.PACK_AB R34, R61, R162 ;  /* 0x000000a23d22723e */ /* 0x000fc400000010ff */
[----:B------:R-:W-:Y:S02]  /*26a70*/  F2FP.BF16.F32.PACK_AB R35, R63, R62 ;  /* 0x0000003e3f23723e */ /* 0x000fe400000010ff */
[----:B------:R-:W-:Y:S02]  /*26a80*/  LOP3.LUT R177, R104, 0x380, RZ, 0xc0, !PT ;  /* 0x0000038068b17812 */ /* 0x000fe400078ec0ff */
[----:B------:R-:W-:Y:S02]  /*26a90*/  MOV R76, R76 ;  /* 0x0000004c004c7202 */ /* 0x000fe40000000f00 */
[----:B------:R-:W-:Y:S02]  /*26aa0*/  F2FP.BF16.F32.PACK_AB R8, R65, R163 ;  /* 0x000000a34108723e */ /* 0x000fe400000010ff */
[----:B------:R-:W-:Y:S02]  /*26ab0*/  F2FP.BF16.F32.PACK_AB R9, R67, R66 ;  /* 0x000000424309723e */ /* 0x000fe400000010ff */
[----:B------:R-:W-:-:S02]  /*26ac0*/  F2FP.BF16.F32.PACK_AB R10, R36, R164 ;  /* 0x000000a4240a723e */ /* 0x000fc400000010ff */
[----:B------:R-:W-:Y:S01]  /*26ad0*/  F2FP.BF16.F32.PACK_AB R11, R71, R70 ;  /* 0x00000046470b723e */ /* 0x000fe200000010ff */
[----:B------:R-:W-:Y:S01]  /*26ae0*/  STSM.16.M88.4 [R68], R24 ;  /* 0x0000001844007844 */ /* 0x000fe20000000200 */
[----:B------:R-:W-:Y:S02]  /*26af0*/  LOP3.LUT R96, R135, R96, RZ, 0x3c, !PT ;  /* 0x0000006087607212 */ /* 0x000fe400078e3cff */
[----:B------:R-:W-:Y:S02]  /*26b00*/  MOV R80, R80 ;  /* 0x0000005000507202 */ /* 0x000fe40000000f00 */
[----:B------:R-:W-:Y:S02]  /*26b10*/  F2FP.BF16.F32.PACK_AB R12, R40, R165 ;  /* 0x000000a5280c723e */ /* 0x000fe400000010ff */
[----:B------:R-:W-:Y:S02]  /*26b20*/  F2FP.BF16.F32.PACK_AB R13, R75, R74 ;  /* 0x0000004a4b0d723e */ /* 0x000fe400000010ff */
[----:B------:R-:W-:-:S02]  /*26b30*/  F2FP.BF16.F32.PACK_AB R14, R48, R166 ;  /* 0x000000a6300e723e */ /* 0x000fc400000010ff */
[----:B------:R-:W-:Y:S01]  /*26b40*/  F2FP.BF16.F32.PACK_AB R15, R79, R78 ;  /* 0x0000004e4f0f723e */ /* 0x000fe200000010ff */
[----:B------:R-:W-:Y:S01]  /*26b50*/  STSM.16.M88.4 [R72], R32 ;  /* 0x0000002048007844 */ /* 0x000fe20000000200 */
[----:B------:R-:W-:Y:S02]  /*26b60*/  SHF.R.U64 R176, R176, 0x3, RZ ;  /* 0x00000003b0b07819 */ /* 0x000fe400000012ff */
[----:B------:R-:W-:Y:S02]  /*26b70*/  MOV R84, R84 ;  /* 0x0000005400547202 */ /* 0x000fe40000000f00 */
[----:B------:R-:W-:Y:S02]  /*26b80*/  F2FP.BF16.F32.PACK_AB R36, R56, R167 ;  /* 0x000000a73824723e */ /* 0x000fe400000010ff */
[----:B------:R-:W-:Y:S02]  /*26b90*/  F2FP.BF16.F32.PACK_AB R37, R83, R82 ;  /* 0x000000525325723e */ /* 0x000fe400000010ff */
[----:B------:R-:W-:-:S02]  /*26ba0*/  F2FP.BF16.F32.PACK_AB R38, R60, R168 ;  /* 0x000000a83c26723e */ /* 0x000fc400000010ff */
[----:B------:R-:W-:Y:S01]  /*26bb0*/  F2FP.BF16.F32.PACK_AB R39, R87, R86 ;  /* 0x000000565727723e */ /* 0x000fe200000010ff */
[----:B------:R4:W-:Y:S01]  /*26bc0*/  STSM.16.M88.4 [R76], R8 ;  /* 0x000000084c007844 */ /* 0x0009e20000000200 */
[----:B------:R-:W-:Y:S02]  /*26bd0*/  SHF.R.U64 R177, R177, 0x3, RZ ;  /* 0x00000003b1b17819 */ /* 0x000fe400000012ff */
[----:B------:R-:W-:Y:S02]  /*26be0*/  F2FP.BF16.F32.PACK_AB R40, R64, R169 ;  /* 0x000000a94028723e */ /* 0x000fe400000010ff */
        /* <DEDUP_REMOVED lines=8> */
[----:B------:R0:W-:Y:S01]  /*26c70*/  STSM.16.M88.4 [R80], R12 ;  /* 0x0000000c50007844 */ /* 0x0001e20000000200 */
[----:B------:R-:W-:Y:S01]  /*26c80*/  MOV R96, R96 ;  /* 0x0000006000607202 */ /* 0x000fe20000000f00 */
[----:B---3--:R-:W-:Y:S01]  /*26c90*/  IMAD.SHL.U32 R3, R179, 0x4, RZ ;  /* 0x00000004b3037824 */ /* 0x008fe200078e00ff */
[----:B----4-:R-:W-:-:S02]  /*26ca0*/  F2FP.BF16.F32.PACK_AB R8, R155, R173 ;  /* 0x000000ad9b08723e */ /* 0x010fc400000010ff */
[----:B------:R-:W-:Y:S02]  /*26cb0*/  F2FP.BF16.F32.PACK_AB R9, R107, R106 ;  /* 0x0000006a6b09723e */ /* 0x000fe400000010ff */
[----:B------:R-:W-:Y:S02]  /*26cc0*/  F2FP.BF16.F32.PACK_AB R10, R156, R174 ;  /* 0x000000ae9c0a723e */ /* 0x000fe400000010ff */
[----:B------:R-:W-:Y:S01]  /*26cd0*/  F2FP.BF16.F32.PACK_AB R11, R44, R7 ;  /* 0x000000072c0b723e */ /* 0x000fe200000010ff */
[----:B------:R-:W-:Y:S01]  /*26ce0*/  STSM.16.M88.4 [R84], R36 ;  /* 0x0000002454007844 */ /* 0x000fe20000000200 */
[----:B------:R-:W-:Y:S02]  /*26cf0*/  LOP3.LUT R100, R176, R100, RZ, 0x3c, !PT ;  /* 0x00000064b0647212 */ /* 0x000fe400078e3cff */
[----:B------:R-:W-:Y:S01]  /*26d00*/  IADD3.X R105, RZ, R111, RZ, P6, !PT ;  /* 0x0000006fff697210 */ /* 0x000fe200037fe4ff */
[----:B------:R-:W-:Y:S01]  /*26d10*/  STSM.16.M88.4 [R88], R40 ;  /* 0x0000002858007844 */ /* 0x000fe20000000200 */
[----:B------:R-:W-:-:S02]  /*26d20*/  LOP3.LUT R104, R177, R104, RZ, 0x3c, !PT ;  /* 0x00000068b1687212 */ /* 0x000fc400078e3cff */
[----:B------:R-:W-:Y:S01]  /*26d30*/  SHF.R.S32.HI R82, RZ, 0x1f, R179 ;  /* 0x0000001fff527819 */ /* 0x000fe200000114b3 */
[----:B------:R-:W-:Y:S01]  /*26d40*/  STSM.16.M88.4 [R92], R48 ;  /* 0x000000305c007844 */ /* 0x000fe20000000200 */
[----:B------:R-:W-:Y:S02]  /*26d50*/  MOV R100, R100 ;  /* 0x0000006400647202 */ /* 0x000fe40000000f00 */
[----:B0-----:R-:W-:Y:S01]  /*26d60*/  F2FP.BF16.F32.PACK_AB R12, R113, R112 ;  /* 0x00000070710c723e */ /* 0x001fe200000010ff */
[----:B------:R0:W-:Y:S01]  /*26d70*/  STSM.16.M88.4 [R96], R8 ;  /* 0x0000000860007844 */ /* 0x0001e20000000200 */
[----:B------:R-:W-:Y:S02]  /*26d80*/  F2FP.BF16.F32.PACK_AB R13, R115, R114 ;  /* 0x00000072730d723e */ /* 0x000fe400000010ff */
[----:B------:R-:W-:Y:S02]  /*26d90*/  F2FP.BF16.F32.PACK_AB R14, R117, R116 ;  /* 0x00000074750e723e */ /* 0x000fe400000010ff */
[----:B------:R-:W-:-:S02]  /*26da0*/  F2FP.BF16.F32.PACK_AB R15, R119, R118 ;  /* 0x00000076770f723e */ /* 0x000fc400000010ff */
[----:B------:R-:W-:Y:S02]  /*26db0*/  MOV R104, R104 ;  /* 0x0000006800687202 */ /* 0x000fe40000000f00 */
[----:B------:R-:W-:Y:S02]  /*26dc0*/  F2FP.BF16.F32.PACK_AB R24, R121, R120 ;  /* 0x000000787918723e */ /* 0x000fe400000010ff */
[----:B------:R-:W-:Y:S02]  /*26dd0*/  F2FP.BF16.F32.PACK_AB R25, R123, R122 ;  /* 0x0000007a7b19723e */ /* 0x000fe400000010ff */
[----:B------:R-:W-:Y:S02]  /*26de0*/  F2FP.BF16.F32.PACK_AB R26, R125, R124 ;  /* 0x0000007c7d1a723e */ /* 0x000fe400000010ff */
[----:B------:R-:W-:Y:S02]  /*26df0*/  F2FP.BF16.F32.PACK_AB R27, R127, R126 ;  /* 0x0000007e7f1b723e */ /* 0x000fe400000010ff */
[----:B------:R-:W-:-:S02]  /*26e00*/  ISETP.NE.U32.AND P0, PT, RZ, UR4, PT ;  /* 0x00000004ff007c0c */ /* 0x000fc4000bf05070 */
[----:B0-----:R-:W-:Y:S02]  /*26e10*/  SHF.L.U64.HI R11, R179, 0x2, R82 ;  /* 0x00000002b30b7819 */ /* 0x001fe40000010252 */
[----:B------:R-:W-:Y:S02]  /*26e20*/  IADD3 R8, P1, R3, UR4, RZ ;  /* 0x0000000403087c10 */ /* 0x000fe4000ff3e0ff */
[----:B------:R-:W-:Y:S02]  /*26e30*/  MOV R108, R108 ;  /* 0x0000006c006c7202 */ /* 0x000fe40000000f00 */
[----:B------:R-:W-:Y:S02]  /*26e40*/  F2FP.BF16.F32.PACK_AB R32, R129, R175 ;  /* 0x000000af8120723e */ /* 0x000fe400000010ff */
[----:B------:R-:W-:Y:S02]  /*26e50*/  F2FP.BF16.F32.PACK_AB R33, R131, R130 ;  /* 0x000000828321723e */ /* 0x000fe400000010ff */
[----:B------:R-:W-:-:S02]  /*26e60*/  F2FP.BF16.F32.PACK_AB R34, R133, R132 ;  /* 0x000000848522723e */ /* 0x000fc400000010ff */
[----:B------:R-:W-:Y:S02]  /*26e70*/  F2FP.BF16.F32.PACK_AB R35, R52, R134 ;  /* 0x000000863423723e */ /* 0x000fe400000010ff */
[----:B------:R-:W-:Y:S02]  /*26e80*/  F2FP.BF16.F32.PACK_AB R36, R137, R136 ;  /* 0x000000888924723e */ /* 0x000fe400000010ff */
[----:B------:R-:W-:Y:S02]  /*26e90*/  F2FP.BF16.F32.PACK_AB R37, R139, R138 ;  /* 0x0000008a8b25723e */ /* 0x000fe400000010ff */
[----:B------:R-:W-:Y:S02]  /*26ea0*/  F2FP.BF16.F32.PACK_AB R38, R141, R140 ;  /* 0x0000008c8d26723e */ /* 0x000fe400000010ff */
[----:B------:R-:W-:Y:S01]  /*26eb0*/  F2FP.BF16.F32.PACK_AB R39, R143, R142 ;  /* 0x0000008e8f27723e */ /* 0x000fe200000010ff */
[----:B------:R-:W-:Y:S01]  /*26ec0*/  STSM.16.M88.4 [R100], R12 ;  /* 0x0000000c64007844 */ /* 0x000fe20000000200 */
[----:B------:R-:W-:-:S02]  /*26ed0*/  ISETP.NE.AND.EX P0, PT, RZ, UR5, PT, P0 ;  /* 0x00000005ff007c0c */ /* 0x000fc4000bf05300 */
[----:B------:R-:W-:Y:S01]  /*26ee0*/  IADD3.X R9, R11, UR5, RZ, P1, !PT ;  /* 0x000000050b097c10 */ /* 0x000fe20008ffe4ff */
[----:B------:R-:W-:Y:S01]  /*26ef0*/  STSM.16.M88.4 [R104], R24 ;  /* 0x0000001868007844 */ /* 0x000fe20000000200 */
[----:B------:R-:W-:Y:S02]  /*26f00*/  ULDC.64 UR4, c[0x0][0xc08] ;  /* 0x0003020000047ab9 */ /* 0x000fe40000000a00 */
[----:B------:R-:W-:Y:S01]  /*26f10*/  ISETP.NE.U32.AND P2, PT, RZ, UR4, PT ;  /* 0x00000004ff007c0c */ /* 0x000fe2000bf45070 */
[----:B------:R-:W-:Y:S04]  /*26f20*/  STSM.16.M88.4 [R108], R32 ;  /* 0x000000206c007844 */ /* 0x000fe80000000200 */
[----:B------:R-:W-:Y:S01]  /*26f30*/  STSM.16.M88.4 [R4], R36 ;  /* 0x0000002404007844 */ /* 0x000fe20000000200 */
[----:B------:R-:W-:-:S03]  /*26f40*/  ISETP.NE.AND.EX P2, PT, RZ, UR5, PT, P2 ;  /* 0x00000005ff007c0c */ /* 0x000fc6000bf45320 */
[----:B------:R0:W-:Y:S01]  /*26f50*/  STSM.16.M88.4 [R2], R144 ;  /* 0x0000009002007844 */ /* 0x0001e20000000200 */
[----:B-1----:R-:W-:Y:S02]  /*26f60*/  VIADD R5, R5, 0xffffff80 ;  /* 0xffffff8005057836 */ /* 0x002fe40000000000 */
[----:B------:R-:W-:Y:S01]  /*26f70*/  IMAD.MOV.U32 R81, RZ, RZ, RZ ;  /* 0x000000ffff517224 */ /* 0x000fe200078e00ff */
[----:B------:R-:W-:Y:S02]  /*26f80*/  BAR.SYNC.DEFER_BLOCKING 0x1, 0x100 ;  /* 0x0044000000007b1d */ /* 0x000fe40000010000 */
[----:B0-----:R-:W-:-:S04]  /*26f90*/  SHF.R.S32.HI R2, RZ, 0x1f, R5 ;  /* 0x0000001fff027819 */ /* 0x001fc80000011405 */
[CC--:B------:R-:W-:Y:S02]  /*26fa0*/  LEA.HI R7, R2.reuse, R5.reuse, RZ, 0x3 ;  /* 0x0000000502077211 */ /* 0x0c0fe400078f18ff */
[----:B------:R-:W-:Y:S02]  /*26fb0*/  LEA.HI R10, R2, R5, RZ, 0x7 ;  /* 0x00000005020a7211 */ /* 0x000fe400078f38ff */
[----:B------:R-:W-:Y:S01]  /*26fc0*/  @P2 IADD3 R2, P3, R3, UR4, RZ ;  /* 0x0000000403022c10 */ /* 0x000fe2000ff7e0ff */
[----:B------:R-:W-:Y:S01]  /*26fd0*/  ULDC UR4, c[0x0][0xa88] ;  /* 0x0002a20000047ab9 */ /* 0x000fe20000000800 */
[----:B------:R-:W-:Y:S01]  /*26fe0*/  LOP3.LUT R12, R7, 0xfffffff8, RZ, 0xc0, !PT ;  /* 0xfffffff8070c7812 */ /* 0x000fe200078ec0ff */
[----:B------:R-:W-:Y:S01]  /*26ff0*/  IMAD.U32 R7, RZ, RZ, UR4 ;  /* 0x00000004ff077e24 */ /* 0x000fe2000f8e00ff */
[----:B------:R-:W-:Y:S01]  /*27000*/  @P2 IADD3.X R3, R11, UR5, RZ, P3, !PT ;  /* 0x000000050b032c10 */ /* 0x000fe20009ffe4ff */
[----:B------:R0:W5:Y:S04]  /*27010*/  @P0 LDG.E R81, desc[UR60][R8.64] ;  /* 0x0000003c08510981 */ /* 0x000168000c1e1900 */
[----:B------:R0:W5:Y:S01]  /*27020*/  @P2 LDG.E R7, desc[UR60][R2.64] ;  /* 0x0000003c02072981 */ /* 0x000162000c1e1900 */
[----:B--2---:R-:W-:-:S13]  /*27030*/  ISETP.NE.AND P1, PT, R28, 0x1, PT ;  /* 0x000000011c00780c */ /* 0x004fda0003f25270 */
[----:B------:R-:W1:Y:S08]  /*27040*/  @P1 LDC R4, c[0x0][0xbec] ;  /* 0x0002fb00ff041b82 */ /* 0x000e700000000800 */
[----:B------:R-:W2:Y:S01]  /*27050*/  @P1 LDC R15, c[0x0][0xbf0] ;  /* 0x0002fc00ff0f1b82 */ /* 0x000ea20000000800 */
[----:B------:R-:W-:Y:S01]  /*27060*/  LOP3.LUT R14, R10, 0xffffff80, RZ, 0xc0, !PT ;  /* 0xffffff800a0e7812 */ /* 0x000fe200078ec0ff */
[----:B------:R-:W-:Y:S01]  /*27070*/  IMAD.IADD R83, R5, 0x1, -R12 ;  /* 0x0000000105537824 */ /* 0x000fe200078e0a0c */
[----:B------:R-:W-:Y:S01]  /*27080*/  SHF.R.S32.HI R27, RZ, 0x7, R10 ;  /* 0x00000007ff1b7819 */ /* 0x000fe2000001140a */
[----:B------:R-:W-:-:S02]  /*27090*/  IMAD.IADD R25, R180, 0x1, R178 ;  /* 0x00000001b4197824 */ /* 0x000fc400078e02b2 */
[----:B------:R-:W-:Y:S01]  /*270a0*/  IMAD.IADD R14, R5, 0x1, -R14 ;  /* 0x00000001050e7824 */ /* 0x000fe200078e0a0e */
[----:B0-----:R-:W-:Y:S06]  /*270b0*/  @P2 BRA `(.L_x_2938) ;  /* 0x0000000000102947 */ /* 0x001fec0003800000 */
[----:B------:R-:W-:Y:S05]  /*270c0*/  @!P0 BRA `(.L_x_2938) ;  /* 0x00000000000c8947 */ /* 0x000fea0003800000 */
[----:B------:R-:W3:Y:S04]  /*270d0*/  LDG.E R2, desc[UR60][R8.64] ;  /* 0x0000003c08027981 */ /* 0x000ee8000c1e1900 */
[----:B-----5:R-:W3:Y:S02]  /*270e0*/  LDG.E R7, desc[UR60][R8.64+0x4] ;  /* 0x0000043c08077981 */ /* 0x020ee4000c1e1900 */
[----:B---3--:R-:W-:-:S07]  /*270f0*/  IMAD.IADD R7, R7, 0x1, -R2 ;  /* 0x0000000107077824 */ /* 0x008fce00078e0a02 */
.L_x_2938:
[----:B------:R-:W3:Y:S01]  /*27100*/  LDL.LU R88, [R1+0x80] ;  /* 0x0000800001587983 */ /* 0x000ee20000300800 */
[----:B------:R-:W-:Y:S01]  /*27110*/  ULDC.64 UR4, c[0x0][0xb90] ;  /* 0x0002e40000047ab9 */ /* 0x000fe20000000a00 */
[----:B-1----:R-:W-:Y:S01]  /*27120*/  @P1 IMAD.HI.U32 R8, R25, R4, RZ ;  /* 0x0000000419081227 */ /* 0x002fe200078e00ff */
[--C-:B-----5:R-:W-:Y:S01]  /*27130*/  SHF.R.S32.HI R3, RZ, 0x1f, R81.reuse ;  /* 0x0000001fff037819 */ /* 0x120fe20000011451 */
[----:B------:R-:W0:Y:S01]  /*27140*/  @P1 LDC R86, c[0x0][0xbec] ;  /* 0x0002fb00ff561b82 */ /* 0x000e220000000800 */
[----:B------:R-:W-:Y:S01]  /*27150*/  SEL R80, R179, RZ, !P0 ;  /* 0x000000ffb3507207 */ /* 0x000fe20004000000 */
[----:B------:R-:W-:Y:S01]  /*27160*/  IMAD.MOV.U32 R2, RZ, RZ, R81 ;  /* 0x000000ffff027224 */ /* 0x000fe200078e0051 */
[----:B------:R-:W-:Y:S01]  /*27170*/  SEL R82, R82, RZ, !P0 ;  /* 0x000000ff52527207 */ /* 0x000fe20004000000 */
[----:B------:R-:W-:Y:S01]  /*27180*/  IMAD R11, R220, 0x8, R83 ;  /* 0x00000008dc0b7824 */ /* 0x000fe200078e0253 */
[----:B------:R-:W-:Y:S01]  /*27190*/  LEA.HI R10, R10, R27, RZ, 0x1 ;  /* 0x0000001b0a0a7211 */ /* 0x000fe200078f08ff */
[----:B------:R-:W-:Y:S01]  /*271a0*/  IMAD.MOV.U32 R9, RZ, RZ, R25 ;  /* 0x000000ffff097224 */ /* 0x000fe200078e0019 */
[----:B--2---:R-:W-:Y:S01]  /*271b0*/  @P1 SHF.R.U32.HI R9, RZ, R15, R8 ;  /* 0x0000000fff091219 */ /* 0x004fe20000011608 */
[----:B------:R-:W-:Y:S01]  /*271c0*/  IMAD.SHL.U32 R11, R11, 0x8, RZ ;  /* 0x000000080b0b7824 */ /* 0x000fe200078e00ff */
[----:B------:R-:W-:Y:S01]  /*271d0*/  SHF.R.S32.HI R15, RZ, 0x1f, R14 ;  /* 0x0000001fff0f7819 */ /* 0x000fe2000001140e */
[----:B------:R-:W1:Y:S01]  /*271e0*/  @P1 LDC R87, c[0x0][0xbf0] ;  /* 0x0002fc00ff571b82 */ /* 0x000e620000000800 */
[----:B------:R-:W-:Y:S01]  /*271f0*/  LOP3.LUT R10, R10, 0x3fffffe, RZ, 0xc0, !PT ;  /* 0x03fffffe0a0a7812 */ /* 0x000fe200078ec0ff */
[----:B------:R-:W-:Y:S01]  /*27200*/  IMAD.WIDE R20, R11, 0x2, R20 ;  /* 0x000000020b147825 */ /* 0x000fe200078e0214 */
[----:B------:R-:W-:-:S02]  /*27210*/  LEA.HI R8, R15, R14, RZ, 0x2 ;  /* 0x0000000e0f087211 */ /* 0x000fc400078f10ff */
[----:B------:R-:W-:Y:S01]  /*27220*/  LOP3.LUT P0, RZ, R14, 0x3, RZ, 0xc0, !PT ;  /* 0x000000030eff7812 */ /* 0x000fe2000780c0ff */
[----:B------:R-:W-:Y:S01]  /*27230*/  IMAD.MOV R11, RZ, RZ, -R9 ;  /* 0x000000ffff0b7224 */ /* 0x000fe200078e0a09 */
[----:B------:R-:W-:Y:S01]  /*27240*/  LEA.HI R14, R15, R14, RZ, 0x5 ;  /* 0x0000000e0f0e7211 */ /* 0x000fe200078f28ff */
[----:B------:R-:W-:Y:S01]  /*27250*/  IMAD.IADD R27, R27, 0x1, -R10 ;  /* 0x000000011b1b7824 */ /* 0x000fe200078e0a0a */
[--C-:B------:R-:W-:Y:S01]  /*27260*/  SHF.R.S32.HI R10, RZ, 0x2, R8.reuse ;  /* 0x00000002ff0a7819 */ /* 0x100fe20000011408 */
[----:B------:R-:W-:Y:S01]  /*27270*/  IMAD R11, R28, R11, R25 ;  /* 0x0000000b1c0b7224 */ /* 0x000fe200078e0219 */
[----:B------:R-:W-:Y:S02]  /*27280*/  SHF.R.S32.HI R25, RZ, 0x1f, R8 ;  /* 0x0000001fff197819 */ /* 0x000fe40000011408 */
[----:B------:R-:W-:Y:S02]  /*27290*/  SHF.R.S32.HI R14, RZ, 0x5, R14 ;  /* 0x00000005ff0e7819 */ /* 0x000fe4000001140e */
[----:B------:R-:W-:-:S02]  /*272a0*/  LEA.HI R25, R25, R10, RZ, 0x3 ;  /* 0x0000000a19197211 */ /* 0x000fc400078f18ff */
[----:B------:R-:W-:Y:S02]  /*272b0*/  IADD3 R33, P4, R20, 0x4000, RZ ;  /* 0x0000400014217810 */ /* 0x000fe40007f9e0ff */
[----:B------:R-:W-:Y:S02]  /*272c0*/  LOP3.LUT R25, R25, 0xfffffff8, RZ, 0xc0, !PT ;  /* 0xfffffff819197812 */ /* 0x000fe400078ec0ff */
[----:B------:R-:W-:-:S03]  /*272d0*/  LOP3.LUT R32, R33, 0x380, RZ, 0xc0, !PT ;  /* 0x0000038021207812 */ /* 0x000fc600078ec0ff */
[----:B------:R-:W-:Y:S01]  /*272e0*/  IMAD.IADD R25, R10, 0x1, -R25 ;  /* 0x000000010a197824 */ /* 0x000fe200078e0a19 */
[----:B------:R-:W-:-:S03]  /*272f0*/  SHF.R.U64 R32, R32, 0x3, RZ ;  /* 0x0000000320207819 */ /* 0x000fc600000012ff */
[----:B------:R-:W-:Y:S01]  /*27300*/  IMAD R14, R14, 0x10, R25 ;  /* 0x000000100e0e7824 */ /* 0x000fe200078e0219 */
[----:B------:R-:W-:Y:S02]  /*27310*/  IADD3 R25, P5, R20, 0x3000, RZ ;  /* 0x0000300014197810 */ /* 0x000fe40007fbe0ff */
[----:B------:R-:W-:Y:S01]  /*27320*/  LOP3.LUT R32, R32, R33, RZ, 0x3c, !PT ;  /* 0x0000002120207212 */ /* 0x000fe200078e3cff */
[----:B------:R-:W-:Y:S01]  /*27330*/  IMAD R14, R27, 0x40, R14 ;  /* 0x000000401b0e7824 */ /* 0x000fe200078e020e */
[----:B------:R-:W-:Y:S01]  /*27340*/  LOP3.LUT R24, R25, 0x380, RZ, 0xc0, !PT ;  /* 0x0000038019187812 */ /* 0x000fe200078ec0ff */
[----:B------:R-:W-:Y:S01]  /*27350*/  IMAD.X R33, RZ, RZ, R21, P4 ;  /* 0x000000ffff217224 */ /* 0x000fe200020e0615 */
[----:B------:R-:W-:Y:S02]  /*27360*/  IADD3 R53, P4, R20, 0x9000, RZ ;  /* 0x0000900014357810 */ /* 0x000fe40007f9e0ff */
[----:B------:R-:W-:Y:S02]  /*27370*/  SHF.R.U64 R24, R24, 0x3, RZ ;  /* 0x0000000318187819 */ /* 0x000fe400000012ff */
[----:B------:R-:W-:-:S02]  /*27380*/  LOP3.LUT R52, R53, 0x380, RZ, 0xc0, !PT ;  /* 0x0000038035347812 */ /* 0x000fc400078ec0ff */
[----:B------:R-:W-:Y:S01]  /*27390*/  LOP3.LUT R24, R24, R25, RZ, 0x3c, !PT ;  /* 0x0000001918187212 */ /* 0x000fe200078e3cff */
[--C-:B------:R-:W-:Y:S01]  /*273a0*/  IMAD.X R25, RZ, RZ, R21.reuse, P5 ;  /* 0x000000ffff197224 */ /* 0x100fe200028e0615 */
[----:B------:R-:W-:Y:S02]  /*273b0*/  IADD3 R49, P5, R20, 0x8000, RZ ;  /* 0x0000800014317810 */ /* 0x000fe40007fbe0ff */
[----:B------:R-:W-:Y:S02]  /*273c0*/  SHF.R.U64 R52, R52, 0x3, RZ ;  /* 0x0000000334347819 */ /* 0x000fe400000012ff */
[----:B------:R-:W-:Y:S02]  /*273d0*/  LOP3.LUT R48, R49, 0x380, RZ, 0xc0, !PT ;  /* 0x0000038031307812 */ /* 0x000fe400078ec0ff */
[----:B------:R-:W-:Y:S01]  /*273e0*/  LOP3.LUT R52, R52, R53, RZ, 0x3c, !PT ;  /* 0x0000003534347212 */ /* 0x000fe200078e3cff */
[----:B------:R-:W-:Y:S01]  /*273f0*/  IMAD.X R53, RZ, RZ, R21, P4 ;  /* 0x000000ffff357224 */ /* 0x000fe200020e0615 */
[----:B------:R-:W-:-:S02]  /*27400*/  SHF.R.U64 R48, R48, 0x3, RZ ;  /* 0x0000000330307819 */ /* 0x000fc400000012ff */
[----:B------:R-:W-:Y:S02]  /*27410*/  IADD3 R73, P4, R20, 0xe000, RZ ;  /* 0x0000e00014497810 */ /* 0x000fe40007f9e0ff */
[----:B------:R-:W-:Y:S01]  /*27420*/  LOP3.LUT R48, R48, R49, RZ, 0x3c, !PT ;  /* 0x0000003130307212 */ /* 0x000fe200078e3cff */
[----:B------:R-:W-:Y:S01]  /*27430*/  IMAD.X R49, RZ, RZ, R21, P5 ;  /* 0x000000ffff317224 */ /* 0x000fe200028e0615 */
[----:B------:R-:W-:Y:S02]  /*27440*/  IADD3 R69, P5, R20, 0xd000, RZ ;  /* 0x0000d00014457810 */ /* 0x000fe40007fbe0ff */
[----:B------:R-:W-:Y:S02]  /*27450*/  LOP3.LUT R72, R73, 0x380, RZ, 0xc0, !PT ;  /* 0x0000038049487812 */ /* 0x000fe400078ec0ff */
[----:B------:R-:W-:Y:S02]  /*27460*/  LOP3.LUT R68, R69, 0x380, RZ, 0xc0, !PT ;  /* 0x0000038045447812 */ /* 0x000fe400078ec0ff */
[----:B------:R-:W-:-:S02]  /*27470*/  SHF.R.U64 R72, R72, 0x3, RZ ;  /* 0x0000000348487819 */ /* 0x000fc400000012ff */
[----:B------:R-:W-:Y:S02]  /*27480*/  SHF.R.U64 R68, R68, 0x3, RZ ;  /* 0x0000000344447819 */ /* 0x000fe400000012ff */
[----:B------:R-:W-:Y:S01]  /*27490*/  LOP3.LUT R72, R72, R73, RZ, 0x3c, !PT ;  /* 0x0000004948487212 */ /* 0x000fe200078e3cff */
[--C-:B------:R-:W-:Y:S01]  /*274a0*/  IMAD.X R73, RZ, RZ, R21.reuse, P4 ;  /* 0x000000ffff497224 */ /* 0x100fe200020e0615 */
[----:B------:R-:W-:Y:S01]  /*274b0*/  LOP3.LUT R68, R68, R69, RZ, 0x3c, !PT ;  /* 0x0000004544447212 */ /* 0x000fe200078e3cff */
[----:B------:R-:W-:Y:S02]  /*274c0*/  IMAD.X R69, RZ, RZ, R21, P5 ;  /* 0x000000ffff457224 */ /* 0x000fe400028e0615 */
[----:B------:R-:W-:-:S04]  /*274d0*/  IMAD R85, R83, 0x20, R220 ;  /* 0x0000002053557824 */ /* 0x000fc800078e02dc */
[----:B------:R-:W-:Y:S01]  /*274e0*/  IMAD.IADD R85, R178, 0x1, R85 ;  /* 0x00000001b2557824 */ /* 0x000fe200078e0255 */
[----:B------:R-:W-:Y:S01]  /*274f0*/  BSSY B1, `(.L_x_2939) ;  /* 0x00000a7000017945 */ /* 0x000fe20003800000 */
[----:B---3--:R-:W-:-:S05]  /*27500*/  SHF.R.S32.HI R84, RZ, 0x1f, R88 ;  /* 0x0000001fff547819 */ /* 0x008fca0000011458 */
[----:B------:R-:W-:-:S04]  /*27510*/  IMAD R4, R84, UR4, RZ ;  /* 0x0000000454047c24 */ /* 0x000fc8000f8e02ff */
[C---:B------:R-:W-:Y:S02]  /*27520*/  IMAD R13, R88.reuse, UR5, R4 ;  /* 0x00000005580d7c24 */ /* 0x040fe4000f8e0204 */
[----:B------:R-:W-:Y:S01]  /*27530*/  IMAD.WIDE.U32 R4, R88, UR4, R2 ;  /* 0x0000000458047c25 */ /* 0x000fe2000f8e0002 */
[----:B------:R-:W-:-:S03]  /*27540*/  ULDC.64 UR4, c[0x0][0xb98] ;  /* 0x0002e60000047ab9 */ /* 0x000fc60000000a00 */
[----:B------:R-:W-:Y:S02]  /*27550*/  IMAD.IADD R5, R5, 0x1, R13 ;  /* 0x0000000105057824 */ /* 0x000fe400078e020d */
[----:B------:R-:W-:Y:S02]  /*27560*/  IMAD R13, R82, UR4, RZ ;  /* 0x00000004520d7c24 */ /* 0x000fe4000f8e02ff */
[----:B------:R-:W-:-:S04]  /*27570*/  IMAD.WIDE.U32 R4, R80, UR4, R4 ;  /* 0x0000000450047c25 */ /* 0x000fc8000f8e0004 */
[----:B------:R-:W-:Y:S01]  /*27580*/  IMAD R2, R80, UR5, R13 ;  /* 0x0000000550027c24 */ /* 0x000fe2000f8e020d */
[----:B------:R-:W-:Y:S01]  /*27590*/  SHF.R.S32.HI R13, RZ, 0x1f, R9 ;  /* 0x0000001fff0d7819 */ /* 0x000fe20000011409 */
[----:B------:R-:W-:Y:S01]  /*275a0*/  ULDC.64 UR4, c[0x0][0xb88] ;  /* 0x0002e20000047ab9 */ /* 0x000fe20000000a00 */
[----:B------:R-:W-:-:S04]  /*275b0*/  IADD3 R4, P2, R9, R4, RZ ;  /* 0x0000000409047210 */ /* 0x000fc80007f5e0ff */
[----:B------:R-:W-:Y:S02]  /*275c0*/  IADD3.X R5, R13, R5, R2, P2, !PT ;  /* 0x000000050d057210 */ /* 0x000fe400017fe402 */
[----:B------:R-:W-:Y:S02]  /*275d0*/  SHF.R.S32.HI R2, RZ, 0x1f, R11 ;  /* 0x0000001fff027819 */ /* 0x000fe4000001140b */
[C---:B------:R-:W-:Y:S01]  /*275e0*/  IADD3 R9, P2, R20.reuse, 0x1000, RZ ;  /* 0x0000100014097810 */ /* 0x040fe20007f5e0ff */
[----:B------:R-:W-:Y:S01]  /*275f0*/  IMAD.WIDE.U32 R4, R11, UR4, R4 ;  /* 0x000000040b047c25 */ /* 0x000fe2000f8e0004 */
[----:B------:R-:W-:Y:S02]  /*27600*/  IADD3 R13, P6, R20, 0x2000, RZ ;  /* 0x00002000140d7810 */ /* 0x000fe40007fde0ff */
[----:B------:R-:W-:Y:S01]  /*27610*/  LOP3.LUT R8, R9, 0x380, RZ, 0xc0, !PT ;  /* 0x0000038009087812 */ /* 0x000fe200078ec0ff */
[----:B------:R-:W-:Y:S01]  /*27620*/  IMAD R2, R2, UR4, RZ ;  /* 0x0000000402027c24 */ /* 0x000fe2000f8e02ff */
[----:B------:R-:W-:-:S02]  /*27630*/  LOP3.LUT R12, R13, 0x380, RZ, 0xc0, !PT ;  /* 0x000003800d0c7812 */ /* 0x000fc400078ec0ff */
[----:B------:R-:W-:Y:S01]  /*27640*/  SHF.R.U64 R8, R8, 0x3, RZ ;  /* 0x0000000308087819 */ /* 0x000fe200000012ff */
[----:B------:R-:W-:Y:S01]  /*27650*/  IMAD R15, R11, UR5, R2 ;  /* 0x000000050b0f7c24 */ /* 0x000fe2000f8e0202 */
[----:B------:R-:W-:Y:S01]  /*27660*/  ULDC.64 UR4, c[0x0][0xb50] ;  /* 0x0002d40000047ab9 */ /* 0x000fe20000000a00 */
[----:B------:R-:W-:Y:S01]  /*27670*/  SHF.R.U64 R12, R12, 0x3, RZ ;  /* 0x000000030c0c7819 */ /* 0x000fe200000012ff */
[----:B------:R-:W-:Y:S01]  /*27680*/  IMAD R2, R7, R28, RZ ;  /* 0x0000001c07027224 */ /* 0x000fe200078e02ff */
[----:B------:R-:W-:Y:S01]  /*27690*/  LOP3.LUT R8, R8, R9, RZ, 0x3c, !PT ;  /* 0x0000000908087212 */ /* 0x000fe200078e3cff */
[----:B------:R-:W-:Y:S01]  /*276a0*/  IMAD.IADD R5, R5, 0x1, R15 ;  /* 0x0000000105057824 */ /* 0x000fe200078e020f */
[----:B------:R-:W-:Y:S01]  /*276b0*/  LEA R10, P3, R4, UR4, 0x2 ;  /* 0x00000004040a7c11 */ /* 0x000fe2000f8610ff */
[----:B------:R-:W-:Y:S01]  /*276c0*/  IMAD.X R9, RZ, RZ, R21, P2 ;  /* 0x000000ffff097224 */ /* 0x000fe200010e0615 */
[----:B------:R-:W-:Y:S01]  /*276d0*/  IADD3 R41, P2, R20, 0x6000, RZ ;  /* 0x0000600014297810 */ /* 0x000fe20007f5e0ff */
[----:B------:R-:W-:Y:S01]  /*276e0*/  IMAD.IADD R15, R14, 0x1, R178 ;  /* 0x000000010e0f7824 */ /* 0x000fe200078e02b2 */
[----:B------:R-:W-:Y:S01]  /*276f0*/  LEA.HI.X R4, R4, UR5, R5, 0x2, P3 ;  /* 0x0000000504047c11 */ /* 0x000fe200098f1405 */
[----:B------:R-:W-:Y:S01]  /*27700*/  SHFL.IDX PT, R54, R10, RZ, 0x1c1f ;  /* 0x001c1fff0a367589 */ /* 0x000fe200000e0000 */
[----:B------:R-:W-:Y:S01]  /*27710*/  IADD3 R37, P3, R20, 0x5000, RZ ;  /* 0x0000500014257810 */ /* 0x000fe20007f7e0ff */
[----:B------:R-:W-:Y:S01]  /*27720*/  VIADD R5, R15, 0x8 ;  /* 0x000000080f057836 */ /* 0x000fe20000000000 */
[----:B------:R-:W-:Y:S01]  /*27730*/  LOP3.LUT R40, R41, 0x380, RZ, 0xc0, !PT ;  /* 0x0000038029287812 */ /* 0x000fe200078ec0ff */
[----:B------:R-:W2:Y:S01]  /*27740*/  SHFL.IDX PT, R55, R4, RZ, 0x1c1f ;  /* 0x001c1fff04377589 */ /* 0x000ea200000e0000 */
[----:B------:R-:W-:Y:S01]  /*27750*/  LOP3.LUT R36, R37, 0x380, RZ, 0xc0, !PT ;  /* 0x0000038025247812 */ /* 0x000fe200078ec0ff */
[----:B------:R-:W-:Y:S01]  /*27760*/  ULDC.64 UR4, c[0x0][0xaa0] ;  /* 0x0002a80000047ab9 */ /* 0x000fe20000000a00 */
[----:B------:R-:W-:Y:S01]  /*27770*/  SHF.R.U64 R40, R40, 0x3, RZ ;  /* 0x0000000328287819 */ /* 0x000fe200000012ff */
[----:B------:R-:W-:Y:S01]  /*27780*/  SHFL.IDX PT, R58, R10, 0x1, 0x1c1f ;  /* 0x003c1f000a3a7f89 */ /* 0x000fe200000e0000 */
[----:B------:R-:W-:-:S02]  /*27790*/  SHF.R.U64 R36, R36, 0x3, RZ ;  /* 0x0000000324247819 */ /* 0x000fc400000012ff */
[----:B------:R-:W-:Y:S01]  /*277a0*/  LOP3.LUT R40, R40, R41, RZ, 0x3c, !PT ;  /* 0x0000002928287212 */ /* 0x000fe200078e3cff */
[--C-:B------:R-:W-:Y:S01]  /*277b0*/  IMAD.X R41, RZ, RZ, R21.reuse, P2 ;  /* 0x000000ffff297224 */ /* 0x100fe200010e0615 */
[----:B------:R-:W-:Y:S01]  /*277c0*/  IADD3 R61, P2, R20, 0xb000, RZ ;  /* 0x0000b000143d7810 */ /* 0x000fe20007f5e0ff */
[----:B------:R3:W4:Y:S01]  /*277d0*/  SHFL.IDX PT, R59, R4, 0x1, 0x1c1f ;  /* 0x003c1f00043b7f89 */ /* 0x00072200000e0000 */
[----:B------:R-:W-:Y:S01]  /*277e0*/  LOP3.LUT R36, R36, R37, RZ, 0x3c, !PT ;  /* 0x0000002524247212 */ /* 0x000fe200078e3cff */
[--C-:B------:R-:W-:Y:S01]  /*277f0*/  IMAD.X R37, RZ, RZ, R21.reuse, P3 ;  /* 0x000000ffff257224 */ /* 0x100fe200018e0615 */
[----:B------:R-:W-:Y:S01]  /*27800*/  LOP3.LUT R12, R12, R13, RZ, 0x3c, !PT ;  /* 0x0000000d0c0c7212 */ /* 0x000fe200078e3cff */
[----:B------:R-:W-:Y:S01]  /*27810*/  IMAD.X R13, RZ, RZ, R21, P6 ;  /* 0x000000ffff0d7224 */ /* 0x000fe200030e0615 */
[----:B------:R-:W-:Y:S02]  /*27820*/  IADD3 R57, P3, R20, 0xa000, RZ ;  /* 0x0000a00014397810 */ /* 0x000fe40007f7e0ff */
[----:B------:R-:W-:-:S02]  /*27830*/  LOP3.LUT R60, R61, 0x380, RZ, 0xc0, !PT ;  /* 0x000003803d3c7812 */ /* 0x000fc400078ec0ff */
[----:B------:R-:W-:Y:S02]  /*27840*/  IADD3 R45, P6, R20, 0x7000, RZ ;  /* 0x00007000142d7810 */ /* 0x000fe40007fde0ff */
[----:B------:R-:W-:Y:S02]  /*27850*/  LOP3.LUT R56, R57, 0x380, RZ, 0xc0, !PT ;  /* 0x0000038039387812 */ /* 0x000fe400078ec0ff */
[----:B------:R-:W-:Y:S02]  /*27860*/  SHF.R.U64 R60, R60, 0x3, RZ ;  /* 0x000000033c3c7819 */ /* 0x000fe400000012ff */
[----:B------:R-:W-:Y:S02]  /*27870*/  LOP3.LUT R44, R45, 0x380, RZ, 0xc0, !PT ;  /* 0x000003802d2c7812 */ /* 0x000fe400078ec0ff */
[----:B------:R-:W-:Y:S02]  /*27880*/  SHF.R.U64 R56, R56, 0x3, RZ ;  /* 0x0000000338387819 */ /* 0x000fe400000012ff */
[----:B------:R-:W-:Y:S01]  /*27890*/  LOP3.LUT R60, R60, R61, RZ, 0x3c, !PT ;  /* 0x0000003d3c3c7212 */ /* 0x000fe200078e3cff */
[----:B------:R-:W-:Y:S01]  /*278a0*/  IMAD.X R61, RZ, RZ, R21, P2 ;  /* 0x000000ffff3d7224 */ /* 0x000fe200010e0615 */
[----:B------:R-:W-:-:S02]  /*278b0*/  SHF.R.U64 R44, R44, 0x3, RZ ;  /* 0x000000032c2c7819 */ /* 0x000fc400000012ff */
[-C--:B------:R-:W-:Y:S02]  /*278c0*/  ISETP.GE.OR P2, PT, R15, R2.reuse, P0 ;  /* 0x000000020f00720c */ /* 0x080fe40000746670 */
[----:B------:R-:W-:Y:S02]  /*278d0*/  ISETP.GE.OR P0, PT, R5, R2, P0 ;  /* 0x000000020500720c */ /* 0x000fe40000706670 */
[----:B------:R-:W-:Y:S01]  /*278e0*/  LOP3.LUT R56, R56, R57, RZ, 0x3c, !PT ;  /* 0x0000003938387212 */ /* 0x000fe200078e3cff */
[--C-:B------:R-:W-:Y:S01]  /*278f0*/  IMAD.X R57, RZ, RZ, R21.reuse, P3 ;  /* 0x000000ffff397224 */ /* 0x100fe200018e0615 */
[----:B------:R-:W-:Y:S01]  /*27900*/  LOP3.LUT R44, R44, R45, RZ, 0x3c, !PT ;  /* 0x0000002d2c2c7212 */ /* 0x000fe200078e3cff */
[----:B------:R-:W-:Y:S01]  /*27910*/  IMAD.X R45, RZ, RZ, R21, P6 ;  /* 0x000000ffff2d7224 */ /* 0x000fe200030e0615 */
[C---:B------:R-:W-:Y:S02]  /*27920*/  IADD3 R7, P3, R20.reuse, 0xf000, RZ ;  /* 0x0000f00014077810 */ /* 0x040fe40007f7e0ff */
[----:B------:R-:W-:-:S02]  /*27930*/  IADD3 R65, P6, R20, 0xc000, RZ ;  /* 0x0000c00014417810 */ /* 0x000fc40007fde0ff */
[----:B------:R-:W-:Y:S01]  /*27940*/  LOP3.LUT R11, R20, 0x380, RZ, 0xc0, !PT ;  /* 0x00000380140b7812 */ /* 0x000fe200078ec0ff */
[----:B--2---:R-:W-:Y:S01]  /*27950*/  @!P2 ST.E desc[UR60][R54.64], R6 ;  /* 0x000000063600a985 */ /* 0x004fe2000c10193c */
[----:B---3--:R-:W-:Y:S01]  /*27960*/  LOP3.LUT R4, R7, 0x380, RZ, 0xc0, !PT ;  /* 0x0000038007047812 */ /* 0x008fe200078ec0ff */
[----:B------:R-:W-:Y:S01]  /*27970*/  IMAD.X R77, RZ, RZ, R21, P3 ;  /* 0x000000ffff4d7224 */ /* 0x000fe200018e0615 */
[----:B------:R-:W-:Y:S01]  /*27980*/  LOP3.LUT R64, R65, 0x380, RZ, 0xc0, !PT ;  /* 0x0000038041407812 */ /* 0x000fe200078ec0ff */
[----:B----4-:R2:W-:Y:S01]  /*27990*/  @!P0 ST.E desc[UR60][R58.64], R0 ;  /* 0x000000003a008985 */ /* 0x0105e2000c10193c */
[----:B------:R-:W-:Y:S02]  /*279a0*/  SHF.R.U64 R11, R11, 0x3, RZ ;  /* 0x000000030b0b7819 */ /* 0x000fe400000012ff */
[----:B------:R-:W-:Y:S01]  /*279b0*/  SHF.R.U64 R4, R4, 0x3, RZ ;  /* 0x0000000304047819 */ /* 0x000fe200000012ff */
[----:B------:R-:W5:Y:S01]  /*279c0*/  LD.E.128 R12, desc[UR60][R12.64] ;  /* 0x0000003c0c0c7980 */ /* 0x000f62000c101d00 */
[----:B------:R-:W-:-:S02]  /*279d0*/  SHF.R.U64 R64, R64, 0x3, RZ ;  /* 0x0000000340407819 */ /* 0x000fc400000012ff */
[----:B------:R-:W-:Y:S01]  /*279e0*/  LOP3.LUT R20, R11, R20, RZ, 0x3c, !PT ;  /* 0x000000140b147212 */ /* 0x000fe200078e3cff */
[----:B------:R-:W5:Y:S01]  /*279f0*/  LD.E.128 R24, desc[UR60][R24.64] ;  /* 0x0000003c18187980 */ /* 0x000f62000c101d00 */
[----:B------:R-:W-:Y:S01]  /*27a00*/  LOP3.LUT R64, R64, R65, RZ, 0x3c, !PT ;  /* 0x0000004140407212 */ /* 0x000fe200078e3cff */
[----:B------:R-:W-:Y:S01]  /*27a10*/  IMAD.X R65, RZ, RZ, R21, P6 ;  /* 0x000000ffff417224 */ /* 0x000fe200030e0615 */
[----:B------:R-:W-:Y:S01]  /*27a20*/  LOP3.LUT R76, R4, R7, RZ, 0x3c, !PT ;  /* 0x00000007044c7212 */ /* 0x000fe200078e3cff */
[----:B--2---:R-:W-:Y:S01]  /*27a30*/  IMAD R0, R3, UR4, RZ ;  /* 0x0000000403007c24 */ /* 0x004fe2000f8e02ff */
[----:B------:R2:W5:Y:S03]  /*27a40*/  LD.E.128 R4, desc[UR60][R20.64] ;  /* 0x0000003c14047980 */ /* 0x000566000c101d00 */
[C---:B------:R-:W-:Y:S01]  /*27a50*/  IMAD R3, R81.reuse, UR5, R0 ;  /* 0x0000000551037c24 */ /* 0x040fe2000f8e0200 */
[----:B------:R-:W5:Y:S04]  /*27a60*/  LD.E.128 R8, desc[UR60][R8.64] ;  /* 0x0000003c08087980 */ /* 0x000f68000c101d00 */
[----:B------:R-:W5:Y:S01]  /*27a70*/  LD.E.128 R32, desc[UR60][R32.64] ;  /* 0x0000003c20207980 */ /* 0x000f62000c101d00 */
[----:B--2---:R-:W-:Y:S01]  /*27a80*/  IMAD.WIDE.U32 R20, R81, UR4, RZ ;  /* 0x0000000451147c25 */ /* 0x004fe2000f8e00ff */
[----:B------:R-:W-:-:S02]  /*27a90*/  ULDC.64 UR4, c[0x0][0xae8] ;  /* 0x0002ba0000047ab9 */ /* 0x000fc40000000a00 */
[----:B------:R-:W5:Y:S01]  /*27aa0*/  LD.E.128 R36, desc[UR60][R36.64] ;  /* 0x0000003c24247980 */ /* 0x000f62000c101d00 */
        /* <DEDUP_REMOVED lines=10> */
[----:B------:R-:W5:Y:S01]  /*27b50*/  LD.E.128 R52, desc[UR60][R52.64] ;  /* 0x0000003c34347980 */ /* 0x000f62000c101d00 */
[----:B------:R-:W-:Y:S01]  /*27b60*/  IMAD.MOV.U32 R3, RZ, RZ, R85 ;  /* 0x000000ffff037224 */ /* 0x000fe200078e0055 */
[----:B-1----:R-:W-:Y:S01]  /*27b70*/  @P1 SHF.R.U32.HI R3, RZ, R87, R0 ;  /* 0x00000057ff031219 */ /* 0x002fe20000011600 */
[----:B------:R-:W-:Y:S01]  /*27b80*/  IMAD R81, R82, UR4, RZ ;  /* 0x0000000452517c24 */ /* 0x000fe2000f8e02ff */
[----:B------:R-:W5:Y:S02]  /*27b90*/  LD.E.128 R56, desc[UR60][R56.64] ;  /* 0x0000003c38387980 */ /* 0x000f64000c101d00 */
[----:B------:R-:W-:Y:S01]  /*27ba0*/  SHF.R.S32.HI R0, RZ, 0x1f, R3 ;  /* 0x0000001fff007819 */ /* 0x000fe20000011403 */
[C---:B------:R-:W-:Y:S01]  /*27bb0*/  IMAD R83, R80.reuse, UR5, R81 ;  /* 0x0000000550537c24 */ /* 0x040fe2000f8e0251 */
[----:B------:R-:W5:Y:S01]  /*27bc0*/  LD.E.128 R60, desc[UR60][R60.64] ;  /* 0x0000003c3c3c7980 */ /* 0x000f62000c101d00 */
[----:B------:R-:W-:Y:S01]  /*27bd0*/  IMAD.WIDE.U32 R80, R80, UR4, R20 ;  /* 0x0000000450507c25 */ /* 0x000fe2000f8e0014 */
[----:B------:R-:W-:-:S02]  /*27be0*/  ULDC.64 UR4, c[0x0][0xae0] ;  /* 0x0002b80000047ab9 */ /* 0x000fc40000000a00 */
[----:B------:R-:W5:Y:S01]  /*27bf0*/  LD.E.128 R64, desc[UR60][R64.64] ;  /* 0x0000003c40407980 */ /* 0x000f62000c101d00 */
[----:B------:R-:W-:Y:S02]  /*27c00*/  IMAD.MOV R21, RZ, RZ, -R3 ;  /* 0x000000ffff157224 */ /* 0x000fe400078e0a03 */
[----:B------:R-:W-:Y:S01]  /*27c10*/  IMAD.IADD R81, R81, 0x1, R83 ;  /* 0x0000000151517824 */ /* 0x000fe200078e0253 */
[----:B------:R-:W5:Y:S01]  /*27c20*/  LD.E.128 R68, desc[UR60][R68.64] ;  /* 0x0000003c44447980 */ /* 0x000f62000c101d00 */
[----:B------:R-:W-:Y:S02]  /*27c30*/  IMAD R0, R0, UR4, RZ ;  /* 0x0000000400007c24 */ /* 0x000fe4000f8e02ff */
[----:B------:R-:W-:Y:S01]  /*27c40*/  IMAD R83, R28, R21, R85 ;  /* 0x000000151c537224 */ /* 0x000fe200078e0255 */
[----:B------:R-:W5:Y:S01]  /*27c50*/  LD.E.128 R72, desc[UR60][R72.64] ;  /* 0x0000003c48487980 */ /* 0x000f62000c101d00 */
[----:B------:R-:W-:-:S03]  /*27c60*/  IMAD R85, R3, UR5, R0 ;  /* 0x0000000503557c24 */ /* 0x000fc6000f8e0200 */
[----:B------:R-:W5:Y:S01]  /*27c70*/  LD.E.128 R76, desc[UR60][R76.64] ;  /* 0x0000003c4c4c7980 */ /* 0x000f62000c101d00 */
[----:B------:R-:W-:Y:S01]  /*27c80*/  SHF.R.S32.HI R0, RZ, 0x1f, R83 ;  /* 0x0000001fff007819 */ /* 0x000fe20000011453 */
        /* <DEDUP_REMOVED lines=10> */
[----:B------:R-:W-:Y:S02]  /*27d30*/  IMAD.IADD R87, R220, 0x1, R178 ;  /* 0x00000001dc577824 */ /* 0x000fe400078e02b2 */
        /* <DEDUP_REMOVED lines=12> */
[----:B0-----:R0:W1:Y:S01]  /*27e00*/  SHFL.IDX PT, R84, R28, RZ, 0x181f ;  /* 0x00181fff1c547589 */ /* 0x00106200000e0000 */
[----:B------:R-:W-:Y:S02]  /*27e10*/  ISETP.GE.AND P0, PT, R3, R2, PT ;  /* 0x000000020300720c */ /* 0x000fe40003f06270 */
[----:B------:R0:W-:Y:S01]  /*27e20*/  SYNCS.ARRIVE.TRANS64.RED.A1T0 RZ, [R0+URZ], RZ ;  /* 0x000000ff00ff79a7 */ /* 0x0001e2000810043f */
[----:B------:R0:W2:Y:S01]  /*27e30*/  SHFL.IDX PT, R3, R86, RZ, 0x181f ;  /* 0x00181fff56037589 */ /* 0x0000a200000e0000 */
        /* <DEDUP_REMOVED lines=18> */
.L_x_2940:
[----:B------:R-:W-:Y:S05]  /*27f60*/  BSYNC B1 ;  /* 0x0000000000017941 */ /* 0x000fea0003800000 */
.L_x_2939:
        /* <DEDUP_REMOVED lines=21> */
.L_x_2942:
[----:B------:R-:W-:Y:S05]  /*280c0*/  BSYNC B1 ;  /* 0x0000000000017941 */ /* 0x000fea0003800000 */
.L_x_2941:
        /* <DEDUP_REMOVED lines=11> */
[-C--:B------:R-:W-:Y:S02]  /*28180*/  @!P1 LEA R8, P4, R18, R10.reuse, 0x1 ;  /* 0x0000000a12089211 */ /* 0x080fe400078808ff */
[-C--:B0-----:R-:W-:Y:S02]  /*28190*/  @!P3 LEA.HI.X R5, R16, R3.reuse, R17, 0x1, P6 ;  /* 0x000000031005b211 */ /* 0x081fe400030f0c11 */
        /* <DEDUP_REMOVED lines=8> */
.L_x_2944:
[----:B------:R-:W-:Y:S05]  /*28220*/  BSYNC B1 ;  /* 0x0000000000017941 */ /* 0x000fea0003800000 */
.L_x_2943:
[----:B0-----:R-:W-:Y:S01]  /*28230*/  VIADD R3, R87, 0x60 ;  /* 0x0000006057037836 */ /* 0x001fe20000000000 */
[----:B------:R0:W0:Y:S04]  /*28240*/  SHFL.IDX PT, R9, R86, 0x3, 0x181f ;  /* 0x00781f0056097f89 */ /* 0x00002800000e0000 */
[----:B------:R-:W-:Y:S01]  /*28250*/  ISETP.GE.AND P0, PT, R3, R2, PT ;  /* 0x000000020300720c */ /* 0x000fe20003f06270 */
[----:B--2-4-:R-:W2:-:S12]  /*28260*/  SHFL.IDX PT, R28, R28, 0x3, 0x181f ;  /* 0x00781f001c1c7f89 */ /* 0x014e9800000e0000 */
[----:B------:R-:W-:Y:S05]  /*28270*/  @P0 BRA `(.L_x_2945) ;  /* 0x0000000c00ac0947 */ /* 0x000fea0003800000 */
[----:B------:R-:W-:Y:S02]  /*28280*/  ULDC UR4, c[0x0][0xac8] ;  /* 0x0002b20000047ab9 */ /* 0x000fe40000000800 */
[----:B------:R-:W-:Y:S02]  /*28290*/  ISETP.GE.AND P3, PT, R16, UR4, PT ;  /* 0x0000000410007c0c */ /* 0x000fe4000bf66270 */
[----:B------:R-:W-:Y:S02]  /*282a0*/  ISETP.GE.AND P4, PT, R213, UR4, PT ;  /* 0x00000004d5007c0c */ /* 0x000fe4000bf86270 */
[----:B------:R-:W-:-:S09]  /*282b0*/  ISETP.GE.AND P5, PT, R18, UR4, PT ;  /* 0x0000000412007c0c */ /* 0x000fd2000bfa6270 */
[-C--:B--2---:R-:W-:Y:S02]  /*282c0*/  @!P3 LEA R2, P0, R16, R28.reuse, 0x1 ;  /* 0x0000001c1002b211 */ /* 0x084fe400078008ff */
[CC--:B------:R-:W-:Y:S02]  /*282d0*/  @!P4 LEA R4, P1, R23.reuse, R28.reuse, 0x1 ;  /* 0x0000001c1704c211 */ /* 0x0c0fe400078208ff */
        /* <DEDUP_REMOVED lines=13> */
.L_x_2937:
[----:B------:R-:W2:Y:S01]  /*283b0*/  LDL R11, [R1+0x7c] ;  /* 0x00007c00010b7983 */ /* 0x000ea20000100800 */
[----:B------:R-:W-:Y:S01]  /*283c0*/  ULDC.64 UR4, c[0x0][0xc00] ;  /* 0x0003000000047ab9 */ /* 0x000fe20000000a00 */
[----:B------:R-:W-:Y:S01]  /*283d0*/  IMAD.MOV.U32 R6, RZ, RZ, RZ ;  /* 0x000000ffff067224 */ /* 0x000fe200078e00ff */
[----:B------:R-:W-:Y:S01]  /*283e0*/  ISETP.NE.U32.AND P0, PT, RZ, UR4, PT ;  /* 0x00000004ff007c0c */ /* 0x000fe2000bf05070 */
[----:B------:R-:W3:Y:S03]  /*283f0*/  LDC R25, c[0x0][0xbe8] ;  /* 0x0002fa00ff197b82 */ /* 0x000ee60000000800 */
[----:B------:R-:W-:Y:S01]  /*28400*/  ISETP.NE.AND.EX P0, PT, RZ, UR5, PT, P0 ;  /* 0x00000005ff007c0c */ /* 0x000fe2000bf05300 */
[----:B--2---:R-:W-:Y:S01]  /*28410*/  IMAD.SHL.U32 R4, R11, 0x4, RZ ;  /* 0x000000040b047824 */ /* 0x004fe200078e00ff */
        /* <DEDUP_REMOVED lines=10> */
[----:B------:R-:W-:Y:S01]  /*284c0*/  @P1 IADD3.X R5, R0, UR5, RZ, P2, !PT ;  /* 0x0000000500051c10 */ /* 0x000fe200097fe4ff */
[----:B------:R-:W-:-:S06]  /*284d0*/  IMAD.U32 R0, RZ, RZ, UR4 ;  /* 0x00000004ff007e24 */ /* 0x000fcc000f8e00ff */
[----:B------:R2:W5:Y:S01]  /*284e0*/  @P1 LDG.E R0, desc[UR60][R4.64] ;  /* 0x0000003c04001981 */ /* 0x000562000c1e1900 */
[----:B---3--:R-:W-:Y:S01]  /*284f0*/  ISETP.NE.AND P2, PT, R25, 0x1, PT ;  /* 0x000000011900780c */ /* 0x008fe20003f45270 */
[----:B------:R-:W3:Y:S01]  /*28500*/  S2R R8, SR_TID.X ;  /* 0x0000000000087919 */ /* 0x000ee20000002100 */
[----:B------:R-:W4:Y:S11]  /*28510*/  S2R R9, SR_TID.X ;  /* 0x0000000000097919 */ /* 0x000f360000002100 */
[----:B------:R-:W0:Y:S01]  /*28520*/  @P2 LDC R14, c[0x0][0xbec] ;  /* 0x0002fb00ff0e2b82 */ /* 0x000e220000000800 */
[----:B---3--:R-:W-:-:S02]  /*28530*/  VIADD R7, R8, 0xffffff80 ;  /* 0xffffff8008077836 */ /* 0x008fc40000000000 */
[----:B----4-:R-:W-:-:S03]  /*28540*/  VIADD R20, R9, 0xffffff80 ;  /* 0xffffff8009147836 */ /* 0x010fc60000000000 */
[----:B------:R-:W-:Y:S01]  /*28550*/  ISETP.GE.AND P3, PT, R7, 0x80, PT ;  /* 0x000000800700780c */ /* 0x000fe20003f66270 */
[----:B--2---:R-:W-:-:S12]  /*28560*/  @P1 BRA `(.L_x_2946) ;  /* 0x0000000000101947 */ /* 0x004fd80003800000 */
[----:B------:R-:W-:Y:S05]  /*28570*/  @!P0 BRA `(.L_x_2946) ;  /* 0x00000000000c8947 */ /* 0x000fea0003800000 */
[----:B------:R-:W2:Y:S04]  /*28580*/  LDG.E R5, desc[UR60][R2.64] ;  /* 0x0000003c02057981 */ /* 0x000ea8000c1e1900 */
[----:B-----5:R-:W2:Y:S02]  /*28590*/  LDG.E R0, desc[UR60][R2.64+0x4] ;  /* 0x0000043c02007981 */ /* 0x020ea4000c1e1900 */
[----:B--2---:R-:W-:-:S07]  /*285a0*/  IMAD.IADD R0, R0, 0x1, -R5 ;  /* 0x0000000100007824 */ /* 0x004fce00078e0a05 */
.L_x_2946:
[----:B------:R-:W2:Y:S04]  /*285b0*/  LDL R27, [R1+0x80] ;  /* 0x00008000011b7983 */ /* 0x000ea80000100800 */
[----:B------:R3:W5:Y:S01]  /*285c0*/  LDL R26, [R1+0x68] ;  /* 0x00006800011a7983 */ /* 0x0007620000100800 */
[----:B------:R-:W-:Y:S01]  /*285d0*/  SHF.R.S32.HI R3, RZ, 0x1f, R20 ;  /* 0x0000001fff037819 */ /* 0x000fe20000011414 */
[----:B------:R-:W-:Y:S01]  /*285e0*/  BSSY B1, `(.L_x_2947) ;  /* 0x000002d000017945 */ /* 0x000fe20003800000 */
[----:B------:R-:W-:Y:S02]  /*285f0*/  SEL R13, R11, RZ, !P0 ;  /* 0x000000ff0b0d7207 */ /* 0x000fe40004000000 */
[----:B------:R-:W-:Y:S02]  /*28600*/  SEL R12, R12, RZ, !P0 ;  /* 0x000000ff0c0c7207 */ /* 0x000fe40004000000 */
[----:B------:R-:W-:-:S02]  /*28610*/  LEA.HI R24, R3, R20, RZ, 0x3 ;  /* 0x0000001403187211 */ /* 0x000fc400078f18ff */
[----:B-----5:R-:W-:Y:S02]  /*28620*/  SHF.R.S32.HI R11, RZ, 0x1f, R6 ;  /* 0x0000001fff0b7819 */ /* 0x020fe40000011406 */
[----:B--2---:R-:W-:Y:S01]  /*28630*/  SHF.R.S32.HI R10, RZ, 0x1f, R27 ;  /* 0x0000001fff0a7819 */ /* 0x004fe2000001141b */
[----:B---3--:R-:W-:Y:S06]  /*28640*/  @P3 BRA `(.L_x_2948) ;  /* 0x0000000000983947 */ /* 0x008fec0003800000 */
[----:B------:R-:W2:Y:S01]  /*28650*/  LDC R9, c[0x0][0xbe8] ;  /* 0x0002fa00ff097b82 */ /* 0x000ea20000000800 */
[----:B------:R-:W-:Y:S01]  /*28660*/  IADD3 R8, R26, -0x80, R8 ;  /* 0xffffff801a087810 */ /* 0x000fe20007ffe008 */
[----:B--2---:R-:W-:-:S05]  /*28670*/  IMAD R2, R0, R9, RZ ;  /* 0x0000000900027224 */ /* 0x004fca00078e02ff */
        /* <DEDUP_REMOVED lines=9> */
[----:B------:R-:W2:Y:S01]  /*28710*/  @P0 LDC R15, c[0x0][0xbec] ;  /* 0x0002fb00ff0f0b82 */ /* 0x000ea20000000800 */
[----:B------:R-:W-:Y:S01]  /*28720*/  IMAD R7, R27, UR5, R7 ;  /* 0x000000051b077c24 */ /* 0x000fe2000f8e0207 */
[----:B------:R-:W-:-:S03]  /*28730*/  ULDC.64 UR4, c[0x0][0xb98] ;  /* 0x0002e60000047ab9 */ /* 0x000fc60000000a00 */
[----:B------:R-:W-:-:S03]  /*28740*/  IMAD.IADD R3, R3, 0x1, R7 ;  /* 0x0000000103037824 */ /* 0x000fc600078e0207 */
[----:B------:R-:W3:Y:S01]  /*28750*/  @P0 LDC R21, c[0x0][0xbf0] ;  /* 0x0002fc00ff150b82 */ /* 0x000ee20000000800 */
[----:B------:R-:W-:-:S04]  /*28760*/  IMAD.WIDE.U32 R2, R13, UR4, R2 ;  /* 0x000000040d027c25 */ /* 0x000fc8000f8e0002 */
[----:B--2---:R-:W-:-:S05]  /*28770*/  @P0 IMAD.HI.U32 R4, R8, R15, RZ ;  /* 0x0000000f08040227 */ /* 0x004fca00078e00ff */
[----:B---3--:R-:W-:Y:S01]  /*28780*/  @P0 SHF.R.U32.HI R5, RZ, R21, R4 ;  /* 0x00000015ff050219 */ /* 0x008fe20000011604 */
        /* <DEDUP_REMOVED lines=18> */
.L_x_2948:
[----:B------:R-:W-:Y:S05]  /*288b0*/  BSYNC B1 ;  /* 0x0000000000017941 */ /* 0x000fea0003800000 */
.L_x_2947:
[----:B------:R-:W3:Y:S01]  /*288c0*/  @P2 LDC R15, c[0x0][0xbf0] ;  /* 0x0002fc00ff0f2b82 */ /* 0x000ee20000000800 */
[----:B--2---:R-:W-:Y:S01]  /*288d0*/  LOP3.LUT R5, R24, 0xfffffff8, RZ, 0xc0, !PT ;  /* 0xfffffff818057812 */ /* 0x004fe200078ec0ff */
[----:B------:R-:W-:Y:S01]  /*288e0*/  ULDC.64 UR4, c[0x0][0xaa0] ;  /* 0x0002a80000047ab9 */ /* 0x000fe20000000a00 */
[----:B------:R-:W-:Y:S01]  /*288f0*/  BSSY B1, `(.L_x_2949) ;  /* 0x0000041000017945 */ /* 0x000fe20003800000 */
[----:B------:R-:W-:Y:S02]  /*28900*/  IMAD R3, R11, UR4, RZ ;  /* 0x000000040b037c24 */ /* 0x000fe4000f8e02ff */
[----:B------:R-:W-:Y:S02]  /*28910*/  IMAD.IADD R7, R20, 0x1, -R5 ;  /* 0x0000000114077824 */ /* 0x000fe400078e0a05 */
[----:B------:R-:W-:Y:S02]  /*28920*/  IMAD R5, R6, UR5, R3 ;  /* 0x0000000506057c24 */ /* 0x000fe4000f8e0203 */
[----:B------:R-:W-:-:S02]  /*28930*/  IMAD R4, R7, 0x20, R220 ;  /* 0x0000002007047824 */ /* 0x000fc400078e02dc */
[----:B------:R-:W-:Y:S01]  /*28940*/  IMAD.WIDE.U32 R2, R6, UR4, RZ ;  /* 0x0000000406027c25 */ /* 0x000fe2000f8e00ff */
[----:B------:R-:W-:-:S03]  /*28950*/  ULDC.64 UR4, c[0x0][0xae8] ;  /* 0x0002ba0000047ab9 */ /* 0x000fc60000000a00 */
[----:B------:R-:W-:Y:S02]  /*28960*/  IMAD.IADD R9, R26, 0x1, R4 ;  /* 0x000000011a097824 */ /* 0x000fe400078e0204 */
[----:B------:R-:W-:Y:S02]  /*28970*/  IMAD.IADD R3, R3, 0x1, R5 ;  /* 0x0000000103037824 */ /* 0x000fe400078e0205 */
[----:B------:R-:W-:Y:S02]  /*28980*/  IMAD R6, R10, UR4, RZ ;  /* 0x000000040a067c24 */ /* 0x000fe4000f8e02ff */
[----:B0-----:R-:W-:-:S04]  /*28990*/  @P2 IMAD.HI.U32 R4, R9, R14, RZ ;  /* 0x0000000e09042227 */ /* 0x001fc800078e00ff */
[C---:B------:R-:W-:Y:S02]  /*289a0*/  IMAD R7, R27.reuse, UR5, R6 ;  /* 0x000000051b077c24 */ /* 0x040fe4000f8e0206 */
[----:B------:R-:W-:Y:S01]  /*289b0*/  IMAD.WIDE.U32 R2, R27, UR4, R2 ;  /* 0x000000041b027c25 */ /* 0x000fe2000f8e0002 */
[----:B------:R-:W-:-:S03]  /*289c0*/  ULDC.64 UR4, c[0x0][0xaf0] ;  /* 0x0002bc0000047ab9 */ /* 0x000fc60000000a00 */
[----:B------:R-:W-:Y:S01]  /*289d0*/  IMAD.MOV.U32 R5, RZ, RZ, R9 ;  /* 0x000000ffff057224 */ /* 0x000fe200078e0009 */
[----:B---3--:R-:W-:Y:S01]  /*289e0*/  @P2 SHF.R.U32.HI R5, RZ, R15, R4 ;  /* 0x0000000fff052219 */ /* 0x008fe20000011604 */
[----:B------:R-:W-:Y:S02]  /*289f0*/  IMAD R6, R12, UR4, RZ ;  /* 0x000000040c067c24 */ /* 0x000fe4000f8e02ff */
[----:B------:R-:W-:Y:S01]  /*28a00*/  IMAD.IADD R3, R3, 0x1, R7 ;  /* 0x0000000103037824 */ /* 0x000fe200078e0207 */
[----:B------:R-:W-:Y:S01]  /*28a10*/  SHF.R.S32.HI R4, RZ, 0x1f, R5 ;  /* 0x0000001fff047819 */ /* 0x000fe20000011405 */
[C---:B------:R-:W-:Y:S02]  /*28a20*/  IMAD R7, R13.reuse, UR5, R6 ;  /* 0x000000050d077c24 */ /* 0x040fe4000f8e0206 */
[----:B------:R-:W-:Y:S01]  /*28a30*/  IMAD.WIDE.U32 R2, R13, UR4, R2 ;  /* 0x000000040d027c25 */ /* 0x000fe2000f8e0002 */
[----:B------:R-:W-:-:S03]  /*28a40*/  ULDC.64 UR4, c[0x0][0xae0] ;  /* 0x0002b80000047ab9 */ /* 0x000fc60000000a00 */
[----:B------:R-:W-:Y:S02]  /*28a50*/  IMAD.MOV R6, RZ, RZ, -R5 ;  /* 0x000000ffff067224 */ /* 0x000fe400078e0a05 */
[----:B------:R-:W-:Y:S02]  /*28a60*/  IMAD.IADD R3, R3, 0x1, R7 ;  /* 0x0000000103037824 */ /* 0x000fe400078e0207 */
[----:B------:R-:W-:Y:S02]  /*28a70*/  IMAD R4, R4, UR4, RZ ;  /* 0x0000000404047c24 */ /* 0x000fe4000f8e02ff */
[----:B------:R-:W-:Y:S02]  /*28a80*/  IMAD R7, R25, R6, R9 ;  /* 0x0000000619077224 */ /* 0x000fe400078e0209 */
[C---:B------:R-:W-:Y:S02]  /*28a90*/  IMAD R9, R5.reuse, UR5, R4 ;  /* 0x0000000505097c24 */ /* 0x040fe4000f8e0204 */
[----:B------:R-:W-:Y:S01]  /*28aa0*/  IMAD.WIDE.U32 R2, R5, UR4, R2 ;  /* 0x0000000405027c25 */ /* 0x000fe2000f8e0002 */
[----:B------:R-:W-:Y:S01]  /*28ab0*/  SHF.R.S32.HI R4, RZ, 0x1f, R7 ;  /* 0x0000001fff047819 */ /* 0x000fe20000011407 */
[----:B------:R-:W-:-:S02]  /*28ac0*/  ULDC.64 UR4, c[0x0][0xad8] ;  /* 0x0002b60000047ab9 */ /* 0x000fc40000000a00 */
[----:B------:R-:W-:Y:S02]  /*28ad0*/  IMAD.IADD R3, R3, 0x1, R9 ;  /* 0x0000000103037824 */ /* 0x000fe400078e0209 */
[----:B------:R-:W-:Y:S02]  /*28ae0*/  IMAD R4, R4, UR4, RZ ;  /* 0x0000000404047c24 */ /* 0x000fe4000f8e02ff */
[----:B------:R-:W-:Y:S02]  /*28af0*/  IMAD.IADD R6, R220, 0x1, R26 ;  /* 0x00000001dc067824 */ /* 0x000fe400078e021a */
[----:B------:R-:W-:Y:S02]  /*28b00*/  IMAD R25, R0, R25, RZ ;  /* 0x0000001900197224 */ /* 0x000fe400078e02ff */
[C---:B------:R-:W-:Y:S02]  /*28b10*/  IMAD R5, R7.reuse, UR5, R4 ;  /* 0x0000000507057c24 */ /* 0x040fe4000f8e0204 */
[----:B------:R-:W-:Y:S01]  /*28b20*/  IMAD.WIDE.U32 R2, R7, UR4, R2 ;  /* 0x0000000407027c25 */ /* 0x000fe2000f8e0002 */
[----:B------:R-:W-:Y:S01]  /*28b30*/  ISETP.GE.AND P2, PT, R6, R25, PT ;  /* 0x000000190600720c */ /* 0x000fe20003f46270 */
[----:B------:R-:W-:-:S02]  /*28b40*/  ULDC.64 UR4, c[0x0][0xa80] ;  /* 0x0002a00000047ab9 */ /* 0x000fc40000000a00 */
[----:B------:R-:W-:Y:S01]  /*28b50*/  IMAD.IADD R3, R3, 0x1, R5 ;  /* 0x0000000103037824 */ /* 0x000fe200078e0205 */
[----:B------:R-:W-:Y:S01]  /*28b60*/  LEA R4, P3, R2, UR4, 0x1 ;  /* 0x0000000402047c11 */ /* 0x000fe2000f8608ff */
[----:B------:R-:W-:-:S03]  /*28b70*/  VIADD R0, R6, 0x20 ;  /* 0x0000002006007836 */ /* 0x000fc60000000000 */
[----:B------:R-:W-:Y:S02]  /*28b80*/  LEA.HI.X R5, R2, UR5, R3, 0x1, P3 ;  /* 0x0000000502057c11 */ /* 0x000fe400098f0c03 */
[-C--:B------:R-:W-:Y:S01]  /*28b90*/  ISETP.GE.AND P1, PT, R0, R25.reuse, PT ;  /* 0x000000190000720c */ /* 0x080fe20003f26270 */
[----:B------:R-:W-:Y:S01]  /*28ba0*/  VIADD R0, R6, 0x40 ;  /* 0x0000004006007836 */ /* 0x000fe20000000000 */
[----:B------:R0:W2:Y:S04]  /*28bb0*/  SHFL.IDX PT, R2, R4, RZ, 0x181f ;  /* 0x00181fff04027589 */ /* 0x0000a800000e0000 */
[----:B------:R0:W3:Y:S01]  /*28bc0*/  SHFL.IDX PT, R3, R5, RZ, 0x181f ;  /* 0x00181fff05037589 */ /* 0x0000e200000e0000 */
[----:B------:R-:W-:Y:S01]  /*28bd0*/  ISETP.GE.AND P0, PT, R0, R25, PT ;  /* 0x000000190000720c */ /* 0x000fe20003f06270 */
[----:B------:R-:W-:-:S12]  /*28be0*/  @P2 BRA `(.L_x_2950) ;  /* 0x0000000000442947 */ /* 0x000fd80003800000 */
[----:B------:R-:W-:Y:S02]  /*28bf0*/  ULDC UR4, c[0x0][0xac8] ;  /* 0x0002b20000047ab9 */ /* 0x000fe40000000800 */
[----:B------:R-:W-:Y:S02]  /*28c00*/  ISETP.GE.AND P5, PT, R16, UR4, PT ;  /* 0x0000000410007c0c */ /* 0x000fe4000bfa6270 */
[----:B------:R-:W-:Y:S02]  /*28c10*/  ISETP.GE.AND P4, PT, R213, UR4, PT ;  /* 0x00000004d5007c0c */ /* 0x000fe4000bf86270 */
[----:B------:R-:W-:Y:S02]  /*28c20*/  ISETP.GE.AND P3, PT, R18, UR4, PT ;  /* 0x0000000412007c0c */ /* 0x000fe4000bf66270 */
[----:B------:R-:W-:-:S07]  /*28c30*/  ISETP.GE.AND P2, PT, R19, UR4, PT ;  /* 0x0000000413007c0c */ /* 0x000fce000bf46270 */
[----:B--2---:R-:W-:-:S04]  /*28c40*/  @!P5 LEA R8, P6, R16, R2, 0x1 ;  /* 0x000000021008d211 */ /* 0x004fc800078c08ff */
        /* <DEDUP_REMOVED lines=11> */
.L_x_2950:
[----:B------:R-:W-:Y:S05]  /*28d00*/  BSYNC B1 ;  /* 0x0000000000017941 */ /* 0x000fea0003800000 */
.L_x_2949:
[----:B---34-:R3:W4:Y:S01]  /*28d10*/  SHFL.IDX PT, R3, R5, 0x1, 0x181f ;  /* 0x00381f0005037f89 */ /* 0x01872200000e0000 */
        /* <DEDUP_REMOVED lines=8> */
[CC--:B--2---:R-:W-:Y:S02]  /*28da0*/  @!P4 LEA R8, P6, R16.reuse, R2.reuse, 0x1 ;  /* 0x000000021008c211 */ /* 0x0c4fe400078c08ff */
[CC--:B------:R-:W-:Y:S02]  /*28db0*/  @!P3 LEA R10, P5, R23.reuse, R2.reuse, 0x1 ;  /* 0x00000002170ab211 */ /* 0x0c0fe400078a08ff */
[-C--:B----4-:R-:W-:Y:S02]  /*28dc0*/  @!P4 LEA.HI.X R9, R16, R3.reuse, R17, 0x1, P6 ;  /* 0x000000031009c211 */ /* 0x090fe400030f0c11 */
        /* <DEDUP_REMOVED lines=9> */
.L_x_2952:
[----:B------:R-:W-:Y:S05]  /*28e60*/  BSYNC B1 ;  /* 0x0000000000017941 */ /* 0x000fea0003800000 */
.L_x_2951:
[----:B--2-4-:R2:W4:Y:S01]  /*28e70*/  SHFL.IDX PT, R3, R5, 0x2, 0x181f ;  /* 0x00581f0005037f89 */ /* 0x01452200000e0000 */
        /* <DEDUP_REMOVED lines=20> */
.L_x_2954:
[----:B------:R-:W-:Y:S05]  /*28fc0*/  BSYNC B1 ;  /* 0x0000000000017941 */ /* 0x000fea0003800000 */
.L_x_2953:
[----:B------:R-:W-:Y:S01]  /*28fd0*/  VIADD R0, R6, 0x60 ;  /* 0x0000006006007836 */ /* 0x000fe20000000000 */
[----:B0-23--:R-:W0:Y:S04]  /*28fe0*/  SHFL.IDX PT, R5, R5, 0x3, 0x181f ;  /* 0x00781f0005057f89 */ /* 0x00de2800000e0000 */
[----:B------:R-:W-:Y:S01]  /*28ff0*/  ISETP.GE.AND P0, PT, R0, R25, PT ;  /* 0x000000190000720c */ /* 0x000fe20003f06270 */
[----:B------:R2:W3:-:S12]  /*29000*/  SHFL.IDX PT, R2, R4, 0x3, 0x181f ;  /* 0x00781f0004027f89 */ /* 0x0004d800000e0000 */
[----:B--2---:R-:W-:Y:S05]  /*29010*/  @P0 BRA `(.L_x_2945) ;  /* 0x0000000000440947 */ /* 0x004fea0003800000 */
        /* <DEDUP_REMOVED lines=17> */
.L_x_2945:
[----:B------:R-:W-:Y:S05]  /*29130*/  BSYNC B0 ;  /* 0x0000000000007941 */ /* 0x000fea0003800000 */
.L_x_2936:
[----:B------:R-:W-:Y:S02]  /*29140*/  ULDC UR4, c[0x0][0xc3c] ;  /* 0x00030f0000047ab9 */ /* 0x000fe40000000800 */
[----:B-1----:R-:W-:-:S13]  /*29150*/  ISETP.GE.AND P0, PT, R31, UR4, PT ;  /* 0x000000041f007c0c */ /* 0x002fda000bf06270 */
[----:B------:R-:W-:Y:S05]  /*29160*/  @!P0 BRA `(.L_x_2955) ;  /* 0xfffffd7c00d48947 */ /* 0x000fea000383ffff */
[----:B------:R-:W-:Y:S05]  /*29170*/  BRA `(.L_x_2683) ;  /* 0x0000007400647947 */ /* 0x000fea0003800000 */
.L_x_2681:
        /* <DEDUP_REMOVED lines=16> */
.L_x_2956:
        /* <DEDUP_REMOVED lines=41> */
.L_x_2962:
        /* <DEDUP_REMOVED lines=12> */
.L_x_2961:
[----:B------:R-:W-:Y:S05]  /*295d0*/  BSYNC B0 ;  /* 0x0000000000007941 */ /* 0x000fea0003800000 */
.L_x_2960:
        /* <DEDUP_REMOVED lines=20> */
.L_x_2958:
        /* <DEDUP_REMOVED lines=20> */
.L_x_2963:
        /* <DEDUP_REMOVED lines=59> */
.L_x_2959:
[----:B------:R-:W-:Y:S02]  /*29c10*/  IMAD.MOV.U32 R17, RZ, RZ, RZ ;  /* 0x000000ffff117224 */ /* 0x000fe400078e00ff */
[----:B------:R-:W-:Y:S02]  /*29c20*/  IMAD.U32 R16, RZ, RZ, UR6 ;  /* 0x00000006ff107e24 */ /* 0x000fe4000f8e00ff */
[----:B------:R-:W-:-:S07]  /*29c30*/  IMAD.MOV.U32 R18, RZ, RZ, RZ ;  /* 0x000000ffff127224 */ /* 0x000fce00078e00ff */
.L_x_2964:
[----:B------:R-:W-:-:S13]  /*29c40*/  ISETP.NE.AND P0, PT, R5, RZ, PT ;  /* 0x000000ff0500720c */ /* 0x000fda0003f05270 */
[----:B------:R-:W0:Y:S01]  /*29c50*/  @!P0 S2R R3, SR_CgaCtaId ;  /* 0x0000000000038919 */ /* 0x000e220000008800 */
[----:B------:R-:W-:-:S04]  /*29c60*/  @!P0 MOV R2, 0x400 ;  /* 0x0000040000028802 */ /* 0x000fc80000000f00 */
[----:B0-----:R-:W-:-:S05]  /*29c70*/  @!P0 LEA R2, R3, R2, 0x18 ;  /* 0x0000000203028211 */ /* 0x001fca00078ec0ff */
[----:B------:R1:W-:Y:S01]  /*29c80*/  @!P0 STS.128 [R2+0x388d0], R16 ;  /* 0x0388d01002008388 */ /* 0x0003e20000000c00 */
[----:B------:R-:W-:Y:S06]  /*29c90*/  BAR.ARV 0x5, 0x180 ;  /* 0x0146000000007b1d */ /* 0x000fec0000002000 */
.L_x_2957:
        /* <DEDUP_REMOVED lines=8> */
[----:B------:R-:W-:Y:S01]  /*29d20*/  IMAD.SHL.U32 R36, R0, 0x8, RZ ;  /* 0x0000000800247824 */ /* 0x000fe200078e00ff */
[----:B------:R-:W-:Y:S01]  /*29d30*/  BSSY B8, `(.L_x_2965) ;  /* 0x0000664000087945 */ /* 0x000fe20003800000 */
[----:B------:R1:W-:Y:S01]  /*29d40*/  STL [R1+0x30], RZ ;  /* 0x000030ff01007387 */ /* 0x0003e20000100800 */
[----:B------:R-:W-:Y:S01]  /*29d50*/  IMAD.MOV.U32 R30, RZ, RZ, 0x1 ;  /* 0x00000001ff1e7424 */ /* 0x000fe200078e00ff */
[----:B------:R-:W-:Y:S01]  /*29d60*/  ULDC.64 UR36, c[0x0][0x198] ;  /* 0x0000660000247ab9 */ /* 0x000fe20000000a00 */
[C---:B------:R-:W-:Y:S01]  /*29d70*/  LOP3.LUT R3, R36.reuse, 0x1f8, RZ, 0xc0, !PT ;  /* 0x000001f824037812 */ /* 0x040fe200078ec0ff */
[----:B------:R-:W-:Y:S01]  /*29d80*/  IMAD.MOV.U32 R28, RZ, RZ, RZ ;  /* 0x000000ffff1c7224 */ /* 0x000fe200078e00ff */
[----:B------:R-:W-:Y:S01]  /*29d90*/  LOP3.LUT R36, R36, 0x38, RZ, 0xc0, !PT ;  /* 0x0000003824247812 */ /* 0x000fe200078ec0ff */
[----:B------:R-:W-:Y:S01]  /*29da0*/  IMAD.MOV.U32 R27, RZ, RZ, RZ ;  /* 0x000000ffff1b7224 */ /* 0x000fe200078e00ff */
[----:B------:R-:W-:Y:S01]  /*29db0*/  LOP3.LUT R3, R3, 0x38, R0, 0x78, !PT ;  /* 0x0000003803037812 */ /* 0x000fe200078e7800 */
[----:B------:R-:W-:Y:S01]  /*29dc0*/  IMAD.MOV.U32 R29, RZ, RZ, 0x1 ;  /* 0x00000001ff1d7424 */ /* 0x000fe200078e00ff */
[----:B------:R-:W-:Y:S01]  /*29dd0*/  ULDC UR38, c[0x0][0xc] ;  /* 0x0000030000267ab9 */ /* 0x000fe20000000800 */
[----:B--2---:R-:W-:-:S02]  /*29de0*/  R2UR UR4, R2 ;  /* 0x00000000020472ca */ /* 0x004fc400000e0000 */
[C---:B------:R-:W-:Y:S01]  /*29df0*/  LOP3.LUT R2, R0.reuse, 0x7f, RZ, 0xc0, !PT ;  /* 0x0000007f00027812 */ /* 0x040fe200078ec0ff */
[----:B------:R-:W-:-:S04]  /*29e00*/  IMAD.SHL.U32 R0, R0, 0x10, RZ ;  /* 0x0000001000007824 */ /* 0x000fc800078e00ff */
[----:B------:R-:W-:Y:S01]  /*29e10*/  IMAD.SHL.U32 R34, R2, 0x8, RZ ;  /* 0x0000000802227824 */ /* 0x000fe200078e00ff */
[----:B------:R-:W-:-:S04]  /*29e20*/  SHF.R.U32.HI R2, RZ, 0x3, R2 ;  /* 0x00000003ff027819 */ /* 0x000fc80000011602 */
[----:B------:R-:W-:Y:S01]  /*29e30*/  LOP3.LUT R34, R3, 0x200, R34, 0xf8, !PT ;  /* 0x0000020003227812 */ /* 0x000fe200078ef822 */
        /* <DEDUP_REMOVED lines=8> */
[----:B-1----:R-:W-:-:S07]  /*29ec0*/  IMAD R37, R34, 0x2, R22 ;  /* 0x0000000222257824 */ /* 0x002fce00078e0216 */
.L_x_3074:
[----:B0-----:R-:W0:Y:S02]  /*29ed0*/  LDC.64 R2, c[0x0][0xc88] ;  /* 0x00032200ff027b82 */ /* 0x001e240000000a00 */
[----:B0-----:R-:W-:-:S05]  /*29ee0*/  IMAD.WIDE R2, R19, 0x4, R2 ;  /* 0x0000000413027825 */ /* 0x001fca00078e0202 */
[----:B--2---:R-:W2:Y:S01]  /*29ef0*/  LDG.E R31, desc[UR60][R2.64] ;  /* 0x0000003c021f7981 */ /* 0x004ea2000c1e1900 */
[----:B------:R-:W-:Y:S05]  /*29f00*/  YIELD ;  /* 0x0000000000007946 */ /* 0x000fea0003800000 */
[----:B------:R-:W-:Y:S01]  /*29f10*/  ULDC.64 UR4, c[0x0][0xa28] ;  /* 0x00028a0000047ab9 */ /* 0x000fe20000000a00 */
[----:B------:R-:W-:Y:S01]  /*29f20*/  ULDC.64 UR8, c[0x0][0xa18] ;  /* 0x0002860000087ab9 */ /* 0x000fe20000000a00 */
[----:B------:R-:W-:Y:S01]  /*29f30*/  ISETP.NE.U32.AND P0, PT, RZ, UR4, PT ;  /* 0x00000004ff007c0c */ /* 0x000fe2000bf05070 */
[----:B------:R-:W-:Y:S01]  /*29f40*/  IMAD.MOV.U32 R11, RZ, RZ, RZ ;  /* 0x000000ffff0b7224 */ /* 0x000fe200078e00ff */
[----:B------:R-:W-:-:S02]  /*29f50*/  ULDC.64 UR6, c[0x0][0xa10] ;  /* 0x0002840000067ab9 */ /* 0x000fc40000000a00 */
[----:B------:R-:W-:Y:S02]  /*29f60*/  ISETP.NE.AND.EX P0, PT, RZ, UR5, PT, P0 ;  /* 0x00000005ff007c0c */ /* 0x000fe4000bf05300 */
[----:B------:R-:W-:-:S04]  /*29f70*/  ISETP.NE.U32.AND P2, PT, RZ, UR8, PT ;  /* 0x00000008ff007c0c */ /* 0x000fc8000bf45070 */
[----:B------:R-:W-:Y:S01]  /*29f80*/  ISETP.NE.AND.EX P2, PT, RZ, UR9, PT, P2 ;  /* 0x00000009ff007c0c */ /* 0x000fe2000bf45320 */
[----:B------:R-:W-:Y:S01]  /*29f90*/  IMAD.MOV.U32 R35, RZ, RZ, RZ ;  /* 0x000000ffff237224 */ /* 0x000fe200078e00ff */
[----:B--2---:R-:W-:-:S05]  /*29fa0*/  SHF.R.S32.HI R0, RZ, 0x1f, R31 ;  /* 0x0000001fff007819 */ /* 0x004fca000001141f */
[C---:B------:R-:W-:Y:S01]  /*29fb0*/  @P0 LEA R2, P1, R31.reuse, UR4, 0x2 ;  /* 0x000000041f020c11 */ /* 0x040fe2000f8210ff */
[C---:B------:R-:W-:Y:S01]  /*29fc0*/  IMAD.SHL.U32 R24, R31.reuse, 0x4, RZ ;  /* 0x000000041f187824 */ /* 0x040fe200078e00ff */
[C-C-:B------:R-:W-:Y:S01]  /*29fd0*/  SHF.L.U64.HI R25, R31.reuse, 0x2, R0.reuse ;  /* 0x000000021f197819 */ /* 0x140fe20000010200 */
[----:B------:R0:W-:Y:S01]  /*29fe0*/  STL [R1+0x24], R0 ;  /* 0x0000240001007387 */ /* 0x0001e20000100800 */
[----:B------:R-:W-:Y:S01]  /*29ff0*/  @P0 LEA.HI.X R3, R31, UR5, R0, 0x2, P1 ;  /* 0x000000051f030c11 */ /* 0x000fe200088f1400 */
[----:B------:R-:W-:-:S04]  /*2a000*/  ULDC.64 UR4, c[0x0][0xa00] ;  /* 0x0002800000047ab9 */ /* 0x000fc80000000a00 */
[----:B-1----:R1:W2:Y:S01]  /*2a010*/  @P0 LDG.E R11, desc[UR60][R2.64] ;  /* 0x0000003c020b0981 */ /* 0x0022a2000c1e1900 */
[----:B------:R-:W-:Y:S02]  /*2a020*/  ISETP.NE.U32.AND P0, PT, RZ, UR4, PT ;  /* 0x00000004ff007c0c */ /* 0x000fe4000bf05070 */
        /* <DEDUP_REMOVED lines=23> */
[----:B0-----:R-:W-:Y:S02]  /*2a1a0*/  IMAD.U32 R6, RZ, RZ, UR5 ;  /* 0x00000005ff067e24 */ /* 0x001fe4000f8e00ff */
[----:B------:R-:W-:Y:S01]  /*2a1b0*/  IMAD.U32 R7, RZ, RZ, UR4 ;  /* 0x00000004ff077e24 */ /* 0x000fe2000f8e00ff */
[----:B---3--:R0:W-:Y:S01]  /*2a1c0*/  STL [R1+0x1c], R8 ;  /* 0x00001c0801007387 */ /* 0x0081e20000100800 */
[----:B------:R-:W-:-:S03]  /*2a1d0*/  IMAD.MOV.U32 R10, RZ, RZ, R8 ;  /* 0x000000ffff0a7224 */ /* 0x000fc600078e0008 */
[----:B--2---:R0:W-:Y:S01]  /*2a1e0*/  STL [R1+0x10], R11 ;  /* 0x0000100b01007387 */ /* 0x0041e20000100800 */
[----:B------:R-:W-:Y:S05]  /*2a1f0*/  @P2 BRA `(.L_x_2966) ;  /* 0x0000000000142947 */ /* 0x000fea0003800000 */
[----:B------:R-:W-:Y:S05]  /*2a200*/  @!P0 BRA `(.L_x_2966) ;  /* 0x0000000000108947 */ /* 0x000fea0003800000 */
[----:B0-----:R-:W2:Y:S04]  /*2a210*/  LDG.E R8, desc[UR60][R2.64] ;  /* 0x0000003c02087981 */ /* 0x001ea8000c1e1900 */
[----:B------:R-:W2:Y:S02]  /*2a220*/  LDG.E R9, desc[UR60][R2.64+0x4] ;  /* 0x0000043c02097981 */ /* 0x000ea4000c1e1900 */
[----:B--2---:R-:W-:-:S05]  /*2a230*/  IMAD.IADD R10, R9, 0x1, -R8 ;  /* 0x00000001090a7824 */ /* 0x004fca00078e0a08 */
[----:B------:R1:W-:Y:S02]  /*2a240*/  STL [R1+0x1c], R10 ;  /* 0x00001c0a01007387 */ /* 0x0003e40000100800 */
.L_x_2966:
[----:B------:R-:W-:Y:S01]  /*2a250*/  ULDC.64 UR4, c[0x0][0xa20] ;  /* 0x0002880000047ab9 */ /* 0x000fe20000000a00 */
[----:B------:R-:W-:Y:S01]  /*2a260*/  IMAD.MOV.U32 R33, RZ, RZ, R31 ;  /* 0x000000ffff217224 */ /* 0x000fe200078e001f */
[----:B------:R-:W-:-:S04]  /*2a270*/  ISETP.NE.U32.AND P0, PT, RZ, UR4, PT ;  /* 0x00000004ff007c0c */ /* 0x000fc8000bf05070 */
[----:B------:R-:W-:-:S13]  /*2a280*/  ISETP.NE.AND.EX P0, PT, RZ, UR5, PT, P0 ;  /* 0x00000005ff007c0c */ /* 0x000fda000bf05300 */
[----:B------:R-:W-:Y:S05]  /*2a290*/  @!P0 BRA `(.L_x_2967) ;  /* 0x0000000000108947 */ /* 0x000fea0003800000 */
[----:B------:R-:W-:-:S04]  /*2a2a0*/  IADD3 R2, P0, R24, UR4, RZ ;  /* 0x0000000418027c10 */ /* 0x000fc8000ff1e0ff */
[----:B------:R-:W-:-:S05]  /*2a2b0*/  IADD3.X R3, R25, UR5, RZ, P0, !PT ;  /* 0x0000000519037c10 */ /* 0x000fca00087fe4ff */
[----:B------:R2:W5:Y:S01]  /*2a2c0*/  LDG.E R7, desc[UR60][R2.64] ;  /* 0x0000003c02077981 */ /* 0x000562000c1e1900 */
[----:B------:R-:W-:Y:S05]  /*2a2d0*/  BRA `(.L_x_2968) ;  /* 0x0000000000247947 */ /* 0x000fea0003800000 */
.L_x_2967:
[----:B------:R-:W-:Y:S02]  /*2a2e0*/  ULDC.64 UR4, c[0x0][0xa08] ;  /* 0x0002820000047ab9 */ /* 0x000fe40000000a00 */
[----:B------:R-:W-:-:S04]  /*2a2f0*/  ISETP.NE.U32.AND P0, PT, RZ, UR4, PT ;  /* 0x00000004ff007c0c */ /* 0x000fc8000bf05070 */
[----:B------:R-:W-:-:S13]  /*2a300*/  ISETP.NE.AND.EX P0, PT, RZ, UR5, PT, P0 ;  /* 0x00000005ff007c0c */ /* 0x000fda000bf05300 */
[----:B------:R-:W-:Y:S05]  /*2a310*/  @!P0 BRA `(.L_x_2968) ;  /* 0x0000000000148947 */ /* 0x000fea0003800000 */
[----:B------:R-:W2:Y:S02]  /*2a320*/  LDC.64 R2, c[0x0][0xa08] ;  /* 0x00028200ff027b82 */ /* 0x000ea40000000a00 */
[----:B--2---:R-:W-:-:S05]  /*2a330*/  IMAD.WIDE R2, R33, 0x4, R2 ;  /* 0x0000000421027825 */ /* 0x004fca00078e0202 */
[----:B------:R-:W2:Y:S04]  /*2a340*/  LDG.E R7, desc[UR60][R2.64] ;  /* 0x0000003c02077981 */ /* 0x000ea8000c1e1900 */
[----:B0-----:R-:W2:Y:S02]  /*2a350*/  LDG.E R8, desc[UR60][R2.64+0x4] ;  /* 0x0000043c02087981 */ /* 0x001ea4000c1e1900 */
[----:B--2---:R-:W-:-:S07]  /*2a360*/  IADD3 R7, -R7, R8, RZ ;  /* 0x0000000807077210 */ /* 0x004fce0007ffe1ff */
.L_x_2968:
[----:B--2---:R-:W2:Y:S01]  /*2a370*/  @P1 LDG.E R2, desc[UR60][R4.64] ;  /* 0x0000003c04021981 */ /* 0x004ea2000c1e1900 */
[----:B------:R-:W3:Y:S03]  /*2a380*/  LDC R3, c[0x0][0x448] ;  /* 0x00011200ff037b82 */ /* 0x000ee60000000800 */
[----:B------:R4:W2:Y:S01]  /*2a390*/  @P1 LDG.E R5, desc[UR60][R4.64+0x4] ;  /* 0x0000043c04051981 */ /* 0x0008a2000c1e1900 */
[----:B-----5:R-:W-:Y:S01]  /*2a3a0*/  IMAD.IADD R7, R7, 0x1, -R11 ;  /* 0x0000000107077824 */ /* 0x020fe200078e0a0b */
[----:B------:R-:W-:Y:S01]  /*2a3b0*/  BSSY B0, `(.L_x_2969) ;  /* 0x00001a3000007945 */ /* 0x000fe20003800000 */
[----:B---3--:R-:W-:-:S13]  /*2a3c0*/  ISETP.NE.AND P0, PT, R3, 0x1, PT ;  /* 0x000000010300780c */ /* 0x008fda0003f05270 */
[----:B----4-:R-:W3:Y:S08]  /*2a3d0*/  @P0 LDC R4, c[0x0][0x44c] ;  /* 0x00011300ff040b82 */ /* 0x010ef00000000800 */
[----:B------:R-:W4:Y:S01]  /*2a3e0*/  @P0 LDC R3, c[0x0][0x450] ;  /* 0x00011400ff030b82 */ /* 0x000f220000000800 */
[----:B--2---:R-:W-:Y:S02]  /*2a3f0*/  @P1 IMAD.IADD R6, R5, 0x1, -R2 ;  /* 0x0000000105061824 */ /* 0x004fe400078e0a02 */
[----:B------:R-:W-:-:S04]  /*2a400*/  IMAD.SHL.U32 R2, R17, 0x80, RZ ;  /* 0x0000008011027824 */ /* 0x000fc800078e00ff */
[----:B------:R-:W-:-:S04]  /*2a410*/  VIADD R2, R2, 0x7f ;  /* 0x0000007f02027836 */ /* 0x000fc80000000000 */
[----:B---3--:R-:W-:-:S04]  /*2a420*/  @P0 IMAD.HI.U32 R5, R2, R4, RZ ;  /* 0x0000000402050227 */ /* 0x008fc800078e00ff */
[----:B------:R-:W-:Y:S01]  /*2a430*/  IMAD.MOV.U32 R4, RZ, RZ, R2 ;  /* 0x000000ffff047224 */ /* 0x000fe200078e0002 */
[----:B----4-:R-:W-:Y:S01]  /*2a440*/  @P0 SHF.R.U32.HI R4, RZ, R3, R5 ;  /* 0x00000003ff040219 */ /* 0x010fe20000011605 */
[----:B------:R-:W-:-:S04]  /*2a450*/  IMAD.IADD R5, R7, 0x1, R6 ;  /* 0x0000000107057824 */ /* 0x000fc800078e0206 */
[----:B------:R-:W-:Y:S01]  /*2a460*/  VIADD R3, R5, 0x4f ;  /* 0x0000004f05037836 */ /* 0x000fe20000000000 */
[----:B------:R2:W-:Y:S03]  /*2a470*/  STL [R1+0xc], R5 ;  /* 0x00000c0501007387 */ /* 0x0005e60000100800 */
[----:B------:R-:W-:-:S05]  /*2a480*/  IMAD.HI R3, R3, 0x66666667, RZ ;  /* 0x6666666703037827 */ /* 0x000fca00078e02ff */
[----:B------:R-:W-:-:S04]  /*2a490*/  SHF.R.U32.HI R2, RZ, 0x1f, R3 ;  /* 0x0000001fff027819 */ /* 0x000fc80000011603 */
[----:B------:R-:W-:Y:S02]  /*2a4a0*/  LEA.HI.SX32 R3, R3, R2, 0x1b ;  /* 0x0000000203037211 */ /* 0x000fe400078fdaff */
[----:B------:R-:W-:-:S05]  /*2a4b0*/  IADD3 R2, R5, 0x50, -R10 ;  /* 0x0000005005027810 */ /* 0x000fca0007ffe80a */
[----:B------:R-:W-:-:S04]  /*2a4c0*/  IMAD.IADD R4, R2, 0x1, R4 ;  /* 0x0000000102047824 */ /* 0x000fc800078e0204 */
[----:B------:R-:W-:-:S05]  /*2a4d0*/  IMAD.HI R4, R4, 0x66666667, RZ ;  /* 0x6666666704047827 */ /* 0x000fca00078e02ff */
[----:B--2---:R-:W-:-:S04]  /*2a4e0*/  SHF.R.U32.HI R5, RZ, 0x1f, R4 ;  /* 0x0000001fff057819 */ /* 0x004fc80000011604 */
[----:B------:R-:W-:-:S04]  /*2a4f0*/  LEA.HI.SX32 R5, R4, R5, 0x1b ;  /* 0x0000000504057211 */ /* 0x000fc800078fdaff */
[----:B------:R-:W-:-:S05]  /*2a500*/  VIMNMX R4, R3, R5, PT ;  /* 0x0000000503047248 */ /* 0x000fca0003fe0100 */
[--C-:B------:R-:W-:Y:S02]  /*2a510*/  IMAD R4, R4, 0x50, -R7.reuse ;  /* 0x0000005004047824 */ /* 0x100fe400078e0a07 */
[----:B------:R-:W-:-:S03]  /*2a520*/  IMAD.MOV R7, RZ, RZ, -R7 ;  /* 0x000000ffff077224 */ /* 0x000fc600078e0a07 */
[----:B------:R-:W-:Y:S02]  /*2a530*/  VIMNMX R4, R4, R6, PT ;  /* 0x0000000604047248 */ /* 0x000fe40003fe0100 */
[----:B------:R-:W-:-:S04]  /*2a540*/  VIMNMX R7, RZ, R7, !PT ;  /* 0x00000007ff077248 */ /* 0x000fc80007fe0100 */
        /* <DEDUP_REMOVED lines=14> */
[----:B------:R-:W2:Y:S02]  /*2a630*/  S2R R7, SR_TID.X ;  /* 0x0000000000077919 */ /* 0x000ea40000002100 */
[----:B--2---:R-:W-:-:S04]  /*2a640*/  SHF.R.U32.HI R7, RZ, 0x5, R7 ;  /* 0x00000005ff077819 */ /* 0x004fc80000011607 */
[----:B------:R-:W-:-:S05]  /*2a650*/  LOP3.LUT R7, R7, 0x3, RZ, 0xc0, !PT ;  /* 0x0000000307077812 */ /* 0x000fca00078ec0ff */
[----:B------:R2:W3:Y:S02]  /*2a660*/  SHFL.IDX PT, R14, R7, RZ, 0x1f ;  /* 0x00001fff070e7589 */ /* 0x0004e400000e0000 */
.L_x_3178:
[----:B---3--:R-:W-:Y:S02]  /*2a670*/  ISETP.NE.AND P0, PT, R14, RZ, PT ;  /* 0x000000ff0e00720c */ /* 0x008fe40003f05270 */
[----:B------:R-:W-:-:S11]  /*2a680*/  PLOP3.LUT P6, PT, PT, PT, PT, 0x8, 0x0 ;  /* 0x000000000000781c */ /* 0x000fd60003fce170 */
[----:B------:R-:W-:Y:S05]  /*2a690*/  @P0 BRA `(.L_x_2972) ;  /* 0x00000000000c0947 */ /* 0x000fea0003800000 */
[----:B------:R-:W-:-:S03]  /*2a6a0*/  UMOV UR4, 0xffffffff ;  /* 0xffffffff00047882 */ /* 0x000fc60000000000 */
[----:B------:R-:W-:Y:S05]  /*2a6b0*/  BRA.DIV UR4, `(.L_x_2973) ;  /* 0x0000007e04707947 */ /* 0x000fea000b800000 */
[----:B------:R-:W-:-:S13]  /*2a6c0*/  ELECT P6, URZ, PT ;  /* 0x00000000003f782f */ /* 0x000fda00038c0000 */
.L_x_2972:
[----:B--2---:R-:W2:Y:S01]  /*2a6d0*/  LDL R7, [R1+0x30] ;  /* 0x0000300001077983 */ /* 0x004ea20000100800 */
[----:B------:R-:W-:Y:S01]  /*2a6e0*/  BSSY B1, `(.L_x_2974) ;  /* 0x0000008000017945 */ /* 0x000fe20003800000 */
[----:B--2---:R-:W-:-:S05]  /*2a6f0*/  VIADD R7, R7, 0x1 ;  /* 0x0000000107077836 */ /* 0x004fca0000000000 */
[----:B0-----:R-:W-:-:S04]  /*2a700*/  LEA.HI R8, R7, R7, RZ, 0x1 ;  /* 0x0000000707087211 */ /* 0x001fc800078f08ff */
[----:B------:R-:W-:-:S05]  /*2a710*/  LOP3.LUT R8, R8, 0xfffffffe, RZ, 0xc0, !PT ;  /* 0xfffffffe08087812 */ /* 0x000fca00078ec0ff */
[----:B------:R-:W-:-:S05]  /*2a720*/  IMAD.IADD R7, R7, 0x1, -R8 ;  /* 0x0000000107077824 */ /* 0x000fca00078e0a08 */
[----:B------:R-:W-:-:S04]  /*2a730*/  SHF.L.U32 R7, R7, 0x1f, RZ ;  /* 0x0000001f07077819 */ /* 0x000fc800000006ff */
[----:B------:R-:W0:Y:S02]  /*2a740*/  SYNCS.PHASECHK.TRANS64.TRYWAIT P0, [R22+URZ+0x38820], R7 ;  /* 0x03882007160075a7 */ /* 0x000e24000800017f */
[----:B0-----:R-:W-:Y:S05]  /*2a750*/  @!P0 BRA `(.L_x_2975) ;  /* 0x0000007c00688947 */ /* 0x001fea0003800000 */
.L_x_3181:
[----:B------:R-:W-:Y:S05]  /*2a760*/  BSYNC B1 ;  /* 0x0000000000017941 */ /* 0x000fea0003800000 */
.L_x_2974:
[----:B------:R-:W-:Y:S04]  /*2a770*/  BSSY B1, `(.L_x_2976) ;  /* 0x00000aa000017945 */ /* 0x000fe80003800000 */
[----:B------:R-:W-:Y:S05]  /*2a780*/  @!P6 BRA `(.L_x_2977) ;  /* 0x0000000800a0e947 */ /* 0x000fea0003800000 */
[----:B------:R-:W-:Y:S01]  /*2a790*/  IMAD R11, R28, 0x8, R22 ;  /* 0x000000081c0b7824 */ /* 0x000fe200078e0216 */
[----:B-1----:R-:W-:Y:S01]  /*2a7a0*/  SHF.L.U32 R10, R30, 0x1f, RZ ;  /* 0x0000001f1e0a7819 */ /* 0x002fe200000006ff */
[----:B------:R-:W1:Y:S01]  /*2a7b0*/  S2R R8, SR_TID.X ;  /* 0x0000000000087919 */ /* 0x000e620000002100 */
[----:B------:R-:W-:Y:S02]  /*2a7c0*/  BSSY B2, `(.L_x_2978) ;  /* 0x0000005000027945 */ /* 0x000fe40003800000 */
[----:B------:R-:W2:Y:S01]  /*2a7d0*/  SYNCS.PHASECHK.TRANS64.TRYWAIT P0, [R11+URZ+0x388a0], R10 ;  /* 0x0388a00a0b0075a7 */ /* 0x000ea2000800017f */
[----:B-1----:R-:W-:-:S04]  /*2a7e0*/  LOP3.LUT R8, R8, 0x7f, RZ, 0xc0, !PT ;  /* 0x0000007f08087812 */ /* 0x002fc800078ec0ff */
[----:B------:R-:W-:Y:S01]  /*2a7f0*/  ISETP.NE.AND P1, PT, R8, RZ, PT ;  /* 0x000000ff0800720c */ /* 0x000fe20003f25270 */
[----:B--2---:R-:W-:-:S12]  /*2a800*/  @!P0 BRA `(.L_x_2979) ;  /* 0x0000007c00508947 */ /* 0x004fd80003800000 */
.L_x_3182:
[----:B------:R-:W-:Y:S05]  /*2a810*/  BSYNC B2 ;  /* 0x0000000000027941 */ /* 0x000fea0003800000 */
.L_x_2978:
        /* <DEDUP_REMOVED lines=9> */
.L_x_2981:
[----:B------:R-:W-:Y:S05]  /*2a8b0*/  BSYNC B2 ;  /* 0x0000000000027941 */ /* 0x000fea0003800000 */
.L_x_2980:
        /* <DEDUP_REMOVED lines=8> */
[----:B0-----:R-:W-:Y:S01]  /*2a940*/  VIADD R7, R11, 0x38890 ;  /* 0x000388900b077836 */ /* 0x001fe20000000000 */
[----:B------:R-:W-:Y:S01]  /*2a950*/  UMOV UR6, 0x0 ;  /* 0x0000000000067882 */ /* 0x000fe20000000000 */
[----:B------:R-:W-:Y:S01]  /*2a960*/  VIADD R12, R9, 0x24400 ;  /* 0x00024400090c7836 */ /* 0x000fe20000000000 */
[----:B------:R-:W-:-:S09]  /*2a970*/  UMOV UR7, 0x12f00000 ;  /* 0x12f0000000077882 */ /* 0x000fd20000000000 */
.L_x_2982:
        /* <DEDUP_REMOVED lines=16> */
.L_x_2983:
        /* <DEDUP_REMOVED lines=16> */
.L_x_2984:
        /* <DEDUP_REMOVED lines=16> */
.L_x_2985:
        /* <DEDUP_REMOVED lines=13> */
.L_x_3183:
[----:B------:R-:W-:Y:S05]  /*2ad50*/  BSYNC B2 ;  /* 0x0000000000027941 */ /* 0x000fea0003800000 */
.L_x_2986:
        /* <DEDUP_REMOVED lines=11> */
.L_x_2989:
[----:B------:R-:W-:Y:S05]  /*2ae10*/  BSYNC B2 ;  /* 0x0000000000027941 */ /* 0x000fea0003800000 */
.L_x_2988:
        /* <DEDUP_REMOVED lines=8> */
.L_x_2990:
        /* <DEDUP_REMOVED lines=15> */
.L_x_2991:
        /* <DEDUP_REMOVED lines=15> */
.L_x_2992:
        /* <DEDUP_REMOVED lines=15> */
.L_x_2993:
        /* <DEDUP_REMOVED lines=10> */
.L_x_2977:
[----:B------:R-:W-:Y:S05]  /*2b210*/  BSYNC B1 ;  /* 0x0000000000017941 */ /* 0x000fea0003800000 */
.L_x_2976:
        /* <DEDUP_REMOVED lines=9> */
.L_x_3012:
[----:B------:R-:W-:Y:S05]  /*2b2b0*/  YIELD ;  /* 0x0000000000007946 */ /* 0x000fea0003800000 */
[----:B------:R-:W-:Y:S04]  /*2b2c0*/  BSSY B1, `(.L_x_2994) ;  /* 0x00000a9000017945 */ /* 0x000fe80003800000 */
[----:B------:R-:W-:Y:S05]  /*2b2d0*/  @!P6 BRA `(.L_x_2995) ;  /* 0x00000008009ce947 */ /* 0x000fea0003800000 */
[----:B-1----:R-:W-:Y:S01]  /*2b2e0*/  IMAD R10, R28, 0x8, R22 ;  /* 0x000000081c0a7824 */ /* 0x002fe200078e0216 */
[----:B------:R-:W-:Y:S01]  /*2b2f0*/  SHF.L.U32 R9, R30, 0x1f, RZ ;  /* 0x0000001f1e097819 */ /* 0x000fe200000006ff */
[----:B------:R-:W1:Y:S01]  /*2b300*/  S2R R5, SR_TID.X ;  /* 0x0000000000057919 */ /* 0x000e620000002100 */
[----:B------:R-:W-:Y:S02]  /*2b310*/  BSSY B2, `(.L_x_2996) ;  /* 0x0000005000027945 */ /* 0x000fe40003800000 */
[----:B------:R-:W2:Y:S01]  /*2b320*/  SYNCS.PHASECHK.TRANS64.TRYWAIT P1, [R10+URZ+0x388a0], R9 ;  /* 0x0388a0090a0075a7 */ /* 0x000ea2000802017f */
[----:B-1----:R-:W-:-:S04]  /*2b330*/  LOP3.LUT R5, R5, 0x7f, RZ, 0xc0, !PT ;  /* 0x0000007f05057812 */ /* 0x002fc800078ec0ff */
[----:B------:R-:W-:Y:S01]  /*2b340*/  ISETP.NE.AND P2, PT, R5, RZ, PT ;  /* 0x000000ff0500720c */ /* 0x000fe20003f45270 */
[----:B--2---:R-:W-:-:S12]  /*2b350*/  @!P1 BRA `(.L_x_2997) ;  /* 0x0000007000a49947 */ /* 0x004fd80003800000 */
.L_x_3184:
[----:B------:R-:W-:Y:S05]  /*2b360*/  BSYNC B2 ;  /* 0x0000000000027941 */ /* 0x000fea0003800000 */
.L_x_2996:
        /* <DEDUP_REMOVED lines=9> */
.L_x_2999:
[----:B------:R-:W-:Y:S05]  /*2b400*/  BSYNC B2 ;  /* 0x0000000000027941 */ /* 0x000fea0003800000 */
.L_x_2998:
        /* <DEDUP_REMOVED lines=11> */
.L_x_3000:
        /* <DEDUP_REMOVED lines=16> */
.L_x_3001:
        /* <DEDUP_REMOVED lines=16> */
.L_x_3002:
        /* <DEDUP_REMOVED lines=16> */
.L_x_3003:
        /* <DEDUP_REMOVED lines=13> */
.L_x_3185:
[----:B------:R-:W-:Y:S05]  /*2b890*/  BSYNC B2 ;  /* 0x0000000000027941 */ /* 0x000fea0003800000 */
.L_x_3004:
        /* <DEDUP_REMOVED lines=11> */
.L_x_3007:
[----:B------:R-:W-:Y:S05]  /*2b950*/  BSYNC B2 ;  /* 0x0000000000027941 */ /* 0x000fea0003800000 */
.L_x_3006:
        /* <DEDUP_REMOVED lines=8> */
.L_x_3008:
        /* <DEDUP_REMOVED lines=15> */
.L_x_3009:
        /* <DEDUP_REMOVED lines=15> */
.L_x_3010:
        /* <DEDUP_REMOVED lines=15> */
.L_x_3011:
        /* <DEDUP_REMOVED lines=10> */
.L_x_2995:
[----:B------:R-:W-:Y:S05]  /*2bd50*/  BSYNC B1 ;  /* 0x0000000000017941 */ /* 0x000fea0003800000 */
.L_x_2994:
        /* <DEDUP_REMOVED lines=8> */
.L_x_2970:
[----:B------:R-:W-:Y:S05]  /*2bde0*/  BSYNC B0 ;  /* 0x0000000000007941 */ /* 0x000fea0003800000 */
.L_x_2969:
[----:B------:R-:W2:Y:S01]  /*2bdf0*/  LDC R0, c[0x0][0x448] ;  /* 0x00011200ff007b82 */ /* 0x000ea20000000800 */
[----:B------:R-:W-:Y:S01]  /*2be00*/  LEA R4, R17, 0x7f, 0x7 ;  /* 0x0000007f11047811 */ /* 0x000fe200078e38ff */
[----:B------:R-:W-:Y:S05]  /*2be10*/  @!P0 WARPSYNC.ALL ;  /* 0x0000000000008948 */ /* 0x000fea0003800000 */
[----:B------:R-:W-:Y:S01]  /*2be20*/  BSSY B7, `(.L_x_3013) ;  /* 0x0000393000077945 */ /* 0x000fe20003800000 */
[----:B------:R-:W-:Y:S01]  /*2be30*/  @!P0 BAR.SYNC.DEFER_BLOCKING 0xc, 0x180 ;  /* 0x0306000000008b1d */ /* 0x000fe20000010000 */
[----:B--2---:R-:W-:-:S13]  /*2be40*/  ISETP.NE.AND P1, PT, R0, 0x1, PT ;  /* 0x000000010000780c */ /* 0x004fda0003f25270 */
[----:B0-----:R-:W0:Y:S08]  /*2be50*/  @P1 LDC R7, c[0x0][0x44c] ;  /* 0x00011300ff071b82 */ /* 0x001e300000000800 */
[----:B------:R-:W2:Y:S01]  /*2be60*/  @P1 LDC R5, c[0x0][0x450] ;  /* 0x00011400ff051b82 */ /* 0x000ea20000000800 */
[----:B0-----:R-:W-:-:S05]  /*2be70*/  @P1 IMAD.HI.U32 R0, R4, R7, RZ ;  /* 0x0000000704001227 */ /* 0x001fca00078e00ff */
[----:B--2---:R-:W-:-:S05]  /*2be80*/  @P1 SHF.R.U32.HI R4, RZ, R5, R0 ;  /* 0x00000005ff041219 */ /* 0x004fca0000011600 */
[----:B------:R-:W-:-:S04]  /*2be90*/  IMAD.IADD R4, R2, 0x1, R4 ;  /* 0x0000000102047824 */ /* 0x000fc800078e0204 */
[----:B------:R-:W-:-:S05]  /*2bea0*/  IMAD.HI R4, R4, 0x66666667, RZ ;  /* 0x6666666704047827 */ /* 0x000fca00078e02ff */
[----:B------:R-:W-:-:S04]  /*2beb0*/  SHF.R.U32.HI R5, RZ, 0x1f, R4 ;  /* 0x0000001fff057819 */ /* 0x000fc80000011604 */
        /* <DEDUP_REMOVED lines=11> */
[----:B------:R-:W2:Y:S01]  /*2bf70*/  LDC.64 R2, c[0x0][0xc60] ;  /* 0x00031800ff027b82 */ /* 0x000ea20000000a00 */
[----:B------:R-:W0:Y:S02]  /*2bf80*/  FLO.U32 R0, UR4 ;  /* 0x0000000400007d00 */ /* 0x000e2400080e0000 */
[----:B0-----:R-:W-:-:S06]  /*2bf90*/  ISETP.EQ.U32.AND P0, PT, R0, R5, PT ;  /* 0x000000050000720c */ /* 0x001fcc0003f02070 */
[----:B------:R-:W2:Y:S07]  /*2bfa0*/  POPC R5, UR4 ;  /* 0x0000000400057d09 */ /* 0x000eae0008000000 */
[----:B--2---:R-:W2:Y:S01]  /*2bfb0*/  @P0 ATOMG.E.ADD.STRONG.GPU PT, R3, desc[UR60][R2.64], R5 ;  /* 0x00000005020309a8 */ /* 0x004ea200081ee1fc */
[----:B------:R-:W0:Y:S02]  /*2bfc0*/  S2R R4, SR_LTMASK ;  /* 0x0000000000047919 */ /* 0x000e240000003900 */
[----:B0-----:R-:W-:-:S04]  /*2bfd0*/  LOP3.LUT R4, R4, UR4, RZ, 0xc0, !PT ;  /* 0x0000000404047c12 */ /* 0x001fc8000f8ec0ff */
[----:B------:R-:W0:Y:S01]  /*2bfe0*/  POPC R7, R4 ;  /* 0x0000000400077309 */ /* 0x000e220000000000 */
[----:B--2---:R-:W0:Y:S02]  /*2bff0*/  SHFL.IDX PT, R0, R3, R0, 0x1f ;  /* 0x00001f0003007589 */ /* 0x004e2400000e0000 */
[----:B0-----:R-:W-:Y:S01]  /*2c000*/  IADD3 R16, R0, UR38, R7 ;  /* 0x0000002600107c10 */ /* 0x001fe2000fffe007 */
[----:B------:R-:W-:Y:S06]  /*2c010*/  BRA `(.L_x_3015) ;  /* 0x0000003400cc7947 */ /* 0x000fec0003800000 */
.L_x_3014:
        /* <DEDUP_REMOVED lines=13> */
[----:B-1----:R-:W-:Y:S02]  /*2c0f0*/  IMAD.U32 R10, RZ, RZ, UR4 ;  /* 0x00000004ff0a7e24 */ /* 0x002fe4000f8e00ff */
[----:B------:R-:W-:Y:S02]  /*2c100*/  IMAD.U32 R11, RZ, RZ, UR5 ;  /* 0x00000005ff0b7e24 */ /* 0x000fe4000f8e00ff */
[----:B------:R-:W-:Y:S02]  /*2c110*/  IMAD.MOV.U32 R8, RZ, RZ, 0x70 ;  /* 0x00000070ff087424 */ /* 0x000fe400078e00ff */
[----:B------:R-:W-:Y:S02]  /*2c120*/  IMAD.MOV.U32 R12, RZ, RZ, 0x1 ;  /* 0x00000001ff0c7424 */ /* 0x000fe400078e00ff */
[----:B------:R-:W-:-:S07]  /*2c130*/  IMAD.MOV.U32 R13, RZ, RZ, RZ ;  /* 0x000000ffff0d7224 */ /* 0x000fce00078e00ff */
[----:B------:R-:W-:-:S07]  /*2c140*/  LEPC R20, `(.L_x_3017) ;  /* 0x000000001014794e */ /* 0x000fce0000000000 */
[----:B0-----:R-:W-:Y:S05]  /*2c150*/  CALL.ABS.NOINC R2 ;  /* 0x0000000002007343 */ /* 0x001fea0003c00000 */
.L_x_3017:
[----:B------:R-:W-:Y:S05]  /*2c160*/  BSYNC B6 ;  /* 0x0000000000067941 */ /* 0x000fea0003800000 */
.L_x_3016:
        /* <DEDUP_REMOVED lines=10> */
[----:B------:R-:W-:Y:S02]  /*2c210*/  IMAD.U32 R5, RZ, RZ, UR7 ;  /* 0x00000007ff057e24 */ /* 0x000fe4000f8e00ff */
[----:B------:R-:W-:Y:S02]  /*2c220*/  IMAD.U32 R6, RZ, RZ, UR8 ;  /* 0x00000008ff067e24 */ /* 0x000fe4000f8e00ff */
[----:B------:R-:W-:-:S02]  /*2c230*/  IMAD.U32 R7, RZ, RZ, UR9 ;  /* 0x00000009ff077e24 */ /* 0x000fc4000f8e00ff */
[----:B-1----:R-:W-:Y:S02]  /*2c240*/  IMAD.U32 R10, RZ, RZ, UR4 ;  /* 0x00000004ff0a7e24 */ /* 0x002fe4000f8e00ff */
[----:B------:R-:W-:Y:S02]  /*2c250*/  IMAD.U32 R11, RZ, RZ, UR5 ;  /* 0x00000005ff0b7e24 */ /* 0x000fe4000f8e00ff */
[----:B------:R-:W-:Y:S02]  /*2c260*/  IMAD.MOV.U32 R8, RZ, RZ, 0x70 ;  /* 0x00000070ff087424 */ /* 0x000fe400078e00ff */
[----:B------:R-:W-:Y:S02]  /*2c270*/  IMAD.MOV.U32 R12, RZ, RZ, 0x1 ;  /* 0x00000001ff0c7424 */ /* 0x000fe400078e00ff */
[----:B0-----:R-:W-:-:S07]  /*2c280*/  IMAD.MOV.U32 R13, RZ, RZ, RZ ;  /* 0x000000ffff0d7224 */ /* 0x001fce00078e00ff */
[----:B------:R-:W-:-:S07]  /*2c290*/  LEPC R20, `(.L_x_3020) ;  /* 0x000000001014794e */ /* 0x000fce0000000000 */
[----:B--2---:R-:W-:Y:S05]  /*2c2a0*/  CALL.ABS.NOINC R2 ;  /* 0x0000000002007343 */ /* 0x004fea0003c00000 */
.L_x_3020:
        /* <DEDUP_REMOVED lines=15> */
.L_x_3019:
[----:B------:R-:W-:Y:S05]  /*2c3a0*/  BSYNC B6 ;  /* 0x0000000000067941 */ /* 0x000fea0003800000 */
.L_x_3018:
[----:B------:R-:W2:Y:S01]  /*2c3b0*/  LDL R21, [R1+0xc] ;  /* 0x00000c0001157983 */ /* 0x000ea20000100800 */
[----:B------:R-:W-:Y:S01]  /*2c3c0*/  ULDC.64 UR4, c[0x0][0x9f8] ;  /* 0x00027e0000047ab9 */ /* 0x000fe20000000a00 */
[----:B------:R-:W0:Y:S01]  /*2c3d0*/  LDC R0, c[0x0][0x430] ;  /* 0x00010c00ff007b82 */ /* 0x000e220000000800 */
[----:B------:R-:W-:Y:S01]  /*2c3e0*/  ISETP.NE.U32.AND P0, PT, RZ, UR4, PT ;  /* 0x00000004ff007c0c */ /* 0x000fe2000bf05070 */
[----:B------:R-:W3:Y:S03]  /*2c3f0*/  LDL R2, [R1+0x10] ;  /* 0x0000100001027983 */ /* 0x000ee60000100800 */
[----:B------:R-:W-:Y:S01]  /*2c400*/  ISETP.NE.AND.EX P0, PT, RZ, UR5, PT, P0 ;  /* 0x00000005ff007c0c */ /* 0x000fe2000bf05300 */
[----:B------:R-:W4:-:S12]  /*2c410*/  S2R R20, SR_TID.X ;  /* 0x0000000000147919 */ /* 0x000f180000002100 */
[----:B------:R-:W-:Y:S01]  /*2c420*/  @P0 IADD3 R24, P1, R24, UR4, RZ ;  /* 0x0000000418180c10 */ /* 0x000fe2000ff3e0ff */
[----:B------:R-:W-:-:S03]  /*2c430*/  ULDC UR4, c[0x0][0x2f4] ;  /* 0x0000bd0000047ab9 */ /* 0x000fc60000000800 */
[----:B------:R-:W-:-:S05]  /*2c440*/  @P0 IADD3.X R25, R25, UR5, RZ, P1, !PT ;  /* 0x0000000519190c10 */ /* 0x000fca0008ffe4ff */
[----:B------:R-:W3:Y:S01]  /*2c450*/  @P0 LDG.E R33, desc[UR60][R24.64] ;  /* 0x0000003c18210981 */ /* 0x000ee2000c1e1900 */
[----:B----4-:R-:W-:-:S04]  /*2c460*/  LOP3.LUT R20, R20, 0x7f, RZ, 0xc0, !PT ;  /* 0x0000007f14147812 */ /* 0x010fc800078ec0ff */
[----:B------:R-:W-:Y:S02]  /*2c470*/  SHF.R.U32.HI R26, RZ, 0x3, R20 ;  /* 0x00000003ff1a7819 */ /* 0x000fe40000011614 */
[----:B------:R-:W4:Y:S01]  /*2c480*/  S2R R20, SR_TID.X ;  /* 0x0000000000147919 */ /* 0x000f220000002100 */
[----:B0-----:R-:W-:-:S13]  /*2c490*/  ISETP.NE.AND P1, PT, R0, 0x1, PT ;  /* 0x000000010000780c */ /* 0x001fda0003f25270 */
[----:B------:R-:W0:Y:S08]  /*2c4a0*/  @P1 LDC R7, c[0x0][0x434] ;  /* 0x00010d00ff071b82 */ /* 0x000e300000000800 */
[----:B------:R-:W1:Y:S01]  /*2c4b0*/  @P1 LDC R5, c[0x0][0x438] ;  /* 0x00010e00ff051b82 */ /* 0x000e620000000800 */
[----:B----4-:R-:W-:-:S05]  /*2c4c0*/  IMAD.SHL.U32 R20, R20, 0x10, RZ ;  /* 0x0000001014147824 */ /* 0x010fca00078e00ff */
[----:B------:R-:W-:Y:S01]  /*2c4d0*/  LOP3.LUT R20, R26, 0x70, R20, 0xf8, !PT ;  /* 0x000000701a147812 */ /* 0x000fe200078ef814 */
[----:B------:R-:W-:-:S04]  /*2c4e0*/  VIADD R26, R32, 0xffffffff ;  /* 0xffffffff201a7836 */ /* 0x000fc80000000000 */
[----:B------:R-:W-:Y:S01]  /*2c4f0*/  IMAD R6, R26, 0x50, R20 ;  /* 0x000000501a067824 */ /* 0x000fe200078e0214 */
[----:B------:R-:W-:Y:S02]  /*2c500*/  LOP3.LUT R23, R23, 0xfffffffe, RZ, 0xc0, !PT ;  /* 0xfffffffe17177812 */ /* 0x000fe400078ec0ff */
[----:B------:R-:W-:Y:S01]  /*2c510*/  LOP3.LUT R9, R36, 0x80, RZ, 0xfc, !PT ;  /* 0x0000008024097812 */ /* 0x000fe200078efcff */
[----:B------:R-:W-:Y:S01]  /*2c520*/  UMOV UR5, 0xffffffff ;  /* 0xffffffff00057882 */ /* 0x000fe20000000000 */
[----:B--2---:R-:W-:-:S04]  /*2c530*/  ISETP.GE.AND P0, PT, R6, R21, PT ;  /* 0x000000150600720c */ /* 0x004fc80003f06270 */
[----:B------:R-:W-:Y:S01]  /*2c540*/  ISETP.GT.U32.OR P0, PT, R20, 0x4f, P0 ;  /* 0x0000004f1400780c */ /* 0x000fe20000704470 */
[----:B---3--:R-:W-:-:S04]  /*2c550*/  IMAD.IADD R6, R6, 0x1, R2 ;  /* 0x0000000106067824 */ /* 0x008fc800078e0202 */
[----:B0-----:R-:W-:-:S08]  /*2c560*/  @P1 IMAD.HI.U32 R7, R6, R7, RZ ;  /* 0x0000000706071227 */ /* 0x001fd000078e00ff */
[----:B------:R-:W0:Y:S01]  /*2c570*/  @!P0 LDC.64 R2, c[0x0][0x428] ;  /* 0x00010a00ff028b82 */ /* 0x000e220000000a00 */
[----:B------:R-:W-:Y:S01]  /*2c580*/  IMAD.MOV.U32 R4, RZ, RZ, R6 ;  /* 0x000000ffff047224 */ /* 0x000fe200078e0006 */
[----:B-1----:R-:W-:-:S05]  /*2c590*/  @P1 SHF.R.U32.HI R4, RZ, R5, R7 ;  /* 0x00000005ff041219 */ /* 0x002fca0000011607 */
[----:B------:R-:W-:Y:S01]  /*2c5a0*/  IMAD.MOV R5, RZ, RZ, -R4 ;  /* 0x000000ffff057224 */ /* 0x000fe200078e0a04 */
[----:B------:R-:W-:-:S03]  /*2c5b0*/  SHF.R.S32.HI R8, RZ, 0x1f, R33 ;  /* 0x0000001fff087819 */ /* 0x000fc60000011421 */
[----:B------:R-:W-:Y:S01]  /*2c5c0*/  IMAD R0, R0, R5, R6 ;  /* 0x0000000500007224 */ /* 0x000fe200078e0206 */
[--C-:B------:R-:W-:Y:S01]  /*2c5d0*/  @!P0 SHF.R.S32.HI R5, RZ, 0x1f, R4.reuse ;  /* 0x0000001fff058819 */ /* 0x100fe20000011404 */
[-C--:B0-----:R-:W-:Y:S02]  /*2c5e0*/  @!P0 IMAD R6, R8, R2.reuse, RZ ;  /* 0x0000000208068224 */ /* 0x081fe400078e02ff */
        /* <DEDUP_REMOVED lines=30> */
.L_x_3188:
[----:B------:R-:W-:Y:S01]  /*2c7d0*/  SHF.R.S32.HI R32, RZ, 0x1f, R18 ;  /* 0x0000001fff207819 */ /* 0x000fe20000011412 */
[----:B------:R-:W-:Y:S06]  /*2c7e0*/  @!P2 BRA `(.L_x_3022) ;  /* 0x000000000004a947 */ /* 0x000fec0003800000 */
[----:B------:R-:W-:Y:S01]  /*2c7f0*/  BPT.TRAP 0x1 ;  /* 0x000000040000795c */ /* 0x000fe20000300000 */
.L_x_3022:
        /* <DEDUP_REMOVED lines=25> */
.L_x_3189:
[----:B------:R-:W-:Y:S05]  /*2c990*/  BSYNC B0 ;  /* 0x0000000000007941 */ /* 0x000fea0003800000 */
.L_x_3023:
        /* <DEDUP_REMOVED lines=76> */
.L_x_3201:
        /* <DEDUP_REMOVED lines=17> */
.L_x_3027:
[----:B------:R-:W-:Y:S05]  /*2cf70*/  BSYNC B0 ;  /* 0x0000000000007941 */ /* 0x000fea0003800000 */
.L_x_3026:
[----:B------:R-:W-:Y:S01]  /*2cf80*/  NOP ;  /* 0x0000000000007918 */ /* 0x000fe20000000000 */
[----:B------:R-:W-:-:S13]  /*2cf90*/  PLOP3.LUT P0, PT, PT, PT, PT, 0x80, 0x0 ;  /* 0x000000000000781c */ /* 0x000fda0003f0f070 */
.L_x_3028:
        /* <DEDUP_REMOVED lines=10> */
.L_x_3029:
        /* <DEDUP_REMOVED lines=17> */
[----:B0-----:R-:W-:Y:S02]  /*2d150*/  VIADD R2, R22, 0x14400 ;  /* 0x0001440016027836 */ /* 0x001fe40000000000 */
[----:B------:R-:W-:-:S03]  /*2d160*/  IMAD.IADD R35, R5, 0x1, R0 ;  /* 0x0000000105237824 */ /* 0x000fc600078e0200 */
        /* <DEDUP_REMOVED lines=18> */
.L_x_3031:
[----:B------:R-:W-:Y:S05]  /*2d290*/  BSYNC B6 ;  /* 0x0000000000067941 */ /* 0x000fea0003800000 */
.L_x_3030:
[----:B------:R-:W3:Y:S01]  /*2d2a0*/  LDL.LU R20, [R1+0x24] ;  /* 0x0000240001147983 */ /* 0x000ee20000300800 */
[----:B------:R-:W-:Y:S01]  /*2d2b0*/  ULDC.64 UR4, c[0x0][0x2d8] ;  /* 0x0000b60000047ab9 */ /* 0x000fe20000000a00 */
[----:B------:R-:W0:Y:S02]  /*2d2c0*/  LDC R7, c[0x0][0x448] ;  /* 0x00011200ff077b82 */ /* 0x000e240000000800 */
[----:B------:R-:W4:Y:S01]  /*2d2d0*/  LDL.LU.64 R2, [R1+0x28] ;  /* 0x0000280001027983 */ /* 0x000f220000300a00 */
[----:B------:R-:W-:-:S03]  /*2d2e0*/  IMAD R0, R32, UR4, RZ ;  /* 0x0000000420007c24 */ /* 0x000fc6000f8e02ff */
[----:B------:R1:W5:Y:S01]  /*2d2f0*/  LDL R9, [R1+0x1c] ;  /* 0x00001c0001097983 */ /* 0x0003620000100800 */
[----:B------:R-:W-:Y:S01]  /*2d300*/  IMAD R0, R18, UR5, R0 ;  /* 0x0000000512007c24 */ /* 0x000fe2000f8e0200 */
[----:B0-----:R-:W-:-:S13]  /*2d310*/  ISETP.NE.AND P0, PT, R7, 0x1, PT ;  /* 0x000000010700780c */ /* 0x001fda0003f05270 */
[----:B------:R-:W0:Y:S01]  /*2d320*/  @P0 LDC R6, c[0x0][0x44c] ;  /* 0x00011300ff060b82 */ /* 0x000e220000000800 */
[C---:B------:R-:W-:Y:S02]  /*2d330*/  LOP3.LUT R11, R36.reuse, 0x40, RZ, 0xfc, !PT ;  /* 0x00000040240b7812 */ /* 0x040fe400078efcff */
[C---:B--2---:R-:W-:Y:S02]  /*2d340*/  LOP3.LUT R8, R36.reuse, 0x80, RZ, 0xfc, !PT ;  /* 0x0000008024087812 */ /* 0x044fe400078efcff */
[----:B------:R-:W-:Y:S01]  /*2d350*/  LOP3.LUT R10, R36, 0xc0, RZ, 0xfc, !PT ;  /* 0x000000c0240a7812 */ /* 0x000fe200078efcff */
[----:B----4-:R-:W-:Y:S02]  /*2d360*/  IMAD.MOV.U32 R3, RZ, RZ, R35 ;  /* 0x000000ffff037224 */ /* 0x010fe400078e0023 */
[----:B------:R-:W-:Y:S01]  /*2d370*/  IMAD.WIDE.U32 R2, R18, UR4, R2 ;  /* 0x0000000412027c25 */ /* 0x000fe2000f8e0002 */
[----:B------:R-:W-:-:S03]  /*2d380*/  ULDC.64 UR4, c[0x0][0x2e0] ;  /* 0x0000b80000047ab9 */ /* 0x000fc60000000a00 */
[----:B------:R-:W-:Y:S02]  /*2d390*/  IMAD.IADD R3, R3, 0x1, R0 ;  /* 0x0000000103037824 */ /* 0x000fe400078e0200 */
[----:B---3--:R-:W-:Y:S02]  /*2d3a0*/  IMAD R0, R20, UR4, RZ ;  /* 0x0000000414007c24 */ /* 0x008fe4000f8e02ff */
[----:B------:R-:W2:Y:S01]  /*2d3b0*/  S2R R20, SR_TID.X ;  /* 0x0000000000147919 */ /* 0x000ea20000002100 */
[----:B------:R-:W-:-:S04]  /*2d3c0*/  IMAD.WIDE.U32 R2, R31, UR4, R2 ;  /* 0x000000041f027c25 */ /* 0x000fc8000f8e0002 */
[----:B------:R-:W-:Y:S01]  /*2d3d0*/  IMAD R0, R31, UR5, R0 ;  /* 0x000000051f007c24 */ /* 0x000fe2000f8e0200 */
[----:B------:R-:W-:-:S03]  /*2d3e0*/  ULDC.64 UR4, c[0x0][0x2d0] ;  /* 0x0000b40000047ab9 */ /* 0x000fc60000000a00 */
[----:B------:R-:W-:Y:S02]  /*2d3f0*/  IMAD.IADD R3, R3, 0x1, R0 ;  /* 0x0000000103037824 */ /* 0x000fe400078e0200 */
[----:B------:R-:W3:Y:S01]  /*2d400*/  @P0 LDC R0, c[0x0][0x450] ;  /* 0x00011400ff000b82 */ /* 0x000ee20000000800 */
[----:B--2---:R-:W-:-:S04]  /*2d410*/  LOP3.LUT R20, R20, 0x7f, RZ, 0xc0, !PT ;  /* 0x0000007f14147812 */ /* 0x004fc800078ec0ff */
[----:B------:R-:W-:Y:S02]  /*2d420*/  SHF.R.U32.HI R21, RZ, 0x3, R20 ;  /* 0x00000003ff157819 */ /* 0x000fe40000011614 */
[----:B------:R-:W2:Y:S02]  /*2d430*/  S2R R20, SR_TID.X ;  /* 0x0000000000147919 */ /* 0x000ea40000002100 */
[----:B--2---:R-:W-:-:S05]  /*2d440*/  IMAD.SHL.U32 R20, R20, 0x10, RZ ;  /* 0x0000001014147824 */ /* 0x004fca00078e00ff */
[----:B------:R-:W-:-:S05]  /*2d450*/  LOP3.LUT R20, R21, 0x70, R20, 0xf8, !PT ;  /* 0x0000007015147812 */ /* 0x000fca00078ef814 */
[----:B------:R-:W-:-:S04]  /*2d460*/  IMAD R5, R17, 0x80, R20 ;  /* 0x0000008011057824 */ /* 0x000fc800078e0214 */
[----:B0-----:R-:W-:-:S04]  /*2d470*/  @P0 IMAD.HI.U32 R6, R5, R6, RZ ;  /* 0x0000000605060227 */ /* 0x001fc800078e00ff */
[----:B------:R-:W-:Y:S01]  /*2d480*/  IMAD.MOV.U32 R4, RZ, RZ, R5 ;  /* 0x000000ffff047224 */ /* 0x000fe200078e0005 */
[----:B---3--:R-:W-:Y:S01]  /*2d490*/  @P0 SHF.R.U32.HI R4, RZ, R0, R6 ;  /* 0x00000000ff040219 */ /* 0x008fe20000011606 */
        /* <DEDUP_REMOVED lines=17> */
[----:B0-----:R-:W-:-:S03]  /*2d5b0*/  LOP3.LUT R20, R20, 0x7f, RZ, 0xc0, !PT ;  /* 0x0000007f14147812 */ /* 0x001fc600078ec0ff */
[----:B------:R-:W-:Y:S01]  /*2d5c0*/  LEA.HI.X R0, R2, UR5, R0, 0x1, P0 ;  /* 0x0000000502007c11 */ /* 0x000fe200080f0c00 */
[----:B------:R-:W-:Y:S01]  /*2d5d0*/  UMOV UR5, 0xffffffff ;  /* 0xffffffff00057882 */ /* 0x000fe20000000000 */
[----:B------:R-:W-:Y:S02]  /*2d5e0*/  ISETP.GE.AND P4, PT, R36, UR4, PT ;  /* 0x0000000424007c0c */ /* 0x000fe4000bf86270 */
[----:B------:R-:W-:Y:S02]  /*2d5f0*/  ISETP.GE.AND P3, PT, R11, UR4, PT ;  /* 0x000000040b007c0c */ /* 0x000fe4000bf66270 */
[----:B------:R-:W-:Y:S02]  /*2d600*/  ISETP.GE.AND P2, PT, R8, UR4, PT ;  /* 0x0000000408007c0c */ /* 0x000fe4000bf46270 */
[----:B------:R-:W-:Y:S02]  /*2d610*/  ISETP.GE.AND P1, PT, R10, UR4, PT ;  /* 0x000000040a007c0c */ /* 0x000fe4000bf26270 */
[----:B------:R-:W-:Y:S01]  /*2d620*/  SHF.R.U32.HI R8, RZ, 0x3, R20 ;  /* 0x00000003ff087819 */ /* 0x000fe20000011614 */
[----:B-1----:R-:W-:Y:S10]  /*2d630*/  BRA.DIV UR5, `(.L_x_3032) ;  /* 0x0000005a05207947 */ /* 0x002ff4000b800000 */
[----:B------:R-:W0:Y:S01]  /*2d640*/  SHFL.IDX PT, R3, R4, RZ, 0x181f ;  /* 0x00181fff04037589 */ /* 0x000e2200000e0000 */
[----:B-----5:R-:W-:Y:S02]  /*2d650*/  IMAD R5, R9, R7, RZ ;  /* 0x0000000709057224 */ /* 0x020fe400078e02ff */
[----:B------:R-:W-:Y:S01]  /*2d660*/  IMAD R17, R17, 0x80, R8 ;  /* 0x0000008011117824 */ /* 0x000fe200078e0208 */
        /* <DEDUP_REMOVED lines=83> */
.L_x_3218:
        /* <DEDUP_REMOVED lines=13> */
.L_x_3034:
[----:B------:R-:W-:Y:S05]  /*2dc70*/  BSYNC B0 ;  /* 0x0000000000007941 */ /* 0x000fea0003800000 */
.L_x_3033:
[----:B------:R-:W-:Y:S01]  /*2dc80*/  NOP ;  /* 0x0000000000007918 */ /* 0x000fe20000000000 */
[----:B------:R-:W-:-:S13]  /*2dc90*/  PLOP3.LUT P0, PT, PT, PT, PT, 0x80, 0x0 ;  /* 0x000000000000781c */ /* 0x000fda0003f0f070 */
.L_x_3035:
[----:B------:R-:W-:Y:S02]  /*2dca0*/  PLOP3.LUT P1, PT, P1, P0, PT, 0xa2, 0x0 ;  /* 0x000000000000781c */ /* 0x000fe40000f21472 */
[----:B------:R-:W-:-:S08]  /*2dcb0*/  @P0 R2UR P1, UR4, R22 ;  /* 0x00000000160402ca */ /* 0x000fd00000020000 */
[----:B------:R-:W-:-:S05]  /*2dcc0*/  @P0 PLOP3.LUT P0, PT, P1, PT, PT, 0x80, 0x0 ;  /* 0x000000000000081c */ /* 0x000fca0000f0f070 */
[----:B------:R-:W-:Y:S01]  /*2dcd0*/  @!P1 SYNCS.ARRIVE.TRANS64.RED.A0T1 RZ, [UR4+0x38800], RZ ;  /* 0x038800ffffff99a7 */ /* 0x000fe20008200404 */
[----:B------:R-:W-:Y:S07]  /*2dce0*/  @!P1 ARRIVES.LDGSTSBAR.64.TRANSCNT [UR4+0x38800] ;  /* 0x03880000ff0099b0 */ /* 0x000fee0008000a84 */
[----:B------:R-:W-:Y:S05]  /*2dcf0*/  @P0 BRA.U.ANY `(.L_x_3035) ;  /* 0xfffffffd00e80947 */ /* 0x000fea000393ffff */
[----:B0-----:R-:W2:Y:S02]  /*2dd00*/  LDL.LU R2, [R1+0x30] ;  /* 0x0000300001027983 */ /* 0x001ea40000300800 */
[----:B--2---:R-:W-:-:S05]  /*2dd10*/  VIADD R2, R2, 0x1 ;  /* 0x0000000102027836 */ /* 0x004fca0000000000 */
        /* <DEDUP_REMOVED lines=10> */
.L_x_3219:
[----:B------:R-:W-:Y:S05]  /*2ddc0*/  BSYNC B0 ;  /* 0x0000000000007941 */ /* 0x000fea0003800000 */
.L_x_3036:
[----:B------:R-:W2:Y:S01]  /*2ddd0*/  LDL R0, [R1+0x20] ;  /* 0x0000200001007983 */ /* 0x000ea20000100800 */
[----:B------:R-:W-:Y:S01]  /*2dde0*/  BSSY B0, `(.L_x_3038) ;  /* 0x0000117000007945 */ /* 0x000fe20003800000 */
[----:B--2---:R-:W-:-:S13]  /*2ddf0*/  ISETP.GE.AND P0, PT, R0, 0x2, PT ;  /* 0x000000020000780c */ /* 0x004fda0003f06270 */
[----:B------:R-:W-:Y:S05]  /*2de00*/  @!P0 BRA `(.L_x_3039) ;  /* 0x0000001000508947 */ /* 0x000fea0003800000 */
[C---:B------:R-:W-:Y:S01]  /*2de10*/  LOP3.LUT R5, R36.reuse, 0x40, RZ, 0xfc, !PT ;  /* 0x0000004024057812 */ /* 0x040fe200078efcff */
[----:B------:R-:W-:Y:S01]  /*2de20*/  ULDC UR4, c[0x0][0x2f4] ;  /* 0x0000bd0000047ab9 */ /* 0x000fe20000000800 */
[----:B------:R-:W-:Y:S01]  /*2de30*/  LOP3.LUT R4, R36, 0x80, RZ, 0xfc, !PT ;  /* 0x0000008024047812 */ /* 0x000fe200078efcff */
[----:B------:R-:W-:Y:S01]  /*2de40*/  VIADD R0, R0, 0xfffffffe ;  /* 0xfffffffe00007836 */ /* 0x000fe20000000000 */
[C---:B------:R-:W-:Y:S01]  /*2de50*/  LOP3.LUT R2, R36.reuse, 0xc0, RZ, 0xfc, !PT ;  /* 0x000000c024027812 */ /* 0x040fe200078efcff */
[----:B------:R-:W-:Y:S01]  /*2de60*/  IMAD.MOV.U32 R7, RZ, RZ, R27 ;  /* 0x000000ffff077224 */ /* 0x000fe200078e001b */
[----:B------:R-:W-:Y:S01]  /*2de70*/  ISETP.GE.AND P4, PT, R36, UR4, PT ;  /* 0x0000000424007c0c */ /* 0x000fe2000bf86270 */
[----:B------:R-:W-:Y:S01]  /*2de80*/  IMAD.MOV.U32 R17, RZ, RZ, R29 ;  /* 0x000000ffff117224 */ /* 0x000fe200078e001d */
[----:B------:R-:W-:Y:S01]  /*2de90*/  ISETP.GE.AND P3, PT, R5, UR4, PT ;  /* 0x0000000405007c0c */ /* 0x000fe2000bf66270 */
[----:B------:R-:W-:Y:S01]  /*2dea0*/  IMAD.MOV.U32 R31, RZ, RZ, R26 ;  /* 0x000000ffff1f7224 */ /* 0x000fe200078e001a */
[----:B------:R-:W-:-:S02]  /*2deb0*/  ISETP.GE.AND P2, PT, R4, UR4, PT ;  /* 0x0000000404007c0c */ /* 0x000fc4000bf46270 */
[----:B------:R-:W-:-:S13]  /*2dec0*/  ISETP.GE.AND P1, PT, R2, UR4, PT ;  /* 0x0000000402007c0c */ /* 0x000fda000bf26270 */
.L_x_3052:
[----:B------:R-:W1:Y:S01]  /*2ded0*/  LDL R5, [R1+0x10] ;  /* 0x0000100001057983 */ /* 0x000e620000100800 */
[----:B------:R-:W2:Y:S03]  /*2dee0*/  LDC R11, c[0x0][0x430] ;  /* 0x00010c00ff0b7b82 */ /* 0x000ea60000000800 */
[----:B------:R-:W3:Y:S01]  /*2def0*/  LDL R8, [R1+0x14] ;  /* 0x0000140001087983 */ /* 0x000ee20000100800 */
[----:B------:R-:W4:Y:S01]  /*2df00*/  S2R R2, SR_TID.X ;  /* 0x0000000000027919 */ /* 0x000f220000002100 */
[----:B------:R-:W4:Y:S01]  /*2df10*/  S2R R4, SR_TID.X ;  /* 0x0000000000047919 */ /* 0x000f220000002100 */
[----:B--2---:R-:W-:-:S13]  /*2df20*/  ISETP.NE.AND P0, PT, R11, 0x1, PT ;  /* 0x000000010b00780c */ /* 0x004fda0003f05270 */
[----:B0-----:R-:W0:Y:S01]  /*2df30*/  @P0 LDC R3, c[0x0][0x434] ;  /* 0x00010d00ff030b82 */ /* 0x001e220000000800 */
[----:B----4-:R-:W-:Y:S01]  /*2df40*/  LOP3.LUT R2, R2, 0x7f, RZ, 0xc0, !PT ;  /* 0x0000007f02027812 */ /* 0x010fe200078ec0ff */
[----:B------:R-:W-:-:S03]  /*2df50*/  IMAD.SHL.U32 R4, R4, 0x10, RZ ;  /* 0x0000001004047824 */ /* 0x000fc600078e00ff */
[----:B------:R-:W-:-:S04]  /*2df60*/  SHF.R.U32.HI R2, RZ, 0x3, R2 ;  /* 0x00000003ff027819 */ /* 0x000fc80000011602 */
[----:B------:R-:W-:Y:S02]  /*2df70*/  LOP3.LUT R4, R2, 0x70, R4, 0xf8, !PT ;  /* 0x0000007002047812 */ /* 0x000fe400078ef804 */
[----:B------:R-:W2:Y:S02]  /*2df80*/  @P0 LDC R2, c[0x0][0x438] ;  /* 0x00010e00ff020b82 */ /* 0x000ea40000000800 */
[----:B------:R-:W-:Y:S01]  /*2df90*/  ISETP.GT.U32.AND P6, PT, R4, 0x4f, PT ;  /* 0x0000004f0400780c */ /* 0x000fe20003fc4070 */
[----:B-1----:R-:W-:-:S04]  /*2dfa0*/  IMAD R6, R0, 0x50, R5 ;  /* 0x0000005000067824 */ /* 0x002fc800078e0205 */
[----:B------:R-:W-:-:S08]  /*2dfb0*/  IMAD.IADD R6, R4, 0x1, R6 ;  /* 0x0000000104067824 */ /* 0x000fd000078e0206 */
[----:B------:R-:W1:Y:S01]  /*2dfc0*/  @!P6 LDC.64 R4, c[0x0][0x428] ;  /* 0x00010a00ff04eb82 */ /* 0x000e620000000a00 */
[----:B0-----:R-:W-:-:S04]  /*2dfd0*/  @P0 IMAD.HI.U32 R3, R6, R3, RZ ;  /* 0x0000000306030227 */ /* 0x001fc800078e00ff */
[----:B------:R-:W-:Y:S01]  /*2dfe0*/  IMAD.MOV.U32 R10, RZ, RZ, R6 ;  /* 0x000000ffff0a7224 */ /* 0x000fe200078e0006 */
[----:B--2---:R-:W-:-:S04]  /*2dff0*/  @P0 SHF.R.U32.HI R10, RZ, R2, R3 ;  /* 0x00000002ff0a0219 */ /* 0x004fc80000011603 */
[--C-:B------:R-:W-:Y:S01]  /*2e000*/  @!P6 SHF.R.S32.HI R3, RZ, 0x1f, R10.reuse ;  /* 0x0000001fff03e819 */ /* 0x100fe2000001140a */
[----:B------:R-:W-:-:S04]  /*2e010*/  @!P6 IMAD.MOV.U32 R2, RZ, RZ, R10 ;  /* 0x000000ffff02e224 */ /* 0x000fc800078e000a */
[----:B-1----:R-:W-:-:S04]  /*2e020*/  @!P6 IMAD.WIDE.U32 R2, R33, R4, R2 ;  /* 0x000000042102e225 */ /* 0x002fc800078e0002 */
        /* <DEDUP_REMOVED lines=8> */
[----:B------:R-:W-:Y:S01]  /*2e0b0*/  LOP3.LUT P5, RZ, R23, 0x20, RZ, 0xc0, !PT ;  /* 0x0000002017ff7812 */ /* 0x000fe200078ac0ff */
[----:B------:R-:W-:-:S05]  /*2e0c0*/  VIADD R27, R7, 0x1 ;  /* 0x00000001071b7836 */ /* 0x000fca0000000000 */
[----:B------:R-:W-:Y:S01]  /*2e0d0*/  ISETP.NE.AND P0, PT, R27, 0x2, PT ;  /* 0x000000021b00780c */ /* 0x000fe20003f05270 */
[----:B------:R-:W-:Y:S01]  /*2e0e0*/  IMAD.MOV R5, RZ, RZ, -R10 ;  /* 0x000000ffff057224 */ /* 0x000fe200078e0a0a */
[----:B------:R-:W-:Y:S05]  /*2e0f0*/  YIELD ;  /* 0x0000000000007946 */ /* 0x000fea0003800000 */
[----:B------:R-:W-:Y:S01]  /*2e100*/  SEL R29, RZ, 0x1, P0 ;  /* 0x00000001ff1d7807 */ /* 0x000fe20000000000 */
[----:B------:R-:W-:Y:S01]  /*2e110*/  IMAD R5, R11, R5, R6 ;  /* 0x000000050b057224 */ /* 0x000fe200078e0206 */
[----:B------:R-:W-:Y:S01]  /*2e120*/  SEL R27, R27, RZ, P0 ;  /* 0x000000ff1b1b7207 */ /* 0x000fe20000000000 */
[----:B------:R-:W-:Y:S01]  /*2e130*/  IMAD.MOV.U32 R26, RZ, RZ, R0 ;  /* 0x000000ffff1a7224 */ /* 0x000fe200078e0000 */
[----:B------:R-:W-:Y:S01]  /*2e140*/  LOP3.LUT R29, R17, R29, RZ, 0x3c, !PT ;  /* 0x0000001d111d7212 */ /* 0x000fe200078e3cff */
[----:B0-----:R-:W-:Y:S06]  /*2e150*/  @!P5 BRA `(.L_x_3040) ;  /* 0x000000000004d947 */ /* 0x001fec0003800000 */
[----:B------:R-:W-:Y:S01]  /*2e160*/  BPT.TRAP 0x1 ;  /* 0x000000040000795c */ /* 0x000fe20000300000 */
.L_x_3040:
[----:B------:R-:W-:Y:S01]  /*2e170*/  IMAD R6, R27, 0x8, R22 ;  /* 0x000000081b067824 */ /* 0x000fe200078e0216 */
[----:B------:R-:W-:Y:S01]  /*2e180*/  SHF.L.U32 R3, R29, 0x1f, RZ ;  /* 0x0000001f1d037819 */ /* 0x000fe200000006ff */
[----:B------:R-:W-:Y:S03]  /*2e190*/  BSSY B1, `(.L_x_3041) ;  /* 0x0000003000017945 */ /* 0x000fe60003800000 */
[----:B------:R-:W0:Y:S02]  /*2e1a0*/  SYNCS.PHASECHK.TRANS64.TRYWAIT P0, [R6+URZ+0x38840], R3 ;  /* 0x03884003060075a7 */ /* 0x000e24000800017f */
[----:B0-----:R-:W-:Y:S05]  /*2e1b0*/  @!P0 BRA `(.L_x_3042) ;  /* 0x0000005800288947 */ /* 0x001fea0003800000 */
.L_x_3220:
[----:B------:R-:W-:Y:S05]  /*2e1c0*/  BSYNC B1 ;  /* 0x0000000000017941 */ /* 0x000fea0003800000 */
.L_x_3041:
        /* <DEDUP_REMOVED lines=69> */
.L_x_3232:
        /* <DEDUP_REMOVED lines=17> */
.L_x_3044:
        /* <DEDUP_REMOVED lines=10> */
.L_x_3045:
[----:B------:R2:W-:Y:S01]  /*2e7d0*/  SYNCS.ARRIVE.TRANS64.A1T0 RZ, [R6+URZ+0x38830], RZ ;  /* 0x038830ff06ff79a7 */ /* 0x0005e2000810003f */
[----:B------:R-:W-:Y:S05]  /*2e7e0*/  @!P6 BRA `(.L_x_3046) ;  /* 0x000000000004e947 */ /* 0x000fea0003800000 */
[----:B------:R-:W-:Y:S01]  /*2e7f0*/  BPT.TRAP 0x1 ;  /* 0x000000040000795c */ /* 0x000fe20000300000 */
.L_x_3046:
[----:B-1----:R-:W-:Y:S01]  /*2e800*/  SHF.L.U32 R2, R17, 0x1f, RZ ;  /* 0x0000001f11027819 */ /* 0x002fe200000006ff */
[----:B--2---:R-:W-:Y:S01]  /*2e810*/  IMAD R6, R7, 0x8, R22 ;  /* 0x0000000807067824 */ /* 0x004fe200078e0216 */
[----:B------:R-:W-:Y:S03]  /*2e820*/  BSSY B1, `(.L_x_3047) ;  /* 0x0000003000017945 */ /* 0x000fe60003800000 */
[----:B------:R-:W1:Y:S02]  /*2e830*/  SYNCS.PHASECHK.TRANS64.TRYWAIT P0, [R6+URZ+0x38860], R2 ;  /* 0x03886002060075a7 */ /* 0x000e64000800017f */
[----:B-1----:R-:W-:Y:S05]  /*2e840*/  @!P0 BRA `(.L_x_3048) ;  /* 0x00000058005c8947 */ /* 0x002fea0003800000 */
.L_x_3233:
[----:B------:R-:W-:Y:S05]  /*2e850*/  BSYNC B1 ;  /* 0x0000000000017941 */ /* 0x000fea0003800000 */
.L_x_3047:
        /* <DEDUP_REMOVED lines=61> */
.L_x_3245:
        /* <DEDUP_REMOVED lines=17> */
[----:B-1----:R-:W-:Y:S01]  /*2ed40*/  IMAD.WIDE.U32 R2, R5, UR4, RZ ;  /* 0x0000000405027c25 */ /* 0x002fe2000f8e00ff */
        /* <DEDUP_REMOVED lines=12> */
[----:B0-----:R-:W-:-:S04]  /*2ee10*/  LEA R24, P0, R2, UR4, 0x1 ;  /* 0x0000000402187c11 */ /* 0x001fc8000f8008ff */
[----:B------:R-:W-:Y:S02]  /*2ee20*/  LEA.HI.X R25, R2, UR5, R3, 0x1, P0 ;  /* 0x0000000502197c11 */ /* 0x000fe400080f0c03 */
[----:B------:R-:W-:-:S13]  /*2ee30*/  PLOP3.LUT P0, PT, PT, PT, PT, 0x80, 0x0 ;  /* 0x000000000000781c */ /* 0x000fda0003f0f070 */
.L_x_3050:
        /* <DEDUP_REMOVED lines=10> */
.L_x_3051:
[C---:B------:R-:W-:Y:S01]  /*2eee0*/  ISETP.GT.AND P0, PT, R26.reuse, RZ, PT ;  /* 0x000000ff1a00720c */ /* 0x040fe20003f04270 */
[----:B------:R2:W-:Y:S01]  /*2eef0*/  SYNCS.ARRIVE.TRANS64.A1T0 RZ, [R6+URZ+0x38850], RZ ;  /* 0x038850ff06ff79a7 */ /* 0x0005e2000810003f */
[----:B------:R-:W-:Y:S02]  /*2ef00*/  VIADD R0, R26, 0xffffffff ;  /* 0xffffffff1a007836 */ /* 0x000fe40000000000 */
[----:B------:R-:W-:Y:S02]  /*2ef10*/  IMAD.MOV.U32 R7, RZ, RZ, R27 ;  /* 0x000000ffff077224 */ /* 0x000fe400078e001b */
[----:B------:R-:W-:Y:S02]  /*2ef20*/  IMAD.MOV.U32 R17, RZ, RZ, R29 ;  /* 0x000000ffff117224 */ /* 0x000fe400078e001d */
[----:B------:R-:W-:-:S05]  /*2ef30*/  IMAD.MOV.U32 R31, RZ, RZ, R26 ;  /* 0x000000ffff1f7224 */ /* 0x000fca00078e001a */
[----:B--2---:R-:W-:Y:S05]  /*2ef40*/  @P0 BRA `(.L_x_3052) ;  /* 0xffffffec00e00947 */ /* 0x004fea000383ffff */
.L_x_3039:
[----:B------:R-:W-:Y:S05]  /*2ef50*/  BSYNC B0 ;  /* 0x0000000000007941 */ /* 0x000fea0003800000 */
.L_x_3038:
        /* <DEDUP_REMOVED lines=17> */
.L_x_3054:
[----:B------:R-:W-:Y:S05]  /*2f070*/  BSYNC B0 ;  /* 0x0000000000007941 */ /* 0x000fea0003800000 */
.L_x_3053:
[----:B------:R-:W-:-:S13]  /*2f080*/  LOP3.LUT P0, RZ, R23, 0x20, RZ, 0xc0, !PT ;  /* 0x0000002017ff7812 */ /* 0x000fda000780c0ff */
[----:B------:R-:W-:Y:S05]  /*2f090*/  @!P0 BRA `(.L_x_3055) ;  /* 0x0000000000048947 */ /* 0x000fea0003800000 */
[----:B------:R-:W-:Y:S01]  /*2f0a0*/  BPT.TRAP 0x1 ;  /* 0x000000040000795c */ /* 0x000fe20000300000 */
.L_x_3055:
[----:B------:R-:W2:Y:S01]  /*2f0b0*/  LDL.LU R0, [R1+0xc] ;  /* 0x00000c0001007983 */ /* 0x000ea20000300800 */
[----:B------:R-:W-:Y:S01]  /*2f0c0*/  IMAD R4, R27, 0x8, R22 ;  /* 0x000000081b047824 */ /* 0x000fe200078e0216 */
[----:B0-----:R-:W-:Y:S01]  /*2f0d0*/  SHF.L.U32 R3, R29, 0x1f, RZ ;  /* 0x0000001f1d037819 */ /* 0x001fe200000006ff */
[----:B------:R-:W-:Y:S03]  /*2f0e0*/  BSSY B0, `(.L_x_3056) ;  /* 0x0000004000007945 */ /* 0x000fe60003800000 */
[----:B------:R-:W0:Y:S01]  /*2f0f0*/  SYNCS.PHASECHK.TRANS64.TRYWAIT P0, [R4+URZ+0x38860], R3 ;  /* 0x03886003040075a7 */ /* 0x000e22000800017f */
[----:B--2---:R-:W-:Y:S01]  /*2f100*/  IMAD R5, R26, -0x50, R0 ;  /* 0xffffffb01a057824 */ /* 0x004fe200078e0200 */
[----:B0-----:R-:W-:Y:S06]  /*2f110*/  @!P0 BRA `(.L_x_3057) ;  /* 0x0000005800188947 */ /* 0x001fec0003800000 */
.L_x_3246:
[----:B------:R-:W-:Y:S05]  /*2f120*/  BSYNC B0 ;  /* 0x0000000000007941 */ /* 0x000fea0003800000 */
.L_x_3056:
[----:B------:R-:W2:Y:S01]  /*2f130*/  S2R R0, SR_TID.X ;  /* 0x0000000000007919 */ /* 0x000ea20000002100 */
[----:B------:R-:W-:Y:S01]  /*2f140*/  UMOV UR4, 0xffffffff ;  /* 0xffffffff00047882 */ /* 0x000fe20000000000 */
[----:B------:R-:W-:Y:S01]  /*2f150*/  IMAD R7, R27, 0x5000, R34 ;  /* 0x000050001b077824 */ /* 0x000fe200078e0222 */
        /* <DEDUP_REMOVED lines=64> */
.L_x_3258:
        /* <DEDUP_REMOVED lines=15> */
.L_x_3059:
        /* <DEDUP_REMOVED lines=10> */
.L_x_3060:
[----:B------:R1:W-:Y:S01]  /*2f6f0*/  SYNCS.ARRIVE.TRANS64.A1T0 RZ, [R4+URZ+0x38850], RZ ;  /* 0x038850ff04ff79a7 */ /* 0x0003e2000810003f */
[----:B------:R-:W-:-:S05]  /*2f700*/  VIADD R27, R27, 0x1 ;  /* 0x000000011b1b7836 */ /* 0x000fca0000000000 */
[----:B------:R-:W-:-:S04]  /*2f710*/  ISETP.NE.AND P0, PT, R27, 0x2, PT ;  /* 0x000000021b00780c */ /* 0x000fc80003f05270 */
[----:B0-----:R-:W-:Y:S02]  /*2f720*/  SEL R0, RZ, 0x1, P0 ;  /* 0x00000001ff007807 */ /* 0x001fe40000000000 */
[----:B------:R-:W-:Y:S02]  /*2f730*/  SEL R27, R27, RZ, P0 ;  /* 0x000000ff1b1b7207 */ /* 0x000fe40000000000 */
[----:B-1----:R-:W-:-:S07]  /*2f740*/  LOP3.LUT R29, R29, R0, RZ, 0x3c, !PT ;  /* 0x000000001d1d7212 */ /* 0x002fce00078e3cff */
.L_x_3015:
[----:B------:R-:W-:Y:S05]  /*2f750*/  BSYNC B7 ;  /* 0x0000000000077941 */ /* 0x000fea0003800000 */
.L_x_3013:
        /* <DEDUP_REMOVED lines=8> */
[----:B------:R2:W3:Y:S01]  /*2f7e0*/  LDS.128 R16, [R22+0x388d0] ;  /* 0x0388d00016107984 */ /* 0x0004e20000000c00 */
[----:B------:R-:W-:Y:S06]  /*2f7f0*/  BAR.ARV 0x4, 0x180 ;  /* 0x0106000000007b1d */ /* 0x000fec0000002000 */
[----:B------:R-:W-:Y:S05]  /*2f800*/  BRA `(.L_x_3062) ;  /* 0x0000000800cc7947 */ /* 0x000fea0003800000 */
.L_x_3061:
        /* <DEDUP_REMOVED lines=36> */
.L_x_3268:
[----:B------:R-:W-:Y:S02]  /*2fa50*/  ULDC UR4, c[0x0][0xc38] ;  /* 0x00030e0000047ab9 */ /* 0x000fe40000000800 */
[----:B------:R-:W-:-:S04]  /*2fa60*/  IMAD.U32 R5, RZ, RZ, UR4 ;  /* 0x00000004ff057e24 */ /* 0x000fc8000f8e00ff */
[----:B--2---:R-:W-:-:S04]  /*2fa70*/  IMAD R14, R14, R5, RZ ;  /* 0x000000050e0e7224 */ /* 0x004fc800078e02ff */
[----:B------:R-:W-:-:S05]  /*2fa80*/  IMAD.IADD R7, R4, 0x1, R14 ;  /* 0x0000000104077824 */ /* 0x000fca00078e020e */
[----:B------:R-:W-:-:S13]  /*2fa90*/  ISETP.GT.AND P6, PT, R7, R0, PT ;  /* 0x000000000700720c */ /* 0x000fda0003fc4270 */
[----:B------:R-:W-:Y:S05]  /*2faa0*/  @P6 BRA `(.L_x_3064) ;  /* 0x00000000009c6947 */ /* 0x000fea0003800000 */
.L_x_3069:
        /* <DEDUP_REMOVED lines=14> */
.L_x_3067:
[----:B------:R-:W-:Y:S05]  /*2fb90*/  BSYNC B0 ;  /* 0x0000000000007941 */ /* 0x000fea0003800000 */
.L_x_3066:
        /* <DEDUP_REMOVED lines=18> */
.L_x_3276:
[----:B------:R-:W-:Y:S02]  /*2fcc0*/  ULDC UR4, c[0x0][0xc38] ;  /* 0x00030e0000047ab9 */ /* 0x000fe40000000800 */
[----:B------:R-:W-:-:S04]  /*2fcd0*/  IMAD.U32 R5, RZ, RZ, UR4 ;  /* 0x00000004ff057e24 */ /* 0x000fc8000f8e00ff */
[----:B--2---:R-:W-:-:S04]  /*2fce0*/  IMAD R14, R14, R5, RZ ;  /* 0x000000050e0e7224 */ /* 0x004fc800078e02ff */
[----:B------:R-:W-:-:S05]  /*2fcf0*/  IMAD.IADD R7, R14, 0x1, R7 ;  /* 0x000000010e077824 */ /* 0x000fca00078e0207 */
[----:B------:R-:W-:-:S13]  /*2fd00*/  ISETP.GT.AND P6, PT, R7, R0, PT ;  /* 0x000000000700720c */ /* 0x000fda0003fc4270 */
[----:B------:R-:W-:Y:S05]  /*2fd10*/  @!P6 BRA `(.L_x_3069) ;  /* 0xfffffffc0064e947 */ /* 0x000fea000383ffff */
.L_x_3064:
        /* <DEDUP_REMOVED lines=8> */
.L_x_3280:
[----:B------:R-:W-:Y:S01]  /*2fda0*/  ISETP.NE.AND P0, PT, R3, RZ, PT ;  /* 0x000000ff0300720c */ /* 0x000fe20003f05270 */
[----:B------:R-:W-:-:S12]  /*2fdb0*/  IMAD.MOV.U32 R14, RZ, RZ, RZ ;  /* 0x000000ffff0e7224 */ /* 0x000fd800078e00ff */
[----:B------:R-:W-:Y:S05]  /*2fdc0*/  @!P0 BRA `(.L_x_3071) ;  /* 0x0000000000108947 */ /* 0x000fea0003800000 */
[----:B------:R-:W-:Y:S01]  /*2fdd0*/  UMOV UR4, 0xffffffff ;  /* 0xffffffff00047882 */ /* 0x000fe20000000000 */
[----:B------:R-:W-:Y:S02]  /*2fde0*/  VIADD R12, R4, 0xffffffff ;  /* 0xffffffff040c7836 */ /* 0x000fe40000000000 */
[----:B------:R-:W-:Y:S05]  /*2fdf0*/  BRA.DIV UR4, `(.L_x_3072) ;  /* 0x0000005e04207947 */ /* 0x000fea000b800000 */
[----:B------:R4:W0:Y:S02]  /*2fe00*/  SHFL.IDX PT, R14, R2, R12, 0x1f ;  /* 0x00001f0c020e7589 */ /* 0x00082400000e0000 */
.L_x_3071:
        /* <DEDUP_REMOVED lines=9> */
[----:B0-----:R-:W1:Y:S02]  /*2fea0*/  MUFU.RCP R8, R8 ;  /* 0x0000000800087308 */ /* 0x001e640000001000 */
[----:B-1----:R-:W-:-:S06]  /*2feb0*/  VIADD R10, R8, 0xffffffe ;  /* 0x0ffffffe080a7836 */ /* 0x002fcc0000000000 */
        /* <DEDUP_REMOVED lines=25> */
[----:B------:R-:W-:-:S04]  /*30050*/  VIADDMNMX R5, R3, R5, R6, PT ;  /* 0x0000000503057246 */ /* 0x000fc80003800106 */
[-C--:B------:R-:W-:Y:S02]  /*30060*/  IABS R6, R5.reuse ;  /* 0x0000000500067213 */ /* 0x080fe40000000000 */
[----:B------:R-:W-:Y:S02]  /*30070*/  IABS R8, R5 ;  /* 0x0000000500087213 */ /* 0x000fe40000000000 */
[----:B------:R-:W0:Y:S08]  /*30080*/  I2F.RP R7, R6 ;  /* 0x0000000600077306 */ /* 0x000e300000209400 */
[----:B0-----:R-:W0:Y:S02]  /*30090*/  MUFU.RCP R7, R7 ;  /* 0x0000000700077308 */ /* 0x001e240000001000 */
[----:B0-----:R-:W-:Y:S01]  /*300a0*/  VIADD R3, R7, 0xffffffe ;  /* 0x0ffffffe07037836 */ /* 0x001fe20000000000 */
[----:B------:R-:W-:-:S05]  /*300b0*/  IABS R7, R4 ;  /* 0x0000000400077213 */ /* 0x000fca0000000000 */
[----:B------:R-:W0:Y:S02]  /*300c0*/  F2I.FTZ.U32.TRUNC.NTZ R3, R3 ;  /* 0x0000000300037305 */ /* 0x000e24000021f000 */
[----:B0-----:R-:W-:-:S04]  /*300d0*/  IMAD.MOV R9, RZ, RZ, -R3 ;  /* 0x000000ffff097224 */ /* 0x001fc800078e0a03 */
        /* <DEDUP_REMOVED lines=16> */
[----:B------:R-:W-:-:S04]  /*301e0*/  IMAD.MOV R5, RZ, RZ, -R5 ;  /* 0x000000ffff057224 */ /* 0x000fc800078e0a05 */
[----:B------:R-:W-:Y:S01]  /*301f0*/  IMAD R18, R2, R5, R3 ;  /* 0x0000000502127224 */ /* 0x000fe200078e0203 */
[----:B------:R-:W-:-:S05]  /*30200*/  LOP3.LUT R2, RZ, R2, RZ, 0x33, !PT ;  /* 0x00000002ff027212 */ /* 0x000fca00078e33ff */
[----:B------:R-:W-:Y:S01]  /*30210*/  IMAD.IADD R17, R17, 0x1, R2 ;  /* 0x0000000111117824 */ /* 0x000fe200078e0202 */
[----:B------:R-:W-:Y:S06]  /*30220*/  BRA `(.L_x_3073) ;  /* 0x00000000001c7947 */ /* 0x000fec0003800000 */
.L_x_3065:
[----:B------:R-:W-:Y:S01]  /*30230*/  UMOV UR4, URZ ;  /* 0x0000003f00047c82 */ /* 0x000fe20008000000 */
[----:B------:R-:W-:Y:S01]  /*30240*/  UMOV UR5, URZ ;  /* 0x0000003f00057c82 */ /* 0x000fe20008000000 */
[----:B------:R-:W-:Y:S01]  /*30250*/  ULDC UR6, c[0x0][0xc3c] ;  /* 0x00030f0000067ab9 */ /* 0x000fe20000000800 */
[----:B------:R-:W-:Y:S02]  /*30260*/  IMAD.MOV.U32 R16, RZ, RZ, R0 ;  /* 0x000000ffff107224 */ /* 0x000fe400078e0000 */
[----:B------:R-:W-:Y:S02]  /*30270*/  IMAD.U32 R17, RZ, RZ, UR4 ;  /* 0x00000004ff117e24 */ /* 0x000fe4000f8e00ff */
[----:B------:R-:W-:Y:S02]  /*30280*/  IMAD.U32 R18, RZ, RZ, UR5 ;  /* 0x00000005ff127e24 */ /* 0x000fe4000f8e00ff */
[----:B------:R-:W-:-:S07]  /*30290*/  IMAD.U32 R19, RZ, RZ, UR6 ;  /* 0x00000006ff137e24 */ /* 0x000fce000f8e00ff */
.L_x_3073:
        /* <DEDUP_REMOVED lines=10> */
.L_x_3062:
[----:B------:R-:W-:Y:S02]  /*30340*/  ULDC UR4, c[0x0][0xc3c] ;  /* 0x00030f0000047ab9 */ /* 0x000fe40000000800 */
[----:B---3--:R-:W-:-:S13]  /*30350*/  ISETP.GE.AND P0, PT, R19, UR4, PT ;  /* 0x0000000413007c0c */ /* 0x008fda000bf06270 */
[----:B------:R-:W-:Y:S05]  /*30360*/  @!P0 BRA `(.L_x_3074) ;  /* 0xffffff9800d88947 */ /* 0x000fea000383ffff */
[----:B------:R-:W-:Y:S05]  /*30370*/  BSYNC B8 ;  /* 0x0000000000087941 */ /* 0x000fea0003800000 */
.L_x_2965:
[----:B------:R-:W3:Y:S01]  /*30380*/  LDL.LU R0, [R1+0x30] ;  /* 0x0000300001007983 */ /* 0x000ee20000300800 */
[----:B------:R-:W-:Y:S01]  /*30390*/  BSSY B0, `(.L_x_3075) ;  /* 0x000000b000007945 */ /* 0x000fe20003800000 */
[----:B------:R-:W4:Y:S01]  /*303a0*/  S2R R5, SR_CgaCtaId ;  /* 0x0000000000057919 */ /* 0x000f220000008800 */
[----:B---3--:R-:W-:-:S05]  /*303b0*/  VIADD R0, R0, 0x1 ;  /* 0x0000000100007836 */ /* 0x008fca0000000000 */
        /* <DEDUP_REMOVED lines=8> */
.L_x_3283:
[----:B------:R-:W-:Y:S05]  /*30440*/  BSYNC B0 ;  /* 0x0000000000007941 */ /* 0x000fea0003800000 */
.L_x_3075:
[----:B------:R-:W-:-:S03]  /*30450*/  UMOV UR4, 0xffffffff ;  /* 0xffffffff00047882 */ /* 0x000fc60000000000 */
[----:B------:R-:W-:Y:S05]  /*30460*/  BRA.DIV UR4, `(.L_x_3077) ;  /* 0x0000005604bc7947 */ /* 0x000fea000b800000 */
[----:B-1----:R-:W1:Y:S02]  /*30470*/  S2R R0, SR_TID.X ;  /* 0x0000000000007919 */ /* 0x002e640000002100 */
[----:B-1----:R-:W-:-:S04]  /*30480*/  SHF.R.U32.HI R0, RZ, 0x5, R0 ;  /* 0x00000005ff007819 */ /* 0x002fc80000011600 */
[----:B------:R-:W-:-:S05]  /*30490*/  LOP3.LUT R0, R0, 0x3, RZ, 0xc0, !PT ;  /* 0x0000000300007812 */ /* 0x000fca00078ec0ff */
[----:B------:R1:W3:Y:S02]  /*304a0*/  SHFL.IDX PT, R14, R0, RZ, 0x1f ;  /* 0x00001fff000e7589 */ /* 0x0002e400000e0000 */
.L_x_3286:
[----:B---3--:R-:W-:-:S13]  /*304b0*/  ISETP.NE.AND P0, PT, R14, RZ, PT ;  /* 0x000000ff0e00720c */ /* 0x008fda0003f05270 */
[----:B------:R-:W-:Y:S05]  /*304c0*/  @P0 BRA `(.L_x_2683) ;  /* 0x0000000000900947 */ /* 0x000fea0003800000 */
[----:B------:R-:W-:-:S03]  /*304d0*/  UMOV UR4, 0xffffffff ;  /* 0xffffffff00047882 */ /* 0x000fc60000000000 */
[----:B------:R-:W-:Y:S05]  /*304e0*/  BRA.DIV UR4, `(.L_x_3078) ;  /* 0x0000005604d07947 */ /* 0x000fea000b800000 */
[----:B------:R-:W-:-:S13]  /*304f0*/  ELECT P6, URZ, PT ;  /* 0x00000000003f782f */ /* 0x000fda00038c0000 */
.L_x_3289:
[----:B------:R-:W-:Y:S05]  /*30500*/  @!P6 BRA `(.L_x_2683) ;  /* 0x000000000080e947 */ /* 0x000fea0003800000 */
[----:B-1----:R-:W3:Y:S02]  /*30510*/  LDL R0, [R1+0x90] ;  /* 0x0000900001007983 */ /* 0x002ee40000100800 */
[----:B---3--:R-:W-:-:S13]  /*30520*/  R2UR UR4, R0 ;  /* 0x00000000000472ca */ /* 0x008fda00000e0000 */
[----:B------:R-:W-:-:S06]  /*30530*/  ULOP3.LUT UR4, UR4, 0x2, URZ, 0xfc, !UPT ;  /* 0x0000000204047892 */ /* 0x000fcc000f8efc3f */
[----:B------:R-:W-:-:S05]  /*30540*/  IMAD.U32 R0, RZ, RZ, UR4 ;  /* 0x00000004ff007e24 */ /* 0x000fca000f8e00ff */
[----:B------:R-:W-:-:S13]  /*30550*/  ISETP.NE.AND P0, PT, R0, 0x3, PT ;  /* 0x000000030000780c */ /* 0x000fda0003f05270 */
[----:B------:R-:W-:Y:S05]  /*30560*/  @!P0 BRA `(.L_x_3079) ;  /* 0x0000000000048947 */ /* 0x000fea0003800000 */
[----:B------:R-:W-:Y:S01]  /*30570*/  BPT.TRAP 0x1 ;  /* 0x000000040000795c */ /* 0x000fe20000300000 */
.L_x_3079:
[----:B------:R-:W-:Y:S01]  /*30580*/  IMAD R3, R27, 0x8, R5 ;  /* 0x000000081b037824 */ /* 0x000fe200078e0205 */
[----:B------:R-:W-:Y:S01]  /*30590*/  SHF.L.U32 R2, R29, 0x1f, RZ ;  /* 0x0000001f1d027819 */ /* 0x000fe200000006ff */
[----:B------:R-:W-:-:S03]  /*305a0*/  VIADD R27, R27, 0x1 ;  /* 0x000000011b1b7836 */ /* 0x000fc60000000000 */
[----:B------:R-:W1:Y:S02]  /*305b0*/  SYNCS.PHASECHK.TRANS64.TRYWAIT P1, [R3+URZ+0x38840], R2 ;  /* 0x03884002030075a7 */ /* 0x000e64000802017f */
[----:B------:R-:W-:-:S04]  /*305c0*/  ISETP.NE.AND P2, PT, R27, 0x2, PT ;  /* 0x000000021b00780c */ /* 0x000fc80003f45270 */
[----:B------:R-:W-:Y:S01]  /*305d0*/  SEL R0, RZ, 0x1, P2 ;  /* 0x00000001ff007807 */ /* 0x000fe20001000000 */
[----:B-1----:R-:W-:Y:S08]  /*305e0*/  @!P1 BRA `(.L_x_3080) ;  /* 0x0000005400b09947 */ /* 0x002ff00003800000 */
.L_x_3290:
[----:B------:R-:W-:Y:S02]  /*305f0*/  SEL R27, R27, RZ, P2 ;  /* 0x000000ff1b1b7207 */ /* 0x000fe40001000000 */
[----:B------:R-:W-:Y:S01]  /*30600*/  LOP3.LUT R0, R29, R0, RZ, 0x3c, !PT ;  /* 0x000000001d007212 */ /* 0x000fe200078e3cff */
[----:B------:R-:W-:Y:S06]  /*30610*/  @!P0 BRA `(.L_x_3081) ;  /* 0x0000000000048947 */ /* 0x000fec0003800000 */
[----:B------:R-:W-:Y:S01]  /*30620*/  BPT.TRAP 0x1 ;  /* 0x000000040000795c */ /* 0x000fe20000300000 */
.L_x_3081:
[----:B------:R-:W-:Y:S01]  /*30630*/  IMAD R27, R27, 0x8, R5 ;  /* 0x000000081b1b7824 */ /* 0x000fe200078e0205 */
[----:B------:R-:W-:-:S04]  /*30640*/  SHF.L.U32 R0, R0, 0x1f, RZ ;  /* 0x0000001f00007819 */ /* 0x000fc800000006ff */
[----:B------:R-:W3:Y:S02]  /*30650*/  SYNCS.PHASECHK.TRANS64.TRYWAIT P1, [R27+URZ+0x38840], R0 ;  /* 0x038840001b0075a7 */ /* 0x000ee4000802017f */
[----:B---3--:R-:W-:Y:S05]  /*30660*/  @!P1 BRA `(.L_x_3082) ;  /* 0x0000005400a49947 */ /* 0x008fea0003800000 */
.L_x_3291:
[----:B------:R-:W-:Y:S05]  /*30670*/  @!P0 BRA `(.L_x_3083) ;  /* 0x0000000000048947 */ /* 0x000fea0003800000 */
[----:B------:R-:W-:Y:S01]  /*30680*/  BPT.TRAP 0x1 ;  /* 0x000000040000795c */ /* 0x000fe20000300000 */
.L_x_3083:
[----:B------:R-:W4:Y:S02]  /*30690*/  SYNCS.PHASECHK.TRANS64.TRYWAIT P1, [R3+URZ+0x38860], R2 ;  /* 0x03886002030075a7 */ /* 0x000f24000802017f */
[----:B----4-:R-:W-:Y:S05]  /*306a0*/  @!P1 BRA `(.L_x_3084) ;  /* 0x0000005400a89947 */ /* 0x010fea0003800000 */
.L_x_3292:
[----:B------:R-:W-:Y:S05]  /*306b0*/  @!P0 BRA `(.L_x_3085) ;  /* 0x0000000000048947 */ /* 0x000fea0003800000 */
[----:B------:R-:W-:Y:S01]  /*306c0*/  BPT.TRAP 0x1 ;  /* 0x000000040000795c */ /* 0x000fe20000300000 */
.L_x_3085:
[----:B------:R0:W0:Y:S02]  /*306d0*/  SYNCS.PHASECHK.TRANS64.TRYWAIT P0, [R27+URZ+0x38860], R0 ;  /* 0x038860001b0075a7 */ /* 0x000024000800017f */
[----:B0-----:R-:W-:Y:S05]  /*306e0*/  @!P0 NANOSLEEP.SYNCS 0x989680 ;  /* 0x009896800000895d */ /* 0x001fea0003900000 */
[----:B------:R-:W0:Y:S02]  /*306f0*/  @!P0 SYNCS.PHASECHK.TRANS64 P0, [R27+URZ+0x38860], R0 ;  /* 0x038860001b0085a7 */ /* 0x000e24000800007f */
[----:B0-----:R-:W-:Y:S05]  /*30700*/  @!P0 BRA `(.L_x_3085) ;  /* 0xfffffffc00f08947 */ /* 0x001fea000383ffff */
.L_x_2683:
[----:B------:R-:W-:Y:S05]  /*30710*/  BSYNC B9 ;  /* 0x0000000000097941 */ /* 0x000fea0003800000 */
.L_x_2680:
[----:B------:R-:W-:Y:S05]  /*30720*/  EXIT ;  /* 0x000000000000794d */ /* 0x000fea0003800000 */
.L_x_2703:
[----:B0-----:R0:W1:Y:S02]  /*30730*/  SYNCS.PHASECHK.TRANS64.TRYWAIT P6, [R89+URZ+0x38890], R90 ;  /* 0x0388905a590075a7 */ /* 0x00106400080c017f */
[----:B-1----:R-:W-:Y:S05]  /*30740*/  @!P6 NANOSLEEP.SYNCS 0x989680 ;  /* 0x009896800000e95d */ /* 0x002fea0003900000 */
[----:B------:R-:W1:Y:S02]  /*30750*/  @!P6 SYNCS.PHASECHK.TRANS64 P6, [R89+URZ+0x38890], R90 ;  /* 0x0388905a5900e5a7 */ /* 0x000e6400080c007f */
[----:B-1----:R-:W-:Y:S05]  /*30760*/  @!P6 BRA `(.L_x_2703) ;  /* 0xfffffffc00f0e947 */ /* 0x002fea000383ffff */
[----:B------:R-:W-:Y:S05]  /*30770*/  BRA `(.L_x_3086) ;  /* 0xfffffd2c00cc7947 */ /* 0x000fea000383ffff */
.L_x_2704:
        /* <DEDUP_REMOVED lines=8> */
.L_x_3088:
[----:B------:R-:W-:Y:S05]  /*30800*/  BSYNC B1 ;  /* 0x0000000000017941 */ /* 0x000fea0003800000 */
.L_x_3087:
        /* <DEDUP_REMOVED lines=8> */
.L_x_3089:
[----:B------:R-:W-:Y:S01]  /*30890*/  IMAD.MOV.U32 R82, RZ, RZ, R14 ;  /* 0x000000ffff527224 */ /* 0x000fe200078e000e */
[----:B------:R-:W-:Y:S06]  /*308a0*/  BRA `(.L_x_3090) ;  /* 0xfffffd2c00947947 */ /* 0x000fec000383ffff */
.L_x_2721:
        /* <DEDUP_REMOVED lines=8> */
.L_x_3092:
[----:B------:R-:W-:Y:S05]  /*30930*/  BSYNC B1 ;  /* 0x0000000000017941 */ /* 0x000fea0003800000 */
.L_x_3091:
        /* <DEDUP_REMOVED lines=8> */
.L_x_3093:
[----:B------:R-:W-:Y:S01]  /*309c0*/  IMAD.MOV.U32 R66, RZ, RZ, R14 ;  /* 0x000000ffff427224 */ /* 0x000fe200078e000e */
[----:B------:R-:W-:Y:S06]  /*309d0*/  BRA `(.L_x_3094) ;  /* 0xfffffd3800f07947 */ /* 0x000fec000383ffff */
.L_x_2738:
        /* <DEDUP_REMOVED lines=8> */
.L_x_3096:
[----:B------:R-:W-:Y:S05]  /*30a60*/  BSYNC B1 ;  /* 0x0000000000017941 */ /* 0x000fea0003800000 */
.L_x_3095:
        /* <DEDUP_REMOVED lines=8> */
.L_x_3097:
[----:B------:R-:W-:Y:S01]  /*30af0*/  IMAD.MOV.U32 R120, RZ, RZ, R14 ;  /* 0x000000ffff787224 */ /* 0x000fe200078e000e */
[----:B------:R-:W-:Y:S06]  /*30b00*/  BRA `(.L_x_3098) ;  /* 0xfffffd4800507947 */ /* 0x000fec000383ffff */
.L_x_2762:
[----:B-1----:R1:W2:Y:S02]  /*30b10*/  SYNCS.PHASECHK.TRANS64.TRYWAIT P6, [R89+URZ+0x38890], R90 ;  /* 0x0388905a590075a7 */ /* 0x0022a400080c017f */
[----:B--2---:R-:W-:Y:S05]  /*30b20*/  @!P6 NANOSLEEP.SYNCS 0x989680 ;  /* 0x009896800000e95d */ /* 0x004fea0003900000 */
[----:B------:R-:W2:Y:S02]  /*30b30*/  @!P6 SYNCS.PHASECHK.TRANS64 P6, [R89+URZ+0x38890], R90 ;  /* 0x0388905a5900e5a7 */ /* 0x000ea400080c007f */
[----:B--2---:R-:W-:Y:S05]  /*30b40*/  @!P6 BRA `(.L_x_2762) ;  /* 0xfffffffc00f0e947 */ /* 0x004fea000383ffff */
[----:B------:R-:W-:Y:S05]  /*30b50*/  BRA `(.L_x_3099) ;  /* 0xfffffd6400347947 */ /* 0x000fea000383ffff */
.L_x_2763:
        /* <DEDUP_REMOVED lines=8> */
.L_x_3101:
[----:B------:R-:W-:Y:S05]  /*30be0*/  BSYNC B1 ;  /* 0x0000000000017941 */ /* 0x000fea0003800000 */
.L_x_3100:
        /* <DEDUP_REMOVED lines=8> */
.L_x_3102:
[----:B------:R-:W-:Y:S01]  /*30c70*/  IMAD.MOV.U32 R124, RZ, RZ, R14 ;  /* 0x000000ffff7c7224 */ /* 0x000fe200078e000e */
[----:B------:R-:W-:Y:S06]  /*30c80*/  BRA `(.L_x_3103) ;  /* 0xfffffd6400007947 */ /* 0x000fec000383ffff */
.L_x_2772:
[----:B------:R-:W-:Y:S01]  /*30c90*/  BSSY B1, `(.L_x_3104) ;  /* 0x0000008000017945 */ /* 0x000fe20003800000 */
[----:B--2-4-:R-:W-:Y:S02]  /*30ca0*/  IMAD.MOV.U32 R13, RZ, RZ, R119 ;  /* 0x000000ffff0d7224 */ /* 0x014fe400078e0077 */
[----:B------:R-:W-:Y:S02]  /*30cb0*/  IMAD.MOV.U32 R12, RZ, RZ, 0x1 ;  /* 0x00000001ff0c7424 */ /* 0x000fe400078e00ff */
[----:B------:R-:W-:Y:S02]  /*30cc0*/  IMAD.MOV.U32 R11, RZ, RZ, 0x181f ;  /* 0x0000181fff0b7424 */ /* 0x000fe400078e00ff */
[----:B------:R-:W-:-:S07]  /*30cd0*/  IMAD.MOV.U32 R15, RZ, RZ, -0x1 ;  /* 0xffffffffff0f7424 */ /* 0x000fce00078e00ff */
[----:B01-3--:R-:W-:Y:S05]  /*30ce0*/  WARPSYNC.COLLECTIVE R15, `(.L_x_3105) ;  /* 0x000000000f087348 */ /* 0x00bfea0003c00000 */
[----:B------:R2:W4:Y:S02]  /*30cf0*/  SHFL.IDX P6, R14, R13, R12, R11 ;  /* 0x0000000c0d0e7389 */ /* 0x00052400000c000b */
[----:B01234-:R-:W-:Y:S01]  /*30d00*/  ENDCOLLECTIVE ;  /* 0x000000000000791b */ /* 0x01ffe20003800000 */
.L_x_3105:
[----:B------:R-:W-:Y:S05]  /*30d10*/  BSYNC B1 ;  /* 0x0000000000017941 */ /* 0x000fea0003800000 */
.L_x_3104:
        /* <DEDUP_REMOVED lines=8> */
.L_x_3106:
[----:B------:R-:W-:Y:S01]  /*30da0*/  IMAD.MOV.U32 R36, RZ, RZ, R14 ;  /* 0x000000ffff247224 */ /* 0x000fe200078e000e */
[----:B------:R-:W-:Y:S06]  /*30db0*/  BRA `(.L_x_3107) ;  /* 0xfffffd7000c07947 */ /* 0x000fec000383ffff */
.L_x_2781:
        /* <DEDUP_REMOVED lines=8> */
.L_x_3109:
[----:B------:R-:W-:Y:S05]  /*30e40*/  BSYNC B1 ;  /* 0x0000000000017941 */ /* 0x000fea0003800000 */
.L_x_3108:
        /* <DEDUP_REMOVED lines=8> */
.L_x_3110:
[----:B------:R-:W-:Y:S01]  /*30ed0*/  IMAD.MOV.U32 R36, RZ, RZ, R14 ;  /* 0x000000ffff247224 */ /* 0x000fe200078e000e */
[----:B------:R-:W-:Y:S06]  /*30ee0*/  BRA `(.L_x_3111) ;  /* 0xfffffd8000b07947 */ /* 0x000fec000383ffff */
.L_x_2790:
[----:B0-----:R0:W1:Y:S02]  /*30ef0*/  SYNCS.PHASECHK.TRANS64.TRYWAIT P3, [R89+URZ+0x38890], R90 ;  /* 0x0388905a590075a7 */ /* 0x001064000806017f */
[----:B-1----:R-:W-:Y:S05]  /*30f00*/  @!P3 NANOSLEEP.SYNCS 0x989680 ;  /* 0x009896800000b95d */ /* 0x002fea0003900000 */
[----:B------:R-:W1:Y:S02]  /*30f10*/  @!P3 SYNCS.PHASECHK.TRANS64 P3, [R89+URZ+0x38890], R90 ;  /* 0x0388905a5900b5a7 */ /* 0x000e64000806007f */
[----:B-1----:R-:W-:Y:S05]  /*30f20*/  @!P3 BRA `(.L_x_2790) ;  /* 0xfffffffc00f0b947 */ /* 0x002fea000383ffff */
[----:B------:R-:W-:Y:S05]  /*30f30*/  BRA `(.L_x_3112) ;  /* 0xfffffd9000ac7947 */ /* 0x000fea000383ffff */
.L_x_2791:
        /* <DEDUP_REMOVED lines=8> */
.L_x_3114:
[----:B------:R-:W-:Y:S05]  /*30fc0*/  BSYNC B1 ;  /* 0x0000000000017941 */ /* 0x000fea0003800000 */
.L_x_3113:
        /* <DEDUP_REMOVED lines=8> */
.L_x_3115:
[----:B------:R-:W-:Y:S01]  /*31050*/  IMAD.MOV.U32 R38, RZ, RZ, R14 ;  /* 0x000000ffff267224 */ /* 0x000fe200078e000e */
[----:B------:R-:W-:Y:S06]  /*31060*/  BRA `(.L_x_3116) ;  /* 0xfffffd9000d07947 */ /* 0x000fec000383ffff */
.L_x_2794:
        /* <DEDUP_REMOVED lines=8> */
.L_x_3118:
[----:B------:R-:W-:Y:S05]  /*310f0*/  BSYNC B1 ;  /* 0x0000000000017941 */ /* 0x000fea0003800000 */
.L_x_3117:
        /* <DEDUP_REMOVED lines=8> */
.L_x_3119:
[----:B------:R-:W-:Y:S01]  /*31180*/  IMAD.MOV.U32 R38, RZ, RZ, R14 ;  /* 0x000000ffff267224 */ /* 0x000fe200078e000e */
[----:B------:R-:W-:Y:S06]  /*31190*/  BRA `(.L_x_3120) ;  /* 0xfffffd9000f47947 */ /* 0x000fec000383ffff */
.L_x_2797:
        /* <DEDUP_REMOVED lines=8> */
.L_x_3122:
[----:B------:R-:W-:Y:S05]  /*31220*/  BSYNC B1 ;  /* 0x0000000000017941 */ /* 0x000fea0003800000 */
.L_x_3121:
        /* <DEDUP_REMOVED lines=8> */
.L_x_3123:
[----:B------:R-:W-:Y:S01]  /*312b0*/  IMAD.MOV.U32 R38, RZ, RZ, R14 ;  /* 0x000000ffff267224 */ /* 0x000fe200078e000e */
[----:B------:R-:W-:Y:S06]  /*312c0*/  BRA `(.L_x_3124) ;  /* 0xfffffd94001c7947 */ /* 0x000fec000383ffff */
.L_x_2801:
[----:B------:R0:W0:Y:S02]  /*312d0*/  SYNCS.PHASECHK.TRANS64.TRYWAIT P0, [R89+URZ+0x388b0], R90 ;  /* 0x0388b05a590075a7 */ /* 0x000024000800017f */
[----:B0-----:R-:W-:Y:S05]  /*312e0*/  @!P0 NANOSLEEP.SYNCS 0x989680 ;  /* 0x009896800000895d */ /* 0x001fea0003900000 */
[----:B------:R-:W0:Y:S02]  /*312f0*/  @!P0 SYNCS.PHASECHK.TRANS64 P0, [R89+URZ+0x388b0], R90 ;  /* 0x0388b05a590085a7 */ /* 0x000e24000800007f */
[----:B0-----:R-:W-:Y:S05]  /*31300*/  @!P0 BRA `(.L_x_2801) ;  /* 0xfffffffc00f08947 */ /* 0x001fea000383ffff */
[----:B------:R-:W-:Y:S05]  /*31310*/  BRA `(.L_x_3125) ;  /* 0xfffffd9400bc7947 */ /* 0x000fea000383ffff */
.L_x_2821:
        /* <DEDUP_REMOVED lines=8> */
.L_x_3127:
[----:B------:R-:W-:Y:S05]  /*313a0*/  BSYNC B1 ;  /* 0x0000000000017941 */ /* 0x000fea0003800000 */
.L_x_3126:
        /* <DEDUP_REMOVED lines=8> */
.L_x_3128:
[----:B------:R-:W-:Y:S02]  /*31430*/  IMAD.MOV.U32 R13, RZ, RZ, R8 ;  /* 0x000000ffff0d7224 */ /* 0x000fe400078e0008 */
[----:B------:R-:W-:-:S07]  /*31440*/  IMAD.MOV.U32 R5, RZ, RZ, R14 ;  /* 0x000000ffff057224 */ /* 0x000fce00078e000e */
[----:B------:R-:W-:Y:S05]  /*31450*/  WARPSYNC.COLLECTIVE R15, `(.L_x_3129) ;  /* 0x000000000f087348 */ /* 0x000fea0003c00000 */
[----:B------:R0:W1:Y:S02]  /*31460*/  SHFL.IDX P6, R14, R13, R12, R11 ;  /* 0x0000000c0d0e7389 */ /* 0x00006400000c000b */
[----:B01----:R-:W-:Y:S01]  /*31470*/  ENDCOLLECTIVE ;  /* 0x000000000000791b */ /* 0x003fe20003800000 */
.L_x_3129:
[----:B------:R-:W-:Y:S02]  /*31480*/  IMAD.MOV.U32 R13, RZ, RZ, R0 ;  /* 0x000000ffff0d7224 */ /* 0x000fe400078e0000 */
[----:B------:R-:W-:-:S07]  /*31490*/  IMAD.MOV.U32 R9, RZ, RZ, R14 ;  /* 0x000000ffff097224 */ /* 0x000fce00078e000e */
[----:B------:R-:W-:Y:S05]  /*314a0*/  WARPSYNC.COLLECTIVE R15, `(.L_x_3130) ;  /* 0x000000000f087348 */ /* 0x000fea0003c00000 */
[----:B------:R0:W1:Y:S02]  /*314b0*/  SHFL.IDX P6, R14, R13, R12, R11 ;  /* 0x0000000c0d0e7389 */ /* 0x00006400000c000b */
[----:B01----:R-:W-:Y:S01]  /*314c0*/  ENDCOLLECTIVE ;  /* 0x000000000000791b */ /* 0x003fe20003800000 */
.L_x_3130:
[----:B------:R-:W-:Y:S05]  /*314d0*/  BRA `(.L_x_3131) ;  /* 0xfffffda800c07947 */ /* 0x000fea000383ffff */
.L_x_2824:
        /* <DEDUP_REMOVED lines=8> */
.L_x_3133:
[----:B------:R-:W-:Y:S05]  /*31560*/  BSYNC B1 ;  /* 0x0000000000017941 */ /* 0x000fea0003800000 */
.L_x_3132:
        /* <DEDUP_REMOVED lines=8> */
.L_x_3134:
[----:B------:R-:W-:Y:S02]  /*315f0*/  IMAD.MOV.U32 R13, RZ, RZ, R8 ;  /* 0x000000ffff0d7224 */ /* 0x000fe400078e0008 */
[----:B------:R-:W-:-:S07]  /*31600*/  IMAD.MOV.U32 R5, RZ, RZ, R14 ;  /* 0x000000ffff057224 */ /* 0x000fce00078e000e */
[----:B------:R-:W-:Y:S05]  /*31610*/  WARPSYNC.COLLECTIVE R15, `(.L_x_3135) ;  /* 0x000000000f087348 */ /* 0x000fea0003c00000 */
[----:B------:R0:W1:Y:S02]  /*31620*/  SHFL.IDX P6, R14, R13, R12, R11 ;  /* 0x0000000c0d0e7389 */ /* 0x00006400000c000b */
[----:B01----:R-:W-:Y:S01]  /*31630*/  ENDCOLLECTIVE ;  /* 0x000000000000791b */ /* 0x003fe20003800000 */
.L_x_3135:
[----:B------:R-:W-:Y:S02]  /*31640*/  IMAD.MOV.U32 R13, RZ, RZ, R0 ;  /* 0x000000ffff0d7224 */ /* 0x000fe400078e0000 */
[----:B------:R-:W-:-:S07]  /*31650*/  IMAD.MOV.U32 R9, RZ, RZ, R14 ;  /* 0x000000ffff097224 */ /* 0x000fce00078e000e */
[----:B------:R-:W-:Y:S05]  /*31660*/  WARPSYNC.COLLECTIVE R15, `(.L_x_3136) ;  /* 0x000000000f087348 */ /* 0x000fea0003c00000 */
[----:B------:R0:W1:Y:S02]  /*31670*/  SHFL.IDX P6, R14, R13, R12, R11 ;  /* 0x0000000c0d0e7389 */ /* 0x00006400000c000b */
[----:B01----:R-:W-:Y:S01]  /*31680*/  ENDCOLLECTIVE ;  /* 0x000000000000791b */ /* 0x003fe20003800000 */
.L_x_3136:
[----:B------:R-:W-:Y:S05]  /*31690*/  BRA `(.L_x_3137) ;  /* 0xfffffdac00d87947 */ /* 0x000fea000383ffff */
.L_x_2827:
        /* <DEDUP_REMOVED lines=8> */
.L_x_3139:
[----:B------:R-:W-:Y:S05]  /*31720*/  BSYNC B1 ;  /* 0x0000000000017941 */ /* 0x000fea0003800000 */
.L_x_3138:
        /* <DEDUP_REMOVED lines=8> */
.L_x_3140:
[----:B------:R-:W-:Y:S02]  /*317b0*/  IMAD.MOV.U32 R13, RZ, RZ, R8 ;  /* 0x000000ffff0d7224 */ /* 0x000fe400078e0008 */
[----:B------:R-:W-:-:S07]  /*317c0*/  IMAD.MOV.U32 R5, RZ, RZ, R14 ;  /* 0x000000ffff057224 */ /* 0x000fce00078e000e */
[----:B------:R-:W-:Y:S05]  /*317d0*/  WARPSYNC.COLLECTIVE R15, `(.L_x_3141) ;  /* 0x000000000f087348 */ /* 0x000fea0003c00000 */
[----:B------:R0:W1:Y:S02]  /*317e0*/  SHFL.IDX P6, R14, R13, R12, R11 ;  /* 0x0000000c0d0e7389 */ /* 0x00006400000c000b */
[----:B01----:R-:W-:Y:S01]  /*317f0*/  ENDCOLLECTIVE ;  /* 0x000000000000791b */ /* 0x003fe20003800000 */
.L_x_3141:
[----:B------:R-:W-:Y:S02]  /*31800*/  IMAD.MOV.U32 R13, RZ, RZ, R0 ;  /* 0x000000ffff0d7224 */ /* 0x000fe400078e0000 */
[----:B------:R-:W-:-:S07]  /*31810*/  IMAD.MOV.U32 R9, RZ, RZ, R14 ;  /* 0x000000ffff097224 */ /* 0x000fce00078e000e */
[----:B------:R-:W-:Y:S05]  /*31820*/  WARPSYNC.COLLECTIVE R15, `(.L_x_3142) ;  /* 0x000000000f087348 */ /* 0x000fea0003c00000 */
[----:B------:R0:W1:Y:S02]  /*31830*/  SHFL.IDX P6, R14, R13, R12, R11 ;  /* 0x0000000c0d0e7389 */ /* 0x00006400000c000b */
[----:B01----:R-:W-:Y:S01]  /*31840*/  ENDCOLLECTIVE ;  /* 0x000000000000791b */ /* 0x003fe20003800000 */
.L_x_3142:
[----:B------:R-:W-:Y:S05]  /*31850*/  BRA `(.L_x_3143) ;  /* 0xfffffdb000e47947 */ /* 0x000fea000383ffff */
.L_x_2830:
        /* <DEDUP_REMOVED lines=8> */
.L_x_3145:
[----:B------:R-:W-:Y:S05]  /*318e0*/  BSYNC B1 ;  /* 0x0000000000017941 */ /* 0x000fea0003800000 */
.L_x_3144:
        /* <DEDUP_REMOVED lines=8> */
.L_x_3146:
[----:B------:R-:W-:Y:S02]  /*31970*/  IMAD.MOV.U32 R13, RZ, RZ, R8 ;  /* 0x000000ffff0d7224 */ /* 0x000fe400078e0008 */
[----:B------:R-:W-:-:S07]  /*31980*/  IMAD.MOV.U32 R71, RZ, RZ, R14 ;  /* 0x000000ffff477224 */ /* 0x000fce00078e000e */
[----:B------:R-:W-:Y:S05]  /*31990*/  WARPSYNC.COLLECTIVE R15, `(.L_x_3147) ;  /* 0x000000000f087348 */ /* 0x000fea0003c00000 */
[----:B------:R0:W1:Y:S02]  /*319a0*/  SHFL.IDX P6, R14, R13, R12, R11 ;  /* 0x0000000c0d0e7389 */ /* 0x00006400000c000b */
[----:B01----:R-:W-:Y:S01]  /*319b0*/  ENDCOLLECTIVE ;  /* 0x000000000000791b */ /* 0x003fe20003800000 */
.L_x_3147:
[----:B------:R-:W-:Y:S02]  /*319c0*/  IMAD.MOV.U32 R13, RZ, RZ, R0 ;  /* 0x000000ffff0d7224 */ /* 0x000fe400078e0000 */
[----:B------:R-:W-:-:S07]  /*319d0*/  IMAD.MOV.U32 R76, RZ, RZ, R14 ;  /* 0x000000ffff4c7224 */ /* 0x000fce00078e000e */
[----:B------:R-:W-:Y:S05]  /*319e0*/  WARPSYNC.COLLECTIVE R15, `(.L_x_3148) ;  /* 0x000000000f087348 */ /* 0x000fea0003c00000 */
[----:B------:R0:W1:Y:S02]  /*319f0*/  SHFL.IDX P6, R14, R13, R12, R11 ;  /* 0x0000000c0d0e7389 */ /* 0x00006400000c000b */
[----:B01----:R-:W-:Y:S01]  /*31a00*/  ENDCOLLECTIVE ;  /* 0x000000000000791b */ /* 0x003fe20003800000 */
.L_x_3148:
[----:B------:R-:W-:Y:S05]  /*31a10*/  BRA `(.L_x_3149) ;  /* 0xfffffdb400f87947 */ /* 0x000fea000383ffff */
.L_x_2834:
[----:B0-----:R0:W1:Y:S02]  /*31a20*/  SYNCS.PHASECHK.TRANS64.TRYWAIT P0, [R22+URZ+0x38800], R151 ;  /* 0x03880097160075a7 */ /* 0x001064000800017f */
[----:B-1----:R-:W-:Y:S05]  /*31a30*/  @!P0 NANOSLEEP.SYNCS 0x989680 ;  /* 0x009896800000895d */ /* 0x002fea0003900000 */
[----:B------:R-:W1:Y:S02]  /*31a40*/  @!P0 SYNCS.PHASECHK.TRANS64 P0, [R22+URZ+0x38800], R151 ;  /* 0x03880097160085a7 */ /* 0x000e64000800007f */
[----:B-1----:R-:W-:Y:S05]  /*31a50*/  @!P0 BRA `(.L_x_2834) ;  /* 0xfffffffc00f08947 */ /* 0x002fea000383ffff */
[----:B------:R-:W-:Y:S05]  /*31a60*/  BRA `(.L_x_3150) ;  /* 0xfffffdbc00687947 */ /* 0x000fea000383ffff */
.L_x_2866:
        /* <DEDUP_REMOVED lines=8> */
.L_x_3152:
[----:B------:R-:W-:Y:S05]  /*31af0*/  BSYNC B1 ;  /* 0x0000000000017941 */ /* 0x000fea0003800000 */
.L_x_3151:
        /* <DEDUP_REMOVED lines=8> */
.L_x_3153:
[----:B------:R-:W-:Y:S02]  /*31b80*/  IMAD.MOV.U32 R13, RZ, RZ, R9 ;  /* 0x000000ffff0d7224 */ /* 0x000fe400078e0009 */
[----:B------:R-:W-:-:S07]  /*31b90*/  IMAD.MOV.U32 R7, RZ, RZ, R14 ;  /* 0x000000ffff077224 */ /* 0x000fce00078e000e */
[----:B------:R-:W-:Y:S05]  /*31ba0*/  WARPSYNC.COLLECTIVE R15, `(.L_x_3154) ;  /* 0x000000000f087348 */ /* 0x000fea0003c00000 */
[----:B------:R0:W1:Y:S02]  /*31bb0*/  SHFL.IDX P6, R14, R13, R12, R11 ;  /* 0x0000000c0d0e7389 */ /* 0x00006400000c000b */
[----:B01----:R-:W-:Y:S01]  /*31bc0*/  ENDCOLLECTIVE ;  /* 0x000000000000791b */ /* 0x003fe20003800000 */
.L_x_3154:
[----:B------:R-:W-:Y:S02]  /*31bd0*/  IMAD.MOV.U32 R13, RZ, RZ, R4 ;  /* 0x000000ffff0d7224 */ /* 0x000fe400078e0004 */
[----:B------:R-:W-:-:S07]  /*31be0*/  IMAD.MOV.U32 R10, RZ, RZ, R14 ;  /* 0x000000ffff0a7224 */ /* 0x000fce00078e000e */
[----:B------:R-:W-:Y:S05]  /*31bf0*/  WARPSYNC.COLLECTIVE R15, `(.L_x_3155) ;  /* 0x000000000f087348 */ /* 0x000fea0003c00000 */
[----:B------:R0:W1:Y:S02]  /*31c00*/  SHFL.IDX P6, R14, R13, R12, R11 ;  /* 0x0000000c0d0e7389 */ /* 0x00006400000c000b */
[----:B01----:R-:W-:Y:S01]  /*31c10*/  ENDCOLLECTIVE ;  /* 0x000000000000791b */ /* 0x003fe20003800000 */
.L_x_3155:
[----:B------:R-:W-:Y:S05]  /*31c20*/  BRA `(.L_x_3156) ;  /* 0xfffffdf0002c7947 */ /* 0x000fea000383ffff */
.L_x_2869:
        /* <DEDUP_REMOVED lines=8> */
.L_x_3158:
[----:B------:R-:W-:Y:S05]  /*31cb0*/  BSYNC B1 ;  /* 0x0000000000017941 */ /* 0x000fea0003800000 */
.L_x_3157:
        /* <DEDUP_REMOVED lines=8> */
.L_x_3159:
[----:B------:R-:W-:Y:S02]  /*31d40*/  IMAD.MOV.U32 R13, RZ, RZ, R9 ;  /* 0x000000ffff0d7224 */ /* 0x000fe400078e0009 */
[----:B------:R-:W-:-:S07]  /*31d50*/  IMAD.MOV.U32 R7, RZ, RZ, R14 ;  /* 0x000000ffff077224 */ /* 0x000fce00078e000e */
[----:B------:R-:W-:Y:S05]  /*31d60*/  WARPSYNC.COLLECTIVE R15, `(.L_x_3160) ;  /* 0x000000000f087348 */ /* 0x000fea0003c00000 */
[----:B------:R0:W1:Y:S02]  /*31d70*/  SHFL.IDX P6, R14, R13, R12, R11 ;  /* 0x0000000c0d0e7389 */ /* 0x00006400000c000b */
[----:B01----:R-:W-:Y:S01]  /*31d80*/  ENDCOLLECTIVE ;  /* 0x000000000000791b */ /* 0x003fe20003800000 */
.L_x_3160:
[----:B------:R-:W-:Y:S02]  /*31d90*/  IMAD.MOV.U32 R13, RZ, RZ, R4 ;  /* 0x000000ffff0d7224 */ /* 0x000fe400078e0004 */
[----:B------:R-:W-:-:S07]  /*31da0*/  IMAD.MOV.U32 R10, RZ, RZ, R14 ;  /* 0x000000ffff0a7224 */ /* 0x000fce00078e000e */
[----:B------:R-:W-:Y:S05]  /*31db0*/  WARPSYNC.COLLECTIVE R15, `(.L_x_3161) ;  /* 0x000000000f087348 */ /* 0x000fea0003c00000 */
[----:B------:R0:W1:Y:S02]  /*31dc0*/  SHFL.IDX P6, R14, R13, R12, R11 ;  /* 0x0000000c0d0e7389 */ /* 0x00006400000c000b */
[----:B01----:R-:W-:Y:S01]  /*31dd0*/  ENDCOLLECTIVE ;  /* 0x000000000000791b */ /* 0x003fe20003800000 */
.L_x_3161:
[----:B------:R-:W-:Y:S05]  /*31de0*/  BRA `(.L_x_3162) ;  /* 0xfffffdf000fc7947 */ /* 0x000fea000383ffff */
.L_x_2872:
        /* <DEDUP_REMOVED lines=8> */
.L_x_3164:
[----:B------:R-:W-:Y:S05]  /*31e70*/  BSYNC B1 ;  /* 0x0000000000017941 */ /* 0x000fea0003800000 */
.L_x_3163:
        /* <DEDUP_REMOVED lines=8> */
.L_x_3165:
[----:B------:R-:W-:Y:S02]  /*31f00*/  IMAD.MOV.U32 R13, RZ, RZ, R9 ;  /* 0x000000ffff0d7224 */ /* 0x000fe400078e0009 */
[----:B------:R-:W-:-:S07]  /*31f10*/  IMAD.MOV.U32 R7, RZ, RZ, R14 ;  /* 0x000000ffff077224 */ /* 0x000fce00078e000e */
[----:B------:R-:W-:Y:S05]  /*31f20*/  WARPSYNC.COLLECTIVE R15, `(.L_x_3166) ;  /* 0x000000000f087348 */ /* 0x000fea0003c00000 */
[----:B------:R0:W1:Y:S02]  /*31f30*/  SHFL.IDX P6, R14, R13, R12, R11 ;  /* 0x0000000c0d0e7389 */ /* 0x00006400000c000b */
[----:B01----:R-:W-:Y:S01]  /*31f40*/  ENDCOLLECTIVE ;  /* 0x000000000000791b */ /* 0x003fe20003800000 */
.L_x_3166:
[----:B------:R-:W-:Y:S01]  /*31f50*/  MOV R13, R4 ;  /* 0x00000004000d7202 */ /* 0x000fe20000000f00 */
[----:B------:R-:W-:-:S07]  /*31f60*/  IMAD.MOV.U32 R10, RZ, RZ, R14 ;  /* 0x000000ffff0a7224 */ /* 0x000fce00078e000e */
[----:B------:R-:W-:Y:S05]  /*31f70*/  WARPSYNC.COLLECTIVE R15, `(.L_x_3167) ;  /* 0x000000000f087348 */ /* 0x000fea0003c00000 */
[----:B------:R0:W1:Y:S02]  /*31f80*/  SHFL.IDX P6, R14, R13, R12, R11 ;  /* 0x0000000c0d0e7389 */ /* 0x00006400000c000b */
[----:B01----:R-:W-:Y:S01]  /*31f90*/  ENDCOLLECTIVE ;  /* 0x000000000000791b */ /* 0x003fe20003800000 */
.L_x_3167:
[----:B------:R-:W-:Y:S05]  /*31fa0*/  BRA `(.L_x_3168) ;  /* 0xfffffdf400c07947 */ /* 0x000fea000383ffff */
.L_x_2875:
        /* <DEDUP_REMOVED lines=8> */
.L_x_3170:
[----:B------:R-:W-:Y:S05]  /*32030*/  BSYNC B1 ;  /* 0x0000000000017941 */ /* 0x000fea0003800000 */
.L_x_3169:
        /* <DEDUP_REMOVED lines=8> */
.L_x_3171:
[----:B------:R-:W-:Y:S02]  /*320c0*/  IMAD.MOV.U32 R13, RZ, RZ, R9 ;  /* 0x000000ffff0d7224 */ /* 0x000fe400078e0009 */
[----:B------:R-:W-:-:S07]  /*320d0*/  IMAD.MOV.U32 R21, RZ, RZ, R14 ;  /* 0x000000ffff157224 */ /* 0x000fce00078e000e */
[----:B------:R-:W-:Y:S05]  /*320e0*/  WARPSYNC.COLLECTIVE R15, `(.L_x_3172) ;  /* 0x000000000f087348 */ /* 0x000fea0003c00000 */
[----:B------:R0:W1:Y:S02]  /*320f0*/  SHFL.IDX P6, R14, R13, R12, R11 ;  /* 0x0000000c0d0e7389 */ /* 0x00006400000c000b */
[----:B01----:R-:W-:Y:S01]  /*32100*/  ENDCOLLECTIVE ;  /* 0x000000000000791b */ /* 0x003fe20003800000 */
.L_x_3172:
[----:B------:R-:W-:Y:S02]  /*32110*/  IMAD.MOV.U32 R13, RZ, RZ, R4 ;  /* 0x000000ffff0d7224 */ /* 0x000fe400078e0004 */
[----:B------:R-:W-:-:S07]  /*32120*/  IMAD.MOV.U32 R76, RZ, RZ, R14 ;  /* 0x000000ffff4c7224 */ /* 0x000fce00078e000e */
[----:B------:R-:W-:Y:S05]  /*32130*/  WARPSYNC.COLLECTIVE R15, `(.L_x_3173) ;  /* 0x000000000f087348 */ /* 0x000fea0003c00000 */
[----:B------:R0:W1:Y:S02]  /*32140*/  SHFL.IDX P6, R14, R13, R12, R11 ;  /* 0x0000000c0d0e7389 */ /* 0x00006400000c000b */
[----:B01----:R-:W-:Y:S01]  /*32150*/  ENDCOLLECTIVE ;  /* 0x000000000000791b */ /* 0x003fe20003800000 */
.L_x_3173:
[----:B------:R-:W-:Y:S01]  /*32160*/  IMAD.MOV.U32 R77, RZ, RZ, R14 ;  /* 0x000000ffff4d7224 */ /* 0x000fe200078e000e */
[----:B------:R-:W-:Y:S06]  /*32170*/  BRA `(.L_x_3174) ;  /* 0xfffffdf800887947 */ /* 0x000fec000383ffff */
.L_x_2879:
[----:B0-----:R0:W1:Y:S02]  /*32180*/  SYNCS.PHASECHK.TRANS64.TRYWAIT P0, [R22+URZ+0x38800], R85 ;  /* 0x03880055160075a7 */ /* 0x001064000800017f */
[----:B-1----:R-:W-:Y:S05]  /*32190*/  @!P0 NANOSLEEP.SYNCS 0x989680 ;  /* 0x009896800000895d */ /* 0x002fea0003900000 */
[----:B------:R-:W1:Y:S02]  /*321a0*/  @!P0 SYNCS.PHASECHK.TRANS64 P0, [R22+URZ+0x38800], R85 ;  /* 0x03880055160085a7 */ /* 0x000e64000800007f */
[----:B-1----:R-:W-:Y:S05]  /*321b0*/  @!P0 BRA `(.L_x_2879) ;  /* 0xfffffffc00f08947 */ /* 0x002fea000383ffff */
[----:B------:R-:W-:Y:S05]  /*321c0*/  BRA `(.L_x_3175) ;  /* 0xfffffdfc00c07947 */ /* 0x000fea000383ffff */
.L_x_2897:
[----:B-1----:R1:W2:Y:S02]  /*321d0*/  SYNCS.PHASECHK.TRANS64.TRYWAIT P1, [R0+URZ+0x38830], R3 ;  /* 0x03883003000075a7 */ /* 0x0022a4000802017f */
[----:B--2---:R-:W-:Y:S05]  /*321e0*/  @!P1 NANOSLEEP.SYNCS 0x989680 ;  /* 0x009896800000995d */ /* 0x004fea0003900000 */
[----:B------:R-:W2:Y:S02]  /*321f0*/  @!P1 SYNCS.PHASECHK.TRANS64 P1, [R0+URZ+0x38830], R3 ;  /* 0x03883003000095a7 */ /* 0x000ea4000802007f */
[----:B--2---:R-:W-:Y:S05]  /*32200*/  @!P1 BRA `(.L_x_2897) ;  /* 0xfffffffc00f09947 */ /* 0x004fea000383ffff */
[----:B------:R-:W-:Y:S05]  /*32210*/  BRA `(.L_x_2896) ;  /* 0xfffffe3800907947 */ /* 0x000fea000383ffff */
.L_x_2906:
[----:B-1----:R1:W2:Y:S02]  /*32220*/  SYNCS.PHASECHK.TRANS64.TRYWAIT P2, [R9+URZ+0x38830], R4 ;  /* 0x03883004090075a7 */ /* 0x0022a4000804017f */
[----:B--2---:R-:W-:Y:S05]  /*32230*/  @!P2 NANOSLEEP.SYNCS 0x989680 ;  /* 0x009896800000a95d */ /* 0x004fea0003900000 */
[----:B------:R-:W2:Y:S02]  /*32240*/  @!P2 SYNCS.PHASECHK.TRANS64 P2, [R9+URZ+0x38830], R4 ;  /* 0x038830040900a5a7 */ /* 0x000ea4000804007f */
[----:B--2---:R-:W-:Y:S05]  /*32250*/  @!P2 BRA `(.L_x_2906) ;  /* 0xfffffffc00f0a947 */ /* 0x004fea000383ffff */
[----:B------:R-:W-:Y:S05]  /*32260*/  BRA `(.L_x_2905) ;  /* 0xfffffe8800307947 */ /* 0x000fea000383ffff */
.L_x_2911:
[----:B-1----:R1:W2:Y:S02]  /*32270*/  SYNCS.PHASECHK.TRANS64.TRYWAIT P2, [R7+URZ+0x38850], R0 ;  /* 0x03885000070075a7 */ /* 0x0022a4000804017f */
[----:B--2---:R-:W-:Y:S05]  /*32280*/  @!P2 NANOSLEEP.SYNCS 0x989680 ;  /* 0x009896800000a95d */ /* 0x004fea0003900000 */
[----:B------:R-:W2:Y:S02]  /*32290*/  @!P2 SYNCS.PHASECHK.TRANS64 P2, [R7+URZ+0x38850], R0 ;  /* 0x038850000700a5a7 */ /* 0x000ea4000804007f */
[----:B--2---:R-:W-:Y:S05]  /*322a0*/  @!P2 BRA `(.L_x_2911) ;  /* 0xfffffffc00f0a947 */ /* 0x004fea000383ffff */
[----:B------:R-:W-:Y:S05]  /*322b0*/  BRA `(.L_x_2910) ;  /* 0xfffffebc00f07947 */ /* 0x000fea000383ffff */
.L_x_2921:
[----:B-1----:R1:W2:Y:S02]  /*322c0*/  SYNCS.PHASECHK.TRANS64.TRYWAIT P1, [R3+URZ+0x38830], R6 ;  /* 0x03883006030075a7 */ /* 0x0022a4000802017f */
[----:B--2---:R-:W-:Y:S05]  /*322d0*/  @!P1 NANOSLEEP.SYNCS 0x989680 ;  /* 0x009896800000995d */ /* 0x004fea0003900000 */
[----:B------:R-:W2:Y:S02]  /*322e0*/  @!P1 SYNCS.PHASECHK.TRANS64 P1, [R3+URZ+0x38830], R6 ;  /* 0x03883006030095a7 */ /* 0x000ea4000802007f */
[----:B--2---:R-:W-:Y:S05]  /*322f0*/  @!P1 BRA `(.L_x_2921) ;  /* 0xfffffffc00f09947 */ /* 0x004fea000383ffff */
[----:B------:R-:W-:Y:S05]  /*32300*/  BRA `(.L_x_2920) ;  /* 0xfffffedc00447947 */ /* 0x000fea000383ffff */
.L_x_2926:
[----:B-1----:R1:W2:Y:S02]  /*32310*/  SYNCS.PHASECHK.TRANS64.TRYWAIT P1, [R6+URZ+0x38850], R0 ;  /* 0x03885000060075a7 */ /* 0x0022a4000802017f */
[----:B--2---:R-:W-:Y:S05]  /*32320*/  @!P1 NANOSLEEP.SYNCS 0x989680 ;  /* 0x009896800000995d */ /* 0x004fea0003900000 */
[----:B------:R-:W2:Y:S02]  /*32330*/  @!P1 SYNCS.PHASECHK.TRANS64 P1, [R6+URZ+0x38850], R0 ;  /* 0x03885000060095a7 */ /* 0x000ea4000802007f */
[----:B--2---:R-:W-:Y:S05]  /*32340*/  @!P1 BRA `(.L_x_2926) ;  /* 0xfffffffc00f09947 */ /* 0x004fea000383ffff */
[----:B------:R-:W-:Y:S05]  /*32350*/  BRA `(.L_x_2925) ;  /* 0xffffff1400047947 */ /* 0x000fea000383ffff */
.L_x_2934:
[----:B-1----:R1:W2:Y:S02]  /*32360*/  SYNCS.PHASECHK.TRANS64.TRYWAIT P1, [R8+URZ+0x38850], R7 ;  /* 0x03885007080075a7 */ /* 0x0022a4000802017f */
[----:B--2---:R-:W-:Y:S05]  /*32370*/  @!P1 NANOSLEEP.SYNCS 0x989680 ;  /* 0x009896800000995d */ /* 0x004fea0003900000 */
[----:B------:R-:W2:Y:S02]  /*32380*/  @!P1 SYNCS.PHASECHK.TRANS64 P1, [R8+URZ+0x38850], R7 ;  /* 0x03885007080095a7 */ /* 0x000ea4000802007f */
[----:B--2---:R-:W-:Y:S05]  /*32390*/  @!P1 BRA `(.L_x_2934) ;  /* 0xfffffffc00f09947 */ /* 0x004fea000383ffff */
[----:B------:R-:W-:Y:S05]  /*323a0*/  BRA `(.L_x_2933) ;  /* 0xffffff3000847947 */ /* 0x000fea000383ffff */
.L_x_2971:
[----:B0-----:R-:W0:Y:S01]  /*323b0*/  S2R R8, SR_TID.X ;  /* 0x0000000000087919 */ /* 0x001e220000002100 */
[----:B------:R-:W-:Y:S01]  /*323c0*/  BSSY B1, `(.L_x_3176) ;  /* 0x000000a000017945 */ /* 0x000fe20003800000 */
[----:B------:R-:W-:Y:S02]  /*323d0*/  IMAD.MOV.U32 R12, RZ, RZ, RZ ;  /* 0x000000ffff0c7224 */ /* 0x000fe400078e00ff */
[----:B------:R-:W-:Y:S02]  /*323e0*/  IMAD.MOV.U32 R11, RZ, RZ, 0x1f ;  /* 0x0000001fff0b7424 */ /* 0x000fe400078e00ff */
[----:B------:R-:W-:Y:S01]  /*323f0*/  IMAD.MOV.U32 R15, RZ, RZ, -0x1 ;  /* 0xffffffffff0f7424 */ /* 0x000fe200078e00ff */
[----:B0-----:R-:W-:-:S04]  /*32400*/  SHF.R.U32.HI R8, RZ, 0x5, R8 ;  /* 0x00000005ff087819 */ /* 0x001fc80000011608 */
[----:B------:R-:W-:-:S05]  /*32410*/  LOP3.LUT R8, R8, 0x3, RZ, 0xc0, !PT ;  /* 0x0000000308087812 */ /* 0x000fca00078ec0ff */
[----:B------:R-:W-:-:S07]  /*32420*/  IMAD.MOV.U32 R13, RZ, RZ, R8 ;  /* 0x000000ffff0d7224 */ /* 0x000fce00078e0008 */
[----:B-1----:R-:W-:Y:S05]  /*32430*/  WARPSYNC.COLLECTIVE R15, `(.L_x_3177) ;  /* 0x000000000f087348 */ /* 0x002fea0003c00000 */
[----:B------:R0:W2:Y:S02]  /*32440*/  SHFL.IDX P6, R14, R13, R12, R11 ;  /* 0x0000000c0d0e7389 */ /* 0x0000a400000c000b */
[----:B012---:R-:W-:Y:S01]  /*32450*/  ENDCOLLECTIVE ;  /* 0x000000000000791b */ /* 0x007fe20003800000 */
.L_x_3177:
[----:B------:R-:W-:Y:S05]  /*32460*/  BSYNC B1 ;  /* 0x0000000000017941 */ /* 0x000fea0003800000 */
.L_x_3176:
[----:B------:R-:W-:Y:S05]  /*32470*/  BRA `(.L_x_3178) ;  /* 0xffffff80007c7947 */ /* 0x000fea000383ffff */
.L_x_2973:
[----:B------:R-:W-:Y:S01]  /*32480*/  BSSY B1, `(.L_x_3179) ;  /* 0x0000006000017945 */ /* 0x000fe20003800000 */
[----:B------:R-:W-:-:S07]  /*32490*/  IMAD.MOV.U32 R15, RZ, RZ, -0x1 ;  /* 0xffffffffff0f7424 */ /* 0x000fce00078e00ff */
[----:B012---:R-:W-:Y:S05]  /*324a0*/  WARPSYNC.COLLECTIVE R15, `(.L_x_3180) ;  /* 0x000000000f0c7348 */ /* 0x007fea0003c00000 */
[----:B------:R-:W-:Y:S02]  /*324b0*/  ELECT P6, UR62, PT ;  /* 0x00000000003e782f */ /* 0x000fe400038c0000 */
[----:B------:R-:W-:Y:S01]  /*324c0*/  MOV R14, UR62 ;  /* 0x0000003e000e7c02 */ /* 0x000fe20008000f00 */
[----:B012---:R-:W-:Y:S10]  /*324d0*/  ENDCOLLECTIVE ;  /* 0x000000000000791b */ /* 0x007ff40003800000 */
.L_x_3180:
[----:B------:R-:W-:Y:S05]  /*324e0*/  BSYNC B1 ;  /* 0x0000000000017941 */ /* 0x000fea0003800000 */
.L_x_3179:
[----:B------:R-:W-:Y:S05]  /*324f0*/  BRA `(.L_x_2972) ;  /* 0xffffff8000747947 */ /* 0x000fea000383ffff */
.L_x_2975:
[----:B0-----:R0:W2:Y:S02]  /*32500*/  SYNCS.PHASECHK.TRANS64.TRYWAIT P0, [R22+URZ+0x38820], R7 ;  /* 0x03882007160075a7 */ /* 0x0010a4000800017f */
[----:B--2---:R-:W-:Y:S05]  /*32510*/  @!P0 NANOSLEEP.SYNCS 0x989680 ;  /* 0x009896800000895d */ /* 0x004fea0003900000 */
[----:B------:R-:W2:Y:S02]  /*32520*/  @!P0 SYNCS.PHASECHK.TRANS64 P0, [R22+URZ+0x38820], R7 ;  /* 0x03882007160085a7 */ /* 0x000ea4000800007f */
[----:B--2---:R-:W-:Y:S05]  /*32530*/  @!P0 BRA `(.L_x_2975) ;  /* 0xfffffffc00f08947 */ /* 0x004fea000383ffff */
[----:B------:R-:W-:Y:S05]  /*32540*/  BRA `(.L_x_3181) ;  /* 0xffffff8000847947 */ /* 0x000fea000383ffff */
.L_x_2979:
[----:B-1----:R1:W2:Y:S02]  /*32550*/  SYNCS.PHASECHK.TRANS64.TRYWAIT P0, [R11+URZ+0x388a0], R10 ;  /* 0x0388a00a0b0075a7 */ /* 0x0022a4000800017f */
[----:B--2---:R-:W-:Y:S05]  /*32560*/  @!P0 NANOSLEEP.SYNCS 0x989680 ;  /* 0x009896800000895d */ /* 0x004fea0003900000 */
[----:B------:R-:W2:Y:S02]  /*32570*/  @!P0 SYNCS.PHASECHK.TRANS64 P0, [R11+URZ+0x388a0], R10 ;  /* 0x0388a00a0b0085a7 */ /* 0x000ea4000800007f */
[----:B--2---:R-:W-:Y:S05]  /*32580*/  @!P0 BRA `(.L_x_2979) ;  /* 0xfffffffc00f08947 */ /* 0x004fea000383ffff */
[----:B------:R-:W-:Y:S05]  /*32590*/  BRA `(.L_x_3182) ;  /* 0xffffff80009c7947 */ /* 0x000fea000383ffff */
.L_x_2987:
[----:B0-----:R0:W2:Y:S02]  /*325a0*/  SYNCS.PHASECHK.TRANS64.TRYWAIT P0, [R11+URZ+0x388c0], R10 ;  /* 0x0388c00a0b0075a7 */ /* 0x0010a4000800017f */
[----:B--2---:R-:W-:Y:S05]  /*325b0*/  @!P0 NANOSLEEP.SYNCS 0x989680 ;  /* 0x009896800000895d */ /* 0x004fea0003900000 */
[----:B------:R-:W2:Y:S02]  /*325c0*/  @!P0 SYNCS.PHASECHK.TRANS64 P0, [R11+URZ+0x388c0], R10 ;  /* 0x0388c00a0b0085a7 */ /* 0x000ea4000800007f */
[----:B--2---:R-:W-:Y:S05]  /*325d0*/  @!P0 BRA `(.L_x_2987) ;  /* 0xfffffffc00f08947 */ /* 0x004fea000383ffff */
[----:B------:R-:W-:Y:S05]  /*325e0*/  BRA `(.L_x_3183) ;  /* 0xffffff8400d87947 */ /* 0x000fea000383ffff */
.L_x_2997:
[----:B-1----:R1:W2:Y:S02]  /*325f0*/  SYNCS.PHASECHK.TRANS64.TRYWAIT P1, [R10+URZ+0x388a0], R9 ;  /* 0x0388a0090a0075a7 */ /* 0x0022a4000802017f */
[----:B--2---:R-:W-:Y:S05]  /*32600*/  @!P1 NANOSLEEP.SYNCS 0x989680 ;  /* 0x009896800000995d */ /* 0x004fea0003900000 */
[----:B------:R-:W2:Y:S02]  /*32610*/  @!P1 SYNCS.PHASECHK.TRANS64 P1, [R10+URZ+0x388a0], R9 ;  /* 0x0388a0090a0095a7 */ /* 0x000ea4000802007f */
[----:B--2---:R-:W-:Y:S05]  /*32620*/  @!P1 BRA `(.L_x_2997) ;  /* 0xfffffffc00f09947 */ /* 0x004fea000383ffff */
[----:B------:R-:W-:Y:S05]  /*32630*/  BRA `(.L_x_3184) ;  /* 0xffffff8c00487947 */ /* 0x000fea000383ffff */
.L_x_3005:
[----:B0-----:R0:W2:Y:S02]  /*32640*/  SYNCS.PHASECHK.TRANS64.TRYWAIT P1, [R10+URZ+0x388c0], R9 ;  /* 0x0388c0090a0075a7 */ /* 0x0010a4000802017f */
[----:B--2---:R-:W-:Y:S05]  /*32650*/  @!P1 NANOSLEEP.SYNCS 0x989680 ;  /* 0x009896800000995d */ /* 0x004fea0003900000 */
[----:B------:R-:W2:Y:S02]  /*32660*/  @!P1 SYNCS.PHASECHK.TRANS64 P1, [R10+URZ+0x388c0], R9 ;  /* 0x0388c0090a0095a7 */ /* 0x000ea4000802007f */
[----:B--2---:R-:W-:Y:S05]  /*32670*/  @!P1 BRA `(.L_x_3005) ;  /* 0xfffffffc00f09947 */ /* 0x004fea000383ffff */
[----:B------:R-:W-:Y:S05]  /*32680*/  BRA `(.L_x_3185) ;  /* 0xffffff9000807947 */ /* 0x000fea000383ffff */
.L_x_3021:
        /* <DEDUP_REMOVED lines=11> */
.L_x_3187:
[----:B------:R-:W-:Y:S05]  /*32740*/  BSYNC B0 ;  /* 0x0000000000007941 */ /* 0x000fea0003800000 */
.L_x_3186:
[----:B------:R-:W-:Y:S05]  /*32750*/  BRA `(.L_x_3188) ;  /* 0xffffffa0001c7947 */ /* 0x000fea000383ffff */
.L_x_3024:
[----:B0-----:R0:W1:Y:S02]  /*32760*/  SYNCS.PHASECHK.TRANS64.TRYWAIT P0, [R5+URZ+0x38840], R2 ;  /* 0x03884002050075a7 */ /* 0x001064000800017f */
[----:B-1----:R-:W-:Y:S05]  /*32770*/  @!P0 NANOSLEEP.SYNCS 0x989680 ;  /* 0x009896800000895d */ /* 0x002fea0003900000 */
[----:B------:R-:W1:Y:S02]  /*32780*/  @!P0 SYNCS.PHASECHK.TRANS64 P0, [R5+URZ+0x38840], R2 ;  /* 0x03884002050085a7 */ /* 0x000e64000800007f */
[----:B-1----:R-:W-:Y:S05]  /*32790*/  @!P0 BRA `(.L_x_3024) ;  /* 0xfffffffc00f08947 */ /* 0x002fea000383ffff */
[----:B------:R-:W-:Y:S05]  /*327a0*/  BRA `(.L_x_3189) ;  /* 0xffffffa000787947 */ /* 0x000fea000383ffff */
.L_x_3025:
        /* <DEDUP_REMOVED lines=8> */
.L_x_3191:
[----:B------:R-:W-:Y:S05]  /*32830*/  BSYNC B0 ;  /* 0x0000000000007941 */ /* 0x000fea0003800000 */
.L_x_3190:
        /* <DEDUP_REMOVED lines=13> */
.L_x_3192:
[----:B------:R-:W-:Y:S02]  /*32910*/  IMAD.MOV.U32 R13, RZ, RZ, R6 ;  /* 0x000000ffff0d7224 */ /* 0x000fe400078e0006 */
[----:B------:R-:W-:Y:S02]  /*32920*/  IMAD.MOV.U32 R12, RZ, RZ, 0x1 ;  /* 0x00000001ff0c7424 */ /* 0x000fe400078e00ff */
[----:B------:R-:W-:-:S07]  /*32930*/  IMAD.MOV.U32 R3, RZ, RZ, R14 ;  /* 0x000000ffff037224 */ /* 0x000fce00078e000e */
[----:B------:R-:W-:Y:S05]  /*32940*/  WARPSYNC.COLLECTIVE R15, `(.L_x_3193) ;  /* 0x000000000f087348 */ /* 0x000fea0003c00000 */
[----:B------:R0:W1:Y:S02]  /*32950*/  SHFL.IDX P6, R14, R13, R12, R11 ;  /* 0x0000000c0d0e7389 */ /* 0x00006400000c000b */
[----:B01----:R-:W-:Y:S01]  /*32960*/  ENDCOLLECTIVE ;  /* 0x000000000000791b */ /* 0x003fe20003800000 */
.L_x_3193:
        /* <DEDUP_REMOVED lines=10> */
.L_x_3194:
        /* <DEDUP_REMOVED lines=14> */
.L_x_3195:
        /* <DEDUP_REMOVED lines=16> */
.L_x_3196:
[----:B------:R-:W-:Y:S02]  /*32bf0*/  @P0 IMAD R9, R7, 0x2, R22 ;  /* 0x0000000207090824 */ /* 0x000fe400078e0216 */
[----:B------:R-:W-:Y:S02]  /*32c00*/  IMAD.MOV.U32 R13, RZ, RZ, R6 ;  /* 0x000000ffff0d7224 */ /* 0x000fe400078e0006 */
[----:B------:R-:W-:Y:S02]  /*32c10*/  IMAD.MOV.U32 R12, RZ, RZ, 0x3 ;  /* 0x00000003ff0c7424 */ /* 0x000fe400078e00ff */
[----:B------:R-:W-:-:S07]  /*32c20*/  IMAD.MOV.U32 R2, RZ, RZ, R14 ;  /* 0x000000ffff027224 */ /* 0x000fce00078e000e */
[----:B------:R-:W-:Y:S05]  /*32c30*/  WARPSYNC.COLLECTIVE R15, `(.L_x_3197) ;  /* 0x000000000f087348 */ /* 0x000fea0003c00000 */
[----:B------:R0:W1:Y:S02]  /*32c40*/  SHFL.IDX P6, R14, R13, R12, R11 ;  /* 0x0000000c0d0e7389 */ /* 0x00006400000c000b */
[----:B01----:R-:W-:Y:S01]  /*32c50*/  ENDCOLLECTIVE ;  /* 0x000000000000791b */ /* 0x003fe20003800000 */
.L_x_3197:
        /* <DEDUP_REMOVED lines=15> */
.L_x_3198:
[----:B------:R-:W-:Y:S02]  /*32d50*/  @P0 IMAD R21, R7, 0x2, R22 ;  /* 0x0000000207150824 */ /* 0x000fe400078e0216 */
[----:B------:R-:W-:Y:S02]  /*32d60*/  IMAD.MOV.U32 R13, RZ, RZ, R6 ;  /* 0x000000ffff0d7224 */ /* 0x000fe400078e0006 */
[----:B------:R-:W-:Y:S02]  /*32d70*/  IMAD.MOV.U32 R12, RZ, RZ, 0x4 ;  /* 0x00000004ff0c7424 */ /* 0x000fe400078e00ff */
[----:B------:R-:W-:-:S07]  /*32d80*/  IMAD.MOV.U32 R2, RZ, RZ, R14 ;  /* 0x000000ffff027224 */ /* 0x000fce00078e000e */
[----:B------:R-:W-:Y:S05]  /*32d90*/  WARPSYNC.COLLECTIVE R15, `(.L_x_3199) ;  /* 0x000000000f087348 */ /* 0x000fea0003c00000 */
[----:B------:R0:W1:Y:S02]  /*32da0*/  SHFL.IDX P6, R14, R13, R12, R11 ;  /* 0x0000000c0d0e7389 */ /* 0x00006400000c000b */
[----:B01----:R-:W-:Y:S01]  /*32db0*/  ENDCOLLECTIVE ;  /* 0x000000000000791b */ /* 0x003fe20003800000 */
.L_x_3199:
        /* <DEDUP_REMOVED lines=14> */
.L_x_3200:
[----:B------:R-:W-:Y:S01]  /*32ea0*/  IMAD.MOV.U32 R0, RZ, RZ, R14 ;  /* 0x000000ffff007224 */ /* 0x000fe200078e000e */
[----:B------:R-:W-:Y:S06]  /*32eb0*/  BRA `(.L_x_3201) ;  /* 0xffffff9c00e87947 */ /* 0x000fec000383ffff */
.L_x_3032:
[----:B------:R-:W-:Y:S02]  /*32ec0*/  IMAD.MOV.U32 R13, RZ, RZ, R0 ;  /* 0x000000ffff0d7224 */ /* 0x000fe400078e0000 */
[----:B------:R-:W-:Y:S02]  /*32ed0*/  IMAD.MOV.U32 R12, RZ, RZ, RZ ;  /* 0x000000ffff0c7224 */ /* 0x000fe400078e00ff */
[----:B------:R-:W-:Y:S02]  /*32ee0*/  IMAD.MOV.U32 R11, RZ, RZ, 0x181f ;  /* 0x0000181fff0b7424 */ /* 0x000fe400078e00ff */
[----:B------:R-:W-:Y:S02]  /*32ef0*/  IMAD.MOV.U32 R15, RZ, RZ, -0x1 ;  /* 0xffffffffff0f7424 */ /* 0x000fe400078e00ff */
[----:B-----5:R-:W-:Y:S02]  /*32f00*/  IMAD R5, R9, R7, RZ ;  /* 0x0000000709057224 */ /* 0x020fe400078e02ff */
[----:B------:R-:W-:-:S07]  /*32f10*/  IMAD R17, R17, 0x80, R8 ;  /* 0x0000008011117824 */ /* 0x000fce00078e0208 */
[----:B------:R-:W-:Y:S05]  /*32f20*/  WARPSYNC.COLLECTIVE R15, `(.L_x_3202) ;  /* 0x000000000f087348 */ /* 0x000fea0003c00000 */
[----:B------:R0:W1:Y:S02]  /*32f30*/  SHFL.IDX P6, R14, R13, R12, R11 ;  /* 0x0000000c0d0e7389 */ /* 0x00006400000c000b */
[----:B01----:R-:W-:Y:S01]  /*32f40*/  ENDCOLLECTIVE ;  /* 0x000000000000791b */ /* 0x003fe20003800000 */
.L_x_3202:
[----:B------:R-:W-:Y:S01]  /*32f50*/  ISETP.GE.AND P0, PT, R17, R5, PT ;  /* 0x000000051100720c */ /* 0x000fe20003f06270 */
[----:B------:R-:W-:Y:S02]  /*32f60*/  IMAD.MOV.U32 R13, RZ, RZ, R4 ;  /* 0x000000ffff0d7224 */ /* 0x000fe400078e0004 */
[----:B------:R-:W-:-:S10]  /*32f70*/  IMAD.MOV.U32 R2, RZ, RZ, R14 ;  /* 0x000000ffff027224 */ /* 0x000fd400078e000e */
[----:B------:R-:W-:Y:S05]  /*32f80*/  WARPSYNC.COLLECTIVE R15, `(.L_x_3203) ;  /* 0x000000000f087348 */ /* 0x000fea0003c00000 */
[----:B------:R0:W1:Y:S02]  /*32f90*/  SHFL.IDX P6, R14, R13, R12, R11 ;  /* 0x0000000c0d0e7389 */ /* 0x00006400000c000b */
[----:B01----:R-:W-:Y:S01]  /*32fa0*/  ENDCOLLECTIVE ;  /* 0x000000000000791b */ /* 0x003fe20003800000 */
.L_x_3203:
[----:B------:R-:W-:Y:S02]  /*32fb0*/  IMAD.MOV.U32 R13, RZ, RZ, R0 ;  /* 0x000000ffff0d7224 */ /* 0x000fe400078e0000 */
[----:B------:R-:W-:Y:S02]  /*32fc0*/  IMAD.MOV.U32 R12, RZ, RZ, 0x1 ;  /* 0x00000001ff0c7424 */ /* 0x000fe400078e00ff */
[----:B------:R-:W-:-:S07]  /*32fd0*/  IMAD.MOV.U32 R3, RZ, RZ, R14 ;  /* 0x000000ffff037224 */ /* 0x000fce00078e000e */
[----:B------:R-:W-:Y:S05]  /*32fe0*/  WARPSYNC.COLLECTIVE R15, `(.L_x_3204) ;  /* 0x000000000f087348 */ /* 0x000fea0003c00000 */
[----:B------:R0:W1:Y:S02]  /*32ff0*/  SHFL.IDX P6, R14, R13, R12, R11 ;  /* 0x0000000c0d0e7389 */ /* 0x00006400000c000b */
[----:B01----:R-:W-:Y:S01]  /*33000*/  ENDCOLLECTIVE ;  /* 0x000000000000791b */ /* 0x003fe20003800000 */
.L_x_3204:
        /* <DEDUP_REMOVED lines=17> */
.L_x_3205:
[----:B------:R-:W-:Y:S02]  /*33120*/  IMAD.MOV.U32 R13, RZ, RZ, R0 ;  /* 0x000000ffff0d7224 */ /* 0x000fe400078e0000 */
[----:B------:R-:W-:Y:S02]  /*33130*/  IMAD.MOV.U32 R12, RZ, RZ, 0x2 ;  /* 0x00000002ff0c7424 */ /* 0x000fe400078e00ff */
[----:B------:R-:W-:-:S07]  /*33140*/  IMAD.MOV.U32 R3, RZ, RZ, R14 ;  /* 0x000000ffff037224 */ /* 0x000fce00078e000e */
[----:B------:R-:W-:Y:S05]  /*33150*/  WARPSYNC.COLLECTIVE R15, `(.L_x_3206) ;  /* 0x000000000f087348 */ /* 0x000fea0003c00000 */
[----:B------:R0:W1:Y:S02]  /*33160*/  SHFL.IDX P6, R14, R13, R12, R11 ;  /* 0x0000000c0d0e7389 */ /* 0x00006400000c000b */
[----:B01----:R-:W-:Y:S01]  /*33170*/  ENDCOLLECTIVE ;  /* 0x000000000000791b */ /* 0x003fe20003800000 */
.L_x_3206:
        /* <DEDUP_REMOVED lines=18> */
.L_x_3207:
[----:B------:R-:W-:Y:S02]  /*332a0*/  IMAD.MOV.U32 R13, RZ, RZ, R0 ;  /* 0x000000ffff0d7224 */ /* 0x000fe400078e0000 */
[----:B------:R-:W-:Y:S02]  /*332b0*/  IMAD.MOV.U32 R12, RZ, RZ, 0x3 ;  /* 0x00000003ff0c7424 */ /* 0x000fe400078e00ff */
[----:B------:R-:W-:-:S07]  /*332c0*/  IMAD.MOV.U32 R3, RZ, RZ, R14 ;  /* 0x000000ffff037224 */ /* 0x000fce00078e000e */
[----:B------:R-:W-:Y:S05]  /*332d0*/  WARPSYNC.COLLECTIVE R15, `(.L_x_3208) ;  /* 0x000000000f087348 */ /* 0x000fea0003c00000 */
[----:B------:R0:W1:Y:S02]  /*332e0*/  SHFL.IDX P6, R14, R13, R12, R11 ;  /* 0x0000000c0d0e7389 */ /* 0x00006400000c000b */
[----:B01----:R-:W-:Y:S01]  /*332f0*/  ENDCOLLECTIVE ;  /* 0x000000000000791b */ /* 0x003fe20003800000 */
.L_x_3208:
        /* <DEDUP_REMOVED lines=18> */
.L_x_3209:
[----:B------:R-:W-:Y:S02]  /*33420*/  IMAD.MOV.U32 R13, RZ, RZ, R0 ;  /* 0x000000ffff0d7224 */ /* 0x000fe400078e0000 */
[----:B------:R-:W-:Y:S02]  /*33430*/  IMAD.MOV.U32 R12, RZ, RZ, 0x4 ;  /* 0x00000004ff0c7424 */ /* 0x000fe400078e00ff */
[----:B------:R-:W-:-:S07]  /*33440*/  IMAD.MOV.U32 R3, RZ, RZ, R14 ;  /* 0x000000ffff037224 */ /* 0x000fce00078e000e */
[----:B------:R-:W-:Y:S05]  /*33450*/  WARPSYNC.COLLECTIVE R15, `(.L_x_3210) ;  /* 0x000000000f087348 */ /* 0x000fea0003c00000 */
[----:B------:R0:W1:Y:S02]  /*33460*/  SHFL.IDX P6, R14, R13, R12, R11 ;  /* 0x0000000c0d0e7389 */ /* 0x00006400000c000b */
[----:B01----:R-:W-:Y:S01]  /*33470*/  ENDCOLLECTIVE ;  /* 0x000000000000791b */ /* 0x003fe20003800000 */
.L_x_3210:
        /* <DEDUP_REMOVED lines=18> */
.L_x_3211:
[----:B------:R-:W-:Y:S02]  /*335a0*/  IMAD.MOV.U32 R13, RZ, RZ, R0 ;  /* 0x000000ffff0d7224 */ /* 0x000fe400078e0000 */
[----:B------:R-:W-:Y:S02]  /*335b0*/  IMAD.MOV.U32 R12, RZ, RZ, 0x5 ;  /* 0x00000005ff0c7424 */ /* 0x000fe400078e00ff */
[----:B------:R-:W-:-:S07]  /*335c0*/  IMAD.MOV.U32 R3, RZ, RZ, R14 ;  /* 0x000000ffff037224 */ /* 0x000fce00078e000e */
[----:B------:R-:W-:Y:S05]  /*335d0*/  WARPSYNC.COLLECTIVE R15, `(.L_x_3212) ;  /* 0x000000000f087348 */ /* 0x000fea0003c00000 */
[----:B------:R0:W1:Y:S02]  /*335e0*/  SHFL.IDX P6, R14, R13, R12, R11 ;  /* 0x0000000c0d0e7389 */ /* 0x00006400000c000b */
[----:B01----:R-:W-:Y:S01]  /*335f0*/  ENDCOLLECTIVE ;  /* 0x000000000000791b */ /* 0x003fe20003800000 */
.L_x_3212:
        /* <DEDUP_REMOVED lines=18> */
.L_x_3213:
[----:B------:R-:W-:Y:S02]  /*33720*/  IMAD.MOV.U32 R13, RZ, RZ, R0 ;  /* 0x000000ffff0d7224 */ /* 0x000fe400078e0000 */
[----:B------:R-:W-:Y:S02]  /*33730*/  IMAD.MOV.U32 R12, RZ, RZ, 0x6 ;  /* 0x00000006ff0c7424 */ /* 0x000fe400078e00ff */
[----:B------:R-:W-:-:S07]  /*33740*/  IMAD.MOV.U32 R3, RZ, RZ, R14 ;  /* 0x000000ffff037224 */ /* 0x000fce00078e000e */
[----:B------:R-:W-:Y:S05]  /*33750*/  WARPSYNC.COLLECTIVE R15, `(.L_x_3214) ;  /* 0x000000000f087348 */ /* 0x000fea0003c00000 */
[----:B------:R0:W1:Y:S02]  /*33760*/  SHFL.IDX P6, R14, R13, R12, R11 ;  /* 0x0000000c0d0e7389 */ /* 0x00006400000c000b */
[----:B01----:R-:W-:Y:S01]  /*33770*/  ENDCOLLECTIVE ;  /* 0x000000000000791b */ /* 0x003fe20003800000 */
.L_x_3214:
        /* <DEDUP_REMOVED lines=18> */
.L_x_3215:
[----:B------:R-:W-:Y:S02]  /*338a0*/  IMAD.MOV.U32 R13, RZ, RZ, R0 ;  /* 0x000000ffff0d7224 */ /* 0x000fe400078e0000 */
[----:B------:R-:W-:Y:S02]  /*338b0*/  IMAD.MOV.U32 R12, RZ, RZ, 0x7 ;  /* 0x00000007ff0c7424 */ /* 0x000fe400078e00ff */
[----:B------:R-:W-:-:S07]  /*338c0*/  IMAD.MOV.U32 R3, RZ, RZ, R14 ;  /* 0x000000ffff037224 */ /* 0x000fce00078e000e */
[----:B------:R-:W-:Y:S05]  /*338d0*/  WARPSYNC.COLLECTIVE R15, `(.L_x_3216) ;  /* 0x000000000f087348 */ /* 0x000fea0003c00000 */
[----:B------:R0:W1:Y:S02]  /*338e0*/  SHFL.IDX P6, R14, R13, R12, R11 ;  /* 0x0000000c0d0e7389 */ /* 0x00006400000c000b */
[----:B01----:R-:W-:Y:S01]  /*338f0*/  ENDCOLLECTIVE ;  /* 0x000000000000791b */ /* 0x003fe20003800000 */
.L_x_3216:
[----:B------:R-:W-:-:S05]  /*33900*/  @!P0 LEA R6, P5, R36, R3, 0x1 ;  /* 0x0000000324068211 */ /* 0x000fca00078a08ff */
[----:B------:R-:W-:Y:S02]  /*33910*/  @!P0 IMAD.X R7, RZ, RZ, R2, P5 ;  /* 0x000000ffff078224 */ /* 0x000fe400028e0602 */
[----:B------:R-:W-:Y:S02]  /*33920*/  @!P0 IMAD.MOV.U32 R2, RZ, RZ, R6 ;  /* 0x000000ffff028224 */ /* 0x000fe400078e0006 */
[----:B------:R-:W-:Y:S02]  /*33930*/  @!P0 IMAD.MOV.U32 R3, RZ, RZ, R7 ;  /* 0x000000ffff038224 */ /* 0x000fe400078e0007 */
[----:B------:R-:W-:-:S03]  /*33940*/  IMAD.MOV.U32 R13, RZ, RZ, R4 ;  /* 0x000000ffff0d7224 */ /* 0x000fc600078e0004 */
[----:B------:R-:W-:Y:S01]  /*33950*/  @!PT LDS RZ, [RZ] ;  /* 0x00000000fffff984 */ /* 0x000fe20000000800 */
[----:B------:R-:W-:Y:S01]  /*33960*/  @!PT LDS RZ, [RZ] ;  /* 0x00000000fffff984 */ /* 0x000fe20000000800 */
[----:B------:R-:W-:Y:S01]  /*33970*/  @!PT LDS RZ, [RZ] ;  /* 0x00000000fffff984 */ /* 0x000fe20000000800 */
[----:B------:R0:W-:Y:S04]  /*33980*/  @!P0 LDGSTS.E.BYPASS.LTC128B.128 [R37+0x17400], desc[UR60][R2.64], !P4 ;  /* 0x1740000002258fae */ /* 0x0001e8000e101d7c */
[----:B------:R0:W-:Y:S01]  /*33990*/  @!P0 LDGSTS.E.BYPASS.LTC128B.128 [R37+0x1b400], desc[UR60][R2.64+0x80], !P3 ;  /* 0x1b40008002258fae */ /* 0x0001e2000d901d7c */
[----:B------:R-:W-:-:S03]  /*339a0*/  IMAD.MOV.U32 R6, RZ, RZ, R14 ;  /* 0x000000ffff067224 */ /* 0x000fc600078e000e */
[----:B------:R0:W-:Y:S04]  /*339b0*/  @!P0 LDGSTS.E.BYPASS.LTC128B.128 [R37+0x1f400], desc[UR60][R2.64+0x100], !P2 ;  /* 0x1f40010002258fae */ /* 0x0001e8000d101d7c */
[----:B------:R0:W-:Y:S02]  /*339c0*/  @!P0 LDGSTS.E.BYPASS.LTC128B.128 [R37+0x23400], desc[UR60][R2.64+0x180], !P1 ;  /* 0x2340018002258fae */ /* 0x0001e4000c901d7c */
[----:B0-----:R-:W-:Y:S05]  /*339d0*/  WARPSYNC.COLLECTIVE R15, `(.L_x_3217) ;  /* 0x000000000f087348 */ /* 0x001fea0003c00000 */
[----:B------:R1:W2:Y:S02]  /*339e0*/  SHFL.IDX P6, R14, R13, R12, R11 ;  /* 0x0000000c0d0e7389 */ /* 0x0002a400000c000b */
[----:B012---:R-:W-:Y:S01]  /*339f0*/  ENDCOLLECTIVE ;  /* 0x000000000000791b */ /* 0x007fe20003800000 */
.L_x_3217:
[----:B------:R-:W-:Y:S05]  /*33a00*/  BRA `(.L_x_3218) ;  /* 0xffffffa000647947 */ /* 0x000fea000383ffff */
.L_x_3037:
[----:B0-----:R0:W2:Y:S02]  /*33a10*/  SYNCS.PHASECHK.TRANS64.TRYWAIT P0, [R22+URZ+0x38820], R3 ;  /* 0x03882003160075a7 */ /* 0x0010a4000800017f */
[----:B--2---:R-:W-:Y:S05]  /*33a20*/  @!P0 NANOSLEEP.SYNCS 0x989680 ;  /* 0x009896800000895d */ /* 0x004fea0003900000 */
[----:B------:R-:W2:Y:S02]  /*33a30*/  @!P0 SYNCS.PHASECHK.TRANS64 P0, [R22+URZ+0x38820], R3 ;  /* 0x03882003160085a7 */ /* 0x000ea4000800007f */
[----:B--2---:R-:W-:Y:S05]  /*33a40*/  @!P0 BRA `(.L_x_3037) ;  /* 0xfffffffc00f08947 */ /* 0x004fea000383ffff */
[----:B------:R-:W-:Y:S05]  /*33a50*/  BRA `(.L_x_3219) ;  /* 0xffffffa000d87947 */ /* 0x000fea000383ffff */
.L_x_3042:
[----:B0-----:R0:W1:Y:S02]  /*33a60*/  SYNCS.PHASECHK.TRANS64.TRYWAIT P0, [R6+URZ+0x38840], R3 ;  /* 0x03884003060075a7 */ /* 0x001064000800017f */
[----:B-1----:R-:W-:Y:S05]  /*33a70*/  @!P0 NANOSLEEP.SYNCS 0x989680 ;  /* 0x009896800000895d */ /* 0x002fea0003900000 */
[----:B------:R-:W1:Y:S02]  /*33a80*/  @!P0 SYNCS.PHASECHK.TRANS64 P0, [R6+URZ+0x38840], R3 ;  /* 0x03884003060085a7 */ /* 0x000e64000800007f */
[----:B-1----:R-:W-:Y:S05]  /*33a90*/  @!P0 BRA `(.L_x_3042) ;  /* 0xfffffffc00f08947 */ /* 0x002fea000383ffff */
[----:B------:R-:W-:Y:S05]  /*33aa0*/  BRA `(.L_x_3220) ;  /* 0xffffffa400c47947 */ /* 0x000fea000383ffff */
.L_x_3043:
        /* <DEDUP_REMOVED lines=8> */
.L_x_3222:
[----:B------:R-:W-:Y:S05]  /*33b30*/  BSYNC B1 ;  /* 0x0000000000017941 */ /* 0x000fea0003800000 */
.L_x_3221:
        /* <DEDUP_REMOVED lines=12> */
.L_x_3223:
        /* <DEDUP_REMOVED lines=13> */
.L_x_3224:
        /* <DEDUP_REMOVED lines=14> */
.L_x_3225:
[----:B------:R-:W-:Y:S01]  /*33db0*/  IMAD.MOV.U32 R13, RZ, RZ, R10 ;  /* 0x000000ffff0d7224 */ /* 0x000fe200078e000a */
[----:B------:R-:W-:Y:S01]  /*33dc0*/  MOV R12, 0x2 ;  /* 0x00000002000c7802 */ /* 0x000fe20000000f00 */
[----:B------:R-:W-:-:S07]  /*33dd0*/  IMAD.MOV.U32 R2, RZ, RZ, R14 ;  /* 0x000000ffff027224 */ /* 0x000fce00078e000e */
[----:B------:R-:W-:Y:S05]  /*33de0*/  WARPSYNC.COLLECTIVE R15, `(.L_x_3226) ;  /* 0x000000000f087348 */ /* 0x000fea0003c00000 */
[----:B------:R0:W1:Y:S02]  /*33df0*/  SHFL.IDX P6, R14, R13, R12, R11 ;  /* 0x0000000c0d0e7389 */ /* 0x00006400000c000b */
[----:B01----:R-:W-:Y:S01]  /*33e00*/  ENDCOLLECTIVE ;  /* 0x000000000000791b */ /* 0x003fe20003800000 */
.L_x_3226:
        /* <DEDUP_REMOVED lines=14> */
.L_x_3227:
[----:B------:R-:W-:Y:S02]  /*33ef0*/  IMAD.MOV.U32 R13, RZ, RZ, R10 ;  /* 0x000000ffff0d7224 */ /* 0x000fe400078e000a */
[----:B------:R-:W-:Y:S02]  /*33f00*/  IMAD.MOV.U32 R12, RZ, RZ, 0x3 ;  /* 0x00000003ff0c7424 */ /* 0x000fe400078e00ff */
[----:B------:R-:W-:-:S07]  /*33f10*/  IMAD.MOV.U32 R2, RZ, RZ, R14 ;  /* 0x000000ffff027224 */ /* 0x000fce00078e000e */
[----:B------:R-:W-:Y:S05]  /*33f20*/  WARPSYNC.COLLECTIVE R15, `(.L_x_3228) ;  /* 0x000000000f087348 */ /* 0x000fea0003c00000 */
[----:B------:R0:W1:Y:S02]  /*33f30*/  SHFL.IDX P6, R14, R13, R12, R11 ;  /* 0x0000000c0d0e7389 */ /* 0x00006400000c000b */
[----:B01----:R-:W-:Y:S01]  /*33f40*/  ENDCOLLECTIVE ;  /* 0x000000000000791b */ /* 0x003fe20003800000 */
.L_x_3228:
        /* <DEDUP_REMOVED lines=14> */
.L_x_3229:
[----:B------:R-:W-:Y:S02]  /*34030*/  IMAD.MOV.U32 R13, RZ, RZ, R10 ;  /* 0x000000ffff0d7224 */ /* 0x000fe400078e000a */
[----:B------:R-:W-:Y:S02]  /*34040*/  IMAD.MOV.U32 R12, RZ, RZ, 0x4 ;  /* 0x00000004ff0c7424 */ /* 0x000fe400078e00ff */
[----:B------:R-:W-:-:S07]  /*34050*/  IMAD.MOV.U32 R2, RZ, RZ, R14 ;  /* 0x000000ffff027224 */ /* 0x000fce00078e000e */
[----:B------:R-:W-:Y:S05]  /*34060*/  WARPSYNC.COLLECTIVE R15, `(.L_x_3230) ;  /* 0x000000000f087348 */ /* 0x000fea0003c00000 */
[----:B------:R0:W1:Y:S02]  /*34070*/  SHFL.IDX P6, R14, R13, R12, R11 ;  /* 0x0000000c0d0e7389 */ /* 0x00006400000c000b */
[----:B01----:R-:W-:Y:S01]  /*34080*/  ENDCOLLECTIVE ;  /* 0x000000000000791b */ /* 0x003fe20003800000 */
.L_x_3230:
        /* <DEDUP_REMOVED lines=17> */
.L_x_3231:
[----:B------:R-:W-:Y:S01]  /*341a0*/  IMAD.MOV.U32 R2, RZ, RZ, R14 ;  /* 0x000000ffff027224 */ /* 0x000fe200078e000e */
[----:B------:R-:W-:Y:S06]  /*341b0*/  BRA `(.L_x_3232) ;  /* 0xffffffa400187947 */ /* 0x000fec000383ffff */
.L_x_3048:
[----:B-1----:R1:W2:Y:S02]  /*341c0*/  SYNCS.PHASECHK.TRANS64.TRYWAIT P0, [R6+URZ+0x38860], R2 ;  /* 0x03886002060075a7 */ /* 0x0022a4000800017f */
[----:B--2---:R-:W-:Y:S05]  /*341d0*/  @!P0 NANOSLEEP.SYNCS 0x989680 ;  /* 0x009896800000895d */ /* 0x004fea0003900000 */
[----:B------:R-:W2:Y:S02]  /*341e0*/  @!P0 SYNCS.PHASECHK.TRANS64 P0, [R6+URZ+0x38860], R2 ;  /* 0x03886002060085a7 */ /* 0x000ea4000800007f */
[----:B--2---:R-:W-:Y:S05]  /*341f0*/  @!P0 BRA `(.L_x_3048) ;  /* 0xfffffffc00f08947 */ /* 0x004fea000383ffff */
[----:B------:R-:W-:Y:S05]  /*34200*/  BRA `(.L_x_3233) ;  /* 0xffffffa400907947 */ /* 0x000fea000383ffff */
.L_x_3049:
        /* <DEDUP_REMOVED lines=8> */
.L_x_3235:
[----:B------:R-:W-:Y:S05]  /*34290*/  BSYNC B1 ;  /* 0x0000000000017941 */ /* 0x000fea0003800000 */
.L_x_3234:
        /* <DEDUP_REMOVED lines=9> */
.L_x_3236:
[----:B------:R-:W-:Y:S02]  /*34330*/  IMAD.MOV.U32 R13, RZ, RZ, R25 ;  /* 0x000000ffff0d7224 */ /* 0x000fe400078e0019 */
[----:B------:R-:W-:Y:S02]  /*34340*/  IMAD.MOV.U32 R12, RZ, RZ, 0x1 ;  /* 0x00000001ff0c7424 */ /* 0x000fe400078e00ff */
[----:B------:R-:W-:-:S07]  /*34350*/  IMAD.MOV.U32 R2, RZ, RZ, R14 ;  /* 0x000000ffff027224 */ /* 0x000fce00078e000e */
[----:B------:R-:W-:Y:S05]  /*34360*/  WARPSYNC.COLLECTIVE R15, `(.L_x_3237) ;  /* 0x000000000f087348 */ /* 0x000fea0003c00000 */
[----:B------:R0:W1:Y:S02]  /*34370*/  SHFL.IDX P6, R14, R13, R12, R11 ;  /* 0x0000000c0d0e7389 */ /* 0x00006400000c000b */
[----:B01----:R-:W-:Y:S01]  /*34380*/  ENDCOLLECTIVE ;  /* 0x000000000000791b */ /* 0x003fe20003800000 */
.L_x_3237:
        /* <DEDUP_REMOVED lines=18> */
.L_x_3238:
[----:B------:R-:W-:Y:S02]  /*344b0*/  IMAD.MOV.U32 R13, RZ, RZ, R25 ;  /* 0x000000ffff0d7224 */ /* 0x000fe400078e0019 */
[----:B------:R-:W-:Y:S02]  /*344c0*/  IMAD.MOV.U32 R12, RZ, RZ, 0x2 ;  /* 0x00000002ff0c7424 */ /* 0x000fe400078e00ff */
[----:B------:R-:W-:-:S07]  /*344d0*/  IMAD.MOV.U32 R2, RZ, RZ, R14 ;  /* 0x000000ffff027224 */ /* 0x000fce00078e000e */
[----:B------:R-:W-:Y:S05]  /*344e0*/  WARPSYNC.COLLECTIVE R15, `(.L_x_3239) ;  /* 0x000000000f087348 */ /* 0x000fea0003c00000 */
[----:B------:R0:W1:Y:S02]  /*344f0*/  SHFL.IDX P6, R14, R13, R12, R11 ;  /* 0x0000000c0d0e7389 */ /* 0x00006400000c000b */
[----:B01----:R-:W-:Y:S01]  /*34500*/  ENDCOLLECTIVE ;  /* 0x000000000000791b */ /* 0x003fe20003800000 */
.L_x_3239:
        /* <DEDUP_REMOVED lines=18> */
.L_x_3240:
[----:B------:R-:W-:Y:S02]  /*34630*/  IMAD.MOV.U32 R13, RZ, RZ, R25 ;  /* 0x000000ffff0d7224 */ /* 0x000fe400078e0019 */
[----:B------:R-:W-:Y:S02]  /*34640*/  IMAD.MOV.U32 R12, RZ, RZ, 0x3 ;  /* 0x00000003ff0c7424 */ /* 0x000fe400078e00ff */
[----:B------:R-:W-:-:S07]  /*34650*/  IMAD.MOV.U32 R2, RZ, RZ, R14 ;  /* 0x000000ffff027224 */ /* 0x000fce00078e000e */
[----:B------:R-:W-:Y:S05]  /*34660*/  WARPSYNC.COLLECTIVE R15, `(.L_x_3241) ;  /* 0x000000000f087348 */ /* 0x000fea0003c00000 */
[----:B------:R0:W1:Y:S02]  /*34670*/  SHFL.IDX P6, R14, R13, R12, R11 ;  /* 0x0000000c0d0e7389 */ /* 0x00006400000c000b */
[----:B01----:R-:W-:Y:S01]  /*34680*/  ENDCOLLECTIVE ;  /* 0x000000000000791b */ /* 0x003fe20003800000 */
.L_x_3241:
        /* <DEDUP_REMOVED lines=18> */
.L_x_3242:
[----:B------:R-:W-:Y:S02]  /*347b0*/  IMAD.MOV.U32 R13, RZ, RZ, R25 ;  /* 0x000000ffff0d7224 */ /* 0x000fe400078e0019 */
[----:B------:R-:W-:Y:S02]  /*347c0*/  IMAD.MOV.U32 R12, RZ, RZ, 0x4 ;  /* 0x00000004ff0c7424 */ /* 0x000fe400078e00ff */
[----:B------:R-:W-:-:S07]  /*347d0*/  IMAD.MOV.U32 R2, RZ, RZ, R14 ;  /* 0x000000ffff027224 */ /* 0x000fce00078e000e */
[----:B------:R-:W-:Y:S05]  /*347e0*/  WARPSYNC.COLLECTIVE R15, `(.L_x_3243) ;  /* 0x000000000f087348 */ /* 0x000fea0003c00000 */
[----:B------:R0:W1:Y:S02]  /*347f0*/  SHFL.IDX P6, R14, R13, R12, R11 ;  /* 0x0000000c0d0e7389 */ /* 0x00006400000c000b */
[----:B01----:R-:W-:Y:S01]  /*34800*/  ENDCOLLECTIVE ;  /* 0x000000000000791b */ /* 0x003fe20003800000 */
.L_x_3243:
        /* <DEDUP_REMOVED lines=13> */
.L_x_3244:
        /* <DEDUP_REMOVED lines=10> */
.L_x_3057:
[----:B0-----:R0:W2:Y:S02]  /*34980*/  SYNCS.PHASECHK.TRANS64.TRYWAIT P0, [R4+URZ+0x38860], R3 ;  /* 0x03886003040075a7 */ /* 0x0010a4000800017f */
[----:B--2---:R-:W-:Y:S05]  /*34990*/  @!P0 NANOSLEEP.SYNCS 0x989680 ;  /* 0x009896800000895d */ /* 0x004fea0003900000 */
[----:B------:R-:W2:Y:S02]  /*349a0*/  @!P0 SYNCS.PHASECHK.TRANS64 P0, [R4+URZ+0x38860], R3 ;  /* 0x03886003040085a7 */ /* 0x000ea4000800007f */
[----:B--2---:R-:W-:Y:S05]  /*349b0*/  @!P0 BRA `(.L_x_3057) ;  /* 0xfffffffc00f08947 */ /* 0x004fea000383ffff */
[----:B------:R-:W-:Y:S05]  /*349c0*/  BRA `(.L_x_3246) ;  /* 0xffffffa400d47947 */ /* 0x000fea000383ffff */
.L_x_3058:
        /* <DEDUP_REMOVED lines=8> */
.L_x_3248:
[----:B------:R-:W-:Y:S05]  /*34a50*/  BSYNC B0 ;  /* 0x0000000000007941 */ /* 0x000fea0003800000 */
.L_x_3247:
        /* <DEDUP_REMOVED lines=11> */
.L_x_3249:
[----:B------:R-:W-:Y:S02]  /*34b10*/  ULDC UR4, c[0x0][0x2f4] ;  /* 0x0000bd0000047ab9 */ /* 0x000fe40000000800 */
        /* <DEDUP_REMOVED lines=21> */
.L_x_3250:
        /* <DEDUP_REMOVED lines=11> */
.L_x_3251:
[----:B------:R-:W-:Y:S02]  /*34d20*/  IMAD.MOV.U32 R13, RZ, RZ, R25 ;  /* 0x000000ffff0d7224 */ /* 0x000fe400078e0019 */
[----:B------:R-:W-:Y:S01]  /*34d30*/  IMAD.MOV.U32 R12, RZ, RZ, 0x2 ;  /* 0x00000002ff0c7424 */ /* 0x000fe200078e00ff */
[----:B------:R-:W-:-:S13]  /*34d40*/  IADD3 R2, P4, R14, R8, RZ ;  /* 0x000000080e027210 */ /* 0x000fda0007f9e0ff */
[----:B------:R-:W-:Y:S05]  /*34d50*/  WARPSYNC.COLLECTIVE R15, `(.L_x_3252) ;  /* 0x000000000f087348 */ /* 0x000fea0003c00000 */
[----:B------:R0:W1:Y:S02]  /*34d60*/  SHFL.IDX P6, R14, R13, R12, R11 ;  /* 0x0000000c0d0e7389 */ /* 0x00006400000c000b */
[----:B01----:R-:W-:Y:S01]  /*34d70*/  ENDCOLLECTIVE ;  /* 0x000000000000791b */ /* 0x003fe20003800000 */
.L_x_3252:
        /* <DEDUP_REMOVED lines=12> */
.L_x_3253:
        /* <DEDUP_REMOVED lines=14> */
.L_x_3254:
        /* <DEDUP_REMOVED lines=17> */
.L_x_3255:
[----:B------:R-:W-:Y:S02]  /*35030*/  IMAD.MOV.U32 R13, RZ, RZ, R25 ;  /* 0x000000ffff0d7224 */ /* 0x000fe400078e0019 */
[----:B------:R-:W-:Y:S01]  /*35040*/  IMAD.MOV.U32 R12, RZ, RZ, 0x4 ;  /* 0x00000004ff0c7424 */ /* 0x000fe200078e00ff */
[----:B------:R-:W-:-:S13]  /*35050*/  IADD3 R2, P4, R14, R8, RZ ;  /* 0x000000080e027210 */ /* 0x000fda0007f9e0ff */
[----:B------:R-:W-:Y:S05]  /*35060*/  WARPSYNC.COLLECTIVE R15, `(.L_x_3256) ;  /* 0x000000000f087348 */ /* 0x000fea0003c00000 */
[----:B------:R0:W1:Y:S02]  /*35070*/  SHFL.IDX P6, R14, R13, R12, R11 ;  /* 0x0000000c0d0e7389 */ /* 0x00006400000c000b */
[----:B01----:R-:W-:Y:S01]  /*35080*/  ENDCOLLECTIVE ;  /* 0x000000000000791b */ /* 0x003fe20003800000 */
.L_x_3256:
        /* <DEDUP_REMOVED lines=12> */
.L_x_3257:
        /* <DEDUP_REMOVED lines=9> */
.L_x_3063:
        /* <DEDUP_REMOVED lines=8> */
.L_x_3260:
[----:B------:R-:W-:Y:S05]  /*35260*/  BSYNC B0 ;  /* 0x0000000000007941 */ /* 0x000fea0003800000 */
.L_x_3259:
        /* <DEDUP_REMOVED lines=9> */
.L_x_3261:
        /* <DEDUP_REMOVED lines=18> */
.L_x_3262:
[----:B------:R-:W-:Y:S01]  /*35420*/  IMAD.MOV.U32 R12, RZ, RZ, 0x2 ;  /* 0x00000002ff0c7424 */ /* 0x000fe200078e00ff */
[----:B------:R-:W-:-:S05]  /*35430*/  SEL R14, R14, RZ, P1 ;  /* 0x000000ff0e0e7207 */ /* 0x000fca0000800000 */
[----:B------:R-:W-:-:S04]  /*35440*/  IMAD.IADD R5, R17, 0x1, R14 ;  /* 0x0000000111057824 */ /* 0x000fc800078e020e */
[----:B------:R-:W-:-:S07]  /*35450*/  IMAD.MOV.U32 R13, RZ, RZ, R5 ;  /* 0x000000ffff0d7224 */ /* 0x000fce00078e0005 */
[----:B------:R-:W-:Y:S05]  /*35460*/  WARPSYNC.COLLECTIVE R15, `(.L_x_3263) ;  /* 0x000000000f087348 */ /* 0x000fea0003c00000 */
[----:B------:R0:W1:Y:S02]  /*35470*/  SHFL.UP P6, R14, R13, R12, R11 ;  /* 0x0400000c0d0e7389 */ /* 0x00006400000c000b */
[----:B01----:R-:W-:Y:S01]  /*35480*/  ENDCOLLECTIVE ;  /* 0x000000000000791b */ /* 0x003fe20003800000 */
.L_x_3263:
[----:B------:R-:W-:Y:S01]  /*35490*/  IMAD.MOV.U32 R12, RZ, RZ, 0x4 ;  /* 0x00000004ff0c7424 */ /* 0x000fe200078e00ff */
[----:B------:R-:W-:-:S05]  /*354a0*/  SEL R6, R14, RZ, P2 ;  /* 0x000000ff0e067207 */ /* 0x000fca0001000000 */
[----:B------:R-:W-:-:S04]  /*354b0*/  IMAD.IADD R6, R5, 0x1, R6 ;  /* 0x0000000105067824 */ /* 0x000fc800078e0206 */
[----:B------:R-:W-:-:S07]  /*354c0*/  IMAD.MOV.U32 R13, RZ, RZ, R6 ;  /* 0x000000ffff0d7224 */ /* 0x000fce00078e0006 */
[----:B------:R-:W-:Y:S05]  /*354d0*/  WARPSYNC.COLLECTIVE R15, `(.L_x_3264) ;  /* 0x000000000f087348 */ /* 0x000fea0003c00000 */
[----:B------:R0:W1:Y:S02]  /*354e0*/  SHFL.UP P6, R14, R13, R12, R11 ;  /* 0x0400000c0d0e7389 */ /* 0x00006400000c000b */
[----:B01----:R-:W-:Y:S01]  /*354f0*/  ENDCOLLECTIVE ;  /* 0x000000000000791b */ /* 0x003fe20003800000 */
.L_x_3264:
[----:B------:R-:W-:Y:S01]  /*35500*/  IMAD.MOV.U32 R12, RZ, RZ, 0x8 ;  /* 0x00000008ff0c7424 */ /* 0x000fe200078e00ff */
[----:B------:R-:W-:-:S05]  /*35510*/  SEL R3, R14, RZ, P3 ;  /* 0x000000ff0e037207 */ /* 0x000fca0001800000 */
[----:B------:R-:W-:-:S04]  /*35520*/  IMAD.IADD R2, R6, 0x1, R3 ;  /* 0x0000000106027824 */ /* 0x000fc800078e0203 */
[----:B------:R-:W-:-:S07]  /*35530*/  IMAD.MOV.U32 R13, RZ, RZ, R2 ;  /* 0x000000ffff0d7224 */ /* 0x000fce00078e0002 */
[----:B------:R-:W-:Y:S05]  /*35540*/  WARPSYNC.COLLECTIVE R15, `(.L_x_3265) ;  /* 0x000000000f087348 */ /* 0x000fea0003c00000 */
[----:B------:R0:W1:Y:S02]  /*35550*/  SHFL.UP P6, R14, R13, R12, R11 ;  /* 0x0400000c0d0e7389 */ /* 0x00006400000c000b */
[----:B01----:R-:W-:Y:S01]  /*35560*/  ENDCOLLECTIVE ;  /* 0x000000000000791b */ /* 0x003fe20003800000 */
.L_x_3265:
[----:B------:R-:W-:Y:S01]  /*35570*/  IMAD.MOV.U32 R12, RZ, RZ, 0x10 ;  /* 0x00000010ff0c7424 */ /* 0x000fe200078e00ff */
[----:B------:R-:W-:-:S05]  /*35580*/  SEL R3, R14, RZ, P4 ;  /* 0x000000ff0e037207 */ /* 0x000fca0002000000 */
[----:B------:R-:W-:-:S04]  /*35590*/  IMAD.IADD R3, R2, 0x1, R3 ;  /* 0x0000000102037824 */ /* 0x000fc800078e0203 */
[----:B------:R-:W-:-:S07]  /*355a0*/  IMAD.MOV.U32 R13, RZ, RZ, R3 ;  /* 0x000000ffff0d7224 */ /* 0x000fce00078e0003 */
[----:B------:R-:W-:Y:S05]  /*355b0*/  WARPSYNC.COLLECTIVE R15, `(.L_x_3266) ;  /* 0x000000000f087348 */ /* 0x000fea0003c00000 */
[----:B------:R0:W1:Y:S02]  /*355c0*/  SHFL.UP P6, R14, R13, R12, R11 ;  /* 0x0400000c0d0e7389 */ /* 0x00006400000c000b */
[----:B01----:R-:W-:Y:S01]  /*355d0*/  ENDCOLLECTIVE ;  /* 0x000000000000791b */ /* 0x003fe20003800000 */
.L_x_3266:
        /* <DEDUP_REMOVED lines=8> */
.L_x_3267:
[----:B------:R-:W-:Y:S05]  /*35660*/  BRA `(.L_x_3268) ;  /* 0xffffffa000f87947 */ /* 0x000fea000383ffff */
.L_x_3068:
        /* <DEDUP_REMOVED lines=8> */
.L_x_3270:
[----:B------:R-:W-:Y:S05]  /*356f0*/  BSYNC B0 ;  /* 0x0000000000007941 */ /* 0x000fea0003800000 */
.L_x_3269:
        /* <DEDUP_REMOVED lines=8> */
.L_x_3271:
[----:B------:R-:W-:Y:S01]  /*35780*/  IMAD.MOV.U32 R12, RZ, RZ, 0x4 ;  /* 0x00000004ff0c7424 */ /* 0x000fe200078e00ff */
[----:B------:R-:W-:-:S05]  /*35790*/  SEL R2, R14, RZ, P2 ;  /* 0x000000ff0e027207 */ /* 0x000fca0001000000 */
[----:B------:R-:W-:-:S04]  /*357a0*/  IMAD.IADD R2, R13, 0x1, R2 ;  /* 0x000000010d027824 */ /* 0x000fc800078e0202 */
[----:B------:R-:W-:-:S07]  /*357b0*/  IMAD.MOV.U32 R13, RZ, RZ, R2 ;  /* 0x000000ffff0d7224 */ /* 0x000fce00078e0002 */
[----:B------:R-:W-:Y:S05]  /*357c0*/  WARPSYNC.COLLECTIVE R15, `(.L_x_3272) ;  /* 0x000000000f087348 */ /* 0x000fea0003c00000 */
[----:B------:R0:W1:Y:S02]  /*357d0*/  SHFL.UP P6, R14, R13, R12, R11 ;  /* 0x0400000c0d0e7389 */ /* 0x00006400000c000b */
[----:B01----:R-:W-:Y:S01]  /*357e0*/  ENDCOLLECTIVE ;  /* 0x000000000000791b */ /* 0x003fe20003800000 */
.L_x_3272:
[----:B------:R-:W-:Y:S01]  /*357f0*/  IMAD.MOV.U32 R12, RZ, RZ, 0x8 ;  /* 0x00000008ff0c7424 */ /* 0x000fe200078e00ff */
[----:B------:R-:W-:-:S05]  /*35800*/  SEL R3, R14, RZ, P3 ;  /* 0x000000ff0e037207 */ /* 0x000fca0001800000 */
[----:B------:R-:W-:-:S04]  /*35810*/  IMAD.IADD R3, R2, 0x1, R3 ;  /* 0x0000000102037824 */ /* 0x000fc800078e0203 */
[----:B------:R-:W-:-:S07]  /*35820*/  IMAD.MOV.U32 R13, RZ, RZ, R3 ;  /* 0x000000ffff0d7224 */ /* 0x000fce00078e0003 */
[----:B------:R-:W-:Y:S05]  /*35830*/  WARPSYNC.COLLECTIVE R15, `(.L_x_3273) ;  /* 0x000000000f087348 */ /* 0x000fea0003c00000 */
[----:B------:R0:W1:Y:S02]  /*35840*/  SHFL.UP P6, R14, R13, R12, R11 ;  /* 0x0400000c0d0e7389 */ /* 0x00006400000c000b */
[----:B01----:R-:W-:Y:S01]  /*35850*/  ENDCOLLECTIVE ;  /* 0x000000000000791b */ /* 0x003fe20003800000 */
.L_x_3273:
[----:B------:R-:W-:Y:S01]  /*35860*/  IMAD.MOV.U32 R12, RZ, RZ, 0x10 ;  /* 0x00000010ff0c7424 */ /* 0x000fe200078e00ff */
[----:B------:R-:W-:-:S05]  /*35870*/  SEL R4, R14, RZ, P4 ;  /* 0x000000ff0e047207 */ /* 0x000fca0002000000 */
[----:B------:R-:W-:-:S04]  /*35880*/  IMAD.IADD R4, R3, 0x1, R4 ;  /* 0x0000000103047824 */ /* 0x000fc800078e0204 */
[----:B------:R-:W-:-:S07]  /*35890*/  IMAD.MOV.U32 R13, RZ, RZ, R4 ;  /* 0x000000ffff0d7224 */ /* 0x000fce00078e0004 */
[----:B------:R-:W-:Y:S05]  /*358a0*/  WARPSYNC.COLLECTIVE R15, `(.L_x_3274) ;  /* 0x000000000f087348 */ /* 0x000fea0003c00000 */
[----:B------:R0:W1:Y:S02]  /*358b0*/  SHFL.UP P6, R14, R13, R12, R11 ;  /* 0x0400000c0d0e7389 */ /* 0x00006400000c000b */
[----:B01----:R-:W-:Y:S01]  /*358c0*/  ENDCOLLECTIVE ;  /* 0x000000000000791b */ /* 0x003fe20003800000 */
.L_x_3274:
        /* <DEDUP_REMOVED lines=8> */
.L_x_3275:
[----:B------:R-:W-:Y:S05]  /*35950*/  BRA `(.L_x_3276) ;  /* 0xffffffa000d87947 */ /* 0x000fea000383ffff */
.L_x_3070:
[----:B------:R-:W-:Y:S01]  /*35960*/  BSSY B0, `(.L_x_3277) ;  /* 0x0000006000007945 */ /* 0x000fe20003800000 */
[----:B------:R-:W-:Y:S01]  /*35970*/  PLOP3.LUT P6, PT, P6, PT, PT, 0x8, 0x0 ;  /* 0x000000000000781c */ /* 0x000fe200037ce170 */
[----:B------:R-:W-:-:S12]  /*35980*/  IMAD.MOV.U32 R15, RZ, RZ, -0x1 ;  /* 0xffffffffff0f7424 */ /* 0x000fd800078e00ff */
[----:B01----:R-:W-:Y:S05]  /*35990*/  WARPSYNC.COLLECTIVE R15, `(.L_x_3278) ;  /* 0x000000000f087348 */ /* 0x003fea0003c00000 */
[----:B------:R-:W-:Y:S01]  /*359a0*/  VOTE.ANY R14, PT, P6 ;  /* 0x00000000000e7806 */ /* 0x000fe200030e0100 */
[----:B01----:R-:W-:Y:S06]  /*359b0*/  ENDCOLLECTIVE ;  /* 0x000000000000791b */ /* 0x003fec0003800000 */
.L_x_3278:
[----:B------:R-:W-:Y:S05]  /*359c0*/  BSYNC B0 ;  /* 0x0000000000007941 */ /* 0x000fea0003800000 */
.L_x_3277:
        /* <DEDUP_REMOVED lines=9> */
.L_x_3279:
[----:B------:R-:W-:Y:S01]  /*35a60*/  IMAD.MOV.U32 R17, RZ, RZ, R14 ;  /* 0x000000ffff117224 */ /* 0x000fe200078e000e */
[----:B------:R-:W-:Y:S06]  /*35a70*/  BRA `(.L_x_3280) ;  /* 0xffffffa000c87947 */ /* 0x000fec000383ffff */
.L_x_3072:
[----:B------:R-:W-:Y:S01]  /*35a80*/  BSSY B0, `(.L_x_3281) ;  /* 0x0000007000007945 */ /* 0x000fe20003800000 */
[----:B------:R-:W-:Y:S02]  /*35a90*/  IMAD.MOV.U32 R13, RZ, RZ, R2 ;  /* 0x000000ffff0d7224 */ /* 0x000fe400078e0002 */
[----:B------:R-:W-:Y:S02]  /*35aa0*/  IMAD.MOV.U32 R11, RZ, RZ, 0x1f ;  /* 0x0000001fff0b7424 */ /* 0x000fe400078e00ff */
[----:B------:R-:W-:-:S07]  /*35ab0*/  IMAD.MOV.U32 R15, RZ, RZ, -0x1 ;  /* 0xffffffffff0f7424 */ /* 0x000fce00078e00ff */
[----:B0123--:R-:W-:Y:S05]  /*35ac0*/  WARPSYNC.COLLECTIVE R15, `(.L_x_3282) ;  /* 0x000000000f087348 */ /* 0x00ffea0003c00000 */
[----:B------:R4:W0:Y:S02]  /*35ad0*/  SHFL.IDX P6, R14, R13, R12, R11 ;  /* 0x0000000c0d0e7389 */ /* 0x00082400000c000b */
[----:B01234-:R-:W-:Y:S01]  /*35ae0*/  ENDCOLLECTIVE ;  /* 0x000000000000791b */ /* 0x01ffe20003800000 */
.L_x_3282:
[----:B------:R-:W-:Y:S05]  /*35af0*/  BSYNC B0 ;  /* 0x0000000000007941 */ /* 0x000fea0003800000 */
.L_x_3281:
[----:B------:R-:W-:Y:S05]  /*35b00*/  BRA `(.L_x_3071) ;  /* 0xffffffa000c07947 */ /* 0x000fea000383ffff */
.L_x_3076:
[----:B-1----:R1:W3:Y:S02]  /*35b10*/  SYNCS.PHASECHK.TRANS64.TRYWAIT P0, [R5+URZ+0x38820], R0 ;  /* 0x03882000050075a7 */ /* 0x0022e4000800017f */
[----:B---3--:R-:W-:Y:S05]  /*35b20*/  @!P0 NANOSLEEP.SYNCS 0x989680 ;  /* 0x009896800000895d */ /* 0x008fea0003900000 */
[----:B------:R-:W3:Y:S02]  /*35b30*/  @!P0 SYNCS.PHASECHK.TRANS64 P0, [R5+URZ+0x38820], R0 ;  /* 0x03882000050085a7 */ /* 0x000ee4000800007f */
[----:B---3--:R-:W-:Y:S05]  /*35b40*/  @!P0 BRA `(.L_x_3076) ;  /* 0xfffffffc00f08947 */ /* 0x008fea000383ffff */
[----:B------:R-:W-:Y:S05]  /*35b50*/  BRA `(.L_x_3283) ;  /* 0xffffffa800387947 */ /* 0x000fea000383ffff */
.L_x_3077:
        /* <DEDUP_REMOVED lines=11> */
.L_x_3285:
[----:B------:R-:W-:Y:S05]  /*35c10*/  BSYNC B0 ;  /* 0x0000000000007941 */ /* 0x000fea0003800000 */
.L_x_3284:
[----:B------:R-:W-:Y:S05]  /*35c20*/  BRA `(.L_x_3286) ;  /* 0xffffffa800207947 */ /* 0x000fea000383ffff */
.L_x_3078:
[----:B------:R-:W-:Y:S01]  /*35c30*/  BSSY B0, `(.L_x_3287) ;  /* 0x0000006000007945 */ /* 0x000fe20003800000 */
[----:B------:R-:W-:-:S07]  /*35c40*/  IMAD.MOV.U32 R15, RZ, RZ, -0x1 ;  /* 0xffffffffff0f7424 */ /* 0x000fce00078e00ff */
[----:B012---:R-:W-:Y:S05]  /*35c50*/  WARPSYNC.COLLECTIVE R15, `(.L_x_3288) ;  /* 0x000000000f0c7348 */ /* 0x007fea0003c00000 */
[----:B------:R-:W-:Y:S02]  /*35c60*/  ELECT P6, UR62, PT ;  /* 0x00000000003e782f */ /* 0x000fe400038c0000 */
[----:B------:R-:W-:Y:S01]  /*35c70*/  MOV R14, UR62 ;  /* 0x0000003e000e7c02 */ /* 0x000fe20008000f00 */
[----:B012---:R-:W-:Y:S10]  /*35c80*/  ENDCOLLECTIVE ;  /* 0x000000000000791b */ /* 0x007ff40003800000 */
.L_x_3288:
[----:B------:R-:W-:Y:S05]  /*35c90*/  BSYNC B0 ;  /* 0x0000000000007941 */ /* 0x000fea0003800000 */
.L_x_3287:
[----:B------:R-:W-:Y:S05]  /*35ca0*/  BRA `(.L_x_3289) ;  /* 0xffffffa800147947 */ /* 0x000fea000383ffff */
.L_x_3080:
[----:B-1----:R1:W3:Y:S02]  /*35cb0*/  SYNCS.PHASECHK.TRANS64.TRYWAIT P1, [R3+URZ+0x38840], R2 ;  /* 0x03884002030075a7 */ /* 0x0022e4000802017f */
[----:B---3--:R-:W-:Y:S05]  /*35cc0*/  @!P1 NANOSLEEP.SYNCS 0x989680 ;  /* 0x009896800000995d */ /* 0x008fea0003900000 */
[----:B------:R-:W3:Y:S02]  /*35cd0*/  @!P1 SYNCS.PHASECHK.TRANS64 P1, [R3+URZ+0x38840], R2 ;  /* 0x03884002030095a7 */ /* 0x000ee4000802007f */
[----:B---3--:R-:W-:Y:S05]  /*35ce0*/  @!P1 BRA `(.L_x_3080) ;  /* 0xfffffffc00f09947 */ /* 0x008fea000383ffff */
[----:B------:R-:W-:Y:S05]  /*35cf0*/  BRA `(.L_x_3290) ;  /* 0xffffffa8003c7947 */ /* 0x000fea000383ffff */
.L_x_3082:
[----:B---3--:R3:W4:Y:S02]  /*35d00*/  SYNCS.PHASECHK.TRANS64.TRYWAIT P1, [R27+URZ+0x38840], R0 ;  /* 0x038840001b0075a7 */ /* 0x008724000802017f */
[----:B----4-:R-:W-:Y:S05]  /*35d10*/  @!P1 NANOSLEEP.SYNCS 0x989680 ;  /* 0x009896800000995d */ /* 0x010fea0003900000 */
[----:B------:R-:W4:Y:S02]  /*35d20*/  @!P1 SYNCS.PHASECHK.TRANS64 P1, [R27+URZ+0x38840], R0 ;  /* 0x038840001b0095a7 */ /* 0x000f24000802007f */
[----:B----4-:R-:W-:Y:S05]  /*35d30*/  @!P1 BRA `(.L_x_3082) ;  /* 0xfffffffc00f09947 */ /* 0x010fea000383ffff */
[----:B------:R-:W-:Y:S05]  /*35d40*/  BRA `(.L_x_3291) ;  /* 0xffffffa800487947 */ /* 0x000fea000383ffff */
.L_x_3084:
[----:B----4-:R4:W0:Y:S02]  /*35d50*/  SYNCS.PHASECHK.TRANS64.TRYWAIT P1, [R3+URZ+0x38860], R2 ;  /* 0x03886002030075a7 */ /* 0x010824000802017f */
[----:B0-----:R-:W-:Y:S05]  /*35d60*/  @!P1 NANOSLEEP.SYNCS 0x989680 ;  /* 0x009896800000995d */ /* 0x001fea0003900000 */
[----:B------:R-:W0:Y:S02]  /*35d70*/  @!P1 SYNCS.PHASECHK.TRANS64 P1, [R3+URZ+0x38860], R2 ;  /* 0x03886002030095a7 */ /* 0x000e24000802007f */
[----:B0-----:R-:W-:Y:S05]  /*35d80*/  @!P1 BRA `(.L_x_3084) ;  /* 0xfffffffc00f09947 */ /* 0x001fea000383ffff */
[----:B------:R-:W-:Y:S05]  /*35d90*/  BRA `(.L_x_3292) ;  /* 0xffffffa800447947 */ /* 0x000fea000383ffff */
.L_x_3293:
        /* <DEDUP_REMOVED lines=14> */
.L_x_15833:


//--------------------- .text._ZN7cutlass13device_kernelIN5flash11enable_sm90INS1_16FlashAttnFwdSm90INS1_25CollectiveMainloopFwdSm90ILi2EN4cute5tupleIJNS5_1CILi1EEES8_S8_EEENS6_IJNS7_ILi128EEENS7_ILi96EEENS7_ILi192EEEEEELi192ENS_10bfloat16_tEfNS_4arch4Sm90ELb0ELb0ELb1ELb0ELb1ELb0ELb0ELb1ELb1ELb1ELb0ELb0EEENS1_21CollectiveEpilogueFwdINS6_IJSA_SC_SB_EEES9_SE_SG_Li256ELb0ELb1ELb0ELb0EEENS1_29StaticPersistentTileSchedulerILb0EEEEEEEEEvNT_6ParamsE --------------------------
	.section	.text._ZN7cutlass13device_kernelIN5flash11enable_sm90INS1_16FlashAttnFwdSm90INS1_25CollectiveMainloopFwdSm90ILi2EN4cute5tupleIJNS5_1CILi1EEES8_S8_EEENS6_IJNS7_ILi128EEENS7_ILi96EEENS7_ILi192EEEEEELi192ENS_10bfloat16_tEfNS_4arch4Sm90ELb0ELb0ELb1ELb0ELb1ELb0ELb0ELb1ELb1ELb1ELb0ELb0EEENS1_21CollectiveEpilogueFwdINS6_IJSA_SC_SB_EEES9_SE_SG_Li256ELb0ELb1ELb0ELb0EEENS1_29StaticPersistentTileSchedulerILb0EEEEEEEEEvNT_6ParamsE,"ax",@progbits
	.align	128
.text._ZN7cutlass13device_kernelIN5flash11enable_sm90INS1_16FlashAttnFwdSm90INS1_25CollectiveMainloopFwdSm90ILi2EN4cute5tupleIJNS5_1CILi1EEES8_S8_EEENS6_IJNS7_ILi128EEENS7_ILi96EEENS7_ILi192EEEEEELi192ENS_10bfloat16_tEfNS_4arch4Sm90ELb0ELb0ELb1ELb0ELb1ELb0ELb0ELb1ELb1ELb1ELb0ELb0EEENS1_21CollectiveEpilogueFwdINS6_IJSA_SC_SB_EEES9_SE_SG_Li256ELb0ELb1ELb0ELb0EEENS1_29StaticPersistentTileSchedulerILb0EEEEEEEEEvNT_6ParamsE:
        .type           _ZN7cutlass13device_kernelIN5flash11enable_sm90INS1_16FlashAttnFwdSm90INS1_25CollectiveMainloopFwdSm90ILi2EN4cute5tupleIJNS5_1CILi1EEES8_S8_EEENS6_IJNS7_ILi128EEENS7_ILi96EEENS7_ILi192EEEEEELi192ENS_10bfloat16_tEfNS_4arch4Sm90ELb0ELb0ELb1ELb0ELb1ELb0ELb0ELb1ELb1ELb1ELb0ELb0EEENS1_21CollectiveEpilogueFwdINS6_IJSA_SC_SB_EEES9_SE_SG_Li256ELb0ELb1ELb0ELb0EEENS1_29StaticPersistentTileSchedulerILb0EEEEEEEEEvNT_6ParamsE,@function
        .size           _ZN7cutlass13device_kernelIN5flash11enable_sm90INS1_16FlashAttnFwdSm90INS1_25CollectiveMainloopFwdSm90ILi2EN4cute5tupleIJNS5_1CILi1EEES8_S8_EEENS6_IJNS7_ILi128EEENS7_ILi96EEENS7_ILi192EEEEEELi192ENS_10bfloat16_tEfNS_4arch4Sm90ELb0ELb0ELb1ELb0ELb1ELb0ELb0ELb1ELb1ELb1ELb0ELb0EEENS1_21CollectiveEpilogueFwdINS6_IJSA_SC_SB_EEES9_SE_SG_Li256ELb0ELb1ELb0ELb0EEENS1_29StaticPersistentTileSchedulerILb0EEEEEEEEEvNT_6ParamsE,(.L_x_15834 - _ZN7cutlass13device_kernelIN5flash11enable_sm90INS1_16FlashAttnFwdSm90INS1_25CollectiveMainloopFwdSm90ILi2EN4cute5tupleIJNS5_1CILi1EEES8_S8_EEENS6_IJNS7_ILi128EEENS7_ILi96EEENS7_ILi192EEEEEELi192ENS_10bfloat16_tEfNS_4arch4Sm90ELb0ELb0ELb1ELb0ELb1ELb0ELb0ELb1ELb1ELb1ELb0ELb0EEENS1_21CollectiveEpilogueFwdINS6_IJSA_SC_SB_EEES9_SE_SG_Li256ELb0ELb1ELb0ELb0EEENS1_29StaticPersistentTileSchedulerILb0EEEEEEEEEvNT_6ParamsE)
        .other          _ZN7cutlass13device_kernelIN5flash11enable_sm90INS1_16FlashAttnFwdSm90INS1_25CollectiveMainloopFwdSm90ILi2EN4cute5tupleIJNS5_1CILi1EEES8_S8_EEENS6_IJNS7_ILi128EEENS7_ILi96EEENS7_ILi192EEEEEELi192ENS_10bfloat16_tEfNS_4arch4Sm90ELb0ELb0ELb1ELb0ELb1ELb0ELb0ELb1ELb1ELb1ELb0ELb0EEENS1_21CollectiveEpilogueFwdINS6_IJSA_SC_SB_EEES9_SE_SG_Li256ELb0ELb1ELb0ELb0EEENS1_29StaticPersistentTileSchedulerILb0EEEEEEEEEvNT_6ParamsE,@"STO_CUDA_ENTRY STV_DEFAULT"
_ZN7cutlass13device_kernelIN5flash11enable_sm90INS1_16FlashAttnFwdSm90INS1_25CollectiveMainloopFwdSm90ILi2EN4cute5tupleIJNS5_1CILi1EEES8_S8_EEENS6_IJNS7_ILi128EEENS7_ILi96EEENS7_ILi192EEEEEELi192ENS_10bfloat16_tEfNS_4arch4Sm90ELb0ELb0ELb1ELb0ELb1ELb0ELb0ELb1ELb1ELb1ELb0ELb0EEENS1_21CollectiveEpilogueFwdINS6_IJSA_SC_SB_EEES9_SE_SG_Li256ELb0ELb1ELb0ELb0EEENS1_29StaticPersistentTileSchedulerILb0EEEEEEEEEvNT_6ParamsE:
        /* <DEDUP_REMOVED lines=45> */
.L_x_3294:
        /* <DEDUP_REMOVED lines=22> */
.L_x_3295:
        /* <DEDUP_REMOVED lines=18> */
.L_x_3296:
        /* <DEDUP_REMOVED lines=22> */
.L_x_3297:
        /* <DEDUP_REMOVED lines=23> */
.L_x_3298:
        /* <DEDUP_REMOVED lines=10> */
.L_x_3300:
        /* <DEDUP_REMOVED lines=11> */
[----:B------:R-:W-:Y:S01]  /*0970*/  MOV R11, 0xfffffffe ;  /* 0xfffffffe000b7802 */ /* 0x000fe20000000f00 */
[----:B------:R-:W-:Y:S01]  /*0980*/  IMAD.U32 R22, RZ, RZ, UR4 ;  /* 0x00000004ff167e24 */ /* 0x000fe2000f8e00ff */
[----:B------:R-:W-:Y:S01]  /*0990*/  UMOV UR39, URZ ;  /* 0x0000003f00277c82 */ /* 0x000fe20008000000 */
[----:B------:R-:W-:Y:S01]  /*09a0*/  UMOV UR38, URZ ;  /* 0x0000003f00267c82 */ /* 0x000fe20008000000 */
[----:B------:R-:W-:-:S04]  /*09b0*/  SHF.R.S32.HI R0, RZ, 0x1f, R19 ;  /* 0x0000001fff007819 */ /* 0x000fc80000011413 */
[CC--:B------:R-:W-:Y:S02]  /*09c0*/  LEA.HI R3, R0.reuse, R19.reuse, RZ, 0x7 ;  /* 0x0000001300037211 */ /* 0x0c0fe400078f38ff */
[CC--:B------:R-:W-:Y:S02]  /*09d0*/  LEA.HI R5, R0.reuse, R19.reuse, RZ, 0x5 ;  /* 0x0000001300057211 */ /* 0x0c0fe400078f28ff */
[CC--:B------:R-:W-:Y:S02]  /*09e0*/  LEA.HI R4, R0.reuse, R19.reuse, RZ, 0x4 ;  /* 0x0000001300047211 */ /* 0x0c0fe400078f20ff */
[CC--:B------:R-:W-:Y:S01]  /*09f0*/  LEA.HI R6, R0.reuse, R19.reuse, RZ, 0x2 ;  /* 0x0000001300067211 */ /* 0x0c0fe200078f10ff */
[----:B------:R-:W-:Y:S01]  /*0a00*/  IMAD.SHL.U32 R7, R5, 0x20, RZ ;  /* 0x0000002005077824 */ /* 0x000fe200078e00ff */
[----:B------:R-:W-:Y:S02]  /*0a10*/  LEA.HI R23, R0, R19, RZ, 0x3 ;  /* 0x0000001300177211 */ /* 0x000fe400078f18ff */
[----:B------:R-:W-:-:S02]  /*0a20*/  SHF.R.S32.HI R5, RZ, 0x4, R4 ;  /* 0x00000004ff057819 */ /* 0x000fc40000011404 */
[----:B------:R-:W-:Y:S02]  /*0a30*/  LOP3.LUT R10, R6, 0xfffffffc, RZ, 0xc0, !PT ;  /* 0xfffffffc060a7812 */ /* 0x000fe400078ec0ff */
[C---:B------:R-:W-:Y:S02]  /*0a40*/  LOP3.LUT R6, R4.reuse, 0x3fffff0, RZ, 0xc0, !PT ;  /* 0x03fffff004067812 */ /* 0x040fe400078ec0ff */
[----:B------:R-:W-:Y:S01]  /*0a50*/  LEA.HI R4, R4, R5, RZ, 0x1 ;  /* 0x0000000504047211 */ /* 0x000fe200078f08ff */
[C---:B------:R-:W-:Y:S01]  /*0a60*/  IMAD.IADD R10, R19.reuse, 0x1, -R10 ;  /* 0x00000001130a7824 */ /* 0x040fe200078e0a0a */
[----:B------:R-:W-:Y:S01]  /*0a70*/  SHF.R.S32.HI R196, RZ, 0x7, R3 ;  /* 0x00000007ffc47819 */ /* 0x000fe20000011403 */
[----:B------:R-:W-:Y:S01]  /*0a80*/  IMAD.IADD R6, R19, 0x1, -R6 ;  /* 0x0000000113067824 */ /* 0x000fe200078e0a06 */
[----:B------:R-:W-:Y:S02]  /*0a90*/  LOP3.LUT R4, R4, 0x1ffffffe, RZ, 0xc0, !PT ;  /* 0x1ffffffe04047812 */ /* 0x000fe400078ec0ff */
[----:B------:R-:W-:-:S02]  /*0aa0*/  LOP3.LUT R12, R23, 0xfffffff8, RZ, 0xc0, !PT ;  /* 0xfffffff8170c7812 */ /* 0x000fc400078ec0ff */
[----:B------:R-:W-:Y:S01]  /*0ab0*/  LOP3.LUT R7, R7, 0xfffffc00, RZ, 0xc0, !PT ;  /* 0xfffffc0007077812 */ /* 0x000fe200078ec0ff */
[----:B------:R-:W-:Y:S01]  /*0ac0*/  IMAD.IADD R4, R5, 0x1, -R4 ;  /* 0x0000000105047824 */ /* 0x000fe200078e0a04 */
[----:B------:R-:W-:Y:S02]  /*0ad0*/  LEA.HI R5, R10, R10, RZ, 0x1 ;  /* 0x0000000a0a057211 */ /* 0x000fe400078f08ff */
[----:B------:R-:W-:Y:S01]  /*0ae0*/  SHF.R.S32.HI R23, RZ, 0x3, R23 ;  /* 0x00000003ff177819 */ /* 0x000fe20000011417 */
[----:B------:R-:W-:Y:S01]  /*0af0*/  IMAD R7, R6, 0x40, R7 ;  /* 0x0000004006077824 */ /* 0x000fe200078e0207 */
[----:B------:R-:W-:-:S03]  /*0b00*/  LOP3.LUT R5, R5, 0x1ffffffe, RZ, 0xc0, !PT ;  /* 0x1ffffffe05057812 */ /* 0x000fc600078ec0ff */
[----:B------:R-:W-:Y:S02]  /*0b10*/  IMAD R199, R4, 0x8, R7 ;  /* 0x0000000804c77824 */ /* 0x000fe400078e0207 */
[----:B------:R-:W-:Y:S01]  /*0b20*/  IMAD.IADD R198, R10, 0x1, -R5 ;  /* 0x000000010ac67824 */ /* 0x000fe200078e0a05 */
[----:B--2---:R-:W-:Y:S02]  /*0b30*/  R2UR UR5, R2 ;  /* 0x00000000020572ca */ /* 0x004fe400000e0000 */
[C---:B------:R-:W-:Y:S02]  /*0b40*/  LOP3.LUT R2, R3.reuse, 0xffffff80, RZ, 0xc0, !PT ;  /* 0xffffff8003027812 */ /* 0x040fe400078ec0ff */
[----:B------:R-:W-:Y:S02]  /*0b50*/  LEA.HI R3, R3, R196, RZ, 0x1 ;  /* 0x000000c403037211 */ /* 0x000fe400078f08ff */
[----:B------:R-:W-:Y:S02]  /*0b60*/  IADD3 R193, R19, -R2, RZ ;  /* 0x8000000213c17210 */ /* 0x000fe40007ffe0ff */
[----:B------:R-:W-:-:S02]  /*0b70*/  LOP3.LUT R3, R3, 0x3fffffe, RZ, 0xc0, !PT ;  /* 0x03fffffe03037812 */ /* 0x000fc400078ec0ff */
[----:B------:R-:W-:Y:S02]  /*0b80*/  SHF.R.S32.HI R2, RZ, 0x1f, R193 ;  /* 0x0000001fff027819 */ /* 0x000fe400000114c1 */
[----:B------:R-:W-:Y:S01]  /*0b90*/  IADD3 R19, R19, -R12, RZ ;  /* 0x8000000c13137210 */ /* 0x000fe20007ffe0ff */
[----:B------:R-:W-:Y:S01]  /*0ba0*/  IMAD.IADD R3, R196, 0x1, -R3 ;  /* 0x00000001c4037824 */ /* 0x000fe200078e0a03 */
[CC--:B------:R-:W-:Y:S01]  /*0bb0*/  LEA.HI R0, R2.reuse, R193.reuse, RZ, 0x2 ;  /* 0x000000c102007211 */ /* 0x0c0fe200078f10ff */
[----:B------:R-:W-:Y:S01]  /*0bc0*/  ULOP3.LUT UR4, UR5, 0x1, URZ, 0xfc, !UPT ;  /* 0x0000000105047892 */ /* 0x000fe2000f8efc3f */
[----:B------:R-:W-:Y:S01]  /*0bd0*/  LEA.HI R2, R2, R193, RZ, 0x5 ;  /* 0x000000c102027211 */ /* 0x000fe200078f28ff */
[----:B------:R-:W-:Y:S01]  /*0be0*/  IMAD.SHL.U32 R16, R19, 0x8, RZ ;  /* 0x0000000813107824 */ /* 0x000fe200078e00ff */
[--C-:B------:R-:W-:Y:S02]  /*0bf0*/  SHF.R.S32.HI R8, RZ, 0x2, R0.reuse ;  /* 0x00000002ff087819 */ /* 0x100fe40000011400 */
[----:B------:R-:W-:Y:S01]  /*0c00*/  SHF.R.S32.HI R9, RZ, 0x1f, R0 ;  /* 0x0000001fff097819 */ /* 0x000fe20000011400 */
[C---:B------:R-:W-:Y:S01]  /*0c10*/  VIADD R18, R16.reuse, 0x40 ;  /* 0x0000004010127836 */ /* 0x040fe20000000000 */
[----:B------:R-:W-:Y:S01]  /*0c20*/  SHF.R.S32.HI R2, RZ, 0x5, R2 ;  /* 0x00000005ff027819 */ /* 0x000fe20000011402 */
[----:B------:R-:W-:Y:S01]  /*0c30*/  VIADD R17, R16, 0x80 ;  /* 0x0000008010117836 */ /* 0x000fe20000000000 */
[----:B------:R-:W-:Y:S01]  /*0c40*/  LEA.HI R9, R9, R8, RZ, 0x3 ;  /* 0x0000000809097211 */ /* 0x000fe200078f18ff */
[----:B------:R-:W-:Y:S01]  /*0c50*/  IMAD.U32 R201, RZ, RZ, UR4 ;  /* 0x00000004ffc97e24 */ /* 0x000fe2000f8e00ff */
[----:B------:R-:W-:Y:S01]  /*0c60*/  LOP3.LUT R0, R0, 0x7ffffffc, RZ, 0xc0, !PT ;  /* 0x7ffffffc00007812 */ /* 0x000fe200078ec0ff */
[----:B------:R-:W-:Y:S01]  /*0c70*/  UMOV UR4, URZ ;  /* 0x0000003f00047c82 */ /* 0x000fe20008000000 */
[----:B------:R-:W-:-:S02]  /*0c80*/  LOP3.LUT R9, R9, 0xfffffff8, RZ, 0xc0, !PT ;  /* 0xfffffff809097812 */ /* 0x000fc400078ec0ff */
[----:B------:R-:W-:Y:S01]  /*0c90*/  SHF.R.S32.HI R203, RZ, 0x1f, R18 ;  /* 0x0000001fffcb7819 */ /* 0x000fe20000011412 */
[----:B------:R-:W-:Y:S01]  /*0ca0*/  IMAD.IADD R0, R193, 0x1, -R0 ;  /* 0x00000001c1007824 */ /* 0x000fe200078e0a00 */
[----:B------:R-:W-:Y:S01]  /*0cb0*/  MOV R192, UR4 ;  /* 0x0000000400c07c02 */ /* 0x000fe20008000f00 */
[----:B------:R-:W-:Y:S01]  /*0cc0*/  IMAD.IADD R9, R8, 0x1, -R9 ;  /* 0x0000000108097824 */ /* 0x000fe200078e0a09 */
[----:B------:R-:W-:Y:S01]  /*0cd0*/  SHF.R.S32.HI R202, RZ, 0x1f, R17 ;  /* 0x0000001fffca7819 */ /* 0x000fe20000011411 */
[----:B------:R-:W-:-:S03]  /*0ce0*/  IMAD R200, R0, R11, 0x60 ;  /* 0x0000006000c87424 */ /* 0x000fc600078e020b */
[----:B------:R-:W-:-:S04]  /*0cf0*/  LEA R2, R2, R9, 0x4 ;  /* 0x0000000902027211 */ /* 0x000fc800078e20ff */
[----:B------:R-:W-:-:S05]  /*0d00*/  LEA R197, R3, R2, 0x6 ;  /* 0x0000000203c57211 */ /* 0x000fca00078e30ff */
[----:B------:R-:W-:-:S07]  /*0d10*/  IMAD R198, R198, 0x8, R197 ;  /* 0x00000008c6c67824 */ /* 0x000fce00078e02c5 */
.L_x_3333:
[----:B0-----:R-:W0:Y:S01]  /*0d20*/  SHFL.IDX PT, R0, R196, RZ, 0x1f ;  /* 0x00001fffc4007589 */ /* 0x001e2200000e0000 */
[----:B-1----:R-:W1:Y:S01]  /*0d30*/  S2UR UR5, SR_CgaCtaId ;  /* 0x00000000000579c3 */ /* 0x002e620000008800 */
[----:B------:R-:W-:Y:S01]  /*0d40*/  ULDC.64 UR6, c[0x0][0x418] ;  /* 0x0001060000067ab9 */ /* 0x000fe20000000a00 */
[----:B------:R-:W-:Y:S01]  /*0d50*/  ULDC UR4, c[0x0][0xc38] ;  /* 0x00030e0000047ab9 */ /* 0x000fe20000000800 */
[----:B------:R-:W-:Y:S01]  /*0d60*/  UISETP.NE.U32.AND UP0, UPT, UR6, URZ, UPT ;  /* 0x0000003f0600728c */ /* 0x000fe2000bf05070 */
[----:B------:R-:W-:Y:S01]  /*0d70*/  R2UR UR13, R22 ;  /* 0x00000000160d72ca */ /* 0x000fe200000e0000 */
[----:B------:R-:W-:Y:S02]  /*0d80*/  UISETP.NE.AND UP1, UPT, UR4, 0x1, UPT ;  /* 0x000000010400788c */ /* 0x000fe4000bf25270 */
[----:B------:R-:W-:Y:S01]  /*0d90*/  UISETP.NE.AND.EX UP0, UPT, UR7, URZ, UPT, UP0 ;  /* 0x0000003f0700728c */ /* 0x000fe2000bf05300 */
[----:B------:R-:W-:Y:S01]  /*0da0*/  ULDC UR4, c[0x0][0xc44] ;  /* 0x0003110000047ab9 */ /* 0x000fe20000000800 */
[----:B------:R-:W-:Y:S01]  /*0db0*/  ULDC UR61, c[0x0][0x424] ;  /* 0x00010900003d7ab9 */ /* 0x000fe20000000800 */
[----:B------:R-:W-:Y:S01]  /*0dc0*/  UISETP.NE.AND UP2, UPT, UR4, 0x1, UPT ;  /* 0x000000010400788c */ /* 0x000fe2000bf45270 */
[----:B------:R-:W-:Y:S01]  /*0dd0*/  UMOV UR40, 0x400 ;  /* 0x0000040000287882 */ /* 0x000fe20000000000 */
[----:B------:R-:W-:-:S04]  /*0de0*/  USEL UR61, UR61, 0x1, UP0 ;  /* 0x000000013d3d7887 */ /* 0x000fc80008000000 */
[----:B------:R-:W-:Y:S01]  /*0df0*/  @UP1 ULDC UR4, c[0x0][0xc3c] ;  /* 0x00030f0000041ab9 */ /* 0x000fe20000000800 */
[----:B------:R-:W-:Y:S01]  /*0e00*/  ULDC UR10, c[0x0][0x2f0] ;  /* 0x0000bc00000a7ab9 */ /* 0x000fe20000000800 */
[----:B------:R-:W-:Y:S01]  /*0e10*/  @UP1 ULDC UR12, c[0x0][0xc40] ;  /* 0x00031000000c1ab9 */ /* 0x000fe20000000800 */
[----:B------:R-:W-:Y:S01]  /*0e20*/  UIMAD UR61, UR61, UR10, URZ ;  /* 0x0000000a3d3d72a4 */ /* 0x000fe2000f8e023f */
[----:B------:R-:W-:Y:S01]  /*0e30*/  UMOV UR14, UR13 ;  /* 0x0000000d000e7c82 */ /* 0x000fe20008000000 */
[----:B------:R-:W-:Y:S01]  /*0e40*/  @UP2 ULDC.64 UR8, c[0x0][0xc48] ;  /* 0x0003120000082ab9 */ /* 0x000fe20000000a00 */
[----:B0-----:R-:W-:Y:S01]  /*0e50*/  R2UR UR6, R0 ;  /* 0x00000000000672ca */ /* 0x001fe200000e0000 */
[----:B-1----:R-:W-:Y:S02]  /*0e60*/  ULEA UR40, UR5, UR40, 0x18 ;  /* 0x0000002805287291 */ /* 0x002fe4000f8ec03f */
[----:B------:R-:W-:Y:S02]  /*0e70*/  UIMAD.WIDE.U32 UR4, UR13, UR4, URZ ;  /* 0x000000040d0472a5 */ /* 0x000fe4000f8e003f */
[----:B------:R-:W-:-:S02]  /*0e80*/  UIADD3 UR11, UR40, 0x12400, URZ ;  /* 0x00012400280b7890 */ /* 0x000fc4000fffe03f */
[----:B------:R-:W-:Y:S02]  /*0e90*/  @UP1 USHF.R.U32.HI UR14, URZ, UR12, UR5 ;  /* 0x0000000c3f0e1299 */ /* 0x000fe40008011605 */
[----:B------:R-:W-:Y:S02]  /*0ea0*/  ULOP3.LUT UP0, URZ, UR11, 0x1bf, URZ, 0xc0, !UPT ;  /* 0x000001bf0b3f7892 */ /* 0x000fe4000f80c03f */
[----:B------:R-:W-:Y:S02]  /*0eb0*/  UIMAD.WIDE.U32 UR4, UR14, UR8, URZ ;  /* 0x000000080e0472a5 */ /* 0x000fe4000f8e003f */
[----:B------:R-:W-:Y:S01]  /*0ec0*/  ULEA.HI UR7, UR6, UR6, URZ, 0x1 ;  /* 0x0000000606077291 */ /* 0x000fe2000f8f083f */
[----:B------:R-:W-:Y:S01]  /*0ed0*/  IMAD.U32 R195, RZ, RZ, UR14 ;  /* 0x0000000effc37e24 */ /* 0x000fe2000f8e00ff */
[----:B------:R-:W-:Y:S01]  /*0ee0*/  PLOP3.LUT P0, PT, PT, PT, UP0, 0x80, 0x0 ;  /* 0x000000000000781c */ /* 0x000fe20003f0f008 */
[----:B------:R-:W-:Y:S01]  /*0ef0*/  UMOV UR60, UR14 ;  /* 0x0000000e003c7c82 */ /* 0x000fe20008000000 */
[----:B------:R-:W-:-:S02]  /*0f00*/  ULOP3.LUT UR7, UR7, 0x1e, URZ, 0xc0, !UPT ;  /* 0x0000001e07077892 */ /* 0x000fc4000f8ec03f */
[----:B------:R-:W-:Y:S02]  /*0f10*/  @UP2 USHF.R.U32.HI UR60, URZ, UR9, UR5 ;  /* 0x000000093f3c2299 */ /* 0x000fe40008011605 */
[----:B------:R-:W-:Y:S02]  /*0f20*/  UIADD3 UR7, UR6, -UR7, URZ ;  /* 0x8000000706077290 */ /* 0x000fe4000fffe03f */
[----:B------:R-:W-:Y:S02]  /*0f30*/  UIADD3 UR6, UR61, 0x5f, URZ ;  /* 0x0000005f3d067890 */ /* 0x000fe4000fffe03f */
[----:B------:R-:W-:Y:S02]  /*0f40*/  ULEA UR8, UR7, UR11, 0xd ;  /* 0x0000000b07087291 */ /* 0x000fe4000f8e683f */
[----:B------:R-:W-:Y:S02]  /*0f50*/  UIMAD.WIDE UR6, UR6, 0x2aaaaaab, URZ ;  /* 0x2aaaaaab060678a5 */ /* 0x000fe4000f8e023f */
[----:B------:R-:W-:-:S02]  /*0f60*/  USHF.R.U32.HI UR8, URZ, 0x4, UR8 ;  /* 0x000000043f087899 */ /* 0x000fc40008011608 */
[----:B------:R-:W-:Y:S02]  /*0f70*/  USHF.R.U32.HI UR4, URZ, 0x1f, UR7 ;  /* 0x0000001f3f047899 */ /* 0x000fe40008011607 */
[----:B------:R-:W-:Y:S02]  /*0f80*/  ULOP3.LUT UR41, UR8, 0x3fff, URZ, 0xc0, !UPT ;  /* 0x00003fff08297892 */ /* 0x000fe4000f8ec03f */
[----:B------:R-:W-:-:S03]  /*0f90*/  ULEA.HI.SX32 UR5, UR7, UR4, 0x1c ;  /* 0x0000000407057291 */ /* 0x000fc6000f8fe23f */
[----:B------:R-:W-:Y:S02]  /*0fa0*/  UMOV UR4, UR13 ;  /* 0x0000000d00047c82 */ /* 0x000fe40008000000 */
[----:B------:R-:W-:Y:S01]  /*0fb0*/  IMAD.U32 R194, RZ, RZ, UR4 ;  /* 0x00000004ffc27e24 */ /* 0x000fe2000f8e00ff */
[----:B------:R-:W-:Y:S01]  /*0fc0*/  MOV R120, UR5 ;  /* 0x0000000500787c02 */ /* 0x000fe20008000f00 */
[----:B--234-:R-:W-:Y:S06]  /*0fd0*/  @!P0 BRA `(.L_x_3301) ;  /* 0x0000000000408947 */ /* 0x01cfec0003800000 */
        /* <DEDUP_REMOVED lines=16> */
.L_x_3301:
[----:B------:R-:W-:Y:S02]  /*10e0*/  R2UR UR4, R192 ;  /* 0x00000000c00472ca */ /* 0x000fe400000e0000 */
[----:B------:R-:W-:-:S11]  /*10f0*/  R2UR UR5, R201 ;  /* 0x00000000c90572ca */ /* 0x000fd600000e0000 */
[----:B------:R-:W-:Y:S02]  /*1100*/  ULOP3.LUT UR4, UR4, 0x1, URZ, 0xc0, !UPT ;  /* 0x0000000104047892 */ /* 0x000fe4000f8ec03f */
[----:B------:R-:W-:-:S04]  /*1110*/  IMAD.U32 R2, RZ, RZ, UR5 ;  /* 0x00000005ff027e24 */ /* 0x000fc8000f8e00ff */
[----:B------:R-:W-:Y:S01]  /*1120*/  IMAD.U32 R0, RZ, RZ, UR4 ;  /* 0x00000004ff007e24 */ /* 0x000fe2000f8e00ff */
[----:B------:R-:W-:-:S04]  /*1130*/  ISETP.NE.AND P0, PT, R2, 0x3, PT ;  /* 0x000000030200780c */ /* 0x000fc80003f05270 */
[----:B------:R-:W-:-:S04]  /*1140*/  SHF.L.U32 R0, R0, 0x1f, RZ ;  /* 0x0000001f00007819 */ /* 0x000fc800000006ff */
[----:B------:R-:W0:Y:S02]  /*1150*/  SYNCS.PHASECHK.TRANS64.TRYWAIT P1, [UR40+0x30800], R0 ;  /* 0x03080000ff0075a7 */ /* 0x000e240008020168 */
[----:B0-----:R-:W-:Y:S05]  /*1160*/  @!P1 BRA `(.L_x_3302) ;  /* 0x000000b000a49947 */ /* 0x001fea0003800000 */
.L_x_3383:
[----:B------:R-:W-:Y:S05]  /*1170*/  @!P0 BRA `(.L_x_3303) ;  /* 0x0000000000048947 */ /* 0x000fea0003800000 */
[----:B------:R-:W-:Y:S01]  /*1180*/  BPT.TRAP 0x1 ;  /* 0x000000040000795c */ /* 0x000fe20000300000 */
.L_x_3303:
[----:B0-----:R-:W-:Y:S01]  /*1190*/  IMAD.U32 R3, RZ, RZ, UR39 ;  /* 0x00000027ff037e24 */ /* 0x001fe2000f8e00ff */
[----:B------:R-:W-:-:S04]  /*11a0*/  MOV R0, UR38 ;  /* 0x0000002600007c02 */ /* 0x000fc80008000f00 */
[----:B------:R-:W-:Y:S02]  /*11b0*/  LEA R0, R0, UR40, 0x3 ;  /* 0x0000002800007c11 */ /* 0x000fe4000f8e18ff */
[----:B------:R-:W-:-:S04]  /*11c0*/  SHF.L.U32 R3, R3, 0x1f, RZ ;  /* 0x0000001f03037819 */ /* 0x000fc800000006ff */
[----:B------:R0:W1:Y:S01]  /*11d0*/  SYNCS.PHASECHK.TRANS64.TRYWAIT P1, [R0+URZ+0x30830], R3 ;  /* 0x03083003000075a7 */ /* 0x000062000802017f */
[----:B------:R-:W-:Y:S05]  /*11e0*/  @!P0 BRA `(.L_x_3304) ;  /* 0x0000000000048947 */ /* 0x000fea0003800000 */
[----:B------:R-:W-:Y:S01]  /*11f0*/  BPT.TRAP 0x1 ;  /* 0x000000040000795c */ /* 0x000fe20000300000 */
.L_x_3304:
[----:B------:R-:W-:Y:S01]  /*1200*/  IMAD.MOV.U32 R119, RZ, RZ, RZ ;  /* 0x000000ffff777224 */ /* 0x000fe200078e00ff */
[----:B-1----:R-:W-:Y:S06]  /*1210*/  @P1 BRA `(.L_x_3305) ;  /* 0x0000000000081947 */ /* 0x002fec0003800000 */
[----:B------:R-:W1:Y:S02]  /*1220*/  SYNCS.PHASECHK.TRANS64.TRYWAIT P1, [R0+URZ+0x30830], R3 ;  /* 0x03083003000075a7 */ /* 0x000e64000802017f */
[----:B-1----:R-:W-:Y:S05]  /*1230*/  @!P1 BRA `(.L_x_3306) ;  /* 0x000000b000889947 */ /* 0x002fea0003800000 */
.L_x_3305:
[----:B------:R-:W-:Y:S05]  /*1240*/  WARPSYNC.ALL ;  /* 0x0000000000007948 */ /* 0x000fea0003800000 */
[----:B------:R-:W-:Y:S01]  /*1250*/  UIADD3 UR40, UR40, 0x1e400, URZ ;  /* 0x0001e40028287890 */ /* 0x000fe2000fffe03f */
[----:B------:R-:W-:Y:S01]  /*1260*/  WARPGROUP.ARRIVE ;  /* 0x00000000000079c5 */ /* 0x000fe20000000000 */
[----:B------:R-:W-:Y:S02]  /*1270*/  ULOP3.LUT UR4, UR41, 0x10000, URZ, 0xfc, !UPT ;  /* 0x0001000029047892 */ /* 0x000fe4000f8efc3f */
[----:B------:R-:W-:Y:S01]  /*1280*/  USHF.R.U32.HI UR40, URZ, 0x4, UR40 ;  /* 0x000000043f287899 */ /* 0x000fe20008011628 */
[----:B------:R-:W-:Y:S01]  /*1290*/  UMOV UR13, 0x40000040 ;  /* 0x40000040000d7882 */ /* 0x000fe20000000000 */
[----:B------:R-:W-:-:S02]  /*12a0*/  UMOV UR15, 0x40000040 ;  /* 0x40000040000f7882 */ /* 0x000fc40000000000 */
[----:B------:R-:W-:Y:S01]  /*12b0*/  ULOP3.LUT UR11, UR40, 0x3fff, URZ, 0xc0, !UPT ;  /* 0x00003fff280b7892 */ /* 0x000fe2000f8ec03f */
[----:B------:R-:W-:Y:S01]  /*12c0*/  MOV R9, UR13 ;  /* 0x0000000d00097c02 */ /* 0x000fe20008000f00 */
[----:B------:R-:W-:Y:S01]  /*12d0*/  UMOV UR12, UR4 ;  /* 0x00000004000c7c82 */ /* 0x000fe20008000000 */
[----:B------:R-:W-:Y:S01]  /*12e0*/  UIADD3 UR6, UR4, 0x2, URZ ;  /* 0x0000000204067890 */ /* 0x000fe2000fffe03f */
[----:B------:R-:W-:Y:S01]  /*12f0*/  IMAD.U32 R8, RZ, RZ, UR12 ;  /* 0x0000000cff087e24 */ /* 0x000fe2000f8e00ff */
[----:B------:R-:W-:Y:S02]  /*1300*/  ULOP3.LUT UR11, UR11, 0x10000, URZ, 0xfc, !UPT ;  /* 0x000100000b0b7892 */ /* 0x000fe4000f8efc3f */
[----:B------:R-:W-:Y:S02]  /*1310*/  UIADD3 UR56, UR4, 0x4, URZ ;  /* 0x0000000404387890 */ /* 0x000fe4000fffe03f */
[----:B------:R-:W-:Y:S01]  /*1320*/  UIMAD UR5, UR38, 0x900, UR11 ;  /* 0x00000900260578a4 */ /* 0x000fe2000f8e020b */
[----:B------:R-:W-:Y:S01]  /*1330*/  UMOV UR57, 0x40000040 ;  /* 0x4000004000397882 */ /* 0x000fe20000000000 */
[----:B------:R-:W-:-:S02]  /*1340*/  UMOV UR59, 0x40000040 ;  /* 0x40000040003b7882 */ /* 0x000fc40000000000 */
[----:B------:R-:W-:Y:S02]  /*1350*/  UIADD3 UR7, UR5, 0x2, URZ ;  /* 0x0000000205077890 */ /* 0x000fe4000fffe03f */
[----:B------:R-:W-:Y:S02]  /*1360*/  UIADD3 UR58, UR5, 0x4, URZ ;  /* 0x00000004053a7890 */ /* 0x000fe4000fffe03f */
[----:B------:R-:W-:Y:S01]  /*1370*/  UMOV UR14, UR5 ;  /* 0x00000005000e7c82 */ /* 0x000fe20008000000 */
[----:B------:R-:W-:Y:S01]  /*1380*/  UIADD3 UR52, UR4, 0x6, URZ ;  /* 0x0000000604347890 */ /* 0x000fe2000fffe03f */
[----:B------:R-:W-:Y:S01]  /*1390*/  HGMMA.64x96x16.F32.BF16 R24, gdesc[UR12], RZ, !UPT, gsb0 ;  /* 0x016000000c1879f0 */ /* 0x000fe2000c0018ff */
[----:B------:R-:W-:Y:S01]  /*13a0*/  UMOV UR12, UR6 ;  /* 0x00000006000c7c82 */ /* 0x000fe20008000000 */
[----:B------:R-:W-:Y:S01]  /*13b0*/  UMOV UR13, 0x40000040 ;  /* 0x40000040000d7882 */ /* 0x000fe20000000000 */
[----:B------:R-:W-:Y:S01]  /*13c0*/  UMOV UR14, UR7 ;  /* 0x00000007000e7c82 */ /* 0x000fe20008000000 */
[----:B------:R-:W-:Y:S01]  /*13d0*/  UMOV UR15, 0x40000040 ;  /* 0x40000040000f7882 */ /* 0x000fe20000000000 */
[----:B------:R-:W-:Y:S01]  /*13e0*/  UIADD3 UR54, UR5, 0x6, URZ ;  /* 0x0000000605367890 */ /* 0x000fe2000fffe03f */
[----:B------:R-:W-:Y:S01]  /*13f0*/  IMAD.U32 R6, RZ, RZ, UR12 ;  /* 0x0000000cff067e24 */ /* 0x000fe2000f8e00ff */
[----:B------:R-:W-:Y:S01]  /*1400*/  UMOV UR53, 0x40000040 ;  /* 0x4000004000357882 */ /* 0x000fe20000000000 */
[----:B------:R-:W-:Y:S01]  /*1410*/  UMOV UR55, 0x40000040 ;  /* 0x4000004000377882 */ /* 0x000fe20000000000 */
[----:B------:R-:W-:Y:S01]  /*1420*/  UIADD3 UR48, UR4, 0x400, URZ ;  /* 0x0000040004307890 */ /* 0x000fe2000fffe03f */
[----:B------:R-:W-:Y:S01]  /*1430*/  IMAD.U32 R7, RZ, RZ, UR13 ;  /* 0x0000000dff077e24 */ /* 0x000fe2000f8e00ff */
        /* <DEDUP_REMOVED lines=29> */
[----:B------:R-:W-:Y:S01]  /*1610*/  HGMMA.64x96x16.F32.BF16 R24, gdesc[UR12], R24, gsb0 ;  /* 0x016000000c1879f0 */ /* 0x000fe20008001818 */
[----:B------:R-:W-:Y:S02]  /*1620*/  UIADD3 UR12, UR4, 0x404, URZ ;  /* 0x00000404040c7890 */ /* 0x000fe4000fffe03f */
[----:B------:R-:W-:Y:S01]  /*1630*/  UIADD3 UR14, UR5, 0x304, URZ ;  /* 0x00000304050e7890 */ /* 0x000fe2000fffe03f */
[----:B------:R-:W-:Y:S01]  /*1640*/  UMOV UR13, 0x40000040 ;  /* 0x40000040000d7882 */ /* 0x000fe20000000000 */
[----:B------:R-:W-:Y:S01]  /*1650*/  UMOV UR15, 0x40000040 ;  /* 0x40000040000f7882 */ /* 0x000fe20000000000 */
[----:B------:R-:W-:Y:S02]  /*1660*/  WARPGROUP.DEPBAR.LE gsb0, 0x0 ;  /* 0x00008000000079c5 */ /* 0x000fe40000010000 */
[----:B------:R-:W-:-:S06]  /*1670*/  WARPGROUP.ARRIVE ;  /* 0x00000000000079c5 */ /* 0x000fcc0000000000 */
[----:B------:R-:W-:Y:S03]  /*1680*/  HGMMA.64x96x16.F32.BF16 R24, gdesc[UR56], R24, gsb0 ;  /* 0x01600000381879f0 */ /* 0x000fe60008001818 */
        /* <DEDUP_REMOVED lines=28> */
[----:B------:R-:W-:Y:S05]  /*1850*/  @!P0 BRA `(.L_x_3307) ;  /* 0x0000000000048947 */ /* 0x000fea0003800000 */
[----:B------:R-:W-:Y:S01]  /*1860*/  BPT.TRAP 0x1 ;  /* 0x000000040000795c */ /* 0x000fe20000300000 */
.L_x_3307:
[----:B------:R-:W-:Y:S01]  /*1870*/  R2UR UR5, R120 ;  /* 0x00000000780572ca */ /* 0x000fe200000e0000 */
[----:B------:R-:W-:Y:S01]  /*1880*/  ULDC UR4, c[0x0][0x9d8] ;  /* 0x0002760000047ab9 */ /* 0x000fe20000000800 */
[----:B01----:R-:W-:Y:S02]  /*1890*/  VIADD R3, R200, UR61 ;  /* 0x0000003dc8037c36 */ /* 0x003fe40008000000 */
        /* <DEDUP_REMOVED lines=9> */
[----:B------:R-:W-:Y:S01]  /*1930*/  FMUL.FTZ R36, R36, UR4 ;  /* 0x0000000424247c20 */ /* 0x000fe20008410000 */
[----:B------:R-:W-:Y:S01]  /*1940*/  MOV R4, UR5 ;  /* 0x0000000500047c02 */ /* 0x000fe20008000f00 */
[----:B------:R-:W-:Y:S01]  /*1950*/  FMUL.FTZ R31, R31, UR4 ;  /* 0x000000041f1f7c20 */ /* 0x000fe20008410000 */
[----:B------:R-:W-:Y:S01]  /*1960*/  FMUL.FTZ R37, R37, UR4 ;  /* 0x0000000425257c20 */ /* 0x000fe20008410000 */
[----:B------:R-:W-:Y:S01]  /*1970*/  FMUL.FTZ R30, R30, UR4 ;  /* 0x000000041e1e7c20 */ /* 0x000fe20008410000 */
[----:B------:R-:W0:Y:S01]  /*1980*/  MUFU.TANH R25, R25 ;  /* 0x0000001900197308 */ /* 0x000e220000002400 */
[----:B------:R-:W-:-:S02]  /*1990*/  IMAD R3, R4, -0x60, R3 ;  /* 0xffffffa004037824 */ /* 0x000fc400078e0203 */
[----:B------:R-:W-:Y:S01]  /*19a0*/  FMUL.FTZ R40, R40, UR4 ;  /* 0x0000000428287c20 */ /* 0x000fe20008410000 */
[----:B------:R-:W-:Y:S01]  /*19b0*/  FMUL.FTZ R35, R35, UR4 ;  /* 0x0000000423237c20 */ /* 0x000fe20008410000 */
[----:B------:R-:W-:Y:S01]  /*19c0*/  FMUL.FTZ R41, R41, UR4 ;  /* 0x0000000429297c20 */ /* 0x000fe20008410000 */
[----:B------:R-:W-:Y:S01]  /*19d0*/  FMUL.FTZ R34, R34, UR4 ;  /* 0x0000000422227c20 */ /* 0x000fe20008410000 */
[C---:B------:R-:W-:Y:S01]  /*19e0*/  ISETP.GT.AND P6, PT, R3.reuse, RZ, PT ;  /* 0x000000ff0300720c */ /* 0x040fe20003fc4270 */
[----:B------:R-:W-:Y:S01]  /*19f0*/  FMUL.FTZ R44, R44, UR4 ;  /* 0x000000042c2c7c20 */ /* 0x000fe20008410000 */
[----:B------:R-:W-:Y:S01]  /*1a00*/  MUFU.TANH R28, R28 ;  /* 0x0000001c001c7308 */ /* 0x000fe20000002400 */
[C---:B------:R-:W-:Y:S01]  /*1a10*/  ISETP.GT.AND P5, PT, R3.reuse, 0x1, PT ;  /* 0x000000010300780c */ /* 0x040fe20003fa4270 */
[----:B------:R-:W-:Y:S01]  /*1a20*/  FMUL.FTZ R38, R38, UR4 ;  /* 0x0000000426267c20 */ /* 0x000fe20008410000 */
[----:B------:R-:W-:Y:S01]  /*1a30*/  ISETP.GT.AND P4, PT, R3, 0x8, PT ;  /* 0x000000080300780c */ /* 0x000fe20003f84270 */
[----:B------:R-:W-:Y:S01]  /*1a40*/  FMUL.FTZ R45, R45, UR4 ;  /* 0x000000042d2d7c20 */ /* 0x000fe20008410000 */
[----:B------:R-:W-:Y:S01]  /*1a50*/  ISETP.GT.AND P3, PT, R3, 0x9, PT ;  /* 0x000000090300780c */ /* 0x000fe20003f64270 */
[----:B------:R-:W-:Y:S01]  /*1a60*/  FMUL.FTZ R39, R39, UR4 ;  /* 0x0000000427277c20 */ /* 0x000fe20008410000 */
[----:B------:R-:W-:Y:S01]  /*1a70*/  ISETP.GT.AND P2, PT, R3, 0x10, PT ;  /* 0x000000100300780c */ /* 0x000fe20003f44270 */
[----:B------:R-:W1:Y:S01]  /*1a80*/  MUFU.TANH R29, R29 ;  /* 0x0000001d001d7308 */ /* 0x000e620000002400 */
[----:B0-----:R-:W-:Y:S01]  /*1a90*/  FSEL R10, R25, -INF , P5 ;  /* 0xff800000190a7808 */ /* 0x001fe20002800000 */
[----:B------:R-:W-:Y:S01]  /*1aa0*/  FMUL.FTZ R48, R48, UR4 ;  /* 0x0000000430307c20 */ /* 0x000fe20008410000 */
[----:B------:R-:W-:Y:S01]  /*1ab0*/  ISETP.GT.AND P1, PT, R3, 0x11, PT ;  /* 0x000000110300780c */ /* 0x000fe20003f24270 */
        /* <DEDUP_REMOVED lines=13> */
[----:B-1----:R-:W-:Y:S01]  /*1b90*/  FSEL R29, R29, -INF , P3 ;  /* 0xff8000001d1d7808 */ /* 0x002fe20001800000 */
[----:B------:R-:W-:Y:S01]  /*1ba0*/  FMUL.FTZ R60, R60, UR4 ;  /* 0x000000043c3c7c20 */ /* 0x000fe20008410000 */
[----:B------:R-:W-:Y:S01]  /*1bb0*/  FMUL.FTZ R54, R54, UR4 ;  /* 0x0000000436367c20 */ /* 0x000fe20008410000 */
[----:B------:R-:W-:Y:S01]  /*1bc0*/  FMUL.FTZ R61, R61, UR4 ;  /* 0x000000043d3d7c20 */ /* 0x000fe20008410000 */
[----:B------:R-:W-:Y:S01]  /*1bd0*/  FMUL.FTZ R55, R55, UR4 ;  /* 0x0000000437377c20 */ /* 0x000fe20008410000 */
[----:B------:R-:W-:Y:S01]  /*1be0*/  FMUL.FTZ R64, R64, UR4 ;  /* 0x0000000440407c20 */ /* 0x000fe20008410000 */
[----:B------:R-:W-:Y:S01]  /*1bf0*/  FMUL.FTZ R58, R58, UR4 ;  /* 0x000000043a3a7c20 */ /* 0x000fe20008410000 */
[----:B------:R1:W2:Y:S01]  /*1c00*/  MUFU.TANH R2, R27 ;  /* 0x0000001b00027308 */ /* 0x0002a20000002400 */
[----:B------:R-:W-:Y:S01]  /*1c10*/  FMUL.FTZ R65, R65, UR4 ;  /* 0x0000000441417c20 */ /* 0x000fe20008410000 */
[----:B------:R-:W-:Y:S01]  /*1c20*/  FMUL.FTZ R59, R59, UR4 ;  /* 0x000000043b3b7c20 */ /* 0x000fe20008410000 */
[----:B------:R-:W-:Y:S01]  /*1c30*/  FMUL.FTZ R68, R68, UR4 ;  /* 0x0000000444447c20 */ /* 0x000fe20008410000 */
[----:B------:R-:W-:Y:S01]  /*1c40*/  FMUL.FTZ R69, R69, UR4 ;  /* 0x0000000445457c20 */ /* 0x000fe20008410000 */
[----:B------:R-:W-:Y:S01]  /*1c50*/  FMUL.FTZ R62, R62, UR4 ;  /* 0x000000043e3e7c20 */ /* 0x000fe20008410000 */
[----:B------:R-:W-:Y:S01]  /*1c60*/  ULDC UR5, c[0x0][0x988] ;  /* 0x0002620000057ab9 */ /* 0x000fe20000000800 */
[----:B------:R-:W-:Y:S01]  /*1c70*/  FMUL.FTZ R63, R63, UR4 ;  /* 0x000000043f3f7c20 */ /* 0x000fe20008410000 */
[----:B------:R-:W3:Y:S01]  /*1c80*/  MUFU.TANH R33, R33 ;  /* 0x0000002100217308 */ /* 0x000ee20000002400 */
[----:B-1----:R-:W-:Y:S01]  /*1c90*/  FSEL R27, R24, -INF , P6 ;  /* 0xff800000181b7808 */ /* 0x002fe20003000000 */
[----:B------:R-:W-:Y:S01]  /*1ca0*/  FMUL.FTZ R66, R66, UR4 ;  /* 0x0000000442427c20 */ /* 0x000fe20008410000 */
[----:B0-----:R-:W-:Y:S01]  /*1cb0*/  FSEL R5, R5, -INF , P6 ;  /* 0xff80000005057808 */ /* 0x001fe20003000000 */
[----:B------:R-:W-:Y:S01]  /*1cc0*/  FMUL.FTZ R67, R67, UR4 ;  /* 0x0000000443437c20 */ /* 0x000fe20008410000 */
[----:B------:R-:W-:Y:S01]  /*1cd0*/  FMNMX.FTZ R4, R27, R10, !PT ;  /* 0x0000000a1b047209 */ /* 0x000fe20007810000 */
[----:B------:R-:W-:Y:S01]  /*1ce0*/  FMUL.FTZ R70, R70, UR4 ;  /* 0x0000000446467c20 */ /* 0x000fe20008410000 */
[----:B------:R-:W-:Y:S01]  /*1cf0*/  ISETP.GT.AND P6, PT, R3, 0x18, PT ;  /* 0x000000180300780c */ /* 0x000fe20003fc4270 */
[----:B------:R0:W1:Y:S01]  /*1d00*/  MUFU.TANH R13, R31 ;  /* 0x0000001f000d7308 */ /* 0x0000620000002400 */
[----:B--2---:R-:W-:Y:S01]  /*1d10*/  FSEL R2, R2, -INF , P5 ;  /* 0xff80000002027808 */ /* 0x004fe20002800000 */
[----:B------:R-:W-:Y:S01]  /*1d20*/  FMUL.FTZ R71, R71, UR4 ;  /* 0x0000000447477c20 */ /* 0x000fe20008410000 */
[----:B------:R-:W-:Y:S01]  /*1d30*/  ISETP.GT.AND P5, PT, R3, 0x19, PT ;  /* 0x000000190300780c */ /* 0x000fe20003fa4270 */
[----:B------:R-:W2:Y:S01]  /*1d40*/  S2UR UR6, SR_CgaCtaId ;  /* 0x00000000000679c3 */ /* 0x000ea20000008800 */
[----:B------:R-:W-:Y:S01]  /*1d50*/  P2R R14, PR, RZ, 0x1 ;  /* 0x00000001ff0e7803 */ /* 0x000fe20000000000 */
[----:B------:R-:W-:Y:S01]  /*1d60*/  UISETP.GE.AND UP0, UPT, UR61, 0x61, UPT ;  /* 0x000000613d00788c */ /* 0x000fe2000bf06270 */
[----:B------:R-:W-:Y:S01]  /*1d70*/  R2UR UR4, R0 ;  /* 0x00000000000472ca */ /* 0x000fe200000e0000 */
[----:B------:R-:W4:Y:S01]  /*1d80*/  MUFU.TANH R36, R36 ;  /* 0x0000002400247308 */ /* 0x000f220000002400 */
[----:B0-----:R-:W-:Y:S01]  /*1d90*/  FSEL R31, R28, -INF , P4 ;  /* 0xff8000001c1f7808 */ /* 0x001fe20002000000 */
[--C-:B------:R-:W-:Y:S01]  /*1da0*/  IMAD.MOV.U32 R117, RZ, RZ, R119.reuse ;  /* 0x000000ffff757224 */ /* 0x100fe200078e0077 */
[----:B---3--:R-:W-:Y:S01]  /*1db0*/  FSEL R33, R33, -INF , P1 ;  /* 0xff80000021217808 */ /* 0x008fe20000800000 */
[--C-:B------:R-:W-:Y:S01]  /*1dc0*/  IMAD.MOV.U32 R116, RZ, RZ, R119.reuse ;  /* 0x000000ffff747224 */ /* 0x100fe200078e0077 */
[----:B------:R-:W-:Y:S01]  /*1dd0*/  FMNMX.FTZ R4, R31, R4, !PT ;  /* 0x000000041f047209 */ /* 0x000fe20007810000 */
[--C-:B------:R-:W-:Y:S01]  /*1de0*/  IMAD.MOV.U32 R115, RZ, RZ, R119.reuse ;  /* 0x000000ffff737224 */ /* 0x100fe200078e0077 */
[-C--:B------:R-:W-:Y:S01]  /*1df0*/  MOV R118, R119.reuse ;  /* 0x0000007700767202 */ /* 0x080fe20000000f00 */
[----:B------:R-:W0:Y:S01]  /*1e00*/  MUFU.TANH R11, R30 ;  /* 0x0000001e000b7308 */ /* 0x000e220000002400 */
[----:B------:R-:W-:Y:S01]  /*1e10*/  FMNMX.FTZ R4, R29, R4, !PT ;  /* 0x000000041d047209 */ /* 0x000fe20007810000 */
[--C-:B------:R-:W-:Y:S01]  /*1e20*/  IMAD.MOV.U32 R113, RZ, RZ, R119.reuse ;  /* 0x000000ffff717224 */ /* 0x100fe200078e0077 */
[----:B-1----:R-:W-:Y:S01]  /*1e30*/  FSEL R13, R13, -INF , P3 ;  /* 0xff8000000d0d7808 */ /* 0x002fe20001800000 */
[----:B------:R-:W-:Y:S01]  /*1e40*/  UIADD3 UR4, UR4, 0x30840, URZ ;  /* 0x0003084004047890 */ /* 0x000fe2000fffe03f */
[----:B------:R-:W-:Y:S01]  /*1e50*/  ISETP.GT.AND P3, PT, R3, 0x21, PT ;  /* 0x000000210300780c */ /* 0x000fe20003f64270 */
[--C-:B------:R-:W-:Y:S01]  /*1e60*/  IMAD.MOV.U32 R112, RZ, RZ, R119.reuse ;  /* 0x000000ffff707224 */ /* 0x100fe200078e0077 */
[-C--:B------:R-:W-:Y:S01]  /*1e70*/  MOV R114, R119.reuse ;  /* 0x0000007700727202 */ /* 0x080fe20000000f00 */
[----:B------:R-:W1:Y:S01]  /*1e80*/  MUFU.TANH R37, R37 ;  /* 0x0000002500257308 */ /* 0x000e620000002400 */
[----:B----4-:R-:W-:Y:S01]  /*1e90*/  FSEL R73, R36, -INF , P6 ;  /* 0xff80000024497808 */ /* 0x010fe20003000000 */
[--C-:B------:R-:W-:Y:S01]  /*1ea0*/  IMAD.MOV.U32 R111, RZ, RZ, R119.reuse ;  /* 0x000000ffff6f7224 */ /* 0x100fe200078e0077 */
[-C--:B------:R-:W-:Y:S01]  /*1eb0*/  MOV R110, R119.reuse ;  /* 0x00000077006e7202 */ /* 0x080fe20000000f00 */
[----:B--2---:R-:W-:Y:S01]  /*1ec0*/  UPRMT UR4, UR6, 0x654, UR4 ;  /* 0x0000065406047896 */ /* 0x004fe20008000004 */
[--C-:B------:R-:W-:Y:S01]  /*1ed0*/  IMAD.MOV.U32 R109, RZ, RZ, R119.reuse ;  /* 0x000000ffff6d7224 */ /* 0x100fe200078e0077 */
[-C--:B------:R-:W-:Y:S01]  /*1ee0*/  MOV R107, R119.reuse ;  /* 0x00000077006b7202 */ /* 0x080fe20000000f00 */
[--C-:B------:R-:W-:Y:S01]  /*1ef0*/  IMAD.MOV.U32 R108, RZ, RZ, R119.reuse ;  /* 0x000000ffff6c7224 */ /* 0x100fe200078e0077 */
[----:B------:R2:W3:Y:S01]  /*1f00*/  MUFU.TANH R21, R35 ;  /* 0x0000002300157308 */ /* 0x0004e20000002400 */
[----:B0-----:R-:W-:Y:S01]  /*1f10*/  FSEL R11, R11, -INF , P4 ;  /* 0xff8000000b0b7808 */ /* 0x001fe20002000000 */
[--C-:B------:R-:W-:Y:S01]  /*1f20*/  IMAD.MOV.U32 R106, RZ, RZ, R119.reuse ;  /* 0x000000ffff6a7224 */ /* 0x100fe200078e0077 */
[----:B------:R-:W-:Y:S01]  /*1f30*/  ISETP.GT.AND P4, PT, R3, 0x20, PT ;  /* 0x000000200300780c */ /* 0x000fe20003f84270 */
[--C-:B------:R-:W-:Y:S01]  /*1f40*/  IMAD.MOV.U32 R105, RZ, RZ, R119.reuse ;  /* 0x000000ffff697224 */ /* 0x100fe200078e0077 */
[----:B------:R-:W-:Y:S01]  /*1f50*/  SYNCS.ARRIVE.TRANS64.RED.A1T0 RZ, [UR4], RZ ;  /* 0x000000ffffff79a7 */ /* 0x000fe20008100404 */
[-C--:B------:R-:W-:Y:S01]  /*1f60*/  MOV R104, R119.reuse ;  /* 0x0000007700687202 */ /* 0x080fe20000000f00 */
[--C-:B------:R-:W-:Y:S01]  /*1f70*/  IMAD.MOV.U32 R102, RZ, RZ, R119.reuse ;  /* 0x000000ffff667224 */ /* 0x100fe200078e0077 */
[----:B------:R-:W0:Y:S01]  /*1f80*/  MUFU.TANH R40, R40 ;  /* 0x0000002800287308 */ /* 0x000e220000002400 */
[----:B--2---:R-:W-:Y:S01]  /*1f90*/  FSEL R35, R32, -INF , P2 ;  /* 0xff80000020237808 */ /* 0x004fe20001000000 */
[--C-:B------:R-:W-:Y:S01]  /*1fa0*/  IMAD.MOV.U32 R100, RZ, RZ, R119.reuse ;  /* 0x000000ffff647224 */ /* 0x100fe200078e0077 */
[----:B-1----:R-:W-:Y:S01]  /*1fb0*/  FSEL R75, R37, -INF , P5 ;  /* 0xff800000254b7808 */ /* 0x002fe20002800000 */
[--C-:B------:R-:W-:Y:S01]  /*1fc0*/  IMAD.MOV.U32 R96, RZ, RZ, R119.reuse ;  /* 0x000000ffff607224 */ /* 0x100fe200078e0077 */
[----:B------:R-:W-:Y:S01]  /*1fd0*/  FMNMX.FTZ R4, R35, R4, !PT ;  /* 0x0000000423047209 */ /* 0x000fe20007810000 */
[--C-:B------:R-:W-:Y:S01]  /*1fe0*/  IMAD.MOV.U32 R94, RZ, RZ, R119.reuse ;  /* 0x000000ffff5e7224 */ /* 0x100fe200078e0077 */
[-C--:B------:R-:W-:Y:S01]  /*1ff0*/  MOV R98, R119.reuse ;  /* 0x0000007700627202 */ /* 0x080fe20000000f00 */
[----:B------:R-:W1:Y:S01]  /*2000*/  MUFU.TANH R15, R34 ;  /* 0x00000022000f7308 */ /* 0x000e620000002400 */
[----:B------:R-:W-:Y:S01]  /*2010*/  FMNMX.FTZ R4, R33, R4, !PT ;  /* 0x0000000421047209 */ /* 0x000fe20007810000 */
[--C-:B------:R-:W-:Y:S01]  /*2020*/  IMAD.MOV.U32 R90, RZ, RZ, R119.reuse ;  /* 0x000000ffff5a7224 */ /* 0x100fe200078e0077 */
[----:B---3--:R-:W-:Y:S01]  /*2030*/  FSEL R21, R21, -INF , P1 ;  /* 0xff80000015157808 */ /* 0x008fe20000800000 */
[--C-:B------:R-:W-:Y:S01]  /*2040*/  IMAD.MOV.U32 R88, RZ, RZ, R119.reuse ;  /* 0x000000ffff587224 */ /* 0x100fe200078e0077 */
[----:B------:R-:W-:Y:S01]  /*2050*/  FMNMX.FTZ R4, R73, R4, !PT ;  /* 0x0000000449047209 */ /* 0x000fe20007810000 */
[--C-:B------:R-:W-:Y:S01]  /*2060*/  IMAD.MOV.U32 R84, RZ, RZ, R119.reuse ;  /* 0x000000ffff547224 */ /* 0x100fe200078e0077 */
[----:B------:R-:W-:Y:S01]  /*2070*/  ISETP.GT.AND P1, PT, R3, 0x29, PT ;  /* 0x000000290300780c */ /* 0x000fe20003f24270 */
[----:B------:R-:W2:Y:S01]  /*2080*/  MUFU.TANH R41, R41 ;  /* 0x0000002900297308 */ /* 0x000ea20000002400 */
[----:B0-----:R-:W-:Y:S01]  /*2090*/  FSEL R77, R40, -INF , P4 ;  /* 0xff800000284d7808 */ /* 0x001fe20002000000 */
[--C-:B------:R-:W-:Y:S01]  /*20a0*/  IMAD.MOV.U32 R82, RZ, RZ, R119.reuse ;  /* 0x000000ffff527224 */ /* 0x100fe200078e0077 */
[----:B------:R-:W-:Y:S01]  /*20b0*/  FMNMX.FTZ R4, R75, R4, !PT ;  /* 0x000000044b047209 */ /* 0x000fe20007810000 */
[--C-:B------:R-:W-:Y:S01]  /*20c0*/  IMAD.MOV.U32 R78, RZ, RZ, R119.reuse ;  /* 0x000000ffff4e7224 */ /* 0x100fe200078e0077 */
[----:B------:R-:W-:Y:S01]  /*20d0*/  MOV R92, R119 ;  /* 0x00000077005c7202 */ /* 0x000fe20000000f00 */
[--C-:B------:R-:W-:Y:S01]  /*20e0*/  IMAD.MOV.U32 R76, RZ, RZ, R119.reuse ;  /* 0x000000ffff4c7224 */ /* 0x100fe200078e0077 */
[----:B------:R-:W-:Y:S01]  /*20f0*/  FMNMX.FTZ R4, R77, R4, !PT ;  /* 0x000000044d047209 */ /* 0x000fe20007810000 */
[----:B------:R-:W0:Y:S01]  /*2100*/  MUFU.TANH R44, R44 ;  /* 0x0000002c002c7308 */ /* 0x000e220000002400 */
[----:B-1----:R-:W-:Y:S01]  /*2110*/  FSEL R15, R15, -INF , P2 ;  /* 0xff8000000f0f7808 */ /* 0x002fe20001000000 */
[----:B------:R-:W-:Y:S01]  /*2120*/  IMAD.MOV.U32 R72, RZ, RZ, R119 ;  /* 0x000000ffff487224 */ /* 0x000fe200078e0077 */
[----:B------:R-:W-:-:S02]  /*2130*/  ISETP.GT.AND P2, PT, R3, 0x28, PT ;  /* 0x000000280300780c */ /* 0x000fc40003f44270 */
[-C--:B------:R-:W-:Y:S02]  /*2140*/  MOV R86, R119.reuse ;  /* 0x0000007700567202 */ /* 0x080fe40000000f00 */
[-C--:B------:R-:W-:Y:S01]  /*2150*/  MOV R80, R119.reuse ;  /* 0x0000007700507202 */ /* 0x080fe20000000f00 */
[----:B------:R-:W1:Y:S01]  /*2160*/  MUFU.TANH R38, R38 ;  /* 0x0000002600267308 */ /* 0x000e620000002400 */
[----:B--2---:R-:W-:Y:S02]  /*2170*/  FSEL R79, R41, -INF , P3 ;  /* 0xff800000294f7808 */ /* 0x004fe40001800000 */
[----:B------:R-:W-:Y:S02]  /*2180*/  MOV R74, R119 ;  /* 0x00000077004a7202 */ /* 0x000fe40000000f00 */
[----:B------:R-:W-:-:S03]  /*2190*/  FMNMX.FTZ R4, R79, R4, !PT ;  /* 0x000000044f047209 */ /* 0x000fc60007810000 */
[----:B------:R-:W2:Y:S01]  /*21a0*/  MUFU.TANH R45, R45 ;  /* 0x0000002d002d7308 */ /* 0x000ea20000002400 */
[----:B0-----:R-:W-:Y:S02]  /*21b0*/  FSEL R81, R44, -INF , P2 ;  /* 0xff8000002c517808 */ /* 0x001fe40001000000 */
[----:B------:R-:W-:Y:S02]  /*21c0*/  MOV R44, R119 ;  /* 0x00000077002c7202 */ /* 0x000fe40000000f00 */
        /* <DEDUP_REMOVED lines=8> */
[----:B0-----:R-:W-:Y:S02]  /*2250*/  FSEL R39, R39, -INF , P5 ;  /* 0xff80000027277808 */ /* 0x001fe40002800000 */
[----:B------:R-:W-:-:S05]  /*2260*/  ISETP.GT.AND P5, PT, R3, 0x31, PT ;  /* 0x000000310300780c */ /* 0x000fca0003fa4270 */
[----:B------:R-:W0:Y:S01]  /*2270*/  MUFU.TANH R49, R49 ;  /* 0x0000003100317308 */ /* 0x000e220000002400 */
[----:B-1----:R-:W-:Y:S01]  /*2280*/  FSEL R85, R48, -INF , P6 ;  /* 0xff80000030557808 */ /* 0x002fe20003000000 */
[----:B------:R-:W-:-:S03]  /*2290*/  IMAD.MOV.U32 R48, RZ, RZ, R119 ;  /* 0x000000ffff307224 */ /* 0x000fc600078e0077 */
[----:B------:R-:W-:-:S03]  /*22a0*/  FMNMX.FTZ R4, R85, R4, !PT ;  /* 0x0000000455047209 */ /* 0x000fc60007810000 */
[----:B------:R-:W1:Y:S01]  /*22b0*/  MUFU.TANH R43, R43 ;  /* 0x0000002b002b7308 */ /* 0x000e620000002400 */
[----:B--2---:R-:W-:Y:S01]  /*22c0*/  FSEL R41, R42, -INF , P4 ;  /* 0xff8000002a297808 */ /* 0x004fe20002000000 */
[----:B------:R-:W-:Y:S01]  /*22d0*/  IMAD.MOV.U32 R42, RZ, RZ, R119 ;  /* 0x000000ffff2a7224 */ /* 0x000fe200078e0077 */
        /* <DEDUP_REMOVED lines=8> */
[----:B--2---:R-:W-:Y:S01]  /*2360*/  FSEL R89, R52, -INF , P4 ;  /* 0xff80000034597808 */ /* 0x004fe20002000000 */
[----:B------:R-:W-:-:S03]  /*2370*/  IMAD.MOV.U32 R52, RZ, RZ, R119 ;  /* 0x000000ffff347224 */ /* 0x000fc600078e0077 */
[----:B------:R-:W-:-:S03]  /*2380*/  FMNMX.FTZ R4, R89, R4, !PT ;  /* 0x0000000459047209 */ /* 0x000fc60007810000 */
[----:B------:R-:W2:Y:S01]  /*2390*/  MUFU.TANH R47, R47 ;  /* 0x0000002f002f7308 */ /* 0x000ea20000002400 */
[----:B0-----:R-:W-:Y:S01]  /*23a0*/  FSEL R45, R46, -INF , P2 ;  /* 0xff8000002e2d7808 */ /* 0x001fe20001000000 */
[----:B------:R-:W-:Y:S01]  /*23b0*/  IMAD.MOV.U32 R46, RZ, RZ, R119 ;  /* 0x000000ffff2e7224 */ /* 0x000fe200078e0077 */
[----:B------:R-:W-:-:S05]  /*23c0*/  ISETP.GT.AND P2, PT, R3, 0x40, PT ;  /* 0x000000400300780c */ /* 0x000fca0003f44270 */
[----:B------:R-:W0:Y:S01]  /*23d0*/  MUFU.TANH R56, R56 ;  /* 0x0000003800387308 */ /* 0x000e220000002400 */
[----:B-1----:R-:W-:-:S04]  /*23e0*/  FSEL R91, R53, -INF , P3 ;  /* 0xff800000355b7808 */ /* 0x002fc80001800000 */
[----:B------:R-:W-:-:S03]  /*23f0*/  FMNMX.FTZ R4, R91, R4, !PT ;  /* 0x000000045b047209 */ /* 0x000fc60007810000 */
[----:B------:R-:W1:Y:S01]  /*2400*/  MUFU.TANH R50, R50 ;  /* 0x0000003200327308 */ /* 0x000e620000002400 */
[----:B--2---:R-:W-:Y:S02]  /*2410*/  FSEL R47, R47, -INF , P1 ;  /* 0xff8000002f2f7808 */ /* 0x004fe40000800000 */
[----:B------:R-:W-:-:S05]  /*2420*/  ISETP.GT.AND P1, PT, R3, 0x41, PT ;  /* 0x000000410300780c */ /* 0x000fca0003f24270 */
[----:B------:R-:W2:Y:S01]  /*2430*/  MUFU.TANH R57, R57 ;  /* 0x0000003900397308 */ /* 0x000ea20000002400 */
[----:B0-----:R-:W-:Y:S02]  /*2440*/  FSEL R93, R56, -INF , P2 ;  /* 0xff800000385d7808 */ /* 0x001fe40001000000 */
[----:B------:R-:W-:Y:S02]  /*2450*/  MOV R56, R119 ;  /* 0x0000007700387202 */ /* 0x000fe40000000f00 */
[----:B------:R-:W-:-:S03]  /*2460*/  FMNMX.FTZ R4, R93, R4, !PT ;  /* 0x000000045d047209 */ /* 0x000fc60007810000 */
[----:B------:R-:W0:Y:S01]  /*2470*/  MUFU.TANH R51, R51 ;  /* 0x0000003300337308 */ /* 0x000e220000002400 */
[----:B-1----:R-:W-:Y:S02]  /*2480*/  FSEL R49, R50, -INF , P6 ;  /* 0xff80000032317808 */ /* 0x002fe40003000000 */
[----:B------:R-:W-:Y:S02]  /*2490*/  ISETP.GT.AND P6, PT, R3, 0x48, PT ;  /* 0x000000480300780c */ /* 0x000fe40003fc4270 */
[----:B------:R-:W-:-:S03]  /*24a0*/  MOV R50, R119 ;  /* 0x0000007700327202 */ /* 0x000fc60000000f00 */
        /* <DEDUP_REMOVED lines=34> */
[----:B------:R-:W-:Y:S01]  /*26d0*/  MUFU.TANH R62, R62 ;  /* 0x0000003e003e7308 */ /* 0x000fe20000002400 */
[----:B0-----:R-:W-:Y:S02]  /*26e0*/  FSEL R59, R68, -INF , P2 ;  /* 0xff800000443b7808 */ /* 0x001fe40001000000 */
[----:B------:R-:W-:Y:S02]  /*26f0*/  MOV R68, R119 ;  /* 0x0000007700447202 */ /* 0x000fe40000000f00 */
[----:B------:R-:W-:-:S03]  /*2700*/  FMNMX.FTZ R4, R59, R4, !PT ;  /* 0x000000043b047209 */ /* 0x000fc60007810000 */
[----:B------:R-:W0:Y:S01]  /*2710*/  MUFU.TANH R63, R63 ;  /* 0x0000003f003f7308 */ /* 0x000e220000002400 */
[----:B-1----:R-:W-:-:S04]  /*2720*/  FSEL R69, R69, -INF , P1 ;  /* 0xff80000045457808 */ /* 0x002fc80000800000 */
[----:B------:R-:W-:Y:S01]  /*2730*/  FMNMX.FTZ R12, R69, R4, !PT ;  /* 0x00000004450c7209 */ /* 0x000fe20007810000 */
[----:B------:R-:W-:Y:S02]  /*2740*/  IMAD.U32 R4, RZ, RZ, UR5 ;  /* 0x00000005ff047e24 */ /* 0x000fe4000f8e00ff */
[----:B------:R-:W-:Y:S02]  /*2750*/  MUFU.TANH R66, R66 ;  /* 0x0000004200427308 */ /* 0x000fe40000002400 */
[----:B------:R-:W1:Y:S06]  /*2760*/  SHFL.BFLY PT, R3, R12, 0x2, 0x1f ;  /* 0x0c401f000c037f89 */ /* 0x000e6c00000e0000 */
[----:B------:R-:W2:Y:S01]  /*2770*/  MUFU.TANH R67, R67 ;  /* 0x0000004300437308 */ /* 0x000ea20000002400 */
[----:B0-----:R-:W-:-:S07]  /*2780*/  FSEL R63, R63, -INF , P5 ;  /* 0xff8000003f3f7808 */ /* 0x001fce0002800000 */
[----:B------:R-:W-:Y:S08]  /*2790*/  MUFU.TANH R70, R70 ;  /* 0x0000004600467308 */ /* 0x000ff00000002400 */
[----:B------:R-:W0:Y:S01]  /*27a0*/  MUFU.TANH R71, R71 ;  /* 0x0000004700477308 */ /* 0x000e220000002400 */
[----:B--2---:R-:W-:Y:S02]  /*27b0*/  FSEL R67, R67, -INF , P3 ;  /* 0xff80000043437808 */ /* 0x004fe40001800000 */
[----:B-1----:R-:W-:-:S02]  /*27c0*/  FMNMX.FTZ R20, R12, R3, !PT ;  /* 0x000000030c147209 */ /* 0x002fc40007810000 */
[----:B------:R-:W-:-:S03]  /*27d0*/  FMNMX.FTZ R12, R5, R2, !PT ;  /* 0x00000002050c7209 */ /* 0x000fc60007810000 */
[----:B------:R-:W1:Y:S01]  /*27e0*/  SHFL.BFLY PT, R3, R20, 0x1, 0x1f ;  /* 0x0c201f0014037f89 */ /* 0x000e6200000e0000 */
[----:B------:R-:W-:-:S04]  /*27f0*/  FMNMX.FTZ R12, R11, R12, !PT ;  /* 0x0000000c0b0c7209 */ /* 0x000fc80007810000 */
[----:B------:R-:W-:-:S04]  /*2800*/  FMNMX.FTZ R12, R13, R12, !PT ;  /* 0x0000000c0d0c7209 */ /* 0x000fc80007810000 */
[----:B------:R-:W-:Y:S02]  /*2810*/  FMNMX.FTZ R12, R15, R12, !PT ;  /* 0x0000000c0f0c7209 */ /* 0x000fe40007810000 */
[----:B0-----:R-:W-:Y:S02]  /*2820*/  FSEL R71, R71, -INF , P1 ;  /* 0xff80000047477808 */ /* 0x001fe40000800000 */
[----:B------:R-:W-:-:S04]  /*2830*/  FMNMX.FTZ R12, R21, R12, !PT ;  /* 0x0000000c150c7209 */ /* 0x000fc80007810000 */
[----:B------:R-:W-:-:S04]  /*2840*/  FMNMX.FTZ R12, R37, R12, !PT ;  /* 0x0000000c250c7209 */ /* 0x000fc80007810000 */
[----:B------:R-:W-:Y:S02]  /*2850*/  FMNMX.FTZ R12, R39, R12, !PT ;  /* 0x0000000c270c7209 */ /* 0x000fe40007810000 */
[----:B-1----:R-:W-:Y:S02]  /*2860*/  FMNMX.FTZ R3, R20, R3, !PT ;  /* 0x0000000314037209 */ /* 0x002fe40007810000 */
[----:B------:R-:W-:Y:S02]  /*2870*/  FMNMX.FTZ R12, R41, R12, !PT ;  /* 0x0000000c290c7209 */ /* 0x000fe40007810000 */
[C---:B------:R-:W-:Y:S01]  /*2880*/  FSETP.NEU.FTZ.AND P0, PT, R3.reuse, -INF , PT ;  /* 0xff8000000300780b */ /* 0x040fe20003f1d000 */
[----:B------:R-:W-:Y:S01]  /*2890*/  FMUL.FTZ R24, R3, R4 ;  /* 0x0000000403187220 */ /* 0x000fe20000410000 */
[----:B------:R-:W-:-:S04]  /*28a0*/  FMNMX.FTZ R12, R43, R12, !PT ;  /* 0x0000000c2b0c7209 */ /* 0x000fc80007810000 */
[----:B------:R-:W-:Y:S02]  /*28b0*/  FMNMX.FTZ R12, R45, R12, !PT ;  /* 0x0000000c2d0c7209 */ /* 0x000fe40007810000 */
[----:B------:R-:W-:Y:S02]  /*28c0*/  FSEL R24, R24, RZ, P0 ;  /* 0x000000ff18187208 */ /* 0x000fe40000000000 */
[----:B------:R-:W-:Y:S02]  /*28d0*/  FMNMX.FTZ R12, R47, R12, !PT ;  /* 0x0000000c2f0c7209 */ /* 0x000fe40007810000 */
[----:B------:R-:W-:Y:S01]  /*28e0*/  ISETP.NE.AND P0, PT, R14, RZ, PT ;  /* 0x000000ff0e00720c */ /* 0x000fe20003f05270 */
[--C-:B------:R-:W-:Y:S01]  /*28f0*/  FFMA.FTZ R27, R27, R4, -R24.reuse ;  /* 0x000000041b1b7223 */ /* 0x100fe20000010818 */
[----:B------:R-:W-:Y:S01]  /*2900*/  FMNMX.FTZ R12, R49, R12, !PT ;  /* 0x0000000c310c7209 */ /* 0x000fe20007810000 */
[-CC-:B------:R-:W-:Y:S01]  /*2910*/  FFMA.FTZ R29, R29, R4.reuse, -R24.reuse ;  /* 0x000000041d1d7223 */ /* 0x180fe20000010818 */
[--C-:B------:R-:W-:Y:S01]  /*2920*/  FFMA.FTZ R31, R31, R4, -R24.reuse ;  /* 0x000000041f1f7223 */ /* 0x100fe20000010818 */
[----:B------:R0:W-:Y:S01]  /*2930*/  MUFU.EX2 R188, R27 ;  /* 0x0000001b00bc7308 */ /* 0x0001e20000000800 */
[----:B------:R-:W-:Y:S01]  /*2940*/  FMNMX.FTZ R12, R51, R12, !PT ;  /* 0x0000000c330c7209 */ /* 0x000fe20007810000 */
[-CC-:B------:R-:W-:Y:S01]  /*2950*/  FFMA.FTZ R33, R33, R4.reuse, -R24.reuse ;  /* 0x0000000421217223 */ /* 0x180fe20000010818 */
[-CC-:B------:R-:W-:Y:S01]  /*2960*/  FFMA.FTZ R10, R10, R4.reuse, -R24.reuse ;  /* 0x000000040a0a7223 */ /* 0x180fe20000010818 */
[--C-:B------:R-:W-:Y:S01]  /*2970*/  FFMA.FTZ R35, R35, R4, -R24.reuse ;  /* 0x0000000423237223 */ /* 0x100fe20000010818 */
[----:B------:R-:W-:Y:S01]  /*2980*/  FMNMX.FTZ R12, R53, R12, !PT ;  /* 0x0000000c350c7209 */ /* 0x000fe20007810000 */
[-CC-:B------:R-:W-:Y:S01]  /*2990*/  FFMA.FTZ R73, R73, R4.reuse, -R24.reuse ;  /* 0x0000000449497223 */ /* 0x180fe20000010818 */
[--C-:B------:R-:W-:Y:S01]  /*29a0*/  FFMA.FTZ R75, R75, R4, -R24.reuse ;  /* 0x000000044b4b7223 */ /* 0x100fe20000010818 */
[----:B------:R1:W-:Y:S01]  /*29b0*/  MUFU.EX2 R103, R29 ;  /* 0x0000001d00677308 */ /* 0x0003e20000000800 */
[----:B------:R-:W-:Y:S01]  /*29c0*/  FMNMX.FTZ R12, R55, R12, !PT ;  /* 0x0000000c370c7209 */ /* 0x000fe20007810000 */
[-CC-:B------:R-:W-:Y:S01]  /*29d0*/  FFMA.FTZ R77, R77, R4.reuse, -R24.reuse ;  /* 0x000000044d4d7223 */ /* 0x180fe20000010818 */
[----:B0-----:R-:W-:Y:S01]  /*29e0*/  FSEL R27, R62, -INF , P6 ;  /* 0xff8000003e1b7808 */ /* 0x001fe20003000000 */
[--C-:B------:R-:W-:Y:S01]  /*29f0*/  FFMA.FTZ R79, R79, R4, -R24.reuse ;  /* 0x000000044f4f7223 */ /* 0x100fe20000010818 */
[----:B------:R-:W-:Y:S01]  /*2a00*/  FMNMX.FTZ R12, R57, R12, !PT ;  /* 0x0000000c390c7209 */ /* 0x000fe20007810000 */
[-CC-:B------:R-:W-:Y:S01]  /*2a10*/  FFMA.FTZ R81, R81, R4.reuse, -R24.reuse ;  /* 0x0000000451517223 */ /* 0x180fe20000010818 */
[--C-:B------:R-:W-:Y:S01]  /*2a20*/  FFMA.FTZ R83, R83, R4, -R24.reuse ;  /* 0x0000000453537223 */ /* 0x100fe20000010818 */
[----:B------:R0:W-:Y:S01]  /*2a30*/  MUFU.EX2 R190, R31 ;  /* 0x0000001f00be7308 */ /* 0x0001e20000000800 */
[----:B------:R-:W-:Y:S01]  /*2a40*/  FMNMX.FTZ R12, R25, R12, !PT ;  /* 0x0000000c190c7209 */ /* 0x000fe20007810000 */
[-CC-:B------:R-:W-:Y:S01]  /*2a50*/  FFMA.FTZ R85, R85, R4.reuse, -R24.reuse ;  /* 0x0000000455557223 */ /* 0x180fe20000010818 */
[----:B-1----:R-:W-:Y:S01]  /*2a60*/  FSEL R29, R66, -INF , P4 ;  /* 0xff800000421d7808 */ /* 0x002fe20002000000 */
        /* <DEDUP_REMOVED lines=12> */
[----:B------:R-:W0:Y:S01]  /*2b30*/  MUFU.EX2 R101, R10 ;  /* 0x0000000a00657308 */ /* 0x000e220000000800 */
[----:B------:R-:W-:Y:S01]  /*2b40*/  FMNMX.FTZ R12, R67, R12, !PT ;  /* 0x0000000c430c7209 */ /* 0x000fe20007810000 */
[-CC-:B------:R-:W-:Y:S01]  /*2b50*/  FFMA.FTZ R99, R99, R4.reuse, -R24.reuse ;  /* 0x0000000463637223 */ /* 0x180fe20000010818 */
[-CC-:B------:R-:W-:Y:S01]  /*2b60*/  FFMA.FTZ R65, R65, R4.reuse, -R24.reuse ;  /* 0x0000000441417223 */ /* 0x180fe20000010818 */
[--C-:B------:R-:W-:Y:S01]  /*2b70*/  FFMA.FTZ R59, R59, R4, -R24.reuse ;  /* 0x000000043b3b7223 */ /* 0x100fe20000010818 */
[----:B------:R-:W-:Y:S01]  /*2b80*/  FMNMX.FTZ R12, R31, R12, !PT ;  /* 0x0000000c1f0c7209 */ /* 0x000fe20007810000 */
[----:B------:R-:W-:Y:S01]  /*2b90*/  FFMA.FTZ R24, R69, R4, -R24 ;  /* 0x0000000445187223 */ /* 0x000fe20000010818 */
[--C-:B------:R-:W-:Y:S01]  /*2ba0*/  IMAD.MOV.U32 R70, RZ, RZ, R119.reuse ;  /* 0x000000ffff467224 */ /* 0x100fe200078e0077 */
[----:B------:R-:W2:Y:S01]  /*2bb0*/  MUFU.EX2 R35, R35 ;  /* 0x0000002300237308 */ /* 0x000ea20000000800 */
[----:B------:R-:W-:Y:S01]  /*2bc0*/  FMNMX.FTZ R12, R71, R12, !PT ;  /* 0x0000000c470c7209 */ /* 0x000fe20007810000 */
[--C-:B------:R-:W-:Y:S01]  /*2bd0*/  IMAD.MOV.U32 R69, RZ, RZ, R119.reuse ;  /* 0x000000ffff457224 */ /* 0x100fe200078e0077 */
[----:B------:R-:W-:Y:S01]  /*2be0*/  MOV R62, R119 ;  /* 0x00000077003e7202 */ /* 0x000fe20000000f00 */
[----:B------:R-:W-:-:S02]  /*2bf0*/  IMAD.MOV.U32 R66, RZ, RZ, R119 ;  /* 0x000000ffff427224 */ /* 0x000fc400078e0077 */
[----:B-1----:R-:W1:Y:S02]  /*2c00*/  SHFL.BFLY PT, R33, R12, 0x2, 0x1f ;  /* 0x0c401f000c217f89 */ /* 0x002e6400000e0000 */
[----:B------:R-:W-:Y:S08]  /*2c10*/  MUFU.EX2 R73, R73 ;  /* 0x0000004900497308 */ /* 0x000ff00000000800 */
[----:B------:R3:W-:Y:S08]  /*2c20*/  MUFU.EX2 R186, R75 ;  /* 0x0000004b00ba7308 */ /* 0x0007f00000000800 */
[----:B------:R-:W-:Y:S01]  /*2c30*/  MUFU.EX2 R77, R77 ;  /* 0x0000004d004d7308 */ /* 0x000fe20000000800 */
[----:B---3--:R-:W-:Y:S01]  /*2c40*/  IMAD.MOV.U32 R75, RZ, RZ, R119 ;  /* 0x000000ffff4b7224 */ /* 0x008fe200078e0077 */
[----:B-1----:R-:W-:-:S06]  /*2c50*/  FMNMX.FTZ R33, R12, R33, !PT ;  /* 0x000000210c217209 */ /* 0x002fcc0007810000 */
[----:B------:R1:W-:Y:S01]  /*2c60*/  MUFU.EX2 R180, R79 ;  /* 0x0000004f00b47308 */ /* 0x0003e20000000800 */
[----:B------:R-:W3:Y:S07]  /*2c70*/  SHFL.BFLY PT, R10, R33, 0x1, 0x1f ;  /* 0x0c201f00210a7f89 */ /* 0x000eee00000e0000 */
[----:B------:R-:W-:Y:S01]  /*2c80*/  MUFU.EX2 R81, R81 ;  /* 0x0000005100517308 */ /* 0x000fe20000000800 */
[----:B-1----:R-:W-:-:S07]  /*2c90*/  IMAD.MOV.U32 R79, RZ, RZ, R119 ;  /* 0x000000ffff4f7224 */ /* 0x002fce00078e0077 */
[----:B------:R1:W-:Y:S08]  /*2ca0*/  MUFU.EX2 R182, R83 ;  /* 0x0000005300b67308 */ /* 0x0003f00000000800 */
[----:B------:R-:W-:Y:S01]  /*2cb0*/  MUFU.EX2 R85, R85 ;  /* 0x0000005500557308 */ /* 0x000fe20000000800 */
[----:B-1----:R-:W-:Y:S02]  /*2cc0*/  MOV R83, R119 ;  /* 0x0000007700537202 */ /* 0x002fe40000000f00 */
[----:B---3--:R-:W-:Y:S01]  /*2cd0*/  FMNMX.FTZ R10, R33, R10, !PT ;  /* 0x0000000a210a7209 */ /* 0x008fe20007810000 */
[----:B------:R-:W-:-:S03]  /*2ce0*/  IMAD.MOV.U32 R33, RZ, RZ, R119 ;  /* 0x000000ffff217224 */ /* 0x000fc600078e0077 */
[C---:B------:R-:W-:Y:S01]  /*2cf0*/  FSETP.NEU.FTZ.AND P1, PT, R10.reuse, -INF , PT ;  /* 0xff8000000a00780b */ /* 0x040fe20003f3d000 */
[-C--:B------:R-:W-:Y:S01]  /*2d00*/  FMUL.FTZ R12, R10, R4.reuse ;  /* 0x000000040a0c7220 */ /* 0x080fe20000410000 */
[----:B------:R-:W-:Y:S04]  /*2d10*/  MUFU.EX2 R176, R87 ;  /* 0x0000005700b07308 */ /* 0x000fe80000000800 */
[----:B------:R-:W-:Y:S02]  /*2d20*/  FSEL R12, R12, RZ, P1 ;  /* 0x000000ff0c0c7208 */ /* 0x000fe40000800000 */
[----:B------:R-:W-:Y:S02]  /*2d30*/  PLOP3.LUT P1, PT, PT, PT, UP0, 0x80, 0x0 ;  /* 0x000000000000781c */ /* 0x000fe40003f2f008 */
        /* <DEDUP_REMOVED lines=17> */
[----:B0-----:R-:W-:Y:S01]  /*2e50*/  FADD.FTZ R5, R188, R101 ;  /* 0x00000065bc057221 */ /* 0x001fe20000010000 */
[-CC-:B------:R-:W-:Y:S01]  /*2e60*/  FFMA.FTZ R53, R53, R4.reuse, -R12.reuse ;  /* 0x0000000435357223 */ /* 0x180fe2000001080c */
[-CC-:B------:R-:W-:Y:S01]  /*2e70*/  FFMA.FTZ R55, R55, R4.reuse, -R12.reuse ;  /* 0x0000000437377223 */ /* 0x180fe2000001080c */
[-CC-:B------:R-:W-:Y:S01]  /*2e80*/  FFMA.FTZ R57, R57, R4.reuse, -R12.reuse ;  /* 0x0000000439397223 */ /* 0x180fe2000001080c */
[----:B------:R-:W-:Y:S01]  /*2e90*/  FADD.FTZ R34, R190, R5 ;  /* 0x00000005be227221 */ /* 0x000fe20000010000 */
[-CC-:B------:R-:W-:Y:S01]  /*2ea0*/  FFMA.FTZ R25, R25, R4.reuse, -R12.reuse ;  /* 0x0000000419197223 */ /* 0x180fe2000001080c */
[-C--:B------:R-:W-:Y:S01]  /*2eb0*/  FFMA.FTZ R27, R27, R4.reuse, -R12 ;  /* 0x000000041b1b7223 */ /* 0x080fe2000001080c */
[----:B------:R-:W0:Y:S01]  /*2ec0*/  MUFU.EX2 R11, R11 ;  /* 0x0000000b000b7308 */ /* 0x000e220000000800 */
[----:B------:R-:W-:Y:S01]  /*2ed0*/  FADD.FTZ R34, R103, R34 ;  /* 0x0000002267227221 */ /* 0x000fe20000010000 */
[-CC-:B------:R-:W-:Y:S01]  /*2ee0*/  FFMA.FTZ R63, R63, R4.reuse, -R12.reuse ;  /* 0x000000043f3f7223 */ /* 0x180fe2000001080c */
[-CC-:B------:R-:W-:Y:S01]  /*2ef0*/  FFMA.FTZ R29, R29, R4.reuse, -R12.reuse ;  /* 0x000000041d1d7223 */ /* 0x180fe2000001080c */
[-C--:B------:R-:W-:Y:S01]  /*2f00*/  FFMA.FTZ R67, R67, R4.reuse, -R12 ;  /* 0x0000000443437223 */ /* 0x080fe2000001080c */
[----:B--2---:R-:W-:Y:S01]  /*2f10*/  FADD.FTZ R5, R35, R34 ;  /* 0x0000002223057221 */ /* 0x004fe20000010000 */
[-CC-:B------:R-:W-:Y:S01]  /*2f20*/  FFMA.FTZ R31, R31, R4.reuse, -R12.reuse ;  /* 0x000000041f1f7223 */ /* 0x180fe2000001080c */
[----:B------:R-:W-:Y:S01]  /*2f30*/  FFMA.FTZ R71, R71, R4, -R12 ;  /* 0x0000000447477223 */ /* 0x000fe2000001080c */
[----:B------:R2:W3:Y:S01]  /*2f40*/  MUFU.EX2 R14, R13 ;  /* 0x0000000d000e7308 */ /* 0x0004e20000000800 */
[----:B-1----:R-:W-:Y:S01]  /*2f50*/  FADD.FTZ R34, R189, R2 ;  /* 0x00000002bd227221 */ /* 0x002fe20000010000 */
[----:B------:R-:W-:Y:S01]  /*2f60*/  FADD.FTZ R36, R184, R5 ;  /* 0x00000005b8247221 */ /* 0x000fe20000010000 */
[----:B------:R-:W-:Y:S01]  /*2f70*/  F2FP.BF16.F32.PACK_AB R189, R2, R189 ;  /* 0x000000bd02bd723e */ /* 0x000fe200000010ff */
[----:B------:R-:W-:Y:S01]  /*2f80*/  IMAD.MOV.U32 R87, RZ, RZ, R119 ;  /* 0x000000ffff577224 */ /* 0x000fe200078e0077 */
[----:B------:R-:W-:-:S02]  /*2f90*/  F2FP.BF16.F32.PACK_AB R188, R101, R188 ;  /* 0x000000bc65bc723e */ /* 0x000fc400000010ff */
[----:B------:R-:W-:Y:S01]  /*2fa0*/  F2FP.BF16.F32.PACK_AB R190, R103, R190 ;  /* 0x000000be67be723e */ /* 0x000fe200000010ff */
[----:B------:R-:W1:Y:S01]  /*2fb0*/  MUFU.EX2 R15, R15 ;  /* 0x0000000f000f7308 */ /* 0x000e620000000800 */
[----:B0-----:R-:W-:Y:S01]  /*2fc0*/  FADD.FTZ R5, R11, R34 ;  /* 0x000000220b057221 */ /* 0x001fe20000010000 */
[----:B--2---:R-:W-:Y:S01]  /*2fd0*/  FADD.FTZ R13, R73, R36 ;  /* 0x00000024490d7221 */ /* 0x004fe20000010000 */
[----:B------:R-:W-:Y:S01]  /*2fe0*/  F2FP.BF16.F32.PACK_AB R184, R184, R35 ;  /* 0x00000023b8b8723e */ /* 0x000fe200000010ff */
[----:B------:R-:W-:Y:S01]  /*2ff0*/  IMAD.MOV.U32 R103, RZ, RZ, R119 ;  /* 0x000000ffff677224 */ /* 0x000fe200078e0077 */
[----:B------:R-:W-:Y:S01]  /*3000*/  MOV R101, R119 ;  /* 0x0000007700657202 */ /* 0x000fe20000000f00 */
[C---:B------:R-:W-:Y:S01]  /*3010*/  FADD.FTZ R38, R186.reuse, R13 ;  /* 0x0000000dba267221 */ /* 0x040fe20000010000 */
[----:B------:R-:W-:Y:S01]  /*3020*/  F2FP.BF16.F32.PACK_AB R186, R186, R73 ;  /* 0x00000049baba723e */ /* 0x000fe200000010ff */
[----:B------:R-:W0:Y:S01]  /*3030*/  MUFU.EX2 R20, R21 ;  /* 0x0000001500147308 */ /* 0x000e220000000800 */
[C---:B---3--:R-:W-:Y:S01]  /*3040*/  FADD.FTZ R36, R14.reuse, R5 ;  /* 0x000000050e247221 */ /* 0x048fe20000010000 */
[----:B------:R-:W-:Y:S01]  /*3050*/  FADD.FTZ R13, R77, R38 ;  /* 0x000000264d0d7221 */ /* 0x000fe20000010000 */
[----:B------:R-:W-:Y:S01]  /*3060*/  F2FP.BF16.F32.PACK_AB R191, R14, R11 ;  /* 0x0000000b0ebf723e */ /* 0x000fe200000010ff */
[----:B------:R-:W-:Y:S01]  /*3070*/  IMAD.MOV.U32 R73, RZ, RZ, R119 ;  /* 0x000000ffff497224 */ /* 0x000fe200078e0077 */
[----:B------:R-:W-:Y:S01]  /*3080*/  MOV R35, R119 ;  /* 0x0000007700237202 */ /* 0x000fe20000000f00 */
[C---:B------:R-:W-:Y:S01]  /*3090*/  FADD.FTZ R38, R180.reuse, R13 ;  /* 0x0000000db4267221 */ /* 0x040fe20000010000 */
[----:B------:R-:W-:Y:S01]  /*30a0*/  F2FP.BF16.F32.PACK_AB R180, R180, R77 ;  /* 0x0000004db4b4723e */ /* 0x000fe200000010ff */
[----:B------:R-:W2:Y:S01]  /*30b0*/  MUFU.EX2 R37, R37 ;  /* 0x0000002500257308 */ /* 0x000ea20000000800 */
[----:B-1----:R-:W-:Y:S01]  /*30c0*/  FADD.FTZ R5, R15, R36 ;  /* 0x000000240f057221 */ /* 0x002fe20000010000 */
[----:B------:R-:W-:Y:S01]  /*30d0*/  FADD.FTZ R13, R81, R38 ;  /* 0x00000026510d7221 */ /* 0x000fe20000010000 */
[----:B------:R-:W-:-:S03]  /*30e0*/  MOV R77, R119 ;  /* 0x00000077004d7202 */ /* 0x000fc60000000f00 */
[C---:B------:R-:W-:Y:S01]  /*30f0*/  FADD.FTZ R40, R182.reuse, R13 ;  /* 0x0000000db6287221 */ /* 0x040fe20000010000 */
[----:B------:R-:W-:Y:S01]  /*3100*/  F2FP.BF16.F32.PACK_AB R182, R182, R81 ;  /* 0x00000051b6b6723e */ /* 0x000fe200000010ff */
[----:B------:R1:W3:Y:S01]  /*3110*/  MUFU.EX2 R26, R39 ;  /* 0x00000027001a7308 */ /* 0x0002e20000000800 */
[C---:B0-----:R-:W-:Y:S01]  /*3120*/  FADD.FTZ R36, R20.reuse, R5 ;  /* 0x0000000514247221 */ /* 0x041fe20000010000 */
[----:B------:R-:W-:Y:S01]  /*3130*/  FADD.FTZ R13, R85, R40 ;  /* 0x00000028550d7221 */ /* 0x000fe20000010000 */
[----:B------:R-:W-:Y:S01]  /*3140*/  F2FP.BF16.F32.PACK_AB R185, R20, R15 ;  /* 0x0000000f14b9723e */ /* 0x000fe200000010ff */
[----:B------:R-:W-:-:S04]  /*3150*/  IMAD.MOV.U32 R81, RZ, RZ, R119 ;  /* 0x000000ffff517224 */ /* 0x000fc800078e0077 */
[----:B------:R-:W0:Y:S01]  /*3160*/  MUFU.EX2 R41, R41 ;  /* 0x0000002900297308 */ /* 0x000e220000000800 */
[----:B--2---:R-:W-:Y:S01]  /*3170*/  FADD.FTZ R5, R37, R36 ;  /* 0x0000002425057221 */ /* 0x004fe20000010000 */
[----:B-1----:R-:W-:-:S06]  /*3180*/  IMAD.MOV.U32 R39, RZ, RZ, R119 ;  /* 0x000000ffff277224 */ /* 0x002fcc00078e0077 */
[----:B------:R1:W2:Y:S01]  /*3190*/  MUFU.EX2 R28, R43 ;  /* 0x0000002b001c7308 */ /* 0x0002a20000000800 */
[C---:B---3--:R-:W-:Y:S01]  /*31a0*/  FADD.FTZ R38, R26.reuse, R5 ;  /* 0x000000051a267221 */ /* 0x048fe20000010000 */
[----:B------:R-:W-:Y:S01]  /*31b0*/  F2FP.BF16.F32.PACK_AB R187, R26, R37 ;  /* 0x000000251abb723e */ /* 0x000fe200000010ff */
[----:B------:R-:W-:Y:S01]  /*31c0*/  IMAD.MOV.U32 R37, RZ, RZ, R119 ;  /* 0x000000ffff257224 */ /* 0x000fe200078e0077 */
[----:B------:R-:W-:-:S04]  /*31d0*/  MOV R26, R119 ;  /* 0x00000077001a7202 */ /* 0x000fc80000000f00 */
[----:B------:R-:W3:Y:S01]  /*31e0*/  MUFU.EX2 R45, R45 ;  /* 0x0000002d002d7308 */ /* 0x000ee20000000800 */
[----:B0-----:R-:W-:Y:S01]  /*31f0*/  FADD.FTZ R5, R41, R38 ;  /* 0x0000002629057221 */ /* 0x001fe20000010000 */
[C---:B------:R-:W-:Y:S01]  /*3200*/  FADD.FTZ R38, R176.reuse, R13 ;  /* 0x0000000db0267221 */ /* 0x040fe20000010000 */
[----:B------:R-:W-:Y:S01]  /*3210*/  F2FP.BF16.F32.PACK_AB R176, R176, R85 ;  /* 0x00000055b0b0723e */ /* 0x000fe200000010ff */
[--C-:B------:R-:W-:Y:S02]  /*3220*/  IMAD.MOV.U32 R85, RZ, RZ, R119.reuse ;  /* 0x000000ffff557224 */ /* 0x100fe400078e0077 */
[----:B------:R-:W-:Y:S01]  /*3230*/  FADD.FTZ R13, R89, R38 ;  /* 0x00000026590d7221 */ /* 0x000fe20000010000 */
[----:B-1----:R-:W-:Y:S01]  /*3240*/  IMAD.MOV.U32 R43, RZ, RZ, R119 ;  /* 0x000000ffff2b7224 */ /* 0x002fe200078e0077 */
[----:B------:R0:W1:Y:S01]  /*3250*/  MUFU.EX2 R30, R47 ;  /* 0x0000002f001e7308 */ /* 0x0000620000000800 */
[C---:B--2---:R-:W-:Y:S01]  /*3260*/  FADD.FTZ R0, R28.reuse, R5 ;  /* 0x000000051c007221 */ /* 0x044fe20000010000 */
[----:B------:R-:W-:Y:S01]  /*3270*/  F2FP.BF16.F32.PACK_AB R181, R28, R41 ;  /* 0x000000291cb5723e */ /* 0x000fe200000010ff */
[----:B------:R-:W-:Y:S01]  /*3280*/  IMAD.MOV.U32 R28, RZ, RZ, R119 ;  /* 0x000000ffff1c7224 */ /* 0x000fe200078e0077 */
[----:B------:R-:W-:-:S04]  /*3290*/  MOV R41, R119 ;  /* 0x0000007700297202 */ /* 0x000fc80000000f00 */
[----:B------:R2:W4:Y:S01]  /*32a0*/  MUFU.EX2 R178, R91 ;  /* 0x0000005b00b27308 */ /* 0x0005220000000800 */
[----:B---3--:R-:W-:Y:S01]  /*32b0*/  FADD.FTZ R5, R45, R0 ;  /* 0x000000002d057221 */ /* 0x008fe20000010000 */
[----:B0-----:R-:W-:-:S06]  /*32c0*/  MOV R47, R119 ;  /* 0x00000077002f7202 */ /* 0x001fcc0000000f00 */
[----:B------:R-:W0:Y:S01]  /*32d0*/  MUFU.EX2 R49, R49 ;  /* 0x0000003100317308 */ /* 0x000e220000000800 */
[C---:B-1----:R-:W-:Y:S01]  /*32e0*/  FADD.FTZ R38, R30.reuse, R5 ;  /* 0x000000051e267221 */ /* 0x042fe20000010000 */
[----:B------:R-:W-:Y:S01]  /*32f0*/  F2FP.BF16.F32.PACK_AB R183, R30, R45 ;  /* 0x0000002d1eb7723e */ /* 0x000fe200000010ff */
[--C-:B--2---:R-:W-:Y:S02]  /*3300*/  IMAD.MOV.U32 R91, RZ, RZ, R119.reuse ;  /* 0x000000ffff5b7224 */ /* 0x104fe400078e0077 */
[--C-:B------:R-:W-:Y:S02]  /*3310*/  IMAD.MOV.U32 R45, RZ, RZ, R119.reuse ;  /* 0x000000ffff2d7224 */ /* 0x100fe400078e0077 */
[----:B------:R-:W-:Y:S01]  /*3320*/  IMAD.MOV.U32 R30, RZ, RZ, R119 ;  /* 0x000000ffff1e7224 */ /* 0x000fe200078e0077 */
[----:B------:R-:W1:Y:S01]  /*3330*/  MUFU.EX2 R93, R93 ;  /* 0x0000005d005d7308 */ /* 0x000e620000000800 */
[C---:B----4-:R-:W-:Y:S01]  /*3340*/  FADD.FTZ R40, R178.reuse, R13 ;  /* 0x0000000db2287221 */ /* 0x050fe20000010000 */
[----:B------:R-:W-:-:S02]  /*3350*/  F2FP.BF16.F32.PACK_AB R178, R178, R89 ;  /* 0x00000059b2b2723e */ /* 0x000fc400000010ff */
[----:B------:R-:W-:-:S04]  /*3360*/  MOV R89, R119 ;  /* 0x0000007700597202 */ /* 0x000fc80000000f00 */
[----:B------:R2:W3:Y:S01]  /*3370*/  MUFU.EX2 R32, R51 ;  /* 0x0000003300207308 */ /* 0x0004e20000000800 */
[----:B0-----:R-:W-:-:S07]  /*3380*/  FADD.FTZ R5, R49, R38 ;  /* 0x0000002631057221 */ /* 0x001fce0000010000 */
[----:B------:R0:W4:Y:S01]  /*3390*/  MUFU.EX2 R172, R95 ;  /* 0x0000005f00ac7308 */ /* 0x0001220000000800 */
[----:B-1----:R-:W-:Y:S01]  /*33a0*/  FADD.FTZ R13, R93, R40 ;  /* 0x000000285d0d7221 */ /* 0x002fe20000010000 */
[----:B--2---:R-:W-:-:S06]  /*33b0*/  IMAD.MOV.U32 R51, RZ, RZ, R119 ;  /* 0x000000ffff337224 */ /* 0x004fcc00078e0077 */
[----:B------:R-:W1:Y:S01]  /*33c0*/  MUFU.EX2 R53, R53 ;  /* 0x0000003500357308 */ /* 0x000e620000000800 */
[C---:B---3--:R-:W-:Y:S01]  /*33d0*/  FADD.FTZ R12, R32.reuse, R5 ;  /* 0x00000005200c7221 */ /* 0x048fe20000010000 */
[----:B------:R-:W-:Y:S01]  /*33e0*/  F2FP.BF16.F32.PACK_AB R177, R32, R49 ;  /* 0x0000003120b1723e */ /* 0x000fe200000010ff */
[----:B------:R-:W-:Y:S01]  /*33f0*/  IMAD.MOV.U32 R49, RZ, RZ, R119 ;  /* 0x000000ffff317224 */ /* 0x000fe200078e0077 */
[-C--:B0-----:R-:W-:Y:S02]  /*3400*/  MOV R95, R119.reuse ;  /* 0x00000077005f7202 */ /* 0x081fe40000000f00 */
[----:B------:R-:W-:Y:S02]  /*3410*/  MOV R32, R119 ;  /* 0x0000007700207202 */ /* 0x000fe40000000f00 */
[----:B------:R-:W0:Y:S01]  /*3420*/  MUFU.EX2 R97, R97 ;  /* 0x0000006100617308 */ /* 0x000e220000000800 */
[C---:B----4-:R-:W-:Y:S01]  /*3430*/  FADD.FTZ R38, R172.reuse, R13 ;  /* 0x0000000dac267221 */ /* 0x050fe20000010000 */
[----:B------:R-:W-:Y:S01]  /*3440*/  F2FP.BF16.F32.PACK_AB R172, R172, R93 ;  /* 0x0000005dacac723e */ /* 0x000fe200000010ff */
[----:B------:R-:W-:-:S05]  /*3450*/  IMAD.MOV.U32 R93, RZ, RZ, R119 ;  /* 0x000000ffff5d7224 */ /* 0x000fca00078e0077 */
[----:B------:R2:W3:Y:S01]  /*3460*/  MUFU.EX2 R34, R55 ;  /* 0x0000003700227308 */ /* 0x0004e20000000800 */
[----:B-1----:R-:W-:-:S07]  /*3470*/  FADD.FTZ R5, R53, R12 ;  /* 0x0000000c35057221 */ /* 0x002fce0000010000 */
[----:B------:R1:W4:Y:S01]  /*3480*/  MUFU.EX2 R174, R61 ;  /* 0x0000003d00ae7308 */ /* 0x0003220000000800 */
[----:B0-----:R-:W-:Y:S01]  /*3490*/  FADD.FTZ R13, R97, R38 ;  /* 0x00000026610d7221 */ /* 0x001fe20000010000 */
[----:B--2---:R-:W-:-:S06]  /*34a0*/  IMAD.MOV.U32 R55, RZ, RZ, R119 ;  /* 0x000000ffff377224 */ /* 0x004fcc00078e0077 */
[----:B------:R-:W0:Y:S01]  /*34b0*/  MUFU.EX2 R57, R57 ;  /* 0x0000003900397308 */ /* 0x000e220000000800 */
[C---:B---3--:R-:W-:Y:S01]  /*34c0*/  FADD.FTZ R38, R34.reuse, R5 ;  /* 0x0000000522267221 */ /* 0x048fe20000010000 */
[----:B------:R-:W-:Y:S01]  /*34d0*/  F2FP.BF16.F32.PACK_AB R179, R34, R53 ;  /* 0x0000003522b3723e */ /* 0x000fe200000010ff */
[--C-:B-1----:R-:W-:Y:S01]  /*34e0*/  IMAD.MOV.U32 R61, RZ, RZ, R119.reuse ;  /* 0x000000ffff3d7224 */ /* 0x102fe200078e0077 */
[----:B------:R-:W-:Y:S01]  /*34f0*/  MOV R53, R119 ;  /* 0x0000007700357202 */ /* 0x000fe20000000f00 */
[----:B------:R-:W-:-:S03]  /*3500*/  IMAD.MOV.U32 R34, RZ, RZ, R119 ;  /* 0x000000ffff227224 */ /* 0x000fc600078e0077 */
[----:B------:R-:W1:Y:S01]  /*3510*/  MUFU.EX2 R99, R99 ;  /* 0x0000006300637308 */ /* 0x000e620000000800 */
[C---:B----4-:R-:W-:Y:S01]  /*3520*/  FADD.FTZ R40, R174.reuse, R13 ;  /* 0x0000000dae287221 */ /* 0x050fe20000010000 */
[----:B------:R-:W-:Y:S01]  /*3530*/  F2FP.BF16.F32.PACK_AB R174, R174, R97 ;  /* 0x00000061aeae723e */ /* 0x000fe200000010ff */
[----:B------:R-:W-:-:S05]  /*3540*/  IMAD.MOV.U32 R97, RZ, RZ, R119 ;  /* 0x000000ffff617224 */ /* 0x000fca00078e0077 */
        /* <DEDUP_REMOVED lines=8> */
[--C-:B------:R-:W-:Y:S01]  /*35d0*/  IMAD.MOV.U32 R57, RZ, RZ, R119.reuse ;  /* 0x000000ffff397224 */ /* 0x100fe200078e0077 */
[----:B0-----:R-:W-:Y:S01]  /*35e0*/  MOV R65, R119 ;  /* 0x0000007700417202 */ /* 0x001fe20000000f00 */
[----:B------:R-:W-:-:S03]  /*35f0*/  IMAD.MOV.U32 R36, RZ, RZ, R119 ;  /* 0x000000ffff247224 */ /* 0x000fc600078e0077 */
[----:B------:R-:W0:Y:S01]  /*3600*/  MUFU.EX2 R59, R59 ;  /* 0x0000003b003b7308 */ /* 0x000e220000000800 */
[C---:B----4-:R-:W-:Y:S01]  /*3610*/  FADD.FTZ R40, R168.reuse, R13 ;  /* 0x0000000da8287221 */ /* 0x050fe20000010000 */
[----:B------:R-:W-:Y:S01]  /*3620*/  F2FP.BF16.F32.PACK_AB R168, R168, R99 ;  /* 0x00000063a8a8723e */ /* 0x000fe200000010ff */
[----:B------:R-:W-:-:S05]  /*3630*/  IMAD.MOV.U32 R99, RZ, RZ, R119 ;  /* 0x000000ffff637224 */ /* 0x000fca00078e0077 */
[----:B------:R2:W3:Y:S01]  /*3640*/  MUFU.EX2 R0, R63 ;  /* 0x0000003f00007308 */ /* 0x0004e20000000800 */
[----:B-1----:R-:W-:-:S07]  /*3650*/  FADD.FTZ R5, R27, R38 ;  /* 0x000000261b057221 */ /* 0x002fce0000010000 */
[----:B------:R-:W1:Y:S01]  /*3660*/  MUFU.EX2 R29, R29 ;  /* 0x0000001d001d7308 */ /* 0x000e620000000800 */
[----:B0-----:R-:W-:Y:S01]  /*3670*/  FADD.FTZ R13, R59, R40 ;  /* 0x000000283b0d7221 */ /* 0x001fe20000010000 */
[----:B--2---:R-:W-:-:S06]  /*3680*/  IMAD.MOV.U32 R63, RZ, RZ, R119 ;  /* 0x000000ffff3f7224 */ /* 0x004fcc00078e0077 */
[----:B------:R0:W2:Y:S01]  /*3690*/  MUFU.EX2 R12, R67 ;  /* 0x00000043000c7308 */ /* 0x0000a20000000800 */
[C---:B---3--:R-:W-:Y:S01]  /*36a0*/  FADD.FTZ R40, R0.reuse, R5 ;  /* 0x0000000500287221 */ /* 0x048fe20000010000 */
[----:B------:R-:W-:Y:S01]  /*36b0*/  F2FP.BF16.F32.PACK_AB R175, R0, R27 ;  /* 0x0000001b00af723e */ /* 0x000fe200000010ff */
[----:B------:R-:W-:Y:S02]  /*36c0*/  IMAD.MOV.U32 R0, RZ, RZ, 0x3f800000 ;  /* 0x3f800000ff007424 */ /* 0x000fe400078e00ff */
[----:B------:R-:W-:-:S03]  /*36d0*/  IMAD.MOV.U32 R27, RZ, RZ, R119 ;  /* 0x000000ffff1b7224 */ /* 0x000fc600078e0077 */
[----:B------:R-:W3:Y:S01]  /*36e0*/  MUFU.EX2 R31, R31 ;  /* 0x0000001f001f7308 */ /* 0x000ee20000000800 */
[----:B-1----:R-:W-:Y:S01]  /*36f0*/  FADD.FTZ R11, R29, R40 ;  /* 0x000000281d0b7221 */ /* 0x002fe20000010000 */
[--C-:B0-----:R-:W-:Y:S02]  /*3700*/  IMAD.MOV.U32 R67, RZ, RZ, R119.reuse ;  /* 0x000000ffff437224 */ /* 0x101fe400078e0077 */
[----:B------:R-:W-:-:S04]  /*3710*/  IMAD.MOV.U32 R40, RZ, RZ, R119 ;  /* 0x000000ffff287224 */ /* 0x000fc800078e0077 */
[----:B------:R-:W0:Y:S01]  /*3720*/  MUFU.EX2 R24, R24 ;  /* 0x0000001800187308 */ /* 0x000e220000000800 */
[C---:B--2---:R-:W-:Y:S01]  /*3730*/  FADD.FTZ R2, R12.reuse, R11 ;  /* 0x0000000b0c027221 */ /* 0x044fe20000010000 */
[----:B------:R-:W-:Y:S02]  /*3740*/  F2FP.BF16.F32.PACK_AB R169, R12, R29 ;  /* 0x0000001d0ca9723e */ /* 0x000fe400000010ff */
[----:B------:R-:W-:-:S04]  /*3750*/  MOV R29, R119 ;  /* 0x00000077001d7202 */ /* 0x000fc80000000f00 */
[----:B------:R1:W2:Y:S01]  /*3760*/  MUFU.EX2 R38, R71 ;  /* 0x0000004700267308 */ /* 0x0002a20000000800 */
[----:B---3--:R-:W-:Y:S01]  /*3770*/  FADD.FTZ R11, R31, R2 ;  /* 0x000000021f0b7221 */ /* 0x008fe20000010000 */
[C---:B0-----:R-:W-:Y:S01]  /*3780*/  FADD.FTZ R5, R24.reuse, R13 ;  /* 0x0000000d18057221 */ /* 0x041fe20000010000 */
[----:B------:R-:W-:Y:S01]  /*3790*/  F2FP.BF16.F32.PACK_AB R170, R24, R59 ;  /* 0x0000003b18aa723e */ /* 0x000fe200000010ff */
[----:B------:R-:W-:Y:S01]  /*37a0*/  IMAD.MOV.U32 R24, RZ, RZ, R119 ;  /* 0x000000ffff187224 */ /* 0x000fe200078e0077 */
[-C--:B-1----:R-:W-:Y:S02]  /*37b0*/  MOV R71, R119.reuse ;  /* 0x0000007700477202 */ /* 0x082fe40000000f00 */
[----:B------:R-:W-:Y:S01]  /*37c0*/  MOV R59, R119 ;  /* 0x00000077003b7202 */ /* 0x000fe20000000f00 */
[C---:B--2---:R-:W-:Y:S01]  /*37d0*/  FADD.FTZ R2, R38.reuse, R11 ;  /* 0x0000000b26027221 */ /* 0x044fe20000010000 */
[----:B------:R-:W-:Y:S01]  /*37e0*/  F2FP.BF16.F32.PACK_AB R171, R38, R31 ;  /* 0x0000001f26ab723e */ /* 0x000fe200000010ff */
[----:B------:R-:W-:Y:S01]  /*37f0*/  IMAD.MOV.U32 R11, RZ, RZ, 0x3f800000 ;  /* 0x3f800000ff0b7424 */ /* 0x000fe200078e00ff */
[----:B------:R-:W-:Y:S01]  /*3800*/  MOV R38, R119 ;  /* 0x0000007700267202 */ /* 0x000fe20000000f00 */
[----:B------:R-:W-:Y:S01]  /*3810*/  IMAD.MOV.U32 R31, RZ, RZ, R119 ;  /* 0x000000ffff1f7224 */ /* 0x000fe200078e0077 */
[----:B------:R-:W-:Y:S06]  /*3820*/  @!P1 BRA `(.L_x_3308) ;  /* 0x0000002400fc9947 */ /* 0x000fec0003800000 */
[----:B------:R-:W-:Y:S01]  /*3830*/  R2UR UR4, R120 ;  /* 0x00000000780472ca */ /* 0x000fe200000e0000 */
[----:B------:R-:W-:Y:S01]  /*3840*/  IMAD.MOV.U32 R12, RZ, RZ, R3 ;  /* 0x000000ffff0c7224 */ /* 0x000fe200078e0003 */
[----:B------:R-:W-:Y:S01]  /*3850*/  MOV R13, R10 ;  /* 0x0000000a000d7202 */ /* 0x000fe20000000f00 */
[----:B------:R-:W-:Y:S01]  /*3860*/  IMAD.MOV.U32 R0, RZ, RZ, 0x3f800000 ;  /* 0x3f800000ff007424 */ /* 0x000fe200078e00ff */
        /* <DEDUP_REMOVED lines=48> */
[----:B------:R-:W-:Y:S01]  /*3b70*/  UIADD3 UR4, UR4, -0x2, URZ ;  /* 0xfffffffe04047890 */ /* 0x000fe2000fffe03f */
[----:B------:R-:W-:Y:S01]  /*3b80*/  UMOV UR5, UR39 ;  /* 0x0000002700057c82 */ /* 0x000fe20008000000 */
[----:B------:R-:W-:Y:S01]  /*3b90*/  UMOV UR6, UR38 ;  /* 0x0000002600067c82 */ /* 0x000fe20008000000 */
[----:B------:R-:W-:-:S09]  /*3ba0*/  ULDC UR7, c[0x0][0x9d8] ;  /* 0x0002760000077ab9 */ /* 0x000fd20000000800 */
.L_x_3319:
[----:B------:R-:W-:-:S04]  /*3bb0*/  UISETP.NE.AND UP0, UPT, UR6, 0x1, UPT ;  /* 0x000000010600788c */ /* 0x000fc8000bf05270 */
[----:B------:R-:W-:-:S04]  /*3bc0*/  USEL UR39, URZ, 0x1, UP0 ;  /* 0x000000013f277887 */ /* 0x000fc80008000000 */
[----:B------:R-:W-:Y:S01]  /*3bd0*/  ULOP3.LUT UR39, UR5, UR39, URZ, 0x3c, !UPT ;  /* 0x0000002705277292 */ /* 0x000fe2000f8e3c3f */
[----:B------:R-:W-:Y:S11]  /*3be0*/  @!P0 BRA `(.L_x_3309) ;  /* 0x0000000000048947 */ /* 0x000ff60003800000 */
[----:B------:R-:W-:Y:S01]  /*3bf0*/  BPT.TRAP 0x1 ;  /* 0x000000040000795c */ /* 0x000fe20000300000 */
.L_x_3309:
[----:B------:R-:W0:Y:S01]  /*3c00*/  S2UR UR42, SR_CgaCtaId ;  /* 0x00000000002a79c3 */ /* 0x000e220000008800 */
[----:B------:R-:W-:Y:S01]  /*3c10*/  UIADD3 UR38, UR6, 0x1, URZ ;  /* 0x0000000106267890 */ /* 0x000fe2000fffe03f */
[----:B------:R-:W-:Y:S01]  /*3c20*/  MOV R3, UR39 ;  /* 0x0000002700037c02 */ /* 0x000fe20008000f00 */
[----:B------:R-:W-:Y:S02]  /*3c30*/  UMOV UR8, 0x400 ;  /* 0x0000040000087882 */ /* 0x000fe40000000000 */
[----:B------:R-:W-:Y:S01]  /*3c40*/  UISETP.NE.AND UP0, UPT, UR38, 0x2, UPT ;  /* 0x000000022600788c */ /* 0x000fe2000bf05270 */
[----:B------:R-:W-:-:S03]  /*3c50*/  SHF.L.U32 R3, R3, 0x1f, RZ ;  /* 0x0000001f03037819 */ /* 0x000fc600000006ff */
[----:B------:R-:W-:Y:S02]  /*3c60*/  USEL UR38, UR38, URZ, UP0 ;  /* 0x0000003f26267287 */ /* 0x000fe40008000000 */
[----:B0-----:R-:W-:-:S04]  /*3c70*/  ULEA UR8, UR42, UR8, 0x18 ;  /* 0x000000082a087291 */ /* 0x001fc8000f8ec03f */
[----:B------:R-:W-:-:S09]  /*3c80*/  ULEA UR9, UR38, UR8, 0x3 ;  /* 0x0000000826097291 */ /* 0x000fd2000f8e183f */
[----:B------:R0:W1:Y:S01]  /*3c90*/  SYNCS.PHASECHK.TRANS64.TRYWAIT P1, [UR9+0x30830], R3 ;  /* 0x03083003ff0075a7 */ /* 0x0000620008020149 */
[----:B------:R-:W-:Y:S05]  /*3ca0*/  @!P0 BRA `(.L_x_3310) ;  /* 0x0000000000048947 */ /* 0x000fea0003800000 */
[----:B------:R-:W-:Y:S01]  /*3cb0*/  BPT.TRAP 0x1 ;  /* 0x000000040000795c */ /* 0x000fe20000300000 */
.L_x_3310:
[----:B-1----:R-:W-:Y:S05]  /*3cc0*/  @P1 BRA `(.L_x_3311) ;  /* 0x0000000000081947 */ /* 0x002fea0003800000 */
[----:B------:R-:W1:Y:S02]  /*3cd0*/  SYNCS.PHASECHK.TRANS64.TRYWAIT P1, [UR9+0x30830], R3 ;  /* 0x03083003ff0075a7 */ /* 0x000e640008020149 */
[----:B-1----:R-:W-:Y:S05]  /*3ce0*/  @!P1 BRA `(.L_x_3312) ;  /* 0x0000008400f09947 */ /* 0x002fea0003800000 */
.L_x_3311:
[----:B------:R-:W-:Y:S01]  /*3cf0*/  R2UR UR32, R8 ;  /* 0x00000000082072ca */ /* 0x000fe200000e0000 */
[----:B------:R-:W-:Y:S01]  /*3d00*/  UIMAD UR10, UR38, 0x900, UR11 ;  /* 0x00000900260a78a4 */ /* 0x000fe2000f8e020b */
        /* <DEDUP_REMOVED lines=13> */
[----:B------:R-:W-:Y:S01]  /*3de0*/  HGMMA.64x96x16.F32.BF16 R120, gdesc[UR32], RZ, !UPT, gsb0 ;  /* 0x01600000207879f0 */ /* 0x000fe2000c0018ff */
        /* <DEDUP_REMOVED lines=103> */
[----:B------:R-:W-:Y:S01]  /*4460*/  HGMMA.64x96x16.F32.BF16 R120, gdesc[UR32], R120, gsb0 ;  /* 0x01600000207879f0 */ /* 0x000fe20008001878 */
[----:B------:R-:W-:Y:S01]  /*4470*/  UIADD3 UR34, UR10, 0x4, URZ ;  /* 0x000000040a227890 */ /* 0x000fe2000fffe03f */
[----:B------:R-:W-:Y:S01]  /*4480*/  UMOV UR32, UR56 ;  /* 0x0000003800207c82 */ /* 0x000fe20008000000 */
[----:B------:R-:W-:Y:S01]  /*4490*/  UMOV UR33, UR57 ;  /* 0x0000003900217c82 */ /* 0x000fe20008000000 */
[----:B------:R-:W-:Y:S01]  /*44a0*/  UMOV UR35, 0x40000040 ;  /* 0x4000004000237882 */ /* 0x000fe20000000000 */
[----:B------:R-:W-:Y:S02]  /*44b0*/  WARPGROUP.DEPBAR.LE gsb0, 0x0 ;  /* 0x00008000000079c5 */ /* 0x000fe40000010000 */
        /* <DEDUP_REMOVED lines=48> */
.L_x_3313:
[----:B------:R-:W-:Y:S01]  /*47c0*/  ULEA UR10, UR6, UR8, 0x3 ;  /* 0x00000008060a7291 */ /* 0x000fe2000f8e183f */
[----:B------:R-:W-:-:S05]  /*47d0*/  IMAD.U32 R0, RZ, RZ, UR5 ;  /* 0x00000005ff007e24 */ /* 0x000fca000f8e00ff */
[----:B------:R-:W-:-:S04]  /*47e0*/  SHF.L.U32 R0, R0, 0x1f, RZ ;  /* 0x0000001f00007819 */ /* 0x000fc800000006ff */
[----:B------:R2:W3:Y:S01]  /*47f0*/  SYNCS.PHASECHK.TRANS64.TRYWAIT P1, [UR10+0x30850], R0 ;  /* 0x03085000ff0075a7 */ /* 0x0004e2000802014a */
[----:B------:R-:W-:Y:S05]  /*4800*/  @!P0 BRA `(.L_x_3314) ;  /* 0x0000000000048947 */ /* 0x000fea0003800000 */
[----:B------:R-:W-:Y:S01]  /*4810*/  BPT.TRAP 0x1 ;  /* 0x000000040000795c */ /* 0x000fe20000300000 */
.L_x_3314:
[----:B---3--:R-:W-:Y:S05]  /*4820*/  @P1 BRA `(.L_x_3315) ;  /* 0x0000000000081947 */ /* 0x008fea0003800000 */
[----:B------:R-:W3:Y:S02]  /*4830*/  SYNCS.PHASECHK.TRANS64.TRYWAIT P1, [UR10+0x30850], R0 ;  /* 0x03085000ff0075a7 */ /* 0x000ee4000802014a */
[----:B---3--:R-:W-:Y:S05]  /*4840*/  @!P1 BRA `(.L_x_3316) ;  /* 0x0000007c00309947 */ /* 0x008fea0003800000 */
.L_x_3315:
[----:B------:R-:W-:Y:S01]  /*4850*/  UIADD3 UR8, UR8, 0x400, URZ ;  /* 0x0000040008087890 */ /* 0x000fe2000fffe03f */
[----:B------:R-:W-:Y:S01]  /*4860*/  WARPGROUP.ARRIVE ;  /* 0x00000000000079c5 */ /* 0x000fe20000000000 */
[----:B------:R-:W-:Y:S02]  /*4870*/  UMOV UR15, 0x40000040 ;  /* 0x40000040000f7882 */ /* 0x000fe40000000000 */
[----:B------:R-:W-:-:S04]  /*4880*/  USHF.R.U32.HI UR8, URZ, 0x4, UR8 ;  /* 0x000000043f087899 */ /* 0x000fc80008011608 */
[----:B------:R-:W-:-:S04]  /*4890*/  ULOP3.LUT UR8, UR8, 0x3fff, URZ, 0xc0, !UPT ;  /* 0x00003fff08087892 */ /* 0x000fc8000f8ec03f */
[----:B------:R-:W-:-:S04]  /*48a0*/  ULOP3.LUT UR5, UR8, 0x3000000, URZ, 0xfc, !UPT ;  /* 0x0300000008057892 */ /* 0x000fc8000f8efc3f */
[----:B------:R-:W-:-:S07]  /*48b0*/  UIMAD UR5, UR6, 0x900, UR5 ;  /* 0x00000900060578a4 */ /* 0x000fce000f8e0205 */
[----:B------:R-:W-:Y:S02]  /*48c0*/  UMOV UR14, UR5 ;  /* 0x00000005000e7c82 */ /* 0x000fe40008000000 */
[----:B------:R-:W-:Y:S01]  /*48d0*/  HGMMA.64x192x16.F32.BF16 R24, R188, gdesc[UR12].tnspB, R24, gsb0 ;  /* 0x42e0000cbc187df0 */ /* 0x000fe20008001818 */
[----:B------:R-:W-:Y:S01]  /*48e0*/  UIADD3 UR14, UR5, 0x80, URZ ;  /* 0x00000080050e7890 */ /* 0x000fe2000fffe03f */
[----:B------:R-:W-:Y:S01]  /*48f0*/  UMOV UR15, 0x40000040 ;  /* 0x40000040000f7882 */ /* 0x000fe20000000000 */
[----:B------:R-:W-:Y:S02]  /*4900*/  WARPGROUP.DEPBAR.LE gsb0, 0x0 ;  /* 0x00008000000079c5 */ /* 0x000fe40000010000 */
[----:B------:R-:W-:-:S15]  /*4910*/  WARPGROUP.ARRIVE ;  /* 0x00000000000079c5 */ /* 0x000fde0000000000 */
        /* <DEDUP_REMOVED lines=20> */
[----:B------:R-:W-:Y:S03]  /*4a60*/  HGMMA.64x192x16.F32.BF16 R24, R168, gdesc[UR12].tnspB, R24, gsb0 ;  /* 0x42e0000ca8187df0 */ /* 0x000fe60008001818 */
[----:B------:R-:W-:Y:S02]  /*4a70*/  WARPGROUP.DEPBAR.LE gsb0, 0x0 ;  /* 0x00008000000079c5 */ /* 0x000fe40000010000 */
[----:B------:R-:W-:Y:S05]  /*4a80*/  @!P0 BRA `(.L_x_3317) ;  /* 0x0000000000048947 */ /* 0x000fea0003800000 */
[----:B------:R-:W-:Y:S01]  /*4a90*/  BPT.TRAP 0x1 ;  /* 0x000000040000795c */ /* 0x000fe20000300000 */
.L_x_3317:
        /* <DEDUP_REMOVED lines=55> */
[----:B--2---:R-:W-:Y:S01]  /*4e10*/  FMNMX.FTZ R0, R173, R0, !PT ;  /* 0x00000000ad007209 */ /* 0x004fe20007810000 */
[----:B------:R-:W-:Y:S01]  /*4e20*/  FMUL.FTZ R221, R164, UR7 ;  /* 0x00000007a4dd7c20 */ /* 0x000fe20008410000 */
[----:B------:R-:W-:Y:S01]  /*4e30*/  FMUL.FTZ R223, R165, UR7 ;  /* 0x00000007a5df7c20 */ /* 0x000fe20008410000 */
[----:B------:R-:W-:Y:S01]  /*4e40*/  FMUL.FTZ R163, R166, UR7 ;  /* 0x00000007a6a37c20 */ /* 0x000fe20008410000 */
[----:B------:R-:W-:Y:S01]  /*4e50*/  FMUL.FTZ R165, R167, UR7 ;  /* 0x00000007a7a57c20 */ /* 0x000fe20008410000 */
[----:B------:R-:W-:-:S02]  /*4e60*/  UIADD3 UR9, UR9, 0x30840, URZ ;  /* 0x0003084009097890 */ /* 0x000fc4000fffe03f */
[----:B------:R-:W2:Y:S01]  /*4e70*/  MUFU.TANH R121, R121 ;  /* 0x0000007900797308 */ /* 0x000ea20000002400 */
[----:B-1----:R-:W-:Y:S01]  /*4e80*/  FMNMX.FTZ R0, R175, R0, !PT ;  /* 0x00000000af007209 */ /* 0x002fe20007810000 */
[----:B------:R-:W-:-:S06]  /*4e90*/  UPRMT UR9, UR42, 0x654, UR9 ;  /* 0x000006542a097896 */ /* 0x000fcc0008000009 */
[----:B------:R-:W1:Y:S01]  /*4ea0*/  MUFU.TANH R177, R177 ;  /* 0x000000b100b17308 */ /* 0x000e620000002400 */
[----:B0-----:R-:W-:Y:S02]  /*4eb0*/  FMNMX.FTZ R4, R21, R4, !PT ;  /* 0x0000000415047209 */ /* 0x001fe40007810000 */
[----:B------:R-:W-:Y:S05]  /*4ec0*/  SYNCS.ARRIVE.TRANS64.RED.A1T0 RZ, [UR9], RZ ;  /* 0x000000ffffff79a7 */ /* 0x000fea0008100409 */
        /* <DEDUP_REMOVED lines=77> */
[----:B0-----:R-:W-:-:S05]  /*53a0*/  FMNMX.FTZ R0, R223, R0, !PT ;  /* 0x00000000df007209 */ /* 0x001fca0007810000 */
[----:B------:R-:W0:Y:S01]  /*53b0*/  SHFL.BFLY PT, R3, R0, 0x2, 0x1f ;  /* 0x0c401f0000037f89 */ /* 0x000e2200000e0000 */
[----:B--2---:R-:W-:-:S04]  /*53c0*/  FMNMX.FTZ R4, R163, R4, !PT ;  /* 0x00000004a3047209 */ /* 0x004fc80007810000 */
[----:B-1----:R-:W-:-:S05]  /*53d0*/  FMNMX.FTZ R11, R165, R4, !PT ;  /* 0x00000004a50b7209 */ /* 0x002fca0007810000 */
[----:B------:R-:W1:Y:S01]  /*53e0*/  SHFL.BFLY PT, R4, R11, 0x2, 0x1f ;  /* 0x0c401f000b047f89 */ /* 0x000e6200000e0000 */
[----:B0-----:R-:W-:-:S05]  /*53f0*/  FMNMX.FTZ R20, R0, R3, !PT ;  /* 0x0000000300147209 */ /* 0x001fca0007810000 */
[----:B------:R-:W0:Y:S01]  /*5400*/  SHFL.BFLY PT, R3, R20, 0x1, 0x1f ;  /* 0x0c201f0014037f89 */ /* 0x000e2200000e0000 */
[----:B-1----:R-:W-:Y:S02]  /*5410*/  FMNMX.FTZ R120, R11, R4, !PT ;  /* 0x000000040b787209 */ /* 0x002fe40007810000 */
[----:B------:R-:W1:Y:S03]  /*5420*/  LDC R4, c[0x0][0x988] ;  /* 0x00026200ff047b82 */ /* 0x000e660000000800 */
[----:B------:R-:W2:Y:S01]  /*5430*/  SHFL.BFLY PT, R167, R120, 0x1, 0x1f ;  /* 0x0c201f0078a77f89 */ /* 0x000ea200000e0000 */
[----:B0-----:R-:W-:Y:S02]  /*5440*/  FMNMX.FTZ R3, R20, R3, !PT ;  /* 0x0000000314037209 */ /* 0x001fe40007810000 */
[----:B--2---:R-:W-:-:S03]  /*5450*/  FMNMX.FTZ R10, R120, R167, !PT ;  /* 0x000000a7780a7209 */ /* 0x004fc60007810000 */
[C---:B------:R-:W-:Y:S01]  /*5460*/  FADD.FTZ R167, -R3.reuse, R12 ;  /* 0x0000000c03a77221 */ /* 0x040fe20000010100 */
[----:B-1----:R-:W-:-:S03]  /*5470*/  FMUL.FTZ R12, R3, R4 ;  /* 0x00000004030c7220 */ /* 0x002fc60000410000 */
[-C--:B------:R-:W-:Y:S01]  /*5480*/  FMUL.FTZ R167, R167, R4.reuse ;  /* 0x00000004a7a77220 */ /* 0x080fe20000410000 */
[C---:B------:R-:W-:Y:S01]  /*5490*/  FADD.FTZ R13, -R10.reuse, R13 ;  /* 0x0000000d0a0d7221 */ /* 0x040fe20000010100 */
[-CC-:B------:R-:W-:Y:S01]  /*54a0*/  FFMA.FTZ R175, R175, R4.reuse, -R12.reuse ;  /* 0x00000004afaf7223 */ /* 0x180fe2000001080c */
[-CC-:B------:R-:W-:Y:S01]  /*54b0*/  FFMA.FTZ R188, R169, R4.reuse, -R12.reuse ;  /* 0x00000004a9bc7223 */ /* 0x180fe2000001080c */
[----:B------:R-:W-:Y:S01]  /*54c0*/  MUFU.EX2 R11, R167 ;  /* 0x000000a7000b7308 */ /* 0x000fe20000000800 */
[-C--:B------:R-:W-:Y:S01]  /*54d0*/  FMUL.FTZ R0, R13, R4.reuse ;  /* 0x000000040d007220 */ /* 0x080fe20000410000 */
        /* <DEDUP_REMOVED lines=15> */
[-CC-:B0-----:R-:W-:Y:S01]  /*55d0*/  FFMA.FTZ R175, R191, R4.reuse, -R12.reuse ;  /* 0x00000004bfaf7223 */ /* 0x181fe2000001080c */
        /* <DEDUP_REMOVED lines=8> */
[----:B------:R-:W0:Y:S03]  /*5660*/  MUFU.EX2 R188, R188 ;  /* 0x000000bc00bc7308 */ /* 0x000e260000000800 */
        /* <DEDUP_REMOVED lines=14> */
[----:B0-----:R-:W-:Y:S01]  /*5750*/  FFMA.FTZ R130, R11, R5, R188 ;  /* 0x000000050b827223 */ /* 0x001fe200000100bc */
[-CC-:B------:R-:W-:Y:S01]  /*5760*/  FFMA.FTZ R15, R139, R4.reuse, -R12.reuse ;  /* 0x000000048b0f7223 */ /* 0x180fe2000001080c */
[-CC-:B------:R-:W-:Y:S01]  /*5770*/  FFMA.FTZ R128, R141, R4.reuse, -R12.reuse ;  /* 0x000000048d807223 */ /* 0x180fe2000001080c */
[-CC-:B------:R-:W-:Y:S01]  /*5780*/  FFMA.FTZ R21, R143, R4.reuse, -R12.reuse ;  /* 0x000000048f157223 */ /* 0x180fe2000001080c */
[-CC-:B------:R-:W-:Y:S01]  /*5790*/  FFMA.FTZ R153, R153, R4.reuse, -R12.reuse ;  /* 0x0000000499997223 */ /* 0x180fe2000001080c */
[-CC-:B------:R-:W-:Y:S01]  /*57a0*/  FFMA.FTZ R155, R155, R4.reuse, -R12.reuse ;  /* 0x000000049b9b7223 */ /* 0x180fe2000001080c */
[-CC-:B------:R-:W-:Y:S01]  /*57b0*/  FFMA.FTZ R159, R159, R4.reuse, -R12.reuse ;  /* 0x000000049f9f7223 */ /* 0x180fe2000001080c */
[----:B------:R-:W0:Y:S01]  /*57c0*/  MUFU.EX2 R13, R13 ;  /* 0x0000000d000d7308 */ /* 0x000e220000000800 */
[----:B------:R-:W-:-:S07]  /*57d0*/  FFMA.FTZ R163, R163, R4, -R12 ;  /* 0x00000004a3a37223 */ /* 0x000fce000001080c */
[----:B------:R-:W2:Y:S01]  /*57e0*/  MUFU.EX2 R14, R14 ;  /* 0x0000000e000e7308 */ /* 0x000ea20000000800 */
[----:B-1----:R-:W-:-:S07]  /*57f0*/  FFMA.FTZ R5, R0, R2, R189 ;  /* 0x0000000200057223 */ /* 0x002fce00000100bd */
[----:B------:R-:W1:Y:S01]  /*5800*/  MUFU.EX2 R190, R190 ;  /* 0x000000be00be7308 */ /* 0x000e620000000800 */
[----:B0-----:R-:W-:Y:S01]  /*5810*/  FADD.FTZ R121, R13, R130 ;  /* 0x000000820d797221 */ /* 0x001fe20000010000 */
[----:B------:R-:W-:-:S06]  /*5820*/  FFMA.FTZ R130, R145, R4, -R12 ;  /* 0x0000000491827223 */ /* 0x000fcc000001080c */
[----:B------:R-:W0:Y:S01]  /*5830*/  MUFU.EX2 R191, R191 ;  /* 0x000000bf00bf7308 */ /* 0x000e220000000800 */
[----:B--2---:R-:W-:-:S07]  /*5840*/  FADD.FTZ R2, R14, R5 ;  /* 0x000000050e027221 */ /* 0x004fce0000010000 */
[----:B------:R-:W2:Y:S01]  /*5850*/  MUFU.EX2 R20, R20 ;  /* 0x0000001400147308 */ /* 0x000ea20000000800 */
[----:B-1----:R-:W-:Y:S01]  /*5860*/  FADD.FTZ R132, R190, R121 ;  /* 0x00000079be847221 */ /* 0x002fe20000010000 */
[----:B------:R-:W-:-:S03]  /*5870*/  FFMA.FTZ R121, R147, R4, -R12 ;  /* 0x0000000493797223 */ /* 0x000fc6000001080c */
        /* <DEDUP_REMOVED lines=11> */
[----:B------:R-:W-:-:S06]  /*5930*/  FFMA.FTZ R132, R149, R4, -R12 ;  /* 0x0000000495847223 */ /* 0x000fcc000001080c */
[----:B------:R-:W2:Y:S01]  /*5940*/  MUFU.EX2 R187, R187 ;  /* 0x000000bb00bb7308 */ /* 0x000ea20000000800 */
[----:B-1----:R-:W-:-:S07]  /*5950*/  FADD.FTZ R2, R120, R5 ;  /* 0x0000000578027221 */ /* 0x002fce0000010000 */
[----:B------:R-:W1:Y:S01]  /*5960*/  MUFU.EX2 R171, R171 ;  /* 0x000000ab00ab7308 */ /* 0x000e620000000800 */
[----:B0-----:R-:W-:Y:S01]  /*5970*/  FADD.FTZ R134, R186, R123 ;  /* 0x0000007bba867221 */ /* 0x001fe20000010000 */
[-CC-:B------:R-:W-:Y:S01]  /*5980*/  FFMA.FTZ R123, R151, R4.reuse, -R12.reuse ;  /* 0x00000004977b7223 */ /* 0x180fe2000001080c */
[----:B------:R-:W-:-:S05]  /*5990*/  FFMA.FTZ R12, R165, R4, -R12 ;  /* 0x00000004a50c7223 */ /* 0x000fca000001080c */
        /* <DEDUP_REMOVED lines=70> */
.L_x_3318:
[----:B------:R-:W-:Y:S01]  /*5e00*/  UIADD3 UR10, UR10, 0x30860, URZ ;  /* 0x000308600a0a7890 */ /* 0x000fe2000fffe03f */
[----:B------:R-:W-:Y:S01]  /*5e10*/  ISETP.LT.AND P1, PT, RZ, UR4, PT ;  /* 0x00000004ff007c0c */ /* 0x000fe2000bf21270 */
[----:B------:R-:W-:Y:S01]  /*5e20*/  UIADD3 UR4, UR4, -0x1, URZ ;  /* 0xffffffff04047890 */ /* 0x000fe2000fffe03f */
[----:B------:R-:W-:Y:S01]  /*5e30*/  F2FP.BF16.F32.PACK_AB R186, R171, R186 ;  /* 0x000000baabba723e */ /* 0x000fe200000010ff */
[----:B------:R-:W-:Y:S01]  /*5e40*/  UPRMT UR10, UR42, 0x654, UR10 ;  /* 0x000006542a0a7896 */ /* 0x000fe2000800000a */
[----:B------:R-:W-:Y:S01]  /*5e50*/  F2FP.BF16.F32.PACK_AB R188, R13, R188 ;  /* 0x000000bc0dbc723e */ /* 0x000fe200000010ff */
[----:B------:R-:W-:Y:S01]  /*5e60*/  UMOV UR5, UR39 ;  /* 0x0000002700057c82 */ /* 0x000fe20008000000 */
[----:B------:R-:W-:Y:S01]  /*5e70*/  UMOV UR6, UR38 ;  /* 0x0000002600067c82 */ /* 0x000fe20008000000 */
[----:B------:R-:W-:Y:S01]  /*5e80*/  F2FP.BF16.F32.PACK_AB R184, R169, R184 ;  /* 0x000000b8a9b8723e */ /* 0x000fe200000010ff */
[----:B------:R-:W-:Y:S01]  /*5e90*/  IMAD.MOV.U32 R13, RZ, RZ, R10 ;  /* 0x000000ffff0d7224 */ /* 0x000fe200078e000a */
[----:B------:R-:W-:-:S02]  /*5ea0*/  F2FP.BF16.F32.PACK_AB R180, R173, R180 ;  /* 0x000000b4adb4723e */ /* 0x000fc400000010ff */
[----:B------:R-:W-:Y:S01]  /*5eb0*/  F2FP.BF16.F32.PACK_AB R182, R175, R182 ;  /* 0x000000b6afb6723e */ /* 0x000fe200000010ff */
[----:B------:R-:W-:Y:S01]  /*5ec0*/  SYNCS.ARRIVE.TRANS64.RED.A1T0 RZ, [UR10], RZ ;  /* 0x000000ffffff79a7 */ /* 0x000fe2000810040a */
        /* <DEDUP_REMOVED lines=19> */
[----:B------:R-:W-:Y:S01]  /*6000*/  MOV R12, R3 ;  /* 0x00000003000c7202 */ /* 0x000fe20000000f00 */
[----:B------:R-:W-:Y:S06]  /*6010*/  @P1 BRA `(.L_x_3319) ;  /* 0xffffffd800e41947 */ /* 0x000fec000383ffff */
.L_x_3308:
        /* <DEDUP_REMOVED lines=99> */
.L_x_3320:
[----:B------:R-:W0:Y:S01]  /*6650*/  S2UR UR13, SR_CgaCtaId ;  /* 0x00000000000d79c3 */ /* 0x000e220000008800 */
[----:B------:R-:W-:Y:S01]  /*6660*/  UMOV UR4, 0x400 ;  /* 0x0000040000047882 */ /* 0x000fe20000000000 */
[----:B------:R-:W-:-:S05]  /*6670*/  IMAD.U32 R0, RZ, RZ, UR39 ;  /* 0x00000027ff007e24 */ /* 0x000fca000f8e00ff */
[----:B------:R-:W-:Y:S01]  /*6680*/  SHF.L.U32 R0, R0, 0x1f, RZ ;  /* 0x0000001f00007819 */ /* 0x000fe200000006ff */
[----:B0-----:R-:W-:-:S04]  /*6690*/  ULEA UR4, UR13, UR4, 0x18 ;  /* 0x000000040d047291 */ /* 0x001fc8000f8ec03f */
[----:B------:R-:W-:-:S09]  /*66a0*/  ULEA UR10, UR38, UR4, 0x3 ;  /* 0x00000004260a7291 */ /* 0x000fd2000f8e183f */
[----:B------:R0:W1:Y:S01]  /*66b0*/  SYNCS.PHASECHK.TRANS64.TRYWAIT P1, [UR10+0x30850], R0 ;  /* 0x03085000ff0075a7 */ /* 0x000062000802014a */
[----:B------:R-:W-:Y:S05]  /*66c0*/  @!P0 BRA `(.L_x_3321) ;  /* 0x0000000000048947 */ /* 0x000fea0003800000 */
[----:B------:R-:W-:Y:S01]  /*66d0*/  BPT.TRAP 0x1 ;  /* 0x000000040000795c */ /* 0x000fe20000300000 */
.L_x_3321:
[----:B-1----:R-:W-:Y:S05]  /*66e0*/  @P1 BRA `(.L_x_3322) ;  /* 0x0000000000081947 */ /* 0x002fea0003800000 */
[----:B------:R-:W1:Y:S02]  /*66f0*/  SYNCS.PHASECHK.TRANS64.TRYWAIT P1, [UR10+0x30850], R0 ;  /* 0x03085000ff0075a7 */ /* 0x000e64000802014a */
[----:B-1----:R-:W-:Y:S05]  /*6700*/  @!P1 BRA `(.L_x_3323) ;  /* 0x0000005c00989947 */ /* 0x002fea0003800000 */
.L_x_3322:
[----:B------:R-:W-:Y:S01]  /*6710*/  UIADD3 UR5, UR4, 0x400, URZ ;  /* 0x0000040004057890 */ /* 0x000fe2000fffe03f */
[----:B------:R-:W-:Y:S01]  /*6720*/  WARPGROUP.ARRIVE ;  /* 0x00000000000079c5 */ /* 0x000fe20000000000 */
[----:B------:R-:W-:Y:S01]  /*6730*/  UMOV UR7, 0x40000040 ;  /* 0x4000004000077882 */ /* 0x000fe20000000000 */
[----:B------:R-:W-:Y:S01]  /*6740*/  UMOV UR15, 0x40000040 ;  /* 0x40000040000f7882 */ /* 0x000fe20000000000 */
[----:B------:R-:W-:Y:S01]  /*6750*/  USHF.R.U32.HI UR5, URZ, 0x4, UR5 ;  /* 0x000000043f057899 */ /* 0x000fe20008011605 */
[----:B01----:R-:W0:Y:S01]  /*6760*/  SHFL.BFLY PT, R0, R5, 0x2, 0x1f ;  /* 0x0c401f0005007f89 */ /* 0x003e2200000e0000 */
[----:B------:R-:W-:Y:S02]  /*6770*/  CS2R R20, SRZ ;  /* 0x0000000000147805 */ /* 0x000fe4000001ff00 */
[----:B------:R-:W-:Y:S01]  /*6780*/  ULOP3.LUT UR5, UR5, 0x3fff, URZ, 0xc0, !UPT ;  /* 0x00003fff05057892 */ /* 0x000fe2000f8ec03f */
[----:B------:R-:W1:Y:S03]  /*6790*/  SHFL.BFLY PT, R7, R2, 0x2, 0x1f ;  /* 0x0c401f0002077f89 */ /* 0x000e6600000e0000 */
[----:B------:R-:W-:-:S04]  /*67a0*/  ULOP3.LUT UR5, UR5, 0x3000000, URZ, 0xfc, !UPT ;  /* 0x0300000005057892 */ /* 0x000fc8000f8efc3f */
[----:B------:R-:W-:-:S04]  /*67b0*/  UIMAD UR6, UR38, 0x900, UR5 ;  /* 0x00000900260678a4 */ /* 0x000fc8000f8e0205 */
[----:B------:R-:W-:-:S05]  /*67c0*/  UIADD3 UR8, UR6, 0x80, URZ ;  /* 0x0000008006087890 */ /* 0x000fca000fffe03f */
[----:B------:R-:W-:Y:S01]  /*67d0*/  HGMMA.64x192x16.F32.BF16 R24, R188, gdesc[UR4].tnspB, R24, gsb0 ;  /* 0x42e00004bc187df0 */ /* 0x000fe20008001818 */
[----:B------:R-:W-:Y:S01]  /*67e0*/  UMOV UR7, 0x40000040 ;  /* 0x4000004000077882 */ /* 0x000fe20000000000 */
[----:B------:R-:W-:Y:S01]  /*67f0*/  UMOV UR14, UR8 ;  /* 0x00000008000e7c82 */ /* 0x000fe20008000000 */
[----:B------:R-:W-:Y:S01]  /*6800*/  UIADD3 UR8, UR6, 0x100, URZ ;  /* 0x0000010006087890 */ /* 0x000fe2000fffe03f */
[----:B0-----:R-:W-:Y:S01]  /*6810*/  FADD.FTZ R0, R0, R5 ;  /* 0x0000000500007221 */ /* 0x001fe20000010000 */
[----:B-1----:R-:W-:Y:S01]  /*6820*/  FADD.FTZ R6, R7, R2 ;  /* 0x0000000207067221 */ /* 0x002fe20000010000 */
[----:B------:R-:W-:-:S03]  /*6830*/  IMAD.MOV.U32 R2, RZ, RZ, -0x800000 ;  /* 0xff800000ff027424 */ /* 0x000fc600078e00ff */
[----:B------:R-:W0:Y:S04]  /*6840*/  SHFL.BFLY PT, R7, R0, 0x1, 0x1f ;  /* 0x0c201f0000077f89 */ /* 0x000e2800000e0000 */
[----:B------:R-:W1:Y:S01]  /*6850*/  SHFL.BFLY PT, R9, R6, 0x1, 0x1f ;  /* 0x0c201f0006097f89 */ /* 0x000e6200000e0000 */
[----:B0-----:R-:W-:Y:S01]  /*6860*/  FADD.FTZ R8, R0, R7 ;  /* 0x0000000700087221 */ /* 0x001fe20000010000 */
[----:B------:R-:W-:Y:S01]  /*6870*/  MOV R0, 0xff800000 ;  /* 0xff80000000007802 */ /* 0x000fe20000000f00 */
[----:B-1----:R-:W-:-:S03]  /*6880*/  FADD.FTZ R9, R6, R9 ;  /* 0x0000000906097221 */ /* 0x002fc60000010000 */
[----:B------:R-:W-:Y:S02]  /*6890*/  FSETP.NE.FTZ.AND P1, PT, R8, RZ, PT ;  /* 0x000000ff0800720b */ /* 0x000fe40003f35000 */
[----:B------:R-:W-:-:S11]  /*68a0*/  FSETP.NE.FTZ.AND P2, PT, R9, RZ, PT ;  /* 0x000000ff0900720b */ /* 0x000fd60003f55000 */
[----:B------:R-:W0:Y:S01]  /*68b0*/  @P1 MUFU.LG2 R7, R8 ;  /* 0x0000000800071308 */ /* 0x000e220000000c00 */
[C---:B------:R-:W-:Y:S01]  /*68c0*/  @P1 FMUL.FTZ R6, R4.reuse, 0.69314718246459960938 ;  /* 0x3f31721804061820 */ /* 0x040fe20000410000 */
[----:B------:R-:W-:-:S06]  /*68d0*/  @P2 FMUL.FTZ R4, R4, 0.69314718246459960938 ;  /* 0x3f31721804042820 */ /* 0x000fcc0000410000 */
        /* <DEDUP_REMOVED lines=9> */
[----:B------:R-:W-:Y:S01]  /*6970*/  HGMMA.64x192x16.F32.BF16 R24, R184, gdesc[UR12].tnspB, R24, gsb0 ;  /* 0x42e0000cb8187df0 */ /* 0x000fe20008001818 */
[----:B------:R-:W-:Y:S01]  /*6980*/  UMOV UR14, UR8 ;  /* 0x00000008000e7c82 */ /* 0x000fe20008000000 */
[----:B------:R-:W-:Y:S01]  /*6990*/  UMOV UR15, 0x40000040 ;  /* 0x40000040000f7882 */ /* 0x000fe20000000000 */
[----:B------:R-:W-:Y:S01]  /*69a0*/  UIADD3 UR8, UR6, 0x180, URZ ;  /* 0x0000018006087890 */ /* 0x000fe2000fffe03f */
[----:B------:R-:W-:Y:S02]  /*69b0*/  WARPGROUP.DEPBAR.LE gsb0, 0x0 ;  /* 0x00008000000079c5 */ /* 0x000fe40000010000 */
[----:B------:R-:W-:-:S14]  /*69c0*/  WARPGROUP.ARRIVE ;  /* 0x00000000000079c5 */ /* 0x000fdc0000000000 */
[----:B------:R-:W-:Y:S01]  /*69d0*/  HGMMA.64x192x16.F32.BF16 R24, R180, gdesc[UR12].tnspB, R24, gsb0 ;  /* 0x42e0000cb4187df0 */ /* 0x000fe20008001818 */
[----:B------:R-:W-:Y:S01]  /*69e0*/  UMOV UR14, UR8 ;  /* 0x00000008000e7c82 */ /* 0x000fe20008000000 */
[----:B------:R-:W-:Y:S01]  /*69f0*/  UMOV UR15, 0x40000040 ;  /* 0x40000040000f7882 */ /* 0x000fe20000000000 */
[----:B------:R-:W-:Y:S02]  /*6a00*/  UIADD3 UR8, UR6, 0x200, URZ ;  /* 0x0000020006087890 */ /* 0x000fe4000fffe03f */
[----:B------:R-:W-:Y:S01]  /*6a10*/  UIADD3 UR6, UR6, 0x280, URZ ;  /* 0x0000028006067890 */ /* 0x000fe2000fffe03f */
[----:B------:R-:W-:Y:S02]  /*6a20*/  WARPGROUP.DEPBAR.LE gsb0, 0x0 ;  /* 0x00008000000079c5 */ /* 0x000fe40000010000 */
[----:B------:R-:W-:-:S12]  /*6a30*/  WARPGROUP.ARRIVE ;  /* 0x00000000000079c5 */ /* 0x000fd80000000000 */
[----:B------:R-:W-:Y:S01]  /*6a40*/  HGMMA.64x192x16.F32.BF16 R24, R176, gdesc[UR12].tnspB, R24, gsb0 ;  /* 0x42e0000cb0187df0 */ /* 0x000fe20008001818 */
[----:B------:R-:W-:Y:S01]  /*6a50*/  UMOV UR14, UR8 ;  /* 0x00000008000e7c82 */ /* 0x000fe20008000000 */
[----:B------:R-:W-:Y:S01]  /*6a60*/  UMOV UR15, 0x40000040 ;  /* 0x40000040000f7882 */ /* 0x000fe20000000000 */
[----:B------:R-:W-:Y:S02]  /*6a70*/  WARPGROUP.DEPBAR.LE gsb0, 0x0 ;  /* 0x00008000000079c5 */ /* 0x000fe40000010000 */
[----:B------:R-:W-:-:S15]  /*6a80*/  WARPGROUP.ARRIVE ;  /* 0x00000000000079c5 */ /* 0x000fde0000000000 */
[----:B------:R-:W-:Y:S03]  /*6a90*/  HGMMA.64x192x16.F32.BF16 R24, R172, gdesc[UR12].tnspB, R24, gsb0 ;  /* 0x42e0000cac187df0 */ /* 0x000fe60008001818 */
[----:B------:R-:W-:Y:S02]  /*6aa0*/  WARPGROUP.DEPBAR.LE gsb0, 0x0 ;  /* 0x00008000000079c5 */ /* 0x000fe40000010000 */
[----:B------:R-:W-:-:S15]  /*6ab0*/  WARPGROUP.ARRIVE ;  /* 0x00000000000079c5 */ /* 0x000fde0000000000 */
[----:B------:R-:W-:Y:S03]  /*6ac0*/  HGMMA.64x192x16.F32.BF16 R24, R168, gdesc[UR4].tnspB, R24, gsb0 ;  /* 0x42e00004a8187df0 */ /* 0x000fe60008001818 */
[----:B------:R-:W-:Y:S02]  /*6ad0*/  WARPGROUP.DEPBAR.LE gsb0, 0x0 ;  /* 0x00008000000079c5 */ /* 0x000fe40000010000 */
[----:B0-23--:R-:W-:Y:S05]  /*6ae0*/  @!P0 BRA `(.L_x_3324) ;  /* 0x0000000000048947 */ /* 0x00dfea0003800000 */
[----:B------:R-:W-:Y:S01]  /*6af0*/  BPT.TRAP 0x1 ;  /* 0x000000040000795c */ /* 0x000fe20000300000 */
.L_x_3324:
[----:B------:R-:W0:Y:S01]  /*6b00*/  S2UR UR5, SR_SWINHI ;  /* 0x00000000000579c3 */ /* 0x000e220000002f00 */
        /* <DEDUP_REMOVED lines=26> */
[----:B------:R-:W-:-:S02]  /*6cb0*/  IMAD.U32 R48, RZ, RZ, UR6 ;  /* 0x00000006ff307e24 */ /* 0x000fc4000f8e00ff */
[-C--:B------:R-:W-:Y:S01]  /*6cc0*/  FMUL.FTZ R127, R67, R20.reuse ;  /* 0x00000014437f7220 */ /* 0x080fe20000410000 */
[----:B------:R-:W-:Y:S02]  /*6cd0*/  IMAD.U32 R49, RZ, RZ, UR7 ;  /* 0x00000007ff317e24 */ /* 0x000fe4000f8e00ff */
        /* <DEDUP_REMOVED lines=27> */
[----:B------:R-:W-:Y:S01]  /*6e90*/  LOP3.LUT R20, R35, 0x380, RZ, 0xc0, !PT ;  /* 0x0000038023147812 */ /* 0x000fe200078ec0ff */
[-C--:B------:R-:W-:Y:S01]  /*6ea0*/  FMUL.FTZ R6, R29, R21.reuse ;  /* 0x000000151d067220 */ /* 0x080fe20000410000 */
[----:B------:R-:W-:Y:S01]  /*6eb0*/  IADD3 R29, P3, R90, 0x20, RZ ;  /* 0x000000205a1d7810 */ /* 0x000fe20007f7e0ff */
[----:B------:R-:W-:Y:S01]  /*6ec0*/  FMUL.FTZ R3, R33, R21 ;  /* 0x0000001521037220 */ /* 0x000fe20000410000 */
[----:B------:R-:W-:Y:S01]  /*6ed0*/  SHF.R.U64 R20, R20, 0x3, RZ ;  /* 0x0000000314147819 */ /* 0x000fe200000012ff */
[--C-:B------:R-:W-:Y:S01]  /*6ee0*/  IMAD.X R87, RZ, RZ, R91.reuse, P1 ;  /* 0x000000ffff577224 */ /* 0x100fe200008e065b */
[----:B------:R-:W-:Y:S01]  /*6ef0*/  IADD3 R38, P6, R90, 0x8040, RZ ;  /* 0x000080405a267810 */ /* 0x000fe20007fde0ff */
[----:B------:R-:W-:Y:S01]  /*6f00*/  UIADD3 UR5, -UR60, URZ, URZ ;  /* 0x0000003f3c057290 */ /* 0x000fe2000fffe13f */
[----:B------:R-:W-:Y:S01]  /*6f10*/  LOP3.LUT R86, R20, R35, RZ, 0x3c, !PT ;  /* 0x0000002314567212 */ /* 0x000fe200078e3cff */
[-C--:B------:R-:W-:Y:S01]  /*6f20*/  FMUL.FTZ R4, R25, R21.reuse ;  /* 0x0000001519047220 */ /* 0x080fe20000410000 */
[----:B------:R-:W-:Y:S01]  /*6f30*/  LOP3.LUT R20, R29, 0x380, RZ, 0xc0, !PT ;  /* 0x000003801d147812 */ /* 0x000fe200078ec0ff */
[----:B------:R-:W-:Y:S01]  /*6f40*/  IMAD.X R79, RZ, RZ, R91, P6 ;  /* 0x000000ffff4f7224 */ /* 0x000fe200030e065b */
[----:B------:R-:W-:Y:S01]  /*6f50*/  R2UR UR15, R195 ;  /* 0x00000000c30f72ca */ /* 0x000fe200000e0000 */
[-C--:B------:R-:W-:Y:S01]  /*6f60*/  FMUL.FTZ R5, R24, R21.reuse ;  /* 0x0000001518057220 */ /* 0x080fe20000410000 */
[----:B------:R-:W-:Y:S01]  /*6f70*/  SHF.R.U64 R20, R20, 0x3, RZ ;  /* 0x0000000314147819 */ /* 0x000fe200000012ff */
[----:B------:R-:W-:Y:S01]  /*6f80*/  FMUL.FTZ R14, R53, R21 ;  /* 0x00000015350e7220 */ /* 0x000fe20000410000 */
[----:B------:R-:W-:Y:S01]  /*6f90*/  IADD3 R33, P6, R90, 0x4000, RZ ;  /* 0x000040005a217810 */ /* 0x000fe20007fde0ff */
[----:B------:R-:W-:Y:S01]  /*6fa0*/  ULDC UR11, c[0x0][0xc44] ;  /* 0x00031100000b7ab9 */ /* 0x000fe20000000800 */
[----:B------:R-:W-:Y:S01]  /*6fb0*/  LOP3.LUT R70, R20, R29, RZ, 0x3c, !PT ;  /* 0x0000001d14467212 */ /* 0x000fe200078e3cff */
[-C--:B------:R-:W-:Y:S01]  /*6fc0*/  FMUL.FTZ R7, R28, R21.reuse ;  /* 0x000000151c077220 */ /* 0x080fe20000410000 */
[----:B------:R-:W-:Y:S01]  /*6fd0*/  LOP3.LUT R20, R33, 0x380, RZ, 0xc0, !PT ;  /* 0x0000038021147812 */ /* 0x000fe200078ec0ff */
[-C--:B------:R-:W-:Y:S01]  /*6fe0*/  FMUL.FTZ R122, R32, R21.reuse ;  /* 0x00000015207a7220 */ /* 0x080fe20000410000 */
[----:B------:R-:W-:Y:S01]  /*6ff0*/  IADD3 R31, P1, R90, 0x40, RZ ;  /* 0x000000405a1f7810 */ /* 0x000fe20007f3e0ff */
[-C--:B------:R-:W-:Y:S01]  /*7000*/  FMUL.FTZ R8, R37, R21.reuse ;  /* 0x0000001525087220 */ /* 0x080fe20000410000 */
[----:B------:R-:W-:Y:S01]  /*7010*/  SHF.R.U64 R20, R20, 0x3, RZ ;  /* 0x0000000314147819 */ /* 0x000fe200000012ff */
        /* <DEDUP_REMOVED lines=38> */
[----:B------:R-:W-:Y:S01]  /*7280*/  LEA R21, R23, R16, 0x6 ;  /* 0x0000001017157211 */ /* 0x000fe200078e30ff */
[----:B------:R-:W-:Y:S01]  /*7290*/  UIMAD UR11, UR11, UR5, UR15 ;  /* 0x000000050b0b72a4 */ /* 0x000fe2000f8e020f */
[----:B------:R-:W-:Y:S01]  /*72a0*/  LOP3.LUT R58, R20, R33, RZ, 0x3c, !PT ;  /* 0x00000021143a7212 */ /* 0x000fe200078e3cff */
[----:B------:R-:W0:Y:S01]  /*72b0*/  LDC R52, c[0x0][0xbe8] ;  /* 0x0002fa00ff347b82 */ /* 0x000e220000000800 */
[----:B------:R-:W-:Y:S01]  /*72c0*/  IADD3 R30, P4, R90, 0x4040, RZ ;  /* 0x000040405a1e7810 */ /* 0x000fe20007f9e0ff */
[----:B------:R-:W-:Y:S01]  /*72d0*/  USHF.R.S32.HI UR12, URZ, 0x1f, UR11 ;  /* 0x0000001f3f0c7899 */ /* 0x000fe2000801140b */
[----:B------:R-:W-:Y:S01]  /*72e0*/  LOP3.LUT R20, R31, 0x380, RZ, 0xc0, !PT ;  /* 0x000003801f147812 */ /* 0x000fe200078ec0ff */
[----:B------:R-:W-:Y:S01]  /*72f0*/  IMAD.WIDE R48, R21, 0x2, R48 ;  /* 0x0000000215307825 */ /* 0x000fe200078e0230 */
[----:B------:R-:W-:Y:S01]  /*7300*/  LOP3.LUT R29, R30, 0x380, RZ, 0xc0, !PT ;  /* 0x000003801e1d7812 */ /* 0x000fe200078ec0ff */
[----:B------:R-:W-:Y:S01]  /*7310*/  ULDC.64 UR8, c[0x0][0xb90] ;  /* 0x0002e40000087ab9 */ /* 0x000fe20000000a00 */
[----:B------:R-:W-:Y:S01]  /*7320*/  SHF.R.U64 R20, R20, 0x3, RZ ;  /* 0x0000000314147819 */ /* 0x000fe200000012ff */
[----:B------:R-:W-:Y:S01]  /*7330*/  UIMAD UR5, UR12, UR8, URZ ;  /* 0x000000080c0572a4 */ /* 0x000fe2000f8e023f */
[--C-:B------:R-:W-:Y:S01]  /*7340*/  IMAD.X R63, RZ, RZ, R91.reuse, P1 ;  /* 0x000000ffff3f7224 */ /* 0x100fe200008e065b */
[----:B------:R-:W-:Y:S01]  /*7350*/  UIMAD.WIDE.U32 UR6, UR11, UR8, URZ ;  /* 0x000000080b0672a5 */ /* 0x000fe2000f8e003f */
[----:B------:R-:W-:Y:S01]  /*7360*/  SHF.R.U64 R29, R29, 0x3, RZ ;  /* 0x000000031d1d7819 */ /* 0x000fe200000012ff */
[----:B------:R-:W-:Y:S01]  /*7370*/  UIMAD UR5, UR11, UR9, UR5 ;  /* 0x000000090b0572a4 */ /* 0x000fe2000f8e0205 */
[----:B------:R-:W-:Y:S01]  /*7380*/  LOP3.LUT R62, R20, R31, RZ, 0x3c, !PT ;  /* 0x0000001f143e7212 */ /* 0x000fe200078e3cff */
[----:B------:R-:W1:Y:S01]  /*7390*/  LDC R157, c[0x0][0xc38] ;  /* 0x00030e00ff9d7b82 */ /* 0x000e620000000800 */
[----:B------:R-:W-:Y:S01]  /*73a0*/  IADD3 R31, P1, R48, 0x4000, RZ ;  /* 0x00004000301f7810 */ /* 0x000fe20007f3e0ff */
[----:B------:R-:W-:Y:S01]  /*73b0*/  IMAD.X R55, RZ, RZ, R91, P4 ;  /* 0x000000ffff377224 */ /* 0x000fe200020e065b */
[----:B------:R-:W-:Y:S01]  /*73c0*/  LOP3.LUT R54, R29, R30, RZ, 0x3c, !PT ;  /* 0x0000001e1d367212 */ /* 0x000fe200078e3cff */
[----:B------:R-:W-:Y:S01]  /*73d0*/  IMAD.U32 R51, RZ, RZ, UR7 ;  /* 0x00000007ff337e24 */ /* 0x000fe2000f8e00ff */
[----:B------:R-:W-:Y:S01]  /*73e0*/  LOP3.LUT R30, R31, 0x380, RZ, 0xc0, !PT ;  /* 0x000003801f1e7812 */ /* 0x000fe200078ec0ff */
[----:B------:R-:W-:Y:S01]  /*73f0*/  ULDC.64 UR8, c[0x0][0xae8] ;  /* 0x0002ba0000087ab9 */ /* 0x000fe20000000a00 */
[----:B------:R-:W-:Y:S01]  /*7400*/  MOV R50, UR6 ;  /* 0x0000000600327c02 */ /* 0x000fe20008000f00 */
[----:B------:R-:W-:Y:S01]  /*7410*/  UIADD3 UR6, UR7, UR5, URZ ;  /* 0x0000000507067290 */ /* 0x000fe2000fffe03f */
[----:B------:R-:W-:Y:S01]  /*7420*/  IADD3 R75, P5, R90, 0x8060, RZ ;  /* 0x000080605a4b7810 */ /* 0x000fe20007fbe0ff */
[----:B------:R-:W-:Y:S01]  /*7430*/  UIADD3 UR5, UR10, 0x30860, URZ ;  /* 0x000308600a057890 */ /* 0x000fe2000fffe03f */
[----:B------:R-:W-:Y:S01]  /*7440*/  SHF.R.U64 R30, R30, 0x3, RZ ;  /* 0x000000031e1e7819 */ /* 0x000fe200000012ff */
[----:B------:R-:W-:Y:S01]  /*7450*/  USHF.R.S32.HI UR10, URZ, 0x1f, UR60 ;  /* 0x0000001f3f0a7899 */ /* 0x000fe2000801143c */
[----:B------:R-:W-:Y:S01]  /*7460*/  LOP3.LUT R74, R75, 0x380, RZ, 0xc0, !PT ;  /* 0x000003804b4a7812 */ /* 0x000fe200078ec0ff */
[----:B------:R-:W-:Y:S01]  /*7470*/  UPRMT UR5, UR13, 0x654, UR5 ;  /* 0x000006540d057896 */ /* 0x000fe20008000005 */
[----:B------:R-:W-:Y:S01]  /*7480*/  LOP3.LUT R30, R30, R31, RZ, 0x3c, !PT ;  /* 0x0000001f1e1e7212 */ /* 0x000fe200078e3cff */
[----:B------:R-:W-:Y:S01]  /*7490*/  IMAD.U32 R51, RZ, RZ, UR6 ;  /* 0x00000006ff337e24 */ /* 0x000fe2000f8e00ff */
[----:B------:R-:W-:Y:S01]  /*74a0*/  LOP3.LUT R21, R90, 0x380, RZ, 0xc0, !PT ;  /* 0x000003805a157812 */ /* 0x000fe200078ec0ff */
[----:B------:R-:W-:Y:S01]  /*74b0*/  ULDC.64 UR6, c[0x0][0xb88] ;  /* 0x0002e20000067ab9 */ /* 0x000fe20000000a00 */
[----:B------:R-:W-:-:S02]  /*74c0*/  IADD3.X R31, RZ, R49, RZ, P1, !PT ;  /* 0x00000031ff1f7210 */ /* 0x000fc40000ffe4ff */
[----:B------:R-:W-:Y:S02]  /*74d0*/  SHF.R.U64 R74, R74, 0x3, RZ ;  /* 0x000000034a4a7819 */ /* 0x000fe400000012ff */
[----:B------:R-:W-:Y:S01]  /*74e0*/  IADD3 R36, P0, R90, 0x8020, RZ ;  /* 0x000080205a247810 */ /* 0x000fe20007f1e0ff */
[----:B------:R-:W-:Y:S01]  /*74f0*/  SYNCS.ARRIVE.TRANS64.RED.A1T0 RZ, [UR5], RZ ;  /* 0x000000ffffff79a7 */ /* 0x000fe20008100405 */
[----:B0-----:R-:W-:Y:S01]  /*7500*/  ISETP.NE.AND P1, PT, R52, 0x1, PT ;  /* 0x000000013400780c */ /* 0x001fe20003f25270 */
[----:B------:R-:W-:Y:S01]  /*7510*/  ULDC UR5, c[0x0][0xa88] ;  /* 0x0002a20000057ab9 */ /* 0x000fe20000000800 */
[----:B------:R-:W-:Y:S02]  /*7520*/  SHF.R.U64 R21, R21, 0x3, RZ ;  /* 0x0000000315157819 */ /* 0x000fe400000012ff */
[----:B------:R-:W-:Y:S01]  /*7530*/  LOP3.LUT R74, R74, R75, RZ, 0x3c, !PT ;  /* 0x0000004b4a4a7212 */ /* 0x000fe200078e3cff */
[----:B------:R-:W-:Y:S01]  /*7540*/  IMAD.X R75, RZ, RZ, R91, P5 ;  /* 0x000000ffff4b7224 */ /* 0x000fe200028e065b */
[----:B------:R-:W-:-:S02]  /*7550*/  LOP3.LUT R34, R36, 0x380, RZ, 0xc0, !PT ;  /* 0x0000038024227812 */ /* 0x000fc400078ec0ff */
[-C--:B------:R-:W-:Y:S02]  /*7560*/  IADD3.X R83, RZ, R91.reuse, RZ, P0, !PT ;  /* 0x0000005bff537210 */ /* 0x080fe400007fe4ff */
[C---:B------:R-:W-:Y:S02]  /*7570*/  IADD3 R32, P2, R90.reuse, 0x4060, RZ ;  /* 0x000040605a207810 */ /* 0x040fe40007f5e0ff */
[C---:B------:R-:W-:Y:S02]  /*7580*/  IADD3 R28, P5, R90.reuse, 0x4020, RZ ;  /* 0x000040205a1c7810 */ /* 0x040fe40007fbe0ff */
[----:B------:R-:W-:Y:S01]  /*7590*/  IADD3 R26, P0, R90, 0x60, RZ ;  /* 0x000000605a1a7810 */ /* 0x000fe20007f1e0ff */
[--C-:B------:R-:W-:Y:S01]  /*75a0*/  IMAD.X R67, RZ, RZ, R91.reuse, P2 ;  /* 0x000000ffff437224 */ /* 0x100fe200010e065b */
[----:B------:R-:W-:Y:S01]  /*75b0*/  LOP3.LUT R90, R21, R90, RZ, 0x3c, !PT ;  /* 0x0000005a155a7212 */ /* 0x000fe200078e3cff */
[--C-:B------:R-:W-:Y:S01]  /*75c0*/  IMAD.X R57, RZ, RZ, R91.reuse, P5 ;  /* 0x000000ffff397224 */ /* 0x100fe200028e065b */
[----:B------:R-:W-:Y:S01]  /*75d0*/  SHF.R.U64 R21, R34, 0x3, RZ ;  /* 0x0000000322157819 */ /* 0x000fe200000012ff */
[----:B------:R-:W-:Y:S01]  /*75e0*/  IMAD.X R27, RZ, RZ, R91, P0 ;  /* 0x000000ffff1b7224 */ /* 0x000fe200000e065b */
[----:B------:R-:W-:-:S02]  /*75f0*/  IADD3.X R71, RZ, R91, RZ, P3, !PT ;  /* 0x0000005bff477210 */ /* 0x000fc40001ffe4ff */
[-C--:B------:R-:W-:Y:S02]  /*7600*/  IADD3.X R59, RZ, R91.reuse, RZ, P6, !PT ;  /* 0x0000005bff3b7210 */ /* 0x080fe400037fe4ff */
[----:B------:R-:W-:Y:S02]  /*7610*/  LOP3.LUT R82, R21, R36, RZ, 0x3c, !PT ;  /* 0x0000002415527212 */ /* 0x000fe400078e3cff */
[----:B------:R-:W-:Y:S02]  /*7620*/  MOV R90, R90 ;  /* 0x0000005a005a7202 */ /* 0x000fe40000000f00 */
[----:B------:R-:W-:Y:S01]  /*7630*/  LOP3.LUT R21, R32, 0x380, RZ, 0xc0, !PT ;  /* 0x0000038020157812 */ /* 0x000fe200078ec0ff */
[----:B------:R-:W0:Y:S01]  /*7640*/  @P1 LDC R91, c[0x0][0xbec] ;  /* 0x0002fb00ff5b1b82 */ /* 0x000e220000000800 */
[----:B------:R-:W-:Y:S02]  /*7650*/  R2UR UR14, R194 ;  /* 0x00000000c20e72ca */ /* 0x000fe400000e0000 */
[----:B------:R-:W-:-:S02]  /*7660*/  F2FP.BF16.F32.PACK_AB R6, R6, R7 ;  /* 0x000000070606723e */ /* 0x000fc400000010ff */
[----:B------:R-:W-:Y:S02]  /*7670*/  SHF.R.U64 R21, R21, 0x3, RZ ;  /* 0x0000000315157819 */ /* 0x000fe400000012ff */
[----:B------:R-:W-:Y:S02]  /*7680*/  F2FP.BF16.F32.PACK_AB R7, R151, R154 ;  /* 0x0000009a9707723e */ /* 0x000fe400000010ff */
[----:B------:R-:W2:Y:S01]  /*7690*/  @P1 LDC R151, c[0x0][0xbf0] ;  /* 0x0002fc00ff971b82 */ /* 0x000ea20000000800 */
[----:B------:R-:W-:Y:S02]  /*76a0*/  LOP3.LUT R66, R21, R32, RZ, 0x3c, !PT ;  /* 0x0000002015427212 */ /* 0x000fe400078e3cff */
[----:B------:R-:W-:Y:S01]  /*76b0*/  MOV R75, R74 ;  /* 0x0000004a004b7202 */ /* 0x000fe20000000f00 */
[----:B------:R-:W-:Y:S01]  /*76c0*/  IMAD R74, RZ, RZ, -UR15 ;  /* 0x8000000fff4a7e24 */ /* 0x000fe2000f8e02ff */
[----:B------:R-:W-:Y:S02]  /*76d0*/  F2FP.BF16.F32.PACK_AB R4, R4, R5 ;  /* 0x000000050404723e */ /* 0x000fe400000010ff */
[----:B------:R-:W-:Y:S01]  /*76e0*/  R2UR UR13, R22 ;  /* 0x00000000160d72ca */ /* 0x000fe200000e0000 */
[----:B-1----:R-:W-:Y:S01]  /*76f0*/  IMAD R74, R157, R74, UR14 ;  /* 0x0000000e9d4a7e24 */ /* 0x002fe2000f8e024a */
[----:B------:R-:W-:Y:S01]  /*7700*/  F2FP.BF16.F32.PACK_AB R5, R153, R156 ;  /* 0x0000009c9905723e */ /* 0x000fe200000010ff */
[----:B------:R-:W-:Y:S01]  /*7710*/  BAR.SYNC.DEFER_BLOCKING 0x1, 0x100 ;  /* 0x0044000000007b1d */ /* 0x000fe20000010000 */
[----:B------:R-:W-:-:S02]  /*7720*/  MOV R22, R66 ;  /* 0x0000004200167202 */ /* 0x000fc40000000f00 */
[----:B------:R-:W-:Y:S02]  /*7730*/  LOP3.LUT R21, R28, 0x380, RZ, 0xc0, !PT ;  /* 0x000003801c157812 */ /* 0x000fe400078ec0ff */
[----:B------:R-:W-:-:S03]  /*7740*/  IADD3 R29, P0, R48, 0x5000, RZ ;  /* 0x00005000301d7810 */ /* 0x000fc60007f1e0ff */
[----:B------:R-:W1:Y:S01]  /*7750*/  LDC.64 R66, c[0x0][0xb98] ;  /* 0x0002e600ff427b82 */ /* 0x000e620000000a00 */
[----:B------:R-:W-:Y:S02]  /*7760*/  SHF.R.U64 R21, R21, 0x3, RZ ;  /* 0x0000000315157819 */ /* 0x000fe400000012ff */
[----:B------:R-:W-:Y:S02]  /*7770*/  MOV R54, R54 ;  /* 0x0000003600367202 */ /* 0x000fe40000000f00 */
[----:B------:R-:W-:Y:S02]  /*7780*/  LOP3.LUT R56, R21, R28, RZ, 0x3c, !PT ;  /* 0x0000001c15387212 */ /* 0x000fe400078e3cff */
[----:B------:R-:W-:Y:S02]  /*7790*/  LOP3.LUT R21, R26, 0x380, RZ, 0xc0, !PT ;  /* 0x000003801a157812 */ /* 0x000fe400078ec0ff */
[----:B------:R-:W-:Y:S02]  /*77a0*/  LOP3.LUT R28, R29, 0x380, RZ, 0xc0, !PT ;  /* 0x000003801d1c7812 */ /* 0x000fe400078ec0ff */
[----:B------:R-:W-:-:S02]  /*77b0*/  SHF.R.U64 R21, R21, 0x3, RZ ;  /* 0x0000000315157819 */ /* 0x000fc400000012ff */
[----:B------:R-:W-:Y:S02]  /*77c0*/  SHF.R.U64 R28, R28, 0x3, RZ ;  /* 0x000000031c1c7819 */ /* 0x000fe400000012ff */
[----:B------:R-:W-:Y:S02]  /*77d0*/  LOP3.LUT R26, R21, R26, RZ, 0x3c, !PT ;  /* 0x0000001a151a7212 */ /* 0x000fe400078e3cff */
[----:B------:R-:W-:Y:S01]  /*77e0*/  LOP3.LUT R28, R28, R29, RZ, 0x3c, !PT ;  /* 0x0000001d1c1c7212 */ /* 0x000fe200078e3cff */
[----:B------:R3:W-:Y:S01]  /*77f0*/  STSM.16.M88.4 [R90], R4 ;  /* 0x000000045a007844 */ /* 0x0007e20000000200 */
[----:B------:R-:W-:Y:S01]  /*7800*/  IMAD.X R29, RZ, RZ, R49, P0 ;  /* 0x000000ffff1d7224 */ /* 0x000fe200000e0631 */
[----:B------:R-:W-:Y:S02]  /*7810*/  MOV R70, R70 ;  /* 0x0000004600467202 */ /* 0x000fe40000000f00 */
[----:B------:R-:W-:Y:S02]  /*7820*/  MOV R56, R56 ;  /* 0x0000003800387202 */ /* 0x000fe40000000f00 */
[----:B------:R-:W-:Y:S01]  /*7830*/  IADD3 R155, P0, R48, 0xb000, RZ ;  /* 0x0000b000309b7810 */ /* 0x000fe20007f1e0ff */
[----:B-1----:R-:W-:Y:S01]  /*7840*/  IMAD.WIDE.U32 R50, R66, UR60, R50 ;  /* 0x0000003c42327c25 */ /* 0x002fe2000f8e0032 */
[----:B------:R-:W-:-:S02]  /*7850*/  MOV R62, R62 ;  /* 0x0000003e003e7202 */ /* 0x000fc40000000f00 */
[----:B------:R-:W-:Y:S01]  /*7860*/  F2FP.BF16.F32.PACK_AB R10, R10, R13 ;  /* 0x0000000d0a0a723e */ /* 0x000fe200000010ff */
[----:B------:R-:W-:Y:S01]  /*7870*/  IMAD.X R47, RZ, RZ, R49, P0 ;  /* 0x000000ffff2f7224 */ /* 0x000fe200000e0631 */
[----:B------:R-:W-:Y:S01]  /*7880*/  MOV R57, R26 ;  /* 0x0000001a00397202 */ /* 0x000fe20000000f00 */
[----:B------:R-:W-:Y:S01]  /*7890*/  IMAD R26, R66, UR10, RZ ;  /* 0x0000000a421a7c24 */ /* 0x000fe2000f8e02ff */
[----:B------:R-:W-:Y:S02]  /*78a0*/  LOP3.LUT R37, R38, 0x380, RZ, 0xc0, !PT ;  /* 0x0000038026257812 */ /* 0x000fe400078ec0ff */
[----:B---3--:R-:W-:Y:S01]  /*78b0*/  LEA R90, R74, R198, 0x7 ;  /* 0x000000c64a5a7211 */ /* 0x008fe200078e38ff */
[----:B------:R-:W-:Y:S01]  /*78c0*/  IMAD R67, R67, UR60, R26 ;  /* 0x0000003c43437c24 */ /* 0x000fe2000f8e021a */
[----:B------:R-:W-:Y:S02]  /*78d0*/  F2FP.BF16.F32.PACK_AB R6, R8, R11 ;  /* 0x0000000b0806723e */ /* 0x000fe400000010ff */
[----:B------:R-:W-:Y:S01]  /*78e0*/  F2FP.BF16.F32.PACK_AB R5, R147, R148 ;  /* 0x000000949305723e */ /* 0x000fe200000010ff */
[----:B0-----:R-:W-:Y:S01]  /*78f0*/  @P1 IMAD.HI.U32 R4, R90, R91, RZ ;  /* 0x0000005b5a041227 */ /* 0x001fe200078e00ff */
[----:B------:R-:W-:-:S02]  /*7900*/  F2FP.BF16.F32.PACK_AB R7, R146, R149 ;  /* 0x000000959207723e */ /* 0x000fc400000010ff */
[----:B------:R-:W-:Y:S01]  /*7910*/  F2FP.BF16.F32.PACK_AB R8, R9, R120 ;  /* 0x000000780908723e */ /* 0x000fe200000010ff */
[----:B------:R-:W-:Y:S01]  /*7920*/  IMAD.MOV.U32 R55, RZ, RZ, R90 ;  /* 0x000000ffff377224 */ /* 0x000fe200078e005a */
[----:B--2---:R-:W-:Y:S02]  /*7930*/  @P1 SHF.R.U32.HI R55, RZ, R151, R4 ;  /* 0x00000097ff371219 */ /* 0x004fe40000011604 */
[----:B------:R-:W-:Y:S02]  /*7940*/  F2FP.BF16.F32.PACK_AB R4, R3, R122 ;  /* 0x0000007a0304723e */ /* 0x000fe400000010ff */
[----:B------:R-:W-:Y:S01]  /*7950*/  F2FP.BF16.F32.PACK_AB R9, R143, R152 ;  /* 0x000000988f09723e */ /* 0x000fe200000010ff */
[----:B------:R-:W-:Y:S01]  /*7960*/  IMAD.MOV R3, RZ, RZ, -R55 ;  /* 0x000000ffff037224 */ /* 0x000fe200078e0a37 */
[----:B------:R-:W-:Y:S01]  /*7970*/  F2FP.BF16.F32.PACK_AB R11, R145, R150 ;  /* 0x00000096910b723e */ /* 0x000fe200000010ff */
[----:B------:R-:W-:Y:S01]  /*7980*/  STSM.16.M88.4 [R70], R4 ;  /* 0x0000000446007844 */ /* 0x000fe20000000200 */
[----:B------:R-:W-:Y:S01]  /*7990*/  SHF.R.U64 R37, R37, 0x3, RZ ;  /* 0x0000000325257819 */ /* 0x000fe200000012ff */
[----:B------:R-:W-:Y:S01]  /*79a0*/  IMAD R3, R52, R3, R90 ;  /* 0x0000000334037224 */ /* 0x000fe200078e025a */
[----:B------:R-:W-:Y:S01]  /*79b0*/  IADD3 R39, P3, R48, 0x7000, RZ ;  /* 0x0000700030277810 */ /* 0x000fe20007f7e0ff */
[----:B------:R0:W-:Y:S01]  /*79c0*/  STSM.16.M88.4 [R62], R8 ;  /* 0x000000083e007844 */ /* 0x0001e20000000200 */
[----:B------:R-:W-:-:S02]  /*79d0*/  IADD3 R50, P0, R55, R50, RZ ;  /* 0x0000003237327210 */ /* 0x000fc40007f1e0ff */
[----:B------:R-:W-:Y:S02]  /*79e0*/  LOP3.LUT R78, R37, R38, RZ, 0x3c, !PT ;  /* 0x00000026254e7212 */ /* 0x000fe400078e3cff */
[----:B------:R-:W-:Y:S02]  /*79f0*/  IADD3 R21, P2, R48, 0x6000, RZ ;  /* 0x0000600030157810 */ /* 0x000fe40007f5e0ff */
[----:B------:R-:W-:Y:S02]  /*7a00*/  LOP3.LUT R38, R39, 0x380, RZ, 0xc0, !PT ;  /* 0x0000038027267812 */ /* 0x000fe400078ec0ff */
[----:B------:R-:W-:Y:S02]  /*7a10*/  F2FP.BF16.F32.PACK_AB R12, R12, R15 ;  /* 0x0000000f0c0c723e */ /* 0x000fe400000010ff */
[----:B------:R-:W-:Y:S02]  /*7a20*/  F2FP.BF16.F32.PACK_AB R13, R131, R144 ;  /* 0x00000090830d723e */ /* 0x000fe400000010ff */
[----:B------:R-:W-:-:S02]  /*7a30*/  F2FP.BF16.F32.PACK_AB R14, R14, R53 ;  /* 0x000000350e0e723e */ /* 0x000fc400000010ff */
[----:B------:R-:W-:Y:S02]  /*7a40*/  F2FP.BF16.F32.PACK_AB R15, R132, R141 ;  /* 0x0000008d840f723e */ /* 0x000fe400000010ff */
[----:B0-----:R-:W-:Y:S02]  /*7a50*/  SHF.R.S32.HI R9, RZ, 0x1f, R55 ;  /* 0x0000001fff097819 */ /* 0x001fe40000011437 */
[----:B------:R-:W-:Y:S01]  /*7a60*/  SHF.R.S32.HI R8, RZ, 0x1f, R3 ;  /* 0x0000001fff087819 */ /* 0x000fe20000011403 */
[----:B------:R0:W-:Y:S01]  /*7a70*/  STSM.16.M88.4 [R57], R12 ;  /* 0x0000000c39007844 */ /* 0x0001e20000000200 */
[----:B------:R-:W-:Y:S02]  /*7a80*/  IADD3.X R51, R9, R51, R67, P0, !PT ;  /* 0x0000003309337210 */ /* 0x000fe400007fe443 */
[----:B------:R-:W-:Y:S01]  /*7a90*/  F2FP.BF16.F32.PACK_AB R24, R24, R25 ;  /* 0x000000191818723e */ /* 0x000fe200000010ff */
[----:B------:R-:W-:Y:S01]  /*7aa0*/  IMAD R8, R8, UR6, RZ ;  /* 0x0000000608087c24 */ /* 0x000fe2000f8e02ff */
[----:B------:R-:W-:Y:S01]  /*7ab0*/  MOV R58, R58 ;  /* 0x0000003a003a7202 */ /* 0x000fe20000000f00 */
[----:B------:R-:W-:Y:S01]  /*7ac0*/  IMAD.WIDE.U32 R50, R3, UR6, R50 ;  /* 0x0000000603327c25 */ /* 0x000fe2000f8e0032 */
[----:B------:R-:W-:-:S02]  /*7ad0*/  F2FP.BF16.F32.PACK_AB R25, R129, R142 ;  /* 0x0000008e8119723e */ /* 0x000fc400000010ff */
[----:B------:R-:W-:Y:S01]  /*7ae0*/  F2FP.BF16.F32.PACK_AB R26, R61, R60 ;  /* 0x0000003c3d1a723e */ /* 0x000fe200000010ff */
[----:B------:R-:W-:Y:S01]  /*7af0*/  IMAD R53, R3, UR7, R8 ;  /* 0x0000000703357c24 */ /* 0x000fe2000f8e0208 */
[----:B------:R-:W-:Y:S01]  /*7b00*/  F2FP.BF16.F32.PACK_AB R27, R130, R139 ;  /* 0x0000008b821b723e */ /* 0x000fe200000010ff */
[----:B------:R-:W-:Y:S01]  /*7b10*/  ULDC.64 UR6, c[0x0][0xb50] ;  /* 0x0002d40000067ab9 */ /* 0x000fe20000000a00 */
[----:B------:R-:W-:Y:S01]  /*7b20*/  LOP3.LUT R20, R21, 0x380, RZ, 0xc0, !PT ;  /* 0x0000038015147812 */ /* 0x000fe200078ec0ff */
[----:B------:R-:W-:Y:S01]  /*7b30*/  IMAD R3, R52, UR5, RZ ;  /* 0x0000000534037c24 */ /* 0x000fe2000f8e02ff */
[----:B------:R-:W-:Y:S01]  /*7b40*/  F2FP.BF16.F32.PACK_AB R4, R65, R64 ;  /* 0x000000404104723e */ /* 0x000fe200000010ff */
[----:B------:R-:W-:Y:S01]  /*7b50*/  STSM.16.M88.4 [R58], R24 ;  /* 0x000000183a007844 */ /* 0x000fe20000000200 */
[----:B------:R-:W-:Y:S02]  /*7b60*/  F2FP.BF16.F32.PACK_AB R5, R127, R140 ;  /* 0x0000008c7f05723e */ /* 0x000fe400000010ff */
[----:B------:R-:W-:-:S02]  /*7b70*/  F2FP.BF16.F32.PACK_AB R6, R69, R68 ;  /* 0x000000444506723e */ /* 0x000fc400000010ff */
[----:B------:R-:W-:Y:S02]  /*7b80*/  F2FP.BF16.F32.PACK_AB R7, R128, R137 ;  /* 0x000000898007723e */ /* 0x000fe400000010ff */
[----:B------:R-:W-:Y:S02]  /*7b90*/  SHF.R.U64 R38, R38, 0x3, RZ ;  /* 0x0000000326267819 */ /* 0x000fe400000012ff */
[----:B------:R-:W-:Y:S01]  /*7ba0*/  LEA R60, R74, R197, 0x7 ;  /* 0x000000c54a3c7211 */ /* 0x000fe200078e38ff */
[----:B------:R1:W-:Y:S01]  /*7bb0*/  STSM.16.M88.4 [R56], R4 ;  /* 0x0000000438007844 */ /* 0x0003e20000000200 */
[----:B------:R-:W-:Y:S02]  /*7bc0*/  SHF.R.U64 R20, R20, 0x3, RZ ;  /* 0x0000000314147819 */ /* 0x000fe400000012ff */
[----:B------:R-:W-:Y:S02]  /*7bd0*/  LOP3.LUT R38, R38, R39, RZ, 0x3c, !PT ;  /* 0x0000002726267212 */ /* 0x000fe400078e3cff */
[----:B------:R-:W-:-:S02]  /*7be0*/  IADD3.X R39, RZ, R49, RZ, P3, !PT ;  /* 0x00000031ff277210 */ /* 0x000fc40001ffe4ff */
[----:B------:R-:W-:Y:S02]  /*7bf0*/  LOP3.LUT P0, RZ, R193, 0x3, RZ, 0xc0, !PT ;  /* 0x00000003c1ff7812 */ /* 0x000fe4000780c0ff */
[----:B0-----:R-:W-:Y:S02]  /*7c00*/  LEA R12, P3, R50, UR6, 0x2 ;  /* 0x00000006320c7c11 */ /* 0x001fe4000f8610ff */
[----:B------:R-:W-:Y:S01]  /*7c10*/  LOP3.LUT R20, R20, R21, RZ, 0x3c, !PT ;  /* 0x0000001514147212 */ /* 0x000fe200078e3cff */
[----:B------:R-:W-:Y:S01]  /*7c20*/  IMAD.X R21, RZ, RZ, R49, P2 ;  /* 0x000000ffff157224 */ /* 0x000fe200010e0631 */
[C---:B------:R-:W-:Y:S02]  /*7c30*/  ISETP.GE.OR P2, PT, R60.reuse, R3, P0 ;  /* 0x000000033c00720c */ /* 0x040fe40000746670 */
[----:B------:R-:W-:Y:S01]  /*7c40*/  F2FP.BF16.F32.PACK_AB R8, R73, R72 ;  /* 0x000000484908723e */ /* 0x000fe200000010ff */
[----:B-1----:R-:W-:Y:S01]  /*7c50*/  VIADD R4, R60, 0x8 ;  /* 0x000000083c047836 */ /* 0x002fe20000000000 */
[----:B------:R-:W-:Y:S01]  /*7c60*/  F2FP.BF16.F32.PACK_AB R9, R126, R135 ;  /* 0x000000877e09723e */ /* 0x000fe200000010ff */
[----:B------:R-:W-:Y:S01]  /*7c70*/  IMAD.IADD R5, R51, 0x1, R53 ;  /* 0x0000000133057824 */ /* 0x000fe200078e0235 */
[----:B------:R-:W-:-:S02]  /*7c80*/  F2FP.BF16.F32.PACK_AB R10, R77, R76 ;  /* 0x0000004c4d0a723e */ /* 0x000fc400000010ff */
[----:B------:R-:W-:Y:S02]  /*7c90*/  F2FP.BF16.F32.PACK_AB R11, R121, R138 ;  /* 0x0000008a790b723e */ /* 0x000fe400000010ff */
[----:B------:R-:W-:Y:S02]  /*7ca0*/  ISETP.GE.OR P0, PT, R4, R3, P0 ;  /* 0x000000030400720c */ /* 0x000fe40000706670 */
[----:B------:R-:W-:Y:S01]  /*7cb0*/  LEA.HI.X R13, R50, UR7, R5, 0x2, P3 ;  /* 0x00000007320d7c11 */ /* 0x000fe200098f1405 */
[----:B------:R-:W-:Y:S01]  /*7cc0*/  STSM.16.M88.4 [R54], R8 ;  /* 0x0000000836007844 */ /* 0x000fe20000000200 */
[----:B------:R-:W-:Y:S02]  /*7cd0*/  F2FP.BF16.F32.PACK_AB R4, R81, R80 ;  /* 0x000000505104723e */ /* 0x000fe400000010ff */
[----:B------:R-:W-:Y:S01]  /*7ce0*/  F2FP.BF16.F32.PACK_AB R5, R123, R136 ;  /* 0x000000887b05723e */ /* 0x000fe200000010ff */
[----:B------:R-:W-:Y:S01]  /*7cf0*/  SHFL.IDX PT, R50, R12, RZ, 0x1c1f ;  /* 0x001c1fff0c327589 */ /* 0x000fe200000e0000 */
[----:B------:R-:W-:-:S02]  /*7d00*/  F2FP.BF16.F32.PACK_AB R6, R85, R84 ;  /* 0x000000545506723e */ /* 0x000fc400000010ff */
[----:B------:R-:W-:Y:S01]  /*7d10*/  F2FP.BF16.F32.PACK_AB R7, R124, R133 ;  /* 0x000000857c07723e */ /* 0x000fe200000010ff */
[----:B------:R-:W0:Y:S01]  /*7d20*/  SHFL.IDX PT, R51, R13, RZ, 0x1c1f ;  /* 0x001c1fff0d337589 */ /* 0x000e2200000e0000 */
[----:B------:R-:W-:Y:S02]  /*7d30*/  F2FP.BF16.F32.PACK_AB R88, R89, R88 ;  /* 0x000000585958723e */ /* 0x000fe400000010ff */
[----:B------:R-:W-:Y:S01]  /*7d40*/  F2FP.BF16.F32.PACK_AB R96, R97, R96 ;  /* 0x000000606160723e */ /* 0x000fe200000010ff */
[----:B------:R-:W-:Y:S01]  /*7d50*/  STSM.16.M88.4 [R22], R4 ;  /* 0x0000000416007844 */ /* 0x000fe20000000200 */
[----:B------:R-:W-:Y:S02]  /*7d60*/  MOV R86, R86 ;  /* 0x0000005600567202 */ /* 0x000fe40000000f00 */
[----:B------:R-:W-:Y:S01]  /*7d70*/  F2FP.BF16.F32.PACK_AB R89, R125, R134 ;  /* 0x000000867d59723e */ /* 0x000fe200000010ff */
[----:B------:R-:W-:Y:S01]  /*7d80*/  SHFL.IDX PT, R54, R12, 0x1, 0x1c1f ;  /* 0x003c1f000c367f89 */ /* 0x000fe200000e0000 */
[----:B------:R-:W-:-:S02]  /*7d90*/  F2FP.BF16.F32.PACK_AB R90, R93, R92 ;  /* 0x0000005c5d5a723e */ /* 0x000fc400000010ff */
[----:B------:R-:W-:Y:S01]  /*7da0*/  F2FP.BF16.F32.PACK_AB R91, R95, R94 ;  /* 0x0000005e5f5b723e */ /* 0x000fe200000010ff */
[----:B------:R-:W1:Y:S01]  /*7db0*/  SHFL.IDX PT, R55, R13, 0x1, 0x1c1f ;  /* 0x003c1f000d377f89 */ /* 0x000e6200000e0000 */
[----:B------:R-:W-:Y:S02]  /*7dc0*/  F2FP.BF16.F32.PACK_AB R97, R99, R98 ;  /* 0x000000626361723e */ /* 0x000fe400000010ff */
[----:B------:R-:W-:Y:S01]  /*7dd0*/  F2FP.BF16.F32.PACK_AB R104, R105, R104 ;  /* 0x000000686968723e */ /* 0x000fe200000010ff */
[----:B------:R-:W-:Y:S01]  /*7de0*/  STSM.16.M88.4 [R86], R88 ;  /* 0x0000005856007844 */ /* 0x000fe20000000200 */
[----:B------:R-:W-:Y:S02]  /*7df0*/  MOV R82, R82 ;  /* 0x0000005200527202 */ /* 0x000fe40000000f00 */
[----:B------:R-:W-:Y:S02]  /*7e00*/  F2FP.BF16.F32.PACK_AB R98, R101, R100 ;  /* 0x000000646562723e */ /* 0x000fe400000010ff */
[----:B------:R-:W-:-:S02]  /*7e10*/  F2FP.BF16.F32.PACK_AB R99, R103, R102 ;  /* 0x000000666763723e */ /* 0x000fc400000010ff */
[----:B------:R-:W-:Y:S02]  /*7e20*/  F2FP.BF16.F32.PACK_AB R105, R107, R106 ;  /* 0x0000006a6b69723e */ /* 0x000fe400000010ff */
[----:B------:R-:W-:Y:S01]  /*7e30*/  F2FP.BF16.F32.PACK_AB R112, R113, R112 ;  /* 0x000000707170723e */ /* 0x000fe200000010ff */
[----:B------:R-:W-:Y:S01]  /*7e40*/  STSM.16.M88.4 [R82], R96 ;  /* 0x0000006052007844 */ /* 0x000fe20000000200 */
[----:B------:R-:W-:Y:S02]  /*7e50*/  MOV R78, R78 ;  /* 0x0000004e004e7202 */ /* 0x000fe40000000f00 */
[----:B------:R-:W-:Y:S02]  /*7e60*/  F2FP.BF16.F32.PACK_AB R106, R109, R108 ;  /* 0x0000006c6d6a723e */ /* 0x000fe400000010ff */
[----:B------:R-:W-:Y:S02]  /*7e70*/  F2FP.BF16.F32.PACK_AB R107, R111, R110 ;  /* 0x0000006e6f6b723e */ /* 0x000fe400000010ff */
[----:B------:R-:W-:-:S02]  /*7e80*/  F2FP.BF16.F32.PACK_AB R113, R115, R114 ;  /* 0x000000727371723e */ /* 0x000fc400000010ff */
[----:B------:R-:W-:Y:S01]  /*7e90*/  F2FP.BF16.F32.PACK_AB R114, R117, R116 ;  /* 0x000000747572723e */ /* 0x000fe200000010ff */
[----:B------:R-:W-:Y:S01]  /*7ea0*/  STSM.16.M88.4 [R78], R104 ;  /* 0x000000684e007844 */ /* 0x000fe20000000200 */
[----:B------:R-:W-:Y:S02]  /*7eb0*/  F2FP.BF16.F32.PACK_AB R115, R119, R118 ;  /* 0x000000767773723e */ /* 0x000fe400000010ff */
[C---:B------:R-:W-:Y:S02]  /*7ec0*/  IADD3 R35, P5, R48.reuse, 0x2000, RZ ;  /* 0x0000200030237810 */ /* 0x040fe40007fbe0ff */
[----:B------:R-:W-:Y:S01]  /*7ed0*/  IADD3 R33, P6, R48, 0x3000, RZ ;  /* 0x0000300030217810 */ /* 0x000fe20007fde0ff */
[----:B------:R-:W-:Y:S01]  /*7ee0*/  STSM.16.M88.4 [R75], R112 ;  /* 0x000000704b007844 */ /* 0x000fe20000000200 */
[----:B------:R-:W-:Y:S02]  /*7ef0*/  LOP3.LUT R34, R35, 0x380, RZ, 0xc0, !PT ;  /* 0x0000038023227812 */ /* 0x000fe400078ec0ff */
[----:B------:R-:W-:Y:S01]  /*7f00*/  LOP3.LUT R32, R33, 0x380, RZ, 0xc0, !PT ;  /* 0x0000038021207812 */ /* 0x000fe200078ec0ff */
[----:B------:R-:W-:Y:S01]  /*7f10*/  BAR.SYNC.DEFER_BLOCKING 0x1, 0x100 ;  /* 0x0044000000007b1d */ /* 0x000fe20000010000 */
[----:B------:R-:W-:-:S02]  /*7f20*/  SHF.R.U64 R34, R34, 0x3, RZ ;  /* 0x0000000322227819 */ /* 0x000fc400000012ff */
[----:B------:R-:W-:Y:S02]  /*7f30*/  SHF.R.U64 R32, R32, 0x3, RZ ;  /* 0x0000000320207819 */ /* 0x000fe400000012ff */
[----:B------:R-:W-:Y:S01]  /*7f40*/  LOP3.LUT R34, R34, R35, RZ, 0x3c, !PT ;  /* 0x0000002322227212 */ /* 0x000fe200078e3cff */
[--C-:B------:R-:W-:Y:S01]  /*7f50*/  IMAD.X R35, RZ, RZ, R49.reuse, P5 ;  /* 0x000000ffff237224 */ /* 0x100fe200028e0631 */
[----:B------:R-:W-:Y:S01]  /*7f60*/  LOP3.LUT R32, R32, R33, RZ, 0x3c, !PT ;  /* 0x0000002120207212 */ /* 0x000fe200078e3cff */
[----:B------:R-:W-:Y:S01]  /*7f70*/  IMAD.X R33, RZ, RZ, R49, P6 ;  /* 0x000000ffff217224 */ /* 0x000fe200030e0631 */
[C---:B------:R-:W-:Y:S02]  /*7f80*/  IADD3 R37, P4, R48.reuse, 0x1000, RZ ;  /* 0x0000100030257810 */ /* 0x040fe40007f9e0ff */
[----:B------:R-:W-:Y:S02]  /*7f90*/  IADD3 R43, P5, R48, 0x9000, RZ ;  /* 0x00009000302b7810 */ /* 0x000fe40007fbe0ff */
[----:B------:R-:W-:-:S02]  /*7fa0*/  LOP3.LUT R36, R37, 0x380, RZ, 0xc0, !PT ;  /* 0x0000038025247812 */ /* 0x000fc400078ec0ff */
[----:B------:R-:W-:Y:S02]  /*7fb0*/  LOP3.LUT R42, R43, 0x380, RZ, 0xc0, !PT ;  /* 0x000003802b2a7812 */ /* 0x000fe400078ec0ff */
[----:B------:R-:W-:Y:S01]  /*7fc0*/  SHF.R.U64 R36, R36, 0x3, RZ ;  /* 0x0000000324247819 */ /* 0x000fe200000012ff */
[----:B------:R-:W-:Y:S01]  /*7fd0*/  UIMAD UR5, UR12, UR8, URZ ;  /* 0x000000080c0572a4 */ /* 0x000fe2000f8e023f */
[----:B------:R-:W-:Y:S02]  /*7fe0*/  SHF.R.U64 R42, R42, 0x3, RZ ;  /* 0x000000032a2a7819 */ /* 0x000fe400000012ff */
[----:B------:R-:W-:Y:S02]  /*7ff0*/  LOP3.LUT R36, R36, R37, RZ, 0x3c, !PT ;  /* 0x0000002524247212 */ /* 0x000fe400078e3cff */
[----:B------:R-:W-:Y:S01]  /*8000*/  IADD3.X R37, RZ, R49, RZ, P4, !PT ;  /* 0x00000031ff257210 */ /* 0x000fe200027fe4ff */
[----:B0-----:R-:W-:Y:S01]  /*8010*/  @!P2 ST.E desc[UR36][R50.64], R2 ;  /* 0x000000023200a985 */ /* 0x001fe2000c101924 */
[C---:B------:R-:W-:Y:S01]  /*8020*/  IADD3 R41, P4, R48.reuse, 0x8000, RZ ;  /* 0x0000800030297810 */ /* 0x040fe20007f9e0ff */
[----:B------:R-:W-:Y:S01]  /*8030*/  UIMAD.WIDE.U32 UR6, UR11, UR8, URZ ;  /* 0x000000080b0672a5 */ /* 0x000fe2000f8e003f */
[----:B------:R-:W-:Y:S01]  /*8040*/  IADD3 R45, P6, R48, 0xa000, RZ ;  /* 0x0000a000302d7810 */ /* 0x000fe20007fde0ff */
[----:B-1----:R0:W-:Y:S01]  /*8050*/  @!P0 ST.E desc[UR36][R54.64], R0 ;  /* 0x0000000036008985 */ /* 0x0021e2000c101924 */
[----:B------:R-:W-:Y:S01]  /*8060*/  UIMAD UR5, UR11, UR9, UR5 ;  /* 0x000000090b0572a4 */ /* 0x000fe2000f8e0205 */
[----:B------:R-:W-:-:S02]  /*8070*/  LOP3.LUT R42, R42, R43, RZ, 0x3c, !PT ;  /* 0x0000002b2a2a7212 */ /* 0x000fc400078e3cff */
[----:B------:R1:W5:Y:S01]  /*8080*/  LD.E.128 R8, desc[UR36][R34.64] ;  /* 0x0000002422087980 */ /* 0x000362000c101d00 */
[----:B------:R-:W-:Y:S01]  /*8090*/  LOP3.LUT R40, R41, 0x380, RZ, 0xc0, !PT ;  /* 0x0000038029287812 */ /* 0x000fe200078ec0ff */
[----:B------:R-:W-:Y:S01]  /*80a0*/  ULDC.64 UR8, c[0x0][0xaf0] ;  /* 0x0002bc0000087ab9 */ /* 0x000fe20000000a00 */
[----:B------:R-:W-:Y:S01]  /*80b0*/  LOP3.LUT R44, R45, 0x380, RZ, 0xc0, !PT ;  /* 0x000003802d2c7812 */ /* 0x000fe200078ec0ff */
[----:B------:R2:W5:Y:S01]  /*80c0*/  LD.E.128 R4, desc[UR36][R32.64] ;  /* 0x0000002420047980 */ /* 0x000562000c101d00 */
[----:B------:R-:W-:Y:S02]  /*80d0*/  LOP3.LUT R43, R48, 0x380, RZ, 0xc0, !PT ;  /* 0x00000380302b7812 */ /* 0x000fe400078ec0ff */
[----:B------:R-:W-:Y:S01]  /*80e0*/  LOP3.LUT R46, R155, 0x380, RZ, 0xc0, !PT ;  /* 0x000003809b2e7812 */ /* 0x000fe200078ec0ff */
[----:B0-----:R-:W0:Y:S01]  /*80f0*/  @P1 LDC R0, c[0x0][0xbec] ;  /* 0x0002fb00ff001b82 */ /* 0x001e220000000800 */
[----:B------:R3:W5:Y:S01]  /*8100*/  LD.E.128 R84, desc[UR36][R30.64] ;  /* 0x000000241e547980 */ /* 0x000762000c101d00 */
[----:B------:R-:W-:Y:S01]  /*8110*/  UIADD3 UR7, UR7, UR5, URZ ;  /* 0x0000000507077290 */ /* 0x000fe2000fffe03f */
[----:B------:R-:W-:-:S02]  /*8120*/  SHF.R.U64 R40, R40, 0x3, RZ ;  /* 0x0000000328287819 */ /* 0x000fc400000012ff */
[----:B------:R4:W5:Y:S03]  /*8130*/  LD.E.128 R56, desc[UR36][R20.64] ;  /* 0x0000002414387980 */ /* 0x000966000c101d00 */
[----:B-1----:R-:W1:Y:S01]  /*8140*/  @P1 LDC R35, c[0x0][0xbf0] ;  /* 0x0002fc00ff231b82 */ /* 0x002e620000000800 */
[----:B--2---:R-:W-:Y:S01]  /*8150*/  LEA R33, R19, R23, 0x5 ;  /* 0x0000001713217211 */ /* 0x004fe200078e28ff */
[----:B------:R2:W5:Y:S01]  /*8160*/  LD.E.128 R64, desc[UR36][R28.64] ;  /* 0x000000241c407980 */ /* 0x000562000c101d00 */
[----:B------:R-:W-:Y:S02]  /*8170*/  SHF.R.U64 R44, R44, 0x3, RZ ;  /* 0x000000032c2c7819 */ /* 0x000fe400000012ff */
[----:B------:R-:W-:Y:S01]  /*8180*/  SHF.R.U64 R43, R43, 0x3, RZ ;  /* 0x000000032b2b7819 */ /* 0x000fe200000012ff */
[----:B------:R0:W5:Y:S01]  /*8190*/  LD.E.128 R24, desc[UR36][R36.64] ;  /* 0x0000002424187980 */ /* 0x000162000c101d00 */
[----:B------:R-:W-:Y:S01]  /*81a0*/  SHF.R.U64 R46, R46, 0x3, RZ ;  /* 0x000000032e2e7819 */ /* 0x000fe200000012ff */
[----:B---3--:R-:W3:Y:S01]  /*81b0*/  LDC.64 R30, c[0x0][0xae0] ;  /* 0x0002b800ff1e7b82 */ /* 0x008ee20000000a00 */
[----:B------:R-:W-:Y:S01]  /*81c0*/  IMAD R33, R74, 0x80, R33 ;  /* 0x000000804a217824 */ /* 0x000fe200078e0221 */
[----:B------:R-:W-:Y:S01]  /*81d0*/  UIMAD UR5, UR10, UR8, URZ ;  /* 0x000000080a0572a4 */ /* 0x000fe2000f8e023f */
[----:B------:R-:W-:Y:S01]  /*81e0*/  LOP3.LUT R40, R40, R41, RZ, 0x3c, !PT ;  /* 0x0000002928287212 */ /* 0x000fe200078e3cff */
[----:B------:R-:W-:Y:S01]  /*81f0*/  IMAD.X R41, RZ, RZ, R49, P4 ;  /* 0x000000ffff297224 */ /* 0x000fe200020e0631 */
[----:B------:R-:W-:Y:S01]  /*8200*/  LOP3.LUT R44, R44, R45, RZ, 0x3c, !PT ;  /* 0x0000002d2c2c7212 */ /* 0x000fe200078e3cff */
[----:B------:R0:W5:Y:S01]  /*8210*/  LD.E.128 R12, desc[UR36][R38.64] ;  /* 0x00000024260c7980 */ /* 0x000162000c101d00 */
[----:B------:R-:W-:Y:S01]  /*8220*/  LOP3.LUT R48, R43, R48, RZ, 0x3c, !PT ;  /* 0x000000302b307212 */ /* 0x000fe200078e3cff */
[----:B0-----:R-:W-:Y:S01]  /*8230*/  @P1 IMAD.HI.U32 R0, R33, R0, RZ ;  /* 0x0000000021001227 */ /* 0x001fe200078e00ff */
[----:B------:R-:W-:-:S03]  /*8240*/  LOP3.LUT R46, R46, R155, RZ, 0x3c, !PT ;  /* 0x0000009b2e2e7212 */ /* 0x000fc600078e3cff */
[----:B----4-:R-:W-:Y:S01]  /*8250*/  IMAD.MOV.U32 R20, RZ, RZ, R33 ;  /* 0x000000ffff147224 */ /* 0x010fe200078e0021 */
[----:B------:R-:W-:Y:S01]  /*8260*/  UIMAD UR5, UR60, UR9, UR5 ;  /* 0x000000093c0572a4 */ /* 0x000fe2000f8e0205 */
[----:B------:R-:W-:Y:S01]  /*8270*/  IMAD.X R43, RZ, RZ, R49, P5 ;  /* 0x000000ffff2b7224 */ /* 0x000fe200028e0631 */
[----:B------:R-:W-:Y:S01]  /*8280*/  IADD3.X R45, RZ, R49, RZ, P6, !PT ;  /* 0x00000031ff2d7210 */ /* 0x000fe200037fe4ff */
[----:B------:R0:W5:Y:S01]  /*8290*/  LD.E.128 R60, desc[UR36][R48.64] ;  /* 0x00000024303c7980 */ /* 0x000162000c101d00 */
[----:B-1----:R-:W-:Y:S01]  /*82a0*/  @P1 SHF.R.U32.HI R20, RZ, R35, R0 ;  /* 0x00000023ff141219 */ /* 0x002fe20000011600 */
[----:B------:R-:W-:Y:S02]  /*82b0*/  UIMAD.WIDE.U32 UR60, UR60, UR8, UR6 ;  /* 0x000000083c3c72a5 */ /* 0x000fe4000f8e0006 */
[----:B------:R0:W5:Y:S01]  /*82c0*/  LD.E.128 R80, desc[UR36][R40.64] ;  /* 0x0000002428507980 */ /* 0x000162000c101d00 */
[----:B--2---:R-:W-:Y:S02]  /*82d0*/  IADD3 R29, -R20, RZ, RZ ;  /* 0x000000ff141d7210 */ /* 0x004fe40007ffe1ff */
[----:B------:R-:W-:Y:S01]  /*82e0*/  SHF.R.S32.HI R21, RZ, 0x1f, R20 ;  /* 0x0000001fff157819 */ /* 0x000fe20000011414 */
[----:B------:R-:W-:Y:S01]  /*82f0*/  UIADD3 UR61, UR61, UR5, URZ ;  /* 0x000000053d3d7290 */ /* 0x000fe2000fffe03f */
[----:B------:R0:W5:Y:S01]  /*8300*/  LD.E.128 R76, desc[UR36][R42.64] ;  /* 0x000000242a4c7980 */ /* 0x000162000c101d00 */
[----:B------:R-:W-:Y:S01]  /*8310*/  IMAD R29, R52, R29, R33 ;  /* 0x0000001d341d7224 */ /* 0x000fe200078e0221 */
[----:B------:R-:W-:Y:S01]  /*8320*/  ULDC.64 UR6, c[0x0][0xad8] ;  /* 0x0002b60000067ab9 */ /* 0x000fe20000000a00 */
[----:B---3--:R-:W-:Y:S01]  /*8330*/  IMAD R21, R21, R30, RZ ;  /* 0x0000001e15157224 */ /* 0x008fe200078e02ff */
[----:B------:R0:W5:Y:S02]  /*8340*/  LD.E.128 R68, desc[UR36][R44.64] ;  /* 0x000000242c447980 */ /* 0x000164000c101d00 */
[----:B------:R-:W-:-:S02]  /*8350*/  SHF.R.S32.HI R0, RZ, 0x1f, R29 ;  /* 0x0000001fff007819 */ /* 0x000fc4000001141d */
[----:B------:R0:W5:Y:S01]  /*8360*/  LD.E.128 R48, desc[UR36][R46.64] ;  /* 0x000000242e307980 */ /* 0x000162000c101d00 */
[C---:B------:R-:W-:Y:S01]  /*8370*/  IMAD R31, R20.reuse, R31, R21 ;  /* 0x0000001f141f7224 */ /* 0x040fe200078e0215 */
[----:B------:R-:W-:Y:S01]  /*8380*/  @!PT LDS RZ, [RZ] ;  /* 0x00000000fffff984 */ /* 0x000fe20000000800 */
[----:B------:R-:W-:Y:S01]  /*8390*/  @!PT LDS RZ, [RZ] ;  /* 0x00000000fffff984 */ /* 0x000fe20000000800 */
[----:B------:R-:W-:Y:S01]  /*83a0*/  @!PT LDS RZ, [RZ] ;  /* 0x00000000fffff984 */ /* 0x000fe20000000800 */
[----:B------:R-:W-:Y:S01]  /*83b0*/  @!PT LDS RZ, [RZ] ;  /* 0x00000000fffff984 */ /* 0x000fe20000000800 */
[----:B------:R1:W-:Y:S06]  /*83c0*/  MEMBAR.ALL.CTA ;  /* 0x0000000000007992 */ /* 0x0003ec0000008000 */
[----:B-1----:R-:W1:Y:S01]  /*83d0*/  FENCE.VIEW.ASYNC.S ;  /* 0x00000000000073c6 */ /* 0x002e620000000000 */
[----:B------:R-:W-:-:S04]  /*83e0*/  IMAD.WIDE.U32 R20, R20, R30, UR60 ;  /* 0x0000003c14147e25 */ /* 0x000fc8000f8e001e */
[----:B------:R-:W-:Y:S02]  /*83f0*/  IMAD.IADD R21, R21, 0x1, R31 ;  /* 0x0000000115157824 */ /* 0x000fe400078e021f */
[----:B------:R-:W-:Y:S02]  /*8400*/  IMAD R2, R0, UR6, RZ ;  /* 0x0000000600027c24 */ /* 0x000fe4000f8e02ff */
[----:B------:R-:W-:Y:S01]  /*8410*/  IMAD R74, R74, 0x80, R23 ;  /* 0x000000804a4a7824 */ /* 0x000fe200078e0217 */
[----:B------:R-:W-:Y:S01]  /*8420*/  UIADD3 UR4, UR4, 0x30820, URZ ;  /* 0x0003082004047890 */ /* 0x000fe2000fffe03f */
[C---:B------:R-:W-:Y:S02]  /*8430*/  IMAD R31, R29.reuse, UR7, R2 ;  /* 0x000000071d1f7c24 */ /* 0x040fe4000f8e0202 */
[----:B------:R-:W-:Y:S01]  /*8440*/  IMAD.WIDE.U32 R20, R29, UR6, R20 ;  /* 0x000000061d147c25 */ /* 0x000fe2000f8e0014 */
[----:B------:R-:W-:Y:S01]  /*8450*/  UIADD3 UR38, UR38, 0x1, URZ ;  /* 0x0000000126267890 */ /* 0x000fe2000fffe03f */
[-C--:B------:R-:W-:Y:S01]  /*8460*/  ISETP.GE.AND P2, PT, R74, R3.reuse, PT ;  /* 0x000000034a00720c */ /* 0x080fe20003f46270 */
[----:B------:R-:W-:Y:S01]  /*8470*/  ULDC.64 UR6, c[0x0][0xa80] ;  /* 0x0002a00000067ab9 */ /* 0x000fe20000000a00 */
[----:B------:R-:W-:Y:S01]  /*8480*/  IMAD.IADD R21, R21, 0x1, R31 ;  /* 0x0000000115157824 */ /* 0x000fe200078e021f */
[----:B------:R-:W-:Y:S01]  /*8490*/  UPRMT UR4, URZ, 0x654, UR4 ;  /* 0x000006543f047896 */ /* 0x000fe20008000004 */
[----:B------:R-:W-:Y:S01]  /*84a0*/  LEA R2, P3, R20, UR6, 0x1 ;  /* 0x0000000614027c11 */ /* 0x000fe2000f8608ff */
[----:B------:R-:W-:Y:S01]  /*84b0*/  ULDC UR5, c[0x0][0xc] ;  /* 0x0000030000057ab9 */ /* 0x000fe20000000800 */
[----:B------:R-:W-:Y:S01]  /*84c0*/  UISETP.NE.AND UP0, UPT, UR38, 0x2, UPT ;  /* 0x000000022600788c */ /* 0x000fe2000bf05270 */
[----:B------:R-:W-:Y:S01]  /*84d0*/  IADD3 R0, R74, 0x20, RZ ;  /* 0x000000204a007810 */ /* 0x000fe20007ffe0ff */
[----:B------:R-:W-:Y:S01]  /*84e0*/  UIADD3 UR13, UR5, UR13, URZ ;  /* 0x0000000d050d7290 */ /* 0x000fe2000fffe03f */
[----:B------:R-:W-:Y:S01]  /*84f0*/  LEA.HI.X R34, R20, UR7, R21, 0x1, P3 ;  /* 0x0000000714227c11 */ /* 0x000fe200098f0c15 */
[----:B------:R-:W-:Y:S01]  /*8500*/  USEL UR6, URZ, 0x1, UP0 ;  /* 0x000000013f067887 */ /* 0x000fe20008000000 */
[-C--:B------:R-:W-:Y:S01]  /*8510*/  ISETP.GE.AND P0, PT, R0, R3.reuse, PT ;  /* 0x000000030000720c */ /* 0x080fe20003f06270 */
[----:B------:R-:W-:Y:S01]  /*8520*/  VIADD R0, R74, 0x40 ;  /* 0x000000404a007836 */ /* 0x000fe20000000000 */
[----:B------:R-:W-:Y:S01]  /*8530*/  USEL UR38, UR38, URZ, UP0 ;  /* 0x0000003f26267287 */ /* 0x000fe20008000000 */
[----:B-1----:R0:W1:Y:S01]  /*8540*/  SHFL.IDX PT, R28, R2, RZ, 0x181f ;  /* 0x00181fff021c7589 */ /* 0x00206200000e0000 */
[----:B------:R-:W-:Y:S01]  /*8550*/  ULOP3.LUT UR39, UR39, UR6, URZ, 0x3c, !UPT ;  /* 0x0000000627277292 */ /* 0x000fe2000f8e3c3f */
[----:B------:R-:W-:Y:S01]  /*8560*/  MOV R22, UR13 ;  /* 0x0000000d00167c02 */ /* 0x000fe20008000f00 */
[----:B------:R-:W-:Y:S01]  /*8570*/  SYNCS.ARRIVE.TRANS64.RED.A1T0 RZ, [UR4], RZ ;  /* 0x000000ffffff79a7 */ /* 0x000fe20008100404 */
[----:B------:R0:W2:Y:S01]  /*8580*/  SHFL.IDX PT, R29, R34, RZ, 0x181f ;  /* 0x00181fff221d7589 */ /* 0x0000a200000e0000 */
[----:B------:R-:W-:Y:S01]  /*8590*/  BSSY B0, `(.L_x_3325) ;  /* 0x000000f000007945 */ /* 0x000fe20003800000 */
[----:B------:R-:W-:-:S03]  /*85a0*/  ISETP.GE.AND P1, PT, R0, R3, PT ;  /* 0x000000030000720c */ /* 0x000fc60003f26270 */
[----:B------:R-:W-:Y:S10]  /*85b0*/  @P2 BRA `(.L_x_3326) ;  /* 0x0000000000302947 */ /* 0x000ff40003800000 */
[----:B------:R-:W-:Y:S02]  /*85c0*/  ULDC UR4, c[0x0][0xac8] ;  /* 0x0002b20000047ab9 */ /* 0x000fe40000000800 */
[----:B------:R-:W-:Y:S02]  /*85d0*/  ISETP.GE.AND P3, PT, R18, UR4, PT ;  /* 0x0000000412007c0c */ /* 0x000fe4000bf66270 */
[----:B------:R-:W-:Y:S02]  /*85e0*/  ISETP.GE.AND P4, PT, R17, UR4, PT ;  /* 0x0000000411007c0c */ /* 0x000fe4000bf86270 */
[----:B------:R-:W-:-:S09]  /*85f0*/  ISETP.GE.AND P2, PT, R16, UR4, PT ;  /* 0x0000000410007c0c */ /* 0x000fd2000bf46270 */
[-C--:B-1----:R-:W-:Y:S02]  /*8600*/  @!P3 LEA R30, P5, R18, R28.reuse, 0x1 ;  /* 0x0000001c121eb211 */ /* 0x082fe400078a08ff */
[C---:B------:R-:W-:Y:S02]  /*8610*/  @!P4 LEA R32, P6, R17.reuse, R28, 0x1 ;  /* 0x0000001c1120c211 */ /* 0x040fe400078c08ff */
[----:B--2---:R-:W-:Y:S01]  /*8620*/  @!P2 IMAD.WIDE R20, R16, 0x2, R28 ;  /* 0x000000021014a825 */ /* 0x004fe200078e021c */
[-C--:B------:R-:W-:Y:S02]  /*8630*/  @!P3 LEA.HI.X R31, R18, R29.reuse, R203, 0x1, P5 ;  /* 0x0000001d121fb211 */ /* 0x080fe400028f0ccb */
[----:B------:R-:W-:Y:S02]  /*8640*/  @!P4 LEA.HI.X R33, R17, R29, R202, 0x1, P6 ;  /* 0x0000001d1121c211 */ /* 0x000fe400030f0cca */
[----:B-----5:R3:W-:Y:S04]  /*8650*/  @!P2 ST.E.128 desc[UR36][R20.64], R60 ;  /* 0x0000003c1400a985 */ /* 0x0207e8000c101d24 */
[----:B------:R3:W-:Y:S04]  /*8660*/  @!P3 ST.E.128 desc[UR36][R30.64], R84 ;  /* 0x000000541e00b985 */ /* 0x0007e8000c101d24 */
[----:B------:R3:W-:Y:S02]  /*8670*/  @!P4 ST.E.128 desc[UR36][R32.64], R80 ;  /* 0x000000502000c985 */ /* 0x0007e4000c101d24 */
.L_x_3326:
[----:B------:R-:W-:Y:S05]  /*8680*/  BSYNC B0 ;  /* 0x0000000000007941 */ /* 0x000fea0003800000 */
.L_x_3325:
[----:B--2---:R2:W4:Y:S01]  /*8690*/  SHFL.IDX PT, R29, R34, 0x1, 0x181f ;  /* 0x00381f00221d7f89 */ /* 0x00452200000e0000 */
[----:B------:R-:W-:Y:S03]  /*86a0*/  BSSY B0, `(.L_x_3327) ;  /* 0x000000f000007945 */ /* 0x000fe60003800000 */
[----:B-1----:R2:W1:Y:S01]  /*86b0*/  SHFL.IDX PT, R28, R2, 0x1, 0x181f ;  /* 0x00381f00021c7f89 */ /* 0x00246200000e0000 */
[----:B------:R-:W-:Y:S05]  /*86c0*/  @P0 BRA `(.L_x_3328) ;  /* 0x0000000000300947 */ /* 0x000fea0003800000 */
[----:B------:R-:W-:Y:S02]  /*86d0*/  ULDC UR4, c[0x0][0xac8] ;  /* 0x0002b20000047ab9 */ /* 0x000fe40000000800 */
[----:B------:R-:W-:Y:S02]  /*86e0*/  ISETP.GE.AND P4, PT, R18, UR4, PT ;  /* 0x0000000412007c0c */ /* 0x000fe4000bf86270 */
[----:B------:R-:W-:Y:S02]  /*86f0*/  ISETP.GE.AND P5, PT, R17, UR4, PT ;  /* 0x0000000411007c0c */ /* 0x000fe4000bfa6270 */
[----:B------:R-:W-:-:S09]  /*8700*/  ISETP.GE.AND P3, PT, R16, UR4, PT ;  /* 0x0000000410007c0c */ /* 0x000fd2000bf66270 */
[-C--:B-1-3--:R-:W-:Y:S02]  /*8710*/  @!P4 LEA R30, P0, R18, R28.reuse, 0x1 ;  /* 0x0000001c121ec211 */ /* 0x08afe400078008ff */
[C---:B------:R-:W-:Y:S02]  /*8720*/  @!P5 LEA R32, P2, R17.reuse, R28, 0x1 ;  /* 0x0000001c1120d211 */ /* 0x040fe400078408ff */
[----:B----4-:R-:W-:Y:S01]  /*8730*/  @!P3 IMAD.WIDE R20, R16, 0x2, R28 ;  /* 0x000000021014b825 */ /* 0x010fe200078e021c */
[-C--:B------:R-:W-:Y:S02]  /*8740*/  @!P4 LEA.HI.X R31, R18, R29.reuse, R203, 0x1, P0 ;  /* 0x0000001d121fc211 */ /* 0x080fe400000f0ccb */
[----:B------:R-:W-:Y:S02]  /*8750*/  @!P5 LEA.HI.X R33, R17, R29, R202, 0x1, P2 ;  /* 0x0000001d1121d211 */ /* 0x000fe400010f0cca */
[----:B-----5:R1:W-:Y:S04]  /*8760*/  @!P3 ST.E.128 desc[UR36][R20.64], R24 ;  /* 0x000000181400b985 */ /* 0x0203e8000c101d24 */
[----:B------:R1:W-:Y:S04]  /*8770*/  @!P4 ST.E.128 desc[UR36][R30.64], R64 ;  /* 0x000000401e00c985 */ /* 0x0003e8000c101d24 */
[----:B------:R1:W-:Y:S02]  /*8780*/  @!P5 ST.E.128 desc[UR36][R32.64], R76 ;  /* 0x0000004c2000d985 */ /* 0x0003e4000c101d24 */
.L_x_3328:
[----:B------:R-:W-:Y:S05]  /*8790*/  BSYNC B0 ;  /* 0x0000000000007941 */ /* 0x000fea0003800000 */
.L_x_3327:
[----:B-1---5:R1:W0:Y:S01]  /*87a0*/  SHFL.IDX PT, R25, R34, 0x2, 0x181f ;  /* 0x00581f0022197f89 */ /* 0x02222200000e0000 */
[----:B------:R-:W-:Y:S03]  /*87b0*/  BSSY B0, `(.L_x_3329) ;  /* 0x000000f000007945 */ /* 0x000fe60003800000 */
[----:B------:R1:W0:Y:S01]  /*87c0*/  SHFL.IDX PT, R24, R2, 0x2, 0x181f ;  /* 0x00581f0002187f89 */ /* 0x00022200000e0000 */
[----:B------:R-:W-:Y:S05]  /*87d0*/  @P1 BRA `(.L_x_3330) ;  /* 0x0000000000301947 */ /* 0x000fea0003800000 */
[----:B------:R-:W-:Y:S02]  /*87e0*/  ULDC UR4, c[0x0][0xac8] ;  /* 0x0002b20000047ab9 */ /* 0x000fe40000000800 */
[----:B------:R-:W-:Y:S02]  /*87f0*/  ISETP.GE.AND P3, PT, R18, UR4, PT ;  /* 0x0000000412007c0c */ /* 0x000fe4000bf66270 */
[----:B------:R-:W-:Y:S02]  /*8800*/  ISETP.GE.AND P4, PT, R17, UR4, PT ;  /* 0x0000000411007c0c */ /* 0x000fe4000bf86270 */
[----:B------:R-:W-:-:S09]  /*8810*/  ISETP.GE.AND P2, PT, R16, UR4, PT ;  /* 0x0000000410007c0c */ /* 0x000fd2000bf46270 */
[-C--:B0-----:R-:W-:Y:S02]  /*8820*/  @!P3 LEA R26, P0, R18, R24.reuse, 0x1 ;  /* 0x00000018121ab211 */ /* 0x081fe400078008ff */
[C---:B------:R-:W-:Y:S02]  /*8830*/  @!P4 LEA R28, P1, R17.reuse, R24, 0x1 ;  /* 0x00000018111cc211 */ /* 0x040fe400078208ff */
[----:B---3--:R-:W-:Y:S01]  /*8840*/  @!P2 IMAD.WIDE R20, R16, 0x2, R24 ;  /* 0x000000021014a825 */ /* 0x008fe200078e0218 */
[-C--:B------:R-:W-:Y:S02]  /*8850*/  @!P3 LEA.HI.X R27, R18, R25.reuse, R203, 0x1, P0 ;  /* 0x00000019121bb211 */ /* 0x080fe400000f0ccb */
[----:B----4-:R-:W-:Y:S02]  /*8860*/  @!P4 LEA.HI.X R29, R17, R25, R202, 0x1, P1 ;  /* 0x00000019111dc211 */ /* 0x010fe400008f0cca */
[----:B------:R0:W-:Y:S04]  /*8870*/  @!P2 ST.E.128 desc[UR36][R20.64], R8 ;  /* 0x000000081400a985 */ /* 0x0001e8000c101d24 */
[----:B------:R0:W-:Y:S04]  /*8880*/  @!P3 ST.E.128 desc[UR36][R26.64], R56 ;  /* 0x000000381a00b985 */ /* 0x0001e8000c101d24 */
[----:B------:R0:W-:Y:S02]  /*8890*/  @!P4 ST.E.128 desc[UR36][R28.64], R68 ;  /* 0x000000441c00c985 */ /* 0x0001e4000c101d24 */
.L_x_3330:
[----:B------:R-:W-:Y:S05]  /*88a0*/  BSYNC B0 ;  /* 0x0000000000007941 */ /* 0x000fea0003800000 */
.L_x_3329:
[----:B------:R-:W-:Y:S01]  /*88b0*/  R2UR UR4, R192 ;  /* 0x00000000c00472ca */ /* 0x000fe200000e0000 */
[----:B------:R-:W-:Y:S01]  /*88c0*/  VIADD R0, R74, 0x60 ;  /* 0x000000604a007836 */ /* 0x000fe20000000000 */
[----:B0-----:R0:W0:Y:S01]  /*88d0*/  SHFL.IDX PT, R9, R34, 0x3, 0x181f ;  /* 0x00781f0022097f89 */ /* 0x00102200000e0000 */
[----:B------:R-:W-:Y:S03]  /*88e0*/  BSSY B0, `(.L_x_3331) ;  /* 0x0000012000007945 */ /* 0x000fe60003800000 */
[----:B------:R-:W-:Y:S01]  /*88f0*/  ISETP.GE.AND P0, PT, R0, R3, PT ;  /* 0x000000030000720c */ /* 0x000fe20003f06270 */
[----:B------:R0:W0:Y:S06]  /*8900*/  SHFL.IDX PT, R8, R2, 0x3, 0x181f ;  /* 0x00781f0002087f89 */ /* 0x00002c00000e0000 */
[----:B------:R-:W-:-:S06]  /*8910*/  UIADD3 UR4, UR4, 0x1, URZ ;  /* 0x0000000104047890 */ /* 0x000fcc000fffe03f */
[----:B------:R-:W-:Y:S01]  /*8920*/  IMAD.U32 R192, RZ, RZ, UR4 ;  /* 0x00000004ffc07e24 */ /* 0x000fe2000f8e00ff */
[----:B------:R-:W-:Y:S06]  /*8930*/  @P0 BRA `(.L_x_3332) ;  /* 0x0000000000300947 */ /* 0x000fec0003800000 */
[----:B------:R-:W-:Y:S02]  /*8940*/  ULDC UR4, c[0x0][0xac8] ;  /* 0x0002b20000047ab9 */ /* 0x000fe40000000800 */
[----:B------:R-:W-:Y:S02]  /*8950*/  ISETP.GE.AND P3, PT, R18, UR4, PT ;  /* 0x0000000412007c0c */ /* 0x000fe4000bf66270 */
[----:B------:R-:W-:Y:S02]  /*8960*/  ISETP.GE.AND P4, PT, R17, UR4, PT ;  /* 0x0000000411007c0c */ /* 0x000fe4000bf86270 */
[----:B------:R-:W-:-:S09]  /*8970*/  ISETP.GE.AND P2, PT, R16, UR4, PT ;  /* 0x0000000410007c0c */ /* 0x000fd2000bf46270 */
[-C--:B0-----:R-:W-:Y:S02]  /*8980*/  @!P3 LEA R10, P0, R18, R8.reuse, 0x1 ;  /* 0x00000008120ab211 */ /* 0x081fe400078008ff */
[C---:B---3--:R-:W-:Y:S02]  /*8990*/  @!P4 LEA R20, P1, R17.reuse, R8, 0x1 ;  /* 0x000000081114c211 */ /* 0x048fe400078208ff */
[----:B-12---:R-:W-:Y:S01]  /*89a0*/  @!P2 IMAD.WIDE R2, R16, 0x2, R8 ;  /* 0x000000021002a825 */ /* 0x006fe200078e0208 */
[-C--:B------:R-:W-:Y:S02]  /*89b0*/  @!P3 LEA.HI.X R11, R18, R9.reuse, R203, 0x1, P0 ;  /* 0x00000009120bb211 */ /* 0x080fe400000f0ccb */
[----:B------:R-:W-:Y:S02]  /*89c0*/  @!P4 LEA.HI.X R21, R17, R9, R202, 0x1, P1 ;  /* 0x000000091115c211 */ /* 0x000fe400008f0cca */
[----:B------:R0:W-:Y:S04]  /*89d0*/  @!P2 ST.E.128 desc[UR36][R2.64], R4 ;  /* 0x000000040200a985 */ /* 0x0001e8000c101d24 */
[----:B------:R0:W-:Y:S04]  /*89e0*/  @!P3 ST.E.128 desc[UR36][R10.64], R12 ;  /* 0x0000000c0a00b985 */ /* 0x0001e8000c101d24 */
[----:B------:R0:W-:Y:S02]  /*89f0*/  @!P4 ST.E.128 desc[UR36][R20.64], R48 ;  /* 0x000000301400c985 */ /* 0x0001e4000c101d24 */
.L_x_3332:
[----:B------:R-:W-:Y:S05]  /*8a00*/  BSYNC B0 ;  /* 0x0000000000007941 */ /* 0x000fea0003800000 */
.L_x_3331:
[----:B------:R-:W5:Y:S01]  /*8a10*/  LDC R0, c[0x0][0xc34] ;  /* 0x00030d00ff007b82 */ /* 0x000f620000000800 */
[----:B------:R-:W-:-:S13]  /*8a20*/  R2UR UR4, R22 ;  /* 0x00000000160472ca */ /* 0x000fda00000e0000 */
[----:B-----5:R-:W-:-:S13]  /*8a30*/  ISETP.LE.AND P0, PT, R0, UR4, PT ;  /* 0x0000000400007c0c */ /* 0x020fda000bf03270 */
[----:B------:R-:W-:Y:S05]  /*8a40*/  @!P0 BRA `(.L_x_3333) ;  /* 0xffffff8000b48947 */ /* 0x000fea000383ffff */
[----:B------:R-:W-:Y:S05]  /*8a50*/  EXIT ;  /* 0x000000000000794d */ /* 0x000fea0003800000 */
.L_x_3299:
[----:B------:R-:W-:-:S08]  /*8a60*/  NOP ;  /* 0x0000000000007918 */ /* 0x000fd00000000000 */
[----:B0-----:R-:W0:-:S00]  /*8a70*/  USETMAXREG.DEALLOC.CTAPOOL 0x28 ;  /* 0x00000028000079c8 */ /* 0x001e0000080e0500 */
[----:B------:R-:W1:Y:S01]  /*8a80*/  S2UR UR9, SR_CTAID.X ;  /* 0x00000000000979c3 */ /* 0x000e620000002500 */
[----:B0-----:R-:W-:Y:S01]  /*8a90*/  MOV R25, 0x1 ;  /* 0x0000000100197802 */ /* 0x001fe20000000f00 */
[----:B------:R-:W-:Y:S02]  /*8aa0*/  IMAD.MOV.U32 R22, RZ, RZ, RZ ;  /* 0x000000ffff167224 */ /* 0x000fe400078e00ff */
[----:B------:R-:W-:-:S04]  /*8ab0*/  IMAD.MOV.U32 R0, RZ, RZ, 0x1 ;  /* 0x00000001ff007424 */ /* 0x000fc800078e00ff */
[----:B------:R-:W1:Y:S02]  /*8ac0*/  LDC R2, c[0x0][0xc34] ;  /* 0x00030d00ff027b82 */ /* 0x000e640000000800 */
[----:B-1----:R-:W-:-:S13]  /*8ad0*/  ISETP.LE.AND P0, PT, R2, UR9, PT ;  /* 0x0000000902007c0c */ /* 0x002fda000bf03270 */
[----:B------:R-:W-:Y:S05]  /*8ae0*/  @P0 BRA `(.L_x_3334) ;  /* 0x0000003400680947 */ /* 0x000fea0003800000 */
[----:B------:R-:W2:Y:S01]  /*8af0*/  LDL R4, [R1+0x4] ;  /* 0x0000040001047983 */ /* 0x000ea20000100800 */
[----:B------:R-:W-:Y:S01]  /*8b00*/  SHF.L.U32 R27, R3, 0x3, RZ ;  /* 0x00000003031b7819 */ /* 0x000fe200000006ff */
[----:B------:R-:W-:Y:S01]  /*8b10*/  ULDC.64 UR6, c[0x0][0x2f0] ;  /* 0x0000bc0000067ab9 */ /* 0x000fe20000000a00 */
[----:B------:R-:W-:Y:S01]  /*8b20*/  ULDC UR8, c[0x0][0x2b8] ;  /* 0x0000ae0000087ab9 */ /* 0x000fe20000000800 */
[----:B------:R-:W-:Y:S01]  /*8b30*/  LOP3.LUT R16, R16, 0xfffffffd, RZ, 0xc0, !PT ;  /* 0xfffffffd10107812 */ /* 0x000fe200078ec0ff */
[----:B------:R-:W-:Y:S01]  /*8b40*/  ULDC.64 UR4, c[0x0][0x418] ;  /* 0x0001060000047ab9 */ /* 0x000fe20000000a00 */
[C---:B------:R-:W-:Y:S01]  /*8b50*/  LOP3.LUT R0, R27.reuse, 0x1f8, RZ, 0xc0, !PT ;  /* 0x000001f81b007812 */ /* 0x040fe200078ec0ff */
[----:B------:R-:W-:Y:S01]  /*8b60*/  UISETP.NE.U32.AND UP0, UPT, UR4, URZ, UPT ;  /* 0x0000003f0400728c */ /* 0x000fe2000bf05070 */
[----:B------:R-:W-:Y:S01]  /*8b70*/  LOP3.LUT R37, R27, 0x38, RZ, 0xc0, !PT ;  /* 0x000000381b257812 */ /* 0x000fe200078ec0ff */
[----:B------:R0:W-:Y:S01]  /*8b80*/  STL [R1], RZ ;  /* 0x000000ff01007387 */ /* 0x0001e20000100800 */
[----:B------:R-:W-:Y:S01]  /*8b90*/  LOP3.LUT R0, R0, 0x38, R3, 0x78, !PT ;  /* 0x0000003800007812 */ /* 0x000fe200078e7803 */
[----:B------:R-:W-:Y:S01]  /*8ba0*/  UISETP.NE.AND.EX UP0, UPT, UR5, URZ, UPT, UP0 ;  /* 0x0000003f0500728c */ /* 0x000fe2000bf05300 */
[C---:B------:R-:W-:Y:S01]  /*8bb0*/  LOP3.LUT R2, R37.reuse, 0x80, RZ, 0xfc, !PT ;  /* 0x0000008025027812 */ /* 0x040fe200078efcff */
[----:B------:R-:W-:Y:S01]  /*8bc0*/  ULDC UR4, c[0x0][0x424] ;  /* 0x0001090000047ab9 */ /* 0x000fe20000000800 */
[----:B------:R-:W-:Y:S01]  /*8bd0*/  LOP3.LUT R27, R0, 0x200, R27, 0xf8, !PT ;  /* 0x00000200001b7812 */ /* 0x000fe200078ef81b */
[----:B------:R-:W-:Y:S01]  /*8be0*/  USEL UR4, UR4, 0x1, UP0 ;  /* 0x0000000104047887 */ /* 0x000fe20008000000 */
[----:B------:R-:W-:Y:S01]  /*8bf0*/  LOP3.LUT R0, R37, 0x40, RZ, 0xfc, !PT ;  /* 0x0000004025007812 */ /* 0x000fe200078efcff */
[----:B------:R-:W-:Y:S01]  /*8c00*/  UMOV UR39, 0x400 ;  /* 0x0000040000277882 */ /* 0x000fe20000000000 */
[----:B------:R-:W-:Y:S01]  /*8c10*/  SHF.R.U32.HI R34, RZ, 0x3, R3 ;  /* 0x00000003ff227819 */ /* 0x000fe20000011603 */
[----:B------:R-:W-:Y:S01]  /*8c20*/  UIMAD UR38, UR4, UR6, URZ ;  /* 0x00000006042672a4 */ /* 0x000fe2000f8e023f */
[C---:B------:R-:W-:Y:S01]  /*8c30*/  ISETP.GE.AND P2, PT, R0.reuse, UR7, PT ;  /* 0x0000000700007c0c */ /* 0x040fe2000bf46270 */
[----:B------:R-:W-:Y:S01]  /*8c40*/  IMAD.SHL.U32 R3, R3, 0x10, RZ ;  /* 0x0000001003037824 */ /* 0x000fe200078e00ff */
[C---:B------:R-:W-:Y:S01]  /*8c50*/  ISETP.GE.AND P1, PT, R0.reuse, UR8, PT ;  /* 0x0000000800007c0c */ /* 0x040fe2000bf26270 */
[----:B------:R-:W-:Y:S01]  /*8c60*/  UIADD3 UR4, UR38, 0x5f, URZ ;  /* 0x0000005f26047890 */ /* 0x000fe2000fffe03f */
[----:B------:R-:W-:Y:S01]  /*8c70*/  ISETP.GE.AND P0, PT, R0, UR7, PT ;  /* 0x0000000700007c0c */ /* 0x000fe2000bf06270 */
[----:B------:R-:W1:Y:S01]  /*8c80*/  S2UR UR6, SR_CgaCtaId ;  /* 0x00000000000679c3 */ /* 0x000e620000008800 */
[----:B------:R-:W-:Y:S01]  /*8c90*/  LOP3.LUT R34, R34, 0xf, RZ, 0xc0, !PT ;  /* 0x0000000f22227812 */ /* 0x000fe200078ec0ff */
[----:B------:R-:W-:Y:S01]  /*8ca0*/  UIMAD.WIDE UR4, UR4, 0x2aaaaaab, URZ ;  /* 0x2aaaaaab040478a5 */ /* 0x000fe2000f8e023f */
[----:B------:R-:W-:Y:S01]  /*8cb0*/  MOV R36, UR9 ;  /* 0x0000000900247c02 */ /* 0x000fe20008000f00 */
[----:B------:R-:W-:Y:S01]  /*8cc0*/  IMAD.MOV.U32 R25, RZ, RZ, 0x1 ;  /* 0x00000001ff197424 */ /* 0x000fe200078e00ff */
[----:B------:R-:W-:Y:S01]  /*8cd0*/  LOP3.LUT R26, R34, 0x70, R3, 0xf8, !PT ;  /* 0x00000070221a7812 */ /* 0x000fe200078ef803 */
[----:B------:R-:W-:Y:S01]  /*8ce0*/  USHF.R.U32.HI UR4, URZ, 0x1f, UR5 ;  /* 0x0000001f3f047899 */ /* 0x000fe20008011605 */
[----:B------:R-:W-:Y:S01]  /*8cf0*/  IMAD.MOV.U32 R22, RZ, RZ, RZ ;  /* 0x000000ffff167224 */ /* 0x000fe200078e00ff */
[----:B------:R-:W-:Y:S01]  /*8d00*/  @P2 LOP3.LUT R16, R16, 0x2, RZ, 0xfc, !PT ;  /* 0x0000000210102812 */ /* 0x000fe200078efcff */
[----:B------:R-:W-:Y:S01]  /*8d10*/  ULDC UR40, c[0x0][0x448] ;  /* 0x0001120000287ab9 */ /* 0x000fe20000000800 */
[----:B------:R-:W-:Y:S01]  /*8d20*/  ULEA.HI.SX32 UR5, UR5, UR4, 0x1c ;  /* 0x0000000405057291 */ /* 0x000fe2000f8fe23f */
[----:B------:R-:W-:Y:S01]  /*8d30*/  ISETP.GE.AND P2, PT, R37, UR7, PT ;  /* 0x0000000725007c0c */ /* 0x000fe2000bf46270 */
[----:B------:R-:W-:Y:S01]  /*8d40*/  ULDC UR44, c[0x0][0xc] ;  /* 0x00000300002c7ab9 */ /* 0x000fe20000000800 */
[----:B------:R-:W-:Y:S01]  /*8d50*/  LOP3.LUT R16, R16, 0xfffffbff, RZ, 0xc0, !PT ;  /* 0xfffffbff10107812 */ /* 0x000fe200078ec0ff */
[----:B------:R-:W-:Y:S01]  /*8d60*/  UIADD3 UR43, UR5, -0x1, URZ ;  /* 0xffffffff052b7890 */ /* 0x000fe2000fffe03f */
[----:B------:R-:W-:-:S02]  /*8d70*/  ULDC UR4, c[0x0][0x288] ;  /* 0x0000a20000047ab9 */ /* 0x000fc40000000800 */
[----:B------:R-:W-:Y:S01]  /*8d80*/  @P1 LOP3.LUT R16, R16, 0x400, RZ, 0xfc, !PT ;  /* 0x0000040010101812 */ /* 0x000fe200078efcff */
[----:B------:R-:W-:Y:S01]  /*8d90*/  UIMAD UR40, UR40, UR4, URZ ;  /* 0x00000004282872a4 */ /* 0x000fe2000f8e023f */
[----:B------:R-:W-:Y:S01]  /*8da0*/  ISETP.GE.AND P1, PT, R2, UR8, PT ;  /* 0x0000000802007c0c */ /* 0x000fe2000bf26270 */
[----:B------:R-:W-:Y:S01]  /*8db0*/  IMAD.U32 R3, RZ, RZ, UR43 ;  /* 0x0000002bff037e24 */ /* 0x000fe2000f8e00ff */
[----:B------:R-:W-:Y:S01]  /*8dc0*/  LOP3.LUT R16, R16, 0xffffffef, RZ, 0xc0, !PT ;  /* 0xffffffef10107812 */ /* 0x000fe200078ec0ff */
[----:B------:R-:W-:Y:S02]  /*8dd0*/  UIADD3 UR41, UR5, -0x2, URZ ;  /* 0xfffffffe05297890 */ /* 0x000fe4000fffe03f */
[----:B-1----:R-:W-:Y:S01]  /*8de0*/  ULEA UR39, UR6, UR39, 0x18 ;  /* 0x0000002706277291 */ /* 0x002fe2000f8ec03f */
[----:B------:R-:W-:Y:S01]  /*8df0*/  @P0 LOP3.LUT R16, R16, 0x10, RZ, 0xfc, !PT ;  /* 0x0000001010100812 */ /* 0x000fe200078efcff */
[----:B------:R-:W-:Y:S01]  /*8e00*/  UIMAD UR6, UR43, -0x60, UR38 ;  /* 0xffffffa02b0678a4 */ /* 0x000fe2000f8e0226 */
[----:B------:R-:W-:-:S02]  /*8e10*/  ISETP.GE.AND P0, PT, R2, UR7, PT ;  /* 0x0000000702007c0c */ /* 0x000fc4000bf06270 */
[----:B------:R-:W-:Y:S02]  /*8e20*/  LOP3.LUT R16, R16, 0xfffffffe, RZ, 0xc0, !PT ;  /* 0xfffffffe10107812 */ /* 0x000fe400078ec0ff */
[----:B------:R-:W-:Y:S02]  /*8e30*/  LEA R0, R27, UR39, 0x1 ;  /* 0x000000271b007c11 */ /* 0x000fe4000f8e08ff */
[----:B------:R-:W-:-:S07]  /*8e40*/  IADD3 R33, -R34, UR6, RZ ;  /* 0x0000000622217c10 */ /* 0x000fce000fffe1ff */
[----:B------:R-:W-:Y:S02]  /*8e50*/  @P0 LOP3.LUT R16, R16, 0x1, RZ, 0xfc, !PT ;  /* 0x0000000110100812 */ /* 0x000fe400078efcff */
[----:B------:R-:W-:Y:S02]  /*8e60*/  ISETP.GE.AND P0, PT, R2, UR7, PT ;  /* 0x0000000702007c0c */ /* 0x000fe4000bf06270 */
[----:B------:R-:W-:-:S04]  /*8e70*/  LOP3.LUT R16, R16, 0xfffffdff, RZ, 0xc0, !PT ;  /* 0xfffffdff10107812 */ /* 0x000fc800078ec0ff */
[----:B------:R-:W-:Y:S02]  /*8e80*/  @P1 LOP3.LUT R16, R16, 0x200, RZ, 0xfc, !PT ;  /* 0x0000020010101812 */ /* 0x000fe400078efcff */
[----:B------:R-:W-:Y:S02]  /*8e90*/  ISETP.GE.AND P1, PT, R37, UR7, PT ;  /* 0x0000000725007c0c */ /* 0x000fe4000bf26270 */
[----:B------:R-:W-:-:S04]  /*8ea0*/  LOP3.LUT R16, R16, 0xfffffff7, RZ, 0xc0, !PT ;  /* 0xfffffff710107812 */ /* 0x000fc800078ec0ff */
[----:B------:R-:W-:-:S04]  /*8eb0*/  @P0 LOP3.LUT R16, R16, 0x8, RZ, 0xfc, !PT ;  /* 0x0000000810100812 */ /* 0x000fc800078efcff */
[----:B------:R-:W-:Y:S02]  /*8ec0*/  LOP3.LUT R16, R16, 0xfffffeff, RZ, 0xc0, !PT ;  /* 0xfffffeff10107812 */ /* 0x000fe400078ec0ff */
[----:B--2---:R-:W-:Y:S01]  /*8ed0*/  R2UR UR10, R4 ;  /* 0x00000000040a72ca */ /* 0x004fe200000e0000 */
[----:B------:R-:W-:-:S05]  /*8ee0*/  IMAD R4, R3, 0x60, R26 ;  /* 0x0000006003047824 */ /* 0x000fca00078e021a */
[----:B------:R-:W-:-:S04]  /*8ef0*/  ISETP.GE.AND P0, PT, R4, UR38, PT ;  /* 0x0000002604007c0c */ /* 0x000fc8000bf06270 */
[----:B------:R-:W-:-:S03]  /*8f00*/  ISETP.LT.U32.AND P0, PT, R26, 0x60, !P0 ;  /* 0x000000601a00780c */ /* 0x000fc60004701070 */
[----:B------:R-:W-:-:S10]  /*8f10*/  ULOP3.LUT UR42, UR10, 0x2, URZ, 0xfc, !UPT ;  /* 0x000000020a2a7892 */ /* 0x000fd4000f8efc3f */
        /* <DEDUP_REMOVED lines=8> */
.L_x_3369:
[----:B0-----:R-:W0:Y:S01]  /*8fa0*/  LDC R0, c[0x0][0xc38] ;  /* 0x00030e00ff007b82 */ /* 0x001e220000000800 */
[----:B------:R-:W-:Y:S01]  /*8fb0*/  MOV R24, R36 ;  /* 0x0000002400187202 */ /* 0x000fe20000000f00 */
        /* <DEDUP_REMOVED lines=8> */
[----:B------:R-:W0:Y:S03]  /*9040*/  LDC R0, c[0x0][0xc44] ;  /* 0x00031100ff007b82 */ /* 0x000e260000000800 */
[----:B------:R-:W-:Y:S01]  /*9050*/  IMAD.MOV.U32 R23, RZ, RZ, R24 ;  /* 0x000000ffff177224 */ /* 0x000fe200078e0018 */
        /* <DEDUP_REMOVED lines=29> */
.L_x_3335:
        /* <DEDUP_REMOVED lines=9> */
[----:B------:R-:W-:Y:S01]  /*92c0*/  MOV R4, UR6 ;  /* 0x0000000600047c02 */ /* 0x000fe20008000f00 */
[----:B------:R-:W-:Y:S01]  /*92d0*/  IMAD.U32 R5, RZ, RZ, UR7 ;  /* 0x00000007ff057e24 */ /* 0x000fe2000f8e00ff */
[----:B------:R-:W-:Y:S01]  /*92e0*/  MOV R7, UR9 ;  /* 0x0000000900077c02 */ /* 0x000fe20008000f00 */
[----:B------:R-:W-:Y:S01]  /*92f0*/  IMAD.U32 R6, RZ, RZ, UR8 ;  /* 0x00000008ff067e24 */ /* 0x000fe2000f8e00ff */
[----:B------:R-:W-:Y:S01]  /*9300*/  MOV R8, 0x70 ;  /* 0x0000007000087802 */ /* 0x000fe20000000f00 */
[----:B------:R-:W-:-:S02]  /*9310*/  IMAD.U32 R10, RZ, RZ, UR4 ;  /* 0x00000004ff0a7e24 */ /* 0x000fc4000f8e00ff */
[----:B------:R-:W-:Y:S02]  /*9320*/  IMAD.U32 R11, RZ, RZ, UR5 ;  /* 0x00000005ff0b7e24 */ /* 0x000fe4000f8e00ff */
[----:B------:R-:W-:Y:S02]  /*9330*/  IMAD.MOV.U32 R12, RZ, RZ, 0x1 ;  /* 0x00000001ff0c7424 */ /* 0x000fe400078e00ff */
[----:B0-----:R-:W-:-:S07]  /*9340*/  IMAD.MOV.U32 R13, RZ, RZ, RZ ;  /* 0x000000ffff0d7224 */ /* 0x001fce00078e00ff */
[----:B------:R-:W-:-:S07]  /*9350*/  LEPC R20, `(.L_x_3337) ;  /* 0x000000001014794e */ /* 0x000fce0000000000 */
[----:B-1---5:R-:W-:Y:S05]  /*9360*/  CALL.ABS.NOINC R2 ;  /* 0x0000000002007343 */ /* 0x022fea0003c00000 */
.L_x_3337:
[----:B------:R0:W1:Y:S01]  /*9370*/  LDC.64 R2, c[0x4][R17] ;  /* 0x0100000011027b82 */ /* 0x0000620000000a00 */
[----:B------:R-:W-:Y:S01]  /*9380*/  ULDC.64 UR4, c[0x4][0x138] ;  /* 0x01004e0000047ab9 */ /* 0x000fe20000000a00 */
[----:B------:R-:W-:Y:S01]  /*9390*/  ULDC.64 UR6, c[0x4][0x140] ;  /* 0x0100500000067ab9 */ /* 0x000fe20000000a00 */
[----:B------:R-:W-:Y:S01]  /*93a0*/  MOV R4, UR4 ;  /* 0x0000000400047c02 */ /* 0x000fe20008000f00 */
        /* <DEDUP_REMOVED lines=11> */
.L_x_3336:
[----:B------:R-:W-:Y:S01]  /*9460*/  ULDC.64 UR4, c[0x0][0x9f8] ;  /* 0x00027e0000047ab9 */ /* 0x000fe20000000a00 */
[----:B------:R-:W-:Y:S01]  /*9470*/  MOV R30, R23 ;  /* 0x00000017001e7202 */ /* 0x000fe20000000f00 */
[----:B------:R-:W0:Y:S01]  /*9480*/  LDC R8, c[0x0][0x430] ;  /* 0x00010c00ff087b82 */ /* 0x000e220000000800 */
[----:B------:R-:W-:Y:S01]  /*9490*/  ISETP.NE.U32.AND P0, PT, RZ, UR4, PT ;  /* 0x00000004ff007c0c */ /* 0x000fe2000bf05070 */
[----:B------:R-:W-:Y:S01]  /*94a0*/  IMAD.MOV R19, RZ, RZ, -R23 ;  /* 0x000000ffff137224 */ /* 0x000fe200078e0a17 */
[----:B------:R-:W-:Y:S02]  /*94b0*/  ULDC UR4, c[0x0][0xc44] ;  /* 0x0003110000047ab9 */ /* 0x000fe40000000800 */
[----:B------:R-:W-:-:S13]  /*94c0*/  ISETP.NE.AND.EX P0, PT, RZ, UR5, PT, P0 ;  /* 0x00000005ff007c0c */ /* 0x000fda000bf05300 */
[----:B------:R-:W1:Y:S02]  /*94d0*/  @P0 LDC.64 R2, c[0x0][0x9f8] ;  /* 0x00027e00ff020b82 */ /* 0x000e640000000a00 */
[----:B-1----:R-:W-:-:S05]  /*94e0*/  @P0 IMAD.WIDE R2, R23, 0x4, R2 ;  /* 0x0000000417020825 */ /* 0x002fca00078e0202 */
[----:B------:R1:W5:Y:S01]  /*94f0*/  @P0 LDG.E R30, desc[UR36][R2.64] ;  /* 0x00000024021e0981 */ /* 0x000362000c1e1900 */
[----:B------:R-:W-:Y:S01]  /*9500*/  UMOV UR5, 0xffffffff ;  /* 0xffffffff00057882 */ /* 0x000fe20000000000 */
[----:B------:R-:W-:Y:S02]  /*9510*/  IMAD R19, R19, UR4, R24 ;  /* 0x0000000413137c24 */ /* 0x000fe4000f8e0218 */
[----:B0-----:R-:W-:Y:S05]  /*9520*/  BRA.DIV UR5, `(.L_x_3338) ;  /* 0x0000003205287947 */ /* 0x001fea000b800000 */
.L_x_3386:
[----:B------:R-:W-:Y:S01]  /*9530*/  ISETP.NE.AND P0, PT, R8, 0x1, PT ;  /* 0x000000010800780c */ /* 0x000fe20003f05270 */
[----:B------:R-:W-:Y:S01]  /*9540*/  IMAD.U32 R0, RZ, RZ, UR43 ;  /* 0x0000002bff007e24 */ /* 0x000fe2000f8e00ff */
[----:B------:R-:W-:Y:S02]  /*9550*/  LOP3.LUT P1, RZ, R16, 0x100, RZ, 0xc0, !PT ;  /* 0x0000010010ff7812 */ /* 0x000fe4000782c0ff */
[----:B-----5:R-:W-:Y:S01]  /*9560*/  SHF.R.S32.HI R32, RZ, 0x1f, R30 ;  /* 0x0000001fff207819 */ /* 0x020fe2000001141e */
[----:B------:R-:W-:Y:S01]  /*9570*/  IMAD R0, R0, 0x60, R26 ;  /* 0x0000006000007824 */ /* 0x000fe200078e021a */
[----:B------:R-:W-:-:S04]  /*9580*/  LOP3.LUT R16, R16, 0xffffff7f, RZ, 0xc0, !PT ;  /* 0xffffff7f10107812 */ /* 0x000fc800078ec0ff */
[----:B------:R-:W-:-:S03]  /*9590*/  IADD3 R0, R0, R31, RZ ;  /* 0x0000001f00007210 */ /* 0x000fc60007ffe0ff */
[----:B-1----:R-:W0:Y:S01]  /*95a0*/  @P0 LDC R3, c[0x0][0x434] ;  /* 0x00010d00ff030b82 */ /* 0x002e220000000800 */
[----:B------:R-:W-:Y:S01]  /*95b0*/  @P0 LOP3.LUT R16, R16, 0x80, RZ, 0xfc, !PT ;  /* 0x0000008010100812 */ /* 0x000fe200078efcff */
[----:B------:R-:W-:-:S06]  /*95c0*/  IMAD.MOV.U32 R9, RZ, RZ, R0 ;  /* 0x000000ffff097224 */ /* 0x000fcc00078e0000 */
[----:B------:R-:W1:Y:S08]  /*95d0*/  @P0 LDC R5, c[0x0][0x438] ;  /* 0x00010e00ff050b82 */ /* 0x000e700000000800 */
[----:B------:R-:W2:Y:S01]  /*95e0*/  @P1 LDC.64 R6, c[0x0][0x428] ;  /* 0x00010a00ff061b82 */ /* 0x000ea20000000a00 */
[----:B0-----:R-:W-:-:S05]  /*95f0*/  @P0 IMAD.HI.U32 R2, R0, R3, RZ ;  /* 0x0000000300020227 */ /* 0x001fca00078e00ff */
[----:B-1----:R-:W-:Y:S02]  /*9600*/  @P0 SHF.R.U32.HI R9, RZ, R5, R2 ;  /* 0x00000005ff090219 */ /* 0x002fe40000011602 */
[----:B------:R-:W0:Y:S02]  /*9610*/  @P1 LDC.64 R4, c[0x0][0x418] ;  /* 0x00010600ff041b82 */ /* 0x000e240000000a00 */
[----:B------:R-:W-:Y:S01]  /*9620*/  @P1 SHF.R.S32.HI R3, RZ, 0x1f, R9 ;  /* 0x0000001fff031819 */ /* 0x000fe20000011409 */
[----:B--2---:R-:W-:-:S04]  /*9630*/  @P1 IMAD R2, R32, R6, RZ ;  /* 0x0000000620021224 */ /* 0x004fc800078e02ff */
[----:B------:R-:W-:Y:S02]  /*9640*/  @P1 IMAD R7, R30, R7, R2 ;  /* 0x000000071e071224 */ /* 0x000fe400078e0202 */
[----:B------:R-:W-:-:S04]  /*9650*/  @P1 IMAD.MOV.U32 R2, RZ, RZ, R9 ;  /* 0x000000ffff021224 */ /* 0x000fc800078e0009 */
[----:B------:R-:W-:-:S04]  /*9660*/  @P1 IMAD.WIDE.U32 R2, R30, R6, R2 ;  /* 0x000000061e021225 */ /* 0x000fc800078e0002 */
[----:B------:R-:W-:Y:S01]  /*9670*/  IMAD.MOV.U32 R6, RZ, RZ, RZ ;  /* 0x000000ffff067224 */ /* 0x000fe200078e00ff */
[----:B------:R-:W-:Y:S02]  /*9680*/  @P1 IADD3 R3, R3, R7, RZ ;  /* 0x0000000703031210 */ /* 0x000fe40007ffe0ff */
[----:B0-----:R-:W-:-:S04]  /*9690*/  @P1 LEA R4, P0, R2, R4, 0x2 ;  /* 0x0000000402041211 */ /* 0x001fc800078010ff */
[----:B------:R-:W-:Y:S01]  /*96a0*/  @P1 LEA.HI.X R5, R2, R5, R3, 0x2, P0 ;  /* 0x0000000502051211 */ /* 0x000fe200000f1403 */
[----:B------:R-:W-:-:S04]  /*96b0*/  IMAD.MOV R3, RZ, RZ, -R9 ;  /* 0x000000ffff037224 */ /* 0x000fc800078e0a09 */
[----:B------:R0:W5:Y:S01]  /*96c0*/  @P1 LDG.E R6, desc[UR36][R4.64] ;  /* 0x0000002404061981 */ /* 0x000162000c1e1900 */
[----:B------:R-:W-:Y:S02]  /*96d0*/  LOP3.LUT R16, R16, 0xffffffbf, RZ, 0xc0, !PT ;  /* 0xffffffbf10107812 */ /* 0x000fe400078ec0ff */
[----:B------:R-:W-:Y:S01]  /*96e0*/  SHF.R.S32.HI R29, RZ, 0x1f, R19 ;  /* 0x0000001fff1d7819 */ /* 0x000fe20000011413 */
[----:B0-----:R-:W-:Y:S01]  /*96f0*/  IMAD R5, R8, R3, R0 ;  /* 0x0000000308057224 */ /* 0x001fe200078e0200 */
[----:B------:R-:W-:-:S04]  /*9700*/  MOV R0, UR42 ;  /* 0x0000002a00007c02 */ /* 0x000fc80008000f00 */
[----:B------:R-:W-:-:S13]  /*9710*/  ISETP.NE.AND P0, PT, R0, 0x3, PT ;  /* 0x000000030000780c */ /* 0x000fda0003f05270 */
[----:B------:R-:W-:Y:S01]  /*9720*/  @P0 LOP3.LUT R16, R16, 0x40, RZ, 0xfc, !PT ;  /* 0x0000004010100812 */ /* 0x000fe200078efcff */
[----:B------:R-:W-:Y:S06]  /*9730*/  @!P0 BRA `(.L_x_3339) ;  /* 0x0000000000048947 */ /* 0x000fec0003800000 */
[----:B------:R-:W-:Y:S01]  /*9740*/  BPT.TRAP 0x1 ;  /* 0x000000040000795c */ /* 0x000fe20000300000 */
.L_x_3339:
        /* <DEDUP_REMOVED lines=15> */
[C---:B------:R-:W-:Y:S01]  /*9840*/  IMAD R9, R19.reuse, UR5, R0 ;  /* 0x0000000513097c24 */ /* 0x040fe2000f8e0200 */
[----:B------:R-:W-:Y:S01]  /*9850*/  LEA R0, R22, UR39, 0x3 ;  /* 0x0000002716007c11 */ /* 0x000fe2000f8e18ff */
[----:B------:R-:W-:Y:S01]  /*9860*/  IMAD.WIDE.U32 R2, R19, UR4, R2 ;  /* 0x0000000413027c25 */ /* 0x000fe2000f8e0002 */
[----:B------:R-:W-:-:S02]  /*9870*/  ULDC.64 UR4, c[0x0][0x318] ;  /* 0x0000c60000047ab9 */ /* 0x000fc40000000a00 */
[----:B------:R-:W-:Y:S02]  /*9880*/  LEA R17, P0, R2, UR4, 0x1 ;  /* 0x0000000402117c11 */ /* 0x000fe4000f8008ff */
[----:B------:R-:W-:-:S04]  /*9890*/  IADD3 R3, R3, R9, RZ ;  /* 0x0000000903037210 */ /* 0x000fc80007ffe0ff */
[----:B------:R-:W-:Y:S02]  /*98a0*/  LEA.HI.X R18, R2, UR5, R3, 0x1, P0 ;  /* 0x0000000502127c11 */ /* 0x000fe400080f0c03 */
[----:B------:R-:W-:-:S04]  /*98b0*/  SHF.L.U32 R3, R25, 0x1f, RZ ;  /* 0x0000001f19037819 */ /* 0x000fc800000006ff */
[----:B------:R-:W0:Y:S02]  /*98c0*/  SYNCS.PHASECHK.TRANS64.TRYWAIT P0, [R0+URZ+0x30840], R3 ;  /* 0x03084003000075a7 */ /* 0x000e24000800017f */
[----:B0-----:R-:W-:Y:S05]  /*98d0*/  @!P0 BRA `(.L_x_3341) ;  /* 0x0000002c00708947 */ /* 0x001fea0003800000 */
.L_x_3387:
[----:B------:R-:W-:Y:S05]  /*98e0*/  BSYNC B0 ;  /* 0x0000000000007941 */ /* 0x000fea0003800000 */
.L_x_3340:
[----:B------:R-:W-:Y:S01]  /*98f0*/  ULDC.64 UR4, c[0x0][0x300] ;  /* 0x0000c00000047ab9 */ /* 0x000fe20000000a00 */
[C---:B------:R-:W-:Y:S01]  /*9900*/  LOP3.LUT P4, RZ, R16.reuse, 0x4, RZ, 0xc0, !PT ;  /* 0x0000000410ff7812 */ /* 0x040fe2000788c0ff */
[----:B------:R-:W-:Y:S01]  /*9910*/  IMAD R2, R7, UR4, RZ ;  /* 0x0000000407027c24 */ /* 0x000fe2000f8e02ff */
[C---:B------:R-:W-:Y:S02]  /*9920*/  LOP3.LUT P3, RZ, R16.reuse, 0x2, RZ, 0xc0, !PT ;  /* 0x0000000210ff7812 */ /* 0x040fe4000786c0ff */
[----:B------:R-:W-:Y:S01]  /*9930*/  LOP3.LUT P2, RZ, R16, 0x1, RZ, 0xc0, !PT ;  /* 0x0000000110ff7812 */ /* 0x000fe2000784c0ff */
        /* <DEDUP_REMOVED lines=13> */
[----:B------:R-:W-:Y:S01]  /*9a10*/  IADD3 R3, R3, R5, RZ ;  /* 0x0000000503037210 */ /* 0x000fe20007ffe0ff */
[----:B------:R-:W-:Y:S01]  /*9a20*/  IMAD R5, R22, 0x4800, R27 ;  /* 0x0000480016057824 */ /* 0x000fe200078e021b */
[----:B------:R-:W-:Y:S01]  /*9a30*/  LEA R4, P0, R2, UR4, 0x1 ;  /* 0x0000000402047c11 */ /* 0x000fe2000f8008ff */
[----:B------:R-:W-:-:S03]  /*9a40*/  UMOV UR4, 0xffffffff ;  /* 0xffffffff00047882 */ /* 0x000fc60000000000 */
[----:B------:R-:W-:Y:S01]  /*9a50*/  LEA.HI.X R6, R2, UR5, R3, 0x1, P0 ;  /* 0x0000000502067c11 */ /* 0x000fe200080f0c03 */
[----:B------:R-:W-:Y:S08]  /*9a60*/  BRA.DIV UR4, `(.L_x_3342) ;  /* 0x0000002e04207947 */ /* 0x000ff0000b800000 */
[----:B------:R-:W0:Y:S01]  /*9a70*/  SHFL.IDX PT, R14, R4, RZ, 0x181f ;  /* 0x00181fff040e7589 */ /* 0x000e2200000e0000 */
[----:B------:R-:W-:-:S03]  /*9a80*/  ISETP.GE.AND P0, PT, R33, 0x1, PT ;  /* 0x000000012100780c */ /* 0x000fc60003f06270 */
[----:B------:R-:W1:Y:S04]  /*9a90*/  SHFL.IDX PT, R2, R6, RZ, 0x181f ;  /* 0x00181fff06027589 */ /* 0x000e6800000e0000 */
[----:B------:R-:W-:Y:S06]  /*9aa0*/  SHFL.IDX PT, R8, R6, 0x1, 0x181f ;  /* 0x00381f0006087f89 */ /* 0x000fec00000e0000 */
[----:B------:R-:W-:-:S02]  /*9ab0*/  @P0 LEA R7, R5, UR39, 0x1 ;  /* 0x0000002705070c11 */ /* 0x000fc4000f8e08ff */
[----:B0-----:R-:W-:-:S05]  /*9ac0*/  @P0 LEA R14, P1, R37, R14, 0x1 ;  /* 0x0000000e250e0211 */ /* 0x001fca00078208ff */
[----:B-1----:R-:W-:Y:S02]  /*9ad0*/  @P0 IMAD.X R3, RZ, RZ, R2, P1 ;  /* 0x000000ffff030224 */ /* 0x002fe400008e0602 */
[----:B------:R-:W-:Y:S02]  /*9ae0*/  @P0 IMAD.MOV.U32 R2, RZ, RZ, R14 ;  /* 0x000000ffff020224 */ /* 0x000fe400078e000e */
[----:B------:R-:W0:Y:S04]  /*9af0*/  SHFL.IDX PT, R14, R4, 0x1, 0x181f ;  /* 0x00381f00040e7f89 */ /* 0x000e2800000e0000 */
[----:B------:R-:W-:Y:S04]  /*9b00*/  @P0 LDGSTS.E.BYPASS.LTC128B.128 [R7+0x1e400], desc[UR36][R2.64], !P4 ;  /* 0x1e40000002070fae */ /* 0x000fe8000e101d64 */
[----:B------:R-:W-:Y:S04]  /*9b10*/  @P0 LDGSTS.E.BYPASS.LTC128B.128 [R7+0x21400], desc[UR36][R2.64+0x80], !P3 ;  /* 0x2140008002070fae */ /* 0x000fe8000d901d64 */
[----:B------:R1:W-:Y:S01]  /*9b20*/  @P0 LDGSTS.E.BYPASS.LTC128B.128 [R7+0x24400], desc[UR36][R2.64+0x100], !P2 ;  /* 0x2440010002070fae */ /* 0x0003e2000d101d64 */
[----:B------:R-:W-:-:S03]  /*9b30*/  ISETP.GE.AND P0, PT, R33, 0x11, PT ;  /* 0x000000112100780c */ /* 0x000fc60003f06270 */
[----:B-1----:R-:W-:Y:S10]  /*9b40*/  SHFL.IDX PT, R7, R6, 0x2, 0x181f ;  /* 0x00581f0006077f89 */ /* 0x002ff400000e0000 */
[----:B0-----:R-:W-:-:S02]  /*9b50*/  @P0 LEA R14, P1, R37, R14, 0x1 ;  /* 0x0000000e250e0211 */ /* 0x001fc400078208ff */
[----:B------:R-:W-:Y:S02]  /*9b60*/  @P0 LEA R21, R5, UR39, 0x1 ;  /* 0x0000002705150c11 */ /* 0x000fe4000f8e08ff */
[----:B------:R-:W-:Y:S01]  /*9b70*/  @P0 IADD3.X R9, RZ, R8, RZ, P1, !PT ;  /* 0x00000008ff090210 */ /* 0x000fe20000ffe4ff */
[----:B------:R-:W-:Y:S02]  /*9b80*/  @P0 IMAD.MOV.U32 R2, RZ, RZ, R14 ;  /* 0x000000ffff020224 */ /* 0x000fe400078e000e */
[----:B------:R-:W0:Y:S02]  /*9b90*/  SHFL.IDX PT, R14, R4, 0x2, 0x181f ;  /* 0x00581f00040e7f89 */ /* 0x000e2400000e0000 */
[----:B------:R-:W-:-:S05]  /*9ba0*/  @P0 IMAD.MOV.U32 R3, RZ, RZ, R9 ;  /* 0x000000ffff030224 */ /* 0x000fca00078e0009 */
[----:B------:R-:W-:Y:S04]  /*9bb0*/  @P0 LDGSTS.E.BYPASS.LTC128B.128 [R21+0x1ec00], desc[UR36][R2.64], !P4 ;  /* 0x1ec0000002150fae */ /* 0x000fe8000e101d64 */
[----:B------:R-:W-:Y:S04]  /*9bc0*/  @P0 LDGSTS.E.BYPASS.LTC128B.128 [R21+0x21c00], desc[UR36][R2.64+0x80], !P3 ;  /* 0x21c0008002150fae */ /* 0x000fe8000d901d64 */
[----:B------:R1:W-:Y:S01]  /*9bd0*/  @P0 LDGSTS.E.BYPASS.LTC128B.128 [R21+0x24c00], desc[UR36][R2.64+0x100], !P2 ;  /* 0x24c0010002150fae */ /* 0x0003e2000d101d64 */
[----:B------:R-:W-:-:S13]  /*9be0*/  ISETP.GE.AND P0, PT, R33, 0x21, PT ;  /* 0x000000212100780c */ /* 0x000fda0003f06270 */
[----:B0-----:R-:W-:Y:S02]  /*9bf0*/  @P0 LEA R14, P1, R37, R14, 0x1 ;  /* 0x0000000e250e0211 */ /* 0x001fe400078208ff */
[----:B------:R-:W-:Y:S02]  /*9c00*/  @P0 LEA R9, R5, UR39, 0x1 ;  /* 0x0000002705090c11 */ /* 0x000fe4000f8e08ff */
[----:B------:R-:W-:Y:S01]  /*9c10*/  @P0 IADD3.X R7, RZ, R7, RZ, P1, !PT ;  /* 0x00000007ff070210 */ /* 0x000fe20000ffe4ff */
[----:B-1----:R-:W-:Y:S02]  /*9c20*/  @P0 IMAD.MOV.U32 R2, RZ, RZ, R14 ;  /* 0x000000ffff020224 */ /* 0x002fe400078e000e */
[----:B------:R-:W0:Y:S02]  /*9c30*/  SHFL.IDX PT, R14, R4, 0x3, 0x181f ;  /* 0x00781f00040e7f89 */ /* 0x000e2400000e0000 */
[----:B------:R-:W-:Y:S02]  /*9c40*/  @P0 IMAD.MOV.U32 R3, RZ, RZ, R7 ;  /* 0x000000ffff030224 */ /* 0x000fe400078e0007 */
[----:B------:R-:W1:Y:S04]  /*9c50*/  SHFL.IDX PT, R7, R6, 0x3, 0x181f ;  /* 0x00781f0006077f89 */ /* 0x000e6800000e0000 */
[----:B------:R-:W-:Y:S04]  /*9c60*/  @P0 LDGSTS.E.BYPASS.LTC128B.128 [R9+0x1f400], desc[UR36][R2.64], !P4 ;  /* 0x1f40000002090fae */ /* 0x000fe8000e101d64 */
[----:B------:R-:W-:Y:S04]  /*9c70*/  @P0 LDGSTS.E.BYPASS.LTC128B.128 [R9+0x22400], desc[UR36][R2.64+0x80], !P3 ;  /* 0x2240008002090fae */ /* 0x000fe8000d901d64 */
[----:B------:R2:W-:Y:S01]  /*9c80*/  @P0 LDGSTS.E.BYPASS.LTC128B.128 [R9+0x25400], desc[UR36][R2.64+0x100], !P2 ;  /* 0x2540010002090fae */ /* 0x0005e2000d101d64 */
[----:B------:R-:W-:-:S13]  /*9c90*/  ISETP.GE.AND P0, PT, R33, 0x31, PT ;  /* 0x000000312100780c */ /* 0x000fda0003f06270 */
[----:B0-----:R-:W-:Y:S02]  /*9ca0*/  @P0 LEA R14, P1, R37, R14, 0x1 ;  /* 0x0000000e250e0211 */ /* 0x001fe400078208ff */
[----:B------:R-:W-:Y:S02]  /*9cb0*/  @P0 LEA R21, R5, UR39, 0x1 ;  /* 0x0000002705150c11 */ /* 0x000fe4000f8e08ff */
[----:B-1----:R-:W-:Y:S01]  /*9cc0*/  @P0 IADD3.X R7, RZ, R7, RZ, P1, !PT ;  /* 0x00000007ff070210 */ /* 0x002fe20000ffe4ff */
[----:B--2---:R-:W-:Y:S02]  /*9cd0*/  @P0 IMAD.MOV.U32 R2, RZ, RZ, R14 ;  /* 0x000000ffff020224 */ /* 0x004fe400078e000e */
        /* <DEDUP_REMOVED lines=11> */
[----:B------:R0:W1:Y:S02]  /*9d90*/  SHFL.IDX PT, R14, R4, 0x5, 0x181f ;  /* 0x00b81f00040e7f89 */ /* 0x00006400000e0000 */
[----:B------:R-:W-:Y:S02]  /*9da0*/  @P0 IMAD.MOV.U32 R3, RZ, RZ, R7 ;  /* 0x000000ffff030224 */ /* 0x000fe400078e0007 */
[----:B------:R0:W2:Y:S04]  /*9db0*/  SHFL.IDX PT, R7, R6, 0x5, 0x181f ;  /* 0x00b81f0006077f89 */ /* 0x0000a800000e0000 */
[----:B------:R0:W-:Y:S04]  /*9dc0*/  @P0 LDGSTS.E.BYPASS.LTC128B.128 [R9+0x20400], desc[UR36][R2.64], !P4 ;  /* 0x2040000002090fae */ /* 0x0001e8000e101d64 */
[----:B------:R0:W-:Y:S04]  /*9dd0*/  @P0 LDGSTS.E.BYPASS.LTC128B.128 [R9+0x23400], desc[UR36][R2.64+0x80], !P3 ;  /* 0x2340008002090fae */ /* 0x0001e8000d901d64 */
[----:B------:R0:W-:Y:S02]  /*9de0*/  @P0 LDGSTS.E.BYPASS.LTC128B.128 [R9+0x26400], desc[UR36][R2.64+0x100], !P2 ;  /* 0x2640010002090fae */ /* 0x0001e4000d101d64 */
.L_x_3401:
[----:B------:R-:W-:-:S13]  /*9df0*/  ISETP.GE.AND P0, PT, R33, 0x51, PT ;  /* 0x000000512100780c */ /* 0x000fda0003f06270 */
[----:B01----:R-:W-:Y:S02]  /*9e00*/  @P0 LEA R2, P1, R37, R14, 0x1 ;  /* 0x0000000e25020211 */ /* 0x003fe400078208ff */
[----:B------:R-:W-:Y:S02]  /*9e10*/  @P0 LEA R5, R5, UR39, 0x1 ;  /* 0x0000002705050c11 */ /* 0x000fe4000f8e08ff */
[----:B--2---:R-:W-:-:S05]  /*9e20*/  @P0 IADD3.X R3, RZ, R7, RZ, P1, !PT ;  /* 0x00000007ff030210 */ /* 0x004fca0000ffe4ff */
[----:B------:R-:W-:Y:S01]  /*9e30*/  @!PT LDS RZ, [RZ] ;  /* 0x00000000fffff984 */ /* 0x000fe20000000800 */
[----:B------:R-:W-:Y:S01]  /*9e40*/  @!PT LDS RZ, [RZ] ;  /* 0x00000000fffff984 */ /* 0x000fe20000000800 */
[----:B------:R-:W-:Y:S01]  /*9e50*/  @!PT LDS RZ, [RZ] ;  /* 0x00000000fffff984 */ /* 0x000fe20000000800 */
[----:B------:R0:W-:Y:S04]  /*9e60*/  @P0 LDGSTS.E.BYPASS.LTC128B.128 [R5+0x20c00], desc[UR36][R2.64], !P4 ;  /* 0x20c0000002050fae */ /* 0x0001e8000e101d64 */
[----:B------:R0:W-:Y:S04]  /*9e70*/  @P0 LDGSTS.E.BYPASS.LTC128B.128 [R5+0x23c00], desc[UR36][R2.64+0x80], !P3 ;  /* 0x23c0008002050fae */ /* 0x0001e8000d901d64 */
[----:B------:R0:W-:Y:S01]  /*9e80*/  @P0 LDGSTS.E.BYPASS.LTC128B.128 [R5+0x26c00], desc[UR36][R2.64+0x100], !P2 ;  /* 0x26c0010002050fae */ /* 0x0001e2000d101d64 */
[----:B------:R-:W-:Y:S01]  /*9e90*/  PLOP3.LUT P0, PT, PT, PT, PT, 0x80, 0x0 ;  /* 0x000000000000781c */ /* 0x000fe20003f0f070 */
[----:B------:R-:W-:-:S12]  /*9ea0*/  NOP ;  /* 0x0000000000007918 */ /* 0x000fd80000000000 */
.L_x_3343:
        /* <DEDUP_REMOVED lines=10> */
.L_x_3344:
[----:B------:R1:W-:Y:S02]  /*9f50*/  SYNCS.ARRIVE.TRANS64.A1T0 RZ, [R0+URZ+0x30830], RZ ;  /* 0x030830ff00ff79a7 */ /* 0x0003e4000810003f */
[----:B------:R-:W-:Y:S05]  /*9f60*/  WARPSYNC.ALL ;  /* 0x0000000000007948 */ /* 0x000fea0003800000 */
[----:B------:R-:W-:-:S04]  /*9f70*/  UIADD3 UR4, UR39, 0x12400, URZ ;  /* 0x0001240027047890 */ /* 0x000fc8000fffe03f */
[----:B------:R-:W-:Y:S01]  /*9f80*/  ULOP3.LUT UP0, URZ, UR4, 0x3ff, URZ, 0xc0, !UPT ;  /* 0x000003ff043f7892 */ /* 0x000fe2000f80c03f */
[----:B------:R-:W-:Y:S05]  /*9f90*/  BAR.SYNC.DEFER_BLOCKING 0x8, 0x180 ;  /* 0x0206000000007b1d */ /* 0x000fea0000010000 */
[----:B------:R-:W-:-:S13]  /*9fa0*/  PLOP3.LUT P0, PT, PT, PT, UP0, 0x80, 0x0 ;  /* 0x000000000000781c */ /* 0x000fda0003f0f008 */
[----:B------:R-:W-:Y:S05]  /*9fb0*/  @!P0 BRA `(.L_x_3345) ;  /* 0x0000000000408947 */ /* 0x000fea0003800000 */
[----:B0-----:R-:W-:Y:S01]  /*9fc0*/  MOV R2, 0x0 ;  /* 0x0000000000027802 */ /* 0x001fe20000000f00 */
        /* <DEDUP_REMOVED lines=8> */
[----:B------:R-:W-:Y:S01]  /*a050*/  IMAD.U32 R7, RZ, RZ, UR9 ;  /* 0x00000009ff077e24 */ /* 0x000fe2000f8e00ff */
[----:B------:R-:W-:Y:S01]  /*a060*/  MOV R13, RZ ;  /* 0x000000ff000d7202 */ /* 0x000fe20000000f00 */
[----:B------:R-:W-:-:S02]  /*a070*/  IMAD.U32 R10, RZ, RZ, UR4 ;  /* 0x00000004ff0a7e24 */ /* 0x000fc4000f8e00ff */
[----:B------:R-:W-:Y:S02]  /*a080*/  IMAD.MOV.U32 R8, RZ, RZ, 0x70 ;  /* 0x00000070ff087424 */ /* 0x000fe400078e00ff */
[----:B------:R-:W-:-:S07]  /*a090*/  IMAD.MOV.U32 R12, RZ, RZ, 0x1 ;  /* 0x00000001ff0c7424 */ /* 0x000fce00078e00ff */
[----:B------:R-:W-:-:S07]  /*a0a0*/  LEPC R20, `(.L_x_3345) ;  /* 0x000000001014794e */ /* 0x000fce0000000000 */
[----:B01----:R-:W-:Y:S05]  /*a0b0*/  CALL.ABS.NOINC R2 ;  /* 0x0000000002007343 */ /* 0x003fea0003c00000 */
.L_x_3345:
[----:B-1----:R-:W1:Y:S01]  /*a0c0*/  LDC R0, c[0x0][0x448] ;  /* 0x00011200ff007b82 */ /* 0x002e620000000800 */
[----:B0-----:R-:W-:Y:S01]  /*a0d0*/  IMAD.MOV R3, RZ, RZ, -R24 ;  /* 0x000000ffff037224 */ /* 0x001fe200078e0a18 */
[----:B------:R-:W-:Y:S01]  /*a0e0*/  ULDC UR4, c[0x0][0xc38] ;  /* 0x00030e0000047ab9 */ /* 0x000fe20000000800 */
[----:B------:R-:W-:Y:S02]  /*a0f0*/  SHF.R.S32.HI R6, RZ, 0x1f, R23 ;  /* 0x0000001fff067819 */ /* 0x000fe40000011417 */
[----:B------:R-:W-:Y:S01]  /*a100*/  IMAD R4, R3, UR4, R36 ;  /* 0x0000000403047c24 */ /* 0x000fe2000f8e0224 */
[----:B------:R-:W-:Y:S01]  /*a110*/  ULDC.64 UR4, c[0x0][0x2d8] ;  /* 0x0000b60000047ab9 */ /* 0x000fe20000000a00 */
[----:B------:R-:W-:Y:S02]  /*a120*/  LOP3.LUT P3, RZ, R16, 0x800, RZ, 0xc0, !PT ;  /* 0x0000080010ff7812 */ /* 0x000fe4000786c0ff */
[----:B------:R-:W-:Y:S01]  /*a130*/  IMAD.SHL.U32 R4, R4, 0x80, RZ ;  /* 0x0000008004047824 */ /* 0x000fe200078e00ff */
[----:B------:R-:W-:-:S02]  /*a140*/  LOP3.LUT P4, RZ, R16, 0x400, RZ, 0xc0, !PT ;  /* 0x0000040010ff7812 */ /* 0x000fc4000788c0ff */
[----:B------:R-:W-:Y:S02]  /*a150*/  LOP3.LUT P5, RZ, R16, 0x200, RZ, 0xc0, !PT ;  /* 0x0000020010ff7812 */ /* 0x000fe400078ac0ff */
[----:B------:R-:W-:Y:S02]  /*a160*/  LOP3.LUT R7, R26, R4, RZ, 0xfc, !PT ;  /* 0x000000041a077212 */ /* 0x000fe400078efcff */
[----:B------:R-:W-:Y:S02]  /*a170*/  LEA R20, R27, UR39, 0x1 ;  /* 0x000000271b147c11 */ /* 0x000fe4000f8e08ff */
[----:B------:R-:W-:Y:S02]  /*a180*/  MOV R5, R7 ;  /* 0x0000000700057202 */ /* 0x000fe40000000f00 */
[----:B-1----:R-:W-:-:S13]  /*a190*/  ISETP.NE.AND P0, PT, R0, 0x1, PT ;  /* 0x000000010000780c */ /* 0x002fda0003f05270 */
[----:B------:R-:W0:Y:S08]  /*a1a0*/  @P0 LDC R2, c[0x0][0x44c] ;  /* 0x00011300ff020b82 */ /* 0x000e300000000800 */
[----:B------:R-:W1:Y:S01]  /*a1b0*/  @P0 LDC R9, c[0x0][0x450] ;  /* 0x00011400ff090b82 */ /* 0x000e620000000800 */
[----:B0-----:R-:W-:-:S05]  /*a1c0*/  @P0 IMAD.HI.U32 R2, R7, R2, RZ ;  /* 0x0000000207020227 */ /* 0x001fca00078e00ff */
[----:B-1----:R-:W-:Y:S01]  /*a1d0*/  @P0 SHF.R.U32.HI R5, RZ, R9, R2 ;  /* 0x00000009ff050219 */ /* 0x002fe20000011602 */
[----:B------:R-:W-:-:S04]  /*a1e0*/  IMAD R2, R29, UR4, RZ ;  /* 0x000000041d027c24 */ /* 0x000fc8000f8e02ff */
[C---:B------:R-:W-:Y:S02]  /*a1f0*/  IMAD R9, R19.reuse, UR5, R2 ;  /* 0x0000000513097c24 */ /* 0x040fe4000f8e0202 */
[----:B------:R-:W-:Y:S01]  /*a200*/  IMAD.WIDE.U32 R2, R19, UR4, RZ ;  /* 0x0000000413027c25 */ /* 0x000fe2000f8e00ff */
[----:B------:R-:W-:-:S03]  /*a210*/  ULDC.64 UR4, c[0x0][0x2e0] ;  /* 0x0000b80000047ab9 */ /* 0x000fc60000000a00 */
[----:B------:R-:W-:Y:S02]  /*a220*/  IMAD R6, R6, UR4, RZ ;  /* 0x0000000406067c24 */ /* 0x000fe4000f8e02ff */
[----:B------:R-:W-:Y:S02]  /*a230*/  IMAD.IADD R3, R3, 0x1, R9 ;  /* 0x0000000103037824 */ /* 0x000fe400078e0209 */
[C---:B------:R-:W-:Y:S02]  /*a240*/  IMAD R9, R23.reuse, UR5, R6 ;  /* 0x0000000517097c24 */ /* 0x040fe4000f8e0206 */
[----:B------:R-:W-:Y:S02]  /*a250*/  IMAD.MOV R6, RZ, RZ, -R5 ;  /* 0x000000ffff067224 */ /* 0x000fe400078e0a05 */
[----:B------:R-:W-:Y:S01]  /*a260*/  IMAD.WIDE.U32 R2, R23, UR4, R2 ;  /* 0x0000000417027c25 */ /* 0x000fe2000f8e0002 */
[----:B------:R-:W-:-:S03]  /*a270*/  ULDC.64 UR4, c[0x0][0x2d0] ;  /* 0x0000b40000047ab9 */ /* 0x000fc60000000a00 */
[----:B------:R-:W-:Y:S01]  /*a280*/  IMAD R7, R0, R6, R7 ;  /* 0x0000000600077224 */ /* 0x000fe200078e0207 */
[----:B------:R-:W-:Y:S02]  /*a290*/  SHF.R.S32.HI R0, RZ, 0x1f, R5 ;  /* 0x0000001fff007819 */ /* 0x000fe40000011405 */
[----:B------:R-:W-:-:S03]  /*a2a0*/  IADD3 R3, R3, R9, RZ ;  /* 0x0000000903037210 */ /* 0x000fc60007ffe0ff */
        /* <DEDUP_REMOVED lines=16> */
[----:B------:R-:W-:-:S03]  /*a3b0*/  IADD3 R4, R34, R4, RZ ;  /* 0x0000000422047210 */ /* 0x000fc60007ffe0ff */
[----:B------:R-:W1:Y:S01]  /*a3c0*/  SHFL.IDX PT, R2, R5, RZ, 0x181f ;  /* 0x00181fff05027589 */ /* 0x000e6200000e0000 */
[C---:B------:R-:W-:Y:S02]  /*a3d0*/  ISETP.GE.AND P0, PT, R4.reuse, UR40, PT ;  /* 0x0000002804007c0c */ /* 0x040fe4000bf06270 */
[----:B------:R-:W-:Y:S01]  /*a3e0*/  IADD3 R7, R4, 0x10, RZ ;  /* 0x0000001004077810 */ /* 0x000fe20007ffe0ff */
[----:B------:R-:W-:Y:S10]  /*a3f0*/  SHFL.IDX PT, R6, R5, 0x1, 0x181f ;  /* 0x00381f0005067f89 */ /* 0x000ff400000e0000 */
[----:B0-----:R-:W-:-:S05]  /*a400*/  @!P0 LEA R14, P1, R37, R14, 0x1 ;  /* 0x0000000e250e8211 */ /* 0x001fca00078208ff */
[----:B-1----:R-:W-:Y:S02]  /*a410*/  @!P0 IMAD.X R3, RZ, RZ, R2, P1 ;  /* 0x000000ffff038224 */ /* 0x002fe400008e0602 */
[----:B------:R-:W-:Y:S02]  /*a420*/  @!P0 IMAD.MOV.U32 R2, RZ, RZ, R14 ;  /* 0x000000ffff028224 */ /* 0x000fe400078e000e */
[----:B------:R-:W0:Y:S04]  /*a430*/  SHFL.IDX PT, R14, R0, 0x1, 0x181f ;  /* 0x00381f00000e7f89 */ /* 0x000e2800000e0000 */
        /* <DEDUP_REMOVED lines=62> */
[----:B------:R0:W1:Y:S03]  /*a820*/  SHFL.IDX PT, R6, R5, 0x7, 0x181f ;  /* 0x00f81f0005067f89 */ /* 0x00006600000e0000 */
[----:B------:R-:W-:Y:S01]  /*a830*/  @!P0 IMAD.MOV.U32 R3, RZ, RZ, R7 ;  /* 0x000000ffff038224 */ /* 0x000fe200078e0007 */
[----:B------:R0:W2:Y:S04]  /*a840*/  SHFL.IDX PT, R14, R0, 0x7, 0x181f ;  /* 0x00f81f00000e7f89 */ /* 0x0000a800000e0000 */
[----:B------:R0:W-:Y:S04]  /*a850*/  @!P0 LDGSTS.E.BYPASS.LTC128B.128 [R20+0x15400], desc[UR36][R2.64], !P3 ;  /* 0x1540000002148fae */ /* 0x0001e8000d901d64 */
[----:B------:R0:W-:Y:S04]  /*a860*/  @!P0 LDGSTS.E.BYPASS.LTC128B.128 [R20+0x19400], desc[UR36][R2.64+0x80], !P4 ;  /* 0x1940008002148fae */ /* 0x0001e8000e101d64 */
[----:B------:R0:W-:Y:S02]  /*a870*/  @!P0 LDGSTS.E.BYPASS.LTC128B.128 [R20+0x1d400], desc[UR36][R2.64+0x100], !P5 ;  /* 0x1d40010002148fae */ /* 0x0001e4000e901d64 */
.L_x_3418:
[----:B0-----:R-:W3:Y:S01]  /*a880*/  LDL R0, [R1] ;  /* 0x0000000001007983 */ /* 0x001ee20000100800 */
[----:B------:R-:W-:-:S04]  /*a890*/  IADD3 R4, R4, 0x70, RZ ;  /* 0x0000007004047810 */ /* 0x000fc80007ffe0ff */
        /* <DEDUP_REMOVED lines=19> */
.L_x_3419:
[----:B------:R-:W-:Y:S05]  /*a9d0*/  BSYNC B0 ;  /* 0x0000000000007941 */ /* 0x000fea0003800000 */
.L_x_3347:
[----:B------:R-:W-:Y:S01]  /*a9e0*/  UISETP.GE.AND UP0, UPT, UR38, 0x61, UPT ;  /* 0x000000612600788c */ /* 0x000fe2000bf06270 */
[----:B------:R-:W-:-:S05]  /*a9f0*/  IMAD.U32 R20, RZ, RZ, UR43 ;  /* 0x0000002bff147e24 */ /* 0x000fca000f8e00ff */
[----:B------:R-:W-:-:S13]  /*aa00*/  PLOP3.LUT P0, PT, PT, PT, UP0, 0x40, 0x0 ;  /* 0x000000000000781c */ /* 0x000fda0003f0e808 */
[----:B------:R-:W-:Y:S05]  /*aa10*/  @P0 BRA `(.L_x_3349) ;  /* 0x0000000c00e80947 */ /* 0x000fea0003800000 */
[----:B------:R-:W-:Y:S01]  /*aa20*/  BSSY B0, `(.L_x_3349) ;  /* 0x00000f9000007945 */ /* 0x000fe20003800000 */
[----:B------:R-:W-:Y:S01]  /*aa30*/  MOV R21, R25 ;  /* 0x0000001900157202 */ /* 0x000fe20000000f00 */
[----:B------:R-:W-:Y:S01]  /*aa40*/  IMAD.MOV.U32 R7, RZ, RZ, R22 ;  /* 0x000000ffff077224 */ /* 0x000fe200078e0016 */
[----:B------:R-:W-:Y:S01]  /*aa50*/  MOV R28, UR43 ;  /* 0x0000002b001c7c02 */ /* 0x000fe20008000f00 */
[----:B------:R-:W-:-:S07]  /*aa60*/  IMAD.U32 R6, RZ, RZ, UR41 ;  /* 0x00000029ff067e24 */ /* 0x000fce000f8e00ff */
.L_x_3362:
[----:B0-----:R-:W0:Y:S01]  /*aa70*/  LDC R0, c[0x0][0x430] ;  /* 0x00010c00ff007b82 */ /* 0x001e220000000800 */
[----:B------:R-:W-:Y:S01]  /*aa80*/  ISETP.GT.U32.AND P0, PT, R26, 0x5f, PT ;  /* 0x0000005f1a00780c */ /* 0x000fe20003f04070 */
[----:B------:R-:W-:Y:S01]  /*aa90*/  IMAD R3, R6, 0x60, R31 ;  /* 0x0000006006037824 */ /* 0x000fe200078e021f */
[----:B------:R-:W-:Y:S01]  /*aaa0*/  LOP3.LUT P2, RZ, R16, 0x40, RZ, 0xc0, !PT ;  /* 0x0000004010ff7812 */ /* 0x000fe2000784c0ff */
[----:B------:R-:W-:Y:S02]  /*aab0*/  ULDC UR4, c[0x0][0x430] ;  /* 0x00010c0000047ab9 */ /* 0x000fe40000000800 */
[----:B------:R-:W-:-:S04]  /*aac0*/  IMAD.IADD R10, R26, 0x1, R3 ;  /* 0x000000011a0a7824 */ /* 0x000fc800078e0203 */
[----:B------:R-:W-:-:S04]  /*aad0*/  IMAD.MOV.U32 R11, RZ, RZ, R10 ;  /* 0x000000ffff0b7224 */ /* 0x000fc800078e000a */
[----:B------:R-:W1:Y:S01]  /*aae0*/  @!P0 LDC.64 R8, c[0x0][0x428] ;  /* 0x00010a00ff088b82 */ /* 0x000e620000000a00 */
[----:B0-----:R-:W-:-:S13]  /*aaf0*/  ISETP.NE.AND P1, PT, R0, 0x1, PT ;  /* 0x000000010000780c */ /* 0x001fda0003f25270 */
[----:B------:R-:W0:Y:S08]  /*ab00*/  @P1 LDC R5, c[0x0][0x434] ;  /* 0x00010d00ff051b82 */ /* 0x000e300000000800 */
[----:B------:R-:W2:Y:S01]  /*ab10*/  @P1 LDC R3, c[0x0][0x438] ;  /* 0x00010e00ff031b82 */ /* 0x000ea20000000800 */
[----:B0-----:R-:W-:-:S07]  /*ab20*/  @P1 IMAD.HI.U32 R0, R10, R5, RZ ;  /* 0x000000050a001227 */ /* 0x001fce00078e00ff */
[----:B------:R-:W0:Y:S01]  /*ab30*/  @!P0 LDC.64 R4, c[0x0][0x418] ;  /* 0x00010600ff048b82 */ /* 0x000e220000000a00 */
[----:B--2---:R-:W-:Y:S01]  /*ab40*/  @P1 SHF.R.U32.HI R11, RZ, R3, R0 ;  /* 0x00000003ff0b1219 */ /* 0x004fe20000011600 */
[----:B-1----:R-:W-:-:S03]  /*ab50*/  @!P0 IMAD R0, R32, R8, RZ ;  /* 0x0000000820008224 */ /* 0x002fc600078e02ff */
[----:B------:R-:W-:Y:S01]  /*ab60*/  @!P0 SHF.R.S32.HI R3, RZ, 0x1f, R11 ;  /* 0x0000001fff038819 */ /* 0x000fe2000001140b */
[----:B------:R-:W-:Y:S01]  /*ab70*/  @!P0 IMAD R9, R30, R9, R0 ;  /* 0x000000091e098224 */ /* 0x000fe200078e0200 */
[----:B------:R-:W-:-:S05]  /*ab80*/  @!P0 MOV R2, R11 ;  /* 0x0000000b00028202 */ /* 0x000fca0000000f00 */
[----:B------:R-:W-:-:S04]  /*ab90*/  @!P0 IMAD.WIDE.U32 R2, R30, R8, R2 ;  /* 0x000000081e028225 */ /* 0x000fc800078e0002 */
[----:B------:R-:W-:Y:S01]  /*aba0*/  @!P0 IMAD.IADD R0, R9, 0x1, R3 ;  /* 0x0000000109008824 */ /* 0x000fe200078e0203 */
[----:B0-----:R-:W-:-:S04]  /*abb0*/  @!P0 LEA R4, P1, R2, R4, 0x2 ;  /* 0x0000000402048211 */ /* 0x001fc800078210ff */
[----:B------:R-:W-:Y:S01]  /*abc0*/  @!P0 LEA.HI.X R5, R2, R5, R0, 0x2, P1 ;  /* 0x0000000502058211 */ /* 0x000fe200008f1400 */
[----:B------:R-:W-:Y:S01]  /*abd0*/  IMAD.MOV.U32 R0, RZ, RZ, RZ ;  /* 0x000000ffff007224 */ /* 0x000fe200078e00ff */
[----:B------:R-:W-:Y:S01]  /*abe0*/  IADD3 R22, R7, 0x1, RZ ;  /* 0x0000000107167810 */ /* 0x000fe20007ffe0ff */
[----:B------:R-:W-:-:S04]  /*abf0*/  IMAD.MOV R3, RZ, RZ, -R11 ;  /* 0x000000ffff037224 */ /* 0x000fc800078e0a0b */
[----:B------:R0:W5:Y:S01]  /*ac00*/  @!P0 LDG.E R0, desc[UR36][R4.64] ;  /* 0x0000002404008981 */ /* 0x000162000c1e1900 */
[----:B------:R-:W-:Y:S01]  /*ac10*/  ISETP.NE.AND P0, PT, R22, 0x2, PT ;  /* 0x000000021600780c */ /* 0x000fe20003f05270 */
[----:B------:R-:W-:-:S03]  /*ac20*/  IMAD.MOV.U32 R20, RZ, RZ, R6 ;  /* 0x000000ffff147224 */ /* 0x000fc600078e0006 */
[----:B------:R-:W-:Y:S02]  /*ac30*/  SEL R2, RZ, 0x1, P0 ;  /* 0x00000001ff027807 */ /* 0x000fe40000000000 */
[----:B------:R-:W-:Y:S02]  /*ac40*/  SEL R22, R22, RZ, P0 ;  /* 0x000000ff16167207 */ /* 0x000fe40000000000 */
[----:B------:R-:W-:Y:S01]  /*ac50*/  LOP3.LUT R25, R21, R2, RZ, 0x3c, !PT ;  /* 0x0000000215197212 */ /* 0x000fe200078e3cff */
[----:B0-----:R-:W-:Y:S01]  /*ac60*/  IMAD R5, R3, UR4, R10 ;  /* 0x0000000403057c24 */ /* 0x001fe2000f8e020a */
[----:B------:R-:W-:Y:S06]  /*ac70*/  @!P2 BRA `(.L_x_3350) ;  /* 0x000000000004a947 */ /* 0x000fec0003800000 */
[----:B------:R-:W-:Y:S01]  /*ac80*/  BPT.TRAP 0x1 ;  /* 0x000000040000795c */ /* 0x000fe20000300000 */
.L_x_3350:
[----:B------:R-:W-:Y:S01]  /*ac90*/  LEA R6, R22, UR39, 0x3 ;  /* 0x0000002716067c11 */ /* 0x000fe2000f8e18ff */
[----:B------:R-:W-:Y:S01]  /*aca0*/  BSSY B1, `(.L_x_3351) ;  /* 0x0000004000017945 */ /* 0x000fe20003800000 */
[----:B------:R-:W-:-:S04]  /*acb0*/  SHF.L.U32 R3, R25, 0x1f, RZ ;  /* 0x0000001f19037819 */ /* 0x000fc800000006ff */
[----:B------:R-:W0:Y:S02]  /*acc0*/  SYNCS.PHASECHK.TRANS64.TRYWAIT P0, [R6+URZ+0x30840], R3 ;  /* 0x03084003060075a7 */ /* 0x000e24000800017f */
[----:B0-----:R-:W-:Y:S05]  /*acd0*/  @!P0 BRA `(.L_x_3352) ;  /* 0x0000002c00308947 */ /* 0x001fea0003800000 */
.L_x_3420:
[----:B------:R-:W-:Y:S05]  /*ace0*/  BSYNC B1 ;  /* 0x0000000000017941 */ /* 0x000fea0003800000 */
.L_x_3351:
[----:B------:R-:W-:Y:S01]  /*acf0*/  SHF.R.S32.HI R23, RZ, 0x1f, R5 ;  /* 0x0000001fff177819 */ /* 0x000fe20000011405 */
[----:B------:R-:W-:Y:S01]  /*ad00*/  ULDC.64 UR4, c[0x0][0x300] ;  /* 0x0000c00000047ab9 */ /* 0x000fe20000000a00 */
[----:B-----5:R-:W-:Y:S02]  /*ad10*/  SHF.R.S32.HI R24, RZ, 0x1f, R0 ;  /* 0x0000001fff187819 */ /* 0x020fe40000011400 */
[C---:B------:R-:W-:Y:S01]  /*ad20*/  LOP3.LUT P3, RZ, R16.reuse, 0x4, RZ, 0xc0, !PT ;  /* 0x0000000410ff7812 */ /* 0x040fe2000786c0ff */
[----:B------:R-:W-:Y:S01]  /*ad30*/  IMAD R2, R23, UR4, RZ ;  /* 0x0000000417027c24 */ /* 0x000fe2000f8e02ff */
[C---:B------:R-:W-:Y:S02]  /*ad40*/  LOP3.LUT P2, RZ, R16.reuse, 0x2, RZ, 0xc0, !PT ;  /* 0x0000000210ff7812 */ /* 0x040fe4000784c0ff */
[----:B------:R-:W-:Y:S01]  /*ad50*/  LOP3.LUT P1, RZ, R16, 0x1, RZ, 0xc0, !PT ;  /* 0x0000000110ff7812 */ /* 0x000fe2000782c0ff */
[C---:B------:R-:W-:Y:S02]  /*ad60*/  IMAD R9, R5.reuse, UR5, R2 ;  /* 0x0000000505097c24 */ /* 0x040fe4000f8e0202 */
[----:B0-----:R-:W-:Y:S01]  /*ad70*/  IMAD.WIDE.U32 R2, R5, UR4, RZ ;  /* 0x0000000405027c25 */ /* 0x001fe2000f8e00ff */
[----:B------:R-:W-:-:S04]  /*ad80*/  ULDC.64 UR4, c[0x0][0x310] ;  /* 0x0000c40000047ab9 */ /* 0x000fc80000000a00 */
[----:B------:R-:W-:Y:S01]  /*ad90*/  IADD3 R3, R3, R9, RZ ;  /* 0x0000000903037210 */ /* 0x000fe20007ffe0ff */
        /* <DEDUP_REMOVED lines=16> */
[----:B------:R-:W-:Y:S02]  /*aea0*/  SHF.L.U32 R4, R37, 0x1, RZ ;  /* 0x0000000125047819 */ /* 0x000fe400000006ff */
[----:B------:R-:W-:Y:S01]  /*aeb0*/  LEA R9, R9, UR39, 0x1 ;  /* 0x0000002709097c11 */ /* 0x000fe2000f8e08ff */
[----:B------:R-:W1:Y:S04]  /*aec0*/  SHFL.IDX PT, R3, R10, RZ, 0x181f ;  /* 0x00181fff0a037589 */ /* 0x000e6800000e0000 */
[----:B------:R-:W-:Y:S01]  /*aed0*/  SHFL.IDX PT, R35, R10, 0x2, 0x181f ;  /* 0x00581f000a237f89 */ /* 0x000fe200000e0000 */
[----:B0-----:R-:W-:-:S03]  /*aee0*/  IADD3 R2, P0, R14, R4, RZ ;  /* 0x000000040e027210 */ /* 0x001fc60007f1e0ff */
[----:B------:R-:W0:Y:S02]  /*aef0*/  SHFL.IDX PT, R14, R8, 0x1, 0x181f ;  /* 0x00381f00080e7f89 */ /* 0x000e2400000e0000 */
[----:B-1----:R-:W-:-:S05]  /*af00*/  IMAD.X R3, RZ, RZ, R3, P0 ;  /* 0x000000ffff037224 */ /* 0x002fca00000e0603 */
[----:B------:R-:W-:Y:S04]  /*af10*/  LDGSTS.E.BYPASS.LTC128B.128 [R9+0x1e400], desc[UR36][R2.64], !P3 ;  /* 0x1e40000002097fae */ /* 0x000fe8000d901d64 */
[----:B------:R-:W-:Y:S04]  /*af20*/  LDGSTS.E.BYPASS.LTC128B.128 [R9+0x21400], desc[UR36][R2.64+0x80], !P2 ;  /* 0x2140008002097fae */ /* 0x000fe8000d101d64 */
[----:B------:R1:W-:Y:S04]  /*af30*/  LDGSTS.E.BYPASS.LTC128B.128 [R9+0x24400], desc[UR36][R2.64+0x100], !P1 ;  /* 0x2440010002097fae */ /* 0x0003e8000c901d64 */
[----:B-1----:R-:W1:Y:S01]  /*af40*/  SHFL.IDX PT, R3, R10, 0x1, 0x181f ;  /* 0x00381f000a037f89 */ /* 0x002e6200000e0000 */
[----:B0-----:R-:W-:-:S03]  /*af50*/  IADD3 R2, P0, R14, R4, RZ ;  /* 0x000000040e027210 */ /* 0x001fc60007f1e0ff */
[----:B------:R-:W0:Y:S02]  /*af60*/  SHFL.IDX PT, R14, R8, 0x2, 0x181f ;  /* 0x00581f00080e7f89 */ /* 0x000e2400000e0000 */
[----:B-1----:R-:W-:-:S05]  /*af70*/  IMAD.X R3, RZ, RZ, R3, P0 ;  /* 0x000000ffff037224 */ /* 0x002fca00000e0603 */
        /* <DEDUP_REMOVED lines=23> */
[----:B------:R0:W-:Y:S02]  /*b0f0*/  LDGSTS.E.BYPASS.LTC128B.128 [R9+0x26400], desc[UR36][R2.64+0x100], !P1 ;  /* 0x2640010002097fae */ /* 0x0001e4000c901d64 */
.L_x_3434:
        /* <DEDUP_REMOVED lines=8> */
[----:B------:R0:W-:Y:S01]  /*b180*/  LDGSTS.E.BYPASS.LTC128B.128 [R9+0x26c00], desc[UR36][R2.64+0x100], !P1 ;  /* 0x26c0010002097fae */ /* 0x0001e2000c901d64 */
[----:B------:R-:W-:Y:S01]  /*b190*/  NOP ;  /* 0x0000000000007918 */ /* 0x000fe20000000000 */
.L_x_3354:
        /* <DEDUP_REMOVED lines=10> */
.L_x_3355:
[----:B------:R1:W-:Y:S01]  /*b240*/  SYNCS.ARRIVE.TRANS64.A1T0 RZ, [R6+URZ+0x30830], RZ ;  /* 0x030830ff06ff79a7 */ /* 0x0003e2000810003f */
[----:B------:R-:W-:Y:S05]  /*b250*/  @!P2 BRA `(.L_x_3356) ;  /* 0x000000000004a947 */ /* 0x000fea0003800000 */
[----:B------:R-:W-:Y:S01]  /*b260*/  BPT.TRAP 0x1 ;  /* 0x000000040000795c */ /* 0x000fe20000300000 */
.L_x_3356:
[----:B0-----:R-:W-:Y:S01]  /*b270*/  SHF.L.U32 R9, R21, 0x1f, RZ ;  /* 0x0000001f15097819 */ /* 0x001fe200000006ff */
[----:B------:R-:W-:Y:S01]  /*b280*/  IMAD.MOV.U32 R3, RZ, RZ, -0x60 ;  /* 0xffffffa0ff037424 */ /* 0x000fe200078e00ff */
[----:B-1----:R-:W-:Y:S01]  /*b290*/  LEA R6, R7, UR39, 0x3 ;  /* 0x0000002707067c11 */ /* 0x002fe2000f8e18ff */
[----:B------:R-:W-:Y:S02]  /*b2a0*/  BSSY B1, `(.L_x_3357) ;  /* 0x0000004000017945 */ /* 0x000fe40003800000 */
[----:B------:R-:W-:Y:S01]  /*b2b0*/  IMAD R3, R28, R3, UR38 ;  /* 0x000000261c037e24 */ /* 0x000fe2000f8e0203 */
[----:B------:R-:W0:Y:S02]  /*b2c0*/  SYNCS.PHASECHK.TRANS64.TRYWAIT P0, [R6+URZ+0x30860], R9 ;  /* 0x03086009060075a7 */ /* 0x000e24000800017f */
[----:B0-----:R-:W-:Y:S05]  /*b2d0*/  @!P0 BRA `(.L_x_3358) ;  /* 0x0000002c007c8947 */ /* 0x001fea0003800000 */
.L_x_3435:
[----:B------:R-:W-:Y:S05]  /*b2e0*/  BSYNC B1 ;  /* 0x0000000000017941 */ /* 0x000fea0003800000 */
.L_x_3357:
[----:B------:R-:W-:Y:S01]  /*b2f0*/  UMOV UR4, 0xffffffff ;  /* 0xffffffff00047882 */ /* 0x000fe20000000000 */
[C---:B------:R-:W-:Y:S01]  /*b300*/  LOP3.LUT P3, RZ, R16.reuse, 0x20, RZ, 0xc0, !PT ;  /* 0x0000002010ff7812 */ /* 0x040fe2000786c0ff */
[----:B------:R-:W-:Y:S01]  /*b310*/  IMAD R7, R7, 0x4800, R27 ;  /* 0x0000480007077824 */ /* 0x000fe200078e021b */
[C---:B------:R-:W-:Y:S01]  /*b320*/  LOP3.LUT P2, RZ, R16.reuse, 0x10, RZ, 0xc0, !PT ;  /* 0x0000001010ff7812 */ /* 0x040fe2000784c0ff */
[----:B------:R-:W-:Y:S01]  /*b330*/  IMAD.IADD R8, R3, 0x1, -R34 ;  /* 0x0000000103087824 */ /* 0x000fe200078e0a22 */
[----:B------:R-:W-:Y:S01]  /*b340*/  LOP3.LUT P1, RZ, R16, 0x8, RZ, 0xc0, !PT ;  /* 0x0000000810ff7812 */ /* 0x000fe2000782c0ff */
[----:B------:R-:W-:-:S12]  /*b350*/  BRA.DIV UR4, `(.L_x_3359) ;  /* 0x0000002e04707947 */ /* 0x000fd8000b800000 */
[----:B------:R-:W1:Y:S01]  /*b360*/  SHFL.IDX PT, R14, R17, RZ, 0x181f ;  /* 0x00181fff110e7589 */ /* 0x000e6200000e0000 */
[----:B------:R-:W-:-:S03]  /*b370*/  LEA R7, R7, UR39, 0x1 ;  /* 0x0000002707077c11 */ /* 0x000fc6000f8e08ff */
[----:B------:R-:W2:Y:S01]  /*b380*/  SHFL.IDX PT, R3, R18, RZ, 0x181f ;  /* 0x00181fff12037589 */ /* 0x000ea200000e0000 */
[----:B-1----:R-:W-:-:S03]  /*b390*/  IADD3 R2, P0, R14, R4, RZ ;  /* 0x000000040e027210 */ /* 0x002fc60007f1e0ff */
[----:B------:R-:W1:Y:S01]  /*b3a0*/  SHFL.IDX PT, R14, R17, 0x1, 0x181f ;  /* 0x00381f00110e7f89 */ /* 0x000e6200000e0000 */
[----:B--2---:R-:W-:Y:S02]  /*b3b0*/  IADD3.X R3, RZ, R3, RZ, P0, !PT ;  /* 0x00000003ff037210 */ /* 0x004fe400007fe4ff */
[----:B------:R-:W-:-:S13]  /*b3c0*/  ISETP.LT.OR P0, PT, R8, 0x1, P3 ;  /* 0x000000010800780c */ /* 0x000fda0001f01670 */
[----:B------:R-:W-:Y:S01]  /*b3d0*/  LDGSTS.E.BYPASS.LTC128B.128 [R7+0x400], desc[UR36][R2.64], !P0 ;  /* 0x0040000002077fae */ /* 0x000fe2000c101d64 */
[----:B------:R-:W-:-:S13]  /*b3e0*/  ISETP.LT.OR P0, PT, R8, 0x1, P2 ;  /* 0x000000010800780c */ /* 0x000fda0001701670 */
[----:B------:R-:W-:Y:S01]  /*b3f0*/  LDGSTS.E.BYPASS.LTC128B.128 [R7+0x3400], desc[UR36][R2.64+0x80], !P0 ;  /* 0x0340008002077fae */ /* 0x000fe2000c101d64 */
[----:B------:R-:W-:-:S13]  /*b400*/  ISETP.LT.OR P0, PT, R8, 0x1, P1 ;  /* 0x000000010800780c */ /* 0x000fda0000f01670 */
[----:B------:R2:W-:Y:S04]  /*b410*/  LDGSTS.E.BYPASS.LTC128B.128 [R7+0x6400], desc[UR36][R2.64+0x100], !P0 ;  /* 0x0640010002077fae */ /* 0x0005e8000c101d64 */
[----:B--2---:R-:W2:Y:S01]  /*b420*/  SHFL.IDX PT, R3, R18, 0x1, 0x181f ;  /* 0x00381f0012037f89 */ /* 0x004ea200000e0000 */
[----:B-1----:R-:W-:-:S03]  /*b430*/  IADD3 R2, P0, R14, R4, RZ ;  /* 0x000000040e027210 */ /* 0x002fc60007f1e0ff */
[----:B------:R-:W1:Y:S02]  /*b440*/  SHFL.IDX PT, R14, R17, 0x2, 0x181f ;  /* 0x00581f00110e7f89 */ /* 0x000e6400000e0000 */
[----:B--2---:R-:W-:Y:S01]  /*b450*/  IMAD.X R3, RZ, RZ, R3, P0 ;  /* 0x000000ffff037224 */ /* 0x004fe200000e0603 */
        /* <DEDUP_REMOVED lines=28> */
[----:B------:R-:W1:Y:S04]  /*b620*/  SHFL.IDX PT, R18, R18, 0x5, 0x181f ;  /* 0x00b81f0012127f89 */ /* 0x000e6800000e0000 */
[----:B------:R3:W4:Y:S01]  /*b630*/  SHFL.IDX PT, R14, R17, 0x5, 0x181f ;  /* 0x00b81f00110e7f89 */ /* 0x00072200000e0000 */
[----:B--2---:R-:W-:Y:S01]  /*b640*/  IMAD.X R3, RZ, RZ, R3, P0 ;  /* 0x000000ffff037224 */ /* 0x004fe200000e0603 */
[----:B------:R-:W-:-:S13]  /*b650*/  ISETP.LT.OR P0, PT, R8, 0x41, P3 ;  /* 0x000000410800780c */ /* 0x000fda0001f01670 */
[----:B------:R3:W-:Y:S01]  /*b660*/  LDGSTS.E.BYPASS.LTC128B.128 [R7+0x2400], desc[UR36][R2.64], !P0 ;  /* 0x0240000002077fae */ /* 0x0007e2000c101d64 */
[----:B------:R-:W-:-:S13]  /*b670*/  ISETP.LT.OR P0, PT, R8, 0x41, P2 ;  /* 0x000000410800780c */ /* 0x000fda0001701670 */
[----:B------:R3:W-:Y:S01]  /*b680*/  LDGSTS.E.BYPASS.LTC128B.128 [R7+0x5400], desc[UR36][R2.64+0x80], !P0 ;  /* 0x0540008002077fae */ /* 0x0007e2000c101d64 */
[----:B------:R-:W-:-:S13]  /*b690*/  ISETP.LT.OR P0, PT, R8, 0x41, P1 ;  /* 0x000000410800780c */ /* 0x000fda0000f01670 */
[----:B-1--4-:R3:W-:Y:S02]  /*b6a0*/  LDGSTS.E.BYPASS.LTC128B.128 [R7+0x8400], desc[UR36][R2.64+0x100], !P0 ;  /* 0x0840010002077fae */ /* 0x0127e4000c101d64 */
.L_x_3449:
        /* <DEDUP_REMOVED lines=14> */
[----:B0-----:R-:W-:Y:S01]  /*b790*/  IMAD.WIDE.U32 R2, R5, UR4, RZ ;  /* 0x0000000405027c25 */ /* 0x001fe2000f8e00ff */
[----:B------:R-:W-:-:S03]  /*b7a0*/  ULDC.64 UR4, c[0x0][0x338] ;  /* 0x0000ce0000047ab9 */ /* 0x000fc60000000a00 */
[----:B------:R-:W-:Y:S01]  /*b7b0*/  IMAD R5, R24, UR4, RZ ;  /* 0x0000000418057c24 */ /* 0x000fe2000f8e02ff */
[----:B------:R-:W-:-:S03]  /*b7c0*/  IADD3 R3, R3, R9, RZ ;  /* 0x0000000903037210 */ /* 0x000fc60007ffe0ff */
[C---:B------:R-:W-:Y:S02]  /*b7d0*/  IMAD R5, R0.reuse, UR5, R5 ;  /* 0x0000000500057c24 */ /* 0x040fe4000f8e0205 */
[----:B------:R-:W-:Y:S01]  /*b7e0*/  IMAD.WIDE.U32 R2, R0, UR4, R2 ;  /* 0x0000000400027c25 */ /* 0x000fe2000f8e0002 */
[----:B------:R-:W-:-:S03]  /*b7f0*/  ULDC.64 UR4, c[0x0][0x330] ;  /* 0x0000cc0000047ab9 */ /* 0x000fc60000000a00 */
[----:B------:R-:W-:Y:S02]  /*b800*/  IMAD R0, R29, UR4, RZ ;  /* 0x000000041d007c24 */ /* 0x000fe4000f8e02ff */
[----:B------:R-:W-:Y:S02]  /*b810*/  IMAD.IADD R3, R3, 0x1, R5 ;  /* 0x0000000103037824 */ /* 0x000fe400078e0205 */
        /* <DEDUP_REMOVED lines=8> */
.L_x_3360:
        /* <DEDUP_REMOVED lines=10> */
.L_x_3361:
[C---:B------:R-:W-:Y:S01]  /*b940*/  ISETP.GT.AND P0, PT, R20.reuse, RZ, PT ;  /* 0x000000ff1400720c */ /* 0x040fe20003f04270 */
[----:B------:R0:W-:Y:S01]  /*b950*/  SYNCS.ARRIVE.TRANS64.A1T0 RZ, [R6+URZ+0x30850], RZ ;  /* 0x030850ff06ff79a7 */ /* 0x0001e2000810003f */
[----:B------:R-:W-:Y:S01]  /*b960*/  IMAD.MOV.U32 R21, RZ, RZ, R25 ;  /* 0x000000ffff157224 */ /* 0x000fe200078e0019 */
[----:B------:R-:W-:Y:S01]  /*b970*/  MOV R28, R20 ;  /* 0x00000014001c7202 */ /* 0x000fe20000000f00 */
[----:B------:R-:W-:Y:S01]  /*b980*/  IMAD.MOV.U32 R7, RZ, RZ, R22 ;  /* 0x000000ffff077224 */ /* 0x000fe200078e0016 */
[----:B0-----:R-:W-:-:S08]  /*b990*/  IADD3 R6, R20, -0x1, RZ ;  /* 0xffffffff14067810 */ /* 0x001fd00007ffe0ff */
[----:B------:R-:W-:Y:S05]  /*b9a0*/  @P0 BRA `(.L_x_3362) ;  /* 0xfffffff000300947 */ /* 0x000fea000383ffff */
[----:B------:R-:W-:Y:S05]  /*b9b0*/  BSYNC B0 ;  /* 0x0000000000007941 */ /* 0x000fea0003800000 */
.L_x_3349:
[----:B------:R-:W-:-:S13]  /*b9c0*/  LOP3.LUT P0, RZ, R16, 0x40, RZ, 0xc0, !PT ;  /* 0x0000004010ff7812 */ /* 0x000fda000780c0ff */
[----:B------:R-:W-:Y:S05]  /*b9d0*/  @!P0 BRA `(.L_x_3363) ;  /* 0x0000000000048947 */ /* 0x000fea0003800000 */
[----:B------:R-:W-:Y:S01]  /*b9e0*/  BPT.TRAP 0x1 ;  /* 0x000000040000795c */ /* 0x000fe20000300000 */
.L_x_3363:
[----:B------:R-:W-:Y:S01]  /*b9f0*/  LEA R4, R22, UR39, 0x3 ;  /* 0x0000002716047c11 */ /* 0x000fe2000f8e18ff */
[----:B------:R-:W-:Y:S01]  /*ba00*/  IMAD.MOV.U32 R5, RZ, RZ, -0x60 ;  /* 0xffffffa0ff057424 */ /* 0x000fe200078e00ff */
[----:B0-----:R-:W-:Y:S01]  /*ba10*/  SHF.L.U32 R3, R25, 0x1f, RZ ;  /* 0x0000001f19037819 */ /* 0x001fe200000006ff */
[----:B------:R-:W-:Y:S02]  /*ba20*/  BSSY B0, `(.L_x_3364) ;  /* 0x0000004000007945 */ /* 0x000fe40003800000 */
[----:B------:R-:W-:Y:S01]  /*ba30*/  IMAD R5, R20, R5, UR38 ;  /* 0x0000002614057e24 */ /* 0x000fe2000f8e0205 */
[----:B------:R-:W0:Y:S02]  /*ba40*/  SYNCS.PHASECHK.TRANS64.TRYWAIT P0, [R4+URZ+0x30860], R3 ;  /* 0x03086003040075a7 */ /* 0x000e24000800017f */
[----:B0-----:R-:W-:Y:S05]  /*ba50*/  @!P0 BRA `(.L_x_3365) ;  /* 0x0000002c00ac8947 */ /* 0x001fea0003800000 */
.L_x_3450:
[----:B------:R-:W-:Y:S05]  /*ba60*/  BSYNC B0 ;  /* 0x0000000000007941 */ /* 0x000fea0003800000 */
.L_x_3364:
[----:B------:R-:W-:Y:S01]  /*ba70*/  UMOV UR4, 0xffffffff ;  /* 0xffffffff00047882 */ /* 0x000fe20000000000 */
[----:B------:R-:W-:Y:S01]  /*ba80*/  LOP3.LUT P3, RZ, R16, 0x20, RZ, 0xc0, !PT ;  /* 0x0000002010ff7812 */ /* 0x000fe2000786c0ff */
[----:B------:R-:W-:Y:S01]  /*ba90*/  IMAD R7, R22, 0x4800, R27 ;  /* 0x0000480016077824 */ /* 0x000fe200078e021b */
[C---:B------:R-:W-:Y:S01]  /*baa0*/  LOP3.LUT P2, RZ, R16.reuse, 0x10, RZ, 0xc0, !PT ;  /* 0x0000001010ff7812 */ /* 0x040fe2000784c0ff */
[----:B------:R-:W-:Y:S01]  /*bab0*/  IMAD.IADD R5, R5, 0x1, -R34 ;  /* 0x0000000105057824 */ /* 0x000fe200078e0a22 */
[----:B------:R-:W-:Y:S01]  /*bac0*/  LOP3.LUT P1, RZ, R16, 0x8, RZ, 0xc0, !PT ;  /* 0x0000000810ff7812 */ /* 0x000fe2000782c0ff */
[----:B------:R-:W-:-:S12]  /*bad0*/  BRA.DIV UR4, `(.L_x_3366) ;  /* 0x0000002e04a07947 */ /* 0x000fd8000b800000 */
[----:B------:R-:W1:Y:S01]  /*bae0*/  SHFL.IDX PT, R14, R17, RZ, 0x181f ;  /* 0x00181fff110e7589 */ /* 0x000e6200000e0000 */
[----:B------:R-:W-:-:S03]  /*baf0*/  SHF.L.U32 R6, R37, 0x1, RZ ;  /* 0x0000000125067819 */ /* 0x000fc600000006ff */
[----:B------:R-:W0:Y:S01]  /*bb00*/  SHFL.IDX PT, R0, R18, RZ, 0x181f ;  /* 0x00181fff12007589 */ /* 0x000e2200000e0000 */
[----:B-1----:R-:W-:-:S03]  /*bb10*/  IADD3 R2, P0, R14, R6, RZ ;  /* 0x000000060e027210 */ /* 0x002fc60007f1e0ff */
[----:B------:R-:W1:Y:S02]  /*bb20*/  SHFL.IDX PT, R14, R17, 0x1, 0x181f ;  /* 0x00381f00110e7f89 */ /* 0x000e6400000e0000 */
[----:B0-----:R-:W-:Y:S01]  /*bb30*/  IMAD.X R3, RZ, RZ, R0, P0 ;  /* 0x000000ffff037224 */ /* 0x001fe200000e0600 */
[----:B------:R-:W-:Y:S02]  /*bb40*/  ISETP.LT.OR P0, PT, R5, 0x1, P3 ;  /* 0x000000010500780c */ /* 0x000fe40001f01670 */
[----:B------:R-:W-:Y:S02]  /*bb50*/  LEA R0, R7, UR39, 0x1 ;  /* 0x0000002707007c11 */ /* 0x000fe4000f8e08ff */
[----:B------:R-:W0:Y:S09]  /*bb60*/  SHFL.IDX PT, R7, R18, 0x1, 0x181f ;  /* 0x00381f0012077f89 */ /* 0x000e3200000e0000 */
        /* <DEDUP_REMOVED lines=14> */
[----:B------:R1:W-:Y:S02]  /*bc50*/  LDGSTS.E.BYPASS.LTC128B.128 [R0+0x6c00], desc[UR36][R2.64+0x100], !P0 ;  /* 0x06c0010002007fae */ /* 0x0003e4000c101d64 */
[----:B-1----:R-:W-:Y:S02]  /*bc60*/  IADD3 R2, P0, R14, R6, RZ ;  /* 0x000000060e027210 */ /* 0x002fe40007f1e0ff */
[----:B------:R-:W1:Y:S02]  /*bc70*/  SHFL.IDX PT, R14, R17, 0x3, 0x181f ;  /* 0x00781f00110e7f89 */ /* 0x000e6400000e0000 */
[----:B0-----:R-:W-:Y:S02]  /*bc80*/  IADD3.X R3, RZ, R7, RZ, P0, !PT ;  /* 0x00000007ff037210 */ /* 0x001fe400007fe4ff */
        /* <DEDUP_REMOVED lines=18> */
[----:B------:R1:W2:Y:S03]  /*bdb0*/  SHFL.IDX PT, R14, R17, 0x5, 0x181f ;  /* 0x00b81f00110e7f89 */ /* 0x0002a600000e0000 */
[----:B0-----:R-:W-:Y:S01]  /*bdc0*/  IMAD.X R3, RZ, RZ, R7, P0 ;  /* 0x000000ffff037224 */ /* 0x001fe200000e0607 */
[----:B------:R-:W-:Y:S01]  /*bdd0*/  ISETP.LT.OR P0, PT, R5, 0x41, P3 ;  /* 0x000000410500780c */ /* 0x000fe20001f01670 */
[----:B------:R1:W3:-:S12]  /*bde0*/  SHFL.IDX PT, R7, R18, 0x5, 0x181f ;  /* 0x00b81f0012077f89 */ /* 0x0002d800000e0000 */
[----:B------:R1:W-:Y:S01]  /*bdf0*/  LDGSTS.E.BYPASS.LTC128B.128 [R0+0x2400], desc[UR36][R2.64], !P0 ;  /* 0x0240000002007fae */ /* 0x0003e2000c101d64 */
[----:B------:R-:W-:-:S13]  /*be00*/  ISETP.LT.OR P0, PT, R5, 0x41, P2 ;  /* 0x000000410500780c */ /* 0x000fda0001701670 */
[----:B------:R1:W-:Y:S01]  /*be10*/  LDGSTS.E.BYPASS.LTC128B.128 [R0+0x5400], desc[UR36][R2.64+0x80], !P0 ;  /* 0x0540008002007fae */ /* 0x0003e2000c101d64 */
[----:B------:R-:W-:-:S13]  /*be20*/  ISETP.LT.OR P0, PT, R5, 0x41, P1 ;  /* 0x000000410500780c */ /* 0x000fda0000f01670 */
[----:B--23--:R1:W-:Y:S02]  /*be30*/  LDGSTS.E.BYPASS.LTC128B.128 [R0+0x8400], desc[UR36][R2.64+0x100], !P0 ;  /* 0x0840010002007fae */ /* 0x00c3e4000c101d64 */
.L_x_3464:
[----:B01----:R-:W-:-:S04]  /*be40*/  IADD3 R2, P0, R14, R6, RZ ;  /* 0x000000060e027210 */ /* 0x003fc80007f1e0ff */
        /* <DEDUP_REMOVED lines=10> */
[----:B------:R-:W-:Y:S01]  /*bef0*/  PLOP3.LUT P0, PT, PT, PT, PT, 0x80, 0x0 ;  /* 0x000000000000781c */ /* 0x000fe20003f0f070 */
[----:B------:R-:W-:-:S12]  /*bf00*/  NOP ;  /* 0x0000000000007918 */ /* 0x000fd80000000000 */
.L_x_3367:
        /* <DEDUP_REMOVED lines=10> */
.L_x_3368:
[----:B0-----:R-:W2:Y:S01]  /*bfb0*/  LDL.LU R2, [R1] ;  /* 0x0000000001027983 */ /* 0x001ea20000300800 */
[----:B------:R-:W-:Y:S01]  /*bfc0*/  VIADD R22, R22, 0x1 ;  /* 0x0000000116167836 */ /* 0x000fe20000000000 */
[----:B------:R-:W-:Y:S01]  /*bfd0*/  ULDC UR4, c[0x0][0xc34] ;  /* 0x00030d0000047ab9 */ /* 0x000fe20000000800 */
[----:B------:R-:W-:Y:S01]  /*bfe0*/  VIADD R36, R36, UR44 ;  /* 0x0000002c24247c36 */ /* 0x000fe20008000000 */
[----:B------:R0:W-:Y:S02]  /*bff0*/  SYNCS.ARRIVE.TRANS64.A1T0 RZ, [R4+URZ+0x30850], RZ ;  /* 0x030850ff04ff79a7 */ /* 0x0001e4000810003f */
[----:B------:R-:W-:-:S04]  /*c000*/  ISETP.NE.AND P0, PT, R22, 0x2, PT ;  /* 0x000000021600780c */ /* 0x000fc80003f05270 */
[----:B------:R-:W-:Y:S02]  /*c010*/  SEL R22, R22, RZ, P0 ;  /* 0x000000ff16167207 */ /* 0x000fe40000000000 */
[----:B------:R-:W-:Y:S02]  /*c020*/  SEL R0, RZ, 0x1, P0 ;  /* 0x00000001ff007807 */ /* 0x000fe40000000000 */
[----:B------:R-:W-:Y:S02]  /*c030*/  ISETP.GE.AND P0, PT, R36, UR4, PT ;  /* 0x0000000424007c0c */ /* 0x000fe4000bf06270 */
[----:B------:R-:W-:Y:S02]  /*c040*/  LOP3.LUT R25, R25, R0, RZ, 0x3c, !PT ;  /* 0x0000000019197212 */ /* 0x000fe400078e3cff */
[----:B--2---:R-:W-:-:S05]  /*c050*/  IADD3 R2, R2, 0x1, RZ ;  /* 0x0000000102027810 */ /* 0x004fca0007ffe0ff */
[----:B------:R0:W-:Y:S04]  /*c060*/  STL [R1], R2 ;  /* 0x0000000201007387 */ /* 0x0001e80000100800 */
[----:B------:R-:W-:Y:S05]  /*c070*/  @!P0 BRA `(.L_x_3369) ;  /* 0xffffffcc00c88947 */ /* 0x000fea000383ffff */
[----:B------:R-:W-:-:S07]  /*c080*/  LOP3.LUT R0, R2, 0x1, RZ, 0xc, !PT ;  /* 0x0000000102007812 */ /* 0x000fce00078e0cff */
.L_x_3334:
[----:B------:R-:W1:Y:S01]  /*c090*/  S2R R3, SR_CgaCtaId ;  /* 0x0000000000037919 */ /* 0x000e620000008800 */
[----:B0-----:R-:W-:Y:S01]  /*c0a0*/  MOV R2, 0x400 ;  /* 0x0000040000027802 */ /* 0x001fe20000000f00 */
[----:B------:R-:W-:Y:S01]  /*c0b0*/  BSSY B0, `(.L_x_3370) ;  /* 0x0000005000007945 */ /* 0x000fe20003800000 */
[----:B------:R-:W-:Y:S02]  /*c0c0*/  SHF.L.U32 R0, R0, 0x1f, RZ ;  /* 0x0000001f00007819 */ /* 0x000fe400000006ff */
[----:B-1----:R-:W-:-:S04]  /*c0d0*/  LEA R5, R3, R2, 0x18 ;  /* 0x0000000203057211 */ /* 0x002fc800078ec0ff */
[----:B------:R-:W0:Y:S02]  /*c0e0*/  SYNCS.PHASECHK.TRANS64.TRYWAIT P0, [R5+URZ+0x30820], R0 ;  /* 0x03082000050075a7 */ /* 0x000e24000800017f */
[----:B0-----:R-:W-:Y:S05]  /*c0f0*/  @!P0 BRA `(.L_x_3371) ;  /* 0x0000003000488947 */ /* 0x001fea0003800000 */
.L_x_3465:
[----:B------:R-:W-:Y:S05]  /*c100*/  BSYNC B0 ;  /* 0x0000000000007941 */ /* 0x000fea0003800000 */
.L_x_3370:
[----:B------:R-:W-:-:S03]  /*c110*/  UMOV UR4, 0xffffffff ;  /* 0xffffffff00047882 */ /* 0x000fc60000000000 */
[----:B------:R-:W-:Y:S05]  /*c120*/  BRA.DIV UR4, `(.L_x_3372) ;  /* 0x0000003204507947 */ /* 0x000fea000b800000 */
[----:B0-----:R-:W0:Y:S02]  /*c130*/  S2R R0, SR_TID.X ;  /* 0x0000000000007919 */ /* 0x001e240000002100 */
[----:B0-----:R-:W-:-:S04]  /*c140*/  SHF.R.U32.HI R0, RZ, 0x5, R0 ;  /* 0x00000005ff007819 */ /* 0x001fc80000011600 */
[----:B------:R-:W-:-:S05]  /*c150*/  LOP3.LUT R0, R0, 0x3, RZ, 0xc0, !PT ;  /* 0x0000000300007812 */ /* 0x000fca00078ec0ff */
[----:B------:R0:W1:Y:S02]  /*c160*/  SHFL.IDX PT, R14, R0, RZ, 0x1f ;  /* 0x00001fff000e7589 */ /* 0x00006400000e0000 */
.L_x_3468:
[----:B-1----:R-:W-:Y:S01]  /*c170*/  ISETP.NE.AND P0, PT, R14, RZ, PT ;  /* 0x000000ff0e00720c */ /* 0x002fe20003f05270 */
[----:B------:R-:W-:-:S12]  /*c180*/  BSSY B0, `(.L_x_3373) ;  /* 0x0000026000007945 */ /* 0x000fd80003800000 */
[----:B------:R-:W-:Y:S05]  /*c190*/  @P0 BRA `(.L_x_3374) ;  /* 0x0000000000900947 */ /* 0x000fea0003800000 */
[----:B------:R-:W-:-:S03]  /*c1a0*/  UMOV UR4, 0xffffffff ;  /* 0xffffffff00047882 */ /* 0x000fc60000000000 */
[----:B------:R-:W-:Y:S05]  /*c1b0*/  BRA.DIV UR4, `(.L_x_3375) ;  /* 0x0000003204607947 */ /* 0x000fea000b800000 */
[----:B------:R-:W-:-:S13]  /*c1c0*/  ELECT P6, URZ, PT ;  /* 0x00000000003f782f */ /* 0x000fda00038c0000 */
.L_x_3471:
        /* <DEDUP_REMOVED lines=8> */
.L_x_3376:
[C---:B------:R-:W-:Y:S01]  /*c250*/  IMAD R3, R22.reuse, 0x8, R5 ;  /* 0x0000000816037824 */ /* 0x040fe200078e0205 */
[----:B------:R-:W-:Y:S02]  /*c260*/  SHF.L.U32 R2, R25, 0x1f, RZ ;  /* 0x0000001f19027819 */ /* 0x000fe400000006ff */
[----:B------:R-:W-:Y:S02]  /*c270*/  IADD3 R22, R22, 0x1, RZ ;  /* 0x0000000116167810 */ /* 0x000fe40007ffe0ff */
[----:B------:R-:W0:Y:S02]  /*c280*/  SYNCS.PHASECHK.TRANS64.TRYWAIT P1, [R3+URZ+0x30840], R2 ;  /* 0x03084002030075a7 */ /* 0x000e24000802017f */
[----:B------:R-:W-:-:S04]  /*c290*/  ISETP.NE.AND P2, PT, R22, 0x2, PT ;  /* 0x000000021600780c */ /* 0x000fc80003f45270 */
[----:B------:R-:W-:Y:S01]  /*c2a0*/  SEL R0, RZ, 0x1, P2 ;  /* 0x00000001ff007807 */ /* 0x000fe20001000000 */
[----:B0-----:R-:W-:Y:S08]  /*c2b0*/  @!P1 BRA `(.L_x_3377) ;  /* 0x0000003000409947 */ /* 0x001ff00003800000 */
.L_x_3472:
[----:B------:R-:W-:Y:S02]  /*c2c0*/  SEL R22, R22, RZ, P2 ;  /* 0x000000ff16167207 */ /* 0x000fe40001000000 */
[----:B------:R-:W-:Y:S01]  /*c2d0*/  LOP3.LUT R0, R25, R0, RZ, 0x3c, !PT ;  /* 0x0000000019007212 */ /* 0x000fe200078e3cff */
[----:B------:R-:W-:Y:S06]  /*c2e0*/  @!P0 BRA `(.L_x_3378) ;  /* 0x0000000000048947 */ /* 0x000fec0003800000 */
[----:B------:R-:W-:Y:S01]  /*c2f0*/  BPT.TRAP 0x1 ;  /* 0x000000040000795c */ /* 0x000fe20000300000 */
.L_x_3378:
[----:B------:R-:W-:Y:S01]  /*c300*/  IMAD R5, R22, 0x8, R5 ;  /* 0x0000000816057824 */ /* 0x000fe200078e0205 */
[----:B------:R-:W-:-:S04]  /*c310*/  SHF.L.U32 R0, R0, 0x1f, RZ ;  /* 0x0000001f00007819 */ /* 0x000fc800000006ff */
[----:B------:R-:W1:Y:S02]  /*c320*/  SYNCS.PHASECHK.TRANS64.TRYWAIT P1, [R5+URZ+0x30840], R0 ;  /* 0x03084000050075a7 */ /* 0x000e64000802017f */
[----:B-1----:R-:W-:Y:S05]  /*c330*/  @!P1 BRA `(.L_x_3379) ;  /* 0x0000003000349947 */ /* 0x002fea0003800000 */
.L_x_3473:
[----:B------:R-:W-:Y:S05]  /*c340*/  @!P0 BRA `(.L_x_3380) ;  /* 0x0000000000048947 */ /* 0x000fea0003800000 */
[----:B------:R-:W-:Y:S01]  /*c350*/  BPT.TRAP 0x1 ;  /* 0x000000040000795c */ /* 0x000fe20000300000 */
.L_x_3380:
[----:B------:R-:W2:Y:S02]  /*c360*/  SYNCS.PHASECHK.TRANS64.TRYWAIT P1, [R3+URZ+0x30860], R2 ;  /* 0x03086002030075a7 */ /* 0x000ea4000802017f */
[----:B--2---:R-:W-:Y:S05]  /*c370*/  @!P1 BRA `(.L_x_3381) ;  /* 0x0000003000389947 */ /* 0x004fea0003800000 */
.L_x_3474:
[----:B------:R-:W-:Y:S05]  /*c380*/  @!P0 BRA `(.L_x_3382) ;  /* 0x0000000000048947 */ /* 0x000fea0003800000 */
[----:B------:R-:W-:Y:S01]  /*c390*/  BPT.TRAP 0x1 ;  /* 0x000000040000795c */ /* 0x000fe20000300000 */
.L_x_3382:
[----:B---3--:R3:W4:Y:S02]  /*c3a0*/  SYNCS.PHASECHK.TRANS64.TRYWAIT P0, [R5+URZ+0x30860], R0 ;  /* 0x03086000050075a7 */ /* 0x008724000800017f */
[----:B----4-:R-:W-:Y:S05]  /*c3b0*/  @!P0 NANOSLEEP.SYNCS 0x989680 ;  /* 0x009896800000895d */ /* 0x010fea0003900000 */
[----:B------:R-:W4:Y:S02]  /*c3c0*/  @!P0 SYNCS.PHASECHK.TRANS64 P0, [R5+URZ+0x30860], R0 ;  /* 0x03086000050085a7 */ /* 0x000f24000800007f */
[----:B----4-:R-:W-:Y:S05]  /*c3d0*/  @!P0 BRA `(.L_x_3382) ;  /* 0xfffffffc00f08947 */ /* 0x010fea000383ffff */
.L_x_3374:
[----:B------:R-:W-:Y:S05]  /*c3e0*/  BSYNC B0 ;  /* 0x0000000000007941 */ /* 0x000fea0003800000 */
.L_x_3373:
[----:B------:R-:W-:Y:S05]  /*c3f0*/  EXIT ;  /* 0x000000000000794d */ /* 0x000fea0003800000 */
.L_x_3302:
[----:B0-----:R-:W-:-:S04]  /*c400*/  IMAD.U32 R3, RZ, RZ, UR40 ;  /* 0x00000028ff037e24 */ /* 0x001fc8000f8e00ff */
[----:B------:R0:W1:Y:S03]  /*c410*/  SYNCS.PHASECHK.TRANS64.TRYWAIT P1, [R3+URZ+0x30800], R0 ;  /* 0x03080000030075a7 */ /* 0x000066000802017f */
[----:B-1----:R-:W-:Y:S05]  /*c420*/  @!P1 NANOSLEEP.SYNCS 0x989680 ;  /* 0x009896800000995d */ /* 0x002fea0003900000 */
[----:B------:R-:W1:Y:S02]  /*c430*/  @!P1 SYNCS.PHASECHK.TRANS64 P1, [R3+URZ+0x30800], R0 ;  /* 0x03080000030095a7 */ /* 0x000e64000802007f */
[----:B-1----:R-:W-:Y:S05]  /*c440*/  @!P1 BRA `(.L_x_3302) ;  /* 0xfffffffc00ec9947 */ /* 0x002fea000383ffff */
[----:B------:R-:W-:Y:S05]  /*c450*/  BRA `(.L_x_3383) ;  /* 0xffffff4c00447947 */ /* 0x000fea000383ffff */
.L_x_3306:
[----:B-1----:R1:W2:Y:S02]  /*c460*/  SYNCS.PHASECHK.TRANS64.TRYWAIT P1, [R0+URZ+0x30830], R3 ;  /* 0x03083003000075a7 */ /* 0x0022a4000802017f */
[----:B--2---:R-:W-:Y:S05]  /*c470*/  @!P1 NANOSLEEP.SYNCS 0x989680 ;  /* 0x009896800000995d */ /* 0x004fea0003900000 */
[----:B------:R-:W2:Y:S02]  /*c480*/  @!P1 SYNCS.PHASECHK.TRANS64 P1, [R0+URZ+0x30830], R3 ;  /* 0x03083003000095a7 */ /* 0x000ea4000802007f */
[----:B--2---:R-:W-:Y:S05]  /*c490*/  @!P1 BRA `(.L_x_3306) ;  /* 0xfffffffc00f09947 */ /* 0x004fea000383ffff */
[----:B------:R-:W-:Y:S05]  /*c4a0*/  BRA `(.L_x_3305) ;  /* 0xffffff4c00647947 */ /* 0x000fea000383ffff */
.L_x_3312:
[----:B-1----:R-:W-:-:S04]  /*c4b0*/  MOV R4, UR9 ;  /* 0x0000000900047c02 */ /* 0x002fc80008000f00 */
[----:B------:R1:W2:Y:S03]  /*c4c0*/  SYNCS.PHASECHK.TRANS64.TRYWAIT P1, [R4+URZ+0x30830], R3 ;  /* 0x03083003040075a7 */ /* 0x0002a6000802017f */
[----:B--2---:R-:W-:Y:S05]  /*c4d0*/  @!P1 NANOSLEEP.SYNCS 0x989680 ;  /* 0x009896800000995d */ /* 0x004fea0003900000 */
[----:B------:R-:W2:Y:S02]  /*c4e0*/  @!P1 SYNCS.PHASECHK.TRANS64 P1, [R4+URZ+0x30830], R3 ;  /* 0x03083003040095a7 */ /* 0x000ea4000802007f */
[----:B--2---:R-:W-:Y:S05]  /*c4f0*/  @!P1 BRA `(.L_x_3312) ;  /* 0xfffffffc00ec9947 */ /* 0x004fea000383ffff */
[----:B------:R-:W-:Y:S05]  /*c500*/  BRA `(.L_x_3311) ;  /* 0xffffff7400f87947 */ /* 0x000fea000383ffff */
.L_x_3316:
[----:B01----:R-:W-:-:S04]  /*c510*/  IMAD.U32 R3, RZ, RZ, UR10 ;  /* 0x0000000aff037e24 */ /* 0x003fc8000f8e00ff */
[----:B------:R0:W1:Y:S03]  /*c520*/  SYNCS.PHASECHK.TRANS64.TRYWAIT P1, [R3+URZ+0x30850], R0 ;  /* 0x03085000030075a7 */ /* 0x000066000802017f */
[----:B-1----:R-:W-:Y:S05]  /*c530*/  @!P1 NANOSLEEP.SYNCS 0x989680 ;  /* 0x009896800000995d */ /* 0x002fea0003900000 */
[----:B------:R-:W1:Y:S02]  /*c540*/  @!P1 SYNCS.PHASECHK.TRANS64 P1, [R3+URZ+0x30850], R0 ;  /* 0x03085000030095a7 */ /* 0x000e64000802007f */
[----:B-1----:R-:W-:Y:S05]  /*c550*/  @!P1 BRA `(.L_x_3316) ;  /* 0xfffffffc00ec9947 */ /* 0x002fea000383ffff */
[----:B------:R-:W-:Y:S05]  /*c560*/  BRA `(.L_x_3315) ;  /* 0xffffff8000b87947 */ /* 0x000fea000383ffff */
.L_x_3323:
[----:B-1----:R-:W-:-:S04]  /*c570*/  IMAD.U32 R7, RZ, RZ, UR10 ;  /* 0x0000000aff077e24 */ /* 0x002fc8000f8e00ff */
[----:B------:R1:W2:Y:S03]  /*c580*/  SYNCS.PHASECHK.TRANS64.TRYWAIT P1, [R7+URZ+0x30850], R0 ;  /* 0x03085000070075a7 */ /* 0x0002a6000802017f */
[----:B--2---:R-:W-:Y:S05]  /*c590*/  @!P1 NANOSLEEP.SYNCS 0x989680 ;  /* 0x009896800000995d */ /* 0x004fea0003900000 */
[----:B------:R-:W2:Y:S02]  /*c5a0*/  @!P1 SYNCS.PHASECHK.TRANS64 P1, [R7+URZ+0x30850], R0 ;  /* 0x03085000070095a7 */ /* 0x000ea4000802007f */
[----:B--2---:R-:W-:Y:S05]  /*c5b0*/  @!P1 BRA `(.L_x_3323) ;  /* 0xfffffffc00ec9947 */ /* 0x004fea000383ffff */
[----:B------:R-:W-:Y:S05]  /*c5c0*/  BRA `(.L_x_3322) ;  /* 0xffffffa000507947 */ /* 0x000fea000383ffff */
.L_x_3338:
[----:B------:R-:W0:Y:S01]  /*c5d0*/  S2R R17, SR_TID.X ;  /* 0x0000000000117919 */ /* 0x000e220000002100 */
[----:B------:R-:W-:Y:S01]  /*c5e0*/  BSSY B0, `(.L_x_3384) ;  /* 0x000000a000007945 */ /* 0x000fe20003800000 */
[----:B------:R-:W-:Y:S01]  /*c5f0*/  IMAD.MOV.U32 R12, RZ, RZ, RZ ;  /* 0x000000ffff0c7224 */ /* 0x000fe200078e00ff */
[----:B------:R-:W-:Y:S01]  /*c600*/  MOV R15, 0xffffffff ;  /* 0xffffffff000f7802 */ /* 0x000fe20000000f00 */
[----:B------:R-:W-:Y:S01]  /*c610*/  IMAD.MOV.U32 R11, RZ, RZ, 0x1f ;  /* 0x0000001fff0b7424 */ /* 0x000fe200078e00ff */
[----:B0-----:R-:W-:-:S04]  /*c620*/  SHF.R.U32.HI R17, RZ, 0x5, R17 ;  /* 0x00000005ff117819 */ /* 0x001fc80000011611 */
[----:B------:R-:W-:-:S04]  /*c630*/  LOP3.LUT R17, R17, 0x3, RZ, 0xc0, !PT ;  /* 0x0000000311117812 */ /* 0x000fc800078ec0ff */
[----:B------:R-:W-:-:S07]  /*c640*/  MOV R13, R17 ;  /* 0x00000011000d7202 */ /* 0x000fce0000000f00 */
[----:B-1---5:R-:W-:Y:S05]  /*c650*/  WARPSYNC.COLLECTIVE R15, `(.L_x_3385) ;  /* 0x000000000f087348 */ /* 0x022fea0003c00000 */
[----:B------:R0:W2:Y:S02]  /*c660*/  SHFL.IDX P6, R14, R13, R12, R11 ;  /* 0x0000000c0d0e7389 */ /* 0x0000a400000c000b */
[----:B012--5:R-:W-:Y:S01]  /*c670*/  ENDCOLLECTIVE ;  /* 0x000000000000791b */ /* 0x027fe20003800000 */
.L_x_3385:
[----:B------:R-:W-:Y:S05]  /*c680*/  BSYNC B0 ;  /* 0x0000000000007941 */ /* 0x000fea0003800000 */
.L_x_3384:
[----:B------:R-:W-:Y:S05]  /*c690*/  BRA `(.L_x_3386) ;  /* 0xffffffcc00a47947 */ /* 0x000fea000383ffff */
.L_x_3341:
[----:B0-----:R0:W1:Y:S02]  /*c6a0*/  SYNCS.PHASECHK.TRANS64.TRYWAIT P0, [R0+URZ+0x30840], R3 ;  /* 0x03084003000075a7 */ /* 0x001064000800017f */
[----:B-1----:R-:W-:Y:S05]  /*c6b0*/  @!P0 NANOSLEEP.SYNCS 0x989680 ;  /* 0x009896800000895d */ /* 0x002fea0003900000 */
[----:B------:R-:W1:Y:S02]  /*c6c0*/  @!P0 SYNCS.PHASECHK.TRANS64 P0, [R0+URZ+0x30840], R3 ;  /* 0x03084003000085a7 */ /* 0x000e64000800007f */
[----:B-1----:R-:W-:Y:S05]  /*c6d0*/  @!P0 BRA `(.L_x_3341) ;  /* 0xfffffffc00f08947 */ /* 0x002fea000383ffff */
[----:B------:R-:W-:Y:S05]  /*c6e0*/  BRA `(.L_x_3387) ;  /* 0xffffffd0007c7947 */ /* 0x000fea000383ffff */
.L_x_3342:
        /* <DEDUP_REMOVED lines=8> */
.L_x_3389:
[----:B------:R-:W-:Y:S05]  /*c770*/  BSYNC B0 ;  /* 0x0000000000007941 */ /* 0x000fea0003800000 */
.L_x_3388:
[----:B------:R-:W-:Y:S01]  /*c780*/  MOV R13, R4 ;  /* 0x00000004000d7202 */ /* 0x000fe20000000f00 */
[----:B------:R-:W-:Y:S01]  /*c790*/  IMAD.MOV.U32 R12, RZ, RZ, RZ ;  /* 0x000000ffff0c7224 */ /* 0x000fe200078e00ff */
[----:B------:R-:W-:Y:S01]  /*c7a0*/  MOV R15, 0xffffffff ;  /* 0xffffffff000f7802 */ /* 0x000fe20000000f00 */
[----:B------:R-:W-:Y:S01]  /*c7b0*/  IMAD.MOV.U32 R11, RZ, RZ, 0x181f ;  /* 0x0000181fff0b7424 */ /* 0x000fe200078e00ff */
[----:B------:R-:W-:Y:S01]  /*c7c0*/  ISETP.GE.AND P0, PT, R33, 0x1, PT ;  /* 0x000000012100780c */ /* 0x000fe20003f06270 */
[----:B------:R-:W-:-:S12]  /*c7d0*/  IMAD.MOV.U32 R2, RZ, RZ, R14 ;  /* 0x000000ffff027224 */ /* 0x000fd800078e000e */
[----:B------:R-:W-:Y:S05]  /*c7e0*/  WARPSYNC.COLLECTIVE R15, `(.L_x_3390) ;  /* 0x000000000f087348 */ /* 0x000fea0003c00000 */
[----:B------:R0:W1:Y:S02]  /*c7f0*/  SHFL.IDX P6, R14, R13, R12, R11 ;  /* 0x0000000c0d0e7389 */ /* 0x00006400000c000b */
[----:B01----:R-:W-:Y:S01]  /*c800*/  ENDCOLLECTIVE ;  /* 0x000000000000791b */ /* 0x003fe20003800000 */
.L_x_3390:
[----:B------:R-:W-:Y:S02]  /*c810*/  @P0 LEA R7, R5, UR39, 0x1 ;  /* 0x0000002705070c11 */ /* 0x000fe4000f8e08ff */
        /* <DEDUP_REMOVED lines=8> */
.L_x_3391:
[----:B------:R-:W-:Y:S01]  /*c8a0*/  @!PT LDS RZ, [RZ] ;  /* 0x00000000fffff984 */ /* 0x000fe20000000800 */
[----:B------:R-:W-:Y:S01]  /*c8b0*/  @!PT LDS RZ, [RZ] ;  /* 0x00000000fffff984 */ /* 0x000fe20000000800 */
[----:B------:R-:W-:Y:S01]  /*c8c0*/  @!PT LDS RZ, [RZ] ;  /* 0x00000000fffff984 */ /* 0x000fe20000000800 */
[----:B------:R0:W-:Y:S04]  /*c8d0*/  @P0 LDGSTS.E.BYPASS.LTC128B.128 [R7+0x1e400], desc[UR36][R2.64], !P4 ;  /* 0x1e40000002070fae */ /* 0x0001e8000e101d64 */
[----:B------:R0:W-:Y:S04]  /*c8e0*/  @P0 LDGSTS.E.BYPASS.LTC128B.128 [R7+0x21400], desc[UR36][R2.64+0x80], !P3 ;  /* 0x2140008002070fae */ /* 0x0001e8000d901d64 */
[----:B------:R0:W-:Y:S01]  /*c8f0*/  @P0 LDGSTS.E.BYPASS.LTC128B.128 [R7+0x24400], desc[UR36][R2.64+0x100], !P2 ;  /* 0x2440010002070fae */ /* 0x0001e2000d101d64 */
[----:B------:R-:W-:Y:S02]  /*c900*/  ISETP.GE.AND P0, PT, R33, 0x11, PT ;  /* 0x000000112100780c */ /* 0x000fe40003f06270 */
[----:B------:R-:W-:Y:S01]  /*c910*/  MOV R13, R4 ;  /* 0x00000004000d7202 */ /* 0x000fe20000000f00 */
[----:B------:R-:W-:-:S10]  /*c920*/  IMAD.MOV.U32 R8, RZ, RZ, R14 ;  /* 0x000000ffff087224 */ /* 0x000fd400078e000e */
[----:B0-----:R-:W-:Y:S05]  /*c930*/  WARPSYNC.COLLECTIVE R15, `(.L_x_3392) ;  /* 0x000000000f087348 */ /* 0x001fea0003c00000 */
[----:B------:R1:W2:Y:S02]  /*c940*/  SHFL.IDX P6, R14, R13, R12, R11 ;  /* 0x0000000c0d0e7389 */ /* 0x0002a400000c000b */
[----:B012---:R-:W-:Y:S01]  /*c950*/  ENDCOLLECTIVE ;  /* 0x000000000000791b */ /* 0x007fe20003800000 */
.L_x_3392:
        /* <DEDUP_REMOVED lines=8> */
.L_x_3393:
        /* <DEDUP_REMOVED lines=14> */
.L_x_3394:
        /* <DEDUP_REMOVED lines=9> */
.L_x_3395:
[----:B------:R-:W-:-:S05]  /*cb50*/  @P0 IMAD.MOV.U32 R3, RZ, RZ, R7 ;  /* 0x000000ffff030224 */ /* 0x000fca00078e0007 */
[----:B------:R-:W-:Y:S01]  /*cb60*/  @!PT LDS RZ, [RZ] ;  /* 0x00000000fffff984 */ /* 0x000fe20000000800 */
[----:B------:R-:W-:Y:S01]  /*cb70*/  @!PT LDS RZ, [RZ] ;  /* 0x00000000fffff984 */ /* 0x000fe20000000800 */
[----:B------:R-:W-:Y:S01]  /*cb80*/  @!PT LDS RZ, [RZ] ;  /* 0x00000000fffff984 */ /* 0x000fe20000000800 */
        /* <DEDUP_REMOVED lines=9> */
.L_x_3396:
        /* <DEDUP_REMOVED lines=9> */
.L_x_3397:
[----:B------:R-:W-:-:S05]  /*ccb0*/  @P0 IMAD.MOV.U32 R3, RZ, RZ, R7 ;  /* 0x000000ffff030224 */ /* 0x000fca00078e0007 */
[----:B------:R-:W-:Y:S01]  /*ccc0*/  @!PT LDS RZ, [RZ] ;  /* 0x00000000fffff984 */ /* 0x000fe20000000800 */
[----:B------:R-:W-:Y:S01]  /*ccd0*/  @!PT LDS RZ, [RZ] ;  /* 0x00000000fffff984 */ /* 0x000fe20000000800 */
[----:B------:R-:W-:Y:S01]  /*cce0*/  @!PT LDS RZ, [RZ] ;  /* 0x00000000fffff984 */ /* 0x000fe20000000800 */
[----:B------:R0:W-:Y:S04]  /*ccf0*/  @P0 LDGSTS.E.BYPASS.LTC128B.128 [R21+0x1fc00], desc[UR36][R2.64], !P4 ;  /* 0x1fc0000002150fae */ /* 0x0001e8000e101d64 */
[----:B------:R0:W-:Y:S01]  /*cd00*/  @P0 LDGSTS.E.BYPASS.LTC128B.128 [R21+0x22c00], desc[UR36][R2.64+0x80], !P3 ;  /* 0x22c0008002150fae */ /* 0x0001e2000d901d64 */
[----:B------:R-:W-:-:S03]  /*cd10*/  MOV R13, R4 ;  /* 0x00000004000d7202 */ /* 0x000fc60000000f00 */
[----:B------:R0:W-:Y:S01]  /*cd20*/  @P0 LDGSTS.E.BYPASS.LTC128B.128 [R21+0x25c00], desc[UR36][R2.64+0x100], !P2 ;  /* 0x25c0010002150fae */ /* 0x0001e2000d101d64 */
[----:B------:R-:W-:Y:S01]  /*cd30*/  ISETP.GE.AND P0, PT, R33, 0x41, PT ;  /* 0x000000412100780c */ /* 0x000fe20003f06270 */
[----:B------:R-:W-:-:S12]  /*cd40*/  IMAD.MOV.U32 R7, RZ, RZ, R14 ;  /* 0x000000ffff077224 */ /* 0x000fd800078e000e */
[----:B0-----:R-:W-:Y:S05]  /*cd50*/  WARPSYNC.COLLECTIVE R15, `(.L_x_3398) ;  /* 0x000000000f087348 */ /* 0x001fea0003c00000 */
[----:B------:R1:W2:Y:S02]  /*cd60*/  SHFL.IDX P6, R14, R13, R12, R11 ;  /* 0x0000000c0d0e7389 */ /* 0x0002a400000c000b */
[----:B012---:R-:W-:Y:S01]  /*cd70*/  ENDCOLLECTIVE ;  /* 0x000000000000791b */ /* 0x007fe20003800000 */
.L_x_3398:
        /* <DEDUP_REMOVED lines=8> */
.L_x_3399:
        /* <DEDUP_REMOVED lines=13> */
.L_x_3400:
[----:B------:R-:W-:Y:S05]  /*ced0*/  BRA `(.L_x_3401) ;  /* 0xffffffcc00c47947 */ /* 0x000fea000383ffff */
.L_x_3346:
[----:B------:R-:W-:Y:S01]  /*cee0*/  IMAD.MOV.U32 R13, RZ, RZ, R5 ;  /* 0x000000ffff0d7224 */ /* 0x000fe200078e0005 */
[----:B------:R-:W-:Y:S01]  /*cef0*/  MOV R12, RZ ;  /* 0x000000ff000c7202 */ /* 0x000fe20000000f00 */
[----:B------:R-:W-:Y:S02]  /*cf00*/  IMAD.MOV.U32 R11, RZ, RZ, 0x181f ;  /* 0x0000181fff0b7424 */ /* 0x000fe400078e00ff */
[----:B------:R-:W-:Y:S02]  /*cf10*/  IMAD.MOV.U32 R15, RZ, RZ, -0x1 ;  /* 0xffffffffff0f7424 */ /* 0x000fe400078e00ff */
[----:B------:R-:W-:-:S07]  /*cf20*/  IMAD.IADD R4, R34, 0x1, R4 ;  /* 0x0000000122047824 */ /* 0x000fce00078e0204 */
[----:B------:R-:W-:Y:S05]  /*cf30*/  WARPSYNC.COLLECTIVE R15, `(.L_x_3402) ;  /* 0x000000000f087348 */ /* 0x000fea0003c00000 */
[----:B------:R0:W1:Y:S02]  /*cf40*/  SHFL.IDX P6, R14, R13, R12, R11 ;  /* 0x0000000c0d0e7389 */ /* 0x00006400000c000b */
[----:B01----:R-:W-:Y:S01]  /*cf50*/  ENDCOLLECTIVE ;  /* 0x000000000000791b */ /* 0x003fe20003800000 */
.L_x_3402:
[C---:B------:R-:W-:Y:S01]  /*cf60*/  VIADD R6, R4.reuse, 0x10 ;  /* 0x0000001004067836 */ /* 0x040fe20000000000 */
[----:B------:R-:W-:Y:S01]  /*cf70*/  ISETP.GE.AND P0, PT, R4, UR40, PT ;  /* 0x0000002804007c0c */ /* 0x000fe2000bf06270 */
[----:B------:R-:W-:Y:S01]  /*cf80*/  IMAD.MOV.U32 R13, RZ, RZ, R0 ;  /* 0x000000ffff0d7224 */ /* 0x000fe200078e0000 */
[----:B------:R-:W-:-:S11]  /*cf90*/  MOV R2, R14 ;  /* 0x0000000e00027202 */ /* 0x000fd60000000f00 */
[----:B------:R-:W-:Y:S05]  /*cfa0*/  WARPSYNC.COLLECTIVE R15, `(.L_x_3403) ;  /* 0x000000000f087348 */ /* 0x000fea0003c00000 */
[----:B------:R0:W1:Y:S02]  /*cfb0*/  SHFL.IDX P6, R14, R13, R12, R11 ;  /* 0x0000000c0d0e7389 */ /* 0x00006400000c000b */
[----:B01----:R-:W-:Y:S01]  /*cfc0*/  ENDCOLLECTIVE ;  /* 0x000000000000791b */ /* 0x003fe20003800000 */
.L_x_3403:
        /* <DEDUP_REMOVED lines=8> */
.L_x_3404:
[----:B------:R-:W-:Y:S01]  /*d050*/  @!PT LDS RZ, [RZ] ;  /* 0x00000000fffff984 */ /* 0x000fe20000000800 */
[----:B------:R-:W-:Y:S01]  /*d060*/  @!PT LDS RZ, [RZ] ;  /* 0x00000000fffff984 */ /* 0x000fe20000000800 */
[----:B------:R-:W-:Y:S01]  /*d070*/  @!PT LDS RZ, [RZ] ;  /* 0x00000000fffff984 */ /* 0x000fe20000000800 */
[----:B------:R0:W-:Y:S04]  /*d080*/  @!P0 LDGSTS.E.BYPASS.LTC128B.128 [R20+0x12400], desc[UR36][R2.64], !P3 ;  /* 0x1240000002148fae */ /* 0x0001e8000d901d64 */
[----:B------:R0:W-:Y:S04]  /*d090*/  @!P0 LDGSTS.E.BYPASS.LTC128B.128 [R20+0x16400], desc[UR36][R2.64+0x80], !P4 ;  /* 0x1640008002148fae */ /* 0x0001e8000e101d64 */
[----:B------:R0:W-:Y:S01]  /*d0a0*/  @!P0 LDGSTS.E.BYPASS.LTC128B.128 [R20+0x1a400], desc[UR36][R2.64+0x100], !P5 ;  /* 0x1a40010002148fae */ /* 0x0001e2000e901d64 */
[----:B------:R-:W-:Y:S02]  /*d0b0*/  ISETP.GE.AND P0, PT, R6, UR40, PT ;  /* 0x0000002806007c0c */ /* 0x000fe4000bf06270 */
[----:B------:R-:W-:Y:S01]  /*d0c0*/  MOV R13, R0 ;  /* 0x00000000000d7202 */ /* 0x000fe20000000f00 */
[----:B------:R-:W-:-:S10]  /*d0d0*/  IMAD.MOV.U32 R6, RZ, RZ, R14 ;  /* 0x000000ffff067224 */ /* 0x000fd400078e000e */
[----:B0-----:R-:W-:Y:S05]  /*d0e0*/  WARPSYNC.COLLECTIVE R15, `(.L_x_3405) ;  /* 0x000000000f087348 */ /* 0x001fea0003c00000 */
[----:B------:R1:W2:Y:S02]  /*d0f0*/  SHFL.IDX P6, R14, R13, R12, R11 ;  /* 0x0000000c0d0e7389 */ /* 0x0002a400000c000b */
[----:B012---:R-:W-:Y:S01]  /*d100*/  ENDCOLLECTIVE ;  /* 0x000000000000791b */ /* 0x007fe20003800000 */
.L_x_3405:
[----:B------:R-:W-:Y:S01]  /*d110*/  IMAD.MOV.U32 R13, RZ, RZ, R5 ;  /* 0x000000ffff0d7224 */ /* 0x000fe200078e0005 */
[----:B------:R-:W-:Y:S02]  /*d120*/  MOV R12, 0x2 ;  /* 0x00000002000c7802 */ /* 0x000fe40000000f00 */
[----:B------:R-:W-:-:S05]  /*d130*/  @!P0 LEA R14, P1, R37, R14, 0x1 ;  /* 0x0000000e250e8211 */ /* 0x000fca00078208ff */
[----:B------:R-:W-:-:S08]  /*d140*/  @!P0 IMAD.MOV.U32 R2, RZ, RZ, R14 ;  /* 0x000000ffff028224 */ /* 0x000fd000078e000e */
[----:B------:R-:W-:Y:S05]  /*d150*/  WARPSYNC.COLLECTIVE R15, `(.L_x_3406) ;  /* 0x000000000f087348 */ /* 0x000fea0003c00000 */
[----:B------:R0:W1:Y:S02]  /*d160*/  SHFL.IDX P6, R14, R13, R12, R11 ;  /* 0x0000000c0d0e7389 */ /* 0x00006400000c000b */
[----:B01----:R-:W-:Y:S01]  /*d170*/  ENDCOLLECTIVE ;  /* 0x000000000000791b */ /* 0x003fe20003800000 */
.L_x_3406:
        /* <DEDUP_REMOVED lines=15> */
.L_x_3407:
        /* <DEDUP_REMOVED lines=9> */
.L_x_3408:
[----:B------:R-:W-:-:S05]  /*d300*/  @!P0 IMAD.MOV.U32 R3, RZ, RZ, R7 ;  /* 0x000000ffff038224 */ /* 0x000fca00078e0007 */
[----:B------:R-:W-:Y:S01]  /*d310*/  @!PT LDS RZ, [RZ] ;  /* 0x00000000fffff984 */ /* 0x000fe20000000800 */
[----:B------:R-:W-:Y:S01]  /*d320*/  @!PT LDS RZ, [RZ] ;  /* 0x00000000fffff984 */ /* 0x000fe20000000800 */
[----:B------:R-:W-:Y:S01]  /*d330*/  @!PT LDS RZ, [RZ] ;  /* 0x00000000fffff984 */ /* 0x000fe20000000800 */
[----:B------:R0:W-:Y:S04]  /*d340*/  @!P0 LDGSTS.E.BYPASS.LTC128B.128 [R20+0x13400], desc[UR36][R2.64], !P3 ;  /* 0x1340000002148fae */ /* 0x0001e8000d901d64 */
[----:B------:R0:W-:Y:S01]  /*d350*/  @!P0 LDGSTS.E.BYPASS.LTC128B.128 [R20+0x17400], desc[UR36][R2.64+0x80], !P4 ;  /* 0x1740008002148fae */ /* 0x0001e2000e101d64 */
[----:B------:R-:W-:-:S03]  /*d360*/  IMAD.MOV.U32 R13, RZ, RZ, R0 ;  /* 0x000000ffff0d7224 */ /* 0x000fc600078e0000 */
[----:B------:R0:W-:Y:S01]  /*d370*/  @!P0 LDGSTS.E.BYPASS.LTC128B.128 [R20+0x1b400], desc[UR36][R2.64+0x100], !P5 ;  /* 0x1b40010002148fae */ /* 0x0001e2000e901d64 */
[----:B------:R-:W-:Y:S02]  /*d380*/  ISETP.GE.AND P0, PT, R6, UR40, PT ;  /* 0x0000002806007c0c */ /* 0x000fe4000bf06270 */
[----:B------:R-:W-:-:S11]  /*d390*/  MOV R6, R14 ;  /* 0x0000000e00067202 */ /* 0x000fd60000000f00 */
[----:B0-----:R-:W-:Y:S05]  /*d3a0*/  WARPSYNC.COLLECTIVE R15, `(.L_x_3409) ;  /* 0x000000000f087348 */ /* 0x001fea0003c00000 */
[----:B------:R1:W2:Y:S02]  /*d3b0*/  SHFL.IDX P6, R14, R13, R12, R11 ;  /* 0x0000000c0d0e7389 */ /* 0x0002a400000c000b */
[----:B012---:R-:W-:Y:S01]  /*d3c0*/  ENDCOLLECTIVE ;  /* 0x000000000000791b */ /* 0x007fe20003800000 */
.L_x_3409:
        /* <DEDUP_REMOVED lines=8> */
.L_x_3410:
        /* <DEDUP_REMOVED lines=14> */
.L_x_3411:
[----:B------:R-:W-:Y:S01]  /*d530*/  IMAD.MOV.U32 R13, RZ, RZ, R5 ;  /* 0x000000ffff0d7224 */ /* 0x000fe200078e0005 */
[----:B------:R-:W-:Y:S02]  /*d540*/  MOV R12, 0x5 ;  /* 0x00000005000c7802 */ /* 0x000fe40000000f00 */
[----:B------:R-:W-:-:S05]  /*d550*/  @!P0 LEA R14, P1, R37, R14, 0x1 ;  /* 0x0000000e250e8211 */ /* 0x000fca00078208ff */
[----:B------:R-:W-:-:S08]  /*d560*/  @!P0 IMAD.MOV.U32 R2, RZ, RZ, R14 ;  /* 0x000000ffff028224 */ /* 0x000fd000078e000e */
[----:B------:R-:W-:Y:S05]  /*d570*/  WARPSYNC.COLLECTIVE R15, `(.L_x_3412) ;  /* 0x000000000f087348 */ /* 0x000fea0003c00000 */
[----:B------:R0:W1:Y:S02]  /*d580*/  SHFL.IDX P6, R14, R13, R12, R11 ;  /* 0x0000000c0d0e7389 */ /* 0x00006400000c000b */
[----:B01----:R-:W-:Y:S01]  /*d590*/  ENDCOLLECTIVE ;  /* 0x000000000000791b */ /* 0x003fe20003800000 */
.L_x_3412:
        /* <DEDUP_REMOVED lines=15> */
.L_x_3413:
        /* <DEDUP_REMOVED lines=9> */
.L_x_3414:
        /* <DEDUP_REMOVED lines=13> */
.L_x_3415:
        /* <DEDUP_REMOVED lines=8> */
.L_x_3416:
        /* <DEDUP_REMOVED lines=8> */
[----:B------:R-:W-:-:S07]  /*d8f0*/  IMAD.MOV.U32 R6, RZ, RZ, R14 ;  /* 0x000000ffff067224 */ /* 0x000fce00078e000e */
[----:B0-----:R-:W-:Y:S05]  /*d900*/  WARPSYNC.COLLECTIVE R15, `(.L_x_3417) ;  /* 0x000000000f087348 */ /* 0x001fea0003c00000 */
[----:B------:R1:W2:Y:S02]  /*d910*/  SHFL.IDX P6, R14, R13, R12, R11 ;  /* 0x0000000c0d0e7389 */ /* 0x0002a400000c000b */
[----:B012---:R-:W-:Y:S01]  /*d920*/  ENDCOLLECTIVE ;  /* 0x000000000000791b */ /* 0x007fe20003800000 */
.L_x_3417:
[----:B------:R-:W-:Y:S05]  /*d930*/  BRA `(.L_x_3418) ;  /* 0xffffffcc00d07947 */ /* 0x000fea000383ffff */
.L_x_3348:
[----:B0-----:R-:W-:-:S04]  /*d940*/  MOV R3, UR39 ;  /* 0x0000002700037c02 */ /* 0x001fc80008000f00 */
[----:B------:R0:W1:Y:S03]  /*d950*/  SYNCS.PHASECHK.TRANS64.TRYWAIT P0, [R3+URZ+0x30820], R0 ;  /* 0x03082000030075a7 */ /* 0x000066000800017f */
[----:B-1----:R-:W-:Y:S05]  /*d960*/  @!P0 NANOSLEEP.SYNCS 0x989680 ;  /* 0x009896800000895d */ /* 0x002fea0003900000 */
[----:B------:R-:W1:Y:S02]  /*d970*/  @!P0 SYNCS.PHASECHK.TRANS64 P0, [R3+URZ+0x30820], R0 ;  /* 0x03082000030085a7 */ /* 0x000e64000800007f */
[----:B-1----:R-:W-:Y:S05]  /*d980*/  @!P0 BRA `(.L_x_3348) ;  /* 0xfffffffc00ec8947 */ /* 0x002fea000383ffff */
[----:B------:R-:W-:Y:S05]  /*d990*/  BRA `(.L_x_3419) ;  /* 0xffffffd0000c7947 */ /* 0x000fea000383ffff */
.L_x_3352:
[----:B0-----:R0:W1:Y:S02]  /*d9a0*/  SYNCS.PHASECHK.TRANS64.TRYWAIT P0, [R6+URZ+0x30840], R3 ;  /* 0x03084003060075a7 */ /* 0x001064000800017f */
[----:B-1----:R-:W-:Y:S05]  /*d9b0*/  @!P0 NANOSLEEP.SYNCS 0x989680 ;  /* 0x009896800000895d */ /* 0x002fea0003900000 */
[----:B------:R-:W1:Y:S02]  /*d9c0*/  @!P0 SYNCS.PHASECHK.TRANS64 P0, [R6+URZ+0x30840], R3 ;  /* 0x03084003060085a7 */ /* 0x000e64000800007f */
[----:B-1----:R-:W-:Y:S05]  /*d9d0*/  @!P0 BRA `(.L_x_3352) ;  /* 0xfffffffc00f08947 */ /* 0x002fea000383ffff */
[----:B------:R-:W-:Y:S05]  /*d9e0*/  BRA `(.L_x_3420) ;  /* 0xffffffd000bc7947 */ /* 0x000fea000383ffff */
.L_x_3353:
        /* <DEDUP_REMOVED lines=8> */
.L_x_3422:
[----:B------:R-:W-:Y:S05]  /*da70*/  BSYNC B1 ;  /* 0x0000000000017941 */ /* 0x000fea0003800000 */
.L_x_3421:
        /* <DEDUP_REMOVED lines=10> */
.L_x_3423:
[----:B------:R-:W-:Y:S01]  /*db20*/  MOV R13, R10 ;  /* 0x0000000a000d7202 */ /* 0x000fe20000000f00 */
[----:B------:R-:W-:Y:S01]  /*db30*/  IMAD.MOV.U32 R12, RZ, RZ, 0x1 ;  /* 0x00000001ff0c7424 */ /* 0x000fe200078e00ff */
[----:B------:R-:W-:-:S13]  /*db40*/  IADD3 R2, P0, R14, R4, RZ ;  /* 0x000000040e027210 */ /* 0x000fda0007f1e0ff */
[----:B------:R-:W-:Y:S05]  /*db50*/  WARPSYNC.COLLECTIVE R15, `(.L_x_3424) ;  /* 0x000000000f087348 */ /* 0x000fea0003c00000 */
[----:B------:R0:W1:Y:S02]  /*db60*/  SHFL.IDX P6, R14, R13, R12, R11 ;  /* 0x0000000c0d0e7389 */ /* 0x00006400000c000b */
[----:B01----:R-:W-:Y:S01]  /*db70*/  ENDCOLLECTIVE ;  /* 0x000000000000791b */ /* 0x003fe20003800000 */
.L_x_3424:
[----:B------:R-:W-:-:S05]  /*db80*/  IMAD.X R3, RZ, RZ, R3, P0 ;  /* 0x000000ffff037224 */ /* 0x000fca00000e0603 */
[----:B------:R-:W-:Y:S01]  /*db90*/  @!PT LDS RZ, [RZ] ;  /* 0x00000000fffff984 */ /* 0x000fe20000000800 */
[----:B------:R-:W-:Y:S01]  /*dba0*/  @!PT LDS RZ, [RZ] ;  /* 0x00000000fffff984 */ /* 0x000fe20000000800 */
[----:B------:R-:W-:Y:S01]  /*dbb0*/  @!PT LDS RZ, [RZ] ;  /* 0x00000000fffff984 */ /* 0x000fe20000000800 */
[----:B------:R-:W-:Y:S04]  /*dbc0*/  LDGSTS.E.BYPASS.LTC128B.128 [R9+0x1e400], desc[UR36][R2.64], !P3 ;  /* 0x1e40000002097fae */ /* 0x000fe8000d901d64 */
[----:B------:R-:W-:Y:S01]  /*dbd0*/  LDGSTS.E.BYPASS.LTC128B.128 [R9+0x21400], desc[UR36][R2.64+0x80], !P2 ;  /* 0x2140008002097fae */ /* 0x000fe2000d101d64 */
[----:B------:R-:W-:-:S03]  /*dbe0*/  MOV R13, R8 ;  /* 0x00000008000d7202 */ /* 0x000fc60000000f00 */
[----:B------:R0:W-:Y:S02]  /*dbf0*/  LDGSTS.E.BYPASS.LTC128B.128 [R9+0x24400], desc[UR36][R2.64+0x100], !P1 ;  /* 0x2440010002097fae */ /* 0x0001e4000c901d64 */
[----:B0-----:R-:W-:-:S07]  /*dc00*/  IMAD.MOV.U32 R3, RZ, RZ, R14 ;  /* 0x000000ffff037224 */ /* 0x001fce00078e000e */
[----:B------:R-:W-:Y:S05]  /*dc10*/  WARPSYNC.COLLECTIVE R15, `(.L_x_3425) ;  /* 0x000000000f087348 */ /* 0x000fea0003c00000 */
[----:B------:R0:W1:Y:S02]  /*dc20*/  SHFL.IDX P6, R14, R13, R12, R11 ;  /* 0x0000000c0d0e7389 */ /* 0x00006400000c000b */
[----:B01----:R-:W-:Y:S01]  /*dc30*/  ENDCOLLECTIVE ;  /* 0x000000000000791b */ /* 0x003fe20003800000 */
.L_x_3425:
[----:B------:R-:W-:Y:S01]  /*dc40*/  IMAD.MOV.U32 R13, RZ, RZ, R10 ;  /* 0x000000ffff0d7224 */ /* 0x000fe200078e000a */
[----:B------:R-:W-:Y:S02]  /*dc50*/  MOV R12, 0x2 ;  /* 0x00000002000c7802 */ /* 0x000fe40000000f00 */
[----:B------:R-:W-:-:S13]  /*dc60*/  IADD3 R2, P0, R14, R4, RZ ;  /* 0x000000040e027210 */ /* 0x000fda0007f1e0ff */
[----:B------:R-:W-:Y:S05]  /*dc70*/  WARPSYNC.COLLECTIVE R15, `(.L_x_3426) ;  /* 0x000000000f087348 */ /* 0x000fea0003c00000 */
[----:B------:R0:W1:Y:S02]  /*dc80*/  SHFL.IDX P6, R14, R13, R12, R11 ;  /* 0x0000000c0d0e7389 */ /* 0x00006400000c000b */
[----:B01----:R-:W-:Y:S01]  /*dc90*/  ENDCOLLECTIVE ;  /* 0x000000000000791b */ /* 0x003fe20003800000 */
.L_x_3426:
[----:B------:R-:W-:-:S05]  /*dca0*/  IMAD.X R3, RZ, RZ, R3, P0 ;  /* 0x000000ffff037224 */ /* 0x000fca00000e0603 */
[----:B------:R-:W-:Y:S01]  /*dcb0*/  @!PT LDS RZ, [RZ] ;  /* 0x00000000fffff984 */ /* 0x000fe20000000800 */
[----:B------:R-:W-:Y:S01]  /*dcc0*/  @!PT LDS RZ, [RZ] ;  /* 0x00000000fffff984 */ /* 0x000fe20000000800 */
[----:B------:R-:W-:Y:S01]  /*dcd0*/  @!PT LDS RZ, [RZ] ;  /* 0x00000000fffff984 */ /* 0x000fe20000000800 */
[----:B------:R0:W-:Y:S04]  /*dce0*/  LDGSTS.E.BYPASS.LTC128B.128 [R9+0x1ec00], desc[UR36][R2.64], !P3 ;  /* 0x1ec0000002097fae */ /* 0x0001e8000d901d64 */
[----:B------:R0:W-:Y:S01]  /*dcf0*/  LDGSTS.E.BYPASS.LTC128B.128 [R9+0x21c00], desc[UR36][R2.64+0x80], !P2 ;  /* 0x21c0008002097fae */ /* 0x0001e2000d101d64 */
[----:B------:R-:W-:-:S03]  /*dd00*/  IMAD.MOV.U32 R13, RZ, RZ, R8 ;  /* 0x000000ffff0d7224 */ /* 0x000fc600078e0008 */
[----:B------:R0:W-:Y:S01]  /*dd10*/  LDGSTS.E.BYPASS.LTC128B.128 [R9+0x24c00], desc[UR36][R2.64+0x100], !P1 ;  /* 0x24c0010002097fae */ /* 0x0001e2000c901d64 */
[----:B------:R-:W-:-:S07]  /*dd20*/  IMAD.MOV.U32 R35, RZ, RZ, R14 ;  /* 0x000000ffff237224 */ /* 0x000fce00078e000e */
[----:B0-----:R-:W-:Y:S05]  /*dd30*/  WARPSYNC.COLLECTIVE R15, `(.L_x_3427) ;  /* 0x000000000f087348 */ /* 0x001fea0003c00000 */
[----:B------:R1:W2:Y:S02]  /*dd40*/  SHFL.IDX P6, R14, R13, R12, R11 ;  /* 0x0000000c0d0e7389 */ /* 0x0002a400000c000b */
[----:B012---:R-:W-:Y:S01]  /*dd50*/  ENDCOLLECTIVE ;  /* 0x000000000000791b */ /* 0x007fe20003800000 */
.L_x_3427:
[----:B------:R-:W-:Y:S02]  /*dd60*/  IMAD.MOV.U32 R13, RZ, RZ, R10 ;  /* 0x000000ffff0d7224 */ /* 0x000fe400078e000a */
[----:B------:R-:W-:Y:S01]  /*dd70*/  IMAD.MOV.U32 R12, RZ, RZ, 0x3 ;  /* 0x00000003ff0c7424 */ /* 0x000fe200078e00ff */
[----:B------:R-:W-:-:S13]  /*dd80*/  IADD3 R2, P0, R14, R4, RZ ;  /* 0x000000040e027210 */ /* 0x000fda0007f1e0ff */
[----:B------:R-:W-:Y:S05]  /*dd90*/  WARPSYNC.COLLECTIVE R15, `(.L_x_3428) ;  /* 0x000000000f087348 */ /* 0x000fea0003c00000 */
[----:B------:R0:W1:Y:S02]  /*dda0*/  SHFL.IDX P6, R14, R13, R12, R11 ;  /* 0x0000000c0d0e7389 */ /* 0x00006400000c000b */
[----:B01----:R-:W-:Y:S01]  /*ddb0*/  ENDCOLLECTIVE ;  /* 0x000000000000791b */ /* 0x003fe20003800000 */
.L_x_3428:
[----:B------:R-:W-:-:S05]  /*ddc0*/  IADD3.X R3, RZ, R35, RZ, P0, !PT ;  /* 0x00000023ff037210 */ /* 0x000fca00007fe4ff */
[----:B------:R-:W-:Y:S01]  /*ddd0*/  @!PT LDS RZ, [RZ] ;  /* 0x00000000fffff984 */ /* 0x000fe20000000800 */
[----:B------:R-:W-:Y:S01]  /*dde0*/  @!PT LDS RZ, [RZ] ;  /* 0x00000000fffff984 */ /* 0x000fe20000000800 */
[----:B------:R-:W-:Y:S01]  /*ddf0*/  @!PT LDS RZ, [RZ] ;  /* 0x00000000fffff984 */ /* 0x000fe20000000800 */
[----:B------:R0:W-:Y:S04]  /*de00*/  LDGSTS.E.BYPASS.LTC128B.128 [R9+0x1f400], desc[UR36][R2.64], !P3 ;  /* 0x1f40000002097fae */ /* 0x0001e8000d901d64 */
[----:B------:R0:W-:Y:S01]  /*de10*/  LDGSTS.E.BYPASS.LTC128B.128 [R9+0x22400], desc[UR36][R2.64+0x80], !P2 ;  /* 0x2240008002097fae */ /* 0x0001e2000d101d64 */
[----:B------:R-:W-:-:S03]  /*de20*/  IMAD.MOV.U32 R13, RZ, RZ, R8 ;  /* 0x000000ffff0d7224 */ /* 0x000fc600078e0008 */
[----:B------:R0:W-:Y:S01]  /*de30*/  LDGSTS.E.BYPASS.LTC128B.128 [R9+0x25400], desc[UR36][R2.64+0x100], !P1 ;  /* 0x2540010002097fae */ /* 0x0001e2000c901d64 */
[----:B------:R-:W-:-:S07]  /*de40*/  MOV R35, R14 ;  /* 0x0000000e00237202 */ /* 0x000fce0000000f00 */
[----:B0-----:R-:W-:Y:S05]  /*de50*/  WARPSYNC.COLLECTIVE R15, `(.L_x_3429) ;  /* 0x000000000f087348 */ /* 0x001fea0003c00000 */
[----:B------:R1:W2:Y:S02]  /*de60*/  SHFL.IDX P6, R14, R13, R12, R11 ;  /* 0x0000000c0d0e7389 */ /* 0x0002a400000c000b */
[----:B012---:R-:W-:Y:S01]  /*de70*/  ENDCOLLECTIVE ;  /* 0x000000000000791b */ /* 0x007fe20003800000 */
.L_x_3429:
[----:B------:R-:W-:Y:S01]  /*de80*/  MOV R13, R10 ;  /* 0x0000000a000d7202 */ /* 0x000fe20000000f00 */
[----:B------:R-:W-:Y:S01]  /*de90*/  IMAD.MOV.U32 R12, RZ, RZ, 0x4 ;  /* 0x00000004ff0c7424 */ /* 0x000fe200078e00ff */
[----:B------:R-:W-:-:S13]  /*dea0*/  IADD3 R2, P0, R14, R4, RZ ;  /* 0x000000040e027210 */ /* 0x000fda0007f1e0ff */
[----:B------:R-:W-:Y:S05]  /*deb0*/  WARPSYNC.COLLECTIVE R15, `(.L_x_3430) ;  /* 0x000000000f087348 */ /* 0x000fea0003c00000 */
[----:B------:R0:W1:Y:S02]  /*dec0*/  SHFL.IDX P6, R14, R13, R12, R11 ;  /* 0x0000000c0d0e7389 */ /* 0x00006400000c000b */
[----:B01----:R-:W-:Y:S01]  /*ded0*/  ENDCOLLECTIVE ;  /* 0x000000000000791b */ /* 0x003fe20003800000 */
.L_x_3430:
[----:B------:R-:W-:-:S05]  /*dee0*/  IMAD.X R3, RZ, RZ, R35, P0 ;  /* 0x000000ffff037224 */ /* 0x000fca00000e0623 */
[----:B------:R-:W-:Y:S01]  /*def0*/  @!PT LDS RZ, [RZ] ;  /* 0x00000000fffff984 */ /* 0x000fe20000000800 */
[----:B------:R-:W-:Y:S01]  /*df00*/  @!PT LDS RZ, [RZ] ;  /* 0x00000000fffff984 */ /* 0x000fe20000000800 */
[----:B------:R-:W-:Y:S01]  /*df10*/  @!PT LDS RZ, [RZ] ;  /* 0x00000000fffff984 */ /* 0x000fe20000000800 */
[----:B------:R0:W-:Y:S04]  /*df20*/  LDGSTS.E.BYPASS.LTC128B.128 [R9+0x1fc00], desc[UR36][R2.64], !P3 ;  /* 0x1fc0000002097fae */ /* 0x0001e8000d901d64 */
[----:B------:R0:W-:Y:S01]  /*df30*/  LDGSTS.E.BYPASS.LTC128B.128 [R9+0x22c00], desc[UR36][R2.64+0x80], !P2 ;  /* 0x22c0008002097fae */ /* 0x0001e2000d101d64 */
[----:B------:R-:W-:-:S03]  /*df40*/  MOV R13, R8 ;  /* 0x00000008000d7202 */ /* 0x000fc60000000f00 */
[----:B------:R0:W-:Y:S01]  /*df50*/  LDGSTS.E.BYPASS.LTC128B.128 [R9+0x25c00], desc[UR36][R2.64+0x100], !P1 ;  /* 0x25c0010002097fae */ /* 0x0001e2000c901d64 */
[----:B------:R-:W-:-:S07]  /*df60*/  IMAD.MOV.U32 R35, RZ, RZ, R14 ;  /* 0x000000ffff237224 */ /* 0x000fce00078e000e */
[----:B0-----:R-:W-:Y:S05]  /*df70*/  WARPSYNC.COLLECTIVE R15, `(.L_x_3431) ;  /* 0x000000000f087348 */ /* 0x001fea0003c00000 */
[----:B------:R1:W2:Y:S02]  /*df80*/  SHFL.IDX P6, R14, R13, R12, R11 ;  /* 0x0000000c0d0e7389 */ /* 0x0002a400000c000b */
[----:B012---:R-:W-:Y:S01]  /*df90*/  ENDCOLLECTIVE ;  /* 0x000000000000791b */ /* 0x007fe20003800000 */
.L_x_3431:
[----:B------:R-:W-:Y:S01]  /*dfa0*/  IMAD.MOV.U32 R13, RZ, RZ, R10 ;  /* 0x000000ffff0d7224 */ /* 0x000fe200078e000a */
[----:B------:R-:W-:Y:S02]  /*dfb0*/  MOV R12, 0x5 ;  /* 0x00000005000c7802 */ /* 0x000fe40000000f00 */
[----:B------:R-:W-:-:S13]  /*dfc0*/  IADD3 R2, P0, R14, R4, RZ ;  /* 0x000000040e027210 */ /* 0x000fda0007f1e0ff */
[----:B------:R-:W-:Y:S05]  /*dfd0*/  WARPSYNC.COLLECTIVE R15, `(.L_x_3432) ;  /* 0x000000000f087348 */ /* 0x000fea0003c00000 */
[----:B------:R0:W1:Y:S02]  /*dfe0*/  SHFL.IDX P6, R14, R13, R12, R11 ;  /* 0x0000000c0d0e7389 */ /* 0x00006400000c000b */
[----:B01----:R-:W-:Y:S01]  /*dff0*/  ENDCOLLECTIVE ;  /* 0x000000000000791b */ /* 0x003fe20003800000 */
.L_x_3432:
        /* <DEDUP_REMOVED lines=12> */
.L_x_3433:
[----:B------:R-:W-:Y:S05]  /*e0c0*/  BRA `(.L_x_3434) ;  /* 0xffffffd0000c7947 */ /* 0x000fea000383ffff */
.L_x_3358:
[----:B0-----:R0:W1:Y:S02]  /*e0d0*/  SYNCS.PHASECHK.TRANS64.TRYWAIT P0, [R6+URZ+0x30860], R9 ;  /* 0x03086009060075a7 */ /* 0x001064000800017f */
[----:B-1----:R-:W-:Y:S05]  /*e0e0*/  @!P0 NANOSLEEP.SYNCS 0x989680 ;  /* 0x009896800000895d */ /* 0x002fea0003900000 */
[----:B------:R-:W1:Y:S02]  /*e0f0*/  @!P0 SYNCS.PHASECHK.TRANS64 P0, [R6+URZ+0x30860], R9 ;  /* 0x03086009060085a7 */ /* 0x000e64000800007f */
[----:B-1----:R-:W-:Y:S05]  /*e100*/  @!P0 BRA `(.L_x_3358) ;  /* 0xfffffffc00f08947 */ /* 0x002fea000383ffff */
[----:B------:R-:W-:Y:S05]  /*e110*/  BRA `(.L_x_3435) ;  /* 0xffffffd000707947 */ /* 0x000fea000383ffff */
.L_x_3359:
        /* <DEDUP_REMOVED lines=8> */
.L_x_3437:
[----:B------:R-:W-:Y:S05]  /*e1a0*/  BSYNC B1 ;  /* 0x0000000000017941 */ /* 0x000fea0003800000 */
.L_x_3436:
[----:B------:R-:W-:Y:S01]  /*e1b0*/  IMAD.MOV.U32 R13, RZ, RZ, R17 ;  /* 0x000000ffff0d7224 */ /* 0x000fe200078e0011 */
[----:B------:R-:W-:Y:S01]  /*e1c0*/  MOV R12, RZ ;  /* 0x000000ff000c7202 */ /* 0x000fe20000000f00 */
[----:B------:R-:W-:Y:S01]  /*e1d0*/  IMAD.MOV.U32 R11, RZ, RZ, 0x181f ;  /* 0x0000181fff0b7424 */ /* 0x000fe200078e00ff */
[----:B------:R-:W-:Y:S01]  /*e1e0*/  LEA R7, R7, UR39, 0x1 ;  /* 0x0000002707077c11 */ /* 0x000fe2000f8e08ff */
[----:B------:R-:W-:Y:S02]  /*e1f0*/  IMAD.MOV.U32 R15, RZ, RZ, -0x1 ;  /* 0xffffffffff0f7424 */ /* 0x000fe400078e00ff */
[----:B------:R-:W-:-:S07]  /*e200*/  IMAD.MOV.U32 R3, RZ, RZ, R14 ;  /* 0x000000ffff037224 */ /* 0x000fce00078e000e */
[----:B------:R-:W-:Y:S05]  /*e210*/  WARPSYNC.COLLECTIVE R15, `(.L_x_3438) ;  /* 0x000000000f087348 */ /* 0x000fea0003c00000 */
[----:B------:R0:W1:Y:S02]  /*e220*/  SHFL.IDX P6, R14, R13, R12, R11 ;  /* 0x0000000c0d0e7389 */ /* 0x00006400000c000b */
[----:B01----:R-:W-:Y:S01]  /*e230*/  ENDCOLLECTIVE ;  /* 0x000000000000791b */ /* 0x003fe20003800000 */
.L_x_3438:
[----:B------:R-:W-:Y:S02]  /*e240*/  IMAD.MOV.U32 R13, RZ, RZ, R18 ;  /* 0x000000ffff0d7224 */ /* 0x000fe400078e0012 */
[----:B------:R-:W-:Y:S01]  /*e250*/  IMAD.MOV.U32 R12, RZ, RZ, 0x1 ;  /* 0x00000001ff0c7424 */ /* 0x000fe200078e00ff */
[----:B------:R-:W-:-:S13]  /*e260*/  IADD3 R2, P0, R14, R4, RZ ;  /* 0x000000040e027210 */ /* 0x000fda0007f1e0ff */
[----:B------:R-:W-:Y:S05]  /*e270*/  WARPSYNC.COLLECTIVE R15, `(.L_x_3439) ;  /* 0x000000000f087348 */ /* 0x000fea0003c00000 */
[----:B------:R0:W1:Y:S02]  /*e280*/  SHFL.IDX P6, R14, R13, R12, R11 ;  /* 0x0000000c0d0e7389 */ /* 0x00006400000c000b */
[----:B01----:R-:W-:Y:S01]  /*e290*/  ENDCOLLECTIVE ;  /* 0x000000000000791b */ /* 0x003fe20003800000 */
.L_x_3439:
        /* <DEDUP_REMOVED lines=15> */
.L_x_3440:
[----:B------:R-:W-:Y:S01]  /*e390*/  MOV R13, R18 ;  /* 0x00000012000d7202 */ /* 0x000fe20000000f00 */
[----:B------:R-:W-:Y:S01]  /*e3a0*/  IMAD.MOV.U32 R12, RZ, RZ, 0x2 ;  /* 0x00000002ff0c7424 */ /* 0x000fe200078e00ff */
[----:B------:R-:W-:-:S13]  /*e3b0*/  IADD3 R2, P0, R14, R4, RZ ;  /* 0x000000040e027210 */ /* 0x000fda0007f1e0ff */
[----:B------:R-:W-:Y:S05]  /*e3c0*/  WARPSYNC.COLLECTIVE R15, `(.L_x_3441) ;  /* 0x000000000f087348 */ /* 0x000fea0003c00000 */
[----:B------:R0:W1:Y:S02]  /*e3d0*/  SHFL.IDX P6, R14, R13, R12, R11 ;  /* 0x0000000c0d0e7389 */ /* 0x00006400000c000b */
[----:B01----:R-:W-:Y:S01]  /*e3e0*/  ENDCOLLECTIVE ;  /* 0x000000000000791b */ /* 0x003fe20003800000 */
.L_x_3441:
        /* <DEDUP_REMOVED lines=15> */
.L_x_3442:
[----:B------:R-:W-:Y:S01]  /*e4e0*/  IMAD.MOV.U32 R13, RZ, RZ, R18 ;  /* 0x000000ffff0d7224 */ /* 0x000fe200078e0012 */
[----:B------:R-:W-:Y:S02]  /*e4f0*/  MOV R12, 0x3 ;  /* 0x00000003000c7802 */ /* 0x000fe40000000f00 */
[----:B------:R-:W-:-:S13]  /*e500*/  IADD3 R2, P0, R14, R4, RZ ;  /* 0x000000040e027210 */ /* 0x000fda0007f1e0ff */
[----:B------:R-:W-:Y:S05]  /*e510*/  WARPSYNC.COLLECTIVE R15, `(.L_x_3443) ;  /* 0x000000000f087348 */ /* 0x000fea0003c00000 */
[----:B------:R0:W1:Y:S02]  /*e520*/  SHFL.IDX P6, R14, R13, R12, R11 ;  /* 0x0000000c0d0e7389 */ /* 0x00006400000c000b */
[----:B01----:R-:W-:Y:S01]  /*e530*/  ENDCOLLECTIVE ;  /* 0x000000000000791b */ /* 0x003fe20003800000 */
.L_x_3443:
        /* <DEDUP_REMOVED lines=15> */
.L_x_3444:
[----:B------:R-:W-:Y:S02]  /*e630*/  IMAD.MOV.U32 R13, RZ, RZ, R18 ;  /* 0x000000ffff0d7224 */ /* 0x000fe400078e0012 */
[----:B------:R-:W-:Y:S01]  /*e640*/  IMAD.MOV.U32 R12, RZ, RZ, 0x4 ;  /* 0x00000004ff0c7424 */ /* 0x000fe200078e00ff */
[----:B------:R-:W-:-:S13]  /*e650*/  IADD3 R2, P0, R14, R4, RZ ;  /* 0x000000040e027210 */ /* 0x000fda0007f1e0ff */
[----:B------:R-:W-:Y:S05]  /*e660*/  WARPSYNC.COLLECTIVE R15, `(.L_x_3445) ;  /* 0x000000000f087348 */ /* 0x000fea0003c00000 */
[----:B------:R0:W1:Y:S02]  /*e670*/  SHFL.IDX P6, R14, R13, R12, R11 ;  /* 0x0000000c0d0e7389 */ /* 0x00006400000c000b */
[----:B01----:R-:W-:Y:S01]  /*e680*/  ENDCOLLECTIVE ;  /* 0x000000000000791b */ /* 0x003fe20003800000 */
.L_x_3445:
        /* <DEDUP_REMOVED lines=15> */
.L_x_3446:
[----:B------:R-:W-:Y:S01]  /*e780*/  MOV R13, R18 ;  /* 0x00000012000d7202 */ /* 0x000fe20000000f00 */
[----:B------:R-:W-:Y:S01]  /*e790*/  IMAD.MOV.U32 R12, RZ, RZ, 0x5 ;  /* 0x00000005ff0c7424 */ /* 0x000fe200078e00ff */
[----:B------:R-:W-:-:S13]  /*e7a0*/  IADD3 R2, P0, R14, R4, RZ ;  /* 0x000000040e027210 */ /* 0x000fda0007f1e0ff */
[----:B------:R-:W-:Y:S05]  /*e7b0*/  WARPSYNC.COLLECTIVE R15, `(.L_x_3447) ;  /* 0x000000000f087348 */ /* 0x000fea0003c00000 */
[----:B------:R0:W1:Y:S02]  /*e7c0*/  SHFL.IDX P6, R14, R13, R12, R11 ;  /* 0x0000000c0d0e7389 */ /* 0x00006400000c000b */
[----:B01----:R-:W-:Y:S01]  /*e7d0*/  ENDCOLLECTIVE ;  /* 0x000000000000791b */ /* 0x003fe20003800000 */
.L_x_3447:
        /* <DEDUP_REMOVED lines=12> */
.L_x_3448:
[----:B------:R-:W-:Y:S01]  /*e8a0*/  @!PT LDS RZ, [RZ] ;  /* 0x00000000fffff984 */ /* 0x000fe20000000800 */
[----:B------:R-:W-:Y:S01]  /*e8b0*/  @!PT LDS RZ, [RZ] ;  /* 0x00000000fffff984 */ /* 0x000fe20000000800 */
[----:B------:R-:W-:Y:S01]  /*e8c0*/  @!PT LDS RZ, [RZ] ;  /* 0x00000000fffff984 */ /* 0x000fe20000000800 */
[----:B------:R0:W-:Y:S01]  /*e8d0*/  LDGSTS.E.BYPASS.LTC128B.128 [R7+0x5400], desc[UR36][R2.64+0x80], !P0 ;  /* 0x0540008002077fae */ /* 0x0001e2000c101d64 */
[----:B------:R-:W-:-:S13]  /*e8e0*/  ISETP.LT.OR P0, PT, R8, 0x41, P1 ;  /* 0x000000410800780c */ /* 0x000fda0000f01670 */
[----:B------:R0:W-:Y:S01]  /*e8f0*/  LDGSTS.E.BYPASS.LTC128B.128 [R7+0x8400], desc[UR36][R2.64+0x100], !P0 ;  /* 0x0840010002077fae */ /* 0x0001e2000c101d64 */
[----:B------:R-:W-:Y:S05]  /*e900*/  BRA `(.L_x_3449) ;  /* 0xffffffcc00687947 */ /* 0x000fea000383ffff */
.L_x_3365:
[----:B0-----:R0:W1:Y:S02]  /*e910*/  SYNCS.PHASECHK.TRANS64.TRYWAIT P0, [R4+URZ+0x30860], R3 ;  /* 0x03086003040075a7 */ /* 0x001064000800017f */
[----:B-1----:R-:W-:Y:S05]  /*e920*/  @!P0 NANOSLEEP.SYNCS 0x989680 ;  /* 0x009896800000895d */ /* 0x002fea0003900000 */
[----:B------:R-:W1:Y:S02]  /*e930*/  @!P0 SYNCS.PHASECHK.TRANS64 P0, [R4+URZ+0x30860], R3 ;  /* 0x03086003040085a7 */ /* 0x000e64000800007f */
[----:B-1----:R-:W-:Y:S05]  /*e940*/  @!P0 BRA `(.L_x_3365) ;  /* 0xfffffffc00f08947 */ /* 0x002fea000383ffff */
[----:B------:R-:W-:Y:S05]  /*e950*/  BRA `(.L_x_3450) ;  /* 0xffffffd000407947 */ /* 0x000fea000383ffff */
.L_x_3366:
        /* <DEDUP_REMOVED lines=8> */
.L_x_3452:
[----:B------:R-:W-:Y:S05]  /*e9e0*/  BSYNC B0 ;  /* 0x0000000000007941 */ /* 0x000fea0003800000 */
.L_x_3451:
[----:B------:R-:W-:Y:S01]  /*e9f0*/  MOV R13, R17 ;  /* 0x00000011000d7202 */ /* 0x000fe20000000f00 */
[----:B------:R-:W-:Y:S01]  /*ea00*/  IMAD.MOV.U32 R12, RZ, RZ, RZ ;  /* 0x000000ffff0c7224 */ /* 0x000fe200078e00ff */
[----:B------:R-:W-:Y:S01]  /*ea10*/  MOV R15, 0xffffffff ;  /* 0xffffffff000f7802 */ /* 0x000fe20000000f00 */
[----:B------:R-:W-:Y:S02]  /*ea20*/  IMAD.MOV.U32 R11, RZ, RZ, 0x181f ;  /* 0x0000181fff0b7424 */ /* 0x000fe400078e00ff */
[----:B------:R-:W-:Y:S02]  /*ea30*/  IMAD.MOV.U32 R0, RZ, RZ, R14 ;  /* 0x000000ffff007224 */ /* 0x000fe400078e000e */
[----:B------:R-:W-:-:S07]  /*ea40*/  IMAD.SHL.U32 R6, R37, 0x2, RZ ;  /* 0x0000000225067824 */ /* 0x000fce00078e00ff */
[----:B------:R-:W-:Y:S05]  /*ea50*/  WARPSYNC.COLLECTIVE R15, `(.L_x_3453) ;  /* 0x000000000f087348 */ /* 0x000fea0003c00000 */
[----:B------:R0:W1:Y:S02]  /*ea60*/  SHFL.IDX P6, R14, R13, R12, R11 ;  /* 0x0000000c0d0e7389 */ /* 0x00006400000c000b */
[----:B01----:R-:W-:Y:S01]  /*ea70*/  ENDCOLLECTIVE ;  /* 0x000000000000791b */ /* 0x003fe20003800000 */
.L_x_3453:
[----:B------:R-:W-:Y:S01]  /*ea80*/  MOV R13, R18 ;  /* 0x00000012000d7202 */ /* 0x000fe20000000f00 */
[----:B------:R-:W-:Y:S01]  /*ea90*/  IMAD.MOV.U32 R12, RZ, RZ, 0x1 ;  /* 0x00000001ff0c7424 */ /* 0x000fe200078e00ff */
[----:B------:R-:W-:-:S13]  /*eaa0*/  IADD3 R2, P0, R14, R6, RZ ;  /* 0x000000060e027210 */ /* 0x000fda0007f1e0ff */
[----:B------:R-:W-:Y:S05]  /*eab0*/  WARPSYNC.COLLECTIVE R15, `(.L_x_3454) ;  /* 0x000000000f087348 */ /* 0x000fea0003c00000 */
[----:B------:R0:W1:Y:S02]  /*eac0*/  SHFL.IDX P6, R14, R13, R12, R11 ;  /* 0x0000000c0d0e7389 */ /* 0x00006400000c000b */
[----:B01----:R-:W-:Y:S01]  /*ead0*/  ENDCOLLECTIVE ;  /* 0x000000000000791b */ /* 0x003fe20003800000 */
.L_x_3454:
[----:B------:R-:W-:Y:S01]  /*eae0*/  IMAD.X R3, RZ, RZ, R0, P0 ;  /* 0x000000ffff037224 */ /* 0x000fe200000e0600 */
[----:B------:R-:W-:Y:S02]  /*eaf0*/  ISETP.LT.OR P0, PT, R5, 0x1, P3 ;  /* 0x000000010500780c */ /* 0x000fe40001f01670 */
[----:B------:R-:W-:Y:S02]  /*eb00*/  LEA R0, R7, UR39, 0x1 ;  /* 0x0000002707007c11 */ /* 0x000fe4000f8e08ff */
[----:B------:R-:W-:-:S09]  /*eb10*/  MOV R13, R17 ;  /* 0x00000011000d7202 */ /* 0x000fd20000000f00 */
        /* <DEDUP_REMOVED lines=9> */
.L_x_3455:
[----:B------:R-:W-:Y:S01]  /*ebb0*/  @!PT LDS RZ, [RZ] ;  /* 0x00000000fffff984 */ /* 0x000fe20000000800 */
[----:B------:R-:W-:Y:S01]  /*ebc0*/  @!PT LDS RZ, [RZ] ;  /* 0x00000000fffff984 */ /* 0x000fe20000000800 */
[----:B------:R-:W-:Y:S01]  /*ebd0*/  @!PT LDS RZ, [RZ] ;  /* 0x00000000fffff984 */ /* 0x000fe20000000800 */
[----:B------:R-:W-:Y:S01]  /*ebe0*/  LDGSTS.E.BYPASS.LTC128B.128 [R0+0x3400], desc[UR36][R2.64+0x80], !P0 ;  /* 0x0340008002007fae */ /* 0x000fe2000c101d64 */
[----:B------:R-:W-:Y:S01]  /*ebf0*/  ISETP.LT.OR P0, PT, R5, 0x1, P1 ;  /* 0x000000010500780c */ /* 0x000fe20000f01670 */
[----:B------:R-:W-:Y:S01]  /*ec00*/  IMAD.MOV.U32 R13, RZ, RZ, R18 ;  /* 0x000000ffff0d7224 */ /* 0x000fe200078e0012 */
[----:B------:R-:W-:-:S11]  /*ec10*/  MOV R12, 0x2 ;  /* 0x00000002000c7802 */ /* 0x000fd60000000f00 */
[----:B------:R0:W-:Y:S02]  /*ec20*/  LDGSTS.E.BYPASS.LTC128B.128 [R0+0x6400], desc[UR36][R2.64+0x100], !P0 ;  /* 0x0640010002007fae */ /* 0x0001e4000c101d64 */
[----:B0-----:R-:W-:-:S13]  /*ec30*/  IADD3 R2, P0, R14, R6, RZ ;  /* 0x000000060e027210 */ /* 0x001fda0007f1e0ff */
[----:B------:R-:W-:Y:S05]  /*ec40*/  WARPSYNC.COLLECTIVE R15, `(.L_x_3456) ;  /* 0x000000000f087348 */ /* 0x000fea0003c00000 */
[----:B------:R0:W1:Y:S02]  /*ec50*/  SHFL.IDX P6, R14, R13, R12, R11 ;  /* 0x0000000c0d0e7389 */ /* 0x00006400000c000b */
[----:B01----:R-:W-:Y:S01]  /*ec60*/  ENDCOLLECTIVE ;  /* 0x000000000000791b */ /* 0x003fe20003800000 */
.L_x_3456:
        /* <DEDUP_REMOVED lines=12> */
.L_x_3457:
[----:B------:R-:W-:Y:S01]  /*ed30*/  @!PT LDS RZ, [RZ] ;  /* 0x00000000fffff984 */ /* 0x000fe20000000800 */
[----:B------:R-:W-:Y:S01]  /*ed40*/  @!PT LDS RZ, [RZ] ;  /* 0x00000000fffff984 */ /* 0x000fe20000000800 */
[----:B------:R-:W-:Y:S01]  /*ed50*/  @!PT LDS RZ, [RZ] ;  /* 0x00000000fffff984 */ /* 0x000fe20000000800 */
[----:B------:R-:W-:Y:S01]  /*ed60*/  LDGSTS.E.BYPASS.LTC128B.128 [R0+0x3c00], desc[UR36][R2.64+0x80], !P0 ;  /* 0x03c0008002007fae */ /* 0x000fe2000c101d64 */
[----:B------:R-:W-:Y:S01]  /*ed70*/  ISETP.LT.OR P0, PT, R5, 0x11, P1 ;  /* 0x000000110500780c */ /* 0x000fe20000f01670 */
[----:B------:R-:W-:Y:S02]  /*ed80*/  IMAD.MOV.U32 R13, RZ, RZ, R18 ;  /* 0x000000ffff0d7224 */ /* 0x000fe400078e0012 */
[----:B------:R-:W-:-:S10]  /*ed90*/  IMAD.MOV.U32 R12, RZ, RZ, 0x3 ;  /* 0x00000003ff0c7424 */ /* 0x000fd400078e00ff */
[----:B------:R0:W-:Y:S02]  /*eda0*/  LDGSTS.E.BYPASS.LTC128B.128 [R0+0x6c00], desc[UR36][R2.64+0x100], !P0 ;  /* 0x06c0010002007fae */ /* 0x0001e4000c101d64 */
[----:B0-----:R-:W-:-:S13]  /*edb0*/  IADD3 R2, P0, R14, R6, RZ ;  /* 0x000000060e027210 */ /* 0x001fda0007f1e0ff */
[----:B------:R-:W-:Y:S05]  /*edc0*/  WARPSYNC.COLLECTIVE R15, `(.L_x_3458) ;  /* 0x000000000f087348 */ /* 0x000fea0003c00000 */
[----:B------:R0:W1:Y:S02]  /*edd0*/  SHFL.IDX P6, R14, R13, R12, R11 ;  /* 0x0000000c0d0e7389 */ /* 0x00006400000c000b */
[----:B01----:R-:W-:Y:S01]  /*ede0*/  ENDCOLLECTIVE ;  /* 0x000000000000791b */ /* 0x003fe20003800000 */
.L_x_3458:
        /* <DEDUP_REMOVED lines=12> */
.L_x_3459:
[----:B------:R-:W-:Y:S01]  /*eeb0*/  @!PT LDS RZ, [RZ] ;  /* 0x00000000fffff984 */ /* 0x000fe20000000800 */
[----:B------:R-:W-:Y:S01]  /*eec0*/  @!PT LDS RZ, [RZ] ;  /* 0x00000000fffff984 */ /* 0x000fe20000000800 */
[----:B------:R-:W-:Y:S01]  /*eed0*/  @!PT LDS RZ, [RZ] ;  /* 0x00000000fffff984 */ /* 0x000fe20000000800 */
[----:B------:R-:W-:Y:S01]  /*eee0*/  LDGSTS.E.BYPASS.LTC128B.128 [R0+0x4400], desc[UR36][R2.64+0x80], !P0 ;  /* 0x0440008002007fae */ /* 0x000fe2000c101d64 */
[----:B------:R-:W-:Y:S02]  /*eef0*/  ISETP.LT.OR P0, PT, R5, 0x21, P1 ;  /* 0x000000210500780c */ /* 0x000fe40000f01670 */
[----:B------:R-:W-:Y:S01]  /*ef00*/  MOV R13, R18 ;  /* 0x00000012000d7202 */ /* 0x000fe20000000f00 */
[----:B------:R-:W-:-:S10]  /*ef10*/  IMAD.MOV.U32 R12, RZ, RZ, 0x4 ;  /* 0x00000004ff0c7424 */ /* 0x000fd400078e00ff */
[----:B------:R0:W-:Y:S02]  /*ef20*/  LDGSTS.E.BYPASS.LTC128B.128 [R0+0x7400], desc[UR36][R2.64+0x100], !P0 ;  /* 0x0740010002007fae */ /* 0x0001e4000c101d64 */
[----:B0-----:R-:W-:-:S13]  /*ef30*/  IADD3 R2, P0, R14, R6, RZ ;  /* 0x000000060e027210 */ /* 0x001fda0007f1e0ff */
[----:B------:R-:W-:Y:S05]  /*ef40*/  WARPSYNC.COLLECTIVE R15, `(.L_x_3460) ;  /* 0x000000000f087348 */ /* 0x000fea0003c00000 */
[----:B------:R0:W1:Y:S02]  /*ef50*/  SHFL.IDX P6, R14, R13, R12, R11 ;  /* 0x0000000c0d0e7389 */ /* 0x00006400000c000b */
[----:B01----:R-:W-:Y:S01]  /*ef60*/  ENDCOLLECTIVE ;  /* 0x000000000000791b */ /* 0x003fe20003800000 */
.L_x_3460:
        /* <DEDUP_REMOVED lines=12> */
.L_x_3461:
        /* <DEDUP_REMOVED lines=12> */
.L_x_3462:
        /* <DEDUP_REMOVED lines=12> */
.L_x_3463:
[----:B------:R-:W-:Y:S01]  /*f1b0*/  @!PT LDS RZ, [RZ] ;  /* 0x00000000fffff984 */ /* 0x000fe20000000800 */
[----:B------:R-:W-:Y:S01]  /*f1c0*/  @!PT LDS RZ, [RZ] ;  /* 0x00000000fffff984 */ /* 0x000fe20000000800 */
[----:B------:R-:W-:Y:S01]  /*f1d0*/  @!PT LDS RZ, [RZ] ;  /* 0x00000000fffff984 */ /* 0x000fe20000000800 */
[----:B------:R0:W-:Y:S01]  /*f1e0*/  LDGSTS.E.BYPASS.LTC128B.128 [R0+0x5400], desc[UR36][R2.64+0x80], !P0 ;  /* 0x0540008002007fae */ /* 0x0001e2000c101d64 */
[----:B------:R-:W-:-:S13]  /*f1f0*/  ISETP.LT.OR P0, PT, R5, 0x41, P1 ;  /* 0x000000410500780c */ /* 0x000fda0000f01670 */
[----:B------:R0:W-:Y:S01]  /*f200*/  LDGSTS.E.BYPASS.LTC128B.128 [R0+0x8400], desc[UR36][R2.64+0x100], !P0 ;  /* 0x0840010002007fae */ /* 0x0001e2000c101d64 */
[----:B------:R-:W-:Y:S05]  /*f210*/  BRA `(.L_x_3464) ;  /* 0xffffffcc00087947 */ /* 0x000fea000383ffff */
.L_x_3371:
[----:B0-----:R0:W1:Y:S02]  /*f220*/  SYNCS.PHASECHK.TRANS64.TRYWAIT P0, [R5+URZ+0x30820], R0 ;  /* 0x03082000050075a7 */ /* 0x001064000800017f */
[----:B-1----:R-:W-:Y:S05]  /*f230*/  @!P0 NANOSLEEP.SYNCS 0x989680 ;  /* 0x009896800000895d */ /* 0x002fea0003900000 */
[----:B------:R-:W1:Y:S02]  /*f240*/  @!P0 SYNCS.PHASECHK.TRANS64 P0, [R5+URZ+0x30820], R0 ;  /* 0x03082000050085a7 */ /* 0x000e64000800007f */
[----:B-1----:R-:W-:Y:S05]  /*f250*/  @!P0 BRA `(.L_x_3371) ;  /* 0xfffffffc00f08947 */ /* 0x002fea000383ffff */
[----:B------:R-:W-:Y:S05]  /*f260*/  BRA `(.L_x_3465) ;  /* 0xffffffcc00a47947 */ /* 0x000fea000383ffff */
.L_x_3372:
        /* <DEDUP_REMOVED lines=11> */
.L_x_3467:
[----:B------:R-:W-:Y:S05]  /*f320*/  BSYNC B0 ;  /* 0x0000000000007941 */ /* 0x000fea0003800000 */
.L_x_3466:
[----:B------:R-:W-:Y:S05]  /*f330*/  BRA `(.L_x_3468) ;  /* 0xffffffcc008c7947 */ /* 0x000fea000383ffff */
.L_x_3375:
[----:B------:R-:W-:Y:S01]  /*f340*/  BSSY B1, `(.L_x_3469) ;  /* 0x0000006000017945 */ /* 0x000fe20003800000 */
[----:B------:R-:W-:-:S07]  /*f350*/  IMAD.MOV.U32 R15, RZ, RZ, -0x1 ;  /* 0xffffffffff0f7424 */ /* 0x000fce00078e00ff */
[----:B0-----:R-:W-:Y:S05]  /*f360*/  WARPSYNC.COLLECTIVE R15, `(.L_x_3470) ;  /* 0x000000000f0c7348 */ /* 0x001fea0003c00000 */
[----:B------:R-:W-:Y:S02]  /*f370*/  ELECT P6, UR62, PT ;  /* 0x00000000003e782f */ /* 0x000fe400038c0000 */
[----:B------:R-:W-:Y:S01]  /*f380*/  MOV R14, UR62 ;  /* 0x0000003e000e7c02 */ /* 0x000fe20008000f00 */
[----:B0-----:R-:W-:Y:S10]  /*f390*/  ENDCOLLECTIVE ;  /* 0x000000000000791b */ /* 0x001ff40003800000 */
.L_x_3470:
[----:B------:R-:W-:Y:S05]  /*f3a0*/  BSYNC B1 ;  /* 0x0000000000017941 */ /* 0x000fea0003800000 */
.L_x_3469:
[----:B------:R-:W-:Y:S05]  /*f3b0*/  BRA `(.L_x_3471) ;  /* 0xffffffcc00847947 */ /* 0x000fea000383ffff */
.L_x_3377:
[----:B0-----:R0:W1:Y:S02]  /*f3c0*/  SYNCS.PHASECHK.TRANS64.TRYWAIT P1, [R3+URZ+0x30840], R2 ;  /* 0x03084002030075a7 */ /* 0x001064000802017f */
[----:B-1----:R-:W-:Y:S05]  /*f3d0*/  @!P1 NANOSLEEP.SYNCS 0x989680 ;  /* 0x009896800000995d */ /* 0x002fea0003900000 */
[----:B------:R-:W1:Y:S02]  /*f3e0*/  @!P1 SYNCS.PHASECHK.TRANS64 P1, [R3+URZ+0x30840], R2 ;  /* 0x03084002030095a7 */ /* 0x000e64000802007f */
[----:B-1----:R-:W-:Y:S05]  /*f3f0*/  @!P1 BRA `(.L_x_3377) ;  /* 0xfffffffc00f09947 */ /* 0x002fea000383ffff */
[----:B------:R-:W-:Y:S05]  /*f400*/  BRA `(.L_x_3472) ;  /* 0xffffffcc00ac7947 */ /* 0x000fea000383ffff */
.L_x_3379:
[----:B-1----:R1:W2:Y:S02]  /*f410*/  SYNCS.PHASECHK.TRANS64.TRYWAIT P1, [R5+URZ+0x30840], R0 ;  /* 0x03084000050075a7 */ /* 0x0022a4000802017f */
[----:B--2---:R-:W-:Y:S05]  /*f420*/  @!P1 NANOSLEEP.SYNCS 0x989680 ;  /* 0x009896800000995d */ /* 0x004fea0003900000 */
[----:B------:R-:W2:Y:S02]  /*f430*/  @!P1 SYNCS.PHASECHK.TRANS64 P1, [R5+URZ+0x30840], R0 ;  /* 0x03084000050095a7 */ /* 0x000ea4000802007f */
[----:B--2---:R-:W-:Y:S05]  /*f440*/  @!P1 BRA `(.L_x_3379) ;  /* 0xfffffffc00f09947 */ /* 0x004fea000383ffff */
[----:B------:R-:W-:Y:S05]  /*f450*/  BRA `(.L_x_3473) ;  /* 0xffffffcc00b87947 */ /* 0x000fea000383ffff */
.L_x_3381:
[----:B--2---:R2:W3:Y:S02]  /*f460*/  SYNCS.PHASECHK.TRANS64.TRYWAIT P1, [R3+URZ+0x30860], R2 ;  /* 0x03086002030075a7 */ /* 0x0044e4000802017f */
[----:B---3--:R-:W-:Y:S05]  /*f470*/  @!P1 NANOSLEEP.SYNCS 0x989680 ;  /* 0x009896800000995d */ /* 0x008fea0003900000 */
[----:B------:R-:W3:Y:S02]  /*f480*/  @!P1 SYNCS.PHASECHK.TRANS64 P1, [R3+URZ+0x30860], R2 ;  /* 0x03086002030095a7 */ /* 0x000ee4000802007f */
[----:B---3--:R-:W-:Y:S05]  /*f490*/  @!P1 BRA `(.L_x_3381) ;  /* 0xfffffffc00f09947 */ /* 0x008fea000383ffff */
[----:B------:R-:W-:Y:S05]  /*f4a0*/  BRA `(.L_x_3474) ;  /* 0xffffffcc00b47947 */ /* 0x000fea000383ffff */
.L_x_3475:
        /* <DEDUP_REMOVED lines=13> */
.L_x_15834:


//--------------------- .text._ZN7cutlass13device_kernelIN5flash11enable_sm90INS1_16FlashAttnFwdSm90INS1_25CollectiveMainloopFwdSm90ILi2EN4cute5tupleIJNS5_1CILi1EEES8_S8_EEENS6_IJNS7_ILi128EEENS7_ILi96EEENS7_ILi192EEEEEELi192ENS_10bfloat16_tEfNS_4arch4Sm90ELb0ELb0ELb1ELb1ELb1ELb0ELb0ELb1ELb1ELb1ELb0ELb0EEENS1_21CollectiveEpilogueFwdINS6_IJSA_SC_SB_EEES9_SE_SG_Li256ELb1ELb1ELb0ELb0EEENS1_36VarlenDynamicPersistentTileSchedulerILi128ELi96ELi256ELi128ELb0ELb1ELb1ELb0ELb1ELb1EEEEEEEEEvNT_6ParamsE --------------------------
	.section	.text._ZN7cutlass13device_kernelIN5flash11enable_sm90INS1_16FlashAttnFwdSm90INS1_25CollectiveMainloopFwdSm90ILi2EN4cute5tupleIJNS5_1CILi1EEES8_S8_EEENS6_IJNS7_ILi128EEENS7_ILi96EEENS7_ILi192EEEEEELi192ENS_10bfloat16_tEfNS_4arch4Sm90ELb0ELb0ELb1ELb1ELb1ELb0ELb0ELb1ELb1ELb1ELb0ELb0EEENS1_21CollectiveEpilogueFwdINS6_IJSA_SC_SB_EEES9_SE_SG_Li256ELb1ELb1ELb0ELb0EEENS1_36VarlenDynamicPersistentTileSchedulerILi128ELi96ELi256ELi128ELb0ELb1ELb1ELb0ELb1ELb1EEEEEEEEEvNT_6ParamsE,"ax",@progbits
	.align	128
.text._ZN7cutlass13device_kernelIN5flash11enable_sm90INS1_16FlashAttnFwdSm90INS1_25CollectiveMainloopFwdSm90ILi2EN4cute5tupleIJNS5_1CILi1EEES8_S8_EEENS6_IJNS7_ILi128EEENS7_ILi96EEENS7_ILi192EEEEEELi192ENS_10bfloat16_tEfNS_4arch4Sm90ELb0ELb0ELb1ELb1ELb1ELb0ELb0ELb1ELb1ELb1ELb0ELb0EEENS1_21CollectiveEpilogueFwdINS6_IJSA_SC_SB_EEES9_SE_SG_Li256ELb1ELb1ELb0ELb0EEENS1_36VarlenDynamicPersistentTileSchedulerILi128ELi96ELi256ELi128ELb0ELb1ELb1ELb0ELb1ELb1EEEEEEEEEvNT_6ParamsE:
        .type           _ZN7cutlass13device_kernelIN5flash11enable_sm90INS1_16FlashAttnFwdSm90INS1_25CollectiveMainloopFwdSm90ILi2EN4cute5tupleIJNS5_1CILi1EEES8_S8_EEENS6_IJNS7_ILi128EEENS7_ILi96EEENS7_ILi192EEEEEELi192ENS_10bfloat16_tEfNS_4arch4Sm90ELb0ELb0ELb1ELb1ELb1ELb0ELb0ELb1ELb1ELb1ELb0ELb0EEENS1_21CollectiveEpilogueFwdINS6_IJSA_SC_SB_EEES9_SE_SG_Li256ELb1ELb1ELb0ELb0EEENS1_36VarlenDynamicPersistentTileSchedulerILi128ELi96ELi256ELi128ELb0ELb1ELb1ELb0ELb1ELb1EEEEEEEEEvNT_6ParamsE,@function
        .size           _ZN7cutlass13device_kernelIN5flash11enable_sm90INS1_16FlashAttnFwdSm90INS1_25CollectiveMainloopFwdSm90ILi2EN4cute5tupleIJNS5_1CILi1EEES8_S8_EEENS6_IJNS7_ILi128EEENS7_ILi96EEENS7_ILi192EEEEEELi192ENS_10bfloat16_tEfNS_4arch4Sm90ELb0ELb0ELb1ELb1ELb1ELb0ELb0ELb1ELb1ELb1ELb0ELb0EEENS1_21CollectiveEpilogueFwdINS6_IJSA_SC_SB_EEES9_SE_SG_Li256ELb1ELb1ELb0ELb0EEENS1_36VarlenDynamicPersistentTileSchedulerILi128ELi96ELi256ELi128ELb0ELb1ELb1ELb0ELb1ELb1EEEEEEEEEvNT_6ParamsE,(.L_x_15835 - _ZN7cutlass13device_kernelIN5flash11enable_sm90INS1_16FlashAttnFwdSm90INS1_25CollectiveMainloopFwdSm90ILi2EN4cute5tupleIJNS5_1CILi1EEES8_S8_EEENS6_IJNS7_ILi128EEENS7_ILi96EEENS7_ILi192EEEEEELi192ENS_10bfloat16_tEfNS_4arch4Sm90ELb0ELb0ELb1ELb1ELb1ELb0ELb0ELb1ELb1ELb1ELb0ELb0EEENS1_21CollectiveEpilogueFwdINS6_IJSA_SC_SB_EEES9_SE_SG_Li256ELb1ELb1ELb0ELb0EEENS1_36VarlenDynamicPersistentTileSchedulerILi128ELi96ELi256ELi128ELb0ELb1ELb1ELb0ELb1ELb1EEEEEEEEEvNT_6ParamsE)
        .other          _ZN7cutlass13device_kernelIN5flash11enable_sm90INS1_16FlashAttnFwdSm90INS1_25CollectiveMainloopFwdSm90ILi2EN4cute5tupleIJNS5_1CILi1EEES8_S8_EEENS6_IJNS7_ILi128EEENS7_ILi96EEENS7_ILi192EEEEEELi192ENS_10bfloat16_tEfNS_4arch4Sm90ELb0ELb0ELb1ELb1ELb1ELb0ELb0ELb1ELb1ELb1ELb0ELb0EEENS1_21CollectiveEpilogueFwdINS6_IJSA_SC_SB_EEES9_SE_SG_Li256ELb1ELb1ELb0ELb0EEENS1_36VarlenDynamicPersistentTileSchedulerILi128ELi96ELi256ELi128ELb0ELb1ELb1ELb0ELb1ELb1EEEEEEEEEvNT_6ParamsE,@"STO_CUDA_ENTRY STV_DEFAULT"
_ZN7cutlass13device_kernelIN5flash11enable_sm90INS1_16FlashAttnFwdSm90INS1_25CollectiveMainloopFwdSm90ILi2EN4cute5tupleIJNS5_1CILi1EEES8_S8_EEENS6_IJNS7_ILi128EEENS7_ILi96EEENS7_ILi192EEEEEELi192ENS_10bfloat16_tEfNS_4arch4Sm90ELb0ELb0ELb1ELb1ELb1ELb0ELb0ELb1ELb1ELb1ELb0ELb0EEENS1_21CollectiveEpilogueFwdINS6_IJSA_SC_SB_EEES9_SE_SG_Li256ELb1ELb1ELb0ELb0EEENS1_36VarlenDynamicPersistentTileSchedulerILi128ELi96ELi256ELi128ELb0ELb1ELb1ELb0ELb1ELb1EEEEEEEEEvNT_6ParamsE:
        /* <DEDUP_REMOVED lines=45> */
.L_x_3476:
        /* <DEDUP_REMOVED lines=22> */
.L_x_3477:
        /* <DEDUP_REMOVED lines=18> */
.L_x_3478:
        /* <DEDUP_REMOVED lines=22> */
.L_x_3479:
        /* <DEDUP_REMOVED lines=23> */
.L_x_3480:
        /* <DEDUP_REMOVED lines=10> */
.L_x_3482:
        /* <DEDUP_REMOVED lines=19> */
[----:B------:R-:W-:Y:S01]  /*09f0*/  UMOV UR38, URZ ;  /* 0x0000003f00267c82 */ /* 0x000fe20008000000 */
[----:B0-----:R-:W-:-:S05]  /*0a00*/  VIADD R204, R0, 0xffffff80 ;  /* 0xffffff8000cc7836 */ /* 0x001fca0000000000 */
[----:B------:R-:W-:-:S04]  /*0a10*/  SHF.R.S32.HI R3, RZ, 0x1f, R204 ;  /* 0x0000001fff037819 */ /* 0x000fc800000114cc */
[CC--:B------:R-:W-:Y:S02]  /*0a20*/  LEA.HI R0, R3.reuse, R204.reuse, RZ, 0x7 ;  /* 0x000000cc03007211 */ /* 0x0c0fe400078f38ff */
[----:B------:R-:W-:Y:S02]  /*0a30*/  LEA.HI R4, R3, R204, RZ, 0x5 ;  /* 0x000000cc03047211 */ /* 0x000fe400078f28ff */
[----:B------:R-:W-:Y:S02]  /*0a40*/  LOP3.LUT R5, R0, 0xffffff80, RZ, 0xc0, !PT ;  /* 0xffffff8000057812 */ /* 0x000fe400078ec0ff */
[----:B------:R-:W-:Y:S02]  /*0a50*/  SHF.L.U32 R4, R4, 0x5, RZ ;  /* 0x0000000504047819 */ /* 0x000fe400000006ff */
[----:B------:R-:W-:Y:S01]  /*0a60*/  SHF.R.S32.HI R195, RZ, 0x7, R0 ;  /* 0x00000007ffc37819 */ /* 0x000fe20000011400 */
[----:B------:R-:W-:Y:S01]  /*0a70*/  IMAD.IADD R194, R204, 0x1, -R5 ;  /* 0x00000001ccc27824 */ /* 0x000fe200078e0a05 */
[----:B------:R-:W-:-:S02]  /*0a80*/  LOP3.LUT R4, R4, 0xfffffc00, RZ, 0xc0, !PT ;  /* 0xfffffc0004047812 */ /* 0x000fc400078ec0ff */
[----:B------:R-:W-:Y:S02]  /*0a90*/  LEA.HI R0, R0, R195, RZ, 0x1 ;  /* 0x000000c300007211 */ /* 0x000fe400078f08ff */
[----:B------:R-:W-:Y:S02]  /*0aa0*/  SHF.R.S32.HI R9, RZ, 0x1f, R194 ;  /* 0x0000001fff097819 */ /* 0x000fe400000114c2 */
[----:B------:R-:W-:Y:S02]  /*0ab0*/  LOP3.LUT R0, R0, 0x3fffffe, RZ, 0xc0, !PT ;  /* 0x03fffffe00007812 */ /* 0x000fe400078ec0ff */
[CC--:B------:R-:W-:Y:S02]  /*0ac0*/  LEA.HI R6, R9.reuse, R194.reuse, RZ, 0x2 ;  /* 0x000000c209067211 */ /* 0x0c0fe400078f10ff */
[----:B------:R-:W-:Y:S02]  /*0ad0*/  LEA.HI R9, R9, R194, RZ, 0x5 ;  /* 0x000000c209097211 */ /* 0x000fe400078f28ff */
[----:B------:R-:W-:-:S02]  /*0ae0*/  SHF.R.S32.HI R8, RZ, 0x2, R6 ;  /* 0x00000002ff087819 */ /* 0x000fc40000011406 */
[----:B------:R-:W-:Y:S02]  /*0af0*/  SHF.R.S32.HI R11, RZ, 0x1f, R6 ;  /* 0x0000001fff0b7819 */ /* 0x000fe40000011406 */
[----:B------:R-:W-:Y:S02]  /*0b00*/  SHF.R.S32.HI R9, RZ, 0x5, R9 ;  /* 0x00000005ff097819 */ /* 0x000fe40000011409 */
[----:B------:R-:W-:Y:S02]  /*0b10*/  LEA.HI R11, R11, R8, RZ, 0x3 ;  /* 0x000000080b0b7211 */ /* 0x000fe400078f18ff */
[----:B------:R-:W-:Y:S02]  /*0b20*/  IADD3 R0, R195, -R0, RZ ;  /* 0x80000000c3007210 */ /* 0x000fe40007ffe0ff */
[----:B------:R-:W-:-:S04]  /*0b30*/  LOP3.LUT R11, R11, 0xfffffff8, RZ, 0xc0, !PT ;  /* 0xfffffff80b0b7812 */ /* 0x000fc800078ec0ff */
[----:B------:R-:W-:-:S05]  /*0b40*/  IADD3 R8, R8, -R11, RZ ;  /* 0x8000000b08087210 */ /* 0x000fca0007ffe0ff */
[----:B------:R-:W-:-:S04]  /*0b50*/  IMAD R9, R9, 0x10, R8 ;  /* 0x0000001009097824 */ /* 0x000fc800078e0208 */
[----:B------:R-:W-:Y:S01]  /*0b60*/  IMAD R196, R0, 0x40, R9 ;  /* 0x0000004000c47824 */ /* 0x000fe200078e0209 */
[----:B--2---:R-:W-:Y:S02]  /*0b70*/  R2UR UR4, R2 ;  /* 0x00000000020472ca */ /* 0x004fe400000e0000 */
[----:B------:R-:W-:-:S04]  /*0b80*/  LEA.HI R2, R3, R204, RZ, 0x4 ;  /* 0x000000cc03027211 */ /* 0x000fc800078f20ff */
[----:B------:R-:W-:Y:S02]  /*0b90*/  SHF.R.S32.HI R7, RZ, 0x4, R2 ;  /* 0x00000004ff077819 */ /* 0x000fe40000011402 */
[C---:B------:R-:W-:Y:S02]  /*0ba0*/  LOP3.LUT R5, R2.reuse, 0x3fffff0, RZ, 0xc0, !PT ;  /* 0x03fffff002057812 */ /* 0x040fe400078ec0ff */
[----:B------:R-:W-:-:S03]  /*0bb0*/  LEA.HI R2, R2, R7, RZ, 0x1 ;  /* 0x0000000702027211 */ /* 0x000fc600078f08ff */
[----:B------:R-:W-:Y:S01]  /*0bc0*/  IMAD.IADD R5, R204, 0x1, -R5 ;  /* 0x00000001cc057824 */ /* 0x000fe200078e0a05 */
[----:B------:R-:W-:Y:S01]  /*0bd0*/  LOP3.LUT R2, R2, 0x1ffffffe, RZ, 0xc0, !PT ;  /* 0x1ffffffe02027812 */ /* 0x000fe200078ec0ff */
[----:B------:R-:W-:Y:S02]  /*0be0*/  ULOP3.LUT UR7, UR4, 0x1, URZ, 0xfc, !UPT ;  /* 0x0000000104077892 */ /* 0x000fe4000f8efc3f */
[----:B------:R-:W-:Y:S01]  /*0bf0*/  IMAD R5, R5, 0x40, R4 ;  /* 0x0000004005057824 */ /* 0x000fe200078e0204 */
[-C--:B------:R-:W-:Y:S01]  /*0c00*/  LEA.HI R4, R3, R204.reuse, RZ, 0x2 ;  /* 0x000000cc03047211 */ /* 0x080fe200078f10ff */
[----:B------:R-:W-:Y:S01]  /*0c10*/  IMAD.IADD R2, R7, 0x1, -R2 ;  /* 0x0000000107027824 */ /* 0x000fe200078e0a02 */
[----:B------:R-:W-:Y:S01]  /*0c20*/  LEA.HI R3, R3, R204, RZ, 0x3 ;  /* 0x000000cc03037211 */ /* 0x000fe200078f18ff */
[----:B------:R-:W-:Y:S01]  /*0c30*/  UMOV UR4, URZ ;  /* 0x0000003f00047c82 */ /* 0x000fe20008000000 */
[----:B------:R-:W-:Y:S01]  /*0c40*/  LOP3.LUT R7, R6, 0x7ffffffc, RZ, 0xc0, !PT ;  /* 0x7ffffffc06077812 */ /* 0x000fe200078ec0ff */
[----:B------:R-:W-:Y:S01]  /*0c50*/  IMAD R199, R2, 0x8, R5 ;  /* 0x0000000802c77824 */ /* 0x000fe200078e0205 */
[----:B------:R-:W-:Y:S01]  /*0c60*/  LOP3.LUT R5, R4, 0xfffffffc, RZ, 0xc0, !PT ;  /* 0xfffffffc04057812 */ /* 0x000fe200078ec0ff */
[----:B------:R-:W-:Y:S01]  /*0c70*/  IMAD.MOV.U32 R4, RZ, RZ, -0x2 ;  /* 0xfffffffeff047424 */ /* 0x000fe200078e00ff */
[----:B------:R-:W-:Y:S01]  /*0c80*/  LOP3.LUT R19, R3, 0xfffffff8, RZ, 0xc0, !PT ;  /* 0xfffffff803137812 */ /* 0x000fe200078ec0ff */
[----:B------:R-:W-:Y:S01]  /*0c90*/  IMAD.IADD R7, R194, 0x1, -R7 ;  /* 0x00000001c2077824 */ /* 0x000fe200078e0a07 */
[----:B------:R-:W-:Y:S01]  /*0ca0*/  SHF.R.S32.HI R23, RZ, 0x3, R3 ;  /* 0x00000003ff177819 */ /* 0x000fe20000011403 */
[----:B------:R-:W-:-:S02]  /*0cb0*/  IMAD.IADD R5, R204, 0x1, -R5 ;  /* 0x00000001cc057824 */ /* 0x000fc400078e0a05 */
[----:B------:R-:W-:Y:S02]  /*0cc0*/  IMAD.IADD R19, R204, 0x1, -R19 ;  /* 0x00000001cc137824 */ /* 0x000fe400078e0a13 */
[----:B------:R-:W-:Y:S01]  /*0cd0*/  IMAD R197, R7, R4, 0x60 ;  /* 0x0000006007c57424 */ /* 0x000fe200078e0204 */
[----:B------:R-:W-:Y:S01]  /*0ce0*/  LEA.HI R2, R5, R5, RZ, 0x1 ;  /* 0x0000000505027211 */ /* 0x000fe200078f08ff */
[----:B------:R-:W-:Y:S02]  /*0cf0*/  IMAD.SHL.U32 R16, R19, 0x8, RZ ;  /* 0x0000000813107824 */ /* 0x000fe400078e00ff */
[----:B------:R-:W-:Y:S01]  /*0d00*/  IMAD.U32 R200, RZ, RZ, UR7 ;  /* 0x00000007ffc87e24 */ /* 0x000fe2000f8e00ff */
[----:B------:R-:W-:Y:S01]  /*0d10*/  LOP3.LUT R2, R2, 0x1ffffffe, RZ, 0xc0, !PT ;  /* 0x1ffffffe02027812 */ /* 0x000fe200078ec0ff */
[C---:B------:R-:W-:Y:S01]  /*0d20*/  VIADD R18, R16.reuse, 0x80 ;  /* 0x0000008010127836 */ /* 0x040fe20000000000 */
[----:B------:R-:W-:Y:S01]  /*0d30*/  IADD3 R17, R16, 0x40, RZ ;  /* 0x0000004010117810 */ /* 0x000fe20007ffe0ff */
[----:B------:R-:W-:Y:S01]  /*0d40*/  IMAD.U32 R193, RZ, RZ, UR4 ;  /* 0x00000004ffc17e24 */ /* 0x000fe2000f8e00ff */
[----:B------:R-:W-:Y:S01]  /*0d50*/  SHF.R.S32.HI R203, RZ, 0x1f, R16 ;  /* 0x0000001fffcb7819 */ /* 0x000fe20000011410 */
[----:B------:R-:W-:Y:S01]  /*0d60*/  IMAD.IADD R5, R5, 0x1, -R2 ;  /* 0x0000000105057824 */ /* 0x000fe200078e0a02 */
[----:B------:R-:W-:-:S02]  /*0d70*/  SHF.R.S32.HI R202, RZ, 0x1f, R17 ;  /* 0x0000001fffca7819 */ /* 0x000fc40000011411 */
[----:B------:R-:W-:Y:S01]  /*0d80*/  SHF.R.S32.HI R201, RZ, 0x1f, R18 ;  /* 0x0000001fffc97819 */ /* 0x000fe20000011412 */
[----:B------:R-:W-:-:S07]  /*0d90*/  IMAD R198, R5, 0x8, R196 ;  /* 0x0000000805c67824 */ /* 0x000fce00078e02c4 */
.L_x_3528:
[----:B012---:R-:W0:Y:S01]  /*0da0*/  LDC.64 R2, c[0x0][0xc88] ;  /* 0x00032200ff027b82 */ /* 0x007e220000000a00 */
[----:B------:R-:W-:Y:S01]  /*0db0*/  ULDC.64 UR8, c[0x0][0xa28] ;  /* 0x00028a0000087ab9 */ /* 0x000fe20000000a00 */
[----:B------:R-:W-:Y:S01]  /*0dc0*/  ULDC.64 UR10, c[0x0][0xa20] ;  /* 0x00028800000a7ab9 */ /* 0x000fe20000000a00 */
[----:B------:R-:W-:Y:S01]  /*0dd0*/  MOV R22, UR5 ;  /* 0x0000000500167c02 */ /* 0x000fe20008000f00 */
[----:B------:R-:W-:Y:S01]  /*0de0*/  ULDC UR7, c[0x0][0x2f0] ;  /* 0x0000bc0000077ab9 */ /* 0x000fe20000000800 */
[----:B0-----:R-:W-:Y:S01]  /*0df0*/  IMAD.WIDE R2, R39, 0x4, R2 ;  /* 0x0000000427027825 */ /* 0x001fe200078e0202 */
[----:B------:R-:W-:Y:S02]  /*0e00*/  UISETP.NE.U32.AND UP0, UPT, UR8, URZ, UPT ;  /* 0x0000003f0800728c */ /* 0x000fe4000bf05070 */
[----:B------:R-:W-:Y:S01]  /*0e10*/  UISETP.NE.U32.AND UP1, UPT, UR10, URZ, UPT ;  /* 0x0000003f0a00728c */ /* 0x000fe2000bf25070 */
[----:B------:R-:W-:Y:S02]  /*0e20*/  ULDC UR5, c[0x0][0x424] ;  /* 0x0001090000057ab9 */ /* 0x000fe40000000800 */
[----:B------:R-:W2:Y:S01]  /*0e30*/  LDG.E R2, desc[UR36][R2.64] ;  /* 0x0000002402027981 */ /* 0x000ea2000c1e1900 */
[----:B------:R-:W-:-:S02]  /*0e40*/  UISETP.NE.AND.EX UP0, UPT, UR9, URZ, UPT, UP0 ;  /* 0x0000003f0900728c */ /* 0x000fc4000bf05300 */
[----:B------:R-:W-:-:S04]  /*0e50*/  UISETP.NE.AND.EX UP1, UPT, UR11, URZ, UPT, UP1 ;  /* 0x0000003f0b00728c */ /* 0x000fc8000bf25310 */
[----:B------:R-:W-:Y:S02]  /*0e60*/  PLOP3.LUT P0, PT, PT, PT, UP0, 0x80, 0x0 ;  /* 0x000000000000781c */ /* 0x000fe40003f0f008 */
[----:B------:R-:W-:Y:S02]  /*0e70*/  PLOP3.LUT P1, PT, PT, PT, UP1, 0x80, 0x0 ;  /* 0x000000000000781c */ /* 0x000fe40003f2f018 */
[----:B--2---:R-:W-:-:S13]  /*0e80*/  R2UR UR60, R2 ;  /* 0x00000000023c72ca */ /* 0x004fda00000e0000 */
[----:B------:R-:W-:Y:S02]  /*0e90*/  USHF.R.S32.HI UR4, URZ, 0x1f, UR60 ;  /* 0x0000001f3f047899 */ /* 0x000fe4000801143c */
[----:B------:R-:W-:Y:S02]  /*0ea0*/  @UP0 ULEA UR8, UP2, UR60, UR8, 0x2 ;  /* 0x000000083c080291 */ /* 0x000fe4000f84103f */
[----:B------:R-:W-:Y:S02]  /*0eb0*/  @UP1 ULEA UR10, UP3, UR60, UR10, 0x2 ;  /* 0x0000000a3c0a1291 */ /* 0x000fe4000f86103f */
[----:B------:R-:W-:Y:S02]  /*0ec0*/  @UP0 ULEA.HI.X UR9, UR60, UR9, UR4, 0x2, UP2 ;  /* 0x000000093c090291 */ /* 0x000fe400090f1404 */
[----:B------:R-:W-:Y:S01]  /*0ed0*/  MOV R192, UR4 ;  /* 0x0000000400c07c02 */ /* 0x000fe20008000f00 */
[----:B------:R-:W-:Y:S01]  /*0ee0*/  @UP1 ULEA.HI.X UR11, UR60, UR11, UR4, 0x2, UP3 ;  /* 0x0000000b3c0b1291 */ /* 0x000fe200098f1404 */
[----:B------:R-:W-:-:S02]  /*0ef0*/  IMAD.U32 R2, RZ, RZ, UR8 ;  /* 0x00000008ff027e24 */ /* 0x000fc4000f8e00ff */
[----:B------:R-:W-:Y:S02]  /*0f00*/  IMAD.U32 R4, RZ, RZ, UR10 ;  /* 0x0000000aff047e24 */ /* 0x000fe4000f8e00ff */
[----:B------:R-:W-:Y:S01]  /*0f10*/  IMAD.U32 R3, RZ, RZ, UR9 ;  /* 0x00000009ff037e24 */ /* 0x000fe2000f8e00ff */
[----:B------:R-:W-:Y:S01]  /*0f20*/  ULDC.64 UR8, c[0x0][0x418] ;  /* 0x0001060000087ab9 */ /* 0x000fe20000000a00 */
[----:B------:R-:W-:-:S03]  /*0f30*/  IMAD.U32 R5, RZ, RZ, UR11 ;  /* 0x0000000bff057e24 */ /* 0x000fc6000f8e00ff */
[----:B------:R-:W2:Y:S04]  /*0f40*/  @P0 LDG.E R2, desc[UR36][R2.64] ;  /* 0x0000002402020981 */ /* 0x000ea8000c1e1900 */
[----:B---3--:R-:W3:Y:S01]  /*0f50*/  @P1 LDG.E R4, desc[UR36][R4.64] ;  /* 0x0000002404041981 */ /* 0x008ee2000c1e1900 */
[----:B------:R-:W-:Y:S01]  /*0f60*/  UISETP.NE.U32.AND UP0, UPT, UR8, URZ, UPT ;  /* 0x0000003f0800728c */ /* 0x000fe2000bf05070 */
[----:B------:R-:W-:Y:S01]  /*0f70*/  IMAD.MOV.U32 R0, RZ, RZ, RZ ;  /* 0x000000ffff007224 */ /* 0x000fe200078e00ff */
[----:B------:R-:W-:Y:S01]  /*0f80*/  UMOV UR4, URZ ;  /* 0x0000003f00047c82 */ /* 0x000fe20008000000 */
[----:B------:R-:W-:Y:S01]  /*0f90*/  UMOV UR61, UR6 ;  /* 0x00000006003d7c82 */ /* 0x000fe20008000000 */
[----:B------:R-:W-:Y:S01]  /*0fa0*/  UISETP.NE.AND.EX UP0, UPT, UR9, URZ, UPT, UP0 ;  /* 0x0000003f0900728c */ /* 0x000fe2000bf05300 */
[----:B------:R-:W-:-:S02]  /*0fb0*/  CS2R R118, SRZ ;  /* 0x0000000000767805 */ /* 0x000fc4000001ff00 */
[----:B------:R-:W-:Y:S02]  /*0fc0*/  CS2R R116, SRZ ;  /* 0x0000000000747805 */ /* 0x000fe4000001ff00 */
[----:B------:R-:W-:Y:S01]  /*0fd0*/  CS2R R114, SRZ ;  /* 0x0000000000727805 */ /* 0x000fe2000001ff00 */
[----:B------:R-:W-:Y:S01]  /*0fe0*/  USEL UR5, UR5, 0x1, UP0 ;  /* 0x0000000105057887 */ /* 0x000fe20008000000 */
[----:B------:R-:W-:Y:S02]  /*0ff0*/  CS2R R112, SRZ ;  /* 0x0000000000707805 */ /* 0x000fe4000001ff00 */
[----:B------:R-:W-:Y:S02]  /*1000*/  CS2R R110, SRZ ;  /* 0x00000000006e7805 */ /* 0x000fe4000001ff00 */
[----:B------:R-:W-:Y:S01]  /*1010*/  CS2R R108, SRZ ;  /* 0x00000000006c7805 */ /* 0x000fe2000001ff00 */
[----:B------:R-:W-:Y:S01]  /*1020*/  UIMAD UR5, UR5, UR7, URZ ;  /* 0x00000007050572a4 */ /* 0x000fe2000f8e023f */
[----:B------:R-:W-:-:S02]  /*1030*/  CS2R R106, SRZ ;  /* 0x00000000006a7805 */ /* 0x000fc4000001ff00 */
[----:B------:R-:W-:Y:S01]  /*1040*/  CS2R R104, SRZ ;  /* 0x0000000000687805 */ /* 0x000fe2000001ff00 */
[----:B------:R-:W-:Y:S01]  /*1050*/  IMAD.MOV.U32 R46, RZ, RZ, RZ ;  /* 0x000000ffff2e7224 */ /* 0x000fe200078e00ff */
        /* <DEDUP_REMOVED lines=28> */
[----:B------:R-:W-:Y:S01]  /*1220*/  MOV R128, RZ ;  /* 0x000000ff00807202 */ /* 0x000fe20000000f00 */
[----:B------:R-:W-:Y:S01]  /*1230*/  IMAD.MOV.U32 R125, RZ, RZ, RZ ;  /* 0x000000ffff7d7224 */ /* 0x000fe200078e00ff */
[----:B------:R-:W-:-:S02]  /*1240*/  CS2R R44, SRZ ;  /* 0x00000000002c7805 */ /* 0x000fc4000001ff00 */
[----:B------:R-:W-:Y:S01]  /*1250*/  CS2R R126, SRZ ;  /* 0x00000000007e7805 */ /* 0x000fe2000001ff00 */
[----:B------:R-:W-:Y:S01]  /*1260*/  IMAD.MOV.U32 R41, RZ, RZ, RZ ;  /* 0x000000ffff297224 */ /* 0x000fe200078e00ff */
[----:B--2---:R-:W-:Y:S01]  /*1270*/  @P0 R2UR UR4, R2 ;  /* 0x00000000020402ca */ /* 0x004fe200000e0000 */
[----:B------:R-:W-:Y:S01]  /*1280*/  IMAD.MOV.U32 R2, RZ, RZ, RZ ;  /* 0x000000ffff027224 */ /* 0x000fe200078e00ff */
[----:B------:R-:W-:Y:S02]  /*1290*/  PLOP3.LUT P0, PT, PT, PT, PT, 0x80, 0x0 ;  /* 0x000000000000781c */ /* 0x000fe40003f0f070 */
[----:B---3--:R-:W-:Y:S01]  /*12a0*/  @P1 R2UR UR5, R4 ;  /* 0x00000000040512ca */ /* 0x008fe200000e0000 */
[----:B----4-:R-:W-:-:S14]  /*12b0*/  @P1 BRA `(.L_x_3483) ;  /* 0x0000000000341947 */ /* 0x010fdc0003800000 */
        /* <DEDUP_REMOVED lines=13> */
.L_x_3483:
[----:B------:R-:W-:Y:S01]  /*1390*/  UIADD3 UR6, -UR4, UR5, URZ ;  /* 0x0000000504067290 */ /* 0x000fe2000fffe13f */
[----:B------:R-:W-:Y:S02]  /*13a0*/  MOV R40, RZ ;  /* 0x000000ff00287202 */ /* 0x000fe40000000f00 */
[----:B------:R-:W-:Y:S01]  /*13b0*/  CS2R R132, SRZ ;  /* 0x0000000000847805 */ /* 0x000fe2000001ff00 */
[----:B------:R-:W-:Y:S01]  /*13c0*/  IMAD.MOV.U32 R129, RZ, RZ, RZ ;  /* 0x000000ffff817224 */ /* 0x000fe200078e00ff */
[----:B------:R-:W-:Y:S01]  /*13d0*/  UIADD3 UR4, UR6, 0x5f, URZ ;  /* 0x0000005f06047890 */ /* 0x000fe2000fffe03f */
[----:B------:R-:W-:Y:S01]  /*13e0*/  CS2R R122, SRZ ;  /* 0x00000000007a7805 */ /* 0x000fe2000001ff00 */
[----:B------:R-:W-:Y:S02]  /*13f0*/  UISETP.GE.AND UP0, UPT, UR6, 0x1, UPT ;  /* 0x000000010600788c */ /* 0x000fe4000bf06270 */
[----:B------:R-:W-:Y:S01]  /*1400*/  IMAD.U32 R102, RZ, RZ, UR6 ;  /* 0x00000006ff667e24 */ /* 0x000fe2000f8e00ff */
[----:B------:R-:W-:Y:S01]  /*1410*/  UIMAD.WIDE UR4, UR4, 0x2aaaaaab, URZ ;  /* 0x2aaaaaab040478a5 */ /* 0x000fe2000f8e023f */
[----:B------:R-:W-:Y:S01]  /*1420*/  IMAD.MOV.U32 R3, RZ, RZ, RZ ;  /* 0x000000ffff037224 */ /* 0x000fe200078e00ff */
[----:B------:R-:W-:Y:S01]  /*1430*/  CS2R R130, SRZ ;  /* 0x0000000000827805 */ /* 0x000fe2000001ff00 */
[----:B------:R-:W-:Y:S01]  /*1440*/  IMAD.MOV.U32 R124, RZ, RZ, RZ ;  /* 0x000000ffff7c7224 */ /* 0x000fe200078e00ff */
[----:B------:R-:W-:Y:S01]  /*1450*/  PLOP3.LUT P1, PT, PT, PT, UP0, 0x80, 0x0 ;  /* 0x000000000000781c */ /* 0x000fe20003f2f008 */
[----:B------:R-:W-:Y:S01]  /*1460*/  USHF.R.U32.HI UR4, URZ, 0x1f, UR5 ;  /* 0x0000001f3f047899 */ /* 0x000fe20008011605 */
[----:B------:R-:W-:Y:S01]  /*1470*/  MOV R121, RZ ;  /* 0x000000ff00797202 */ /* 0x000fe20000000f00 */
[----:B------:R-:W-:Y:S01]  /*1480*/  IMAD.MOV.U32 R136, RZ, RZ, RZ ;  /* 0x000000ffff887224 */ /* 0x000fe200078e00ff */
[----:B------:R-:W-:Y:S01]  /*1490*/  CS2R R6, SRZ ;  /* 0x0000000000067805 */ /* 0x000fe2000001ff00 */
[----:B------:R-:W-:Y:S01]  /*14a0*/  ULEA.HI.SX32 UR4, UR5, UR4, 0x1c ;  /* 0x0000000405047291 */ /* 0x000fe2000f8fe23f */
[----:B------:R-:W-:Y:S01]  /*14b0*/  CS2R R134, SRZ ;  /* 0x0000000000867805 */ /* 0x000fe2000001ff00 */
[----:B------:R-:W-:-:S04]  /*14c0*/  IMAD.MOV.U32 R24, RZ, RZ, RZ ;  /* 0x000000ffff187224 */ /* 0x000fc800078e00ff */
[----:B------:R-:W-:Y:S02]  /*14d0*/  IMAD.U32 R120, RZ, RZ, UR4 ;  /* 0x00000004ff787e24 */ /* 0x000fe4000f8e00ff */
[----:B------:R-:W-:Y:S05]  /*14e0*/  @!P1 BRA `(.L_x_3484) ;  /* 0x0000006000cc9947 */ /* 0x000fea0003800000 */
        /* <DEDUP_REMOVED lines=31> */
.L_x_3485:
        /* <DEDUP_REMOVED lines=11> */
.L_x_3615:
[----:B------:R-:W-:Y:S05]  /*1790*/  @!P0 BRA `(.L_x_3487) ;  /* 0x0000000000048947 */ /* 0x000fea0003800000 */
[----:B------:R-:W-:Y:S01]  /*17a0*/  BPT.TRAP 0x1 ;  /* 0x000000040000795c */ /* 0x000fe20000300000 */
.L_x_3487:
[----:B0-----:R-:W-:Y:S01]  /*17b0*/  IMAD.U32 R3, RZ, RZ, UR39 ;  /* 0x00000027ff037e24 */ /* 0x001fe2000f8e00ff */
[----:B------:R-:W-:-:S04]  /*17c0*/  MOV R0, UR38 ;  /* 0x0000002600007c02 */ /* 0x000fc80008000f00 */
[----:B------:R-:W-:Y:S02]  /*17d0*/  LEA R0, R0, UR40, 0x3 ;  /* 0x0000002800007c11 */ /* 0x000fe4000f8e18ff */
[----:B------:R-:W-:-:S04]  /*17e0*/  SHF.L.U32 R3, R3, 0x1f, RZ ;  /* 0x0000001f03037819 */ /* 0x000fc800000006ff */
[----:B------:R0:W1:Y:S01]  /*17f0*/  SYNCS.PHASECHK.TRANS64.TRYWAIT P1, [R0+URZ+0x30830], R3 ;  /* 0x03083003000075a7 */ /* 0x000062000802017f */
[----:B------:R-:W-:Y:S05]  /*1800*/  @!P0 BRA `(.L_x_3488) ;  /* 0x0000000000048947 */ /* 0x000fea0003800000 */
[----:B------:R-:W-:Y:S01]  /*1810*/  BPT.TRAP 0x1 ;  /* 0x000000040000795c */ /* 0x000fe20000300000 */
.L_x_3488:
[----:B------:R-:W-:Y:S01]  /*1820*/  IMAD.MOV.U32 R119, RZ, RZ, RZ ;  /* 0x000000ffff777224 */ /* 0x000fe200078e00ff */
[----:B-1----:R-:W-:Y:S06]  /*1830*/  @P1 BRA `(.L_x_3489) ;  /* 0x0000000000081947 */ /* 0x002fec0003800000 */
[----:B------:R-:W1:Y:S02]  /*1840*/  SYNCS.PHASECHK.TRANS64.TRYWAIT P1, [R0+URZ+0x30830], R3 ;  /* 0x03083003000075a7 */ /* 0x000e64000802017f */
[----:B-1----:R-:W-:Y:S05]  /*1850*/  @!P1 BRA `(.L_x_3490) ;  /* 0x000000dc002c9947 */ /* 0x002fea0003800000 */
.L_x_3489:
        /* <DEDUP_REMOVED lines=8> */
[----:B------:R-:W-:Y:S01]  /*18e0*/  IMAD.U32 R9, RZ, RZ, UR13 ;  /* 0x0000000dff097e24 */ /* 0x000fe2000f8e00ff */
        /* <DEDUP_REMOVED lines=18> */
[----:B------:R-:W-:Y:S01]  /*1a10*/  MOV R6, UR12 ;  /* 0x0000000c00067c02 */ /* 0x000fe20008000f00 */
        /* <DEDUP_REMOVED lines=71> */
.L_x_3491:
        /* <DEDUP_REMOVED lines=13> */
[----:B------:R-:W-:-:S02]  /*1f60*/  IMAD.U32 R4, RZ, RZ, UR5 ;  /* 0x00000005ff047e24 */ /* 0x000fc4000f8e00ff */
[----:B------:R-:W-:Y:S01]  /*1f70*/  FMUL.FTZ R36, R36, UR4 ;  /* 0x0000000424247c20 */ /* 0x000fe20008410000 */
[----:B01----:R-:W-:Y:S02]  /*1f80*/  VIADD R3, R197, UR6 ;  /* 0x00000006c5037c36 */ /* 0x003fe40008000000 */
[----:B------:R-:W-:Y:S01]  /*1f90*/  FMUL.FTZ R39, R39, UR4 ;  /* 0x0000000427277c20 */ /* 0x000fe20008410000 */
[----:B------:R-:W0:Y:S01]  /*1fa0*/  MUFU.TANH R25, R25 ;  /* 0x0000001900197308 */ /* 0x000e220000002400 */
[----:B------:R-:W-:Y:S01]  /*1fb0*/  FMUL.FTZ R37, R37, UR4 ;  /* 0x0000000425257c20 */ /* 0x000fe20008410000 */
[----:B------:R-:W-:Y:S02]  /*1fc0*/  IMAD R3, R4, -0x60, R3 ;  /* 0xffffffa004037824 */ /* 0x000fe400078e0203 */
[----:B------:R-:W-:Y:S01]  /*1fd0*/  FMUL.FTZ R30, R30, UR4 ;  /* 0x000000041e1e7c20 */ /* 0x000fe20008410000 */
[----:B------:R-:W-:Y:S01]  /*1fe0*/  FMUL.FTZ R40, R40, UR4 ;  /* 0x0000000428287c20 */ /* 0x000fe20008410000 */
[----:B------:R-:W-:Y:S01]  /*1ff0*/  FMUL.FTZ R31, R31, UR4 ;  /* 0x000000041f1f7c20 */ /* 0x000fe20008410000 */
[----:B------:R-:W-:Y:S01]  /*2000*/  FMUL.FTZ R41, R41, UR4 ;  /* 0x0000000429297c20 */ /* 0x000fe20008410000 */
[C---:B------:R-:W-:Y:S01]  /*2010*/  ISETP.GT.AND P6, PT, R3.reuse, RZ, PT ;  /* 0x000000ff0300720c */ /* 0x040fe20003fc4270 */
[----:B------:R-:W-:Y:S01]  /*2020*/  MUFU.TANH R28, R28 ;  /* 0x0000001c001c7308 */ /* 0x000fe20000002400 */
[C---:B------:R-:W-:Y:S01]  /*2030*/  ISETP.GT.AND P5, PT, R3.reuse, 0x1, PT ;  /* 0x000000010300780c */ /* 0x040fe20003fa4270 */
[----:B------:R-:W-:Y:S01]  /*2040*/  FMUL.FTZ R34, R34, UR4 ;  /* 0x0000000422227c20 */ /* 0x000fe20008410000 */
[C---:B------:R-:W-:Y:S01]  /*2050*/  ISETP.GT.AND P4, PT, R3.reuse, 0x8, PT ;  /* 0x000000080300780c */ /* 0x040fe20003f84270 */
[----:B------:R-:W-:Y:S01]  /*2060*/  FMUL.FTZ R44, R44, UR4 ;  /* 0x000000042c2c7c20 */ /* 0x000fe20008410000 */
[C---:B------:R-:W-:Y:S01]  /*2070*/  ISETP.GT.AND P3, PT, R3.reuse, 0x9, PT ;  /* 0x000000090300780c */ /* 0x040fe20003f64270 */
        /* <DEDUP_REMOVED lines=19> */
[----:B-1----:R-:W-:Y:S01]  /*21b0*/  FSEL R73, R29, -INF , P3 ;  /* 0xff8000001d497808 */ /* 0x002fe20001800000 */
[----:B------:R-:W-:Y:S01]  /*21c0*/  FMUL.FTZ R51, R51, UR4 ;  /* 0x0000000433337c20 */ /* 0x000fe20008410000 */
[----:B------:R-:W-:Y:S01]  /*21d0*/  FMUL.FTZ R60, R60, UR4 ;  /* 0x000000043c3c7c20 */ /* 0x000fe20008410000 */
[----:B------:R-:W-:Y:S01]  /*21e0*/  FMUL.FTZ R54, R54, UR4 ;  /* 0x0000000436367c20 */ /* 0x000fe20008410000 */
[----:B------:R-:W-:Y:S01]  /*21f0*/  FMUL.FTZ R61, R61, UR4 ;  /* 0x000000043d3d7c20 */ /* 0x000fe20008410000 */
[----:B------:R-:W-:Y:S01]  /*2200*/  FMUL.FTZ R55, R55, UR4 ;  /* 0x0000000437377c20 */ /* 0x000fe20008410000 */
[----:B------:R-:W-:Y:S01]  /*2210*/  FMUL.FTZ R64, R64, UR4 ;  /* 0x0000000440407c20 */ /* 0x000fe20008410000 */
[----:B------:R-:W1:Y:S01]  /*2220*/  MUFU.TANH R33, R33 ;  /* 0x0000002100217308 */ /* 0x000e620000002400 */
[----:B0-----:R-:W-:Y:S01]  /*2230*/  FSEL R75, R32, -INF , P2 ;  /* 0xff800000204b7808 */ /* 0x001fe20001000000 */
[----:B------:R-:W-:Y:S01]  /*2240*/  FMUL.FTZ R65, R65, UR4 ;  /* 0x0000000441417c20 */ /* 0x000fe20008410000 */
[----:B------:R-:W-:Y:S01]  /*2250*/  FMUL.FTZ R58, R58, UR4 ;  /* 0x000000043a3a7c20 */ /* 0x000fe20008410000 */
[----:B------:R-:W-:Y:S01]  /*2260*/  FMUL.FTZ R59, R59, UR4 ;  /* 0x000000043b3b7c20 */ /* 0x000fe20008410000 */
[----:B------:R-:W-:Y:S01]  /*2270*/  FMUL.FTZ R68, R68, UR4 ;  /* 0x0000000444447c20 */ /* 0x000fe20008410000 */
[----:B------:R-:W-:Y:S01]  /*2280*/  FMUL.FTZ R69, R69, UR4 ;  /* 0x0000000445457c20 */ /* 0x000fe20008410000 */
[----:B------:R-:W-:Y:S01]  /*2290*/  ULDC UR5, c[0x0][0x988] ;  /* 0x0002620000057ab9 */ /* 0x000fe20000000800 */
[----:B------:R0:W3:Y:S01]  /*22a0*/  MUFU.TANH R21, R35 ;  /* 0x0000002300157308 */ /* 0x0000e20000002400 */
[----:B--2---:R-:W-:Y:S01]  /*22b0*/  FSEL R5, R5, -INF , P6 ;  /* 0xff80000005057808 */ /* 0x004fe20003000000 */
[----:B------:R-:W-:Y:S01]  /*22c0*/  FMUL.FTZ R62, R62, UR4 ;  /* 0x000000043e3e7c20 */ /* 0x000fe20008410000 */
[----:B------:R-:W-:Y:S01]  /*22d0*/  P2R R12, PR, RZ, 0x1 ;  /* 0x00000001ff0c7803 */ /* 0x000fe20000000000 */
[----:B------:R-:W-:Y:S01]  /*22e0*/  FMUL.FTZ R63, R63, UR4 ;  /* 0x000000043f3f7c20 */ /* 0x000fe20008410000 */
[----:B------:R-:W-:Y:S01]  /*22f0*/  FMUL.FTZ R66, R66, UR4 ;  /* 0x0000000442427c20 */ /* 0x000fe20008410000 */
[----:B------:R-:W-:Y:S01]  /*2300*/  FMUL.FTZ R67, R67, UR4 ;  /* 0x0000000443437c20 */ /* 0x000fe20008410000 */
[----:B------:R-:W-:Y:S01]  /*2310*/  FMUL.FTZ R70, R70, UR4 ;  /* 0x0000000446467c20 */ /* 0x000fe20008410000 */
[----:B------:R-:W2:Y:S01]  /*2320*/  MUFU.TANH R2, R27 ;  /* 0x0000001b00027308 */ /* 0x000ea20000002400 */
[----:B0-----:R-:W-:Y:S01]  /*2330*/  FSEL R35, R24, -INF , P6 ;  /* 0xff80000018237808 */ /* 0x001fe20003000000 */
[----:B------:R-:W-:Y:S01]  /*2340*/  FMUL.FTZ R71, R71, UR4 ;  /* 0x0000000447477c20 */ /* 0x000fe20008410000 */
[----:B------:R-:W-:Y:S01]  /*2350*/  ISETP.GT.AND P6, PT, R3, 0x18, PT ;  /* 0x000000180300780c */ /* 0x000fe20003fc4270 */
[----:B------:R-:W-:Y:S01]  /*2360*/  UISETP.GE.AND UP0, UPT, UR6, 0x61, UPT ;  /* 0x000000610600788c */ /* 0x000fe2000bf06270 */
[----:B------:R-:W-:Y:S01]  /*2370*/  FMNMX.FTZ R4, R35, R10, !PT ;  /* 0x0000000a23047209 */ /* 0x000fe20007810000 */
[--C-:B------:R-:W-:Y:S01]  /*2380*/  IMAD.MOV.U32 R118, RZ, RZ, R119.reuse ;  /* 0x000000ffff767224 */ /* 0x100fe200078e0077 */
[----:B-1----:R-:W-:Y:S01]  /*2390*/  FSEL R33, R33, -INF , P1 ;  /* 0xff80000021217808 */ /* 0x002fe20000800000 */
[----:B------:R-:W0:Y:S01]  /*23a0*/  MUFU.TANH R36, R36 ;  /* 0x0000002400247308 */ /* 0x000e220000002400 */
[----:B---3--:R-:W-:Y:S01]  /*23b0*/  FSEL R21, R21, -INF , P1 ;  /* 0xff80000015157808 */ /* 0x008fe20000800000 */
[--C-:B------:R-:W-:Y:S01]  /*23c0*/  IMAD.MOV.U32 R117, RZ, RZ, R119.reuse ;  /* 0x000000ffff757224 */ /* 0x100fe200078e0077 */
[C---:B------:R-:W-:Y:S01]  /*23d0*/  ISETP.GT.AND P1, PT, R3.reuse, 0x29, PT ;  /* 0x000000290300780c */ /* 0x040fe20003f24270 */
[--C-:B------:R-:W-:Y:S01]  /*23e0*/  IMAD.MOV.U32 R116, RZ, RZ, R119.reuse ;  /* 0x000000ffff747224 */ /* 0x100fe200078e0077 */
[----:B------:R-:W-:Y:S01]  /*23f0*/  R2UR UR4, R0 ;  /* 0x00000000000472ca */ /* 0x000fe200000e0000 */
[--C-:B------:R-:W-:Y:S01]  /*2400*/  IMAD.MOV.U32 R114, RZ, RZ, R119.reuse ;  /* 0x000000ffff727224 */ /* 0x100fe200078e0077 */
[-C--:B------:R-:W-:Y:S01]  /*2410*/  MOV R115, R119.reuse ;  /* 0x0000007700737202 */ /* 0x080fe20000000f00 */
[----:B------:R1:W3:Y:S01]  /*2420*/  MUFU.TANH R27, R39 ;  /* 0x00000027001b7308 */ /* 0x0002e20000002400 */
        /* <DEDUP_REMOVED lines=8> */
[----:B-1----:R-:W-:Y:S01]  /*24b0*/  FSEL R39, R28, -INF , P4 ;  /* 0xff8000001c277808 */ /* 0x002fe20002000000 */
[----:B------:R-:W-:Y:S01]  /*24c0*/  UIADD3 UR4, UR4, 0x30840, URZ ;  /* 0x0003084004047890 */ /* 0x000fe2000fffe03f */
[----:B0-----:R-:W-:Y:S01]  /*24d0*/  FSEL R77, R36, -INF , P6 ;  /* 0xff800000244d7808 */ /* 0x001fe20003000000 */
[--C-:B------:R-:W-:Y:S01]  /*24e0*/  IMAD.MOV.U32 R109, RZ, RZ, R119.reuse ;  /* 0x000000ffff6d7224 */ /* 0x100fe200078e0077 */
[----:B------:R-:W-:Y:S01]  /*24f0*/  FMNMX.FTZ R4, R39, R4, !PT ;  /* 0x0000000427047209 */ /* 0x000fe20007810000 */
[--C-:B------:R-:W-:Y:S01]  /*2500*/  IMAD.MOV.U32 R108, RZ, RZ, R119.reuse ;  /* 0x000000ffff6c7224 */ /* 0x100fe200078e0077 */
[-C--:B------:R-:W-:Y:S01]  /*2510*/  MOV R100, R119.reuse ;  /* 0x0000007700647202 */ /* 0x080fe20000000f00 */
[----:B------:R-:W0:Y:S01]  /*2520*/  MUFU.TANH R37, R37 ;  /* 0x0000002500257308 */ /* 0x000e220000002400 */
[----:B------:R-:W-:Y:S01]  /*2530*/  FMNMX.FTZ R4, R73, R4, !PT ;  /* 0x0000000449047209 */ /* 0x000fe20007810000 */
[--C-:B------:R-:W-:Y:S01]  /*2540*/  IMAD.MOV.U32 R107, RZ, RZ, R119.reuse ;  /* 0x000000ffff6b7224 */ /* 0x100fe200078e0077 */
[----:B---3--:R-:W-:Y:S01]  /*2550*/  FSEL R27, R27, -INF , P5 ;  /* 0xff8000001b1b7808 */ /* 0x008fe20002800000 */
[--C-:B------:R-:W-:Y:S01]  /*2560*/  IMAD.MOV.U32 R106, RZ, RZ, R119.reuse ;  /* 0x000000ffff6a7224 */ /* 0x100fe200078e0077 */
[----:B------:R-:W-:Y:S01]  /*2570*/  FMNMX.FTZ R4, R75, R4, !PT ;  /* 0x000000044b047209 */ /* 0x000fe20007810000 */
[--C-:B------:R-:W-:Y:S01]  /*2580*/  IMAD.MOV.U32 R104, RZ, RZ, R119.reuse ;  /* 0x000000ffff687224 */ /* 0x100fe200078e0077 */
[-C--:B------:R-:W-:Y:S01]  /*2590*/  MOV R90, R119.reuse ;  /* 0x00000077005a7202 */ /* 0x080fe20000000f00 */
[----:B------:R-:W1:Y:S01]  /*25a0*/  MUFU.TANH R13, R31 ;  /* 0x0000001f000d7308 */ /* 0x000e620000002400 */
[----:B------:R-:W-:Y:S01]  /*25b0*/  FMNMX.FTZ R4, R33, R4, !PT ;  /* 0x0000000421047209 */ /* 0x000fe20007810000 */
[--C-:B------:R-:W-:Y:S01]  /*25c0*/  IMAD.MOV.U32 R103, RZ, RZ, R119.reuse ;  /* 0x000000ffff677224 */ /* 0x100fe200078e0077 */
[----:B--2---:R-:W-:Y:S01]  /*25d0*/  FSEL R11, R11, -INF , P4 ;  /* 0xff8000000b0b7808 */ /* 0x004fe20002000000 */
[--C-:B------:R-:W-:Y:S01]  /*25e0*/  IMAD.MOV.U32 R102, RZ, RZ, R119.reuse ;  /* 0x000000ffff667224 */ /* 0x100fe200078e0077 */
[----:B------:R-:W-:Y:S01]  /*25f0*/  ISETP.GT.AND P4, PT, R3, 0x20, PT ;  /* 0x000000200300780c */ /* 0x000fe20003f84270 */
[--C-:B------:R-:W-:Y:S01]  /*2600*/  IMAD.MOV.U32 R98, RZ, RZ, R119.reuse ;  /* 0x000000ffff627224 */ /* 0x100fe200078e0077 */
[----:B------:R-:W-:Y:S01]  /*2610*/  FMNMX.FTZ R4, R77, R4, !PT ;  /* 0x000000044d047209 */ /* 0x000fe20007810000 */
[----:B------:R-:W2:Y:S01]  /*2620*/  MUFU.TANH R40, R40 ;  /* 0x0000002800287308 */ /* 0x000ea20000002400 */
[----:B0-----:R-:W-:Y:S01]  /*2630*/  FSEL R37, R37, -INF , P5 ;  /* 0xff80000025257808 */ /* 0x001fe20002800000 */
[--C-:B------:R-:W-:Y:S01]  /*2640*/  IMAD.MOV.U32 R96, RZ, RZ, R119.reuse ;  /* 0x000000ffff607224 */ /* 0x100fe200078e0077 */
[----:B------:R-:W-:Y:S01]  /*2650*/  ISETP.GT.AND P5, PT, R3, 0x31, PT ;  /* 0x000000310300780c */ /* 0x000fe20003fa4270 */
[--C-:B------:R-:W-:Y:S01]  /*2660*/  IMAD.MOV.U32 R94, RZ, RZ, R119.reuse ;  /* 0x000000ffff5e7224 */ /* 0x100fe200078e0077 */
[----:B------:R-:W-:Y:S01]  /*2670*/  FMNMX.FTZ R4, R37, R4, !PT ;  /* 0x0000000425047209 */ /* 0x000fe20007810000 */
[--C-:B------:R-:W-:Y:S01]  /*2680*/  IMAD.MOV.U32 R92, RZ, RZ, R119.reuse ;  /* 0x000000ffff5c7224 */ /* 0x100fe200078e0077 */
[----:B------:R-:W-:Y:S01]  /*2690*/  MOV R80, R119 ;  /* 0x0000007700507202 */ /* 0x000fe20000000f00 */
        /* <DEDUP_REMOVED lines=21> */
[----:B--2---:R-:W-:Y:S01]  /*27f0*/  FSEL R83, R44, -INF , P2 ;  /* 0xff8000002c537808 */ /* 0x004fe20001000000 */
[----:B------:R-:W-:-:S03]  /*2800*/  IMAD.MOV.U32 R44, RZ, RZ, R119 ;  /* 0x000000ffff2c7224 */ /* 0x000fc600078e0077 */
[----:B------:R-:W-:-:S03]  /*2810*/  FMNMX.FTZ R4, R83, R4, !PT ;  /* 0x0000000453047209 */ /* 0x000fc60007810000 */
[----:B------:R-:W2:Y:S01]  /*2820*/  MUFU.TANH R48, R48 ;  /* 0x0000003000307308 */ /* 0x000ea20000002400 */
[----:B0-----:R-:W-:Y:S02]  /*2830*/  FSEL R25, R38, -INF , P6 ;  /* 0xff80000026197808 */ /* 0x001fe40003000000 */
[----:B------:R-:W-:-:S05]  /*2840*/  ISETP.GT.AND P6, PT, R3, 0x30, PT ;  /* 0x000000300300780c */ /* 0x000fca0003fc4270 */
        /* <DEDUP_REMOVED lines=17> */
[----:B0-----:R-:W-:Y:S01]  /*2960*/  FSEL R91, R52, -INF , P4 ;  /* 0xff800000345b7808 */ /* 0x001fe20002000000 */
[----:B------:R-:W-:-:S03]  /*2970*/  IMAD.MOV.U32 R52, RZ, RZ, R119 ;  /* 0x000000ffff347224 */ /* 0x000fc600078e0077 */
[----:B------:R-:W-:-:S03]  /*2980*/  FMNMX.FTZ R4, R91, R4, !PT ;  /* 0x000000045b047209 */ /* 0x000fc60007810000 */
[----:B------:R-:W0:Y:S01]  /*2990*/  MUFU.TANH R47, R47 ;  /* 0x0000002f002f7308 */ /* 0x000e220000002400 */
[----:B-1----:R-:W-:Y:S01]  /*29a0*/  FSEL R45, R46, -INF , P2 ;  /* 0xff8000002e2d7808 */ /* 0x002fe20001000000 */
[----:B------:R-:W-:Y:S01]  /*29b0*/  IMAD.MOV.U32 R46, RZ, RZ, R119 ;  /* 0x000000ffff2e7224 */ /* 0x000fe200078e0077 */
        /* <DEDUP_REMOVED lines=12> */
[----:B--2---:R-:W-:Y:S02]  /*2a80*/  FSEL R49, R50, -INF , P6 ;  /* 0xff80000032317808 */ /* 0x004fe40003000000 */
[----:B------:R-:W-:Y:S02]  /*2a90*/  ISETP.GT.AND P6, PT, R3, 0x48, PT ;  /* 0x000000480300780c */ /* 0x000fe40003fc4270 */
[----:B------:R-:W-:-:S03]  /*2aa0*/  MOV R50, R119 ;  /* 0x0000007700327202 */ /* 0x000fc60000000f00 */
[----:B------:R-:W2:Y:S01]  /*2ab0*/  MUFU.TANH R60, R60 ;  /* 0x0000003c003c7308 */ /* 0x000ea20000002400 */
[----:B0-----:R-:W-:-:S04]  /*2ac0*/  FSEL R57, R57, -INF , P1 ;  /* 0xff80000039397808 */ /* 0x001fc80000800000 */
[----:B------:R-:W-:-:S03]  /*2ad0*/  FMNMX.FTZ R4, R57, R4, !PT ;  /* 0x0000000439047209 */ /* 0x000fc60007810000 */
[----:B------:R-:W0:Y:S01]  /*2ae0*/  MUFU.TANH R54, R54 ;  /* 0x0000003600367308 */ /* 0x000e220000002400 */
[----:B-1----:R-:W-:Y:S02]  /*2af0*/  FSEL R51, R51, -INF , P5 ;  /* 0xff80000033337808 */ /* 0x002fe40002800000 */
[----:B------:R-:W-:-:S05]  /*2b00*/  ISETP.GT.AND P5, PT, R3, 0x49, PT ;  /* 0x000000490300780c */ /* 0x000fca0003fa4270 */
[----:B------:R-:W1:Y:S01]  /*2b10*/  MUFU.TANH R61, R61 ;  /* 0x0000003d003d7308 */ /* 0x000e620000002400 */
[----:B--2---:R-:W-:Y:S02]  /*2b20*/  FSEL R97, R60, -INF , P6 ;  /* 0xff8000003c617808 */ /* 0x004fe40003000000 */
[----:B------:R-:W-:Y:S02]  /*2b30*/  MOV R60, R119 ;  /* 0x00000077003c7202 */ /* 0x000fe40000000f00 */
        /* <DEDUP_REMOVED lines=8> */
[----:B------:R1:W3:Y:S01]  /*2bc0*/  MUFU.TANH R31, R58 ;  /* 0x0000003a001f7308 */ /* 0x0002e20000002400 */
[----:B--2---:R-:W-:Y:S02]  /*2bd0*/  FSEL R55, R55, -INF , P3 ;  /* 0xff80000037377808 */ /* 0x004fe40001800000 */
[----:B------:R-:W-:-:S05]  /*2be0*/  ISETP.GT.AND P3, PT, R3, 0x51, PT ;  /* 0x000000510300780c */ /* 0x000fca0003f64270 */
[----:B------:R-:W2:Y:S01]  /*2bf0*/  MUFU.TANH R65, R65 ;  /* 0x0000004100417308 */ /* 0x000ea20000002400 */
[----:B0-----:R-:W-:Y:S01]  /*2c00*/  FSEL R99, R64, -INF , P4 ;  /* 0xff80000040637808 */ /* 0x001fe20002000000 */
[--C-:B------:R-:W-:Y:S02]  /*2c10*/  IMAD.MOV.U32 R64, RZ, RZ, R119.reuse ;  /* 0x000000ffff407224 */ /* 0x100fe400078e0077 */
[----:B-1----:R-:W-:Y:S01]  /*2c20*/  IMAD.MOV.U32 R58, RZ, RZ, R119 ;  /* 0x000000ffff3a7224 */ /* 0x002fe200078e0077 */
[----:B------:R-:W-:-:S03]  /*2c30*/  FMNMX.FTZ R4, R99, R4, !PT ;  /* 0x0000000463047209 */ /* 0x000fc60007810000 */
[----:B------:R-:W0:Y:S01]  /*2c40*/  MUFU.TANH R59, R59 ;  /* 0x0000003b003b7308 */ /* 0x000e220000002400 */
[----:B---3--:R-:W-:Y:S02]  /*2c50*/  FSEL R31, R31, -INF , P2 ;  /* 0xff8000001f1f7808 */ /* 0x008fe40001000000 */
[----:B------:R-:W-:-:S05]  /*2c60*/  ISETP.GT.AND P2, PT, R3, 0x58, PT ;  /* 0x000000580300780c */ /* 0x000fca0003f44270 */
[----:B------:R-:W1:Y:S01]  /*2c70*/  MUFU.TANH R68, R68 ;  /* 0x0000004400447308 */ /* 0x000e620000002400 */
[----:B--2---:R-:W-:-:S04]  /*2c80*/  FSEL R65, R65, -INF , P3 ;  /* 0xff80000041417808 */ /* 0x004fc80001800000 */
[----:B------:R-:W-:-:S03]  /*2c90*/  FMNMX.FTZ R4, R65, R4, !PT ;  /* 0x0000000441047209 */ /* 0x000fc60007810000 */
[----:B------:R-:W2:Y:S01]  /*2ca0*/  MUFU.TANH R69, R69 ;  /* 0x0000004500457308 */ /* 0x000ea20000002400 */
[----:B0-----:R-:W-:Y:S02]  /*2cb0*/  FSEL R29, R59, -INF , P1 ;  /* 0xff8000003b1d7808 */ /* 0x001fe40000800000 */
[----:B------:R-:W-:-:S05]  /*2cc0*/  ISETP.GT.AND P1, PT, R3, 0x59, PT ;  /* 0x000000590300780c */ /* 0x000fca0003f24270 */
[----:B------:R-:W-:Y:S01]  /*2cd0*/  MUFU.TANH R62, R62 ;  /* 0x0000003e003e7308 */ /* 0x000fe20000002400 */
[----:B-1----:R-:W-:Y:S01]  /*2ce0*/  FSEL R59, R68, -INF , P2 ;  /* 0xff800000443b7808 */ /* 0x002fe20001000000 */
[----:B------:R-:W-:-:S03]  /*2cf0*/  IMAD.MOV.U32 R68, RZ, RZ, R119 ;  /* 0x000000ffff447224 */ /* 0x000fc600078e0077 */
[----:B------:R-:W-:-:S03]  /*2d00*/  FMNMX.FTZ R4, R59, R4, !PT ;  /* 0x000000043b047209 */ /* 0x000fc60007810000 */
[----:B------:R-:W0:Y:S01]  /*2d10*/  MUFU.TANH R63, R63 ;  /* 0x0000003f003f7308 */ /* 0x000e220000002400 */
[----:B--2---:R-:W-:-:S04]  /*2d20*/  FSEL R69, R69, -INF , P1 ;  /* 0xff80000045457808 */ /* 0x004fc80000800000 */
[----:B------:R-:W-:Y:S01]  /*2d30*/  FMNMX.FTZ R14, R69, R4, !PT ;  /* 0x00000004450e7209 */ /* 0x000fe20007810000 */
[----:B------:R-:W-:Y:S01]  /*2d40*/  IMAD.U32 R4, RZ, RZ, UR5 ;  /* 0x00000005ff047e24 */ /* 0x000fe2000f8e00ff */
[----:B------:R-:W1:Y:S01]  /*2d50*/  S2UR UR5, SR_CgaCtaId ;  /* 0x00000000000579c3 */ /* 0x000e620000008800 */
[----:B------:R-:W-:Y:S02]  /*2d60*/  MUFU.TANH R66, R66 ;  /* 0x0000004200427308 */ /* 0x000fe40000002400 */
[----:B------:R-:W2:Y:S06]  /*2d70*/  SHFL.BFLY PT, R3, R14, 0x2, 0x1f ;  /* 0x0c401f000e037f89 */ /* 0x000eac00000e0000 */
[----:B------:R-:W3:Y:S01]  /*2d80*/  MUFU.TANH R67, R67 ;  /* 0x0000004300437308 */ /* 0x000ee20000002400 */
[----:B0-----:R-:W-:-:S07]  /*2d90*/  FSEL R63, R63, -INF , P5 ;  /* 0xff8000003f3f7808 */ /* 0x001fce0002800000 */
[----:B------:R-:W-:Y:S01]  /*2da0*/  MUFU.TANH R70, R70 ;  /* 0x0000004600467308 */ /* 0x000fe20000002400 */
[----:B-1----:R-:W-:-:S07]  /*2db0*/  UPRMT UR4, UR5, 0x654, UR4 ;  /* 0x0000065405047896 */ /* 0x002fce0008000004 */
[----:B------:R-:W0:Y:S01]  /*2dc0*/  MUFU.TANH R71, R71 ;  /* 0x0000004700477308 */ /* 0x000e220000002400 */
[----:B---3--:R-:W-:Y:S02]  /*2dd0*/  FSEL R67, R67, -INF , P3 ;  /* 0xff80000043437808 */ /* 0x008fe40001800000 */
[----:B--2---:R-:W-:-:S05]  /*2de0*/  FMNMX.FTZ R20, R14, R3, !PT ;  /* 0x000000030e147209 */ /* 0x004fca0007810000 */
[----:B------:R-:W1:Y:S01]  /*2df0*/  SHFL.BFLY PT, R3, R20, 0x1, 0x1f ;  /* 0x0c201f0014037f89 */ /* 0x000e6200000e0000 */
[----:B------:R-:W-:Y:S01]  /*2e00*/  SYNCS.ARRIVE.TRANS64.RED.A1T0 RZ, [UR4], RZ ;  /* 0x000000ffffff79a7 */ /* 0x000fe20008100404 */
[----:B0-----:R-:W-:Y:S02]  /*2e10*/  FSEL R71, R71, -INF , P1 ;  /* 0xff80000047477808 */ /* 0x001fe40000800000 */
[----:B-1----:R-:W-:-:S04]  /*2e20*/  FMNMX.FTZ R3, R20, R3, !PT ;  /* 0x0000000314037209 */ /* 0x002fc80007810000 */
[C---:B------:R-:W-:Y:S01]  /*2e30*/  FSETP.NEU.FTZ.AND P0, PT, R3.reuse, -INF , PT ;  /* 0xff8000000300780b */ /* 0x040fe20003f1d000 */
[----:B------:R-:W-:-:S05]  /*2e40*/  FMUL.FTZ R24, R3, R4 ;  /* 0x0000000403187220 */ /* 0x000fca0000410000 */
[----:B------:R-:W-:Y:S02]  /*2e50*/  FSEL R24, R24, RZ, P0 ;  /* 0x000000ff18187208 */ /* 0x000fe40000000000 */
[----:B------:R-:W-:Y:S02]  /*2e60*/  ISETP.NE.AND P0, PT, R12, RZ, PT ;  /* 0x000000ff0c00720c */ /* 0x000fe40003f05270 */
[----:B------:R-:W-:Y:S01]  /*2e70*/  FMNMX.FTZ R12, R5, R2, !PT ;  /* 0x00000002050c7209 */ /* 0x000fe20007810000 */
[-CC-:B------:R-:W-:Y:S01]  /*2e80*/  FFMA.FTZ R10, R10, R4.reuse, -R24.reuse ;  /* 0x000000040a0a7223 */ /* 0x180fe20000010818 */
[-CC-:B------:R-:W-:Y:S01]  /*2e90*/  FFMA.FTZ R35, R35, R4.reuse, -R24.reuse ;  /* 0x0000000423237223 */ /* 0x180fe20000010818 */
[--C-:B------:R-:W-:Y:S01]  /*2ea0*/  FFMA.FTZ R14, R37, R4, -R24.reuse ;  /* 0x00000004250e7223 */ /* 0x100fe20000010818 */
[----:B------:R-:W-:Y:S01]  /*2eb0*/  FMNMX.FTZ R12, R11, R12, !PT ;  /* 0x0000000c0b0c7209 */ /* 0x000fe20007810000 */
[----:B------:R0:W-:Y:S01]  /*2ec0*/  MUFU.EX2 R101, R10 ;  /* 0x0000000a00657308 */ /* 0x0001e20000000800 */
[----:B------:R-:W-:Y:S01]  /*2ed0*/  FSEL R37, R70, -INF , P2 ;  /* 0xff80000046257808 */ /* 0x000fe20001000000 */
[--C-:B------:R-:W-:Y:S01]  /*2ee0*/  FFMA.FTZ R39, R39, R4, -R24.reuse ;  /* 0x0000000427277223 */ /* 0x100fe20000010818 */
[----:B------:R-:W-:Y:S01]  /*2ef0*/  FMNMX.FTZ R12, R13, R12, !PT ;  /* 0x0000000c0d0c7209 */ /* 0x000fe20007810000 */
[-CC-:B------:R-:W-:Y:S01]  /*2f00*/  FFMA.FTZ R73, R73, R4.reuse, -R24.reuse ;  /* 0x0000000449497223 */ /* 0x180fe20000010818 */
[-CC-:B------:R-:W-:Y:S01]  /*2f10*/  FFMA.FTZ R75, R75, R4.reuse, -R24.reuse ;  /* 0x000000044b4b7223 */ /* 0x180fe20000010818 */
[--C-:B------:R-:W-:Y:S01]  /*2f20*/  FFMA.FTZ R77, R77, R4, -R24.reuse ;  /* 0x000000044d4d7223 */ /* 0x100fe20000010818 */
[----:B------:R-:W-:Y:S01]  /*2f30*/  FMNMX.FTZ R12, R15, R12, !PT ;  /* 0x0000000c0f0c7209 */ /* 0x000fe20007810000 */
[----:B------:R1:W-:Y:S01]  /*2f40*/  MUFU.EX2 R188, R35 ;  /* 0x0000002300bc7308 */ /* 0x0003e20000000800 */
[-CC-:B0-----:R-:W-:Y:S01]  /*2f50*/  FFMA.FTZ R10, R33, R4.reuse, -R24.reuse ;  /* 0x00000004210a7223 */ /* 0x181fe20000010818 */
[----:B------:R-:W-:Y:S01]  /*2f60*/  FSEL R33, R62, -INF , P6 ;  /* 0xff8000003e217808 */ /* 0x000fe20003000000 */
[--C-:B------:R-:W-:Y:S01]  /*2f70*/  FFMA.FTZ R79, R79, R4, -R24.reuse ;  /* 0x000000044f4f7223 */ /* 0x100fe20000010818 */
[----:B------:R-:W-:Y:S01]  /*2f80*/  FMNMX.FTZ R12, R21, R12, !PT ;  /* 0x0000000c150c7209 */ /* 0x000fe20007810000 */
[-CC-:B------:R-:W-:Y:S01]  /*2f90*/  FFMA.FTZ R81, R81, R4.reuse, -R24.reuse ;  /* 0x0000000451517223 */ /* 0x180fe20000010818 */
[-CC-:B------:R-:W-:Y:S01]  /*2fa0*/  FFMA.FTZ R83, R83, R4.reuse, -R24.reuse ;  /* 0x0000000453537223 */ /* 0x180fe20000010818 */
[--C-:B------:R-:W-:Y:S01]  /*2fb0*/  FFMA.FTZ R85, R85, R4, -R24.reuse ;  /* 0x0000000455557223 */ /* 0x100fe20000010818 */
[----:B------:R-:W-:Y:S01]  /*2fc0*/  FMNMX.FTZ R12, R25, R12, !PT ;  /* 0x0000000c190c7209 */ /* 0x000fe20007810000 */
[----:B------:R-:W-:Y:S01]  /*2fd0*/  MUFU.EX2 R190, R39 ;  /* 0x0000002700be7308 */ /* 0x000fe20000000800 */
[----:B-1----:R-:W-:Y:S01]  /*2fe0*/  FSEL R35, R66, -INF , P4 ;  /* 0xff80000042237808 */ /* 0x002fe20002000000 */
[--C-:B------:R-:W-:Y:S01]  /*2ff0*/  FFMA.FTZ R87, R87, R4, -R24.reuse ;  /* 0x0000000457577223 */ /* 0x100fe20000010818 */
[----:B------:R-:W-:Y:S01]  /*3000*/  FMNMX.FTZ R12, R27, R12, !PT ;  /* 0x0000000c1b0c7209 */ /* 0x000fe20007810000 */
[-CC-:B------:R-:W-:Y:S01]  /*3010*/  FFMA.FTZ R89, R89, R4.reuse, -R24.reuse ;  /* 0x0000000459597223 */ /* 0x180fe20000010818 */
[-CC-:B------:R-:W-:Y:S01]  /*3020*/  FFMA.FTZ R91, R91, R4.reuse, -R24.reuse ;  /* 0x000000045b5b7223 */ /* 0x180fe20000010818 */
[--C-:B------:R-:W-:Y:S01]  /*3030*/  FFMA.FTZ R93, R93, R4, -R24.reuse ;  /* 0x000000045d5d7223 */ /* 0x100fe20000010818 */
[----:B------:R-:W-:Y:S01]  /*3040*/  FMNMX.FTZ R12, R41, R12, !PT ;  /* 0x0000000c290c7209 */ /* 0x000fe20007810000 */
[----:B------:R-:W-:Y:S01]  /*3050*/  MUFU.EX2 R184, R10 ;  /* 0x0000000a00b87308 */ /* 0x000fe20000000800 */
        /* <DEDUP_REMOVED lines=11> */
[----:B------:R-:W-:Y:S01]  /*3110*/  FFMA.FTZ R24, R69, R4, -R24 ;  /* 0x0000000445187223 */ /* 0x000fe20000010818 */
[----:B------:R-:W-:Y:S01]  /*3120*/  MOV R70, R119 ;  /* 0x0000007700467202 */ /* 0x000fe20000000f00 */
[--C-:B------:R-:W-:Y:S01]  /*3130*/  IMAD.MOV.U32 R69, RZ, RZ, R119.reuse ;  /* 0x000000ffff457224 */ /* 0x100fe200078e0077 */
[----:B------:R-:W-:Y:S01]  /*3140*/  FMNMX.FTZ R12, R49, R12, !PT ;  /* 0x0000000c310c7209 */ /* 0x000fe20007810000 */
[----:B------:R-:W-:Y:S01]  /*3150*/  MUFU.EX2 R75, R75 ;  /* 0x0000004b004b7308 */ /* 0x000fe20000000800 */
[----:B------:R-:W-:-:S02]  /*3160*/  IMAD.MOV.U32 R66, RZ, RZ, R119 ;  /* 0x000000ffff427224 */ /* 0x000fc400078e0077 */
[----:B------:R-:W-:Y:S01]  /*3170*/  FMNMX.FTZ R12, R51, R12, !PT ;  /* 0x0000000c330c7209 */ /* 0x000fe20007810000 */
[----:B------:R-:W-:-:S03]  /*3180*/  IMAD.MOV.U32 R62, RZ, RZ, R119 ;  /* 0x000000ffff3e7224 */ /* 0x000fc600078e0077 */
[----:B------:R-:W-:Y:S01]  /*3190*/  FMNMX.FTZ R12, R53, R12, !PT ;  /* 0x0000000c350c7209 */ /* 0x000fe20007810000 */
[----:B------:R-:W-:Y:S03]  /*31a0*/  MUFU.EX2 R77, R77 ;  /* 0x0000004d004d7308 */ /* 0x000fe60000000800 */
[----:B------:R-:W-:-:S04]  /*31b0*/  FMNMX.FTZ R12, R55, R12, !PT ;  /* 0x0000000c370c7209 */ /* 0x000fc80007810000 */
[----:B------:R-:W-:Y:S01]  /*31c0*/  FMNMX.FTZ R12, R31, R12, !PT ;  /* 0x0000000c1f0c7209 */ /* 0x000fe20007810000 */
[----:B------:R-:W0:Y:S03]  /*31d0*/  MUFU.EX2 R14, R14 ;  /* 0x0000000e000e7308 */ /* 0x000e260000000800 */
[----:B------:R-:W-:-:S04]  /*31e0*/  FMNMX.FTZ R12, R29, R12, !PT ;  /* 0x0000000c1d0c7209 */ /* 0x000fc80007810000 */
[----:B------:R-:W-:Y:S01]  /*31f0*/  FMNMX.FTZ R12, R33, R12, !PT ;  /* 0x0000000c210c7209 */ /* 0x000fe20007810000 */
[----:B------:R-:W-:Y:S03]  /*3200*/  MUFU.EX2 R79, R79 ;  /* 0x0000004f004f7308 */ /* 0x000fe60000000800 */
[----:B------:R-:W-:-:S04]  /*3210*/  FMNMX.FTZ R12, R63, R12, !PT ;  /* 0x0000000c3f0c7209 */ /* 0x000fc80007810000 */
[----:B------:R-:W-:Y:S01]  /*3220*/  FMNMX.FTZ R12, R35, R12, !PT ;  /* 0x0000000c230c7209 */ /* 0x000fe20007810000 */
[----:B------:R1:W-:Y:S01]  /*3230*/  MUFU.EX2 R180, R81 ;  /* 0x0000005100b47308 */ /* 0x0003e20000000800 */
[----:B0-----:R-:W-:Y:S02]  /*3240*/  F2FP.BF16.F32.PACK_AB R186, R14, R77 ;  /* 0x0000004d0eba723e */ /* 0x001fe400000010ff */
[----:B------:R-:W-:-:S04]  /*3250*/  FMNMX.FTZ R12, R67, R12, !PT ;  /* 0x0000000c430c7209 */ /* 0x000fc80007810000 */
[----:B------:R-:W-:Y:S01]  /*3260*/  FMNMX.FTZ R12, R37, R12, !PT ;  /* 0x0000000c250c7209 */ /* 0x000fe20007810000 */
[----:B------:R-:W-:Y:S01]  /*3270*/  MUFU.EX2 R83, R83 ;  /* 0x0000005300537308 */ /* 0x000fe20000000800 */
[----:B-1----:R-:W-:Y:S02]  /*3280*/  IMAD.MOV.U32 R81, RZ, RZ, R119 ;  /* 0x000000ffff517224 */ /* 0x002fe400078e0077 */
[----:B------:R-:W-:-:S05]  /*3290*/  FMNMX.FTZ R12, R71, R12, !PT ;  /* 0x0000000c470c7209 */ /* 0x000fca0007810000 */
[----:B------:R-:W0:Y:S01]  /*32a0*/  SHFL.BFLY PT, R39, R12, 0x2, 0x1f ;  /* 0x0c401f000c277f89 */ /* 0x000e2200000e0000 */
[----:B------:R1:W-:Y:S08]  /*32b0*/  MUFU.EX2 R182, R85 ;  /* 0x0000005500b67308 */ /* 0x0003f00000000800 */
[----:B------:R-:W-:Y:S01]  /*32c0*/  MUFU.EX2 R87, R87 ;  /* 0x0000005700577308 */ /* 0x000fe20000000800 */
[----:B-1----:R-:W-:-:S07]  /*32d0*/  MOV R85, R119 ;  /* 0x0000007700557202 */ /* 0x002fce0000000f00 */
[----:B------:R1:W-:Y:S01]  /*32e0*/  MUFU.EX2 R176, R89 ;  /* 0x0000005900b07308 */ /* 0x0003e20000000800 */
[----:B0-----:R-:W-:-:S07]  /*32f0*/  FMNMX.FTZ R39, R12, R39, !PT ;  /* 0x000000270c277209 */ /* 0x001fce0007810000 */
[----:B------:R-:W-:Y:S01]  /*3300*/  MUFU.EX2 R91, R91 ;  /* 0x0000005b005b7308 */ /* 0x000fe20000000800 */
[--C-:B-1----:R-:W-:Y:S01]  /*3310*/  IMAD.MOV.U32 R89, RZ, RZ, R119.reuse ;  /* 0x000000ffff597224 */ /* 0x102fe200078e0077 */
[----:B------:R-:W0:Y:S06]  /*3320*/  SHFL.BFLY PT, R10, R39, 0x1, 0x1f ;  /* 0x0c201f00270a7f89 */ /* 0x000e2c00000e0000 */
[----:B------:R1:W-:Y:S08]  /*3330*/  MUFU.EX2 R178, R93 ;  /* 0x0000005d00b27308 */ /* 0x0003f00000000800 */
[----:B------:R-:W-:Y:S01]  /*3340*/  MUFU.EX2 R95, R95 ;  /* 0x0000005f005f7308 */ /* 0x000fe20000000800 */
[----:B-1----:R-:W-:-:S07]  /*3350*/  IMAD.MOV.U32 R93, RZ, RZ, R119 ;  /* 0x000000ffff5d7224 */ /* 0x002fce00078e0077 */
[----:B------:R1:W-:Y:S01]  /*3360*/  MUFU.EX2 R172, R57 ;  /* 0x0000003900ac7308 */ /* 0x0003e20000000800 */
[----:B0-----:R-:W-:Y:S01]  /*3370*/  FMNMX.FTZ R10, R39, R10, !PT ;  /* 0x0000000a270a7209 */ /* 0x001fe20007810000 */
[----:B------:R-:W-:-:S03]  /*3380*/  IMAD.MOV.U32 R39, RZ, RZ, R119 ;  /* 0x000000ffff277224 */ /* 0x000fc600078e0077 */
[C---:B------:R-:W-:Y:S01]  /*3390*/  FSETP.NEU.FTZ.AND P1, PT, R10.reuse, -INF , PT ;  /* 0xff8000000a00780b */ /* 0x040fe20003f3d000 */
[----:B------:R-:W-:Y:S02]  /*33a0*/  FMUL.FTZ R12, R10, R4 ;  /* 0x000000040a0c7220 */ /* 0x000fe40000410000 */
[----:B------:R-:W-:Y:S01]  /*33b0*/  MUFU.EX2 R97, R97 ;  /* 0x0000006100617308 */ /* 0x000fe20000000800 */
[----:B-1----:R-:W-:Y:S02]  /*33c0*/  IMAD.MOV.U32 R57, RZ, RZ, R119 ;  /* 0x000000ffff397224 */ /* 0x002fe400078e0077 */
[----:B------:R-:W-:Y:S02]  /*33d0*/  FSEL R12, R12, RZ, P1 ;  /* 0x000000ff0c0c7208 */ /* 0x000fe40000800000 */
[----:B------:R-:W-:-:S03]  /*33e0*/  PLOP3.LUT P1, PT, PT, PT, UP0, 0x80, 0x0 ;  /* 0x000000000000781c */ /* 0x000fc60003f2f008 */
        /* <DEDUP_REMOVED lines=29> */
[----:B------:R-:W-:Y:S01]  /*35c0*/  FADD.FTZ R5, R75, R36 ;  /* 0x000000244b057221 */ /* 0x000fe20000010000 */
[-CC-:B------:R-:W-:Y:S01]  /*35d0*/  FFMA.FTZ R37, R37, R4.reuse, -R12.reuse ;  /* 0x0000000425257223 */ /* 0x180fe2000001080c */
[----:B------:R-:W-:Y:S01]  /*35e0*/  FFMA.FTZ R71, R71, R4, -R12 ;  /* 0x0000000447477223 */ /* 0x000fe2000001080c */
[----:B------:R2:W3:Y:S01]  /*35f0*/  MUFU.EX2 R20, R13 ;  /* 0x0000000d00147308 */ /* 0x0004e20000000800 */
[----:B-1----:R-:W-:Y:S01]  /*3600*/  FADD.FTZ R36, R189, R2 ;  /* 0x00000002bd247221 */ /* 0x002fe20000010000 */
[----:B------:R-:W-:Y:S01]  /*3610*/  FADD.FTZ R38, R184, R5 ;  /* 0x00000005b8267221 */ /* 0x000fe20000010000 */
[----:B------:R-:W-:Y:S01]  /*3620*/  F2FP.BF16.F32.PACK_AB R189, R2, R189 ;  /* 0x000000bd02bd723e */ /* 0x000fe200000010ff */
[--C-:B------:R-:W-:Y:S01]  /*3630*/  IMAD.MOV.U32 R61, RZ, RZ, R119.reuse ;  /* 0x000000ffff3d7224 */ /* 0x100fe200078e0077 */
[----:B------:R-:W-:Y:S01]  /*3640*/  F2FP.BF16.F32.PACK_AB R188, R101, R188 ;  /* 0x000000bc65bc723e */ /* 0x000fe200000010ff */
[--C-:B------:R-:W-:Y:S01]  /*3650*/  IMAD.MOV.U32 R101, RZ, RZ, R119.reuse ;  /* 0x000000ffff657224 */ /* 0x100fe200078e0077 */
[----:B------:R-:W-:Y:S01]  /*3660*/  F2FP.BF16.F32.PACK_AB R190, R73, R190 ;  /* 0x000000be49be723e */ /* 0x000fe200000010ff */
[----:B------:R-:W1:Y:S01]  /*3670*/  MUFU.EX2 R15, R15 ;  /* 0x0000000f000f7308 */ /* 0x000e620000000800 */
[----:B0-----:R-:W-:Y:S01]  /*3680*/  FADD.FTZ R5, R11, R36 ;  /* 0x000000240b057221 */ /* 0x001fe20000010000 */
[----:B--2---:R-:W-:Y:S01]  /*3690*/  FADD.FTZ R13, R77, R38 ;  /* 0x000000264d0d7221 */ /* 0x004fe20000010000 */
[----:B------:R-:W-:Y:S01]  /*36a0*/  F2FP.BF16.F32.PACK_AB R184, R184, R75 ;  /* 0x0000004bb8b8723e */ /* 0x000fe200000010ff */
[----:B------:R-:W-:Y:S01]  /*36b0*/  IMAD.MOV.U32 R77, RZ, RZ, R119 ;  /* 0x000000ffff4d7224 */ /* 0x000fe200078e0077 */
[----:B------:R-:W-:Y:S01]  /*36c0*/  MOV R75, R119 ;  /* 0x00000077004b7202 */ /* 0x000fe20000000f00 */
[----:B------:R-:W-:Y:S01]  /*36d0*/  FADD.FTZ R40, R14, R13 ;  /* 0x0000000d0e287221 */ /* 0x000fe20000010000 */
[----:B------:R-:W-:Y:S01]  /*36e0*/  IMAD.MOV.U32 R73, RZ, RZ, R119 ;  /* 0x000000ffff497224 */ /* 0x000fe200078e0077 */
[----:B------:R-:W0:Y:S01]  /*36f0*/  MUFU.EX2 R26, R21 ;  /* 0x00000015001a7308 */ /* 0x000e220000000800 */
[C---:B---3--:R-:W-:Y:S01]  /*3700*/  FADD.FTZ R38, R20.reuse, R5 ;  /* 0x0000000514267221 */ /* 0x048fe20000010000 */
[----:B------:R-:W-:Y:S01]  /*3710*/  FADD.FTZ R13, R79, R40 ;  /* 0x000000284f0d7221 */ /* 0x000fe20000010000 */
[----:B------:R-:W-:-:S03]  /*3720*/  F2FP.BF16.F32.PACK_AB R191, R20, R11 ;  /* 0x0000000b14bf723e */ /* 0x000fc600000010ff */
[C---:B------:R-:W-:Y:S01]  /*3730*/  FADD.FTZ R40, R180.reuse, R13 ;  /* 0x0000000db4287221 */ /* 0x040fe20000010000 */
[----:B------:R-:W-:Y:S01]  /*3740*/  F2FP.BF16.F32.PACK_AB R180, R180, R79 ;  /* 0x0000004fb4b4723e */ /* 0x000fe200000010ff */
[----:B------:R-:W2:Y:S01]  /*3750*/  MUFU.EX2 R25, R25 ;  /* 0x0000001900197308 */ /* 0x000ea20000000800 */
[----:B-1----:R-:W-:Y:S01]  /*3760*/  FADD.FTZ R5, R15, R38 ;  /* 0x000000260f057221 */ /* 0x002fe20000010000 */
[----:B------:R-:W-:Y:S01]  /*3770*/  FADD.FTZ R13, R83, R40 ;  /* 0x00000028530d7221 */ /* 0x000fe20000010000 */
[----:B------:R-:W-:-:S03]  /*3780*/  IMAD.MOV.U32 R79, RZ, RZ, R119 ;  /* 0x000000ffff4f7224 */ /* 0x000fc600078e0077 */
[C---:B------:R-:W-:Y:S01]  /*3790*/  FADD.FTZ R42, R182.reuse, R13 ;  /* 0x0000000db62a7221 */ /* 0x040fe20000010000 */
[----:B------:R-:W-:Y:S01]  /*37a0*/  F2FP.BF16.F32.PACK_AB R182, R182, R83 ;  /* 0x00000053b6b6723e */ /* 0x000fe200000010ff */
[----:B------:R1:W3:Y:S01]  /*37b0*/  MUFU.EX2 R28, R27 ;  /* 0x0000001b001c7308 */ /* 0x0002e20000000800 */
[C---:B0-----:R-:W-:Y:S01]  /*37c0*/  FADD.FTZ R38, R26.reuse, R5 ;  /* 0x000000051a267221 */ /* 0x041fe20000010000 */
[----:B------:R-:W-:Y:S01]  /*37d0*/  FADD.FTZ R13, R87, R42 ;  /* 0x0000002a570d7221 */ /* 0x000fe20000010000 */
[----:B------:R-:W-:Y:S01]  /*37e0*/  F2FP.BF16.F32.PACK_AB R185, R26, R15 ;  /* 0x0000000f1ab9723e */ /* 0x000fe200000010ff */
[--C-:B------:R-:W-:Y:S02]  /*37f0*/  IMAD.MOV.U32 R83, RZ, RZ, R119.reuse ;  /* 0x000000ffff537224 */ /* 0x100fe400078e0077 */
[--C-:B------:R-:W-:Y:S02]  /*3800*/  IMAD.MOV.U32 R26, RZ, RZ, R119.reuse ;  /* 0x000000ffff1a7224 */ /* 0x100fe400078e0077 */
        /* <DEDUP_REMOVED lines=16> */
[----:B--2---:R-:W-:Y:S01]  /*3910*/  FADD.FTZ R0, R30, R5 ;  /* 0x000000051e007221 */ /* 0x004fe20000010000 */
[C---:B------:R-:W-:Y:S01]  /*3920*/  FADD.FTZ R42, R178.reuse, R13 ;  /* 0x0000000db22a7221 */ /* 0x040fe20000010000 */
[----:B------:R-:W-:Y:S01]  /*3930*/  F2FP.BF16.F32.PACK_AB R178, R178, R91 ;  /* 0x0000005bb2b2723e */ /* 0x000fe200000010ff */
[--C-:B------:R-:W-:Y:S01]  /*3940*/  IMAD.MOV.U32 R91, RZ, RZ, R119.reuse ;  /* 0x000000ffff5b7224 */ /* 0x100fe200078e0077 */
[----:B------:R-:W-:Y:S01]  /*3950*/  F2FP.BF16.F32.PACK_AB R181, R30, R41 ;  /* 0x000000291eb5723e */ /* 0x000fe200000010ff */
[----:B------:R-:W-:Y:S01]  /*3960*/  FADD.FTZ R13, R95, R42 ;  /* 0x0000002a5f0d7221 */ /* 0x000fe20000010000 */
[--C-:B------:R-:W-:Y:S01]  /*3970*/  IMAD.MOV.U32 R42, RZ, RZ, R119.reuse ;  /* 0x000000ffff2a7224 */ /* 0x100fe200078e0077 */
[----:B------:R-:W2:Y:S01]  /*3980*/  MUFU.EX2 R49, R49 ;  /* 0x0000003100317308 */ /* 0x000ea20000000800 */
[----:B---3--:R-:W-:Y:S01]  /*3990*/  FADD.FTZ R5, R45, R0 ;  /* 0x000000002d057221 */ /* 0x008fe20000010000 */
[--C-:B0-----:R-:W-:Y:S01]  /*39a0*/  IMAD.MOV.U32 R47, RZ, RZ, R119.reuse ;  /* 0x000000ffff2f7224 */ /* 0x101fe200078e0077 */
[----:B------:R-:W-:Y:S01]  /*39b0*/  MOV R30, R119 ;  /* 0x00000077001e7202 */ /* 0x000fe20000000f00 */
[----:B------:R-:W-:-:S04]  /*39c0*/  IMAD.MOV.U32 R41, RZ, RZ, R119 ;  /* 0x000000ffff297224 */ /* 0x000fc800078e0077 */
[----:B------:R0:W3:Y:S01]  /*39d0*/  MUFU.EX2 R34, R51 ;  /* 0x0000003300227308 */ /* 0x0000e20000000800 */
[C---:B-1----:R-:W-:Y:S01]  /*39e0*/  FADD.FTZ R40, R32.reuse, R5 ;  /* 0x0000000520287221 */ /* 0x042fe20000010000 */
[----:B------:R-:W-:Y:S01]  /*39f0*/  F2FP.BF16.F32.PACK_AB R183, R32, R45 ;  /* 0x0000002d20b7723e */ /* 0x000fe200000010ff */
[----:B------:R-:W-:Y:S01]  /*3a00*/  IMAD.MOV.U32 R32, RZ, RZ, R119 ;  /* 0x000000ffff207224 */ /* 0x000fe200078e0077 */
[----:B------:R-:W-:-:S04]  /*3a10*/  MOV R45, R119 ;  /* 0x00000077002d7202 */ /* 0x000fc80000000f00 */
[----:B------:R-:W1:Y:S01]  /*3a20*/  MUFU.EX2 R53, R53 ;  /* 0x0000003500357308 */ /* 0x000e620000000800 */
[----:B--2---:R-:W-:Y:S01]  /*3a30*/  FADD.FTZ R5, R49, R40 ;  /* 0x0000002831057221 */ /* 0x004fe20000010000 */
[C---:B------:R-:W-:Y:S01]  /*3a40*/  FADD.FTZ R40, R172.reuse, R13 ;  /* 0x0000000dac287221 */ /* 0x040fe20000010000 */
[----:B------:R-:W-:Y:S01]  /*3a50*/  F2FP.BF16.F32.PACK_AB R172, R172, R95 ;  /* 0x0000005facac723e */ /* 0x000fe200000010ff */
[----:B0-----:R-:W-:Y:S01]  /*3a60*/  IMAD.MOV.U32 R51, RZ, RZ, R119 ;  /* 0x000000ffff337224 */ /* 0x001fe200078e0077 */
[----:B------:R-:W-:Y:S01]  /*3a70*/  MOV R95, R119 ;  /* 0x00000077005f7202 */ /* 0x000fe20000000f00 */
[----:B------:R-:W-:Y:S02]  /*3a80*/  FADD.FTZ R13, R97, R40 ;  /* 0x00000028610d7221 */ /* 0x000fe40000010000 */
[----:B------:R0:W2:Y:S01]  /*3a90*/  MUFU.EX2 R36, R55 ;  /* 0x0000003700247308 */ /* 0x0000a20000000800 */
[----:B---3--:R-:W-:Y:S01]  /*3aa0*/  FADD.FTZ R12, R34, R5 ;  /* 0x00000005220c7221 */ /* 0x008fe20000010000 */
[C---:B------:R-:W-:Y:S01]  /*3ab0*/  FADD.FTZ R40, R174.reuse, R13 ;  /* 0x0000000dae287221 */ /* 0x040fe20000010000 */
[----:B------:R-:W-:Y:S01]  /*3ac0*/  F2FP.BF16.F32.PACK_AB R174, R174, R97 ;  /* 0x00000061aeae723e */ /* 0x000fe200000010ff */
[--C-:B------:R-:W-:Y:S01]  /*3ad0*/  IMAD.MOV.U32 R97, RZ, RZ, R119.reuse ;  /* 0x000000ffff617224 */ /* 0x100fe200078e0077 */
[----:B------:R-:W-:Y:S01]  /*3ae0*/  F2FP.BF16.F32.PACK_AB R177, R34, R49 ;  /* 0x0000003122b1723e */ /* 0x000fe200000010ff */
[----:B------:R-:W-:-:S02]  /*3af0*/  IMAD.MOV.U32 R49, RZ, RZ, R119 ;  /* 0x000000ffff317224 */ /* 0x000fc400078e0077 */
[----:B------:R-:W3:Y:S01]  /*3b00*/  MUFU.EX2 R31, R31 ;  /* 0x0000001f001f7308 */ /* 0x000ee20000000800 */
[----:B-1----:R-:W-:Y:S01]  /*3b10*/  FADD.FTZ R5, R53, R12 ;  /* 0x0000000c35057221 */ /* 0x002fe20000010000 */
[----:B0-----:R-:W-:Y:S01]  /*3b20*/  MOV R55, R119 ;  /* 0x0000007700377202 */ /* 0x001fe20000000f00 */
[----:B------:R-:W-:-:S05]  /*3b30*/  IMAD.MOV.U32 R34, RZ, RZ, R119 ;  /* 0x000000ffff227224 */ /* 0x000fca00078e0077 */
[----:B------:R-:W0:Y:S01]  /*3b40*/  MUFU.EX2 R99, R99 ;  /* 0x0000006300637308 */ /* 0x000e220000000800 */
[C---:B--2---:R-:W-:Y:S01]  /*3b50*/  FADD.FTZ R14, R36.reuse, R5 ;  /* 0x00000005240e7221 */ /* 0x044fe20000010000 */
[----:B------:R-:W-:Y:S01]  /*3b60*/  F2FP.BF16.F32.PACK_AB R179, R36, R53 ;  /* 0x0000003524b3723e */ /* 0x000fe200000010ff */
[--C-:B------:R-:W-:Y:S02]  /*3b70*/  IMAD.MOV.U32 R53, RZ, RZ, R119.reuse ;  /* 0x000000ffff357224 */ /* 0x100fe400078e0077 */
[----:B------:R-:W-:-:S03]  /*3b80*/  IMAD.MOV.U32 R36, RZ, RZ, R119 ;  /* 0x000000ffff247224 */ /* 0x000fc600078e0077 */
[----:B------:R1:W2:Y:S01]  /*3b90*/  MUFU.EX2 R38, R29 ;  /* 0x0000001d00267308 */ /* 0x0002a20000000800 */
[----:B---3--:R-:W-:-:S07]  /*3ba0*/  FADD.FTZ R5, R31, R14 ;  /* 0x0000000e1f057221 */ /* 0x008fce0000010000 */
[----:B------:R3:W4:Y:S01]  /*3bb0*/  MUFU.EX2 R168, R65 ;  /* 0x0000004100a87308 */ /* 0x0007220000000800 */
[----:B0-----:R-:W-:Y:S01]  /*3bc0*/  FADD.FTZ R13, R99, R40 ;  /* 0x00000028630d7221 */ /* 0x001fe20000010000 */
[----:B-1----:R-:W-:-:S06]  /*3bd0*/  IMAD.MOV.U32 R29, RZ, RZ, R119 ;  /* 0x000000ffff1d7224 */ /* 0x002fcc00078e0077 */
[----:B------:R-:W0:Y:S01]  /*3be0*/  MUFU.EX2 R33, R33 ;  /* 0x0000002100217308 */ /* 0x000e220000000800 */
[C---:B--2---:R-:W-:Y:S01]  /*3bf0*/  FADD.FTZ R14, R38.reuse, R5 ;  /* 0x00000005260e7221 */ /* 0x044fe20000010000 */
[----:B------:R-:W-:Y:S01]  /*3c00*/  F2FP.BF16.F32.PACK_AB R173, R38, R31 ;  /* 0x0000001f26ad723e */ /* 0x000fe200000010ff */
[--C-:B------:R-:W-:Y:S01]  /*3c10*/  IMAD.MOV.U32 R38, RZ, RZ, R119.reuse ;  /* 0x000000ffff267224 */ /* 0x100fe200078e0077 */
[----:B---3--:R-:W-:Y:S01]  /*3c20*/  MOV R65, R119 ;  /* 0x0000007700417202 */ /* 0x008fe20000000f00 */
[----:B------:R-:W-:-:S03]  /*3c30*/  IMAD.MOV.U32 R31, RZ, RZ, R119 ;  /* 0x000000ffff1f7224 */ /* 0x000fc600078e0077 */
[----:B------:R-:W1:Y:S01]  /*3c40*/  MUFU.EX2 R59, R59 ;  /* 0x0000003b003b7308 */ /* 0x000e620000000800 */
[C---:B----4-:R-:W-:Y:S01]  /*3c50*/  FADD.FTZ R40, R168.reuse, R13 ;  /* 0x0000000da8287221 */ /* 0x050fe20000010000 */
[----:B------:R-:W-:Y:S01]  /*3c60*/  F2FP.BF16.F32.PACK_AB R168, R168, R99 ;  /* 0x00000063a8a8723e */ /* 0x000fe200000010ff */
[----:B------:R-:W-:-:S05]  /*3c70*/  IMAD.MOV.U32 R99, RZ, RZ, R119 ;  /* 0x000000ffff637224 */ /* 0x000fca00078e0077 */
[----:B------:R2:W3:Y:S01]  /*3c80*/  MUFU.EX2 R0, R63 ;  /* 0x0000003f00007308 */ /* 0x0004e20000000800 */
[----:B0-----:R-:W-:-:S07]  /*3c90*/  FADD.FTZ R5, R33, R14 ;  /* 0x0000000e21057221 */ /* 0x001fce0000010000 */
[----:B------:R-:W0:Y:S01]  /*3ca0*/  MUFU.EX2 R35, R35 ;  /* 0x0000002300237308 */ /* 0x000e220000000800 */
[----:B-1----:R-:W-:Y:S01]  /*3cb0*/  FADD.FTZ R13, R59, R40 ;  /* 0x000000283b0d7221 */ /* 0x002fe20000010000 */
[----:B--2---:R-:W-:-:S06]  /*3cc0*/  IMAD.MOV.U32 R63, RZ, RZ, R119 ;  /* 0x000000ffff3f7224 */ /* 0x004fcc00078e0077 */
[----:B------:R1:W2:Y:S01]  /*3cd0*/  MUFU.EX2 R12, R67 ;  /* 0x00000043000c7308 */ /* 0x0002a20000000800 */
[C---:B---3--:R-:W-:Y:S01]  /*3ce0*/  FADD.FTZ R40, R0.reuse, R5 ;  /* 0x0000000500287221 */ /* 0x048fe20000010000 */
[----:B------:R-:W-:Y:S01]  /*3cf0*/  F2FP.BF16.F32.PACK_AB R175, R0, R33 ;  /* 0x0000002100af723e */ /* 0x000fe200000010ff */
[----:B------:R-:W-:Y:S01]  /*3d00*/  IMAD.MOV.U32 R33, RZ, RZ, R119 ;  /* 0x000000ffff217224 */ /* 0x000fe200078e0077 */
[----:B------:R-:W-:-:S04]  /*3d10*/  MOV R0, 0x3f800000 ;  /* 0x3f80000000007802 */ /* 0x000fc80000000f00 */
[----:B------:R-:W3:Y:S01]  /*3d20*/  MUFU.EX2 R37, R37 ;  /* 0x0000002500257308 */ /* 0x000ee20000000800 */
[----:B0-----:R-:W-:Y:S01]  /*3d30*/  FADD.FTZ R11, R35, R40 ;  /* 0x00000028230b7221 */ /* 0x001fe20000010000 */
[----:B-1----:R-:W-:Y:S01]  /*3d40*/  IMAD.MOV.U32 R67, RZ, RZ, R119 ;  /* 0x000000ffff437224 */ /* 0x002fe200078e0077 */
[----:B------:R-:W-:-:S05]  /*3d50*/  MOV R40, R119 ;  /* 0x0000007700287202 */ /* 0x000fca0000000f00 */
        /* <DEDUP_REMOVED lines=8> */
[--C-:B-1----:R-:W-:Y:S02]  /*3de0*/  IMAD.MOV.U32 R71, RZ, RZ, R119.reuse ;  /* 0x000000ffff477224 */ /* 0x102fe400078e0077 */
[--C-:B------:R-:W-:Y:S02]  /*3df0*/  IMAD.MOV.U32 R59, RZ, RZ, R119.reuse ;  /* 0x000000ffff3b7224 */ /* 0x100fe400078e0077 */
[----:B------:R-:W-:Y:S02]  /*3e00*/  IMAD.MOV.U32 R24, RZ, RZ, R119 ;  /* 0x000000ffff187224 */ /* 0x000fe400078e0077 */
[C---:B--2---:R-:W-:Y:S01]  /*3e10*/  FADD.FTZ R2, R14.reuse, R11 ;  /* 0x0000000b0e027221 */ /* 0x044fe20000010000 */
[----:B------:R-:W-:Y:S01]  /*3e20*/  F2FP.BF16.F32.PACK_AB R171, R14, R37 ;  /* 0x000000250eab723e */ /* 0x000fe200000010ff */
[----:B------:R-:W-:-:S02]  /*3e30*/  IMAD.MOV.U32 R11, RZ, RZ, 0x3f800000 ;  /* 0x3f800000ff0b7424 */ /* 0x000fc400078e00ff */
[----:B------:R-:W-:Y:S01]  /*3e40*/  IMAD.MOV.U32 R37, RZ, RZ, R119 ;  /* 0x000000ffff257224 */ /* 0x000fe200078e0077 */
[----:B------:R-:W-:Y:S06]  /*3e50*/  @!P1 BRA `(.L_x_3492) ;  /* 0x0000002400fc9947 */ /* 0x000fec0003800000 */
[----:B------:R-:W-:Y:S01]  /*3e60*/  R2UR UR4, R120 ;  /* 0x00000000780472ca */ /* 0x000fe200000e0000 */
[----:B------:R-:W-:Y:S01]  /*3e70*/  IMAD.MOV.U32 R13, RZ, RZ, R10 ;  /* 0x000000ffff0d7224 */ /* 0x000fe200078e000a */
[----:B------:R-:W-:Y:S01]  /*3e80*/  CS2R R118, SRZ ;  /* 0x0000000000767805 */ /* 0x000fe2000001ff00 */
[----:B------:R-:W-:Y:S01]  /*3e90*/  IMAD.MOV.U32 R12, RZ, RZ, R3 ;  /* 0x000000ffff0c7224 */ /* 0x000fe200078e0003 */
[----:B------:R-:W-:Y:S01]  /*3ea0*/  CS2R R114, SRZ ;  /* 0x0000000000727805 */ /* 0x000fe2000001ff00 */
[----:B------:R-:W-:Y:S01]  /*3eb0*/  IMAD.MOV.U32 R0, RZ, RZ, 0x3f800000 ;  /* 0x3f800000ff007424 */ /* 0x000fe200078e00ff */
        /* <DEDUP_REMOVED lines=46> */
[----:B------:R-:W-:Y:S01]  /*41a0*/  UIADD3 UR4, UR4, -0x2, URZ ;  /* 0xfffffffe04047890 */ /* 0x000fe2000fffe03f */
[----:B------:R-:W-:Y:S01]  /*41b0*/  UMOV UR5, UR39 ;  /* 0x0000002700057c82 */ /* 0x000fe20008000000 */
[----:B------:R-:W-:Y:S01]  /*41c0*/  UMOV UR6, UR38 ;  /* 0x0000002600067c82 */ /* 0x000fe20008000000 */
[----:B------:R-:W-:-:S09]  /*41d0*/  ULDC UR7, c[0x0][0x9d8] ;  /* 0x0002760000077ab9 */ /* 0x000fd20000000800 */
.L_x_3503:
[----:B------:R-:W-:-:S04]  /*41e0*/  UISETP.NE.AND UP0, UPT, UR6, 0x1, UPT ;  /* 0x000000010600788c */ /* 0x000fc8000bf05270 */
[----:B------:R-:W-:-:S04]  /*41f0*/  USEL UR39, URZ, 0x1, UP0 ;  /* 0x000000013f277887 */ /* 0x000fc80008000000 */
[----:B------:R-:W-:Y:S01]  /*4200*/  ULOP3.LUT UR39, UR5, UR39, URZ, 0x3c, !UPT ;  /* 0x0000002705277292 */ /* 0x000fe2000f8e3c3f */
[----:B------:R-:W-:Y:S11]  /*4210*/  @!P0 BRA `(.L_x_3493) ;  /* 0x0000000000048947 */ /* 0x000ff60003800000 */
[----:B------:R-:W-:Y:S01]  /*4220*/  BPT.TRAP 0x1 ;  /* 0x000000040000795c */ /* 0x000fe20000300000 */
.L_x_3493:
        /* <DEDUP_REMOVED lines=12> */
.L_x_3494:
[----:B-1----:R-:W-:Y:S05]  /*42f0*/  @P1 BRA `(.L_x_3495) ;  /* 0x0000000000081947 */ /* 0x002fea0003800000 */
[----:B------:R-:W1:Y:S02]  /*4300*/  SYNCS.PHASECHK.TRANS64.TRYWAIT P1, [UR9+0x30830], R3 ;  /* 0x03083003ff0075a7 */ /* 0x000e640008020149 */
[----:B-1----:R-:W-:Y:S05]  /*4310*/  @!P1 BRA `(.L_x_3496) ;  /* 0x000000b000909947 */ /* 0x002fea0003800000 */
.L_x_3495:
        /* <DEDUP_REMOVED lines=173> */
.L_x_3497:
[----:B------:R-:W-:Y:S01]  /*4df0*/  ULEA UR10, UR6, UR8, 0x3 ;  /* 0x00000008060a7291 */ /* 0x000fe2000f8e183f */
[----:B------:R-:W-:-:S05]  /*4e00*/  IMAD.U32 R0, RZ, RZ, UR5 ;  /* 0x00000005ff007e24 */ /* 0x000fca000f8e00ff */
[----:B------:R-:W-:-:S04]  /*4e10*/  SHF.L.U32 R0, R0, 0x1f, RZ ;  /* 0x0000001f00007819 */ /* 0x000fc800000006ff */
[----:B------:R2:W3:Y:S01]  /*4e20*/  SYNCS.PHASECHK.TRANS64.TRYWAIT P1, [UR10+0x30850], R0 ;  /* 0x03085000ff0075a7 */ /* 0x0004e2000802014a */
[----:B------:R-:W-:Y:S05]  /*4e30*/  @!P0 BRA `(.L_x_3498) ;  /* 0x0000000000048947 */ /* 0x000fea0003800000 */
[----:B------:R-:W-:Y:S01]  /*4e40*/  BPT.TRAP 0x1 ;  /* 0x000000040000795c */ /* 0x000fe20000300000 */
.L_x_3498:
[----:B---3--:R-:W-:Y:S05]  /*4e50*/  @P1 BRA `(.L_x_3499) ;  /* 0x0000000000081947 */ /* 0x008fea0003800000 */
[----:B------:R-:W3:Y:S02]  /*4e60*/  SYNCS.PHASECHK.TRANS64.TRYWAIT P1, [UR10+0x30850], R0 ;  /* 0x03085000ff0075a7 */ /* 0x000ee4000802014a */
[----:B---3--:R-:W-:Y:S05]  /*4e70*/  @!P1 BRA `(.L_x_3500) ;  /* 0x000000a400d09947 */ /* 0x008fea0003800000 */
.L_x_3499:
        /* <DEDUP_REMOVED lines=37> */
.L_x_3501:
        /* <DEDUP_REMOVED lines=209> */
[----:B------:R-:W-:Y:S01]  /*5de0*/  FFMA.FTZ R163, R163, R4, -R12 ;  /* 0x00000004a3a37223 */ /* 0x000fe2000001080c */
[----:B------:R-:W0:Y:S08]  /*5df0*/  MUFU.EX2 R13, R13 ;  /* 0x0000000d000d7308 */ /* 0x000e300000000800 */
        /* <DEDUP_REMOVED lines=26> */
[----:B------:R-:W-:-:S06]  /*5fa0*/  FFMA.FTZ R123, R151, R4, -R12 ;  /* 0x00000004977b7223 */ /* 0x000fcc000001080c */
        /* <DEDUP_REMOVED lines=72> */
.L_x_3502:
        /* <DEDUP_REMOVED lines=33> */
[----:B------:R-:W-:Y:S06]  /*6640*/  @P1 BRA `(.L_x_3503) ;  /* 0xffffffd800e41947 */ /* 0x000fec000383ffff */
.L_x_3492:
        /* <DEDUP_REMOVED lines=99> */
.L_x_3504:
        /* <DEDUP_REMOVED lines=9> */
.L_x_3505:
[----:B-1----:R-:W-:Y:S05]  /*6d10*/  @P1 BRA `(.L_x_3506) ;  /* 0x0000000000081947 */ /* 0x002fea0003800000 */
[----:B------:R-:W1:Y:S02]  /*6d20*/  SYNCS.PHASECHK.TRANS64.TRYWAIT P1, [UR5+0x30850], R0 ;  /* 0x03085000ff0075a7 */ /* 0x000e640008020145 */
[----:B-1----:R-:W-:Y:S05]  /*6d30*/  @!P1 BRA `(.L_x_3507) ;  /* 0x0000008800389947 */ /* 0x002fea0003800000 */
.L_x_3506:
[----:B------:R-:W-:Y:S01]  /*6d40*/  UIADD3 UR4, UR4, 0x400, URZ ;  /* 0x0000040004047890 */ /* 0x000fe2000fffe03f */
[----:B------:R-:W-:Y:S01]  /*6d50*/  WARPGROUP.ARRIVE ;  /* 0x00000000000079c5 */ /* 0x000fe20000000000 */
[----:B------:R-:W-:Y:S01]  /*6d60*/  UMOV UR11, 0x40000040 ;  /* 0x40000040000b7882 */ /* 0x000fe20000000000 */
[----:B01----:R-:W0:Y:S01]  /*6d70*/  SHFL.BFLY PT, R0, R5, 0x2, 0x1f ;  /* 0x0c401f0005007f89 */ /* 0x003e2200000e0000 */
[----:B------:R-:W-:Y:S01]  /*6d80*/  USHF.R.U32.HI UR4, URZ, 0x4, UR4 ;  /* 0x000000043f047899 */ /* 0x000fe20008011604 */
[----:B------:R-:W-:Y:S02]  /*6d90*/  IMAD.MOV.U32 R8, RZ, RZ, RZ ;  /* 0x000000ffff087224 */ /* 0x000fe400078e00ff */
[----:B------:R-:W1:Y:S01]  /*6da0*/  SHFL.BFLY PT, R7, R2, 0x2, 0x1f ;  /* 0x0c401f0002077f89 */ /* 0x000e6200000e0000 */
[----:B------:R-:W-:-:S04]  /*6db0*/  ULOP3.LUT UR4, UR4, 0x3fff, URZ, 0xc0, !UPT ;  /* 0x00003fff04047892 */ /* 0x000fc8000f8ec03f */
[----:B------:R-:W-:-:S04]  /*6dc0*/  ULOP3.LUT UR4, UR4, 0x3000000, URZ, 0xfc, !UPT ;  /* 0x0300000004047892 */ /* 0x000fc8000f8efc3f */
[----:B------:R-:W-:-:S04]  /*6dd0*/  UIMAD UR4, UR38, 0x900, UR4 ;  /* 0x00000900260478a4 */ /* 0x000fc8000f8e0204 */
[----:B------:R-:W-:-:S03]  /*6de0*/  UIADD3 UR6, UR4, 0x80, URZ ;  /* 0x0000008004067890 */ /* 0x000fc6000fffe03f */
[----:B------:R-:W-:Y:S02]  /*6df0*/  UMOV UR10, UR4 ;  /* 0x00000004000a7c82 */ /* 0x000fe40008000000 */
[----:B------:R-:W-:Y:S01]  /*6e00*/  HGMMA.64x192x16.F32.BF16 R24, R188, gdesc[UR8].tnspB, R24, gsb0 ;  /* 0x42e00008bc187df0 */ /* 0x000fe20008001818 */
[----:B------:R-:W-:Y:S01]  /*6e10*/  UMOV UR11, 0x40000040 ;  /* 0x40000040000b7882 */ /* 0x000fe20000000000 */
[----:B------:R-:W-:Y:S01]  /*6e20*/  UMOV UR10, UR6 ;  /* 0x00000006000a7c82 */ /* 0x000fe20008000000 */
[----:B------:R-:W-:Y:S01]  /*6e30*/  UIADD3 UR6, UR4, 0x100, URZ ;  /* 0x0000010004067890 */ /* 0x000fe2000fffe03f */
[----:B0-----:R-:W-:Y:S01]  /*6e40*/  FADD.FTZ R0, R0, R5 ;  /* 0x0000000500007221 */ /* 0x001fe20000010000 */
[----:B------:R-:W-:Y:S01]  /*6e50*/  MOV R5, RZ ;  /* 0x000000ff00057202 */ /* 0x000fe20000000f00 */
[----:B-1----:R-:W-:Y:S01]  /*6e60*/  FADD.FTZ R6, R7, R2 ;  /* 0x0000000207067221 */ /* 0x002fe20000010000 */
[----:B------:R-:W-:Y:S02]  /*6e70*/  IMAD.MOV.U32 R2, RZ, RZ, -0x800000 ;  /* 0xff800000ff027424 */ /* 0x000fe400078e00ff */
[----:B------:R-:W0:Y:S04]  /*6e80*/  SHFL.BFLY PT, R7, R0, 0x1, 0x1f ;  /* 0x0c201f0000077f89 */ /* 0x000e2800000e0000 */
[----:B------:R-:W1:Y:S01]  /*6e90*/  SHFL.BFLY PT, R9, R6, 0x1, 0x1f ;  /* 0x0c201f0006097f89 */ /* 0x000e6200000e0000 */
[----:B0-----:R-:W-:Y:S01]  /*6ea0*/  FADD.FTZ R11, R0, R7 ;  /* 0x00000007000b7221 */ /* 0x001fe20000010000 */
[----:B------:R-:W-:-:S02]  /*6eb0*/  IMAD.MOV.U32 R0, RZ, RZ, -0x800000 ;  /* 0xff800000ff007424 */ /* 0x000fc400078e00ff */
[----:B-1----:R-:W-:Y:S02]  /*6ec0*/  FADD.FTZ R12, R6, R9 ;  /* 0x00000009060c7221 */ /* 0x002fe40000010000 */
[----:B------:R-:W-:-:S03]  /*6ed0*/  FSETP.NE.FTZ.AND P1, PT, R11, RZ, PT ;  /* 0x000000ff0b00720b */ /* 0x000fc60003f35000 */
[----:B------:R-:W-:-:S10]  /*6ee0*/  FSETP.NE.FTZ.AND P2, PT, R12, RZ, PT ;  /* 0x000000ff0c00720b */ /* 0x000fd40003f55000 */
[----:B------:R-:W0:Y:S01]  /*6ef0*/  @P1 MUFU.LG2 R7, R11 ;  /* 0x0000000b00071308 */ /* 0x000e220000000c00 */
[C---:B------:R-:W-:Y:S02]  /*6f00*/  @P1 FMUL.FTZ R6, R4.reuse, 0.69314718246459960938 ;  /* 0x3f31721804061820 */ /* 0x040fe40000410000 */
[----:B------:R-:W-:-:S05]  /*6f10*/  @P2 FMUL.FTZ R4, R4, 0.69314718246459960938 ;  /* 0x3f31721804042820 */ /* 0x000fca0000410000 */
        /* <DEDUP_REMOVED lines=27> */
[----:B------:R-:W-:Y:S01]  /*70d0*/  HGMMA.64x192x16.F32.BF16 R24, R172, gdesc[UR8].tnspB, R24, gsb0 ;  /* 0x42e00008ac187df0 */ /* 0x000fe20008001818 */
[----:B------:R-:W-:Y:S01]  /*70e0*/  UMOV UR10, UR4 ;  /* 0x00000004000a7c82 */ /* 0x000fe20008000000 */
[----:B------:R-:W-:Y:S01]  /*70f0*/  UMOV UR11, 0x40000040 ;  /* 0x40000040000b7882 */ /* 0x000fe20000000000 */
[----:B------:R-:W-:Y:S02]  /*7100*/  WARPGROUP.DEPBAR.LE gsb0, 0x0 ;  /* 0x00008000000079c5 */ /* 0x000fe40000010000 */
[----:B------:R-:W-:-:S15]  /*7110*/  WARPGROUP.ARRIVE ;  /* 0x00000000000079c5 */ /* 0x000fde0000000000 */
[----:B------:R-:W-:Y:S03]  /*7120*/  HGMMA.64x192x16.F32.BF16 R24, R168, gdesc[UR8].tnspB, R24, gsb0 ;  /* 0x42e00008a8187df0 */ /* 0x000fe60008001818 */
[----:B------:R-:W-:Y:S02]  /*7130*/  WARPGROUP.DEPBAR.LE gsb0, 0x0 ;  /* 0x00008000000079c5 */ /* 0x000fe40000010000 */
[----:B0-23--:R-:W-:Y:S05]  /*7140*/  @!P0 BRA `(.L_x_3508) ;  /* 0x0000000000048947 */ /* 0x00dfea0003800000 */
[----:B------:R-:W-:Y:S01]  /*7150*/  BPT.TRAP 0x1 ;  /* 0x000000040000795c */ /* 0x000fe20000300000 */
.L_x_3508:
[----:B------:R-:W-:Y:S01]  /*7160*/  R2UR UR6, R193 ;  /* 0x00000000c10672ca */ /* 0x000fe200000e0000 */
[----:B------:R-:W-:Y:S01]  /*7170*/  UIADD3 UR4, UR5, 0x30860, URZ ;  /* 0x0003086005047890 */ /* 0x000fe2000fffe03f */
[-C--:B------:R-:W-:Y:S01]  /*7180*/  FMUL.FTZ R127, R43, R8.reuse ;  /* 0x000000082b7f7220 */ /* 0x080fe20000410000 */
[----:B------:R-:W-:Y:S01]  /*7190*/  UIADD3 UR38, UR38, 0x1, URZ ;  /* 0x0000000126267890 */ /* 0x000fe2000fffe03f */
[-C--:B------:R-:W-:Y:S01]  /*71a0*/  FMUL.FTZ R125, R46, R8.reuse ;  /* 0x000000082e7d7220 */ /* 0x080fe20000410000 */
        /* <DEDUP_REMOVED lines=103> */
.L_x_3484:
[----:B------:R-:W0:Y:S01]  /*7820*/  S2R R5, SR_CgaCtaId ;  /* 0x0000000000057919 */ /* 0x000e220000008800 */
[----:B------:R-:W-:Y:S01]  /*7830*/  MOV R42, 0x400 ;  /* 0x00000400002a7802 */ /* 0x000fe20000000f00 */
[----:B------:R-:W-:Y:S01]  /*7840*/  BSSY B0, `(.L_x_3509) ;  /* 0x000027f000007945 */ /* 0x000fe20003800000 */
[----:B------:R-:W-:Y:S02]  /*7850*/  BAR.SYNC.DEFER_BLOCKING 0x5, 0x180 ;  /* 0x0146000000007b1d */ /* 0x000fe40000010000 */
[----:B0-----:R-:W-:-:S05]  /*7860*/  LEA R42, R5, R42, 0x18 ;  /* 0x0000002a052a7211 */ /* 0x001fca00078ec0ff */
[----:B------:R-:W0:Y:S02]  /*7870*/  LDS.128 R36, [R42+0x308d0] ;  /* 0x0308d0002a247984 */ /* 0x000e240000000c00 */
[----:B0-----:R-:W-:Y:S02]  /*7880*/  R2UR UR5, R37 ;  /* 0x00000000250572ca */ /* 0x001fe400000e0000 */
        /* <DEDUP_REMOVED lines=14> */
[----:B------:R-:W-:Y:S01]  /*7970*/  F2FP.BF16.F32.PACK_AB R99, R46, R99 ;  /* 0x000000632e63723e */ /* 0x000fe200000010ff */
[----:B------:R-:W-:Y:S01]  /*7980*/  UIMAD.WIDE UR8, UR60, 0x4, UR8 ;  /* 0x000000043c0878a5 */ /* 0x000fe2000f8e0208 */
[----:B------:R-:W-:-:S02]  /*7990*/  F2FP.BF16.F32.PACK_AB R105, R107, R106 ;  /* 0x0000006a6b69723e */ /* 0x000fc400000010ff */
[----:B------:R-:W-:Y:S02]  /*79a0*/  F2FP.BF16.F32.PACK_AB R112, R113, R112 ;  /* 0x000000707170723e */ /* 0x000fe400000010ff */
[----:B------:R-:W-:Y:S02]  /*79b0*/  F2FP.BF16.F32.PACK_AB R106, R109, R108 ;  /* 0x0000006c6d6a723e */ /* 0x000fe400000010ff */
[----:B------:R-:W-:Y:S02]  /*79c0*/  F2FP.BF16.F32.PACK_AB R107, R111, R110 ;  /* 0x0000006e6f6b723e */ /* 0x000fe400000010ff */
[----:B------:R-:W-:Y:S02]  /*79d0*/  F2FP.BF16.F32.PACK_AB R113, R115, R114 ;  /* 0x000000727371723e */ /* 0x000fe400000010ff */
[----:B------:R-:W-:Y:S02]  /*79e0*/  F2FP.BF16.F32.PACK_AB R114, R117, R116 ;  /* 0x000000747572723e */ /* 0x000fe400000010ff */
[----:B------:R-:W-:-:S02]  /*79f0*/  F2FP.BF16.F32.PACK_AB R115, R119, R118 ;  /* 0x000000767773723e */ /* 0x000fc400000010ff */
[----:B------:R-:W-:Y:S02]  /*7a00*/  R2UR UR4, R192 ;  /* 0x00000000c00472ca */ /* 0x000fe400000e0000 */
[----:B------:R-:W-:Y:S02]  /*7a10*/  R2UR UR10, R22 ;  /* 0x00000000160a72ca */ /* 0x000fe400000e0000 */
[----:B------:R-:W-:Y:S02]  /*7a20*/  MOV R20, R42 ;  /* 0x0000002a00147202 */ /* 0x000fe40000000f00 */
[----:B0-----:R-:W-:-:S03]  /*7a30*/  MOV R21, R5 ;  /* 0x0000000500157202 */ /* 0x001fc60000000f00 */
[----:B------:R-:W-:-:S03]  /*7a40*/  IMAD.WIDE R4, R199, 0x2, R20 ;  /* 0x00000002c7047825 */ /* 0x000fc600078e0214 */
[C---:B------:R-:W-:Y:S02]  /*7a50*/  IADD3 R137, P6, R4.reuse, 0x60, RZ ;  /* 0x0000006004897810 */ /* 0x040fe40007fde0ff */
[C---:B------:R-:W-:Y:S02]  /*7a60*/  LOP3.LUT R25, R4.reuse, 0x380, RZ, 0xc0, !PT ;  /* 0x0000038004197812 */ /* 0x040fe400078ec0ff */
[C---:B------:R-:W-:Y:S01]  /*7a70*/  IADD3 R103, P1, R4.reuse, 0x40, RZ ;  /* 0x0000004004677810 */ /* 0x040fe20007f3e0ff */
[--C-:B------:R-:W-:Y:S01]  /*7a80*/  IMAD.X R13, RZ, RZ, R5.reuse, P6 ;  /* 0x000000ffff0d7224 */ /* 0x100fe200030e0605 */
[C---:B------:R-:W-:Y:S02]  /*7a90*/  IADD3 R139, P5, R4.reuse, 0x4000, RZ ;  /* 0x00004000048b7810 */ /* 0x040fe40007fbe0ff */
[----:B------:R-:W-:Y:S01]  /*7aa0*/  IADD3 R47, P2, R4, 0x20, RZ ;  /* 0x00000020042f7810 */ /* 0x000fe20007f5e0ff */
[--C-:B------:R-:W-:Y:S01]  /*7ab0*/  IMAD.X R11, RZ, RZ, R5.reuse, P1 ;  /* 0x000000ffff0b7224 */ /* 0x100fe200008e0605 */
[----:B------:R-:W-:Y:S01]  /*7ac0*/  LOP3.LUT R12, R137, 0x380, RZ, 0xc0, !PT ;  /* 0x00000380890c7812 */ /* 0x000fe200078ec0ff */
[----:B------:R-:W-:Y:S01]  /*7ad0*/  IMAD.X R15, RZ, RZ, R5, P5 ;  /* 0x000000ffff0f7224 */ /* 0x000fe200028e0605 */
[----:B------:R-:W-:-:S02]  /*7ae0*/  SHF.R.U64 R25, R25, 0x3, RZ ;  /* 0x0000000319197819 */ /* 0x000fc400000012ff */
[----:B------:R-:W-:Y:S02]  /*7af0*/  IADD3.X R9, RZ, R5, RZ, P2, !PT ;  /* 0x00000005ff097210 */ /* 0x000fe400017fe4ff */
[C---:B------:R-:W-:Y:S02]  /*7b00*/  IADD3 R141, P0, R4.reuse, 0x4020, RZ ;  /* 0x00004020048d7810 */ /* 0x040fe40007f1e0ff */
[C---:B------:R-:W-:Y:S02]  /*7b10*/  IADD3 R143, P4, R4.reuse, 0x4040, RZ ;  /* 0x00004040048f7810 */ /* 0x040fe40007f9e0ff */
[C---:B------:R-:W-:Y:S01]  /*7b20*/  IADD3 R145, P3, R4.reuse, 0x4060, RZ ;  /* 0x0000406004917810 */ /* 0x040fe20007f7e0ff */
[--C-:B------:R-:W-:Y:S01]  /*7b30*/  IMAD.X R27, RZ, RZ, R5.reuse, P0 ;  /* 0x000000ffff1b7224 */ /* 0x100fe200000e0605 */
[C---:B------:R-:W-:Y:S02]  /*7b40*/  IADD3 R147, P2, R4.reuse, 0x8000, RZ ;  /* 0x0000800004937810 */ /* 0x040fe40007f5e0ff */
[C---:B------:R-:W-:Y:S01]  /*7b50*/  IADD3 R149, P1, R4.reuse, 0x8020, RZ ;  /* 0x0000802004957810 */ /* 0x040fe20007f3e0ff */
[--C-:B------:R-:W-:Y:S01]  /*7b60*/  IMAD.X R31, RZ, RZ, R5.reuse, P3 ;  /* 0x000000ffff1f7224 */ /* 0x100fe200018e0605 */
[C---:B------:R-:W-:Y:S01]  /*7b70*/  IADD3 R151, P6, R4.reuse, 0x8040, RZ ;  /* 0x0000804004977810 */ /* 0x040fe20007fde0ff */
[--C-:B------:R-:W-:Y:S01]  /*7b80*/  IMAD.X R33, RZ, RZ, R5.reuse, P2 ;  /* 0x000000ffff217224 */ /* 0x100fe200010e0605 */
[----:B------:R-:W-:Y:S01]  /*7b90*/  IADD3 R153, P5, R4, 0x8060, RZ ;  /* 0x0000806004997810 */ /* 0x000fe20007fbe0ff */
[--C-:B------:R-:W-:Y:S01]  /*7ba0*/  IMAD.X R35, RZ, RZ, R5.reuse, P1 ;  /* 0x000000ffff237224 */ /* 0x100fe200008e0605 */
[----:B------:R-:W-:Y:S01]  /*7bb0*/  SHF.R.U64 R12, R12, 0x3, RZ ;  /* 0x000000030c0c7819 */ /* 0x000fe200000012ff */
[----:B------:R-:W-:Y:S01]  /*7bc0*/  IMAD.X R37, RZ, RZ, R5, P6 ;  /* 0x000000ffff257224 */ /* 0x000fe200030e0605 */
[----:B------:R-:W-:-:S02]  /*7bd0*/  LOP3.LUT R4, R25, R4, RZ, 0x3c, !PT ;  /* 0x0000000419047212 */ /* 0x000fc400078e3cff */
[----:B------:R-:W-:Y:S02]  /*7be0*/  LOP3.LUT R12, R12, R137, RZ, 0x3c, !PT ;  /* 0x000000890c0c7212 */ /* 0x000fe400078e3cff */
[----:B------:R-:W-:Y:S02]  /*7bf0*/  LOP3.LUT R8, R47, 0x380, RZ, 0xc0, !PT ;  /* 0x000003802f087812 */ /* 0x000fe400078ec0ff */
[----:B------:R-:W-:Y:S02]  /*7c00*/  LOP3.LUT R10, R103, 0x380, RZ, 0xc0, !PT ;  /* 0x00000380670a7812 */ /* 0x000fe400078ec0ff */
[----:B------:R-:W-:Y:S02]  /*7c10*/  MOV R137, R4 ;  /* 0x0000000400897202 */ /* 0x000fe40000000f00 */
[----:B------:R-:W-:Y:S02]  /*7c20*/  LOP3.LUT R14, R139, 0x380, RZ, 0xc0, !PT ;  /* 0x000003808b0e7812 */ /* 0x000fe400078ec0ff */
[----:B------:R-:W-:-:S02]  /*7c30*/  F2FP.BF16.F32.PACK_AB R4, R123, R24 ;  /* 0x000000187b04723e */ /* 0x000fc400000010ff */
[----:B------:R-:W-:Y:S02]  /*7c40*/  LOP3.LUT R32, R147, 0x380, RZ, 0xc0, !PT ;  /* 0x0000038093207812 */ /* 0x000fe400078ec0ff */
[----:B------:R-:W-:Y:S02]  /*7c50*/  LOP3.LUT R24, R149, 0x380, RZ, 0xc0, !PT ;  /* 0x0000038095187812 */ /* 0x000fe400078ec0ff */
[----:B------:R-:W-:Y:S02]  /*7c60*/  LOP3.LUT R26, R141, 0x380, RZ, 0xc0, !PT ;  /* 0x000003808d1a7812 */ /* 0x000fe400078ec0ff */
[----:B------:R-:W-:Y:S02]  /*7c70*/  LOP3.LUT R38, R153, 0x380, RZ, 0xc0, !PT ;  /* 0x0000038099267812 */ /* 0x000fe400078ec0ff */
[----:B------:R-:W-:Y:S02]  /*7c80*/  SHF.R.U64 R8, R8, 0x3, RZ ;  /* 0x0000000308087819 */ /* 0x000fe400000012ff */
[----:B------:R-:W-:-:S02]  /*7c90*/  SHF.R.U64 R10, R10, 0x3, RZ ;  /* 0x000000030a0a7819 */ /* 0x000fc400000012ff */
[----:B------:R-:W-:Y:S02]  /*7ca0*/  LOP3.LUT R28, R143, 0x380, RZ, 0xc0, !PT ;  /* 0x000003808f1c7812 */ /* 0x000fe400078ec0ff */
[----:B------:R-:W-:Y:S02]  /*7cb0*/  LOP3.LUT R30, R145, 0x380, RZ, 0xc0, !PT ;  /* 0x00000380911e7812 */ /* 0x000fe400078ec0ff */
[-C--:B------:R-:W-:Y:S02]  /*7cc0*/  IADD3.X R29, RZ, R5.reuse, RZ, P4, !PT ;  /* 0x00000005ff1d7210 */ /* 0x080fe400027fe4ff */
[----:B------:R-:W-:Y:S02]  /*7cd0*/  IADD3.X R25, RZ, R5, RZ, P5, !PT ;  /* 0x00000005ff197210 */ /* 0x000fe40002ffe4ff */
[----:B------:R-:W-:Y:S02]  /*7ce0*/  SHF.R.U64 R14, R14, 0x3, RZ ;  /* 0x000000030e0e7819 */ /* 0x000fe400000012ff */
[----:B------:R-:W-:-:S02]  /*7cf0*/  SHF.R.U64 R32, R32, 0x3, RZ ;  /* 0x0000000320207819 */ /* 0x000fc400000012ff */
[----:B------:R-:W-:Y:S01]  /*7d00*/  F2FP.BF16.F32.PACK_AB R5, R135, R134 ;  /* 0x000000868705723e */ /* 0x000fe200000010ff */
[----:B------:R-:W-:Y:S01]  /*7d10*/  BAR.SYNC.DEFER_BLOCKING 0x1, 0x100 ;  /* 0x0044000000007b1d */ /* 0x000fe20000010000 */
[----:B------:R-:W-:Y:S02]  /*7d20*/  SHF.R.U64 R24, R24, 0x3, RZ ;  /* 0x0000000318187819 */ /* 0x000fe400000012ff */
[----:B------:R-:W-:Y:S02]  /*7d30*/  SHF.R.U64 R26, R26, 0x3, RZ ;  /* 0x000000031a1a7819 */ /* 0x000fe400000012ff */
[----:B------:R-:W-:Y:S02]  /*7d40*/  SHF.R.U64 R38, R38, 0x3, RZ ;  /* 0x0000000326267819 */ /* 0x000fe400000012ff */
[----:B------:R-:W-:Y:S02]  /*7d50*/  LOP3.LUT R8, R8, R47, RZ, 0x3c, !PT ;  /* 0x0000002f08087212 */ /* 0x000fe400078e3cff */
[----:B------:R-:W-:-:S02]  /*7d60*/  LOP3.LUT R10, R10, R103, RZ, 0x3c, !PT ;  /* 0x000000670a0a7212 */ /* 0x000fc400078e3cff */
[----:B------:R-:W-:Y:S02]  /*7d70*/  SHF.R.U64 R28, R28, 0x3, RZ ;  /* 0x000000031c1c7819 */ /* 0x000fe400000012ff */
[----:B------:R-:W-:Y:S02]  /*7d80*/  SHF.R.U64 R30, R30, 0x3, RZ ;  /* 0x000000031e1e7819 */ /* 0x000fe400000012ff */
[----:B------:R-:W-:Y:S02]  /*7d90*/  LOP3.LUT R14, R14, R139, RZ, 0x3c, !PT ;  /* 0x0000008b0e0e7212 */ /* 0x000fe400078e3cff */
[----:B------:R-:W-:Y:S02]  /*7da0*/  LOP3.LUT R32, R32, R147, RZ, 0x3c, !PT ;  /* 0x0000009320207212 */ /* 0x000fe400078e3cff */
[----:B------:R-:W-:Y:S02]  /*7db0*/  LOP3.LUT R36, R151, 0x380, RZ, 0xc0, !PT ;  /* 0x0000038097247812 */ /* 0x000fe400078ec0ff */
[----:B------:R-:W-:-:S02]  /*7dc0*/  LOP3.LUT R34, R24, R149, RZ, 0x3c, !PT ;  /* 0x0000009518227212 */ /* 0x000fc400078e3cff */
[----:B------:R-:W-:Y:S01]  /*7dd0*/  LOP3.LUT R26, R26, R141, RZ, 0x3c, !PT ;  /* 0x0000008d1a1a7212 */ /* 0x000fe200078e3cff */
[----:B------:R0:W-:Y:S01]  /*7de0*/  STSM.16.M88.4 [R137], R4 ;  /* 0x0000000489007844 */ /* 0x0001e20000000200 */
[----:B------:R-:W-:Y:S02]  /*7df0*/  LOP3.LUT R24, R38, R153, RZ, 0x3c, !PT ;  /* 0x0000009926187212 */ /* 0x000fe400078e3cff */
[----:B------:R-:W-:Y:S02]  /*7e00*/  LOP3.LUT R28, R28, R143, RZ, 0x3c, !PT ;  /* 0x0000008f1c1c7212 */ /* 0x000fe400078e3cff */
[----:B------:R-:W-:Y:S02]  /*7e10*/  LOP3.LUT R30, R30, R145, RZ, 0x3c, !PT ;  /* 0x000000911e1e7212 */ /* 0x000fe400078e3cff */
[----:B------:R-:W-:Y:S02]  /*7e20*/  MOV R133, R8 ;  /* 0x0000000800857202 */ /* 0x000fe40000000f00 */
[----:B------:R-:W-:-:S02]  /*7e30*/  MOV R123, R10 ;  /* 0x0000000a007b7202 */ /* 0x000fc40000000f00 */
[----:B------:R-:W-:Y:S02]  /*7e40*/  MOV R120, R12 ;  /* 0x0000000c00787202 */ /* 0x000fe40000000f00 */
[----:B------:R-:W-:Y:S02]  /*7e50*/  MOV R103, R14 ;  /* 0x0000000e00677202 */ /* 0x000fe40000000f00 */
[----:B------:R-:W-:Y:S02]  /*7e60*/  F2FP.BF16.F32.PACK_AB R8, R41, R40 ;  /* 0x000000282908723e */ /* 0x000fe400000010ff */
[----:B0-----:R-:W-:Y:S02]  /*7e70*/  F2FP.BF16.F32.PACK_AB R4, R124, R121 ;  /* 0x000000797c04723e */ /* 0x001fe400000010ff */
[----:B------:R-:W-:Y:S02]  /*7e80*/  F2FP.BF16.F32.PACK_AB R5, R131, R130 ;  /* 0x000000828305723e */ /* 0x000fe400000010ff */
[----:B------:R-:W-:-:S02]  /*7e90*/  F2FP.BF16.F32.PACK_AB R6, R122, R3 ;  /* 0x000000037a06723e */ /* 0x000fc400000010ff */
[----:B------:R-:W-:Y:S02]  /*7ea0*/  F2FP.BF16.F32.PACK_AB R7, R132, R129 ;  /* 0x000000818407723e */ /* 0x000fe400000010ff */
[----:B------:R-:W-:Y:S02]  /*7eb0*/  F2FP.BF16.F32.PACK_AB R9, R127, R126 ;  /* 0x0000007e7f09723e */ /* 0x000fe400000010ff */
[----:B------:R-:W-:Y:S01]  /*7ec0*/  F2FP.BF16.F32.PACK_AB R10, R45, R44 ;  /* 0x0000002c2d0a723e */ /* 0x000fe200000010ff */
[----:B------:R0:W-:Y:S01]  /*7ed0*/  STSM.16.M88.4 [R133], R4 ;  /* 0x0000000485007844 */ /* 0x0001e20000000200 */
[----:B------:R-:W-:Y:S02]  /*7ee0*/  F2FP.BF16.F32.PACK_AB R11, R128, R125 ;  /* 0x0000007d800b723e */ /* 0x000fe400000010ff */
[----:B------:R-:W-:Y:S02]  /*7ef0*/  SHF.R.U64 R36, R36, 0x3, RZ ;  /* 0x0000000324247819 */ /* 0x000fe400000012ff */
[----:B------:R-:W-:Y:S01]  /*7f00*/  MOV R33, R32 ;  /* 0x0000002000217202 */ /* 0x000fe20000000f00 */
[----:B------:R1:W-:Y:S01]  /*7f10*/  STSM.16.M88.4 [R123], R8 ;  /* 0x000000087b007844 */ /* 0x0003e20000000200 */
[----:B------:R-:W-:-:S02]  /*7f20*/  F2FP.BF16.F32.PACK_AB R12, R49, R48 ;  /* 0x00000030310c723e */ /* 0x000fc400000010ff */
[----:B------:R-:W-:Y:S02]  /*7f30*/  F2FP.BF16.F32.PACK_AB R13, R51, R50 ;  /* 0x00000032330d723e */ /* 0x000fe400000010ff */
[----:B------:R-:W-:Y:S02]  /*7f40*/  F2FP.BF16.F32.PACK_AB R14, R53, R52 ;  /* 0x00000034350e723e */ /* 0x000fe400000010ff */
[----:B------:R-:W-:Y:S02]  /*7f50*/  F2FP.BF16.F32.PACK_AB R15, R55, R54 ;  /* 0x00000036370f723e */ /* 0x000fe400000010ff */
[----:B------:R-:W-:Y:S02]  /*7f60*/  MOV R102, R26 ;  /* 0x0000001a00667202 */ /* 0x000fe40000000f00 */
[----:B------:R-:W-:Y:S01]  /*7f70*/  MOV R32, R24 ;  /* 0x0000001800207202 */ /* 0x000fe20000000f00 */
[----:B------:R2:W-:Y:S01]  /*7f80*/  STSM.16.M88.4 [R120], R12 ;  /* 0x0000000c78007844 */ /* 0x0005e20000000200 */
[----:B------:R-:W-:-:S02]  /*7f90*/  MOV R47, R28 ;  /* 0x0000001c002f7202 */ /* 0x000fc40000000f00 */
[----:B------:R-:W-:Y:S02]  /*7fa0*/  MOV R38, R30 ;  /* 0x0000001e00267202 */ /* 0x000fe40000000f00 */
[----:B------:R-:W-:Y:S02]  /*7fb0*/  F2FP.BF16.F32.PACK_AB R24, R57, R56 ;  /* 0x000000383918723e */ /* 0x000fe400000010ff */
[----:B------:R-:W-:Y:S02]  /*7fc0*/  F2FP.BF16.F32.PACK_AB R25, R59, R58 ;  /* 0x0000003a3b19723e */ /* 0x000fe400000010ff */
[----:B------:R-:W-:Y:S02]  /*7fd0*/  F2FP.BF16.F32.PACK_AB R26, R61, R60 ;  /* 0x0000003c3d1a723e */ /* 0x000fe400000010ff */
[----:B------:R-:W-:Y:S02]  /*7fe0*/  F2FP.BF16.F32.PACK_AB R27, R63, R62 ;  /* 0x0000003e3f1b723e */ /* 0x000fe400000010ff */
[----:B------:R-:W-:-:S02]  /*7ff0*/  F2FP.BF16.F32.PACK_AB R28, R65, R64 ;  /* 0x00000040411c723e */ /* 0x000fc400000010ff */
[----:B------:R-:W-:Y:S01]  /*8000*/  F2FP.BF16.F32.PACK_AB R29, R67, R66 ;  /* 0x00000042431d723e */ /* 0x000fe200000010ff */
[----:B------:R-:W-:Y:S01]  /*8010*/  STSM.16.M88.4 [R103], R24 ;  /* 0x0000001867007844 */ /* 0x000fe20000000200 */
[----:B------:R-:W-:Y:S02]  /*8020*/  F2FP.BF16.F32.PACK_AB R30, R69, R68 ;  /* 0x00000044451e723e */ /* 0x000fe400000010ff */
[----:B------:R-:W-:Y:S02]  /*8030*/  F2FP.BF16.F32.PACK_AB R31, R71, R70 ;  /* 0x00000046471f723e */ /* 0x000fe400000010ff */
[----:B------:R-:W-:Y:S02]  /*8040*/  LOP3.LUT R36, R36, R151, RZ, 0x3c, !PT ;  /* 0x0000009724247212 */ /* 0x000fe400078e3cff */
[----:B0-----:R-:W-:Y:S01]  /*8050*/  F2FP.BF16.F32.PACK_AB R4, R73, R72 ;  /* 0x000000484904723e */ /* 0x001fe200000010ff */
[----:B------:R-:W-:Y:S01]  /*8060*/  STSM.16.M88.4 [R102], R28 ;  /* 0x0000001c66007844 */ /* 0x000fe20000000200 */
[----:B------:R-:W-:-:S02]  /*8070*/  F2FP.BF16.F32.PACK_AB R5, R75, R74 ;  /* 0x0000004a4b05723e */ /* 0x000fc400000010ff */
[----:B------:R-:W-:Y:S02]  /*8080*/  F2FP.BF16.F32.PACK_AB R6, R77, R76 ;  /* 0x0000004c4d06723e */ /* 0x000fe400000010ff */
[----:B------:R-:W-:Y:S02]  /*8090*/  F2FP.BF16.F32.PACK_AB R7, R79, R78 ;  /* 0x0000004e4f07723e */ /* 0x000fe400000010ff */
[----:B-1----:R-:W-:Y:S02]  /*80a0*/  F2FP.BF16.F32.PACK_AB R8, R81, R80 ;  /* 0x000000505108723e */ /* 0x002fe400000010ff */
[----:B------:R-:W-:Y:S01]  /*80b0*/  F2FP.BF16.F32.PACK_AB R9, R83, R82 ;  /* 0x000000525309723e */ /* 0x000fe200000010ff */
[----:B------:R0:W-:Y:S01]  /*80c0*/  STSM.16.M88.4 [R47], R4 ;  /* 0x000000042f007844 */ /* 0x0001e20000000200 */
[----:B------:R-:W-:Y:S02]  /*80d0*/  F2FP.BF16.F32.PACK_AB R10, R85, R84 ;  /* 0x00000054550a723e */ /* 0x000fe400000010ff */
[----:B------:R-:W-:-:S02]  /*80e0*/  F2FP.BF16.F32.PACK_AB R11, R87, R86 ;  /* 0x00000056570b723e */ /* 0x000fc400000010ff */
[----:B--2---:R-:W-:Y:S02]  /*80f0*/  F2FP.BF16.F32.PACK_AB R12, R89, R88 ;  /* 0x00000058590c723e */ /* 0x004fe400000010ff */
[----:B------:R-:W-:Y:S01]  /*8100*/  F2FP.BF16.F32.PACK_AB R13, R91, R90 ;  /* 0x0000005a5b0d723e */ /* 0x000fe200000010ff */
[----:B------:R1:W-:Y:S01]  /*8110*/  STSM.16.M88.4 [R38], R8 ;  /* 0x0000000826007844 */ /* 0x0003e20000000200 */
[----:B------:R-:W-:Y:S02]  /*8120*/  F2FP.BF16.F32.PACK_AB R14, R93, R92 ;  /* 0x0000005c5d0e723e */ /* 0x000fe400000010ff */
[----:B------:R-:W-:Y:S02]  /*8130*/  F2FP.BF16.F32.PACK_AB R15, R95, R94 ;  /* 0x0000005e5f0f723e */ /* 0x000fe400000010ff */
[----:B------:R-:W-:Y:S02]  /*8140*/  MOV R34, R34 ;  /* 0x0000002200227202 */ /* 0x000fe40000000f00 */
[----:B------:R-:W-:Y:S01]  /*8150*/  MOV R36, R36 ;  /* 0x0000002400247202 */ /* 0x000fe20000000f00 */
[----:B------:R2:W-:Y:S01]  /*8160*/  STSM.16.M88.4 [R33], R12 ;  /* 0x0000000c21007844 */ /* 0x0005e20000000200 */
[----:B------:R-:W-:Y:S01]  /*8170*/  PLOP3.LUT P0, PT, PT, PT, UP0, 0x80, 0x0 ;  /* 0x000000000000781c */ /* 0x000fe20003f0f008 */
[----:B0-----:R-:W-:-:S02]  /*8180*/  IMAD.U32 R4, RZ, RZ, UR8 ;  /* 0x00000008ff047e24 */ /* 0x001fc4000f8e00ff */
[----:B------:R2:W-:Y:S01]  /*8190*/  STSM.16.M88.4 [R34], R96 ;  /* 0x0000006022007844 */ /* 0x0005e20000000200 */
[----:B------:R-:W-:Y:S01]  /*81a0*/  IMAD.U32 R5, RZ, RZ, UR9 ;  /* 0x00000009ff057e24 */ /* 0x000fe2000f8e00ff */
[----:B------:R-:W-:Y:S02]  /*81b0*/  ULDC.64 UR8, c[0x0][0xc08] ;  /* 0x0003020000087ab9 */ /* 0x000fe40000000a00 */
[----:B------:R2:W-:Y:S01]  /*81c0*/  STSM.16.M88.4 [R36], R104 ;  /* 0x0000006824007844 */ /* 0x0005e20000000200 */
[----:B------:R-:W-:Y:S01]  /*81d0*/  ULDC UR7, c[0x0][0xa88] ;  /* 0x0002a20000077ab9 */ /* 0x000fe20000000800 */
[----:B-1----:R-:W0:Y:S02]  /*81e0*/  LDC R38, c[0x0][0xbe8] ;  /* 0x0002fa00ff267b82 */ /* 0x002e240000000800 */
[----:B------:R2:W-:Y:S06]  /*81f0*/  STSM.16.M88.4 [R32], R112 ;  /* 0x0000007020007844 */ /* 0x0005ec0000000200 */
[----:B------:R-:W-:Y:S06]  /*8200*/  BAR.SYNC.DEFER_BLOCKING 0x1, 0x100 ;  /* 0x0044000000007b1d */ /* 0x000fec0000010000 */
[----:B------:R-:W3:Y:S01]  /*8210*/  @P0 LDG.E R3, desc[UR36][R4.64] ;  /* 0x0000002404030981 */ /* 0x000ee2000c1e1900 */
[----:B------:R-:W-:Y:S01]  /*8220*/  UISETP.NE.U32.AND UP1, UPT, UR8, URZ, UPT ;  /* 0x0000003f0800728c */ /* 0x000fe2000bf25070 */
[----:B0-----:R-:W-:Y:S01]  /*8230*/  ISETP.NE.AND P1, PT, R38, 0x1, PT ;  /* 0x000000012600780c */ /* 0x001fe20003f25270 */
[----:B------:R-:W-:-:S02]  /*8240*/  IMAD.U32 R9, RZ, RZ, UR10 ;  /* 0x0000000aff097e24 */ /* 0x000fc4000f8e00ff */
[----:B------:R-:W-:-:S06]  /*8250*/  UISETP.NE.AND.EX UP1, UPT, UR9, URZ, UPT, UP1 ;  /* 0x0000003f0900728c */ /* 0x000fcc000bf25310 */
[----:B------:R-:W-:-:S04]  /*8260*/  PLOP3.LUT P2, PT, PT, PT, UP1, 0x80, 0x0 ;  /* 0x000000000000781c */ /* 0x000fc80003f4f018 */
[----:B------:R-:W0:Y:S01]  /*8270*/  @P1 LDC R6, c[0x0][0xbec] ;  /* 0x0002fb00ff061b82 */ /* 0x000e220000000800 */
[----:B------:R-:W-:-:S04]  /*8280*/  @UP1 ULEA UR8, UP2, UR60, UR8, 0x2 ;  /* 0x000000083c081291 */ /* 0x000fc8000f84103f */
[----:B------:R-:W-:Y:S02]  /*8290*/  @UP1 ULEA.HI.X UR9, UR60, UR9, UR4, 0x2, UP2 ;  /* 0x000000093c091291 */ /* 0x000fe400090f1404 */
[----:B------:R-:W-:Y:S01]  /*82a0*/  IMAD.U32 R10, RZ, RZ, UR8 ;  /* 0x00000008ff0a7e24 */ /* 0x000fe2000f8e00ff */
[----:B------:R-:W-:Y:S01]  /*82b0*/  UMOV UR4, URZ ;  /* 0x0000003f00047c82 */ /* 0x000fe20008000000 */
[----:B------:R-:W1:Y:S02]  /*82c0*/  @P1 LDC R8, c[0x0][0xbf0] ;  /* 0x0002fc00ff081b82 */ /* 0x000e640000000800 */
[----:B------:R-:W-:Y:S02]  /*82d0*/  MOV R11, UR9 ;  /* 0x00000009000b7c02 */ /* 0x000fe40008000f00 */
[----:B---3--:R-:W-:Y:S01]  /*82e0*/  @P0 R2UR UR4, R3 ;  /* 0x00000000030402ca */ /* 0x008fe200000e0000 */
[----:B------:R-:W-:-:S06]  /*82f0*/  IMAD.U32 R3, RZ, RZ, UR7 ;  /* 0x00000007ff037e24 */ /* 0x000fcc000f8e00ff */
[----:B------:R2:W5:Y:S01]  /*8300*/  @P2 LDG.E R3, desc[UR36][R10.64] ;  /* 0x000000240a032981 */ /* 0x000562000c1e1900 */
[----:B01----:R-:W-:Y:S07]  /*8310*/  @P2 BRA `(.L_x_3511) ;  /* 0x0000000000102947 */ /* 0x003fee0003800000 */
[----:B------:R-:W-:Y:S05]  /*8320*/  @!P0 BRA `(.L_x_3511) ;  /* 0x00000000000c8947 */ /* 0x000fea0003800000 */
[----:B--2---:R-:W2:Y:S04]  /*8330*/  LDG.E R10, desc[UR36][R4.64] ;  /* 0x00000024040a7981 */ /* 0x004ea8000c1e1900 */
[----:B-----5:R-:W2:Y:S02]  /*8340*/  LDG.E R3, desc[UR36][R4.64+0x4] ;  /* 0x0000042404037981 */ /* 0x020ea4000c1e1900 */
[----:B--2---:R-:W-:-:S07]  /*8350*/  IMAD.IADD R3, R3, 0x1, -R10 ;  /* 0x0000000103037824 */ /* 0x004fce00078e0a0a */
.L_x_3511:
[----:B------:R-:W-:Y:S01]  /*8360*/  R2UR UR15, R192 ;  /* 0x00000000c00f72ca */ /* 0x000fe200000e0000 */
[----:B------:R-:W-:Y:S01]  /*8370*/  USHF.R.S32.HI UR14, URZ, 0x1f, UR61 ;  /* 0x0000001f3f0e7899 */ /* 0x000fe2000801143d */
[----:B------:R-:W-:Y:S01]  /*8380*/  IMAD R9, R9, 0x80, R198 ;  /* 0x0000008009097824 */ /* 0x000fe200078e02c6 */
[----:B------:R-:W-:Y:S01]  /*8390*/  ULDC.64 UR12, c[0x0][0xb90] ;  /* 0x0002e400000c7ab9 */ /* 0x000fe20000000a00 */
[----:B------:R-:W-:Y:S01]  /*83a0*/  USHF.R.S32.HI UR11, URZ, 0x1f, UR4 ;  /* 0x0000001f3f0b7899 */ /* 0x000fe20008011404 */
[----:B------:R-:W-:Y:S01]  /*83b0*/  R2UR UR16, R22 ;  /* 0x00000000161072ca */ /* 0x000fe200000e0000 */
[----:B------:R-:W-:Y:S01]  /*83c0*/  UIMAD UR7, UR14, UR12, URZ ;  /* 0x0000000c0e0772a4 */ /* 0x000fe2000f8e023f */
[----:B------:R-:W-:Y:S01]  /*83d0*/  @P1 IMAD.HI.U32 R5, R9, R6, RZ ;  /* 0x0000000609051227 */ /* 0x000fe200078e00ff */
[----:B------:R-:W-:Y:S01]  /*83e0*/  UMOV UR10, UR4 ;  /* 0x00000004000a7c82 */ /* 0x000fe20008000000 */
[----:B------:R-:W-:Y:S02]  /*83f0*/  USEL UR60, UR60, URZ, !UP0 ;  /* 0x0000003f3c3c7287 */ /* 0x000fe4000c000000 */
[----:B------:R-:W-:Y:S01]  /*8400*/  UIMAD.WIDE.U32 UR8, UR61, UR12, UR10 ;  /* 0x0000000c3d0872a5 */ /* 0x000fe2000f8e000a */
[----:B------:R-:W-:Y:S01]  /*8410*/  IMAD.MOV.U32 R4, RZ, RZ, R9 ;  /* 0x000000ffff047224 */ /* 0x000fe200078e0009 */
[----:B------:R-:W-:Y:S01]  /*8420*/  UIMAD UR7, UR61, UR13, UR7 ;  /* 0x0000000d3d0772a4 */ /* 0x000fe2000f8e0207 */
[----:B------:R-:W-:Y:S01]  /*8430*/  @P1 SHF.R.U32.HI R4, RZ, R8, R5 ;  /* 0x00000008ff041219 */ /* 0x000fe20000011605 */
[----:B------:R-:W-:Y:S01]  /*8440*/  USEL UR15, UR15, URZ, !UP0 ;  /* 0x0000003f0f0f7287 */ /* 0x000fe2000c000000 */
[----:B------:R-:W-:Y:S01]  /*8450*/  LEA R5, R23, R16, 0x6 ;  /* 0x0000001017057211 */ /* 0x000fe200078e30ff */
[----:B------:R-:W-:Y:S01]  /*8460*/  ULDC.64 UR12, c[0x0][0xb98] ;  /* 0x0002e600000c7ab9 */ /* 0x000fe20000000a00 */
[----:B------:R-:W-:Y:S01]  /*8470*/  UIADD3 UR9, UR9, UR7, URZ ;  /* 0x0000000709097290 */ /* 0x000fe2000fffe03f */
[----:B------:R-:W-:Y:S01]  /*8480*/  IMAD.MOV R7, RZ, RZ, -R4 ;  /* 0x000000ffff077224 */ /* 0x000fe200078e0a04 */
[----:B------:R-:W-:Y:S01]  /*8490*/  UIMAD UR7, UR15, UR12, URZ ;  /* 0x0000000c0f0772a4 */ /* 0x000fe2000f8e023f */
[----:B------:R-:W-:Y:S01]  /*84a0*/  IMAD.WIDE R20, R5, 0x2, R20 ;  /* 0x0000000205147825 */ /* 0x000fe200078e0214 */
[----:B------:R-:W-:Y:S01]  /*84b0*/  UIMAD.WIDE.U32 UR8, UR60, UR12, UR8 ;  /* 0x0000000c3c0872a5 */ /* 0x000fe2000f8e0008 */
[----:B------:R-:W-:Y:S01]  /*84c0*/  SHF.R.S32.HI R5, RZ, 0x1f, R4 ;  /* 0x0000001fff057819 */ /* 0x000fe20000011404 */
[----:B------:R-:W-:Y:S01]  /*84d0*/  UIMAD UR7, UR60, UR13, UR7 ;  /* 0x0000000d3c0772a4 */ /* 0x000fe2000f8e0207 */
[----:B------:R-:W-:Y:S01]  /*84e0*/  IMAD R7, R38, R7, R9 ;  /* 0x0000000726077224 */ /* 0x000fe200078e0209 */
[----:B--2---:R-:W-:Y:S01]  /*84f0*/  IADD3 R11, P6, R20, 0x2000, RZ ;  /* 0x00002000140b7810 */ /* 0x004fe20007fde0ff */
[----:B-----5:R-:W-:Y:S01]  /*8500*/  IMAD R43, R3, R38, RZ ;  /* 0x00000026032b7224 */ /* 0x020fe200078e02ff */
[----:B------:R-:W-:Y:S01]  /*8510*/  IADD3 R4, P0, R4, UR8, RZ ;  /* 0x0000000804047c10 */ /* 0x000fe2000ff1e0ff */
[----:B------:R-:W-:Y:S01]  /*8520*/  ULDC.64 UR12, c[0x0][0xaa0] ;  /* 0x0002a800000c7ab9 */ /* 0x000fe20000000a00 */
[----:B------:R-:W-:Y:S01]  /*8530*/  IMAD.U32 R6, RZ, RZ, UR7 ;  /* 0x00000007ff067e24 */ /* 0x000fe2000f8e00ff */
[----:B------:R-:W-:-:S02]  /*8540*/  LOP3.LUT R8, R11, 0x380, RZ, 0xc0, !PT ;  /* 0x000003800b087812 */ /* 0x000fc400078ec0ff */
[----:B------:R-:W-:Y:S02]  /*8550*/  IADD3 R13, P2, R20, 0x1000, RZ ;  /* 0x00001000140d7810 */ /* 0x000fe40007f5e0ff */
[----:B------:R-:W-:Y:S01]  /*8560*/  IADD3.X R5, R5, UR9, R6, P0, !PT ;  /* 0x0000000905057c10 */ /* 0x000fe200087fe406 */
[----:B------:R-:W-:Y:S01]  /*8570*/  ULDC.64 UR8, c[0x0][0xb88] ;  /* 0x0002e20000087ab9 */ /* 0x000fe20000000a00 */
[----:B------:R-:W-:Y:S02]  /*8580*/  SHF.R.S32.HI R6, RZ, 0x1f, R7 ;  /* 0x0000001fff067819 */ /* 0x000fe40000011407 */
[----:B------:R-:W-:Y:S01]  /*8590*/  SHF.R.U64 R8, R8, 0x3, RZ ;  /* 0x0000000308087819 */ /* 0x000fe200000012ff */
[----:B------:R-:W-:Y:S01]  /*85a0*/  IMAD.WIDE.U32 R4, R7, UR8, R4 ;  /* 0x0000000807047c25 */ /* 0x000fe2000f8e0004 */
[----:B------:R-:W-:Y:S02]  /*85b0*/  LOP3.LUT R12, R13, 0x380, RZ, 0xc0, !PT ;  /* 0x000003800d0c7812 */ /* 0x000fe400078ec0ff */
[----:B------:R-:W-:Y:S01]  /*85c0*/  LOP3.LUT R8, R8, R11, RZ, 0x3c, !PT ;  /* 0x0000000b08087212 */ /* 0x000fe200078e3cff */
[----:B------:R-:W-:Y:S01]  /*85d0*/  IMAD R10, R6, UR8, RZ ;  /* 0x00000008060a7c24 */ /* 0x000fe2000f8e02ff */
[----:B------:R-:W-:-:S02]  /*85e0*/  SHF.R.U64 R12, R12, 0x3, RZ ;  /* 0x000000030c0c7819 */ /* 0x000fc400000012ff */
[----:B------:R-:W-:Y:S01]  /*85f0*/  IADD3 R45, P0, R20, 0x5000, RZ ;  /* 0x00005000142d7810 */ /* 0x000fe20007f1e0ff */
[----:B------:R-:W-:Y:S01]  /*8600*/  IMAD R11, R7, UR9, R10 ;  /* 0x00000009070b7c24 */ /* 0x000fe2000f8e020a */
[----:B------:R-:W-:Y:S01]  /*8610*/  ULDC.64 UR8, c[0x0][0xb50] ;  /* 0x0002d40000087ab9 */ /* 0x000fe20000000a00 */
[----:B------:R-:W-:Y:S01]  /*8620*/  LOP3.LUT R12, R12, R13, RZ, 0x3c, !PT ;  /* 0x0000000d0c0c7212 */ /* 0x000fe200078e3cff */
[----:B------:R-:W-:Y:S01]  /*8630*/  IMAD.X R13, RZ, RZ, R21, P2 ;  /* 0x000000ffff0d7224 */ /* 0x000fe200010e0615 */
[----:B------:R-:W-:Y:S01]  /*8640*/  LOP3.LUT R44, R45, 0x380, RZ, 0xc0, !PT ;  /* 0x000003802d2c7812 */ /* 0x000fe200078ec0ff */
[----:B------:R-:W-:Y:S01]  /*8650*/  IMAD.IADD R5, R5, 0x1, R11 ;  /* 0x0000000105057824 */ /* 0x000fe200078e020b */
[----:B------:R-:W-:Y:S02]  /*8660*/  LEA R11, P3, R4, UR8, 0x2 ;  /* 0x00000008040b7c11 */ /* 0x000fe4000f8610ff */
[----:B------:R-:W-:Y:S02]  /*8670*/  IADD3 R25, P2, R20, 0x7000, RZ ;  /* 0x0000700014197810 */ /* 0x000fe40007f5e0ff */
[----:B------:R-:W-:Y:S01]  /*8680*/  LEA.HI.X R14, R4, UR9, R5, 0x2, P3 ;  /* 0x00000009040e7c11 */ /* 0x000fe200098f1405 */
[----:B------:R-:W-:Y:S01]  /*8690*/  SHFL.IDX PT, R36, R11, RZ, 0x1c1f ;  /* 0x001c1fff0b247589 */ /* 0x000fe200000e0000 */
[----:B------:R-:W-:Y:S01]  /*86a0*/  IADD3 R33, P3, R20, 0x6000, RZ ;  /* 0x0000600014217810 */ /* 0x000fe20007f7e0ff */
[----:B------:R-:W-:Y:S01]  /*86b0*/  IMAD.U32 R5, RZ, RZ, UR16 ;  /* 0x00000010ff057e24 */ /* 0x000fe2000f8e00ff */
[----:B------:R-:W-:Y:S01]  /*86c0*/  SHF.R.U64 R44, R44, 0x3, RZ ;  /* 0x000000032c2c7819 */ /* 0x000fe200000012ff */
[----:B------:R-:W0:Y:S01]  /*86d0*/  SHFL.IDX PT, R37, R14, RZ, 0x1c1f ;  /* 0x001c1fff0e257589 */ /* 0x000e2200000e0000 */
[----:B------:R-:W-:Y:S01]  /*86e0*/  LOP3.LUT R32, R33, 0x380, RZ, 0xc0, !PT ;  /* 0x0000038021207812 */ /* 0x000fe200078ec0ff */
[----:B------:R-:W-:Y:S01]  /*86f0*/  IMAD R22, R5, 0x80, R196 ;  /* 0x0000008005167824 */ /* 0x000fe200078e02c4 */
[----:B------:R-:W-:Y:S01]  /*8700*/  LOP3.LUT R24, R25, 0x380, RZ, 0xc0, !PT ;  /* 0x0000038019187812 */ /* 0x000fe200078ec0ff */
[----:B------:R-:W-:Y:S01]  /*8710*/  SHFL.IDX PT, R40, R11, 0x1, 0x1c1f ;  /* 0x003c1f000b287f89 */ /* 0x000fe200000e0000 */
[----:B------:R-:W-:Y:S01]  /*8720*/  SHF.R.U64 R32, R32, 0x3, RZ ;  /* 0x0000000320207819 */ /* 0x000fe200000012ff */
[----:B------:R-:W-:Y:S01]  /*8730*/  VIADD R4, R22, 0x8 ;  /* 0x0000000816047836 */ /* 0x000fe20000000000 */
[----:B------:R-:W-:Y:S01]  /*8740*/  LOP3.LUT R44, R44, R45, RZ, 0x3c, !PT ;  /* 0x0000002d2c2c7212 */ /* 0x000fe200078e3cff */
[----:B------:R-:W1:Y:S01]  /*8750*/  SHFL.IDX PT, R41, R14, 0x1, 0x1c1f ;  /* 0x003c1f000e297f89 */ /* 0x000e6200000e0000 */
[----:B------:R-:W-:Y:S01]  /*8760*/  LOP3.LUT R32, R32, R33, RZ, 0x3c, !PT ;  /* 0x0000002120207212 */ /* 0x000fe200078e3cff */
[----:B------:R-:W-:Y:S01]  /*8770*/  IMAD.X R33, RZ, RZ, R21, P3 ;  /* 0x000000ffff217224 */ /* 0x000fe200018e0615 */
[----:B------:R-:W-:-:S02]  /*8780*/  SHF.R.U64 R24, R24, 0x3, RZ ;  /* 0x0000000318187819 */ /* 0x000fc400000012ff */
[C---:B------:R-:W-:Y:S02]  /*8790*/  IADD3 R9, P5, R20.reuse, 0x3000, RZ ;  /* 0x0000300014097810 */ /* 0x040fe40007fbe0ff */
[C---:B------:R-:W-:Y:S02]  /*87a0*/  IADD3 R53, P4, R20.reuse, 0x4000, RZ ;  /* 0x0000400014357810 */ /* 0x040fe40007f9e0ff */
[----:B------:R-:W-:Y:S01]  /*87b0*/  IADD3.X R45, RZ, R21, RZ, P0, !PT ;  /* 0x00000015ff2d7210 */ /* 0x000fe200007fe4ff */
[--C-:B------:R-:W-:Y:S01]  /*87c0*/  IMAD.X R7, RZ, RZ, R21.reuse, P5 ;  /* 0x000000ffff077224 */ /* 0x100fe200028e0615 */
[----:B------:R-:W-:Y:S02]  /*87d0*/  IADD3 R10, P3, R20, 0xb000, RZ ;  /* 0x0000b000140a7810 */ /* 0x000fe40007f7e0ff */
[----:B------:R-:W-:Y:S02]  /*87e0*/  LOP3.LUT P0, RZ, R194, 0x3, RZ, 0xc0, !PT ;  /* 0x00000003c2ff7812 */ /* 0x000fe4000780c0ff */
[----:B------:R-:W-:Y:S01]  /*87f0*/  LOP3.LUT R24, R24, R25, RZ, 0x3c, !PT ;  /* 0x0000001918187212 */ /* 0x000fe200078e3cff */
[--C-:B------:R-:W-:Y:S01]  /*8800*/  IMAD.X R25, RZ, RZ, R21.reuse, P2 ;  /* 0x000000ffff197224 */ /* 0x100fe200010e0615 */
[----:B------:R-:W-:Y:S01]  /*8810*/  LOP3.LUT R6, R9, 0x380, RZ, 0xc0, !PT ;  /* 0x0000038009067812 */ /* 0x000fe200078ec0ff */
[----:B------:R-:W-:Y:S01]  /*8820*/  UIMAD UR7, UR11, UR12, URZ ;  /* 0x0000000c0b0772a4 */ /* 0x000fe2000f8e023f */
[----:B------:R-:W-:Y:S01]  /*8830*/  LOP3.LUT R52, R53, 0x380, RZ, 0xc0, !PT ;  /* 0x0000038035347812 */ /* 0x000fe200078ec0ff */
[----:B------:R-:W-:Y:S01]  /*8840*/  IMAD.X R49, RZ, RZ, R21, P3 ;  /* 0x000000ffff317224 */ /* 0x000fe200018e0615 */
[----:B------:R-:W-:Y:S01]  /*8850*/  LOP3.LUT R3, R10, 0x380, RZ, 0xc0, !PT ;  /* 0x000003800a037812 */ /* 0x000fe200078ec0ff */
[----:B------:R-:W-:Y:S01]  /*8860*/  UIMAD.WIDE.U32 UR8, UR4, UR12, URZ ;  /* 0x0000000c040872a5 */ /* 0x000fe2000f8e003f */
[----:B------:R-:W-:Y:S01]  /*8870*/  ISETP.GE.OR P2, PT, R22, R43, P0 ;  /* 0x0000002b1600720c */ /* 0x000fe20000746670 */
[----:B------:R-:W-:Y:S01]  /*8880*/  ULDC.64 UR10, c[0x0][0xae8] ;  /* 0x0002ba00000a7ab9 */ /* 0x000fe20000000a00 */
[----:B------:R-:W-:-:S02]  /*8890*/  SHF.R.U64 R6, R6, 0x3, RZ ;  /* 0x0000000306067819 */ /* 0x000fc400000012ff */
[----:B------:R-:W-:Y:S02]  /*88a0*/  SHF.R.U64 R52, R52, 0x3, RZ ;  /* 0x0000000334347819 */ /* 0x000fe400000012ff */
[----:B------:R-:W-:Y:S02]  /*88b0*/  SHF.R.U64 R3, R3, 0x3, RZ ;  /* 0x0000000303037819 */ /* 0x000fe400000012ff */
[----:B------:R-:W-:Y:S02]  /*88c0*/  LOP3.LUT R6, R6, R9, RZ, 0x3c, !PT ;  /* 0x0000000906067212 */ /* 0x000fe400078e3cff */
[----:B------:R-:W-:Y:S01]  /*88d0*/  LOP3.LUT R52, R52, R53, RZ, 0x3c, !PT ;  /* 0x0000003534347212 */ /* 0x000fe200078e3cff */
[----:B------:R-:W-:Y:S01]  /*88e0*/  IMAD.X R53, RZ, RZ, R21, P4 ;  /* 0x000000ffff357224 */ /* 0x000fe200020e0615 */
[----:B------:R-:W-:Y:S01]  /*88f0*/  IADD3.X R9, RZ, R21, RZ, P6, !PT ;  /* 0x00000015ff097210 */ /* 0x000fe200037fe4ff */
[----:B0-----:R0:W-:Y:S01]  /*8900*/  @!P2 ST.E desc[UR36][R36.64], R0 ;  /* 0x000000002400a985 */ /* 0x0011e2000c101924 */
[----:B------:R-:W-:-:S02]  /*8910*/  ISETP.GE.OR P0, PT, R4, R43, P0 ;  /* 0x0000002b0400720c */ /* 0x000fc40000706670 */
[----:B------:R-:W-:Y:S02]  /*8920*/  LOP3.LUT R48, R3, R10, RZ, 0x3c, !PT ;  /* 0x0000000a03307212 */ /* 0x000fe400078e3cff */
[C---:B------:R-:W-:Y:S01]  /*8930*/  IADD3 R65, P6, R20.reuse, 0x8000, RZ ;  /* 0x0000800014417810 */ /* 0x040fe20007fde0ff */
[----:B------:R-:W2:Y:S01]  /*8940*/  @P1 LDC R3, c[0x0][0xbec] ;  /* 0x0002fb00ff031b82 */ /* 0x000ea20000000800 */
[C---:B------:R-:W-:Y:S02]  /*8950*/  IADD3 R61, P5, R20.reuse, 0x9000, RZ ;  /* 0x00009000143d7810 */ /* 0x040fe40007fbe0ff */
[C---:B------:R-:W-:Y:S02]  /*8960*/  IADD3 R57, P4, R20.reuse, 0xa000, RZ ;  /* 0x0000a00014397810 */ /* 0x040fe40007f9e0ff */
[----:B------:R-:W-:Y:S02]  /*8970*/  LOP3.LUT R5, R20, 0x380, RZ, 0xc0, !PT ;  /* 0x0000038014057812 */ /* 0x000fe400078ec0ff */
[----:B------:R-:W-:Y:S01]  /*8980*/  LOP3.LUT R64, R65, 0x380, RZ, 0xc0, !PT ;  /* 0x0000038041407812 */ /* 0x000fe200078ec0ff */
[----:B0-----:R-:W0:Y:S01]  /*8990*/  @P1 LDC R37, c[0x0][0xbf0] ;  /* 0x0002fc00ff251b82 */ /* 0x001e220000000800 */
[----:B------:R-:W-:Y:S01]  /*89a0*/  LOP3.LUT R60, R61, 0x380, RZ, 0xc0, !PT ;  /* 0x000003803d3c7812 */ /* 0x000fe200078ec0ff */
[----:B-1----:R1:W-:Y:S01]  /*89b0*/  @!P0 ST.E desc[UR36][R40.64], R2 ;  /* 0x0000000228008985 */ /* 0x0023e2000c101924 */
[----:B------:R-:W-:-:S02]  /*89c0*/  LOP3.LUT R56, R57, 0x380, RZ, 0xc0, !PT ;  /* 0x0000038039387812 */ /* 0x000fc400078ec0ff */
[----:B------:R-:W-:Y:S01]  /*89d0*/  SHF.R.U64 R5, R5, 0x3, RZ ;  /* 0x0000000305057819 */ /* 0x000fe200000012ff */
[----:B------:R-:W-:Y:S01]  /*89e0*/  UIMAD UR7, UR4, UR13, UR7 ;  /* 0x0000000d040772a4 */ /* 0x000fe2000f8e0207 */
[----:B------:R-:W-:Y:S01]  /*89f0*/  SHF.R.U64 R64, R64, 0x3, RZ ;  /* 0x0000000340407819 */ /* 0x000fe200000012ff */
[----:B------:R-:W-:Y:S01]  /*8a00*/  IMAD R0, R19, 0x20, R23 ;  /* 0x0000002013007824 */ /* 0x000fe200078e0217 */
[----:B------:R-:W-:Y:S01]  /*8a10*/  SHF.R.U64 R60, R60, 0x3, RZ ;  /* 0x000000033c3c7819 */ /* 0x000fe200000012ff */
[----:B------:R-:W5:Y:S01]  /*8a20*/  LD.E.128 R12, desc[UR36][R12.64] ;  /* 0x000000240c0c7980 */ /* 0x000f62000c101d00 */
[----:B------:R-:W-:Y:S02]  /*8a30*/  SHF.R.U64 R56, R56, 0x3, RZ ;  /* 0x0000000338387819 */ /* 0x000fe400000012ff */
[----:B------:R-:W-:Y:S01]  /*8a40*/  LOP3.LUT R20, R5, R20, RZ, 0x3c, !PT ;  /* 0x0000001405147212 */ /* 0x000fe200078e3cff */
[----:B------:R-:W5:Y:S01]  /*8a50*/  LD.E.128 R8, desc[UR36][R8.64] ;  /* 0x0000002408087980 */ /* 0x000f62000c101d00 */
[----:B------:R-:W-:Y:S01]  /*8a60*/  LOP3.LUT R64, R64, R65, RZ, 0x3c, !PT ;  /* 0x0000004140407212 */ /* 0x000fe200078e3cff */
[--C-:B------:R-:W-:Y:S01]  /*8a70*/  IMAD.X R65, RZ, RZ, R21.reuse, P6 ;  /* 0x000000ffff417224 */ /* 0x100fe200030e0615 */
[----:B------:R-:W-:Y:S01]  /*8a80*/  LOP3.LUT R60, R60, R61, RZ, 0x3c, !PT ;  /* 0x0000003d3c3c7212 */ /* 0x000fe200078e3cff */
[----:B------:R3:W5:Y:S01]  /*8a90*/  LD.E.128 R28, desc[UR36][R20.64] ;  /* 0x00000024141c7980 */ /* 0x000762000c101d00 */
[----:B------:R-:W-:Y:S01]  /*8aa0*/  LOP3.LUT R56, R56, R57, RZ, 0x3c, !PT ;  /* 0x0000003938387212 */ /* 0x000fe200078e3cff */
[----:B------:R-:W-:Y:S01]  /*8ab0*/  IMAD.X R57, RZ, RZ, R21, P4 ;  /* 0x000000ffff397224 */ /* 0x000fe200020e0615 */
[----:B------:R-:W-:Y:S01]  /*8ac0*/  IADD3.X R61, RZ, R21, RZ, P5, !PT ;  /* 0x00000015ff3d7210 */ /* 0x000fe20002ffe4ff */
[----:B------:R-:W-:Y:S01]  /*8ad0*/  UIADD3 UR9, UR9, UR7, URZ ;  /* 0x0000000709097290 */ /* 0x000fe2000fffe03f */
[----:B------:R-:W5:Y:S01]  /*8ae0*/  LD.E.128 R4, desc[UR36][R6.64] ;  /* 0x0000002406047980 */ /* 0x000f62000c101d00 */
[----:B------:R-:W-:-:S03]  /*8af0*/  UIMAD UR4, UR14, UR10, URZ ;  /* 0x0000000a0e0472a4 */ /* 0x000fc6000f8e023f */
[----:B------:R-:W5:Y:S01]  /*8b00*/  LD.E.128 R52, desc[UR36][R52.64] ;  /* 0x0000002434347980 */ /* 0x000f62000c101d00 */
[----:B---3--:R-:W-:Y:S01]  /*8b10*/  IMAD.U32 R21, RZ, RZ, UR16 ;  /* 0x00000010ff157e24 */ /* 0x008fe2000f8e00ff */
[----:B------:R-:W-:Y:S02]  /*8b20*/  UIMAD UR4, UR61, UR11, UR4 ;  /* 0x0000000b3d0472a4 */ /* 0x000fe4000f8e0204 */
[----:B------:R-:W-:Y:S01]  /*8b30*/  UIMAD.WIDE.U32 UR8, UR61, UR10, UR8 ;  /* 0x0000000a3d0872a5 */ /* 0x000fe2000f8e0008 */
[----:B------:R-:W5:Y:S01]  /*8b40*/  LD.E.128 R44, desc[UR36][R44.64] ;  /* 0x000000242c2c7980 */ /* 0x000f62000c101d00 */
[----:B------:R-:W-:Y:S01]  /*8b50*/  LEA R20, R21, R0, 0x7 ;  /* 0x0000000015147211 */ /* 0x000fe200078e38ff */
[----:B------:R-:W-:Y:S01]  /*8b60*/  ULDC.64 UR10, c[0x0][0xaf0] ;  /* 0x0002bc00000a7ab9 */ /* 0x000fe20000000a00 */
[----:B------:R-:W-:Y:S01]  /*8b70*/  UIADD3 UR9, UR9, UR4, URZ ;  /* 0x0000000409097290 */ /* 0x000fe2000fffe03f */
[----:B------:R-:W5:Y:S02]  /*8b80*/  LD.E.128 R32, desc[UR36][R32.64] ;  /* 0x0000002420207980 */ /* 0x000f64000c101d00 */
[----:B--2---:R-:W-:Y:S01]  /*8b90*/  @P1 IMAD.HI.U32 R0, R20, R3, RZ ;  /* 0x0000000314001227 */ /* 0x004fe200078e00ff */
[----:B------:R-:W-:Y:S01]  /*8ba0*/  UIMAD UR4, UR15, UR10, URZ ;  /* 0x0000000a0f0472a4 */ /* 0x000fe2000f8e023f */
[----:B------:R-:W5:Y:S01]  /*8bb0*/  LD.E.128 R24, desc[UR36][R24.64] ;  /* 0x0000002418187980 */ /* 0x000f62000c101d00 */
[----:B------:R-:W-:Y:S01]  /*8bc0*/  UIMAD.WIDE.U32 UR8, UR60, UR10, UR8 ;  /* 0x0000000a3c0872a5 */ /* 0x000fe2000f8e0008 */
[----:B------:R-:W-:Y:S01]  /*8bd0*/  IMAD.MOV.U32 R21, RZ, RZ, R20 ;  /* 0x000000ffff157224 */ /* 0x000fe200078e0014 */
[----:B0-----:R-:W-:Y:S01]  /*8be0*/  @P1 SHF.R.U32.HI R21, RZ, R37, R0 ;  /* 0x00000025ff151219 */ /* 0x001fe20000011600 */
[----:B------:R-:W-:Y:S01]  /*8bf0*/  UIMAD UR4, UR60, UR11, UR4 ;  /* 0x0000000b3c0472a4 */ /* 0x000fe2000f8e0204 */
[----:B------:R-:W5:Y:S02]  /*8c00*/  LD.E.128 R64, desc[UR36][R64.64] ;  /* 0x0000002440407980 */ /* 0x000f64000c101d00 */
[----:B------:R-:W-:Y:S01]  /*8c10*/  SHF.R.S32.HI R0, RZ, 0x1f, R21 ;  /* 0x0000001fff007819 */ /* 0x000fe20000011415 */
[----:B------:R-:W-:Y:S01]  /*8c20*/  UIADD3 UR4, UR9, UR4, URZ ;  /* 0x0000000409047290 */ /* 0x000fe2000fffe03f */
[----:B------:R-:W-:Y:S01]  /*8c30*/  IADD3 R37, -R21, RZ, RZ ;  /* 0x000000ff15257210 */ /* 0x000fe20007ffe1ff */
[----:B-1----:R-:W-:Y:S01]  /*8c40*/  IMAD.U32 R2, RZ, RZ, UR8 ;  /* 0x00000008ff027e24 */ /* 0x002fe2000f8e00ff */
[----:B------:R-:W5:Y:S01]  /*8c50*/  LD.E.128 R60, desc[UR36][R60.64] ;  /* 0x000000243c3c7980 */ /* 0x000f62000c101d00 */
        /* <DEDUP_REMOVED lines=8> */
[----:B------:R-:W-:Y:S01]  /*8ce0*/  SHF.R.S32.HI R0, RZ, 0x1f, R37 ;  /* 0x0000001fff007819 */ /* 0x000fe20000011425 */
[----:B------:R-:W-:Y:S01]  /*8cf0*/  @!PT LDS RZ, [RZ] ;  /* 0x00000000fffff984 */ /* 0x000fe20000000800 */
[----:B------:R-:W-:Y:S01]  /*8d00*/  @!PT LDS RZ, [RZ] ;  /* 0x00000000fffff984 */ /* 0x000fe20000000800 */
[----:B------:R-:W-:Y:S01]  /*8d10*/  @!PT LDS RZ, [RZ] ;  /* 0x00000000fffff984 */ /* 0x000fe20000000800 */
[----:B------:R-:W-:Y:S01]  /*8d20*/  @!PT LDS RZ, [RZ] ;  /* 0x00000000fffff984 */ /* 0x000fe20000000800 */
[----:B------:R0:W-:Y:S06]  /*8d30*/  MEMBAR.ALL.CTA ;  /* 0x0000000000007992 */ /* 0x0001ec0000008000 */
[----:B0-----:R-:W0:Y:S01]  /*8d40*/  FENCE.VIEW.ASYNC.S ;  /* 0x00000000000073c6 */ /* 0x001e220000000000 */
[----:B------:R-:W-:Y:S01]  /*8d50*/  IMAD.WIDE.U32 R2, R21, UR8, R2 ;  /* 0x0000000815027c25 */ /* 0x000fe2000f8e0002 */
[----:B------:R-:W-:-:S03]  /*8d60*/  ULDC.64 UR8, c[0x0][0xad8] ;  /* 0x0002b60000087ab9 */ /* 0x000fc60000000a00 */
[----:B------:R-:W-:Y:S02]  /*8d70*/  IMAD.U32 R40, RZ, RZ, UR16 ;  /* 0x00000010ff287e24 */ /* 0x000fe4000f8e00ff */
[----:B------:R-:W-:Y:S02]  /*8d80*/  IMAD.IADD R3, R3, 0x1, R41 ;  /* 0x0000000103037824 */ /* 0x000fe400078e0229 */
[----:B------:R-:W-:Y:S02]  /*8d90*/  IMAD R20, R0, UR8, RZ ;  /* 0x0000000800147c24 */ /* 0x000fe4000f8e02ff */
[----:B------:R-:W-:Y:S02]  /*8da0*/  IMAD R40, R40, 0x80, R23 ;  /* 0x0000008028287824 */ /* 0x000fe400078e0217 */
[C---:B------:R-:W-:Y:S02]  /*8db0*/  IMAD R21, R37.reuse, UR9, R20 ;  /* 0x0000000925157c24 */ /* 0x040fe4000f8e0214 */
[----:B------:R-:W-:Y:S01]  /*8dc0*/  IMAD.WIDE.U32 R2, R37, UR8, R2 ;  /* 0x0000000825027c25 */ /* 0x000fe2000f8e0002 */
[----:B------:R-:W-:Y:S01]  /*8dd0*/  ISETP.GE.AND P2, PT, R40, R43, PT ;  /* 0x0000002b2800720c */ /* 0x000fe20003f46270 */
[----:B------:R-:W-:-:S02]  /*8de0*/  ULDC.64 UR8, c[0x0][0xa80] ;  /* 0x0002a00000087ab9 */ /* 0x000fc40000000a00 */
[----:B------:R-:W-:Y:S01]  /*8df0*/  VIADD R0, R40, 0x20 ;  /* 0x0000002028007836 */ /* 0x000fe20000000000 */
[----:B------:R-:W-:Y:S01]  /*8e00*/  LEA R22, P3, R2, UR8, 0x1 ;  /* 0x0000000802167c11 */ /* 0x000fe2000f8608ff */
[----:B------:R-:W-:Y:S01]  /*8e10*/  IMAD.IADD R3, R3, 0x1, R21 ;  /* 0x0000000103037824 */ /* 0x000fe200078e0215 */
[----:B------:R-:W-:Y:S02]  /*8e20*/  IADD3 R42, R42, 0x30820, RZ ;  /* 0x000308202a2a7810 */ /* 0x000fe40007ffe0ff */
        /* <DEDUP_REMOVED lines=13> */
[----:B------:R-:W-:-:S09]  /*8f00*/  ISETP.GE.AND P2, PT, R18, UR4, PT ;  /* 0x0000000412007c0c */ /* 0x000fd2000bf46270 */
[CC--:B-1----:R-:W-:Y:S02]  /*8f10*/  @!P4 LEA R2, P6, R16.reuse, R37.reuse, 0x1 ;  /* 0x000000251002c211 */ /* 0x0c2fe400078c08ff */
[CC--:B------:R-:W-:Y:S02]  /*8f20*/  @!P3 LEA R20, P5, R17.reuse, R37.reuse, 0x1 ;  /* 0x000000251114b211 */ /* 0x0c0fe400078a08ff */
[-C--:B--2---:R-:W-:Y:S02]  /*8f30*/  @!P4 LEA.HI.X R3, R16, R0.reuse, R203, 0x1, P6 ;  /* 0x000000001003c211 */ /* 0x084fe400030f0ccb */
[C---:B------:R-:W-:Y:S02]  /*8f40*/  @!P2 LEA R36, P6, R18.reuse, R37, 0x1 ;  /* 0x000000251224a211 */ /* 0x040fe400078c08ff */
[-C--:B------:R-:W-:Y:S01]  /*8f50*/  @!P3 LEA.HI.X R21, R17, R0.reuse, R202, 0x1, P5 ;  /* 0x000000001115b211 */ /* 0x080fe200028f0cca */
[----:B-----5:R3:W-:Y:S01]  /*8f60*/  @!P4 ST.E.128 desc[UR36][R2.64], R28 ;  /* 0x0000001c0200c985 */ /* 0x0207e2000c101d24 */
[----:B------:R-:W-:-:S03]  /*8f70*/  @!P2 LEA.HI.X R37, R18, R0, R201, 0x1, P6 ;  /* 0x000000001225a211 */ /* 0x000fc600030f0cc9 */
[----:B------:R3:W-:Y:S04]  /*8f80*/  @!P3 ST.E.128 desc[UR36][R20.64], R52 ;  /* 0x000000341400b985 */ /* 0x0007e8000c101d24 */
[----:B------:R3:W-:Y:S02]  /*8f90*/  @!P2 ST.E.128 desc[UR36][R36.64], R64 ;  /* 0x000000402400a985 */ /* 0x0007e4000c101d24 */
.L_x_3513:
[----:B------:R-:W-:Y:S05]  /*8fa0*/  BSYNC B1 ;  /* 0x0000000000017941 */ /* 0x000fea0003800000 */
.L_x_3512:
[----:B--2---:R2:W4:Y:S01]  /*8fb0*/  SHFL.IDX PT, R0, R38, 0x1, 0x181f ;  /* 0x00381f0026007f89 */ /* 0x00452200000e0000 */
[----:B------:R-:W-:Y:S03]  /*8fc0*/  BSSY B1, `(.L_x_3514) ;  /* 0x0000010000017945 */ /* 0x000fe60003800000 */
[----:B---3-5:R2:W3:Y:S01]  /*8fd0*/  SHFL.IDX PT, R29, R22, 0x1, 0x181f ;  /* 0x00381f00161d7f89 */ /* 0x0284e200000e0000 */
[----:B------:R-:W-:Y:S05]  /*8fe0*/  @P1 BRA `(.L_x_3515) ;  /* 0x0000000000341947 */ /* 0x000fea0003800000 */
[----:B------:R-:W-:Y:S02]  /*8ff0*/  ULDC UR4, c[0x0][0xac8] ;  /* 0x0002b20000047ab9 */ /* 0x000fe40000000800 */
[----:B------:R-:W-:Y:S02]  /*9000*/  ISETP.GE.AND P4, PT, R16, UR4, PT ;  /* 0x0000000410007c0c */ /* 0x000fe4000bf86270 */
[----:B------:R-:W-:Y:S02]  /*9010*/  ISETP.GE.AND P5, PT, R17, UR4, PT ;  /* 0x0000000411007c0c */ /* 0x000fe4000bfa6270 */
[----:B------:R-:W-:-:S09]  /*9020*/  ISETP.GE.AND P6, PT, R18, UR4, PT ;  /* 0x0000000412007c0c */ /* 0x000fd2000bfc6270 */
[-C--:B---3--:R-:W-:Y:S02]  /*9030*/  @!P4 LEA R2, P1, R16, R29.reuse, 0x1 ;  /* 0x0000001d1002c211 */ /* 0x088fe400078208ff */
[CC--:B------:R-:W-:Y:S02]  /*9040*/  @!P5 LEA R20, P2, R17.reuse, R29.reuse, 0x1 ;  /* 0x0000001d1114d211 */ /* 0x0c0fe400078408ff */
[----:B------:R-:W-:Y:S02]  /*9050*/  @!P6 LEA R28, P3, R18, R29, 0x1 ;  /* 0x0000001d121ce211 */ /* 0x000fe400078608ff */
[-C--:B----4-:R-:W-:Y:S02]  /*9060*/  @!P4 LEA.HI.X R3, R16, R0.reuse, R203, 0x1, P1 ;  /* 0x000000001003c211 */ /* 0x090fe400008f0ccb */
[-C--:B------:R-:W-:Y:S02]  /*9070*/  @!P5 LEA.HI.X R21, R17, R0.reuse, R202, 0x1, P2 ;  /* 0x000000001115d211 */ /* 0x080fe400010f0cca */
[----:B------:R-:W-:Y:S01]  /*9080*/  @!P6 LEA.HI.X R29, R18, R0, R201, 0x1, P3 ;  /* 0x00000000121de211 */ /* 0x000fe200018f0cc9 */
[----:B------:R3:W-:Y:S04]  /*9090*/  @!P4 ST.E.128 desc[UR36][R2.64], R12 ;  /* 0x0000000c0200c985 */ /* 0x0007e8000c101d24 */
[----:B------:R3:W-:Y:S04]  /*90a0*/  @!P5 ST.E.128 desc[UR36][R20.64], R44 ;  /* 0x0000002c1400d985 */ /* 0x0007e8000c101d24 */
[----:B------:R3:W-:Y:S02]  /*90b0*/  @!P6 ST.E.128 desc[UR36][R28.64], R60 ;  /* 0x0000003c1c00e985 */ /* 0x0007e4000c101d24 */
.L_x_3515:
[----:B------:R-:W-:Y:S05]  /*90c0*/  BSYNC B1 ;  /* 0x0000000000017941 */ /* 0x000fea0003800000 */
.L_x_3514:
[----:B----4-:R4:W0:Y:S01]  /*90d0*/  SHFL.IDX PT, R0, R38, 0x2, 0x181f ;  /* 0x00581f0026007f89 */ /* 0x01082200000e0000 */
[----:B------:R-:W-:Y:S03]  /*90e0*/  BSSY B1, `(.L_x_3516) ;  /* 0x0000010000017945 */ /* 0x000fe60003800000 */
[----:B---3--:R4:W3:Y:S01]  /*90f0*/  SHFL.IDX PT, R15, R22, 0x2, 0x181f ;  /* 0x00581f00160f7f89 */ /* 0x0088e200000e0000 */
        /* <DEDUP_REMOVED lines=8> */
[-C--:B0-----:R-:W-:Y:S02]  /*9180*/  @!P3 LEA.HI.X R3, R16, R0.reuse, R203, 0x1, P0 ;  /* 0x000000001003b211 */ /* 0x081fe400000f0ccb */
[-C--:B------:R-:W-:Y:S02]  /*9190*/  @!P4 LEA.HI.X R13, R17, R0.reuse, R202, 0x1, P1 ;  /* 0x00000000110dc211 */ /* 0x080fe400008f0cca */
[----:B------:R-:W-:Y:S01]  /*91a0*/  @!P5 LEA.HI.X R15, R18, R0, R201, 0x1, P2 ;  /* 0x00000000120fd211 */ /* 0x000fe200010f0cc9 */
[----:B------:R0:W-:Y:S04]  /*91b0*/  @!P3 ST.E.128 desc[UR36][R2.64], R8 ;  /* 0x000000080200b985 */ /* 0x0001e8000c101d24 */
[----:B------:R0:W-:Y:S04]  /*91c0*/  @!P4 ST.E.128 desc[UR36][R12.64], R32 ;  /* 0x000000200c00c985 */ /* 0x0001e8000c101d24 */
[----:B------:R0:W-:Y:S02]  /*91d0*/  @!P5 ST.E.128 desc[UR36][R14.64], R56 ;  /* 0x000000380e00d985 */ /* 0x0001e4000c101d24 */
.L_x_3517:
[----:B------:R-:W-:Y:S05]  /*91e0*/  BSYNC B1 ;  /* 0x0000000000017941 */ /* 0x000fea0003800000 */
.L_x_3516:
[----:B0-----:R-:W-:Y:S01]  /*91f0*/  VIADD R0, R40, 0x60 ;  /* 0x0000006028007836 */ /* 0x001fe20000000000 */
[----:B--2-4-:R-:W4:Y:S04]  /*9200*/  SHFL.IDX PT, R38, R38, 0x3, 0x181f ;  /* 0x00781f0026267f89 */ /* 0x014f2800000e0000 */
[----:B------:R-:W-:Y:S01]  /*9210*/  ISETP.GE.AND P0, PT, R0, R43, PT ;  /* 0x0000002b0000720c */ /* 0x000fe20003f06270 */
[----:B------:R0:W2:-:S12]  /*9220*/  SHFL.IDX PT, R11, R22, 0x3, 0x181f ;  /* 0x00781f00160b7f89 */ /* 0x00009800000e0000 */
[----:B0-----:R-:W-:Y:S05]  /*9230*/  @P0 BRA `(.L_x_3518) ;  /* 0x0000000c007c0947 */ /* 0x001fea0003800000 */
[----:B------:R-:W-:Y:S02]  /*9240*/  ULDC UR4, c[0x0][0xac8] ;  /* 0x0002b20000047ab9 */ /* 0x000fe40000000800 */
[----:B------:R-:W-:Y:S02]  /*9250*/  ISETP.GE.AND P2, PT, R16, UR4, PT ;  /* 0x0000000410007c0c */ /* 0x000fe4000bf46270 */
[----:B------:R-:W-:-:S11]  /*9260*/  ISETP.GE.AND P3, PT, R17, UR4, PT ;  /* 0x0000000411007c0c */ /* 0x000fd6000bf66270 */
[CC--:B--2---:R-:W-:Y:S02]  /*9270*/  @!P2 LEA R2, P0, R16.reuse, R11.reuse, 0x1 ;  /* 0x0000000b1002a211 */ /* 0x0c4fe400078008ff */
[C---:B------:R-:W-:Y:S02]  /*9280*/  @!P3 LEA R8, P1, R17.reuse, R11, 0x1 ;  /* 0x0000000b1108b211 */ /* 0x040fe400078208ff */
[-C--:B----4-:R-:W-:Y:S02]  /*9290*/  @!P2 LEA.HI.X R3, R16, R38.reuse, R203, 0x1, P0 ;  /* 0x000000261003a211 */ /* 0x090fe400000f0ccb */
[----:B------:R-:W-:Y:S02]  /*92a0*/  @!P3 LEA.HI.X R9, R17, R38, R202, 0x1, P1 ;  /* 0x000000261109b211 */ /* 0x000fe400008f0cca */
[----:B------:R-:W-:Y:S01]  /*92b0*/  ISETP.GE.AND P0, PT, R18, UR4, PT ;  /* 0x0000000412007c0c */ /* 0x000fe2000bf06270 */
[----:B------:R0:W-:Y:S04]  /*92c0*/  @!P2 ST.E.128 desc[UR36][R2.64], R4 ;  /* 0x000000040200a985 */ /* 0x0001e8000c101d24 */
[----:B------:R0:W-:Y:S08]  /*92d0*/  @!P3 ST.E.128 desc[UR36][R8.64], R24 ;  /* 0x000000180800b985 */ /* 0x0001f0000c101d24 */
[----:B------:R-:W-:Y:S05]  /*92e0*/  @P0 BRA `(.L_x_3518) ;  /* 0x0000000c00500947 */ /* 0x000fea0003800000 */
[----:B0-----:R-:W-:-:S04]  /*92f0*/  LEA R2, P0, R18, R11, 0x1 ;  /* 0x0000000b12027211 */ /* 0x001fc800078008ff */
[----:B------:R-:W-:-:S05]  /*9300*/  LEA.HI.X R3, R18, R38, R201, 0x1, P0 ;  /* 0x0000002612037211 */ /* 0x000fca00000f0cc9 */
[----:B------:R0:W-:Y:S01]  /*9310*/  ST.E.128 desc[UR36][R2.64], R48 ;  /* 0x0000003002007985 */ /* 0x0001e2000c101d24 */
[----:B------:R-:W-:Y:S05]  /*9320*/  BRA `(.L_x_3518) ;  /* 0x0000000c00407947 */ /* 0x000fea0003800000 */
.L_x_3510:
[----:B------:R-:W-:Y:S01]  /*9330*/  R2UR UR4, R192 ;  /* 0x00000000c00472ca */ /* 0x000fe200000e0000 */
[----:B------:R-:W-:Y:S01]  /*9340*/  ULDC.64 UR10, c[0x0][0xc00] ;  /* 0x00030000000a7ab9 */ /* 0x000fe20000000a00 */
[----:B------:R-:W-:Y:S01]  /*9350*/  USHF.L.U32 UR8, UR60, 0x2, URZ ;  /* 0x000000023c087899 */ /* 0x000fe2000800063f */
[----:B------:R-:W0:Y:S01]  /*9360*/  LDC R11, c[0x0][0xbe8] ;  /* 0x0002fa00ff0b7b82 */ /* 0x000e220000000800 */
[----:B------:R-:W-:-:S04]  /*9370*/  UISETP.NE.U32.AND UP0, UPT, UR10, URZ, UPT ;  /* 0x0000003f0a00728c */ /* 0x000fc8000bf05070 */
[----:B------:R-:W-:-:S05]  /*9380*/  UISETP.NE.AND.EX UP0, UPT, UR11, URZ, UPT, UP0 ;  /* 0x0000003f0b00728c */ /* 0x000fca000bf05300 */
[----:B------:R-:W-:Y:S01]  /*9390*/  USHF.L.U64.HI UR9, UR60, 0x2, UR4 ;  /* 0x000000023c097899 */ /* 0x000fe20008010204 */
[----:B------:R-:W-:Y:S01]  /*93a0*/  PLOP3.LUT P2, PT, PT, PT, UP0, 0x80, 0x0 ;  /* 0x000000000000781c */ /* 0x000fe20003f4f008 */
[----:B------:R-:W-:-:S04]  /*93b0*/  UIADD3 UR4, UP1, UR8, UR10, URZ ;  /* 0x0000000a08047290 */ /* 0x000fc8000ff3e03f */
[----:B------:R-:W-:Y:S02]  /*93c0*/  UIADD3.X UR7, UR9, UR11, URZ, UP1, !UPT ;  /* 0x0000000b09077290 */ /* 0x000fe40008ffe43f */
[----:B------:R-:W-:Y:S01]  /*93d0*/  IMAD.U32 R2, RZ, RZ, UR4 ;  /* 0x00000004ff027e24 */ /* 0x000fe2000f8e00ff */
[----:B------:R-:W-:Y:S02]  /*93e0*/  ULDC.64 UR10, c[0x0][0xc08] ;  /* 0x00030200000a7ab9 */ /* 0x000fe40000000a00 */
[----:B------:R-:W-:Y:S01]  /*93f0*/  UISETP.NE.U32.AND UP1, UPT, UR10, URZ, UPT ;  /* 0x0000003f0a00728c */ /* 0x000fe2000bf25070 */
[----:B------:R-:W-:-:S03]  /*9400*/  MOV R3, UR7 ;  /* 0x0000000700037c02 */ /* 0x000fc60008000f00 */
        /* <DEDUP_REMOVED lines=13> */
[----:B------:R-:W-:-:S10]  /*94e0*/  ISETP.GE.AND P1, PT, R204, 0x80, PT ;  /* 0x00000080cc00780c */ /* 0x000fd40003f26270 */
[----:B------:R-:W0:Y:S01]  /*94f0*/  @P0 LDC R9, c[0x0][0xbec] ;  /* 0x0002fb00ff090b82 */ /* 0x000e220000000800 */
[----:B--2---:R-:W-:-:S13]  /*9500*/  @P2 R2UR UR4, R6 ;  /* 0x00000000060422ca */ /* 0x004fda00000e0000 */
[----:B------:R-:W-:Y:S01]  /*9510*/  USHF.R.S32.HI UR10, URZ, 0x1f, UR4 ;  /* 0x0000001f3f0a7899 */ /* 0x000fe20008011404 */
[----:B01----:R-:W-:Y:S11]  /*9520*/  @P3 BRA `(.L_x_3519) ;  /* 0x0000000000103947 */ /* 0x003ff60003800000 */
[----:B------:R-:W-:Y:S05]  /*9530*/  @!P2 BRA `(.L_x_3519) ;  /* 0x00000000000ca947 */ /* 0x000fea0003800000 */
[----:B------:R-:W2:Y:S04]  /*9540*/  LDG.E R5, desc[UR36][R2.64] ;  /* 0x0000002402057981 */ /* 0x000ea8000c1e1900 */
[----:B-----5:R-:W2:Y:S02]  /*9550*/  LDG.E R0, desc[UR36][R2.64+0x4] ;  /* 0x0000042402007981 */ /* 0x020ea4000c1e1900 */
[----:B--2---:R-:W-:-:S07]  /*9560*/  IMAD.IADD R0, R0, 0x1, -R5 ;  /* 0x0000000100007824 */ /* 0x004fce00078e0a05 */
.L_x_3519:
[----:B------:R-:W-:Y:S01]  /*9570*/  R2UR UR7, R192 ;  /* 0x00000000c00772ca */ /* 0x000fe200000e0000 */
[----:B------:R-:W-:Y:S01]  /*9580*/  USEL UR60, UR60, URZ, !UP0 ;  /* 0x0000003f3c3c7287 */ /* 0x000fe2000c000000 */
[----:B------:R-:W-:Y:S11]  /*9590*/  BSSY B1, `(.L_x_3520) ;  /* 0x000002e000017945 */ /* 0x000ff60003800000 */
[----:B------:R-:W-:Y:S01]  /*95a0*/  USEL UR12, UR7, URZ, !UP0 ;  /* 0x0000003f070c7287 */ /* 0x000fe2000c000000 */
[----:B------:R-:W-:Y:S11]  /*95b0*/  @P1 BRA `(.L_x_3521) ;  /* 0x0000000000ac1947 */ /* 0x000ff60003800000 */
[----:B------:R-:W0:Y:S01]  /*95c0*/  S2R R3, SR_TID.X ;  /* 0x0000000000037919 */ /* 0x000e220000002100 */
[----:B------:R-:W1:Y:S01]  /*95d0*/  LDC R7, c[0x0][0xbe8] ;  /* 0x0002fa00ff077b82 */ /* 0x000e620000000800 */
[----:B------:R-:W-:-:S13]  /*95e0*/  R2UR UR7, R22 ;  /* 0x00000000160772ca */ /* 0x000fda00000e0000 */
[----:B------:R-:W-:-:S05]  /*95f0*/  MOV R2, UR7 ;  /* 0x0000000700027c02 */ /* 0x000fca0008000f00 */
[----:B0-----:R-:W-:Y:S02]  /*9600*/  IMAD R2, R2, 0x80, R3 ;  /* 0x0000008002027824 */ /* 0x001fe400078e0203 */
[----:B-1---5:R-:W-:Y:S02]  /*9610*/  IMAD R3, R0, R7, RZ ;  /* 0x0000000700037224 */ /* 0x022fe400078e02ff */
[----:B------:R-:W-:-:S05]  /*9620*/  VIADD R4, R2, 0xffffff80 ;  /* 0xffffff8002047836 */ /* 0x000fca0000000000 */
[----:B------:R-:W-:-:S13]  /*9630*/  ISETP.GE.AND P1, PT, R4, R3, PT ;  /* 0x000000030400720c */ /* 0x000fda0003f26270 */
[----:B------:R-:W-:Y:S05]  /*9640*/  @P1 BRA `(.L_x_3521) ;  /* 0x0000000000881947 */ /* 0x000fea0003800000 */
[----:B------:R-:W-:Y:S01]  /*9650*/  ISETP.NE.AND P1, PT, R7, 0x1, PT ;  /* 0x000000010700780c */ /* 0x000fe20003f25270 */
[----:B------:R-:W-:Y:S01]  /*9660*/  ULDC.64 UR14, c[0x0][0xb90] ;  /* 0x0002e400000e7ab9 */ /* 0x000fe20000000a00 */
[----:B------:R-:W-:Y:S01]  /*9670*/  UMOV UR8, UR4 ;  /* 0x0000000400087c82 */ /* 0x000fe20008000000 */
[----:B------:R-:W-:Y:S01]  /*9680*/  UIMAD UR7, UR11, UR14, URZ ;  /* 0x0000000e0b0772a4 */ /* 0x000fe2000f8e023f */
[----:B------:R-:W-:Y:S01]  /*9690*/  IMAD.MOV.U32 R2, RZ, RZ, R4 ;  /* 0x000000ffff027224 */ /* 0x000fe200078e0004 */
[----:B------:R-:W-:Y:S02]  /*96a0*/  UMOV UR9, UR10 ;  /* 0x0000000a00097c82 */ /* 0x000fe40008000000 */
[----:B------:R-:W-:Y:S02]  /*96b0*/  UIMAD.WIDE.U32 UR8, UR61, UR14, UR8 ;  /* 0x0000000e3d0872a5 */ /* 0x000fe4000f8e0008 */
[----:B------:R-:W-:-:S03]  /*96c0*/  UIMAD UR7, UR61, UR15, UR7 ;  /* 0x0000000f3d0772a4 */ /* 0x000fc6000f8e0207 */
[----:B------:R-:W-:Y:S01]  /*96d0*/  ULDC.64 UR14, c[0x0][0xb98] ;  /* 0x0002e600000e7ab9 */ /* 0x000fe20000000a00 */
[----:B------:R-:W0:Y:S01]  /*96e0*/  @P1 LDC R3, c[0x0][0xbec] ;  /* 0x0002fb00ff031b82 */ /* 0x000e220000000800 */
[----:B------:R-:W-:Y:S02]  /*96f0*/  UIADD3 UR9, UR9, UR7, URZ ;  /* 0x0000000709097290 */ /* 0x000fe4000fffe03f */
[----:B------:R-:W-:Y:S02]  /*9700*/  UIMAD UR7, UR12, UR14, URZ ;  /* 0x0000000e0c0772a4 */ /* 0x000fe4000f8e023f */
[----:B------:R-:W-:Y:S02]  /*9710*/  UIMAD.WIDE.U32 UR8, UR60, UR14, UR8 ;  /* 0x0000000e3c0872a5 */ /* 0x000fe4000f8e0008 */
[----:B------:R-:W-:Y:S01]  /*9720*/  UIMAD UR7, UR60, UR15, UR7 ;  /* 0x0000000f3c0772a4 */ /* 0x000fe2000f8e0207 */
[----:B------:R-:W1:Y:S02]  /*9730*/  @P1 LDC R6, c[0x0][0xbf0] ;  /* 0x0002fc00ff061b82 */ /* 0x000e640000000800 */
[----:B------:R-:W-:Y:S01]  /*9740*/  ULDC.64 UR14, c[0x0][0xb88] ;  /* 0x0002e200000e7ab9 */ /* 0x000fe20000000a00 */
[----:B0-----:R-:W-:-:S05]  /*9750*/  @P1 IMAD.HI.U32 R3, R4, R3, RZ ;  /* 0x0000000304031227 */ /* 0x001fca00078e00ff */
[----:B-1----:R-:W-:Y:S02]  /*9760*/  @P1 SHF.R.U32.HI R2, RZ, R6, R3 ;  /* 0x00000006ff021219 */ /* 0x002fe40000011603 */
[----:B------:R-:W-:Y:S02]  /*9770*/  MOV R6, UR7 ;  /* 0x0000000700067c02 */ /* 0x000fe40008000f00 */
        /* <DEDUP_REMOVED lines=15> */
.L_x_3521:
[----:B------:R-:W-:Y:S05]  /*9870*/  BSYNC B1 ;  /* 0x0000000000017941 */ /* 0x000fea0003800000 */
.L_x_3520:
[----:B------:R-:W-:Y:S01]  /*9880*/  R2UR UR13, R22 ;  /* 0x00000000160d72ca */ /* 0x000fe200000e0000 */
[----:B0-----:R-:W0:Y:S01]  /*9890*/  @P0 LDC R3, c[0x0][0xbf0] ;  /* 0x0002fc00ff030b82 */ /* 0x001e220000000800 */
[----:B------:R-:W-:Y:S01]  /*98a0*/  ULDC.64 UR14, c[0x0][0xaa0] ;  /* 0x0002a800000e7ab9 */ /* 0x000fe20000000a00 */
[----:B------:R-:W-:Y:S01]  /*98b0*/  IMAD R2, R19, 0x20, R23 ;  /* 0x0000002013027824 */ /* 0x000fe200078e0217 */
[----:B------:R-:W-:Y:S01]  /*98c0*/  UIMAD UR7, UR10, UR14, URZ ;  /* 0x0000000e0a0772a4 */ /* 0x000fe2000f8e023f */
[----:B------:R-:W-:Y:S01]  /*98d0*/  BSSY B1, `(.L_x_3522) ;  /* 0x000003f000017945 */ /* 0x000fe20003800000 */
[----:B------:R-:W-:Y:S02]  /*98e0*/  UIMAD.WIDE.U32 UR8, UR4, UR14, URZ ;  /* 0x0000000e040872a5 */ /* 0x000fe4000f8e003f */
[----:B------:R-:W-:-:S03]  /*98f0*/  UIMAD UR7, UR4, UR15, UR7 ;  /* 0x0000000f040772a4 */ /* 0x000fc6000f8e0207 */
[----:B------:R-:W-:Y:S01]  /*9900*/  ULDC.64 UR14, c[0x0][0xae8] ;  /* 0x0002ba00000e7ab9 */ /* 0x000fe20000000a00 */
[----:B------:R-:W-:Y:S01]  /*9910*/  UIADD3 UR9, UR9, UR7, URZ ;  /* 0x0000000709097290 */ /* 0x000fe2000fffe03f */
[----:B------:R-:W-:Y:S01]  /*9920*/  IMAD.U32 R5, RZ, RZ, UR13 ;  /* 0x0000000dff057e24 */ /* 0x000fe2000f8e00ff */
[----:B------:R-:W-:Y:S02]  /*9930*/  UIMAD UR4, UR11, UR14, URZ ;  /* 0x0000000e0b0472a4 */ /* 0x000fe4000f8e023f */
[----:B------:R-:W-:Y:S02]  /*9940*/  UIMAD.WIDE.U32 UR8, UR61, UR14, UR8 ;  /* 0x0000000e3d0872a5 */ /* 0x000fe4000f8e0008 */
[----:B------:R-:W-:Y:S01]  /*9950*/  LEA R6, R5, R2, 0x7 ;  /* 0x0000000205067211 */ /* 0x000fe200078e38ff */
[----:B------:R-:W-:Y:S01]  /*9960*/  UIMAD UR4, UR61, UR15, UR4 ;  /* 0x0000000f3d0472a4 */ /* 0x000fe2000f8e0204 */
[----:B------:R-:W-:-:S03]  /*9970*/  ULDC.64 UR10, c[0x0][0xaf0] ;  /* 0x0002bc00000a7ab9 */ /* 0x000fc60000000a00 */
        /* <DEDUP_REMOVED lines=30> */
[----:B------:R-:W-:Y:S01]  /*9b60*/  LEA R4, P3, R2, UR8, 0x1 ;  /* 0x0000000802047c11 */ /* 0x000fe2000f8608ff */
[----:B------:R-:W-:-:S03]  /*9b70*/  IMAD.IADD R3, R3, 0x1, R5 ;  /* 0x0000000103037824 */ /* 0x000fc600078e0205 */
[-C--:B------:R-:W-:Y:S02]  /*9b80*/  ISETP.GE.AND P1, PT, R0, R11.reuse, PT ;  /* 0x0000000b0000720c */ /* 0x080fe40003f26270 */
[----:B------:R-:W-:Y:S02]  /*9b90*/  IADD3 R0, R6, 0x40, RZ ;  /* 0x0000004006007810 */ /* 0x000fe40007ffe0ff */
        /* <DEDUP_REMOVED lines=14> */
[----:B------:R3:W-:Y:S01]  /*9c80*/  @!P4 ST.E.128 desc[UR36][R8.64], RZ ;  /* 0x000000ff0800c985 */ /* 0x0007e2000c101d24 */
[----:B------:R-:W-:-:S03]  /*9c90*/  @!P2 LEA.HI.X R3, R18, R0, R201, 0x1, P6 ;  /* 0x000000001203a211 */ /* 0x000fc600030f0cc9 */
[----:B------:R3:W-:Y:S04]  /*9ca0*/  @!P3 ST.E.128 desc[UR36][R12.64], RZ ;  /* 0x000000ff0c00b985 */ /* 0x0007e8000c101d24 */
[----:B------:R3:W-:Y:S02]  /*9cb0*/  @!P2 ST.E.128 desc[UR36][R2.64], RZ ;  /* 0x000000ff0200a985 */ /* 0x0007e4000c101d24 */
.L_x_3523:
[----:B------:R-:W-:Y:S05]  /*9cc0*/  BSYNC B1 ;  /* 0x0000000000017941 */ /* 0x000fea0003800000 */
.L_x_3522:
[----:B--2---:R2:W4:Y:S01]  /*9cd0*/  SHFL.IDX PT, R0, R5, 0x1, 0x181f ;  /* 0x00381f0005007f89 */ /* 0x00452200000e0000 */
[----:B------:R-:W-:Y:S03]  /*9ce0*/  BSSY B1, `(.L_x_3524) ;  /* 0x0000010000017945 */ /* 0x000fe60003800000 */
[----:B-1-3--:R2:W1:Y:S01]  /*9cf0*/  SHFL.IDX PT, R3, R4, 0x1, 0x181f ;  /* 0x00381f0004037f89 */ /* 0x00a46200000e0000 */
[----:B------:R-:W-:Y:S05]  /*9d00*/  @P1 BRA `(.L_x_3525) ;  /* 0x0000000000341947 */ /* 0x000fea0003800000 */
[----:B------:R-:W-:Y:S02]  /*9d10*/  ULDC UR4, c[0x0][0xac8] ;  /* 0x0002b20000047ab9 */ /* 0x000fe40000000800 */
[----:B------:R-:W-:Y:S02]  /*9d20*/  ISETP.GE.AND P4, PT, R16, UR4, PT ;  /* 0x0000000410007c0c */ /* 0x000fe4000bf86270 */
[----:B------:R-:W-:Y:S02]  /*9d30*/  ISETP.GE.AND P5, PT, R17, UR4, PT ;  /* 0x0000000411007c0c */ /* 0x000fe4000bfa6270 */
[----:B------:R-:W-:-:S09]  /*9d40*/  ISETP.GE.AND P6, PT, R18, UR4, PT ;  /* 0x0000000412007c0c */ /* 0x000fd2000bfc6270 */
[-C--:B-1----:R-:W-:Y:S02]  /*9d50*/  @!P4 LEA R8, P1, R16, R3.reuse, 0x1 ;  /* 0x000000031008c211 */ /* 0x082fe400078208ff */
[CC--:B------:R-:W-:Y:S02]  /*9d60*/  @!P5 LEA R12, P2, R17.reuse, R3.reuse, 0x1 ;  /* 0x00000003110cd211 */ /* 0x0c0fe400078408ff */
[----:B------:R-:W-:Y:S02]  /*9d70*/  @!P6 LEA R2, P3, R18, R3, 0x1 ;  /* 0x000000031202e211 */ /* 0x000fe400078608ff */
[-C--:B----4-:R-:W-:Y:S02]  /*9d80*/  @!P4 LEA.HI.X R9, R16, R0.reuse, R203, 0x1, P1 ;  /* 0x000000001009c211 */ /* 0x090fe400008f0ccb */
[-C--:B------:R-:W-:Y:S02]  /*9d90*/  @!P5 LEA.HI.X R13, R17, R0.reuse, R202, 0x1, P2 ;  /* 0x00000000110dd211 */ /* 0x080fe400010f0cca */
[----:B------:R-:W-:Y:S01]  /*9da0*/  @!P6 LEA.HI.X R3, R18, R0, R201, 0x1, P3 ;  /* 0x000000001203e211 */ /* 0x000fe200018f0cc9 */
[----:B------:R3:W-:Y:S04]  /*9db0*/  @!P4 ST.E.128 desc[UR36][R8.64], RZ ;  /* 0x000000ff0800c985 */ /* 0x0007e8000c101d24 */
[----:B------:R3:W-:Y:S04]  /*9dc0*/  @!P5 ST.E.128 desc[UR36][R12.64], RZ ;  /* 0x000000ff0c00d985 */ /* 0x0007e8000c101d24 */
[----:B------:R3:W-:Y:S02]  /*9dd0*/  @!P6 ST.E.128 desc[UR36][R2.64], RZ ;  /* 0x000000ff0200e985 */ /* 0x0007e4000c101d24 */
.L_x_3525:
[----:B------:R-:W-:Y:S05]  /*9de0*/  BSYNC B1 ;  /* 0x0000000000017941 */ /* 0x000fea0003800000 */
.L_x_3524:
[----:B----4-:R4:W0:Y:S01]  /*9df0*/  SHFL.IDX PT, R0, R5, 0x2, 0x181f ;  /* 0x00581f0005007f89 */ /* 0x01082200000e0000 */
        /* <DEDUP_REMOVED lines=10> */
[-C--:B0-----:R-:W-:Y:S02]  /*9ea0*/  @!P3 LEA.HI.X R9, R16, R0.reuse, R203, 0x1, P0 ;  /* 0x000000001009b211 */ /* 0x081fe400000f0ccb */
[-C--:B------:R-:W-:Y:S02]  /*9eb0*/  @!P4 LEA.HI.X R13, R17, R0.reuse, R202, 0x1, P1 ;  /* 0x00000000110dc211 */ /* 0x080fe400008f0cca */
[----:B------:R-:W-:Y:S01]  /*9ec0*/  @!P5 LEA.HI.X R3, R18, R0, R201, 0x1, P2 ;  /* 0x000000001203d211 */ /* 0x000fe200010f0cc9 */
[----:B------:R3:W-:Y:S04]  /*9ed0*/  @!P3 ST.E.128 desc[UR36][R8.64], RZ ;  /* 0x000000ff0800b985 */ /* 0x0007e8000c101d24 */
[----:B------:R3:W-:Y:S04]  /*9ee0*/  @!P4 ST.E.128 desc[UR36][R12.64], RZ ;  /* 0x000000ff0c00c985 */ /* 0x0007e8000c101d24 */
[----:B------:R3:W-:Y:S02]  /*9ef0*/  @!P5 ST.E.128 desc[UR36][R2.64], RZ ;  /* 0x000000ff0200d985 */ /* 0x0007e4000c101d24 */
.L_x_3527:
[----:B------:R-:W-:Y:S05]  /*9f00*/  BSYNC B1 ;  /* 0x0000000000017941 */ /* 0x000fea0003800000 */
.L_x_3526:
        /* <DEDUP_REMOVED lines=18> */
.L_x_3518:
[----:B------:R-:W-:Y:S05]  /*a030*/  BSYNC B0 ;  /* 0x0000000000007941 */ /* 0x000fea0003800000 */
.L_x_3509:
[----:B------:R-:W-:Y:S02]  /*a040*/  ULDC UR4, c[0x0][0xc3c] ;  /* 0x00030f0000047ab9 */ /* 0x000fe40000000800 */
[----:B------:R-:W-:-:S13]  /*a050*/  ISETP.GE.AND P0, PT, R39, UR4, PT ;  /* 0x0000000427007c0c */ /* 0x000fda000bf06270 */
[----:B------:R-:W-:Y:S05]  /*a060*/  @!P0 BRA `(.L_x_3528) ;  /* 0xffffff6c004c8947 */ /* 0x000fea000383ffff */
[----:B------:R-:W-:Y:S05]  /*a070*/  EXIT ;  /* 0x000000000000794d */ /* 0x000fea0003800000 */
.L_x_3481:
        /* <DEDUP_REMOVED lines=16> */
.L_x_3529:
        /* <DEDUP_REMOVED lines=34> */
[----:B-1----:R-:W-:Y:S02]  /*a3a0*/  ISETP.GT.AND P6, PT, R4, UR6, PT ;  /* 0x0000000604007c0c */ /* 0x002fe4000bfc4270 */
[----:B------:R-:W-:-:S11]  /*a3b0*/  MOV R3, R4 ;  /* 0x0000000400037202 */ /* 0x000fd60000000f00 */
[----:B------:R-:W-:Y:S05]  /*a3c0*/  @P6 BRA `(.L_x_3531) ;  /* 0x0000000000946947 */ /* 0x000fea0003800000 */
[----:B------:R-:W-:Y:S01]  /*a3d0*/  IMAD.MOV.U32 R4, RZ, RZ, R3 ;  /* 0x000000ffff047224 */ /* 0x000fe200078e0003 */
[----:B------:R-:W-:Y:S01]  /*a3e0*/  UMOV UR4, URZ ;  /* 0x0000003f00047c82 */ /* 0x000fe20008000000 */
[----:B------:R-:W-:-:S05]  /*a3f0*/  ULDC UR5, c[0x0][0xc38] ;  /* 0x00030e0000057ab9 */ /* 0x000fca0000000800 */
.L_x_3535:
        /* <DEDUP_REMOVED lines=12> */
.L_x_3534:
[----:B------:R-:W-:Y:S05]  /*a4c0*/  BSYNC B0 ;  /* 0x0000000000007941 */ /* 0x000fea0003800000 */
.L_x_3533:
[----:B0----5:R-:W0:Y:S02]  /*a4d0*/  SHFL.UP PT, R2, R0, 0x1, RZ ;  /* 0x0420000000027989 */ /* 0x021e2400000e00ff */
        /* <DEDUP_REMOVED lines=19> */
[----:B------:R-:W-:-:S07]  /*a610*/  MOV R7, R9 ;  /* 0x0000000900077202 */ /* 0x000fce0000000f00 */
.L_x_3531:
        /* <DEDUP_REMOVED lines=15> */
.L_x_3536:
        /* <DEDUP_REMOVED lines=15> */
[----:B------:R-:W-:Y:S01]  /*a800*/  @!P1 IMAD.IADD R0, R0, 0x1, -R9 ;  /* 0x0000000100009824 */ /* 0x000fe200078e0a09 */
[----:B------:R-:W-:Y:S02]  /*a810*/  @!P1 IADD3 R2, R2, 0x1, RZ ;  /* 0x0000000102029810 */ /* 0x000fe40007ffe0ff */
[----:B------:R-:W-:Y:S02]  /*a820*/  ISETP.NE.AND P1, PT, R10, RZ, PT ;  /* 0x000000ff0a00720c */ /* 0x000fe40003f25270 */
[----:B------:R-:W-:Y:S02]  /*a830*/  ISETP.GE.U32.AND P0, PT, R0, R9, PT ;  /* 0x000000090000720c */ /* 0x000fe40003f06070 */
[----:B------:R-:W-:-:S04]  /*a840*/  LOP3.LUT R0, R11, R10, RZ, 0x3c, !PT ;  /* 0x0000000a0b007212 */ /* 0x000fc800078e3cff */
[----:B------:R-:W-:-:S07]  /*a850*/  ISETP.GE.AND P2, PT, R0, RZ, PT ;  /* 0x000000ff0000720c */ /* 0x000fce0003f46270 */
[----:B------:R-:W-:-:S06]  /*a860*/  @P0 VIADD R2, R2, 0x1 ;  /* 0x0000000102020836 */ /* 0x000fcc0000000000 */
[----:B------:R-:W-:Y:S01]  /*a870*/  @!P2 IMAD.MOV R2, RZ, RZ, -R2 ;  /* 0x000000ffff02a224 */ /* 0x000fe200078e0a02 */
[----:B------:R-:W-:-:S04]  /*a880*/  @!P1 LOP3.LUT R2, RZ, R10, RZ, 0x33, !PT ;  /* 0x0000000aff029212 */ /* 0x000fc800078e33ff */
[----:B------:R-:W-:Y:S01]  /*a890*/  MOV R18, R2 ;  /* 0x0000000200127202 */ /* 0x000fe20000000f00 */
[----:B------:R-:W-:-:S04]  /*a8a0*/  IMAD.MOV R17, RZ, RZ, -R2 ;  /* 0x000000ffff117224 */ /* 0x000fc800078e0a02 */
[----:B------:R-:W-:Y:S01]  /*a8b0*/  IMAD R17, R10, R17, R11 ;  /* 0x000000110a117224 */ /* 0x000fe200078e020b */
[----:B------:R-:W-:Y:S06]  /*a8c0*/  BRA `(.L_x_3537) ;  /* 0x0000000000147947 */ /* 0x000fec0003800000 */
.L_x_3532:
[----:B------:R-:W-:Y:S01]  /*a8d0*/  ULDC UR4, c[0x0][0xc3c] ;  /* 0x00030f0000047ab9 */ /* 0x000fe20000000800 */
[----:B------:R-:W-:Y:S02]  /*a8e0*/  IMAD.MOV.U32 R17, RZ, RZ, RZ ;  /* 0x000000ffff117224 */ /* 0x000fe400078e00ff */
[----:B------:R-:W-:Y:S02]  /*a8f0*/  IMAD.U32 R16, RZ, RZ, UR6 ;  /* 0x00000006ff107e24 */ /* 0x000fe4000f8e00ff */
[----:B------:R-:W-:Y:S02]  /*a900*/  IMAD.MOV.U32 R18, RZ, RZ, RZ ;  /* 0x000000ffff127224 */ /* 0x000fe400078e00ff */
[----:B------:R-:W-:-:S07]  /*a910*/  IMAD.U32 R19, RZ, RZ, UR4 ;  /* 0x00000004ff137e24 */ /* 0x000fce000f8e00ff */
.L_x_3537:
[----:B------:R-:W-:-:S13]  /*a920*/  ISETP.NE.AND P0, PT, R5, RZ, PT ;  /* 0x000000ff0500720c */ /* 0x000fda0003f05270 */
[----:B------:R-:W0:Y:S01]  /*a930*/  @!P0 S2R R3, SR_CgaCtaId ;  /* 0x0000000000038919 */ /* 0x000e220000008800 */
[----:B------:R-:W-:-:S04]  /*a940*/  @!P0 MOV R0, 0x400 ;  /* 0x0000040000008802 */ /* 0x000fc80000000f00 */
[----:B0-----:R-:W-:-:S05]  /*a950*/  @!P0 LEA R0, R3, R0, 0x18 ;  /* 0x0000000003008211 */ /* 0x001fca00078ec0ff */
[----:B------:R0:W-:Y:S01]  /*a960*/  @!P0 STS.128 [R0+0x308d0], R16 ;  /* 0x0308d01000008388 */ /* 0x0001e20000000c00 */
[----:B------:R-:W-:Y:S06]  /*a970*/  BAR.ARV 0x5, 0x180 ;  /* 0x0146000000007b1d */ /* 0x000fec0000002000 */
.L_x_3530:
[----:B------:R2:W-:Y:S01]  /*a980*/  STL [R1+0x1c], RZ ;  /* 0x00001cff01007387 */ /* 0x0005e20000100800 */
[----:B------:R-:W-:Y:S01]  /*a990*/  ULDC UR4, c[0x0][0xc3c] ;  /* 0x00030f0000047ab9 */ /* 0x000fe20000000800 */
[----:B------:R-:W-:Y:S01]  /*a9a0*/  MOV R28, 0x1 ;  /* 0x00000001001c7802 */ /* 0x000fe20000000f00 */
[----:B------:R-:W-:Y:S01]  /*a9b0*/  IMAD.MOV.U32 R27, RZ, RZ, RZ ;  /* 0x000000ffff1b7224 */ /* 0x000fe200078e00ff */
[----:B-1----:R-:W-:-:S13]  /*a9c0*/  ISETP.GE.AND P0, PT, R19, UR4, PT ;  /* 0x0000000413007c0c */ /* 0x002fda000bf06270 */
[----:B--2---:R-:W-:Y:S05]  /*a9d0*/  @P0 BRA `(.L_x_3538) ;  /* 0x0000004400c40947 */ /* 0x004fea0003800000 */
[----:B0-----:R-:W2:Y:S01]  /*a9e0*/  LDL R0, [R1+0x28] ;  /* 0x0000280001007983 */ /* 0x001ea20000100800 */
[----:B------:R-:W0:Y:S01]  /*a9f0*/  S2UR UR5, SR_CgaCtaId ;  /* 0x00000000000579c3 */ /* 0x000e220000008800 */
[----:B------:R-:W-:Y:S01]  /*aa00*/  BSSY B8, `(.L_x_3538) ;  /* 0x000046e000087945 */ /* 0x000fe20003800000 */
[----:B------:R-:W-:Y:S01]  /*aa10*/  IMAD.MOV.U32 R28, RZ, RZ, 0x1 ;  /* 0x00000001ff1c7424 */ /* 0x000fe200078e00ff */
[----:B------:R-:W1:Y:S01]  /*aa20*/  S2R R4, SR_TID.X ;  /* 0x0000000000047919 */ /* 0x000e620000002100 */
[----:B------:R-:W-:Y:S01]  /*aa30*/  MOV R27, RZ ;  /* 0x000000ff001b7202 */ /* 0x000fe20000000f00 */
[----:B------:R-:W-:Y:S01]  /*aa40*/  ULDC UR39, c[0x0][0xc] ;  /* 0x0000030000277ab9 */ /* 0x000fe20000000800 */
[----:B------:R3:W-:Y:S01]  /*aa50*/  STL [R1+0x1c], RZ ;  /* 0x00001cff01007387 */ /* 0x0007e20000100800 */
[C---:B-1----:R-:W-:Y:S01]  /*aa60*/  IMAD.SHL.U32 R32, R4.reuse, 0x8, RZ ;  /* 0x0000000804207824 */ /* 0x042fe200078e00ff */
        /* <DEDUP_REMOVED lines=13> */
[----:B------:R-:W-:-:S05]  /*ab40*/  LOP3.LUT R33, R32, 0x80, RZ, 0xfc, !PT ;  /* 0x0000008020217812 */ /* 0x000fca00078efcff */
[----:B------:R-:W-:-:S04]  /*ab50*/  IMAD.U32 R22, RZ, RZ, UR4 ;  /* 0x00000004ff167e24 */ /* 0x000fc8000f8e00ff */
[----:B---3--:R-:W-:-:S07]  /*ab60*/  IMAD R37, R36, 0x2, R22 ;  /* 0x0000000224257824 */ /* 0x008fce00078e0216 */
.L_x_3601:
[----:B0-----:R-:W0:Y:S02]  /*ab70*/  LDC.64 R2, c[0x0][0xc88] ;  /* 0x00032200ff027b82 */ /* 0x001e240000000a00 */
[----:B0-----:R-:W-:-:S05]  /*ab80*/  IMAD.WIDE R2, R19, 0x4, R2 ;  /* 0x0000000413027825 */ /* 0x001fca00078e0202 */
[----:B------:R-:W2:Y:S01]  /*ab90*/  LDG.E R29, desc[UR36][R2.64] ;  /* 0x00000024021d7981 */ /* 0x000ea2000c1e1900 */
[----:B------:R-:W-:Y:S05]  /*aba0*/  YIELD ;  /* 0x0000000000007946 */ /* 0x000fea0003800000 */
[----:B------:R-:W-:Y:S01]  /*abb0*/  ULDC.64 UR4, c[0x0][0xa28] ;  /* 0x00028a0000047ab9 */ /* 0x000fe20000000a00 */
[----:B------:R-:W-:Y:S01]  /*abc0*/  IMAD.MOV.U32 R30, RZ, RZ, RZ ;  /* 0x000000ffff1e7224 */ /* 0x000fe200078e00ff */
[----:B------:R-:W-:Y:S01]  /*abd0*/  ISETP.NE.U32.AND P0, PT, RZ, UR4, PT ;  /* 0x00000004ff007c0c */ /* 0x000fe2000bf05070 */
[----:B------:R-:W-:-:S03]  /*abe0*/  ULDC.64 UR6, c[0x0][0xa18] ;  /* 0x0002860000067ab9 */ /* 0x000fc60000000a00 */
[----:B------:R-:W-:Y:S02]  /*abf0*/  ISETP.NE.AND.EX P0, PT, RZ, UR5, PT, P0 ;  /* 0x00000005ff007c0c */ /* 0x000fe4000bf05300 */
[----:B------:R-:W-:Y:S02]  /*ac00*/  MOV R35, RZ ;  /* 0x000000ff00237202 */ /* 0x000fe40000000f00 */
[----:B--2---:R-:W-:-:S09]  /*ac10*/  SHF.R.S32.HI R0, RZ, 0x1f, R29 ;  /* 0x0000001fff007819 */ /* 0x004fd2000001141d */
        /* <DEDUP_REMOVED lines=8> */
[----:B------:R-:W-:Y:S02]  /*aca0*/  LOP3.LUT R23, R23, 0xffffffbf, RZ, 0xc0, !PT ;  /* 0xffffffbf17177812 */ /* 0x000fe400078ec0ff */
[----:B------:R-:W-:Y:S02]  /*acb0*/  ISETP.NE.AND.EX P2, PT, RZ, UR5, PT, P0 ;  /* 0x00000005ff007c0c */ /* 0x000fe4000bf45300 */
[----:B------:R-:W-:Y:S02]  /*acc0*/  ISETP.NE.U32.AND P0, PT, RZ, UR6, PT ;  /* 0x00000006ff007c0c */ /* 0x000fe4000bf05070 */
[----:B-1----:R-:W-:Y:S02]  /*acd0*/  IADD3 R2, P1, R24, UR4, RZ ;  /* 0x0000000418027c10 */ /* 0x002fe4000ff3e0ff */
[----:B------:R-:W-:-:S02]  /*ace0*/  ISETP.NE.AND.EX P0, PT, RZ, UR7, PT, P0 ;  /* 0x00000007ff007c0c */ /* 0x000fc4000bf05300 */
[----:B------:R-:W-:Y:S01]  /*acf0*/  IADD3.X R3, R25, UR5, RZ, P1, !PT ;  /* 0x0000000519037c10 */ /* 0x000fe20008ffe4ff */
[----:B------:R-:W-:-:S04]  /*ad00*/  ULDC.64 UR4, c[0x0][0x418] ;  /* 0x0001060000047ab9 */ /* 0x000fc80000000a00 */
[----:B------:R-:W-:Y:S01]  /*ad10*/  @P2 LOP3.LUT R23, R23, 0x40, RZ, 0xfc, !PT ;  /* 0x0000004017172812 */ /* 0x000fe200078efcff */
[----:B------:R1:W5:Y:S05]  /*ad20*/  @P2 LDG.E R35, desc[UR36][R2.64] ;  /* 0x0000002402232981 */ /* 0x00036a000c1e1900 */
[----:B------:R-:W-:-:S04]  /*ad30*/  @P0 IADD3 R4, P1, R24, UR6, RZ ;  /* 0x0000000618040c10 */ /* 0x000fc8000ff3e0ff */
[----:B------:R-:W-:-:S05]  /*ad40*/  @P0 IADD3.X R5, R25, UR7, RZ, P1, !PT ;  /* 0x0000000719050c10 */ /* 0x000fca0008ffe4ff */
[----:B---3--:R-:W3:Y:S01]  /*ad50*/  @P0 LDG.E R4, desc[UR36][R4.64] ;  /* 0x0000002404040981 */ /* 0x008ee2000c1e1900 */
        /* <DEDUP_REMOVED lines=18> */
.L_x_3539:
        /* <DEDUP_REMOVED lines=9> */
.L_x_3540:
        /* <DEDUP_REMOVED lines=9> */
.L_x_3541:
        /* <DEDUP_REMOVED lines=17> */
[----:B------:R-:W1:Y:S08]  /*b0b0*/  FLO.U32 R0, UR4 ;  /* 0x0000000400007d00 */ /* 0x000e7000080e0000 */
[----:B------:R-:W2:Y:S01]  /*b0c0*/  POPC R5, UR4 ;  /* 0x0000000400057d09 */ /* 0x000ea20008000000 */
[----:B-1----:R-:W-:-:S13]  /*b0d0*/  ISETP.EQ.U32.AND P0, PT, R0, R7, PT ;  /* 0x000000070000720c */ /* 0x002fda0003f02070 */
[----:B--2---:R-:W2:Y:S01]  /*b0e0*/  @P0 ATOMG.E.ADD.STRONG.GPU PT, R3, desc[UR36][R2.64], R5 ;  /* 0x00000005020309a8 */ /* 0x004ea200081ee1e4 */
[----:B0-----:R-:W0:Y:S02]  /*b0f0*/  S2R R4, SR_LTMASK ;  /* 0x0000000000047919 */ /* 0x001e240000003900 */
[----:B0-----:R-:W-:-:S04]  /*b100*/  LOP3.LUT R4, R4, UR4, RZ, 0xc0, !PT ;  /* 0x0000000404047c12 */ /* 0x001fc8000f8ec0ff */
[----:B------:R-:W0:Y:S01]  /*b110*/  POPC R7, R4 ;  /* 0x0000000400077309 */ /* 0x000e220000000000 */
[----:B--2---:R-:W0:Y:S02]  /*b120*/  SHFL.IDX PT, R0, R3, R0, 0x1f ;  /* 0x00001f0003007589 */ /* 0x004e2400000e0000 */
[----:B0-----:R-:W-:Y:S01]  /*b130*/  IADD3 R16, R0, UR39, R7 ;  /* 0x0000002700107c10 */ /* 0x001fe2000fffe007 */
[----:B------:R-:W-:Y:S06]  /*b140*/  BRA `(.L_x_3544) ;  /* 0x0000003400687947 */ /* 0x000fec0003800000 */
.L_x_3543:
        /* <DEDUP_REMOVED lines=19> */
[----:B0-----:R-:W-:Y:S05]  /*b280*/  CALL.ABS.NOINC R2 ;  /* 0x0000000002007343 */ /* 0x001fea0003c00000 */
.L_x_3546:
[----:B------:R-:W-:Y:S05]  /*b290*/  BSYNC B6 ;  /* 0x0000000000067941 */ /* 0x000fea0003800000 */
.L_x_3545:
        /* <DEDUP_REMOVED lines=11> */
[----:B------:R-:W-:Y:S01]  /*b350*/  IMAD.U32 R6, RZ, RZ, UR8 ;  /* 0x00000008ff067e24 */ /* 0x000fe2000f8e00ff */
[----:B------:R-:W-:Y:S01]  /*b360*/  MOV R8, 0x70 ;  /* 0x0000007000087802 */ /* 0x000fe20000000f00 */
[----:B------:R-:W-:Y:S02]  /*b370*/  IMAD.U32 R7, RZ, RZ, UR9 ;  /* 0x00000009ff077e24 */ /* 0x000fe4000f8e00ff */
[----:B------:R-:W-:-:S02]  /*b380*/  IMAD.U32 R10, RZ, RZ, UR4 ;  /* 0x00000004ff0a7e24 */ /* 0x000fc4000f8e00ff */
[----:B------:R-:W-:Y:S02]  /*b390*/  IMAD.U32 R11, RZ, RZ, UR5 ;  /* 0x00000005ff0b7e24 */ /* 0x000fe4000f8e00ff */
[----:B------:R-:W-:Y:S02]  /*b3a0*/  IMAD.MOV.U32 R12, RZ, RZ, 0x1 ;  /* 0x00000001ff0c7424 */ /* 0x000fe400078e00ff */
[----:B-1----:R-:W-:-:S07]  /*b3b0*/  IMAD.MOV.U32 R13, RZ, RZ, RZ ;  /* 0x000000ffff0d7224 */ /* 0x002fce00078e00ff */
[----:B------:R-:W-:-:S07]  /*b3c0*/  LEPC R20, `(.L_x_3549) ;  /* 0x000000001014794e */ /* 0x000fce0000000000 */
[----:B--2---:R-:W-:Y:S05]  /*b3d0*/  CALL.ABS.NOINC R2 ;  /* 0x0000000002007343 */ /* 0x004fea0003c00000 */
.L_x_3549:
        /* <DEDUP_REMOVED lines=15> */
.L_x_3548:
[----:B------:R-:W-:Y:S05]  /*b4d0*/  BSYNC B6 ;  /* 0x0000000000067941 */ /* 0x000fea0003800000 */
.L_x_3547:
        /* <DEDUP_REMOVED lines=9> */
[----:B------:R-:W-:Y:S01]  /*b570*/  LOP3.LUT R23, R23, 0xffffffdf, RZ, 0xc0, !PT ;  /* 0xffffffdf17177812 */ /* 0x000fe200078ec0ff */
[----:B------:R-:W-:Y:S01]  /*b580*/  ULDC UR4, c[0x0][0x2f4] ;  /* 0x0000bd0000047ab9 */ /* 0x000fe20000000800 */
[----:B------:R-:W-:-:S05]  /*b590*/  @P0 IADD3.X R25, R25, UR5, RZ, P1, !PT ;  /* 0x0000000519190c10 */ /* 0x000fca0008ffe4ff */
[----:B------:R-:W3:Y:S01]  /*b5a0*/  @P0 LDG.E R31, desc[UR36][R24.64] ;  /* 0x00000024181f0981 */ /* 0x000ee2000c1e1900 */
[----:B-1----:R-:W-:Y:S02]  /*b5b0*/  ISETP.NE.AND P2, PT, R8, 0x1, PT ;  /* 0x000000010800780c */ /* 0x002fe40003f45270 */
[----:B----4-:R-:W-:-:S04]  /*b5c0*/  LOP3.LUT R20, R20, 0x7f, RZ, 0xc0, !PT ;  /* 0x0000007f14147812 */ /* 0x010fc800078ec0ff */
[----:B------:R-:W-:-:S07]  /*b5d0*/  SHF.R.U32.HI R0, RZ, 0x3, R20 ;  /* 0x00000003ff007819 */ /* 0x000fce0000011614 */
[----:B------:R-:W1:Y:S08]  /*b5e0*/  @P2 LDC R7, c[0x0][0x434] ;  /* 0x00010d00ff072b82 */ /* 0x000e700000000800 */
[----:B------:R-:W4:Y:S01]  /*b5f0*/  @P2 LDC R5, c[0x0][0x438] ;  /* 0x00010e00ff052b82 */ /* 0x000f220000000800 */
[----:B0-----:R-:W-:-:S05]  /*b600*/  IMAD.SHL.U32 R20, R21, 0x10, RZ ;  /* 0x0000001015147824 */ /* 0x001fca00078e00ff */
[----:B------:R-:W-:Y:S02]  /*b610*/  LOP3.LUT R20, R0, 0x70, R20, 0xf8, !PT ;  /* 0x0000007000147812 */ /* 0x000fe400078ef814 */
        /* <DEDUP_REMOVED lines=8> */
[----:B-1----:R-:W-:-:S08]  /*b6a0*/  @P2 IMAD.HI.U32 R6, R0, R7, RZ ;  /* 0x0000000700062227 */ /* 0x002fd000078e00ff */
[----:B------:R-:W0:Y:S01]  /*b6b0*/  @!P0 LDC.64 R2, c[0x0][0x428] ;  /* 0x00010a00ff028b82 */ /* 0x000e220000000a00 */
[----:B------:R-:W-:Y:S02]  /*b6c0*/  MOV R4, R0 ;  /* 0x0000000000047202 */ /* 0x000fe40000000f00 */
[----:B----4-:R-:W-:Y:S02]  /*b6d0*/  @P2 SHF.R.U32.HI R4, RZ, R5, R6 ;  /* 0x00000005ff042219 */ /* 0x010fe40000011606 */
[----:B------:R-:W-:-:S03]  /*b6e0*/  SHF.R.S32.HI R6, RZ, 0x1f, R31 ;  /* 0x0000001fff067819 */ /* 0x000fc6000001141f */
[----:B------:R-:W-:Y:S02]  /*b6f0*/  IMAD.MOV R5, RZ, RZ, -R4 ;  /* 0x000000ffff057224 */ /* 0x000fe400078e0a04 */
[----:B------:R0:W-:Y:S02]  /*b700*/  STL [R1+0x8], R6 ;  /* 0x0000080601007387 */ /* 0x0001e40000100800 */
[----:B------:R-:W-:Y:S01]  /*b710*/  IMAD R0, R8, R5, R0 ;  /* 0x0000000508007224 */ /* 0x000fe200078e0200 */
[--C-:B------:R-:W-:Y:S01]  /*b720*/  @!P0 SHF.R.S32.HI R5, RZ, 0x1f, R4.reuse ;  /* 0x0000001fff058819 */ /* 0x100fe20000011404 */
[-C--:B0-----:R-:W-:Y:S02]  /*b730*/  @!P0 IMAD R6, R6, R2.reuse, RZ ;  /* 0x0000000206068224 */ /* 0x081fe400078e02ff */
[----:B------:R-:W-:-:S04]  /*b740*/  @!P0 IMAD.WIDE.U32 R4, R31, R2, R4 ;  /* 0x000000021f048225 */ /* 0x000fc800078e0004 */
[----:B------:R-:W-:Y:S02]  /*b750*/  @!P0 IMAD R6, R31, R3, R6 ;  /* 0x000000031f068224 */ /* 0x000fe400078e0206 */
[----:B------:R-:W0:Y:S02]  /*b760*/  @!P0 LDC.64 R2, c[0x0][0x418] ;  /* 0x00010600ff028b82 */ /* 0x000e240000000a00 */
[----:B------:R-:W-:Y:S02]  /*b770*/  @!P0 IMAD.IADD R6, R5, 0x1, R6 ;  /* 0x0000000105068824 */ /* 0x000fe400078e0206 */
[----:B------:R-:W-:-:S05]  /*b780*/  IMAD.U32 R5, RZ, RZ, UR38 ;  /* 0x00000026ff057e24 */ /* 0x000fca000f8e00ff */
[----:B------:R-:W-:Y:S02]  /*b790*/  ISETP.NE.AND P2, PT, R5, 0x3, PT ;  /* 0x000000030500780c */ /* 0x000fe40003f45270 */
[----:B0-----:R-:W-:-:S04]  /*b7a0*/  @!P0 LEA R2, P1, R4, R2, 0x2 ;  /* 0x0000000204028211 */ /* 0x001fc800078210ff */
[----:B------:R-:W-:Y:S01]  /*b7b0*/  @!P0 LEA.HI.X R3, R4, R3, R6, 0x2, P1 ;  /* 0x0000000304038211 */ /* 0x000fe200008f1406 */
[----:B------:R-:W-:-:S06]  /*b7c0*/  IMAD.MOV.U32 R4, RZ, RZ, RZ ;  /* 0x000000ffff047224 */ /* 0x000fcc00078e00ff */
[----:B------:R0:W5:Y:S01]  /*b7d0*/  @!P0 LDG.E R4, desc[UR36][R2.64] ;  /* 0x0000002402048981 */ /* 0x000162000c1e1900 */
[----:B------:R-:W-:Y:S02]  /*b7e0*/  ISETP.GE.AND P0, PT, R32, UR4, PT ;  /* 0x0000000420007c0c */ /* 0x000fe4000bf06270 */
[----:B------:R-:W-:-:S04]  /*b7f0*/  @P2 LOP3.LUT R23, R23, 0x10, RZ, 0xfc, !PT ;  /* 0x0000001017172812 */ /* 0x000fc800078efcff */
[----:B------:R-:W-:Y:S02]  /*b800*/  LOP3.LUT R23, R23, 0xfffffffb, RZ, 0xc0, !PT ;  /* 0xfffffffb17177812 */ /* 0x000fe400078ec0ff */
[----:B------:R-:W-:-:S05]  /*b810*/  ISETP.GE.AND P1, PT, R34, UR4, PT ;  /* 0x0000000422007c0c */ /* 0x000fca000bf26270 */
[----:B------:R-:W-:Y:S02]  /*b820*/  @P0 LOP3.LUT R23, R23, 0x4, RZ, 0xfc, !PT ;  /* 0x0000000417170812 */ /* 0x000fe400078efcff */
[----:B------:R-:W-:Y:S02]  /*b830*/  ISETP.GE.AND P0, PT, R33, UR4, PT ;  /* 0x0000000421007c0c */ /* 0x000fe4000bf06270 */
[----:B------:R-:W-:-:S04]  /*b840*/  LOP3.LUT R23, R23, 0xfffffffe, RZ, 0xc0, !PT ;  /* 0xfffffffe17177812 */ /* 0x000fc800078ec0ff */
[----:B------:R-:W-:-:S04]  /*b850*/  LOP3.LUT R23, R23, 0xfffffffd, RZ, 0xc0, !PT ;  /* 0xfffffffd17177812 */ /* 0x000fc800078ec0ff */
[----:B------:R-:W-:-:S04]  /*b860*/  @P1 LOP3.LUT R23, R23, 0x2, RZ, 0xfc, !PT ;  /* 0x0000000217171812 */ /* 0x000fc800078efcff */
[----:B------:R-:W-:Y:S01]  /*b870*/  @P0 LOP3.LUT R23, R23, 0x1, RZ, 0xfc, !PT ;  /* 0x0000000117170812 */ /* 0x000fe200078efcff */
[----:B0-----:R-:W-:Y:S06]  /*b880*/  BRA.DIV UR5, `(.L_x_3550) ;  /* 0x0000003e057c7947 */ /* 0x001fec000b800000 */
.L_x_3618:
[----:B------:R-:W-:Y:S02]  /*b890*/  ISETP.GT.U32.AND P0, PT, R20, 0x5f, PT ;  /* 0x0000005f1400780c */ /* 0x000fe40003f04070 */
[----:B------:R-:W-:Y:S02]  /*b8a0*/  LOP3.LUT R23, R23, 0xfffffff7, RZ, 0xc0, !PT ;  /* 0xfffffff717177812 */ /* 0x000fe400078ec0ff */
[----:B------:R-:W-:-:S09]  /*b8b0*/  SHF.R.S32.HI R30, RZ, 0x1f, R18 ;  /* 0x0000001fff1e7819 */ /* 0x000fd20000011412 */
[----:B------:R-:W-:Y:S01]  /*b8c0*/  @P0 LOP3.LUT R23, R23, 0x8, RZ, 0xfc, !PT ;  /* 0x0000000817170812 */ /* 0x000fe200078efcff */
[----:B------:R-:W-:Y:S06]  /*b8d0*/  @!P2 BRA `(.L_x_3551) ;  /* 0x000000000004a947 */ /* 0x000fec0003800000 */
[----:B------:R-:W-:Y:S01]  /*b8e0*/  BPT.TRAP 0x1 ;  /* 0x000000040000795c */ /* 0x000fe20000300000 */
.L_x_3551:
[----:B------:R-:W-:Y:S01]  /*b8f0*/  SHF.R.S32.HI R5, RZ, 0x1f, R0 ;  /* 0x0000001fff057819 */ /* 0x000fe20000011400 */
[----:B------:R-:W-:Y:S01]  /*b900*/  ULDC.64 UR4, c[0x0][0x328] ;  /* 0x0000ca0000047ab9 */ /* 0x000fe20000000a00 */
[----:B------:R-:W-:Y:S03]  /*b910*/  BSSY B0, `(.L_x_3552) ;  /* 0x0000017000007945 */ /* 0x000fe60003800000 */
[----:B------:R-:W-:-:S04]  /*b920*/  IMAD R3, R5, UR4, RZ ;  /* 0x0000000405037c24 */ /* 0x000fc8000f8e02ff */
[C---:B------:R-:W-:Y:S02]  /*b930*/  IMAD R6, R0.reuse, UR5, R3 ;  /* 0x0000000500067c24 */ /* 0x040fe4000f8e0203 */
[----:B------:R-:W-:Y:S01]  /*b940*/  IMAD.WIDE.U32 R2, R0, UR4, RZ ;  /* 0x0000000400027c25 */ /* 0x000fe2000f8e00ff */
[----:B------:R-:W-:-:S04]  /*b950*/  ULDC.64 UR4, c[0x0][0x338] ;  /* 0x0000ce0000047ab9 */ /* 0x000fc80000000a00 */
[----:B------:R-:W-:Y:S02]  /*b960*/  IADD3 R3, R3, R6, RZ ;  /* 0x0000000603037210 */ /* 0x000fe40007ffe0ff */
        /* <DEDUP_REMOVED lines=17> */
.L_x_3619:
[----:B------:R-:W-:Y:S05]  /*ba80*/  BSYNC B0 ;  /* 0x0000000000007941 */ /* 0x000fea0003800000 */
.L_x_3552:
[----:B------:R-:W2:Y:S01]  /*ba90*/  LDL R9, [R1] ;  /* 0x0000000001097983 */ /* 0x000ea20000100800 */
[----:B------:R-:W-:Y:S01]  /*baa0*/  ULDC.64 UR4, c[0x0][0x300] ;  /* 0x0000c00000047ab9 */ /* 0x000fe20000000a00 */
[----:B------:R-:W-:Y:S01]  /*bab0*/  LOP3.LUT P4, RZ, R23, 0x4, RZ, 0xc0, !PT ;  /* 0x0000000417ff7812 */ /* 0x000fe2000788c0ff */
[----:B------:R-:W-:Y:S01]  /*bac0*/  IMAD R5, R5, UR4, RZ ;  /* 0x0000000405057c24 */ /* 0x000fe2000f8e02ff */
[----:B------:R-:W1:Y:S01]  /*bad0*/  S2R R8, SR_TID.X ;  /* 0x0000000000087919 */ /* 0x000e620000002100 */
[C---:B0-----:R-:W-:Y:S01]  /*bae0*/  IMAD.WIDE.U32 R2, R0.reuse, UR4, RZ ;  /* 0x0000000400027c25 */ /* 0x041fe2000f8e00ff */
[C---:B------:R-:W-:Y:S02]  /*baf0*/  LOP3.LUT P3, RZ, R23.reuse, 0x2, RZ, 0xc0, !PT ;  /* 0x0000000217ff7812 */ /* 0x040fe4000786c0ff */
[----:B------:R-:W-:Y:S01]  /*bb00*/  LOP3.LUT P2, RZ, R23, 0x1, RZ, 0xc0, !PT ;  /* 0x0000000117ff7812 */ /* 0x000fe2000784c0ff */
[----:B------:R-:W-:Y:S01]  /*bb10*/  IMAD R5, R0, UR5, R5 ;  /* 0x0000000500057c24 */ /* 0x000fe2000f8e0205 */
[----:B------:R-:W-:-:S02]  /*bb20*/  ULDC.64 UR4, c[0x0][0x310] ;  /* 0x0000c40000047ab9 */ /* 0x000fc40000000a00 */
[----:B------:R-:W-:Y:S02]  /*bb30*/  IMAD R6, R6, UR4, RZ ;  /* 0x0000000406067c24 */ /* 0x000fe4000f8e02ff */
[----:B------:R-:W-:Y:S02]  /*bb40*/  IMAD.IADD R3, R3, 0x1, R5 ;  /* 0x0000000103037824 */ /* 0x000fe400078e0205 */
[C---:B------:R-:W-:Y:S02]  /*bb50*/  IMAD R6, R4.reuse, UR5, R6 ;  /* 0x0000000504067c24 */ /* 0x040fe4000f8e0206 */
[----:B------:R-:W-:Y:S01]  /*bb60*/  IMAD.WIDE.U32 R2, R4, UR4, R2 ;  /* 0x0000000404027c25 */ /* 0x000fe2000f8e0002 */
[----:B------:R-:W-:-:S03]  /*bb70*/  ULDC.64 UR4, c[0x0][0x308] ;  /* 0x0000c20000047ab9 */ /* 0x000fc60000000a00 */
[----:B------:R-:W-:Y:S01]  /*bb80*/  IMAD R0, R30, UR4, RZ ;  /* 0x000000041e007c24 */ /* 0x000fe2000f8e02ff */
[----:B------:R-:W-:Y:S01]  /*bb90*/  IADD3 R3, R3, R6, RZ ;  /* 0x0000000603037210 */ /* 0x000fe20007ffe0ff */
[----:B------:R-:W-:Y:S02]  /*bba0*/  IMAD R5, R27, 0x4800, R36 ;  /* 0x000048001b057824 */ /* 0x000fe400078e0224 */
[C---:B------:R-:W-:Y:S02]  /*bbb0*/  IMAD R0, R18.reuse, UR5, R0 ;  /* 0x0000000512007c24 */ /* 0x040fe4000f8e0200 */
[----:B------:R-:W-:Y:S01]  /*bbc0*/  IMAD.WIDE.U32 R2, R18, UR4, R2 ;  /* 0x0000000412027c25 */ /* 0x000fe2000f8e0002 */
[----:B------:R-:W-:-:S03]  /*bbd0*/  ULDC.64 UR4, c[0x0][0x2e8] ;  /* 0x0000ba0000047ab9 */ /* 0x000fc60000000a00 */
        /* <DEDUP_REMOVED lines=11> */
[----:B------:R-:W-:-:S03]  /*bc90*/  @P0 IMAD R8, R5, 0x2, R22 ;  /* 0x0000000205080824 */ /* 0x000fc600078e0216 */
[----:B------:R-:W1:Y:S01]  /*bca0*/  SHFL.IDX PT, R2, R0, RZ, 0x181f ;  /* 0x00181fff00027589 */ /* 0x000e6200000e0000 */
[----:B0-----:R-:W-:-:S05]  /*bcb0*/  @P0 LEA R3, P1, R32, R3, 0x1 ;  /* 0x0000000320030211 */ /* 0x001fca00078208ff */
[----:B-1----:R-:W-:Y:S01]  /*bcc0*/  @P0 IMAD.X R2, RZ, RZ, R2, P1 ;  /* 0x000000ffff020224 */ /* 0x002fe200008e0602 */
[----:B------:R-:W-:-:S04]  /*bcd0*/  ISETP.GE.AND P1, PT, R6, 0x11, PT ;  /* 0x000000110600780c */ /* 0x000fc80003f26270 */
[----:B------:R-:W-:-:S04]  /*bce0*/  @P0 LOP3.LUT R3, R3, R2, RZ, 0x3c, !PT ;  /* 0x0000000203030212 */ /* 0x000fc800078e3cff */
[----:B------:R-:W-:-:S04]  /*bcf0*/  @P0 LOP3.LUT R2, R3, R2, RZ, 0x3c, !PT ;  /* 0x0000000203020212 */ /* 0x000fc800078e3cff */
[----:B------:R-:W-:-:S05]  /*bd00*/  @P0 LOP3.LUT R3, R3, R2, RZ, 0x3c, !PT ;  /* 0x0000000203030212 */ /* 0x000fca00078e3cff */
[----:B------:R-:W-:Y:S01]  /*bd10*/  @!PT LDS RZ, [RZ] ;  /* 0x00000000fffff984 */ /* 0x000fe20000000800 */
[----:B------:R-:W-:Y:S04]  /*bd20*/  @P0 LDGSTS.E.BYPASS.LTC128B.128 [R8+0x1e400], desc[UR36][R2.64], !P4 ;  /* 0x1e40000002080fae */ /* 0x000fe8000e101d64 */
[----:B------:R-:W-:Y:S04]  /*bd30*/  @P0 LDGSTS.E.BYPASS.LTC128B.128 [R8+0x21400], desc[UR36][R2.64+0x80], !P3 ;  /* 0x2140008002080fae */ /* 0x000fe8000d901d64 */
[----:B------:R0:W-:Y:S04]  /*bd40*/  @P0 LDGSTS.E.BYPASS.LTC128B.128 [R8+0x24400], desc[UR36][R2.64+0x100], !P2 ;  /* 0x2440010002080fae */ /* 0x0001e8000d101d64 */
[----:B0-----:R-:W0:Y:S01]  /*bd50*/  SHFL.IDX PT, R3, R4, 0x1, 0x181f ;  /* 0x00381f0004037f89 */ /* 0x001e2200000e0000 */
[----:B------:R-:W-:-:S03]  /*bd60*/  @P1 IMAD R8, R5, 0x2, R22 ;  /* 0x0000000205081824 */ /* 0x000fc600078e0216 */
[----:B------:R-:W1:Y:S01]  /*bd70*/  SHFL.IDX PT, R2, R0, 0x1, 0x181f ;  /* 0x00381f0000027f89 */ /* 0x000e6200000e0000 */
[----:B0-----:R-:W-:-:S04]  /*bd80*/  @P1 LEA R3, P0, R32, R3, 0x1 ;  /* 0x0000000320031211 */ /* 0x001fc800078008ff */
[----:B-1----:R-:W-:-:S04]  /*bd90*/  @P1 IADD3.X R2, RZ, R2, RZ, P0, !PT ;  /* 0x00000002ff021210 */ /* 0x002fc800007fe4ff */
[----:B------:R-:W-:-:S04]  /*bda0*/  @P1 LOP3.LUT R3, R3, R2, RZ, 0x3c, !PT ;  /* 0x0000000203031212 */ /* 0x000fc800078e3cff */
[----:B------:R-:W-:-:S04]  /*bdb0*/  @P1 LOP3.LUT R2, R3, R2, RZ, 0x3c, !PT ;  /* 0x0000000203021212 */ /* 0x000fc800078e3cff */
[----:B------:R-:W-:-:S05]  /*bdc0*/  @P1 LOP3.LUT R3, R3, R2, RZ, 0x3c, !PT ;  /* 0x0000000203031212 */ /* 0x000fca00078e3cff */
        /* <DEDUP_REMOVED lines=8> */
[----:B-1----:R-:W-:-:S05]  /*be50*/  @P1 IMAD.X R2, RZ, RZ, R2, P0 ;  /* 0x000000ffff021224 */ /* 0x002fca00000e0602 */
        /* <DEDUP_REMOVED lines=8> */
[----:B------:R-:W-:Y:S01]  /*bee0*/  @P1 LEA R8, R5, R22, 0x1 ;  /* 0x0000001605081211 */ /* 0x000fe200078e08ff */
        /* <DEDUP_REMOVED lines=12> */
[----:B------:R-:W1:Y:S04]  /*bfb0*/  SHFL.IDX PT, R2, R0, 0x4, 0x181f ;  /* 0x00981f0000027f89 */ /* 0x000e6800000e0000 */
[----:B------:R-:W2:Y:S01]  /*bfc0*/  SHFL.IDX PT, R0, R0, 0x5, 0x181f ;  /* 0x00b81f0000007f89 */ /* 0x000ea200000e0000 */
[----:B0-----:R-:W-:-:S05]  /*bfd0*/  @P1 LEA R3, P0, R32, R3, 0x1 ;  /* 0x0000000320031211 */ /* 0x001fca00078008ff */
[----:B-1----:R-:W-:-:S05]  /*bfe0*/  @P1 IMAD.X R2, RZ, RZ, R2, P0 ;  /* 0x000000ffff021224 */ /* 0x002fca00000e0602 */
[----:B------:R-:W-:-:S04]  /*bff0*/  @P1 LOP3.LUT R3, R3, R2, RZ, 0x3c, !PT ;  /* 0x0000000203031212 */ /* 0x000fc800078e3cff */
[----:B------:R-:W-:-:S04]  /*c000*/  @P1 LOP3.LUT R2, R3, R2, RZ, 0x3c, !PT ;  /* 0x0000000203021212 */ /* 0x000fc800078e3cff */
[----:B------:R-:W-:-:S05]  /*c010*/  @P1 LOP3.LUT R3, R3, R2, RZ, 0x3c, !PT ;  /* 0x0000000203031212 */ /* 0x000fca00078e3cff */
[----:B------:R-:W-:Y:S04]  /*c020*/  @P1 LDGSTS.E.BYPASS.LTC128B.128 [R8+0x20400], desc[UR36][R2.64], !P4 ;  /* 0x2040000002081fae */ /* 0x000fe8000e101d64 */
[----:B------:R-:W-:Y:S04]  /*c030*/  @P1 LDGSTS.E.BYPASS.LTC128B.128 [R8+0x23400], desc[UR36][R2.64+0x80], !P3 ;  /* 0x2340008002081fae */ /* 0x000fe8000d901d64 */
[----:B------:R0:W-:Y:S04]  /*c040*/  @P1 LDGSTS.E.BYPASS.LTC128B.128 [R8+0x26400], desc[UR36][R2.64+0x100], !P2 ;  /* 0x2640010002081fae */ /* 0x0001e8000d101d64 */
[----:B0-2---:R0:W1:Y:S02]  /*c050*/  SHFL.IDX PT, R2, R4, 0x5, 0x181f ;  /* 0x00b81f0004027f89 */ /* 0x00506400000e0000 */
.L_x_3633:
[----:B------:R-:W-:-:S13]  /*c060*/  ISETP.GE.AND P0, PT, R6, 0x51, PT ;  /* 0x000000510600780c */ /* 0x000fda0003f06270 */
[----:B-1----:R-:W-:Y:S01]  /*c070*/  @P0 LEA R2, P1, R32, R2, 0x1 ;  /* 0x0000000220020211 */ /* 0x002fe200078208ff */
[----:B------:R-:W-:-:S04]  /*c080*/  @P0 IMAD R5, R5, 0x2, R22 ;  /* 0x0000000205050824 */ /* 0x000fc800078e0216 */
[----:B------:R-:W-:-:S05]  /*c090*/  @P0 IMAD.X R3, RZ, RZ, R0, P1 ;  /* 0x000000ffff030224 */ /* 0x000fca00008e0600 */
        /* <DEDUP_REMOVED lines=8> */
.L_x_3555:
        /* <DEDUP_REMOVED lines=10> */
.L_x_3556:
[----:B------:R2:W5:Y:S01]  /*c1c0*/  LDL.LU R0, [R1+0x10] ;  /* 0x0000100001007983 */ /* 0x0005620000300800 */
[----:B------:R-:W-:Y:S01]  /*c1d0*/  LOP3.LUT P0, RZ, R23, 0x40, RZ, 0xc0, !PT ;  /* 0x0000004017ff7812 */ /* 0x000fe2000780c0ff */
[----:B------:R2:W-:-:S12]  /*c1e0*/  SYNCS.ARRIVE.TRANS64.A1T0 RZ, [R7+URZ+0x30830], RZ ;  /* 0x030830ff07ff79a7 */ /* 0x0005d8000810003f */
[----:B------:R-:W-:Y:S05]  /*c1f0*/  WARPSYNC.ALL ;  /* 0x0000000000007948 */ /* 0x000fea0003800000 */
[----:B------:R-:W-:Y:S01]  /*c200*/  ULDC.64 UR4, c[0x0][0x298] ;  /* 0x0000a60000047ab9 */ /* 0x000fe20000000a00 */
[----:B------:R-:W-:Y:S01]  /*c210*/  SEL R29, R29, RZ, !P0 ;  /* 0x000000ff1d1d7207 */ /* 0x000fe20004000000 */
[----:B01----:R-:W-:Y:S01]  /*c220*/  IMAD.WIDE.U32 R4, R35, UR4, RZ ;  /* 0x0000000423047c25 */ /* 0x003fe2000f8e00ff */
[----:B------:R-:W-:Y:S01]  /*c230*/  BSSY B6, `(.L_x_3557) ;  /* 0x000001c000067945 */ /* 0x000fe20003800000 */
[----:B------:R-:W-:Y:S01]  /*c240*/  BAR.SYNC.DEFER_BLOCKING 0x8, 0x180 ;  /* 0x0206000000007b1d */ /* 0x000fe20000010000 */
[----:B-----5:R-:W-:-:S02]  /*c250*/  SEL R2, R0, RZ, !P0 ;  /* 0x000000ff00027207 */ /* 0x020fc40004000000 */
[----:B------:R-:W-:-:S03]  /*c260*/  SHF.R.S32.HI R0, RZ, 0x1f, R35 ;  /* 0x0000001fff007819 */ /* 0x000fc60000011423 */
[----:B------:R0:W-:Y:S02]  /*c270*/  STL [R1+0x24], R2 ;  /* 0x0000240201007387 */ /* 0x0001e40000100800 */
[----:B------:R-:W-:Y:S02]  /*c280*/  IMAD R0, R0, UR4, RZ ;  /* 0x0000000400007c24 */ /* 0x000fe4000f8e02ff */
[----:B------:R1:W-:Y:S02]  /*c290*/  STL.64 [R1+0x10], R4 ;  /* 0x0000100401007387 */ /* 0x0003e40000100a00 */
[----:B------:R-:W-:Y:S01]  /*c2a0*/  IMAD R0, R35, UR5, R0 ;  /* 0x0000000523007c24 */ /* 0x000fe2000f8e0200 */
[----:B0-----:R-:W-:-:S03]  /*c2b0*/  IADD3 R2, R22, 0x12400, RZ ;  /* 0x0001240016027810 */ /* 0x001fc60007ffe0ff */
[----:B------:R-:W-:Y:S01]  /*c2c0*/  IMAD.IADD R35, R5, 0x1, R0 ;  /* 0x0000000105237824 */ /* 0x000fe200078e0200 */
[----:B------:R-:W-:-:S13]  /*c2d0*/  LOP3.LUT P0, RZ, R2, 0x3ff, RZ, 0xc0, !PT ;  /* 0x000003ff02ff7812 */ /* 0x000fda000780c0ff */
[----:B-1----:R-:W-:Y:S05]  /*c2e0*/  @!P0 BRA `(.L_x_3558) ;  /* 0x0000000000408947 */ /* 0x002fea0003800000 */
[----:B------:R-:W-:Y:S01]  /*c2f0*/  MOV R2, 0x0 ;  /* 0x0000000000027802 */ /* 0x000fe20000000f00 */
[----:B------:R-:W-:Y:S01]  /*c300*/  ULDC.64 UR6, c[0x4][0x138] ;  /* 0x01004e0000067ab9 */ /* 0x000fe20000000a00 */
[----:B------:R-:W-:Y:S01]  /*c310*/  ULDC.64 UR8, c[0x4][0x140] ;  /* 0x0100500000087ab9 */ /* 0x000fe20000000a00 */
[----:B------:R-:W-:Y:S01]  /*c320*/  ULDC.64 UR4, c[0x4][0x88] ;  /* 0x0100220000047ab9 */ /* 0x000fe20000000a00 */
[----:B------:R-:W-:Y:S01]  /*c330*/  IMAD.U32 R4, RZ, RZ, UR6 ;  /* 0x00000006ff047e24 */ /* 0x000fe2000f8e00ff */
[----:B--2---:R-:W-:Y:S01]  /*c340*/  MOV R7, UR9 ;  /* 0x0000000900077c02 */ /* 0x004fe20008000f00 */
        /* <DEDUP_REMOVED lines=10> */
.L_x_3558:
[----:B------:R-:W-:Y:S05]  /*c3f0*/  BSYNC B6 ;  /* 0x0000000000067941 */ /* 0x000fea0003800000 */
.L_x_3557:
[----:B------:R-:W3:Y:S01]  /*c400*/  LDL.LU R20, [R1+0x24] ;  /* 0x0000240001147983 */ /* 0x000ee20000300800 */
[----:B------:R-:W0:Y:S01]  /*c410*/  LDC R6, c[0x0][0x448] ;  /* 0x00011200ff067b82 */ /* 0x000e220000000800 */
[----:B------:R-:W-:Y:S02]  /*c420*/  ULDC.64 UR4, c[0x0][0x2d8] ;  /* 0x0000b60000047ab9 */ /* 0x000fe40000000a00 */
[----:B------:R-:W4:Y:S01]  /*c430*/  LDL.LU.64 R2, [R1+0x10] ;  /* 0x0000100001027983 */ /* 0x000f220000300a00 */
[----:B------:R-:W-:Y:S01]  /*c440*/  SHF.L.U32 R4, R17, 0x7, RZ ;  /* 0x0000000711047819 */ /* 0x000fe200000006ff */
[----:B------:R-:W-:Y:S02]  /*c450*/  IMAD R0, R30, UR4, RZ ;  /* 0x000000041e007c24 */ /* 0x000fe4000f8e02ff */
[----:B------:R1:W5:Y:S02]  /*c460*/  LDL R17, [R1+0x18] ;  /* 0x0000180001117983 */ /* 0x0003640000100800 */
[----:B------:R-:W-:Y:S01]  /*c470*/  IMAD R5, R18, UR5, R0 ;  /* 0x0000000512057c24 */ /* 0x000fe2000f8e0200 */
[----:B0-----:R-:W-:-:S13]  /*c480*/  ISETP.NE.AND P0, PT, R6, 0x1, PT ;  /* 0x000000010600780c */ /* 0x001fda0003f05270 */
[----:B------:R-:W0:Y:S01]  /*c490*/  @P0 LDC R8, c[0x0][0x450] ;  /* 0x00011400ff080b82 */ /* 0x000e220000000800 */
[----:B---3--:R-:W-:Y:S02]  /*c4a0*/  IMAD.MOV.U32 R21, RZ, RZ, R20 ;  /* 0x000000ffff157224 */ /* 0x008fe400078e0014 */
[----:B------:R-:W3:Y:S01]  /*c4b0*/  S2R R20, SR_TID.X ;  /* 0x0000000000147919 */ /* 0x000ee20000002100 */
[----:B----4-:R-:W-:Y:S02]  /*c4c0*/  IMAD.MOV.U32 R3, RZ, RZ, R35 ;  /* 0x000000ffff037224 */ /* 0x010fe400078e0023 */
[----:B------:R-:W-:Y:S01]  /*c4d0*/  IMAD.WIDE.U32 R2, R18, UR4, R2 ;  /* 0x0000000412027c25 */ /* 0x000fe2000f8e0002 */
[----:B------:R-:W-:-:S03]  /*c4e0*/  ULDC.64 UR4, c[0x0][0x2e0] ;  /* 0x0000b80000047ab9 */ /* 0x000fc60000000a00 */
[----:B------:R-:W-:Y:S02]  /*c4f0*/  IMAD.IADD R3, R3, 0x1, R5 ;  /* 0x0000000103037824 */ /* 0x000fe400078e0205 */
[----:B------:R-:W4:Y:S01]  /*c500*/  @P0 LDC R5, c[0x0][0x44c] ;  /* 0x00011300ff050b82 */ /* 0x000f220000000800 */
[----:B------:R-:W-:Y:S02]  /*c510*/  IMAD R0, R21, UR4, RZ ;  /* 0x0000000415007c24 */ /* 0x000fe4000f8e02ff */
[----:B------:R-:W-:-:S04]  /*c520*/  IMAD.WIDE.U32 R2, R29, UR4, R2 ;  /* 0x000000041d027c25 */ /* 0x000fc8000f8e0002 */
[----:B------:R-:W-:Y:S01]  /*c530*/  IMAD R0, R29, UR5, R0 ;  /* 0x000000051d007c24 */ /* 0x000fe2000f8e0200 */
[----:B------:R-:W-:Y:S01]  /*c540*/  ULDC.64 UR4, c[0x0][0x2d0] ;  /* 0x0000b40000047ab9 */ /* 0x000fe20000000a00 */
[C---:B---3--:R-:W-:Y:S01]  /*c550*/  LOP3.LUT R21, R20.reuse, 0x7f, RZ, 0xc0, !PT ;  /* 0x0000007f14157812 */ /* 0x048fe200078ec0ff */
[----:B------:R-:W-:-:S03]  /*c560*/  IMAD.SHL.U32 R20, R20, 0x10, RZ ;  /* 0x0000001014147824 */ /* 0x000fc600078e00ff */
[----:B------:R-:W-:-:S04]  /*c570*/  SHF.R.U32.HI R21, RZ, 0x3, R21 ;  /* 0x00000003ff157819 */ /* 0x000fc80000011615 */
[----:B------:R-:W-:-:S04]  /*c580*/  LOP3.LUT R20, R21, 0x70, R20, 0xf8, !PT ;  /* 0x0000007015147812 */ /* 0x000fc800078ef814 */
[----:B--2---:R-:W-:-:S05]  /*c590*/  LOP3.LUT R7, R20, R4, RZ, 0xfc, !PT ;  /* 0x0000000414077212 */ /* 0x004fca00078efcff */
[----:B----4-:R-:W-:-:S04]  /*c5a0*/  @P0 IMAD.HI.U32 R9, R7, R5, RZ ;  /* 0x0000000507090227 */ /* 0x010fc800078e00ff */
[----:B------:R-:W-:Y:S01]  /*c5b0*/  IMAD.MOV.U32 R5, RZ, RZ, R7 ;  /* 0x000000ffff057224 */ /* 0x000fe200078e0007 */
[----:B0-----:R-:W-:Y:S01]  /*c5c0*/  @P0 SHF.R.U32.HI R5, RZ, R8, R9 ;  /* 0x00000008ff050219 */ /* 0x001fe20000011609 */
[----:B------:R-:W-:Y:S01]  /*c5d0*/  IMAD.IADD R3, R3, 0x1, R0 ;  /* 0x0000000103037824 */ /* 0x000fe200078e0200 */
[----:B------:R-:W0:Y:S03]  /*c5e0*/  S2R R20, SR_TID.X ;  /* 0x0000000000147919 */ /* 0x000e260000002100 */
        /* <DEDUP_REMOVED lines=14> */
[----:B------:R-:W-:Y:S01]  /*c6d0*/  ULDC UR4, c[0x0][0x2b8] ;  /* 0x0000ae0000047ab9 */ /* 0x000fe20000000800 */
[----:B------:R-:W-:Y:S02]  /*c6e0*/  IADD3 R5, R3, R5, RZ ;  /* 0x0000000503057210 */ /* 0x000fe40007ffe0ff */
[----:B0-----:R-:W-:Y:S02]  /*c6f0*/  LOP3.LUT R20, R20, 0x7f, RZ, 0xc0, !PT ;  /* 0x0000007f14147812 */ /* 0x001fe400078ec0ff */
[----:B------:R-:W-:Y:S01]  /*c700*/  LEA.HI.X R5, R2, UR5, R5, 0x1, P0 ;  /* 0x0000000502057c11 */ /* 0x000fe200080f0c05 */
[----:B------:R-:W-:Y:S01]  /*c710*/  UMOV UR5, 0xffffffff ;  /* 0xffffffff00057882 */ /* 0x000fe20000000000 */
        /* <DEDUP_REMOVED lines=17> */
[----:B------:R1:W-:Y:S01]  /*c830*/  @!P1 LDGSTS.E.BYPASS.LTC128B.128 [R37+0x1a400], desc[UR36][R2.64+0x100], !P0 ;  /* 0x1a40010002259fae */ /* 0x0003e2000c101d64 */
[----:B------:R-:W-:-:S03]  /*c840*/  ISETP.GE.AND P1, PT, R7, R6, PT ;  /* 0x000000060700720c */ /* 0x000fc60003f26270 */
[----:B-1----:R-:W1:Y:S10]  /*c850*/  SHFL.IDX PT, R2, R5, 0x1, 0x181f ;  /* 0x00381f0005027f89 */ /* 0x002e7400000e0000 */
[----:B0-----:R-:W-:-:S04]  /*c860*/  @!P1 LEA R14, P4, R32, R14, 0x1 ;  /* 0x0000000e200e9211 */ /* 0x001fc800078808ff */
[----:B-1----:R-:W-:Y:S01]  /*c870*/  @!P1 IADD3.X R7, RZ, R2, RZ, P4, !PT ;  /* 0x00000002ff079210 */ /* 0x002fe200027fe4ff */
[----:B------:R-:W-:Y:S02]  /*c880*/  @!P1 IMAD.MOV.U32 R2, RZ, RZ, R14 ;  /* 0x000000ffff029224 */ /* 0x000fe400078e000e */
[----:B------:R-:W0:Y:S02]  /*c890*/  SHFL.IDX PT, R14, R0, 0x2, 0x181f ;  /* 0x00581f00000e7f89 */ /* 0x000e2400000e0000 */
[----:B------:R-:W-:Y:S02]  /*c8a0*/  @!P1 IMAD.MOV.U32 R3, RZ, RZ, R7 ;  /* 0x000000ffff039224 */ /* 0x000fe400078e0007 */
[----:B------:R-:W-:-:S03]  /*c8b0*/  VIADD R7, R4, 0x20 ;  /* 0x0000002004077836 */ /* 0x000fc60000000000 */
        /* <DEDUP_REMOVED lines=19> */
[----:B------:R-:W0:Y:S01]  /*c9f0*/  SHFL.IDX PT, R14, R0, 0x4, 0x181f ;  /* 0x00981f00000e7f89 */ /* 0x000e2200000e0000 */
[----:B------:R-:W-:Y:S01]  /*ca00*/  @!P1 MOV R3, R7 ;  /* 0x0000000700039202 */ /* 0x000fe20000000f00 */
[----:B------:R-:W-:-:S04]  /*ca10*/  VIADD R7, R4, 0x40 ;  /* 0x0000004004077836 */ /* 0x000fc80000000000 */
        /* <DEDUP_REMOVED lines=24> */
[----:B------:R1:W-:Y:S01]  /*cba0*/  @!P1 LDGSTS.E.BYPASS.LTC128B.128 [R37+0x1cc00], desc[UR36][R2.64+0x100], !P0 ;  /* 0x1cc0010002259fae */ /* 0x0003e2000c101d64 */
[----:B------:R-:W-:-:S03]  /*cbb0*/  ISETP.GE.AND P1, PT, R7, R6, PT ;  /* 0x000000060700720c */ /* 0x000fc60003f26270 */
[----:B-1----:R-:W1:Y:S10]  /*cbc0*/  SHFL.IDX PT, R2, R5, 0x6, 0x181f ;  /* 0x00d81f0005027f89 */ /* 0x002e7400000e0000 */
[----:B0-----:R-:W-:Y:S01]  /*cbd0*/  @!P1 LEA R14, P4, R32, R14, 0x1 ;  /* 0x0000000e200e9211 */ /* 0x001fe200078808ff */
[----:B------:R-:W0:Y:S03]  /*cbe0*/  SHFL.IDX PT, R5, R5, 0x7, 0x181f ;  /* 0x00f81f0005057f89 */ /* 0x000e2600000e0000 */
[----:B-1----:R-:W-:Y:S01]  /*cbf0*/  @!P1 IADD3.X R7, RZ, R2, RZ, P4, !PT ;  /* 0x00000002ff079210 */ /* 0x002fe200027fe4ff */
[----:B------:R-:W-:-:S02]  /*cc00*/  @!P1 IMAD.MOV.U32 R2, RZ, RZ, R14 ;  /* 0x000000ffff029224 */ /* 0x000fc400078e000e */
[----:B------:R1:W2:Y:S02]  /*cc10*/  SHFL.IDX PT, R14, R0, 0x7, 0x181f ;  /* 0x00f81f00000e7f89 */ /* 0x0002a400000e0000 */
[----:B------:R-:W-:-:S05]  /*cc20*/  @!P1 IMAD.MOV.U32 R3, RZ, RZ, R7 ;  /* 0x000000ffff039224 */ /* 0x000fca00078e0007 */
[----:B------:R1:W-:Y:S04]  /*cc30*/  @!P1 LDGSTS.E.BYPASS.LTC128B.128 [R37+0x15400], desc[UR36][R2.64], !P3 ;  /* 0x1540000002259fae */ /* 0x0003e8000d901d64 */
[----:B------:R1:W-:Y:S04]  /*cc40*/  @!P1 LDGSTS.E.BYPASS.LTC128B.128 [R37+0x19400], desc[UR36][R2.64+0x80], !P2 ;  /* 0x1940008002259fae */ /* 0x0003e8000d101d64 */
[----:B0-----:R1:W-:Y:S02]  /*cc50*/  @!P1 LDGSTS.E.BYPASS.LTC128B.128 [R37+0x1d400], desc[UR36][R2.64+0x100], !P0 ;  /* 0x1d40010002259fae */ /* 0x0013e4000c101d64 */
.L_x_3650:
[----:B-1----:R-:W-:Y:S01]  /*cc60*/  VIADD R3, R4, 0x70 ;  /* 0x0000007004037836 */ /* 0x002fe20000000000 */
[----:B------:R-:W-:Y:S04]  /*cc70*/  BSSY B0, `(.L_x_3560) ;  /* 0x000000b000007945 */ /* 0x000fe80003800000 */
[----:B------:R-:W-:-:S13]  /*cc80*/  ISETP.GE.AND P1, PT, R3, R6, PT ;  /* 0x000000060300720c */ /* 0x000fda0003f26270 */
[----:B------:R-:W-:Y:S05]  /*cc90*/  @P1 BRA `(.L_x_3561) ;  /* 0x0000000000201947 */ /* 0x000fea0003800000 */
[----:B--2---:R-:W-:-:S05]  /*cca0*/  LEA R2, P1, R32, R14, 0x1 ;  /* 0x0000000e20027211 */ /* 0x004fca00078208ff */
[----:B------:R-:W-:-:S05]  /*ccb0*/  IMAD.X R3, RZ, RZ, R5, P1 ;  /* 0x000000ffff037224 */ /* 0x000fca00008e0605 */
[----:B------:R-:W-:Y:S01]  /*ccc0*/  @!PT LDS RZ, [RZ] ;  /* 0x00000000fffff984 */ /* 0x000fe20000000800 */
[----:B------:R-:W-:Y:S01]  /*ccd0*/  @!PT LDS RZ, [RZ] ;  /* 0x00000000fffff984 */ /* 0x000fe20000000800 */
[----:B------:R-:W-:Y:S01]  /*cce0*/  @!PT LDS RZ, [RZ] ;  /* 0x00000000fffff984 */ /* 0x000fe20000000800 */
[----:B------:R0:W-:Y:S04]  /*ccf0*/  LDGSTS.E.BYPASS.LTC128B.128 [R37+0x15c00], desc[UR36][R2.64], !P3 ;  /* 0x15c0000002257fae */ /* 0x0001e8000d901d64 */
[----:B------:R0:W-:Y:S04]  /*cd00*/  LDGSTS.E.BYPASS.LTC128B.128 [R37+0x19c00], desc[UR36][R2.64+0x80], !P2 ;  /* 0x19c0008002257fae */ /* 0x0001e8000d101d64 */
[----:B------:R0:W-:Y:S02]  /*cd10*/  LDGSTS.E.BYPASS.LTC128B.128 [R37+0x1dc00], desc[UR36][R2.64+0x100], !P0 ;  /* 0x1dc0010002257fae */ /* 0x0001e4000c101d64 */
.L_x_3561:
[----:B------:R-:W-:Y:S05]  /*cd20*/  BSYNC B0 ;  /* 0x0000000000007941 */ /* 0x000fea0003800000 */
.L_x_3560:
[----:B------:R-:W-:Y:S01]  /*cd30*/  NOP ;  /* 0x0000000000007918 */ /* 0x000fe20000000000 */
[----:B------:R-:W-:-:S13]  /*cd40*/  PLOP3.LUT P0, PT, PT, PT, PT, 0x80, 0x0 ;  /* 0x000000000000781c */ /* 0x000fda0003f0f070 */
.L_x_3562:
        /* <DEDUP_REMOVED lines=18> */
.L_x_3651:
[----:B------:R-:W-:Y:S05]  /*ce70*/  BSYNC B0 ;  /* 0x0000000000007941 */ /* 0x000fea0003800000 */
.L_x_3563:
[----:B------:R-:W3:Y:S01]  /*ce80*/  LDL R0, [R1] ;  /* 0x0000000001007983 */ /* 0x000ee20000100800 */
[----:B------:R-:W-:Y:S01]  /*ce90*/  BSSY B0, `(.L_x_3565) ;  /* 0x000010a000007945 */ /* 0x000fe20003800000 */
[----:B---3--:R-:W-:-:S13]  /*cea0*/  ISETP.GE.AND P0, PT, R0, 0x61, PT ;  /* 0x000000610000780c */ /* 0x008fda0003f06270 */
[----:B------:R-:W-:Y:S05]  /*ceb0*/  @!P0 BRA `(.L_x_3566) ;  /* 0x00000010001c8947 */ /* 0x000fea0003800000 */
[----:B------:R-:W3:Y:S01]  /*cec0*/  LDL.LU R0, [R1+0x20] ;  /* 0x0000200001007983 */ /* 0x000ee20000300800 */
[----:B------:R-:W-:Y:S01]  /*ced0*/  ULDC UR4, c[0x0][0x2f4] ;  /* 0x0000bd0000047ab9 */ /* 0x000fe20000000800 */
[----:B------:R-:W-:Y:S01]  /*cee0*/  IMAD.MOV.U32 R17, RZ, RZ, R28 ;  /* 0x000000ffff117224 */ /* 0x000fe200078e001c */
[----:B------:R-:W-:Y:S01]  /*cef0*/  MOV R29, R26 ;  /* 0x0000001a001d7202 */ /* 0x000fe20000000f00 */
[----:B------:R-:W-:Y:S01]  /*cf00*/  IMAD.MOV.U32 R10, RZ, RZ, R27 ;  /* 0x000000ffff0a7224 */ /* 0x000fe200078e001b */
[----:B------:R-:W-:Y:S02]  /*cf10*/  ISETP.GE.AND P3, PT, R32, UR4, PT ;  /* 0x0000000420007c0c */ /* 0x000fe4000bf66270 */
[----:B------:R-:W-:Y:S02]  /*cf20*/  ISETP.GE.AND P2, PT, R34, UR4, PT ;  /* 0x0000000422007c0c */ /* 0x000fe4000bf46270 */
[----:B------:R-:W-:Y:S01]  /*cf30*/  ISETP.GE.AND P1, PT, R33, UR4, PT ;  /* 0x0000000421007c0c */ /* 0x000fe2000bf26270 */
[----:B---3--:R-:W-:-:S12]  /*cf40*/  VIADD R8, R0, 0xfffffffe ;  /* 0xfffffffe00087836 */ /* 0x008fd80000000000 */
.L_x_3579:
[----:B------:R-:W3:Y:S04]  /*cf50*/  LDL R5, [R1+0x4] ;  /* 0x0000040001057983 */ /* 0x000ee80000100800 */
[----:B------:R-:W4:Y:S01]  /*cf60*/  LDL R12, [R1+0x8] ;  /* 0x00000800010c7983 */ /* 0x000f220000100800 */
[----:B------:R-:W1:Y:S01]  /*cf70*/  S2R R0, SR_TID.X ;  /* 0x0000000000007919 */ /* 0x000e620000002100 */
[----:B------:R-:W2:Y:S01]  /*cf80*/  S2R R4, SR_TID.X ;  /* 0x0000000000047919 */ /* 0x000ea20000002100 */
[----:B-1----:R-:W-:-:S04]  /*cf90*/  LOP3.LUT R0, R0, 0x7f, RZ, 0xc0, !PT ;  /* 0x0000007f00007812 */ /* 0x002fc800078ec0ff */
[----:B0-----:R-:W-:Y:S02]  /*cfa0*/  SHF.R.U32.HI R3, RZ, 0x3, R0 ;  /* 0x00000003ff037819 */ /* 0x001fe40000011600 */
[----:B------:R-:W0:Y:S01]  /*cfb0*/  LDC R0, c[0x0][0x430] ;  /* 0x00010c00ff007b82 */ /* 0x000e220000000800 */
[----:B--2---:R-:W-:-:S05]  /*cfc0*/  IMAD.SHL.U32 R4, R4, 0x10, RZ ;  /* 0x0000001004047824 */ /* 0x004fca00078e00ff */
[----:B------:R-:W-:-:S04]  /*cfd0*/  LOP3.LUT R4, R3, 0x70, R4, 0xf8, !PT ;  /* 0x0000007003047812 */ /* 0x000fc800078ef804 */
[----:B------:R-:W-:-:S13]  /*cfe0*/  ISETP.GT.U32.AND P5, PT, R4, 0x5f, PT ;  /* 0x0000005f0400780c */ /* 0x000fda0003fa4070 */
[----:B------:R-:W4:Y:S01]  /*cff0*/  @!P5 LDC.64 R6, c[0x0][0x428] ;  /* 0x00010a00ff06db82 */ /* 0x000f220000000a00 */
[----:B0-----:R-:W-:-:S13]  /*d000*/  ISETP.NE.AND P0, PT, R0, 0x1, PT ;  /* 0x000000010000780c */ /* 0x001fda0003f05270 */
[----:B------:R-:W0:Y:S08]  /*d010*/  @P0 LDC R0, c[0x0][0x434] ;  /* 0x00010d00ff000b82 */ /* 0x000e300000000800 */
[----:B------:R-:W1:Y:S01]  /*d020*/  @P0 LDC R3, c[0x0][0x438] ;  /* 0x00010e00ff030b82 */ /* 0x000e620000000800 */
[----:B---3--:R-:W-:-:S04]  /*d030*/  IMAD R9, R8, 0x60, R5 ;  /* 0x0000006008097824 */ /* 0x008fc800078e0205 */
[----:B------:R-:W-:-:S03]  /*d040*/  IMAD.IADD R9, R4, 0x1, R9 ;  /* 0x0000000104097824 */ /* 0x000fc600078e0209 */
[----:B------:R-:W2:Y:S01]  /*d050*/  @!P5 LDC.64 R4, c[0x0][0x418] ;  /* 0x00010600ff04db82 */ /* 0x000ea20000000a00 */
[----:B0-----:R-:W-:-:S04]  /*d060*/  @P0 IMAD.HI.U32 R0, R9, R0, RZ ;  /* 0x0000000009000227 */ /* 0x001fc800078e00ff */
[----:B------:R-:W-:Y:S01]  /*d070*/  IMAD.MOV.U32 R11, RZ, RZ, R9 ;  /* 0x000000ffff0b7224 */ /* 0x000fe200078e0009 */
[----:B-1----:R-:W-:Y:S01]  /*d080*/  @P0 SHF.R.U32.HI R11, RZ, R3, R0 ;  /* 0x00000003ff0b0219 */ /* 0x002fe20000011600 */
[----:B----4-:R-:W-:-:S03]  /*d090*/  @!P5 IMAD R0, R12, R6, RZ ;  /* 0x000000060c00d224 */ /* 0x010fc600078e02ff */
[--C-:B------:R-:W-:Y:S01]  /*d0a0*/  @!P5 SHF.R.S32.HI R3, RZ, 0x1f, R11.reuse ;  /* 0x0000001fff03d819 */ /* 0x100fe2000001140b */
[----:B------:R-:W-:Y:S02]  /*d0b0*/  @!P5 IMAD.MOV.U32 R2, RZ, RZ, R11 ;  /* 0x000000ffff02d224 */ /* 0x000fe400078e000b */
[C---:B------:R-:W-:Y:S02]  /*d0c0*/  @!P5 IMAD R7, R31.reuse, R7, R0 ;  /* 0x000000071f07d224 */ /* 0x040fe400078e0200 */
[----:B------:R-:W-:-:S05]  /*d0d0*/  @!P5 IMAD.WIDE.U32 R2, R31, R6, R2 ;  /* 0x000000061f02d225 */ /* 0x000fca00078e0002 */
[----:B------:R-:W-:Y:S02]  /*d0e0*/  @!P5 IADD3 R7, R7, R3, RZ ;  /* 0x000000030707d210 */ /* 0x000fe40007ffe0ff */
[----:B--2---:R-:W-:Y:S01]  /*d0f0*/  @!P5 LEA R4, P0, R2, R4, 0x2 ;  /* 0x000000040204d211 */ /* 0x004fe200078010ff */
[----:B------:R-:W-:-:S03]  /*d100*/  IMAD.MOV.U32 R0, RZ, RZ, RZ ;  /* 0x000000ffff007224 */ /* 0x000fc600078e00ff */
        /* <DEDUP_REMOVED lines=15> */
.L_x_3567:
[----:B------:R-:W-:Y:S01]  /*d200*/  LEA R7, R27, R22, 0x3 ;  /* 0x000000161b077211 */ /* 0x000fe200078e18ff */
[----:B------:R-:W-:Y:S01]  /*d210*/  BSSY B1, `(.L_x_3568) ;  /* 0x0000004000017945 */ /* 0x000fe20003800000 */
[----:B------:R-:W-:-:S04]  /*d220*/  SHF.L.U32 R2, R28, 0x1f, RZ ;  /* 0x0000001f1c027819 */ /* 0x000fc800000006ff */
[----:B------:R-:W0:Y:S02]  /*d230*/  SYNCS.PHASECHK.TRANS64.TRYWAIT P0, [R7+URZ+0x30840], R2 ;  /* 0x03084002070075a7 */ /* 0x000e24000800017f */
[----:B0-----:R-:W-:Y:S05]  /*d240*/  @!P0 BRA `(.L_x_3569) ;  /* 0x0000003800288947 */ /* 0x001fea0003800000 */
.L_x_3652:
[----:B------:R-:W-:Y:S05]  /*d250*/  BSYNC B1 ;  /* 0x0000000000017941 */ /* 0x000fea0003800000 */
.L_x_3568:
[----:B------:R-:W-:Y:S01]  /*d260*/  SHF.R.S32.HI R20, RZ, 0x1f, R9 ;  /* 0x0000001fff147819 */ /* 0x000fe20000011409 */
[----:B------:R-:W-:Y:S01]  /*d270*/  ULDC.64 UR4, c[0x0][0x300] ;  /* 0x0000c00000047ab9 */ /* 0x000fe20000000a00 */
[----:B-----5:R-:W-:Y:S01]  /*d280*/  SHF.R.S32.HI R21, RZ, 0x1f, R0 ;  /* 0x0000001fff157819 */ /* 0x020fe20000011400 */
[----:B0-----:R-:W-:Y:S01]  /*d290*/  IMAD.WIDE.U32 R2, R9, UR4, RZ ;  /* 0x0000000409027c25 */ /* 0x001fe2000f8e00ff */
[C---:B------:R-:W-:Y:S02]  /*d2a0*/  LOP3.LUT P5, RZ, R23.reuse, 0x2, RZ, 0xc0, !PT ;  /* 0x0000000217ff7812 */ /* 0x040fe400078ac0ff */
[----:B------:R-:W-:Y:S01]  /*d2b0*/  LOP3.LUT P4, RZ, R23, 0x1, RZ, 0xc0, !PT ;  /* 0x0000000117ff7812 */ /* 0x000fe2000788c0ff */
        /* <DEDUP_REMOVED lines=20> */
[----:B------:R-:W-:Y:S01]  /*d400*/  IMAD.SHL.U32 R4, R32, 0x2, RZ ;  /* 0x0000000220047824 */ /* 0x000fe200078e00ff */
[----:B------:R-:W-:Y:S01]  /*d410*/  LOP3.LUT P6, RZ, R23, 0x4, RZ, 0xc0, !PT ;  /* 0x0000000417ff7812 */ /* 0x000fe200078cc0ff */
[----:B------:R-:W-:Y:S01]  /*d420*/  IMAD R5, R5, 0x2, R22 ;  /* 0x0000000205057824 */ /* 0x000fe200078e0216 */
[----:B------:R-:W1:Y:S04]  /*d430*/  SHFL.IDX PT, R3, R6, RZ, 0x181f ;  /* 0x00181fff06037589 */ /* 0x000e6800000e0000 */
[----:B------:R-:W-:Y:S01]  /*d440*/  SHFL.IDX PT, R35, R6, 0x2, 0x181f ;  /* 0x00581f0006237f89 */ /* 0x000fe200000e0000 */
[----:B0-----:R-:W-:-:S04]  /*d450*/  IADD3 R2, P0, R2, R4, RZ ;  /* 0x0000000402027210 */ /* 0x001fc80007f1e0ff */
[----:B-1----:R-:W-:-:S05]  /*d460*/  IADD3.X R3, RZ, R3, RZ, P0, !PT ;  /* 0x00000003ff037210 */ /* 0x002fca00007fe4ff */
[----:B------:R-:W-:Y:S04]  /*d470*/  LDGSTS.E.BYPASS.LTC128B.128 [R5+0x1e400], desc[UR36][R2.64], !P6 ;  /* 0x1e40000002057fae */ /* 0x000fe8000f101d64 */
[----:B------:R-:W-:Y:S04]  /*d480*/  LDGSTS.E.BYPASS.LTC128B.128 [R5+0x21400], desc[UR36][R2.64+0x80], !P5 ;  /* 0x2140008002057fae */ /* 0x000fe8000e901d64 */
[----:B------:R0:W-:Y:S04]  /*d490*/  LDGSTS.E.BYPASS.LTC128B.128 [R5+0x24400], desc[UR36][R2.64+0x100], !P4 ;  /* 0x2440010002057fae */ /* 0x0001e8000e101d64 */
[----:B0-----:R-:W0:Y:S04]  /*d4a0*/  SHFL.IDX PT, R2, R8, 0x1, 0x181f ;  /* 0x00381f0008027f89 */ /* 0x001e2800000e0000 */
[----:B------:R-:W1:Y:S01]  /*d4b0*/  SHFL.IDX PT, R3, R6, 0x1, 0x181f ;  /* 0x00381f0006037f89 */ /* 0x000e6200000e0000 */
[----:B0-----:R-:W-:-:S05]  /*d4c0*/  IADD3 R2, P0, R2, R4, RZ ;  /* 0x0000000402027210 */ /* 0x001fca0007f1e0ff */
[----:B-1----:R-:W-:-:S05]  /*d4d0*/  IMAD.X R3, RZ, RZ, R3, P0 ;  /* 0x000000ffff037224 */ /* 0x002fca00000e0603 */
        /* <DEDUP_REMOVED lines=18> */
[----:B0-----:R-:W-:-:S04]  /*d600*/  IADD3 R2, P0, R2, R4, RZ ;  /* 0x0000000402027210 */ /* 0x001fc80007f1e0ff */
[----:B------:R-:W-:Y:S02]  /*d610*/  IADD3.X R3, RZ, R35, RZ, P0, !PT ;  /* 0x00000023ff037210 */ /* 0x000fe400007fe4ff */
[----:B------:R0:W1:Y:S04]  /*d620*/  SHFL.IDX PT, R35, R6, 0x5, 0x181f ;  /* 0x00b81f0006237f89 */ /* 0x00006800000e0000 */
[----:B------:R-:W-:Y:S04]  /*d630*/  LDGSTS.E.BYPASS.LTC128B.128 [R5+0x20400], desc[UR36][R2.64], !P6 ;  /* 0x2040000002057fae */ /* 0x000fe8000f101d64 */
[----:B------:R-:W-:Y:S04]  /*d640*/  LDGSTS.E.BYPASS.LTC128B.128 [R5+0x23400], desc[UR36][R2.64+0x80], !P5 ;  /* 0x2340008002057fae */ /* 0x000fe8000e901d64 */
[----:B------:R2:W-:Y:S04]  /*d650*/  LDGSTS.E.BYPASS.LTC128B.128 [R5+0x26400], desc[UR36][R2.64+0x100], !P4 ;  /* 0x2640010002057fae */ /* 0x0005e8000e101d64 */
[----:B-12---:R0:W2:Y:S02]  /*d660*/  SHFL.IDX PT, R2, R8, 0x5, 0x181f ;  /* 0x00b81f0008027f89 */ /* 0x0060a400000e0000 */
.L_x_3666:
[----:B------:R-:W-:Y:S02]  /*d670*/  LOP3.LUT P6, RZ, R23, 0x4, RZ, 0xc0, !PT ;  /* 0x0000000417ff7812 */ /* 0x000fe400078cc0ff */
[----:B--2---:R-:W-:-:S05]  /*d680*/  IADD3 R2, P0, R2, R4, RZ ;  /* 0x0000000402027210 */ /* 0x004fca0007f1e0ff */
[----:B------:R-:W-:Y:S01]  /*d690*/  IMAD.X R3, RZ, RZ, R35, P0 ;  /* 0x000000ffff037224 */ /* 0x000fe200000e0623 */
[----:B------:R-:W-:-:S05]  /*d6a0*/  PLOP3.LUT P0, PT, PT, PT, PT, 0x80, 0x0 ;  /* 0x000000000000781c */ /* 0x000fca0003f0f070 */
[----:B------:R-:W-:Y:S01]  /*d6b0*/  @!PT LDS RZ, [RZ] ;  /* 0x00000000fffff984 */ /* 0x000fe20000000800 */
[----:B------:R-:W-:Y:S01]  /*d6c0*/  @!PT LDS RZ, [RZ] ;  /* 0x00000000fffff984 */ /* 0x000fe20000000800 */
[----:B------:R-:W-:Y:S01]  /*d6d0*/  @!PT LDS RZ, [RZ] ;  /* 0x00000000fffff984 */ /* 0x000fe20000000800 */
[----:B------:R1:W-:Y:S04]  /*d6e0*/  LDGSTS.E.BYPASS.LTC128B.128 [R5+0x20c00], desc[UR36][R2.64], !P6 ;  /* 0x20c0000002057fae */ /* 0x0003e8000f101d64 */
[----:B------:R1:W-:Y:S04]  /*d6f0*/  LDGSTS.E.BYPASS.LTC128B.128 [R5+0x23c00], desc[UR36][R2.64+0x80], !P5 ;  /* 0x23c0008002057fae */ /* 0x0003e8000e901d64 */
[----:B------:R1:W-:Y:S01]  /*d700*/  LDGSTS.E.BYPASS.LTC128B.128 [R5+0x26c00], desc[UR36][R2.64+0x100], !P4 ;  /* 0x26c0010002057fae */ /* 0x0003e2000e101d64 */
[----:B------:R-:W-:Y:S01]  /*d710*/  NOP ;  /* 0x0000000000007918 */ /* 0x000fe20000000000 */
.L_x_3571:
        /* <DEDUP_REMOVED lines=10> */
.L_x_3572:
[----:B------:R2:W-:Y:S01]  /*d7c0*/  SYNCS.ARRIVE.TRANS64.A1T0 RZ, [R7+URZ+0x30830], RZ ;  /* 0x030830ff07ff79a7 */ /* 0x0005e2000810003f */
[----:B------:R-:W-:Y:S05]  /*d7d0*/  @!P5 BRA `(.L_x_3573) ;  /* 0x000000000004d947 */ /* 0x000fea0003800000 */
[----:B------:R-:W-:Y:S01]  /*d7e0*/  BPT.TRAP 0x1 ;  /* 0x000000040000795c */ /* 0x000fe20000300000 */
.L_x_3573:
[----:B-1----:R-:W2:Y:S01]  /*d7f0*/  LDL R3, [R1] ;  /* 0x0000000001037983 */ /* 0x002ea20000100800 */
[----:B------:R-:W-:Y:S01]  /*d800*/  SHF.L.U32 R2, R17, 0x1f, RZ ;  /* 0x0000001f11027819 */ /* 0x000fe200000006ff */
[----:B0-----:R-:W-:Y:S01]  /*d810*/  IMAD R6, R10, 0x8, R22 ;  /* 0x000000080a067824 */ /* 0x001fe200078e0216 */
[----:B------:R-:W-:Y:S03]  /*d820*/  BSSY B1, `(.L_x_3574) ;  /* 0x0000004000017945 */ /* 0x000fe60003800000 */
[----:B------:R-:W0:Y:S01]  /*d830*/  SYNCS.PHASECHK.TRANS64.TRYWAIT P0, [R6+URZ+0x30860], R2 ;  /* 0x03086002060075a7 */ /* 0x000e22000800017f */
[----:B--2---:R-:W-:Y:S01]  /*d840*/  IMAD R7, R29, -0x60, R3 ;  /* 0xffffffa01d077824 */ /* 0x004fe200078e0203 */
[----:B0-----:R-:W-:Y:S06]  /*d850*/  @!P0 BRA `(.L_x_3575) ;  /* 0x0000003800988947 */ /* 0x001fec0003800000 */
.L_x_3667:
[----:B------:R-:W-:Y:S05]  /*d860*/  BSYNC B1 ;  /* 0x0000000000017941 */ /* 0x000fea0003800000 */
.L_x_3574:
[----:B------:R-:W1:Y:S01]  /*d870*/  S2R R3, SR_TID.X ;  /* 0x0000000000037919 */ /* 0x000e620000002100 */
[----:B------:R-:W-:Y:S01]  /*d880*/  UMOV UR4, 0xffffffff ;  /* 0xffffffff00047882 */ /* 0x000fe20000000000 */
[----:B------:R-:W-:Y:S01]  /*d890*/  IMAD R5, R10, 0x4800, R36 ;  /* 0x000048000a057824 */ /* 0x000fe200078e0224 */
[----:B-1----:R-:W-:-:S04]  /*d8a0*/  LOP3.LUT R3, R3, 0x7f, RZ, 0xc0, !PT ;  /* 0x0000007f03037812 */ /* 0x002fc800078ec0ff */
[----:B------:R-:W-:-:S05]  /*d8b0*/  SHF.R.U32.HI R3, RZ, 0x3, R3 ;  /* 0x00000003ff037819 */ /* 0x000fca0000011603 */
[----:B------:R-:W-:Y:S01]  /*d8c0*/  IMAD.IADD R7, R7, 0x1, -R3 ;  /* 0x0000000107077824 */ /* 0x000fe200078e0a03 */
[----:B------:R-:W-:Y:S06]  /*d8d0*/  BRA.DIV UR4, `(.L_x_3576) ;  /* 0x0000003a048c7947 */ /* 0x000fec000b800000 */
[----:B0-----:R-:W0:Y:S01]  /*d8e0*/  SHFL.IDX PT, R2, R24, RZ, 0x181f ;  /* 0x00181fff18027589 */ /* 0x001e2200000e0000 */
[----:B------:R-:W-:-:S03]  /*d8f0*/  LEA R5, R5, R22, 0x1 ;  /* 0x0000001605057211 */ /* 0x000fc600078e08ff */
        /* <DEDUP_REMOVED lines=50> */
[----:B--2---:R0:W-:Y:S02]  /*dc20*/  LDGSTS.E.BYPASS.LTC128B.128 [R5+0x8400], desc[UR36][R2.64+0x100], !P0 ;  /* 0x0840010002057fae */ /* 0x0041e4000c101d64 */
.L_x_3681:
[----:B01----:R-:W-:Y:S01]  /*dc30*/  IADD3 R2, P0, R14, R4, RZ ;  /* 0x000000040e027210 */ /* 0x003fe20007f1e0ff */
[----:B------:R-:W-:Y:S02]  /*dc40*/  ULDC.64 UR4, c[0x0][0x328] ;  /* 0x0000ca0000047ab9 */ /* 0x000fe40000000a00 */
[----:B------:R-:W-:Y:S01]  /*dc50*/  IMAD R20, R20, UR4, RZ ;  /* 0x0000000414147c24 */ /* 0x000fe2000f8e02ff */
[----:B------:R-:W-:Y:S02]  /*dc60*/  IADD3.X R3, RZ, R25, RZ, P0, !PT ;  /* 0x00000019ff037210 */ /* 0x000fe400007fe4ff */
[----:B------:R-:W-:-:S13]  /*dc70*/  ISETP.LT.OR P0, PT, R7, 0x51, P3 ;  /* 0x000000510700780c */ /* 0x000fda0001f01670 */
[----:B------:R-:W-:Y:S01]  /*dc80*/  @!PT LDS RZ, [RZ] ;  /* 0x00000000fffff984 */ /* 0x000fe20000000800 */
[----:B------:R-:W-:Y:S01]  /*dc90*/  @!PT LDS RZ, [RZ] ;  /* 0x00000000fffff984 */ /* 0x000fe20000000800 */
[----:B------:R-:W-:Y:S01]  /*dca0*/  @!PT LDS RZ, [RZ] ;  /* 0x00000000fffff984 */ /* 0x000fe20000000800 */
        /* <DEDUP_REMOVED lines=23> */
.L_x_3577:
        /* <DEDUP_REMOVED lines=10> */
.L_x_3578:
[C---:B------:R-:W-:Y:S01]  /*dec0*/  ISETP.GT.AND P0, PT, R26.reuse, RZ, PT ;  /* 0x000000ff1a00720c */ /* 0x040fe20003f04270 */
[----:B------:R1:W-:Y:S01]  /*ded0*/  SYNCS.ARRIVE.TRANS64.A1T0 RZ, [R6+URZ+0x30850], RZ ;  /* 0x030850ff06ff79a7 */ /* 0x0003e2000810003f */
[----:B------:R-:W-:Y:S01]  /*dee0*/  VIADD R8, R26, 0xffffffff ;  /* 0xffffffff1a087836 */ /* 0x000fe20000000000 */
[----:B------:R-:W-:Y:S01]  /*def0*/  MOV R17, R28 ;  /* 0x0000001c00117202 */ /* 0x000fe20000000f00 */
[----:B------:R-:W-:Y:S02]  /*df00*/  IMAD.MOV.U32 R10, RZ, RZ, R27 ;  /* 0x000000ffff0a7224 */ /* 0x000fe400078e001b */
[----:B------:R-:W-:-:S07]  /*df10*/  IMAD.MOV.U32 R29, RZ, RZ, R26 ;  /* 0x000000ffff1d7224 */ /* 0x000fce00078e001a */
[----:B-1----:R-:W-:Y:S05]  /*df20*/  @P0 BRA `(.L_x_3579) ;  /* 0xfffffff000080947 */ /* 0x002fea000383ffff */
.L_x_3566:
[----:B------:R-:W-:Y:S05]  /*df30*/  BSYNC B0 ;  /* 0x0000000000007941 */ /* 0x000fea0003800000 */
.L_x_3565:
[----:B------:R-:W1:Y:S01]  /*df40*/  S2R R0, SR_TID.X ;  /* 0x0000000000007919 */ /* 0x000e620000002100 */
[----:B------:R-:W-:Y:S01]  /*df50*/  BSSY B0, `(.L_x_3580) ;  /* 0x0000010000007945 */ /* 0x000fe20003800000 */
[----:B-1----:R-:W-:-:S04]  /*df60*/  LOP3.LUT R0, R0, 0x7f, RZ, 0xc0, !PT ;  /* 0x0000007f00007812 */ /* 0x002fc800078ec0ff */
[----:B------:R-:W-:-:S13]  /*df70*/  ISETP.NE.AND P0, PT, R0, RZ, PT ;  /* 0x000000ff0000720c */ /* 0x000fda0003f05270 */
[----:B------:R-:W-:Y:S05]  /*df80*/  @P0 BRA `(.L_x_3581) ;  /* 0x0000000000300947 */ /* 0x000fea0003800000 */
[----:B------:R-:W1:Y:S01]  /*df90*/  S2R R5, SR_LANEID ;  /* 0x0000000000057919 */ /* 0x000e620000000000 */
[----:B------:R-:W-:Y:S01]  /*dfa0*/  VOTEU.ANY UR4, UPT, PT ;  /* 0x0000000000047886 */ /* 0x000fe200038e0100 */
[----:B0-----:R-:W0:Y:S01]  /*dfb0*/  LDC.64 R2, c[0x0][0xc60] ;  /* 0x00031800ff027b82 */ /* 0x001e220000000a00 */
[----:B------:R-:W1:Y:S02]  /*dfc0*/  FLO.U32 R0, UR4 ;  /* 0x0000000400007d00 */ /* 0x000e6400080e0000 */
[----:B-1----:R-:W-:-:S06]  /*dfd0*/  ISETP.EQ.U32.AND P0, PT, R0, R5, PT ;  /* 0x000000050000720c */ /* 0x002fcc0003f02070 */
[----:B------:R-:W0:Y:S07]  /*dfe0*/  POPC R5, UR4 ;  /* 0x0000000400057d09 */ /* 0x000e2e0008000000 */
[----:B0-----:R-:W3:Y:S01]  /*dff0*/  @P0 ATOMG.E.ADD.STRONG.GPU PT, R3, desc[UR36][R2.64], R5 ;  /* 0x00000005020309a8 */ /* 0x001ee200081ee1e4 */
[----:B------:R-:W0:Y:S02]  /*e000*/  S2R R4, SR_LTMASK ;  /* 0x0000000000047919 */ /* 0x000e240000003900 */
[----:B0-----:R-:W-:-:S04]  /*e010*/  LOP3.LUT R4, R4, UR4, RZ, 0xc0, !PT ;  /* 0x0000000404047c12 */ /* 0x001fc8000f8ec0ff */
[----:B------:R-:W0:Y:S01]  /*e020*/  POPC R7, R4 ;  /* 0x0000000400077309 */ /* 0x000e220000000000 */
[----:B---3--:R-:W0:Y:S02]  /*e030*/  SHFL.IDX PT, R0, R3, R0, 0x1f ;  /* 0x00001f0003007589 */ /* 0x008e2400000e0000 */
[----:B0-----:R-:W-:-:S07]  /*e040*/  IADD3 R16, R0, UR39, R7 ;  /* 0x0000002700107c10 */ /* 0x001fce000fffe007 */
.L_x_3581:
[----:B------:R-:W-:Y:S05]  /*e050*/  BSYNC B0 ;  /* 0x0000000000007941 */ /* 0x000fea0003800000 */
.L_x_3580:
[----:B------:R-:W-:-:S13]  /*e060*/  LOP3.LUT P0, RZ, R23, 0x10, RZ, 0xc0, !PT ;  /* 0x0000001017ff7812 */ /* 0x000fda000780c0ff */
[----:B------:R-:W-:Y:S05]  /*e070*/  @!P0 BRA `(.L_x_3582) ;  /* 0x0000000000048947 */ /* 0x000fea0003800000 */
[----:B------:R-:W-:Y:S01]  /*e080*/  BPT.TRAP 0x1 ;  /* 0x000000040000795c */ /* 0x000fe20000300000 */
.L_x_3582:
[----:B------:R-:W3:Y:S01]  /*e090*/  LDL.LU R2, [R1] ;  /* 0x0000000001027983 */ /* 0x000ee20000300800 */
[----:B------:R-:W-:Y:S01]  /*e0a0*/  IMAD R0, R27, 0x8, R22 ;  /* 0x000000081b007824 */ /* 0x000fe200078e0216 */
[----:B0-----:R-:W-:Y:S01]  /*e0b0*/  SHF.L.U32 R3, R28, 0x1f, RZ ;  /* 0x0000001f1c037819 */ /* 0x001fe200000006ff */
[----:B------:R-:W-:Y:S03]  /*e0c0*/  BSSY B0, `(.L_x_3583) ;  /* 0x0000004000007945 */ /* 0x000fe60003800000 */
[----:B------:R-:W0:Y:S01]  /*e0d0*/  SYNCS.PHASECHK.TRANS64.TRYWAIT P0, [R0+URZ+0x30860], R3 ;  /* 0x03086003000075a7 */ /* 0x000e22000800017f */
[----:B---3--:R-:W-:Y:S01]  /*e0e0*/  IMAD R6, R26, -0x60, R2 ;  /* 0xffffffa01a067824 */ /* 0x008fe200078e0202 */
[----:B0-----:R-:W-:Y:S06]  /*e0f0*/  @!P0 BRA `(.L_x_3584) ;  /* 0x0000003800948947 */ /* 0x001fec0003800000 */
.L_x_3682:
[----:B------:R-:W-:Y:S05]  /*e100*/  BSYNC B0 ;  /* 0x0000000000007941 */ /* 0x000fea0003800000 */
.L_x_3583:
[----:B------:R-:W1:Y:S01]  /*e110*/  S2R R2, SR_TID.X ;  /* 0x0000000000027919 */ /* 0x000e620000002100 */
[----:B------:R-:W-:Y:S01]  /*e120*/  UMOV UR4, 0xffffffff ;  /* 0xffffffff00047882 */ /* 0x000fe20000000000 */
[----:B------:R-:W-:Y:S01]  /*e130*/  IMAD R7, R27, 0x4800, R36 ;  /* 0x000048001b077824 */ /* 0x000fe200078e0224 */
[----:B-1----:R-:W-:-:S04]  /*e140*/  LOP3.LUT R2, R2, 0x7f, RZ, 0xc0, !PT ;  /* 0x0000007f02027812 */ /* 0x002fc800078ec0ff */
[----:B------:R-:W-:-:S05]  /*e150*/  SHF.R.U32.HI R2, RZ, 0x3, R2 ;  /* 0x00000003ff027819 */ /* 0x000fca0000011602 */
[----:B------:R-:W-:Y:S01]  /*e160*/  IMAD.IADD R6, R6, 0x1, -R2 ;  /* 0x0000000106067824 */ /* 0x000fe200078e0a02 */
[----:B------:R-:W-:Y:S06]  /*e170*/  BRA.DIV UR4, `(.L_x_3585) ;  /* 0x0000003a04887947 */ /* 0x000fec000b800000 */
[----:B--2---:R-:W1:Y:S01]  /*e180*/  SHFL.IDX PT, R14, R24, RZ, 0x181f ;  /* 0x00181fff180e7589 */ /* 0x004e6200000e0000 */
[----:B------:R-:W-:Y:S01]  /*e190*/  ULDC UR4, c[0x0][0x2f4] ;  /* 0x0000bd0000047ab9 */ /* 0x000fe20000000800 */
[C---:B------:R-:W-:Y:S01]  /*e1a0*/  SHF.L.U32 R5, R32.reuse, 0x1, RZ ;  /* 0x0000000120057819 */ /* 0x040fe200000006ff */
[----:B------:R-:W-:Y:S01]  /*e1b0*/  IMAD R4, R7, 0x2, R22 ;  /* 0x0000000207047824 */ /* 0x000fe200078e0216 */
[----:B0-----:R-:W0:Y:S01]  /*e1c0*/  SHFL.IDX PT, R3, R25, RZ, 0x181f ;  /* 0x00181fff19037589 */ /* 0x001e2200000e0000 */
[----:B------:R-:W-:Y:S02]  /*e1d0*/  ISETP.GE.AND P2, PT, R32, UR4, PT ;  /* 0x0000000420007c0c */ /* 0x000fe4000bf46270 */
[----:B------:R-:W-:Y:S01]  /*e1e0*/  ISETP.GE.AND P1, PT, R34, UR4, PT ;  /* 0x0000000422007c0c */ /* 0x000fe2000bf26270 */
[----:B------:R-:W-:Y:S01]  /*e1f0*/  SHFL.IDX PT, R7, R25, 0x1, 0x181f ;  /* 0x00381f0019077f89 */ /* 0x000fe200000e0000 */
[C---:B------:R-:W-:Y:S02]  /*e200*/  ISETP.LT.OR P4, PT, R6.reuse, 0x1, P2 ;  /* 0x000000010600780c */ /* 0x040fe40001781670 */
[----:B------:R-:W-:-:S02]  /*e210*/  ISETP.LT.OR P3, PT, R6, 0x1, P1 ;  /* 0x000000010600780c */ /* 0x000fc40000f61670 */
[----:B-1----:R-:W-:Y:S02]  /*e220*/  IADD3 R2, P0, R14, R5, RZ ;  /* 0x000000050e027210 */ /* 0x002fe40007f1e0ff */
[----:B------:R-:W1:Y:S03]  /*e230*/  SHFL.IDX PT, R14, R24, 0x1, 0x181f ;  /* 0x00381f00180e7f89 */ /* 0x000e6600000e0000 */
[----:B0-----:R-:W-:Y:S01]  /*e240*/  IMAD.X R3, RZ, RZ, R3, P0 ;  /* 0x000000ffff037224 */ /* 0x001fe200000e0603 */
[----:B------:R-:W-:-:S04]  /*e250*/  ISETP.GE.AND P0, PT, R33, UR4, PT ;  /* 0x0000000421007c0c */ /* 0x000fc8000bf06270 */
[----:B------:R-:W-:Y:S01]  /*e260*/  LDGSTS.E.BYPASS.LTC128B.128 [R4+0x400], desc[UR36][R2.64], !P4 ;  /* 0x0040000002047fae */ /* 0x000fe2000e101d64 */
[----:B------:R-:W-:-:S03]  /*e270*/  ISETP.LT.OR P4, PT, R6, 0x1, P0 ;  /* 0x000000010600780c */ /* 0x000fc60000781670 */
[----:B------:R-:W-:Y:S10]  /*e280*/  LDGSTS.E.BYPASS.LTC128B.128 [R4+0x3400], desc[UR36][R2.64+0x80], !P3 ;  /* 0x0340008002047fae */ /* 0x000ff4000d901d64 */
[----:B------:R1:W-:Y:S01]  /*e290*/  LDGSTS.E.BYPASS.LTC128B.128 [R4+0x6400], desc[UR36][R2.64+0x100], !P4 ;  /* 0x0640010002047fae */ /* 0x0003e2000e101d64 */
[----:B------:R-:W-:-:S02]  /*e2a0*/  ISETP.LT.OR P4, PT, R6, 0x11, P2 ;  /* 0x000000110600780c */ /* 0x000fc40001781670 */
[----:B-1----:R-:W-:Y:S02]  /*e2b0*/  IADD3 R2, P3, R14, R5, RZ ;  /* 0x000000050e027210 */ /* 0x002fe40007f7e0ff */
[----:B------:R-:W0:Y:S03]  /*e2c0*/  SHFL.IDX PT, R14, R24, 0x2, 0x181f ;  /* 0x00581f00180e7f89 */ /* 0x000e2600000e0000 */
[----:B------:R-:W-:Y:S01]  /*e2d0*/  IMAD.X R3, RZ, RZ, R7, P3 ;  /* 0x000000ffff037224 */ /* 0x000fe200018e0607 */
[C---:B------:R-:W-:Y:S01]  /*e2e0*/  ISETP.LT.OR P3, PT, R6.reuse, 0x11, P1 ;  /* 0x000000110600780c */ /* 0x040fe20000f61670 */
[----:B------:R-:W1:Y:S04]  /*e2f0*/  SHFL.IDX PT, R7, R25, 0x2, 0x181f ;  /* 0x00581f0019077f89 */ /* 0x000e6800000e0000 */
[----:B------:R-:W-:Y:S01]  /*e300*/  LDGSTS.E.BYPASS.LTC128B.128 [R4+0xc00], desc[UR36][R2.64], !P4 ;  /* 0x00c0000002047fae */ /* 0x000fe2000e101d64 */
[----:B------:R-:W-:-:S07]  /*e310*/  ISETP.LT.OR P4, PT, R6, 0x11, P0 ;  /* 0x000000110600780c */ /* 0x000fce0000781670 */
[----:B------:R-:W-:Y:S06]  /*e320*/  LDGSTS.E.BYPASS.LTC128B.128 [R4+0x3c00], desc[UR36][R2.64+0x80], !P3 ;  /* 0x03c0008002047fae */ /* 0x000fec000d901d64 */
[----:B------:R0:W-:Y:S01]  /*e330*/  LDGSTS.E.BYPASS.LTC128B.128 [R4+0x6c00], desc[UR36][R2.64+0x100], !P4 ;  /* 0x06c0010002047fae */ /* 0x0001e2000e101d64 */
[----:B------:R-:W-:Y:S02]  /*e340*/  ISETP.LT.OR P4, PT, R6, 0x21, P2 ;  /* 0x000000210600780c */ /* 0x000fe40001781670 */
[----:B0-----:R-:W-:Y:S02]  /*e350*/  IADD3 R2, P3, R14, R5, RZ ;  /* 0x000000050e027210 */ /* 0x001fe40007f7e0ff */
[----:B------:R-:W0:Y:S03]  /*e360*/  SHFL.IDX PT, R14, R24, 0x3, 0x181f ;  /* 0x00781f00180e7f89 */ /* 0x000e2600000e0000 */
[----:B-1----:R-:W-:Y:S01]  /*e370*/  IMAD.X R3, RZ, RZ, R7, P3 ;  /* 0x000000ffff037224 */ /* 0x002fe200018e0607 */
        /* <DEDUP_REMOVED lines=8> */
[----:B------:R-:W0:Y:S02]  /*e400*/  SHFL.IDX PT, R14, R24, 0x4, 0x181f ;  /* 0x00981f00180e7f89 */ /* 0x000e2400000e0000 */
[----:B-1----:R-:W-:-:S02]  /*e410*/  IADD3.X R3, RZ, R7, RZ, P3, !PT ;  /* 0x00000007ff037210 */ /* 0x002fc40001ffe4ff */
[----:B------:R-:W1:Y:S01]  /*e420*/  SHFL.IDX PT, R7, R25, 0x4, 0x181f ;  /* 0x00981f0019077f89 */ /* 0x000e6200000e0000 */
[----:B------:R-:W-:-:S04]  /*e430*/  ISETP.LT.OR P3, PT, R6, 0x31, P1 ;  /* 0x000000310600780c */ /* 0x000fc80000f61670 */
[----:B------:R-:W-:Y:S01]  /*e440*/  LDGSTS.E.BYPASS.LTC128B.128 [R4+0x1c00], desc[UR36][R2.64], !P4 ;  /* 0x01c0000002047fae */ /* 0x000fe2000e101d64 */
[----:B------:R-:W-:-:S03]  /*e450*/  ISETP.LT.OR P4, PT, R6, 0x31, P0 ;  /* 0x000000310600780c */ /* 0x000fc60000781670 */
[----:B------:R-:W2:Y:S05]  /*e460*/  SHFL.IDX PT, R25, R25, 0x5, 0x181f ;  /* 0x00b81f0019197f89 */ /* 0x000eaa00000e0000 */
[----:B------:R-:W-:Y:S05]  /*e470*/  LDGSTS.E.BYPASS.LTC128B.128 [R4+0x4c00], desc[UR36][R2.64+0x80], !P3 ;  /* 0x04c0008002047fae */ /* 0x000fea000d901d64 */
[----:B------:R0:W-:Y:S01]  /*e480*/  LDGSTS.E.BYPASS.LTC128B.128 [R4+0x7c00], desc[UR36][R2.64+0x100], !P4 ;  /* 0x07c0010002047fae */ /* 0x0001e2000e101d64 */
[----:B------:R-:W-:-:S02]  /*e490*/  ISETP.LT.OR P4, PT, R6, 0x41, P2 ;  /* 0x000000410600780c */ /* 0x000fc40001781670 */
[----:B0-----:R-:W-:Y:S02]  /*e4a0*/  IADD3 R2, P3, R14, R5, RZ ;  /* 0x000000050e027210 */ /* 0x001fe40007f7e0ff */
[----:B------:R0:W3:Y:S03]  /*e4b0*/  SHFL.IDX PT, R14, R24, 0x5, 0x181f ;  /* 0x00b81f00180e7f89 */ /* 0x0000e600000e0000 */
[----:B-1----:R-:W-:Y:S01]  /*e4c0*/  IMAD.X R3, RZ, RZ, R7, P3 ;  /* 0x000000ffff037224 */ /* 0x002fe200018e0607 */
[----:B------:R-:W-:-:S05]  /*e4d0*/  ISETP.LT.OR P3, PT, R6, 0x41, P1 ;  /* 0x000000410600780c */ /* 0x000fca0000f61670 */
[----:B------:R0:W-:Y:S01]  /*e4e0*/  LDGSTS.E.BYPASS.LTC128B.128 [R4+0x2400], desc[UR36][R2.64], !P4 ;  /* 0x0240000002047fae */ /* 0x0001e2000e101d64 */
[----:B------:R-:W-:-:S07]  /*e4f0*/  ISETP.LT.OR P4, PT, R6, 0x41, P0 ;  /* 0x000000410600780c */ /* 0x000fce0000781670 */
[----:B------:R0:W-:Y:S06]  /*e500*/  LDGSTS.E.BYPASS.LTC128B.128 [R4+0x5400], desc[UR36][R2.64+0x80], !P3 ;  /* 0x0540008002047fae */ /* 0x0001ec000d901d64 */
[----:B--2---:R0:W-:Y:S02]  /*e510*/  LDGSTS.E.BYPASS.LTC128B.128 [R4+0x8400], desc[UR36][R2.64+0x100], !P4 ;  /* 0x0840010002047fae */ /* 0x0041e4000e101d64 */
.L_x_3696:
[C---:B------:R-:W-:Y:S02]  /*e520*/  ISETP.LT.OR P2, PT, R6.reuse, 0x51, P2 ;  /* 0x000000510600780c */ /* 0x040fe40001741670 */
[C---:B------:R-:W-:Y:S02]  /*e530*/  ISETP.LT.OR P1, PT, R6.reuse, 0x51, P1 ;  /* 0x000000510600780c */ /* 0x040fe40000f21670 */
[----:B------:R-:W-:Y:S02]  /*e540*/  ISETP.LT.OR P0, PT, R6, 0x51, P0 ;  /* 0x000000510600780c */ /* 0x000fe40000701670 */
[----:B0--3--:R-:W-:-:S05]  /*e550*/  IADD3 R2, P3, R14, R5, RZ ;  /* 0x000000050e027210 */ /* 0x009fca0007f7e0ff */
[----:B------:R-:W-:-:S05]  /*e560*/  IMAD.X R3, RZ, RZ, R25, P3 ;  /* 0x000000ffff037224 */ /* 0x000fca00018e0619 */
[----:B------:R-:W-:Y:S01]  /*e570*/  @!PT LDS RZ, [RZ] ;  /* 0x00000000fffff984 */ /* 0x000fe20000000800 */
[----:B------:R-:W-:Y:S01]  /*e580*/  @!PT LDS RZ, [RZ] ;  /* 0x00000000fffff984 */ /* 0x000fe20000000800 */
[----:B------:R-:W-:Y:S01]  /*e590*/  @!PT LDS RZ, [RZ] ;  /* 0x00000000fffff984 */ /* 0x000fe20000000800 */
[----:B------:R0:W-:Y:S04]  /*e5a0*/  LDGSTS.E.BYPASS.LTC128B.128 [R4+0x2c00], desc[UR36][R2.64], !P2 ;  /* 0x02c0000002047fae */ /* 0x0001e8000d101d64 */
[----:B------:R0:W-:Y:S04]  /*e5b0*/  LDGSTS.E.BYPASS.LTC128B.128 [R4+0x5c00], desc[UR36][R2.64+0x80], !P1 ;  /* 0x05c0008002047fae */ /* 0x0001e8000c901d64 */
[----:B------:R0:W-:Y:S01]  /*e5c0*/  LDGSTS.E.BYPASS.LTC128B.128 [R4+0x8c00], desc[UR36][R2.64+0x100], !P0 ;  /* 0x08c0010002047fae */ /* 0x0001e2000c101d64 */
[----:B------:R-:W-:Y:S01]  /*e5d0*/  PLOP3.LUT P0, PT, PT, PT, PT, 0x80, 0x0 ;  /* 0x000000000000781c */ /* 0x000fe20003f0f070 */
[----:B------:R-:W-:-:S12]  /*e5e0*/  NOP ;  /* 0x0000000000007918 */ /* 0x000fd80000000000 */
.L_x_3586:
        /* <DEDUP_REMOVED lines=10> */
.L_x_3587:
[----:B------:R1:W-:Y:S01]  /*e690*/  SYNCS.ARRIVE.TRANS64.A1T0 RZ, [R0+URZ+0x30850], RZ ;  /* 0x030850ff00ff79a7 */ /* 0x0003e2000810003f */
[----:B------:R-:W-:-:S05]  /*e6a0*/  VIADD R27, R27, 0x1 ;  /* 0x000000011b1b7836 */ /* 0x000fca0000000000 */
[----:B------:R-:W-:-:S04]  /*e6b0*/  ISETP.NE.AND P0, PT, R27, 0x2, PT ;  /* 0x000000021b00780c */ /* 0x000fc80003f05270 */
[----:B0-----:R-:W-:Y:S02]  /*e6c0*/  SEL R3, RZ, 0x1, P0 ;  /* 0x00000001ff037807 */ /* 0x001fe40000000000 */
[----:B------:R-:W-:Y:S02]  /*e6d0*/  SEL R27, R27, RZ, P0 ;  /* 0x000000ff1b1b7207 */ /* 0x000fe40000000000 */
[----:B-1----:R-:W-:-:S07]  /*e6e0*/  LOP3.LUT R28, R28, R3, RZ, 0x3c, !PT ;  /* 0x000000031c1c7212 */ /* 0x002fce00078e3cff */
.L_x_3544:
[----:B------:R-:W-:Y:S05]  /*e6f0*/  BSYNC B7 ;  /* 0x0000000000077941 */ /* 0x000fea0003800000 */
.L_x_3542:
        /* <DEDUP_REMOVED lines=11> */
.L_x_3588:
[----:B------:R-:W1:Y:S01]  /*e7b0*/  S2R R0, SR_TID.X ;  /* 0x0000000000007919 */ /* 0x000e620000002100 */
[----:B------:R-:W-:Y:S01]  /*e7c0*/  UMOV UR4, 0xffffffff ;  /* 0xffffffff00047882 */ /* 0x000fe20000000000 */
[----:B-1----:R-:W-:-:S04]  /*e7d0*/  LOP3.LUT R8, R0, 0x1f, RZ, 0xc0, !PT ;  /* 0x0000001f00087812 */ /* 0x002fc800078ec0ff */
[----:B------:R-:W-:Y:S01]  /*e7e0*/  ISETP.NE.AND P0, PT, R8, 0x1f, PT ;  /* 0x0000001f0800780c */ /* 0x000fe20003f05270 */
[----:B------:R-:W-:-:S12]  /*e7f0*/  BRA.DIV UR4, `(.L_x_3590) ;  /* 0x0000003a04ec7947 */ /* 0x000fd8000b800000 */
[----:B------:R-:W-:Y:S01]  /*e800*/  IADD3 R5, R19, R8, RZ ;  /* 0x0000000813057210 */ /* 0x000fe20007ffe0ff */
[----:B------:R-:W-:-:S03]  /*e810*/  ULDC UR4, c[0x0][0xc3c] ;  /* 0x00030f0000047ab9 */ /* 0x000fc60000000800 */
        /* <DEDUP_REMOVED lines=29> */
.L_x_3706:
[----:B------:R-:W-:Y:S02]  /*e9f0*/  ULDC UR4, c[0x0][0xc38] ;  /* 0x00030e0000047ab9 */ /* 0x000fe40000000800 */
[----:B------:R-:W-:-:S04]  /*ea00*/  IMAD.U32 R7, RZ, RZ, UR4 ;  /* 0x00000004ff077e24 */ /* 0x000fc8000f8e00ff */
[----:B-1----:R-:W-:-:S04]  /*ea10*/  IMAD R3, R14, R7, RZ ;  /* 0x000000070e037224 */ /* 0x002fc800078e02ff */
[----:B------:R-:W-:-:S05]  /*ea20*/  IMAD.IADD R8, R0, 0x1, R3 ;  /* 0x0000000100087824 */ /* 0x000fca00078e0203 */
[----:B------:R-:W-:-:S13]  /*ea30*/  ISETP.GT.AND P6, PT, R8, R5, PT ;  /* 0x000000050800720c */ /* 0x000fda0003fc4270 */
[----:B------:R-:W-:Y:S05]  /*ea40*/  @P6 BRA `(.L_x_3591) ;  /* 0x00000000009c6947 */ /* 0x000fea0003800000 */
.L_x_3596:
[----:B------:R-:W1:Y:S01]  /*ea50*/  LDC R0, c[0x0][0xc3c] ;  /* 0x00030f00ff007b82 */ /* 0x000e620000000800 */
[----:B------:R-:W-:-:S04]  /*ea60*/  IADD3 R19, R19, 0x1f, RZ ;  /* 0x0000001f13137810 */ /* 0x000fc80007ffe0ff */
        /* <DEDUP_REMOVED lines=12> */
.L_x_3594:
[----:B------:R-:W-:Y:S05]  /*eb30*/  BSYNC B0 ;  /* 0x0000000000007941 */ /* 0x000fea0003800000 */
.L_x_3593:
[----:B------:R-:W-:-:S03]  /*eb40*/  UMOV UR4, 0xffffffff ;  /* 0xffffffff00047882 */ /* 0x000fc60000000000 */
[----:B------:R-:W-:Y:S05]  /*eb50*/  BRA.DIV UR4, `(.L_x_3595) ;  /* 0x0000003e04387947 */ /* 0x000fea000b800000 */
[----:B-----5:R-:W2:Y:S02]  /*eb60*/  SHFL.UP PT, R14, R4, 0x1, RZ ;  /* 0x04200000040e7989 */ /* 0x020ea400000e00ff */
[----:B--2---:R-:W-:-:S05]  /*eb70*/  SEL R13, R14, RZ, P1 ;  /* 0x000000ff0e0d7207 */ /* 0x004fca0000800000 */
[----:B------:R-:W-:-:S05]  /*eb80*/  IMAD.IADD R13, R4, 0x1, R13 ;  /* 0x00000001040d7824 */ /* 0x000fca00078e020d */
[----:B------:R-:W2:Y:S02]  /*eb90*/  SHFL.UP PT, R14, R13, 0x2, RZ ;  /* 0x044000000d0e7989 */ /* 0x000ea400000e00ff */
[----:B--2---:R-:W-:-:S05]  /*eba0*/  SEL R0, R14, RZ, P2 ;  /* 0x000000ff0e007207 */ /* 0x004fca0001000000 */
[----:B------:R-:W-:-:S05]  /*ebb0*/  IMAD.IADD R0, R13, 0x1, R0 ;  /* 0x000000010d007824 */ /* 0x000fca00078e0200 */
[----:B------:R-:W1:Y:S02]  /*ebc0*/  SHFL.UP PT, R14, R0, 0x4, RZ ;  /* 0x04800000000e7989 */ /* 0x000e6400000e00ff */
[----:B-1----:R-:W-:-:S04]  /*ebd0*/  SEL R3, R14, RZ, P3 ;  /* 0x000000ff0e037207 */ /* 0x002fc80001800000 */
[----:B------:R-:W-:-:S05]  /*ebe0*/  IADD3 R2, R0, R3, RZ ;  /* 0x0000000300027210 */ /* 0x000fca0007ffe0ff */
[----:B------:R-:W1:Y:S02]  /*ebf0*/  SHFL.UP PT, R14, R2, 0x8, RZ ;  /* 0x05000000020e7989 */ /* 0x000e6400000e00ff */
[----:B-1----:R-:W-:-:S05]  /*ec00*/  SEL R3, R14, RZ, P4 ;  /* 0x000000ff0e037207 */ /* 0x002fca0002000000 */
[----:B------:R-:W-:-:S05]  /*ec10*/  IMAD.IADD R3, R2, 0x1, R3 ;  /* 0x0000000102037824 */ /* 0x000fca00078e0203 */
[----:B------:R-:W0:Y:S02]  /*ec20*/  SHFL.UP PT, R14, R3, 0x10, RZ ;  /* 0x06000000030e7989 */ /* 0x000e2400000e00ff */
[----:B0-----:R-:W-:-:S05]  /*ec30*/  SEL R6, R14, RZ, P5 ;  /* 0x000000ff0e067207 */ /* 0x001fca0002800000 */
[----:B------:R-:W-:-:S05]  /*ec40*/  IMAD.IADD R6, R3, 0x1, R6 ;  /* 0x0000000103067824 */ /* 0x000fca00078e0206 */
[----:B------:R0:W1:Y:S02]  /*ec50*/  SHFL.IDX PT, R14, R6, 0x1f, 0x1f ;  /* 0x03e01f00060e7f89 */ /* 0x00006400000e0000 */
.L_x_3714:
[----:B------:R-:W-:Y:S02]  /*ec60*/  ULDC UR4, c[0x0][0xc38] ;  /* 0x00030e0000047ab9 */ /* 0x000fe40000000800 */
[----:B------:R-:W-:-:S04]  /*ec70*/  IMAD.U32 R7, RZ, RZ, UR4 ;  /* 0x00000004ff077e24 */ /* 0x000fc8000f8e00ff */
[----:B-1----:R-:W-:-:S04]  /*ec80*/  IMAD R3, R14, R7, RZ ;  /* 0x000000070e037224 */ /* 0x002fc800078e02ff */
[----:B------:R-:W-:-:S05]  /*ec90*/  IMAD.IADD R8, R3, 0x1, R8 ;  /* 0x0000000103087824 */ /* 0x000fca00078e0208 */
[----:B------:R-:W-:-:S13]  /*eca0*/  ISETP.GT.AND P6, PT, R8, R5, PT ;  /* 0x000000050800720c */ /* 0x000fda0003fc4270 */
[----:B------:R-:W-:Y:S05]  /*ecb0*/  @!P6 BRA `(.L_x_3596) ;  /* 0xfffffffc0064e947 */ /* 0x000fea000383ffff */
.L_x_3591:
        /* <DEDUP_REMOVED lines=8> */
.L_x_3718:
[----:B------:R-:W-:Y:S01]  /*ed40*/  ISETP.NE.AND P0, PT, R2, RZ, PT ;  /* 0x000000ff0200720c */ /* 0x000fe20003f05270 */
[----:B------:R-:W-:-:S12]  /*ed50*/  IMAD.MOV.U32 R14, RZ, RZ, RZ ;  /* 0x000000ffff0e7224 */ /* 0x000fd800078e00ff */
[----:B------:R-:W-:Y:S05]  /*ed60*/  @!P0 BRA `(.L_x_3598) ;  /* 0x0000000000108947 */ /* 0x000fea0003800000 */
[----:B------:R-:W-:Y:S01]  /*ed70*/  UMOV UR4, 0xffffffff ;  /* 0xffffffff00047882 */ /* 0x000fe20000000000 */
[----:B------:R-:W-:Y:S02]  /*ed80*/  VIADD R12, R0, 0xffffffff ;  /* 0xffffffff000c7836 */ /* 0x000fe40000000000 */
[----:B------:R-:W-:Y:S05]  /*ed90*/  BRA.DIV UR4, `(.L_x_3599) ;  /* 0x0000003e04ac7947 */ /* 0x000fea000b800000 */
[----:B------:R3:W4:Y:S02]  /*eda0*/  SHFL.IDX PT, R14, R6, R12, 0x1f ;  /* 0x00001f0c060e7589 */ /* 0x00072400000e0000 */
.L_x_3598:
[----:B0-23--:R-:W-:Y:S01]  /*edb0*/  IABS R6, R4 ;  /* 0x0000000400067213 */ /* 0x00dfe20000000000 */
[----:B----4-:R-:W-:Y:S01]  /*edc0*/  IMAD R16, R14, R7, R8 ;  /* 0x000000070e107224 */ /* 0x010fe200078e0208 */
[----:B------:R-:W-:Y:S02]  /*edd0*/  IADD3 R19, R0, R19, RZ ;  /* 0x0000001300137210 */ /* 0x000fe40007ffe0ff */
[----:B------:R-:W0:Y:S08]  /*ede0*/  I2F.RP R9, R6 ;  /* 0x0000000600097306 */ /* 0x000e300000209400 */
[----:B0-----:R-:W0:Y:S02]  /*edf0*/  MUFU.RCP R9, R9 ;  /* 0x0000000900097308 */ /* 0x001e240000001000 */
[----:B0-----:R-:W-:-:S06]  /*ee00*/  VIADD R2, R9, 0xffffffe ;  /* 0x0ffffffe09027836 */ /* 0x001fcc0000000000 */
[----:B------:R0:W2:Y:S02]  /*ee10*/  F2I.FTZ.U32.TRUNC.NTZ R3, R2 ;  /* 0x0000000200037305 */ /* 0x0000a4000021f000 */
[----:B0-----:R-:W-:Y:S01]  /*ee20*/  MOV R2, RZ ;  /* 0x000000ff00027202 */ /* 0x001fe20000000f00 */
[----:B--2---:R-:W-:-:S04]  /*ee30*/  IMAD.MOV R7, RZ, RZ, -R3 ;  /* 0x000000ffff077224 */ /* 0x004fc800078e0a03 */
        /* <DEDUP_REMOVED lines=11> */
[----:B------:R-:W-:Y:S01]  /*eef0*/  @!P1 IMAD.IADD R5, R5, 0x1, -R6 ;  /* 0x0000000105059824 */ /* 0x000fe200078e0a06 */
[----:B------:R-:W-:Y:S02]  /*ef00*/  @!P1 IADD3 R3, R3, 0x1, RZ ;  /* 0x0000000103039810 */ /* 0x000fe40007ffe0ff */
        /* <DEDUP_REMOVED lines=9> */
.L_x_3592:
[----:B------:R-:W-:Y:S01]  /*efa0*/  UMOV UR4, URZ ;  /* 0x0000003f00047c82 */ /* 0x000fe20008000000 */
[----:B------:R-:W-:Y:S01]  /*efb0*/  UMOV UR5, URZ ;  /* 0x0000003f00057c82 */ /* 0x000fe20008000000 */
[----:B------:R-:W-:Y:S01]  /*efc0*/  ULDC UR6, c[0x0][0xc3c] ;  /* 0x00030f0000067ab9 */ /* 0x000fe20000000800 */
[----:B------:R-:W-:Y:S01]  /*efd0*/  IMAD.MOV.U32 R16, RZ, RZ, R5 ;  /* 0x000000ffff107224 */ /* 0x000fe200078e0005 */
[----:B------:R-:W-:Y:S01]  /*efe0*/  MOV R18, UR5 ;  /* 0x0000000500127c02 */ /* 0x000fe20008000f00 */
[----:B------:R-:W-:Y:S02]  /*eff0*/  IMAD.U32 R17, RZ, RZ, UR4 ;  /* 0x00000004ff117e24 */ /* 0x000fe4000f8e00ff */
[----:B------:R-:W-:-:S07]  /*f000*/  IMAD.U32 R19, RZ, RZ, UR6 ;  /* 0x00000006ff137e24 */ /* 0x000fce000f8e00ff */
.L_x_3600:
        /* <DEDUP_REMOVED lines=10> */
.L_x_3589:
[----:B------:R-:W-:Y:S02]  /*f0b0*/  ULDC UR4, c[0x0][0xc3c] ;  /* 0x00030f0000047ab9 */ /* 0x000fe40000000800 */
[----:B--2---:R-:W-:-:S13]  /*f0c0*/  ISETP.GE.AND P0, PT, R19, UR4, PT ;  /* 0x0000000413007c0c */ /* 0x004fda000bf06270 */
[----:B------:R-:W-:Y:S05]  /*f0d0*/  @!P0 BRA `(.L_x_3601) ;  /* 0xffffffb800a48947 */ /* 0x000fea000383ffff */
[----:B------:R-:W-:Y:S05]  /*f0e0*/  BSYNC B8 ;  /* 0x0000000000087941 */ /* 0x000fea0003800000 */
.L_x_3538:
[----:B0-----:R-:W2:Y:S01]  /*f0f0*/  LDL.LU R0, [R1+0x1c] ;  /* 0x00001c0001007983 */ /* 0x001ea20000300800 */
[----:B------:R-:W-:Y:S01]  /*f100*/  BSSY B0, `(.L_x_3602) ;  /* 0x000000b000007945 */ /* 0x000fe20003800000 */
[----:B------:R-:W0:Y:S01]  /*f110*/  S2R R5, SR_CgaCtaId ;  /* 0x0000000000057919 */ /* 0x000e220000008800 */
[----:B--2---:R-:W-:-:S05]  /*f120*/  VIADD R0, R0, 0x1 ;  /* 0x0000000100007836 */ /* 0x004fca0000000000 */
        /* <DEDUP_REMOVED lines=8> */
.L_x_3721:
[----:B------:R-:W-:Y:S05]  /*f1b0*/  BSYNC B0 ;  /* 0x0000000000007941 */ /* 0x000fea0003800000 */
.L_x_3602:
[----:B------:R-:W-:-:S03]  /*f1c0*/  UMOV UR4, 0xffffffff ;  /* 0xffffffff00047882 */ /* 0x000fc60000000000 */
[----:B------:R-:W-:Y:S05]  /*f1d0*/  BRA.DIV UR4, `(.L_x_3604) ;  /* 0x0000003a04d47947 */ /* 0x000fea000b800000 */
[----:B0-----:R-:W0:Y:S02]  /*f1e0*/  S2R R0, SR_TID.X ;  /* 0x0000000000007919 */ /* 0x001e240000002100 */
[----:B0-----:R-:W-:-:S04]  /*f1f0*/  SHF.R.U32.HI R0, RZ, 0x5, R0 ;  /* 0x00000005ff007819 */ /* 0x001fc80000011600 */
[----:B------:R-:W-:-:S05]  /*f200*/  LOP3.LUT R0, R0, 0x3, RZ, 0xc0, !PT ;  /* 0x0000000300007812 */ /* 0x000fca00078ec0ff */
[----:B------:R0:W2:Y:S02]  /*f210*/  SHFL.IDX PT, R14, R0, RZ, 0x1f ;  /* 0x00001fff000e7589 */ /* 0x0000a400000e0000 */
.L_x_3724:
[----:B--2---:R-:W-:Y:S01]  /*f220*/  ISETP.NE.AND P0, PT, R14, RZ, PT ;  /* 0x000000ff0e00720c */ /* 0x004fe20003f05270 */
[----:B------:R-:W-:-:S12]  /*f230*/  BSSY B0, `(.L_x_3605) ;  /* 0x0000026000007945 */ /* 0x000fd80003800000 */
[----:B------:R-:W-:Y:S05]  /*f240*/  @P0 BRA `(.L_x_3606) ;  /* 0x0000000000900947 */ /* 0x000fea0003800000 */
[----:B------:R-:W-:-:S03]  /*f250*/  UMOV UR4, 0xffffffff ;  /* 0xffffffff00047882 */ /* 0x000fc60000000000 */
[----:B------:R-:W-:Y:S05]  /*f260*/  BRA.DIV UR4, `(.L_x_3607) ;  /* 0x0000003a04e47947 */ /* 0x000fea000b800000 */
[----:B------:R-:W-:-:S13]  /*f270*/  ELECT P6, URZ, PT ;  /* 0x00000000003f782f */ /* 0x000fda00038c0000 */
.L_x_3727:
[----:B------:R-:W-:Y:S05]  /*f280*/  @!P6 BRA `(.L_x_3606) ;  /* 0x000000000080e947 */ /* 0x000fea0003800000 */
[----:B0-----:R-:W2:Y:S02]  /*f290*/  LDL R0, [R1+0x28] ;  /* 0x0000280001007983 */ /* 0x001ea40000100800 */
[----:B--2---:R-:W-:-:S13]  /*f2a0*/  R2UR UR4, R0 ;  /* 0x00000000000472ca */ /* 0x004fda00000e0000 */
[----:B------:R-:W-:-:S06]  /*f2b0*/  ULOP3.LUT UR4, UR4, 0x2, URZ, 0xfc, !UPT ;  /* 0x0000000204047892 */ /* 0x000fcc000f8efc3f */
[----:B------:R-:W-:-:S04]  /*f2c0*/  MOV R0, UR4 ;  /* 0x0000000400007c02 */ /* 0x000fc80008000f00 */
[----:B------:R-:W-:-:S13]  /*f2d0*/  ISETP.NE.AND P0, PT, R0, 0x3, PT ;  /* 0x000000030000780c */ /* 0x000fda0003f05270 */
[----:B------:R-:W-:Y:S05]  /*f2e0*/  @!P0 BRA `(.L_x_3608) ;  /* 0x0000000000048947 */ /* 0x000fea0003800000 */
[----:B------:R-:W-:Y:S01]  /*f2f0*/  BPT.TRAP 0x1 ;  /* 0x000000040000795c */ /* 0x000fe20000300000 */
.L_x_3608:
[C---:B------:R-:W-:Y:S01]  /*f300*/  IMAD R5, R27.reuse, 0x8, R4 ;  /* 0x000000081b057824 */ /* 0x040fe200078e0204 */
[----:B------:R-:W-:Y:S01]  /*f310*/  SHF.L.U32 R0, R28, 0x1f, RZ ;  /* 0x0000001f1c007819 */ /* 0x000fe200000006ff */
[----:B------:R-:W-:-:S03]  /*f320*/  VIADD R27, R27, 0x1 ;  /* 0x000000011b1b7836 */ /* 0x000fc60000000000 */
[----:B------:R-:W0:Y:S02]  /*f330*/  SYNCS.PHASECHK.TRANS64.TRYWAIT P1, [R5+URZ+0x30840], R0 ;  /* 0x03084000050075a7 */ /* 0x000e24000802017f */
[----:B------:R-:W-:-:S04]  /*f340*/  ISETP.NE.AND P2, PT, R27, 0x2, PT ;  /* 0x000000021b00780c */ /* 0x000fc80003f45270 */
[----:B------:R-:W-:Y:S01]  /*f350*/  SEL R3, RZ, 0x1, P2 ;  /* 0x00000001ff037807 */ /* 0x000fe20001000000 */
[----:B0-----:R-:W-:Y:S08]  /*f360*/  @!P1 BRA `(.L_x_3609) ;  /* 0x0000003800c49947 */ /* 0x001ff00003800000 */
.L_x_3728:
[----:B------:R-:W-:Y:S02]  /*f370*/  SEL R27, R27, RZ, P2 ;  /* 0x000000ff1b1b7207 */ /* 0x000fe40001000000 */
[----:B------:R-:W-:Y:S01]  /*f380*/  LOP3.LUT R2, R28, R3, RZ, 0x3c, !PT ;  /* 0x000000031c027212 */ /* 0x000fe200078e3cff */
[----:B------:R-:W-:Y:S06]  /*f390*/  @!P0 BRA `(.L_x_3610) ;  /* 0x0000000000048947 */ /* 0x000fec0003800000 */
[----:B------:R-:W-:Y:S01]  /*f3a0*/  BPT.TRAP 0x1 ;  /* 0x000000040000795c */ /* 0x000fe20000300000 */
.L_x_3610:
[----:B------:R-:W-:Y:S01]  /*f3b0*/  IMAD R27, R27, 0x8, R4 ;  /* 0x000000081b1b7824 */ /* 0x000fe200078e0204 */
[----:B------:R-:W-:-:S04]  /*f3c0*/  SHF.L.U32 R2, R2, 0x1f, RZ ;  /* 0x0000001f02027819 */ /* 0x000fc800000006ff */
[----:B------:R-:W2:Y:S02]  /*f3d0*/  SYNCS.PHASECHK.TRANS64.TRYWAIT P1, [R27+URZ+0x30840], R2 ;  /* 0x030840021b0075a7 */ /* 0x000ea4000802017f */
[----:B--2---:R-:W-:Y:S05]  /*f3e0*/  @!P1 BRA `(.L_x_3611) ;  /* 0x0000003800b89947 */ /* 0x004fea0003800000 */
.L_x_3729:
[----:B------:R-:W-:Y:S05]  /*f3f0*/  @!P0 BRA `(.L_x_3612) ;  /* 0x0000000000048947 */ /* 0x000fea0003800000 */
[----:B------:R-:W-:Y:S01]  /*f400*/  BPT.TRAP 0x1 ;  /* 0x000000040000795c */ /* 0x000fe20000300000 */
.L_x_3612:
[----:B------:R-:W4:Y:S02]  /*f410*/  SYNCS.PHASECHK.TRANS64.TRYWAIT P1, [R5+URZ+0x30860], R0 ;  /* 0x03086000050075a7 */ /* 0x000f24000802017f */
[----:B----4-:R-:W-:Y:S05]  /*f420*/  @!P1 BRA `(.L_x_3613) ;  /* 0x0000003800bc9947 */ /* 0x010fea0003800000 */
.L_x_3730:
[----:B------:R-:W-:Y:S05]  /*f430*/  @!P0 BRA `(.L_x_3614) ;  /* 0x0000000000048947 */ /* 0x000fea0003800000 */
[----:B------:R-:W-:Y:S01]  /*f440*/  BPT.TRAP 0x1 ;  /* 0x000000040000795c */ /* 0x000fe20000300000 */
.L_x_3614:
[----:B------:R0:W0:Y:S02]  /*f450*/  SYNCS.PHASECHK.TRANS64.TRYWAIT P0, [R27+URZ+0x30860], R2 ;  /* 0x030860021b0075a7 */ /* 0x000024000800017f */
[----:B0-----:R-:W-:Y:S05]  /*f460*/  @!P0 NANOSLEEP.SYNCS 0x989680 ;  /* 0x009896800000895d */ /* 0x001fea0003900000 */
[----:B------:R-:W0:Y:S02]  /*f470*/  @!P0 SYNCS.PHASECHK.TRANS64 P0, [R27+URZ+0x30860], R2 ;  /* 0x030860021b0085a7 */ /* 0x000e24000800007f */
[----:B0-----:R-:W-:Y:S05]  /*f480*/  @!P0 BRA `(.L_x_3614) ;  /* 0xfffffffc00f08947 */ /* 0x001fea000383ffff */
.L_x_3606:
[----:B------:R-:W-:Y:S05]  /*f490*/  BSYNC B0 ;  /* 0x0000000000007941 */ /* 0x000fea0003800000 */
.L_x_3605:
[----:B------:R-:W-:Y:S05]  /*f4a0*/  EXIT ;  /* 0x000000000000794d */ /* 0x000fea0003800000 */
.L_x_3486:
[----:B0-----:R-:W-:-:S04]  /*f4b0*/  MOV R3, UR40 ;  /* 0x0000002800037c02 */ /* 0x001fc80008000f00 */
[----:B------:R0:W1:Y:S03]  /*f4c0*/  SYNCS.PHASECHK.TRANS64.TRYWAIT P1, [R3+URZ+0x30800], R0 ;  /* 0x03080000030075a7 */ /* 0x000066000802017f */
[----:B-1----:R-:W-:Y:S05]  /*f4d0*/  @!P1 NANOSLEEP.SYNCS 0x989680 ;  /* 0x009896800000995d */ /* 0x002fea0003900000 */
[----:B------:R-:W1:Y:S02]  /*f4e0*/  @!P1 SYNCS.PHASECHK.TRANS64 P1, [R3+URZ+0x30800], R0 ;  /* 0x03080000030095a7 */ /* 0x000e64000802007f */
[----:B-1----:R-:W-:Y:S05]  /*f4f0*/  @!P1 BRA `(.L_x_3486) ;  /* 0xfffffffc00ec9947 */ /* 0x002fea000383ffff */
[----:B------:R-:W-:Y:S05]  /*f500*/  BRA `(.L_x_3615) ;  /* 0xffffff2000a07947 */ /* 0x000fea000383ffff */
.L_x_3490:
[----:B-1----:R1:W2:Y:S02]  /*f510*/  SYNCS.PHASECHK.TRANS64.TRYWAIT P1, [R0+URZ+0x30830], R3 ;  /* 0x03083003000075a7 */ /* 0x0022a4000802017f */
[----:B--2---:R-:W-:Y:S05]  /*f520*/  @!P1 NANOSLEEP.SYNCS 0x989680 ;  /* 0x009896800000995d */ /* 0x004fea0003900000 */
[----:B------:R-:W2:Y:S02]  /*f530*/  @!P1 SYNCS.PHASECHK.TRANS64 P1, [R0+URZ+0x30830], R3 ;  /* 0x03083003000095a7 */ /* 0x000ea4000802007f */
[----:B--2---:R-:W-:Y:S05]  /*f540*/  @!P1 BRA `(.L_x_3490) ;  /* 0xfffffffc00f09947 */ /* 0x004fea000383ffff */
[----:B------:R-:W-:Y:S05]  /*f550*/  BRA `(.L_x_3489) ;  /* 0xffffff2000c07947 */ /* 0x000fea000383ffff */
.L_x_3496:
[----:B-1----:R-:W-:-:S04]  /*f560*/  IMAD.U32 R4, RZ, RZ, UR9 ;  /* 0x00000009ff047e24 */ /* 0x002fc8000f8e00ff */
[----:B------:R1:W2:Y:S03]  /*f570*/  SYNCS.PHASECHK.TRANS64.TRYWAIT P1, [R4+URZ+0x30830], R3 ;  /* 0x03083003040075a7 */ /* 0x0002a6000802017f */
[----:B--2---:R-:W-:Y:S05]  /*f580*/  @!P1 NANOSLEEP.SYNCS 0x989680 ;  /* 0x009896800000995d */ /* 0x004fea0003900000 */
[----:B------:R-:W2:Y:S02]  /*f590*/  @!P1 SYNCS.PHASECHK.TRANS64 P1, [R4+URZ+0x30830], R3 ;  /* 0x03083003040095a7 */ /* 0x000ea4000802007f */
[----:B--2---:R-:W-:Y:S05]  /*f5a0*/  @!P1 BRA `(.L_x_3496) ;  /* 0xfffffffc00ec9947 */ /* 0x004fea000383ffff */
[----:B------:R-:W-:Y:S05]  /*f5b0*/  BRA `(.L_x_3495) ;  /* 0xffffff4c00587947 */ /* 0x000fea000383ffff */
.L_x_3500:
[----:B01----:R-:W-:-:S04]  /*f5c0*/  IMAD.U32 R3, RZ, RZ, UR10 ;  /* 0x0000000aff037e24 */ /* 0x003fc8000f8e00ff */
[----:B------:R0:W1:Y:S03]  /*f5d0*/  SYNCS.PHASECHK.TRANS64.TRYWAIT P1, [R3+URZ+0x30850], R0 ;  /* 0x03085000030075a7 */ /* 0x000066000802017f */
[----:B-1----:R-:W-:Y:S05]  /*f5e0*/  @!P1 NANOSLEEP.SYNCS 0x989680 ;  /* 0x009896800000995d */ /* 0x002fea0003900000 */
[----:B------:R-:W1:Y:S02]  /*f5f0*/  @!P1 SYNCS.PHASECHK.TRANS64 P1, [R3+URZ+0x30850], R0 ;  /* 0x03085000030095a7 */ /* 0x000e64000802007f */
[----:B-1----:R-:W-:Y:S05]  /*f600*/  @!P1 BRA `(.L_x_3500) ;  /* 0xfffffffc00ec9947 */ /* 0x002fea000383ffff */
[----:B------:R-:W-:Y:S05]  /*f610*/  BRA `(.L_x_3499) ;  /* 0xffffff5800187947 */ /* 0x000fea000383ffff */
.L_x_3507:
[----:B-1----:R-:W-:-:S04]  /*f620*/  IMAD.U32 R7, RZ, RZ, UR5 ;  /* 0x00000005ff077e24 */ /* 0x002fc8000f8e00ff */
[----:B------:R1:W2:Y:S03]  /*f630*/  SYNCS.PHASECHK.TRANS64.TRYWAIT P1, [R7+URZ+0x30850], R0 ;  /* 0x03085000070075a7 */ /* 0x0002a6000802017f */
[----:B--2---:R-:W-:Y:S05]  /*f640*/  @!P1 NANOSLEEP.SYNCS 0x989680 ;  /* 0x009896800000995d */ /* 0x004fea0003900000 */
[----:B------:R-:W2:Y:S02]  /*f650*/  @!P1 SYNCS.PHASECHK.TRANS64 P1, [R7+URZ+0x30850], R0 ;  /* 0x03085000070095a7 */ /* 0x000ea4000802007f */
[----:B--2---:R-:W-:Y:S05]  /*f660*/  @!P1 BRA `(.L_x_3507) ;  /* 0xfffffffc00ec9947 */ /* 0x004fea000383ffff */
[----:B------:R-:W-:Y:S05]  /*f670*/  BRA `(.L_x_3506) ;  /* 0xffffff7400b07947 */ /* 0x000fea000383ffff */
.L_x_3550:
[----:B------:R-:W-:Y:S01]  /*f680*/  SHF.R.U32.HI R8, RZ, 0x5, R21 ;  /* 0x00000005ff087819 */ /* 0x000fe20000011615 */
[----:B------:R-:W-:Y:S01]  /*f690*/  BSSY B0, `(.L_x_3616) ;  /* 0x0000009000007945 */ /* 0x000fe20003800000 */
[----:B------:R-:W-:Y:S02]  /*f6a0*/  IMAD.MOV.U32 R12, RZ, RZ, RZ ;  /* 0x000000ffff0c7224 */ /* 0x000fe400078e00ff */
[----:B------:R-:W-:Y:S01]  /*f6b0*/  LOP3.LUT R8, R8, 0x3, RZ, 0xc0, !PT ;  /* 0x0000000308087812 */ /* 0x000fe200078ec0ff */
[----:B------:R-:W-:Y:S02]  /*f6c0*/  IMAD.MOV.U32 R11, RZ, RZ, 0x1f ;  /* 0x0000001fff0b7424 */ /* 0x000fe400078e00ff */
[----:B------:R-:W-:Y:S01]  /*f6d0*/  IMAD.MOV.U32 R15, RZ, RZ, -0x1 ;  /* 0xffffffffff0f7424 */ /* 0x000fe200078e00ff */
[----:B------:R-:W-:-:S07]  /*f6e0*/  MOV R13, R8 ;  /* 0x00000008000d7202 */ /* 0x000fce0000000f00 */
[----:B-----5:R-:W-:Y:S05]  /*f6f0*/  WARPSYNC.COLLECTIVE R15, `(.L_x_3617) ;  /* 0x000000000f087348 */ /* 0x020fea0003c00000 */
[----:B------:R0:W1:Y:S02]  /*f700*/  SHFL.IDX P6, R14, R13, R12, R11 ;  /* 0x0000000c0d0e7389 */ /* 0x00006400000c000b */
[----:B01---5:R-:W-:Y:S01]  /*f710*/  ENDCOLLECTIVE ;  /* 0x000000000000791b */ /* 0x023fe20003800000 */
.L_x_3617:
[----:B------:R-:W-:Y:S05]  /*f720*/  BSYNC B0 ;  /* 0x0000000000007941 */ /* 0x000fea0003800000 */
.L_x_3616:
[----:B------:R-:W-:Y:S05]  /*f730*/  BRA `(.L_x_3618) ;  /* 0xffffffc000547947 */ /* 0x000fea000383ffff */
.L_x_3553:
[----:B0-----:R0:W1:Y:S02]  /*f740*/  SYNCS.PHASECHK.TRANS64.TRYWAIT P0, [R7+URZ+0x30840], R2 ;  /* 0x03084002070075a7 */ /* 0x001064000800017f */
[----:B-1----:R-:W-:Y:S05]  /*f750*/  @!P0 NANOSLEEP.SYNCS 0x989680 ;  /* 0x009896800000895d */ /* 0x002fea0003900000 */
[----:B------:R-:W1:Y:S02]  /*f760*/  @!P0 SYNCS.PHASECHK.TRANS64 P0, [R7+URZ+0x30840], R2 ;  /* 0x03084002070085a7 */ /* 0x000e64000800007f */
[----:B-1----:R-:W-:Y:S05]  /*f770*/  @!P0 BRA `(.L_x_3553) ;  /* 0xfffffffc00f08947 */ /* 0x002fea000383ffff */
[----:B------:R-:W-:Y:S05]  /*f780*/  BRA `(.L_x_3619) ;  /* 0xffffffc000bc7947 */ /* 0x000fea000383ffff */
.L_x_3554:
        /* <DEDUP_REMOVED lines=8> */
.L_x_3621:
[----:B------:R-:W-:Y:S05]  /*f810*/  BSYNC B0 ;  /* 0x0000000000007941 */ /* 0x000fea0003800000 */
.L_x_3620:
[----:B------:R-:W-:Y:S01]  /*f820*/  IMAD.MOV.U32 R13, RZ, RZ, R4 ;  /* 0x000000ffff0d7224 */ /* 0x000fe200078e0004 */
[----:B------:R-:W-:Y:S01]  /*f830*/  MOV R15, 0xffffffff ;  /* 0xffffffff000f7802 */ /* 0x000fe20000000f00 */
[----:B------:R-:W-:Y:S01]  /*f840*/  IMAD.MOV.U32 R12, RZ, RZ, RZ ;  /* 0x000000ffff0c7224 */ /* 0x000fe200078e00ff */
[----:B------:R-:W-:Y:S01]  /*f850*/  MOV R2, R14 ;  /* 0x0000000e00027202 */ /* 0x000fe20000000f00 */
[----:B------:R-:W-:Y:S02]  /*f860*/  IMAD.MOV.U32 R11, RZ, RZ, 0x181f ;  /* 0x0000181fff0b7424 */ /* 0x000fe400078e00ff */
[----:B------:R-:W-:-:S07]  /*f870*/  @P0 IMAD R8, R5, 0x2, R22 ;  /* 0x0000000205080824 */ /* 0x000fce00078e0216 */
[----:B------:R-:W-:Y:S05]  /*f880*/  WARPSYNC.COLLECTIVE R15, `(.L_x_3622) ;  /* 0x000000000f087348 */ /* 0x000fea0003c00000 */
[----:B------:R0:W1:Y:S02]  /*f890*/  SHFL.IDX P6, R14, R13, R12, R11 ;  /* 0x0000000c0d0e7389 */ /* 0x00006400000c000b */
[----:B01----:R-:W-:Y:S01]  /*f8a0*/  ENDCOLLECTIVE ;  /* 0x000000000000791b */ /* 0x003fe20003800000 */
.L_x_3622:
[----:B------:R-:W-:Y:S01]  /*f8b0*/  MOV R13, R0 ;  /* 0x00000000000d7202 */ /* 0x000fe20000000f00 */
[----:B------:R-:W-:Y:S02]  /*f8c0*/  IMAD.MOV.U32 R12, RZ, RZ, 0x1 ;  /* 0x00000001ff0c7424 */ /* 0x000fe400078e00ff */
[----:B------:R-:W-:-:S07]  /*f8d0*/  IMAD.MOV.U32 R3, RZ, RZ, R14 ;  /* 0x000000ffff037224 */ /* 0x000fce00078e000e */
[----:B------:R-:W-:Y:S05]  /*f8e0*/  WARPSYNC.COLLECTIVE R15, `(.L_x_3623) ;  /* 0x000000000f087348 */ /* 0x000fea0003c00000 */
[----:B------:R0:W1:Y:S02]  /*f8f0*/  SHFL.IDX P6, R14, R13, R12, R11 ;  /* 0x0000000c0d0e7389 */ /* 0x00006400000c000b */
[----:B01----:R-:W-:Y:S01]  /*f900*/  ENDCOLLECTIVE ;  /* 0x000000000000791b */ /* 0x003fe20003800000 */
.L_x_3623:
[----:B------:R-:W-:-:S05]  /*f910*/  @P0 LEA R3, P1, R32, R3, 0x1 ;  /* 0x0000000320030211 */ /* 0x000fca00078208ff */
[----:B------:R-:W-:Y:S01]  /*f920*/  @P0 IMAD.X R2, RZ, RZ, R2, P1 ;  /* 0x000000ffff020224 */ /* 0x000fe200008e0602 */
[----:B------:R-:W-:-:S04]  /*f930*/  ISETP.GE.AND P1, PT, R6, 0x11, PT ;  /* 0x000000110600780c */ /* 0x000fc80003f26270 */
[----:B------:R-:W-:Y:S01]  /*f940*/  @P0 LOP3.LUT R3, R3, R2, RZ, 0x3c, !PT ;  /* 0x0000000203030212 */ /* 0x000fe200078e3cff */
[----:B------:R-:W-:-:S03]  /*f950*/  IMAD.MOV.U32 R13, RZ, RZ, R4 ;  /* 0x000000ffff0d7224 */ /* 0x000fc600078e0004 */
[----:B------:R-:W-:-:S04]  /*f960*/  @P0 LOP3.LUT R2, R3, R2, RZ, 0x3c, !PT ;  /* 0x0000000203020212 */ /* 0x000fc800078e3cff */
[----:B------:R-:W-:-:S05]  /*f970*/  @P0 LOP3.LUT R3, R3, R2, RZ, 0x3c, !PT ;  /* 0x0000000203030212 */ /* 0x000fca00078e3cff */
[----:B------:R-:W-:Y:S01]  /*f980*/  @!PT LDS RZ, [RZ] ;  /* 0x00000000fffff984 */ /* 0x000fe20000000800 */
[----:B------:R-:W-:Y:S01]  /*f990*/  @!PT LDS RZ, [RZ] ;  /* 0x00000000fffff984 */ /* 0x000fe20000000800 */
[----:B------:R-:W-:Y:S01]  /*f9a0*/  @!PT LDS RZ, [RZ] ;  /* 0x00000000fffff984 */ /* 0x000fe20000000800 */
[----:B------:R-:W-:Y:S04]  /*f9b0*/  @P0 LDGSTS.E.BYPASS.LTC128B.128 [R8+0x1e400], desc[UR36][R2.64], !P4 ;  /* 0x1e40000002080fae */ /* 0x000fe8000e101d64 */
[----:B------:R-:W-:Y:S04]  /*f9c0*/  @P0 LDGSTS.E.BYPASS.LTC128B.128 [R8+0x21400], desc[UR36][R2.64+0x80], !P3 ;  /* 0x2140008002080fae */ /* 0x000fe8000d901d64 */
[----:B------:R0:W-:Y:S02]  /*f9d0*/  @P0 LDGSTS.E.BYPASS.LTC128B.128 [R8+0x24400], desc[UR36][R2.64+0x100], !P2 ;  /* 0x2440010002080fae */ /* 0x0001e4000d101d64 */
[----:B0-----:R-:W-:-:S07]  /*f9e0*/  IMAD.MOV.U32 R2, RZ, RZ, R14 ;  /* 0x000000ffff027224 */ /* 0x001fce00078e000e */
[----:B------:R-:W-:Y:S05]  /*f9f0*/  WARPSYNC.COLLECTIVE R15, `(.L_x_3624) ;  /* 0x000000000f087348 */ /* 0x000fea0003c00000 */
[----:B------:R0:W1:Y:S02]  /*fa00*/  SHFL.IDX P6, R14, R13, R12, R11 ;  /* 0x0000000c0d0e7389 */ /* 0x00006400000c000b */
[----:B01----:R-:W-:Y:S01]  /*fa10*/  ENDCOLLECTIVE ;  /* 0x000000000000791b */ /* 0x003fe20003800000 */
.L_x_3624:
[----:B------:R-:W-:Y:S02]  /*fa20*/  @P1 IMAD R8, R5, 0x2, R22 ;  /* 0x0000000205081824 */ /* 0x000fe400078e0216 */
[----:B------:R-:W-:Y:S01]  /*fa30*/  IMAD.MOV.U32 R13, RZ, RZ, R0 ;  /* 0x000000ffff0d7224 */ /* 0x000fe200078e0000 */
[----:B------:R-:W-:Y:S02]  /*fa40*/  MOV R12, 0x2 ;  /* 0x00000002000c7802 */ /* 0x000fe40000000f00 */
[----:B------:R-:W-:-:S07]  /*fa50*/  MOV R3, R14 ;  /* 0x0000000e00037202 */ /* 0x000fce0000000f00 */
[----:B------:R-:W-:Y:S05]  /*fa60*/  WARPSYNC.COLLECTIVE R15, `(.L_x_3625) ;  /* 0x000000000f087348 */ /* 0x000fea0003c00000 */
[----:B------:R0:W1:Y:S02]  /*fa70*/  SHFL.IDX P6, R14, R13, R12, R11 ;  /* 0x0000000c0d0e7389 */ /* 0x00006400000c000b */
[----:B01----:R-:W-:Y:S01]  /*fa80*/  ENDCOLLECTIVE ;  /* 0x000000000000791b */ /* 0x003fe20003800000 */
.L_x_3625:
[----:B------:R-:W-:-:S05]  /*fa90*/  @P1 LEA R3, P0, R32, R3, 0x1 ;  /* 0x0000000320031211 */ /* 0x000fca00078008ff */
[----:B------:R-:W-:-:S05]  /*faa0*/  @P1 IMAD.X R2, RZ, RZ, R2, P0 ;  /* 0x000000ffff021224 */ /* 0x000fca00000e0602 */
        /* <DEDUP_REMOVED lines=9> */
[----:B------:R0:W-:Y:S01]  /*fb40*/  @P1 LDGSTS.E.BYPASS.LTC128B.128 [R8+0x24c00], desc[UR36][R2.64+0x100], !P2 ;  /* 0x24c0010002081fae */ /* 0x0001e2000d101d64 */
[----:B------:R-:W-:Y:S01]  /*fb50*/  ISETP.GE.AND P1, PT, R6, 0x21, PT ;  /* 0x000000210600780c */ /* 0x000fe20003f26270 */
[----:B0-----:R-:W-:-:S12]  /*fb60*/  IMAD.MOV.U32 R2, RZ, RZ, R14 ;  /* 0x000000ffff027224 */ /* 0x001fd800078e000e */
[----:B------:R-:W-:Y:S05]  /*fb70*/  WARPSYNC.COLLECTIVE R15, `(.L_x_3626) ;  /* 0x000000000f087348 */ /* 0x000fea0003c00000 */
[----:B------:R0:W1:Y:S02]  /*fb80*/  SHFL.IDX P6, R14, R13, R12, R11 ;  /* 0x0000000c0d0e7389 */ /* 0x00006400000c000b */
[----:B01----:R-:W-:Y:S01]  /*fb90*/  ENDCOLLECTIVE ;  /* 0x000000000000791b */ /* 0x003fe20003800000 */
.L_x_3626:
[----:B------:R-:W-:Y:S02]  /*fba0*/  @P1 IMAD R8, R5, 0x2, R22 ;  /* 0x0000000205081824 */ /* 0x000fe400078e0216 */
[----:B------:R-:W-:Y:S02]  /*fbb0*/  IMAD.MOV.U32 R13, RZ, RZ, R0 ;  /* 0x000000ffff0d7224 */ /* 0x000fe400078e0000 */
[----:B------:R-:W-:Y:S02]  /*fbc0*/  IMAD.MOV.U32 R12, RZ, RZ, 0x3 ;  /* 0x00000003ff0c7424 */ /* 0x000fe400078e00ff */
[----:B------:R-:W-:-:S07]  /*fbd0*/  IMAD.MOV.U32 R3, RZ, RZ, R14 ;  /* 0x000000ffff037224 */ /* 0x000fce00078e000e */
[----:B------:R-:W-:Y:S05]  /*fbe0*/  WARPSYNC.COLLECTIVE R15, `(.L_x_3627) ;  /* 0x000000000f087348 */ /* 0x000fea0003c00000 */
[----:B------:R0:W1:Y:S02]  /*fbf0*/  SHFL.IDX P6, R14, R13, R12, R11 ;  /* 0x0000000c0d0e7389 */ /* 0x00006400000c000b */
[----:B01----:R-:W-:Y:S01]  /*fc00*/  ENDCOLLECTIVE ;  /* 0x000000000000791b */ /* 0x003fe20003800000 */
.L_x_3627:
[----:B------:R-:W-:-:S04]  /*fc10*/  @P1 LEA R3, P0, R32, R3, 0x1 ;  /* 0x0000000320031211 */ /* 0x000fc800078008ff */
[----:B------:R-:W-:-:S04]  /*fc20*/  @P1 IADD3.X R2, RZ, R2, RZ, P0, !PT ;  /* 0x00000002ff021210 */ /* 0x000fc800007fe4ff */
        /* <DEDUP_REMOVED lines=10> */
[----:B------:R-:W-:Y:S02]  /*fcd0*/  ISETP.GE.AND P1, PT, R6, 0x31, PT ;  /* 0x000000310600780c */ /* 0x000fe40003f26270 */
[----:B0-----:R-:W-:-:S11]  /*fce0*/  MOV R2, R14 ;  /* 0x0000000e00027202 */ /* 0x001fd60000000f00 */
[----:B------:R-:W-:Y:S05]  /*fcf0*/  WARPSYNC.COLLECTIVE R15, `(.L_x_3628) ;  /* 0x000000000f087348 */ /* 0x000fea0003c00000 */
[----:B------:R0:W1:Y:S02]  /*fd00*/  SHFL.IDX P6, R14, R13, R12, R11 ;  /* 0x0000000c0d0e7389 */ /* 0x00006400000c000b */
[----:B01----:R-:W-:Y:S01]  /*fd10*/  ENDCOLLECTIVE ;  /* 0x000000000000791b */ /* 0x003fe20003800000 */
.L_x_3628:
[----:B------:R-:W-:Y:S01]  /*fd20*/  @P1 LEA R8, R5, R22, 0x1 ;  /* 0x0000001605081211 */ /* 0x000fe200078e08ff */
[----:B------:R-:W-:Y:S02]  /*fd30*/  IMAD.MOV.U32 R13, RZ, RZ, R0 ;  /* 0x000000ffff0d7224 */ /* 0x000fe400078e0000 */
[----:B------:R-:W-:Y:S02]  /*fd40*/  IMAD.MOV.U32 R12, RZ, RZ, 0x4 ;  /* 0x00000004ff0c7424 */ /* 0x000fe400078e00ff */
[----:B------:R-:W-:-:S07]  /*fd50*/  IMAD.MOV.U32 R3, RZ, RZ, R14 ;  /* 0x000000ffff037224 */ /* 0x000fce00078e000e */
[----:B------:R-:W-:Y:S05]  /*fd60*/  WARPSYNC.COLLECTIVE R15, `(.L_x_3629) ;  /* 0x000000000f087348 */ /* 0x000fea0003c00000 */
[----:B------:R0:W1:Y:S02]  /*fd70*/  SHFL.IDX P6, R14, R13, R12, R11 ;  /* 0x0000000c0d0e7389 */ /* 0x00006400000c000b */
[----:B01----:R-:W-:Y:S01]  /*fd80*/  ENDCOLLECTIVE ;  /* 0x000000000000791b */ /* 0x003fe20003800000 */
.L_x_3629:
[----:B------:R-:W-:-:S05]  /*fd90*/  @P1 LEA R3, P0, R32, R3, 0x1 ;  /* 0x0000000320031211 */ /* 0x000fca00078008ff */
[----:B------:R-:W-:-:S05]  /*fda0*/  @P1 IMAD.X R2, RZ, RZ, R2, P0 ;  /* 0x000000ffff021224 */ /* 0x000fca00000e0602 */
[----:B------:R-:W-:Y:S02]  /*fdb0*/  @P1 LOP3.LUT R3, R3, R2, RZ, 0x3c, !PT ;  /* 0x0000000203031212 */ /* 0x000fe400078e3cff */
[----:B------:R-:W-:Y:S02]  /*fdc0*/  MOV R13, R4 ;  /* 0x00000004000d7202 */ /* 0x000fe40000000f00 */
        /* <DEDUP_REMOVED lines=13> */
.L_x_3630:
[----:B------:R-:W-:Y:S01]  /*fea0*/  @P1 IMAD R8, R5, 0x2, R22 ;  /* 0x0000000205081824 */ /* 0x000fe200078e0216 */
[----:B------:R-:W-:Y:S01]  /*feb0*/  MOV R13, R0 ;  /* 0x00000000000d7202 */ /* 0x000fe20000000f00 */
[----:B------:R-:W-:Y:S02]  /*fec0*/  IMAD.MOV.U32 R12, RZ, RZ, 0x5 ;  /* 0x00000005ff0c7424 */ /* 0x000fe400078e00ff */
[----:B------:R-:W-:-:S07]  /*fed0*/  IMAD.MOV.U32 R3, RZ, RZ, R14 ;  /* 0x000000ffff037224 */ /* 0x000fce00078e000e */
[----:B------:R-:W-:Y:S05]  /*fee0*/  WARPSYNC.COLLECTIVE R15, `(.L_x_3631) ;  /* 0x000000000f087348 */ /* 0x000fea0003c00000 */
[----:B------:R0:W1:Y:S02]  /*fef0*/  SHFL.IDX P6, R14, R13, R12, R11 ;  /* 0x0000000c0d0e7389 */ /* 0x00006400000c000b */
[----:B01----:R-:W-:Y:S01]  /*ff00*/  ENDCOLLECTIVE ;  /* 0x000000000000791b */ /* 0x003fe20003800000 */
.L_x_3631:
        /* <DEDUP_REMOVED lines=10> */
.L_x_3632:
[----:B------:R-:W-:Y:S01]  /*ffb0*/  @!PT LDS RZ, [RZ] ;  /* 0x00000000fffff984 */ /* 0x000fe20000000800 */
[----:B------:R-:W-:Y:S01]  /*ffc0*/  @!PT LDS RZ, [RZ] ;  /* 0x00000000fffff984 */ /* 0x000fe20000000800 */
[----:B------:R-:W-:Y:S01]  /*ffd0*/  @!PT LDS RZ, [RZ] ;  /* 0x00000000fffff984 */ /* 0x000fe20000000800 */
[----:B------:R-:W-:Y:S04]  /*ffe0*/  @P1 LDGSTS.E.BYPASS.LTC128B.128 [R8+0x20400], desc[UR36][R2.64], !P4 ;  /* 0x2040000002081fae */ /* 0x000fe8000e101d64 */
[----:B------:R-:W-:Y:S04]  /*fff0*/  @P1 LDGSTS.E.BYPASS.LTC128B.128 [R8+0x23400], desc[UR36][R2.64+0x80], !P3 ;  /* 0x2340008002081fae */ /* 0x000fe8000d901d64 */
[----:B------:R0:W-:Y:S02]  /*10000*/  @P1 LDGSTS.E.BYPASS.LTC128B.128 [R8+0x26400], desc[UR36][R2.64+0x100], !P2 ;  /* 0x2640010002081fae */ /* 0x0001e4000d101d64 */
[----:B0-----:R-:W-:Y:S01]  /*10010*/  MOV R2, R14 ;  /* 0x0000000e00027202 */ /* 0x001fe20000000f00 */
[----:B------:R-:W-:Y:S06]  /*10020*/  BRA `(.L_x_3633) ;  /* 0xffffffc0000c7947 */ /* 0x000fec000383ffff */
.L_x_3559:
[----:B------:R-:W-:Y:S01]  /*10030*/  IMAD.MOV.U32 R13, RZ, RZ, R5 ;  /* 0x000000ffff0d7224 */ /* 0x000fe200078e0005 */
[----:B------:R-:W-:Y:S01]  /*10040*/  MOV R15, 0xffffffff ;  /* 0xffffffff000f7802 */ /* 0x000fe20000000f00 */
[----:B------:R-:W-:Y:S02]  /*10050*/  IMAD.MOV.U32 R12, RZ, RZ, RZ ;  /* 0x000000ffff0c7224 */ /* 0x000fe400078e00ff */
[----:B------:R-:W-:Y:S02]  /*10060*/  IMAD.MOV.U32 R11, RZ, RZ, 0x181f ;  /* 0x0000181fff0b7424 */ /* 0x000fe400078e00ff */
[----:B-----5:R-:W-:Y:S02]  /*10070*/  IMAD R6, R17, R6, RZ ;  /* 0x0000000611067224 */ /* 0x020fe400078e02ff */
[----:B------:R-:W-:-:S07]  /*10080*/  IMAD.IADD R4, R10, 0x1, R4 ;  /* 0x000000010a047824 */ /* 0x000fce00078e0204 */
[----:B------:R-:W-:Y:S05]  /*10090*/  WARPSYNC.COLLECTIVE R15, `(.L_x_3634) ;  /* 0x000000000f087348 */ /* 0x000fea0003c00000 */
[----:B------:R0:W1:Y:S02]  /*100a0*/  SHFL.IDX P6, R14, R13, R12, R11 ;  /* 0x0000000c0d0e7389 */ /* 0x00006400000c000b */
[----:B01----:R-:W-:Y:S01]  /*100b0*/  ENDCOLLECTIVE ;  /* 0x000000000000791b */ /* 0x003fe20003800000 */
.L_x_3634:
[C---:B------:R-:W-:Y:S01]  /*100c0*/  VIADD R7, R4.reuse, 0x10 ;  /* 0x0000001004077836 */ /* 0x040fe20000000000 */
[----:B------:R-:W-:Y:S01]  /*100d0*/  ISETP.GE.AND P1, PT, R4, R6, PT ;  /* 0x000000060400720c */ /* 0x000fe20003f26270 */
[----:B------:R-:W-:Y:S02]  /*100e0*/  IMAD.MOV.U32 R13, RZ, RZ, R0 ;  /* 0x000000ffff0d7224 */ /* 0x000fe400078e0000 */
[----:B------:R-:W-:-:S10]  /*100f0*/  IMAD.MOV.U32 R2, RZ, RZ, R14 ;  /* 0x000000ffff027224 */ /* 0x000fd400078e000e */
[----:B------:R-:W-:Y:S05]  /*10100*/  WARPSYNC.COLLECTIVE R15, `(.L_x_3635) ;  /* 0x000000000f087348 */ /* 0x000fea0003c00000 */
[----:B------:R0:W1:Y:S02]  /*10110*/  SHFL.IDX P6, R14, R13, R12, R11 ;  /* 0x0000000c0d0e7389 */ /* 0x00006400000c000b */
[----:B01----:R-:W-:Y:S01]  /*10120*/  ENDCOLLECTIVE ;  /* 0x000000000000791b */ /* 0x003fe20003800000 */
.L_x_3635:
        /* <DEDUP_REMOVED lines=8> */
.L_x_3636:
[----:B------:R-:W-:Y:S01]  /*101b0*/  @!PT LDS RZ, [RZ] ;  /* 0x00000000fffff984 */ /* 0x000fe20000000800 */
[----:B------:R-:W-:Y:S01]  /*101c0*/  @!PT LDS RZ, [RZ] ;  /* 0x00000000fffff984 */ /* 0x000fe20000000800 */
[----:B------:R-:W-:Y:S01]  /*101d0*/  @!PT LDS RZ, [RZ] ;  /* 0x00000000fffff984 */ /* 0x000fe20000000800 */
[----:B------:R-:W-:Y:S04]  /*101e0*/  @!P1 LDGSTS.E.BYPASS.LTC128B.128 [R37+0x12400], desc[UR36][R2.64], !P3 ;  /* 0x1240000002259fae */ /* 0x000fe8000d901d64 */
[----:B------:R-:W-:Y:S04]  /*101f0*/  @!P1 LDGSTS.E.BYPASS.LTC128B.128 [R37+0x16400], desc[UR36][R2.64+0x80], !P2 ;  /* 0x1640008002259fae */ /* 0x000fe8000d101d64 */
[----:B------:R0:W-:Y:S01]  /*10200*/  @!P1 LDGSTS.E.BYPASS.LTC128B.128 [R37+0x1a400], desc[UR36][R2.64+0x100], !P0 ;  /* 0x1a40010002259fae */ /* 0x0001e2000c101d64 */
[----:B------:R-:W-:Y:S01]  /*10210*/  ISETP.GE.AND P1, PT, R7, R6, PT ;  /* 0x000000060700720c */ /* 0x000fe20003f26270 */
[----:B------:R-:W-:-:S02]  /*10220*/  IMAD.MOV.U32 R13, RZ, RZ, R0 ;  /* 0x000000ffff0d7224 */ /* 0x000fc400078e0000 */
[----:B0-----:R-:W-:-:S10]  /*10230*/  IMAD.MOV.U32 R2, RZ, RZ, R14 ;  /* 0x000000ffff027224 */ /* 0x001fd400078e000e */
[----:B------:R-:W-:Y:S05]  /*10240*/  WARPSYNC.COLLECTIVE R15, `(.L_x_3637) ;  /* 0x000000000f087348 */ /* 0x000fea0003c00000 */
[----:B------:R0:W1:Y:S02]  /*10250*/  SHFL.IDX P6, R14, R13, R12, R11 ;  /* 0x0000000c0d0e7389 */ /* 0x00006400000c000b */
[----:B01----:R-:W-:Y:S01]  /*10260*/  ENDCOLLECTIVE ;  /* 0x000000000000791b */ /* 0x003fe20003800000 */
.L_x_3637:
[----:B------:R-:W-:Y:S01]  /*10270*/  IMAD.MOV.U32 R13, RZ, RZ, R5 ;  /* 0x000000ffff0d7224 */ /* 0x000fe200078e0005 */
[----:B------:R-:W-:Y:S02]  /*10280*/  MOV R12, 0x2 ;  /* 0x00000002000c7802 */ /* 0x000fe40000000f00 */
[----:B------:R-:W-:-:S05]  /*10290*/  @!P1 LEA R14, P4, R32, R14, 0x1 ;  /* 0x0000000e200e9211 */ /* 0x000fca00078808ff */
[----:B------:R-:W-:Y:S01]  /*102a0*/  @!P1 IMAD.X R7, RZ, RZ, R2, P4 ;  /* 0x000000ffff079224 */ /* 0x000fe200020e0602 */
[----:B------:R-:W-:-:S07]  /*102b0*/  @!P1 MOV R2, R14 ;  /* 0x0000000e00029202 */ /* 0x000fce0000000f00 */
[----:B------:R-:W-:Y:S05]  /*102c0*/  WARPSYNC.COLLECTIVE R15, `(.L_x_3638) ;  /* 0x000000000f087348 */ /* 0x000fea0003c00000 */
[----:B------:R0:W1:Y:S02]  /*102d0*/  SHFL.IDX P6, R14, R13, R12, R11 ;  /* 0x0000000c0d0e7389 */ /* 0x00006400000c000b */
[----:B01----:R-:W-:Y:S01]  /*102e0*/  ENDCOLLECTIVE ;  /* 0x000000000000791b */ /* 0x003fe20003800000 */
.L_x_3638:
        /* <DEDUP_REMOVED lines=14> */
.L_x_3639:
        /* <DEDUP_REMOVED lines=8> */
.L_x_3640:
        /* <DEDUP_REMOVED lines=14> */
.L_x_3641:
        /* <DEDUP_REMOVED lines=8> */
.L_x_3642:
        /* <DEDUP_REMOVED lines=14> */
.L_x_3643:
        /* <DEDUP_REMOVED lines=8> */
.L_x_3644:
        /* <DEDUP_REMOVED lines=14> */
.L_x_3645:
        /* <DEDUP_REMOVED lines=8> */
.L_x_3646:
        /* <DEDUP_REMOVED lines=14> */
.L_x_3647:
        /* <DEDUP_REMOVED lines=8> */
.L_x_3648:
        /* <DEDUP_REMOVED lines=8> */
[----:B------:R-:W-:-:S07]  /*10a50*/  MOV R5, R14 ;  /* 0x0000000e00057202 */ /* 0x000fce0000000f00 */
[----:B0-----:R-:W-:Y:S05]  /*10a60*/  WARPSYNC.COLLECTIVE R15, `(.L_x_3649) ;  /* 0x000000000f087348 */ /* 0x001fea0003c00000 */
[----:B------:R1:W2:Y:S02]  /*10a70*/  SHFL.IDX P6, R14, R13, R12, R11 ;  /* 0x0000000c0d0e7389 */ /* 0x0002a400000c000b */
[----:B012---:R-:W-:Y:S01]  /*10a80*/  ENDCOLLECTIVE ;  /* 0x000000000000791b */ /* 0x007fe20003800000 */
.L_x_3649:
[----:B------:R-:W-:Y:S05]  /*10a90*/  BRA `(.L_x_3650) ;  /* 0xffffffc000707947 */ /* 0x000fea000383ffff */
.L_x_3564:
[----:B0-----:R0:W1:Y:S02]  /*10aa0*/  SYNCS.PHASECHK.TRANS64.TRYWAIT P0, [R22+URZ+0x30820], R3 ;  /* 0x03082003160075a7 */ /* 0x001064000800017f */
[----:B-1----:R-:W-:Y:S05]  /*10ab0*/  @!P0 NANOSLEEP.SYNCS 0x989680 ;  /* 0x009896800000895d */ /* 0x002fea0003900000 */
[----:B------:R-:W1:Y:S02]  /*10ac0*/  @!P0 SYNCS.PHASECHK.TRANS64 P0, [R22+URZ+0x30820], R3 ;  /* 0x03082003160085a7 */ /* 0x000e64000800007f */
[----:B-1----:R-:W-:Y:S05]  /*10ad0*/  @!P0 BRA `(.L_x_3564) ;  /* 0xfffffffc00f08947 */ /* 0x002fea000383ffff */
[----:B------:R-:W-:Y:S05]  /*10ae0*/  BRA `(.L_x_3651) ;  /* 0xffffffc000e07947 */ /* 0x000fea000383ffff */
.L_x_3569:
[----:B0-----:R0:W1:Y:S02]  /*10af0*/  SYNCS.PHASECHK.TRANS64.TRYWAIT P0, [R7+URZ+0x30840], R2 ;  /* 0x03084002070075a7 */ /* 0x001064000800017f */
[----:B-1----:R-:W-:Y:S05]  /*10b00*/  @!P0 NANOSLEEP.SYNCS 0x989680 ;  /* 0x009896800000895d */ /* 0x002fea0003900000 */
[----:B------:R-:W1:Y:S02]  /*10b10*/  @!P0 SYNCS.PHASECHK.TRANS64 P0, [R7+URZ+0x30840], R2 ;  /* 0x03084002070085a7 */ /* 0x000e64000800007f */
[----:B-1----:R-:W-:Y:S05]  /*10b20*/  @!P0 BRA `(.L_x_3569) ;  /* 0xfffffffc00f08947 */ /* 0x002fea000383ffff */
[----:B------:R-:W-:Y:S05]  /*10b30*/  BRA `(.L_x_3652) ;  /* 0xffffffc400c47947 */ /* 0x000fea000383ffff */
.L_x_3570:
        /* <DEDUP_REMOVED lines=8> */
.L_x_3654:
[----:B------:R-:W-:Y:S05]  /*10bc0*/  BSYNC B1 ;  /* 0x0000000000017941 */ /* 0x000fea0003800000 */
.L_x_3653:
[----:B------:R-:W-:Y:S01]  /*10bd0*/  IMAD.MOV.U32 R13, RZ, RZ, R8 ;  /* 0x000000ffff0d7224 */ /* 0x000fe200078e0008 */
[----:B------:R-:W-:Y:S01]  /*10be0*/  MOV R12, RZ ;  /* 0x000000ff000c7202 */ /* 0x000fe20000000f00 */
[----:B------:R-:W-:Y:S01]  /*10bf0*/  IMAD.MOV.U32 R11, RZ, RZ, 0x181f ;  /* 0x0000181fff0b7424 */ /* 0x000fe200078e00ff */
[----:B------:R-:W-:Y:S01]  /*10c00*/  LOP3.LUT R23, R23, 0xfffffeff, RZ, 0xc0, !PT ;  /* 0xfffffeff17177812 */ /* 0x000fe200078ec0ff */
[----:B------:R-:W-:Y:S01]  /*10c10*/  IMAD.MOV.U32 R15, RZ, RZ, -0x1 ;  /* 0xffffffffff0f7424 */ /* 0x000fe200078e00ff */
[----:B------:R-:W-:Y:S01]  /*10c20*/  SHF.L.U32 R4, R32, 0x1, RZ ;  /* 0x0000000120047819 */ /* 0x000fe200000006ff */
[----:B------:R-:W-:Y:S01]  /*10c30*/  IMAD.MOV.U32 R3, RZ, RZ, R14 ;  /* 0x000000ffff037224 */ /* 0x000fe200078e000e */
[----:B------:R-:W-:Y:S01]  /*10c40*/  @P1 LOP3.LUT R23, R23, 0x100, RZ, 0xfc, !PT ;  /* 0x0000010017171812 */ /* 0x000fe200078efcff */
[----:B------:R-:W-:-:S07]  /*10c50*/  IMAD R5, R5, 0x2, R22 ;  /* 0x0000000205057824 */ /* 0x000fce00078e0216 */
[----:B------:R-:W-:Y:S05]  /*10c60*/  WARPSYNC.COLLECTIVE R15, `(.L_x_3655) ;  /* 0x000000000f087348 */ /* 0x000fea0003c00000 */
[----:B------:R0:W1:Y:S02]  /*10c70*/  SHFL.IDX P6, R14, R13, R12, R11 ;  /* 0x0000000c0d0e7389 */ /* 0x00006400000c000b */
[----:B01----:R-:W-:Y:S01]  /*10c80*/  ENDCOLLECTIVE ;  /* 0x000000000000791b */ /* 0x003fe20003800000 */
.L_x_3655:
[----:B------:R-:W-:Y:S01]  /*10c90*/  LOP3.LUT P1, RZ, R23, 0x4, RZ, 0xc0, !PT ;  /* 0x0000000417ff7812 */ /* 0x000fe2000782c0ff */
[----:B------:R-:W-:Y:S01]  /*10ca0*/  IMAD.MOV.U32 R13, RZ, RZ, R6 ;  /* 0x000000ffff0d7224 */ /* 0x000fe200078e0006 */
[----:B------:R-:W-:Y:S01]  /*10cb0*/  MOV R12, 0x1 ;  /* 0x00000001000c7802 */ /* 0x000fe20000000f00 */
[----:B------:R-:W-:-:S10]  /*10cc0*/  IMAD.MOV.U32 R2, RZ, RZ, R14 ;  /* 0x000000ffff027224 */ /* 0x000fd400078e000e */
[----:B------:R-:W-:Y:S05]  /*10cd0*/  WARPSYNC.COLLECTIVE R15, `(.L_x_3656) ;  /* 0x000000000f087348 */ /* 0x000fea0003c00000 */
[----:B------:R0:W1:Y:S02]  /*10ce0*/  SHFL.IDX P6, R14, R13, R12, R11 ;  /* 0x0000000c0d0e7389 */ /* 0x00006400000c000b */
[----:B01----:R-:W-:Y:S01]  /*10cf0*/  ENDCOLLECTIVE ;  /* 0x000000000000791b */ /* 0x003fe20003800000 */
.L_x_3656:
[----:B------:R-:W-:-:S05]  /*10d00*/  IADD3 R2, P0, R2, R4, RZ ;  /* 0x0000000402027210 */ /* 0x000fca0007f1e0ff */
[----:B------:R-:W-:-:S05]  /*10d10*/  IMAD.X R3, RZ, RZ, R3, P0 ;  /* 0x000000ffff037224 */ /* 0x000fca00000e0603 */
[----:B------:R-:W-:Y:S01]  /*10d20*/  @!PT LDS RZ, [RZ] ;  /* 0x00000000fffff984 */ /* 0x000fe20000000800 */
[----:B------:R-:W-:Y:S01]  /*10d30*/  @!PT LDS RZ, [RZ] ;  /* 0x00000000fffff984 */ /* 0x000fe20000000800 */
[----:B------:R-:W-:Y:S01]  /*10d40*/  @!PT LDS RZ, [RZ] ;  /* 0x00000000fffff984 */ /* 0x000fe20000000800 */
[----:B------:R-:W-:Y:S01]  /*10d50*/  LDGSTS.E.BYPASS.LTC128B.128 [R5+0x1e400], desc[UR36][R2.64], !P1 ;  /* 0x1e40000002057fae */ /* 0x000fe2000c901d64 */
[----:B------:R-:W-:-:S03]  /*10d60*/  IMAD.MOV.U32 R13, RZ, RZ, R8 ;  /* 0x000000ffff0d7224 */ /* 0x000fc600078e0008 */
[----:B------:R-:W-:Y:S04]  /*10d70*/  LDGSTS.E.BYPASS.LTC128B.128 [R5+0x21400], desc[UR36][R2.64+0x80], !P5 ;  /* 0x2140008002057fae */ /* 0x000fe8000e901d64 */
[----:B------:R0:W-:Y:S02]  /*10d80*/  LDGSTS.E.BYPASS.LTC128B.128 [R5+0x24400], desc[UR36][R2.64+0x100], !P4 ;  /* 0x2440010002057fae */ /* 0x0001e4000e101d64 */
[----:B0-----:R-:W-:-:S07]  /*10d90*/  IMAD.MOV.U32 R3, RZ, RZ, R14 ;  /* 0x000000ffff037224 */ /* 0x001fce00078e000e */
[----:B------:R-:W-:Y:S05]  /*10da0*/  WARPSYNC.COLLECTIVE R15, `(.L_x_3657) ;  /* 0x000000000f087348 */ /* 0x000fea0003c00000 */
[----:B------:R0:W1:Y:S02]  /*10db0*/  SHFL.IDX P6, R14, R13, R12, R11 ;  /* 0x0000000c0d0e7389 */ /* 0x00006400000c000b */
[----:B01----:R-:W-:Y:S01]  /*10dc0*/  ENDCOLLECTIVE ;  /* 0x000000000000791b */ /* 0x003fe20003800000 */
.L_x_3657:
[----:B------:R-:W-:Y:S02]  /*10dd0*/  IMAD.MOV.U32 R13, RZ, RZ, R6 ;  /* 0x000000ffff0d7224 */ /* 0x000fe400078e0006 */
[----:B------:R-:W-:Y:S02]  /*10de0*/  IMAD.MOV.U32 R12, RZ, RZ, 0x2 ;  /* 0x00000002ff0c7424 */ /* 0x000fe400078e00ff */
[----:B------:R-:W-:-:S07]  /*10df0*/  IMAD.MOV.U32 R2, RZ, RZ, R14 ;  /* 0x000000ffff027224 */ /* 0x000fce00078e000e */
[----:B------:R-:W-:Y:S05]  /*10e00*/  WARPSYNC.COLLECTIVE R15, `(.L_x_3658) ;  /* 0x000000000f087348 */ /* 0x000fea0003c00000 */
[----:B------:R0:W1:Y:S02]  /*10e10*/  SHFL.IDX P6, R14, R13, R12, R11 ;  /* 0x0000000c0d0e7389 */ /* 0x00006400000c000b */
[----:B01----:R-:W-:Y:S01]  /*10e20*/  ENDCOLLECTIVE ;  /* 0x000000000000791b */ /* 0x003fe20003800000 */
.L_x_3658:
[----:B------:R-:W-:-:S04]  /*10e30*/  IADD3 R2, P0, R2, R4, RZ ;  /* 0x0000000402027210 */ /* 0x000fc80007f1e0ff */
[----:B------:R-:W-:-:S05]  /*10e40*/  IADD3.X R3, RZ, R3, RZ, P0, !PT ;  /* 0x00000003ff037210 */ /* 0x000fca00007fe4ff */
[----:B------:R-:W-:Y:S01]  /*10e50*/  @!PT LDS RZ, [RZ] ;  /* 0x00000000fffff984 */ /* 0x000fe20000000800 */
[----:B------:R-:W-:Y:S01]  /*10e60*/  @!PT LDS RZ, [RZ] ;  /* 0x00000000fffff984 */ /* 0x000fe20000000800 */
[----:B------:R-:W-:Y:S01]  /*10e70*/  @!PT LDS RZ, [RZ] ;  /* 0x00000000fffff984 */ /* 0x000fe20000000800 */
        /* <DEDUP_REMOVED lines=8> */
.L_x_3659:
[----:B------:R-:W-:Y:S01]  /*10f00*/  IMAD.MOV.U32 R13, RZ, RZ, R6 ;  /* 0x000000ffff0d7224 */ /* 0x000fe200078e0006 */
[----:B------:R-:W-:Y:S01]  /*10f10*/  MOV R12, 0x3 ;  /* 0x00000003000c7802 */ /* 0x000fe20000000f00 */
[----:B------:R-:W-:-:S07]  /*10f20*/  IMAD.MOV.U32 R2, RZ, RZ, R14 ;  /* 0x000000ffff027224 */ /* 0x000fce00078e000e */
[----:B------:R-:W-:Y:S05]  /*10f30*/  WARPSYNC.COLLECTIVE R15, `(.L_x_3660) ;  /* 0x000000000f087348 */ /* 0x000fea0003c00000 */
[----:B------:R0:W1:Y:S02]  /*10f40*/  SHFL.IDX P6, R14, R13, R12, R11 ;  /* 0x0000000c0d0e7389 */ /* 0x00006400000c000b */
[----:B01----:R-:W-:Y:S01]  /*10f50*/  ENDCOLLECTIVE ;  /* 0x000000000000791b */ /* 0x003fe20003800000 */
.L_x_3660:
        /* <DEDUP_REMOVED lines=13> */
.L_x_3661:
[----:B------:R-:W-:Y:S02]  /*11030*/  IMAD.MOV.U32 R13, RZ, RZ, R6 ;  /* 0x000000ffff0d7224 */ /* 0x000fe400078e0006 */
[----:B------:R-:W-:Y:S02]  /*11040*/  IMAD.MOV.U32 R12, RZ, RZ, 0x4 ;  /* 0x00000004ff0c7424 */ /* 0x000fe400078e00ff */
[----:B------:R-:W-:-:S07]  /*11050*/  IMAD.MOV.U32 R2, RZ, RZ, R14 ;  /* 0x000000ffff027224 */ /* 0x000fce00078e000e */
[----:B------:R-:W-:Y:S05]  /*11060*/  WARPSYNC.COLLECTIVE R15, `(.L_x_3662) ;  /* 0x000000000f087348 */ /* 0x000fea0003c00000 */
[----:B------:R0:W1:Y:S02]  /*11070*/  SHFL.IDX P6, R14, R13, R12, R11 ;  /* 0x0000000c0d0e7389 */ /* 0x00006400000c000b */
[----:B01----:R-:W-:Y:S01]  /*11080*/  ENDCOLLECTIVE ;  /* 0x000000000000791b */ /* 0x003fe20003800000 */
.L_x_3662:
        /* <DEDUP_REMOVED lines=13> */
.L_x_3663:
[----:B------:R-:W-:Y:S01]  /*11160*/  IMAD.MOV.U32 R13, RZ, RZ, R6 ;  /* 0x000000ffff0d7224 */ /* 0x000fe200078e0006 */
[----:B------:R-:W-:Y:S01]  /*11170*/  MOV R12, 0x5 ;  /* 0x00000005000c7802 */ /* 0x000fe20000000f00 */
[----:B------:R-:W-:-:S07]  /*11180*/  IMAD.MOV.U32 R2, RZ, RZ, R14 ;  /* 0x000000ffff027224 */ /* 0x000fce00078e000e */
[----:B------:R-:W-:Y:S05]  /*11190*/  WARPSYNC.COLLECTIVE R15, `(.L_x_3664) ;  /* 0x000000000f087348 */ /* 0x000fea0003c00000 */
[----:B------:R0:W1:Y:S02]  /*111a0*/  SHFL.IDX P6, R14, R13, R12, R11 ;  /* 0x0000000c0d0e7389 */ /* 0x00006400000c000b */
[----:B01----:R-:W-:Y:S01]  /*111b0*/  ENDCOLLECTIVE ;  /* 0x000000000000791b */ /* 0x003fe20003800000 */
.L_x_3664:
[----:B------:R-:W-:-:S05]  /*111c0*/  IADD3 R2, P0, R2, R4, RZ ;  /* 0x0000000402027210 */ /* 0x000fca0007f1e0ff */
[----:B------:R-:W-:-:S05]  /*111d0*/  IMAD.X R3, RZ, RZ, R35, P0 ;  /* 0x000000ffff037224 */ /* 0x000fca00000e0623 */
[----:B------:R-:W-:Y:S01]  /*111e0*/  @!PT LDS RZ, [RZ] ;  /* 0x00000000fffff984 */ /* 0x000fe20000000800 */
[----:B------:R-:W-:Y:S01]  /*111f0*/  @!PT LDS RZ, [RZ] ;  /* 0x00000000fffff984 */ /* 0x000fe20000000800 */
[----:B------:R-:W-:Y:S01]  /*11200*/  @!PT LDS RZ, [RZ] ;  /* 0x00000000fffff984 */ /* 0x000fe20000000800 */
[----:B------:R0:W-:Y:S01]  /*11210*/  LDGSTS.E.BYPASS.LTC128B.128 [R5+0x20400], desc[UR36][R2.64], !P1 ;  /* 0x2040000002057fae */ /* 0x0001e2000c901d64 */
[----:B------:R-:W-:Y:S01]  /*11220*/  IMAD.MOV.U32 R13, RZ, RZ, R8 ;  /* 0x000000ffff0d7224 */ /* 0x000fe200078e0008 */
[----:B------:R-:W-:Y:S02]  /*11230*/  LOP3.LUT P1, RZ, R23, 0x100, RZ, 0xc0, !PT ;  /* 0x0000010017ff7812 */ /* 0x000fe4000782c0ff */
[----:B------:R0:W-:Y:S04]  /*11240*/  LDGSTS.E.BYPASS.LTC128B.128 [R5+0x23400], desc[UR36][R2.64+0x80], !P5 ;  /* 0x2340008002057fae */ /* 0x0001e8000e901d64 */
[----:B------:R0:W-:Y:S01]  /*11250*/  LDGSTS.E.BYPASS.LTC128B.128 [R5+0x26400], desc[UR36][R2.64+0x100], !P4 ;  /* 0x2640010002057fae */ /* 0x0001e2000e101d64 */
[----:B------:R-:W-:-:S07]  /*11260*/  IMAD.MOV.U32 R35, RZ, RZ, R14 ;  /* 0x000000ffff237224 */ /* 0x000fce00078e000e */
[----:B0-----:R-:W-:Y:S05]  /*11270*/  WARPSYNC.COLLECTIVE R15, `(.L_x_3665) ;  /* 0x000000000f087348 */ /* 0x001fea0003c00000 */
[----:B------:R1:W2:Y:S02]  /*11280*/  SHFL.IDX P6, R14, R13, R12, R11 ;  /* 0x0000000c0d0e7389 */ /* 0x0002a400000c000b */
[----:B012---:R-:W-:Y:S01]  /*11290*/  ENDCOLLECTIVE ;  /* 0x000000000000791b */ /* 0x007fe20003800000 */
.L_x_3665:
[----:B------:R-:W-:Y:S01]  /*112a0*/  IMAD.MOV.U32 R2, RZ, RZ, R14 ;  /* 0x000000ffff027224 */ /* 0x000fe200078e000e */
[----:B------:R-:W-:Y:S06]  /*112b0*/  BRA `(.L_x_3666) ;  /* 0xffffffc000ec7947 */ /* 0x000fec000383ffff */
.L_x_3575:
[----:B0-----:R0:W1:Y:S02]  /*112c0*/  SYNCS.PHASECHK.TRANS64.TRYWAIT P0, [R6+URZ+0x30860], R2 ;  /* 0x03086002060075a7 */ /* 0x001064000800017f */
[----:B-1----:R-:W-:Y:S05]  /*112d0*/  @!P0 NANOSLEEP.SYNCS 0x989680 ;  /* 0x009896800000895d */ /* 0x002fea0003900000 */
[----:B------:R-:W1:Y:S02]  /*112e0*/  @!P0 SYNCS.PHASECHK.TRANS64 P0, [R6+URZ+0x30860], R2 ;  /* 0x03086002060085a7 */ /* 0x000e64000800007f */
[----:B-1----:R-:W-:Y:S05]  /*112f0*/  @!P0 BRA `(.L_x_3575) ;  /* 0xfffffffc00f08947 */ /* 0x002fea000383ffff */
[----:B------:R-:W-:Y:S05]  /*11300*/  BRA `(.L_x_3667) ;  /* 0xffffffc400547947 */ /* 0x000fea000383ffff */
.L_x_3576:
        /* <DEDUP_REMOVED lines=8> */
.L_x_3669:
[----:B------:R-:W-:Y:S05]  /*11390*/  BSYNC B1 ;  /* 0x0000000000017941 */ /* 0x000fea0003800000 */
.L_x_3668:
[----:B------:R-:W-:Y:S01]  /*113a0*/  IMAD.MOV.U32 R13, RZ, RZ, R24 ;  /* 0x000000ffff0d7224 */ /* 0x000fe200078e0018 */
[----:B------:R-:W-:Y:S01]  /*113b0*/  MOV R15, 0xffffffff ;  /* 0xffffffff000f7802 */ /* 0x000fe20000000f00 */
[----:B------:R-:W-:Y:S01]  /*113c0*/  IMAD.MOV.U32 R12, RZ, RZ, RZ ;  /* 0x000000ffff0c7224 */ /* 0x000fe200078e00ff */
[----:B------:R-:W-:Y:S01]  /*113d0*/  MOV R3, R14 ;  /* 0x0000000e00037202 */ /* 0x000fe20000000f00 */
[----:B------:R-:W-:Y:S02]  /*113e0*/  IMAD.MOV.U32 R11, RZ, RZ, 0x181f ;  /* 0x0000181fff0b7424 */ /* 0x000fe400078e00ff */
[----:B------:R-:W-:-:S07]  /*113f0*/  IMAD R5, R5, 0x2, R22 ;  /* 0x0000000205057824 */ /* 0x000fce00078e0216 */
[----:B------:R-:W-:Y:S05]  /*11400*/  WARPSYNC.COLLECTIVE R15, `(.L_x_3670) ;  /* 0x000000000f087348 */ /* 0x000fea0003c00000 */
[----:B------:R0:W1:Y:S02]  /*11410*/  SHFL.IDX P6, R14, R13, R12, R11 ;  /* 0x0000000c0d0e7389 */ /* 0x00006400000c000b */
[----:B01----:R-:W-:Y:S01]  /*11420*/  ENDCOLLECTIVE ;  /* 0x000000000000791b */ /* 0x003fe20003800000 */
.L_x_3670:
[----:B------:R-:W-:Y:S01]  /*11430*/  MOV R13, R25 ;  /* 0x00000019000d7202 */ /* 0x000fe20000000f00 */
[----:B------:R-:W-:Y:S02]  /*11440*/  IMAD.MOV.U32 R12, RZ, RZ, 0x1 ;  /* 0x00000001ff0c7424 */ /* 0x000fe400078e00ff */
[----:B------:R-:W-:-:S07]  /*11450*/  IMAD.MOV.U32 R2, RZ, RZ, R14 ;  /* 0x000000ffff027224 */ /* 0x000fce00078e000e */
[----:B------:R-:W-:Y:S05]  /*11460*/  WARPSYNC.COLLECTIVE R15, `(.L_x_3671) ;  /* 0x000000000f087348 */ /* 0x000fea0003c00000 */
[----:B------:R0:W1:Y:S02]  /*11470*/  SHFL.IDX P6, R14, R13, R12, R11 ;  /* 0x0000000c0d0e7389 */ /* 0x00006400000c000b */
[----:B01----:R-:W-:Y:S01]  /*11480*/  ENDCOLLECTIVE ;  /* 0x000000000000791b */ /* 0x003fe20003800000 */
.L_x_3671:
        /* <DEDUP_REMOVED lines=16> */
.L_x_3672:
[----:B------:R-:W-:Y:S02]  /*11590*/  IMAD.MOV.U32 R13, RZ, RZ, R25 ;  /* 0x000000ffff0d7224 */ /* 0x000fe400078e0019 */
[----:B------:R-:W-:Y:S01]  /*115a0*/  IMAD.MOV.U32 R12, RZ, RZ, 0x2 ;  /* 0x00000002ff0c7424 */ /* 0x000fe200078e00ff */
[----:B------:R-:W-:-:S07]  /*115b0*/  MOV R2, R14 ;  /* 0x0000000e00027202 */ /* 0x000fce0000000f00 */
[----:B------:R-:W-:Y:S05]  /*115c0*/  WARPSYNC.COLLECTIVE R15, `(.L_x_3673) ;  /* 0x000000000f087348 */ /* 0x000fea0003c00000 */
[----:B------:R0:W1:Y:S02]  /*115d0*/  SHFL.IDX P6, R14, R13, R12, R11 ;  /* 0x0000000c0d0e7389 */ /* 0x00006400000c000b */
[----:B01----:R-:W-:Y:S01]  /*115e0*/  ENDCOLLECTIVE ;  /* 0x000000000000791b */ /* 0x003fe20003800000 */
.L_x_3673:
        /* <DEDUP_REMOVED lines=16> */
.L_x_3674:
[----:B------:R-:W-:Y:S01]  /*116f0*/  MOV R13, R25 ;  /* 0x00000019000d7202 */ /* 0x000fe20000000f00 */
[----:B------:R-:W-:Y:S02]  /*11700*/  IMAD.MOV.U32 R12, RZ, RZ, 0x3 ;  /* 0x00000003ff0c7424 */ /* 0x000fe400078e00ff */
[----:B------:R-:W-:-:S07]  /*11710*/  IMAD.MOV.U32 R2, RZ, RZ, R14 ;  /* 0x000000ffff027224 */ /* 0x000fce00078e000e */
[----:B------:R-:W-:Y:S05]  /*11720*/  WARPSYNC.COLLECTIVE R15, `(.L_x_3675) ;  /* 0x000000000f087348 */ /* 0x000fea0003c00000 */
[----:B------:R0:W1:Y:S02]  /*11730*/  SHFL.IDX P6, R14, R13, R12, R11 ;  /* 0x0000000c0d0e7389 */ /* 0x00006400000c000b */
[----:B01----:R-:W-:Y:S01]  /*11740*/  ENDCOLLECTIVE ;  /* 0x000000000000791b */ /* 0x003fe20003800000 */
.L_x_3675:
        /* <DEDUP_REMOVED lines=16> */
.L_x_3676:
[----:B------:R-:W-:Y:S02]  /*11850*/  IMAD.MOV.U32 R13, RZ, RZ, R25 ;  /* 0x000000ffff0d7224 */ /* 0x000fe400078e0019 */
[----:B------:R-:W-:Y:S01]  /*11860*/  IMAD.MOV.U32 R12, RZ, RZ, 0x4 ;  /* 0x00000004ff0c7424 */ /* 0x000fe200078e00ff */
[----:B------:R-:W-:-:S07]  /*11870*/  MOV R2, R14 ;  /* 0x0000000e00027202 */ /* 0x000fce0000000f00 */
[----:B------:R-:W-:Y:S05]  /*11880*/  WARPSYNC.COLLECTIVE R15, `(.L_x_3677) ;  /* 0x000000000f087348 */ /* 0x000fea0003c00000 */
[----:B------:R0:W1:Y:S02]  /*11890*/  SHFL.IDX P6, R14, R13, R12, R11 ;  /* 0x0000000c0d0e7389 */ /* 0x00006400000c000b */
[----:B01----:R-:W-:Y:S01]  /*118a0*/  ENDCOLLECTIVE ;  /* 0x000000000000791b */ /* 0x003fe20003800000 */
.L_x_3677:
        /* <DEDUP_REMOVED lines=16> */
.L_x_3678:
[----:B------:R-:W-:Y:S01]  /*119b0*/  MOV R13, R25 ;  /* 0x00000019000d7202 */ /* 0x000fe20000000f00 */
[----:B------:R-:W-:Y:S02]  /*119c0*/  IMAD.MOV.U32 R12, RZ, RZ, 0x5 ;  /* 0x00000005ff0c7424 */ /* 0x000fe400078e00ff */
[----:B------:R-:W-:-:S07]  /*119d0*/  IMAD.MOV.U32 R2, RZ, RZ, R14 ;  /* 0x000000ffff027224 */ /* 0x000fce00078e000e */
[----:B------:R-:W-:Y:S05]  /*119e0*/  WARPSYNC.COLLECTIVE R15, `(.L_x_3679) ;  /* 0x000000000f087348 */ /* 0x000fea0003c00000 */
[----:B------:R0:W1:Y:S02]  /*119f0*/  SHFL.IDX P6, R14, R13, R12, R11 ;  /* 0x0000000c0d0e7389 */ /* 0x00006400000c000b */
[----:B01----:R-:W-:Y:S01]  /*11a00*/  ENDCOLLECTIVE ;  /* 0x000000000000791b */ /* 0x003fe20003800000 */
.L_x_3679:
        /* <DEDUP_REMOVED lines=13> */
.L_x_3680:
[----:B------:R-:W-:Y:S01]  /*11ae0*/  @!PT LDS RZ, [RZ] ;  /* 0x00000000fffff984 */ /* 0x000fe20000000800 */
[----:B------:R-:W-:Y:S01]  /*11af0*/  @!PT LDS RZ, [RZ] ;  /* 0x00000000fffff984 */ /* 0x000fe20000000800 */
[----:B------:R-:W-:Y:S01]  /*11b00*/  @!PT LDS RZ, [RZ] ;  /* 0x00000000fffff984 */ /* 0x000fe20000000800 */
[----:B------:R1:W-:Y:S01]  /*11b10*/  LDGSTS.E.BYPASS.LTC128B.128 [R5+0x5400], desc[UR36][R2.64+0x80], !P0 ;  /* 0x0540008002057fae */ /* 0x0003e2000c101d64 */
[----:B------:R-:W-:-:S13]  /*11b20*/  ISETP.LT.OR P0, PT, R7, 0x41, P1 ;  /* 0x000000410700780c */ /* 0x000fda0000f01670 */
[----:B------:R1:W-:Y:S01]  /*11b30*/  LDGSTS.E.BYPASS.LTC128B.128 [R5+0x8400], desc[UR36][R2.64+0x100], !P0 ;  /* 0x0840010002057fae */ /* 0x0003e2000c101d64 */
[----:B------:R-:W-:Y:S05]  /*11b40*/  BRA `(.L_x_3681) ;  /* 0xffffffc000387947 */ /* 0x000fea000383ffff */
.L_x_3584:
[----:B0-----:R0:W1:Y:S02]  /*11b50*/  SYNCS.PHASECHK.TRANS64.TRYWAIT P0, [R0+URZ+0x30860], R3 ;  /* 0x03086003000075a7 */ /* 0x001064000800017f */
[----:B-1----:R-:W-:Y:S05]  /*11b60*/  @!P0 NANOSLEEP.SYNCS 0x989680 ;  /* 0x009896800000895d */ /* 0x002fea0003900000 */
[----:B------:R-:W1:Y:S02]  /*11b70*/  @!P0 SYNCS.PHASECHK.TRANS64 P0, [R0+URZ+0x30860], R3 ;  /* 0x03086003000085a7 */ /* 0x000e64000800007f */
[----:B-1----:R-:W-:Y:S05]  /*11b80*/  @!P0 BRA `(.L_x_3584) ;  /* 0xfffffffc00f08947 */ /* 0x002fea000383ffff */
[----:B------:R-:W-:Y:S05]  /*11b90*/  BRA `(.L_x_3682) ;  /* 0xffffffc400587947 */ /* 0x000fea000383ffff */
.L_x_3585:
[----:B------:R-:W-:Y:S01]  /*11ba0*/  BSSY B0, `(.L_x_3683) ;  /* 0x0000008000007945 */ /* 0x000fe20003800000 */
[----:B------:R-:W-:Y:S01]  /*11bb0*/  MOV R13, R25 ;  /* 0x00000019000d7202 */ /* 0x000fe20000000f00 */
[----:B------:R-:W-:Y:S02]  /*11bc0*/  IMAD.MOV.U32 R12, RZ, RZ, RZ ;  /* 0x000000ffff0c7224 */ /* 0x000fe400078e00ff */
[----:B------:R-:W-:Y:S02]  /*11bd0*/  IMAD.MOV.U32 R11, RZ, RZ, 0x181f ;  /* 0x0000181fff0b7424 */ /* 0x000fe400078e00ff */
[----:B------:R-:W-:-:S07]  /*11be0*/  IMAD.MOV.U32 R15, RZ, RZ, -0x1 ;  /* 0xffffffffff0f7424 */ /* 0x000fce00078e00ff */
[----:B0-2---:R-:W-:Y:S05]  /*11bf0*/  WARPSYNC.COLLECTIVE R15, `(.L_x_3684) ;  /* 0x000000000f087348 */ /* 0x005fea0003c00000 */
[----:B--2---:R1:W2:Y:S02]  /*11c00*/  SHFL.IDX P6, R14, R13, R12, R11 ;  /* 0x0000000c0d0e7389 */ /* 0x0042a400000c000b */
[----:B012---:R-:W-:Y:S01]  /*11c10*/  ENDCOLLECTIVE ;  /* 0x000000000000791b */ /* 0x007fe20003800000 */
.L_x_3684:
[----:B------:R-:W-:Y:S05]  /*11c20*/  BSYNC B0 ;  /* 0x0000000000007941 */ /* 0x000fea0003800000 */
.L_x_3683:
[----:B------:R-:W-:Y:S01]  /*11c30*/  IMAD.MOV.U32 R13, RZ, RZ, R24 ;  /* 0x000000ffff0d7224 */ /* 0x000fe200078e0018 */
[----:B------:R-:W-:Y:S01]  /*11c40*/  MOV R15, 0xffffffff ;  /* 0xffffffff000f7802 */ /* 0x000fe20000000f00 */
[----:B------:R-:W-:Y:S01]  /*11c50*/  IMAD.MOV.U32 R12, RZ, RZ, RZ ;  /* 0x000000ffff0c7224 */ /* 0x000fe200078e00ff */
[----:B------:R-:W-:Y:S01]  /*11c60*/  MOV R3, R14 ;  /* 0x0000000e00037202 */ /* 0x000fe20000000f00 */
[----:B------:R-:W-:Y:S02]  /*11c70*/  IMAD.MOV.U32 R11, RZ, RZ, 0x181f ;  /* 0x0000181fff0b7424 */ /* 0x000fe400078e00ff */
[----:B------:R-:W-:Y:S02]  /*11c80*/  IMAD.SHL.U32 R5, R32, 0x2, RZ ;  /* 0x0000000220057824 */ /* 0x000fe400078e00ff */
[----:B------:R-:W-:-:S07]  /*11c90*/  IMAD R4, R7, 0x2, R22 ;  /* 0x0000000207047824 */ /* 0x000fce00078e0216 */
[----:B------:R-:W-:Y:S05]  /*11ca0*/  WARPSYNC.COLLECTIVE R15, `(.L_x_3685) ;  /* 0x000000000f087348 */ /* 0x000fea0003c00000 */
[----:B------:R0:W1:Y:S02]  /*11cb0*/  SHFL.IDX P6, R14, R13, R12, R11 ;  /* 0x0000000c0d0e7389 */ /* 0x00006400000c000b */
[----:B01----:R-:W-:Y:S01]  /*11cc0*/  ENDCOLLECTIVE ;  /* 0x000000000000791b */ /* 0x003fe20003800000 */
.L_x_3685:
[----:B------:R-:W-:Y:S02]  /*11cd0*/  ULDC UR4, c[0x0][0x2f4] ;  /* 0x0000bd0000047ab9 */ /* 0x000fe40000000800 */
[----:B------:R-:W-:Y:S02]  /*11ce0*/  ISETP.GE.AND P2, PT, R32, UR4, PT ;  /* 0x0000000420007c0c */ /* 0x000fe4000bf46270 */
[----:B------:R-:W-:Y:S02]  /*11cf0*/  ISETP.GE.AND P1, PT, R34, UR4, PT ;  /* 0x0000000422007c0c */ /* 0x000fe4000bf26270 */
[C---:B------:R-:W-:Y:S02]  /*11d00*/  ISETP.LT.OR P3, PT, R6.reuse, 0x1, P2 ;  /* 0x000000010600780c */ /* 0x040fe40001761670 */
[----:B------:R-:W-:Y:S02]  /*11d10*/  ISETP.LT.OR P4, PT, R6, 0x1, P1 ;  /* 0x000000010600780c */ /* 0x000fe40000f81670 */
[----:B------:R-:W-:Y:S01]  /*11d20*/  MOV R13, R25 ;  /* 0x00000019000d7202 */ /* 0x000fe20000000f00 */
[----:B------:R-:W-:Y:S01]  /*11d30*/  IMAD.MOV.U32 R12, RZ, RZ, 0x1 ;  /* 0x00000001ff0c7424 */ /* 0x000fe200078e00ff */
[----:B------:R-:W-:-:S05]  /*11d40*/  IADD3 R2, P0, R14, R5, RZ ;  /* 0x000000050e027210 */ /* 0x000fca0007f1e0ff */
[----:B------:R-:W-:Y:S01]  /*11d50*/  IMAD.X R3, RZ, RZ, R3, P0 ;  /* 0x000000ffff037224 */ /* 0x000fe200000e0603 */
[----:B------:R-:W-:-:S13]  /*11d60*/  ISETP.GE.AND P0, PT, R33, UR4, PT ;  /* 0x0000000421007c0c */ /* 0x000fda000bf06270 */
[----:B------:R-:W-:Y:S05]  /*11d70*/  WARPSYNC.COLLECTIVE R15, `(.L_x_3686) ;  /* 0x000000000f087348 */ /* 0x000fea0003c00000 */
[----:B------:R0:W1:Y:S02]  /*11d80*/  SHFL.IDX P6, R14, R13, R12, R11 ;  /* 0x0000000c0d0e7389 */ /* 0x00006400000c000b */
[----:B01----:R-:W-:Y:S01]  /*11d90*/  ENDCOLLECTIVE ;  /* 0x000000000000791b */ /* 0x003fe20003800000 */
.L_x_3686:
[----:B------:R-:W-:Y:S01]  /*11da0*/  @!PT LDS RZ, [RZ] ;  /* 0x00000000fffff984 */ /* 0x000fe20000000800 */
[----:B------:R-:W-:Y:S01]  /*11db0*/  @!PT LDS RZ, [RZ] ;  /* 0x00000000fffff984 */ /* 0x000fe20000000800 */
[----:B------:R-:W-:Y:S01]  /*11dc0*/  @!PT LDS RZ, [RZ] ;  /* 0x00000000fffff984 */ /* 0x000fe20000000800 */
[----:B------:R0:W-:Y:S01]  /*11dd0*/  LDGSTS.E.BYPASS.LTC128B.128 [R4+0x400], desc[UR36][R2.64], !P3 ;  /* 0x0040000002047fae */ /* 0x0001e2000d901d64 */
[----:B------:R-:W-:-:S03]  /*11de0*/  ISETP.LT.OR P3, PT, R6, 0x1, P0 ;  /* 0x000000010600780c */ /* 0x000fc60000761670 */
[----:B------:R0:W-:Y:S01]  /*11df0*/  LDGSTS.E.BYPASS.LTC128B.128 [R4+0x3400], desc[UR36][R2.64+0x80], !P4 ;  /* 0x0340008002047fae */ /* 0x0001e2000e101d64 */
[----:B------:R-:W-:-:S09]  /*11e00*/  IMAD.MOV.U32 R13, RZ, RZ, R24 ;  /* 0x000000ffff0d7224 */ /* 0x000fd200078e0018 */
[----:B------:R0:W-:Y:S01]  /*11e10*/  LDGSTS.E.BYPASS.LTC128B.128 [R4+0x6400], desc[UR36][R2.64+0x100], !P3 ;  /* 0x0640010002047fae */ /* 0x0001e2000d901d64 */
[----:B------:R-:W-:Y:S01]  /*11e20*/  ISETP.LT.OR P3, PT, R6, 0x11, P2 ;  /* 0x000000110600780c */ /* 0x000fe20001761670 */
[----:B------:R-:W-:-:S12]  /*11e30*/  IMAD.MOV.U32 R7, RZ, RZ, R14 ;  /* 0x000000ffff077224 */ /* 0x000fd800078e000e */
[----:B0-----:R-:W-:Y:S05]  /*11e40*/  WARPSYNC.COLLECTIVE R15, `(.L_x_3687) ;  /* 0x000000000f087348 */ /* 0x001fea0003c00000 */
[----:B------:R1:W2:Y:S02]  /*11e50*/  SHFL.IDX P6, R14, R13, R12, R11 ;  /* 0x0000000c0d0e7389 */ /* 0x0002a400000c000b */
[----:B012---:R-:W-:Y:S01]  /*11e60*/  ENDCOLLECTIVE ;  /* 0x000000000000791b */ /* 0x007fe20003800000 */
.L_x_3687:
[----:B------:R-:W-:Y:S02]  /*11e70*/  IMAD.MOV.U32 R13, RZ, RZ, R25 ;  /* 0x000000ffff0d7224 */ /* 0x000fe400078e0019 */
[----:B------:R-:W-:Y:S01]  /*11e80*/  IMAD.MOV.U32 R12, RZ, RZ, 0x2 ;  /* 0x00000002ff0c7424 */ /* 0x000fe200078e00ff */
[----:B------:R-:W-:-:S13]  /*11e90*/  IADD3 R2, P4, R14, R5, RZ ;  /* 0x000000050e027210 */ /* 0x000fda0007f9e0ff */
[----:B------:R-:W-:Y:S05]  /*11ea0*/  WARPSYNC.COLLECTIVE R15, `(.L_x_3688) ;  /* 0x000000000f087348 */ /* 0x000fea0003c00000 */
[----:B------:R0:W1:Y:S02]  /*11eb0*/  SHFL.IDX P6, R14, R13, R12, R11 ;  /* 0x0000000c0d0e7389 */ /* 0x00006400000c000b */
[----:B01----:R-:W-:Y:S01]  /*11ec0*/  ENDCOLLECTIVE ;  /* 0x000000000000791b */ /* 0x003fe20003800000 */
.L_x_3688:
[----:B------:R-:W-:Y:S02]  /*11ed0*/  IADD3.X R3, RZ, R7, RZ, P4, !PT ;  /* 0x00000007ff037210 */ /* 0x000fe400027fe4ff */
[----:B------:R-:W-:-:S03]  /*11ee0*/  ISETP.LT.OR P4, PT, R6, 0x11, P1 ;  /* 0x000000110600780c */ /* 0x000fc60000f81670 */
[----:B------:R-:W-:Y:S01]  /*11ef0*/  @!PT LDS RZ, [RZ] ;  /* 0x00000000fffff984 */ /* 0x000fe20000000800 */
[----:B------:R-:W-:Y:S01]  /*11f00*/  @!PT LDS RZ, [RZ] ;  /* 0x00000000fffff984 */ /* 0x000fe20000000800 */
[----:B------:R-:W-:Y:S01]  /*11f10*/  @!PT LDS RZ, [RZ] ;  /* 0x00000000fffff984 */ /* 0x000fe20000000800 */
[----:B------:R0:W-:Y:S01]  /*11f20*/  LDGSTS.E.BYPASS.LTC128B.128 [R4+0xc00], desc[UR36][R2.64], !P3 ;  /* 0x00c0000002047fae */ /* 0x0001e2000d901d64 */
[----:B------:R-:W-:Y:S02]  /*11f30*/  ISETP.LT.OR P3, PT, R6, 0x11, P0 ;  /* 0x000000110600780c */ /* 0x000fe40000761670 */
[----:B------:R-:W-:-:S07]  /*11f40*/  MOV R13, R24 ;  /* 0x00000018000d7202 */ /* 0x000fce0000000f00 */
[----:B------:R0:W-:Y:S04]  /*11f50*/  LDGSTS.E.BYPASS.LTC128B.128 [R4+0x3c00], desc[UR36][R2.64+0x80], !P4 ;  /* 0x03c0008002047fae */ /* 0x0001e8000e101d64 */
[----:B------:R0:W-:Y:S01]  /*11f60*/  LDGSTS.E.BYPASS.LTC128B.128 [R4+0x6c00], desc[UR36][R2.64+0x100], !P3 ;  /* 0x06c0010002047fae */ /* 0x0001e2000d901d64 */
[----:B------:R-:W-:Y:S01]  /*11f70*/  ISETP.LT.OR P3, PT, R6, 0x21, P2 ;  /* 0x000000210600780c */ /* 0x000fe20001761670 */
[----:B------:R-:W-:-:S12]  /*11f80*/  IMAD.MOV.U32 R7, RZ, RZ, R14 ;  /* 0x000000ffff077224 */ /* 0x000fd800078e000e */
[----:B0-----:R-:W-:Y:S05]  /*11f90*/  WARPSYNC.COLLECTIVE R15, `(.L_x_3689) ;  /* 0x000000000f087348 */ /* 0x001fea0003c00000 */
[----:B------:R1:W2:Y:S02]  /*11fa0*/  SHFL.IDX P6, R14, R13, R12, R11 ;  /* 0x0000000c0d0e7389 */ /* 0x0002a400000c000b */
[----:B012---:R-:W-:Y:S01]  /*11fb0*/  ENDCOLLECTIVE ;  /* 0x000000000000791b */ /* 0x007fe20003800000 */
.L_x_3689:
[----:B------:R-:W-:Y:S02]  /*11fc0*/  IMAD.MOV.U32 R13, RZ, RZ, R25 ;  /* 0x000000ffff0d7224 */ /* 0x000fe400078e0019 */
[----:B------:R-:W-:Y:S01]  /*11fd0*/  IMAD.MOV.U32 R12, RZ, RZ, 0x3 ;  /* 0x00000003ff0c7424 */ /* 0x000fe200078e00ff */
[----:B------:R-:W-:-:S13]  /*11fe0*/  IADD3 R2, P4, R14, R5, RZ ;  /* 0x000000050e027210 */ /* 0x000fda0007f9e0ff */
[----:B------:R-:W-:Y:S05]  /*11ff0*/  WARPSYNC.COLLECTIVE R15, `(.L_x_3690) ;  /* 0x000000000f087348 */ /* 0x000fea0003c00000 */
[----:B------:R0:W1:Y:S02]  /*12000*/  SHFL.IDX P6, R14, R13, R12, R11 ;  /* 0x0000000c0d0e7389 */ /* 0x00006400000c000b */
[----:B01----:R-:W-:Y:S01]  /*12010*/  ENDCOLLECTIVE ;  /* 0x000000000000791b */ /* 0x003fe20003800000 */
.L_x_3690:
[----:B------:R-:W-:Y:S01]  /*12020*/  IMAD.X R3, RZ, RZ, R7, P4 ;  /* 0x000000ffff037224 */ /* 0x000fe200020e0607 */
[----:B------:R-:W-:-:S04]  /*12030*/  ISETP.LT.OR P4, PT, R6, 0x21, P1 ;  /* 0x000000210600780c */ /* 0x000fc80000f81670 */
[----:B------:R-:W-:Y:S01]  /*12040*/  @!PT LDS RZ, [RZ] ;  /* 0x00000000fffff984 */ /* 0x000fe20000000800 */
[----:B------:R-:W-:Y:S01]  /*12050*/  @!PT LDS RZ, [RZ] ;  /* 0x00000000fffff984 */ /* 0x000fe20000000800 */
[----:B------:R-:W-:Y:S01]  /*12060*/  @!PT LDS RZ, [RZ] ;  /* 0x00000000fffff984 */ /* 0x000fe20000000800 */
[----:B------:R0:W-:Y:S01]  /*12070*/  LDGSTS.E.BYPASS.LTC128B.128 [R4+0x1400], desc[UR36][R2.64], !P3 ;  /* 0x0140000002047fae */ /* 0x0001e2000d901d64 */
[----:B------:R-:W-:Y:S01]  /*12080*/  ISETP.LT.OR P3, PT, R6, 0x21, P0 ;  /* 0x000000210600780c */ /* 0x000fe20000761670 */
[----:B------:R-:W-:-:S07]  /*12090*/  IMAD.MOV.U32 R13, RZ, RZ, R24 ;  /* 0x000000ffff0d7224 */ /* 0x000fce00078e0018 */
[----:B------:R0:W-:Y:S05]  /*120a0*/  LDGSTS.E.BYPASS.LTC128B.128 [R4+0x4400], desc[UR36][R2.64+0x80], !P4 ;  /* 0x0440008002047fae */ /* 0x0001ea000e101d64 */
[----:B------:R0:W-:Y:S01]  /*120b0*/  LDGSTS.E.BYPASS.LTC128B.128 [R4+0x7400], desc[UR36][R2.64+0x100], !P3 ;  /* 0x0740010002047fae */ /* 0x0001e2000d901d64 */
[----:B------:R-:W-:Y:S02]  /*120c0*/  ISETP.LT.OR P3, PT, R6, 0x31, P2 ;  /* 0x000000310600780c */ /* 0x000fe40001761670 */
[----:B------:R-:W-:-:S11]  /*120d0*/  MOV R7, R14 ;  /* 0x0000000e00077202 */ /* 0x000fd60000000f00 */
[----:B0-----:R-:W-:Y:S05]  /*120e0*/  WARPSYNC.COLLECTIVE R15, `(.L_x_3691) ;  /* 0x000000000f087348 */ /* 0x001fea0003c00000 */
[----:B------:R1:W2:Y:S02]  /*120f0*/  SHFL.IDX P6, R14, R13, R12, R11 ;  /* 0x0000000c0d0e7389 */ /* 0x0002a400000c000b */
[----:B012---:R-:W-:Y:S01]  /*12100*/  ENDCOLLECTIVE ;  /* 0x000000000000791b */ /* 0x007fe20003800000 */
.L_x_3691:
[----:B------:R-:W-:Y:S01]  /*12110*/  IMAD.MOV.U32 R13, RZ, RZ, R25 ;  /* 0x000000ffff0d7224 */ /* 0x000fe200078e0019 */
[----:B------:R-:W-:Y:S02]  /*12120*/  MOV R12, 0x4 ;  /* 0x00000004000c7802 */ /* 0x000fe40000000f00 */
[----:B------:R-:W-:-:S13]  /*12130*/  IADD3 R2, P4, R14, R5, RZ ;  /* 0x000000050e027210 */ /* 0x000fda0007f9e0ff */
[----:B------:R-:W-:Y:S05]  /*12140*/  WARPSYNC.COLLECTIVE R15, `(.L_x_3692) ;  /* 0x000000000f087348 */ /* 0x000fea0003c00000 */
[----:B------:R0:W1:Y:S02]  /*12150*/  SHFL.IDX P6, R14, R13, R12, R11 ;  /* 0x0000000c0d0e7389 */ /* 0x00006400000c000b */
[----:B01----:R-:W-:Y:S01]  /*12160*/  ENDCOLLECTIVE ;  /* 0x000000000000791b */ /* 0x003fe20003800000 */
.L_x_3692:
        /* <DEDUP_REMOVED lines=10> */
[----:B------:R-:W-:Y:S01]  /*12210*/  ISETP.LT.OR P3, PT, R6, 0x41, P2 ;  /* 0x000000410600780c */ /* 0x000fe20001761670 */
[----:B------:R-:W-:-:S12]  /*12220*/  IMAD.MOV.U32 R7, RZ, RZ, R14 ;  /* 0x000000ffff077224 */ /* 0x000fd800078e000e */
[----:B0-----:R-:W-:Y:S05]  /*12230*/  WARPSYNC.COLLECTIVE R15, `(.L_x_3693) ;  /* 0x000000000f087348 */ /* 0x001fea0003c00000 */
[----:B------:R1:W2:Y:S02]  /*12240*/  SHFL.IDX P6, R14, R13, R12, R11 ;  /* 0x0000000c0d0e7389 */ /* 0x0002a400000c000b */
[----:B012---:R-:W-:Y:S01]  /*12250*/  ENDCOLLECTIVE ;  /* 0x000000000000791b */ /* 0x007fe20003800000 */
.L_x_3693:
[----:B------:R-:W-:Y:S01]  /*12260*/  MOV R13, R25 ;  /* 0x00000019000d7202 */ /* 0x000fe20000000f00 */
[----:B------:R-:W-:Y:S01]  /*12270*/  IMAD.MOV.U32 R12, RZ, RZ, 0x5 ;  /* 0x00000005ff0c7424 */ /* 0x000fe200078e00ff */
[----:B------:R-:W-:-:S13]  /*12280*/  IADD3 R2, P4, R14, R5, RZ ;  /* 0x000000050e027210 */ /* 0x000fda0007f9e0ff */
[----:B------:R-:W-:Y:S05]  /*12290*/  WARPSYNC.COLLECTIVE R15, `(.L_x_3694) ;  /* 0x000000000f087348 */ /* 0x000fea0003c00000 */
[----:B------:R0:W1:Y:S02]  /*122a0*/  SHFL.IDX P6, R14, R13, R12, R11 ;  /* 0x0000000c0d0e7389 */ /* 0x00006400000c000b */
[----:B01----:R-:W-:Y:S01]  /*122b0*/  ENDCOLLECTIVE ;  /* 0x000000000000791b */ /* 0x003fe20003800000 */
.L_x_3694:
        /* <DEDUP_REMOVED lines=10> */
[----:B------:R-:W-:-:S07]  /*12360*/  IMAD.MOV.U32 R25, RZ, RZ, R14 ;  /* 0x000000ffff197224 */ /* 0x000fce00078e000e */
[----:B0-----:R-:W-:Y:S05]  /*12370*/  WARPSYNC.COLLECTIVE R15, `(.L_x_3695) ;  /* 0x000000000f087348 */ /* 0x001fea0003c00000 */
[----:B------:R1:W2:Y:S02]  /*12380*/  SHFL.IDX P6, R14, R13, R12, R11 ;  /* 0x0000000c0d0e7389 */ /* 0x0002a400000c000b */
[----:B012---:R-:W-:Y:S01]  /*12390*/  ENDCOLLECTIVE ;  /* 0x000000000000791b */ /* 0x007fe20003800000 */
.L_x_3695:
[----:B------:R-:W-:Y:S05]  /*123a0*/  BRA `(.L_x_3696) ;  /* 0xffffffc0005c7947 */ /* 0x000fea000383ffff */
.L_x_3590:
        /* <DEDUP_REMOVED lines=8> */
.L_x_3698:
[----:B------:R-:W-:Y:S05]  /*12430*/  BSYNC B0 ;  /* 0x0000000000007941 */ /* 0x000fea0003800000 */
.L_x_3697:
[----:B------:R-:W-:Y:S01]  /*12440*/  IMAD.MOV.U32 R13, RZ, RZ, R16 ;  /* 0x000000ffff0d7224 */ /* 0x000fe200078e0010 */
[----:B------:R-:W-:Y:S01]  /*12450*/  MOV R15, 0xffffffff ;  /* 0xffffffff000f7802 */ /* 0x000fe20000000f00 */
[----:B------:R-:W-:Y:S01]  /*12460*/  IMAD.MOV.U32 R12, RZ, RZ, 0x1 ;  /* 0x00000001ff0c7424 */ /* 0x000fe200078e00ff */
[----:B------:R-:W-:Y:S01]  /*12470*/  MOV R5, R14 ;  /* 0x0000000e00057202 */ /* 0x000fe20000000f00 */
[----:B------:R-:W-:Y:S02]  /*12480*/  IMAD.MOV.U32 R11, RZ, RZ, 0x1f ;  /* 0x0000001fff0b7424 */ /* 0x000fe400078e00ff */
[----:B------:R-:W-:-:S07]  /*12490*/  IMAD.IADD R7, R19, 0x1, R8 ;  /* 0x0000000113077824 */ /* 0x000fce00078e0208 */
[----:B------:R-:W-:Y:S05]  /*124a0*/  WARPSYNC.COLLECTIVE R15, `(.L_x_3699) ;  /* 0x000000000f087348 */ /* 0x000fea0003c00000 */
[----:B------:R0:W1:Y:S02]  /*124b0*/  SHFL.IDX P6, R14, R13, R12, R11 ;  /* 0x0000000c0d0e7389 */ /* 0x00006400000c000b */
[----:B01----:R-:W-:Y:S01]  /*124c0*/  ENDCOLLECTIVE ;  /* 0x000000000000791b */ /* 0x003fe20003800000 */
.L_x_3699:
        /* <DEDUP_REMOVED lines=11> */
[C---:B------:R-:W-:Y:S02]  /*12580*/  ISETP.GE.U32.AND P5, PT, R8.reuse, 0x10, PT ;  /* 0x000000100800780c */ /* 0x040fe40003fa6070 */
[----:B--2---:R-:W-:Y:S02]  /*12590*/  @!P1 MOV R4, R2 ;  /* 0x0000000200049202 */ /* 0x004fe40000000f00 */
[----:B------:R-:W-:-:S03]  /*125a0*/  ISETP.NE.AND P1, PT, R8, RZ, PT ;  /* 0x000000ff0800720c */ /* 0x000fc60003f25270 */
[----:B------:R-:W-:-:S10]  /*125b0*/  IMAD.MOV.U32 R13, RZ, RZ, R4 ;  /* 0x000000ffff0d7224 */ /* 0x000fd400078e0004 */
[----:B------:R-:W-:Y:S05]  /*125c0*/  WARPSYNC.COLLECTIVE R15, `(.L_x_3700) ;  /* 0x000000000f087348 */ /* 0x000fea0003c00000 */
[----:B------:R0:W1:Y:S02]  /*125d0*/  SHFL.UP P6, R14, R13, R12, R11 ;  /* 0x0400000c0d0e7389 */ /* 0x00006400000c000b */
[----:B01----:R-:W-:Y:S01]  /*125e0*/  ENDCOLLECTIVE ;  /* 0x000000000000791b */ /* 0x003fe20003800000 */
.L_x_3700:
[----:B------:R-:W-:Y:S01]  /*125f0*/  IMAD.MOV.U32 R12, RZ, RZ, 0x2 ;  /* 0x00000002ff0c7424 */ /* 0x000fe200078e00ff */
[----:B------:R-:W-:-:S05]  /*12600*/  SEL R7, R14, RZ, P1 ;  /* 0x000000ff0e077207 */ /* 0x000fca0000800000 */
[----:B------:R-:W-:-:S05]  /*12610*/  IMAD.IADD R6, R4, 0x1, R7 ;  /* 0x0000000104067824 */ /* 0x000fca00078e0207 */
[----:B------:R-:W-:-:S07]  /*12620*/  MOV R13, R6 ;  /* 0x00000006000d7202 */ /* 0x000fce0000000f00 */
[----:B------:R-:W-:Y:S05]  /*12630*/  WARPSYNC.COLLECTIVE R15, `(.L_x_3701) ;  /* 0x000000000f087348 */ /* 0x000fea0003c00000 */
[----:B------:R0:W1:Y:S02]  /*12640*/  SHFL.UP P6, R14, R13, R12, R11 ;  /* 0x0400000c0d0e7389 */ /* 0x00006400000c000b */
[----:B01----:R-:W-:Y:S01]  /*12650*/  ENDCOLLECTIVE ;  /* 0x000000000000791b */ /* 0x003fe20003800000 */
.L_x_3701:
[----:B------:R-:W-:Y:S02]  /*12660*/  MOV R12, 0x4 ;  /* 0x00000004000c7802 */ /* 0x000fe40000000f00 */
[----:B------:R-:W-:-:S05]  /*12670*/  SEL R7, R14, RZ, P2 ;  /* 0x000000ff0e077207 */ /* 0x000fca0001000000 */
[----:B------:R-:W-:-:S04]  /*12680*/  IMAD.IADD R7, R6, 0x1, R7 ;  /* 0x0000000106077824 */ /* 0x000fc800078e0207 */
[----:B------:R-:W-:-:S07]  /*12690*/  IMAD.MOV.U32 R13, RZ, RZ, R7 ;  /* 0x000000ffff0d7224 */ /* 0x000fce00078e0007 */
[----:B------:R-:W-:Y:S05]  /*126a0*/  WARPSYNC.COLLECTIVE R15, `(.L_x_3702) ;  /* 0x000000000f087348 */ /* 0x000fea0003c00000 */
[----:B------:R0:W1:Y:S02]  /*126b0*/  SHFL.UP P6, R14, R13, R12, R11 ;  /* 0x0400000c0d0e7389 */ /* 0x00006400000c000b */
[----:B01----:R-:W-:Y:S01]  /*126c0*/  ENDCOLLECTIVE ;  /* 0x000000000000791b */ /* 0x003fe20003800000 */
.L_x_3702:
[----:B------:R-:W-:Y:S01]  /*126d0*/  IMAD.MOV.U32 R12, RZ, RZ, 0x8 ;  /* 0x00000008ff0c7424 */ /* 0x000fe200078e00ff */
[----:B------:R-:W-:-:S05]  /*126e0*/  SEL R2, R14, RZ, P3 ;  /* 0x000000ff0e027207 */ /* 0x000fca0001800000 */
[----:B------:R-:W-:-:S04]  /*126f0*/  IMAD.IADD R2, R7, 0x1, R2 ;  /* 0x0000000107027824 */ /* 0x000fc800078e0202 */
[----:B------:R-:W-:-:S07]  /*12700*/  IMAD.MOV.U32 R13, RZ, RZ, R2 ;  /* 0x000000ffff0d7224 */ /* 0x000fce00078e0002 */
[----:B------:R-:W-:Y:S05]  /*12710*/  WARPSYNC.COLLECTIVE R15, `(.L_x_3703) ;  /* 0x000000000f087348 */ /* 0x000fea0003c00000 */
[----:B------:R0:W1:Y:S02]  /*12720*/  SHFL.UP P6, R14, R13, R12, R11 ;  /* 0x0400000c0d0e7389 */ /* 0x00006400000c000b */
[----:B01----:R-:W-:Y:S01]  /*12730*/  ENDCOLLECTIVE ;  /* 0x000000000000791b */ /* 0x003fe20003800000 */
.L_x_3703:
[----:B------:R-:W-:Y:S01]  /*12740*/  IMAD.MOV.U32 R12, RZ, RZ, 0x10 ;  /* 0x00000010ff0c7424 */ /* 0x000fe200078e00ff */
[----:B------:R-:W-:-:S04]  /*12750*/  SEL R3, R14, RZ, P4 ;  /* 0x000000ff0e037207 */ /* 0x000fc80002000000 */
[----:B------:R-:W-:-:S05]  /*12760*/  IADD3 R3, R2, R3, RZ ;  /* 0x0000000302037210 */ /* 0x000fca0007ffe0ff */
[----:B------:R-:W-:-:S07]  /*12770*/  IMAD.MOV.U32 R13, RZ, RZ, R3 ;  /* 0x000000ffff0d7224 */ /* 0x000fce00078e0003 */
[----:B------:R-:W-:Y:S05]  /*12780*/  WARPSYNC.COLLECTIVE R15, `(.L_x_3704) ;  /* 0x000000000f087348 */ /* 0x000fea0003c00000 */
[----:B------:R0:W1:Y:S02]  /*12790*/  SHFL.UP P6, R14, R13, R12, R11 ;  /* 0x0400000c0d0e7389 */ /* 0x00006400000c000b */
[----:B01----:R-:W-:Y:S01]  /*127a0*/  ENDCOLLECTIVE ;  /* 0x000000000000791b */ /* 0x003fe20003800000 */
.L_x_3704:
        /* <DEDUP_REMOVED lines=8> */
.L_x_3705:
[----:B------:R-:W-:Y:S05]  /*12830*/  BRA `(.L_x_3706) ;  /* 0xffffffc0006c7947 */ /* 0x000fea000383ffff */
.L_x_3595:
        /* <DEDUP_REMOVED lines=8> */
.L_x_3708:
[----:B------:R-:W-:Y:S05]  /*128c0*/  BSYNC B0 ;  /* 0x0000000000007941 */ /* 0x000fea0003800000 */
.L_x_3707:
[----:B------:R-:W-:Y:S01]  /*128d0*/  SEL R13, R14, RZ, P1 ;  /* 0x000000ff0e0d7207 */ /* 0x000fe20000800000 */
[----:B------:R-:W-:Y:S01]  /*128e0*/  IMAD.MOV.U32 R11, RZ, RZ, RZ ;  /* 0x000000ffff0b7224 */ /* 0x000fe200078e00ff */
[----:B------:R-:W-:Y:S01]  /*128f0*/  MOV R12, 0x2 ;  /* 0x00000002000c7802 */ /* 0x000fe20000000f00 */
[----:B------:R-:W-:Y:S02]  /*12900*/  IMAD.MOV.U32 R15, RZ, RZ, -0x1 ;  /* 0xffffffffff0f7424 */ /* 0x000fe400078e00ff */
[----:B------:R-:W-:-:S07]  /*12910*/  IMAD.IADD R13, R4, 0x1, R13 ;  /* 0x00000001040d7824 */ /* 0x000fce00078e020d */
[----:B------:R-:W-:Y:S05]  /*12920*/  WARPSYNC.COLLECTIVE R15, `(.L_x_3709) ;  /* 0x000000000f087348 */ /* 0x000fea0003c00000 */
[----:B------:R0:W1:Y:S02]  /*12930*/  SHFL.UP P6, R14, R13, R12, R11 ;  /* 0x0400000c0d0e7389 */ /* 0x00006400000c000b */
[----:B01----:R-:W-:Y:S01]  /*12940*/  ENDCOLLECTIVE ;  /* 0x000000000000791b */ /* 0x003fe20003800000 */
.L_x_3709:
[----:B------:R-:W-:Y:S01]  /*12950*/  IMAD.MOV.U32 R12, RZ, RZ, 0x4 ;  /* 0x00000004ff0c7424 */ /* 0x000fe200078e00ff */
[----:B------:R-:W-:-:S05]  /*12960*/  SEL R0, R14, RZ, P2 ;  /* 0x000000ff0e007207 */ /* 0x000fca0001000000 */
[----:B------:R-:W-:-:S05]  /*12970*/  IMAD.IADD R0, R13, 0x1, R0 ;  /* 0x000000010d007824 */ /* 0x000fca00078e0200 */
[----:B------:R-:W-:-:S07]  /*12980*/  MOV R13, R0 ;  /* 0x00000000000d7202 */ /* 0x000fce0000000f00 */
[----:B------:R-:W-:Y:S05]  /*12990*/  WARPSYNC.COLLECTIVE R15, `(.L_x_3710) ;  /* 0x000000000f087348 */ /* 0x000fea0003c00000 */
[----:B------:R0:W1:Y:S02]  /*129a0*/  SHFL.UP P6, R14, R13, R12, R11 ;  /* 0x0400000c0d0e7389 */ /* 0x00006400000c000b */
[----:B01----:R-:W-:Y:S01]  /*129b0*/  ENDCOLLECTIVE ;  /* 0x000000000000791b */ /* 0x003fe20003800000 */
.L_x_3710:
[----:B------:R-:W-:Y:S02]  /*129c0*/  MOV R12, 0x8 ;  /* 0x00000008000c7802 */ /* 0x000fe40000000f00 */
[----:B------:R-:W-:-:S05]  /*129d0*/  SEL R3, R14, RZ, P3 ;  /* 0x000000ff0e037207 */ /* 0x000fca0001800000 */
[----:B------:R-:W-:-:S04]  /*129e0*/  IMAD.IADD R2, R0, 0x1, R3 ;  /* 0x0000000100027824 */ /* 0x000fc800078e0203 */
[----:B------:R-:W-:-:S07]  /*129f0*/  IMAD.MOV.U32 R13, RZ, RZ, R2 ;  /* 0x000000ffff0d7224 */ /* 0x000fce00078e0002 */
[----:B------:R-:W-:Y:S05]  /*12a00*/  WARPSYNC.COLLECTIVE R15, `(.L_x_3711) ;  /* 0x000000000f087348 */ /* 0x000fea0003c00000 */
[----:B------:R0:W1:Y:S02]  /*12a10*/  SHFL.UP P6, R14, R13, R12, R11 ;  /* 0x0400000c0d0e7389 */ /* 0x00006400000c000b */
[----:B01----:R-:W-:Y:S01]  /*12a20*/  ENDCOLLECTIVE ;  /* 0x000000000000791b */ /* 0x003fe20003800000 */
.L_x_3711:
[----:B------:R-:W-:Y:S01]  /*12a30*/  IMAD.MOV.U32 R12, RZ, RZ, 0x10 ;  /* 0x00000010ff0c7424 */ /* 0x000fe200078e00ff */
[----:B------:R-:W-:-:S05]  /*12a40*/  SEL R3, R14, RZ, P4 ;  /* 0x000000ff0e037207 */ /* 0x000fca0002000000 */
[----:B------:R-:W-:-:S04]  /*12a50*/  IMAD.IADD R3, R2, 0x1, R3 ;  /* 0x0000000102037824 */ /* 0x000fc800078e0203 */
[----:B------:R-:W-:-:S07]  /*12a60*/  IMAD.MOV.U32 R13, RZ, RZ, R3 ;  /* 0x000000ffff0d7224 */ /* 0x000fce00078e0003 */
[----:B------:R-:W-:Y:S05]  /*12a70*/  WARPSYNC.COLLECTIVE R15, `(.L_x_3712) ;  /* 0x000000000f087348 */ /* 0x000fea0003c00000 */
[----:B------:R0:W1:Y:S02]  /*12a80*/  SHFL.UP P6, R14, R13, R12, R11 ;  /* 0x0400000c0d0e7389 */ /* 0x00006400000c000b */
[----:B01----:R-:W-:Y:S01]  /*12a90*/  ENDCOLLECTIVE ;  /* 0x000000000000791b */ /* 0x003fe20003800000 */
.L_x_3712:
        /* <DEDUP_REMOVED lines=8> */
.L_x_3713:
[----:B------:R-:W-:Y:S05]  /*12b20*/  BRA `(.L_x_3714) ;  /* 0xffffffc0004c7947 */ /* 0x000fea000383ffff */
.L_x_3597:
[----:B------:R-:W-:Y:S01]  /*12b30*/  BSSY B0, `(.L_x_3715) ;  /* 0x0000006000007945 */ /* 0x000fe20003800000 */
[----:B------:R-:W-:Y:S02]  /*12b40*/  PLOP3.LUT P6, PT, P6, PT, PT, 0x8, 0x0 ;  /* 0x000000000000781c */ /* 0x000fe400037ce170 */
[----:B------:R-:W-:-:S11]  /*12b50*/  MOV R15, 0xffffffff ;  /* 0xffffffff000f7802 */ /* 0x000fd60000000f00 */
[----:B0-----:R-:W-:Y:S05]  /*12b60*/  WARPSYNC.COLLECTIVE R15, `(.L_x_3716) ;  /* 0x000000000f087348 */ /* 0x001fea0003c00000 */
[----:B------:R-:W-:Y:S01]  /*12b70*/  VOTE.ANY R14, PT, P6 ;  /* 0x00000000000e7806 */ /* 0x000fe200030e0100 */
[----:B0-----:R-:W-:Y:S06]  /*12b80*/  ENDCOLLECTIVE ;  /* 0x000000000000791b */ /* 0x001fec0003800000 */
.L_x_3716:
[----:B------:R-:W-:Y:S05]  /*12b90*/  BSYNC B0 ;  /* 0x0000000000007941 */ /* 0x000fea0003800000 */
.L_x_3715:
        /* <DEDUP_REMOVED lines=9> */
.L_x_3717:
[----:B------:R-:W-:Y:S01]  /*12c30*/  IMAD.MOV.U32 R4, RZ, RZ, R14 ;  /* 0x000000ffff047224 */ /* 0x000fe200078e000e */
[----:B------:R-:W-:Y:S06]  /*12c40*/  BRA `(.L_x_3718) ;  /* 0xffffffc0003c7947 */ /* 0x000fec000383ffff */
.L_x_3599:
[----:B------:R-:W-:Y:S01]  /*12c50*/  BSSY B0, `(.L_x_3719) ;  /* 0x0000007000007945 */ /* 0x000fe20003800000 */
[----:B------:R-:W-:Y:S01]  /*12c60*/  IMAD.MOV.U32 R13, RZ, RZ, R6 ;  /* 0x000000ffff0d7224 */ /* 0x000fe200078e0006 */
[----:B------:R-:W-:Y:S01]  /*12c70*/  MOV R11, 0x1f ;  /* 0x0000001f000b7802 */ /* 0x000fe20000000f00 */
[----:B------:R-:W-:-:S07]  /*12c80*/  IMAD.MOV.U32 R15, RZ, RZ, -0x1 ;  /* 0xffffffffff0f7424 */ /* 0x000fce00078e00ff */
[----:B012---:R-:W-:Y:S05]  /*12c90*/  WARPSYNC.COLLECTIVE R15, `(.L_x_3720) ;  /* 0x000000000f087348 */ /* 0x007fea0003c00000 */
[----:B------:R3:W4:Y:S02]  /*12ca0*/  SHFL.IDX P6, R14, R13, R12, R11 ;  /* 0x0000000c0d0e7389 */ /* 0x00072400000c000b */
[----:B01234-:R-:W-:Y:S01]  /*12cb0*/  ENDCOLLECTIVE ;  /* 0x000000000000791b */ /* 0x01ffe20003800000 */
.L_x_3720:
[----:B------:R-:W-:Y:S05]  /*12cc0*/  BSYNC B0 ;  /* 0x0000000000007941 */ /* 0x000fea0003800000 */
.L_x_3719:
[----:B------:R-:W-:Y:S05]  /*12cd0*/  BRA `(.L_x_3598) ;  /* 0xffffffc000347947 */ /* 0x000fea000383ffff */
.L_x_3603:
[----:B0-----:R0:W2:Y:S02]  /*12ce0*/  SYNCS.PHASECHK.TRANS64.TRYWAIT P0, [R4+URZ+0x30820], R0 ;  /* 0x03082000040075a7 */ /* 0x0010a4000800017f */
[----:B--2---:R-:W-:Y:S05]  /*12cf0*/  @!P0 NANOSLEEP.SYNCS 0x989680 ;  /* 0x009896800000895d */ /* 0x004fea0003900000 */
[----:B------:R-:W2:Y:S02]  /*12d00*/  @!P0 SYNCS.PHASECHK.TRANS64 P0, [R4+URZ+0x30820], R0 ;  /* 0x03082000040085a7 */ /* 0x000ea4000800007f */
[----:B--2---:R-:W-:Y:S05]  /*12d10*/  @!P0 BRA `(.L_x_3603) ;  /* 0xfffffffc00f08947 */ /* 0x004fea000383ffff */
[----:B------:R-:W-:Y:S05]  /*12d20*/  BRA `(.L_x_3721) ;  /* 0xffffffc400207947 */ /* 0x000fea000383ffff */
.L_x_3604:
[----:B------:R-:W2:Y:S01]  /*12d30*/  S2R R2, SR_TID.X ;  /* 0x0000000000027919 */ /* 0x000ea20000002100 */
[----:B------:R-:W-:Y:S01]  /*12d40*/  BSSY B0, `(.L_x_3722) ;  /* 0x000000a000007945 */ /* 0x000fe20003800000 */
[----:B------:R-:W-:Y:S01]  /*12d50*/  IMAD.MOV.U32 R12, RZ, RZ, RZ ;  /* 0x000000ffff0c7224 */ /* 0x000fe200078e00ff */
[----:B------:R-:W-:Y:S01]  /*12d60*/  MOV R11, 0x1f ;  /* 0x0000001f000b7802 */ /* 0x000fe20000000f00 */
[----:B------:R-:W-:Y:S01]  /*12d70*/  IMAD.MOV.U32 R15, RZ, RZ, -0x1 ;  /* 0xffffffffff0f7424 */ /* 0x000fe200078e00ff */
[----:B--2---:R-:W-:-:S04]  /*12d80*/  SHF.R.U32.HI R2, RZ, 0x5, R2 ;  /* 0x00000005ff027819 */ /* 0x004fc80000011602 */
[----:B------:R-:W-:-:S05]  /*12d90*/  LOP3.LUT R2, R2, 0x3, RZ, 0xc0, !PT ;  /* 0x0000000302027812 */ /* 0x000fca00078ec0ff */
[----:B------:R-:W-:-:S07]  /*12da0*/  IMAD.MOV.U32 R13, RZ, RZ, R2 ;  /* 0x000000ffff0d7224 */ /* 0x000fce00078e0002 */
[----:B01-3--:R-:W-:Y:S05]  /*12db0*/  WARPSYNC.COLLECTIVE R15, `(.L_x_3723) ;  /* 0x000000000f087348 */ /* 0x00bfea0003c00000 */
[----:B------:R2:W4:Y:S02]  /*12dc0*/  SHFL.IDX P6, R14, R13, R12, R11 ;  /* 0x0000000c0d0e7389 */ /* 0x00052400000c000b */
[----:B01234-:R-:W-:Y:S01]  /*12dd0*/  ENDCOLLECTIVE ;  /* 0x000000000000791b */ /* 0x01ffe20003800000 */
.L_x_3723:
[----:B------:R-:W-:Y:S05]  /*12de0*/  BSYNC B0 ;  /* 0x0000000000007941 */ /* 0x000fea0003800000 */
.L_x_3722:
[----:B------:R-:W-:Y:S05]  /*12df0*/  BRA `(.L_x_3724) ;  /* 0xffffffc400087947 */ /* 0x000fea000383ffff */
.L_x_3607:
[----:B------:R-:W-:Y:S01]  /*12e00*/  BSSY B1, `(.L_x_3725) ;  /* 0x0000006000017945 */ /* 0x000fe20003800000 */
[----:B------:R-:W-:-:S07]  /*12e10*/  IMAD.MOV.U32 R15, RZ, RZ, -0x1 ;  /* 0xffffffffff0f7424 */ /* 0x000fce00078e00ff */
[----:B01-3--:R-:W-:Y:S05]  /*12e20*/  WARPSYNC.COLLECTIVE R15, `(.L_x_3726) ;  /* 0x000000000f0c7348 */ /* 0x00bfea0003c00000 */
[----:B------:R-:W-:Y:S02]  /*12e30*/  ELECT P6, UR62, PT ;  /* 0x00000000003e782f */ /* 0x000fe400038c0000 */
[----:B------:R-:W-:Y:S01]  /*12e40*/  MOV R14, UR62 ;  /* 0x0000003e000e7c02 */ /* 0x000fe20008000f00 */
[----:B01-3--:R-:W-:Y:S10]  /*12e50*/  ENDCOLLECTIVE ;  /* 0x000000000000791b */ /* 0x00bff40003800000 */
.L_x_3726:
[----:B------:R-:W-:Y:S05]  /*12e60*/  BSYNC B1 ;  /* 0x0000000000017941 */ /* 0x000fea0003800000 */
.L_x_3725:
[----:B------:R-:W-:Y:S05]  /*12e70*/  BRA `(.L_x_3727) ;  /* 0xffffffc400007947 */ /* 0x000fea000383ffff */
.L_x_3609:
[----:B0-----:R0:W2:Y:S02]  /*12e80*/  SYNCS.PHASECHK.TRANS64.TRYWAIT P1, [R5+URZ+0x30840], R0 ;  /* 0x03084000050075a7 */ /* 0x0010a4000802017f */
[----:B--2---:R-:W-:Y:S05]  /*12e90*/  @!P1 NANOSLEEP.SYNCS 0x989680 ;  /* 0x009896800000995d */ /* 0x004fea0003900000 */
[----:B------:R-:W2:Y:S02]  /*12ea0*/  @!P1 SYNCS.PHASECHK.TRANS64 P1, [R5+URZ+0x30840], R0 ;  /* 0x03084000050095a7 */ /* 0x000ea4000802007f */
[----:B--2---:R-:W-:Y:S05]  /*12eb0*/  @!P1 BRA `(.L_x_3609) ;  /* 0xfffffffc00f09947 */ /* 0x004fea000383ffff */
[----:B------:R-:W-:Y:S05]  /*12ec0*/  BRA `(.L_x_3728) ;  /* 0xffffffc400287947 */ /* 0x000fea000383ffff */
.L_x_3611:
[----:B--2---:R2:W4:Y:S02]  /*12ed0*/  SYNCS.PHASECHK.TRANS64.TRYWAIT P1, [R27+URZ+0x30840], R2 ;  /* 0x030840021b0075a7 */ /* 0x004524000802017f */
[----:B----4-:R-:W-:Y:S05]  /*12ee0*/  @!P1 NANOSLEEP.SYNCS 0x989680 ;  /* 0x009896800000995d */ /* 0x010fea0003900000 */
[----:B------:R-:W4:Y:S02]  /*12ef0*/  @!P1 SYNCS.PHASECHK.TRANS64 P1, [R27+URZ+0x30840], R2 ;  /* 0x030840021b0095a7 */ /* 0x000f24000802007f */
[----:B----4-:R-:W-:Y:S05]  /*12f00*/  @!P1 BRA `(.L_x_3611) ;  /* 0xfffffffc00f09947 */ /* 0x010fea000383ffff */
[----:B------:R-:W-:Y:S05]  /*12f10*/  BRA `(.L_x_3729) ;  /* 0xffffffc400347947 */ /* 0x000fea000383ffff */
.L_x_3613:
[----:B----4-:R4:W0:Y:S02]  /*12f20*/  SYNCS.PHASECHK.TRANS64.TRYWAIT P1, [R5+URZ+0x30860], R0 ;  /* 0x03086000050075a7 */ /* 0x010824000802017f */
[----:B0-----:R-:W-:Y:S05]  /*12f30*/  @!P1 NANOSLEEP.SYNCS 0x989680 ;  /* 0x009896800000995d */ /* 0x001fea0003900000 */
[----:B------:R-:W0:Y:S02]  /*12f40*/  @!P1 SYNCS.PHASECHK.TRANS64 P1, [R5+URZ+0x30860], R0 ;  /* 0x03086000050095a7 */ /* 0x000e24000802007f */
[----:B0-----:R-:W-:Y:S05]  /*12f50*/  @!P1 BRA `(.L_x_3613) ;  /* 0xfffffffc00f09947 */ /* 0x001fea000383ffff */
[----:B------:R-:W-:Y:S05]  /*12f60*/  BRA `(.L_x_3730) ;  /* 0xffffffc400307947 */ /* 0x000fea000383ffff */
.L_x_3731:
        /* <DEDUP_REMOVED lines=9> */
.L_x_15835:


//--------------------- .text._ZN7cutlass13device_kernelIN5flash11enable_sm90INS1_16FlashAttnFwdSm90INS1_25CollectiveMainloopFwdSm90ILi2EN4cute5tupleIJNS5_1CILi1EEES8_S8_EEENS6_IJNS7_ILi128EEENS7_ILi96EEENS7_ILi192EEEEEELi192ENS_10bfloat16_tEfNS_4arch4Sm90ELb0ELb0ELb1ELb1ELb1ELb1ELb0ELb1ELb1ELb1ELb0ELb0EEENS1_21CollectiveEpilogueFwdINS6_IJSA_SC_SB_EEES9_SE_SG_Li256ELb1ELb1ELb0ELb0EEENS1_36VarlenDynamicPersistentTileSchedulerILi128ELi96ELi256ELi128ELb0ELb1ELb1ELb0ELb1ELb1EEEEEEEEEvNT_6ParamsE --------------------------
	.section	.text._ZN7cutlass13device_kernelIN5flash11enable_sm90INS1_16FlashAttnFwdSm90INS1_25CollectiveMainloopFwdSm90ILi2EN4cute5tupleIJNS5_1CILi1EEES8_S8_EEENS6_IJNS7_ILi128EEENS7_ILi96EEENS7_ILi192EEEEEELi192ENS_10bfloat16_tEfNS_4arch4Sm90ELb0ELb0ELb1ELb1ELb1ELb1ELb0ELb1ELb1ELb1ELb0ELb0EEENS1_21CollectiveEpilogueFwdINS6_IJSA_SC_SB_EEES9_SE_SG_Li256ELb1ELb1ELb0ELb0EEENS1_36VarlenDynamicPersistentTileSchedulerILi128ELi96ELi256ELi128ELb0ELb1ELb1ELb0ELb1ELb1EEEEEEEEEvNT_6ParamsE,"ax",@progbits
	.align	128
.text._ZN7cutlass13device_kernelIN5flash11enable_sm90INS1_16FlashAttnFwdSm90INS1_25CollectiveMainloopFwdSm90ILi2EN4cute5tupleIJNS5_1CILi1EEES8_S8_EEENS6_IJNS7_ILi128EEENS7_ILi96EEENS7_ILi192EEEEEELi192ENS_10bfloat16_tEfNS_4arch4Sm90ELb0ELb0ELb1ELb1ELb1ELb1ELb0ELb1ELb1ELb1ELb0ELb0EEENS1_21CollectiveEpilogueFwdINS6_IJSA_SC_SB_EEES9_SE_SG_Li256ELb1ELb1ELb0ELb0EEENS1_36VarlenDynamicPersistentTileSchedulerILi128ELi96ELi256ELi128ELb0ELb1ELb1ELb0ELb1ELb1EEEEEEEEEvNT_6ParamsE:
        .type           _ZN7cutlass13device_kernelIN5flash11enable_sm90INS1_16FlashAttnFwdSm90INS1_25CollectiveMainloopFwdSm90ILi2EN4cute5tupleIJNS5_1CILi1EEES8_S8_EEENS6_IJNS7_ILi128EEENS7_ILi96EEENS7_ILi192EEEEEELi192ENS_10bfloat16_tEfNS_4arch4Sm90ELb0ELb0ELb1ELb1ELb1ELb1ELb0ELb1ELb1ELb1ELb0ELb0EEENS1_21CollectiveEpilogueFwdINS6_IJSA_SC_SB_EEES9_SE_SG_Li256ELb1ELb1ELb0ELb0EEENS1_36VarlenDynamicPersistentTileSchedulerILi128ELi96ELi256ELi128ELb0ELb1ELb1ELb0ELb1ELb1EEEEEEEEEvNT_6ParamsE,@function
        .size           _ZN7cutlass13device_kernelIN5flash11enable_sm90INS1_16FlashAttnFwdSm90INS1_25CollectiveMainloopFwdSm90ILi2EN4cute5tupleIJNS5_1CILi1EEES8_S8_EEENS6_IJNS7_ILi128EEENS7_ILi96EEENS7_ILi192EEEEEELi192ENS_10bfloat16_tEfNS_4arch4Sm90ELb0ELb0ELb1ELb1ELb1ELb1ELb0ELb1ELb1ELb1ELb0ELb0EEENS1_21CollectiveEpilogueFwdINS6_IJSA_SC_SB_EEES9_SE_SG_Li256ELb1ELb1ELb0ELb0EEENS1_36VarlenDynamicPersistentTileSchedulerILi128ELi96ELi256ELi128ELb0ELb1ELb1ELb0ELb1ELb1EEEEEEEEEvNT_6ParamsE,(.L_x_15836 - _ZN7cutlass13device_kernelIN5flash11enable_sm90INS1_16FlashAttnFwdSm90INS1_25CollectiveMainloopFwdSm90ILi2EN4cute5tupleIJNS5_1CILi1EEES8_S8_EEENS6_IJNS7_ILi128EEENS7_ILi96EEENS7_ILi192EEEEEELi192ENS_10bfloat16_tEfNS_4arch4Sm90ELb0ELb0ELb1ELb1ELb1ELb1ELb0ELb1ELb1ELb1ELb0ELb0EEENS1_21CollectiveEpilogueFwdINS6_IJSA_SC_SB_EEES9_SE_SG_Li256ELb1ELb1ELb0ELb0EEENS1_36VarlenDynamicPersistentTileSchedulerILi128ELi96ELi256ELi128ELb0ELb1ELb1ELb0ELb1ELb1EEEEEEEEEvNT_6ParamsE)
        .other          _ZN7cutlass13device_kernelIN5flash11enable_sm90INS1_16FlashAttnFwdSm90INS1_25CollectiveMainloopFwdSm90ILi2EN4cute5tupleIJNS5_1CILi1EEES8_S8_EEENS6_IJNS7_ILi128EEENS7_ILi96EEENS7_ILi192EEEEEELi192ENS_10bfloat16_tEfNS_4arch4Sm90ELb0ELb0ELb1ELb1ELb1ELb1ELb0ELb1ELb1ELb1ELb0ELb0EEENS1_21CollectiveEpilogueFwdINS6_IJSA_SC_SB_EEES9_SE_SG_Li256ELb1ELb1ELb0ELb0EEENS1_36VarlenDynamicPersistentTileSchedulerILi128ELi96ELi256ELi128ELb0ELb1ELb1ELb0ELb1ELb1EEEEEEEEEvNT_6ParamsE,@"STO_CUDA_ENTRY STV_DEFAULT"
_ZN7cutlass13device_kernelIN5flash11enable_sm90INS1_16FlashAttnFwdSm90INS1_25CollectiveMainloopFwdSm90ILi2EN4cute5tupleIJNS5_1CILi1EEES8_S8_EEENS6_IJNS7_ILi128EEENS7_ILi96EEENS7_ILi192EEEEEELi192ENS_10bfloat16_tEfNS_4arch4Sm90ELb0ELb0ELb1ELb1ELb1ELb1ELb0ELb1ELb1ELb1ELb0ELb0EEENS1_21CollectiveEpilogueFwdINS6_IJSA_SC_SB_EEES9_SE_SG_Li256ELb1ELb1ELb0ELb0EEENS1_36VarlenDynamicPersistentTileSchedulerILi128ELi96ELi256ELi128ELb0ELb1ELb1ELb0ELb1ELb1EEEEEEEEEvNT_6ParamsE:
        /* <DEDUP_REMOVED lines=18> */
.L_x_3733:
[----:B------:R-:W-:Y:S05]  /*0120*/  BSYNC B0 ;  /* 0x0000000000007941 */ /* 0x000fea0003800000 */
.L_x_3732:
        /* <DEDUP_REMOVED lines=41> */
.L_x_3734:
        /* <DEDUP_REMOVED lines=22> */
.L_x_3735:
        /* <DEDUP_REMOVED lines=18> */
.L_x_3736:
        /* <DEDUP_REMOVED lines=22> */
.L_x_3737:
        /* <DEDUP_REMOVED lines=22> */
.L_x_3738:
[----:B------:R-:W-:Y:S01]  /*0900*/  PLOP3.LUT P0, PT, PT, PT, UP0, 0x80, 0x0 ;  /* 0x000000000000781c */ /* 0x000fe20003f0f008 */
[----:B------:R-:W-:Y:S01]  /*0910*/  UMOV UR61, 0x1 ;  /* 0x00000001003d7882 */ /* 0x000fe20000000000 */
[----:B------:R-:W-:Y:S01]  /*0920*/  NOP ;  /* 0x0000000000007918 */ /* 0x000fe20000000000 */
[----:B------:R-:W-:Y:S01]  /*0930*/  USEL UR61, UR61, 0x2, !UP0 ;  /* 0x000000023d3d7887 */ /* 0x000fe2000c000000 */
[----:B------:R-:W-:Y:S01]  /*0940*/  BSSY B9, `(.L_x_3739) ;  /* 0x0002027000097945 */ /* 0x000fe20003800000 */
[----:B------:R-:W-:Y:S01]  /*0950*/  ULDC.64 UR56, c[0x0][0x208] ;  /* 0x0000820000387ab9 */ /* 0x000fe20000000a00 */
[----:B012-4-:R-:W-:Y:S07]  /*0960*/  BAR.SYNC.DEFER_BLOCKING 0x0 ;  /* 0x0000000000007b1d */ /* 0x017fee0000010000 */
[----:B------:R-:W-:Y:S05]  /*0970*/  @!P0 BRA `(.L_x_3740) ;  /* 0x0000019400dc8947 */ /* 0x000fea0003800000 */
.L_x_3741:
        /* <DEDUP_REMOVED lines=10> */
[----:B------:R-:W-:-:S05]  /*0a20*/  LEA R2, R222, R3, 0x18 ;  /* 0x00000003de027211 */ /* 0x000fca00078ec0ff */
[----:B------:R-:W0:Y:S01]  /*0a30*/  LDS.128 R28, [R2+0x308d0] ;  /* 0x0308d000021c7984 */ /* 0x000e220000000c00 */
[----:B------:R-:W-:Y:S06]  /*0a40*/  BAR.ARV 0x4, 0x180 ;  /* 0x0106000000007b1d */ /* 0x000fec0000002000 */
[----:B0-----:R-:W-:-:S13]  /*0a50*/  ISETP.GE.AND P0, PT, R31, UR4, PT ;  /* 0x000000041f007c0c */ /* 0x001fda000bf06270 */
[----:B------:R-:W-:Y:S05]  /*0a60*/  @P0 BRA `(.L_x_3742) ;  /* 0x0000020000500947 */ /* 0x000fea0003800000 */
[----:B------:R-:W-:Y:S01]  /*0a70*/  VIADD R16, R0, 0xffffff80 ;  /* 0xffffff8000107836 */ /* 0x000fe20000000000 */
[----:B------:R-:W-:Y:S01]  /*0a80*/  R2UR UR60, R2 ;  /* 0x00000000023c72ca */ /* 0x000fe200000e0000 */
[----:B------:R-:W-:Y:S01]  /*0a90*/  IMAD.MOV.U32 R14, RZ, RZ, -0x2 ;  /* 0xfffffffeff0e7424 */ /* 0x000fe200078e00ff */
[----:B------:R-:W-:Y:S01]  /*0aa0*/  ULOP3.LUT UR59, UR61, 0x1, URZ, 0xfc, !UPT ;  /* 0x000000013d3b7892 */ /* 0x000fe2000f8efc3f */
[----:B------:R-:W-:Y:S01]  /*0ab0*/  IMAD.MOV.U32 R18, RZ, RZ, RZ ;  /* 0x000000ffff127224 */ /* 0x000fe200078e00ff */
[----:B------:R-:W-:Y:S01]  /*0ac0*/  SHF.R.S32.HI R0, RZ, 0x1f, R16 ;  /* 0x0000001fff007819 */ /* 0x000fe20000011410 */
[----:B------:R-:W-:Y:S02]  /*0ad0*/  IMAD.MOV.U32 R202, RZ, RZ, RZ ;  /* 0x000000ffffca7224 */ /* 0x000fe400078e00ff */
[----:B------:R-:W-:Y:S01]  /*0ae0*/  IMAD.MOV.U32 R220, RZ, RZ, RZ ;  /* 0x000000ffffdc7224 */ /* 0x000fe200078e00ff */
[CC--:B------:R-:W-:Y:S01]  /*0af0*/  LEA.HI R3, R0.reuse, R16.reuse, RZ, 0x7 ;  /* 0x0000001000037211 */ /* 0x0c0fe200078f38ff */
[----:B------:R-:W-:Y:S01]  /*0b00*/  IMAD.MOV.U32 R209, RZ, RZ, RZ ;  /* 0x000000ffffd17224 */ /* 0x000fe200078e00ff */
[----:B------:R-:W-:-:S02]  /*0b10*/  LEA.HI R6, R0, R16, RZ, 0x5 ;  /* 0x0000001000067211 */ /* 0x000fc400078f28ff */
[C---:B------:R-:W-:Y:S01]  /*0b20*/  LOP3.LUT R4, R3.reuse, 0xffffff80, RZ, 0xc0, !PT ;  /* 0xffffff8003047812 */ /* 0x040fe200078ec0ff */
[----:B------:R-:W-:Y:S01]  /*0b30*/  UIADD3 UR60, UR60, 0x12400, URZ ;  /* 0x000124003c3c7890 */ /* 0x000fe2000fffe03f */
[----:B------:R-:W-:Y:S02]  /*0b40*/  SHF.R.S32.HI R6, RZ, 0x5, R6 ;  /* 0x00000005ff067819 */ /* 0x000fe40000011406 */
[----:B------:R-:W-:Y:S01]  /*0b50*/  SHF.R.S32.HI R13, RZ, 0x7, R3 ;  /* 0x00000007ff0d7819 */ /* 0x000fe20000011403 */
[----:B------:R-:W-:Y:S01]  /*0b60*/  IMAD.IADD R15, R16, 0x1, -R4 ;  /* 0x00000001100f7824 */ /* 0x000fe200078e0a04 */
[----:B------:R-:W-:Y:S01]  /*0b70*/  LEA.HI R4, R0, R16, RZ, 0x4 ;  /* 0x0000001000047211 */ /* 0x000fe200078f20ff */
[----:B------:R-:W-:Y:S01]  /*0b80*/  IMAD.SHL.U32 R218, R6, 0x200, RZ ;  /* 0x0000020006da7824 */ /* 0x000fe200078e00ff */
[----:B------:R-:W-:Y:S02]  /*0b90*/  LEA.HI R3, R3, R13, RZ, 0x1 ;  /* 0x0000000d03037211 */ /* 0x000fe400078f08ff */
[----:B------:R-:W-:-:S02]  /*0ba0*/  SHF.R.S32.HI R8, RZ, 0x1f, R15 ;  /* 0x0000001fff087819 */ /* 0x000fc4000001140f */
[----:B------:R-:W-:Y:S02]  /*0bb0*/  SHF.R.S32.HI R7, RZ, 0x4, R4 ;  /* 0x00000004ff077819 */ /* 0x000fe40000011404 */
[----:B------:R-:W-:Y:S02]  /*0bc0*/  LOP3.LUT R5, R4, 0x3fffff0, RZ, 0xc0, !PT ;  /* 0x03fffff004057812 */ /* 0x000fe400078ec0ff */
[----:B------:R-:W-:Y:S02]  /*0bd0*/  LEA.HI R9, R8, R15, RZ, 0x2 ;  /* 0x0000000f08097211 */ /* 0x000fe400078f10ff */
[----:B------:R-:W-:Y:S01]  /*0be0*/  LEA.HI R4, R4, R7, RZ, 0x1 ;  /* 0x0000000704047211 */ /* 0x000fe200078f08ff */
[----:B------:R-:W-:Y:S01]  /*0bf0*/  IMAD.IADD R5, R16, 0x1, -R5 ;  /* 0x0000000110057824 */ /* 0x000fe200078e0a05 */
[--C-:B------:R-:W-:Y:S02]  /*0c00*/  SHF.R.S32.HI R10, RZ, 0x2, R9.reuse ;  /* 0x00000002ff0a7819 */ /* 0x100fe40000011409 */
[----:B------:R-:W-:Y:S01]  /*0c10*/  SHF.R.S32.HI R11, RZ, 0x1f, R9 ;  /* 0x0000001fff0b7819 */ /* 0x000fe20000011409 */
[----:B------:R-:W-:Y:S01]  /*0c20*/  IMAD R5, R6, 0x10, R5 ;  /* 0x0000001006057824 */ /* 0x000fe200078e0205 */
[----:B------:R-:W-:-:S02]  /*0c30*/  LOP3.LUT R4, R4, 0x1ffffffe, RZ, 0xc0, !PT ;  /* 0x1ffffffe04047812 */ /* 0x000fc400078ec0ff */
[----:B------:R-:W-:Y:S02]  /*0c40*/  LEA.HI R11, R11, R10, RZ, 0x3 ;  /* 0x0000000a0b0b7211 */ /* 0x000fe400078f18ff */
[----:B------:R-:W-:Y:S01]  /*0c50*/  LOP3.LUT R9, R9, 0x7ffffffc, RZ, 0xc0, !PT ;  /* 0x7ffffffc09097812 */ /* 0x000fe200078ec0ff */
[----:B------:R-:W-:Y:S01]  /*0c60*/  IMAD.IADD R4, R7, 0x1, -R4 ;  /* 0x0000000107047824 */ /* 0x000fe200078e0a04 */
[----:B------:R-:W-:Y:S02]  /*0c70*/  LOP3.LUT R11, R11, 0xfffffff8, RZ, 0xc0, !PT ;  /* 0xfffffff80b0b7812 */ /* 0x000fe400078ec0ff */
[----:B------:R-:W-:Y:S01]  /*0c80*/  LEA.HI R8, R8, R15, RZ, 0x5 ;  /* 0x0000000f08087211 */ /* 0x000fe200078f28ff */
[----:B------:R-:W-:Y:S01]  /*0c90*/  IMAD R12, R5, 0x8, R4 ;  /* 0x00000008050c7824 */ /* 0x000fe200078e0204 */
[----:B------:R-:W-:Y:S01]  /*0ca0*/  LEA.HI R4, R0, R16, RZ, 0x2 ;  /* 0x0000001000047211 */ /* 0x000fe200078f10ff */
[----:B------:R-:W-:Y:S01]  /*0cb0*/  IMAD.IADD R11, R10, 0x1, -R11 ;  /* 0x000000010a0b7824 */ /* 0x000fe200078e0a0b */
[----:B------:R-:W-:Y:S01]  /*0cc0*/  SHF.R.S32.HI R8, RZ, 0x5, R8 ;  /* 0x00000005ff087819 */ /* 0x000fe20000011408 */
[----:B------:R-:W-:Y:S01]  /*0cd0*/  IMAD.IADD R9, R15, 0x1, -R9 ;  /* 0x000000010f097824 */ /* 0x000fe200078e0a09 */
[--C-:B------:R-:W-:Y:S01]  /*0ce0*/  SHF.R.S32.HI R201, RZ, 0x2, R4.reuse ;  /* 0x00000002ffc97819 */ /* 0x100fe20000011404 */
[----:B------:R-:W-:Y:S01]  /*0cf0*/  IMAD.SHL.U32 R21, R12, 0x8, RZ ;  /* 0x000000080c157824 */ /* 0x000fe200078e00ff */
[----:B------:R-:W-:Y:S01]  /*0d00*/  SHF.R.S32.HI R10, RZ, 0x1f, R4 ;  /* 0x0000001fff0a7819 */ /* 0x000fe20000011404 */
[----:B------:R-:W-:Y:S01]  /*0d10*/  IMAD R5, R9, R14, 0x60 ;  /* 0x0000006009057424 */ /* 0x000fe200078e020e */
[----:B------:R-:W-:-:S02]  /*0d20*/  LOP3.LUT R4, R4, 0xfffffffc, RZ, 0xc0, !PT ;  /* 0xfffffffc04047812 */ /* 0x000fc400078ec0ff */
[----:B------:R-:W-:Y:S02]  /*0d30*/  LOP3.LUT R3, R3, 0x3fffffe, RZ, 0xc0, !PT ;  /* 0x03fffffe03037812 */ /* 0x000fe400078ec0ff */
[----:B------:R-:W-:Y:S01]  /*0d40*/  LEA R8, R8, R11, 0x4 ;  /* 0x0000000b08087211 */ /* 0x000fe200078e20ff */
[----:B------:R-:W-:Y:S01]  /*0d50*/  IMAD.IADD R15, R16, 0x1, -R4 ;  /* 0x00000001100f7824 */ /* 0x000fe200078e0a04 */
[----:B------:R0:W-:Y:S01]  /*0d60*/  STL [R1+0x78], R5 ;  /* 0x0000780501007387 */ /* 0x0001e20000100800 */
[----:B------:R-:W-:Y:S01]  /*0d70*/  IMAD.IADD R3, R13, 0x1, -R3 ;  /* 0x000000010d037824 */ /* 0x000fe200078e0a03 */
[----:B------:R-:W-:Y:S01]  /*0d80*/  LEA.HI R10, R10, R201, RZ, 0x3 ;  /* 0x000000c90a0a7211 */ /* 0x000fe200078f18ff */
[----:B------:R-:W-:Y:S01]  /*0d90*/  IMAD.SHL.U32 R194, R15, 0x4, RZ ;  /* 0x000000040fc27824 */ /* 0x000fe200078e00ff */
[----:B------:R-:W-:Y:S01]  /*0da0*/  LEA.HI R0, R0, R16, RZ, 0x3 ;  /* 0x0000001000007211 */ /* 0x000fe200078f18ff */
[----:B------:R-:W-:Y:S01]  /*0db0*/  IMAD R11, R3, 0x40, R8 ;  /* 0x00000040030b7824 */ /* 0x000fe200078e0208 */
[----:B------:R-:W-:Y:S01]  /*0dc0*/  LOP3.LUT R10, R10, 0xfffffff8, RZ, 0xc0, !PT ;  /* 0xfffffff80a0a7812 */ /* 0x000fe200078ec0ff */
[----:B------:R-:W-:Y:S01]  /*0dd0*/  VIADD R204, R194, 0x20 ;  /* 0x00000020c2cc7836 */ /* 0x000fe20000000000 */
[----:B------:R-:W-:Y:S01]  /*0de0*/  LOP3.LUT R226, R0, 0xfffffff8, RZ, 0xc0, !PT ;  /* 0xfffffff800e27812 */ /* 0x000fe200078ec0ff */
[C---:B------:R-:W-:Y:S01]  /*0df0*/  VIADD R207, R194.reuse, 0x40 ;  /* 0x00000040c2cf7836 */ /* 0x040fe20000000000 */
[----:B------:R-:W-:Y:S01]  /*0e00*/  STL [R1+0x74], R11 ;  /* 0x0000740b01007387 */ /* 0x000fe20000100800 */
[C---:B0-----:R-:W-:Y:S01]  /*0e10*/  VIADD R5, R201.reuse, 0x40 ;  /* 0x00000040c9057836 */ /* 0x041fe20000000000 */
[----:B------:R-:W-:Y:S01]  /*0e20*/  SHF.R.S32.HI R0, RZ, 0x3, R0 ;  /* 0x00000003ff007819 */ /* 0x000fe20000011400 */
[C---:B------:R-:W-:Y:S01]  /*0e30*/  IMAD.IADD R193, R194.reuse, 0x1, R204 ;  /* 0x00000001c2c17824 */ /* 0x040fe200078e02cc */
[----:B------:R-:W-:Y:S01]  /*0e40*/  STL [R1+0x40], RZ ;  /* 0x000040ff01007387 */ /* 0x000fe20000100800 */
[----:B------:R-:W-:Y:S01]  /*0e50*/  IMAD.IADD R224, R201, 0x1, -R10 ;  /* 0x00000001c9e07824 */ /* 0x000fe200078e0a0a */
[----:B------:R-:W-:Y:S01]  /*0e60*/  SHF.R.S32.HI R3, RZ, 0x1f, R5 ;  /* 0x0000001fff037819 */ /* 0x000fe20000011405 */
[----:B------:R-:W-:Y:S01]  /*0e70*/  IMAD.IADD R192, R194, 0x1, R207 ;  /* 0x00000001c2c07824 */ /* 0x000fe200078e02cf */
[----:B------:R-:W-:Y:S01]  /*0e80*/  SHF.R.S32.HI R4, RZ, 0x1f, R193 ;  /* 0x0000001fff047819 */ /* 0x000fe200000114c1 */
[----:B------:R-:W-:Y:S01]  /*0e90*/  IMAD.SHL.U32 R203, R5, 0x40, RZ ;  /* 0x0000004005cb7824 */ /* 0x000fe200078e00ff */
[----:B------:R-:W-:Y:S01]  /*0ea0*/  LEA.HI R3, R3, R5, RZ, 0x3 ;  /* 0x0000000503037211 */ /* 0x000fe200078f18ff */
[----:B------:R-:W-:Y:S01]  /*0eb0*/  IMAD.SHL.U32 R216, R224, 0x40, RZ ;  /* 0x00000040e0d87824 */ /* 0x000fe200078e00ff */
[-C--:B------:R-:W-:Y:S01]  /*0ec0*/  LEA.HI R196, R4, R193.reuse, RZ, 0x3 ;  /* 0x000000c104c47211 */ /* 0x080fe200078f18ff */
[C---:B------:R-:W-:Y:S01]  /*0ed0*/  VIADD R206, R194.reuse, 0x10 ;  /* 0x00000010c2ce7836 */ /* 0x040fe20000000000 */
[----:B------:R-:W-:Y:S01]  /*0ee0*/  SHF.L.U32 R3, R3, 0x6, RZ ;  /* 0x0000000603037819 */ /* 0x000fe200000006ff */
[----:B------:R-:W-:Y:S01]  /*0ef0*/  VIADD R205, R194, 0x30 ;  /* 0x00000030c2cd7836 */ /* 0x000fe20000000000 */
[----:B------:R-:W-:Y:S01]  /*0f00*/  LEA.HI R4, R4, R193, RZ, 0x6 ;  /* 0x000000c104047211 */ /* 0x000fe200078f30ff */
[----:B------:R-:W-:Y:S01]  /*0f10*/  IMAD.IADD R226, R16, 0x1, -R226 ;  /* 0x0000000110e27824 */ /* 0x000fe200078e0ae2 */
[----:B------:R-:W-:Y:S01]  /*0f20*/  LOP3.LUT R219, R3, 0xfffffe00, RZ, 0xc0, !PT ;  /* 0xfffffe0003db7812 */ /* 0x000fe200078ec0ff */
[----:B------:R-:W-:Y:S01]  /*0f30*/  VIADD R208, R194, 0x50 ;  /* 0x00000050c2d07836 */ /* 0x000fe20000000000 */
[----:B------:R-:W-:Y:S01]  /*0f40*/  SHF.R.S32.HI R3, RZ, 0x1f, R192 ;  /* 0x0000001fff037819 */ /* 0x000fe200000114c0 */
[----:B------:R-:W-:Y:S01]  /*0f50*/  STL [R1+0x80], R21 ;  /* 0x0000801501007387 */ /* 0x000fe20000100800 */
[----:B------:R-:W-:Y:S01]  /*0f60*/  LOP3.LUT R203, R203, 0x1c0, RZ, 0xc0, !PT ;  /* 0x000001c0cbcb7812 */ /* 0x000fe200078ec0ff */
[----:B------:R-:W-:Y:S01]  /*0f70*/  IMAD.SHL.U32 R223, R226, 0x8, RZ ;  /* 0x00000008e2df7824 */ /* 0x000fe200078e00ff */
[----:B------:R-:W-:-:S02]  /*0f80*/  LOP3.LUT R216, R216, 0x1c0, RZ, 0xc0, !PT ;  /* 0x000001c0d8d87812 */ /* 0x000fc400078ec0ff */
[-C--:B------:R-:W-:Y:S01]  /*0f90*/  LEA.HI R5, R3, R192.reuse, RZ, 0x6 ;  /* 0x000000c003057211 */ /* 0x080fe200078f30ff */
[----:B------:R-:W-:Y:S01]  /*0fa0*/  VIADD R225, R223, 0x80 ;  /* 0x00000080dfe17836 */ /* 0x000fe20000000000 */
[----:B------:R-:W-:Y:S01]  /*0fb0*/  LEA.HI R197, R3, R192, RZ, 0x3 ;  /* 0x000000c003c57211 */ /* 0x000fe200078f18ff */
[----:B------:R-:W-:Y:S01]  /*0fc0*/  IMAD.SHL.U32 R3, R4, 0x80, RZ ;  /* 0x0000008004037824 */ /* 0x000fe200078e00ff */
[----:B------:R-:W-:Y:S01]  /*0fd0*/  SHF.R.U32.HI R13, RZ, 0x3, R203 ;  /* 0x00000003ff0d7819 */ /* 0x000fe200000116cb */
[----:B------:R-:W-:Y:S01]  /*0fe0*/  IMAD.SHL.U32 R5, R5, 0x80, RZ ;  /* 0x0000008005057824 */ /* 0x000fe200078e00ff */
[----:B------:R-:W-:Y:S02]  /*0ff0*/  SHF.R.U32.HI R217, RZ, 0x3, R216 ;  /* 0x00000003ffd97819 */ /* 0x000fe400000116d8 */
[--C-:B------:R-:W-:Y:S02]  /*1000*/  LOP3.LUT R4, R216, 0x38, R196.reuse, 0xf8, !PT ;  /* 0x00000038d8047812 */ /* 0x100fe400078ef8c4 */
[----:B------:R-:W-:-:S02]  /*1010*/  LOP3.LUT R7, R203, 0x38, R196, 0xf8, !PT ;  /* 0x00000038cb077812 */ /* 0x000fc400078ef8c4 */
[----:B------:R-:W-:Y:S02]  /*1020*/  LOP3.LUT R3, R3, 0xffffe000, RZ, 0xc0, !PT ;  /* 0xffffe00003037812 */ /* 0x000fe400078ec0ff */
[----:B------:R-:W-:Y:S02]  /*1030*/  LOP3.LUT R4, R4, R217, RZ, 0x3c, !PT ;  /* 0x000000d904047212 */ /* 0x000fe400078e3cff */
[----:B------:R-:W-:Y:S02]  /*1040*/  LOP3.LUT R8, R7, R13, RZ, 0x3c, !PT ;  /* 0x0000000d07087212 */ /* 0x000fe400078e3cff */
[--C-:B------:R-:W-:Y:S02]  /*1050*/  LOP3.LUT R6, R216, 0x38, R197.reuse, 0xf8, !PT ;  /* 0x00000038d8067812 */ /* 0x100fe400078ef8c5 */
[----:B------:R-:W-:Y:S02]  /*1060*/  LOP3.LUT R9, R203, 0x38, R197, 0xf8, !PT ;  /* 0x00000038cb097812 */ /* 0x000fe400078ef8c5 */
[----:B------:R-:W-:-:S02]  /*1070*/  IADD3 R4, R4, R3, R218 ;  /* 0x0000000304047210 */ /* 0x000fc40007ffe0da */
[----:B------:R-:W-:Y:S02]  /*1080*/  IADD3 R8, R8, R3, R219 ;  /* 0x0000000308087210 */ /* 0x000fe40007ffe0db */
[----:B------:R-:W-:Y:S02]  /*1090*/  LEA.HI R3, R15, R15, RZ, 0x1 ;  /* 0x0000000f0f037211 */ /* 0x000fe400078f08ff */
[----:B------:R-:W-:Y:S02]  /*10a0*/  LOP3.LUT R5, R5, 0xffffe000, RZ, 0xc0, !PT ;  /* 0xffffe00005057812 */ /* 0x000fe400078ec0ff */
[----:B------:R-:W-:Y:S02]  /*10b0*/  LOP3.LUT R6, R6, R217, RZ, 0x3c, !PT ;  /* 0x000000d906067212 */ /* 0x000fe400078e3cff */
[----:B------:R-:W-:Y:S02]  /*10c0*/  LOP3.LUT R10, R9, R13, RZ, 0x3c, !PT ;  /* 0x0000000d090a7212 */ /* 0x000fe400078e3cff */
[----:B------:R-:W-:-:S02]  /*10d0*/  LOP3.LUT R3, R3, 0x1ffffffe, RZ, 0xc0, !PT ;  /* 0x1ffffffe03037812 */ /* 0x000fc400078ec0ff */
[-C--:B------:R-:W-:Y:S02]  /*10e0*/  IADD3 R6, R6, R5.reuse, R218 ;  /* 0x0000000506067210 */ /* 0x080fe40007ffe0da */
[----:B------:R-:W-:Y:S01]  /*10f0*/  IADD3 R10, R10, R5, R219 ;  /* 0x000000050a0a7210 */ /* 0x000fe20007ffe0db */
[C---:B------:R-:W-:Y:S01]  /*1100*/  IMAD.IADD R3, R15.reuse, 0x1, -R3 ;  /* 0x000000010f037824 */ /* 0x040fe200078e0a03 */
[----:B------:R-:W-:Y:S02]  /*1110*/  SHF.R.S32.HI R5, RZ, 0x1f, R206 ;  /* 0x0000001fff057819 */ /* 0x000fe400000114ce */
[----:B------:R-:W-:Y:S02]  /*1120*/  SHF.R.S32.HI R7, RZ, 0x1f, R204 ;  /* 0x0000001fff077819 */ /* 0x000fe400000114cc */
[----:B------:R-:W-:Y:S02]  /*1130*/  SHF.R.S32.HI R14, RZ, 0x1f, R205 ;  /* 0x0000001fff0e7819 */ /* 0x000fe400000114cd */
[----:B------:R-:W-:-:S02]  /*1140*/  SHF.L.U32 R16, R15, 0x3, RZ ;  /* 0x000000030f107819 */ /* 0x000fc400000006ff */
[----:B------:R-:W-:Y:S02]  /*1150*/  SHF.L.U64.HI R15, R206, 0x1, R5 ;  /* 0x00000001ce0f7819 */ /* 0x000fe40000010205 */
[----:B------:R-:W-:Y:S01]  /*1160*/  SHF.L.U64.HI R12, R204, 0x1, R7 ;  /* 0x00000001cc0c7819 */ /* 0x000fe20000010207 */
[C---:B------:R-:W-:Y:S01]  /*1170*/  VIADD R22, R16.reuse, 0x60 ;  /* 0x0000006010167836 */ /* 0x040fe20000000000 */
[----:B------:R-:W-:Y:S01]  /*1180*/  SHF.L.U64.HI R5, R205, 0x1, R14 ;  /* 0x00000001cd057819 */ /* 0x000fe2000001020e */
[----:B------:R-:W-:Y:S01]  /*1190*/  STL [R1+0x4c], R15 ;  /* 0x00004c0f01007387 */ /* 0x000fe20000100800 */
[----:B------:R-:W-:Y:S01]  /*11a0*/  SHF.R.S32.HI R20, RZ, 0x1f, R207 ;  /* 0x0000001fff147819 */ /* 0x000fe200000114cf */
[C---:B------:R-:W-:Y:S01]  /*11b0*/  VIADD R19, R16.reuse, 0x80 ;  /* 0x0000008010137836 */ /* 0x040fe20000000000 */
[----:B------:R-:W-:Y:S01]  /*11c0*/  SHF.R.S32.HI R9, RZ, 0x1f, R208 ;  /* 0x0000001fff097819 */ /* 0x000fe200000114d0 */
[----:B------:R-:W-:Y:S01]  /*11d0*/  STL [R1+0x50], R12 ;  /* 0x0000500c01007387 */ /* 0x000fe20000100800 */
[----:B------:R-:W-:Y:S01]  /*11e0*/  LOP3.LUT R0, R203, 0x38, R16, 0xf8, !PT ;  /* 0x00000038cb007812 */ /* 0x000fe200078ef810 */
[----:B------:R-:W-:Y:S01]  /*11f0*/  VIADD R23, R16, 0xa0 ;  /* 0x000000a010177836 */ /* 0x000fe20000000000 */
[----:B------:R-:W-:Y:S01]  /*1200*/  SHF.L.U64.HI R7, R207, 0x1, R20 ;  /* 0x00000001cf077819 */ /* 0x000fe20000010214 */
[----:B------:R0:W-:Y:S01]  /*1210*/  STL [R1+0x54], R5 ;  /* 0x0000540501007387 */ /* 0x0001e20000100800 */
[----:B------:R-:W-:-:S02]  /*1220*/  LOP3.LUT R0, R219, R0, R13, 0xf6, !PT ;  /* 0x00000000db007212 */ /* 0x000fc400078ef60d */
[----:B------:R-:W-:Y:S01]  /*1230*/  LEA R4, R4, UR60, 0x1 ;  /* 0x0000003c04047c11 */ /* 0x000fe2000f8e08ff */
[----:B------:R-:W-:Y:S01]  /*1240*/  STL [R1+0x58], R7 ;  /* 0x0000580701007387 */ /* 0x000fe20000100800 */
[----:B------:R-:W-:Y:S02]  /*1250*/  SHF.R.S32.HI R17, RZ, 0x1f, R16 ;  /* 0x0000001fff117819 */ /* 0x000fe40000011410 */
[----:B------:R-:W-:Y:S02]  /*1260*/  SHF.R.S32.HI R200, RZ, 0x1f, R22 ;  /* 0x0000001fffc87819 */ /* 0x000fe40000011416 */
[----:B------:R-:W-:Y:S02]  /*1270*/  SHF.R.S32.HI R199, RZ, 0x1f, R19 ;  /* 0x0000001fffc77819 */ /* 0x000fe40000011413 */
[----:B0-----:R-:W-:Y:S02]  /*1280*/  SHF.L.U64.HI R5, R208, 0x1, R9 ;  /* 0x00000001d0057819 */ /* 0x001fe40000010209 */
[----:B------:R-:W-:-:S02]  /*1290*/  SHF.R.S32.HI R198, RZ, 0x1f, R23 ;  /* 0x0000001fffc67819 */ /* 0x000fc40000011417 */
[----:B------:R-:W-:Y:S01]  /*12a0*/  SHF.R.S32.HI R196, RZ, 0x3, R196 ;  /* 0x00000003ffc47819 */ /* 0x000fe200000114c4 */
[----:B------:R0:W-:Y:S01]  /*12b0*/  STL [R1+0x5c], R5 ;  /* 0x00005c0501007387 */ /* 0x0001e20000100800 */
[----:B------:R-:W-:Y:S02]  /*12c0*/  SHF.R.S32.HI R197, RZ, 0x3, R197 ;  /* 0x00000003ffc57819 */ /* 0x000fe400000114c5 */
[----:B0-----:R-:W-:Y:S02]  /*12d0*/  LEA R5, R0, UR60, 0x1 ;  /* 0x0000003c00057c11 */ /* 0x001fe4000f8e08ff */
[----:B------:R-:W-:-:S03]  /*12e0*/  LEA R0, R8, UR60, 0x1 ;  /* 0x0000003c08007c11 */ /* 0x000fc6000f8e08ff */
[----:B------:R0:W-:Y:S04]  /*12f0*/  STL [R1+0x6c], R5 ;  /* 0x00006c0501007387 */ /* 0x0001e80000100800 */
[----:B------:R1:W-:Y:S04]  /*1300*/  STL [R1+0x70], R4 ;  /* 0x0000700401007387 */ /* 0x0003e80000100800 */
[----:B------:R2:W-:Y:S01]  /*1310*/  STL [R1+0x64], R0 ;  /* 0x0000640001007387 */ /* 0x0005e20000100800 */
[----:B0-----:R-:W-:Y:S02]  /*1320*/  LEA R5, R6, UR60, 0x1 ;  /* 0x0000003c06057c11 */ /* 0x001fe4000f8e08ff */
[----:B-1----:R-:W-:-:S03]  /*1330*/  LEA R4, R10, UR60, 0x1 ;  /* 0x0000003c0a047c11 */ /* 0x002fc6000f8e08ff */
[----:B------:R0:W-:Y:S01]  /*1340*/  STL [R1+0x68], R5 ;  /* 0x0000680501007387 */ /* 0x0001e20000100800 */
[----:B--2---:R-:W-:-:S05]  /*1350*/  LEA R0, R3, R11, 0x3 ;  /* 0x0000000b03007211 */ /* 0x004fca00078e18ff */
[----:B------:R0:W-:Y:S04]  /*1360*/  STL [R1+0x7c], R0 ;  /* 0x00007c0001007387 */ /* 0x0001e80000100800 */
[----:B------:R0:W-:Y:S02]  /*1370*/  STL [R1+0x60], R4 ;  /* 0x0000600401007387 */ /* 0x0001e40000100800 */
.L_x_3957:
[----:B0-----:R-:W0:Y:S01]  /*1380*/  LDC.64 R4, c[0x0][0xc88] ;  /* 0x00032200ff047b82 */ /* 0x001e220000000a00 */
[----:B------:R-:W-:Y:S01]  /*1390*/  ULDC.64 UR4, c[0x0][0xa28] ;  /* 0x00028a0000047ab9 */ /* 0x000fe20000000a00 */
[----:B------:R-:W-:Y:S01]  /*13a0*/  ULDC.64 UR8, c[0x0][0xa18] ;  /* 0x0002860000087ab9 */ /* 0x000fe20000000a00 */
[----:B------:R-:W-:Y:S01]  /*13b0*/  ULDC.64 UR6, c[0x0][0xa08] ;  /* 0x0002820000067ab9 */ /* 0x000fe20000000a00 */
[----:B0-----:R-:W-:-:S05]  /*13c0*/  IMAD.WIDE R4, R31, 0x4, R4 ;  /* 0x000000041f047825 */ /* 0x001fca00078e0204 */
[----:B----4-:R-:W2:Y:S01]  /*13d0*/  LDG.E R3, desc[UR56][R4.64] ;  /* 0x0000003804037981 */ /* 0x010ea2000c1e1900 */
        /* <DEDUP_REMOVED lines=8> */
[----:B------:R-:W-:Y:S02]  /*1460*/  STL [R1+0x4], R3 ;  /* 0x0000040301007387 */ /* 0x000fe40000100800 */
[C---:B------:R-:W-:Y:S01]  /*1470*/  @P2 LEA R4, P3, R3.reuse, UR4, 0x2 ;  /* 0x0000000403042c11 */ /* 0x040fe2000f8610ff */
[C---:B------:R-:W-:Y:S01]  /*1480*/  IMAD.SHL.U32 R228, R3.reuse, 0x4, RZ ;  /* 0x0000000403e47824 */ /* 0x040fe200078e00ff */
[C-C-:B------:R-:W-:Y:S01]  /*1490*/  SHF.L.U64.HI R229, R3.reuse, 0x2, R0.reuse ;  /* 0x0000000203e57819 */ /* 0x140fe20000010200 */
[----:B------:R0:W-:Y:S01]  /*14a0*/  STL [R1+0x48], R0 ;  /* 0x0000480001007387 */ /* 0x0001e20000100800 */
[----:B------:R-:W-:Y:S01]  /*14b0*/  @P2 LEA.HI.X R5, R3, UR5, R0, 0x2, P3 ;  /* 0x0000000503052c11 */ /* 0x000fe200098f1400 */
[----:B------:R-:W-:Y:S01]  /*14c0*/  ULDC UR4, c[0x0][0x288] ;  /* 0x0000a20000047ab9 */ /* 0x000fe20000000800 */
[----:B---3--:R-:W-:Y:S01]  /*14d0*/  IADD3 R8, P4, R228, UR6, RZ ;  /* 0x00000006e4087c10 */ /* 0x008fe2000ff9e0ff */
[----:B0-----:R-:W-:-:S03]  /*14e0*/  IMAD.MOV.U32 R0, RZ, RZ, RZ ;  /* 0x000000ffff007224 */ /* 0x001fc600078e00ff */
[----:B------:R-:W-:Y:S01]  /*14f0*/  IADD3.X R9, R229, UR7, RZ, P4, !PT ;  /* 0x00000007e5097c10 */ /* 0x000fe2000a7fe4ff */
[----:B------:R-:W-:Y:S01]  /*1500*/  IMAD.U32 R141, RZ, RZ, UR4 ;  /* 0x00000004ff8d7e24 */ /* 0x000fe2000f8e00ff */
[----:B------:R0:W-:Y:S01]  /*1510*/  STL [R1+0x44], R29 ;  /* 0x0000441d01007387 */ /* 0x0001e20000100800 */
[----:B------:R-:W-:-:S03]  /*1520*/  ULDC.64 UR4, c[0x0][0x418] ;  /* 0x0001060000047ab9 */ /* 0x000fc60000000a00 */
[----:B------:R0:W5:Y:S01]  /*1530*/  @P2 LDG.E R0, desc[UR56][R4.64] ;  /* 0x0000003804002981 */ /* 0x000162000c1e1900 */
[----:B------:R-:W-:-:S03]  /*1540*/  @P1 IADD3 R6, P2, R228, UR8, RZ ;  /* 0x00000008e4061c10 */ /* 0x000fc6000ff5e0ff */
[----:B------:R0:W5:Y:S01]  /*1550*/  @P0 LDG.E R28, desc[UR56][R8.64] ;  /* 0x00000038081c0981 */ /* 0x000162000c1e1900 */
[----:B------:R-:W-:Y:S01]  /*1560*/  @P1 IADD3.X R7, R229, UR9, RZ, P2, !PT ;  /* 0x00000009e5071c10 */ /* 0x000fe200097fe4ff */
[----:B------:R-:W-:Y:S01]  /*1570*/  UISETP.NE.U32.AND UP0, UPT, UR4, URZ, UPT ;  /* 0x0000003f0400728c */ /* 0x000fe2000bf05070 */
[----:B------:R-:W-:Y:S02]  /*1580*/  ULDC.64 UR8, c[0x0][0xa20] ;  /* 0x0002880000087ab9 */ /* 0x000fe40000000a00 */
[----:B------:R-:W-:Y:S01]  /*1590*/  ULDC UR4, c[0x0][0x424] ;  /* 0x0001090000047ab9 */ /* 0x000fe20000000800 */
[----:B------:R0:W5:Y:S01]  /*15a0*/  @P1 LDG.E R141, desc[UR56][R6.64] ;  /* 0x00000038068d1981 */ /* 0x000162000c1e1900 */
[----:B------:R-:W-:Y:S01]  /*15b0*/  UISETP.NE.AND.EX UP0, UPT, UR5, URZ, UPT, UP0 ;  /* 0x0000003f0500728c */ /* 0x000fe2000bf05300 */
[----:B------:R-:W-:Y:S01]  /*15c0*/  ISETP.NE.U32.AND P2, PT, RZ, UR8, PT ;  /* 0x00000008ff007c0c */ /* 0x000fe2000bf45070 */
[----:B------:R-:W-:Y:S01]  /*15d0*/  IMAD.MOV.U32 R227, RZ, RZ, R30 ;  /* 0x000000ffffe37224 */ /* 0x000fe200078e001e */
[----:B------:R-:W-:Y:S01]  /*15e0*/  ULDC UR5, c[0x0][0x2f0] ;  /* 0x0000bc0000057ab9 */ /* 0x000fe20000000800 */
[----:B------:R-:W-:Y:S01]  /*15f0*/  USEL UR4, UR4, 0x1, UP0 ;  /* 0x0000000104047887 */ /* 0x000fe20008000000 */
[----:B------:R-:W-:Y:S01]  /*1600*/  ISETP.NE.AND.EX P2, PT, RZ, UR9, PT, P2 ;  /* 0x00000009ff007c0c */ /* 0x000fe2000bf45320 */
[----:B------:R-:W-:-:S02]  /*1610*/  IMAD.MOV.U32 R26, RZ, RZ, R3 ;  /* 0x000000ffff1a7224 */ /* 0x000fc400078e0003 */
[----:B------:R-:W-:-:S03]  /*1620*/  UIMAD UR4, UR4, UR5, URZ ;  /* 0x00000005040472a4 */ /* 0x000fc6000f8e023f */
[----:B------:R-:W-:Y:S01]  /*1630*/  ULDC UR5, c[0x0][0x348] ;  /* 0x0000d20000057ab9 */ /* 0x000fe20000000800 */
[----:B01----:R-:W-:Y:S08]  /*1640*/  @P1 BRA `(.L_x_3743) ;  /* 0x0000000000241947 */ /* 0x003ff00003800000 */
        /* <DEDUP_REMOVED lines=9> */
.L_x_3743:
[----:B------:R-:W-:Y:S02]  /*16e0*/  IMAD.U32 R25, RZ, RZ, UR5 ;  /* 0x00000005ff197e24 */ /* 0x000fe4000f8e00ff */
[----:B------:R-:W-:Y:S01]  /*16f0*/  IMAD.U32 R27, RZ, RZ, UR4 ;  /* 0x00000004ff1b7e24 */ /* 0x000fe2000f8e00ff */
[----:B------:R-:W-:Y:S06]  /*1700*/  @!P2 BRA `(.L_x_3744) ;  /* 0x000000000010a947 */ /* 0x000fec0003800000 */
[----:B------:R-:W-:-:S04]  /*1710*/  IADD3 R4, P0, R228, UR8, RZ ;  /* 0x00000008e4047c10 */ /* 0x000fc8000ff1e0ff */
[----:B------:R-:W-:-:S05]  /*1720*/  IADD3.X R5, R229, UR9, RZ, P0, !PT ;  /* 0x00000009e5057c10 */ /* 0x000fca00087fe4ff */
[----:B------:R0:W5:Y:S01]  /*1730*/  LDG.E R27, desc[UR56][R4.64] ;  /* 0x00000038041b7981 */ /* 0x000162000c1e1900 */
[----:B------:R-:W-:Y:S05]  /*1740*/  BRA `(.L_x_3745) ;  /* 0x0000000000107947 */ /* 0x000fea0003800000 */
.L_x_3744:
[----:B------:R-:W-:Y:S05]  /*1750*/  @!P0 BRA `(.L_x_3745) ;  /* 0x00000000000c8947 */ /* 0x000fea0003800000 */
[----:B------:R-:W2:Y:S04]  /*1760*/  LDG.E R4, desc[UR56][R8.64] ;  /* 0x0000003808047981 */ /* 0x000ea8000c1e1900 */
[----:B------:R-:W2:Y:S02]  /*1770*/  LDG.E R27, desc[UR56][R8.64+0x4] ;  /* 0x00000438081b7981 */ /* 0x000ea4000c1e1900 */
[----:B--2---:R-:W-:-:S07]  /*1780*/  IMAD.IADD R27, R27, 0x1, -R4 ;  /* 0x000000011b1b7824 */ /* 0x004fce00078e0a04 */
.L_x_3745:
[----:B------:R-:W-:Y:S02]  /*1790*/  ULDC.64 UR4, c[0x0][0xa10] ;  /* 0x0002840000047ab9 */ /* 0x000fe40000000a00 */
[----:B------:R-:W-:-:S04]  /*17a0*/  ISETP.NE.U32.AND P0, PT, RZ, UR4, PT ;  /* 0x00000004ff007c0c */ /* 0x000fc8000bf05070 */
[----:B------:R-:W-:Y:S01]  /*17b0*/  ISETP.NE.AND.EX P0, PT, RZ, UR5, PT, P0 ;  /* 0x00000005ff007c0c */ /* 0x000fe2000bf05300 */
[----:B------:R-:W-:-:S12]  /*17c0*/  ULDC.64 UR4, c[0x0][0xa30] ;  /* 0x00028c0000047ab9 */ /* 0x000fd80000000a00 */
[----:B0-----:R-:W0:Y:S02]  /*17d0*/  @P0 LDC.64 R4, c[0x0][0xa10] ;  /* 0x00028400ff040b82 */ /* 0x001e240000000a00 */
[----:B0-----:R-:W-:-:S05]  /*17e0*/  @P0 IMAD.WIDE R4, R26, 0x4, R4 ;  /* 0x000000041a040825 */ /* 0x001fca00078e0204 */
[----:B------:R-:W2:Y:S04]  /*17f0*/  @P0 LDG.E R3, desc[UR56][R4.64] ;  /* 0x0000003804030981 */ /* 0x000ea8000c1e1900 */
[----:B------:R0:W2:Y:S01]  /*1800*/  @P0 LDG.E R8, desc[UR56][R4.64+0x4] ;  /* 0x0000043804080981 */ /* 0x0000a2000c1e1900 */
[----:B------:R-:W-:Y:S02]  /*1810*/  ISETP.NE.U32.AND P1, PT, RZ, UR4, PT ;  /* 0x00000004ff007c0c */ /* 0x000fe4000bf25070 */
[----:B-----5:R-:W-:Y:S02]  /*1820*/  MOV R137, R27 ;  /* 0x0000001b00897202 */ /* 0x020fe40000000f00 */
[----:B------:R-:W-:-:S13]  /*1830*/  ISETP.NE.AND.EX P1, PT, RZ, UR5, PT, P1 ;  /* 0x00000005ff007c0c */ /* 0x000fda000bf25310 */
[----:B------:R-:W-:-:S04]  /*1840*/  @P1 IADD3 R6, P2, R228, UR4, RZ ;  /* 0x00000004e4061c10 */ /* 0x000fc8000ff5e0ff */
[----:B------:R-:W-:-:S05]  /*1850*/  @P1 IADD3.X R7, R229, UR5, RZ, P2, !PT ;  /* 0x00000005e5071c10 */ /* 0x000fca00097fe4ff */
[----:B------:R1:W5:Y:S01]  /*1860*/  @P1 LDG.E R137, desc[UR56][R6.64] ;  /* 0x0000003806891981 */ /* 0x000362000c1e1900 */
[----:B------:R-:W-:Y:S01]  /*1870*/  IMAD.IADD R10, R27, 0x1, -R0 ;  /* 0x000000011b0a7824 */ /* 0x000fe200078e0a00 */
[----:B------:R-:W-:-:S03]  /*1880*/  PLOP3.LUT P2, PT, PT, PT, PT, 0x80, 0x0 ;  /* 0x000000000000781c */ /* 0x000fc60003f4f070 */
[----:B0-----:R-:W-:-:S05]  /*1890*/  IMAD.MOV R4, RZ, RZ, -R10 ;  /* 0x000000ffff047224 */ /* 0x001fca00078e0a0a */
[----:B------:R-:W-:Y:S01]  /*18a0*/  VIMNMX R4, RZ, R4, !PT ;  /* 0x00000004ff047248 */ /* 0x000fe20007fe0100 */
        /* <DEDUP_REMOVED lines=15> */
[----:B------:R-:W-:-:S04]  /*19a0*/  @P0 LEA.HI.SX32 R24, R0, R3, 0x1c ;  /* 0x0000000300180211 */ /* 0x000fc800078fe2ff */
[----:B------:R-:W-:-:S13]  /*19b0*/  ISETP.GT.AND P0, PT, R24, R123, PT ;  /* 0x0000007b1800720c */ /* 0x000fda0003f04270 */
[----:B-1----:R-:W-:Y:S05]  /*19c0*/  @!P0 BRA `(.L_x_3746) ;  /* 0x0000009400688947 */ /* 0x002fea0003800000 */
        /* <DEDUP_REMOVED lines=20> */
.L_x_3748:
[----:B------:R-:W-:Y:S05]  /*1b10*/  BSYNC B6 ;  /* 0x0000000000067941 */ /* 0x000fea0003800000 */
.L_x_3747:
        /* <DEDUP_REMOVED lines=20> */
.L_x_3750:
[----:B------:R-:W-:Y:S05]  /*1c60*/  BSYNC B6 ;  /* 0x0000000000067941 */ /* 0x000fea0003800000 */
.L_x_3749:
[----:B------:R-:W-:Y:S01]  /*1c70*/  ULDC.64 UR4, c[0x0][0x9f8] ;  /* 0x00027e0000047ab9 */ /* 0x000fe20000000a00 */
[----:B------:R-:W2:Y:S01]  /*1c80*/  LDL.LU R20, [R1] ;  /* 0x0000000001147983 */ /* 0x000ea20000300800 */
[----:B------:R-:W-:Y:S01]  /*1c90*/  ISETP.NE.U32.AND P0, PT, RZ, UR4, PT ;  /* 0x00000004ff007c0c */ /* 0x000fe2000bf05070 */
[----:B------:R-:W0:Y:S03]  /*1ca0*/  LDC.64 R96, c[0x0][0x3f8] ;  /* 0x0000fe00ff607b82 */ /* 0x000e260000000a00 */
[----:B------:R-:W-:-:S05]  /*1cb0*/  ISETP.NE.AND.EX P0, PT, RZ, UR5, PT, P0 ;  /* 0x00000005ff007c0c */ /* 0x000fca000bf05300 */
[----:B------:R-:W1:Y:S08]  /*1cc0*/  LDC R15, c[0x0][0x3f4] ;  /* 0x0000fd00ff0f7b82 */ /* 0x000e700000000800 */
[----:B------:R-:W-:Y:S01]  /*1cd0*/  @P0 IADD3 R4, P1, R228, UR4, RZ ;  /* 0x00000004e4040c10 */ /* 0x000fe2000ff3e0ff */
[----:B------:R-:W-:Y:S01]  /*1ce0*/  ULDC UR4, c[0x0][0x2f4] ;  /* 0x0000bd0000047ab9 */ /* 0x000fe20000000800 */
[----:B------:R-:W3:Y:S02]  /*1cf0*/  LDC.64 R90, c[0x0][0x408] ;  /* 0x00010200ff5a7b82 */ /* 0x000ee40000000a00 */
[----:B------:R-:W-:-:S05]  /*1d00*/  @P0 IADD3.X R5, R229, UR5, RZ, P1, !PT ;  /* 0x00000005e5050c10 */ /* 0x000fca0008ffe4ff */
[----:B------:R4:W2:Y:S01]  /*1d10*/  @P0 LDG.E R26, desc[UR56][R4.64] ;  /* 0x00000038041a0981 */ /* 0x0008a2000c1e1900 */
[----:B------:R-:W-:Y:S01]  /*1d20*/  ISETP.GE.AND P1, PT, R193, UR4, PT ;  /* 0x00000004c1007c0c */ /* 0x000fe2000bf26270 */
[-C--:B0-----:R-:W-:Y:S01]  /*1d30*/  IMAD.WIDE.U32 R98, R201, R96.reuse, R16 ;  /* 0x00000060c9627225 */ /* 0x081fe200078e0010 */
[----:B------:R-:W-:Y:S01]  /*1d40*/  ISETP.GE.AND P0, PT, R16, UR4, PT ;  /* 0x0000000410007c0c */ /* 0x000fe2000bf06270 */
[----:B------:R-:W0:Y:S01]  /*1d50*/  S2R R31, SR_TID.X ;  /* 0x00000000001f7919 */ /* 0x000e220000002100 */
[----:B------:R-:W-:Y:S01]  /*1d60*/  SEL R3, RZ, 0xffffffff, P1 ;  /* 0xffffffffff037807 */ /* 0x000fe20000800000 */
[----:B------:R-:W-:Y:S01]  /*1d70*/  IMAD.SHL.U32 R106, R96, 0x40, RZ ;  /* 0x00000040606a7824 */ /* 0x000fe200078e00ff */
[----:B------:R-:W-:Y:S01]  /*1d80*/  SEL R0, RZ, 0x1, P0 ;  /* 0x00000001ff007807 */ /* 0x000fe20000000000 */
[----:B------:R-:W0:Y:S01]  /*1d90*/  S2R R138, SR_TID.X ;  /* 0x00000000008a7919 */ /* 0x000e220000002100 */
[----:B------:R-:W-:Y:S01]  /*1da0*/  ISETP.GE.AND P0, PT, R192, UR4, PT ;  /* 0x00000004c0007c0c */ /* 0x000fe2000bf06270 */
[----:B------:R-:W-:Y:S01]  /*1db0*/  IMAD.SHL.U32 R3, R3, 0x2, RZ ;  /* 0x0000000203037824 */ /* 0x000fe200078e00ff */
[----:B----4-:R-:W-:Y:S01]  /*1dc0*/  SHF.R.S32.HI R5, RZ, 0x1f, R201 ;  /* 0x0000001fff057819 */ /* 0x010fe200000114c9 */
[----:B------:R-:W-:Y:S01]  /*1dd0*/  IMAD.IADD R125, R28, 0x1, R27 ;  /* 0x000000011c7d7824 */ /* 0x000fe200078e021b */
[----:B------:R-:W-:Y:S01]  /*1de0*/  ISETP.GE.AND P1, PT, R22, UR4, PT ;  /* 0x0000000416007c0c */ /* 0x000fe2000bf26270 */
[----:B-1----:R-:W-:Y:S01]  /*1df0*/  IMAD.SHL.U32 R122, R15, 0x2, RZ ;  /* 0x000000020f7a7824 */ /* 0x002fe200078e00ff */
[----:B------:R-:W-:Y:S01]  /*1e00*/  LOP3.LUT R0, R3, 0x2, R0, 0xe2, !PT ;  /* 0x0000000203007812 */ /* 0x000fe200078ee200 */
[----:B------:R-:W-:Y:S01]  /*1e10*/  IMAD R6, R5, R96, RZ ;  /* 0x0000006005067224 */ /* 0x000fe200078e02ff */
[----:B------:R-:W-:Y:S01]  /*1e20*/  SHF.R.S32.HI R195, RZ, 0x1f, R194 ;  /* 0x0000001fffc37819 */ /* 0x000fe200000114c2 */
[----:B---3--:R-:W-:Y:S01]  /*1e30*/  IMAD.WIDE.U32 R92, R201, R90, R16 ;  /* 0x0000005ac95c7225 */ /* 0x008fe200078e0010 */
[----:B------:R-:W-:-:S02]  /*1e40*/  SEL R3, RZ, 0x4, P0 ;  /* 0x00000004ff037807 */ /* 0x000fc40000000000 */
[----:B------:R-:W-:Y:S01]  /*1e50*/  SEL R4, RZ, 0x8, P1 ;  /* 0x00000008ff047807 */ /* 0x000fe20000800000 */
[----:B------:R-:W-:Y:S01]  /*1e60*/  IMAD R7, R201, R97, R6 ;  /* 0x00000061c9077224 */ /* 0x000fe200078e0206 */
[----:B------:R-:W-:Y:S01]  /*1e70*/  ISETP.GE.AND P2, PT, R19, UR4, PT ;  /* 0x0000000413007c0c */ /* 0x000fe2000bf46270 */
[----:B------:R-:W-:Y:S01]  /*1e80*/  IMAD.WIDE.U32 R100, R201, R96, R194 ;  /* 0x00000060c9647225 */ /* 0x000fe200078e00c2 */
[----:B------:R-:W-:Y:S02]  /*1e90*/  LOP3.LUT R0, R4, R0, R3, 0xfe, !PT ;  /* 0x0000000004007212 */ /* 0x000fe400078efe03 */
[----:B------:R-:W-:Y:S01]  /*1ea0*/  SEL R3, RZ, 0x10, P2 ;  /* 0x00000010ff037807 */ /* 0x000fe20001000000 */
[----:B------:R-:W-:Y:S01]  /*1eb0*/  IMAD.IADD R101, R101, 0x1, R7 ;  /* 0x0000000165657824 */ /* 0x000fe200078e0207 */
[----:B------:R-:W-:Y:S01]  /*1ec0*/  ISETP.GE.AND P0, PT, R16, R15, PT ;  /* 0x0000000f1000720c */ /* 0x000fe20003f06270 */
[----:B------:R-:W-:Y:S01]  /*1ed0*/  IMAD.IADD R99, R7, 0x1, R99 ;  /* 0x0000000107637824 */ /* 0x000fe200078e0263 */
[----:B------:R-:W-:Y:S01]  /*1ee0*/  LOP3.LUT R7, R0, R3, RZ, 0xfc, !PT ;  /* 0x0000000300077212 */ /* 0x000fe200078efcff */
[-C--:B------:R-:W-:Y:S01]  /*1ef0*/  IMAD R0, R5, R90.reuse, RZ ;  /* 0x0000005a05007224 */ /* 0x080fe200078e02ff */
[----:B------:R-:W-:Y:S01]  /*1f00*/  ISETP.GE.AND P1, PT, R193, R15, PT ;  /* 0x0000000fc100720c */ /* 0x000fe20003f26270 */
[----:B------:R-:W-:Y:S01]  /*1f10*/  IMAD.WIDE.U32 R94, R201, R90, R194 ;  /* 0x0000005ac95e7225 */ /* 0x000fe200078e00c2 */
[----:B------:R-:W-:-:S02]  /*1f20*/  SEL R3, R15, RZ, P0 ;  /* 0x000000ff0f037207 */ /* 0x000fc40000000000 */
[----:B------:R-:W-:Y:S01]  /*1f30*/  ISETP.GE.AND P3, PT, R192, R15, PT ;  /* 0x0000000fc000720c */ /* 0x000fe20003f66270 */
[----:B------:R-:W-:Y:S01]  /*1f40*/  IMAD R5, R201, R91, R0 ;  /* 0x0000005bc9057224 */ /* 0x000fe200078e0200 */
[C---:B------:R-:W-:Y:S01]  /*1f50*/  SEL R0, R15.reuse, RZ, P1 ;  /* 0x000000ff0f007207 */ /* 0x040fe20000800000 */
[----:B------:R-:W-:Y:S01]  /*1f60*/  IMAD.IADD R3, R16, 0x1, R3 ;  /* 0x0000000110037824 */ /* 0x000fe200078e0203 */
[----:B------:R-:W-:Y:S01]  /*1f70*/  SEL R9, R15, RZ, P3 ;  /* 0x000000ff0f097207 */ /* 0x000fe20001800000 */
[----:B------:R-:W-:Y:S01]  /*1f80*/  IMAD.IADD R95, R95, 0x1, R5 ;  /* 0x000000015f5f7824 */ /* 0x000fe200078e0205 */
[----:B------:R-:W-:Y:S01]  /*1f90*/  IADD3 R93, R5, R93, RZ ;  /* 0x0000005d055d7210 */ /* 0x000fe20007ffe0ff */
[----:B------:R-:W-:Y:S01]  /*1fa0*/  IMAD.IADD R5, R193, 0x1, R0 ;  /* 0x00000001c1057824 */ /* 0x000fe200078e0200 */
[----:B------:R-:W-:Y:S01]  /*1fb0*/  SHF.R.S32.HI R0, RZ, 0x1f, R3 ;  /* 0x0000001fff007819 */ /* 0x000fe20000011403 */
[----:B------:R-:W-:Y:S01]  /*1fc0*/  IMAD.IADD R10, R192, 0x1, R9 ;  /* 0x00000001c00a7824 */ /* 0x000fe200078e0209 */
[----:B------:R-:W-:Y:S01]  /*1fd0*/  SHF.R.U32.HI R21, RZ, 0x3, R203 ;  /* 0x00000003ff157819 */ /* 0x000fe200000116cb */
[----:B0-----:R-:W-:Y:S01]  /*1fe0*/  VIADD R31, R31, 0xffffff80 ;  /* 0xffffff801f1f7836 */ /* 0x001fe20000000000 */
[----:B------:R-:W-:Y:S01]  /*1ff0*/  SHF.R.S32.HI R6, RZ, 0x1f, R5 ;  /* 0x0000001fff067819 */ /* 0x000fe20000011405 */
[----:B-----5:R-:W-:Y:S01]  /*2000*/  IMAD.WIDE.U32 R100, R137, R96, R100 ;  /* 0x0000006089647225 */ /* 0x020fe200078e0064 */
[----:B------:R-:W-:-:S02]  /*2010*/  LEA.HI R4, R0, R3, RZ, 0x3 ;  /* 0x0000000300047211 */ /* 0x000fc400078f18ff */
[----:B------:R-:W-:Y:S01]  /*2020*/  LEA.HI R0, R0, R3, RZ, 0x6 ;  /* 0x0000000300007211 */ /* 0x000fe200078f30ff */
[----:B------:R-:W-:Y:S01]  /*2030*/  IMAD.WIDE.U32 R98, R137, R96, R98 ;  /* 0x0000006089627225 */ /* 0x000fe200078e0062 */
[CC--:B------:R-:W-:Y:S02]  /*2040*/  LEA.HI R8, R6.reuse, R5.reuse, RZ, 0x6 ;  /* 0x0000000506087211 */ /* 0x0c0fe400078f30ff */
[----:B------:R-:W-:Y:S01]  /*2050*/  SHF.R.S32.HI R11, RZ, 0x1f, R10 ;  /* 0x0000001fff0b7819 */ /* 0x000fe2000001140a */
[----:B------:R-:W-:Y:S01]  /*2060*/  IMAD R127, R91, 0x60, RZ ;  /* 0x000000605b7f7824 */ /* 0x000fe200078e02ff */
[----:B------:R-:W-:Y:S01]  /*2070*/  LEA.HI R5, R6, R5, RZ, 0x3 ;  /* 0x0000000506057211 */ /* 0x000fe200078f18ff */
[CC--:B------:R-:W-:Y:S01]  /*2080*/  IMAD.WIDE.U32 R94, R137.reuse, R90.reuse, R94 ;  /* 0x0000005a895e7225 */ /* 0x0c0fe200078e005e */
[----:B------:R-:W-:Y:S02]  /*2090*/  SHF.R.S32.HI R3, RZ, 0x6, R0 ;  /* 0x00000006ff037819 */ /* 0x000fe40000011400 */
[----:B------:R-:W-:Y:S01]  /*20a0*/  LOP3.LUT R0, R216, 0x38, R4, 0xf8, !PT ;  /* 0x00000038d8007812 */ /* 0x000fe200078ef804 */
[----:B------:R-:W-:Y:S01]  /*20b0*/  IMAD.WIDE.U32 R92, R137, R90, R92 ;  /* 0x0000005a895c7225 */ /* 0x000fe200078e005c */
[----:B------:R-:W-:-:S02]  /*20c0*/  LOP3.LUT R9, R203, 0x38, R4, 0xf8, !PT ;  /* 0x00000038cb097812 */ /* 0x000fc400078ef804 */
[-C--:B------:R-:W-:Y:S01]  /*20d0*/  LEA.HI R12, R11, R10.reuse, RZ, 0x3 ;  /* 0x0000000a0b0c7211 */ /* 0x080fe200078f18ff */
[C---:B------:R-:W-:Y:S01]  /*20e0*/  IMAD R136, R3.reuse, 0x1800, R218 ;  /* 0x0000180003887824 */ /* 0x040fe200078e02da */
[----:B------:R-:W-:Y:S01]  /*20f0*/  LOP3.LUT R6, R216, 0x38, R5, 0xf8, !PT ;  /* 0x00000038d8067812 */ /* 0x000fe200078ef805 */
[----:B------:R-:W-:Y:S01]  /*2100*/  IMAD R133, R3, 0x1800, R219 ;  /* 0x0000180003857824 */ /* 0x000fe200078e02db */
[----:B------:R-:W-:Y:S02]  /*2110*/  LEA.HI R10, R11, R10, RZ, 0x6 ;  /* 0x0000000a0b0a7211 */ /* 0x000fe400078f30ff */
[----:B------:R-:W-:Y:S02]  /*2120*/  SHF.R.S32.HI R8, RZ, 0x6, R8 ;  /* 0x00000006ff087819 */ /* 0x000fe40000011408 */
[----:B------:R-:W-:Y:S02]  /*2130*/  LOP3.LUT R3, R0, R217, RZ, 0x3c, !PT ;  /* 0x000000d900037212 */ /* 0x000fe400078e3cff */
[----:B------:R-:W-:Y:S01]  /*2140*/  LOP3.LUT R0, R9, R21, RZ, 0x3c, !PT ;  /* 0x0000001509007212 */ /* 0x000fe200078e3cff */
[----:B------:R-:W-:Y:S01]  /*2150*/  IMAD R134, R8, 0x1800, R218 ;  /* 0x0000180008867824 */ /* 0x000fe200078e02da */
[----:B------:R-:W-:Y:S01]  /*2160*/  LOP3.LUT R9, R6, R217, RZ, 0x3c, !PT ;  /* 0x000000d906097212 */ /* 0x000fe200078e3cff */
[----:B------:R-:W-:Y:S01]  /*2170*/  IMAD.IADD R136, R136, 0x1, R3 ;  /* 0x0000000188887824 */ /* 0x000fe200078e0203 */
[----:B------:R-:W-:Y:S01]  /*2180*/  LOP3.LUT P2, RZ, R224, 0x4, RZ, 0xc0, !PT ;  /* 0x00000004e0ff7812 */ /* 0x000fe2000784c0ff */
[----:B------:R-:W-:Y:S01]  /*2190*/  IMAD.IADD R133, R133, 0x1, R0 ;  /* 0x0000000185857824 */ /* 0x000fe200078e0200 */
[----:B------:R-:W-:Y:S01]  /*21a0*/  SHF.R.S32.HI R10, RZ, 0x6, R10 ;  /* 0x00000006ff0a7819 */ /* 0x000fe2000001140a */
[----:B------:R-:W-:Y:S01]  /*21b0*/  IMAD.IADD R134, R134, 0x1, R9 ;  /* 0x0000000186867824 */ /* 0x000fe200078e0209 */
[C-C-:B------:R-:W-:Y:S01]  /*21c0*/  LOP3.LUT R6, R203.reuse, 0x38, R12.reuse, 0xf8, !PT ;  /* 0x00000038cb067812 */ /* 0x140fe200078ef80c */
[----:B------:R-:W-:Y:S01]  /*21d0*/  IMAD R130, R8, 0x1800, R219 ;  /* 0x0000180008827824 */ /* 0x000fe200078e02db */
[----:B------:R-:W-:Y:S01]  /*21e0*/  LOP3.LUT R3, R203, 0x38, R5, 0xf8, !PT ;  /* 0x00000038cb037812 */ /* 0x000fe200078ef805 */
[----:B------:R-:W-:Y:S01]  /*21f0*/  IMAD R129, R10, 0x1800, R219 ;  /* 0x000018000a817824 */ /* 0x000fe200078e02db */
[----:B------:R-:W-:Y:S01]  /*2200*/  LOP3.LUT R0, R216, 0x38, R12, 0xf8, !PT ;  /* 0x00000038d8007812 */ /* 0x000fe200078ef80c */
[----:B------:R-:W-:Y:S01]  /*2210*/  IMAD R132, R10, 0x1800, R218 ;  /* 0x000018000a847824 */ /* 0x000fe200078e02da */
[----:B------:R-:W-:-:S02]  /*2220*/  LOP3.LUT R6, R6, R21, RZ, 0x3c, !PT ;  /* 0x0000001506067212 */ /* 0x000fc400078e3cff */
[----:B------:R-:W-:Y:S02]  /*2230*/  SHF.R.S32.HI R11, RZ, 0x1f, R137 ;  /* 0x0000001fff0b7819 */ /* 0x000fe40000011489 */
[----:B------:R-:W-:Y:S01]  /*2240*/  LOP3.LUT R9, R3, R21, RZ, 0x3c, !PT ;  /* 0x0000001503097212 */ /* 0x000fe200078e3cff */
[----:B------:R-:W-:Y:S01]  /*2250*/  IMAD.IADD R129, R129, 0x1, R6 ;  /* 0x0000000181817824 */ /* 0x000fe200078e0206 */
[----:B------:R-:W-:Y:S01]  /*2260*/  LOP3.LUT R3, R0, R217, RZ, 0x3c, !PT ;  /* 0x000000d900037212 */ /* 0x000fe200078e3cff */
[----:B------:R-:W-:Y:S01]  /*2270*/  IMAD R0, R11, R96, RZ ;  /* 0x000000600b007224 */ /* 0x000fe200078e02ff */
[----:B------:R-:W-:Y:S01]  /*2280*/  SHF.R.S32.HI R21, RZ, 0x1f, R31 ;  /* 0x0000001fff157819 */ /* 0x000fe2000001141f */
[----:B------:R-:W-:Y:S01]  /*2290*/  IMAD.IADD R130, R130, 0x1, R9 ;  /* 0x0000000182827824 */ /* 0x000fe200078e0209 */
[----:B------:R-:W-:Y:S01]  /*22a0*/  LOP3.LUT R6, R216, 0x18, R16, 0xf8, !PT ;  /* 0x00000018d8067812 */ /* 0x000fe200078ef810 */
[----:B------:R-:W-:Y:S01]  /*22b0*/  IMAD.IADD R132, R132, 0x1, R3 ;  /* 0x0000000184847824 */ /* 0x000fe200078e0203 */
[----:B------:R-:W-:Y:S01]  /*22c0*/  LEA.HI R21, R21, R31, RZ, 0x2 ;  /* 0x0000001f15157211 */ /* 0x000fe200078f10ff */
[----:B------:R-:W-:Y:S01]  /*22d0*/  IMAD R13, R137, R97, R0 ;  /* 0x00000061890d7224 */ /* 0x000fe200078e0200 */
[----:B------:R-:W-:Y:S01]  /*22e0*/  LOP3.LUT R3, R6, R217, RZ, 0x3c, !PT ;  /* 0x000000d906037212 */ /* 0x000fe200078e3cff */
[----:B------:R-:W-:Y:S01]  /*22f0*/  IMAD R0, R11, R90, RZ ;  /* 0x0000005a0b007224 */ /* 0x000fe200078e02ff */
[----:B------:R-:W-:Y:S01]  /*2300*/  LOP3.LUT R21, R21, 0xfffffffc, RZ, 0xc0, !PT ;  /* 0xfffffffc15157812 */ /* 0x000fe200078ec0ff */
[----:B------:R-:W-:Y:S01]  /*2310*/  IMAD R9, R97, 0x60, RZ ;  /* 0x0000006061097824 */ /* 0x000fe200078e02ff */
[----:B------:R-:W-:Y:S01]  /*2320*/  SHF.L.U64.HI R105, R96, 0x6, R97 ;  /* 0x0000000660697819 */ /* 0x000fe20000010261 */
[----:B------:R-:W-:Y:S01]  /*2330*/  IMAD.IADD R128, R218, 0x1, R3 ;  /* 0x00000001da807824 */ /* 0x000fe200078e0203 */
[----:B------:R-:W-:Y:S01]  /*2340*/  SHF.R.S32.HI R115, RZ, 0x3, R4 ;  /* 0x00000003ff737819 */ /* 0x000fe20000011404 */
[----:B------:R-:W-:Y:S01]  /*2350*/  IMAD.WIDE.U32 R96, R96, 0x60, RZ ;  /* 0x0000006060607825 */ /* 0x000fe200078e00ff */
[----:B------:R-:W-:-:S02]  /*2360*/  LOP3.LUT R3, R4, 0xfffffff8, RZ, 0xc0, !PT ;  /* 0xfffffff804037812 */ /* 0x000fc400078ec0ff */
[C---:B------:R-:W-:Y:S01]  /*2370*/  SHF.L.U64.HI R107, R90.reuse, 0x6, R91 ;  /* 0x000000065a6b7819 */ /* 0x040fe2000001025b */
[----:B------:R-:W-:Y:S01]  /*2380*/  IMAD R89, R137, R91, R0 ;  /* 0x0000005b89597224 */ /* 0x000fe200078e0200 */
[C---:B------:R-:W-:Y:S01]  /*2390*/  SHF.L.U32 R108, R90.reuse, 0x6, RZ ;  /* 0x000000065a6c7819 */ /* 0x040fe200000006ff */
[----:B------:R-:W-:Y:S01]  /*23a0*/  IMAD.WIDE.U32 R90, R90, 0x60, RZ ;  /* 0x000000605a5a7825 */ /* 0x000fe200078e00ff */
[----:B------:R-:W-:Y:S02]  /*23b0*/  SHF.R.S32.HI R114, RZ, 0x3, R5 ;  /* 0x00000003ff727819 */ /* 0x000fe40000011405 */
[----:B------:R-:W-:Y:S01]  /*23c0*/  LOP3.LUT R4, R5, 0xfffffff8, RZ, 0xc0, !PT ;  /* 0xfffffff805047812 */ /* 0x000fe200078ec0ff */
[----:B------:R-:W-:Y:S01]  /*23d0*/  IMAD.IADD R21, R31, 0x1, -R21 ;  /* 0x000000011f157824 */ /* 0x000fe200078e0a15 */
[----:B------:R-:W-:Y:S01]  /*23e0*/  LOP3.LUT R5, R12, 0xfffffff8, RZ, 0xc0, !PT ;  /* 0xfffffff80c057812 */ /* 0x000fe200078ec0ff */
[----:B------:R-:W-:Y:S01]  /*23f0*/  IMAD.IADD R126, R97, 0x1, R9 ;  /* 0x00000001617e7824 */ /* 0x000fe200078e0209 */
[----:B------:R-:W-:Y:S01]  /*2400*/  SHF.R.S32.HI R0, RZ, 0x1f, R30 ;  /* 0x0000001fff007819 */ /* 0x000fe2000001141e */
[----:B------:R-:W-:Y:S01]  /*2410*/  IMAD.IADD R103, R95, 0x1, R89 ;  /* 0x000000015f677824 */ /* 0x000fe200078e0259 */
[----:B------:R-:W-:Y:S01]  /*2420*/  LEA.HI R138, R138, 0x8, RZ, 0x19 ;  /* 0x000000088a8a7811 */ /* 0x000fe200078fc8ff */
[----:B------:R-:W-:Y:S01]  /*2430*/  IMAD R112, R21, 0x40, R201 ;  /* 0x0000004015707824 */ /* 0x000fe200078e02c9 */
[----:B------:R-:W-:Y:S01]  /*2440*/  IADD3 R89, R89, R93, RZ ;  /* 0x0000005d59597210 */ /* 0x000fe20007ffe0ff */
[----:B------:R-:W-:Y:S01]  /*2450*/  IMAD.IADD R127, R91, 0x1, R127 ;  /* 0x000000015b7f7824 */ /* 0x000fe200078e027f */
[----:B------:R-:W-:Y:S01]  /*2460*/  SHF.R.S32.HI R113, RZ, 0x3, R12 ;  /* 0x00000003ff717819 */ /* 0x000fe2000001140c */
[----:B------:R-:W-:Y:S01]  /*2470*/  IMAD.IADD R104, R101, 0x1, R13 ;  /* 0x0000000165687824 */ /* 0x000fe200078e020d */
[----:B------:R-:W-:Y:S01]  /*2480*/  SHF.R.S32.HI R111, RZ, 0x1f, R3 ;  /* 0x0000001fff6f7819 */ /* 0x000fe20000011403 */
[----:B------:R-:W-:Y:S01]  /*2490*/  IMAD.IADD R102, R13, 0x1, R99 ;  /* 0x000000010d667824 */ /* 0x000fe200078e0263 */
[----:B------:R-:W-:-:S02]  /*24a0*/  SHF.R.S32.HI R110, RZ, 0x1f, R4 ;  /* 0x0000001fff6e7819 */ /* 0x000fc40000011404 */
[----:B------:R-:W-:Y:S02]  /*24b0*/  SHF.R.S32.HI R109, RZ, 0x1f, R5 ;  /* 0x0000001fff6d7819 */ /* 0x000fe40000011405 */
[----:B--2---:R-:W-:-:S04]  /*24c0*/  LOP3.LUT R20, R20, 0xfffffffe, RZ, 0xc0, !PT ;  /* 0xfffffffe14147812 */ /* 0x004fc800078ec0ff */
[----:B------:R-:W-:-:S04]  /*24d0*/  @P3 LOP3.LUT R20, R20, 0x1, RZ, 0xfc, !PT ;  /* 0x0000000114143812 */ /* 0x000fc800078efcff */
[----:B------:R-:W-:-:S04]  /*24e0*/  LOP3.LUT R20, R20, 0xfffffffb, RZ, 0xc0, !PT ;  /* 0xfffffffb14147812 */ /* 0x000fc800078ec0ff */
[----:B------:R-:W-:Y:S02]  /*24f0*/  @P2 LOP3.LUT R20, R20, 0x4, RZ, 0xfc, !PT ;  /* 0x0000000414142812 */ /* 0x000fe400078efcff */
[----:B------:R-:W-:-:S03]  /*2500*/  ISETP.GE.AND P2, PT, R23, UR4, PT ;  /* 0x0000000417007c0c */ /* 0x000fc6000bf46270 */
[----:B------:R0:W-:Y:S01]  /*2510*/  STL [R1], R20 ;  /* 0x0000001401007387 */ /* 0x0001e20000100800 */
[----:B------:R-:W-:-:S04]  /*2520*/  SEL R6, RZ, 0x20, P2 ;  /* 0x00000020ff067807 */ /* 0x000fc80001000000 */
[C---:B0-----:R-:W-:Y:S02]  /*2530*/  LOP3.LUT R20, R7.reuse, R6, RZ, 0xfc, !PT ;  /* 0x0000000607147212 */ /* 0x041fe400078efcff */
[----:B------:R-:W-:Y:S02]  /*2540*/  LOP3.LUT R6, R7, 0x1, RZ, 0xc0, !PT ;  /* 0x0000000107067812 */ /* 0x000fe400078ec0ff */
[C---:B------:R-:W-:Y:S02]  /*2550*/  LOP3.LUT R7, R20.reuse, 0x2, RZ, 0xc0, !PT ;  /* 0x0000000214077812 */ /* 0x040fe400078ec0ff */
[C---:B------:R-:W-:Y:S02]  /*2560*/  LOP3.LUT R8, R20.reuse, 0x4, RZ, 0xc0, !PT ;  /* 0x0000000414087812 */ /* 0x040fe400078ec0ff */
[C---:B------:R-:W-:Y:S02]  /*2570*/  LOP3.LUT R9, R20.reuse, 0x8, RZ, 0xc0, !PT ;  /* 0x0000000814097812 */ /* 0x040fe400078ec0ff */
[----:B------:R-:W-:-:S02]  /*2580*/  LOP3.LUT R10, R20, 0x10, RZ, 0xc0, !PT ;  /* 0x00000010140a7812 */ /* 0x000fc400078ec0ff */
[----:B------:R-:W-:Y:S02]  /*2590*/  SHF.R.S32.HI R124, RZ, 0x1f, R26 ;  /* 0x0000001fff7c7819 */ /* 0x000fe4000001141a */
[----:B------:R-:W-:-:S07]  /*25a0*/  LOP3.LUT R20, R20, 0x20, RZ, 0xc0, !PT ;  /* 0x0000002014147812 */ /* 0x000fce00078ec0ff */
.L_x_3856:
[----:B--2---:R-:W2:Y:S01]  /*25b0*/  LDL.LU R35, [R1] ;  /* 0x0000000001237983 */ /* 0x004ea20000300800 */
[----:B------:R-:W0:Y:S01]  /*25c0*/  LDC R27, c[0x0][0x430] ;  /* 0x00010c00ff1b7b82 */ /* 0x000e220000000800 */
[----:B------:R-:W-:Y:S02]  /*25d0*/  VIADD R24, R24, 0xffffffff ;  /* 0xffffffff18187836 */ /* 0x000fe40000000000 */
[----:B------:R-:W-:Y:S02]  /*25e0*/  IMAD.MOV.U32 R21, RZ, RZ, RZ ;  /* 0x000000ffff157224 */ /* 0x000fe400078e00ff */
[----:B----4-:R-:W-:-:S03]  /*25f0*/  IMAD R12, R24, 0x60, R112 ;  /* 0x00000060180c7824 */ /* 0x010fc600078e0270 */
[----:B------:R-:W1:Y:S01]  /*2600*/  LDC R121, c[0x0][0x3f4] ;  /* 0x0000fd00ff797b82 */ /* 0x000e620000000800 */
[----:B------:R-:W-:Y:S01]  /*2610*/  IMAD.IADD R34, R125, 0x1, R12 ;  /* 0x000000017d227824 */ /* 0x000fe200078e020c */
[----:B------:R-:W-:-:S03]  /*2620*/  ISETP.GE.AND P2, PT, R12, R25, PT ;  /* 0x000000190c00720c */ /* 0x000fc60003f46270 */
[----:B------:R-:W-:Y:S01]  /*2630*/  IMAD.MOV.U32 R32, RZ, RZ, R34 ;  /* 0x000000ffff207224 */ /* 0x000fe200078e0022 */
[----:B------:R-:W-:Y:S02]  /*2640*/  ISETP.GT.OR P2, PT, R112, 0x5f, P2 ;  /* 0x0000005f7000780c */ /* 0x000fe40001744670 */
[----:B0-----:R-:W-:-:S11]  /*2650*/  ISETP.NE.AND P3, PT, R27, 0x1, PT ;  /* 0x000000011b00780c */ /* 0x001fd60003f65270 */
[----:B------:R-:W0:Y:S08]  /*2660*/  @!P2 LDC.64 R14, c[0x0][0x428] ;  /* 0x00010a00ff0eab82 */ /* 0x000e300000000a00 */
[----:B------:R-:W3:Y:S08]  /*2670*/  @!P2 LDC.64 R12, c[0x0][0x418] ;  /* 0x00010600ff0cab82 */ /* 0x000ef00000000a00 */
[----:B------:R-:W4:Y:S08]  /*2680*/  @P3 LDC R11, c[0x0][0x434] ;  /* 0x00010d00ff0b3b82 */ /* 0x000f300000000800 */
[----:B------:R-:W1:Y:S01]  /*2690*/  @P3 LDC R28, c[0x0][0x438] ;  /* 0x00010e00ff1c3b82 */ /* 0x000e620000000800 */
[----:B----4-:R-:W-:-:S05]  /*26a0*/  @P3 IMAD.HI.U32 R11, R34, R11, RZ ;  /* 0x0000000b220b3227 */ /* 0x010fca00078e00ff */
[----:B-1----:R-:W-:Y:S01]  /*26b0*/  @P3 SHF.R.U32.HI R32, RZ, R28, R11 ;  /* 0x0000001cff203219 */ /* 0x002fe2000001160b */
[----:B0-----:R-:W-:-:S03]  /*26c0*/  @!P2 IMAD R11, R124, R14, RZ ;  /* 0x0000000e7c0ba224 */ /* 0x001fc600078e02ff */
[--C-:B------:R-:W-:Y:S01]  /*26d0*/  @!P2 SHF.R.S32.HI R33, RZ, 0x1f, R32.reuse ;  /* 0x0000001fff21a819 */ /* 0x100fe20000011420 */
[C---:B------:R-:W-:Y:S02]  /*26e0*/  @!P2 IMAD R11, R26.reuse, R15, R11 ;  /* 0x0000000f1a0ba224 */ /* 0x040fe400078e020b */
[----:B------:R-:W-:-:S04]  /*26f0*/  @!P2 IMAD.WIDE.U32 R14, R26, R14, R32 ;  /* 0x0000000e1a0ea225 */ /* 0x000fc800078e0020 */
[----:B------:R-:W-:Y:S01]  /*2700*/  @!P2 IMAD.IADD R11, R15, 0x1, R11 ;  /* 0x000000010f0ba824 */ /* 0x000fe200078e020b */
[----:B---3--:R-:W-:-:S04]  /*2710*/  @!P2 LEA R12, P3, R14, R12, 0x2 ;  /* 0x0000000c0e0ca211 */ /* 0x008fc800078610ff */
[----:B------:R-:W-:-:S05]  /*2720*/  @!P2 LEA.HI.X R13, R14, R13, R11, 0x2, P3 ;  /* 0x0000000d0e0da211 */ /* 0x000fca00018f140b */
[----:B------:R0:W5:Y:S01]  /*2730*/  @!P2 LDG.E R21, desc[UR56][R12.64] ;  /* 0x000000380c15a981 */ /* 0x000162000c1e1900 */
[----:B------:R-:W-:Y:S01]  /*2740*/  ISETP.GT.AND P2, PT, R24, R123, PT ;  /* 0x0000007b1800720c */ /* 0x000fe20003f44270 */
[----:B------:R-:W-:Y:S01]  /*2750*/  IMAD R11, R18, 0x4800, R128 ;  /* 0x00004800120b7824 */ /* 0x000fe200078e0280 */
[----:B------:R-:W-:Y:S01]  /*2760*/  LOP3.LUT P4, RZ, R224, 0x4, RZ, 0xc0, !PT ;  /* 0x00000004e0ff7812 */ /* 0x000fe2000788c0ff */
[----:B------:R-:W-:Y:S01]  /*2770*/  IMAD.MOV R14, RZ, RZ, -R32 ;  /* 0x000000ffff0e7224 */ /* 0x000fe200078e0a20 */
[----:B------:R-:W-:Y:S05]  /*2780*/  YIELD ;  /* 0x0000000000007946 */ /* 0x000fea0003800000 */
[----:B------:R-:W-:Y:S01]  /*2790*/  VIADD R31, R11, 0x20 ;  /* 0x000000200b1f7836 */ /* 0x000fe20000000000 */
[----:B------:R-:W-:Y:S01]  /*27a0*/  BSSY B0, `(.L_x_3751) ;  /* 0x00007f3000007945 */ /* 0x000fe20003800000 */
[----:B------:R-:W-:-:S02]  /*27b0*/  IMAD R27, R27, R14, R34 ;  /* 0x0000000e1b1b7224 */ /* 0x000fc400078e0222 */
[C---:B------:R-:W-:Y:S02]  /*27c0*/  IMAD R28, R11.reuse, 0x2, R116 ;  /* 0x000000020b1c7824 */ /* 0x040fe400078e0274 */
[----:B------:R-:W-:-:S04]  /*27d0*/  @P4 VIADD R31, R11, 0xffffffe0 ;  /* 0xffffffe00b1f4836 */ /* 0x000fc80000000000 */
[----:B------:R-:W-:Y:S01]  /*27e0*/  IMAD R31, R31, 0x2, R116 ;  /* 0x000000021f1f7824 */ /* 0x000fe200078e0274 */
[----:B--2---:R-:W-:-:S04]  /*27f0*/  LOP3.LUT R35, R35, 0xfffffffd, RZ, 0xc0, !PT ;  /* 0xfffffffd23237812 */ /* 0x004fc800078ec0ff */
[----:B------:R-:W-:Y:S02]  /*2800*/  @P2 LOP3.LUT R35, R35, 0x2, RZ, 0xfc, !PT ;  /* 0x0000000223232812 */ /* 0x000fe400078efcff */
[----:B------:R-:W-:-:S03]  /*2810*/  ISETP.GE.AND P2, PT, R121, 0x1, PT ;  /* 0x000000017900780c */ /* 0x000fc60003f46270 */
[----:B------:R0:W-:Y:S10]  /*2820*/  STL [R1], R35 ;  /* 0x0000002301007387 */ /* 0x0001f40000100800 */
[----:B0-----:R-:W-:Y:S05]  /*2830*/  @!P2 BRA `(.L_x_3752) ;  /* 0x0000007400d0a947 */ /* 0x001fea0003800000 */
[----:B------:R-:W-:Y:S01]  /*2840*/  SHF.R.S32.HI R84, RZ, 0x1f, R27 ;  /* 0x0000001fff547819 */ /* 0x000fe2000001141b */
[----:B------:R-:W-:Y:S01]  /*2850*/  ULDC.64 UR4, c[0x0][0x300] ;  /* 0x0000c00000047ab9 */ /* 0x000fe20000000a00 */
[----:B-----5:R-:W-:Y:S01]  /*2860*/  SHF.R.S32.HI R85, RZ, 0x1f, R21 ;  /* 0x0000001fff557819 */ /* 0x020fe20000011415 */
[----:B------:R-:W-:Y:S01]  /*2870*/  IMAD.WIDE.U32 R12, R27, UR4, RZ ;  /* 0x000000041b0c7c25 */ /* 0x000fe2000f8e00ff */
[----:B------:R-:W-:Y:S02]  /*2880*/  ULDC.U8 UR6, c[0x0][0x410] ;  /* 0x0001040000067ab9 */ /* 0x000fe40000000000 */
[----:B------:R-:W-:Y:S01]  /*2890*/  ISETP.NE.AND P2, PT, RZ, UR6, PT ;  /* 0x00000006ff007c0c */ /* 0x000fe2000bf45270 */
[----:B------:R-:W-:Y:S02]  /*28a0*/  IMAD R14, R84, UR4, RZ ;  /* 0x00000004540e7c24 */ /* 0x000fe4000f8e02ff */
[----:B------:R-:W-:Y:S02]  /*28b0*/  IMAD R32, R127, R24, RZ ;  /* 0x000000187f207224 */ /* 0x000fe400078e02ff */
[----:B------:R-:W-:Y:S01]  /*28c0*/  IMAD R11, R27, UR5, R14 ;  /* 0x000000051b0b7c24 */ /* 0x000fe2000f8e020e */
[----:B------:R-:W-:Y:S01]  /*28d0*/  ULDC.64 UR4, c[0x0][0x310] ;  /* 0x0000c40000047ab9 */ /* 0x000fe20000000a00 */
[----:B------:R-:W-:-:S02]  /*28e0*/  IMAD R86, R24, -0x60, R25 ;  /* 0xffffffa018567824 */ /* 0x000fc400078e0219 */
[----:B------:R-:W-:Y:S01]  /*28f0*/  IMAD R14, R85, UR4, RZ ;  /* 0x00000004550e7c24 */ /* 0x000fe2000f8e02ff */
[----:B------:R-:W-:Y:S02]  /*2900*/  IADD3 R13, R13, R11, RZ ;  /* 0x0000000b0d0d7210 */ /* 0x000fe40007ffe0ff */
[----:B------:R-:W-:Y:S01]  /*2910*/  SHF.R.S32.HI R11, RZ, 0x1f, R24 ;  /* 0x0000001fff0b7819 */ /* 0x000fe20000011418 */
[C---:B------:R-:W-:Y:S01]  /*2920*/  IMAD R15, R21.reuse, UR5, R14 ;  /* 0x00000005150f7c24 */ /* 0x040fe2000f8e020e */
[----:B------:R-:W-:Y:S01]  /*2930*/  VIMNMX R86, R86, 0x60, PT ;  /* 0x0000006056567848 */ /* 0x000fe20003fe0100 */
[----:B------:R-:W-:Y:S01]  /*2940*/  IMAD.WIDE.U32 R12, R21, UR4, R12 ;  /* 0x00000004150c7c25 */ /* 0x000fe2000f8e000c */
[----:B------:R-:W-:-:S03]  /*2950*/  ULDC.64 UR4, c[0x0][0x308] ;  /* 0x0000c20000047ab9 */ /* 0x000fc60000000a00 */
[----:B------:R-:W-:Y:S02]  /*2960*/  IMAD.IADD R13, R13, 0x1, R15 ;  /* 0x000000010d0d7824 */ /* 0x000fe400078e020f */
[----:B------:R-:W-:Y:S02]  /*2970*/  IMAD R15, R0, UR4, RZ ;  /* 0x00000004000f7c24 */ /* 0x000fe4000f8e02ff */
[----:B------:R-:W-:Y:S02]  /*2980*/  IMAD R37, R11, R90, R32 ;  /* 0x0000005a0b257224 */ /* 0x000fe400078e0220 */
[C---:B------:R-:W-:Y:S02]  /*2990*/  IMAD R117, R30.reuse, UR5, R15 ;  /* 0x000000051e757c24 */ /* 0x040fe4000f8e020f */
[----:B------:R-:W-:Y:S01]  /*29a0*/  IMAD.WIDE.U32 R32, R30, UR4, R12 ;  /* 0x000000041e207c25 */ /* 0x000fe2000f8e000c */
[----:B------:R-:W-:-:S03]  /*29b0*/  ULDC.64 UR4, c[0x0][0x2e8] ;  /* 0x0000ba0000047ab9 */ /* 0x000fc60000000a00 */
[----:B------:R-:W-:Y:S01]  /*29c0*/  IMAD R14, R126, R24, RZ ;  /* 0x000000187e0e7224 */ /* 0x000fe200078e02ff */
[----:B------:R-:W-:Y:S01]  /*29d0*/  LEA R120, P3, R32, UR4, 0x1 ;  /* 0x0000000420787c11 */ /* 0x000fe2000f8608ff */
[----:B------:R-:W-:Y:S02]  /*29e0*/  IMAD.IADD R117, R33, 0x1, R117 ;  /* 0x0000000121757824 */ /* 0x000fe400078e0275 */
[----:B------:R-:W-:Y:S02]  /*29f0*/  IMAD R35, R11, R96, R14 ;  /* 0x000000600b237224 */ /* 0x000fe400078e020e */
[----:B------:R-:W-:Y:S01]  /*2a00*/  IMAD.WIDE.U32 R14, R96, R24, RZ ;  /* 0x00000018600e7225 */ /* 0x000fe200078e00ff */
[----:B------:R-:W-:-:S03]  /*2a10*/  LEA.HI.X R117, R32, UR5, R117, 0x1, P3 ;  /* 0x0000000520757c11 */ /* 0x000fc600098f0c75 */
[----:B------:R-:W-:-:S04]  /*2a20*/  IMAD.WIDE.U32 R12, R90, R24, RZ ;  /* 0x000000185a0c7225 */ /* 0x000fc800078e00ff */
[----:B------:R-:W-:Y:S02]  /*2a30*/  IMAD.IADD R11, R15, 0x1, R35 ;  /* 0x000000010f0b7824 */ /* 0x000fe400078e0223 */
[----:B------:R-:W-:Y:S01]  /*2a40*/  IMAD.IADD R80, R13, 0x1, R37 ;  /* 0x000000010d507824 */ /* 0x000fe200078e0225 */
[----:B------:R-:W-:Y:S06]  /*2a50*/  @!P2 BRA `(.L_x_3753) ;  /* 0x00000038006ca947 */ /* 0x000fec0003800000 */
[----:B------:R-:W-:Y:S01]  /*2a60*/  ISETP.GE.AND P3, PT, R201, R86, PT ;  /* 0x00000056c900720c */ /* 0x000fe20003f66270 */
        /* <DEDUP_REMOVED lines=14> */
[----:B------:R-:W-:Y:S06]  /*2b50*/  @P3 BRA `(.L_x_3755) ;  /* 0x0000000000a03947 */ /* 0x000fec0003800000 */
[----:B------:R-:W-:Y:S01]  /*2b60*/  IADD3 R35, P2, R100, R14, RZ ;  /* 0x0000000e64237210 */ /* 0x000fe20007f5e0ff */
[----:B------:R-:W-:Y:S01]  /*2b70*/  ULDC.64 UR4, c[0x0][0x3e8] ;  /* 0x0000fa0000047ab9 */ /* 0x000fe20000000a00 */
[----:B------:R-:W-:Y:S02]  /*2b80*/  CS2R R76, SRZ ;  /* 0x00000000004c7805 */ /* 0x000fe4000001ff00 */
[----:B------:R-:W-:Y:S01]  /*2b90*/  CS2R R78, SRZ ;  /* 0x00000000004e7805 */ /* 0x000fe2000001ff00 */
[----:B------:R-:W-:Y:S01]  /*2ba0*/  IMAD.X R36, R11, 0x1, R104, P2 ;  /* 0x000000010b247824 */ /* 0x000fe200010e0668 */
[----:B------:R-:W-:-:S04]  /*2bb0*/  LEA R34, P2, R35, UR4, 0x1 ;  /* 0x0000000423227c11 */ /* 0x000fc8000f8408ff */
[----:B------:R-:W-:Y:S01]  /*2bc0*/  LEA.HI.X R35, R35, UR5, R36, 0x1, P2 ;  /* 0x0000000523237c11 */ /* 0x000fe200090f0c24 */
[----:B------:R-:W-:Y:S01]  /*2bd0*/  ULDC.64 UR4, c[0x0][0x400] ;  /* 0x0001000000047ab9 */ /* 0x000fe20000000a00 */
[----:B------:R-:W-:-:S05]  /*2be0*/  IADD3 R37, P2, R94, R12, RZ ;  /* 0x0000000c5e257210 */ /* 0x000fca0007f5e0ff */
[----:B------:R-:W-:Y:S01]  /*2bf0*/  IMAD.X R38, R80, 0x1, R103, P2 ;  /* 0x0000000150267824 */ /* 0x000fe200010e0667 */
        /* <DEDUP_REMOVED lines=30> */
.L_x_3755:
[----:B------:R-:W-:Y:S05]  /*2de0*/  BSYNC B1 ;  /* 0x0000000000017941 */ /* 0x000fea0003800000 */
.L_x_3754:
        /* <DEDUP_REMOVED lines=10> */
[----:B------:R-:W-:Y:S02]  /*2e90*/  CS2R R42, SRZ ;  /* 0x00000000002a7805 */ /* 0x000fe4000001ff00 */
[----:B------:R-:W-:Y:S02]  /*2ea0*/  CS2R R46, SRZ ;  /* 0x00000000002e7805 */ /* 0x000fe4000001ff00 */
[----:B------:R-:W-:Y:S01]  /*2eb0*/  CS2R R50, SRZ ;  /* 0x0000000000327805 */ /* 0x000fe2000001ff00 */
[----:B-----5:R-:W-:Y:S01]  /*2ec0*/  IMAD.MOV.U32 R81, RZ, RZ, R56 ;  /* 0x000000ffff517224 */ /* 0x020fe200078e0038 */
[----:B------:R-:W-:Y:S01]  /*2ed0*/  CS2R R54, SRZ ;  /* 0x0000000000367805 */ /* 0x000fe2000001ff00 */
[----:B------:R-:W-:Y:S01]  /*2ee0*/  IMAD.MOV.U32 R82, RZ, RZ, R57 ;  /* 0x000000ffff527224 */ /* 0x000fe200078e0039 */
[----:B------:R-:W-:Y:S06]  /*2ef0*/  @P4 BRA `(.L_x_3757) ;  /* 0x0000000000a04947 */ /* 0x000fec0003800000 */
[----:B------:R-:W-:Y:S01]  /*2f00*/  IADD3 R14, P2, P5, R100, R14, R106 ;  /* 0x0000000e640e7210 */ /* 0x000fe20007d5e06a */
[----:B------:R-:W-:Y:S01]  /*2f10*/  ULDC.64 UR4, c[0x0][0x3e8] ;  /* 0x0000fa0000047ab9 */ /* 0x000fe20000000a00 */
[----:B------:R-:W-:Y:S02]  /*2f20*/  CS2R R52, SRZ ;  /* 0x0000000000347805 */ /* 0x000fe4000001ff00 */
[----:B------:R-:W-:Y:S02]  /*2f30*/  CS2R R54, SRZ ;  /* 0x0000000000367805 */ /* 0x000fe4000001ff00 */
[----:B------:R-:W-:Y:S02]  /*2f40*/  IADD3.X R13, R104, R11, R105, P2, P5 ;  /* 0x0000000b680d7210 */ /* 0x000fe400017ea469 */
[----:B------:R-:W-:-:S04]  /*2f50*/  IADD3 R11, P2, P5, R94, R12, R108 ;  /* 0x0000000c5e0b7210 */ /* 0x000fc80007d5e06c */
[----:B------:R-:W-:Y:S02]  /*2f60*/  IADD3.X R80, R103, R80, R107, P2, P5 ;  /* 0x0000005067507210 */ /* 0x000fe400017ea46b */
[----:B------:R-:W-:-:S04]  /*2f70*/  LEA R12, P2, R14, UR4, 0x1 ;  /* 0x000000040e0c7c11 */ /* 0x000fc8000f8408ff */
[----:B------:R-:W-:Y:S01]  /*2f80*/  LEA.HI.X R13, R14, UR5, R13, 0x1, P2 ;  /* 0x000000050e0d7c11 */ /* 0x000fe200090f0c0d */
[----:B------:R-:W-:Y:S02]  /*2f90*/  ULDC.64 UR4, c[0x0][0x400] ;  /* 0x0001000000047ab9 */ /* 0x000fe40000000a00 */
        /* <DEDUP_REMOVED lines=30> */
.L_x_3757:
[----:B------:R-:W-:Y:S05]  /*3180*/  BSYNC B1 ;  /* 0x0000000000017941 */ /* 0x000fea0003800000 */
.L_x_3756:
[----:B------:R-:W-:Y:S01]  /*3190*/  IMAD.MOV.U32 R11, RZ, RZ, R60 ;  /* 0x000000ffff0b7224 */ /* 0x000fe200078e003c */
[----:B0-----:R-:W-:Y:S01]  /*31a0*/  MOV R12, R61 ;  /* 0x0000003d000c7202 */ /* 0x001fe20000000f00 */
[----:B------:R-:W-:Y:S01]  /*31b0*/  IMAD.MOV.U32 R13, RZ, RZ, R68 ;  /* 0x000000ffff0d7224 */ /* 0x000fe200078e0044 */
[----:B------:R-:W-:Y:S01]  /*31c0*/  UISETP.NE.AND UP0, UPT, UR59, 0x3, UPT ;  /* 0x000000033b00788c */ /* 0x000fe2000bf05270 */
        /* <DEDUP_REMOVED lines=89> */
[----:B------:R-:W-:Y:S02]  /*3760*/  PRMT R163, R13, 0x7610, R163 ;  /* 0x000076100da37816 */ /* 0x000fe400000000a3 */
[----:B------:R-:W-:-:S02]  /*3770*/  PRMT R166, R12, 0x7610, R166 ;  /* 0x000076100ca67816 */ /* 0x000fc400000000a6 */
[----:B------:R-:W-:Y:S01]  /*3780*/  PRMT R167, R11, 0x7610, R167 ;  /* 0x000076100ba77816 */ /* 0x000fe200000000a7 */
[----:B------:R-:W-:Y:S06]  /*3790*/  @!P2 BRA `(.L_x_3758) ;  /* 0x000000000004a947 */ /* 0x000fec0003800000 */
[----:B------:R-:W-:Y:S01]  /*37a0*/  BPT.TRAP 0x1 ;  /* 0x000000040000795c */ /* 0x000fe20000300000 */
.L_x_3758:
[----:B------:R-:W-:Y:S01]  /*37b0*/  IMAD R87, R18, 0x8, R2 ;  /* 0x0000000812577824 */ /* 0x000fe200078e0202 */
[----:B------:R-:W-:Y:S01]  /*37c0*/  SHF.L.U32 R88, R202, 0x1f, RZ ;  /* 0x0000001fca587819 */ /* 0x000fe200000006ff */
[----:B------:R-:W-:Y:S03]  /*37d0*/  BSSY B1, `(.L_x_3759) ;  /* 0x0000003000017945 */ /* 0x000fe60003800000 */
[----:B------:R-:W0:Y:S02]  /*37e0*/  SYNCS.PHASECHK.TRANS64.TRYWAIT P5, [R87+URZ+0x30890], R88 ;  /* 0x03089058570075a7 */ /* 0x000e2400080a017f */
[----:B0-----:R-:W-:Y:S05]  /*37f0*/  @!P5 BRA `(.L_x_3760) ;  /* 0x000001d000f4d947 */ /* 0x001fea0003800000 */
.L_x_4082:
[----:B------:R-:W-:Y:S05]  /*3800*/  BSYNC B1 ;  /* 0x0000000000017941 */ /* 0x000fea0003800000 */
.L_x_3759:
[----:B------:R-:W-:-:S03]  /*3810*/  UMOV UR4, 0xffffffff ;  /* 0xffffffff00047882 */ /* 0x000fc60000000000 */
[----:B------:R-:W-:Y:S05]  /*3820*/  BRA.DIV UR4, `(.L_x_3761) ;  /* 0x000001d204fc7947 */ /* 0x000fea000b800000 */
[----:B------:R1:W2:Y:S04]  /*3830*/  SHFL.IDX PT, R82, R117, RZ, 0x1c1f ;  /* 0x001c1fff75527589 */ /* 0x0002a800000e0000 */
[----:B------:R1:W3:Y:S02]  /*3840*/  SHFL.IDX PT, R11, R120, RZ, 0x1c1f ;  /* 0x001c1fff780b7589 */ /* 0x0002e400000e0000 */
.L_x_4086:
        /* <DEDUP_REMOVED lines=11> */
[--C-:B------:R-:W-:Y:S02]  /*3900*/  SHF.R.U64 R76, R76, 0x10, R77.reuse ;  /* 0x000000104c4c7819 */ /* 0x100fe4000000124d */
[----:B------:R-:W-:Y:S02]  /*3910*/  SHF.R.U32.HI R151, RZ, 0x10, R77 ;  /* 0x00000010ff977819 */ /* 0x000fe4000001164d */
[--C-:B------:R-:W-:Y:S02]  /*3920*/  SHF.R.U64 R77, R78, 0x10, R79.reuse ;  /* 0x000000104e4d7819 */ /* 0x100fe4000000124f */
[----:B------:R-:W-:Y:S02]  /*3930*/  SHF.R.U32.HI R152, RZ, 0x10, R79 ;  /* 0x00000010ff987819 */ /* 0x000fe4000001164f */
[----:B------:R-:W-:Y:S01]  /*3940*/  PRMT R79, R153, 0x5410, R77 ;  /* 0x00005410994f7816 */ /* 0x000fe2000000004d */
[----:B0-----:R-:W-:Y:S01]  /*3950*/  IMAD.U32 R77, R13, 0x10000, RZ ;  /* 0x000100000d4d7824 */ /* 0x001fe200078e00ff */
[----:B------:R-:W-:-:S02]  /*3960*/  PRMT R76, R139, 0x5432, R76 ;  /* 0x000054328b4c7816 */ /* 0x000fc4000000004c */
[----:B------:R-:W-:Y:S02]  /*3970*/  LOP3.LUT R153, R13, 0xffff0000, RZ, 0xc0, !PT ;  /* 0xffff00000d997812 */ /* 0x000fe400078ec0ff */
[----:B------:R-:W-:Y:S02]  /*3980*/  LOP3.LUT R158, R79, 0xffff0000, RZ, 0xc0, !PT ;  /* 0xffff00004f9e7812 */ /* 0x000fe400078ec0ff */
[C---:B------:R-:W-:Y:S01]  /*3990*/  LOP3.LUT R78, R76.reuse, 0xffff0000, RZ, 0xc0, !PT ;  /* 0xffff00004c4e7812 */ /* 0x040fe200078ec0ff */
[----:B------:R-:W-:Y:S02]  /*39a0*/  IMAD.U32 R76, R76, 0x10000, RZ ;  /* 0x000100004c4c7824 */ /* 0x000fe400078e00ff */
[C---:B------:R-:W-:Y:S02]  /*39b0*/  FMUL.FTZ R160, R153.reuse, R158 ;  /* 0x0000009e99a07220 */ /* 0x040fe40000410000 */
[-C--:B------:R-:W-:Y:S02]  /*39c0*/  FMUL.FTZ R13, R153, R78.reuse ;  /* 0x0000004e990d7220 */ /* 0x080fe40000410000 */
[----:B------:R-:W-:-:S02]  /*39d0*/  FFMA.FTZ R78, R77, R78, -R160 ;  /* 0x0000004e4d4e7223 */ /* 0x000fc400000108a0 */
[----:B------:R-:W-:Y:S01]  /*39e0*/  FFMA.FTZ R77, R77, R158, R13 ;  /* 0x0000009e4d4d7223 */ /* 0x000fe2000001000d */
[----:B------:R-:W-:Y:S01]  /*39f0*/  PRMT R13, R155, 0x5410, R151 ;  /* 0x000054109b0d7816 */ /* 0x000fe20000000097 */
[----:B------:R-:W-:Y:S01]  /*3a00*/  IMAD.U32 R158, R15, 0x10000, RZ ;  /* 0x000100000f9e7824 */ /* 0x000fe200078e00ff */
[----:B------:R-:W-:Y:S02]  /*3a10*/  PRMT R151, R147, 0x5432, R152 ;  /* 0x0000543293977816 */ /* 0x000fe40000000098 */
[C---:B------:R-:W-:Y:S01]  /*3a20*/  LOP3.LUT R152, R14.reuse, 0xffff0000, RZ, 0xc0, !PT ;  /* 0xffff00000e987812 */ /* 0x040fe200078ec0ff */
[C---:B------:R-:W-:Y:S01]  /*3a30*/  IMAD.U32 R155, R13.reuse, 0x10000, RZ ;  /* 0x000100000d9b7824 */ /* 0x040fe200078e00ff */
[----:B------:R-:W-:Y:S01]  /*3a40*/  LOP3.LUT R13, R13, 0xffff0000, RZ, 0xc0, !PT ;  /* 0xffff00000d0d7812 */ /* 0x000fe200078ec0ff */
[C---:B------:R-:W-:Y:S01]  /*3a50*/  IMAD.U32 R153, R151.reuse, 0x10000, RZ ;  /* 0x0001000097997824 */ /* 0x040fe200078e00ff */
[----:B------:R-:W-:Y:S01]  /*3a60*/  LOP3.LUT R151, R151, 0xffff0000, RZ, 0xc0, !PT ;  /* 0xffff000097977812 */ /* 0x000fe200078ec0ff */
[----:B------:R-:W-:Y:S01]  /*3a70*/  IMAD.U32 R14, R14, 0x10000, RZ ;  /* 0x000100000e0e7824 */ /* 0x000fe200078e00ff */
[----:B------:R-:W-:Y:S01]  /*3a80*/  F2FP.BF16.F32.PACK_AB R77, R77, R78 ;  /* 0x0000004e4d4d723e */ /* 0x000fe200000010ff */
[C---:B------:R-:W-:Y:S01]  /*3a90*/  FMUL.FTZ R157, R152.reuse, R153 ;  /* 0x00000099989d7220 */ /* 0x040fe20000410000 */
[----:B------:R-:W-:-:S03]  /*3aa0*/  FMUL.FTZ R152, R152, R155 ;  /* 0x0000009b98987220 */ /* 0x000fc60000410000 */
[C---:B------:R-:W-:Y:S01]  /*3ab0*/  FFMA.FTZ R157, R14.reuse, R155, -R157 ;  /* 0x0000009b0e9d7223 */ /* 0x040fe2000001089d */
[----:B------:R-:W-:Y:S01]  /*3ac0*/  FFMA.FTZ R152, R14, R153, R152 ;  /* 0x000000990e987223 */ /* 0x000fe20000010098 */
[----:B------:R-:W-:-:S05]  /*3ad0*/  LOP3.LUT R14, R15, 0xffff0000, RZ, 0xc0, !PT ;  /* 0xffff00000f0e7812 */ /* 0x000fca00078ec0ff */
[C---:B------:R-:W-:Y:S01]  /*3ae0*/  FMUL.FTZ R15, R14.reuse, R151 ;  /* 0x000000970e0f7220 */ /* 0x040fe20000410000 */
[----:B------:R-:W-:-:S03]  /*3af0*/  FMUL.FTZ R14, R14, R13 ;  /* 0x0000000d0e0e7220 */ /* 0x000fc60000410000 */
[C---:B------:R-:W-:Y:S01]  /*3b00*/  FFMA.FTZ R15, R158.reuse, R13, -R15 ;  /* 0x0000000d9e0f7223 */ /* 0x040fe2000001080f */
[----:B------:R-:W-:Y:S01]  /*3b10*/  FFMA.FTZ R14, R158, R151, R14 ;  /* 0x000000979e0e7223 */ /* 0x000fe2000001000e */
[C---:B------:R-:W-:Y:S01]  /*3b20*/  LOP3.LUT R13, R12.reuse, 0xffff0000, RZ, 0xc0, !PT ;  /* 0xffff00000c0d7812 */ /* 0x040fe200078ec0ff */
[----:B------:R-:W-:Y:S02]  /*3b30*/  IMAD.U32 R158, R79, 0x10000, RZ ;  /* 0x000100004f9e7824 */ /* 0x000fe400078e00ff */
[----:B------:R-:W-:Y:S01]  /*3b40*/  IMAD.U32 R79, R12, 0x10000, RZ ;  /* 0x000100000c4f7824 */ /* 0x000fe200078e00ff */
[----:B------:R-:W-:Y:S01]  /*3b50*/  F2FP.BF16.F32.PACK_AB R15, R14, R15 ;  /* 0x0000000f0e0f723e */ /* 0x000fe200000010ff */
[C---:B------:R-:W-:Y:S01]  /*3b60*/  FMUL.FTZ R12, R13.reuse, R158 ;  /* 0x0000009e0d0c7220 */ /* 0x040fe20000410000 */
[-C--:B------:R-:W-:Y:S01]  /*3b70*/  FMUL.FTZ R13, R13, R76.reuse ;  /* 0x0000004c0d0d7220 */ /* 0x080fe20000410000 */
[----:B------:R-:W-:Y:S02]  /*3b80*/  F2FP.BF16.F32.PACK_AB R14, R152, R157 ;  /* 0x0000009d980e723e */ /* 0x000fe400000010ff */
[C---:B------:R-:W-:Y:S01]  /*3b90*/  FFMA.FTZ R12, R79.reuse, R76, -R12 ;  /* 0x0000004c4f0c7223 */ /* 0x040fe2000001080c */
[----:B------:R-:W-:-:S05]  /*3ba0*/  FFMA.FTZ R13, R79, R158, R13 ;  /* 0x0000009e4f0d7223 */ /* 0x000fca000001000d */
[----:B------:R-:W-:Y:S01]  /*3bb0*/  F2FP.BF16.F32.PACK_AB R12, R13, R12 ;  /* 0x0000000c0d0c723e */ /* 0x000fe200000010ff */
[----:B------:R-:W-:-:S07]  /*3bc0*/  IMAD.MOV.U32 R13, RZ, RZ, R77 ;  /* 0x000000ffff0d7224 */ /* 0x000fce00078e004d */
.L_x_3767:
[----:B------:R-:W-:Y:S05]  /*3bd0*/  BSYNC B3 ;  /* 0x0000000000037941 */ /* 0x000fea0003800000 */
.L_x_3766:
[----:B0-----:R4:W-:Y:S02]  /*3be0*/  ST.E.128 desc[UR56][R80.64], R12 ;  /* 0x0000000c50007985 */ /* 0x0019e4000c101d38 */
.L_x_3765:
[----:B------:R-:W-:Y:S05]  /*3bf0*/  BSYNC B2 ;  /* 0x0000000000027941 */ /* 0x000fea0003800000 */
.L_x_3764:
[----:B------:R-:W-:Y:S01]  /*3c00*/  ISETP.NE.AND P3, PT, R7, RZ, PT ;  /* 0x000000ff0700720c */ /* 0x000fe20003f65270 */
[----:B------:R-:W-:-:S12]  /*3c10*/  BSSY B2, `(.L_x_3768) ;  /* 0x0000039000027945 */ /* 0x000fd80003800000 */
[----:B------:R-:W-:Y:S05]  /*3c20*/  @!P3 BRA `(.L_x_3769) ;  /* 0x0000000000dcb947 */ /* 0x000fea0003800000 */
[----:B----4-:R4:W0:Y:S01]  /*3c30*/  LDS.128 R12, [R31+0x1e000] ;  /* 0x01e000001f0c7984 */ /* 0x0108220000000c00 */
[----:B------:R-:W-:Y:S01]  /*3c40*/  ISETP.GE.AND P3, PT, R206, R121, PT ;  /* 0x00000079ce00720c */ /* 0x000fe20003f66270 */
[----:B---3--:R-:W-:Y:S01]  /*3c50*/  IMAD.MOV.U32 R76, RZ, RZ, R11 ;  /* 0x000000ffff4c7224 */ /* 0x008fe200078e000b */
[----:B------:R-:W-:Y:S01]  /*3c60*/  SHF.L.U32 R79, R196, 0x3, RZ ;  /* 0x00000003c44f7819 */ /* 0x000fe200000006ff */
[----:B--2---:R-:W-:Y:S01]  /*3c70*/  IMAD.MOV.U32 R77, RZ, RZ, R82 ;  /* 0x000000ffff4d7224 */ /* 0x004fe200078e0052 */
[----:B------:R-:W-:Y:S03]  /*3c80*/  BSSY B3, `(.L_x_3770) ;  /* 0x0000030000037945 */ /* 0x000fe60003800000 */
[----:B------:R-:W-:-:S06]  /*3c90*/  IMAD.WIDE R76, R79, 0x2, R76 ;  /* 0x000000024f4c7825 */ /* 0x000fcc00078e024c */
[----:B----4-:R-:W-:Y:S05]  /*3ca0*/  @P3 BRA `(.L_x_3771) ;  /* 0x0000000000b43947 */ /* 0x010fea0003800000 */
[----:B------:R-:W-:Y:S02]  /*3cb0*/  SHF.R.U64 R74, R74, 0x10, R75 ;  /* 0x000000104a4a7819 */ /* 0x000fe4000000124b */
[--C-:B------:R-:W-:Y:S02]  /*3cc0*/  SHF.R.U64 R72, R72, 0x10, R73.reuse ;  /* 0x0000001048487819 */ /* 0x100fe40000001249 */
[----:B------:R-:W-:Y:S02]  /*3cd0*/  PRMT R74, R146, 0x5432, R74 ;  /* 0x00005432924a7816 */ /* 0x000fe4000000004a */
[----:B------:R-:W-:Y:S02]  /*3ce0*/  PRMT R72, R135, 0x5432, R72 ;  /* 0x0000543287487816 */ /* 0x000fe40000000048 */
[C---:B0-----:R-:W-:Y:S02]  /*3cf0*/  LOP3.LUT R81, R13.reuse, 0xffff0000, RZ, 0xc0, !PT ;  /* 0xffff00000d517812 */ /* 0x041fe400078ec0ff */
[C---:B------:R-:W-:Y:S01]  /*3d00*/  LOP3.LUT R80, R74.reuse, 0xffff0000, RZ, 0xc0, !PT ;  /* 0xffff00004a507812 */ /* 0x040fe200078ec0ff */
[----:B------:R-:W-:Y:S01]  /*3d10*/  IMAD.U32 R74, R74, 0x10000, RZ ;  /* 0x000100004a4a7824 */ /* 0x000fe200078e00ff */
[C---:B------:R-:W-:Y:S01]  /*3d20*/  LOP3.LUT R78, R72.reuse, 0xffff0000, RZ, 0xc0, !PT ;  /* 0xffff0000484e7812 */ /* 0x040fe200078ec0ff */
[----:B------:R-:W-:Y:S01]  /*3d30*/  IMAD.U32 R72, R72, 0x10000, RZ ;  /* 0x0001000048487824 */ /* 0x000fe200078e00ff */
[----:B------:R-:W-:Y:S01]  /*3d40*/  SHF.R.U32.HI R79, RZ, 0x10, R73 ;  /* 0x00000010ff4f7819 */ /* 0x000fe20000011649 */
[----:B------:R-:W-:-:S02]  /*3d50*/  IMAD.U32 R73, R13, 0x10000, RZ ;  /* 0x000100000d497824 */ /* 0x000fc400078e00ff */
[C---:B------:R-:W-:Y:S01]  /*3d60*/  FMUL.FTZ R152, R81.reuse, R80 ;  /* 0x0000005051987220 */ /* 0x040fe20000410000 */
[----:B------:R-:W-:Y:S01]  /*3d70*/  SHF.R.U32.HI R75, RZ, 0x10, R75 ;  /* 0x00000010ff4b7819 */ /* 0x000fe2000001164b */
[-C--:B------:R-:W-:Y:S02]  /*3d80*/  FMUL.FTZ R13, R81, R78.reuse ;  /* 0x0000004e510d7220 */ /* 0x080fe40000410000 */
[C---:B------:R-:W-:Y:S01]  /*3d90*/  FFMA.FTZ R78, R73.reuse, R78, -R152 ;  /* 0x0000004e494e7223 */ /* 0x040fe20000010898 */
[----:B------:R-:W-:Y:S01]  /*3da0*/  PRMT R75, R178, 0x5410, R75 ;  /* 0x00005410b24b7816 */ /* 0x000fe2000000004b */
[----:B------:R-:W-:Y:S01]  /*3db0*/  FFMA.FTZ R73, R73, R80, R13 ;  /* 0x0000005049497223 */ /* 0x000fe2000001000d */
        /* <DEDUP_REMOVED lines=10> */
[----:B------:R-:W-:Y:S01]  /*3e60*/  F2FP.BF16.F32.PACK_AB R73, R73, R78 ;  /* 0x0000004e4949723e */ /* 0x000fe200000010ff */
[C---:B------:R-:W-:Y:S02]  /*3e70*/  FFMA.FTZ R151, R14.reuse, R81, -R151 ;  /* 0x000000510e977223 */ /* 0x040fe40000010897 */
[----:B------:R-:W-:Y:S01]  /*3e80*/  FFMA.FTZ R80, R14, R79, R80 ;  /* 0x0000004f0e507223 */ /* 0x000fe20000010050 */
[----:B------:R-:W-:-:S05]  /*3e90*/  LOP3.LUT R14, R15, 0xffff0000, RZ, 0xc0, !PT ;  /* 0xffff00000f0e7812 */ /* 0x000fca00078ec0ff */
[C---:B------:R-:W-:Y:S01]  /*3ea0*/  FMUL.FTZ R15, R14.reuse, R75 ;  /* 0x0000004b0e0f7220 */ /* 0x040fe20000410000 */
[----:B------:R-:W-:-:S03]  /*3eb0*/  FMUL.FTZ R14, R14, R13 ;  /* 0x0000000d0e0e7220 */ /* 0x000fc60000410000 */
[----:B------:R-:W-:Y:S01]  /*3ec0*/  FFMA.FTZ R15, R152, R13, -R15 ;  /* 0x0000000d980f7223 */ /* 0x000fe2000001080f */
[----:B------:R-:W-:Y:S01]  /*3ed0*/  LOP3.LUT R13, R12, 0xffff0000, RZ, 0xc0, !PT ;  /* 0xffff00000c0d7812 */ /* 0x000fe200078ec0ff */
[----:B------:R-:W-:Y:S01]  /*3ee0*/  FFMA.FTZ R14, R152, R75, R14 ;  /* 0x0000004b980e7223 */ /* 0x000fe2000001000e */
[----:B------:R-:W-:-:S03]  /*3ef0*/  IMAD.U32 R75, R12, 0x10000, RZ ;  /* 0x000100000c4b7824 */ /* 0x000fc600078e00ff */
[C---:B------:R-:W-:Y:S01]  /*3f00*/  FMUL.FTZ R12, R13.reuse, R74 ;  /* 0x0000004a0d0c7220 */ /* 0x040fe20000410000 */
[-C--:B------:R-:W-:Y:S01]  /*3f10*/  FMUL.FTZ R13, R13, R72.reuse ;  /* 0x000000480d0d7220 */ /* 0x080fe20000410000 */
[----:B------:R-:W-:Y:S02]  /*3f20*/  F2FP.BF16.F32.PACK_AB R15, R14, R15 ;  /* 0x0000000f0e0f723e */ /* 0x000fe400000010ff */
[C---:B------:R-:W-:Y:S01]  /*3f30*/  FFMA.FTZ R12, R75.reuse, R72, -R12 ;  /* 0x000000484b0c7223 */ /* 0x040fe2000001080c */
[----:B------:R-:W-:Y:S01]  /*3f40*/  FFMA.FTZ R13, R75, R74, R13 ;  /* 0x0000004a4b0d7223 */ /* 0x000fe2000001000d */
[----:B------:R-:W-:-:S04]  /*3f50*/  F2FP.BF16.F32.PACK_AB R14, R80, R151 ;  /* 0x00000097500e723e */ /* 0x000fc800000010ff */
[----:B------:R-:W-:Y:S02]  /*3f60*/  F2FP.BF16.F32.PACK_AB R12, R13, R12 ;  /* 0x0000000c0d0c723e */ /* 0x000fe400000010ff */
[----:B------:R-:W-:-:S07]  /*3f70*/  MOV R13, R73 ;  /* 0x00000049000d7202 */ /* 0x000fce0000000f00 */
.L_x_3771:
[----:B------:R-:W-:Y:S05]  /*3f80*/  BSYNC B3 ;  /* 0x0000000000037941 */ /* 0x000fea0003800000 */
.L_x_3770:
[----:B0-----:R0:W-:Y:S02]  /*3f90*/  ST.E.128 desc[UR56][R76.64], R12 ;  /* 0x0000000c4c007985 */ /* 0x0011e4000c101d38 */
.L_x_3769:
[----:B------:R-:W-:Y:S05]  /*3fa0*/  BSYNC B2 ;  /* 0x0000000000027941 */ /* 0x000fea0003800000 */
.L_x_3768:
[----:B------:R-:W-:Y:S01]  /*3fb0*/  ISETP.NE.AND P3, PT, R8, RZ, PT ;  /* 0x000000ff0800720c */ /* 0x000fe20003f65270 */
[----:B------:R-:W-:-:S12]  /*3fc0*/  BSSY B2, `(.L_x_3772) ;  /* 0x0000039000027945 */ /* 0x000fd80003800000 */
[----:B------:R-:W-:Y:S05]  /*3fd0*/  @!P3 BRA `(.L_x_3773) ;  /* 0x0000000000dcb947 */ /* 0x000fea0003800000 */
[----:B0---4-:R0:W4:Y:S01]  /*3fe0*/  LDS.128 R12, [R28+0x21000] ;  /* 0x021000001c0c7984 */ /* 0x0111220000000c00 */
[----:B------:R-:W-:Y:S01]  /*3ff0*/  ISETP.GE.AND P3, PT, R204, R121, PT ;  /* 0x00000079cc00720c */ /* 0x000fe20003f66270 */
[----:B------:R-:W-:Y:S01]  /*4000*/  IMAD.SHL.U32 R75, R197, 0x8, RZ ;  /* 0x00000008c54b7824 */ /* 0x000fe200078e00ff */
[----:B------:R-:W-:Y:S01]  /*4010*/  BSSY B3, `(.L_x_3774) ;  /* 0x0000032000037945 */ /* 0x000fe20003800000 */
[----:B---3--:R-:W-:Y:S02]  /*4020*/  IMAD.MOV.U32 R72, RZ, RZ, R11 ;  /* 0x000000ffff487224 */ /* 0x008fe400078e000b */
[----:B--2---:R-:W-:Y:S02]  /*4030*/  IMAD.MOV.U32 R73, RZ, RZ, R82 ;  /* 0x000000ffff497224 */ /* 0x004fe400078e0052 */
[----:B------:R-:W-:-:S06]  /*4040*/  IMAD.WIDE R72, R75, 0x2, R72 ;  /* 0x000000024b487825 */ /* 0x000fcc00078e0248 */
[----:B0-----:R-:W-:Y:S05]  /*4050*/  @P3 BRA `(.L_x_3775) ;  /* 0x0000000000b43947 */ /* 0x001fea0003800000 */
[----:B------:R-:W-:Y:S01]  /*4060*/  SHF.R.U64 R70, R70, 0x10, R71 ;  /* 0x0000001046467819 */ /* 0x000fe20000001247 */
[----:B----4-:R-:W-:Y:S01]  /*4070*/  IMAD.U32 R75, R14, 0x10000, RZ ;  /* 0x000100000e4b7824 */ /* 0x010fe200078e00ff */
[----:B------:R-:W-:Y:S01]  /*4080*/  SHF.R.U64 R68, R68, 0x10, R69 ;  /* 0x0000001044447819 */ /* 0x000fe20000001245 */
[----:B------:R-:W-:Y:S01]  /*4090*/  IMAD.U32 R76, R15, 0x10000, RZ ;  /* 0x000100000f4c7824 */ /* 0x000fe200078e00ff */
[----:B------:R-:W-:Y:S02]  /*40a0*/  PRMT R70, R144, 0x5432, R70 ;  /* 0x0000543290467816 */ /* 0x000fe40000000046 */
[----:B------:R-:W-:Y:S02]  /*40b0*/  SHF.R.U32.HI R74, RZ, 0x10, R71 ;  /* 0x00000010ff4a7819 */ /* 0x000fe40000011647 */
[----:B------:R-:W-:Y:S02]  /*40c0*/  SHF.R.U32.HI R69, RZ, 0x10, R69 ;  /* 0x00000010ff457819 */ /* 0x000fe40000011645 */
[----:B------:R-:W-:-:S02]  /*40d0*/  LOP3.LUT R77, R13, 0xffff0000, RZ, 0xc0, !PT ;  /* 0xffff00000d4d7812 */ /* 0x000fc400078ec0ff */
[C---:B------:R-:W-:Y:S01]  /*40e0*/  LOP3.LUT R78, R70.reuse, 0xffff0000, RZ, 0xc0, !PT ;  /* 0xffff0000464e7812 */ /* 0x040fe200078ec0ff */
[----:B------:R-:W-:Y:S01]  /*40f0*/  IMAD.U32 R70, R70, 0x10000, RZ ;  /* 0x0001000046467824 */ /* 0x000fe200078e00ff */
[----:B------:R-:W-:Y:S02]  /*4100*/  PRMT R68, R131, 0x5432, R68 ;  /* 0x0000543283447816 */ /* 0x000fe40000000044 */
[----:B------:R-:W-:Y:S01]  /*4110*/  PRMT R74, R145, 0x5432, R74 ;  /* 0x00005432914a7816 */ /* 0x000fe2000000004a */
[----:B------:R-:W-:Y:S01]  /*4120*/  FMUL.FTZ R80, R77, R78 ;  /* 0x0000004e4d507220 */ /* 0x000fe20000410000 */
[----:B------:R-:W-:Y:S02]  /*4130*/  PRMT R69, R175, 0x5410, R69 ;  /* 0x00005410af457816 */ /* 0x000fe40000000045 */
        /* <DEDUP_REMOVED lines=9> */
[----:B------:R-:W-:-:S02]  /*41d0*/  IMAD.U32 R13, R12, 0x10000, RZ ;  /* 0x000100000c0d7824 */ /* 0x000fc400078e00ff */
[----:B------:R-:W-:Y:S01]  /*41e0*/  FMUL.FTZ R152, R14, R79 ;  /* 0x0000004f0e987220 */ /* 0x000fe20000410000 */
[----:B------:R-:W-:Y:S01]  /*41f0*/  LOP3.LUT R12, R12, 0xffff0000, RZ, 0xc0, !PT ;  /* 0xffff00000c0c7812 */ /* 0x000fe200078ec0ff */
[-C--:B------:R-:W-:Y:S01]  /*4200*/  FMUL.FTZ R14, R14, R81.reuse ;  /* 0x000000510e0e7220 */ /* 0x080fe20000410000 */
[----:B------:R-:W-:Y:S01]  /*4210*/  SHF.L.U32 R68, R68, 0x10, RZ ;  /* 0x0000001044447819 */ /* 0x000fe200000006ff */
[----:B------:R-:W-:Y:S01]  /*4220*/  FFMA.FTZ R152, R75, R81, -R152 ;  /* 0x000000514b987223 */ /* 0x000fe20000010898 */
[----:B------:R-:W-:Y:S01]  /*4230*/  LOP3.LUT R69, R69, 0xffff0000, RZ, 0xc0, !PT ;  /* 0xffff000045457812 */ /* 0x000fe200078ec0ff */
[----:B------:R-:W-:Y:S01]  /*4240*/  FFMA.FTZ R77, R15, R78, R77 ;  /* 0x0000004e0f4d7223 */ /* 0x000fe2000001004d */
        /* <DEDUP_REMOVED lines=13> */
[----:B------:R-:W-:-:S07]  /*4320*/  F2FP.BF16.F32.PACK_AB R15, R74, R15 ;  /* 0x0000000f4a0f723e */ /* 0x000fce00000010ff */
.L_x_3775:
[----:B------:R-:W-:Y:S05]  /*4330*/  BSYNC B3 ;  /* 0x0000000000037941 */ /* 0x000fea0003800000 */
.L_x_3774:
[----:B----4-:R0:W-:Y:S02]  /*4340*/  ST.E.128 desc[UR56][R72.64], R12 ;  /* 0x0000000c48007985 */ /* 0x0101e4000c101d38 */
.L_x_3773:
[----:B------:R-:W-:Y:S05]  /*4350*/  BSYNC B2 ;  /* 0x0000000000027941 */ /* 0x000fea0003800000 */
.L_x_3772:
        /* <DEDUP_REMOVED lines=9> */
[----:B------:R-:W-:Y:S01]  /*43f0*/  SHF.R.U64 R70, R66, 0x10, R67 ;  /* 0x0000001042467819 */ /* 0x000fe20000001243 */
[----:B----4-:R-:W-:Y:S01]  /*4400*/  IMAD.U32 R72, R15, 0x10000, RZ ;  /* 0x000100000f487824 */ /* 0x010fe200078e00ff */
[----:B------:R-:W-:Y:S02]  /*4410*/  SHF.R.U64 R71, R64, 0x10, R65 ;  /* 0x0000001040477819 */ /* 0x000fe40000001241 */
[----:B------:R-:W-:Y:S02]  /*4420*/  SHF.R.U32.HI R67, RZ, 0x10, R67 ;  /* 0x00000010ff437819 */ /* 0x000fe40000011643 */
[----:B------:R-:W-:Y:S02]  /*4430*/  PRMT R70, R140, 0x5432, R70 ;  /* 0x000054328c467816 */ /* 0x000fe40000000046 */
[----:B------:R-:W-:Y:S01]  /*4440*/  SHF.R.U32.HI R73, RZ, 0x10, R65 ;  /* 0x00000010ff497819 */ /* 0x000fe20000011641 */
[----:B------:R-:W-:Y:S01]  /*4450*/  IMAD.U32 R65, R14, 0x10000, RZ ;  /* 0x000100000e417824 */ /* 0x000fe200078e00ff */
[----:B------:R-:W-:-:S02]  /*4460*/  PRMT R71, R173, 0x5410, R71 ;  /* 0x00005410ad477816 */ /* 0x000fc40000000047 */
[----:B------:R-:W-:Y:S02]  /*4470*/  PRMT R67, R177, 0x5410, R67 ;  /* 0x00005410b1437816 */ /* 0x000fe40000000043 */
[----:B------:R-:W-:Y:S02]  /*4480*/  LOP3.LUT R77, R13, 0xffff0000, RZ, 0xc0, !PT ;  /* 0xffff00000d4d7812 */ /* 0x000fe400078ec0ff */
[C---:B------:R-:W-:Y:S01]  /*4490*/  LOP3.LUT R74, R70.reuse, 0xffff0000, RZ, 0xc0, !PT ;  /* 0xffff0000464a7812 */ /* 0x040fe200078ec0ff */
[----:B------:R-:W-:Y:S01]  /*44a0*/  IMAD.U32 R70, R70, 0x10000, RZ ;  /* 0x0001000046467824 */ /* 0x000fe200078e00ff */
[----:B------:R-:W-:Y:S01]  /*44b0*/  PRMT R66, R174, 0x5410, R73 ;  /* 0x00005410ae427816 */ /* 0x000fe20000000049 */
[----:B------:R-:W-:Y:S01]  /*44c0*/  IMAD.U32 R73, R67, 0x10000, RZ ;  /* 0x0001000043497824 */ /* 0x000fe200078e00ff */
[----:B------:R-:W-:Y:S01]  /*44d0*/  LOP3.LUT R76, R71, 0xffff0000, RZ, 0xc0, !PT ;  /* 0xffff0000474c7812 */ /* 0x000fe200078ec0ff */
[----:B------:R-:W-:Y:S01]  /*44e0*/  FMUL.FTZ R78, R77, R74 ;  /* 0x0000004a4d4e7220 */ /* 0x000fe20000410000 */
[----:B------:R-:W-:Y:S01]  /*44f0*/  LOP3.LUT R14, R14, 0xffff0000, RZ, 0xc0, !PT ;  /* 0xffff00000e0e7812 */ /* 0x000fe200078ec0ff */
[----:B------:R-:W-:Y:S01]  /*4500*/  IMAD.U32 R75, R66, 0x10000, RZ ;  /* 0x00010000424b7824 */ /* 0x000fe200078e00ff */
[----:B------:R-:W-:Y:S01]  /*4510*/  LOP3.LUT R64, R15, 0xffff0000, RZ, 0xc0, !PT ;  /* 0xffff00000f407812 */ /* 0x000fe200078ec0ff */
[----:B------:R-:W-:-:S02]  /*4520*/  IMAD.U32 R15, R13, 0x10000, RZ ;  /* 0x000100000d0f7824 */ /* 0x000fc400078e00ff */
[-C--:B------:R-:W-:Y:S01]  /*4530*/  FMUL.FTZ R77, R77, R76.reuse ;  /* 0x0000004c4d4d7220 */ /* 0x080fe20000410000 */
[----:B------:R-:W-:Y:S02]  /*4540*/  IMAD.U32 R13, R12, 0x10000, RZ ;  /* 0x000100000c0d7824 */ /* 0x000fe400078e00ff */
[----:B------:R-:W-:Y:S01]  /*4550*/  FMUL.FTZ R80, R14, R73 ;  /* 0x000000490e507220 */ /* 0x000fe20000410000 */
[----:B------:R-:W-:Y:S01]  /*4560*/  LOP3.LUT R12, R12, 0xffff0000, RZ, 0xc0, !PT ;  /* 0xffff00000c0c7812 */ /* 0x000fe200078ec0ff */
[C---:B------:R-:W-:Y:S01]  /*4570*/  FFMA.FTZ R78, R15.reuse, R76, -R78 ;  /* 0x0000004c0f4e7223 */ /* 0x040fe2000001084e */
[----:B------:R-:W-:Y:S01]  /*4580*/  FFMA.FTZ R77, R15, R74, R77 ;  /* 0x0000004a0f4d7223 */ /* 0x000fe2000001004d */
[-C--:B------:R-:W-:Y:S01]  /*4590*/  FMUL.FTZ R14, R14, R75.reuse ;  /* 0x0000004b0e0e7220 */ /* 0x080fe20000410000 */
[----:B------:R-:W-:Y:S01]  /*45a0*/  LOP3.LUT R67, R67, 0xffff0000, RZ, 0xc0, !PT ;  /* 0xffff000043437812 */ /* 0x000fe200078ec0ff */
[----:B------:R-:W-:Y:S01]  /*45b0*/  IMAD.U32 R71, R71, 0x10000, RZ ;  /* 0x0001000047477824 */ /* 0x000fe200078e00ff */
[----:B------:R-:W-:Y:S01]  /*45c0*/  LOP3.LUT R15, R66, 0xffff0000, RZ, 0xc0, !PT ;  /* 0xffff0000420f7812 */ /* 0x000fe200078ec0ff */
[C---:B------:R-:W-:Y:S01]  /*45d0*/  FFMA.FTZ R80, R65.reuse, R75, -R80 ;  /* 0x0000004b41507223 */ /* 0x040fe20000010850 */
[----:B------:R-:W-:Y:S01]  /*45e0*/  FFMA.FTZ R65, R65, R73, R14 ;  /* 0x0000004941417223 */ /* 0x000fe2000001000e */
[----:B------:R-:W-:Y:S01]  /*45f0*/  FMUL.FTZ R73, R64, R67 ;  /* 0x0000004340497220 */ /* 0x000fe20000410000 */
[CC--:B------:R-:W-:Y:S01]  /*4600*/  FMUL.FTZ R14, R12.reuse, R70.reuse ;  /* 0x000000460c0e7220 */ /* 0x0c0fe20000410000 */
[----:B------:R-:W-:Y:S01]  /*4610*/  FMUL.FTZ R75, R12, R71 ;  /* 0x000000470c4b7220 */ /* 0x000fe20000410000 */
        /* <DEDUP_REMOVED lines=10> */
.L_x_3779:
[----:B------:R-:W-:Y:S05]  /*46c0*/  BSYNC B3 ;  /* 0x0000000000037941 */ /* 0x000fea0003800000 */
.L_x_3778:
[----:B----4-:R0:W-:Y:S02]  /*46d0*/  ST.E.128 desc[UR56][R68.64], R12 ;  /* 0x0000000c44007985 */ /* 0x0101e4000c101d38 */
.L_x_3777:
[----:B------:R-:W-:Y:S05]  /*46e0*/  BSYNC B2 ;  /* 0x0000000000027941 */ /* 0x000fea0003800000 */
.L_x_3776:
        /* <DEDUP_REMOVED lines=9> */
[----:B------:R-:W-:Y:S01]  /*4780*/  SHF.R.U32.HI R66, RZ, 0x10, R61 ;  /* 0x00000010ff427819 */ /* 0x000fe2000001163d */
[----:B----4-:R-:W-:Y:S01]  /*4790*/  IMAD.U32 R68, R15, 0x10000, RZ ;  /* 0x000100000f447824 */ /* 0x010fe200078e00ff */
[----:B------:R-:W-:Y:S02]  /*47a0*/  SHF.R.U64 R69, R62, 0x10, R63 ;  /* 0x000000103e457819 */ /* 0x000fe4000000123f */
[----:B------:R-:W-:Y:S02]  /*47b0*/  SHF.R.U64 R67, R60, 0x10, R61 ;  /* 0x000000103c437819 */ /* 0x000fe4000000123d */
[----:B------:R-:W-:Y:S02]  /*47c0*/  SHF.R.U32.HI R70, RZ, 0x10, R63 ;  /* 0x00000010ff467819 */ /* 0x000fe4000001163f */
[----:B------:R-:W-:Y:S02]  /*47d0*/  PRMT R62, R119, 0x5432, R66 ;  /* 0x00005432773e7816 */ /* 0x000fe40000000042 */
[----:B------:R-:W-:-:S02]  /*47e0*/  PRMT R66, R118, 0x5432, R69 ;  /* 0x0000543276427816 */ /* 0x000fc40000000045 */
[----:B------:R-:W-:Y:S01]  /*47f0*/  PRMT R67, R172, 0x5410, R67 ;  /* 0x00005410ac437816 */ /* 0x000fe20000000043 */
[----:B------:R-:W-:Y:S01]  /*4800*/  IMAD.U32 R71, R62, 0x10000, RZ ;  /* 0x000100003e477824 */ /* 0x000fe200078e00ff */
[----:B------:R-:W-:Y:S02]  /*4810*/  PRMT R63, R83, 0x5432, R70 ;  /* 0x00005432533f7816 */ /* 0x000fe40000000046 */
[----:B------:R-:W-:Y:S02]  /*4820*/  LOP3.LUT R73, R13, 0xffff0000, RZ, 0xc0, !PT ;  /* 0xffff00000d497812 */ /* 0x000fe400078ec0ff */
[C---:B------:R-:W-:Y:S01]  /*4830*/  LOP3.LUT R70, R66.reuse, 0xffff0000, RZ, 0xc0, !PT ;  /* 0xffff000042467812 */ /* 0x040fe200078ec0ff */
        /* <DEDUP_REMOVED lines=8> */
[----:B------:R-:W-:Y:S01]  /*48c0*/  IMAD.U32 R15, R13, 0x10000, RZ ;  /* 0x000100000d0f7824 */ /* 0x000fe200078e00ff */
[----:B------:R-:W-:Y:S01]  /*48d0*/  LOP3.LUT R63, R63, 0xffff0000, RZ, 0xc0, !PT ;  /* 0xffff00003f3f7812 */ /* 0x000fe200078ec0ff */
[----:B------:R-:W-:-:S02]  /*48e0*/  IMAD.U32 R13, R12, 0x10000, RZ ;  /* 0x000100000c0d7824 */ /* 0x000fc400078e00ff */
[----:B------:R-:W-:Y:S01]  /*48f0*/  FMUL.FTZ R76, R14, R69 ;  /* 0x000000450e4c7220 */ /* 0x000fe20000410000 */
[----:B------:R-:W-:Y:S01]  /*4900*/  LOP3.LUT R12, R12, 0xffff0000, RZ, 0xc0, !PT ;  /* 0xffff00000c0c7812 */ /* 0x000fe200078ec0ff */
[C---:B------:R-:W-:Y:S01]  /*4910*/  FFMA.FTZ R74, R15.reuse, R72, -R74 ;  /* 0x000000480f4a7223 */ /* 0x040fe2000001084a */
[----:B------:R-:W-:Y:S01]  /*4920*/  FFMA.FTZ R73, R15, R70, R73 ;  /* 0x000000460f497223 */ /* 0x000fe20000010049 */
[-C--:B------:R-:W-:Y:S01]  /*4930*/  FMUL.FTZ R14, R14, R71.reuse ;  /* 0x000000470e0e7220 */ /* 0x080fe20000410000 */
[----:B------:R-:W-:Y:S01]  /*4940*/  LOP3.LUT R15, R62, 0xffff0000, RZ, 0xc0, !PT ;  /* 0xffff00003e0f7812 */ /* 0x000fe200078ec0ff */
[----:B------:R-:W-:Y:S02]  /*4950*/  IMAD.U32 R67, R67, 0x10000, RZ ;  /* 0x0001000043437824 */ /* 0x000fe400078e00ff */
        /* <DEDUP_REMOVED lines=15> */
.L_x_3783:
[----:B------:R-:W-:Y:S05]  /*4a50*/  BSYNC B3 ;  /* 0x0000000000037941 */ /* 0x000fea0003800000 */
.L_x_3782:
[----:B----4-:R0:W-:Y:S02]  /*4a60*/  ST.E.128 desc[UR56][R64.64], R12 ;  /* 0x0000000c40007985 */ /* 0x0101e4000c101d38 */
.L_x_3781:
[----:B------:R-:W-:Y:S05]  /*4a70*/  BSYNC B2 ;  /* 0x0000000000027941 */ /* 0x000fea0003800000 */
.L_x_3780:
        /* <DEDUP_REMOVED lines=11> */
[----:B------:R-:W-:Y:S02]  /*4b30*/  SHF.R.U32.HI R58, RZ, 0x10, R59 ;  /* 0x00000010ff3a7819 */ /* 0x000fe4000001163b */
[----:B------:R-:W-:Y:S02]  /*4b40*/  SHF.R.U32.HI R62, RZ, 0x10, R57 ;  /* 0x00000010ff3e7819 */ /* 0x000fe40000011639 */
[----:B------:R-:W-:Y:S02]  /*4b50*/  PRMT R170, R170, 0x5410, R63 ;  /* 0x00005410aaaa7816 */ /* 0x000fe4000000003f */
[----:B------:R-:W-:-:S02]  /*4b60*/  PRMT R168, R168, 0x5410, R65 ;  /* 0x00005410a8a87816 */ /* 0x000fc40000000041 */
[----:B------:R-:W-:Y:S02]  /*4b70*/  PRMT R171, R171, 0x5410, R58 ;  /* 0x00005410abab7816 */ /* 0x000fe4000000003a */
[----:B------:R-:W-:Y:S02]  /*4b80*/  PRMT R169, R169, 0x5410, R62 ;  /* 0x00005410a9a97816 */ /* 0x000fe4000000003e */
[----:B------:R-:W-:Y:S02]  /*4b90*/  LOP3.LUT R58, R13, 0xffff0000, RZ, 0xc0, !PT ;  /* 0xffff00000d3a7812 */ /* 0x000fe400078ec0ff */
[----:B------:R-:W-:Y:S01]  /*4ba0*/  LOP3.LUT R64, R170, 0xffff0000, RZ, 0xc0, !PT ;  /* 0xffff0000aa407812 */ /* 0x000fe200078ec0ff */
[----:B------:R-:W-:Y:S01]  /*4bb0*/  IMAD.U32 R63, R169, 0x10000, RZ ;  /* 0x00010000a93f7824 */ /* 0x000fe200078e00ff */
[----:B------:R-:W-:Y:S01]  /*4bc0*/  LOP3.LUT R62, R168, 0xffff0000, RZ, 0xc0, !PT ;  /* 0xffff0000a83e7812 */ /* 0x000fe200078ec0ff */
[----:B------:R-:W-:Y:S01]  /*4bd0*/  IMAD.U32 R170, R170, 0x10000, RZ ;  /* 0x00010000aaaa7824 */ /* 0x000fe200078e00ff */
[----:B------:R-:W-:Y:S01]  /*4be0*/  SHF.L.U32 R59, R13, 0x10, RZ ;  /* 0x000000100d3b7819 */ /* 0x000fe200000006ff */
[----:B------:R-:W-:Y:S01]  /*4bf0*/  FMUL.FTZ R66, R58, R64 ;  /* 0x000000403a427220 */ /* 0x000fe20000410000 */
[----:B------:R-:W-:Y:S01]  /*4c00*/  LOP3.LUT R57, R14, 0xffff0000, RZ, 0xc0, !PT ;  /* 0xffff00000e397812 */ /* 0x000fe200078ec0ff */
[----:B------:R-:W-:Y:S01]  /*4c10*/  FMUL.FTZ R65, R58, R62 ;  /* 0x0000003e3a417220 */ /* 0x000fe20000410000 */
[C---:B------:R-:W-:Y:S01]  /*4c20*/  LOP3.LUT R11, R15.reuse, 0xffff0000, RZ, 0xc0, !PT ;  /* 0xffff00000f0b7812 */ /* 0x040fe200078ec0ff */
[----:B------:R-:W-:Y:S01]  /*4c30*/  IMAD.U32 R14, R15, 0x10000, RZ ;  /* 0x000100000f0e7824 */ /* 0x000fe200078e00ff */
[C---:B------:R-:W-:Y:S01]  /*4c40*/  LOP3.LUT R58, R12.reuse, 0xffff0000, RZ, 0xc0, !PT ;  /* 0xffff00000c3a7812 */ /* 0x040fe200078ec0ff */
[----:B------:R-:W-:-:S02]  /*4c50*/  IMAD.U32 R13, R12, 0x10000, RZ ;  /* 0x000100000c0d7824 */ /* 0x000fc400078e00ff */
[----:B------:R-:W-:Y:S01]  /*4c60*/  FFMA.FTZ R12, R59, R62, -R66 ;  /* 0x0000003e3b0c7223 */ /* 0x000fe20000010842 */
[----:B------:R-:W-:Y:S02]  /*4c70*/  IMAD.U32 R15, R171, 0x10000, RZ ;  /* 0x00010000ab0f7824 */ /* 0x000fe400078e00ff */
[----:B------:R-:W-:Y:S01]  /*4c80*/  FFMA.FTZ R59, R59, R64, R65 ;  /* 0x000000403b3b7223 */ /* 0x000fe20000010041 */
[----:B------:R-:W-:Y:S01]  /*4c90*/  FMUL.FTZ R65, R57, R63 ;  /* 0x0000003f39417220 */ /* 0x000fe20000410000 */
[----:B------:R-:W-:Y:S01]  /*4ca0*/  LOP3.LUT R171, R171, 0xffff0000, RZ, 0xc0, !PT ;  /* 0xffff0000abab7812 */ /* 0x000fe200078ec0ff */
[-C--:B------:R-:W-:Y:S01]  /*4cb0*/  FMUL.FTZ R67, R57, R15.reuse ;  /* 0x0000000f39437220 */ /* 0x080fe20000410000 */
[----:B------:R-:W-:Y:S01]  /*4cc0*/  LOP3.LUT R169, R169, 0xffff0000, RZ, 0xc0, !PT ;  /* 0xffff0000a9a97812 */ /* 0x000fe200078ec0ff */
[----:B------:R-:W-:Y:S02]  /*4cd0*/  IMAD.U32 R168, R168, 0x10000, RZ ;  /* 0x00010000a8a87824 */ /* 0x000fe400078e00ff */
[C---:B------:R-:W-:Y:S01]  /*4ce0*/  FFMA.FTZ R62, R56.reuse, R15, R65 ;  /* 0x0000000f383e7223 */ /* 0x040fe20000010041 */
[----:B------:R-:W-:Y:S01]  /*4cf0*/  FFMA.FTZ R57, R56, R63, -R67 ;  /* 0x0000003f38397223 */ /* 0x000fe20000010843 */
        /* <DEDUP_REMOVED lines=12> */
.L_x_3785:
[----:B------:R-:W-:Y:S05]  /*4dc0*/  BSYNC B2 ;  /* 0x0000000000027941 */ /* 0x000fea0003800000 */
.L_x_3784:
[----:B----4-:R0:W-:Y:S02]  /*4dd0*/  ST.E.128 desc[UR56][R60.64], R12 ;  /* 0x0000000c3c007985 */ /* 0x0101e4000c101d38 */
.L_x_3763:
[----:B------:R-:W-:Y:S05]  /*4de0*/  BSYNC B1 ;  /* 0x0000000000017941 */ /* 0x000fea0003800000 */
.L_x_3762:
[----:B------:R-:W-:-:S03]  /*4df0*/  UMOV UR4, 0xffffffff ;  /* 0xffffffff00047882 */ /* 0x000fc60000000000 */
[----:B------:R-:W-:Y:S05]  /*4e00*/  BRA.DIV UR4, `(.L_x_3786) ;  /* 0x000001be04d07947 */ /* 0x000fea000b800000 */
[----:B-1----:R-:W1:Y:S04]  /*4e10*/  SHFL.IDX PT, R117, R117, 0x1, 0x1c1f ;  /* 0x003c1f0075757f89 */ /* 0x002e6800000e0000 */
[----:B------:R-:W0:Y:S02]  /*4e20*/  SHFL.IDX PT, R120, R120, 0x1, 0x1c1f ;  /* 0x003c1f0078787f89 */ /* 0x000e2400000e0000 */
.L_x_4090:
[----:B------:R-:W-:Y:S05]  /*4e30*/  @P4 BRA `(.L_x_3787) ;  /* 0x0000005800244947 */ /* 0x000fea0003800000 */
[----:B------:R-:W-:Y:S01]  /*4e40*/  ISETP.NE.AND P3, PT, R6, RZ, PT ;  /* 0x000000ff0600720c */ /* 0x000fe20003f65270 */
[----:B------:R-:W-:-:S12]  /*4e50*/  BSSY B1, `(.L_x_3788) ;  /* 0x0000036000017945 */ /* 0x000fd80003800000 */
[----:B------:R-:W-:Y:S05]  /*4e60*/  @!P3 BRA `(.L_x_3789) ;  /* 0x0000000000d0b947 */ /* 0x000fea0003800000 */
[----:B0---4-:R0:W4:Y:S01]  /*4e70*/  LDS.128 R12, [R28+0x20000] ;  /* 0x020000001c0c7984 */ /* 0x0111220000000c00 */
[C---:B------:R-:W-:Y:S01]  /*4e80*/  LEA R56, P3, R16.reuse, R120, 0x1 ;  /* 0x0000007810387211 */ /* 0x040fe200078608ff */
[----:B------:R-:W-:Y:S03]  /*4e90*/  BSSY B2, `(.L_x_3790) ;  /* 0x0000030000027945 */ /* 0x000fe60003800000 */
[----:B-1----:R-:W-:Y:S02]  /*4ea0*/  LEA.HI.X R57, R16, R117, R17, 0x1, P3 ;  /* 0x0000007510397211 */ /* 0x002fe400018f0c11 */
[----:B------:R-:W-:-:S13]  /*4eb0*/  ISETP.GE.AND P3, PT, R194, R121, PT ;  /* 0x00000079c200720c */ /* 0x000fda0003f66270 */
[----:B0-----:R-:W-:Y:S05]  /*4ec0*/  @P3 BRA `(.L_x_3791) ;  /* 0x0000000000b03947 */ /* 0x001fea0003800000 */
[--C-:B------:R-:W-:Y:S01]  /*4ed0*/  SHF.R.U64 R59, R52, 0x10, R53.reuse ;  /* 0x00000010343b7819 */ /* 0x100fe20000001235 */
[----:B----4-:R-:W-:Y:S01]  /*4ee0*/  IMAD.U32 R52, R14, 0x10000, RZ ;  /* 0x000100000e347824 */ /* 0x010fe200078e00ff */
[----:B------:R-:W-:Y:S02]  /*4ef0*/  SHF.R.U32.HI R60, RZ, 0x10, R53 ;  /* 0x00000010ff3c7819 */ /* 0x000fe40000011635 */
[--C-:B------:R-:W-:Y:S02]  /*4f00*/  SHF.R.U64 R53, R54, 0x10, R55.reuse ;  /* 0x0000001036357819 */ /* 0x100fe40000001237 */
        /* <DEDUP_REMOVED lines=10> */
[----:B------:R-:W-:Y:S01]  /*4fb0*/  LOP3.LUT R54, R14, 0xffff0000, RZ, 0xc0, !PT ;  /* 0xffff00000e367812 */ /* 0x000fe200078ec0ff */
[C---:B------:R-:W-:Y:S01]  /*4fc0*/  IMAD.U32 R14, R15.reuse, 0x10000, RZ ;  /* 0x000100000f0e7824 */ /* 0x040fe200078e00ff */
[----:B---3--:R-:W-:Y:S01]  /*4fd0*/  LOP3.LUT R11, R15, 0xffff0000, RZ, 0xc0, !PT ;  /* 0xffff00000f0b7812 */ /* 0x008fe200078ec0ff */
[----:B------:R-:W-:Y:S01]  /*4fe0*/  FMUL.FTZ R62, R53, R60 ;  /* 0x0000003c353e7220 */ /* 0x000fe20000410000 */
[----:B------:R-:W-:Y:S01]  /*4ff0*/  IMAD.U32 R15, R13, 0x10000, RZ ;  /* 0x000100000d0f7824 */ /* 0x000fe200078e00ff */
[----:B------:R-:W-:Y:S01]  /*5000*/  SHF.L.U32 R55, R165, 0x10, RZ ;  /* 0x00000010a5377819 */ /* 0x000fe200000006ff */
[----:B------:R-:W-:Y:S01]  /*5010*/  FMUL.FTZ R53, R53, R58 ;  /* 0x0000003a35357220 */ /* 0x000fe20000410000 */
[----:B------:R-:W-:-:S02]  /*5020*/  IMAD.U32 R13, R12, 0x10000, RZ ;  /* 0x000100000c0d7824 */ /* 0x000fc400078e00ff */
[----:B------:R-:W-:Y:S01]  /*5030*/  FFMA.FTZ R62, R15, R58, -R62 ;  /* 0x0000003a0f3e7223 */ /* 0x000fe2000001083e */
[----:B------:R-:W-:Y:S01]  /*5040*/  LOP3.LUT R167, R167, 0xffff0000, RZ, 0xc0, !PT ;  /* 0xffff0000a7a77812 */ /* 0x000fe200078ec0ff */
[----:B------:R-:W-:Y:S01]  /*5050*/  FFMA.FTZ R53, R15, R60, R53 ;  /* 0x0000003c0f357223 */ /* 0x000fe20000010035 */
[C---:B------:R-:W-:Y:S01]  /*5060*/  FMUL.FTZ R15, R54.reuse, R55 ;  /* 0x00000037360f7220 */ /* 0x040fe20000410000 */
        /* <DEDUP_REMOVED lines=18> */
.L_x_3791:
[----:B------:R-:W-:Y:S05]  /*5190*/  BSYNC B2 ;  /* 0x0000000000027941 */ /* 0x000fea0003800000 */
.L_x_3790:
[----:B----4-:R0:W-:Y:S02]  /*51a0*/  ST.E.128 desc[UR56][R56.64], R12 ;  /* 0x0000000c38007985 */ /* 0x0101e4000c101d38 */
.L_x_3789:
[----:B------:R-:W-:Y:S05]  /*51b0*/  BSYNC B1 ;  /* 0x0000000000017941 */ /* 0x000fea0003800000 */
.L_x_3788:
[----:B------:R-:W-:Y:S01]  /*51c0*/  ISETP.NE.AND P3, PT, R7, RZ, PT ;  /* 0x000000ff0700720c */ /* 0x000fe20003f65270 */
[----:B------:R-:W-:-:S12]  /*51d0*/  BSSY B1, `(.L_x_3792) ;  /* 0x000003a000017945 */ /* 0x000fd80003800000 */
[----:B------:R-:W-:Y:S05]  /*51e0*/  @!P3 BRA `(.L_x_3793) ;  /* 0x0000000000e0b947 */ /* 0x000fea0003800000 */
[----:B0---4-:R0:W4:Y:S01]  /*51f0*/  LDS.128 R12, [R31+0x20000] ;  /* 0x020000001f0c7984 */ /* 0x0111220000000c00 */
[----:B------:R-:W-:Y:S01]  /*5200*/  ISETP.GE.AND P3, PT, R206, R121, PT ;  /* 0x00000079ce00720c */ /* 0x000fe20003f66270 */
[----:B---3--:R-:W-:Y:S01]  /*5210*/  IMAD.SHL.U32 R11, R196, 0x8, RZ ;  /* 0x00000008c40b7824 */ /* 0x008fe200078e00ff */
[----:B------:R-:W-:Y:S01]  /*5220*/  BSSY B2, `(.L_x_3794) ;  /* 0x0000033000027945 */ /* 0x000fe20003800000 */
[----:B------:R-:W-:Y:S02]  /*5230*/  IMAD.MOV.U32 R52, RZ, RZ, R120 ;  /* 0x000000ffff347224 */ /* 0x000fe400078e0078 */
[----:B-1----:R-:W-:Y:S02]  /*5240*/  IMAD.MOV.U32 R53, RZ, RZ, R117 ;  /* 0x000000ffff357224 */ /* 0x002fe400078e0075 */
[----:B------:R-:W-:-:S06]  /*5250*/  IMAD.WIDE R52, R11, 0x2, R52 ;  /* 0x000000020b347825 */ /* 0x000fcc00078e0234 */
        /* <DEDUP_REMOVED lines=15> */
[C---:B------:R-:W-:Y:S01]  /*5350*/  LOP3.LUT R55, R162.reuse, 0xffff0000, RZ, 0xc0, !PT ;  /* 0xffff0000a2377812 */ /* 0x040fe200078ec0ff */
[----:B------:R-:W-:Y:S01]  /*5360*/  IMAD.U32 R162, R162, 0x10000, RZ ;  /* 0x00010000a2a27824 */ /* 0x000fe200078e00ff */
[C---:B------:R-:W-:Y:S01]  /*5370*/  LOP3.LUT R51, R159.reuse, 0xffff0000, RZ, 0xc0, !PT ;  /* 0xffff00009f337812 */ /* 0x040fe200078ec0ff */
[----:B------:R-:W-:Y:S01]  /*5380*/  IMAD.U32 R159, R159, 0x10000, RZ ;  /* 0x000100009f9f7824 */ /* 0x000fe200078e00ff */
[----:B------:R-:W-:Y:S01]  /*5390*/  SHF.L.U32 R54, R161, 0x10, RZ ;  /* 0x00000010a1367819 */ /* 0x000fe200000006ff */
[----:B------:R-:W-:Y:S01]  /*53a0*/  FMUL.FTZ R57, R13, R55 ;  /* 0x000000370d397220 */ /* 0x000fe20000410000 */
[----:B------:R-:W-:Y:S01]  /*53b0*/  LOP3.LUT R50, R15, 0xffff0000, RZ, 0xc0, !PT ;  /* 0xffff00000f327812 */ /* 0x000fe200078ec0ff */
[-C--:B------:R-:W-:Y:S01]  /*53c0*/  FMUL.FTZ R58, R13, R51.reuse ;  /* 0x000000330d3a7220 */ /* 0x080fe20000410000 */
[C---:B------:R-:W-:Y:S01]  /*53d0*/  FMUL.FTZ R13, R49.reuse, R56 ;  /* 0x00000038310d7220 */ /* 0x040fe20000410000 */
[----:B------:R-:W-:Y:S01]  /*53e0*/  LOP3.LUT R12, R12, 0xffff0000, RZ, 0xc0, !PT ;  /* 0xffff00000c0c7812 */ /* 0x000fe200078ec0ff */
[-C--:B------:R-:W-:Y:S01]  /*53f0*/  FMUL.FTZ R49, R49, R54.reuse ;  /* 0x0000003631317220 */ /* 0x080fe20000410000 */
[----:B------:R-:W-:Y:S01]  /*5400*/  LOP3.LUT R163, R163, 0xffff0000, RZ, 0xc0, !PT ;  /* 0xffff0000a3a37812 */ /* 0x000fe200078ec0ff */
[C---:B------:R-:W-:Y:S01]  /*5410*/  FFMA.FTZ R57, R14.reuse, R51, -R57 ;  /* 0x000000330e397223 */ /* 0x040fe20000010839 */
[----:B------:R-:W-:Y:S01]  /*5420*/  LOP3.LUT R161, R161, 0xffff0000, RZ, 0xc0, !PT ;  /* 0xffff0000a1a17812 */ /* 0x000fe200078ec0ff */
[----:B------:R-:W-:Y:S01]  /*5430*/  FFMA.FTZ R58, R14, R55, R58 ;  /* 0x000000370e3a7223 */ /* 0x000fe2000001003a */
[C---:B------:R-:W-:Y:S01]  /*5440*/  FFMA.FTZ R54, R48.reuse, R54, -R13 ;  /* 0x0000003630367223 */ /* 0x040fe2000001080d */
[----:B------:R-:W-:Y:S01]  /*5450*/  FFMA.FTZ R49, R48, R56, R49 ;  /* 0x0000003830317223 */ /* 0x000fe20000010031 */
[----:B------:R-:W-:-:S02]  /*5460*/  IMAD.U32 R15, R15, 0x10000, RZ ;  /* 0x000100000f0f7824 */ /* 0x000fc400078e00ff */
[----:B------:R-:W-:Y:S01]  /*5470*/  FMUL.FTZ R48, R50, R163 ;  /* 0x000000a332307220 */ /* 0x000fe20000410000 */
[CC--:B------:R-:W-:Y:S01]  /*5480*/  FMUL.FTZ R14, R12.reuse, R162.reuse ;  /* 0x000000a20c0e7220 */ /* 0x0c0fe20000410000 */
[----:B------:R-:W-:Y:S01]  /*5490*/  FMUL.FTZ R13, R12, R159 ;  /* 0x0000009f0c0d7220 */ /* 0x000fe20000410000 */
        /* <DEDUP_REMOVED lines=11> */
.L_x_3795:
[----:B------:R-:W-:Y:S05]  /*5550*/  BSYNC B2 ;  /* 0x0000000000027941 */ /* 0x000fea0003800000 */
.L_x_3794:
[----:B----4-:R0:W-:Y:S02]  /*5560*/  ST.E.128 desc[UR56][R52.64], R12 ;  /* 0x0000000c34007985 */ /* 0x0101e4000c101d38 */
.L_x_3793:
[----:B------:R-:W-:Y:S05]  /*5570*/  BSYNC B1 ;  /* 0x0000000000017941 */ /* 0x000fea0003800000 */
.L_x_3792:
        /* <DEDUP_REMOVED lines=31> */
[-C--:B------:R-:W-:Y:S01]  /*5770*/  FMUL.FTZ R54, R13, R47.reuse ;  /* 0x0000002f0d367220 */ /* 0x080fe20000410000 */
[----:B------:R-:W-:Y:S01]  /*5780*/  FMUL.FTZ R13, R45, R52 ;  /* 0x000000342d0d7220 */ /* 0x000fe20000410000 */
[----:B------:R-:W-:Y:S01]  /*5790*/  LOP3.LUT R46, R15, 0xffff0000, RZ, 0xc0, !PT ;  /* 0xffff00000f2e7812 */ /* 0x000fe200078ec0ff */
        /* <DEDUP_REMOVED lines=8> */
[C---:B------:R-:W-:Y:S01]  /*5820*/  FMUL.FTZ R14, R12.reuse, R154 ;  /* 0x0000009a0c0e7220 */ /* 0x040fe20000410000 */
[----:B------:R-:W-:Y:S01]  /*5830*/  FMUL.FTZ R13, R12, R149 ;  /* 0x000000950c0d7220 */ /* 0x000fe20000410000 */
[----:B------:R-:W-:-:S02]  /*5840*/  IMAD.U32 R15, R15, 0x10000, RZ ;  /* 0x000100000f0f7824 */ /* 0x000fc400078e00ff */
[C---:B------:R-:W-:Y:S01]  /*5850*/  FMUL.FTZ R44, R46.reuse, R156 ;  /* 0x0000009c2e2c7220 */ /* 0x040fe20000410000 */
        /* <DEDUP_REMOVED lines=11> */
.L_x_3799:
[----:B------:R-:W-:Y:S05]  /*5910*/  BSYNC B2 ;  /* 0x0000000000027941 */ /* 0x000fea0003800000 */
.L_x_3798:
[----:B----4-:R0:W-:Y:S02]  /*5920*/  ST.E.128 desc[UR56][R48.64], R12 ;  /* 0x0000000c30007985 */ /* 0x0101e4000c101d38 */
.L_x_3797:
[----:B------:R-:W-:Y:S05]  /*5930*/  BSYNC B1 ;  /* 0x0000000000017941 */ /* 0x000fea0003800000 */
.L_x_3796:
        /* <DEDUP_REMOVED lines=9> */
[----:B------:R-:W-:Y:S01]  /*59d0*/  SHF.R.U64 R48, R40, 0x10, R41 ;  /* 0x0000001028307819 */ /* 0x000fe20000001229 */
[----:B----4-:R-:W-:Y:S01]  /*59e0*/  IMAD.U32 R40, R14, 0x10000, RZ ;  /* 0x000100000e287824 */ /* 0x010fe200078e00ff */
[--C-:B------:R-:W-:Y:S02]  /*59f0*/  SHF.R.U64 R46, R42, 0x10, R43.reuse ;  /* 0x000000102a2e7819 */ /* 0x100fe4000000122b */
[----:B------:R-:W-:Y:S02]  /*5a00*/  SHF.R.U32.HI R43, RZ, 0x10, R43 ;  /* 0x00000010ff2b7819 */ /* 0x000fe4000001162b */
[----:B---3--:R-:W-:Y:S02]  /*5a10*/  SHF.R.U32.HI R11, RZ, 0x10, R41 ;  /* 0x00000010ff0b7819 */ /* 0x008fe40000011629 */
        /* <DEDUP_REMOVED lines=41> */
.L_x_3803:
[----:B------:R-:W-:Y:S05]  /*5cb0*/  BSYNC B2 ;  /* 0x0000000000027941 */ /* 0x000fea0003800000 */
.L_x_3802:
[----:B----4-:R0:W-:Y:S02]  /*5cc0*/  ST.E.128 desc[UR56][R44.64], R12 ;  /* 0x0000000c2c007985 */ /* 0x0101e4000c101d38 */
.L_x_3801:
[----:B------:R-:W-:Y:S05]  /*5cd0*/  BSYNC B1 ;  /* 0x0000000000017941 */ /* 0x000fea0003800000 */
.L_x_3800:
        /* <DEDUP_REMOVED lines=11> */
[--C-:B---3--:R-:W-:Y:S02]  /*5d90*/  SHF.R.U64 R11, R38, 0x10, R39.reuse ;  /* 0x00000010260b7819 */ /* 0x108fe40000001227 */
        /* <DEDUP_REMOVED lines=16> */
[C---:B------:R-:W-:Y:S01]  /*5ea0*/  FMUL.FTZ R45, R13.reuse, R43 ;  /* 0x0000002b0d2d7220 */ /* 0x040fe20000410000 */
[----:B------:R-:W-:Y:S01]  /*5eb0*/  LOP3.LUT R12, R12, 0xffff0000, RZ, 0xc0, !PT ;  /* 0xffff00000c0c7812 */ /* 0x000fe200078ec0ff */
        /* <DEDUP_REMOVED lines=25> */
.L_x_3807:
[----:B------:R-:W-:Y:S05]  /*6050*/  BSYNC B2 ;  /* 0x0000000000027941 */ /* 0x000fea0003800000 */
.L_x_3806:
[----:B----4-:R0:W-:Y:S02]  /*6060*/  ST.E.128 desc[UR56][R40.64], R12 ;  /* 0x0000000c28007985 */ /* 0x0101e4000c101d38 */
.L_x_3805:
[----:B------:R-:W-:Y:S05]  /*6070*/  BSYNC B1 ;  /* 0x0000000000017941 */ /* 0x000fea0003800000 */
.L_x_3804:
[----:B------:R-:W-:-:S13]  /*6080*/  ISETP.NE.AND P3, PT, R20, RZ, PT ;  /* 0x000000ff1400720c */ /* 0x000fda0003f65270 */
        /* <DEDUP_REMOVED lines=29> */
[----:B------:R-:W-:Y:S01]  /*6260*/  LOP3.LUT R34, R15, 0xffff0000, RZ, 0xc0, !PT ;  /* 0xffff00000f227812 */ /* 0x000fe200078ec0ff */
[----:B------:R-:W-:Y:S01]  /*6270*/  FMUL.FTZ R13, R33, R40 ;  /* 0x00000028210d7220 */ /* 0x000fe20000410000 */
[----:B------:R-:W-:Y:S01]  /*6280*/  LOP3.LUT R131, R131, 0xffff0000, RZ, 0xc0, !PT ;  /* 0xffff000083837812 */ /* 0x000fe200078ec0ff */
[-C--:B------:R-:W-:Y:S01]  /*6290*/  FMUL.FTZ R33, R33, R38.reuse ;  /* 0x0000002621217220 */ /* 0x080fe20000410000 */
[----:B------:R-:W-:Y:S01]  /*62a0*/  LOP3.LUT R118, R118, 0xffff0000, RZ, 0xc0, !PT ;  /* 0xffff000076767812 */ /* 0x000fe200078ec0ff */
[C---:B------:R-:W-:Y:S01]  /*62b0*/  FFMA.FTZ R41, R14.reuse, R35, -R41 ;  /* 0x000000230e297223 */ /* 0x040fe20000010829 */
[----:B------:R-:W-:Y:S01]  /*62c0*/  FFMA.FTZ R42, R14, R39, R42 ;  /* 0x000000270e2a7223 */ /* 0x000fe2000001002a */
[----:B------:R-:W-:Y:S01]  /*62d0*/  FFMA.FTZ R13, R32, R38, -R13 ;  /* 0x00000026200d7223 */ /* 0x000fe2000001080d */
[----:B------:R-:W-:Y:S01]  /*62e0*/  FMUL.FTZ R14, R12, R119 ;  /* 0x000000770c0e7220 */ /* 0x000fe20000410000 */
[----:B------:R-:W-:-:S02]  /*62f0*/  IMAD.U32 R15, R15, 0x10000, RZ ;  /* 0x000100000f0f7824 */ /* 0x000fc400078e00ff */
        /* <DEDUP_REMOVED lines=14> */
.L_x_3809:
[----:B------:R-:W-:Y:S05]  /*63e0*/  BSYNC B1 ;  /* 0x0000000000017941 */ /* 0x000fea0003800000 */
.L_x_3808:
[----:B----4-:R0:W-:Y:S01]  /*63f0*/  ST.E.128 desc[UR56][R36.64], R12 ;  /* 0x0000000c24007985 */ /* 0x0101e2000c101d38 */
[----:B------:R-:W-:Y:S05]  /*6400*/  BRA `(.L_x_3787) ;  /* 0x0000004000b07947 */ /* 0x000fea0003800000 */
.L_x_3753:
        /* <DEDUP_REMOVED lines=19> */
[----:B------:R-:W-:Y:S02]  /*6540*/  CS2R R40, SRZ ;  /* 0x0000000000287805 */ /* 0x000fe4000001ff00 */
[----:B------:R-:W-:Y:S01]  /*6550*/  CS2R R54, SRZ ;  /* 0x0000000000367805 */ /* 0x000fe2000001ff00 */
[----:B------:R-:W-:Y:S01]  /*6560*/  IMAD.X R33, R11, 0x1, R102, P2 ;  /* 0x000000010b217824 */ /* 0x000fe200010e0666 */
[----:B------:R-:W-:Y:S02]  /*6570*/  LEA R56, P2, R32, UR4, 0x1 ;  /* 0x0000000420387c11 */ /* 0x000fe4000f8408ff */
[----:B------:R-:W-:-:S02]  /*6580*/  CS2R R52, SRZ ;  /* 0x0000000000347805 */ /* 0x000fc4000001ff00 */
        /* <DEDUP_REMOVED lines=13> */
[----:B------:R-:W-:Y:S02]  /*6660*/  ISETP.GE.AND P2, PT, R193, R121, PT ;  /* 0x00000079c100720c */ /* 0x000fe40003f46270 */
[----:B------:R-:W-:Y:S02]  /*6670*/  CS2R R34, SRZ ;  /* 0x0000000000227805 */ /* 0x000fe4000001ff00 */
[----:B------:R-:W-:Y:S02]  /*6680*/  CS2R R32, SRZ ;  /* 0x0000000000207805 */ /* 0x000fe4000001ff00 */
[----:B------:R-:W-:-:S02]  /*6690*/  CS2R R46, SRZ ;  /* 0x00000000002e7805 */ /* 0x000fc4000001ff00 */
[----:B------:R-:W-:-:S05]  /*66a0*/  CS2R R44, SRZ ;  /* 0x00000000002c7805 */ /* 0x000fca000001ff00 */
[----:B------:R0:W5:Y:S04]  /*66b0*/  @!P2 LDG.E.128 R36, desc[UR56][R56.64+0x40] ;  /* 0x000040383824a981 */ /* 0x000168000c1e1d00 */
[----:B------:R0:W5:Y:S01]  /*66c0*/  @!P2 LDG.E.128 R48, desc[UR56][R60.64+0x40] ;  /* 0x000040383c30a981 */ /* 0x000162000c1e1d00 */
[----:B------:R-:W-:-:S13]  /*66d0*/  ISETP.GE.AND P2, PT, R192, R121, PT ;  /* 0x00000079c000720c */ /* 0x000fda0003f46270 */
[----:B------:R0:W5:Y:S04]  /*66e0*/  @!P2 LDG.E.128 R32, desc[UR56][R56.64+0x80] ;  /* 0x000080383820a981 */ /* 0x000168000c1e1d00 */
[----:B------:R0:W5:Y:S02]  /*66f0*/  @!P2 LDG.E.128 R44, desc[UR56][R60.64+0x80] ;  /* 0x000080383c2ca981 */ /* 0x000164000c1e1d00 */
.L_x_3811:
[----:B------:R-:W-:Y:S05]  /*6700*/  BSYNC B1 ;  /* 0x0000000000017941 */ /* 0x000fea0003800000 */
.L_x_3810:
        /* <DEDUP_REMOVED lines=22> */
[----:B------:R-:W-:Y:S02]  /*6870*/  CS2R R78, SRZ ;  /* 0x00000000004e7805 */ /* 0x000fe4000001ff00 */
[----:B------:R-:W-:-:S02]  /*6880*/  IADD3 R11, P2, P5, R92, R12, R108 ;  /* 0x0000000c5c0b7210 */ /* 0x000fc40007d5e06c */
[----:B------:R-:W-:Y:S02]  /*6890*/  CS2R R76, SRZ ;  /* 0x00000000004c7805 */ /* 0x000fe4000001ff00 */
        /* <DEDUP_REMOVED lines=23> */
.L_x_3813:
[----:B------:R-:W-:Y:S05]  /*6a10*/  BSYNC B1 ;  /* 0x0000000000017941 */ /* 0x000fea0003800000 */
.L_x_3812:
[----:B0-----:R-:W-:Y:S01]  /*6a20*/  IMAD.MOV.U32 R12, RZ, RZ, R33 ;  /* 0x000000ffff0c7224 */ /* 0x001fe200078e0021 */
[----:B------:R-:W-:Y:S01]  /*6a30*/  UISETP.NE.AND UP0, UPT, UR59, 0x3, UPT ;  /* 0x000000033b00788c */ /* 0x000fe2000bf05270 */
[----:B------:R-:W-:Y:S02]  /*6a40*/  IMAD.MOV.U32 R11, RZ, RZ, R32 ;  /* 0x000000ffff0b7224 */ /* 0x000fe400078e0020 */
[----:B------:R-:W-:Y:S01]  /*6a50*/  IMAD.MOV.U32 R13, RZ, RZ, R36 ;  /* 0x000000ffff0d7224 */ /* 0x000fe200078e0024 */
[----:B------:R-:W-:Y:S01]  /*6a60*/  PRMT R160, R12, 0x5410, R82 ;  /* 0x000054100ca07816 */ /* 0x000fe20000000052 */
[----:B------:R-:W-:Y:S01]  /*6a70*/  IMAD.MOV.U32 R12, RZ, RZ, R39 ;  /* 0x000000ffff0c7224 */ /* 0x000fe200078e0027 */
        /* <DEDUP_REMOVED lines=18> */
[----:B------:R-:W-:Y:S02]  /*6ba0*/  PLOP3.LUT P2, PT, PT, PT, UP0, 0x80, 0x0 ;  /* 0x000000000000781c */ /* 0x000fe40003f4f008 */
[----:B------:R-:W-:Y:S01]  /*6bb0*/  PRMT R161, R11, 0x5410, R13 ;  /* 0x000054100ba17816 */ /* 0x000fe2000000000d */
[----:B------:R-:W-:Y:S01]  /*6bc0*/  IMAD.MOV.U32 R11, RZ, RZ, R50 ;  /* 0x000000ffff0b7224 */ /* 0x000fe200078e0032 */
[----:B------:R-:W-:Y:S01]  /*6bd0*/  PRMT R162, R12, 0x5410, R14 ;  /* 0x000054100ca27816 */ /* 0x000fe2000000000e */
[----:B------:R-:W-:Y:S02]  /*6be0*/  IMAD.MOV.U32 R12, RZ, RZ, R51 ;  /* 0x000000ffff0c7224 */ /* 0x000fe400078e0033 */
[----:B------:R-:W-:Y:S01]  /*6bf0*/  IMAD.MOV.U32 R13, RZ, RZ, R48 ;  /* 0x000000ffff0d7224 */ /* 0x000fe200078e0030 */
[----:B------:R-:W-:Y:S01]  /*6c00*/  PRMT R164, R164, 0x5410, R11 ;  /* 0x00005410a4a47816 */ /* 0x000fe2000000000b */
[----:B------:R-:W-:Y:S01]  /*6c10*/  IMAD.MOV.U32 R14, RZ, RZ, R49 ;  /* 0x000000ffff0e7224 */ /* 0x000fe200078e0031 */
[----:B------:R-:W-:Y:S01]  /*6c20*/  PRMT R165, R12, 0x7610, R165 ;  /* 0x000076100ca57816 */ /* 0x000fe200000000a5 */
[----:B------:R-:W-:-:S02]  /*6c30*/  IMAD.MOV.U32 R11, RZ, RZ, R54 ;  /* 0x000000ffff0b7224 */ /* 0x000fc400078e0036 */
        /* <DEDUP_REMOVED lines=15> */
[----:B------:R-:W-:Y:S02]  /*6d30*/  IMAD.MOV.U32 R14, RZ, RZ, R62 ;  /* 0x000000ffff0e7224 */ /* 0x000fe400078e003e */
[----:B------:R-:W-:Y:S02]  /*6d40*/  IMAD.MOV.U32 R13, RZ, RZ, R63 ;  /* 0x000000ffff0d7224 */ /* 0x000fe400078e003f */
[----:B------:R-:W-:-:S03]  /*6d50*/  IMAD.MOV.U32 R11, RZ, RZ, R61 ;  /* 0x000000ffff0b7224 */ /* 0x000fc600078e003d */
[----:B------:R-:W-:Y:S01]  /*6d60*/  PRMT R146, R14, 0x5410, R13 ;  /* 0x000054100e927816 */ /* 0x000fe2000000000d */
[----:B------:R-:W-:Y:S01]  /*6d70*/  IMAD.MOV.U32 R14, RZ, RZ, R66 ;  /* 0x000000ffff0e7224 */ /* 0x000fe200078e0042 */
[----:B------:R-:W-:Y:S01]  /*6d80*/  PRMT R147, R12, 0x5410, R11 ;  /* 0x000054100c937816 */ /* 0x000fe2000000000b */
[----:B------:R-:W-:Y:S02]  /*6d90*/  IMAD.MOV.U32 R13, RZ, RZ, R67 ;  /* 0x000000ffff0d7224 */ /* 0x000fe400078e0043 */
[----:B------:R-:W-:Y:S02]  /*6da0*/  IMAD.MOV.U32 R12, RZ, RZ, R64 ;  /* 0x000000ffff0c7224 */ /* 0x000fe400078e0040 */
        /* <DEDUP_REMOVED lines=9> */
[----:B------:R-:W-:Y:S01]  /*6e40*/  IMAD.MOV.U32 R13, RZ, RZ, R75 ;  /* 0x000000ffff0d7224 */ /* 0x000fe200078e004b */
[----:B------:R-:W-:Y:S01]  /*6e50*/  PRMT R145, R12, 0x5410, R11 ;  /* 0x000054100c917816 */ /* 0x000fe2000000000b */
[----:B------:R-:W-:Y:S02]  /*6e60*/  IMAD.MOV.U32 R12, RZ, RZ, R72 ;  /* 0x000000ffff0c7224 */ /* 0x000fe400078e0048 */
[----:B------:R-:W-:Y:S01]  /*6e70*/  IMAD.MOV.U32 R11, RZ, RZ, R73 ;  /* 0x000000ffff0b7224 */ /* 0x000fe200078e0049 */
[----:B------:R-:W-:Y:S01]  /*6e80*/  PRMT R148, R14, 0x5410, R13 ;  /* 0x000054100e947816 */ /* 0x000fe2000000000d */
[----:B------:R-:W-:-:S02]  /*6e90*/  IMAD.MOV.U32 R14, RZ, RZ, R78 ;  /* 0x000000ffff0e7224 */ /* 0x000fc400078e004e */
[----:B------:R-:W-:Y:S01]  /*6ea0*/  IMAD.MOV.U32 R13, RZ, RZ, R79 ;  /* 0x000000ffff0d7224 */ /* 0x000fe200078e004f */
[----:B------:R-:W-:Y:S01]  /*6eb0*/  PRMT R149, R12, 0x5410, R11 ;  /* 0x000054100c957816 */ /* 0x000fe2000000000b */
[----:B------:R-:W-:Y:S02]  /*6ec0*/  IMAD.MOV.U32 R12, RZ, RZ, R76 ;  /* 0x000000ffff0c7224 */ /* 0x000fe400078e004c */
[----:B------:R-:W-:Y:S01]  /*6ed0*/  IMAD.MOV.U32 R11, RZ, RZ, R77 ;  /* 0x000000ffff0b7224 */ /* 0x000fe200078e004d */
[----:B------:R-:W-:-:S04]  /*6ee0*/  PRMT R158, R14, 0x5410, R13 ;  /* 0x000054100e9e7816 */ /* 0x000fc8000000000d */
[----:B------:R-:W-:Y:S01]  /*6ef0*/  PRMT R159, R12, 0x5410, R11 ;  /* 0x000054100c9f7816 */ /* 0x000fe2000000000b */
[----:B------:R-:W-:Y:S06]  /*6f00*/  @!P2 BRA `(.L_x_3814) ;  /* 0x000000000004a947 */ /* 0x000fec0003800000 */
[----:B------:R-:W-:Y:S01]  /*6f10*/  BPT.TRAP 0x1 ;  /* 0x000000040000795c */ /* 0x000fe20000300000 */
.L_x_3814:
[----:B------:R-:W-:Y:S01]  /*6f20*/  LEA R87, R18, R2, 0x3 ;  /* 0x0000000212577211 */ /* 0x000fe200078e18ff */
[----:B------:R-:W0:Y:S01]  /*6f30*/  LDC R131, c[0x0][0x2f4] ;  /* 0x0000bd00ff837b82 */ /* 0x000e220000000800 */
[----:B------:R-:W-:Y:S01]  /*6f40*/  SHF.L.U32 R88, R202, 0x1f, RZ ;  /* 0x0000001fca587819 */ /* 0x000fe200000006ff */
[----:B------:R-:W-:Y:S03]  /*6f50*/  BSSY B1, `(.L_x_3815) ;  /* 0x0000003000017945 */ /* 0x000fe60003800000 */
[----:B------:R-:W1:Y:S02]  /*6f60*/  SYNCS.PHASECHK.TRANS64.TRYWAIT P5, [R87+URZ+0x30890], R88 ;  /* 0x03089058570075a7 */ /* 0x000e6400080a017f */
[----:B-1----:R-:W-:Y:S05]  /*6f70*/  @!P5 BRA `(.L_x_3816) ;  /* 0x0000019c00c0d947 */ /* 0x002fea0003800000 */
.L_x_4091:
[----:B------:R-:W-:Y:S05]  /*6f80*/  BSYNC B1 ;  /* 0x0000000000017941 */ /* 0x000fea0003800000 */
.L_x_3815:
[----:B------:R-:W-:Y:S01]  /*6f90*/  UMOV UR4, 0xffffffff ;  /* 0xffffffff00047882 */ /* 0x000fe20000000000 */
[----:B0-----:R-:W-:Y:S02]  /*6fa0*/  IMAD.IADD R135, R131, 0x1, -R122 ;  /* 0x0000000183877824 */ /* 0x001fe400078e0a7a */
[----:B------:R-:W-:Y:S05]  /*6fb0*/  BRA.DIV UR4, `(.L_x_3817) ;  /* 0x0000019e04c47947 */ /* 0x000fea000b800000 */
[----:B------:R0:W2:Y:S04]  /*6fc0*/  SHFL.IDX PT, R119, R117, RZ, 0x1c1f ;  /* 0x001c1fff75777589 */ /* 0x0000a800000e0000 */
[----:B------:R0:W3:Y:S02]  /*6fd0*/  SHFL.IDX PT, R11, R120, RZ, 0x1c1f ;  /* 0x001c1fff780b7589 */ /* 0x0000e400000e0000 */
.L_x_4095:
[----:B------:R-:W-:Y:S04]  /*6fe0*/  BSSY B1, `(.L_x_3818) ;  /* 0x000017a000017945 */ /* 0x000fe80003800000 */
[----:B------:R-:W-:Y:S05]  /*6ff0*/  @P3 BRA `(.L_x_3819) ;  /* 0x0000001400e03947 */ /* 0x000fea0003800000 */
[----:B------:R-:W-:Y:S01]  /*7000*/  ISETP.NE.AND P3, PT, R6, RZ, PT ;  /* 0x000000ff0600720c */ /* 0x000fe20003f65270 */
[----:B------:R-:W-:Y:S01]  /*7010*/  BSSY B2, `(.L_x_3820) ;  /* 0x000007c000027945 */ /* 0x000fe20003800000 */
[----:B---3--:R-:W-:-:S11]  /*7020*/  IMAD.MOV.U32 R118, RZ, RZ, R11 ;  /* 0x000000ffff767224 */ /* 0x008fd600078e000b */
[----:B------:R-:W-:Y:S05]  /*7030*/  @!P3 BRA `(.L_x_3821) ;  /* 0x0000000400e4b947 */ /* 0x000fea0003800000 */
[----:B------:R-:W-:Y:S01]  /*7040*/  SEL R12, R122, R135, !P0 ;  /* 0x000000877a0c7207 */ /* 0x000fe20004000000 */
[----:B------:R-:W-:Y:S01]  /*7050*/  BSSY B3, `(.L_x_3822) ;  /* 0x0000071000037945 */ /* 0x000fe20003800000 */
[----:B------:R-:W-:Y:S02]  /*7060*/  ISETP.GE.AND P3, PT, R16, R121, PT ;  /* 0x000000791000720c */ /* 0x000fe40003f66270 */
[----:B------:R-:W-:-:S04]  /*7070*/  SHF.R.S32.HI R13, RZ, 0x1f, R12 ;  /* 0x0000001fff0d7819 */ /* 0x000fc8000001140c */
[----:B------:R-:W-:-:S04]  /*7080*/  LEA.HI R13, R13, R12, RZ, 0x4 ;  /* 0x0000000c0d0d7211 */ /* 0x000fc800078f20ff */
[----:B------:R-:W-:-:S04]  /*7090*/  LEA.HI.SX32 R150, R13, R115, 0x1c ;  /* 0x000000730d967211 */ /* 0x000fc800078fe2ff */
[----:B------:R-:W-:-:S04]  /*70a0*/  SHF.R.S32.HI R13, RZ, 0x1f, R150 ;  /* 0x0000001fff0d7819 */ /* 0x000fc80000011496 */
[----:B------:R-:W-:Y:S01]  /*70b0*/  LEA.HI R13, R13, R150, RZ, 0x3 ;  /* 0x000000960d0d7211 */ /* 0x000fe200078f18ff */
[----:B------:R-:W-:-:S03]  /*70c0*/  IMAD.SHL.U32 R150, R150, 0x8, RZ ;  /* 0x0000000896967824 */ /* 0x000fc600078e00ff */
[----:B------:R-:W-:Y:S02]  /*70d0*/  SHF.R.S32.HI R13, RZ, 0x3, R13 ;  /* 0x00000003ff0d7819 */ /* 0x000fe4000001140d */
[----:B------:R-:W-:-:S03]  /*70e0*/  LOP3.LUT R12, R216, 0x38, R150, 0xf8, !PT ;  /* 0x00000038d80c7812 */ /* 0x000fc600078ef896 */
[----:B------:R-:W-:Y:S01]  /*70f0*/  IMAD R13, R13, 0x1800, R218 ;  /* 0x000018000d0d7824 */ /* 0x000fe200078e02da */
[----:B------:R-:W-:-:S05]  /*7100*/  LOP3.LUT R12, R12, R217, RZ, 0x3c, !PT ;  /* 0x000000d90c0c7212 */ /* 0x000fca00078e3cff */
[----:B------:R-:W-:-:S04]  /*7110*/  IMAD.IADD R12, R13, 0x1, R12 ;  /* 0x000000010d0c7824 */ /* 0x000fc800078e020c */
[C---:B------:R-:W-:Y:S02]  /*7120*/  IMAD R80, R18.reuse, 0x4800, R12 ;  /* 0x0000480012507824 */ /* 0x040fe400078e020c */
[----:B------:R-:W-:Y:S02]  /*7130*/  IMAD R12, R18, 0x4800, R136 ;  /* 0x00004800120c7824 */ /* 0x000fe400078e0288 */
[--C-:B------:R-:W-:Y:S02]  /*7140*/  IMAD R80, R80, 0x2, R2.reuse ;  /* 0x0000000250507824 */ /* 0x100fe400078e0202 */
[----:B------:R-:W-:-:S04]  /*7150*/  IMAD R12, R12, 0x2, R2 ;  /* 0x000000020c0c7824 */ /* 0x000fc800078e0202 */
[----:B------:R-:W3:Y:S04]  /*7160*/  LDS.128 R80, [R80+0x1e400] ;  /* 0x01e4000050507984 */ /* 0x000ee80000000c00 */
[----:B------:R-:W4:Y:S01]  /*7170*/  LDS.128 R12, [R12+0x1e400] ;  /* 0x01e400000c0c7984 */ /* 0x000f220000000c00 */
[----:B------:R-:W-:Y:S05]  /*7180*/  @P3 BRA `(.L_x_3823) ;  /* 0x0000000400743947 */ /* 0x000fea0003800000 */
[----:B------:R-:W-:Y:S02]  /*7190*/  SHF.R.U64 R42, R42, 0x10, R43 ;  /* 0x000000102a2a7819 */ /* 0x000fe4000000122b */
[----:B------:R-:W-:Y:S02]  /*71a0*/  SHF.R.U64 R152, R40, 0x10, R41 ;  /* 0x0000001028987819 */ /* 0x000fe40000001229 */
[----:B------:R-:W-:Y:S02]  /*71b0*/  SHF.R.U32.HI R151, RZ, 0x10, R53 ;  /* 0x00000010ff977819 */ /* 0x000fe40000011635 */
[----:B------:R-:W-:Y:S02]  /*71c0*/  SHF.R.U32.HI R41, RZ, 0x10, R41 ;  /* 0x00000010ff297819 */ /* 0x000fe40000011629 */
[----:B------:R-:W-:Y:S02]  /*71d0*/  SHF.R.U64 R40, R52, 0x10, R53 ;  /* 0x0000001034287819 */ /* 0x000fe40000001235 */
[----:B------:R-:W-:-:S02]  /*71e0*/  PRMT R52, R153, 0x5432, R42 ;  /* 0x0000543299347816 */ /* 0x000fc4000000002a */
[C---:B------:R-:W-:Y:S02]  /*71f0*/  PRMT R42, R154.reuse, 0x5410, R151 ;  /* 0x000054109a2a7816 */ /* 0x040fe40000000097 */
[----:B------:R-:W-:Y:S02]  /*7200*/  PRMT R41, R153, 0x5410, R41 ;  /* 0x0000541099297816 */ /* 0x000fe40000000029 */
[----:B------:R-:W-:Y:S01]  /*7210*/  PRMT R152, R154, 0x5432, R152 ;  /* 0x000054329a987816 */ /* 0x000fe20000000098 */
[C---:B---3--:R-:W-:Y:S01]  /*7220*/  IMAD.U32 R154, R81.reuse, 0x10000, RZ ;  /* 0x00010000519a7824 */ /* 0x048fe200078e00ff */
[--C-:B------:R-:W-:Y:S01]  /*7230*/  SHF.R.U64 R53, R54, 0x10, R55.reuse ;  /* 0x0000001036357819 */ /* 0x100fe20000001237 */
[----:B------:R-:W-:Y:S01]  /*7240*/  IMAD.U32 R153, R42, 0x10000, RZ ;  /* 0x000100002a997824 */ /* 0x000fe200078e00ff */
[----:B------:R-:W-:Y:S01]  /*7250*/  LOP3.LUT R81, R81, 0xffff0000, RZ, 0xc0, !PT ;  /* 0xffff000051517812 */ /* 0x000fe200078ec0ff */
[----:B------:R-:W-:Y:S01]  /*7260*/  IMAD.U32 R151, R41, 0x10000, RZ ;  /* 0x0001000029977824 */ /* 0x000fe200078e00ff */
[----:B------:R-:W-:Y:S01]  /*7270*/  SHF.R.U32.HI R55, RZ, 0x10, R55 ;  /* 0x00000010ff377819 */ /* 0x000fe20000011637 */
[----:B----4-:R-:W-:-:S02]  /*7280*/  IMAD.U32 R54, R13, 0x10000, RZ ;  /* 0x000100000d367824 */ /* 0x010fc400078e00ff */
[C---:B------:R-:W-:Y:S01]  /*7290*/  FMUL.FTZ R155, R154.reuse, R153 ;  /* 0x000000999a9b7220 */ /* 0x040fe20000410000 */
[-C--:B------:R-:W-:Y:S01]  /*72a0*/  FMUL.FTZ R154, R154, R151.reuse ;  /* 0x000000979a9a7220 */ /* 0x080fe20000410000 */
[----:B------:R-:W-:Y:S02]  /*72b0*/  SHF.R.U32.HI R43, RZ, 0x10, R43 ;  /* 0x00000010ff2b7819 */ /* 0x000fe4000001162b */
[C---:B------:R-:W-:Y:S01]  /*72c0*/  FFMA.FTZ R151, R54.reuse, R151, -R155 ;  /* 0x0000009736977223 */ /* 0x040fe2000001089b */
[----:B------:R-:W-:Y:S01]  /*72d0*/  FFMA.FTZ R54, R54, R153, R154 ;  /* 0x0000009936367223 */ /* 0x000fe2000001009a */
[----:B------:R-:W-:Y:S02]  /*72e0*/  LOP3.LUT R153, R42, 0xffff0000, RZ, 0xc0, !PT ;  /* 0xffff00002a997812 */ /* 0x000fe400078ec0ff */
[----:B------:R-:W-:Y:S02]  /*72f0*/  LOP3.LUT R154, R41, 0xffff0000, RZ, 0xc0, !PT ;  /* 0xffff0000299a7812 */ /* 0x000fe400078ec0ff */
[----:B------:R-:W-:Y:S01]  /*7300*/  LOP3.LUT R41, R13, 0xffff0000, RZ, 0xc0, !PT ;  /* 0xffff00000d297812 */ /* 0x000fe200078ec0ff */
[CC--:B------:R-:W-:Y:S01]  /*7310*/  FMUL.FTZ R42, R81.reuse, R153.reuse ;  /* 0x00000099512a7220 */ /* 0x0c0fe20000410000 */
[----:B------:R-:W-:Y:S01]  /*7320*/  PRMT R40, R170, 0x5432, R40 ;  /* 0x00005432aa287816 */ /* 0x000fe20000000028 */
[-C--:B------:R-:W-:Y:S01]  /*7330*/  FMUL.FTZ R13, R81, R154.reuse ;  /* 0x0000009a510d7220 */ /* 0x080fe20000410000 */
[----:B------:R-:W-:Y:S01]  /*7340*/  PRMT R81, R164, 0x5410, R43 ;  /* 0x00005410a4517816 */ /* 0x000fe2000000002b */
[----:B------:R-:W-:Y:S01]  /*7350*/  FFMA.FTZ R42, R41, R154, -R42 ;  /* 0x0000009a292a7223 */ /* 0x000fe2000001082a */
[----:B------:R-:W-:Y:S01]  /*7360*/  SHF.L.U32 R154, R83, 0x10, RZ ;  /* 0x00000010539a7819 */ /* 0x000fe200000006ff */
[----:B------:R-:W-:Y:S01]  /*7370*/  FFMA.FTZ R41, R41, R153, R13 ;  /* 0x0000009929297223 */ /* 0x000fe2000001000d */
[----:B------:R-:W-:Y:S01]  /*7380*/  PRMT R13, R168, 0x5410, R55 ;  /* 0x00005410a80d7816 */ /* 0x000fe20000000037 */
[----:B------:R-:W-:Y:S01]  /*7390*/  IMAD.U32 R55, R81, 0x10000, RZ ;  /* 0x0001000051377824 */ /* 0x000fe200078e00ff */
[----:B------:R-:W-:Y:S01]  /*73a0*/  PRMT R43, R167, 0x5410, R53 ;  /* 0x00005410a72b7816 */ /* 0x000fe20000000035 */
[----:B------:R-:W-:Y:S01]  /*73b0*/  IMAD.U32 R53, R15, 0x10000, RZ ;  /* 0x000100000f357824 */ /* 0x000fe200078e00ff */
[----:B------:R-:W-:Y:S01]  /*73c0*/  LOP3.LUT R83, R83, 0xffff0000, RZ, 0xc0, !PT ;  /* 0xffff000053537812 */ /* 0x000fe200078ec0ff */
[----:B------:R-:W-:Y:S01]  /*73d0*/  IMAD.U32 R153, R13, 0x10000, RZ ;  /* 0x000100000d997824 */ /* 0x000fe200078e00ff */
[----:B------:R-:W-:-:S02]  /*73e0*/  F2FP.BF16.F32.PACK_AB R42, R42, R151 ;  /* 0x000000972a2a723e */ /* 0x000fc400000010ff */
[----:B------:R-:W-:Y:S01]  /*73f0*/  F2FP.BF16.F32.PACK_AB R41, R41, R54 ;  /* 0x000000362929723e */ /* 0x000fe200000010ff */
[C---:B------:R-:W-:Y:S01]  /*7400*/  FMUL.FTZ R155, R154.reuse, R153 ;  /* 0x000000999a9b7220 */ /* 0x040fe20000410000 */
[----:B------:R-:W-:-:S03]  /*7410*/  FMUL.FTZ R154, R154, R55 ;  /* 0x000000379a9a7220 */ /* 0x000fc60000410000 */
[C---:B------:R-:W-:Y:S01]  /*7420*/  FFMA.FTZ R55, R53.reuse, R55, -R155 ;  /* 0x0000003735377223 */ /* 0x040fe2000001089b */
[----:B------:R-:W-:Y:S01]  /*7430*/  FFMA.FTZ R53, R53, R153, R154 ;  /* 0x0000009935357223 */ /* 0x000fe2000001009a */
[----:B------:R-:W-:Y:S01]  /*7440*/  LOP3.LUT R153, R81, 0xffff0000, RZ, 0xc0, !PT ;  /* 0xffff000051997812 */ /* 0x000fe200078ec0ff */
[C---:B------:R-:W-:Y:S01]  /*7450*/  IMAD.U32 R154, R152.reuse, 0x10000, RZ ;  /* 0x00010000989a7824 */ /* 0x040fe200078e00ff */
[----:B------:R-:W-:Y:S02]  /*7460*/  LOP3.LUT R81, R13, 0xffff0000, RZ, 0xc0, !PT ;  /* 0xffff00000d517812 */ /* 0x000fe400078ec0ff */
[----:B------:R-:W-:Y:S02]  /*7470*/  LOP3.LUT R13, R15, 0xffff0000, RZ, 0xc0, !PT ;  /* 0xffff00000f0d7812 */ /* 0x000fe400078ec0ff */
[----:B------:R-:W-:Y:S01]  /*7480*/  LOP3.LUT R152, R152, 0xffff0000, RZ, 0xc0, !PT ;  /* 0xffff000098987812 */ /* 0x000fe200078ec0ff */
[C---:B------:R-:W-:Y:S01]  /*7490*/  FMUL.FTZ R15, R83.reuse, R81 ;  /* 0x00000051530f7220 */ /* 0x040fe20000410000 */
[----:B------:R-:W-:-:S03]  /*74a0*/  FMUL.FTZ R83, R83, R153 ;  /* 0x0000009953537220 */ /* 0x000fc60000410000 */
[C---:B------:R-:W-:Y:S01]  /*74b0*/  FFMA.FTZ R15, R13.reuse, R153, -R15 ;  /* 0x000000990d0f7223 */ /* 0x040fe2000001080f */
[----:B------:R-:W-:Y:S01]  /*74c0*/  FFMA.FTZ R13, R13, R81, R83 ;  /* 0x000000510d0d7223 */ /* 0x000fe20000010053 */
[C---:B------:R-:W-:Y:S01]  /*74d0*/  IMAD.U32 R153, R80.reuse, 0x10000, RZ ;  /* 0x0001000050997824 */ /* 0x040fe200078e00ff */
[----:B------:R-:W-:Y:S01]  /*74e0*/  LOP3.LUT R80, R80, 0xffff0000, RZ, 0xc0, !PT ;  /* 0xffff000050507812 */ /* 0x000fe200078ec0ff */
[C---:B------:R-:W-:Y:S01]  /*74f0*/  IMAD.U32 R83, R40.reuse, 0x10000, RZ ;  /* 0x0001000028537824 */ /* 0x040fe200078e00ff */
[----:B------:R-:W-:Y:S01]  /*7500*/  LOP3.LUT R40, R40, 0xffff0000, RZ, 0xc0, !PT ;  /* 0xffff000028287812 */ /* 0x000fe200078ec0ff */
[----:B------:R-:W-:Y:S01]  /*7510*/  IMAD.U32 R81, R12, 0x10000, RZ ;  /* 0x000100000c517824 */ /* 0x000fe200078e00ff */
[----:B------:R-:W-:Y:S01]  /*7520*/  F2FP.BF16.F32.PACK_AB R53, R13, R53 ;  /* 0x000000350d35723e */ /* 0x000fe200000010ff */
[C---:B------:R-:W-:Y:S01]  /*7530*/  FMUL.FTZ R155, R153.reuse, R83 ;  /* 0x00000053999b7220 */ /* 0x040fe20000410000 */
[----:B------:R-:W-:Y:S01]  /*7540*/  FMUL.FTZ R153, R153, R154 ;  /* 0x0000009a99997220 */ /* 0x000fe20000410000 */
[----:B------:R-:W-:Y:S01]  /*7550*/  F2FP.BF16.F32.PACK_AB R15, R15, R55 ;  /* 0x000000370f0f723e */ /* 0x000fe200000010ff */
[----:B------:R-:W-:-:S02]  /*7560*/  IMAD.MOV.U32 R13, RZ, RZ, R42 ;  /* 0x000000ffff0d7224 */ /* 0x000fc400078e002a */
[C---:B------:R-:W-:Y:S01]  /*7570*/  FFMA.FTZ R155, R81.reuse, R154, -R155 ;  /* 0x0000009a519b7223 */ /* 0x040fe2000001089b */
[----:B------:R-:W-:Y:S01]  /*7580*/  FFMA.FTZ R153, R81, R83, R153 ;  /* 0x0000005351997223 */ /* 0x000fe20000010099 */
[----:B------:R-:W-:Y:S01]  /*7590*/  LOP3.LUT R81, R12, 0xffff0000, RZ, 0xc0, !PT ;  /* 0xffff00000c517812 */ /* 0x000fe200078ec0ff */
[C---:B------:R-:W-:Y:S01]  /*75a0*/  FMUL.FTZ R12, R80.reuse, R40 ;  /* 0x00000028500c7220 */ /* 0x040fe20000410000 */
[-C--:B------:R-:W-:Y:S01]  /*75b0*/  FMUL.FTZ R80, R80, R152.reuse ;  /* 0x0000009850507220 */ /* 0x080fe20000410000 */
[C---:B------:R-:W-:Y:S01]  /*75c0*/  IMAD.U32 R154, R82.reuse, 0x10000, RZ ;  /* 0x00010000529a7824 */ /* 0x040fe200078e00ff */
[----:B------:R-:W-:Y:S01]  /*75d0*/  LOP3.LUT R82, R82, 0xffff0000, RZ, 0xc0, !PT ;  /* 0xffff000052527812 */ /* 0x000fe200078ec0ff */
[C---:B------:R-:W-:Y:S01]  /*75e0*/  FFMA.FTZ R12, R81.reuse, R152, -R12 ;  /* 0x00000098510c7223 */ /* 0x040fe2000001080c */
[----:B------:R-:W-:Y:S01]  /*75f0*/  FFMA.FTZ R40, R81, R40, R80 ;  /* 0x0000002851287223 */ /* 0x000fe20000010050 */
[C---:B------:R-:W-:Y:S01]  /*7600*/  IMAD.U32 R81, R43.reuse, 0x10000, RZ ;  /* 0x000100002b517824 */ /* 0x040fe200078e00ff */
[----:B------:R-:W-:Y:S01]  /*7610*/  SHF.L.U32 R80, R14, 0x10, RZ ;  /* 0x000000100e507819 */ /* 0x000fe200000006ff */
[----:B------:R-:W-:Y:S01]  /*7620*/  IMAD.U32 R83, R52, 0x10000, RZ ;  /* 0x0001000034537824 */ /* 0x000fe200078e00ff */
[----:B------:R-:W-:Y:S01]  /*7630*/  LOP3.LUT R43, R43, 0xffff0000, RZ, 0xc0, !PT ;  /* 0xffff00002b2b7812 */ /* 0x000fe200078ec0ff */
[----:B------:R-:W-:Y:S01]  /*7640*/  FMUL.FTZ R152, R154, R81 ;  /* 0x000000519a987220 */ /* 0x000fe20000410000 */
[----:B------:R-:W-:Y:S01]  /*7650*/  LOP3.LUT R52, R52, 0xffff0000, RZ, 0xc0, !PT ;  /* 0xffff000034347812 */ /* 0x000fe200078ec0ff */
[-C--:B------:R-:W-:Y:S01]  /*7660*/  FMUL.FTZ R154, R154, R83.reuse ;  /* 0x000000539a9a7220 */ /* 0x080fe20000410000 */
[----:B------:R-:W-:Y:S01]  /*7670*/  LOP3.LUT R14, R14, 0xffff0000, RZ, 0xc0, !PT ;  /* 0xffff00000e0e7812 */ /* 0x000fe200078ec0ff */
[----:B------:R-:W-:Y:S01]  /*7680*/  FFMA.FTZ R152, R80, R83, -R152 ;  /* 0x0000005350987223 */ /* 0x000fe20000010898 */
[----:B------:R-:W-:Y:S01]  /*7690*/  F2FP.BF16.F32.PACK_AB R40, R40, R153 ;  /* 0x000000992828723e */ /* 0x000fe200000010ff */
[----:B------:R-:W-:Y:S01]  /*76a0*/  FFMA.FTZ R154, R80, R81, R154 ;  /* 0x00000051509a7223 */ /* 0x000fe2000001009a */
[C---:B------:R-:W-:Y:S01]  /*76b0*/  FMUL.FTZ R80, R82.reuse, R43 ;  /* 0x0000002b52507220 */ /* 0x040fe20000410000 */
[----:B------:R-:W-:Y:S01]  /*76c0*/  FMUL.FTZ R82, R82, R52 ;  /* 0x0000003452527220 */ /* 0x000fe20000410000 */
[----:B------:R-:W-:Y:S01]  /*76d0*/  F2FP.BF16.F32.PACK_AB R12, R12, R155 ;  /* 0x0000009b0c0c723e */ /* 0x000fe200000010ff */
[----:B------:R-:W-:-:S02]  /*76e0*/  IMAD.MOV.U32 R81, RZ, RZ, R41 ;  /* 0x000000ffff517224 */ /* 0x000fc400078e0029 */
[C---:B------:R-:W-:Y:S01]  /*76f0*/  FFMA.FTZ R80, R14.reuse, R52, -R80 ;  /* 0x000000340e507223 */ /* 0x040fe20000010850 */
[----:B------:R-:W-:Y:S01]  /*7700*/  FFMA.FTZ R82, R14, R43, R82 ;  /* 0x0000002b0e527223 */ /* 0x000fe20000010052 */
[----:B------:R-:W-:-:S03]  /*7710*/  IMAD.MOV.U32 R83, RZ, RZ, R53 ;  /* 0x000000ffff537224 */ /* 0x000fc600078e0035 */
[----:B------:R-:W-:Y:S01]  /*7720*/  F2FP.BF16.F32.PACK_AB R152, R80, R152 ;  /* 0x000000985098723e */ /* 0x000fe200000010ff */
[----:B------:R-:W-:Y:S01]  /*7730*/  IMAD.MOV.U32 R80, RZ, RZ, R40 ;  /* 0x000000ffff507224 */ /* 0x000fe200078e0028 */
[----:B------:R-:W-:-:S03]  /*7740*/  F2FP.BF16.F32.PACK_AB R82, R82, R154 ;  /* 0x0000009a5252723e */ /* 0x000fc600000010ff */
[----:B------:R-:W-:-:S07]  /*7750*/  IMAD.MOV.U32 R14, RZ, RZ, R152 ;  /* 0x000000ffff0e7224 */ /* 0x000fce00078e0098 */
.L_x_3823:
[----:B------:R-:W-:Y:S05]  /*7760*/  BSYNC B3 ;  /* 0x0000000000037941 */ /* 0x000fea0003800000 */
.L_x_3822:
[----:B------:R-:W-:-:S04]  /*7770*/  LEA R40, P3, R3, R11, 0x1 ;  /* 0x0000000b03287211 */ /* 0x000fc800078608ff */
[----:B--2---:R-:W-:Y:S02]  /*7780*/  LEA.HI.X R41, R3, R119, R111, 0x1, P3 ;  /* 0x0000007703297211 */ /* 0x004fe400018f0c6f */
[----:B------:R-:W-:-:S03]  /*7790*/  ISETP.GE.AND P3, PT, R150, R131, PT ;  /* 0x000000839600720c */ /* 0x000fc60003f66270 */
[----:B----4-:R2:W-:Y:S10]  /*77a0*/  ST.E.128 desc[UR56][R40.64], R12 ;  /* 0x0000000c28007985 */ /* 0x0105f4000c101d38 */
[----:B--2---:R-:W-:-:S05]  /*77b0*/  @!P3 IMAD.WIDE R12, R150, 0x2, R118 ;  /* 0x00000002960cb825 */ /* 0x004fca00078e0276 */
[----:B---3--:R3:W-:Y:S02]  /*77c0*/  @!P3 ST.E.128 desc[UR56][R12.64], R80 ;  /* 0x000000500c00b985 */ /* 0x0087e4000c101d38 */
.L_x_3821:
[----:B------:R-:W-:Y:S05]  /*77d0*/  BSYNC B2 ;  /* 0x0000000000027941 */ /* 0x000fea0003800000 */
.L_x_3820:
[----:B------:R-:W-:Y:S01]  /*77e0*/  ISETP.NE.AND P3, PT, R7, RZ, PT ;  /* 0x000000ff0700720c */ /* 0x000fe20003f65270 */
[----:B------:R-:W-:-:S12]  /*77f0*/  BSSY B2, `(.L_x_3824) ;  /* 0x000007c000027945 */ /* 0x000fd80003800000 */
[----:B------:R-:W-:Y:S05]  /*7800*/  @!P3 BRA `(.L_x_3825) ;  /* 0x0000000400e8b947 */ /* 0x000fea0003800000 */
[----:B---3--:R-:W-:Y:S01]  /*7810*/  SEL R12, R122, R135, !P1 ;  /* 0x000000877a0c7207 */ /* 0x008fe20004800000 */
[----:B------:R-:W-:Y:S01]  /*7820*/  BSSY B3, `(.L_x_3826) ;  /* 0x0000074000037945 */ /* 0x000fe20003800000 */
[C---:B------:R-:W-:Y:S02]  /*7830*/  LEA R52, P3, R4.reuse, R11, 0x1 ;  /* 0x0000000b04347211 */ /* 0x040fe400078608ff */
[----:B------:R-:W-:Y:S02]  /*7840*/  SHF.R.S32.HI R13, RZ, 0x1f, R12 ;  /* 0x0000001fff0d7819 */ /* 0x000fe4000001140c */
[----:B--2---:R-:W-:Y:S02]  /*7850*/  LEA.HI.X R53, R4, R119, R110, 0x1, P3 ;  /* 0x0000007704357211 */ /* 0x004fe400018f0c6e */
[----:B------:R-:W-:Y:S02]  /*7860*/  LEA.HI R13, R13, R12, RZ, 0x4 ;  /* 0x0000000c0d0d7211 */ /* 0x000fe400078f20ff */
[----:B------:R-:W-:-:S02]  /*7870*/  ISETP.GE.AND P3, PT, R193, R121, PT ;  /* 0x00000079c100720c */ /* 0x000fc40003f66270 */
        /* <DEDUP_REMOVED lines=16> */
[----:B------:R-:W-:Y:S01]  /*7980*/  SHF.R.U32.HI R55, RZ, 0x10, R49 ;  /* 0x00000010ff377819 */ /* 0x000fe20000011631 */
[----:B---3--:R-:W-:Y:S01]  /*7990*/  IMAD.U32 R150, R41, 0x10000, RZ ;  /* 0x0001000029967824 */ /* 0x008fe200078e00ff */
[----:B------:R-:W-:Y:S01]  /*79a0*/  SHF.R.U32.HI R80, RZ, 0x10, R37 ;  /* 0x00000010ff507819 */ /* 0x000fe20000011625 */
[----:B--2---:R-:W-:Y:S01]  /*79b0*/  IMAD.U32 R81, R13, 0x10000, RZ ;  /* 0x000100000d517824 */ /* 0x004fe200078e00ff */
[----:B------:R-:W-:Y:S02]  /*79c0*/  PRMT R55, R166, 0x5410, R55 ;  /* 0x00005410a6377816 */ /* 0x000fe40000000037 */
[----:B------:R-:W-:Y:S02]  /*79d0*/  PRMT R80, R169, 0x5432, R80 ;  /* 0x00005432a9507816 */ /* 0x000fe40000000050 */
[----:B------:R-:W-:Y:S02]  /*79e0*/  SHF.L.U32 R83, R55, 0x10, RZ ;  /* 0x0000001037537819 */ /* 0x000fe400000006ff */
[----:B------:R-:W-:Y:S01]  /*79f0*/  LOP3.LUT R41, R41, 0xffff0000, RZ, 0xc0, !PT ;  /* 0xffff000029297812 */ /* 0x000fe200078ec0ff */
[----:B------:R-:W-:Y:S01]  /*7a00*/  IMAD.U32 R82, R80, 0x10000, RZ ;  /* 0x0001000050527824 */ /* 0x000fe200078e00ff */
[----:B------:R-:W-:Y:S01]  /*7a10*/  LOP3.LUT R13, R13, 0xffff0000, RZ, 0xc0, !PT ;  /* 0xffff00000d0d7812 */ /* 0x000fe200078ec0ff */
[----:B------:R-:W-:Y:S01]  /*7a20*/  FMUL.FTZ R151, R150, R83 ;  /* 0x0000005396977220 */ /* 0x000fe20000410000 */
[----:B------:R-:W-:Y:S01]  /*7a30*/  SHF.R.U64 R36, R36, 0x10, R37 ;  /* 0x0000001024247819 */ /* 0x000fe20000001225 */
[-C--:B------:R-:W-:Y:S01]  /*7a40*/  FMUL.FTZ R150, R150, R82.reuse ;  /* 0x0000005296967220 */ /* 0x080fe20000410000 */
[----:B------:R-:W-:Y:S01]  /*7a50*/  SHF.R.U64 R48, R48, 0x10, R49 ;  /* 0x0000001030307819 */ /* 0x000fe20000001231 */
[----:B------:R-:W-:Y:S01]  /*7a60*/  FFMA.FTZ R82, R81, R82, -R151 ;  /* 0x0000005251527223 */ /* 0x000fe20000010897 */
[----:B------:R-:W-:-:S02]  /*7a70*/  IMAD.U32 R151, R43, 0x10000, RZ ;  /* 0x000100002b977824 */ /* 0x000fc400078e00ff */
[----:B------:R-:W-:Y:S01]  /*7a80*/  FFMA.FTZ R81, R81, R83, R150 ;  /* 0x0000005351517223 */ /* 0x000fe20000010096 */
[----:B------:R-:W-:Y:S02]  /*7a90*/  LOP3.LUT R83, R80, 0xffff0000, RZ, 0xc0, !PT ;  /* 0xffff000050537812 */ /* 0x000fe400078ec0ff */
[----:B------:R-:W-:Y:S02]  /*7aa0*/  LOP3.LUT R80, R55, 0xffff0000, RZ, 0xc0, !PT ;  /* 0xffff000037507812 */ /* 0x000fe400078ec0ff */
[----:B------:R-:W-:Y:S02]  /*7ab0*/  LOP3.LUT R43, R43, 0xffff0000, RZ, 0xc0, !PT ;  /* 0xffff00002b2b7812 */ /* 0x000fe400078ec0ff */
[----:B------:R-:W-:Y:S01]  /*7ac0*/  SHF.R.U64 R50, R50, 0x10, R51 ;  /* 0x0000001032327819 */ /* 0x000fe20000001233 */
[C---:B------:R-:W-:Y:S01]  /*7ad0*/  FMUL.FTZ R55, R41.reuse, R80 ;  /* 0x0000005029377220 */ /* 0x040fe20000410000 */
[----:B------:R-:W-:Y:S01]  /*7ae0*/  FMUL.FTZ R41, R41, R83 ;  /* 0x0000005329297220 */ /* 0x000fe20000410000 */
[----:B------:R-:W-:-:S02]  /*7af0*/  SHF.R.U64 R38, R38, 0x10, R39 ;  /* 0x0000001026267819 */ /* 0x000fc40000001227 */
[C---:B------:R-:W-:Y:S01]  /*7b00*/  FFMA.FTZ R55, R13.reuse, R83, -R55 ;  /* 0x000000530d377223 */ /* 0x040fe20000010837 */
[----:B------:R-:W-:Y:S01]  /*7b10*/  FFMA.FTZ R13, R13, R80, R41 ;  /* 0x000000500d0d7223 */ /* 0x000fe20000010029 */
[----:B------:R-:W-:Y:S01]  /*7b20*/  SHF.R.U32.HI R41, RZ, 0x10, R51 ;  /* 0x00000010ff297819 */ /* 0x000fe20000011633 */
[----:B------:R-:W-:Y:S01]  /*7b30*/  IMAD.U32 R83, R15, 0x10000, RZ ;  /* 0x000100000f537824 */ /* 0x000fe200078e00ff */
[----:B------:R-:W-:Y:S02]  /*7b40*/  SHF.R.U32.HI R80, RZ, 0x10, R39 ;  /* 0x00000010ff507819 */ /* 0x000fe40000011627 */
[----:B------:R-:W-:Y:S02]  /*7b50*/  PRMT R41, R165, 0x5410, R41 ;  /* 0x00005410a5297816 */ /* 0x000fe40000000029 */
[----:B------:R-:W-:Y:S02]  /*7b60*/  PRMT R80, R168, 0x5432, R80 ;  /* 0x00005432a8507816 */ /* 0x000fe40000000050 */
[----:B------:R-:W-:Y:S01]  /*7b70*/  LOP3.LUT R15, R15, 0xffff0000, RZ, 0xc0, !PT ;  /* 0xffff00000f0f7812 */ /* 0x000fe200078ec0ff */
[C---:B------:R-:W-:Y:S01]  /*7b80*/  IMAD.U32 R150, R41.reuse, 0x10000, RZ ;  /* 0x0001000029967824 */ /* 0x040fe200078e00ff */
[----:B------:R-:W-:Y:S01]  /*7b90*/  LOP3.LUT R41, R41, 0xffff0000, RZ, 0xc0, !PT ;  /* 0xffff000029297812 */ /* 0x000fe200078ec0ff */
[C---:B------:R-:W-:Y:S01]  /*7ba0*/  IMAD.U32 R152, R80.reuse, 0x10000, RZ ;  /* 0x0001000050987824 */ /* 0x040fe200078e00ff */
[----:B------:R-:W-:Y:S01]  /*7bb0*/  LOP3.LUT R37, R80, 0xffff0000, RZ, 0xc0, !PT ;  /* 0xffff000050257812 */ /* 0x000fe200078ec0ff */
[----:B------:R-:W-:Y:S01]  /*7bc0*/  FMUL.FTZ R153, R151, R150 ;  /* 0x0000009697997220 */ /* 0x000fe20000410000 */
[----:B------:R-:W-:Y:S01]  /*7bd0*/  LOP3.LUT R39, R12, 0xffff0000, RZ, 0xc0, !PT ;  /* 0xffff00000c277812 */ /* 0x000fe200078ec0ff */
[----:B------:R-:W-:Y:S01]  /*7be0*/  FMUL.FTZ R49, R43, R41 ;  /* 0x000000292b317220 */ /* 0x000fe20000410000 */
[-C--:B------:R-:W-:Y:S01]  /*7bf0*/  FMUL.FTZ R151, R151, R152.reuse ;  /* 0x0000009897977220 */ /* 0x080fe20000410000 */
[-C--:B------:R-:W-:Y:S01]  /*7c00*/  FMUL.FTZ R43, R43, R37.reuse ;  /* 0x000000252b2b7220 */ /* 0x080fe20000410000 */
[----:B------:R-:W-:Y:S01]  /*7c10*/  FFMA.FTZ R152, R83, R152, -R153 ;  /* 0x0000009853987223 */ /* 0x000fe20000010899 */
[----:B------:R-:W-:Y:S01]  /*7c20*/  FFMA.FTZ R37, R15, R37, -R49 ;  /* 0x000000250f257223 */ /* 0x000fe20000010831 */
[----:B------:R-:W-:Y:S01]  /*7c30*/  FFMA.FTZ R151, R83, R150, R151 ;  /* 0x0000009653977223 */ /* 0x000fe20000010097 */
[----:B------:R-:W-:Y:S01]  /*7c40*/  FFMA.FTZ R15, R15, R41, R43 ;  /* 0x000000290f0f7223 */ /* 0x000fe2000001002b */
        /* <DEDUP_REMOVED lines=8> */
[----:B------:R-:W-:-:S02]  /*7cd0*/  LOP3.LUT R36, R36, 0xffff0000, RZ, 0xc0, !PT ;  /* 0xffff000024247812 */ /* 0x000fc400078ec0ff */
[----:B------:R-:W-:Y:S01]  /*7ce0*/  PRMT R50, R164, 0x5432, R50 ;  /* 0x00005432a4327816 */ /* 0x000fe20000000032 */
[C---:B------:R-:W-:Y:S01]  /*7cf0*/  FMUL.FTZ R80, R83.reuse, R48 ;  /* 0x0000003053507220 */ /* 0x040fe20000410000 */
[----:B------:R-:W-:Y:S01]  /*7d00*/  FMUL.FTZ R83, R83, R49 ;  /* 0x0000003153537220 */ /* 0x000fe20000410000 */
[C---:B------:R-:W-:Y:S01]  /*7d10*/  FMUL.FTZ R12, R40.reuse, R36 ;  /* 0x00000024280c7220 */ /* 0x040fe20000410000 */
[-C--:B------:R-:W-:Y:S01]  /*7d20*/  FMUL.FTZ R40, R40, R41.reuse ;  /* 0x0000002928287220 */ /* 0x080fe20000410000 */
[----:B------:R-:W-:Y:S01]  /*7d30*/  PRMT R38, R165, 0x5432, R38 ;  /* 0x00005432a5267816 */ /* 0x000fe20000000026 */
[----:B------:R-:W-:Y:S01]  /*7d40*/  FFMA.FTZ R83, R43, R48, R83 ;  /* 0x000000302b537223 */ /* 0x000fe20000010053 */
[----:B------:R-:W-:Y:S01]  /*7d50*/  SHF.L.U32 R48, R42, 0x10, RZ ;  /* 0x000000102a307819 */ /* 0x000fe200000006ff */
[C---:B------:R-:W-:Y:S01]  /*7d60*/  FFMA.FTZ R36, R39.reuse, R36, R40 ;  /* 0x0000002427247223 */ /* 0x040fe20000010028 */
[----:B------:R-:W-:Y:S01]  /*7d70*/  FFMA.FTZ R12, R39, R41, -R12 ;  /* 0x00000029270c7223 */ /* 0x000fe2000001080c */
[----:B------:R-:W-:-:S02]  /*7d80*/  IMAD.U32 R40, R50, 0x10000, RZ ;  /* 0x0001000032287824 */ /* 0x000fc400078e00ff */
[----:B------:R-:W-:Y:S01]  /*7d90*/  FFMA.FTZ R80, R43, R49, -R80 ;  /* 0x000000312b507223 */ /* 0x000fe20000010850 */
[----:B------:R-:W-:Y:S01]  /*7da0*/  IMAD.U32 R41, R38, 0x10000, RZ ;  /* 0x0001000026297824 */ /* 0x000fe200078e00ff */
[----:B------:R-:W-:Y:S01]  /*7db0*/  LOP3.LUT R42, R42, 0xffff0000, RZ, 0xc0, !PT ;  /* 0xffff00002a2a7812 */ /* 0x000fe200078ec0ff */
[-C--:B------:R-:W-:Y:S01]  /*7dc0*/  FMUL.FTZ R43, R48, R40.reuse ;  /* 0x00000028302b7220 */ /* 0x080fe20000410000 */
[----:B------:R-:W-:Y:S02]  /*7dd0*/  IMAD.U32 R39, R14, 0x10000, RZ ;  /* 0x000100000e277824 */ /* 0x000fe400078e00ff */
[-C--:B------:R-:W-:Y:S01]  /*7de0*/  FMUL.FTZ R48, R48, R41.reuse ;  /* 0x0000002930307220 */ /* 0x080fe20000410000 */
[----:B------:R-:W-:Y:S01]  /*7df0*/  LOP3.LUT R50, R50, 0xffff0000, RZ, 0xc0, !PT ;  /* 0xffff000032327812 */ /* 0x000fe200078ec0ff */
[C---:B------:R-:W-:Y:S02]  /*7e00*/  FFMA.FTZ R43, R39.reuse, R41, -R43 ;  /* 0x00000029272b7223 */ /* 0x040fe4000001082b */
[----:B------:R-:W-:Y:S01]  /*7e10*/  FFMA.FTZ R48, R39, R40, R48 ;  /* 0x0000002827307223 */ /* 0x000fe20000010030 */
[----:B------:R-:W-:Y:S01]  /*7e20*/  LOP3.LUT R38, R38, 0xffff0000, RZ, 0xc0, !PT ;  /* 0xffff000026267812 */ /* 0x000fe200078ec0ff */
[----:B------:R-:W-:Y:S01]  /*7e30*/  FMUL.FTZ R39, R42, R50 ;  /* 0x000000322a277220 */ /* 0x000fe20000410000 */
[----:B------:R-:W-:-:S02]  /*7e40*/  LOP3.LUT R14, R14, 0xffff0000, RZ, 0xc0, !PT ;  /* 0xffff00000e0e7812 */ /* 0x000fc400078ec0ff */
[----:B------:R-:W-:Y:S01]  /*7e50*/  F2FP.BF16.F32.PACK_AB R55, R55, R82 ;  /* 0x000000523737723e */ /* 0x000fe200000010ff */
[----:B------:R-:W-:Y:S01]  /*7e60*/  FMUL.FTZ R42, R42, R38 ;  /* 0x000000262a2a7220 */ /* 0x000fe20000410000 */
[----:B------:R-:W-:Y:S01]  /*7e70*/  F2FP.BF16.F32.PACK_AB R37, R37, R152 ;  /* 0x000000982525723e */ /* 0x000fe200000010ff */
[C---:B------:R-:W-:Y:S01]  /*7e80*/  FFMA.FTZ R39, R14.reuse, R38, -R39 ;  /* 0x000000260e277223 */ /* 0x040fe20000010827 */
[----:B------:R-:W-:Y:S01]  /*7e90*/  F2FP.BF16.F32.PACK_AB R81, R13, R81 ;  /* 0x000000510d51723e */ /* 0x000fe200000010ff */
[----:B------:R-:W-:Y:S01]  /*7ea0*/  FFMA.FTZ R42, R14, R50, R42 ;  /* 0x000000320e2a7223 */ /* 0x000fe2000001002a */
        /* <DEDUP_REMOVED lines=10> */
[----:B------:R-:W-:-:S07]  /*7f50*/  IMAD.MOV.U32 R43, RZ, RZ, R151 ;  /* 0x000000ffff2b7224 */ /* 0x000fce00078e0097 */
.L_x_3827:
[----:B------:R-:W-:Y:S05]  /*7f60*/  BSYNC B3 ;  /* 0x0000000000037941 */ /* 0x000fea0003800000 */
.L_x_3826:
[----:B------:R-:W-:Y:S01]  /*7f70*/  ISETP.GE.AND P3, PT, R54, R131, PT ;  /* 0x000000833600720c */ /* 0x000fe20003f66270 */
[----:B--2---:R4:W-:-:S12]  /*7f80*/  ST.E.128 desc[UR56][R52.64], R12 ;  /* 0x0000000c34007985 */ /* 0x0049d8000c101d38 */
[----:B------:R-:W-:-:S05]  /*7f90*/  @!P3 IMAD.WIDE R36, R54, 0x2, R118 ;  /* 0x000000023624b825 */ /* 0x000fca00078e0276 */
[----:B---3--:R4:W-:Y:S02]  /*7fa0*/  @!P3 ST.E.128 desc[UR56][R36.64], R40 ;  /* 0x000000282400b985 */ /* 0x0089e4000c101d38 */
.L_x_3825:
[----:B------:R-:W-:Y:S05]  /*7fb0*/  BSYNC B2 ;  /* 0x0000000000027941 */ /* 0x000fea0003800000 */
.L_x_3824:
[----:B------:R-:W-:-:S13]  /*7fc0*/  ISETP.NE.AND P3, PT, R8, RZ, PT ;  /* 0x000000ff0800720c */ /* 0x000fda0003f65270 */
[----:B------:R-:W-:Y:S05]  /*7fd0*/  @!P3 BRA `(.L_x_3819) ;  /* 0x0000000400e8b947 */ /* 0x000fea0003800000 */
[----:B---34-:R-:W3:Y:S01]  /*7fe0*/  LDL R12, [R1] ;  /* 0x00000000010c7983 */ /* 0x018ee20000100800 */
[C---:B------:R-:W-:Y:S01]  /*7ff0*/  LEA R40, P3, R5.reuse, R11, 0x1 ;  /* 0x0000000b05287211 */ /* 0x040fe200078608ff */
[----:B------:R-:W-:Y:S03]  /*8000*/  BSSY B2, `(.L_x_3828) ;  /* 0x0000073000027945 */ /* 0x000fe60003800000 */
[----:B--2---:R-:W-:Y:S02]  /*8010*/  LEA.HI.X R41, R5, R119, R109, 0x1, P3 ;  /* 0x0000007705297211 */ /* 0x004fe400018f0c6d */
[----:B------:R-:W-:Y:S02]  /*8020*/  ISETP.GE.AND P3, PT, R192, R121, PT ;  /* 0x00000079c000720c */ /* 0x000fe40003f66270 */
[----:B---3--:R-:W-:-:S04]  /*8030*/  LOP3.LUT P5, RZ, R12, 0x1, RZ, 0xc0, !PT ;  /* 0x000000010cff7812 */ /* 0x008fc800078ac0ff */
[----:B------:R-:W-:-:S04]  /*8040*/  SEL R11, R122, R135, !P5 ;  /* 0x000000877a0b7207 */ /* 0x000fc80006800000 */
        /* <DEDUP_REMOVED lines=9> */
[----:B------:R-:W-:-:S04]  /*80e0*/  LOP3.LUT R12, R12, R217, RZ, 0x3c, !PT ;  /* 0x000000d90c0c7212 */ /* 0x000fc800078e3cff */
[----:B------:R-:W-:Y:S01]  /*80f0*/  IADD3 R15, R13, R12, RZ ;  /* 0x0000000c0d0f7210 */ /* 0x000fe20007ffe0ff */
[----:B------:R-:W-:-:S04]  /*8100*/  IMAD R13, R18, 0x4800, R132 ;  /* 0x00004800120d7824 */ /* 0x000fc800078e0284 */
        /* <DEDUP_REMOVED lines=10> */
[--C-:B------:R-:W-:Y:S01]  /*81b0*/  SHF.R.U64 R35, R44, 0x10, R45.reuse ;  /* 0x000000102c237819 */ /* 0x100fe2000000122d */
[----:B--2---:R-:W-:Y:S01]  /*81c0*/  IMAD.U32 R51, R15, 0x10000, RZ ;  /* 0x000100000f337824 */ /* 0x004fe200078e00ff */
[----:B------:R-:W-:Y:S01]  /*81d0*/  SHF.R.U32.HI R44, RZ, 0x10, R45 ;  /* 0x00000010ff2c7819 */ /* 0x000fe2000001162d */
[----:B------:R-:W-:Y:S01]  /*81e0*/  IMAD.U32 R45, R13, 0x10000, RZ ;  /* 0x000100000d2d7824 */ /* 0x000fe200078e00ff */
[--C-:B------:R-:W-:Y:S01]  /*81f0*/  SHF.R.U64 R32, R32, 0x10, R33.reuse ;  /* 0x0000001020207819 */ /* 0x100fe20000001221 */
[----:B------:R-:W-:Y:S01]  /*8200*/  IMAD.U32 R53, R38, 0x10000, RZ ;  /* 0x0001000026357824 */ /* 0x000fe200078e00ff */
[----:B------:R-:W-:Y:S01]  /*8210*/  SHF.R.U32.HI R33, RZ, 0x10, R33 ;  /* 0x00000010ff217819 */ /* 0x000fe20000011621 */
[----:B------:R-:W-:Y:S01]  /*8220*/  IMAD.U32 R50, R14, 0x10000, RZ ;  /* 0x000100000e327824 */ /* 0x000fe200078e00ff */
[----:B------:R-:W-:-:S02]  /*8230*/  PRMT R44, R162, 0x5432, R44 ;  /* 0x00005432a22c7816 */ /* 0x000fc4000000002c */
[----:B------:R-:W-:Y:S02]  /*8240*/  SHF.R.U64 R43, R46, 0x10, R47 ;  /* 0x000000102e2b7819 */ /* 0x000fe4000000122f */
[----:B------:R-:W-:Y:S02]  /*8250*/  PRMT R33, R160, 0x5410, R33 ;  /* 0x00005410a0217816 */ /* 0x000fe40000000021 */
[----:B------:R-:W-:Y:S02]  /*8260*/  SHF.L.U32 R54, R44, 0x10, RZ ;  /* 0x000000102c367819 */ /* 0x000fe400000006ff */
[----:B------:R-:W-:Y:S01]  /*8270*/  SHF.R.U32.HI R46, RZ, 0x10, R47 ;  /* 0x00000010ff2e7819 */ /* 0x000fe2000001162f */
[----:B------:R-:W-:Y:S01]  /*8280*/  IMAD.U32 R55, R33, 0x10000, RZ ;  /* 0x0001000021377824 */ /* 0x000fe200078e00ff */
[----:B------:R-:W-:Y:S02]  /*8290*/  PRMT R35, R161, 0x5432, R35 ;  /* 0x00005432a1237816 */ /* 0x000fe40000000023 */
        /* <DEDUP_REMOVED lines=11> */
[----:B------:R-:W-:Y:S01]  /*8350*/  IMAD.U32 R55, R46, 0x10000, RZ ;  /* 0x000100002e377824 */ /* 0x000fe200078e00ff */
[----:B------:R-:W-:Y:S01]  /*8360*/  PRMT R42, R160, 0x5432, R42 ;  /* 0x00005432a02a7816 */ /* 0x000fe2000000002a */
[-C--:B------:R-:W-:Y:S01]  /*8370*/  FMUL.FTZ R49, R49, R33.reuse ;  /* 0x0000002131317220 */ /* 0x080fe20000410000 */
[----:B------:R-:W-:Y:S01]  /*8380*/  LOP3.LUT R39, R39, 0xffff0000, RZ, 0xc0, !PT ;  /* 0xffff000027277812 */ /* 0x000fe200078ec0ff */
[----:B------:R-:W-:Y:S01]  /*8390*/  FFMA.FTZ R48, R45, R54, R48 ;  /* 0x000000362d307223 */ /* 0x000fe20000010030 */
[----:B------:R-:W-:Y:S01]  /*83a0*/  LOP3.LUT R46, R46, 0xffff0000, RZ, 0xc0, !PT ;  /* 0xffff00002e2e7812 */ /* 0x000fe200078ec0ff */
[----:B------:R-:W-:Y:S01]  /*83b0*/  FFMA.FTZ R80, R47, R33, -R80 ;  /* 0x000000212f507223 */ /* 0x000fe20000010850 */
[----:B------:R-:W-:-:S02]  /*83c0*/  IMAD.U32 R45, R42, 0x10000, RZ ;  /* 0x000100002a2d7824 */ /* 0x000fc400078e00ff */
[----:B------:R-:W-:Y:S01]  /*83d0*/  FMUL.FTZ R33, R52, R55 ;  /* 0x0000003734217220 */ /* 0x000fe20000410000 */
[----:B------:R-:W-:Y:S01]  /*83e0*/  PRMT R32, R163, 0x5410, R32 ;  /* 0x00005410a3207816 */ /* 0x000fe20000000020 */
[----:B------:R-:W-:Y:S01]  /*83f0*/  FFMA.FTZ R49, R47, R44, R49 ;  /* 0x0000002c2f317223 */ /* 0x000fe20000010031 */
[----:B------:R-:W-:Y:S01]  /*8400*/  LOP3.LUT R15, R15, 0xffff0000, RZ, 0xc0, !PT ;  /* 0xffff00000f0f7812 */ /* 0x000fe200078ec0ff */
[----:B------:R-:W-:Y:S01]  /*8410*/  FMUL.FTZ R47, R39, R46 ;  /* 0x0000002e272f7220 */ /* 0x000fe20000410000 */
[----:B------:R-:W-:Y:S01]  /*8420*/  LOP3.LUT R42, R42, 0xffff0000, RZ, 0xc0, !PT ;  /* 0xffff00002a2a7812 */ /* 0x000fe200078ec0ff */
[-C--:B------:R-:W-:Y:S01]  /*8430*/  FMUL.FTZ R52, R52, R45.reuse ;  /* 0x0000002d34347220 */ /* 0x080fe20000410000 */
[----:B------:R-:W-:Y:S01]  /*8440*/  FFMA.FTZ R33, R51, R45, -R33 ;  /* 0x0000002d33217223 */ /* 0x000fe20000010821 */
[----:B------:R-:W-:Y:S01]  /*8450*/  IMAD.U32 R45, R35, 0x10000, RZ ;  /* 0x00010000232d7824 */ /* 0x000fe200078e00ff */
[----:B------:R-:W-:Y:S01]  /*8460*/  LOP3.LUT R36, R36, 0xffff0000, RZ, 0xc0, !PT ;  /* 0xffff000024247812 */ /* 0x000fe200078ec0ff */
[----:B------:R-:W-:-:S02]  /*8470*/  IMAD.U32 R44, R32, 0x10000, RZ ;  /* 0x00010000202c7824 */ /* 0x000fc400078e00ff */
[-C--:B------:R-:W-:Y:S01]  /*8480*/  FMUL.FTZ R39, R39, R42.reuse ;  /* 0x0000002a27277220 */ /* 0x080fe20000410000 */
[----:B------:R-:W-:Y:S01]  /*8490*/  FFMA.FTZ R47, R15, R42, -R47 ;  /* 0x0000002a0f2f7223 */ /* 0x000fe2000001082f */
[----:B------:R-:W-:Y:S01]  /*84a0*/  LOP3.LUT R42, R32, 0xffff0000, RZ, 0xc0, !PT ;  /* 0xffff0000202a7812 */ /* 0x000fe200078ec0ff */
[----:B------:R-:W-:Y:S01]  /*84b0*/  FMUL.FTZ R32, R37, R45 ;  /* 0x0000002d25207220 */ /* 0x000fe20000410000 */
[----:B------:R-:W-:Y:S01]  /*84c0*/  LOP3.LUT R35, R35, 0xffff0000, RZ, 0xc0, !PT ;  /* 0xffff000023237812 */ /* 0x000fe200078ec0ff */
[C---:B------:R-:W-:Y:S02]  /*84d0*/  IMAD.U32 R13, R12.reuse, 0x10000, RZ ;  /* 0x000100000c0d7824 */ /* 0x040fe400078e00ff */
[----:B------:R-:W-:Y:S01]  /*84e0*/  FMUL.FTZ R37, R37, R44 ;  /* 0x0000002c25257220 */ /* 0x000fe20000410000 */
[----:B------:R-:W-:Y:S01]  /*84f0*/  LOP3.LUT R12, R12, 0xffff0000, RZ, 0xc0, !PT ;  /* 0xffff00000c0c7812 */ /* 0x000fe200078ec0ff */
[----:B------:R-:W-:Y:S01]  /*8500*/  FFMA.FTZ R39, R15, R46, R39 ;  /* 0x0000002e0f277223 */ /* 0x000fe20000010027 */
[----:B------:R-:W-:Y:S01]  /*8510*/  PRMT R34, R163, 0x5432, R34 ;  /* 0x00005432a3227816 */ /* 0x000fe20000000022 */
[C---:B------:R-:W-:Y:S01]  /*8520*/  FMUL.FTZ R15, R36.reuse, R35 ;  /* 0x00000023240f7220 */ /* 0x040fe20000410000 */
[C---:B------:R-:W-:Y:S01]  /*8530*/  FFMA.FTZ R32, R13.reuse, R44, -R32 ;  /* 0x0000002c0d207223 */ /* 0x040fe20000010820 */
[----:B------:R-:W-:Y:S01]  /*8540*/  FFMA.FTZ R37, R13, R45, R37 ;  /* 0x0000002d0d257223 */ /* 0x000fe20000010025 */
[-C--:B------:R-:W-:Y:S01]  /*8550*/  FMUL.FTZ R13, R36, R42.reuse ;  /* 0x0000002a240d7220 */ /* 0x080fe20000410000 */
[C---:B------:R-:W-:Y:S01]  /*8560*/  IMAD.U32 R36, R161.reuse, 0x10000, RZ ;  /* 0x00010000a1247824 */ /* 0x040fe200078e00ff */
        /* <DEDUP_REMOVED lines=8> */
[C---:B------:R-:W-:Y:S01]  /*85f0*/  FMUL.FTZ R35, R38.reuse, R161 ;  /* 0x000000a126237220 */ /* 0x040fe20000410000 */
[-C--:B------:R-:W-:Y:S01]  /*8600*/  FMUL.FTZ R53, R53, R42.reuse ;  /* 0x0000002a35357220 */ /* 0x080fe20000410000 */
[-C--:B------:R-:W-:Y:S01]  /*8610*/  FMUL.FTZ R38, R38, R45.reuse ;  /* 0x0000002d26267220 */ /* 0x080fe20000410000 */
        /* <DEDUP_REMOVED lines=17> */
.L_x_3829:
[----:B------:R-:W-:Y:S05]  /*8730*/  BSYNC B2 ;  /* 0x0000000000027941 */ /* 0x000fea0003800000 */
.L_x_3828:
[----:B------:R-:W-:Y:S01]  /*8740*/  ISETP.GE.AND P3, PT, R11, R131, PT ;  /* 0x000000830b00720c */ /* 0x000fe20003f66270 */
[----:B--2---:R2:W-:-:S12]  /*8750*/  ST.E.128 desc[UR56][R40.64], R12 ;  /* 0x0000000c28007985 */ /* 0x0045d8000c101d38 */
[----:B------:R-:W-:-:S05]  /*8760*/  @!P3 IMAD.WIDE R118, R11, 0x2, R118 ;  /* 0x000000020b76b825 */ /* 0x000fca00078e0276 */
[----:B---3--:R2:W-:Y:S02]  /*8770*/  @!P3 ST.E.128 desc[UR56][R118.64], R36 ;  /* 0x000000247600b985 */ /* 0x0085e4000c101d38 */
.L_x_3819:
[----:B------:R-:W-:Y:S05]  /*8780*/  BSYNC B1 ;  /* 0x0000000000017941 */ /* 0x000fea0003800000 */
.L_x_3818:
[----:B------:R-:W-:-:S03]  /*8790*/  UMOV UR4, 0xffffffff ;  /* 0xffffffff00047882 */ /* 0x000fc60000000000 */
[----:B------:R-:W-:Y:S05]  /*87a0*/  BRA.DIV UR4, `(.L_x_3830) ;  /* 0x0000018a04147947 */ /* 0x000fea000b800000 */
[----:B0-----:R-:W0:Y:S04]  /*87b0*/  SHFL.IDX PT, R117, R117, 0x1, 0x1c1f ;  /* 0x003c1f0075757f89 */ /* 0x001e2800000e0000 */
[----:B--2-4-:R2:W4:Y:S02]  /*87c0*/  SHFL.IDX PT, R36, R120, 0x1, 0x1c1f ;  /* 0x003c1f0078247f89 */ /* 0x01452400000e0000 */
.L_x_4099:
[----:B------:R-:W-:Y:S05]  /*87d0*/  @P4 BRA `(.L_x_3787) ;  /* 0x0000001c00bc4947 */ /* 0x000fea0003800000 */
[----:B------:R-:W-:Y:S01]  /*87e0*/  ISETP.NE.AND P3, PT, R6, RZ, PT ;  /* 0x000000ff0600720c */ /* 0x000fe20003f65270 */
[----:B------:R-:W-:Y:S01]  /*87f0*/  BSSY B1, `(.L_x_3831) ;  /* 0x000007d000017945 */ /* 0x000fe20003800000 */
[----:B0-----:R-:W-:-:S11]  /*8800*/  IMAD.MOV.U32 R37, RZ, RZ, R117 ;  /* 0x000000ffff257224 */ /* 0x001fd600078e0075 */
[----:B------:R-:W-:Y:S05]  /*8810*/  @!P3 BRA `(.L_x_3832) ;  /* 0x0000000400e8b947 */ /* 0x000fea0003800000 */
[----:B---3--:R-:W-:Y:S01]  /*8820*/  SEL R11, R122, R135, !P0 ;  /* 0x000000877a0b7207 */ /* 0x008fe20004000000 */
[----:B------:R-:W-:Y:S01]  /*8830*/  BSSY B2, `(.L_x_3833) ;  /* 0x0000076000027945 */ /* 0x000fe20003800000 */
[----:B------:R-:W-:Y:S02]  /*8840*/  SHF.R.U32.HI R13, RZ, 0x3, R203 ;  /* 0x00000003ff0d7819 */ /* 0x000fe400000116cb */
[----:B------:R-:W-:Y:S02]  /*8850*/  SHF.R.S32.HI R12, RZ, 0x1f, R11 ;  /* 0x0000001fff0c7819 */ /* 0x000fe4000001140b */
[----:B----4-:R-:W-:Y:S02]  /*8860*/  LEA R38, P3, R3, R36, 0x1 ;  /* 0x0000002403267211 */ /* 0x010fe400078608ff */
[----:B------:R-:W-:Y:S02]  /*8870*/  LEA.HI R12, R12, R11, RZ, 0x4 ;  /* 0x0000000b0c0c7211 */ /* 0x000fe400078f20ff */
[----:B------:R-:W-:-:S02]  /*8880*/  ISETP.GE.AND P4, PT, R16, R121, PT ;  /* 0x000000791000720c */ /* 0x000fc40003f86270 */
[----:B------:R-:W-:Y:S02]  /*8890*/  LEA.HI.SX32 R12, R12, R115, 0x1c ;  /* 0x000000730c0c7211 */ /* 0x000fe400078fe2ff */
[----:B------:R-:W-:Y:S02]  /*88a0*/  LEA.HI.X R39, R3, R117, R111, 0x1, P3 ;  /* 0x0000007503277211 */ /* 0x000fe400018f0c6f */
[----:B------:R-:W-:Y:S01]  /*88b0*/  SHF.R.S32.HI R11, RZ, 0x1f, R12 ;  /* 0x0000001fff0b7819 */ /* 0x000fe2000001140c */
[----:B------:R-:W-:-:S03]  /*88c0*/  IMAD.SHL.U32 R40, R12, 0x8, RZ ;  /* 0x000000080c287824 */ /* 0x000fc600078e00ff */
[----:B------:R-:W-:Y:S02]  /*88d0*/  LEA.HI R11, R11, R12, RZ, 0x3 ;  /* 0x0000000c0b0b7211 */ /* 0x000fe400078f18ff */
[----:B------:R-:W-:Y:S02]  /*88e0*/  ISETP.GE.AND P3, PT, R40, R131, PT ;  /* 0x000000832800720c */ /* 0x000fe40003f66270 */
        /* <DEDUP_REMOVED lines=8> */
[----:B------:R-:W-:Y:S02]  /*8970*/  IMAD R32, R13, 0x2, R2 ;  /* 0x000000020d207824 */ /* 0x000fe400078e0202 */
[----:B------:R-:W-:Y:S01]  /*8980*/  @!P3 IMAD.WIDE R40, R40, 0x2, R36 ;  /* 0x000000022828b825 */ /* 0x000fe200078e0224 */
[----:B------:R0:W3:Y:S04]  /*8990*/  LDS.128 R12, [R11+0x1e400] ;  /* 0x01e400000b0c7984 */ /* 0x0000e80000000c00 */
[----:B------:R-:W4:Y:S01]  /*89a0*/  LDS.128 R32, [R32+0x1e400] ;  /* 0x01e4000020207984 */ /* 0x000f220000000c00 */
[----:B------:R-:W-:Y:S05]  /*89b0*/  @P4 BRA `(.L_x_3834) ;  /* 0x0000000400744947 */ /* 0x000fea0003800000 */
[----:B------:R-:W-:Y:S01]  /*89c0*/  SHF.R.U64 R42, R64, 0x10, R65 ;  /* 0x00000010402a7819 */ /* 0x000fe20000001241 */
[----:B----4-:R-:W-:Y:S01]  /*89d0*/  IMAD.U32 R47, R33, 0x10000, RZ ;  /* 0x00010000212f7824 */ /* 0x010fe200078e00ff */
[----:B------:R-:W-:Y:S01]  /*89e0*/  SHF.R.U64 R44, R76, 0x10, R77 ;  /* 0x000000104c2c7819 */ /* 0x000fe2000000124d */
[----:B------:R-:W-:Y:S01]  /*89f0*/  IMAD.U32 R52, R35, 0x10000, RZ ;  /* 0x0001000023347824 */ /* 0x000fe200078e00ff */
[----:B------:R-:W-:Y:S01]  /*8a00*/  SHF.R.U32.HI R64, RZ, 0x10, R65 ;  /* 0x00000010ff407819 */ /* 0x000fe20000011641 */
[----:B---3--:R-:W-:Y:S01]  /*8a10*/  IMAD.U32 R45, R13, 0x10000, RZ ;  /* 0x000100000d2d7824 */ /* 0x008fe200078e00ff */
[----:B------:R-:W-:Y:S01]  /*8a20*/  SHF.R.U32.HI R76, RZ, 0x10, R77 ;  /* 0x00000010ff4c7819 */ /* 0x000fe2000001164d */
[----:B------:R-:W-:Y:S01]  /*8a30*/  IMAD.U32 R50, R15, 0x10000, RZ ;  /* 0x000100000f327824 */ /* 0x000fe200078e00ff */
[----:B------:R-:W-:Y:S02]  /*8a40*/  PRMT R64, R157, 0x5432, R64 ;  /* 0x000054329d407816 */ /* 0x000fe40000000040 */
[----:B------:R-:W-:-:S02]  /*8a50*/  PRMT R76, R159, 0x5432, R76 ;  /* 0x000054329f4c7816 */ /* 0x000fc4000000004c */
[----:B------:R-:W-:Y:S02]  /*8a60*/  SHF.R.U64 R43, R78, 0x10, R79 ;  /* 0x000000104e2b7819 */ /* 0x000fe4000000124f */
[----:B0-----:R-:W-:Y:S01]  /*8a70*/  SHF.R.U64 R11, R66, 0x10, R67 ;  /* 0x00000010420b7819 */ /* 0x001fe20000001243 */
[----:B------:R-:W-:Y:S01]  /*8a80*/  IMAD.U32 R54, R76, 0x10000, RZ ;  /* 0x000100004c367824 */ /* 0x000fe200078e00ff */
[----:B------:R-:W-:Y:S02]  /*8a90*/  SHF.R.U32.HI R79, RZ, 0x10, R79 ;  /* 0x00000010ff4f7819 */ /* 0x000fe4000001164f */
[----:B------:R-:W-:Y:S01]  /*8aa0*/  PRMT R159, R159, 0x5410, R44 ;  /* 0x000054109f9f7816 */ /* 0x000fe2000000002c */
[----:B------:R-:W-:Y:S01]  /*8ab0*/  IMAD.U32 R44, R64, 0x10000, RZ ;  /* 0x00010000402c7824 */ /* 0x000fe200078e00ff */
[----:B------:R-:W-:Y:S01]  /*8ac0*/  SHF.R.U32.HI R67, RZ, 0x10, R67 ;  /* 0x00000010ff437819 */ /* 0x000fe20000011643 */
[----:B------:R-:W-:Y:S01]  /*8ad0*/  FMUL.FTZ R66, R47, R54 ;  /* 0x000000362f427220 */ /* 0x000fe20000410000 */
[----:B------:R-:W-:Y:S01]  /*8ae0*/  LOP3.LUT R48, R33, 0xffff0000, RZ, 0xc0, !PT ;  /* 0xffff000021307812 */ /* 0x000fe200078ec0ff */
[----:B------:R-:W-:Y:S01]  /*8af0*/  IMAD.U32 R33, R32, 0x10000, RZ ;  /* 0x0001000020217824 */ /* 0x000fe200078e00ff */
[----:B------:R-:W-:Y:S01]  /*8b00*/  LOP3.LUT R53, R76, 0xffff0000, RZ, 0xc0, !PT ;  /* 0xffff00004c357812 */ /* 0x000fe200078ec0ff */
[-C--:B------:R-:W-:Y:S01]  /*8b10*/  FMUL.FTZ R76, R47, R44.reuse ;  /* 0x0000002c2f4c7220 */ /* 0x080fe20000410000 */
        /* <DEDUP_REMOVED lines=8> */
[----:B------:R-:W-:Y:S01]  /*8ba0*/  PRMT R42, R157, 0x5410, R42 ;  /* 0x000054109d2a7816 */ /* 0x000fe2000000002a */
[----:B------:R-:W-:Y:S01]  /*8bb0*/  FMUL.FTZ R81, R48, R47 ;  /* 0x0000002f30517220 */ /* 0x000fe20000410000 */
[----:B------:R-:W-:-:S02]  /*8bc0*/  IMAD.U32 R66, R159, 0x10000, RZ ;  /* 0x000100009f427824 */ /* 0x000fc400078e00ff */
[----:B------:R-:W-:Y:S01]  /*8bd0*/  FFMA.FTZ R47, R46, R47, -R77 ;  /* 0x0000002f2e2f7223 */ /* 0x000fe2000001084d */
[C---:B------:R-:W-:Y:S01]  /*8be0*/  FMUL.FTZ R77, R52.reuse, R55 ;  /* 0x00000037344d7220 */ /* 0x040fe20000410000 */
[----:B------:R-:W-:Y:S01]  /*8bf0*/  FMUL.FTZ R52, R52, R65 ;  /* 0x0000004134347220 */ /* 0x000fe20000410000 */
[----:B------:R-:W-:Y:S01]  /*8c00*/  FFMA.FTZ R46, R46, R53, R81 ;  /* 0x000000352e2e7223 */ /* 0x000fe20000010051 */
[----:B------:R-:W-:Y:S01]  /*8c10*/  FFMA.FTZ R45, R45, R54, R76 ;  /* 0x000000362d2d7223 */ /* 0x000fe2000001004c */
[C---:B------:R-:W-:Y:S01]  /*8c20*/  FFMA.FTZ R48, R50.reuse, R65, -R77 ;  /* 0x0000004132307223 */ /* 0x040fe2000001084d */
[----:B------:R-:W-:Y:S01]  /*8c30*/  FFMA.FTZ R50, R50, R55, R52 ;  /* 0x0000003732327223 */ /* 0x000fe20000010034 */
[C---:B------:R-:W-:Y:S01]  /*8c40*/  IMAD.U32 R52, R42.reuse, 0x10000, RZ ;  /* 0x000100002a347824 */ /* 0x040fe200078e00ff */
[----:B------:R-:W-:Y:S01]  /*8c50*/  LOP3.LUT R53, R42, 0xffff0000, RZ, 0xc0, !PT ;  /* 0xffff00002a357812 */ /* 0x000fe200078ec0ff */
[----:B------:R-:W-:Y:S01]  /*8c60*/  IMAD.U32 R13, R12, 0x10000, RZ ;  /* 0x000100000c0d7824 */ /* 0x000fe200078e00ff */
[----:B------:R-:W-:Y:S01]  /*8c70*/  LOP3.LUT R35, R35, 0xffff0000, RZ, 0xc0, !PT ;  /* 0xffff000023237812 */ /* 0x000fe200078ec0ff */
[----:B------:R-:W-:Y:S01]  /*8c80*/  FMUL.FTZ R42, R33, R66 ;  /* 0x00000042212a7220 */ /* 0x000fe20000410000 */
[----:B------:R-:W-:Y:S01]  /*8c90*/  LOP3.LUT R54, R79, 0xffff0000, RZ, 0xc0, !PT ;  /* 0xffff00004f367812 */ /* 0x000fe200078ec0ff */
[-C--:B------:R-:W-:Y:S01]  /*8ca0*/  FMUL.FTZ R55, R33, R52.reuse ;  /* 0x0000003421377220 */ /* 0x080fe20000410000 */
[----:B------:R-:W-:Y:S01]  /*8cb0*/  LOP3.LUT R32, R32, 0xffff0000, RZ, 0xc0, !PT ;  /* 0xffff000020207812 */ /* 0x000fe200078ec0ff */
[----:B------:R-:W-:Y:S01]  /*8cc0*/  FFMA.FTZ R33, R13, R52, -R42 ;  /* 0x000000340d217223 */ /* 0x000fe2000001082a */
[----:B------:R-:W-:Y:S01]  /*8cd0*/  PRMT R43, R158, 0x5410, R43 ;  /* 0x000054109e2b7816 */ /* 0x000fe2000000002b */
[----:B------:R-:W-:Y:S01]  /*8ce0*/  FMUL.FTZ R76, R35, R54 ;  /* 0x00000036234c7220 */ /* 0x000fe20000410000 */
[----:B------:R-:W-:Y:S01]  /*8cf0*/  LOP3.LUT R64, R67, 0xffff0000, RZ, 0xc0, !PT ;  /* 0xffff000043407812 */ /* 0x000fe200078ec0ff */
[----:B------:R-:W-:Y:S01]  /*8d00*/  FFMA.FTZ R13, R13, R66, R55 ;  /* 0x000000420d0d7223 */ /* 0x000fe20000010037 */
[----:B------:R-:W-:Y:S01]  /*8d10*/  LOP3.LUT R159, R159, 0xffff0000, RZ, 0xc0, !PT ;  /* 0xffff00009f9f7812 */ /* 0x000fe200078ec0ff */
[----:B------:R-:W-:Y:S01]  /*8d20*/  FMUL.FTZ R55, R32, R53 ;  /* 0x0000003520377220 */ /* 0x000fe20000410000 */
[----:B------:R-:W-:Y:S01]  /*8d30*/  PRMT R11, R156, 0x5410, R11 ;  /* 0x000054109c0b7816 */ /* 0x000fe2000000000b */
[-C--:B------:R-:W-:Y:S01]  /*8d40*/  FMUL.FTZ R78, R35, R64.reuse ;  /* 0x00000040234e7220 */ /* 0x080fe20000410000 */
[----:B------:R-:W-:Y:S01]  /*8d50*/  LOP3.LUT R15, R15, 0xffff0000, RZ, 0xc0, !PT ;  /* 0xffff00000f0f7812 */ /* 0x000fe200078ec0ff */
[----:B------:R-:W-:Y:S01]  /*8d60*/  FMUL.FTZ R65, R32, R159 ;  /* 0x0000009f20417220 */ /* 0x000fe20000410000 */
[----:B------:R-:W-:Y:S01]  /*8d70*/  LOP3.LUT R12, R12, 0xffff0000, RZ, 0xc0, !PT ;  /* 0xffff00000c0c7812 */ /* 0x000fe200078ec0ff */
[----:B------:R-:W-:Y:S01]  /*8d80*/  IMAD.U32 R42, R43, 0x10000, RZ ;  /* 0x000100002b2a7824 */ /* 0x000fe200078e00ff */
[C---:B------:R-:W-:Y:S01]  /*8d90*/  SHF.L.U32 R49, R14.reuse, 0x10, RZ ;  /* 0x000000100e317819 */ /* 0x040fe200000006ff */
[----:B------:R-:W-:Y:S01]  /*8da0*/  IMAD.U32 R32, R11, 0x10000, RZ ;  /* 0x000100000b207824 */ /* 0x000fe200078e00ff */
[----:B------:R-:W-:Y:S01]  /*8db0*/  LOP3.LUT R51, R14, 0xffff0000, RZ, 0xc0, !PT ;  /* 0xffff00000e337812 */ /* 0x000fe200078ec0ff */
[C---:B------:R-:W-:Y:S01]  /*8dc0*/  IMAD.U32 R14, R34.reuse, 0x10000, RZ ;  /* 0x00010000220e7824 */ /* 0x040fe200078e00ff */
[----:B------:R-:W-:Y:S01]  /*8dd0*/  LOP3.LUT R34, R34, 0xffff0000, RZ, 0xc0, !PT ;  /* 0xffff000022227812 */ /* 0x000fe200078ec0ff */
[----:B------:R-:W-:Y:S01]  /*8de0*/  FFMA.FTZ R35, R15, R64, -R76 ;  /* 0x000000400f237223 */ /* 0x000fe2000001084c */
[----:B------:R-:W-:Y:S01]  /*8df0*/  LOP3.LUT R43, R43, 0xffff0000, RZ, 0xc0, !PT ;  /* 0xffff00002b2b7812 */ /* 0x000fe200078ec0ff */
[----:B------:R-:W-:Y:S01]  /*8e00*/  FFMA.FTZ R15, R15, R54, R78 ;  /* 0x000000360f0f7223 */ /* 0x000fe2000001004e */
[----:B------:R-:W-:Y:S01]  /*8e10*/  LOP3.LUT R11, R11, 0xffff0000, RZ, 0xc0, !PT ;  /* 0xffff00000b0b7812 */ /* 0x000fe200078ec0ff */
[----:B------:R-:W-:Y:S01]  /*8e20*/  FFMA.FTZ R52, R12, R53, -R65 ;  /* 0x000000350c347223 */ /* 0x000fe20000010841 */
[C---:B------:R-:W-:Y:S01]  /*8e30*/  FMUL.FTZ R54, R14.reuse, R42 ;  /* 0x0000002a0e367220 */ /* 0x040fe20000410000 */
[----:B------:R-:W-:Y:S01]  /*8e40*/  FMUL.FTZ R53, R14, R32 ;  /* 0x000000200e357220 */ /* 0x000fe20000410000 */
[C---:B------:R-:W-:Y:S01]  /*8e50*/  FMUL.FTZ R14, R34.reuse, R43 ;  /* 0x0000002b220e7220 */ /* 0x040fe20000410000 */
[----:B------:R-:W-:Y:S01]  /*8e60*/  FMUL.FTZ R34, R34, R11 ;  /* 0x0000000b22227220 */ /* 0x000fe20000410000 */
[----:B------:R-:W-:Y:S01]  /*8e70*/  FFMA.FTZ R12, R12, R159, R55 ;  /* 0x0000009f0c0c7223 */ /* 0x000fe20000010037 */
[----:B------:R-:W-:Y:S01]  /*8e80*/  F2FP.BF16.F32.PACK_AB R35, R35, R48 ;  /* 0x000000302323723e */ /* 0x000fe200000010ff */
        /* <DEDUP_REMOVED lines=11> */
[----:B------:R-:W-:Y:S01]  /*8f40*/  MOV R12, R33 ;  /* 0x00000021000c7202 */ /* 0x000fe20000000f00 */
[----:B------:R-:W-:Y:S01]  /*8f50*/  IMAD.MOV.U32 R33, RZ, RZ, R45 ;  /* 0x000000ffff217224 */ /* 0x000fe200078e002d */
[----:B------:R-:W-:Y:S01]  /*8f60*/  F2FP.BF16.F32.PACK_AB R14, R11, R54 ;  /* 0x000000360b0e723e */ /* 0x000fe200000010ff */
[----:B------:R-:W-:Y:S01]  /*8f70*/  IMAD.MOV.U32 R35, RZ, RZ, R50 ;  /* 0x000000ffff237224 */ /* 0x000fe200078e0032 */
[----:B------:R-:W-:-:S07]  /*8f80*/  F2FP.BF16.F32.PACK_AB R34, R34, R53 ;  /* 0x000000352222723e */ /* 0x000fce00000010ff */
.L_x_3834:
[----:B------:R-:W-:Y:S05]  /*8f90*/  BSYNC B2 ;  /* 0x0000000000027941 */ /* 0x000fea0003800000 */
.L_x_3833:
[----:B---3--:R3:W-:Y:S04]  /*8fa0*/  ST.E.128 desc[UR56][R38.64], R12 ;  /* 0x0000000c26007985 */ /* 0x0087e8000c101d38 */
[----:B----4-:R3:W-:Y:S02]  /*8fb0*/  @!P3 ST.E.128 desc[UR56][R40.64], R32 ;  /* 0x000000202800b985 */ /* 0x0107e4000c101d38 */
.L_x_3832:
[----:B------:R-:W-:Y:S05]  /*8fc0*/  BSYNC B1 ;  /* 0x0000000000017941 */ /* 0x000fea0003800000 */
.L_x_3831:
[----:B------:R-:W-:Y:S01]  /*8fd0*/  ISETP.NE.AND P3, PT, R7, RZ, PT ;  /* 0x000000ff0700720c */ /* 0x000fe20003f65270 */
[----:B------:R-:W-:-:S12]  /*8fe0*/  BSSY B1, `(.L_x_3835) ;  /* 0x000007a000017945 */ /* 0x000fd80003800000 */
[----:B------:R-:W-:Y:S05]  /*8ff0*/  @!P3 BRA `(.L_x_3836) ;  /* 0x0000000400e0b947 */ /* 0x000fea0003800000 */
[----:B0--3--:R-:W-:Y:S01]  /*9000*/  SEL R11, R122, R135, !P1 ;  /* 0x000000877a0b7207 */ /* 0x009fe20004800000 */
        /* <DEDUP_REMOVED lines=11> */
[----:B------:R-:W-:Y:S02]  /*90c0*/  LOP3.LUT R11, R203, 0x38, R40, 0xf8, !PT ;  /* 0x00000038cb0b7812 */ /* 0x000fe400078ef828 */
[----:B------:R-:W-:Y:S02]  /*90d0*/  SHF.R.S32.HI R12, RZ, 0x3, R12 ;  /* 0x00000003ff0c7819 */ /* 0x000fe4000001140c */
[----:B------:R-:W-:Y:S02]  /*90e0*/  LOP3.LUT R11, R11, R13, RZ, 0x3c, !PT ;  /* 0x0000000d0b0b7212 */ /* 0x000fe400078e3cff */
[----:B------:R-:W-:Y:S01]  /*90f0*/  ISETP.GE.AND P3, PT, R40, R131, PT ;  /* 0x000000832800720c */ /* 0x000fe20003f66270 */
[----:B------:R-:W-:-:S04]  /*9100*/  IMAD R12, R12, 0x1800, R219 ;  /* 0x000018000c0c7824 */ /* 0x000fc800078e02db */
        /* <DEDUP_REMOVED lines=11> */
[--C-:B------:R-:W-:Y:S01]  /*91c0*/  SHF.R.U64 R52, R72, 0x10, R73.reuse ;  /* 0x0000001048347819 */ /* 0x100fe20000001249 */
[----:B---3--:R-:W-:Y:S01]  /*91d0*/  IMAD.U32 R46, R13, 0x10000, RZ ;  /* 0x000100000d2e7824 */ /* 0x008fe200078e00ff */
[----:B------:R-:W-:Y:S01]  /*91e0*/  SHF.R.U32.HI R72, RZ, 0x10, R73 ;  /* 0x00000010ff487819 */ /* 0x000fe20000011649 */
[----:B------:R-:W-:Y:S01]  /*91f0*/  IMAD.U32 R49, R15, 0x10000, RZ ;  /* 0x000100000f317824 */ /* 0x000fe200078e00ff */
[--C-:B------:R-:W-:Y:S01]  /*9200*/  SHF.R.U64 R50, R60, 0x10, R61.reuse ;  /* 0x000000103c327819 */ /* 0x100fe2000000123d */
[----:B0-----:R-:W-:Y:S01]  /*9210*/  IMAD.U32 R11, R12, 0x10000, RZ ;  /* 0x000100000c0b7824 */ /* 0x001fe200078e00ff */
[----:B------:R-:W-:Y:S02]  /*9220*/  SHF.R.U32.HI R60, RZ, 0x10, R61 ;  /* 0x00000010ff3c7819 */ /* 0x000fe4000001163d */
[----:B------:R-:W-:-:S02]  /*9230*/  LOP3.LUT R47, R35, 0xffff0000, RZ, 0xc0, !PT ;  /* 0xffff0000232f7812 */ /* 0x000fc400078ec0ff */
[----:B------:R-:W-:Y:S02]  /*9240*/  PRMT R35, R146, 0x5410, R53 ;  /* 0x0000541092237816 */ /* 0x000fe40000000035 */
[----:B------:R-:W-:Y:S02]  /*9250*/  PRMT R53, R149, 0x5432, R72 ;  /* 0x0000543295357816 */ /* 0x000fe40000000048 */
[C---:B------:R-:W-:Y:S02]  /*9260*/  PRMT R50, R147.reuse, 0x5410, R50 ;  /* 0x0000541093327816 */ /* 0x040fe40000000032 */
[----:B------:R-:W-:Y:S01]  /*9270*/  PRMT R147, R147, 0x5432, R60 ;  /* 0x0000543293937816 */ /* 0x000fe2000000003c */
[----:B------:R-:W-:Y:S01]  /*9280*/  IMAD.U32 R54, R53, 0x10000, RZ ;  /* 0x0001000035367824 */ /* 0x000fe200078e00ff */
[--C-:B------:R-:W-:Y:S02]  /*9290*/  SHF.R.U64 R43, R74, 0x10, R75.reuse ;  /* 0x000000104a2b7819 */ /* 0x100fe4000000124b */
[----:B------:R-:W-:-:S02]  /*92a0*/  SHF.R.U32.HI R75, RZ, 0x10, R75 ;  /* 0x00000010ff4b7819 */ /* 0x000fc4000001164b */
[----:B------:R-:W-:Y:S02]  /*92b0*/  SHF.L.U32 R45, R33, 0x10, RZ ;  /* 0x00000010212d7819 */ /* 0x000fe400000006ff */
[----:B------:R-:W-:Y:S02]  /*92c0*/  SHF.R.U32.HI R63, RZ, 0x10, R63 ;  /* 0x00000010ff3f7819 */ /* 0x000fe4000001163f */
[----:B------:R-:W-:Y:S01]  /*92d0*/  PRMT R149, R149, 0x5410, R52 ;  /* 0x0000541095957816 */ /* 0x000fe20000000034 */
[----:B------:R-:W-:Y:S01]  /*92e0*/  IMAD.U32 R52, R147, 0x10000, RZ ;  /* 0x0001000093347824 */ /* 0x000fe200078e00ff */
[C---:B------:R-:W-:Y:S01]  /*92f0*/  PRMT R43, R148.reuse, 0x5410, R43 ;  /* 0x00005410942b7816 */ /* 0x040fe2000000002b */
[C---:B------:R-:W-:Y:S01]  /*9300*/  FMUL.FTZ R55, R45.reuse, R54 ;  /* 0x000000362d377220 */ /* 0x040fe20000410000 */
[----:B------:R-:W-:Y:S01]  /*9310*/  PRMT R148, R148, 0x5432, R75 ;  /* 0x0000543294947816 */ /* 0x000fe2000000004b */
[-C--:B------:R-:W-:Y:S01]  /*9320*/  FMUL.FTZ R61, R45, R52.reuse ;  /* 0x000000342d3d7220 */ /* 0x080fe20000410000 */
[----:B------:R-:W-:Y:S01]  /*9330*/  LOP3.LUT R48, R33, 0xffff0000, RZ, 0xc0, !PT ;  /* 0xffff000021307812 */ /* 0x000fe200078ec0ff */
[----:B------:R-:W-:Y:S01]  /*9340*/  FFMA.FTZ R45, R46, R52, -R55 ;  /* 0x000000342e2d7223 */ /* 0x000fe20000010837 */
[----:B------:R-:W-:Y:S01]  /*9350*/  LOP3.LUT R53, R53, 0xffff0000, RZ, 0xc0, !PT ;  /* 0xffff000035357812 */ /* 0x000fe200078ec0ff */
[----:B------:R-:W-:Y:S01]  /*9360*/  IMAD.U32 R60, R148, 0x10000, RZ ;  /* 0x00010000943c7824 */ /* 0x000fe200078e00ff */
[----:B------:R-:W-:Y:S01]  /*9370*/  PRMT R146, R146, 0x5432, R63 ;  /* 0x0000543292927816 */ /* 0x000fe2000000003f */
[----:B------:R-:W-:Y:S01]  /*9380*/  FFMA.FTZ R46, R46, R54, R61 ;  /* 0x000000362e2e7223 */ /* 0x000fe2000001003d */
[----:B------:R-:W-:Y:S01]  /*9390*/  LOP3.LUT R147, R147, 0xffff0000, RZ, 0xc0, !PT ;  /* 0xffff000093937812 */ /* 0x000fe200078ec0ff */
[----:B------:R-:W-:Y:S01]  /*93a0*/  FMUL.FTZ R55, R48, R53 ;  /* 0x0000003530377220 */ /* 0x000fe20000410000 */
[----:B------:R-:W-:Y:S01]  /*93b0*/  LOP3.LUT R44, R13, 0xffff0000, RZ, 0xc0, !PT ;  /* 0xffff00000d2c7812 */ /* 0x000fe200078ec0ff */
[----:B------:R-:W-:-:S02]  /*93c0*/  IMAD.U32 R52, R146, 0x10000, RZ ;  /* 0x0001000092347824 */ /* 0x000fc400078e00ff */
[C---:B------:R-:W-:Y:S01]  /*93d0*/  FMUL.FTZ R54, R51.reuse, R60 ;  /* 0x0000003c33367220 */ /* 0x040fe20000410000 */
[-C--:B------:R-:W-:Y:S01]  /*93e0*/  FMUL.FTZ R61, R48, R147.reuse ;  /* 0x00000093303d7220 */ /* 0x080fe20000410000 */
[----:B------:R-:W-:Y:S01]  /*93f0*/  LOP3.LUT R148, R148, 0xffff0000, RZ, 0xc0, !PT ;  /* 0xffff000094947812 */ /* 0x000fe200078ec0ff */
[C---:B------:R-:W-:Y:S01]  /*9400*/  FFMA.FTZ R48, R44.reuse, R147, -R55 ;  /* 0x000000932c307223 */ /* 0x040fe20000010837 */
[-C--:B------:R-:W-:Y:S01]  /*9410*/  FMUL.FTZ R55, R51, R52.reuse ;  /* 0x0000003433377220 */ /* 0x080fe20000410000 */
[----:B------:R-:W-:Y:S01]  /*9420*/  FFMA.FTZ R51, R44, R53, R61 ;  /* 0x000000352c337223 */ /* 0x000fe2000001003d */
[----:B------:R-:W-:Y:S01]  /*9430*/  LOP3.LUT R146, R146, 0xffff0000, RZ, 0xc0, !PT ;  /* 0xffff000092927812 */ /* 0x000fe200078ec0ff */
[----:B------:R-:W-:Y:S01]  /*9440*/  FFMA.FTZ R44, R49, R52, -R54 ;  /* 0x00000034312c7223 */ /* 0x000fe20000010836 */
[----:B------:R-:W-:Y:S01]  /*9450*/  SHF.L.U32 R54, R149, 0x10, RZ ;  /* 0x0000001095367819 */ /* 0x000fe200000006ff */
[----:B------:R-:W-:Y:S02]  /*9460*/  IMAD.U32 R33, R32, 0x10000, RZ ;  /* 0x0001000020217824 */ /* 0x000fe400078e00ff */
[----:B------:R-:W-:Y:S01]  /*9470*/  FFMA.FTZ R55, R49, R60, R55 ;  /* 0x0000003c31377223 */ /* 0x000fe20000010037 */
[----:B------:R-:W-:Y:S01]  /*9480*/  IMAD.U32 R52, R50, 0x10000, RZ ;  /* 0x0001000032347824 */ /* 0x000fe200078e00ff */
[----:B------:R-:W-:Y:S01]  /*9490*/  LOP3.LUT R42, R15, 0xffff0000, RZ, 0xc0, !PT ;  /* 0xffff00000f2a7812 */ /* 0x000fe200078ec0ff */
[C---:B------:R-:W-:Y:S01]  /*94a0*/  FMUL.FTZ R49, R47.reuse, R148 ;  /* 0x000000942f317220 */ /* 0x040fe20000410000 */
[-C--:B------:R-:W-:Y:S01]  /*94b0*/  FMUL.FTZ R53, R47, R146.reuse ;  /* 0x000000922f357220 */ /* 0x080fe20000410000 */
[----:B------:R-:W-:Y:S01]  /*94c0*/  LOP3.LUT R32, R32, 0xffff0000, RZ, 0xc0, !PT ;  /* 0xffff000020207812 */ /* 0x000fe200078ec0ff */
[----:B------:R-:W-:Y:S01]  /*94d0*/  IMAD.U32 R13, R14, 0x10000, RZ ;  /* 0x000100000e0d7824 */ /* 0x000fe200078e00ff */
[----:B------:R-:W-:Y:S01]  /*94e0*/  LOP3.LUT R149, R149, 0xffff0000, RZ, 0xc0, !PT ;  /* 0xffff000095957812 */ /* 0x000fe200078ec0ff */
[----:B------:R-:W-:Y:S01]  /*94f0*/  FFMA.FTZ R61, R42, R146, -R49 ;  /* 0x000000922a3d7223 */ /* 0x000fe20000010831 */
[----:B------:R-:W-:Y:S01]  /*9500*/  LOP3.LUT R47, R50, 0xffff0000, RZ, 0xc0, !PT ;  /* 0xffff0000322f7812 */ /* 0x000fe200078ec0ff */
[C---:B------:R-:W-:Y:S01]  /*9510*/  FMUL.FTZ R50, R33.reuse, R54 ;  /* 0x0000003621327220 */ /* 0x040fe20000410000 */
[----:B------:R-:W-:Y:S01]  /*9520*/  FMUL.FTZ R33, R33, R52 ;  /* 0x0000003421217220 */ /* 0x000fe20000410000 */
[----:B------:R-:W-:Y:S01]  /*9530*/  FFMA.FTZ R148, R42, R148, R53 ;  /* 0x000000942a947223 */ /* 0x000fe20000010035 */
[----:B------:R-:W-:Y:S01]  /*9540*/  LOP3.LUT R12, R12, 0xffff0000, RZ, 0xc0, !PT ;  /* 0xffff00000c0c7812 */ /* 0x000fe200078ec0ff */
[----:B------:R-:W-:Y:S01]  /*9550*/  FMUL.FTZ R49, R32, R149 ;  /* 0x0000009520317220 */ /* 0x000fe20000410000 */
[----:B------:R-:W-:Y:S01]  /*9560*/  LOP3.LUT R15, R14, 0xffff0000, RZ, 0xc0, !PT ;  /* 0xffff00000e0f7812 */ /* 0x000fe200078ec0ff */
[----:B------:R-:W-:Y:S01]  /*9570*/  FMUL.FTZ R53, R32, R47 ;  /* 0x0000002f20357220 */ /* 0x000fe20000410000 */
[----:B------:R-:W-:-:S02]  /*9580*/  IMAD.U32 R14, R34, 0x10000, RZ ;  /* 0x00010000220e7824 */ /* 0x000fc400078e00ff */
[C---:B------:R-:W-:Y:S01]  /*9590*/  FFMA.FTZ R50, R11.reuse, R52, -R50 ;  /* 0x000000340b327223 */ /* 0x040fe20000010832 */
[----:B------:R-:W-:Y:S01]  /*95a0*/  FFMA.FTZ R33, R11, R54, R33 ;  /* 0x000000360b217223 */ /* 0x000fe20000010021 */
[----:B------:R-:W-:Y:S01]  /*95b0*/  IMAD.U32 R32, R43, 0x10000, RZ ;  /* 0x000100002b207824 */ /* 0x000fe200078e00ff */
[----:B------:R-:W-:Y:S01]  /*95c0*/  LOP3.LUT R34, R34, 0xffff0000, RZ, 0xc0, !PT ;  /* 0xffff000022227812 */ /* 0x000fe200078ec0ff */
[----:B------:R-:W-:Y:S01]  /*95d0*/  IMAD.U32 R11, R35, 0x10000, RZ ;  /* 0x00010000230b7824 */ /* 0x000fe200078e00ff */
[----:B------:R-:W-:Y:S01]  /*95e0*/  LOP3.LUT R43, R43, 0xffff0000, RZ, 0xc0, !PT ;  /* 0xffff00002b2b7812 */ /* 0x000fe200078ec0ff */
[----:B------:R-:W-:Y:S01]  /*95f0*/  FFMA.FTZ R49, R12, R47, -R49 ;  /* 0x0000002f0c317223 */ /* 0x000fe20000010831 */
[----:B------:R-:W-:Y:S01]  /*9600*/  LOP3.LUT R35, R35, 0xffff0000, RZ, 0xc0, !PT ;  /* 0xffff000023237812 */ /* 0x000fe200078ec0ff */
[CC--:B------:R-:W-:Y:S01]  /*9610*/  FMUL.FTZ R42, R14.reuse, R32.reuse ;  /* 0x000000200e2a7220 */ /* 0x0c0fe20000410000 */
[----:B------:R-:W-:Y:S01]  /*9620*/  FMUL.FTZ R47, R14, R11 ;  /* 0x0000000b0e2f7220 */ /* 0x000fe20000410000 */
[----:B------:R-:W-:Y:S01]  /*9630*/  FMUL.FTZ R14, R34, R43 ;  /* 0x0000002b220e7220 */ /* 0x000fe20000410000 */
[----:B------:R-:W-:Y:S01]  /*9640*/  FFMA.FTZ R12, R12, R149, R53 ;  /* 0x000000950c0c7223 */ /* 0x000fe20000010035 */
        /* <DEDUP_REMOVED lines=16> */
.L_x_3838:
[----:B------:R-:W-:Y:S05]  /*9750*/  BSYNC B2 ;  /* 0x0000000000027941 */ /* 0x000fea0003800000 */
.L_x_3837:
[----:B---3--:R3:W-:Y:S04]  /*9760*/  ST.E.128 desc[UR56][R38.64], R12 ;  /* 0x0000000c26007985 */ /* 0x0087e8000c101d38 */
[----:B----4-:R3:W-:Y:S02]  /*9770*/  @!P3 ST.E.128 desc[UR56][R40.64], R32 ;  /* 0x000000202800b985 */ /* 0x0107e4000c101d38 */
.L_x_3836:
[----:B------:R-:W-:Y:S05]  /*9780*/  BSYNC B1 ;  /* 0x0000000000017941 */ /* 0x000fea0003800000 */
.L_x_3835:
[----:B------:R-:W-:-:S13]  /*9790*/  ISETP.NE.AND P3, PT, R8, RZ, PT ;  /* 0x000000ff0800720c */ /* 0x000fda0003f65270 */
[----:B------:R-:W-:Y:S05]  /*97a0*/  @!P3 BRA `(.L_x_3787) ;  /* 0x0000000c00c8b947 */ /* 0x000fea0003800000 */
[----:B0--3--:R-:W3:Y:S01]  /*97b0*/  LDL R11, [R1] ;  /* 0x00000000010b7983 */ /* 0x009ee20000100800 */
[----:B------:R-:W-:Y:S01]  /*97c0*/  SHF.R.U32.HI R13, RZ, 0x3, R203 ;  /* 0x00000003ff0d7819 */ /* 0x000fe200000116cb */
[----:B------:R-:W-:Y:S01]  /*97d0*/  BSSY B1, `(.L_x_3839) ;  /* 0x0000074000017945 */ /* 0x000fe20003800000 */
[----:B----4-:R-:W-:-:S04]  /*97e0*/  LEA R38, P3, R5, R36, 0x1 ;  /* 0x0000002405267211 */ /* 0x010fc800078608ff */
[----:B------:R-:W-:Y:S02]  /*97f0*/  LEA.HI.X R39, R5, R117, R109, 0x1, P3 ;  /* 0x0000007505277211 */ /* 0x000fe400018f0c6d */
[----:B------:R-:W-:Y:S02]  /*9800*/  ISETP.GE.AND P3, PT, R192, R121, PT ;  /* 0x00000079c000720c */ /* 0x000fe40003f66270 */
[----:B---3--:R-:W-:-:S04]  /*9810*/  LOP3.LUT P4, RZ, R11, 0x1, RZ, 0xc0, !PT ;  /* 0x000000010bff7812 */ /* 0x008fc8000788c0ff */
[----:B------:R-:W-:-:S04]  /*9820*/  SEL R135, R122, R135, !P4 ;  /* 0x000000877a877207 */ /* 0x000fc80006000000 */
[----:B------:R-:W-:-:S04]  /*9830*/  SHF.R.S32.HI R12, RZ, 0x1f, R135 ;  /* 0x0000001fff0c7819 */ /* 0x000fc80000011487 */
[----:B------:R-:W-:-:S04]  /*9840*/  LEA.HI R12, R12, R135, RZ, 0x4 ;  /* 0x000000870c0c7211 */ /* 0x000fc800078f20ff */
[----:B------:R-:W-:-:S04]  /*9850*/  LEA.HI.SX32 R12, R12, R113, 0x1c ;  /* 0x000000710c0c7211 */ /* 0x000fc800078fe2ff */
[----:B------:R-:W-:Y:S01]  /*9860*/  SHF.R.S32.HI R11, RZ, 0x1f, R12 ;  /* 0x0000001fff0b7819 */ /* 0x000fe2000001140c */
[----:B------:R-:W-:-:S03]  /*9870*/  IMAD.SHL.U32 R40, R12, 0x8, RZ ;  /* 0x000000080c287824 */ /* 0x000fc600078e00ff */
[----:B------:R-:W-:-:S04]  /*9880*/  LEA.HI R11, R11, R12, RZ, 0x3 ;  /* 0x0000000c0b0b7211 */ /* 0x000fc800078f18ff */
        /* <DEDUP_REMOVED lines=8> */
[----:B------:R-:W-:-:S03]  /*9910*/  IMAD R32, R13, 0x2, R2 ;  /* 0x000000020d207824 */ /* 0x000fc600078e0202 */
[----:B------:R0:W3:Y:S04]  /*9920*/  LDS.128 R12, [R11+0x1e400] ;  /* 0x01e400000b0c7984 */ /* 0x0000e80000000c00 */
[----:B------:R-:W4:Y:S01]  /*9930*/  LDS.128 R32, [R32+0x1e400] ;  /* 0x01e4000020207984 */ /* 0x000f220000000c00 */
[----:B------:R-:W-:Y:S05]  /*9940*/  @P3 BRA `(.L_x_3840) ;  /* 0x0000000400703947 */ /* 0x000fea0003800000 */
[----:B------:R-:W-:Y:S01]  /*9950*/  SHF.R.U64 R54, R68, 0x10, R69 ;  /* 0x0000001044367819 */ /* 0x000fe20000001245 */
[----:B----4-:R-:W-:Y:S01]  /*9960*/  IMAD.U32 R45, R33, 0x10000, RZ ;  /* 0x00010000212d7824 */ /* 0x010fe200078e00ff */
[----:B------:R-:W-:Y:S01]  /*9970*/  SHF.R.U64 R49, R56, 0x10, R57 ;  /* 0x0000001038317819 */ /* 0x000fe20000001239 */
[----:B---3--:R-:W-:Y:S01]  /*9980*/  IMAD.U32 R42, R13, 0x10000, RZ ;  /* 0x000100000d2a7824 */ /* 0x008fe200078e00ff */
[----:B------:R-:W-:Y:S01]  /*9990*/  SHF.R.U32.HI R68, RZ, 0x10, R69 ;  /* 0x00000010ff447819 */ /* 0x000fe20000011645 */
[----:B------:R-:W-:Y:S01]  /*99a0*/  IMAD.U32 R47, R35, 0x10000, RZ ;  /* 0x00010000232f7824 */ /* 0x000fe200078e00ff */
[----:B------:R-:W-:Y:S01]  /*99b0*/  SHF.R.U32.HI R57, RZ, 0x10, R57 ;  /* 0x00000010ff397819 */ /* 0x000fe20000011639 */
[----:B------:R-:W-:Y:S01]  /*99c0*/  IMAD.U32 R44, R32, 0x10000, RZ ;  /* 0x00010000202c7824 */ /* 0x000fe200078e00ff */
[----:B------:R-:W-:Y:S01]  /*99d0*/  PRMT R48, R140, 0x5410, R49 ;  /* 0x000054108c307816 */ /* 0x000fe20000000031 */
[----:B0-----:R-:W-:Y:S01]  /*99e0*/  IMAD.U32 R11, R14, 0x10000, RZ ;  /* 0x000100000e0b7824 */ /* 0x001fe200078e00ff */
[----:B------:R-:W-:-:S02]  /*99f0*/  PRMT R51, R145, 0x5432, R68 ;  /* 0x0000543291337816 */ /* 0x000fc40000000044 */
[----:B------:R-:W-:Y:S02]  /*9a00*/  SHF.R.U64 R53, R70, 0x10, R71 ;  /* 0x0000001046357819 */ /* 0x000fe40000001247 */
[----:B------:R-:W-:Y:S01]  /*9a10*/  PRMT R140, R140, 0x5432, R57 ;  /* 0x000054328c8c7816 */ /* 0x000fe20000000039 */
[----:B------:R-:W-:Y:S01]  /*9a20*/  IMAD.U32 R52, R51, 0x10000, RZ ;  /* 0x0001000033347824 */ /* 0x000fe200078e00ff */
[----:B------:R-:W-:Y:S02]  /*9a30*/  SHF.R.U32.HI R71, RZ, 0x10, R71 ;  /* 0x00000010ff477819 */ /* 0x000fe40000011647 */
[----:B------:R-:W-:Y:S01]  /*9a40*/  SHF.R.U64 R50, R58, 0x10, R59 ;  /* 0x000000103a327819 */ /* 0x000fe2000000123b */
[----:B------:R-:W-:Y:S01]  /*9a50*/  IMAD.U32 R49, R140, 0x10000, RZ ;  /* 0x000100008c317824 */ /* 0x000fe200078e00ff */
[C---:B------:R-:W-:Y:S01]  /*9a60*/  PRMT R53, R144.reuse, 0x5410, R53 ;  /* 0x0000541090357816 */ /* 0x040fe20000000035 */
[CC--:B------:R-:W-:Y:S01]  /*9a70*/  FMUL.FTZ R55, R45.reuse, R52.reuse ;  /* 0x000000342d377220 */ /* 0x0c0fe20000410000 */
[----:B------:R-:W-:Y:S01]  /*9a80*/  SHF.R.U32.HI R58, RZ, 0x10, R59 ;  /* 0x00000010ff3a7819 */ /* 0x000fe2000001163b */
[-C--:B------:R-:W-:Y:S01]  /*9a90*/  FMUL.FTZ R45, R45, R49.reuse ;  /* 0x000000312d2d7220 */ /* 0x080fe20000410000 */
[----:B------:R-:W-:Y:S01]  /*9aa0*/  PRMT R144, R144, 0x5432, R71 ;  /* 0x0000543290907816 */ /* 0x000fe20000000047 */
[C---:B------:R-:W-:Y:S01]  /*9ab0*/  FFMA.FTZ R55, R42.reuse, R49, -R55 ;  /* 0x000000312a377223 */ /* 0x040fe20000010837 */
[C---:B------:R-:W-:Y:S01]  /*9ac0*/  PRMT R50, R139.reuse, 0x5410, R50 ;  /* 0x000054108b327816 */ /* 0x040fe20000000032 */
[----:B------:R-:W-:Y:S01]  /*9ad0*/  FFMA.FTZ R45, R42, R52, R45 ;  /* 0x000000342a2d7223 */ /* 0x000fe2000001002d */
[----:B------:R-:W-:-:S02]  /*9ae0*/  PRMT R139, R139, 0x5432, R58 ;  /* 0x000054328b8b7816 */ /* 0x000fc4000000003a */
[----:B------:R-:W-:Y:S01]  /*9af0*/  PRMT R145, R145, 0x5410, R54 ;  /* 0x0000541091917816 */ /* 0x000fe20000000036 */
        /* <DEDUP_REMOVED lines=8> */
[CC--:B------:R-:W-:Y:S01]  /*9b80*/  FMUL.FTZ R56, R46.reuse, R51.reuse ;  /* 0x000000332e387220 */ /* 0x0c0fe20000410000 */
[----:B------:R-:W-:Y:S01]  /*9b90*/  LOP3.LUT R35, R35, 0xffff0000, RZ, 0xc0, !PT ;  /* 0xffff000023237812 */ /* 0x000fe200078ec0ff */
[----:B------:R-:W-:Y:S01]  /*9ba0*/  FMUL.FTZ R46, R46, R140 ;  /* 0x0000008c2e2e7220 */ /* 0x000fe20000410000 */
[----:B------:R-:W-:Y:S01]  /*9bb0*/  LOP3.LUT R144, R144, 0xffff0000, RZ, 0xc0, !PT ;  /* 0xffff000090907812 */ /* 0x000fe200078ec0ff */
[-C--:B------:R-:W-:Y:S01]  /*9bc0*/  FMUL.FTZ R47, R47, R42.reuse ;  /* 0x0000002a2f2f7220 */ /* 0x080fe20000410000 */
[----:B------:R-:W-:Y:S01]  /*9bd0*/  FFMA.FTZ R58, R33, R42, -R58 ;  /* 0x0000002a213a7223 */ /* 0x000fe2000001083a */
[----:B------:R-:W-:Y:S01]  /*9be0*/  LOP3.LUT R42, R139, 0xffff0000, RZ, 0xc0, !PT ;  /* 0xffff00008b2a7812 */ /* 0x000fe200078ec0ff */
[----:B------:R-:W-:Y:S01]  /*9bf0*/  FFMA.FTZ R52, R43, R51, R46 ;  /* 0x000000332b347223 */ /* 0x000fe2000001002e */
[----:B------:R-:W-:Y:S01]  /*9c00*/  LOP3.LUT R15, R15, 0xffff0000, RZ, 0xc0, !PT ;  /* 0xffff00000f0f7812 */ /* 0x000fe200078ec0ff */
[----:B------:R-:W-:Y:S01]  /*9c10*/  FFMA.FTZ R56, R43, R140, -R56 ;  /* 0x0000008c2b387223 */ /* 0x000fe20000010838 */
[----:B------:R-:W-:Y:S01]  /*9c20*/  FFMA.FTZ R47, R33, R54, R47 ;  /* 0x00000036212f7223 */ /* 0x000fe2000001002f */
[----:B------:R-:W-:Y:S01]  /*9c30*/  FMUL.FTZ R46, R35, R144 ;  /* 0x00000090232e7220 */ /* 0x000fe20000410000 */
[----:B------:R-:W-:Y:S01]  /*9c40*/  SHF.L.U32 R33, R48, 0x10, RZ ;  /* 0x0000001030217819 */ /* 0x000fe200000006ff */
[----:B------:R-:W-:Y:S01]  /*9c50*/  IMAD.U32 R43, R145, 0x10000, RZ ;  /* 0x00010000912b7824 */ /* 0x000fe200078e00ff */
[----:B------:R-:W-:Y:S01]  /*9c60*/  LOP3.LUT R32, R32, 0xffff0000, RZ, 0xc0, !PT ;  /* 0xffff000020207812 */ /* 0x000fe200078ec0ff */
[-C--:B------:R-:W-:Y:S01]  /*9c70*/  FMUL.FTZ R54, R35, R42.reuse ;  /* 0x0000002a23367220 */ /* 0x080fe20000410000 */
[----:B------:R-:W-:Y:S01]  /*9c80*/  LOP3.LUT R145, R145, 0xffff0000, RZ, 0xc0, !PT ;  /* 0xffff000091917812 */ /* 0x000fe200078ec0ff */
[C---:B------:R-:W-:Y:S01]  /*9c90*/  FFMA.FTZ R49, R15.reuse, R42, -R46 ;  /* 0x0000002a0f317223 */ /* 0x040fe2000001082e */
[----:B------:R-:W-:Y:S01]  /*9ca0*/  SHF.L.U32 R41, R12, 0x10, RZ ;  /* 0x000000100c297819 */ /* 0x000fe200000006ff */
[----:B------:R-:W-:Y:S01]  /*9cb0*/  FMUL.FTZ R42, R44, R43 ;  /* 0x0000002b2c2a7220 */ /* 0x000fe20000410000 */
[----:B------:R-:W-:Y:S01]  /*9cc0*/  LOP3.LUT R12, R12, 0xffff0000, RZ, 0xc0, !PT ;  /* 0xffff00000c0c7812 */ /* 0x000fe200078ec0ff */
[----:B------:R-:W-:Y:S01]  /*9cd0*/  FMUL.FTZ R44, R44, R33 ;  /* 0x000000212c2c7220 */ /* 0x000fe20000410000 */
[----:B------:R-:W-:Y:S01]  /*9ce0*/  LOP3.LUT R35, R48, 0xffff0000, RZ, 0xc0, !PT ;  /* 0xffff000030237812 */ /* 0x000fe200078ec0ff */
[----:B------:R-:W-:Y:S01]  /*9cf0*/  FFMA.FTZ R54, R15, R144, R54 ;  /* 0x000000900f367223 */ /* 0x000fe20000010036 */
[----:B------:R-:W-:Y:S01]  /*9d00*/  FMUL.FTZ R15, R32, R145 ;  /* 0x00000091200f7220 */ /* 0x000fe20000410000 */
[----:B------:R-:W-:Y:S01]  /*9d10*/  FFMA.FTZ R33, R41, R33, -R42 ;  /* 0x0000002129217223 */ /* 0x000fe2000001082a */
[----:B------:R-:W-:-:S02]  /*9d20*/  IMAD.U32 R13, R34, 0x10000, RZ ;  /* 0x00010000220d7824 */ /* 0x000fc400078e00ff */
[----:B------:R-:W-:Y:S01]  /*9d30*/  FFMA.FTZ R44, R41, R43, R44 ;  /* 0x0000002b292c7223 */ /* 0x000fe2000001002c */
[C---:B------:R-:W-:Y:S01]  /*9d40*/  IMAD.U32 R42, R53.reuse, 0x10000, RZ ;  /* 0x00010000352a7824 */ /* 0x040fe200078e00ff */
[----:B------:R-:W-:Y:S01]  /*9d50*/  LOP3.LUT R34, R34, 0xffff0000, RZ, 0xc0, !PT ;  /* 0xffff000022227812 */ /* 0x000fe200078ec0ff */
[-C--:B------:R-:W-:Y:S01]  /*9d60*/  FMUL.FTZ R41, R32, R35.reuse ;  /* 0x0000002320297220 */ /* 0x080fe20000410000 */
        /* <DEDUP_REMOVED lines=26> */
.L_x_3840:
[----:B------:R-:W-:Y:S05]  /*9f10*/  BSYNC B1 ;  /* 0x0000000000017941 */ /* 0x000fea0003800000 */
.L_x_3839:
[----:B---3--:R3:W-:Y:S01]  /*9f20*/  ST.E.128 desc[UR56][R38.64], R12 ;  /* 0x0000000c26007985 */ /* 0x0087e2000c101d38 */
[----:B------:R-:W-:-:S13]  /*9f30*/  ISETP.GE.AND P3, PT, R40, R131, PT ;  /* 0x000000832800720c */ /* 0x000fda0003f66270 */
[----:B------:R-:W-:Y:S05]  /*9f40*/  @P3 BRA `(.L_x_3787) ;  /* 0x0000000400e03947 */ /* 0x000fea0003800000 */
[----:B------:R-:W-:-:S05]  /*9f50*/  IMAD.WIDE R36, R40, 0x2, R36 ;  /* 0x0000000228247825 */ /* 0x000fca00078e0224 */
[----:B----4-:R4:W-:Y:S01]  /*9f60*/  ST.E.128 desc[UR56][R36.64], R32 ;  /* 0x0000002024007985 */ /* 0x0109e2000c101d38 */
[----:B------:R-:W-:Y:S05]  /*9f70*/  BRA `(.L_x_3787) ;  /* 0x0000000400d47947 */ /* 0x000fea0003800000 */
.L_x_3752:
[----:B------:R-:W-:-:S06]  /*9f80*/  UISETP.NE.AND UP0, UPT, UR59, 0x3, UPT ;  /* 0x000000033b00788c */ /* 0x000fcc000bf05270 */
[----:B------:R-:W-:-:S13]  /*9f90*/  PLOP3.LUT P2, PT, PT, PT, UP0, 0x80, 0x0 ;  /* 0x000000000000781c */ /* 0x000fda0003f4f008 */
[----:B------:R-:W-:Y:S05]  /*9fa0*/  @!P2 BRA `(.L_x_3841) ;  /* 0x000000000004a947 */ /* 0x000fea0003800000 */
[----:B------:R-:W-:Y:S01]  /*9fb0*/  BPT.TRAP 0x1 ;  /* 0x000000040000795c */ /* 0x000fe20000300000 */
.L_x_3841:
[----:B------:R-:W-:Y:S01]  /*9fc0*/  IMAD R87, R18, 0x8, R2 ;  /* 0x0000000812577824 */ /* 0x000fe200078e0202 */
[----:B------:R-:W-:Y:S01]  /*9fd0*/  SHF.L.U32 R88, R202, 0x1f, RZ ;  /* 0x0000001fca587819 */ /* 0x000fe200000006ff */
[----:B------:R-:W-:Y:S01]  /*9fe0*/  BSSY B1, `(.L_x_3842) ;  /* 0x0000004000017945 */ /* 0x000fe20003800000 */
[----:B------:R-:W-:Y:S02]  /*9ff0*/  SHF.R.S32.HI R84, RZ, 0x1f, R27 ;  /* 0x0000001fff547819 */ /* 0x000fe4000001141b */
[----:B------:R-:W0:Y:S02]  /*a000*/  SYNCS.PHASECHK.TRANS64.TRYWAIT P3, [R87+URZ+0x30890], R88 ;  /* 0x03089058570075a7 */ /* 0x000e24000806017f */
[----:B0-----:R-:W-:Y:S05]  /*a010*/  @!P3 BRA `(.L_x_3843) ;  /* 0x000001700044b947 */ /* 0x001fea0003800000 */
.L_x_4100:
[----:B------:R-:W-:Y:S05]  /*a020*/  BSYNC B1 ;  /* 0x0000000000017941 */ /* 0x000fea0003800000 */
.L_x_3842:
        /* <DEDUP_REMOVED lines=18> */
[----:B------:R-:W-:Y:S01]  /*a150*/  IMAD.IADD R42, R86, 0x1, -R201 ;  /* 0x00000001562a7824 */ /* 0x000fe200078e0ac9 */
[----:B------:R-:W-:Y:S02]  /*a160*/  IADD3 R15, R13, R15, RZ ;  /* 0x0000000f0d0f7210 */ /* 0x000fe40007ffe0ff */
[----:B------:R-:W-:Y:S01]  /*a170*/  LEA R40, P3, R12, UR4, 0x1 ;  /* 0x000000040c287c11 */ /* 0x000fe2000f8608ff */
[----:B------:R-:W-:-:S03]  /*a180*/  UMOV UR4, 0xffffffff ;  /* 0xffffffff00047882 */ /* 0x000fc60000000000 */
[----:B------:R-:W-:Y:S02]  /*a190*/  LEA.HI.X R41, R12, UR5, R15, 0x1, P3 ;  /* 0x000000050c297c11 */ /* 0x000fe400098f0c0f */
[----:B------:R-:W-:Y:S01]  /*a1a0*/  ISETP.GE.AND P3, PT, R42, 0x1, PT ;  /* 0x000000012a00780c */ /* 0x000fe20003f66270 */
[----:B------:R-:W-:-:S12]  /*a1b0*/  BRA.DIV UR4, `(.L_x_3844) ;  /* 0x0000016e04f07947 */ /* 0x000fd8000b800000 */
[----:B------:R1:W2:Y:S04]  /*a1c0*/  SHFL.IDX PT, R39, R41, RZ, 0x1c1f ;  /* 0x001c1fff29277589 */ /* 0x0002a800000e0000 */
[----:B------:R1:W3:Y:S02]  /*a1d0*/  SHFL.IDX PT, R38, R40, RZ, 0x1c1f ;  /* 0x001c1fff28267589 */ /* 0x0002e400000e0000 */
.L_x_4104:
        /* <DEDUP_REMOVED lines=9> */
[----:B------:R-:W-:Y:S02]  /*a270*/  @!P4 LEA.HI.X R35, R22, R39, R200, 0x1, P3 ;  /* 0x000000271623c211 */ /* 0x000fe400018f0cc8 */
[----:B------:R-:W-:-:S13]  /*a280*/  ISETP.GE.AND P3, PT, R19, UR4, PT ;  /* 0x0000000413007c0c */ /* 0x000fda000bf66270 */
[----:B------:R-:W-:-:S04]  /*a290*/  @!P3 LEA R32, P6, R19, R38, 0x1 ;  /* 0x000000261320b211 */ /* 0x000fc800078c08ff */
[----:B------:R-:W-:Y:S01]  /*a2a0*/  @!P3 LEA.HI.X R33, R19, R39, R199, 0x1, P6 ;  /* 0x000000271321b211 */ /* 0x000fe200030f0cc7 */
[----:B----4-:R2:W-:Y:S01]  /*a2b0*/  @!P5 ST.E.128 desc[UR56][R36.64], R12 ;  /* 0x0000000c2400d985 */ /* 0x0105e2000c101d38 */
[----:B------:R-:W-:-:S13]  /*a2c0*/  ISETP.GE.AND P5, PT, R193, UR4, PT ;  /* 0x00000004c1007c0c */ /* 0x000fda000bfa6270 */
[----:B------:R-:W3:Y:S01]  /*a2d0*/  @!P5 LDS.128 R12, [R31+0x1e000] ;  /* 0x01e000001f0cd984 */ /* 0x000ee20000000c00 */
[----:B------:R-:W-:Y:S02]  /*a2e0*/  @!P5 IMAD.SHL.U32 R11, R196, 0x8, RZ ;  /* 0x00000008c40bd824 */ /* 0x000fe400078e00ff */
[----:B--2---:R-:W-:Y:S02]  /*a2f0*/  @!P5 IMAD.MOV.U32 R36, RZ, RZ, R38 ;  /* 0x000000ffff24d224 */ /* 0x004fe400078e0026 */
[----:B------:R-:W-:Y:S02]  /*a300*/  @!P5 IMAD.MOV.U32 R37, RZ, RZ, R39 ;  /* 0x000000ffff25d224 */ /* 0x000fe400078e0027 */
[----:B------:R-:W-:-:S05]  /*a310*/  @!P5 IMAD.WIDE R36, R11, 0x2, R36 ;  /* 0x000000020b24d825 */ /* 0x000fca00078e0224 */
[----:B---3--:R2:W-:Y:S01]  /*a320*/  @!P5 ST.E.128 desc[UR56][R36.64], R12 ;  /* 0x0000000c2400d985 */ /* 0x0085e2000c101d38 */
[----:B------:R-:W-:-:S13]  /*a330*/  ISETP.GE.AND P5, PT, R192, UR4, PT ;  /* 0x00000004c0007c0c */ /* 0x000fda000bfa6270 */
[----:B------:R-:W3:Y:S01]  /*a340*/  @!P5 LDS.128 R12, [R28+0x21000] ;  /* 0x021000001c0cd984 */ /* 0x000ee20000000c00 */
[----:B------:R-:W-:Y:S02]  /*a350*/  @!P5 IMAD.SHL.U32 R11, R197, 0x8, RZ ;  /* 0x00000008c50bd824 */ /* 0x000fe400078e00ff */
[----:B--2---:R-:W-:Y:S02]  /*a360*/  @!P5 IMAD.MOV.U32 R36, RZ, RZ, R38 ;  /* 0x000000ffff24d224 */ /* 0x004fe400078e0026 */
[----:B------:R-:W-:Y:S02]  /*a370*/  @!P5 IMAD.MOV.U32 R37, RZ, RZ, R39 ;  /* 0x000000ffff25d224 */ /* 0x000fe400078e0027 */
[----:B------:R-:W-:-:S05]  /*a380*/  @!P5 IMAD.WIDE R36, R11, 0x2, R36 ;  /* 0x000000020b24d825 */ /* 0x000fca00078e0224 */
[----:B---3--:R2:W-:Y:S01]  /*a390*/  @!P5 ST.E.128 desc[UR56][R36.64], R12 ;  /* 0x0000000c2400d985 */ /* 0x0085e2000c101d38 */
[----:B------:R-:W-:-:S03]  /*a3a0*/  ISETP.GE.AND P5, PT, R23, UR4, PT ;  /* 0x0000000417007c0c */ /* 0x000fc6000bfa6270 */
[----:B------:R-:W3:Y:S10]  /*a3b0*/  @!P4 LDS.128 R12, [R31+0x21000] ;  /* 0x021000001f0cc984 */ /* 0x000ef40000000c00 */
[----:B--2---:R-:W-:-:S04]  /*a3c0*/  @!P5 LEA R36, P6, R23, R38, 0x1 ;  /* 0x000000261724d211 */ /* 0x004fc800078c08ff */
[----:B------:R-:W-:Y:S01]  /*a3d0*/  @!P5 LEA.HI.X R37, R23, R39, R198, 0x1, P6 ;  /* 0x000000271725d211 */ /* 0x000fe200030f0cc6 */
[----:B---3--:R-:W-:Y:S04]  /*a3e0*/  @!P4 ST.E.128 desc[UR56][R34.64], R12 ;  /* 0x0000000c2200c985 */ /* 0x008fe8000c101d38 */
[----:B------:R-:W2:Y:S04]  /*a3f0*/  @!P3 LDS.128 R12, [R28+0x24000] ;  /* 0x024000001c0cb984 */ /* 0x000ea80000000c00 */
[----:B--2---:R-:W-:Y:S04]  /*a400*/  @!P3 ST.E.128 desc[UR56][R32.64], R12 ;  /* 0x0000000c2000b985 */ /* 0x004fe8000c101d38 */
[----:B------:R-:W2:Y:S04]  /*a410*/  @!P5 LDS.128 R12, [R31+0x24000] ;  /* 0x024000001f0cd984 */ /* 0x000ea80000000c00 */
[----:B--2---:R4:W-:Y:S02]  /*a420*/  @!P5 ST.E.128 desc[UR56][R36.64], R12 ;  /* 0x0000000c2400d985 */ /* 0x0049e4000c101d38 */
.L_x_3846:
[----:B------:R-:W-:Y:S05]  /*a430*/  BSYNC B1 ;  /* 0x0000000000017941 */ /* 0x000fea0003800000 */
.L_x_3845:
[----:B------:R-:W-:-:S03]  /*a440*/  UMOV UR4, 0xffffffff ;  /* 0xffffffff00047882 */ /* 0x000fc60000000000 */
[----:B------:R-:W-:Y:S05]  /*a450*/  BRA.DIV UR4, `(.L_x_3847) ;  /* 0x0000016e04947947 */ /* 0x000fea000b800000 */
[----:B--2---:R2:W0:Y:S04]  /*a460*/  SHFL.IDX PT, R39, R41, 0x1, 0x1c1f ;  /* 0x003c1f0029277f89 */ /* 0x00442800000e0000 */
[----:B---3--:R2:W3:Y:S02]  /*a470*/  SHFL.IDX PT, R38, R40, 0x1, 0x1c1f ;  /* 0x003c1f0028267f89 */ /* 0x0084e400000e0000 */
.L_x_4108:
        /* <DEDUP_REMOVED lines=17> */
[----:B0-----:R-:W-:Y:S02]  /*a590*/  @!P5 IMAD.MOV.U32 R36, RZ, RZ, R38 ;  /* 0x000000ffff24d224 */ /* 0x001fe400078e0026 */
[----:B------:R-:W-:Y:S02]  /*a5a0*/  @!P5 IMAD.MOV.U32 R37, RZ, RZ, R39 ;  /* 0x000000ffff25d224 */ /* 0x000fe400078e0027 */
[----:B------:R-:W-:-:S05]  /*a5b0*/  @!P5 IMAD.WIDE R36, R11, 0x2, R36 ;  /* 0x000000020b24d825 */ /* 0x000fca00078e0224 */
[----:B---3--:R0:W-:Y:S01]  /*a5c0*/  @!P5 ST.E.128 desc[UR56][R36.64], R12 ;  /* 0x0000000c2400d985 */ /* 0x0081e2000c101d38 */
[----:B------:R-:W-:-:S13]  /*a5d0*/  ISETP.GE.AND P5, PT, R192, UR4, PT ;  /* 0x00000004c0007c0c */ /* 0x000fda000bfa6270 */
[----:B------:R-:W3:Y:S01]  /*a5e0*/  @!P5 LDS.128 R12, [R28+0x23000] ;  /* 0x023000001c0cd984 */ /* 0x000ee20000000c00 */
[----:B------:R-:W-:Y:S01]  /*a5f0*/  @!P5 SHF.L.U32 R11, R197, 0x3, RZ ;  /* 0x00000003c50bd819 */ /* 0x000fe200000006ff */
[----:B0-----:R-:W-:Y:S02]  /*a600*/  @!P5 IMAD.MOV.U32 R36, RZ, RZ, R38 ;  /* 0x000000ffff24d224 */ /* 0x001fe400078e0026 */
[----:B------:R-:W-:Y:S02]  /*a610*/  @!P5 IMAD.MOV.U32 R37, RZ, RZ, R39 ;  /* 0x000000ffff25d224 */ /* 0x000fe400078e0027 */
[----:B------:R-:W-:-:S05]  /*a620*/  @!P5 IMAD.WIDE R36, R11, 0x2, R36 ;  /* 0x000000020b24d825 */ /* 0x000fca00078e0224 */
[----:B---3--:R0:W-:Y:S01]  /*a630*/  @!P5 ST.E.128 desc[UR56][R36.64], R12 ;  /* 0x0000000c2400d985 */ /* 0x0081e2000c101d38 */
[----:B------:R-:W-:-:S03]  /*a640*/  ISETP.GE.AND P5, PT, R23, UR4, PT ;  /* 0x0000000417007c0c */ /* 0x000fc6000bfa6270 */
[----:B------:R-:W3:Y:S10]  /*a650*/  @!P4 LDS.128 R12, [R31+0x23000] ;  /* 0x023000001f0cc984 */ /* 0x000ef40000000c00 */
[----:B0-----:R-:W-:-:S04]  /*a660*/  @!P5 LEA R36, P6, R23, R38, 0x1 ;  /* 0x000000261724d211 */ /* 0x001fc800078c08ff */
[----:B------:R-:W-:Y:S01]  /*a670*/  @!P5 LEA.HI.X R37, R23, R39, R198, 0x1, P6 ;  /* 0x000000271725d211 */ /* 0x000fe200030f0cc6 */
[----:B---3--:R-:W-:Y:S04]  /*a680*/  @!P4 ST.E.128 desc[UR56][R34.64], R12 ;  /* 0x0000000c2200c985 */ /* 0x008fe8000c101d38 */
[----:B------:R-:W0:Y:S04]  /*a690*/  @!P3 LDS.128 R12, [R28+0x26000] ;  /* 0x026000001c0cb984 */ /* 0x000e280000000c00 */
[----:B0-----:R-:W-:Y:S04]  /*a6a0*/  @!P3 ST.E.128 desc[UR56][R32.64], R12 ;  /* 0x0000000c2000b985 */ /* 0x001fe8000c101d38 */
[----:B------:R-:W0:Y:S04]  /*a6b0*/  @!P5 LDS.128 R12, [R31+0x26000] ;  /* 0x026000001f0cd984 */ /* 0x000e280000000c00 */
[----:B0-----:R0:W-:Y:S02]  /*a6c0*/  @!P5 ST.E.128 desc[UR56][R36.64], R12 ;  /* 0x0000000c2400d985 */ /* 0x0011e4000c101d38 */
.L_x_3787:
[----:B------:R-:W-:Y:S05]  /*a6d0*/  BSYNC B0 ;  /* 0x0000000000007941 */ /* 0x000fea0003800000 */
.L_x_3751:
[----:B0--3--:R-:W0:Y:S01]  /*a6e0*/  S2R R11, SR_TID.X ;  /* 0x00000000000b7919 */ /* 0x009e220000002100 */
[----:B------:R-:W-:Y:S01]  /*a6f0*/  @!PT LDS RZ, [RZ] ;  /* 0x00000000fffff984 */ /* 0x000fe20000000800 */
[----:B------:R-:W-:Y:S01]  /*a700*/  @!PT LDS RZ, [RZ] ;  /* 0x00000000fffff984 */ /* 0x000fe20000000800 */
[----:B------:R-:W-:Y:S01]  /*a710*/  @!PT LDS RZ, [RZ] ;  /* 0x00000000fffff984 */ /* 0x000fe20000000800 */
[----:B------:R-:W-:Y:S01]  /*a720*/  @!PT LDS RZ, [RZ] ;  /* 0x00000000fffff984 */ /* 0x000fe20000000800 */
[----:B------:R3:W-:Y:S06]  /*a730*/  MEMBAR.ALL.CTA ;  /* 0x0000000000007992 */ /* 0x0007ec0000008000 */
[----:B---3--:R-:W3:Y:S01]  /*a740*/  FENCE.VIEW.ASYNC.S ;  /* 0x00000000000073c6 */ /* 0x008ee20000000000 */
[----:B------:R-:W-:Y:S05]  /*a750*/  WARPSYNC.ALL ;  /* 0x0000000000007948 */ /* 0x000fea0003800000 */
[----:B------:R-:W-:Y:S01]  /*a760*/  BSSY B0, `(.L_x_3848) ;  /* 0x0000009000007945 */ /* 0x000fe20003800000 */
[----:B0-----:R-:W-:Y:S01]  /*a770*/  LOP3.LUT R11, R11, 0x7f, RZ, 0xc0, !PT ;  /* 0x0000007f0b0b7812 */ /* 0x001fe200078ec0ff */
[----:B---3--:R0:W-:Y:S03]  /*a780*/  BAR.SYNC.DEFER_BLOCKING R138, 0x80 ;  /* 0x0002008a0000751d */ /* 0x0081e60000010000 */
[----:B------:R-:W-:-:S13]  /*a790*/  ISETP.NE.AND P3, PT, R11, RZ, PT ;  /* 0x000000ff0b00720c */ /* 0x000fda0003f65270 */
[----:B------:R-:W-:-:S05]  /*a7a0*/  @!P3 VIADD R11, R87, 0x308a0 ;  /* 0x000308a0570bb836 */ /* 0x000fca0000000000 */
[----:B------:R-:W-:-:S04]  /*a7b0*/  @!P3 PRMT R11, RZ, 0x654, R11 ;  /* 0x00000654ff0bb816 */ /* 0x000fc8000000000b */
[----:B------:R0:W-:Y:S01]  /*a7c0*/  @!P3 SYNCS.ARRIVE.TRANS64.RED.A1T0 RZ, [R11+URZ], RZ ;  /* 0x000000ff0bffb9a7 */ /* 0x0001e2000810043f */
[----:B------:R-:W-:Y:S05]  /*a7d0*/  @!P2 BRA `(.L_x_3849) ;  /* 0x000000000004a947 */ /* 0x000fea0003800000 */
[----:B------:R-:W-:Y:S01]  /*a7e0*/  BPT.TRAP 0x1 ;  /* 0x000000040000795c */ /* 0x000fe20000300000 */
.L_x_3849:
[----:B------:R-:W-:Y:S05]  /*a7f0*/  BSYNC B0 ;  /* 0x0000000000007941 */ /* 0x000fea0003800000 */
.L_x_3848:
[----:B------:R-:W3:Y:S01]  /*a800*/  SYNCS.PHASECHK.TRANS64.TRYWAIT P2, [R87+URZ+0x308b0], R88 ;  /* 0x0308b058570075a7 */ /* 0x000ee2000804017f */
[----:B------:R-:W-:Y:S01]  /*a810*/  ULDC UR58, c[0x0][0x2f4] ;  /* 0x0000bd00003a7ab9 */ /* 0x000fe20000000800 */
[----:B------:R-:W-:Y:S04]  /*a820*/  BSSY B0, `(.L_x_3850) ;  /* 0x0000002000007945 */ /* 0x000fe80003800000 */
[----:B---3--:R-:W-:Y:S05]  /*a830*/  @!P2 BRA `(.L_x_3851) ;  /* 0x0000016800e8a947 */ /* 0x008fea0003800000 */
.L_x_4109:
[----:B------:R-:W-:Y:S05]  /*a840*/  BSYNC B0 ;  /* 0x0000000000007941 */ /* 0x000fea0003800000 */
.L_x_3850:
[----:B------:R-:W-:Y:S01]  /*a850*/  ULDC.64 UR4, c[0x0][0x328] ;  /* 0x0000ca0000047ab9 */ /* 0x000fe20000000a00 */
[----:B------:R-:W-:Y:S01]  /*a860*/  IMAD.IADD R86, R86, 0x1, -R201 ;  /* 0x0000000156567824 */ /* 0x000fe200078e0ac9 */
[----:B------:R-:W-:Y:S01]  /*a870*/  BSSY B0, `(.L_x_3852) ;  /* 0x0000036000007945 */ /* 0x000fe20003800000 */
[----:B------:R-:W-:Y:S02]  /*a880*/  IMAD R84, R84, UR4, RZ ;  /* 0x0000000454547c24 */ /* 0x000fe4000f8e02ff */
[----:B----4-:R-:W-:-:S04]  /*a890*/  IMAD.WIDE.U32 R12, R27, UR4, RZ ;  /* 0x000000041b0c7c25 */ /* 0x010fc8000f8e00ff */
[----:B------:R-:W-:Y:S01]  /*a8a0*/  IMAD R27, R27, UR5, R84 ;  /* 0x000000051b1b7c24 */ /* 0x000fe2000f8e0254 */
[----:B------:R-:W-:Y:S02]  /*a8b0*/  ULDC.64 UR4, c[0x0][0x338] ;  /* 0x0000ce0000047ab9 */ /* 0x000fe40000000a00 */
[----:B------:R-:W-:Y:S02]  /*a8c0*/  IMAD R14, R85, UR4, RZ ;  /* 0x00000004550e7c24 */ /* 0x000fe4000f8e02ff */
[----:B------:R-:W-:Y:S02]  /*a8d0*/  IMAD.IADD R13, R13, 0x1, R27 ;  /* 0x000000010d0d7824 */ /* 0x000fe400078e021b */
[C---:B0-----:R-:W-:Y:S02]  /*a8e0*/  IMAD R11, R21.reuse, UR5, R14 ;  /* 0x00000005150b7c24 */ /* 0x041fe4000f8e020e */
        /* <DEDUP_REMOVED lines=10> */
[----:B------:R0:W4:Y:S01]  /*a990*/  SHFL.IDX PT, R36, R21, RZ, 0x1c1f ;  /* 0x001c1fff15247589 */ /* 0x00012200000e0000 */
[----:B------:R-:W-:-:S03]  /*a9a0*/  ISETP.GE.AND P2, PT, R86, 0x1, PT ;  /* 0x000000015600780c */ /* 0x000fc60003f46270 */
[----:B------:R0:W0:Y:S10]  /*a9b0*/  SHFL.IDX PT, R37, R11, RZ, 0x1c1f ;  /* 0x001c1fff0b257589 */ /* 0x00003400000e0000 */
[----:B------:R-:W-:Y:S05]  /*a9c0*/  @!P2 BRA `(.L_x_3853) ;  /* 0x000000000080a947 */ /* 0x000fea0003800000 */
[----:B------:R-:W-:Y:S02]  /*a9d0*/  ISETP.GE.AND P5, PT, R16, UR58, PT ;  /* 0x0000003a10007c0c */ /* 0x000fe4000bfa6270 */
[----:B------:R-:W-:-:S11]  /*a9e0*/  ISETP.GE.AND P4, PT, R22, UR58, PT ;  /* 0x0000003a16007c0c */ /* 0x000fd6000bf86270 */
[----:B------:R-:W5:Y:S01]  /*a9f0*/  @!P5 LDS.128 R12, [R28] ;  /* 0x000000001c0cd984 */ /* 0x000f620000000c00 */
[----:B----4-:R-:W-:-:S04]  /*aa00*/  @!P5 LEA R38, P2, R16, R36, 0x1 ;  /* 0x000000241026d211 */ /* 0x010fc800078408ff */
[----:B0-----:R-:W-:Y:S02]  /*aa10*/  @!P5 LEA.HI.X R39, R16, R37, R17, 0x1, P2 ;  /* 0x000000251027d211 */ /* 0x001fe400010f0c11 */
[----:B------:R-:W-:-:S04]  /*aa20*/  @!P4 LEA R34, P2, R22, R36, 0x1 ;  /* 0x000000241622c211 */ /* 0x000fc800078408ff */
[----:B------:R-:W-:Y:S02]  /*aa30*/  @!P4 LEA.HI.X R35, R22, R37, R200, 0x1, P2 ;  /* 0x000000251623c211 */ /* 0x000fe400010f0cc8 */
[----:B------:R-:W-:-:S13]  /*aa40*/  ISETP.GE.AND P2, PT, R19, UR58, PT ;  /* 0x0000003a13007c0c */ /* 0x000fda000bf46270 */
[----:B------:R-:W-:-:S04]  /*aa50*/  @!P2 LEA R32, P6, R19, R36, 0x1 ;  /* 0x000000241320a211 */ /* 0x000fc800078c08ff */
[----:B------:R-:W-:Y:S01]  /*aa60*/  @!P2 LEA.HI.X R33, R19, R37, R199, 0x1, P6 ;  /* 0x000000251321a211 */ /* 0x000fe200030f0cc7 */
[----:B-----5:R0:W-:Y:S01]  /*aa70*/  @!P5 ST.E.128 desc[UR56][R38.64], R12 ;  /* 0x0000000c2600d985 */ /* 0x0201e2000c101d38 */
[----:B------:R-:W-:-:S13]  /*aa80*/  ISETP.GE.AND P5, PT, R193, UR58, PT ;  /* 0x0000003ac1007c0c */ /* 0x000fda000bfa6270 */
[----:B------:R-:W4:Y:S01]  /*aa90*/  @!P5 LDS.128 R12, [R31] ;  /* 0x000000001f0cd984 */ /* 0x000f220000000c00 */
[----:B------:R-:W-:-:S04]  /*aaa0*/  @!P5 IMAD.SHL.U32 R27, R196, 0x8, RZ ;  /* 0x00000008c41bd824 */ /* 0x000fc800078e00ff */
[----:B0-----:R-:W-:-:S05]  /*aab0*/  @!P5 IMAD.WIDE R38, R27, 0x2, R36 ;  /* 0x000000021b26d825 */ /* 0x001fca00078e0224 */
[----:B----4-:R0:W-:Y:S01]  /*aac0*/  @!P5 ST.E.128 desc[UR56][R38.64], R12 ;  /* 0x0000000c2600d985 */ /* 0x0101e2000c101d38 */
[----:B------:R-:W-:-:S13]  /*aad0*/  ISETP.GE.AND P5, PT, R192, UR58, PT ;  /* 0x0000003ac0007c0c */ /* 0x000fda000bfa6270 */
[----:B------:R-:W4:Y:S01]  /*aae0*/  @!P5 LDS.128 R12, [R28+0x3000] ;  /* 0x003000001c0cd984 */ /* 0x000f220000000c00 */
[----:B------:R-:W-:Y:S01]  /*aaf0*/  @!P5 IMAD.SHL.U32 R27, R197, 0x8, RZ ;  /* 0x00000008c51bd824 */ /* 0x000fe200078e00ff */
[----:B0-----:R-:W-:Y:S01]  /*ab00*/  @!P5 MOV R39, R37 ;  /* 0x000000250027d202 */ /* 0x001fe20000000f00 */
[----:B------:R-:W-:-:S04]  /*ab10*/  @!P5 IMAD.MOV.U32 R38, RZ, RZ, R36 ;  /* 0x000000ffff26d224 */ /* 0x000fc800078e0024 */
[----:B------:R-:W-:-:S05]  /*ab20*/  @!P5 IMAD.WIDE R38, R27, 0x2, R38 ;  /* 0x000000021b26d825 */ /* 0x000fca00078e0226 */
[----:B----4-:R-:W-:Y:S01]  /*ab30*/  @!P5 ST.E.128 desc[UR56][R38.64], R12 ;  /* 0x0000000c2600d985 */ /* 0x010fe2000c101d38 */
[----:B------:R-:W-:-:S03]  /*ab40*/  ISETP.GE.AND P5, PT, R23, UR58, PT ;  /* 0x0000003a17007c0c */ /* 0x000fc6000bfa6270 */
[----:B------:R-:W0:Y:S10]  /*ab50*/  @!P4 LDS.128 R12, [R31+0x3000] ;  /* 0x003000001f0cc984 */ /* 0x000e340000000c00 */
[----:B------:R-:W-:-:S04]  /*ab60*/  @!P5 LEA R36, P6, R23, R36, 0x1 ;  /* 0x000000241724d211 */ /* 0x000fc800078c08ff */
[----:B------:R-:W-:Y:S01]  /*ab70*/  @!P5 LEA.HI.X R37, R23, R37, R198, 0x1, P6 ;  /* 0x000000251725d211 */ /* 0x000fe200030f0cc6 */
[----:B0-----:R-:W-:Y:S04]  /*ab80*/  @!P4 ST.E.128 desc[UR56][R34.64], R12 ;  /* 0x0000000c2200c985 */ /* 0x001fe8000c101d38 */
[----:B------:R-:W0:Y:S04]  /*ab90*/  @!P2 LDS.128 R12, [R28+0x6000] ;  /* 0x006000001c0ca984 */ /* 0x000e280000000c00 */
[----:B0-----:R-:W-:Y:S04]  /*aba0*/  @!P2 ST.E.128 desc[UR56][R32.64], R12 ;  /* 0x0000000c2000a985 */ /* 0x001fe8000c101d38 */
[----:B------:R-:W0:Y:S04]  /*abb0*/  @!P5 LDS.128 R12, [R31+0x6000] ;  /* 0x006000001f0cd984 */ /* 0x000e280000000c00 */
[----:B0-----:R0:W-:Y:S02]  /*abc0*/  @!P5 ST.E.128 desc[UR56][R36.64], R12 ;  /* 0x0000000c2400d985 */ /* 0x0011e4000c101d38 */
.L_x_3853:
[----:B------:R-:W-:Y:S05]  /*abd0*/  BSYNC B0 ;  /* 0x0000000000007941 */ /* 0x000fea0003800000 */
.L_x_3852:
[----:B------:R-:W-:Y:S01]  /*abe0*/  ISETP.GE.AND P2, PT, R86, 0x41, PT ;  /* 0x000000415600780c */ /* 0x000fe20003f46270 */
[----:B0-----:R0:W0:Y:S01]  /*abf0*/  SHFL.IDX PT, R37, R11, 0x1, 0x1c1f ;  /* 0x003c1f000b257f89 */ /* 0x00102200000e0000 */
[----:B------:R-:W-:Y:S03]  /*ac00*/  BSSY B0, `(.L_x_3854) ;  /* 0x0000023000007945 */ /* 0x000fe60003800000 */
[----:B----4-:R4:W0:Y:S08]  /*ac10*/  SHFL.IDX PT, R36, R21, 0x1, 0x1c1f ;  /* 0x003c1f0015247f89 */ /* 0x01083000000e0000 */
[----:B----4-:R-:W-:Y:S05]  /*ac20*/  @!P2 BRA `(.L_x_3855) ;  /* 0x000000000080a947 */ /* 0x010fea0003800000 */
[----:B------:R-:W-:Y:S02]  /*ac30*/  ISETP.GE.AND P5, PT, R16, UR58, PT ;  /* 0x0000003a10007c0c */ /* 0x000fe4000bfa6270 */
[----:B------:R-:W-:-:S11]  /*ac40*/  ISETP.GE.AND P4, PT, R22, UR58, PT ;  /* 0x0000003a16007c0c */ /* 0x000fd6000bf86270 */
[----:B------:R-:W4:Y:S01]  /*ac50*/  @!P5 LDS.128 R12, [R28+0x2000] ;  /* 0x002000001c0cd984 */ /* 0x000f220000000c00 */
[----:B0-----:R-:W-:-:S04]  /*ac60*/  @!P5 LEA R38, P2, R16, R36, 0x1 ;  /* 0x000000241026d211 */ /* 0x001fc800078408ff */
[----:B------:R-:W-:Y:S02]  /*ac70*/  @!P5 LEA.HI.X R39, R16, R37, R17, 0x1, P2 ;  /* 0x000000251027d211 */ /* 0x000fe400010f0c11 */
[----:B------:R-:W-:-:S04]  /*ac80*/  @!P4 LEA R34, P2, R22, R36, 0x1 ;  /* 0x000000241622c211 */ /* 0x000fc800078408ff */
[----:B------:R-:W-:Y:S02]  /*ac90*/  @!P4 LEA.HI.X R35, R22, R37, R200, 0x1, P2 ;  /* 0x000000251623c211 */ /* 0x000fe400010f0cc8 */
[----:B------:R-:W-:-:S13]  /*aca0*/  ISETP.GE.AND P2, PT, R19, UR58, PT ;  /* 0x0000003a13007c0c */ /* 0x000fda000bf46270 */
[----:B------:R-:W-:-:S04]  /*acb0*/  @!P2 LEA R32, P6, R19, R36, 0x1 ;  /* 0x000000241320a211 */ /* 0x000fc800078c08ff */
[----:B------:R-:W-:Y:S01]  /*acc0*/  @!P2 LEA.HI.X R33, R19, R37, R199, 0x1, P6 ;  /* 0x000000251321a211 */ /* 0x000fe200030f0cc7 */
[----:B----4-:R0:W-:Y:S01]  /*acd0*/  @!P5 ST.E.128 desc[UR56][R38.64], R12 ;  /* 0x0000000c2600d985 */ /* 0x0101e2000c101d38 */
[----:B------:R-:W-:-:S13]  /*ace0*/  ISETP.GE.AND P5, PT, R193, UR58, PT ;  /* 0x0000003ac1007c0c */ /* 0x000fda000bfa6270 */
[----:B------:R-:W4:Y:S01]  /*acf0*/  @!P5 LDS.128 R12, [R31+0x2000] ;  /* 0x002000001f0cd984 */ /* 0x000f220000000c00 */
[----:B------:R-:W-:-:S04]  /*ad00*/  @!P5 IMAD.SHL.U32 R11, R196, 0x8, RZ ;  /* 0x00000008c40bd824 */ /* 0x000fc800078e00ff */
[----:B0-----:R-:W-:-:S05]  /*ad10*/  @!P5 IMAD.WIDE R38, R11, 0x2, R36 ;  /* 0x000000020b26d825 */ /* 0x001fca00078e0224 */
[----:B----4-:R0:W-:Y:S01]  /*ad20*/  @!P5 ST.E.128 desc[UR56][R38.64], R12 ;  /* 0x0000000c2600d985 */ /* 0x0101e2000c101d38 */
[----:B------:R-:W-:-:S13]  /*ad30*/  ISETP.GE.AND P5, PT, R192, UR58, PT ;  /* 0x0000003ac0007c0c */ /* 0x000fda000bfa6270 */
[----:B------:R-:W4:Y:S01]  /*ad40*/  @!P5 LDS.128 R12, [R28+0x5000] ;  /* 0x005000001c0cd984 */ /* 0x000f220000000c00 */
[----:B------:R-:W-:Y:S02]  /*ad50*/  @!P5 IMAD.SHL.U32 R11, R197, 0x8, RZ ;  /* 0x00000008c50bd824 */ /* 0x000fe400078e00ff */
[----:B0-----:R-:W-:Y:S02]  /*ad60*/  @!P5 IMAD.MOV.U32 R38, RZ, RZ, R36 ;  /* 0x000000ffff26d224 */ /* 0x001fe400078e0024 */
[----:B------:R-:W-:Y:S02]  /*ad70*/  @!P5 IMAD.MOV.U32 R39, RZ, RZ, R37 ;  /* 0x000000ffff27d224 */ /* 0x000fe400078e0025 */
        /* <DEDUP_REMOVED lines=11> */
.L_x_3855:
[----:B------:R-:W-:Y:S05]  /*ae30*/  BSYNC B0 ;  /* 0x0000000000007941 */ /* 0x000fea0003800000 */
.L_x_3854:
[----:B0-----:R-:W5:Y:S01]  /*ae40*/  LDL R11, [R1] ;  /* 0x00000000010b7983 */ /* 0x001f620000100800 */
[----:B-1-3--:R-:W-:Y:S01]  /*ae50*/  @!P3 VIADD R87, R87, 0x308c0 ;  /* 0x000308c05757b836 */ /* 0x00afe20000000000 */
[----:B------:R-:W-:Y:S01]  /*ae60*/  PLOP3.LUT P2, PT, PT, PT, PT, 0x8, 0x0 ;  /* 0x000000000000781c */ /* 0x000fe20003f4e170 */
[----:B------:R-:W-:Y:S01]  /*ae70*/  VIADD R18, R18, 0x1 ;  /* 0x0000000112127836 */ /* 0x000fe20000000000 */
[----:B------:R-:W-:Y:S01]  /*ae80*/  @!PT LDS RZ, [RZ] ;  /* 0x00000000fffff984 */ /* 0x000fe20000000800 */
[----:B------:R-:W-:Y:S01]  /*ae90*/  @!PT LDS RZ, [RZ] ;  /* 0x00000000fffff984 */ /* 0x000fe20000000800 */
[----:B------:R-:W-:Y:S01]  /*aea0*/  @!PT LDS RZ, [RZ] ;  /* 0x00000000fffff984 */ /* 0x000fe20000000800 */
[----:B------:R-:W-:Y:S01]  /*aeb0*/  @!PT LDS RZ, [RZ] ;  /* 0x00000000fffff984 */ /* 0x000fe20000000800 */
[----:B------:R0:W-:Y:S06]  /*aec0*/  MEMBAR.ALL.CTA ;  /* 0x0000000000007992 */ /* 0x0001ec0000008000 */
[----:B0-----:R-:W0:Y:S01]  /*aed0*/  FENCE.VIEW.ASYNC.S ;  /* 0x00000000000073c6 */ /* 0x001e220000000000 */
[----:B------:R-:W-:Y:S01]  /*aee0*/  @!P3 PRMT R87, RZ, 0x654, R87 ;  /* 0x00000654ff57b816 */ /* 0x000fe20000000057 */
[----:B0-----:R0:W-:Y:S06]  /*aef0*/  BAR.SYNC.DEFER_BLOCKING R138, 0x80 ;  /* 0x0002008a0000751d */ /* 0x0011ec0000010000 */
[----:B------:R0:W-:Y:S01]  /*af00*/  @!P3 SYNCS.ARRIVE.TRANS64.RED.A1T0 RZ, [R87+URZ], RZ ;  /* 0x000000ff57ffb9a7 */ /* 0x0001e2000810043f */
[----:B------:R-:W-:-:S04]  /*af10*/  ISETP.NE.AND P3, PT, R18, 0x2, PT ;  /* 0x000000021200780c */ /* 0x000fc80003f65270 */
[----:B------:R-:W-:Y:S02]  /*af20*/  SEL R18, R18, RZ, P3 ;  /* 0x000000ff12127207 */ /* 0x000fe40001800000 */
[----:B-----5:R-:W-:Y:S02]  /*af30*/  LOP3.LUT P4, RZ, R11, 0x2, RZ, 0xc0, !PT ;  /* 0x000000020bff7812 */ /* 0x020fe4000788c0ff */
[----:B------:R-:W-:-:S04]  /*af40*/  SEL R11, RZ, 0x1, P3 ;  /* 0x00000001ff0b7807 */ /* 0x000fc80001800000 */
[----:B------:R-:W-:-:S07]  /*af50*/  LOP3.LUT R202, R202, R11, RZ, 0x3c, !PT ;  /* 0x0000000bcaca7212 */ /* 0x000fce00078e3cff */
[----:B0-----:R-:W-:Y:S05]  /*af60*/  @P4 BRA `(.L_x_3856) ;  /* 0xffffff7400904947 */ /* 0x001fea000383ffff */
.L_x_3746:
        /* <DEDUP_REMOVED lines=12> */
[----:B------:R-:W-:Y:S02]  /*b030*/  CS2R R62, SRZ ;  /* 0x00000000003e7805 */ /* 0x000fe4000001ff00 */
[----:B------:R-:W-:Y:S01]  /*b040*/  CS2R R104, SRZ ;  /* 0x0000000000687805 */ /* 0x000fe2000001ff00 */
[----:B------:R-:W-:Y:S01]  /*b050*/  IMAD.MOV.U32 R103, RZ, RZ, RZ ;  /* 0x000000ffff677224 */ /* 0x000fe200078e00ff */
        /* <DEDUP_REMOVED lines=8> */
[----:B------:R-:W-:Y:S02]  /*b0e0*/  MOV R87, RZ ;  /* 0x000000ff00577202 */ /* 0x000fe40000000f00 */
[----:B--2---:R-:W-:Y:S02]  /*b0f0*/  CS2R R82, SRZ ;  /* 0x0000000000527805 */ /* 0x004fe4000001ff00 */
        /* <DEDUP_REMOVED lines=24> */
[----:B----4-:R-:W-:-:S02]  /*b280*/  CS2R R36, SRZ ;  /* 0x0000000000247805 */ /* 0x010fc4000001ff00 */
[----:B------:R-:W-:Y:S02]  /*b290*/  CS2R R138, SRZ ;  /* 0x00000000008a7805 */ /* 0x000fe4000001ff00 */
[----:B------:R-:W-:Y:S02]  /*b2a0*/  CS2R R124, SRZ ;  /* 0x00000000007c7805 */ /* 0x000fe4000001ff00 */
[----:B------:R-:W-:Y:S01]  /*b2b0*/  CS2R R32, SRZ ;  /* 0x0000000000207805 */ /* 0x000fe2000001ff00 */
[----:B------:R-:W-:Y:S02]  /*b2c0*/  IMAD.MOV.U32 R4, RZ, RZ, RZ ;  /* 0x000000ffff047224 */ /* 0x000fe400078e00ff */
[----:B------:R-:W-:Y:S02]  /*b2d0*/  IMAD.MOV.U32 R0, RZ, RZ, RZ ;  /* 0x000000ffff007224 */ /* 0x000fe400078e00ff */
[----:B------:R-:W-:Y:S01]  /*b2e0*/  IMAD.MOV.U32 R140, RZ, RZ, RZ ;  /* 0x000000ffff8c7224 */ /* 0x000fe200078e00ff */
[----:B------:R-:W-:Y:S06]  /*b2f0*/  @P2 BRA `(.L_x_3858) ;  /* 0x0000000000082947 */ /* 0x000fec0003800000 */
[----:B------:R-:W0:Y:S02]  /*b300*/  FENCE.VIEW.ASYNC.G ;  /* 0x00000000000073c6 */ /* 0x000e240000000100 */
[----:B0-----:R-:W-:Y:S06]  /*b310*/  BAR.ARV 0xc, 0x180 ;  /* 0x0306000000007b1d */ /* 0x001fec0000002000 */
.L_x_3858:
[----:B------:R-:W-:Y:S05]  /*b320*/  BSYNC B0 ;  /* 0x0000000000007941 */ /* 0x000fea0003800000 */
.L_x_3857:
[----:B------:R-:W-:Y:S01]  /*b330*/  CS2R R24, SRZ ;  /* 0x0000000000187805 */ /* 0x000fe2000001ff00 */
[----:B------:R-:W-:Y:S06]  /*b340*/  @!P1 BRA `(.L_x_3859) ;  /* 0x000000c400749947 */ /* 0x000fec0003800000 */
[----:B------:R-:W0:Y:S01]  /*b350*/  S2R R8, SR_TID.X ;  /* 0x0000000000087919 */ /* 0x000e220000002100 */
[----:B------:R-:W-:-:S06]  /*b360*/  ULOP3.LUT UP0, URZ, UR60, 0x1bf, URZ, 0xc0, !UPT ;  /* 0x000001bf3c3f7892 */ /* 0x000fcc000f80c03f */
[----:B------:R-:W-:Y:S01]  /*b370*/  PLOP3.LUT P0, PT, PT, PT, UP0, 0x80, 0x0 ;  /* 0x000000000000781c */ /* 0x000fe20003f0f008 */
[----:B0-----:R-:W-:-:S05]  /*b380*/  VIADD R8, R8, 0xffffff80 ;  /* 0xffffff8008087836 */ /* 0x001fca0000000000 */
[----:B------:R-:W-:-:S04]  /*b390*/  SHF.R.S32.HI R5, RZ, 0x1f, R8 ;  /* 0x0000001fff057819 */ /* 0x000fc80000011408 */
[----:B------:R-:W-:-:S04]  /*b3a0*/  LEA.HI R5, R5, R8, RZ, 0x7 ;  /* 0x0000000805057211 */ /* 0x000fc800078f38ff */
[----:B------:R-:W-:-:S05]  /*b3b0*/  SHF.R.S32.HI R5, RZ, 0x7, R5 ;  /* 0x00000007ff057819 */ /* 0x000fca0000011405 */
[----:B------:R-:W0:Y:S02]  /*b3c0*/  SHFL.IDX PT, R0, R5, RZ, 0x1f ;  /* 0x00001fff05007589 */ /* 0x000e2400000e0000 */
[----:B0-----:R-:W-:-:S04]  /*b3d0*/  LEA.HI R3, R0, R0, RZ, 0x1 ;  /* 0x0000000000037211 */ /* 0x001fc800078f08ff */
[----:B------:R-:W-:-:S05]  /*b3e0*/  LOP3.LUT R3, R3, 0x1e, RZ, 0xc0, !PT ;  /* 0x0000001e03037812 */ /* 0x000fca00078ec0ff */
[----:B------:R-:W-:-:S05]  /*b3f0*/  IMAD.IADD R3, R0, 0x1, -R3 ;  /* 0x0000000100037824 */ /* 0x000fca00078e0a03 */
[----:B------:R-:W-:-:S04]  /*b400*/  LEA R3, R3, UR60, 0xd ;  /* 0x0000003c03037c11 */ /* 0x000fc8000f8e68ff */
        /* <DEDUP_REMOVED lines=19> */
.L_x_3860:
        /* <DEDUP_REMOVED lines=13> */
.L_x_3864:
[----:B-1----:R1:W2:Y:S02]  /*b610*/  SYNCS.PHASECHK.TRANS64.TRYWAIT P0, [R2+URZ+0x30800], R3 ;  /* 0x03080003020075a7 */ /* 0x0022a4000800017f */
[----:B--2---:R-:W-:Y:S05]  /*b620*/  @!P0 NANOSLEEP.SYNCS 0x989680 ;  /* 0x009896800000895d */ /* 0x004fea0003900000 */
[----:B------:R-:W2:Y:S02]  /*b630*/  @!P0 SYNCS.PHASECHK.TRANS64 P0, [R2+URZ+0x30800], R3 ;  /* 0x03080003020085a7 */ /* 0x000ea4000800007f */
[----:B--2---:R-:W-:Y:S05]  /*b640*/  @!P0 BRA `(.L_x_3864) ;  /* 0xfffffffc00f08947 */ /* 0x004fea000383ffff */
.L_x_3863:
[----:B------:R-:W-:Y:S05]  /*b650*/  BSYNC B0 ;  /* 0x0000000000007941 */ /* 0x000fea0003800000 */
.L_x_3862:
[----:B------:R-:W-:Y:S05]  /*b660*/  BRA `(.L_x_3865) ;  /* 0x0000005800ac7947 */ /* 0x000fea0003800000 */
.L_x_3861:
[----:B-----5:R-:W-:Y:S01]  /*b670*/  SHF.R.S32.HI R0, RZ, 0x1f, R137 ;  /* 0x0000001fff007819 */ /* 0x020fe20000011489 */
[----:B------:R-:W-:Y:S01]  /*b680*/  ULOP3.LUT UP0, URZ, UR60, 0x3ff, URZ, 0xc0, !UPT ;  /* 0x000003ff3c3f7892 */ /* 0x000fe2000f80c03f */
[----:B------:R-:W-:Y:S01]  /*b690*/  ULDC.64 UR4, c[0x0][0x3f8] ;  /* 0x0000fe0000047ab9 */ /* 0x000fe20000000a00 */
[----:B------:R-:W-:Y:S02]  /*b6a0*/  ULDC.64 UR6, c[0x0][0x408] ;  /* 0x0001020000067ab9 */ /* 0x000fe40000000a00 */
[C---:B------:R-:W-:Y:S02]  /*b6b0*/  IMAD R6, R0.reuse, UR4, RZ ;  /* 0x0000000400067c24 */ /* 0x040fe4000f8e02ff */
[----:B------:R-:W-:Y:S01]  /*b6c0*/  IMAD R0, R0, UR6, RZ ;  /* 0x0000000600007c24 */ /* 0x000fe2000f8e02ff */
[----:B------:R-:W-:Y:S01]  /*b6d0*/  PLOP3.LUT P2, PT, PT, PT, UP0, 0x80, 0x0 ;  /* 0x000000000000781c */ /* 0x000fe20003f4f008 */
[C---:B------:R-:W-:Y:S02]  /*b6e0*/  IMAD R25, R137.reuse, UR5, R6 ;  /* 0x0000000589197c24 */ /* 0x040fe4000f8e0206 */
[----:B------:R-:W-:Y:S01]  /*b6f0*/  IMAD.WIDE.U32 R4, R137, UR4, RZ ;  /* 0x0000000489047c25 */ /* 0x000fe2000f8e00ff */
[----:B------:R-:W-:-:S03]  /*b700*/  ULDC.64 UR4, c[0x0][0x3e8] ;  /* 0x0000fa0000047ab9 */ /* 0x000fc60000000a00 */
[C---:B------:R-:W-:Y:S01]  /*b710*/  IMAD R27, R137.reuse, UR7, R0 ;  /* 0x00000007891b7c24 */ /* 0x040fe2000f8e0200 */
[----:B------:R-:W-:Y:S01]  /*b720*/  LEA R24, P0, R4, UR4, 0x1 ;  /* 0x0000000404187c11 */ /* 0x000fe2000f8008ff */
[----:B------:R-:W-:Y:S01]  /*b730*/  IMAD.WIDE.U32 R6, R137, UR6, RZ ;  /* 0x0000000689067c25 */ /* 0x000fe2000f8e00ff */
[----:B------:R-:W-:-:S03]  /*b740*/  ULDC.64 UR6, c[0x0][0x400] ;  /* 0x0001000000067ab9 */ /* 0x000fc60000000a00 */
[----:B------:R-:W-:Y:S01]  /*b750*/  IMAD.IADD R25, R25, 0x1, R5 ;  /* 0x0000000119197824 */ /* 0x000fe200078e0205 */
[----:B------:R-:W-:Y:S01]  /*b760*/  LEA R26, P1, R6, UR6, 0x1 ;  /* 0x00000006061a7c11 */ /* 0x000fe2000f8208ff */
[----:B------:R-:W-:-:S03]  /*b770*/  IMAD.IADD R27, R27, 0x1, R7 ;  /* 0x000000011b1b7824 */ /* 0x000fc600078e0207 */
[----:B------:R-:W-:Y:S02]  /*b780*/  LEA.HI.X R25, R4, UR5, R25, 0x1, P0 ;  /* 0x0000000504197c11 */ /* 0x000fe400080f0c19 */
[----:B------:R-:W-:Y:S01]  /*b790*/  LEA.HI.X R27, R6, UR7, R27, 0x1, P1 ;  /* 0x00000007061b7c11 */ /* 0x000fe200088f0c1b */
        /* <DEDUP_REMOVED lines=17> */
.L_x_3866:
[----:B------:R-:W-:Y:S01]  /*b8b0*/  ULDC.U8 UR4, c[0x0][0x410] ;  /* 0x0001040000047ab9 */ /* 0x000fe20000000000 */
[----:B------:R-:W-:Y:S01]  /*b8c0*/  BSSY B0, `(.L_x_3867) ;  /* 0x000057d000007945 */ /* 0x000fe20003800000 */
[----:B------:R-:W-:Y:S01]  /*b8d0*/  ISETP.NE.AND P0, PT, RZ, UR4, PT ;  /* 0x00000004ff007c0c */ /* 0x000fe2000bf05270 */
[----:B------:R-:W-:-:S12]  /*b8e0*/  IMAD R6, R29, 0x80, R201 ;  /* 0x000000801d067824 */ /* 0x000fd800078e02c9 */
[----:B------:R-:W-:Y:S05]  /*b8f0*/  @!P0 BRA `(.L_x_3868) ;  /* 0x0000002800cc8947 */ /* 0x000fea0003800000 */
[----:B------:R-:W-:-:S03]  /*b900*/  UMOV UR4, 0xffffffff ;  /* 0xffffffff00047882 */ /* 0x000fc60000000000 */
[----:B------:R-:W-:Y:S05]  /*b910*/  BRA.DIV UR4, `(.L_x_3869) ;  /* 0x0000015a04c47947 */ /* 0x000fea000b800000 */
[----:B------:R0:W1:Y:S04]  /*b920*/  SHFL.IDX PT, R3, R25, RZ, 0x1c1f ;  /* 0x001c1fff19037589 */ /* 0x00006800000e0000 */
[----:B------:R0:W2:Y:S04]  /*b930*/  SHFL.IDX PT, R0, R24, RZ, 0x1c1f ;  /* 0x001c1fff18007589 */ /* 0x0000a800000e0000 */
[----:B------:R0:W3:Y:S04]  /*b940*/  SHFL.IDX PT, R5, R27, RZ, 0x1c1f ;  /* 0x001c1fff1b057589 */ /* 0x0000e800000e0000 */
[----:B------:R0:W4:Y:S02]  /*b950*/  SHFL.IDX PT, R14, R26, RZ, 0x1c1f ;  /* 0x001c1fff1a0e7589 */ /* 0x00012400000e0000 */
.L_x_4115:
[----:B------:R-:W-:Y:S01]  /*b960*/  ULDC UR4, c[0x0][0x448] ;  /* 0x0001120000047ab9 */ /* 0x000fe20000000800 */
[----:B------:R-:W-:Y:S01]  /*b970*/  LOP3.LUT R4, R216, 0x18, R16, 0xf8, !PT ;  /* 0x00000018d8047812 */ /* 0x000fe200078ef810 */
[----:B------:R-:W-:Y:S01]  /*b980*/  IMAD R37, R141, UR4, RZ ;  /* 0x000000048d257c24 */ /* 0x000fe2000f8e02ff */
[----:B------:R-:W-:Y:S01]  /*b990*/  BSSY B1, `(.L_x_3870) ;  /* 0x0000058000017945 */ /* 0x000fe20003800000 */
[----:B------:R-:W-:Y:S02]  /*b9a0*/  LOP3.LUT P0, RZ, R224, 0x4, RZ, 0xc0, !PT ;  /* 0x00000004e0ff7812 */ /* 0x000fe4000780c0ff */
[----:B------:R-:W-:Y:S02]  /*b9b0*/  CS2R R30, SRZ ;  /* 0x00000000001e7805 */ /* 0x000fe4000001ff00 */
[----:B------:R-:W-:Y:S02]  /*b9c0*/  LOP3.LUT R7, R4, R217, RZ, 0x3c, !PT ;  /* 0x000000d904077212 */ /* 0x000fe400078e3cff */
[----:B------:R-:W-:-:S02]  /*b9d0*/  CS2R R32, SRZ ;  /* 0x0000000000207805 */ /* 0x000fc4000001ff00 */
[----:B------:R-:W-:Y:S01]  /*b9e0*/  ISETP.GE.AND P1, PT, R6, R37, PT ;  /* 0x000000250600720c */ /* 0x000fe20003f26270 */
[----:B------:R-:W-:Y:S01]  /*b9f0*/  IMAD R37, R29, -0x80, R37 ;  /* 0xffffff801d257824 */ /* 0x000fe200078e0225 */
[----:B------:R-:W-:Y:S01]  /*ba00*/  CS2R R28, SRZ ;  /* 0x00000000001c7805 */ /* 0x000fe2000001ff00 */
[----:B------:R-:W-:Y:S01]  /*ba10*/  IMAD.IADD R7, R218, 0x1, R7 ;  /* 0x00000001da077824 */ /* 0x000fe200078e0207 */
[----:B------:R-:W-:Y:S02]  /*ba20*/  CS2R R34, SRZ ;  /* 0x0000000000227805 */ /* 0x000fe4000001ff00 */
[----:B------:R-:W-:Y:S02]  /*ba30*/  CS2R R38, SRZ ;  /* 0x0000000000267805 */ /* 0x000fe4000001ff00 */
[----:B------:R-:W-:Y:S01]  /*ba40*/  CS2R R40, SRZ ;  /* 0x0000000000287805 */ /* 0x000fe2000001ff00 */
[----:B------:R-:W-:Y:S01]  /*ba50*/  IMAD R9, R7, 0x2, R2 ;  /* 0x0000000207097824 */ /* 0x000fe200078e0202 */
[----:B------:R-:W-:-:S02]  /*ba60*/  CS2R R20, SRZ ;  /* 0x0000000000147805 */ /* 0x000fc4000001ff00 */
[----:B0-----:R-:W-:Y:S02]  /*ba70*/  CS2R R24, SRZ ;  /* 0x0000000000187805 */ /* 0x001fe4000001ff00 */
[----:B------:R-:W-:Y:S02]  /*ba80*/  CS2R R12, SRZ ;  /* 0x00000000000c7805 */ /* 0x000fe4000001ff00 */
[----:B------:R-:W-:Y:S02]  /*ba90*/  CS2R R10, SRZ ;  /* 0x00000000000a7805 */ /* 0x000fe4000001ff00 */
[----:B------:R-:W-:Y:S01]  /*baa0*/  CS2R R6, SRZ ;  /* 0x0000000000067805 */ /* 0x000fe2000001ff00 */
[C---:B------:R-:W-:Y:S01]  /*bab0*/  VIADD R52, R9.reuse, 0x12400 ;  /* 0x0001240009347836 */ /* 0x040fe20000000000 */
[----:B------:R-:W-:Y:S02]  /*bac0*/  IADD3 R8, R9, 0x12440, RZ ;  /* 0x0001244009087810 */ /* 0x000fe40007ffe0ff */
[----:B------:R-:W-:Y:S01]  /*bad0*/  CS2R R26, SRZ ;  /* 0x00000000001a7805 */ /* 0x000fe2000001ff00 */
[----:B------:R-:W-:Y:S06]  /*bae0*/  @P1 BRA `(.L_x_3871) ;  /* 0x0000000400081947 */ /* 0x000fec0003800000 */
[----:B------:R-:W1:Y:S01]  /*baf0*/  LDL R43, [R1+0x4c] ;  /* 0x00004c00012b7983 */ /* 0x000e620000100800 */
[----:B------:R-:W-:-:S03]  /*bb00*/  ULDC UR4, c[0x0][0x3f4] ;  /* 0x0000fd0000047ab9 */ /* 0x000fc60000000800 */
[----:B------:R-:W3:Y:S04]  /*bb10*/  LDL R42, [R1+0x50] ;  /* 0x00005000012a7983 */ /* 0x000ee80000100800 */
[----:B------:R-:W3:Y:S01]  /*bb20*/  LDL R15, [R1+0x54] ;  /* 0x00005400010f7983 */ /* 0x000ee20000100800 */
[C---:B------:R-:W-:Y:S01]  /*bb30*/  ISETP.GE.AND P4, PT, R206.reuse, UR4, PT ;  /* 0x00000004ce007c0c */ /* 0x040fe2000bf86270 */
[----:B------:R-:W-:Y:S01]  /*bb40*/  IMAD.SHL.U32 R21, R206, 0x2, RZ ;  /* 0x00000002ce157824 */ /* 0x000fe200078e00ff */
[C---:B------:R-:W-:Y:S01]  /*bb50*/  ISETP.GE.AND P2, PT, R204.reuse, UR4, PT ;  /* 0x00000004cc007c0c */ /* 0x040fe2000bf46270 */
[----:B------:R-:W3:Y:S01]  /*bb60*/  LDL R54, [R1+0x58] ;  /* 0x0000580001367983 */ /* 0x000ee20000100800 */
[----:B------:R-:W-:Y:S02]  /*bb70*/  CS2R R38, SRZ ;  /* 0x0000000000267805 */ /* 0x000fe4000001ff00 */
[----:B------:R-:W-:Y:S01]  /*bb80*/  CS2R R6, SRZ ;  /* 0x0000000000067805 */ /* 0x000fe2000001ff00 */
[----:B------:R-:W-:Y:S01]  /*bb90*/  IMAD.SHL.U32 R27, R204, 0x2, RZ ;  /* 0x00000002cc1b7824 */ /* 0x000fe200078e00ff */
[----:B------:R-:W3:Y:S05]  /*bba0*/  LDL R53, [R1+0x5c] ;  /* 0x00005c0001357983 */ /* 0x000eea0000100800 */
[----:B--2---:R-:W-:-:S02]  /*bbb0*/  @!P4 IADD3 R12, P1, R0, R21, RZ ;  /* 0x00000015000cc210 */ /* 0x004fc40007f3e0ff */
[----:B----4-:R-:W-:Y:S02]  /*bbc0*/  @!P4 IADD3 R20, P3, R14, R21, RZ ;  /* 0x000000150e14c210 */ /* 0x010fe40007f7e0ff */
[----:B------:R-:W-:Y:S02]  /*bbd0*/  CS2R R34, SRZ ;  /* 0x0000000000227805 */ /* 0x000fe4000001ff00 */
[----:B------:R-:W-:Y:S02]  /*bbe0*/  CS2R R10, SRZ ;  /* 0x00000000000a7805 */ /* 0x000fe4000001ff00 */
[----:B------:R-:W-:Y:S01]  /*bbf0*/  CS2R R32, SRZ ;  /* 0x0000000000207805 */ /* 0x000fe2000001ff00 */
[----:B------:R-:W-:Y:S01]  /*bc00*/  IMAD.SHL.U32 R49, R207, 0x2, RZ ;  /* 0x00000002cf317824 */ /* 0x000fe200078e00ff */
[----:B------:R-:W-:Y:S02]  /*bc10*/  CS2R R28, SRZ ;  /* 0x00000000001c7805 */ /* 0x000fe4000001ff00 */
[----:B------:R-:W-:Y:S01]  /*bc20*/  CS2R R40, SRZ ;  /* 0x0000000000287805 */ /* 0x000fe2000001ff00 */
[--C-:B-1----:R-:W-:Y:S01]  /*bc30*/  @!P4 IMAD.X R13, R3, 0x1, R43.reuse, P1 ;  /* 0x00000001030dc824 */ /* 0x102fe200008e062b */
[----:B------:R-:W-:Y:S01]  /*bc40*/  ISETP.GE.AND P1, PT, R205, UR4, PT ;  /* 0x00000004cd007c0c */ /* 0x000fe2000bf26270 */
[----:B---3--:R-:W-:Y:S01]  /*bc50*/  @!P4 IMAD.X R21, R5, 0x1, R43, P3 ;  /* 0x000000010515c824 */ /* 0x008fe200018e062b */
[----:B------:R-:W-:-:S02]  /*bc60*/  @!P2 IADD3 R24, P3, R0, R27, RZ ;  /* 0x0000001b0018a210 */ /* 0x000fc40007f7e0ff */
[----:B------:R0:W5:Y:S01]  /*bc70*/  @!P4 LD.E.64 R38, desc[UR56][R12.64] ;  /* 0x000000380c26c980 */ /* 0x000162000c101b00 */
[----:B------:R-:W-:-:S03]  /*bc80*/  IMAD.SHL.U32 R43, R205, 0x2, RZ ;  /* 0x00000002cd2b7824 */ /* 0x000fc600078e00ff */
[----:B------:R1:W5:Y:S01]  /*bc90*/  @!P4 LD.E.64 R6, desc[UR56][R20.64] ;  /* 0x000000381406c980 */ /* 0x000362000c101b00 */
[----:B------:R-:W-:Y:S01]  /*bca0*/  @!P2 IADD3 R26, P4, R14, R27, RZ ;  /* 0x0000001b0e1aa210 */ /* 0x000fe20007f9e0ff */
[----:B------:R-:W-:-:S03]  /*bcb0*/  @!P2 IMAD.X R25, R3, 0x1, R42, P3 ;  /* 0x000000010319a824 */ /* 0x000fc600018e062a */
[-C--:B------:R-:W-:Y:S01]  /*bcc0*/  @!P1 IADD3 R30, P3, R0, R43.reuse, RZ ;  /* 0x0000002b001e9210 */ /* 0x080fe20007f7e0ff */
[----:B------:R-:W-:Y:S01]  /*bcd0*/  @!P2 IMAD.X R27, R5, 0x1, R42, P4 ;  /* 0x00000001051ba824 */ /* 0x000fe200020e062a */
[----:B------:R-:W-:Y:S01]  /*bce0*/  @!P1 IADD3 R42, P4, R14, R43, RZ ;  /* 0x0000002b0e2a9210 */ /* 0x000fe20007f9e0ff */
[----:B------:R-:W5:Y:S01]  /*bcf0*/  @!P2 LD.E.64 R34, desc[UR56][R24.64] ;  /* 0x000000381822a980 */ /* 0x000f62000c101b00 */
[----:B0-----:R-:W-:Y:S01]  /*bd00*/  CS2R R12, SRZ ;  /* 0x00000000000c7805 */ /* 0x001fe2000001ff00 */
[--C-:B------:R-:W-:Y:S02]  /*bd10*/  @!P1 IMAD.X R31, R3, 0x1, R15.reuse, P3 ;  /* 0x00000001031f9824 */ /* 0x100fe400018e060f */
[----:B------:R-:W5:Y:S01]  /*bd20*/  @!P2 LD.E.64 R10, desc[UR56][R26.64] ;  /* 0x000000381a0aa980 */ /* 0x000f62000c101b00 */
[----:B------:R-:W-:Y:S01]  /*bd30*/  ISETP.GE.AND P2, PT, R207, UR4, PT ;  /* 0x00000004cf007c0c */ /* 0x000fe2000bf46270 */
[----:B------:R-:W-:Y:S01]  /*bd40*/  @!P1 IMAD.X R43, R5, 0x1, R15, P4 ;  /* 0x00000001052b9824 */ /* 0x000fe200020e060f */
[----:B------:R-:W-:Y:S01]  /*bd50*/  ISETP.GE.AND P3, PT, R194, UR4, PT ;  /* 0x00000004c2007c0c */ /* 0x000fe2000bf66270 */
[----:B------:R-:W5:Y:S04]  /*bd60*/  @!P1 LD.E.64 R32, desc[UR56][R30.64] ;  /* 0x000000381e209980 */ /* 0x000f68000c101b00 */
[----:B------:R0:W5:Y:S01]  /*bd70*/  @!P1 LD.E.64 R12, desc[UR56][R42.64] ;  /* 0x000000382a0c9980 */ /* 0x000162000c101b00 */
[----:B------:R-:W-:-:S02]  /*bd80*/  ISETP.GE.AND P1, PT, R208, UR4, PT ;  /* 0x00000004d0007c0c */ /* 0x000fc4000bf26270 */
[----:B------:R-:W-:-:S03]  /*bd90*/  SHF.L.U32 R15, R208, 0x1, RZ ;  /* 0x00000001d00f7819 */ /* 0x000fc600000006ff */
[-C--:B------:R-:W-:Y:S02]  /*bda0*/  @!P2 IADD3 R46, P5, R0, R49.reuse, RZ ;  /* 0x00000031002ea210 */ /* 0x080fe40007fbe0ff */
[C---:B------:R-:W-:Y:S01]  /*bdb0*/  @!P2 IADD3 R48, P4, R14.reuse, R49, RZ ;  /* 0x000000310e30a210 */ /* 0x040fe20007f9e0ff */
[----:B-1----:R-:W-:Y:S02]  /*bdc0*/  @!P3 IMAD.MOV.U32 R20, RZ, RZ, R0 ;  /* 0x000000ffff14b224 */ /* 0x002fe400078e0000 */
[----:B------:R-:W-:Y:S02]  /*bdd0*/  @!P3 IMAD.MOV.U32 R21, RZ, RZ, R3 ;  /* 0x000000ffff15b224 */ /* 0x000fe400078e0003 */
[----:B------:R-:W-:Y:S01]  /*bde0*/  @!P3 IMAD.MOV.U32 R4, RZ, RZ, R14 ;  /* 0x000000ffff04b224 */ /* 0x000fe200078e000e */
[-C--:B------:R-:W-:Y:S01]  /*bdf0*/  @!P1 IADD3 R14, P6, R14, R15.reuse, RZ ;  /* 0x0000000f0e0e9210 */ /* 0x080fe20007fde0ff */
[----:B------:R-:W-:Y:S01]  /*be00*/  @!P2 IMAD.X R47, R3, 0x1, R54, P5 ;  /* 0x00000001032fa824 */ /* 0x000fe200028e0636 */
[----:B------:R-:W-:Y:S01]  /*be10*/  @!P1 IADD3 R50, P5, R0, R15, RZ ;  /* 0x0000000f00329210 */ /* 0x000fe20007fbe0ff */
[----:B0-----:R-:W-:Y:S01]  /*be20*/  @!P3 IMAD.WIDE R42, R194, 0x2, R20 ;  /* 0x00000002c22ab825 */ /* 0x001fe200078e0214 */
[----:B------:R-:W-:-:S02]  /*be30*/  CS2R R26, SRZ ;  /* 0x00000000001a7805 */ /* 0x000fc4000001ff00 */
[----:B------:R-:W-:Y:S02]  /*be40*/  CS2R R24, SRZ ;  /* 0x0000000000187805 */ /* 0x000fe4000001ff00 */
[----:B------:R-:W-:Y:S02]  /*be50*/  CS2R R30, SRZ ;  /* 0x00000000001e7805 */ /* 0x000fe4000001ff00 */
[----:B------:R-:W-:Y:S01]  /*be60*/  CS2R R20, SRZ ;  /* 0x0000000000147805 */ /* 0x000fe2000001ff00 */
[----:B------:R-:W-:Y:S01]  /*be70*/  @!P3 IMAD.WIDE R44, R194, 0x2, R4 ;  /* 0x00000002c22cb825 */ /* 0x000fe200078e0204 */
[----:B------:R0:W5:Y:S03]  /*be80*/  @!P3 LD.E.64 R40, desc[UR56][R42.64] ;  /* 0x000000382a28b980 */ /* 0x000166000c101b00 */
[----:B------:R-:W-:Y:S01]  /*be90*/  @!P2 IMAD.X R49, R5, 0x1, R54, P4 ;  /* 0x000000010531a824 */ /* 0x000fe200020e0636 */
[----:B------:R0:W5:Y:S01]  /*bea0*/  @!P3 LD.E.64 R26, desc[UR56][R44.64] ;  /* 0x000000382c1ab980 */ /* 0x000162000c101b00 */
[----:B------:R-:W-:-:S02]  /*beb0*/  @!P1 IMAD.X R51, R3, 0x1, R53, P5 ;  /* 0x0000000103339824 */ /* 0x000fc400028e0635 */
[----:B------:R-:W-:Y:S01]  /*bec0*/  @!P1 IMAD.X R15, R5, 0x1, R53, P6 ;  /* 0x00000001050f9824 */ /* 0x000fe200030e0635 */
[----:B------:R0:W5:Y:S04]  /*bed0*/  @!P2 LD.E.64 R28, desc[UR56][R46.64] ;  /* 0x000000382e1ca980 */ /* 0x000168000c101b00 */
[----:B------:R0:W5:Y:S04]  /*bee0*/  @!P2 LD.E.64 R24, desc[UR56][R48.64] ;  /* 0x000000383018a980 */ /* 0x000168000c101b00 */
[----:B------:R0:W5:Y:S04]  /*bef0*/  @!P1 LD.E.64 R30, desc[UR56][R50.64] ;  /* 0x00000038321e9980 */ /* 0x000168000c101b00 */
[----:B------:R0:W5:Y:S02]  /*bf00*/  @!P1 LD.E.64 R20, desc[UR56][R14.64] ;  /* 0x000000380e149980 */ /* 0x000164000c101b00 */
.L_x_3871:
[----:B------:R-:W-:Y:S05]  /*bf10*/  BSYNC B1 ;  /* 0x0000000000017941 */ /* 0x000fea0003800000 */
.L_x_3870:
[----:B0-----:R-:W2:Y:S01]  /*bf20*/  LDL R45, [R1+0x40] ;  /* 0x00004000012d7983 */ /* 0x001ea20000100800 */
[----:B------:R-:W-:Y:S01]  /*bf30*/  @P0 VIADD R8, R52, 0xffffffc0 ;  /* 0xffffffc034080836 */ /* 0x000fe20000000000 */
[----:B-----5:R-:W-:Y:S01]  /*bf40*/  SHF.R.U64 R70, R40, 0x10, R41 ;  /* 0x0000001028467819 */ /* 0x020fe20000001229 */
[----:B------:R-:W-:Y:S01]  /*bf50*/  IMAD.MOV.U32 R43, RZ, RZ, R40 ;  /* 0x000000ffff2b7224 */ /* 0x000fe200078e0028 */
[--C-:B------:R-:W-:Y:S01]  /*bf60*/  SHF.R.U32.HI R69, RZ, 0x10, R35.reuse ;  /* 0x00000010ff457819 */ /* 0x100fe20000011623 */
[----:B------:R-:W-:Y:S01]  /*bf70*/  IMAD.MOV.U32 R40, RZ, RZ, R35 ;  /* 0x000000ffff287224 */ /* 0x000fe200078e0023 */
[--C-:B------:R-:W-:Y:S01]  /*bf80*/  SHF.R.U32.HI R73, RZ, 0x10, R41.reuse ;  /* 0x00000010ff497819 */ /* 0x100fe20000011629 */
[----:B------:R-:W-:Y:S01]  /*bf90*/  IMAD.MOV.U32 R44, RZ, RZ, R41 ;  /* 0x000000ffff2c7224 */ /* 0x000fe200078e0029 */
[----:B------:R-:W-:Y:S01]  /*bfa0*/  MOV R41, R38 ;  /* 0x0000002600297202 */ /* 0x000fe20000000f00 */
        /* <DEDUP_REMOVED lines=8> */
[--C-:B----4-:R-:W-:Y:S01]  /*c030*/  IMAD.MOV.U32 R14, RZ, RZ, R29.reuse ;  /* 0x000000ffff0e7224 */ /* 0x110fe200078e001d */
[----:B------:R-:W-:Y:S01]  /*c040*/  SHF.R.U64 R65, R28, 0x10, R29 ;  /* 0x000000101c417819 */ /* 0x000fe2000000121d */
[----:B------:R-:W-:Y:S01]  /*c050*/  IMAD.MOV.U32 R48, RZ, RZ, R27 ;  /* 0x000000ffff307224 */ /* 0x000fe200078e001b */
[----:B------:R-:W-:Y:S01]  /*c060*/  SHF.R.U32.HI R63, RZ, 0x10, R29 ;  /* 0x00000010ff3f7819 */ /* 0x000fe2000001161d */
[----:B------:R-:W-:Y:S01]  /*c070*/  IMAD.MOV.U32 R39, RZ, RZ, R34 ;  /* 0x000000ffff277224 */ /* 0x000fe200078e0022 */
[----:B------:R-:W-:Y:S01]  /*c080*/  SHF.R.U64 R60, R26, 0x10, R27 ;  /* 0x000000101a3c7819 */ /* 0x000fe2000000121b */
[----:B-1----:R-:W-:Y:S01]  /*c090*/  IMAD.MOV.U32 R3, RZ, RZ, R31 ;  /* 0x000000ffff037224 */ /* 0x002fe200078e001f */
[----:B------:R-:W-:Y:S01]  /*c0a0*/  SHF.R.U32.HI R59, RZ, 0x10, R27 ;  /* 0x00000010ff3b7819 */ /* 0x000fe2000001161b */
[----:B------:R-:W-:Y:S01]  /*c0b0*/  IMAD.MOV.U32 R32, RZ, RZ, R6 ;  /* 0x000000ffff207224 */ /* 0x000fe200078e0006 */
[----:B------:R-:W-:Y:S01]  /*c0c0*/  PRMT R27, R40, 0x5410, R69 ;  /* 0x00005410281b7816 */ /* 0x000fe20000000045 */
[----:B------:R-:W-:Y:S01]  /*c0d0*/  IMAD.MOV.U32 R33, RZ, RZ, R7 ;  /* 0x000000ffff217224 */ /* 0x000fe200078e0007 */
[----:B------:R-:W-:Y:S01]  /*c0e0*/  SHF.R.U64 R66, R34, 0x10, R35 ;  /* 0x0000001022427819 */ /* 0x000fe20000001223 */
[----:B------:R-:W-:Y:S01]  /*c0f0*/  IMAD.MOV.U32 R28, RZ, RZ, R10 ;  /* 0x000000ffff1c7224 */ /* 0x000fe200078e000a */
[----:B------:R-:W-:Y:S01]  /*c100*/  SHF.R.U64 R61, R30, 0x10, R31 ;  /* 0x000000101e3d7819 */ /* 0x000fe2000000121f */
[----:B------:R-:W-:Y:S01]  /*c110*/  IMAD.MOV.U32 R29, RZ, RZ, R11 ;  /* 0x000000ffff1d7224 */ /* 0x000fe200078e000b */
[----:B------:R-:W-:Y:S01]  /*c120*/  SHF.R.U32.HI R62, RZ, 0x10, R31 ;  /* 0x00000010ff3e7819 */ /* 0x000fe2000001161f */
[----:B------:R-:W-:Y:S01]  /*c130*/  IMAD.MOV.U32 R46, RZ, RZ, R13 ;  /* 0x000000ffff2e7224 */ /* 0x000fe200078e000d */
[----:B------:R-:W-:Y:S01]  /*c140*/  MOV R47, R26 ;  /* 0x0000001a002f7202 */ /* 0x000fe20000000f00 */
[----:B------:R-:W-:Y:S01]  /*c150*/  BSSY B1, `(.L_x_3872) ;  /* 0x000002c000017945 */ /* 0x000fe20003800000 */
[--C-:B------:R-:W-:Y:S01]  /*c160*/  SHF.R.U64 R57, R6, 0x10, R7.reuse ;  /* 0x0000001006397819 */ /* 0x100fe20000001207 */
[----:B------:R-:W-:Y:S01]  /*c170*/  IMAD.MOV.U32 R6, RZ, RZ, R24 ;  /* 0x000000ffff067224 */ /* 0x000fe200078e0018 */
[----:B------:R-:W-:Y:S01]  /*c180*/  SHF.R.U32.HI R58, RZ, 0x10, R7 ;  /* 0x00000010ff3a7819 */ /* 0x000fe20000011607 */
[----:B------:R-:W-:Y:S01]  /*c190*/  IMAD.MOV.U32 R7, RZ, RZ, R25 ;  /* 0x000000ffff077224 */ /* 0x000fe200078e0019 */
[--C-:B------:R-:W-:Y:S01]  /*c1a0*/  SHF.R.U64 R55, R10, 0x10, R11.reuse ;  /* 0x000000100a377819 */ /* 0x100fe2000000120b */
[----:B------:R-:W-:Y:S01]  /*c1b0*/  IMAD.MOV.U32 R10, RZ, RZ, R20 ;  /* 0x000000ffff0a7224 */ /* 0x000fe200078e0014 */
[----:B------:R-:W-:-:S02]  /*c1c0*/  SHF.R.U32.HI R56, RZ, 0x10, R11 ;  /* 0x00000010ff387819 */ /* 0x000fc4000001160b */
[--C-:B------:R-:W-:Y:S02]  /*c1d0*/  SHF.R.U64 R54, R12, 0x10, R13.reuse ;  /* 0x000000100c367819 */ /* 0x100fe4000000120d */
[----:B------:R-:W-:Y:S02]  /*c1e0*/  SHF.R.U32.HI R53, RZ, 0x10, R13 ;  /* 0x00000010ff357819 */ /* 0x000fe4000001160d */
[----:B------:R-:W-:Y:S02]  /*c1f0*/  VIMNMX R40, R37, 0x80, PT ;  /* 0x0000008025287848 */ /* 0x000fe40003fe0100 */
[--C-:B------:R-:W-:Y:S02]  /*c200*/  SHF.R.U64 R49, R20, 0x10, R21.reuse ;  /* 0x0000001014317819 */ /* 0x100fe40000001215 */
[----:B------:R-:W-:Y:S02]  /*c210*/  MOV R11, R21 ;  /* 0x00000015000b7202 */ /* 0x000fe40000000f00 */
[----:B------:R-:W-:-:S02]  /*c220*/  SHF.R.U32.HI R50, RZ, 0x10, R21 ;  /* 0x00000010ff327819 */ /* 0x000fc40000011615 */
        /* <DEDUP_REMOVED lines=15> */
[----:B------:R-:W-:Y:S02]  /*c320*/  PRMT R28, R28, 0x5410, R55 ;  /* 0x000054101c1c7816 */ /* 0x000fe40000000037 */
[----:B------:R-:W-:Y:S02]  /*c330*/  PRMT R29, R29, 0x5410, R56 ;  /* 0x000054101d1d7816 */ /* 0x000fe40000000038 */
[----:B------:R-:W-:-:S02]  /*c340*/  PRMT R25, R46, 0x5410, R53 ;  /* 0x000054102e197816 */ /* 0x000fc40000000035 */
[----:B--2---:R-:W-:-:S04]  /*c350*/  LEA.HI R0, R45, R45, RZ, 0x1 ;  /* 0x0000002d2d007211 */ /* 0x004fc800078f08ff */
[----:B---3--:R-:W-:Y:S01]  /*c360*/  LOP3.LUT R5, R0, 0xfffffffe, RZ, 0xc0, !PT ;  /* 0xfffffffe00057812 */ /* 0x008fe200078ec0ff */
[----:B------:R-:W-:Y:S01]  /*c370*/  IMAD.MOV.U32 R0, RZ, RZ, R30 ;  /* 0x000000ffff007224 */ /* 0x000fe200078e001e */
[----:B------:R-:W-:-:S03]  /*c380*/  PRMT R30, R41, 0x5410, R68 ;  /* 0x00005410291e7816 */ /* 0x000fc60000000044 */
[----:B------:R-:W-:Y:S01]  /*c390*/  IMAD.IADD R5, R45, 0x1, -R5 ;  /* 0x000000012d057824 */ /* 0x000fe200078e0a05 */
[----:B------:R-:W-:Y:S01]  /*c3a0*/  PRMT R0, R0, 0x5410, R61 ;  /* 0x0000541000007816 */ /* 0x000fe2000000003d */
[----:B------:R-:W-:Y:S01]  /*c3b0*/  IMAD.MOV.U32 R45, RZ, RZ, R12 ;  /* 0x000000ffff2d7224 */ /* 0x000fe200078e000c */
[----:B------:R-:W-:Y:S02]  /*c3c0*/  PRMT R12, R4, 0x5410, R65 ;  /* 0x00005410040c7816 */ /* 0x000fe40000000041 */
[----:B------:R-:W-:Y:S02]  /*c3d0*/  SHF.L.U32 R5, R5, 0x1f, RZ ;  /* 0x0000001f05057819 */ /* 0x000fe400000006ff */
[----:B------:R-:W-:Y:S02]  /*c3e0*/  PRMT R24, R45, 0x5410, R54 ;  /* 0x000054102d187816 */ /* 0x000fe40000000036 */
[----:B------:R-:W0:Y:S02]  /*c3f0*/  SYNCS.PHASECHK.TRANS64.TRYWAIT P0, [R2+URZ+0x30800], R5 ;  /* 0x03080005020075a7 */ /* 0x000e24000800017f */
[----:B0-----:R-:W-:Y:S05]  /*c400*/  @!P0 BRA `(.L_x_3873) ;  /* 0x0000015000788947 */ /* 0x001fea0003800000 */
.L_x_4116:
[----:B------:R-:W-:Y:S05]  /*c410*/  BSYNC B1 ;  /* 0x0000000000017941 */ /* 0x000fea0003800000 */
.L_x_3872:
[----:B------:R-:W-:Y:S01]  /*c420*/  BSSY B1, `(.L_x_3874) ;  /* 0x0000101000017945 */ /* 0x000fe20003800000 */
[----:B------:R-:W-:Y:S02]  /*c430*/  PRMT R14, R6, 0x5410, R51 ;  /* 0x00005410060e7816 */ /* 0x000fe40000000033 */
[----:B------:R-:W-:Y:S02]  /*c440*/  PRMT R15, R7, 0x5410, R52 ;  /* 0x00005410070f7816 */ /* 0x000fe40000000034 */
[----:B------:R-:W-:Y:S02]  /*c450*/  PRMT R10, R10, 0x5410, R49 ;  /* 0x000054100a0a7816 */ /* 0x000fe40000000031 */
[----:B------:R-:W-:Y:S01]  /*c460*/  PRMT R11, R11, 0x5410, R50 ;  /* 0x000054100b0b7816 */ /* 0x000fe20000000032 */
[----:B------:R-:W-:Y:S06]  /*c470*/  @P1 BRA `(.L_x_3875) ;  /* 0x0000000c00ec1947 */ /* 0x000fec0003800000 */
[----:B0-----:R-:W0:Y:S01]  /*c480*/  LDC R5, c[0x0][0x3f4] ;  /* 0x0000fd00ff057b82 */ /* 0x001e220000000800 */
[----:B------:R-:W-:Y:S01]  /*c490*/  BSSY B2, `(.L_x_3876) ;  /* 0x000002e000027945 */ /* 0x000fe20003800000 */
[-C--:B0-----:R-:W-:Y:S02]  /*c4a0*/  ISETP.GE.AND P0, PT, R194, R5.reuse, PT ;  /* 0x00000005c200720c */ /* 0x081fe40003f06270 */
[-C--:B------:R-:W-:Y:S02]  /*c4b0*/  ISETP.GE.AND P1, PT, R206, R5.reuse, PT ;  /* 0x00000005ce00720c */ /* 0x080fe40003f26270 */
[-C--:B------:R-:W-:Y:S02]  /*c4c0*/  ISETP.GE.AND P2, PT, R204, R5.reuse, PT ;  /* 0x00000005cc00720c */ /* 0x080fe40003f46270 */
[-C--:B------:R-:W-:Y:S02]  /*c4d0*/  ISETP.GE.AND P3, PT, R205, R5.reuse, PT ;  /* 0x00000005cd00720c */ /* 0x080fe40003f66270 */
[----:B------:R-:W-:-:S02]  /*c4e0*/  ISETP.GE.AND P4, PT, R207, R5, PT ;  /* 0x00000005cf00720c */ /* 0x000fc40003f86270 */
[----:B------:R-:W-:-:S03]  /*c4f0*/  ISETP.GE.AND P5, PT, R208, R5, PT ;  /* 0x00000005d000720c */ /* 0x000fc60003fa6270 */
[----:B------:R-:W-:Y:S10]  /*c500*/  @P0 BRA `(.L_x_3877) ;  /* 0x0000000000980947 */ /* 0x000ff40003800000 */
[----:B------:R-:W0:Y:S01]  /*c510*/  LDS.128 R4, [R9+0x12400] ;  /* 0x0124000009047984 */ /* 0x000e220000000c00 */
        /* <DEDUP_REMOVED lines=37> */
.L_x_3877:
[----:B------:R-:W-:Y:S05]  /*c770*/  BSYNC B2 ;  /* 0x0000000000027941 */ /* 0x000fea0003800000 */
.L_x_3876:
[----:B------:R-:W-:Y:S04]  /*c780*/  BSSY B2, `(.L_x_3878) ;  /* 0x0000028000027945 */ /* 0x000fe80003800000 */
[----:B------:R-:W-:Y:S05]  /*c790*/  @P1 BRA `(.L_x_3879) ;  /* 0x0000000000981947 */ /* 0x000fea0003800000 */
[----:B0-----:R-:W0:Y:S01]  /*c7a0*/  LDS.128 R4, [R8] ;  /* 0x0000000008047984 */ /* 0x001e220000000c00 */
[----:B------:R-:W-:Y:S01]  /*c7b0*/  SHF.L.U32 R44, R30, 0x10, RZ ;  /* 0x000000101e2c7819 */ /* 0x000fe200000006ff */
        /* <DEDUP_REMOVED lines=36> */
.L_x_3879:
[----:B------:R-:W-:Y:S05]  /*ca00*/  BSYNC B2 ;  /* 0x0000000000027941 */ /* 0x000fea0003800000 */
.L_x_3878:
        /* <DEDUP_REMOVED lines=11> */
[----:B------:R-:W-:Y:S01]  /*cac0*/  IMAD.U32 R42, R6, 0x10000, RZ ;  /* 0x00010000062a7824 */ /* 0x000fe200078e00ff */
[----:B------:R-:W-:Y:S01]  /*cad0*/  SHF.L.U32 R43, R7, 0x10, RZ ;  /* 0x00000010072b7819 */ /* 0x000fe200000006ff */
[CC--:B------:R-:W-:Y:S01]  /*cae0*/  FMUL.FTZ R50, R4.reuse, R45.reuse ;  /* 0x0000002d04327220 */ /* 0x0c0fe20000410000 */
[----:B------:R-:W-:Y:S01]  /*caf0*/  FMUL.FTZ R4, R4, R44 ;  /* 0x0000002c04047220 */ /* 0x000fe20000410000 */
[----:B------:R-:W-:Y:S01]  /*cb00*/  FMUL.FTZ R52, R5, R48 ;  /* 0x0000003005347220 */ /* 0x000fe20000410000 */
[----:B------:R-:W-:Y:S01]  /*cb10*/  LOP3.LUT R6, R6, 0xffff0000, RZ, 0xc0, !PT ;  /* 0xffff000006067812 */ /* 0x000fe200078ec0ff */
[C---:B------:R-:W-:Y:S01]  /*cb20*/  FFMA.FTZ R50, R39.reuse, R44, -R50 ;  /* 0x0000002c27327223 */ /* 0x040fe20000010832 */
[----:B------:R-:W-:Y:S01]  /*cb30*/  FFMA.FTZ R45, R39, R45, R4 ;  /* 0x0000002d272d7223 */ /* 0x000fe20000010004 */
[----:B------:R-:W-:Y:S01]  /*cb40*/  LOP3.LUT R7, R7, 0xffff0000, RZ, 0xc0, !PT ;  /* 0xffff000007077812 */ /* 0x000fe200078ec0ff */
[----:B------:R-:W-:Y:S01]  /*cb50*/  FMUL.FTZ R54, R5, R46 ;  /* 0x0000002e05367220 */ /* 0x000fe20000410000 */
[C---:B------:R-:W-:Y:S01]  /*cb60*/  LOP3.LUT R44, R29.reuse, 0xffff0000, RZ, 0xc0, !PT ;  /* 0xffff00001d2c7812 */ /* 0x040fe200078ec0ff */
[----:B------:R-:W-:Y:S01]  /*cb70*/  IMAD.U32 R39, R29, 0x10000, RZ ;  /* 0x000100001d277824 */ /* 0x000fe200078e00ff */
[C---:B------:R-:W-:Y:S01]  /*cb80*/  LOP3.LUT R4, R27.reuse, 0xffff0000, RZ, 0xc0, !PT ;  /* 0xffff00001b047812 */ /* 0x040fe200078ec0ff */
[----:B------:R-:W-:-:S02]  /*cb90*/  IMAD.U32 R5, R27, 0x10000, RZ ;  /* 0x000100001b057824 */ /* 0x000fc400078e00ff */
        /* <DEDUP_REMOVED lines=15> */
.L_x_3881:
[----:B------:R-:W-:Y:S05]  /*cc90*/  BSYNC B2 ;  /* 0x0000000000027941 */ /* 0x000fea0003800000 */
.L_x_3880:
[----:B------:R-:W-:Y:S04]  /*cca0*/  BSSY B2, `(.L_x_3882) ;  /* 0x0000028000027945 */ /* 0x000fe80003800000 */
        /* <DEDUP_REMOVED lines=39> */
.L_x_3883:
[----:B------:R-:W-:Y:S05]  /*cf20*/  BSYNC B2 ;  /* 0x0000000000027941 */ /* 0x000fea0003800000 */
.L_x_3882:
[----:B------:R-:W-:Y:S04]  /*cf30*/  BSSY B2, `(.L_x_3884) ;  /* 0x0000028000027945 */ /* 0x000fe80003800000 */
[----:B------:R-:W-:Y:S05]  /*cf40*/  @P4 BRA `(.L_x_3885) ;  /* 0x0000000000984947 */ /* 0x000fea0003800000 */
[----:B0123--:R-:W0:Y:S01]  /*cf50*/  LDS.128 R4, [R9+0x1a400] ;  /* 0x01a4000009047984 */ /* 0x00fe220000000c00 */
        /* <DEDUP_REMOVED lines=11> */
[CC--:B------:R-:W-:Y:S01]  /*d010*/  FMUL.FTZ R50, R4.reuse, R45.reuse ;  /* 0x0000002d04327220 */ /* 0x0c0fe20000410000 */
[----:B------:R-:W-:Y:S01]  /*d020*/  FMUL.FTZ R4, R4, R44 ;  /* 0x0000002c04047220 */ /* 0x000fe20000410000 */
[----:B------:R-:W-:Y:S01]  /*d030*/  FMUL.FTZ R52, R5, R48 ;  /* 0x0000003005347220 */ /* 0x000fe20000410000 */
[----:B------:R-:W-:Y:S01]  /*d040*/  LOP3.LUT R7, R7, 0xffff0000, RZ, 0xc0, !PT ;  /* 0xffff000007077812 */ /* 0x000fe200078ec0ff */
[C---:B------:R-:W-:Y:S01]  /*d050*/  FFMA.FTZ R50, R39.reuse, R44, -R50 ;  /* 0x0000002c27327223 */ /* 0x040fe20000010832 */
[----:B------:R-:W-:Y:S01]  /*d060*/  FFMA.FTZ R45, R39, R45, R4 ;  /* 0x0000002d272d7223 */ /* 0x000fe20000010004 */
        /* <DEDUP_REMOVED lines=20> */
.L_x_3885:
[----:B------:R-:W-:Y:S05]  /*d1b0*/  BSYNC B2 ;  /* 0x0000000000027941 */ /* 0x000fea0003800000 */
.L_x_3884:
[----:B------:R-:W-:Y:S05]  /*d1c0*/  @P5 BRA `(.L_x_3875) ;  /* 0x0000000000985947 */ /* 0x000fea0003800000 */
[----:B01234-:R-:W0:Y:S01]  /*d1d0*/  LDS.128 R4, [R8+0x8000] ;  /* 0x0080000008047984 */ /* 0x01fe220000000c00 */
[----:B------:R-:W-:Y:S01]  /*d1e0*/  SHF.L.U32 R45, R10, 0x10, RZ ;  /* 0x000000100a2d7819 */ /* 0x000fe200000006ff */
[----:B------:R-:W-:Y:S01]  /*d1f0*/  IMAD.U32 R44, R0, 0x10000, RZ ;  /* 0x00010000002c7824 */ /* 0x000fe200078e00ff */
        /* <DEDUP_REMOVED lines=35> */
.L_x_3875:
[----:B------:R-:W-:Y:S05]  /*d430*/  BSYNC B1 ;  /* 0x0000000000017941 */ /* 0x000fea0003800000 */
.L_x_3874:
[----:B01234-:R-:W-:-:S05]  /*d440*/  VIADD R4, R201, 0x40 ;  /* 0x00000040c9047836 */ /* 0x01ffca0000000000 */
[----:B------:R-:W-:-:S13]  /*d450*/  ISETP.GE.AND P0, PT, R4, R40, PT ;  /* 0x000000280400720c */ /* 0x000fda0003f06270 */
[----:B------:R-:W-:Y:S05]  /*d460*/  @P0 BRA `(.L_x_3886) ;  /* 0x0000003c00080947 */ /* 0x000fea0003800000 */
[----:B------:R-:W0:Y:S01]  /*d470*/  LDC R5, c[0x0][0x3f4] ;  /* 0x0000fd00ff057b82 */ /* 0x000e220000000800 */
        /* <DEDUP_REMOVED lines=18> */
[----:B------:R-:W-:Y:S01]  /*d5a0*/  IMAD.U32 R34, R6, 0x10000, RZ ;  /* 0x0001000006227824 */ /* 0x000fe200078e00ff */
[----:B------:R-:W-:Y:S01]  /*d5b0*/  SHF.L.U32 R37, R7, 0x10, RZ ;  /* 0x0000001007257819 */ /* 0x000fe200000006ff */
[-C--:B------:R-:W-:Y:S01]  /*d5c0*/  FMUL.FTZ R42, R45, R4.reuse ;  /* 0x000000042d2a7220 */ /* 0x080fe20000410000 */
[C---:B------:R-:W-:Y:S01]  /*d5d0*/  FMUL.FTZ R44, R43.reuse, R4 ;  /* 0x000000042b2c7220 */ /* 0x040fe20000410000 */
[----:B------:R-:W-:Y:S01]  /*d5e0*/  FMUL.FTZ R41, R48, R5 ;  /* 0x0000000530297220 */ /* 0x000fe20000410000 */
[----:B------:R-:W-:Y:S01]  /*d5f0*/  LOP3.LUT R6, R6, 0xffff0000, RZ, 0xc0, !PT ;  /* 0xffff000006067812 */ /* 0x000fe200078ec0ff */
[-C--:B------:R-:W-:Y:S01]  /*d600*/  FFMA.FTZ R4, R43, R39.reuse, -R42 ;  /* 0x000000272b047223 */ /* 0x080fe2000001082a */
[----:B------:R-:W-:Y:S01]  /*d610*/  FFMA.FTZ R39, R45, R39, R44 ;  /* 0x000000272d277223 */ /* 0x000fe2000001002c */
[C---:B------:R-:W-:Y:S01]  /*d620*/  FMUL.FTZ R43, R46.reuse, R5 ;  /* 0x000000052e2b7220 */ /* 0x040fe20000410000 */
[----:B------:R-:W-:Y:S01]  /*d630*/  LOP3.LUT R7, R7, 0xffff0000, RZ, 0xc0, !PT ;  /* 0xffff000007077812 */ /* 0x000fe200078ec0ff */
[----:B------:R-:W-:Y:S01]  /*d640*/  FFMA.FTZ R5, R46, R40, -R41 ;  /* 0x000000282e057223 */ /* 0x000fe20000010829 */
[----:B------:R-:W-:Y:S01]  /*d650*/  LOP3.LUT R45, R35, 0xffff0000, RZ, 0xc0, !PT ;  /* 0xffff0000232d7812 */ /* 0x000fe200078ec0ff */
[----:B------:R-:W-:-:S02]  /*d660*/  IMAD.U32 R46, R38, 0x10000, RZ ;  /* 0x00010000262e7824 */ /* 0x000fc400078e00ff */
[----:B------:R-:W-:Y:S01]  /*d670*/  FFMA.FTZ R40, R48, R40, R43 ;  /* 0x0000002830287223 */ /* 0x000fe2000001002b */
[----:B------:R-:W-:Y:S02]  /*d680*/  IMAD.U32 R44, R35, 0x10000, RZ ;  /* 0x00010000232c7824 */ /* 0x000fe400078e00ff */
        /* <DEDUP_REMOVED lines=13> */
.L_x_3888:
[----:B------:R-:W-:Y:S05]  /*d760*/  BSYNC B1 ;  /* 0x0000000000017941 */ /* 0x000fea0003800000 */
.L_x_3887:
[----:B------:R-:W-:Y:S04]  /*d770*/  BSSY B1, `(.L_x_3889) ;  /* 0x0000028000017945 */ /* 0x000fe80003800000 */
[----:B------:R-:W-:Y:S05]  /*d780*/  @P1 BRA `(.L_x_3890) ;  /* 0x0000000000981947 */ /* 0x000fea0003800000 */
[----:B0-----:R-:W0:Y:S01]  /*d790*/  LDS.128 R4, [R8+0x2000] ;  /* 0x0020000008047984 */ /* 0x001e220000000c00 */
[----:B------:R-:W-:Y:S01]  /*d7a0*/  IMAD.U32 R40, R30, 0x10000, RZ ;  /* 0x000100001e287824 */ /* 0x000fe200078e00ff */
[C---:B------:R-:W-:Y:S01]  /*d7b0*/  LOP3.LUT R43, R32.reuse, 0xffff0000, RZ, 0xc0, !PT ;  /* 0xffff0000202b7812 */ /* 0x040fe200078ec0ff */
        /* <DEDUP_REMOVED lines=17> */
[-C--:B------:R-:W-:Y:S01]  /*d8d0*/  FFMA.FTZ R5, R41, R35.reuse, -R38 ;  /* 0x0000002329057223 */ /* 0x080fe20000010826 */
[----:B------:R-:W-:Y:S01]  /*d8e0*/  LOP3.LUT R40, R31, 0xffff0000, RZ, 0xc0, !PT ;  /* 0xffff00001f287812 */ /* 0x000fe200078ec0ff */
[----:B------:R-:W-:Y:S02]  /*d8f0*/  IMAD.U32 R42, R33, 0x10000, RZ ;  /* 0x00010000212a7824 */ /* 0x000fe400078e00ff */
[----:B------:R-:W-:Y:S01]  /*d900*/  FFMA.FTZ R34, R43, R35, R34 ;  /* 0x000000232b227223 */ /* 0x000fe20000010022 */
[----:B------:R-:W-:Y:S02]  /*d910*/  IMAD.U32 R38, R31, 0x10000, RZ ;  /* 0x000100001f267824 */ /* 0x000fe400078e00ff */
[-C--:B------:R-:W-:Y:S01]  /*d920*/  FMUL.FTZ R35, R44, R7.reuse ;  /* 0x000000072c237220 */ /* 0x080fe20000410000 */
[-C--:B------:R-:W-:Y:S01]  /*d930*/  FMUL.FTZ R31, R42, R6.reuse ;  /* 0x000000062a1f7220 */ /* 0x080fe20000410000 */
        /* <DEDUP_REMOVED lines=11> */
.L_x_3890:
[----:B------:R-:W-:Y:S05]  /*d9f0*/  BSYNC B1 ;  /* 0x0000000000017941 */ /* 0x000fea0003800000 */
.L_x_3889:
[----:B------:R-:W-:Y:S04]  /*da00*/  BSSY B1, `(.L_x_3891) ;  /* 0x0000028000017945 */ /* 0x000fe80003800000 */
[----:B------:R-:W-:Y:S05]  /*da10*/  @P2 BRA `(.L_x_3892) ;  /* 0x0000000000982947 */ /* 0x000fea0003800000 */
[----:B01----:R-:W0:Y:S01]  /*da20*/  LDS.128 R4, [R9+0x18400] ;  /* 0x0184000009047984 */ /* 0x003e220000000c00 */
[----:B------:R-:W-:Y:S01]  /*da30*/  IMAD.U32 R34, R26, 0x10000, RZ ;  /* 0x000100001a227824 */ /* 0x000fe200078e00ff */
[C---:B------:R-:W-:Y:S01]  /*da40*/  LOP3.LUT R39, R28.reuse, 0xffff0000, RZ, 0xc0, !PT ;  /* 0xffff00001c277812 */ /* 0x040fe200078ec0ff */
[----:B------:R-:W-:Y:S01]  /*da50*/  IMAD.U32 R38, R28, 0x10000, RZ ;  /* 0x000100001c267824 */ /* 0x000fe200078e00ff */
[----:B------:R-:W-:Y:S02]  /*da60*/  LOP3.LUT R37, R26, 0xffff0000, RZ, 0xc0, !PT ;  /* 0xffff00001a257812 */ /* 0x000fe400078ec0ff */
[----:B------:R-:W-:Y:S02]  /*da70*/  LOP3.LUT R40, R29, 0xffff0000, RZ, 0xc0, !PT ;  /* 0xffff00001d287812 */ /* 0x000fe400078ec0ff */
[C---:B0-----:R-:W-:Y:S01]  /*da80*/  SHF.L.U32 R30, R4.reuse, 0x10, RZ ;  /* 0x00000010041e7819 */ /* 0x041fe200000006ff */
[----:B------:R-:W-:Y:S01]  /*da90*/  IMAD.U32 R31, R5, 0x10000, RZ ;  /* 0x00010000051f7824 */ /* 0x000fe200078e00ff */
[----:B------:R-:W-:Y:S01]  /*daa0*/  LOP3.LUT R4, R4, 0xffff0000, RZ, 0xc0, !PT ;  /* 0xffff000004047812 */ /* 0x000fe200078ec0ff */
[----:B------:R-:W-:Y:S01]  /*dab0*/  IMAD.U32 R28, R7, 0x10000, RZ ;  /* 0x00010000071c7824 */ /* 0x000fe200078e00ff */
[----:B------:R-:W-:Y:S01]  /*dac0*/  LOP3.LUT R5, R5, 0xffff0000, RZ, 0xc0, !PT ;  /* 0xffff000005057812 */ /* 0x000fe200078ec0ff */
[----:B------:R-:W-:Y:S01]  /*dad0*/  IMAD.U32 R26, R6, 0x10000, RZ ;  /* 0x00010000061a7824 */ /* 0x000fe200078e00ff */
[----:B------:R-:W-:Y:S01]  /*dae0*/  LOP3.LUT R7, R7, 0xffff0000, RZ, 0xc0, !PT ;  /* 0xffff000007077812 */ /* 0x000fe200078ec0ff */
[-C--:B------:R-:W-:Y:S01]  /*daf0*/  FMUL.FTZ R33, R38, R4.reuse ;  /* 0x0000000426217220 */ /* 0x080fe20000410000 */
[----:B------:R-:W-:Y:S01]  /*db00*/  FMUL.FTZ R35, R34, R4 ;  /* 0x0000000422237220 */ /* 0x000fe20000410000 */
[-C--:B------:R-:W-:Y:S01]  /*db10*/  FMUL.FTZ R32, R39, R5.reuse ;  /* 0x0000000527207220 */ /* 0x080fe20000410000 */
[----:B------:R-:W-:Y:S01]  /*db20*/  LOP3.LUT R6, R6, 0xffff0000, RZ, 0xc0, !PT ;  /* 0xffff000006067812 */ /* 0x000fe200078ec0ff */
[-C--:B------:R-:W-:Y:S01]  /*db30*/  FFMA.FTZ R4, R34, R30.reuse, -R33 ;  /* 0x0000001e22047223 */ /* 0x080fe20000010821 */
[----:B------:R-:W-:Y:S01]  /*db40*/  FFMA.FTZ R35, R38, R30, R35 ;  /* 0x0000001e26237223 */ /* 0x000fe20000010023 */
[C---:B------:R-:W-:Y:S01]  /*db50*/  FMUL.FTZ R30, R37.reuse, R5 ;  /* 0x00000005251e7220 */ /* 0x040fe20000410000 */
[----:B------:R-:W-:Y:S01]  /*db60*/  FFMA.FTZ R5, R37, R31, -R32 ;  /* 0x0000001f25057223 */ /* 0x000fe20000010820 */
[----:B------:R-:W-:Y:S01]  /*db70*/  LOP3.LUT R34, R27, 0xffff0000, RZ, 0xc0, !PT ;  /* 0xffff00001b227812 */ /* 0x000fe200078ec0ff */
[----:B------:R-:W-:-:S02]  /*db80*/  IMAD.U32 R38, R29, 0x10000, RZ ;  /* 0x000100001d267824 */ /* 0x000fc400078e00ff */
        /* <DEDUP_REMOVED lines=15> */
.L_x_3892:
[----:B------:R-:W-:Y:S05]  /*dc80*/  BSYNC B1 ;  /* 0x0000000000017941 */ /* 0x000fea0003800000 */
.L_x_3891:
[----:B------:R-:W-:Y:S04]  /*dc90*/  BSSY B1, `(.L_x_3893) ;  /* 0x0000028000017945 */ /* 0x000fe80003800000 */
[----:B------:R-:W-:Y:S05]  /*dca0*/  @P3 BRA `(.L_x_3894) ;  /* 0x0000000000983947 */ /* 0x000fea0003800000 */
[----:B012---:R-:W0:Y:S01]  /*dcb0*/  LDS.128 R4, [R8+0x6000] ;  /* 0x0060000008047984 */ /* 0x007e220000000c00 */
[----:B------:R-:W-:Y:S01]  /*dcc0*/  SHF.L.U32 R32, R24, 0x10, RZ ;  /* 0x0000001018207819 */ /* 0x000fe200000006ff */
        /* <DEDUP_REMOVED lines=36> */
.L_x_3894:
[----:B------:R-:W-:Y:S05]  /*df10*/  BSYNC B1 ;  /* 0x0000000000017941 */ /* 0x000fea0003800000 */
.L_x_3893:
[----:B------:R-:W-:Y:S04]  /*df20*/  BSSY B1, `(.L_x_3895) ;  /* 0x0000028000017945 */ /* 0x000fe80003800000 */
[----:B------:R-:W-:Y:S05]  /*df30*/  @P4 BRA `(.L_x_3896) ;  /* 0x0000000000984947 */ /* 0x000fea0003800000 */
[----:B0123--:R-:W0:Y:S01]  /*df40*/  LDS.128 R4, [R9+0x1c400] ;  /* 0x01c4000009047984 */ /* 0x00fe220000000c00 */
        /* <DEDUP_REMOVED lines=20> */
[----:B------:R-:W-:Y:S01]  /*e090*/  SHF.L.U32 R28, R15, 0x10, RZ ;  /* 0x000000100f1c7819 */ /* 0x000fe200000006ff */
[C---:B------:R-:W-:Y:S01]  /*e0a0*/  IMAD.U32 R24, R13.reuse, 0x10000, RZ ;  /* 0x000100000d187824 */ /* 0x040fe200078e00ff */
[----:B------:R-:W-:Y:S01]  /*e0b0*/  LOP3.LUT R26, R13, 0xffff0000, RZ, 0xc0, !PT ;  /* 0xffff00000d1a7812 */ /* 0x000fe200078ec0ff */
        /* <DEDUP_REMOVED lines=14> */
.L_x_3896:
[----:B------:R-:W-:Y:S05]  /*e1a0*/  BSYNC B1 ;  /* 0x0000000000017941 */ /* 0x000fea0003800000 */
.L_x_3895:
[----:B------:R-:W-:Y:S05]  /*e1b0*/  @P5 BRA `(.L_x_3886) ;  /* 0x0000002c00b45947 */ /* 0x000fea0003800000 */
[----:B01234-:R-:W0:Y:S01]  /*e1c0*/  LDS.128 R4, [R8+0xa000] ;  /* 0x00a0000008047984 */ /* 0x01fe220000000c00 */
        /* <DEDUP_REMOVED lines=17> */
[----:B------:R-:W-:Y:S01]  /*e2e0*/  FMUL.FTZ R15, R24, R5 ;  /* 0x00000005180f7220 */ /* 0x000fe20000410000 */
        /* <DEDUP_REMOVED lines=20> */
.L_x_3868:
[----:B------:R-:W-:-:S03]  /*e430*/  UMOV UR4, 0xffffffff ;  /* 0xffffffff00047882 */ /* 0x000fc60000000000 */
[----:B------:R-:W-:Y:S05]  /*e440*/  BRA.DIV UR4, `(.L_x_3897) ;  /* 0x00000132047c7947 */ /* 0x000fea000b800000 */
[----:B------:R0:W1:Y:S04]  /*e450*/  SHFL.IDX PT, R3, R25, RZ, 0x1c1f ;  /* 0x001c1fff19037589 */ /* 0x00006800000e0000 */
[----:B------:R0:W2:Y:S04]  /*e460*/  SHFL.IDX PT, R0, R24, RZ, 0x1c1f ;  /* 0x001c1fff18007589 */ /* 0x0000a800000e0000 */
[----:B------:R0:W3:Y:S04]  /*e470*/  SHFL.IDX PT, R21, R27, RZ, 0x1c1f ;  /* 0x001c1fff1b157589 */ /* 0x0000e800000e0000 */
[----:B------:R0:W4:Y:S02]  /*e480*/  SHFL.IDX PT, R20, R26, RZ, 0x1c1f ;  /* 0x001c1fff1a147589 */ /* 0x00012400000e0000 */
.L_x_4122:
[----:B------:R-:W-:Y:S01]  /*e490*/  ULDC UR4, c[0x0][0x448] ;  /* 0x0001120000047ab9 */ /* 0x000fe20000000800 */
[----:B------:R-:W-:Y:S01]  /*e4a0*/  BSSY B1, `(.L_x_3898) ;  /* 0x0000035000017945 */ /* 0x000fe20003800000 */
[----:B------:R-:W-:Y:S01]  /*e4b0*/  IMAD R37, R141, UR4, RZ ;  /* 0x000000048d257c24 */ /* 0x000fe2000f8e02ff */
[----:B------:R-:W-:Y:S02]  /*e4c0*/  CS2R R4, SRZ ;  /* 0x0000000000047805 */ /* 0x000fe4000001ff00 */
[----:B------:R-:W-:Y:S02]  /*e4d0*/  CS2R R8, SRZ ;  /* 0x0000000000087805 */ /* 0x000fe4000001ff00 */
[----:B------:R-:W-:Y:S02]  /*e4e0*/  CS2R R10, SRZ ;  /* 0x00000000000a7805 */ /* 0x000fe4000001ff00 */
[----:B------:R-:W-:Y:S02]  /*e4f0*/  CS2R R12, SRZ ;  /* 0x00000000000c7805 */ /* 0x000fe4000001ff00 */
[----:B------:R-:W-:Y:S01]  /*e500*/  ISETP.GE.AND P0, PT, R6, R37, PT ;  /* 0x000000250600720c */ /* 0x000fe20003f06270 */
[----:B------:R-:W-:Y:S01]  /*e510*/  IMAD R37, R29, -0x80, R37 ;  /* 0xffffff801d257824 */ /* 0x000fe200078e0225 */
[----:B------:R-:W-:-:S02]  /*e520*/  CS2R R6, SRZ ;  /* 0x0000000000067805 */ /* 0x000fc4000001ff00 */
[----:B------:R-:W-:Y:S02]  /*e530*/  CS2R R14, SRZ ;  /* 0x00000000000e7805 */ /* 0x000fe4000001ff00 */
[----:B0-----:R-:W-:Y:S02]  /*e540*/  CS2R R24, SRZ ;  /* 0x0000000000187805 */ /* 0x001fe4000001ff00 */
[----:B------:R-:W-:Y:S02]  /*e550*/  CS2R R26, SRZ ;  /* 0x00000000001a7805 */ /* 0x000fe4000001ff00 */
[----:B------:R-:W-:Y:S02]  /*e560*/  CS2R R28, SRZ ;  /* 0x00000000001c7805 */ /* 0x000fe4000001ff00 */
[----:B------:R-:W-:Y:S02]  /*e570*/  CS2R R30, SRZ ;  /* 0x00000000001e7805 */ /* 0x000fe4000001ff00 */
[----:B------:R-:W-:-:S02]  /*e580*/  CS2R R32, SRZ ;  /* 0x0000000000207805 */ /* 0x000fc4000001ff00 */
[----:B------:R-:W-:Y:S01]  /*e590*/  CS2R R34, SRZ ;  /* 0x0000000000227805 */ /* 0x000fe2000001ff00 */
[----:B------:R-:W-:Y:S06]  /*e5a0*/  @P0 BRA `(.L_x_3899) ;  /* 0x0000000000900947 */ /* 0x000fec0003800000 */
[----:B------:R-:W-:Y:S01]  /*e5b0*/  ULDC UR4, c[0x0][0x3f4] ;  /* 0x0000fd0000047ab9 */ /* 0x000fe20000000800 */
[----:B--2---:R-:W-:Y:S01]  /*e5c0*/  MOV R4, R0 ;  /* 0x0000000000047202 */ /* 0x004fe20000000f00 */
[----:B-1----:R-:W-:Y:S01]  /*e5d0*/  IMAD.MOV.U32 R5, RZ, RZ, R3 ;  /* 0x000000ffff057224 */ /* 0x002fe200078e0003 */
[----:B------:R-:W-:Y:S02]  /*e5e0*/  ISETP.GE.AND P2, PT, R16, UR4, PT ;  /* 0x0000000410007c0c */ /* 0x000fe4000bf46270 */
[----:B------:R-:W-:Y:S02]  /*e5f0*/  CS2R R28, SRZ ;  /* 0x00000000001c7805 */ /* 0x000fe4000001ff00 */
[----:B------:R-:W-:Y:S02]  /*e600*/  ISETP.GE.AND P3, PT, R193, UR4, PT ;  /* 0x00000004c1007c0c */ /* 0x000fe4000bf66270 */
[----:B------:R-:W-:Y:S02]  /*e610*/  CS2R R30, SRZ ;  /* 0x00000000001e7805 */ /* 0x000fe4000001ff00 */
[----:B------:R-:W-:-:S02]  /*e620*/  ISETP.GE.AND P4, PT, R192, UR4, PT ;  /* 0x00000004c0007c0c */ /* 0x000fc4000bf86270 */
[----:B------:R-:W-:Y:S02]  /*e630*/  CS2R R8, SRZ ;  /* 0x0000000000087805 */ /* 0x000fe4000001ff00 */
[----:B------:R-:W-:Y:S02]  /*e640*/  CS2R R10, SRZ ;  /* 0x00000000000a7805 */ /* 0x000fe4000001ff00 */
[----:B------:R-:W-:Y:S02]  /*e650*/  CS2R R32, SRZ ;  /* 0x0000000000207805 */ /* 0x000fe4000001ff00 */
[----:B------:R-:W-:Y:S01]  /*e660*/  CS2R R34, SRZ ;  /* 0x0000000000227805 */ /* 0x000fe2000001ff00 */
[----:B------:R-:W-:Y:S02]  /*e670*/  @!P2 IMAD.SHL.U32 R49, R16, 0x2, RZ ;  /* 0x000000021031a824 */ /* 0x000fe400078e00ff */
[----:B------:R-:W-:Y:S02]  /*e680*/  @!P3 IMAD.SHL.U32 R41, R196, 0x8, RZ ;  /* 0x00000008c429b824 */ /* 0x000fe400078e00ff */
[----:B------:R-:W-:Y:S01]  /*e690*/  @!P4 IMAD.SHL.U32 R45, R197, 0x8, RZ ;  /* 0x00000008c52dc824 */ /* 0x000fe200078e00ff */
[-C--:B------:R-:W-:Y:S01]  /*e6a0*/  @!P2 IADD3 R46, P0, R0, R49.reuse, RZ ;  /* 0x00000031002ea210 */ /* 0x080fe20007f1e0ff */
[----:B------:R-:W-:Y:S01]  /*e6b0*/  @!P3 IMAD.WIDE R38, R41, 0x2, R4 ;  /* 0x000000022926b825 */ /* 0x000fe200078e0204 */
[----:B----4-:R-:W-:-:S02]  /*e6c0*/  @!P2 IADD3 R48, P1, R20, R49, RZ ;  /* 0x000000311430a210 */ /* 0x010fc40007f3e0ff */
[----:B------:R-:W-:Y:S01]  /*e6d0*/  @!P2 SHF.L.U64.HI R0, R16, 0x1, R17 ;  /* 0x000000011000a819 */ /* 0x000fe20000010211 */
[----:B------:R-:W-:Y:S01]  /*e6e0*/  @!P4 IMAD.WIDE R42, R45, 0x2, R4 ;  /* 0x000000022d2ac825 */ /* 0x000fe200078e0204 */
[----:B------:R-:W-:Y:S02]  /*e6f0*/  CS2R R12, SRZ ;  /* 0x00000000000c7805 */ /* 0x000fe4000001ff00 */
[----:B------:R-:W-:Y:S02]  /*e700*/  CS2R R14, SRZ ;  /* 0x00000000000e7805 */ /* 0x000fe4000001ff00 */
[----:B------:R-:W-:Y:S02]  /*e710*/  CS2R R24, SRZ ;  /* 0x0000000000187805 */ /* 0x000fe4000001ff00 */
[----:B------:R-:W-:Y:S02]  /*e720*/  CS2R R26, SRZ ;  /* 0x00000000001a7805 */ /* 0x000fe4000001ff00 */
[----:B------:R-:W-:-:S02]  /*e730*/  CS2R R4, SRZ ;  /* 0x0000000000047805 */ /* 0x000fc4000001ff00 */
[----:B------:R-:W-:Y:S01]  /*e740*/  CS2R R6, SRZ ;  /* 0x0000000000067805 */ /* 0x000fe2000001ff00 */
[--C-:B---3--:R-:W-:Y:S01]  /*e750*/  @!P3 IMAD.WIDE R40, R41, 0x2, R20.reuse ;  /* 0x000000022928b825 */ /* 0x108fe200078e0214 */
[----:B------:R0:W5:Y:S03]  /*e760*/  @!P3 LD.E.128 R28, desc[UR56][R38.64] ;  /* 0x00000038261cb980 */ /* 0x000166000c101d00 */
[----:B------:R-:W-:Y:S01]  /*e770*/  @!P4 IMAD.WIDE R44, R45, 0x2, R20 ;  /* 0x000000022d2cc825 */ /* 0x000fe200078e0214 */
[----:B------:R0:W5:Y:S03]  /*e780*/  @!P3 LD.E.128 R8, desc[UR56][R40.64] ;  /* 0x000000382808b980 */ /* 0x000166000c101d00 */
[--C-:B------:R-:W-:Y:S01]  /*e790*/  @!P2 IMAD.X R47, R3, 0x1, R0.reuse, P0 ;  /* 0x00000001032fa824 */ /* 0x100fe200000e0600 */
[----:B------:R0:W5:Y:S01]  /*e7a0*/  @!P4 LD.E.128 R32, desc[UR56][R42.64] ;  /* 0x000000382a20c980 */ /* 0x000162000c101d00 */
[----:B------:R-:W-:-:S03]  /*e7b0*/  @!P2 IMAD.X R49, R21, 0x1, R0, P1 ;  /* 0x000000011531a824 */ /* 0x000fc600008e0600 */
[----:B------:R0:W5:Y:S04]  /*e7c0*/  @!P4 LD.E.128 R12, desc[UR56][R44.64] ;  /* 0x000000382c0cc980 */ /* 0x000168000c101d00 */
[----:B------:R0:W5:Y:S04]  /*e7d0*/  @!P2 LD.E.128 R24, desc[UR56][R46.64] ;  /* 0x000000382e18a980 */ /* 0x000168000c101d00 */
[----:B------:R0:W5:Y:S02]  /*e7e0*/  @!P2 LD.E.128 R4, desc[UR56][R48.64] ;  /* 0x000000383004a980 */ /* 0x000164000c101d00 */
.L_x_3899:
[----:B------:R-:W-:Y:S05]  /*e7f0*/  BSYNC B1 ;  /* 0x0000000000017941 */ /* 0x000fea0003800000 */
.L_x_3898:
[----:B---3--:R-:W4:Y:S01]  /*e800*/  LDL R21, [R1+0x40] ;  /* 0x0000400001157983 */ /* 0x008f220000100800 */
[--C-:B-----5:R-:W-:Y:S01]  /*e810*/  SHF.R.U64 R55, R4, 0x10, R5.reuse ;  /* 0x0000001004377819 */ /* 0x120fe20000001205 */
[--C-:B0-----:R-:W-:Y:S01]  /*e820*/  IMAD.MOV.U32 R38, RZ, RZ, R5.reuse ;  /* 0x000000ffff267224 */ /* 0x101fe200078e0005 */
[----:B------:R-:W-:Y:S01]  /*e830*/  SHF.R.U32.HI R53, RZ, 0x10, R5 ;  /* 0x00000010ff357819 */ /* 0x000fe20000011605 */
[--C-:B-1----:R-:W-:Y:S01]  /*e840*/  IMAD.MOV.U32 R3, RZ, RZ, R25.reuse ;  /* 0x000000ffff037224 */ /* 0x102fe200078e0019 */
[----:B------:R-:W-:Y:S01]  /*e850*/  SHF.R.U64 R67, R24, 0x10, R25 ;  /* 0x0000001018437819 */ /* 0x000fe20000001219 */
[----:B------:R-:W-:Y:S01]  /*e860*/  IMAD.MOV.U32 R42, RZ, RZ, R31 ;  /* 0x000000ffff2a7224 */ /* 0x000fe200078e001f */
[----:B------:R-:W-:Y:S01]  /*e870*/  SHF.R.U32.HI R64, RZ, 0x10, R25 ;  /* 0x00000010ff407819 */ /* 0x000fe20000011619 */
[--C-:B------:R-:W-:Y:S01]  /*e880*/  IMAD.MOV.U32 R25, RZ, RZ, R27.reuse ;  /* 0x000000ffff197224 */ /* 0x100fe200078e001b */
[--C-:B------:R-:W-:Y:S01]  /*e890*/  SHF.R.U64 R65, R26, 0x10, R27.reuse ;  /* 0x000000101a417819 */ /* 0x100fe2000000121b */
[----:B--2---:R-:W-:Y:S01]  /*e8a0*/  IMAD.MOV.U32 R0, RZ, RZ, R24 ;  /* 0x000000ffff007224 */ /* 0x004fe200078e0018 */
[----:B------:R-:W-:Y:S01]  /*e8b0*/  SHF.R.U32.HI R62, RZ, 0x10, R27 ;  /* 0x00000010ff3e7819 */ /* 0x000fe2000001161b */
[----:B------:R-:W-:Y:S01]  /*e8c0*/  IMAD.MOV.U32 R46, RZ, RZ, R35 ;  /* 0x000000ffff2e7224 */ /* 0x000fe200078e0023 */
[----:B------:R-:W-:Y:S01]  /*e8d0*/  MOV R27, R29 ;  /* 0x0000001d001b7202 */ /* 0x000fe20000000f00 */
[----:B------:R-:W-:Y:S01]  /*e8e0*/  IMAD.MOV.U32 R24, RZ, RZ, R26 ;  /* 0x000000ffff187224 */ /* 0x000fe200078e001a */
[----:B------:R-:W-:Y:S01]  /*e8f0*/  SHF.R.U32.HI R60, RZ, 0x10, R29 ;  /* 0x00000010ff3c7819 */ /* 0x000fe2000001161d */
[----:B------:R-:W-:Y:S01]  /*e900*/  IMAD.MOV.U32 R26, RZ, RZ, R28 ;  /* 0x000000ffff1a7224 */ /* 0x000fe200078e001c */
[----:B------:R-:W-:Y:S01]  /*e910*/  SHF.R.U32.HI R61, RZ, 0x10, R31 ;  /* 0x00000010ff3d7819 */ /* 0x000fe2000001161f */
[----:B------:R-:W-:Y:S01]  /*e920*/  IMAD.MOV.U32 R41, RZ, RZ, R30 ;  /* 0x000000ffff297224 */ /* 0x000fe200078e001e */
[--C-:B------:R-:W-:Y:S01]  /*e930*/  SHF.R.U64 R54, R34, 0x10, R35.reuse ;  /* 0x0000001022367819 */ /* 0x100fe20000001223 */
[----:B------:R-:W-:Y:S01]  /*e940*/  IMAD.MOV.U32 R43, RZ, RZ, R32 ;  /* 0x000000ffff2b7224 */ /* 0x000fe200078e0020 */
        /* <DEDUP_REMOVED lines=8> */
[----:B------:R-:W-:Y:S01]  /*e9d0*/  PRMT R25, R27, 0x5410, R60 ;  /* 0x000054101b197816 */ /* 0x000fe2000000003c */
[----:B------:R-:W-:Y:S01]  /*e9e0*/  IMAD.MOV.U32 R29, RZ, RZ, R9 ;  /* 0x000000ffff1d7224 */ /* 0x000fe200078e0009 */
[----:B------:R-:W-:Y:S01]  /*e9f0*/  PRMT R27, R42, 0x5410, R61 ;  /* 0x000054102a1b7816 */ /* 0x000fe2000000003d */
[----:B------:R-:W-:Y:S01]  /*ea00*/  IMAD.MOV.U32 R30, RZ, RZ, R10 ;  /* 0x000000ffff1e7224 */ /* 0x000fe200078e000a */
[----:B------:R-:W-:Y:S01]  /*ea10*/  SHF.R.U64 R56, R32, 0x10, R33 ;  /* 0x0000001020387819 */ /* 0x000fe20000001221 */
[----:B------:R-:W-:Y:S01]  /*ea20*/  IMAD.MOV.U32 R31, RZ, RZ, R11 ;  /* 0x000000ffff1f7224 */ /* 0x000fe200078e000b */
[----:B------:R-:W-:Y:S01]  /*ea30*/  SHF.R.U32.HI R59, RZ, 0x10, R33 ;  /* 0x00000010ff3b7819 */ /* 0x000fe20000011621 */
[----:B------:R-:W-:Y:S01]  /*ea40*/  BSSY B1, `(.L_x_3900) ;  /* 0x000002a000017945 */ /* 0x000fe20003800000 */
[----:B------:R-:W-:Y:S01]  /*ea50*/  SHF.R.U64 R52, R6, 0x10, R7 ;  /* 0x0000001006347819 */ /* 0x000fe20000001207 */
[----:B------:R-:W-:Y:S01]  /*ea60*/  IMAD.MOV.U32 R6, RZ, RZ, R13 ;  /* 0x000000ffff067224 */ /* 0x000fe200078e000d */
[----:B------:R-:W-:-:S02]  /*ea70*/  MOV R40, R7 ;  /* 0x0000000700287202 */ /* 0x000fc40000000f00 */
[----:B------:R-:W-:Y:S01]  /*ea80*/  SHF.R.U32.HI R51, RZ, 0x10, R7 ;  /* 0x00000010ff337819 */ /* 0x000fe20000011607 */
[----:B------:R-:W-:Y:S01]  /*ea90*/  IMAD.MOV.U32 R7, RZ, RZ, R14 ;  /* 0x000000ffff077224 */ /* 0x000fe200078e000e */
[--C-:B------:R-:W-:Y:S02]  /*eaa0*/  SHF.R.U64 R49, R8, 0x10, R9.reuse ;  /* 0x0000001008317819 */ /* 0x100fe40000001209 */
[----:B------:R-:W-:Y:S02]  /*eab0*/  SHF.R.U32.HI R50, RZ, 0x10, R9 ;  /* 0x00000010ff327819 */ /* 0x000fe40000011609 */
[--C-:B------:R-:W-:Y:S02]  /*eac0*/  SHF.R.U64 R47, R10, 0x10, R11.reuse ;  /* 0x000000100a2f7819 */ /* 0x100fe4000000120b */
[----:B------:R-:W-:Y:S02]  /*ead0*/  SHF.R.U32.HI R48, RZ, 0x10, R11 ;  /* 0x00000010ff307819 */ /* 0x000fe4000001160b */
[----:B------:R-:W-:-:S02]  /*eae0*/  VIMNMX R42, R37, 0x80, PT ;  /* 0x00000080252a7848 */ /* 0x000fc40003fe0100 */
[----:B------:R-:W-:Y:S02]  /*eaf0*/  PRMT R34, R24, 0x5410, R65 ;  /* 0x0000541018227816 */ /* 0x000fe40000000041 */
[--C-:B------:R-:W-:Y:S02]  /*eb00*/  SHF.R.U64 R11, R12, 0x10, R13.reuse ;  /* 0x000000100c0b7819 */ /* 0x100fe4000000120d */
[----:B------:R-:W-:Y:S02]  /*eb10*/  SHF.R.U32.HI R9, RZ, 0x10, R13 ;  /* 0x00000010ff097819 */ /* 0x000fe4000001160d */
[----:B------:R-:W-:Y:S02]  /*eb20*/  PRMT R32, R0, 0x5410, R67 ;  /* 0x0000541000207816 */ /* 0x000fe40000000043 */
[----:B------:R-:W-:Y:S02]  /*eb30*/  PRMT R33, R3, 0x5410, R64 ;  /* 0x0000541003217816 */ /* 0x000fe40000000040 */
[----:B------:R-:W-:-:S02]  /*eb40*/  PRMT R24, R26, 0x5410, R63 ;  /* 0x000054101a187816 */ /* 0x000fc4000000003f */
[--C-:B------:R-:W-:Y:S02]  /*eb50*/  SHF.R.U64 R10, R14, 0x10, R15.reuse ;  /* 0x000000100e0a7819 */ /* 0x100fe4000000120f */
[----:B------:R-:W-:Y:S02]  /*eb60*/  SHF.R.U32.HI R8, RZ, 0x10, R15 ;  /* 0x00000010ff087819 */ /* 0x000fe4000001160f */
[----:B------:R-:W-:Y:S02]  /*eb70*/  PRMT R26, R41, 0x5410, R58 ;  /* 0x00005410291a7816 */ /* 0x000fe4000000003a */
[----:B------:R-:W-:Y:S02]  /*eb80*/  PRMT R0, R43, 0x5410, R56 ;  /* 0x000054102b007816 */ /* 0x000fe40000000038 */
[----:B------:R-:W-:Y:S02]  /*eb90*/  PRMT R3, R44, 0x5410, R59 ;  /* 0x000054102c037816 */ /* 0x000fe4000000003b */
[----:B------:R-:W-:-:S02]  /*eba0*/  PRMT R13, R46, 0x5410, R57 ;  /* 0x000054102e0d7816 */ /* 0x000fc40000000039 */
[----:B------:R-:W-:Y:S02]  /*ebb0*/  ISETP.GE.AND P1, PT, R201, R42, PT ;  /* 0x0000002ac900720c */ /* 0x000fe40003f26270 */
[----:B------:R-:W-:Y:S02]  /*ebc0*/  PRMT R38, R38, 0x5410, R53 ;  /* 0x0000541026267816 */ /* 0x000fe40000000035 */
[----:B------:R-:W-:Y:S02]  /*ebd0*/  PRMT R39, R39, 0x5410, R52 ;  /* 0x0000541027277816 */ /* 0x000fe40000000034 */
[----:B------:R-:W-:Y:S02]  /*ebe0*/  PRMT R40, R40, 0x5410, R51 ;  /* 0x0000541028287816 */ /* 0x000fe40000000033 */
[----:B------:R-:W-:Y:S02]  /*ebf0*/  PRMT R28, R28, 0x5410, R49 ;  /* 0x000054101c1c7816 */ /* 0x000fe40000000031 */
[----:B------:R-:W-:-:S02]  /*ec00*/  PRMT R29, R29, 0x5410, R50 ;  /* 0x000054101d1d7816 */ /* 0x000fc40000000032 */
[----:B------:R-:W-:Y:S02]  /*ec10*/  PRMT R30, R30, 0x5410, R47 ;  /* 0x000054101e1e7816 */ /* 0x000fe4000000002f */
[----:B------:R-:W-:Y:S02]  /*ec20*/  PRMT R31, R31, 0x5410, R48 ;  /* 0x000054101f1f7816 */ /* 0x000fe40000000030 */
[----:B----4-:R-:W-:-:S04]  /*ec30*/  LEA.HI R20, R21, R21, RZ, 0x1 ;  /* 0x0000001515147211 */ /* 0x010fc800078f08ff */
[----:B------:R-:W-:-:S05]  /*ec40*/  LOP3.LUT R20, R20, 0xfffffffe, RZ, 0xc0, !PT ;  /* 0xfffffffe14147812 */ /* 0x000fca00078ec0ff */
[----:B------:R-:W-:Y:S02]  /*ec50*/  IMAD.IADD R21, R21, 0x1, -R20 ;  /* 0x0000000115157824 */ /* 0x000fe400078e0a14 */
[----:B------:R-:W-:Y:S02]  /*ec60*/  IMAD.MOV.U32 R20, RZ, RZ, R4 ;  /* 0x000000ffff147224 */ /* 0x000fe400078e0004 */
[----:B------:R-:W-:Y:S01]  /*ec70*/  IMAD.MOV.U32 R4, RZ, RZ, R12 ;  /* 0x000000ffff047224 */ /* 0x000fe200078e000c */
[----:B------:R-:W-:Y:S01]  /*ec80*/  SHF.L.U32 R5, R21, 0x1f, RZ ;  /* 0x0000001f15057819 */ /* 0x000fe200000006ff */
[----:B------:R-:W-:Y:S01]  /*ec90*/  IMAD.MOV.U32 R21, RZ, RZ, R15 ;  /* 0x000000ffff157224 */ /* 0x000fe200078e000f */
[----:B------:R-:W-:Y:S02]  /*eca0*/  PRMT R12, R45, 0x5410, R54 ;  /* 0x000054102d0c7816 */ /* 0x000fe40000000036 */
[----:B------:R-:W0:Y:S01]  /*ecb0*/  SYNCS.PHASECHK.TRANS64.TRYWAIT P0, [R2+URZ+0x30800], R5 ;  /* 0x03080005020075a7 */ /* 0x000e22000800017f */
[----:B------:R-:W-:Y:S01]  /*ecc0*/  PRMT R37, R20, 0x5410, R55 ;  /* 0x0000541014257816 */ /* 0x000fe20000000037 */
[----:B0-----:R-:W-:Y:S06]  /*ecd0*/  @!P0 BRA `(.L_x_3901) ;  /* 0x0000012800cc8947 */ /* 0x001fec0003800000 */
.L_x_4123:
[----:B------:R-:W-:Y:S05]  /*ece0*/  BSYNC B1 ;  /* 0x0000000000017941 */ /* 0x000fea0003800000 */
.L_x_3900:
[----:B------:R-:W-:Y:S01]  /*ecf0*/  BSSY B1, `(.L_x_3902) ;  /* 0x000011f000017945 */ /* 0x000fe20003800000 */
[----:B------:R-:W-:Y:S02]  /*ed00*/  PRMT R14, R4, 0x5410, R11 ;  /* 0x00005410040e7816 */ /* 0x000fe4000000000b */
[----:B------:R-:W-:Y:S02]  /*ed10*/  PRMT R15, R6, 0x5410, R9 ;  /* 0x00005410060f7816 */ /* 0x000fe40000000009 */
[----:B------:R-:W-:Y:S02]  /*ed20*/  PRMT R20, R7, 0x5410, R10 ;  /* 0x0000541007147816 */ /* 0x000fe4000000000a */
[----:B------:R-:W-:Y:S01]  /*ed30*/  PRMT R21, R21, 0x5410, R8 ;  /* 0x0000541015157816 */ /* 0x000fe20000000008 */
[----:B------:R-:W-:Y:S06]  /*ed40*/  @P1 BRA `(.L_x_3903) ;  /* 0x0000001000641947 */ /* 0x000fec0003800000 */
[----:B------:R-:W1:Y:S01]  /*ed50*/  LDC R41, c[0x0][0x3f4] ;  /* 0x0000fd00ff297b82 */ /* 0x000e620000000800 */
[----:B------:R-:W-:Y:S01]  /*ed60*/  BSSY B2, `(.L_x_3904) ;  /* 0x0000065000027945 */ /* 0x000fe20003800000 */
[-C--:B-1----:R-:W-:Y:S02]  /*ed70*/  ISETP.GE.AND P0, PT, R16, R41.reuse, PT ;  /* 0x000000291000720c */ /* 0x082fe40003f06270 */
[-C--:B------:R-:W-:Y:S02]  /*ed80*/  ISETP.GE.AND P1, PT, R193, R41.reuse, PT ;  /* 0x00000029c100720c */ /* 0x080fe40003f26270 */
[----:B------:R-:W-:-:S09]  /*ed90*/  ISETP.GE.AND P2, PT, R192, R41, PT ;  /* 0x00000029c000720c */ /* 0x000fd20003f46270 */
[----:B------:R-:W-:Y:S05]  /*eda0*/  @P0 BRA `(.L_x_3905) ;  /* 0x0000000400800947 */ /* 0x000fea0003800000 */
[----:B------:R-:W1:Y:S01]  /*edb0*/  S2R R44, SR_TID.X ;  /* 0x00000000002c7919 */ /* 0x000e620000002100 */
[----:B------:R-:W-:Y:S01]  /*edc0*/  LOP3.LUT R4, R216, 0x38, R16, 0xf8, !PT ;  /* 0x00000038d8047812 */ /* 0x000fe200078ef810 */
[----:B------:R-:W-:Y:S01]  /*edd0*/  IMAD.U32 R52, R32, 0x10000, RZ ;  /* 0x0001000020347824 */ /* 0x000fe200078e00ff */
[C---:B------:R-:W-:Y:S01]  /*ede0*/  SHF.L.U32 R54, R37.reuse, 0x10, RZ ;  /* 0x0000001025367819 */ /* 0x040fe200000006ff */
[----:B------:R-:W-:Y:S01]  /*edf0*/  IMAD.U32 R53, R38, 0x10000, RZ ;  /* 0x0001000026357824 */ /* 0x000fe200078e00ff */
[----:B0-----:R-:W-:Y:S02]  /*ee00*/  LOP3.LUT R5, R4, R217, RZ, 0x3c, !PT ;  /* 0x000000d904057212 */ /* 0x001fe400078e3cff */
[----:B------:R-:W-:-:S03]  /*ee10*/  LOP3.LUT R51, R37, 0xffff0000, RZ, 0xc0, !PT ;  /* 0xffff000025337812 */ /* 0x000fc600078ec0ff */
[----:B------:R-:W-:-:S04]  /*ee20*/  IMAD.IADD R5, R218, 0x1, R5 ;  /* 0x00000001da057824 */ /* 0x000fc800078e0205 */
[----:B------:R-:W-:Y:S02]  /*ee30*/  IMAD R61, R5, 0x2, R2 ;  /* 0x00000002053d7824 */ /* 0x000fe400078e0202 */
[----:B-1----:R-:W-:-:S05]  /*ee40*/  VIADD R44, R44, 0xffffff80 ;  /* 0xffffff802c2c7836 */ /* 0x002fca0000000000 */
[----:B------:R-:W-:-:S04]  /*ee50*/  SHF.R.S32.HI R43, RZ, 0x1f, R44 ;  /* 0x0000001fff2b7819 */ /* 0x000fc8000001142c */
[----:B------:R-:W-:-:S04]  /*ee60*/  LEA.HI R43, R43, R44, RZ, 0x2 ;  /* 0x0000002c2b2b7211 */ /* 0x000fc800078f10ff */
[----:B------:R-:W-:-:S05]  /*ee70*/  LOP3.LUT R43, R43, 0xfffffffc, RZ, 0xc0, !PT ;  /* 0xfffffffc2b2b7812 */ /* 0x000fca00078ec0ff */
[----:B------:R-:W-:-:S05]  /*ee80*/  IMAD.IADD R43, R44, 0x1, -R43 ;  /* 0x000000012c2b7824 */ /* 0x000fca00078e0a2b */
[----:B------:R-:W-:-:S04]  /*ee90*/  LEA.HI R6, R41, R43, RZ, 0x1d ;  /* 0x0000002b29067211 */ /* 0x000fc800078fe8ff */
[----:B------:R-:W-:Y:S02]  /*eea0*/  SHF.R.S32.HI R9, RZ, 0x1f, R6 ;  /* 0x0000001fff097819 */ /* 0x000fe40000011406 */
[----:B------:R-:W-:Y:S02]  /*eeb0*/  SHF.L.U32 R7, R6, 0x3, RZ ;  /* 0x0000000306077819 */ /* 0x000fe400000006ff */
[----:B------:R-:W-:Y:S02]  /*eec0*/  LEA.HI R9, R9, R6, RZ, 0x3 ;  /* 0x0000000609097211 */ /* 0x000fe400078f18ff */
[----:B------:R-:W-:-:S03]  /*eed0*/  LOP3.LUT R4, R216, 0x38, R7, 0xf8, !PT ;  /* 0x00000038d8047812 */ /* 0x000fc600078ef807 */
[----:B------:R-:W-:Y:S01]  /*eee0*/  IMAD.SHL.U32 R9, R9, 0x400, RZ ;  /* 0x0000040009097824 */ /* 0x000fe200078e00ff */
[----:B------:R-:W-:-:S04]  /*eef0*/  LOP3.LUT R4, R4, R217, RZ, 0x3c, !PT ;  /* 0x000000d904047212 */ /* 0x000fc800078e3cff */
[----:B------:R-:W-:-:S04]  /*ef00*/  LOP3.LUT R9, R9, 0x7fffe000, RZ, 0xc0, !PT ;  /* 0x7fffe00009097812 */ /* 0x000fc800078ec0ff */
[----:B------:R-:W-:Y:S02]  /*ef10*/  IADD3 R9, R4, R9, R218 ;  /* 0x0000000904097210 */ /* 0x000fe40007ffe0da */
[----:B------:R-:W0:Y:S03]  /*ef20*/  LDS.128 R4, [R61+0x12400] ;  /* 0x012400003d047984 */ /* 0x000e260000000c00 */
        /* <DEDUP_REMOVED lines=50> */
[C---:B------:R-:W-:Y:S01]  /*f250*/  FFMA.FTZ R45, R46.reuse, R47, -R45 ;  /* 0x0000002f2e2d7223 */ /* 0x040fe2000001082d */
[----:B------:R-:W-:Y:S01]  /*f260*/  LOP3.LUT R4, R33, 0xffff0000, RZ, 0xc0, !PT ;  /* 0xffff000021047812 */ /* 0x000fe200078ec0ff */
[----:B------:R-:W-:Y:S01]  /*f270*/  FFMA.FTZ R46, R46, R49, R43 ;  /* 0x000000312e2e7223 */ /* 0x000fe2000001002b */
[----:B------:R-:W-:Y:S01]  /*f280*/  LOP3.LUT R6, R35, 0xffff0000, RZ, 0xc0, !PT ;  /* 0xffff000023067812 */ /* 0x000fe200078ec0ff */
[----:B------:R-:W-:Y:S01]  /*f290*/  FMUL.FTZ R44, R9, R8 ;  /* 0x00000008092c7220 */ /* 0x000fe20000410000 */
[----:B------:R-:W-:Y:S01]  /*f2a0*/  FMUL.FTZ R50, R11, R10 ;  /* 0x0000000a0b327220 */ /* 0x000fe20000410000 */
[----:B------:R-:W-:-:S02]  /*f2b0*/  FMUL.FTZ R43, R9, R4 ;  /* 0x00000004092b7220 */ /* 0x000fc40000410000 */
[----:B------:R-:W-:Y:S01]  /*f2c0*/  FMUL.FTZ R11, R11, R6 ;  /* 0x000000060b0b7220 */ /* 0x000fe20000410000 */
[----:B------:R-:W-:Y:S01]  /*f2d0*/  FFMA.FTZ R9, R5, R4, -R44 ;  /* 0x0000000405097223 */ /* 0x000fe2000001082c */
[----:B------:R-:W-:Y:S01]  /*f2e0*/  FFMA.FTZ R50, R7, R6, -R50 ;  /* 0x0000000607327223 */ /* 0x000fe20000010832 */
[----:B------:R-:W-:Y:S01]  /*f2f0*/  FFMA.FTZ R43, R5, R8, R43 ;  /* 0x00000008052b7223 */ /* 0x000fe2000001002b */
[----:B------:R-:W-:Y:S01]  /*f300*/  FFMA.FTZ R11, R7, R10, R11 ;  /* 0x0000000a070b7223 */ /* 0x000fe2000001000b */
[----:B------:R-:W-:Y:S02]  /*f310*/  F2FP.BF16.F32.PACK_AB R6, R60, R53 ;  /* 0x000000353c06723e */ /* 0x000fe400000010ff */
[----:B------:R-:W-:Y:S02]  /*f320*/  F2FP.BF16.F32.PACK_AB R4, R55, R56 ;  /* 0x000000383704723e */ /* 0x000fe400000010ff */
[----:B------:R-:W-:Y:S02]  /*f330*/  F2FP.BF16.F32.PACK_AB R5, R9, R48 ;  /* 0x000000300905723e */ /* 0x000fe400000010ff */
[----:B------:R-:W-:-:S02]  /*f340*/  F2FP.BF16.F32.PACK_AB R7, R50, R45 ;  /* 0x0000002d3207723e */ /* 0x000fc400000010ff */
[----:B------:R-:W-:Y:S02]  /*f350*/  F2FP.BF16.F32.PACK_AB R10, R51, R54 ;  /* 0x00000036330a723e */ /* 0x000fe400000010ff */
[----:B------:R-:W-:Y:S01]  /*f360*/  F2FP.BF16.F32.PACK_AB R8, R57, R58 ;  /* 0x0000003a3908723e */ /* 0x000fe200000010ff */
[----:B------:R1:W-:Y:S01]  /*f370*/  STS.128 [R61+0x12400], R4 ;  /* 0x012400043d007388 */ /* 0x0003e20000000c00 */
[----:B------:R-:W-:Y:S02]  /*f380*/  F2FP.BF16.F32.PACK_AB R9, R43, R52 ;  /* 0x000000342b09723e */ /* 0x000fe400000010ff */
[----:B------:R-:W-:-:S05]  /*f390*/  F2FP.BF16.F32.PACK_AB R11, R11, R46 ;  /* 0x0000002e0b0b723e */ /* 0x000fca00000010ff */
[----:B------:R1:W-:Y:S02]  /*f3a0*/  STS.128 [R62+0x12400], R8 ;  /* 0x012400083e007388 */ /* 0x0003e40000000c00 */
.L_x_3905:
[----:B------:R-:W-:Y:S05]  /*f3b0*/  BSYNC B2 ;  /* 0x0000000000027941 */ /* 0x000fea0003800000 */
.L_x_3904:
[----:B------:R-:W-:Y:S04]  /*f3c0*/  BSSY B2, `(.L_x_3906) ;  /* 0x0000059000027945 */ /* 0x000fe80003800000 */
[----:B------:R-:W-:Y:S05]  /*f3d0*/  @P1 BRA `(.L_x_3907) ;  /* 0x00000004005c1947 */ /* 0x000fea0003800000 */
[----:B------:R-:W2:Y:S01]  /*f3e0*/  LDL R60, [R1+0x70] ;  /* 0x00007000013c7983 */ /* 0x000ea20000100800 */
[----:B-1----:R-:W-:Y:S01]  /*f3f0*/  LEA.HI R4, R41, R196, RZ, 0x1d ;  /* 0x000000c429047211 */ /* 0x002fe200078fe8ff */
[C---:B------:R-:W-:Y:S01]  /*f400*/  IMAD.U32 R55, R28.reuse, 0x10000, RZ ;  /* 0x000100001c377824 */ /* 0x040fe200078e00ff */
[----:B------:R-:W-:Y:S01]  /*f410*/  LOP3.LUT R57, R28, 0xffff0000, RZ, 0xc0, !PT ;  /* 0xffff00001c397812 */ /* 0x000fe200078ec0ff */
[----:B------:R-:W-:Y:S01]  /*f420*/  IMAD.U32 R53, R24, 0x10000, RZ ;  /* 0x0001000018357824 */ /* 0x000fe200078e00ff */
[----:B------:R-:W-:Y:S01]  /*f430*/  SHF.R.S32.HI R7, RZ, 0x1f, R4 ;  /* 0x0000001fff077819 */ /* 0x000fe20000011404 */
[----:B0-----:R-:W-:-:S03]  /*f440*/  IMAD.SHL.U32 R5, R4, 0x8, RZ ;  /* 0x0000000804057824 */ /* 0x001fc600078e00ff */
[----:B------:R-:W-:Y:S02]  /*f450*/  LEA.HI R7, R7, R4, RZ, 0x3 ;  /* 0x0000000407077211 */ /* 0x000fe400078f18ff */
[----:B------:R-:W-:Y:S02]  /*f460*/  LOP3.LUT R4, R216, 0x38, R5, 0xf8, !PT ;  /* 0x00000038d8047812 */ /* 0x000fe400078ef805 */
[----:B------:R-:W-:Y:S02]  /*f470*/  SHF.L.U32 R7, R7, 0xa, RZ ;  /* 0x0000000a07077819 */ /* 0x000fe400000006ff */
[----:B------:R-:W-:Y:S02]  /*f480*/  LOP3.LUT R4, R4, R217, RZ, 0x3c, !PT ;  /* 0x000000d904047212 */ /* 0x000fe400078e3cff */
[----:B------:R-:W-:-:S04]  /*f490*/  LOP3.LUT R7, R7, 0x7fffe000, RZ, 0xc0, !PT ;  /* 0x7fffe00007077812 */ /* 0x000fc800078ec0ff */
[----:B------:R-:W-:-:S05]  /*f4a0*/  IADD3 R9, R4, R7, R218 ;  /* 0x0000000704097210 */ /* 0x000fca0007ffe0da */
[----:B------:R-:W-:-:S05]  /*f4b0*/  IMAD R43, R9, 0x2, R2 ;  /* 0x00000002092b7824 */ /* 0x000fca00078e0202 */
[----:B------:R-:W0:Y:S02]  /*f4c0*/  LDS.128 R8, [R43+0x12400] ;  /* 0x012400002b087984 */ /* 0x000e240000000c00 */
[C---:B0-----:R-:W-:Y:S01]  /*f4d0*/  IMAD.U32 R48, R8.reuse, 0x10000, RZ ;  /* 0x0001000008307824 */ /* 0x041fe200078e00ff */
[----:B------:R-:W-:Y:S01]  /*f4e0*/  LOP3.LUT R8, R8, 0xffff0000, RZ, 0xc0, !PT ;  /* 0xffff000008087812 */ /* 0x000fe200078ec0ff */
[----:B------:R-:W-:Y:S01]  /*f4f0*/  IMAD.U32 R49, R9, 0x10000, RZ ;  /* 0x0001000009317824 */ /* 0x000fe200078e00ff */
[----:B------:R-:W-:Y:S01]  /*f500*/  SHF.L.U32 R51, R11, 0x10, RZ ;  /* 0x000000100b337819 */ /* 0x000fe200000006ff */
[C---:B------:R-:W-:Y:S01]  /*f510*/  FMUL.FTZ R59, R48.reuse, R55 ;  /* 0x00000037303b7220 */ /* 0x040fe20000410000 */
[----:B------:R-:W-:Y:S01]  /*f520*/  FMUL.FTZ R61, R48, R53 ;  /* 0x00000035303d7220 */ /* 0x000fe20000410000 */
[----:B------:R-:W-:Y:S01]  /*f530*/  FMUL.FTZ R63, R8, R57 ;  /* 0x00000039083f7220 */ /* 0x000fe20000410000 */
[----:B------:R-:W-:Y:S01]  /*f540*/  IMAD.U32 R48, R29, 0x10000, RZ ;  /* 0x000100001d307824 */ /* 0x000fe200078e00ff */
[----:B------:R-:W-:Y:S01]  /*f550*/  LOP3.LUT R9, R9, 0xffff0000, RZ, 0xc0, !PT ;  /* 0xffff000009097812 */ /* 0x000fe200078ec0ff */
[C---:B------:R-:W-:Y:S01]  /*f560*/  IMAD.U32 R50, R10.reuse, 0x10000, RZ ;  /* 0x000100000a327824 */ /* 0x040fe200078e00ff */
[----:B------:R-:W-:-:S02]  /*f570*/  LOP3.LUT R10, R10, 0xffff0000, RZ, 0xc0, !PT ;  /* 0xffff00000a0a7812 */ /* 0x000fc400078ec0ff */
[----:B------:R-:W-:Y:S01]  /*f580*/  LOP3.LUT R11, R11, 0xffff0000, RZ, 0xc0, !PT ;  /* 0xffff00000b0b7812 */ /* 0x000fe200078ec0ff */
[----:B--2---:R-:W0:Y:S02]  /*f590*/  LDS.128 R4, [R60] ;  /* 0x000000003c047984 */ /* 0x004e240000000c00 */
[C---:B0-----:R-:W-:Y:S01]  /*f5a0*/  IMAD.U32 R44, R4.reuse, 0x10000, RZ ;  /* 0x00010000042c7824 */ /* 0x041fe200078e00ff */
[----:B------:R-:W-:Y:S01]  /*f5b0*/  LOP3.LUT R4, R4, 0xffff0000, RZ, 0xc0, !PT ;  /* 0xffff000004047812 */ /* 0x000fe200078ec0ff */
[C---:B------:R-:W-:Y:S01]  /*f5c0*/  IMAD.U32 R45, R5.reuse, 0x10000, RZ ;  /* 0x00010000052d7824 */ /* 0x040fe200078e00ff */
[----:B------:R-:W-:Y:S01]  /*f5d0*/  LOP3.LUT R5, R5, 0xffff0000, RZ, 0xc0, !PT ;  /* 0xffff000005057812 */ /* 0x000fe200078ec0ff */
[----:B------:R-:W-:Y:S01]  /*f5e0*/  FFMA.FTZ R59, R44, R53, -R59 ;  /* 0x000000352c3b7223 */ /* 0x000fe2000001083b */
        /* <DEDUP_REMOVED lines=10> */
[----:B------:R-:W-:Y:S01]  /*f690*/  FFMA.FTZ R56, R45, R44, -R8 ;  /* 0x0000002c2d387223 */ /* 0x000fe20000010808 */
[----:B------:R-:W-:-:S02]  /*f6a0*/  IMAD.U32 R49, R26, 0x10000, RZ ;  /* 0x000100001a317824 */ /* 0x000fc400078e00ff */
[----:B------:R-:W-:Y:S01]  /*f6b0*/  FFMA.FTZ R63, R45, R48, R63 ;  /* 0x000000302d3f7223 */ /* 0x000fe2000001003f */
[----:B------:R-:W-:Y:S01]  /*f6c0*/  FMUL.FTZ R57, R50, R53 ;  /* 0x0000003532397220 */ /* 0x000fe20000410000 */
[----:B------:R-:W-:Y:S01]  /*f6d0*/  LOP3.LUT R55, R30, 0xffff0000, RZ, 0xc0, !PT ;  /* 0xffff00001e377812 */ /* 0x000fe200078ec0ff */
[----:B------:R-:W-:Y:S01]  /*f6e0*/  IMAD.U32 R44, R31, 0x10000, RZ ;  /* 0x000100001f2c7824 */ /* 0x000fe200078e00ff */
[----:B------:R-:W-:Y:S01]  /*f6f0*/  LOP3.LUT R45, R26, 0xffff0000, RZ, 0xc0, !PT ;  /* 0xffff00001a2d7812 */ /* 0x000fe200078ec0ff */
[-C--:B------:R-:W-:Y:S01]  /*f700*/  FMUL.FTZ R65, R50, R49.reuse ;  /* 0x0000003132417220 */ /* 0x080fe20000410000 */
[----:B------:R-:W-:Y:S01]  /*f710*/  LOP3.LUT R6, R6, 0xffff0000, RZ, 0xc0, !PT ;  /* 0xffff000006067812 */ /* 0x000fe200078ec0ff */
[----:B------:R-:W-:Y:S01]  /*f720*/  FFMA.FTZ R57, R46, R49, -R57 ;  /* 0x000000312e397223 */ /* 0x000fe20000010839 */
[C---:B------:R-:W-:Y:S01]  /*f730*/  FMUL.FTZ R49, R10.reuse, R55 ;  /* 0x000000370a317220 */ /* 0x040fe20000410000 */
[----:B------:R-:W-:Y:S02]  /*f740*/  IMAD.U32 R47, R7, 0x10000, RZ ;  /* 0x00010000072f7824 */ /* 0x000fe400078e00ff */
[----:B------:R-:W-:Y:S01]  /*f750*/  FMUL.FTZ R10, R10, R45 ;  /* 0x0000002d0a0a7220 */ /* 0x000fe20000410000 */
[----:B------:R-:W-:-:S02]  /*f760*/  IMAD.U32 R4, R27, 0x10000, RZ ;  /* 0x000100001b047824 */ /* 0x000fc400078e00ff */
[----:B------:R-:W-:Y:S01]  /*f770*/  FMUL.FTZ R8, R51, R44 ;  /* 0x0000002c33087220 */ /* 0x000fe20000410000 */
[----:B------:R-:W-:Y:S01]  /*f780*/  FFMA.FTZ R65, R46, R53, R65 ;  /* 0x000000352e417223 */ /* 0x000fe20000010041 */
[C---:B------:R-:W-:Y:S01]  /*f790*/  FFMA.FTZ R46, R6.reuse, R45, -R49 ;  /* 0x0000002d062e7223 */ /* 0x040fe20000010831 */
[----:B------:R-:W-:Y:S01]  /*f7a0*/  FFMA.FTZ R48, R6, R55, R10 ;  /* 0x0000003706307223 */ /* 0x000fe2000001000a */
[-C--:B------:R-:W-:Y:S01]  /*f7b0*/  FFMA.FTZ R49, R47, R4.reuse, -R8 ;  /* 0x000000042f317223 */ /* 0x080fe20000010808 */
[----:B------:R-:W-:Y:S01]  /*f7c0*/  FMUL.FTZ R50, R51, R4 ;  /* 0x0000000433327220 */ /* 0x000fe20000410000 */
[----:B------:R-:W-:Y:S02]  /*f7d0*/  LOP3.LUT R8, R29, 0xffff0000, RZ, 0xc0, !PT ;  /* 0xffff00001d087812 */ /* 0x000fe400078ec0ff */
        /* <DEDUP_REMOVED lines=8> */
[----:B------:R-:W-:Y:S01]  /*f860*/  FFMA.FTZ R9, R5, R4, -R44 ;  /* 0x0000000405097223 */ /* 0x000fe2000001082c */
[-C--:B------:R-:W-:Y:S01]  /*f870*/  FMUL.FTZ R11, R11, R6.reuse ;  /* 0x000000060b0b7220 */ /* 0x080fe20000410000 */
        /* <DEDUP_REMOVED lines=13> */
.L_x_3907:
[----:B------:R-:W-:Y:S05]  /*f950*/  BSYNC B2 ;  /* 0x0000000000027941 */ /* 0x000fea0003800000 */
.L_x_3906:
[----:B------:R-:W-:Y:S05]  /*f960*/  @P2 BRA `(.L_x_3903) ;  /* 0x00000004005c2947 */ /* 0x000fea0003800000 */
[----:B-1----:R-:W3:Y:S01]  /*f970*/  LDL R61, [R1+0x68] ;  /* 0x00006800013d7983 */ /* 0x002ee20000100800 */
[----:B------:R-:W-:Y:S01]  /*f980*/  LEA.HI R41, R41, R197, RZ, 0x1d ;  /* 0x000000c529297211 */ /* 0x000fe200078fe8ff */
[C---:B------:R-:W-:Y:S01]  /*f990*/  IMAD.U32 R54, R14.reuse, 0x10000, RZ ;  /* 0x000100000e367824 */ /* 0x040fe200078e00ff */
[----:B------:R-:W-:Y:S01]  /*f9a0*/  LOP3.LUT R51, R14, 0xffff0000, RZ, 0xc0, !PT ;  /* 0xffff00000e337812 */ /* 0x000fe200078ec0ff */
[----:B------:R-:W-:Y:S01]  /*f9b0*/  IMAD.U32 R52, R0, 0x10000, RZ ;  /* 0x0001000000347824 */ /* 0x000fe200078e00ff */
[----:B--2---:R-:W-:Y:S01]  /*f9c0*/  SHF.R.S32.HI R4, RZ, 0x1f, R41 ;  /* 0x0000001fff047819 */ /* 0x004fe20000011429 */
[----:B0-----:R-:W-:Y:S02]  /*f9d0*/  IMAD.SHL.U32 R5, R41, 0x8, RZ ;  /* 0x0000000829057824 */ /* 0x001fe400078e00ff */
[----:B------:R-:W-:Y:S01]  /*f9e0*/  IMAD.U32 R53, R15, 0x10000, RZ ;  /* 0x000100000f357824 */ /* 0x000fe200078e00ff */
[----:B------:R-:W-:Y:S02]  /*f9f0*/  LEA.HI R41, R4, R41, RZ, 0x3 ;  /* 0x0000002904297211 */ /* 0x000fe400078f18ff */
[----:B------:R-:W-:-:S03]  /*fa00*/  LOP3.LUT R4, R216, 0x38, R5, 0xf8, !PT ;  /* 0x00000038d8047812 */ /* 0x000fc600078ef805 */
[----:B------:R-:W-:Y:S01]  /*fa10*/  IMAD.SHL.U32 R41, R41, 0x400, RZ ;  /* 0x0000040029297824 */ /* 0x000fe200078e00ff */
[----:B------:R-:W-:-:S04]  /*fa20*/  LOP3.LUT R4, R4, R217, RZ, 0x3c, !PT ;  /* 0x000000d904047212 */ /* 0x000fc800078e3cff */
[----:B------:R-:W-:-:S04]  /*fa30*/  LOP3.LUT R41, R41, 0x7fffe000, RZ, 0xc0, !PT ;  /* 0x7fffe00029297812 */ /* 0x000fc800078ec0ff */
[----:B------:R-:W-:-:S05]  /*fa40*/  IADD3 R41, R4, R41, R218 ;  /* 0x0000002904297210 */ /* 0x000fca0007ffe0da */
[----:B------:R-:W-:-:S05]  /*fa50*/  IMAD R41, R41, 0x2, R2 ;  /* 0x0000000229297824 */ /* 0x000fca00078e0202 */
[----:B------:R-:W0:Y:S02]  /*fa60*/  LDS.128 R8, [R41+0x12400] ;  /* 0x0124000029087984 */ /* 0x000e240000000c00 */
[C---:B0-----:R-:W-:Y:S01]  /*fa70*/  IMAD.U32 R47, R8.reuse, 0x10000, RZ ;  /* 0x00010000082f7824 */ /* 0x041fe200078e00ff */
[----:B------:R-:W-:Y:S01]  /*fa80*/  LOP3.LUT R8, R8, 0xffff0000, RZ, 0xc0, !PT ;  /* 0xffff000008087812 */ /* 0x000fe200078ec0ff */
[C---:B------:R-:W-:Y:S01]  /*fa90*/  IMAD.U32 R48, R9.reuse, 0x10000, RZ ;  /* 0x0001000009307824 */ /* 0x040fe200078e00ff */
[----:B------:R-:W-:Y:S01]  /*faa0*/  LOP3.LUT R9, R9, 0xffff0000, RZ, 0xc0, !PT ;  /* 0xffff000009097812 */ /* 0x000fe200078ec0ff */
[C---:B------:R-:W-:Y:S01]  /*fab0*/  FMUL.FTZ R56, R47.reuse, R54 ;  /* 0x000000362f387220 */ /* 0x040fe20000410000 */
[----:B------:R-:W-:Y:S01]  /*fac0*/  FMUL.FTZ R58, R47, R52 ;  /* 0x000000342f3a7220 */ /* 0x000fe20000410000 */
[----:B------:R-:W-:Y:S01]  /*fad0*/  LOP3.LUT R47, R0, 0xffff0000, RZ, 0xc0, !PT ;  /* 0xffff0000002f7812 */ /* 0x000fe200078ec0ff */
[----:B------:R-:W-:Y:S01]  /*fae0*/  FMUL.FTZ R55, R8, R51 ;  /* 0x0000003308377220 */ /* 0x000fe20000410000 */
[C---:B------:R-:W-:Y:S01]  /*faf0*/  IMAD.U32 R49, R10.reuse, 0x10000, RZ ;  /* 0x000100000a317824 */ /* 0x040fe200078e00ff */
[----:B------:R-:W-:Y:S01]  /*fb00*/  LOP3.LUT R10, R10, 0xffff0000, RZ, 0xc0, !PT ;  /* 0xffff00000a0a7812 */ /* 0x000fe200078ec0ff */
[----:B------:R-:W-:-:S02]  /*fb10*/  IMAD.U32 R50, R11, 0x10000, RZ ;  /* 0x000100000b327824 */ /* 0x000fc400078e00ff */
[----:B------:R-:W-:Y:S01]  /*fb20*/  FMUL.FTZ R57, R8, R47 ;  /* 0x0000002f08397220 */ /* 0x000fe20000410000 */
[----:B------:R-:W-:Y:S02]  /*fb30*/  SHF.L.U32 R8, R20, 0x10, RZ ;  /* 0x0000001014087819 */ /* 0x000fe400000006ff */
[----:B------:R-:W-:Y:S01]  /*fb40*/  LOP3.LUT R11, R11, 0xffff0000, RZ, 0xc0, !PT ;  /* 0xffff00000b0b7812 */ /* 0x000fe200078ec0ff */
[----:B---3--:R-:W0:Y:S02]  /*fb50*/  LDS.128 R4, [R61] ;  /* 0x000000003d047984 */ /* 0x008e240000000c00 */
[C---:B0-----:R-:W-:Y:S01]  /*fb60*/  IMAD.U32 R43, R4.reuse, 0x10000, RZ ;  /* 0x00010000042b7824 */ /* 0x041fe200078e00ff */
[----:B------:R-:W-:Y:S01]  /*fb70*/  LOP3.LUT R4, R4, 0xffff0000, RZ, 0xc0, !PT ;  /* 0xffff000004047812 */ /* 0x000fe200078ec0ff */
[----:B------:R-:W-:Y:S01]  /*fb80*/  IMAD.U32 R45, R6, 0x10000, RZ ;  /* 0x00010000062d7824 */ /* 0x000fe200078e00ff */
[----:B------:R-:W-:Y:S01]  /*fb90*/  SHF.L.U32 R44, R5, 0x10, RZ ;  /* 0x00000010052c7819 */ /* 0x000fe200000006ff */
[C---:B------:R-:W-:Y:S01]  /*fba0*/  FFMA.FTZ R56, R43.reuse, R52, -R56 ;  /* 0x000000342b387223 */ /* 0x040fe20000010838 */
[----:B------:R-:W-:Y:S01]  /*fbb0*/  FFMA.FTZ R58, R43, R54, R58 ;  /* 0x000000362b3a7223 */ /* 0x000fe2000001003a */
[----:B------:R-:W-:-:S02]  /*fbc0*/  IMAD.U32 R43, R3, 0x10000, RZ ;  /* 0x00010000032b7824 */ /* 0x000fc400078e00ff */
[----:B------:R-:W-:Y:S01]  /*fbd0*/  FFMA.FTZ R55, R4, R47, -R55 ;  /* 0x0000002f04377223 */ /* 0x000fe20000010837 */
[----:B------:R-:W-:Y:S01]  /*fbe0*/  FMUL.FTZ R47, R48, R53 ;  /* 0x00000035302f7220 */ /* 0x000fe20000410000 */
[----:B------:R-:W-:Y:S01]  /*fbf0*/  FFMA.FTZ R57, R4, R51, R57 ;  /* 0x0000003304397223 */ /* 0x000fe20000010039 */
        /* <DEDUP_REMOVED lines=9> */
[----:B------:R-:W-:Y:S01]  /*fc90*/  FMUL.FTZ R54, R49, R4 ;  /* 0x0000000431367220 */ /* 0x000fe20000410000 */
[----:B------:R-:W-:Y:S01]  /*fca0*/  FMUL.FTZ R10, R10, R43 ;  /* 0x0000002b0a0a7220 */ /* 0x000fe20000410000 */
[----:B------:R-:W-:-:S02]  /*fcb0*/  IMAD.U32 R49, R21, 0x10000, RZ ;  /* 0x0001000015317824 */ /* 0x000fc400078e00ff */
[----:B------:R-:W-:Y:S01]  /*fcc0*/  FFMA.FTZ R53, R45, R4, -R44 ;  /* 0x000000042d357223 */ /* 0x000fe2000001082c */
[----:B------:R-:W-:Y:S02]  /*fcd0*/  IMAD.U32 R47, R13, 0x10000, RZ ;  /* 0x000100000d2f7824 */ /* 0x000fe400078e00ff */
[----:B------:R-:W-:Y:S01]  /*fce0*/  FFMA.FTZ R54, R45, R8, R54 ;  /* 0x000000082d367223 */ /* 0x000fe20000010036 */
[----:B------:R-:W-:Y:S01]  /*fcf0*/  FFMA.FTZ R51, R6, R51, R10 ;  /* 0x0000003306337223 */ /* 0x000fe2000001000a */
[----:B------:R-:W-:Y:S02]  /*fd00*/  IMAD.U32 R46, R7, 0x10000, RZ ;  /* 0x00010000072e7824 */ /* 0x000fe400078e00ff */
        /* <DEDUP_REMOVED lines=29> */
.L_x_3903:
[----:B------:R-:W-:Y:S05]  /*fee0*/  BSYNC B1 ;  /* 0x0000000000017941 */ /* 0x000fea0003800000 */
.L_x_3902:
[----:B-123--:R-:W-:-:S05]  /*fef0*/  VIADD R4, R201, 0x40 ;  /* 0x00000040c9047836 */ /* 0x00efca0000000000 */
[----:B------:R-:W-:-:S13]  /*ff00*/  ISETP.GE.AND P0, PT, R4, R42, PT ;  /* 0x0000002a0400720c */ /* 0x000fda0003f06270 */
[----:B------:R-:W-:Y:S05]  /*ff10*/  @P0 BRA `(.L_x_3886) ;  /* 0x00000010005c0947 */ /* 0x000fea0003800000 */
[----:B------:R-:W1:Y:S01]  /*ff20*/  LDC R41, c[0x0][0x3f4] ;  /* 0x0000fd00ff297b82 */ /* 0x000e620000000800 */
[----:B------:R-:W-:Y:S01]  /*ff30*/  BSSY B1, `(.L_x_3908) ;  /* 0x0000063000017945 */ /* 0x000fe20003800000 */
[----:B------:R-:W-:Y:S02]  /*ff40*/  SHF.R.U32.HI R59, RZ, 0x3, R203 ;  /* 0x00000003ff3b7819 */ /* 0x000fe400000116cb */
[-C--:B-1----:R-:W-:Y:S02]  /*ff50*/  ISETP.GE.AND P0, PT, R16, R41.reuse, PT ;  /* 0x000000291000720c */ /* 0x082fe40003f06270 */
[-C--:B------:R-:W-:Y:S02]  /*ff60*/  ISETP.GE.AND P1, PT, R193, R41.reuse, PT ;  /* 0x00000029c100720c */ /* 0x080fe40003f26270 */
[----:B------:R-:W-:-:S09]  /*ff70*/  ISETP.GE.AND P2, PT, R192, R41, PT ;  /* 0x00000029c000720c */ /* 0x000fd20003f46270 */
[----:B------:R-:W-:Y:S05]  /*ff80*/  @P0 BRA `(.L_x_3909) ;  /* 0x0000000400740947 */ /* 0x000fea0003800000 */
[----:B------:R-:W2:Y:S01]  /*ff90*/  LDL R61, [R1+0x6c] ;  /* 0x00006c00013d7983 */ /* 0x000ea20000100800 */
[----:B0-----:R-:W0:Y:S02]  /*ffa0*/  S2R R5, SR_TID.X ;  /* 0x0000000000057919 */ /* 0x001e240000002100 */
[----:B0-----:R-:W-:-:S05]  /*ffb0*/  VIADD R5, R5, 0xffffff80 ;  /* 0xffffff8005057836 */ /* 0x001fca0000000000 */
[----:B------:R-:W-:-:S04]  /*ffc0*/  SHF.R.S32.HI R4, RZ, 0x1f, R5 ;  /* 0x0000001fff047819 */ /* 0x000fc80000011405 */
[----:B------:R-:W-:-:S04]  /*ffd0*/  LEA.HI R4, R4, R5, RZ, 0x2 ;  /* 0x0000000504047211 */ /* 0x000fc800078f10ff */
[----:B------:R-:W-:-:S05]  /*ffe0*/  LOP3.LUT R4, R4, 0xfffffffc, RZ, 0xc0, !PT ;  /* 0xfffffffc04047812 */ /* 0x000fca00078ec0ff */
[----:B------:R-:W-:-:S05]  /*fff0*/  IMAD.IADD R4, R5, 0x1, -R4 ;  /* 0x0000000105047824 */ /* 0x000fca00078e0a04 */
[----:B------:R-:W-:-:S04]  /*10000*/  LEA.HI R4, R41, R4, RZ, 0x1d ;  /* 0x0000000429047211 */ /* 0x000fc800078fe8ff */
[----:B------:R-:W-:Y:S01]  /*10010*/  SHF.R.S32.HI R5, RZ, 0x1f, R4 ;  /* 0x0000001fff057819 */ /* 0x000fe20000011404 */
[----:B------:R-:W-:-:S03]  /*10020*/  IMAD.SHL.U32 R6, R4, 0x8, RZ ;  /* 0x0000000804067824 */ /* 0x000fc600078e00ff */
[----:B------:R-:W-:Y:S02]  /*10030*/  LEA.HI R5, R5, R4, RZ, 0x3 ;  /* 0x0000000405057211 */ /* 0x000fe400078f18ff */
[----:B------:R-:W-:-:S03]  /*10040*/  LOP3.LUT R4, R203, 0x38, R6, 0xf8, !PT ;  /* 0x00000038cb047812 */ /* 0x000fc600078ef806 */
[----:B------:R-:W-:Y:S01]  /*10050*/  IMAD.SHL.U32 R5, R5, 0x400, RZ ;  /* 0x0000040005057824 */ /* 0x000fe200078e00ff */
[----:B------:R-:W-:-:S04]  /*10060*/  LOP3.LUT R4, R4, R59, RZ, 0x3c, !PT ;  /* 0x0000003b04047212 */ /* 0x000fc800078e3cff */
[----:B------:R-:W-:-:S04]  /*10070*/  LOP3.LUT R5, R5, 0x7fffe000, RZ, 0xc0, !PT ;  /* 0x7fffe00005057812 */ /* 0x000fc800078ec0ff */
[----:B------:R-:W-:-:S05]  /*10080*/  IADD3 R9, R4, R5, R219 ;  /* 0x0000000504097210 */ /* 0x000fca0007ffe0db */
[----:B------:R-:W-:-:S05]  /*10090*/  IMAD R42, R9, 0x2, R2 ;  /* 0x00000002092a7824 */ /* 0x000fca00078e0202 */
[----:B------:R-:W0:Y:S01]  /*100a0*/  LDS.128 R8, [R42+0x12400] ;  /* 0x012400002a087984 */ /* 0x000e220000000c00 */
[C---:B------:R-:W-:Y:S02]  /*100b0*/  IMAD.U32 R53, R37.reuse, 0x10000, RZ ;  /* 0x0001000025357824 */ /* 0x040fe400078e00ff */
[----:B------:R-:W-:Y:S01]  /*100c0*/  IMAD.U32 R51, R32, 0x10000, RZ ;  /* 0x0001000020337824 */ /* 0x000fe200078e00ff */
[----:B------:R-:W-:Y:S01]  /*100d0*/  LOP3.LUT R58, R37, 0xffff0000, RZ, 0xc0, !PT ;  /* 0xffff0000253a7812 */ /* 0x000fe200078ec0ff */
[----:B------:R-:W-:Y:S01]  /*100e0*/  IMAD.U32 R60, R38, 0x10000, RZ ;  /* 0x00010000263c7824 */ /* 0x000fe200078e00ff */
[----:B------:R-:W-:Y:S01]  /*100f0*/  LOP3.LUT R32, R32, 0xffff0000, RZ, 0xc0, !PT ;  /* 0xffff000020207812 */ /* 0x000fe200078ec0ff */
[----:B------:R-:W-:Y:S01]  /*10100*/  IMAD.U32 R56, R33, 0x10000, RZ ;  /* 0x0001000021387824 */ /* 0x000fe200078e00ff */
[----:B------:R-:W-:Y:S02]  /*10110*/  SHF.L.U32 R55, R39, 0x10, RZ ;  /* 0x0000001027377819 */ /* 0x000fe400000006ff */
[----:B------:R-:W-:-:S02]  /*10120*/  LOP3.LUT R57, R40, 0xffff0000, RZ, 0xc0, !PT ;  /* 0xffff000028397812 */ /* 0x000fc400078ec0ff */
[----:B------:R-:W-:Y:S01]  /*10130*/  LOP3.LUT R33, R33, 0xffff0000, RZ, 0xc0, !PT ;  /* 0xffff000021217812 */ /* 0x000fe200078ec0ff */
[C---:B0-----:R-:W-:Y:S01]  /*10140*/  IMAD.U32 R47, R8.reuse, 0x10000, RZ ;  /* 0x00010000082f7824 */ /* 0x041fe200078e00ff */
[----:B------:R-:W-:Y:S01]  /*10150*/  LOP3.LUT R8, R8, 0xffff0000, RZ, 0xc0, !PT ;  /* 0xffff000008087812 */ /* 0x000fe200078ec0ff */
[----:B------:R-:W-:Y:S02]  /*10160*/  IMAD.U32 R48, R9, 0x10000, RZ ;  /* 0x0001000009307824 */ /* 0x000fe400078e00ff */
[-C--:B------:R-:W-:Y:S01]  /*10170*/  FMUL.FTZ R52, R53, R47.reuse ;  /* 0x0000002f35347220 */ /* 0x080fe20000410000 */
[----:B------:R-:W-:Y:S01]  /*10180*/  FMUL.FTZ R54, R51, R47 ;  /* 0x0000002f33367220 */ /* 0x000fe20000410000 */
[----:B------:R-:W-:Y:S01]  /*10190*/  FMUL.FTZ R47, R60, R48 ;  /* 0x000000303c2f7220 */ /* 0x000fe20000410000 */
[----:B------:R-:W-:Y:S01]  /*101a0*/  FMUL.FTZ R37, R58, R8 ;  /* 0x000000083a257220 */ /* 0x000fe20000410000 */
[C---:B------:R-:W-:Y:S01]  /*101b0*/  IMAD.U32 R49, R10.reuse, 0x10000, RZ ;  /* 0x000100000a317824 */ /* 0x040fe200078e00ff */
[----:B------:R-:W-:Y:S01]  /*101c0*/  LOP3.LUT R10, R10, 0xffff0000, RZ, 0xc0, !PT ;  /* 0xffff00000a0a7812 */ /* 0x000fe200078ec0ff */
[----:B------:R-:W-:Y:S01]  /*101d0*/  IMAD.U32 R50, R11, 0x10000, RZ ;  /* 0x000100000b327824 */ /* 0x000fe200078e00ff */
[----:B------:R-:W-:-:S02]  /*101e0*/  LOP3.LUT R9, R9, 0xffff0000, RZ, 0xc0, !PT ;  /* 0xffff000009097812 */ /* 0x000fc400078ec0ff */
[----:B------:R-:W-:Y:S01]  /*101f0*/  LOP3.LUT R11, R11, 0xffff0000, RZ, 0xc0, !PT ;  /* 0xffff00000b0b7812 */ /* 0x000fe200078ec0ff */
[----:B--2---:R-:W0:Y:S02]  /*10200*/  LDS.128 R4, [R61] ;  /* 0x000000003d047984 */ /* 0x004e240000000c00 */
[----:B0-----:R-:W-:Y:S01]  /*10210*/  IMAD.U32 R43, R4, 0x10000, RZ ;  /* 0x00010000042b7824 */ /* 0x001fe200078e00ff */
[----:B------:R-:W-:-:S03]  /*10220*/  SHF.L.U32 R44, R5, 0x10, RZ ;  /* 0x00000010052c7819 */ /* 0x000fc600000006ff */
[-C--:B------:R-:W-:Y:S01]  /*10230*/  FFMA.FTZ R52, R51, R43.reuse, -R52 ;  /* 0x0000002b33347223 */ /* 0x080fe20000010834 */
[----:B------:R-:W-:Y:S01]  /*10240*/  FMUL.FTZ R51, R56, R48 ;  /* 0x0000003038337220 */ /* 0x000fe20000410000 */
[----:B------:R-:W-:Y:S01]  /*10250*/  LOP3.LUT R4, R4, 0xffff0000, RZ, 0xc0, !PT ;  /* 0xffff000004047812 */ /* 0x000fe200078ec0ff */
[----:B------:R-:W-:Y:S01]  /*10260*/  FFMA.FTZ R54, R53, R43, R54 ;  /* 0x0000002b35367223 */ /* 0x000fe20000010036 */
[----:B------:R-:W-:Y:S01]  /*10270*/  FMUL.FTZ R43, R32, R8 ;  /* 0x00000008202b7220 */ /* 0x000fe20000410000 */
[----:B------:R-:W-:Y:S02]  /*10280*/  IMAD.U32 R53, R34, 0x10000, RZ ;  /* 0x0001000022357824 */ /* 0x000fe400078e00ff */
[-C--:B------:R-:W-:Y:S01]  /*10290*/  FFMA.FTZ R47, R56, R44.reuse, -R47 ;  /* 0x0000002c382f7223 */ /* 0x080fe2000001082f */
[----:B------:R-:W-:Y:S01]  /*102a0*/  FFMA.FTZ R51, R60, R44, R51 ;  /* 0x0000002c3c337223 */ /* 0x000fe20000010033 */
[----:B------:R-:W-:Y:S01]  /*102b0*/  LOP3.LUT R34, R34, 0xffff0000, RZ, 0xc0, !PT ;  /* 0xffff000022227812 */ /* 0x000fe200078ec0ff */
[-C--:B------:R-:W-:Y:S01]  /*102c0*/  FFMA.FTZ R37, R32, R4.reuse, -R37 ;  /* 0x0000000420257223 */ /* 0x080fe20000010825 */
[----:B------:R-:W-:Y:S01]  /*102d0*/  LOP3.LUT R44, R39, 0xffff0000, RZ, 0xc0, !PT ;  /* 0xffff0000272c7812 */ /* 0x000fe200078ec0ff */
[----:B------:R-:W-:Y:S01]  /*102e0*/  FFMA.FTZ R43, R58, R4, R43 ;  /* 0x000000043a2b7223 */ /* 0x000fe2000001002b */
[----:B------:R-:W-:-:S02]  /*102f0*/  IMAD.U32 R45, R6, 0x10000, RZ ;  /* 0x00010000062d7824 */ /* 0x000fc400078e00ff */
[-C--:B------:R-:W-:Y:S01]  /*10300*/  FMUL.FTZ R4, R55, R49.reuse ;  /* 0x0000003137047220 */ /* 0x080fe20000410000 */
[C---:B------:R-:W-:Y:S01]  /*10310*/  FMUL.FTZ R32, R53.reuse, R49 ;  /* 0x0000003135207220 */ /* 0x040fe20000410000 */
[----:B------:R-:W-:Y:S02]  /*10320*/  IMAD.U32 R48, R40, 0x10000, RZ ;  /* 0x0001000028307824 */ /* 0x000fe400078e00ff */
[-C--:B------:R-:W-:Y:S01]  /*10330*/  FMUL.FTZ R39, R44, R10.reuse ;  /* 0x0000000a2c277220 */ /* 0x080fe20000410000 */
[----:B------:R-:W-:Y:S01]  /*10340*/  FMUL.FTZ R49, R34, R10 ;  /* 0x0000000a22317220 */ /* 0x000fe20000410000 */
[-C--:B------:R-:W-:Y:S01]  /*10350*/  FFMA.FTZ R8, R53, R45.reuse, -R4 ;  /* 0x0000002d35087223 */ /* 0x080fe20000010804 */
[----:B------:R-:W-:Y:S01]  /*10360*/  FFMA.FTZ R10, R55, R45, R32 ;  /* 0x0000002d370a7223 */ /* 0x000fe20000010020 */
[----:B------:R-:W-:Y:S01]  /*10370*/  LOP3.LUT R6, R6, 0xffff0000, RZ, 0xc0, !PT ;  /* 0xffff000006067812 */ /* 0x000fe200078ec0ff */
[----:B------:R-:W-:Y:S02]  /*10380*/  IMAD.U32 R46, R7, 0x10000, RZ ;  /* 0x00010000072e7824 */ /* 0x000fe400078e00ff */
[----:B------:R-:W-:Y:S01]  /*10390*/  FMUL.FTZ R45, R48, R50 ;  /* 0x00000032302d7220 */ /* 0x000fe20000410000 */
[----:B------:R-:W-:Y:S01]  /*103a0*/  IMAD.U32 R4, R35, 0x10000, RZ ;  /* 0x0001000023047824 */ /* 0x000fe200078e00ff */
[----:B------:R-:W-:-:S02]  /*103b0*/  LOP3.LUT R55, R38, 0xffff0000, RZ, 0xc0, !PT ;  /* 0xffff000026377812 */ /* 0x000fc400078ec0ff */
[----:B------:R-:W-:Y:S01]  /*103c0*/  LOP3.LUT R35, R35, 0xffff0000, RZ, 0xc0, !PT ;  /* 0xffff000023237812 */ /* 0x000fe200078ec0ff */
[C---:B------:R-:W-:Y:S01]  /*103d0*/  FMUL.FTZ R53, R4.reuse, R50 ;  /* 0x0000003204357220 */ /* 0x040fe20000410000 */
[----:B------:R-:W-:Y:S01]  /*103e0*/  LOP3.LUT R5, R5, 0xffff0000, RZ, 0xc0, !PT ;  /* 0xffff000005057812 */ /* 0x000fe200078ec0ff */
[----:B------:R-:W-:Y:S01]  /*103f0*/  FFMA.FTZ R45, R4, R46, -R45 ;  /* 0x0000002e042d7223 */ /* 0x000fe2000001082d */
[----:B------:R-:W-:Y:S01]  /*10400*/  LOP3.LUT R7, R7, 0xffff0000, RZ, 0xc0, !PT ;  /* 0xffff000007077812 */ /* 0x000fe200078ec0ff */
[-C--:B------:R-:W-:Y:S01]  /*10410*/  FFMA.FTZ R39, R34, R6.reuse, -R39 ;  /* 0x0000000622277223 */ /* 0x080fe20000010827 */
        /* <DEDUP_REMOVED lines=16> */
[----:B------:R-:W-:-:S02]  /*10520*/  F2FP.BF16.F32.PACK_AB R9, R34, R51 ;  /* 0x000000332209723e */ /* 0x000fc400000010ff */
[----:B------:R-:W-:Y:S01]  /*10530*/  F2FP.BF16.F32.PACK_AB R11, R40, R53 ;  /* 0x00000035280b723e */ /* 0x000fe200000010ff */
[----:B------:R1:W-:Y:S04]  /*10540*/  STS.128 [R61], R4 ;  /* 0x000000043d007388 */ /* 0x0003e80000000c00 */
[----:B------:R1:W-:Y:S02]  /*10550*/  STS.128 [R42+0x12400], R8 ;  /* 0x012400082a007388 */ /* 0x0003e40000000c00 */
.L_x_3909:
[----:B------:R-:W-:Y:S05]  /*10560*/  BSYNC B1 ;  /* 0x0000000000017941 */ /* 0x000fea0003800000 */
.L_x_3908:
[----:B------:R-:W-:Y:S04]  /*10570*/  BSSY B1, `(.L_x_3910) ;  /* 0x0000059000017945 */ /* 0x000fe80003800000 */
[----:B------:R-:W-:Y:S05]  /*10580*/  @P1 BRA `(.L_x_3911) ;  /* 0x00000004005c1947 */ /* 0x000fea0003800000 */
[----:B------:R-:W2:Y:S01]  /*10590*/  LDL R50, [R1+0x64] ;  /* 0x0000640001327983 */ /* 0x000ea20000100800 */
[----:B-1----:R-:W-:Y:S01]  /*105a0*/  LEA.HI R4, R41, R196, RZ, 0x1d ;  /* 0x000000c429047211 */ /* 0x002fe200078fe8ff */
[C---:B------:R-:W-:Y:S01]  /*105b0*/  IMAD.U32 R45, R28.reuse, 0x10000, RZ ;  /* 0x000100001c2d7824 */ /* 0x040fe200078e00ff */
[----:B------:R-:W-:Y:S01]  /*105c0*/  LOP3.LUT R46, R28, 0xffff0000, RZ, 0xc0, !PT ;  /* 0xffff00001c2e7812 */ /* 0x000fe200078ec0ff */
[----:B------:R-:W-:Y:S01]  /*105d0*/  IMAD.U32 R43, R24, 0x10000, RZ ;  /* 0x00010000182b7824 */ /* 0x000fe200078e00ff */
[----:B0-----:R-:W-:Y:S01]  /*105e0*/  SHF.R.S32.HI R5, RZ, 0x1f, R4 ;  /* 0x0000001fff057819 */ /* 0x001fe20000011404 */
[----:B------:R-:W-:Y:S01]  /*105f0*/  IMAD.SHL.U32 R6, R4, 0x8, RZ ;  /* 0x0000000804067824 */ /* 0x000fe200078e00ff */
[----:B------:R-:W-:Y:S01]  /*10600*/  LOP3.LUT R24, R24, 0xffff0000, RZ, 0xc0, !PT ;  /* 0xffff000018187812 */ /* 0x000fe200078ec0ff */
[----:B------:R-:W-:Y:S01]  /*10610*/  IMAD.U32 R53, R30, 0x10000, RZ ;  /* 0x000100001e357824 */ /* 0x000fe200078e00ff */
[----:B------:R-:W-:Y:S01]  /*10620*/  LEA.HI R5, R5, R4, RZ, 0x3 ;  /* 0x0000000405057211 */ /* 0x000fe200078f18ff */
[C---:B------:R-:W-:Y:S01]  /*10630*/  IMAD.U32 R47, R26.reuse, 0x10000, RZ ;  /* 0x000100001a2f7824 */ /* 0x040fe200078e00ff */
[----:B------:R-:W-:Y:S01]  /*10640*/  LOP3.LUT R4, R203, 0x38, R6, 0xf8, !PT ;  /* 0x00000038cb047812 */ /* 0x000fe200078ef806 */
[----:B------:R-:W-:Y:S01]  /*10650*/  IMAD.U32 R48, R29, 0x10000, RZ ;  /* 0x000100001d307824 */ /* 0x000fe200078e00ff */
[----:B------:R-:W-:Y:S01]  /*10660*/  LOP3.LUT R26, R26, 0xffff0000, RZ, 0xc0, !PT ;  /* 0xffff00001a1a7812 */ /* 0x000fe200078ec0ff */
[----:B------:R-:W-:Y:S01]  /*10670*/  IMAD.SHL.U32 R5, R5, 0x400, RZ ;  /* 0x0000040005057824 */ /* 0x000fe200078e00ff */
[----:B------:R-:W-:Y:S01]  /*10680*/  LOP3.LUT R4, R4, R59, RZ, 0x3c, !PT ;  /* 0x0000003b04047212 */ /* 0x000fe200078e3cff */
[----:B------:R-:W-:Y:S01]  /*10690*/  IMAD.U32 R55, R31, 0x10000, RZ ;  /* 0x000100001f377824 */ /* 0x000fe200078e00ff */
[----:B------:R-:W-:Y:S01]  /*106a0*/  LOP3.LUT R30, R30, 0xffff0000, RZ, 0xc0, !PT ;  /* 0xffff00001e1e7812 */ /* 0x000fe200078ec0ff */
[----:B------:R-:W-:Y:S01]  /*106b0*/  IMAD.U32 R28, R25, 0x10000, RZ ;  /* 0x00010000191c7824 */ /* 0x000fe200078e00ff */
[----:B------:R-:W-:-:S02]  /*106c0*/  LOP3.LUT R5, R5, 0x7fffe000, RZ, 0xc0, !PT ;  /* 0x7fffe00005057812 */ /* 0x000fc400078ec0ff */
[----:B------:R-:W-:Y:S02]  /*106d0*/  SHF.L.U32 R51, R27, 0x10, RZ ;  /* 0x000000101b337819 */ /* 0x000fe400000006ff */
[----:B------:R-:W-:Y:S02]  /*106e0*/  IADD3 R9, R4, R5, R219 ;  /* 0x0000000504097210 */ /* 0x000fe40007ffe0db */
[----:B------:R-:W-:Y:S02]  /*106f0*/  LOP3.LUT R29, R29, 0xffff0000, RZ, 0xc0, !PT ;  /* 0xffff00001d1d7812 */ /* 0x000fe400078ec0ff */
[----:B------:R-:W-:Y:S01]  /*10700*/  LOP3.LUT R31, R31, 0xffff0000, RZ, 0xc0, !PT ;  /* 0xffff00001f1f7812 */ /* 0x000fe200078ec0ff */
[----:B------:R-:W-:Y:S01]  /*10710*/  IMAD R32, R9, 0x2, R2 ;  /* 0x0000000209207824 */ /* 0x000fe200078e0202 */
[----:B------:R-:W-:Y:S02]  /*10720*/  LOP3.LUT R25, R25, 0xffff0000, RZ, 0xc0, !PT ;  /* 0xffff000019197812 */ /* 0x000fe400078ec0ff */
[----:B------:R-:W-:-:S02]  /*10730*/  LOP3.LUT R27, R27, 0xffff0000, RZ, 0xc0, !PT ;  /* 0xffff00001b1b7812 */ /* 0x000fc400078ec0ff */
[----:B------:R-:W0:Y:S02]  /*10740*/  LDS.128 R8, [R32+0x12400] ;  /* 0x0124000020087984 */ /* 0x000e240000000c00 */
[----:B0-----:R-:W-:Y:S01]  /*10750*/  SHF.L.U32 R38, R8, 0x10, RZ ;  /* 0x0000001008267819 */ /* 0x001fe200000006ff */
[----:B------:R-:W-:Y:S01]  /*10760*/  IMAD.U32 R40, R10, 0x10000, RZ ;  /* 0x000100000a287824 */ /* 0x000fe200078e00ff */
[----:B------:R-:W-:Y:S01]  /*10770*/  LOP3.LUT R8, R8, 0xffff0000, RZ, 0xc0, !PT ;  /* 0xffff000008087812 */ /* 0x000fe200078ec0ff */
[----:B------:R-:W-:Y:S01]  /*10780*/  IMAD.U32 R39, R9, 0x10000, RZ ;  /* 0x0001000009277824 */ /* 0x000fe200078e00ff */
[----:B------:R-:W-:Y:S01]  /*10790*/  LOP3.LUT R10, R10, 0xffff0000, RZ, 0xc0, !PT ;  /* 0xffff00000a0a7812 */ /* 0x000fe200078ec0ff */
[-C--:B------:R-:W-:Y:S01]  /*107a0*/  FMUL.FTZ R44, R45, R38.reuse ;  /* 0x000000262d2c7220 */ /* 0x080fe20000410000 */
[----:B------:R-:W-:Y:S01]  /*107b0*/  FMUL.FTZ R38, R43, R38 ;  /* 0x000000262b267220 */ /* 0x000fe20000410000 */
[----:B------:R-:W-:Y:S01]  /*107c0*/  IMAD.U32 R42, R11, 0x10000, RZ ;  /* 0x000100000b2a7824 */ /* 0x000fe200078e00ff */
[----:B------:R-:W-:Y:S01]  /*107d0*/  LOP3.LUT R9, R9, 0xffff0000, RZ, 0xc0, !PT ;  /* 0xffff000009097812 */ /* 0x000fe200078ec0ff */
[----:B------:R-:W-:Y:S01]  /*107e0*/  FMUL.FTZ R49, R26, R10 ;  /* 0x0000000a1a317220 */ /* 0x000fe20000410000 */
[----:B------:R-:W-:Y:S01]  /*107f0*/  LOP3.LUT R11, R11, 0xffff0000, RZ, 0xc0, !PT ;  /* 0xffff00000b0b7812 */ /* 0x000fe200078ec0ff */
[----:B--2---:R-:W0:Y:S02]  /*10800*/  LDS.128 R4, [R50] ;  /* 0x0000000032047984 */ /* 0x004e240000000c00 */
[C---:B0-----:R-:W-:Y:S01]  /*10810*/  IMAD.U32 R33, R4.reuse, 0x10000, RZ ;  /* 0x0001000004217824 */ /* 0x041fe200078e00ff */
[----:B------:R-:W-:Y:S01]  /*10820*/  LOP3.LUT R4, R4, 0xffff0000, RZ, 0xc0, !PT ;  /* 0xffff000004047812 */ /* 0x000fe200078ec0ff */
[C---:B------:R-:W-:Y:S01]  /*10830*/  IMAD.U32 R35, R6.reuse, 0x10000, RZ ;  /* 0x0001000006237824 */ /* 0x040fe200078e00ff */
[----:B------:R-:W-:Y:S01]  /*10840*/  LOP3.LUT R6, R6, 0xffff0000, RZ, 0xc0, !PT ;  /* 0xffff000006067812 */ /* 0x000fe200078ec0ff */
[-C--:B------:R-:W-:Y:S01]  /*10850*/  FFMA.FTZ R44, R43, R33.reuse, -R44 ;  /* 0x000000212b2c7223 */ /* 0x080fe2000001082c */
[----:B------:R-:W-:Y:S01]  /*10860*/  FFMA.FTZ R38, R45, R33, R38 ;  /* 0x000000212d267223 */ /* 0x000fe20000010026 */
[-C--:B------:R-:W-:Y:S01]  /*10870*/  FMUL.FTZ R43, R46, R8.reuse ;  /* 0x000000082e2b7220 */ /* 0x080fe20000410000 */
[----:B------:R-:W-:Y:S01]  /*10880*/  FMUL.FTZ R33, R24, R8 ;  /* 0x0000000818217220 */ /* 0x000fe20000410000 */
[----:B------:R-:W-:-:S02]  /*10890*/  IMAD.U32 R34, R5, 0x10000, RZ ;  /* 0x0001000005227824 */ /* 0x000fc400078e00ff */
[-C--:B------:R-:W-:Y:S01]  /*108a0*/  FMUL.FTZ R45, R48, R39.reuse ;  /* 0x00000027302d7220 */ /* 0x080fe20000410000 */
[-C--:B------:R-:W-:Y:S01]  /*108b0*/  FFMA.FTZ R43, R24, R4.reuse, -R43 ;  /* 0x00000004182b7223 */ /* 0x080fe2000001082b */
[----:B------:R-:W-:Y:S01]  /*108c0*/  FFMA.FTZ R33, R46, R4, R33 ;  /* 0x000000042e217223 */ /* 0x000fe20000010021 */
[-C--:B------:R-:W-:Y:S01]  /*108d0*/  FMUL.FTZ R4, R53, R40.reuse ;  /* 0x0000002835047220 */ /* 0x080fe20000410000 */
[----:B------:R-:W-:Y:S02]  /*108e0*/  IMAD.U32 R37, R7, 0x10000, RZ ;  /* 0x0001000007257824 */ /* 0x000fe400078e00ff */
[C---:B------:R-:W-:Y:S01]  /*108f0*/  FMUL.FTZ R40, R47.reuse, R40 ;  /* 0x000000282f287220 */ /* 0x040fe20000410000 */
[----:B------:R-:W-:Y:S01]  /*10900*/  FMUL.FTZ R39, R28, R39 ;  /* 0x000000271c277220 */ /* 0x000fe20000410000 */
[----:B------:R-:W-:Y:S01]  /*10910*/  FFMA.FTZ R8, R47, R35, -R4 ;  /* 0x000000232f087223 */ /* 0x000fe20000010804 */
[----:B------:R-:W-:Y:S01]  /*10920*/  FMUL.FTZ R4, R55, R42 ;  /* 0x0000002a37047220 */ /* 0x000fe20000410000 */
[----:B------:R-:W-:Y:S01]  /*10930*/  FMUL.FTZ R47, R30, R10 ;  /* 0x0000000a1e2f7220 */ /* 0x000fe20000410000 */
[----:B------:R-:W-:Y:S01]  /*10940*/  FFMA.FTZ R45, R28, R34, -R45 ;  /* 0x000000221c2d7223 */ /* 0x000fe2000001082d */
[----:B------:R-:W-:Y:S01]  /*10950*/  LOP3.LUT R5, R5, 0xffff0000, RZ, 0xc0, !PT ;  /* 0xffff000005057812 */ /* 0x000fe200078ec0ff */
[----:B------:R-:W-:Y:S01]  /*10960*/  FFMA.FTZ R49, R30, R6, R49 ;  /* 0x000000061e317223 */ /* 0x000fe20000010031 */
[----:B------:R-:W-:Y:S01]  /*10970*/  LOP3.LUT R7, R7, 0xffff0000, RZ, 0xc0, !PT ;  /* 0xffff000007077812 */ /* 0x000fe200078ec0ff */
[----:B------:R-:W-:Y:S01]  /*10980*/  FFMA.FTZ R28, R51, R37, -R4 ;  /* 0x00000025331c7223 */ /* 0x000fe20000010804 */
[----:B------:R-:W-:Y:S01]  /*10990*/  FFMA.FTZ R39, R48, R34, R39 ;  /* 0x0000002230277223 */ /* 0x000fe20000010027 */
[----:B------:R-:W-:Y:S01]  /*109a0*/  FFMA.FTZ R47, R26, R6, -R47 ;  /* 0x000000061a2f7223 */ /* 0x000fe2000001082f */
[----:B------:R-:W-:Y:S01]  /*109b0*/  FMUL.FTZ R4, R29, R9 ;  /* 0x000000091d047220 */ /* 0x000fe20000410000 */
        /* <DEDUP_REMOVED lines=20> */
.L_x_3911:
[----:B------:R-:W-:Y:S05]  /*10b00*/  BSYNC B1 ;  /* 0x0000000000017941 */ /* 0x000fea0003800000 */
.L_x_3910:
[----:B------:R-:W-:Y:S05]  /*10b10*/  @P2 BRA `(.L_x_3886) ;  /* 0x00000004005c2947 */ /* 0x000fea0003800000 */
[----:B------:R-:W0:Y:S01]  /*10b20*/  LDL R43, [R1+0x60] ;  /* 0x00006000012b7983 */ /* 0x000e220000100800 */
[----:B------:R-:W-:Y:S01]  /*10b30*/  LEA.HI R41, R41, R197, RZ, 0x1d ;  /* 0x000000c529297211 */ /* 0x000fe200078fe8ff */
[----:B------:R-:W-:Y:S01]  /*10b40*/  IMAD.U32 R35, R14, 0x10000, RZ ;  /* 0x000100000e237824 */ /* 0x000fe200078e00ff */
[----:B------:R-:W-:Y:S01]  /*10b50*/  SHF.L.U32 R33, R0, 0x10, RZ ;  /* 0x0000001000217819 */ /* 0x000fe200000006ff */
[----:B-1----:R-:W-:Y:S01]  /*10b60*/  IMAD.U32 R42, R15, 0x10000, RZ ;  /* 0x000100000f2a7824 */ /* 0x002fe200078e00ff */
[----:B--2---:R-:W-:Y:S01]  /*10b70*/  SHF.R.S32.HI R6, RZ, 0x1f, R41 ;  /* 0x0000001fff067819 */ /* 0x004fe20000011429 */
[----:B------:R-:W-:Y:S01]  /*10b80*/  IMAD.SHL.U32 R4, R41, 0x8, RZ ;  /* 0x0000000829047824 */ /* 0x000fe200078e00ff */
[----:B------:R-:W-:Y:S01]  /*10b90*/  LOP3.LUT R40, R14, 0xffff0000, RZ, 0xc0, !PT ;  /* 0xffff00000e287812 */ /* 0x000fe200078ec0ff */
[----:B------:R-:W-:Y:S01]  /*10ba0*/  IMAD.U32 R38, R3, 0x10000, RZ ;  /* 0x0001000003267824 */ /* 0x000fe200078e00ff */
[----:B------:R-:W-:Y:S01]  /*10bb0*/  LEA.HI R6, R6, R41, RZ, 0x3 ;  /* 0x0000002906067211 */ /* 0x000fe200078f18ff */
[----:B------:R-:W-:Y:S01]  /*10bc0*/  IMAD.U32 R39, R20, 0x10000, RZ ;  /* 0x0001000014277824 */ /* 0x000fe200078e00ff */
[----:B------:R-:W-:Y:S01]  /*10bd0*/  LOP3.LUT R4, R203, 0x38, R4, 0xf8, !PT ;  /* 0x00000038cb047812 */ /* 0x000fe200078ef804 */
[----:B------:R-:W-:Y:S01]  /*10be0*/  IMAD.U32 R37, R12, 0x10000, RZ ;  /* 0x000100000c257824 */ /* 0x000fe200078e00ff */
[----:B------:R-:W-:Y:S01]  /*10bf0*/  LOP3.LUT R0, R0, 0xffff0000, RZ, 0xc0, !PT ;  /* 0xffff000000007812 */ /* 0x000fe200078ec0ff */
[----:B------:R-:W-:Y:S01]  /*10c00*/  IMAD.SHL.U32 R6, R6, 0x400, RZ ;  /* 0x0000040006067824 */ /* 0x000fe200078e00ff */
[----:B------:R-:W-:-:S02]  /*10c10*/  LOP3.LUT R4, R4, R59, RZ, 0x3c, !PT ;  /* 0x0000003b04047212 */ /* 0x000fc400078e3cff */
[----:B------:R-:W-:Y:S02]  /*10c20*/  LOP3.LUT R12, R12, 0xffff0000, RZ, 0xc0, !PT ;  /* 0xffff00000c0c7812 */ /* 0x000fe400078ec0ff */
[----:B------:R-:W-:Y:S02]  /*10c30*/  LOP3.LUT R6, R6, 0x7fffe000, RZ, 0xc0, !PT ;  /* 0x7fffe00006067812 */ /* 0x000fe400078ec0ff */
[----:B------:R-:W-:Y:S02]  /*10c40*/  LOP3.LUT R20, R20, 0xffff0000, RZ, 0xc0, !PT ;  /* 0xffff000014147812 */ /* 0x000fe400078ec0ff */
[----:B------:R-:W-:Y:S02]  /*10c50*/  IADD3 R9, R4, R6, R219 ;  /* 0x0000000604097210 */ /* 0x000fe40007ffe0db */
[----:B------:R-:W-:Y:S02]  /*10c60*/  LOP3.LUT R15, R15, 0xffff0000, RZ, 0xc0, !PT ;  /* 0xffff00000f0f7812 */ /* 0x000fe400078ec0ff */
[----:B------:R-:W-:Y:S01]  /*10c70*/  LOP3.LUT R3, R3, 0xffff0000, RZ, 0xc0, !PT ;  /* 0xffff000003037812 */ /* 0x000fe200078ec0ff */
[----:B------:R-:W-:-:S05]  /*10c80*/  IMAD R24, R9, 0x2, R2 ;  /* 0x0000000209187824 */ /* 0x000fca00078e0202 */
[----:B------:R-:W1:Y:S02]  /*10c90*/  LDS.128 R8, [R24+0x12400] ;  /* 0x0124000018087984 */ /* 0x000e640000000c00 */
[C---:B-1----:R-:W-:Y:S01]  /*10ca0*/  IMAD.U32 R29, R8.reuse, 0x10000, RZ ;  /* 0x00010000081d7824 */ /* 0x042fe200078e00ff */
[----:B------:R-:W-:Y:S01]  /*10cb0*/  LOP3.LUT R8, R8, 0xffff0000, RZ, 0xc0, !PT ;  /* 0xffff000008087812 */ /* 0x000fe200078ec0ff */
[C---:B------:R-:W-:Y:S01]  /*10cc0*/  IMAD.U32 R30, R9.reuse, 0x10000, RZ ;  /* 0x00010000091e7824 */ /* 0x040fe200078e00ff */
[----:B------:R-:W-:Y:S01]  /*10cd0*/  LOP3.LUT R9, R9, 0xffff0000, RZ, 0xc0, !PT ;  /* 0xffff000009097812 */ /* 0x000fe200078ec0ff */
[-C--:B------:R-:W-:Y:S01]  /*10ce0*/  FMUL.FTZ R34, R35, R29.reuse ;  /* 0x0000001d23227220 */ /* 0x080fe20000410000 */
[----:B------:R-:W-:Y:S01]  /*10cf0*/  FMUL.FTZ R14, R33, R29 ;  /* 0x0000001d210e7220 */ /* 0x000fe20000410000 */
[-C--:B------:R-:W-:Y:S01]  /*10d00*/  FMUL.FTZ R29, R40, R8.reuse ;  /* 0x00000008281d7220 */ /* 0x080fe20000410000 */
[C---:B------:R-:W-:Y:S01]  /*10d10*/  IMAD.U32 R31, R10.reuse, 0x10000, RZ ;  /* 0x000100000a1f7824 */ /* 0x040fe200078e00ff */
[----:B------:R-:W-:Y:S01]  /*10d20*/  LOP3.LUT R10, R10, 0xffff0000, RZ, 0xc0, !PT ;  /* 0xffff00000a0a7812 */ /* 0x000fe200078ec0ff */
[C---:B------:R-:W-:Y:S01]  /*10d30*/  IMAD.U32 R32, R11.reuse, 0x10000, RZ ;  /* 0x000100000b207824 */ /* 0x040fe200078e00ff */
[----:B------:R-:W-:Y:S01]  /*10d40*/  LOP3.LUT R11, R11, 0xffff0000, RZ, 0xc0, !PT ;  /* 0xffff00000b0b7812 */ /* 0x000fe200078ec0ff */
[----:B0-----:R-:W0:Y:S02]  /*10d50*/  LDS.128 R4, [R43] ;  /* 0x000000002b047984 */ /* 0x001e240000000c00 */
[C---:B0-----:R-:W-:Y:S01]  /*10d60*/  IMAD.U32 R25, R4.reuse, 0x10000, RZ ;  /* 0x0001000004197824 */ /* 0x041fe200078e00ff */
[----:B------:R-:W-:Y:S01]  /*10d70*/  LOP3.LUT R4, R4, 0xffff0000, RZ, 0xc0, !PT ;  /* 0xffff000004047812 */ /* 0x000fe200078ec0ff */
[C---:B------:R-:W-:Y:S01]  /*10d80*/  IMAD.U32 R26, R5.reuse, 0x10000, RZ ;  /* 0x00010000051a7824 */ /* 0x040fe200078e00ff */
[----:B------:R-:W-:Y:S01]  /*10d90*/  LOP3.LUT R5, R5, 0xffff0000, RZ, 0xc0, !PT ;  /* 0xffff000005057812 */ /* 0x000fe200078ec0ff */
[-C--:B------:R-:W-:Y:S01]  /*10da0*/  FFMA.FTZ R34, R33, R25.reuse, -R34 ;  /* 0x0000001921227223 */ /* 0x080fe20000010822 */
[----:B------:R-:W-:Y:S01]  /*10db0*/  FFMA.FTZ R14, R35, R25, R14 ;  /* 0x00000019230e7223 */ /* 0x000fe2000001000e */
[C---:B------:R-:W-:Y:S01]  /*10dc0*/  FMUL.FTZ R25, R0.reuse, R8 ;  /* 0x0000000800197220 */ /* 0x040fe20000410000 */
[----:B------:R-:W-:Y:S01]  /*10dd0*/  FFMA.FTZ R29, R0, R4, -R29 ;  /* 0x00000004001d7223 */ /* 0x000fe2000001081d */
[-C--:B------:R-:W-:Y:S01]  /*10de0*/  FMUL.FTZ R33, R42, R30.reuse ;  /* 0x0000001e2a217220 */ /* 0x080fe20000410000 */
[----:B------:R-:W-:Y:S01]  /*10df0*/  FMUL.FTZ R35, R38, R30 ;  /* 0x0000001e26237220 */ /* 0x000fe20000410000 */
[----:B------:R-:W-:-:S02]  /*10e00*/  IMAD.U32 R27, R6, 0x10000, RZ ;  /* 0x00010000061b7824 */ /* 0x000fc400078e00ff */
[-C--:B------:R-:W-:Y:S01]  /*10e10*/  FMUL.FTZ R0, R39, R31.reuse ;  /* 0x0000001f27007220 */ /* 0x080fe20000410000 */
[----:B------:R-:W-:Y:S01]  /*10e20*/  FFMA.FTZ R25, R40, R4, R25 ;  /* 0x0000000428197223 */ /* 0x000fe20000010019 */
[-C--:B------:R-:W-:Y:S01]  /*10e30*/  FFMA.FTZ R33, R38, R26.reuse, -R33 ;  /* 0x0000001a26217223 */ /* 0x080fe20000010821 */
[----:B------:R-:W-:Y:S01]  /*10e40*/  FFMA.FTZ R35, R42, R26, R35 ;  /* 0x0000001a2a237223 */ /* 0x000fe20000010023 */
[C---:B------:R-:W-:Y:S01]  /*10e50*/  FMUL.FTZ R4, R37.reuse, R31 ;  /* 0x0000001f25047220 */ /* 0x040fe20000410000 */
[-C--:B------:R-:W-:Y:S01]  /*10e60*/  FFMA.FTZ R8, R37, R27.reuse, -R0 ;  /* 0x0000001b25087223 */ /* 0x080fe20000010800 */
[----:B------:R-:W-:Y:S02]  /*10e70*/  IMAD.U32 R26, R21, 0x10000, RZ ;  /* 0x00010000151a7824 */ /* 0x000fe400078e00ff */
[-C--:B------:R-:W-:Y:S01]  /*10e80*/  FMUL.FTZ R31, R20, R10.reuse ;  /* 0x0000000a141f7220 */ /* 0x080fe20000410000 */
[----:B------:R-:W-:Y:S02]  /*10e90*/  IMAD.U32 R0, R13, 0x10000, RZ ;  /* 0x000100000d007824 */ /* 0x000fe400078e00ff */
[----:B------:R-:W-:Y:S01]  /*10ea0*/  FMUL.FTZ R37, R12, R10 ;  /* 0x0000000a0c257220 */ /* 0x000fe20000410000 */
[----:B------:R-:W-:Y:S01]  /*10eb0*/  LOP3.LUT R6, R6, 0xffff0000, RZ, 0xc0, !PT ;  /* 0xffff000006067812 */ /* 0x000fe200078ec0ff */
[----:B------:R-:W-:Y:S01]  /*10ec0*/  FFMA.FTZ R10, R39, R27, R4 ;  /* 0x0000001b270a7223 */ /* 0x000fe20000010004 */
[----:B------:R-:W-:-:S02]  /*10ed0*/  IMAD.U32 R28, R7, 0x10000, RZ ;  /* 0x00010000071c7824 */ /* 0x000fc400078e00ff */
[-C--:B------:R-:W-:Y:S01]  /*10ee0*/  FMUL.FTZ R27, R26, R32.reuse ;  /* 0x000000201a1b7220 */ /* 0x080fe20000410000 */
[----:B------:R-:W-:Y:S01]  /*10ef0*/  LOP3.LUT R21, R21, 0xffff0000, RZ, 0xc0, !PT ;  /* 0xffff000015157812 */ /* 0x000fe200078ec0ff */
[----:B------:R-:W-:Y:S01]  /*10f00*/  FMUL.FTZ R39, R0, R32 ;  /* 0x0000002000277220 */ /* 0x000fe20000410000 */
[----:B------:R-:W-:Y:S01]  /*10f10*/  LOP3.LUT R13, R13, 0xffff0000, RZ, 0xc0, !PT ;  /* 0xffff00000d0d7812 */ /* 0x000fe200078ec0ff */
[-C--:B------:R-:W-:Y:S01]  /*10f20*/  FFMA.FTZ R31, R12, R6.reuse, -R31 ;  /* 0x000000060c1f7223 */ /* 0x080fe2000001081f */
[----:B------:R-:W-:Y:S01]  /*10f30*/  LOP3.LUT R7, R7, 0xffff0000, RZ, 0xc0, !PT ;  /* 0xffff000007077812 */ /* 0x000fe200078ec0ff */
[----:B------:R-:W-:Y:S01]  /*10f40*/  FFMA.FTZ R37, R20, R6, R37 ;  /* 0x0000000614257223 */ /* 0x000fe20000010025 */
        /* <DEDUP_REMOVED lines=20> */
.L_x_3886:
[----:B------:R-:W-:Y:S05]  /*11090*/  BSYNC B0 ;  /* 0x0000000000007941 */ /* 0x000fea0003800000 */
.L_x_3867:
[----:B------:R-:W-:Y:S01]  /*110a0*/  @!PT LDS RZ, [RZ] ;  /* 0x00000000fffff984 */ /* 0x000fe20000000800 */
[----:B------:R-:W-:Y:S01]  /*110b0*/  @!PT LDS RZ, [RZ] ;  /* 0x00000000fffff984 */ /* 0x000fe20000000800 */
[----:B------:R-:W-:Y:S01]  /*110c0*/  @!PT LDS RZ, [RZ] ;  /* 0x00000000fffff984 */ /* 0x000fe20000000800 */
[----:B------:R-:W-:Y:S01]  /*110d0*/  @!PT LDS RZ, [RZ] ;  /* 0x00000000fffff984 */ /* 0x000fe20000000800 */
[----:B------:R5:W-:Y:S06]  /*110e0*/  MEMBAR.ALL.CTA ;  /* 0x0000000000007992 */ /* 0x000bec0000008000 */
[----:B-----5:R-:W5:Y:S01]  /*110f0*/  FENCE.VIEW.ASYNC.S ;  /* 0x00000000000073c6 */ /* 0x020f620000000000 */
[----:B------:R-:W-:Y:S05]  /*11100*/  WARPSYNC.ALL ;  /* 0x0000000000007948 */ /* 0x000fea0003800000 */
[----:B-----5:R-:W-:Y:S06]  /*11110*/  BAR.SYNC.DEFER_BLOCKING 0xd, 0x100 ;  /* 0x0344000000007b1d */ /* 0x020fec0000010000 */
.L_x_3865:
[----:B------:R-:W-:-:S05]  /*11120*/  IMAD.U32 R0, RZ, RZ, UR59 ;  /* 0x0000003bff007e24 */ /* 0x000fca000f8e00ff */
[----:B------:R-:W-:-:S13]  /*11130*/  ISETP.NE.AND P0, PT, R0, 0x3, PT ;  /* 0x000000030000780c */ /* 0x000fda0003f05270 */
[----:B------:R-:W-:Y:S05]  /*11140*/  @!P0 BRA `(.L_x_3912) ;  /* 0x0000000000048947 */ /* 0x000fea0003800000 */
[----:B------:R-:W-:Y:S01]  /*11150*/  BPT.TRAP 0x1 ;  /* 0x000000040000795c */ /* 0x000fe20000300000 */
.L_x_3912:
[----:B01----:R-:W-:Y:S01]  /*11160*/  IMAD R3, R209, 0x8, R2 ;  /* 0x00000008d1037824 */ /* 0x003fe200078e0202 */
[----:B------:R-:W-:-:S04]  /*11170*/  SHF.L.U32 R0, R220, 0x1f, RZ ;  /* 0x0000001fdc007819 */ /* 0x000fc800000006ff */
[----:B------:R0:W1:Y:S01]  /*11180*/  SYNCS.PHASECHK.TRANS64.TRYWAIT P1, [R3+URZ+0x30830], R0 ;  /* 0x03083000030075a7 */ /* 0x000062000802017f */
[----:B------:R-:W-:Y:S05]  /*11190*/  @!P0 BRA `(.L_x_3913) ;  /* 0x0000000000048947 */ /* 0x000fea0003800000 */
[----:B------:R-:W-:Y:S01]  /*111a0*/  BPT.TRAP 0x1 ;  /* 0x000000040000795c */ /* 0x000fe20000300000 */
.L_x_3913:
[----:B------:R-:W-:Y:S01]  /*111b0*/  MOV R119, RZ ;  /* 0x000000ff00777202 */ /* 0x000fe20000000f00 */
[----:B-1----:R-:W-:Y:S06]  /*111c0*/  @P1 BRA `(.L_x_3914) ;  /* 0x0000000000081947 */ /* 0x002fec0003800000 */
[----:B------:R-:W1:Y:S02]  /*111d0*/  SYNCS.PHASECHK.TRANS64.TRYWAIT P1, [R3+URZ+0x30830], R0 ;  /* 0x03083000030075a7 */ /* 0x000e64000802017f */
[----:B-1----:R-:W-:Y:S05]  /*111e0*/  @!P1 BRA `(.L_x_3915) ;  /* 0x00000104009c9947 */ /* 0x002fea0003800000 */
.L_x_3914:
[----:B------:R-:W-:Y:S05]  /*111f0*/  WARPSYNC.ALL ;  /* 0x0000000000007948 */ /* 0x000fea0003800000 */
[----:B01----:R-:W-:Y:S01]  /*11200*/  VIADD R0, R2, 0x1e400 ;  /* 0x0001e40002007836 */ /* 0x003fe20000000000 */
[----:B------:R-:W-:Y:S01]  /*11210*/  R2UR UR4, R36 ;  /* 0x00000000240472ca */ /* 0x000fe200000e0000 */
[----:B--234-:R-:W-:Y:S01]  /*11220*/  IMAD.MOV.U32 R5, RZ, RZ, 0x40000040 ;  /* 0x40000040ff057424 */ /* 0x01cfe200078e00ff */
[----:B------:R-:W-:Y:S01]  /*11230*/  WARPGROUP.ARRIVE ;  /* 0x00000000000079c5 */ /* 0x000fe20000000000 */
[----:B------:R-:W-:Y:S01]  /*11240*/  UMOV UR9, 0x40000040 ;  /* 0x4000004000097882 */ /* 0x000fe20000000000 */
[----:B------:R-:W-:Y:S01]  /*11250*/  SHF.R.U32.HI R0, RZ, 0x4, R0 ;  /* 0x00000004ff007819 */ /* 0x000fe20000011600 */
[----:B------:R-:W-:Y:S01]  /*11260*/  IMAD.MOV.U32 R7, RZ, RZ, 0x40000040 ;  /* 0x40000040ff077424 */ /* 0x000fe200078e00ff */
[----:B------:R-:W-:Y:S01]  /*11270*/  R2UR UR11, R5 ;  /* 0x00000000050b72ca */ /* 0x000fe200000e0000 */
[----:B------:R-:W-:Y:S01]  /*11280*/  IMAD.U32 R9, RZ, RZ, UR9 ;  /* 0x00000009ff097e24 */ /* 0x000fe2000f8e00ff */
[----:B------:R-:W-:Y:S01]  /*11290*/  LOP3.LUT R0, R0, 0x3fff, RZ, 0xc0, !PT ;  /* 0x00003fff00007812 */ /* 0x000fe200078ec0ff */
[----:B------:R-:W-:Y:S01]  /*112a0*/  UMOV UR53, 0x40000040 ;  /* 0x4000004000357882 */ /* 0x000fe20000000000 */
[----:B------:R-:W-:Y:S01]  /*112b0*/  UMOV UR49, 0x40000040 ;  /* 0x4000004000317882 */ /* 0x000fe20000000000 */
[----:B------:R-:W-:Y:S01]  /*112c0*/  UMOV UR45, 0x40000040 ;  /* 0x40000040002d7882 */ /* 0x000fe20000000000 */
[----:B------:R-:W-:Y:S01]  /*112d0*/  LOP3.LUT R221, R0, 0x10000, RZ, 0xfc, !PT ;  /* 0x0001000000dd7812 */ /* 0x000fe200078efcff */
[----:B------:R-:W-:Y:S01]  /*112e0*/  ULOP3.LUT UR4, UR4, 0x10000, URZ, 0xfc, !UPT ;  /* 0x0001000004047892 */ /* 0x000fe2000f8efc3f */
[----:B------:R-:W-:Y:S01]  /*112f0*/  IMAD.MOV.U32 R5, RZ, RZ, 0x40000040 ;  /* 0x40000040ff057424 */ /* 0x000fe200078e00ff */
[----:B------:R-:W-:Y:S01]  /*11300*/  UMOV UR41, 0x40000040 ;  /* 0x4000004000297882 */ /* 0x000fe20000000000 */
[----:B------:R-:W-:Y:S01]  /*11310*/  UMOV UR37, 0x40000040 ;  /* 0x4000004000257882 */ /* 0x000fe20000000000 */
[----:B------:R-:W-:Y:S01]  /*11320*/  IMAD R4, R209, 0x900, R221 ;  /* 0x00000900d1047824 */ /* 0x000fe200078e02dd */
[----:B------:R-:W-:Y:S01]  /*11330*/  UIADD3 UR5, UR4, 0x2, URZ ;  /* 0x0000000204057890 */ /* 0x000fe2000fffe03f */
[----:B------:R-:W-:Y:S01]  /*11340*/  R2UR UR39, R5 ;  /* 0x00000000052772ca */ /* 0x000fe200000e0000 */
[----:B------:R-:W-:Y:S01]  /*11350*/  UMOV UR8, UR4 ;  /* 0x0000000400087c82 */ /* 0x000fe20008000000 */
[C---:B------:R-:W-:Y:S01]  /*11360*/  VIADD R6, R4.reuse, 0x2 ;  /* 0x0000000204067836 */ /* 0x040fe20000000000 */
[----:B------:R-:W-:Y:S01]  /*11370*/  R2UR UR10, R4 ;  /* 0x00000000040a72ca */ /* 0x000fe200000e0000 */
[----:B------:R-:W-:Y:S01]  /*11380*/  IMAD.U32 R8, RZ, RZ, UR8 ;  /* 0x00000008ff087e24 */ /* 0x000fe2000f8e00ff */
[----:B------:R-:W-:-:S02]  /*11390*/  UIADD3 UR52, UR4, 0x406, URZ ;  /* 0x0000040604347890 */ /* 0x000fc4000fffe03f */
[----:B------:R-:W-:Y:S02]  /*113a0*/  UIADD3 UR48, UR4, 0x800, URZ ;  /* 0x0000080004307890 */ /* 0x000fe4000fffe03f */
[----:B------:R0:W-:Y:S01]  /*113b0*/  STL.64 [R1+0x38], R8 ;  /* 0x0000380801007387 */ /* 0x0001e20000100a00 */
[----:B------:R-:W-:Y:S02]  /*113c0*/  UIADD3 UR44, UR4, 0x802, URZ ;  /* 0x00000802042c7890 */ /* 0x000fe4000fffe03f */
[----:B------:R-:W-:Y:S02]  /*113d0*/  UIADD3 UR40, UR4, 0x804, URZ ;  /* 0x0000080404287890 */ /* 0x000fe4000fffe03f */
[----:B------:R-:W-:Y:S02]  /*113e0*/  UIADD3 UR36, UR4, 0x806, URZ ;  /* 0x0000080604247890 */ /* 0x000fe4000fffe03f */
[----:B------:R-:W-:Y:S01]  /*113f0*/  HGMMA.64x96x16.F32.BF16 R24, gdesc[UR8], RZ, !UPT, gsb0 ;  /* 0x01600000081879f0 */ /* 0x000fe2000c0018ff */
[----:B------:R-:W-:Y:S01]  /*11400*/  R2UR UR10, R6 ;  /* 0x00000000060a72ca */ /* 0x000fe200000e0000 */
[----:B------:R-:W-:Y:S01]  /*11410*/  UMOV UR8, UR5 ;  /* 0x0000000500087c82 */ /* 0x000fe20008000000 */
[----:B------:R-:W-:Y:S01]  /*11420*/  R2UR UR11, R7 ;  /* 0x00000000070b72ca */ /* 0x000fe200000e0000 */
[----:B------:R-:W-:Y:S01]  /*11430*/  UMOV UR9, 0x40000040 ;  /* 0x4000004000097882 */ /* 0x000fe20000000000 */
[----:B------:R-:W-:Y:S01]  /*11440*/  VIADD R6, R4, 0x4 ;  /* 0x0000000404067836 */ /* 0x000fe20000000000 */
[----:B------:R-:W-:Y:S01]  /*11450*/  UIADD3 UR5, UR4, 0x4, URZ ;  /* 0x0000000404057890 */ /* 0x000fe2000fffe03f */
[----:B------:R-:W-:-:S02]  /*11460*/  IMAD.MOV.U32 R7, RZ, RZ, 0x40000040 ;  /* 0x40000040ff077424 */ /* 0x000fc400078e00ff */
[----:B0-----:R-:W-:Y:S02]  /*11470*/  IMAD.U32 R8, RZ, RZ, UR8 ;  /* 0x00000008ff087e24 */ /* 0x001fe4000f8e00ff */
[----:B------:R-:W-:-:S05]  /*11480*/  IMAD.U32 R9, RZ, RZ, UR9 ;  /* 0x00000009ff097e24 */ /* 0x000fca000f8e00ff */
[----:B------:R0:W-:Y:S01]  /*11490*/  STL.64 [R1+0x30], R8 ;  /* 0x0000300801007387 */ /* 0x0001e20000100a00 */
[----:B------:R-:W-:Y:S02]  /*114a0*/  WARPGROUP.DEPBAR.LE gsb0, 0x0 ;  /* 0x00008000000079c5 */ /* 0x000fe40000010000 */
[----:B------:R-:W-:-:S06]  /*114b0*/  WARPGROUP.ARRIVE ;  /* 0x00000000000079c5 */ /* 0x000fcc0000000000 */
[----:B------:R-:W-:Y:S01]  /*114c0*/  HGMMA.64x96x16.F32.BF16 R24, gdesc[UR8], R24, gsb0 ;  /* 0x01600000081879f0 */ /* 0x000fe20008001818 */
[----:B------:R-:W-:Y:S01]  /*114d0*/  R2UR UR10, R6 ;  /* 0x00000000060a72ca */ /* 0x000fe200000e0000 */
[----:B------:R-:W-:Y:S01]  /*114e0*/  UMOV UR8, UR5 ;  /* 0x0000000500087c82 */ /* 0x000fe20008000000 */
[----:B------:R-:W-:Y:S01]  /*114f0*/  R2UR UR11, R7 ;  /* 0x00000000070b72ca */ /* 0x000fe200000e0000 */
[----:B------:R-:W-:Y:S01]  /*11500*/  UMOV UR9, 0x40000040 ;  /* 0x4000004000097882 */ /* 0x000fe20000000000 */
[----:B------:R-:W-:Y:S01]  /*11510*/  VIADD R6, R4, 0x6 ;  /* 0x0000000604067836 */ /* 0x000fe20000000000 */
[----:B------:R-:W-:Y:S01]  /*11520*/  UIADD3 UR5, UR4, 0x6, URZ ;  /* 0x0000000604057890 */ /* 0x000fe2000fffe03f */
[----:B------:R-:W-:Y:S01]  /*11530*/  IMAD.MOV.U32 R7, RZ, RZ, 0x40000040 ;  /* 0x40000040ff077424 */ /* 0x000fe200078e00ff */
[----:B0-----:R-:W-:Y:S01]  /*11540*/  MOV R8, UR8 ;  /* 0x0000000800087c02 */ /* 0x001fe20008000f00 */
        /* <DEDUP_REMOVED lines=11> */
[----:B------:R-:W-:Y:S02]  /*11600*/  IMAD.MOV.U32 R7, RZ, RZ, 0x40000040 ;  /* 0x40000040ff077424 */ /* 0x000fe400078e00ff */
        /* <DEDUP_REMOVED lines=11> */
[----:B------:R-:W-:Y:S01]  /*116c0*/  MOV R7, 0x40000040 ;  /* 0x4000004000077802 */ /* 0x000fe20000000f00 */
[----:B------:R-:W-:Y:S01]  /*116d0*/  UIADD3 UR5, UR4, 0x402, URZ ;  /* 0x0000040204057890 */ /* 0x000fe2000fffe03f */
        /* <DEDUP_REMOVED lines=23> */
[----:B------:R-:W-:Y:S02]  /*11850*/  VIADD R6, R4, 0x306 ;  /* 0x0000030604067836 */ /* 0x000fe40000000000 */
[----:B------:R-:W-:Y:S02]  /*11860*/  IMAD.MOV.U32 R7, RZ, RZ, 0x40000040 ;  /* 0x40000040ff077424 */ /* 0x000fe400078e00ff */
[----:B0-----:R-:W-:Y:S01]  /*11870*/  IMAD.U32 R8, RZ, RZ, UR8 ;  /* 0x00000008ff087e24 */ /* 0x001fe2000f8e00ff */
[----:B------:R-:W-:Y:S01]  /*11880*/  R2UR UR54, R6 ;  /* 0x00000000063672ca */ /* 0x000fe200000e0000 */
[----:B------:R-:W-:Y:S01]  /*11890*/  VIADD R6, R4, 0x600 ;  /* 0x0000060004067836 */ /* 0x000fe20000000000 */
[----:B------:R-:W-:Y:S01]  /*118a0*/  R2UR UR55, R7 ;  /* 0x00000000073772ca */ /* 0x000fe200000e0000 */
[----:B------:R-:W-:-:S02]  /*118b0*/  IMAD.MOV.U32 R7, RZ, RZ, 0x40000040 ;  /* 0x40000040ff077424 */ /* 0x000fc400078e00ff */
[----:B------:R-:W-:Y:S01]  /*118c0*/  IMAD.U32 R9, RZ, RZ, UR9 ;  /* 0x00000009ff097e24 */ /* 0x000fe2000f8e00ff */
[----:B------:R-:W-:Y:S02]  /*118d0*/  R2UR UR50, R6 ;  /* 0x00000000063272ca */ /* 0x000fe400000e0000 */
[----:B------:R-:W-:Y:S01]  /*118e0*/  R2UR UR51, R7 ;  /* 0x00000000073372ca */ /* 0x000fe200000e0000 */
[----:B------:R-:W-:Y:S01]  /*118f0*/  IMAD.MOV.U32 R7, RZ, RZ, 0x40000040 ;  /* 0x40000040ff077424 */ /* 0x000fe200078e00ff */
[----:B------:R-:W-:Y:S01]  /*11900*/  IADD3 R6, R4, 0x602, RZ ;  /* 0x0000060204067810 */ /* 0x000fe20007ffe0ff */
[----:B------:R0:W-:Y:S03]  /*11910*/  STL.64 [R1+0x8], R8 ;  /* 0x0000080801007387 */ /* 0x0001e60000100a00 */
[----:B------:R-:W-:Y:S01]  /*11920*/  R2UR UR46, R6 ;  /* 0x00000000062e72ca */ /* 0x000fe200000e0000 */
[----:B------:R-:W-:Y:S01]  /*11930*/  VIADD R6, R4, 0x604 ;  /* 0x0000060404067836 */ /* 0x000fe20000000000 */
[----:B------:R-:W-:Y:S01]  /*11940*/  R2UR UR47, R7 ;  /* 0x00000000072f72ca */ /* 0x000fe200000e0000 */
[----:B------:R-:W-:-:S02]  /*11950*/  IMAD.MOV.U32 R7, RZ, RZ, 0x40000040 ;  /* 0x40000040ff077424 */ /* 0x000fc400078e00ff */
[----:B------:R-:W-:Y:S01]  /*11960*/  VIADD R4, R4, 0x606 ;  /* 0x0000060604047836 */ /* 0x000fe20000000000 */
[----:B------:R-:W-:Y:S02]  /*11970*/  R2UR UR42, R6 ;  /* 0x00000000062a72ca */ /* 0x000fe400000e0000 */
[----:B------:R-:W-:Y:S02]  /*11980*/  R2UR UR43, R7 ;  /* 0x00000000072b72ca */ /* 0x000fe400000e0000 */
[----:B------:R-:W-:Y:S01]  /*11990*/  R2UR UR38, R4 ;  /* 0x00000000042672ca */ /* 0x000fe200000e0000 */
        /* <DEDUP_REMOVED lines=19> */
[----:B0-----:R-:W-:Y:S05]  /*11ad0*/  @!P0 BRA `(.L_x_3916) ;  /* 0x0000000000048947 */ /* 0x001fea0003800000 */
[----:B------:R-:W-:Y:S01]  /*11ae0*/  BPT.TRAP 0x1 ;  /* 0x000000040000795c */ /* 0x000fe20000300000 */
.L_x_3916:
[----:B------:R-:W2:Y:S01]  /*11af0*/  LDL R12, [R1+0x78] ;  /* 0x00007800010c7983 */ /* 0x000ea20000100800 */
[----:B------:R-:W-:Y:S01]  /*11b00*/  ULDC UR4, c[0x0][0x9d8] ;  /* 0x0002760000047ab9 */ /* 0x000fe20000000800 */
[----:B------:R-:W-:Y:S01]  /*11b10*/  ULDC UR5, c[0x0][0x988] ;  /* 0x0002620000057ab9 */ /* 0x000fe20000000800 */
        /* <DEDUP_REMOVED lines=48> */
[----:B------:R-:W-:Y:S01]  /*11e20*/  P2R R8, PR, RZ, 0x1 ;  /* 0x00000001ff087803 */ /* 0x000fe20000000000 */
[----:B------:R-:W-:Y:S01]  /*11e30*/  FMUL.FTZ R63, R63, UR4 ;  /* 0x000000043f3f7c20 */ /* 0x000fe20008410000 */
[----:B------:R-:W-:Y:S01]  /*11e40*/  FMUL.FTZ R66, R66, UR4 ;  /* 0x0000000442427c20 */ /* 0x000fe20008410000 */
[----:B------:R-:W-:Y:S01]  /*11e50*/  FMUL.FTZ R67, R67, UR4 ;  /* 0x0000000443437c20 */ /* 0x000fe20008410000 */
[----:B------:R-:W-:Y:S01]  /*11e60*/  FMUL.FTZ R70, R70, UR4 ;  /* 0x0000000446467c20 */ /* 0x000fe20008410000 */
[----:B------:R-:W-:Y:S01]  /*11e70*/  FMUL.FTZ R71, R71, UR4 ;  /* 0x0000000447477c20 */ /* 0x000fe20008410000 */
[----:B------:R-:W4:Y:S01]  /*11e80*/  MUFU.TANH R33, R33 ;  /* 0x0000002100217308 */ /* 0x000f220000002400 */
[----:B------:R-:W-:Y:S01]  /*11e90*/  VIADD R3, R3, 0x30840 ;  /* 0x0003084003037836 */ /* 0x000fe20000000000 */
[----:B------:R-:W-:Y:S01]  /*11ea0*/  ULDC UR38, c[0x0][0x9d8] ;  /* 0x0002760000267ab9 */ /* 0x000fe20000000800 */
[----:B------:R-:W-:Y:S01]  /*11eb0*/  ULDC UR39, c[0x0][0x988] ;  /* 0x0002620000277ab9 */ /* 0x000fe20000000800 */
[----:B------:R-:W-:Y:S01]  /*11ec0*/  BSSY B0, `(.L_x_3917) ;  /* 0x0000483000007945 */ /* 0x000fe20003800000 */
[-C--:B------:R-:W-:Y:S01]  /*11ed0*/  MOV R118, R119.reuse ;  /* 0x0000007700767202 */ /* 0x080fe20000000f00 */
[----:B------:R-:W-:Y:S01]  /*11ee0*/  IMAD.MOV.U32 R117, RZ, RZ, R119 ;  /* 0x000000ffff757224 */ /* 0x000fe200078e0077 */
[----:B------:R-:W-:Y:S01]  /*11ef0*/  PRMT R3, R222, 0x654, R3 ;  /* 0x00000654de037816 */ /* 0x000fe20000000003 */
[----:B------:R-:W4:Y:S01]  /*11f00*/  MUFU.TANH R6, R27 ;  /* 0x0000001b00067308 */ /* 0x000f220000002400 */
[--C-:B------:R-:W-:Y:S01]  /*11f10*/  IMAD.MOV.U32 R116, RZ, RZ, R119.reuse ;  /* 0x000000ffff747224 */ /* 0x100fe200078e0077 */
[-C--:B------:R-:W-:Y:S01]  /*11f20*/  MOV R107, R119.reuse ;  /* 0x00000077006b7202 */ /* 0x080fe20000000f00 */
[----:B------:R4:W-:Y:S01]  /*11f30*/  SYNCS.ARRIVE.TRANS64.RED.A1T0 RZ, [R3+URZ], RZ ;  /* 0x000000ff03ff79a7 */ /* 0x0009e2000810043f */
[--C-:B------:R-:W-:Y:S01]  /*11f40*/  IMAD.MOV.U32 R115, RZ, RZ, R119.reuse ;  /* 0x000000ffff737224 */ /* 0x100fe200078e0077 */
[-C--:B------:R-:W-:Y:S01]  /*11f50*/  MOV R96, R119.reuse ;  /* 0x0000007700607202 */ /* 0x080fe20000000f00 */
[--C-:B------:R-:W-:Y:S01]  /*11f60*/  IMAD.MOV.U32 R114, RZ, RZ, R119.reuse ;  /* 0x000000ffff727224 */ /* 0x100fe200078e0077 */
[----:B------:R-:W-:Y:S01]  /*11f70*/  MOV R74, R119 ;  /* 0x00000077004a7202 */ /* 0x000fe20000000f00 */
[----:B------:R-:W4:Y:S01]  /*11f80*/  MUFU.TANH R36, R36 ;  /* 0x0000002400247308 */ /* 0x000f220000002400 */
[----:B------:R-:W-:-:S02]  /*11f90*/  IMAD.MOV.U32 R113, RZ, RZ, R119 ;  /* 0x000000ffff717224 */ /* 0x000fc400078e0077 */
[--C-:B------:R-:W-:Y:S02]  /*11fa0*/  IMAD.MOV.U32 R112, RZ, RZ, R119.reuse ;  /* 0x000000ffff707224 */ /* 0x100fe400078e0077 */
[--C-:B------:R-:W-:Y:S02]  /*11fb0*/  IMAD.MOV.U32 R111, RZ, RZ, R119.reuse ;  /* 0x000000ffff6f7224 */ /* 0x100fe400078e0077 */
[--C-:B------:R-:W-:Y:S01]  /*11fc0*/  IMAD.MOV.U32 R110, RZ, RZ, R119.reuse ;  /* 0x000000ffff6e7224 */ /* 0x100fe200078e0077 */
[----:B------:R-:W4:Y:S01]  /*11fd0*/  MUFU.TANH R9, R30 ;  /* 0x0000001e00097308 */ /* 0x000f220000002400 */
[--C-:B------:R-:W-:Y:S02]  /*11fe0*/  IMAD.MOV.U32 R109, RZ, RZ, R119.reuse ;  /* 0x000000ffff6d7224 */ /* 0x100fe400078e0077 */
[--C-:B------:R-:W-:Y:S02]  /*11ff0*/  IMAD.MOV.U32 R108, RZ, RZ, R119.reuse ;  /* 0x000000ffff6c7224 */ /* 0x100fe400078e0077 */
[----:B------:R-:W-:-:S02]  /*12000*/  IMAD.MOV.U32 R106, RZ, RZ, R119 ;  /* 0x000000ffff6a7224 */ /* 0x000fc400078e0077 */
[--C-:B------:R-:W-:Y:S01]  /*12010*/  IMAD.MOV.U32 R105, RZ, RZ, R119.reuse ;  /* 0x000000ffff697224 */ /* 0x100fe200078e0077 */
[----:B------:R-:W4:Y:S01]  /*12020*/  MUFU.TANH R37, R37 ;  /* 0x0000002500257308 */ /* 0x000f220000002400 */
[--C-:B------:R-:W-:Y:S02]  /*12030*/  IMAD.MOV.U32 R104, RZ, RZ, R119.reuse ;  /* 0x000000ffff687224 */ /* 0x100fe400078e0077 */
[--C-:B------:R-:W-:Y:S02]  /*12040*/  IMAD.MOV.U32 R103, RZ, RZ, R119.reuse ;  /* 0x000000ffff677224 */ /* 0x100fe400078e0077 */
[--C-:B------:R-:W-:Y:S02]  /*12050*/  IMAD.MOV.U32 R102, RZ, RZ, R119.reuse ;  /* 0x000000ffff667224 */ /* 0x100fe400078e0077 */
[--C-:B------:R-:W-:Y:S01]  /*12060*/  IMAD.MOV.U32 R101, RZ, RZ, R119.reuse ;  /* 0x000000ffff657224 */ /* 0x100fe200078e0077 */
        /* <DEDUP_REMOVED lines=16> */
[----:B------:R-:W-:-:S07]  /*12170*/  IMAD.MOV.U32 R72, RZ, RZ, R119 ;  /* 0x000000ffff487224 */ /* 0x000fce00078e0077 */
[----:B------:R-:W-:Y:S08]  /*12180*/  MUFU.TANH R73, R59 ;  /* 0x0000003b00497308 */ /* 0x000ff00000002400 */
[----:B------:R-:W4:Y:S08]  /*12190*/  MUFU.TANH R15, R35 ;  /* 0x00000023000f7308 */ /* 0x000f300000002400 */
[----:B------:R-:W4:Y:S08]  /*121a0*/  MUFU.TANH R44, R44 ;  /* 0x0000002c002c7308 */ /* 0x000f300000002400 */
[----:B------:R-:W-:Y:S08]  /*121b0*/  MUFU.TANH R87, R65 ;  /* 0x0000004100577308 */ /* 0x000ff00000002400 */
[----:B------:R-:W4:Y:S08]  /*121c0*/  MUFU.TANH R21, R38 ;  /* 0x0000002600157308 */ /* 0x000f300000002400 */
[----:B------:R-:W4:Y:S08]  /*121d0*/  MUFU.TANH R45, R45 ;  /* 0x0000002d002d7308 */ /* 0x000f300000002400 */
[----:B------:R-:W-:Y:S08]  /*121e0*/  MUFU.TANH R10, R55 ;  /* 0x00000037000a7308 */ /* 0x000ff00000002400 */
[----:B------:R-:W4:Y:S08]  /*121f0*/  MUFU.TANH R39, R39 ;  /* 0x0000002700277308 */ /* 0x000f300000002400 */
[----:B------:R-:W4:Y:S08]  /*12200*/  MUFU.TANH R48, R48 ;  /* 0x0000003000307308 */ /* 0x000f300000002400 */
[----:B------:R-:W-:Y:S08]  /*12210*/  MUFU.TANH R5, R51 ;  /* 0x0000003300057308 */ /* 0x000ff00000002400 */
[----:B------:R0:W4:Y:S08]  /*12220*/  MUFU.TANH R27, R42 ;  /* 0x0000002a001b7308 */ /* 0x0001300000002400 */
[----:B------:R-:W-:Y:S01]  /*12230*/  MUFU.TANH R0, R43 ;  /* 0x0000002b00007308 */ /* 0x000fe20000002400 */
[----:B0-----:R-:W-:-:S07]  /*12240*/  IMAD.MOV.U32 R42, RZ, RZ, R119 ;  /* 0x000000ffff2a7224 */ /* 0x001fce00078e0077 */
[----:B------:R-:W0:Y:S08]  /*12250*/  MUFU.TANH R49, R49 ;  /* 0x0000003100317308 */ /* 0x000e300000002400 */
[----:B------:R-:W0:Y:S08]  /*12260*/  MUFU.TANH R52, R52 ;  /* 0x0000003400347308 */ /* 0x000e300000002400 */
[----:B------:R1:W0:Y:S08]  /*12270*/  MUFU.TANH R31, R46 ;  /* 0x0000002e001f7308 */ /* 0x0002300000002400 */
[----:B------:R-:W0:Y:S01]  /*12280*/  MUFU.TANH R75, R53 ;  /* 0x00000035004b7308 */ /* 0x000e220000002400 */
[----:B-1----:R-:W-:-:S07]  /*12290*/  IMAD.MOV.U32 R46, RZ, RZ, R119 ;  /* 0x000000ffff2e7224 */ /* 0x002fce00078e0077 */
[----:B------:R-:W1:Y:S08]  /*122a0*/  MUFU.TANH R4, R47 ;  /* 0x0000002f00047308 */ /* 0x000e700000002400 */
[----:B------:R-:W1:Y:S08]  /*122b0*/  MUFU.TANH R56, R56 ;  /* 0x0000003800387308 */ /* 0x000e700000002400 */
[----:B------:R3:W1:Y:S08]  /*122c0*/  MUFU.TANH R35, R50 ;  /* 0x0000003200237308 */ /* 0x0006700000002400 */
[----:B------:R1:W1:Y:S01]  /*122d0*/  MUFU.TANH R79, R57 ;  /* 0x00000039004f7308 */ /* 0x0002620000002400 */
[----:B---3--:R-:W-:-:S07]  /*122e0*/  IMAD.MOV.U32 R50, RZ, RZ, R119 ;  /* 0x000000ffff327224 */ /* 0x008fce00078e0077 */
[----:B------:R-:W3:Y:S08]  /*122f0*/  MUFU.TANH R60, R60 ;  /* 0x0000003c003c7308 */ /* 0x000ef00000002400 */
[----:B------:R-:W3:Y:S01]  /*12300*/  MUFU.TANH R54, R54 ;  /* 0x0000003600367308 */ /* 0x000ee20000002400 */
[----:B--2---:R-:W-:-:S04]  /*12310*/  IMAD.IADD R12, R12, 0x1, R142 ;  /* 0x000000010c0c7824 */ /* 0x004fc800078e028e */
[----:B------:R-:W-:Y:S02]  /*12320*/  IMAD R14, R143, -0x60, R12 ;  /* 0xffffffa08f0e7824 */ /* 0x000fe400078e020c */
[----:B------:R-:W-:Y:S01]  /*12330*/  FMUL.FTZ R12, R69, UR4 ;  /* 0x00000004450c7c20 */ /* 0x000fe20008410000 */
[----:B------:R-:W2:Y:S02]  /*12340*/  MUFU.TANH R61, R61 ;  /* 0x0000003d003d7308 */ /* 0x000ea40000002400 */
[C---:B------:R-:W-:Y:S02]  /*12350*/  ISETP.GT.AND P6, PT, R14.reuse, RZ, PT ;  /* 0x000000ff0e00720c */ /* 0x040fe40003fc4270 */
[C---:B------:R-:W-:Y:S02]  /*12360*/  ISETP.GT.AND P5, PT, R14.reuse, 0x1, PT ;  /* 0x000000010e00780c */ /* 0x040fe40003fa4270 */
[----:B------:R-:W-:Y:S02]  /*12370*/  ISETP.GT.AND P4, PT, R14, 0x8, PT ;  /* 0x000000080e00780c */ /* 0x000fe40003f84270 */
[----:B------:R-:W2:Y:S01]  /*12380*/  MUFU.TANH R64, R64 ;  /* 0x0000004000407308 */ /* 0x000ea20000002400 */
[----:B------:R-:W-:-:S02]  /*12390*/  FSEL R93, R24, -INF , P6 ;  /* 0xff800000185d7808 */ /* 0x000fc40003000000 */
[----:B------:R-:W-:Y:S02]  /*123a0*/  FSEL R20, R25, -INF , P5 ;  /* 0xff80000019147808 */ /* 0x000fe40002800000 */
[----:B------:R-:W-:Y:S02]  /*123b0*/  ISETP.GT.AND P3, PT, R14, 0x9, PT ;  /* 0x000000090e00780c */ /* 0x000fe40003f64270 */
[----:B------:R-:W-:Y:S01]  /*123c0*/  FSEL R97, R28, -INF , P4 ;  /* 0xff8000001c617808 */ /* 0x000fe20002000000 */
[----:B------:R-:W2:Y:S01]  /*123d0*/  MUFU.TANH R58, R58 ;  /* 0x0000003a003a7308 */ /* 0x000ea20000002400 */
[----:B------:R-:W-:Y:S02]  /*123e0*/  FMNMX.FTZ R24, R93, R20, !PT ;  /* 0x000000145d187209 */ /* 0x000fe40007810000 */
[----:B------:R-:W-:Y:S02]  /*123f0*/  ISETP.GT.AND P2, PT, R14, 0x10, PT ;  /* 0x000000100e00780c */ /* 0x000fe40003f44270 */
[----:B----4-:R-:W-:-:S02]  /*12400*/  FSEL R99, R29, -INF , P3 ;  /* 0xff8000001d637808 */ /* 0x010fc40001800000 */
[----:B------:R-:W-:Y:S01]  /*12410*/  FMNMX.FTZ R24, R97, R24, !PT ;  /* 0x0000001861187209 */ /* 0x000fe20007810000 */
[----:B------:R-:W4:Y:S01]  /*12420*/  MUFU.TANH R68, R68 ;  /* 0x0000004400447308 */ /* 0x000f220000002400 */
[----:B------:R-:W-:Y:S02]  /*12430*/  ISETP.GT.AND P1, PT, R14, 0x11, PT ;  /* 0x000000110e00780c */ /* 0x000fe40003f24270 */
[----:B------:R-:W-:Y:S02]  /*12440*/  FSEL R69, R32, -INF , P2 ;  /* 0xff80000020457808 */ /* 0x000fe40001000000 */
[----:B------:R-:W-:Y:S02]  /*12450*/  FMNMX.FTZ R24, R99, R24, !PT ;  /* 0x0000001863187209 */ /* 0x000fe40007810000 */
[----:B------:R-:W-:Y:S01]  /*12460*/  FSEL R7, R7, -INF , P6 ;  /* 0xff80000007077808 */ /* 0x000fe20003000000 */
[----:B------:R-:W4:Y:S01]  /*12470*/  MUFU.TANH R12, R12 ;  /* 0x0000000c000c7308 */ /* 0x000f220000002400 */
[----:B------:R-:W-:-:S02]  /*12480*/  ISETP.GT.AND P6, PT, R14, 0x18, PT ;  /* 0x000000180e00780c */ /* 0x000fc40003fc4270 */
[----:B------:R-:W-:Y:S02]  /*12490*/  FSEL R59, R33, -INF , P1 ;  /* 0xff800000213b7808 */ /* 0x000fe40000800000 */
[----:B------:R-:W-:Y:S02]  /*124a0*/  FMNMX.FTZ R24, R69, R24, !PT ;  /* 0x0000001845187209 */ /* 0x000fe40007810000 */
[----:B------:R-:W-:Y:S01]  /*124b0*/  FSEL R6, R6, -INF , P5 ;  /* 0xff80000006067808 */ /* 0x000fe20002800000 */
[----:B------:R-:W-:Y:S01]  /*124c0*/  MUFU.TANH R62, R62 ;  /* 0x0000003e003e7308 */ /* 0x000fe20000002400 */
[----:B------:R-:W-:Y:S02]  /*124d0*/  ISETP.GT.AND P5, PT, R14, 0x19, PT ;  /* 0x000000190e00780c */ /* 0x000fe40003fa4270 */
[----:B------:R-:W-:Y:S02]  /*124e0*/  FSEL R65, R36, -INF , P6 ;  /* 0xff80000024417808 */ /* 0x000fe40003000000 */
[----:B------:R-:W-:-:S02]  /*124f0*/  FMNMX.FTZ R24, R59, R24, !PT ;  /* 0x000000183b187209 */ /* 0x000fc40007810000 */
[----:B------:R-:W-:Y:S01]  /*12500*/  FSEL R9, R9, -INF , P4 ;  /* 0xff80000009097808 */ /* 0x000fe20002000000 */
[----:B------:R-:W4:Y:S01]  /*12510*/  MUFU.TANH R66, R66 ;  /* 0x0000004200427308 */ /* 0x000f220000002400 */
[C---:B------:R-:W-:Y:S02]  /*12520*/  ISETP.GT.AND P4, PT, R14.reuse, 0x20, PT ;  /* 0x000000200e00780c */ /* 0x040fe40003f84270 */
[----:B------:R-:W-:Y:S02]  /*12530*/  FSEL R55, R37, -INF , P5 ;  /* 0xff80000025377808 */ /* 0x000fe40002800000 */
[----:B------:R-:W-:Y:S02]  /*12540*/  FMNMX.FTZ R24, R65, R24, !PT ;  /* 0x0000001841187209 */ /* 0x000fe40007810000 */
[----:B------:R-:W-:Y:S01]  /*12550*/  FSEL R11, R11, -INF , P3 ;  /* 0xff8000000b0b7808 */ /* 0x000fe20001800000 */
[----:B------:R-:W-:Y:S01]  /*12560*/  MUFU.TANH R70, R70 ;  /* 0x0000004600467308 */ /* 0x000fe20000002400 */
[----:B------:R-:W-:-:S02]  /*12570*/  ISETP.GT.AND P3, PT, R14, 0x21, PT ;  /* 0x000000210e00780c */ /* 0x000fc40003f64270 */
[----:B------:R-:W-:Y:S01]  /*12580*/  FSEL R51, R40, -INF , P4 ;  /* 0xff80000028337808 */ /* 0x000fe20002000000 */
[----:B------:R-:W-:Y:S01]  /*12590*/  IMAD.MOV.U32 R40, RZ, RZ, R119 ;  /* 0x000000ffff287224 */ /* 0x000fe200078e0077 */
[----:B------:R-:W-:Y:S02]  /*125a0*/  FMNMX.FTZ R24, R55, R24, !PT ;  /* 0x0000001837187209 */ /* 0x000fe40007810000 */
[----:B------:R-:W-:Y:S01]  /*125b0*/  FSEL R13, R13, -INF , P2 ;  /* 0xff8000000d0d7808 */ /* 0x000fe20001000000 */
[----:B------:R4:W4:Y:S01]  /*125c0*/  MUFU.TANH R95, R71 ;  /* 0x00000047005f7308 */ /* 0x0009220000002400 */
[----:B------:R-:W-:Y:S02]  /*125d0*/  ISETP.GT.AND P2, PT, R14, 0x28, PT ;  /* 0x000000280e00780c */ /* 0x000fe40003f44270 */
[----:B------:R-:W-:Y:S02]  /*125e0*/  FSEL R43, R41, -INF , P3 ;  /* 0xff800000292b7808 */ /* 0x000fe40001800000 */
[----:B------:R-:W-:-:S02]  /*125f0*/  FMNMX.FTZ R24, R51, R24, !PT ;  /* 0x0000001833187209 */ /* 0x000fc40007810000 */
[----:B------:R-:W-:Y:S02]  /*12600*/  FSEL R15, R15, -INF , P1 ;  /* 0xff8000000f0f7808 */ /* 0x000fe40000800000 */
[----:B------:R-:W-:Y:S02]  /*12610*/  ISETP.GT.AND P1, PT, R14, 0x29, PT ;  /* 0x000000290e00780c */ /* 0x000fe40003f24270 */
[----:B------:R-:W-:Y:S01]  /*12620*/  FSEL R37, R44, -INF , P2 ;  /* 0xff8000002c257808 */ /* 0x000fe20001000000 */
[----:B------:R-:W-:Y:S01]  /*12630*/  IMAD.MOV.U32 R44, RZ, RZ, R119 ;  /* 0x000000ffff2c7224 */ /* 0x000fe200078e0077 */
[----:B------:R-:W-:Y:S02]  /*12640*/  FMNMX.FTZ R24, R43, R24, !PT ;  /* 0x000000182b187209 */ /* 0x000fe40007810000 */
[----:B------:R-:W-:Y:S02]  /*12650*/  FSEL R21, R21, -INF , P6 ;  /* 0xff80000015157808 */ /* 0x000fe40003000000 */
[----:B------:R-:W-:-:S02]  /*12660*/  ISETP.GT.AND P6, PT, R14, 0x30, PT ;  /* 0x000000300e00780c */ /* 0x000fc40003fc4270 */
[----:B------:R-:W-:Y:S02]  /*12670*/  FSEL R45, R45, -INF , P1 ;  /* 0xff8000002d2d7808 */ /* 0x000fe40000800000 */
[----:B------:R-:W-:Y:S02]  /*12680*/  FMNMX.FTZ R24, R37, R24, !PT ;  /* 0x0000001825187209 */ /* 0x000fe40007810000 */
[----:B------:R-:W-:Y:S02]  /*12690*/  FSEL R25, R39, -INF , P5 ;  /* 0xff80000027197808 */ /* 0x000fe40002800000 */
[----:B------:R-:W-:Y:S02]  /*126a0*/  ISETP.GT.AND P5, PT, R14, 0x31, PT ;  /* 0x000000310e00780c */ /* 0x000fe40003fa4270 */
[----:B------:R-:W-:Y:S01]  /*126b0*/  FSEL R47, R48, -INF , P6 ;  /* 0xff800000302f7808 */ /* 0x000fe20003000000 */
[----:B------:R-:W-:Y:S01]  /*126c0*/  IMAD.MOV.U32 R48, RZ, RZ, R119 ;  /* 0x000000ffff307224 */ /* 0x000fe200078e0077 */
[----:B------:R-:W-:-:S02]  /*126d0*/  FMNMX.FTZ R24, R45, R24, !PT ;  /* 0x000000182d187209 */ /* 0x000fc40007810000 */
[----:B------:R-:W-:Y:S02]  /*126e0*/  FSEL R27, R27, -INF , P4 ;  /* 0xff8000001b1b7808 */ /* 0x000fe40002000000 */
[----:B------:R-:W-:Y:S02]  /*126f0*/  ISETP.GT.AND P4, PT, R14, 0x38, PT ;  /* 0x000000380e00780c */ /* 0x000fe40003f84270 */
[----:B0-----:R-:W-:Y:S02]  /*12700*/  FSEL R53, R49, -INF , P5 ;  /* 0xff80000031357808 */ /* 0x001fe40002800000 */
[----:B------:R-:W-:Y:S02]  /*12710*/  FMNMX.FTZ R24, R47, R24, !PT ;  /* 0x000000182f187209 */ /* 0x000fe40007810000 */
[----:B------:R-:W-:Y:S01]  /*12720*/  FSEL R29, R0, -INF , P3 ;  /* 0xff800000001d7808 */ /* 0x000fe20001800000 */
[----:B------:R-:W-:Y:S01]  /*12730*/  IMAD.U32 R0, RZ, RZ, UR5 ;  /* 0x00000005ff007e24 */ /* 0x000fe2000f8e00ff */
[----:B------:R-:W-:-:S02]  /*12740*/  ISETP.GT.AND P3, PT, R14, 0x39, PT ;  /* 0x000000390e00780c */ /* 0x000fc40003f64270 */
[----:B-1----:R-:W-:Y:S02]  /*12750*/  FSEL R57, R52, -INF , P4 ;  /* 0xff80000034397808 */ /* 0x002fe40002000000 */
[----:B------:R-:W-:Y:S02]  /*12760*/  FMNMX.FTZ R24, R53, R24, !PT ;  /* 0x0000001835187209 */ /* 0x000fe40007810000 */
[----:B------:R-:W-:Y:S02]  /*12770*/  FSEL R31, R31, -INF , P2 ;  /* 0xff8000001f1f7808 */ /* 0x000fe40001000000 */
        /* <DEDUP_REMOVED lines=14> */
[----:B---3--:R-:W-:Y:S01]  /*12860*/  FSEL R81, R60, -INF , P6 ;  /* 0xff8000003c517808 */ /* 0x008fe20003000000 */
[----:B------:R-:W-:Y:S01]  /*12870*/  IMAD.MOV.U32 R60, RZ, RZ, R119 ;  /* 0x000000ffff3c7224 */ /* 0x000fe200078e0077 */
[----:B------:R-:W-:-:S02]  /*12880*/  FMNMX.FTZ R24, R79, R24, !PT ;  /* 0x000000184f187209 */ /* 0x000fc40007810000 */
[----:B------:R-:W-:Y:S01]  /*12890*/  FSEL R41, R54, -INF , P4 ;  /* 0xff80000036297808 */ /* 0x000fe20002000000 */
[----:B------:R-:W-:Y:S01]  /*128a0*/  IMAD.MOV.U32 R54, RZ, RZ, R119 ;  /* 0x000000ffff367224 */ /* 0x000fe200078e0077 */
[----:B------:R-:W-:Y:S02]  /*128b0*/  ISETP.GT.AND P4, PT, R14, 0x50, PT ;  /* 0x000000500e00780c */ /* 0x000fe40003f84270 */
[----:B--2---:R-:W-:Y:S02]  /*128c0*/  FSEL R83, R61, -INF , P5 ;  /* 0xff8000003d537808 */ /* 0x004fe40002800000 */
[----:B------:R-:W-:Y:S02]  /*128d0*/  FMNMX.FTZ R24, R81, R24, !PT ;  /* 0x0000001851187209 */ /* 0x000fe40007810000 */
[----:B------:R-:W-:Y:S02]  /*128e0*/  FSEL R49, R10, -INF , P3 ;  /* 0xff8000000a317808 */ /* 0x000fe40001800000 */
[----:B------:R-:W-:-:S02]  /*128f0*/  ISETP.GT.AND P3, PT, R14, 0x51, PT ;  /* 0x000000510e00780c */ /* 0x000fc40003f64270 */
[----:B------:R-:W-:Y:S01]  /*12900*/  FSEL R85, R64, -INF , P4 ;  /* 0xff80000040557808 */ /* 0x000fe20002000000 */
[--C-:B------:R-:W-:Y:S01]  /*12910*/  IMAD.MOV.U32 R64, RZ, RZ, R119.reuse ;  /* 0x000000ffff407224 */ /* 0x100fe200078e0077 */
[----:B------:R-:W-:Y:S02]  /*12920*/  FMNMX.FTZ R24, R83, R24, !PT ;  /* 0x0000001853187209 */ /* 0x000fe40007810000 */
[----:B------:R-:W-:Y:S01]  /*12930*/  FSEL R61, R58, -INF , P2 ;  /* 0xff8000003a3d7808 */ /* 0x000fe20001000000 */
[----:B------:R-:W-:Y:S01]  /*12940*/  IMAD.MOV.U32 R58, RZ, RZ, R119 ;  /* 0x000000ffff3a7224 */ /* 0x000fe200078e0077 */
[----:B------:R-:W-:Y:S02]  /*12950*/  ISETP.GT.AND P2, PT, R14, 0x58, PT ;  /* 0x000000580e00780c */ /* 0x000fe40003f44270 */
[----:B------:R-:W-:Y:S02]  /*12960*/  FSEL R87, R87, -INF , P3 ;  /* 0xff80000057577808 */ /* 0x000fe40001800000 */
[----:B------:R-:W-:-:S02]  /*12970*/  FMNMX.FTZ R24, R85, R24, !PT ;  /* 0x0000001855187209 */ /* 0x000fc40007810000 */
[----:B------:R-:W-:Y:S02]  /*12980*/  FSEL R73, R73, -INF , P1 ;  /* 0xff80000049497808 */ /* 0x000fe40000800000 */
[----:B------:R-:W-:Y:S02]  /*12990*/  ISETP.GT.AND P1, PT, R14, 0x59, PT ;  /* 0x000000590e00780c */ /* 0x000fe40003f24270 */
[----:B----4-:R-:W-:Y:S01]  /*129a0*/  FSEL R89, R68, -INF , P2 ;  /* 0xff80000044597808 */ /* 0x010fe20001000000 */
[----:B------:R-:W-:Y:S01]  /*129b0*/  IMAD.MOV.U32 R68, RZ, RZ, R119 ;  /* 0x000000ffff447224 */ /* 0x000fe200078e0077 */
[----:B------:R-:W-:Y:S02]  /*129c0*/  FMNMX.FTZ R24, R87, R24, !PT ;  /* 0x0000001857187209 */ /* 0x000fe40007810000 */
[----:B------:R-:W-:Y:S02]  /*129d0*/  FSEL R91, R12, -INF , P1 ;  /* 0xff8000000c5b7808 */ /* 0x000fe40000800000 */
[----:B------:R-:W-:-:S02]  /*129e0*/  FMNMX.FTZ R24, R89, R24, !PT ;  /* 0x0000001859187209 */ /* 0x000fc40007810000 */
[----:B------:R-:W-:Y:S01]  /*129f0*/  FSEL R71, R66, -INF , P4 ;  /* 0xff80000042477808 */ /* 0x000fe20002000000 */
[----:B------:R-:W-:Y:S01]  /*12a00*/  IMAD.MOV.U32 R66, RZ, RZ, R119 ;  /* 0x000000ffff427224 */ /* 0x000fe200078e0077 */
[----:B------:R-:W-:Y:S02]  /*12a10*/  FMNMX.FTZ R24, R91, R24, !PT ;  /* 0x000000185b187209 */ /* 0x000fe40007810000 */
[----:B------:R-:W-:Y:S02]  /*12a20*/  FSEL R95, R95, -INF , P1 ;  /* 0xff8000005f5f7808 */ /* 0x000fe40000800000 */
[----:B------:R-:W-:Y:S01]  /*12a30*/  MOV R52, R119 ;  /* 0x0000007700347202 */ /* 0x000fe20000000f00 */
[----:B------:R-:W0:Y:S02]  /*12a40*/  SHFL.BFLY PT, R5, R24, 0x2, 0x1f ;  /* 0x0c401f0018057f89 */ /* 0x000e2400000e0000 */
[----:B0-----:R-:W-:-:S05]  /*12a50*/  FMNMX.FTZ R10, R24, R5, !PT ;  /* 0x00000005180a7209 */ /* 0x001fca0007810000 */
[----:B------:R-:W0:Y:S02]  /*12a60*/  SHFL.BFLY PT, R5, R10, 0x1, 0x1f ;  /* 0x0c201f000a057f89 */ /* 0x000e2400000e0000 */
[----:B0-----:R-:W-:Y:S02]  /*12a70*/  FMNMX.FTZ R5, R10, R5, !PT ;  /* 0x000000050a057209 */ /* 0x001fe40007810000 */
[----:B------:R-:W-:Y:S02]  /*12a80*/  FMNMX.FTZ R10, R7, R6, !PT ;  /* 0x00000006070a7209 */ /* 0x000fe40007810000 */
[C---:B------:R-:W-:Y:S01]  /*12a90*/  FSETP.NEU.FTZ.AND P0, PT, R5.reuse, -INF , PT ;  /* 0xff8000000500780b */ /* 0x040fe20003f1d000 */
[----:B------:R-:W-:Y:S01]  /*12aa0*/  FMUL.FTZ R4, R5, R0 ;  /* 0x0000000005047220 */ /* 0x000fe20000410000 */
[----:B------:R-:W-:-:S04]  /*12ab0*/  FMNMX.FTZ R10, R9, R10, !PT ;  /* 0x0000000a090a7209 */ /* 0x000fc80007810000 */
[----:B------:R-:W-:Y:S02]  /*12ac0*/  FMNMX.FTZ R10, R11, R10, !PT ;  /* 0x0000000a0b0a7209 */ /* 0x000fe40007810000 */
[----:B------:R-:W-:Y:S02]  /*12ad0*/  FSEL R12, R4, RZ, P0 ;  /* 0x000000ff040c7208 */ /* 0x000fe40000000000 */
[----:B------:R-:W-:Y:S01]  /*12ae0*/  FMNMX.FTZ R10, R13, R10, !PT ;  /* 0x0000000a0d0a7209 */ /* 0x000fe20007810000 */
[----:B------:R0:W1:Y:S01]  /*12af0*/  MUFU.TANH R4, R63 ;  /* 0x0000003f00047308 */ /* 0x0000620000002400 */
[----:B------:R-:W-:Y:S01]  /*12b00*/  ISETP.NE.AND P0, PT, R8, RZ, PT ;  /* 0x000000ff0800720c */ /* 0x000fe20003f05270 */
[--C-:B------:R-:W-:Y:S01]  /*12b10*/  FFMA.FTZ R186, R65, R0, -R12.reuse ;  /* 0x0000000041ba7223 */ /* 0x100fe2000001080c */
[----:B------:R-:W-:Y:S01]  /*12b20*/  FMNMX.FTZ R10, R15, R10, !PT ;  /* 0x0000000a0f0a7209 */ /* 0x000fe20007810000 */
[-CC-:B------:R-:W-:Y:S01]  /*12b30*/  FFMA.FTZ R184, R69, R0.reuse, -R12.reuse ;  /* 0x0000000045b87223 */ /* 0x180fe2000001080c */
[----:B------:R-:W-:Y:S01]  /*12b40*/  FSEL R65, R62, -INF , P6 ;  /* 0xff8000003e417808 */ /* 0x000fe20003000000 */
[--C-:B------:R-:W-:Y:S01]  /*12b50*/  FFMA.FTZ R180, R51, R0, -R12.reuse ;  /* 0x0000000033b47223 */ /* 0x100fe2000001080c */
[----:B------:R-:W-:Y:S01]  /*12b60*/  FMNMX.FTZ R10, R21, R10, !PT ;  /* 0x0000000a150a7209 */ /* 0x000fe20007810000 */
[----:B------:R2:W3:Y:S01]  /*12b70*/  MUFU.TANH R8, R67 ;  /* 0x0000004300087308 */ /* 0x0004e20000002400 */
[-CC-:B------:R-:W-:Y:S01]  /*12b80*/  FFMA.FTZ R188, R93, R0.reuse, -R12.reuse ;  /* 0x000000005dbc7223 */ /* 0x180fe2000001080c */
[----:B------:R-:W-:Y:S01]  /*12b90*/  FSEL R93, R70, -INF , P2 ;  /* 0xff800000465d7808 */ /* 0x000fe20001000000 */
[--C-:B------:R-:W-:Y:S01]  /*12ba0*/  FFMA.FTZ R190, R97, R0, -R12.reuse ;  /* 0x0000000061be7223 */ /* 0x100fe2000001080c */
[----:B------:R-:W-:Y:S01]  /*12bb0*/  FMNMX.FTZ R10, R25, R10, !PT ;  /* 0x0000000a190a7209 */ /* 0x000fe20007810000 */
[-CC-:B0-----:R-:W-:Y:S01]  /*12bc0*/  FFMA.FTZ R63, R20, R0.reuse, -R12.reuse ;  /* 0x00000000143f7223 */ /* 0x181fe2000001080c */
[-CC-:B------:R-:W-:Y:S01]  /*12bd0*/  FFMA.FTZ R182, R37, R0.reuse, -R12.reuse ;  /* 0x0000000025b67223 */ /* 0x180fe2000001080c */
[--C-:B------:R-:W-:Y:S01]  /*12be0*/  FFMA.FTZ R37, R45, R0, -R12.reuse ;  /* 0x000000002d257223 */ /* 0x100fe2000001080c */
[----:B------:R-:W-:Y:S01]  /*12bf0*/  FMNMX.FTZ R10, R27, R10, !PT ;  /* 0x0000000a1b0a7209 */ /* 0x000fe20007810000 */
[-CC-:B------:R-:W-:Y:S01]  /*12c00*/  FFMA.FTZ R176, R47, R0.reuse, -R12.reuse ;  /* 0x000000002fb07223 */ /* 0x180fe2000001080c */
[----:B-1----:R-:W-:Y:S01]  /*12c10*/  FSEL R69, R4, -INF , P5 ;  /* 0xff80000004457808 */ /* 0x002fe20002800000 */
[--C-:B------:R-:W-:Y:S01]  /*12c20*/  FFMA.FTZ R45, R53, R0, -R12.reuse ;  /* 0x00000000352d7223 */ /* 0x100fe2000001080c */
[----:B------:R-:W-:Y:S01]  /*12c30*/  FMNMX.FTZ R10, R29, R10, !PT ;  /* 0x0000000a1d0a7209 */ /* 0x000fe20007810000 */
[-CC-:B------:R-:W-:Y:S01]  /*12c40*/  FFMA.FTZ R178, R57, R0.reuse, -R12.reuse ;  /* 0x0000000039b27223 */ /* 0x180fe2000001080c */
[-CC-:B------:R-:W-:Y:S01]  /*12c50*/  FFMA.FTZ R47, R75, R0.reuse, -R12.reuse ;  /* 0x000000004b2f7223 */ /* 0x180fe2000001080c */
[--C-:B------:R-:W-:Y:S01]  /*12c60*/  FFMA.FTZ R172, R77, R0, -R12.reuse ;  /* 0x000000004dac7223 */ /* 0x100fe2000001080c */
[----:B------:R-:W-:Y:S01]  /*12c70*/  FMNMX.FTZ R10, R31, R10, !PT ;  /* 0x0000000a1f0a7209 */ /* 0x000fe20007810000 */
[-CC-:B--2---:R-:W-:Y:S01]  /*12c80*/  FFMA.FTZ R67, R99, R0.reuse, -R12.reuse ;  /* 0x0000000063437223 */ /* 0x184fe2000001080c */
[----:B---3--:R-:W-:Y:S01]  /*12c90*/  FSEL R51, R8, -INF , P3 ;  /* 0xff80000008337808 */ /* 0x008fe20001800000 */
[--C-:B------:R-:W-:Y:S01]  /*12ca0*/  FFMA.FTZ R59, R59, R0, -R12.reuse ;  /* 0x000000003b3b7223 */ /* 0x100fe2000001080c */
[----:B------:R-:W-:Y:S01]  /*12cb0*/  FMNMX.FTZ R10, R33, R10, !PT ;  /* 0x0000000a210a7209 */ /* 0x000fe20007810000 */
[-CC-:B------:R-:W-:Y:S01]  /*12cc0*/  FFMA.FTZ R55, R55, R0.reuse, -R12.reuse ;  /* 0x0000000037377223 */ /* 0x180fe2000001080c */
[-CC-:B------:R-:W-:Y:S01]  /*12cd0*/  FFMA.FTZ R43, R43, R0.reuse, -R12.reuse ;  /* 0x000000002b2b7223 */ /* 0x180fe2000001080c */
        /* <DEDUP_REMOVED lines=8> */
[----:B------:R-:W-:Y:S01]  /*12d60*/  FFMA.FTZ R77, R91, R0, -R12 ;  /* 0x000000005b4d7223 */ /* 0x000fe2000001080c */
[----:B------:R-:W-:Y:S01]  /*12d70*/  FMNMX.FTZ R10, R41, R10, !PT ;  /* 0x0000000a290a7209 */ /* 0x000fe20007810000 */
[----:B------:R-:W-:Y:S01]  /*12d80*/  MUFU.EX2 R188, R188 ;  /* 0x000000bc00bc7308 */ /* 0x000fe20000000800 */
[--C-:B------:R-:W-:Y:S01]  /*12d90*/  IMAD.MOV.U32 R99, RZ, RZ, R119.reuse ;  /* 0x000000ffff637224 */ /* 0x100fe200078e0077 */
[----:B------:R-:W-:Y:S01]  /*12da0*/  MOV R85, R119 ;  /* 0x0000007700557202 */ /* 0x000fe20000000f00 */
[--C-:B------:R-:W-:Y:S01]  /*12db0*/  IMAD.MOV.U32 R91, RZ, RZ, R119.reuse ;  /* 0x000000ffff5b7224 */ /* 0x100fe200078e0077 */
[----:B------:R-:W-:Y:S01]  /*12dc0*/  FMNMX.FTZ R10, R49, R10, !PT ;  /* 0x0000000a310a7209 */ /* 0x000fe20007810000 */
[----:B------:R-:W-:-:S02]  /*12dd0*/  IMAD.MOV.U32 R89, RZ, RZ, R119 ;  /* 0x000000ffff597224 */ /* 0x000fc400078e0077 */
[--C-:B------:R-:W-:Y:S01]  /*12de0*/  IMAD.MOV.U32 R87, RZ, RZ, R119.reuse ;  /* 0x000000ffff577224 */ /* 0x100fe200078e0077 */
[----:B------:R-:W-:Y:S01]  /*12df0*/  FMNMX.FTZ R10, R61, R10, !PT ;  /* 0x0000000a3d0a7209 */ /* 0x000fe20007810000 */
[----:B------:R-:W0:Y:S01]  /*12e00*/  MUFU.EX2 R63, R63 ;  /* 0x0000003f003f7308 */ /* 0x000e220000000800 */
[--C-:B------:R-:W-:Y:S02]  /*12e10*/  IMAD.MOV.U32 R83, RZ, RZ, R119.reuse ;  /* 0x000000ffff537224 */ /* 0x100fe400078e0077 */
[----:B------:R-:W-:Y:S01]  /*12e20*/  FMNMX.FTZ R10, R73, R10, !PT ;  /* 0x0000000a490a7209 */ /* 0x000fe20007810000 */
[--C-:B------:R-:W-:Y:S02]  /*12e30*/  IMAD.MOV.U32 R81, RZ, RZ, R119.reuse ;  /* 0x000000ffff517224 */ /* 0x100fe400078e0077 */
[--C-:B------:R-:W-:Y:S01]  /*12e40*/  IMAD.MOV.U32 R79, RZ, RZ, R119.reuse ;  /* 0x000000ffff4f7224 */ /* 0x100fe200078e0077 */
[----:B------:R-:W-:Y:S01]  /*12e50*/  FMNMX.FTZ R10, R65, R10, !PT ;  /* 0x0000000a410a7209 */ /* 0x000fe20007810000 */
[----:B------:R-:W1:Y:S01]  /*12e60*/  MUFU.EX2 R190, R190 ;  /* 0x000000be00be7308 */ /* 0x000e620000000800 */
[----:B------:R-:W-:-:S02]  /*12e70*/  IMAD.MOV.U32 R70, RZ, RZ, R119 ;  /* 0x000000ffff467224 */ /* 0x000fc400078e0077 */
[----:B------:R-:W-:Y:S01]  /*12e80*/  FMNMX.FTZ R10, R69, R10, !PT ;  /* 0x0000000a450a7209 */ /* 0x000fe20007810000 */
[----:B------:R-:W-:-:S03]  /*12e90*/  IMAD.MOV.U32 R62, RZ, RZ, R119 ;  /* 0x000000ffff3e7224 */ /* 0x000fc600078e0077 */
[----:B------:R-:W-:Y:S01]  /*12ea0*/  FMNMX.FTZ R10, R71, R10, !PT ;  /* 0x0000000a470a7209 */ /* 0x000fe20007810000 */
[----:B------:R-:W2:Y:S03]  /*12eb0*/  MUFU.EX2 R67, R67 ;  /* 0x0000004300437308 */ /* 0x000ea60000000800 */
[----:B------:R-:W-:-:S04]  /*12ec0*/  FMNMX.FTZ R10, R51, R10, !PT ;  /* 0x0000000a330a7209 */ /* 0x000fc80007810000 */
[----:B------:R-:W-:Y:S01]  /*12ed0*/  FMNMX.FTZ R10, R93, R10, !PT ;  /* 0x0000000a5d0a7209 */ /* 0x000fe20007810000 */
[----:B------:R-:W3:Y:S03]  /*12ee0*/  MUFU.EX2 R184, R184 ;  /* 0x000000b800b87308 */ /* 0x000ee60000000800 */
[----:B------:R-:W-:-:S05]  /*12ef0*/  FMNMX.FTZ R10, R95, R10, !PT ;  /* 0x0000000a5f0a7209 */ /* 0x000fca0007810000 */
[----:B------:R-:W4:Y:S01]  /*12f00*/  SHFL.BFLY PT, R97, R10, 0x2, 0x1f ;  /* 0x0c401f000a617f89 */ /* 0x000f2200000e0000 */
[----:B------:R-:W3:Y:S08]  /*12f10*/  MUFU.EX2 R59, R59 ;  /* 0x0000003b003b7308 */ /* 0x000ef00000000800 */
[----:B------:R-:W3:Y:S08]  /*12f20*/  MUFU.EX2 R186, R186 ;  /* 0x000000ba00ba7308 */ /* 0x000ef00000000800 */
[----:B------:R-:W3:Y:S01]  /*12f30*/  MUFU.EX2 R55, R55 ;  /* 0x0000003700377308 */ /* 0x000ee20000000800 */
[----:B----4-:R-:W-:-:S07]  /*12f40*/  FMNMX.FTZ R97, R10, R97, !PT ;  /* 0x000000610a617209 */ /* 0x010fce0007810000 */
[----:B------:R-:W-:Y:S01]  /*12f50*/  MUFU.EX2 R180, R180 ;  /* 0x000000b400b47308 */ /* 0x000fe20000000800 */
[----:B------:R-:W4:Y:S07]  /*12f60*/  SHFL.BFLY PT, R4, R97, 0x1, 0x1f ;  /* 0x0c201f0061047f89 */ /* 0x000f2e00000e0000 */
[----:B------:R-:W-:Y:S08]  /*12f70*/  MUFU.EX2 R43, R43 ;  /* 0x0000002b002b7308 */ /* 0x000ff00000000800 */
[----:B------:R-:W-:Y:S08]  /*12f80*/  MUFU.EX2 R182, R182 ;  /* 0x000000b600b67308 */ /* 0x000ff00000000800 */
[----:B------:R-:W-:Y:S01]  /*12f90*/  MUFU.EX2 R37, R37 ;  /* 0x0000002500257308 */ /* 0x000fe20000000800 */
[----:B----4-:R-:W-:Y:S01]  /*12fa0*/  FMNMX.FTZ R4, R97, R4, !PT ;  /* 0x0000000461047209 */ /* 0x010fe20007810000 */
[----:B------:R-:W-:-:S03]  /*12fb0*/  IMAD.MOV.U32 R97, RZ, RZ, R119 ;  /* 0x000000ffff617224 */ /* 0x000fc600078e0077 */
[C---:B------:R-:W-:Y:S01]  /*12fc0*/  FSETP.NEU.FTZ.AND P1, PT, R4.reuse, -INF , PT ;  /* 0xff8000000400780b */ /* 0x040fe20003f3d000 */
[----:B------:R-:W-:Y:S02]  /*12fd0*/  FMUL.FTZ R8, R4, R0 ;  /* 0x0000000004087220 */ /* 0x000fe40000410000 */
[----:B------:R-:W-:Y:S03]  /*12fe0*/  MUFU.EX2 R176, R176 ;  /* 0x000000b000b07308 */ /* 0x000fe60000000800 */
[----:B------:R-:W-:Y:S02]  /*12ff0*/  FSEL R12, R8, RZ, P1 ;  /* 0x000000ff080c7208 */ /* 0x000fe40000800000 */
[----:B------:R-:W-:-:S03]  /*13000*/  ISETP.GE.AND P1, PT, R142, 0x61, PT ;  /* 0x000000618e00780c */ /* 0x000fc60003f26270 */
[----:B------:R-:W-:Y:S01]  /*13010*/  MUFU.EX2 R45, R45 ;  /* 0x0000002d002d7308 */ /* 0x000fe20000000800 */
[-CC-:B------:R-:W-:Y:S01]  /*13020*/  FFMA.FTZ R189, R7, R0.reuse, -R12.reuse ;  /* 0x0000000007bd7223 */ /* 0x180fe2000001080c */
[-CC-:B------:R-:W-:Y:S01]  /*13030*/  FFMA.FTZ R6, R6, R0.reuse, -R12.reuse ;  /* 0x0000000006067223 */ /* 0x180fe2000001080c */
[-CC-:B------:R-:W-:Y:S01]  /*13040*/  FFMA.FTZ R191, R9, R0.reuse, -R12.reuse ;  /* 0x0000000009bf7223 */ /* 0x180fe2000001080c */
[-CC-:B------:R-:W-:Y:S01]  /*13050*/  FFMA.FTZ R8, R11, R0.reuse, -R12.reuse ;  /* 0x000000000b087223 */ /* 0x180fe2000001080c */
[-CC-:B------:R-:W-:Y:S01]  /*13060*/  FFMA.FTZ R185, R13, R0.reuse, -R12.reuse ;  /* 0x000000000db97223 */ /* 0x180fe2000001080c */
[----:B0-----:R-:W-:Y:S01]  /*13070*/  FADD.FTZ R7, R188, R63 ;  /* 0x0000003fbc077221 */ /* 0x001fe20000010000 */
[-CC-:B------:R-:W-:Y:S01]  /*13080*/  FFMA.FTZ R10, R15, R0.reuse, -R12.reuse ;  /* 0x000000000f0a7223 */ /* 0x180fe2000001080c */
[----:B------:R-:W-:Y:S01]  /*13090*/  MUFU.EX2 R189, R189 ;  /* 0x000000bd00bd7308 */ /* 0x000fe20000000800 */
[-CC-:B------:R-:W-:Y:S01]  /*130a0*/  FFMA.FTZ R187, R21, R0.reuse, -R12.reuse ;  /* 0x0000000015bb7223 */ /* 0x180fe2000001080c */
[----:B-1----:R-:W-:Y:S01]  /*130b0*/  FADD.FTZ R28, R190, R7 ;  /* 0x00000007be1c7221 */ /* 0x002fe20000010000 */
[-CC-:B------:R-:W-:Y:S01]  /*130c0*/  FFMA.FTZ R25, R25, R0.reuse, -R12.reuse ;  /* 0x0000000019197223 */ /* 0x180fe2000001080c */
[-CC-:B------:R-:W-:Y:S01]  /*130d0*/  FFMA.FTZ R27, R27, R0.reuse, -R12.reuse ;  /* 0x000000001b1b7223 */ /* 0x180fe2000001080c */
[-C--:B------:R-:W-:Y:S01]  /*130e0*/  FFMA.FTZ R29, R29, R0.reuse, -R12 ;  /* 0x000000001d1d7223 */ /* 0x080fe2000001080c */
[----:B--2---:R-:W-:Y:S01]  /*130f0*/  FADD.FTZ R7, R67, R28 ;  /* 0x0000001c43077221 */ /* 0x004fe20000010000 */
[-CC-:B------:R-:W-:Y:S01]  /*13100*/  FFMA.FTZ R31, R31, R0.reuse, -R12.reuse ;  /* 0x000000001f1f7223 */ /* 0x180fe2000001080c */
[----:B------:R-:W0:Y:S01]  /*13110*/  MUFU.EX2 R6, R6 ;  /* 0x0000000600067308 */ /* 0x000e220000000800 */
[-CC-:B------:R-:W-:Y:S01]  /*13120*/  FFMA.FTZ R33, R33, R0.reuse, -R12.reuse ;  /* 0x0000000021217223 */ /* 0x180fe2000001080c */
[----:B---3--:R-:W-:Y:S01]  /*13130*/  FADD.FTZ R30, R184, R7 ;  /* 0x00000007b81e7221 */ /* 0x008fe20000010000 */
[-CC-:B------:R-:W-:Y:S01]  /*13140*/  FFMA.FTZ R35, R35, R0.reuse, -R12.reuse ;  /* 0x0000000023237223 */ /* 0x180fe2000001080c */
[-CC-:B------:R-:W-:Y:S01]  /*13150*/  FFMA.FTZ R39, R39, R0.reuse, -R12.reuse ;  /* 0x0000000027277223 */ /* 0x180fe2000001080c */
[-C--:B------:R-:W-:Y:S01]  /*13160*/  FFMA.FTZ R41, R41, R0.reuse, -R12 ;  /* 0x0000000029297223 */ /* 0x080fe2000001080c */
[----:B------:R-:W-:Y:S01]  /*13170*/  FADD.FTZ R9, R59, R30 ;  /* 0x0000001e3b097221 */ /* 0x000fe20000010000 */
[-CC-:B------:R-:W-:Y:S01]  /*13180*/  FFMA.FTZ R49, R49, R0.reuse, -R12.reuse ;  /* 0x0000000031317223 */ /* 0x180fe2000001080c */
[----:B------:R-:W1:Y:S01]  /*13190*/  MUFU.EX2 R191, R191 ;  /* 0x000000bf00bf7308 */ /* 0x000e620000000800 */
[-CC-:B------:R-:W-:Y:S01]  /*131a0*/  FFMA.FTZ R61, R61, R0.reuse, -R12.reuse ;  /* 0x000000003d3d7223 */ /* 0x180fe2000001080c */
[----:B------:R-:W-:Y:S01]  /*131b0*/  FADD.FTZ R32, R186, R9 ;  /* 0x00000009ba207221 */ /* 0x000fe20000010000 */
[-CC-:B------:R-:W-:Y:S01]  /*131c0*/  FFMA.FTZ R73, R73, R0.reuse, -R12.reuse ;  /* 0x0000000049497223 */ /* 0x180fe2000001080c */
[-CC-:B------:R-:W-:Y:S01]  /*131d0*/  FFMA.FTZ R65, R65, R0.reuse, -R12.reuse ;  /* 0x0000000041417223 */ /* 0x180fe2000001080c */
[-C--:B------:R-:W-:Y:S01]  /*131e0*/  FFMA.FTZ R69, R69, R0.reuse, -R12 ;  /* 0x0000000045457223 */ /* 0x080fe2000001080c */
[----:B------:R-:W-:Y:S01]  /*131f0*/  FADD.FTZ R9, R55, R32 ;  /* 0x0000002037097221 */ /* 0x000fe20000010000 */
[-C--:B------:R-:W-:Y:S01]  /*13200*/  FFMA.FTZ R71, R71, R0.reuse, -R12 ;  /* 0x0000000047477223 */ /* 0x080fe2000001080c */
[----:B------:R-:W2:Y:S01]  /*13210*/  MUFU.EX2 R8, R8 ;  /* 0x0000000800087308 */ /* 0x000ea20000000800 */
[----:B0-----:R-:W-:Y:S01]  /*13220*/  FADD.FTZ R28, R189, R6 ;  /* 0x00000006bd1c7221 */ /* 0x001fe20000010000 */
[----:B------:R-:W-:Y:S01]  /*13230*/  FADD.FTZ R32, R180, R9 ;  /* 0x00000009b4207221 */ /* 0x000fe20000010000 */
[-CC-:B------:R-:W-:Y:S01]  /*13240*/  FFMA.FTZ R51, R51, R0.reuse, -R12.reuse ;  /* 0x0000000033337223 */ /* 0x180fe2000001080c */
[-CC-:B------:R-:W-:Y:S01]  /*13250*/  FFMA.FTZ R93, R93, R0.reuse, -R12.reuse ;  /* 0x000000005d5d7223 */ /* 0x180fe2000001080c */
[----:B------:R-:W-:Y:S01]  /*13260*/  FFMA.FTZ R95, R95, R0, -R12 ;  /* 0x000000005f5f7223 */ /* 0x000fe2000001080c */
[----:B------:R-:W-:Y:S01]  /*13270*/  FADD.FTZ R9, R43, R32 ;  /* 0x000000202b097221 */ /* 0x000fe20000010000 */
[----:B------:R-:W-:Y:S01]  /*13280*/  F2FP.BF16.F32.PACK_AB R189, R6, R189 ;  /* 0x000000bd06bd723e */ /* 0x000fe200000010ff */
[----:B------:R-:W0:Y:S01]  /*13290*/  MUFU.EX2 R185, R185 ;  /* 0x000000b900b97308 */ /* 0x000e220000000800 */
[----:B-1----:R-:W-:Y:S01]  /*132a0*/  FADD.FTZ R7, R191, R28 ;  /* 0x0000001cbf077221 */ /* 0x002fe20000010000 */
[----:B------:R-:W-:Y:S01]  /*132b0*/  FADD.FTZ R34, R182, R9 ;  /* 0x00000009b6227221 */ /* 0x000fe20000010000 */
[----:B------:R-:W-:-:S02]  /*132c0*/  F2FP.BF16.F32.PACK_AB R188, R63, R188 ;  /* 0x000000bc3fbc723e */ /* 0x000fc400000010ff */
[----:B------:R-:W-:Y:S01]  /*132d0*/  F2FP.BF16.F32.PACK_AB R190, R67, R190 ;  /* 0x000000be43be723e */ /* 0x000fe200000010ff */
[----:B------:R-:W-:Y:S01]  /*132e0*/  IMAD.MOV.U32 R67, RZ, RZ, R119 ;  /* 0x000000ffff437224 */ /* 0x000fe200078e0077 */
[----:B------:R-:W-:Y:S01]  /*132f0*/  F2FP.BF16.F32.PACK_AB R184, R59, R184 ;  /* 0x000000b83bb8723e */ /* 0x000fe200000010ff */
[----:B------:R-:W1:Y:S01]  /*13300*/  MUFU.EX2 R10, R10 ;  /* 0x0000000a000a7308 */ /* 0x000e620000000800 */
[C---:B--2---:R-:W-:Y:S01]  /*13310*/  FADD.FTZ R30, R8.reuse, R7 ;  /* 0x00000007081e7221 */ /* 0x044fe20000010000 */
[----:B------:R-:W-:Y:S01]  /*13320*/  F2FP.BF16.F32.PACK_AB R186, R55, R186 ;  /* 0x000000ba37ba723e */ /* 0x000fe200000010ff */
[--C-:B------:R-:W-:Y:S01]  /*13330*/  IMAD.MOV.U32 R59, RZ, RZ, R119.reuse ;  /* 0x000000ffff3b7224 */ /* 0x100fe200078e0077 */
[----:B------:R-:W-:Y:S01]  /*13340*/  F2FP.BF16.F32.PACK_AB R180, R43, R180 ;  /* 0x000000b42bb4723e */ /* 0x000fe200000010ff */
[--C-:B------:R-:W-:Y:S01]  /*13350*/  IMAD.MOV.U32 R55, RZ, RZ, R119.reuse ;  /* 0x000000ffff377224 */ /* 0x100fe200078e0077 */
[----:B------:R-:W-:Y:S01]  /*13360*/  F2FP.BF16.F32.PACK_AB R182, R37, R182 ;  /* 0x000000b625b6723e */ /* 0x000fe200000010ff */
[----:B------:R-:W-:Y:S01]  /*13370*/  IMAD.MOV.U32 R43, RZ, RZ, R119 ;  /* 0x000000ffff2b7224 */ /* 0x000fe200078e0077 */
[----:B------:R-:W2:Y:S01]  /*13380*/  MUFU.EX2 R187, R187 ;  /* 0x000000bb00bb7308 */ /* 0x000ea20000000800 */
[----:B0-----:R-:W-:Y:S01]  /*13390*/  FADD.FTZ R7, R185, R30 ;  /* 0x0000001eb9077221 */ /* 0x001fe20000010000 */
[----:B------:R-:W-:-:S02]  /*133a0*/  F2FP.BF16.F32.PACK_AB R191, R8, R191 ;  /* 0x000000bf08bf723e */ /* 0x000fc400000010ff */
[----:B------:R-:W-:-:S04]  /*133b0*/  MOV R63, R119 ;  /* 0x00000077003f7202 */ /* 0x000fc80000000f00 */
[----:B------:R0:W3:Y:S01]  /*133c0*/  MUFU.EX2 R14, R25 ;  /* 0x00000019000e7308 */ /* 0x0000e20000000800 */
[C---:B-1----:R-:W-:Y:S01]  /*133d0*/  FADD.FTZ R30, R10.reuse, R7 ;  /* 0x000000070a1e7221 */ /* 0x042fe20000010000 */
[----:B------:R-:W-:-:S06]  /*133e0*/  F2FP.BF16.F32.PACK_AB R185, R10, R185 ;  /* 0x000000b90ab9723e */ /* 0x000fcc00000010ff */
[----:B------:R-:W1:Y:S01]  /*133f0*/  MUFU.EX2 R27, R27 ;  /* 0x0000001b001b7308 */ /* 0x000e620000000800 */
[----:B--2---:R-:W-:Y:S01]  /*13400*/  FADD.FTZ R7, R187, R30 ;  /* 0x0000001ebb077221 */ /* 0x004fe20000010000 */
[----:B0-----:R-:W-:-:S06]  /*13410*/  IMAD.MOV.U32 R25, RZ, RZ, R119 ;  /* 0x000000ffff197224 */ /* 0x001fcc00078e0077 */
[----:B------:R0:W2:Y:S01]  /*13420*/  MUFU.EX2 R20, R29 ;  /* 0x0000001d00147308 */ /* 0x0000a20000000800 */
[C---:B---3--:R-:W-:Y:S01]  /*13430*/  FADD.FTZ R32, R14.reuse, R7 ;  /* 0x000000070e207221 */ /* 0x048fe20000010000 */
[----:B------:R-:W-:Y:S01]  /*13440*/  FADD.FTZ R7, R37, R34 ;  /* 0x0000002225077221 */ /* 0x000fe20000010000 */
[----:B------:R-:W-:Y:S01]  /*13450*/  F2FP.BF16.F32.PACK_AB R187, R14, R187 ;  /* 0x000000bb0ebb723e */ /* 0x000fe200000010ff */
[----:B------:R-:W-:Y:S02]  /*13460*/  IMAD.MOV.U32 R37, RZ, RZ, R119 ;  /* 0x000000ffff257224 */ /* 0x000fe400078e0077 */
[----:B------:R-:W-:Y:S01]  /*13470*/  FADD.FTZ R34, R176, R7 ;  /* 0x00000007b0227221 */ /* 0x000fe20000010000 */
[----:B------:R-:W-:Y:S01]  /*13480*/  F2FP.BF16.F32.PACK_AB R176, R45, R176 ;  /* 0x000000b02db0723e */ /* 0x000fe200000010ff */
[----:B------:R-:W3:Y:S01]  /*13490*/  MUFU.EX2 R31, R31 ;  /* 0x0000001f001f7308 */ /* 0x000ee20000000800 */
[----:B-1----:R-:W-:Y:S01]  /*134a0*/  FADD.FTZ R3, R27, R32 ;  /* 0x000000201b037221 */ /* 0x002fe20000010000 */
[----:B------:R-:W-:Y:S01]  /*134b0*/  FADD.FTZ R7, R45, R34 ;  /* 0x000000222d077221 */ /* 0x000fe20000010000 */
[----:B------:R-:W-:-:S02]  /*134c0*/  IMAD.MOV.U32 R45, RZ, RZ, R119 ;  /* 0x000000ffff2d7224 */ /* 0x000fc400078e0077 */
[----:B0-----:R-:W-:-:S03]  /*134d0*/  IMAD.MOV.U32 R29, RZ, RZ, R119 ;  /* 0x000000ffff1d7224 */ /* 0x001fc600078e0077 */
[----:B------:R0:W1:Y:S01]  /*134e0*/  MUFU.EX2 R24, R33 ;  /* 0x0000002100187308 */ /* 0x0000620000000800 */
[C---:B--2---:R-:W-:Y:S01]  /*134f0*/  FADD.FTZ R32, R20.reuse, R3 ;  /* 0x0000000314207221 */ /* 0x044fe20000010000 */
[----:B------:R-:W-:Y:S01]  /*13500*/  F2FP.BF16.F32.PACK_AB R181, R20, R27 ;  /* 0x0000001b14b5723e */ /* 0x000fe200000010ff */
[----:B------:R-:W-:-:S05]  /*13510*/  IMAD.MOV.U32 R27, RZ, RZ, R119 ;  /* 0x000000ffff1b7224 */ /* 0x000fca00078e0077 */
[----:B------:R-:W2:Y:S01]  /*13520*/  MUFU.EX2 R178, R178 ;  /* 0x000000b200b27308 */ /* 0x000ea20000000800 */
[----:B---3--:R-:W-:Y:S01]  /*13530*/  FADD.FTZ R3, R31, R32 ;  /* 0x000000201f037221 */ /* 0x008fe20000010000 */
[----:B0-----:R-:W-:-:S06]  /*13540*/  IMAD.MOV.U32 R33, RZ, RZ, R119 ;  /* 0x000000ffff217224 */ /* 0x001fcc00078e0077 */
[----:B------:R-:W0:Y:S01]  /*13550*/  MUFU.EX2 R35, R35 ;  /* 0x0000002300237308 */ /* 0x000e220000000800 */
[C---:B-1----:R-:W-:Y:S01]  /*13560*/  FADD.FTZ R34, R24.reuse, R3 ;  /* 0x0000000318227221 */ /* 0x042fe20000010000 */
[----:B------:R-:W-:Y:S01]  /*13570*/  F2FP.BF16.F32.PACK_AB R183, R24, R31 ;  /* 0x0000001f18b7723e */ /* 0x000fe200000010ff */
[--C-:B------:R-:W-:Y:S02]  /*13580*/  IMAD.MOV.U32 R31, RZ, RZ, R119.reuse ;  /* 0x000000ffff1f7224 */ /* 0x100fe400078e0077 */
[----:B------:R-:W-:-:S03]  /*13590*/  IMAD.MOV.U32 R24, RZ, RZ, R119 ;  /* 0x000000ffff187224 */ /* 0x000fc600078e0077 */
[----:B------:R-:W1:Y:S01]  /*135a0*/  MUFU.EX2 R47, R47 ;  /* 0x0000002f002f7308 */ /* 0x000e620000000800 */
[----:B--2---:R-:W-:-:S07]  /*135b0*/  FADD.FTZ R36, R178, R7 ;  /* 0x00000007b2247221 */ /* 0x004fce0000010000 */
[----:B------:R2:W3:Y:S01]  /*135c0*/  MUFU.EX2 R26, R39 ;  /* 0x00000027001a7308 */ /* 0x0004e20000000800 */
[----:B0-----:R-:W-:-:S07]  /*135d0*/  FADD.FTZ R3, R35, R34 ;  /* 0x0000002223037221 */ /* 0x001fce0000010000 */
[----:B------:R-:W0:Y:S01]  /*135e0*/  MUFU.EX2 R172, R172 ;  /* 0x000000ac00ac7308 */ /* 0x000e220000000800 */
[C---:B-1----:R-:W-:Y:S01]  /*135f0*/  FADD.FTZ R7, R47.reuse, R36 ;  /* 0x000000242f077221 */ /* 0x042fe20000010000 */
[----:B------:R-:W-:Y:S01]  /*13600*/  F2FP.BF16.F32.PACK_AB R178, R47, R178 ;  /* 0x000000b22fb2723e */ /* 0x000fe200000010ff */
[--C-:B------:R-:W-:Y:S02]  /*13610*/  IMAD.MOV.U32 R47, RZ, RZ, R119.reuse ;  /* 0x000000ffff2f7224 */ /* 0x100fe400078e0077 */
[----:B--2---:R-:W-:-:S03]  /*13620*/  IMAD.MOV.U32 R39, RZ, RZ, R119 ;  /* 0x000000ffff277224 */ /* 0x004fc600078e0077 */
[----:B------:R-:W1:Y:S01]  /*13630*/  MUFU.EX2 R41, R41 ;  /* 0x0000002900297308 */ /* 0x000e620000000800 */
[C---:B---3--:R-:W-:Y:S01]  /*13640*/  FADD.FTZ R12, R26.reuse, R3 ;  /* 0x000000031a0c7221 */ /* 0x048fe20000010000 */
[----:B------:R-:W-:Y:S01]  /*13650*/  F2FP.BF16.F32.PACK_AB R177, R26, R35 ;  /* 0x000000231ab1723e */ /* 0x000fe200000010ff */
[--C-:B------:R-:W-:Y:S02]  /*13660*/  IMAD.MOV.U32 R35, RZ, RZ, R119.reuse ;  /* 0x000000ffff237224 */ /* 0x100fe400078e0077 */
[----:B------:R-:W-:-:S03]  /*13670*/  IMAD.MOV.U32 R26, RZ, RZ, R119 ;  /* 0x000000ffff1a7224 */ /* 0x000fc600078e0077 */
[----:B------:R-:W2:Y:S01]  /*13680*/  MUFU.EX2 R53, R53 ;  /* 0x0000003500357308 */ /* 0x000ea20000000800 */
[----:B0-----:R-:W-:-:S07]  /*13690*/  FADD.FTZ R34, R172, R7 ;  /* 0x00000007ac227221 */ /* 0x001fce0000010000 */
[----:B------:R0:W3:Y:S01]  /*136a0*/  MUFU.EX2 R28, R49 ;  /* 0x00000031001c7308 */ /* 0x0000e20000000800 */
[----:B-1----:R-:W-:-:S07]  /*136b0*/  FADD.FTZ R3, R41, R12 ;  /* 0x0000000c29037221 */ /* 0x002fce0000010000 */
[----:B------:R-:W1:Y:S01]  /*136c0*/  MUFU.EX2 R174, R174 ;  /* 0x000000ae00ae7308 */ /* 0x000e620000000800 */
[C---:B--2---:R-:W-:Y:S01]  /*136d0*/  FADD.FTZ R7, R53.reuse, R34 ;  /* 0x0000002235077221 */ /* 0x044fe20000010000 */
[----:B------:R-:W-:Y:S01]  /*136e0*/  F2FP.BF16.F32.PACK_AB R172, R53, R172 ;  /* 0x000000ac35ac723e */ /* 0x000fe200000010ff */
[--C-:B------:R-:W-:Y:S02]  /*136f0*/  IMAD.MOV.U32 R53, RZ, RZ, R119.reuse ;  /* 0x000000ffff357224 */ /* 0x100fe400078e0077 */
[----:B0-----:R-:W-:-:S03]  /*13700*/  IMAD.MOV.U32 R49, RZ, RZ, R119 ;  /* 0x000000ffff317224 */ /* 0x001fc600078e0077 */
[----:B------:R-:W0:Y:S01]  /*13710*/  MUFU.EX2 R61, R61 ;  /* 0x0000003d003d7308 */ /* 0x000e220000000800 */
[C---:B---3--:R-:W-:Y:S01]  /*13720*/  FADD.FTZ R34, R28.reuse, R3 ;  /* 0x000000031c227221 */ /* 0x048fe20000010000 */
[----:B------:R-:W-:Y:S01]  /*13730*/  F2FP.BF16.F32.PACK_AB R179, R28, R41 ;  /* 0x000000291cb3723e */ /* 0x000fe200000010ff */
[----:B------:R-:W-:Y:S01]  /*13740*/  IMAD.MOV.U32 R28, RZ, RZ, R119 ;  /* 0x000000ffff1c7224 */ /* 0x000fe200078e0077 */
[----:B------:R-:W-:-:S04]  /*13750*/  MOV R41, R119 ;  /* 0x0000007700297202 */ /* 0x000fc80000000f00 */
[----:B------:R-:W2:Y:S01]  /*13760*/  MUFU.EX2 R57, R57 ;  /* 0x0000003900397308 */ /* 0x000ea20000000800 */
[----:B-1----:R-:W-:-:S07]  /*13770*/  FADD.FTZ R36, R174, R7 ;  /* 0x00000007ae247221 */ /* 0x002fce0000010000 */
[----:B------:R1:W3:Y:S01]  /*13780*/  MUFU.EX2 R30, R73 ;  /* 0x00000049001e7308 */ /* 0x0002e20000000800 */
[----:B0-----:R-:W-:-:S07]  /*13790*/  FADD.FTZ R3, R61, R34 ;  /* 0x000000223d037221 */ /* 0x001fce0000010000 */
[----:B------:R-:W0:Y:S01]  /*137a0*/  MUFU.EX2 R168, R168 ;  /* 0x000000a800a87308 */ /* 0x000e220000000800 */
[C---:B--2---:R-:W-:Y:S01]  /*137b0*/  FADD.FTZ R7, R57.reuse, R36 ;  /* 0x0000002439077221 */ /* 0x044fe20000010000 */
[----:B------:R-:W-:Y:S01]  /*137c0*/  F2FP.BF16.F32.PACK_AB R174, R57, R174 ;  /* 0x000000ae39ae723e */ /* 0x000fe200000010ff */
[--C-:B-1----:R-:W-:Y:S02]  /*137d0*/  IMAD.MOV.U32 R73, RZ, RZ, R119.reuse ;  /* 0x000000ffff497224 */ /* 0x102fe400078e0077 */
[----:B------:R-:W-:-:S03]  /*137e0*/  IMAD.MOV.U32 R57, RZ, RZ, R119 ;  /* 0x000000ffff397224 */ /* 0x000fc600078e0077 */
[----:B------:R-:W1:Y:S01]  /*137f0*/  MUFU.EX2 R65, R65 ;  /* 0x0000004100417308 */ /* 0x000e620000000800 */
[C---:B---3--:R-:W-:Y:S01]  /*13800*/  FADD.FTZ R34, R30.reuse, R3 ;  /* 0x000000031e227221 */ /* 0x048fe20000010000 */
[----:B------:R-:W-:Y:S01]  /*13810*/  F2FP.BF16.F32.PACK_AB R173, R30, R61 ;  /* 0x0000003d1ead723e */ /* 0x000fe200000010ff */
[----:B------:R-:W-:Y:S01]  /*13820*/  IMAD.MOV.U32 R61, RZ, RZ, R119 ;  /* 0x000000ffff3d7224 */ /* 0x000fe200078e0077 */
[----:B------:R-:W-:-:S04]  /*13830*/  MOV R30, R119 ;  /* 0x00000077001e7202 */ /* 0x000fc80000000f00 */
        /* <DEDUP_REMOVED lines=9> */
[----:B------:R0:W2:Y:S01]  /*138d0*/  MUFU.EX2 R12, R51 ;  /* 0x00000033000c7308 */ /* 0x0000a20000000800 */
[C---:B---3--:R-:W-:Y:S01]  /*138e0*/  FADD.FTZ R36, R32.reuse, R3 ;  /* 0x0000000320247221 */ /* 0x048fe20000010000 */
[----:B------:R-:W-:Y:S01]  /*138f0*/  F2FP.BF16.F32.PACK_AB R175, R32, R65 ;  /* 0x0000004120af723e */ /* 0x000fe200000010ff */
[--C-:B------:R-:W-:Y:S02]  /*13900*/  IMAD.MOV.U32 R65, RZ, RZ, R119.reuse ;  /* 0x000000ffff417224 */ /* 0x100fe400078e0077 */
[----:B------:R-:W-:-:S03]  /*13910*/  IMAD.MOV.U32 R32, RZ, RZ, R119 ;  /* 0x000000ffff207224 */ /* 0x000fc600078e0077 */
[----:B------:R-:W3:Y:S01]  /*13920*/  MUFU.EX2 R170, R170 ;  /* 0x000000aa00aa7308 */ /* 0x000ee20000000800 */
[----:B-1----:R-:W-:Y:S01]  /*13930*/  FADD.FTZ R3, R71, R36 ;  /* 0x0000002447037221 */ /* 0x002fe20000010000 */
[--C-:B0-----:R-:W-:Y:S02]  /*13940*/  IMAD.MOV.U32 R51, RZ, RZ, R119.reuse ;  /* 0x000000ffff337224 */ /* 0x101fe400078e0077 */
[----:B------:R-:W-:-:S04]  /*13950*/  IMAD.MOV.U32 R36, RZ, RZ, R119 ;  /* 0x000000ffff247224 */ /* 0x000fc800078e0077 */
[----:B------:R-:W0:Y:S01]  /*13960*/  MUFU.EX2 R93, R93 ;  /* 0x0000005d005d7308 */ /* 0x000e220000000800 */
[C---:B--2---:R-:W-:Y:S01]  /*13970*/  FADD.FTZ R6, R12.reuse, R3 ;  /* 0x000000030c067221 */ /* 0x044fe20000010000 */
[----:B------:R-:W-:Y:S01]  /*13980*/  F2FP.BF16.F32.PACK_AB R169, R12, R71 ;  /* 0x000000470ca9723e */ /* 0x000fe200000010ff */
[----:B------:R-:W-:Y:S02]  /*13990*/  IMAD.MOV.U32 R12, RZ, RZ, 0x3f800000 ;  /* 0x3f800000ff0c7424 */ /* 0x000fe400078e00ff */
[----:B------:R-:W-:-:S03]  /*139a0*/  IMAD.MOV.U32 R71, RZ, RZ, R119 ;  /* 0x000000ffff477224 */ /* 0x000fc600078e0077 */
[----:B------:R-:W1:Y:S01]  /*139b0*/  MUFU.EX2 R77, R77 ;  /* 0x0000004d004d7308 */ /* 0x000e620000000800 */
[----:B---3--:R-:W-:-:S07]  /*139c0*/  FADD.FTZ R38, R170, R7 ;  /* 0x00000007aa267221 */ /* 0x008fce0000010000 */
[----:B------:R2:W3:Y:S01]  /*139d0*/  MUFU.EX2 R34, R95 ;  /* 0x0000005f00227308 */ /* 0x0004e20000000800 */
[----:B0-----:R-:W-:Y:S01]  /*139e0*/  FADD.FTZ R3, R93, R6 ;  /* 0x000000065d037221 */ /* 0x001fe20000010000 */
[C---:B-1----:R-:W-:Y:S01]  /*139f0*/  FADD.FTZ R215, R77.reuse, R38 ;  /* 0x000000264dd77221 */ /* 0x042fe20000010000 */
[----:B------:R-:W-:Y:S01]  /*13a00*/  F2FP.BF16.F32.PACK_AB R170, R77, R170 ;  /* 0x000000aa4daa723e */ /* 0x000fe200000010ff */
[--C-:B--2---:R-:W-:Y:S02]  /*13a10*/  IMAD.MOV.U32 R95, RZ, RZ, R119.reuse ;  /* 0x000000ffff5f7224 */ /* 0x104fe400078e0077 */
[--C-:B------:R-:W-:Y:S02]  /*13a20*/  IMAD.MOV.U32 R77, RZ, RZ, R119.reuse ;  /* 0x000000ffff4d7224 */ /* 0x100fe400078e0077 */
[----:B------:R-:W-:Y:S02]  /*13a30*/  IMAD.MOV.U32 R38, RZ, RZ, R119 ;  /* 0x000000ffff267224 */ /* 0x000fe400078e0077 */
[C---:B---3--:R-:W-:Y:S01]  /*13a40*/  FADD.FTZ R214, R34.reuse, R3 ;  /* 0x0000000322d67221 */ /* 0x048fe20000010000 */
[----:B------:R-:W-:Y:S01]  /*13a50*/  F2FP.BF16.F32.PACK_AB R171, R34, R93 ;  /* 0x0000005d22ab723e */ /* 0x000fe200000010ff */
[----:B------:R-:W-:-:S02]  /*13a60*/  IMAD.MOV.U32 R3, RZ, RZ, 0x3f800000 ;  /* 0x3f800000ff037424 */ /* 0x000fc400078e00ff */
[--C-:B------:R-:W-:Y:S02]  /*13a70*/  IMAD.MOV.U32 R93, RZ, RZ, R119.reuse ;  /* 0x000000ffff5d7224 */ /* 0x100fe400078e0077 */
[----:B------:R-:W-:Y:S01]  /*13a80*/  IMAD.MOV.U32 R34, RZ, RZ, R119 ;  /* 0x000000ffff227224 */ /* 0x000fe200078e0077 */
[----:B------:R-:W-:Y:S06]  /*13a90*/  @!P1 BRA `(.L_x_3918) ;  /* 0x0000002c00149947 */ /* 0x000fec0003800000 */
[----:B------:R-:W-:Y:S01]  /*13aa0*/  VIADD R8, R143, 0xfffffffe ;  /* 0xfffffffe8f087836 */ /* 0x000fe20000000000 */
[----:B------:R-:W-:Y:S01]  /*13ab0*/  MOV R7, R209 ;  /* 0x000000d100077202 */ /* 0x000fe20000000f00 */
[----:B------:R-:W-:Y:S01]  /*13ac0*/  IMAD.MOV.U32 R9, RZ, RZ, R4 ;  /* 0x000000ffff097224 */ /* 0x000fe200078e0004 */
[----:B------:R-:W-:Y:S01]  /*13ad0*/  CS2R R118, SRZ ;  /* 0x0000000000767805 */ /* 0x000fe2000001ff00 */
[----:B------:R-:W-:Y:S01]  /*13ae0*/  IMAD.MOV.U32 R10, RZ, RZ, R5 ;  /* 0x000000ffff0a7224 */ /* 0x000fe200078e0005 */
[----:B------:R-:W-:Y:S01]  /*13af0*/  CS2R R114, SRZ ;  /* 0x0000000000727805 */ /* 0x000fe2000001ff00 */
[----:B------:R-:W-:Y:S01]  /*13b00*/  IMAD.MOV.U32 R6, RZ, RZ, R220 ;  /* 0x000000ffff067224 */ /* 0x000fe200078e00dc */
[----:B------:R-:W-:Y:S01]  /*13b10*/  CS2R R110, SRZ ;  /* 0x00000000006e7805 */ /* 0x000fe2000001ff00 */
[----:B------:R-:W-:Y:S01]  /*13b20*/  IMAD.MOV.U32 R3, RZ, RZ, 0x3f800000 ;  /* 0x3f800000ff037424 */ /* 0x000fe200078e00ff */
        /* <DEDUP_REMOVED lines=44> */
[----:B------:R-:W-:-:S07]  /*13df0*/  CS2R R24, SRZ ;  /* 0x0000000000187805 */ /* 0x000fce000001ff00 */
.L_x_3931:
[----:B------:R-:W-:-:S04]  /*13e00*/  ISETP.NE.AND P1, PT, R7, 0x1, PT ;  /* 0x000000010700780c */ /* 0x000fc80003f25270 */
[----:B------:R-:W-:-:S04]  /*13e10*/  SEL R5, RZ, 0x1, P1 ;  /* 0x00000001ff057807 */ /* 0x000fc80000800000 */
[----:B------:R-:W-:Y:S01]  /*13e20*/  LOP3.LUT R220, R6, R5, RZ, 0x3c, !PT ;  /* 0x0000000506dc7212 */ /* 0x000fe200078e3cff */
[----:B------:R-:W-:Y:S06]  /*13e30*/  @!P0 BRA `(.L_x_3919) ;  /* 0x0000000000048947 */ /* 0x000fec0003800000 */
[----:B------:R-:W-:Y:S01]  /*13e40*/  BPT.TRAP 0x1 ;  /* 0x000000040000795c */ /* 0x000fe20000300000 */
.L_x_3919:
        /* <DEDUP_REMOVED lines=8> */
.L_x_3920:
[----:B------:R-:W-:Y:S01]  /*13ed0*/  IMAD R126, R209, 0x900, R221 ;  /* 0x00000900d17e7824 */ /* 0x000fe200078e02dd */
[----:B------:R-:W-:Y:S03]  /*13ee0*/  BSSY B1, `(.L_x_3921) ;  /* 0x0000006000017945 */ /* 0x000fe60003800000 */
[C---:B------:R-:W-:Y:S02]  /*13ef0*/  VIADD R124, R126.reuse, 0x2 ;  /* 0x000000027e7c7836 */ /* 0x040fe40000000000 */
[----:B------:R-:W-:Y:S01]  /*13f00*/  VIADD R123, R126, 0x4 ;  /* 0x000000047e7b7836 */ /* 0x000fe20000000000 */
[----:B-1----:R-:W-:Y:S06]  /*13f10*/  @P1 BRA `(.L_x_3922) ;  /* 0x0000000000081947 */ /* 0x002fec0003800000 */
[----:B------:R-:W1:Y:S02]  /*13f20*/  SYNCS.PHASECHK.TRANS64.TRYWAIT P1, [R11+URZ+0x30830], R0 ;  /* 0x030830000b0075a7 */ /* 0x000e64000802017f */
[----:B-1----:R-:W-:Y:S05]  /*13f30*/  @!P1 BRA `(.L_x_3923) ;  /* 0x000000d8005c9947 */ /* 0x002fea0003800000 */
.L_x_3922:
[----:B------:R-:W-:Y:S05]  /*13f40*/  BSYNC B1 ;  /* 0x0000000000017941 */ /* 0x000fea0003800000 */
.L_x_3921:
[----:B------:R-:W2:Y:S04]  /*13f50*/  LDL.64 R128, [R1+0x38] ;  /* 0x0000380001807983 */ /* 0x000ea80000100a00 */
[----:B------:R3:W-:Y:S04]  /*13f60*/  STL.64 [R1+0x90], R8 ;  /* 0x0000900801007387 */ /* 0x0007e80000100a00 */
[----:B---3--:R-:W3:Y:S01]  /*13f70*/  LDL.64 R8, [R1+0x30] ;  /* 0x0000300001087983 */ /* 0x008ee20000100a00 */
[----:B------:R-:W-:Y:S01]  /*13f80*/  IMAD.MOV.U32 R120, RZ, RZ, R126 ;  /* 0x000000ffff787224 */ /* 0x000fe200078e007e */
[----:B------:R-:W-:Y:S01]  /*13f90*/  MOV R5, UR58 ;  /* 0x0000003a00057c02 */ /* 0x000fe20008000f00 */
[----:B------:R-:W-:Y:S01]  /*13fa0*/  VIADD R122, R126, 0x6 ;  /* 0x000000067e7a7836 */ /* 0x000fe20000000000 */
[----:B------:R-:W-:Y:S01]  /*13fb0*/  MOV R20, UR38 ;  /* 0x0000002600147c02 */ /* 0x000fe20008000f00 */
[----:B------:R-:W-:Y:S01]  /*13fc0*/  IMAD.MOV.U32 R121, RZ, RZ, 0x40000040 ;  /* 0x40000040ff797424 */ /* 0x000fe200078e00ff */
[----:B------:R-:W-:Y:S01]  /*13fd0*/  R2UR UR46, R120 ;  /* 0x00000000782e72ca */ /* 0x000fe200000e0000 */
[----:B------:R-:W-:Y:S01]  /*13fe0*/  IMAD.MOV.U32 R120, RZ, RZ, R124 ;  /* 0x000000ffff787224 */ /* 0x000fe200078e007c */
[----:B------:R-:W-:Y:S01]  /*13ff0*/  R2UR UR58, R122 ;  /* 0x000000007a3a72ca */ /* 0x000fe200000e0000 */
[C---:B------:R-:W-:Y:S01]  /*14000*/  VIADD R122, R126.reuse, 0x302 ;  /* 0x000003027e7a7836 */ /* 0x040fe20000000000 */
[----:B------:R-:W-:Y:S01]  /*14010*/  MOV R213, UR45 ;  /* 0x0000002d00d57c02 */ /* 0x000fe20008000f00 */
[----:B------:R-:W-:Y:S01]  /*14020*/  VIADD R124, R126, 0x304 ;  /* 0x000003047e7c7836 */ /* 0x000fe20000000000 */
[----:B------:R-:W-:Y:S01]  /*14030*/  R2UR UR42, R120 ;  /* 0x00000000782a72ca */ /* 0x000fe200000e0000 */
[----:B------:R-:W-:Y:S01]  /*14040*/  IMAD.MOV.U32 R120, RZ, RZ, R123 ;  /* 0x000000ffff787224 */ /* 0x000fe200078e007b */
[----:B------:R-:W-:Y:S01]  /*14050*/  R2UR UR30, R122 ;  /* 0x000000007a1e72ca */ /* 0x000fe200000e0000 */
[----:B------:R-:W-:Y:S01]  /*14060*/  VIADD R122, R126, 0x600 ;  /* 0x000006007e7a7836 */ /* 0x000fe20000000000 */
[----:B01----:R-:W-:Y:S01]  /*14070*/  MOV R0, UR44 ;  /* 0x0000002c00007c02 */ /* 0x003fe20008000f00 */
[----:B------:R-:W-:Y:S01]  /*14080*/  IMAD.MOV.U32 R123, RZ, RZ, 0x40000040 ;  /* 0x40000040ff7b7424 */ /* 0x000fe200078e00ff */
[----:B------:R-:W-:Y:S01]  /*14090*/  R2UR UR38, R120 ;  /* 0x00000000782672ca */ /* 0x000fe200000e0000 */
[----:B------:R-:W-:Y:S01]  /*140a0*/  IMAD.MOV.U32 R125, RZ, RZ, 0x40000040 ;  /* 0x40000040ff7d7424 */ /* 0x000fe200078e00ff */
[----:B------:R-:W-:Y:S01]  /*140b0*/  IADD3 R120, R126, 0x300, RZ ;  /* 0x000003007e787810 */ /* 0x000fe20007ffe0ff */
[----:B------:R0:W-:Y:S01]  /*140c0*/  STL.64 [R1+0x88], R6 ;  /* 0x0000880601007387 */ /* 0x0001e20000100a00 */
[----:B------:R-:W-:Y:S01]  /*140d0*/  R2UR UR47, R121 ;  /* 0x00000000792f72ca */ /* 0x000fe200000e0000 */
[-C--:B------:R-:W-:Y:S01]  /*140e0*/  FMUL.FTZ R24, R24, R12.reuse ;  /* 0x0000000c18187220 */ /* 0x080fe20000410000 */
[----:B------:R-:W-:Y:S01]  /*140f0*/  R2UR UR34, R120 ;  /* 0x00000000782272ca */ /* 0x000fe200000e0000 */
[----:B------:R-:W-:Y:S01]  /*14100*/  VIADD R120, R126, 0x306 ;  /* 0x000003067e787836 */ /* 0x000fe20000000000 */
[----:B------:R-:W-:Y:S01]  /*14110*/  R2UR UR26, R124 ;  /* 0x000000007c1a72ca */ /* 0x000fe200000e0000 */
[----:B------:R-:W-:Y:S01]  /*14120*/  VIADD R124, R126, 0x602 ;  /* 0x000006027e7c7836 */ /* 0x000fe20000000000 */
[----:B------:R-:W-:Y:S01]  /*14130*/  R2UR UR18, R122 ;  /* 0x000000007a1272ca */ /* 0x000fe200000e0000 */
[----:B------:R-:W-:Y:S01]  /*14140*/  VIADD R122, R126, 0x606 ;  /* 0x000006067e7a7836 */ /* 0x000fe20000000000 */
[----:B------:R-:W-:Y:S01]  /*14150*/  R2UR UR22, R120 ;  /* 0x00000000781672ca */ /* 0x000fe200000e0000 */
[----:B------:R-:W-:Y:S01]  /*14160*/  VIADD R120, R126, 0x604 ;  /* 0x000006047e787836 */ /* 0x000fe20000000000 */
[----:B------:R-:W-:Y:S01]  /*14170*/  MOV R15, UR39 ;  /* 0x00000027000f7c02 */ /* 0x000fe20008000f00 */
[----:B0-----:R-:W4:Y:S01]  /*14180*/  LDL.64 R6, [R1+0x20] ;  /* 0x0000200001067983 */ /* 0x001f220000100a00 */
[----:B------:R-:W-:Y:S01]  /*14190*/  MOV R4, UR59 ;  /* 0x0000003b00047c02 */ /* 0x000fe20008000f00 */
        /* <DEDUP_REMOVED lines=29> */
[----:B------:R-:W-:Y:S01]  /*14370*/  MOV R211, UR41 ;  /* 0x0000002900d37c02 */ /* 0x000fe20008000f00 */
        /* <DEDUP_REMOVED lines=84> */
[----:B--2---:R-:W-:-:S02]  /*148c0*/  R2UR UR44, R128 ;  /* 0x00000000802c72ca */ /* 0x004fc400000e0000 */
[----:B------:R-:W-:Y:S02]  /*148d0*/  R2UR UR45, R129 ;  /* 0x00000000812d72ca */ /* 0x000fe400000e0000 */
[----:B-----5:R-:W-:-:S11]  /*148e0*/  WARPGROUP.ARRIVE ;  /* 0x00000000000079c5 */ /* 0x020fd60000000000 */
[----:B------:R-:W-:Y:S01]  /*148f0*/  HGMMA.64x96x16.F32.BF16 R120, gdesc[UR44], RZ, !UPT, gsb0 ;  /* 0x016000002c7879f0 */ /* 0x000fe2000c0018ff */
[----:B---3--:R-:W-:Y:S02]  /*14900*/  R2UR UR40, R8 ;  /* 0x00000000082872ca */ /* 0x008fe400000e0000 */
[----:B------:R-:W-:Y:S02]  /*14910*/  R2UR UR41, R9 ;  /* 0x00000000092972ca */ /* 0x000fe400000e0000 */
[----:B------:R-:W-:Y:S01]  /*14920*/  R2UR UR45, R213 ;  /* 0x00000000d52d72ca */ /* 0x000fe200000e0000 */
[----:B------:R0:W5:Y:S01]  /*14930*/  LDL.LU.64 R8, [R1+0x90] ;  /* 0x0000900001087983 */ /* 0x0001620000300a00 */
[----:B------:R-:W-:Y:S02]  /*14940*/  WARPGROUP.DEPBAR.LE gsb0, 0x0 ;  /* 0x00008000000079c5 */ /* 0x000fe40000010000 */
[----:B------:R-:W-:-:S07]  /*14950*/  WARPGROUP.ARRIVE ;  /* 0x00000000000079c5 */ /* 0x000fce0000000000 */
[----:B------:R-:W-:Y:S01]  /*14960*/  HGMMA.64x96x16.F32.BF16 R120, gdesc[UR40], R120, gsb0 ;  /* 0x01600000287879f0 */ /* 0x000fe20008001878 */
[----:B------:R-:W-:Y:S02]  /*14970*/  R2UR UR40, R212 ;  /* 0x00000000d42872ca */ /* 0x000fe400000e0000 */
[----:B------:R-:W2:Y:S01]  /*14980*/  LDL.64 R212, [R1+0x28] ;  /* 0x0000280001d47983 */ /* 0x000ea20000100a00 */
[----:B------:R-:W-:Y:S01]  /*14990*/  R2UR UR41, R211 ;  /* 0x00000000d32972ca */ /* 0x000fe200000e0000 */
[----:B------:R-:W-:Y:S02]  /*149a0*/  WARPGROUP.DEPBAR.LE gsb0, 0x0 ;  /* 0x00008000000079c5 */ /* 0x000fe40000010000 */
[----:B------:R-:W-:Y:S01]  /*149b0*/  WARPGROUP.ARRIVE ;  /* 0x00000000000079c5 */ /* 0x000fe20000000000 */
[----:B--2---:R-:W-:Y:S02]  /*149c0*/  R2UR UR36, R212 ;  /* 0x00000000d42472ca */ /* 0x004fe400000e0000 */
[----:B------:R-:W-:-:S02]  /*149d0*/  R2UR UR37, R213 ;  /* 0x00000000d52572ca */ /* 0x000fc400000e0000 */
[----:B------:R-:W2:Y:S11]  /*149e0*/  LDL.64 R212, [R1+0x8] ;  /* 0x0000080001d47983 */ /* 0x000eb60000100a00 */
[----:B------:R-:W-:Y:S01]  /*149f0*/  HGMMA.64x96x16.F32.BF16 R120, gdesc[UR36], R120, gsb0 ;  /* 0x01600000247879f0 */ /* 0x000fe20008001878 */
[----:B------:R-:W-:-:S02]  /*14a00*/  R2UR UR36, R210 ;  /* 0x00000000d22472ca */ /* 0x000fc400000e0000 */
[----:B------:R-:W3:Y:S01]  /*14a10*/  LDL.64 R210, [R1+0x18] ;  /* 0x0000180001d27983 */ /* 0x000ee20000100a00 */
[----:B------:R-:W-:Y:S02]  /*14a20*/  R2UR UR38, R20 ;  /* 0x00000000142672ca */ /* 0x000fe400000e0000 */
[----:B------:R-:W-:Y:S02]  /*14a30*/  R2UR UR37, R21 ;  /* 0x00000000152572ca */ /* 0x000fe400000e0000 */
[----:B------:R-:W2:Y:S01]  /*14a40*/  LDL.64 R20, [R1+0x10] ;  /* 0x0000100001147983 */ /* 0x000ea20000100a00 */
[----:B----4-:R-:W-:Y:S02]  /*14a50*/  R2UR UR56, R6 ;  /* 0x00000000063872ca */ /* 0x010fe400000e0000 */
[----:B------:R-:W-:Y:S01]  /*14a60*/  R2UR UR57, R7 ;  /* 0x00000000073972ca */ /* 0x000fe200000e0000 */
[----:B------:R-:W-:Y:S01]  /*14a70*/  UMOV UR20, UR52 ;  /* 0x0000003400147c82 */ /* 0x000fe20008000000 */
[----:B------:R-:W-:Y:S01]  /*14a80*/  UMOV UR21, UR53 ;  /* 0x0000003500157c82 */ /* 0x000fe20008000000 */
[----:B------:R-:W-:Y:S01]  /*14a90*/  UMOV UR16, UR48 ;  /* 0x0000003000107c82 */ /* 0x000fe20008000000 */
[----:B------:R-:W-:Y:S01]  /*14aa0*/  UMOV UR17, UR49 ;  /* 0x0000003100117c82 */ /* 0x000fe20008000000 */
[----:B------:R-:W-:Y:S01]  /*14ab0*/  R2UR UR44, R0 ;  /* 0x00000000002c72ca */ /* 0x000fe200000e0000 */
[----:B------:R0:W5:Y:S01]  /*14ac0*/  LDL.LU.64 R6, [R1+0x88] ;  /* 0x0000880001067983 */ /* 0x0001620000300a00 */
[----:B------:R-:W-:-:S02]  /*14ad0*/  WARPGROUP.DEPBAR.LE gsb0, 0x0 ;  /* 0x00008000000079c5 */ /* 0x000fc40000010000 */
[----:B------:R-:W-:-:S06]  /*14ae0*/  WARPGROUP.ARRIVE ;  /* 0x00000000000079c5 */ /* 0x000fcc0000000000 */
[----:B------:R-:W-:Y:S03]  /*14af0*/  HGMMA.64x96x16.F32.BF16 R120, gdesc[UR56], R120, gsb0 ;  /* 0x01600000387879f0 */ /* 0x000fe60008001878 */
[----:B------:R-:W-:Y:S02]  /*14b00*/  WARPGROUP.DEPBAR.LE gsb0, 0x0 ;  /* 0x00008000000079c5 */ /* 0x000fe40000010000 */
[----:B------:R-:W-:Y:S01]  /*14b10*/  WARPGROUP.ARRIVE ;  /* 0x00000000000079c5 */ /* 0x000fe20000000000 */
[----:B---3--:R-:W-:Y:S02]  /*14b20*/  R2UR UR32, R210 ;  /* 0x00000000d22072ca */ /* 0x008fe400000e0000 */
[----:B------:R-:W-:-:S13]  /*14b30*/  R2UR UR33, R211 ;  /* 0x00000000d32172ca */ /* 0x000fda00000e0000 */
[----:B------:R-:W-:Y:S01]  /*14b40*/  HGMMA.64x96x16.F32.BF16 R120, gdesc[UR32], R120, gsb0 ;  /* 0x01600000207879f0 */ /* 0x000fe20008001878 */
[----:B--2---:R-:W-:Y:S02]  /*14b50*/  R2UR UR28, R20 ;  /* 0x00000000141c72ca */ /* 0x004fe400000e0000 */
        /* <DEDUP_REMOVED lines=14> */
[----:B------:R-:W-:Y:S01]  /*14c40*/  HGMMA.64x96x16.F32.BF16 R120, gdesc[UR16], R120, gsb0 ;  /* 0x01600000107879f0 */ /* 0x000fe20008001878 */
[----:B------:R-:W-:Y:S01]  /*14c50*/  UMOV UR12, UR44 ;  /* 0x0000002c000c7c82 */ /* 0x000fe20008000000 */
[----:B------:R-:W-:Y:S01]  /*14c60*/  UMOV UR13, UR45 ;  /* 0x0000002d000d7c82 */ /* 0x000fe20008000000 */
        /* <DEDUP_REMOVED lines=10> */
[----:B------:R-:W-:Y:S01]  /*14d10*/  R2UR UR39, R15 ;  /* 0x000000000f2772ca */ /* 0x000fe200000e0000 */
[----:B------:R-:W-:Y:S02]  /*14d20*/  WARPGROUP.DEPBAR.LE gsb0, 0x0 ;  /* 0x00008000000079c5 */ /* 0x000fe40000010000 */
[----:B------:R-:W-:-:S06]  /*14d30*/  WARPGROUP.ARRIVE ;  /* 0x00000000000079c5 */ /* 0x000fcc0000000000 */
[----:B------:R-:W-:Y:S01]  /*14d40*/  HGMMA.64x96x16.F32.BF16 R120, gdesc[UR8], R120, gsb0 ;  /* 0x01600000087879f0 */ /* 0x000fe20008001878 */
[----:B------:R-:W-:Y:S02]  /*14d50*/  R2UR UR59, R4 ;  /* 0x00000000043b72ca */ /* 0x000fe400000e0000 */
[----:B------:R-:W-:Y:S02]  /*14d60*/  R2UR UR58, R5 ;  /* 0x00000000053a72ca */ /* 0x000fe400000e0000 */
[----:B------:R-:W-:Y:S02]  /*14d70*/  R2UR UR57, R13 ;  /* 0x000000000d3972ca */ /* 0x000fe400000e0000 */
[----:B------:R-:W-:Y:S01]  /*14d80*/  R2UR UR56, R14 ;  /* 0x000000000e3872ca */ /* 0x000fe200000e0000 */
[----:B------:R-:W-:Y:S01]  /*14d90*/  FMUL.FTZ R119, R119, R3 ;  /* 0x0000000377777220 */ /* 0x000fe20000410000 */
[----:B------:R-:W-:Y:S02]  /*14da0*/  WARPGROUP.DEPBAR.LE gsb0, 0x0 ;  /* 0x00008000000079c5 */ /* 0x000fe40000010000 */
[----:B0-----:R-:W-:Y:S11]  /*14db0*/  @!P0 BRA `(.L_x_3924) ;  /* 0x0000000000048947 */ /* 0x001ff60003800000 */
[----:B------:R-:W-:Y:S01]  /*14dc0*/  BPT.TRAP 0x1 ;  /* 0x000000040000795c */ /* 0x000fe20000300000 */
.L_x_3924:
[----:B-----5:R-:W-:Y:S01]  /*14dd0*/  SHF.L.U32 R0, R6, 0x1f, RZ ;  /* 0x0000001f06007819 */ /* 0x020fe200000006ff */
[----:B------:R-:W-:-:S04]  /*14de0*/  IMAD R13, R7, 0x8, R2 ;  /* 0x00000008070d7824 */ /* 0x000fc800078e0202 */
[----:B------:R0:W1:Y:S01]  /*14df0*/  SYNCS.PHASECHK.TRANS64.TRYWAIT P1, [R13+URZ+0x30850], R0 ;  /* 0x030850000d0075a7 */ /* 0x000062000802017f */
[----:B------:R-:W-:Y:S05]  /*14e00*/  @!P0 BRA `(.L_x_3925) ;  /* 0x0000000000048947 */ /* 0x000fea0003800000 */
[----:B------:R-:W-:Y:S01]  /*14e10*/  BPT.TRAP 0x1 ;  /* 0x000000040000795c */ /* 0x000fe20000300000 */
.L_x_3925:
[----:B------:R-:W-:Y:S04]  /*14e20*/  BSSY B1, `(.L_x_3926) ;  /* 0x0000004000017945 */ /* 0x000fe80003800000 */
[----:B-1----:R-:W-:Y:S05]  /*14e30*/  @P1 BRA `(.L_x_3927) ;  /* 0x0000000000081947 */ /* 0x002fea0003800000 */
[----:B------:R-:W1:Y:S02]  /*14e40*/  SYNCS.PHASECHK.TRANS64.TRYWAIT P1, [R13+URZ+0x30850], R0 ;  /* 0x030850000d0075a7 */ /* 0x000e64000802017f */
[----:B-1----:R-:W-:Y:S05]  /*14e50*/  @!P1 BRA `(.L_x_3928) ;  /* 0x000000c800a89947 */ /* 0x002fea0003800000 */
.L_x_3927:
[----:B------:R-:W-:Y:S05]  /*14e60*/  BSYNC B1 ;  /* 0x0000000000017941 */ /* 0x000fea0003800000 */
.L_x_3926:
[----:B01----:R-:W-:Y:S01]  /*14e70*/  IADD3 R0, R2, 0x400, RZ ;  /* 0x0000040002007810 */ /* 0x003fe20007ffe0ff */
[----:B------:R-:W-:Y:S01]  /*14e80*/  IMAD.MOV.U32 R5, RZ, RZ, 0x40000040 ;  /* 0x40000040ff057424 */ /* 0x000fe200078e00ff */
[----:B------:R-:W-:Y:S02]  /*14e90*/  WARPGROUP.ARRIVE ;  /* 0x00000000000079c5 */ /* 0x000fe40000000000 */
[----:B------:R-:W-:Y:S02]  /*14ea0*/  SHF.R.U32.HI R0, RZ, 0x4, R0 ;  /* 0x00000004ff007819 */ /* 0x000fe40000011600 */
[----:B------:R-:W-:Y:S02]  /*14eb0*/  R2UR UR7, R5 ;  /* 0x00000000050772ca */ /* 0x000fe400000e0000 */
[----:B------:R-:W-:Y:S02]  /*14ec0*/  LOP3.LUT R0, R0, 0x3fff, RZ, 0xc0, !PT ;  /* 0x00003fff00007812 */ /* 0x000fe400078ec0ff */
[----:B------:R-:W-:-:S02]  /*14ed0*/  MOV R5, 0x40000040 ;  /* 0x4000004000057802 */ /* 0x000fc40000000f00 */
[----:B------:R-:W-:-:S05]  /*14ee0*/  LOP3.LUT R0, R0, 0x3000000, RZ, 0xfc, !PT ;  /* 0x0300000000007812 */ /* 0x000fca00078efcff */
[----:B------:R-:W-:Y:S02]  /*14ef0*/  IMAD R4, R7, 0x900, R0 ;  /* 0x0000090007047824 */ /* 0x000fe400078e0200 */
[----:B------:R-:W-:Y:S02]  /*14f00*/  IMAD.MOV.U32 R7, RZ, RZ, 0x40000040 ;  /* 0x40000040ff077424 */ /* 0x000fe400078e00ff */
[C---:B------:R-:W-:Y:S01]  /*14f10*/  VIADD R6, R4.reuse, 0x80 ;  /* 0x0000008004067836 */ /* 0x040fe20000000000 */
[----:B------:R-:W-:-:S13]  /*14f20*/  R2UR UR6, R4 ;  /* 0x00000000040672ca */ /* 0x000fda00000e0000 */
[----:B------:R-:W-:Y:S01]  /*14f30*/  HGMMA.64x192x16.F32.BF16 R24, R188, gdesc[UR4].tnspB, R24, gsb0 ;  /* 0x42e00004bc187df0 */ /* 0x000fe20008001818 */
[----:B------:R-:W-:Y:S01]  /*14f40*/  R2UR UR6, R6 ;  /* 0x00000000060672ca */ /* 0x000fe200000e0000 */
[----:B------:R-:W-:Y:S01]  /*14f50*/  VIADD R6, R4, 0x100 ;  /* 0x0000010004067836 */ /* 0x000fe20000000000 */
[----:B------:R-:W-:Y:S01]  /*14f60*/  R2UR UR7, R7 ;  /* 0x00000000070772ca */ /* 0x000fe200000e0000 */
[----:B------:R-:W-:Y:S01]  /*14f70*/  IMAD.MOV.U32 R7, RZ, RZ, 0x40000040 ;  /* 0x40000040ff077424 */ /* 0x000fe200078e00ff */
[----:B------:R-:W-:Y:S02]  /*14f80*/  WARPGROUP.DEPBAR.LE gsb0, 0x0 ;  /* 0x00008000000079c5 */ /* 0x000fe40000010000 */
[----:B------:R-:W-:-:S13]  /*14f90*/  WARPGROUP.ARRIVE ;  /* 0x00000000000079c5 */ /* 0x000fda0000000000 */
        /* <DEDUP_REMOVED lines=9> */
[C---:B------:R-:W-:Y:S01]  /*15030*/  VIADD R6, R4.reuse, 0x200 ;  /* 0x0000020004067836 */ /* 0x040fe20000000000 */
[----:B------:R-:W-:Y:S01]  /*15040*/  R2UR UR7, R7 ;  /* 0x00000000070772ca */ /* 0x000fe200000e0000 */
[----:B------:R-:W-:Y:S02]  /*15050*/  IMAD.MOV.U32 R7, RZ, RZ, 0x40000040 ;  /* 0x40000040ff077424 */ /* 0x000fe400078e00ff */
[----:B------:R-:W-:Y:S01]  /*15060*/  VIADD R4, R4, 0x280 ;  /* 0x0000028004047836 */ /* 0x000fe20000000000 */
[----:B------:R-:W-:Y:S02]  /*15070*/  WARPGROUP.DEPBAR.LE gsb0, 0x0 ;  /* 0x00008000000079c5 */ /* 0x000fe40000010000 */
[----:B------:R-:W-:-:S11]  /*15080*/  WARPGROUP.ARRIVE ;  /* 0x00000000000079c5 */ /* 0x000fd60000000000 */
[----:B------:R-:W-:Y:S01]  /*15090*/  HGMMA.64x192x16.F32.BF16 R24, R176, gdesc[UR4].tnspB, R24, gsb0 ;  /* 0x42e00004b0187df0 */ /* 0x000fe20008001818 */
[----:B------:R-:W-:Y:S02]  /*150a0*/  R2UR UR6, R6 ;  /* 0x00000000060672ca */ /* 0x000fe400000e0000 */
[----:B------:R-:W-:Y:S01]  /*150b0*/  R2UR UR7, R7 ;  /* 0x00000000070772ca */ /* 0x000fe200000e0000 */
[----:B------:R-:W-:Y:S02]  /*150c0*/  WARPGROUP.DEPBAR.LE gsb0, 0x0 ;  /* 0x00008000000079c5 */ /* 0x000fe40000010000 */
[----:B------:R-:W-:-:S14]  /*150d0*/  WARPGROUP.ARRIVE ;  /* 0x00000000000079c5 */ /* 0x000fdc0000000000 */
[----:B------:R-:W-:Y:S01]  /*150e0*/  HGMMA.64x192x16.F32.BF16 R24, R172, gdesc[UR4].tnspB, R24, gsb0 ;  /* 0x42e00004ac187df0 */ /* 0x000fe20008001818 */
[----:B------:R-:W-:Y:S02]  /*150f0*/  R2UR UR6, R4 ;  /* 0x00000000040672ca */ /* 0x000fe400000e0000 */
[----:B------:R-:W-:Y:S01]  /*15100*/  R2UR UR7, R5 ;  /* 0x00000000050772ca */ /* 0x000fe200000e0000 */
[----:B------:R-:W-:Y:S02]  /*15110*/  WARPGROUP.DEPBAR.LE gsb0, 0x0 ;  /* 0x00008000000079c5 */ /* 0x000fe40000010000 */
[----:B------:R-:W-:-:S14]  /*15120*/  WARPGROUP.ARRIVE ;  /* 0x00000000000079c5 */ /* 0x000fdc0000000000 */
[----:B------:R-:W-:Y:S03]  /*15130*/  HGMMA.64x192x16.F32.BF16 R24, R168, gdesc[UR4].tnspB, R24, gsb0 ;  /* 0x42e00004a8187df0 */ /* 0x000fe60008001818 */
[----:B------:R-:W-:Y:S02]  /*15140*/  WARPGROUP.DEPBAR.LE gsb0, 0x0 ;  /* 0x00008000000079c5 */ /* 0x000fe40000010000 */
[----:B------:R-:W-:Y:S05]  /*15150*/  @!P0 BRA `(.L_x_3929) ;  /* 0x0000000000048947 */ /* 0x000fea0003800000 */
[----:B------:R-:W-:Y:S01]  /*15160*/  BPT.TRAP 0x1 ;  /* 0x000000040000795c */ /* 0x000fe20000300000 */
.L_x_3929:
        /* <DEDUP_REMOVED lines=59> */
[----:B------:R-:W-:-:S03]  /*15520*/  FMUL.FTZ R159, R165, UR38 ;  /* 0x00000026a59f7c20 */ /* 0x000fc60008410000 */
        /* <DEDUP_REMOVED lines=81> */
[----:B0-----:R-:W-:Y:S02]  /*15a40*/  FMNMX.FTZ R3, R158, R3, !PT ;  /* 0x000000039e037209 */ /* 0x001fe40007810000 */
[----:B-1----:R-:W-:-:S05]  /*15a50*/  FMNMX.FTZ R4, R161, R0, !PT ;  /* 0x00000000a1047209 */ /* 0x002fca0007810000 */
[----:B------:R-:W0:Y:S01]  /*15a60*/  SHFL.BFLY PT, R0, R4, 0x2, 0x1f ;  /* 0x0c401f0004007f89 */ /* 0x000e2200000e0000 */
[----:B--2---:R-:W-:-:S05]  /*15a70*/  FMNMX.FTZ R5, R159, R3, !PT ;  /* 0x000000039f057209 */ /* 0x004fca0007810000 */
[----:B------:R-:W1:Y:S01]  /*15a80*/  SHFL.BFLY PT, R3, R5, 0x2, 0x1f ;  /* 0x0c401f0005037f89 */ /* 0x000e6200000e0000 */
[----:B0-----:R-:W-:-:S05]  /*15a90*/  FMNMX.FTZ R4, R4, R0, !PT ;  /* 0x0000000004047209 */ /* 0x001fca0007810000 */
[----:B------:R-:W0:Y:S01]  /*15aa0*/  SHFL.BFLY PT, R0, R4, 0x1, 0x1f ;  /* 0x0c201f0004007f89 */ /* 0x000e2200000e0000 */
[----:B-1----:R-:W-:-:S05]  /*15ab0*/  FMNMX.FTZ R5, R5, R3, !PT ;  /* 0x0000000305057209 */ /* 0x002fca0007810000 */
[----:B------:R-:W1:Y:S01]  /*15ac0*/  SHFL.BFLY PT, R3, R5, 0x1, 0x1f ;  /* 0x0c201f0005037f89 */ /* 0x000e6200000e0000 */
[----:B0-----:R-:W-:Y:S01]  /*15ad0*/  FMNMX.FTZ R4, R4, R0, !PT ;  /* 0x0000000004047209 */ /* 0x001fe20007810000 */
[----:B------:R-:W-:Y:S01]  /*15ae0*/  IMAD.U32 R0, RZ, RZ, UR39 ;  /* 0x00000027ff007e24 */ /* 0x000fe2000f8e00ff */
[----:B-1----:R-:W-:-:S03]  /*15af0*/  FMNMX.FTZ R5, R5, R3, !PT ;  /* 0x0000000305057209 */ /* 0x002fc60007810000 */
[----:B------:R-:W-:Y:S02]  /*15b00*/  FADD.FTZ R3, -R4, R9 ;  /* 0x0000000904037221 */ /* 0x000fe40000010100 */
[CC--:B------:R-:W-:Y:S01]  /*15b10*/  FMUL.FTZ R9, R5.reuse, R0.reuse ;  /* 0x0000000005097220 */ /* 0x0c0fe20000410000 */
[----:B------:R-:W-:Y:S01]  /*15b20*/  FADD.FTZ R12, -R5, R10 ;  /* 0x0000000a050c7221 */ /* 0x000fe20000010100 */
[-C--:B------:R-:W-:Y:S02]  /*15b30*/  FMUL.FTZ R3, R3, R0.reuse ;  /* 0x0000000003037220 */ /* 0x080fe40000410000 */
[-CC-:B------:R-:W-:Y:S01]  /*15b40*/  FFMA.FTZ R186, R126, R0.reuse, -R9.reuse ;  /* 0x000000007eba7223 */ /* 0x180fe20000010809 */
[-CC-:B------:R-:W-:Y:S01]  /*15b50*/  FFMA.FTZ R126, R127, R0.reuse, -R9.reuse ;  /* 0x000000007f7e7223 */ /* 0x180fe20000010809 */
[-C--:B------:R-:W-:Y:S01]  /*15b60*/  FMUL.FTZ R127, R4, R0.reuse ;  /* 0x00000000047f7220 */ /* 0x080fe20000410000 */
[-C--:B------:R-:W-:Y:S01]  /*15b70*/  FMUL.FTZ R12, R12, R0.reuse ;  /* 0x000000000c0c7220 */ /* 0x080fe20000410000 */
[-CC-:B------:R-:W-:Y:S01]  /*15b80*/  FFMA.FTZ R188, R6, R0.reuse, -R9.reuse ;  /* 0x0000000006bc7223 */ /* 0x180fe20000010809 */
[-C--:B------:R-:W-:Y:S01]  /*15b90*/  FFMA.FTZ R180, R130, R0.reuse, -R9 ;  /* 0x0000000082b47223 */ /* 0x080fe20000010809 */
[-C--:B------:R-:W-:Y:S01]  /*15ba0*/  FFMA.FTZ R189, R14, R0.reuse, -R127 ;  /* 0x000000000ebd7223 */ /* 0x080fe2000001087f */
[-C--:B------:R-:W-:Y:S01]  /*15bb0*/  FFMA.FTZ R164, R7, R0.reuse, -R9 ;  /* 0x0000000007a47223 */ /* 0x080fe20000010809 */
[-C--:B------:R-:W-:Y:S01]  /*15bc0*/  FFMA.FTZ R130, R15, R0.reuse, -R127 ;  /* 0x000000000f827223 */ /* 0x080fe2000001087f */
[----:B------:R-:W-:Y:S01]  /*15bd0*/  MUFU.EX2 R12, R12 ;  /* 0x0000000c000c7308 */ /* 0x000fe20000000800 */
[-C--:B------:R-:W-:Y:S01]  /*15be0*/  FFMA.FTZ R190, R20, R0.reuse, -R9 ;  /* 0x0000000014be7223 */ /* 0x080fe20000010809 */
[-C--:B------:R-:W-:Y:S01]  /*15bf0*/  FFMA.FTZ R191, R120, R0.reuse, -R127 ;  /* 0x0000000078bf7223 */ /* 0x080fe2000001087f */
[-C--:B------:R-:W-:Y:S01]  /*15c00*/  FFMA.FTZ R163, R21, R0.reuse, -R9 ;  /* 0x0000000015a37223 */ /* 0x080fe20000010809 */
[-CC-:B------:R-:W-:Y:S01]  /*15c10*/  FFMA.FTZ R121, R121, R0.reuse, -R127.reuse ;  /* 0x0000000079797223 */ /* 0x180fe2000001087f */
[-C--:B------:R-:W-:Y:S01]  /*15c20*/  FFMA.FTZ R185, R124, R0.reuse, -R127 ;  /* 0x000000007cb97223 */ /* 0x080fe2000001087f */
[-CC-:B------:R-:W-:Y:S01]  /*15c30*/  FFMA.FTZ R184, R122, R0.reuse, -R9.reuse ;  /* 0x000000007ab87223 */ /* 0x180fe20000010809 */
[----:B------:R-:W-:Y:S01]  /*15c40*/  VIADD R124, R11, 0x30840 ;  /* 0x000308400b7c7836 */ /* 0x000fe20000000000 */
[----:B------:R-:W-:Y:S01]  /*15c50*/  MUFU.EX2 R3, R3 ;  /* 0x0000000300037308 */ /* 0x000fe20000000800 */
[-C--:B------:R-:W-:Y:S01]  /*15c60*/  FFMA.FTZ R162, R123, R0.reuse, -R9 ;  /* 0x000000007ba27223 */ /* 0x080fe20000010809 */
[-CC-:B------:R-:W-:Y:S01]  /*15c70*/  FFMA.FTZ R120, R125, R0.reuse, -R127.reuse ;  /* 0x000000007d787223 */ /* 0x180fe2000001087f */
[-C--:B------:R-:W-:Y:S01]  /*15c80*/  FFMA.FTZ R187, R128, R0.reuse, -R127 ;  /* 0x0000000080bb7223 */ /* 0x080fe2000001087f */
[----:B------:R-:W-:Y:S01]  /*15c90*/  PRMT R124, R222, 0x654, R124 ;  /* 0x00000654de7c7816 */ /* 0x000fe2000000007c */
[-C--:B------:R-:W-:Y:S01]  /*15ca0*/  FFMA.FTZ R123, R131, R0.reuse, -R9 ;  /* 0x00000000837b7223 */ /* 0x080fe20000010809 */
[-CC-:B------:R-:W-:Y:S01]  /*15cb0*/  FFMA.FTZ R15, R129, R0.reuse, -R127.reuse ;  /* 0x00000000810f7223 */ /* 0x180fe2000001087f */
[-CC-:B------:R-:W-:Y:S01]  /*15cc0*/  FFMA.FTZ R181, R132, R0.reuse, -R127.reuse ;  /* 0x0000000084b57223 */ /* 0x180fe2000001087f */
[----:B------:R-:W0:Y:S01]  /*15cd0*/  MUFU.EX2 R188, R188 ;  /* 0x000000bc00bc7308 */ /* 0x000e220000000800 */
[----:B------:R1:W-:Y:S01]  /*15ce0*/  SYNCS.ARRIVE.TRANS64.RED.A1T0 RZ, [R124+URZ], RZ ;  /* 0x000000ff7cff79a7 */ /* 0x0003e2000810043f */
        /* <DEDUP_REMOVED lines=9> */
[-CC-:B------:R-:W-:Y:S01]  /*15d80*/  FFMA.FTZ R129, R149, R0.reuse, -R127.reuse ;  /* 0x0000000095817223 */ /* 0x180fe2000001087f */
[-CC-:B------:R-:W-:Y:S01]  /*15d90*/  FFMA.FTZ R175, R152, R0.reuse, -R127.reuse ;  /* 0x0000000098af7223 */ /* 0x180fe2000001087f */
[-CC-:B------:R-:W-:Y:S01]  /*15da0*/  FFMA.FTZ R153, R153, R0.reuse, -R127.reuse ;  /* 0x0000000099997223 */ /* 0x180fe2000001087f */
[-CC-:B------:R-:W-:Y:S01]  /*15db0*/  FFMA.FTZ R169, R156, R0.reuse, -R127.reuse ;  /* 0x000000009ca97223 */ /* 0x180fe2000001087f */
[-CC-:B------:R-:W-:Y:S01]  /*15dc0*/  FFMA.FTZ R125, R157, R0.reuse, -R127.reuse ;  /* 0x000000009d7d7223 */ /* 0x180fe2000001087f */
[----:B------:R-:W3:Y:S01]  /*15dd0*/  MUFU.EX2 R164, R164 ;  /* 0x000000a400a47308 */ /* 0x000ee20000000800 */
[----:B0-----:R-:W-:Y:S01]  /*15de0*/  FFMA.FTZ R215, R12, R215, R188 ;  /* 0x000000d70cd77223 */ /* 0x001fe200000100bc */
[-CC-:B------:R-:W-:Y:S01]  /*15df0*/  FFMA.FTZ R171, R160, R0.reuse, -R127.reuse ;  /* 0x00000000a0ab7223 */ /* 0x180fe2000001087f */
[-C--:B-1----:R-:W-:Y:S01]  /*15e00*/  FFMA.FTZ R124, R161, R0.reuse, -R127 ;  /* 0x00000000a17c7223 */ /* 0x082fe2000001087f */
[-CC-:B------:R-:W-:Y:S01]  /*15e10*/  FFMA.FTZ R182, R134, R0.reuse, -R9.reuse ;  /* 0x0000000086b67223 */ /* 0x180fe20000010809 */
[-CC-:B------:R-:W-:Y:S01]  /*15e20*/  FFMA.FTZ R122, R135, R0.reuse, -R9.reuse ;  /* 0x00000000877a7223 */ /* 0x180fe20000010809 */
[-CC-:B------:R-:W-:Y:S01]  /*15e30*/  FFMA.FTZ R176, R138, R0.reuse, -R9.reuse ;  /* 0x000000008ab07223 */ /* 0x180fe20000010809 */
[----:B------:R-:W-:Y:S01]  /*15e40*/  FFMA.FTZ R21, R139, R0, -R9 ;  /* 0x000000008b157223 */ /* 0x000fe20000010809 */
[----:B------:R-:W0:Y:S01]  /*15e50*/  MUFU.EX2 R130, R130 ;  /* 0x0000008200827308 */ /* 0x000e220000000800 */
[----:B--2---:R-:W-:Y:S01]  /*15e60*/  FFMA.FTZ R214, R3, R214, R189 ;  /* 0x000000d603d67223 */ /* 0x004fe200000100bd */
[-CC-:B------:R-:W-:Y:S01]  /*15e70*/  FFMA.FTZ R178, R142, R0.reuse, -R9.reuse ;  /* 0x000000008eb27223 */ /* 0x180fe20000010809 */
[-CC-:B------:R-:W-:Y:S01]  /*15e80*/  FFMA.FTZ R20, R143, R0.reuse, -R9.reuse ;  /* 0x000000008f147223 */ /* 0x180fe20000010809 */
[-CC-:B------:R-:W-:Y:S01]  /*15e90*/  FFMA.FTZ R172, R146, R0.reuse, -R9.reuse ;  /* 0x0000000092ac7223 */ /* 0x180fe20000010809 */
[-CC-:B------:R-:W-:Y:S01]  /*15ea0*/  FFMA.FTZ R10, R147, R0.reuse, -R9.reuse ;  /* 0x00000000930a7223 */ /* 0x180fe20000010809 */
[-CC-:B------:R-:W-:Y:S01]  /*15eb0*/  FFMA.FTZ R174, R150, R0.reuse, -R9.reuse ;  /* 0x0000000096ae7223 */ /* 0x180fe20000010809 */
[-C--:B------:R-:W-:Y:S01]  /*15ec0*/  FFMA.FTZ R7, R151, R0.reuse, -R9 ;  /* 0x0000000097077223 */ /* 0x080fe20000010809 */
[----:B------:R-:W1:Y:S01]  /*15ed0*/  MUFU.EX2 R190, R190 ;  /* 0x000000be00be7308 */ /* 0x000e620000000800 */
[----:B---3--:R-:W-:Y:S01]  /*15ee0*/  FADD.FTZ R127, R164, R215 ;  /* 0x000000d7a47f7221 */ /* 0x008fe20000010000 */
[-CC-:B------:R-:W-:Y:S01]  /*15ef0*/  FFMA.FTZ R168, R154, R0.reuse, -R9.reuse ;  /* 0x000000009aa87223 */ /* 0x180fe20000010809 */
[-CC-:B------:R-:W-:Y:S01]  /*15f00*/  FFMA.FTZ R6, R155, R0.reuse, -R9.reuse ;  /* 0x000000009b067223 */ /* 0x180fe20000010809 */
[-CC-:B------:R-:W-:Y:S01]  /*15f10*/  FFMA.FTZ R170, R158, R0.reuse, -R9.reuse ;  /* 0x000000009eaa7223 */ /* 0x180fe20000010809 */
[----:B------:R-:W-:-:S03]  /*15f20*/  FFMA.FTZ R9, R159, R0, -R9 ;  /* 0x000000009f097223 */ /* 0x000fc60000010809 */
        /* <DEDUP_REMOVED lines=90> */
.L_x_3930:
        /* <DEDUP_REMOVED lines=33> */
[----:B0-----:R-:W-:Y:S06]  /*166e0*/  @P1 BRA `(.L_x_3931) ;  /* 0xffffffd400c41947 */ /* 0x001fec000383ffff */
.L_x_3918:
[----:B------:R-:W-:Y:S05]  /*166f0*/  BSYNC B0 ;  /* 0x0000000000007941 */ /* 0x000fea0003800000 */
.L_x_3917:
        /* <DEDUP_REMOVED lines=99> */
.L_x_3932:
[----:B------:R-:W-:Y:S01]  /*16d30*/  IMAD R8, R209, 0x8, R2 ;  /* 0x00000008d1087824 */ /* 0x000fe200078e0202 */
[----:B------:R-:W-:-:S04]  /*16d40*/  SHF.L.U32 R3, R220, 0x1f, RZ ;  /* 0x0000001fdc037819 */ /* 0x000fc800000006ff */
[----:B------:R0:W1:Y:S01]  /*16d50*/  SYNCS.PHASECHK.TRANS64.TRYWAIT P1, [R8+URZ+0x30850], R3 ;  /* 0x03085003080075a7 */ /* 0x000062000802017f */
[----:B------:R-:W-:Y:S05]  /*16d60*/  @!P0 BRA `(.L_x_3933) ;  /* 0x0000000000048947 */ /* 0x000fea0003800000 */
[----:B------:R-:W-:Y:S01]  /*16d70*/  BPT.TRAP 0x1 ;  /* 0x000000040000795c */ /* 0x000fe20000300000 */
.L_x_3933:
        /* <DEDUP_REMOVED lines=9> */
.L_x_3935:
[----:B------:R-:W-:Y:S05]  /*16e10*/  BSYNC B0 ;  /* 0x0000000000007941 */ /* 0x000fea0003800000 */
.L_x_3934:
[----:B01----:R-:W-:Y:S01]  /*16e20*/  IMAD.MOV.U32 R3, RZ, RZ, 0x40000040 ;  /* 0x40000040ff037424 */ /* 0x003fe200078e00ff */
[----:B------:R-:W-:Y:S01]  /*16e30*/  MOV R2, R6 ;  /* 0x0000000600027202 */ /* 0x000fe20000000f00 */
[----:B------:R-:W-:Y:S01]  /*16e40*/  WARPGROUP.ARRIVE ;  /* 0x00000000000079c5 */ /* 0x000fe20000000000 */
[----:B------:R-:W0:Y:S02]  /*16e50*/  SHFL.BFLY PT, R7, R214, 0x2, 0x1f ;  /* 0x0c401f00d6077f89 */ /* 0x000e2400000e0000 */
[----:B------:R-:W-:Y:S01]  /*16e60*/  R2UR UR6, R2 ;  /* 0x00000000020672ca */ /* 0x000fe200000e0000 */
[----:B------:R-:W-:Y:S01]  /*16e70*/  VIADD R2, R6, 0x80 ;  /* 0x0000008006027836 */ /* 0x000fe20000000000 */
[----:B------:R-:W-:Y:S01]  /*16e80*/  R2UR UR7, R3 ;  /* 0x00000000030772ca */ /* 0x000fe200000e0000 */
[----:B------:R-:W-:-:S12]  /*16e90*/  IMAD.MOV.U32 R3, RZ, RZ, 0x40000040 ;  /* 0x40000040ff037424 */ /* 0x000fd800078e00ff */
        /* <DEDUP_REMOVED lines=25> */
[----:B0-----:R-:W-:Y:S01]  /*17030*/  FADD.FTZ R6, R7, R214 ;  /* 0x000000d607067221 */ /* 0x001fe20000010000 */
[----:B------:R-:W-:-:S04]  /*17040*/  MOV R3, 0x40000040 ;  /* 0x4000004000037802 */ /* 0x000fc80000000f00 */
[----:B------:R-:W0:Y:S02]  /*17050*/  SHFL.BFLY PT, R7, R6, 0x1, 0x1f ;  /* 0x0c201f0006077f89 */ /* 0x000e2400000e0000 */
[----:B0-----:R-:W-:Y:S01]  /*17060*/  FADD.FTZ R13, R6, R7 ;  /* 0x00000007060d7221 */ /* 0x001fe20000010000 */
[----:B------:R-:W-:Y:S02]  /*17070*/  IMAD.MOV.U32 R7, RZ, RZ, RZ ;  /* 0x000000ffff077224 */ /* 0x000fe400078e00ff */
[----:B------:R-:W-:Y:S02]  /*17080*/  IMAD.MOV.U32 R6, RZ, RZ, -0x800000 ;  /* 0xff800000ff067424 */ /* 0x000fe400078e00ff */
[----:B------:R-:W-:-:S13]  /*17090*/  FSETP.NE.FTZ.AND P2, PT, R13, RZ, PT ;  /* 0x000000ff0d00720b */ /* 0x000fda0003f55000 */
[----:B------:R-:W0:Y:S02]  /*170a0*/  @P2 MUFU.LG2 R11, R13 ;  /* 0x0000000d000b2308 */ /* 0x000e240000000c00 */
[----:B0-----:R-:W-:Y:S01]  /*170b0*/  @P2 FMUL.FTZ R11, R11, 0.69314718246459960938 ;  /* 0x3f3172180b0b2820 */ /* 0x001fe20000410000 */
[----:B------:R-:W-:Y:S02]  /*170c0*/  WARPGROUP.DEPBAR.LE gsb0, 0x0 ;  /* 0x00008000000079c5 */ /* 0x000fe40000010000 */
[----:B------:R-:W-:-:S06]  /*170d0*/  WARPGROUP.ARRIVE ;  /* 0x00000000000079c5 */ /* 0x000fcc0000000000 */
[----:B------:R-:W-:Y:S01]  /*170e0*/  HGMMA.64x192x16.F32.BF16 R24, R172, gdesc[UR4].tnspB, R24, gsb0 ;  /* 0x42e00004ac187df0 */ /* 0x000fe20008001818 */
[----:B------:R-:W-:Y:S02]  /*170f0*/  R2UR UR6, R2 ;  /* 0x00000000020672ca */ /* 0x000fe400000e0000 */
[----:B------:R-:W-:Y:S01]  /*17100*/  R2UR UR7, R3 ;  /* 0x00000000030772ca */ /* 0x000fe200000e0000 */
[----:B------:R-:W0:Y:S02]  /*17110*/  SHFL.BFLY PT, R2, R215, 0x2, 0x1f ;  /* 0x0c401f00d7027f89 */ /* 0x000e2400000e0000 */
[----:B0-----:R-:W-:-:S05]  /*17120*/  FADD.FTZ R3, R2, R215 ;  /* 0x000000d702037221 */ /* 0x001fca0000010000 */
[----:B------:R-:W0:Y:S02]  /*17130*/  SHFL.BFLY PT, R2, R3, 0x1, 0x1f ;  /* 0x0c201f0003027f89 */ /* 0x000e2400000e0000 */
[----:B0-----:R-:W-:Y:S01]  /*17140*/  FADD.FTZ R12, R3, R2 ;  /* 0x00000002030c7221 */ /* 0x001fe20000010000 */
[----:B------:R-:W-:Y:S02]  /*17150*/  IMAD.MOV.U32 R2, RZ, RZ, RZ ;  /* 0x000000ffff027224 */ /* 0x000fe400078e00ff */
[----:B------:R-:W-:Y:S02]  /*17160*/  IMAD.MOV.U32 R3, RZ, RZ, -0x800000 ;  /* 0xff800000ff037424 */ /* 0x000fe400078e00ff */
[----:B------:R-:W-:Y:S02]  /*17170*/  FSETP.NE.FTZ.AND P1, PT, R12, RZ, PT ;  /* 0x000000ff0c00720b */ /* 0x000fe40003f35000 */
[----:B------:R-:W-:Y:S11]  /*17180*/  @P2 MUFU.RCP R2, R13 ;  /* 0x0000000d00022308 */ /* 0x000ff60000001000 */
[----:B------:R-:W0:Y:S01]  /*17190*/  @P1 MUFU.LG2 R9, R12 ;  /* 0x0000000c00091308 */ /* 0x000e220000000c00 */
[C---:B------:R-:W-:Y:S01]  /*171a0*/  @P1 FMUL.FTZ R10, R0.reuse, 0.69314718246459960938 ;  /* 0x3f317218000a1820 */ /* 0x040fe20000410000 */
[----:B------:R-:W-:-:S04]  /*171b0*/  @P2 FMUL.FTZ R0, R0, 0.69314718246459960938 ;  /* 0x3f31721800002820 */ /* 0x000fc80000410000 */
[----:B------:R-:W-:Y:S02]  /*171c0*/  @P2 FFMA.FTZ R6, R0, R4, R11 ;  /* 0x0000000400062223 */ /* 0x000fe4000001000b */
[----:B------:R1:W2:Y:S01]  /*171d0*/  @P1 MUFU.RCP R7, R12 ;  /* 0x0000000c00071308 */ /* 0x0002a20000001000 */
[----:B0-----:R-:W-:-:S04]  /*171e0*/  @P1 FMUL.FTZ R9, R9, 0.69314718246459960938 ;  /* 0x3f31721809091820 */ /* 0x001fc80000410000 */
[----:B------:R-:W-:Y:S01]  /*171f0*/  @P1 FFMA.FTZ R3, R10, R5, R9 ;  /* 0x000000050a031223 */ /* 0x000fe20000010009 */
[----:B------:R-:W-:Y:S02]  /*17200*/  WARPGROUP.DEPBAR.LE gsb0, 0x0 ;  /* 0x00008000000079c5 */ /* 0x000fe40000010000 */
[----:B------:R-:W-:-:S06]  /*17210*/  WARPGROUP.ARRIVE ;  /* 0x00000000000079c5 */ /* 0x000fcc0000000000 */
[----:B------:R-:W-:Y:S03]  /*17220*/  HGMMA.64x192x16.F32.BF16 R24, R168, gdesc[UR4].tnspB, R24, gsb0 ;  /* 0x42e00004a8187df0 */ /* 0x000fe60008001818 */
[----:B------:R-:W-:Y:S02]  /*17230*/  WARPGROUP.DEPBAR.LE gsb0, 0x0 ;  /* 0x00008000000079c5 */ /* 0x000fe40000010000 */
[----:B-12---:R-:W-:Y:S05]  /*17240*/  @!P0 BRA `(.L_x_3937) ;  /* 0x0000000000048947 */ /* 0x006fea0003800000 */
[----:B------:R-:W-:Y:S01]  /*17250*/  BPT.TRAP 0x1 ;  /* 0x000000040000795c */ /* 0x000fe20000300000 */
.L_x_3937:
        /* <DEDUP_REMOVED lines=12> */
[-C--:B------:R-:W-:Y:S01]  /*17320*/  FMUL.FTZ R24, R24, R7.reuse ;  /* 0x0000000718187220 */ /* 0x080fe20000410000 */
[-C--:B------:R-:W-:Y:S01]  /*17330*/  FMUL.FTZ R25, R25, R7.reuse ;  /* 0x0000000719197220 */ /* 0x080fe20000410000 */
[-C--:B------:R-:W-:Y:S01]  /*17340*/  FMUL.FTZ R0, R28, R7.reuse ;  /* 0x000000071c007220 */ /* 0x080fe20000410000 */
[-C--:B------:R-:W-:Y:S01]  /*17350*/  FMUL.FTZ R4, R29, R7.reuse ;  /* 0x000000071d047220 */ /* 0x080fe20000410000 */
[-C--:B------:R-:W-:Y:S01]  /*17360*/  FMUL.FTZ R32, R32, R7.reuse ;  /* 0x0000000720207220 */ /* 0x080fe20000410000 */
[-C--:B------:R-:W-:Y:S01]  /*17370*/  FMUL.FTZ R33, R33, R7.reuse ;  /* 0x0000000721217220 */ /* 0x080fe20000410000 */
[----:B0-----:R-:W-:Y:S01]  /*17380*/  SEL R5, RZ, 0x1, P1 ;  /* 0x00000001ff057807 */ /* 0x001fe20000800000 */
        /* <DEDUP_REMOVED lines=89> */
.L_x_3859:
[----:B------:R-:W1:Y:S08]  /*17920*/  S2UR UR4, SR_CgaCtaId ;  /* 0x00000000000479c3 */ /* 0x000e700000008800 */
[----:B------:R-:W-:Y:S01]  /*17930*/  BAR.SYNC.DEFER_BLOCKING 0x5, 0x180 ;  /* 0x0146000000007b1d */ /* 0x000fe20000010000 */
[----:B------:R-:W-:-:S05]  /*17940*/  MOV R5, 0x400 ;  /* 0x0000040000057802 */ /* 0x000fca0000000f00 */
[----:B------:R-:W-:Y:S01]  /*17950*/  BSSY B0, `(.L_x_3938) ;  /* 0x0000275000007945 */ /* 0x000fe20003800000 */
[----:B-1----:R-:W-:-:S05]  /*17960*/  IMAD.U32 R222, RZ, RZ, UR4 ;  /* 0x00000004ffde7e24 */ /* 0x002fca000f8e00ff */
[----:B------:R-:W-:-:S05]  /*17970*/  LEA R2, R222, R5, 0x18 ;  /* 0x00000005de027211 */ /* 0x000fca00078ec0ff */
[----:B------:R1:W2:Y:S01]  /*17980*/  LDS.128 R28, [R2+0x308d0] ;  /* 0x0308d000021c7984 */ /* 0x0002a20000000c00 */
[----:B------:R-:W-:Y:S06]  /*17990*/  BAR.ARV 0x4, 0x180 ;  /* 0x0106000000007b1d */ /* 0x000fec0000002000 */
[----:B------:R-:W-:Y:S05]  /*179a0*/  @P0 BRA `(.L_x_3939) ;  /* 0x00000018009c0947 */ /* 0x000fea0003800000 */
[----:B------:R-:W3:Y:S01]  /*179b0*/  LDL R10, [R1+0x80] ;  /* 0x00008000010a7983 */ /* 0x000ee20000100800 */
[----:B------:R-:W-:Y:S01]  /*179c0*/  F2FP.BF16.F32.PACK_AB R24, R25, R24 ;  /* 0x000000181918723e */ /* 0x000fe200000010ff */
[----:B------:R-:W-:Y:S01]  /*179d0*/  ULDC.64 UR4, c[0x0][0xc00] ;  /* 0x0003000000047ab9 */ /* 0x000fe20000000a00 */
[----:B------:R-:W-:Y:S01]  /*179e0*/  F2FP.BF16.F32.PACK_AB R25, R140, R126 ;  /* 0x0000007e8c19723e */ /* 0x000fe200000010ff */
[----:B------:R-:W0:Y:S01]  /*179f0*/  S2R R5, SR_SWINHI ;  /* 0x0000000000057919 */ /* 0x000e220000002f00 */
        /* <DEDUP_REMOVED lines=16> */
[----:B------:R-:W-:Y:S02]  /*17b00*/  MOV R8, R2 ;  /* 0x0000000200087202 */ /* 0x000fe40000000f00 */
[----:B0-----:R-:W-:Y:S02]  /*17b10*/  MOV R9, R5 ;  /* 0x0000000500097202 */ /* 0x001fe40000000f00 */
        /* <DEDUP_REMOVED lines=22> */
[----:B------:R-:W-:Y:S01]  /*17c80*/  BAR.SYNC.DEFER_BLOCKING 0x1, 0x100 ;  /* 0x0044000000007b1d */ /* 0x000fe20000010000 */
[----:B---3--:R-:W-:-:S03]  /*17c90*/  IMAD.WIDE R26, R10, 0x2, R8 ;  /* 0x000000020a1a7825 */ /* 0x008fc600078e0208 */
[C---:B------:R-:W-:Y:S02]  /*17ca0*/  IADD3 R111, P2, R26.reuse, 0x20, RZ ;  /* 0x000000201a6f7810 */ /* 0x040fe40007f5e0ff */
[C---:B------:R-:W-:Y:S02]  /*17cb0*/  IADD3 R141, P6, R26.reuse, 0x60, RZ ;  /* 0x000000601a8d7810 */ /* 0x040fe40007fde0ff */
[----:B------:R-:W-:Y:S01]  /*17cc0*/  LOP3.LUT R10, R111, 0x380, RZ, 0xc0, !PT ;  /* 0x000003806f0a7812 */ /* 0x000fe200078ec0ff */
[--C-:B------:R-:W-:Y:S01]  /*17cd0*/  IMAD.X R11, RZ, RZ, R27.reuse, P2 ;  /* 0x000000ffff0b7224 */ /* 0x100fe200010e061b */
[----:B-----5:R-:W-:Y:S02]  /*17ce0*/  IADD3 R137, P1, R26, 0x40, RZ ;  /* 0x000000401a897810 */ /* 0x020fe40007f3e0ff */
[----:B------:R-:W-:Y:S02]  /*17cf0*/  SHF.R.U64 R10, R10, 0x3, RZ ;  /* 0x000000030a0a7819 */ /* 0x000fe400000012ff */
[----:B------:R-:W-:Y:S01]  /*17d00*/  IADD3 R34, P0, R26, 0x4020, RZ ;  /* 0x000040201a227810 */ /* 0x000fe20007f1e0ff */
[----:B------:R-:W-:Y:S01]  /*17d10*/  IMAD.X R13, RZ, RZ, R27, P1 ;  /* 0x000000ffff0d7224 */ /* 0x000fe200008e061b */
[----:B------:R-:W-:-:S02]  /*17d20*/  LOP3.LUT R14, R141, 0x380, RZ, 0xc0, !PT ;  /* 0x000003808d0e7812 */ /* 0x000fc400078ec0ff */
[----:B------:R-:W-:Y:S01]  /*17d30*/  LOP3.LUT R12, R137, 0x380, RZ, 0xc0, !PT ;  /* 0x00000380890c7812 */ /* 0x000fe200078ec0ff */
[----:B------:R-:W-:Y:S01]  /*17d40*/  IMAD.X R35, RZ, RZ, R27, P0 ;  /* 0x000000ffff237224 */ /* 0x000fe200000e061b */
[----:B------:R-:W-:Y:S02]  /*17d50*/  LOP3.LUT R10, R10, R111, RZ, 0x3c, !PT ;  /* 0x0000006f0a0a7212 */ /* 0x000fe400078e3cff */
[----:B------:R-:W-:Y:S02]  /*17d60*/  SHF.R.U64 R14, R14, 0x3, RZ ;  /* 0x000000030e0e7819 */ /* 0x000fe400000012ff */
[----:B------:R-:W-:Y:S02]  /*17d70*/  LOP3.LUT R111, R34, 0x380, RZ, 0xc0, !PT ;  /* 0x00000380226f7812 */ /* 0x000fe400078ec0ff */
[C---:B------:R-:W-:Y:S02]  /*17d80*/  IADD3 R42, P3, R26.reuse, 0x4060, RZ ;  /* 0x000040601a2a7810 */ /* 0x040fe40007f7e0ff */
[----:B------:R-:W-:-:S02]  /*17d90*/  IADD3 R143, P5, R26, 0x4000, RZ ;  /* 0x000040001a8f7810 */ /* 0x000fc40007fbe0ff */
[----:B------:R-:W-:Y:S01]  /*17da0*/  SHF.R.U64 R12, R12, 0x3, RZ ;  /* 0x000000030c0c7819 */ /* 0x000fe200000012ff */
[--C-:B------:R-:W-:Y:S01]  /*17db0*/  IMAD.X R43, RZ, RZ, R27.reuse, P3 ;  /* 0x000000ffff2b7224 */ /* 0x100fe200018e061b */
[----:B------:R-:W-:Y:S01]  /*17dc0*/  IADD3 R38, P4, R26, 0x4040, RZ ;  /* 0x000040401a267810 */ /* 0x000fe20007f9e0ff */
[--C-:B------:R-:W-:Y:S01]  /*17dd0*/  IMAD.X R21, RZ, RZ, R27.reuse, P5 ;  /* 0x000000ffff157224 */ /* 0x100fe200028e061b */
[----:B------:R-:W-:Y:S02]  /*17de0*/  LOP3.LUT R14, R14, R141, RZ, 0x3c, !PT ;  /* 0x0000008d0e0e7212 */ /* 0x000fe400078e3cff */
[----:B------:R-:W-:Y:S01]  /*17df0*/  SHF.R.U64 R111, R111, 0x3, RZ ;  /* 0x000000036f6f7819 */ /* 0x000fe200000012ff */
[----:B------:R-:W-:Y:S01]  /*17e00*/  IMAD.X R39, RZ, RZ, R27, P4 ;  /* 0x000000ffff277224 */ /* 0x000fe200020e061b */
[----:B--2---:R-:W-:Y:S02]  /*17e10*/  IADD3 R28, P1, R26, 0x8020, RZ ;  /* 0x000080201a1c7810 */ /* 0x004fe40007f3e0ff */
[----:B------:R-:W-:-:S02]  /*17e20*/  LOP3.LUT R141, R42, 0x380, RZ, 0xc0, !PT ;  /* 0x000003802a8d7812 */ /* 0x000fc400078ec0ff */
[----:B------:R-:W-:Y:S01]  /*17e30*/  LOP3.LUT R5, R26, 0x380, RZ, 0xc0, !PT ;  /* 0x000003801a057812 */ /* 0x000fe200078ec0ff */
[----:B------:R-:W-:Y:S01]  /*17e40*/  IMAD.X R51, RZ, RZ, R27, P1 ;  /* 0x000000ffff337224 */ /* 0x000fe200008e061b */
[----:B------:R-:W-:Y:S02]  /*17e50*/  LOP3.LUT R20, R143, 0x380, RZ, 0xc0, !PT ;  /* 0x000003808f147812 */ /* 0x000fe400078ec0ff */
[----:B------:R-:W-:Y:S02]  /*17e60*/  LOP3.LUT R12, R12, R137, RZ, 0x3c, !PT ;  /* 0x000000890c0c7212 */ /* 0x000fe400078e3cff */
[----:B------:R-:W-:Y:S02]  /*17e70*/  LOP3.LUT R137, R38, 0x380, RZ, 0xc0, !PT ;  /* 0x0000038026897812 */ /* 0x000fe400078ec0ff */
[----:B------:R-:W-:Y:S02]  /*17e80*/  LOP3.LUT R34, R111, R34, RZ, 0x3c, !PT ;  /* 0x000000226f227212 */ /* 0x000fe400078e3cff */
[----:B------:R-:W-:-:S02]  /*17e90*/  SHF.R.U64 R141, R141, 0x3, RZ ;  /* 0x000000038d8d7819 */ /* 0x000fc400000012ff */
[----:B------:R-:W-:Y:S02]  /*17ea0*/  LOP3.LUT R111, R28, 0x380, RZ, 0xc0, !PT ;  /* 0x000003801c6f7812 */ /* 0x000fe400078ec0ff */
[----:B------:R-:W-:Y:S02]  /*17eb0*/  IADD3 R78, P5, R26, 0x8060, RZ ;  /* 0x000080601a4e7810 */ /* 0x000fe40007fbe0ff */
[----:B------:R-:W-:Y:S02]  /*17ec0*/  SHF.R.U64 R5, R5, 0x3, RZ ;  /* 0x0000000305057819 */ /* 0x000fe400000012ff */
[----:B------:R-:W-:Y:S02]  /*17ed0*/  SHF.R.U64 R20, R20, 0x3, RZ ;  /* 0x0000000314147819 */ /* 0x000fe400000012ff */
[----:B------:R-:W-:Y:S02]  /*17ee0*/  IADD3 R46, P2, R26, 0x8000, RZ ;  /* 0x000080001a2e7810 */ /* 0x000fe40007f5e0ff */
[----:B------:R-:W-:-:S02]  /*17ef0*/  IADD3.X R15, RZ, R27, RZ, P6, !PT ;  /* 0x0000001bff0f7210 */ /* 0x000fc400037fe4ff */
[----:B------:R-:W-:Y:S01]  /*17f00*/  SHF.R.U64 R137, R137, 0x3, RZ ;  /* 0x0000000389897819 */ /* 0x000fe200000012ff */
[--C-:B------:R-:W-:Y:S01]  /*17f10*/  IMAD.X R47, RZ, RZ, R27.reuse, P2 ;  /* 0x000000ffff2f7224 */ /* 0x100fe200010e061b */
[----:B------:R-:W-:Y:S02]  /*17f20*/  IADD3 R54, P6, R26, 0x8040, RZ ;  /* 0x000080401a367810 */ /* 0x000fe40007fde0ff */
[----:B------:R-:W-:Y:S02]  /*17f30*/  LOP3.LUT R42, R141, R42, RZ, 0x3c, !PT ;  /* 0x0000002a8d2a7212 */ /* 0x000fe400078e3cff */
[----:B------:R-:W-:Y:S01]  /*17f40*/  SHF.R.U64 R111, R111, 0x3, RZ ;  /* 0x000000036f6f7819 */ /* 0x000fe200000012ff */
[--C-:B------:R-:W-:Y:S01]  /*17f50*/  IMAD.X R55, RZ, RZ, R27.reuse, P6 ;  /* 0x000000ffff377224 */ /* 0x100fe200030e061b */
[----:B------:R-:W-:Y:S01]  /*17f60*/  LOP3.LUT R26, R5, R26, RZ, 0x3c, !PT ;  /* 0x0000001a051a7212 */ /* 0x000fe200078e3cff */
[----:B------:R-:W-:Y:S01]  /*17f70*/  IMAD.X R5, RZ, RZ, R27, P5 ;  /* 0x000000ffff057224 */ /* 0x000fe200028e061b */
[----:B------:R-:W-:-:S02]  /*17f80*/  LOP3.LUT R20, R20, R143, RZ, 0x3c, !PT ;  /* 0x0000008f14147212 */ /* 0x000fc400078e3cff */
[----:B------:R-:W-:Y:S02]  /*17f90*/  LOP3.LUT R141, R78, 0x380, RZ, 0xc0, !PT ;  /* 0x000003804e8d7812 */ /* 0x000fe400078ec0ff */
[----:B------:R-:W-:Y:S02]  /*17fa0*/  LOP3.LUT R143, R46, 0x380, RZ, 0xc0, !PT ;  /* 0x000003802e8f7812 */ /* 0x000fe400078ec0ff */
[----:B------:R-:W-:Y:S02]  /*17fb0*/  LOP3.LUT R38, R137, R38, RZ, 0x3c, !PT ;  /* 0x0000002689267212 */ /* 0x000fe400078e3cff */
[----:B------:R-:W-:Y:S02]  /*17fc0*/  LOP3.LUT R137, R54, 0x380, RZ, 0xc0, !PT ;  /* 0x0000038036897812 */ /* 0x000fe400078ec0ff */
[----:B------:R-:W-:Y:S02]  /*17fd0*/  LOP3.LUT R50, R111, R28, RZ, 0x3c, !PT ;  /* 0x0000001c6f327212 */ /* 0x000fe400078e3cff */
[----:B------:R-:W-:-:S02]  /*17fe0*/  MOV R86, R26 ;  /* 0x0000001a00567202 */ /* 0x000fc40000000f00 */
[----:B------:R-:W-:Y:S02]  /*17ff0*/  SHF.R.U64 R141, R141, 0x3, RZ ;  /* 0x000000038d8d7819 */ /* 0x000fe400000012ff */
[----:B------:R-:W-:Y:S02]  /*18000*/  MOV R28, R10 ;  /* 0x0000000a001c7202 */ /* 0x000fe40000000f00 */
[----:B------:R-:W-:Y:S02]  /*18010*/  SHF.R.U64 R143, R143, 0x3, RZ ;  /* 0x000000038f8f7819 */ /* 0x000fe400000012ff */
[----:B------:R-:W-:Y:S02]  /*18020*/  F2FP.BF16.F32.PACK_AB R26, R4, R0 ;  /* 0x00000000041a723e */ /* 0x000fe400000010ff */
[----:B------:R-:W-:Y:S02]  /*18030*/  F2FP.BF16.F32.PACK_AB R27, R139, R125 ;  /* 0x0000007d8b1b723e */ /* 0x000fe400000010ff */
[----:B------:R-:W-:-:S02]  /*18040*/  MOV R11, R34 ;  /* 0x00000022000b7202 */ /* 0x000fc40000000f00 */
[----:B------:R-:W-:Y:S01]  /*18050*/  MOV R10, R42 ;  /* 0x0000002a000a7202 */ /* 0x000fe20000000f00 */
[----:B------:R-:W-:Y:S01]  /*18060*/  STSM.16.M88.4 [R86], R24 ;  /* 0x0000001856007844 */ /* 0x000fe20000000200 */
[----:B------:R-:W-:Y:S02]  /*18070*/  F2FP.BF16.F32.PACK_AB R34, R37, R36 ;  /* 0x000000242522723e */ /* 0x000fe400000010ff */
[----:B------:R-:W-:Y:S02]  /*18080*/  F2FP.BF16.F32.PACK_AB R35, R136, R123 ;  /* 0x0000007b8823723e */ /* 0x000fe400000010ff */
[----:B------:R-:W-:Y:S02]  /*18090*/  SHF.R.U64 R137, R137, 0x3, RZ ;  /* 0x0000000389897819 */ /* 0x000fe400000012ff */
[----:B------:R-:W-:Y:S01]  /*180a0*/  MOV R12, R12 ;  /* 0x0000000c000c7202 */ /* 0x000fe20000000f00 */
[----:B------:R0:W-:Y:S01]  /*180b0*/  STSM.16.M88.4 [R28], R32 ;  /* 0x000000201c007844 */ /* 0x0001e20000000200 */
[----:B------:R-:W-:-:S02]  /*180c0*/  MOV R0, R50 ;  /* 0x0000003200007202 */ /* 0x000fc40000000f00 */
[----:B------:R-:W-:Y:S02]  /*180d0*/  F2FP.BF16.F32.PACK_AB R42, R45, R44 ;  /* 0x0000002c2d2a723e */ /* 0x000fe400000010ff */
[----:B------:R-:W-:Y:S02]  /*180e0*/  F2FP.BF16.F32.PACK_AB R43, R134, R121 ;  /* 0x00000079862b723e */ /* 0x000fe400000010ff */
[----:B------:R-:W-:Y:S02]  /*180f0*/  LOP3.LUT R4, R141, R78, RZ, 0x3c, !PT ;  /* 0x0000004e8d047212 */ /* 0x000fe400078e3cff */
[----:B------:R-:W-:Y:S01]  /*18100*/  MOV R14, R14 ;  /* 0x0000000e000e7202 */ /* 0x000fe20000000f00 */
[----:B------:R-:W-:Y:S01]  /*18110*/  STSM.16.M88.4 [R12], R40 ;  /* 0x000000280c007844 */ /* 0x000fe20000000200 */
[----:B------:R-:W-:Y:S02]  /*18120*/  F2FP.BF16.F32.PACK_AB R50, R53, R52 ;  /* 0x000000343532723e */ /* 0x000fe400000010ff */
[----:B------:R-:W-:-:S02]  /*18130*/  F2FP.BF16.F32.PACK_AB R51, R132, R7 ;  /* 0x000000078433723e */ /* 0x000fc400000010ff */
[----:B------:R-:W-:Y:S01]  /*18140*/  LOP3.LUT R46, R143, R46, RZ, 0x3c, !PT ;  /* 0x0000002e8f2e7212 */ /* 0x000fe200078e3cff */
[----:B0-----:R-:W0:Y:S01]  /*18150*/  LDC R28, c[0x0][0xbe8] ;  /* 0x0002fa00ff1c7b82 */ /* 0x001e220000000800 */
[----:B------:R-:W-:Y:S01]  /*18160*/  MOV R20, R20 ;  /* 0x0000001400147202 */ /* 0x000fe20000000f00 */
[----:B------:R-:W-:Y:S01]  /*18170*/  STSM.16.M88.4 [R14], R48 ;  /* 0x000000300e007844 */ /* 0x000fe20000000200 */
[----:B------:R-:W-:Y:S02]  /*18180*/  LOP3.LUT R54, R137, R54, RZ, 0x3c, !PT ;  /* 0x0000003689367212 */ /* 0x000fe400078e3cff */
[----:B------:R-:W-:Y:S01]  /*18190*/  MOV R38, R38 ;  /* 0x0000002600267202 */ /* 0x000fe20000000f00 */
[----:B------:R2:W-:Y:S01]  /*181a0*/  STSM.16.M88.4 [R20], R56 ;  /* 0x0000003814007844 */ /* 0x0005e20000000200 */
[----:B------:R-:W-:Y:S02]  /*181b0*/  MOV R7, R4 ;  /* 0x0000000400077202 */ /* 0x000fe40000000f00 */
[----:B------:R-:W-:Y:S01]  /*181c0*/  MOV R46, R46 ;  /* 0x0000002e002e7202 */ /* 0x000fe20000000f00 */
[----:B------:R-:W-:Y:S01]  /*181d0*/  STSM.16.M88.4 [R11], R64 ;  /* 0x000000400b007844 */ /* 0x000fe20000000200 */
[----:B------:R-:W-:-:S02]  /*181e0*/  ISETP.NE.U32.AND P0, PT, RZ, UR4, PT ;  /* 0x00000004ff007c0c */ /* 0x000fc4000bf05070 */
[----:B------:R-:W-:Y:S01]  /*181f0*/  IADD3 R4, P1, R228, UR4, RZ ;  /* 0x00000004e4047c10 */ /* 0x000fe2000ff3e0ff */
[----:B------:R-:W-:Y:S01]  /*18200*/  STSM.16.M88.4 [R38], R72 ;  /* 0x0000004826007844 */ /* 0x000fe20000000200 */
[----:B------:R-:W-:Y:S02]  /*18210*/  MOV R54, R54 ;  /* 0x0000003600367202 */ /* 0x000fe40000000f00 */
[----:B------:R-:W-:Y:S01]  /*18220*/  ISETP.NE.AND.EX P0, PT, RZ, UR5, PT, P0 ;  /* 0x00000005ff007c0c */ /* 0x000fe2000bf05300 */
[----:B------:R-:W-:Y:S01]  /*18230*/  STSM.16.M88.4 [R10], R80 ;  /* 0x000000500a007844 */ /* 0x000fe20000000200 */
[----:B------:R-:W-:Y:S01]  /*18240*/  IADD3.X R5, R229, UR5, RZ, P1, !PT ;  /* 0x00000005e5057c10 */ /* 0x000fe20008ffe4ff */
[----:B------:R-:W-:Y:S02]  /*18250*/  ULDC.64 UR4, c[0x0][0xc08] ;  /* 0x0003020000047ab9 */ /* 0x000fe40000000a00 */
[----:B------:R-:W-:Y:S01]  /*18260*/  STSM.16.M88.4 [R46], R88 ;  /* 0x000000582e007844 */ /* 0x000fe20000000200 */
[----:B------:R-:W-:Y:S01]  /*18270*/  ISETP.NE.U32.AND P2, PT, RZ, UR4, PT ;  /* 0x00000004ff007c0c */ /* 0x000fe2000bf45070 */
[----:B--2---:R-:W-:-:S02]  /*18280*/  IMAD.MOV.U32 R20, RZ, RZ, RZ ;  /* 0x000000ffff147224 */ /* 0x004fc400078e00ff */
[----:B------:R-:W-:Y:S04]  /*18290*/  STSM.16.M88.4 [R0], R96 ;  /* 0x0000006000007844 */ /* 0x000fe80000000200 */
[----:B------:R-:W-:Y:S01]  /*182a0*/  STSM.16.M88.4 [R54], R104 ;  /* 0x0000006836007844 */ /* 0x000fe20000000200 */
[----:B------:R-:W-:-:S03]  /*182b0*/  ISETP.NE.AND.EX P2, PT, RZ, UR5, PT, P2 ;  /* 0x00000005ff007c0c */ /* 0x000fc6000bf45320 */
[----:B------:R2:W-:Y:S01]  /*182c0*/  STSM.16.M88.4 [R7], R112 ;  /* 0x0000007007007844 */ /* 0x0005e20000000200 */
[----:B------:R-:W-:Y:S09]  /*182d0*/  BAR.SYNC.DEFER_BLOCKING 0x1, 0x100 ;  /* 0x0044000000007b1d */ /* 0x000ff20000010000 */
[----:B------:R-:W-:Y:S01]  /*182e0*/  @P2 IADD3 R228, P3, R228, UR4, RZ ;  /* 0x00000004e4e42c10 */ /* 0x000fe2000ff7e0ff */
[----:B------:R-:W-:-:S03]  /*182f0*/  ULDC UR4, c[0x0][0xa88] ;  /* 0x0002a20000047ab9 */ /* 0x000fc60000000800 */
[----:B------:R-:W-:Y:S01]  /*18300*/  @P2 IADD3.X R229, R229, UR5, RZ, P3, !PT ;  /* 0x00000005e5e52c10 */ /* 0x000fe20009ffe4ff */
[----:B--2---:R-:W-:Y:S01]  /*18310*/  IMAD.U32 R7, RZ, RZ, UR4 ;  /* 0x00000004ff077e24 */ /* 0x004fe2000f8e00ff */
[----:B------:R2:W5:Y:S01]  /*18320*/  @P0 LDG.E R20, desc[UR56][R4.64] ;  /* 0x0000003804140981 */ /* 0x000562000c1e1900 */
[----:B0-----:R-:W-:-:S04]  /*18330*/  ISETP.NE.AND P1, PT, R28, 0x1, PT ;  /* 0x000000011c00780c */ /* 0x001fc80003f25270 */
[----:B------:R2:W5:Y:S09]  /*18340*/  @P2 LDG.E R7, desc[UR56][R228.64] ;  /* 0x00000038e4072981 */ /* 0x000572000c1e1900 */
[----:B------:R-:W0:Y:S08]  /*18350*/  @P1 LDC R0, c[0x0][0xbec] ;  /* 0x0002fb00ff001b82 */ /* 0x000e300000000800 */
[----:B------:R-:W3:Y:S01]  /*18360*/  @P1 LDC R13, c[0x0][0xbf0] ;  /* 0x0002fc00ff0d1b82 */ /* 0x000ee20000000800 */
[----:B--2---:R-:W-:Y:S05]  /*18370*/  @P2 BRA `(.L_x_3940) ;  /* 0x0000000000102947 */ /* 0x004fea0003800000 */
[----:B------:R-:W-:Y:S05]  /*18380*/  @!P0 BRA `(.L_x_3940) ;  /* 0x00000000000c8947 */ /* 0x000fea0003800000 */
[----:B------:R-:W2:Y:S04]  /*18390*/  LDG.E R10, desc[UR56][R4.64] ;  /* 0x00000038040a7981 */ /* 0x000ea8000c1e1900 */
[----:B-----5:R-:W2:Y:S02]  /*183a0*/  LDG.E R7, desc[UR56][R4.64+0x4] ;  /* 0x0000043804077981 */ /* 0x020ea4000c1e1900 */
[----:B--2---:R-:W-:-:S07]  /*183b0*/  IADD3 R7, -R10, R7, RZ ;  /* 0x000000070a077210 */ /* 0x004fce0007ffe1ff */
.L_x_3940:
[----:B------:R-:W2:Y:S01]  /*183c0*/  LDL R4, [R1+0x7c] ;  /* 0x00007c0001047983 */ /* 0x000ea20000100800 */
[----:B------:R-:W-:Y:S01]  /*183d0*/  SHF.R.S32.HI R65, RZ, 0x1f, R227 ;  /* 0x0000001fff417819 */ /* 0x000fe200000114e3 */
[----:B------:R-:W-:Y:S01]  /*183e0*/  ULDC.64 UR4, c[0x0][0xb90] ;  /* 0x0002e40000047ab9 */ /* 0x000fe20000000a00 */
[----:B------:R-:W4:Y:S01]  /*183f0*/  S2R R35, SR_TID.X ;  /* 0x0000000000237919 */ /* 0x000f220000002100 */
[----:B-----5:R-:W-:Y:S01]  /*18400*/  SHF.R.S32.HI R21, RZ, 0x1f, R20 ;  /* 0x0000001fff157819 */ /* 0x020fe20000011414 */
[----:B------:R-:W-:Y:S01]  /*18410*/  IMAD R66, R7, R28, RZ ;  /* 0x0000001c07427224 */ /* 0x000fe200078e02ff */
[----:B------:R-:W1:Y:S01]  /*18420*/  @P1 LDC R70, c[0x0][0xbec] ;  /* 0x0002fb00ff461b82 */ /* 0x000e620000000800 */
[----:B------:R-:W3:Y:S04]  /*18430*/  LDL.LU R12, [R1+0x48] ;  /* 0x00004800010c7983 */ /* 0x000ee80000300800 */
[----:B------:R-:W2:Y:S03]  /*18440*/  LDL.LU R10, [R1+0x4] ;  /* 0x00000400010a7983 */ /* 0x000ea60000300800 */
[----:B------:R-:W1:Y:S01]  /*18450*/  @P1 LDC R72, c[0x0][0xbf0] ;  /* 0x0002fc00ff481b82 */ /* 0x000e620000000800 */
[----:B------:R-:W3:Y:S04]  /*18460*/  LDL.LU R71, [R1+0x44] ;  /* 0x0000440001477983 */ /* 0x000ee80000300800 */
[----:B------:R-:W3:Y:S01]  /*18470*/  LDL R34, [R1+0x74] ;  /* 0x0000740001227983 */ /* 0x000ee20000100800 */
[----:B----4-:R-:W-:-:S05]  /*18480*/  VIADD R35, R35, 0xffffff80 ;  /* 0xffffff8023237836 */ /* 0x010fca0000000000 */
[----:B------:R-:W-:-:S04]  /*18490*/  SHF.R.S32.HI R73, RZ, 0x1f, R35 ;  /* 0x0000001fff497819 */ /* 0x000fc80000011423 */
[----:B------:R-:W-:-:S04]  /*184a0*/  LEA.HI R73, R73, R35, RZ, 0x3 ;  /* 0x0000002349497211 */ /* 0x000fc800078f18ff */
[----:B------:R-:W-:Y:S01]  /*184b0*/  SHF.R.S32.HI R73, RZ, 0x3, R73 ;  /* 0x00000003ff497819 */ /* 0x000fe20000011449 */
[----:B------:R-:W-:Y:S01]  /*184c0*/  BSSY B1, `(.L_x_3941) ;  /* 0x00000bd000017945 */ /* 0x000fe20003800000 */
[----:B------:R-:W-:Y:S02]  /*184d0*/  SHF.R.S32.HI R74, RZ, 0x1f, R225 ;  /* 0x0000001fff4a7819 */ /* 0x000fe400000114e1 */
[----:B--2---:R-:W-:Y:S01]  /*184e0*/  SEL R64, R10, RZ, !P0 ;  /* 0x000000ff0a407207 */ /* 0x004fe20004000000 */
[----:B---3--:R-:W-:Y:S02]  /*184f0*/  IMAD R27, R71, 0x80, R4 ;  /* 0x00000080471b7824 */ /* 0x008fe400078e0204 */
[----:B------:R-:W-:Y:S02]  /*18500*/  IMAD R4, R65, UR4, RZ ;  /* 0x0000000441047c24 */ /* 0x000fe4000f8e02ff */
[----:B0-----:R-:W-:-:S04]  /*18510*/  @P1 IMAD.HI.U32 R0, R27, R0, RZ ;  /* 0x000000001b001227 */ /* 0x001fc800078e00ff */
[----:B------:R-:W-:Y:S01]  /*18520*/  IMAD.MOV.U32 R11, RZ, RZ, R27 ;  /* 0x000000ffff0b7224 */ /* 0x000fe200078e001b */
[----:B------:R-:W-:Y:S01]  /*18530*/  @P1 SHF.R.U32.HI R11, RZ, R13, R0 ;  /* 0x0000000dff0b1219 */ /* 0x000fe20000011600 */
[C---:B------:R-:W-:Y:S01]  /*18540*/  IMAD R15, R227.reuse, UR5, R4 ;  /* 0x00000005e30f7c24 */ /* 0x040fe2000f8e0204 */
[----:B------:R-:W-:Y:S01]  /*18550*/  SEL R0, R12, RZ, !P0 ;  /* 0x000000ff0c007207 */ /* 0x000fe20004000000 */
[----:B------:R-:W-:Y:S01]  /*18560*/  IMAD.WIDE.U32 R4, R227, UR4, R20 ;  /* 0x00000004e3047c25 */ /* 0x000fe2000f8e0014 */
[----:B------:R-:W-:-:S03]  /*18570*/  ULDC.64 UR4, c[0x0][0xb98] ;  /* 0x0002e60000047ab9 */ /* 0x000fc60000000a00 */
[----:B------:R-:W-:Y:S02]  /*18580*/  IMAD R13, R73, 0x40, R223 ;  /* 0x00000040490d7824 */ /* 0x000fe400078e02df */
[----:B------:R-:W-:Y:S02]  /*18590*/  IMAD.IADD R5, R5, 0x1, R15 ;  /* 0x0000000105057824 */ /* 0x000fe400078e020f */
[----:B------:R-:W-:Y:S02]  /*185a0*/  IMAD.MOV R25, RZ, RZ, -R11 ;  /* 0x000000ffff197224 */ /* 0x000fe400078e0a0b */
[----:B------:R-:W-:-:S04]  /*185b0*/  IMAD.WIDE R8, R13, 0x2, R8 ;  /* 0x000000020d087825 */ /* 0x000fc800078e0208 */
[----:B------:R-:W-:Y:S02]  /*185c0*/  IMAD R15, R0, UR4, RZ ;  /* 0x00000004000f7c24 */ /* 0x000fe4000f8e02ff */
[----:B------:R-:W-:-:S04]  /*185d0*/  IMAD.WIDE.U32 R4, R64, UR4, R4 ;  /* 0x0000000440047c25 */ /* 0x000fc8000f8e0004 */
[----:B------:R-:W-:Y:S01]  /*185e0*/  IMAD R13, R28, R25, R27 ;  /* 0x000000191c0d7224 */ /* 0x000fe200078e021b */
[----:B------:R-:W-:Y:S01]  /*185f0*/  IADD3 R4, P0, R11, R4, RZ ;  /* 0x000000040b047210 */ /* 0x000fe20007f1e0ff */
[----:B------:R-:W-:Y:S01]  /*18600*/  IMAD R12, R64, UR5, R15 ;  /* 0x00000005400c7c24 */ /* 0x000fe2000f8e020f */
[----:B------:R-:W-:Y:S01]  /*18610*/  SHF.R.S32.HI R15, RZ, 0x1f, R11 ;  /* 0x0000001fff0f7819 */ /* 0x000fe2000001140b */
[----:B------:R-:W-:Y:S01]  /*18620*/  ULDC.64 UR4, c[0x0][0xb88] ;  /* 0x0002e20000047ab9 */ /* 0x000fe20000000a00 */
[----:B------:R-:W-:Y:S02]  /*18630*/  SHF.R.S32.HI R10, RZ, 0x1f, R13 ;  /* 0x0000001fff0a7819 */ /* 0x000fe4000001140d */
[----:B------:R-:W-:-:S03]  /*18640*/  IADD3.X R5, R15, R5, R12, P0, !PT ;  /* 0x000000050f057210 */ /* 0x000fc600007fe40c */
[----:B------:R-:W-:Y:S01]  /*18650*/  IMAD R14, R10, UR4, RZ ;  /* 0x000000040a0e7c24 */ /* 0x000fe2000f8e02ff */
[----:B------:R-:W-:Y:S01]  /*18660*/  IADD3 R11, P6, R8, 0x2000, RZ ;  /* 0x00002000080b7810 */ /* 0x000fe20007fde0ff */
[----:B------:R-:W-:-:S04]  /*18670*/  IMAD.WIDE.U32 R4, R13, UR4, R4 ;  /* 0x000000040d047c25 */ /* 0x000fc8000f8e0004 */
[----:B------:R-:W-:Y:S01]  /*18680*/  IMAD R15, R13, UR5, R14 ;  /* 0x000000050d0f7c24 */ /* 0x000fe2000f8e020e */
[----:B------:R-:W-:Y:S01]  /*18690*/  ULDC.64 UR4, c[0x0][0xb50] ;  /* 0x0002d40000047ab9 */ /* 0x000fe20000000a00 */
[----:B------:R-:W-:Y:S01]  /*186a0*/  LOP3.LUT R12, R11, 0x380, RZ, 0xc0, !PT ;  /* 0x000003800b0c7812 */ /* 0x000fe200078ec0ff */
[----:B------:R-:W-:Y:S01]  /*186b0*/  IMAD R27, R71, 0x80, R34 ;  /* 0x00000080471b7824 */ /* 0x000fe200078e0222 */
[----:B------:R-:W-:Y:S01]  /*186c0*/  LEA R26, P0, R4, UR4, 0x2 ;  /* 0x00000004041a7c11 */ /* 0x000fe2000f8010ff */
[----:B------:R-:W-:Y:S01]  /*186d0*/  IMAD.IADD R5, R5, 0x1, R15 ;  /* 0x0000000105057824 */ /* 0x000fe200078e020f */
[----:B------:R-:W-:Y:S02]  /*186e0*/  SHF.R.S32.HI R34, RZ, 0x1f, R35 ;  /* 0x0000001fff227819 */ /* 0x000fe40000011423 */
[----:B------:R-:W-:Y:S02]  /*186f0*/  IADD3 R25, P2, R8, 0x1000, RZ ;  /* 0x0000100008197810 */ /* 0x000fe40007f5e0ff */
[----:B------:R-:W-:-:S02]  /*18700*/  SHF.R.U64 R12, R12, 0x3, RZ ;  /* 0x000000030c0c7819 */ /* 0x000fc400000012ff */
[----:B------:R-:W-:Y:S01]  /*18710*/  LEA.HI.X R4, R4, UR5, R5, 0x2, P0 ;  /* 0x0000000504047c11 */ /* 0x000fe200080f1405 */
[----:B------:R-:W-:Y:S01]  /*18720*/  SHFL.IDX PT, R54, R26, RZ, 0x1c1f ;  /* 0x001c1fff1a367589 */ /* 0x000fe200000e0000 */
[----:B------:R-:W-:Y:S01]  /*18730*/  IADD3 R37, P0, R8, 0x5000, RZ ;  /* 0x0000500008257810 */ /* 0x000fe20007f1e0ff */
[----:B------:R-:W-:Y:S01]  /*18740*/  ULDC.64 UR4, c[0x0][0xaa0] ;  /* 0x0002a80000047ab9 */ /* 0x000fe20000000a00 */
[----:B------:R-:W-:Y:S02]  /*18750*/  LEA.HI R34, R34, R35, RZ, 0x7 ;  /* 0x0000002322227211 */ /* 0x000fe400078f38ff */
[----:B------:R-:W-:Y:S01]  /*18760*/  LOP3.LUT R12, R12, R11, RZ, 0x3c, !PT ;  /* 0x0000000b0c0c7212 */ /* 0x000fe200078e3cff */
[----:B------:R-:W-:Y:S01]  /*18770*/  IMAD.X R11, RZ, RZ, R9, P2 ;  /* 0x000000ffff0b7224 */ /* 0x000fe200010e0609 */
[----:B------:R-:W-:Y:S02]  /*18780*/  LOP3.LUT R36, R37, 0x380, RZ, 0xc0, !PT ;  /* 0x0000038025247812 */ /* 0x000fe400078ec0ff */
[----:B------:R-:W-:-:S02]  /*18790*/  IADD3 R45, P2, R8, 0x7000, RZ ;  /* 0x00007000082d7810 */ /* 0x000fc40007f5e0ff */
[----:B------:R-:W-:Y:S01]  /*187a0*/  LOP3.LUT R34, R34, 0xffffff80, RZ, 0xc0, !PT ;  /* 0xffffff8022227812 */ /* 0x000fe200078ec0ff */
[----:B------:R-:W0:Y:S01]  /*187b0*/  SHFL.IDX PT, R55, R4, RZ, 0x1c1f ;  /* 0x001c1fff04377589 */ /* 0x000e2200000e0000 */
[----:B------:R-:W-:Y:S02]  /*187c0*/  SHF.R.U64 R36, R36, 0x3, RZ ;  /* 0x0000000324247819 */ /* 0x000fe400000012ff */
[----:B------:R-:W-:Y:S01]  /*187d0*/  LOP3.LUT R44, R45, 0x380, RZ, 0xc0, !PT ;  /* 0x000003802d2c7812 */ /* 0x000fe200078ec0ff */
[----:B------:R-:W-:Y:S01]  /*187e0*/  IMAD.IADD R34, R35, 0x1, -R34 ;  /* 0x0000000123227824 */ /* 0x000fe200078e0a22 */
[----:B------:R-:W-:Y:S01]  /*187f0*/  LOP3.LUT R36, R36, R37, RZ, 0x3c, !PT ;  /* 0x0000002524247212 */ /* 0x000fe200078e3cff */
[----:B------:R-:W-:Y:S01]  /*18800*/  IMAD.X R37, RZ, RZ, R9, P0 ;  /* 0x000000ffff257224 */ /* 0x000fe200000e0609 */
[----:B------:R-:W-:Y:S02]  /*18810*/  SHF.R.U64 R44, R44, 0x3, RZ ;  /* 0x000000032c2c7819 */ /* 0x000fe400000012ff */
[----:B------:R-:W-:-:S02]  /*18820*/  LOP3.LUT P0, RZ, R34, 0x3, RZ, 0xc0, !PT ;  /* 0x0000000322ff7812 */ /* 0x000fc4000780c0ff */
[----:B------:R-:W-:Y:S01]  /*18830*/  LOP3.LUT R44, R44, R45, RZ, 0x3c, !PT ;  /* 0x0000002d2c2c7212 */ /* 0x000fe200078e3cff */
[----:B------:R-:W-:Y:S01]  /*18840*/  IMAD.X R45, RZ, RZ, R9, P2 ;  /* 0x000000ffff2d7224 */ /* 0x000fe200010e0609 */
[----:B------:R-:W-:Y:S02]  /*18850*/  ISETP.GE.OR P2, PT, R27, R66, P0 ;  /* 0x000000421b00720c */ /* 0x000fe40000746670 */
[----:B------:R-:W-:-:S04]  /*18860*/  LOP3.LUT R10, R25, 0x380, RZ, 0xc0, !PT ;  /* 0x00000380190a7812 */ /* 0x000fc800078ec0ff */
[----:B------:R-:W-:-:S07]  /*18870*/  SHF.R.U64 R10, R10, 0x3, RZ ;  /* 0x000000030a0a7819 */ /* 0x000fce00000012ff */
[----:B0-----:R0:W-:Y:S01]  /*18880*/  @!P2 ST.E desc[UR56][R54.64], R3 ;  /* 0x000000033600a985 */ /* 0x0011e2000c101938 */
[----:B------:R-:W-:Y:S02]  /*18890*/  LOP3.LUT R10, R10, R25, RZ, 0x3c, !PT ;  /* 0x000000190a0a7212 */ /* 0x000fe400078e3cff */
[----:B------:R-:W-:Y:S01]  /*188a0*/  IADD3 R25, P5, R8, 0x3000, RZ ;  /* 0x0000300008197810 */ /* 0x000fe20007fbe0ff */
[----:B0-----:R-:W-:-:S04]  /*188b0*/  IMAD R3, R21, UR4, RZ ;  /* 0x0000000415037c24 */ /* 0x001fc8000f8e02ff */
[C---:B------:R-:W-:Y:S02]  /*188c0*/  IMAD R3, R20.reuse, UR5, R3 ;  /* 0x0000000514037c24 */ /* 0x040fe4000f8e0203 */
[----:B------:R-:W-:Y:S01]  /*188d0*/  IMAD.WIDE.U32 R20, R20, UR4, RZ ;  /* 0x0000000414147c25 */ /* 0x000fe2000f8e00ff */
[C---:B------:R-:W-:Y:S01]  /*188e0*/  IADD3 R33, P4, R8.reuse, 0x4000, RZ ;  /* 0x0000400008217810 */ /* 0x040fe20007f9e0ff */
[----:B------:R-:W-:Y:S01]  /*188f0*/  ULDC.64 UR4, c[0x0][0xae8] ;  /* 0x0002ba0000047ab9 */ /* 0x000fe20000000a00 */
[----:B------:R-:W-:Y:S01]  /*18900*/  IADD3 R41, P3, R8, 0x6000, RZ ;  /* 0x0000600008297810 */ /* 0x000fe20007f7e0ff */
[----:B------:R-:W-:Y:S02]  /*18910*/  IMAD.IADD R21, R21, 0x1, R3 ;  /* 0x0000000115157824 */ /* 0x000fe400078e0203 */
[----:B------:R-:W-:Y:S01]  /*18920*/  IMAD R3, R226, 0x20, R73 ;  /* 0x00000020e2037824 */ /* 0x000fe200078e0249 */
[----:B------:R-:W-:Y:S01]  /*18930*/  LOP3.LUT R24, R25, 0x380, RZ, 0xc0, !PT ;  /* 0x0000038019187812 */ /* 0x000fe200078ec0ff */
[----:B------:R-:W-:Y:S01]  /*18940*/  IMAD R68, R65, UR4, RZ ;  /* 0x0000000441447c24 */ /* 0x000fe2000f8e02ff */
[----:B------:R-:W-:Y:S01]  /*18950*/  LOP3.LUT R32, R33, 0x380, RZ, 0xc0, !PT ;  /* 0x0000038021207812 */ /* 0x000fe200078ec0ff */
[----:B------:R-:W-:Y:S01]  /*18960*/  IMAD R69, R71, 0x80, R3 ;  /* 0x0000008047457824 */ /* 0x000fe200078e0203 */
[----:B------:R-:W-:Y:S01]  /*18970*/  LOP3.LUT R40, R41, 0x380, RZ, 0xc0, !PT ;  /* 0x0000038029287812 */ /* 0x000fe200078ec0ff */
[----:B------:R-:W-:Y:S01]  /*18980*/  SHFL.IDX PT, R58, R26, 0x1, 0x1c1f ;  /* 0x003c1f001a3a7f89 */ /* 0x000fe200000e0000 */
[----:B------:R-:W-:Y:S01]  /*18990*/  SHF.R.U64 R24, R24, 0x3, RZ ;  /* 0x0000000318187819 */ /* 0x000fe200000012ff */
[C---:B------:R-:W-:Y:S01]  /*189a0*/  IMAD R3, R227.reuse, UR5, R68 ;  /* 0x00000005e3037c24 */ /* 0x040fe2000f8e0244 */
[----:B------:R-:W-:Y:S01]  /*189b0*/  SHF.R.U64 R32, R32, 0x3, RZ ;  /* 0x0000000320207819 */ /* 0x000fe200000012ff */
[----:B------:R0:W2:Y:S01]  /*189c0*/  SHFL.IDX PT, R59, R4, 0x1, 0x1c1f ;  /* 0x003c1f00043b7f89 */ /* 0x0000a200000e0000 */
[----:B------:R-:W-:Y:S01]  /*189d0*/  IMAD.WIDE.U32 R20, R227, UR4, R20 ;  /* 0x00000004e3147c25 */ /* 0x000fe2000f8e0014 */
[----:B------:R-:W-:Y:S01]  /*189e0*/  SHF.R.U64 R40, R40, 0x3, RZ ;  /* 0x0000000328287819 */ /* 0x000fe200000012ff */
[----:B------:R-:W-:-:S02]  /*189f0*/  ULDC.64 UR4, c[0x0][0xaf0] ;  /* 0x0002bc0000047ab9 */ /* 0x000fc40000000a00 */
[----:B-1----:R-:W-:Y:S01]  /*18a00*/  @P1 IMAD.HI.U32 R65, R69, R70, RZ ;  /* 0x0000004645411227 */ /* 0x002fe200078e00ff */
[----:B------:R-:W-:Y:S02]  /*18a10*/  LOP3.LUT R24, R24, R25, RZ, 0x3c, !PT ;  /* 0x0000001918187212 */ /* 0x000fe400078e3cff */
[----:B------:R-:W-:Y:S01]  /*18a20*/  LOP3.LUT R32, R32, R33, RZ, 0x3c, !PT ;  /* 0x0000002120207212 */ /* 0x000fe200078e3cff */
[----:B------:R-:W-:Y:S01]  /*18a30*/  IMAD.IADD R21, R21, 0x1, R3 ;  /* 0x0000000115157824 */ /* 0x000fe200078e0203 */
[----:B------:R-:W-:Y:S01]  /*18a40*/  LOP3.LUT R40, R40, R41, RZ, 0x3c, !PT ;  /* 0x0000002928287212 */ /* 0x000fe200078e3cff */
[--C-:B------:R-:W-:Y:S01]  /*18a50*/  IMAD.X R13, RZ, RZ, R9.reuse, P6 ;  /* 0x000000ffff0d7224 */ /* 0x100fe200030e0609 */
[----:B------:R-:W-:Y:S01]  /*18a60*/  IADD3.X R33, RZ, R9, RZ, P4, !PT ;  /* 0x00000009ff217210 */ /* 0x000fe200027fe4ff */
[----:B------:R-:W-:Y:S01]  /*18a70*/  IMAD.X R25, RZ, RZ, R9, P5 ;  /* 0x000000ffff197224 */ /* 0x000fe200028e0609 */
[C---:B------:R-:W-:Y:S01]  /*18a80*/  IADD3 R49, P6, R8.reuse, 0x8000, RZ ;  /* 0x0000800008317810 */ /* 0x040fe20007fde0ff */
[----:B------:R-:W-:Y:S01]  /*18a90*/  IMAD.MOV.U32 R3, RZ, RZ, R69 ;  /* 0x000000ffff037224 */ /* 0x000fe200078e0045 */
[----:B------:R-:W-:Y:S01]  /*18aa0*/  IADD3 R53, P5, R8, 0x9000, RZ ;  /* 0x0000900008357810 */ /* 0x000fe20007fbe0ff */
[----:B------:R-:W-:Y:S01]  /*18ab0*/  IMAD R67, R0, UR4, RZ ;  /* 0x0000000400437c24 */ /* 0x000fe2000f8e02ff */
[C---:B------:R-:W-:Y:S01]  /*18ac0*/  IADD3 R57, P4, R8.reuse, 0xa000, RZ ;  /* 0x0000a00008397810 */ /* 0x040fe20007f9e0ff */
[----:B------:R-:W-:Y:S01]  /*18ad0*/  VIADD R5, R27, 0x8 ;  /* 0x000000081b057836 */ /* 0x000fe20000000000 */
[----:B------:R-:W-:Y:S01]  /*18ae0*/  @P1 SHF.R.U32.HI R3, RZ, R72, R65 ;  /* 0x00000048ff031219 */ /* 0x000fe20000011641 */
[----:B------:R-:W-:Y:S01]  /*18af0*/  IMAD.X R41, RZ, RZ, R9, P3 ;  /* 0x000000ffff297224 */ /* 0x000fe200018e0609 */
[----:B------:R-:W-:Y:S01]  /*18b00*/  IADD3 R14, P3, R8, 0xb000, RZ ;  /* 0x0000b000080e7810 */ /* 0x000fe20007f7e0ff */
[C---:B------:R-:W-:Y:S01]  /*18b10*/  IMAD R67, R64.reuse, UR5, R67 ;  /* 0x0000000540437c24 */ /* 0x040fe2000f8e0243 */
[----:B------:R-:W-:Y:S01]  /*18b20*/  LOP3.LUT R48, R49, 0x380, RZ, 0xc0, !PT ;  /* 0x0000038031307812 */ /* 0x000fe200078ec0ff */
[----:B------:R-:W-:Y:S01]  /*18b30*/  IMAD.WIDE.U32 R64, R64, UR4, R20 ;  /* 0x0000000440407c25 */ /* 0x000fe2000f8e0014 */
[----:B------:R-:W-:Y:S01]  /*18b40*/  LOP3.LUT R52, R53, 0x380, RZ, 0xc0, !PT ;  /* 0x0000038035347812 */ /* 0x000fe200078ec0ff */
[----:B------:R-:W-:Y:S01]  /*18b50*/  ULDC.64 UR4, c[0x0][0xae0] ;  /* 0x0002b80000047ab9 */ /* 0x000fe20000000a00 */
[----:B------:R-:W-:Y:S01]  /*18b60*/  LOP3.LUT R56, R57, 0x380, RZ, 0xc0, !PT ;  /* 0x0000038039387812 */ /* 0x000fe200078ec0ff */
[--C-:B------:R-:W-:Y:S01]  /*18b70*/  IMAD.MOV R21, RZ, RZ, -R3.reuse ;  /* 0x000000ffff157224 */ /* 0x100fe200078e0a03 */
[----:B------:R-:W-:-:S02]  /*18b80*/  SHF.R.S32.HI R0, RZ, 0x1f, R3 ;  /* 0x0000001fff007819 */ /* 0x000fc40000011403 */
[----:B------:R-:W-:Y:S02]  /*18b90*/  LOP3.LUT R15, R8, 0x380, RZ, 0xc0, !PT ;  /* 0x00000380080f7812 */ /* 0x000fe400078ec0ff */
[----:B------:R-:W-:Y:S02]  /*18ba0*/  ISETP.GE.OR P0, PT, R5, R66, P0 ;  /* 0x000000420500720c */ /* 0x000fe40000706670 */
[----:B------:R-:W-:Y:S01]  /*18bb0*/  LOP3.LUT R7, R14, 0x380, RZ, 0xc0, !PT ;  /* 0x000003800e077812 */ /* 0x000fe200078ec0ff */
[----:B------:R-:W-:Y:S01]  /*18bc0*/  IMAD.IADD R65, R65, 0x1, R67 ;  /* 0x0000000141417824 */ /* 0x000fe200078e0243 */
[----:B------:R-:W-:Y:S01]  /*18bd0*/  SHF.R.U64 R48, R48, 0x3, RZ ;  /* 0x0000000330307819 */ /* 0x000fe200000012ff */
[----:B------:R-:W-:Y:S01]  /*18be0*/  IMAD R0, R0, UR4, RZ ;  /* 0x0000000400007c24 */ /* 0x000fe2000f8e02ff */
[----:B------:R-:W-:Y:S01]  /*18bf0*/  SHF.R.U64 R52, R52, 0x3, RZ ;  /* 0x0000000334347819 */ /* 0x000fe200000012ff */
[----:B------:R-:W-:Y:S01]  /*18c00*/  IMAD R67, R28, R21, R69 ;  /* 0x000000151c437224 */ /* 0x000fe200078e0245 */
        /* <DEDUP_REMOVED lines=10> */
[----:B0-----:R-:W-:Y:S01]  /*18cb0*/  LOP3.LUT R4, R15, R8, RZ, 0x3c, !PT ;  /* 0x000000080f047212 */ /* 0x001fe200078e3cff */
[----:B------:R-:W-:Y:S01]  /*18cc0*/  IMAD R69, R3, UR5, R0 ;  /* 0x0000000503457c24 */ /* 0x000fe2000f8e0200 */
[----:B------:R-:W-:-:S02]  /*18cd0*/  MOV R5, R9 ;  /* 0x0000000900057202 */ /* 0x000fc40000000f00 */
[----:B------:R-:W-:Y:S01]  /*18ce0*/  LOP3.LUT R60, R7, R14, RZ, 0x3c, !PT ;  /* 0x0000000e073c7212 */ /* 0x000fe200078e3cff */
[----:B------:R-:W-:Y:S01]  /*18cf0*/  IMAD.WIDE.U32 R20, R3, UR4, R64 ;  /* 0x0000000403147c25 */ /* 0x000fe2000f8e0040 */
[----:B------:R-:W-:Y:S01]  /*18d00*/  SHF.R.S32.HI R0, RZ, 0x1f, R67 ;  /* 0x0000001fff007819 */ /* 0x000fe20000011443 */
[----:B------:R-:W-:Y:S01]  /*18d10*/  ULDC.64 UR4, c[0x0][0xad8] ;  /* 0x0002b60000047ab9 */ /* 0x000fe20000000a00 */
[----:B--2---:R0:W-:Y:S01]  /*18d20*/  @!P0 ST.E desc[UR56][R58.64], R6 ;  /* 0x000000063a008985 */ /* 0x0041e2000c101938 */
[----:B------:R-:W-:Y:S02]  /*18d30*/  IMAD.IADD R21, R21, 0x1, R69 ;  /* 0x0000000115157824 */ /* 0x000fe400078e0245 */
[----:B------:R-:W-:Y:S01]  /*18d40*/  IMAD R0, R0, UR4, RZ ;  /* 0x0000000400007c24 */ /* 0x000fe2000f8e02ff */
[----:B------:R-:W5:Y:S04]  /*18d50*/  LD.E.128 R8, desc[UR56][R10.64] ;  /* 0x000000380a087980 */ /* 0x000f68000c101d00 */
[----:B------:R-:W5:Y:S04]  /*18d60*/  LD.E.128 R12, desc[UR56][R12.64] ;  /* 0x000000380c0c7980 */ /* 0x000f68000c101d00 */
[----:B0-----:R-:W5:Y:S04]  /*18d70*/  LD.E.128 R4, desc[UR56][R4.64] ;  /* 0x0000003804047980 */ /* 0x001f68000c101d00 */
        /* <DEDUP_REMOVED lines=9> */
[C---:B------:R-:W-:Y:S01]  /*18e10*/  IMAD R69, R67.reuse, UR5, R0 ;  /* 0x0000000543457c24 */ /* 0x040fe2000f8e0200 */
        /* <DEDUP_REMOVED lines=8> */
[----:B------:R-:W-:Y:S01]  /*18ea0*/  IMAD.IADD R21, R21, 0x1, R69 ;  /* 0x0000000115157824 */ /* 0x000fe200078e0245 */
[----:B------:R-:W-:Y:S01]  /*18eb0*/  LEA R28, P2, R20, UR4, 0x1 ;  /* 0x00000004141c7c11 */ /* 0x000fe2000f8408ff */
[----:B------:R-:W-:-:S03]  /*18ec0*/  IMAD R71, R71, 0x80, R73 ;  /* 0x0000008047477824 */ /* 0x000fc600078e0249 */
[----:B------:R-:W-:Y:S01]  /*18ed0*/  LEA.HI.X R67, R20, UR5, R21, 0x1, P2 ;  /* 0x0000000514437c11 */ /* 0x000fe200090f0c15 */
[----:B------:R-:W-:Y:S01]  /*18ee0*/  VIADD R0, R2, 0x30820 ;  /* 0x0003082002007836 */ /* 0x000fe20000000000 */
[----:B------:R-:W-:-:S04]  /*18ef0*/  ISETP.GE.AND P2, PT, R71, R66, PT ;  /* 0x000000424700720c */ /* 0x000fc80003f46270 */
[----:B------:R-:W-:Y:S01]  /*18f00*/  PRMT R0, RZ, 0x654, R0 ;  /* 0x00000654ff007816 */ /* 0x000fe20000000000 */
[C---:B------:R-:W-:Y:S01]  /*18f10*/  VIADD R3, R71.reuse, 0x20 ;  /* 0x0000002047037836 */ /* 0x040fe20000000000 */
[----:B------:R-:W-:Y:S01]  /*18f20*/  IADD3 R65, R71, 0x40, RZ ;  /* 0x0000004047417810 */ /* 0x000fe20007ffe0ff */
[----:B------:R-:W-:Y:S01]  /*18f30*/  VIADD R73, R223, 0x40 ;  /* 0x00000040df497836 */ /* 0x000fe20000000000 */
[----:B0-----:R0:W1:Y:S01]  /*18f40*/  SHFL.IDX PT, R68, R28, RZ, 0x181f ;  /* 0x00181fff1c447589 */ /* 0x00106200000e0000 */
[----:B------:R2:W-:Y:S01]  /*18f50*/  SYNCS.ARRIVE.TRANS64.RED.A1T0 RZ, [R0+URZ], RZ ;  /* 0x000000ff00ff79a7 */ /* 0x0005e2000810043f */
[-C--:B------:R-:W-:Y:S02]  /*18f60*/  ISETP.GE.AND P1, PT, R3, R66.reuse, PT ;  /* 0x000000420300720c */ /* 0x080fe40003f26270 */
[----:B------:R-:W-:Y:S02]  /*18f70*/  ISETP.GE.AND P0, PT, R65, R66, PT ;  /* 0x000000424100720c */ /* 0x000fe40003f06270 */
[----:B------:R-:W-:Y:S01]  /*18f80*/  SHF.R.S32.HI R70, RZ, 0x1f, R223 ;  /* 0x0000001fff467819 */ /* 0x000fe200000114df */
[----:B--2---:R0:W2:Y:S01]  /*18f90*/  SHFL.IDX PT, R0, R67, RZ, 0x181f ;  /* 0x00181fff43007589 */ /* 0x0040a200000e0000 */
[----:B------:R-:W-:Y:S01]  /*18fa0*/  SHF.R.S32.HI R72, RZ, 0x1f, R73 ;  /* 0x0000001fff487819 */ /* 0x000fe20000011449 */
[----:B------:R-:W-:Y:S08]  /*18fb0*/  @P2 BRA `(.L_x_3942) ;  /* 0x0000000000342947 */ /* 0x000ff00003800000 */
[----:B------:R-:W-:Y:S02]  /*18fc0*/  ULDC UR4, c[0x0][0xac8] ;  /* 0x0002b20000047ab9 */ /* 0x000fe40000000800 */
[----:B------:R-:W-:Y:S02]  /*18fd0*/  ISETP.GE.AND P4, PT, R223, UR4, PT ;  /* 0x00000004df007c0c */ /* 0x000fe4000bf86270 */
[----:B------:R-:W-:Y:S02]  /*18fe0*/  ISETP.GE.AND P3, PT, R73, UR4, PT ;  /* 0x0000000449007c0c */ /* 0x000fe4000bf66270 */
[----:B------:R-:W-:-:S09]  /*18ff0*/  ISETP.GE.AND P2, PT, R225, UR4, PT ;  /* 0x00000004e1007c0c */ /* 0x000fd2000bf46270 */
[-C--:B-1----:R-:W-:Y:S02]  /*19000*/  @!P4 LEA R20, P6, R223, R68.reuse, 0x1 ;  /* 0x00000044df14c211 */ /* 0x082fe400078c08ff */
[----:B------:R-:W-:Y:S02]  /*19010*/  @!P3 LEA R64, P5, R73, R68, 0x1 ;  /* 0x000000444940b211 */ /* 0x000fe400078a08ff */
[----:B--2---:R-:W-:Y:S02]  /*19020*/  @!P4 LEA.HI.X R21, R223, R0, R70, 0x1, P6 ;  /* 0x00000000df15c211 */ /* 0x004fe400030f0c46 */
[----:B------:R-:W-:Y:S02]  /*19030*/  @!P2 LEA R68, P6, R225, R68, 0x1 ;  /* 0x00000044e144a211 */ /* 0x000fe400078c08ff */
[-C--:B------:R-:W-:Y:S01]  /*19040*/  @!P3 LEA.HI.X R65, R73, R0.reuse, R72, 0x1, P5 ;  /* 0x000000004941b211 */ /* 0x080fe200028f0c48 */
[----:B-----5:R3:W-:Y:S01]  /*19050*/  @!P4 ST.E.128 desc[UR56][R20.64], R4 ;  /* 0x000000041400c985 */ /* 0x0207e2000c101d38 */
[----:B------:R-:W-:-:S03]  /*19060*/  @!P2 LEA.HI.X R69, R225, R0, R74, 0x1, P6 ;  /* 0x00000000e145a211 */ /* 0x000fc600030f0c4a */
[----:B------:R3:W-:Y:S04]  /*19070*/  @!P3 ST.E.128 desc[UR56][R64.64], R32 ;  /* 0x000000204000b985 */ /* 0x0007e8000c101d38 */
[----:B------:R3:W-:Y:S02]  /*19080*/  @!P2 ST.E.128 desc[UR56][R68.64], R48 ;  /* 0x000000304400a985 */ /* 0x0007e4000c101d38 */
.L_x_3942:
[----:B------:R-:W-:Y:S05]  /*19090*/  BSYNC B1 ;  /* 0x0000000000017941 */ /* 0x000fea0003800000 */
.L_x_3941:
[----:B--2---:R2:W4:Y:S01]  /*190a0*/  SHFL.IDX PT, R0, R67, 0x1, 0x181f ;  /* 0x00381f0043007f89 */ /* 0x00452200000e0000 */
[----:B------:R-:W-:Y:S03]  /*190b0*/  BSSY B1, `(.L_x_3943) ;  /* 0x0000010000017945 */ /* 0x000fe60003800000 */
[----:B---3--:R2:W3:Y:S01]  /*190c0*/  SHFL.IDX PT, R20, R28, 0x1, 0x181f ;  /* 0x00381f001c147f89 */ /* 0x0084e200000e0000 */
[----:B------:R-:W-:Y:S05]  /*190d0*/  @P1 BRA `(.L_x_3944) ;  /* 0x0000000000341947 */ /* 0x000fea0003800000 */
[----:B------:R-:W-:Y:S02]  /*190e0*/  ULDC UR4, c[0x0][0xac8] ;  /* 0x0002b20000047ab9 */ /* 0x000fe40000000800 */
[----:B------:R-:W-:Y:S02]  /*190f0*/  ISETP.GE.AND P4, PT, R223, UR4, PT ;  /* 0x00000004df007c0c */ /* 0x000fe4000bf86270 */
[----:B------:R-:W-:Y:S02]  /*19100*/  ISETP.GE.AND P5, PT, R73, UR4, PT ;  /* 0x0000000449007c0c */ /* 0x000fe4000bfa6270 */
[----:B------:R-:W-:-:S09]  /*19110*/  ISETP.GE.AND P6, PT, R225, UR4, PT ;  /* 0x00000004e1007c0c */ /* 0x000fd2000bfc6270 */
[-C--:B---3-5:R-:W-:Y:S02]  /*19120*/  @!P4 LEA R4, P1, R223, R20.reuse, 0x1 ;  /* 0x00000014df04c211 */ /* 0x0a8fe400078208ff */
[-C--:B------:R-:W-:Y:S02]  /*19130*/  @!P5 LEA R6, P2, R73, R20.reuse, 0x1 ;  /* 0x000000144906d211 */ /* 0x080fe400078408ff */
[----:B------:R-:W-:Y:S02]  /*19140*/  @!P6 LEA R20, P3, R225, R20, 0x1 ;  /* 0x00000014e114e211 */ /* 0x000fe400078608ff */
[-C--:B----4-:R-:W-:Y:S02]  /*19150*/  @!P4 LEA.HI.X R5, R223, R0.reuse, R70, 0x1, P1 ;  /* 0x00000000df05c211 */ /* 0x090fe400008f0c46 */
[-C--:B------:R-:W-:Y:S02]  /*19160*/  @!P5 LEA.HI.X R7, R73, R0.reuse, R72, 0x1, P2 ;  /* 0x000000004907d211 */ /* 0x080fe400010f0c48 */
[----:B------:R-:W-:Y:S01]  /*19170*/  @!P6 LEA.HI.X R21, R225, R0, R74, 0x1, P3 ;  /* 0x00000000e115e211 */ /* 0x000fe200018f0c4a */
[----:B------:R3:W-:Y:S04]  /*19180*/  @!P4 ST.E.128 desc[UR56][R4.64], R8 ;  /* 0x000000080400c985 */ /* 0x0007e8000c101d38 */
[----:B------:R3:W-:Y:S04]  /*19190*/  @!P5 ST.E.128 desc[UR56][R6.64], R36 ;  /* 0x000000240600d985 */ /* 0x0007e8000c101d38 */
[----:B------:R3:W-:Y:S02]  /*191a0*/  @!P6 ST.E.128 desc[UR56][R20.64], R52 ;  /* 0x000000341400e985 */ /* 0x0007e4000c101d38 */
.L_x_3944:
[----:B------:R-:W-:Y:S05]  /*191b0*/  BSYNC B1 ;  /* 0x0000000000017941 */ /* 0x000fea0003800000 */
.L_x_3943:
[----:B----4-:R4:W0:Y:S01]  /*191c0*/  SHFL.IDX PT, R0, R67, 0x2, 0x181f ;  /* 0x00581f0043007f89 */ /* 0x01082200000e0000 */
        /* <DEDUP_REMOVED lines=8> */
[-C--:B------:R-:W-:Y:S02]  /*19250*/  @!P4 LEA R6, P1, R73, R8.reuse, 0x1 ;  /* 0x000000084906c211 */ /* 0x080fe400078208ff */
[----:B------:R-:W-:Y:S02]  /*19260*/  @!P5 LEA R8, P2, R225, R8, 0x1 ;  /* 0x00000008e108d211 */ /* 0x000fe400078408ff */
[-C--:B0-----:R-:W-:Y:S02]  /*19270*/  @!P3 LEA.HI.X R5, R223, R0.reuse, R70, 0x1, P0 ;  /* 0x00000000df05b211 */ /* 0x081fe400000f0c46 */
[-C--:B------:R-:W-:Y:S02]  /*19280*/  @!P4 LEA.HI.X R7, R73, R0.reuse, R72, 0x1, P1 ;  /* 0x000000004907c211 */ /* 0x080fe400008f0c48 */
[----:B------:R-:W-:Y:S01]  /*19290*/  @!P5 LEA.HI.X R9, R225, R0, R74, 0x1, P2 ;  /* 0x00000000e109d211 */ /* 0x000fe200010f0c4a */
[----:B------:R0:W-:Y:S04]  /*192a0*/  @!P3 ST.E.128 desc[UR56][R4.64], R12 ;  /* 0x0000000c0400b985 */ /* 0x0001e8000c101d38 */
[----:B------:R0:W-:Y:S04]  /*192b0*/  @!P4 ST.E.128 desc[UR56][R6.64], R40 ;  /* 0x000000280600c985 */ /* 0x0001e8000c101d38 */
[----:B------:R0:W-:Y:S02]  /*192c0*/  @!P5 ST.E.128 desc[UR56][R8.64], R56 ;  /* 0x000000380800d985 */ /* 0x0001e4000c101d38 */
.L_x_3946:
[----:B------:R-:W-:Y:S05]  /*192d0*/  BSYNC B1 ;  /* 0x0000000000017941 */ /* 0x000fea0003800000 */
.L_x_3945:
[----:B------:R-:W-:Y:S01]  /*192e0*/  VIADD R3, R71, 0x60 ;  /* 0x0000006047037836 */ /* 0x000fe20000000000 */
[----:B0-----:R0:W0:Y:S04]  /*192f0*/  SHFL.IDX PT, R0, R67, 0x3, 0x181f ;  /* 0x00781f0043007f89 */ /* 0x00102800000e0000 */
[----:B------:R-:W-:Y:S01]  /*19300*/  ISETP.GE.AND P0, PT, R3, R66, PT ;  /* 0x000000420300720c */ /* 0x000fe20003f06270 */
[----:B--2-4-:R-:W2:-:S12]  /*19310*/  SHFL.IDX PT, R28, R28, 0x3, 0x181f ;  /* 0x00781f001c1c7f89 */ /* 0x014e9800000e0000 */
[----:B------:R-:W-:Y:S05]  /*19320*/  @P0 BRA `(.L_x_3947) ;  /* 0x0000000c005c0947 */ /* 0x000fea0003800000 */
[----:B------:R-:W-:Y:S02]  /*19330*/  ULDC UR4, c[0x0][0xac8] ;  /* 0x0002b20000047ab9 */ /* 0x000fe40000000800 */
[----:B------:R-:W-:Y:S02]  /*19340*/  ISETP.GE.AND P2, PT, R223, UR4, PT ;  /* 0x00000004df007c0c */ /* 0x000fe4000bf46270 */
[----:B------:R-:W-:-:S11]  /*19350*/  ISETP.GE.AND P3, PT, R73, UR4, PT ;  /* 0x0000000449007c0c */ /* 0x000fd6000bf66270 */
[-C--:B--2---:R-:W-:Y:S02]  /*19360*/  @!P2 LEA R4, P0, R223, R28.reuse, 0x1 ;  /* 0x0000001cdf04a211 */ /* 0x084fe400078008ff */
[----:B------:R-:W-:Y:S02]  /*19370*/  @!P3 LEA R6, P1, R73, R28, 0x1 ;  /* 0x0000001c4906b211 */ /* 0x000fe400078208ff */
[-C--:B0-----:R-:W-:Y:S02]  /*19380*/  @!P2 LEA.HI.X R5, R223, R0.reuse, R70, 0x1, P0 ;  /* 0x00000000df05a211 */ /* 0x081fe400000f0c46 */
        /* <DEDUP_REMOVED lines=9> */
.L_x_3939:
[----:B------:R-:W-:Y:S01]  /*19420*/  ULDC.64 UR4, c[0x0][0xc00] ;  /* 0x0003000000047ab9 */ /* 0x000fe20000000a00 */
[----:B------:R-:W-:Y:S01]  /*19430*/  IMAD.MOV.U32 R3, RZ, RZ, RZ ;  /* 0x000000ffff037224 */ /* 0x000fe200078e00ff */
[----:B------:R-:W-:Y:S01]  /*19440*/  ISETP.NE.U32.AND P0, PT, RZ, UR4, PT ;  /* 0x00000004ff007c0c */ /* 0x000fe2000bf05070 */
[----:B------:R-:W3:Y:S01]  /*19450*/  LDC R25, c[0x0][0xbe8] ;  /* 0x0002fa00ff197b82 */ /* 0x000ee20000000800 */
[----:B------:R-:W-:Y:S02]  /*19460*/  IADD3 R4, P1, R228, UR4, RZ ;  /* 0x00000004e4047c10 */ /* 0x000fe4000ff3e0ff */
[----:B------:R-:W-:Y:S02]  /*19470*/  ISETP.NE.AND.EX P0, PT, RZ, UR5, PT, P0 ;  /* 0x00000005ff007c0c */ /* 0x000fe4000bf05300 */
[----:B------:R-:W-:Y:S01]  /*19480*/  IADD3.X R5, R229, UR5, RZ, P1, !PT ;  /* 0x00000005e5057c10 */ /* 0x000fe20008ffe4ff */
[----:B------:R-:W-:Y:S02]  /*19490*/  ULDC.64 UR4, c[0x0][0xc08] ;  /* 0x0003020000047ab9 */ /* 0x000fe40000000a00 */
[----:B------:R-:W-:-:S04]  /*194a0*/  ISETP.NE.U32.AND P1, PT, RZ, UR4, PT ;  /* 0x00000004ff007c0c */ /* 0x000fc8000bf25070 */
[----:B------:R-:W-:-:S04]  /*194b0*/  ISETP.NE.AND.EX P1, PT, RZ, UR5, PT, P1 ;  /* 0x00000005ff007c0c */ /* 0x000fc8000bf25310 */
[----:B------:R4:W5:Y:S09]  /*194c0*/  @P0 LDG.E R3, desc[UR56][R4.64] ;  /* 0x0000003804030981 */ /* 0x000972000c1e1900 */
[----:B------:R-:W-:Y:S01]  /*194d0*/  @P1 IADD3 R228, P2, R228, UR4, RZ ;  /* 0x00000004e4e41c10 */ /* 0x000fe2000ff5e0ff */
[----:B------:R-:W-:-:S02]  /*194e0*/  ULDC UR4, c[0x0][0xa88] ;  /* 0x0002a20000047ab9 */ /* 0x000fc40000000800 */
[----:B------:R-:W-:Y:S01]  /*194f0*/  IMAD.U32 R0, RZ, RZ, UR4 ;  /* 0x00000004ff007e24 */ /* 0x000fe2000f8e00ff */
[----:B------:R-:W-:-:S05]  /*19500*/  @P1 IADD3.X R229, R229, UR5, RZ, P2, !PT ;  /* 0x00000005e5e51c10 */ /* 0x000fca00097fe4ff */
[----:B------:R4:W5:Y:S01]  /*19510*/  @P1 LDG.E R0, desc[UR56][R228.64] ;  /* 0x00000038e4001981 */ /* 0x000962000c1e1900 */
[----:B---3--:R-:W-:Y:S01]  /*19520*/  ISETP.NE.AND P2, PT, R25, 0x1, PT ;  /* 0x000000011900780c */ /* 0x008fe20003f45270 */
[----:B------:R-:W3:-:S12]  /*19530*/  S2R R26, SR_TID.X ;  /* 0x00000000001a7919 */ /* 0x000ed80000002100 */
[----:B------:R-:W0:Y:S08]  /*19540*/  @P2 LDC R20, c[0x0][0xbec] ;  /* 0x0002fb00ff142b82 */ /* 0x000e300000000800 */
[----:B------:R-:W0:Y:S01]  /*19550*/  @P2 LDC R27, c[0x0][0xbf0] ;  /* 0x0002fc00ff1b2b82 */ /* 0x000e220000000800 */
[----:B---3--:R-:W-:-:S05]  /*19560*/  VIADD R26, R26, 0xffffff80 ;  /* 0xffffff801a1a7836 */ /* 0x008fca0000000000 */
[----:B------:R-:W-:Y:S01]  /*19570*/  ISETP.GE.AND P3, PT, R26, 0x80, PT ;  /* 0x000000801a00780c */ /* 0x000fe20003f66270 */
[----:B----4-:R-:W-:-:S12]  /*19580*/  @P1 BRA `(.L_x_3948) ;  /* 0x0000000000101947 */ /* 0x010fd80003800000 */
[----:B------:R-:W-:Y:S05]  /*19590*/  @!P0 BRA `(.L_x_3948) ;  /* 0x00000000000c8947 */ /* 0x000fea0003800000 */
[----:B------:R-:W3:Y:S04]  /*195a0*/  LDG.E R7, desc[UR56][R4.64] ;  /* 0x0000003804077981 */ /* 0x000ee8000c1e1900 */
[----:B-----5:R-:W3:Y:S02]  /*195b0*/  LDG.E R0, desc[UR56][R4.64+0x4] ;  /* 0x0000043804007981 */ /* 0x020ee4000c1e1900 */
[----:B---3--:R-:W-:-:S07]  /*195c0*/  IMAD.IADD R0, R0, 0x1, -R7 ;  /* 0x0000000100007824 */ /* 0x008fce00078e0a07 */
.L_x_3948:
[----:B------:R-:W3:Y:S04]  /*195d0*/  LDL.LU R5, [R1+0x4] ;  /* 0x0000040001057983 */ /* 0x000ee80000300800 */
[----:B------:R-:W4:Y:S04]  /*195e0*/  LDL.LU R4, [R1+0x48] ;  /* 0x0000480001047983 */ /* 0x000f280000300800 */
[----:B------:R0:W5:Y:S01]  /*195f0*/  LDL R24, [R1+0x44] ;  /* 0x0000440001187983 */ /* 0x0001620000100800 */
[----:B------:R-:W-:Y:S01]  /*19600*/  BSSY B1, `(.L_x_3949) ;  /* 0x000002e000017945 */ /* 0x000fe20003800000 */
[----:B------:R-:W-:-:S02]  /*19610*/  SHF.R.S32.HI R13, RZ, 0x1f, R227 ;  /* 0x0000001fff0d7819 */ /* 0x000fc400000114e3 */
[----:B-----5:R-:W-:Y:S02]  /*19620*/  SHF.R.S32.HI R10, RZ, 0x1f, R3 ;  /* 0x0000001fff0a7819 */ /* 0x020fe40000011403 */
[----:B---3--:R-:W-:Y:S02]  /*19630*/  SEL R15, R5, RZ, !P0 ;  /* 0x000000ff050f7207 */ /* 0x008fe40004000000 */
[----:B----4-:R-:W-:Y:S01]  /*19640*/  SEL R14, R4, RZ, !P0 ;  /* 0x000000ff040e7207 */ /* 0x010fe20004000000 */
[----:B0-----:R-:W-:Y:S06]  /*19650*/  @P3 BRA `(.L_x_3950) ;  /* 0x0000000000a03947 */ /* 0x001fec0003800000 */
[----:B------:R-:W0:Y:S01]  /*19660*/  S2R R4, SR_TID.X ;  /* 0x0000000000047919 */ /* 0x000e220000002100 */
[----:B------:R-:W3:Y:S02]  /*19670*/  LDC R11, c[0x0][0xbe8] ;  /* 0x0002fa00ff0b7b82 */ /* 0x000ee40000000800 */
[----:B---3--:R-:W-:Y:S02]  /*19680*/  IMAD R5, R0, R11, RZ ;  /* 0x0000000b00057224 */ /* 0x008fe400078e02ff */
[----:B0-----:R-:W-:-:S04]  /*19690*/  IMAD R4, R24, 0x80, R4 ;  /* 0x0000008018047824 */ /* 0x001fc800078e0204 */
[----:B------:R-:W-:-:S05]  /*196a0*/  VIADD R12, R4, 0xffffff80 ;  /* 0xffffff80040c7836 */ /* 0x000fca0000000000 */
[----:B------:R-:W-:-:S13]  /*196b0*/  ISETP.GE.AND P0, PT, R12, R5, PT ;  /* 0x000000050c00720c */ /* 0x000fda0003f06270 */
[----:B------:R-:W-:Y:S05]  /*196c0*/  @P0 BRA `(.L_x_3950) ;  /* 0x0000000000840947 */ /* 0x000fea0003800000 */
[----:B------:R-:W-:Y:S01]  /*196d0*/  ISETP.NE.AND P0, PT, R11, 0x1, PT ;  /* 0x000000010b00780c */ /* 0x000fe20003f05270 */
[----:B------:R-:W-:Y:S01]  /*196e0*/  ULDC.64 UR4, c[0x0][0xb90] ;  /* 0x0002e40000047ab9 */ /* 0x000fe20000000a00 */
[----:B------:R-:W-:Y:S01]  /*196f0*/  IMAD.MOV.U32 R4, RZ, RZ, R3 ;  /* 0x000000ffff047224 */ /* 0x000fe200078e0003 */
[----:B------:R-:W-:Y:S01]  /*19700*/  MOV R7, R12 ;  /* 0x0000000c00077202 */ /* 0x000fe20000000f00 */
[----:B------:R-:W-:Y:S02]  /*19710*/  IMAD R8, R13, UR4, RZ ;  /* 0x000000040d087c24 */ /* 0x000fe4000f8e02ff */
[----:B------:R-:W-:Y:S02]  /*19720*/  IMAD.MOV.U32 R5, RZ, RZ, R10 ;  /* 0x000000ffff057224 */ /* 0x000fe400078e000a */
[----:B------:R-:W-:-:S05]  /*19730*/  IMAD.WIDE.U32 R4, R227, UR4, R4 ;  /* 0x00000004e3047c25 */ /* 0x000fca000f8e0004 */
[----:B------:R-:W0:Y:S08]  /*19740*/  @P0 LDC R9, c[0x0][0xbec] ;  /* 0x0002fb00ff090b82 */ /* 0x000e300000000800 */
[----:B------:R-:W3:Y:S01]  /*19750*/  @P0 LDC R21, c[0x0][0xbf0] ;  /* 0x0002fc00ff150b82 */ /* 0x000ee20000000800 */
[----:B0-----:R-:W-:-:S04]  /*19760*/  @P0 IMAD.HI.U32 R6, R12, R9, RZ ;  /* 0x000000090c060227 */ /* 0x001fc800078e00ff */
[----:B------:R-:W-:Y:S01]  /*19770*/  IMAD R9, R227, UR5, R8 ;  /* 0x00000005e3097c24 */ /* 0x000fe2000f8e0208 */
[----:B------:R-:W-:Y:S01]  /*19780*/  ULDC.64 UR4, c[0x0][0xb98] ;  /* 0x0002e60000047ab9 */ /* 0x000fe20000000a00 */
[----:B---3--:R-:W-:Y:S02]  /*19790*/  @P0 SHF.R.U32.HI R7, RZ, R21, R6 ;  /* 0x00000015ff070219 */ /* 0x008fe40000011606 */
[----:B------:R-:W-:Y:S02]  /*197a0*/  IMAD.IADD R5, R5, 0x1, R9 ;  /* 0x0000000105057824 */ /* 0x000fe400078e0209 */
[----:B------:R-:W-:Y:S02]  /*197b0*/  IMAD R6, R14, UR4, RZ ;  /* 0x000000040e067c24 */ /* 0x000fe4000f8e02ff */
[----:B------:R-:W-:Y:S02]  /*197c0*/  IMAD.MOV R9, RZ, RZ, -R7 ;  /* 0x000000ffff097224 */ /* 0x000fe400078e0a07 */
[----:B------:R-:W-:-:S04]  /*197d0*/  IMAD.WIDE.U32 R4, R15, UR4, R4 ;  /* 0x000000040f047c25 */ /* 0x000fc8000f8e0004 */
[----:B------:R-:W-:Y:S01]  /*197e0*/  IMAD R9, R11, R9, R12 ;  /* 0x000000090b097224 */ /* 0x000fe200078e020c */
[----:B------:R-:W-:Y:S01]  /*197f0*/  SHF.R.S32.HI R11, RZ, 0x1f, R7 ;  /* 0x0000001fff0b7819 */ /* 0x000fe20000011407 */
[----:B------:R-:W-:Y:S01]  /*19800*/  IMAD R8, R15, UR5, R6 ;  /* 0x000000050f087c24 */ /* 0x000fe2000f8e0206 */
[----:B------:R-:W-:Y:S01]  /*19810*/  IADD3 R4, P0, R7, R4, RZ ;  /* 0x0000000407047210 */ /* 0x000fe20007f1e0ff */
[----:B------:R-:W-:Y:S01]  /*19820*/  ULDC.64 UR4, c[0x0][0xb88] ;  /* 0x0002e20000047ab9 */ /* 0x000fe20000000a00 */
        /* <DEDUP_REMOVED lines=11> */
.L_x_3950:
[----:B------:R-:W-:Y:S05]  /*198e0*/  BSYNC B1 ;  /* 0x0000000000017941 */ /* 0x000fea0003800000 */
.L_x_3949:
[----:B------:R-:W-:Y:S01]  /*198f0*/  SHF.R.S32.HI R11, RZ, 0x1f, R26 ;  /* 0x0000001fff0b7819 */ /* 0x000fe2000001141a */
[----:B------:R-:W-:Y:S01]  /*19900*/  ULDC.64 UR4, c[0x0][0xaa0] ;  /* 0x0002a80000047ab9 */ /* 0x000fe20000000a00 */
[----:B------:R-:W-:Y:S01]  /*19910*/  BSSY B1, `(.L_x_3951) ;  /* 0x0000042000017945 */ /* 0x000fe20003800000 */
[----:B------:R-:W-:Y:S01]  /*19920*/  IMAD R4, R10, UR4, RZ ;  /* 0x000000040a047c24 */ /* 0x000fe2000f8e02ff */
[----:B------:R-:W-:Y:S02]  /*19930*/  LEA.HI R11, R11, R26, RZ, 0x3 ;  /* 0x0000001a0b0b7211 */ /* 0x000fe400078f18ff */
[----:B------:R-:W-:Y:S01]  /*19940*/  SHF.R.S32.HI R12, RZ, 0x1f, R225 ;  /* 0x0000001fff0c7819 */ /* 0x000fe200000114e1 */
[C---:B0-----:R-:W-:Y:S01]  /*19950*/  IMAD R7, R3.reuse, UR5, R4 ;  /* 0x0000000503077c24 */ /* 0x041fe2000f8e0204 */
[----:B------:R-:W-:Y:S01]  /*19960*/  SHF.R.S32.HI R11, RZ, 0x3, R11 ;  /* 0x00000003ff0b7819 */ /* 0x000fe2000001140b */
[----:B------:R-:W-:Y:S01]  /*19970*/  IMAD.WIDE.U32 R4, R3, UR4, RZ ;  /* 0x0000000403047c25 */ /* 0x000fe2000f8e00ff */
[----:B------:R-:W-:-:S03]  /*19980*/  ULDC.64 UR4, c[0x0][0xae8] ;  /* 0x0002ba0000047ab9 */ /* 0x000fc60000000a00 */
[----:B------:R-:W-:Y:S02]  /*19990*/  IMAD R3, R226, 0x20, R11 ;  /* 0x00000020e2037824 */ /* 0x000fe400078e020b */
[----:B------:R-:W-:Y:S02]  /*199a0*/  IMAD.IADD R5, R5, 0x1, R7 ;  /* 0x0000000105057824 */ /* 0x000fe400078e0207 */
[----:B------:R-:W-:Y:S02]  /*199b0*/  IMAD R8, R13, UR4, RZ ;  /* 0x000000040d087c24 */ /* 0x000fe4000f8e02ff */
[----:B------:R-:W-:Y:S02]  /*199c0*/  IMAD R9, R24, 0x80, R3 ;  /* 0x0000008018097824 */ /* 0x000fe400078e0203 */
[C---:B------:R-:W-:Y:S02]  /*199d0*/  IMAD R7, R227.reuse, UR5, R8 ;  /* 0x00000005e3077c24 */ /* 0x040fe4000f8e0208 */
[----:B------:R-:W-:Y:S01]  /*199e0*/  IMAD.WIDE.U32 R4, R227, UR4, R4 ;  /* 0x00000004e3047c25 */ /* 0x000fe2000f8e0004 */
[----:B------:R-:W-:-:S03]  /*199f0*/  ULDC.64 UR4, c[0x0][0xaf0] ;  /* 0x0002bc0000047ab9 */ /* 0x000fc60000000a00 */
[----:B------:R-:W-:Y:S01]  /*19a00*/  @P2 IMAD.HI.U32 R6, R9, R20, RZ ;  /* 0x0000001409062227 */ /* 0x000fe200078e00ff */
[----:B------:R-:W-:-:S03]  /*19a10*/  IADD3 R5, R5, R7, RZ ;  /* 0x0000000705057210 */ /* 0x000fc60007ffe0ff */
[----:B------:R-:W-:Y:S01]  /*19a20*/  IMAD.MOV.U32 R3, RZ, RZ, R9 ;  /* 0x000000ffff037224 */ /* 0x000fe200078e0009 */
[----:B------:R-:W-:Y:S01]  /*19a30*/  @P2 SHF.R.U32.HI R3, RZ, R27, R6 ;  /* 0x0000001bff032219 */ /* 0x000fe20000011606 */
[----:B------:R-:W-:Y:S02]  /*19a40*/  IMAD R8, R14, UR4, RZ ;  /* 0x000000040e087c24 */ /* 0x000fe4000f8e02ff */
[----:B------:R-:W-:Y:S01]  /*19a50*/  IMAD.WIDE.U32 R4, R15, UR4, R4 ;  /* 0x000000040f047c25 */ /* 0x000fe2000f8e0004 */
[----:B------:R-:W-:-:S03]  /*19a60*/  SHF.R.S32.HI R6, RZ, 0x1f, R3 ;  /* 0x0000001fff067819 */ /* 0x000fc60000011403 */
[----:B------:R-:W-:Y:S01]  /*19a70*/  IMAD R7, R15, UR5, R8 ;  /* 0x000000050f077c24 */ /* 0x000fe2000f8e0208 */
[----:B------:R-:W-:Y:S01]  /*19a80*/  ULDC.64 UR4, c[0x0][0xae0] ;  /* 0x0002b80000047ab9 */ /* 0x000fe20000000a00 */
[----:B------:R-:W-:Y:S02]  /*19a90*/  IMAD.MOV R8, RZ, RZ, -R3 ;  /* 0x000000ffff087224 */ /* 0x000fe400078e0a03 */
[----:B------:R-:W-:Y:S02]  /*19aa0*/  IMAD.IADD R5, R5, 0x1, R7 ;  /* 0x0000000105057824 */ /* 0x000fe400078e0207 */
[----:B------:R-:W-:Y:S02]  /*19ab0*/  IMAD R6, R6, UR4, RZ ;  /* 0x0000000406067c24 */ /* 0x000fe4000f8e02ff */
[----:B------:R-:W-:Y:S02]  /*19ac0*/  IMAD R7, R25, R8, R9 ;  /* 0x0000000819077224 */ /* 0x000fe400078e0209 */
[----:B------:R-:W-:-:S02]  /*19ad0*/  IMAD R9, R3, UR5, R6 ;  /* 0x0000000503097c24 */ /* 0x000fc4000f8e0206 */
[----:B------:R-:W-:Y:S01]  /*19ae0*/  IMAD.WIDE.U32 R4, R3, UR4, R4 ;  /* 0x0000000403047c25 */ /* 0x000fe2000f8e0004 */
[----:B------:R-:W-:Y:S01]  /*19af0*/  SHF.R.S32.HI R3, RZ, 0x1f, R7 ;  /* 0x0000001fff037819 */ /* 0x000fe20000011407 */
[----:B------:R-:W-:Y:S02]  /*19b00*/  ULDC.64 UR4, c[0x0][0xad8] ;  /* 0x0002b60000047ab9 */ /* 0x000fe40000000a00 */
[----:B------:R-:W-:Y:S02]  /*19b10*/  IMAD.IADD R5, R5, 0x1, R9 ;  /* 0x0000000105057824 */ /* 0x000fe400078e0209 */
[----:B------:R-:W-:Y:S02]  /*19b20*/  IMAD R6, R3, UR4, RZ ;  /* 0x0000000403067c24 */ /* 0x000fe4000f8e02ff */
[----:B------:R-:W-:Y:S02]  /*19b30*/  IMAD R10, R24, 0x80, R11 ;  /* 0x00000080180a7824 */ /* 0x000fe400078e020b */
[----:B------:R-:W-:-:S02]  /*19b40*/  IMAD R25, R0, R25, RZ ;  /* 0x0000001900197224 */ /* 0x000fc400078e02ff */
[C---:B------:R-:W-:Y:S02]  /*19b50*/  IMAD R3, R7.reuse, UR5, R6 ;  /* 0x0000000507037c24 */ /* 0x040fe4000f8e0206 */
[----:B------:R-:W-:Y:S01]  /*19b60*/  IMAD.WIDE.U32 R4, R7, UR4, R4 ;  /* 0x0000000407047c25 */ /* 0x000fe2000f8e0004 */
[CC--:B------:R-:W-:Y:S01]  /*19b70*/  ISETP.GE.AND P2, PT, R10.reuse, R25.reuse, PT ;  /* 0x000000190a00720c */ /* 0x0c0fe20003f46270 */
[----:B------:R-:W-:Y:S01]  /*19b80*/  ULDC.64 UR4, c[0x0][0xa80] ;  /* 0x0002a00000047ab9 */ /* 0x000fe20000000a00 */
[----:B------:R-:W-:Y:S01]  /*19b90*/  SHF.R.S32.HI R7, RZ, 0x1f, R223 ;  /* 0x0000001fff077819 */ /* 0x000fe200000114df */
[----:B------:R-:W-:Y:S01]  /*19ba0*/  VIADD R0, R10, 0x20 ;  /* 0x000000200a007836 */ /* 0x000fe20000000000 */
[----:B------:R-:W-:Y:S01]  /*19bb0*/  LEA R6, P3, R4, UR4, 0x1 ;  /* 0x0000000404067c11 */ /* 0x000fe2000f8608ff */
[----:B------:R-:W-:Y:S02]  /*19bc0*/  IMAD.IADD R3, R5, 0x1, R3 ;  /* 0x0000000105037824 */ /* 0x000fe400078e0203 */
[----:B------:R-:W-:Y:S01]  /*19bd0*/  VIADD R9, R223, 0x40 ;  /* 0x00000040df097836 */ /* 0x000fe20000000000 */
[----:B------:R-:W-:Y:S01]  /*19be0*/  ISETP.GE.AND P1, PT, R0, R25, PT ;  /* 0x000000190000720c */ /* 0x000fe20003f26270 */
[----:B------:R-:W-:Y:S01]  /*19bf0*/  VIADD R0, R10, 0x40 ;  /* 0x000000400a007836 */ /* 0x000fe20000000000 */
[----:B------:R-:W-:-:S02]  /*19c00*/  LEA.HI.X R3, R4, UR5, R3, 0x1, P3 ;  /* 0x0000000504037c11 */ /* 0x000fc400098f0c03 */
[----:B------:R0:W3:Y:S01]  /*19c10*/  SHFL.IDX PT, R4, R6, RZ, 0x181f ;  /* 0x00181fff06047589 */ /* 0x0000e200000e0000 */
[----:B------:R-:W-:Y:S02]  /*19c20*/  SHF.R.S32.HI R11, RZ, 0x1f, R9 ;  /* 0x0000001fff0b7819 */ /* 0x000fe40000011409 */
[----:B------:R-:W-:Y:S02]  /*19c30*/  ISETP.GE.AND P0, PT, R0, R25, PT ;  /* 0x000000190000720c */ /* 0x000fe40003f06270 */
[----:B------:R0:W4:Y:S01]  /*19c40*/  SHFL.IDX PT, R0, R3, RZ, 0x181f ;  /* 0x00181fff03007589 */ /* 0x00012200000e0000 */
[----:B------:R-:W-:Y:S10]  /*19c50*/  @P2 BRA `(.L_x_3952) ;  /* 0x0000000000342947 */ /* 0x000ff40003800000 */
[----:B------:R-:W-:Y:S02]  /*19c60*/  ULDC UR4, c[0x0][0xac8] ;  /* 0x0002b20000047ab9 */ /* 0x000fe40000000800 */
[----:B------:R-:W-:Y:S02]  /*19c70*/  ISETP.GE.AND P4, PT, R223, UR4, PT ;  /* 0x00000004df007c0c */ /* 0x000fe4000bf86270 */
[----:B------:R-:W-:Y:S02]  /*19c80*/  ISETP.GE.AND P3, PT, R9, UR4, PT ;  /* 0x0000000409007c0c */ /* 0x000fe4000bf66270 */
[----:B------:R-:W-:-:S09]  /*19c90*/  ISETP.GE.AND P2, PT, R225, UR4, PT ;  /* 0x00000004e1007c0c */ /* 0x000fd2000bf46270 */
[-C--:B---3--:R-:W-:Y:S02]  /*19ca0*/  @!P4 LEA R14, P6, R223, R4.reuse, 0x1 ;  /* 0x00000004df0ec211 */ /* 0x088fe400078c08ff */
[----:B------:R-:W-:Y:S02]  /*19cb0*/  @!P3 LEA R20, P5, R9, R4, 0x1 ;  /* 0x000000040914b211 */ /* 0x000fe400078a08ff */
[----:B----4-:R-:W-:Y:S02]  /*19cc0*/  @!P4 LEA.HI.X R15, R223, R0, R7, 0x1, P6 ;  /* 0x00000000df0fc211 */ /* 0x010fe400030f0c07 */
[----:B------:R-:W-:Y:S02]  /*19cd0*/  @!P2 LEA R4, P6, R225, R4, 0x1 ;  /* 0x00000004e104a211 */ /* 0x000fe400078c08ff */
[-C--:B------:R-:W-:Y:S01]  /*19ce0*/  @!P3 LEA.HI.X R21, R9, R0.reuse, R11, 0x1, P5 ;  /* 0x000000000915b211 */ /* 0x080fe200028f0c0b */
[----:B------:R3:W-:Y:S01]  /*19cf0*/  @!P4 ST.E.128 desc[UR56][R14.64], RZ ;  /* 0x000000ff0e00c985 */ /* 0x0007e2000c101d38 */
[----:B------:R-:W-:-:S03]  /*19d00*/  @!P2 LEA.HI.X R5, R225, R0, R12, 0x1, P6 ;  /* 0x00000000e105a211 */ /* 0x000fc600030f0c0c */
[----:B------:R3:W-:Y:S04]  /*19d10*/  @!P3 ST.E.128 desc[UR56][R20.64], RZ ;  /* 0x000000ff1400b985 */ /* 0x0007e8000c101d38 */
[----:B------:R3:W-:Y:S02]  /*19d20*/  @!P2 ST.E.128 desc[UR56][R4.64], RZ ;  /* 0x000000ff0400a985 */ /* 0x0007e4000c101d38 */
.L_x_3952:
[----:B------:R-:W-:Y:S05]  /*19d30*/  BSYNC B1 ;  /* 0x0000000000017941 */ /* 0x000fea0003800000 */
.L_x_3951:
        /* <DEDUP_REMOVED lines=14> */
[----:B------:R0:W-:Y:S04]  /*19e20*/  @!P4 ST.E.128 desc[UR56][R14.64], RZ ;  /* 0x000000ff0e00c985 */ /* 0x0001e8000c101d38 */
[----:B------:R0:W-:Y:S04]  /*19e30*/  @!P5 ST.E.128 desc[UR56][R20.64], RZ ;  /* 0x000000ff1400d985 */ /* 0x0001e8000c101d38 */
[----:B------:R0:W-:Y:S02]  /*19e40*/  @!P6 ST.E.128 desc[UR56][R4.64], RZ ;  /* 0x000000ff0400e985 */ /* 0x0001e4000c101d38 */
.L_x_3954:
[----:B------:R-:W-:Y:S05]  /*19e50*/  BSYNC B1 ;  /* 0x0000000000017941 */ /* 0x000fea0003800000 */
.L_x_3953:
[----:B0-----:R0:W0:Y:S01]  /*19e60*/  SHFL.IDX PT, R0, R3, 0x2, 0x181f ;  /* 0x00581f0003007f89 */ /* 0x00102200000e0000 */
[----:B------:R-:W-:Y:S03]  /*19e70*/  BSSY B1, `(.L_x_3955) ;  /* 0x0000010000017945 */ /* 0x000fe60003800000 */
[----:B---3--:R3:W0:Y:S01]  /*19e80*/  SHFL.IDX PT, R4, R6, 0x2, 0x181f ;  /* 0x00581f0006047f89 */ /* 0x00862200000e0000 */
[----:B------:R-:W-:Y:S05]  /*19e90*/  @P0 BRA `(.L_x_3956) ;  /* 0x0000000000340947 */ /* 0x000fea0003800000 */
[----:B------:R-:W-:Y:S02]  /*19ea0*/  ULDC UR4, c[0x0][0xac8] ;  /* 0x0002b20000047ab9 */ /* 0x000fe40000000800 */
[----:B------:R-:W-:Y:S02]  /*19eb0*/  ISETP.GE.AND P3, PT, R223, UR4, PT ;  /* 0x00000004df007c0c */ /* 0x000fe4000bf66270 */
[----:B------:R-:W-:Y:S02]  /*19ec0*/  ISETP.GE.AND P4, PT, R9, UR4, PT ;  /* 0x0000000409007c0c */ /* 0x000fe4000bf86270 */
[----:B------:R-:W-:-:S09]  /*19ed0*/  ISETP.GE.AND P5, PT, R225, UR4, PT ;  /* 0x00000004e1007c0c */ /* 0x000fd2000bfa6270 */
[-C--:B0-----:R-:W-:Y:S02]  /*19ee0*/  @!P3 LEA R14, P0, R223, R4.reuse, 0x1 ;  /* 0x00000004df0eb211 */ /* 0x081fe400078008ff */
[-C--:B------:R-:W-:Y:S02]  /*19ef0*/  @!P4 LEA R20, P1, R9, R4.reuse, 0x1 ;  /* 0x000000040914c211 */ /* 0x080fe400078208ff */
[----:B------:R-:W-:Y:S02]  /*19f00*/  @!P5 LEA R4, P2, R225, R4, 0x1 ;  /* 0x00000004e104d211 */ /* 0x000fe400078408ff */
[-C--:B------:R-:W-:Y:S02]  /*19f10*/  @!P3 LEA.HI.X R15, R223, R0.reuse, R7, 0x1, P0 ;  /* 0x00000000df0fb211 */ /* 0x080fe400000f0c07 */
[-C--:B------:R-:W-:Y:S02]  /*19f20*/  @!P4 LEA.HI.X R21, R9, R0.reuse, R11, 0x1, P1 ;  /* 0x000000000915c211 */ /* 0x080fe400008f0c0b */
[----:B------:R-:W-:Y:S01]  /*19f30*/  @!P5 LEA.HI.X R5, R225, R0, R12, 0x1, P2 ;  /* 0x00000000e105d211 */ /* 0x000fe200010f0c0c */
[----:B------:R0:W-:Y:S04]  /*19f40*/  @!P3 ST.E.128 desc[UR56][R14.64], RZ ;  /* 0x000000ff0e00b985 */ /* 0x0001e8000c101d38 */
[----:B------:R0:W-:Y:S04]  /*19f50*/  @!P4 ST.E.128 desc[UR56][R20.64], RZ ;  /* 0x000000ff1400c985 */ /* 0x0001e8000c101d38 */
[----:B------:R0:W-:Y:S02]  /*19f60*/  @!P5 ST.E.128 desc[UR56][R4.64], RZ ;  /* 0x000000ff0400d985 */ /* 0x0001e4000c101d38 */
.L_x_3956:
[----:B------:R-:W-:Y:S05]  /*19f70*/  BSYNC B1 ;  /* 0x0000000000017941 */ /* 0x000fea0003800000 */
.L_x_3955:
[----:B0-----:R-:W-:Y:S01]  /*19f80*/  VIADD R0, R10, 0x60 ;  /* 0x000000600a007836 */ /* 0x001fe20000000000 */
[----:B------:R0:W0:Y:S04]  /*19f90*/  SHFL.IDX PT, R8, R3, 0x3, 0x181f ;  /* 0x00781f0003087f89 */ /* 0x00002800000e0000 */
[----:B------:R-:W-:Y:S01]  /*19fa0*/  ISETP.GE.AND P0, PT, R0, R25, PT ;  /* 0x000000190000720c */ /* 0x000fe20003f06270 */
[----:B------:R0:W0:-:S12]  /*19fb0*/  SHFL.IDX PT, R4, R6, 0x3, 0x181f ;  /* 0x00781f0006047f89 */ /* 0x00001800000e0000 */
[----:B------:R-:W-:Y:S05]  /*19fc0*/  @P0 BRA `(.L_x_3947) ;  /* 0x0000000000340947 */ /* 0x000fea0003800000 */
[----:B------:R-:W-:Y:S02]  /*19fd0*/  ULDC UR4, c[0x0][0xac8] ;  /* 0x0002b20000047ab9 */ /* 0x000fe40000000800 */
[----:B------:R-:W-:Y:S02]  /*19fe0*/  ISETP.GE.AND P3, PT, R223, UR4, PT ;  /* 0x00000004df007c0c */ /* 0x000fe4000bf66270 */
[----:B------:R-:W-:Y:S02]  /*19ff0*/  ISETP.GE.AND P4, PT, R9, UR4, PT ;  /* 0x0000000409007c0c */ /* 0x000fe4000bf86270 */
[----:B------:R-:W-:-:S09]  /*1a000*/  ISETP.GE.AND P5, PT, R225, UR4, PT ;  /* 0x00000004e1007c0c */ /* 0x000fd2000bfa6270 */
[-C--:B0--34-:R-:W-:Y:S02]  /*1a010*/  @!P3 LEA R6, P0, R223, R4.reuse, 0x1 ;  /* 0x00000004df06b211 */ /* 0x099fe400078008ff */
        /* <DEDUP_REMOVED lines=8> */
.L_x_3947:
[----:B------:R-:W-:Y:S05]  /*1a0a0*/  BSYNC B0 ;  /* 0x0000000000007941 */ /* 0x000fea0003800000 */
.L_x_3938:
[----:B------:R-:W-:Y:S02]  /*1a0b0*/  ULDC UR4, c[0x0][0xc3c] ;  /* 0x00030f0000047ab9 */ /* 0x000fe40000000800 */
[----:B--2---:R-:W-:-:S13]  /*1a0c0*/  ISETP.GE.AND P0, PT, R31, UR4, PT ;  /* 0x000000041f007c0c */ /* 0x004fda000bf06270 */
[----:B------:R-:W-:Y:S05]  /*1a0d0*/  @!P0 BRA `(.L_x_3957) ;  /* 0xfffffe7000a88947 */ /* 0x000fea000383ffff */
[----:B------:R-:W-:Y:S05]  /*1a0e0*/  BRA `(.L_x_3742) ;  /* 0x0000006800b07947 */ /* 0x000fea0003800000 */
.L_x_3740:
[----:B------:R-:W-:-:S08]  /*1a0f0*/  NOP ;  /* 0x0000000000007918 */ /* 0x000fd00000000000 */
[----:B------:R-:W0:-:S00]  /*1a100*/  USETMAXREG.DEALLOC.CTAPOOL 0x28 ;  /* 0x00000028000079c8 */ /* 0x000e0000080e0500 */
[----:B0-----:R-:W2:Y:S01]  /*1a110*/  LDL.LU R3, [R1] ;  /* 0x0000000001037983 */ /* 0x001ea20000300800 */
[----:B------:R-:W-:Y:S01]  /*1a120*/  LOP3.LUT R2, R2, 0x3, RZ, 0xc0, !PT ;  /* 0x0000000302027812 */ /* 0x000fe200078ec0ff */
[----:B------:R-:W-:-:S05]  /*1a130*/  IMAD.MOV.U32 R4, RZ, RZ, RZ ;  /* 0x000000ffff047224 */ /* 0x000fca00078e00ff */
[----:B------:R-:W0:Y:S02]  /*1a140*/  SHFL.IDX PT, R2, R2, RZ, 0x1f ;  /* 0x00001fff02027589 */ /* 0x000e2400000e0000 */
[----:B0-----:R-:W-:Y:S02]  /*1a150*/  ISETP.NE.AND P0, PT, R2, RZ, PT ;  /* 0x000000ff0200720c */ /* 0x001fe40003f05270 */
[----:B--2---:R-:W-:-:S11]  /*1a160*/  LOP3.LUT R3, R3, 0xffffffdf, RZ, 0xc0, !PT ;  /* 0xffffffdf03037812 */ /* 0x004fd600078ec0ff */
[----:B------:R-:W-:-:S05]  /*1a170*/  @P0 LOP3.LUT R3, R3, 0x20, RZ, 0xfc, !PT ;  /* 0x0000002003030812 */ /* 0x000fca00078efcff */
[----:B------:R0:W-:Y:S01]  /*1a180*/  STL [R1], R3 ;  /* 0x0000000301007387 */ /* 0x0001e20000100800 */
[----:B------:R-:W-:Y:S05]  /*1a190*/  @!P0 BRA `(.L_x_3958) ;  /* 0x00000000001c8947 */ /* 0x000fea0003800000 */
[----:B------:R-:W1:Y:S08]  /*1a1a0*/  S2UR UR5, SR_CgaCtaId ;  /* 0x00000000000579c3 */ /* 0x000e700000008800 */
[----:B------:R-:W-:Y:S06]  /*1a1b0*/  BAR.SYNC.DEFER_BLOCKING 0x5, 0x180 ;  /* 0x0146000000007b1d */ /* 0x000fec0000010000 */
[----:B------:R-:W-:-:S02]  /*1a1c0*/  UMOV UR4, 0x400 ;  /* 0x0000040000047882 */ /* 0x000fc40000000000 */
[----:B-1----:R-:W-:-:S09]  /*1a1d0*/  ULEA UR4, UR5, UR4, 0x18 ;  /* 0x0000000405047291 */ /* 0x002fd2000f8ec03f */
[----:B------:R-:W1:Y:S01]  /*1a1e0*/  LDS.128 R16, [UR4+0x308d0] ;  /* 0x0308d004ff107984 */ /* 0x000e620008000c00 */
[----:B------:R-:W-:Y:S06]  /*1a1f0*/  BAR.ARV 0x4, 0x180 ;  /* 0x0106000000007b1d */ /* 0x000fec0000002000 */
[----:B------:R-:W-:Y:S05]  /*1a200*/  BRA `(.L_x_3959) ;  /* 0x0000000400fc7947 */ /* 0x000fea0003800000 */
.L_x_3958:
[----:B------:R-:W-:Y:S01]  /*1a210*/  LOP3.LUT R5, R0, 0x1f, RZ, 0xc0, !PT ;  /* 0x0000001f00057812 */ /* 0x000fe200078ec0ff */
[----:B------:R-:W-:Y:S01]  /*1a220*/  ULDC UR4, c[0x0][0xc3c] ;  /* 0x00030f0000047ab9 */ /* 0x000fe20000000800 */
[----:B------:R-:W1:Y:S01]  /*1a230*/  S2UR UR6, SR_CTAID.X ;  /* 0x00000000000679c3 */ /* 0x000e620000002500 */
[----:B------:R-:W-:Y:S01]  /*1a240*/  ULDC UR5, c[0x0][0xc38] ;  /* 0x00030e0000057ab9 */ /* 0x000fe20000000800 */
[----:B------:R-:W-:-:S04]  /*1a250*/  ISETP.NE.AND P0, PT, R5, 0x1f, PT ;  /* 0x0000001f0500780c */ /* 0x000fc80003f05270 */
[----:B------:R-:W-:-:S13]  /*1a260*/  ISETP.GE.OR P1, PT, R5, UR4, !P0 ;  /* 0x0000000405007c0c */ /* 0x000fda000c726670 */
[----:B0-----:R-:W0:Y:S02]  /*1a270*/  @!P1 LDC.64 R2, c[0x0][0xc80] ;  /* 0x00032000ff029b82 */ /* 0x001e240000000a00 */
        /* <DEDUP_REMOVED lines=29> */
[----:B------:R-:W0:Y:S01]  /*1a450*/  LDC R10, c[0x0][0xc3c] ;  /* 0x00030f00ff0a7b82 */ /* 0x000e220000000800 */
[----:B------:R-:W-:Y:S01]  /*1a460*/  IMAD.MOV.U32 R6, RZ, RZ, R3 ;  /* 0x000000ffff067224 */ /* 0x000fe200078e0003 */
[----:B------:R-:W-:Y:S01]  /*1a470*/  UMOV UR4, URZ ;  /* 0x0000003f00047c82 */ /* 0x000fe20008000000 */
[----:B------:R-:W-:Y:S01]  /*1a480*/  ULDC UR7, c[0x0][0xc3c] ;  /* 0x00030f0000077ab9 */ /* 0x000fe20000000800 */
[----:B------:R-:W-:-:S05]  /*1a490*/  ULDC UR5, c[0x0][0xc38] ;  /* 0x00030e0000057ab9 */ /* 0x000fca0000000800 */
.L_x_3964:
        /* <DEDUP_REMOVED lines=12> */
.L_x_3963:
[----:B------:R-:W-:Y:S05]  /*1a560*/  BSYNC B0 ;  /* 0x0000000000007941 */ /* 0x000fea0003800000 */
.L_x_3962:
[----:B0----5:R-:W0:Y:S02]  /*1a570*/  SHFL.UP PT, R2, R4, 0x1, RZ ;  /* 0x0420000004027989 */ /* 0x021e2400000e00ff */
        /* <DEDUP_REMOVED lines=20> */
.L_x_3960:
        /* <DEDUP_REMOVED lines=15> */
.L_x_3965:
        /* <DEDUP_REMOVED lines=28> */
.L_x_3961:
[----:B------:R-:W-:Y:S01]  /*1a970*/  MOV R17, RZ ;  /* 0x000000ff00117202 */ /* 0x000fe20000000f00 */
[----:B------:R-:W-:Y:S02]  /*1a980*/  IMAD.U32 R16, RZ, RZ, UR6 ;  /* 0x00000006ff107e24 */ /* 0x000fe4000f8e00ff */
[----:B------:R-:W-:-:S07]  /*1a990*/  IMAD.MOV.U32 R18, RZ, RZ, RZ ;  /* 0x000000ffff127224 */ /* 0x000fce00078e00ff */
.L_x_3966:
[----:B------:R-:W-:-:S13]  /*1a9a0*/  ISETP.NE.AND P0, PT, R5, RZ, PT ;  /* 0x000000ff0500720c */ /* 0x000fda0003f05270 */
[----:B------:R-:W0:Y:S01]  /*1a9b0*/  @!P0 S2R R3, SR_CgaCtaId ;  /* 0x0000000000038919 */ /* 0x000e220000008800 */
[----:B------:R-:W-:-:S04]  /*1a9c0*/  @!P0 MOV R2, 0x400 ;  /* 0x0000040000028802 */ /* 0x000fc80000000f00 */
[----:B0-----:R-:W-:-:S05]  /*1a9d0*/  @!P0 LEA R2, R3, R2, 0x18 ;  /* 0x0000000203028211 */ /* 0x001fca00078ec0ff */
[----:B------:R2:W-:Y:S01]  /*1a9e0*/  @!P0 STS.128 [R2+0x308d0], R16 ;  /* 0x0308d01002008388 */ /* 0x0005e20000000c00 */
[----:B------:R-:W-:Y:S06]  /*1a9f0*/  BAR.ARV 0x5, 0x180 ;  /* 0x0146000000007b1d */ /* 0x000fec0000002000 */
.L_x_3959:
[----:B------:R3:W-:Y:S01]  /*1aa00*/  STL [R1+0x28], RZ ;  /* 0x000028ff01007387 */ /* 0x0007e20000100800 */
[----:B------:R-:W-:Y:S01]  /*1aa10*/  ULDC UR4, c[0x0][0xc3c] ;  /* 0x00030f0000047ab9 */ /* 0x000fe20000000800 */
[----:B------:R-:W-:Y:S01]  /*1aa20*/  IMAD.MOV.U32 R28, RZ, RZ, 0x1 ;  /* 0x00000001ff1c7424 */ /* 0x000fe200078e00ff */
[----:B-1----:R-:W-:Y:S01]  /*1aa30*/  ISETP.GE.AND P0, PT, R19, UR4, PT ;  /* 0x0000000413007c0c */ /* 0x002fe2000bf06270 */
[----:B------:R-:W-:-:S12]  /*1aa40*/  IMAD.MOV.U32 R26, RZ, RZ, RZ ;  /* 0x000000ffff1a7224 */ /* 0x000fd800078e00ff */
[----:B---3--:R-:W-:Y:S05]  /*1aa50*/  @P0 BRA `(.L_x_3967) ;  /* 0x0000005c00780947 */ /* 0x008fea0003800000 */
[----:B------:R-:W1:Y:S01]  /*1aa60*/  S2UR UR5, SR_CgaCtaId ;  /* 0x00000000000579c3 */ /* 0x000e620000008800 */
[C---:B------:R-:W-:Y:S01]  /*1aa70*/  IMAD.SHL.U32 R33, R0.reuse, 0x8, RZ ;  /* 0x0000000800217824 */ /* 0x040fe200078e00ff */
[----:B------:R-:W-:Y:S01]  /*1aa80*/  LOP3.LUT R4, R0, 0x7f, RZ, 0xc0, !PT ;  /* 0x0000007f00047812 */ /* 0x000fe200078ec0ff */
[----:B------:R-:W-:Y:S01]  /*1aa90*/  UMOV UR4, 0x400 ;  /* 0x0000040000047882 */ /* 0x000fe20000000000 */
[----:B------:R3:W-:Y:S01]  /*1aaa0*/  STL [R1+0x28], RZ ;  /* 0x000028ff01007387 */ /* 0x0007e20000100800 */
[----:B------:R-:W-:Y:S01]  /*1aab0*/  BSSY B8, `(.L_x_3967) ;  /* 0x00005d8000087945 */ /* 0x000fe20003800000 */
[C---:B0-----:R-:W-:Y:S01]  /*1aac0*/  LOP3.LUT R3, R33.reuse, 0x1f8, RZ, 0xc0, !PT ;  /* 0x000001f821037812 */ /* 0x041fe200078ec0ff */
[----:B------:R-:W-:Y:S01]  /*1aad0*/  IMAD.SHL.U32 R37, R4, 0x8, RZ ;  /* 0x0000000804257824 */ /* 0x000fe200078e00ff */
[----:B------:R-:W-:Y:S01]  /*1aae0*/  LOP3.LUT R33, R33, 0x38, RZ, 0xc0, !PT ;  /* 0x0000003821217812 */ /* 0x000fe200078ec0ff */
[----:B------:R-:W-:Y:S01]  /*1aaf0*/  IMAD.MOV.U32 R29, RZ, RZ, 0x1 ;  /* 0x00000001ff1d7424 */ /* 0x000fe200078e00ff */
[----:B--2---:R-:W-:Y:S01]  /*1ab00*/  LOP3.LUT R2, R3, 0x38, R0, 0x78, !PT ;  /* 0x0000003803027812 */ /* 0x004fe200078e7800 */
[----:B------:R-:W-:Y:S01]  /*1ab10*/  IMAD.SHL.U32 R0, R0, 0x10, RZ ;  /* 0x0000001000007824 */ /* 0x000fe200078e00ff */
[----:B------:R-:W-:Y:S01]  /*1ab20*/  CS2R R26, SRZ ;  /* 0x00000000001a7805 */ /* 0x000fe2000001ff00 */
[----:B------:R-:W-:Y:S01]  /*1ab30*/  IMAD.MOV.U32 R28, RZ, RZ, 0x1 ;  /* 0x00000001ff1c7424 */ /* 0x000fe200078e00ff */
[----:B------:R-:W-:Y:S01]  /*1ab40*/  LOP3.LUT R37, R2, 0x200, R37, 0xf8, !PT ;  /* 0x0000020002257812 */ /* 0x000fe200078ef825 */
[----:B------:R-:W-:Y:S01]  /*1ab50*/  ULOP3.LUT UR39, UR61, 0x2, URZ, 0xfc, !UPT ;  /* 0x000000023d277892 */ /* 0x000fe2000f8efc3f */
[----:B------:R-:W-:Y:S01]  /*1ab60*/  SHF.R.U32.HI R2, RZ, 0x3, R4 ;  /* 0x00000003ff027819 */ /* 0x000fe20000011604 */
[----:B------:R-:W-:Y:S01]  /*1ab70*/  ULDC.64 UR36, c[0x0][0x198] ;  /* 0x0000660000247ab9 */ /* 0x000fe20000000a00 */
[----:B------:R-:W-:Y:S01]  /*1ab80*/  LOP3.LUT R36, R33, 0x40, RZ, 0xfc, !PT ;  /* 0x0000004021247812 */ /* 0x000fe200078efcff */
[----:B------:R-:W-:Y:S01]  /*1ab90*/  ULDC UR38, c[0x0][0xc] ;  /* 0x0000030000267ab9 */ /* 0x000fe20000000800 */
[----:B------:R-:W-:-:S02]  /*1aba0*/  LOP3.LUT R0, R2, 0x70, R0, 0xf8, !PT ;  /* 0x0000007002007812 */ /* 0x000fc400078ef800 */
[----:B------:R-:W-:Y:S01]  /*1abb0*/  LOP3.LUT R35, R33, 0x80, RZ, 0xfc, !PT ;  /* 0x0000008021237812 */ /* 0x000fe200078efcff */
[----:B-1----:R-:W-:-:S06]  /*1abc0*/  ULEA UR4, UR5, UR4, 0x18 ;  /* 0x0000000405047291 */ /* 0x002fcc000f8ec03f */
[----:B------:R-:W-:-:S05]  /*1abd0*/  IMAD.U32 R22, RZ, RZ, UR4 ;  /* 0x00000004ff167e24 */ /* 0x000fca000f8e00ff */
[----:B------:R-:W-:-:S05]  /*1abe0*/  LEA R0, R37, R22, 0x1 ;  /* 0x0000001625007211 */ /* 0x000fca00078e08ff */
[----:B------:R3:W-:Y:S02]  /*1abf0*/  STL [R1+0x4], R0 ;  /* 0x0000040001007387 */ /* 0x0007e40000100800 */
.L_x_4070:
[----:B0-----:R-:W0:Y:S02]  /*1ac00*/  LDC.64 R30, c[0x0][0xc88] ;  /* 0x00032200ff1e7b82 */ /* 0x001e240000000a00 */
[----:B0-----:R-:W-:-:S06]  /*1ac10*/  IMAD.WIDE R30, R19, 0x4, R30 ;  /* 0x00000004131e7825 */ /* 0x001fcc00078e021e */
[----:B------:R-:W3:Y:S01]  /*1ac20*/  LDG.E R30, desc[UR56][R30.64] ;  /* 0x000000381e1e7981 */ /* 0x000ee2000c1e1900 */
        /* <DEDUP_REMOVED lines=10> */
[----:B---3--:R-:W-:-:S05]  /*1acd0*/  SHF.R.S32.HI R0, RZ, 0x1f, R30 ;  /* 0x0000001fff007819 */ /* 0x008fca000001141e */
[C---:B------:R-:W-:Y:S01]  /*1ace0*/  @P0 LEA R2, P1, R30.reuse, UR4, 0x2 ;  /* 0x000000041e020c11 */ /* 0x040fe2000f8210ff */
[C---:B------:R-:W-:Y:S01]  /*1acf0*/  IMAD.SHL.U32 R23, R30.reuse, 0x4, RZ ;  /* 0x000000041e177824 */ /* 0x040fe200078e00ff */
[C-C-:B------:R-:W-:Y:S01]  /*1ad00*/  SHF.L.U64.HI R24, R30.reuse, 0x2, R0.reuse ;  /* 0x000000021e187819 */ /* 0x140fe20000010200 */
[----:B------:R0:W-:Y:S01]  /*1ad10*/  STL [R1+0x18], R0 ;  /* 0x0000180001007387 */ /* 0x0001e20000100800 */
[----:B------:R-:W-:Y:S01]  /*1ad20*/  @P0 LEA.HI.X R3, R30, UR5, R0, 0x2, P1 ;  /* 0x000000051e030c11 */ /* 0x000fe200088f1400 */
[----:B------:R-:W-:-:S04]  /*1ad30*/  ULDC.64 UR4, c[0x0][0xa00] ;  /* 0x0002800000047ab9 */ /* 0x000fc80000000a00 */
[----:B--2---:R1:W2:Y:S01]  /*1ad40*/  @P0 LDG.E R9, desc[UR56][R2.64] ;  /* 0x0000003802090981 */ /* 0x0042a2000c1e1900 */
        /* <DEDUP_REMOVED lines=30> */
[----:B------:R-:W2:Y:S04]  /*1af30*/  LDG.E R10, desc[UR56][R2.64] ;  /* 0x00000038020a7981 */ /* 0x000ea8000c1e1900 */
[----:B------:R-:W2:Y:S02]  /*1af40*/  LDG.E R7, desc[UR56][R2.64+0x4] ;  /* 0x0000043802077981 */ /* 0x000ea4000c1e1900 */
[----:B--2---:R-:W-:-:S05]  /*1af50*/  IMAD.IADD R2, R7, 0x1, -R10 ;  /* 0x0000000107027824 */ /* 0x004fca00078e0a0a */
[----:B------:R0:W-:Y:S02]  /*1af60*/  STL [R1+0x20], R2 ;  /* 0x0000200201007387 */ /* 0x0001e40000100800 */
.L_x_3968:
[----:B------:R-:W-:Y:S01]  /*1af70*/  ULDC.64 UR4, c[0x0][0xa20] ;  /* 0x0002880000047ab9 */ /* 0x000fe20000000a00 */
[----:B------:R-:W-:Y:S01]  /*1af80*/  IMAD.MOV.U32 R32, RZ, RZ, R30 ;  /* 0x000000ffff207224 */ /* 0x000fe200078e001e */
[----:B------:R-:W-:-:S04]  /*1af90*/  ISETP.NE.U32.AND P0, PT, RZ, UR4, PT ;  /* 0x00000004ff007c0c */ /* 0x000fc8000bf05070 */
[----:B------:R-:W-:-:S13]  /*1afa0*/  ISETP.NE.AND.EX P0, PT, RZ, UR5, PT, P0 ;  /* 0x00000005ff007c0c */ /* 0x000fda000bf05300 */
[----:B------:R-:W-:Y:S05]  /*1afb0*/  @!P0 BRA `(.L_x_3969) ;  /* 0x0000000000108947 */ /* 0x000fea0003800000 */
[----:B0-----:R-:W-:-:S04]  /*1afc0*/  IADD3 R2, P0, R23, UR4, RZ ;  /* 0x0000000417027c10 */ /* 0x001fc8000ff1e0ff */
[----:B------:R-:W-:-:S05]  /*1afd0*/  IADD3.X R3, R24, UR5, RZ, P0, !PT ;  /* 0x0000000518037c10 */ /* 0x000fca00087fe4ff */
[----:B------:R0:W5:Y:S01]  /*1afe0*/  LDG.E R8, desc[UR56][R2.64] ;  /* 0x0000003802087981 */ /* 0x000162000c1e1900 */
[----:B------:R-:W-:Y:S05]  /*1aff0*/  BRA `(.L_x_3970) ;  /* 0x0000000000247947 */ /* 0x000fea0003800000 */
.L_x_3969:
        /* <DEDUP_REMOVED lines=9> */
.L_x_3970:
[----:B0-----:R-:W2:Y:S04]  /*1b090*/  @P1 LDG.E R3, desc[UR56][R4.64] ;  /* 0x0000003804031981 */ /* 0x001ea8000c1e1900 */
[----:B------:R-:W2:Y:S01]  /*1b0a0*/  @P1 LDG.E R2, desc[UR56][R4.64+0x4] ;  /* 0x0000043804021981 */ /* 0x000ea2000c1e1900 */
[----:B------:R-:W-:Y:S01]  /*1b0b0*/  BSSY B0, `(.L_x_3971) ;  /* 0x0000159000007945 */ /* 0x000fe20003800000 */
[----:B--2---:R-:W-:Y:S01]  /*1b0c0*/  @P1 IADD3 R6, -R3, R2, RZ ;  /* 0x0000000203061210 */ /* 0x004fe20007ffe1ff */
[----:B-----5:R-:W-:-:S04]  /*1b0d0*/  IMAD.IADD R3, R8, 0x1, -R9 ;  /* 0x0000000108037824 */ /* 0x020fc800078e0a09 */
[----:B------:R-:W-:-:S05]  /*1b0e0*/  IMAD.IADD R2, R3, 0x1, R6 ;  /* 0x0000000103027824 */ /* 0x000fca00078e0206 */
[----:B------:R0:W-:Y:S02]  /*1b0f0*/  STL [R1+0x8], R2 ;  /* 0x0000080201007387 */ /* 0x0001e40000100800 */
[----:B0-----:R-:W-:-:S04]  /*1b100*/  VIADD R2, R2, 0x5f ;  /* 0x0000005f02027836 */ /* 0x001fc80000000000 */
[----:B------:R-:W-:-:S05]  /*1b110*/  IMAD.HI R2, R2, 0x2aaaaaab, RZ ;  /* 0x2aaaaaab02027827 */ /* 0x000fca00078e02ff */
[----:B------:R-:W-:-:S04]  /*1b120*/  SHF.R.U32.HI R7, RZ, 0x1f, R2 ;  /* 0x0000001fff077819 */ /* 0x000fc80000011602 */
[----:B------:R-:W-:Y:S01]  /*1b130*/  LEA.HI.SX32 R4, R2, R7, 0x1c ;  /* 0x0000000702047211 */ /* 0x000fe200078fe2ff */
[----:B------:R-:W-:-:S04]  /*1b140*/  IMAD.MOV R2, RZ, RZ, -R3 ;  /* 0x000000ffff027224 */ /* 0x000fc800078e0a03 */
[----:B------:R-:W-:Y:S01]  /*1b150*/  IMAD R7, R4, 0x60, -R3 ;  /* 0x0000006004077824 */ /* 0x000fe200078e0a03 */
[----:B------:R-:W-:Y:S01]  /*1b160*/  VIMNMX R2, RZ, R2, !PT ;  /* 0x00000002ff027248 */ /* 0x000fe20007fe0100 */
[----:B------:R0:W-:Y:S03]  /*1b170*/  STL [R1+0x24], R4 ;  /* 0x0000240401007387 */ /* 0x0001e60000100800 */
[----:B------:R-:W-:-:S04]  /*1b180*/  VIMNMX R7, R7, R6, PT ;  /* 0x0000000607077248 */ /* 0x000fc80003fe0100 */
[----:B------:R-:W-:Y:S01]  /*1b190*/  ISETP.GT.AND P0, PT, R7, R2, PT ;  /* 0x000000020700720c */ /* 0x000fe20003f04270 */
[----:B------:R-:W-:-:S05]  /*1b1a0*/  IMAD.WIDE.U32 R2, R2, -0x55555555, RZ ;  /* 0xaaaaaaab02027825 */ /* 0x000fca00078e00ff */
[----:B0-----:R-:W-:-:S05]  /*1b1b0*/  SHF.R.U32.HI R4, RZ, 0x6, R3 ;  /* 0x00000006ff047819 */ /* 0x001fca0000011603 */
        /* <DEDUP_REMOVED lines=15> */
.L_x_4126:
[----:B-1----:R-:W-:Y:S02]  /*1b2b0*/  ISETP.NE.AND P0, PT, R14, RZ, PT ;  /* 0x000000ff0e00720c */ /* 0x002fe40003f05270 */
[----:B------:R-:W-:-:S11]  /*1b2c0*/  PLOP3.LUT P6, PT, PT, PT, PT, 0x8, 0x0 ;  /* 0x000000000000781c */ /* 0x000fd60003fce170 */
[----:B------:R-:W-:Y:S05]  /*1b2d0*/  @P0 BRA `(.L_x_3974) ;  /* 0x00000000000c0947 */ /* 0x000fea0003800000 */
[----:B------:R-:W-:-:S03]  /*1b2e0*/  UMOV UR4, 0xffffffff ;  /* 0xffffffff00047882 */ /* 0x000fc60000000000 */
[----:B------:R-:W-:Y:S05]  /*1b2f0*/  BRA.DIV UR4, `(.L_x_3975) ;  /* 0x0000006604dc7947 */ /* 0x000fea000b800000 */
[----:B------:R-:W-:-:S13]  /*1b300*/  ELECT P6, URZ, PT ;  /* 0x00000000003f782f */ /* 0x000fda00038c0000 */
.L_x_3974:
        /* <DEDUP_REMOVED lines=9> */
.L_x_4129:
[----:B------:R-:W-:Y:S05]  /*1b3a0*/  BSYNC B1 ;  /* 0x0000000000017941 */ /* 0x000fea0003800000 */
.L_x_3976:
        /* <DEDUP_REMOVED lines=10> */
.L_x_4130:
[----:B------:R-:W-:Y:S05]  /*1b450*/  BSYNC B2 ;  /* 0x0000000000027941 */ /* 0x000fea0003800000 */
.L_x_3980:
        /* <DEDUP_REMOVED lines=9> */
.L_x_3983:
[----:B------:R-:W-:Y:S05]  /*1b4f0*/  BSYNC B2 ;  /* 0x0000000000027941 */ /* 0x000fea0003800000 */
.L_x_3982:
[----:B------:R-:W-:Y:S01]  /*1b500*/  MOV R14, RZ ;  /* 0x000000ff000e7202 */ /* 0x000fe20000000f00 */
[----:B------:R-:W-:Y:S01]  /*1b510*/  IMAD R6, R3, 0x60, R0 ;  /* 0x0000006003067824 */ /* 0x000fe200078e0200 */
[----:B------:R-:W-:Y:S01]  /*1b520*/  UIADD3 UR4, UP0, UR36, 0x570, URZ ;  /* 0x0000057024047890 */ /* 0x000fe2000ff1e03f */
[----:B------:R-:W-:Y:S01]  /*1b530*/  IMAD R7, R27, 0x9000, R22 ;  /* 0x000090001b077824 */ /* 0x000fe200078e0216 */
[----:B------:R-:W-:Y:S01]  /*1b540*/  R2UR UR10, R14 ;  /* 0x000000000e0a72ca */ /* 0x000fe200000e0000 */
[----:B------:R-:W-:Y:S01]  /*1b550*/  VIADD R6, R6, 0xffffffa0 ;  /* 0xffffffa006067836 */ /* 0x000fe20000000000 */
[----:B------:R-:W-:Y:S01]  /*1b560*/  PLOP3.LUT P0, PT, PT, PT, PT, 0x80, 0x0 ;  /* 0x000000000000781c */ /* 0x000fe20003f0f070 */
[----:B0-----:R-:W-:Y:S01]  /*1b570*/  VIADD R5, R9, 0x30890 ;  /* 0x0003089009057836 */ /* 0x001fe20000000000 */
[----:B------:R-:W-:Y:S01]  /*1b580*/  UIADD3.X UR5, URZ, UR37, URZ, UP0, !UPT ;  /* 0x000000253f057290 */ /* 0x000fe200087fe43f */
[----:B------:R-:W-:Y:S01]  /*1b590*/  VIADD R10, R7, 0x1e400 ;  /* 0x0001e400070a7836 */ /* 0x000fe20000000000 */
[----:B------:R-:W-:Y:S01]  /*1b5a0*/  UMOV UR6, 0x0 ;  /* 0x0000000000067882 */ /* 0x000fe20000000000 */
[----:B------:R-:W-:-:S09]  /*1b5b0*/  UMOV UR7, 0x12f00000 ;  /* 0x12f0000000077882 */ /* 0x000fd20000000000 */
.L_x_3984:
        /* <DEDUP_REMOVED lines=16> */
.L_x_3985:
        /* <DEDUP_REMOVED lines=16> */
.L_x_3986:
        /* <DEDUP_REMOVED lines=13> */
.L_x_4131:
[----:B------:R-:W-:Y:S05]  /*1b890*/  BSYNC B2 ;  /* 0x0000000000027941 */ /* 0x000fea0003800000 */
.L_x_3987:
        /* <DEDUP_REMOVED lines=11> */
.L_x_3990:
[----:B------:R-:W-:Y:S05]  /*1b950*/  BSYNC B2 ;  /* 0x0000000000027941 */ /* 0x000fea0003800000 */
.L_x_3989:
[----:B------:R-:W-:Y:S01]  /*1b960*/  R2UR UR10, R14 ;  /* 0x000000000e0a72ca */ /* 0x000fe200000e0000 */
[----:B------:R-:W-:Y:S01]  /*1b970*/  UIADD3 UR4, UP0, UR36, 0x670, URZ ;  /* 0x0000067024047890 */ /* 0x000fe2000ff1e03f */
[----:B------:R-:W-:Y:S01]  /*1b980*/  R2UR UR6, R10 ;  /* 0x000000000a0672ca */ /* 0x000fe200000e0000 */
[----:B------:R-:W-:Y:S01]  /*1b990*/  VIADD R5, R7, 0x400 ;  /* 0x0000040007057836 */ /* 0x000fe20000000000 */
[----:B------:R-:W-:Y:S01]  /*1b9a0*/  R2UR UR7, R11 ;  /* 0x000000000b0772ca */ /* 0x000fe200000e0000 */
[----:B------:R-:W-:Y:S01]  /*1b9b0*/  UIADD3.X UR5, URZ, UR37, URZ, UP0, !UPT ;  /* 0x000000253f057290 */ /* 0x000fe200087fe43f */
[----:B------:R-:W-:Y:S02]  /*1b9c0*/  PLOP3.LUT P0, PT, PT, PT, PT, 0x80, 0x0 ;  /* 0x000000000000781c */ /* 0x000fe40003f0f070 */
[----:B01----:R-:W-:-:S11]  /*1b9d0*/  IADD3 R9, R9, 0x308b0, RZ ;  /* 0x000308b009097810 */ /* 0x003fd60007ffe0ff */
.L_x_3991:
        /* <DEDUP_REMOVED lines=15> */
.L_x_3992:
        /* <DEDUP_REMOVED lines=15> */
.L_x_3993:
        /* <DEDUP_REMOVED lines=10> */
.L_x_3979:
[----:B------:R-:W-:Y:S05]  /*1bc60*/  BSYNC B1 ;  /* 0x0000000000017941 */ /* 0x000fea0003800000 */
.L_x_3978:
        /* <DEDUP_REMOVED lines=9> */
.L_x_4010:
        /* <DEDUP_REMOVED lines=11> */
.L_x_4132:
[----:B------:R-:W-:Y:S05]  /*1bdb0*/  BSYNC B2 ;  /* 0x0000000000027941 */ /* 0x000fea0003800000 */
.L_x_3996:
        /* <DEDUP_REMOVED lines=9> */
.L_x_3999:
[----:B------:R-:W-:Y:S05]  /*1be50*/  BSYNC B2 ;  /* 0x0000000000027941 */ /* 0x000fea0003800000 */
.L_x_3998:
        /* <DEDUP_REMOVED lines=11> */
.L_x_4000:
        /* <DEDUP_REMOVED lines=10> */
[----:B------:R-:W-:Y:S01]  /*1bfb0*/  MOV R14, 0x40 ;  /* 0x00000040000e7802 */ /* 0x000fe20000000f00 */
[----:B------:R-:W-:Y:S01]  /*1bfc0*/  VIADD R10, R6, 0x21400 ;  /* 0x00021400060a7836 */ /* 0x000fe20000000000 */
[----:B------:R-:W-:Y:S01]  /*1bfd0*/  PLOP3.LUT P1, PT, PT, PT, PT, 0x80, 0x0 ;  /* 0x000000000000781c */ /* 0x000fe20003f2f070 */
[----:B------:R-:W-:Y:S01]  /*1bfe0*/  UMOV UR6, 0x0 ;  /* 0x0000000000067882 */ /* 0x000fe20000000000 */
[----:B------:R-:W-:Y:S01]  /*1bff0*/  R2UR UR10, R14 ;  /* 0x000000000e0a72ca */ /* 0x000fe200000e0000 */
[----:B------:R-:W-:-:S14]  /*1c000*/  UMOV UR7, 0x12f00000 ;  /* 0x12f0000000077882 */ /* 0x000fdc0000000000 */
.L_x_4001:
        /* <DEDUP_REMOVED lines=16> */
.L_x_4002:
        /* <DEDUP_REMOVED lines=13> */
.L_x_4133:
[----:B------:R-:W-:Y:S05]  /*1c1e0*/  BSYNC B2 ;  /* 0x0000000000027941 */ /* 0x000fea0003800000 */
.L_x_4003:
        /* <DEDUP_REMOVED lines=11> */
.L_x_4006:
[----:B------:R-:W-:Y:S05]  /*1c2a0*/  BSYNC B2 ;  /* 0x0000000000027941 */ /* 0x000fea0003800000 */
.L_x_4005:
        /* <DEDUP_REMOVED lines=8> */
.L_x_4007:
        /* <DEDUP_REMOVED lines=15> */
.L_x_4008:
        /* <DEDUP_REMOVED lines=15> */
.L_x_4009:
        /* <DEDUP_REMOVED lines=10> */
.L_x_3995:
[----:B------:R-:W-:Y:S05]  /*1c5b0*/  BSYNC B1 ;  /* 0x0000000000017941 */ /* 0x000fea0003800000 */
.L_x_3994:
[C---:B------:R-:W-:Y:S01]  /*1c5c0*/  ISETP.GT.AND P2, PT, R9.reuse, R4, PT ;  /* 0x000000040900720c */ /* 0x040fe20003f44270 */
[----:B------:R-:W-:Y:S01]  /*1c5d0*/  VIADD R9, R9, 0xffffffff ;  /* 0xffffffff09097836 */ /* 0x000fe20000000000 */
[----:B------:R-:W-:-:S04]  /*1c5e0*/  IADD3 R27, R27, 0x1, RZ ;  /* 0x000000011b1b7810 */ /* 0x000fc80007ffe0ff */
[----:B------:R-:W-:-:S04]  /*1c5f0*/  ISETP.NE.AND P1, PT, R27, 0x2, PT ;  /* 0x000000021b00780c */ /* 0x000fc80003f25270 */
[----:B------:R-:W-:Y:S02]  /*1c600*/  SEL R6, RZ, 0x1, P1 ;  /* 0x00000001ff067807 */ /* 0x000fe40000800000 */
[----:B------:R-:W-:Y:S02]  /*1c610*/  SEL R27, R27, RZ, P1 ;  /* 0x000000ff1b1b7207 */ /* 0x000fe40000800000 */
[----:B------:R-:W-:Y:S01]  /*1c620*/  LOP3.LUT R29, R29, R6, RZ, 0x3c, !PT ;  /* 0x000000061d1d7212 */ /* 0x000fe200078e3cff */
[----:B------:R-:W-:Y:S06]  /*1c630*/  @P2 BRA `(.L_x_4010) ;  /* 0xfffffff400b02947 */ /* 0x000fec000383ffff */
.L_x_3972:
[----:B------:R-:W-:Y:S05]  /*1c640*/  BSYNC B0 ;  /* 0x0000000000007941 */ /* 0x000fea0003800000 */
.L_x_3971:
        /* <DEDUP_REMOVED lines=23> */
.L_x_4012:
        /* <DEDUP_REMOVED lines=20> */
.L_x_4015:
[----:B------:R-:W-:Y:S05]  /*1c900*/  BSYNC B6 ;  /* 0x0000000000067941 */ /* 0x000fea0003800000 */
.L_x_4014:
        /* <DEDUP_REMOVED lines=20> */
.L_x_4018:
[----:B------:R0:W1:Y:S01]  /*1ca50*/  LDC.64 R2, c[0x4][R25] ;  /* 0x0100000019027b82 */ /* 0x0000620000000a00 */
[----:B------:R-:W-:Y:S01]  /*1ca60*/  ULDC.64 UR4, c[0x4][0x138] ;  /* 0x01004e0000047ab9 */ /* 0x000fe20000000a00 */
[----:B------:R-:W-:Y:S01]  /*1ca70*/  ULDC.64 UR6, c[0x4][0x140] ;  /* 0x0100500000067ab9 */ /* 0x000fe20000000a00 */
[----:B------:R-:W-:Y:S01]  /*1ca80*/  ULDC.64 UR8, c[0x4][0x80] ;  /* 0x0100200000087ab9 */ /* 0x000fe20000000a00 */
[----:B------:R-:W-:Y:S01]  /*1ca90*/  MOV R4, UR4 ;  /* 0x0000000400047c02 */ /* 0x000fe20008000f00 */
[----:B------:R-:W-:Y:S02]  /*1caa0*/  IMAD.U32 R5, RZ, RZ, UR5 ;  /* 0x00000005ff057e24 */ /* 0x000fe4000f8e00ff */
        /* <DEDUP_REMOVED lines=9> */
.L_x_4017:
[----:B------:R-:W-:Y:S05]  /*1cb40*/  BSYNC B6 ;  /* 0x0000000000067941 */ /* 0x000fea0003800000 */
.L_x_4016:
[----:B------:R-:W2:Y:S01]  /*1cb50*/  LDL R25, [R1+0x24] ;  /* 0x0000240001197983 */ /* 0x000ea20000100800 */
[----:B------:R-:W-:Y:S01]  /*1cb60*/  ULDC.64 UR4, c[0x0][0x9f8] ;  /* 0x00027e0000047ab9 */ /* 0x000fe20000000a00 */
[----:B------:R-:W1:Y:S01]  /*1cb70*/  LDC R0, c[0x0][0x430] ;  /* 0x00010c00ff007b82 */ /* 0x000e620000000800 */
[----:B------:R-:W-:Y:S01]  /*1cb80*/  ISETP.NE.U32.AND P0, PT, RZ, UR4, PT ;  /* 0x00000004ff007c0c */ /* 0x000fe2000bf05070 */
[----:B------:R-:W3:Y:S03]  /*1cb90*/  LDL R21, [R1+0xc] ;  /* 0x00000c0001157983 */ /* 0x000ee60000100800 */
[----:B------:R-:W-:Y:S01]  /*1cba0*/  ISETP.NE.AND.EX P0, PT, RZ, UR5, PT, P0 ;  /* 0x00000005ff007c0c */ /* 0x000fe2000bf05300 */
[----:B------:R-:W4:Y:S01]  /*1cbb0*/  LDL.LU R8, [R1] ;  /* 0x0000000001087983 */ /* 0x000f220000300800 */
[----:B------:R-:W0:Y:S11]  /*1cbc0*/  S2R R20, SR_TID.X ;  /* 0x0000000000147919 */ /* 0x000e360000002100 */
[----:B------:R-:W-:Y:S01]  /*1cbd0*/  @P0 IADD3 R2, P1, R23, UR4, RZ ;  /* 0x0000000417020c10 */ /* 0x000fe2000ff3e0ff */
[----:B------:R-:W-:-:S03]  /*1cbe0*/  ULDC UR4, c[0x0][0x2f4] ;  /* 0x0000bd0000047ab9 */ /* 0x000fc60000000800 */
[----:B------:R-:W-:-:S05]  /*1cbf0*/  @P0 IADD3.X R3, R24, UR5, RZ, P1, !PT ;  /* 0x0000000518030c10 */ /* 0x000fca0008ffe4ff */
[----:B------:R3:W4:Y:S01]  /*1cc00*/  @P0 LDG.E R32, desc[UR56][R2.64] ;  /* 0x0000003802200981 */ /* 0x000722000c1e1900 */
[----:B0-----:R-:W-:-:S04]  /*1cc10*/  LOP3.LUT R20, R20, 0x7f, RZ, 0xc0, !PT ;  /* 0x0000007f14147812 */ /* 0x001fc800078ec0ff */
[----:B------:R-:W-:Y:S02]  /*1cc20*/  SHF.R.U32.HI R4, RZ, 0x3, R20 ;  /* 0x00000003ff047819 */ /* 0x000fe40000011614 */
[----:B------:R-:W0:Y:S01]  /*1cc30*/  S2R R20, SR_TID.X ;  /* 0x0000000000147919 */ /* 0x000e220000002100 */
[----:B-1----:R-:W-:-:S13]  /*1cc40*/  ISETP.NE.AND P1, PT, R0, 0x1, PT ;  /* 0x000000010000780c */ /* 0x002fda0003f25270 */
[----:B------:R-:W1:Y:S01]  /*1cc50*/  @P1 LDC R6, c[0x0][0x438] ;  /* 0x00010e00ff061b82 */ /* 0x000e620000000800 */
[----:B0-----:R-:W-:-:S05]  /*1cc60*/  IMAD.SHL.U32 R20, R20, 0x10, RZ ;  /* 0x0000001014147824 */ /* 0x001fca00078e00ff */
[----:B------:R-:W-:Y:S02]  /*1cc70*/  LOP3.LUT R20, R4, 0x70, R20, 0xf8, !PT ;  /* 0x0000007004147812 */ /* 0x000fe400078ef814 */
[----:B------:R-:W0:Y:S01]  /*1cc80*/  @P1 LDC R4, c[0x0][0x434] ;  /* 0x00010d00ff041b82 */ /* 0x000e220000000800 */
[----:B------:R-:W-:Y:S01]  /*1cc90*/  ISETP.GE.AND P3, PT, R33, UR4, PT ;  /* 0x0000000421007c0c */ /* 0x000fe2000bf66270 */
[----:B------:R-:W-:Y:S01]  /*1cca0*/  UMOV UR5, 0xffffffff ;  /* 0xffffffff00057882 */ /* 0x000fe20000000000 */
[----:B--2---:R-:W-:-:S04]  /*1ccb0*/  VIADD R25, R25, 0xffffffff ;  /* 0xffffffff19197836 */ /* 0x004fc80000000000 */
[----:B------:R-:W-:-:S05]  /*1ccc0*/  IMAD R5, R25, 0x60, R20 ;  /* 0x0000006019057824 */ /* 0x000fca00078e0214 */
[----:B------:R-:W-:-:S04]  /*1ccd0*/  ISETP.GE.AND P0, PT, R5, R31, PT ;  /* 0x0000001f0500720c */ /* 0x000fc80003f06270 */
[----:B------:R-:W-:Y:S02]  /*1cce0*/  ISETP.GT.U32.OR P0, PT, R20, 0x5f, P0 ;  /* 0x0000005f1400780c */ /* 0x000fe40000704470 */
[----:B---3--:R-:W-:-:S11]  /*1ccf0*/  IADD3 R5, R5, R21, RZ ;  /* 0x0000001505057210 */ /* 0x008fd60007ffe0ff */
[----:B------:R-:W2:Y:S01]  /*1cd00*/  @!P0 LDC.64 R2, c[0x0][0x428] ;  /* 0x00010a00ff028b82 */ /* 0x000ea20000000a00 */
[----:B0-----:R-:W-:-:S04]  /*1cd10*/  @P1 IMAD.HI.U32 R7, R5, R4, RZ ;  /* 0x0000000405071227 */ /* 0x001fc800078e00ff */
[----:B------:R-:W-:Y:S01]  /*1cd20*/  IMAD.MOV.U32 R4, RZ, RZ, R5 ;  /* 0x000000ffff047224 */ /* 0x000fe200078e0005 */
[----:B-1----:R-:W-:Y:S02]  /*1cd30*/  @P1 SHF.R.U32.HI R4, RZ, R6, R7 ;  /* 0x00000006ff041219 */ /* 0x002fe40000011607 */
[----:B----4-:R-:W-:-:S03]  /*1cd40*/  SHF.R.S32.HI R9, RZ, 0x1f, R32 ;  /* 0x0000001fff097819 */ /* 0x010fc60000011420 */
[----:B------:R-:W-:-:S04]  /*1cd50*/  IMAD.MOV R6, RZ, RZ, -R4 ;  /* 0x000000ffff067224 */ /* 0x000fc800078e0a04 */
[----:B------:R-:W-:Y:S01]  /*1cd60*/  IMAD R0, R0, R6, R5 ;  /* 0x0000000600007224 */ /* 0x000fe200078e0205 */
[--C-:B------:R-:W-:Y:S01]  /*1cd70*/  @!P0 SHF.R.S32.HI R5, RZ, 0x1f, R4.reuse ;  /* 0x0000001fff058819 */ /* 0x100fe20000011404 */
[-C--:B--2---:R-:W-:Y:S02]  /*1cd80*/  @!P0 IMAD R6, R9, R2.reuse, RZ ;  /* 0x0000000209068224 */ /* 0x084fe400078e02ff */
        /* <DEDUP_REMOVED lines=10> */
[----:B------:R-:W-:Y:S02]  /*1ce30*/  ISETP.NE.AND P2, PT, R7, 0x3, PT ;  /* 0x000000030700780c */ /* 0x000fe40003f45270 */
[----:B------:R-:W-:-:S09]  /*1ce40*/  LOP3.LUT R8, R8, 0xfffffff7, RZ, 0xc0, !PT ;  /* 0xfffffff708087812 */ /* 0x000fd200078ec0ff */
[----:B------:R-:W-:-:S04]  /*1ce50*/  @P0 LOP3.LUT R8, R8, 0x8, RZ, 0xfc, !PT ;  /* 0x0000000808080812 */ /* 0x000fc800078efcff */
[----:B------:R-:W-:-:S04]  /*1ce60*/  LOP3.LUT R8, R8, 0xffffffef, RZ, 0xc0, !PT ;  /* 0xffffffef08087812 */ /* 0x000fc800078ec0ff */
[----:B------:R-:W-:-:S04]  /*1ce70*/  @P2 LOP3.LUT R8, R8, 0x10, RZ, 0xfc, !PT ;  /* 0x0000001008082812 */ /* 0x000fc800078efcff */
[----:B------:R-:W-:Y:S02]  /*1ce80*/  LOP3.LUT R8, R8, 0xfffffffb, RZ, 0xc0, !PT ;  /* 0xfffffffb08087812 */ /* 0x000fe400078ec0ff */
[----:B------:R-:W-:Y:S02]  /*1ce90*/  ISETP.GE.AND P1, PT, R36, UR4, PT ;  /* 0x0000000424007c0c */ /* 0x000fe4000bf26270 */
[----:B------:R-:W-:Y:S02]  /*1cea0*/  @P3 LOP3.LUT R8, R8, 0x4, RZ, 0xfc, !PT ;  /* 0x0000000408083812 */ /* 0x000fe400078efcff */
[----:B------:R-:W-:Y:S02]  /*1ceb0*/  ISETP.GE.AND P0, PT, R35, UR4, PT ;  /* 0x0000000423007c0c */ /* 0x000fe4000bf06270 */
[----:B------:R-:W-:-:S04]  /*1cec0*/  LOP3.LUT R8, R8, 0xfffffffe, RZ, 0xc0, !PT ;  /* 0xfffffffe08087812 */ /* 0x000fc800078ec0ff */
[----:B------:R-:W-:-:S04]  /*1ced0*/  LOP3.LUT R8, R8, 0xfffffffd, RZ, 0xc0, !PT ;  /* 0xfffffffd08087812 */ /* 0x000fc800078ec0ff */
[----:B------:R-:W-:Y:S01]  /*1cee0*/  @P1 LOP3.LUT R8, R8, 0x2, RZ, 0xfc, !PT ;  /* 0x0000000208081812 */ /* 0x000fe200078efcff */
[----:B------:R0:W-:Y:S03]  /*1cef0*/  STL [R1+0x10], R9 ;  /* 0x0000100901007387 */ /* 0x0001e60000100800 */
[----:B------:R-:W-:Y:S01]  /*1cf00*/  @P0 LOP3.LUT R8, R8, 0x1, RZ, 0xfc, !PT ;  /* 0x0000000108080812 */ /* 0x000fe200078efcff */
[----:B------:R0:W-:Y:S04]  /*1cf10*/  STL [R1+0x38], R7 ;  /* 0x0000380701007387 */ /* 0x0001e80000100800 */
[----:B------:R0:W-:Y:S01]  /*1cf20*/  STL [R1], R8 ;  /* 0x0000000801007387 */ /* 0x0001e20000100800 */
[----:B------:R-:W-:Y:S05]  /*1cf30*/  BRA.DIV UR5, `(.L_x_4019) ;  /* 0x0000004e05507947 */ /* 0x000fea000b800000 */
.L_x_4136:
[----:B------:R-:W-:Y:S01]  /*1cf40*/  SHF.R.S32.HI R31, RZ, 0x1f, R18 ;  /* 0x0000001fff1f7819 */ /* 0x000fe20000011412 */
[----:B------:R-:W-:Y:S06]  /*1cf50*/  @!P2 BRA `(.L_x_4020) ;  /* 0x000000000004a947 */ /* 0x000fec0003800000 */
[----:B------:R-:W-:Y:S01]  /*1cf60*/  BPT.TRAP 0x1 ;  /* 0x000000040000795c */ /* 0x000fe20000300000 */
.L_x_4020:
[----:B------:R-:W-:Y:S01]  /*1cf70*/  SHF.R.S32.HI R5, RZ, 0x1f, R0 ;  /* 0x0000001fff057819 */ /* 0x000fe20000011400 */
[----:B------:R-:W-:Y:S01]  /*1cf80*/  ULDC.64 UR4, c[0x0][0x328] ;  /* 0x0000ca0000047ab9 */ /* 0x000fe20000000a00 */
[----:B------:R-:W-:Y:S03]  /*1cf90*/  BSSY B0, `(.L_x_4021) ;  /* 0x0000017000007945 */ /* 0x000fe60003800000 */
[----:B0-----:R-:W-:-:S04]  /*1cfa0*/  IMAD R3, R5, UR4, RZ ;  /* 0x0000000405037c24 */ /* 0x001fc8000f8e02ff */
        /* <DEDUP_REMOVED lines=21> */
.L_x_4137:
[----:B------:R-:W-:Y:S05]  /*1d100*/  BSYNC B0 ;  /* 0x0000000000007941 */ /* 0x000fea0003800000 */
.L_x_4021:
[----:B------:R-:W2:Y:S01]  /*1d110*/  LDL R3, [R1] ;  /* 0x0000000001037983 */ /* 0x000ea20000100800 */
[----:B------:R-:W-:-:S03]  /*1d120*/  ULDC.64 UR4, c[0x0][0x300] ;  /* 0x0000c00000047ab9 */ /* 0x000fc60000000a00 */
[----:B------:R-:W3:Y:S01]  /*1d130*/  LDL R9, [R1+0x8] ;  /* 0x0000080001097983 */ /* 0x000ee20000100800 */
[----:B------:R-:W-:Y:S01]  /*1d140*/  IMAD R5, R5, UR4, RZ ;  /* 0x0000000405057c24 */ /* 0x000fe2000f8e02ff */
[----:B------:R-:W1:Y:S03]  /*1d150*/  S2R R8, SR_TID.X ;  /* 0x0000000000087919 */ /* 0x000e660000002100 */
[----:B------:R-:W-:Y:S01]  /*1d160*/  IMAD R5, R0, UR5, R5 ;  /* 0x0000000500057c24 */ /* 0x000fe2000f8e0205 */
[----:B-1----:R-:W-:-:S04]  /*1d170*/  LOP3.LUT R8, R8, 0x7f, RZ, 0xc0, !PT ;  /* 0x0000007f08087812 */ /* 0x002fc800078ec0ff */
[----:B------:R-:W-:Y:S02]  /*1d180*/  SHF.R.U32.HI R8, RZ, 0x3, R8 ;  /* 0x00000003ff087819 */ /* 0x000fe40000011608 */
[C---:B--2---:R-:W-:Y:S02]  /*1d190*/  LOP3.LUT P4, RZ, R3.reuse, 0x4, RZ, 0xc0, !PT ;  /* 0x0000000403ff7812 */ /* 0x044fe4000788c0ff */
[C---:B------:R-:W-:Y:S02]  /*1d1a0*/  LOP3.LUT P3, RZ, R3.reuse, 0x2, RZ, 0xc0, !PT ;  /* 0x0000000203ff7812 */ /* 0x040fe4000786c0ff */
[----:B------:R-:W-:Y:S01]  /*1d1b0*/  LOP3.LUT P2, RZ, R3, 0x1, RZ, 0xc0, !PT ;  /* 0x0000000103ff7812 */ /* 0x000fe2000784c0ff */
[----:B0-----:R-:W-:Y:S01]  /*1d1c0*/  IMAD.WIDE.U32 R2, R0, UR4, RZ ;  /* 0x0000000400027c25 */ /* 0x001fe2000f8e00ff */
[----:B------:R-:W-:-:S03]  /*1d1d0*/  ULDC.64 UR4, c[0x0][0x310] ;  /* 0x0000c40000047ab9 */ /* 0x000fc60000000a00 */
[----:B------:R-:W-:Y:S02]  /*1d1e0*/  IMAD.IADD R3, R3, 0x1, R5 ;  /* 0x0000000103037824 */ /* 0x000fe400078e0205 */
[----:B------:R-:W-:Y:S02]  /*1d1f0*/  IMAD R6, R6, UR4, RZ ;  /* 0x0000000406067c24 */ /* 0x000fe4000f8e02ff */
[----:B------:R-:W-:-:S04]  /*1d200*/  IMAD.WIDE.U32 R2, R4, UR4, R2 ;  /* 0x0000000404027c25 */ /* 0x000fc8000f8e0002 */
[----:B------:R-:W-:Y:S01]  /*1d210*/  IMAD R6, R4, UR5, R6 ;  /* 0x0000000504067c24 */ /* 0x000fe2000f8e0206 */
[----:B------:R-:W-:Y:S01]  /*1d220*/  ULDC.64 UR4, c[0x0][0x308] ;  /* 0x0000c20000047ab9 */ /* 0x000fe20000000a00 */
[----:B------:R-:W-:Y:S02]  /*1d230*/  IMAD R5, R26, 0x4800, R37 ;  /* 0x000048001a057824 */ /* 0x000fe400078e0225 */
[----:B------:R-:W-:Y:S01]  /*1d240*/  IMAD R0, R31, UR4, RZ ;  /* 0x000000041f007c24 */ /* 0x000fe2000f8e02ff */
[----:B------:R-:W-:Y:S01]  /*1d250*/  IADD3 R3, R3, R6, RZ ;  /* 0x0000000603037210 */ /* 0x000fe20007ffe0ff */
[----:B---3--:R-:W-:Y:S02]  /*1d260*/  IMAD R6, R25, -0x60, R9 ;  /* 0xffffffa019067824 */ /* 0x008fe400078e0209 */
        /* <DEDUP_REMOVED lines=63> */
[----:B0-----:R-:W-:-:S04]  /*1d660*/  @P1 LEA R3, P0, R33, R3, 0x1 ;  /* 0x0000000321031211 */ /* 0x001fc800078008ff */
[----:B-1----:R-:W-:-:S04]  /*1d670*/  @P1 IADD3.X R2, RZ, R2, RZ, P0, !PT ;  /* 0x00000002ff021210 */ /* 0x002fc800007fe4ff */
[----:B------:R-:W-:-:S04]  /*1d680*/  @P1 LOP3.LUT R3, R3, R2, RZ, 0x3c, !PT ;  /* 0x0000000203031212 */ /* 0x000fc800078e3cff */
[----:B------:R-:W-:-:S04]  /*1d690*/  @P1 LOP3.LUT R2, R3, R2, RZ, 0x3c, !PT ;  /* 0x0000000203021212 */ /* 0x000fc800078e3cff */
[----:B------:R-:W-:-:S05]  /*1d6a0*/  @P1 LOP3.LUT R3, R3, R2, RZ, 0x3c, !PT ;  /* 0x0000000203031212 */ /* 0x000fca00078e3cff */
[----:B------:R-:W-:Y:S04]  /*1d6b0*/  @P1 LDGSTS.E.BYPASS.LTC128B.128 [R8+0x20400], desc[UR56][R2.64], !P4 ;  /* 0x2040000002081fae */ /* 0x000fe8000e101d78 */
[----:B------:R-:W-:Y:S04]  /*1d6c0*/  @P1 LDGSTS.E.BYPASS.LTC128B.128 [R8+0x23400], desc[UR56][R2.64+0x80], !P3 ;  /* 0x2340008002081fae */ /* 0x000fe8000d901d78 */
[----:B------:R0:W-:Y:S04]  /*1d6d0*/  @P1 LDGSTS.E.BYPASS.LTC128B.128 [R8+0x26400], desc[UR56][R2.64+0x100], !P2 ;  /* 0x2640010002081fae */ /* 0x0001e8000d101d78 */
[----:B0-2---:R0:W1:Y:S02]  /*1d6e0*/  SHFL.IDX PT, R2, R4, 0x5, 0x181f ;  /* 0x00b81f0004027f89 */ /* 0x00506400000e0000 */
.L_x_4151:
        /* <DEDUP_REMOVED lines=12> */
.L_x_4024:
        /* <DEDUP_REMOVED lines=11> */
.L_x_4025:
[----:B-1----:R1:W5:Y:S01]  /*1d860*/  LDL.LU R3, [R1+0x18] ;  /* 0x0000180001037983 */ /* 0x0023620000300800 */
[----:B------:R1:W-:Y:S02]  /*1d870*/  SYNCS.ARRIVE.TRANS64.A1T0 RZ, [R7+URZ+0x30830], RZ ;  /* 0x030830ff07ff79a7 */ /* 0x0003e4000810003f */
[----:B------:R-:W-:Y:S05]  /*1d880*/  WARPSYNC.ALL ;  /* 0x0000000000007948 */ /* 0x000fea0003800000 */
[----:B------:R-:W-:Y:S01]  /*1d890*/  ULDC.64 UR6, c[0x0][0xa00] ;  /* 0x0002800000067ab9 */ /* 0x000fe20000000a00 */
[----:B------:R-:W-:Y:S01]  /*1d8a0*/  ULDC.64 UR4, c[0x0][0x298] ;  /* 0x0000a60000047ab9 */ /* 0x000fe20000000a00 */
[----:B------:R-:W-:Y:S01]  /*1d8b0*/  BAR.SYNC.DEFER_BLOCKING 0x8, 0x180 ;  /* 0x0206000000007b1d */ /* 0x000fe20000010000 */
[----:B------:R-:W-:Y:S01]  /*1d8c0*/  ISETP.NE.U32.AND P0, PT, RZ, UR6, PT ;  /* 0x00000006ff007c0c */ /* 0x000fe2000bf05070 */
[----:B0-----:R-:W-:Y:S01]  /*1d8d0*/  IMAD.WIDE.U32 R4, R34, UR4, RZ ;  /* 0x0000000422047c25 */ /* 0x001fe2000f8e00ff */
[----:B------:R-:W-:-:S02]  /*1d8e0*/  SHF.R.S32.HI R0, RZ, 0x1f, R34 ;  /* 0x0000001fff007819 */ /* 0x000fc40000011422 */
[----:B------:R-:W-:Y:S01]  /*1d8f0*/  ISETP.NE.AND.EX P0, PT, RZ, UR7, PT, P0 ;  /* 0x00000007ff007c0c */ /* 0x000fe2000bf05300 */
[----:B------:R-:W-:Y:S01]  /*1d900*/  VIADD R2, R22, 0x12400 ;  /* 0x0001240016027836 */ /* 0x000fe20000000000 */
[----:B------:R-:W-:Y:S01]  /*1d910*/  BSSY B6, `(.L_x_4026) ;  /* 0x000001a000067945 */ /* 0x000fe20003800000 */
[----:B------:R-:W-:Y:S01]  /*1d920*/  IMAD R0, R0, UR4, RZ ;  /* 0x0000000400007c24 */ /* 0x000fe2000f8e02ff */
[----:B------:R-:W-:-:S03]  /*1d930*/  SEL R30, R30, RZ, !P0 ;  /* 0x000000ff1e1e7207 */ /* 0x000fc60004000000 */
[----:B------:R-:W-:-:S04]  /*1d940*/  IMAD R0, R34, UR5, R0 ;  /* 0x0000000522007c24 */ /* 0x000fc8000f8e0200 */
[----:B------:R-:W-:Y:S01]  /*1d950*/  IMAD.IADD R34, R5, 0x1, R0 ;  /* 0x0000000105227824 */ /* 0x000fe200078e0200 */
[----:B-----5:R-:W-:Y:S02]  /*1d960*/  SEL R3, R3, RZ, !P0 ;  /* 0x000000ff03037207 */ /* 0x020fe40004000000 */
[----:B------:R-:W-:-:S03]  /*1d970*/  LOP3.LUT P0, RZ, R2, 0x3ff, RZ, 0xc0, !PT ;  /* 0x000003ff02ff7812 */ /* 0x000fc6000780c0ff */
[----:B------:R0:W-:Y:S04]  /*1d980*/  STL [R1+0x2c], R3 ;  /* 0x00002c0301007387 */ /* 0x0001e80000100800 */
[----:B------:R0:W-:Y:S06]  /*1d990*/  STL.64 [R1+0x18], R4 ;  /* 0x0000180401007387 */ /* 0x0001ec0000100a00 */
        /* <DEDUP_REMOVED lines=8> */
[----:B------:R-:W-:Y:S02]  /*1da20*/  IMAD.U32 R5, RZ, RZ, UR5 ;  /* 0x00000005ff057e24 */ /* 0x000fe4000f8e00ff */
[----:B------:R-:W-:Y:S02]  /*1da30*/  IMAD.U32 R6, RZ, RZ, UR6 ;  /* 0x00000006ff067e24 */ /* 0x000fe4000f8e00ff */
[----:B-1----:R-:W-:-:S02]  /*1da40*/  IMAD.U32 R7, RZ, RZ, UR7 ;  /* 0x00000007ff077e24 */ /* 0x002fc4000f8e00ff */
[----:B------:R-:W-:Y:S02]  /*1da50*/  IMAD.U32 R10, RZ, RZ, UR8 ;  /* 0x00000008ff0a7e24 */ /* 0x000fe4000f8e00ff */
[----:B------:R-:W-:Y:S02]  /*1da60*/  IMAD.MOV.U32 R8, RZ, RZ, 0x70 ;  /* 0x00000070ff087424 */ /* 0x000fe400078e00ff */
[----:B------:R-:W-:Y:S02]  /*1da70*/  IMAD.MOV.U32 R12, RZ, RZ, 0x1 ;  /* 0x00000001ff0c7424 */ /* 0x000fe400078e00ff */
[----:B------:R-:W-:-:S07]  /*1da80*/  IMAD.MOV.U32 R13, RZ, RZ, RZ ;  /* 0x000000ffff0d7224 */ /* 0x000fce00078e00ff */
[----:B------:R-:W-:-:S07]  /*1da90*/  LEPC R20, `(.L_x_4027) ;  /* 0x000000001014794e */ /* 0x000fce0000000000 */
[----:B0-----:R-:W-:Y:S05]  /*1daa0*/  CALL.ABS.NOINC R2 ;  /* 0x0000000002007343 */ /* 0x001fea0003c00000 */
.L_x_4027:
[----:B------:R-:W-:Y:S05]  /*1dab0*/  BSYNC B6 ;  /* 0x0000000000067941 */ /* 0x000fea0003800000 */
.L_x_4026:
[----:B------:R-:W2:Y:S01]  /*1dac0*/  LDL.LU R20, [R1+0x2c] ;  /* 0x00002c0001147983 */ /* 0x000ea20000300800 */
[----:B------:R-:W-:Y:S01]  /*1dad0*/  ULDC.64 UR4, c[0x0][0x2d8] ;  /* 0x0000b60000047ab9 */ /* 0x000fe20000000a00 */
[----:B------:R-:W3:Y:S02]  /*1dae0*/  LDC R8, c[0x0][0x448] ;  /* 0x00011200ff087b82 */ /* 0x000ee40000000800 */
[----:B0-----:R-:W4:Y:S01]  /*1daf0*/  LDL.LU.64 R2, [R1+0x18] ;  /* 0x0000180001027983 */ /* 0x001f220000300a00 */
[----:B------:R-:W-:Y:S02]  /*1db00*/  IMAD.SHL.U32 R4, R17, 0x80, RZ ;  /* 0x0000008011047824 */ /* 0x000fe400078e00ff */
[----:B------:R-:W-:Y:S01]  /*1db10*/  IMAD R0, R31, UR4, RZ ;  /* 0x000000041f007c24 */ /* 0x000fe2000f8e02ff */
[----:B------:R0:W5:Y:S03]  /*1db20*/  LDL R17, [R1+0x20] ;  /* 0x0000200001117983 */ /* 0x0001660000100800 */
[----:B------:R-:W-:Y:S01]  /*1db30*/  IMAD R5, R18, UR5, R0 ;  /* 0x0000000512057c24 */ /* 0x000fe2000f8e0200 */
[----:B------:R0:W5:Y:S01]  /*1db40*/  LDL R9, [R1+0x4] ;  /* 0x0000040001097983 */ /* 0x0001620000100800 */
[----:B---3--:R-:W-:Y:S01]  /*1db50*/  ISETP.NE.AND P0, PT, R8, 0x1, PT ;  /* 0x000000010800780c */ /* 0x008fe20003f05270 */
[----:B----4-:R-:W-:-:S02]  /*1db60*/  IMAD.MOV.U32 R3, RZ, RZ, R34 ;  /* 0x000000ffff037224 */ /* 0x010fc400078e0022 */
[----:B------:R-:W-:Y:S01]  /*1db70*/  IMAD.WIDE.U32 R2, R18, UR4, R2 ;  /* 0x0000000412027c25 */ /* 0x000fe2000f8e0002 */
[----:B------:R-:W-:-:S03]  /*1db80*/  ULDC.64 UR4, c[0x0][0x2e0] ;  /* 0x0000b80000047ab9 */ /* 0x000fc60000000a00 */
[----:B------:R-:W-:Y:S02]  /*1db90*/  IMAD.IADD R3, R3, 0x1, R5 ;  /* 0x0000000103037824 */ /* 0x000fe400078e0205 */
[----:B--2---:R-:W-:Y:S02]  /*1dba0*/  IMAD R5, R20, UR4, RZ ;  /* 0x0000000414057c24 */ /* 0x004fe4000f8e02ff */
[----:B------:R-:W2:Y:S01]  /*1dbb0*/  S2R R20, SR_TID.X ;  /* 0x0000000000147919 */ /* 0x000ea20000002100 */
[----:B------:R-:W-:-:S04]  /*1dbc0*/  IMAD.WIDE.U32 R2, R30, UR4, R2 ;  /* 0x000000041e027c25 */ /* 0x000fc8000f8e0002 */
[----:B------:R-:W-:Y:S01]  /*1dbd0*/  IMAD R0, R30, UR5, R5 ;  /* 0x000000051e007c24 */ /* 0x000fe2000f8e0205 */
[----:B------:R-:W-:Y:S01]  /*1dbe0*/  ULDC.64 UR4, c[0x0][0x2d0] ;  /* 0x0000b40000047ab9 */ /* 0x000fe20000000a00 */
[----:B------:R-:W1:Y:S02]  /*1dbf0*/  @P0 LDC R5, c[0x0][0x44c] ;  /* 0x00011300ff050b82 */ /* 0x000e640000000800 */
[----:B------:R-:W-:-:S06]  /*1dc00*/  IMAD.IADD R3, R3, 0x1, R0 ;  /* 0x0000000103037824 */ /* 0x000fcc00078e0200 */
[----:B------:R-:W3:Y:S01]  /*1dc10*/  @P0 LDC R0, c[0x0][0x450] ;  /* 0x00011400ff000b82 */ /* 0x000ee20000000800 */
[----:B--2---:R-:W-:-:S04]  /*1dc20*/  LOP3.LUT R20, R20, 0x7f, RZ, 0xc0, !PT ;  /* 0x0000007f14147812 */ /* 0x004fc800078ec0ff */
[----:B------:R-:W-:Y:S02]  /*1dc30*/  SHF.R.U32.HI R21, RZ, 0x3, R20 ;  /* 0x00000003ff157819 */ /* 0x000fe40000011614 */
[----:B------:R-:W2:Y:S02]  /*1dc40*/  S2R R20, SR_TID.X ;  /* 0x0000000000147919 */ /* 0x000ea40000002100 */
[----:B--2---:R-:W-:-:S05]  /*1dc50*/  IMAD.SHL.U32 R20, R20, 0x10, RZ ;  /* 0x0000001014147824 */ /* 0x004fca00078e00ff */
[----:B------:R-:W-:-:S04]  /*1dc60*/  LOP3.LUT R20, R21, 0x70, R20, 0xf8, !PT ;  /* 0x0000007015147812 */ /* 0x000fc800078ef814 */
[----:B------:R-:W-:-:S05]  /*1dc70*/  LOP3.LUT R6, R20, R4, RZ, 0xfc, !PT ;  /* 0x0000000414067212 */ /* 0x000fca00078efcff */
[----:B-1----:R-:W-:-:S04]  /*1dc80*/  @P0 IMAD.HI.U32 R7, R6, R5, RZ ;  /* 0x0000000506070227 */ /* 0x002fc800078e00ff */
[----:B------:R-:W-:Y:S01]  /*1dc90*/  IMAD.MOV.U32 R5, RZ, RZ, R6 ;  /* 0x000000ffff057224 */ /* 0x000fe200078e0006 */
[----:B---3--:R-:W-:-:S05]  /*1dca0*/  @P0 SHF.R.U32.HI R5, RZ, R0, R7 ;  /* 0x00000000ff050219 */ /* 0x008fca0000011607 */
[----:B------:R-:W-:-:S04]  /*1dcb0*/  IMAD.MOV R0, RZ, RZ, -R5 ;  /* 0x000000ffff007224 */ /* 0x000fc800078e0a05 */
[----:B------:R-:W-:Y:S01]  /*1dcc0*/  IMAD R0, R8, R0, R6 ;  /* 0x0000000008007224 */ /* 0x000fe200078e0206 */
[----:B------:R-:W-:Y:S01]  /*1dcd0*/  SHF.R.S32.HI R6, RZ, 0x1f, R5 ;  /* 0x0000001fff067819 */ /* 0x000fe20000011405 */
[----:B------:R-:W1:Y:S01]  /*1dce0*/  S2R R20, SR_TID.X ;  /* 0x0000000000147919 */ /* 0x000e620000002100 */
[----:B------:R-:W-:-:S04]  /*1dcf0*/  IMAD.WIDE.U32 R2, R5, UR4, R2 ;  /* 0x0000000405027c25 */ /* 0x000fc8000f8e0002 */
[----:B------:R-:W-:-:S04]  /*1dd00*/  IMAD R6, R6, UR4, RZ ;  /* 0x0000000406067c24 */ /* 0x000fc8000f8e02ff */
[----:B------:R-:W-:Y:S01]  /*1dd10*/  IMAD R5, R5, UR5, R6 ;  /* 0x0000000505057c24 */ /* 0x000fe2000f8e0206 */
[----:B------:R-:W-:-:S04]  /*1dd20*/  ULDC.64 UR4, c[0x0][0x2c8] ;  /* 0x0000b20000047ab9 */ /* 0x000fc80000000a00 */
[----:B------:R-:W-:Y:S02]  /*1dd30*/  IADD3 R3, R3, R5, RZ ;  /* 0x0000000503037210 */ /* 0x000fe40007ffe0ff */
[----:B------:R-:W-:-:S05]  /*1dd40*/  SHF.R.S32.HI R5, RZ, 0x1f, R0 ;  /* 0x0000001fff057819 */ /* 0x000fca0000011400 */
[----:B------:R-:W-:Y:S02]  /*1dd50*/  IMAD R5, R5, UR4, RZ ;  /* 0x0000000405057c24 */ /* 0x000fe4000f8e02ff */
[----:B------:R-:W-:-:S04]  /*1dd60*/  IMAD.WIDE.U32 R2, R0, UR4, R2 ;  /* 0x0000000400027c25 */ /* 0x000fc8000f8e0002 */
[----:B------:R-:W-:Y:S01]  /*1dd70*/  IMAD R5, R0, UR5, R5 ;  /* 0x0000000500057c24 */ /* 0x000fe2000f8e0205 */
[----:B------:R-:W-:Y:S02]  /*1dd80*/  ULDC.64 UR4, c[0x0][0x280] ;  /* 0x0000a00000047ab9 */ /* 0x000fe40000000a00 */
[----:B------:R-:W-:Y:S01]  /*1dd90*/  LEA R0, P0, R2, UR4, 0x1 ;  /* 0x0000000402007c11 */ /* 0x000fe2000f8008ff */
[----:B------:R-:W-:Y:S01]  /*1dda0*/  IMAD.IADD R5, R3, 0x1, R5 ;  /* 0x0000000103057824 */ /* 0x000fe200078e0205 */
[----:B------:R-:W-:Y:S01]  /*1ddb0*/  ULDC UR4, c[0x0][0x2b8] ;  /* 0x0000ae0000047ab9 */ /* 0x000fe20000000800 */
[----:B-1----:R-:W-:-:S03]  /*1ddc0*/  LOP3.LUT R20, R20, 0x7f, RZ, 0xc0, !PT ;  /* 0x0000007f14147812 */ /* 0x002fc600078ec0ff */
[----:B------:R-:W-:Y:S01]  /*1ddd0*/  LEA.HI.X R5, R2, UR5, R5, 0x1, P0 ;  /* 0x0000000502057c11 */ /* 0x000fe200080f0c05 */
[----:B------:R-:W-:Y:S01]  /*1dde0*/  UMOV UR5, 0xffffffff ;  /* 0xffffffff00057882 */ /* 0x000fe20000000000 */
[----:B------:R-:W-:Y:S02]  /*1ddf0*/  ISETP.GE.AND P3, PT, R33, UR4, PT ;  /* 0x0000000421007c0c */ /* 0x000fe4000bf66270 */
[----:B------:R-:W-:Y:S02]  /*1de00*/  ISETP.GE.AND P2, PT, R36, UR4, PT ;  /* 0x0000000424007c0c */ /* 0x000fe4000bf46270 */
[----:B------:R-:W-:Y:S02]  /*1de10*/  ISETP.GE.AND P0, PT, R35, UR4, PT ;  /* 0x0000000423007c0c */ /* 0x000fe4000bf06270 */
[----:B------:R-:W-:Y:S01]  /*1de20*/  SHF.R.U32.HI R10, RZ, 0x3, R20 ;  /* 0x00000003ff0a7819 */ /* 0x000fe20000011614 */
[----:B0-----:R-:W-:Y:S10]  /*1de30*/  BRA.DIV UR5, `(.L_x_4028) ;  /* 0x0000004a050c7947 */ /* 0x001ff4000b800000 */
        /* <DEDUP_REMOVED lines=70> */
[----:B0-----:R-:W-:Y:S01]  /*1e2a0*/  @!P1 LEA R14, P4, R33, R14, 0x1 ;  /* 0x0000000e210e9211 */ /* 0x001fe200078808ff */
[----:B------:R-:W0:Y:S04]  /*1e2b0*/  SHFL.IDX PT, R5, R5, 0x7, 0x181f ;  /* 0x00f81f0005057f89 */ /* 0x000e2800000e0000 */
[----:B-1----:R-:W-:-:S02]  /*1e2c0*/  @!P1 IMAD.X R7, RZ, RZ, R2, P4 ;  /* 0x000000ffff079224 */ /* 0x002fc400020e0602 */
[----:B------:R-:W-:Y:S02]  /*1e2d0*/  @!P1 IMAD.MOV.U32 R2, RZ, RZ, R14 ;  /* 0x000000ffff029224 */ /* 0x000fe400078e000e */
[----:B------:R-:W-:Y:S01]  /*1e2e0*/  @!P1 IMAD.MOV.U32 R3, RZ, RZ, R7 ;  /* 0x000000ffff039224 */ /* 0x000fe200078e0007 */
[----:B------:R1:W2:Y:S04]  /*1e2f0*/  SHFL.IDX PT, R14, R0, 0x7, 0x181f ;  /* 0x00f81f00000e7f89 */ /* 0x0002a800000e0000 */
[----:B------:R1:W-:Y:S04]  /*1e300*/  @!P1 LDGSTS.E.BYPASS.LTC128B.128 [R9+0x15400], desc[UR56][R2.64], !P3 ;  /* 0x1540000002099fae */ /* 0x0003e8000d901d78 */
[----:B------:R1:W-:Y:S04]  /*1e310*/  @!P1 LDGSTS.E.BYPASS.LTC128B.128 [R9+0x19400], desc[UR56][R2.64+0x80], !P2 ;  /* 0x1940008002099fae */ /* 0x0003e8000d101d78 */
[----:B0-----:R1:W-:Y:S02]  /*1e320*/  @!P1 LDGSTS.E.BYPASS.LTC128B.128 [R9+0x1d400], desc[UR56][R2.64+0x100], !P0 ;  /* 0x1d40010002099fae */ /* 0x0013e4000c101d78 */
.L_x_4168:
        /* <DEDUP_REMOVED lines=12> */
.L_x_4030:
[----:B------:R-:W-:Y:S05]  /*1e3f0*/  BSYNC B0 ;  /* 0x0000000000007941 */ /* 0x000fea0003800000 */
.L_x_4029:
[----:B------:R-:W-:Y:S01]  /*1e400*/  NOP ;  /* 0x0000000000007918 */ /* 0x000fe20000000000 */
[----:B------:R-:W-:-:S13]  /*1e410*/  PLOP3.LUT P0, PT, PT, PT, PT, 0x80, 0x0 ;  /* 0x000000000000781c */ /* 0x000fda0003f0f070 */
.L_x_4031:
[----:B------:R-:W-:Y:S02]  /*1e420*/  PLOP3.LUT P1, PT, P1, P0, PT, 0xa2, 0x0 ;  /* 0x000000000000781c */ /* 0x000fe40000f21472 */
[----:B------:R-:W-:-:S08]  /*1e430*/  @P0 R2UR P1, UR4, R22 ;  /* 0x00000000160402ca */ /* 0x000fd00000020000 */
[----:B------:R-:W-:-:S05]  /*1e440*/  @P0 PLOP3.LUT P0, PT, P1, PT, PT, 0x80, 0x0 ;  /* 0x000000000000081c */ /* 0x000fca0000f0f070 */
[----:B------:R-:W-:Y:S01]  /*1e450*/  @!P1 SYNCS.ARRIVE.TRANS64.RED.A0T1 RZ, [UR4+0x30800], RZ ;  /* 0x030800ffffff99a7 */ /* 0x000fe20008200404 */
[----:B------:R-:W-:Y:S07]  /*1e460*/  @!P1 ARRIVES.LDGSTSBAR.64.TRANSCNT [UR4+0x30800] ;  /* 0x03080000ff0099b0 */ /* 0x000fee0008000a84 */
[----:B------:R-:W-:Y:S05]  /*1e470*/  @P0 BRA.U.ANY `(.L_x_4031) ;  /* 0xfffffffd00e80947 */ /* 0x000fea000393ffff */
[----:B0-----:R-:W3:Y:S02]  /*1e480*/  LDL.LU R2, [R1+0x28] ;  /* 0x0000280001027983 */ /* 0x001ee40000300800 */
[----:B---3--:R-:W-:-:S05]  /*1e490*/  VIADD R2, R2, 0x1 ;  /* 0x0000000102027836 */ /* 0x008fca0000000000 */
        /* <DEDUP_REMOVED lines=10> */
.L_x_4169:
[----:B------:R-:W-:Y:S05]  /*1e540*/  BSYNC B0 ;  /* 0x0000000000007941 */ /* 0x000fea0003800000 */
.L_x_4032:
[----:B------:R-:W3:Y:S01]  /*1e550*/  LDL R0, [R1+0x8] ;  /* 0x0000080001007983 */ /* 0x000ee20000100800 */
[----:B------:R-:W-:Y:S01]  /*1e560*/  BSSY B0, `(.L_x_4034) ;  /* 0x000010f000007945 */ /* 0x000fe20003800000 */
[----:B---3--:R-:W-:-:S13]  /*1e570*/  ISETP.GE.AND P0, PT, R0, 0x61, PT ;  /* 0x000000610000780c */ /* 0x008fda0003f06270 */
[----:B------:R-:W-:Y:S05]  /*1e580*/  @!P0 BRA `(.L_x_4035) ;  /* 0x0000001000308947 */ /* 0x000fea0003800000 */
[----:B------:R-:W3:Y:S01]  /*1e590*/  LDL.LU R0, [R1+0x24] ;  /* 0x0000240001007983 */ /* 0x000ee20000300800 */
[----:B------:R-:W-:Y:S01]  /*1e5a0*/  ULDC UR4, c[0x0][0x2f4] ;  /* 0x0000bd0000047ab9 */ /* 0x000fe20000000800 */
[----:B------:R-:W-:Y:S01]  /*1e5b0*/  IMAD.MOV.U32 R17, RZ, RZ, R28 ;  /* 0x000000ffff117224 */ /* 0x000fe200078e001c */
[----:B------:R-:W-:Y:S01]  /*1e5c0*/  ISETP.GE.AND P3, PT, R33, UR4, PT ;  /* 0x0000000421007c0c */ /* 0x000fe2000bf66270 */
[----:B------:R-:W-:Y:S01]  /*1e5d0*/  IMAD.MOV.U32 R10, RZ, RZ, R26 ;  /* 0x000000ffff0a7224 */ /* 0x000fe200078e001a */
[----:B------:R-:W-:Y:S01]  /*1e5e0*/  ISETP.GE.AND P2, PT, R36, UR4, PT ;  /* 0x0000000424007c0c */ /* 0x000fe2000bf46270 */
[----:B------:R-:W-:Y:S01]  /*1e5f0*/  IMAD.MOV.U32 R30, RZ, RZ, R25 ;  /* 0x000000ffff1e7224 */ /* 0x000fe200078e0019 */
[----:B------:R-:W-:Y:S02]  /*1e600*/  ISETP.GE.AND P1, PT, R35, UR4, PT ;  /* 0x0000000423007c0c */ /* 0x000fe4000bf26270 */
[----:B---3--:R-:W-:-:S11]  /*1e610*/  IADD3 R6, R0, -0x2, RZ ;  /* 0xfffffffe00067810 */ /* 0x008fd60007ffe0ff */
.L_x_4048:
[----:B------:R-:W3:Y:S01]  /*1e620*/  LDL R4, [R1+0xc] ;  /* 0x00000c0001047983 */ /* 0x000ee20000100800 */
[----:B------:R-:W1:Y:S03]  /*1e630*/  LDC R7, c[0x0][0x430] ;  /* 0x00010c00ff077b82 */ /* 0x000e660000000800 */
[----:B------:R-:W4:Y:S04]  /*1e640*/  LDL R8, [R1+0x10] ;  /* 0x0000100001087983 */ /* 0x000f280000100800 */
[----:B------:R-:W2:Y:S01]  /*1e650*/  LDL R11, [R1+0x38] ;  /* 0x00003800010b7983 */ /* 0x000ea20000100800 */
[----:B------:R-:W0:Y:S02]  /*1e660*/  S2R R0, SR_TID.X ;  /* 0x0000000000007919 */ /* 0x000e240000002100 */
[----:B0-----:R-:W-:-:S04]  /*1e670*/  LOP3.LUT R0, R0, 0x7f, RZ, 0xc0, !PT ;  /* 0x0000007f00007812 */ /* 0x001fc800078ec0ff */
[----:B------:R-:W-:Y:S02]  /*1e680*/  SHF.R.U32.HI R2, RZ, 0x3, R0 ;  /* 0x00000003ff027819 */ /* 0x000fe40000011600 */
[----:B------:R-:W0:Y:S01]  /*1e690*/  S2R R0, SR_TID.X ;  /* 0x0000000000007919 */ /* 0x000e220000002100 */
[----:B-1----:R-:W-:-:S13]  /*1e6a0*/  ISETP.NE.AND P0, PT, R7, 0x1, PT ;  /* 0x000000010700780c */ /* 0x002fda0003f05270 */
[----:B------:R-:W1:Y:S01]  /*1e6b0*/  @P0 LDC R3, c[0x0][0x438] ;  /* 0x00010e00ff030b82 */ /* 0x000e620000000800 */
[----:B0-----:R-:W-:-:S05]  /*1e6c0*/  IMAD.SHL.U32 R0, R0, 0x10, RZ ;  /* 0x0000001000007824 */ /* 0x001fca00078e00ff */
[----:B------:R-:W-:Y:S02]  /*1e6d0*/  LOP3.LUT R0, R2, 0x70, R0, 0xf8, !PT ;  /* 0x0000007002007812 */ /* 0x000fe400078ef800 */
[----:B------:R-:W0:Y:S02]  /*1e6e0*/  @P0 LDC R2, c[0x0][0x434] ;  /* 0x00010d00ff020b82 */ /* 0x000e240000000800 */
[----:B------:R-:W-:Y:S01]  /*1e6f0*/  ISETP.GT.U32.AND P4, PT, R0, 0x5f, PT ;  /* 0x0000005f0000780c */ /* 0x000fe20003f84070 */
[----:B------:R-:W-:Y:S01]  /*1e700*/  VIADD R26, R10, 0x1 ;  /* 0x000000010a1a7836 */ /* 0x000fe20000000000 */
[----:B------:R-:W-:Y:S05]  /*1e710*/  YIELD ;  /* 0x0000000000007946 */ /* 0x000fea0003800000 */
[----:B------:R-:W-:-:S02]  /*1e720*/  IMAD.MOV.U32 R25, RZ, RZ, R6 ;  /* 0x000000ffff197224 */ /* 0x000fc400078e0006 */
[----:B---3--:R-:W-:-:S04]  /*1e730*/  IMAD R9, R6, 0x60, R4 ;  /* 0x0000006006097824 */ /* 0x008fc800078e0204 */
[----:B------:R-:W4:Y:S01]  /*1e740*/  @!P4 LDC.64 R4, c[0x0][0x428] ;  /* 0x00010a00ff04cb82 */ /* 0x000f220000000a00 */
[----:B------:R-:W-:-:S04]  /*1e750*/  IMAD.IADD R9, R0, 0x1, R9 ;  /* 0x0000000100097824 */ /* 0x000fc800078e0209 */
[----:B0-----:R-:W-:-:S04]  /*1e760*/  @P0 IMAD.HI.U32 R2, R9, R2, RZ ;  /* 0x0000000209020227 */ /* 0x001fc800078e00ff */
[----:B------:R-:W-:Y:S01]  /*1e770*/  IMAD.MOV.U32 R0, RZ, RZ, R9 ;  /* 0x000000ffff007224 */ /* 0x000fe200078e0009 */
[----:B-1----:R-:W-:-:S04]  /*1e780*/  @P0 SHF.R.U32.HI R0, RZ, R3, R2 ;  /* 0x00000003ff000219 */ /* 0x002fc80000011602 */
[--C-:B------:R-:W-:Y:S01]  /*1e790*/  @!P4 SHF.R.S32.HI R3, RZ, 0x1f, R0.reuse ;  /* 0x0000001fff03c819 */ /* 0x100fe20000011400 */
[----:B------:R-:W-:Y:S02]  /*1e7a0*/  @!P4 IMAD.MOV.U32 R2, RZ, RZ, R0 ;  /* 0x000000ffff02c224 */ /* 0x000fe400078e0000 */
[-C--:B----4-:R-:W-:Y:S02]  /*1e7b0*/  @!P4 IMAD R8, R8, R4.reuse, RZ ;  /* 0x000000040808c224 */ /* 0x090fe400078e02ff */
[----:B------:R-:W-:-:S04]  /*1e7c0*/  @!P4 IMAD.WIDE.U32 R2, R32, R4, R2 ;  /* 0x000000042002c225 */ /* 0x000fc800078e0002 */
[----:B------:R-:W-:Y:S02]  /*1e7d0*/  @!P4 IMAD R8, R32, R5, R8 ;  /* 0x000000052008c224 */ /* 0x000fe400078e0208 */
[----:B------:R-:W0:Y:S01]  /*1e7e0*/  @!P4 LDC.64 R4, c[0x0][0x418] ;  /* 0x00010600ff04cb82 */ /* 0x000e220000000a00 */
[----:B------:R-:W-:Y:S02]  /*1e7f0*/  IMAD.MOV R0, RZ, RZ, -R0 ;  /* 0x000000ffff007224 */ /* 0x000fe400078e0a00 */
[----:B------:R-:W-:Y:S02]  /*1e800*/  @!P4 IMAD.IADD R3, R8, 0x1, R3 ;  /* 0x000000010803c824 */ /* 0x000fe400078e0203 */
[----:B------:R-:W-:Y:S01]  /*1e810*/  IMAD R9, R7, R0, R9 ;  /* 0x0000000007097224 */ /* 0x000fe200078e0209 */
[----:B------:R-:W-:Y:S02]  /*1e820*/  MOV R0, RZ ;  /* 0x000000ff00007202 */ /* 0x000fe40000000f00 */
[----:B0-----:R-:W-:-:S04]  /*1e830*/  @!P4 LEA R4, P0, R2, R4, 0x2 ;  /* 0x000000040204c211 */ /* 0x001fc800078010ff */
[----:B------:R-:W-:-:S05]  /*1e840*/  @!P4 LEA.HI.X R5, R2, R5, R3, 0x2, P0 ;  /* 0x000000050205c211 */ /* 0x000fca00000f1403 */
[----:B------:R0:W5:Y:S01]  /*1e850*/  @!P4 LDG.E R0, desc[UR56][R4.64] ;  /* 0x000000380400c981 */ /* 0x000162000c1e1900 */
[----:B--2---:R-:W-:Y:S02]  /*1e860*/  ISETP.NE.AND P4, PT, R11, 0x3, PT ;  /* 0x000000030b00780c */ /* 0x004fe40003f85270 */
[----:B------:R-:W-:-:S04]  /*1e870*/  ISETP.NE.AND P0, PT, R26, 0x2, PT ;  /* 0x000000021a00780c */ /* 0x000fc80003f05270 */
[----:B------:R-:W-:Y:S02]  /*1e880*/  SEL R28, RZ, 0x1, P0 ;  /* 0x00000001ff1c7807 */ /* 0x000fe40000000000 */
[----:B------:R-:W-:Y:S02]  /*1e890*/  SEL R26, R26, RZ, P0 ;  /* 0x000000ff1a1a7207 */ /* 0x000fe40000000000 */
[----:B------:R-:W-:-:S03]  /*1e8a0*/  LOP3.LUT R28, R17, R28, RZ, 0x3c, !PT ;  /* 0x0000001c111c7212 */ /* 0x000fc600078e3cff */
[----:B0-----:R-:W-:Y:S05]  /*1e8b0*/  @!P4 BRA `(.L_x_4036) ;  /* 0x000000000004c947 */ /* 0x001fea0003800000 */
[----:B------:R-:W-:Y:S01]  /*1e8c0*/  BPT.TRAP 0x1 ;  /* 0x000000040000795c */ /* 0x000fe20000300000 */
.L_x_4036:
[----:B------:R-:W-:Y:S01]  /*1e8d0*/  IMAD R7, R26, 0x8, R22 ;  /* 0x000000081a077824 */ /* 0x000fe200078e0216 */
[----:B------:R-:W-:Y:S01]  /*1e8e0*/  SHF.L.U32 R2, R28, 0x1f, RZ ;  /* 0x0000001f1c027819 */ /* 0x000fe200000006ff */
[----:B------:R-:W-:Y:S03]  /*1e8f0*/  BSSY B1, `(.L_x_4037) ;  /* 0x0000003000017945 */ /* 0x000fe60003800000 */
[----:B------:R-:W0:Y:S02]  /*1e900*/  SYNCS.PHASECHK.TRANS64.TRYWAIT P0, [R7+URZ+0x30840], R2 ;  /* 0x03084002070075a7 */ /* 0x000e24000800017f */
[----:B0-----:R-:W-:Y:S05]  /*1e910*/  @!P0 BRA `(.L_x_4038) ;  /* 0x0000004800048947 */ /* 0x001fea0003800000 */
.L_x_4170:
[----:B------:R-:W-:Y:S05]  /*1e920*/  BSYNC B1 ;  /* 0x0000000000017941 */ /* 0x000fea0003800000 */
.L_x_4037:
[----:B------:R-:W2:Y:S01]  /*1e930*/  LDL R3, [R1] ;  /* 0x0000000001037983 */ /* 0x000ea20000100800 */
[----:B------:R-:W-:Y:S01]  /*1e940*/  SHF.R.S32.HI R20, RZ, 0x1f, R9 ;  /* 0x0000001fff147819 */ /* 0x000fe20000011409 */
[----:B------:R-:W-:Y:S01]  /*1e950*/  ULDC.64 UR4, c[0x0][0x300] ;  /* 0x0000c00000047ab9 */ /* 0x000fe20000000a00 */
[----:B-----5:R-:W-:Y:S01]  /*1e960*/  SHF.R.S32.HI R21, RZ, 0x1f, R0 ;  /* 0x0000001fff157819 */ /* 0x020fe20000011400 */
[----:B------:R-:W-:Y:S02]  /*1e970*/  IMAD R5, R26, 0x4800, R37 ;  /* 0x000048001a057824 */ /* 0x000fe400078e0225 */
[----:B------:R-:W-:-:S04]  /*1e980*/  IMAD R4, R20, UR4, RZ ;  /* 0x0000000414047c24 */ /* 0x000fc8000f8e02ff */
[----:B------:R-:W-:Y:S01]  /*1e990*/  IMAD R4, R9, UR5, R4 ;  /* 0x0000000509047c24 */ /* 0x000fe2000f8e0204 */
[C---:B--2---:R-:W-:Y:S02]  /*1e9a0*/  LOP3.LUT P5, RZ, R3.reuse, 0x2, RZ, 0xc0, !PT ;  /* 0x0000000203ff7812 */ /* 0x044fe400078ac0ff */
[----:B------:R-:W-:Y:S01]  /*1e9b0*/  LOP3.LUT P4, RZ, R3, 0x1, RZ, 0xc0, !PT ;  /* 0x0000000103ff7812 */ /* 0x000fe2000788c0ff */
[----:B0-----:R-:W-:Y:S01]  /*1e9c0*/  IMAD.WIDE.U32 R2, R9, UR4, RZ ;  /* 0x0000000409027c25 */ /* 0x001fe2000f8e00ff */
        /* <DEDUP_REMOVED lines=16> */
[----:B------:R-:W2:Y:S01]  /*1ead0*/  LDL R3, [R1] ;  /* 0x0000000001037983 */ /* 0x000ea20000100800 */
[----:B------:R-:W-:Y:S02]  /*1eae0*/  IMAD.SHL.U32 R4, R33, 0x2, RZ ;  /* 0x0000000221047824 */ /* 0x000fe400078e00ff */
[----:B------:R-:W-:Y:S01]  /*1eaf0*/  IMAD R5, R5, 0x2, R22 ;  /* 0x0000000205057824 */ /* 0x000fe200078e0216 */
[----:B------:R-:W0:Y:S04]  /*1eb00*/  SHFL.IDX PT, R2, R8, RZ, 0x181f ;  /* 0x00181fff08027589 */ /* 0x000e2800000e0000 */
[----:B------:R-:W-:Y:S01]  /*1eb10*/  SHFL.IDX PT, R34, R6, 0x2, 0x181f ;  /* 0x00581f0006227f89 */ /* 0x000fe200000e0000 */
[----:B0-----:R-:W-:Y:S02]  /*1eb20*/  IADD3 R2, P0, R2, R4, RZ ;  /* 0x0000000402027210 */ /* 0x001fe40007f1e0ff */
[----:B--2---:R-:W-:-:S02]  /*1eb30*/  LOP3.LUT P6, RZ, R3, 0x4, RZ, 0xc0, !PT ;  /* 0x0000000403ff7812 */ /* 0x004fc400078cc0ff */
[----:B------:R-:W0:Y:S02]  /*1eb40*/  SHFL.IDX PT, R3, R6, RZ, 0x181f ;  /* 0x00181fff06037589 */ /* 0x000e2400000e0000 */
[----:B0-----:R-:W-:-:S09]  /*1eb50*/  IMAD.X R3, RZ, RZ, R3, P0 ;  /* 0x000000ffff037224 */ /* 0x001fd200000e0603 */
        /* <DEDUP_REMOVED lines=23> */
[----:B------:R0:W-:Y:S04]  /*1ecd0*/  LDGSTS.E.BYPASS.LTC128B.128 [R5+0x25c00], desc[UR56][R2.64+0x100], !P4 ;  /* 0x25c0010002057fae */ /* 0x0001e8000e101d78 */
[----:B0-----:R-:W0:Y:S02]  /*1ece0*/  SHFL.IDX PT, R2, R8, 0x4, 0x181f ;  /* 0x00981f0008027f89 */ /* 0x001e2400000e0000 */
[----:B0-----:R-:W-:-:S05]  /*1ecf0*/  IADD3 R2, P0, R2, R4, RZ ;  /* 0x0000000402027210 */ /* 0x001fca0007f1e0ff */
[----:B------:R-:W-:Y:S02]  /*1ed00*/  IMAD.X R3, RZ, RZ, R34, P0 ;  /* 0x000000ffff037224 */ /* 0x000fe400000e0622 */
[----:B------:R0:W1:Y:S04]  /*1ed10*/  SHFL.IDX PT, R34, R6, 0x5, 0x181f ;  /* 0x00b81f0006227f89 */ /* 0x00006800000e0000 */
[----:B------:R-:W-:Y:S04]  /*1ed20*/  LDGSTS.E.BYPASS.LTC128B.128 [R5+0x20400], desc[UR56][R2.64], !P6 ;  /* 0x2040000002057fae */ /* 0x000fe8000f101d78 */
[----:B------:R-:W-:Y:S04]  /*1ed30*/  LDGSTS.E.BYPASS.LTC128B.128 [R5+0x23400], desc[UR56][R2.64+0x80], !P5 ;  /* 0x2340008002057fae */ /* 0x000fe8000e901d78 */
[----:B------:R2:W-:Y:S04]  /*1ed40*/  LDGSTS.E.BYPASS.LTC128B.128 [R5+0x26400], desc[UR56][R2.64+0x100], !P4 ;  /* 0x2640010002057fae */ /* 0x0005e8000e101d78 */
[----:B-12---:R0:W2:Y:S02]  /*1ed50*/  SHFL.IDX PT, R2, R8, 0x5, 0x181f ;  /* 0x00b81f0008027f89 */ /* 0x0060a400000e0000 */
.L_x_4184:
[----:B------:R-:W3:Y:S01]  /*1ed60*/  LDL R3, [R1] ;  /* 0x0000000001037983 */ /* 0x000ee20000100800 */
[----:B--2---:R-:W-:Y:S02]  /*1ed70*/  IADD3 R2, P0, R2, R4, RZ ;  /* 0x0000000402027210 */ /* 0x004fe40007f1e0ff */
[----:B---3--:R-:W-:-:S03]  /*1ed80*/  LOP3.LUT P6, RZ, R3, 0x4, RZ, 0xc0, !PT ;  /* 0x0000000403ff7812 */ /* 0x008fc600078cc0ff */
[----:B------:R-:W-:Y:S01]  /*1ed90*/  IMAD.X R3, RZ, RZ, R34, P0 ;  /* 0x000000ffff037224 */ /* 0x000fe200000e0622 */
[----:B------:R-:W-:-:S09]  /*1eda0*/  PLOP3.LUT P0, PT, PT, PT, PT, 0x80, 0x0 ;  /* 0x000000000000781c */ /* 0x000fd20003f0f070 */
[----:B------:R-:W-:Y:S01]  /*1edb0*/  @!PT LDS RZ, [RZ] ;  /* 0x00000000fffff984 */ /* 0x000fe20000000800 */
[----:B------:R-:W-:Y:S01]  /*1edc0*/  @!PT LDS RZ, [RZ] ;  /* 0x00000000fffff984 */ /* 0x000fe20000000800 */
[----:B------:R-:W-:Y:S01]  /*1edd0*/  @!PT LDS RZ, [RZ] ;  /* 0x00000000fffff984 */ /* 0x000fe20000000800 */
[----:B------:R1:W-:Y:S04]  /*1ede0*/  LDGSTS.E.BYPASS.LTC128B.128 [R5+0x20c00], desc[UR56][R2.64], !P6 ;  /* 0x20c0000002057fae */ /* 0x0003e8000f101d78 */
[----:B------:R1:W-:Y:S04]  /*1edf0*/  LDGSTS.E.BYPASS.LTC128B.128 [R5+0x23c00], desc[UR56][R2.64+0x80], !P5 ;  /* 0x23c0008002057fae */ /* 0x0003e8000e901d78 */
[----:B------:R1:W-:Y:S01]  /*1ee00*/  LDGSTS.E.BYPASS.LTC128B.128 [R5+0x26c00], desc[UR56][R2.64+0x100], !P4 ;  /* 0x26c0010002057fae */ /* 0x0003e2000e101d78 */
[----:B------:R-:W-:Y:S01]  /*1ee10*/  NOP ;  /* 0x0000000000007918 */ /* 0x000fe20000000000 */
.L_x_4040:
        /* <DEDUP_REMOVED lines=11> */
.L_x_4041:
[----:B------:R1:W-:Y:S01]  /*1eed0*/  SYNCS.ARRIVE.TRANS64.A1T0 RZ, [R7+URZ+0x30830], RZ ;  /* 0x030830ff07ff79a7 */ /* 0x0003e2000810003f */
[----:B------:R-:W-:Y:S05]  /*1eee0*/  @!P5 BRA `(.L_x_4042) ;  /* 0x000000000004d947 */ /* 0x000fea0003800000 */
[----:B------:R-:W-:Y:S01]  /*1eef0*/  BPT.TRAP 0x1 ;  /* 0x000000040000795c */ /* 0x000fe20000300000 */
.L_x_4042:
[----:B------:R-:W-:Y:S01]  /*1ef00*/  SHF.L.U32 R2, R17, 0x1f, RZ ;  /* 0x0000001f11027819 */ /* 0x000fe200000006ff */
[----:B0-----:R-:W-:Y:S01]  /*1ef10*/  IMAD R6, R10, 0x8, R22 ;  /* 0x000000080a067824 */ /* 0x001fe200078e0216 */
[----:B------:R-:W-:Y:S03]  /*1ef20*/  BSSY B1, `(.L_x_4043) ;  /* 0x0000003000017945 */ /* 0x000fe60003800000 */
[----:B------:R-:W0:Y:S02]  /*1ef30*/  SYNCS.PHASECHK.TRANS64.TRYWAIT P0, [R6+URZ+0x30860], R2 ;  /* 0x03086002060075a7 */ /* 0x000e24000800017f */
[----:B0-----:R-:W-:Y:S05]  /*1ef40*/  @!P0 BRA `(.L_x_4044) ;  /* 0x0000004800888947 */ /* 0x001fea0003800000 */
.L_x_4185:
[----:B------:R-:W-:Y:S05]  /*1ef50*/  BSYNC B1 ;  /* 0x0000000000017941 */ /* 0x000fea0003800000 */
.L_x_4043:
[----:B------:R-:W1:Y:S01]  /*1ef60*/  LDL R5, [R1+0x8] ;  /* 0x0000080001057983 */ /* 0x000e620000100800 */
[----:B------:R-:W2:Y:S01]  /*1ef70*/  S2R R3, SR_TID.X ;  /* 0x0000000000037919 */ /* 0x000ea20000002100 */
[----:B------:R-:W-:Y:S01]  /*1ef80*/  UMOV UR4, 0xffffffff ;  /* 0xffffffff00047882 */ /* 0x000fe20000000000 */
[----:B--2---:R-:W-:-:S04]  /*1ef90*/  LOP3.LUT R3, R3, 0x7f, RZ, 0xc0, !PT ;  /* 0x0000007f03037812 */ /* 0x004fc800078ec0ff */
[----:B------:R-:W-:Y:S01]  /*1efa0*/  SHF.R.U32.HI R3, RZ, 0x3, R3 ;  /* 0x00000003ff037819 */ /* 0x000fe20000011603 */
[----:B-1----:R-:W-:Y:S02]  /*1efb0*/  IMAD R7, R30, -0x60, R5 ;  /* 0xffffffa01e077824 */ /* 0x002fe400078e0205 */
[----:B------:R-:W-:Y:S02]  /*1efc0*/  IMAD R5, R10, 0x4800, R37 ;  /* 0x000048000a057824 */ /* 0x000fe400078e0225 */
[----:B------:R-:W-:Y:S01]  /*1efd0*/  IMAD.IADD R7, R7, 0x1, -R3 ;  /* 0x0000000107077824 */ /* 0x000fe200078e0a03 */
[----:B------:R-:W-:Y:S06]  /*1efe0*/  BRA.DIV UR4, `(.L_x_4045) ;  /* 0x0000004a04747947 */ /* 0x000fec000b800000 */
[----:B0-----:R-:W0:Y:S01]  /*1eff0*/  SHFL.IDX PT, R2, R23, RZ, 0x181f ;  /* 0x00181fff17027589 */ /* 0x001e2200000e0000 */
        /* <DEDUP_REMOVED lines=52> */
.L_x_4199:
        /* <DEDUP_REMOVED lines=31> */
.L_x_4046:
        /* <DEDUP_REMOVED lines=11> */
.L_x_4047:
[C---:B------:R-:W-:Y:S01]  /*1f5e0*/  ISETP.GT.AND P0, PT, R25.reuse, RZ, PT ;  /* 0x000000ff1900720c */ /* 0x040fe20003f04270 */
[----:B------:R0:W-:Y:S01]  /*1f5f0*/  SYNCS.ARRIVE.TRANS64.A1T0 RZ, [R6+URZ+0x30850], RZ ;  /* 0x030850ff06ff79a7 */ /* 0x0001e2000810003f */
[----:B------:R-:W-:Y:S02]  /*1f600*/  IMAD.MOV.U32 R17, RZ, RZ, R28 ;  /* 0x000000ffff117224 */ /* 0x000fe400078e001c */
[----:B------:R-:W-:Y:S02]  /*1f610*/  IMAD.MOV.U32 R10, RZ, RZ, R26 ;  /* 0x000000ffff0a7224 */ /* 0x000fe400078e001a */
[----:B------:R-:W-:Y:S02]  /*1f620*/  IMAD.MOV.U32 R30, RZ, RZ, R25 ;  /* 0x000000ffff1e7224 */ /* 0x000fe400078e0019 */
[----:B0-----:R-:W-:-:S05]  /*1f630*/  VIADD R6, R25, 0xffffffff ;  /* 0xffffffff19067836 */ /* 0x001fca0000000000 */
[----:B------:R-:W-:Y:S05]  /*1f640*/  @P0 BRA `(.L_x_4048) ;  /* 0xffffffec00f40947 */ /* 0x000fea000383ffff */
.L_x_4035:
[----:B------:R-:W-:Y:S05]  /*1f650*/  BSYNC B0 ;  /* 0x0000000000007941 */ /* 0x000fea0003800000 */
.L_x_4034:
        /* <DEDUP_REMOVED lines=17> */
.L_x_4050:
[----:B------:R-:W-:Y:S05]  /*1f770*/  BSYNC B0 ;  /* 0x0000000000007941 */ /* 0x000fea0003800000 */
.L_x_4049:
[----:B------:R-:W3:Y:S02]  /*1f780*/  LDL R0, [R1+0x38] ;  /* 0x0000380001007983 */ /* 0x000ee40000100800 */
[----:B---3--:R-:W-:-:S13]  /*1f790*/  ISETP.NE.AND P0, PT, R0, 0x3, PT ;  /* 0x000000030000780c */ /* 0x008fda0003f05270 */
[----:B------:R-:W-:Y:S05]  /*1f7a0*/  @!P0 BRA `(.L_x_4051) ;  /* 0x0000000000048947 */ /* 0x000fea0003800000 */
[----:B------:R-:W-:Y:S01]  /*1f7b0*/  BPT.TRAP 0x1 ;  /* 0x000000040000795c */ /* 0x000fe20000300000 */
.L_x_4051:
[----:B------:R-:W3:Y:S01]  /*1f7c0*/  LDL.LU R2, [R1+0x8] ;  /* 0x0000080001027983 */ /* 0x000ee20000300800 */
[----:B------:R-:W-:Y:S01]  /*1f7d0*/  IMAD R0, R26, 0x8, R22 ;  /* 0x000000081a007824 */ /* 0x000fe200078e0216 */
[----:B0-----:R-:W-:Y:S01]  /*1f7e0*/  SHF.L.U32 R3, R28, 0x1f, RZ ;  /* 0x0000001f1c037819 */ /* 0x001fe200000006ff */
[----:B------:R-:W-:Y:S03]  /*1f7f0*/  BSSY B0, `(.L_x_4052) ;  /* 0x0000004000007945 */ /* 0x000fe60003800000 */
[----:B------:R-:W0:Y:S01]  /*1f800*/  SYNCS.PHASECHK.TRANS64.TRYWAIT P0, [R0+URZ+0x30860], R3 ;  /* 0x03086003000075a7 */ /* 0x000e22000800017f */
[----:B---3--:R-:W-:Y:S01]  /*1f810*/  IMAD R6, R25, -0x60, R2 ;  /* 0xffffffa019067824 */ /* 0x008fe200078e0202 */
[----:B0-----:R-:W-:Y:S06]  /*1f820*/  @!P0 BRA `(.L_x_4053) ;  /* 0x0000004800748947 */ /* 0x001fec0003800000 */
.L_x_4200:
[----:B------:R-:W-:Y:S05]  /*1f830*/  BSYNC B0 ;  /* 0x0000000000007941 */ /* 0x000fea0003800000 */
.L_x_4052:
        /* <DEDUP_REMOVED lines=9> */
[C---:B------:R-:W-:Y:S01]  /*1f8d0*/  IMAD.SHL.U32 R5, R33.reuse, 0x2, RZ ;  /* 0x0000000221057824 */ /* 0x040fe200078e00ff */
[----:B------:R-:W-:Y:S01]  /*1f8e0*/  ISETP.GE.AND P2, PT, R33, UR4, PT ;  /* 0x0000000421007c0c */ /* 0x000fe2000bf46270 */
[----:B0-----:R-:W0:Y:S01]  /*1f8f0*/  SHFL.IDX PT, R3, R24, RZ, 0x181f ;  /* 0x00181fff18037589 */ /* 0x001e2200000e0000 */
[----:B------:R-:W-:Y:S02]  /*1f900*/  LEA R4, R7, R22, 0x1 ;  /* 0x0000001607047211 */ /* 0x000fe400078e08ff */
[----:B------:R-:W-:Y:S01]  /*1f910*/  ISETP.LT.OR P4, PT, R6, 0x1, P2 ;  /* 0x000000010600780c */ /* 0x000fe20001781670 */
[----:B------:R-:W-:Y:S01]  /*1f920*/  SHFL.IDX PT, R7, R24, 0x1, 0x181f ;  /* 0x00381f0018077f89 */ /* 0x000fe200000e0000 */
[----:B------:R-:W-:-:S04]  /*1f930*/  ISETP.GE.AND P1, PT, R36, UR4, PT ;  /* 0x0000000424007c0c */ /* 0x000fc8000bf26270 */
[----:B------:R-:W-:Y:S02]  /*1f940*/  ISETP.LT.OR P3, PT, R6, 0x1, P1 ;  /* 0x000000010600780c */ /* 0x000fe40000f61670 */
        /* <DEDUP_REMOVED lines=35> */
[----:B------:R-:W-:-:S03]  /*1fb80*/  ISETP.LT.OR P4, PT, R6, 0x31, P0 ;  /* 0x000000310600780c */ /* 0x000fc60000781670 */
[----:B------:R-:W2:Y:S04]  /*1fb90*/  SHFL.IDX PT, R24, R24, 0x5, 0x181f ;  /* 0x00b81f0018187f89 */ /* 0x000ea800000e0000 */
[----:B------:R-:W-:Y:S06]  /*1fba0*/  LDGSTS.E.BYPASS.LTC128B.128 [R4+0x4c00], desc[UR56][R2.64+0x80], !P3 ;  /* 0x04c0008002047fae */ /* 0x000fec000d901d78 */
        /* <DEDUP_REMOVED lines=10> */
.L_x_4214:
        /* <DEDUP_REMOVED lines=13> */
.L_x_4055:
[----:B------:R-:W-:Y:S02]  /*1fd20*/  PLOP3.LUT P1, PT, P1, P0, PT, 0xa2, 0x0 ;  /* 0x000000000000781c */ /* 0x000fe40000f21472 */
[----:B------:R-:W-:-:S08]  /*1fd30*/  @P0 R2UR P1, UR4, R0 ;  /* 0x00000000000402ca */ /* 0x000fd00000020000 */
[----:B------:R-:W-:-:S05]  /*1fd40*/  @P0 PLOP3.LUT P0, PT, P1, PT, PT, 0x80, 0x0 ;  /* 0x000000000000081c */ /* 0x000fca0000f0f070 */
[----:B------:R-:W-:Y:S01]  /*1fd50*/  @!P1 SYNCS.ARRIVE.TRANS64.RED.A0T1 RZ, [UR4+0x30850], RZ ;  /* 0x030850ffffff99a7 */ /* 0x000fe20008200404 */
[----:B------:R-:W-:Y:S07]  /*1fd60*/  @!P1 ARRIVES.LDGSTSBAR.64.TRANSCNT [UR4+0x30850] ;  /* 0x03085000ff0099b0 */ /* 0x000fee0008000a84 */
[----:B------:R-:W-:Y:S05]  /*1fd70*/  @P0 BRA.U.ANY `(.L_x_4055) ;  /* 0xfffffffd00e80947 */ /* 0x000fea000393ffff */
[----:B------:R-:W-:Y:S01]  /*1fd80*/  NOP ;  /* 0x0000000000007918 */ /* 0x000fe20000000000 */
[----:B0-----:R-:W2:Y:S02]  /*1fd90*/  LDL.LU R2, [R1+0x38] ;  /* 0x0000380001027983 */ /* 0x001ea40000300800 */
[----:B--2---:R-:W-:-:S13]  /*1fda0*/  ISETP.NE.AND P2, PT, R2, 0x3, PT ;  /* 0x000000030200780c */ /* 0x004fda0003f45270 */
[----:B------:R-:W-:Y:S05]  /*1fdb0*/  @!P2 BRA `(.L_x_4056) ;  /* 0x000000000004a947 */ /* 0x000fea0003800000 */
[----:B------:R-:W-:Y:S01]  /*1fdc0*/  BPT.TRAP 0x1 ;  /* 0x000000040000795c */ /* 0x000fe20000300000 */
.L_x_4056:
[----:B------:R1:W-:Y:S01]  /*1fdd0*/  SYNCS.ARRIVE.TRANS64.A1T0 RZ, [R0+URZ+0x30850], RZ ;  /* 0x030850ff00ff79a7 */ /* 0x0003e2000810003f */
[----:B------:R-:W-:-:S05]  /*1fde0*/  VIADD R26, R26, 0x1 ;  /* 0x000000011a1a7836 */ /* 0x000fca0000000000 */
[----:B------:R-:W-:-:S04]  /*1fdf0*/  ISETP.NE.AND P0, PT, R26, 0x2, PT ;  /* 0x000000021a00780c */ /* 0x000fc80003f05270 */
[----:B------:R-:W-:Y:S02]  /*1fe00*/  SEL R3, RZ, 0x1, P0 ;  /* 0x00000001ff037807 */ /* 0x000fe40000000000 */
[----:B------:R-:W-:Y:S02]  /*1fe10*/  SEL R26, R26, RZ, P0 ;  /* 0x000000ff1a1a7207 */ /* 0x000fe40000000000 */
[----:B-1----:R-:W-:-:S07]  /*1fe20*/  LOP3.LUT R28, R28, R3, RZ, 0x3c, !PT ;  /* 0x000000031c1c7212 */ /* 0x002fce00078e3cff */
.L_x_4013:
[----:B------:R-:W-:Y:S05]  /*1fe30*/  BSYNC B7 ;  /* 0x0000000000077941 */ /* 0x000fea0003800000 */
.L_x_4011:
[----:B------:R-:W2:Y:S02]  /*1fe40*/  LDL R0, [R1] ;  /* 0x0000000001007983 */ /* 0x000ea40000100800 */
[----:B--2---:R-:W-:-:S13]  /*1fe50*/  LOP3.LUT P0, RZ, R0, 0x20, RZ, 0xc0, !PT ;  /* 0x0000002000ff7812 */ /* 0x004fda000780c0ff */
        /* <DEDUP_REMOVED lines=10> */
.L_x_4057:
[----:B------:R-:W1:Y:S01]  /*1ff00*/  S2R R8, SR_TID.X ;  /* 0x0000000000087919 */ /* 0x000e620000002100 */
[----:B------:R-:W-:Y:S01]  /*1ff10*/  UMOV UR4, 0xffffffff ;  /* 0xffffffff00047882 */ /* 0x000fe20000000000 */
[----:B-1----:R-:W-:-:S04]  /*1ff20*/  LOP3.LUT R8, R8, 0x1f, RZ, 0xc0, !PT ;  /* 0x0000001f08087812 */ /* 0x002fc800078ec0ff */
[----:B------:R-:W-:Y:S01]  /*1ff30*/  ISETP.NE.AND P0, PT, R8, 0x1f, PT ;  /* 0x0000001f0800780c */ /* 0x000fe20003f05270 */
[----:B------:R-:W-:-:S12]  /*1ff40*/  BRA.DIV UR4, `(.L_x_4059) ;  /* 0x0000004a04c47947 */ /* 0x000fd8000b800000 */
[----:B0-----:R-:W-:Y:S01]  /*1ff50*/  IMAD.IADD R5, R19, 0x1, R8 ;  /* 0x0000000113057824 */ /* 0x001fe200078e0208 */
        /* <DEDUP_REMOVED lines=30> */
.L_x_4224:
[----:B------:R-:W-:Y:S02]  /*20140*/  ULDC UR4, c[0x0][0xc38] ;  /* 0x00030e0000047ab9 */ /* 0x000fe40000000800 */
[----:B------:R-:W-:-:S04]  /*20150*/  IMAD.U32 R7, RZ, RZ, UR4 ;  /* 0x00000004ff077e24 */ /* 0x000fc8000f8e00ff */
[----:B-1----:R-:W-:-:S04]  /*20160*/  IMAD R3, R14, R7, RZ ;  /* 0x000000070e037224 */ /* 0x002fc800078e02ff */
[----:B------:R-:W-:-:S05]  /*20170*/  IMAD.IADD R8, R0, 0x1, R3 ;  /* 0x0000000100087824 */ /* 0x000fca00078e0203 */
[----:B------:R-:W-:-:S13]  /*20180*/  ISETP.GT.AND P6, PT, R8, R5, PT ;  /* 0x000000050800720c */ /* 0x000fda0003fc4270 */
[----:B------:R-:W-:Y:S05]  /*20190*/  @P6 BRA `(.L_x_4060) ;  /* 0x00000000009c6947 */ /* 0x000fea0003800000 */
.L_x_4065:
        /* <DEDUP_REMOVED lines=14> */
.L_x_4063:
[----:B------:R-:W-:Y:S05]  /*20280*/  BSYNC B0 ;  /* 0x0000000000007941 */ /* 0x000fea0003800000 */
.L_x_4062:
[----:B------:R-:W-:-:S03]  /*20290*/  UMOV UR4, 0xffffffff ;  /* 0xffffffff00047882 */ /* 0x000fc60000000000 */
[----:B------:R-:W-:Y:S05]  /*202a0*/  BRA.DIV UR4, `(.L_x_4064) ;  /* 0x0000004e04107947 */ /* 0x000fea000b800000 */
[----:B-----5:R-:W2:Y:S02]  /*202b0*/  SHFL.UP PT, R14, R4, 0x1, RZ ;  /* 0x04200000040e7989 */ /* 0x020ea400000e00ff */
[----:B--2---:R-:W-:-:S04]  /*202c0*/  SEL R13, R14, RZ, P1 ;  /* 0x000000ff0e0d7207 */ /* 0x004fc80000800000 */
[----:B------:R-:W-:-:S05]  /*202d0*/  IADD3 R13, R4, R13, RZ ;  /* 0x0000000d040d7210 */ /* 0x000fca0007ffe0ff */
[----:B------:R-:W2:Y:S02]  /*202e0*/  SHFL.UP PT, R14, R13, 0x2, RZ ;  /* 0x044000000d0e7989 */ /* 0x000ea400000e00ff */
        /* <DEDUP_REMOVED lines=12> */
.L_x_4232:
[----:B------:R-:W-:Y:S02]  /*203b0*/  ULDC UR4, c[0x0][0xc38] ;  /* 0x00030e0000047ab9 */ /* 0x000fe40000000800 */
[----:B------:R-:W-:-:S04]  /*203c0*/  IMAD.U32 R7, RZ, RZ, UR4 ;  /* 0x00000004ff077e24 */ /* 0x000fc8000f8e00ff */
[----:B-1----:R-:W-:-:S04]  /*203d0*/  IMAD R3, R14, R7, RZ ;  /* 0x000000070e037224 */ /* 0x002fc800078e02ff */
[----:B------:R-:W-:-:S05]  /*203e0*/  IMAD.IADD R8, R3, 0x1, R8 ;  /* 0x0000000103087824 */ /* 0x000fca00078e0208 */
[----:B------:R-:W-:-:S13]  /*203f0*/  ISETP.GT.AND P6, PT, R8, R5, PT ;  /* 0x000000050800720c */ /* 0x000fda0003fc4270 */
[----:B------:R-:W-:Y:S05]  /*20400*/  @!P6 BRA `(.L_x_4065) ;  /* 0xfffffffc0064e947 */ /* 0x000fea000383ffff */
.L_x_4060:
        /* <DEDUP_REMOVED lines=8> */
.L_x_4236:
[----:B------:R-:W-:Y:S01]  /*20490*/  ISETP.NE.AND P0, PT, R2, RZ, PT ;  /* 0x000000ff0200720c */ /* 0x000fe20003f05270 */
[----:B------:R-:W-:-:S12]  /*204a0*/  IMAD.MOV.U32 R14, RZ, RZ, RZ ;  /* 0x000000ffff0e7224 */ /* 0x000fd800078e00ff */
[----:B------:R-:W-:Y:S05]  /*204b0*/  @!P0 BRA `(.L_x_4067) ;  /* 0x0000000000108947 */ /* 0x000fea0003800000 */
[----:B------:R-:W-:Y:S01]  /*204c0*/  UMOV UR4, 0xffffffff ;  /* 0xffffffff00047882 */ /* 0x000fe20000000000 */
[----:B------:R-:W-:Y:S02]  /*204d0*/  VIADD R12, R0, 0xffffffff ;  /* 0xffffffff000c7836 */ /* 0x000fe40000000000 */
[----:B------:R-:W-:Y:S05]  /*204e0*/  BRA.DIV UR4, `(.L_x_4068) ;  /* 0x0000004e04847947 */ /* 0x000fea000b800000 */
[----:B------:R3:W4:Y:S02]  /*204f0*/  SHFL.IDX PT, R14, R6, R12, 0x1f ;  /* 0x00001f0c060e7589 */ /* 0x00072400000e0000 */
.L_x_4067:
[----:B0-23--:R-:W-:Y:S01]  /*20500*/  IABS R6, R4 ;  /* 0x0000000400067213 */ /* 0x00dfe20000000000 */
[----:B----4-:R-:W-:Y:S02]  /*20510*/  IMAD R16, R14, R7, R8 ;  /* 0x000000070e107224 */ /* 0x010fe400078e0208 */
[----:B------:R-:W-:Y:S01]  /*20520*/  IMAD.IADD R19, R0, 0x1, R19 ;  /* 0x0000000100137824 */ /* 0x000fe200078e0213 */
[----:B------:R-:W0:Y:S08]  /*20530*/  I2F.RP R9, R6 ;  /* 0x0000000600097306 */ /* 0x000e300000209400 */
[----:B0-----:R-:W0:Y:S02]  /*20540*/  MUFU.RCP R9, R9 ;  /* 0x0000000900097308 */ /* 0x001e240000001000 */
[----:B0-----:R-:W-:-:S06]  /*20550*/  VIADD R2, R9, 0xffffffe ;  /* 0x0ffffffe09027836 */ /* 0x001fcc0000000000 */
[----:B------:R0:W2:Y:S02]  /*20560*/  F2I.FTZ.U32.TRUNC.NTZ R3, R2 ;  /* 0x0000000200037305 */ /* 0x0000a4000021f000 */
[----:B0-----:R-:W-:Y:S01]  /*20570*/  IMAD.MOV.U32 R2, RZ, RZ, RZ ;  /* 0x000000ffff027224 */ /* 0x001fe200078e00ff */
[----:B--2---:R-:W-:-:S05]  /*20580*/  IADD3 R7, RZ, -R3, RZ ;  /* 0x80000003ff077210 */ /* 0x004fca0007ffe0ff */
        /* <DEDUP_REMOVED lines=22> */
.L_x_4061:
[----:B------:R-:W-:Y:S01]  /*206f0*/  UMOV UR4, URZ ;  /* 0x0000003f00047c82 */ /* 0x000fe20008000000 */
[----:B------:R-:W-:Y:S01]  /*20700*/  UMOV UR5, URZ ;  /* 0x0000003f00057c82 */ /* 0x000fe20008000000 */
[----:B------:R-:W-:Y:S01]  /*20710*/  ULDC UR6, c[0x0][0xc3c] ;  /* 0x00030f0000067ab9 */ /* 0x000fe20000000800 */
[----:B------:R-:W-:Y:S01]  /*20720*/  MOV R16, R5 ;  /* 0x0000000500107202 */ /* 0x000fe20000000f00 */
[----:B------:R-:W-:Y:S02]  /*20730*/  IMAD.U32 R17, RZ, RZ, UR4 ;  /* 0x00000004ff117e24 */ /* 0x000fe4000f8e00ff */
[----:B------:R-:W-:Y:S02]  /*20740*/  IMAD.U32 R18, RZ, RZ, UR5 ;  /* 0x00000005ff127e24 */ /* 0x000fe4000f8e00ff */
[----:B------:R-:W-:-:S07]  /*20750*/  IMAD.U32 R19, RZ, RZ, UR6 ;  /* 0x00000006ff137e24 */ /* 0x000fce000f8e00ff */
.L_x_4069:
        /* <DEDUP_REMOVED lines=10> */
.L_x_4058:
[----:B------:R-:W-:Y:S02]  /*20800*/  ULDC UR4, c[0x0][0xc3c] ;  /* 0x00030f0000047ab9 */ /* 0x000fe40000000800 */
[----:B-1----:R-:W-:-:S13]  /*20810*/  ISETP.GE.AND P0, PT, R19, UR4, PT ;  /* 0x0000000413007c0c */ /* 0x002fda000bf06270 */
[----:B------:R-:W-:Y:S05]  /*20820*/  @!P0 BRA `(.L_x_4070) ;  /* 0xffffffa000f48947 */ /* 0x000fea000383ffff */
[----:B------:R-:W-:Y:S05]  /*20830*/  BSYNC B8 ;  /* 0x0000000000087941 */ /* 0x000fea0003800000 */
.L_x_3967:
[----:B------:R-:W3:Y:S01]  /*20840*/  LDL.LU R0, [R1+0x28] ;  /* 0x0000280001007983 */ /* 0x000ee20000300800 */
[----:B------:R-:W-:Y:S01]  /*20850*/  BSSY B0, `(.L_x_4071) ;  /* 0x000000b000007945 */ /* 0x000fe20003800000 */
[----:B------:R-:W1:Y:S01]  /*20860*/  S2R R5, SR_CgaCtaId ;  /* 0x0000000000057919 */ /* 0x000e620000008800 */
[----:B---3--:R-:W-:-:S05]  /*20870*/  VIADD R0, R0, 0x1 ;  /* 0x0000000100007836 */ /* 0x008fca0000000000 */
[----:B--2---:R-:W-:-:S04]  /*20880*/  LEA.HI R2, R0, R0, RZ, 0x1 ;  /* 0x0000000000027211 */ /* 0x004fc800078f08ff */
[----:B0-----:R-:W-:Y:S02]  /*20890*/  LOP3.LUT R3, R2, 0xfffffffe, RZ, 0xc0, !PT ;  /* 0xfffffffe02037812 */ /* 0x001fe400078ec0ff */
[----:B------:R-:W-:-:S03]  /*208a0*/  MOV R2, 0x400 ;  /* 0x0000040000027802 */ /* 0x000fc60000000f00 */
[----:B------:R-:W-:Y:S01]  /*208b0*/  IMAD.IADD R0, R0, 0x1, -R3 ;  /* 0x0000000100007824 */ /* 0x000fe200078e0a03 */
[----:B-1----:R-:W-:-:S04]  /*208c0*/  LEA R7, R5, R2, 0x18 ;  /* 0x0000000205077211 */ /* 0x002fc800078ec0ff */
[----:B------:R-:W-:-:S04]  /*208d0*/  SHF.L.U32 R0, R0, 0x1f, RZ ;  /* 0x0000001f00007819 */ /* 0x000fc800000006ff */
[----:B------:R-:W0:Y:S02]  /*208e0*/  SYNCS.PHASECHK.TRANS64.TRYWAIT P0, [R7+URZ+0x30820], R0 ;  /* 0x03082000070075a7 */ /* 0x000e24000800017f */
[----:B0-----:R-:W-:Y:S05]  /*208f0*/  @!P0 BRA `(.L_x_4072) ;  /* 0x0000004800a48947 */ /* 0x001fea0003800000 */
.L_x_4239:
[----:B------:R-:W-:Y:S05]  /*20900*/  BSYNC B0 ;  /* 0x0000000000007941 */ /* 0x000fea0003800000 */
.L_x_4071:
[----:B------:R-:W-:-:S03]  /*20910*/  UMOV UR4, 0xffffffff ;  /* 0xffffffff00047882 */ /* 0x000fc60000000000 */
[----:B------:R-:W-:Y:S05]  /*20920*/  BRA.DIV UR4, `(.L_x_4073) ;  /* 0x0000004a04ac7947 */ /* 0x000fea000b800000 */
[----:B0-----:R-:W0:Y:S02]  /*20930*/  S2R R0, SR_TID.X ;  /* 0x0000000000007919 */ /* 0x001e240000002100 */
[----:B0-----:R-:W-:-:S04]  /*20940*/  SHF.R.U32.HI R0, RZ, 0x5, R0 ;  /* 0x00000005ff007819 */ /* 0x001fc80000011600 */
[----:B------:R-:W-:-:S05]  /*20950*/  LOP3.LUT R0, R0, 0x3, RZ, 0xc0, !PT ;  /* 0x0000000300007812 */ /* 0x000fca00078ec0ff */
[----:B------:R0:W1:Y:S02]  /*20960*/  SHFL.IDX PT, R14, R0, RZ, 0x1f ;  /* 0x00001fff000e7589 */ /* 0x00006400000e0000 */
.L_x_4242:
[----:B-1----:R-:W-:-:S13]  /*20970*/  ISETP.NE.AND P0, PT, R14, RZ, PT ;  /* 0x000000ff0e00720c */ /* 0x002fda0003f05270 */
[----:B------:R-:W-:Y:S05]  /*20980*/  @P0 BRA `(.L_x_3742) ;  /* 0x0000000000880947 */ /* 0x000fea0003800000 */
[----:B------:R-:W-:-:S03]  /*20990*/  UMOV UR4, 0xffffffff ;  /* 0xffffffff00047882 */ /* 0x000fc60000000000 */
[----:B------:R-:W-:Y:S05]  /*209a0*/  BRA.DIV UR4, `(.L_x_4074) ;  /* 0x0000004a04c07947 */ /* 0x000fea000b800000 */
[----:B------:R-:W-:-:S13]  /*209b0*/  ELECT P6, URZ, PT ;  /* 0x00000000003f782f */ /* 0x000fda00038c0000 */
.L_x_4245:
[----:B------:R-:W-:Y:S05]  /*209c0*/  @!P6 BRA `(.L_x_3742) ;  /* 0x000000000078e947 */ /* 0x000fea0003800000 */
[----:B------:R-:W-:-:S06]  /*209d0*/  ULOP3.LUT UR4, UR61, 0x2, URZ, 0xfc, !UPT ;  /* 0x000000023d047892 */ /* 0x000fcc000f8efc3f */
[----:B0-----:R-:W-:-:S05]  /*209e0*/  IMAD.U32 R0, RZ, RZ, UR4 ;  /* 0x00000004ff007e24 */ /* 0x001fca000f8e00ff */
[----:B------:R-:W-:-:S13]  /*209f0*/  ISETP.NE.AND P0, PT, R0, 0x3, PT ;  /* 0x000000030000780c */ /* 0x000fda0003f05270 */
[----:B------:R-:W-:Y:S05]  /*20a00*/  @!P0 BRA `(.L_x_4075) ;  /* 0x0000000000048947 */ /* 0x000fea0003800000 */
[----:B------:R-:W-:Y:S01]  /*20a10*/  BPT.TRAP 0x1 ;  /* 0x000000040000795c */ /* 0x000fe20000300000 */
.L_x_4075:
[----:B------:R-:W-:Y:S01]  /*20a20*/  IMAD R5, R26, 0x8, R7 ;  /* 0x000000081a057824 */ /* 0x000fe200078e0207 */
[----:B------:R-:W-:Y:S01]  /*20a30*/  SHF.L.U32 R0, R28, 0x1f, RZ ;  /* 0x0000001f1c007819 */ /* 0x000fe200000006ff */
[----:B------:R-:W-:-:S03]  /*20a40*/  VIADD R26, R26, 0x1 ;  /* 0x000000011a1a7836 */ /* 0x000fc60000000000 */
[----:B------:R-:W0:Y:S02]  /*20a50*/  SYNCS.PHASECHK.TRANS64.TRYWAIT P1, [R5+URZ+0x30840], R0 ;  /* 0x03084000050075a7 */ /* 0x000e24000802017f */
[----:B------:R-:W-:-:S04]  /*20a60*/  ISETP.NE.AND P2, PT, R26, 0x2, PT ;  /* 0x000000021a00780c */ /* 0x000fc80003f45270 */
[----:B------:R-:W-:Y:S01]  /*20a70*/  SEL R3, RZ, 0x1, P2 ;  /* 0x00000001ff037807 */ /* 0x000fe20001000000 */
[----:B0-----:R-:W-:Y:S08]  /*20a80*/  @!P1 BRA `(.L_x_4076) ;  /* 0x0000004800a89947 */ /* 0x001ff00003800000 */
.L_x_4246:
[----:B------:R-:W-:Y:S02]  /*20a90*/  SEL R26, R26, RZ, P2 ;  /* 0x000000ff1a1a7207 */ /* 0x000fe40001000000 */
[----:B------:R-:W-:Y:S01]  /*20aa0*/  LOP3.LUT R2, R28, R3, RZ, 0x3c, !PT ;  /* 0x000000031c027212 */ /* 0x000fe200078e3cff */
[----:B------:R-:W-:Y:S06]  /*20ab0*/  @!P0 BRA `(.L_x_4077) ;  /* 0x0000000000048947 */ /* 0x000fec0003800000 */
[----:B------:R-:W-:Y:S01]  /*20ac0*/  BPT.TRAP 0x1 ;  /* 0x000000040000795c */ /* 0x000fe20000300000 */
.L_x_4077:
[----:B------:R-:W-:Y:S01]  /*20ad0*/  IMAD R3, R26, 0x8, R7 ;  /* 0x000000081a037824 */ /* 0x000fe200078e0207 */
[----:B------:R-:W-:-:S04]  /*20ae0*/  SHF.L.U32 R2, R2, 0x1f, RZ ;  /* 0x0000001f02027819 */ /* 0x000fc800000006ff */
[----:B------:R-:W1:Y:S02]  /*20af0*/  SYNCS.PHASECHK.TRANS64.TRYWAIT P1, [R3+URZ+0x30840], R2 ;  /* 0x03084002030075a7 */ /* 0x000e64000802017f */
[----:B-1----:R-:W-:Y:S05]  /*20b00*/  @!P1 BRA `(.L_x_4078) ;  /* 0x00000048009c9947 */ /* 0x002fea0003800000 */
.L_x_4247:
[----:B------:R-:W-:Y:S05]  /*20b10*/  @!P0 BRA `(.L_x_4079) ;  /* 0x0000000000048947 */ /* 0x000fea0003800000 */
[----:B------:R-:W-:Y:S01]  /*20b20*/  BPT.TRAP 0x1 ;  /* 0x000000040000795c */ /* 0x000fe20000300000 */
.L_x_4079:
[----:B------:R-:W2:Y:S02]  /*20b30*/  SYNCS.PHASECHK.TRANS64.TRYWAIT P1, [R5+URZ+0x30860], R0 ;  /* 0x03086000050075a7 */ /* 0x000ea4000802017f */
[----:B--2---:R-:W-:Y:S05]  /*20b40*/  @!P1 BRA `(.L_x_4080) ;  /* 0x0000004800a09947 */ /* 0x004fea0003800000 */
.L_x_4248:
[----:B------:R-:W-:Y:S05]  /*20b50*/  @!P0 BRA `(.L_x_4081) ;  /* 0x0000000000048947 */ /* 0x000fea0003800000 */
[----:B------:R-:W-:Y:S01]  /*20b60*/  BPT.TRAP 0x1 ;  /* 0x000000040000795c */ /* 0x000fe20000300000 */
.L_x_4081:
[----:B---3--:R3:W4:Y:S02]  /*20b70*/  SYNCS.PHASECHK.TRANS64.TRYWAIT P0, [R3+URZ+0x30860], R2 ;  /* 0x03086002030075a7 */ /* 0x008724000800017f */
[----:B----4-:R-:W-:Y:S05]  /*20b80*/  @!P0 NANOSLEEP.SYNCS 0x989680 ;  /* 0x009896800000895d */ /* 0x010fea0003900000 */
[----:B------:R-:W4:Y:S02]  /*20b90*/  @!P0 SYNCS.PHASECHK.TRANS64 P0, [R3+URZ+0x30860], R2 ;  /* 0x03086002030085a7 */ /* 0x000f24000800007f */
[----:B----4-:R-:W-:Y:S05]  /*20ba0*/  @!P0 BRA `(.L_x_4081) ;  /* 0xfffffffc00f08947 */ /* 0x010fea000383ffff */
.L_x_3742:
[----:B------:R-:W-:Y:S05]  /*20bb0*/  BSYNC B9 ;  /* 0x0000000000097941 */ /* 0x000fea0003800000 */
.L_x_3739:
[----:B------:R-:W-:Y:S05]  /*20bc0*/  EXIT ;  /* 0x000000000000794d */ /* 0x000fea0003800000 */
.L_x_3760:
[----:B0-----:R0:W1:Y:S02]  /*20bd0*/  SYNCS.PHASECHK.TRANS64.TRYWAIT P5, [R87+URZ+0x30890], R88 ;  /* 0x03089058570075a7 */ /* 0x00106400080a017f */
[----:B-1----:R-:W-:Y:S05]  /*20be0*/  @!P5 NANOSLEEP.SYNCS 0x989680 ;  /* 0x009896800000d95d */ /* 0x002fea0003900000 */
[----:B------:R-:W1:Y:S02]  /*20bf0*/  @!P5 SYNCS.PHASECHK.TRANS64 P5, [R87+URZ+0x30890], R88 ;  /* 0x030890585700d5a7 */ /* 0x000e6400080a007f */
[----:B-1----:R-:W-:Y:S05]  /*20c00*/  @!P5 BRA `(.L_x_3760) ;  /* 0xfffffffc00f0d947 */ /* 0x002fea000383ffff */
[----:B------:R-:W-:Y:S05]  /*20c10*/  BRA `(.L_x_4082) ;  /* 0xfffffe2800f87947 */ /* 0x000fea000383ffff */
.L_x_3761:
        /* <DEDUP_REMOVED lines=8> */
.L_x_4084:
[----:B------:R-:W-:Y:S05]  /*20ca0*/  BSYNC B1 ;  /* 0x0000000000017941 */ /* 0x000fea0003800000 */
.L_x_4083:
        /* <DEDUP_REMOVED lines=8> */
.L_x_4085:
[----:B------:R-:W-:Y:S01]  /*20d30*/  IMAD.MOV.U32 R11, RZ, RZ, R14 ;  /* 0x000000ffff0b7224 */ /* 0x000fe200078e000e */
[----:B------:R-:W-:Y:S06]  /*20d40*/  BRA `(.L_x_4086) ;  /* 0xfffffe2800c07947 */ /* 0x000fec000383ffff */
.L_x_3786:
[----:B------:R-:W-:Y:S01]  /*20d50*/  BSSY B1, `(.L_x_4087) ;  /* 0x0000008000017945 */ /* 0x000fe20003800000 */
[----:B0---4-:R-:W-:Y:S01]  /*20d60*/  IMAD.MOV.U32 R13, RZ, RZ, R117 ;  /* 0x000000ffff0d7224 */ /* 0x011fe200078e0075 */
[----:B---3--:R-:W-:Y:S01]  /*20d70*/  MOV R11, 0x1c1f ;  /* 0x00001c1f000b7802 */ /* 0x008fe20000000f00 */
[----:B------:R-:W-:Y:S02]  /*20d80*/  IMAD.MOV.U32 R12, RZ, RZ, 0x1 ;  /* 0x00000001ff0c7424 */ /* 0x000fe400078e00ff */
[----:B------:R-:W-:-:S07]  /*20d90*/  IMAD.MOV.U32 R15, RZ, RZ, -0x1 ;  /* 0xffffffffff0f7424 */ /* 0x000fce00078e00ff */
[----:B-12---:R-:W-:Y:S05]  /*20da0*/  WARPSYNC.COLLECTIVE R15, `(.L_x_4088) ;  /* 0x000000000f087348 */ /* 0x006fea0003c00000 */
[----:B------:R0:W3:Y:S02]  /*20db0*/  SHFL.IDX P6, R14, R13, R12, R11 ;  /* 0x0000000c0d0e7389 */ /* 0x0000e400000c000b */
[----:B0123--:R-:W-:Y:S01]  /*20dc0*/  ENDCOLLECTIVE ;  /* 0x000000000000791b */ /* 0x00ffe20003800000 */
.L_x_4088:
[----:B------:R-:W-:Y:S05]  /*20dd0*/  BSYNC B1 ;  /* 0x0000000000017941 */ /* 0x000fea0003800000 */
.L_x_4087:
        /* <DEDUP_REMOVED lines=8> */
.L_x_4089:
[----:B------:R-:W-:Y:S01]  /*20e60*/  IMAD.MOV.U32 R120, RZ, RZ, R14 ;  /* 0x000000ffff787224 */ /* 0x000fe200078e000e */
[----:B------:R-:W-:Y:S06]  /*20e70*/  BRA `(.L_x_4090) ;  /* 0xfffffe3c00ec7947 */ /* 0x000fec000383ffff */
.L_x_3816:
[----:B-1----:R1:W2:Y:S02]  /*20e80*/  SYNCS.PHASECHK.TRANS64.TRYWAIT P5, [R87+URZ+0x30890], R88 ;  /* 0x03089058570075a7 */ /* 0x0022a400080a017f */
[----:B--2---:R-:W-:Y:S05]  /*20e90*/  @!P5 NANOSLEEP.SYNCS 0x989680 ;  /* 0x009896800000d95d */ /* 0x004fea0003900000 */
[----:B------:R-:W2:Y:S02]  /*20ea0*/  @!P5 SYNCS.PHASECHK.TRANS64 P5, [R87+URZ+0x30890], R88 ;  /* 0x030890585700d5a7 */ /* 0x000ea400080a007f */
[----:B--2---:R-:W-:Y:S05]  /*20eb0*/  @!P5 BRA `(.L_x_3816) ;  /* 0xfffffffc00f0d947 */ /* 0x004fea000383ffff */
[----:B------:R-:W-:Y:S05]  /*20ec0*/  BRA `(.L_x_4091) ;  /* 0xfffffe60002c7947 */ /* 0x000fea000383ffff */
.L_x_3817:
        /* <DEDUP_REMOVED lines=8> */
.L_x_4093:
[----:B------:R-:W-:Y:S05]  /*20f50*/  BSYNC B1 ;  /* 0x0000000000017941 */ /* 0x000fea0003800000 */
.L_x_4092:
        /* <DEDUP_REMOVED lines=8> */
.L_x_4094:
[----:B------:R-:W-:Y:S01]  /*20fe0*/  IMAD.MOV.U32 R11, RZ, RZ, R14 ;  /* 0x000000ffff0b7224 */ /* 0x000fe200078e000e */
[----:B------:R-:W-:Y:S06]  /*20ff0*/  BRA `(.L_x_4095) ;  /* 0xfffffe5c00f87947 */ /* 0x000fec000383ffff */
.L_x_3830:
[----:B------:R-:W-:Y:S01]  /*21000*/  BSSY B1, `(.L_x_4096) ;  /* 0x0000008000017945 */ /* 0x000fe20003800000 */
[----:B--234-:R-:W-:Y:S02]  /*21010*/  IMAD.MOV.U32 R13, RZ, RZ, R117 ;  /* 0x000000ffff0d7224 */ /* 0x01cfe400078e0075 */
[----:B------:R-:W-:Y:S02]  /*21020*/  IMAD.MOV.U32 R12, RZ, RZ, 0x1 ;  /* 0x00000001ff0c7424 */ /* 0x000fe400078e00ff */
[----:B------:R-:W-:Y:S02]  /*21030*/  IMAD.MOV.U32 R11, RZ, RZ, 0x1c1f ;  /* 0x00001c1fff0b7424 */ /* 0x000fe400078e00ff */
[----:B------:R-:W-:-:S07]  /*21040*/  IMAD.MOV.U32 R15, RZ, RZ, -0x1 ;  /* 0xffffffffff0f7424 */ /* 0x000fce00078e00ff */
[----:B01----:R-:W-:Y:S05]  /*21050*/  WARPSYNC.COLLECTIVE R15, `(.L_x_4097) ;  /* 0x000000000f087348 */ /* 0x003fea0003c00000 */
[----:B------:R2:W3:Y:S02]  /*21060*/  SHFL.IDX P6, R14, R13, R12, R11 ;  /* 0x0000000c0d0e7389 */ /* 0x0004e400000c000b */
[----:B0123--:R-:W-:Y:S01]  /*21070*/  ENDCOLLECTIVE ;  /* 0x000000000000791b */ /* 0x00ffe20003800000 */
.L_x_4097:
[----:B------:R-:W-:Y:S05]  /*21080*/  BSYNC B1 ;  /* 0x0000000000017941 */ /* 0x000fea0003800000 */
.L_x_4096:
        /* <DEDUP_REMOVED lines=8> */
.L_x_4098:
[----:B------:R-:W-:Y:S01]  /*21110*/  IMAD.MOV.U32 R36, RZ, RZ, R14 ;  /* 0x000000ffff247224 */ /* 0x000fe200078e000e */
[----:B------:R-:W-:Y:S06]  /*21120*/  BRA `(.L_x_4099) ;  /* 0xfffffe7400a87947 */ /* 0x000fec000383ffff */
.L_x_3843:
[----:B0-----:R0:W1:Y:S02]  /*21130*/  SYNCS.PHASECHK.TRANS64.TRYWAIT P3, [R87+URZ+0x30890], R88 ;  /* 0x03089058570075a7 */ /* 0x001064000806017f */
[----:B-1----:R-:W-:Y:S05]  /*21140*/  @!P3 NANOSLEEP.SYNCS 0x989680 ;  /* 0x009896800000b95d */ /* 0x002fea0003900000 */
[----:B------:R-:W1:Y:S02]  /*21150*/  @!P3 SYNCS.PHASECHK.TRANS64 P3, [R87+URZ+0x30890], R88 ;  /* 0x030890585700b5a7 */ /* 0x000e64000806007f */
[----:B-1----:R-:W-:Y:S05]  /*21160*/  @!P3 BRA `(.L_x_3843) ;  /* 0xfffffffc00f0b947 */ /* 0x002fea000383ffff */
[----:B------:R-:W-:Y:S05]  /*21170*/  BRA `(.L_x_4100) ;  /* 0xfffffe8c00a87947 */ /* 0x000fea000383ffff */
.L_x_3844:
        /* <DEDUP_REMOVED lines=8> */
.L_x_4102:
[----:B------:R-:W-:Y:S05]  /*21200*/  BSYNC B1 ;  /* 0x0000000000017941 */ /* 0x000fea0003800000 */
.L_x_4101:
[----:B------:R-:W-:Y:S01]  /*21210*/  MOV R13, R40 ;  /* 0x00000028000d7202 */ /* 0x000fe20000000f00 */
[----:B------:R-:W-:Y:S02]  /*21220*/  IMAD.MOV.U32 R12, RZ, RZ, RZ ;  /* 0x000000ffff0c7224 */ /* 0x000fe400078e00ff */
[----:B------:R-:W-:Y:S02]  /*21230*/  IMAD.MOV.U32 R11, RZ, RZ, 0x1c1f ;  /* 0x00001c1fff0b7424 */ /* 0x000fe400078e00ff */
[----:B------:R-:W-:Y:S02]  /*21240*/  IMAD.MOV.U32 R15, RZ, RZ, -0x1 ;  /* 0xffffffffff0f7424 */ /* 0x000fe400078e00ff */
[----:B------:R-:W-:-:S07]  /*21250*/  IMAD.MOV.U32 R39, RZ, RZ, R14 ;  /* 0x000000ffff277224 */ /* 0x000fce00078e000e */
[----:B------:R-:W-:Y:S05]  /*21260*/  WARPSYNC.COLLECTIVE R15, `(.L_x_4103) ;  /* 0x000000000f087348 */ /* 0x000fea0003c00000 */
[----:B------:R0:W1:Y:S02]  /*21270*/  SHFL.IDX P6, R14, R13, R12, R11 ;  /* 0x0000000c0d0e7389 */ /* 0x00006400000c000b */
[----:B01----:R-:W-:Y:S01]  /*21280*/  ENDCOLLECTIVE ;  /* 0x000000000000791b */ /* 0x003fe20003800000 */
.L_x_4103:
[----:B------:R-:W-:Y:S01]  /*21290*/  IMAD.MOV.U32 R38, RZ, RZ, R14 ;  /* 0x000000ffff267224 */ /* 0x000fe200078e000e */
[----:B------:R-:W-:Y:S06]  /*212a0*/  BRA `(.L_x_4104) ;  /* 0xfffffe8c00cc7947 */ /* 0x000fec000383ffff */
.L_x_3847:
        /* <DEDUP_REMOVED lines=8> */
.L_x_4106:
[----:B------:R-:W-:Y:S05]  /*21330*/  BSYNC B1 ;  /* 0x0000000000017941 */ /* 0x000fea0003800000 */
.L_x_4105:
[----:B------:R-:W-:Y:S01]  /*21340*/  IMAD.MOV.U32 R13, RZ, RZ, R40 ;  /* 0x000000ffff0d7224 */ /* 0x000fe200078e0028 */
[----:B------:R-:W-:Y:S01]  /*21350*/  MOV R12, 0x1 ;  /* 0x00000001000c7802 */ /* 0x000fe20000000f00 */
[----:B------:R-:W-:Y:S02]  /*21360*/  IMAD.MOV.U32 R11, RZ, RZ, 0x1c1f ;  /* 0x00001c1fff0b7424 */ /* 0x000fe400078e00ff */
[----:B------:R-:W-:Y:S02]  /*21370*/  IMAD.MOV.U32 R15, RZ, RZ, -0x1 ;  /* 0xffffffffff0f7424 */ /* 0x000fe400078e00ff */
[----:B------:R-:W-:-:S07]  /*21380*/  IMAD.MOV.U32 R39, RZ, RZ, R14 ;  /* 0x000000ffff277224 */ /* 0x000fce00078e000e */
[----:B------:R-:W-:Y:S05]  /*21390*/  WARPSYNC.COLLECTIVE R15, `(.L_x_4107) ;  /* 0x000000000f087348 */ /* 0x000fea0003c00000 */
[----:B------:R0:W1:Y:S02]  /*213a0*/  SHFL.IDX P6, R14, R13, R12, R11 ;  /* 0x0000000c0d0e7389 */ /* 0x00006400000c000b */
[----:B01----:R-:W-:Y:S01]  /*213b0*/  ENDCOLLECTIVE ;  /* 0x000000000000791b */ /* 0x003fe20003800000 */
.L_x_4107:
[----:B------:R-:W-:Y:S01]  /*213c0*/  IMAD.MOV.U32 R38, RZ, RZ, R14 ;  /* 0x000000ffff267224 */ /* 0x000fe200078e000e */
[----:B------:R-:W-:Y:S06]  /*213d0*/  BRA `(.L_x_4108) ;  /* 0xfffffe9000287947 */ /* 0x000fec000383ffff */
.L_x_3851:
[----:B---3--:R3:W0:Y:S02]  /*213e0*/  SYNCS.PHASECHK.TRANS64.TRYWAIT P2, [R87+URZ+0x308b0], R88 ;  /* 0x0308b058570075a7 */ /* 0x008624000804017f */
[----:B0-----:R-:W-:Y:S05]  /*213f0*/  @!P2 NANOSLEEP.SYNCS 0x989680 ;  /* 0x009896800000a95d */ /* 0x001fea0003900000 */
[----:B------:R-:W0:Y:S02]  /*21400*/  @!P2 SYNCS.PHASECHK.TRANS64 P2, [R87+URZ+0x308b0], R88 ;  /* 0x0308b0585700a5a7 */ /* 0x000e24000804007f */
[----:B0-----:R-:W-:Y:S05]  /*21410*/  @!P2 BRA `(.L_x_3851) ;  /* 0xfffffffc00f0a947 */ /* 0x001fea000383ffff */
[----:B------:R-:W-:Y:S05]  /*21420*/  BRA `(.L_x_4109) ;  /* 0xfffffe9400047947 */ /* 0x000fea000383ffff */
.L_x_3869:
        /* <DEDUP_REMOVED lines=8> */
.L_x_4111:
[----:B------:R-:W-:Y:S05]  /*214b0*/  BSYNC B1 ;  /* 0x0000000000017941 */ /* 0x000fea0003800000 */
.L_x_4110:
[----:B------:R-:W-:Y:S01]  /*214c0*/  IMAD.MOV.U32 R13, RZ, RZ, R24 ;  /* 0x000000ffff0d7224 */ /* 0x000fe200078e0018 */
[----:B------:R-:W-:Y:S01]  /*214d0*/  MOV R11, 0x1c1f ;  /* 0x00001c1f000b7802 */ /* 0x000fe20000000f00 */
[----:B------:R-:W-:Y:S02]  /*214e0*/  IMAD.MOV.U32 R12, RZ, RZ, RZ ;  /* 0x000000ffff0c7224 */ /* 0x000fe400078e00ff */
[----:B------:R-:W-:Y:S02]  /*214f0*/  IMAD.MOV.U32 R15, RZ, RZ, -0x1 ;  /* 0xffffffffff0f7424 */ /* 0x000fe400078e00ff */
[----:B------:R-:W-:-:S07]  /*21500*/  IMAD.MOV.U32 R3, RZ, RZ, R14 ;  /* 0x000000ffff037224 */ /* 0x000fce00078e000e */
[----:B------:R-:W-:Y:S05]  /*21510*/  WARPSYNC.COLLECTIVE R15, `(.L_x_4112) ;  /* 0x000000000f087348 */ /* 0x000fea0003c00000 */
[----:B------:R0:W1:Y:S02]  /*21520*/  SHFL.IDX P6, R14, R13, R12, R11 ;  /* 0x0000000c0d0e7389 */ /* 0x00006400000c000b */
[----:B01----:R-:W-:Y:S01]  /*21530*/  ENDCOLLECTIVE ;  /* 0x000000000000791b */ /* 0x003fe20003800000 */
.L_x_4112:
[----:B------:R-:W-:Y:S02]  /*21540*/  IMAD.MOV.U32 R13, RZ, RZ, R27 ;  /* 0x000000ffff0d7224 */ /* 0x000fe400078e001b */
[----:B------:R-:W-:-:S07]  /*21550*/  IMAD.MOV.U32 R0, RZ, RZ, R14 ;  /* 0x000000ffff007224 */ /* 0x000fce00078e000e */
[----:B------:R-:W-:Y:S05]  /*21560*/  WARPSYNC.COLLECTIVE R15, `(.L_x_4113) ;  /* 0x000000000f087348 */ /* 0x000fea0003c00000 */
[----:B------:R0:W1:Y:S02]  /*21570*/  SHFL.IDX P6, R14, R13, R12, R11 ;  /* 0x0000000c0d0e7389 */ /* 0x00006400000c000b */
[----:B01----:R-:W-:Y:S01]  /*21580*/  ENDCOLLECTIVE ;  /* 0x000000000000791b */ /* 0x003fe20003800000 */
.L_x_4113:
[----:B------:R-:W-:Y:S02]  /*21590*/  IMAD.MOV.U32 R13, RZ, RZ, R26 ;  /* 0x000000ffff0d7224 */ /* 0x000fe400078e001a */
[----:B------:R-:W-:-:S07]  /*215a0*/  IMAD.MOV.U32 R5, RZ, RZ, R14 ;  /* 0x000000ffff057224 */ /* 0x000fce00078e000e */
[----:B------:R-:W-:Y:S05]  /*215b0*/  WARPSYNC.COLLECTIVE R15, `(.L_x_4114) ;  /* 0x000000000f087348 */ /* 0x000fea0003c00000 */
[----:B------:R0:W1:Y:S02]  /*215c0*/  SHFL.IDX P6, R14, R13, R12, R11 ;  /* 0x0000000c0d0e7389 */ /* 0x00006400000c000b */
[----:B01----:R-:W-:Y:S01]  /*215d0*/  ENDCOLLECTIVE ;  /* 0x000000000000791b */ /* 0x003fe20003800000 */
.L_x_4114:
[----:B------:R-:W-:Y:S05]  /*215e0*/  BRA `(.L_x_4115) ;  /* 0xfffffea000dc7947 */ /* 0x000fea000383ffff */
.L_x_3873:
[----:B0-----:R0:W1:Y:S02]  /*215f0*/  SYNCS.PHASECHK.TRANS64.TRYWAIT P0, [R2+URZ+0x30800], R5 ;  /* 0x03080005020075a7 */ /* 0x001064000800017f */
[----:B-1----:R-:W-:Y:S05]  /*21600*/  @!P0 NANOSLEEP.SYNCS 0x989680 ;  /* 0x009896800000895d */ /* 0x002fea0003900000 */
[----:B------:R-:W1:Y:S02]  /*21610*/  @!P0 SYNCS.PHASECHK.TRANS64 P0, [R2+URZ+0x30800], R5 ;  /* 0x03080005020085a7 */ /* 0x000e64000800007f */
[----:B-1----:R-:W-:Y:S05]  /*21620*/  @!P0 BRA `(.L_x_3873) ;  /* 0xfffffffc00f08947 */ /* 0x002fea000383ffff */
[----:B------:R-:W-:Y:S05]  /*21630*/  BRA `(.L_x_4116) ;  /* 0xfffffeac00747947 */ /* 0x000fea000383ffff */
.L_x_3897:
        /* <DEDUP_REMOVED lines=8> */
.L_x_4118:
[----:B------:R-:W-:Y:S05]  /*216c0*/  BSYNC B1 ;  /* 0x0000000000017941 */ /* 0x000fea0003800000 */
.L_x_4117:
        /* <DEDUP_REMOVED lines=8> */
.L_x_4119:
[----:B------:R-:W-:Y:S02]  /*21750*/  IMAD.MOV.U32 R13, RZ, RZ, R27 ;  /* 0x000000ffff0d7224 */ /* 0x000fe400078e001b */
[----:B------:R-:W-:-:S07]  /*21760*/  IMAD.MOV.U32 R0, RZ, RZ, R14 ;  /* 0x000000ffff007224 */ /* 0x000fce00078e000e */
[----:B------:R-:W-:Y:S05]  /*21770*/  WARPSYNC.COLLECTIVE R15, `(.L_x_4120) ;  /* 0x000000000f087348 */ /* 0x000fea0003c00000 */
[----:B------:R0:W1:Y:S02]  /*21780*/  SHFL.IDX P6, R14, R13, R12, R11 ;  /* 0x0000000c0d0e7389 */ /* 0x00006400000c000b */
[----:B01----:R-:W-:Y:S01]  /*21790*/  ENDCOLLECTIVE ;  /* 0x000000000000791b */ /* 0x003fe20003800000 */
.L_x_4120:
[----:B------:R-:W-:Y:S02]  /*217a0*/  IMAD.MOV.U32 R13, RZ, RZ, R26 ;  /* 0x000000ffff0d7224 */ /* 0x000fe400078e001a */
[----:B------:R-:W-:-:S07]  /*217b0*/  IMAD.MOV.U32 R21, RZ, RZ, R14 ;  /* 0x000000ffff157224 */ /* 0x000fce00078e000e */
[----:B------:R-:W-:Y:S05]  /*217c0*/  WARPSYNC.COLLECTIVE R15, `(.L_x_4121) ;  /* 0x000000000f087348 */ /* 0x000fea0003c00000 */
[----:B------:R0:W1:Y:S02]  /*217d0*/  SHFL.IDX P6, R14, R13, R12, R11 ;  /* 0x0000000c0d0e7389 */ /* 0x00006400000c000b */
[----:B01----:R-:W-:Y:S01]  /*217e0*/  ENDCOLLECTIVE ;  /* 0x000000000000791b */ /* 0x003fe20003800000 */
.L_x_4121:
[----:B------:R-:W-:Y:S01]  /*217f0*/  IMAD.MOV.U32 R20, RZ, RZ, R14 ;  /* 0x000000ffff147224 */ /* 0x000fe200078e000e */
[----:B------:R-:W-:Y:S06]  /*21800*/  BRA `(.L_x_4122) ;  /* 0xfffffecc00207947 */ /* 0x000fec000383ffff */
.L_x_3901:
[----:B0-----:R0:W1:Y:S02]  /*21810*/  SYNCS.PHASECHK.TRANS64.TRYWAIT P0, [R2+URZ+0x30800], R5 ;  /* 0x03080005020075a7 */ /* 0x001064000800017f */
[----:B-1----:R-:W-:Y:S05]  /*21820*/  @!P0 NANOSLEEP.SYNCS 0x989680 ;  /* 0x009896800000895d */ /* 0x002fea0003900000 */
[----:B------:R-:W1:Y:S02]  /*21830*/  @!P0 SYNCS.PHASECHK.TRANS64 P0, [R2+URZ+0x30800], R5 ;  /* 0x03080005020085a7 */ /* 0x000e64000800007f */
[----:B-1----:R-:W-:Y:S05]  /*21840*/  @!P0 BRA `(.L_x_3901) ;  /* 0xfffffffc00f08947 */ /* 0x002fea000383ffff */
[----:B------:R-:W-:Y:S05]  /*21850*/  BRA `(.L_x_4123) ;  /* 0xfffffed400207947 */ /* 0x000fea000383ffff */
.L_x_3915:
[----:B-1----:R1:W0:Y:S02]  /*21860*/  SYNCS.PHASECHK.TRANS64.TRYWAIT P1, [R3+URZ+0x30830], R0 ;  /* 0x03083000030075a7 */ /* 0x002224000802017f */
[----:B0-----:R-:W-:Y:S05]  /*21870*/  @!P1 NANOSLEEP.SYNCS 0x989680 ;  /* 0x009896800000995d */ /* 0x001fea0003900000 */
[----:B------:R-:W0:Y:S02]  /*21880*/  @!P1 SYNCS.PHASECHK.TRANS64 P1, [R3+URZ+0x30830], R0 ;  /* 0x03083000030095a7 */ /* 0x000e24000802007f */
[----:B0-----:R-:W-:Y:S05]  /*21890*/  @!P1 BRA `(.L_x_3915) ;  /* 0xfffffffc00f09947 */ /* 0x001fea000383ffff */
[----:B------:R-:W-:Y:S05]  /*218a0*/  BRA `(.L_x_3914) ;  /* 0xfffffef800507947 */ /* 0x000fea000383ffff */
.L_x_3923:
[----:B-1----:R1:W2:Y:S02]  /*218b0*/  SYNCS.PHASECHK.TRANS64.TRYWAIT P1, [R11+URZ+0x30830], R0 ;  /* 0x030830000b0075a7 */ /* 0x0022a4000802017f */
[----:B--2---:R-:W-:Y:S05]  /*218c0*/  @!P1 NANOSLEEP.SYNCS 0x989680 ;  /* 0x009896800000995d */ /* 0x004fea0003900000 */
[----:B------:R-:W2:Y:S02]  /*218d0*/  @!P1 SYNCS.PHASECHK.TRANS64 P1, [R11+URZ+0x30830], R0 ;  /* 0x030830000b0095a7 */ /* 0x000ea4000802007f */
[----:B--2---:R-:W-:Y:S05]  /*218e0*/  @!P1 BRA `(.L_x_3923) ;  /* 0xfffffffc00f09947 */ /* 0x004fea000383ffff */
[----:B------:R-:W-:Y:S05]  /*218f0*/  BRA `(.L_x_3922) ;  /* 0xffffff2400907947 */ /* 0x000fea000383ffff */
.L_x_3928:
[----:B-1----:R1:W2:Y:S02]  /*21900*/  SYNCS.PHASECHK.TRANS64.TRYWAIT P1, [R13+URZ+0x30850], R0 ;  /* 0x030850000d0075a7 */ /* 0x0022a4000802017f */
[----:B--2---:R-:W-:Y:S05]  /*21910*/  @!P1 NANOSLEEP.SYNCS 0x989680 ;  /* 0x009896800000995d */ /* 0x004fea0003900000 */
[----:B------:R-:W2:Y:S02]  /*21920*/  @!P1 SYNCS.PHASECHK.TRANS64 P1, [R13+URZ+0x30850], R0 ;  /* 0x030850000d0095a7 */ /* 0x000ea4000802007f */
[----:B--2---:R-:W-:Y:S05]  /*21930*/  @!P1 BRA `(.L_x_3928) ;  /* 0xfffffffc00f09947 */ /* 0x004fea000383ffff */
[----:B------:R-:W-:Y:S05]  /*21940*/  BRA `(.L_x_3927) ;  /* 0xffffff3400447947 */ /* 0x000fea000383ffff */
.L_x_3936:
[----:B-1----:R1:W2:Y:S02]  /*21950*/  SYNCS.PHASECHK.TRANS64.TRYWAIT P1, [R8+URZ+0x30850], R3 ;  /* 0x03085003080075a7 */ /* 0x0022a4000802017f */
[----:B--2---:R-:W-:Y:S05]  /*21960*/  @!P1 NANOSLEEP.SYNCS 0x989680 ;  /* 0x009896800000995d */ /* 0x004fea0003900000 */
[----:B------:R-:W2:Y:S02]  /*21970*/  @!P1 SYNCS.PHASECHK.TRANS64 P1, [R8+URZ+0x30850], R3 ;  /* 0x03085003080095a7 */ /* 0x000ea4000802007f */
[----:B--2---:R-:W-:Y:S05]  /*21980*/  @!P1 BRA `(.L_x_3936) ;  /* 0xfffffffc00f09947 */ /* 0x004fea000383ffff */
[----:B------:R-:W-:Y:S05]  /*21990*/  BRA `(.L_x_3935) ;  /* 0xffffff54001c7947 */ /* 0x000fea000383ffff */
.L_x_3973:
        /* <DEDUP_REMOVED lines=8> */
[----:B------:R-:W-:Y:S05]  /*21a20*/  WARPSYNC.COLLECTIVE R15, `(.L_x_4125) ;  /* 0x000000000f087348 */ /* 0x000fea0003c00000 */
[----:B------:R0:W1:Y:S02]  /*21a30*/  SHFL.IDX P6, R14, R13, R12, R11 ;  /* 0x0000000c0d0e7389 */ /* 0x00006400000c000b */
[----:B01----:R-:W-:Y:S01]  /*21a40*/  ENDCOLLECTIVE ;  /* 0x000000000000791b */ /* 0x003fe20003800000 */
.L_x_4125:
[----:B------:R-:W-:Y:S05]  /*21a50*/  BSYNC B1 ;  /* 0x0000000000017941 */ /* 0x000fea0003800000 */
.L_x_4124:
[----:B------:R-:W-:Y:S05]  /*21a60*/  BRA `(.L_x_4126) ;  /* 0xffffff9800107947 */ /* 0x000fea000383ffff */
.L_x_3975:
[----:B------:R-:W-:Y:S01]  /*21a70*/  BSSY B1, `(.L_x_4127) ;  /* 0x0000006000017945 */ /* 0x000fe20003800000 */
[----:B------:R-:W-:-:S07]  /*21a80*/  IMAD.MOV.U32 R15, RZ, RZ, -0x1 ;  /* 0xffffffffff0f7424 */ /* 0x000fce00078e00ff */
[----:B0-----:R-:W-:Y:S05]  /*21a90*/  WARPSYNC.COLLECTIVE R15, `(.L_x_4128) ;  /* 0x000000000f0c7348 */ /* 0x001fea0003c00000 */
[----:B------:R-:W-:Y:S02]  /*21aa0*/  ELECT P6, UR62, PT ;  /* 0x00000000003e782f */ /* 0x000fe400038c0000 */
[----:B------:R-:W-:Y:S01]  /*21ab0*/  MOV R14, UR62 ;  /* 0x0000003e000e7c02 */ /* 0x000fe20008000f00 */
[----:B0-----:R-:W-:Y:S10]  /*21ac0*/  ENDCOLLECTIVE ;  /* 0x000000000000791b */ /* 0x001ff40003800000 */
.L_x_4128:
[----:B------:R-:W-:Y:S05]  /*21ad0*/  BSYNC B1 ;  /* 0x0000000000017941 */ /* 0x000fea0003800000 */
.L_x_4127:
[----:B------:R-:W-:Y:S05]  /*21ae0*/  BRA `(.L_x_3974) ;  /* 0xffffff9800087947 */ /* 0x000fea000383ffff */
.L_x_3977:
[----:B0-----:R0:W1:Y:S02]  /*21af0*/  SYNCS.PHASECHK.TRANS64.TRYWAIT P0, [R22+URZ+0x30820], R5 ;  /* 0x03082005160075a7 */ /* 0x001064000800017f */
[----:B-1----:R-:W-:Y:S05]  /*21b00*/  @!P0 NANOSLEEP.SYNCS 0x989680 ;  /* 0x009896800000895d */ /* 0x002fea0003900000 */
[----:B------:R-:W1:Y:S02]  /*21b10*/  @!P0 SYNCS.PHASECHK.TRANS64 P0, [R22+URZ+0x30820], R5 ;  /* 0x03082005160085a7 */ /* 0x000e64000800007f */
[----:B-1----:R-:W-:Y:S05]  /*21b20*/  @!P0 BRA `(.L_x_3977) ;  /* 0xfffffffc00f08947 */ /* 0x002fea000383ffff */
[----:B------:R-:W-:Y:S05]  /*21b30*/  BRA `(.L_x_4129) ;  /* 0xffffff9800187947 */ /* 0x000fea000383ffff */
.L_x_3981:
[----:B-1----:R1:W2:Y:S02]  /*21b40*/  SYNCS.PHASECHK.TRANS64.TRYWAIT P0, [R9+URZ+0x308a0], R8 ;  /* 0x0308a008090075a7 */ /* 0x0022a4000800017f */
[----:B--2---:R-:W-:Y:S05]  /*21b50*/  @!P0 NANOSLEEP.SYNCS 0x989680 ;  /* 0x009896800000895d */ /* 0x004fea0003900000 */
[----:B------:R-:W2:Y:S02]  /*21b60*/  @!P0 SYNCS.PHASECHK.TRANS64 P0, [R9+URZ+0x308a0], R8 ;  /* 0x0308a008090085a7 */ /* 0x000ea4000800007f */
[----:B--2---:R-:W-:Y:S05]  /*21b70*/  @!P0 BRA `(.L_x_3981) ;  /* 0xfffffffc00f08947 */ /* 0x004fea000383ffff */
[----:B------:R-:W-:Y:S05]  /*21b80*/  BRA `(.L_x_4130) ;  /* 0xffffff9800307947 */ /* 0x000fea000383ffff */
.L_x_3988:
[----:B0-----:R0:W2:Y:S02]  /*21b90*/  SYNCS.PHASECHK.TRANS64.TRYWAIT P0, [R9+URZ+0x308c0], R8 ;  /* 0x0308c008090075a7 */ /* 0x0010a4000800017f */
[----:B--2---:R-:W-:Y:S05]  /*21ba0*/  @!P0 NANOSLEEP.SYNCS 0x989680 ;  /* 0x009896800000895d */ /* 0x004fea0003900000 */
[----:B------:R-:W2:Y:S02]  /*21bb0*/  @!P0 SYNCS.PHASECHK.TRANS64 P0, [R9+URZ+0x308c0], R8 ;  /* 0x0308c008090085a7 */ /* 0x000ea4000800007f */
[----:B--2---:R-:W-:Y:S05]  /*21bc0*/  @!P0 BRA `(.L_x_3988) ;  /* 0xfffffffc00f08947 */ /* 0x004fea000383ffff */
[----:B------:R-:W-:Y:S05]  /*21bd0*/  BRA `(.L_x_4131) ;  /* 0xffffff9c002c7947 */ /* 0x000fea000383ffff */
.L_x_3997:
[----:B-1----:R1:W2:Y:S02]  /*21be0*/  SYNCS.PHASECHK.TRANS64.TRYWAIT P1, [R8+URZ+0x308a0], R7 ;  /* 0x0308a007080075a7 */ /* 0x0022a4000802017f */
[----:B--2---:R-:W-:Y:S05]  /*21bf0*/  @!P1 NANOSLEEP.SYNCS 0x989680 ;  /* 0x009896800000995d */ /* 0x004fea0003900000 */
[----:B------:R-:W2:Y:S02]  /*21c00*/  @!P1 SYNCS.PHASECHK.TRANS64 P1, [R8+URZ+0x308a0], R7 ;  /* 0x0308a007080095a7 */ /* 0x000ea4000802007f */
[----:B--2---:R-:W-:Y:S05]  /*21c10*/  @!P1 BRA `(.L_x_3997) ;  /* 0xfffffffc00f09947 */ /* 0x004fea000383ffff */
[----:B------:R-:W-:Y:S05]  /*21c20*/  BRA `(.L_x_4132) ;  /* 0xffffffa000607947 */ /* 0x000fea000383ffff */
.L_x_4004:
[----:B0-----:R0:W2:Y:S02]  /*21c30*/  SYNCS.PHASECHK.TRANS64.TRYWAIT P1, [R8+URZ+0x308c0], R7 ;  /* 0x0308c007080075a7 */ /* 0x0010a4000802017f */
[----:B--2---:R-:W-:Y:S05]  /*21c40*/  @!P1 NANOSLEEP.SYNCS 0x989680 ;  /* 0x009896800000995d */ /* 0x004fea0003900000 */
[----:B------:R-:W2:Y:S02]  /*21c50*/  @!P1 SYNCS.PHASECHK.TRANS64 P1, [R8+URZ+0x308c0], R7 ;  /* 0x0308c007080095a7 */ /* 0x000ea4000802007f */
[----:B--2---:R-:W-:Y:S05]  /*21c60*/  @!P1 BRA `(.L_x_4004) ;  /* 0xfffffffc00f09947 */ /* 0x004fea000383ffff */
[----:B------:R-:W-:Y:S05]  /*21c70*/  BRA `(.L_x_4133) ;  /* 0xffffffa400587947 */ /* 0x000fea000383ffff */
.L_x_4019:
        /* <DEDUP_REMOVED lines=11> */
.L_x_4135:
[----:B------:R-:W-:Y:S05]  /*21d30*/  BSYNC B0 ;  /* 0x0000000000007941 */ /* 0x000fea0003800000 */
.L_x_4134:
[----:B------:R-:W-:Y:S05]  /*21d40*/  BRA `(.L_x_4136) ;  /* 0xffffffb0007c7947 */ /* 0x000fea000383ffff */
.L_x_4022:
[----:B0-----:R0:W1:Y:S02]  /*21d50*/  SYNCS.PHASECHK.TRANS64.TRYWAIT P0, [R7+URZ+0x30840], R2 ;  /* 0x03084002070075a7 */ /* 0x001064000800017f */
[----:B-1----:R-:W-:Y:S05]  /*21d60*/  @!P0 NANOSLEEP.SYNCS 0x989680 ;  /* 0x009896800000895d */ /* 0x002fea0003900000 */
[----:B------:R-:W1:Y:S02]  /*21d70*/  @!P0 SYNCS.PHASECHK.TRANS64 P0, [R7+URZ+0x30840], R2 ;  /* 0x03084002070085a7 */ /* 0x000e64000800007f */
[----:B-1----:R-:W-:Y:S05]  /*21d80*/  @!P0 BRA `(.L_x_4022) ;  /* 0xfffffffc00f08947 */ /* 0x002fea000383ffff */
[----:B------:R-:W-:Y:S05]  /*21d90*/  BRA `(.L_x_4137) ;  /* 0xffffffb000d87947 */ /* 0x000fea000383ffff */
.L_x_4023:
        /* <DEDUP_REMOVED lines=8> */
.L_x_4139:
[----:B------:R-:W-:Y:S05]  /*21e20*/  BSYNC B0 ;  /* 0x0000000000007941 */ /* 0x000fea0003800000 */
.L_x_4138:
[----:B------:R-:W-:Y:S01]  /*21e30*/  IMAD.MOV.U32 R13, RZ, RZ, R4 ;  /* 0x000000ffff0d7224 */ /* 0x000fe200078e0004 */
[----:B------:R-:W-:Y:S01]  /*21e40*/  MOV R2, R14 ;  /* 0x0000000e00027202 */ /* 0x000fe20000000f00 */
[----:B------:R-:W-:Y:S02]  /*21e50*/  IMAD.MOV.U32 R12, RZ, RZ, RZ ;  /* 0x000000ffff0c7224 */ /* 0x000fe400078e00ff */
[----:B------:R-:W-:Y:S02]  /*21e60*/  IMAD.MOV.U32 R11, RZ, RZ, 0x181f ;  /* 0x0000181fff0b7424 */ /* 0x000fe400078e00ff */
[----:B------:R-:W-:Y:S02]  /*21e70*/  IMAD.MOV.U32 R15, RZ, RZ, -0x1 ;  /* 0xffffffffff0f7424 */ /* 0x000fe400078e00ff */
[----:B------:R-:W-:-:S07]  /*21e80*/  @P0 IMAD R8, R5, 0x2, R22 ;  /* 0x0000000205080824 */ /* 0x000fce00078e0216 */
[----:B------:R-:W-:Y:S05]  /*21e90*/  WARPSYNC.COLLECTIVE R15, `(.L_x_4140) ;  /* 0x000000000f087348 */ /* 0x000fea0003c00000 */
[----:B------:R0:W1:Y:S02]  /*21ea0*/  SHFL.IDX P6, R14, R13, R12, R11 ;  /* 0x0000000c0d0e7389 */ /* 0x00006400000c000b */
[----:B01----:R-:W-:Y:S01]  /*21eb0*/  ENDCOLLECTIVE ;  /* 0x000000000000791b */ /* 0x003fe20003800000 */
.L_x_4140:
[----:B------:R-:W-:Y:S02]  /*21ec0*/  IMAD.MOV.U32 R13, RZ, RZ, R0 ;  /* 0x000000ffff0d7224 */ /* 0x000fe400078e0000 */
[----:B------:R-:W-:Y:S02]  /*21ed0*/  IMAD.MOV.U32 R12, RZ, RZ, 0x1 ;  /* 0x00000001ff0c7424 */ /* 0x000fe400078e00ff */
[----:B------:R-:W-:-:S07]  /*21ee0*/  IMAD.MOV.U32 R3, RZ, RZ, R14 ;  /* 0x000000ffff037224 */ /* 0x000fce00078e000e */
[----:B------:R-:W-:Y:S05]  /*21ef0*/  WARPSYNC.COLLECTIVE R15, `(.L_x_4141) ;  /* 0x000000000f087348 */ /* 0x000fea0003c00000 */
[----:B------:R0:W1:Y:S02]  /*21f00*/  SHFL.IDX P6, R14, R13, R12, R11 ;  /* 0x0000000c0d0e7389 */ /* 0x00006400000c000b */
[----:B01----:R-:W-:Y:S01]  /*21f10*/  ENDCOLLECTIVE ;  /* 0x000000000000791b */ /* 0x003fe20003800000 */
.L_x_4141:
[----:B------:R-:W-:-:S05]  /*21f20*/  @P0 LEA R3, P1, R33, R3, 0x1 ;  /* 0x0000000321030211 */ /* 0x000fca00078208ff */
[----:B------:R-:W-:Y:S01]  /*21f30*/  @P0 IMAD.X R2, RZ, RZ, R2, P1 ;  /* 0x000000ffff020224 */ /* 0x000fe200008e0602 */
[----:B------:R-:W-:-:S04]  /*21f40*/  ISETP.GE.AND P1, PT, R6, 0x11, PT ;  /* 0x000000110600780c */ /* 0x000fc80003f26270 */
        /* <DEDUP_REMOVED lines=14> */
.L_x_4142:
[----:B------:R-:W-:Y:S02]  /*22030*/  @P1 IMAD R8, R5, 0x2, R22 ;  /* 0x0000000205081824 */ /* 0x000fe400078e0216 */
[----:B------:R-:W-:Y:S02]  /*22040*/  IMAD.MOV.U32 R13, RZ, RZ, R0 ;  /* 0x000000ffff0d7224 */ /* 0x000fe400078e0000 */
[----:B------:R-:W-:Y:S02]  /*22050*/  IMAD.MOV.U32 R12, RZ, RZ, 0x2 ;  /* 0x00000002ff0c7424 */ /* 0x000fe400078e00ff */
[----:B------:R-:W-:-:S07]  /*22060*/  IMAD.MOV.U32 R3, RZ, RZ, R14 ;  /* 0x000000ffff037224 */ /* 0x000fce00078e000e */
[----:B------:R-:W-:Y:S05]  /*22070*/  WARPSYNC.COLLECTIVE R15, `(.L_x_4143) ;  /* 0x000000000f087348 */ /* 0x000fea0003c00000 */
[----:B------:R0:W1:Y:S02]  /*22080*/  SHFL.IDX P6, R14, R13, R12, R11 ;  /* 0x0000000c0d0e7389 */ /* 0x00006400000c000b */
[----:B01----:R-:W-:Y:S01]  /*22090*/  ENDCOLLECTIVE ;  /* 0x000000000000791b */ /* 0x003fe20003800000 */
.L_x_4143:
        /* <DEDUP_REMOVED lines=17> */
.L_x_4144:
[----:B------:R-:W-:Y:S01]  /*221b0*/  @P1 IMAD R8, R5, 0x2, R22 ;  /* 0x0000000205081824 */ /* 0x000fe200078e0216 */
[----:B------:R-:W-:Y:S01]  /*221c0*/  MOV R13, R0 ;  /* 0x00000000000d7202 */ /* 0x000fe20000000f00 */
[----:B------:R-:W-:Y:S02]  /*221d0*/  IMAD.MOV.U32 R12, RZ, RZ, 0x3 ;  /* 0x00000003ff0c7424 */ /* 0x000fe400078e00ff */
[----:B------:R-:W-:-:S07]  /*221e0*/  IMAD.MOV.U32 R3, RZ, RZ, R14 ;  /* 0x000000ffff037224 */ /* 0x000fce00078e000e */
[----:B------:R-:W-:Y:S05]  /*221f0*/  WARPSYNC.COLLECTIVE R15, `(.L_x_4145) ;  /* 0x000000000f087348 */ /* 0x000fea0003c00000 */
[----:B------:R0:W1:Y:S02]  /*22200*/  SHFL.IDX P6, R14, R13, R12, R11 ;  /* 0x0000000c0d0e7389 */ /* 0x00006400000c000b */
[----:B01----:R-:W-:Y:S01]  /*22210*/  ENDCOLLECTIVE ;  /* 0x000000000000791b */ /* 0x003fe20003800000 */
.L_x_4145:
        /* <DEDUP_REMOVED lines=17> */
.L_x_4146:
[----:B------:R-:W-:Y:S02]  /*22330*/  @P1 IMAD R8, R5, 0x2, R22 ;  /* 0x0000000205081824 */ /* 0x000fe400078e0216 */
[----:B------:R-:W-:Y:S02]  /*22340*/  IMAD.MOV.U32 R13, RZ, RZ, R0 ;  /* 0x000000ffff0d7224 */ /* 0x000fe400078e0000 */
[----:B------:R-:W-:Y:S02]  /*22350*/  IMAD.MOV.U32 R12, RZ, RZ, 0x4 ;  /* 0x00000004ff0c7424 */ /* 0x000fe400078e00ff */
[----:B------:R-:W-:-:S07]  /*22360*/  IMAD.MOV.U32 R3, RZ, RZ, R14 ;  /* 0x000000ffff037224 */ /* 0x000fce00078e000e */
[----:B------:R-:W-:Y:S05]  /*22370*/  WARPSYNC.COLLECTIVE R15, `(.L_x_4147) ;  /* 0x000000000f087348 */ /* 0x000fea0003c00000 */
[----:B------:R0:W1:Y:S02]  /*22380*/  SHFL.IDX P6, R14, R13, R12, R11 ;  /* 0x0000000c0d0e7389 */ /* 0x00006400000c000b */
[----:B01----:R-:W-:Y:S01]  /*22390*/  ENDCOLLECTIVE ;  /* 0x000000000000791b */ /* 0x003fe20003800000 */
.L_x_4147:
        /* <DEDUP_REMOVED lines=17> */
.L_x_4148:
[----:B------:R-:W-:Y:S02]  /*224b0*/  @P1 IMAD R8, R5, 0x2, R22 ;  /* 0x0000000205081824 */ /* 0x000fe400078e0216 */
[----:B------:R-:W-:Y:S02]  /*224c0*/  IMAD.MOV.U32 R13, RZ, RZ, R0 ;  /* 0x000000ffff0d7224 */ /* 0x000fe400078e0000 */
[----:B------:R-:W-:Y:S01]  /*224d0*/  IMAD.MOV.U32 R12, RZ, RZ, 0x5 ;  /* 0x00000005ff0c7424 */ /* 0x000fe200078e00ff */
[----:B------:R-:W-:-:S07]  /*224e0*/  MOV R3, R14 ;  /* 0x0000000e00037202 */ /* 0x000fce0000000f00 */
[----:B------:R-:W-:Y:S05]  /*224f0*/  WARPSYNC.COLLECTIVE R15, `(.L_x_4149) ;  /* 0x000000000f087348 */ /* 0x000fea0003c00000 */
[----:B------:R0:W1:Y:S02]  /*22500*/  SHFL.IDX P6, R14, R13, R12, R11 ;  /* 0x0000000c0d0e7389 */ /* 0x00006400000c000b */
[----:B01----:R-:W-:Y:S01]  /*22510*/  ENDCOLLECTIVE ;  /* 0x000000000000791b */ /* 0x003fe20003800000 */
.L_x_4149:
[----:B------:R-:W-:-:S05]  /*22520*/  @P1 LEA R3, P0, R33, R3, 0x1 ;  /* 0x0000000321031211 */ /* 0x000fca00078008ff */
[----:B------:R-:W-:-:S05]  /*22530*/  @P1 IMAD.X R2, RZ, RZ, R2, P0 ;  /* 0x000000ffff021224 */ /* 0x000fca00000e0602 */
        /* <DEDUP_REMOVED lines=12> */
.L_x_4150:
[----:B------:R-:W-:Y:S01]  /*22600*/  @!PT LDS RZ, [RZ] ;  /* 0x00000000fffff984 */ /* 0x000fe20000000800 */
[----:B------:R-:W-:Y:S01]  /*22610*/  @!PT LDS RZ, [RZ] ;  /* 0x00000000fffff984 */ /* 0x000fe20000000800 */
[----:B------:R-:W-:Y:S01]  /*22620*/  @!PT LDS RZ, [RZ] ;  /* 0x00000000fffff984 */ /* 0x000fe20000000800 */
[----:B------:R-:W-:Y:S04]  /*22630*/  @P1 LDGSTS.E.BYPASS.LTC128B.128 [R8+0x23400], desc[UR56][R2.64+0x80], !P3 ;  /* 0x2340008002081fae */ /* 0x000fe8000d901d78 */
[----:B------:R0:W-:Y:S02]  /*22640*/  @P1 LDGSTS.E.BYPASS.LTC128B.128 [R8+0x26400], desc[UR56][R2.64+0x100], !P2 ;  /* 0x2640010002081fae */ /* 0x0001e4000d101d78 */
[----:B0-----:R-:W-:Y:S01]  /*22650*/  IMAD.MOV.U32 R2, RZ, RZ, R14 ;  /* 0x000000ffff027224 */ /* 0x001fe200078e000e */
[----:B------:R-:W-:Y:S06]  /*22660*/  BRA `(.L_x_4151) ;  /* 0xffffffb000207947 */ /* 0x000fec000383ffff */
.L_x_4028:
        /* <DEDUP_REMOVED lines=9> */
.L_x_4152:
[C---:B------:R-:W-:Y:S01]  /*22700*/  VIADD R7, R4.reuse, 0x10 ;  /* 0x0000001004077836 */ /* 0x040fe20000000000 */
[----:B------:R-:W-:Y:S01]  /*22710*/  ISETP.GE.AND P1, PT, R4, R6, PT ;  /* 0x000000060400720c */ /* 0x000fe20003f26270 */
[----:B------:R-:W-:Y:S02]  /*22720*/  IMAD.MOV.U32 R13, RZ, RZ, R0 ;  /* 0x000000ffff0d7224 */ /* 0x000fe400078e0000 */
[----:B------:R-:W-:-:S10]  /*22730*/  IMAD.MOV.U32 R2, RZ, RZ, R14 ;  /* 0x000000ffff027224 */ /* 0x000fd400078e000e */
[----:B------:R-:W-:Y:S05]  /*22740*/  WARPSYNC.COLLECTIVE R15, `(.L_x_4153) ;  /* 0x000000000f087348 */ /* 0x000fea0003c00000 */
[----:B------:R0:W1:Y:S02]  /*22750*/  SHFL.IDX P6, R14, R13, R12, R11 ;  /* 0x0000000c0d0e7389 */ /* 0x00006400000c000b */
[----:B01----:R-:W-:Y:S01]  /*22760*/  ENDCOLLECTIVE ;  /* 0x000000000000791b */ /* 0x003fe20003800000 */
.L_x_4153:
        /* <DEDUP_REMOVED lines=8> */
.L_x_4154:
        /* <DEDUP_REMOVED lines=12> */
.L_x_4155:
        /* <DEDUP_REMOVED lines=8> */
.L_x_4156:
        /* <DEDUP_REMOVED lines=14> */
.L_x_4157:
        /* <DEDUP_REMOVED lines=8> */
.L_x_4158:
        /* <DEDUP_REMOVED lines=14> */
.L_x_4159:
        /* <DEDUP_REMOVED lines=8> */
.L_x_4160:
        /* <DEDUP_REMOVED lines=9> */
[----:B------:R-:W-:Y:S02]  /*22c80*/  ISETP.GE.AND P1, PT, R7, R6, PT ;  /* 0x000000060700720c */ /* 0x000fe40003f26270 */
[----:B0-----:R-:W-:-:S11]  /*22c90*/  MOV R2, R14 ;  /* 0x0000000e00027202 */ /* 0x001fd60000000f00 */
[----:B------:R-:W-:Y:S05]  /*22ca0*/  WARPSYNC.COLLECTIVE R15, `(.L_x_4161) ;  /* 0x000000000f087348 */ /* 0x000fea0003c00000 */
[----:B------:R0:W1:Y:S02]  /*22cb0*/  SHFL.IDX P6, R14, R13, R12, R11 ;  /* 0x0000000c0d0e7389 */ /* 0x00006400000c000b */
[----:B01----:R-:W-:Y:S01]  /*22cc0*/  ENDCOLLECTIVE ;  /* 0x000000000000791b */ /* 0x003fe20003800000 */
.L_x_4161:
        /* <DEDUP_REMOVED lines=8> */
.L_x_4162:
        /* <DEDUP_REMOVED lines=14> */
.L_x_4163:
        /* <DEDUP_REMOVED lines=8> */
.L_x_4164:
        /* <DEDUP_REMOVED lines=14> */
.L_x_4165:
        /* <DEDUP_REMOVED lines=8> */
.L_x_4166:
        /* <DEDUP_REMOVED lines=12> */
.L_x_4167:
[----:B------:R-:W-:Y:S05]  /*230d0*/  BRA `(.L_x_4168) ;  /* 0xffffffb000947947 */ /* 0x000fea000383ffff */
.L_x_4033:
[----:B0-----:R0:W1:Y:S02]  /*230e0*/  SYNCS.PHASECHK.TRANS64.TRYWAIT P0, [R22+URZ+0x30820], R3 ;  /* 0x03082003160075a7 */ /* 0x001064000800017f */
[----:B-1----:R-:W-:Y:S05]  /*230f0*/  @!P0 NANOSLEEP.SYNCS 0x989680 ;  /* 0x009896800000895d */ /* 0x002fea0003900000 */
[----:B------:R-:W1:Y:S02]  /*23100*/  @!P0 SYNCS.PHASECHK.TRANS64 P0, [R22+URZ+0x30820], R3 ;  /* 0x03082003160085a7 */ /* 0x000e64000800007f */
[----:B-1----:R-:W-:Y:S05]  /*23110*/  @!P0 BRA `(.L_x_4033) ;  /* 0xfffffffc00f08947 */ /* 0x002fea000383ffff */
[----:B------:R-:W-:Y:S05]  /*23120*/  BRA `(.L_x_4169) ;  /* 0xffffffb400047947 */ /* 0x000fea000383ffff */
.L_x_4038:
[----:B0-----:R0:W1:Y:S02]  /*23130*/  SYNCS.PHASECHK.TRANS64.TRYWAIT P0, [R7+URZ+0x30840], R2 ;  /* 0x03084002070075a7 */ /* 0x001064000800017f */
[----:B-1----:R-:W-:Y:S05]  /*23140*/  @!P0 NANOSLEEP.SYNCS 0x989680 ;  /* 0x009896800000895d */ /* 0x002fea0003900000 */
[----:B------:R-:W1:Y:S02]  /*23150*/  @!P0 SYNCS.PHASECHK.TRANS64 P0, [R7+URZ+0x30840], R2 ;  /* 0x03084002070085a7 */ /* 0x000e64000800007f */
[----:B-1----:R-:W-:Y:S05]  /*23160*/  @!P0 BRA `(.L_x_4038) ;  /* 0xfffffffc00f08947 */ /* 0x002fea000383ffff */
[----:B------:R-:W-:Y:S05]  /*23170*/  BRA `(.L_x_4170) ;  /* 0xffffffb400e87947 */ /* 0x000fea000383ffff */
.L_x_4039:
        /* <DEDUP_REMOVED lines=8> */
.L_x_4172:
[----:B------:R-:W-:Y:S05]  /*23200*/  BSYNC B1 ;  /* 0x0000000000017941 */ /* 0x000fea0003800000 */
.L_x_4171:
[----:B------:R0:W-:Y:S04]  /*23210*/  STL [R1+0x88], R0 ;  /* 0x0000880001007387 */ /* 0x0001e80000100800 */
[----:B0-----:R0:W5:Y:S01]  /*23220*/  LDL.LU R0, [R1] ;  /* 0x0000000001007983 */ /* 0x0011620000300800 */
[----:B------:R-:W-:Y:S01]  /*23230*/  IMAD.MOV.U32 R13, RZ, RZ, R8 ;  /* 0x000000ffff0d7224 */ /* 0x000fe200078e0008 */
[----:B------:R-:W-:Y:S01]  /*23240*/  MOV R15, 0xffffffff ;  /* 0xffffffff000f7802 */ /* 0x000fe20000000f00 */
[----:B------:R-:W-:Y:S02]  /*23250*/  IMAD.MOV.U32 R12, RZ, RZ, RZ ;  /* 0x000000ffff0c7224 */ /* 0x000fe400078e00ff */
[----:B------:R-:W-:Y:S02]  /*23260*/  IMAD.MOV.U32 R11, RZ, RZ, 0x181f ;  /* 0x0000181fff0b7424 */ /* 0x000fe400078e00ff */
[----:B------:R-:W-:-:S02]  /*23270*/  IMAD.MOV.U32 R3, RZ, RZ, R14 ;  /* 0x000000ffff037224 */ /* 0x000fc400078e000e */
[----:B0-----:R-:W-:-:S07]  /*23280*/  IMAD.SHL.U32 R4, R33, 0x2, RZ ;  /* 0x0000000221047824 */ /* 0x001fce00078e00ff */
[----:B-----5:R-:W-:Y:S05]  /*23290*/  WARPSYNC.COLLECTIVE R15, `(.L_x_4173) ;  /* 0x000000000f087348 */ /* 0x020fea0003c00000 */
[----:B------:R0:W1:Y:S02]  /*232a0*/  SHFL.IDX P6, R14, R13, R12, R11 ;  /* 0x0000000c0d0e7389 */ /* 0x00006400000c000b */
[----:B01---5:R-:W-:Y:S01]  /*232b0*/  ENDCOLLECTIVE ;  /* 0x000000000000791b */ /* 0x023fe20003800000 */
.L_x_4173:
[----:B------:R-:W-:Y:S02]  /*232c0*/  IMAD R5, R5, 0x2, R22 ;  /* 0x0000000205057824 */ /* 0x000fe400078e0216 */
[----:B------:R-:W-:Y:S02]  /*232d0*/  IMAD.MOV.U32 R13, RZ, RZ, R6 ;  /* 0x000000ffff0d7224 */ /* 0x000fe400078e0006 */
[----:B------:R-:W-:Y:S02]  /*232e0*/  IMAD.MOV.U32 R12, RZ, RZ, 0x1 ;  /* 0x00000001ff0c7424 */ /* 0x000fe400078e00ff */
[----:B------:R-:W-:-:S07]  /*232f0*/  IMAD.MOV.U32 R2, RZ, RZ, R14 ;  /* 0x000000ffff027224 */ /* 0x000fce00078e000e */
[----:B------:R-:W-:Y:S05]  /*23300*/  WARPSYNC.COLLECTIVE R15, `(.L_x_4174) ;  /* 0x000000000f087348 */ /* 0x000fea0003c00000 */
[----:B------:R0:W1:Y:S02]  /*23310*/  SHFL.IDX P6, R14, R13, R12, R11 ;  /* 0x0000000c0d0e7389 */ /* 0x00006400000c000b */
[----:B01----:R-:W-:Y:S01]  /*23320*/  ENDCOLLECTIVE ;  /* 0x000000000000791b */ /* 0x003fe20003800000 */
.L_x_4174:
[----:B------:R-:W-:-:S05]  /*23330*/  IADD3 R2, P0, R2, R4, RZ ;  /* 0x0000000402027210 */ /* 0x000fca0007f1e0ff */
[----:B------:R-:W-:Y:S02]  /*23340*/  IMAD.X R3, RZ, RZ, R3, P0 ;  /* 0x000000ffff037224 */ /* 0x000fe400000e0603 */
[----:B------:R-:W-:Y:S01]  /*23350*/  IMAD.MOV.U32 R13, RZ, RZ, R8 ;  /* 0x000000ffff0d7224 */ /* 0x000fe200078e0008 */
[----:B------:R-:W-:-:S04]  /*23360*/  LOP3.LUT R0, R0, 0xffffffbf, RZ, 0xc0, !PT ;  /* 0xffffffbf00007812 */ /* 0x000fc800078ec0ff */
[----:B------:R-:W-:-:S04]  /*23370*/  @P1 LOP3.LUT R0, R0, 0x40, RZ, 0xfc, !PT ;  /* 0x0000004000001812 */ /* 0x000fc800078efcff */
[----:B------:R-:W-:Y:S01]  /*23380*/  LOP3.LUT P1, RZ, R0, 0x4, RZ, 0xc0, !PT ;  /* 0x0000000400ff7812 */ /* 0x000fe2000782c0ff */
[----:B------:R0:W-:-:S12]  /*23390*/  STL [R1], R0 ;  /* 0x0000000001007387 */ /* 0x0001d80000100800 */
[----:B------:R-:W-:Y:S01]  /*233a0*/  @!PT LDS RZ, [RZ] ;  /* 0x00000000fffff984 */ /* 0x000fe20000000800 */
[----:B------:R-:W-:Y:S01]  /*233b0*/  @!PT LDS RZ, [RZ] ;  /* 0x00000000fffff984 */ /* 0x000fe20000000800 */
[----:B------:R-:W-:Y:S01]  /*233c0*/  @!PT LDS RZ, [RZ] ;  /* 0x00000000fffff984 */ /* 0x000fe20000000800 */
[----:B------:R-:W-:Y:S04]  /*233d0*/  LDGSTS.E.BYPASS.LTC128B.128 [R5+0x1e400], desc[UR56][R2.64], !P1 ;  /* 0x1e40000002057fae */ /* 0x000fe8000c901d78 */
[----:B------:R-:W-:Y:S04]  /*233e0*/  LDGSTS.E.BYPASS.LTC128B.128 [R5+0x21400], desc[UR56][R2.64+0x80], !P5 ;  /* 0x2140008002057fae */ /* 0x000fe8000e901d78 */
[----:B------:R1:W-:Y:S02]  /*233f0*/  LDGSTS.E.BYPASS.LTC128B.128 [R5+0x24400], desc[UR56][R2.64+0x100], !P4 ;  /* 0x2440010002057fae */ /* 0x0003e4000e101d78 */
[----:B01----:R-:W-:-:S07]  /*23400*/  IMAD.MOV.U32 R3, RZ, RZ, R14 ;  /* 0x000000ffff037224 */ /* 0x003fce00078e000e */
[----:B------:R-:W-:Y:S05]  /*23410*/  WARPSYNC.COLLECTIVE R15, `(.L_x_4175) ;  /* 0x000000000f087348 */ /* 0x000fea0003c00000 */
[----:B------:R0:W1:Y:S02]  /*23420*/  SHFL.IDX P6, R14, R13, R12, R11 ;  /* 0x0000000c0d0e7389 */ /* 0x00006400000c000b */
[----:B01----:R-:W-:Y:S01]  /*23430*/  ENDCOLLECTIVE ;  /* 0x000000000000791b */ /* 0x003fe20003800000 */
.L_x_4175:
[----:B------:R-:W-:Y:S01]  /*23440*/  MOV R13, R6 ;  /* 0x00000006000d7202 */ /* 0x000fe20000000f00 */
[----:B------:R-:W-:Y:S02]  /*23450*/  IMAD.MOV.U32 R12, RZ, RZ, 0x2 ;  /* 0x00000002ff0c7424 */ /* 0x000fe400078e00ff */
[----:B------:R-:W-:-:S07]  /*23460*/  IMAD.MOV.U32 R2, RZ, RZ, R14 ;  /* 0x000000ffff027224 */ /* 0x000fce00078e000e */
[----:B------:R-:W-:Y:S05]  /*23470*/  WARPSYNC.COLLECTIVE R15, `(.L_x_4176) ;  /* 0x000000000f087348 */ /* 0x000fea0003c00000 */
[----:B------:R0:W1:Y:S02]  /*23480*/  SHFL.IDX P6, R14, R13, R12, R11 ;  /* 0x0000000c0d0e7389 */ /* 0x00006400000c000b */
[----:B01----:R-:W-:Y:S01]  /*23490*/  ENDCOLLECTIVE ;  /* 0x000000000000791b */ /* 0x003fe20003800000 */
.L_x_4176:
        /* <DEDUP_REMOVED lines=13> */
.L_x_4177:
[----:B------:R-:W-:Y:S02]  /*23570*/  IMAD.MOV.U32 R13, RZ, RZ, R6 ;  /* 0x000000ffff0d7224 */ /* 0x000fe400078e0006 */
[----:B------:R-:W-:Y:S02]  /*23580*/  IMAD.MOV.U32 R12, RZ, RZ, 0x3 ;  /* 0x00000003ff0c7424 */ /* 0x000fe400078e00ff */
[----:B------:R-:W-:-:S07]  /*23590*/  IMAD.MOV.U32 R2, RZ, RZ, R14 ;  /* 0x000000ffff027224 */ /* 0x000fce00078e000e */
[----:B------:R-:W-:Y:S05]  /*235a0*/  WARPSYNC.COLLECTIVE R15, `(.L_x_4178) ;  /* 0x000000000f087348 */ /* 0x000fea0003c00000 */
[----:B------:R0:W1:Y:S02]  /*235b0*/  SHFL.IDX P6, R14, R13, R12, R11 ;  /* 0x0000000c0d0e7389 */ /* 0x00006400000c000b */
[----:B01----:R-:W-:Y:S01]  /*235c0*/  ENDCOLLECTIVE ;  /* 0x000000000000791b */ /* 0x003fe20003800000 */
.L_x_4178:
        /* <DEDUP_REMOVED lines=13> */
.L_x_4179:
[----:B------:R-:W-:Y:S02]  /*236a0*/  IMAD.MOV.U32 R13, RZ, RZ, R6 ;  /* 0x000000ffff0d7224 */ /* 0x000fe400078e0006 */
[----:B------:R-:W-:Y:S02]  /*236b0*/  IMAD.MOV.U32 R12, RZ, RZ, 0x4 ;  /* 0x00000004ff0c7424 */ /* 0x000fe400078e00ff */
[----:B------:R-:W-:-:S07]  /*236c0*/  IMAD.MOV.U32 R2, RZ, RZ, R14 ;  /* 0x000000ffff027224 */ /* 0x000fce00078e000e */
[----:B------:R-:W-:Y:S05]  /*236d0*/  WARPSYNC.COLLECTIVE R15, `(.L_x_4180) ;  /* 0x000000000f087348 */ /* 0x000fea0003c00000 */
[----:B------:R0:W1:Y:S02]  /*236e0*/  SHFL.IDX P6, R14, R13, R12, R11 ;  /* 0x0000000c0d0e7389 */ /* 0x00006400000c000b */
[----:B01----:R-:W-:Y:S01]  /*236f0*/  ENDCOLLECTIVE ;  /* 0x000000000000791b */ /* 0x003fe20003800000 */
.L_x_4180:
        /* <DEDUP_REMOVED lines=13> */
.L_x_4181:
        /* <DEDUP_REMOVED lines=8> */
[----:B------:R0:W5:Y:S01]  /*23850*/  LDL.LU R0, [R1+0x88] ;  /* 0x0000880001007983 */ /* 0x0001620000300800 */
[----:B------:R-:W-:Y:S02]  /*23860*/  IMAD.MOV.U32 R13, RZ, RZ, R6 ;  /* 0x000000ffff0d7224 */ /* 0x000fe400078e0006 */
[----:B------:R-:W-:Y:S01]  /*23870*/  IMAD.MOV.U32 R12, RZ, RZ, 0x5 ;  /* 0x00000005ff0c7424 */ /* 0x000fe200078e00ff */
[----:B------:R0:W-:Y:S06]  /*23880*/  LDGSTS.E.BYPASS.LTC128B.128 [R5+0x23400], desc[UR56][R2.64+0x80], !P5 ;  /* 0x2340008002057fae */ /* 0x0001ec000e901d78 */
[----:B0----5:R-:W-:Y:S05]  /*23890*/  WARPSYNC.COLLECTIVE R15, `(.L_x_4182) ;  /* 0x000000000f087348 */ /* 0x021fea0003c00000 */
[----:B------:R1:W2:Y:S02]  /*238a0*/  SHFL.IDX P6, R14, R13, R12, R11 ;  /* 0x0000000c0d0e7389 */ /* 0x0002a400000c000b */
[----:B012--5:R-:W-:Y:S01]  /*238b0*/  ENDCOLLECTIVE ;  /* 0x000000000000791b */ /* 0x027fe20003800000 */
.L_x_4182:
[----:B------:R-:W-:Y:S01]  /*238c0*/  @!PT LDS RZ, [RZ] ;  /* 0x00000000fffff984 */ /* 0x000fe20000000800 */
[----:B------:R-:W-:Y:S01]  /*238d0*/  @!PT LDS RZ, [RZ] ;  /* 0x00000000fffff984 */ /* 0x000fe20000000800 */
[----:B------:R-:W-:Y:S01]  /*238e0*/  @!PT LDS RZ, [RZ] ;  /* 0x00000000fffff984 */ /* 0x000fe20000000800 */
[----:B------:R0:W-:Y:S01]  /*238f0*/  LDGSTS.E.BYPASS.LTC128B.128 [R5+0x26400], desc[UR56][R2.64+0x100], !P4 ;  /* 0x2640010002057fae */ /* 0x0001e2000e101d78 */
[----:B------:R-:W-:Y:S02]  /*23900*/  IMAD.MOV.U32 R13, RZ, RZ, R8 ;  /* 0x000000ffff0d7224 */ /* 0x000fe400078e0008 */
[----:B------:R-:W-:-:S07]  /*23910*/  IMAD.MOV.U32 R34, RZ, RZ, R14 ;  /* 0x000000ffff227224 */ /* 0x000fce00078e000e */
[----:B0-----:R-:W-:Y:S05]  /*23920*/  WARPSYNC.COLLECTIVE R15, `(.L_x_4183) ;  /* 0x000000000f087348 */ /* 0x001fea0003c00000 */
[----:B------:R1:W2:Y:S02]  /*23930*/  SHFL.IDX P6, R14, R13, R12, R11 ;  /* 0x0000000c0d0e7389 */ /* 0x0002a400000c000b */
[----:B012---:R-:W-:Y:S01]  /*23940*/  ENDCOLLECTIVE ;  /* 0x000000000000791b */ /* 0x007fe20003800000 */
.L_x_4183:
[----:B------:R-:W-:Y:S01]  /*23950*/  MOV R2, R14 ;  /* 0x0000000e00027202 */ /* 0x000fe20000000f00 */
[----:B------:R-:W-:Y:S06]  /*23960*/  BRA `(.L_x_4184) ;  /* 0xffffffb000fc7947 */ /* 0x000fec000383ffff */
.L_x_4044:
[----:B0-----:R0:W2:Y:S02]  /*23970*/  SYNCS.PHASECHK.TRANS64.TRYWAIT P0, [R6+URZ+0x30860], R2 ;  /* 0x03086002060075a7 */ /* 0x0010a4000800017f */
[----:B--2---:R-:W-:Y:S05]  /*23980*/  @!P0 NANOSLEEP.SYNCS 0x989680 ;  /* 0x009896800000895d */ /* 0x004fea0003900000 */
[----:B------:R-:W2:Y:S02]  /*23990*/  @!P0 SYNCS.PHASECHK.TRANS64 P0, [R6+URZ+0x30860], R2 ;  /* 0x03086002060085a7 */ /* 0x000ea4000800007f */
[----:B--2---:R-:W-:Y:S05]  /*239a0*/  @!P0 BRA `(.L_x_4044) ;  /* 0xfffffffc00f08947 */ /* 0x004fea000383ffff */
[----:B------:R-:W-:Y:S05]  /*239b0*/  BRA `(.L_x_4185) ;  /* 0xffffffb400647947 */ /* 0x000fea000383ffff */
.L_x_4045:
        /* <DEDUP_REMOVED lines=8> */
.L_x_4187:
[----:B------:R-:W-:Y:S05]  /*23a40*/  BSYNC B1 ;  /* 0x0000000000017941 */ /* 0x000fea0003800000 */
.L_x_4186:
        /* <DEDUP_REMOVED lines=9> */
.L_x_4188:
[----:B------:R-:W-:Y:S02]  /*23ae0*/  IMAD.MOV.U32 R13, RZ, RZ, R24 ;  /* 0x000000ffff0d7224 */ /* 0x000fe400078e0018 */
[----:B------:R-:W-:Y:S02]  /*23af0*/  IMAD.MOV.U32 R12, RZ, RZ, 0x1 ;  /* 0x00000001ff0c7424 */ /* 0x000fe400078e00ff */
[----:B------:R-:W-:-:S07]  /*23b00*/  IMAD.MOV.U32 R2, RZ, RZ, R14 ;  /* 0x000000ffff027224 */ /* 0x000fce00078e000e */
[----:B------:R-:W-:Y:S05]  /*23b10*/  WARPSYNC.COLLECTIVE R15, `(.L_x_4189) ;  /* 0x000000000f087348 */ /* 0x000fea0003c00000 */
[----:B------:R0:W1:Y:S02]  /*23b20*/  SHFL.IDX P6, R14, R13, R12, R11 ;  /* 0x0000000c0d0e7389 */ /* 0x00006400000c000b */
[----:B01----:R-:W-:Y:S01]  /*23b30*/  ENDCOLLECTIVE ;  /* 0x000000000000791b */ /* 0x003fe20003800000 */
.L_x_4189:
        /* <DEDUP_REMOVED lines=16> */
.L_x_4190:
[----:B------:R-:W-:Y:S02]  /*23c40*/  IMAD.MOV.U32 R13, RZ, RZ, R24 ;  /* 0x000000ffff0d7224 */ /* 0x000fe400078e0018 */
[----:B------:R-:W-:Y:S02]  /*23c50*/  IMAD.MOV.U32 R12, RZ, RZ, 0x2 ;  /* 0x00000002ff0c7424 */ /* 0x000fe400078e00ff */
[----:B------:R-:W-:-:S07]  /*23c60*/  IMAD.MOV.U32 R2, RZ, RZ, R14 ;  /* 0x000000ffff027224 */ /* 0x000fce00078e000e */
[----:B------:R-:W-:Y:S05]  /*23c70*/  WARPSYNC.COLLECTIVE R15, `(.L_x_4191) ;  /* 0x000000000f087348 */ /* 0x000fea0003c00000 */
[----:B------:R0:W1:Y:S02]  /*23c80*/  SHFL.IDX P6, R14, R13, R12, R11 ;  /* 0x0000000c0d0e7389 */ /* 0x00006400000c000b */
[----:B01----:R-:W-:Y:S01]  /*23c90*/  ENDCOLLECTIVE ;  /* 0x000000000000791b */ /* 0x003fe20003800000 */
.L_x_4191:
[----:B------:R-:W-:-:S05]  /*23ca0*/  IADD3 R2, P0, R2, R4, RZ ;  /* 0x0000000402027210 */ /* 0x000fca0007f1e0ff */
        /* <DEDUP_REMOVED lines=15> */
.L_x_4192:
[----:B------:R-:W-:Y:S02]  /*23da0*/  IMAD.MOV.U32 R13, RZ, RZ, R24 ;  /* 0x000000ffff0d7224 */ /* 0x000fe400078e0018 */
[----:B------:R-:W-:Y:S02]  /*23db0*/  IMAD.MOV.U32 R12, RZ, RZ, 0x3 ;  /* 0x00000003ff0c7424 */ /* 0x000fe400078e00ff */
[----:B------:R-:W-:-:S07]  /*23dc0*/  IMAD.MOV.U32 R2, RZ, RZ, R14 ;  /* 0x000000ffff027224 */ /* 0x000fce00078e000e */
[----:B------:R-:W-:Y:S05]  /*23dd0*/  WARPSYNC.COLLECTIVE R15, `(.L_x_4193) ;  /* 0x000000000f087348 */ /* 0x000fea0003c00000 */
[----:B------:R0:W1:Y:S02]  /*23de0*/  SHFL.IDX P6, R14, R13, R12, R11 ;  /* 0x0000000c0d0e7389 */ /* 0x00006400000c000b */
[----:B01----:R-:W-:Y:S01]  /*23df0*/  ENDCOLLECTIVE ;  /* 0x000000000000791b */ /* 0x003fe20003800000 */
.L_x_4193:
        /* <DEDUP_REMOVED lines=16> */
.L_x_4194:
[----:B------:R-:W-:Y:S02]  /*23f00*/  IMAD.MOV.U32 R13, RZ, RZ, R24 ;  /* 0x000000ffff0d7224 */ /* 0x000fe400078e0018 */
[----:B------:R-:W-:Y:S02]  /*23f10*/  IMAD.MOV.U32 R12, RZ, RZ, 0x4 ;  /* 0x00000004ff0c7424 */ /* 0x000fe400078e00ff */
[----:B------:R-:W-:-:S07]  /*23f20*/  IMAD.MOV.U32 R2, RZ, RZ, R14 ;  /* 0x000000ffff027224 */ /* 0x000fce00078e000e */
[----:B------:R-:W-:Y:S05]  /*23f30*/  WARPSYNC.COLLECTIVE R15, `(.L_x_4195) ;  /* 0x000000000f087348 */ /* 0x000fea0003c00000 */
[----:B------:R0:W1:Y:S02]  /*23f40*/  SHFL.IDX P6, R14, R13, R12, R11 ;  /* 0x0000000c0d0e7389 */ /* 0x00006400000c000b */
[----:B01----:R-:W-:Y:S01]  /*23f50*/  ENDCOLLECTIVE ;  /* 0x000000000000791b */ /* 0x003fe20003800000 */
.L_x_4195:
        /* <DEDUP_REMOVED lines=16> */
.L_x_4196:
[----:B------:R-:W-:Y:S02]  /*24060*/  IMAD.MOV.U32 R13, RZ, RZ, R24 ;  /* 0x000000ffff0d7224 */ /* 0x000fe400078e0018 */
[----:B------:R-:W-:Y:S02]  /*24070*/  IMAD.MOV.U32 R12, RZ, RZ, 0x5 ;  /* 0x00000005ff0c7424 */ /* 0x000fe400078e00ff */
[----:B------:R-:W-:-:S07]  /*24080*/  IMAD.MOV.U32 R2, RZ, RZ, R14 ;  /* 0x000000ffff027224 */ /* 0x000fce00078e000e */
[----:B------:R-:W-:Y:S05]  /*24090*/  WARPSYNC.COLLECTIVE R15, `(.L_x_4197) ;  /* 0x000000000f087348 */ /* 0x000fea0003c00000 */
[----:B------:R0:W1:Y:S02]  /*240a0*/  SHFL.IDX P6, R14, R13, R12, R11 ;  /* 0x0000000c0d0e7389 */ /* 0x00006400000c000b */
[----:B01----:R-:W-:Y:S01]  /*240b0*/  ENDCOLLECTIVE ;  /* 0x000000000000791b */ /* 0x003fe20003800000 */
.L_x_4197:
        /* <DEDUP_REMOVED lines=13> */
.L_x_4198:
[----:B------:R-:W-:Y:S01]  /*24190*/  @!PT LDS RZ, [RZ] ;  /* 0x00000000fffff984 */ /* 0x000fe20000000800 */
[----:B------:R-:W-:Y:S01]  /*241a0*/  @!PT LDS RZ, [RZ] ;  /* 0x00000000fffff984 */ /* 0x000fe20000000800 */
[----:B------:R-:W-:Y:S01]  /*241b0*/  @!PT LDS RZ, [RZ] ;  /* 0x00000000fffff984 */ /* 0x000fe20000000800 */
[----:B------:R0:W-:Y:S01]  /*241c0*/  LDGSTS.E.BYPASS.LTC128B.128 [R5+0x5400], desc[UR56][R2.64+0x80], !P0 ;  /* 0x0540008002057fae */ /* 0x0001e2000c101d78 */
[----:B------:R-:W-:-:S13]  /*241d0*/  ISETP.LT.OR P0, PT, R7, 0x41, P1 ;  /* 0x000000410700780c */ /* 0x000fda0000f01670 */
[----:B------:R0:W-:Y:S01]  /*241e0*/  LDGSTS.E.BYPASS.LTC128B.128 [R5+0x8400], desc[UR56][R2.64+0x100], !P0 ;  /* 0x0840010002057fae */ /* 0x0001e2000c101d78 */
[----:B------:R-:W-:Y:S05]  /*241f0*/  BRA `(.L_x_4199) ;  /* 0xffffffb000507947 */ /* 0x000fea000383ffff */
.L_x_4053:
[----:B0-----:R0:W1:Y:S02]  /*24200*/  SYNCS.PHASECHK.TRANS64.TRYWAIT P0, [R0+URZ+0x30860], R3 ;  /* 0x03086003000075a7 */ /* 0x001064000800017f */
[----:B-1----:R-:W-:Y:S05]  /*24210*/  @!P0 NANOSLEEP.SYNCS 0x989680 ;  /* 0x009896800000895d */ /* 0x002fea0003900000 */
[----:B------:R-:W1:Y:S02]  /*24220*/  @!P0 SYNCS.PHASECHK.TRANS64 P0, [R0+URZ+0x30860], R3 ;  /* 0x03086003000085a7 */ /* 0x000e64000800007f */
[----:B-1----:R-:W-:Y:S05]  /*24230*/  @!P0 BRA `(.L_x_4053) ;  /* 0xfffffffc00f08947 */ /* 0x002fea000383ffff */
[----:B------:R-:W-:Y:S05]  /*24240*/  BRA `(.L_x_4200) ;  /* 0xffffffb400787947 */ /* 0x000fea000383ffff */
.L_x_4054:
[----:B------:R-:W-:Y:S01]  /*24250*/  BSSY B0, `(.L_x_4201) ;  /* 0x0000008000007945 */ /* 0x000fe20003800000 */
[----:B------:R-:W-:Y:S01]  /*24260*/  IMAD.MOV.U32 R13, RZ, RZ, R24 ;  /* 0x000000ffff0d7224 */ /* 0x000fe200078e0018 */
[----:B------:R-:W-:Y:S01]  /*24270*/  MOV R15, 0xffffffff ;  /* 0xffffffff000f7802 */ /* 0x000fe20000000f00 */
[----:B------:R-:W-:Y:S02]  /*24280*/  IMAD.MOV.U32 R12, RZ, RZ, RZ ;  /* 0x000000ffff0c7224 */ /* 0x000fe400078e00ff */
[----:B------:R-:W-:-:S07]  /*24290*/  IMAD.MOV.U32 R11, RZ, RZ, 0x181f ;  /* 0x0000181fff0b7424 */ /* 0x000fce00078e00ff */
[----:B0-2---:R-:W-:Y:S05]  /*242a0*/  WARPSYNC.COLLECTIVE R15, `(.L_x_4202) ;  /* 0x000000000f087348 */ /* 0x005fea0003c00000 */
[----:B--2---:R1:W2:Y:S02]  /*242b0*/  SHFL.IDX P6, R14, R13, R12, R11 ;  /* 0x0000000c0d0e7389 */ /* 0x0042a400000c000b */
[----:B012---:R-:W-:Y:S01]  /*242c0*/  ENDCOLLECTIVE ;  /* 0x000000000000791b */ /* 0x007fe20003800000 */
.L_x_4202:
[----:B------:R-:W-:Y:S05]  /*242d0*/  BSYNC B0 ;  /* 0x0000000000007941 */ /* 0x000fea0003800000 */
.L_x_4201:
[----:B------:R-:W-:Y:S02]  /*242e0*/  IMAD.MOV.U32 R13, RZ, RZ, R23 ;  /* 0x000000ffff0d7224 */ /* 0x000fe400078e0017 */
        /* <DEDUP_REMOVED lines=8> */
.L_x_4203:
[----:B------:R-:W-:Y:S01]  /*24370*/  ULDC UR4, c[0x0][0x2f4] ;  /* 0x0000bd0000047ab9 */ /* 0x000fe20000000800 */
[----:B------:R-:W-:Y:S01]  /*24380*/  IMAD R4, R7, 0x2, R22 ;  /* 0x0000000207047824 */ /* 0x000fe200078e0216 */
[----:B------:R-:W-:Y:S02]  /*24390*/  ISETP.GE.AND P2, PT, R33, UR4, PT ;  /* 0x0000000421007c0c */ /* 0x000fe4000bf46270 */
[----:B------:R-:W-:Y:S02]  /*243a0*/  ISETP.GE.AND P1, PT, R36, UR4, PT ;  /* 0x0000000424007c0c */ /* 0x000fe4000bf26270 */
[C---:B------:R-:W-:Y:S02]  /*243b0*/  ISETP.LT.OR P3, PT, R6.reuse, 0x1, P2 ;  /* 0x000000010600780c */ /* 0x040fe40001761670 */
[----:B------:R-:W-:Y:S01]  /*243c0*/  ISETP.LT.OR P4, PT, R6, 0x1, P1 ;  /* 0x000000010600780c */ /* 0x000fe20000f81670 */
[----:B------:R-:W-:Y:S02]  /*243d0*/  IMAD.MOV.U32 R13, RZ, RZ, R24 ;  /* 0x000000ffff0d7224 */ /* 0x000fe400078e0018 */
[----:B------:R-:W-:Y:S01]  /*243e0*/  IMAD.MOV.U32 R12, RZ, RZ, 0x1 ;  /* 0x00000001ff0c7424 */ /* 0x000fe200078e00ff */
[----:B------:R-:W-:-:S05]  /*243f0*/  IADD3 R2, P0, R14, R5, RZ ;  /* 0x000000050e027210 */ /* 0x000fca0007f1e0ff */
[----:B------:R-:W-:Y:S01]  /*24400*/  IMAD.X R3, RZ, RZ, R3, P0 ;  /* 0x000000ffff037224 */ /* 0x000fe200000e0603 */
[----:B------:R-:W-:-:S13]  /*24410*/  ISETP.GE.AND P0, PT, R35, UR4, PT ;  /* 0x0000000423007c0c */ /* 0x000fda000bf06270 */
[----:B------:R-:W-:Y:S05]  /*24420*/  WARPSYNC.COLLECTIVE R15, `(.L_x_4204) ;  /* 0x000000000f087348 */ /* 0x000fea0003c00000 */
[----:B------:R0:W1:Y:S02]  /*24430*/  SHFL.IDX P6, R14, R13, R12, R11 ;  /* 0x0000000c0d0e7389 */ /* 0x00006400000c000b */
[----:B01----:R-:W-:Y:S01]  /*24440*/  ENDCOLLECTIVE ;  /* 0x000000000000791b */ /* 0x003fe20003800000 */
.L_x_4204:
        /* <DEDUP_REMOVED lines=8> */
[----:B------:R-:W-:Y:S02]  /*244d0*/  ISETP.LT.OR P3, PT, R6, 0x11, P2 ;  /* 0x000000110600780c */ /* 0x000fe40001761670 */
[----:B------:R-:W-:-:S11]  /*244e0*/  MOV R7, R14 ;  /* 0x0000000e00077202 */ /* 0x000fd60000000f00 */
[----:B0-----:R-:W-:Y:S05]  /*244f0*/  WARPSYNC.COLLECTIVE R15, `(.L_x_4205) ;  /* 0x000000000f087348 */ /* 0x001fea0003c00000 */
[----:B------:R1:W2:Y:S02]  /*24500*/  SHFL.IDX P6, R14, R13, R12, R11 ;  /* 0x0000000c0d0e7389 */ /* 0x0002a400000c000b */
[----:B012---:R-:W-:Y:S01]  /*24510*/  ENDCOLLECTIVE ;  /* 0x000000000000791b */ /* 0x007fe20003800000 */
.L_x_4205:
[----:B------:R-:W-:Y:S02]  /*24520*/  IMAD.MOV.U32 R13, RZ, RZ, R24 ;  /* 0x000000ffff0d7224 */ /* 0x000fe400078e0018 */
[----:B------:R-:W-:Y:S01]  /*24530*/  IMAD.MOV.U32 R12, RZ, RZ, 0x2 ;  /* 0x00000002ff0c7424 */ /* 0x000fe200078e00ff */
[----:B------:R-:W-:-:S13]  /*24540*/  IADD3 R2, P4, R14, R5, RZ ;  /* 0x000000050e027210 */ /* 0x000fda0007f9e0ff */
[----:B------:R-:W-:Y:S05]  /*24550*/  WARPSYNC.COLLECTIVE R15, `(.L_x_4206) ;  /* 0x000000000f087348 */ /* 0x000fea0003c00000 */
[----:B------:R0:W1:Y:S02]  /*24560*/  SHFL.IDX P6, R14, R13, R12, R11 ;  /* 0x0000000c0d0e7389 */ /* 0x00006400000c000b */
[----:B01----:R-:W-:Y:S01]  /*24570*/  ENDCOLLECTIVE ;  /* 0x000000000000791b */ /* 0x003fe20003800000 */
.L_x_4206:
        /* <DEDUP_REMOVED lines=15> */
.L_x_4207:
[----:B------:R-:W-:Y:S02]  /*24670*/  IMAD.MOV.U32 R13, RZ, RZ, R24 ;  /* 0x000000ffff0d7224 */ /* 0x000fe400078e0018 */
[----:B------:R-:W-:Y:S01]  /*24680*/  IMAD.MOV.U32 R12, RZ, RZ, 0x3 ;  /* 0x00000003ff0c7424 */ /* 0x000fe200078e00ff */
[----:B------:R-:W-:-:S13]  /*24690*/  IADD3 R2, P4, R14, R5, RZ ;  /* 0x000000050e027210 */ /* 0x000fda0007f9e0ff */
[----:B------:R-:W-:Y:S05]  /*246a0*/  WARPSYNC.COLLECTIVE R15, `(.L_x_4208) ;  /* 0x000000000f087348 */ /* 0x000fea0003c00000 */
[----:B------:R0:W1:Y:S02]  /*246b0*/  SHFL.IDX P6, R14, R13, R12, R11 ;  /* 0x0000000c0d0e7389 */ /* 0x00006400000c000b */
[----:B01----:R-:W-:Y:S01]  /*246c0*/  ENDCOLLECTIVE ;  /* 0x000000000000791b */ /* 0x003fe20003800000 */
.L_x_4208:
        /* <DEDUP_REMOVED lines=15> */
.L_x_4209:
[----:B------:R-:W-:Y:S02]  /*247c0*/  IMAD.MOV.U32 R13, RZ, RZ, R24 ;  /* 0x000000ffff0d7224 */ /* 0x000fe400078e0018 */
[----:B------:R-:W-:Y:S01]  /*247d0*/  IMAD.MOV.U32 R12, RZ, RZ, 0x4 ;  /* 0x00000004ff0c7424 */ /* 0x000fe200078e00ff */
[----:B------:R-:W-:-:S13]  /*247e0*/  IADD3 R2, P4, R14, R5, RZ ;  /* 0x000000050e027210 */ /* 0x000fda0007f9e0ff */
[----:B------:R-:W-:Y:S05]  /*247f0*/  WARPSYNC.COLLECTIVE R15, `(.L_x_4210) ;  /* 0x000000000f087348 */ /* 0x000fea0003c00000 */
[----:B------:R0:W1:Y:S02]  /*24800*/  SHFL.IDX P6, R14, R13, R12, R11 ;  /* 0x0000000c0d0e7389 */ /* 0x00006400000c000b */
[----:B01----:R-:W-:Y:S01]  /*24810*/  ENDCOLLECTIVE ;  /* 0x000000000000791b */ /* 0x003fe20003800000 */
.L_x_4210:
        /* <DEDUP_REMOVED lines=15> */
.L_x_4211:
[----:B------:R-:W-:Y:S02]  /*24910*/  IMAD.MOV.U32 R13, RZ, RZ, R24 ;  /* 0x000000ffff0d7224 */ /* 0x000fe400078e0018 */
[----:B------:R-:W-:Y:S01]  /*24920*/  IMAD.MOV.U32 R12, RZ, RZ, 0x5 ;  /* 0x00000005ff0c7424 */ /* 0x000fe200078e00ff */
[----:B------:R-:W-:-:S13]  /*24930*/  IADD3 R2, P4, R14, R5, RZ ;  /* 0x000000050e027210 */ /* 0x000fda0007f9e0ff */
[----:B------:R-:W-:Y:S05]  /*24940*/  WARPSYNC.COLLECTIVE R15, `(.L_x_4212) ;  /* 0x000000000f087348 */ /* 0x000fea0003c00000 */
[----:B------:R0:W1:Y:S02]  /*24950*/  SHFL.IDX P6, R14, R13, R12, R11 ;  /* 0x0000000c0d0e7389 */ /* 0x00006400000c000b */
[----:B01----:R-:W-:Y:S01]  /*24960*/  ENDCOLLECTIVE ;  /* 0x000000000000791b */ /* 0x003fe20003800000 */
.L_x_4212:
        /* <DEDUP_REMOVED lines=10> */
[----:B------:R-:W-:-:S07]  /*24a10*/  MOV R24, R14 ;  /* 0x0000000e00187202 */ /* 0x000fce0000000f00 */
[----:B0-----:R-:W-:Y:S05]  /*24a20*/  WARPSYNC.COLLECTIVE R15, `(.L_x_4213) ;  /* 0x000000000f087348 */ /* 0x001fea0003c00000 */
[----:B------:R1:W2:Y:S02]  /*24a30*/  SHFL.IDX P6, R14, R13, R12, R11 ;  /* 0x0000000c0d0e7389 */ /* 0x0002a400000c000b */
[----:B012---:R-:W-:Y:S01]  /*24a40*/  ENDCOLLECTIVE ;  /* 0x000000000000791b */ /* 0x007fe20003800000 */
.L_x_4213:
[----:B------:R-:W-:Y:S05]  /*24a50*/  BRA `(.L_x_4214) ;  /* 0xffffffb0007c7947 */ /* 0x000fea000383ffff */
.L_x_4059:
        /* <DEDUP_REMOVED lines=8> */
.L_x_4216:
[----:B------:R-:W-:Y:S05]  /*24ae0*/  BSYNC B0 ;  /* 0x0000000000007941 */ /* 0x000fea0003800000 */
.L_x_4215:
        /* <DEDUP_REMOVED lines=9> */
.L_x_4217:
        /* <DEDUP_REMOVED lines=18> */
.L_x_4218:
[----:B------:R-:W-:Y:S01]  /*24ca0*/  IMAD.MOV.U32 R12, RZ, RZ, 0x2 ;  /* 0x00000002ff0c7424 */ /* 0x000fe200078e00ff */
[----:B------:R-:W-:-:S05]  /*24cb0*/  SEL R7, R14, RZ, P1 ;  /* 0x000000ff0e077207 */ /* 0x000fca0000800000 */
[----:B------:R-:W-:-:S04]  /*24cc0*/  IMAD.IADD R6, R4, 0x1, R7 ;  /* 0x0000000104067824 */ /* 0x000fc800078e0207 */
[----:B------:R-:W-:-:S07]  /*24cd0*/  IMAD.MOV.U32 R13, RZ, RZ, R6 ;  /* 0x000000ffff0d7224 */ /* 0x000fce00078e0006 */
[----:B------:R-:W-:Y:S05]  /*24ce0*/  WARPSYNC.COLLECTIVE R15, `(.L_x_4219) ;  /* 0x000000000f087348 */ /* 0x000fea0003c00000 */
[----:B------:R0:W1:Y:S02]  /*24cf0*/  SHFL.UP P6, R14, R13, R12, R11 ;  /* 0x0400000c0d0e7389 */ /* 0x00006400000c000b */
[----:B01----:R-:W-:Y:S01]  /*24d00*/  ENDCOLLECTIVE ;  /* 0x000000000000791b */ /* 0x003fe20003800000 */
.L_x_4219:
[----:B------:R-:W-:Y:S01]  /*24d10*/  IMAD.MOV.U32 R12, RZ, RZ, 0x4 ;  /* 0x00000004ff0c7424 */ /* 0x000fe200078e00ff */
[----:B------:R-:W-:-:S04]  /*24d20*/  SEL R7, R14, RZ, P2 ;  /* 0x000000ff0e077207 */ /* 0x000fc80001000000 */
[----:B------:R-:W-:-:S05]  /*24d30*/  IADD3 R7, R6, R7, RZ ;  /* 0x0000000706077210 */ /* 0x000fca0007ffe0ff */
[----:B------:R-:W-:-:S07]  /*24d40*/  IMAD.MOV.U32 R13, RZ, RZ, R7 ;  /* 0x000000ffff0d7224 */ /* 0x000fce00078e0007 */
[----:B------:R-:W-:Y:S05]  /*24d50*/  WARPSYNC.COLLECTIVE R15, `(.L_x_4220) ;  /* 0x000000000f087348 */ /* 0x000fea0003c00000 */
[----:B------:R0:W1:Y:S02]  /*24d60*/  SHFL.UP P6, R14, R13, R12, R11 ;  /* 0x0400000c0d0e7389 */ /* 0x00006400000c000b */
[----:B01----:R-:W-:Y:S01]  /*24d70*/  ENDCOLLECTIVE ;  /* 0x000000000000791b */ /* 0x003fe20003800000 */
.L_x_4220:
[----:B------:R-:W-:Y:S01]  /*24d80*/  IMAD.MOV.U32 R12, RZ, RZ, 0x8 ;  /* 0x00000008ff0c7424 */ /* 0x000fe200078e00ff */
[----:B------:R-:W-:-:S05]  /*24d90*/  SEL R2, R14, RZ, P3 ;  /* 0x000000ff0e027207 */ /* 0x000fca0001800000 */
[----:B------:R-:W-:-:S04]  /*24da0*/  IMAD.IADD R2, R7, 0x1, R2 ;  /* 0x0000000107027824 */ /* 0x000fc800078e0202 */
[----:B------:R-:W-:-:S07]  /*24db0*/  IMAD.MOV.U32 R13, RZ, RZ, R2 ;  /* 0x000000ffff0d7224 */ /* 0x000fce00078e0002 */
[----:B------:R-:W-:Y:S05]  /*24dc0*/  WARPSYNC.COLLECTIVE R15, `(.L_x_4221) ;  /* 0x000000000f087348 */ /* 0x000fea0003c00000 */
[----:B------:R0:W1:Y:S02]  /*24dd0*/  SHFL.UP P6, R14, R13, R12, R11 ;  /* 0x0400000c0d0e7389 */ /* 0x00006400000c000b */
[----:B01----:R-:W-:Y:S01]  /*24de0*/  ENDCOLLECTIVE ;  /* 0x000000000000791b */ /* 0x003fe20003800000 */
.L_x_4221:
[----:B------:R-:W-:Y:S01]  /*24df0*/  IMAD.MOV.U32 R12, RZ, RZ, 0x10 ;  /* 0x00000010ff0c7424 */ /* 0x000fe200078e00ff */
[----:B------:R-:W-:-:S05]  /*24e00*/  SEL R3, R14, RZ, P4 ;  /* 0x000000ff0e037207 */ /* 0x000fca0002000000 */
[----:B------:R-:W-:-:S04]  /*24e10*/  IMAD.IADD R3, R2, 0x1, R3 ;  /* 0x0000000102037824 */ /* 0x000fc800078e0203 */
[----:B------:R-:W-:-:S07]  /*24e20*/  IMAD.MOV.U32 R13, RZ, RZ, R3 ;  /* 0x000000ffff0d7224 */ /* 0x000fce00078e0003 */
[----:B------:R-:W-:Y:S05]  /*24e30*/  WARPSYNC.COLLECTIVE R15, `(.L_x_4222) ;  /* 0x000000000f087348 */ /* 0x000fea0003c00000 */
[----:B------:R0:W1:Y:S02]  /*24e40*/  SHFL.UP P6, R14, R13, R12, R11 ;  /* 0x0400000c0d0e7389 */ /* 0x00006400000c000b */
[----:B01----:R-:W-:Y:S01]  /*24e50*/  ENDCOLLECTIVE ;  /* 0x000000000000791b */ /* 0x003fe20003800000 */
.L_x_4222:
        /* <DEDUP_REMOVED lines=8> */
.L_x_4223:
[----:B------:R-:W-:Y:S05]  /*24ee0*/  BRA `(.L_x_4224) ;  /* 0xffffffb000947947 */ /* 0x000fea000383ffff */
.L_x_4064:
        /* <DEDUP_REMOVED lines=8> */
.L_x_4226:
[----:B------:R-:W-:Y:S05]  /*24f70*/  BSYNC B0 ;  /* 0x0000000000007941 */ /* 0x000fea0003800000 */
.L_x_4225:
        /* <DEDUP_REMOVED lines=8> */
.L_x_4227:
[----:B------:R-:W-:Y:S01]  /*25000*/  IMAD.MOV.U32 R12, RZ, RZ, 0x4 ;  /* 0x00000004ff0c7424 */ /* 0x000fe200078e00ff */
[----:B------:R-:W-:-:S05]  /*25010*/  SEL R0, R14, RZ, P2 ;  /* 0x000000ff0e007207 */ /* 0x000fca0001000000 */
[----:B------:R-:W-:-:S04]  /*25020*/  IMAD.IADD R0, R13, 0x1, R0 ;  /* 0x000000010d007824 */ /* 0x000fc800078e0200 */
[----:B------:R-:W-:-:S07]  /*25030*/  IMAD.MOV.U32 R13, RZ, RZ, R0 ;  /* 0x000000ffff0d7224 */ /* 0x000fce00078e0000 */
[----:B------:R-:W-:Y:S05]  /*25040*/  WARPSYNC.COLLECTIVE R15, `(.L_x_4228) ;  /* 0x000000000f087348 */ /* 0x000fea0003c00000 */
[----:B------:R0:W1:Y:S02]  /*25050*/  SHFL.UP P6, R14, R13, R12, R11 ;  /* 0x0400000c0d0e7389 */ /* 0x00006400000c000b */
[----:B01----:R-:W-:Y:S01]  /*25060*/  ENDCOLLECTIVE ;  /* 0x000000000000791b */ /* 0x003fe20003800000 */
.L_x_4228:
[----:B------:R-:W-:Y:S01]  /*25070*/  IMAD.MOV.U32 R12, RZ, RZ, 0x8 ;  /* 0x00000008ff0c7424 */ /* 0x000fe200078e00ff */
[----:B------:R-:W-:-:S05]  /*25080*/  SEL R3, R14, RZ, P3 ;  /* 0x000000ff0e037207 */ /* 0x000fca0001800000 */
[----:B------:R-:W-:-:S04]  /*25090*/  IMAD.IADD R2, R0, 0x1, R3 ;  /* 0x0000000100027824 */ /* 0x000fc800078e0203 */
[----:B------:R-:W-:-:S07]  /*250a0*/  IMAD.MOV.U32 R13, RZ, RZ, R2 ;  /* 0x000000ffff0d7224 */ /* 0x000fce00078e0002 */
[----:B------:R-:W-:Y:S05]  /*250b0*/  WARPSYNC.COLLECTIVE R15, `(.L_x_4229) ;  /* 0x000000000f087348 */ /* 0x000fea0003c00000 */
[----:B------:R0:W1:Y:S02]  /*250c0*/  SHFL.UP P6, R14, R13, R12, R11 ;  /* 0x0400000c0d0e7389 */ /* 0x00006400000c000b */
[----:B01----:R-:W-:Y:S01]  /*250d0*/  ENDCOLLECTIVE ;  /* 0x000000000000791b */ /* 0x003fe20003800000 */
.L_x_4229:
[----:B------:R-:W-:Y:S01]  /*250e0*/  IMAD.MOV.U32 R12, RZ, RZ, 0x10 ;  /* 0x00000010ff0c7424 */ /* 0x000fe200078e00ff */
[----:B------:R-:W-:-:S05]  /*250f0*/  SEL R3, R14, RZ, P4 ;  /* 0x000000ff0e037207 */ /* 0x000fca0002000000 */
[----:B------:R-:W-:-:S04]  /*25100*/  IMAD.IADD R3, R2, 0x1, R3 ;  /* 0x0000000102037824 */ /* 0x000fc800078e0203 */
[----:B------:R-:W-:-:S07]  /*25110*/  IMAD.MOV.U32 R13, RZ, RZ, R3 ;  /* 0x000000ffff0d7224 */ /* 0x000fce00078e0003 */
[----:B------:R-:W-:Y:S05]  /*25120*/  WARPSYNC.COLLECTIVE R15, `(.L_x_4230) ;  /* 0x000000000f087348 */ /* 0x000fea0003c00000 */
[----:B------:R0:W1:Y:S02]  /*25130*/  SHFL.UP P6, R14, R13, R12, R11 ;  /* 0x0400000c0d0e7389 */ /* 0x00006400000c000b */
[----:B01----:R-:W-:Y:S01]  /*25140*/  ENDCOLLECTIVE ;  /* 0x000000000000791b */ /* 0x003fe20003800000 */
.L_x_4230:
        /* <DEDUP_REMOVED lines=8> */
.L_x_4231:
[----:B------:R-:W-:Y:S05]  /*251d0*/  BRA `(.L_x_4232) ;  /* 0xffffffb000747947 */ /* 0x000fea000383ffff */
.L_x_4066:
[----:B------:R-:W-:Y:S01]  /*251e0*/  BSSY B0, `(.L_x_4233) ;  /* 0x0000006000007945 */ /* 0x000fe20003800000 */
[----:B------:R-:W-:Y:S01]  /*251f0*/  PLOP3.LUT P6, PT, P6, PT, PT, 0x8, 0x0 ;  /* 0x000000000000781c */ /* 0x000fe200037ce170 */
[----:B------:R-:W-:-:S12]  /*25200*/  IMAD.MOV.U32 R15, RZ, RZ, -0x1 ;  /* 0xffffffffff0f7424 */ /* 0x000fd800078e00ff */
[----:B0-----:R-:W-:Y:S05]  /*25210*/  WARPSYNC.COLLECTIVE R15, `(.L_x_4234) ;  /* 0x000000000f087348 */ /* 0x001fea0003c00000 */
[----:B------:R-:W-:Y:S01]  /*25220*/  VOTE.ANY R14, PT, P6 ;  /* 0x00000000000e7806 */ /* 0x000fe200030e0100 */
[----:B0-----:R-:W-:Y:S06]  /*25230*/  ENDCOLLECTIVE ;  /* 0x000000000000791b */ /* 0x001fec0003800000 */
.L_x_4234:
[----:B------:R-:W-:Y:S05]  /*25240*/  BSYNC B0 ;  /* 0x0000000000007941 */ /* 0x000fea0003800000 */
.L_x_4233:
        /* <DEDUP_REMOVED lines=9> */
.L_x_4235:
[----:B------:R-:W-:Y:S01]  /*252e0*/  MOV R4, R14 ;  /* 0x0000000e00047202 */ /* 0x000fe20000000f00 */
[----:B------:R-:W-:Y:S06]  /*252f0*/  BRA `(.L_x_4236) ;  /* 0xffffffb000647947 */ /* 0x000fec000383ffff */
.L_x_4068:
[----:B------:R-:W-:Y:S01]  /*25300*/  BSSY B0, `(.L_x_4237) ;  /* 0x0000007000007945 */ /* 0x000fe20003800000 */
[----:B------:R-:W-:Y:S02]  /*25310*/  IMAD.MOV.U32 R13, RZ, RZ, R6 ;  /* 0x000000ffff0d7224 */ /* 0x000fe400078e0006 */
[----:B------:R-:W-:Y:S02]  /*25320*/  IMAD.MOV.U32 R11, RZ, RZ, 0x1f ;  /* 0x0000001fff0b7424 */ /* 0x000fe400078e00ff */
[----:B------:R-:W-:-:S07]  /*25330*/  IMAD.MOV.U32 R15, RZ, RZ, -0x1 ;  /* 0xffffffffff0f7424 */ /* 0x000fce00078e00ff */
[----:B012---:R-:W-:Y:S05]  /*25340*/  WARPSYNC.COLLECTIVE R15, `(.L_x_4238) ;  /* 0x000000000f087348 */ /* 0x007fea0003c00000 */
[----:B------:R3:W4:Y:S02]  /*25350*/  SHFL.IDX P6, R14, R13, R12, R11 ;  /* 0x0000000c0d0e7389 */ /* 0x00072400000c000b */
[----:B01234-:R-:W-:Y:S01]  /*25360*/  ENDCOLLECTIVE ;  /* 0x000000000000791b */ /* 0x01ffe20003800000 */
.L_x_4238:
[----:B------:R-:W-:Y:S05]  /*25370*/  BSYNC B0 ;  /* 0x0000000000007941 */ /* 0x000fea0003800000 */
.L_x_4237:
[----:B------:R-:W-:Y:S05]  /*25380*/  BRA `(.L_x_4067) ;  /* 0xffffffb0005c7947 */ /* 0x000fea000383ffff */
.L_x_4072:
[----:B0-----:R0:W1:Y:S02]  /*25390*/  SYNCS.PHASECHK.TRANS64.TRYWAIT P0, [R7+URZ+0x30820], R0 ;  /* 0x03082000070075a7 */ /* 0x001064000800017f */
[----:B-1----:R-:W-:Y:S05]  /*253a0*/  @!P0 NANOSLEEP.SYNCS 0x989680 ;  /* 0x009896800000895d */ /* 0x002fea0003900000 */
[----:B------:R-:W1:Y:S02]  /*253b0*/  @!P0 SYNCS.PHASECHK.TRANS64 P0, [R7+URZ+0x30820], R0 ;  /* 0x03082000070085a7 */ /* 0x000e64000800007f */
[----:B-1----:R-:W-:Y:S05]  /*253c0*/  @!P0 BRA `(.L_x_4072) ;  /* 0xfffffffc00f08947 */ /* 0x002fea000383ffff */
[----:B------:R-:W-:Y:S05]  /*253d0*/  BRA `(.L_x_4239) ;  /* 0xffffffb400487947 */ /* 0x000fea000383ffff */
.L_x_4073:
        /* <DEDUP_REMOVED lines=8> */
[----:B0-----:R-:W-:Y:S05]  /*25460*/  WARPSYNC.COLLECTIVE R15, `(.L_x_4241) ;  /* 0x000000000f087348 */ /* 0x001fea0003c00000 */
[----:B------:R1:W2:Y:S02]  /*25470*/  SHFL.IDX P6, R14, R13, R12, R11 ;  /* 0x0000000c0d0e7389 */ /* 0x0002a400000c000b */
[----:B012---:R-:W-:Y:S01]  /*25480*/  ENDCOLLECTIVE ;  /* 0x000000000000791b */ /* 0x007fe20003800000 */
.L_x_4241:
[----:B------:R-:W-:Y:S05]  /*25490*/  BSYNC B0 ;  /* 0x0000000000007941 */ /* 0x000fea0003800000 */
.L_x_4240:
[----:B------:R-:W-:Y:S05]  /*254a0*/  BRA `(.L_x_4242) ;  /* 0xffffffb400307947 */ /* 0x000fea000383ffff */
.L_x_4074:
[----:B------:R-:W-:Y:S01]  /*254b0*/  BSSY B0, `(.L_x_4243) ;  /* 0x0000006000007945 */ /* 0x000fe20003800000 */
[----:B------:R-:W-:-:S07]  /*254c0*/  IMAD.MOV.U32 R15, RZ, RZ, -0x1 ;  /* 0xffffffffff0f7424 */ /* 0x000fce00078e00ff */
[----:B0-----:R-:W-:Y:S05]  /*254d0*/  WARPSYNC.COLLECTIVE R15, `(.L_x_4244) ;  /* 0x000000000f0c7348 */ /* 0x001fea0003c00000 */
[----:B------:R-:W-:Y:S02]  /*254e0*/  ELECT P6, UR62, PT ;  /* 0x00000000003e782f */ /* 0x000fe400038c0000 */
[----:B------:R-:W-:Y:S01]  /*254f0*/  MOV R14, UR62 ;  /* 0x0000003e000e7c02 */ /* 0x000fe20008000f00 */
[----:B0-----:R-:W-:Y:S10]  /*25500*/  ENDCOLLECTIVE ;  /* 0x000000000000791b */ /* 0x001ff40003800000 */
.L_x_4244:
[----:B------:R-:W-:Y:S05]  /*25510*/  BSYNC B0 ;  /* 0x0000000000007941 */ /* 0x000fea0003800000 */
.L_x_4243:
[----:B------:R-:W-:Y:S05]  /*25520*/  BRA `(.L_x_4245) ;  /* 0xffffffb400247947 */ /* 0x000fea000383ffff */
.L_x_4076:
[----:B0-----:R0:W1:Y:S02]  /*25530*/  SYNCS.PHASECHK.TRANS64.TRYWAIT P1, [R5+URZ+0x30840], R0 ;  /* 0x03084000050075a7 */ /* 0x001064000802017f */
[----:B-1----:R-:W-:Y:S05]  /*25540*/  @!P1 NANOSLEEP.SYNCS 0x989680 ;  /* 0x009896800000995d */ /* 0x002fea0003900000 */
[----:B------:R-:W1:Y:S02]  /*25550*/  @!P1 SYNCS.PHASECHK.TRANS64 P1, [R5+URZ+0x30840], R0 ;  /* 0x03084000050095a7 */ /* 0x000e64000802007f */
[----:B-1----:R-:W-:Y:S05]  /*25560*/  @!P1 BRA `(.L_x_4076) ;  /* 0xfffffffc00f09947 */ /* 0x002fea000383ffff */
[----:B------:R-:W-:Y:S05]  /*25570*/  BRA `(.L_x_4246) ;  /* 0xffffffb400447947 */ /* 0x000fea000383ffff */
.L_x_4078:
[----:B-1----:R1:W2:Y:S02]  /*25580*/  SYNCS.PHASECHK.TRANS64.TRYWAIT P1, [R3+URZ+0x30840], R2 ;  /* 0x03084002030075a7 */ /* 0x0022a4000802017f */
[----:B--2---:R-:W-:Y:S05]  /*25590*/  @!P1 NANOSLEEP.SYNCS 0x989680 ;  /* 0x009896800000995d */ /* 0x004fea0003900000 */
[----:B------:R-:W2:Y:S02]  /*255a0*/  @!P1 SYNCS.PHASECHK.TRANS64 P1, [R3+URZ+0x30840], R2 ;  /* 0x03084002030095a7 */ /* 0x000ea4000802007f */
[----:B--2---:R-:W-:Y:S05]  /*255b0*/  @!P1 BRA `(.L_x_4078) ;  /* 0xfffffffc00f09947 */ /* 0x004fea000383ffff */
[----:B------:R-:W-:Y:S05]  /*255c0*/  BRA `(.L_x_4247) ;  /* 0xffffffb400507947 */ /* 0x000fea000383ffff */
.L_x_4080:
[----:B--2---:R2:W3:Y:S02]  /*255d0*/  SYNCS.PHASECHK.TRANS64.TRYWAIT P1, [R5+URZ+0x30860], R0 ;  /* 0x03086000050075a7 */ /* 0x0044e4000802017f */
[----:B---3--:R-:W-:Y:S05]  /*255e0*/  @!P1 NANOSLEEP.SYNCS 0x989680 ;  /* 0x009896800000995d */ /* 0x008fea0003900000 */
[----:B------:R-:W3:Y:S02]  /*255f0*/  @!P1 SYNCS.PHASECHK.TRANS64 P1, [R5+URZ+0x30860], R0 ;  /* 0x03086000050095a7 */ /* 0x000ee4000802007f */
[----:B---3--:R-:W-:Y:S05]  /*25600*/  @!P1 BRA `(.L_x_4080) ;  /* 0xfffffffc00f09947 */ /* 0x008fea000383ffff */
[----:B------:R-:W-:Y:S05]  /*25610*/  BRA `(.L_x_4248) ;  /* 0xffffffb4004c7947 */ /* 0x000fea000383ffff */
.L_x_4249:
        /* <DEDUP_REMOVED lines=14> */
.L_x_15836:


//--------------------- .text._ZN7cutlass13device_kernelIN5flash11enable_sm90INS1_16FlashAttnFwdSm90INS1_25CollectiveMainloopFwdSm90ILi2EN4cute5tupleIJNS5_1CILi1EEES8_S8_EEENS6_IJNS7_ILi128EEENS7_ILi96EEENS7_ILi192EEEEEELi192ENS_10bfloat16_tEfNS_4arch4Sm90ELb0ELb1ELb1ELb0ELb1ELb0ELb0ELb1ELb1ELb1ELb0ELb0EEENS1_21CollectiveEpilogueFwdINS6_IJSA_SC_SB_EEES9_SE_SG_Li256ELb0ELb1ELb0ELb0EEENS1_30DynamicPersistentTileSchedulerILi256ELi128ELb0ELb1ELb1EEEEEEEEEvNT_6ParamsE --------------------------
	.section	.text._ZN7cutlass13device_kernelIN5flash11enable_sm90INS1_16FlashAttnFwdSm90INS1_25CollectiveMainloopFwdSm90ILi2EN4cute5tupleIJNS5_1CILi1EEES8_S8_EEENS6_IJNS7_ILi128EEENS7_ILi96EEENS7_ILi192EEEEEELi192ENS_10bfloat16_tEfNS_4arch4Sm90ELb0ELb1ELb1ELb0ELb1ELb0ELb0ELb1ELb1ELb1ELb0ELb0EEENS1_21CollectiveEpilogueFwdINS6_IJSA_SC_SB_EEES9_SE_SG_Li256ELb0ELb1ELb0ELb0EEENS1_30DynamicPersistentTileSchedulerILi256ELi128ELb0ELb1ELb1EEEEEEEEEvNT_6ParamsE,"ax",@progbits
	.align	128
.text._ZN7cutlass13device_kernelIN5flash11enable_sm90INS1_16FlashAttnFwdSm90INS1_25CollectiveMainloopFwdSm90ILi2EN4cute5tupleIJNS5_1CILi1EEES8_S8_EEENS6_IJNS7_ILi128EEENS7_ILi96EEENS7_ILi192EEEEEELi192ENS_10bfloat16_tEfNS_4arch4Sm90ELb0ELb1ELb1ELb0ELb1ELb0ELb0ELb1ELb1ELb1ELb0ELb0EEENS1_21CollectiveEpilogueFwdINS6_IJSA_SC_SB_EEES9_SE_SG_Li256ELb0ELb1ELb0ELb0EEENS1_30DynamicPersistentTileSchedulerILi256ELi128ELb0ELb1ELb1EEEEEEEEEvNT_6ParamsE:
        .type           _ZN7cutlass13device_kernelIN5flash11enable_sm90INS1_16FlashAttnFwdSm90INS1_25CollectiveMainloopFwdSm90ILi2EN4cute5tupleIJNS5_1CILi1EEES8_S8_EEENS6_IJNS7_ILi128EEENS7_ILi96EEENS7_ILi192EEEEEELi192ENS_10bfloat16_tEfNS_4arch4Sm90ELb0ELb1ELb1ELb0ELb1ELb0ELb0ELb1ELb1ELb1ELb0ELb0EEENS1_21CollectiveEpilogueFwdINS6_IJSA_SC_SB_EEES9_SE_SG_Li256ELb0ELb1ELb0ELb0EEENS1_30DynamicPersistentTileSchedulerILi256ELi128ELb0ELb1ELb1EEEEEEEEEvNT_6ParamsE,@function
        .size           _ZN7cutlass13device_kernelIN5flash11enable_sm90INS1_16FlashAttnFwdSm90INS1_25CollectiveMainloopFwdSm90ILi2EN4cute5tupleIJNS5_1CILi1EEES8_S8_EEENS6_IJNS7_ILi128EEENS7_ILi96EEENS7_ILi192EEEEEELi192ENS_10bfloat16_tEfNS_4arch4Sm90ELb0ELb1ELb1ELb0ELb1ELb0ELb0ELb1ELb1ELb1ELb0ELb0EEENS1_21CollectiveEpilogueFwdINS6_IJSA_SC_SB_EEES9_SE_SG_Li256ELb0ELb1ELb0ELb0EEENS1_30DynamicPersistentTileSchedulerILi256ELi128ELb0ELb1ELb1EEEEEEEEEvNT_6ParamsE,(.L_x_15837 - _ZN7cutlass13device_kernelIN5flash11enable_sm90INS1_16FlashAttnFwdSm90INS1_25CollectiveMainloopFwdSm90ILi2EN4cute5tupleIJNS5_1CILi1EEES8_S8_EEENS6_IJNS7_ILi128EEENS7_ILi96EEENS7_ILi192EEEEEELi192ENS_10bfloat16_tEfNS_4arch4Sm90ELb0ELb1ELb1ELb0ELb1ELb0ELb0ELb1ELb1ELb1ELb0ELb0EEENS1_21CollectiveEpilogueFwdINS6_IJSA_SC_SB_EEES9_SE_SG_Li256ELb0ELb1ELb0ELb0EEENS1_30DynamicPersistentTileSchedulerILi256ELi128ELb0ELb1ELb1EEEEEEEEEvNT_6ParamsE)
        .other          _ZN7cutlass13device_kernelIN5flash11enable_sm90INS1_16FlashAttnFwdSm90INS1_25CollectiveMainloopFwdSm90ILi2EN4cute5tupleIJNS5_1CILi1EEES8_S8_EEENS6_IJNS7_ILi128EEENS7_ILi96EEENS7_ILi192EEEEEELi192ENS_10bfloat16_tEfNS_4arch4Sm90ELb0ELb1ELb1ELb0ELb1ELb0ELb0ELb1ELb1ELb1ELb0ELb0EEENS1_21CollectiveEpilogueFwdINS6_IJSA_SC_SB_EEES9_SE_SG_Li256ELb0ELb1ELb0ELb0EEENS1_30DynamicPersistentTileSchedulerILi256ELi128ELb0ELb1ELb1EEEEEEEEEvNT_6ParamsE,@"STO_CUDA_ENTRY STV_DEFAULT"
_ZN7cutlass13device_kernelIN5flash11enable_sm90INS1_16FlashAttnFwdSm90INS1_25CollectiveMainloopFwdSm90ILi2EN4cute5tupleIJNS5_1CILi1EEES8_S8_EEENS6_IJNS7_ILi128EEENS7_ILi96EEENS7_ILi192EEEEEELi192ENS_10bfloat16_tEfNS_4arch4Sm90ELb0ELb1ELb1ELb0ELb1ELb0ELb0ELb1ELb1ELb1ELb0ELb0EEENS1_21CollectiveEpilogueFwdINS6_IJSA_SC_SB_EEES9_SE_SG_Li256ELb0ELb1ELb0ELb0EEENS1_30DynamicPersistentTileSchedulerILi256ELi128ELb0ELb1ELb1EEEEEEEEEvNT_6ParamsE:
        /* <DEDUP_REMOVED lines=45> */
.L_x_4250:
        /* <DEDUP_REMOVED lines=22> */
.L_x_4251:
        /* <DEDUP_REMOVED lines=18> */
.L_x_4252:
        /* <DEDUP_REMOVED lines=22> */
.L_x_4253:
        /* <DEDUP_REMOVED lines=23> */
.L_x_4254:
        /* <DEDUP_REMOVED lines=10> */
.L_x_4256:
        /* <DEDUP_REMOVED lines=16> */
[----:B------:R-:W-:Y:S02]  /*09c0*/  LEA.HI R4, R0, R207, RZ, 0x5 ;  /* 0x000000cf00047211 */ /* 0x000fe400078f28ff */
[----:B------:R-:W-:Y:S02]  /*09d0*/  LOP3.LUT R198, R3, 0xffffff80, RZ, 0xc0, !PT ;  /* 0xffffff8003c67812 */ /* 0x000fe400078ec0ff */
[----:B------:R-:W-:Y:S01]  /*09e0*/  SHF.R.S32.HI R200, RZ, 0x7, R3 ;  /* 0x00000007ffc87819 */ /* 0x000fe20000011403 */
[----:B------:R-:W-:Y:S02]  /*09f0*/  IMAD.SHL.U32 R6, R4, 0x20, RZ ;  /* 0x0000002004067824 */ /* 0x000fe400078e00ff */
[----:B------:R-:W-:Y:S01]  /*0a00*/  IMAD.IADD R198, R207, 0x1, -R198 ;  /* 0x00000001cfc67824 */ /* 0x000fe200078e0ac6 */
[----:B------:R-:W-:-:S02]  /*0a10*/  LEA.HI R3, R3, R200, RZ, 0x1 ;  /* 0x000000c803037211 */ /* 0x000fc400078f08ff */
[----:B------:R-:W-:Y:S02]  /*0a20*/  LOP3.LUT R7, R6, 0xfffffc00, RZ, 0xc0, !PT ;  /* 0xfffffc0006077812 */ /* 0x000fe400078ec0ff */
[----:B------:R-:W-:Y:S02]  /*0a30*/  SHF.R.S32.HI R9, RZ, 0x1f, R198 ;  /* 0x0000001fff097819 */ /* 0x000fe400000114c6 */
[----:B------:R-:W-:Y:S02]  /*0a40*/  LEA.HI R6, R0, R207, RZ, 0x2 ;  /* 0x000000cf00067211 */ /* 0x000fe400078f10ff */
[----:B------:R-:W-:Y:S02]  /*0a50*/  LEA.HI R8, R9, R198, RZ, 0x2 ;  /* 0x000000c609087211 */ /* 0x000fe400078f10ff */
[----:B------:R-:W-:Y:S02]  /*0a60*/  LOP3.LUT R6, R6, 0xfffffffc, RZ, 0xc0, !PT ;  /* 0xfffffffc06067812 */ /* 0x000fe400078ec0ff */
[----:B------:R-:W-:-:S02]  /*0a70*/  SHF.R.S32.HI R10, RZ, 0x2, R8 ;  /* 0x00000002ff0a7819 */ /* 0x000fc40000011408 */
[----:B------:R-:W-:Y:S01]  /*0a80*/  SHF.R.S32.HI R11, RZ, 0x1f, R8 ;  /* 0x0000001fff0b7819 */ /* 0x000fe20000011408 */
[----:B------:R-:W-:Y:S01]  /*0a90*/  IMAD.IADD R6, R207, 0x1, -R6 ;  /* 0x00000001cf067824 */ /* 0x000fe200078e0a06 */
[----:B------:R-:W-:Y:S02]  /*0aa0*/  LEA.HI R9, R9, R198, RZ, 0x5 ;  /* 0x000000c609097211 */ /* 0x000fe400078f28ff */
[----:B------:R-:W-:Y:S02]  /*0ab0*/  LEA.HI R11, R11, R10, RZ, 0x3 ;  /* 0x0000000a0b0b7211 */ /* 0x000fe400078f18ff */
[----:B------:R-:W-:Y:S02]  /*0ac0*/  SHF.R.S32.HI R9, RZ, 0x5, R9 ;  /* 0x00000005ff097819 */ /* 0x000fe40000011409 */
[----:B------:R-:W-:Y:S02]  /*0ad0*/  LOP3.LUT R11, R11, 0xfffffff8, RZ, 0xc0, !PT ;  /* 0xfffffff80b0b7812 */ /* 0x000fe400078ec0ff */
[----:B------:R-:W-:-:S03]  /*0ae0*/  LOP3.LUT R3, R3, 0x3fffffe, RZ, 0xc0, !PT ;  /* 0x03fffffe03037812 */ /* 0x000fc600078ec0ff */
[----:B------:R-:W-:Y:S02]  /*0af0*/  IMAD.IADD R10, R10, 0x1, -R11 ;  /* 0x000000010a0a7824 */ /* 0x000fe400078e0a0b */
[----:B------:R-:W-:Y:S02]  /*0b00*/  IMAD.IADD R3, R200, 0x1, -R3 ;  /* 0x00000001c8037824 */ /* 0x000fe400078e0a03 */
[----:B------:R-:W-:-:S04]  /*0b10*/  IMAD R10, R9, 0x10, R10 ;  /* 0x00000010090a7824 */ /* 0x000fc800078e020a */
[----:B------:R-:W-:Y:S01]  /*0b20*/  IMAD R201, R3, 0x40, R10 ;  /* 0x0000004003c97824 */ /* 0x000fe200078e020a */
[----:B------:R-:W-:-:S05]  /*0b30*/  LOP3.LUT R3, R8, 0x7ffffffc, RZ, 0xc0, !PT ;  /* 0x7ffffffc08037812 */ /* 0x000fca00078ec0ff */
[----:B------:R-:W-:Y:S01]  /*0b40*/  IMAD.IADD R18, R198, 0x1, -R3 ;  /* 0x00000001c6127824 */ /* 0x000fe200078e0a03 */
[----:B--2---:R-:W-:Y:S02]  /*0b50*/  R2UR UR5, R2 ;  /* 0x00000000020572ca */ /* 0x004fe400000e0000 */
[CC--:B------:R-:W-:Y:S02]  /*0b60*/  LEA.HI R2, R0.reuse, R207.reuse, RZ, 0x4 ;  /* 0x000000cf00027211 */ /* 0x0c0fe400078f20ff */
[----:B------:R-:W-:Y:S02]  /*0b70*/  LEA.HI R0, R0, R207, RZ, 0x3 ;  /* 0x000000cf00007211 */ /* 0x000fe400078f18ff */
[C---:B------:R-:W-:Y:S02]  /*0b80*/  LOP3.LUT R4, R2.reuse, 0x3fffff0, RZ, 0xc0, !PT ;  /* 0x03fffff002047812 */ /* 0x040fe400078ec0ff */
[----:B------:R-:W-:Y:S02]  /*0b90*/  SHF.R.S32.HI R5, RZ, 0x4, R2 ;  /* 0x00000004ff057819 */ /* 0x000fe40000011402 */
[----:B------:R-:W-:Y:S01]  /*0ba0*/  SHF.R.S32.HI R196, RZ, 0x3, R0 ;  /* 0x00000003ffc47819 */ /* 0x000fe20000011400 */
[----:B------:R-:W-:Y:S01]  /*0bb0*/  IMAD.IADD R4, R207, 0x1, -R4 ;  /* 0x00000001cf047824 */ /* 0x000fe200078e0a04 */
[----:B------:R-:W-:Y:S01]  /*0bc0*/  LEA.HI R2, R2, R5, RZ, 0x1 ;  /* 0x0000000502027211 */ /* 0x000fe200078f08ff */
[----:B------:R-:W-:-:S02]  /*0bd0*/  ULOP3.LUT UR6, UR5, 0x1, URZ, 0xfc, !UPT ;  /* 0x0000000105067892 */ /* 0x000fc4000f8efc3f */
[----:B------:R-:W-:Y:S01]  /*0be0*/  IMAD R7, R4, 0x40, R7 ;  /* 0x0000004004077824 */ /* 0x000fe200078e0207 */
[----:B------:R-:W-:Y:S01]  /*0bf0*/  LOP3.LUT R2, R2, 0x1ffffffe, RZ, 0xc0, !PT ;  /* 0x1ffffffe02027812 */ /* 0x000fe200078ec0ff */
[----:B------:R-:W-:Y:S01]  /*0c00*/  UMOV UR5, URZ ;  /* 0x0000003f00057c82 */ /* 0x000fe20008000000 */
[----:B------:R-:W-:Y:S01]  /*0c10*/  LOP3.LUT R4, R0, 0xfffffff8, RZ, 0xc0, !PT ;  /* 0xfffffff800047812 */ /* 0x000fe200078ec0ff */
[----:B------:R-:W-:Y:S02]  /*0c20*/  IMAD.U32 R203, RZ, RZ, UR6 ;  /* 0x00000006ffcb7e24 */ /* 0x000fe4000f8e00ff */
[----:B------:R-:W-:Y:S01]  /*0c30*/  IMAD.IADD R2, R5, 0x1, -R2 ;  /* 0x0000000105027824 */ /* 0x000fe200078e0a02 */
[----:B------:R-:W-:Y:S01]  /*0c40*/  LEA.HI R5, R6, R6, RZ, 0x1 ;  /* 0x0000000606057211 */ /* 0x000fe200078f08ff */
[----:B------:R-:W-:Y:S02]  /*0c50*/  IMAD.IADD R193, R207, 0x1, -R4 ;  /* 0x00000001cfc17824 */ /* 0x000fe400078e0a04 */
[----:B------:R-:W-:Y:S01]  /*0c60*/  IMAD R202, R2, 0x8, R7 ;  /* 0x0000000802ca7824 */ /* 0x000fe200078e0207 */
[----:B------:R-:W-:Y:S01]  /*0c70*/  LOP3.LUT R5, R5, 0x1ffffffe, RZ, 0xc0, !PT ;  /* 0x1ffffffe05057812 */ /* 0x000fe200078ec0ff */
[----:B------:R-:W-:-:S02]  /*0c80*/  IMAD.SHL.U32 R22, R193, 0x8, RZ ;  /* 0x00000008c1167824 */ /* 0x000fc400078e00ff */
[----:B------:R-:W-:Y:S02]  /*0c90*/  IMAD.U32 R197, RZ, RZ, UR5 ;  /* 0x00000005ffc57e24 */ /* 0x000fe4000f8e00ff */
[C---:B------:R-:W-:Y:S01]  /*0ca0*/  VIADD R23, R22.reuse, 0x40 ;  /* 0x0000004016177836 */ /* 0x040fe20000000000 */
[----:B------:R-:W-:Y:S01]  /*0cb0*/  SHF.R.S32.HI R206, RZ, 0x1f, R22 ;  /* 0x0000001fffce7819 */ /* 0x000fe20000011416 */
[----:B------:R-:W-:Y:S02]  /*0cc0*/  VIADD R192, R22, 0x80 ;  /* 0x0000008016c07836 */ /* 0x000fe40000000000 */
[----:B------:R-:W-:Y:S01]  /*0cd0*/  IMAD.IADD R6, R6, 0x1, -R5 ;  /* 0x0000000106067824 */ /* 0x000fe200078e0a05 */
[----:B------:R-:W-:Y:S02]  /*0ce0*/  SHF.R.S32.HI R205, RZ, 0x1f, R23 ;  /* 0x0000001fffcd7819 */ /* 0x000fe40000011417 */
[----:B------:R-:W-:Y:S01]  /*0cf0*/  SHF.R.S32.HI R204, RZ, 0x1f, R192 ;  /* 0x0000001fffcc7819 */ /* 0x000fe200000114c0 */
[----:B------:R-:W-:-:S07]  /*0d00*/  IMAD R19, R6, 0x8, R201 ;  /* 0x0000000806137824 */ /* 0x000fce00078e02c9 */
.L_x_4361:
        /* <DEDUP_REMOVED lines=21> */
.L_x_4257:
[----:B------:R-:W-:Y:S01]  /*0e60*/  ULDC UR7, c[0x0][0xc54] ;  /* 0x0003150000077ab9 */ /* 0x000fe20000000800 */
[----:B------:R-:W-:Y:S01]  /*0e70*/  UMOV UR6, UR9 ;  /* 0x0000000900067c82 */ /* 0x000fe20008000000 */
[----:B------:R-:W-:-:S11]  /*0e80*/  UISETP.NE.AND UP0, UPT, UR7, 0x1, UPT ;  /* 0x000000010700788c */ /* 0x000fd6000bf05270 */
[----:B------:R-:W-:Y:S02]  /*0e90*/  @UP0 ULDC.64 UR10, c[0x0][0xc58] ;  /* 0x00031600000a0ab9 */ /* 0x000fe40000000a00 */
[----:B------:R-:W-:-:S04]  /*0ea0*/  UIMAD.WIDE.U32 UR4, UR9, UR10, URZ ;  /* 0x0000000a090472a5 */ /* 0x000fc8000f8e003f */
[----:B------:R-:W-:-:S04]  /*0eb0*/  @UP0 USHF.R.U32.HI UR6, URZ, UR11, UR5 ;  /* 0x0000000b3f060299 */ /* 0x000fc80008011605 */
[----:B------:R-:W-:-:S12]  /*0ec0*/  UIMAD UR4, UR6, UR7, URZ ;  /* 0x00000007060472a4 */ /* 0x000fd8000f8e023f */
.L_x_4258:
[----:B------:R-:W0:Y:S01]  /*0ed0*/  LDC R199, c[0x0][0x448] ;  /* 0x00011200ffc77b82 */ /* 0x000e220000000800 */
[----:B------:R-:W-:Y:S01]  /*0ee0*/  ULDC UR7, c[0x0][0xc48] ;  /* 0x0003120000077ab9 */ /* 0x000fe20000000800 */
[----:B------:R-:W-:Y:S01]  /*0ef0*/  ULOP3.LUT UR6, URZ, UR6, URZ, 0x33, !UPT ;  /* 0x000000063f067292 */ /* 0x000fe2000f8e333f */
[----:B------:R-:W-:Y:S01]  /*0f00*/  LOP3.LUT R16, R16, 0xffefffff, RZ, 0xc0, !PT ;  /* 0xffefffff10107812 */ /* 0x000fe200078ec0ff */
[----:B------:R-:W-:Y:S02]  /*0f10*/  UISETP.NE.AND UP0, UPT, UR7, 0x1, UPT ;  /* 0x000000010700788c */ /* 0x000fe4000bf05270 */
[----:B------:R-:W-:Y:S02]  /*0f20*/  UIADD3 UR4, UR9, -UR4, URZ ;  /* 0x8000000409047290 */ /* 0x000fe4000fffe03f */
[----:B------:R-:W1:Y:S01]  /*0f30*/  LDC.64 R8, c[0x0][0x9e0] ;  /* 0x00027800ff087b82 */ /* 0x000e620000000a00 */
[----:B------:R-:W-:Y:S01]  /*0f40*/  ULDC UR5, c[0x0][0xc3c] ;  /* 0x00030f0000057ab9 */ /* 0x000fe20000000800 */
[----:B------:R-:W-:Y:S01]  /*0f50*/  ULDC UR9, c[0x0][0xc54] ;  /* 0x0003150000097ab9 */ /* 0x000fe20000000800 */
[----:B------:R-:W-:-:S02]  /*0f60*/  UIADD3 UR6, UR6, UR5, URZ ;  /* 0x0000000506067290 */ /* 0x000fc4000fffe03f */
[----:B------:R-:W-:Y:S02]  /*0f70*/  UIMAD UR8, UR8, UR9, UR4 ;  /* 0x00000009080872a4 */ /* 0x000fe4000f8e0204 */
[----:B------:R-:W-:Y:S01]  /*0f80*/  USHF.L.U32 UR42, UR6, 0x7, URZ ;  /* 0x00000007062a7899 */ /* 0x000fe2000800063f */
[----:B------:R-:W2:Y:S01]  /*0f90*/  LDC R75, c[0x0][0x288] ;  /* 0x0000a200ff4b7b82 */ /* 0x000ea20000000800 */
[----:B------:R-:W-:Y:S01]  /*0fa0*/  ULDC.64 UR10, c[0x0][0x418] ;  /* 0x00010600000a7ab9 */ /* 0x000fe20000000a00 */
[----:B------:R-:W-:Y:S01]  /*0fb0*/  @UP0 ULDC UR4, c[0x0][0xc4c] ;  /* 0x0003130000040ab9 */ /* 0x000fe20000000800 */
[----:B------:R-:W-:Y:S01]  /*0fc0*/  ISETP.NE.U32.AND P0, PT, RZ, UR10, PT ;  /* 0x0000000aff007c0c */ /* 0x000fe2000bf05070 */
[----:B------:R-:W-:Y:S02]  /*0fd0*/  UIMAD.WIDE.U32 UR4, UR8, UR4, URZ ;  /* 0x00000004080472a5 */ /* 0x000fe4000f8e003f */
[----:B------:R-:W-:Y:S01]  /*0fe0*/  UIADD3 UR6, UR42, 0x7f, URZ ;  /* 0x0000007f2a067890 */ /* 0x000fe2000fffe03f */
[----:B------:R-:W-:Y:S01]  /*0ff0*/  ISETP.NE.AND.EX P0, PT, RZ, UR11, PT, P0 ;  /* 0x0000000bff007c0c */ /* 0x000fe2000bf05300 */
[----:B------:R-:W3:Y:S01]  /*1000*/  LDC R0, c[0x0][0x424] ;  /* 0x00010900ff007b82 */ /* 0x000ee20000000800 */
[----:B0-----:R-:W-:Y:S01]  /*1010*/  ISETP.NE.AND P2, PT, R199, 0x1, PT ;  /* 0x00000001c700780c */ /* 0x001fe20003f45270 */
[----:B------:R-:W-:Y:S01]  /*1020*/  @UP0 ULDC UR9, c[0x0][0xc50] ;  /* 0x0003140000090ab9 */ /* 0x000fe20000000800 */
[----:B------:R-:W-:Y:S01]  /*1030*/  UMOV UR12, UR8 ;  /* 0x00000008000c7c82 */ /* 0x000fe20008000000 */
[----:B------:R-:W-:Y:S01]  /*1040*/  @UP0 USHF.R.U32.HI UR12, URZ, UR9, UR5 ;  /* 0x000000093f0c0299 */ /* 0x000fe20008011605 */
[----:B------:R-:W-:-:S03]  /*1050*/  IMAD.U32 R2, RZ, RZ, UR6 ;  /* 0x00000006ff027e24 */ /* 0x000fc6000f8e00ff */
[----:B------:R-:W0:Y:S01]  /*1060*/  LDC R7, c[0x0][0x2f0] ;  /* 0x0000bc00ff077b82 */ /* 0x000e220000000800 */
[----:B-1----:R-:W-:Y:S01]  /*1070*/  ISETP.GE.AND P1, PT, R9, 0x1, PT ;  /* 0x000000010900780c */ /* 0x002fe20003f26270 */
[----:B------:R-:W-:Y:S02]  /*1080*/  UIADD3 UR4, -UR12, URZ, URZ ;  /* 0x0000003f0c047290 */ /* 0x000fe4000fffe13f */
[----:B------:R-:W-:Y:S02]  /*1090*/  IMAD.U32 R195, RZ, RZ, UR12 ;  /* 0x0000000cffc37e24 */ /* 0x000fe4000f8e00ff */
[----:B------:R-:W-:Y:S01]  /*10a0*/  UIMAD UR4, UR7, UR4, UR8 ;  /* 0x00000004070472a4 */ /* 0x000fe2000f8e0208 */
[----:B------:R-:W-:Y:S01]  /*10b0*/  @P2 LOP3.LUT R16, R16, 0x100000, RZ, 0xfc, !PT ;  /* 0x0010000010102812 */ /* 0x000fe200078efcff */
[----:B------:R-:W1:Y:S01]  /*10c0*/  @P2 LDC R3, c[0x0][0x44c] ;  /* 0x00011300ff032b82 */ /* 0x000e620000000800 */
[----:B--2---:R-:W-:Y:S02]  /*10d0*/  IADD3 R5, -R75, 0x1, RZ ;  /* 0x000000014b057810 */ /* 0x004fe40007ffe1ff */
[----:B------:R-:W-:Y:S01]  /*10e0*/  LOP3.LUT R16, R16, 0xfff7ffff, RZ, 0xc0, !PT ;  /* 0xfff7ffff10107812 */ /* 0x000fe200078ec0ff */
[----:B------:R-:W-:-:S03]  /*10f0*/  IMAD.U32 R194, RZ, RZ, UR4 ;  /* 0x00000004ffc27e24 */ /* 0x000fc6000f8e00ff */
[----:B------:R-:W-:Y:S01]  /*1100*/  @P1 LOP3.LUT R16, R16, 0x80000, RZ, 0xfc, !PT ;  /* 0x0008000010101812 */ /* 0x000fe200078efcff */
[----:B------:R-:W2:Y:S01]  /*1110*/  @P2 LDC R4, c[0x0][0x450] ;  /* 0x00011400ff042b82 */ /* 0x000ea20000000800 */
[----:B---3--:R-:W-:-:S05]  /*1120*/  SEL R0, R0, 0x1, P0 ;  /* 0x0000000100007807 */ /* 0x008fca0000000000 */
[CC--:B0-----:R-:W-:Y:S02]  /*1130*/  IMAD R5, R0.reuse, R7.reuse, R5 ;  /* 0x0000000700057224 */ /* 0x0c1fe400078e0205 */
[----:B------:R-:W-:Y:S02]  /*1140*/  IMAD R17, R0, R7, RZ ;  /* 0x0000000700117224 */ /* 0x000fe400078e02ff */
[----:B-1----:R-:W-:-:S05]  /*1150*/  @P2 IMAD.HI.U32 R3, R3, UR6, RZ ;  /* 0x0000000603032c27 */ /* 0x002fca000f8e00ff */
[----:B--2---:R-:W-:-:S05]  /*1160*/  @P2 SHF.R.U32.HI R2, RZ, R4, R3 ;  /* 0x00000004ff022219 */ /* 0x004fca0000011603 */
[----:B------:R-:W-:-:S04]  /*1170*/  IMAD.IADD R11, R5, 0x1, R2 ;  /* 0x00000001050b7824 */ /* 0x000fc800078e0202 */
[----:B------:R-:W-:Y:S01]  /*1180*/  IMAD.IADD R2, R11, 0x1, R8 ;  /* 0x000000010b027824 */ /* 0x000fe200078e0208 */
[----:B------:R-:W-:Y:S06]  /*1190*/  @!P1 BRA `(.L_x_4259) ;  /* 0x0000000000409947 */ /* 0x000fec0003800000 */
[C---:B------:R-:W-:Y:S01]  /*11a0*/  ISETP.GT.AND P0, PT, R11.reuse, RZ, PT ;  /* 0x000000ff0b00720c */ /* 0x040fe20003f04270 */
[----:B------:R-:W-:-:S12]  /*11b0*/  VIADD R3, R11, 0xffffffff ;  /* 0xffffffff0b037836 */ /* 0x000fd80000000000 */
        /* <DEDUP_REMOVED lines=8> */
.L_x_4260:
[----:B------:R-:W-:-:S13]  /*1240*/  ISETP.NE.AND P0, PT, R9, 0x1, PT ;  /* 0x000000010900780c */ /* 0x000fda0003f05270 */
[----:B------:R-:W0:Y:S02]  /*1250*/  @P0 LDC.64 R4, c[0x0][0x9e8] ;  /* 0x00027a00ff040b82 */ /* 0x000e240000000a00 */
[----:B0-----:R-:W-:-:S05]  /*1260*/  @P0 IMAD.HI.U32 R4, R3, R4, RZ ;  /* 0x0000000403040227 */ /* 0x001fca00078e00ff */
[----:B------:R-:W-:-:S07]  /*1270*/  @P0 SHF.R.U32.HI R3, RZ, R5, R4 ;  /* 0x00000005ff030219 */ /* 0x000fce0000011604 */
.L_x_4261:
[----:B------:R-:W-:-:S05]  /*1280*/  IMAD R3, R3, R9, R9 ;  /* 0x0000000903037224 */ /* 0x000fca00078e0209 */
[----:B------:R-:W-:-:S07]  /*1290*/  VIMNMX R2, R2, R3, PT ;  /* 0x0000000302027248 */ /* 0x000fce0003fe0100 */
.L_x_4259:
[----:B------:R-:W0:Y:S01]  /*12a0*/  @P2 LDC R3, c[0x0][0x44c] ;  /* 0x00011300ff032b82 */ /* 0x000e220000000800 */
[----:B------:R-:W-:Y:S01]  /*12b0*/  IMAD.U32 R4, RZ, RZ, UR42 ;  /* 0x0000002aff047e24 */ /* 0x000fe2000f8e00ff */
[----:B------:R-:W-:Y:S01]  /*12c0*/  ULDC UR4, c[0x0][0x9dc] ;  /* 0x0002770000047ab9 */ /* 0x000fe20000000800 */
[-C--:B------:R-:W-:Y:S02]  /*12d0*/  IMAD R75, R0, R7.reuse, -R75 ;  /* 0x00000007004b7224 */ /* 0x080fe400078e0a4b */
[----:B------:R-:W-:Y:S02]  /*12e0*/  VIADD R2, R2, 0x5f ;  /* 0x0000005f02027836 */ /* 0x000fe40000000000 */
[----:B------:R-:W-:Y:S01]  /*12f0*/  IMAD R0, R0, R7, 0x5f ;  /* 0x0000005f00007424 */ /* 0x000fe200078e0207 */
[----:B------:R-:W1:Y:S01]  /*1300*/  @P2 LDC R6, c[0x0][0x450] ;  /* 0x00011400ff062b82 */ /* 0x000e620000000800 */
[----:B------:R-:W-:-:S04]  /*1310*/  IMAD.HI R2, R2, 0x2aaaaaab, RZ ;  /* 0x2aaaaaab02027827 */ /* 0x000fc800078e02ff */
[----:B------:R-:W-:Y:S01]  /*1320*/  IMAD.HI R0, R0, 0x2aaaaaab, RZ ;  /* 0x2aaaaaab00007827 */ /* 0x000fe200078e02ff */
[----:B------:R-:W-:-:S04]  /*1330*/  SHF.R.U32.HI R5, RZ, 0x1f, R2 ;  /* 0x0000001fff057819 */ /* 0x000fc80000011602 */
[----:B------:R-:W-:Y:S01]  /*1340*/  LEA.HI.SX32 R74, R2, R5, 0x1c ;  /* 0x00000005024a7211 */ /* 0x000fe200078fe2ff */
[----:B0-----:R-:W-:-:S05]  /*1350*/  @P2 IMAD.HI.U32 R3, R3, UR42, RZ ;  /* 0x0000002a03032c27 */ /* 0x001fca000f8e00ff */
[----:B-1----:R-:W-:Y:S02]  /*1360*/  @P2 SHF.R.U32.HI R4, RZ, R6, R3 ;  /* 0x00000006ff042219 */ /* 0x002fe40000011603 */
[----:B------:R-:W-:-:S03]  /*1370*/  SHF.R.U32.HI R3, RZ, 0x1f, R0 ;  /* 0x0000001fff037819 */ /* 0x000fc60000011600 */
[----:B------:R-:W-:Y:S01]  /*1380*/  IMAD.IADD R4, R75, 0x1, R4 ;  /* 0x000000014b047824 */ /* 0x000fe200078e0204 */
[----:B------:R-:W-:-:S03]  /*1390*/  LEA.HI.SX32 R3, R0, R3, 0x1c ;  /* 0x0000000300037211 */ /* 0x000fc600078fe2ff */
[----:B------:R-:W-:Y:S01]  /*13a0*/  VIADD R6, R4, -UR4 ;  /* 0x8000000404067c36 */ /* 0x000fe20008000000 */
[----:B------:R-:W-:-:S04]  /*13b0*/  VIMNMX R74, R3, R74, PT ;  /* 0x0000004a034a7248 */ /* 0x000fc80003fe0100 */
[----:B------:R-:W-:Y:S01]  /*13c0*/  R2UR UR4, R6 ;  /* 0x00000000060472ca */ /* 0x000fe200000e0000 */
[----:B------:R-:W-:-:S14]  /*13d0*/  @!P1 BRA `(.L_x_4262) ;  /* 0x0000000000449947 */ /* 0x000fdc0003800000 */
        /* <DEDUP_REMOVED lines=9> */
.L_x_4263:
[----:B------:R-:W-:-:S13]  /*1470*/  ISETP.NE.AND P0, PT, R9, 0x1, PT ;  /* 0x000000010900780c */ /* 0x000fda0003f05270 */
[----:B------:R-:W0:Y:S02]  /*1480*/  @P0 LDC.64 R2, c[0x0][0x9e8] ;  /* 0x00027a00ff020b82 */ /* 0x000e240000000a00 */
[----:B0-----:R-:W-:-:S05]  /*1490*/  @P0 IMAD.HI.U32 R0, R4, R2, RZ ;  /* 0x0000000204000227 */ /* 0x001fca00078e00ff */
[----:B------:R-:W-:-:S07]  /*14a0*/  @P0 SHF.R.U32.HI R4, RZ, R3, R0 ;  /* 0x00000003ff040219 */ /* 0x000fce0000011600 */
.L_x_4264:
[----:B------:R-:W-:-:S05]  /*14b0*/  IMAD R4, R4, R9, RZ ;  /* 0x0000000904047224 */ /* 0x000fca00078e02ff */
[----:B------:R-:W-:-:S13]  /*14c0*/  R2UR UR5, R4 ;  /* 0x00000000040572ca */ /* 0x000fda00000e0000 */
[----:B------:R-:W-:-:S04]  /*14d0*/  UISETP.LT.AND UP0, UPT, UR4, UR5, UPT ;  /* 0x000000050400728c */ /* 0x000fc8000bf01270 */
[----:B------:R-:W-:-:S12]  /*14e0*/  USEL UR4, UR4, UR5, !UP0 ;  /* 0x0000000504047287 */ /* 0x000fd8000c000000 */
.L_x_4262:
[----:B------:R-:W-:Y:S01]  /*14f0*/  UIMAD.WIDE UR4, UR4, 0x2aaaaaab, URZ ;  /* 0x2aaaaaab040478a5 */ /* 0x000fe2000f8e023f */
[----:B------:R-:W-:Y:S02]  /*1500*/  PLOP3.LUT P0, PT, PT, PT, PT, 0x80, 0x0 ;  /* 0x000000000000781c */ /* 0x000fe40003f0f070 */
[----:B------:R-:W-:Y:S01]  /*1510*/  CS2R R2, SRZ ;  /* 0x0000000000027805 */ /* 0x000fe2000001ff00 */
[----:B------:R-:W-:Y:S01]  /*1520*/  IMAD.MOV.U32 R0, RZ, RZ, RZ ;  /* 0x000000ffff007224 */ /* 0x000fe200078e00ff */
[----:B------:R-:W-:Y:S01]  /*1530*/  USHF.R.U32.HI UR4, URZ, 0x1f, UR5 ;  /* 0x0000001f3f047899 */ /* 0x000fe20008011605 */
[----:B------:R-:W-:Y:S02]  /*1540*/  CS2R R118, SRZ ;  /* 0x0000000000767805 */ /* 0x000fe4000001ff00 */
[----:B------:R-:W-:Y:S02]  /*1550*/  CS2R R116, SRZ ;  /* 0x0000000000747805 */ /* 0x000fe4000001ff00 */
[----:B------:R-:W-:Y:S01]  /*1560*/  CS2R R114, SRZ ;  /* 0x0000000000727805 */ /* 0x000fe2000001ff00 */
[----:B------:R-:W-:Y:S01]  /*1570*/  ULEA.HI.SX32 UR4, UR5, UR4, 0x1c ;  /* 0x0000000405047291 */ /* 0x000fe2000f8fe23f */
[----:B------:R-:W-:-:S02]  /*1580*/  CS2R R112, SRZ ;  /* 0x0000000000707805 */ /* 0x000fc4000001ff00 */
[----:B------:R-:W-:Y:S02]  /*1590*/  CS2R R110, SRZ ;  /* 0x00000000006e7805 */ /* 0x000fe4000001ff00 */
[----:B------:R-:W-:Y:S01]  /*15a0*/  CS2R R108, SRZ ;  /* 0x00000000006c7805 */ /* 0x000fe2000001ff00 */
[----:B------:R-:W-:Y:S01]  /*15b0*/  UISETP.LT.AND UP0, UPT, URZ, UR4, UPT ;  /* 0x000000043f00728c */ /* 0x000fe2000bf01270 */
[----:B------:R-:W-:Y:S02]  /*15c0*/  CS2R R106, SRZ ;  /* 0x00000000006a7805 */ /* 0x000fe4000001ff00 */
[----:B------:R-:W-:Y:S01]  /*15d0*/  CS2R R104, SRZ ;  /* 0x0000000000687805 */ /* 0x000fe2000001ff00 */
[----:B------:R-:W-:Y:S01]  /*15e0*/  IMAD.MOV.U32 R102, RZ, RZ, RZ ;  /* 0x000000ffff667224 */ /* 0x000fe200078e00ff */
[----:B------:R-:W-:Y:S01]  /*15f0*/  USEL UR60, URZ, UR4, !UP0 ;  /* 0x000000043f3c7287 */ /* 0x000fe2000c000000 */
[----:B------:R-:W-:Y:S02]  /*1600*/  CS2R R98, SRZ ;  /* 0x0000000000627805 */ /* 0x000fe4000001ff00 */
[----:B------:R-:W-:-:S02]  /*1610*/  CS2R R100, SRZ ;  /* 0x0000000000647805 */ /* 0x000fc4000001ff00 */
[----:B------:R-:W-:Y:S02]  /*1620*/  CS2R R94, SRZ ;  /* 0x00000000005e7805 */ /* 0x000fe4000001ff00 */
[----:B------:R-:W-:Y:S02]  /*1630*/  CS2R R96, SRZ ;  /* 0x0000000000607805 */ /* 0x000fe4000001ff00 */
[----:B------:R-:W-:Y:S02]  /*1640*/  CS2R R90, SRZ ;  /* 0x00000000005a7805 */ /* 0x000fe4000001ff00 */
[----:B------:R-:W-:Y:S02]  /*1650*/  ISETP.GT.AND P1, PT, R74, UR60, PT ;  /* 0x0000003c4a007c0c */ /* 0x000fe4000bf24270 */
        /* <DEDUP_REMOVED lines=32> */
[----:B------:R-:W-:Y:S01]  /*1860*/  CS2R R6, SRZ ;  /* 0x0000000000067805 */ /* 0x000fe2000001ff00 */
[----:B------:R-:W-:Y:S01]  /*1870*/  IMAD.MOV.U32 R33, RZ, RZ, RZ ;  /* 0x000000ffff217224 */ /* 0x000fe200078e00ff */
[----:B------:R-:W-:Y:S01]  /*1880*/  CS2R R4, SRZ ;  /* 0x0000000000047805 */ /* 0x000fe2000001ff00 */
[----:B------:R-:W-:Y:S01]  /*1890*/  IMAD.MOV.U32 R150, RZ, RZ, RZ ;  /* 0x000000ffff967224 */ /* 0x000fe200078e00ff */
        /* <DEDUP_REMOVED lines=32> */
.L_x_4266:
        /* <DEDUP_REMOVED lines=11> */
.L_x_4431:
[----:B------:R-:W-:Y:S05]  /*1b50*/  @!P0 BRA `(.L_x_4268) ;  /* 0x0000000000048947 */ /* 0x000fea0003800000 */
[----:B------:R-:W-:Y:S01]  /*1b60*/  BPT.TRAP 0x1 ;  /* 0x000000040000795c */ /* 0x000fe20000300000 */
.L_x_4268:
[----:B------:R-:W-:Y:S02]  /*1b70*/  IMAD.U32 R13, RZ, RZ, UR38 ;  /* 0x00000026ff0d7e24 */ /* 0x000fe4000f8e00ff */
[----:B0-----:R-:W-:-:S03]  /*1b80*/  IMAD.U32 R0, RZ, RZ, UR39 ;  /* 0x00000027ff007e24 */ /* 0x001fc6000f8e00ff */
[----:B------:R-:W-:Y:S02]  /*1b90*/  LEA R13, R13, UR40, 0x3 ;  /* 0x000000280d0d7c11 */ /* 0x000fe4000f8e18ff */
[----:B------:R-:W-:-:S04]  /*1ba0*/  SHF.L.U32 R0, R0, 0x1f, RZ ;  /* 0x0000001f00007819 */ /* 0x000fc800000006ff */
[----:B------:R0:W1:Y:S01]  /*1bb0*/  SYNCS.PHASECHK.TRANS64.TRYWAIT P1, [R13+URZ+0x30830], R0 ;  /* 0x030830000d0075a7 */ /* 0x000062000802017f */
[----:B------:R-:W-:Y:S05]  /*1bc0*/  @!P0 BRA `(.L_x_4269) ;  /* 0x0000000000048947 */ /* 0x000fea0003800000 */
[----:B------:R-:W-:Y:S01]  /*1bd0*/  BPT.TRAP 0x1 ;  /* 0x000000040000795c */ /* 0x000fe20000300000 */
.L_x_4269:
[----:B-1----:R-:W-:Y:S05]  /*1be0*/  @P1 BRA `(.L_x_4270) ;  /* 0x0000000000081947 */ /* 0x002fea0003800000 */
[----:B------:R-:W1:Y:S02]  /*1bf0*/  SYNCS.PHASECHK.TRANS64.TRYWAIT P1, [R13+URZ+0x30830], R0 ;  /* 0x030830000d0075a7 */ /* 0x000e64000802017f */
[----:B-1----:R-:W-:Y:S05]  /*1c00*/  @!P1 BRA `(.L_x_4271) ;  /* 0x0000014000cc9947 */ /* 0x002fea0003800000 */
.L_x_4270:
        /* <DEDUP_REMOVED lines=14> */
[----:B------:R-:W-:Y:S02]  /*1cf0*/  UIMAD UR5, UR38, 0x900, UR43 ;  /* 0x00000900260578a4 */ /* 0x000fe4000f8e022b */
[----:B------:R-:W-:Y:S02]  /*1d00*/  UIADD3 UR6, UR4, 0x2, URZ ;  /* 0x0000000204067890 */ /* 0x000fe4000fffe03f */
[----:B------:R-:W-:Y:S01]  /*1d10*/  UIADD3 UR7, UR5, 0x2, URZ ;  /* 0x0000000205077890 */ /* 0x000fe2000fffe03f */
[----:B------:R-:W-:Y:S02]  /*1d20*/  UMOV UR8, UR4 ;  /* 0x0000000400087c82 */ /* 0x000fe40008000000 */
[----:B------:R-:W-:Y:S01]  /*1d30*/  UMOV UR10, UR5 ;  /* 0x00000005000a7c82 */ /* 0x000fe20008000000 */
[----:B------:R-:W-:Y:S01]  /*1d40*/  IMAD.U32 R6, RZ, RZ, UR8 ;  /* 0x00000008ff067e24 */ /* 0x000fe2000f8e00ff */
[----:B------:R-:W-:Y:S01]  /*1d50*/  HGMMA.64x96x16.F32.BF16 R24, gdesc[UR8], RZ, !UPT, gsb0 ;  /* 0x01600000081879f0 */ /* 0x000fe2000c0018ff */
        /* <DEDUP_REMOVED lines=78> */
.L_x_4272:
[----:B------:R-:W-:Y:S01]  /*2240*/  ISETP.NE.AND P2, PT, R199, 0x1, PT ;  /* 0x00000001c700780c */ /* 0x000fe20003f45270 */
[----:B------:R-:W-:Y:S01]  /*2250*/  ULDC UR5, c[0x0][0x9d8] ;  /* 0x0002760000057ab9 */ /* 0x000fe20000000800 */
[----:B------:R-:W-:Y:S01]  /*2260*/  R2UR UR4, R13 ;  /* 0x000000000d0472ca */ /* 0x000fe200000e0000 */
[----:B01----:R-:W-:Y:S02]  /*2270*/  VIADD R13, R19, UR42 ;  /* 0x0000002a130d7c36 */ /* 0x003fe40008000000 */
[----:B------:R-:W-:Y:S01]  /*2280*/  FMUL.FTZ R37, R37, UR5 ;  /* 0x0000000525257c20 */ /* 0x000fe20008410000 */
[----:B------:R-:W-:Y:S01]  /*2290*/  FMUL.FTZ R2, R30, UR5 ;  /* 0x000000051e027c20 */ /* 0x000fe20008410000 */
[----:B------:R-:W-:Y:S01]  /*22a0*/  FMUL.FTZ R25, R25, UR5 ;  /* 0x0000000519197c20 */ /* 0x000fe20008410000 */
[----:B------:R-:W-:Y:S01]  /*22b0*/  FMUL.FTZ R12, R66, UR5 ;  /* 0x00000005420c7c20 */ /* 0x000fe20008410000 */
[----:B------:R0:W1:Y:S01]  /*22c0*/  MUFU.TANH R30, R37 ;  /* 0x00000025001e7308 */ /* 0x0000620000002400 */
[----:B------:R-:W-:Y:S01]  /*22d0*/  FMUL.FTZ R33, R33, UR5 ;  /* 0x0000000521217c20 */ /* 0x000fe20008410000 */
[----:B------:R-:W-:Y:S01]  /*22e0*/  FMUL.FTZ R3, R26, UR5 ;  /* 0x000000051a037c20 */ /* 0x000fe20008410000 */
[----:B------:R-:W-:Y:S01]  /*22f0*/  FMUL.FTZ R0, R27, UR5 ;  /* 0x000000051b007c20 */ /* 0x000fe20008410000 */
[----:B------:R-:W-:Y:S01]  /*2300*/  FMUL.FTZ R8, R31, UR5 ;  /* 0x000000051f087c20 */ /* 0x000fe20008410000 */
[----:B------:R-:W2:Y:S01]  /*2310*/  @P2 LDC R14, c[0x0][0x44c] ;  /* 0x00011300ff0e2b82 */ /* 0x000ea20000000800 */
[----:B------:R-:W-:Y:S01]  /*2320*/  FMUL.FTZ R9, R24, UR5 ;  /* 0x0000000518097c20 */ /* 0x000fe20008410000 */
[----:B------:R-:W-:Y:S01]  /*2330*/  UIADD3 UR4, UR4, 0x30840, URZ ;  /* 0x0003084004047890 */ /* 0x000fe2000fffe03f */
[----:B------:R3:W4:Y:S01]  /*2340*/  MUFU.TANH R72, R25 ;  /* 0x0000001900487308 */ /* 0x0007220000002400 */
[----:B0-----:R-:W-:-:S02]  /*2350*/  IMAD.MOV.U32 R37, RZ, RZ, R13 ;  /* 0x000000ffff257224 */ /* 0x001fc400078e000d */
[----:B------:R-:W-:Y:S01]  /*2360*/  FMUL.FTZ R28, R28, UR5 ;  /* 0x000000051c1c7c20 */ /* 0x000fe20008410000 */
[----:B------:R-:W-:Y:S01]  /*2370*/  UPRMT UR4, UR61, 0x654, UR4 ;  /* 0x000006543d047896 */ /* 0x000fe20008000004 */
[----:B------:R-:W-:Y:S01]  /*2380*/  FMUL.FTZ R29, R29, UR5 ;  /* 0x000000051d1d7c20 */ /* 0x000fe20008410000 */
[----:B------:R-:W0:Y:S01]  /*2390*/  @P2 LDC R20, c[0x0][0x450] ;  /* 0x00011400ff142b82 */ /* 0x000e220000000800 */
[----:B------:R-:W-:Y:S01]  /*23a0*/  FMUL.FTZ R32, R32, UR5 ;  /* 0x0000000520207c20 */ /* 0x000fe20008410000 */
[----:B------:R-:W-:Y:S01]  /*23b0*/  FMUL.FTZ R11, R34, UR5 ;  /* 0x00000005220b7c20 */ /* 0x000fe20008410000 */
[----:B------:R5:W0:Y:S01]  /*23c0*/  MUFU.TANH R26, R33 ;  /* 0x00000021001a7308 */ /* 0x000a220000002400 */
[----:B---3--:R-:W-:Y:S02]  /*23d0*/  IMAD.MOV.U32 R25, RZ, RZ, -0x60 ;  /* 0xffffffa0ff197424 */ /* 0x008fe400078e00ff */
[----:B------:R-:W-:Y:S01]  /*23e0*/  FMUL.FTZ R27, R35, UR5 ;  /* 0x00000005231b7c20 */ /* 0x000fe20008410000 */
[----:B------:R-:W-:Y:S01]  /*23f0*/  FMUL.FTZ R36, R36, UR5 ;  /* 0x0000000524247c20 */ /* 0x000fe20008410000 */
[----:B------:R-:W-:Y:S01]  /*2400*/  FMUL.FTZ R31, R38, UR5 ;  /* 0x00000005261f7c20 */ /* 0x000fe20008410000 */
[----:B------:R-:W-:-:S02]  /*2410*/  IMAD R25, R74, R25, 0x61 ;  /* 0x000000614a197424 */ /* 0x000fc400078e0219 */
[----:B------:R-:W-:Y:S01]  /*2420*/  FMUL.FTZ R40, R40, UR5 ;  /* 0x0000000528287c20 */ /* 0x000fe20008410000 */
[----:B------:R-:W-:Y:S01]  /*2430*/  FMUL.FTZ R41, R41, UR5 ;  /* 0x0000000529297c20 */ /* 0x000fe20008410000 */
[----:B------:R-:W-:Y:S01]  /*2440*/  FMUL.FTZ R44, R44, UR5 ;  /* 0x000000052c2c7c20 */ /* 0x000fe20008410000 */
[----:B-----5:R-:W-:Y:S01]  /*2450*/  FMUL.FTZ R33, R39, UR5 ;  /* 0x0000000527217c20 */ /* 0x020fe20008410000 */
[----:B------:R-:W-:Y:S01]  /*2460*/  FMUL.FTZ R45, R45, UR5 ;  /* 0x000000052d2d7c20 */ /* 0x000fe20008410000 */
[----:B------:R-:W-:Y:S01]  /*2470*/  FMUL.FTZ R48, R48, UR5 ;  /* 0x0000000530307c20 */ /* 0x000fe20008410000 */
[----:B------:R-:W-:Y:S01]  /*2480*/  FMUL.FTZ R50, R50, UR5 ;  /* 0x0000000532327c20 */ /* 0x000fe20008410000 */
[----:B--2---:R-:W-:-:S04]  /*2490*/  @P2 IMAD.HI.U32 R15, R13, R14, RZ ;  /* 0x0000000e0d0f2227 */ /* 0x004fc800078e00ff */
[----:B------:R-:W-:Y:S01]  /*24a0*/  FMUL.FTZ R51, R51, UR5 ;  /* 0x0000000533337c20 */ /* 0x000fe20008410000 */
[----:B------:R-:W2:Y:S01]  /*24b0*/  LDC R14, c[0x0][0x288] ;  /* 0x0000a200ff0e7b82 */ /* 0x000ea20000000800 */
[----:B------:R-:W-:Y:S01]  /*24c0*/  FMUL.FTZ R53, R53, UR5 ;  /* 0x0000000535357c20 */ /* 0x000fe20008410000 */
[----:B------:R-:W-:Y:S01]  /*24d0*/  FMUL.FTZ R54, R54, UR5 ;  /* 0x0000000536367c20 */ /* 0x000fe20008410000 */
[----:B------:R-:W-:Y:S01]  /*24e0*/  FMUL.FTZ R55, R55, UR5 ;  /* 0x0000000537377c20 */ /* 0x000fe20008410000 */
[----:B------:R-:W-:Y:S01]  /*24f0*/  FMUL.FTZ R56, R56, UR5 ;  /* 0x0000000538387c20 */ /* 0x000fe20008410000 */
[----:B------:R-:W-:Y:S01]  /*2500*/  FMUL.FTZ R57, R57, UR5 ;  /* 0x0000000539397c20 */ /* 0x000fe20008410000 */
[----:B0-----:R-:W-:Y:S01]  /*2510*/  @P2 SHF.R.U32.HI R37, RZ, R20, R15 ;  /* 0x00000014ff252219 */ /* 0x001fe2000001160f */
[----:B------:R-:W-:Y:S01]  /*2520*/  FMUL.FTZ R58, R58, UR5 ;  /* 0x000000053a3a7c20 */ /* 0x000fe20008410000 */
[----:B------:R-:W-:Y:S01]  /*2530*/  FMUL.FTZ R59, R59, UR5 ;  /* 0x000000053b3b7c20 */ /* 0x000fe20008410000 */
        /* <DEDUP_REMOVED lines=15> */
[----:B------:R-:W-:Y:S01]  /*2630*/  IMAD R20, R74, -0x60, R17 ;  /* 0xffffffa04a147824 */ /* 0x000fe200078e0211 */
[----:B------:R-:W3:Y:S01]  /*2640*/  MUFU.TANH R9, R9 ;  /* 0x0000000900097308 */ /* 0x000ee20000002400 */
[----:B------:R-:W-:Y:S01]  /*2650*/  IMAD R24, R18, -0x2, R25 ;  /* 0xfffffffe12187824 */ /* 0x000fe200078e0219 */
[----:B------:R-:W-:Y:S01]  /*2660*/  ULDC UR55, c[0x0][0x9dc] ;  /* 0x0002770000377ab9 */ /* 0x000fe20000000800 */
[----:B------:R-:W-:Y:S01]  /*2670*/  SYNCS.ARRIVE.TRANS64.RED.A1T0 RZ, [UR4], RZ ;  /* 0x000000ffffff79a7 */ /* 0x000fe20008100404 */
[----:B------:R-:W-:-:S02]  /*2680*/  VIADD R21, R20, 0x60 ;  /* 0x0000006014157836 */ /* 0x000fc40000000000 */
[----:B------:R-:W-:Y:S01]  /*2690*/  FMUL.FTZ R42, R42, UR5 ;  /* 0x000000052a2a7c20 */ /* 0x000fe20008410000 */
[----:B------:R-:W-:Y:S01]  /*26a0*/  ULOP3.LUT UR4, URZ, UR55, URZ, 0x33, !UPT ;  /* 0x000000373f047292 */ /* 0x000fe2000f8e333f */
[----:B--2---:R-:W-:Y:S01]  /*26b0*/  IADD3 R20, R24, -R14, R17 ;  /* 0x8000000e18147210 */ /* 0x004fe20007ffe011 */
[----:B------:R-:W2:Y:S01]  /*26c0*/  MUFU.TANH R3, R3 ;  /* 0x0000000300037308 */ /* 0x000ea20000002400 */
[----:B------:R-:W-:Y:S01]  /*26d0*/  FMUL.FTZ R43, R43, UR5 ;  /* 0x000000052b2b7c20 */ /* 0x000fe20008410000 */
[----:B------:R-:W-:Y:S01]  /*26e0*/  FMUL.FTZ R46, R46, UR5 ;  /* 0x000000052e2e7c20 */ /* 0x000fe20008410000 */
[----:B------:R-:W-:Y:S01]  /*26f0*/  FMUL.FTZ R52, R52, UR5 ;  /* 0x0000000534347c20 */ /* 0x000fe20008410000 */
[----:B------:R-:W-:Y:S01]  /*2700*/  ULDC UR5, c[0x0][0x9e0] ;  /* 0x0002780000057ab9 */ /* 0x000fe20000000800 */
[----:B------:R-:W-:-:S03]  /*2710*/  IMAD R39, R18, -0x2, R21 ;  /* 0xfffffffe12277824 */ /* 0x000fc600078e0215 */
        /* <DEDUP_REMOVED lines=39> */
[----:B------:R5:W1:Y:S08]  /*2990*/  MUFU.TANH R73, R42 ;  /* 0x0000002a00497308 */ /* 0x000a700000002400 */
[----:B------:R4:W1:Y:S01]  /*29a0*/  MUFU.TANH R76, R43 ;  /* 0x0000002b004c7308 */ /* 0x0008620000002400 */
[----:B-----5:R-:W-:-:S05]  /*29b0*/  VIADD R42, R20, UR5 ;  /* 0x00000005142a7c36 */ /* 0x020fca0008000000 */
[----:B0-----:R-:W-:Y:S02]  /*29c0*/  VIADDMNMX R21, R66, R42, R39, PT ;  /* 0x0000002a42157246 */ /* 0x001fe40003800127 */
[----:B------:R0:W1:Y:S01]  /*29d0*/  MUFU.TANH R77, R46 ;  /* 0x0000002e004d7308 */ /* 0x0000620000002400 */
[----:B----4-:R-:W-:-:S04]  /*29e0*/  VIADD R43, R20, UR4 ;  /* 0x00000004142b7c36 */ /* 0x010fc80008000000 */
[----:B------:R-:W-:-:S03]  /*29f0*/  IMAD.IADD R38, R43, 0x1, R66 ;  /* 0x000000012b267824 */ /* 0x000fc600078e0242 */
[----:B------:R4:W1:Y:S01]  /*2a00*/  MUFU.TANH R34, R52 ;  /* 0x0000003400227308 */ /* 0x0008620000002400 */
[----:B0-----:R-:W-:Y:S02]  /*2a10*/  VIADD R46, R25, 0xffffffff ;  /* 0xffffffff192e7836 */ /* 0x001fe40000000000 */
[----:B----4-:R-:W-:Y:S01]  /*2a20*/  VIADD R52, R24, 0xffffffff ;  /* 0xffffffff18347836 */ /* 0x010fe20000000000 */
[----:B--23--:R-:W-:Y:S06]  /*2a30*/  @!P1 BRA `(.L_x_4273) ;  /* 0x00000000005c9947 */ /* 0x00cfec0003800000 */
[----:B------:R-:W-:Y:S01]  /*2a40*/  IADD3 R25, R17, -R14, R66 ;  /* 0x8000000e11197210 */ /* 0x000fe20007ffe042 */
        /* <DEDUP_REMOVED lines=12> */
.L_x_4275:
[----:B------:R-:W-:Y:S02]  /*2b10*/  ULDC UR4, c[0x0][0x9e4] ;  /* 0x0002790000047ab9 */ /* 0x000fe40000000800 */
[----:B------:R-:W-:-:S05]  /*2b20*/  IMAD.U32 R24, RZ, RZ, UR4 ;  /* 0x00000004ff187e24 */ /* 0x000fca000f8e00ff */
[----:B------:R-:W-:-:S13]  /*2b30*/  ISETP.NE.AND P1, PT, R24, 0x1, PT ;  /* 0x000000011800780c */ /* 0x000fda0003f25270 */
[----:B------:R-:W0:Y:S02]  /*2b40*/  @P1 LDC.64 R66, c[0x0][0x9e8] ;  /* 0x00027a00ff421b82 */ /* 0x000e240000000a00 */
[----:B0-----:R-:W-:-:S05]  /*2b50*/  @P1 IMAD.HI.U32 R20, R25, R66, RZ ;  /* 0x0000004219141227 */ /* 0x001fca00078e00ff */
[----:B------:R-:W-:-:S07]  /*2b60*/  @P1 SHF.R.U32.HI R25, RZ, R67, R20 ;  /* 0x00000043ff191219 */ /* 0x000fce0000011614 */
.L_x_4276:
[----:B------:R-:W-:Y:S05]  /*2b70*/  BSYNC B0 ;  /* 0x0000000000007941 */ /* 0x000fea0003800000 */
.L_x_4274:
[----:B------:R-:W-:-:S05]  /*2b80*/  IMAD R25, R25, R24, R52 ;  /* 0x0000001819197224 */ /* 0x000fca00078e0234 */
[----:B------:R-:W-:Y:S02]  /*2b90*/  VIADDMNMX R21, R25, R24, R21, PT ;  /* 0x0000001819157246 */ /* 0x000fe40003800115 */
[----:B------:R-:W-:-:S07]  /*2ba0*/  VIMNMX R38, R38, R25, !PT ;  /* 0x0000001926267248 */ /* 0x000fce0007fe0100 */
.L_x_4273:
        /* <DEDUP_REMOVED lines=32> */
[----:B-1----:R-:W-:Y:S02]  /*2db0*/  FSEL R84, R30, -INF , !P2 ;  /* 0xff8000001e547808 */ /* 0x002fe40005000000 */
[----:B------:R-:W-:Y:S02]  /*2dc0*/  ISETP.GT.AND P2, PT, R38, 0x20, !P3 ;  /* 0x000000202600780c */ /* 0x000fe40005f44270 */
[----:B------:R-:W-:Y:S02]  /*2dd0*/  P2R R81, PR, RZ, 0x8 ;  /* 0x00000008ff517803 */ /* 0x000fe40000000000 */
[----:B------:R-:W-:-:S02]  /*2de0*/  ISETP.LT.OR P2, PT, R21, 0x21, P2 ;  /* 0x000000211500780c */ /* 0x000fc40001741670 */
[----:B------:R-:W-:Y:S02]  /*2df0*/  ISETP.GE.AND P3, PT, R46, 0x22, PT ;  /* 0x000000222e00780c */ /* 0x000fe40003f66270 */
[----:B------:R-:W-:Y:S02]  /*2e00*/  FSEL R86, R40, -INF , !P2 ;  /* 0xff80000028567808 */ /* 0x000fe40005000000 */
[----:B------:R-:W-:Y:S01]  /*2e10*/  ISETP.GT.AND P2, PT, R38, 0x21, !P3 ;  /* 0x000000212600780c */ /* 0x000fe20005f44270 */
[----:B------:R-:W0:Y:S01]  /*2e20*/  SHFL.IDX PT, R40, R37, 0x1, 0x1c1f ;  /* 0x003c1f0025287f89 */ /* 0x000e2200000e0000 */
        /* <DEDUP_REMOVED lines=57> */
[----:B------:R-:W-:Y:S02]  /*31c0*/  P2R R47, PR, RZ, 0x10 ;  /* 0x00000010ff2f7803 */ /* 0x000fe40000000000 */
        /* <DEDUP_REMOVED lines=10> */
[----:B------:R-:W-:-:S04]  /*3270*/  ISETP.GT.AND P5, PT, R38, RZ, !P4 ;  /* 0x000000ff2600720c */ /* 0x000fc800067a4270 */
[----:B------:R-:W-:-:S04]  /*3280*/  ISETP.LT.OR P5, PT, R21, 0x1, P5 ;  /* 0x000000011500780c */ /* 0x000fc80002fa1670 */
[----:B------:R-:W-:Y:S02]  /*3290*/  FSEL R188, R9, -INF , !P5 ;  /* 0xff80000009bc7808 */ /* 0x000fe40006800000 */
[----:B------:R-:W-:-:S04]  /*32a0*/  ISETP.GE.AND P5, PT, R46, 0x5a, PT ;  /* 0x0000005a2e00780c */ /* 0x000fc80003fa6270 */
[----:B------:R-:W-:Y:S02]  /*32b0*/  P2R R60, PR, RZ, 0x20 ;  /* 0x00000020ff3c7803 */ /* 0x000fe40000000000 */
[----:B------:R-:W-:Y:S02]  /*32c0*/  ISETP.GT.AND P5, PT, R38, 0x59, !P5 ;  /* 0x000000592600780c */ /* 0x000fe40006fa4270 */
[----:B0-----:R-:W-:Y:S01]  /*32d0*/  VIADDMNMX R38, R40, R42, R39, PT ;  /* 0x0000002a28267246 */ /* 0x001fe20003800127 */
[----:B------:R-:W-:Y:S01]  /*32e0*/  IMAD.IADD R39, R43, 0x1, R40 ;  /* 0x000000012b277824 */ /* 0x000fe200078e0228 */
[----:B------:R-:W-:-:S04]  /*32f0*/  ISETP.LT.OR P5, PT, R21, 0x5a, P5 ;  /* 0x0000005a1500780c */ /* 0x000fc80002fa1670 */
[----:B------:R-:W-:Y:S02]  /*3300*/  FSEL R21, R69, -INF , !P5 ;  /* 0xff80000045157808 */ /* 0x000fe40006800000 */
[----:B------:R-:W-:-:S13]  /*3310*/  LOP3.LUT P5, RZ, R16, 0x80000, RZ, 0xc0, !PT ;  /* 0x0008000010ff7812 */ /* 0x000fda00078ac0ff */
[----:B------:R-:W-:Y:S05]  /*3320*/  @!P5 BRA `(.L_x_4277) ;  /* 0x00000000005cd947 */ /* 0x000fea0003800000 */
        /* <DEDUP_REMOVED lines=13> */
.L_x_4279:
[----:B------:R-:W-:Y:S02]  /*3400*/  ULDC UR4, c[0x0][0x9e4] ;  /* 0x0002790000047ab9 */ /* 0x000fe40000000800 */
[----:B------:R-:W-:-:S05]  /*3410*/  IMAD.U32 R37, RZ, RZ, UR4 ;  /* 0x00000004ff257e24 */ /* 0x000fca000f8e00ff */
[----:B------:R-:W-:-:S13]  /*3420*/  ISETP.NE.AND P5, PT, R37, 0x1, PT ;  /* 0x000000012500780c */ /* 0x000fda0003fa5270 */
[----:B------:R-:W0:Y:S02]  /*3430*/  @P5 LDC.64 R40, c[0x0][0x9e8] ;  /* 0x00027a00ff285b82 */ /* 0x000e240000000a00 */
[----:B0-----:R-:W-:-:S05]  /*3440*/  @P5 IMAD.HI.U32 R40, R9, R40, RZ ;  /* 0x0000002809285227 */ /* 0x001fca00078e00ff */
[----:B------:R-:W-:-:S07]  /*3450*/  @P5 SHF.R.U32.HI R9, RZ, R41, R40 ;  /* 0x00000029ff095219 */ /* 0x000fce0000011628 */
.L_x_4280:
[----:B------:R-:W-:Y:S05]  /*3460*/  BSYNC B0 ;  /* 0x0000000000007941 */ /* 0x000fea0003800000 */
.L_x_4278:
[----:B------:R-:W-:-:S05]  /*3470*/  IMAD R9, R9, R37, R52 ;  /* 0x0000002509097224 */ /* 0x000fca00078e0234 */
[----:B------:R-:W-:Y:S02]  /*3480*/  VIADDMNMX R38, R9, R37, R38, PT ;  /* 0x0000002509267246 */ /* 0x000fe40003800126 */
[----:B------:R-:W-:-:S07]  /*3490*/  VIMNMX R39, R39, R9, !PT ;  /* 0x0000000927277248 */ /* 0x000fce0007fe0100 */
.L_x_4277:
[C---:B------:R-:W-:Y:S01]  /*34a0*/  ISETP.GT.AND P1, PT, R39.reuse, 0x1, !P1 ;  /* 0x000000012700780c */ /* 0x040fe20004f24270 */
[----:B------:R-:W-:Y:S01]  /*34b0*/  ULDC UR11, c[0x0][0x988] ;  /* 0x00026200000b7ab9 */ /* 0x000fe20000000800 */
[----:B------:R-:W-:Y:S01]  /*34c0*/  ISETP.GT.AND P6, PT, R39, 0x8, !P6 ;  /* 0x000000082700780c */ /* 0x000fe200077c4270 */
[----:B------:R-:W-:Y:S01]  /*34d0*/  IMAD.U32 R64, RZ, RZ, UR42 ;  /* 0x0000002aff407e24 */ /* 0x000fe2000f8e00ff */
[C---:B------:R-:W-:Y:S02]  /*34e0*/  ISETP.LT.OR P1, PT, R38.reuse, 0x2, P1 ;  /* 0x000000022600780c */ /* 0x040fe40000f21670 */
[----:B------:R-:W-:Y:S02]  /*34f0*/  ISETP.LT.OR P6, PT, R38, 0x9, P6 ;  /* 0x000000092600780c */ /* 0x000fe400037c1670 */
[----:B------:R-:W-:Y:S02]  /*3500*/  FSEL R40, R0, -INF , !P1 ;  /* 0xff80000000287808 */ /* 0x000fe40004800000 */
[----:B------:R-:W-:-:S02]  /*3510*/  ISETP.NE.AND P1, PT, R47, RZ, PT ;  /* 0x000000ff2f00720c */ /* 0x000fc40003f25270 */
[----:B------:R-:W-:Y:S02]  /*3520*/  FSEL R41, R2, -INF , !P6 ;  /* 0xff80000002297808 */ /* 0x000fe40007000000 */
[----:B------:R-:W-:Y:S02]  /*3530*/  ISETP.GT.AND P1, PT, R39, 0x9, !P1 ;  /* 0x000000092700780c */ /* 0x000fe40004f24270 */
[----:B------:R-:W-:Y:S02]  /*3540*/  ISETP.NE.AND P6, PT, R71, RZ, PT ;  /* 0x000000ff4700720c */ /* 0x000fe40003fc5270 */
[----:B------:R-:W-:Y:S02]  /*3550*/  ISETP.LT.OR P1, PT, R38, 0xa, P1 ;  /* 0x0000000a2600780c */ /* 0x000fe40000f21670 */
[----:B------:R-:W-:Y:S02]  /*3560*/  ISETP.NE.AND P5, PT, R79, RZ, PT ;  /* 0x000000ff4f00720c */ /* 0x000fe40003fa5270 */
[----:B------:R-:W-:-:S02]  /*3570*/  FSEL R42, R8, -INF , !P1 ;  /* 0xff800000082a7808 */ /* 0x000fc40004800000 */
[----:B------:R-:W-:Y:S02]  /*3580*/  ISETP.NE.AND P1, PT, R49, RZ, PT ;  /* 0x000000ff3100720c */ /* 0x000fe40003f25270 */
[C---:B------:R-:W-:Y:S02]  /*3590*/  ISETP.GT.AND P4, PT, R39.reuse, RZ, !P4 ;  /* 0x000000ff2700720c */ /* 0x040fe40006784270 */
[C---:B------:R-:W-:Y:S02]  /*35a0*/  ISETP.GT.AND P1, PT, R39.reuse, 0x10, !P1 ;  /* 0x000000102700780c */ /* 0x040fe40004f24270 */
[C---:B------:R-:W-:Y:S02]  /*35b0*/  ISETP.LT.OR P4, PT, R38.reuse, 0x1, P4 ;  /* 0x000000012600780c */ /* 0x040fe40002781670 */
[----:B------:R-:W-:Y:S02]  /*35c0*/  ISETP.LT.OR P1, PT, R38, 0x11, P1 ;  /* 0x000000112600780c */ /* 0x000fe40000f21670 */
[----:B------:R-:W-:-:S02]  /*35d0*/  ISETP.GT.AND P2, PT, R39, 0x51, !P2 ;  /* 0x000000512700780c */ /* 0x000fc40005744270 */
[----:B------:R-:W-:Y:S02]  /*35e0*/  FSEL R43, R11, -INF , !P1 ;  /* 0xff8000000b2b7808 */ /* 0x000fe40004800000 */
[----:B------:R-:W-:Y:S02]  /*35f0*/  ISETP.NE.AND P1, PT, R67, RZ, PT ;  /* 0x000000ff4300720c */ /* 0x000fe40003f25270 */
[C---:B------:R-:W-:Y:S02]  /*3600*/  ISETP.LT.OR P2, PT, R38.reuse, 0x52, P2 ;  /* 0x000000522600780c */ /* 0x040fe40001741670 */
[C---:B------:R-:W-:Y:S02]  /*3610*/  ISETP.GT.AND P1, PT, R39.reuse, 0x11, !P1 ;  /* 0x000000112700780c */ /* 0x040fe40004f24270 */
[----:B------:R-:W-:Y:S02]  /*3620*/  ISETP.GT.AND P3, PT, R39, 0x58, !P3 ;  /* 0x000000582700780c */ /* 0x000fe40005f64270 */
[----:B------:R-:W-:-:S02]  /*3630*/  ISETP.LT.OR P1, PT, R38, 0x12, P1 ;  /* 0x000000122600780c */ /* 0x000fc40000f21670 */
[C---:B------:R-:W-:Y:S02]  /*3640*/  ISETP.LT.OR P3, PT, R38.reuse, 0x59, P3 ;  /* 0x000000592600780c */ /* 0x040fe40001f61670 */
[----:B------:R-:W-:Y:S02]  /*3650*/  FSEL R44, R27, -INF , !P1 ;  /* 0xff8000001b2c7808 */ /* 0x000fe40004800000 */
[----:B------:R-:W-:Y:S02]  /*3660*/  ISETP.GT.AND P1, PT, R39, 0x18, !P6 ;  /* 0x000000182700780c */ /* 0x000fe40007724270 */
[----:B------:R-:W-:Y:S02]  /*3670*/  ISETP.NE.AND P6, PT, R45, RZ, PT ;  /* 0x000000ff2d00720c */ /* 0x000fe40003fc5270 */
[----:B------:R-:W-:Y:S02]  /*3680*/  ISETP.LT.OR P1, PT, R38, 0x19, P1 ;  /* 0x000000192600780c */ /* 0x000fe40000f21670 */
[----:B------:R-:W-:-:S02]  /*3690*/  FSEL R15, R15, -INF , !P3 ;  /* 0xff8000000f0f7808 */ /* 0x000fc40005800000 */
[----:B------:R-:W-:Y:S02]  /*36a0*/  FSEL R37, R31, -INF , !P1 ;  /* 0xff8000001f257808 */ /* 0x000fe40004800000 */
[----:B------:R-:W-:Y:S02]  /*36b0*/  ISETP.GT.AND P1, PT, R39, 0x19, !P5 ;  /* 0x000000192700780c */ /* 0x000fe40006f24270 */
[----:B------:R-:W-:Y:S02]  /*36c0*/  ISETP.NE.AND P5, PT, R48, RZ, PT ;  /* 0x000000ff3000720c */ /* 0x000fe40003fa5270 */
[----:B------:R-:W-:-:S04]  /*36d0*/  ISETP.LT.OR P1, PT, R38, 0x1a, P1 ;  /* 0x0000001a2600780c */ /* 0x000fc80000f21670 */
[----:B------:R-:W-:Y:S02]  /*36e0*/  FSEL R45, R33, -INF , !P1 ;  /* 0xff800000212d7808 */ /* 0x000fe40004800000 */
[----:B------:R-:W-:Y:S02]  /*36f0*/  FSEL R33, R3, -INF , !P4 ;  /* 0xff80000003217808 */ /* 0x000fe40006000000 */
[----:B------:R-:W-:Y:S02]  /*3700*/  FMNMX.FTZ R3, R188, R72, !PT ;  /* 0x00000048bc037209 */ /* 0x000fe40007810000 */
[----:B------:R-:W-:Y:S02]  /*3710*/  ISETP.NE.AND P1, PT, R81, RZ, PT ;  /* 0x000000ff5100720c */ /* 0x000fe40003f25270 */
[----:B------:R-:W-:Y:S02]  /*3720*/  FMNMX.FTZ R3, R190, R3, !PT ;  /* 0x00000003be037209 */ /* 0x000fe40007810000 */
[----:B------:R-:W-:-:S02]  /*3730*/  ISETP.GT.AND P1, PT, R39, 0x20, !P1 ;  /* 0x000000202700780c */ /* 0x000fc40004f24270 */
[----:B------:R-:W-:Y:S02]  /*3740*/  FMNMX.FTZ R3, R66, R3, !PT ;  /* 0x0000000342037209 */ /* 0x000fe40007810000 */
[----:B------:R-:W-:Y:S02]  /*3750*/  ISETP.LT.OR P1, PT, R38, 0x21, P1 ;  /* 0x000000212600780c */ /* 0x000fe40000f21670 */
[----:B------:R-:W-:Y:S02]  /*3760*/  FMNMX.FTZ R3, R70, R3, !PT ;  /* 0x0000000346037209 */ /* 0x000fe40007810000 */
[----:B------:R-:W-:Y:S02]  /*3770*/  FSEL R46, R73, -INF , !P1 ;  /* 0xff800000492e7808 */ /* 0x000fe40004800000 */
[----:B------:R-:W-:Y:S02]  /*3780*/  FMNMX.FTZ R3, R80, R3, !PT ;  /* 0x0000000350037209 */ /* 0x000fe40007810000 */
[----:B------:R-:W-:-:S02]  /*3790*/  ISETP.NE.AND P1, PT, R83, RZ, PT ;  /* 0x000000ff5300720c */ /* 0x000fc40003f25270 */
[----:B------:R-:W-:Y:S02]  /*37a0*/  FMNMX.FTZ R3, R82, R3, !PT ;  /* 0x0000000352037209 */ /* 0x000fe40007810000 */
[----:B------:R-:W-:Y:S02]  /*37b0*/  ISETP.GT.AND P1, PT, R39, 0x21, !P1 ;  /* 0x000000212700780c */ /* 0x000fe40004f24270 */
[----:B------:R-:W-:Y:S02]  /*37c0*/  FMNMX.FTZ R3, R84, R3, !PT ;  /* 0x0000000354037209 */ /* 0x000fe40007810000 */
[----:B------:R-:W-:Y:S02]  /*37d0*/  ISETP.LT.OR P1, PT, R38, 0x22, P1 ;  /* 0x000000222600780c */ /* 0x000fe40000f21670 */
[----:B------:R-:W-:Y:S02]  /*37e0*/  FMNMX.FTZ R3, R86, R3, !PT ;  /* 0x0000000356037209 */ /* 0x000fe40007810000 */
[----:B------:R-:W-:-:S02]  /*37f0*/  FSEL R47, R76, -INF , !P1 ;  /* 0xff8000004c2f7808 */ /* 0x000fc40004800000 */
[----:B------:R-:W-:Y:S02]  /*3800*/  FMNMX.FTZ R3, R88, R3, !PT ;  /* 0x0000000358037209 */ /* 0x000fe40007810000 */
[----:B------:R-:W-:Y:S02]  /*3810*/  ISETP.NE.AND P1, PT, R85, RZ, PT ;  /* 0x000000ff5500720c */ /* 0x000fe40003f25270 */
[----:B------:R-:W-:Y:S02]  /*3820*/  FMNMX.FTZ R3, R90, R3, !PT ;  /* 0x000000035a037209 */ /* 0x000fe40007810000 */
[----:B------:R-:W-:Y:S02]  /*3830*/  ISETP.GT.AND P1, PT, R39, 0x28, !P1 ;  /* 0x000000282700780c */ /* 0x000fe40004f24270 */
[----:B------:R-:W-:Y:S02]  /*3840*/  FMNMX.FTZ R3, R92, R3, !PT ;  /* 0x000000035c037209 */ /* 0x000fe40007810000 */
[----:B------:R-:W-:-:S02]  /*3850*/  ISETP.LT.OR P1, PT, R38, 0x29, P1 ;  /* 0x000000292600780c */ /* 0x000fc40000f21670 */
[----:B------:R-:W-:Y:S02]  /*3860*/  FMNMX.FTZ R52, R36, R3, !PT ;  /* 0x0000000324347209 */ /* 0x000fe40007810000 */
        /* <DEDUP_REMOVED lines=22> */
[----:B------:R-:W-:-:S03]  /*39d0*/  ISETP.LT.OR P1, PT, R38, 0x32, P1 ;  /* 0x000000322600780c */ /* 0x000fc60000f21670 */
[----:B------:R-:W0:Y:S01]  /*39e0*/  SHFL.BFLY PT, R3, R52, 0x2, 0x1f ;  /* 0x0c401f0034037f89 */ /* 0x000e2200000e0000 */
[----:B------:R-:W-:Y:S02]  /*39f0*/  FSEL R31, R51, -INF , !P1 ;  /* 0xff800000331f7808 */ /* 0x000fe40004800000 */
[----:B------:R-:W-:-:S04]  /*3a00*/  ISETP.NE.AND P1, PT, R93, RZ, PT ;  /* 0x000000ff5d00720c */ /* 0x000fc80003f25270 */
[----:B------:R-:W-:-:S04]  /*3a10*/  ISETP.GT.AND P1, PT, R39, 0x38, !P1 ;  /* 0x000000382700780c */ /* 0x000fc80004f24270 */
[----:B------:R-:W-:-:S04]  /*3a20*/  ISETP.LT.OR P1, PT, R38, 0x39, P1 ;  /* 0x000000392600780c */ /* 0x000fc80000f21670 */
[----:B------:R-:W-:Y:S02]  /*3a30*/  FSEL R27, R54, -INF , !P1 ;  /* 0xff800000361b7808 */ /* 0x000fe40004800000 */
[----:B------:R-:W-:-:S04]  /*3a40*/  ISETP.NE.AND P1, PT, R94, RZ, PT ;  /* 0x000000ff5e00720c */ /* 0x000fc80003f25270 */
[----:B------:R-:W-:Y:S02]  /*3a50*/  ISETP.GT.AND P1, PT, R39, 0x39, !P1 ;  /* 0x000000392700780c */ /* 0x000fe40004f24270 */
[----:B0-----:R-:W-:Y:S02]  /*3a60*/  FMNMX.FTZ R3, R52, R3, !PT ;  /* 0x0000000334037209 */ /* 0x001fe40007810000 */
[----:B------:R-:W-:Y:S02]  /*3a70*/  FMNMX.FTZ R52, R33, R40, !PT ;  /* 0x0000002821347209 */ /* 0x000fe40007810000 */
[----:B------:R-:W-:Y:S01]  /*3a80*/  ISETP.LT.OR P1, PT, R38, 0x3a, P1 ;  /* 0x0000003a2600780c */ /* 0x000fe20000f21670 */
[----:B------:R-:W0:Y:S03]  /*3a90*/  SHFL.BFLY PT, R54, R3, 0x1, 0x1f ;  /* 0x0c201f0003367f89 */ /* 0x000e2600000e0000 */
[----:B------:R-:W-:-:S02]  /*3aa0*/  FSEL R11, R55, -INF , !P1 ;  /* 0xff800000370b7808 */ /* 0x000fc40004800000 */
[----:B------:R-:W-:-:S04]  /*3ab0*/  ISETP.NE.AND P1, PT, R53, RZ, PT ;  /* 0x000000ff3500720c */ /* 0x000fc80003f25270 */
[----:B------:R-:W-:-:S04]  /*3ac0*/  ISETP.GT.AND P1, PT, R39, 0x40, !P1 ;  /* 0x000000402700780c */ /* 0x000fc80004f24270 */
[----:B------:R-:W-:-:S04]  /*3ad0*/  ISETP.LT.OR P1, PT, R38, 0x41, P1 ;  /* 0x000000412600780c */ /* 0x000fc80000f21670 */
[----:B------:R-:W-:Y:S02]  /*3ae0*/  FSEL R8, R58, -INF , !P1 ;  /* 0xff8000003a087808 */ /* 0x000fe40004800000 */
[----:B------:R-:W-:Y:S02]  /*3af0*/  ISETP.GT.AND P1, PT, R39, 0x41, !P6 ;  /* 0x000000412700780c */ /* 0x000fe40007724270 */
[----:B------:R-:W-:Y:S02]  /*3b00*/  ISETP.NE.AND P6, PT, R57, RZ, PT ;  /* 0x000000ff3900720c */ /* 0x000fe40003fc5270 */
[----:B------:R-:W-:Y:S02]  /*3b10*/  ISETP.LT.OR P1, PT, R38, 0x42, P1 ;  /* 0x000000422600780c */ /* 0x000fe40000f21670 */
[----:B0-----:R-:W-:Y:S02]  /*3b20*/  FMNMX.FTZ R9, R3, R54, !PT ;  /* 0x0000003603097209 */ /* 0x001fe40007810000 */
[----:B------:R-:W-:-:S02]  /*3b30*/  FMNMX.FTZ R3, R41, R52, !PT ;  /* 0x0000003429037209 */ /* 0x000fc40007810000 */
[----:B------:R-:W-:Y:S01]  /*3b40*/  FSEL R2, R59, -INF , !P1 ;  /* 0xff8000003b027808 */ /* 0x000fe20004800000 */
[----:B------:R-:W-:Y:S01]  /*3b50*/  FMUL.FTZ R51, R9, UR11 ;  /* 0x0000000b09337c20 */ /* 0x000fe20008410000 */
[----:B------:R-:W-:Y:S02]  /*3b60*/  FMNMX.FTZ R52, R42, R3, !PT ;  /* 0x000000032a347209 */ /* 0x000fe40007810000 */
[----:B------:R-:W-:Y:S02]  /*3b70*/  ISETP.GT.AND P1, PT, R39, 0x48, !P5 ;  /* 0x000000482700780c */ /* 0x000fe40006f24270 */
[----:B------:R-:W-:Y:S02]  /*3b80*/  FMNMX.FTZ R53, R43, R52, !PT ;  /* 0x000000342b357209 */ /* 0x000fe40007810000 */
[----:B------:R-:W-:Y:S02]  /*3b90*/  ISETP.LT.OR P1, PT, R38, 0x49, P1 ;  /* 0x000000492600780c */ /* 0x000fe40000f21670 */
[----:B------:R-:W-:-:S02]  /*3ba0*/  FMNMX.FTZ R52, R44, R53, !PT ;  /* 0x000000352c347209 */ /* 0x000fc40007810000 */
[----:B------:R-:W-:Y:S02]  /*3bb0*/  FSEL R0, R62, -INF , !P1 ;  /* 0xff8000003e007808 */ /* 0x000fe40004800000 */
[----:B------:R-:W-:Y:S02]  /*3bc0*/  FMNMX.FTZ R52, R37, R52, !PT ;  /* 0x0000003425347209 */ /* 0x000fe40007810000 */
[----:B------:R-:W-:Y:S02]  /*3bd0*/  FSETP.NEU.FTZ.AND P1, PT, R9, -INF , PT ;  /* 0xff8000000900780b */ /* 0x000fe40003f3d000 */
[----:B------:R-:W-:Y:S02]  /*3be0*/  FMNMX.FTZ R53, R45, R52, !PT ;  /* 0x000000342d357209 */ /* 0x000fe40007810000 */
[----:B------:R-:W-:Y:S02]  /*3bf0*/  ISETP.NE.AND P5, PT, R56, RZ, PT ;  /* 0x000000ff3800720c */ /* 0x000fe40003fa5270 */
[----:B------:R-:W-:-:S02]  /*3c00*/  FMNMX.FTZ R52, R46, R53, !PT ;  /* 0x000000352e347209 */ /* 0x000fc40007810000 */
[----:B------:R-:W-:Y:S02]  /*3c10*/  FSEL R55, R51, RZ, P1 ;  /* 0x000000ff33377208 */ /* 0x000fe40000800000 */
[----:B------:R-:W-:Y:S02]  /*3c20*/  FMNMX.FTZ R53, R47, R52, !PT ;  /* 0x000000342f357209 */ /* 0x000fe40007810000 */
[----:B------:R-:W-:Y:S01]  /*3c30*/  ISETP.GT.AND P1, PT, R39, 0x49, !P5 ;  /* 0x000000492700780c */ /* 0x000fe20006f24270 */
[--C-:B------:R-:W-:Y:S01]  /*3c40*/  FFMA.FTZ R32, R32, UR11, -R55.reuse ;  /* 0x0000000b20207c23 */ /* 0x100fe20008010837 */
[----:B------:R-:W-:Y:S01]  /*3c50*/  FMNMX.FTZ R52, R48, R53, !PT ;  /* 0x0000003530347209 */ /* 0x000fe20007810000 */
[--C-:B------:R-:W-:Y:S01]  /*3c60*/  FFMA.FTZ R188, R188, UR11, -R55.reuse ;  /* 0x0000000bbcbc7c23 */ /* 0x100fe20008010837 */
[----:B------:R-:W-:Y:S01]  /*3c70*/  ISETP.LT.OR P1, PT, R38, 0x4a, P1 ;  /* 0x0000004a2600780c */ /* 0x000fe20000f21670 */
[----:B------:R-:W-:Y:S01]  /*3c80*/  MUFU.EX2 R67, R32 ;  /* 0x0000002000437308 */ /* 0x000fe20000000800 */
[----:B------:R-:W-:Y:S01]  /*3c90*/  FMNMX.FTZ R53, R49, R52, !PT ;  /* 0x0000003431357209 */ /* 0x000fe20007810000 */
[--C-:B------:R-:W-:Y:S01]  /*3ca0*/  FFMA.FTZ R3, R72, UR11, -R55.reuse ;  /* 0x0000000b48037c23 */ /* 0x100fe20008010837 */
[----:B------:R-:W-:Y:S01]  /*3cb0*/  FSEL R51, R63, -INF , !P1 ;  /* 0xff8000003f337808 */ /* 0x000fe20004800000 */
[--C-:B------:R-:W-:Y:S01]  /*3cc0*/  FFMA.FTZ R190, R190, UR11, -R55.reuse ;  /* 0x0000000bbebe7c23 */ /* 0x100fe20008010837 */
[----:B------:R-:W-:Y:S01]  /*3cd0*/  FMNMX.FTZ R52, R50, R53, !PT ;  /* 0x0000003532347209 */ /* 0x000fe20007810000 */
[--C-:B------:R-:W-:Y:S01]  /*3ce0*/  FFMA.FTZ R54, R66, UR11, -R55.reuse ;  /* 0x0000000b42367c23 */ /* 0x100fe20008010837 */
[----:B------:R-:W-:Y:S01]  /*3cf0*/  ISETP.GT.AND P1, PT, R39, 0x50, !P6 ;  /* 0x000000502700780c */ /* 0x000fe20007724270 */
[----:B------:R-:W-:Y:S01]  /*3d00*/  MUFU.EX2 R188, R188 ;  /* 0x000000bc00bc7308 */ /* 0x000fe20000000800 */
[----:B------:R-:W-:Y:S01]  /*3d10*/  FMNMX.FTZ R52, R31, R52, !PT ;  /* 0x000000341f347209 */ /* 0x000fe20007810000 */
[--C-:B------:R-:W-:Y:S01]  /*3d20*/  FFMA.FTZ R56, R70, UR11, -R55.reuse ;  /* 0x0000000b46387c23 */ /* 0x100fe20008010837 */
[----:B------:R-:W-:Y:S01]  /*3d30*/  ISETP.LT.OR P1, PT, R38, 0x51, P1 ;  /* 0x000000512600780c */ /* 0x000fe20000f21670 */
[--C-:B------:R-:W-:Y:S01]  /*3d40*/  FFMA.FTZ R26, R26, UR11, -R55.reuse ;  /* 0x0000000b1a1a7c23 */ /* 0x100fe20008010837 */
[----:B------:R-:W-:Y:S01]  /*3d50*/  FMNMX.FTZ R52, R27, R52, !PT ;  /* 0x000000341b347209 */ /* 0x000fe20007810000 */
[--C-:B------:R-:W-:Y:S01]  /*3d60*/  FFMA.FTZ R58, R80, UR11, -R55.reuse ;  /* 0x0000000b503a7c23 */ /* 0x100fe20008010837 */
[----:B------:R-:W-:Y:S01]  /*3d70*/  ISETP.NE.AND P5, PT, R60, RZ, PT ;  /* 0x000000ff3c00720c */ /* 0x000fe20003fa5270 */
        /* <DEDUP_REMOVED lines=11> */
[----:B------:R-:W-:Y:S01]  /*3e30*/  FSEL R39, R10, -INF , !P2 ;  /* 0xff8000000a277808 */ /* 0x000fe20005000000 */
[--C-:B------:R-:W-:Y:S01]  /*3e40*/  FFMA.FTZ R30, R30, UR11, -R55.reuse ;  /* 0x0000000b1e1e7c23 */ /* 0x100fe20008010837 */
[----:B------:R-:W-:Y:S01]  /*3e50*/  FMNMX.FTZ R52, R0, R53, !PT ;  /* 0x0000003500347209 */ /* 0x000fe20007810000 */
[--C-:B------:R-:W-:Y:S01]  /*3e60*/  FFMA.FTZ R29, R29, UR11, -R55.reuse ;  /* 0x0000000b1d1d7c23 */ /* 0x100fe20008010837 */
[----:B------:R-:W-:Y:S01]  /*3e70*/  ISETP.LT.OR P4, PT, R38, 0x5a, P4 ;  /* 0x0000005a2600780c */ /* 0x000fe20002781670 */
[----:B------:R0:W-:Y:S01]  /*3e80*/  MUFU.EX2 R57, R54 ;  /* 0x0000003600397308 */ /* 0x0001e20000000800 */
[----:B------:R-:W-:Y:S01]  /*3e90*/  FMNMX.FTZ R53, R51, R52, !PT ;  /* 0x0000003433357209 */ /* 0x000fe20007810000 */
[--C-:B------:R-:W-:Y:S01]  /*3ea0*/  FFMA.FTZ R52, R88, UR11, -R55.reuse ;  /* 0x0000000b58347c23 */ /* 0x100fe20008010837 */
[----:B------:R-:W-:Y:S01]  /*3eb0*/  FSEL R13, R13, -INF , !P4 ;  /* 0xff8000000d0d7808 */ /* 0x000fe20006000000 */
[--C-:B------:R-:W-:Y:S01]  /*3ec0*/  FFMA.FTZ R38, R90, UR11, -R55.reuse ;  /* 0x0000000b5a267c23 */ /* 0x100fe20008010837 */
[----:B------:R-:W-:Y:S01]  /*3ed0*/  FMNMX.FTZ R10, R12, R53, !PT ;  /* 0x000000350c0a7209 */ /* 0x000fe20007810000 */
[--C-:B------:R-:W-:Y:S01]  /*3ee0*/  FFMA.FTZ R28, R28, UR11, -R55.reuse ;  /* 0x0000000b1c1c7c23 */ /* 0x100fe20008010837 */
[----:B------:R-:W-:Y:S01]  /*3ef0*/  ISETP.NE.AND P5, PT, R199, 0x1, PT ;  /* 0x00000001c700780c */ /* 0x000fe20003fa5270 */
[----:B------:R-:W-:Y:S01]  /*3f00*/  MUFU.EX2 R56, R56 ;  /* 0x0000003800387308 */ /* 0x000fe20000000800 */
[----:B------:R-:W-:Y:S01]  /*3f10*/  FMNMX.FTZ R10, R39, R10, !PT ;  /* 0x0000000a270a7209 */ /* 0x000fe20007810000 */
[--C-:B0-----:R-:W-:Y:S01]  /*3f20*/  FFMA.FTZ R54, R84, UR11, -R55.reuse ;  /* 0x0000000b54367c23 */ /* 0x101fe20008010837 */
[--C-:B------:R-:W-:Y:S01]  /*3f30*/  FFMA.FTZ R25, R25, UR11, -R55.reuse ;  /* 0x0000000b19197c23 */ /* 0x100fe20008010837 */
[--C-:B------:R-:W-:Y:S01]  /*3f40*/  FFMA.FTZ R24, R24, UR11, -R55.reuse ;  /* 0x0000000b18187c23 */ /* 0x100fe20008010837 */
[----:B------:R-:W-:Y:S01]  /*3f50*/  FMNMX.FTZ R10, R15, R10, !PT ;  /* 0x0000000a0f0a7209 */ /* 0x000fe20007810000 */
[--C-:B------:R-:W-:Y:S01]  /*3f60*/  FFMA.FTZ R20, R20, UR11, -R55.reuse ;  /* 0x0000000b14147c23 */ /* 0x100fe20008010837 */
[----:B------:R-:W-:Y:S01]  /*3f70*/  FFMA.FTZ R21, R21, UR11, -R55 ;  /* 0x0000000b15157c23 */ /* 0x000fe20008010837 */
[----:B------:R-:W-:Y:S01]  /*3f80*/  MUFU.EX2 R69, R26 ;  /* 0x0000001a00457308 */ /* 0x000fe20000000800 */
[----:B------:R-:W-:-:S03]  /*3f90*/  FMNMX.FTZ R10, R13, R10, !PT ;  /* 0x0000000a0d0a7209 */ /* 0x000fc60007810000 */
[----:B------:R-:W0:Y:S02]  /*3fa0*/  @P5 LDC R66, c[0x0][0x450] ;  /* 0x00011400ff425b82 */ /* 0x000e240000000800 */
[----:B------:R-:W1:Y:S02]  /*3fb0*/  SHFL.BFLY PT, R53, R10, 0x2, 0x1f ;  /* 0x0c401f000a357f89 */ /* 0x000e6400000e0000 */
[----:B------:R2:W3:Y:S08]  /*3fc0*/  MUFU.EX2 R59, R58 ;  /* 0x0000003a003b7308 */ /* 0x0004f00000000800 */
[----:B------:R-:W-:Y:S01]  /*3fd0*/  MUFU.EX2 R60, R60 ;  /* 0x0000003c003c7308 */ /* 0x000fe20000000800 */
[----:B--2---:R-:W-:-:S07]  /*3fe0*/  FFMA.FTZ R58, R86, UR11, -R55 ;  /* 0x0000000b563a7c23 */ /* 0x004fce0008010837 */
[----:B------:R-:W-:Y:S01]  /*3ff0*/  MUFU.EX2 R63, R52 ;  /* 0x00000034003f7308 */ /* 0x000fe20000000800 */
[----:B---3--:R-:W-:Y:S02]  /*4000*/  F2FP.BF16.F32.PACK_AB R184, R59, R56 ;  /* 0x000000383bb8723e */ /* 0x008fe400000010ff */
[----:B-1----:R-:W-:-:S05]  /*4010*/  FMNMX.FTZ R53, R10, R53, !PT ;  /* 0x000000350a357209 */ /* 0x002fca0007810000 */
[----:B------:R1:W2:Y:S01]  /*4020*/  MUFU.EX2 R61, R54 ;  /* 0x00000036003d7308 */ /* 0x0002a20000000800 */
[----:B------:R-:W3:Y:S07]  /*4030*/  SHFL.BFLY PT, R10, R53, 0x1, 0x1f ;  /* 0x0c201f00350a7f89 */ /* 0x000eee00000e0000 */
[----:B------:R-:W4:Y:S01]  /*4040*/  MUFU.EX2 R58, R58 ;  /* 0x0000003a003a7308 */ /* 0x000f220000000800 */
[----:B-1----:R-:W-:Y:S02]  /*4050*/  FFMA.FTZ R54, R92, UR11, -R55 ;  /* 0x0000000b5c367c23 */ /* 0x002fe40008010837 */
[----:B------:R-:W1:Y:S05]  /*4060*/  @P5 LDC R55, c[0x0][0x44c] ;  /* 0x00011300ff375b82 */ /* 0x000e6a0000000800 */
[----:B------:R-:W-:Y:S01]  /*4070*/  MUFU.EX2 R65, R54 ;  /* 0x0000003600417308 */ /* 0x000fe20000000800 */
[----:B--2---:R-:W-:-:S07]  /*4080*/  F2FP.BF16.F32.PACK_AB R186, R61, R60 ;  /* 0x0000003c3dba723e */ /* 0x004fce00000010ff */
[----:B------:R-:W2:Y:S01]  /*4090*/  MUFU.EX2 R38, R38 ;  /* 0x0000002600267308 */ /* 0x000ea20000000800 */
[----:B----4-:R-:W-:Y:S02]  /*40a0*/  F2FP.BF16.F32.PACK_AB R180, R63, R58 ;  /* 0x0000003a3fb4723e */ /* 0x010fe400000010ff */
[----:B---3--:R-:W-:-:S04]  /*40b0*/  FMNMX.FTZ R10, R53, R10, !PT ;  /* 0x0000000a350a7209 */ /* 0x008fc80007810000 */
[C---:B------:R-:W-:Y:S01]  /*40c0*/  FSETP.NEU.FTZ.AND P1, PT, R10.reuse, -INF , PT ;  /* 0xff8000000a00780b */ /* 0x040fe20003f3d000 */
[----:B------:R-:W-:Y:S01]  /*40d0*/  FMUL.FTZ R32, R10, UR11 ;  /* 0x0000000b0a207c20 */ /* 0x000fe20008410000 */
[----:B------:R-:W-:Y:S01]  /*40e0*/  MUFU.EX2 R36, R36 ;  /* 0x0000002400247308 */ /* 0x000fe20000000800 */
[----:B-1----:R-:W-:-:S03]  /*40f0*/  @P5 IMAD.HI.U32 R55, R55, UR42, RZ ;  /* 0x0000002a37375c27 */ /* 0x002fc6000f8e00ff */
[----:B------:R-:W-:Y:S02]  /*4100*/  FSEL R32, R32, RZ, P1 ;  /* 0x000000ff20207208 */ /* 0x000fe40000800000 */
[----:B0-----:R-:W-:Y:S02]  /*4110*/  @P5 SHF.R.U32.HI R64, RZ, R66, R55 ;  /* 0x00000042ff405219 */ /* 0x001fe40000011637 */
        /* <DEDUP_REMOVED lines=23> */
[--C-:B------:R-:W-:Y:S01]  /*4290*/  FFMA.FTZ R12, R12, UR11, -R32.reuse ;  /* 0x0000000b0c0c7c23 */ /* 0x100fe20008010820 */
[----:B------:R-:W3:Y:S01]  /*42a0*/  MUFU.EX2 R41, R41 ;  /* 0x0000002900297308 */ /* 0x000ee20000000800 */
[--C-:B------:R-:W-:Y:S01]  /*42b0*/  FFMA.FTZ R39, R39, UR11, -R32.reuse ;  /* 0x0000000b27277c23 */ /* 0x100fe20008010820 */
[--C-:B------:R-:W-:Y:S01]  /*42c0*/  FFMA.FTZ R15, R15, UR11, -R32.reuse ;  /* 0x0000000b0f0f7c23 */ /* 0x100fe20008010820 */
[----:B------:R-:W-:Y:S01]  /*42d0*/  FFMA.FTZ R13, R13, UR11, -R32 ;  /* 0x0000000b0d0d7c23 */ /* 0x000fe20008010820 */
[----:B------:R-:W-:Y:S01]  /*42e0*/  LOP3.LUT P5, RZ, R16, 0x80000, RZ, 0xc0, !PT ;  /* 0x0008000010ff7812 */ /* 0x000fe200078ac0ff */
[----:B------:R-:W-:Y:S01]  /*42f0*/  IMAD.IADD R64, R75, 0x1, R64 ;  /* 0x000000014b407824 */ /* 0x000fe200078e0240 */
[----:B--2---:R-:W-:-:S02]  /*4300*/  F2FP.BF16.F32.PACK_AB R182, R65, R38 ;  /* 0x0000002641b6723e */ /* 0x004fc400000010ff */
[----:B------:R2:W-:Y:S01]  /*4310*/  MUFU.EX2 R26, R45 ;  /* 0x0000002d001a7308 */ /* 0x0005e20000000800 */
[----:B0-----:R-:W-:Y:S02]  /*4320*/  F2FP.BF16.F32.PACK_AB R176, R35, R36 ;  /* 0x0000002423b0723e */ /* 0x001fe400000010ff */
[----:B-1----:R-:W-:-:S05]  /*4330*/  F2FP.BF16.F32.PACK_AB R189, R40, R33 ;  /* 0x0000002128bd723e */ /* 0x002fca00000010ff */
[----:B------:R-:W0:Y:S01]  /*4340*/  MUFU.EX2 R42, R42 ;  /* 0x0000002a002a7308 */ /* 0x000e220000000800 */
[----:B--2---:R-:W-:Y:S01]  /*4350*/  FADD.FTZ R45, R188, R3 ;  /* 0x00000003bc2d7221 */ /* 0x004fe20000010000 */
[----:B------:R-:W-:-:S03]  /*4360*/  F2FP.BF16.F32.PACK_AB R188, R3, R188 ;  /* 0x000000bc03bc723e */ /* 0x000fc600000010ff */
[----:B------:R-:W-:Y:S01]  /*4370*/  FADD.FTZ R52, R190, R45 ;  /* 0x0000002dbe347221 */ /* 0x000fe20000010000 */
[C---:B------:R-:W-:Y:S02]  /*4380*/  F2FP.BF16.F32.PACK_AB R190, R57.reuse, R190 ;  /* 0x000000be39be723e */ /* 0x040fe400000010ff */
[----:B------:R-:W1:Y:S01]  /*4390*/  MUFU.EX2 R43, R43 ;  /* 0x0000002b002b7308 */ /* 0x000e620000000800 */
[----:B------:R-:W-:Y:S01]  /*43a0*/  FADD.FTZ R45, R57, R52 ;  /* 0x00000034392d7221 */ /* 0x000fe20000010000 */
[----:B------:R-:W-:-:S03]  /*43b0*/  FADD.FTZ R52, R33, R40 ;  /* 0x0000002821347221 */ /* 0x000fc60000010000 */
[----:B------:R-:W-:Y:S01]  /*43c0*/  FADD.FTZ R54, R56, R45 ;  /* 0x0000002d38367221 */ /* 0x000fe20000010000 */
[----:B---3--:R-:W-:Y:S02]  /*43d0*/  FADD.FTZ R45, R41, R52 ;  /* 0x00000034292d7221 */ /* 0x008fe40000010000 */
[----:B------:R-:W2:Y:S01]  /*43e0*/  MUFU.EX2 R44, R44 ;  /* 0x0000002c002c7308 */ /* 0x000ea20000000800 */
[----:B------:R-:W-:Y:S01]  /*43f0*/  FADD.FTZ R53, R59, R54 ;  /* 0x000000363b357221 */ /* 0x000fe20000010000 */
[C---:B0-----:R-:W-:Y:S01]  /*4400*/  FADD.FTZ R54, R42.reuse, R45 ;  /* 0x0000002d2a367221 */ /* 0x041fe20000010000 */
[----:B------:R-:W-:Y:S02]  /*4410*/  F2FP.BF16.F32.PACK_AB R191, R42, R41 ;  /* 0x000000292abf723e */ /* 0x000fe400000010ff */
[----:B------:R-:W-:-:S03]  /*4420*/  FADD.FTZ R62, R60, R53 ;  /* 0x000000353c3e7221 */ /* 0x000fc60000010000 */
[----:B------:R-:W0:Y:S01]  /*4430*/  MUFU.EX2 R37, R37 ;  /* 0x0000002500257308 */ /* 0x000e220000000800 */
[----:B-1----:R-:W-:Y:S01]  /*4440*/  FADD.FTZ R45, R43, R54 ;  /* 0x000000362b2d7221 */ /* 0x002fe20000010000 */
[----:B------:R-:W-:-:S04]  /*4450*/  FADD.FTZ R53, R61, R62 ;  /* 0x0000003e3d357221 */ /* 0x000fc80000010000 */
[----:B------:R-:W-:Y:S01]  /*4460*/  FADD.FTZ R62, R58, R53 ;  /* 0x000000353a3e7221 */ /* 0x000fe20000010000 */
[----:B------:R-:W-:Y:S01]  /*4470*/  VIADD R53, R64, UR5 ;  /* 0x0000000540357c36 */ /* 0x000fe20008000000 */
[----:B------:R-:W-:Y:S01]  /*4480*/  MUFU.EX2 R46, R46 ;  /* 0x0000002e002e7308 */ /* 0x000fe20000000800 */
[C---:B--2---:R-:W-:Y:S01]  /*4490*/  FADD.FTZ R54, R44.reuse, R45 ;  /* 0x0000002d2c367221 */ /* 0x044fe20000010000 */
[----:B------:R-:W-:Y:S01]  /*44a0*/  FADD.FTZ R45, R63, R62 ;  /* 0x0000003e3f2d7221 */ /* 0x000fe20000010000 */
[----:B------:R-:W-:Y:S02]  /*44b0*/  F2FP.BF16.F32.PACK_AB R185, R44, R43 ;  /* 0x0000002b2cb9723e */ /* 0x000fe400000010ff */
[----:B------:R-:W-:-:S03]  /*44c0*/  R2UR UR10, R53 ;  /* 0x00000000350a72ca */ /* 0x000fc600000e0000 */
[----:B------:R-:W1:Y:S01]  /*44d0*/  MUFU.EX2 R47, R47 ;  /* 0x0000002f002f7308 */ /* 0x000e620000000800 */
[----:B0-----:R-:W-:-:S07]  /*44e0*/  F2FP.BF16.F32.PACK_AB R187, R26, R37 ;  /* 0x000000251abb723e */ /* 0x001fce00000010ff */
[----:B------:R-:W-:Y:S08]  /*44f0*/  MUFU.EX2 R48, R48 ;  /* 0x0000003000307308 */ /* 0x000ff00000000800 */
[----:B------:R0:W-:Y:S01]  /*4500*/  MUFU.EX2 R52, R11 ;  /* 0x0000000b00347308 */ /* 0x0001e20000000800 */
[----:B-1----:R-:W-:-:S07]  /*4510*/  F2FP.BF16.F32.PACK_AB R181, R47, R46 ;  /* 0x0000002e2fb5723e */ /* 0x002fce00000010ff */
[----:B------:R-:W1:Y:S01]  /*4520*/  MUFU.EX2 R49, R49 ;  /* 0x0000003100317308 */ /* 0x000e620000000800 */
[----:B0-----:R-:W-:Y:S01]  /*4530*/  FADD.FTZ R11, R37, R54 ;  /* 0x00000036250b7221 */ /* 0x001fe20000010000 */
[----:B------:R-:W-:-:S03]  /*4540*/  FADD.FTZ R54, R38, R45 ;  /* 0x0000002d26367221 */ /* 0x000fc60000010000 */
[----:B------:R-:W-:Y:S01]  /*4550*/  FADD.FTZ R11, R26, R11 ;  /* 0x0000000b1a0b7221 */ /* 0x000fe20000010000 */
[----:B------:R-:W-:Y:S02]  /*4560*/  FADD.FTZ R45, R65, R54 ;  /* 0x00000036412d7221 */ /* 0x000fe40000010000 */
[----:B------:R-:W0:Y:S02]  /*4570*/  MUFU.EX2 R34, R34 ;  /* 0x0000002200227308 */ /* 0x000e240000000800 */
[----:B------:R-:W-:-:S04]  /*4580*/  FADD.FTZ R54, R36, R45 ;  /* 0x0000002d24367221 */ /* 0x000fc80000010000 */
[----:B------:R-:W-:Y:S02]  /*4590*/  FADD.FTZ R45, R35, R54 ;  /* 0x00000036232d7221 */ /* 0x000fe40000010000 */
[----:B------:R-:W2:Y:S01]  /*45a0*/  MUFU.EX2 R50, R50 ;  /* 0x0000003200327308 */ /* 0x000ea20000000800 */
[----:B-1----:R-:W-:-:S07]  /*45b0*/  F2FP.BF16.F32.PACK_AB R183, R49, R48 ;  /* 0x0000003031b7723e */ /* 0x002fce00000010ff */
[----:B------:R1:W-:Y:S01]  /*45c0*/  MUFU.EX2 R173, R8 ;  /* 0x0000000800ad7308 */ /* 0x0003e20000000800 */
[----:B0-----:R-:W-:Y:S01]  /*45d0*/  FADD.FTZ R32, R34, R45 ;  /* 0x0000002d22207221 */ /* 0x001fe20000010000 */
[----:B------:R-:W-:-:S03]  /*45e0*/  F2FP.BF16.F32.PACK_AB R178, R67, R34 ;  /* 0x0000002243b2723e */ /* 0x000fc600000010ff */
[----:B------:R-:W-:-:S03]  /*45f0*/  FADD.FTZ R45, R67, R32 ;  /* 0x00000020432d7221 */ /* 0x000fc60000010000 */
[----:B------:R-:W0:Y:S01]  /*4600*/  MUFU.EX2 R31, R31 ;  /* 0x0000001f001f7308 */ /* 0x000e220000000800 */
[----:B-1----:R-:W-:-:S04]  /*4610*/  FADD.FTZ R8, R46, R11 ;  /* 0x0000000b2e087221 */ /* 0x002fc80000010000 */
[----:B------:R-:W-:-:S03]  /*4620*/  FADD.FTZ R11, R47, R8 ;  /* 0x000000082f0b7221 */ /* 0x000fc60000010000 */
[----:B------:R-:W1:Y:S01]  /*4630*/  MUFU.EX2 R30, R30 ;  /* 0x0000001e001e7308 */ /* 0x000e620000000800 */
[----:B------:R-:W-:-:S04]  /*4640*/  FADD.FTZ R8, R48, R11 ;  /* 0x0000000b30087221 */ /* 0x000fc80000010000 */
[----:B------:R-:W-:-:S03]  /*4650*/  FADD.FTZ R11, R49, R8 ;  /* 0x00000008310b7221 */ /* 0x000fc60000010000 */
[----:B------:R-:W3:Y:S01]  /*4660*/  MUFU.EX2 R27, R27 ;  /* 0x0000001b001b7308 */ /* 0x000ee20000000800 */
[----:B--2---:R-:W-:Y:S01]  /*4670*/  FADD.FTZ R8, R50, R11 ;  /* 0x0000000b32087221 */ /* 0x004fe20000010000 */
[----:B0-----:R-:W-:-:S03]  /*4680*/  F2FP.BF16.F32.PACK_AB R177, R31, R50 ;  /* 0x000000321fb1723e */ /* 0x001fc600000010ff */
[----:B------:R-:W-:-:S03]  /*4690*/  FADD.FTZ R8, R31, R8 ;  /* 0x000000081f087221 */ /* 0x000fc60000010000 */
[----:B------:R-:W0:Y:S01]  /*46a0*/  MUFU.EX2 R29, R29 ;  /* 0x0000001d001d7308 */ /* 0x000e220000000800 */
[----:B-1----:R-:W-:-:S07]  /*46b0*/  FADD.FTZ R32, R30, R45 ;  /* 0x0000002d1e207221 */ /* 0x002fce0000010000 */
[----:B------:R-:W1:Y:S01]  /*46c0*/  MUFU.EX2 R28, R28 ;  /* 0x0000001c001c7308 */ /* 0x000e620000000800 */
[----:B---3--:R-:W-:Y:S01]  /*46d0*/  FADD.FTZ R3, R27, R8 ;  /* 0x000000081b037221 */ /* 0x008fe20000010000 */
[----:B------:R-:W-:-:S03]  /*46e0*/  F2FP.BF16.F32.PACK_AB R179, R52, R27 ;  /* 0x0000001b34b3723e */ /* 0x000fc600000010ff */
[----:B------:R-:W-:-:S03]  /*46f0*/  FADD.FTZ R8, R52, R3 ;  /* 0x0000000334087221 */ /* 0x000fc60000010000 */
[----:B------:R-:W2:Y:S01]  /*4700*/  MUFU.EX2 R2, R2 ;  /* 0x0000000200027308 */ /* 0x000ea20000000800 */
[----:B0-----:R-:W-:Y:S01]  /*4710*/  FADD.FTZ R11, R29, R32 ;  /* 0x000000201d0b7221 */ /* 0x001fe20000010000 */
[----:B------:R-:W-:Y:S01]  /*4720*/  FADD.FTZ R3, R173, R8 ;  /* 0x00000008ad037221 */ /* 0x000fe20000010000 */
[----:B------:R-:W-:-:S05]  /*4730*/  F2FP.BF16.F32.PACK_AB R172, R29, R30 ;  /* 0x0000001e1dac723e */ /* 0x000fca00000010ff */
[----:B------:R-:W0:Y:S01]  /*4740*/  MUFU.EX2 R25, R25 ;  /* 0x0000001900197308 */ /* 0x000e220000000800 */
[----:B-1----:R-:W-:Y:S01]  /*4750*/  FADD.FTZ R32, R28, R11 ;  /* 0x0000000b1c207221 */ /* 0x002fe20000010000 */
[----:B------:R-:W-:-:S03]  /*4760*/  F2FP.BF16.F32.PACK_AB R174, R69, R28 ;  /* 0x0000001c45ae723e */ /* 0x000fc600000010ff */
[----:B------:R-:W-:-:S03]  /*4770*/  FADD.FTZ R32, R69, R32 ;  /* 0x0000002045207221 */ /* 0x000fc60000010000 */
[----:B------:R-:W1:Y:S01]  /*4780*/  MUFU.EX2 R0, R0 ;  /* 0x0000000000007308 */ /* 0x000e620000000800 */
[C---:B--2---:R-:W-:Y:S01]  /*4790*/  FADD.FTZ R3, R2.reuse, R3 ;  /* 0x0000000302037221 */ /* 0x044fe20000010000 */
[----:B------:R-:W-:-:S06]  /*47a0*/  F2FP.BF16.F32.PACK_AB R173, R2, R173 ;  /* 0x000000ad02ad723e */ /* 0x000fcc00000010ff */
[----:B------:R-:W2:Y:S01]  /*47b0*/  MUFU.EX2 R24, R24 ;  /* 0x0000001800187308 */ /* 0x000ea20000000800 */
[----:B0-----:R-:W-:-:S07]  /*47c0*/  FADD.FTZ R11, R25, R32 ;  /* 0x00000020190b7221 */ /* 0x001fce0000010000 */
[----:B------:R-:W0:Y:S01]  /*47d0*/  MUFU.EX2 R51, R51 ;  /* 0x0000003300337308 */ /* 0x000e220000000800 */
[----:B-1----:R-:W-:-:S07]  /*47e0*/  FADD.FTZ R8, R0, R3 ;  /* 0x0000000300087221 */ /* 0x002fce0000010000 */
[----:B------:R-:W1:Y:S01]  /*47f0*/  MUFU.EX2 R20, R20 ;  /* 0x0000001400147308 */ /* 0x000e620000000800 */
[C---:B--2---:R-:W-:Y:S01]  /*4800*/  FADD.FTZ R11, R24.reuse, R11 ;  /* 0x0000000b180b7221 */ /* 0x044fe20000010000 */
[----:B------:R-:W-:-:S06]  /*4810*/  F2FP.BF16.F32.PACK_AB R168, R24, R25 ;  /* 0x0000001918a8723e */ /* 0x000fcc00000010ff */
[----:B------:R-:W2:Y:S01]  /*4820*/  MUFU.EX2 R21, R21 ;  /* 0x0000001500157308 */ /* 0x000ea20000000800 */
[C---:B0-----:R-:W-:Y:S01]  /*4830*/  FADD.FTZ R3, R51.reuse, R8 ;  /* 0x0000000833037221 */ /* 0x041fe20000010000 */
[----:B------:R-:W-:-:S06]  /*4840*/  F2FP.BF16.F32.PACK_AB R175, R51, R0 ;  /* 0x0000000033af723e */ /* 0x000fcc00000010ff */
[----:B------:R-:W0:Y:S01]  /*4850*/  MUFU.EX2 R12, R12 ;  /* 0x0000000c000c7308 */ /* 0x000e220000000800 */
[----:B-1----:R-:W-:-:S07]  /*4860*/  FADD.FTZ R28, R20, R11 ;  /* 0x0000000b141c7221 */ /* 0x002fce0000010000 */
[----:B------:R-:W1:Y:S01]  /*4870*/  MUFU.EX2 R39, R39 ;  /* 0x0000002700277308 */ /* 0x000e620000000800 */
[C---:B--2---:R-:W-:Y:S01]  /*4880*/  F2FP.BF16.F32.PACK_AB R170, R21.reuse, R20 ;  /* 0x0000001415aa723e */ /* 0x044fe200000010ff */
[----:B------:R-:W-:-:S06]  /*4890*/  FADD.FTZ R8, R21, R28 ;  /* 0x0000001c15087221 */ /* 0x000fcc0000010000 */
[----:B------:R-:W2:Y:S01]  /*48a0*/  MUFU.EX2 R15, R15 ;  /* 0x0000000f000f7308 */ /* 0x000ea20000000800 */
[----:B0-----:R-:W-:-:S07]  /*48b0*/  FADD.FTZ R20, R12, R3 ;  /* 0x000000030c147221 */ /* 0x001fce0000010000 */
[----:B------:R0:W3:Y:S01]  /*48c0*/  MUFU.EX2 R24, R13 ;  /* 0x0000000d00187308 */ /* 0x0000e20000000800 */
[C---:B-1----:R-:W-:Y:S01]  /*48d0*/  FADD.FTZ R20, R39.reuse, R20 ;  /* 0x0000001427147221 */ /* 0x042fe20000010000 */
[----:B------:R-:W-:-:S03]  /*48e0*/  F2FP.BF16.F32.PACK_AB R169, R39, R12 ;  /* 0x0000000c27a9723e */ /* 0x000fc600000010ff */
[----:B--2---:R-:W-:Y:S01]  /*48f0*/  FADD.FTZ R3, R15, R20 ;  /* 0x000000140f037221 */ /* 0x004fe20000010000 */
[----:B0-----:R-:W-:-:S03]  /*4900*/  VIADD R13, R74, 0xfffffffe ;  /* 0xfffffffe4a0d7836 */ /* 0x001fc60000000000 */
[C---:B---3--:R-:W-:Y:S01]  /*4910*/  FADD.FTZ R3, R24.reuse, R3 ;  /* 0x0000000318037221 */ /* 0x048fe20000010000 */
[----:B------:R-:W-:Y:S01]  /*4920*/  F2FP.BF16.F32.PACK_AB R171, R24, R15 ;  /* 0x0000000f18ab723e */ /* 0x000fe200000010ff */
[----:B------:R-:W-:Y:S06]  /*4930*/  @!P5 BRA `(.L_x_4281) ;  /* 0x000000000054d947 */ /* 0x000fec0003800000 */
[C---:B------:R-:W-:Y:S01]  /*4940*/  ISETP.GT.AND P1, PT, R64.reuse, RZ, PT ;  /* 0x000000ff4000720c */ /* 0x040fe20003f24270 */
[----:B------:R-:W-:-:S05]  /*4950*/  VIADD R0, R64, 0xffffffff ;  /* 0xffffffff40007836 */ /* 0x000fca0000000000 */
[----:B------:R-:W-:-:S07]  /*4960*/  R2UR UR14, R0 ;  /* 0x00000000000e72ca */ /* 0x000fce00000e0000 */
[----:B------:R-:W-:Y:S08]  /*4970*/  @P1 BRA `(.L_x_4282) ;  /* 0x0000000000241947 */ /* 0x000ff00003800000 */
[----:B------:R-:W-:Y:S01]  /*4980*/  R2UR UR14, R64 ;  /* 0x00000000400e72ca */ /* 0x000fe200000e0000 */
[----:B------:R-:W-:Y:S02]  /*4990*/  ULDC UR15, c[0x0][0x9e4] ;  /* 0x00027900000f7ab9 */ /* 0x000fe40000000800 */
[----:B------:R-:W-:-:S10]  /*49a0*/  UISETP.NE.AND UP0, UPT, UR15, 0x1, UPT ;  /* 0x000000010f00788c */ /* 0x000fd4000bf05270 */
[----:B------:R-:W-:Y:S01]  /*49b0*/  UIADD3 UR14, -UR14, URZ, URZ ;  /* 0x0000003f0e0e7290 */ /* 0x000fe2000fffe13f */
[----:B------:R-:W-:-:S03]  /*49c0*/  @UP0 ULDC.64 UR4, c[0x0][0x9e8] ;  /* 0x00027a0000040ab9 */ /* 0x000fc60000000a00 */
[----:B------:R-:W-:-:S04]  /*49d0*/  UIMAD.WIDE.U32 UR6, UR14, UR4, URZ ;  /* 0x000000040e0672a5 */ /* 0x000fc8000f8e003f */
[----:B------:R-:W-:-:S04]  /*49e0*/  @UP0 USHF.R.U32.HI UR14, URZ, UR5, UR7 ;  /* 0x000000053f0e0299 */ /* 0x000fc80008011607 */
[----:B------:R-:W-:Y:S01]  /*49f0*/  ULOP3.LUT UR14, URZ, UR14, URZ, 0x33, !UPT ;  /* 0x0000000e3f0e7292 */ /* 0x000fe2000f8e333f */
[----:B------:R-:W-:Y:S11]  /*4a00*/  BRA `(.L_x_4283) ;  /* 0x0000000000147947 */ /* 0x000ff60003800000 */
.L_x_4282:
[----:B------:R-:W-:Y:S02]  /*4a10*/  ULDC UR15, c[0x0][0x9e4] ;  /* 0x00027900000f7ab9 */ /* 0x000fe40000000800 */
[----:B------:R-:W-:-:S11]  /*4a20*/  UISETP.NE.AND UP0, UPT, UR15, 0x1, UPT ;  /* 0x000000010f00788c */ /* 0x000fd6000bf05270 */
[----:B------:R-:W-:Y:S02]  /*4a30*/  @UP0 ULDC.64 UR4, c[0x0][0x9e8] ;  /* 0x00027a0000040ab9 */ /* 0x000fe40000000a00 */
[----:B------:R-:W-:-:S04]  /*4a40*/  UIMAD.WIDE.U32 UR6, UR14, UR4, URZ ;  /* 0x000000040e0672a5 */ /* 0x000fc8000f8e003f */
[----:B------:R-:W-:-:S12]  /*4a50*/  @UP0 USHF.R.U32.HI UR14, URZ, UR5, UR7 ;  /* 0x000000053f0e0299 */ /* 0x000fd80008011607 */
.L_x_4283:
[----:B------:R-:W-:-:S04]  /*4a60*/  UIMAD UR14, UR14, UR15, UR15 ;  /* 0x0000000f0e0e72a4 */ /* 0x000fc8000f8e020f */
[----:B------:R-:W-:-:S04]  /*4a70*/  UISETP.LT.AND UP0, UPT, UR10, UR14, UPT ;  /* 0x0000000e0a00728c */ /* 0x000fc8000bf01270 */
[----:B------:R-:W-:-:S12]  /*4a80*/  USEL UR10, UR10, UR14, UP0 ;  /* 0x0000000e0a0a7287 */ /* 0x000fd80008000000 */
.L_x_4281:
[----:B------:R-:W-:Y:S01]  /*4a90*/  UIMAD.WIDE UR4, UR10, 0x2aaaaaab, URZ ;  /* 0x2aaaaaab0a0478a5 */ /* 0x000fe2000f8e023f */
[----:B------:R-:W-:Y:S01]  /*4aa0*/  IMAD.MOV.U32 R2, RZ, RZ, 0x3f800000 ;  /* 0x3f800000ff027424 */ /* 0x000fe200078e00ff */
[----:B------:R-:W-:Y:S01]  /*4ab0*/  CS2R R118, SRZ ;  /* 0x0000000000767805 */ /* 0x000fe2000001ff00 */
[----:B------:R-:W-:Y:S01]  /*4ac0*/  IMAD.MOV.U32 R0, RZ, RZ, 0x3f800000 ;  /* 0x3f800000ff007424 */ /* 0x000fe200078e00ff */
        /* <DEDUP_REMOVED lines=61> */
[----:B------:R-:W-:Y:S01]  /*4ea0*/  ULDC UR5, c[0x0][0x9d8] ;  /* 0x0002760000057ab9 */ /* 0x000fe20000000800 */
[----:B------:R-:W-:Y:S01]  /*4eb0*/  ULDC UR54, c[0x0][0x988] ;  /* 0x0002620000367ab9 */ /* 0x000fe20000000800 */
[----:B------:R-:W-:-:S05]  /*4ec0*/  ULDC UR58, c[0x0][0x9e0] ;  /* 0x00027800003a7ab9 */ /* 0x000fca0000000800 */
.L_x_4303:
[----:B------:R-:W-:-:S04]  /*4ed0*/  UISETP.NE.AND UP0, UPT, UR4, 0x1, UPT ;  /* 0x000000010400788c */ /* 0x000fc8000bf05270 */
[----:B------:R-:W-:-:S04]  /*4ee0*/  USEL UR39, URZ, 0x1, UP0 ;  /* 0x000000013f277887 */ /* 0x000fc80008000000 */
[----:B------:R-:W-:Y:S01]  /*4ef0*/  ULOP3.LUT UR39, UR41, UR39, URZ, 0x3c, !UPT ;  /* 0x0000002729277292 */ /* 0x000fe2000f8e3c3f */
[----:B------:R-:W-:Y:S11]  /*4f00*/  @!P0 BRA `(.L_x_4285) ;  /* 0x0000000000048947 */ /* 0x000ff60003800000 */
[----:B------:R-:W-:Y:S01]  /*4f10*/  BPT.TRAP 0x1 ;  /* 0x000000040000795c */ /* 0x000fe20000300000 */
.L_x_4285:
        /* <DEDUP_REMOVED lines=9> */
.L_x_4286:
[----:B-1----:R-:W-:Y:S05]  /*4fb0*/  @P1 BRA `(.L_x_4287) ;  /* 0x0000000000081947 */ /* 0x002fea0003800000 */
[----:B------:R-:W1:Y:S02]  /*4fc0*/  SYNCS.PHASECHK.TRANS64.TRYWAIT P1, [UR7+0x30830], R9 ;  /* 0x03083009ff0075a7 */ /* 0x000e640008020147 */
[----:B-1----:R-:W-:Y:S05]  /*4fd0*/  @!P1 BRA `(.L_x_4288) ;  /* 0x0000010c00ec9947 */ /* 0x002fea0003800000 */
.L_x_4287:
        /* <DEDUP_REMOVED lines=122> */
[----:B------:R-:W-:Y:S02]  /*5780*/  FMUL.FTZ R119, R119, R2 ;  /* 0x0000000277777220 */ /* 0x000fe40000410000 */
[----:B------:R-:W-:Y:S01]  /*5790*/  HGMMA.64x96x16.F32.BF16 R120, gdesc[UR44], R120, gsb0 ;  /* 0x016000002c7879f0 */ /* 0x000fe20008001878 */
[----:B------:R-:W-:Y:S01]  /*57a0*/  UIADD3 UR46, UR6, 0x4, URZ ;  /* 0x00000004062e7890 */ /* 0x000fe2000fffe03f */
[----:B------:R-:W-:Y:S01]  /*57b0*/  UMOV UR44, UR56 ;  /* 0x00000038002c7c82 */ /* 0x000fe20008000000 */
[----:B------:R-:W-:Y:S01]  /*57c0*/  UMOV UR45, UR57 ;  /* 0x00000039002d7c82 */ /* 0x000fe20008000000 */
[----:B------:R-:W-:Y:S01]  /*57d0*/  UMOV UR47, 0x40000040 ;  /* 0x40000040002f7882 */ /* 0x000fe20000000000 */
        /* <DEDUP_REMOVED lines=41> */
.L_x_4289:
[----:B------:R-:W-:Y:S01]  /*5a70*/  ULEA UR6, UR4, UR40, 0x3 ;  /* 0x0000002804067291 */ /* 0x000fe2000f8e183f */
[----:B------:R-:W-:-:S05]  /*5a80*/  IMAD.U32 R0, RZ, RZ, UR41 ;  /* 0x00000029ff007e24 */ /* 0x000fca000f8e00ff */
[----:B------:R-:W-:-:S04]  /*5a90*/  SHF.L.U32 R0, R0, 0x1f, RZ ;  /* 0x0000001f00007819 */ /* 0x000fc800000006ff */
[----:B------:R2:W3:Y:S01]  /*5aa0*/  SYNCS.PHASECHK.TRANS64.TRYWAIT P1, [UR6+0x30850], R0 ;  /* 0x03085000ff0075a7 */ /* 0x0004e20008020146 */
[----:B------:R-:W-:Y:S05]  /*5ab0*/  @!P0 BRA `(.L_x_4290) ;  /* 0x0000000000048947 */ /* 0x000fea0003800000 */
[----:B------:R-:W-:Y:S01]  /*5ac0*/  BPT.TRAP 0x1 ;  /* 0x000000040000795c */ /* 0x000fe20000300000 */
.L_x_4290:
[----:B---3--:R-:W-:Y:S05]  /*5ad0*/  @P1 BRA `(.L_x_4291) ;  /* 0x0000000000081947 */ /* 0x008fea0003800000 */
[----:B------:R-:W3:Y:S02]  /*5ae0*/  SYNCS.PHASECHK.TRANS64.TRYWAIT P1, [UR6+0x30850], R0 ;  /* 0x03085000ff0075a7 */ /* 0x000ee40008020146 */
[----:B---3--:R-:W-:Y:S05]  /*5af0*/  @!P1 BRA `(.L_x_4292) ;  /* 0x00000104003c9947 */ /* 0x008fea0003800000 */
.L_x_4291:
        /* <DEDUP_REMOVED lines=37> */
.L_x_4293:
[----:B------:R-:W-:Y:S01]  /*5d50*/  ISETP.NE.AND P2, PT, R199, 0x1, PT ;  /* 0x00000001c700780c */ /* 0x000fe20003f45270 */
[----:B------:R-:W-:Y:S02]  /*5d60*/  VIADD R177, R19, UR42 ;  /* 0x0000002a13b17c36 */ /* 0x000fe40008000000 */
[----:B------:R-:W-:Y:S01]  /*5d70*/  FMUL.FTZ R172, R129, UR5 ;  /* 0x0000000581ac7c20 */ /* 0x000fe20008410000 */
[----:B------:R-:W-:Y:S01]  /*5d80*/  FMUL.FTZ R129, R146, UR5 ;  /* 0x0000000592817c20 */ /* 0x000fe20008410000 */
[----:B------:R-:W-:Y:S01]  /*5d90*/  FMUL.FTZ R146, R148, UR5 ;  /* 0x0000000594927c20 */ /* 0x000fe20008410000 */
[----:B------:R-:W-:Y:S01]  /*5da0*/  FMUL.FTZ R148, R152, UR5 ;  /* 0x0000000598947c20 */ /* 0x000fe20008410000 */
[----:B01----:R-:W-:Y:S01]  /*5db0*/  FMUL.FTZ R9, R120, UR5 ;  /* 0x0000000578097c20 */ /* 0x003fe20008410000 */
[----:B------:R-:W-:Y:S02]  /*5dc0*/  IMAD R180, R13, -0x60, RZ ;  /* 0xffffffa00db47824 */ /* 0x000fe400078e02ff */
[----:B--2---:R-:W-:Y:S01]  /*5dd0*/  FMUL.FTZ R0, R122, UR5 ;  /* 0x000000057a007c20 */ /* 0x004fe20008410000 */
[----:B------:R-:W-:Y:S01]  /*5de0*/  FMUL.FTZ R120, R130, UR5 ;  /* 0x0000000582787c20 */ /* 0x000fe20008410000 */
[----:B------:R-:W-:Y:S01]  /*5df0*/  FMUL.FTZ R168, R121, UR5 ;  /* 0x0000000579a87c20 */ /* 0x000fe20008410000 */
[----:B------:R-:W-:Y:S01]  /*5e00*/  FMUL.FTZ R2, R123, UR5 ;  /* 0x000000057b027c20 */ /* 0x000fe20008410000 */
[----:B------:R-:W-:Y:S01]  /*5e10*/  FMUL.FTZ R169, R124, UR5 ;  /* 0x000000057ca97c20 */ /* 0x000fe20008410000 */
[----:B------:R-:W0:Y:S01]  /*5e20*/  @P2 LDC R14, c[0x0][0x44c] ;  /* 0x00011300ff0e2b82 */ /* 0x000e220000000800 */
[----:B------:R-:W-:Y:S01]  /*5e30*/  FMUL.FTZ R170, R125, UR5 ;  /* 0x000000057daa7c20 */ /* 0x000fe20008410000 */
[----:B------:R-:W-:Y:S01]  /*5e40*/  FMUL.FTZ R15, R127, UR5 ;  /* 0x000000057f0f7c20 */ /* 0x000fe20008410000 */
[----:B------:R-:W-:Y:S01]  /*5e50*/  FMUL.FTZ R171, R128, UR5 ;  /* 0x0000000580ab7c20 */ /* 0x000fe20008410000 */
[----:B------:R-:W-:Y:S01]  /*5e60*/  FMUL.FTZ R174, R133, UR5 ;  /* 0x0000000585ae7c20 */ /* 0x000fe20008410000 */
[----:B------:R-:W-:Y:S01]  /*5e70*/  FMUL.FTZ R122, R134, UR5 ;  /* 0x00000005867a7c20 */ /* 0x000fe20008410000 */
[----:B------:R-:W-:Y:S01]  /*5e80*/  FMUL.FTZ R130, R147, UR5 ;  /* 0x0000000593827c20 */ /* 0x000fe20008410000 */
[----:B------:R-:W-:Y:S01]  /*5e90*/  FMUL.FTZ R10, R126, UR5 ;  /* 0x000000057e0a7c20 */ /* 0x000fe20008410000 */
[----:B------:R-:W1:Y:S01]  /*5ea0*/  @P2 LDC R21, c[0x0][0x450] ;  /* 0x00011400ff152b82 */ /* 0x000e620000000800 */
        /* <DEDUP_REMOVED lines=15> */
[----:B0-----:R-:W-:-:S04]  /*5fa0*/  @P2 IMAD.HI.U32 R20, R177, R14, RZ ;  /* 0x0000000eb1142227 */ /* 0x001fc800078e00ff */
[----:B------:R-:W-:Y:S01]  /*5fb0*/  FMUL.FTZ R145, R145, UR5 ;  /* 0x0000000591917c20 */ /* 0x000fe20008410000 */
[----:B------:R-:W0:Y:S01]  /*5fc0*/  LDC R14, c[0x0][0x288] ;  /* 0x0000a200ff0e7b82 */ /* 0x000e220000000800 */
[----:B------:R-:W-:Y:S01]  /*5fd0*/  FMUL.FTZ R149, R153, UR5 ;  /* 0x0000000599957c20 */ /* 0x000fe20008410000 */
[----:B------:R-:W-:Y:S01]  /*5fe0*/  FMUL.FTZ R135, R154, UR5 ;  /* 0x000000059a877c20 */ /* 0x000fe20008410000 */
[----:B------:R-:W-:Y:S01]  /*5ff0*/  FMUL.FTZ R136, R155, UR5 ;  /* 0x000000059b887c20 */ /* 0x000fe20008410000 */
[----:B------:R-:W-:Y:S01]  /*6000*/  FMUL.FTZ R150, R156, UR5 ;  /* 0x000000059c967c20 */ /* 0x000fe20008410000 */
[----:B------:R-:W-:Y:S01]  /*6010*/  FMUL.FTZ R151, R157, UR5 ;  /* 0x000000059d977c20 */ /* 0x000fe20008410000 */
[----:B-1----:R-:W-:Y:S01]  /*6020*/  @P2 SHF.R.U32.HI R177, RZ, R21, R20 ;  /* 0x00000015ffb12219 */ /* 0x002fe20000011614 */
        /* <DEDUP_REMOVED lines=8> */
[----:B------:R-:W-:-:S02]  /*60b0*/  VIADD R21, R180, 0x1 ;  /* 0x00000001b4157836 */ /* 0x000fc40000000000 */
[----:B------:R-:W-:Y:S01]  /*60c0*/  FMUL.FTZ R132, R167, UR5 ;  /* 0x00000005a7847c20 */ /* 0x000fe20008410000 */
[----:B------:R-:W-:Y:S01]  /*60d0*/  UIADD3 UR7, UR7, 0x30840, URZ ;  /* 0x0003084007077890 */ /* 0x000fe2000fffe03f */
[----:B------:R-:W-:Y:S01]  /*60e0*/  LOP3.LUT P1, RZ, R16, 0x80000, RZ, 0xc0, !PT ;  /* 0x0008000010ff7812 */ /* 0x000fe2000782c0ff */
[----:B------:R-:W-:Y:S01]  /*60f0*/  IMAD R21, R18, -0x2, R21 ;  /* 0xfffffffe12157824 */ /* 0x000fe200078e0215 */
[----:B------:R-:W2:Y:S01]  /*6100*/  MUFU.TANH R9, R9 ;  /* 0x0000000900097308 */ /* 0x000ea20000002400 */
[----:B------:R-:W-:Y:S01]  /*6110*/  UPRMT UR7, UR61, 0x654, UR7 ;  /* 0x000006543d077896 */ /* 0x000fe20008000007 */
[----:B------:R-:W-:Y:S01]  /*6120*/  FMUL.FTZ R164, R164, UR5 ;  /* 0x00000005a4a47c20 */ /* 0x000fe20008410000 */
[----:B------:R-:W-:Y:S01]  /*6130*/  ULOP3.LUT UR4, URZ, UR55, URZ, 0x33, !UPT ;  /* 0x000000373f047292 */ /* 0x000fe2000f8e333f */
[----:B0-----:R-:W-:Y:S01]  /*6140*/  IADD3 R20, R21, -R14, R17 ;  /* 0x8000000e15147210 */ /* 0x001fe20007ffe011 */
[----:B------:R-:W-:Y:S01]  /*6150*/  FMUL.FTZ R165, R165, UR5 ;  /* 0x00000005a5a57c20 */ /* 0x000fe20008410000 */
[----:B------:R-:W-:-:S02]  /*6160*/  VIADD R159, R21, 0xffffffff ;  /* 0xffffffff159f7836 */ /* 0x000fc40000000000 */
[----:B------:R-:W0:Y:S01]  /*6170*/  MUFU.TANH R168, R168 ;  /* 0x000000a800a87308 */ /* 0x000e220000002400 */
[C---:B------:R-:W-:Y:S01]  /*6180*/  VIADD R167, R20.reuse, UR58 ;  /* 0x0000003a14a77c36 */ /* 0x040fe20008000000 */
[----:B------:R-:W-:Y:S01]  /*6190*/  SYNCS.ARRIVE.TRANS64.RED.A1T0 RZ, [UR7], RZ ;  /* 0x000000ffffff79a7 */ /* 0x000fe20008100407 */
[----:B------:R-:W-:-:S05]  /*61a0*/  VIADD R181, R20, UR4 ;  /* 0x0000000414b57c36 */ /* 0x000fca0008000000 */
        /* <DEDUP_REMOVED lines=46> */
[----:B-1----:R-:W-:-:S02]  /*6490*/  IMAD.IADD R164, R167, 0x1, R152 ;  /* 0x00000001a7a47824 */ /* 0x002fc400078e0298 */
[----:B-----5:R-:W-:Y:S01]  /*64a0*/  IMAD.IADD R165, R181, 0x1, R152 ;  /* 0x00000001b5a57824 */ /* 0x020fe200078e0298 */
[----:B--234-:R-:W-:Y:S06]  /*64b0*/  @!P1 BRA `(.L_x_4294) ;  /* 0x0000000000549947 */ /* 0x01cfec0003800000 */
[----:B------:R-:W-:Y:S01]  /*64c0*/  IADD3 R152, R17, -R14, R152 ;  /* 0x8000000e11987210 */ /* 0x000fe20007ffe098 */
[----:B------:R-:W-:Y:S03]  /*64d0*/  BSSY B0, `(.L_x_4295) ;  /* 0x0000010000007945 */ /* 0x000fe60003800000 */
        /* <DEDUP_REMOVED lines=10> */
.L_x_4296:
[----:B------:R-:W-:-:S05]  /*6580*/  IMAD.U32 R155, RZ, RZ, UR51 ;  /* 0x00000033ff9b7e24 */ /* 0x000fca000f8e00ff */
[----:B------:R-:W-:-:S13]  /*6590*/  ISETP.NE.AND P1, PT, R155, 0x1, PT ;  /* 0x000000019b00780c */ /* 0x000fda0003f25270 */
[----:B------:R-:W1:Y:S02]  /*65a0*/  @P1 LDC.64 R20, c[0x0][0x9e8] ;  /* 0x00027a00ff141b82 */ /* 0x000e640000000a00 */
[----:B-1----:R-:W-:-:S05]  /*65b0*/  @P1 IMAD.HI.U32 R20, R152, R20, RZ ;  /* 0x0000001498141227 */ /* 0x002fca00078e00ff */
[----:B------:R-:W-:-:S07]  /*65c0*/  @P1 SHF.R.U32.HI R152, RZ, R21, R20 ;  /* 0x00000015ff981219 */ /* 0x000fce0000011614 */
.L_x_4297:
[----:B------:R-:W-:Y:S05]  /*65d0*/  BSYNC B0 ;  /* 0x0000000000007941 */ /* 0x000fea0003800000 */
.L_x_4295:
[----:B------:R-:W-:-:S05]  /*65e0*/  IMAD R152, R152, R155, R159 ;  /* 0x0000009b98987224 */ /* 0x000fca00078e029f */
[----:B------:R-:W-:Y:S02]  /*65f0*/  VIADDMNMX R164, R152, R155, R164, PT ;  /* 0x0000009b98a47246 */ /* 0x000fe400038001a4 */
[----:B------:R-:W-:-:S07]  /*6600*/  VIMNMX R165, R165, R152, !PT ;  /* 0x00000098a5a57248 */ /* 0x000fce0007fe0100 */
.L_x_4294:
[C---:B------:R-:W-:Y:S01]  /*6610*/  ISETP.GE.AND P1, PT, R180.reuse, 0x2, PT ;  /* 0x00000002b400780c */ /* 0x040fe20003f26270 */
[----:B------:R-:W1:Y:S01]  /*6620*/  SHFL.IDX PT, R20, R177, 0x1, 0x1c1f ;  /* 0x003c1f00b1147f89 */ /* 0x000e6200000e0000 */
[C---:B------:R-:W-:Y:S02]  /*6630*/  ISETP.GE.AND P2, PT, R180.reuse, 0x9, PT ;  /* 0x00000009b400780c */ /* 0x040fe40003f46270 */
[C---:B------:R-:W-:Y:S02]  /*6640*/  ISETP.GT.AND P4, PT, R165.reuse, 0x1, !P1 ;  /* 0x00000001a500780c */ /* 0x040fe40004f84270 */
[----:B------:R-:W-:Y:S02]  /*6650*/  ISETP.GE.AND P5, PT, R180, 0xa, PT ;  /* 0x0000000ab400780c */ /* 0x000fe40003fa6270 */
[----:B------:R-:W-:Y:S02]  /*6660*/  ISETP.GT.AND P3, PT, R165, 0x8, !P2 ;  /* 0x00000008a500780c */ /* 0x000fe40005764270 */
[----:B------:R-:W-:-:S02]  /*6670*/  ISETP.LT.OR P4, PT, R164, 0x2, P4 ;  /* 0x00000002a400780c */ /* 0x000fc40002781670 */
[----:B------:R-:W-:Y:S02]  /*6680*/  ISETP.LT.OR P3, PT, R164, 0x9, P3 ;  /* 0x00000009a400780c */ /* 0x000fe40001f61670 */
[----:B0-----:R-:W-:Y:S02]  /*6690*/  FSEL R153, R168, -INF , !P4 ;  /* 0xff800000a8997808 */ /* 0x001fe40006000000 */
[----:B------:R-:W-:Y:S02]  /*66a0*/  ISETP.GE.AND P4, PT, R180, 0x11, PT ;  /* 0x00000011b400780c */ /* 0x000fe40003f86270 */
[----:B------:R-:W-:Y:S02]  /*66b0*/  LOP3.LUT R16, R16, 0xfffffffb, RZ, 0xc0, !PT ;  /* 0xfffffffb10107812 */ /* 0x000fe400078ec0ff */
[----:B------:R-:W-:Y:S02]  /*66c0*/  FSEL R154, R169, -INF , !P3 ;  /* 0xff800000a99a7808 */ /* 0x000fe40005800000 */
[----:B------:R-:W-:-:S02]  /*66d0*/  ISETP.GT.AND P3, PT, R165, 0x9, !P5 ;  /* 0x00000009a500780c */ /* 0x000fc40006f64270 */
[----:B------:R-:W-:Y:S02]  /*66e0*/  @P5 LOP3.LUT R16, R16, 0x4, RZ, 0xfc, !PT ;  /* 0x0000000410105812 */ /* 0x000fe400078efcff */
[----:B------:R-:W-:Y:S02]  /*66f0*/  ISETP.LT.OR P3, PT, R164, 0xa, P3 ;  /* 0x0000000aa400780c */ /* 0x000fe40001f61670 */
[----:B------:R-:W-:Y:S02]  /*6700*/  LOP3.LUT R16, R16, 0xfffffff7, RZ, 0xc0, !PT ;  /* 0xfffffff710107812 */ /* 0x000fe400078ec0ff */
[----:B------:R-:W-:Y:S02]  /*6710*/  FSEL R155, R170, -INF , !P3 ;  /* 0xff800000aa9b7808 */ /* 0x000fe40005800000 */
[----:B------:R-:W-:Y:S02]  /*6720*/  @P4 LOP3.LUT R16, R16, 0x8, RZ, 0xfc, !PT ;  /* 0x0000000810104812 */ /* 0x000fe400078efcff */
[----:B------:R-:W-:-:S02]  /*6730*/  ISETP.GT.AND P3, PT, R165, 0x10, !P4 ;  /* 0x00000010a500780c */ /* 0x000fc40006764270 */
[----:B------:R-:W-:Y:S02]  /*6740*/  ISETP.GE.AND P4, PT, R180, 0x12, PT ;  /* 0x00000012b400780c */ /* 0x000fe40003f86270 */
[----:B------:R-:W-:Y:S02]  /*6750*/  ISETP.LT.OR P3, PT, R164, 0x11, P3 ;  /* 0x00000011a400780c */ /* 0x000fe40001f61670 */
[----:B------:R-:W-:Y:S02]  /*6760*/  LOP3.LUT R16, R16, 0xffffffef, RZ, 0xc0, !PT ;  /* 0xffffffef10107812 */ /* 0x000fe400078ec0ff */
[----:B------:R-:W-:Y:S02]  /*6770*/  FSEL R156, R171, -INF , !P3 ;  /* 0xff800000ab9c7808 */ /* 0x000fe40005800000 */
[----:B------:R-:W-:-:S04]  /*6780*/  ISETP.GT.AND P3, PT, R165, 0x11, !P4 ;  /* 0x00000011a500780c */ /* 0x000fc80006764270 */
[----:B------:R-:W-:Y:S02]  /*6790*/  ISETP.LT.OR P3, PT, R164, 0x12, P3 ;  /* 0x00000012a400780c */ /* 0x000fe40001f61670 */
[----:B------:R-:W-:Y:S02]  /*67a0*/  @P4 LOP3.LUT R16, R16, 0x10, RZ, 0xfc, !PT ;  /* 0x0000001010104812 */ /* 0x000fe400078efcff */
[----:B------:R-:W-:Y:S02]  /*67b0*/  ISETP.GE.AND P4, PT, R180, 0x19, PT ;  /* 0x00000019b400780c */ /* 0x000fe40003f86270 */
[----:B------:R-:W-:Y:S02]  /*67c0*/  LOP3.LUT R16, R16, 0xfffbffff, RZ, 0xc0, !PT ;  /* 0xfffbffff10107812 */ /* 0x000fe400078ec0ff */
[----:B------:R-:W-:Y:S02]  /*67d0*/  FSEL R157, R172, -INF , !P3 ;  /* 0xff800000ac9d7808 */ /* 0x000fe40005800000 */
[----:B------:R-:W-:-:S04]  /*67e0*/  ISETP.GT.AND P3, PT, R165, 0x18, !P4 ;  /* 0x00000018a500780c */ /* 0x000fc80006764270 */
[----:B------:R-:W-:-:S03]  /*67f0*/  ISETP.LT.OR P3, PT, R164, 0x19, P3 ;  /* 0x00000019a400780c */ /* 0x000fc60001f61670 */
        /* <DEDUP_REMOVED lines=68> */
[----:B------:R-:W-:Y:S02]  /*6c40*/  FSEL R149, R149, -INF , !P3 ;  /* 0xff80000095957808 */ /* 0x000fe40005800000 */
[----:B------:R-:W-:Y:S02]  /*6c50*/  LOP3.LUT R16, R16, 0xffffffbf, RZ, 0xc0, !PT ;  /* 0xffffffbf10107812 */ /* 0x000fe400078ec0ff */
[----:B------:R-:W-:-:S04]  /*6c60*/  ISETP.GT.AND P3, PT, R165, 0x48, !P4 ;  /* 0x00000048a500780c */ /* 0x000fc80006764270 */
[----:B------:R-:W-:-:S03]  /*6c70*/  ISETP.LT.OR P3, PT, R164, 0x49, P3 ;  /* 0x00000049a400780c */ /* 0x000fc60001f61670 */
[----:B------:R-:W-:Y:S02]  /*6c80*/  @P4 LOP3.LUT R16, R16, 0x40, RZ, 0xfc, !PT ;  /* 0x0000004010104812 */ /* 0x000fe400078efcff */
[----:B------:R-:W-:Y:S02]  /*6c90*/  ISETP.GE.AND P4, PT, R180, 0x4a, PT ;  /* 0x0000004ab400780c */ /* 0x000fe40003f86270 */
[----:B------:R-:W-:Y:S02]  /*6ca0*/  FSEL R150, R150, -INF , !P3 ;  /* 0xff80000096967808 */ /* 0x000fe40005800000 */
[----:B------:R-:W-:Y:S02]  /*6cb0*/  ISETP.GT.AND P3, PT, R165, 0x49, !P4 ;  /* 0x00000049a500780c */ /* 0x000fe40006764270 */
[----:B------:R-:W-:Y:S02]  /*6cc0*/  LOP3.LUT R16, R16, 0xffffffdf, RZ, 0xc0, !PT ;  /* 0xffffffdf10107812 */ /* 0x000fe400078ec0ff */
[----:B------:R-:W-:-:S04]  /*6cd0*/  ISETP.LT.OR P3, PT, R164, 0x4a, P3 ;  /* 0x0000004aa400780c */ /* 0x000fc80001f61670 */
[----:B------:R-:W-:Y:S02]  /*6ce0*/  FSEL R151, R151, -INF , !P3 ;  /* 0xff80000097977808 */ /* 0x000fe40005800000 */
[----:B------:R-:W-:Y:S02]  /*6cf0*/  ISETP.GE.AND P3, PT, R180, 0x51, PT ;  /* 0x00000051b400780c */ /* 0x000fe40003f66270 */
[----:B------:R-:W-:Y:S02]  /*6d00*/  @P4 LOP3.LUT R16, R16, 0x20, RZ, 0xfc, !PT ;  /* 0x0000002010104812 */ /* 0x000fe400078efcff */
[----:B------:R-:W-:Y:S02]  /*6d10*/  ISETP.GT.AND P4, PT, R165, 0x50, !P3 ;  /* 0x00000050a500780c */ /* 0x000fe40005f84270 */
[----:B------:R-:W-:Y:S02]  /*6d20*/  LOP3.LUT R16, R16, 0xfffffffd, RZ, 0xc0, !PT ;  /* 0xfffffffd10107812 */ /* 0x000fe400078ec0ff */
        /* <DEDUP_REMOVED lines=10> */
[----:B------:R-:W-:-:S13]  /*6dd0*/  ISETP.GE.AND P6, PT, R180, 0x1, PT ;  /* 0x00000001b400780c */ /* 0x000fda0003fc6270 */
[----:B------:R-:W-:Y:S02]  /*6de0*/  @P6 LOP3.LUT R16, R16, 0x2, RZ, 0xfc, !PT ;  /* 0x0000000210106812 */ /* 0x000fe400078efcff */
[----:B------:R-:W-:Y:S02]  /*6df0*/  ISETP.GT.AND P6, PT, R165, RZ, !P6 ;  /* 0x000000ffa500720c */ /* 0x000fe400077c4270 */
[----:B------:R-:W-:Y:S02]  /*6e00*/  LOP3.LUT R16, R16, 0xfffffffe, RZ, 0xc0, !PT ;  /* 0xfffffffe10107812 */ /* 0x000fe400078ec0ff */
[----:B------:R-:W-:-:S04]  /*6e10*/  ISETP.LT.OR P6, PT, R164, 0x1, P6 ;  /* 0x00000001a400780c */ /* 0x000fc800037c1670 */
[----:B------:R-:W-:Y:S02]  /*6e20*/  FSEL R166, R9, -INF , !P6 ;  /* 0xff80000009a67808 */ /* 0x000fe40007000000 */
[----:B------:R-:W-:-:S13]  /*6e30*/  ISETP.GE.AND P6, PT, R180, 0x5a, PT ;  /* 0x0000005ab400780c */ /* 0x000fda0003fc6270 */
[----:B------:R-:W-:Y:S02]  /*6e40*/  @P6 LOP3.LUT R16, R16, 0x1, RZ, 0xfc, !PT ;  /* 0x0000000110106812 */ /* 0x000fe400078efcff */
[----:B------:R-:W-:Y:S01]  /*6e50*/  ISETP.GT.AND P6, PT, R165, 0x59, !P6 ;  /* 0x00000059a500780c */ /* 0x000fe200077c4270 */
[----:B-1----:R-:W-:-:S03]  /*6e60*/  IMAD.IADD R165, R181, 0x1, R20 ;  /* 0x00000001b5a57824 */ /* 0x002fc600078e0214 */
[----:B------:R-:W-:Y:S01]  /*6e70*/  ISETP.LT.OR P6, PT, R164, 0x5a, P6 ;  /* 0x0000005aa400780c */ /* 0x000fe200037c1670 */
[----:B------:R-:W-:-:S03]  /*6e80*/  IMAD.IADD R164, R167, 0x1, R20 ;  /* 0x00000001a7a47824 */ /* 0x000fc600078e0214 */
[----:B------:R-:W-:Y:S02]  /*6e90*/  FSEL R141, R179, -INF , !P6 ;  /* 0xff800000b38d7808 */ /* 0x000fe40007000000 */
[----:B------:R-:W-:-:S13]  /*6ea0*/  LOP3.LUT P6, RZ, R16, 0x80000, RZ, 0xc0, !PT ;  /* 0x0008000010ff7812 */ /* 0x000fda00078cc0ff */
[----:B------:R-:W-:Y:S05]  /*6eb0*/  @!P6 BRA `(.L_x_4298) ;  /* 0x000000000054e947 */ /* 0x000fea0003800000 */
[----:B------:R-:W-:Y:S01]  /*6ec0*/  IADD3 R9, R17, -R14, R20 ;  /* 0x8000000e11097210 */ /* 0x000fe20007ffe014 */
[----:B------:R-:W-:Y:S03]  /*6ed0*/  BSSY B0, `(.L_x_4299) ;  /* 0x0000010000007945 */ /* 0x000fe60003800000 */
        /* <DEDUP_REMOVED lines=10> */
.L_x_4300:
[----:B------:R-:W-:-:S05]  /*6f80*/  IMAD.U32 R168, RZ, RZ, UR51 ;  /* 0x00000033ffa87e24 */ /* 0x000fca000f8e00ff */
[----:B------:R-:W-:-:S13]  /*6f90*/  ISETP.NE.AND P6, PT, R168, 0x1, PT ;  /* 0x00000001a800780c */ /* 0x000fda0003fc5270 */
[----:B------:R-:W0:Y:S02]  /*6fa0*/  @P6 LDC.64 R20, c[0x0][0x9e8] ;  /* 0x00027a00ff146b82 */ /* 0x000e240000000a00 */
[----:B0-----:R-:W-:-:S05]  /*6fb0*/  @P6 IMAD.HI.U32 R20, R9, R20, RZ ;  /* 0x0000001409146227 */ /* 0x001fca00078e00ff */
[----:B------:R-:W-:-:S07]  /*6fc0*/  @P6 SHF.R.U32.HI R9, RZ, R21, R20 ;  /* 0x00000015ff096219 */ /* 0x000fce0000011614 */
.L_x_4301:
[----:B------:R-:W-:Y:S05]  /*6fd0*/  BSYNC B0 ;  /* 0x0000000000007941 */ /* 0x000fea0003800000 */
.L_x_4299:
[----:B------:R-:W-:-:S05]  /*6fe0*/  IMAD R9, R9, R168, R159 ;  /* 0x000000a809097224 */ /* 0x000fca00078e029f */
[----:B------:R-:W-:Y:S02]  /*6ff0*/  VIADDMNMX R164, R9, R168, R164, PT ;  /* 0x000000a809a47246 */ /* 0x000fe400038001a4 */
[----:B------:R-:W-:-:S07]  /*7000*/  VIMNMX R165, R165, R9, !PT ;  /* 0x00000009a5a57248 */ /* 0x000fce0007fe0100 */
.L_x_4298:
[C---:B------:R-:W-:Y:S01]  /*7010*/  ISETP.GT.AND P1, PT, R165.reuse, 0x1, !P1 ;  /* 0x00000001a500780c */ /* 0x040fe20004f24270 */
[----:B------:R-:W-:Y:S01]  /*7020*/  UMOV UR11, UR54 ;  /* 0x00000036000b7c82 */ /* 0x000fe20008000000 */
[----:B------:R-:W-:Y:S02]  /*7030*/  ISETP.GT.AND P2, PT, R165, 0x8, !P2 ;  /* 0x00000008a500780c */ /* 0x000fe40005744270 */
[C---:B------:R-:W-:Y:S02]  /*7040*/  ISETP.LT.OR P1, PT, R164.reuse, 0x2, P1 ;  /* 0x00000002a400780c */ /* 0x040fe40000f21670 */
[----:B------:R-:W-:Y:S02]  /*7050*/  ISETP.LT.OR P2, PT, R164, 0x9, P2 ;  /* 0x00000009a400780c */ /* 0x000fe40001741670 */
[----:B------:R-:W-:Y:S02]  /*7060*/  FSEL R2, R2, -INF , !P1 ;  /* 0xff80000002027808 */ /* 0x000fe40004800000 */
[----:B------:R-:W-:-:S02]  /*7070*/  LOP3.LUT P1, RZ, R16, 0x4, RZ, 0xc0, !PT ;  /* 0x0000000410ff7812 */ /* 0x000fc4000782c0ff */
[----:B------:R-:W-:Y:S02]  /*7080*/  FSEL R20, R10, -INF , !P2 ;  /* 0xff8000000a147808 */ /* 0x000fe40005000000 */
[----:B------:R-:W-:Y:S02]  /*7090*/  ISETP.GT.AND P1, PT, R165, 0x9, !P1 ;  /* 0x00000009a500780c */ /* 0x000fe40004f24270 */
[----:B------:R-:W-:Y:S02]  /*70a0*/  LOP3.LUT P2, RZ, R16, 0x20000, RZ, 0xc0, !PT ;  /* 0x0002000010ff7812 */ /* 0x000fe4000784c0ff */
[----:B------:R-:W-:Y:S02]  /*70b0*/  ISETP.LT.OR P1, PT, R164, 0xa, P1 ;  /* 0x0000000aa400780c */ /* 0x000fe40000f21670 */
[----:B------:R-:W-:Y:S02]  /*70c0*/  LOP3.LUT P6, RZ, R16, 0x10000, RZ, 0xc0, !PT ;  /* 0x0001000010ff7812 */ /* 0x000fe400078cc0ff */
[----:B------:R-:W-:-:S02]  /*70d0*/  FSEL R15, R15, -INF , !P1 ;  /* 0xff8000000f0f7808 */ /* 0x000fc40004800000 */
[----:B------:R-:W-:Y:S02]  /*70e0*/  LOP3.LUT P1, RZ, R16, 0x8, RZ, 0xc0, !PT ;  /* 0x0000000810ff7812 */ /* 0x000fe4000782c0ff */
[----:B------:R-:W-:Y:S02]  /*70f0*/  FMNMX.FTZ R10, R166, R11, !PT ;  /* 0x0000000ba60a7209 */ /* 0x000fe40007810000 */
[----:B------:R-:W-:Y:S02]  /*7100*/  ISETP.GT.AND P1, PT, R165, 0x10, !P1 ;  /* 0x00000010a500780c */ /* 0x000fe40004f24270 */
[----:B------:R-:W-:Y:S02]  /*7110*/  FMNMX.FTZ R9, R153, R10, !PT ;  /* 0x0000000a99097209 */ /* 0x000fe40007810000 */
[----:B------:R-:W-:Y:S02]  /*7120*/  ISETP.LT.OR P1, PT, R164, 0x11, P1 ;  /* 0x00000011a400780c */ /* 0x000fe40000f21670 */
[----:B------:R-:W-:-:S02]  /*7130*/  FMNMX.FTZ R10, R154, R9, !PT ;  /* 0x000000099a0a7209 */ /* 0x000fc40007810000 */
[----:B------:R-:W-:Y:S02]  /*7140*/  FSEL R120, R120, -INF , !P1 ;  /* 0xff80000078787808 */ /* 0x000fe40004800000 */
[----:B------:R-:W-:Y:S02]  /*7150*/  LOP3.LUT P1, RZ, R16, 0x10, RZ, 0xc0, !PT ;  /* 0x0000001010ff7812 */ /* 0x000fe4000782c0ff */
[----:B------:R-:W-:Y:S02]  /*7160*/  FMNMX.FTZ R9, R155, R10, !PT ;  /* 0x0000000a9b097209 */ /* 0x000fe40007810000 */
[----:B------:R-:W-:Y:S02]  /*7170*/  ISETP.GT.AND P1, PT, R165, 0x11, !P1 ;  /* 0x00000011a500780c */ /* 0x000fe40004f24270 */
[----:B------:R-:W-:Y:S02]  /*7180*/  FMNMX.FTZ R10, R156, R9, !PT ;  /* 0x000000099c0a7209 */ /* 0x000fe40007810000 */
[----:B------:R-:W-:-:S02]  /*7190*/  ISETP.LT.OR P1, PT, R164, 0x12, P1 ;  /* 0x00000012a400780c */ /* 0x000fc40000f21670 */
[----:B------:R-:W-:Y:S02]  /*71a0*/  FMNMX.FTZ R9, R157, R10, !PT ;  /* 0x0000000a9d097209 */ /* 0x000fe40007810000 */
[----:B------:R-:W-:Y:S02]  /*71b0*/  FSEL R121, R121, -INF , !P1 ;  /* 0xff80000079797808 */ /* 0x000fe40004800000 */
[----:B------:R-:W-:Y:S02]  /*71c0*/  LOP3.LUT P1, RZ, R16, 0x40000, RZ, 0xc0, !PT ;  /* 0x0004000010ff7812 */ /* 0x000fe4000782c0ff */
[----:B------:R-:W-:Y:S02]  /*71d0*/  FMNMX.FTZ R9, R158, R9, !PT ;  /* 0x000000099e097209 */ /* 0x000fe40007810000 */
[----:B------:R-:W-:Y:S02]  /*71e0*/  ISETP.GT.AND P1, PT, R165, 0x18, !P1 ;  /* 0x00000018a500780c */ /* 0x000fe40004f24270 */
[----:B------:R-:W-:-:S02]  /*71f0*/  FMNMX.FTZ R10, R160, R9, !PT ;  /* 0x00000009a00a7209 */ /* 0x000fc40007810000 */
[----:B------:R-:W-:Y:S02]  /*7200*/  ISETP.LT.OR P1, PT, R164, 0x19, P1 ;  /* 0x00000019a400780c */ /* 0x000fe40000f21670 */
[----:B------:R-:W-:Y:S02]  /*7210*/  FMNMX.FTZ R9, R161, R10, !PT ;  /* 0x0000000aa1097209 */ /* 0x000fe40007810000 */
[----:B------:R-:W-:Y:S02]  /*7220*/  FSEL R122, R122, -INF , !P1 ;  /* 0xff8000007a7a7808 */ /* 0x000fe40004800000 */
[----:B------:R-:W-:Y:S02]  /*7230*/  ISETP.GT.AND P1, PT, R165, 0x19, !P2 ;  /* 0x00000019a500780c */ /* 0x000fe40005724270 */
[----:B------:R-:W-:Y:S02]  /*7240*/  FMNMX.FTZ R10, R162, R9, !PT ;  /* 0x00000009a20a7209 */ /* 0x000fe40007810000 */
[----:B------:R-:W-:-:S02]  /*7250*/  ISETP.LT.OR P1, PT, R164, 0x1a, P1 ;  /* 0x0000001aa400780c */ /* 0x000fc40000f21670 */
[----:B------:R-:W-:Y:S02]  /*7260*/  FMNMX.FTZ R9, R163, R10, !PT ;  /* 0x0000000aa3097209 */ /* 0x000fe40007810000 */
[----:B------:R-:W-:Y:S02]  /*7270*/  FSEL R123, R123, -INF , !P1 ;  /* 0xff8000007b7b7808 */ /* 0x000fe40004800000 */
        /* <DEDUP_REMOVED lines=19> */
[----:B------:R-:W-:Y:S02]  /*73b0*/  LOP3.LUT P1, RZ, R16, 0x2000, RZ, 0xc0, !PT ;  /* 0x0000200010ff7812 */ /* 0x000fe4000782c0ff */
[----:B------:R-:W-:Y:S02]  /*73c0*/  FMNMX.FTZ R10, R151, R10, !PT ;  /* 0x0000000a970a7209 */ /* 0x000fe40007810000 */
[----:B------:R-:W-:-:S02]  /*73d0*/  ISETP.GT.AND P1, PT, R165, 0x29, !P1 ;  /* 0x00000029a500780c */ /* 0x000fc40004f24270 */
[----:B------:R-:W-:Y:S02]  /*73e0*/  FMNMX.FTZ R9, R143, R10, !PT ;  /* 0x0000000a8f097209 */ /* 0x000fe40007810000 */
[----:B------:R-:W-:Y:S02]  /*73f0*/  ISETP.LT.OR P1, PT, R164, 0x2a, P1 ;  /* 0x0000002aa400780c */ /* 0x000fe40000f21670 */
[----:B------:R-:W-:Y:S02]  /*7400*/  FMNMX.FTZ R9, R142, R9, !PT ;  /* 0x000000098e097209 */ /* 0x000fe40007810000 */
[----:B------:R-:W-:Y:S02]  /*7410*/  FSEL R128, R128, -INF , !P1 ;  /* 0xff80000080807808 */ /* 0x000fe40004800000 */
[----:B------:R-:W-:Y:S02]  /*7420*/  LOP3.LUT P1, RZ, R16, 0x1000, RZ, 0xc0, !PT ;  /* 0x0000100010ff7812 */ /* 0x000fe4000782c0ff */
[----:B------:R-:W-:-:S02]  /*7430*/  FMNMX.FTZ R10, R140, R9, !PT ;  /* 0x000000098c0a7209 */ /* 0x000fc40007810000 */
[----:B------:R-:W-:Y:S02]  /*7440*/  ISETP.GT.AND P1, PT, R165, 0x30, !P1 ;  /* 0x00000030a500780c */ /* 0x000fe40004f24270 */
[----:B------:R-:W-:Y:S02]  /*7450*/  FMNMX.FTZ R10, R141, R10, !PT ;  /* 0x0000000a8d0a7209 */ /* 0x000fe40007810000 */
[----:B------:R-:W-:Y:S02]  /*7460*/  ISETP.LT.OR P1, PT, R164, 0x31, P1 ;  /* 0x00000031a400780c */ /* 0x000fe40000f21670 */
[C---:B------:R-:W-:Y:S01]  /*7470*/  LOP3.LUT P2, RZ, R16.reuse, 0x40, RZ, 0xc0, !PT ;  /* 0x0000004010ff7812 */ /* 0x040fe2000784c0ff */
[----:B------:R-:W0:Y:S01]  /*7480*/  SHFL.BFLY PT, R9, R10, 0x2, 0x1f ;  /* 0x0c401f000a097f89 */ /* 0x000e2200000e0000 */
[----:B------:R-:W-:Y:S02]  /*7490*/  FSEL R129, R129, -INF , !P1 ;  /* 0xff80000081817808 */ /* 0x000fe40004800000 */
[----:B------:R-:W-:-:S02]  /*74a0*/  LOP3.LUT P1, RZ, R16, 0x800, RZ, 0xc0, !PT ;  /* 0x0000080010ff7812 */ /* 0x000fc4000782c0ff */
[----:B------:R-:W-:Y:S02]  /*74b0*/  LOP3.LUT P6, RZ, R16, 0x20, RZ, 0xc0, !PT ;  /* 0x0000002010ff7812 */ /* 0x000fe400078cc0ff */
[C---:B------:R-:W-:Y:S02]  /*74c0*/  ISETP.GT.AND P1, PT, R165.reuse, 0x31, !P1 ;  /* 0x00000031a500780c */ /* 0x040fe40004f24270 */
[----:B------:R-:W-:Y:S02]  /*74d0*/  ISETP.GT.AND P3, PT, R165, 0x50, !P3 ;  /* 0x00000050a500780c */ /* 0x000fe40005f64270 */
[C---:B------:R-:W-:Y:S02]  /*74e0*/  ISETP.LT.OR P1, PT, R164.reuse, 0x32, P1 ;  /* 0x00000032a400780c */ /* 0x040fe40000f21670 */
[----:B------:R-:W-:Y:S02]  /*74f0*/  ISETP.LT.OR P3, PT, R164, 0x51, P3 ;  /* 0x00000051a400780c */ /* 0x000fe40001f61670 */
[----:B------:R-:W-:-:S02]  /*7500*/  FSEL R130, R130, -INF , !P1 ;  /* 0xff80000082827808 */ /* 0x000fc40004800000 */
[----:B------:R-:W-:Y:S02]  /*7510*/  LOP3.LUT P1, RZ, R16, 0x400, RZ, 0xc0, !PT ;  /* 0x0000040010ff7812 */ /* 0x000fe4000782c0ff */
[C---:B------:R-:W-:Y:S02]  /*7520*/  ISETP.GT.AND P4, PT, R165.reuse, 0x51, !P4 ;  /* 0x00000051a500780c */ /* 0x040fe40006784270 */
[----:B------:R-:W-:Y:S02]  /*7530*/  ISETP.GT.AND P1, PT, R165, 0x38, !P1 ;  /* 0x00000038a500780c */ /* 0x000fe40004f24270 */
[----:B------:R-:W-:Y:S02]  /*7540*/  FSEL R139, R139, -INF , !P3 ;  /* 0xff8000008b8b7808 */ /* 0x000fe40005800000 */
[----:B------:R-:W-:Y:S02]  /*7550*/  ISETP.LT.OR P1, PT, R164, 0x39, P1 ;  /* 0x00000039a400780c */ /* 0x000fe40000f21670 */
[----:B0-----:R-:W-:-:S02]  /*7560*/  FMNMX.FTZ R159, R10, R9, !PT ;  /* 0x000000090a9f7209 */ /* 0x001fc40007810000 */
[----:B------:R-:W-:Y:S02]  /*7570*/  FSEL R133, R133, -INF , !P1 ;  /* 0xff80000085857808 */ /* 0x000fe40004800000 */
[----:B------:R-:W-:Y:S01]  /*7580*/  LOP3.LUT P1, RZ, R16, 0x200, RZ, 0xc0, !PT ;  /* 0x0000020010ff7812 */ /* 0x000fe2000782c0ff */
[----:B------:R-:W0:Y:S01]  /*7590*/  SHFL.BFLY PT, R168, R159, 0x1, 0x1f ;  /* 0x0c201f009fa87f89 */ /* 0x000e2200000e0000 */
[C---:B------:R-:W-:Y:S02]  /*75a0*/  ISETP.GT.AND P5, PT, R165.reuse, 0x58, !P5 ;  /* 0x00000058a500780c */ /* 0x040fe40006fa4270 */
[----:B------:R-:W-:Y:S02]  /*75b0*/  ISETP.GT.AND P1, PT, R165, 0x39, !P1 ;  /* 0x00000039a500780c */ /* 0x000fe40004f24270 */
[C---:B------:R-:W-:Y:S02]  /*75c0*/  ISETP.LT.OR P4, PT, R164.reuse, 0x52, P4 ;  /* 0x00000052a400780c */ /* 0x040fe40002781670 */
[----:B------:R-:W-:-:S02]  /*75d0*/  ISETP.LT.OR P1, PT, R164, 0x3a, P1 ;  /* 0x0000003aa400780c */ /* 0x000fc40000f21670 */
[----:B------:R-:W-:Y:S02]  /*75e0*/  ISETP.LT.OR P5, PT, R164, 0x59, P5 ;  /* 0x00000059a400780c */ /* 0x000fe40002fa1670 */
[----:B------:R-:W-:Y:S02]  /*75f0*/  FSEL R134, R134, -INF , !P1 ;  /* 0xff80000086867808 */ /* 0x000fe40004800000 */
[----:B------:R-:W-:Y:S02]  /*7600*/  LOP3.LUT P1, RZ, R16, 0x100, RZ, 0xc0, !PT ;  /* 0x0000010010ff7812 */ /* 0x000fe4000782c0ff */
[----:B------:R-:W-:Y:S02]  /*7610*/  FSEL R126, R126, -INF , !P4 ;  /* 0xff8000007e7e7808 */ /* 0x000fe40006000000 */
[----:B------:R-:W-:-:S04]  /*7620*/  ISETP.GT.AND P1, PT, R165, 0x40, !P1 ;  /* 0x00000040a500780c */ /* 0x000fc80004f24270 */
[----:B------:R-:W-:Y:S02]  /*7630*/  ISETP.LT.OR P1, PT, R164, 0x41, P1 ;  /* 0x00000041a400780c */ /* 0x000fe40000f21670 */
[----:B0-----:R-:W-:Y:S02]  /*7640*/  FMNMX.FTZ R9, R159, R168, !PT ;  /* 0x000000a89f097209 */ /* 0x001fe40007810000 */
[----:B------:R-:W-:Y:S02]  /*7650*/  FSEL R135, R135, -INF , !P1 ;  /* 0xff80000087877808 */ /* 0x000fe40004800000 */
[----:B------:R-:W-:Y:S01]  /*7660*/  LOP3.LUT P1, RZ, R16, 0x80, RZ, 0xc0, !PT ;  /* 0x0000008010ff7812 */ /* 0x000fe2000782c0ff */
[----:B------:R-:W-:-:S03]  /*7670*/  FMUL.FTZ R169, R9, UR11 ;  /* 0x0000000b09a97c20 */ /* 0x000fc60008410000 */
[----:B------:R-:W-:-:S04]  /*7680*/  ISETP.GT.AND P1, PT, R165, 0x41, !P1 ;  /* 0x00000041a500780c */ /* 0x000fc80004f24270 */
[----:B------:R-:W-:-:S04]  /*7690*/  ISETP.LT.OR P1, PT, R164, 0x42, P1 ;  /* 0x00000042a400780c */ /* 0x000fc80000f21670 */
[----:B------:R-:W-:Y:S02]  /*76a0*/  FSEL R136, R136, -INF , !P1 ;  /* 0xff80000088887808 */ /* 0x000fe40004800000 */
[----:B------:R-:W-:-:S04]  /*76b0*/  ISETP.GT.AND P1, PT, R165, 0x48, !P2 ;  /* 0x00000048a500780c */ /* 0x000fc80005724270 */
[----:B------:R-:W-:-:S04]  /*76c0*/  ISETP.LT.OR P1, PT, R164, 0x49, P1 ;  /* 0x00000049a400780c */ /* 0x000fc80000f21670 */
[----:B------:R-:W-:Y:S02]  /*76d0*/  FSEL R138, R138, -INF , !P1 ;  /* 0xff8000008a8a7808 */ /* 0x000fe40004800000 */
[----:B------:R-:W-:Y:S02]  /*76e0*/  ISETP.GT.AND P1, PT, R165, 0x49, !P6 ;  /* 0x00000049a500780c */ /* 0x000fe40007724270 */
[----:B------:R-:W-:Y:S02]  /*76f0*/  LOP3.LUT P6, RZ, R16, 0x2, RZ, 0xc0, !PT ;  /* 0x0000000210ff7812 */ /* 0x000fe400078cc0ff */
[----:B------:R-:W-:-:S04]  /*7700*/  ISETP.LT.OR P1, PT, R164, 0x4a, P1 ;  /* 0x0000004aa400780c */ /* 0x000fc80000f21670 */
[----:B------:R-:W-:Y:S02]  /*7710*/  FSEL R137, R137, -INF , !P1 ;  /* 0xff80000089897808 */ /* 0x000fe40004800000 */
[C---:B------:R-:W-:Y:S02]  /*7720*/  ISETP.GT.AND P1, PT, R165.reuse, RZ, !P6 ;  /* 0x000000ffa500720c */ /* 0x040fe40007724270 */
[----:B------:R-:W-:Y:S02]  /*7730*/  LOP3.LUT P6, RZ, R16, 0x1, RZ, 0xc0, !PT ;  /* 0x0000000110ff7812 */ /* 0x000fe400078cc0ff */
[----:B------:R-:W-:Y:S02]  /*7740*/  ISETP.LT.OR P1, PT, R164, 0x1, P1 ;  /* 0x00000001a400780c */ /* 0x000fe40000f21670 */
[----:B------:R-:W-:Y:S02]  /*7750*/  ISETP.GT.AND P2, PT, R165, 0x59, !P6 ;  /* 0x00000059a500780c */ /* 0x000fe40007744270 */
[----:B------:R-:W-:-:S02]  /*7760*/  FSEL R167, R0, -INF , !P1 ;  /* 0xff80000000a77808 */ /* 0x000fc40004800000 */
[----:B------:R-:W-:Y:S02]  /*7770*/  FSETP.NEU.FTZ.AND P1, PT, R9, -INF , PT ;  /* 0xff8000000900780b */ /* 0x000fe40003f3d000 */
[----:B------:R-:W-:Y:S02]  /*7780*/  FMNMX.FTZ R159, R167, R12, !PT ;  /* 0x0000000ca79f7209 */ /* 0x000fe40007810000 */
[----:B------:R-:W-:Y:S02]  /*7790*/  FSEL R169, R169, RZ, P1 ;  /* 0x000000ffa9a97208 */ /* 0x000fe40000800000 */
[----:B------:R-:W-:Y:S02]  /*77a0*/  FMNMX.FTZ R159, R2, R159, !PT ;  /* 0x0000009f029f7209 */ /* 0x000fe40007810000 */
[----:B------:R-:W-:Y:S01]  /*77b0*/  ISETP.LT.OR P2, PT, R164, 0x5a, P2 ;  /* 0x0000005aa400780c */ /* 0x000fe20001741670 */
[--C-:B------:R-:W-:Y:S01]  /*77c0*/  FFMA.FTZ R188, R153, UR11, -R169.reuse ;  /* 0x0000000b99bc7c23 */ /* 0x100fe200080108a9 */
[----:B------:R-:W-:Y:S01]  /*77d0*/  FMNMX.FTZ R0, R20, R159, !PT ;  /* 0x0000009f14007209 */ /* 0x000fe20007810000 */
[--C-:B------:R-:W-:Y:S01]  /*77e0*/  FFMA.FTZ R180, R161, UR11, -R169.reuse ;  /* 0x0000000ba1b47c23 */ /* 0x100fe200080108a9 */
        /* <DEDUP_REMOVED lines=9> */
[--C-:B------:R-:W-:Y:S01]  /*7880*/  FFMA.FTZ R157, R157, UR11, -R169.reuse ;  /* 0x0000000b9d9d7c23 */ /* 0x100fe200080108a9 */
        /* <DEDUP_REMOVED lines=20> */
[----:B------:R-:W-:Y:S01]  /*79d0*/  FFMA.FTZ R169, R141, UR11, -R169 ;  /* 0x0000000b8da97c23 */ /* 0x000fe200080108a9 */
[----:B------:R-:W-:Y:S01]  /*79e0*/  FMNMX.FTZ R153, R127, R0, !PT ;  /* 0x000000007f997209 */ /* 0x000fe20007810000 */
[----:B------:R-:W-:Y:S01]  /*79f0*/  MUFU.EX2 R21, R21 ;  /* 0x0000001500157308 */ /* 0x000fe20000000800 */
[----:B------:R-:W-:-:S02]  /*7a00*/  FSEL R140, R9, RZ, P1 ;  /* 0x000000ff098c7208 */ /* 0x000fc40000800000 */
[----:B------:R-:W-:-:S03]  /*7a10*/  FMNMX.FTZ R0, R128, R153, !PT ;  /* 0x0000009980007209 */ /* 0x000fc60007810000 */
[----:B------:R-:W-:Y:S01]  /*7a20*/  FADD.FTZ R140, -R140, R11 ;  /* 0x0000000b8c8c7221 */ /* 0x000fe20000010100 */
[----:B------:R-:W-:Y:S01]  /*7a30*/  FMNMX.FTZ R153, R129, R0, !PT ;  /* 0x0000000081997209 */ /* 0x000fe20007810000 */
[----:B------:R-:W-:Y:S03]  /*7a40*/  MUFU.EX2 R188, R188 ;  /* 0x000000bc00bc7308 */ /* 0x000fe60000000800 */
[----:B------:R-:W-:-:S04]  /*7a50*/  FMNMX.FTZ R0, R130, R153, !PT ;  /* 0x0000009982007209 */ /* 0x000fc80007810000 */
        /* <DEDUP_REMOVED lines=25> */
[----:B0-----:R-:W-:Y:S01]  /*7bf0*/  FMNMX.FTZ R10, R0, R161, !PT ;  /* 0x000000a1000a7209 */ /* 0x001fe20007810000 */
[----:B------:R-:W-:-:S03]  /*7c00*/  FMUL.FTZ R0, R140, UR11 ;  /* 0x0000000b8c007c20 */ /* 0x000fc60008410000 */
[C---:B------:R-:W-:Y:S01]  /*7c10*/  FSETP.NEU.FTZ.AND P1, PT, R10.reuse, -INF , PT ;  /* 0xff8000000a00780b */ /* 0x040fe20003f3d000 */
[----:B------:R-:W-:Y:S02]  /*7c20*/  FMUL.FTZ R141, R10, UR11 ;  /* 0x0000000b0a8d7c20 */ /* 0x000fe40008410000 */
[----:B------:R-:W-:Y:S03]  /*7c30*/  MUFU.EX2 R178, R178 ;  /* 0x000000b200b27308 */ /* 0x000fe60000000800 */
[----:B------:R-:W-:-:S05]  /*7c40*/  FSEL R141, R141, RZ, P1 ;  /* 0x000000ff8d8d7208 */ /* 0x000fca0000800000 */
[----:B------:R-:W0:Y:S01]  /*7c50*/  MUFU.EX2 R0, R0 ;  /* 0x0000000000007308 */ /* 0x000e220000000800 */
[--C-:B------:R-:W-:Y:S01]  /*7c60*/  FFMA.FTZ R191, R20, UR11, -R141.reuse ;  /* 0x0000000b14bf7c23 */ /* 0x100fe2000801088d */
        /* <DEDUP_REMOVED lines=8> */
[--C-:B------:R-:W-:Y:S01]  /*7cf0*/  FFMA.FTZ R187, R122, UR11, -R141.reuse ;  /* 0x0000000b7abb7c23 */ /* 0x100fe2000801088d */
[--C-:B------:R-:W-:Y:S01]  /*7d00*/  FFMA.FTZ R122, R123, UR11, -R141.reuse ;  /* 0x0000000b7b7a7c23 */ /* 0x100fe2000801088d */
[----:B------:R-:W-:Y:S01]  /*7d10*/  FMUL.FTZ R15, R15, UR11 ;  /* 0x0000000b0f0f7c20 */ /* 0x000fe20008410000 */
[--C-:B------:R-:W-:Y:S01]  /*7d20*/  FFMA.FTZ R12, R128, UR11, -R141.reuse ;  /* 0x0000000b800c7c23 */ /* 0x100fe2000801088d */
[--C-:B------:R-:W-:Y:S01]  /*7d30*/  FFMA.FTZ R128, R130, UR11, -R141.reuse ;  /* 0x0000000b82807c23 */ /* 0x100fe2000801088d */
[--C-:B------:R-:W-:Y:S01]  /*7d40*/  FFMA.FTZ R130, R134, UR11, -R141.reuse ;  /* 0x0000000b86827c23 */ /* 0x100fe2000801088d */
[----:B------:R-:W-:Y:S01]  /*7d50*/  FFMA.FTZ R181, R124, UR11, -R141 ;  /* 0x0000000b7cb57c23 */ /* 0x000fe2000801088d */
[----:B------:R-:W-:Y:S01]  /*7d60*/  MUFU.EX2 R189, R189 ;  /* 0x000000bd00bd7308 */ /* 0x000fe20000000800 */
[----:B0-----:R-:W-:Y:S01]  /*7d70*/  FFMA.FTZ R121, R0, R8, R21 ;  /* 0x0000000800797223 */ /* 0x001fe20000010015 */
[--C-:B------:R-:W-:Y:S01]  /*7d80*/  FFMA.FTZ R124, R125, UR11, -R141.reuse ;  /* 0x0000000b7d7c7c23 */ /* 0x100fe2000801088d */
[--C-:B------:R-:W-:Y:S01]  /*7d90*/  FFMA.FTZ R183, R127, UR11, -R141.reuse ;  /* 0x0000000b7fb77c23 */ /* 0x100fe2000801088d */
[----:B------:R-:W-:Y:S01]  /*7da0*/  FFMA.FTZ R177, R129, UR11, -R141 ;  /* 0x0000000b81b17c23 */ /* 0x000fe2000801088d */
[----:B------:R-:W-:Y:S01]  /*7db0*/  FADD.FTZ R121, R188, R121 ;  /* 0x00000079bc797221 */ /* 0x000fe20000010000 */
[--C-:B------:R-:W-:Y:S01]  /*7dc0*/  FFMA.FTZ R179, R133, UR11, -R141.reuse ;  /* 0x0000000b85b37c23 */ /* 0x100fe2000801088d */
[----:B------:R-:W-:Y:S01]  /*7dd0*/  FFMA.FTZ R175, R138, UR11, -R141 ;  /* 0x0000000b8aaf7c23 */ /* 0x000fe2000801088d */
[----:B------:R0:W1:Y:S01]  /*7de0*/  MUFU.EX2 R2, R15 ;  /* 0x0000000f00027308 */ /* 0x0000620000000800 */
[----:B------:R-:W-:Y:S01]  /*7df0*/  FADD.FTZ R134, R190, R121 ;  /* 0x00000079be867221 */ /* 0x000fe20000010000 */
[--C-:B------:R-:W-:Y:S01]  /*7e00*/  FFMA.FTZ R173, R135, UR11, -R141.reuse ;  /* 0x0000000b87ad7c23 */ /* 0x100fe2000801088d */
[--C-:B------:R-:W-:Y:S01]  /*7e10*/  FFMA.FTZ R139, R139, UR11, -R141.reuse ;  /* 0x0000000b8b8b7c23 */ /* 0x100fe2000801088d */
[--C-:B------:R-:W-:Y:S01]  /*7e20*/  FFMA.FTZ R126, R126, UR11, -R141.reuse ;  /* 0x0000000b7e7e7c23 */ /* 0x100fe2000801088d */
[--C-:B------:R-:W-:Y:S01]  /*7e30*/  FFMA.FTZ R154, R154, UR11, -R141.reuse ;  /* 0x0000000b9a9a7c23 */ /* 0x100fe2000801088d */
[----:B------:R-:W-:-:S02]  /*7e40*/  FFMA.FTZ R132, R132, UR11, -R141 ;  /* 0x0000000b84847c23 */ /* 0x000fc4000801088d */
[----:B------:R-:W2:Y:S01]  /*7e50*/  MUFU.EX2 R140, R140 ;  /* 0x0000008c008c7308 */ /* 0x000ea20000000800 */
[----:B0-----:R-:W-:-:S04]  /*7e60*/  FADD.FTZ R15, R159, R134 ;  /* 0x000000869f0f7221 */ /* 0x001fc80000010000 */
[----:B------:R-:W-:-:S03]  /*7e70*/  FADD.FTZ R134, R184, R15 ;  /* 0x0000000fb8867221 */ /* 0x000fc60000010000 */
[----:B------:R-:W0:Y:S01]  /*7e80*/  MUFU.EX2 R20, R20 ;  /* 0x0000001400147308 */ /* 0x000e220000000800 */
[----:B-1----:R-:W-:Y:S01]  /*7e90*/  FFMA.FTZ R3, R2, R3, R189 ;  /* 0x0000000302037223 */ /* 0x002fe200000100bd */
[----:B------:R-:W-:Y:S01]  /*7ea0*/  FADD.FTZ R15, R157, R134 ;  /* 0x000000869d0f7221 */ /* 0x000fe20000010000 */
[----:B------:R-:W-:-:S03]  /*7eb0*/  FFMA.FTZ R134, R136, UR11, -R141 ;  /* 0x0000000b88867c23 */ /* 0x000fc6000801088d */
[----:B------:R-:W-:Y:S02]  /*7ec0*/  FADD.FTZ R136, R186, R15 ;  /* 0x0000000fba887221 */ /* 0x000fe40000010000 */
[----:B------:R-:W1:Y:S01]  /*7ed0*/  MUFU.EX2 R185, R185 ;  /* 0x000000b900b97308 */ /* 0x000e620000000800 */
[----:B--2---:R-:W-:Y:S01]  /*7ee0*/  FADD.FTZ R8, R140, R3 ;  /* 0x000000038c087221 */ /* 0x004fe20000010000 */
[----:B------:R-:W-:-:S03]  /*7ef0*/  FADD.FTZ R15, R155, R136 ;  /* 0x000000889b0f7221 */ /* 0x000fc60000010000 */
[----:B------:R-:W-:Y:S01]  /*7f00*/  FADD.FTZ R3, R191, R8 ;  /* 0x00000008bf037221 */ /* 0x000fe20000010000 */
[----:B------:R-:W-:Y:S02]  /*7f10*/  FADD.FTZ R136, R180, R15 ;  /* 0x0000000fb4887221 */ /* 0x000fe40000010000 */
[----:B------:R-:W2:Y:S01]  /*7f20*/  MUFU.EX2 R120, R120 ;  /* 0x0000007800787308 */ /* 0x000ea20000000800 */
[----:B0-----:R-:W-:Y:S01]  /*7f30*/  FADD.FTZ R8, R20, R3 ;  /* 0x0000000314087221 */ /* 0x001fe20000010000 */
[----:B------:R-:W-:Y:S01]  /*7f40*/  FADD.FTZ R15, R153, R136 ;  /* 0x00000088990f7221 */ /* 0x000fe20000010000 */
[----:B------:R-:W-:-:S03]  /*7f50*/  FFMA.FTZ R136, R137, UR11, -R141 ;  /* 0x0000000b89887c23 */ /* 0x000fc6000801088d */
[----:B------:R-:W-:Y:S02]  /*7f60*/  FADD.FTZ R138, R182, R15 ;  /* 0x0000000fb68a7221 */ /* 0x000fe40000010000 */
[----:B------:R-:W0:Y:S01]  /*7f70*/  MUFU.EX2 R187, R187 ;  /* 0x000000bb00bb7308 */ /* 0x000e220000000800 */
[----:B-1----:R-:W-:Y:S01]  /*7f80*/  FADD.FTZ R3, R185, R8 ;  /* 0x00000008b9037221 */ /* 0x002fe20000010000 */
[----:B------:R-:W-:-:S04]  /*7f90*/  FADD.FTZ R15, R131, R138 ;  /* 0x0000008a830f7221 */ /* 0x000fc80000010000 */
[----:B------:R-:W-:Y:S02]  /*7fa0*/  FADD.FTZ R138, R176, R15 ;  /* 0x0000000fb08a7221 */ /* 0x000fe40000010000 */
[----:B------:R-:W1:Y:S01]  /*7fb0*/  MUFU.EX2 R122, R122 ;  /* 0x0000007a007a7308 */ /* 0x000e620000000800 */
[----:B--2---:R-:W-:Y:S01]  /*7fc0*/  FADD.FTZ R8, R120, R3 ;  /* 0x0000000378087221 */ /* 0x004fe20000010000 */
[----:B------:R-:W-:-:S04]  /*7fd0*/  FADD.FTZ R15, R145, R138 ;  /* 0x0000008a910f7221 */ /* 0x000fc80000010000 */
[----:B------:R-:W-:Y:S02]  /*7fe0*/  FADD.FTZ R138, R178, R15 ;  /* 0x0000000fb28a7221 */ /* 0x000fe40000010000 */
        /* <DEDUP_REMOVED lines=54> */
.L_x_4302:
[----:B------:R-:W-:Y:S01]  /*8350*/  UIADD3 UR6, UR6, 0x30860, URZ ;  /* 0x0003086006067890 */ /* 0x000fe2000fffe03f */
[C---:B------:R-:W-:Y:S01]  /*8360*/  ISETP.GT.AND P1, PT, R13.reuse, UR50, PT ;  /* 0x000000320d007c0c */ /* 0x040fe2000bf24270 */
[----:B------:R-:W-:Y:S01]  /*8370*/  UMOV UR41, UR39 ;  /* 0x0000002700297c82 */ /* 0x000fe20008000000 */
[----:B------:R-:W-:Y:S01]  /*8380*/  UMOV UR4, UR38 ;  /* 0x0000002600047c82 */ /* 0x000fe20008000000 */
[----:B------:R-:W-:Y:S01]  /*8390*/  UPRMT UR6, UR61, 0x654, UR6 ;  /* 0x000006543d067896 */ /* 0x000fe20008000006 */
[----:B------:R-:W-:Y:S01]  /*83a0*/  F2FP.BF16.F32.PACK_AB R183, R12, R183 ;  /* 0x000000b70cb7723e */ /* 0x000fe200000010ff */
[----:B------:R-:W-:Y:S01]  /*83b0*/  VIADD R13, R13, 0xffffffff ;  /* 0xffffffff0d0d7836 */ /* 0x000fe20000000000 */
[----:B------:R-:W-:Y:S01]  /*83c0*/  F2FP.BF16.F32.PACK_AB R170, R11, R170 ;  /* 0x000000aa0baa723e */ /* 0x000fe200000010ff */
[----:B------:R-:W-:Y:S01]  /*83d0*/  IMAD.MOV.U32 R12, RZ, RZ, R10 ;  /* 0x000000ffff0c7224 */ /* 0x000fe200078e000a */
[----:B------:R-:W-:Y:S01]  /*83e0*/  F2FP.BF16.F32.PACK_AB R188, R188, R21 ;  /* 0x00000015bcbc723e */ /* 0x000fe200000010ff */
[----:B------:R-:W-:Y:S01]  /*83f0*/  IMAD.MOV.U32 R11, RZ, RZ, R9 ;  /* 0x000000ffff0b7224 */ /* 0x000fe200078e0009 */
[----:B------:R-:W-:-:S02]  /*8400*/  F2FP.BF16.F32.PACK_AB R189, R140, R189 ;  /* 0x000000bd8cbd723e */ /* 0x000fc400000010ff */
[----:B------:R-:W-:Y:S01]  /*8410*/  SYNCS.ARRIVE.TRANS64.RED.A1T0 RZ, [UR6], RZ ;  /* 0x000000ffffff79a7 */ /* 0x000fe20008100406 */
        /* <DEDUP_REMOVED lines=21> */
.L_x_4284:
[----:B------:R-:W-:Y:S01]  /*8570*/  ISETP.NE.AND P2, PT, R199, 0x1, PT ;  /* 0x00000001c700780c */ /* 0x000fe20003f45270 */
[----:B------:R-:W-:Y:S01]  /*8580*/  UIADD3 UR4, UR42, 0x7f, URZ ;  /* 0x0000007f2a047890 */ /* 0x000fe2000fffe03f */
[----:B------:R-:W-:Y:S02]  /*8590*/  IADD3 R14, R17, 0x1, -R14 ;  /* 0x00000001110e7810 */ /* 0x000fe40007ffe80e */
[----:B------:R-:W-:-:S09]  /*85a0*/  LOP3.LUT P1, RZ, R16, 0x80000, RZ, 0xc0, !PT ;  /* 0x0008000010ff7812 */ /* 0x000fd2000782c0ff */
[----:B------:R-:W0:Y:S08]  /*85b0*/  @P2 LDC R11, c[0x0][0x44c] ;  /* 0x00011300ff0b2b82 */ /* 0x000e300000000800 */
[----:B------:R-:W1:Y:S01]  /*85c0*/  @P2 LDC R15, c[0x0][0x450] ;  /* 0x00011400ff0f2b82 */ /* 0x000e620000000800 */
[----:B0-----:R-:W-:-:S04]  /*85d0*/  @P2 IMAD.HI.U32 R12, R11, UR4, RZ ;  /* 0x000000040b0c2c27 */ /* 0x001fc8000f8e00ff */
[----:B------:R-:W-:Y:S01]  /*85e0*/  IMAD.U32 R11, RZ, RZ, UR4 ;  /* 0x00000004ff0b7e24 */ /* 0x000fe2000f8e00ff */
[----:B-1----:R-:W-:-:S05]  /*85f0*/  @P2 SHF.R.U32.HI R11, RZ, R15, R12 ;  /* 0x0000000fff0b2219 */ /* 0x002fca000001160c */
[----:B------:R-:W-:-:S04]  /*8600*/  IMAD.IADD R11, R14, 0x1, R11 ;  /* 0x000000010e0b7824 */ /* 0x000fc800078e020b */
[----:B------:R-:W-:-:S05]  /*8610*/  VIADD R12, R11, -UR55 ;  /* 0x800000370b0c7c36 */ /* 0x000fca0008000000 */
[----:B------:R-:W-:Y:S01]  /*8620*/  R2UR UR14, R12 ;  /* 0x000000000c0e72ca */ /* 0x000fe200000e0000 */
[----:B------:R-:W-:-:S14]  /*8630*/  @!P1 BRA `(.L_x_4304) ;  /* 0x0000000000509947 */ /* 0x000fdc0003800000 */
[----:B------:R-:W-:-:S13]  /*8640*/  R2UR UR10, R11 ;  /* 0x000000000b0a72ca */ /* 0x000fda00000e0000 */
        /* <DEDUP_REMOVED lines=11> */
.L_x_4305:
[----:B------:R-:W-:Y:S02]  /*8700*/  ULDC UR15, c[0x0][0x9e4] ;  /* 0x00027900000f7ab9 */ /* 0x000fe40000000800 */
[----:B------:R-:W-:-:S11]  /*8710*/  UISETP.NE.AND UP0, UPT, UR15, 0x1, UPT ;  /* 0x000000010f00788c */ /* 0x000fd6000bf05270 */
[----:B------:R-:W-:Y:S02]  /*8720*/  @UP0 ULDC.64 UR4, c[0x0][0x9e8] ;  /* 0x00027a0000040ab9 */ /* 0x000fe40000000a00 */
[----:B------:R-:W-:-:S04]  /*8730*/  UIMAD.WIDE.U32 UR6, UR10, UR4, URZ ;  /* 0x000000040a0672a5 */ /* 0x000fc8000f8e003f */
[----:B------:R-:W-:-:S12]  /*8740*/  @UP0 USHF.R.U32.HI UR10, URZ, UR5, UR7 ;  /* 0x000000053f0a0299 */ /* 0x000fd80008011607 */
.L_x_4306:
[----:B------:R-:W-:-:S04]  /*8750*/  UIMAD UR10, UR10, UR15, URZ ;  /* 0x0000000f0a0a72a4 */ /* 0x000fc8000f8e023f */
[----:B------:R-:W-:-:S04]  /*8760*/  UISETP.LT.AND UP0, UPT, UR14, UR10, UPT ;  /* 0x0000000a0e00728c */ /* 0x000fc8000bf01270 */
[----:B------:R-:W-:-:S12]  /*8770*/  USEL UR14, UR14, UR10, !UP0 ;  /* 0x0000000a0e0e7287 */ /* 0x000fd8000c000000 */
.L_x_4304:
[----:B------:R-:W-:-:S04]  /*8780*/  UIADD3 UR4, UR14, 0x5f, URZ ;  /* 0x0000005f0e047890 */ /* 0x000fc8000fffe03f */
[----:B------:R-:W-:-:S04]  /*8790*/  UIMAD.WIDE UR4, UR4, 0x2aaaaaab, URZ ;  /* 0x2aaaaaab040478a5 */ /* 0x000fc8000f8e023f */
[----:B------:R-:W-:-:S04]  /*87a0*/  USHF.R.U32.HI UR4, URZ, 0x1f, UR5 ;  /* 0x0000001f3f047899 */ /* 0x000fc80008011605 */
[----:B------:R-:W-:-:S04]  /*87b0*/  ULEA.HI.SX32 UR4, UR5, UR4, 0x1c ;  /* 0x0000000405047291 */ /* 0x000fc8000f8fe23f */
        /* <DEDUP_REMOVED lines=10> */
.L_x_4318:
[----:B------:R-:W-:-:S04]  /*8860*/  UISETP.NE.AND UP0, UPT, UR4, 0x1, UPT ;  /* 0x000000010400788c */ /* 0x000fc8000bf05270 */
[----:B------:R-:W-:-:S04]  /*8870*/  USEL UR39, URZ, 0x1, UP0 ;  /* 0x000000013f277887 */ /* 0x000fc80008000000 */
[----:B------:R-:W-:Y:S01]  /*8880*/  ULOP3.LUT UR39, UR41, UR39, URZ, 0x3c, !UPT ;  /* 0x0000002729277292 */ /* 0x000fe2000f8e3c3f */
[----:B------:R-:W-:Y:S11]  /*8890*/  @!P0 BRA `(.L_x_4308) ;  /* 0x0000000000048947 */ /* 0x000ff60003800000 */
[----:B------:R-:W-:Y:S01]  /*88a0*/  BPT.TRAP 0x1 ;  /* 0x000000040000795c */ /* 0x000fe20000300000 */
.L_x_4308:
        /* <DEDUP_REMOVED lines=9> */
.L_x_4309:
[----:B-1----:R-:W-:Y:S05]  /*8940*/  @P1 BRA `(.L_x_4310) ;  /* 0x0000000000081947 */ /* 0x002fea0003800000 */
[----:B------:R-:W1:Y:S02]  /*8950*/  SYNCS.PHASECHK.TRANS64.TRYWAIT P1, [UR7+0x30830], R9 ;  /* 0x03083009ff0075a7 */ /* 0x000e640008020147 */
[----:B-1----:R-:W-:Y:S05]  /*8960*/  @!P1 BRA `(.L_x_4311) ;  /* 0x000000d400b89947 */ /* 0x002fea0003800000 */
.L_x_4310:
        /* <DEDUP_REMOVED lines=169> */
.L_x_4312:
[----:B------:R-:W-:Y:S01]  /*9400*/  ULEA UR6, UR4, UR40, 0x3 ;  /* 0x0000002804067291 */ /* 0x000fe2000f8e183f */
[----:B------:R-:W-:-:S05]  /*9410*/  IMAD.U32 R0, RZ, RZ, UR41 ;  /* 0x00000029ff007e24 */ /* 0x000fca000f8e00ff */
[----:B------:R-:W-:-:S04]  /*9420*/  SHF.L.U32 R0, R0, 0x1f, RZ ;  /* 0x0000001f00007819 */ /* 0x000fc800000006ff */
[----:B------:R2:W3:Y:S01]  /*9430*/  SYNCS.PHASECHK.TRANS64.TRYWAIT P1, [UR6+0x30850], R0 ;  /* 0x03085000ff0075a7 */ /* 0x0004e20008020146 */
[----:B------:R-:W-:Y:S05]  /*9440*/  @!P0 BRA `(.L_x_4313) ;  /* 0x0000000000048947 */ /* 0x000fea0003800000 */
[----:B------:R-:W-:Y:S01]  /*9450*/  BPT.TRAP 0x1 ;  /* 0x000000040000795c */ /* 0x000fe20000300000 */
.L_x_4313:
[----:B---3--:R-:W-:Y:S05]  /*9460*/  @P1 BRA `(.L_x_4314) ;  /* 0x0000000000081947 */ /* 0x008fea0003800000 */
[----:B------:R-:W3:Y:S02]  /*9470*/  SYNCS.PHASECHK.TRANS64.TRYWAIT P1, [UR6+0x30850], R0 ;  /* 0x03085000ff0075a7 */ /* 0x000ee40008020146 */
[----:B---3--:R-:W-:Y:S05]  /*9480*/  @!P1 BRA `(.L_x_4315) ;  /* 0x000000cc00089947 */ /* 0x008fea0003800000 */
.L_x_4314:
        /* <DEDUP_REMOVED lines=37> */
.L_x_4316:
        /* <DEDUP_REMOVED lines=58> */
[----:B------:R-:W-:Y:S01]  /*9a80*/  UMOV UR11, UR51 ;  /* 0x00000033000b7c82 */ /* 0x000fe20008000000 */
[----:B------:R-:W-:-:S03]  /*9a90*/  UIADD3 UR7, UR7, 0x30840, URZ ;  /* 0x0003084007077890 */ /* 0x000fc6000fffe03f */
[----:B------:R-:W1:Y:S01]  /*9aa0*/  MUFU.TANH R21, R21 ;  /* 0x0000001500157308 */ /* 0x000e620000002400 */
[----:B--2---:R-:W-:Y:S01]  /*9ab0*/  FMNMX.FTZ R2, R20, R149, !PT ;  /* 0x0000009514027209 */ /* 0x004fe20007810000 */
[----:B------:R-:W-:Y:S01]  /*9ac0*/  FMUL.FTZ R149, R160, UR5 ;  /* 0x00000005a0957c20 */ /* 0x000fe20008410000 */
[----:B------:R-:W-:-:S05]  /*9ad0*/  UPRMT UR7, UR61, 0x654, UR7 ;  /* 0x000006543d077896 */ /* 0x000fca0008000007 */
[----:B------:R-:W2:Y:S01]  /*9ae0*/  MUFU.TANH R172, R172 ;  /* 0x000000ac00ac7308 */ /* 0x000ea20000002400 */
[----:B0-----:R-:W-:-:S03]  /*9af0*/  FMNMX.FTZ R9, R171, R0, !PT ;  /* 0x00000000ab097209 */ /* 0x001fc60007810000 */
[----:B------:R-:W-:Y:S04]  /*9b00*/  SYNCS.ARRIVE.TRANS64.RED.A1T0 RZ, [UR7], RZ ;  /* 0x000000ffffff79a7 */ /* 0x000fe80008100407 */
        /* <DEDUP_REMOVED lines=87> */
[----:B0-----:R-:W-:-:S05]  /*a080*/  FMNMX.FTZ R9, R2, R9, !PT ;  /* 0x0000000902097209 */ /* 0x001fca0007810000 */
[C---:B------:R-:W-:Y:S01]  /*a090*/  FADD.FTZ R12, -R9.reuse, R12 ;  /* 0x0000000c090c7221 */ /* 0x040fe20000010100 */
[----:B------:R-:W-:Y:S01]  /*a0a0*/  FMUL.FTZ R158, R9, UR11 ;  /* 0x0000000b099e7c20 */ /* 0x000fe20008410000 */
[----:B-1----:R-:W-:Y:S02]  /*a0b0*/  FMNMX.FTZ R10, R156, R157, !PT ;  /* 0x0000009d9c0a7209 */ /* 0x002fe40007810000 */
[----:B------:R-:W-:Y:S01]  /*a0c0*/  FMUL.FTZ R12, R12, UR11 ;  /* 0x0000000b0c0c7c20 */ /* 0x000fe20008410000 */
[--C-:B------:R-:W-:Y:S01]  /*a0d0*/  FFMA.FTZ R188, R168, UR11, -R158.reuse ;  /* 0x0000000ba8bc7c23 */ /* 0x100fe2000801089e */
[--C-:B------:R-:W-:Y:S01]  /*a0e0*/  FFMA.FTZ R190, R170, UR11, -R158.reuse ;  /* 0x0000000baabe7c23 */ /* 0x100fe2000801089e */
[--C-:B------:R-:W-:Y:S01]  /*a0f0*/  FFMA.FTZ R155, R171, UR11, -R158.reuse ;  /* 0x0000000bab9b7c23 */ /* 0x100fe2000801089e */
[C---:B------:R-:W-:Y:S01]  /*a100*/  FADD.FTZ R11, -R10.reuse, R11 ;  /* 0x0000000b0a0b7221 */ /* 0x040fe20000010100 */
[----:B------:R-:W-:Y:S01]  /*a110*/  FMUL.FTZ R161, R10, UR11 ;  /* 0x0000000b0aa17c20 */ /* 0x000fe20008410000 */
[----:B------:R0:W-:Y:S01]  /*a120*/  MUFU.EX2 R0, R12 ;  /* 0x0000000c00007308 */ /* 0x0001e20000000800 */
[--C-:B------:R-:W-:Y:S01]  /*a130*/  FFMA.FTZ R184, R172, UR11, -R158.reuse ;  /* 0x0000000bacb87c23 */ /* 0x100fe2000801089e */
[----:B------:R-:W-:Y:S01]  /*a140*/  FMUL.FTZ R157, R11, UR11 ;  /* 0x0000000b0b9d7c20 */ /* 0x000fe20008410000 */
[--C-:B------:R-:W-:Y:S01]  /*a150*/  FFMA.FTZ R11, R169, UR11, -R158.reuse ;  /* 0x0000000ba90b7c23 */ /* 0x100fe2000801089e */
[--C-:B------:R-:W-:Y:S01]  /*a160*/  FFMA.FTZ R189, R14, UR11, -R161.reuse ;  /* 0x0000000b0ebd7c23 */ /* 0x100fe200080108a1 */
[--C-:B------:R-:W-:Y:S01]  /*a170*/  FFMA.FTZ R191, R20, UR11, -R161.reuse ;  /* 0x0000000b14bf7c23 */ /* 0x100fe200080108a1 */
[--C-:B------:R-:W-:Y:S01]  /*a180*/  FFMA.FTZ R14, R21, UR11, -R161.reuse ;  /* 0x0000000b150e7c23 */ /* 0x100fe200080108a1 */
[--C-:B------:R-:W-:Y:S01]  /*a190*/  FFMA.FTZ R185, R120, UR11, -R161.reuse ;  /* 0x0000000b78b97c23 */ /* 0x100fe200080108a1 */
[----:B------:R1:W-:Y:S01]  /*a1a0*/  MUFU.EX2 R2, R157 ;  /* 0x0000009d00027308 */ /* 0x0003e20000000800 */
[--C-:B0-----:R-:W-:Y:S01]  /*a1b0*/  FFMA.FTZ R12, R15, UR11, -R161.reuse ;  /* 0x0000000b0f0c7c23 */ /* 0x101fe200080108a1 */
[--C-:B------:R-:W-:Y:S01]  /*a1c0*/  FFMA.FTZ R20, R121, UR11, -R161.reuse ;  /* 0x0000000b79147c23 */ /* 0x100fe200080108a1 */
[--C-:B------:R-:W-:Y:S01]  /*a1d0*/  FFMA.FTZ R186, R174, UR11, -R158.reuse ;  /* 0x0000000baeba7c23 */ /* 0x100fe2000801089e */
[--C-:B------:R-:W-:Y:S01]  /*a1e0*/  FFMA.FTZ R187, R122, UR11, -R161.reuse ;  /* 0x0000000b7abb7c23 */ /* 0x100fe200080108a1 */
[--C-:B------:R-:W-:Y:S01]  /*a1f0*/  FFMA.FTZ R159, R175, UR11, -R158.reuse ;  /* 0x0000000baf9f7c23 */ /* 0x100fe2000801089e */
[--C-:B------:R-:W-:Y:S01]  /*a200*/  FFMA.FTZ R120, R123, UR11, -R161.reuse ;  /* 0x0000000b7b787c23 */ /* 0x100fe200080108a1 */
[--C-:B------:R-:W-:Y:S01]  /*a210*/  FFMA.FTZ R179, R130, UR11, -R161.reuse ;  /* 0x0000000b82b37c23 */ /* 0x100fe200080108a1 */
[----:B------:R-:W0:Y:S01]  /*a220*/  MUFU.EX2 R11, R11 ;  /* 0x0000000b000b7308 */ /* 0x000e220000000800 */
[--C-:B-1----:R-:W-:Y:S01]  /*a230*/  FFMA.FTZ R157, R173, UR11, -R158.reuse ;  /* 0x0000000bad9d7c23 */ /* 0x102fe2000801089e */
        /* <DEDUP_REMOVED lines=15> */
[----:B0-----:R-:W-:Y:S01]  /*a330*/  FFMA.FTZ R15, R0, R8, R11 ;  /* 0x00000008000f7223 */ /* 0x001fe2000001000b */
[--C-:B------:R-:W-:Y:S01]  /*a340*/  FFMA.FTZ R178, R143, UR11, -R158.reuse ;  /* 0x0000000b8fb27c23 */ /* 0x100fe2000801089e */
[--C-:B------:R-:W-:Y:S01]  /*a350*/  FFMA.FTZ R143, R144, UR11, -R158.reuse ;  /* 0x0000000b908f7c23 */ /* 0x100fe2000801089e */
[--C-:B------:R-:W-:Y:S01]  /*a360*/  FFMA.FTZ R128, R131, UR11, -R161.reuse ;  /* 0x0000000b83807c23 */ /* 0x100fe200080108a1 */
[----:B------:R-:W-:Y:S01]  /*a370*/  FFMA.FTZ R175, R134, UR11, -R161 ;  /* 0x0000000b86af7c23 */ /* 0x000fe200080108a1 */
        /* <DEDUP_REMOVED lines=11> */
[----:B--2---:R-:W-:Y:S01]  /*a430*/  FADD.FTZ R15, R188, R15 ;  /* 0x0000000fbc0f7221 */ /* 0x004fe20000010000 */
[--C-:B------:R-:W-:Y:S01]  /*a440*/  FFMA.FTZ R170, R153, UR11, -R158.reuse ;  /* 0x0000000b99aa7c23 */ /* 0x100fe2000801089e */
[--C-:B------:R-:W-:Y:S01]  /*a450*/  FFMA.FTZ R151, R151, UR11, -R161.reuse ;  /* 0x0000000b97977c23 */ /* 0x100fe200080108a1 */
[----:B------:R-:W-:Y:S01]  /*a460*/  FFMA.FTZ R153, R154, UR11, -R158 ;  /* 0x0000000b9a997c23 */ /* 0x000fe2000801089e */
[----:B------:R-:W-:-:S03]  /*a470*/  FFMA.FTZ R152, R152, UR11, -R161 ;  /* 0x0000000b98987c23 */ /* 0x000fc600080108a1 */
        /* <DEDUP_REMOVED lines=92> */
.L_x_4317:
        /* <DEDUP_REMOVED lines=34> */
.L_x_4307:
        /* <DEDUP_REMOVED lines=9> */
[----:B------:R-:W-:Y:S01]  /*acf0*/  ULDC UR5, c[0x0][0x9d8] ;  /* 0x0002760000057ab9 */ /* 0x000fe20000000800 */
[----:B------:R-:W-:Y:S01]  /*ad00*/  ULDC UR54, c[0x0][0x988] ;  /* 0x0002620000367ab9 */ /* 0x000fe20000000800 */
[----:B------:R-:W-:-:S05]  /*ad10*/  ULDC UR55, c[0x0][0x9e0] ;  /* 0x0002780000377ab9 */ /* 0x000fca0000000800 */
.L_x_4338:
[----:B------:R-:W-:-:S04]  /*ad20*/  UIADD3 UR38, UR4, 0x1, URZ ;  /* 0x0000000104267890 */ /* 0x000fc8000fffe03f */
[----:B------:R-:W-:-:S04]  /*ad30*/  UISETP.NE.AND UP0, UPT, UR38, 0x2, UPT ;  /* 0x000000022600788c */ /* 0x000fc8000bf05270 */
[----:B------:R-:W-:Y:S02]  /*ad40*/  USEL UR39, URZ, 0x1, UP0 ;  /* 0x000000013f277887 */ /* 0x000fe40008000000 */
[----:B------:R-:W-:Y:S02]  /*ad50*/  USEL UR38, UR38, URZ, UP0 ;  /* 0x0000003f26267287 */ /* 0x000fe40008000000 */
[----:B------:R-:W-:Y:S01]  /*ad60*/  ULOP3.LUT UR39, UR7, UR39, URZ, 0x3c, !UPT ;  /* 0x0000002707277292 */ /* 0x000fe2000f8e3c3f */
[----:B------:R-:W-:Y:S11]  /*ad70*/  @!P0 BRA `(.L_x_4320) ;  /* 0x0000000000048947 */ /* 0x000ff60003800000 */
[----:B------:R-:W-:Y:S01]  /*ad80*/  BPT.TRAP 0x1 ;  /* 0x000000040000795c */ /* 0x000fe20000300000 */
.L_x_4320:
[----:B------:R-:W-:Y:S01]  /*ad90*/  ULEA UR6, UR38, UR40, 0x3 ;  /* 0x0000002826067291 */ /* 0x000fe2000f8e183f */
[----:B------:R-:W-:-:S05]  /*ada0*/  IMAD.U32 R9, RZ, RZ, UR39 ;  /* 0x00000027ff097e24 */ /* 0x000fca000f8e00ff */
[----:B------:R-:W-:-:S04]  /*adb0*/  SHF.L.U32 R9, R9, 0x1f, RZ ;  /* 0x0000001f09097819 */ /* 0x000fc800000006ff */
[----:B------:R0:W1:Y:S01]  /*adc0*/  SYNCS.PHASECHK.TRANS64.TRYWAIT P1, [UR6+0x30830], R9 ;  /* 0x03083009ff0075a7 */ /* 0x0000620008020146 */
[----:B------:R-:W-:Y:S05]  /*add0*/  @!P0 BRA `(.L_x_4321) ;  /* 0x0000000000048947 */ /* 0x000fea0003800000 */
[----:B------:R-:W-:Y:S01]  /*ade0*/  BPT.TRAP 0x1 ;  /* 0x000000040000795c */ /* 0x000fe20000300000 */
.L_x_4321:
[----:B-1----:R-:W-:Y:S05]  /*adf0*/  @P1 BRA `(.L_x_4322) ;  /* 0x0000000000081947 */ /* 0x002fea0003800000 */
[----:B------:R-:W1:Y:S02]  /*ae00*/  SYNCS.PHASECHK.TRANS64.TRYWAIT P1, [UR6+0x30830], R9 ;  /* 0x03083009ff0075a7 */ /* 0x000e640008020146 */
[----:B-1----:R-:W-:Y:S05]  /*ae10*/  @!P1 BRA `(.L_x_4323) ;  /* 0x000000b000bc9947 */ /* 0x002fea0003800000 */
.L_x_4322:
        /* <DEDUP_REMOVED lines=169> */
.L_x_4324:
[----:B------:R-:W-:Y:S01]  /*b8b0*/  ULEA UR10, UR4, UR40, 0x3 ;  /* 0x00000028040a7291 */ /* 0x000fe2000f8e183f */
[----:B------:R-:W-:-:S05]  /*b8c0*/  IMAD.U32 R0, RZ, RZ, UR7 ;  /* 0x00000007ff007e24 */ /* 0x000fca000f8e00ff */
[----:B------:R-:W-:-:S04]  /*b8d0*/  SHF.L.U32 R0, R0, 0x1f, RZ ;  /* 0x0000001f00007819 */ /* 0x000fc800000006ff */
[----:B------:R2:W3:Y:S01]  /*b8e0*/  SYNCS.PHASECHK.TRANS64.TRYWAIT P1, [UR10+0x30850], R0 ;  /* 0x03085000ff0075a7 */ /* 0x0004e2000802014a */
[----:B------:R-:W-:Y:S05]  /*b8f0*/  @!P0 BRA `(.L_x_4325) ;  /* 0x0000000000048947 */ /* 0x000fea0003800000 */
[----:B------:R-:W-:Y:S01]  /*b900*/  BPT.TRAP 0x1 ;  /* 0x000000040000795c */ /* 0x000fe20000300000 */
.L_x_4325:
[----:B---3--:R-:W-:Y:S05]  /*b910*/  @P1 BRA `(.L_x_4326) ;  /* 0x0000000000081947 */ /* 0x008fea0003800000 */
[----:B------:R-:W3:Y:S02]  /*b920*/  SYNCS.PHASECHK.TRANS64.TRYWAIT P1, [UR10+0x30850], R0 ;  /* 0x03085000ff0075a7 */ /* 0x000ee4000802014a */
[----:B---3--:R-:W-:Y:S05]  /*b930*/  @!P1 BRA `(.L_x_4327) ;  /* 0x000000a8000c9947 */ /* 0x008fea0003800000 */
.L_x_4326:
        /* <DEDUP_REMOVED lines=37> */
.L_x_4328:
[----:B------:R-:W-:Y:S01]  /*bb90*/  ISETP.NE.AND P2, PT, R199, 0x1, PT ;  /* 0x00000001c700780c */ /* 0x000fe20003f45270 */
[----:B------:R-:W-:Y:S01]  /*bba0*/  FMUL.FTZ R174, R133, UR5 ;  /* 0x0000000585ae7c20 */ /* 0x000fe20008410000 */
[----:B------:R-:W-:Y:S01]  /*bbb0*/  FMUL.FTZ R133, R155, UR5 ;  /* 0x000000059b857c20 */ /* 0x000fe20008410000 */
[----:B------:R-:W-:Y:S01]  /*bbc0*/  VIADD R155, R19, UR42 ;  /* 0x0000002a139b7c36 */ /* 0x000fe20008000000 */
[----:B------:R-:W-:Y:S01]  /*bbd0*/  ULEA UR4, UR38, UR40, 0x3 ;  /* 0x0000002826047291 */ /* 0x000fe2000f8e183f */
[----:B------:R-:W-:Y:S01]  /*bbe0*/  FMUL.FTZ R171, R128, UR5 ;  /* 0x0000000580ab7c20 */ /* 0x000fe20008410000 */
[----:B------:R-:W-:Y:S01]  /*bbf0*/  FMUL.FTZ R128, R146, UR5 ;  /* 0x0000000592807c20 */ /* 0x000fe20008410000 */
[----:B------:R-:W-:Y:S01]  /*bc00*/  FMUL.FTZ R146, R152, UR5 ;  /* 0x0000000598927c20 */ /* 0x000fe20008410000 */
[----:B------:R-:W-:Y:S01]  /*bc10*/  FMUL.FTZ R176, R137, UR5 ;  /* 0x0000000589b07c20 */ /* 0x000fe20008410000 */
[----:B------:R-:W-:Y:S01]  /*bc20*/  UIADD3 UR4, UR4, 0x30840, URZ ;  /* 0x0003084004047890 */ /* 0x000fe2000fffe03f */
[----:B------:R-:W-:Y:S01]  /*bc30*/  FMUL.FTZ R137, R158, UR5 ;  /* 0x000000059e897c20 */ /* 0x000fe20008410000 */
[----:B------:R-:W-:Y:S01]  /*bc40*/  FMUL.FTZ R170, R125, UR5 ;  /* 0x000000057daa7c20 */ /* 0x000fe20008410000 */
[----:B-1----:R-:W-:Y:S01]  /*bc50*/  FMUL.FTZ R10, R126, UR5 ;  /* 0x000000057e0a7c20 */ /* 0x002fe20008410000 */
[----:B------:R-:W1:Y:S01]  /*bc60*/  @P2 LDC R14, c[0x0][0x44c] ;  /* 0x00011300ff0e2b82 */ /* 0x000e620000000800 */
[----:B------:R-:W-:-:S02]  /*bc70*/  IMAD R158, R13, -0x60, RZ ;  /* 0xffffffa00d9e7824 */ /* 0x000fc400078e02ff */
[----:B------:R-:W-:Y:S01]  /*bc80*/  FMUL.FTZ R20, R120, UR5 ;  /* 0x0000000578147c20 */ /* 0x000fe20008410000 */
[----:B------:R-:W-:Y:S01]  /*bc90*/  FMUL.FTZ R2, R123, UR5 ;  /* 0x000000057b027c20 */ /* 0x000fe20008410000 */
[----:B------:R-:W-:Y:S01]  /*bca0*/  FMUL.FTZ R169, R124, UR5 ;  /* 0x000000057ca97c20 */ /* 0x000fe20008410000 */
[----:B------:R-:W-:Y:S01]  /*bcb0*/  FMUL.FTZ R126, R142, UR5 ;  /* 0x000000058e7e7c20 */ /* 0x000fe20008410000 */
[----:B------:R-:W-:Y:S01]  /*bcc0*/  FMUL.FTZ R125, R143, UR5 ;  /* 0x000000058f7d7c20 */ /* 0x000fe20008410000 */
[----:B------:R-:W-:Y:S01]  /*bcd0*/  FMUL.FTZ R168, R121, UR5 ;  /* 0x0000000579a87c20 */ /* 0x000fe20008410000 */
[----:B------:R-:W3:Y:S01]  /*bce0*/  @P2 LDC R15, c[0x0][0x450] ;  /* 0x00011400ff0f2b82 */ /* 0x000ee20000000800 */
[----:B0-2---:R-:W-:Y:S01]  /*bcf0*/  FMUL.FTZ R0, R122, UR5 ;  /* 0x000000057a007c20 */ /* 0x005fe20008410000 */
[----:B------:R-:W-:Y:S01]  /*bd00*/  FMUL.FTZ R9, R127, UR5 ;  /* 0x000000057f097c20 */ /* 0x000fe20008410000 */
[----:B------:R-:W-:Y:S01]  /*bd10*/  FMUL.FTZ R120, R130, UR5 ;  /* 0x0000000582787c20 */ /* 0x000fe20008410000 */
[----:B------:R-:W-:Y:S01]  /*bd20*/  FMUL.FTZ R124, R138, UR5 ;  /* 0x000000058a7c7c20 */ /* 0x000fe20008410000 */
[----:B------:R-:W-:Y:S01]  /*bd30*/  FMUL.FTZ R123, R139, UR5 ;  /* 0x000000058b7b7c20 */ /* 0x000fe20008410000 */
[----:B------:R-:W-:Y:S01]  /*bd40*/  FMUL.FTZ R142, R144, UR5 ;  /* 0x00000005908e7c20 */ /* 0x000fe20008410000 */
[----:B------:R-:W-:Y:S01]  /*bd50*/  FMUL.FTZ R143, R145, UR5 ;  /* 0x00000005918f7c20 */ /* 0x000fe20008410000 */
[----:B------:R-:W-:Y:S01]  /*bd60*/  UPRMT UR4, UR61, 0x654, UR4 ;  /* 0x000006543d047896 */ /* 0x000fe20008000004 */
[----:B------:R-:W-:Y:S01]  /*bd70*/  FMUL.FTZ R172, R129, UR5 ;  /* 0x0000000581ac7c20 */ /* 0x000fe20008410000 */
[----:B------:R-:W-:Y:S01]  /*bd80*/  FMUL.FTZ R21, R131, UR5 ;  /* 0x0000000583157c20 */ /* 0x000fe20008410000 */
[----:B------:R-:W-:Y:S01]  /*bd90*/  FMUL.FTZ R173, R132, UR5 ;  /* 0x0000000584ad7c20 */ /* 0x000fe20008410000 */
[----:B------:R-:W-:Y:S01]  /*bda0*/  FMUL.FTZ R122, R134, UR5 ;  /* 0x00000005867a7c20 */ /* 0x000fe20008410000 */
[----:B------:R-:W-:Y:S01]  /*bdb0*/  FMUL.FTZ R121, R135, UR5 ;  /* 0x0000000587797c20 */ /* 0x000fe20008410000 */
[----:B------:R-:W-:Y:S01]  /*bdc0*/  FMUL.FTZ R175, R136, UR5 ;  /* 0x0000000588af7c20 */ /* 0x000fe20008410000 */
[----:B------:R-:W-:Y:S01]  /*bdd0*/  FMUL.FTZ R138, R140, UR5 ;  /* 0x000000058c8a7c20 */ /* 0x000fe20008410000 */
[----:B-1----:R-:W-:-:S04]  /*bde0*/  @P2 IMAD.HI.U32 R14, R155, R14, RZ ;  /* 0x0000000e9b0e2227 */ /* 0x002fc800078e00ff */
[----:B------:R-:W-:Y:S01]  /*bdf0*/  FMUL.FTZ R139, R141, UR5 ;  /* 0x000000058d8b7c20 */ /* 0x000fe20008410000 */
[----:B------:R-:W-:Y:S01]  /*be00*/  FMUL.FTZ R127, R147, UR5 ;  /* 0x00000005937f7c20 */ /* 0x000fe20008410000 */
[----:B------:R-:W-:Y:S01]  /*be10*/  FMUL.FTZ R144, R148, UR5 ;  /* 0x0000000594907c20 */ /* 0x000fe20008410000 */
[----:B------:R-:W-:Y:S01]  /*be20*/  FMUL.FTZ R145, R149, UR5 ;  /* 0x0000000595917c20 */ /* 0x000fe20008410000 */
[----:B------:R-:W-:Y:S01]  /*be30*/  FMUL.FTZ R130, R150, UR5 ;  /* 0x0000000596827c20 */ /* 0x000fe20008410000 */
[----:B------:R-:W-:Y:S01]  /*be40*/  FMUL.FTZ R129, R151, UR5 ;  /* 0x0000000597817c20 */ /* 0x000fe20008410000 */
[----:B------:R-:W-:Y:S01]  /*be50*/  FMUL.FTZ R147, R153, UR5 ;  /* 0x0000000599937c20 */ /* 0x000fe20008410000 */
[----:B---3--:R-:W-:Y:S01]  /*be60*/  @P2 SHF.R.U32.HI R155, RZ, R15, R14 ;  /* 0x0000000fff9b2219 */ /* 0x008fe2000001160e */
        /* <DEDUP_REMOVED lines=12> */
[----:B------:R-:W-:-:S02]  /*bf30*/  VIADD R15, R158, 0x1 ;  /* 0x000000019e0f7836 */ /* 0x000fc40000000000 */
[----:B------:R-:W-:Y:S01]  /*bf40*/  FMUL.FTZ R135, R167, UR5 ;  /* 0x00000005a7877c20 */ /* 0x000fe20008410000 */
[----:B------:R-:W-:Y:S01]  /*bf50*/  LOP3.LUT P1, RZ, R16, 0x80000, RZ, 0xc0, !PT ;  /* 0x0008000010ff7812 */ /* 0x000fe2000782c0ff */
[----:B------:R-:W1:Y:S01]  /*bf60*/  MUFU.TANH R20, R20 ;  /* 0x0000001400147308 */ /* 0x000e620000002400 */
[----:B------:R-:W-:Y:S01]  /*bf70*/  IMAD R14, R18, -0x2, R15 ;  /* 0xfffffffe120e7824 */ /* 0x000fe200078e020f */
[----:B------:R-:W-:Y:S01]  /*bf80*/  SYNCS.ARRIVE.TRANS64.RED.A1T0 RZ, [UR4], RZ ;  /* 0x000000ffffff79a7 */ /* 0x000fe20008100404 */
[----:B------:R-:W-:Y:S02]  /*bf90*/  ULOP3.LUT UR4, URZ, UR51, URZ, 0x33, !UPT ;  /* 0x000000333f047292 */ /* 0x000fe4000f8e333f */
[C---:B------:R-:W-:Y:S01]  /*bfa0*/  VIADD R157, R14.reuse, 0xffffffff ;  /* 0xffffffff0e9d7836 */ /* 0x040fe20000000000 */
[----:B------:R-:W-:Y:S02]  /*bfb0*/  IADD3 R15, R14, -UR50, R17 ;  /* 0x800000320e0f7c10 */ /* 0x000fe4000fffe011 */
[----:B------:R-:W2:Y:S03]  /*bfc0*/  MUFU.TANH R168, R168 ;  /* 0x000000a800a87308 */ /* 0x000ea60000002400 */
[----:B------:R-:W-:-:S02]  /*bfd0*/  VIADD R159, R15, UR55 ;  /* 0x000000370f9f7c36 */ /* 0x000fc40008000000 */
[----:B------:R-:W-:Y:S02]  /*bfe0*/  VIADD R160, R15, UR4 ;  /* 0x000000040fa07c36 */ /* 0x000fe40008000000 */
[--C-:B0-----:R-:W-:Y:S01]  /*bff0*/  IMAD.IADD R153, R159, 0x1, R152.reuse ;  /* 0x000000019f997824 */ /* 0x101fe200078e0298 */
[----:B------:R-:W0:Y:S01]  /*c000*/  MUFU.TANH R0, R0 ;  /* 0x0000000000007308 */ /* 0x000e220000002400 */
        /* <DEDUP_REMOVED lines=46> */
[----:B-1234-:R-:W-:Y:S05]  /*c2f0*/  @!P1 BRA `(.L_x_4329) ;  /* 0x0000000000549947 */ /* 0x01efea0003800000 */
[----:B------:R-:W-:Y:S01]  /*c300*/  IADD3 R151, R17, -UR50, R152 ;  /* 0x8000003211977c10 */ /* 0x000fe2000fffe098 */
        /* <DEDUP_REMOVED lines=11> */
.L_x_4331:
[----:B------:R-:W-:-:S05]  /*c3c0*/  IMAD.U32 R152, RZ, RZ, UR41 ;  /* 0x00000029ff987e24 */ /* 0x000fca000f8e00ff */
[----:B------:R-:W-:-:S13]  /*c3d0*/  ISETP.NE.AND P1, PT, R152, 0x1, PT ;  /* 0x000000019800780c */ /* 0x000fda0003f25270 */
[----:B------:R-:W1:Y:S02]  /*c3e0*/  @P1 LDC.64 R14, c[0x0][0x9e8] ;  /* 0x00027a00ff0e1b82 */ /* 0x000e640000000a00 */
[----:B-1----:R-:W-:-:S05]  /*c3f0*/  @P1 IMAD.HI.U32 R14, R151, R14, RZ ;  /* 0x0000000e970e1227 */ /* 0x002fca00078e00ff */
[----:B------:R-:W-:-:S07]  /*c400*/  @P1 SHF.R.U32.HI R151, RZ, R15, R14 ;  /* 0x0000000fff971219 */ /* 0x000fce000001160e */
.L_x_4332:
[----:B------:R-:W-:Y:S05]  /*c410*/  BSYNC B0 ;  /* 0x0000000000007941 */ /* 0x000fea0003800000 */
.L_x_4330:
[----:B------:R-:W-:-:S05]  /*c420*/  IMAD R151, R151, R152, R157 ;  /* 0x0000009897977224 */ /* 0x000fca00078e029d */
[----:B------:R-:W-:Y:S02]  /*c430*/  VIADDMNMX R153, R151, R152, R153, PT ;  /* 0x0000009897997246 */ /* 0x000fe40003800199 */
[----:B------:R-:W-:-:S07]  /*c440*/  VIMNMX R154, R154, R151, !PT ;  /* 0x000000979a9a7248 */ /* 0x000fce0007fe0100 */
.L_x_4329:
[C---:B------:R-:W-:Y:S01]  /*c450*/  ISETP.GE.AND P1, PT, R158.reuse, 0x2, PT ;  /* 0x000000029e00780c */ /* 0x040fe20003f26270 */
[----:B------:R-:W1:Y:S01]  /*c460*/  SHFL.IDX PT, R14, R155, 0x1, 0x1c1f ;  /* 0x003c1f009b0e7f89 */ /* 0x000e6200000e0000 */
[----:B------:R-:W-:Y:S02]  /*c470*/  ISETP.GE.AND P2, PT, R158, 0x9, PT ;  /* 0x000000099e00780c */ /* 0x000fe40003f46270 */
[----:B------:R-:W-:Y:S02]  /*c480*/  ISETP.GT.AND P4, PT, R154, 0x1, !P1 ;  /* 0x000000019a00780c */ /* 0x000fe40004f84270 */
[----:B------:R-:W-:Y:S02]  /*c490*/  ISETP.GE.AND P5, PT, R158, 0xa, PT ;  /* 0x0000000a9e00780c */ /* 0x000fe40003fa6270 */
[----:B------:R-:W-:Y:S02]  /*c4a0*/  ISETP.GT.AND P3, PT, R154, 0x8, !P2 ;  /* 0x000000089a00780c */ /* 0x000fe40005764270 */
[----:B------:R-:W-:-:S02]  /*c4b0*/  ISETP.LT.OR P4, PT, R153, 0x2, P4 ;  /* 0x000000029900780c */ /* 0x000fc40002781670 */
[----:B------:R-:W-:Y:S02]  /*c4c0*/  ISETP.LT.OR P3, PT, R153, 0x9, P3 ;  /* 0x000000099900780c */ /* 0x000fe40001f61670 */
[----:B------:R-:W-:Y:S02]  /*c4d0*/  FSEL R168, R168, -INF , !P4 ;  /* 0xff800000a8a87808 */ /* 0x000fe40006000000 */
[----:B------:R-:W-:Y:S02]  /*c4e0*/  ISETP.GE.AND P4, PT, R158, 0x11, PT ;  /* 0x000000119e00780c */ /* 0x000fe40003f86270 */
[----:B------:R-:W-:Y:S02]  /*c4f0*/  LOP3.LUT R16, R16, 0xfffffffb, RZ, 0xc0, !PT ;  /* 0xfffffffb10107812 */ /* 0x000fe400078ec0ff */
[----:B------:R-:W-:Y:S02]  /*c500*/  FSEL R169, R169, -INF , !P3 ;  /* 0xff800000a9a97808 */ /* 0x000fe40005800000 */
[----:B------:R-:W-:-:S02]  /*c510*/  ISETP.GT.AND P3, PT, R154, 0x9, !P5 ;  /* 0x000000099a00780c */ /* 0x000fc40006f64270 */
[----:B------:R-:W-:Y:S02]  /*c520*/  @P5 LOP3.LUT R16, R16, 0x4, RZ, 0xfc, !PT ;  /* 0x0000000410105812 */ /* 0x000fe400078efcff */
[----:B------:R-:W-:Y:S02]  /*c530*/  ISETP.LT.OR P3, PT, R153, 0xa, P3 ;  /* 0x0000000a9900780c */ /* 0x000fe40001f61670 */
[----:B------:R-:W-:Y:S02]  /*c540*/  LOP3.LUT R16, R16, 0xfffffff7, RZ, 0xc0, !PT ;  /* 0xfffffff710107812 */ /* 0x000fe400078ec0ff */
[----:B0-----:R-:W-:Y:S02]  /*c550*/  FSEL R170, R170, -INF , !P3 ;  /* 0xff800000aaaa7808 */ /* 0x001fe40005800000 */
        /* <DEDUP_REMOVED lines=122> */
[----:B------:R-:W-:Y:S01]  /*cd00*/  IADD3 R141, R17, -UR50, R14 ;  /* 0x80000032118d7c10 */ /* 0x000fe2000fffe00e */
        /* <DEDUP_REMOVED lines=11> */
.L_x_4335:
[----:B------:R-:W-:-:S05]  /*cdc0*/  IMAD.U32 R158, RZ, RZ, UR41 ;  /* 0x00000029ff9e7e24 */ /* 0x000fca000f8e00ff */
[----:B------:R-:W-:-:S13]  /*cdd0*/  ISETP.NE.AND P6, PT, R158, 0x1, PT ;  /* 0x000000019e00780c */ /* 0x000fda0003fc5270 */
[----:B------:R-:W0:Y:S02]  /*cde0*/  @P6 LDC.64 R14, c[0x0][0x9e8] ;  /* 0x00027a00ff0e6b82 */ /* 0x000e240000000a00 */
[----:B0-----:R-:W-:-:S05]  /*cdf0*/  @P6 IMAD.HI.U32 R14, R141, R14, RZ ;  /* 0x0000000e8d0e6227 */ /* 0x001fca00078e00ff */
[----:B------:R-:W-:-:S07]  /*ce00*/  @P6 SHF.R.U32.HI R141, RZ, R15, R14 ;  /* 0x0000000fff8d6219 */ /* 0x000fce000001160e */
.L_x_4336:
[----:B------:R-:W-:Y:S05]  /*ce10*/  BSYNC B0 ;  /* 0x0000000000007941 */ /* 0x000fea0003800000 */
.L_x_4334:
[----:B------:R-:W-:-:S05]  /*ce20*/  IMAD R141, R141, R158, R157 ;  /* 0x0000009e8d8d7224 */ /* 0x000fca00078e029d */
[----:B------:R-:W-:Y:S02]  /*ce30*/  VIADDMNMX R153, R141, R158, R153, PT ;  /* 0x0000009e8d997246 */ /* 0x000fe40003800199 */
[----:B------:R-:W-:-:S07]  /*ce40*/  VIMNMX R154, R154, R141, !PT ;  /* 0x0000008d9a9a7248 */ /* 0x000fce0007fe0100 */
.L_x_4333:
        /* <DEDUP_REMOVED lines=9> */
[C---:B------:R-:W-:Y:S02]  /*cee0*/  LOP3.LUT P2, RZ, R16.reuse, 0x20000, RZ, 0xc0, !PT ;  /* 0x0002000010ff7812 */ /* 0x040fe4000784c0ff */
        /* <DEDUP_REMOVED lines=60> */
[----:B------:R-:W-:Y:S01]  /*d2b0*/  LOP3.LUT P2, RZ, R16, 0x40, RZ, 0xc0, !PT ;  /* 0x0000004010ff7812 */ /* 0x000fe2000784c0ff */
        /* <DEDUP_REMOVED lines=42> */
[----:B------:R-:W-:Y:S02]  /*d560*/  ISETP.GT.AND P1, PT, R154, RZ, !P6 ;  /* 0x000000ff9a00720c */ /* 0x000fe40007724270 */
        /* <DEDUP_REMOVED lines=36> */
[----:B------:R-:W-:Y:S01]  /*d7b0*/  FFMA.FTZ R172, R146, UR11, -R165 ;  /* 0x0000000b92ac7c23 */ /* 0x000fe200080108a5 */
[----:B------:R-:W-:Y:S01]  /*d7c0*/  MUFU.EX2 R141, R141 ;  /* 0x0000008d008d7308 */ /* 0x000fe20000000800 */
[----:B------:R-:W-:-:S04]  /*d7d0*/  FMNMX.FTZ R159, R123, R0, !PT ;  /* 0x000000007b9f7209 */ /* 0x000fc80007810000 */
[----:B------:R-:W-:-:S03]  /*d7e0*/  FMNMX.FTZ R0, R126, R159, !PT ;  /* 0x0000009f7e007209 */ /* 0x000fc60007810000 */
[----:B------:R-:W-:Y:S01]  /*d7f0*/  MUFU.EX2 R188, R188 ;  /* 0x000000bc00bc7308 */ /* 0x000fe20000000800 */
[----:B------:R-:W-:-:S04]  /*d800*/  FMNMX.FTZ R159, R125, R0, !PT ;  /* 0x000000007d9f7209 */ /* 0x000fc80007810000 */
        /* <DEDUP_REMOVED lines=10> */
[--C-:B------:R-:W-:Y:S01]  /*d8b0*/  FFMA.FTZ R176, R142, UR11, -R165.reuse ;  /* 0x0000000b8eb07c23 */ /* 0x100fe200080108a5 */
[----:B------:R-:W-:Y:S01]  /*d8c0*/  FFMA.FTZ R165, R20, UR11, -R165 ;  /* 0x0000000b14a57c23 */ /* 0x000fe200080108a5 */
        /* <DEDUP_REMOVED lines=10> */
[----:B------:R-:W-:Y:S04]  /*d970*/  MUFU.EX2 R159, R159 ;  /* 0x0000009f009f7308 */ /* 0x000fe80000000800 */
[----:B------:R-:W0:Y:S04]  /*d980*/  SHFL.BFLY PT, R153, R0, 0x2, 0x1f ;  /* 0x0c401f0000997f89 */ /* 0x000e2800000e0000 */
[----:B------:R-:W-:Y:S08]  /*d990*/  MUFU.EX2 R180, R180 ;  /* 0x000000b400b47308 */ /* 0x000ff00000000800 */
[----:B------:R-:W-:Y:S08]  /*d9a0*/  MUFU.EX2 R161, R161 ;  /* 0x000000a100a17308 */ /* 0x000ff00000000800 */
[----:B------:R-:W-:Y:S01]  /*d9b0*/  MUFU.EX2 R182, R182 ;  /* 0x000000b600b67308 */ /* 0x000fe20000000800 */
[----:B0-----:R-:W-:-:S02]  /*d9c0*/  FMNMX.FTZ R153, R0, R153, !PT ;  /* 0x0000009900997209 */ /* 0x001fc40007810000 */
[----:B------:R-:W-:-:S05]  /*d9d0*/  FSEL R0, R9, RZ, P1 ;  /* 0x000000ff09007208 */ /* 0x000fca0000800000 */
[----:B------:R-:W-:Y:S01]  /*d9e0*/  MUFU.EX2 R131, R131 ;  /* 0x0000008300837308 */ /* 0x000fe20000000800 */
[----:B------:R-:W0:Y:S01]  /*d9f0*/  SHFL.BFLY PT, R10, R153, 0x1, 0x1f ;  /* 0x0c201f00990a7f89 */ /* 0x000e2200000e0000 */
[----:B------:R-:W-:-:S04]  /*da00*/  FADD.FTZ R0, -R0, R11 ;  /* 0x0000000b00007221 */ /* 0x000fc80000010100 */
[----:B------:R-:W-:Y:S02]  /*da10*/  FMUL.FTZ R0, R0, UR11 ;  /* 0x0000000b00007c20 */ /* 0x000fe40008410000 */
[----:B------:R-:W-:Y:S08]  /*da20*/  MUFU.EX2 R176, R176 ;  /* 0x000000b000b07308 */ /* 0x000ff00000000800 */
[----:B------:R-:W1:Y:S08]  /*da30*/  MUFU.EX2 R0, R0 ;  /* 0x0000000000007308 */ /* 0x000e700000000800 */
[----:B------:R-:W-:Y:S01]  /*da40*/  MUFU.EX2 R135, R135 ;  /* 0x0000008700877308 */ /* 0x000fe20000000800 */
[----:B0-----:R-:W-:-:S04]  /*da50*/  FMNMX.FTZ R10, R153, R10, !PT ;  /* 0x0000000a990a7209 */ /* 0x001fc80007810000 */
[C---:B------:R-:W-:Y:S01]  /*da60*/  FSETP.NEU.FTZ.AND P1, PT, R10.reuse, -INF , PT ;  /* 0xff8000000a00780b */ /* 0x040fe20003f3d000 */
[----:B------:R-:W-:Y:S02]  /*da70*/  FMUL.FTZ R149, R10, UR11 ;  /* 0x0000000b0a957c20 */ /* 0x000fe40008410000 */
[----:B------:R-:W-:Y:S03]  /*da80*/  MUFU.EX2 R178, R178 ;  /* 0x000000b200b27308 */ /* 0x000fe60000000800 */
[----:B------:R-:W-:-:S05]  /*da90*/  FSEL R149, R149, RZ, P1 ;  /* 0x000000ff95957208 */ /* 0x000fca0000800000 */
[--C-:B------:R-:W-:Y:S01]  /*daa0*/  FFMA.FTZ R191, R14, UR11, -R149.reuse ;  /* 0x0000000b0ebf7c23 */ /* 0x100fe20008010895 */
[--C-:B------:R-:W-:Y:S01]  /*dab0*/  FFMA.FTZ R14, R15, UR11, -R149.reuse ;  /* 0x0000000b0f0e7c23 */ /* 0x100fe20008010895 */
[----:B------:R-:W-:Y:S01]  /*dac0*/  FSEL R15, R10, RZ, P1 ;  /* 0x000000ff0a0f7208 */ /* 0x000fe20000800000 */
[--C-:B------:R-:W-:Y:S01]  /*dad0*/  FFMA.FTZ R189, R163, UR11, -R149.reuse ;  /* 0x0000000ba3bd7c23 */ /* 0x100fe20008010895 */
[--C-:B------:R-:W-:Y:S01]  /*dae0*/  FFMA.FTZ R20, R2, UR11, -R149.reuse ;  /* 0x0000000b02147c23 */ /* 0x100fe20008010895 */
[--C-:B------:R-:W-:Y:S01]  /*daf0*/  FFMA.FTZ R185, R120, UR11, -R149.reuse ;  /* 0x0000000b78b97c23 */ /* 0x100fe20008010895 */
[----:B------:R-:W-:Y:S01]  /*db00*/  MUFU.EX2 R191, R191 ;  /* 0x000000bf00bf7308 */ /* 0x000fe20000000800 */
[----:B------:R-:W-:Y:S01]  /*db10*/  FADD.FTZ R15, -R15, R12 ;  /* 0x0000000c0f0f7221 */ /* 0x000fe20000010100 */
[----:B------:R-:W-:Y:S01]  /*db20*/  FFMA.FTZ R120, R21, UR11, -R149 ;  /* 0x0000000b15787c23 */ /* 0x000fe20008010895 */
[----:B-1----:R-:W-:Y:S01]  /*db30*/  FFMA.FTZ R21, R0, R8, R141 ;  /* 0x0000000800157223 */ /* 0x002fe2000001008d */
[--C-:B------:R-:W-:Y:S01]  /*db40*/  FFMA.FTZ R187, R122, UR11, -R149.reuse ;  /* 0x0000000b7abb7c23 */ /* 0x100fe20008010895 */
[----:B------:R-:W-:Y:S01]  /*db50*/  FMUL.FTZ R15, R15, UR11 ;  /* 0x0000000b0f0f7c20 */ /* 0x000fe20008410000 */
[----:B------:R-:W-:Y:S01]  /*db60*/  FFMA.FTZ R122, R121, UR11, -R149 ;  /* 0x0000000b797a7c23 */ /* 0x000fe20008010895 */
[----:B------:R-:W-:Y:S01]  /*db70*/  FADD.FTZ R21, R188, R21 ;  /* 0x00000015bc157221 */ /* 0x000fe20000010000 */
[----:B------:R-:W-:Y:S01]  /*db80*/  MUFU.EX2 R189, R189 ;  /* 0x000000bd00bd7308 */ /* 0x000fe20000000800 */
[--C-:B------:R-:W-:Y:S01]  /*db90*/  FFMA.FTZ R179, R130, UR11, -R149.reuse ;  /* 0x0000000b82b37c23 */ /* 0x100fe20008010895 */
[----:B------:R-:W-:Y:S01]  /*dba0*/  FFMA.FTZ R181, R124, UR11, -R149 ;  /* 0x0000000b7cb57c23 */ /* 0x000fe20008010895 */
[----:B------:R-:W-:Y:S01]  /*dbb0*/  FADD.FTZ R130, R190, R21 ;  /* 0x00000015be827221 */ /* 0x000fe20000010000 */
[--C-:B------:R-:W-:Y:S01]  /*dbc0*/  FFMA.FTZ R124, R123, UR11, -R149.reuse ;  /* 0x0000000b7b7c7c23 */ /* 0x100fe20008010895 */
[--C-:B------:R-:W-:Y:S01]  /*dbd0*/  FFMA.FTZ R183, R126, UR11, -R149.reuse ;  /* 0x0000000b7eb77c23 */ /* 0x100fe20008010895 */
[--C-:B------:R-:W-:Y:S01]  /*dbe0*/  FFMA.FTZ R12, R125, UR11, -R149.reuse ;  /* 0x0000000b7d0c7c23 */ /* 0x100fe20008010895 */
[--C-:B------:R-:W-:Y:S01]  /*dbf0*/  FFMA.FTZ R173, R134, UR11, -R149.reuse ;  /* 0x0000000b86ad7c23 */ /* 0x100fe20008010895 */
[----:B------:R0:W1:Y:S01]  /*dc00*/  MUFU.EX2 R2, R15 ;  /* 0x0000000f00027308 */ /* 0x0000620000000800 */
        /* <DEDUP_REMOVED lines=23> */
[--C-:B------:R-:W-:Y:S01]  /*dd80*/  FFMA.FTZ R134, R136, UR11, -R149.reuse ;  /* 0x0000000b88867c23 */ /* 0x100fe20008010895 */
[----:B------:R-:W-:Y:S02]  /*dd90*/  FFMA.FTZ R149, R151, UR11, -R149 ;  /* 0x0000000b97957c23 */ /* 0x000fe40008010895 */
        /* <DEDUP_REMOVED lines=63> */
.L_x_4337:
        /* <DEDUP_REMOVED lines=34> */
.L_x_4319:
        /* <DEDUP_REMOVED lines=99> */
.L_x_4339:
[----:B------:R-:W-:Y:S01]  /*e9e0*/  ULEA UR5, UR38, UR40, 0x3 ;  /* 0x0000002826057291 */ /* 0x000fe2000f8e183f */
[----:B------:R-:W-:-:S05]  /*e9f0*/  IMAD.U32 R0, RZ, RZ, UR39 ;  /* 0x00000027ff007e24 */ /* 0x000fca000f8e00ff */
[----:B------:R-:W-:-:S04]  /*ea00*/  SHF.L.U32 R0, R0, 0x1f, RZ ;  /* 0x0000001f00007819 */ /* 0x000fc800000006ff */
[----:B------:R0:W1:Y:S01]  /*ea10*/  SYNCS.PHASECHK.TRANS64.TRYWAIT P1, [UR5+0x30850], R0 ;  /* 0x03085000ff0075a7 */ /* 0x0000620008020145 */
[----:B------:R-:W-:Y:S05]  /*ea20*/  @!P0 BRA `(.L_x_4340) ;  /* 0x0000000000048947 */ /* 0x000fea0003800000 */
[----:B------:R-:W-:Y:S01]  /*ea30*/  BPT.TRAP 0x1 ;  /* 0x000000040000795c */ /* 0x000fe20000300000 */
.L_x_4340:
[----:B-1----:R-:W-:Y:S05]  /*ea40*/  @P1 BRA `(.L_x_4341) ;  /* 0x0000000000081947 */ /* 0x002fea0003800000 */
[----:B------:R-:W1:Y:S02]  /*ea50*/  SYNCS.PHASECHK.TRANS64.TRYWAIT P1, [UR5+0x30850], R0 ;  /* 0x03085000ff0075a7 */ /* 0x000e640008020145 */
[----:B-1----:R-:W-:Y:S05]  /*ea60*/  @!P1 BRA `(.L_x_4342) ;  /* 0x0000007400d89947 */ /* 0x002fea0003800000 */
.L_x_4341:
        /* <DEDUP_REMOVED lines=8> */
[----:B------:R-:W-:Y:S02]  /*eaf0*/  IMAD.MOV.U32 R20, RZ, RZ, RZ ;  /* 0x000000ffff147224 */ /* 0x000fe400078e00ff */
[----:B------:R-:W-:Y:S01]  /*eb00*/  IMAD.U32 R4, RZ, RZ, UR11 ;  /* 0x0000000bff047e24 */ /* 0x000fe2000f8e00ff */
[----:B------:R-:W-:-:S04]  /*eb10*/  ULOP3.LUT UR4, UR40, 0x3000000, URZ, 0xfc, !UPT ;  /* 0x0300000028047892 */ /* 0x000fc8000f8efc3f */
[----:B------:R-:W-:-:S07]  /*eb20*/  UIMAD UR4, UR38, 0x900, UR4 ;  /* 0x00000900260478a4 */ /* 0x000fce000f8e0204 */
[----:B------:R-:W-:Y:S02]  /*eb30*/  UMOV UR6, UR4 ;  /* 0x0000000400067c82 */ /* 0x000fe40008000000 */
[----:B------:R-:W-:Y:S01]  /*eb40*/  HGMMA.64x192x16.F32.BF16 R24, R188, gdesc[UR4].tnspB, R24, gsb0 ;  /* 0x42e00004bc187df0 */ /* 0x000fe20008001818 */
[----:B------:R-:W-:Y:S01]  /*eb50*/  UIADD3 UR6, UR4, 0x80, URZ ;  /* 0x0000008004067890 */ /* 0x000fe2000fffe03f */
[----:B-1----:R-:W-:Y:S01]  /*eb60*/  FADD.FTZ R5, R5, R8 ;  /* 0x0000000805057221 */ /* 0x002fe20000010000 */
[----:B------:R-:W-:Y:S01]  /*eb70*/  UMOV UR7, 0x40000040 ;  /* 0x4000004000077882 */ /* 0x000fe20000000000 */
[----:B------:R-:W-:Y:S02]  /*eb80*/  IMAD.U32 R8, RZ, RZ, UR11 ;  /* 0x0000000bff087e24 */ /* 0x000fe4000f8e00ff */
[----:B0-----:R-:W-:Y:S02]  /*eb90*/  FADD.FTZ R2, R0, R3 ;  /* 0x0000000300027221 */ /* 0x001fe40000010000 */
[----:B------:R-:W0:Y:S04]  /*eba0*/  SHFL.BFLY PT, R0, R5, 0x1, 0x1f ;  /* 0x0c201f0005007f89 */ /* 0x000e2800000e0000 */
[----:B------:R-:W1:Y:S01]  /*ebb0*/  SHFL.BFLY PT, R7, R2, 0x1, 0x1f ;  /* 0x0c201f0002077f89 */ /* 0x000e6200000e0000 */
[----:B0-----:R-:W-:Y:S01]  /*ebc0*/  FADD.FTZ R11, R5, R0 ;  /* 0x00000000050b7221 */ /* 0x001fe20000010000 */
[----:B------:R-:W-:-:S02]  /*ebd0*/  IMAD.MOV.U32 R0, RZ, RZ, -0x800000 ;  /* 0xff800000ff007424 */ /* 0x000fc400078e00ff */
[----:B-1----:R-:W-:Y:S02]  /*ebe0*/  FADD.FTZ R12, R2, R7 ;  /* 0x00000007020c7221 */ /* 0x002fe40000010000 */
[----:B------:R-:W-:Y:S01]  /*ebf0*/  FSETP.NE.FTZ.AND P1, PT, R11, RZ, PT ;  /* 0x000000ff0b00720b */ /* 0x000fe20003f35000 */
[----:B------:R-:W-:Y:S02]  /*ec00*/  IMAD.MOV.U32 R2, RZ, RZ, -0x800000 ;  /* 0xff800000ff027424 */ /* 0x000fe400078e00ff */
[----:B------:R-:W-:-:S10]  /*ec10*/  FSETP.NE.FTZ.AND P2, PT, R12, RZ, PT ;  /* 0x000000ff0c00720b */ /* 0x000fd40003f55000 */
[----:B------:R-:W0:Y:S01]  /*ec20*/  @P1 MUFU.LG2 R6, R11 ;  /* 0x0000000b00061308 */ /* 0x000e220000000c00 */
[----:B------:R-:W-:Y:S02]  /*ec30*/  @P1 FMUL.FTZ R4, R4, 0.69314718246459960938 ;  /* 0x3f31721804041820 */ /* 0x000fe40000410000 */
        /* <DEDUP_REMOVED lines=23> */
[----:B------:R-:W-:Y:S01]  /*edb0*/  UIADD3 UR4, UR4, 0x280, URZ ;  /* 0x0000028004047890 */ /* 0x000fe2000fffe03f */
[----:B------:R-:W-:Y:S02]  /*edc0*/  WARPGROUP.DEPBAR.LE gsb0, 0x0 ;  /* 0x00008000000079c5 */ /* 0x000fe40000010000 */
[----:B------:R-:W-:-:S14]  /*edd0*/  WARPGROUP.ARRIVE ;  /* 0x00000000000079c5 */ /* 0x000fdc0000000000 */
        /* <DEDUP_REMOVED lines=9> */
.L_x_4343:
        /* <DEDUP_REMOVED lines=108> */
.L_x_4265:
        /* <DEDUP_REMOVED lines=10> */
[----:B------:R-:W-:Y:S01]  /*f5d0*/  IMAD R21, R196, 0x40, R22 ;  /* 0x00000040c4157824 */ /* 0x000fe200078e0216 */
        /* <DEDUP_REMOVED lines=12> */
[----:B------:R-:W-:Y:S01]  /*f6a0*/  USHF.R.S32.HI UR10, URZ, 0x1f, UR11 ;  /* 0x0000001f3f0a7899 */ /* 0x000fe2000801140b */
[----:B------:R-:W-:Y:S01]  /*f6b0*/  F2FP.BF16.F32.PACK_AB R13, R145, R130 ;  /* 0x00000082910d723e */ /* 0x000fe200000010ff */
[----:B------:R-:W-:Y:S01]  /*f6c0*/  UIMAD.WIDE.U32 UR6, UR11, UR8, URZ ;  /* 0x000000080b0672a5 */ /* 0x000fe2000f8e003f */
[----:B------:R-:W-:Y:S01]  /*f6d0*/  F2FP.BF16.F32.PACK_AB R14, R53, R14 ;  /* 0x0000000e350e723e */ /* 0x000fe200000010ff */
[----:B------:R-:W-:Y:S01]  /*f6e0*/  UIMAD UR5, UR10, UR8, URZ ;  /* 0x000000080a0572a4 */ /* 0x000fe2000f8e023f */
[----:B------:R-:W-:Y:S01]  /*f6f0*/  F2FP.BF16.F32.PACK_AB R15, R144, R129 ;  /* 0x00000081900f723e */ /* 0x000fe200000010ff */
[----:B------:R-:W-:Y:S01]  /*f700*/  USHF.R.S32.HI UR12, URZ, 0x1f, UR13 ;  /* 0x0000001f3f0c7899 */ /* 0x000fe2000801140d */
[----:B------:R-:W-:Y:S01]  /*f710*/  F2FP.BF16.F32.PACK_AB R24, R57, R24 ;  /* 0x000000183918723e */ /* 0x000fe200000010ff */
[----:B------:R-:W-:Y:S01]  /*f720*/  UIMAD UR5, UR11, UR9, UR5 ;  /* 0x000000090b0572a4 */ /* 0x000fe2000f8e0205 */
[----:B------:R-:W-:-:S02]  /*f730*/  F2FP.BF16.F32.PACK_AB R88, R89, R88 ;  /* 0x000000585958723e */ /* 0x000fc400000010ff */
[----:B------:R-:W-:Y:S02]  /*f740*/  MOV R48, R17 ;  /* 0x0000001100307202 */ /* 0x000fe40000000f00 */
[----:B0-----:R-:W-:Y:S01]  /*f750*/  MOV R49, R20 ;  /* 0x0000001400317202 */ /* 0x001fe20000000f00 */
[----:B------:R-:W-:Y:S01]  /*f760*/  ULDC.64 UR8, c[0x0][0xb98] ;  /* 0x0002e60000087ab9 */ /* 0x000fe20000000a00 */
[----:B------:R-:W-:Y:S01]  /*f770*/  UIADD3 UR7, UR7, UR5, URZ ;  /* 0x0000000507077290 */ /* 0x000fe2000fffe03f */
[----:B------:R-:W-:Y:S01]  /*f780*/  F2FP.BF16.F32.PACK_AB R89, R137, R90 ;  /* 0x0000005a8959723e */ /* 0x000fe200000010ff */
[----:B------:R-:W-:Y:S01]  /*f790*/  UIMAD UR5, UR12, UR8, URZ ;  /* 0x000000080c0572a4 */ /* 0x000fe2000f8e023f */
[--C-:B------:R-:W-:Y:S01]  /*f7a0*/  IMAD.WIDE R46, R202, 0x2, R48.reuse ;  /* 0x00000002ca2e7825 */ /* 0x100fe200078e0230 */
[----:B------:R-:W-:Y:S01]  /*f7b0*/  UIMAD.WIDE.U32 UR6, UR13, UR8, UR6 ;  /* 0x000000080d0672a5 */ /* 0x000fe2000f8e0006 */
[----:B------:R-:W-:Y:S01]  /*f7c0*/  F2FP.BF16.F32.PACK_AB R96, R97, R96 ;  /* 0x000000606160723e */ /* 0x000fe200000010ff */
[----:B------:R-:W-:Y:S01]  /*f7d0*/  UIMAD UR5, UR13, UR9, UR5 ;  /* 0x000000090d0572a4 */ /* 0x000fe2000f8e0205 */
[----:B------:R-:W-:Y:S01]  /*f7e0*/  IMAD.WIDE R48, R21, 0x2, R48 ;  /* 0x0000000215307825 */ /* 0x000fe200078e0230 */
[C---:B------:R-:W-:Y:S01]  /*f7f0*/  IADD3 R27, P5, R46.reuse, 0x8060, RZ ;  /* 0x000080602e1b7810 */ /* 0x040fe20007fbe0ff */
[----:B------:R-:W-:Y:S01]  /*f800*/  ULDC.64 UR8, c[0x0][0xae8] ;  /* 0x0002ba0000087ab9 */ /* 0x000fe20000000a00 */
[----:B------:R-:W-:-:S02]  /*f810*/  LOP3.LUT R21, R46, 0x380, RZ, 0xc0, !PT ;  /* 0x000003802e157812 */ /* 0x000fc400078ec0ff */
[----:B------:R-:W-:Y:S02]  /*f820*/  LOP3.LUT R26, R27, 0x380, RZ, 0xc0, !PT ;  /* 0x000003801b1a7812 */ /* 0x000fe400078ec0ff */
[----:B------:R-:W-:Y:S02]  /*f830*/  IADD3 R43, P0, R46, 0x8020, RZ ;  /* 0x000080202e2b7810 */ /* 0x000fe40007f1e0ff */
[----:B------:R-:W-:Y:S02]  /*f840*/  SHF.R.U64 R26, R26, 0x3, RZ ;  /* 0x000000031a1a7819 */ /* 0x000fe400000012ff */
[C---:B------:R-:W-:Y:S01]  /*f850*/  IADD3 R45, P6, R46.reuse, 0x8040, RZ ;  /* 0x000080402e2d7810 */ /* 0x040fe20007fde0ff */
[--C-:B------:R-:W-:Y:S01]  /*f860*/  IMAD.X R55, RZ, RZ, R47.reuse, P0 ;  /* 0x000000ffff377224 */ /* 0x100fe200000e062f */
[----:B------:R-:W-:Y:S02]  /*f870*/  IADD3 R30, P1, R46, 0x8000, RZ ;  /* 0x000080002e1e7810 */ /* 0x000fe40007f3e0ff */
[----:B------:R-:W-:Y:S01]  /*f880*/  SHF.R.U64 R21, R21, 0x3, RZ ;  /* 0x0000000315157819 */ /* 0x000fe200000012ff */
[--C-:B------:R-:W-:Y:S01]  /*f890*/  IMAD.X R51, RZ, RZ, R47.reuse, P6 ;  /* 0x000000ffff337224 */ /* 0x100fe200030e062f */
[----:B------:R-:W-:Y:S01]  /*f8a0*/  LOP3.LUT R32, R43, 0x380, RZ, 0xc0, !PT ;  /* 0x000003802b207812 */ /* 0x000fe200078ec0ff */
        /* <DEDUP_REMOVED lines=15> */
[----:B------:R-:W-:Y:S01]  /*f9a0*/  LOP3.LUT R46, R21, R46, RZ, 0x3c, !PT ;  /* 0x0000002e152e7212 */ /* 0x000fe200078e3cff */
[--C-:B------:R-:W-:Y:S01]  /*f9b0*/  IMAD.X R83, RZ, RZ, R47.reuse, P0 ;  /* 0x000000ffff537224 */ /* 0x100fe200000e062f */
[----:B------:R-:W-:Y:S01]  /*f9c0*/  SHF.R.U64 R32, R32, 0x3, RZ ;  /* 0x0000000320207819 */ /* 0x000fe200000012ff */
[----:B------:R-:W-:Y:S01]  /*f9d0*/  IMAD.X R87, RZ, RZ, R47, P1 ;  /* 0x000000ffff577224 */ /* 0x000fe200008e062f */
[----:B------:R-:W-:-:S02]  /*f9e0*/  LOP3.LUT R21, R30, 0x380, RZ, 0xc0, !PT ;  /* 0x000003801e157812 */ /* 0x000fc400078ec0ff */
[----:B------:R-:W-:Y:S02]  /*f9f0*/  LOP3.LUT R54, R32, R43, RZ, 0x3c, !PT ;  /* 0x0000002b20367212 */ /* 0x000fe400078e3cff */
[----:B------:R-:W-:Y:S02]  /*fa00*/  LOP3.LUT R20, R41, 0x380, RZ, 0xc0, !PT ;  /* 0x0000038029147812 */ /* 0x000fe400078ec0ff */
[----:B------:R-:W-:Y:S02]  /*fa10*/  SHF.R.U64 R21, R21, 0x3, RZ ;  /* 0x0000000315157819 */ /* 0x000fe400000012ff */
[----:B------:R-:W-:Y:S02]  /*fa20*/  LOP3.LUT R32, R39, 0x380, RZ, 0xc0, !PT ;  /* 0x0000038027207812 */ /* 0x000fe400078ec0ff */
[----:B------:R-:W-:Y:S02]  /*fa30*/  SHF.R.U64 R20, R20, 0x3, RZ ;  /* 0x0000000314147819 */ /* 0x000fe400000012ff */
[----:B------:R-:W-:-:S02]  /*fa40*/  LOP3.LUT R58, R21, R30, RZ, 0x3c, !PT ;  /* 0x0000001e153a7212 */ /* 0x000fc400078e3cff */
[----:B------:R-:W-:Y:S02]  /*fa50*/  SHF.R.U64 R32, R32, 0x3, RZ ;  /* 0x0000000320207819 */ /* 0x000fe400000012ff */
[----:B------:R-:W-:Y:S02]  /*fa60*/  LOP3.LUT R21, R28, 0x380, RZ, 0xc0, !PT ;  /* 0x000003801c157812 */ /* 0x000fe400078ec0ff */
[----:B------:R-:W-:Y:S02]  /*fa70*/  LOP3.LUT R62, R20, R41, RZ, 0x3c, !PT ;  /* 0x00000029143e7212 */ /* 0x000fe400078e3cff */
[----:B------:R-:W-:Y:S02]  /*fa80*/  LOP3.LUT R70, R32, R39, RZ, 0x3c, !PT ;  /* 0x0000002720467212 */ /* 0x000fe400078e3cff */
[----:B------:R-:W-:Y:S02]  /*fa90*/  LOP3.LUT R20, R29, 0x380, RZ, 0xc0, !PT ;  /* 0x000003801d147812 */ /* 0x000fe400078ec0ff */
[----:B------:R-:W-:-:S02]  /*faa0*/  SHF.R.U64 R21, R21, 0x3, RZ ;  /* 0x0000000315157819 */ /* 0x000fc400000012ff */
[----:B------:R-:W-:Y:S02]  /*fab0*/  LOP3.LUT R32, R35, 0x380, RZ, 0xc0, !PT ;  /* 0x0000038023207812 */ /* 0x000fe400078ec0ff */
[----:B------:R-:W-:Y:S02]  /*fac0*/  LOP3.LUT R34, R45, 0x380, RZ, 0xc0, !PT ;  /* 0x000003802d227812 */ /* 0x000fe400078ec0ff */
[----:B------:R-:W-:Y:S02]  /*fad0*/  SHF.R.U64 R20, R20, 0x3, RZ ;  /* 0x0000000314147819 */ /* 0x000fe400000012ff */
[----:B------:R-:W-:Y:S02]  /*fae0*/  LOP3.LUT R78, R21, R28, RZ, 0x3c, !PT ;  /* 0x0000001c154e7212 */ /* 0x000fe400078e3cff */
[----:B------:R-:W-:Y:S02]  /*faf0*/  SHF.R.U64 R32, R32, 0x3, RZ ;  /* 0x0000000320207819 */ /* 0x000fe400000012ff */
[----:B------:R-:W-:-:S02]  /*fb00*/  IADD3 R21, P4, R48, 0x1000, RZ ;  /* 0x0000100030157810 */ /* 0x000fc40007f9e0ff */
[----:B------:R-:W-:Y:S02]  /*fb10*/  SHF.R.U64 R34, R34, 0x3, RZ ;  /* 0x0000000322227819 */ /* 0x000fe400000012ff */
[----:B------:R-:W-:Y:S02]  /*fb20*/  LOP3.LUT R66, R20, R29, RZ, 0x3c, !PT ;  /* 0x0000001d14427212 */ /* 0x000fe400078e3cff */
[----:B------:R-:W-:Y:S02]  /*fb30*/  LOP3.LUT R82, R32, R35, RZ, 0x3c, !PT ;  /* 0x0000002320527212 */ /* 0x000fe400078e3cff */
[----:B------:R-:W-:Y:S02]  /*fb40*/  LOP3.LUT R20, R21, 0x380, RZ, 0xc0, !PT ;  /* 0x0000038015147812 */ /* 0x000fe400078ec0ff */
[----:B------:R-:W-:Y:S02]  /*fb50*/  IADD3 R35, P0, R48, 0x5000, RZ ;  /* 0x0000500030237810 */ /* 0x000fe40007f1e0ff */
[----:B------:R-:W-:-:S02]  /*fb60*/  LOP3.LUT R50, R34, R45, RZ, 0x3c, !PT ;  /* 0x0000002d22327212 */ /* 0x000fc400078e3cff */
[----:B------:R-:W-:Y:S02]  /*fb70*/  SHF.R.U64 R20, R20, 0x3, RZ ;  /* 0x0000000314147819 */ /* 0x000fe400000012ff */
[----:B------:R-:W-:Y:S02]  /*fb80*/  LOP3.LUT R34, R35, 0x380, RZ, 0xc0, !PT ;  /* 0x0000038023227812 */ /* 0x000fe400078ec0ff */
[----:B------:R-:W-:Y:S02]  /*fb90*/  LOP3.LUT R20, R20, R21, RZ, 0x3c, !PT ;  /* 0x0000001514147212 */ /* 0x000fe400078e3cff */
[----:B------:R-:W-:Y:S02]  /*fba0*/  SHF.R.U64 R34, R34, 0x3, RZ ;  /* 0x0000000322227819 */ /* 0x000fe400000012ff */
[----:B------:R-:W-:Y:S02]  /*fbb0*/  IADD3 R21, P1, R48, 0x4000, RZ ;  /* 0x0000400030157810 */ /* 0x000fe40007f3e0ff */
[----:B------:R-:W-:Y:S01]  /*fbc0*/  LOP3.LUT R34, R34, R35, RZ, 0x3c, !PT ;  /* 0x0000002322227212 */ /* 0x000fe200078e3cff */
[--C-:B------:R-:W-:Y:S01]  /*fbd0*/  IMAD.X R35, RZ, RZ, R49.reuse, P0 ;  /* 0x000000ffff237224 */ /* 0x100fe200000e0631 */
[----:B------:R-:W-:Y:S01]  /*fbe0*/  MOV R151, R46 ;  /* 0x0000002e00977202 */ /* 0x000fe20000000f00 */
[----:B------:R-:W-:Y:S01]  /*fbf0*/  IMAD.X R33, RZ, RZ, R49, P1 ;  /* 0x000000ffff217224 */ /* 0x000fe200008e0631 */
[----:B------:R-:W-:Y:S01]  /*fc00*/  IADD3 R46, P0, R48, 0xb000, RZ ;  /* 0x0000b000302e7810 */ /* 0x000fe20007f1e0ff */
[----:B------:R-:W-:Y:S01]  /*fc10*/  BAR.SYNC.DEFER_BLOCKING 0x1, 0x100 ;  /* 0x0044000000007b1d */ /* 0x000fe20000010000 */
[----:B-1----:R-:W-:-:S02]  /*fc20*/  ISETP.NE.AND P1, PT, R52, 0x1, PT ;  /* 0x000000013400780c */ /* 0x002fc40003f25270 */
[----:B------:R-:W-:Y:S01]  /*fc30*/  LOP3.LUT R25, R46, 0x380, RZ, 0xc0, !PT ;  /* 0x000003802e197812 */ /* 0x000fe200078ec0ff */
[----:B------:R-:W-:Y:S01]  /*fc40*/  IMAD.X R47, RZ, RZ, R49, P0 ;  /* 0x000000ffff2f7224 */ /* 0x000fe200000e0631 */
[----:B------:R-:W-:Y:S01]  /*fc50*/  MOV R103, R26 ;  /* 0x0000001a00677202 */ /* 0x000fe20000000f00 */
[----:B------:R-:W-:Y:S01]  /*fc60*/  VIADD R26, R19, UR42 ;  /* 0x0000002a131a7c36 */ /* 0x000fe20008000000 */
[----:B------:R-:W-:Y:S02]  /*fc70*/  SHF.R.U64 R25, R25, 0x3, RZ ;  /* 0x0000000319197819 */ /* 0x000fe400000012ff */
[----:B------:R-:W-:Y:S02]  /*fc80*/  LOP3.LUT R30, R37, 0x380, RZ, 0xc0, !PT ;  /* 0x00000380251e7812 */ /* 0x000fe400078ec0ff */
[----:B------:R-:W-:Y:S02]  /*fc90*/  LOP3.LUT R46, R25, R46, RZ, 0x3c, !PT ;  /* 0x0000002e192e7212 */ /* 0x000fe400078e3cff */
[----:B------:R-:W-:Y:S01]  /*fca0*/  SHF.R.U64 R30, R30, 0x3, RZ ;  /* 0x000000031e1e7819 */ /* 0x000fe200000012ff */
[----:B------:R-:W0:Y:S01]  /*fcb0*/  @P1 LDC R25, c[0x0][0xbec] ;  /* 0x0002fb00ff191b82 */ /* 0x000e220000000800 */
[----:B------:R-:W-:Y:S01]  /*fcc0*/  MOV R150, R50 ;  /* 0x0000003200967202 */ /* 0x000fe20000000f00 */
[----:B------:R-:W-:Y:S01]  /*fcd0*/  IMAD.MOV.U32 R50, RZ, RZ, R26 ;  /* 0x000000ffff327224 */ /* 0x000fe200078e001a */
[----:B------:R-:W-:-:S02]  /*fce0*/  LOP3.LUT R74, R30, R37, RZ, 0x3c, !PT ;  /* 0x000000251e4a7212 */ /* 0x000fc400078e3cff */
[----:B------:R-:W-:Y:S02]  /*fcf0*/  LOP3.LUT R30, R31, 0x380, RZ, 0xc0, !PT ;  /* 0x000003801f1e7812 */ /* 0x000fe400078ec0ff */
[----:B------:R-:W-:Y:S01]  /*fd00*/  MOV R66, R66 ;  /* 0x0000004200427202 */ /* 0x000fe20000000f00 */
[----:B------:R-:W1:Y:S01]  /*fd10*/  @P1 LDC R27, c[0x0][0xbf0] ;  /* 0x0002fc00ff1b1b82 */ /* 0x000e620000000800 */
[----:B------:R-:W-:Y:S01]  /*fd20*/  SHF.R.U64 R30, R30, 0x3, RZ ;  /* 0x000000031e1e7819 */ /* 0x000fe200000012ff */
[----:B------:R0:W-:Y:S01]  /*fd30*/  STSM.16.M88.4 [R151], R4 ;  /* 0x0000000497007844 */ /* 0x0001e20000000200 */
[----:B------:R-:W-:Y:S02]  /*fd40*/  MOV R82, R82 ;  /* 0x0000005200527202 */ /* 0x000fe40000000f00 */
[----:B------:R-:W-:Y:S02]  /*fd50*/  LOP3.LUT R86, R30, R31, RZ, 0x3c, !PT ;  /* 0x0000001f1e567212 */ /* 0x000fe400078e3cff */
[----:B------:R-:W-:Y:S01]  /*fd60*/  IADD3 R39, P3, R48, 0x7000, RZ ;  /* 0x0000700030277810 */ /* 0x000fe20007f7e0ff */
[----:B------:R-:W2:Y:S01]  /*fd70*/  @P1 LDC R53, c[0x0][0xbf0] ;  /* 0x0002fc00ff351b82 */ /* 0x000ea20000000800 */
[----:B------:R-:W-:-:S02]  /*fd80*/  MOV R86, R86 ;  /* 0x0000005600567202 */ /* 0x000fc40000000f00 */
[----:B------:R-:W-:Y:S02]  /*fd90*/  IADD3 R37, P2, R48, 0x6000, RZ ;  /* 0x0000600030257810 */ /* 0x000fe40007f5e0ff */
[----:B------:R-:W-:Y:S02]  /*fda0*/  LOP3.LUT R38, R39, 0x380, RZ, 0xc0, !PT ;  /* 0x0000038027267812 */ /* 0x000fe400078ec0ff */
[----:B------:R-:W-:Y:S02]  /*fdb0*/  MOV R78, R78 ;  /* 0x0000004e004e7202 */ /* 0x000fe40000000f00 */
[----:B------:R-:W-:Y:S01]  /*fdc0*/  LOP3.LUT R36, R37, 0x380, RZ, 0xc0, !PT ;  /* 0x0000038025247812 */ /* 0x000fe200078ec0ff */
[----:B0-----:R-:W-:Y:S01]  /*fdd0*/  @P1 IMAD.HI.U32 R4, R26, R25, RZ ;  /* 0x000000191a041227 */ /* 0x001fe200078e00ff */
[----:B------:R-:W-:Y:S02]  /*fde0*/  F2FP.BF16.F32.PACK_AB R5, R149, R134 ;  /* 0x000000869505723e */ /* 0x000fe400000010ff */
[----:B------:R-:W-:-:S02]  /*fdf0*/  F2FP.BF16.F32.PACK_AB R6, R120, R3 ;  /* 0x000000037806723e */ /* 0x000fc400000010ff */
[----:B------:R-:W-:Y:S02]  /*fe00*/  F2FP.BF16.F32.PACK_AB R7, R148, R133 ;  /* 0x000000859407723e */ /* 0x000fe400000010ff */
[----:B-1----:R-:W-:Y:S02]  /*fe10*/  @P1 SHF.R.U32.HI R50, RZ, R27, R4 ;  /* 0x0000001bff321219 */ /* 0x002fe40000011604 */
[----:B------:R-:W-:Y:S02]  /*fe20*/  F2FP.BF16.F32.PACK_AB R4, R122, R9 ;  /* 0x000000097a04723e */ /* 0x000fe400000010ff */
[----:B------:R-:W-:Y:S01]  /*fe30*/  F2FP.BF16.F32.PACK_AB R9, R147, R132 ;  /* 0x000000849309723e */ /* 0x000fe200000010ff */
[----:B------:R-:W-:Y:S01]  /*fe40*/  IMAD.MOV R3, RZ, RZ, -R50 ;  /* 0x000000ffff037224 */ /* 0x000fe200078e0a32 */
[----:B------:R-:W-:Y:S01]  /*fe50*/  F2FP.BF16.F32.PACK_AB R25, R143, R128 ;  /* 0x000000808f19723e */ /* 0x000fe200000010ff */
[----:B------:R0:W-:Y:S01]  /*fe60*/  STSM.16.M88.4 [R66], R4 ;  /* 0x0000000442007844 */ /* 0x0001e20000000200 */
[----:B------:R-:W-:Y:S01]  /*fe70*/  F2FP.BF16.F32.PACK_AB R27, R142, R127 ;  /* 0x0000007f8e1b723e */ /* 0x000fe200000010ff */
[----:B------:R-:W-:Y:S01]  /*fe80*/  IMAD R3, R52, R3, R26 ;  /* 0x0000000334037224 */ /* 0x000fe200078e021a */
[----:B------:R-:W-:Y:S01]  /*fe90*/  F2FP.BF16.F32.PACK_AB R26, R61, R60 ;  /* 0x0000003c3d1a723e */ /* 0x000fe200000010ff */
[----:B------:R1:W-:Y:S01]  /*fea0*/  STSM.16.M88.4 [R86], R8 ;  /* 0x0000000856007844 */ /* 0x0003e20000000200 */
[----:B------:R-:W-:-:S02]  /*feb0*/  MOV R74, R74 ;  /* 0x0000004a004a7202 */ /* 0x000fc40000000f00 */
[----:B------:R-:W-:Y:S01]  /*fec0*/  SHF.R.U64 R38, R38, 0x3, RZ ;  /* 0x0000000326267819 */ /* 0x000fe200000012ff */
[----:B------:R3:W-:Y:S01]  /*fed0*/  STSM.16.M88.4 [R82], R12 ;  /* 0x0000000c52007844 */ /* 0x0007e20000000200 */
[----:B------:R-:W-:Y:S02]  /*fee0*/  SHF.R.U64 R36, R36, 0x3, RZ ;  /* 0x0000000324247819 */ /* 0x000fe400000012ff */
[----:B------:R-:W-:Y:S01]  /*fef0*/  LOP3.LUT R38, R38, R39, RZ, 0x3c, !PT ;  /* 0x0000002726267212 */ /* 0x000fe200078e3cff */
[----:B------:R-:W-:Y:S01]  /*ff00*/  STSM.16.M88.4 [R78], R24 ;  /* 0x000000184e007844 */ /* 0x000fe20000000200 */
[--C-:B------:R-:W-:Y:S01]  /*ff10*/  IMAD.X R39, RZ, RZ, R49.reuse, P3 ;  /* 0x000000ffff277224 */ /* 0x100fe200018e0631 */
[----:B------:R-:W-:Y:S01]  /*ff20*/  LOP3.LUT R36, R36, R37, RZ, 0x3c, !PT ;  /* 0x0000002524247212 */ /* 0x000fe200078e3cff */
[----:B------:R-:W-:Y:S01]  /*ff30*/  IMAD.X R37, RZ, RZ, R49, P2 ;  /* 0x000000ffff257224 */ /* 0x000fe200010e0631 */
[----:B0-----:R-:W-:Y:S02]  /*ff40*/  F2FP.BF16.F32.PACK_AB R4, R65, R64 ;  /* 0x000000404104723e */ /* 0x001fe400000010ff */
[----:B------:R-:W-:Y:S01]  /*ff50*/  F2FP.BF16.F32.PACK_AB R5, R141, R126 ;  /* 0x0000007e8d05723e */ /* 0x000fe200000010ff */
[----:B-1----:R-:W-:Y:S01]  /*ff60*/  IMAD.U32 R10, RZ, RZ, UR5 ;  /* 0x00000005ff0a7e24 */ /* 0x002fe2000f8e00ff */
[----:B------:R-:W-:Y:S01]  /*ff70*/  SHF.R.S32.HI R9, RZ, 0x1f, R50 ;  /* 0x0000001fff097819 */ /* 0x000fe20000011432 */
[----:B------:R-:W-:Y:S01]  /*ff80*/  ULDC UR5, c[0x0][0xa88] ;  /* 0x0002a20000057ab9 */ /* 0x000fe20000000800 */
[----:B------:R-:W-:Y:S01]  /*ff90*/  SHF.R.S32.HI R8, RZ, 0x1f, R3 ;  /* 0x0000001fff087819 */ /* 0x000fe20000011403 */
[----:B---3--:R-:W-:Y:S01]  /*ffa0*/  VIADD R14, R201, UR42 ;  /* 0x0000002ac90e7c36 */ /* 0x008fe20008000000 */
[----:B------:R-:W-:-:S02]  /*ffb0*/  IADD3 R12, P0, R50, UR6, RZ ;  /* 0x00000006320c7c10 */ /* 0x000fc4000ff1e0ff */
[----:B------:R-:W-:Y:S02]  /*ffc0*/  F2FP.BF16.F32.PACK_AB R6, R69, R68 ;  /* 0x000000444506723e */ /* 0x000fe400000010ff */
[----:B------:R-:W-:Y:S01]  /*ffd0*/  IADD3.X R13, R9, UR7, R10, P0, !PT ;  /* 0x00000007090d7c10 */ /* 0x000fe200087fe40a */
[----:B------:R-:W-:Y:S01]  /*ffe0*/  ULDC.64 UR6, c[0x0][0xb88] ;  /* 0x0002e20000067ab9 */ /* 0x000fe20000000a00 */
[----:B------:R-:W-:Y:S01]  /*fff0*/  F2FP.BF16.F32.PACK_AB R7, R140, R125 ;  /* 0x0000007d8c07723e */ /* 0x000fe200000010ff */
[----:B------:R-:W-:Y:S01]  /*10000*/  IMAD R8, R8, UR6, RZ ;  /* 0x0000000608087c24 */ /* 0x000fe2000f8e02ff */
[----:B------:R-:W-:Y:S01]  /*10010*/  LOP3.LUT P0, RZ, R198, 0x3, RZ, 0xc0, !PT ;  /* 0x00000003c6ff7812 */ /* 0x000fe2000780c0ff */
[----:B------:R-:W-:Y:S01]  /*10020*/  IMAD.WIDE.U32 R12, R3, UR6, R12 ;  /* 0x00000006030c7c25 */ /* 0x000fe2000f8e000c */
        /* <DEDUP_REMOVED lines=8> */
[----:B------:R-:W-:Y:S02]  /*100b0*/  ISETP.GE.OR P2, PT, R14, R3, P0 ;  /* 0x000000030e00720c */ /* 0x000fe40000746670 */
[----:B------:R-:W-:Y:S02]  /*100c0*/  F2FP.BF16.F32.PACK_AB R11, R138, R123 ;  /* 0x0000007b8a0b723e */ /* 0x000fe400000010ff */
[----:B------:R-:W-:Y:S02]  /*100d0*/  MOV R62, R62 ;  /* 0x0000003e003e7202 */ /* 0x000fe40000000f00 */
[----:B------:R-:W-:Y:S01]  /*100e0*/  MOV R58, R58 ;  /* 0x0000003a003a7202 */ /* 0x000fe20000000f00 */
[----:B0-----:R-:W-:Y:S01]  /*100f0*/  VIADD R4, R14, 0x8 ;  /* 0x000000080e047836 */ /* 0x001fe20000000000 */
[----:B------:R-:W-:Y:S01]  /*10100*/  F2FP.BF16.F32.PACK_AB R6, R85, R84 ;  /* 0x000000545506723e */ /* 0x000fe200000010ff */
[----:B------:R-:W-:Y:S01]  /*10110*/  IMAD.IADD R5, R13, 0x1, R15 ;  /* 0x000000010d057824 */ /* 0x000fe200078e020f */
[----:B------:R-:W-:Y:S01]  /*10120*/  LEA R13, P3, R12, UR6, 0x2 ;  /* 0x000000060c0d7c11 */ /* 0x000fe2000f8610ff */
[----:B------:R-:W-:Y:S01]  /*10130*/  STSM.16.M88.4 [R70], R8 ;  /* 0x0000000846007844 */ /* 0x000fe20000000200 */
[----:B------:R-:W-:-:S02]  /*10140*/  ISETP.GE.OR P0, PT, R4, R3, P0 ;  /* 0x000000030400720c */ /* 0x000fc40000706670 */
[----:B------:R-:W-:Y:S01]  /*10150*/  LEA.HI.X R12, R12, UR7, R5, 0x2, P3 ;  /* 0x000000070c0c7c11 */ /* 0x000fe200098f1405 */
[----:B------:R-:W-:Y:S01]  /*10160*/  SHFL.IDX PT, R64, R13, RZ, 0x1c1f ;  /* 0x001c1fff0d407589 */ /* 0x000fe200000e0000 */
[----:B------:R-:W-:Y:S02]  /*10170*/  F2FP.BF16.F32.PACK_AB R4, R81, R80 ;  /* 0x000000505104723e */ /* 0x000fe400000010ff */
[----:B------:R-:W-:Y:S01]  /*10180*/  F2FP.BF16.F32.PACK_AB R5, R136, R121 ;  /* 0x000000798805723e */ /* 0x000fe200000010ff */
[----:B------:R-:W0:Y:S01]  /*10190*/  SHFL.IDX PT, R65, R12, RZ, 0x1c1f ;  /* 0x001c1fff0c417589 */ /* 0x000e2200000e0000 */
[----:B------:R-:W-:Y:S02]  /*101a0*/  F2FP.BF16.F32.PACK_AB R7, R135, R56 ;  /* 0x000000388707723e */ /* 0x000fe400000010ff */
[----:B------:R-:W-:Y:S01]  /*101b0*/  F2FP.BF16.F32.PACK_AB R90, R93, R92 ;  /* 0x0000005c5d5a723e */ /* 0x000fe200000010ff */
[----:B------:R-:W-:Y:S01]  /*101c0*/  SHFL.IDX PT, R66, R13, 0x1, 0x1c1f ;  /* 0x003c1f000d427f89 */ /* 0x000fe200000e0000 */
[----:B------:R-:W-:-:S02]  /*101d0*/  F2FP.BF16.F32.PACK_AB R91, R94, R91 ;  /* 0x0000005b5e5b723e */ /* 0x000fc400000010ff */
[----:B------:R-:W-:Y:S01]  /*101e0*/  F2FP.BF16.F32.PACK_AB R97, R95, R98 ;  /* 0x000000625f61723e */ /* 0x000fe200000010ff */
[----:B------:R-:W-:Y:S01]  /*101f0*/  STSM.16.M88.4 [R62], R4 ;  /* 0x000000043e007844 */ /* 0x000fe20000000200 */
[----:B------:R-:W-:Y:S02]  /*10200*/  F2FP.BF16.F32.PACK_AB R104, R105, R104 ;  /* 0x000000686968723e */ /* 0x000fe400000010ff */
[----:B------:R-:W-:Y:S01]  /*10210*/  MOV R54, R54 ;  /* 0x0000003600367202 */ /* 0x000fe20000000f00 */
[----:B------:R-:W-:Y:S01]  /*10220*/  STSM.16.M88.4 [R58], R88 ;  /* 0x000000583a007844 */ /* 0x000fe20000000200 */
[----:B------:R-:W-:Y:S02]  /*10230*/  F2FP.BF16.F32.PACK_AB R98, R101, R100 ;  /* 0x000000646562723e */ /* 0x000fe400000010ff */
[----:B------:R-:W-:Y:S01]  /*10240*/  F2FP.BF16.F32.PACK_AB R99, R102, R99 ;  /* 0x000000636663723e */ /* 0x000fe200000010ff */
[----:B------:R-:W1:Y:S01]  /*10250*/  SHFL.IDX PT, R67, R12, 0x1, 0x1c1f ;  /* 0x003c1f000c437f89 */ /* 0x000e6200000e0000 */
[----:B------:R-:W-:-:S02]  /*10260*/  F2FP.BF16.F32.PACK_AB R105, R107, R106 ;  /* 0x0000006a6b69723e */ /* 0x000fc400000010ff */
[----:B------:R-:W-:Y:S01]  /*10270*/  F2FP.BF16.F32.PACK_AB R112, R113, R112 ;  /* 0x000000707170723e */ /* 0x000fe200000010ff */
[----:B------:R-:W-:Y:S01]  /*10280*/  STSM.16.M88.4 [R54], R96 ;  /* 0x0000006036007844 */ /* 0x000fe20000000200 */
[----:B------:R-:W-:Y:S02]  /*10290*/  F2FP.BF16.F32.PACK_AB R106, R109, R108 ;  /* 0x0000006c6d6a723e */ /* 0x000fe400000010ff */
[----:B------:R-:W-:Y:S02]  /*102a0*/  F2FP.BF16.F32.PACK_AB R107, R111, R110 ;  /* 0x0000006e6f6b723e */ /* 0x000fe400000010ff */
[----:B------:R-:W-:Y:S02]  /*102b0*/  F2FP.BF16.F32.PACK_AB R113, R115, R114 ;  /* 0x000000727371723e */ /* 0x000fe400000010ff */
[----:B------:R-:W-:Y:S01]  /*102c0*/  F2FP.BF16.F32.PACK_AB R114, R117, R116 ;  /* 0x000000747572723e */ /* 0x000fe200000010ff */
[----:B------:R-:W-:Y:S01]  /*102d0*/  STSM.16.M88.4 [R150], R104 ;  /* 0x0000006896007844 */ /* 0x000fe20000000200 */
[----:B------:R-:W-:-:S02]  /*102e0*/  F2FP.BF16.F32.PACK_AB R115, R119, R118 ;  /* 0x000000767773723e */ /* 0x000fc400000010ff */
[----:B------:R-:W-:Y:S02]  /*102f0*/  LOP3.LUT R32, R21, 0x380, RZ, 0xc0, !PT ;  /* 0x0000038015207812 */ /* 0x000fe400078ec0ff */
[----:B------:R-:W-:Y:S01]  /*10300*/  IADD3 R29, P5, R48, 0x2000, RZ ;  /* 0x00002000301d7810 */ /* 0x000fe20007fbe0ff */
[----:B------:R-:W-:Y:S01]  /*10310*/  STSM.16.M88.4 [R103], R112 ;  /* 0x0000007067007844 */ /* 0x000fe20000000200 */
[----:B------:R-:W-:Y:S02]  /*10320*/  SHF.R.U64 R32, R32, 0x3, RZ ;  /* 0x0000000320207819 */ /* 0x000fe400000012ff */
[----:B------:R-:W-:Y:S01]  /*10330*/  LOP3.LUT R28, R29, 0x380, RZ, 0xc0, !PT ;  /* 0x000003801d1c7812 */ /* 0x000fe200078ec0ff */
[----:B------:R-:W-:Y:S01]  /*10340*/  BAR.SYNC.DEFER_BLOCKING 0x1, 0x100 ;  /* 0x0044000000007b1d */ /* 0x000fe20000010000 */
[----:B------:R-:W-:Y:S01]  /*10350*/  LOP3.LUT R32, R32, R21, RZ, 0x3c, !PT ;  /* 0x0000001520207212 */ /* 0x000fe200078e3cff */
[----:B------:R-:W-:Y:S01]  /*10360*/  IMAD.X R21, RZ, RZ, R49, P4 ;  /* 0x000000ffff157224 */ /* 0x000fe200020e0631 */
[----:B------:R-:W-:-:S02]  /*10370*/  SHF.R.U64 R28, R28, 0x3, RZ ;  /* 0x000000031c1c7819 */ /* 0x000fc400000012ff */
[----:B------:R-:W-:Y:S02]  /*10380*/  IADD3 R31, P6, R48, 0x3000, RZ ;  /* 0x00003000301f7810 */ /* 0x000fe40007fde0ff */
[----:B------:R-:W-:Y:S01]  /*10390*/  LOP3.LUT R28, R28, R29, RZ, 0x3c, !PT ;  /* 0x0000001d1c1c7212 */ /* 0x000fe200078e3cff */
[----:B------:R-:W-:Y:S01]  /*103a0*/  IMAD.X R29, RZ, RZ, R49, P5 ;  /* 0x000000ffff1d7224 */ /* 0x000fe200028e0631 */
[----:B------:R-:W-:Y:S02]  /*103b0*/  LOP3.LUT R30, R31, 0x380, RZ, 0xc0, !PT ;  /* 0x000003801f1e7812 */ /* 0x000fe400078ec0ff */
[----:B------:R-:W-:Y:S02]  /*103c0*/  IADD3 R43, P5, R48, 0x9000, RZ ;  /* 0x00009000302b7810 */ /* 0x000fe40007fbe0ff */
[----:B------:R-:W-:Y:S01]  /*103d0*/  SHF.R.U64 R30, R30, 0x3, RZ ;  /* 0x000000031e1e7819 */ /* 0x000fe200000012ff */
[----:B------:R-:W-:Y:S01]  /*103e0*/  UIMAD UR5, UR10, UR8, URZ ;  /* 0x000000080a0572a4 */ /* 0x000fe2000f8e023f */
[----:B------:R-:W-:-:S02]  /*103f0*/  LOP3.LUT R42, R43, 0x380, RZ, 0xc0, !PT ;  /* 0x000003802b2a7812 */ /* 0x000fc400078ec0ff */
[----:B------:R-:W-:Y:S01]  /*10400*/  LOP3.LUT R30, R30, R31, RZ, 0x3c, !PT ;  /* 0x0000001f1e1e7212 */ /* 0x000fe200078e3cff */
[--C-:B------:R-:W-:Y:S01]  /*10410*/  IMAD.X R31, RZ, RZ, R49.reuse, P6 ;  /* 0x000000ffff1f7224 */ /* 0x100fe200030e0631 */
[----:B------:R-:W-:Y:S01]  /*10420*/  SHF.R.U64 R42, R42, 0x3, RZ ;  /* 0x000000032a2a7819 */ /* 0x000fe200000012ff */
[----:B0-----:R0:W-:Y:S01]  /*10430*/  @!P2 ST.E desc[UR36][R64.64], R0 ;  /* 0x000000004000a985 */ /* 0x0011e2000c101924 */
[C---:B------:R-:W-:Y:S01]  /*10440*/  IADD3 R41, P4, R48.reuse, 0x8000, RZ ;  /* 0x0000800030297810 */ /* 0x040fe20007f9e0ff */
[----:B------:R-:W-:Y:S01]  /*10450*/  UIMAD.WIDE.U32 UR6, UR11, UR8, URZ ;  /* 0x000000080b0672a5 */ /* 0x000fe2000f8e003f */
[----:B------:R-:W-:Y:S01]  /*10460*/  IADD3 R45, P6, R48, 0xa000, RZ ;  /* 0x0000a000302d7810 */ /* 0x000fe20007fde0ff */
[----:B-1----:R1:W-:Y:S01]  /*10470*/  @!P0 ST.E desc[UR36][R66.64], R2 ;  /* 0x0000000242008985 */ /* 0x0023e2000c101924 */
[----:B------:R-:W-:Y:S01]  /*10480*/  UIMAD UR5, UR11, UR9, UR5 ;  /* 0x000000090b0572a4 */ /* 0x000fe2000f8e0205 */
[----:B------:R-:W-:Y:S02]  /*10490*/  LOP3.LUT R42, R42, R43, RZ, 0x3c, !PT ;  /* 0x0000002b2a2a7212 */ /* 0x000fe400078e3cff */
[----:B------:R3:W5:Y:S01]  /*104a0*/  LD.E.128 R12, desc[UR36][R20.64] ;  /* 0x00000024140c7980 */ /* 0x000762000c101d00 */
[----:B------:R-:W-:Y:S01]  /*104b0*/  ULDC.64 UR10, c[0x0][0xaf0] ;  /* 0x0002bc00000a7ab9 */ /* 0x000fe20000000a00 */
[----:B------:R-:W-:Y:S01]  /*104c0*/  LOP3.LUT R40, R41, 0x380, RZ, 0xc0, !PT ;  /* 0x0000038029287812 */ /* 0x000fe200078ec0ff */
[----:B0-----:R-:W-:Y:S01]  /*104d0*/  IMAD R0, R193, 0x20, R196 ;  /* 0x00000020c1007824 */ /* 0x001fe200078e02c4 */
[----:B------:R-:W-:Y:S01]  /*104e0*/  LOP3.LUT R44, R45, 0x380, RZ, 0xc0, !PT ;  /* 0x000003802d2c7812 */ /* 0x000fe200078ec0ff */
[----:B------:R-:W-:Y:S01]  /*104f0*/  UIADD3 UR7, UR7, UR5, URZ ;  /* 0x0000000507077290 */ /* 0x000fe2000fffe03f */
[----:B------:R-:W-:Y:S01]  /*10500*/  LOP3.LUT R43, R48, 0x380, RZ, 0xc0, !PT ;  /* 0x00000380302b7812 */ /* 0x000fe200078ec0ff */
[----:B------:R0:W5:Y:S01]  /*10510*/  LD.E.128 R8, desc[UR36][R28.64] ;  /* 0x000000241c087980 */ /* 0x000162000c101d00 */
[----:B---3--:R-:W3:Y:S01]  /*10520*/  @P1 LDC R21, c[0x0][0xbec] ;  /* 0x0002fb00ff151b82 */ /* 0x008ee20000000800 */
[----:B-1----:R-:W-:Y:S01]  /*10530*/  VIADD R2, R0, UR42 ;  /* 0x0000002a00027c36 */ /* 0x002fe20008000000 */
[----:B------:R-:W-:Y:S01]  /*10540*/  UIMAD UR8, UR12, UR10, URZ ;  /* 0x0000000a0c0872a4 */ /* 0x000fe2000f8e023f */
[----:B------:R-:W-:Y:S01]  /*10550*/  SHF.R.U64 R40, R40, 0x3, RZ ;  /* 0x0000000328287819 */ /* 0x000fe200000012ff */
[----:B------:R-:W-:Y:S01]  /*10560*/  UIMAD.WIDE.U32 UR6, UR13, UR10, UR6 ;  /* 0x0000000a0d0672a5 */ /* 0x000fe2000f8e0006 */
[----:B------:R-:W-:Y:S01]  /*10570*/  SHF.R.U64 R44, R44, 0x3, RZ ;  /* 0x000000032c2c7819 */ /* 0x000fe200000012ff */
[----:B------:R-:W-:Y:S01]  /*10580*/  UIMAD UR5, UR13, UR11, UR8 ;  /* 0x0000000b0d0572a4 */ /* 0x000fe2000f8e0208 */
[----:B------:R-:W-:Y:S01]  /*10590*/  SHF.R.U64 R43, R43, 0x3, RZ ;  /* 0x000000032b2b7819 */ /* 0x000fe200000012ff */
[----:B0-----:R-:W-:Y:S01]  /*105a0*/  IMAD.MOV.U32 R29, RZ, RZ, R2 ;  /* 0x000000ffff1d7224 */ /* 0x001fe200078e0002 */
[----:B------:R0:W5:Y:S01]  /*105b0*/  LD.E.128 R4, desc[UR36][R30.64] ;  /* 0x000000241e047980 */ /* 0x000162000c101d00 */
[----:B------:R-:W-:Y:S01]  /*105c0*/  LOP3.LUT R40, R40, R41, RZ, 0x3c, !PT ;  /* 0x0000002928287212 */ /* 0x000fe200078e3cff */
[----:B------:R-:W-:Y:S01]  /*105d0*/  UIADD3 UR5, UR7, UR5, URZ ;  /* 0x0000000507057290 */ /* 0x000fe2000fffe03f */
[----:B------:R-:W-:Y:S01]  /*105e0*/  LOP3.LUT R44, R44, R45, RZ, 0x3c, !PT ;  /* 0x0000002d2c2c7212 */ /* 0x000fe200078e3cff */
[--C-:B------:R-:W-:Y:S01]  /*105f0*/  IMAD.X R41, RZ, RZ, R49.reuse, P4 ;  /* 0x000000ffff297224 */ /* 0x100fe200020e0631 */
[----:B------:R-:W-:Y:S01]  /*10600*/  LOP3.LUT R48, R43, R48, RZ, 0x3c, !PT ;  /* 0x000000302b307212 */ /* 0x000fe200078e3cff */
[--C-:B------:R-:W-:Y:S01]  /*10610*/  IMAD.X R43, RZ, RZ, R49.reuse, P5 ;  /* 0x000000ffff2b7224 */ /* 0x100fe200028e0631 */
[----:B------:R-:W-:Y:S01]  /*10620*/  ULDC.64 UR8, c[0x0][0xae0] ;  /* 0x0002b80000087ab9 */ /* 0x000fe20000000a00 */
[----:B------:R-:W-:Y:S01]  /*10630*/  IMAD.X R45, RZ, RZ, R49, P6 ;  /* 0x000000ffff2d7224 */ /* 0x000fe200030e0631 */
[----:B------:R1:W5:Y:S04]  /*10640*/  LD.E.128 R68, desc[UR36][R32.64] ;  /* 0x0000002420447980 */ /* 0x000368000c101d00 */
[----:B------:R4:W5:Y:S01]  /*10650*/  LD.E.128 R60, desc[UR36][R34.64] ;  /* 0x00000024223c7980 */ /* 0x000962000c101d00 */
[----:B---3--:R-:W-:-:S03]  /*10660*/  @P1 IMAD.HI.U32 R0, R2, R21, RZ ;  /* 0x0000001502001227 */ /* 0x008fc600078e00ff */
[----:B------:R-:W5:Y:S02]  /*10670*/  LD.E.128 R48, desc[UR36][R48.64] ;  /* 0x0000002430307980 */ /* 0x000f64000c101d00 */
[----:B--2---:R-:W-:Y:S02]  /*10680*/  @P1 SHF.R.U32.HI R29, RZ, R53, R0 ;  /* 0x00000035ff1d1219 */ /* 0x004fe40000011600 */
[----:B------:R2:W5:Y:S02]  /*10690*/  LD.E.128 R56, desc[UR36][R36.64] ;  /* 0x0000002424387980 */ /* 0x000564000c101d00 */
[--C-:B------:R-:W-:Y:S01]  /*106a0*/  SHF.R.S32.HI R0, RZ, 0x1f, R29.reuse ;  /* 0x0000001fff007819 */ /* 0x100fe2000001141d */
[----:B0-----:R-:W-:Y:S01]  /*106b0*/  IMAD.MOV R31, RZ, RZ, -R29 ;  /* 0x000000ffff1f7224 */ /* 0x001fe200078e0a1d */
[----:B------:R2:W5:Y:S01]  /*106c0*/  LD.E.128 R24, desc[UR36][R38.64] ;  /* 0x0000002426187980 */ /* 0x000562000c101d00 */
[----:B------:R-:W-:Y:S02]  /*106d0*/  IMAD.U32 R21, RZ, RZ, UR7 ;  /* 0x00000007ff157e24 */ /* 0x000fe4000f8e00ff */
[----:B------:R-:W-:Y:S01]  /*106e0*/  IMAD R0, R0, UR8, RZ ;  /* 0x0000000800007c24 */ /* 0x000fe2000f8e02ff */
[----:B------:R2:W5:Y:S01]  /*106f0*/  LD.E.128 R80, desc[UR36][R40.64] ;  /* 0x0000002428507980 */ /* 0x000562000c101d00 */
[----:B------:R-:W-:-:S02]  /*10700*/  IMAD R31, R52, R31, R2 ;  /* 0x0000001f341f7224 */ /* 0x000fc400078e0202 */
[----:B------:R-:W-:Y:S01]  /*10710*/  IMAD.U32 R20, RZ, RZ, UR6 ;  /* 0x00000006ff147e24 */ /* 0x000fe2000f8e00ff */
[----:B------:R2:W5:Y:S01]  /*10720*/  LD.E.128 R76, desc[UR36][R42.64] ;  /* 0x000000242a4c7980 */ /* 0x000562000c101d00 */
[----:B------:R-:W-:Y:S01]  /*10730*/  IMAD.U32 R21, RZ, RZ, UR5 ;  /* 0x00000005ff157e24 */ /* 0x000fe2000f8e00ff */
[----:B------:R-:W-:Y:S02]  /*10740*/  ULDC.64 UR6, c[0x0][0xad8] ;  /* 0x0002b60000067ab9 */ /* 0x000fe40000000a00 */
[----:B------:R2:W5:Y:S01]  /*10750*/  LD.E.128 R72, desc[UR36][R44.64] ;  /* 0x000000242c487980 */ /* 0x000562000c101d00 */
[----:B-1----:R-:W-:-:S03]  /*10760*/  IMAD R33, R29, UR9, R0 ;  /* 0x000000091d217c24 */ /* 0x002fc6000f8e0200 */
[----:B------:R2:W5:Y:S01]  /*10770*/  LD.E.128 R64, desc[UR36][R46.64] ;  /* 0x000000242e407980 */ /* 0x000562000c101d00 */
[----:B------:R-:W-:Y:S01]  /*10780*/  SHF.R.S32.HI R0, RZ, 0x1f, R31 ;  /* 0x0000001fff007819 */ /* 0x000fe2000001141f */
[----:B------:R-:W-:Y:S01]  /*10790*/  @!PT LDS RZ, [RZ] ;  /* 0x00000000fffff984 */ /* 0x000fe20000000800 */
[----:B------:R-:W-:Y:S01]  /*107a0*/  @!PT LDS RZ, [RZ] ;  /* 0x00000000fffff984 */ /* 0x000fe20000000800 */
[----:B------:R-:W-:Y:S01]  /*107b0*/  @!PT LDS RZ, [RZ] ;  /* 0x00000000fffff984 */ /* 0x000fe20000000800 */
[----:B------:R-:W-:Y:S01]  /*107c0*/  @!PT LDS RZ, [RZ] ;  /* 0x00000000fffff984 */ /* 0x000fe20000000800 */
[----:B------:R0:W-:Y:S06]  /*107d0*/  MEMBAR.ALL.CTA ;  /* 0x0000000000007992 */ /* 0x0001ec0000008000 */
[----:B0-----:R-:W0:Y:S01]  /*107e0*/  FENCE.VIEW.ASYNC.S ;  /* 0x00000000000073c6 */ /* 0x001e220000000000 */
[----:B------:R-:W-:-:S04]  /*107f0*/  IMAD.WIDE.U32 R20, R29, UR8, R20 ;  /* 0x000000081d147c25 */ /* 0x000fc8000f8e0014 */
[----:B------:R-:W-:Y:S02]  /*10800*/  IMAD.IADD R21, R21, 0x1, R33 ;  /* 0x0000000115157824 */ /* 0x000fe400078e0221 */
[----:B------:R-:W-:Y:S02]  /*10810*/  IMAD R2, R0, UR6, RZ ;  /* 0x0000000600027c24 */ /* 0x000fe4000f8e02ff */
[----:B----4-:R-:W-:Y:S02]  /*10820*/  VIADD R34, R196, UR42 ;  /* 0x0000002ac4227c36 */ /* 0x010fe40008000000 */
[C---:B------:R-:W-:Y:S02]  /*10830*/  IMAD R29, R31.reuse, UR7, R2 ;  /* 0x000000071f1d7c24 */ /* 0x040fe4000f8e0202 */
[----:B------:R-:W-:Y:S01]  /*10840*/  IMAD.WIDE.U32 R20, R31, UR6, R20 ;  /* 0x000000061f147c25 */ /* 0x000fe2000f8e0014 */
[----:B------:R-:W-:Y:S01]  /*10850*/  ISETP.GE.AND P2, PT, R34, R3, PT ;  /* 0x000000032200720c */ /* 0x000fe20003f46270 */
[----:B------:R-:W-:-:S02]  /*10860*/  ULDC.64 UR6, c[0x0][0xa80] ;  /* 0x0002a00000067ab9 */ /* 0x000fc40000000a00 */
[----:B------:R-:W-:Y:S01]  /*10870*/  VIADD R17, R17, 0x30820 ;  /* 0x0003082011117836 */ /* 0x000fe20000000000 */
[----:B------:R-:W-:Y:S01]  /*10880*/  LEA R2, P3, R20, UR6, 0x1 ;  /* 0x0000000614027c11 */ /* 0x000fe2000f8608ff */
[----:B------:R-:W-:Y:S02]  /*10890*/  IMAD.IADD R21, R21, 0x1, R29 ;  /* 0x0000000115157824 */ /* 0x000fe400078e021d */
[----:B------:R-:W-:Y:S01]  /*108a0*/  VIADD R0, R34, 0x20 ;  /* 0x0000002022007836 */ /* 0x000fe20000000000 */
[----:B------:R-:W-:Y:S02]  /*108b0*/  PRMT R17, RZ, 0x654, R17 ;  /* 0x00000654ff117816 */ /* 0x000fe40000000011 */
[----:B------:R-:W-:Y:S02]  /*108c0*/  LEA.HI.X R32, R20, UR7, R21, 0x1, P3 ;  /* 0x0000000714207c11 */ /* 0x000fe400098f0c15 */
[-C--:B------:R-:W-:Y:S01]  /*108d0*/  ISETP.GE.AND P1, PT, R0, R3.reuse, PT ;  /* 0x000000030000720c */ /* 0x080fe20003f26270 */
[----:B------:R-:W-:Y:S01]  /*108e0*/  VIADD R0, R34, 0x40 ;  /* 0x0000004022007836 */ /* 0x000fe20000000000 */
[----:B0-----:R0:W-:Y:S01]  /*108f0*/  SYNCS.ARRIVE.TRANS64.RED.A1T0 RZ, [R17+URZ], RZ ;  /* 0x000000ff11ff79a7 */ /* 0x0011e2000810043f */
[----:B------:R2:W1:Y:S01]  /*10900*/  SHFL.IDX PT, R31, R2, RZ, 0x181f ;  /* 0x00181fff021f7589 */ /* 0x00046200000e0000 */
[----:B------:R-:W-:Y:S02]  /*10910*/  BSSY B1, `(.L_x_4346) ;  /* 0x0000011000017945 */ /* 0x000fe40003800000 */
[----:B------:R-:W-:Y:S01]  /*10920*/  ISETP.GE.AND P0, PT, R0, R3, PT ;  /* 0x000000030000720c */ /* 0x000fe20003f06270 */
[----:B0-----:R2:W0:Y:S01]  /*10930*/  SHFL.IDX PT, R17, R32, RZ, 0x181f ;  /* 0x00181fff20117589 */ /* 0x00142200000e0000 */
[----:B------:R-:W-:Y:S11]  /*10940*/  @P2 BRA `(.L_x_4347) ;  /* 0x0000000000342947 */ /* 0x000ff60003800000 */
[----:B------:R-:W-:Y:S02]  /*10950*/  ULDC UR5, c[0x0][0xac8] ;  /* 0x0002b20000057ab9 */ /* 0x000fe40000000800 */
[----:B------:R-:W-:Y:S02]  /*10960*/  ISETP.GE.AND P4, PT, R22, UR5, PT ;  /* 0x0000000516007c0c */ /* 0x000fe4000bf86270 */
[----:B------:R-:W-:Y:S02]  /*10970*/  ISETP.GE.AND P3, PT, R23, UR5, PT ;  /* 0x0000000517007c0c */ /* 0x000fe4000bf66270 */
[----:B------:R-:W-:-:S09]  /*10980*/  ISETP.GE.AND P2, PT, R192, UR5, PT ;  /* 0x00000005c0007c0c */ /* 0x000fd2000bf46270 */
[CC--:B-1----:R-:W-:Y:S02]  /*10990*/  @!P4 LEA R20, P6, R22.reuse, R31.reuse, 0x1 ;  /* 0x0000001f1614c211 */ /* 0x0c2fe400078c08ff */
[C---:B------:R-:W-:Y:S02]  /*109a0*/  @!P3 LEA R28, P5, R23.reuse, R31, 0x1 ;  /* 0x0000001f171cb211 */ /* 0x040fe400078a08ff */
[----:B0-----:R-:W-:Y:S02]  /*109b0*/  @!P4 LEA.HI.X R21, R22, R17, R206, 0x1, P6 ;  /* 0x000000111615c211 */ /* 0x001fe400030f0cce */
[C---:B------:R-:W-:Y:S02]  /*109c0*/  @!P2 LEA R30, P6, R192.reuse, R31, 0x1 ;  /* 0x0000001fc01ea211 */ /* 0x040fe400078c08ff */
[-C--:B------:R-:W-:Y:S01]  /*109d0*/  @!P3 LEA.HI.X R29, R23, R17.reuse, R205, 0x1, P5 ;  /* 0x00000011171db211 */ /* 0x080fe200028f0ccd */
[----:B-----5:R3:W-:Y:S01]  /*109e0*/  @!P4 ST.E.128 desc[UR36][R20.64], R48 ;  /* 0x000000301400c985 */ /* 0x0207e2000c101d24 */
[----:B------:R-:W-:-:S03]  /*109f0*/  @!P2 LEA.HI.X R31, R192, R17, R204, 0x1, P6 ;  /* 0x00000011c01fa211 */ /* 0x000fc600030f0ccc */
[----:B------:R3:W-:Y:S04]  /*10a00*/  @!P3 ST.E.128 desc[UR36][R28.64], R68 ;  /* 0x000000441c00b985 */ /* 0x0007e8000c101d24 */
[----:B------:R3:W-:Y:S02]  /*10a10*/  @!P2 ST.E.128 desc[UR36][R30.64], R80 ;  /* 0x000000501e00a985 */ /* 0x0007e4000c101d24 */
.L_x_4347:
[----:B------:R-:W-:Y:S05]  /*10a20*/  BSYNC B1 ;  /* 0x0000000000017941 */ /* 0x000fea0003800000 */
.L_x_4346:
[----:B0-----:R0:W4:Y:S01]  /*10a30*/  SHFL.IDX PT, R17, R32, 0x1, 0x181f ;  /* 0x00381f0020117f89 */ /* 0x00112200000e0000 */
        /* <DEDUP_REMOVED lines=13> */
[----:B-----5:R3:W-:Y:S04]  /*10b10*/  @!P4 ST.E.128 desc[UR36][R20.64], R12 ;  /* 0x0000000c1400c985 */ /* 0x0207e8000c101d24 */
[----:B------:R3:W-:Y:S04]  /*10b20*/  @!P5 ST.E.128 desc[UR36][R28.64], R60 ;  /* 0x0000003c1c00d985 */ /* 0x0007e8000c101d24 */
[----:B------:R3:W-:Y:S02]  /*10b30*/  @!P6 ST.E.128 desc[UR36][R30.64], R76 ;  /* 0x0000004c1e00e985 */ /* 0x0007e4000c101d24 */
.L_x_4349:
[----:B------:R-:W-:Y:S05]  /*10b40*/  BSYNC B1 ;  /* 0x0000000000017941 */ /* 0x000fea0003800000 */
.L_x_4348:
        /* <DEDUP_REMOVED lines=17> */
.L_x_4351:
[----:B------:R-:W-:Y:S05]  /*10c60*/  BSYNC B1 ;  /* 0x0000000000017941 */ /* 0x000fea0003800000 */
.L_x_4350:
[----:B------:R-:W-:Y:S01]  /*10c70*/  VIADD R0, R34, 0x60 ;  /* 0x0000006022007836 */ /* 0x000fe20000000000 */
[----:B0----5:R0:W0:Y:S04]  /*10c80*/  SHFL.IDX PT, R11, R32, 0x3, 0x181f ;  /* 0x00781f00200b7f89 */ /* 0x02102800000e0000 */
[----:B------:R-:W-:Y:S01]  /*10c90*/  ISETP.GE.AND P0, PT, R0, R3, PT ;  /* 0x000000030000720c */ /* 0x000fe20003f06270 */
[----:B------:R0:W0:-:S12]  /*10ca0*/  SHFL.IDX PT, R13, R2, 0x3, 0x181f ;  /* 0x00781f00020d7f89 */ /* 0x00001800000e0000 */
[----:B------:R-:W-:Y:S05]  /*10cb0*/  @P0 BRA `(.L_x_4352) ;  /* 0x0000000800e80947 */ /* 0x000fea0003800000 */
[----:B------:R-:W-:Y:S02]  /*10cc0*/  ULDC UR5, c[0x0][0xac8] ;  /* 0x0002b20000057ab9 */ /* 0x000fe40000000800 */
[----:B------:R-:W-:Y:S02]  /*10cd0*/  ISETP.GE.AND P2, PT, R22, UR5, PT ;  /* 0x0000000516007c0c */ /* 0x000fe4000bf46270 */
[----:B------:R-:W-:-:S11]  /*10ce0*/  ISETP.GE.AND P3, PT, R23, UR5, PT ;  /* 0x0000000517007c0c */ /* 0x000fd6000bf66270 */
[CC--:B0-2-4-:R-:W-:Y:S02]  /*10cf0*/  @!P2 LEA R2, P0, R22.reuse, R13.reuse, 0x1 ;  /* 0x0000000d1602a211 */ /* 0x0d5fe400078008ff */
[C---:B------:R-:W-:Y:S02]  /*10d00*/  @!P3 LEA R8, P1, R23.reuse, R13, 0x1 ;  /* 0x0000000d1708b211 */ /* 0x040fe400078208ff */
[-C--:B------:R-:W-:Y:S02]  /*10d10*/  @!P2 LEA.HI.X R3, R22, R11.reuse, R206, 0x1, P0 ;  /* 0x0000000b1603a211 */ /* 0x080fe400000f0cce */
        /* <DEDUP_REMOVED lines=9> */
.L_x_4345:
        /* <DEDUP_REMOVED lines=54> */
.L_x_4354:
[----:B------:R-:W-:Y:S05]  /*11110*/  BSYNC B1 ;  /* 0x0000000000017941 */ /* 0x000fea0003800000 */
.L_x_4353:
[----:B------:R-:W-:Y:S01]  /*11120*/  R2UR UR13, R194 ;  /* 0x00000000c20d72ca */ /* 0x000fe200000e0000 */
[----:B------:R-:W-:Y:S01]  /*11130*/  ULDC.64 UR10, c[0x0][0xae8] ;  /* 0x0002ba00000a7ab9 */ /* 0x000fe20000000a00 */
[----:B------:R-:W-:Y:S01]  /*11140*/  R2UR UR12, R195 ;  /* 0x00000000c30c72ca */ /* 0x000fe200000e0000 */
[----:B------:R-:W-:Y:S01]  /*11150*/  UIMAD UR5, UR8, UR10, URZ ;  /* 0x0000000a080572a4 */ /* 0x000fe2000f8e023f */
[----:B------:R-:W-:Y:S01]  /*11160*/  VIADD R6, R6, UR42 ;  /* 0x0000002a06067c36 */ /* 0x000fe20008000000 */
[----:B------:R-:W-:Y:S03]  /*11170*/  BSSY B1, `(.L_x_4355) ;  /* 0x0000038000017945 */ /* 0x000fe60003800000 */
[----:B0-----:R-:W-:-:S04]  /*11180*/  @P1 IMAD.HI.U32 R0, R6, R9, RZ ;  /* 0x0000000906001227 */ /* 0x001fc800078e00ff */
[----:B--2---:R-:W-:Y:S01]  /*11190*/  IMAD.MOV.U32 R5, RZ, RZ, R6 ;  /* 0x000000ffff057224 */ /* 0x004fe200078e0006 */
        /* <DEDUP_REMOVED lines=43> */
[----:B------:R-:W-:-:S09]  /*11450*/  ISETP.GE.AND P2, PT, R192, UR5, PT ;  /* 0x00000005c0007c0c */ /* 0x000fd2000bf46270 */
[CC--:B-1----:R-:W-:Y:S02]  /*11460*/  @!P4 LEA R10, P6, R22.reuse, R7.reuse, 0x1 ;  /* 0x00000007160ac211 */ /* 0x0c2fe400078c08ff */
[C---:B------:R-:W-:Y:S02]  /*11470*/  @!P3 LEA R12, P5, R23.reuse, R7, 0x1 ;  /* 0x00000007170cb211 */ /* 0x040fe400078a08ff */
[----:B--2---:R-:W-:Y:S02]  /*11480*/  @!P4 LEA.HI.X R11, R22, R3, R206, 0x1, P6 ;  /* 0x00000003160bc211 */ /* 0x004fe400030f0cce */
[C---:B------:R-:W-:Y:S02]  /*11490*/  @!P2 LEA R2, P6, R192.reuse, R7, 0x1 ;  /* 0x00000007c002a211 */ /* 0x040fe400078c08ff */
[-C--:B------:R-:W-:Y:S01]  /*114a0*/  @!P3 LEA.HI.X R13, R23, R3.reuse, R205, 0x1, P5 ;  /* 0x00000003170db211 */ /* 0x080fe200028f0ccd */
[----:B------:R3:W-:Y:S01]  /*114b0*/  @!P4 ST.E.128 desc[UR36][R10.64], RZ ;  /* 0x000000ff0a00c985 */ /* 0x0007e2000c101d24 */
[----:B------:R-:W-:-:S03]  /*114c0*/  @!P2 LEA.HI.X R3, R192, R3, R204, 0x1, P6 ;  /* 0x00000003c003a211 */ /* 0x000fc600030f0ccc */
[----:B------:R3:W-:Y:S04]  /*114d0*/  @!P3 ST.E.128 desc[UR36][R12.64], RZ ;  /* 0x000000ff0c00b985 */ /* 0x0007e8000c101d24 */
[----:B------:R3:W-:Y:S02]  /*114e0*/  @!P2 ST.E.128 desc[UR36][R2.64], RZ ;  /* 0x000000ff0200a985 */ /* 0x0007e4000c101d24 */
.L_x_4356:
[----:B------:R-:W-:Y:S05]  /*114f0*/  BSYNC B1 ;  /* 0x0000000000017941 */ /* 0x000fea0003800000 */
.L_x_4355:
[----:B--23--:R2:W3:Y:S01]  /*11500*/  SHFL.IDX PT, R3, R5, 0x1, 0x181f ;  /* 0x00381f0005037f89 */ /* 0x00c4e200000e0000 */
[----:B------:R-:W-:Y:S03]  /*11510*/  BSSY B1, `(.L_x_4357) ;  /* 0x0000010000017945 */ /* 0x000fe60003800000 */
[----:B-1----:R2:W1:Y:S01]  /*11520*/  SHFL.IDX PT, R7, R4, 0x1, 0x181f ;  /* 0x00381f0004077f89 */ /* 0x00246200000e0000 */
        /* <DEDUP_REMOVED lines=8> */
[-C--:B---3--:R-:W-:Y:S02]  /*115b0*/  @!P4 LEA.HI.X R11, R22, R3.reuse, R206, 0x1, P1 ;  /* 0x00000003160bc211 */ /* 0x088fe400008f0cce */
[-C--:B------:R-:W-:Y:S02]  /*115c0*/  @!P5 LEA.HI.X R13, R23, R3.reuse, R205, 0x1, P2 ;  /* 0x00000003170dd211 */ /* 0x080fe400010f0ccd */
[----:B------:R-:W-:Y:S01]  /*115d0*/  @!P6 LEA.HI.X R3, R192, R3, R204, 0x1, P3 ;  /* 0x00000003c003e211 */ /* 0x000fe200018f0ccc */
[----:B------:R4:W-:Y:S04]  /*115e0*/  @!P4 ST.E.128 desc[UR36][R10.64], RZ ;  /* 0x000000ff0a00c985 */ /* 0x0009e8000c101d24 */
[----:B------:R4:W-:Y:S04]  /*115f0*/  @!P5 ST.E.128 desc[UR36][R12.64], RZ ;  /* 0x000000ff0c00d985 */ /* 0x0009e8000c101d24 */
[----:B------:R4:W-:Y:S02]  /*11600*/  @!P6 ST.E.128 desc[UR36][R2.64], RZ ;  /* 0x000000ff0200e985 */ /* 0x0009e4000c101d24 */
.L_x_4358:
[----:B------:R-:W-:Y:S05]  /*11610*/  BSYNC B1 ;  /* 0x0000000000017941 */ /* 0x000fea0003800000 */
.L_x_4357:
[----:B---34-:R3:W4:Y:S01]  /*11620*/  SHFL.IDX PT, R3, R5, 0x2, 0x181f ;  /* 0x00581f0005037f89 */ /* 0x01872200000e0000 */
        /* <DEDUP_REMOVED lines=16> */
.L_x_4360:
[----:B------:R-:W-:Y:S05]  /*11730*/  BSYNC B1 ;  /* 0x0000000000017941 */ /* 0x000fea0003800000 */
.L_x_4359:
        /* <DEDUP_REMOVED lines=18> */
.L_x_4352:
[----:B------:R-:W-:Y:S05]  /*11860*/  BSYNC B0 ;  /* 0x0000000000007941 */ /* 0x000fea0003800000 */
.L_x_4344:
[----:B------:R-:W-:Y:S02]  /*11870*/  ULDC UR5, c[0x0][0xc38] ;  /* 0x00030e0000057ab9 */ /* 0x000fe40000000800 */
[----:B------:R-:W-:-:S06]  /*11880*/  UISETP.GE.AND UP0, UPT, UR4, UR5, UPT ;  /* 0x000000050400728c */ /* 0x000fcc000bf06270 */
[----:B------:R-:W-:-:S13]  /*11890*/  PLOP3.LUT P0, PT, PT, PT, UP0, 0x80, 0x0 ;  /* 0x000000000000781c */ /* 0x000fda0003f0f008 */
[----:B------:R-:W-:Y:S05]  /*118a0*/  @!P0 BRA `(.L_x_4361) ;  /* 0xfffffef400188947 */ /* 0x000fea000383ffff */
[----:B------:R-:W-:Y:S05]  /*118b0*/  EXIT ;  /* 0x000000000000794d */ /* 0x000fea0003800000 */
.L_x_4255:
        /* <DEDUP_REMOVED lines=16> */
[----:B------:R-:W-:Y:S01]  /*119c0*/  IMAD.SHL.U32 R37, R3, 0x8, RZ ;  /* 0x0000000803257824 */ /* 0x000fe200078e00ff */
[----:B------:R-:W-:Y:S01]  /*119d0*/  ULDC UR9, c[0x0][0x2b8] ;  /* 0x0000ae0000097ab9 */ /* 0x000fe20000000800 */
[----:B------:R-:W-:Y:S01]  /*119e0*/  LOP3.LUT R16, R16, 0xfffffffd, RZ, 0xc0, !PT ;  /* 0xfffffffd10107812 */ /* 0x000fe200078ec0ff */
[----:B------:R-:W0:Y:S01]  /*119f0*/  S2UR UR8, SR_CgaCtaId ;  /* 0x00000000000879c3 */ /* 0x000e220000008800 */
[----:B------:R-:W-:Y:S01]  /*11a00*/  ULDC.64 UR4, c[0x0][0x418] ;  /* 0x0001060000047ab9 */ /* 0x000fe20000000a00 */
[C---:B------:R-:W-:Y:S01]  /*11a10*/  LOP3.LUT R0, R37.reuse, 0x1f8, RZ, 0xc0, !PT ;  /* 0x000001f825007812 */ /* 0x040fe200078ec0ff */
[----:B------:R-:W-:Y:S01]  /*11a20*/  UISETP.NE.U32.AND UP0, UPT, UR4, URZ, UPT ;  /* 0x0000003f0400728c */ /* 0x000fe2000bf05070 */
[----:B------:R1:W-:Y:S01]  /*11a30*/  STL [R1], RZ ;  /* 0x000000ff01007387 */ /* 0x0003e20000100800 */
[----:B------:R-:W-:Y:S01]  /*11a40*/  ULDC UR40, c[0x0][0x288] ;  /* 0x0000a20000287ab9 */ /* 0x000fe20000000800 */
[----:B------:R-:W-:Y:S01]  /*11a50*/  LOP3.LUT R0, R0, 0x38, R3, 0x78, !PT ;  /* 0x0000003800007812 */ /* 0x000fe200078e7803 */
[----:B------:R-:W-:Y:S01]  /*11a60*/  UISETP.NE.AND.EX UP0, UPT, UR5, URZ, UPT, UP0 ;  /* 0x0000003f0500728c */ /* 0x000fe2000bf05300 */
[----:B------:R-:W-:Y:S01]  /*11a70*/  IMAD.U32 R34, RZ, RZ, UR10 ;  /* 0x0000000aff227e24 */ /* 0x000fe2000f8e00ff */
[----:B------:R-:W-:Y:S01]  /*11a80*/  ULDC UR4, c[0x0][0x424] ;  /* 0x0001090000047ab9 */ /* 0x000fe20000000800 */
[----:B------:R-:W-:Y:S01]  /*11a90*/  LOP3.LUT R30, R0, 0x200, R37, 0xf8, !PT ;  /* 0x00000200001e7812 */ /* 0x000fe200078ef825 */
[----:B------:R-:W-:Y:S01]  /*11aa0*/  USEL UR4, UR4, 0x1, UP0 ;  /* 0x0000000104047887 */ /* 0x000fe20008000000 */
[----:B------:R-:W-:Y:S01]  /*11ab0*/  LOP3.LUT R37, R37, 0x38, RZ, 0xc0, !PT ;  /* 0x0000003825257812 */ /* 0x000fe200078ec0ff */
[----:B------:R-:W-:Y:S01]  /*11ac0*/  UMOV UR5, 0x400 ;  /* 0x0000040000057882 */ /* 0x000fe20000000000 */
[----:B------:R-:W-:Y:S01]  /*11ad0*/  ULDC UR39, c[0x0][0x448] ;  /* 0x0001120000277ab9 */ /* 0x000fe20000000800 */
[----:B------:R-:W-:Y:S01]  /*11ae0*/  IMAD.MOV.U32 R26, RZ, RZ, 0x1 ;  /* 0x00000001ff1a7424 */ /* 0x000fe200078e00ff */
[C---:B------:R-:W-:Y:S01]  /*11af0*/  LOP3.LUT R0, R37.reuse, 0x40, RZ, 0xfc, !PT ;  /* 0x0000004025007812 */ /* 0x040fe200078efcff */
[----:B------:R-:W-:Y:S01]  /*11b00*/  IMAD.MOV.U32 R23, RZ, RZ, RZ ;  /* 0x000000ffff177224 */ /* 0x000fe200078e00ff */
[----:B------:R-:W-:Y:S01]  /*11b10*/  LOP3.LUT R2, R37, 0x80, RZ, 0xfc, !PT ;  /* 0x0000008025027812 */ /* 0x000fe200078efcff */
[----:B------:R-:W-:Y:S01]  /*11b20*/  UIMAD UR39, UR39, UR40, URZ ;  /* 0x00000028272772a4 */ /* 0x000fe2000f8e023f */
[----:B------:R-:W-:Y:S01]  /*11b30*/  ISETP.GE.AND P1, PT, R0, UR9, PT ;  /* 0x0000000900007c0c */ /* 0x000fe2000bf26270 */
[----:B------:R-:W-:Y:S01]  /*11b40*/  ULDC UR47, c[0x0][0xc] ;  /* 0x00000300002f7ab9 */ /* 0x000fe20000000800 */
[----:B0-----:R-:W-:-:S06]  /*11b50*/  ULEA UR8, UR8, UR5, 0x18 ;  /* 0x0000000508087291 */ /* 0x001fcc000f8ec03f */
[----:B------:R-:W-:-:S04]  /*11b60*/  IMAD.U32 R17, RZ, RZ, UR8 ;  /* 0x00000008ff117e24 */ /* 0x000fc8000f8e00ff */
[----:B------:R-:W-:Y:S01]  /*11b70*/  IMAD R31, R30, 0x2, R17 ;  /* 0x000000021e1f7824 */ /* 0x000fe200078e0211 */
[----:B--2---:R-:W-:Y:S02]  /*11b80*/  R2UR UR6, R4 ;  /* 0x00000000040672ca */ /* 0x004fe400000e0000 */
[C---:B------:R-:W-:Y:S01]  /*11b90*/  LOP3.LUT R4, R3.reuse, 0x7f, RZ, 0xc0, !PT ;  /* 0x0000007f03047812 */ /* 0x040fe200078ec0ff */
[----:B------:R-:W-:-:S03]  /*11ba0*/  IMAD.SHL.U32 R3, R3, 0x10, RZ ;  /* 0x0000001003037824 */ /* 0x000fc600078e00ff */
[----:B------:R-:W-:-:S07]  /*11bb0*/  SHF.R.U32.HI R36, RZ, 0x3, R4 ;  /* 0x00000003ff247819 */ /* 0x000fce0000011604 */
[----:B------:R-:W-:-:S03]  /*11bc0*/  ULOP3.LUT UR48, UR6, 0x2, URZ, 0xfc, !UPT ;  /* 0x0000000206307892 */ /* 0x000fc6000f8efc3f */
[----:B------:R-:W-:Y:S02]  /*11bd0*/  ULDC.64 UR6, c[0x0][0x2f0] ;  /* 0x0000bc0000067ab9 */ /* 0x000fe40000000a00 */
[----:B------:R-:W-:Y:S01]  /*11be0*/  ISETP.GE.AND P0, PT, R0, UR7, PT ;  /* 0x0000000700007c0c */ /* 0x000fe2000bf06270 */
[----:B------:R-:W-:Y:S01]  /*11bf0*/  UIMAD UR38, UR4, UR6, URZ ;  /* 0x00000006042672a4 */ /* 0x000fe2000f8e023f */
[----:B------:R-:W-:-:S03]  /*11c00*/  ISETP.GE.AND P2, PT, R2, UR7, PT ;  /* 0x0000000702007c0c */ /* 0x000fc6000bf46270 */
[----:B------:R-:W-:Y:S02]  /*11c10*/  UIADD3 UR4, UR38, 0x5f, URZ ;  /* 0x0000005f26047890 */ /* 0x000fe4000fffe03f */
[----:B------:R-:W-:Y:S02]  /*11c20*/  UIADD3 UR49, UR38, 0x1, -UR40 ;  /* 0x0000000126317890 */ /* 0x000fe4000fffe828 */
[----:B------:R-:W-:Y:S02]  /*11c30*/  UIMAD.WIDE UR4, UR4, 0x2aaaaaab, URZ ;  /* 0x2aaaaaab040478a5 */ /* 0x000fe4000f8e023f */
[----:B------:R-:W-:Y:S02]  /*11c40*/  UIADD3 UR40, UR38, -UR40, URZ ;  /* 0x8000002826287290 */ /* 0x000fe4000fffe03f */
[----:B------:R-:W-:Y:S01]  /*11c50*/  @P0 LOP3.LUT R16, R16, 0x2, RZ, 0xfc, !PT ;  /* 0x0000000210100812 */ /* 0x000fe200078efcff */
[----:B------:R-:W-:Y:S01]  /*11c60*/  USHF.R.U32.HI UR41, URZ, 0x1f, UR5 ;  /* 0x0000001f3f297899 */ /* 0x000fe20008011605 */
[----:B------:R-:W-:-:S02]  /*11c70*/  ISETP.GE.AND P0, PT, R0, UR7, PT ;  /* 0x0000000700007c0c */ /* 0x000fc4000bf06270 */
[----:B------:R-:W-:Y:S01]  /*11c80*/  LOP3.LUT R16, R16, 0xfffffbff, RZ, 0xc0, !PT ;  /* 0xfffffbff10107812 */ /* 0x000fe200078ec0ff */
[----:B------:R-:W-:Y:S01]  /*11c90*/  ULEA.HI.SX32 UR41, UR5, UR41, 0x1c ;  /* 0x0000002905297291 */ /* 0x000fe2000f8fe23f */
[----:B------:R-:W-:Y:S02]  /*11ca0*/  LOP3.LUT R0, R36, 0x70, R3, 0xf8, !PT ;  /* 0x0000007024007812 */ /* 0x000fe400078ef803 */
        /* <DEDUP_REMOVED lines=20> */
.L_x_4417:
        /* <DEDUP_REMOVED lines=22> */
.L_x_4363:
[----:B------:R-:W-:Y:S01]  /*11f50*/  ULDC UR8, c[0x0][0xc54] ;  /* 0x0003150000087ab9 */ /* 0x000fe20000000800 */
[----:B------:R-:W-:Y:S01]  /*11f60*/  UMOV UR6, UR7 ;  /* 0x0000000700067c82 */ /* 0x000fe20008000000 */
[----:B------:R-:W-:-:S11]  /*11f70*/  UISETP.NE.AND UP0, UPT, UR8, 0x1, UPT ;  /* 0x000000010800788c */ /* 0x000fd6000bf05270 */
[----:B------:R-:W-:Y:S02]  /*11f80*/  @UP0 ULDC.64 UR10, c[0x0][0xc58] ;  /* 0x00031600000a0ab9 */ /* 0x000fe40000000a00 */
[----:B------:R-:W-:-:S04]  /*11f90*/  UIMAD.WIDE.U32 UR4, UR7, UR10, URZ ;  /* 0x0000000a070472a5 */ /* 0x000fc8000f8e003f */
[----:B------:R-:W-:-:S04]  /*11fa0*/  @UP0 USHF.R.U32.HI UR6, URZ, UR11, UR5 ;  /* 0x0000000b3f060299 */ /* 0x000fc80008011605 */
[----:B------:R-:W-:-:S12]  /*11fb0*/  UIMAD UR4, UR6, UR8, URZ ;  /* 0x00000008060472a4 */ /* 0x000fd8000f8e023f */
.L_x_4364:
        /* <DEDUP_REMOVED lines=48> */
.L_x_4366:
[----:B------:R-:W-:-:S11]  /*122c0*/  UISETP.NE.AND UP1, UPT, UR5, 0x1, UPT ;  /* 0x000000010500788c */ /* 0x000fd6000bf25270 */
[----:B------:R-:W-:Y:S02]  /*122d0*/  @UP1 ULDC.64 UR10, c[0x0][0x9e8] ;  /* 0x00027a00000a1ab9 */ /* 0x000fe40000000a00 */
[----:B------:R-:W-:-:S04]  /*122e0*/  UIMAD.WIDE.U32 UR6, UR8, UR10, URZ ;  /* 0x0000000a080672a5 */ /* 0x000fc8000f8e003f */
[----:B------:R-:W-:-:S12]  /*122f0*/  @UP1 USHF.R.U32.HI UR8, URZ, UR11, UR7 ;  /* 0x0000000b3f081299 */ /* 0x000fd80008011607 */
.L_x_4367:
[----:B------:R-:W-:-:S04]  /*12300*/  UIMAD UR8, UR8, UR5, UR5 ;  /* 0x00000005080872a4 */ /* 0x000fc8000f8e0205 */
[----:B------:R-:W-:-:S04]  /*12310*/  UISETP.LT.AND UP1, UPT, UR4, UR8, UPT ;  /* 0x000000080400728c */ /* 0x000fc8000bf21270 */
[----:B------:R-:W-:-:S12]  /*12320*/  USEL UR4, UR4, UR8, UP1 ;  /* 0x0000000804047287 */ /* 0x000fd80008800000 */
.L_x_4365:
[----:B------:R-:W-:Y:S01]  /*12330*/  UISETP.NE.AND UP1, UPT, UR50, URZ, UPT ;  /* 0x0000003f3200728c */ /* 0x000fe2000bf25270 */
[----:B------:R-:W-:Y:S01]  /*12340*/  PLOP3.LUT P0, PT, PT, PT, UP0, 0x40, 0x0 ;  /* 0x000000000000781c */ /* 0x000fe20003f0e808 */
[----:B------:R-:W-:Y:S01]  /*12350*/  UIADD3 UR6, UR4, 0x5f, URZ ;  /* 0x0000005f04067890 */ /* 0x000fe2000fffe03f */
[----:B------:R-:W-:-:S03]  /*12360*/  UMOV UR10, UR44 ;  /* 0x0000002c000a7c82 */ /* 0x000fc60008000000 */
[----:B------:R-:W-:-:S04]  /*12370*/  UIMAD.WIDE UR6, UR6, 0x2aaaaaab, URZ ;  /* 0x2aaaaaab060678a5 */ /* 0x000fc8000f8e023f */
[----:B------:R-:W-:Y:S01]  /*12380*/  USHF.R.U32.HI UR4, URZ, 0x1f, UR7 ;  /* 0x0000001f3f047899 */ /* 0x000fe20008011607 */
[----:B------:R-:W-:Y:S02]  /*12390*/  @UP1 ULDC UR8, c[0x0][0x44c] ;  /* 0x0001130000081ab9 */ /* 0x000fe40000000800 */
[----:B------:R-:W-:Y:S01]  /*123a0*/  @UP1 ULDC UR6, c[0x0][0x450] ;  /* 0x0001140000061ab9 */ /* 0x000fe20000000800 */
[----:B------:R-:W-:Y:S02]  /*123b0*/  UIMAD.WIDE.U32 UR8, UR44, UR8, URZ ;  /* 0x000000082c0872a5 */ /* 0x000fe4000f8e003f */
[----:B------:R-:W-:Y:S02]  /*123c0*/  ULEA.HI.SX32 UR4, UR7, UR4, 0x1c ;  /* 0x0000000407047291 */ /* 0x000fe4000f8fe23f */
[----:B------:R-:W-:Y:S02]  /*123d0*/  @UP1 USHF.R.U32.HI UR10, URZ, UR6, UR9 ;  /* 0x000000063f0a1299 */ /* 0x000fe40008011609 */
[----:B------:R-:W-:-:S02]  /*123e0*/  UISETP.LT.AND UP1, UPT, UR41, UR4, UPT ;  /* 0x000000042900728c */ /* 0x000fc4000bf21270 */
[----:B------:R-:W-:Y:S01]  /*123f0*/  UIADD3 UR6, UR40, UR10, URZ ;  /* 0x0000000a28067290 */ /* 0x000fe2000fffe03f */
[----:B------:R-:W-:Y:S01]  /*12400*/  ULDC UR8, c[0x0][0x9dc] ;  /* 0x0002770000087ab9 */ /* 0x000fe20000000800 */
[----:B------:R-:W-:Y:S02]  /*12410*/  USEL UR45, UR41, UR4, UP1 ;  /* 0x00000004292d7287 */ /* 0x000fe40008800000 */
[----:B------:R-:W-:Y:S01]  /*12420*/  UIADD3 UR8, UR6, -UR8, URZ ;  /* 0x8000000806087290 */ /* 0x000fe2000fffe03f */
[----:B------:R-:W-:Y:S11]  /*12430*/  @P0 BRA `(.L_x_4368) ;  /* 0x0000000000480947 */ /* 0x000ff60003800000 */
[----:B------:R-:W-:Y:S02]  /*12440*/  UMOV UR4, UR6 ;  /* 0x0000000600047c82 */ /* 0x000fe40008000000 */
        /* <DEDUP_REMOVED lines=10> */
.L_x_4369:
[----:B------:R-:W-:-:S11]  /*124f0*/  UISETP.NE.AND UP0, UPT, UR5, 0x1, UPT ;  /* 0x000000010500788c */ /* 0x000fd6000bf05270 */
[----:B------:R-:W-:Y:S02]  /*12500*/  @UP0 ULDC.64 UR10, c[0x0][0x9e8] ;  /* 0x00027a00000a0ab9 */ /* 0x000fe40000000a00 */
[----:B------:R-:W-:-:S04]  /*12510*/  UIMAD.WIDE.U32 UR6, UR4, UR10, URZ ;  /* 0x0000000a040672a5 */ /* 0x000fc8000f8e003f */
[----:B------:R-:W-:-:S12]  /*12520*/  @UP0 USHF.R.U32.HI UR4, URZ, UR11, UR7 ;  /* 0x0000000b3f040299 */ /* 0x000fd80008011607 */
.L_x_4370:
[----:B------:R-:W-:-:S04]  /*12530*/  UIMAD UR4, UR4, UR5, URZ ;  /* 0x00000005040472a4 */ /* 0x000fc8000f8e023f */
[----:B------:R-:W-:-:S04]  /*12540*/  UISETP.LT.AND UP0, UPT, UR8, UR4, UPT ;  /* 0x000000040800728c */ /* 0x000fc8000bf01270 */
[----:B------:R-:W-:-:S12]  /*12550*/  USEL UR8, UR8, UR4, !UP0 ;  /* 0x0000000408087287 */ /* 0x000fd8000c000000 */
.L_x_4368:
[----:B------:R-:W-:Y:S01]  /*12560*/  UIMAD.WIDE UR4, UR8, 0x2aaaaaab, URZ ;  /* 0x2aaaaaab080478a5 */ /* 0x000fe2000f8e023f */
[----:B------:R-:W-:Y:S03]  /*12570*/  BSSY B7, `(.L_x_4371) ;  /* 0x0000341000077945 */ /* 0x000fe60003800000 */
[----:B------:R-:W-:-:S04]  /*12580*/  USHF.R.U32.HI UR4, URZ, 0x1f, UR5 ;  /* 0x0000001f3f047899 */ /* 0x000fc80008011605 */
[----:B------:R-:W-:-:S04]  /*12590*/  ULEA.HI.SX32 UR4, UR5, UR4, 0x1c ;  /* 0x0000000405047291 */ /* 0x000fc8000f8fe23f */
        /* <DEDUP_REMOVED lines=22> */
.L_x_4372:
[----:B------:R-:W-:Y:S01]  /*12700*/  VIADD R0, R17, 0x1e400 ;  /* 0x0001e40011007836 */ /* 0x000fe20000000000 */
[----:B------:R-:W-:Y:S04]  /*12710*/  BSSY B6, `(.L_x_4374) ;  /* 0x0000013000067945 */ /* 0x000fe80003800000 */
[----:B------:R-:W-:-:S13]  /*12720*/  LOP3.LUT P0, RZ, R0, 0x3ff, RZ, 0xc0, !PT ;  /* 0x000003ff00ff7812 */ /* 0x000fda000780c0ff */
[----:B------:R-:W-:Y:S05]  /*12730*/  @!P0 BRA `(.L_x_4375) ;  /* 0x0000000000408947 */ /* 0x000fea0003800000 */
[----:B------:R-:W-:Y:S01]  /*12740*/  MOV R2, 0x0 ;  /* 0x0000000000027802 */ /* 0x000fe20000000f00 */
[----:B------:R-:W-:Y:S01]  /*12750*/  ULDC.64 UR4, c[0x4][0x138] ;  /* 0x01004e0000047ab9 */ /* 0x000fe20000000a00 */
[----:B------:R-:W-:Y:S01]  /*12760*/  ULDC.64 UR6, c[0x4][0x140] ;  /* 0x0100500000067ab9 */ /* 0x000fe20000000a00 */
[----:B------:R-:W-:Y:S02]  /*12770*/  IMAD.U32 R4, RZ, RZ, UR4 ;  /* 0x00000004ff047e24 */ /* 0x000fe4000f8e00ff */
[----:B------:R-:W-:Y:S01]  /*12780*/  IMAD.U32 R5, RZ, RZ, UR5 ;  /* 0x00000005ff057e24 */ /* 0x000fe2000f8e00ff */
[----:B------:R-:W0:Y:S01]  /*12790*/  LDC.64 R2, c[0x4][R2] ;  /* 0x0100000002027b82 */ /* 0x000e220000000a00 */
[----:B------:R-:W-:Y:S01]  /*127a0*/  ULDC.64 UR4, c[0x4][0x70] ;  /* 0x01001c0000047ab9 */ /* 0x000fe20000000a00 */
        /* <DEDUP_REMOVED lines=8> */
[----:B0----5:R-:W-:Y:S05]  /*12830*/  CALL.ABS.NOINC R2 ;  /* 0x0000000002007343 */ /* 0x021fea0003c00000 */
.L_x_4375:
[----:B------:R-:W-:Y:S05]  /*12840*/  BSYNC B6 ;  /* 0x0000000000067941 */ /* 0x000fea0003800000 */
.L_x_4374:
        /* <DEDUP_REMOVED lines=20> */
.L_x_4378:
[----:B------:R0:W1:Y:S01]  /*12990*/  LDC.64 R2, c[0x4][R18] ;  /* 0x0100000012027b82 */ /* 0x0000620000000a00 */
[----:B------:R-:W-:Y:S01]  /*129a0*/  ULDC.64 UR4, c[0x4][0x138] ;  /* 0x01004e0000047ab9 */ /* 0x000fe20000000a00 */
[----:B------:R-:W-:Y:S01]  /*129b0*/  ULDC.64 UR6, c[0x4][0x140] ;  /* 0x0100500000067ab9 */ /* 0x000fe20000000a00 */
[----:B------:R-:W-:Y:S02]  /*129c0*/  IMAD.U32 R4, RZ, RZ, UR4 ;  /* 0x00000004ff047e24 */ /* 0x000fe4000f8e00ff */
        /* <DEDUP_REMOVED lines=11> */
.L_x_4377:
[----:B------:R-:W-:Y:S05]  /*12a80*/  BSYNC B6 ;  /* 0x0000000000067941 */ /* 0x000fea0003800000 */
.L_x_4376:
        /* <DEDUP_REMOVED lines=9> */
[----:B------:R-:W-:Y:S01]  /*12b20*/  ULDC UR4, c[0x0][0xc48] ;  /* 0x0003120000047ab9 */ /* 0x000fe20000000800 */
[----:B------:R-:W-:-:S05]  /*12b30*/  IMAD.U32 R3, RZ, RZ, UR5 ;  /* 0x00000005ff037e24 */ /* 0x000fca000f8e00ff */
[----:B------:R1:W5:Y:S01]  /*12b40*/  @P0 LDG.E R29, desc[UR36][R2.64] ;  /* 0x00000024021d0981 */ /* 0x000362000c1e1900 */
[----:B------:R-:W-:Y:S01]  /*12b50*/  UMOV UR5, 0xffffffff ;  /* 0xffffffff00057882 */ /* 0x000fe20000000000 */
[----:B------:R-:W-:Y:S02]  /*12b60*/  IMAD.U32 R22, RZ, RZ, UR4 ;  /* 0x00000004ff167e24 */ /* 0x000fe4000f8e00ff */
[----:B------:R-:W-:Y:S05]  /*12b70*/  BRA.DIV UR5, `(.L_x_4379) ;  /* 0x0000003605ac7947 */ /* 0x000fea000b800000 */
.L_x_4433:
        /* <DEDUP_REMOVED lines=22> */
[----:B------:R-:W-:Y:S02]  /*12ce0*/  @!P0 IMAD R7, R29, R7, R2 ;  /* 0x000000071d078224 */ /* 0x000fe400078e0202 */
[----:B------:R-:W-:-:S04]  /*12cf0*/  @!P0 IMAD.MOV.U32 R2, RZ, RZ, R9 ;  /* 0x000000ffff028224 */ /* 0x000fc800078e0009 */
        /* <DEDUP_REMOVED lines=9> */
[----:B------:R-:W-:Y:S01]  /*12d90*/  LOP3.LUT R16, R16, 0xffffff7f, RZ, 0xc0, !PT ;  /* 0xffffff7f10107812 */ /* 0x000fe200078ec0ff */
[----:B------:R-:W-:Y:S02]  /*12da0*/  IMAD.U32 R24, RZ, RZ, UR4 ;  /* 0x00000004ff187e24 */ /* 0x000fe4000f8e00ff */
        /* <DEDUP_REMOVED lines=10> */
.L_x_4380:
        /* <DEDUP_REMOVED lines=25> */
.L_x_4434:
[----:B------:R-:W-:Y:S05]  /*12fe0*/  BSYNC B0 ;  /* 0x0000000000007941 */ /* 0x000fea0003800000 */
.L_x_4381:
        /* <DEDUP_REMOVED lines=13> */
[----:B------:R-:W-:Y:S02]  /*130c0*/  IMAD.MOV.U32 R7, RZ, RZ, -0x60 ;  /* 0xffffffa0ff077424 */ /* 0x000fe400078e00ff */
[----:B------:R-:W-:Y:S02]  /*130d0*/  IMAD.IADD R3, R3, 0x1, R5 ;  /* 0x0000000103037824 */ /* 0x000fe400078e0205 */
[----:B------:R-:W-:Y:S02]  /*130e0*/  IMAD R5, R28, UR4, RZ ;  /* 0x000000041c057c24 */ /* 0x000fe4000f8e02ff */
[----:B------:R-:W-:-:S04]  /*130f0*/  IMAD.WIDE.U32 R2, R22, UR4, R2 ;  /* 0x0000000416027c25 */ /* 0x000fc8000f8e0002 */
[----:B------:R-:W-:Y:S01]  /*13100*/  IMAD R5, R22, UR5, R5 ;  /* 0x0000000516057c24 */ /* 0x000fe2000f8e0205 */
[----:B------:R-:W-:Y:S01]  /*13110*/  ULDC.64 UR4, c[0x0][0x2e8] ;  /* 0x0000ba0000047ab9 */ /* 0x000fe20000000a00 */
[----:B------:R-:W-:Y:S01]  /*13120*/  IMAD R7, R24, R7, UR38 ;  /* 0x0000002618077e24 */ /* 0x000fe2000f8e0207 */
[C---:B------:R-:W-:Y:S01]  /*13130*/  LEA R4, P0, R2.reuse, UR4, 0x1 ;  /* 0x0000000402047c11 */ /* 0x040fe2000f8008ff */
[----:B------:R-:W-:Y:S01]  /*13140*/  IMAD.IADD R3, R3, 0x1, R5 ;  /* 0x0000000103037824 */ /* 0x000fe200078e0205 */
[----:B------:R-:W-:Y:S01]  /*13150*/  UMOV UR4, 0xffffffff ;  /* 0xffffffff00047882 */ /* 0x000fe20000000000 */
[----:B------:R-:W-:Y:S02]  /*13160*/  IMAD.IADD R7, R7, 0x1, -R36 ;  /* 0x0000000107077824 */ /* 0x000fe400078e0a24 */
[----:B------:R-:W-:Y:S01]  /*13170*/  IMAD R5, R23, 0x4800, R30 ;  /* 0x0000480017057824 */ /* 0x000fe200078e021e */
[----:B------:R-:W-:Y:S02]  /*13180*/  LEA.HI.X R6, R2, UR5, R3, 0x1, P0 ;  /* 0x0000000502067c11 */ /* 0x000fe400080f0c03 */
[----:B------:R-:W-:Y:S01]  /*13190*/  ISETP.GE.AND P0, PT, R7, 0x1, PT ;  /* 0x000000010700780c */ /* 0x000fe20003f06270 */
[----:B------:R-:W-:-:S12]  /*131a0*/  BRA.DIV UR4, `(.L_x_4383) ;  /* 0x0000003204607947 */ /* 0x000fd8000b800000 */
[----:B------:R-:W0:Y:S01]  /*131b0*/  SHFL.IDX PT, R14, R4, RZ, 0x181f ;  /* 0x00181fff040e7589 */ /* 0x000e2200000e0000 */
[----:B------:R-:W-:-:S03]  /*131c0*/  @P0 IMAD R9, R5, 0x2, R17 ;  /* 0x0000000205090824 */ /* 0x000fc600078e0211 */
        /* <DEDUP_REMOVED lines=47> */
[----:B------:R0:W1:Y:S01]  /*134c0*/  SHFL.IDX PT, R8, R6, 0x5, 0x181f ;  /* 0x00b81f0006087f89 */ /* 0x00006200000e0000 */
[----:B------:R-:W-:-:S03]  /*134d0*/  @P0 IMAD.MOV.U32 R3, RZ, RZ, R9 ;  /* 0x000000ffff030224 */ /* 0x000fc600078e0009 */
[----:B------:R0:W2:Y:S04]  /*134e0*/  SHFL.IDX PT, R14, R4, 0x5, 0x181f ;  /* 0x00b81f00040e7f89 */ /* 0x0000a800000e0000 */
[----:B------:R0:W-:Y:S04]  /*134f0*/  @P0 LDGSTS.E.BYPASS.LTC128B.128 [R21+0x20400], desc[UR36][R2.64], !P4 ;  /* 0x2040000002150fae */ /* 0x0001e8000e101d64 */
[----:B------:R0:W-:Y:S04]  /*13500*/  @P0 LDGSTS.E.BYPASS.LTC128B.128 [R21+0x23400], desc[UR36][R2.64+0x80], !P3 ;  /* 0x2340008002150fae */ /* 0x0001e8000d901d64 */
[----:B------:R0:W-:Y:S02]  /*13510*/  @P0 LDGSTS.E.BYPASS.LTC128B.128 [R21+0x26400], desc[UR36][R2.64+0x100], !P2 ;  /* 0x2640010002150fae */ /* 0x0001e4000d101d64 */
.L_x_4448:
        /* <DEDUP_REMOVED lines=12> */
.L_x_4384:
        /* <DEDUP_REMOVED lines=10> */
.L_x_4385:
[----:B------:R1:W-:Y:S02]  /*13680*/  SYNCS.ARRIVE.TRANS64.A1T0 RZ, [R0+URZ+0x30830], RZ ;  /* 0x030830ff00ff79a7 */ /* 0x0003e4000810003f */
[----:B------:R-:W-:Y:S05]  /*13690*/  WARPSYNC.ALL ;  /* 0x0000000000007948 */ /* 0x000fea0003800000 */
[----:B------:R-:W-:Y:S01]  /*136a0*/  BSSY B6, `(.L_x_4386) ;  /* 0x0000015000067945 */ /* 0x000fe20003800000 */
[----:B-1----:R-:W-:Y:S01]  /*136b0*/  VIADD R0, R17, 0x12400 ;  /* 0x0001240011007836 */ /* 0x002fe20000000000 */
[----:B------:R-:W-:Y:S04]  /*136c0*/  BAR.SYNC.DEFER_BLOCKING 0x8, 0x180 ;  /* 0x0206000000007b1d */ /* 0x000fe80000010000 */
[----:B------:R-:W-:-:S13]  /*136d0*/  LOP3.LUT P0, RZ, R0, 0x3ff, RZ, 0xc0, !PT ;  /* 0x000003ff00ff7812 */ /* 0x000fda000780c0ff */
[----:B------:R-:W-:Y:S05]  /*136e0*/  @!P0 BRA `(.L_x_4387) ;  /* 0x0000000000408947 */ /* 0x000fea0003800000 */
[----:B0-----:R-:W-:Y:S01]  /*136f0*/  MOV R2, 0x0 ;  /* 0x0000000000027802 */ /* 0x001fe20000000f00 */
        /* <DEDUP_REMOVED lines=15> */
.L_x_4387:
[----:B------:R-:W-:Y:S05]  /*137f0*/  BSYNC B6 ;  /* 0x0000000000067941 */ /* 0x000fea0003800000 */
.L_x_4386:
        /* <DEDUP_REMOVED lines=9> */
[----:B------:R-:W-:Y:S02]  /*13890*/  LOP3.LUT P5, RZ, R16, 0x200, RZ, 0xc0, !PT ;  /* 0x0000020010ff7812 */ /* 0x000fe400078ac0ff */
[----:B------:R-:W-:-:S04]  /*138a0*/  UIMAD UR6, UR6, UR8, URZ ;  /* 0x00000008060672a4 */ /* 0x000fc8000f8e023f */
[----:B------:R-:W-:Y:S02]  /*138b0*/  UIMAD UR7, UR7, UR9, UR6 ;  /* 0x00000009070772a4 */ /* 0x000fe4000f8e0206 */
[----:B------:R-:W-:Y:S01]  /*138c0*/  USHF.R.S32.HI UR6, URZ, 0x1f, UR43 ;  /* 0x0000001f3f067899 */ /* 0x000fe2000801142b */
[----:B0-----:R-:W-:-:S05]  /*138d0*/  IMAD.SHL.U32 R2, R2, 0x10, RZ ;  /* 0x0000001002027824 */ /* 0x001fca00078e00ff */
[----:B------:R-:W-:-:S05]  /*138e0*/  LOP3.LUT R2, R36, 0x70, R2, 0xf8, !PT ;  /* 0x0000007024027812 */ /* 0x000fca00078ef802 */
[----:B------:R-:W-:-:S04]  /*138f0*/  VIADD R0, R2, UR44 ;  /* 0x0000002c02007c36 */ /* 0x000fc80008000000 */
        /* <DEDUP_REMOVED lines=35> */
[----:B------:R-:W-:-:S03]  /*13b30*/  VIADD R4, R36, UR44 ;  /* 0x0000002c24047c36 */ /* 0x000fc60008000000 */
[----:B------:R-:W1:Y:S01]  /*13b40*/  SHFL.IDX PT, R2, R5, RZ, 0x181f ;  /* 0x00181fff05027589 */ /* 0x000e6200000e0000 */
[C---:B------:R-:W-:Y:S01]  /*13b50*/  VIADD R7, R4.reuse, 0x10 ;  /* 0x0000001004077836 */ /* 0x040fe20000000000 */
[----:B------:R-:W-:Y:S02]  /*13b60*/  ISETP.GE.AND P0, PT, R4, UR39, PT ;  /* 0x0000002704007c0c */ /* 0x000fe4000bf06270 */
[----:B------:R-:W-:Y:S11]  /*13b70*/  SHFL.IDX PT, R6, R5, 0x1, 0x181f ;  /* 0x00381f0005067f89 */ /* 0x000ff600000e0000 */
        /* <DEDUP_REMOVED lines=66> */
[----:B------:R0:W1:Y:S01]  /*13fa0*/  SHFL.IDX PT, R6, R5, 0x7, 0x181f ;  /* 0x00f81f0005067f89 */ /* 0x00006200000e0000 */
[----:B------:R-:W-:-:S03]  /*13fb0*/  @!P0 IMAD.MOV.U32 R3, RZ, RZ, R7 ;  /* 0x000000ffff038224 */ /* 0x000fc600078e0007 */
[----:B------:R0:W2:Y:S04]  /*13fc0*/  SHFL.IDX PT, R14, R0, 0x7, 0x181f ;  /* 0x00f81f00000e7f89 */ /* 0x0000a800000e0000 */
[----:B------:R0:W-:Y:S04]  /*13fd0*/  @!P0 LDGSTS.E.BYPASS.LTC128B.128 [R31+0x15400], desc[UR36][R2.64], !P3 ;  /* 0x15400000021f8fae */ /* 0x0001e8000d901d64 */
[----:B------:R0:W-:Y:S04]  /*13fe0*/  @!P0 LDGSTS.E.BYPASS.LTC128B.128 [R31+0x19400], desc[UR36][R2.64+0x80], !P4 ;  /* 0x19400080021f8fae */ /* 0x0001e8000e101d64 */
[----:B------:R0:W-:Y:S02]  /*13ff0*/  @!P0 LDGSTS.E.BYPASS.LTC128B.128 [R31+0x1d400], desc[UR36][R2.64+0x100], !P5 ;  /* 0x1d400100021f8fae */ /* 0x0001e4000e901d64 */
.L_x_4465:
[----:B------:R-:W-:-:S05]  /*14000*/  VIADD R4, R4, 0x70 ;  /* 0x0000007004047836 */ /* 0x000fca0000000000 */
[----:B------:R-:W-:-:S13]  /*14010*/  ISETP.GE.AND P0, PT, R4, UR39, PT ;  /* 0x0000002704007c0c */ /* 0x000fda000bf06270 */
[----:B0-2---:R-:W-:-:S05]  /*14020*/  @!P0 LEA R2, P1, R37, R14, 0x1 ;  /* 0x0000000e25028211 */ /* 0x005fca00078208ff */
[----:B-1----:R-:W-:-:S05]  /*14030*/  @!P0 IMAD.X R3, RZ, RZ, R6, P1 ;  /* 0x000000ffff038224 */ /* 0x002fca00008e0606 */
[----:B------:R-:W-:Y:S01]  /*14040*/  @!PT LDS RZ, [RZ] ;  /* 0x00000000fffff984 */ /* 0x000fe20000000800 */
[----:B------:R-:W-:Y:S01]  /*14050*/  @!PT LDS RZ, [RZ] ;  /* 0x00000000fffff984 */ /* 0x000fe20000000800 */
[----:B------:R-:W-:Y:S01]  /*14060*/  @!PT LDS RZ, [RZ] ;  /* 0x00000000fffff984 */ /* 0x000fe20000000800 */
[----:B------:R0:W-:Y:S04]  /*14070*/  @!P0 LDGSTS.E.BYPASS.LTC128B.128 [R31+0x15c00], desc[UR36][R2.64], !P3 ;  /* 0x15c00000021f8fae */ /* 0x0001e8000d901d64 */
[----:B------:R0:W-:Y:S04]  /*14080*/  @!P0 LDGSTS.E.BYPASS.LTC128B.128 [R31+0x19c00], desc[UR36][R2.64+0x80], !P4 ;  /* 0x19c00080021f8fae */ /* 0x0001e8000e101d64 */
[----:B------:R0:W-:Y:S01]  /*14090*/  @!P0 LDGSTS.E.BYPASS.LTC128B.128 [R31+0x1dc00], desc[UR36][R2.64+0x100], !P5 ;  /* 0x1dc00100021f8fae */ /* 0x0001e2000e901d64 */
[----:B------:R-:W-:Y:S01]  /*140a0*/  PLOP3.LUT P0, PT, PT, PT, PT, 0x80, 0x0 ;  /* 0x000000000000781c */ /* 0x000fe20003f0f070 */
[----:B------:R-:W-:-:S12]  /*140b0*/  NOP ;  /* 0x0000000000007918 */ /* 0x000fd80000000000 */
.L_x_4389:
        /* <DEDUP_REMOVED lines=18> */
.L_x_4466:
[----:B------:R-:W-:Y:S05]  /*141e0*/  BSYNC B0 ;  /* 0x0000000000007941 */ /* 0x000fea0003800000 */
.L_x_4390:
[----:B------:R-:W-:-:S04]  /*141f0*/  UIADD3 UR4, UR45, -0x2, URZ ;  /* 0xfffffffe2d047890 */ /* 0x000fc8000fffe03f */
[----:B------:R-:W-:-:S06]  /*14200*/  UISETP.GE.AND UP0, UPT, UR4, UR46, UPT ;  /* 0x0000002e0400728c */ /* 0x000fcc000bf06270 */
[----:B------:R-:W-:-:S13]  /*14210*/  PLOP3.LUT P0, PT, PT, PT, UP0, 0x40, 0x0 ;  /* 0x000000000000781c */ /* 0x000fda0003f0e808 */
[----:B------:R-:W-:Y:S05]  /*14220*/  @P0 BRA `(.L_x_4392) ;  /* 0x0000000c00f80947 */ /* 0x000fea0003800000 */
[----:B------:R-:W-:Y:S01]  /*14230*/  BSSY B0, `(.L_x_4392) ;  /* 0x00000fd000007945 */ /* 0x000fe20003800000 */
[----:B------:R-:W-:Y:S02]  /*14240*/  IMAD.MOV.U32 R20, RZ, RZ, R26 ;  /* 0x000000ffff147224 */ /* 0x000fe400078e001a */
[----:B------:R-:W-:Y:S02]  /*14250*/  IMAD.MOV.U32 R9, RZ, RZ, R23 ;  /* 0x000000ffff097224 */ /* 0x000fe400078e0017 */
[----:B------:R-:W-:Y:S02]  /*14260*/  IMAD.MOV.U32 R27, RZ, RZ, R24 ;  /* 0x000000ffff1b7224 */ /* 0x000fe400078e0018 */
[----:B------:R-:W-:-:S07]  /*14270*/  IMAD.U32 R8, RZ, RZ, UR4 ;  /* 0x00000004ff087e24 */ /* 0x000fce000f8e00ff */
.L_x_4405:
[----:B------:R-:W1:Y:S01]  /*14280*/  LDC R3, c[0x0][0x430] ;  /* 0x00010c00ff037b82 */ /* 0x000e620000000800 */
[----:B0-----:R-:W0:Y:S01]  /*14290*/  S2R R0, SR_TID.X ;  /* 0x0000000000007919 */ /* 0x001e220000002100 */
[----:B------:R-:W-:Y:S01]  /*142a0*/  IMAD R10, R8, 0x60, R32 ;  /* 0x00000060080a7824 */ /* 0x000fe200078e0220 */
[----:B------:R-:W-:Y:S01]  /*142b0*/  LOP3.LUT P1, RZ, R16, 0x80, RZ, 0xc0, !PT ;  /* 0x0000008010ff7812 */ /* 0x000fe2000782c0ff */
[----:B------:R-:W-:Y:S01]  /*142c0*/  VIADD R23, R9, 0x1 ;  /* 0x0000000109177836 */ /* 0x000fe20000000000 */
[----:B-1----:R-:W-:Y:S01]  /*142d0*/  ISETP.NE.AND P0, PT, R3, 0x1, PT ;  /* 0x000000010300780c */ /* 0x002fe20003f05270 */
[----:B0-----:R-:W-:-:S12]  /*142e0*/  IMAD.SHL.U32 R0, R0, 0x10, RZ ;  /* 0x0000001000007824 */ /* 0x001fd800078e00ff */
[----:B------:R-:W0:Y:S01]  /*142f0*/  @P0 LDC R3, c[0x0][0x434] ;  /* 0x00010d00ff030b82 */ /* 0x000e220000000800 */
[----:B------:R-:W-:-:S04]  /*14300*/  LOP3.LUT R0, R36, 0x70, R0, 0xf8, !PT ;  /* 0x0000007024007812 */ /* 0x000fc800078ef800 */
[C---:B------:R-:W-:Y:S01]  /*14310*/  ISETP.GT.U32.AND P2, PT, R0.reuse, 0x5f, PT ;  /* 0x0000005f0000780c */ /* 0x040fe20003f44070 */
[----:B------:R-:W-:Y:S02]  /*14320*/  IMAD.IADD R10, R0, 0x1, R10 ;  /* 0x00000001000a7824 */ /* 0x000fe400078e020a */
[----:B------:R-:W1:Y:S02]  /*14330*/  @P0 LDC R5, c[0x0][0x438] ;  /* 0x00010e00ff050b82 */ /* 0x000e640000000800 */
[----:B------:R-:W-:-:S08]  /*14340*/  IMAD.MOV.U32 R11, RZ, RZ, R10 ;  /* 0x000000ffff0b7224 */ /* 0x000fd000078e000a */
[----:B------:R-:W2:Y:S01]  /*14350*/  @!P2 LDC.64 R6, c[0x0][0x428] ;  /* 0x00010a00ff06ab82 */ /* 0x000ea20000000a00 */
[----:B0-----:R-:W-:-:S05]  /*14360*/  @P0 IMAD.HI.U32 R0, R10, R3, RZ ;  /* 0x000000030a000227 */ /* 0x001fca00078e00ff */
[----:B-1----:R-:W-:Y:S02]  /*14370*/  @P0 SHF.R.U32.HI R11, RZ, R5, R0 ;  /* 0x00000005ff0b0219 */ /* 0x002fe40000011600 */
[----:B------:R-:W0:Y:S02]  /*14380*/  @!P2 LDC.64 R4, c[0x0][0x418] ;  /* 0x00010600ff04ab82 */ /* 0x000e240000000a00 */
[--C-:B------:R-:W-:Y:S01]  /*14390*/  @!P2 SHF.R.S32.HI R3, RZ, 0x1f, R11.reuse ;  /* 0x0000001fff03a819 */ /* 0x100fe2000001140b */
[----:B------:R-:W-:Y:S02]  /*143a0*/  @!P2 IMAD.MOV.U32 R2, RZ, RZ, R11 ;  /* 0x000000ffff02a224 */ /* 0x000fe400078e000b */
[-C--:B--2---:R-:W-:Y:S02]  /*143b0*/  @!P2 IMAD R0, R33, R6.reuse, RZ ;  /* 0x000000062100a224 */ /* 0x084fe400078e02ff */
[----:B------:R-:W-:-:S04]  /*143c0*/  @!P2 IMAD.WIDE.U32 R2, R29, R6, R2 ;  /* 0x000000061d02a225 */ /* 0x000fc800078e0002 */
[----:B------:R-:W-:-:S04]  /*143d0*/  @!P2 IMAD R7, R29, R7, R0 ;  /* 0x000000071d07a224 */ /* 0x000fc800078e0200 */
[----:B------:R-:W-:Y:S01]  /*143e0*/  @!P2 IMAD.IADD R0, R7, 0x1, R3 ;  /* 0x000000010700a824 */ /* 0x000fe200078e0203 */
[----:B0-----:R-:W-:-:S04]  /*143f0*/  @!P2 LEA R4, P0, R2, R4, 0x2 ;  /* 0x000000040204a211 */ /* 0x001fc800078010ff */
[----:B------:R-:W-:Y:S01]  /*14400*/  @!P2 LEA.HI.X R5, R2, R5, R0, 0x2, P0 ;  /* 0x000000050205a211 */ /* 0x000fe200000f1400 */
[----:B------:R-:W-:Y:S01]  /*14410*/  IMAD.MOV.U32 R0, RZ, RZ, RZ ;  /* 0x000000ffff007224 */ /* 0x000fe200078e00ff */
[C---:B------:R-:W-:Y:S01]  /*14420*/  ISETP.NE.AND P0, PT, R23.reuse, 0x2, PT ;  /* 0x000000021700780c */ /* 0x040fe20003f05270 */
[----:B------:R-:W-:Y:S01]  /*14430*/  IMAD.MOV R7, RZ, RZ, -R11 ;  /* 0x000000ffff077224 */ /* 0x000fe200078e0a0b */
        /* <DEDUP_REMOVED lines=10> */
.L_x_4393:
[----:B------:R-:W-:Y:S01]  /*144e0*/  IMAD R6, R23, 0x8, R17 ;  /* 0x0000000817067824 */ /* 0x000fe200078e0211 */
[----:B------:R-:W-:Y:S01]  /*144f0*/  SHF.L.U32 R3, R26, 0x1f, RZ ;  /* 0x0000001f1a037819 */ /* 0x000fe200000006ff */
[----:B------:R-:W-:Y:S03]  /*14500*/  BSSY B1, `(.L_x_4394) ;  /* 0x0000003000017945 */ /* 0x000fe60003800000 */
[----:B------:R-:W0:Y:S02]  /*14510*/  SYNCS.PHASECHK.TRANS64.TRYWAIT P0, [R6+URZ+0x30840], R3 ;  /* 0x03084003060075a7 */ /* 0x000e24000800017f */
[----:B0-----:R-:W-:Y:S05]  /*14520*/  @!P0 BRA `(.L_x_4395) ;  /* 0x0000003000248947 */ /* 0x001fea0003800000 */
.L_x_4467:
[----:B------:R-:W-:Y:S05]  /*14530*/  BSYNC B1 ;  /* 0x0000000000017941 */ /* 0x000fea0003800000 */
.L_x_4394:
[----:B------:R-:W-:Y:S01]  /*14540*/  SHF.R.S32.HI R21, RZ, 0x1f, R5 ;  /* 0x0000001fff157819 */ /* 0x000fe20000011405 */
[----:B------:R-:W-:Y:S01]  /*14550*/  ULDC.64 UR4, c[0x0][0x300] ;  /* 0x0000c00000047ab9 */ /* 0x000fe20000000a00 */
[----:B-----5:R-:W-:Y:S01]  /*14560*/  SHF.R.S32.HI R25, RZ, 0x1f, R0 ;  /* 0x0000001fff197819 */ /* 0x020fe20000011400 */
[----:B------:R-:W-:Y:S01]  /*14570*/  IMAD R8, R23, 0x4800, R30 ;  /* 0x0000480017087824 */ /* 0x000fe200078e021e */
        /* <DEDUP_REMOVED lines=16> */
[----:B------:R-:W-:-:S03]  /*14680*/  ULDC.64 UR4, c[0x0][0x2e8] ;  /* 0x0000ba0000047ab9 */ /* 0x000fc60000000a00 */
[----:B------:R-:W-:Y:S01]  /*14690*/  IMAD.IADD R3, R7, 0x1, R3 ;  /* 0x0000000107037824 */ /* 0x000fe200078e0203 */
[----:B------:R-:W-:Y:S01]  /*146a0*/  LEA R7, P0, R2, UR4, 0x1 ;  /* 0x0000000402077c11 */ /* 0x000fe2000f8008ff */
[----:B------:R-:W-:-:S03]  /*146b0*/  UMOV UR4, 0xffffffff ;  /* 0xffffffff00047882 */ /* 0x000fc60000000000 */
[----:B------:R-:W-:Y:S01]  /*146c0*/  LEA.HI.X R10, R2, UR5, R3, 0x1, P0 ;  /* 0x00000005020a7c11 */ /* 0x000fe200080f0c03 */
[----:B------:R-:W-:Y:S08]  /*146d0*/  BRA.DIV UR4, `(.L_x_4396) ;  /* 0x0000002e04cc7947 */ /* 0x000ff0000b800000 */
        /* <DEDUP_REMOVED lines=39> */
.L_x_4481:
        /* <DEDUP_REMOVED lines=8> */
[----:B------:R0:W-:Y:S01]  /*149d0*/  LDGSTS.E.BYPASS.LTC128B.128 [R8+0x26c00], desc[UR36][R2.64+0x100], !P1 ;  /* 0x26c0010002087fae */ /* 0x0001e2000c901d64 */
[----:B------:R-:W-:Y:S01]  /*149e0*/  NOP ;  /* 0x0000000000007918 */ /* 0x000fe20000000000 */
.L_x_4397:
        /* <DEDUP_REMOVED lines=10> */
.L_x_4398:
[----:B------:R1:W-:Y:S01]  /*14a90*/  SYNCS.ARRIVE.TRANS64.A1T0 RZ, [R6+URZ+0x30830], RZ ;  /* 0x030830ff06ff79a7 */ /* 0x0003e2000810003f */
[----:B------:R-:W-:Y:S05]  /*14aa0*/  @!P2 BRA `(.L_x_4399) ;  /* 0x000000000004a947 */ /* 0x000fea0003800000 */
[----:B------:R-:W-:Y:S01]  /*14ab0*/  BPT.TRAP 0x1 ;  /* 0x000000040000795c */ /* 0x000fe20000300000 */
.L_x_4399:
[----:B0-----:R-:W-:Y:S01]  /*14ac0*/  SHF.L.U32 R3, R20, 0x1f, RZ ;  /* 0x0000001f14037819 */ /* 0x001fe200000006ff */
[----:B-1----:R-:W-:Y:S01]  /*14ad0*/  IMAD R6, R9, 0x8, R17 ;  /* 0x0000000809067824 */ /* 0x002fe200078e0211 */
[----:B------:R-:W-:Y:S03]  /*14ae0*/  BSSY B1, `(.L_x_4400) ;  /* 0x0000003000017945 */ /* 0x000fe60003800000 */
[----:B------:R-:W0:Y:S02]  /*14af0*/  SYNCS.PHASECHK.TRANS64.TRYWAIT P0, [R6+URZ+0x30860], R3 ;  /* 0x03086003060075a7 */ /* 0x000e24000800017f */
[----:B0-----:R-:W-:Y:S05]  /*14b00*/  @!P0 BRA `(.L_x_4401) ;  /* 0x0000003000788947 */ /* 0x001fea0003800000 */
.L_x_4482:
[----:B------:R-:W-:Y:S05]  /*14b10*/  BSYNC B1 ;  /* 0x0000000000017941 */ /* 0x000fea0003800000 */
.L_x_4400:
[----:B------:R-:W-:Y:S01]  /*14b20*/  IMAD.MOV.U32 R2, RZ, RZ, -0x60 ;  /* 0xffffffa0ff027424 */ /* 0x000fe200078e00ff */
[----:B------:R-:W-:Y:S01]  /*14b30*/  UMOV UR4, 0xffffffff ;  /* 0xffffffff00047882 */ /* 0x000fe20000000000 */
[C---:B------:R-:W-:Y:S01]  /*14b40*/  LOP3.LUT P3, RZ, R16.reuse, 0x20, RZ, 0xc0, !PT ;  /* 0x0000002010ff7812 */ /* 0x040fe2000786c0ff */
[----:B------:R-:W-:Y:S01]  /*14b50*/  IMAD R7, R9, 0x4800, R30 ;  /* 0x0000480009077824 */ /* 0x000fe200078e021e */
[C---:B------:R-:W-:Y:S01]  /*14b60*/  LOP3.LUT P2, RZ, R16.reuse, 0x10, RZ, 0xc0, !PT ;  /* 0x0000001010ff7812 */ /* 0x040fe2000784c0ff */
[----:B0-----:R-:W-:Y:S01]  /*14b70*/  IMAD R3, R27, R2, UR38 ;  /* 0x000000261b037e24 */ /* 0x001fe2000f8e0202 */
[----:B------:R-:W-:-:S03]  /*14b80*/  LOP3.LUT P1, RZ, R16, 0x8, RZ, 0xc0, !PT ;  /* 0x0000000810ff7812 */ /* 0x000fc6000782c0ff */
[----:B------:R-:W-:Y:S01]  /*14b90*/  IMAD.IADD R8, R3, 0x1, -R36 ;  /* 0x0000000103087824 */ /* 0x000fe200078e0a24 */
[----:B------:R-:W-:Y:S09]  /*14ba0*/  BRA.DIV UR4, `(.L_x_4402) ;  /* 0x0000003204647947 */ /* 0x000ff2000b800000 */
        /* <DEDUP_REMOVED lines=52> */
[----:B--2-4-:R3:W-:Y:S02]  /*14ef0*/  LDGSTS.E.BYPASS.LTC128B.128 [R7+0x8400], desc[UR36][R2.64+0x100], !P0 ;  /* 0x0840010002077fae */ /* 0x0147e4000c101d64 */
.L_x_4496:
        /* <DEDUP_REMOVED lines=31> */
.L_x_4403:
        /* <DEDUP_REMOVED lines=10> */
.L_x_4404:
[C---:B------:R-:W-:Y:S01]  /*15190*/  ISETP.GT.AND P0, PT, R24.reuse, UR46, PT ;  /* 0x0000002e18007c0c */ /* 0x040fe2000bf04270 */
[----:B------:R1:W-:Y:S01]  /*151a0*/  SYNCS.ARRIVE.TRANS64.A1T0 RZ, [R6+URZ+0x30850], RZ ;  /* 0x030850ff06ff79a7 */ /* 0x0003e2000810003f */
[----:B------:R-:W-:Y:S02]  /*151b0*/  VIADD R8, R24, 0xffffffff ;  /* 0xffffffff18087836 */ /* 0x000fe40000000000 */
[----:B------:R-:W-:Y:S02]  /*151c0*/  IMAD.MOV.U32 R20, RZ, RZ, R26 ;  /* 0x000000ffff147224 */ /* 0x000fe400078e001a */
[----:B------:R-:W-:Y:S02]  /*151d0*/  IMAD.MOV.U32 R9, RZ, RZ, R23 ;  /* 0x000000ffff097224 */ /* 0x000fe400078e0017 */
[----:B------:R-:W-:-:S05]  /*151e0*/  IMAD.MOV.U32 R27, RZ, RZ, R24 ;  /* 0x000000ffff1b7224 */ /* 0x000fca00078e0018 */
[----:B-1----:R-:W-:Y:S05]  /*151f0*/  @P0 BRA `(.L_x_4405) ;  /* 0xfffffff000200947 */ /* 0x002fea000383ffff */
[----:B------:R-:W-:Y:S05]  /*15200*/  BSYNC B0 ;  /* 0x0000000000007941 */ /* 0x000fea0003800000 */
.L_x_4392:
        /* <DEDUP_REMOVED lines=17> */
.L_x_4407:
[----:B------:R-:W-:Y:S05]  /*15320*/  BSYNC B0 ;  /* 0x0000000000007941 */ /* 0x000fea0003800000 */
.L_x_4406:
[----:B------:R-:W-:-:S13]  /*15330*/  LOP3.LUT P0, RZ, R16, 0x80, RZ, 0xc0, !PT ;  /* 0x0000008010ff7812 */ /* 0x000fda000780c0ff */
[----:B------:R-:W-:Y:S05]  /*15340*/  @!P0 BRA `(.L_x_4408) ;  /* 0x0000000000048947 */ /* 0x000fea0003800000 */
[----:B------:R-:W-:Y:S01]  /*15350*/  BPT.TRAP 0x1 ;  /* 0x000000040000795c */ /* 0x000fe20000300000 */
.L_x_4408:
[----:B------:R-:W-:Y:S01]  /*15360*/  IMAD R4, R23, 0x8, R17 ;  /* 0x0000000817047824 */ /* 0x000fe200078e0211 */
[----:B------:R-:W-:Y:S01]  /*15370*/  SHF.L.U32 R3, R26, 0x1f, RZ ;  /* 0x0000001f1a037819 */ /* 0x000fe200000006ff */
[----:B------:R-:W-:Y:S01]  /*15380*/  IMAD.MOV.U32 R5, RZ, RZ, -0x60 ;  /* 0xffffffa0ff057424 */ /* 0x000fe200078e00ff */
[----:B------:R-:W-:Y:S02]  /*15390*/  BSSY B0, `(.L_x_4409) ;  /* 0x0000004000007945 */ /* 0x000fe40003800000 */
[----:B------:R-:W0:Y:S01]  /*153a0*/  SYNCS.PHASECHK.TRANS64.TRYWAIT P0, [R4+URZ+0x30860], R3 ;  /* 0x03086003040075a7 */ /* 0x000e22000800017f */
[----:B------:R-:W-:Y:S01]  /*153b0*/  IMAD R5, R24, R5, UR38 ;  /* 0x0000002618057e24 */ /* 0x000fe2000f8e0205 */
[----:B0-----:R-:W-:Y:S06]  /*153c0*/  @!P0 BRA `(.L_x_4410) ;  /* 0x0000003000588947 */ /* 0x001fec0003800000 */
.L_x_4497:
[----:B------:R-:W-:Y:S05]  /*153d0*/  BSYNC B0 ;  /* 0x0000000000007941 */ /* 0x000fea0003800000 */
.L_x_4409:
        /* <DEDUP_REMOVED lines=54> */
[----:B------:R-:W-:Y:S01]  /*15740*/  ISETP.LT.OR P0, PT, R5, 0x41, P4 ;  /* 0x000000410500780c */ /* 0x000fe20002701670 */
[----:B------:R2:W1:-:S12]  /*15750*/  SHFL.IDX PT, R7, R19, 0x5, 0x181f ;  /* 0x00b81f0013077f89 */ /* 0x00045800000e0000 */
[----:B------:R2:W-:Y:S01]  /*15760*/  LDGSTS.E.BYPASS.LTC128B.128 [R0+0x2400], desc[UR36][R2.64], !P0 ;  /* 0x0240000002007fae */ /* 0x0005e2000c101d64 */
[----:B------:R-:W-:-:S13]  /*15770*/  ISETP.LT.OR P0, PT, R5, 0x41, P3 ;  /* 0x000000410500780c */ /* 0x000fda0001f01670 */
[----:B------:R2:W-:Y:S01]  /*15780*/  LDGSTS.E.BYPASS.LTC128B.128 [R0+0x5400], desc[UR36][R2.64+0x80], !P0 ;  /* 0x0540008002007fae */ /* 0x0005e2000c101d64 */
[----:B------:R-:W-:-:S13]  /*15790*/  ISETP.LT.OR P0, PT, R5, 0x41, P1 ;  /* 0x000000410500780c */ /* 0x000fda0000f01670 */
[----:B-1-3--:R2:W-:Y:S02]  /*157a0*/  LDGSTS.E.BYPASS.LTC128B.128 [R0+0x8400], desc[UR36][R2.64+0x100], !P0 ;  /* 0x0840010002007fae */ /* 0x00a5e4000c101d64 */
.L_x_4511:
[----:B0-2---:R-:W-:-:S05]  /*157b0*/  IADD3 R2, P0, R14, R6, RZ ;  /* 0x000000060e027210 */ /* 0x005fca0007f1e0ff */
        /* <DEDUP_REMOVED lines=12> */
.L_x_4412:
        /* <DEDUP_REMOVED lines=10> */
.L_x_4413:
[----:B------:R1:W-:Y:S01]  /*15920*/  SYNCS.ARRIVE.TRANS64.A1T0 RZ, [R4+URZ+0x30850], RZ ;  /* 0x030850ff04ff79a7 */ /* 0x0003e2000810003f */
[----:B------:R-:W-:-:S05]  /*15930*/  VIADD R23, R23, 0x1 ;  /* 0x0000000117177836 */ /* 0x000fca0000000000 */
[----:B------:R-:W-:-:S04]  /*15940*/  ISETP.NE.AND P0, PT, R23, 0x2, PT ;  /* 0x000000021700780c */ /* 0x000fc80003f05270 */
[----:B0-----:R-:W-:Y:S02]  /*15950*/  SEL R3, RZ, 0x1, P0 ;  /* 0x00000001ff037807 */ /* 0x001fe40000000000 */
[----:B------:R-:W-:Y:S02]  /*15960*/  SEL R23, R23, RZ, P0 ;  /* 0x000000ff17177207 */ /* 0x000fe40000000000 */
[----:B-1----:R-:W-:-:S07]  /*15970*/  LOP3.LUT R26, R26, R3, RZ, 0x3c, !PT ;  /* 0x000000031a1a7212 */ /* 0x002fce00078e3cff */
.L_x_4373:
[----:B------:R-:W-:Y:S05]  /*15980*/  BSYNC B7 ;  /* 0x0000000000077941 */ /* 0x000fea0003800000 */
.L_x_4371:
        /* <DEDUP_REMOVED lines=11> */
.L_x_4414:
[----:B------:R-:W-:-:S03]  /*15a40*/  UMOV UR4, 0xffffffff ;  /* 0xffffffff00047882 */ /* 0x000fc60000000000 */
[----:B------:R-:W-:Y:S05]  /*15a50*/  BRA.DIV UR4, `(.L_x_4416) ;  /* 0x0000003204f87947 */ /* 0x000fea000b800000 */
[----:B------:R0:W1:Y:S02]  /*15a60*/  SHFL.IDX PT, R14, R34, RZ, 0x1f ;  /* 0x00001fff220e7589 */ /* 0x00006400000e0000 */
.L_x_4514:
        /* <DEDUP_REMOVED lines=8> */
.L_x_4415:
[----:B------:R-:W-:Y:S02]  /*15af0*/  ULDC UR4, c[0x0][0xc38] ;  /* 0x00030e0000047ab9 */ /* 0x000fe40000000800 */
[----:B-1----:R-:W-:-:S13]  /*15b00*/  ISETP.GE.AND P0, PT, R34, UR4, PT ;  /* 0x0000000422007c0c */ /* 0x002fda000bf06270 */
[----:B------:R-:W-:Y:S05]  /*15b10*/  @!P0 BRA `(.L_x_4417) ;  /* 0xffffffc000b48947 */ /* 0x000fea000383ffff */
.L_x_4362:
        /* <DEDUP_REMOVED lines=12> */
.L_x_4515:
[----:B------:R-:W-:Y:S05]  /*15be0*/  BSYNC B0 ;  /* 0x0000000000007941 */ /* 0x000fea0003800000 */
.L_x_4418:
[----:B------:R-:W-:-:S03]  /*15bf0*/  UMOV UR4, 0xffffffff ;  /* 0xffffffff00047882 */ /* 0x000fc60000000000 */
[----:B------:R-:W-:Y:S05]  /*15c00*/  BRA.DIV UR4, `(.L_x_4420) ;  /* 0x0000003204c87947 */ /* 0x000fea000b800000 */
[----:B-1----:R-:W1:Y:S02]  /*15c10*/  S2R R0, SR_TID.X ;  /* 0x0000000000007919 */ /* 0x002e640000002100 */
[----:B-1----:R-:W-:-:S04]  /*15c20*/  SHF.R.U32.HI R0, RZ, 0x5, R0 ;  /* 0x00000005ff007819 */ /* 0x002fc80000011600 */
[----:B------:R-:W-:-:S05]  /*15c30*/  LOP3.LUT R0, R0, 0x3, RZ, 0xc0, !PT ;  /* 0x0000000300007812 */ /* 0x000fca00078ec0ff */
[----:B------:R1:W2:Y:S02]  /*15c40*/  SHFL.IDX PT, R14, R0, RZ, 0x1f ;  /* 0x00001fff000e7589 */ /* 0x0002a400000e0000 */
.L_x_4518:
[----:B--2---:R-:W-:Y:S01]  /*15c50*/  ISETP.NE.AND P0, PT, R14, RZ, PT ;  /* 0x000000ff0e00720c */ /* 0x004fe20003f05270 */
[----:B------:R-:W-:-:S12]  /*15c60*/  BSSY B0, `(.L_x_4421) ;  /* 0x0000026000007945 */ /* 0x000fd80003800000 */
[----:B------:R-:W-:Y:S05]  /*15c70*/  @P0 BRA `(.L_x_4422) ;  /* 0x0000000000900947 */ /* 0x000fea0003800000 */
[----:B------:R-:W-:-:S03]  /*15c80*/  UMOV UR4, 0xffffffff ;  /* 0xffffffff00047882 */ /* 0x000fc60000000000 */
[----:B------:R-:W-:Y:S05]  /*15c90*/  BRA.DIV UR4, `(.L_x_4423) ;  /* 0x0000003204d87947 */ /* 0x000fea000b800000 */
[----:B------:R-:W-:-:S13]  /*15ca0*/  ELECT P6, URZ, PT ;  /* 0x00000000003f782f */ /* 0x000fda00038c0000 */
.L_x_4521:
        /* <DEDUP_REMOVED lines=8> */
.L_x_4424:
[C---:B------:R-:W-:Y:S01]  /*15d30*/  IMAD R5, R23.reuse, 0x8, R4 ;  /* 0x0000000817057824 */ /* 0x040fe200078e0204 */
[----:B------:R-:W-:Y:S01]  /*15d40*/  SHF.L.U32 R0, R26, 0x1f, RZ ;  /* 0x0000001f1a007819 */ /* 0x000fe200000006ff */
[----:B------:R-:W-:-:S03]  /*15d50*/  VIADD R23, R23, 0x1 ;  /* 0x0000000117177836 */ /* 0x000fc60000000000 */
[----:B------:R-:W1:Y:S02]  /*15d60*/  SYNCS.PHASECHK.TRANS64.TRYWAIT P1, [R5+URZ+0x30840], R0 ;  /* 0x03084000050075a7 */ /* 0x000e64000802017f */
[----:B------:R-:W-:-:S04]  /*15d70*/  ISETP.NE.AND P2, PT, R23, 0x2, PT ;  /* 0x000000021700780c */ /* 0x000fc80003f45270 */
[----:B------:R-:W-:Y:S01]  /*15d80*/  SEL R3, RZ, 0x1, P2 ;  /* 0x00000001ff037807 */ /* 0x000fe20001000000 */
[----:B-1----:R-:W-:Y:S08]  /*15d90*/  @!P1 BRA `(.L_x_4425) ;  /* 0x0000003000b89947 */ /* 0x002ff00003800000 */
.L_x_4522:
[----:B------:R-:W-:Y:S02]  /*15da0*/  SEL R23, R23, RZ, P2 ;  /* 0x000000ff17177207 */ /* 0x000fe40001000000 */
[----:B------:R-:W-:Y:S01]  /*15db0*/  LOP3.LUT R2, R26, R3, RZ, 0x3c, !PT ;  /* 0x000000031a027212 */ /* 0x000fe200078e3cff */
[----:B------:R-:W-:Y:S06]  /*15dc0*/  @!P0 BRA `(.L_x_4426) ;  /* 0x0000000000048947 */ /* 0x000fec0003800000 */
[----:B------:R-:W-:Y:S01]  /*15dd0*/  BPT.TRAP 0x1 ;  /* 0x000000040000795c */ /* 0x000fe20000300000 */
.L_x_4426:
[----:B------:R-:W-:Y:S01]  /*15de0*/  IMAD R23, R23, 0x8, R4 ;  /* 0x0000000817177824 */ /* 0x000fe200078e0204 */
[----:B------:R-:W-:-:S04]  /*15df0*/  SHF.L.U32 R2, R2, 0x1f, RZ ;  /* 0x0000001f02027819 */ /* 0x000fc800000006ff */
[----:B------:R-:W2:Y:S02]  /*15e00*/  SYNCS.PHASECHK.TRANS64.TRYWAIT P1, [R23+URZ+0x30840], R2 ;  /* 0x03084002170075a7 */ /* 0x000ea4000802017f */
[----:B--2---:R-:W-:Y:S05]  /*15e10*/  @!P1 BRA `(.L_x_4427) ;  /* 0x0000003000ac9947 */ /* 0x004fea0003800000 */
.L_x_4523:
[----:B------:R-:W-:Y:S05]  /*15e20*/  @!P0 BRA `(.L_x_4428) ;  /* 0x0000000000048947 */ /* 0x000fea0003800000 */
[----:B------:R-:W-:Y:S01]  /*15e30*/  BPT.TRAP 0x1 ;  /* 0x000000040000795c */ /* 0x000fe20000300000 */
.L_x_4428:
[----:B------:R-:W3:Y:S02]  /*15e40*/  SYNCS.PHASECHK.TRANS64.TRYWAIT P1, [R5+URZ+0x30860], R0 ;  /* 0x03086000050075a7 */ /* 0x000ee4000802017f */
[----:B---3--:R-:W-:Y:S05]  /*15e50*/  @!P1 BRA `(.L_x_4429) ;  /* 0x0000003000b09947 */ /* 0x008fea0003800000 */
.L_x_4524:
[----:B------:R-:W-:Y:S05]  /*15e60*/  @!P0 BRA `(.L_x_4430) ;  /* 0x0000000000048947 */ /* 0x000fea0003800000 */
[----:B------:R-:W-:Y:S01]  /*15e70*/  BPT.TRAP 0x1 ;  /* 0x000000040000795c */ /* 0x000fe20000300000 */
.L_x_4430:
[----:B----4-:R4:W0:Y:S02]  /*15e80*/  SYNCS.PHASECHK.TRANS64.TRYWAIT P0, [R23+URZ+0x30860], R2 ;  /* 0x03086002170075a7 */ /* 0x010824000800017f */
[----:B0-----:R-:W-:Y:S05]  /*15e90*/  @!P0 NANOSLEEP.SYNCS 0x989680 ;  /* 0x009896800000895d */ /* 0x001fea0003900000 */
[----:B------:R-:W0:Y:S02]  /*15ea0*/  @!P0 SYNCS.PHASECHK.TRANS64 P0, [R23+URZ+0x30860], R2 ;  /* 0x03086002170085a7 */ /* 0x000e24000800007f */
[----:B0-----:R-:W-:Y:S05]  /*15eb0*/  @!P0 BRA `(.L_x_4430) ;  /* 0xfffffffc00f08947 */ /* 0x001fea000383ffff */
.L_x_4422:
[----:B------:R-:W-:Y:S05]  /*15ec0*/  BSYNC B0 ;  /* 0x0000000000007941 */ /* 0x000fea0003800000 */
.L_x_4421:
[----:B------:R-:W-:Y:S05]  /*15ed0*/  EXIT ;  /* 0x000000000000794d */ /* 0x000fea0003800000 */
.L_x_4267:
[----:B0-----:R-:W-:-:S04]  /*15ee0*/  IMAD.U32 R3, RZ, RZ, UR40 ;  /* 0x00000028ff037e24 */ /* 0x001fc8000f8e00ff */
[----:B------:R0:W1:Y:S03]  /*15ef0*/  SYNCS.PHASECHK.TRANS64.TRYWAIT P1, [R3+URZ+0x30800], R0 ;  /* 0x03080000030075a7 */ /* 0x000066000802017f */
[----:B-1----:R-:W-:Y:S05]  /*15f00*/  @!P1 NANOSLEEP.SYNCS 0x989680 ;  /* 0x009896800000995d */ /* 0x002fea0003900000 */
[----:B------:R-:W1:Y:S02]  /*15f10*/  @!P1 SYNCS.PHASECHK.TRANS64 P1, [R3+URZ+0x30800], R0 ;  /* 0x03080000030095a7 */ /* 0x000e64000802007f */
[----:B-1----:R-:W-:Y:S05]  /*15f20*/  @!P1 BRA `(.L_x_4267) ;  /* 0xfffffffc00ec9947 */ /* 0x002fea000383ffff */
[----:B------:R-:W-:Y:S05]  /*15f30*/  BRA `(.L_x_4431) ;  /* 0xfffffebc00047947 */ /* 0x000fea000383ffff */
.L_x_4271:
[----:B-1----:R1:W2:Y:S02]  /*15f40*/  SYNCS.PHASECHK.TRANS64.TRYWAIT P1, [R13+URZ+0x30830], R0 ;  /* 0x030830000d0075a7 */ /* 0x0022a4000802017f */
[----:B--2---:R-:W-:Y:S05]  /*15f50*/  @!P1 NANOSLEEP.SYNCS 0x989680 ;  /* 0x009896800000995d */ /* 0x004fea0003900000 */
[----:B------:R-:W2:Y:S02]  /*15f60*/  @!P1 SYNCS.PHASECHK.TRANS64 P1, [R13+URZ+0x30830], R0 ;  /* 0x030830000d0095a7 */ /* 0x000ea4000802007f */
[----:B--2---:R-:W-:Y:S05]  /*15f70*/  @!P1 BRA `(.L_x_4271) ;  /* 0xfffffffc00f09947 */ /* 0x004fea000383ffff */
[----:B------:R-:W-:Y:S05]  /*15f80*/  BRA `(.L_x_4270) ;  /* 0xfffffebc00207947 */ /* 0x000fea000383ffff */
.L_x_4288:
[----:B-1----:R-:W-:-:S04]  /*15f90*/  IMAD.U32 R10, RZ, RZ, UR7 ;  /* 0x00000007ff0a7e24 */ /* 0x002fc8000f8e00ff */
[----:B------:R1:W2:Y:S03]  /*15fa0*/  SYNCS.PHASECHK.TRANS64.TRYWAIT P1, [R10+URZ+0x30830], R9 ;  /* 0x030830090a0075a7 */ /* 0x0002a6000802017f */
[----:B--2---:R-:W-:Y:S05]  /*15fb0*/  @!P1 NANOSLEEP.SYNCS 0x989680 ;  /* 0x009896800000995d */ /* 0x004fea0003900000 */
[----:B------:R-:W2:Y:S02]  /*15fc0*/  @!P1 SYNCS.PHASECHK.TRANS64 P1, [R10+URZ+0x30830], R9 ;  /* 0x030830090a0095a7 */ /* 0x000ea4000802007f */
[----:B--2---:R-:W-:Y:S05]  /*15fd0*/  @!P1 BRA `(.L_x_4288) ;  /* 0xfffffffc00ec9947 */ /* 0x004fea000383ffff */
[----:B------:R-:W-:Y:S05]  /*15fe0*/  BRA `(.L_x_4287) ;  /* 0xfffffeec00fc7947 */ /* 0x000fea000383ffff */
.L_x_4292:
[----:B01----:R-:W-:-:S04]  /*15ff0*/  IMAD.U32 R9, RZ, RZ, UR6 ;  /* 0x00000006ff097e24 */ /* 0x003fc8000f8e00ff */
[----:B------:R0:W1:Y:S03]  /*16000*/  SYNCS.PHASECHK.TRANS64.TRYWAIT P1, [R9+URZ+0x30850], R0 ;  /* 0x03085000090075a7 */ /* 0x000066000802017f */
[----:B-1----:R-:W-:Y:S05]  /*16010*/  @!P1 NANOSLEEP.SYNCS 0x989680 ;  /* 0x009896800000995d */ /* 0x002fea0003900000 */
[----:B------:R-:W1:Y:S02]  /*16020*/  @!P1 SYNCS.PHASECHK.TRANS64 P1, [R9+URZ+0x30850], R0 ;  /* 0x03085000090095a7 */ /* 0x000e64000802007f */
[----:B-1----:R-:W-:Y:S05]  /*16030*/  @!P1 BRA `(.L_x_4292) ;  /* 0xfffffffc00ec9947 */ /* 0x002fea000383ffff */
[----:B------:R-:W-:Y:S05]  /*16040*/  BRA `(.L_x_4291) ;  /* 0xfffffef800ac7947 */ /* 0x000fea000383ffff */
.L_x_4311:
[----:B-1----:R-:W-:-:S04]  /*16050*/  IMAD.U32 R10, RZ, RZ, UR7 ;  /* 0x00000007ff0a7e24 */ /* 0x002fc8000f8e00ff */
[----:B------:R1:W2:Y:S03]  /*16060*/  SYNCS.PHASECHK.TRANS64.TRYWAIT P1, [R10+URZ+0x30830], R9 ;  /* 0x030830090a0075a7 */ /* 0x0002a6000802017f */
[----:B--2---:R-:W-:Y:S05]  /*16070*/  @!P1 NANOSLEEP.SYNCS 0x989680 ;  /* 0x009896800000995d */ /* 0x004fea0003900000 */
[----:B------:R-:W2:Y:S02]  /*16080*/  @!P1 SYNCS.PHASECHK.TRANS64 P1, [R10+URZ+0x30830], R9 ;  /* 0x030830090a0095a7 */ /* 0x000ea4000802007f */
[----:B--2---:R-:W-:Y:S05]  /*16090*/  @!P1 BRA `(.L_x_4311) ;  /* 0xfffffffc00ec9947 */ /* 0x004fea000383ffff */
[----:B------:R-:W-:Y:S05]  /*160a0*/  BRA `(.L_x_4310) ;  /* 0xffffff2800307947 */ /* 0x000fea000383ffff */
.L_x_4315:
[----:B01----:R-:W-:-:S04]  /*160b0*/  IMAD.U32 R9, RZ, RZ, UR6 ;  /* 0x00000006ff097e24 */ /* 0x003fc8000f8e00ff */
[----:B------:R0:W1:Y:S03]  /*160c0*/  SYNCS.PHASECHK.TRANS64.TRYWAIT P1, [R9+URZ+0x30850], R0 ;  /* 0x03085000090075a7 */ /* 0x000066000802017f */
[----:B-1----:R-:W-:Y:S05]  /*160d0*/  @!P1 NANOSLEEP.SYNCS 0x989680 ;  /* 0x009896800000995d */ /* 0x002fea0003900000 */
[----:B------:R-:W1:Y:S02]  /*160e0*/  @!P1 SYNCS.PHASECHK.TRANS64 P1, [R9+URZ+0x30850], R0 ;  /* 0x03085000090095a7 */ /* 0x000e64000802007f */
[----:B-1----:R-:W-:Y:S05]  /*160f0*/  @!P1 BRA `(.L_x_4315) ;  /* 0xfffffffc00ec9947 */ /* 0x002fea000383ffff */
[----:B------:R-:W-:Y:S05]  /*16100*/  BRA `(.L_x_4314) ;  /* 0xffffff3000e07947 */ /* 0x000fea000383ffff */
.L_x_4323:
[----:B-1----:R-:W-:-:S04]  /*16110*/  IMAD.U32 R10, RZ, RZ, UR6 ;  /* 0x00000006ff0a7e24 */ /* 0x002fc8000f8e00ff */
[----:B------:R1:W2:Y:S03]  /*16120*/  SYNCS.PHASECHK.TRANS64.TRYWAIT P1, [R10+URZ+0x30830], R9 ;  /* 0x030830090a0075a7 */ /* 0x0002a6000802017f */
[----:B--2---:R-:W-:Y:S05]  /*16130*/  @!P1 NANOSLEEP.SYNCS 0x989680 ;  /* 0x009896800000995d */ /* 0x004fea0003900000 */
[----:B------:R-:W2:Y:S02]  /*16140*/  @!P1 SYNCS.PHASECHK.TRANS64 P1, [R10+URZ+0x30830], R9 ;  /* 0x030830090a0095a7 */ /* 0x000ea4000802007f */
[----:B--2---:R-:W-:Y:S05]  /*16150*/  @!P1 BRA `(.L_x_4323) ;  /* 0xfffffffc00ec9947 */ /* 0x004fea000383ffff */
[----:B------:R-:W-:Y:S05]  /*16160*/  BRA `(.L_x_4322) ;  /* 0xffffff4c002c7947 */ /* 0x000fea000383ffff */
.L_x_4327:
[----:B01----:R-:W-:-:S04]  /*16170*/  IMAD.U32 R9, RZ, RZ, UR10 ;  /* 0x0000000aff097e24 */ /* 0x003fc8000f8e00ff */
[----:B------:R0:W1:Y:S03]  /*16180*/  SYNCS.PHASECHK.TRANS64.TRYWAIT P1, [R9+URZ+0x30850], R0 ;  /* 0x03085000090075a7 */ /* 0x000066000802017f */
[----:B-1----:R-:W-:Y:S05]  /*16190*/  @!P1 NANOSLEEP.SYNCS 0x989680 ;  /* 0x009896800000995d */ /* 0x002fea0003900000 */
[----:B------:R-:W1:Y:S02]  /*161a0*/  @!P1 SYNCS.PHASECHK.TRANS64 P1, [R9+URZ+0x30850], R0 ;  /* 0x03085000090095a7 */ /* 0x000e64000802007f */
[----:B-1----:R-:W-:Y:S05]  /*161b0*/  @!P1 BRA `(.L_x_4327) ;  /* 0xfffffffc00ec9947 */ /* 0x002fea000383ffff */
[----:B------:R-:W-:Y:S05]  /*161c0*/  BRA `(.L_x_4326) ;  /* 0xffffff5400dc7947 */ /* 0x000fea000383ffff */
.L_x_4342:
[----:B-1----:R-:W-:-:S04]  /*161d0*/  IMAD.U32 R5, RZ, RZ, UR5 ;  /* 0x00000005ff057e24 */ /* 0x002fc8000f8e00ff */
[----:B------:R1:W2:Y:S03]  /*161e0*/  SYNCS.PHASECHK.TRANS64.TRYWAIT P1, [R5+URZ+0x30850], R0 ;  /* 0x03085000050075a7 */ /* 0x0002a6000802017f */
[----:B--2---:R-:W-:Y:S05]  /*161f0*/  @!P1 NANOSLEEP.SYNCS 0x989680 ;  /* 0x009896800000995d */ /* 0x004fea0003900000 */
[----:B------:R-:W2:Y:S02]  /*16200*/  @!P1 SYNCS.PHASECHK.TRANS64 P1, [R5+URZ+0x30850], R0 ;  /* 0x03085000050095a7 */ /* 0x000ea4000802007f */
[----:B--2---:R-:W-:Y:S05]  /*16210*/  @!P1 BRA `(.L_x_4342) ;  /* 0xfffffffc00ec9947 */ /* 0x004fea000383ffff */
[----:B------:R-:W-:Y:S05]  /*16220*/  BRA `(.L_x_4341) ;  /* 0xffffff8800107947 */ /* 0x000fea000383ffff */
.L_x_4379:
[----:B------:R-:W2:Y:S01]  /*16230*/  S2R R18, SR_TID.X ;  /* 0x0000000000127919 */ /* 0x000ea20000002100 */
[----:B------:R-:W-:Y:S02]  /*16240*/  IMAD.MOV.U32 R12, RZ, RZ, RZ ;  /* 0x000000ffff0c7224 */ /* 0x000fe400078e00ff */
        /* <DEDUP_REMOVED lines=8> */
.L_x_4432:
[----:B------:R-:W-:Y:S05]  /*162d0*/  BRA `(.L_x_4433) ;  /* 0xffffffc800287947 */ /* 0x000fea000383ffff */
.L_x_4382:
[----:B0-----:R0:W1:Y:S02]  /*162e0*/  SYNCS.PHASECHK.TRANS64.TRYWAIT P0, [R0+URZ+0x30840], R3 ;  /* 0x03084003000075a7 */ /* 0x001064000800017f */
[----:B-1----:R-:W-:Y:S05]  /*162f0*/  @!P0 NANOSLEEP.SYNCS 0x989680 ;  /* 0x009896800000895d */ /* 0x002fea0003900000 */
[----:B------:R-:W1:Y:S02]  /*16300*/  @!P0 SYNCS.PHASECHK.TRANS64 P0, [R0+URZ+0x30840], R3 ;  /* 0x03084003000085a7 */ /* 0x000e64000800007f */
[----:B-1----:R-:W-:Y:S05]  /*16310*/  @!P0 BRA `(.L_x_4382) ;  /* 0xfffffffc00f08947 */ /* 0x002fea000383ffff */
[----:B------:R-:W-:Y:S05]  /*16320*/  BRA `(.L_x_4434) ;  /* 0xffffffcc002c7947 */ /* 0x000fea000383ffff */
.L_x_4383:
        /* <DEDUP_REMOVED lines=8> */
.L_x_4436:
[----:B------:R-:W-:Y:S05]  /*163b0*/  BSYNC B0 ;  /* 0x0000000000007941 */ /* 0x000fea0003800000 */
.L_x_4435:
        /* <DEDUP_REMOVED lines=9> */
.L_x_4437:
        /* <DEDUP_REMOVED lines=8> */
.L_x_4438:
[----:B------:R-:W-:Y:S01]  /*164d0*/  @!PT LDS RZ, [RZ] ;  /* 0x00000000fffff984 */ /* 0x000fe20000000800 */
[----:B------:R-:W-:Y:S01]  /*164e0*/  @!PT LDS RZ, [RZ] ;  /* 0x00000000fffff984 */ /* 0x000fe20000000800 */
[----:B------:R-:W-:Y:S01]  /*164f0*/  @!PT LDS RZ, [RZ] ;  /* 0x00000000fffff984 */ /* 0x000fe20000000800 */
[----:B------:R0:W-:Y:S04]  /*16500*/  @P0 LDGSTS.E.BYPASS.LTC128B.128 [R9+0x1e400], desc[UR36][R2.64], !P4 ;  /* 0x1e40000002090fae */ /* 0x0001e8000e101d64 */
[----:B------:R0:W-:Y:S04]  /*16510*/  @P0 LDGSTS.E.BYPASS.LTC128B.128 [R9+0x21400], desc[UR36][R2.64+0x80], !P3 ;  /* 0x2140008002090fae */ /* 0x0001e8000d901d64 */
[----:B------:R0:W-:Y:S01]  /*16520*/  @P0 LDGSTS.E.BYPASS.LTC128B.128 [R9+0x24400], desc[UR36][R2.64+0x100], !P2 ;  /* 0x2440010002090fae */ /* 0x0001e2000d101d64 */
[----:B------:R-:W-:Y:S01]  /*16530*/  ISETP.GE.AND P0, PT, R7, 0x11, PT ;  /* 0x000000110700780c */ /* 0x000fe20003f06270 */
[----:B------:R-:W-:-:S02]  /*16540*/  IMAD.MOV.U32 R13, RZ, RZ, R4 ;  /* 0x000000ffff0d7224 */ /* 0x000fc400078e0004 */
[----:B------:R-:W-:-:S10]  /*16550*/  IMAD.MOV.U32 R8, RZ, RZ, R14 ;  /* 0x000000ffff087224 */ /* 0x000fd400078e000e */
[----:B0-----:R-:W-:Y:S05]  /*16560*/  WARPSYNC.COLLECTIVE R15, `(.L_x_4439) ;  /* 0x000000000f087348 */ /* 0x001fea0003c00000 */
[----:B------:R1:W2:Y:S02]  /*16570*/  SHFL.IDX P6, R14, R13, R12, R11 ;  /* 0x0000000c0d0e7389 */ /* 0x0002a400000c000b */
[----:B012---:R-:W-:Y:S01]  /*16580*/  ENDCOLLECTIVE ;  /* 0x000000000000791b */ /* 0x007fe20003800000 */
.L_x_4439:
[----:B------:R-:W-:Y:S02]  /*16590*/  @P0 IMAD R25, R5, 0x2, R17 ;  /* 0x0000000205190824 */ /* 0x000fe400078e0211 */
[----:B------:R-:W-:Y:S02]  /*165a0*/  IMAD.MOV.U32 R13, RZ, RZ, R6 ;  /* 0x000000ffff0d7224 */ /* 0x000fe400078e0006 */
[----:B------:R-:W-:Y:S01]  /*165b0*/  IMAD.MOV.U32 R12, RZ, RZ, 0x2 ;  /* 0x00000002ff0c7424 */ /* 0x000fe200078e00ff */
[----:B------:R-:W-:-:S05]  /*165c0*/  @P0 LEA R14, P1, R37, R14, 0x1 ;  /* 0x0000000e250e0211 */ /* 0x000fca00078208ff */
[----:B------:R-:W-:-:S08]  /*165d0*/  @P0 IMAD.MOV.U32 R2, RZ, RZ, R14 ;  /* 0x000000ffff020224 */ /* 0x000fd000078e000e */
[----:B------:R-:W-:Y:S05]  /*165e0*/  WARPSYNC.COLLECTIVE R15, `(.L_x_4440) ;  /* 0x000000000f087348 */ /* 0x000fea0003c00000 */
[----:B------:R0:W1:Y:S02]  /*165f0*/  SHFL.IDX P6, R14, R13, R12, R11 ;  /* 0x0000000c0d0e7389 */ /* 0x00006400000c000b */
[----:B01----:R-:W-:Y:S01]  /*16600*/  ENDCOLLECTIVE ;  /* 0x000000000000791b */ /* 0x003fe20003800000 */
.L_x_4440:
        /* <DEDUP_REMOVED lines=14> */
.L_x_4441:
        /* <DEDUP_REMOVED lines=8> */
.L_x_4442:
        /* <DEDUP_REMOVED lines=14> */
.L_x_4443:
        /* <DEDUP_REMOVED lines=8> */
.L_x_4444:
        /* <DEDUP_REMOVED lines=14> */
.L_x_4445:
        /* <DEDUP_REMOVED lines=8> */
.L_x_4446:
        /* <DEDUP_REMOVED lines=13> */
.L_x_4447:
[----:B------:R-:W-:Y:S05]  /*16b00*/  BRA `(.L_x_4448) ;  /* 0xffffffc800847947 */ /* 0x000fea000383ffff */
.L_x_4388:
        /* <DEDUP_REMOVED lines=8> */
.L_x_4449:
[C---:B------:R-:W-:Y:S01]  /*16b90*/  VIADD R6, R4.reuse, 0x10 ;  /* 0x0000001004067836 */ /* 0x040fe20000000000 */
[----:B------:R-:W-:Y:S01]  /*16ba0*/  ISETP.GE.AND P0, PT, R4, UR39, PT ;  /* 0x0000002704007c0c */ /* 0x000fe2000bf06270 */
[----:B------:R-:W-:Y:S02]  /*16bb0*/  IMAD.MOV.U32 R13, RZ, RZ, R0 ;  /* 0x000000ffff0d7224 */ /* 0x000fe400078e0000 */
[----:B------:R-:W-:-:S10]  /*16bc0*/  IMAD.MOV.U32 R2, RZ, RZ, R14 ;  /* 0x000000ffff027224 */ /* 0x000fd400078e000e */
[----:B------:R-:W-:Y:S05]  /*16bd0*/  WARPSYNC.COLLECTIVE R15, `(.L_x_4450) ;  /* 0x000000000f087348 */ /* 0x000fea0003c00000 */
[----:B------:R0:W1:Y:S02]  /*16be0*/  SHFL.IDX P6, R14, R13, R12, R11 ;  /* 0x0000000c0d0e7389 */ /* 0x00006400000c000b */
[----:B01----:R-:W-:Y:S01]  /*16bf0*/  ENDCOLLECTIVE ;  /* 0x000000000000791b */ /* 0x003fe20003800000 */
.L_x_4450:
        /* <DEDUP_REMOVED lines=8> */
.L_x_4451:
[----:B------:R-:W-:Y:S01]  /*16c80*/  @!PT LDS RZ, [RZ] ;  /* 0x00000000fffff984 */ /* 0x000fe20000000800 */
[----:B------:R-:W-:Y:S01]  /*16c90*/  @!PT LDS RZ, [RZ] ;  /* 0x00000000fffff984 */ /* 0x000fe20000000800 */
[----:B------:R-:W-:Y:S01]  /*16ca0*/  @!PT LDS RZ, [RZ] ;  /* 0x00000000fffff984 */ /* 0x000fe20000000800 */
[----:B------:R0:W-:Y:S04]  /*16cb0*/  @!P0 LDGSTS.E.BYPASS.LTC128B.128 [R31+0x12400], desc[UR36][R2.64], !P3 ;  /* 0x12400000021f8fae */ /* 0x0001e8000d901d64 */
[----:B------:R0:W-:Y:S04]  /*16cc0*/  @!P0 LDGSTS.E.BYPASS.LTC128B.128 [R31+0x16400], desc[UR36][R2.64+0x80], !P4 ;  /* 0x16400080021f8fae */ /* 0x0001e8000e101d64 */
[----:B------:R0:W-:Y:S01]  /*16cd0*/  @!P0 LDGSTS.E.BYPASS.LTC128B.128 [R31+0x1a400], desc[UR36][R2.64+0x100], !P5 ;  /* 0x1a400100021f8fae */ /* 0x0001e2000e901d64 */
[----:B------:R-:W-:Y:S01]  /*16ce0*/  ISETP.GE.AND P0, PT, R6, UR39, PT ;  /* 0x0000002706007c0c */ /* 0x000fe2000bf06270 */
[----:B------:R-:W-:-:S02]  /*16cf0*/  IMAD.MOV.U32 R13, RZ, RZ, R0 ;  /* 0x000000ffff0d7224 */ /* 0x000fc400078e0000 */
[----:B------:R-:W-:-:S10]  /*16d00*/  IMAD.MOV.U32 R6, RZ, RZ, R14 ;  /* 0x000000ffff067224 */ /* 0x000fd400078e000e */
[----:B0-----:R-:W-:Y:S05]  /*16d10*/  WARPSYNC.COLLECTIVE R15, `(.L_x_4452) ;  /* 0x000000000f087348 */ /* 0x001fea0003c00000 */
[----:B------:R1:W2:Y:S02]  /*16d20*/  SHFL.IDX P6, R14, R13, R12, R11 ;  /* 0x0000000c0d0e7389 */ /* 0x0002a400000c000b */
[----:B012---:R-:W-:Y:S01]  /*16d30*/  ENDCOLLECTIVE ;  /* 0x000000000000791b */ /* 0x007fe20003800000 */
.L_x_4452:
[----:B------:R-:W-:Y:S02]  /*16d40*/  IMAD.MOV.U32 R13, RZ, RZ, R5 ;  /* 0x000000ffff0d7224 */ /* 0x000fe400078e0005 */
[----:B------:R-:W-:Y:S01]  /*16d50*/  IMAD.MOV.U32 R12, RZ, RZ, 0x2 ;  /* 0x00000002ff0c7424 */ /* 0x000fe200078e00ff */
[----:B------:R-:W-:-:S05]  /*16d60*/  @!P0 LEA R14, P1, R37, R14, 0x1 ;  /* 0x0000000e250e8211 */ /* 0x000fca00078208ff */
[----:B------:R-:W-:-:S08]  /*16d70*/  @!P0 IMAD.MOV.U32 R2, RZ, RZ, R14 ;  /* 0x000000ffff028224 */ /* 0x000fd000078e000e */
[----:B------:R-:W-:Y:S05]  /*16d80*/  WARPSYNC.COLLECTIVE R15, `(.L_x_4453) ;  /* 0x000000000f087348 */ /* 0x000fea0003c00000 */
[----:B------:R0:W1:Y:S02]  /*16d90*/  SHFL.IDX P6, R14, R13, R12, R11 ;  /* 0x0000000c0d0e7389 */ /* 0x00006400000c000b */
[----:B01----:R-:W-:Y:S01]  /*16da0*/  ENDCOLLECTIVE ;  /* 0x000000000000791b */ /* 0x003fe20003800000 */
.L_x_4453:
[----:B------:R-:W-:Y:S02]  /*16db0*/  @!P0 IMAD.X R7, RZ, RZ, R6, P1 ;  /* 0x000000ffff078224 */ /* 0x000fe400008e0606 */
[----:B------:R-:W-:Y:S02]  /*16dc0*/  VIADD R6, R4, 0x20 ;  /* 0x0000002004067836 */ /* 0x000fe40000000000 */
[----:B------:R-:W-:-:S05]  /*16dd0*/  @!P0 IMAD.MOV.U32 R3, RZ, RZ, R7 ;  /* 0x000000ffff038224 */ /* 0x000fca00078e0007 */
        /* <DEDUP_REMOVED lines=12> */
.L_x_4454:
[----:B------:R-:W-:Y:S02]  /*16ea0*/  IMAD.MOV.U32 R13, RZ, RZ, R5 ;  /* 0x000000ffff0d7224 */ /* 0x000fe400078e0005 */
[----:B------:R-:W-:Y:S01]  /*16eb0*/  IMAD.MOV.U32 R12, RZ, RZ, 0x3 ;  /* 0x00000003ff0c7424 */ /* 0x000fe200078e00ff */
[----:B------:R-:W-:-:S05]  /*16ec0*/  @!P0 LEA R14, P1, R37, R14, 0x1 ;  /* 0x0000000e250e8211 */ /* 0x000fca00078208ff */
[----:B------:R-:W-:-:S08]  /*16ed0*/  @!P0 IMAD.MOV.U32 R2, RZ, RZ, R14 ;  /* 0x000000ffff028224 */ /* 0x000fd000078e000e */
[----:B------:R-:W-:Y:S05]  /*16ee0*/  WARPSYNC.COLLECTIVE R15, `(.L_x_4455) ;  /* 0x000000000f087348 */ /* 0x000fea0003c00000 */
[----:B------:R0:W1:Y:S02]  /*16ef0*/  SHFL.IDX P6, R14, R13, R12, R11 ;  /* 0x0000000c0d0e7389 */ /* 0x00006400000c000b */
[----:B01----:R-:W-:Y:S01]  /*16f00*/  ENDCOLLECTIVE ;  /* 0x000000000000791b */ /* 0x003fe20003800000 */
.L_x_4455:
        /* <DEDUP_REMOVED lines=15> */
.L_x_4456:
[----:B------:R-:W-:Y:S02]  /*17000*/  IMAD.MOV.U32 R13, RZ, RZ, R5 ;  /* 0x000000ffff0d7224 */ /* 0x000fe400078e0005 */
[----:B------:R-:W-:Y:S01]  /*17010*/  IMAD.MOV.U32 R12, RZ, RZ, 0x4 ;  /* 0x00000004ff0c7424 */ /* 0x000fe200078e00ff */
[----:B------:R-:W-:-:S05]  /*17020*/  @!P0 LEA R14, P1, R37, R14, 0x1 ;  /* 0x0000000e250e8211 */ /* 0x000fca00078208ff */
[----:B------:R-:W-:-:S08]  /*17030*/  @!P0 IMAD.MOV.U32 R2, RZ, RZ, R14 ;  /* 0x000000ffff028224 */ /* 0x000fd000078e000e */
[----:B------:R-:W-:Y:S05]  /*17040*/  WARPSYNC.COLLECTIVE R15, `(.L_x_4457) ;  /* 0x000000000f087348 */ /* 0x000fea0003c00000 */
[----:B------:R0:W1:Y:S02]  /*17050*/  SHFL.IDX P6, R14, R13, R12, R11 ;  /* 0x0000000c0d0e7389 */ /* 0x00006400000c000b */
[----:B01----:R-:W-:Y:S01]  /*17060*/  ENDCOLLECTIVE ;  /* 0x000000000000791b */ /* 0x003fe20003800000 */
.L_x_4457:
        /* <DEDUP_REMOVED lines=15> */
.L_x_4458:
[----:B------:R-:W-:Y:S02]  /*17160*/  IMAD.MOV.U32 R13, RZ, RZ, R5 ;  /* 0x000000ffff0d7224 */ /* 0x000fe400078e0005 */
[----:B------:R-:W-:Y:S01]  /*17170*/  IMAD.MOV.U32 R12, RZ, RZ, 0x5 ;  /* 0x00000005ff0c7424 */ /* 0x000fe200078e00ff */
[----:B------:R-:W-:-:S05]  /*17180*/  @!P0 LEA R14, P1, R37, R14, 0x1 ;  /* 0x0000000e250e8211 */ /* 0x000fca00078208ff */
[----:B------:R-:W-:-:S08]  /*17190*/  @!P0 IMAD.MOV.U32 R2, RZ, RZ, R14 ;  /* 0x000000ffff028224 */ /* 0x000fd000078e000e */
[----:B------:R-:W-:Y:S05]  /*171a0*/  WARPSYNC.COLLECTIVE R15, `(.L_x_4459) ;  /* 0x000000000f087348 */ /* 0x000fea0003c00000 */
[----:B------:R0:W1:Y:S02]  /*171b0*/  SHFL.IDX P6, R14, R13, R12, R11 ;  /* 0x0000000c0d0e7389 */ /* 0x00006400000c000b */
[----:B01----:R-:W-:Y:S01]  /*171c0*/  ENDCOLLECTIVE ;  /* 0x000000000000791b */ /* 0x003fe20003800000 */
.L_x_4459:
        /* <DEDUP_REMOVED lines=15> */
.L_x_4460:
[----:B------:R-:W-:Y:S02]  /*172c0*/  IMAD.MOV.U32 R13, RZ, RZ, R5 ;  /* 0x000000ffff0d7224 */ /* 0x000fe400078e0005 */
[----:B------:R-:W-:Y:S01]  /*172d0*/  IMAD.MOV.U32 R12, RZ, RZ, 0x6 ;  /* 0x00000006ff0c7424 */ /* 0x000fe200078e00ff */
[----:B------:R-:W-:-:S05]  /*172e0*/  @!P0 LEA R14, P1, R37, R14, 0x1 ;  /* 0x0000000e250e8211 */ /* 0x000fca00078208ff */
[----:B------:R-:W-:-:S08]  /*172f0*/  @!P0 IMAD.MOV.U32 R2, RZ, RZ, R14 ;  /* 0x000000ffff028224 */ /* 0x000fd000078e000e */
[----:B------:R-:W-:Y:S05]  /*17300*/  WARPSYNC.COLLECTIVE R15, `(.L_x_4461) ;  /* 0x000000000f087348 */ /* 0x000fea0003c00000 */
[----:B------:R0:W1:Y:S02]  /*17310*/  SHFL.IDX P6, R14, R13, R12, R11 ;  /* 0x0000000c0d0e7389 */ /* 0x00006400000c000b */
[----:B01----:R-:W-:Y:S01]  /*17320*/  ENDCOLLECTIVE ;  /* 0x000000000000791b */ /* 0x003fe20003800000 */
.L_x_4461:
        /* <DEDUP_REMOVED lines=15> */
.L_x_4462:
[----:B------:R-:W-:Y:S02]  /*17420*/  IMAD.MOV.U32 R13, RZ, RZ, R5 ;  /* 0x000000ffff0d7224 */ /* 0x000fe400078e0005 */
[----:B------:R-:W-:Y:S01]  /*17430*/  IMAD.MOV.U32 R12, RZ, RZ, 0x7 ;  /* 0x00000007ff0c7424 */ /* 0x000fe200078e00ff */
[----:B------:R-:W-:-:S05]  /*17440*/  @!P0 LEA R14, P1, R37, R14, 0x1 ;  /* 0x0000000e250e8211 */ /* 0x000fca00078208ff */
[----:B------:R-:W-:-:S08]  /*17450*/  @!P0 IMAD.MOV.U32 R2, RZ, RZ, R14 ;  /* 0x000000ffff028224 */ /* 0x000fd000078e000e */
[----:B------:R-:W-:Y:S05]  /*17460*/  WARPSYNC.COLLECTIVE R15, `(.L_x_4463) ;  /* 0x000000000f087348 */ /* 0x000fea0003c00000 */
[----:B------:R0:W1:Y:S02]  /*17470*/  SHFL.IDX P6, R14, R13, R12, R11 ;  /* 0x0000000c0d0e7389 */ /* 0x00006400000c000b */
[----:B01----:R-:W-:Y:S01]  /*17480*/  ENDCOLLECTIVE ;  /* 0x000000000000791b */ /* 0x003fe20003800000 */
.L_x_4463:
        /* <DEDUP_REMOVED lines=13> */
.L_x_4464:
[----:B------:R-:W-:Y:S05]  /*17560*/  BRA `(.L_x_4465) ;  /* 0xffffffc800a47947 */ /* 0x000fea000383ffff */
.L_x_4391:
[----:B0-----:R0:W1:Y:S02]  /*17570*/  SYNCS.PHASECHK.TRANS64.TRYWAIT P0, [R17+URZ+0x30820], R0 ;  /* 0x03082000110075a7 */ /* 0x001064000800017f */
[----:B-1----:R-:W-:Y:S05]  /*17580*/  @!P0 NANOSLEEP.SYNCS 0x989680 ;  /* 0x009896800000895d */ /* 0x002fea0003900000 */
[----:B------:R-:W1:Y:S02]  /*17590*/  @!P0 SYNCS.PHASECHK.TRANS64 P0, [R17+URZ+0x30820], R0 ;  /* 0x03082000110085a7 */ /* 0x000e64000800007f */
[----:B-1----:R-:W-:Y:S05]  /*175a0*/  @!P0 BRA `(.L_x_4391) ;  /* 0xfffffffc00f08947 */ /* 0x002fea000383ffff */
[----:B------:R-:W-:Y:S05]  /*175b0*/  BRA `(.L_x_4466) ;  /* 0xffffffcc00087947 */ /* 0x000fea000383ffff */
.L_x_4395:
[----:B0-----:R0:W1:Y:S02]  /*175c0*/  SYNCS.PHASECHK.TRANS64.TRYWAIT P0, [R6+URZ+0x30840], R3 ;  /* 0x03084003060075a7 */ /* 0x001064000800017f */
[----:B-1----:R-:W-:Y:S05]  /*175d0*/  @!P0 NANOSLEEP.SYNCS 0x989680 ;  /* 0x009896800000895d */ /* 0x002fea0003900000 */
[----:B------:R-:W1:Y:S02]  /*175e0*/  @!P0 SYNCS.PHASECHK.TRANS64 P0, [R6+URZ+0x30840], R3 ;  /* 0x03084003060085a7 */ /* 0x000e64000800007f */
[----:B-1----:R-:W-:Y:S05]  /*175f0*/  @!P0 BRA `(.L_x_4395) ;  /* 0xfffffffc00f08947 */ /* 0x002fea000383ffff */
[----:B------:R-:W-:Y:S05]  /*17600*/  BRA `(.L_x_4467) ;  /* 0xffffffcc00c87947 */ /* 0x000fea000383ffff */
.L_x_4396:
        /* <DEDUP_REMOVED lines=8> */
.L_x_4469:
[----:B------:R-:W-:Y:S05]  /*17690*/  BSYNC B1 ;  /* 0x0000000000017941 */ /* 0x000fea0003800000 */
.L_x_4468:
        /* <DEDUP_REMOVED lines=9> */
.L_x_4470:
[----:B------:R-:W-:Y:S02]  /*17730*/  IMAD R8, R8, 0x2, R17 ;  /* 0x0000000208087824 */ /* 0x000fe400078e0211 */
[----:B------:R-:W-:Y:S02]  /*17740*/  IMAD.MOV.U32 R13, RZ, RZ, R10 ;  /* 0x000000ffff0d7224 */ /* 0x000fe400078e000a */
[----:B------:R-:W-:Y:S01]  /*17750*/  IMAD.MOV.U32 R12, RZ, RZ, 0x1 ;  /* 0x00000001ff0c7424 */ /* 0x000fe200078e00ff */
[----:B------:R-:W-:-:S13]  /*17760*/  IADD3 R2, P0, R14, R4, RZ ;  /* 0x000000040e027210 */ /* 0x000fda0007f1e0ff */
[----:B------:R-:W-:Y:S05]  /*17770*/  WARPSYNC.COLLECTIVE R15, `(.L_x_4471) ;  /* 0x000000000f087348 */ /* 0x000fea0003c00000 */
[----:B------:R0:W1:Y:S02]  /*17780*/  SHFL.IDX P6, R14, R13, R12, R11 ;  /* 0x0000000c0d0e7389 */ /* 0x00006400000c000b */
[----:B01----:R-:W-:Y:S01]  /*17790*/  ENDCOLLECTIVE ;  /* 0x000000000000791b */ /* 0x003fe20003800000 */
.L_x_4471:
[----:B------:R-:W-:-:S05]  /*177a0*/  IMAD.X R3, RZ, RZ, R3, P0 ;  /* 0x000000ffff037224 */ /* 0x000fca00000e0603 */
[----:B------:R-:W-:Y:S01]  /*177b0*/  @!PT LDS RZ, [RZ] ;  /* 0x00000000fffff984 */ /* 0x000fe20000000800 */
[----:B------:R-:W-:Y:S01]  /*177c0*/  @!PT LDS RZ, [RZ] ;  /* 0x00000000fffff984 */ /* 0x000fe20000000800 */
[----:B------:R-:W-:Y:S01]  /*177d0*/  @!PT LDS RZ, [RZ] ;  /* 0x00000000fffff984 */ /* 0x000fe20000000800 */
[----:B------:R-:W-:Y:S04]  /*177e0*/  LDGSTS.E.BYPASS.LTC128B.128 [R8+0x1e400], desc[UR36][R2.64], !P3 ;  /* 0x1e40000002087fae */ /* 0x000fe8000d901d64 */
[----:B------:R-:W-:Y:S01]  /*177f0*/  LDGSTS.E.BYPASS.LTC128B.128 [R8+0x21400], desc[UR36][R2.64+0x80], !P2 ;  /* 0x2140008002087fae */ /* 0x000fe2000d101d64 */
[----:B------:R-:W-:-:S03]  /*17800*/  IMAD.MOV.U32 R13, RZ, RZ, R7 ;  /* 0x000000ffff0d7224 */ /* 0x000fc600078e0007 */
[----:B------:R0:W-:Y:S02]  /*17810*/  LDGSTS.E.BYPASS.LTC128B.128 [R8+0x24400], desc[UR36][R2.64+0x100], !P1 ;  /* 0x2440010002087fae */ /* 0x0001e4000c901d64 */
[----:B0-----:R-:W-:-:S07]  /*17820*/  IMAD.MOV.U32 R3, RZ, RZ, R14 ;  /* 0x000000ffff037224 */ /* 0x001fce00078e000e */
[----:B------:R-:W-:Y:S05]  /*17830*/  WARPSYNC.COLLECTIVE R15, `(.L_x_4472) ;  /* 0x000000000f087348 */ /* 0x000fea0003c00000 */
[----:B------:R0:W1:Y:S02]  /*17840*/  SHFL.IDX P6, R14, R13, R12, R11 ;  /* 0x0000000c0d0e7389 */ /* 0x00006400000c000b */
[----:B01----:R-:W-:Y:S01]  /*17850*/  ENDCOLLECTIVE ;  /* 0x000000000000791b */ /* 0x003fe20003800000 */
.L_x_4472:
[----:B------:R-:W-:Y:S02]  /*17860*/  IMAD.MOV.U32 R13, RZ, RZ, R10 ;  /* 0x000000ffff0d7224 */ /* 0x000fe400078e000a */
[----:B------:R-:W-:Y:S01]  /*17870*/  IMAD.MOV.U32 R12, RZ, RZ, 0x2 ;  /* 0x00000002ff0c7424 */ /* 0x000fe200078e00ff */
[----:B------:R-:W-:-:S13]  /*17880*/  IADD3 R2, P0, R14, R4, RZ ;  /* 0x000000040e027210 */ /* 0x000fda0007f1e0ff */
[----:B------:R-:W-:Y:S05]  /*17890*/  WARPSYNC.COLLECTIVE R15, `(.L_x_4473) ;  /* 0x000000000f087348 */ /* 0x000fea0003c00000 */
[----:B------:R0:W1:Y:S02]  /*178a0*/  SHFL.IDX P6, R14, R13, R12, R11 ;  /* 0x0000000c0d0e7389 */ /* 0x00006400000c000b */
[----:B01----:R-:W-:Y:S01]  /*178b0*/  ENDCOLLECTIVE ;  /* 0x000000000000791b */ /* 0x003fe20003800000 */
.L_x_4473:
        /* <DEDUP_REMOVED lines=12> */
.L_x_4474:
[----:B------:R-:W-:Y:S02]  /*17980*/  IMAD.MOV.U32 R13, RZ, RZ, R10 ;  /* 0x000000ffff0d7224 */ /* 0x000fe400078e000a */
[----:B------:R-:W-:Y:S01]  /*17990*/  IMAD.MOV.U32 R12, RZ, RZ, 0x3 ;  /* 0x00000003ff0c7424 */ /* 0x000fe200078e00ff */
[----:B------:R-:W-:-:S13]  /*179a0*/  IADD3 R2, P0, R14, R4, RZ ;  /* 0x000000040e027210 */ /* 0x000fda0007f1e0ff */
[----:B------:R-:W-:Y:S05]  /*179b0*/  WARPSYNC.COLLECTIVE R15, `(.L_x_4475) ;  /* 0x000000000f087348 */ /* 0x000fea0003c00000 */
[----:B------:R0:W1:Y:S02]  /*179c0*/  SHFL.IDX P6, R14, R13, R12, R11 ;  /* 0x0000000c0d0e7389 */ /* 0x00006400000c000b */
[----:B01----:R-:W-:Y:S01]  /*179d0*/  ENDCOLLECTIVE ;  /* 0x000000000000791b */ /* 0x003fe20003800000 */
.L_x_4475:
        /* <DEDUP_REMOVED lines=12> */
.L_x_4476:
[----:B------:R-:W-:Y:S02]  /*17aa0*/  IMAD.MOV.U32 R13, RZ, RZ, R10 ;  /* 0x000000ffff0d7224 */ /* 0x000fe400078e000a */
[----:B------:R-:W-:Y:S01]  /*17ab0*/  IMAD.MOV.U32 R12, RZ, RZ, 0x4 ;  /* 0x00000004ff0c7424 */ /* 0x000fe200078e00ff */
[----:B------:R-:W-:-:S13]  /*17ac0*/  IADD3 R2, P0, R14, R4, RZ ;  /* 0x000000040e027210 */ /* 0x000fda0007f1e0ff */
[----:B------:R-:W-:Y:S05]  /*17ad0*/  WARPSYNC.COLLECTIVE R15, `(.L_x_4477) ;  /* 0x000000000f087348 */ /* 0x000fea0003c00000 */
[----:B------:R0:W1:Y:S02]  /*17ae0*/  SHFL.IDX P6, R14, R13, R12, R11 ;  /* 0x0000000c0d0e7389 */ /* 0x00006400000c000b */
[----:B01----:R-:W-:Y:S01]  /*17af0*/  ENDCOLLECTIVE ;  /* 0x000000000000791b */ /* 0x003fe20003800000 */
.L_x_4477:
        /* <DEDUP_REMOVED lines=12> */
.L_x_4478:
[----:B------:R-:W-:Y:S02]  /*17bc0*/  IMAD.MOV.U32 R13, RZ, RZ, R10 ;  /* 0x000000ffff0d7224 */ /* 0x000fe400078e000a */
[----:B------:R-:W-:Y:S01]  /*17bd0*/  IMAD.MOV.U32 R12, RZ, RZ, 0x5 ;  /* 0x00000005ff0c7424 */ /* 0x000fe200078e00ff */
[----:B------:R-:W-:-:S13]  /*17be0*/  IADD3 R2, P0, R14, R4, RZ ;  /* 0x000000040e027210 */ /* 0x000fda0007f1e0ff */
[----:B------:R-:W-:Y:S05]  /*17bf0*/  WARPSYNC.COLLECTIVE R15, `(.L_x_4479) ;  /* 0x000000000f087348 */ /* 0x000fea0003c00000 */
[----:B------:R0:W1:Y:S02]  /*17c00*/  SHFL.IDX P6, R14, R13, R12, R11 ;  /* 0x0000000c0d0e7389 */ /* 0x00006400000c000b */
[----:B01----:R-:W-:Y:S01]  /*17c10*/  ENDCOLLECTIVE ;  /* 0x000000000000791b */ /* 0x003fe20003800000 */
.L_x_4479:
        /* <DEDUP_REMOVED lines=12> */
.L_x_4480:
[----:B------:R-:W-:Y:S05]  /*17ce0*/  BRA `(.L_x_4481) ;  /* 0xffffffcc00187947 */ /* 0x000fea000383ffff */
.L_x_4401:
[----:B0-----:R0:W1:Y:S02]  /*17cf0*/  SYNCS.PHASECHK.TRANS64.TRYWAIT P0, [R6+URZ+0x30860], R3 ;  /* 0x03086003060075a7 */ /* 0x001064000800017f */
[----:B-1----:R-:W-:Y:S05]  /*17d00*/  @!P0 NANOSLEEP.SYNCS 0x989680 ;  /* 0x009896800000895d */ /* 0x002fea0003900000 */
[----:B------:R-:W1:Y:S02]  /*17d10*/  @!P0 SYNCS.PHASECHK.TRANS64 P0, [R6+URZ+0x30860], R3 ;  /* 0x03086003060085a7 */ /* 0x000e64000800007f */
[----:B-1----:R-:W-:Y:S05]  /*17d20*/  @!P0 BRA `(.L_x_4401) ;  /* 0xfffffffc00f08947 */ /* 0x002fea000383ffff */
[----:B------:R-:W-:Y:S05]  /*17d30*/  BRA `(.L_x_4482) ;  /* 0xffffffcc00747947 */ /* 0x000fea000383ffff */
.L_x_4402:
        /* <DEDUP_REMOVED lines=8> */
.L_x_4484:
[----:B------:R-:W-:Y:S05]  /*17dc0*/  BSYNC B1 ;  /* 0x0000000000017941 */ /* 0x000fea0003800000 */
.L_x_4483:
        /* <DEDUP_REMOVED lines=9> */
.L_x_4485:
[----:B------:R-:W-:Y:S02]  /*17e60*/  IMAD.MOV.U32 R13, RZ, RZ, R19 ;  /* 0x000000ffff0d7224 */ /* 0x000fe400078e0013 */
[----:B------:R-:W-:Y:S01]  /*17e70*/  IMAD.MOV.U32 R12, RZ, RZ, 0x1 ;  /* 0x00000001ff0c7424 */ /* 0x000fe200078e00ff */
[----:B------:R-:W-:-:S13]  /*17e80*/  IADD3 R2, P0, R14, R4, RZ ;  /* 0x000000040e027210 */ /* 0x000fda0007f1e0ff */
[----:B------:R-:W-:Y:S05]  /*17e90*/  WARPSYNC.COLLECTIVE R15, `(.L_x_4486) ;  /* 0x000000000f087348 */ /* 0x000fea0003c00000 */
[----:B------:R0:W1:Y:S02]  /*17ea0*/  SHFL.IDX P6, R14, R13, R12, R11 ;  /* 0x0000000c0d0e7389 */ /* 0x00006400000c000b */
[----:B01----:R-:W-:Y:S01]  /*17eb0*/  ENDCOLLECTIVE ;  /* 0x000000000000791b */ /* 0x003fe20003800000 */
.L_x_4486:
        /* <DEDUP_REMOVED lines=15> */
.L_x_4487:
[----:B------:R-:W-:Y:S02]  /*17fb0*/  IMAD.MOV.U32 R13, RZ, RZ, R19 ;  /* 0x000000ffff0d7224 */ /* 0x000fe400078e0013 */
[----:B------:R-:W-:Y:S01]  /*17fc0*/  IMAD.MOV.U32 R12, RZ, RZ, 0x2 ;  /* 0x00000002ff0c7424 */ /* 0x000fe200078e00ff */
[----:B------:R-:W-:-:S13]  /*17fd0*/  IADD3 R2, P0, R14, R4, RZ ;  /* 0x000000040e027210 */ /* 0x000fda0007f1e0ff */
[----:B------:R-:W-:Y:S05]  /*17fe0*/  WARPSYNC.COLLECTIVE R15, `(.L_x_4488) ;  /* 0x000000000f087348 */ /* 0x000fea0003c00000 */
[----:B------:R0:W1:Y:S02]  /*17ff0*/  SHFL.IDX P6, R14, R13, R12, R11 ;  /* 0x0000000c0d0e7389 */ /* 0x00006400000c000b */
[----:B01----:R-:W-:Y:S01]  /*18000*/  ENDCOLLECTIVE ;  /* 0x000000000000791b */ /* 0x003fe20003800000 */
.L_x_4488:
        /* <DEDUP_REMOVED lines=15> */
.L_x_4489:
[----:B------:R-:W-:Y:S02]  /*18100*/  IMAD.MOV.U32 R13, RZ, RZ, R19 ;  /* 0x000000ffff0d7224 */ /* 0x000fe400078e0013 */
[----:B------:R-:W-:Y:S01]  /*18110*/  IMAD.MOV.U32 R12, RZ, RZ, 0x3 ;  /* 0x00000003ff0c7424 */ /* 0x000fe200078e00ff */
[----:B------:R-:W-:-:S13]  /*18120*/  IADD3 R2, P0, R14, R4, RZ ;  /* 0x000000040e027210 */ /* 0x000fda0007f1e0ff */
[----:B------:R-:W-:Y:S05]  /*18130*/  WARPSYNC.COLLECTIVE R15, `(.L_x_4490) ;  /* 0x000000000f087348 */ /* 0x000fea0003c00000 */
[----:B------:R0:W1:Y:S02]  /*18140*/  SHFL.IDX P6, R14, R13, R12, R11 ;  /* 0x0000000c0d0e7389 */ /* 0x00006400000c000b */
[----:B01----:R-:W-:Y:S01]  /*18150*/  ENDCOLLECTIVE ;  /* 0x000000000000791b */ /* 0x003fe20003800000 */
.L_x_4490:
        /* <DEDUP_REMOVED lines=15> */
.L_x_4491:
[----:B------:R-:W-:Y:S02]  /*18250*/  IMAD.MOV.U32 R13, RZ, RZ, R19 ;  /* 0x000000ffff0d7224 */ /* 0x000fe400078e0013 */
[----:B------:R-:W-:Y:S01]  /*18260*/  IMAD.MOV.U32 R12, RZ, RZ, 0x4 ;  /* 0x00000004ff0c7424 */ /* 0x000fe200078e00ff */
[----:B------:R-:W-:-:S13]  /*18270*/  IADD3 R2, P0, R14, R4, RZ ;  /* 0x000000040e027210 */ /* 0x000fda0007f1e0ff */
[----:B------:R-:W-:Y:S05]  /*18280*/  WARPSYNC.COLLECTIVE R15, `(.L_x_4492) ;  /* 0x000000000f087348 */ /* 0x000fea0003c00000 */
[----:B------:R0:W1:Y:S02]  /*18290*/  SHFL.IDX P6, R14, R13, R12, R11 ;  /* 0x0000000c0d0e7389 */ /* 0x00006400000c000b */
[----:B01----:R-:W-:Y:S01]  /*182a0*/  ENDCOLLECTIVE ;  /* 0x000000000000791b */ /* 0x003fe20003800000 */
.L_x_4492:
        /* <DEDUP_REMOVED lines=15> */
.L_x_4493:
[----:B------:R-:W-:Y:S02]  /*183a0*/  IMAD.MOV.U32 R13, RZ, RZ, R19 ;  /* 0x000000ffff0d7224 */ /* 0x000fe400078e0013 */
[----:B------:R-:W-:Y:S01]  /*183b0*/  IMAD.MOV.U32 R12, RZ, RZ, 0x5 ;  /* 0x00000005ff0c7424 */ /* 0x000fe200078e00ff */
[----:B------:R-:W-:-:S13]  /*183c0*/  IADD3 R2, P0, R14, R4, RZ ;  /* 0x000000040e027210 */ /* 0x000fda0007f1e0ff */
[----:B------:R-:W-:Y:S05]  /*183d0*/  WARPSYNC.COLLECTIVE R15, `(.L_x_4494) ;  /* 0x000000000f087348 */ /* 0x000fea0003c00000 */
[----:B------:R0:W1:Y:S02]  /*183e0*/  SHFL.IDX P6, R14, R13, R12, R11 ;  /* 0x0000000c0d0e7389 */ /* 0x00006400000c000b */
[----:B01----:R-:W-:Y:S01]  /*183f0*/  ENDCOLLECTIVE ;  /* 0x000000000000791b */ /* 0x003fe20003800000 */
.L_x_4494:
        /* <DEDUP_REMOVED lines=12> */
.L_x_4495:
[----:B------:R-:W-:Y:S01]  /*184c0*/  @!PT LDS RZ, [RZ] ;  /* 0x00000000fffff984 */ /* 0x000fe20000000800 */
[----:B------:R-:W-:Y:S01]  /*184d0*/  @!PT LDS RZ, [RZ] ;  /* 0x00000000fffff984 */ /* 0x000fe20000000800 */
[----:B------:R-:W-:Y:S01]  /*184e0*/  @!PT LDS RZ, [RZ] ;  /* 0x00000000fffff984 */ /* 0x000fe20000000800 */
[----:B------:R0:W-:Y:S01]  /*184f0*/  LDGSTS.E.BYPASS.LTC128B.128 [R7+0x5400], desc[UR36][R2.64+0x80], !P0 ;  /* 0x0540008002077fae */ /* 0x0001e2000c101d64 */
[----:B------:R-:W-:-:S13]  /*18500*/  ISETP.LT.OR P0, PT, R8, 0x41, P1 ;  /* 0x000000410800780c */ /* 0x000fda0000f01670 */
[----:B------:R0:W-:Y:S01]  /*18510*/  LDGSTS.E.BYPASS.LTC128B.128 [R7+0x8400], desc[UR36][R2.64+0x100], !P0 ;  /* 0x0840010002077fae */ /* 0x0001e2000c101d64 */
[----:B------:R-:W-:Y:S05]  /*18520*/  BRA `(.L_x_4496) ;  /* 0xffffffc800747947 */ /* 0x000fea000383ffff */
.L_x_4410:
[----:B0-----:R0:W1:Y:S02]  /*18530*/  SYNCS.PHASECHK.TRANS64.TRYWAIT P0, [R4+URZ+0x30860], R3 ;  /* 0x03086003040075a7 */ /* 0x001064000800017f */
[----:B-1----:R-:W-:Y:S05]  /*18540*/  @!P0 NANOSLEEP.SYNCS 0x989680 ;  /* 0x009896800000895d */ /* 0x002fea0003900000 */
[----:B------:R-:W1:Y:S02]  /*18550*/  @!P0 SYNCS.PHASECHK.TRANS64 P0, [R4+URZ+0x30860], R3 ;  /* 0x03086003040085a7 */ /* 0x000e64000800007f */
[----:B-1----:R-:W-:Y:S05]  /*18560*/  @!P0 BRA `(.L_x_4410) ;  /* 0xfffffffc00f08947 */ /* 0x002fea000383ffff */
[----:B------:R-:W-:Y:S05]  /*18570*/  BRA `(.L_x_4497) ;  /* 0xffffffcc00947947 */ /* 0x000fea000383ffff */
.L_x_4411:
        /* <DEDUP_REMOVED lines=8> */
.L_x_4499:
[----:B------:R-:W-:Y:S05]  /*18600*/  BSYNC B0 ;  /* 0x0000000000007941 */ /* 0x000fea0003800000 */
.L_x_4498:
        /* <DEDUP_REMOVED lines=9> */
.L_x_4500:
[----:B------:R-:W-:Y:S02]  /*186a0*/  IMAD.MOV.U32 R13, RZ, RZ, R19 ;  /* 0x000000ffff0d7224 */ /* 0x000fe400078e0013 */
[----:B------:R-:W-:Y:S01]  /*186b0*/  IMAD.MOV.U32 R12, RZ, RZ, 0x1 ;  /* 0x00000001ff0c7424 */ /* 0x000fe200078e00ff */
[----:B------:R-:W-:-:S13]  /*186c0*/  IADD3 R2, P0, R14, R6, RZ ;  /* 0x000000060e027210 */ /* 0x000fda0007f1e0ff */
[----:B------:R-:W-:Y:S05]  /*186d0*/  WARPSYNC.COLLECTIVE R15, `(.L_x_4501) ;  /* 0x000000000f087348 */ /* 0x000fea0003c00000 */
[----:B------:R0:W1:Y:S02]  /*186e0*/  SHFL.IDX P6, R14, R13, R12, R11 ;  /* 0x0000000c0d0e7389 */ /* 0x00006400000c000b */
[----:B01----:R-:W-:Y:S01]  /*186f0*/  ENDCOLLECTIVE ;  /* 0x000000000000791b */ /* 0x003fe20003800000 */
.L_x_4501:
        /* <DEDUP_REMOVED lines=13> */
.L_x_4502:
        /* <DEDUP_REMOVED lines=12> */
.L_x_4503:
        /* <DEDUP_REMOVED lines=12> */
.L_x_4504:
        /* <DEDUP_REMOVED lines=12> */
.L_x_4505:
        /* <DEDUP_REMOVED lines=12> */
.L_x_4506:
        /* <DEDUP_REMOVED lines=12> */
.L_x_4507:
        /* <DEDUP_REMOVED lines=12> */
.L_x_4508:
        /* <DEDUP_REMOVED lines=12> */
.L_x_4509:
        /* <DEDUP_REMOVED lines=12> */
.L_x_4510:
[----:B------:R-:W-:Y:S01]  /*18dd0*/  @!PT LDS RZ, [RZ] ;  /* 0x00000000fffff984 */ /* 0x000fe20000000800 */
[----:B------:R-:W-:Y:S01]  /*18de0*/  @!PT LDS RZ, [RZ] ;  /* 0x00000000fffff984 */ /* 0x000fe20000000800 */
[----:B------:R-:W-:Y:S01]  /*18df0*/  @!PT LDS RZ, [RZ] ;  /* 0x00000000fffff984 */ /* 0x000fe20000000800 */
[----:B------:R0:W-:Y:S01]  /*18e00*/  LDGSTS.E.BYPASS.LTC128B.128 [R0+0x5400], desc[UR36][R2.64+0x80], !P0 ;  /* 0x0540008002007fae */ /* 0x0001e2000c101d64 */
[----:B------:R-:W-:-:S13]  /*18e10*/  ISETP.LT.OR P0, PT, R5, 0x41, P1 ;  /* 0x000000410500780c */ /* 0x000fda0000f01670 */
[----:B------:R0:W-:Y:S01]  /*18e20*/  LDGSTS.E.BYPASS.LTC128B.128 [R0+0x8400], desc[UR36][R2.64+0x100], !P0 ;  /* 0x0840010002007fae */ /* 0x0001e2000c101d64 */
[----:B------:R-:W-:Y:S05]  /*18e30*/  BRA `(.L_x_4511) ;  /* 0xffffffc8005c7947 */ /* 0x000fea000383ffff */
.L_x_4416:
        /* <DEDUP_REMOVED lines=8> */
.L_x_4513:
[----:B------:R-:W-:Y:S05]  /*18ec0*/  BSYNC B0 ;  /* 0x0000000000007941 */ /* 0x000fea0003800000 */
.L_x_4512:
[----:B------:R-:W-:Y:S05]  /*18ed0*/  BRA `(.L_x_4514) ;  /* 0xffffffc800e47947 */ /* 0x000fea000383ffff */
.L_x_4419:
[----:B-1----:R1:W2:Y:S02]  /*18ee0*/  SYNCS.PHASECHK.TRANS64.TRYWAIT P0, [R4+URZ+0x30820], R0 ;  /* 0x03082000040075a7 */ /* 0x0022a4000800017f */
[----:B--2---:R-:W-:Y:S05]  /*18ef0*/  @!P0 NANOSLEEP.SYNCS 0x989680 ;  /* 0x009896800000895d */ /* 0x004fea0003900000 */
[----:B------:R-:W2:Y:S02]  /*18f00*/  @!P0 SYNCS.PHASECHK.TRANS64 P0, [R4+URZ+0x30820], R0 ;  /* 0x03082000040085a7 */ /* 0x000ea4000800007f */
[----:B--2---:R-:W-:Y:S05]  /*18f10*/  @!P0 BRA `(.L_x_4419) ;  /* 0xfffffffc00f08947 */ /* 0x004fea000383ffff */
[----:B------:R-:W-:Y:S05]  /*18f20*/  BRA `(.L_x_4515) ;  /* 0xffffffcc002c7947 */ /* 0x000fea000383ffff */
.L_x_4420:
        /* <DEDUP_REMOVED lines=11> */
.L_x_4517:
[----:B------:R-:W-:Y:S05]  /*18fe0*/  BSYNC B0 ;  /* 0x0000000000007941 */ /* 0x000fea0003800000 */
.L_x_4516:
[----:B------:R-:W-:Y:S05]  /*18ff0*/  BRA `(.L_x_4518) ;  /* 0xffffffcc00147947 */ /* 0x000fea000383ffff */
.L_x_4423:
[----:B------:R-:W-:Y:S01]  /*19000*/  BSSY B1, `(.L_x_4519) ;  /* 0x0000006000017945 */ /* 0x000fe20003800000 */
[----:B------:R-:W-:-:S07]  /*19010*/  IMAD.MOV.U32 R15, RZ, RZ, -0x1 ;  /* 0xffffffffff0f7424 */ /* 0x000fce00078e00ff */
[----:B01---5:R-:W-:Y:S05]  /*19020*/  WARPSYNC.COLLECTIVE R15, `(.L_x_4520) ;  /* 0x000000000f0c7348 */ /* 0x023fea0003c00000 */
[----:B------:R-:W-:Y:S02]  /*19030*/  ELECT P6, UR62, PT ;  /* 0x00000000003e782f */ /* 0x000fe400038c0000 */
[----:B------:R-:W-:Y:S01]  /*19040*/  MOV R14, UR62 ;  /* 0x0000003e000e7c02 */ /* 0x000fe20008000f00 */
[----:B01---5:R-:W-:Y:S10]  /*19050*/  ENDCOLLECTIVE ;  /* 0x000000000000791b */ /* 0x023ff40003800000 */
.L_x_4520:
[----:B------:R-:W-:Y:S05]  /*19060*/  BSYNC B1 ;  /* 0x0000000000017941 */ /* 0x000fea0003800000 */
.L_x_4519:
[----:B------:R-:W-:Y:S05]  /*19070*/  BRA `(.L_x_4521) ;  /* 0xffffffcc000c7947 */ /* 0x000fea000383ffff */
.L_x_4425:
[----:B-1----:R1:W2:Y:S02]  /*19080*/  SYNCS.PHASECHK.TRANS64.TRYWAIT P1, [R5+URZ+0x30840], R0 ;  /* 0x03084000050075a7 */ /* 0x0022a4000802017f */
[----:B--2---:R-:W-:Y:S05]  /*19090*/  @!P1 NANOSLEEP.SYNCS 0x989680 ;  /* 0x009896800000995d */ /* 0x004fea0003900000 */
[----:B------:R-:W2:Y:S02]  /*190a0*/  @!P1 SYNCS.PHASECHK.TRANS64 P1, [R5+URZ+0x30840], R0 ;  /* 0x03084000050095a7 */ /* 0x000ea4000802007f */
[----:B--2---:R-:W-:Y:S05]  /*190b0*/  @!P1 BRA `(.L_x_4425) ;  /* 0xfffffffc00f09947 */ /* 0x004fea000383ffff */
[----:B------:R-:W-:Y:S05]  /*190c0*/  BRA `(.L_x_4522) ;  /* 0xffffffcc00347947 */ /* 0x000fea000383ffff */
.L_x_4427:
[----:B--2---:R2:W3:Y:S02]  /*190d0*/  SYNCS.PHASECHK.TRANS64.TRYWAIT P1, [R23+URZ+0x30840], R2 ;  /* 0x03084002170075a7 */ /* 0x0044e4000802017f */
[----:B---3--:R-:W-:Y:S05]  /*190e0*/  @!P1 NANOSLEEP.SYNCS 0x989680 ;  /* 0x009896800000995d */ /* 0x008fea0003900000 */
[----:B------:R-:W3:Y:S02]  /*190f0*/  @!P1 SYNCS.PHASECHK.TRANS64 P1, [R23+URZ+0x30840], R2 ;  /* 0x03084002170095a7 */ /* 0x000ee4000802007f */
[----:B---3--:R-:W-:Y:S05]  /*19100*/  @!P1 BRA `(.L_x_4427) ;  /* 0xfffffffc00f09947 */ /* 0x008fea000383ffff */
[----:B------:R-:W-:Y:S05]  /*19110*/  BRA `(.L_x_4523) ;  /* 0xffffffcc00407947 */ /* 0x000fea000383ffff */
.L_x_4429:
[----:B---3--:R3:W4:Y:S02]  /*19120*/  SYNCS.PHASECHK.TRANS64.TRYWAIT P1, [R5+URZ+0x30860], R0 ;  /* 0x03086000050075a7 */ /* 0x008724000802017f */
[----:B----4-:R-:W-:Y:S05]  /*19130*/  @!P1 NANOSLEEP.SYNCS 0x989680 ;  /* 0x009896800000995d */ /* 0x010fea0003900000 */
[----:B------:R-:W4:Y:S02]  /*19140*/  @!P1 SYNCS.PHASECHK.TRANS64 P1, [R5+URZ+0x30860], R0 ;  /* 0x03086000050095a7 */ /* 0x000f24000802007f */
[----:B----4-:R-:W-:Y:S05]  /*19150*/  @!P1 BRA `(.L_x_4429) ;  /* 0xfffffffc00f09947 */ /* 0x010fea000383ffff */
[----:B------:R-:W-:Y:S05]  /*19160*/  BRA `(.L_x_4524) ;  /* 0xffffffcc003c7947 */ /* 0x000fea000383ffff */
.L_x_4525:
        /* <DEDUP_REMOVED lines=9> */
.L_x_15837:


//--------------------- .text._ZN7cutlass13device_kernelIN5flash11enable_sm90INS1_16FlashAttnFwdSm90INS1_25CollectiveMainloopFwdSm90ILi2EN4cute5tupleIJNS5_1CILi1EEES8_S8_EEENS6_IJNS7_ILi128EEENS7_ILi96EEENS7_ILi192EEEEEELi192ENS_10bfloat16_tEfNS_4arch4Sm90ELb0ELb1ELb1ELb1ELb1ELb0ELb0ELb1ELb1ELb1ELb0ELb0EEENS1_21CollectiveEpilogueFwdINS6_IJSA_SC_SB_EEES9_SE_SG_Li256ELb1ELb1ELb0ELb0EEENS1_36VarlenDynamicPersistentTileSchedulerILi128ELi96ELi256ELi128ELb0ELb1ELb1ELb1ELb0ELb1EEEEEEEEEvNT_6ParamsE --------------------------
	.section	.text._ZN7cutlass13device_kernelIN5flash11enable_sm90INS1_16FlashAttnFwdSm90INS1_25CollectiveMainloopFwdSm90ILi2EN4cute5tupleIJNS5_1CILi1EEES8_S8_EEENS6_IJNS7_ILi128EEENS7_ILi96EEENS7_ILi192EEEEEELi192ENS_10bfloat16_tEfNS_4arch4Sm90ELb0ELb1ELb1ELb1ELb1ELb0ELb0ELb1ELb1ELb1ELb0ELb0EEENS1_21CollectiveEpilogueFwdINS6_IJSA_SC_SB_EEES9_SE_SG_Li256ELb1ELb1ELb0ELb0EEENS1_36VarlenDynamicPersistentTileSchedulerILi128ELi96ELi256ELi128ELb0ELb1ELb1ELb1ELb0ELb1EEEEEEEEEvNT_6ParamsE,"ax",@progbits
	.align	128
.text._ZN7cutlass13device_kernelIN5flash11enable_sm90INS1_16FlashAttnFwdSm90INS1_25CollectiveMainloopFwdSm90ILi2EN4cute5tupleIJNS5_1CILi1EEES8_S8_EEENS6_IJNS7_ILi128EEENS7_ILi96EEENS7_ILi192EEEEEELi192ENS_10bfloat16_tEfNS_4arch4Sm90ELb0ELb1ELb1ELb1ELb1ELb0ELb0ELb1ELb1ELb1ELb0ELb0EEENS1_21CollectiveEpilogueFwdINS6_IJSA_SC_SB_EEES9_SE_SG_Li256ELb1ELb1ELb0ELb0EEENS1_36VarlenDynamicPersistentTileSchedulerILi128ELi96ELi256ELi128ELb0ELb1ELb1ELb1ELb0ELb1EEEEEEEEEvNT_6ParamsE:
        .type           _ZN7cutlass13device_kernelIN5flash11enable_sm90INS1_16FlashAttnFwdSm90INS1_25CollectiveMainloopFwdSm90ILi2EN4cute5tupleIJNS5_1CILi1EEES8_S8_EEENS6_IJNS7_ILi128EEENS7_ILi96EEENS7_ILi192EEEEEELi192ENS_10bfloat16_tEfNS_4arch4Sm90ELb0ELb1ELb1ELb1ELb1ELb0ELb0ELb1ELb1ELb1ELb0ELb0EEENS1_21CollectiveEpilogueFwdINS6_IJSA_SC_SB_EEES9_SE_SG_Li256ELb1ELb1ELb0ELb0EEENS1_36VarlenDynamicPersistentTileSchedulerILi128ELi96ELi256ELi128ELb0ELb1ELb1ELb1ELb0ELb1EEEEEEEEEvNT_6ParamsE,@function
        .size           _ZN7cutlass13device_kernelIN5flash11enable_sm90INS1_16FlashAttnFwdSm90INS1_25CollectiveMainloopFwdSm90ILi2EN4cute5tupleIJNS5_1CILi1EEES8_S8_EEENS6_IJNS7_ILi128EEENS7_ILi96EEENS7_ILi192EEEEEELi192ENS_10bfloat16_tEfNS_4arch4Sm90ELb0ELb1ELb1ELb1ELb1ELb0ELb0ELb1ELb1ELb1ELb0ELb0EEENS1_21CollectiveEpilogueFwdINS6_IJSA_SC_SB_EEES9_SE_SG_Li256ELb1ELb1ELb0ELb0EEENS1_36VarlenDynamicPersistentTileSchedulerILi128ELi96ELi256ELi128ELb0ELb1ELb1ELb1ELb0ELb1EEEEEEEEEvNT_6ParamsE,(.L_x_15838 - _ZN7cutlass13device_kernelIN5flash11enable_sm90INS1_16FlashAttnFwdSm90INS1_25CollectiveMainloopFwdSm90ILi2EN4cute5tupleIJNS5_1CILi1EEES8_S8_EEENS6_IJNS7_ILi128EEENS7_ILi96EEENS7_ILi192EEEEEELi192ENS_10bfloat16_tEfNS_4arch4Sm90ELb0ELb1ELb1ELb1ELb1ELb0ELb0ELb1ELb1ELb1ELb0ELb0EEENS1_21CollectiveEpilogueFwdINS6_IJSA_SC_SB_EEES9_SE_SG_Li256ELb1ELb1ELb0ELb0EEENS1_36VarlenDynamicPersistentTileSchedulerILi128ELi96ELi256ELi128ELb0ELb1ELb1ELb1ELb0ELb1EEEEEEEEEvNT_6ParamsE)
        .other          _ZN7cutlass13device_kernelIN5flash11enable_sm90INS1_16FlashAttnFwdSm90INS1_25CollectiveMainloopFwdSm90ILi2EN4cute5tupleIJNS5_1CILi1EEES8_S8_EEENS6_IJNS7_ILi128EEENS7_ILi96EEENS7_ILi192EEEEEELi192ENS_10bfloat16_tEfNS_4arch4Sm90ELb0ELb1ELb1ELb1ELb1ELb0ELb0ELb1ELb1ELb1ELb0ELb0EEENS1_21CollectiveEpilogueFwdINS6_IJSA_SC_SB_EEES9_SE_SG_Li256ELb1ELb1ELb0ELb0EEENS1_36VarlenDynamicPersistentTileSchedulerILi128ELi96ELi256ELi128ELb0ELb1ELb1ELb1ELb0ELb1EEEEEEEEEvNT_6ParamsE,@"STO_CUDA_ENTRY STV_DEFAULT"
_ZN7cutlass13device_kernelIN5flash11enable_sm90INS1_16FlashAttnFwdSm90INS1_25CollectiveMainloopFwdSm90ILi2EN4cute5tupleIJNS5_1CILi1EEES8_S8_EEENS6_IJNS7_ILi128EEENS7_ILi96EEENS7_ILi192EEEEEELi192ENS_10bfloat16_tEfNS_4arch4Sm90ELb0ELb1ELb1ELb1ELb1ELb0ELb0ELb1ELb1ELb1ELb0ELb0EEENS1_21CollectiveEpilogueFwdINS6_IJSA_SC_SB_EEES9_SE_SG_Li256ELb1ELb1ELb0ELb0EEENS1_36VarlenDynamicPersistentTileSchedulerILi128ELi96ELi256ELi128ELb0ELb1ELb1ELb1ELb0ELb1EEEEEEEEEvNT_6ParamsE:
        /* <DEDUP_REMOVED lines=45> */
.L_x_4526:
        /* <DEDUP_REMOVED lines=22> */
.L_x_4527:
        /* <DEDUP_REMOVED lines=18> */
.L_x_4528:
        /* <DEDUP_REMOVED lines=22> */
.L_x_4529:
        /* <DEDUP_REMOVED lines=22> */
.L_x_4530:
[----:B------:R-:W-:Y:S01]  /*0810*/  ISETP.NE.AND P0, PT, R3, RZ, PT ;  /* 0x000000ff0300720c */ /* 0x000fe20003f05270 */
[----:B------:R-:W-:Y:S01]  /*0820*/  IMAD.MOV.U32 R3, RZ, RZ, 0x1 ;  /* 0x00000001ff037424 */ /* 0x000fe200078e00ff */
[----:B------:R-:W-:Y:S01]  /*0830*/  NOP ;  /* 0x0000000000007918 */ /* 0x000fe20000000000 */
[----:B------:R-:W-:-:S03]  /*0840*/  ULDC.64 UR36, c[0x0][0x208] ;  /* 0x0000820000247ab9 */ /* 0x000fc60000000a00 */
[----:B------:R-:W-:-:S05]  /*0850*/  SEL R3, R3, 0x2, !P0 ;  /* 0x0000000203037807 */ /* 0x000fca0004000000 */
[----:B------:R0:W-:Y:S02]  /*0860*/  STL [R1+0x10], R3 ;  /* 0x0000100301007387 */ /* 0x0001e40000100800 */
[----:B01234-:R-:W-:Y:S06]  /*0870*/  BAR.SYNC.DEFER_BLOCKING 0x0 ;  /* 0x0000000000007b1d */ /* 0x01ffec0000010000 */
[----:B------:R-:W-:Y:S05]  /*0880*/  @!P0 BRA `(.L_x_4531) ;  /* 0x0000011000288947 */ /* 0x000fea0003800000 */
.L_x_4532:
[----:B------:R-:W-:-:S08]  /*0890*/  NOP ;  /* 0x0000000000007918 */ /* 0x000fd00000000000 */
[----:B------:R-:W0:Y:S02]  /*08a0*/  USETMAXREG.TRY_ALLOC.CTAPOOL UP0, 0xe8 ;  /* 0x000000e8000079c8 */ /* 0x000e240008000600 */
[----:B0-----:R-:W-:-:S13]  /*08b0*/  PLOP3.LUT P0, PT, PT, PT, UP0, 0x80, 0x0 ;  /* 0x000000000000781c */ /* 0x001fda0003f0f008 */
[----:B------:R-:W-:Y:S05]  /*08c0*/  @!P0 BRA `(.L_x_4532) ;  /* 0xfffffffc00f08947 */ /* 0x000fea000383ffff */
[----:B------:R-:W0:Y:S08]  /*08d0*/  S2UR UR5, SR_CgaCtaId ;  /* 0x00000000000579c3 */ /* 0x000e300000008800 */
[----:B------:R-:W-:Y:S06]  /*08e0*/  BAR.ARV 0x8, 0x180 ;  /* 0x0206000000007b1d */ /* 0x000fec0000002000 */
[----:B------:R-:W-:-:S02]  /*08f0*/  UMOV UR4, 0x400 ;  /* 0x0000040000047882 */ /* 0x000fc40000000000 */
[----:B------:R-:W-:Y:S01]  /*0900*/  BAR.SYNC.DEFER_BLOCKING 0x5, 0x180 ;  /* 0x0146000000007b1d */ /* 0x000fe20000010000 */
[----:B0-----:R-:W-:-:S09]  /*0910*/  ULEA UR4, UR5, UR4, 0x18 ;  /* 0x0000000405047291 */ /* 0x001fd2000f8ec03f */
[----:B------:R-:W0:Y:S01]  /*0920*/  LDS.128 R40, [UR4+0x308d0] ;  /* 0x0308d004ff287984 */ /* 0x000e220008000c00 */
[----:B------:R-:W-:Y:S01]  /*0930*/  ULDC UR4, c[0x0][0xc3c] ;  /* 0x00030f0000047ab9 */ /* 0x000fe20000000800 */
[----:B------:R-:W-:Y:S06]  /*0940*/  BAR.ARV 0x4, 0x180 ;  /* 0x0106000000007b1d */ /* 0x000fec0000002000 */
[----:B0-----:R-:W-:-:S13]  /*0950*/  ISETP.GE.AND P0, PT, R43, UR4, PT ;  /* 0x000000042b007c0c */ /* 0x001fda000bf06270 */
[----:B------:R-:W-:Y:S05]  /*0960*/  @P0 EXIT ;  /* 0x000000000000094d */ /* 0x000fea0003800000 */
[----:B------:R-:W2:Y:S01]  /*0970*/  LDL.LU R10, [R1+0x10] ;  /* 0x00001000010a7983 */ /* 0x000ea20000300800 */
[----:B------:R-:W-:Y:S01]  /*0980*/  VIADD R210, R0, 0xffffff80 ;  /* 0xffffff8000d27836 */ /* 0x000fe20000000000 */
[----:B------:R-:W-:Y:S01]  /*0990*/  UMOV UR39, URZ ;  /* 0x0000003f00277c82 */ /* 0x000fe20008000000 */
[----:B------:R-:W-:Y:S01]  /*09a0*/  IMAD.MOV.U32 R201, RZ, RZ, RZ ;  /* 0x000000ffffc97224 */ /* 0x000fe200078e00ff */
[----:B------:R-:W-:Y:S02]  /*09b0*/  UMOV UR38, URZ ;  /* 0x0000003f00267c82 */ /* 0x000fe40008000000 */
[----:B------:R-:W-:-:S04]  /*09c0*/  SHF.R.S32.HI R3, RZ, 0x1f, R210 ;  /* 0x0000001fff037819 */ /* 0x000fc800000114d2 */
[CC--:B------:R-:W-:Y:S02]  /*09d0*/  LEA.HI R5, R3.reuse, R210.reuse, RZ, 0x7 ;  /* 0x000000d203057211 */ /* 0x0c0fe400078f38ff */
[-C--:B------:R-:W-:Y:S02]  /*09e0*/  LEA.HI R0, R3, R210.reuse, RZ, 0x4 ;  /* 0x000000d203007211 */ /* 0x080fe400078f20ff */
[----:B------:R-:W-:Y:S02]  /*09f0*/  LOP3.LUT R7, R5, 0xffffff80, RZ, 0xc0, !PT ;  /* 0xffffff8005077812 */ /* 0x000fe400078ec0ff */
[----:B------:R-:W-:Y:S02]  /*0a00*/  SHF.R.S32.HI R9, RZ, 0x4, R0 ;  /* 0x00000004ff097819 */ /* 0x000fe40000011400 */
[----:B------:R-:W-:Y:S01]  /*0a10*/  LEA.HI R2, R3, R210, RZ, 0x5 ;  /* 0x000000d203027211 */ /* 0x000fe200078f28ff */
[----:B------:R-:W-:Y:S01]  /*0a20*/  IMAD.IADD R202, R210, 0x1, -R7 ;  /* 0x00000001d2ca7824 */ /* 0x000fe200078e0a07 */
[----:B------:R-:W-:-:S02]  /*0a30*/  LOP3.LUT R7, R0, 0x3fffff0, RZ, 0xc0, !PT ;  /* 0x03fffff000077812 */ /* 0x000fc400078ec0ff */
[----:B------:R-:W-:Y:S01]  /*0a40*/  LEA.HI R0, R0, R9, RZ, 0x1 ;  /* 0x0000000900007211 */ /* 0x000fe200078f08ff */
[----:B------:R-:W-:Y:S01]  /*0a50*/  IMAD.SHL.U32 R2, R2, 0x20, RZ ;  /* 0x0000002002027824 */ /* 0x000fe200078e00ff */
[----:B------:R-:W-:Y:S01]  /*0a60*/  SHF.R.S32.HI R11, RZ, 0x1f, R202 ;  /* 0x0000001fff0b7819 */ /* 0x000fe200000114ca */
[----:B------:R-:W-:Y:S01]  /*0a70*/  IMAD.IADD R7, R210, 0x1, -R7 ;  /* 0x00000001d2077824 */ /* 0x000fe200078e0a07 */
[----:B------:R-:W-:Y:S02]  /*0a80*/  LOP3.LUT R0, R0, 0x1ffffffe, RZ, 0xc0, !PT ;  /* 0x1ffffffe00007812 */ /* 0x000fe400078ec0ff */
[----:B------:R-:W-:Y:S02]  /*0a90*/  LEA.HI R4, R11, R202, RZ, 0x2 ;  /* 0x000000ca0b047211 */ /* 0x000fe400078f10ff */
[----:B------:R-:W-:Y:S01]  /*0aa0*/  LEA.HI R8, R3, R210, RZ, 0x2 ;  /* 0x000000d203087211 */ /* 0x000fe200078f10ff */
[----:B------:R-:W-:Y:S01]  /*0ab0*/  IMAD.IADD R0, R9, 0x1, -R0 ;  /* 0x0000000109007824 */ /* 0x000fe200078e0a00 */
[----:B------:R-:W-:-:S02]  /*0ac0*/  SHF.R.S32.HI R6, RZ, 0x2, R4 ;  /* 0x00000002ff067819 */ /* 0x000fc40000011404 */
[----:B------:R-:W-:Y:S02]  /*0ad0*/  SHF.R.S32.HI R13, RZ, 0x1f, R4 ;  /* 0x0000001fff0d7819 */ /* 0x000fe40000011404 */
[----:B------:R-:W-:Y:S02]  /*0ae0*/  LOP3.LUT R9, R8, 0xfffffffc, RZ, 0xc0, !PT ;  /* 0xfffffffc08097812 */ /* 0x000fe400078ec0ff */
[----:B------:R-:W-:Y:S02]  /*0af0*/  LEA.HI R3, R3, R210, RZ, 0x3 ;  /* 0x000000d203037211 */ /* 0x000fe400078f18ff */
[----:B------:R-:W-:Y:S01]  /*0b00*/  LEA.HI R13, R13, R6, RZ, 0x3 ;  /* 0x000000060d0d7211 */ /* 0x000fe200078f18ff */
[----:B------:R-:W-:Y:S01]  /*0b10*/  IMAD.IADD R9, R210, 0x1, -R9 ;  /* 0x00000001d2097824 */ /* 0x000fe200078e0a09 */
[----:B------:R-:W-:Y:S02]  /*0b20*/  SHF.R.S32.HI R204, RZ, 0x7, R5 ;  /* 0x00000007ffcc7819 */ /* 0x000fe40000011405 */
[----:B------:R-:W-:-:S02]  /*0b30*/  LOP3.LUT R2, R2, 0xfffffc00, RZ, 0xc0, !PT ;  /* 0xfffffc0002027812 */ /* 0x000fc400078ec0ff */
[----:B------:R-:W-:Y:S02]  /*0b40*/  LOP3.LUT R197, R3, 0xfffffff8, RZ, 0xc0, !PT ;  /* 0xfffffff803c57812 */ /* 0x000fe400078ec0ff */
[----:B------:R-:W-:Y:S01]  /*0b50*/  LOP3.LUT R13, R13, 0xfffffff8, RZ, 0xc0, !PT ;  /* 0xfffffff80d0d7812 */ /* 0x000fe200078ec0ff */
[----:B------:R-:W-:Y:S01]  /*0b60*/  IMAD R7, R7, 0x40, R2 ;  /* 0x0000004007077824 */ /* 0x000fe200078e0202 */
[----:B------:R-:W-:Y:S01]  /*0b70*/  LEA.HI R11, R11, R202, RZ, 0x5 ;  /* 0x000000ca0b0b7211 */ /* 0x000fe200078f28ff */
[----:B------:R-:W-:Y:S01]  /*0b80*/  IMAD.IADD R197, R210, 0x1, -R197 ;  /* 0x00000001d2c57824 */ /* 0x000fe200078e0ac5 */
[----:B------:R-:W-:Y:S01]  /*0b90*/  LEA.HI R5, R5, R204, RZ, 0x1 ;  /* 0x000000cc05057211 */ /* 0x000fe200078f08ff */
[----:B------:R-:W-:Y:S01]  /*0ba0*/  IMAD.IADD R6, R6, 0x1, -R13 ;  /* 0x0000000106067824 */ /* 0x000fe200078e0a0d */
[----:B------:R-:W-:Y:S01]  /*0bb0*/  SHF.R.S32.HI R11, RZ, 0x5, R11 ;  /* 0x00000005ff0b7819 */ /* 0x000fe2000001140b */
[----:B------:R-:W-:Y:S01]  /*0bc0*/  IMAD.SHL.U32 R193, R197, 0x8, RZ ;  /* 0x00000008c5c17824 */ /* 0x000fe200078e00ff */
[----:B------:R-:W-:Y:S01]  /*0bd0*/  LEA.HI R2, R9, R9, RZ, 0x1 ;  /* 0x0000000909027211 */ /* 0x000fe200078f08ff */
[----:B------:R-:W-:Y:S01]  /*0be0*/  IMAD R206, R0, 0x8, R7 ;  /* 0x0000000800ce7824 */ /* 0x000fe200078e0207 */
[----:B------:R-:W-:Y:S01]  /*0bf0*/  LOP3.LUT R5, R5, 0x3fffffe, RZ, 0xc0, !PT ;  /* 0x03fffffe05057812 */ /* 0x000fe200078ec0ff */
[----:B------:R-:W-:Y:S01]  /*0c00*/  IMAD R6, R11, 0x10, R6 ;  /* 0x000000100b067824 */ /* 0x000fe200078e0206 */
[----:B------:R-:W-:Y:S01]  /*0c10*/  LOP3.LUT R2, R2, 0x1ffffffe, RZ, 0xc0, !PT ;  /* 0x1ffffffe02027812 */ /* 0x000fe200078ec0ff */
[C---:B------:R-:W-:Y:S01]  /*0c20*/  VIADD R195, R193.reuse, 0x40 ;  /* 0x00000040c1c37836 */ /* 0x040fe20000000000 */
[----:B------:R-:W-:Y:S01]  /*0c30*/  LOP3.LUT R23, R4, 0x7ffffffc, RZ, 0xc0, !PT ;  /* 0x7ffffffc04177812 */ /* 0x000fe200078ec0ff */
[----:B------:R-:W-:Y:S01]  /*0c40*/  IMAD.IADD R5, R204, 0x1, -R5 ;  /* 0x00000001cc057824 */ /* 0x000fe200078e0a05 */
[----:B------:R-:W-:Y:S01]  /*0c50*/  SHF.R.S32.HI R200, RZ, 0x3, R3 ;  /* 0x00000003ffc87819 */ /* 0x000fe20000011403 */
[----:B------:R-:W-:Y:S01]  /*0c60*/  VIADD R196, R193, 0x80 ;  /* 0x00000080c1c47836 */ /* 0x000fe20000000000 */
[----:B------:R-:W-:Y:S01]  /*0c70*/  SHF.R.S32.HI R209, RZ, 0x1f, R193 ;  /* 0x0000001fffd17819 */ /* 0x000fe200000114c1 */
[----:B------:R-:W-:Y:S01]  /*0c80*/  IMAD.IADD R2, R9, 0x1, -R2 ;  /* 0x0000000109027824 */ /* 0x000fe200078e0a02 */
[----:B------:R-:W-:Y:S01]  /*0c90*/  SHF.R.S32.HI R208, RZ, 0x1f, R195 ;  /* 0x0000001fffd07819 */ /* 0x000fe200000114c3 */
[----:B------:R-:W-:Y:S01]  /*0ca0*/  IMAD R205, R5, 0x40, R6 ;  /* 0x0000004005cd7824 */ /* 0x000fe200078e0206 */
[----:B------:R-:W-:Y:S01]  /*0cb0*/  SHF.R.S32.HI R207, RZ, 0x1f, R196 ;  /* 0x0000001fffcf7819 */ /* 0x000fe200000114c4 */
[----:B------:R-:W-:-:S02]  /*0cc0*/  IMAD.IADD R23, R202, 0x1, -R23 ;  /* 0x00000001ca177824 */ /* 0x000fc400078e0a17 */
[----:B------:R-:W-:Y:S01]  /*0cd0*/  IMAD R192, R2, 0x8, R205 ;  /* 0x0000000802c07824 */ /* 0x000fe200078e02cd */
[----:B--2---:R-:W-:-:S07]  /*0ce0*/  LOP3.LUT R19, R10, 0x1, RZ, 0xfc, !PT ;  /* 0x000000010a137812 */ /* 0x004fce00078efcff */
.L_x_4640:
[----:B0-----:R-:W0:Y:S01]  /*0cf0*/  LDC.64 R2, c[0x0][0xa28] ;  /* 0x00028a00ff027b82 */ /* 0x001e220000000a00 */
[----:B------:R-:W-:Y:S01]  /*0d00*/  IMAD.MOV.U32 R0, RZ, RZ, RZ ;  /* 0x000000ffff007224 */ /* 0x000fe200078e00ff */
[----:B------:R-:W-:Y:S01]  /*0d10*/  ULDC.64 UR4, c[0x0][0x418] ;  /* 0x0001060000047ab9 */ /* 0x000fe20000000a00 */
[----:B------:R-:W-:-:S05]  /*0d20*/  ULDC.64 UR6, c[0x0][0xa20] ;  /* 0x0002880000067ab9 */ /* 0x000fca0000000a00 */
[----:B--234-:R-:W1:Y:S01]  /*0d30*/  LDC.64 R4, c[0x0][0xa18] ;  /* 0x00028600ff047b82 */ /* 0x01ce620000000a00 */
[----:B0-----:R-:W-:-:S04]  /*0d40*/  ISETP.NE.U32.AND P0, PT, R2, RZ, PT ;  /* 0x000000ff0200720c */ /* 0x001fc80003f05070 */
[----:B------:R-:W-:Y:S02]  /*0d50*/  ISETP.NE.AND.EX P0, PT, R3, RZ, PT, P0 ;  /* 0x000000ff0300720c */ /* 0x000fe40003f05300 */
[----:B-1----:R-:W-:-:S04]  /*0d60*/  ISETP.NE.U32.AND P1, PT, R4, RZ, PT ;  /* 0x000000ff0400720c */ /* 0x002fc80003f25070 */
[----:B------:R-:W-:-:S07]  /*0d70*/  ISETP.NE.AND.EX P1, PT, R5, RZ, PT, P1 ;  /* 0x000000ff0500720c */ /* 0x000fce0003f25310 */
[----:B------:R-:W0:Y:S08]  /*0d80*/  @P0 LDC.64 R2, c[0x0][0xa28] ;  /* 0x00028a00ff020b82 */ /* 0x000e300000000a00 */
[----:B------:R-:W1:Y:S01]  /*0d90*/  @P1 LDC.64 R4, c[0x0][0xa18] ;  /* 0x00028600ff041b82 */ /* 0x000e620000000a00 */
[----:B0-----:R-:W-:-:S05]  /*0da0*/  @P0 IMAD.WIDE R2, R43, 0x4, R2 ;  /* 0x000000042b020825 */ /* 0x001fca00078e0202 */
[----:B------:R0:W5:Y:S01]  /*0db0*/  @P0 LDG.E R0, desc[UR36][R2.64] ;  /* 0x0000002402000981 */ /* 0x000162000c1e1900 */
[----:B-1----:R-:W-:-:S05]  /*0dc0*/  @P1 IMAD.WIDE R4, R43, 0x4, R4 ;  /* 0x000000042b041825 */ /* 0x002fca00078e0204 */
[----:B------:R0:W5:Y:S01]  /*0dd0*/  @P1 LDG.E R18, desc[UR36][R4.64] ;  /* 0x0000002404121981 */ /* 0x000162000c1e1900 */
[----:B------:R-:W-:Y:S01]  /*0de0*/  UISETP.NE.U32.AND UP0, UPT, UR4, URZ, UPT ;  /* 0x0000003f0400728c */ /* 0x000fe2000bf05070 */
[----:B------:R-:W-:Y:S01]  /*0df0*/  ISETP.NE.U32.AND P2, PT, RZ, UR6, PT ;  /* 0x00000006ff007c0c */ /* 0x000fe2000bf45070 */
[----:B------:R-:W-:Y:S01]  /*0e00*/  IMAD.MOV.U32 R198, RZ, RZ, R42 ;  /* 0x000000ffffc67224 */ /* 0x000fe200078e002a */
[----:B------:R-:W-:Y:S01]  /*0e10*/  ULDC UR4, c[0x0][0x424] ;  /* 0x0001090000047ab9 */ /* 0x000fe20000000800 */
[----:B------:R-:W-:Y:S01]  /*0e20*/  UISETP.NE.AND.EX UP0, UPT, UR5, URZ, UPT, UP0 ;  /* 0x0000003f0500728c */ /* 0x000fe2000bf05300 */
[----:B------:R-:W-:Y:S02]  /*0e30*/  ISETP.NE.AND.EX P2, PT, RZ, UR7, PT, P2 ;  /* 0x00000007ff007c0c */ /* 0x000fe4000bf45320 */
[----:B------:R-:W-:Y:S01]  /*0e40*/  ULDC UR5, c[0x0][0x2f0] ;  /* 0x0000bc0000057ab9 */ /* 0x000fe20000000800 */
[----:B------:R-:W-:-:S04]  /*0e50*/  USEL UR4, UR4, 0x1, UP0 ;  /* 0x0000000104047887 */ /* 0x000fc80008000000 */
[----:B------:R-:W-:Y:S01]  /*0e60*/  UIMAD UR4, UR4, UR5, URZ ;  /* 0x00000005040472a4 */ /* 0x000fe2000f8e023f */
[----:B0-----:R-:W-:Y:S11]  /*0e70*/  @P1 BRA `(.L_x_4533) ;  /* 0x0000000000281947 */ /* 0x001ff60003800000 */
[----:B------:R-:W-:Y:S01]  /*0e80*/  ULDC.64 UR6, c[0x0][0xa00] ;  /* 0x0002800000067ab9 */ /* 0x000fe20000000a00 */
[----:B-----5:R-:W0:Y:S01]  /*0e90*/  LDC R18, c[0x0][0x288] ;  /* 0x0000a200ff127b82 */ /* 0x020e220000000800 */
[----:B------:R-:W-:-:S04]  /*0ea0*/  ISETP.NE.U32.AND P0, PT, RZ, UR6, PT ;  /* 0x00000006ff007c0c */ /* 0x000fc8000bf05070 */
[----:B------:R-:W-:-:S13]  /*0eb0*/  ISETP.NE.AND.EX P0, PT, RZ, UR7, PT, P0 ;  /* 0x00000007ff007c0c */ /* 0x000fda000bf05300 */
[----:B------:R-:W-:Y:S05]  /*0ec0*/  @!P0 BRA `(.L_x_4533) ;  /* 0x0000000000148947 */ /* 0x000fea0003800000 */
[----:B------:R-:W1:Y:S02]  /*0ed0*/  LDC.64 R2, c[0x0][0xa00] ;  /* 0x00028000ff027b82 */ /* 0x000e640000000a00 */
[----:B-1----:R-:W-:-:S05]  /*0ee0*/  IMAD.WIDE R2, R43, 0x4, R2 ;  /* 0x000000042b027825 */ /* 0x002fca00078e0202 */
[----:B0-----:R-:W2:Y:S04]  /*0ef0*/  LDG.E R18, desc[UR36][R2.64] ;  /* 0x0000002402127981 */ /* 0x001ea8000c1e1900 */
[----:B------:R-:W2:Y:S02]  /*0f00*/  LDG.E R5, desc[UR36][R2.64+0x4] ;  /* 0x0000042402057981 */ /* 0x000ea4000c1e1900 */
[----:B--2---:R-:W-:-:S07]  /*0f10*/  IMAD.IADD R18, R5, 0x1, -R18 ;  /* 0x0000000105127824 */ /* 0x004fce00078e0a12 */
.L_x_4533:
[----:B------:R-:W-:Y:S02]  /*0f20*/  IMAD.U32 R17, RZ, RZ, UR4 ;  /* 0x00000004ff117e24 */ /* 0x000fe4000f8e00ff */
[----:B------:R-:W-:Y:S01]  /*0f30*/  IMAD.MOV.U32 R199, RZ, RZ, R43 ;  /* 0x000000ffffc77224 */ /* 0x000fe200078e002b */
[----:B------:R-:W-:Y:S06]  /*0f40*/  @!P2 BRA `(.L_x_4534) ;  /* 0x000000000010a947 */ /* 0x000fec0003800000 */
[----:B------:R-:W1:Y:S02]  /*0f50*/  LDC.64 R2, c[0x0][0xa20] ;  /* 0x00028800ff027b82 */ /* 0x000e640000000a00 */
[----:B-1----:R-:W-:-:S05]  /*0f60*/  IMAD.WIDE R2, R43, 0x4, R2 ;  /* 0x000000042b027825 */ /* 0x002fca00078e0202 */
[----:B------:R1:W5:Y:S01]  /*0f70*/  LDG.E R17, desc[UR36][R2.64] ;  /* 0x0000002402117981 */ /* 0x000362000c1e1900 */
[----:B------:R-:W-:Y:S05]  /*0f80*/  BRA `(.L_x_4535) ;  /* 0x0000000000247947 */ /* 0x000fea0003800000 */
.L_x_4534:
[----:B------:R-:W-:Y:S02]  /*0f90*/  ULDC.64 UR4, c[0x0][0xa08] ;  /* 0x0002820000047ab9 */ /* 0x000fe40000000a00 */
[----:B------:R-:W-:-:S04]  /*0fa0*/  ISETP.NE.U32.AND P0, PT, RZ, UR4, PT ;  /* 0x00000004ff007c0c */ /* 0x000fc8000bf05070 */
[----:B------:R-:W-:-:S13]  /*0fb0*/  ISETP.NE.AND.EX P0, PT, RZ, UR5, PT, P0 ;  /* 0x00000005ff007c0c */ /* 0x000fda000bf05300 */
[----:B------:R-:W-:Y:S05]  /*0fc0*/  @!P0 BRA `(.L_x_4535) ;  /* 0x0000000000148947 */ /* 0x000fea0003800000 */
[----:B------:R-:W1:Y:S02]  /*0fd0*/  LDC.64 R2, c[0x0][0xa08] ;  /* 0x00028200ff027b82 */ /* 0x000e640000000a00 */
[----:B-1----:R-:W-:-:S05]  /*0fe0*/  IMAD.WIDE R2, R43, 0x4, R2 ;  /* 0x000000042b027825 */ /* 0x002fca00078e0202 */
[----:B------:R-:W2:Y:S04]  /*0ff0*/  LDG.E R17, desc[UR36][R2.64] ;  /* 0x0000002402117981 */ /* 0x000ea8000c1e1900 */
[----:B------:R-:W2:Y:S02]  /*1000*/  LDG.E R4, desc[UR36][R2.64+0x4] ;  /* 0x0000042402047981 */ /* 0x000ea4000c1e1900 */
[----:B--2---:R-:W-:-:S07]  /*1010*/  IMAD.IADD R17, R4, 0x1, -R17 ;  /* 0x0000000104117824 */ /* 0x004fce00078e0a11 */
.L_x_4535:
[----:B------:R-:W2:Y:S01]  /*1020*/  LDC R203, c[0x0][0x448] ;  /* 0x00011200ffcb7b82 */ /* 0x000ea20000000800 */
[----:B------:R-:W-:Y:S01]  /*1030*/  IMAD.SHL.U32 R22, R41, 0x80, RZ ;  /* 0x0000008029167824 */ /* 0x000fe200078e00ff */
[----:B------:R-:W-:Y:S01]  /*1040*/  LOP3.LUT R16, R16, 0xffefffff, RZ, 0xc0, !PT ;  /* 0xffefffff10107812 */ /* 0x000fe200078ec0ff */
[----:B-----5:R-:W-:Y:S02]  /*1050*/  IMAD.IADD R17, R17, 0x1, -R0 ;  /* 0x0000000111117824 */ /* 0x020fe400078e0a00 */
[----:B-1----:R-:W-:-:S03]  /*1060*/  VIADD R2, R22, 0x7f ;  /* 0x0000007f16027836 */ /* 0x002fc60000000000 */
[----:B------:R-:W1:Y:S01]  /*1070*/  LDC.64 R8, c[0x0][0x9e0] ;  /* 0x00027800ff087b82 */ /* 0x000e620000000a00 */
[----:B--2---:R-:W-:Y:S02]  /*1080*/  ISETP.NE.AND P2, PT, R203, 0x1, PT ;  /* 0x00000001cb00780c */ /* 0x004fe40003f45270 */
[----:B-1----:R-:W-:-:S11]  /*1090*/  ISETP.GE.AND P1, PT, R9, 0x1, PT ;  /* 0x000000010900780c */ /* 0x002fd60003f26270 */
[----:B------:R-:W1:Y:S01]  /*10a0*/  @P2 LDC R3, c[0x0][0x44c] ;  /* 0x00011300ff032b82 */ /* 0x000e620000000800 */
[----:B------:R-:W-:-:S04]  /*10b0*/  @P2 LOP3.LUT R16, R16, 0x100000, RZ, 0xfc, !PT ;  /* 0x0010000010102812 */ /* 0x000fc800078efcff */
[----:B------:R-:W-:-:S03]  /*10c0*/  LOP3.LUT R16, R16, 0xfff7ffff, RZ, 0xc0, !PT ;  /* 0xfff7ffff10107812 */ /* 0x000fc600078ec0ff */
[----:B------:R-:W2:Y:S01]  /*10d0*/  @P2 LDC R5, c[0x0][0x450] ;  /* 0x00011400ff052b82 */ /* 0x000ea20000000800 */
[----:B------:R-:W-:Y:S01]  /*10e0*/  @P1 LOP3.LUT R16, R16, 0x80000, RZ, 0xfc, !PT ;  /* 0x0008000010101812 */ /* 0x000fe200078efcff */
[----:B-1----:R-:W-:Y:S01]  /*10f0*/  @P2 IMAD.HI.U32 R0, R2, R3, RZ ;  /* 0x0000000302002227 */ /* 0x002fe200078e00ff */
[----:B0-----:R-:W-:-:S04]  /*1100*/  IADD3 R3, R17, 0x1, -R18 ;  /* 0x0000000111037810 */ /* 0x001fc80007ffe812 */
        /* <DEDUP_REMOVED lines=14> */
.L_x_4537:
[----:B------:R-:W-:-:S13]  /*11f0*/  ISETP.NE.AND P0, PT, R9, 0x1, PT ;  /* 0x000000010900780c */ /* 0x000fda0003f05270 */
[----:B------:R-:W0:Y:S02]  /*1200*/  @P0 LDC.64 R4, c[0x0][0x9e8] ;  /* 0x00027a00ff040b82 */ /* 0x000e240000000a00 */
[----:B0-----:R-:W-:-:S05]  /*1210*/  @P0 IMAD.HI.U32 R4, R2, R4, RZ ;  /* 0x0000000402040227 */ /* 0x001fca00078e00ff */
[----:B------:R-:W-:-:S07]  /*1220*/  @P0 SHF.R.U32.HI R2, RZ, R5, R4 ;  /* 0x00000005ff020219 */ /* 0x000fce0000011604 */
.L_x_4538:
[----:B------:R-:W-:-:S05]  /*1230*/  IMAD R3, R2, R9, R9 ;  /* 0x0000000902037224 */ /* 0x000fca00078e0209 */
[----:B------:R-:W-:-:S07]  /*1240*/  VIMNMX R0, R0, R3, PT ;  /* 0x0000000300007248 */ /* 0x000fce0003fe0100 */
.L_x_4536:
[----:B------:R-:W0:Y:S01]  /*1250*/  @P2 LDC R3, c[0x0][0x44c] ;  /* 0x00011300ff032b82 */ /* 0x000e220000000800 */
[----:B------:R-:W-:Y:S01]  /*1260*/  VIADD R2, R0, 0x5f ;  /* 0x0000005f00027836 */ /* 0x000fe20000000000 */
[----:B------:R-:W-:Y:S01]  /*1270*/  ULDC UR4, c[0x0][0x9dc] ;  /* 0x0002770000047ab9 */ /* 0x000fe20000000800 */
[----:B------:R-:W-:Y:S02]  /*1280*/  VIADD R0, R17, 0x5f ;  /* 0x0000005f11007836 */ /* 0x000fe40000000000 */
[----:B------:R-:W-:Y:S02]  /*1290*/  IMAD.MOV.U32 R7, RZ, RZ, R22 ;  /* 0x000000ffff077224 */ /* 0x000fe400078e0016 */
[----:B------:R-:W-:Y:S01]  /*12a0*/  IMAD.HI R0, R0, 0x2aaaaaab, RZ ;  /* 0x2aaaaaab00007827 */ /* 0x000fe200078e02ff */
[----:B------:R-:W1:Y:S03]  /*12b0*/  @P2 LDC R4, c[0x0][0x450] ;  /* 0x00011400ff042b82 */ /* 0x000e660000000800 */
[----:B------:R-:W-:-:S04]  /*12c0*/  IMAD.HI R2, R2, 0x2aaaaaab, RZ ;  /* 0x2aaaaaab02027827 */ /* 0x000fc800078e02ff */
[----:B------:R-:W-:Y:S01]  /*12d0*/  IMAD.IADD R74, R17, 0x1, -R18 ;  /* 0x00000001114a7824 */ /* 0x000fe200078e0a12 */
[----:B------:R-:W-:-:S04]  /*12e0*/  SHF.R.U32.HI R5, RZ, 0x1f, R2 ;  /* 0x0000001fff057819 */ /* 0x000fc80000011602 */
[----:B------:R-:W-:Y:S01]  /*12f0*/  LEA.HI.SX32 R72, R2, R5, 0x1c ;  /* 0x0000000502487211 */ /* 0x000fe200078fe2ff */
[----:B0-----:R-:W-:-:S05]  /*1300*/  @P2 IMAD.HI.U32 R3, R22, R3, RZ ;  /* 0x0000000316032227 */ /* 0x001fca00078e00ff */
[----:B-1----:R-:W-:Y:S02]  /*1310*/  @P2 SHF.R.U32.HI R7, RZ, R4, R3 ;  /* 0x00000004ff072219 */ /* 0x002fe40000011603 */
[----:B------:R-:W-:-:S04]  /*1320*/  SHF.R.U32.HI R3, RZ, 0x1f, R0 ;  /* 0x0000001fff037819 */ /* 0x000fc80000011600 */
[----:B------:R-:W-:Y:S01]  /*1330*/  LEA.HI.SX32 R3, R0, R3, 0x1c ;  /* 0x0000000300037211 */ /* 0x000fe200078fe2ff */
[----:B------:R-:W-:-:S03]  /*1340*/  IMAD.IADD R0, R74, 0x1, R7 ;  /* 0x000000014a007824 */ /* 0x000fc600078e0207 */
[----:B------:R-:W-:Y:S01]  /*1350*/  VIMNMX R72, R3, R72, PT ;  /* 0x0000004803487248 */ /* 0x000fe20003fe0100 */
[----:B------:R-:W-:Y:S01]  /*1360*/  VIADD R2, R0, -UR4 ;  /* 0x8000000400027c36 */ /* 0x000fe20008000000 */
[----:B------:R-:W-:Y:S06]  /*1370*/  @!P1 BRA `(.L_x_4539) ;  /* 0x00000000003c9947 */ /* 0x000fec0003800000 */
        /* <DEDUP_REMOVED lines=9> */
.L_x_4540:
[----:B------:R-:W-:-:S13]  /*1410*/  ISETP.NE.AND P0, PT, R9, 0x1, PT ;  /* 0x000000010900780c */ /* 0x000fda0003f05270 */
[----:B------:R-:W0:Y:S02]  /*1420*/  @P0 LDC.64 R4, c[0x0][0x9e8] ;  /* 0x00027a00ff040b82 */ /* 0x000e240000000a00 */
[----:B0-----:R-:W-:-:S05]  /*1430*/  @P0 IMAD.HI.U32 R4, R0, R4, RZ ;  /* 0x0000000400040227 */ /* 0x001fca00078e00ff */
[----:B------:R-:W-:-:S07]  /*1440*/  @P0 SHF.R.U32.HI R0, RZ, R5, R4 ;  /* 0x00000005ff000219 */ /* 0x000fce0000011604 */
.L_x_4541:
[----:B------:R-:W-:-:S05]  /*1450*/  IMAD R3, R0, R9, RZ ;  /* 0x0000000900037224 */ /* 0x000fca00078e02ff */
[----:B------:R-:W-:-:S07]  /*1460*/  VIMNMX R2, R2, R3, !PT ;  /* 0x0000000302027248 */ /* 0x000fce0007fe0100 */
.L_x_4539:
[----:B------:R-:W-:Y:S01]  /*1470*/  IMAD.HI R0, R2, 0x2aaaaaab, RZ ;  /* 0x2aaaaaab02007827 */ /* 0x000fe200078e02ff */
[----:B------:R-:W-:Y:S02]  /*1480*/  PLOP3.LUT P0, PT, PT, PT, PT, 0x80, 0x0 ;  /* 0x000000000000781c */ /* 0x000fe40003f0f070 */
[----:B------:R-:W-:Y:S02]  /*1490*/  CS2R R118, SRZ ;  /* 0x0000000000767805 */ /* 0x000fe4000001ff00 */
[----:B------:R-:W-:Y:S02]  /*14a0*/  CS2R R116, SRZ ;  /* 0x0000000000747805 */ /* 0x000fe4000001ff00 */
[----:B------:R-:W-:Y:S02]  /*14b0*/  CS2R R114, SRZ ;  /* 0x0000000000727805 */ /* 0x000fe4000001ff00 */
[----:B------:R-:W-:Y:S02]  /*14c0*/  SHF.R.U32.HI R3, RZ, 0x1f, R0 ;  /* 0x0000001fff037819 */ /* 0x000fe40000011600 */
[----:B------:R-:W-:-:S02]  /*14d0*/  CS2R R112, SRZ ;  /* 0x0000000000707805 */ /* 0x000fc4000001ff00 */
[----:B------:R-:W-:Y:S02]  /*14e0*/  CS2R R110, SRZ ;  /* 0x00000000006e7805 */ /* 0x000fe4000001ff00 */
[----:B------:R-:W-:Y:S02]  /*14f0*/  CS2R R108, SRZ ;  /* 0x00000000006c7805 */ /* 0x000fe4000001ff00 */
[----:B------:R-:W-:Y:S01]  /*1500*/  LEA.HI.SX32 R3, R0, R3, 0x1c ;  /* 0x0000000300037211 */ /* 0x000fe200078fe2ff */
[----:B------:R-:W-:Y:S01]  /*1510*/  IMAD.MOV.U32 R0, RZ, RZ, RZ ;  /* 0x000000ffff007224 */ /* 0x000fe200078e00ff */
[----:B------:R-:W-:Y:S02]  /*1520*/  CS2R R106, SRZ ;  /* 0x00000000006a7805 */ /* 0x000fe4000001ff00 */
[----:B------:R-:W-:Y:S02]  /*1530*/  CS2R R104, SRZ ;  /* 0x0000000000687805 */ /* 0x000fe4000001ff00 */
[----:B------:R-:W-:-:S02]  /*1540*/  VIMNMX R194, RZ, R3, !PT ;  /* 0x00000003ffc27248 */ /* 0x000fc40007fe0100 */
[----:B------:R-:W-:Y:S02]  /*1550*/  CS2R R56, SRZ ;  /* 0x0000000000387805 */ /* 0x000fe4000001ff00 */
[----:B------:R-:W-:Y:S02]  /*1560*/  CS2R R98, SRZ ;  /* 0x0000000000627805 */ /* 0x000fe4000001ff00 */
[----:B------:R-:W-:Y:S02]  /*1570*/  CS2R R100, SRZ ;  /* 0x0000000000647805 */ /* 0x000fe4000001ff00 */
[----:B------:R-:W-:Y:S02]  /*1580*/  ISETP.GT.AND P1, PT, R72, R194, PT ;  /* 0x000000c24800720c */ /* 0x000fe40003f24270 */
        /* <DEDUP_REMOVED lines=36> */
[----:B------:R-:W-:Y:S01]  /*17d0*/  CS2R R6, SRZ ;  /* 0x0000000000067805 */ /* 0x000fe2000001ff00 */
[----:B------:R-:W-:Y:S01]  /*17e0*/  IMAD.MOV.U32 R52, RZ, RZ, RZ ;  /* 0x000000ffff347224 */ /* 0x000fe200078e00ff */
        /* <DEDUP_REMOVED lines=33> */
.L_x_4543:
[----:B------:R-:W-:Y:S02]  /*1a00*/  LEA.HI R0, R201, R201, RZ, 0x1 ;  /* 0x000000c9c9007211 */ /* 0x000fe400078f08ff */
[----:B------:R-:W-:Y:S02]  /*1a10*/  ISETP.NE.AND P0, PT, R19, 0x3, PT ;  /* 0x000000031300780c */ /* 0x000fe40003f05270 */
[----:B------:R-:W-:-:S05]  /*1a20*/  LOP3.LUT R0, R0, 0xfffffffe, RZ, 0xc0, !PT ;  /* 0xfffffffe00007812 */ /* 0x000fca00078ec0ff */
[----:B------:R-:W-:-:S05]  /*1a30*/  IMAD.IADD R0, R201, 0x1, -R0 ;  /* 0x00000001c9007824 */ /* 0x000fca00078e0a00 */
[----:B------:R-:W-:-:S04]  /*1a40*/  SHF.L.U32 R0, R0, 0x1f, RZ ;  /* 0x0000001f00007819 */ /* 0x000fc800000006ff */
[----:B------:R-:W0:Y:S02]  /*1a50*/  SYNCS.PHASECHK.TRANS64.TRYWAIT P1, [UR40+0x30800], R0 ;  /* 0x03080000ff0075a7 */ /* 0x000e240008020168 */
[----:B0-----:R-:W-:Y:S05]  /*1a60*/  @!P1 BRA `(.L_x_4544) ;  /* 0x0000015800c49947 */ /* 0x001fea0003800000 */
.L_x_4735:
[----:B------:R-:W-:Y:S05]  /*1a70*/  @!P0 BRA `(.L_x_4545) ;  /* 0x0000000000048947 */ /* 0x000fea0003800000 */
[----:B------:R-:W-:Y:S01]  /*1a80*/  BPT.TRAP 0x1 ;  /* 0x000000040000795c */ /* 0x000fe20000300000 */
.L_x_4545:
[----:B------:R-:W-:Y:S02]  /*1a90*/  IMAD.U32 R13, RZ, RZ, UR38 ;  /* 0x00000026ff0d7e24 */ /* 0x000fe4000f8e00ff */
[----:B0-----:R-:W-:-:S03]  /*1aa0*/  IMAD.U32 R0, RZ, RZ, UR39 ;  /* 0x00000027ff007e24 */ /* 0x001fc6000f8e00ff */
[----:B------:R-:W-:Y:S02]  /*1ab0*/  LEA R13, R13, UR40, 0x3 ;  /* 0x000000280d0d7c11 */ /* 0x000fe4000f8e18ff */
[----:B------:R-:W-:-:S04]  /*1ac0*/  SHF.L.U32 R0, R0, 0x1f, RZ ;  /* 0x0000001f00007819 */ /* 0x000fc800000006ff */
[----:B------:R0:W1:Y:S01]  /*1ad0*/  SYNCS.PHASECHK.TRANS64.TRYWAIT P1, [R13+URZ+0x30830], R0 ;  /* 0x030830000d0075a7 */ /* 0x000062000802017f */
[----:B------:R-:W-:Y:S05]  /*1ae0*/  @!P0 BRA `(.L_x_4546) ;  /* 0x0000000000048947 */ /* 0x000fea0003800000 */
[----:B------:R-:W-:Y:S01]  /*1af0*/  BPT.TRAP 0x1 ;  /* 0x000000040000795c */ /* 0x000fe20000300000 */
.L_x_4546:
[----:B-1----:R-:W-:Y:S05]  /*1b00*/  @P1 BRA `(.L_x_4547) ;  /* 0x0000000000081947 */ /* 0x002fea0003800000 */
[----:B------:R-:W1:Y:S02]  /*1b10*/  SYNCS.PHASECHK.TRANS64.TRYWAIT P1, [R13+URZ+0x30830], R0 ;  /* 0x030830000d0075a7 */ /* 0x000e64000802017f */
[----:B-1----:R-:W-:Y:S05]  /*1b20*/  @!P1 BRA `(.L_x_4548) ;  /* 0x0000015800ac9947 */ /* 0x002fea0003800000 */
.L_x_4547:
        /* <DEDUP_REMOVED lines=99> */
.L_x_4549:
[----:B------:R-:W-:Y:S01]  /*2160*/  ISETP.NE.AND P2, PT, R203, 0x1, PT ;  /* 0x00000001cb00780c */ /* 0x000fe20003f45270 */
[----:B------:R-:W-:Y:S01]  /*2170*/  ULDC UR5, c[0x0][0x9d8] ;  /* 0x0002760000057ab9 */ /* 0x000fe20000000800 */
[----:B------:R-:W-:Y:S01]  /*2180*/  R2UR UR4, R13 ;  /* 0x000000000d0472ca */ /* 0x000fe200000e0000 */
[----:B------:R-:W-:Y:S01]  /*2190*/  FMUL.FTZ R10, R24, UR5 ;  /* 0x00000005180a7c20 */ /* 0x000fe20008410000 */
[----:B------:R-:W-:Y:S01]  /*21a0*/  FMUL.FTZ R3, R26, UR5 ;  /* 0x000000051a037c20 */ /* 0x000fe20008410000 */
[----:B01----:R-:W-:Y:S02]  /*21b0*/  IMAD.IADD R13, R192, 0x1, R22 ;  /* 0x00000001c00d7824 */ /* 0x003fe400078e0216 */
[----:B------:R-:W-:Y:S01]  /*21c0*/  FMUL.FTZ R29, R29, UR5 ;  /* 0x000000051d1d7c20 */ /* 0x000fe20008410000 */
[----:B------:R-:W-:Y:S01]  /*21d0*/  FMUL.FTZ R33, R33, UR5 ;  /* 0x0000000521217c20 */ /* 0x000fe20008410000 */
[----:B------:R-:W-:Y:S01]  /*21e0*/  FMUL.FTZ R9, R31, UR5 ;  /* 0x000000051f097c20 */ /* 0x000fe20008410000 */
[----:B------:R-:W-:Y:S01]  /*21f0*/  FMUL.FTZ R25, R25, UR5 ;  /* 0x0000000519197c20 */ /* 0x000fe20008410000 */
[----:B------:R0:W1:Y:S01]  /*2200*/  MUFU.TANH R76, R29 ;  /* 0x0000001d004c7308 */ /* 0x0000620000002400 */
[----:B------:R-:W-:-:S02]  /*2210*/  IMAD.MOV.U32 R31, RZ, RZ, -0x60 ;  /* 0xffffffa0ff1f7424 */ /* 0x000fc400078e00ff */
[----:B------:R-:W-:Y:S01]  /*2220*/  FMUL.FTZ R28, R28, UR5 ;  /* 0x000000051c1c7c20 */ /* 0x000fe20008410000 */
[----:B------:R-:W2:Y:S01]  /*2230*/  @P2 LDC R24, c[0x0][0x44c] ;  /* 0x00011300ff182b82 */ /* 0x000ea20000000800 */
[----:B------:R-:W-:Y:S01]  /*2240*/  FMUL.FTZ R0, R27, UR5 ;  /* 0x000000051b007c20 */ /* 0x000fe20008410000 */
[----:B------:R-:W-:Y:S01]  /*2250*/  UIADD3 UR4, UR4, 0x30840, URZ ;  /* 0x0003084004047890 */ /* 0x000fe2000fffe03f */
[----:B------:R-:W-:Y:S01]  /*2260*/  FMUL.FTZ R2, R30, UR5 ;  /* 0x000000051e027c20 */ /* 0x000fe20008410000 */
[----:B------:R-:W-:Y:S01]  /*2270*/  FMUL.FTZ R32, R32, UR5 ;  /* 0x0000000520207c20 */ /* 0x000fe20008410000 */
[----:B------:R-:W3:Y:S01]  /*2280*/  MUFU.TANH R77, R33 ;  /* 0x00000021004d7308 */ /* 0x000ee20000002400 */
[----:B0-----:R-:W-:Y:S01]  /*2290*/  IMAD.MOV.U32 R29, RZ, RZ, R13 ;  /* 0x000000ffff1d7224 */ /* 0x001fe200078e000d */
[----:B------:R-:W-:Y:S01]  /*22a0*/  UPRMT UR4, UR60, 0x654, UR4 ;  /* 0x000006543c047896 */ /* 0x000fe20008000004 */
[----:B------:R-:W0:Y:S01]  /*22b0*/  @P2 LDC R26, c[0x0][0x450] ;  /* 0x00011400ff1a2b82 */ /* 0x000e220000000800 */
[----:B------:R-:W-:Y:S01]  /*22c0*/  FMUL.FTZ R12, R34, UR5 ;  /* 0x00000005220c7c20 */ /* 0x000fe20008410000 */
[----:B------:R-:W-:Y:S01]  /*22d0*/  FMUL.FTZ R14, R35, UR5 ;  /* 0x00000005230e7c20 */ /* 0x000fe20008410000 */
[----:B------:R-:W-:Y:S01]  /*22e0*/  FMUL.FTZ R36, R36, UR5 ;  /* 0x0000000524247c20 */ /* 0x000fe20008410000 */
[----:B------:R-:W-:Y:S01]  /*22f0*/  FMUL.FTZ R37, R37, UR5 ;  /* 0x0000000525257c20 */ /* 0x000fe20008410000 */
        /* <DEDUP_REMOVED lines=11> */
[----:B--2---:R-:W-:-:S04]  /*23b0*/  @P2 IMAD.HI.U32 R15, R13, R24, RZ ;  /* 0x000000180d0f2227 */ /* 0x004fc800078e00ff */
[----:B------:R-:W-:Y:S01]  /*23c0*/  FMUL.FTZ R49, R49, UR5 ;  /* 0x0000000531317c20 */ /* 0x000fe20008410000 */
[----:B------:R-:W-:Y:S01]  /*23d0*/  FMUL.FTZ R50, R50, UR5 ;  /* 0x0000000532327c20 */ /* 0x000fe20008410000 */
[----:B------:R-:W-:Y:S01]  /*23e0*/  FMUL.FTZ R51, R51, UR5 ;  /* 0x0000000533337c20 */ /* 0x000fe20008410000 */
[----:B------:R-:W-:Y:S01]  /*23f0*/  FMUL.FTZ R53, R53, UR5 ;  /* 0x0000000535357c20 */ /* 0x000fe20008410000 */
[----:B------:R-:W-:Y:S01]  /*2400*/  FMUL.FTZ R55, R55, UR5 ;  /* 0x0000000537377c20 */ /* 0x000fe20008410000 */
[----:B------:R-:W-:Y:S01]  /*2410*/  FMUL.FTZ R57, R57, UR5 ;  /* 0x0000000539397c20 */ /* 0x000fe20008410000 */
[----:B------:R-:W-:Y:S01]  /*2420*/  FMUL.FTZ R59, R59, UR5 ;  /* 0x000000053b3b7c20 */ /* 0x000fe20008410000 */
[----:B0-----:R-:W-:Y:S01]  /*2430*/  @P2 SHF.R.U32.HI R29, RZ, R26, R15 ;  /* 0x0000001aff1d2219 */ /* 0x001fe2000001160f */
[----:B------:R-:W-:Y:S02]  /*2440*/  IMAD R26, R72, R31, 0x61 ;  /* 0x00000061481a7424 */ /* 0x000fe400078e021f */
[----:B------:R-:W-:Y:S01]  /*2450*/  FMUL.FTZ R61, R61, UR5 ;  /* 0x000000053d3d7c20 */ /* 0x000fe20008410000 */
[----:B----4-:R-:W-:Y:S01]  /*2460*/  FMUL.FTZ R25, R63, UR5 ;  /* 0x000000053f197c20 */ /* 0x010fe20008410000 */
        /* <DEDUP_REMOVED lines=9> */
[----:B------:R2:W4:Y:S01]  /*2500*/  MUFU.TANH R75, R28 ;  /* 0x0000001c004b7308 */ /* 0x0005220000002400 */
[----:B------:R-:W-:Y:S01]  /*2510*/  FMUL.FTZ R46, R46, UR5 ;  /* 0x000000052e2e7c20 */ /* 0x000fe20008410000 */
[----:B------:R-:W-:Y:S01]  /*2520*/  FMUL.FTZ R52, R52, UR5 ;  /* 0x0000000534347c20 */ /* 0x000fe20008410000 */
[----:B------:R-:W-:Y:S01]  /*2530*/  FMUL.FTZ R62, R62, UR5 ;  /* 0x000000053e3e7c20 */ /* 0x000fe20008410000 */
[----:B------:R-:W-:Y:S01]  /*2540*/  LOP3.LUT P1, RZ, R16, 0x80000, RZ, 0xc0, !PT ;  /* 0x0008000010ff7812 */ /* 0x000fe2000782c0ff */
[----:B------:R-:W-:Y:S01]  /*2550*/  IMAD R24, R72, -0x60, R17 ;  /* 0xffffffa048187824 */ /* 0x000fe200078e0211 */
[----:B------:R-:W-:Y:S01]  /*2560*/  ULDC UR50, c[0x0][0x9dc] ;  /* 0x0002770000327ab9 */ /* 0x000fe20000000800 */
[----:B------:R-:W-:Y:S01]  /*2570*/  SYNCS.ARRIVE.TRANS64.RED.A1T0 RZ, [UR4], RZ ;  /* 0x000000ffffff79a7 */ /* 0x000fe20008100404 */
[----:B------:R-:W0:Y:S01]  /*2580*/  MUFU.TANH R10, R10 ;  /* 0x0000000a000a7308 */ /* 0x000e220000002400 */
[----:B--2---:R-:W-:-:S02]  /*2590*/  IMAD R28, R23, -0x2, R26 ;  /* 0xfffffffe171c7824 */ /* 0x004fc400078e021a */
[----:B------:R-:W-:Y:S01]  /*25a0*/  FMUL.FTZ R54, R54, UR5 ;  /* 0x0000000536367c20 */ /* 0x000fe20008410000 */
[----:B------:R-:W-:Y:S01]  /*25b0*/  ULOP3.LUT UR4, URZ, UR50, URZ, 0x33, !UPT ;  /* 0x000000323f047292 */ /* 0x000fe2000f8e333f */
[----:B------:R-:W-:Y:S01]  /*25c0*/  FMUL.FTZ R56, R56, UR5 ;  /* 0x0000000538387c20 */ /* 0x000fe20008410000 */
[----:B------:R-:W-:Y:S01]  /*25d0*/  VIADD R24, R24, 0x60 ;  /* 0x0000006018187836 */ /* 0x000fe20000000000 */
[----:B------:R-:W-:Y:S01]  /*25e0*/  IADD3 R30, -R18, R28, R17 ;  /* 0x0000001c121e7210 */ /* 0x000fe20007ffe111 */
[----:B------:R-:W-:Y:S01]  /*25f0*/  FMUL.FTZ R58, R58, UR5 ;  /* 0x000000053a3a7c20 */ /* 0x000fe20008410000 */
[----:B------:R-:W2:Y:S01]  /*2600*/  MUFU.TANH R3, R3 ;  /* 0x0000000300037308 */ /* 0x000ea20000002400 */
[----:B------:R-:W-:Y:S01]  /*2610*/  FMUL.FTZ R60, R60, UR5 ;  /* 0x000000053c3c7c20 */ /* 0x000fe20008410000 */
[----:B------:R-:W-:Y:S02]  /*2620*/  ULDC UR5, c[0x0][0x9e0] ;  /* 0x0002780000057ab9 */ /* 0x000fe40000000800 */
[----:B------:R-:W-:-:S04]  /*2630*/  VIADD R63, R30, UR5 ;  /* 0x000000051e3f7c36 */ /* 0x000fc80008000000 */
        /* <DEDUP_REMOVED lines=39> */
[----:B------:R1:W2:Y:S01]  /*28b0*/  MUFU.TANH R38, R56 ;  /* 0x0000003800267308 */ /* 0x0002a20000002400 */
[----:B-----5:R-:W-:-:S07]  /*28c0*/  IMAD R54, R23, -0x2, R24 ;  /* 0xfffffffe17367824 */ /* 0x020fce00078e0218 */
[----:B------:R5:W2:Y:S01]  /*28d0*/  MUFU.TANH R79, R58 ;  /* 0x0000003a004f7308 */ /* 0x000aa20000002400 */
[----:B-1----:R-:W-:-:S04]  /*28e0*/  VIADD R56, R30, UR4 ;  /* 0x000000041e387c36 */ /* 0x002fc80008000000 */
[----:B0-----:R-:W-:-:S03]  /*28f0*/  IMAD.IADD R31, R56, 0x1, R33 ;  /* 0x00000001381f7824 */ /* 0x001fc600078e0221 */
[----:B------:R0:W1:Y:S01]  /*2900*/  MUFU.TANH R34, R60 ;  /* 0x0000003c00227308 */ /* 0x0000620000002400 */
[----:B-----5:R-:W-:Y:S01]  /*2910*/  VIADD R58, R26, 0xffffffff ;  /* 0xffffffff1a3a7836 */ /* 0x020fe20000000000 */
[----:B------:R-:W-:Y:S01]  /*2920*/  VIADDMNMX R26, R33, R63, R54, PT ;  /* 0x0000003f211a7246 */ /* 0x000fe20003800136 */
[----:B0-----:R-:W-:Y:S01]  /*2930*/  VIADD R60, R28, 0xffffffff ;  /* 0xffffffff1c3c7836 */ /* 0x001fe20000000000 */
        /* <DEDUP_REMOVED lines=14> */
.L_x_4552:
[----:B------:R-:W-:Y:S02]  /*2a20*/  ULDC UR4, c[0x0][0x9e4] ;  /* 0x0002790000047ab9 */ /* 0x000fe40000000800 */
[----:B------:R-:W-:-:S05]  /*2a30*/  IMAD.U32 R28, RZ, RZ, UR4 ;  /* 0x00000004ff1c7e24 */ /* 0x000fca000f8e00ff */
[----:B------:R-:W-:-:S13]  /*2a40*/  ISETP.NE.AND P1, PT, R28, 0x1, PT ;  /* 0x000000011c00780c */ /* 0x000fda0003f25270 */
[----:B------:R-:W0:Y:S02]  /*2a50*/  @P1 LDC.64 R66, c[0x0][0x9e8] ;  /* 0x00027a00ff421b82 */ /* 0x000e240000000a00 */
[----:B0-----:R-:W-:-:S05]  /*2a60*/  @P1 IMAD.HI.U32 R24, R33, R66, RZ ;  /* 0x0000004221181227 */ /* 0x001fca00078e00ff */
[----:B------:R-:W-:-:S07]  /*2a70*/  @P1 SHF.R.U32.HI R33, RZ, R67, R24 ;  /* 0x00000043ff211219 */ /* 0x000fce0000011618 */
.L_x_4553:
[----:B------:R-:W-:Y:S05]  /*2a80*/  BSYNC B0 ;  /* 0x0000000000007941 */ /* 0x000fea0003800000 */
.L_x_4551:
[----:B------:R-:W-:-:S05]  /*2a90*/  IMAD R33, R33, R28, R60 ;  /* 0x0000001c21217224 */ /* 0x000fca00078e023c */
[----:B------:R-:W-:Y:S02]  /*2aa0*/  VIADDMNMX R26, R33, R28, R26, PT ;  /* 0x0000001c211a7246 */ /* 0x000fe4000380011a */
[----:B------:R-:W-:-:S07]  /*2ab0*/  VIMNMX R31, R31, R33, !PT ;  /* 0x000000211f1f7248 */ /* 0x000fce0007fe0100 */
.L_x_4550:
[C---:B------:R-:W-:Y:S01]  /*2ac0*/  ISETP.GE.AND P6, PT, R58.reuse, 0x9, PT ;  /* 0x000000093a00780c */ /* 0x040fe20003fc6270 */
[----:B------:R-:W0:Y:S01]  /*2ad0*/  SHFL.IDX PT, R29, R29, 0x1, 0x1c1f ;  /* 0x003c1f001d1d7f89 */ /* 0x000e2200000e0000 */
        /* <DEDUP_REMOVED lines=11> */
[----:B------:R-:W-:Y:S01]  /*2b90*/  FSEL R84, R76, -INF , !P2 ;  /* 0xff8000004c547808 */ /* 0x000fe20005000000 */
[----:B0-----:R-:W-:Y:S01]  /*2ba0*/  IMAD.IADD R33, R56, 0x1, R29 ;  /* 0x0000000138217824 */ /* 0x001fe200078e021d */
        /* <DEDUP_REMOVED lines=74> */
[----:B-1----:R-:W-:Y:S02]  /*3050*/  FSEL R34, R34, -INF , !P2 ;  /* 0xff80000022227808 */ /* 0x002fe40005000000 */
        /* <DEDUP_REMOVED lines=25> */
[----:B------:R-:W-:Y:S02]  /*31f0*/  VIADDMNMX R31, R29, R63, R54, PT ;  /* 0x0000003f1d1f7246 */ /* 0x000fe40003800136 */
[----:B------:R-:W-:-:S04]  /*3200*/  ISETP.LT.OR P5, PT, R26, 0x5a, P5 ;  /* 0x0000005a1a00780c */ /* 0x000fc80002fa1670 */
[----:B------:R-:W-:Y:S02]  /*3210*/  FSEL R26, R69, -INF , !P5 ;  /* 0xff800000451a7808 */ /* 0x000fe40006800000 */
[----:B------:R-:W-:-:S13]  /*3220*/  LOP3.LUT P5, RZ, R16, 0x80000, RZ, 0xc0, !PT ;  /* 0x0008000010ff7812 */ /* 0x000fda00078ac0ff */
[----:B------:R-:W-:Y:S05]  /*3230*/  @!P5 BRA `(.L_x_4554) ;  /* 0x00000000005cd947 */ /* 0x000fea0003800000 */
        /* <DEDUP_REMOVED lines=13> */
.L_x_4556:
[----:B------:R-:W-:Y:S02]  /*3310*/  ULDC UR4, c[0x0][0x9e4] ;  /* 0x0002790000047ab9 */ /* 0x000fe40000000800 */
[----:B------:R-:W-:-:S05]  /*3320*/  IMAD.U32 R37, RZ, RZ, UR4 ;  /* 0x00000004ff257e24 */ /* 0x000fca000f8e00ff */
[----:B------:R-:W-:-:S13]  /*3330*/  ISETP.NE.AND P5, PT, R37, 0x1, PT ;  /* 0x000000012500780c */ /* 0x000fda0003fa5270 */
[----:B------:R-:W0:Y:S02]  /*3340*/  @P5 LDC.64 R48, c[0x0][0x9e8] ;  /* 0x00027a00ff305b82 */ /* 0x000e240000000a00 */
[----:B0-----:R-:W-:-:S05]  /*3350*/  @P5 IMAD.HI.U32 R10, R29, R48, RZ ;  /* 0x000000301d0a5227 */ /* 0x001fca00078e00ff */
[----:B------:R-:W-:-:S07]  /*3360*/  @P5 SHF.R.U32.HI R29, RZ, R49, R10 ;  /* 0x00000031ff1d5219 */ /* 0x000fce000001160a */
.L_x_4557:
[----:B------:R-:W-:Y:S05]  /*3370*/  BSYNC B0 ;  /* 0x0000000000007941 */ /* 0x000fea0003800000 */
.L_x_4555:
[----:B------:R-:W-:-:S05]  /*3380*/  IMAD R10, R29, R37, R60 ;  /* 0x000000251d0a7224 */ /* 0x000fca00078e023c */
[----:B------:R-:W-:Y:S02]  /*3390*/  VIADDMNMX R31, R10, R37, R31, PT ;  /* 0x000000250a1f7246 */ /* 0x000fe4000380011f */
[----:B------:R-:W-:-:S07]  /*33a0*/  VIMNMX R33, R33, R10, !PT ;  /* 0x0000000a21217248 */ /* 0x000fce0007fe0100 */
.L_x_4554:
[C---:B------:R-:W-:Y:S01]  /*33b0*/  ISETP.GT.AND P1, PT, R33.reuse, 0x1, !P1 ;  /* 0x000000012100780c */ /* 0x040fe20004f24270 */
[----:B------:R-:W-:Y:S01]  /*33c0*/  ULDC UR4, c[0x0][0x988] ;  /* 0x0002620000047ab9 */ /* 0x000fe20000000800 */
[----:B------:R-:W-:Y:S02]  /*33d0*/  ISETP.GT.AND P6, PT, R33, 0x8, !P6 ;  /* 0x000000082100780c */ /* 0x000fe400077c4270 */
        /* <DEDUP_REMOVED lines=9> */
[----:B------:R-:W-:Y:S01]  /*3470*/  FSEL R58, R9, -INF , !P1 ;  /* 0xff800000093a7808 */ /* 0x000fe20004800000 */
[----:B------:R-:W-:Y:S01]  /*3480*/  IMAD.U32 R9, RZ, RZ, UR4 ;  /* 0x00000004ff097e24 */ /* 0x000fe2000f8e00ff */
[----:B------:R-:W-:-:S02]  /*3490*/  ISETP.NE.AND P1, PT, R66, RZ, PT ;  /* 0x000000ff4200720c */ /* 0x000fc40003f25270 */
[C---:B------:R-:W-:Y:S02]  /*34a0*/  ISETP.GT.AND P4, PT, R33.reuse, RZ, !P4 ;  /* 0x000000ff2100720c */ /* 0x040fe40006784270 */
[----:B------:R-:W-:Y:S02]  /*34b0*/  ISETP.GT.AND P1, PT, R33, 0x10, !P1 ;  /* 0x000000102100780c */ /* 0x000fe40004f24270 */
[C---:B------:R-:W-:Y:S02]  /*34c0*/  ISETP.LT.OR P4, PT, R31.reuse, 0x1, P4 ;  /* 0x000000011f00780c */ /* 0x040fe40002781670 */
[----:B------:R-:W-:Y:S02]  /*34d0*/  ISETP.LT.OR P1, PT, R31, 0x11, P1 ;  /* 0x000000111f00780c */ /* 0x000fe40000f21670 */
[----:B------:R-:W-:Y:S02]  /*34e0*/  ISETP.GT.AND P2, PT, R33, 0x51, !P2 ;  /* 0x000000512100780c */ /* 0x000fe40005744270 */
[----:B------:R-:W-:-:S02]  /*34f0*/  FSEL R60, R12, -INF , !P1 ;  /* 0xff8000000c3c7808 */ /* 0x000fc40004800000 */
[----:B------:R-:W-:Y:S02]  /*3500*/  ISETP.NE.AND P1, PT, R67, RZ, PT ;  /* 0x000000ff4300720c */ /* 0x000fe40003f25270 */
[C---:B------:R-:W-:Y:S02]  /*3510*/  ISETP.GT.AND P3, PT, R33.reuse, 0x58, !P3 ;  /* 0x000000582100780c */ /* 0x040fe40005f64270 */
[----:B------:R-:W-:Y:S02]  /*3520*/  ISETP.GT.AND P1, PT, R33, 0x11, !P1 ;  /* 0x000000112100780c */ /* 0x000fe40004f24270 */
[C---:B------:R-:W-:Y:S02]  /*3530*/  ISETP.LT.OR P2, PT, R31.reuse, 0x52, P2 ;  /* 0x000000521f00780c */ /* 0x040fe40001741670 */
[C---:B------:R-:W-:Y:S02]  /*3540*/  ISETP.LT.OR P1, PT, R31.reuse, 0x12, P1 ;  /* 0x000000121f00780c */ /* 0x040fe40000f21670 */
[----:B------:R-:W-:-:S02]  /*3550*/  ISETP.LT.OR P3, PT, R31, 0x59, P3 ;  /* 0x000000591f00780c */ /* 0x000fc40001f61670 */
[----:B------:R-:W-:Y:S02]  /*3560*/  FSEL R62, R14, -INF , !P1 ;  /* 0xff8000000e3e7808 */ /* 0x000fe40004800000 */
[----:B------:R-:W-:Y:S02]  /*3570*/  ISETP.GT.AND P1, PT, R33, 0x18, !P6 ;  /* 0x000000182100780c */ /* 0x000fe40007724270 */
[----:B------:R-:W-:Y:S02]  /*3580*/  ISETP.NE.AND P6, PT, R78, RZ, PT ;  /* 0x000000ff4e00720c */ /* 0x000fe40003fc5270 */
[----:B------:R-:W-:-:S04]  /*3590*/  ISETP.LT.OR P1, PT, R31, 0x19, P1 ;  /* 0x000000191f00780c */ /* 0x000fc80000f21670 */
        /* <DEDUP_REMOVED lines=37> */
[----:B------:R-:W-:Y:S01]  /*37f0*/  FSEL R76, R47, -INF , !P1 ;  /* 0xff8000002f4c7808 */ /* 0x000fe20004800000 */
[----:B------:R-:W-:Y:S01]  /*3800*/  IMAD.MOV.U32 R47, RZ, RZ, R22 ;  /* 0x000000ffff2f7224 */ /* 0x000fe200078e0016 */
        /* <DEDUP_REMOVED lines=23> */
[----:B------:R-:W-:Y:S02]  /*3980*/  ISETP.LT.OR P1, PT, R31, 0x3a, P1 ;  /* 0x0000003a1f00780c */ /* 0x000fe40000f21670 */
[----:B------:R-:W-:Y:S01]  /*3990*/  FMNMX.FTZ R3, R21, R54, !PT ;  /* 0x0000003615037209 */ /* 0x000fe20007810000 */
[----:B------:R-:W0:Y:S01]  /*39a0*/  SHFL.BFLY PT, R10, R27, 0x1, 0x1f ;  /* 0x0c201f001b0a7f89 */ /* 0x000e2200000e0000 */
[----:B------:R-:W-:Y:S02]  /*39b0*/  FSEL R14, R55, -INF , !P1 ;  /* 0xff800000370e7808 */ /* 0x000fe40004800000 */
[----:B------:R-:W-:-:S02]  /*39c0*/  ISETP.NE.AND P1, PT, R53, RZ, PT ;  /* 0x000000ff3500720c */ /* 0x000fc40003f25270 */
[----:B------:R-:W-:Y:S02]  /*39d0*/  FMNMX.FTZ R3, R56, R3, !PT ;  /* 0x0000000338037209 */ /* 0x000fe40007810000 */
[----:B------:R-:W-:Y:S02]  /*39e0*/  ISETP.GT.AND P1, PT, R33, 0x40, !P1 ;  /* 0x000000402100780c */ /* 0x000fe40004f24270 */
[----:B------:R-:W-:Y:S02]  /*39f0*/  FMNMX.FTZ R3, R58, R3, !PT ;  /* 0x000000033a037209 */ /* 0x000fe40007810000 */
[----:B------:R-:W-:-:S04]  /*3a00*/  ISETP.LT.OR P1, PT, R31, 0x41, P1 ;  /* 0x000000411f00780c */ /* 0x000fc80000f21670 */
[----:B------:R-:W-:Y:S02]  /*3a10*/  FSEL R12, R79, -INF , !P1 ;  /* 0xff8000004f0c7808 */ /* 0x000fe40004800000 */
[----:B------:R-:W-:Y:S02]  /*3a20*/  ISETP.GT.AND P1, PT, R33, 0x41, !P6 ;  /* 0x000000412100780c */ /* 0x000fe40007724270 */
[----:B------:R-:W-:Y:S02]  /*3a30*/  ISETP.NE.AND P6, PT, R61, RZ, PT ;  /* 0x000000ff3d00720c */ /* 0x000fe40003fc5270 */
[----:B------:R-:W-:Y:S02]  /*3a40*/  ISETP.LT.OR P1, PT, R31, 0x42, P1 ;  /* 0x000000421f00780c */ /* 0x000fe40000f21670 */
[----:B0-----:R-:W-:Y:S02]  /*3a50*/  FMNMX.FTZ R10, R27, R10, !PT ;  /* 0x0000000a1b0a7209 */ /* 0x001fe40007810000 */
[----:B------:R-:W-:-:S02]  /*3a60*/  FSEL R2, R59, -INF , !P1 ;  /* 0xff8000003b027808 */ /* 0x000fc40004800000 */
[----:B------:R-:W-:Y:S01]  /*3a70*/  ISETP.GT.AND P1, PT, R33, 0x48, !P5 ;  /* 0x000000482100780c */ /* 0x000fe20006f24270 */
[----:B------:R-:W-:Y:S01]  /*3a80*/  FMUL.FTZ R29, R10, R9 ;  /* 0x000000090a1d7220 */ /* 0x000fe20000410000 */
[----:B------:R-:W-:Y:S02]  /*3a90*/  ISETP.NE.AND P5, PT, R85, RZ, PT ;  /* 0x000000ff5500720c */ /* 0x000fe40003fa5270 */
[----:B------:R-:W-:-:S04]  /*3aa0*/  ISETP.LT.OR P1, PT, R31, 0x49, P1 ;  /* 0x000000491f00780c */ /* 0x000fc80000f21670 */
[----:B------:R-:W-:Y:S02]  /*3ab0*/  FSEL R0, R80, -INF , !P1 ;  /* 0xff80000050007808 */ /* 0x000fe40004800000 */
[----:B------:R-:W-:-:S04]  /*3ac0*/  FSETP.NEU.FTZ.AND P1, PT, R10, -INF , PT ;  /* 0xff8000000a00780b */ /* 0x000fc80003f3d000 */
[----:B------:R-:W-:Y:S02]  /*3ad0*/  FSEL R29, R29, RZ, P1 ;  /* 0x000000ff1d1d7208 */ /* 0x000fe40000800000 */
[----:B------:R-:W-:Y:S02]  /*3ae0*/  ISETP.GT.AND P1, PT, R33, 0x49, !P5 ;  /* 0x000000492100780c */ /* 0x000fe40006f24270 */
[----:B------:R-:W-:Y:S01]  /*3af0*/  ISETP.NE.AND P5, PT, R65, RZ, PT ;  /* 0x000000ff4100720c */ /* 0x000fe20003fa5270 */
[-CC-:B------:R-:W-:Y:S01]  /*3b00*/  FFMA.FTZ R27, R82, R9.reuse, -R29.reuse ;  /* 0x00000009521b7223 */ /* 0x180fe2000001081d */
[----:B------:R-:W-:Y:S01]  /*3b10*/  ISETP.LT.OR P1, PT, R31, 0x4a, P1 ;  /* 0x0000004a1f00780c */ /* 0x000fe20000f21670 */
[-CC-:B------:R-:W-:Y:S01]  /*3b20*/  FFMA.FTZ R35, R84, R9.reuse, -R29.reuse ;  /* 0x0000000954237223 */ /* 0x180fe2000001081d */
[----:B------:R-:W-:Y:S01]  /*3b30*/  ISETP.GT.AND P4, PT, R33, 0x59, !P5 ;  /* 0x000000592100780c */ /* 0x000fe20006f84270 */
[-CC-:B------:R-:W-:Y:S01]  /*3b40*/  FFMA.FTZ R37, R86, R9.reuse, -R29.reuse ;  /* 0x0000000956257223 */ /* 0x180fe2000001081d */
[----:B------:R-:W-:Y:S01]  /*3b50*/  FSEL R80, R25, -INF , !P1 ;  /* 0xff80000019507808 */ /* 0x000fe20004800000 */
[--C-:B------:R-:W-:Y:S01]  /*3b60*/  FFMA.FTZ R188, R188, R9, -R29.reuse ;  /* 0x00000009bcbc7223 */ /* 0x100fe2000001081d */
[----:B------:R-:W-:Y:S01]  /*3b70*/  FMNMX.FTZ R25, R60, R3, !PT ;  /* 0x000000033c197209 */ /* 0x000fe20007810000 */
[--C-:B------:R-:W-:Y:S01]  /*3b80*/  FFMA.FTZ R190, R190, R9, -R29.reuse ;  /* 0x00000009bebe7223 */ /* 0x100fe2000001081d */
[----:B------:R-:W-:Y:S01]  /*3b90*/  ISETP.GT.AND P1, PT, R33, 0x50, !P6 ;  /* 0x000000502100780c */ /* 0x000fe20007724270 */
[----:B------:R0:W-:Y:S01]  /*3ba0*/  MUFU.EX2 R3, R27 ;  /* 0x0000001b00037308 */ /* 0x0001e20000000800 */
[----:B------:R-:W-:Y:S01]  /*3bb0*/  FMNMX.FTZ R25, R62, R25, !PT ;  /* 0x000000193e197209 */ /* 0x000fe20007810000 */
[-CC-:B------:R-:W-:Y:S01]  /*3bc0*/  FFMA.FTZ R26, R26, R9.reuse, -R29.reuse ;  /* 0x000000091a1a7223 */ /* 0x180fe2000001081d */
[----:B------:R-:W-:Y:S01]  /*3bd0*/  ISETP.LT.OR P1, PT, R31, 0x51, P1 ;  /* 0x000000511f00780c */ /* 0x000fe20000f21670 */
[--C-:B------:R-:W-:Y:S01]  /*3be0*/  FFMA.FTZ R39, R90, R9, -R29.reuse ;  /* 0x000000095a277223 */ /* 0x100fe2000001081d */
[----:B------:R-:W-:Y:S01]  /*3bf0*/  FMNMX.FTZ R25, R48, R25, !PT ;  /* 0x0000001930197209 */ /* 0x000fe20007810000 */
[-CC-:B------:R-:W-:Y:S01]  /*3c00*/  FFMA.FTZ R41, R92, R9.reuse, -R29.reuse ;  /* 0x000000095c297223 */ /* 0x180fe2000001081d */
[----:B------:R-:W-:Y:S01]  /*3c10*/  FSEL R82, R11, -INF , !P1 ;  /* 0xff8000000b527808 */ /* 0x000fe20004800000 */
[--C-:B------:R-:W-:Y:S01]  /*3c20*/  FFMA.FTZ R11, R96, R9, -R29.reuse ;  /* 0x00000009600b7223 */ /* 0x100fe2000001081d */
[----:B------:R-:W-:Y:S01]  /*3c30*/  FMNMX.FTZ R25, R64, R25, !PT ;  /* 0x0000001940197209 */ /* 0x000fe20007810000 */
[--C-:B0-----:R-:W-:Y:S01]  /*3c40*/  FFMA.FTZ R27, R88, R9, -R29.reuse ;  /* 0x00000009581b7223 */ /* 0x101fe2000001081d */
[----:B------:R-:W-:Y:S01]  /*3c50*/  FSEL R84, R8, -INF , !P2 ;  /* 0xff80000008547808 */ /* 0x000fe20005000000 */
[----:B------:R-:W-:Y:S01]  /*3c60*/  MUFU.EX2 R180, R11 ;  /* 0x0000000b00b47308 */ /* 0x000fe20000000800 */
[----:B------:R-:W-:Y:S01]  /*3c70*/  FMNMX.FTZ R25, R66, R25, !PT ;  /* 0x0000001942197209 */ /* 0x000fe20007810000 */
[-CC-:B------:R-:W-:Y:S01]  /*3c80*/  FFMA.FTZ R52, R52, R9.reuse, -R29.reuse ;  /* 0x0000000934347223 */ /* 0x180fe2000001081d */
[----:B------:R-:W-:Y:S01]  /*3c90*/  ISETP.LT.OR P4, PT, R31, 0x5a, P4 ;  /* 0x0000005a1f00780c */ /* 0x000fe20002781670 */
[--C-:B------:R-:W-:Y:S01]  /*3ca0*/  FFMA.FTZ R46, R46, R9, -R29.reuse ;  /* 0x000000092e2e7223 */ /* 0x100fe2000001081d */
[----:B------:R-:W-:Y:S01]  /*3cb0*/  FMNMX.FTZ R25, R68, R25, !PT ;  /* 0x0000001944197209 */ /* 0x000fe20007810000 */
[--C-:B------:R-:W-:Y:S01]  /*3cc0*/  FFMA.FTZ R44, R44, R9, -R29.reuse ;  /* 0x000000092c2c7223 */ /* 0x100fe2000001081d */
[----:B------:R-:W-:Y:S01]  /*3cd0*/  FSEL R86, R15, -INF , !P3 ;  /* 0xff8000000f567808 */ /* 0x000fe20005800000 */
[----:B------:R-:W0:Y:S01]  /*3ce0*/  MUFU.EX2 R188, R188 ;  /* 0x000000bc00bc7308 */ /* 0x000e220000000800 */
[----:B------:R-:W-:Y:S01]  /*3cf0*/  FMNMX.FTZ R25, R70, R25, !PT ;  /* 0x0000001946197209 */ /* 0x000fe20007810000 */
[-CC-:B------:R-:W-:Y:S01]  /*3d00*/  FFMA.FTZ R42, R42, R9.reuse, -R29.reuse ;  /* 0x000000092a2a7223 */ /* 0x180fe2000001081d */
[----:B------:R-:W-:Y:S01]  /*3d10*/  FSEL R88, R13, -INF , !P4 ;  /* 0xff8000000d587808 */ /* 0x000fe20006000000 */
[--C-:B------:R-:W-:Y:S01]  /*3d20*/  FFMA.FTZ R13, R98, R9, -R29.reuse ;  /* 0x00000009620d7223 */ /* 0x100fe2000001081d */
[----:B------:R-:W-:Y:S01]  /*3d30*/  FMNMX.FTZ R25, R76, R25, !PT ;  /* 0x000000194c197209 */ /* 0x000fe20007810000 */
[-CC-:B------:R-:W-:Y:S01]  /*3d40*/  FFMA.FTZ R40, R40, R9.reuse, -R29.reuse ;  /* 0x0000000928287223 */ /* 0x180fe2000001081d */
[--C-:B------:R-:W-:Y:S01]  /*3d50*/  FFMA.FTZ R38, R38, R9, -R29.reuse ;  /* 0x0000000926267223 */ /* 0x100fe2000001081d */
[----:B------:R-:W1:Y:S01]  /*3d60*/  MUFU.EX2 R190, R190 ;  /* 0x000000be00be7308 */ /* 0x000e620000000800 */
[----:B------:R-:W-:Y:S01]  /*3d70*/  FMNMX.FTZ R25, R78, R25, !PT ;  /* 0x000000194e197209 */ /* 0x000fe20007810000 */
[-CC-:B------:R-:W-:Y:S01]  /*3d80*/  FFMA.FTZ R36, R36, R9.reuse, -R29.reuse ;  /* 0x0000000924247223 */ /* 0x180fe2000001081d */
[-CC-:B------:R-:W-:Y:S01]  /*3d90*/  FFMA.FTZ R34, R34, R9.reuse, -R29.reuse ;  /* 0x0000000922227223 */ /* 0x180fe2000001081d */
[--C-:B------:R-:W-:Y:S01]  /*3da0*/  FFMA.FTZ R32, R32, R9, -R29.reuse ;  /* 0x0000000920207223 */ /* 0x100fe2000001081d */
[----:B------:R-:W-:Y:S01]  /*3db0*/  FMNMX.FTZ R25, R50, R25, !PT ;  /* 0x0000001932197209 */ /* 0x000fe20007810000 */
[-CC-:B------:R-:W-:Y:S01]  /*3dc0*/  FFMA.FTZ R30, R30, R9.reuse, -R29.reuse ;  /* 0x000000091e1e7223 */ /* 0x180fe2000001081d */
[----:B------:R-:W-:Y:S01]  /*3dd0*/  FFMA.FTZ R28, R28, R9, -R29 ;  /* 0x000000091c1c7223 */ /* 0x000fe2000001081d */
[----:B------:R-:W2:Y:S01]  /*3de0*/  MUFU.EX2 R35, R35 ;  /* 0x0000002300237308 */ /* 0x000ea20000000800 */
[----:B------:R-:W-:Y:S01]  /*3df0*/  FMNMX.FTZ R25, R20, R25, !PT ;  /* 0x0000001914197209 */ /* 0x000fe20007810000 */
[----:B0-----:R-:W-:Y:S01]  /*3e00*/  FADD.FTZ R43, R188, R3 ;  /* 0x00000003bc2b7221 */ /* 0x001fe20000010000 */
[----:B------:R-:W-:Y:S01]  /*3e10*/  FFMA.FTZ R24, R24, R9, -R29 ;  /* 0x0000000918187223 */ /* 0x000fe2000001081d */
[----:B------:R-:W-:-:S02]  /*3e20*/  ISETP.NE.AND P5, PT, R203, 0x1, PT ;  /* 0x00000001cb00780c */ /* 0x000fc40003fa5270 */
[----:B------:R-:W-:Y:S02]  /*3e30*/  FMNMX.FTZ R25, R14, R25, !PT ;  /* 0x000000190e197209 */ /* 0x000fe40007810000 */
[----:B------:R-:W0:Y:S01]  /*3e40*/  MUFU.EX2 R37, R37 ;  /* 0x0000002500257308 */ /* 0x000e220000000800 */
[----:B------:R-:W-:Y:S02]  /*3e50*/  F2FP.BF16.F32.PACK_AB R188, R3, R188 ;  /* 0x000000bc03bc723e */ /* 0x000fe400000010ff */
[----:B------:R-:W-:-:S04]  /*3e60*/  FMNMX.FTZ R25, R12, R25, !PT ;  /* 0x000000190c197209 */ /* 0x000fc80007810000 */
[----:B------:R-:W-:Y:S01]  /*3e70*/  FMNMX.FTZ R25, R2, R25, !PT ;  /* 0x0000001902197209 */ /* 0x000fe20007810000 */
[----:B------:R3:W4:Y:S01]  /*3e80*/  MUFU.EX2 R184, R27 ;  /* 0x0000001b00b87308 */ /* 0x0007220000000800 */
[----:B------:R-:W5:Y:S02]  /*3e90*/  @P5 LDC R49, c[0x0][0x44c] ;  /* 0x00011300ff315b82 */ /* 0x000f640000000800 */
[----:B------:R-:W-:-:S04]  /*3ea0*/  FMNMX.FTZ R25, R0, R25, !PT ;  /* 0x0000001900197209 */ /* 0x000fc80007810000 */
[----:B------:R-:W-:Y:S01]  /*3eb0*/  FMNMX.FTZ R25, R80, R25, !PT ;  /* 0x0000001950197209 */ /* 0x000fe20007810000 */
[----:B------:R-:W4:Y:S01]  /*3ec0*/  MUFU.EX2 R39, R39 ;  /* 0x0000002700277308 */ /* 0x000f220000000800 */
[----:B---3--:R-:W-:Y:S02]  /*3ed0*/  FFMA.FTZ R27, R94, R9, -R29 ;  /* 0x000000095e1b7223 */ /* 0x008fe4000001081d */
[----:B------:R-:W-:-:S04]  /*3ee0*/  FMNMX.FTZ R25, R82, R25, !PT ;  /* 0x0000001952197209 */ /* 0x000fc80007810000 */
[----:B------:R-:W-:Y:S01]  /*3ef0*/  FMNMX.FTZ R25, R84, R25, !PT ;  /* 0x0000001954197209 */ /* 0x000fe20007810000 */
[----:B------:R1:W-:Y:S03]  /*3f00*/  MUFU.EX2 R29, R26 ;  /* 0x0000001a001d7308 */ /* 0x0003e60000000800 */
[----:B------:R-:W-:-:S04]  /*3f10*/  FMNMX.FTZ R25, R86, R25, !PT ;  /* 0x0000001956197209 */ /* 0x000fc80007810000 */
[----:B------:R-:W-:Y:S01]  /*3f20*/  FMNMX.FTZ R25, R88, R25, !PT ;  /* 0x0000001958197209 */ /* 0x000fe20007810000 */
[----:B------:R-:W3:Y:S01]  /*3f30*/  MUFU.EX2 R186, R41 ;  /* 0x0000002900ba7308 */ /* 0x000ee20000000800 */
[----:B-1----:R-:W-:Y:S01]  /*3f40*/  FADD.FTZ R26, R190, R43 ;  /* 0x0000002bbe1a7221 */ /* 0x002fe20000010000 */
[----:B-----5:R-:W-:Y:S01]  /*3f50*/  @P5 IMAD.HI.U32 R49, R22, R49, RZ ;  /* 0x0000003116315227 */ /* 0x020fe200078e00ff */
[C---:B--2---:R-:W-:Y:S01]  /*3f60*/  F2FP.BF16.F32.PACK_AB R190, R35.reuse, R190 ;  /* 0x000000be23be723e */ /* 0x044fe200000010ff */
[----:B------:R-:W1:Y:S02]  /*3f70*/  SHFL.BFLY PT, R8, R25, 0x2, 0x1f ;  /* 0x0c401f0019087f89 */ /* 0x000e6400000e0000 */
[----:B------:R-:W-:Y:S02]  /*3f80*/  FADD.FTZ R26, R35, R26 ;  /* 0x0000001a231a7221 */ /* 0x000fe40000010000 */
[----:B------:R-:W2:Y:S02]  /*3f90*/  MUFU.EX2 R27, R27 ;  /* 0x0000001b001b7308 */ /* 0x000ea40000000800 */
[----:B0-----:R-:W-:-:S06]  /*3fa0*/  FADD.FTZ R45, R37, R26 ;  /* 0x0000001a252d7221 */ /* 0x001fcc0000010000 */
[----:B------:R4:W-:Y:S08]  /*3fb0*/  MUFU.EX2 R41, R28 ;  /* 0x0000001c00297308 */ /* 0x0009f00000000800 */
[----:B------:R-:W-:Y:S01]  /*3fc0*/  MUFU.EX2 R13, R13 ;  /* 0x0000000d000d7308 */ /* 0x000fe20000000800 */
[C---:B----4-:R-:W-:Y:S01]  /*3fd0*/  FADD.FTZ R28, R184.reuse, R45 ;  /* 0x0000002db81c7221 */ /* 0x050fe20000010000 */
[----:B------:R-:W-:-:S02]  /*3fe0*/  F2FP.BF16.F32.PACK_AB R184, R184, R37 ;  /* 0x00000025b8b8723e */ /* 0x000fc400000010ff */
[----:B-1----:R-:W-:Y:S01]  /*3ff0*/  FMNMX.FTZ R11, R25, R8, !PT ;  /* 0x00000008190b7209 */ /* 0x002fe20007810000 */
[----:B------:R-:W-:-:S03]  /*4000*/  FADD.FTZ R45, R39, R28 ;  /* 0x0000001c272d7221 */ /* 0x000fc60000010000 */
[----:B------:R-:W0:Y:S01]  /*4010*/  MUFU.EX2 R52, R52 ;  /* 0x0000003400347308 */ /* 0x000e220000000800 */
[----:B------:R-:W1:Y:S01]  /*4020*/  SHFL.BFLY PT, R8, R11, 0x1, 0x1f ;  /* 0x0c201f000b087f89 */ /* 0x000e6200000e0000 */
[C---:B---3--:R-:W-:Y:S01]  /*4030*/  FADD.FTZ R28, R186.reuse, R45 ;  /* 0x0000002dba1c7221 */ /* 0x048fe20000010000 */
[----:B------:R-:W-:-:S03]  /*4040*/  F2FP.BF16.F32.PACK_AB R186, R186, R39 ;  /* 0x00000027baba723e */ /* 0x000fc600000010ff */
[----:B--2---:R-:W-:Y:S02]  /*4050*/  FADD.FTZ R45, R27, R28 ;  /* 0x0000001c1b2d7221 */ /* 0x004fe40000010000 */
[----:B------:R-:W-:Y:S01]  /*4060*/  MUFU.EX2 R46, R46 ;  /* 0x0000002e002e7308 */ /* 0x000fe20000000800 */
[----:B------:R-:W2:Y:S07]  /*4070*/  @P5 LDC R28, c[0x0][0x450] ;  /* 0x00011400ff1c5b82 */ /* 0x000eae0000000800 */
[----:B------:R-:W3:Y:S01]  /*4080*/  MUFU.EX2 R15, R44 ;  /* 0x0000002c000f7308 */ /* 0x000ee20000000800 */
[----:B0-----:R-:W-:-:S07]  /*4090*/  F2FP.BF16.F32.PACK_AB R182, R52, R13 ;  /* 0x0000000d34b6723e */ /* 0x001fce00000010ff */
[----:B------:R-:W-:Y:S01]  /*40a0*/  MUFU.EX2 R42, R42 ;  /* 0x0000002a002a7308 */ /* 0x000fe20000000800 */
[----:B-1----:R-:W-:-:S04]  /*40b0*/  FMNMX.FTZ R8, R11, R8, !PT ;  /* 0x000000080b087209 */ /* 0x002fc80007810000 */
[C---:B------:R-:W-:Y:S01]  /*40c0*/  FSETP.NEU.FTZ.AND P1, PT, R8.reuse, -INF , PT ;  /* 0xff8000000800780b */ /* 0x040fe20003f3d000 */
[-C--:B------:R-:W-:Y:S02]  /*40d0*/  FMUL.FTZ R11, R8, R9.reuse ;  /* 0x00000009080b7220 */ /* 0x080fe40000410000 */
[----:B------:R-:W0:Y:S01]  /*40e0*/  MUFU.EX2 R31, R40 ;  /* 0x00000028001f7308 */ /* 0x000e220000000800 */
[----:B--2---:R-:W-:Y:S02]  /*40f0*/  @P5 SHF.R.U32.HI R47, RZ, R28, R49 ;  /* 0x0000001cff2f5219 */ /* 0x004fe40000011631 */
[----:B------:R-:W-:Y:S02]  /*4100*/  FSEL R11, R11, RZ, P1 ;  /* 0x000000ff0b0b7208 */ /* 0x000fe40000800000 */
[----:B------:R-:W-:Y:S01]  /*4110*/  LOP3.LUT P5, RZ, R16, 0x80000, RZ, 0xc0, !PT ;  /* 0x0008000010ff7812 */ /* 0x000fe200078ac0ff */
[----:B------:R-:W-:Y:S01]  /*4120*/  IMAD.IADD R74, R74, 0x1, R47 ;  /* 0x000000014a4a7824 */ /* 0x000fe200078e022f */
[----:B---3--:R-:W-:Y:S01]  /*4130*/  F2FP.BF16.F32.PACK_AB R176, R15, R46 ;  /* 0x0000002e0fb0723e */ /* 0x008fe200000010ff */
        /* <DEDUP_REMOVED lines=26> */
[----:B------:R-:W-:Y:S01]  /*42e0*/  FFMA.FTZ R88, R88, R9, -R11 ;  /* 0x0000000958587223 */ /* 0x000fe2000001080b */
[----:B0-----:R-:W-:-:S03]  /*42f0*/  F2FP.BF16.F32.PACK_AB R178, R31, R42 ;  /* 0x0000002a1fb2723e */ /* 0x001fc600000010ff */
[----:B------:R-:W0:Y:S01]  /*4300*/  MUFU.EX2 R191, R58 ;  /* 0x0000003a00bf7308 */ /* 0x000e220000000800 */
[----:B-1----:R-:W-:Y:S01]  /*4310*/  FADD.FTZ R43, R21, R54 ;  /* 0x00000036152b7221 */ /* 0x002fe20000010000 */
[----:B------:R-:W-:Y:S01]  /*4320*/  F2FP.BF16.F32.PACK_AB R189, R54, R21 ;  /* 0x0000001536bd723e */ /* 0x000fe200000010ff */
[----:B------:R-:W-:-:S05]  /*4330*/  VIADD R21, R72, 0xfffffffe ;  /* 0xfffffffe48157836 */ /* 0x000fca0000000000 */
        /* <DEDUP_REMOVED lines=8> */
[C---:B--2---:R-:W-:Y:S01]  /*43c0*/  FADD.FTZ R43, R185.reuse, R26 ;  /* 0x0000001ab92b7221 */ /* 0x044fe20000010000 */
[C---:B------:R-:W-:Y:S01]  /*43d0*/  FADD.FTZ R26, R180.reuse, R45 ;  /* 0x0000002db41a7221 */ /* 0x040fe20000010000 */
[----:B------:R-:W-:Y:S02]  /*43e0*/  F2FP.BF16.F32.PACK_AB R180, R180, R27 ;  /* 0x0000001bb4b4723e */ /* 0x000fe400000010ff */
[----:B------:R-:W-:Y:S01]  /*43f0*/  F2FP.BF16.F32.PACK_AB R185, R185, R60 ;  /* 0x0000003cb9b9723e */ /* 0x000fe200000010ff */
[----:B------:R-:W-:Y:S02]  /*4400*/  FADD.FTZ R45, R13, R26 ;  /* 0x0000001a0d2d7221 */ /* 0x000fe40000010000 */
[----:B------:R-:W2:Y:S02]  /*4410*/  MUFU.EX2 R66, R66 ;  /* 0x0000004200427308 */ /* 0x000ea40000000800 */
[----:B------:R-:W-:-:S04]  /*4420*/  FADD.FTZ R45, R52, R45 ;  /* 0x0000002d342d7221 */ /* 0x000fc80000010000 */
[----:B------:R-:W-:Y:S02]  /*4430*/  FADD.FTZ R26, R46, R45 ;  /* 0x0000002d2e1a7221 */ /* 0x000fe40000010000 */
[----:B------:R-:W3:Y:S02]  /*4440*/  MUFU.EX2 R181, R68 ;  /* 0x0000004400b57308 */ /* 0x000ee40000000800 */
[----:B------:R-:W-:-:S06]  /*4450*/  FADD.FTZ R45, R15, R26 ;  /* 0x0000001a0f2d7221 */ /* 0x000fcc0000010000 */
[----:B------:R-:W4:Y:S08]  /*4460*/  MUFU.EX2 R70, R70 ;  /* 0x0000004600467308 */ /* 0x000f300000000800 */
[----:B------:R0:W-:Y:S08]  /*4470*/  MUFU.EX2 R179, R14 ;  /* 0x0000000e00b37308 */ /* 0x0001f00000000800 */
[----:B------:R-:W5:Y:S01]  /*4480*/  MUFU.EX2 R183, R76 ;  /* 0x0000004c00b77308 */ /* 0x000f620000000800 */
[----:B0-----:R-:W-:-:S04]  /*4490*/  FADD.FTZ R14, R48, R43 ;  /* 0x0000002b300e7221 */ /* 0x001fc80000010000 */
[C---:B-1----:R-:W-:Y:S01]  /*44a0*/  FADD.FTZ R43, R187.reuse, R14 ;  /* 0x0000000ebb2b7221 */ /* 0x042fe20000010000 */
[----:B------:R-:W-:Y:S02]  /*44b0*/  F2FP.BF16.F32.PACK_AB R187, R187, R48 ;  /* 0x00000030bbbb723e */ /* 0x000fe400000010ff */
[----:B------:R-:W0:Y:S01]  /*44c0*/  MUFU.EX2 R78, R78 ;  /* 0x0000004e004e7308 */ /* 0x000e220000000800 */
[----:B--2---:R-:W-:-:S04]  /*44d0*/  FADD.FTZ R14, R66, R43 ;  /* 0x0000002b420e7221 */ /* 0x004fc80000010000 */
[C---:B---3--:R-:W-:Y:S01]  /*44e0*/  FADD.FTZ R43, R181.reuse, R14 ;  /* 0x0000000eb52b7221 */ /* 0x048fe20000010000 */
[----:B------:R-:W-:Y:S01]  /*44f0*/  FADD.FTZ R14, R42, R45 ;  /* 0x0000002d2a0e7221 */ /* 0x000fe20000010000 */
[----:B------:R-:W-:Y:S01]  /*4500*/  F2FP.BF16.F32.PACK_AB R181, R181, R66 ;  /* 0x00000042b5b5723e */ /* 0x000fe200000010ff */
[----:B------:R-:W1:Y:S08]  /*4510*/  MUFU.EX2 R177, R50 ;  /* 0x0000003200b17308 */ /* 0x000e700000000800 */
[----:B------:R-:W2:Y:S08]  /*4520*/  MUFU.EX2 R20, R20 ;  /* 0x0000001400147308 */ /* 0x000eb00000000800 */
[----:B------:R4:W-:Y:S08]  /*4530*/  MUFU.EX2 R173, R2 ;  /* 0x0000000200ad7308 */ /* 0x0009f00000000800 */
[----:B------:R-:W3:Y:S01]  /*4540*/  MUFU.EX2 R12, R12 ;  /* 0x0000000c000c7308 */ /* 0x000ee20000000800 */
[----:B----4-:R-:W-:Y:S01]  /*4550*/  FADD.FTZ R2, R70, R43 ;  /* 0x0000002b46027221 */ /* 0x010fe20000010000 */
[----:B------:R-:W-:-:S03]  /*4560*/  FADD.FTZ R43, R31, R14 ;  /* 0x0000000e1f2b7221 */ /* 0x000fc60000010000 */
[C---:B-----5:R-:W-:Y:S01]  /*4570*/  FADD.FTZ R11, R183.reuse, R2 ;  /* 0x00000002b70b7221 */ /* 0x060fe20000010000 */
[----:B------:R-:W-:Y:S02]  /*4580*/  F2FP.BF16.F32.PACK_AB R183, R183, R70 ;  /* 0x00000046b7b7723e */ /* 0x000fe400000010ff */
[----:B------:R-:W4:Y:S01]  /*4590*/  MUFU.EX2 R38, R38 ;  /* 0x0000002600267308 */ /* 0x000f220000000800 */
[----:B0-----:R-:W-:-:S04]  /*45a0*/  FADD.FTZ R2, R78, R11 ;  /* 0x0000000b4e027221 */ /* 0x001fc80000010000 */
[C---:B-1----:R-:W-:Y:S01]  /*45b0*/  FADD.FTZ R3, R177.reuse, R2 ;  /* 0x00000002b1037221 */ /* 0x042fe20000010000 */
[----:B------:R-:W-:Y:S02]  /*45c0*/  F2FP.BF16.F32.PACK_AB R177, R177, R78 ;  /* 0x0000004eb1b1723e */ /* 0x000fe400000010ff */
[----:B------:R-:W0:Y:S01]  /*45d0*/  MUFU.EX2 R25, R36 ;  /* 0x0000002400197308 */ /* 0x000e220000000800 */
[----:B--2---:R-:W-:-:S04]  /*45e0*/  FADD.FTZ R2, R20, R3 ;  /* 0x0000000314027221 */ /* 0x004fc80000010000 */
[C---:B------:R-:W-:Y:S01]  /*45f0*/  FADD.FTZ R3, R179.reuse, R2 ;  /* 0x00000002b3037221 */ /* 0x040fe20000010000 */
[----:B------:R-:W-:Y:S02]  /*4600*/  F2FP.BF16.F32.PACK_AB R179, R179, R20 ;  /* 0x00000014b3b3723e */ /* 0x000fe400000010ff */
[----:B------:R-:W1:Y:S01]  /*4610*/  MUFU.EX2 R0, R0 ;  /* 0x0000000000007308 */ /* 0x000e620000000800 */
[----:B---3--:R-:W-:Y:S01]  /*4620*/  FADD.FTZ R2, R12, R3 ;  /* 0x000000030c027221 */ /* 0x008fe20000010000 */
[----:B----4-:R-:W-:-:S03]  /*4630*/  FADD.FTZ R14, R38, R43 ;  /* 0x0000002b260e7221 */ /* 0x010fc60000010000 */
[C---:B------:R-:W-:Y:S01]  /*4640*/  FADD.FTZ R3, R173.reuse, R2 ;  /* 0x00000002ad037221 */ /* 0x040fe20000010000 */
[----:B------:R-:W-:Y:S02]  /*4650*/  F2FP.BF16.F32.PACK_AB R173, R173, R12 ;  /* 0x0000000cadad723e */ /* 0x000fe400000010ff */
        /* <DEDUP_REMOVED lines=9> */
[----:B------:R-:W-:Y:S01]  /*46f0*/  F2FP.BF16.F32.PACK_AB R175, R175, R0 ;  /* 0x00000000afaf723e */ /* 0x000fe200000010ff */
[----:B------:R-:W-:-:S05]  /*4700*/  VIADD R0, R74, UR5 ;  /* 0x000000054a007c36 */ /* 0x000fca0008000000 */
[----:B------:R-:W0:Y:S01]  /*4710*/  MUFU.EX2 R30, R30 ;  /* 0x0000001e001e7308 */ /* 0x000e220000000800 */
[C---:B-1----:R-:W-:Y:S01]  /*4720*/  FADD.FTZ R11, R33.reuse, R14 ;  /* 0x0000000e210b7221 */ /* 0x042fe20000010000 */
[----:B------:R-:W-:-:S06]  /*4730*/  F2FP.BF16.F32.PACK_AB R174, R33, R34 ;  /* 0x0000002221ae723e */ /* 0x000fcc00000010ff */
[----:B------:R-:W1:Y:S01]  /*4740*/  MUFU.EX2 R169, R84 ;  /* 0x0000005400a97308 */ /* 0x000e620000000800 */
[----:B--2---:R-:W-:-:S07]  /*4750*/  FADD.FTZ R2, R82, R3 ;  /* 0x0000000352027221 */ /* 0x004fce0000010000 */
[----:B------:R-:W2:Y:S01]  /*4760*/  MUFU.EX2 R86, R86 ;  /* 0x0000005600567308 */ /* 0x000ea20000000800 */
[----:B0-----:R-:W-:Y:S01]  /*4770*/  FADD.FTZ R14, R30, R11 ;  /* 0x0000000b1e0e7221 */ /* 0x001fe20000010000 */
[----:B------:R-:W-:-:S03]  /*4780*/  F2FP.BF16.F32.PACK_AB R168, R41, R30 ;  /* 0x0000001e29a8723e */ /* 0x000fc600000010ff */
[----:B------:R-:W-:-:S03]  /*4790*/  FADD.FTZ R11, R41, R14 ;  /* 0x0000000e290b7221 */ /* 0x000fc60000010000 */
[----:B------:R-:W0:Y:S01]  /*47a0*/  MUFU.EX2 R24, R24 ;  /* 0x0000001800187308 */ /* 0x000e220000000800 */
[C---:B-1----:R-:W-:Y:S01]  /*47b0*/  FADD.FTZ R3, R169.reuse, R2 ;  /* 0x00000002a9037221 */ /* 0x042fe20000010000 */
[----:B------:R-:W-:-:S06]  /*47c0*/  F2FP.BF16.F32.PACK_AB R169, R169, R82 ;  /* 0x00000052a9a9723e */ /* 0x000fcc00000010ff */
[----:B------:R-:W1:Y:S01]  /*47d0*/  MUFU.EX2 R171, R88 ;  /* 0x0000005800ab7308 */ /* 0x000e620000000800 */
[----:B--2---:R-:W-:Y:S01]  /*47e0*/  FADD.FTZ R2, R86, R3 ;  /* 0x0000000356027221 */ /* 0x004fe20000010000 */
[----:B0-----:R-:W-:Y:S01]  /*47f0*/  FADD.FTZ R14, R24, R11 ;  /* 0x0000000b180e7221 */ /* 0x001fe20000010000 */
[----:B------:R-:W-:-:S03]  /*4800*/  F2FP.BF16.F32.PACK_AB R170, R29, R24 ;  /* 0x000000181daa723e */ /* 0x000fc600000010ff */
[----:B------:R-:W-:Y:S01]  /*4810*/  FADD.FTZ R11, R29, R14 ;  /* 0x0000000e1d0b7221 */ /* 0x000fe20000010000 */
[C---:B-1----:R-:W-:Y:S01]  /*4820*/  FADD.FTZ R3, R171.reuse, R2 ;  /* 0x00000002ab037221 */ /* 0x042fe20000010000 */
[----:B------:R-:W-:Y:S01]  /*4830*/  F2FP.BF16.F32.PACK_AB R171, R171, R86 ;  /* 0x00000056abab723e */ /* 0x000fe200000010ff */
[----:B------:R-:W-:Y:S06]  /*4840*/  @!P5 BRA `(.L_x_4558) ;  /* 0x000000000048d947 */ /* 0x000fec0003800000 */
[C---:B------:R-:W-:Y:S01]  /*4850*/  ISETP.GT.AND P1, PT, R74.reuse, RZ, PT ;  /* 0x000000ff4a00720c */ /* 0x040fe20003f24270 */
[----:B------:R-:W-:-:S12]  /*4860*/  VIADD R13, R74, 0xffffffff ;  /* 0xffffffff4a0d7836 */ /* 0x000fd80000000000 */
[----:B------:R-:W-:Y:S05]  /*4870*/  @P1 BRA `(.L_x_4559) ;  /* 0x0000000000201947 */ /* 0x000fea0003800000 */
[----:B------:R-:W0:Y:S01]  /*4880*/  LDC R12, c[0x0][0x9e4] ;  /* 0x00027900ff0c7b82 */ /* 0x000e220000000800 */
[----:B------:R-:W-:Y:S02]  /*4890*/  IADD3 R13, -R74, RZ, RZ ;  /* 0x000000ff4a0d7210 */ /* 0x000fe40007ffe1ff */
[----:B0-----:R-:W-:-:S13]  /*48a0*/  ISETP.NE.AND P1, PT, R12, 0x1, PT ;  /* 0x000000010c00780c */ /* 0x001fda0003f25270 */
[----:B------:R-:W0:Y:S02]  /*48b0*/  @P1 LDC.64 R14, c[0x0][0x9e8] ;  /* 0x00027a00ff0e1b82 */ /* 0x000e240000000a00 */
[----:B0-----:R-:W-:-:S05]  /*48c0*/  @P1 IMAD.HI.U32 R2, R13, R14, RZ ;  /* 0x0000000e0d021227 */ /* 0x001fca00078e00ff */
[----:B------:R-:W-:-:S04]  /*48d0*/  @P1 SHF.R.U32.HI R13, RZ, R15, R2 ;  /* 0x0000000fff0d1219 */ /* 0x000fc80000011602 */
[----:B------:R-:W-:Y:S01]  /*48e0*/  LOP3.LUT R13, RZ, R13, RZ, 0x33, !PT ;  /* 0x0000000dff0d7212 */ /* 0x000fe200078e33ff */
[----:B------:R-:W-:Y:S06]  /*48f0*/  BRA `(.L_x_4560) ;  /* 0x0000000000147947 */ /* 0x000fec0003800000 */
.L_x_4559:
[----:B------:R-:W0:Y:S02]  /*4900*/  LDC R12, c[0x0][0x9e4] ;  /* 0x00027900ff0c7b82 */ /* 0x000e240000000800 */
[----:B0-----:R-:W-:-:S13]  /*4910*/  ISETP.NE.AND P1, PT, R12, 0x1, PT ;  /* 0x000000010c00780c */ /* 0x001fda0003f25270 */
[----:B------:R-:W0:Y:S02]  /*4920*/  @P1 LDC.64 R14, c[0x0][0x9e8] ;  /* 0x00027a00ff0e1b82 */ /* 0x000e240000000a00 */
[----:B0-----:R-:W-:-:S05]  /*4930*/  @P1 IMAD.HI.U32 R2, R13, R14, RZ ;  /* 0x0000000e0d021227 */ /* 0x001fca00078e00ff */
[----:B------:R-:W-:-:S07]  /*4940*/  @P1 SHF.R.U32.HI R13, RZ, R15, R2 ;  /* 0x0000000fff0d1219 */ /* 0x000fce0000011602 */
.L_x_4560:
[----:B------:R-:W-:-:S05]  /*4950*/  IMAD R13, R13, R12, R12 ;  /* 0x0000000c0d0d7224 */ /* 0x000fca00078e020c */
[----:B------:R-:W-:-:S07]  /*4960*/  VIMNMX R0, R0, R13, PT ;  /* 0x0000000d00007248 */ /* 0x000fce0003fe0100 */
.L_x_4558:
[----:B------:R-:W-:Y:S01]  /*4970*/  IMAD.HI R12, R0, 0x2aaaaaab, RZ ;  /* 0x2aaaaaab000c7827 */ /* 0x000fe200078e02ff */
[----:B------:R-:W-:Y:S02]  /*4980*/  CS2R R118, SRZ ;  /* 0x0000000000767805 */ /* 0x000fe4000001ff00 */
[----:B------:R-:W-:Y:S02]  /*4990*/  CS2R R116, SRZ ;  /* 0x0000000000747805 */ /* 0x000fe4000001ff00 */
[----:B------:R-:W-:Y:S01]  /*49a0*/  CS2R R114, SRZ ;  /* 0x0000000000727805 */ /* 0x000fe2000001ff00 */
[----:B------:R-:W-:Y:S01]  /*49b0*/  IMAD.MOV.U32 R2, RZ, RZ, 0x3f800000 ;  /* 0x3f800000ff027424 */ /* 0x000fe200078e00ff */
[----:B------:R-:W-:Y:S01]  /*49c0*/  SHF.R.U32.HI R13, RZ, 0x1f, R12 ;  /* 0x0000001fff0d7819 */ /* 0x000fe2000001160c */
[----:B------:R-:W-:Y:S01]  /*49d0*/  IMAD.MOV.U32 R0, RZ, RZ, 0x3f800000 ;  /* 0x3f800000ff007424 */ /* 0x000fe200078e00ff */
[----:B------:R-:W-:Y:S02]  /*49e0*/  CS2R R112, SRZ ;  /* 0x0000000000707805 */ /* 0x000fe4000001ff00 */
[----:B------:R-:W-:-:S02]  /*49f0*/  CS2R R110, SRZ ;  /* 0x00000000006e7805 */ /* 0x000fc4000001ff00 */
[----:B------:R-:W-:Y:S02]  /*4a00*/  LEA.HI.SX32 R13, R12, R13, 0x1c ;  /* 0x0000000d0c0d7211 */ /* 0x000fe400078fe2ff */
[----:B------:R-:W-:Y:S02]  /*4a10*/  CS2R R108, SRZ ;  /* 0x00000000006c7805 */ /* 0x000fe4000001ff00 */
[----:B------:R-:W-:Y:S02]  /*4a20*/  CS2R R106, SRZ ;  /* 0x00000000006a7805 */ /* 0x000fe4000001ff00 */
[----:B------:R-:W-:Y:S02]  /*4a30*/  CS2R R104, SRZ ;  /* 0x0000000000687805 */ /* 0x000fe4000001ff00 */
[----:B------:R-:W-:Y:S02]  /*4a40*/  VIMNMX R14, R194, R13, !PT ;  /* 0x0000000dc20e7248 */ /* 0x000fe40007fe0100 */
[----:B------:R-:W-:-:S02]  /*4a50*/  CS2R R102, SRZ ;  /* 0x0000000000667805 */ /* 0x000fc4000001ff00 */
[----:B------:R-:W-:Y:S02]  /*4a60*/  CS2R R100, SRZ ;  /* 0x0000000000647805 */ /* 0x000fe4000001ff00 */
[----:B------:R-:W-:Y:S02]  /*4a70*/  CS2R R98, SRZ ;  /* 0x0000000000627805 */ /* 0x000fe4000001ff00 */
[----:B------:R-:W-:Y:S02]  /*4a80*/  ISETP.GE.AND P1, PT, R21, R14, PT ;  /* 0x0000000e1500720c */ /* 0x000fe40003f26270 */
        /* <DEDUP_REMOVED lines=42> */
[----:B------:R-:W-:Y:S01]  /*4d30*/  IMAD.MOV.U32 R15, RZ, RZ, R21 ;  /* 0x000000ffff0f7224 */ /* 0x000fe200078e0015 */
[----:B------:R-:W-:Y:S01]  /*4d40*/  ULDC UR43, c[0x0][0x9e4] ;  /* 0x00027900002b7ab9 */ /* 0x000fe20000000800 */
[----:B------:R-:W-:Y:S01]  /*4d50*/  IMAD.MOV.U32 R2, RZ, RZ, 0x3f800000 ;  /* 0x3f800000ff027424 */ /* 0x000fe200078e00ff */
[----:B------:R-:W-:Y:S01]  /*4d60*/  ULDC UR50, c[0x0][0x9dc] ;  /* 0x0002770000327ab9 */ /* 0x000fe20000000800 */
[----:B------:R-:W-:Y:S01]  /*4d70*/  IMAD.MOV.U32 R119, RZ, RZ, RZ ;  /* 0x000000ffff777224 */ /* 0x000fe200078e00ff */
[----:B------:R-:W-:Y:S01]  /*4d80*/  ULDC UR5, c[0x0][0x9d8] ;  /* 0x0002760000057ab9 */ /* 0x000fe20000000800 */
[----:B------:R-:W-:-:S05]  /*4d90*/  ULDC UR51, c[0x0][0x9e0] ;  /* 0x0002780000337ab9 */ /* 0x000fca0000000800 */
.L_x_4580:
[----:B------:R-:W-:-:S04]  /*4da0*/  UISETP.NE.AND UP0, UPT, UR4, 0x1, UPT ;  /* 0x000000010400788c */ /* 0x000fc8000bf05270 */
[----:B------:R-:W-:-:S04]  /*4db0*/  USEL UR39, URZ, 0x1, UP0 ;  /* 0x000000013f277887 */ /* 0x000fc80008000000 */
[----:B------:R-:W-:Y:S01]  /*4dc0*/  ULOP3.LUT UR39, UR41, UR39, URZ, 0x3c, !UPT ;  /* 0x0000002729277292 */ /* 0x000fe2000f8e3c3f */
[----:B------:R-:W-:Y:S11]  /*4dd0*/  @!P0 BRA `(.L_x_4562) ;  /* 0x0000000000048947 */ /* 0x000ff60003800000 */
[----:B------:R-:W-:Y:S01]  /*4de0*/  BPT.TRAP 0x1 ;  /* 0x000000040000795c */ /* 0x000fe20000300000 */
.L_x_4562:
        /* <DEDUP_REMOVED lines=9> */
.L_x_4563:
[----:B-1----:R-:W-:Y:S05]  /*4e80*/  @P1 BRA `(.L_x_4564) ;  /* 0x0000000000081947 */ /* 0x002fea0003800000 */
[----:B------:R-:W1:Y:S02]  /*4e90*/  SYNCS.PHASECHK.TRANS64.TRYWAIT P1, [UR7+0x30830], R8 ;  /* 0x03083008ff0075a7 */ /* 0x000e640008020147 */
[----:B-1----:R-:W-:Y:S05]  /*4ea0*/  @!P1 BRA `(.L_x_4565) ;  /* 0x0000012400e09947 */ /* 0x002fea0003800000 */
.L_x_4564:
        /* <DEDUP_REMOVED lines=169> */
.L_x_4566:
[----:B------:R-:W-:Y:S01]  /*5940*/  ULEA UR6, UR4, UR40, 0x3 ;  /* 0x0000002804067291 */ /* 0x000fe2000f8e183f */
[----:B------:R-:W-:-:S05]  /*5950*/  IMAD.U32 R0, RZ, RZ, UR41 ;  /* 0x00000029ff007e24 */ /* 0x000fca000f8e00ff */
[----:B------:R-:W-:-:S04]  /*5960*/  SHF.L.U32 R0, R0, 0x1f, RZ ;  /* 0x0000001f00007819 */ /* 0x000fc800000006ff */
[----:B------:R2:W3:Y:S01]  /*5970*/  SYNCS.PHASECHK.TRANS64.TRYWAIT P1, [UR6+0x30850], R0 ;  /* 0x03085000ff0075a7 */ /* 0x0004e20008020146 */
[----:B------:R-:W-:Y:S05]  /*5980*/  @!P0 BRA `(.L_x_4567) ;  /* 0x0000000000048947 */ /* 0x000fea0003800000 */
[----:B------:R-:W-:Y:S01]  /*5990*/  BPT.TRAP 0x1 ;  /* 0x000000040000795c */ /* 0x000fe20000300000 */
.L_x_4567:
[----:B---3--:R-:W-:Y:S05]  /*59a0*/  @P1 BRA `(.L_x_4568) ;  /* 0x0000000000081947 */ /* 0x008fea0003800000 */
[----:B------:R-:W3:Y:S02]  /*59b0*/  SYNCS.PHASECHK.TRANS64.TRYWAIT P1, [UR6+0x30850], R0 ;  /* 0x03085000ff0075a7 */ /* 0x000ee40008020146 */
[----:B---3--:R-:W-:Y:S05]  /*59c0*/  @!P1 BRA `(.L_x_4569) ;  /* 0x0000011c00309947 */ /* 0x008fea0003800000 */
.L_x_4568:
        /* <DEDUP_REMOVED lines=36> */
[----:B------:R-:W-:Y:S05]  /*5c10*/  @!P0 BRA `(.L_x_4570) ;  /* 0x0000000000048947 */ /* 0x000fea0003800000 */
[----:B------:R-:W-:Y:S01]  /*5c20*/  BPT.TRAP 0x1 ;  /* 0x000000040000795c */ /* 0x000fe20000300000 */
.L_x_4570:
[----:B------:R-:W-:Y:S01]  /*5c30*/  ISETP.NE.AND P2, PT, R203, 0x1, PT ;  /* 0x00000001cb00780c */ /* 0x000fe20003f45270 */
[----:B------:R-:W-:Y:S01]  /*5c40*/  FMUL.FTZ R10, R126, UR5 ;  /* 0x000000057e0a7c20 */ /* 0x000fe20008410000 */
[----:B------:R-:W-:Y:S01]  /*5c50*/  FMUL.FTZ R20, R127, UR5 ;  /* 0x000000057f147c20 */ /* 0x000fe20008410000 */
[----:B------:R-:W-:Y:S01]  /*5c60*/  FMUL.FTZ R216, R129, UR5 ;  /* 0x0000000581d87c20 */ /* 0x000fe20008410000 */
[----:B------:R-:W-:Y:S01]  /*5c70*/  FMUL.FTZ R129, R143, UR5 ;  /* 0x000000058f817c20 */ /* 0x000fe20008410000 */
[----:B------:R-:W-:Y:S01]  /*5c80*/  FMUL.FTZ R143, R153, UR5 ;  /* 0x00000005998f7c20 */ /* 0x000fe20008410000 */
[----:B------:R-:W-:Y:S02]  /*5c90*/  IMAD.IADD R153, R192, 0x1, R22 ;  /* 0x00000001c0997824 */ /* 0x000fe400078e0216 */
[----:B------:R-:W-:Y:S01]  /*5ca0*/  FMUL.FTZ R186, R121, UR5 ;  /* 0x0000000579ba7c20 */ /* 0x000fe20008410000 */
[----:B------:R-:W-:Y:S01]  /*5cb0*/  FMUL.FTZ R214, R128, UR5 ;  /* 0x0000000580d67c20 */ /* 0x000fe20008410000 */
[----:B------:R-:W-:Y:S01]  /*5cc0*/  FMUL.FTZ R121, R134, UR5 ;  /* 0x0000000586797c20 */ /* 0x000fe20008410000 */
[----:B------:R-:W-:Y:S01]  /*5cd0*/  FMUL.FTZ R128, R142, UR5 ;  /* 0x000000058e807c20 */ /* 0x000fe20008410000 */
[----:B------:R-:W-:Y:S01]  /*5ce0*/  FMUL.FTZ R142, R144, UR5 ;  /* 0x00000005908e7c20 */ /* 0x000fe20008410000 */
[----:B------:R-:W-:Y:S01]  /*5cf0*/  FMUL.FTZ R134, R150, UR5 ;  /* 0x0000000596867c20 */ /* 0x000fe20008410000 */
[----:B------:R-:W3:Y:S01]  /*5d00*/  @P2 LDC R126, c[0x0][0x44c] ;  /* 0x00011300ff7e2b82 */ /* 0x000ee20000000800 */
[----:B------:R-:W-:Y:S01]  /*5d10*/  FMUL.FTZ R144, R145, UR5 ;  /* 0x0000000591907c20 */ /* 0x000fe20008410000 */
[----:B------:R-:W-:Y:S01]  /*5d20*/  FMUL.FTZ R150, R152, UR5 ;  /* 0x0000000598967c20 */ /* 0x000fe20008410000 */
[----:B------:R-:W-:Y:S01]  /*5d30*/  FMUL.FTZ R145, R156, UR5 ;  /* 0x000000059c917c20 */ /* 0x000fe20008410000 */
[----:B01----:R-:W-:Y:S01]  /*5d40*/  FMUL.FTZ R8, R120, UR5 ;  /* 0x0000000578087c20 */ /* 0x003fe20008410000 */
[----:B------:R-:W-:Y:S01]  /*5d50*/  FMUL.FTZ R156, R161, UR5 ;  /* 0x00000005a19c7c20 */ /* 0x000fe20008410000 */
[----:B------:R-:W-:Y:S01]  /*5d60*/  FMUL.FTZ R120, R131, UR5 ;  /* 0x0000000583787c20 */ /* 0x000fe20008410000 */
[----:B------:R-:W-:Y:S01]  /*5d70*/  IMAD R161, R15, -0x60, RZ ;  /* 0xffffffa00fa17824 */ /* 0x000fe200078e02ff */
[----:B------:R-:W0:Y:S01]  /*5d80*/  @P2 LDC R127, c[0x0][0x450] ;  /* 0x00011400ff7f2b82 */ /* 0x000e220000000800 */
[----:B------:R-:W-:Y:S01]  /*5d90*/  FMUL.FTZ R131, R146, UR5 ;  /* 0x0000000592837c20 */ /* 0x000fe20008410000 */
[----:B--2---:R-:W-:Y:S01]  /*5da0*/  FMUL.FTZ R0, R122, UR5 ;  /* 0x000000057a007c20 */ /* 0x004fe20008410000 */
        /* <DEDUP_REMOVED lines=13> */
[----:B---3--:R-:W-:-:S04]  /*5e80*/  @P2 IMAD.HI.U32 R126, R153, R126, RZ ;  /* 0x0000007e997e2227 */ /* 0x008fc800078e00ff */
        /* <DEDUP_REMOVED lines=22> */
[----:B------:R-:W1:Y:S01]  /*5ff0*/  MUFU.TANH R8, R8 ;  /* 0x0000000800087308 */ /* 0x000e620000002400 */
[----:B------:R-:W-:Y:S02]  /*6000*/  UPRMT UR7, UR60, 0x654, UR7 ;  /* 0x000006543c077896 */ /* 0x000fe40008000007 */
[----:B------:R-:W-:Y:S01]  /*6010*/  ULOP3.LUT UR4, URZ, UR50, URZ, 0x33, !UPT ;  /* 0x000000323f047292 */ /* 0x000fe2000f8e333f */
[----:B------:R-:W-:Y:S01]  /*6020*/  IADD3 R127, -R18, R126, R17 ;  /* 0x0000007e127f7210 */ /* 0x000fe20007ffe111 */
[----:B------:R-:W-:-:S03]  /*6030*/  VIADD R151, R126, 0xffffffff ;  /* 0xffffffff7e977836 */ /* 0x000fc60000000000 */
[----:B------:R-:W2:Y:S01]  /*6040*/  MUFU.TANH R186, R186 ;  /* 0x000000ba00ba7308 */ /* 0x000ea20000002400 */
[C---:B------:R-:W-:Y:S01]  /*6050*/  VIADD R163, R127.reuse, UR51 ;  /* 0x000000337fa37c36 */ /* 0x040fe20008000000 */
[----:B------:R-:W-:Y:S01]  /*6060*/  SYNCS.ARRIVE.TRANS64.RED.A1T0 RZ, [UR7], RZ ;  /* 0x000000ffffff79a7 */ /* 0x000fe20008100407 */
[----:B------:R-:W-:Y:S02]  /*6070*/  VIADD R167, R127, UR4 ;  /* 0x000000047fa77c36 */ /* 0x000fe40008000000 */
[----:B0-----:R-:W-:-:S03]  /*6080*/  IMAD.IADD R155, R163, 0x1, R152 ;  /* 0x00000001a39b7824 */ /* 0x001fc600078e0298 */
        /* <DEDUP_REMOVED lines=48> */
[----:B------:R-:W-:Y:S01]  /*6390*/  IADD3 R152, -R18, R17, R152 ;  /* 0x0000001112987210 */ /* 0x000fe20007ffe198 */
        /* <DEDUP_REMOVED lines=11> */
.L_x_4573:
[----:B------:R-:W-:-:S05]  /*6450*/  IMAD.U32 R158, RZ, RZ, UR43 ;  /* 0x0000002bff9e7e24 */ /* 0x000fca000f8e00ff */
[----:B------:R-:W-:-:S13]  /*6460*/  ISETP.NE.AND P1, PT, R158, 0x1, PT ;  /* 0x000000019e00780c */ /* 0x000fda0003f25270 */
[----:B------:R-:W1:Y:S02]  /*6470*/  @P1 LDC.64 R126, c[0x0][0x9e8] ;  /* 0x00027a00ff7e1b82 */ /* 0x000e640000000a00 */
[----:B-1----:R-:W-:-:S05]  /*6480*/  @P1 IMAD.HI.U32 R126, R152, R126, RZ ;  /* 0x0000007e987e1227 */ /* 0x002fca00078e00ff */
[----:B------:R-:W-:-:S07]  /*6490*/  @P1 SHF.R.U32.HI R152, RZ, R127, R126 ;  /* 0x0000007fff981219 */ /* 0x000fce000001167e */
.L_x_4574:
[----:B------:R-:W-:Y:S05]  /*64a0*/  BSYNC B0 ;  /* 0x0000000000007941 */ /* 0x000fea0003800000 */
.L_x_4572:
[----:B------:R-:W-:-:S05]  /*64b0*/  IMAD R152, R152, R158, R151 ;  /* 0x0000009e98987224 */ /* 0x000fca00078e0297 */
[----:B------:R-:W-:Y:S02]  /*64c0*/  VIADDMNMX R155, R152, R158, R155, PT ;  /* 0x0000009e989b7246 */ /* 0x000fe4000380019b */
[----:B------:R-:W-:-:S07]  /*64d0*/  VIMNMX R157, R157, R152, !PT ;  /* 0x000000989d9d7248 */ /* 0x000fce0007fe0100 */
.L_x_4571:
[C---:B------:R-:W-:Y:S02]  /*64e0*/  ISETP.GE.AND P1, PT, R161.reuse, 0x2, PT ;  /* 0x00000002a100780c */ /* 0x040fe40003f26270 */
        /* <DEDUP_REMOVED lines=128> */
[----:B------:R-:W-:Y:S01]  /*6cf0*/  ISETP.GE.AND P6, PT, R161, 0x5a, PT ;  /* 0x0000005aa100780c */ /* 0x000fe20003fc6270 */
[----:B------:R-:W0:-:S12]  /*6d00*/  SHFL.IDX PT, R8, R153, 0x1, 0x1c1f ;  /* 0x003c1f0099087f89 */ /* 0x000e1800000e0000 */
[----:B------:R-:W-:Y:S02]  /*6d10*/  @P6 LOP3.LUT R16, R16, 0x1, RZ, 0xfc, !PT ;  /* 0x0000000110106812 */ /* 0x000fe400078efcff */
[----:B------:R-:W-:-:S04]  /*6d20*/  ISETP.GT.AND P6, PT, R157, 0x59, !P6 ;  /* 0x000000599d00780c */ /* 0x000fc800077c4270 */
[----:B------:R-:W-:-:S04]  /*6d30*/  ISETP.LT.OR P6, PT, R155, 0x5a, P6 ;  /* 0x0000005a9b00780c */ /* 0x000fc800037c1670 */
[----:B------:R-:W-:Y:S02]  /*6d40*/  FSEL R126, R165, -INF , !P6 ;  /* 0xff800000a57e7808 */ /* 0x000fe40007000000 */
[----:B------:R-:W-:Y:S01]  /*6d50*/  LOP3.LUT P6, RZ, R16, 0x80000, RZ, 0xc0, !PT ;  /* 0x0008000010ff7812 */ /* 0x000fe200078cc0ff */
[--C-:B0-----:R-:W-:Y:S02]  /*6d60*/  IMAD.IADD R141, R163, 0x1, R8.reuse ;  /* 0x00000001a38d7824 */ /* 0x101fe400078e0208 */
[----:B------:R-:W-:-:S10]  /*6d70*/  IMAD.IADD R143, R167, 0x1, R8 ;  /* 0x00000001a78f7824 */ /* 0x000fd400078e0208 */
[----:B------:R-:W-:Y:S05]  /*6d80*/  @!P6 BRA `(.L_x_4575) ;  /* 0x000000000054e947 */ /* 0x000fea0003800000 */
[----:B------:R-:W-:Y:S01]  /*6d90*/  IADD3 R145, -R18, R17, R8 ;  /* 0x0000001112917210 */ /* 0x000fe20007ffe108 */
        /* <DEDUP_REMOVED lines=11> */
.L_x_4577:
[----:B------:R-:W-:-:S05]  /*6e50*/  IMAD.U32 R168, RZ, RZ, UR43 ;  /* 0x0000002bffa87e24 */ /* 0x000fca000f8e00ff */
[----:B------:R-:W-:-:S13]  /*6e60*/  ISETP.NE.AND P6, PT, R168, 0x1, PT ;  /* 0x00000001a800780c */ /* 0x000fda0003fc5270 */
[----:B------:R-:W0:Y:S02]  /*6e70*/  @P6 LDC.64 R8, c[0x0][0x9e8] ;  /* 0x00027a00ff086b82 */ /* 0x000e240000000a00 */
[----:B0-----:R-:W-:-:S05]  /*6e80*/  @P6 IMAD.HI.U32 R8, R145, R8, RZ ;  /* 0x0000000891086227 */ /* 0x001fca00078e00ff */
[----:B------:R-:W-:-:S07]  /*6e90*/  @P6 SHF.R.U32.HI R145, RZ, R9, R8 ;  /* 0x00000009ff916219 */ /* 0x000fce0000011608 */
.L_x_4578:
[----:B------:R-:W-:Y:S05]  /*6ea0*/  BSYNC B0 ;  /* 0x0000000000007941 */ /* 0x000fea0003800000 */
.L_x_4576:
[----:B------:R-:W-:-:S05]  /*6eb0*/  IMAD R8, R145, R168, R151 ;  /* 0x000000a891087224 */ /* 0x000fca00078e0297 */
[----:B------:R-:W-:Y:S02]  /*6ec0*/  VIADDMNMX R141, R8, R168, R141, PT ;  /* 0x000000a8088d7246 */ /* 0x000fe4000380018d */
[----:B------:R-:W-:-:S07]  /*6ed0*/  VIMNMX R143, R143, R8, !PT ;  /* 0x000000088f8f7248 */ /* 0x000fce0007fe0100 */
.L_x_4575:
[C---:B------:R-:W-:Y:S02]  /*6ee0*/  ISETP.GT.AND P1, PT, R143.reuse, 0x1, !P1 ;  /* 0x000000018f00780c */ /* 0x040fe40004f24270 */
        /* <DEDUP_REMOVED lines=45> */
[----:B------:R-:W-:Y:S02]  /*71c0*/  LOP3.LUT P2, RZ, R16, 0x40, RZ, 0xc0, !PT ;  /* 0x0000004010ff7812 */ /* 0x000fe4000784c0ff */
[----:B------:R-:W-:-:S02]  /*71d0*/  ISETP.LT.OR P1, PT, R141, 0x22, P1 ;  /* 0x000000228d00780c */ /* 0x000fc40000f21670 */
[----:B------:R-:W-:Y:S02]  /*71e0*/  FMNMX.FTZ R9, R146, R9, !PT ;  /* 0x0000000992097209 */ /* 0x000fe40007810000 */
[----:B------:R-:W-:Y:S02]  /*71f0*/  FSEL R124, R124, -INF , !P1 ;  /* 0xff8000007c7c7808 */ /* 0x000fe40004800000 */
[----:B------:R-:W-:Y:S02]  /*7200*/  LOP3.LUT P1, RZ, R16, 0x4000, RZ, 0xc0, !PT ;  /* 0x0000400010ff7812 */ /* 0x000fe4000782c0ff */
[----:B------:R-:W-:Y:S02]  /*7210*/  FMNMX.FTZ R9, R148, R9, !PT ;  /* 0x0000000994097209 */ /* 0x000fe40007810000 */
[----:B------:R-:W-:Y:S02]  /*7220*/  ISETP.GT.AND P1, PT, R143, 0x28, !P1 ;  /* 0x000000288f00780c */ /* 0x000fe40004f24270 */
[----:B------:R-:W-:-:S02]  /*7230*/  LOP3.LUT P6, RZ, R16, 0x20, RZ, 0xc0, !PT ;  /* 0x0000002010ff7812 */ /* 0x000fc400078cc0ff */
        /* <DEDUP_REMOVED lines=15> */
[----:B------:R-:W-:Y:S02]  /*7330*/  FMNMX.FTZ R9, R154, R9, !PT ;  /* 0x000000099a097209 */ /* 0x000fe40007810000 */
[----:B------:R-:W-:Y:S02]  /*7340*/  FSEL R178, R131, -INF , !P1 ;  /* 0xff80000083b27808 */ /* 0x000fe40004800000 */
[----:B------:R-:W-:-:S02]  /*7350*/  LOP3.LUT P1, RZ, R16, 0x800, RZ, 0xc0, !PT ;  /* 0x0000080010ff7812 */ /* 0x000fc4000782c0ff */
[----:B------:R-:W-:Y:S02]  /*7360*/  FMNMX.FTZ R8, R126, R9, !PT ;  /* 0x000000097e087209 */ /* 0x000fe40007810000 */
[C---:B------:R-:W-:Y:S02]  /*7370*/  ISETP.GT.AND P1, PT, R143.reuse, 0x31, !P1 ;  /* 0x000000318f00780c */ /* 0x040fe40004f24270 */
[----:B------:R-:W-:Y:S01]  /*7380*/  ISETP.GT.AND P3, PT, R143, 0x50, !P3 ;  /* 0x000000508f00780c */ /* 0x000fe20005f64270 */
[----:B------:R-:W0:Y:S01]  /*7390*/  SHFL.BFLY PT, R9, R8, 0x2, 0x1f ;  /* 0x0c401f0008097f89 */ /* 0x000e2200000e0000 */
        /* <DEDUP_REMOVED lines=8> */
[----:B------:R-:W-:-:S02]  /*7420*/  ISETP.GT.AND P5, PT, R143, 0x58, !P5 ;  /* 0x000000588f00780c */ /* 0x000fc40006fa4270 */
[----:B------:R-:W-:Y:S02]  /*7430*/  FSEL R134, R134, -INF , !P1 ;  /* 0xff80000086867808 */ /* 0x000fe40004800000 */
[----:B------:R-:W-:Y:S02]  /*7440*/  LOP3.LUT P1, RZ, R16, 0x200, RZ, 0xc0, !PT ;  /* 0x0000020010ff7812 */ /* 0x000fe4000782c0ff */
[----:B------:R-:W-:Y:S02]  /*7450*/  ISETP.LT.OR P4, PT, R141, 0x52, P4 ;  /* 0x000000528d00780c */ /* 0x000fe40002781670 */
[----:B------:R-:W-:Y:S02]  /*7460*/  ISETP.GT.AND P1, PT, R143, 0x39, !P1 ;  /* 0x000000398f00780c */ /* 0x000fe40004f24270 */
[----:B0-----:R-:W-:Y:S02]  /*7470*/  FMNMX.FTZ R121, R8, R9, !PT ;  /* 0x0000000908797209 */ /* 0x001fe40007810000 */
[C---:B------:R-:W-:Y:S01]  /*7480*/  ISETP.LT.OR P1, PT, R141.reuse, 0x3a, P1 ;  /* 0x0000003a8d00780c */ /* 0x040fe20000f21670 */
[----:B------:R-:W0:Y:S01]  /*7490*/  LDC R9, c[0x0][0x988] ;  /* 0x00026200ff097b82 */ /* 0x000e220000000800 */
[----:B------:R-:W-:Y:S01]  /*74a0*/  ISETP.LT.OR P5, PT, R141, 0x59, P5 ;  /* 0x000000598d00780c */ /* 0x000fe20002fa1670 */
[----:B------:R-:W1:Y:S01]  /*74b0*/  SHFL.BFLY PT, R10, R121, 0x1, 0x1f ;  /* 0x0c201f00790a7f89 */ /* 0x000e6200000e0000 */
[----:B------:R-:W-:-:S02]  /*74c0*/  FSEL R180, R135, -INF , !P1 ;  /* 0xff80000087b47808 */ /* 0x000fc40004800000 */
[----:B------:R-:W-:-:S04]  /*74d0*/  LOP3.LUT P1, RZ, R16, 0x100, RZ, 0xc0, !PT ;  /* 0x0000010010ff7812 */ /* 0x000fc8000782c0ff */
[----:B------:R-:W-:-:S04]  /*74e0*/  ISETP.GT.AND P1, PT, R143, 0x40, !P1 ;  /* 0x000000408f00780c */ /* 0x000fc80004f24270 */
[----:B------:R-:W-:-:S04]  /*74f0*/  ISETP.LT.OR P1, PT, R141, 0x41, P1 ;  /* 0x000000418d00780c */ /* 0x000fc80000f21670 */
[----:B------:R-:W-:Y:S02]  /*7500*/  FSEL R136, R136, -INF , !P1 ;  /* 0xff80000088887808 */ /* 0x000fe40004800000 */
[----:B------:R-:W-:-:S04]  /*7510*/  LOP3.LUT P1, RZ, R16, 0x80, RZ, 0xc0, !PT ;  /* 0x0000008010ff7812 */ /* 0x000fc8000782c0ff */
[----:B------:R-:W-:Y:S02]  /*7520*/  ISETP.GT.AND P1, PT, R143, 0x41, !P1 ;  /* 0x000000418f00780c */ /* 0x000fe40004f24270 */
[----:B-1----:R-:W-:Y:S02]  /*7530*/  FMNMX.FTZ R10, R121, R10, !PT ;  /* 0x0000000a790a7209 */ /* 0x002fe40007810000 */
[----:B------:R-:W-:-:S03]  /*7540*/  ISETP.LT.OR P1, PT, R141, 0x42, P1 ;  /* 0x000000428d00780c */ /* 0x000fc60000f21670 */
[----:B0-----:R-:W-:Y:S01]  /*7550*/  FMUL.FTZ R145, R10, R9 ;  /* 0x000000090a917220 */ /* 0x001fe20000410000 */
        /* <DEDUP_REMOVED lines=18> */
[--C-:B------:R-:W-:Y:S01]  /*7680*/  FFMA.FTZ R129, R212, R9, -R145.reuse ;  /* 0x00000009d4817223 */ /* 0x100fe20000010891 */
[----:B------:R-:W-:Y:S01]  /*7690*/  FMNMX.FTZ R21, R168, R21, !PT ;  /* 0x00000015a8157209 */ /* 0x000fe20007810000 */
[-CC-:B------:R-:W-:Y:S01]  /*76a0*/  FFMA.FTZ R212, R216, R9.reuse, -R145.reuse ;  /* 0x00000009d8d47223 */ /* 0x180fe20000010891 */
[----:B------:R-:W-:Y:S01]  /*76b0*/  FSEL R216, R125, -INF , !P4 ;  /* 0xff8000007dd87808 */ /* 0x000fe20006000000 */
        /* <DEDUP_REMOVED lines=11> */
[----:B------:R-:W-:Y:S01]  /*7770*/  FSEL R143, R10, RZ, P1 ;  /* 0x000000ff0a8f7208 */ /* 0x000fe20000800000 */
        /* <DEDUP_REMOVED lines=23> */
[----:B------:R-:W-:-:S02]  /*78f0*/  FFMA.FTZ R141, R156, R9, -R145 ;  /* 0x000000099c8d7223 */ /* 0x000fc40000010891 */
        /* <DEDUP_REMOVED lines=22> */
[----:B0-----:R-:W-:Y:S01]  /*7a60*/  FMNMX.FTZ R0, R131, R0, !PT ;  /* 0x0000000083007209 */ /* 0x001fe20007810000 */
[----:B------:R-:W-:-:S06]  /*7a70*/  FFMA.FTZ R131, R166, R9, -R145 ;  /* 0x00000009a6837223 */ /* 0x000fcc0000010891 */
[----:B------:R-:W-:Y:S01]  /*7a80*/  MUFU.EX2 R144, R144 ;  /* 0x0000009000907308 */ /* 0x000fe20000000800 */
[----:B------:R-:W0:Y:S07]  /*7a90*/  SHFL.BFLY PT, R125, R0, 0x1, 0x1f ;  /* 0x0c201f00007d7f89 */ /* 0x000e2e00000e0000 */
[----:B------:R-:W-:Y:S08]  /*7aa0*/  MUFU.EX2 R135, R135 ;  /* 0x0000008700877308 */ /* 0x000ff00000000800 */
[----:B------:R-:W-:Y:S08]  /*7ab0*/  MUFU.EX2 R142, R142 ;  /* 0x0000008e008e7308 */ /* 0x000ff00000000800 */
[----:B------:R-:W-:Y:S01]  /*7ac0*/  MUFU.EX2 R133, R133 ;  /* 0x0000008500857308 */ /* 0x000fe20000000800 */
[----:B0-----:R-:W-:Y:S01]  /*7ad0*/  FMNMX.FTZ R8, R0, R125, !PT ;  /* 0x0000007d00087209 */ /* 0x001fe20007810000 */
[----:B------:R-:W-:Y:S01]  /*7ae0*/  FADD.FTZ R0, -R143, R12 ;  /* 0x0000000c8f007221 */ /* 0x000fe20000010100 */
[----:B------:R-:W-:-:S02]  /*7af0*/  FFMA.FTZ R12, R126, R9, -R145 ;  /* 0x000000097e0c7223 */ /* 0x000fc40000010891 */
[C---:B------:R-:W-:Y:S01]  /*7b00*/  FSETP.NEU.FTZ.AND P1, PT, R8.reuse, -INF , PT ;  /* 0xff8000000800780b */ /* 0x040fe20003f3d000 */
[-C--:B------:R-:W-:Y:S01]  /*7b10*/  FMUL.FTZ R143, R8, R9.reuse ;  /* 0x00000009088f7220 */ /* 0x080fe20000410000 */
[----:B------:R-:W-:Y:S01]  /*7b20*/  FMUL.FTZ R0, R0, R9 ;  /* 0x0000000900007220 */ /* 0x000fe20000410000 */
[----:B------:R-:W-:Y:S03]  /*7b30*/  MUFU.EX2 R125, R154 ;  /* 0x0000009a007d7308 */ /* 0x000fe60000000800 */
[----:B------:R-:W-:-:S05]  /*7b40*/  FSEL R143, R143, RZ, P1 ;  /* 0x000000ff8f8f7208 */ /* 0x000fca0000800000 */
[-CC-:B------:R-:W-:Y:S01]  /*7b50*/  FFMA.FTZ R126, R2, R9.reuse, -R143.reuse ;  /* 0x00000009027e7223 */ /* 0x180fe2000001088f */
[----:B------:R-:W-:Y:S01]  /*7b60*/  FSEL R2, R8, RZ, P1 ;  /* 0x000000ff08027208 */ /* 0x000fe20000800000 */
[-CC-:B------:R-:W-:Y:S01]  /*7b70*/  FFMA.FTZ R189, R226, R9.reuse, -R143.reuse ;  /* 0x00000009e2bd7223 */ /* 0x180fe2000001088f */
[----:B------:R-:W0:Y:S01]  /*7b80*/  MUFU.EX2 R0, R0 ;  /* 0x0000000000007308 */ /* 0x000e220000000800 */
[-CC-:B------:R-:W-:Y:S01]  /*7b90*/  FFMA.FTZ R191, R168, R9.reuse, -R143.reuse ;  /* 0x00000009a8bf7223 */ /* 0x180fe2000001088f */
[-C--:B------:R-:W-:Y:S01]  /*7ba0*/  FFMA.FTZ R20, R20, R9.reuse, -R143 ;  /* 0x0000000914147223 */ /* 0x080fe2000001088f */
[----:B------:R-:W-:Y:S01]  /*7bb0*/  FADD.FTZ R2, -R2, R13 ;  /* 0x0000000d02027221 */ /* 0x000fe20000010100 */
[-CC-:B------:R-:W-:Y:S01]  /*7bc0*/  FFMA.FTZ R185, R170, R9.reuse, -R143.reuse ;  /* 0x00000009aab97223 */ /* 0x180fe2000001088f */
[-CC-:B------:R-:W-:Y:S01]  /*7bd0*/  FFMA.FTZ R120, R120, R9.reuse, -R143.reuse ;  /* 0x0000000978787223 */ /* 0x180fe2000001088f */
[-CC-:B------:R-:W-:Y:S01]  /*7be0*/  FFMA.FTZ R187, R172, R9.reuse, -R143.reuse ;  /* 0x00000009acbb7223 */ /* 0x180fe2000001088f */
[-C--:B------:R-:W-:Y:S01]  /*7bf0*/  FMUL.FTZ R2, R2, R9.reuse ;  /* 0x0000000902027220 */ /* 0x080fe20000410000 */
[----:B------:R-:W-:Y:S01]  /*7c00*/  MUFU.EX2 R189, R189 ;  /* 0x000000bd00bd7308 */ /* 0x000fe20000000800 */
[-CC-:B------:R-:W-:Y:S01]  /*7c10*/  FFMA.FTZ R122, R122, R9.reuse, -R143.reuse ;  /* 0x000000097a7a7223 */ /* 0x180fe2000001088f */
[-CC-:B------:R-:W-:Y:S01]  /*7c20*/  FFMA.FTZ R181, R174, R9.reuse, -R143.reuse ;  /* 0x00000009aeb57223 */ /* 0x180fe2000001088f */
[-CC-:B------:R-:W-:Y:S01]  /*7c30*/  FFMA.FTZ R124, R124, R9.reuse, -R143.reuse ;  /* 0x000000097c7c7223 */ /* 0x180fe2000001088f */
[-CC-:B------:R-:W-:Y:S01]  /*7c40*/  FFMA.FTZ R183, R128, R9.reuse, -R143.reuse ;  /* 0x0000000980b77223 */ /* 0x180fe2000001088f */
[-CC-:B------:R-:W-:Y:S01]  /*7c50*/  FFMA.FTZ R128, R176, R9.reuse, -R143.reuse ;  /* 0x00000009b0807223 */ /* 0x180fe2000001088f */
[-CC-:B------:R-:W-:Y:S01]  /*7c60*/  FFMA.FTZ R177, R178, R9.reuse, -R143.reuse ;  /* 0x00000009b2b17223 */ /* 0x180fe2000001088f */
[----:B------:R-:W-:Y:S01]  /*7c70*/  FFMA.FTZ R132, R132, R9, -R143 ;  /* 0x0000000984847223 */ /* 0x000fe2000001088f */
[----:B------:R-:W1:Y:S01]  /*7c80*/  MUFU.EX2 R2, R2 ;  /* 0x0000000200027308 */ /* 0x000e620000000800 */
[----:B0-----:R-:W-:Y:S01]  /*7c90*/  FFMA.FTZ R11, R0, R11, R123 ;  /* 0x0000000b000b7223 */ /* 0x001fe2000001007b */
[-CC-:B------:R-:W-:Y:S01]  /*7ca0*/  FFMA.FTZ R179, R134, R9.reuse, -R143.reuse ;  /* 0x0000000986b37223 */ /* 0x180fe2000001088f */
[-CC-:B------:R-:W-:Y:S01]  /*7cb0*/  FFMA.FTZ R134, R180, R9.reuse, -R143.reuse ;  /* 0x00000009b4867223 */ /* 0x180fe2000001088f */
[-C--:B------:R-:W-:Y:S01]  /*7cc0*/  FFMA.FTZ R173, R136, R9.reuse, -R143 ;  /* 0x0000000988ad7223 */ /* 0x080fe2000001088f */
[----:B------:R-:W-:Y:S01]  /*7cd0*/  FADD.FTZ R11, R188, R11 ;  /* 0x0000000bbc0b7221 */ /* 0x000fe20000010000 */
[-CC-:B------:R-:W-:Y:S01]  /*7ce0*/  FFMA.FTZ R136, R182, R9.reuse, -R143.reuse ;  /* 0x00000009b6887223 */ /* 0x180fe2000001088f */
[-C--:B------:R-:W-:Y:S01]  /*7cf0*/  FFMA.FTZ R175, R138, R9.reuse, -R143 ;  /* 0x000000098aaf7223 */ /* 0x080fe2000001088f */
[----:B------:R-:W0:Y:S01]  /*7d00*/  MUFU.EX2 R126, R126 ;  /* 0x0000007e007e7308 */ /* 0x000e220000000800 */
[----:B------:R-:W-:Y:S01]  /*7d10*/  FADD.FTZ R154, R190, R11 ;  /* 0x0000000bbe9a7221 */ /* 0x000fe20000010000 */
[-CC-:B------:R-:W-:Y:S01]  /*7d20*/  FFMA.FTZ R169, R140, R9.reuse, -R143.reuse ;  /* 0x000000098ca97223 */ /* 0x180fe2000001088f */
[-CC-:B------:R-:W-:Y:S01]  /*7d30*/  FFMA.FTZ R138, R184, R9.reuse, -R143.reuse ;  /* 0x00000009b88a7223 */ /* 0x180fe2000001088f */
[-CC-:B------:R-:W-:Y:S01]  /*7d40*/  FFMA.FTZ R216, R216, R9.reuse, -R143.reuse ;  /* 0x00000009d8d87223 */ /* 0x180fe2000001088f */
[----:B------:R-:W-:Y:S01]  /*7d50*/  FADD.FTZ R154, R129, R154 ;  /* 0x0000009a819a7221 */ /* 0x000fe20000010000 */
[-CC-:B------:R-:W-:Y:S01]  /*7d60*/  FFMA.FTZ R218, R218, R9.reuse, -R143.reuse ;  /* 0x00000009dada7223 */ /* 0x180fe2000001088f */
[----:B------:R-:W-:Y:S01]  /*7d70*/  FFMA.FTZ R143, R160, R9, -R143 ;  /* 0x00000009a08f7223 */ /* 0x000fe2000001088f */
[----:B------:R-:W2:Y:S01]  /*7d80*/  MUFU.EX2 R191, R191 ;  /* 0x000000bf00bf7308 */ /* 0x000ea20000000800 */
[----:B-1----:R-:W-:-:S07]  /*7d90*/  FFMA.FTZ R3, R2, R3, R189 ;  /* 0x0000000302037223 */ /* 0x002fce00000100bd */
[----:B------:R-:W1:Y:S01]  /*7da0*/  MUFU.EX2 R20, R20 ;  /* 0x0000001400147308 */ /* 0x000e620000000800 */
[----:B0-----:R-:W-:-:S07]  /*7db0*/  FADD.FTZ R150, R126, R3 ;  /* 0x000000037e967221 */ /* 0x001fce0000010000 */
[----:B------:R-:W0:Y:S01]  /*7dc0*/  MUFU.EX2 R185, R185 ;  /* 0x000000b900b97308 */ /* 0x000e220000000800 */
[----:B--2---:R-:W-:-:S07]  /*7dd0*/  FADD.FTZ R3, R191, R150 ;  /* 0x00000096bf037221 */ /* 0x004fce0000010000 */
[----:B------:R-:W2:Y:S01]  /*7de0*/  MUFU.EX2 R120, R120 ;  /* 0x0000007800787308 */ /* 0x000ea20000000800 */
[----:B-1----:R-:W-:Y:S01]  /*7df0*/  FADD.FTZ R150, R20, R3 ;  /* 0x0000000314967221 */ /* 0x002fe20000010000 */
[----:B------:R-:W-:-:S04]  /*7e00*/  FADD.FTZ R3, R121, R154 ;  /* 0x0000009a79037221 */ /* 0x000fc80000010000 */
[----:B------:R-:W-:Y:S02]  /*7e10*/  FADD.FTZ R3, R212, R3 ;  /* 0x00000003d4037221 */ /* 0x000fe40000010000 */
[----:B------:R-:W1:Y:S01]  /*7e20*/  MUFU.EX2 R187, R187 ;  /* 0x000000bb00bb7308 */ /* 0x000e620000000800 */
[----:B0-----:R-:W-:Y:S01]  /*7e30*/  FADD.FTZ R11, R185, R150 ;  /* 0x00000096b90b7221 */ /* 0x001fe20000010000 */
[----:B------:R-:W-:-:S04]  /*7e40*/  FADD.FTZ R154, R186, R3 ;  /* 0x00000003ba9a7221 */ /* 0x000fc80000010000 */
[----:B------:R-:W-:Y:S02]  /*7e50*/  FADD.FTZ R154, R127, R154 ;  /* 0x0000009a7f9a7221 */ /* 0x000fe40000010000 */
[----:B------:R-:W0:Y:S01]  /*7e60*/  MUFU.EX2 R122, R122 ;  /* 0x0000007a007a7308 */ /* 0x000e220000000800 */
[----:B--2---:R-:W-:-:S07]  /*7e70*/  FADD.FTZ R150, R120, R11 ;  /* 0x0000000b78967221 */ /* 0x004fce0000010000 */
[----:B------:R-:W2:Y:S01]  /*7e80*/  MUFU.EX2 R181, R181 ;  /* 0x000000b500b57308 */ /* 0x000ea20000000800 */
[----:B-1----:R-:W-:-:S07]  /*7e90*/  FADD.FTZ R3, R187, R150 ;  /* 0x00000096bb037221 */ /* 0x002fce0000010000 */
[----:B------:R-:W1:Y:S01]  /*7ea0*/  MUFU.EX2 R124, R124 ;  /* 0x0000007c007c7308 */ /* 0x000e620000000800 */
[----:B0-----:R-:W-:Y:S01]  /*7eb0*/  FADD.FTZ R150, R122, R3 ;  /* 0x000000037a967221 */ /* 0x001fe20000010000 */
[----:B------:R-:W-:-:S06]  /*7ec0*/  FADD.FTZ R3, R21, R154 ;  /* 0x0000009a15037221 */ /* 0x000fcc0000010000 */
[----:B------:R-:W0:Y:S01]  /*7ed0*/  MUFU.EX2 R183, R183 ;  /* 0x000000b700b77308 */ /* 0x000e220000000800 */
[----:B--2---:R-:W-:Y:S01]  /*7ee0*/  FADD.FTZ R11, R181, R150 ;  /* 0x00000096b50b7221 */ /* 0x004fe20000010000 */
[----:B------:R-:W-:-:S04]  /*7ef0*/  FADD.FTZ R150, R214, R3 ;  /* 0x00000003d6967221 */ /* 0x000fc80000010000 */
[----:B------:R-:W-:Y:S02]  /*7f00*/  FADD.FTZ R3, R139, R150 ;  /* 0x000000968b037221 */ /* 0x000fe40000010000 */
        /* <DEDUP_REMOVED lines=9> */
[----:B--2---:R-:W-:Y:S01]  /*7fa0*/  FADD.FTZ R154, R128, R11 ;  /* 0x0000000b809a7221 */ /* 0x004fe20000010000 */
[----:B------:R-:W-:-:S04]  /*7fb0*/  FADD.FTZ R140, R142, R3 ;  /* 0x000000038e8c7221 */ /* 0x000fc80000010000 */
[----:B------:R-:W-:Y:S02]  /*7fc0*/  FADD.FTZ R3, R133, R140 ;  /* 0x0000008c85037221 */ /* 0x000fe40000010000 */
        /* <DEDUP_REMOVED lines=27> */
[----:B0-----:R-:W-:-:S04]  /*8180*/  FADD.FTZ R150, R141, R150 ;  /* 0x000000968d967221 */ /* 0x001fc80000010000 */
[----:B------:R-:W-:-:S03]  /*8190*/  FADD.FTZ R11, R125, R150 ;  /* 0x000000967d0b7221 */ /* 0x000fc60000010000 */
        /* <DEDUP_REMOVED lines=8> */
.L_x_4579:
[----:B------:R-:W-:Y:S01]  /*8220*/  UIADD3 UR6, UR6, 0x30860, URZ ;  /* 0x0003086006067890 */ /* 0x000fe2000fffe03f */
[C---:B------:R-:W-:Y:S01]  /*8230*/  ISETP.GT.AND P1, PT, R15.reuse, R14, PT ;  /* 0x0000000e0f00720c */ /* 0x040fe20003f24270 */
        /* <DEDUP_REMOVED lines=32> */
[----:B------:R-:W-:-:S07]  /*8440*/  IMAD.MOV.U32 R21, RZ, RZ, R15 ;  /* 0x000000ffff157224 */ /* 0x000fce00078e000f */
.L_x_4561:
[----:B------:R-:W-:Y:S01]  /*8450*/  ISETP.NE.AND P2, PT, R203, 0x1, PT ;  /* 0x00000001cb00780c */ /* 0x000fe20003f45270 */
[----:B------:R-:W-:Y:S01]  /*8460*/  VIADD R12, R22, 0x7f ;  /* 0x0000007f160c7836 */ /* 0x000fe20000000000 */
[----:B------:R-:W-:Y:S02]  /*8470*/  LOP3.LUT P1, RZ, R16, 0x80000, RZ, 0xc0, !PT ;  /* 0x0008000010ff7812 */ /* 0x000fe4000782c0ff */
[----:B------:R-:W-:-:S09]  /*8480*/  IADD3 R15, R17, 0x1, -R18 ;  /* 0x00000001110f7810 */ /* 0x000fd20007ffe812 */
[----:B------:R-:W0:Y:S08]  /*8490*/  @P2 LDC R13, c[0x0][0x44c] ;  /* 0x00011300ff0d2b82 */ /* 0x000e300000000800 */
[----:B------:R-:W1:Y:S01]  /*84a0*/  @P2 LDC R14, c[0x0][0x450] ;  /* 0x00011400ff0e2b82 */ /* 0x000e620000000800 */
[----:B0-----:R-:W-:-:S05]  /*84b0*/  @P2 IMAD.HI.U32 R13, R12, R13, RZ ;  /* 0x0000000d0c0d2227 */ /* 0x001fca00078e00ff */
[----:B-1----:R-:W-:-:S05]  /*84c0*/  @P2 SHF.R.U32.HI R12, RZ, R14, R13 ;  /* 0x0000000eff0c2219 */ /* 0x002fca000001160d */
[----:B------:R-:W-:-:S04]  /*84d0*/  IMAD.IADD R12, R15, 0x1, R12 ;  /* 0x000000010f0c7824 */ /* 0x000fc800078e020c */
[----:B------:R-:W-:Y:S01]  /*84e0*/  VIADD R13, R12, -UR50 ;  /* 0x800000320c0d7c36 */ /* 0x000fe20008000000 */
[----:B------:R-:W-:Y:S06]  /*84f0*/  @!P1 BRA `(.L_x_4581) ;  /* 0x0000000000449947 */ /* 0x000fec0003800000 */
        /* <DEDUP_REMOVED lines=10> */
.L_x_4582:
[----:B------:R-:W0:Y:S02]  /*85a0*/  LDC R121, c[0x0][0x9e4] ;  /* 0x00027900ff797b82 */ /* 0x000e240000000800 */
[----:B0-----:R-:W-:-:S13]  /*85b0*/  ISETP.NE.AND P1, PT, R121, 0x1, PT ;  /* 0x000000017900780c */ /* 0x001fda0003f25270 */
[----:B------:R-:W0:Y:S02]  /*85c0*/  @P1 LDC.64 R14, c[0x0][0x9e8] ;  /* 0x00027a00ff0e1b82 */ /* 0x000e240000000a00 */
[----:B0-----:R-:W-:-:S05]  /*85d0*/  @P1 IMAD.HI.U32 R14, R12, R14, RZ ;  /* 0x0000000e0c0e1227 */ /* 0x001fca00078e00ff */
[----:B------:R-:W-:-:S07]  /*85e0*/  @P1 SHF.R.U32.HI R12, RZ, R15, R14 ;  /* 0x0000000fff0c1219 */ /* 0x000fce000001160e */
.L_x_4583:
[----:B------:R-:W-:-:S05]  /*85f0*/  IMAD R12, R12, R121, RZ ;  /* 0x000000790c0c7224 */ /* 0x000fca00078e02ff */
[----:B------:R-:W-:-:S07]  /*8600*/  VIMNMX R13, R13, R12, !PT ;  /* 0x0000000c0d0d7248 */ /* 0x000fce0007fe0100 */
.L_x_4581:
[----:B------:R-:W-:-:S04]  /*8610*/  VIADD R13, R13, 0x5f ;  /* 0x0000005f0d0d7836 */ /* 0x000fc80000000000 */
[----:B------:R-:W-:-:S05]  /*8620*/  IMAD.HI R13, R13, 0x2aaaaaab, RZ ;  /* 0x2aaaaaab0d0d7827 */ /* 0x000fca00078e02ff */
[----:B------:R-:W-:-:S04]  /*8630*/  SHF.R.U32.HI R12, RZ, 0x1f, R13 ;  /* 0x0000001fff0c7819 */ /* 0x000fc8000001160d */
[----:B------:R-:W-:-:S04]  /*8640*/  LEA.HI.SX32 R13, R13, R12, 0x1c ;  /* 0x0000000c0d0d7211 */ /* 0x000fc800078fe2ff */
[----:B------:R-:W-:-:S04]  /*8650*/  VIMNMX R12, R194, R13, !PT ;  /* 0x0000000dc20c7248 */ /* 0x000fc80007fe0100 */
[----:B------:R-:W-:-:S13]  /*8660*/  ISETP.GE.AND P1, PT, R21, R12, PT ;  /* 0x0000000c1500720c */ /* 0x000fda0003f26270 */
[----:B------:R-:W-:Y:S05]  /*8670*/  @!P1 BRA `(.L_x_4584) ;  /* 0x0000002400189947 */ /* 0x000fea0003800000 */
[----:B------:R-:W-:Y:S01]  /*8680*/  IMAD.MOV.U32 R15, RZ, RZ, R8 ;  /* 0x000000ffff0f7224 */ /* 0x000fe200078e0008 */
[----:B------:R-:W-:Y:S01]  /*8690*/  UMOV UR41, UR39 ;  /* 0x0000002700297c82 */ /* 0x000fe20008000000 */
[----:B------:R-:W-:Y:S01]  /*86a0*/  IMAD.MOV.U32 R13, RZ, RZ, R10 ;  /* 0x000000ffff0d7224 */ /* 0x000fe200078e000a */
[----:B------:R-:W-:Y:S01]  /*86b0*/  UMOV UR4, UR38 ;  /* 0x0000002600047c82 */ /* 0x000fe20008000000 */
[----:B------:R-:W-:-:S05]  /*86c0*/  ULDC UR5, c[0x0][0x9d8] ;  /* 0x0002760000057ab9 */ /* 0x000fca0000000800 */
.L_x_4595:
[----:B------:R-:W-:-:S04]  /*86d0*/  UISETP.NE.AND UP0, UPT, UR4, 0x1, UPT ;  /* 0x000000010400788c */ /* 0x000fc8000bf05270 */
[----:B------:R-:W-:-:S04]  /*86e0*/  USEL UR39, URZ, 0x1, UP0 ;  /* 0x000000013f277887 */ /* 0x000fc80008000000 */
[----:B------:R-:W-:Y:S01]  /*86f0*/  ULOP3.LUT UR39, UR41, UR39, URZ, 0x3c, !UPT ;  /* 0x0000002729277292 */ /* 0x000fe2000f8e3c3f */
[----:B------:R-:W-:Y:S11]  /*8700*/  @!P0 BRA `(.L_x_4585) ;  /* 0x0000000000048947 */ /* 0x000ff60003800000 */
[----:B------:R-:W-:Y:S01]  /*8710*/  BPT.TRAP 0x1 ;  /* 0x000000040000795c */ /* 0x000fe20000300000 */
.L_x_4585:
        /* <DEDUP_REMOVED lines=9> */
.L_x_4586:
[----:B-1----:R-:W-:Y:S05]  /*87b0*/  @P1 BRA `(.L_x_4587) ;  /* 0x0000000000081947 */ /* 0x002fea0003800000 */
[----:B------:R-:W1:Y:S02]  /*87c0*/  SYNCS.PHASECHK.TRANS64.TRYWAIT P1, [UR7+0x30830], R8 ;  /* 0x03083008ff0075a7 */ /* 0x000e640008020147 */
[----:B-1----:R-:W-:Y:S05]  /*87d0*/  @!P1 BRA `(.L_x_4588) ;  /* 0x000000ec00c49947 */ /* 0x002fea0003800000 */
.L_x_4587:
        /* <DEDUP_REMOVED lines=169> */
.L_x_4589:
[----:B------:R-:W-:Y:S01]  /*9270*/  ULEA UR6, UR4, UR40, 0x3 ;  /* 0x0000002804067291 */ /* 0x000fe2000f8e183f */
[----:B------:R-:W-:-:S05]  /*9280*/  IMAD.U32 R0, RZ, RZ, UR41 ;  /* 0x00000029ff007e24 */ /* 0x000fca000f8e00ff */
[----:B------:R-:W-:-:S04]  /*9290*/  SHF.L.U32 R0, R0, 0x1f, RZ ;  /* 0x0000001f00007819 */ /* 0x000fc800000006ff */
[----:B------:R2:W3:Y:S01]  /*92a0*/  SYNCS.PHASECHK.TRANS64.TRYWAIT P1, [UR6+0x30850], R0 ;  /* 0x03085000ff0075a7 */ /* 0x0004e20008020146 */
[----:B------:R-:W-:Y:S05]  /*92b0*/  @!P0 BRA `(.L_x_4590) ;  /* 0x0000000000048947 */ /* 0x000fea0003800000 */
[----:B------:R-:W-:Y:S01]  /*92c0*/  BPT.TRAP 0x1 ;  /* 0x000000040000795c */ /* 0x000fe20000300000 */
.L_x_4590:
[----:B---3--:R-:W-:Y:S05]  /*92d0*/  @P1 BRA `(.L_x_4591) ;  /* 0x0000000000081947 */ /* 0x008fea0003800000 */
[----:B------:R-:W3:Y:S02]  /*92e0*/  SYNCS.PHASECHK.TRANS64.TRYWAIT P1, [UR6+0x30850], R0 ;  /* 0x03085000ff0075a7 */ /* 0x000ee40008020146 */
[----:B---3--:R-:W-:Y:S05]  /*92f0*/  @!P1 BRA `(.L_x_4592) ;  /* 0x000000e400149947 */ /* 0x008fea0003800000 */
.L_x_4591:
        /* <DEDUP_REMOVED lines=38> */
.L_x_4593:
        /* <DEDUP_REMOVED lines=38> */
[----:B------:R-:W3:Y:S01]  /*97c0*/  MUFU.TANH R122, R122 ;  /* 0x0000007a007a7308 */ /* 0x000ee20000002400 */
[----:B----4-:R-:W-:Y:S01]  /*97d0*/  FMNMX.FTZ R121, R120, R15, !PT ;  /* 0x0000000f78797209 */ /* 0x010fe20007810000 */
        /* <DEDUP_REMOVED lines=19> */
[----:B------:R-:W-:-:S03]  /*9910*/  UIADD3 UR7, UR7, 0x30840, URZ ;  /* 0x0003084007077890 */ /* 0x000fc6000fffe03f */
[----:B------:R-:W3:Y:S01]  /*9920*/  MUFU.TANH R172, R172 ;  /* 0x000000ac00ac7308 */ /* 0x000ee20000002400 */
[----:B----4-:R-:W-:Y:S01]  /*9930*/  FMNMX.FTZ R9, R170, R9, !PT ;  /* 0x00000009aa097209 */ /* 0x010fe20007810000 */
[----:B------:R-:W-:-:S06]  /*9940*/  UPRMT UR7, UR60, 0x654, UR7 ;  /* 0x000006543c077896 */ /* 0x000fcc0008000007 */
[----:B------:R-:W4:Y:S01]  /*9950*/  MUFU.TANH R126, R126 ;  /* 0x0000007e007e7308 */ /* 0x000f220000002400 */
[----:B-1----:R-:W-:Y:S02]  /*9960*/  FMNMX.FTZ R121, R124, R121, !PT ;  /* 0x000000797c797209 */ /* 0x002fe40007810000 */
[----:B------:R-:W-:Y:S05]  /*9970*/  SYNCS.ARRIVE.TRANS64.RED.A1T0 RZ, [UR7], RZ ;  /* 0x000000ffffff79a7 */ /* 0x000fea0008100407 */
[----:B------:R-:W1:Y:S01]  /*9980*/  MUFU.TANH R174, R174 ;  /* 0x000000ae00ae7308 */ /* 0x000e620000002400 */
[----:B---3--:R-:W-:-:S07]  /*9990*/  FMNMX.FTZ R9, R172, R9, !PT ;  /* 0x00000009ac097209 */ /* 0x008fce0007810000 */
[----:B------:R-:W3:Y:S01]  /*99a0*/  MUFU.TANH R128, R128 ;  /* 0x0000008000807308 */ /* 0x000ee20000002400 */
[----:B----4-:R-:W-:-:S07]  /*99b0*/  FMNMX.FTZ R121, R126, R121, !PT ;  /* 0x000000797e797209 */ /* 0x010fce0007810000 */
[----:B------:R-:W4:Y:S01]  /*99c0*/  MUFU.TANH R176, R176 ;  /* 0x000000b000b07308 */ /* 0x000f220000002400 */
[----:B-1----:R-:W-:-:S07]  /*99d0*/  FMNMX.FTZ R9, R174, R9, !PT ;  /* 0x00000009ae097209 */ /* 0x002fce0007810000 */
        /* <DEDUP_REMOVED lines=37> */
[----:B---3--:R-:W-:Y:S01]  /*9c30*/  FMNMX.FTZ R123, R146, R121, !PT ;  /* 0x00000079927b7209 */ /* 0x008fe20007810000 */
[----:B------:R-:W-:-:S06]  /*9c40*/  FMUL.FTZ R121, R165, UR5 ;  /* 0x00000005a5797c20 */ /* 0x000fcc0008410000 */
        /* <DEDUP_REMOVED lines=24> */
[----:B------:R-:W2:Y:S01]  /*9dd0*/  MUFU.TANH R228, R228 ;  /* 0x000000e400e47308 */ /* 0x000ea20000002400 */
[----:B----4-:R-:W-:-:S07]  /*9de0*/  FMNMX.FTZ R9, R226, R9, !PT ;  /* 0x00000009e2097209 */ /* 0x010fce0007810000 */
[----:B------:R-:W3:Y:S01]  /*9df0*/  MUFU.TANH R162, R162 ;  /* 0x000000a200a27308 */ /* 0x000ee20000002400 */
[----:B-1----:R-:W-:-:S07]  /*9e00*/  FMNMX.FTZ R123, R160, R123, !PT ;  /* 0x0000007ba07b7209 */ /* 0x002fce0007810000 */
[----:B------:R-:W1:Y:S01]  /*9e10*/  MUFU.TANH R121, R121 ;  /* 0x0000007900797308 */ /* 0x000e620000002400 */
[----:B--2---:R-:W-:-:S07]  /*9e20*/  FMNMX.FTZ R0, R228, R9, !PT ;  /* 0x00000009e4007209 */ /* 0x004fce0007810000 */
[----:B------:R-:W2:Y:S01]  /*9e30*/  MUFU.TANH R164, R164 ;  /* 0x000000a400a47308 */ /* 0x000ea20000002400 */
[----:B---3--:R-:W-:-:S07]  /*9e40*/  FMNMX.FTZ R123, R162, R123, !PT ;  /* 0x0000007ba27b7209 */ /* 0x008fce0007810000 */
[----:B------:R-:W3:Y:S01]  /*9e50*/  MUFU.TANH R166, R166 ;  /* 0x000000a600a67308 */ /* 0x000ee20000002400 */
[----:B-1----:R-:W-:-:S05]  /*9e60*/  FMNMX.FTZ R0, R121, R0, !PT ;  /* 0x0000000079007209 */ /* 0x002fca0007810000 */
[----:B------:R-:W1:Y:S01]  /*9e70*/  SHFL.BFLY PT, R9, R0, 0x2, 0x1f ;  /* 0x0c401f0000097f89 */ /* 0x000e6200000e0000 */
[----:B--2---:R-:W-:-:S04]  /*9e80*/  FMNMX.FTZ R123, R164, R123, !PT ;  /* 0x0000007ba47b7209 */ /* 0x004fc80007810000 */
[----:B---3--:R-:W-:-:S05]  /*9e90*/  FMNMX.FTZ R123, R166, R123, !PT ;  /* 0x0000007ba67b7209 */ /* 0x008fca0007810000 */
[----:B0-----:R-:W0:Y:S01]  /*9ea0*/  SHFL.BFLY PT, R8, R123, 0x2, 0x1f ;  /* 0x0c401f007b087f89 */ /* 0x001e2200000e0000 */
[----:B-1----:R-:W-:Y:S02]  /*9eb0*/  FMNMX.FTZ R2, R0, R9, !PT ;  /* 0x0000000900027209 */ /* 0x002fe40007810000 */
[----:B------:R-:W1:Y:S03]  /*9ec0*/  LDC R9, c[0x0][0x988] ;  /* 0x00026200ff097b82 */ /* 0x000e660000000800 */
[----:B------:R-:W2:Y:S01]  /*9ed0*/  SHFL.BFLY PT, R125, R2, 0x1, 0x1f ;  /* 0x0c201f00027d7f89 */ /* 0x000ea200000e0000 */
[----:B0-----:R-:W-:-:S05]  /*9ee0*/  FMNMX.FTZ R127, R123, R8, !PT ;  /* 0x000000087b7f7209 */ /* 0x001fca0007810000 */
[----:B------:R-:W0:Y:S01]  /*9ef0*/  SHFL.BFLY PT, R8, R127, 0x1, 0x1f ;  /* 0x0c201f007f087f89 */ /* 0x000e2200000e0000 */
[----:B--2---:R-:W-:-:S05]  /*9f00*/  FMNMX.FTZ R10, R2, R125, !PT ;  /* 0x0000007d020a7209 */ /* 0x004fca0007810000 */
[C---:B------:R-:W-:Y:S01]  /*9f10*/  FADD.FTZ R13, -R10.reuse, R13 ;  /* 0x0000000d0a0d7221 */ /* 0x040fe20000010100 */
[----:B-1----:R-:W-:-:S03]  /*9f20*/  FMUL.FTZ R141, R10, R9 ;  /* 0x000000090a8d7220 */ /* 0x002fc60000410000 */
[-C--:B------:R-:W-:Y:S01]  /*9f30*/  FMUL.FTZ R125, R13, R9.reuse ;  /* 0x000000090d7d7220 */ /* 0x080fe20000410000 */
[-CC-:B------:R-:W-:Y:S01]  /*9f40*/  FFMA.FTZ R133, R214, R9.reuse, -R141.reuse ;  /* 0x00000009d6857223 */ /* 0x180fe2000001088d */
[-CC-:B------:R-:W-:Y:S01]  /*9f50*/  FFMA.FTZ R214, R121, R9.reuse, -R141.reuse ;  /* 0x0000000979d67223 */ /* 0x180fe2000001088d */
[-CC-:B------:R-:W-:Y:S01]  /*9f60*/  FFMA.FTZ R123, R172, R9.reuse, -R141.reuse ;  /* 0x00000009ac7b7223 */ /* 0x180fe2000001088d */
[----:B------:R1:W-:Y:S01]  /*9f70*/  MUFU.EX2 R0, R125 ;  /* 0x0000007d00007308 */ /* 0x0003e20000000800 */
[-CC-:B------:R-:W-:Y:S01]  /*9f80*/  FFMA.FTZ R180, R180, R9.reuse, -R141.reuse ;  /* 0x00000009b4b47223 */ /* 0x180fe2000001088d */
[-CC-:B------:R-:W-:Y:S01]  /*9f90*/  FFMA.FTZ R131, R190, R9.reuse, -R141.reuse ;  /* 0x00000009be837223 */ /* 0x180fe2000001088d */
[----:B0-----:R-:W-:Y:S01]  /*9fa0*/  FMNMX.FTZ R8, R127, R8, !PT ;  /* 0x000000087f087209 */ /* 0x001fe20007810000 */
[-CC-:B------:R-:W-:Y:S01]  /*9fb0*/  FFMA.FTZ R127, R182, R9.reuse, -R141.reuse ;  /* 0x00000009b67f7223 */ /* 0x180fe2000001088d */
[-CC-:B------:R-:W-:Y:S01]  /*9fc0*/  FFMA.FTZ R182, R184, R9.reuse, -R141.reuse ;  /* 0x00000009b8b67223 */ /* 0x180fe2000001088d */
[-CC-:B------:R-:W-:Y:S01]  /*9fd0*/  FFMA.FTZ R172, R216, R9.reuse, -R141.reuse ;  /* 0x00000009d8ac7223 */ /* 0x180fe2000001088d */
[-C--:B------:R-:W-:Y:S01]  /*9fe0*/  FFMA.FTZ R135, R218, R9.reuse, -R141 ;  /* 0x00000009da877223 */ /* 0x080fe2000001088d */
[C---:B------:R-:W-:Y:S01]  /*9ff0*/  FADD.FTZ R13, -R8.reuse, R15 ;  /* 0x0000000f080d7221 */ /* 0x040fe20000010100 */
[-C--:B------:R-:W-:Y:S01]  /*a000*/  FMUL.FTZ R121, R8, R9.reuse ;  /* 0x0000000908797220 */ /* 0x080fe20000410000 */
[-CC-:B------:R-:W-:Y:S01]  /*a010*/  FFMA.FTZ R15, R168, R9.reuse, -R141.reuse ;  /* 0x00000009a80f7223 */ /* 0x180fe2000001088d */
[-CC-:B------:R-:W-:Y:S01]  /*a020*/  FFMA.FTZ R168, R174, R9.reuse, -R141.reuse ;  /* 0x00000009aea87223 */ /* 0x180fe2000001088d */
[-C--:B------:R-:W-:Y:S01]  /*a030*/  FMUL.FTZ R129, R13, R9.reuse ;  /* 0x000000090d817220 */ /* 0x080fe20000410000 */
[-C--:B------:R-:W-:Y:S01]  /*a040*/  FFMA.FTZ R13, R14, R9.reuse, -R141 ;  /* 0x000000090e0d7223 */ /* 0x080fe2000001088d */
[-C--:B------:R-:W-:Y:S01]  /*a050*/  FFMA.FTZ R189, R120, R9.reuse, -R121 ;  /* 0x0000000978bd7223 */ /* 0x080fe20000010879 */
[-C--:B------:R-:W-:Y:S01]  /*a060*/  FFMA.FTZ R14, R20, R9.reuse, -R141 ;  /* 0x00000009140e7223 */ /* 0x080fe2000001088d */
[-CC-:B------:R-:W-:Y:S01]  /*a070*/  FFMA.FTZ R120, R122, R9.reuse, -R121.reuse ;  /* 0x000000097a787223 */ /* 0x180fe20000010879 */
[----:B------:R0:W-:Y:S01]  /*a080*/  MUFU.EX2 R2, R129 ;  /* 0x0000008100027308 */ /* 0x0001e20000000800 */
[-C--:B------:R-:W-:Y:S01]  /*a090*/  FFMA.FTZ R191, R124, R9.reuse, -R121 ;  /* 0x000000097cbf7223 */ /* 0x080fe20000010879 */
[-C--:B------:R-:W-:Y:S01]  /*a0a0*/  FFMA.FTZ R20, R170, R9.reuse, -R141 ;  /* 0x00000009aa147223 */ /* 0x080fe2000001088d */
[-CC-:B------:R-:W-:Y:S01]  /*a0b0*/  FFMA.FTZ R122, R126, R9.reuse, -R121.reuse ;  /* 0x000000097e7a7223 */ /* 0x180fe20000010879 */
[-CC-:B------:R-:W-:Y:S01]  /*a0c0*/  FFMA.FTZ R185, R128, R9.reuse, -R121.reuse ;  /* 0x0000000980b97223 */ /* 0x180fe20000010879 */
[-C--:B------:R-:W-:Y:S01]  /*a0d0*/  FFMA.FTZ R124, R130, R9.reuse, -R121 ;  /* 0x00000009827c7223 */ /* 0x080fe20000010879 */
[-C--:B-1----:R-:W-:Y:S01]  /*a0e0*/  FFMA.FTZ R125, R176, R9.reuse, -R141 ;  /* 0x00000009b07d7223 */ /* 0x082fe2000001088d */
[-CC-:B------:R-:W-:Y:S01]  /*a0f0*/  FFMA.FTZ R187, R132, R9.reuse, -R121.reuse ;  /* 0x0000000984bb7223 */ /* 0x180fe20000010879 */
[----:B------:R-:W1:Y:S01]  /*a100*/  MUFU.EX2 R13, R13 ;  /* 0x0000000d000d7308 */ /* 0x000e620000000800 */
[-CC-:B------:R-:W-:Y:S01]  /*a110*/  FFMA.FTZ R181, R136, R9.reuse, -R121.reuse ;  /* 0x0000000988b57223 */ /* 0x180fe20000010879 */
[-C--:B------:R-:W-:Y:S01]  /*a120*/  FFMA.FTZ R128, R138, R9.reuse, -R121 ;  /* 0x000000098a807223 */ /* 0x080fe20000010879 */
[-C--:B------:R-:W-:Y:S01]  /*a130*/  FFMA.FTZ R170, R178, R9.reuse, -R141 ;  /* 0x00000009b2aa7223 */ /* 0x080fe2000001088d */
[-CC-:B------:R-:W-:Y:S01]  /*a140*/  FFMA.FTZ R126, R134, R9.reuse, -R121.reuse ;  /* 0x00000009867e7223 */ /* 0x180fe20000010879 */
[-C--:B------:R-:W-:Y:S01]  /*a150*/  FFMA.FTZ R183, R140, R9.reuse, -R121 ;  /* 0x000000098cb77223 */ /* 0x080fe20000010879 */
[-C--:B0-----:R-:W-:Y:S01]  /*a160*/  FFMA.FTZ R129, R186, R9.reuse, -R141 ;  /* 0x00000009ba817223 */ /* 0x081fe2000001088d */
[-C--:B------:R-:W-:Y:S01]  /*a170*/  FFMA.FTZ R130, R142, R9.reuse, -R121 ;  /* 0x000000098e827223 */ /* 0x080fe20000010879 */
[----:B------:R-:W0:Y:S01]  /*a180*/  MUFU.EX2 R189, R189 ;  /* 0x000000bd00bd7308 */ /* 0x000e220000000800 */
[-C--:B------:R-:W-:Y:S01]  /*a190*/  FFMA.FTZ R176, R188, R9.reuse, -R141 ;  /* 0x00000009bcb07223 */ /* 0x080fe2000001088d */
[-CC-:B------:R-:W-:Y:S01]  /*a1a0*/  FFMA.FTZ R177, R144, R9.reuse, -R121.reuse ;  /* 0x0000000990b17223 */ /* 0x180fe20000010879 */
[-C--:B------:R-:W-:Y:S01]  /*a1b0*/  FFMA.FTZ R132, R146, R9.reuse, -R121 ;  /* 0x0000000992847223 */ /* 0x080fe20000010879 */
[-C--:B------:R-:W-:Y:S01]  /*a1c0*/  FFMA.FTZ R178, R212, R9.reuse, -R141 ;  /* 0x00000009d4b27223 */ /* 0x080fe2000001088d */
[-CC-:B------:R-:W-:Y:S01]  /*a1d0*/  FFMA.FTZ R179, R148, R9.reuse, -R121.reuse ;  /* 0x0000000994b37223 */ /* 0x180fe20000010879 */
[-CC-:B------:R-:W-:Y:S01]  /*a1e0*/  FFMA.FTZ R134, R150, R9.reuse, -R121.reuse ;  /* 0x0000000996867223 */ /* 0x180fe20000010879 */
[----:B------:R-:W-:Y:S01]  /*a1f0*/  FFMA.FTZ R173, R152, R9, -R121 ;  /* 0x0000000998ad7223 */ /* 0x000fe20000010879 */
[----:B------:R-:W2:Y:S01]  /*a200*/  MUFU.EX2 R14, R14 ;  /* 0x0000000e000e7308 */ /* 0x000ea20000000800 */
[----:B-1----:R-:W-:Y:S01]  /*a210*/  FFMA.FTZ R11, R0, R11, R13 ;  /* 0x0000000b000b7223 */ /* 0x002fe2000001000d */
[-C--:B------:R-:W-:Y:S01]  /*a220*/  FFMA.FTZ R174, R220, R9.reuse, -R141 ;  /* 0x00000009dcae7223 */ /* 0x080fe2000001088d */
[-C--:B------:R-:W-:Y:S01]  /*a230*/  FFMA.FTZ R175, R156, R9.reuse, -R121 ;  /* 0x000000099caf7223 */ /* 0x080fe20000010879 */
[-CC-:B------:R-:W-:Y:S01]  /*a240*/  FFMA.FTZ R137, R222, R9.reuse, -R141.reuse ;  /* 0x00000009de897223 */ /* 0x180fe2000001088d */
[-C--:B------:R-:W-:Y:S01]  /*a250*/  FFMA.FTZ R139, R224, R9.reuse, -R141 ;  /* 0x00000009e08b7223 */ /* 0x080fe2000001088d */
[-C--:B------:R-:W-:Y:S01]  /*a260*/  FFMA.FTZ R169, R160, R9.reuse, -R121 ;  /* 0x00000009a0a97223 */ /* 0x080fe20000010879 */
[----:B------:R-:W-:Y:S01]  /*a270*/  FFMA.FTZ R212, R226, R9, -R141 ;  /* 0x00000009e2d47223 */ /* 0x000fe2000001088d */
[----:B------:R-:W1:Y:S01]  /*a280*/  MUFU.EX2 R120, R120 ;  /* 0x0000007800787308 */ /* 0x000e620000000800 */
[----:B0-----:R-:W-:Y:S01]  /*a290*/  FFMA.FTZ R3, R2, R3, R189 ;  /* 0x0000000302037223 */ /* 0x001fe200000100bd */
[-C--:B------:R-:W-:Y:S01]  /*a2a0*/  FFMA.FTZ R162, R162, R9.reuse, -R121 ;  /* 0x00000009a2a27223 */ /* 0x080fe20000010879 */
[-C--:B------:R-:W-:Y:S01]  /*a2b0*/  FFMA.FTZ R143, R228, R9.reuse, -R141 ;  /* 0x00000009e48f7223 */ /* 0x080fe2000001088d */
[----:B------:R-:W-:-:S04]  /*a2c0*/  FFMA.FTZ R164, R164, R9, -R121 ;  /* 0x00000009a4a47223 */ /* 0x000fc80000010879 */
        /* <DEDUP_REMOVED lines=33> */
[-CC-:B------:R-:W-:Y:S01]  /*a4e0*/  FFMA.FTZ R138, R158, R9.reuse, -R121.reuse ;  /* 0x000000099e8a7223 */ /* 0x180fe20000010879 */
[----:B------:R-:W-:-:S05]  /*a4f0*/  FFMA.FTZ R121, R166, R9, -R121 ;  /* 0x00000009a6797223 */ /* 0x000fca0000010879 */
        /* <DEDUP_REMOVED lines=60> */
.L_x_4594:
        /* <DEDUP_REMOVED lines=34> */
.L_x_4584:
[----:B------:R-:W-:-:S13]  /*aae0*/  ISETP.GE.AND P1, PT, R21, R194, PT ;  /* 0x000000c21500720c */ /* 0x000fda0003f26270 */
        /* <DEDUP_REMOVED lines=9> */
.L_x_4615:
[----:B------:R-:W-:-:S04]  /*ab80*/  UIADD3 UR38, UR4, 0x1, URZ ;  /* 0x0000000104267890 */ /* 0x000fc8000fffe03f */
[----:B------:R-:W-:-:S04]  /*ab90*/  UISETP.NE.AND UP0, UPT, UR38, 0x2, UPT ;  /* 0x000000022600788c */ /* 0x000fc8000bf05270 */
[----:B------:R-:W-:Y:S02]  /*aba0*/  USEL UR39, URZ, 0x1, UP0 ;  /* 0x000000013f277887 */ /* 0x000fe40008000000 */
[----:B------:R-:W-:Y:S02]  /*abb0*/  USEL UR38, UR38, URZ, UP0 ;  /* 0x0000003f26267287 */ /* 0x000fe40008000000 */
[----:B------:R-:W-:Y:S01]  /*abc0*/  ULOP3.LUT UR39, UR7, UR39, URZ, 0x3c, !UPT ;  /* 0x0000002707277292 */ /* 0x000fe2000f8e3c3f */
[----:B------:R-:W-:Y:S11]  /*abd0*/  @!P0 BRA `(.L_x_4597) ;  /* 0x0000000000048947 */ /* 0x000ff60003800000 */
[----:B------:R-:W-:Y:S01]  /*abe0*/  BPT.TRAP 0x1 ;  /* 0x000000040000795c */ /* 0x000fe20000300000 */
.L_x_4597:
[----:B------:R-:W-:Y:S01]  /*abf0*/  ULEA UR6, UR38, UR40, 0x3 ;  /* 0x0000002826067291 */ /* 0x000fe2000f8e183f */
[----:B------:R-:W-:-:S05]  /*ac00*/  IMAD.U32 R8, RZ, RZ, UR39 ;  /* 0x00000027ff087e24 */ /* 0x000fca000f8e00ff */
[----:B------:R-:W-:-:S04]  /*ac10*/  SHF.L.U32 R8, R8, 0x1f, RZ ;  /* 0x0000001f08087819 */ /* 0x000fc800000006ff */
[----:B------:R0:W1:Y:S01]  /*ac20*/  SYNCS.PHASECHK.TRANS64.TRYWAIT P1, [UR6+0x30830], R8 ;  /* 0x03083008ff0075a7 */ /* 0x0000620008020146 */
[----:B------:R-:W-:Y:S05]  /*ac30*/  @!P0 BRA `(.L_x_4598) ;  /* 0x0000000000048947 */ /* 0x000fea0003800000 */
[----:B------:R-:W-:Y:S01]  /*ac40*/  BPT.TRAP 0x1 ;  /* 0x000000040000795c */ /* 0x000fe20000300000 */
.L_x_4598:
[----:B-1----:R-:W-:Y:S05]  /*ac50*/  @P1 BRA `(.L_x_4599) ;  /* 0x0000000000081947 */ /* 0x002fea0003800000 */
[----:B------:R-:W1:Y:S02]  /*ac60*/  SYNCS.PHASECHK.TRANS64.TRYWAIT P1, [UR6+0x30830], R8 ;  /* 0x03083008ff0075a7 */ /* 0x000e640008020146 */
[----:B-1----:R-:W-:Y:S05]  /*ac70*/  @!P1 BRA `(.L_x_4600) ;  /* 0x000000c800cc9947 */ /* 0x002fea0003800000 */
.L_x_4599:
        /* <DEDUP_REMOVED lines=169> */
.L_x_4601:
[----:B------:R-:W-:Y:S01]  /*b710*/  ULEA UR6, UR4, UR40, 0x3 ;  /* 0x0000002804067291 */ /* 0x000fe2000f8e183f */
[----:B------:R-:W-:-:S05]  /*b720*/  IMAD.U32 R0, RZ, RZ, UR7 ;  /* 0x00000007ff007e24 */ /* 0x000fca000f8e00ff */
[----:B------:R-:W-:-:S04]  /*b730*/  SHF.L.U32 R0, R0, 0x1f, RZ ;  /* 0x0000001f00007819 */ /* 0x000fc800000006ff */
[----:B------:R2:W3:Y:S01]  /*b740*/  SYNCS.PHASECHK.TRANS64.TRYWAIT P1, [UR6+0x30850], R0 ;  /* 0x03085000ff0075a7 */ /* 0x0004e20008020146 */
[----:B------:R-:W-:Y:S05]  /*b750*/  @!P0 BRA `(.L_x_4602) ;  /* 0x0000000000048947 */ /* 0x000fea0003800000 */
[----:B------:R-:W-:Y:S01]  /*b760*/  BPT.TRAP 0x1 ;  /* 0x000000040000795c */ /* 0x000fe20000300000 */
.L_x_4602:
[----:B---3--:R-:W-:Y:S05]  /*b770*/  @P1 BRA `(.L_x_4603) ;  /* 0x0000000000081947 */ /* 0x008fea0003800000 */
[----:B------:R-:W3:Y:S02]  /*b780*/  SYNCS.PHASECHK.TRANS64.TRYWAIT P1, [UR6+0x30850], R0 ;  /* 0x03085000ff0075a7 */ /* 0x000ee40008020146 */
[----:B---3--:R-:W-:Y:S05]  /*b790*/  @!P1 BRA `(.L_x_4604) ;  /* 0x000000c0001c9947 */ /* 0x008fea0003800000 */
.L_x_4603:
        /* <DEDUP_REMOVED lines=38> */
.L_x_4605:
[----:B------:R-:W-:Y:S01]  /*ba00*/  ISETP.NE.AND P2, PT, R203, 0x1, PT ;  /* 0x00000001cb00780c */ /* 0x000fe20003f45270 */
[----:B------:R-:W-:Y:S01]  /*ba10*/  FMUL.FTZ R10, R126, UR5 ;  /* 0x000000057e0a7c20 */ /* 0x000fe20008410000 */
[----:B------:R-:W-:Y:S01]  /*ba20*/  FMUL.FTZ R14, R127, UR5 ;  /* 0x000000057f0e7c20 */ /* 0x000fe20008410000 */
[----:B-1----:R-:W-:Y:S01]  /*ba30*/  FMUL.FTZ R9, R140, UR5 ;  /* 0x000000058c097c20 */ /* 0x002fe20008410000 */
[----:B------:R-:W-:Y:S01]  /*ba40*/  FMUL.FTZ R140, R141, UR5 ;  /* 0x000000058d8c7c20 */ /* 0x000fe20008410000 */
[----:B------:R-:W-:Y:S01]  /*ba50*/  FMUL.FTZ R141, R144, UR5 ;  /* 0x00000005908d7c20 */ /* 0x000fe20008410000 */
[----:B------:R-:W-:Y:S01]  /*ba60*/  FMUL.FTZ R144, R149, UR5 ;  /* 0x0000000595907c20 */ /* 0x000fe20008410000 */
[----:B------:R-:W-:Y:S01]  /*ba70*/  FMUL.FTZ R149, R157, UR5 ;  /* 0x000000059d957c20 */ /* 0x000fe20008410000 */
[----:B------:R-:W-:Y:S01]  /*ba80*/  IMAD.IADD R157, R192, 0x1, R22 ;  /* 0x00000001c09d7824 */ /* 0x000fe200078e0216 */
[----:B------:R-:W-:Y:S01]  /*ba90*/  ULEA UR4, UR38, UR40, 0x3 ;  /* 0x0000002826047291 */ /* 0x000fe2000f8e183f */
[----:B------:R-:W-:Y:S01]  /*baa0*/  FMUL.FTZ R214, R128, UR5 ;  /* 0x0000000580d67c20 */ /* 0x000fe20008410000 */
[----:B------:R-:W-:Y:S01]  /*bab0*/  FMUL.FTZ R128, R143, UR5 ;  /* 0x000000058f807c20 */ /* 0x000fe20008410000 */
[----:B------:R-:W-:Y:S01]  /*bac0*/  FMUL.FTZ R143, R148, UR5 ;  /* 0x00000005948f7c20 */ /* 0x000fe20008410000 */
[----:B------:R-:W1:Y:S01]  /*bad0*/  @P2 LDC R126, c[0x0][0x44c] ;  /* 0x00011300ff7e2b82 */ /* 0x000e620000000800 */
[----:B------:R-:W-:Y:S01]  /*bae0*/  UIADD3 UR4, UR4, 0x30840, URZ ;  /* 0x0003084004047890 */ /* 0x000fe2000fffe03f */
[----:B------:R-:W-:-:S02]  /*baf0*/  IMAD R169, R21, -0x60, RZ ;  /* 0xffffffa015a97824 */ /* 0x000fc400078e02ff */
[----:B0-----:R-:W-:Y:S01]  /*bb00*/  FMUL.FTZ R8, R120, UR5 ;  /* 0x0000000578087c20 */ /* 0x001fe20008410000 */
[----:B------:R-:W-:Y:S01]  /*bb10*/  FMUL.FTZ R212, R125, UR5 ;  /* 0x000000057dd47c20 */ /* 0x000fe20008410000 */
[----:B------:R-:W-:Y:S01]  /*bb20*/  FMUL.FTZ R15, R130, UR5 ;  /* 0x00000005820f7c20 */ /* 0x000fe20008410000 */
[----:B------:R-:W-:Y:S01]  /*bb30*/  FMUL.FTZ R186, R121, UR5 ;  /* 0x0000000579ba7c20 */ /* 0x000fe20008410000 */
[----:B--2---:R-:W-:Y:S01]  /*bb40*/  FMUL.FTZ R0, R122, UR5 ;  /* 0x000000057a007c20 */ /* 0x004fe20008410000 */
[----:B------:R-:W0:Y:S01]  /*bb50*/  @P2 LDC R127, c[0x0][0x450] ;  /* 0x00011400ff7f2b82 */ /* 0x000e220000000800 */
        /* <DEDUP_REMOVED lines=37> */
[----:B------:R-:W-:Y:S01]  /*bdb0*/  FMUL.FTZ R164, R164, UR5 ;  /* 0x00000005a4a47c20 */ /* 0x000fe20008410000 */
[----:B------:R-:W-:Y:S01]  /*bdc0*/  LOP3.LUT P1, RZ, R16, 0x80000, RZ, 0xc0, !PT ;  /* 0x0008000010ff7812 */ /* 0x000fe2000782c0ff */
[----:B------:R-:W-:Y:S01]  /*bdd0*/  IMAD R126, R23, -0x2, R126 ;  /* 0xfffffffe177e7824 */ /* 0x000fe200078e027e */
[----:B------:R-:W1:Y:S01]  /*bde0*/  MUFU.TANH R8, R8 ;  /* 0x0000000800087308 */ /* 0x000e620000002400 */
[----:B------:R-:W-:Y:S01]  /*bdf0*/  SYNCS.ARRIVE.TRANS64.RED.A1T0 RZ, [UR4], RZ ;  /* 0x000000ffffff79a7 */ /* 0x000fe20008100404 */
[----:B------:R-:W-:Y:S01]  /*be00*/  ULOP3.LUT UR4, URZ, UR43, URZ, 0x33, !UPT ;  /* 0x0000002b3f047292 */ /* 0x000fe2000f8e333f */
[----:B------:R-:W-:Y:S01]  /*be10*/  VIADD R155, R126, 0xffffffff ;  /* 0xffffffff7e9b7836 */ /* 0x000fe20000000000 */
[----:B------:R-:W-:-:S04]  /*be20*/  IADD3 R127, -R18, R126, R17 ;  /* 0x0000007e127f7210 */ /* 0x000fc80007ffe111 */
[----:B------:R-:W2:Y:S01]  /*be30*/  MUFU.TANH R186, R186 ;  /* 0x000000ba00ba7308 */ /* 0x000ea20000002400 */
[C---:B------:R-:W-:Y:S02]  /*be40*/  VIADD R166, R127.reuse, UR50 ;  /* 0x000000327fa67c36 */ /* 0x040fe40008000000 */
[----:B------:R-:W-:Y:S02]  /*be50*/  VIADD R167, R127, UR4 ;  /* 0x000000047fa77c36 */ /* 0x000fe40008000000 */
[--C-:B0-----:R-:W-:Y:S02]  /*be60*/  IMAD.IADD R159, R166, 0x1, R148.reuse ;  /* 0x00000001a69f7824 */ /* 0x101fe400078e0294 */
        /* <DEDUP_REMOVED lines=60> */
.L_x_4608:
[----:B------:R-:W-:-:S05]  /*c230*/  IMAD.U32 R150, RZ, RZ, UR41 ;  /* 0x00000029ff967e24 */ /* 0x000fca000f8e00ff */
[----:B------:R-:W-:-:S13]  /*c240*/  ISETP.NE.AND P1, PT, R150, 0x1, PT ;  /* 0x000000019600780c */ /* 0x000fda0003f25270 */
[----:B------:R-:W1:Y:S02]  /*c250*/  @P1 LDC.64 R126, c[0x0][0x9e8] ;  /* 0x00027a00ff7e1b82 */ /* 0x000e640000000a00 */
[----:B-1----:R-:W-:-:S05]  /*c260*/  @P1 IMAD.HI.U32 R126, R148, R126, RZ ;  /* 0x0000007e947e1227 */ /* 0x002fca00078e00ff */
[----:B------:R-:W-:-:S07]  /*c270*/  @P1 SHF.R.U32.HI R148, RZ, R127, R126 ;  /* 0x0000007fff941219 */ /* 0x000fce000001167e */
.L_x_4609:
[----:B------:R-:W-:Y:S05]  /*c280*/  BSYNC B0 ;  /* 0x0000000000007941 */ /* 0x000fea0003800000 */
.L_x_4607:
[----:B------:R-:W-:-:S05]  /*c290*/  IMAD R148, R148, R150, R155 ;  /* 0x0000009694947224 */ /* 0x000fca00078e029b */
[----:B------:R-:W-:Y:S02]  /*c2a0*/  VIADDMNMX R159, R148, R150, R159, PT ;  /* 0x00000096949f7246 */ /* 0x000fe4000380019f */
[----:B------:R-:W-:-:S07]  /*c2b0*/  VIMNMX R161, R161, R148, !PT ;  /* 0x00000094a1a17248 */ /* 0x000fce0007fe0100 */
.L_x_4606:
        /* <DEDUP_REMOVED lines=94> */
[----:B------:R-:W-:Y:S01]  /*c8a0*/  ISETP.GT.AND P3, PT, R161, 0x41, !P4 ;  /* 0x00000041a100780c */ /* 0x000fe20006764270 */
[----:B------:R-:W0:Y:S03]  /*c8b0*/  SHFL.IDX PT, R145, R157, 0x1, 0x1c1f ;  /* 0x003c1f009d917f89 */ /* 0x000e2600000e0000 */
        /* <DEDUP_REMOVED lines=8> */
[----:B------:R-:W-:Y:S01]  /*c940*/  ISETP.GE.AND P4, PT, R169, 0x4a, PT ;  /* 0x0000004aa900780c */ /* 0x000fe20003f86270 */
[--C-:B0-----:R-:W-:Y:S01]  /*c950*/  IMAD.IADD R141, R166, 0x1, R145.reuse ;  /* 0x00000001a68d7824 */ /* 0x101fe200078e0291 */
[----:B------:R-:W-:Y:S01]  /*c960*/  FSEL R146, R147, -INF , !P3 ;  /* 0xff80000093927808 */ /* 0x000fe20005800000 */
[----:B------:R-:W-:Y:S01]  /*c970*/  IMAD.IADD R143, R167, 0x1, R145 ;  /* 0x00000001a78f7824 */ /* 0x000fe200078e0291 */
        /* <DEDUP_REMOVED lines=26> */
[----:B------:R-:W-:-:S04]  /*cb20*/  ISETP.GT.AND P6, PT, R161, 0x59, !P6 ;  /* 0x00000059a100780c */ /* 0x000fc800077c4270 */
        /* <DEDUP_REMOVED lines=16> */
.L_x_4612:
[----:B------:R-:W-:-:S05]  /*cc30*/  IMAD.U32 R166, RZ, RZ, UR41 ;  /* 0x00000029ffa67e24 */ /* 0x000fca000f8e00ff */
[----:B------:R-:W-:-:S13]  /*cc40*/  ISETP.NE.AND P6, PT, R166, 0x1, PT ;  /* 0x00000001a600780c */ /* 0x000fda0003fc5270 */
[----:B------:R-:W0:Y:S02]  /*cc50*/  @P6 LDC.64 R8, c[0x0][0x9e8] ;  /* 0x00027a00ff086b82 */ /* 0x000e240000000a00 */
[----:B0-----:R-:W-:-:S05]  /*cc60*/  @P6 IMAD.HI.U32 R8, R145, R8, RZ ;  /* 0x0000000891086227 */ /* 0x001fca00078e00ff */
[----:B------:R-:W-:-:S07]  /*cc70*/  @P6 SHF.R.U32.HI R145, RZ, R9, R8 ;  /* 0x00000009ff916219 */ /* 0x000fce0000011608 */
.L_x_4613:
[----:B------:R-:W-:Y:S05]  /*cc80*/  BSYNC B0 ;  /* 0x0000000000007941 */ /* 0x000fea0003800000 */
.L_x_4611:
[----:B------:R-:W-:-:S05]  /*cc90*/  IMAD R8, R145, R166, R155 ;  /* 0x000000a691087224 */ /* 0x000fca00078e029b */
[----:B------:R-:W-:Y:S02]  /*cca0*/  VIADDMNMX R141, R8, R166, R141, PT ;  /* 0x000000a6088d7246 */ /* 0x000fe4000380018d */
[----:B------:R-:W-:-:S07]  /*ccb0*/  VIMNMX R143, R143, R8, !PT ;  /* 0x000000088f8f7248 */ /* 0x000fce0007fe0100 */
.L_x_4610:
        /* <DEDUP_REMOVED lines=43> */
[C---:B------:R-:W-:Y:S02]  /*cf70*/  LOP3.LUT P1, RZ, R16.reuse, 0x8000, RZ, 0xc0, !PT ;  /* 0x0000800010ff7812 */ /* 0x040fe4000782c0ff */
[----:B------:R-:W-:Y:S02]  /*cf80*/  LOP3.LUT P2, RZ, R16, 0x40, RZ, 0xc0, !PT ;  /* 0x0000004010ff7812 */ /* 0x000fe4000784c0ff */
        /* <DEDUP_REMOVED lines=87> */
[--C-:B------:R-:W-:Y:S01]  /*d500*/  FFMA.FTZ R188, R186, R9, -R131.reuse ;  /* 0x00000009babc7223 */ /* 0x100fe20000010883 */
[----:B------:R-:W-:Y:S01]  /*d510*/  FSEL R164, R132, -INF , !P2 ;  /* 0xff80000084a47808 */ /* 0x000fe20005000000 */
[----:B------:R-:W-:Y:S01]  /*d520*/  MUFU.EX2 R123, R123 ;  /* 0x0000007b007b7308 */ /* 0x000fe20000000800 */
[----:B------:R-:W-:Y:S01]  /*d530*/  FMNMX.FTZ R15, R20, R15, !PT ;  /* 0x0000000f140f7209 */ /* 0x000fe20007810000 */
[-CC-:B------:R-:W-:Y:S01]  /*d540*/  FFMA.FTZ R190, R190, R9.reuse, -R131.reuse ;  /* 0x00000009bebe7223 */ /* 0x180fe20000010883 */
[----:B------:R-:W-:Y:S01]  /*d550*/  FSEL R145, R10, RZ, P1 ;  /* 0x000000ff0a917208 */ /* 0x000fe20000800000 */
[--C-:B------:R-:W-:Y:S01]  /*d560*/  FFMA.FTZ R186, R218, R9, -R131.reuse ;  /* 0x00000009daba7223 */ /* 0x100fe20000010883 */
[----:B------:R-:W-:Y:S01]  /*d570*/  FMNMX.FTZ R15, R120, R15, !PT ;  /* 0x0000000f780f7209 */ /* 0x000fe20007810000 */
[-CC-:B------:R-:W-:Y:S01]  /*d580*/  FFMA.FTZ R125, R220, R9.reuse, -R131.reuse ;  /* 0x00000009dc7d7223 */ /* 0x180fe20000010883 */
[--C-:B------:R-:W-:Y:S01]  /*d590*/  FFMA.FTZ R222, R222, R9, -R131.reuse ;  /* 0x00000009dede7223 */ /* 0x100fe20000010883 */
[----:B------:R-:W-:Y:S01]  /*d5a0*/  MUFU.EX2 R188, R188 ;  /* 0x000000bc00bc7308 */ /* 0x000fe20000000800 */
[----:B------:R-:W-:Y:S01]  /*d5b0*/  FMNMX.FTZ R15, R170, R15, !PT ;  /* 0x0000000faa0f7209 */ /* 0x000fe20007810000 */
[-CC-:B------:R-:W-:Y:S01]  /*d5c0*/  FFMA.FTZ R224, R224, R9.reuse, -R131.reuse ;  /* 0x00000009e0e07223 */ /* 0x180fe20000010883 */
[-CC-:B------:R-:W-:Y:S01]  /*d5d0*/  FFMA.FTZ R135, R148, R9.reuse, -R131.reuse ;  /* 0x0000000994877223 */ /* 0x180fe20000010883 */
        /* <DEDUP_REMOVED lines=14> */
[----:B------:R-:W-:-:S03]  /*d6c0*/  FFMA.FTZ R140, R140, R9, -R131 ;  /* 0x000000098c8c7223 */ /* 0x000fc60000010883 */
[----:B------:R-:W-:-:S03]  /*d6d0*/  FMNMX.FTZ R15, R130, R15, !PT ;  /* 0x0000000f820f7209 */ /* 0x000fc60007810000 */
[----:B------:R-:W-:Y:S01]  /*d6e0*/  MUFU.EX2 R121, R121 ;  /* 0x0000007900797308 */ /* 0x000fe20000000800 */
[----:B------:R-:W-:-:S04]  /*d6f0*/  FMNMX.FTZ R15, R176, R15, !PT ;  /* 0x0000000fb00f7209 */ /* 0x000fc80007810000 */
        /* <DEDUP_REMOVED lines=14> */
[----:B------:R-:W-:Y:S01]  /*d7e0*/  FMNMX.FTZ R0, R164, R133, !PT ;  /* 0x00000085a4007209 */ /* 0x000fe20007810000 */
[----:B------:R-:W-:-:S04]  /*d7f0*/  FFMA.FTZ R133, R152, R9, -R131 ;  /* 0x0000000998857223 */ /* 0x000fc80000010883 */
[----:B------:R-:W0:Y:S02]  /*d800*/  SHFL.BFLY PT, R137, R0, 0x2, 0x1f ;  /* 0x0c401f0000897f89 */ /* 0x000e2400000e0000 */
[----:B------:R-:W-:Y:S08]  /*d810*/  MUFU.EX2 R129, R129 ;  /* 0x0000008100817308 */ /* 0x000ff00000000800 */
[----:B------:R-:W-:Y:S08]  /*d820*/  MUFU.EX2 R158, R158 ;  /* 0x0000009e009e7308 */ /* 0x000ff00000000800 */
[----:B------:R-:W-:Y:S01]  /*d830*/  MUFU.EX2 R135, R135 ;  /* 0x0000008700877308 */ /* 0x000fe20000000800 */
[----:B0-----:R-:W-:Y:S01]  /*d840*/  FMNMX.FTZ R8, R0, R137, !PT ;  /* 0x0000008900087209 */ /* 0x001fe20007810000 */
[----:B------:R-:W-:Y:S01]  /*d850*/  FADD.FTZ R0, -R145, R12 ;  /* 0x0000000c91007221 */ /* 0x000fe20000010100 */
[-CC-:B------:R-:W-:Y:S01]  /*d860*/  FFMA.FTZ R137, R144, R9.reuse, -R131.reuse ;  /* 0x0000000990897223 */ /* 0x180fe20000010883 */
[----:B------:R-:W-:-:S04]  /*d870*/  FFMA.FTZ R131, R126, R9, -R131 ;  /* 0x000000097e837223 */ /* 0x000fc80000010883 */
[----:B------:R-:W-:Y:S01]  /*d880*/  MUFU.EX2 R150, R150 ;  /* 0x0000009600967308 */ /* 0x000fe20000000800 */
[----:B------:R-:W0:Y:S01]  /*d890*/  SHFL.BFLY PT, R143, R8, 0x1, 0x1f ;  /* 0x0c201f00088f7f89 */ /* 0x000e2200000e0000 */
[----:B------:R-:W-:-:S06]  /*d8a0*/  FMUL.FTZ R0, R0, R9 ;  /* 0x0000000900007220 */ /* 0x000fcc0000410000 */
[----:B------:R-:W1:Y:S08]  /*d8b0*/  MUFU.EX2 R0, R0 ;  /* 0x0000000000007308 */ /* 0x000e700000000800 */
[----:B------:R-:W-:Y:S08]  /*d8c0*/  MUFU.EX2 R133, R133 ;  /* 0x0000008500857308 */ /* 0x000ff00000000800 */
[----:B------:R-:W-:Y:S01]  /*d8d0*/  MUFU.EX2 R148, R148 ;  /* 0x0000009400947308 */ /* 0x000fe20000000800 */
[----:B0-----:R-:W-:Y:S01]  /*d8e0*/  FMNMX.FTZ R8, R8, R143, !PT ;  /* 0x0000008f08087209 */ /* 0x001fe20007810000 */
[----:B-1----:R-:W-:-:S03]  /*d8f0*/  FFMA.FTZ R11, R0, R11, R123 ;  /* 0x0000000b000b7223 */ /* 0x002fc6000001007b */
[C---:B------:R-:W-:Y:S01]  /*d900*/  FSETP.NEU.FTZ.AND P1, PT, R8.reuse, -INF , PT ;  /* 0xff8000000800780b */ /* 0x040fe20003f3d000 */
[----:B------:R-:W-:Y:S01]  /*d910*/  FMUL.FTZ R143, R8, R9 ;  /* 0x00000009088f7220 */ /* 0x000fe20000410000 */
[----:B------:R-:W-:Y:S01]  /*d920*/  FADD.FTZ R11, R188, R11 ;  /* 0x0000000bbc0b7221 */ /* 0x000fe20000010000 */
[----:B------:R-:W-:Y:S03]  /*d930*/  MUFU.EX2 R132, R132 ;  /* 0x0000008400847308 */ /* 0x000fe60000000800 */
[----:B------:R-:W-:-:S05]  /*d940*/  FSEL R143, R143, RZ, P1 ;  /* 0x000000ff8f8f7208 */ /* 0x000fca0000800000 */
[-CC-:B------:R-:W-:Y:S01]  /*d950*/  FFMA.FTZ R12, R2, R9.reuse, -R143.reuse ;  /* 0x00000009020c7223 */ /* 0x180fe2000001088f */
[----:B------:R-:W-:Y:S01]  /*d960*/  FSEL R2, R8, RZ, P1 ;  /* 0x000000ff08027208 */ /* 0x000fe20000800000 */
[-CC-:B------:R-:W-:Y:S01]  /*d970*/  FFMA.FTZ R189, R226, R9.reuse, -R143.reuse ;  /* 0x00000009e2bd7223 */ /* 0x180fe2000001088f */
[-CC-:B------:R-:W-:Y:S01]  /*d980*/  FFMA.FTZ R191, R166, R9.reuse, -R143.reuse ;  /* 0x00000009a6bf7223 */ /* 0x180fe2000001088f */
[-CC-:B------:R-:W-:Y:S01]  /*d990*/  FFMA.FTZ R14, R14, R9.reuse, -R143.reuse ;  /* 0x000000090e0e7223 */ /* 0x180fe2000001088f */
[-C--:B------:R-:W-:Y:S01]  /*d9a0*/  FFMA.FTZ R185, R168, R9.reuse, -R143 ;  /* 0x00000009a8b97223 */ /* 0x080fe2000001088f */
[----:B------:R-:W-:Y:S01]  /*d9b0*/  FADD.FTZ R2, -R2, R13 ;  /* 0x0000000d02027221 */ /* 0x000fe20000010100 */
[----:B------:R-:W-:Y:S01]  /*d9c0*/  MUFU.EX2 R12, R12 ;  /* 0x0000000c000c7308 */ /* 0x000fe20000000800 */
[-CC-:B------:R-:W-:Y:S01]  /*d9d0*/  FFMA.FTZ R20, R20, R9.reuse, -R143.reuse ;  /* 0x0000000914147223 */ /* 0x180fe2000001088f */
[-CC-:B------:R-:W-:Y:S01]  /*d9e0*/  FFMA.FTZ R187, R120, R9.reuse, -R143.reuse ;  /* 0x0000000978bb7223 */ /* 0x180fe2000001088f */
[-C--:B------:R-:W-:Y:S01]  /*d9f0*/  FMUL.FTZ R2, R2, R9.reuse ;  /* 0x0000000902027220 */ /* 0x080fe20000410000 */
[-CC-:B------:R-:W-:Y:S01]  /*da00*/  FFMA.FTZ R120, R170, R9.reuse, -R143.reuse ;  /* 0x00000009aa787223 */ /* 0x180fe2000001088f */
[-CC-:B------:R-:W-:Y:S01]  /*da10*/  FFMA.FTZ R177, R130, R9.reuse, -R143.reuse ;  /* 0x0000000982b17223 */ /* 0x180fe2000001088f */
[-C--:B------:R-:W-:Y:S01]  /*da20*/  FFMA.FTZ R130, R134, R9.reuse, -R143 ;  /* 0x0000000986827223 */ /* 0x080fe2000001088f */
[----:B------:R-:W-:Y:S01]  /*da30*/  FADD.FTZ R134, R190, R11 ;  /* 0x0000000bbe867221 */ /* 0x000fe20000010000 */
[----:B------:R-:W-:Y:S01]  /*da40*/  MUFU.EX2 R189, R189 ;  /* 0x000000bd00bd7308 */ /* 0x000fe20000000800 */
[-CC-:B------:R-:W-:Y:S01]  /*da50*/  FFMA.FTZ R181, R122, R9.reuse, -R143.reuse ;  /* 0x000000097ab57223 */ /* 0x180fe2000001088f */
[-CC-:B------:R-:W-:Y:S01]  /*da60*/  FFMA.FTZ R122, R172, R9.reuse, -R143.reuse ;  /* 0x00000009ac7a7223 */ /* 0x180fe2000001088f */
[----:B------:R-:W-:Y:S01]  /*da70*/  FADD.FTZ R134, R127, R134 ;  /* 0x000000867f867221 */ /* 0x000fe20000010000 */
[-CC-:B------:R-:W-:Y:S01]  /*da80*/  FFMA.FTZ R183, R174, R9.reuse, -R143.reuse ;  /* 0x00000009aeb77223 */ /* 0x180fe2000001088f */
[-CC-:B------:R-:W-:Y:S01]  /*da90*/  FFMA.FTZ R126, R128, R9.reuse, -R143.reuse ;  /* 0x00000009807e7223 */ /* 0x180fe2000001088f */
[-CC-:B------:R-:W-:Y:S01]  /*daa0*/  FFMA.FTZ R128, R176, R9.reuse, -R143.reuse ;  /* 0x00000009b0807223 */ /* 0x180fe2000001088f */
[-CC-:B------:R-:W-:Y:S01]  /*dab0*/  FFMA.FTZ R179, R178, R9.reuse, -R143.reuse ;  /* 0x00000009b2b37223 */ /* 0x180fe2000001088f */
[----:B------:R-:W0:Y:S01]  /*dac0*/  MUFU.EX2 R2, R2 ;  /* 0x0000000200027308 */ /* 0x000e220000000800 */
[-CC-:B------:R-:W-:Y:S01]  /*dad0*/  FFMA.FTZ R173, R180, R9.reuse, -R143.reuse ;  /* 0x00000009b4ad7223 */ /* 0x180fe2000001088f */
[-CC-:B------:R-:W-:Y:S01]  /*dae0*/  FFMA.FTZ R175, R182, R9.reuse, -R143.reuse ;  /* 0x00000009b6af7223 */ /* 0x180fe2000001088f */
[-CC-:B------:R-:W-:Y:S01]  /*daf0*/  FFMA.FTZ R169, R184, R9.reuse, -R143.reuse ;  /* 0x00000009b8a97223 */ /* 0x180fe2000001088f */
[-CC-:B------:R-:W-:Y:S01]  /*db00*/  FFMA.FTZ R214, R214, R9.reuse, -R143.reuse ;  /* 0x00000009d6d67223 */ /* 0x180fe2000001088f */
[----:B------:R-:W-:-:S03]  /*db10*/  FFMA.FTZ R216, R216, R9, -R143 ;  /* 0x00000009d8d87223 */ /* 0x000fc6000001088f */
[----:B------:R-:W1:Y:S08]  /*db20*/  MUFU.EX2 R191, R191 ;  /* 0x000000bf00bf7308 */ /* 0x000e700000000800 */
[----:B------:R-:W2:Y:S01]  /*db30*/  MUFU.EX2 R14, R14 ;  /* 0x0000000e000e7308 */ /* 0x000ea20000000800 */
[----:B0-----:R-:W-:-:S04]  /*db40*/  FFMA.FTZ R3, R2, R3, R189 ;  /* 0x0000000302037223 */ /* 0x001fc800000100bd */
[----:B------:R-:W-:-:S03]  /*db50*/  FADD.FTZ R144, R12, R3 ;  /* 0x000000030c907221 */ /* 0x000fc60000010000 */
[----:B------:R-:W0:Y:S01]  /*db60*/  MUFU.EX2 R185, R185 ;  /* 0x000000b900b97308 */ /* 0x000e220000000800 */
[----:B-1----:R-:W-:-:S07]  /*db70*/  FADD.FTZ R3, R191, R144 ;  /* 0x00000090bf037221 */ /* 0x002fce0000010000 */
[----:B------:R-:W1:Y:S01]  /*db80*/  MUFU.EX2 R20, R20 ;  /* 0x0000001400147308 */ /* 0x000e620000000800 */
[----:B--2---:R-:W-:Y:S01]  /*db90*/  FADD.FTZ R144, R14, R3 ;  /* 0x000000030e907221 */ /* 0x004fe20000010000 */
[----:B------:R-:W-:Y:S01]  /*dba0*/  FADD.FTZ R3, R121, R134 ;  /* 0x0000008679037221 */ /* 0x000fe20000010000 */
[----:B------:R-:W-:-:S03]  /*dbb0*/  FFMA.FTZ R134, R136, R9, -R143 ;  /* 0x0000000988867223 */ /* 0x000fc6000001088f */
        /* <DEDUP_REMOVED lines=10> */
[----:B0-----:R-:W-:Y:S01]  /*dc60*/  FADD.FTZ R144, R120, R3 ;  /* 0x0000000378907221 */ /* 0x001fe20000010000 */
[----:B------:R-:W-:Y:S01]  /*dc70*/  FADD.FTZ R3, R15, R136 ;  /* 0x000000880f037221 */ /* 0x000fe20000010000 */
[-CC-:B------:R-:W-:Y:S01]  /*dc80*/  FFMA.FTZ R136, R138, R9.reuse, -R143.reuse ;  /* 0x000000098a887223 */ /* 0x180fe2000001088f */
[----:B------:R-:W-:-:S04]  /*dc90*/  FFMA.FTZ R143, R164, R9, -R143 ;  /* 0x00000009a48f7223 */ /* 0x000fc8000001088f */
        /* <DEDUP_REMOVED lines=54> */
.L_x_4614:
        /* <DEDUP_REMOVED lines=34> */
.L_x_4596:
        /* <DEDUP_REMOVED lines=99> */
.L_x_4616:
[----:B------:R-:W-:Y:S01]  /*e850*/  ULEA UR5, UR38, UR40, 0x3 ;  /* 0x0000002826057291 */ /* 0x000fe2000f8e183f */
[----:B------:R-:W-:-:S05]  /*e860*/  IMAD.U32 R0, RZ, RZ, UR39 ;  /* 0x00000027ff007e24 */ /* 0x000fca000f8e00ff */
[----:B------:R-:W-:-:S04]  /*e870*/  SHF.L.U32 R0, R0, 0x1f, RZ ;  /* 0x0000001f00007819 */ /* 0x000fc800000006ff */
[----:B------:R0:W1:Y:S01]  /*e880*/  SYNCS.PHASECHK.TRANS64.TRYWAIT P1, [UR5+0x30850], R0 ;  /* 0x03085000ff0075a7 */ /* 0x0000620008020145 */
[----:B------:R-:W-:Y:S05]  /*e890*/  @!P0 BRA `(.L_x_4617) ;  /* 0x0000000000048947 */ /* 0x000fea0003800000 */
[----:B------:R-:W-:Y:S01]  /*e8a0*/  BPT.TRAP 0x1 ;  /* 0x000000040000795c */ /* 0x000fe20000300000 */
.L_x_4617:
[----:B-1----:R-:W-:Y:S05]  /*e8b0*/  @P1 BRA `(.L_x_4618) ;  /* 0x0000000000081947 */ /* 0x002fea0003800000 */
[----:B------:R-:W1:Y:S02]  /*e8c0*/  SYNCS.PHASECHK.TRANS64.TRYWAIT P1, [UR5+0x30850], R0 ;  /* 0x03085000ff0075a7 */ /* 0x000e640008020145 */
[----:B-1----:R-:W-:Y:S05]  /*e8d0*/  @!P1 BRA `(.L_x_4619) ;  /* 0x0000008c00e49947 */ /* 0x002fea0003800000 */
.L_x_4618:
        /* <DEDUP_REMOVED lines=9> */
[----:B------:R-:W-:-:S07]  /*e970*/  UIMAD UR4, UR38, 0x900, UR4 ;  /* 0x00000900260478a4 */ /* 0x000fce000f8e0204 */
[----:B------:R-:W-:Y:S02]  /*e980*/  UMOV UR6, UR4 ;  /* 0x0000000400067c82 */ /* 0x000fe40008000000 */
[----:B------:R-:W-:Y:S01]  /*e990*/  HGMMA.64x192x16.F32.BF16 R24, R188, gdesc[UR4].tnspB, R24, gsb0 ;  /* 0x42e00004bc187df0 */ /* 0x000fe20008001818 */
[----:B------:R-:W-:Y:S01]  /*e9a0*/  UIADD3 UR6, UR4, 0x80, URZ ;  /* 0x0000008004067890 */ /* 0x000fe2000fffe03f */
[----:B0-----:R-:W-:Y:S01]  /*e9b0*/  FADD.FTZ R0, R0, R11 ;  /* 0x0000000b00007221 */ /* 0x001fe20000010000 */
[----:B------:R-:W-:Y:S01]  /*e9c0*/  UMOV UR7, 0x40000040 ;  /* 0x4000004000077882 */ /* 0x000fe20000000000 */
[----:B-1----:R-:W-:-:S03]  /*e9d0*/  FADD.FTZ R2, R2, R3 ;  /* 0x0000000302027221 */ /* 0x002fc60000010000 */
[----:B------:R-:W0:Y:S04]  /*e9e0*/  SHFL.BFLY PT, R5, R0, 0x1, 0x1f ;  /* 0x0c201f0000057f89 */ /* 0x000e2800000e0000 */
[----:B------:R-:W1:Y:S01]  /*e9f0*/  SHFL.BFLY PT, R7, R2, 0x1, 0x1f ;  /* 0x0c201f0002077f89 */ /* 0x000e6200000e0000 */
[----:B0-----:R-:W-:Y:S01]  /*ea00*/  FADD.FTZ R12, R0, R5 ;  /* 0x00000005000c7221 */ /* 0x001fe20000010000 */
[----:B------:R-:W-:Y:S02]  /*ea10*/  IMAD.MOV.U32 R5, RZ, RZ, RZ ;  /* 0x000000ffff057224 */ /* 0x000fe400078e00ff */
        /* <DEDUP_REMOVED lines=42> */
.L_x_4620:
[----:B------:R-:W-:Y:S01]  /*ecc0*/  UIADD3 UR4, UR5, 0x30860, URZ ;  /* 0x0003086005047890 */ /* 0x000fe2000fffe03f */
[-C--:B------:R-:W-:Y:S01]  /*ecd0*/  FMUL.FTZ R4, R24, R5.reuse ;  /* 0x0000000518047220 */ /* 0x080fe20000410000 */
[----:B------:R-:W-:Y:S01]  /*ece0*/  UIADD3 UR38, UR38, 0x1, URZ ;  /* 0x0000000126267890 */ /* 0x000fe2000fffe03f */
[----:B------:R-:W-:Y:S01]  /*ecf0*/  FMUL.FTZ R3, R32, R5 ;  /* 0x0000000520037220 */ /* 0x000fe20000410000 */
[----:B------:R-:W-:Y:S01]  /*ed00*/  UPRMT UR4, UR60, 0x654, UR4 ;  /* 0x000006543c047896 */ /* 0x000fe20008000004 */
[----:B------:R-:W-:Y:S01]  /*ed10*/  FMUL.FTZ R130, R63, R17 ;  /* 0x000000113f827220 */ /* 0x000fe20000410000 */
        /* <DEDUP_REMOVED lines=95> */
[-C--:B------:R-:W-:Y:S01]  /*f310*/  FMUL.FTZ R118, R118, R17.reuse ;  /* 0x0000001176767220 */ /* 0x080fe20000410000 */
[----:B------:R-:W-:Y:S01]  /*f320*/  FMUL.FTZ R119, R119, R17 ;  /* 0x0000001177777220 */ /* 0x000fe20000410000 */
[----:B------:R-:W-:Y:S01]  /*f330*/  VIADD R201, R201, 0x1 ;  /* 0x00000001c9c97836 */ /* 0x000fe20000000000 */
[----:B------:R-:W-:-:S02]  /*f340*/  USEL UR38, UR38, URZ, UP0 ;  /* 0x0000003f26267287 */ /* 0x000fc40008000000 */
[----:B------:R-:W-:-:S12]  /*f350*/  ULOP3.LUT UR39, UR39, UR4, URZ, 0x3c, !UPT ;  /* 0x0000000427277292 */ /* 0x000fd8000f8e3c3f */
.L_x_4542:
[----:B------:R-:W0:Y:S01]  /*f360*/  S2R R18, SR_CgaCtaId ;  /* 0x0000000000127919 */ /* 0x000e220000008800 */
[----:B------:R-:W-:Y:S01]  /*f370*/  MOV R17, 0x400 ;  /* 0x0000040000117802 */ /* 0x000fe20000000f00 */
[----:B------:R-:W-:Y:S01]  /*f380*/  BSSY B0, `(.L_x_4621) ;  /* 0x0000256000007945 */ /* 0x000fe20003800000 */
[----:B------:R-:W-:Y:S02]  /*f390*/  BAR.SYNC.DEFER_BLOCKING 0x5, 0x180 ;  /* 0x0146000000007b1d */ /* 0x000fe40000010000 */
[----:B0-----:R-:W-:-:S05]  /*f3a0*/  LEA R17, R18, R17, 0x18 ;  /* 0x0000001112117211 */ /* 0x001fca00078ec0ff */
[----:B------:R0:W1:Y:S01]  /*f3b0*/  LDS.128 R40, [R17+0x308d0] ;  /* 0x0308d00011287984 */ /* 0x0000620000000c00 */
[----:B------:R-:W-:Y:S06]  /*f3c0*/  BAR.ARV 0x4, 0x180 ;  /* 0x0106000000007b1d */ /* 0x000fec0000002000 */
[----:B------:R-:W-:Y:S05]  /*f3d0*/  @P0 BRA `(.L_x_4622) ;  /* 0x0000001800500947 */ /* 0x000fea0003800000 */
[----:B------:R-:W2:Y:S01]  /*f3e0*/  S2R R18, SR_SWINHI ;  /* 0x0000000000127919 */ /* 0x000ea20000002f00 */
[----:B------:R-:W-:Y:S02]  /*f3f0*/  F2FP.BF16.F32.PACK_AB R4, R25, R4 ;  /* 0x000000041904723e */ /* 0x000fe400000010ff */
[----:B------:R-:W-:Y:S01]  /*f400*/  F2FP.BF16.F32.PACK_AB R6, R7, R6 ;  /* 0x000000060706723e */ /* 0x000fe200000010ff */
[----:B------:R-:W-:Y:S01]  /*f410*/  BAR.SYNC.DEFER_BLOCKING 0x1, 0x100 ;  /* 0x0044000000007b1d */ /* 0x000fe20000010000 */
        /* <DEDUP_REMOVED lines=14> */
[----:B------:R-:W-:Y:S02]  /*f500*/  MOV R20, R17 ;  /* 0x0000001100147202 */ /* 0x000fe40000000f00 */
[----:B--2---:R-:W-:-:S02]  /*f510*/  MOV R21, R18 ;  /* 0x0000001200157202 */ /* 0x004fc40000000f00 */
[----:B------:R-:W-:Y:S02]  /*f520*/  F2FP.BF16.F32.PACK_AB R97, R63, R98 ;  /* 0x000000623f61723e */ /* 0x000fe400000010ff */
[----:B------:R-:W-:Y:S01]  /*f530*/  F2FP.BF16.F32.PACK_AB R104, R105, R104 ;  /* 0x000000686968723e */ /* 0x000fe200000010ff */
[----:B------:R-:W-:Y:S01]  /*f540*/  IMAD.WIDE R58, R206, 0x2, R20 ;  /* 0x00000002ce3a7825 */ /* 0x000fe200078e0214 */
[----:B------:R-:W-:Y:S02]  /*f550*/  F2FP.BF16.F32.PACK_AB R98, R101, R100 ;  /* 0x000000646562723e */ /* 0x000fe400000010ff */
[----:B------:R-:W-:Y:S02]  /*f560*/  F2FP.BF16.F32.PACK_AB R99, R56, R99 ;  /* 0x000000633863723e */ /* 0x000fe400000010ff */
[C---:B------:R-:W-:Y:S02]  /*f570*/  IADD3 R75, P2, R58.reuse, 0x20, RZ ;  /* 0x000000203a4b7810 */ /* 0x040fe40007f5e0ff */
[----:B------:R-:W-:-:S02]  /*f580*/  IADD3 R145, P4, R58, 0x4040, RZ ;  /* 0x000040403a917810 */ /* 0x000fc40007f9e0ff */
[----:B------:R-:W-:Y:S01]  /*f590*/  LOP3.LUT R18, R75, 0x380, RZ, 0xc0, !PT ;  /* 0x000003804b127812 */ /* 0x000fe200078ec0ff */
[--C-:B------:R-:W-:Y:S01]  /*f5a0*/  IMAD.X R27, RZ, RZ, R59.reuse, P2 ;  /* 0x000000ffff1b7224 */ /* 0x100fe200010e063b */
[----:B------:R-:W-:Y:S01]  /*f5b0*/  IADD3 R143, P0, R58, 0x4020, RZ ;  /* 0x000040203a8f7810 */ /* 0x000fe20007f1e0ff */
[--C-:B------:R-:W-:Y:S01]  /*f5c0*/  IMAD.X R47, RZ, RZ, R59.reuse, P4 ;  /* 0x000000ffff2f7224 */ /* 0x100fe200020e063b */
[----:B------:R-:W-:Y:S02]  /*f5d0*/  SHF.R.U64 R18, R18, 0x3, RZ ;  /* 0x0000000312127819 */ /* 0x000fe400000012ff */
[C---:B------:R-:W-:Y:S01]  /*f5e0*/  IADD3 R141, P5, R58.reuse, 0x4000, RZ ;  /* 0x000040003a8d7810 */ /* 0x040fe20007fbe0ff */
[--C-:B------:R-:W-:Y:S01]  /*f5f0*/  IMAD.X R45, RZ, RZ, R59.reuse, P0 ;  /* 0x000000ffff2d7224 */ /* 0x100fe200000e063b */
[C---:B------:R-:W-:Y:S02]  /*f600*/  LOP3.LUT R29, R58.reuse, 0x380, RZ, 0xc0, !PT ;  /* 0x000003803a1d7812 */ /* 0x040fe400078ec0ff */
[C---:B------:R-:W-:Y:S01]  /*f610*/  IADD3 R103, P1, R58.reuse, 0x40, RZ ;  /* 0x000000403a677810 */ /* 0x040fe20007f3e0ff */
[----:B------:R-:W-:Y:S01]  /*f620*/  IMAD.X R39, RZ, RZ, R59, P5 ;  /* 0x000000ffff277224 */ /* 0x000fe200028e063b */
[----:B------:R-:W-:-:S02]  /*f630*/  IADD3 R139, P6, R58, 0x60, RZ ;  /* 0x000000603a8b7810 */ /* 0x000fc40007fde0ff */
[----:B-1----:R-:W-:Y:S01]  /*f640*/  LOP3.LUT R40, R145, 0x380, RZ, 0xc0, !PT ;  /* 0x0000038091287812 */ /* 0x002fe200078ec0ff */
[--C-:B------:R-:W-:Y:S01]  /*f650*/  IMAD.X R31, RZ, RZ, R59.reuse, P1 ;  /* 0x000000ffff1f7224 */ /* 0x100fe200008e063b */
[----:B------:R-:W-:Y:S01]  /*f660*/  LOP3.LUT R26, R18, R75, RZ, 0x3c, !PT ;  /* 0x0000004b121a7212 */ /* 0x000fe200078e3cff */
[----:B------:R-:W-:Y:S01]  /*f670*/  IMAD.X R35, RZ, RZ, R59, P6 ;  /* 0x000000ffff237224 */ /* 0x000fe200030e063b */
[----:B------:R-:W-:Y:S02]  /*f680*/  LOP3.LUT R18, R143, 0x380, RZ, 0xc0, !PT ;  /* 0x000003808f127812 */ /* 0x000fe400078ec0ff */
[----:B------:R-:W-:Y:S02]  /*f690*/  SHF.R.U64 R29, R29, 0x3, RZ ;  /* 0x000000031d1d7819 */ /* 0x000fe400000012ff */
[----:B------:R-:W-:Y:S02]  /*f6a0*/  SHF.R.U64 R40, R40, 0x3, RZ ;  /* 0x0000000328287819 */ /* 0x000fe400000012ff */
[----:B------:R-:W-:-:S02]  /*f6b0*/  IADD3 R153, P5, R58, 0x8060, RZ ;  /* 0x000080603a997810 */ /* 0x000fc40007fbe0ff */
[C---:B------:R-:W-:Y:S02]  /*f6c0*/  IADD3 R147, P3, R58.reuse, 0x4060, RZ ;  /* 0x000040603a937810 */ /* 0x040fe40007f7e0ff */
[C---:B------:R-:W-:Y:S02]  /*f6d0*/  IADD3 R149, P2, R58.reuse, 0x8000, RZ ;  /* 0x000080003a957810 */ /* 0x040fe40007f5e0ff */
[C---:B------:R-:W-:Y:S01]  /*f6e0*/  IADD3 R151, P1, R58.reuse, 0x8020, RZ ;  /* 0x000080203a977810 */ /* 0x040fe20007f3e0ff */
[--C-:B------:R-:W-:Y:S01]  /*f6f0*/  IMAD.X R49, RZ, RZ, R59.reuse, P3 ;  /* 0x000000ffff317224 */ /* 0x100fe200018e063b */
[----:B------:R-:W-:Y:S01]  /*f700*/  IADD3 R54, P6, R58, 0x8040, RZ ;  /* 0x000080403a367810 */ /* 0x000fe20007fde0ff */
[--C-:B------:R-:W-:Y:S01]  /*f710*/  IMAD.X R51, RZ, RZ, R59.reuse, P2 ;  /* 0x000000ffff337224 */ /* 0x100fe200010e063b */
[----:B------:R-:W-:Y:S01]  /*f720*/  SHF.R.U64 R18, R18, 0x3, RZ ;  /* 0x0000000312127819 */ /* 0x000fe200000012ff */
[--C-:B------:R-:W-:Y:S01]  /*f730*/  IMAD.X R53, RZ, RZ, R59.reuse, P1 ;  /* 0x000000ffff357224 */ /* 0x100fe200008e063b */
[----:B------:R-:W-:Y:S01]  /*f740*/  LOP3.LUT R30, R103, 0x380, RZ, 0xc0, !PT ;  /* 0x00000380671e7812 */ /* 0x000fe200078ec0ff */
[----:B------:R-:W-:Y:S01]  /*f750*/  IMAD.X R55, RZ, RZ, R59, P6 ;  /* 0x000000ffff377224 */ /* 0x000fe200030e063b */
[----:B------:R-:W-:-:S02]  /*f760*/  LOP3.LUT R58, R29, R58, RZ, 0x3c, !PT ;  /* 0x0000003a1d3a7212 */ /* 0x000fc400078e3cff */
[----:B------:R-:W-:Y:S02]  /*f770*/  LOP3.LUT R34, R139, 0x380, RZ, 0xc0, !PT ;  /* 0x000003808b227812 */ /* 0x000fe400078ec0ff */
[----:B------:R-:W-:Y:S02]  /*f780*/  LOP3.LUT R46, R40, R145, RZ, 0x3c, !PT ;  /* 0x00000091282e7212 */ /* 0x000fe400078e3cff */
[----:B------:R-:W-:Y:S02]  /*f790*/  LOP3.LUT R38, R141, 0x380, RZ, 0xc0, !PT ;  /* 0x000003808d267812 */ /* 0x000fe400078ec0ff */
[----:B------:R-:W-:Y:S02]  /*f7a0*/  LOP3.LUT R40, R153, 0x380, RZ, 0xc0, !PT ;  /* 0x0000038099287812 */ /* 0x000fe400078ec0ff */
[----:B------:R-:W-:Y:S02]  /*f7b0*/  LOP3.LUT R44, R18, R143, RZ, 0x3c, !PT ;  /* 0x0000008f122c7212 */ /* 0x000fe400078e3cff */
[----:B------:R-:W-:-:S02]  /*f7c0*/  IADD3.X R29, RZ, R59, RZ, P5, !PT ;  /* 0x0000003bff1d7210 */ /* 0x000fc40002ffe4ff */
[----:B------:R-:W-:Y:S02]  /*f7d0*/  SHF.R.U64 R30, R30, 0x3, RZ ;  /* 0x000000031e1e7819 */ /* 0x000fe400000012ff */
[----:B------:R-:W-:Y:S02]  /*f7e0*/  LOP3.LUT R18, R151, 0x380, RZ, 0xc0, !PT ;  /* 0x0000038097127812 */ /* 0x000fe400078ec0ff */
[----:B------:R-:W-:Y:S02]  /*f7f0*/  SHF.R.U64 R34, R34, 0x3, RZ ;  /* 0x0000000322227819 */ /* 0x000fe400000012ff */
[----:B------:R-:W-:Y:S02]  /*f800*/  LOP3.LUT R48, R147, 0x380, RZ, 0xc0, !PT ;  /* 0x0000038093307812 */ /* 0x000fe400078ec0ff */
[----:B------:R-:W-:Y:S02]  /*f810*/  MOV R59, R58 ;  /* 0x0000003a003b7202 */ /* 0x000fe40000000f00 */
[----:B------:R-:W-:-:S02]  /*f820*/  LOP3.LUT R25, R54, 0x380, RZ, 0xc0, !PT ;  /* 0x0000038036197812 */ /* 0x000fc400078ec0ff */
[----:B------:R-:W-:Y:S01]  /*f830*/  SHF.R.U64 R38, R38, 0x3, RZ ;  /* 0x0000000326267819 */ /* 0x000fe200000012ff */
[----:B------:R1:W-:Y:S01]  /*f840*/  STSM.16.M88.4 [R59], R4 ;  /* 0x000000043b007844 */ /* 0x0003e20000000200 */
[----:B------:R-:W-:Y:S02]  /*f850*/  SHF.R.U64 R40, R40, 0x3, RZ ;  /* 0x0000000328287819 */ /* 0x000fe400000012ff */
[----:B------:R-:W-:Y:S02]  /*f860*/  LOP3.LUT R30, R30, R103, RZ, 0x3c, !PT ;  /* 0x000000671e1e7212 */ /* 0x000fe400078e3cff */
[----:B------:R-:W-:Y:S02]  /*f870*/  SHF.R.U64 R18, R18, 0x3, RZ ;  /* 0x0000000312127819 */ /* 0x000fe400000012ff */
[----:B------:R-:W-:Y:S02]  /*f880*/  LOP3.LUT R34, R34, R139, RZ, 0x3c, !PT ;  /* 0x0000008b22227212 */ /* 0x000fe400078e3cff */
[----:B------:R-:W-:-:S02]  /*f890*/  SHF.R.U64 R48, R48, 0x3, RZ ;  /* 0x0000000330307819 */ /* 0x000fc400000012ff */
[----:B------:R-:W-:Y:S02]  /*f8a0*/  SHF.R.U64 R25, R25, 0x3, RZ ;  /* 0x0000000319197819 */ /* 0x000fe400000012ff */
[----:B------:R-:W-:Y:S02]  /*f8b0*/  LOP3.LUT R38, R38, R141, RZ, 0x3c, !PT ;  /* 0x0000008d26267212 */ /* 0x000fe400078e3cff */
[----:B------:R-:W-:Y:S02]  /*f8c0*/  LOP3.LUT R28, R40, R153, RZ, 0x3c, !PT ;  /* 0x00000099281c7212 */ /* 0x000fe400078e3cff */
[----:B------:R-:W-:Y:S02]  /*f8d0*/  MOV R58, R26 ;  /* 0x0000001a003a7202 */ /* 0x000fe40000000f00 */
[----:B-1----:R-:W-:Y:S02]  /*f8e0*/  F2FP.BF16.F32.PACK_AB R4, R120, R3 ;  /* 0x000000037804723e */ /* 0x002fe400000010ff */
[----:B------:R-:W-:-:S02]  /*f8f0*/  F2FP.BF16.F32.PACK_AB R5, R135, R128 ;  /* 0x000000808705723e */ /* 0x000fc400000010ff */
[----:B------:R-:W-:Y:S02]  /*f900*/  F2FP.BF16.F32.PACK_AB R6, R37, R36 ;  /* 0x000000242506723e */ /* 0x000fe400000010ff */
[----:B------:R-:W-:Y:S01]  /*f910*/  F2FP.BF16.F32.PACK_AB R7, R132, R127 ;  /* 0x0000007f8407723e */ /* 0x000fe200000010ff */
[----:B------:R-:W1:Y:S01]  /*f920*/  LDC.64 R36, c[0x0][0xc00] ;  /* 0x00030000ff247b82 */ /* 0x000e620000000a00 */
[----:B------:R-:W-:Y:S02]  /*f930*/  LOP3.LUT R52, R18, R151, RZ, 0x3c, !PT ;  /* 0x0000009712347212 */ /* 0x000fe400078e3cff */
[----:B------:R-:W-:Y:S01]  /*f940*/  MOV R40, R30 ;  /* 0x0000001e00287202 */ /* 0x000fe20000000f00 */
[----:B------:R-:W-:Y:S01]  /*f950*/  STSM.16.M88.4 [R58], R4 ;  /* 0x000000043a007844 */ /* 0x000fe20000000200 */
[----:B------:R-:W-:Y:S02]  /*f960*/  LOP3.LUT R48, R48, R147, RZ, 0x3c, !PT ;  /* 0x0000009330307212 */ /* 0x000fe400078e3cff */
[----:B------:R-:W-:Y:S01]  /*f970*/  LOP3.LUT R54, R25, R54, RZ, 0x3c, !PT ;  /* 0x0000003619367212 */ /* 0x000fe200078e3cff */
[----:B------:R-:W-:Y:S01]  /*f980*/  STSM.16.M88.4 [R40], R8 ;  /* 0x0000000828007844 */ /* 0x000fe20000000200 */
[----:B------:R-:W-:-:S02]  /*f990*/  MOV R18, R34 ;  /* 0x0000002200127202 */ /* 0x000fc40000000f00 */
[----:B------:R-:W-:Y:S02]  /*f9a0*/  MOV R38, R38 ;  /* 0x0000002600267202 */ /* 0x000fe40000000f00 */
[----:B------:R-:W-:Y:S01]  /*f9b0*/  F2FP.BF16.F32.PACK_AB R25, R129, R122 ;  /* 0x0000007a8119723e */ /* 0x000fe200000010ff */
[----:B------:R2:W-:Y:S01]  /*f9c0*/  STSM.16.M88.4 [R18], R12 ;  /* 0x0000000c12007844 */ /* 0x0005e20000000200 */
[----:B------:R-:W-:Y:S02]  /*f9d0*/  F2FP.BF16.F32.PACK_AB R26, R61, R60 ;  /* 0x0000003c3d1a723e */ /* 0x000fe400000010ff */
[----:B------:R-:W-:Y:S02]  /*f9e0*/  F2FP.BF16.F32.PACK_AB R27, R130, R121 ;  /* 0x00000079821b723e */ /* 0x000fe400000010ff */
[----:B------:R-:W-:Y:S02]  /*f9f0*/  MOV R3, R28 ;  /* 0x0000001c00037202 */ /* 0x000fe40000000f00 */
[----:B------:R-:W-:Y:S01]  /*fa00*/  MOV R44, R44 ;  /* 0x0000002c002c7202 */ /* 0x000fe20000000f00 */
[----:B------:R-:W-:Y:S01]  /*fa10*/  STSM.16.M88.4 [R38], R24 ;  /* 0x0000001826007844 */ /* 0x000fe20000000200 */
[----:B------:R-:W-:-:S02]  /*fa20*/  F2FP.BF16.F32.PACK_AB R28, R65, R64 ;  /* 0x00000040411c723e */ /* 0x000fc400000010ff */
[----:B------:R-:W-:Y:S01]  /*fa30*/  F2FP.BF16.F32.PACK_AB R112, R113, R112 ;  /* 0x000000707170723e */ /* 0x000fe200000010ff */
[----:B------:R-:W-:Y:S01]  /*fa40*/  ULDC UR4, c[0x0][0xa88] ;  /* 0x0002a20000047ab9 */ /* 0x000fe20000000800 */
[----:B------:R-:W-:Y:S01]  /*fa50*/  F2FP.BF16.F32.PACK_AB R29, R67, R66 ;  /* 0x00000042431d723e */ /* 0x000fe200000010ff */
[----:B------:R-:W-:Y:S01]  /*fa60*/  IMAD.MOV.U32 R64, RZ, RZ, RZ ;  /* 0x000000ffff407224 */ /* 0x000fe200078e00ff */
[----:B------:R-:W-:Y:S01]  /*fa70*/  F2FP.BF16.F32.PACK_AB R30, R69, R68 ;  /* 0x00000044451e723e */ /* 0x000fe200000010ff */
[----:B--2---:R-:W2:Y:S01]  /*fa80*/  LDC.64 R12, c[0x0][0xc00] ;  /* 0x00030000ff0c7b82 */ /* 0x004ea20000000a00 */
[----:B------:R-:W-:Y:S02]  /*fa90*/  F2FP.BF16.F32.PACK_AB R31, R71, R70 ;  /* 0x00000046471f723e */ /* 0x000fe400000010ff */
[----:B------:R-:W-:Y:S02]  /*faa0*/  MOV R46, R46 ;  /* 0x0000002e002e7202 */ /* 0x000fe40000000f00 */
[----:B------:R-:W-:Y:S01]  /*fab0*/  F2FP.BF16.F32.PACK_AB R34, R77, R76 ;  /* 0x0000004c4d22723e */ /* 0x000fe200000010ff */
[----:B------:R-:W-:Y:S01]  /*fac0*/  STSM.16.M88.4 [R44], R28 ;  /* 0x0000001c2c007844 */ /* 0x000fe20000000200 */
[----:B------:R-:W-:Y:S01]  /*fad0*/  F2FP.BF16.F32.PACK_AB R35, R79, R78 ;  /* 0x0000004e4f23723e */ /* 0x000fe200000010ff */
[----:B------:R-:W3:Y:S01]  /*fae0*/  LDC R40, c[0x0][0xbe8] ;  /* 0x0002fa00ff287b82 */ /* 0x000ee20000000800 */
[----:B------:R-:W-:-:S02]  /*faf0*/  MOV R48, R48 ;  /* 0x0000003000307202 */ /* 0x000fc40000000f00 */
[----:B------:R-:W-:Y:S01]  /*fb00*/  F2FP.BF16.F32.PACK_AB R4, R81, R80 ;  /* 0x000000505104723e */ /* 0x000fe200000010ff */
[----:B------:R-:W-:Y:S01]  /*fb10*/  STSM.16.M88.4 [R46], R32 ;  /* 0x000000202e007844 */ /* 0x000fe20000000200 */
[----:B------:R-:W-:Y:S02]  /*fb20*/  F2FP.BF16.F32.PACK_AB R5, R83, R82 ;  /* 0x000000525305723e */ /* 0x000fe400000010ff */
[----:B------:R-:W-:Y:S02]  /*fb30*/  F2FP.BF16.F32.PACK_AB R6, R85, R84 ;  /* 0x000000545506723e */ /* 0x000fe400000010ff */
[----:B------:R-:W-:Y:S02]  /*fb40*/  F2FP.BF16.F32.PACK_AB R7, R87, R86 ;  /* 0x000000565707723e */ /* 0x000fe400000010ff */
[----:B------:R-:W-:Y:S02]  /*fb50*/  LOP3.LUT R50, R149, 0x380, RZ, 0xc0, !PT ;  /* 0x0000038095327812 */ /* 0x000fe400078ec0ff */
[----:B------:R-:W-:Y:S01]  /*fb60*/  F2FP.BF16.F32.PACK_AB R8, R89, R88 ;  /* 0x000000585908723e */ /* 0x000fe200000010ff */
[----:B------:R4:W-:Y:S01]  /*fb70*/  STSM.16.M88.4 [R48], R4 ;  /* 0x0000000430007844 */ /* 0x0009e20000000200 */
[----:B------:R-:W-:Y:S01]  /*fb80*/  SHF.R.U64 R50, R50, 0x3, RZ ;  /* 0x0000000332327819 */ /* 0x000fe200000012ff */
[----:B--2---:R-:W-:Y:S01]  /*fb90*/  IMAD.WIDE R12, R199, 0x4, R12 ;  /* 0x00000004c70c7825 */ /* 0x004fe200078e020c */
[----:B------:R-:W-:-:S02]  /*fba0*/  F2FP.BF16.F32.PACK_AB R9, R91, R90 ;  /* 0x0000005a5b09723e */ /* 0x000fc400000010ff */
[----:B------:R-:W-:Y:S02]  /*fbb0*/  LOP3.LUT R50, R50, R149, RZ, 0x3c, !PT ;  /* 0x0000009532327212 */ /* 0x000fe400078e3cff */
[----:B------:R-:W-:Y:S02]  /*fbc0*/  F2FP.BF16.F32.PACK_AB R10, R93, R92 ;  /* 0x0000005c5d0a723e */ /* 0x000fe400000010ff */
[----:B------:R-:W-:Y:S02]  /*fbd0*/  MOV R50, R50 ;  /* 0x0000003200327202 */ /* 0x000fe40000000f00 */
[----:B------:R-:W-:Y:S02]  /*fbe0*/  F2FP.BF16.F32.PACK_AB R11, R95, R94 ;  /* 0x0000005e5f0b723e */ /* 0x000fe400000010ff */
[----:B------:R-:W-:Y:S02]  /*fbf0*/  MOV R52, R52 ;  /* 0x0000003400347202 */ /* 0x000fe40000000f00 */
[----:B------:R-:W-:Y:S01]  /*fc00*/  F2FP.BF16.F32.PACK_AB R105, R107, R106 ;  /* 0x0000006a6b69723e */ /* 0x000fe200000010ff */
[----:B----4-:R-:W2:Y:S01]  /*fc10*/  LDC.64 R4, c[0x0][0xc08] ;  /* 0x00030200ff047b82 */ /* 0x010ea20000000a00 */
[----:B------:R-:W-:Y:S01]  /*fc20*/  MOV R54, R54 ;  /* 0x0000003600367202 */ /* 0x000fe20000000f00 */
[----:B------:R-:W-:Y:S01]  /*fc30*/  STSM.16.M88.4 [R50], R8 ;  /* 0x0000000832007844 */ /* 0x000fe20000000200 */
[----:B------:R-:W-:-:S02]  /*fc40*/  F2FP.BF16.F32.PACK_AB R106, R109, R108 ;  /* 0x0000006c6d6a723e */ /* 0x000fc400000010ff */
[----:B------:R-:W-:Y:S01]  /*fc50*/  F2FP.BF16.F32.PACK_AB R107, R111, R110 ;  /* 0x0000006e6f6b723e */ /* 0x000fe200000010ff */
[----:B------:R-:W-:Y:S01]  /*fc60*/  STSM.16.M88.4 [R52], R96 ;  /* 0x0000006034007844 */ /* 0x000fe20000000200 */
[----:B------:R-:W-:Y:S02]  /*fc70*/  F2FP.BF16.F32.PACK_AB R113, R115, R114 ;  /* 0x000000727371723e */ /* 0x000fe400000010ff */
[----:B------:R-:W-:Y:S01]  /*fc80*/  F2FP.BF16.F32.PACK_AB R114, R117, R116 ;  /* 0x000000747572723e */ /* 0x000fe200000010ff */
[----:B------:R-:W-:Y:S01]  /*fc90*/  STSM.16.M88.4 [R54], R104 ;  /* 0x0000006836007844 */ /* 0x000fe20000000200 */
[----:B------:R-:W-:Y:S02]  /*fca0*/  F2FP.BF16.F32.PACK_AB R115, R119, R118 ;  /* 0x000000767773723e */ /* 0x000fe400000010ff */
[----:B-1----:R-:W-:-:S03]  /*fcb0*/  ISETP.NE.U32.AND P0, PT, R36, RZ, PT ;  /* 0x000000ff2400720c */ /* 0x002fc60003f05070 */
[----:B------:R1:W-:Y:S01]  /*fcc0*/  STSM.16.M88.4 [R3], R112 ;  /* 0x0000007003007844 */ /* 0x0003e20000000200 */
[----:B------:R-:W-:Y:S01]  /*fcd0*/  BAR.SYNC.DEFER_BLOCKING 0x1, 0x100 ;  /* 0x0044000000007b1d */ /* 0x000fe20000010000 */
[----:B------:R-:W-:Y:S02]  /*fce0*/  ISETP.NE.AND.EX P0, PT, R37, RZ, PT, P0 ;  /* 0x000000ff2500720c */ /* 0x000fe40003f05300 */
[----:B--2---:R-:W-:-:S04]  /*fcf0*/  ISETP.NE.U32.AND P2, PT, R4, RZ, PT ;  /* 0x000000ff0400720c */ /* 0x004fc80003f45070 */
[----:B------:R-:W-:-:S13]  /*fd00*/  ISETP.NE.AND.EX P2, PT, R5, RZ, PT, P2 ;  /* 0x000000ff0500720c */ /* 0x000fda0003f45320 */
[----:B------:R-:W2:Y:S01]  /*fd10*/  @P2 LDC.64 R4, c[0x0][0xc08] ;  /* 0x00030200ff042b82 */ /* 0x000ea20000000a00 */
[----:B-1----:R-:W-:Y:S01]  /*fd20*/  IMAD.U32 R3, RZ, RZ, UR4 ;  /* 0x00000004ff037e24 */ /* 0x002fe2000f8e00ff */
[----:B------:R1:W5:Y:S01]  /*fd30*/  @P0 LDG.E R64, desc[UR36][R12.64] ;  /* 0x000000240c400981 */ /* 0x000362000c1e1900 */
[----:B---3--:R-:W-:-:S13]  /*fd40*/  ISETP.NE.AND P1, PT, R40, 0x1, PT ;  /* 0x000000012800780c */ /* 0x008fda0003f25270 */
[----:B------:R-:W3:Y:S01]  /*fd50*/  @P1 LDC R6, c[0x0][0xbec] ;  /* 0x0002fb00ff061b82 */ /* 0x000ee20000000800 */
[----:B--2---:R-:W-:-:S07]  /*fd60*/  @P2 IMAD.WIDE R4, R199, 0x4, R4 ;  /* 0x00000004c7042825 */ /* 0x004fce00078e0204 */
[----:B------:R-:W2:Y:S01]  /*fd70*/  @P1 LDC R9, c[0x0][0xbf0] ;  /* 0x0002fc00ff091b82 */ /* 0x000ea20000000800 */
[----:B------:R1:W5:Y:S01]  /*fd80*/  @P2 LDG.E R3, desc[UR36][R4.64] ;  /* 0x0000002404032981 */ /* 0x000362000c1e1900 */
[----:B------:R-:W-:Y:S05]  /*fd90*/  @P2 BRA `(.L_x_4623) ;  /* 0x0000000000102947 */ /* 0x000fea0003800000 */
[----:B------:R-:W-:Y:S05]  /*fda0*/  @!P0 BRA `(.L_x_4623) ;  /* 0x00000000000c8947 */ /* 0x000fea0003800000 */
[----:B-1----:R-:W4:Y:S04]  /*fdb0*/  LDG.E R4, desc[UR36][R12.64] ;  /* 0x000000240c047981 */ /* 0x002f28000c1e1900 */
[----:B-----5:R-:W4:Y:S02]  /*fdc0*/  LDG.E R3, desc[UR36][R12.64+0x4] ;  /* 0x000004240c037981 */ /* 0x020f24000c1e1900 */
[----:B----4-:R-:W-:-:S07]  /*fdd0*/  IMAD.IADD R3, R3, 0x1, -R4 ;  /* 0x0000000103037824 */ /* 0x010fce00078e0a04 */
.L_x_4623:
[----:B------:R-:W-:Y:S01]  /*fde0*/  SHF.R.S32.HI R18, RZ, 0x1f, R198 ;  /* 0x0000001fff127819 */ /* 0x000fe200000114c6 */
[----:B-1----:R-:W-:Y:S01]  /*fdf0*/  IMAD.IADD R13, R192, 0x1, R22 ;  /* 0x00000001c00d7824 */ /* 0x002fe200078e0216 */
[----:B------:R-:W-:Y:S01]  /*fe00*/  ULDC.64 UR4, c[0x0][0xb90] ;  /* 0x0002e40000047ab9 */ /* 0x000fe20000000a00 */
[----:B-----5:R-:W-:Y:S01]  /*fe10*/  SHF.R.S32.HI R65, RZ, 0x1f, R64 ;  /* 0x0000001fff417819 */ /* 0x020fe20000011440 */
[----:B------:R-:W-:Y:S01]  /*fe20*/  IMAD.IADD R14, R205, 0x1, R22 ;  /* 0x00000001cd0e7824 */ /* 0x000fe200078e0216 */
[----:B------:R-:W-:Y:S01]  /*fe30*/  SHF.R.S32.HI R8, RZ, 0x1f, R199 ;  /* 0x0000001fff087819 */ /* 0x000fe200000114c7 */
[----:B------:R-:W-:Y:S01]  /*fe40*/  IMAD R5, R18, UR4, RZ ;  /* 0x0000000412057c24 */ /* 0x000fe2000f8e02ff */
[----:B------:R-:W-:Y:S01]  /*fe50*/  SEL R67, R199, RZ, !P0 ;  /* 0x000000ffc7437207 */ /* 0x000fe20004000000 */
[----:B---3--:R-:W-:Y:S01]  /*fe60*/  @P1 IMAD.HI.U32 R6, R13, R6, RZ ;  /* 0x000000060d061227 */ /* 0x008fe200078e00ff */
[----:B------:R-:W-:Y:S01]  /*fe70*/  SEL R66, R8, RZ, !P0 ;  /* 0x000000ff08427207 */ /* 0x000fe20004000000 */
[----:B------:R-:W1:Y:S02]  /*fe80*/  @P1 LDC R71, c[0x0][0xbec] ;  /* 0x0002fb00ff471b82 */ /* 0x000e640000000800 */
[----:B------:R-:W-:Y:S01]  /*fe90*/  IMAD.MOV.U32 R7, RZ, RZ, R13 ;  /* 0x000000ffff077224 */ /* 0x000fe200078e000d */
[----:B--2---:R-:W-:Y:S01]  /*fea0*/  @P1 SHF.R.U32.HI R7, RZ, R9, R6 ;  /* 0x00000009ff071219 */ /* 0x004fe20000011606 */
[----:B------:R-:W-:-:S02]  /*feb0*/  IMAD R11, R198, UR5, R5 ;  /* 0x00000005c60b7c24 */ /* 0x000fc4000f8e0205 */
[----:B------:R-:W-:Y:S01]  /*fec0*/  IMAD.WIDE.U32 R4, R198, UR4, R64 ;  /* 0x00000004c6047c25 */ /* 0x000fe2000f8e0040 */
[----:B------:R-:W-:Y:S01]  /*fed0*/  ULDC.64 UR4, c[0x0][0xb98] ;  /* 0x0002e60000047ab9 */ /* 0x000fe20000000a00 */
[----:B------:R-:W2:Y:S02]  /*fee0*/  @P1 LDC R73, c[0x0][0xbf0] ;  /* 0x0002fc00ff491b82 */ /* 0x000ea40000000800 */
[----:B------:R-:W-:Y:S02]  /*fef0*/  IMAD R9, R200, 0x40, R193 ;  /* 0x00000040c8097824 */ /* 0x000fe400078e02c1 */
[----:B------:R-:W-:Y:S02]  /*ff00*/  IMAD.IADD R5, R5, 0x1, R11 ;  /* 0x0000000105057824 */ /* 0x000fe400078e020b */
[----:B------:R-:W-:Y:S02]  /*ff10*/  IMAD.MOV R11, RZ, RZ, -R7 ;  /* 0x000000ffff0b7224 */ /* 0x000fe400078e0a07 */
[----:B------:R-:W-:-:S04]  /*ff20*/  IMAD.WIDE R20, R9, 0x2, R20 ;  /* 0x0000000209147825 */ /* 0x000fc800078e0214 */
[----:B------:R-:W-:Y:S01]  /*ff30*/  IMAD R6, R66, UR4, RZ ;  /* 0x0000000442067c24 */ /* 0x000fe2000f8e02ff */
[C---:B------:R-:W-:Y:S01]  /*ff40*/  IADD3 R29, P3, R20.reuse, 0x6000, RZ ;  /* 0x00006000141d7810 */ /* 0x040fe20007f7e0ff */
[C---:B------:R-:W-:Y:S01]  /*ff50*/  IMAD.WIDE.U32 R4, R67.reuse, UR4, R4 ;  /* 0x0000000443047c25 */ /* 0x040fe2000f8e0004 */
[C---:B------:R-:W-:Y:S02]  /*ff60*/  IADD3 R25, P5, R20.reuse, 0x3000, RZ ;  /* 0x0000300014197810 */ /* 0x040fe40007fbe0ff */
[----:B------:R-:W-:Y:S01]  /*ff70*/  IADD3 R49, P4, R20, 0x4000, RZ ;  /* 0x0000400014317810 */ /* 0x000fe20007f9e0ff */
[----:B------:R-:W-:Y:S01]  /*ff80*/  IMAD R9, R40, R11, R13 ;  /* 0x0000000b28097224 */ /* 0x000fe200078e020d */
[----:B------:R-:W-:Y:S01]  /*ff90*/  SHF.R.S32.HI R11, RZ, 0x1f, R7 ;  /* 0x0000001fff0b7819 */ /* 0x000fe20000011407 */
[----:B------:R-:W-:Y:S01]  /*ffa0*/  IMAD R8, R67, UR5, R6 ;  /* 0x0000000543087c24 */ /* 0x000fe2000f8e0206 */
[----:B------:R-:W-:Y:S01]  /*ffb0*/  IADD3 R4, P0, R7, R4, RZ ;  /* 0x0000000407047210 */ /* 0x000fe20007f1e0ff */
[----:B------:R-:W-:Y:S01]  /*ffc0*/  ULDC.64 UR4, c[0x0][0xb88] ;  /* 0x0002e20000047ab9 */ /* 0x000fe20000000a00 */
[----:B------:R-:W-:Y:S01]  /*ffd0*/  SHF.R.S32.HI R6, RZ, 0x1f, R9 ;  /* 0x0000001fff067819 */ /* 0x000fe20000011409 */
[----:B------:R-:W-:Y:S01]  /*ffe0*/  IMAD R69, R3, R40, RZ ;  /* 0x0000002803457224 */ /* 0x000fe200078e02ff */
[----:B------:R-:W-:-:S02]  /*fff0*/  IADD3.X R5, R11, R5, R8, P0, !PT ;  /* 0x000000050b057210 */ /* 0x000fc400007fe408 */
[----:B------:R-:W-:Y:S01]  /*10000*/  IADD3 R7, P2, R20, 0x1000, RZ ;  /* 0x0000100014077810 */ /* 0x000fe20007f5e0ff */
[----:B------:R-:W-:Y:S01]  /*10010*/  IMAD R6, R6, UR4, RZ ;  /* 0x0000000406067c24 */ /* 0x000fe2000f8e02ff */
[----:B------:R-:W-:Y:S01]  /*10020*/  IADD3 R13, P6, R20, 0x2000, RZ ;  /* 0x00002000140d7810 */ /* 0x000fe20007fde0ff */
[----:B------:R-:W-:Y:S01]  /*10030*/  IMAD.WIDE.U32 R4, R9, UR4, R4 ;  /* 0x0000000409047c25 */ /* 0x000fe2000f8e0004 */
[----:B------:R-:W-:Y:S02]  /*10040*/  LOP3.LUT R8, R7, 0x380, RZ, 0xc0, !PT ;  /* 0x0000038007087812 */ /* 0x000fe400078ec0ff */
[----:B------:R-:W-:Y:S01]  /*10050*/  LOP3.LUT R28, R29, 0x380, RZ, 0xc0, !PT ;  /* 0x000003801d1c7812 */ /* 0x000fe200078ec0ff */
[----:B------:R-:W-:Y:S01]  /*10060*/  IMAD R11, R9, UR5, R6 ;  /* 0x00000005090b7c24 */ /* 0x000fe2000f8e0206 */
[----:B------:R-:W-:Y:S01]  /*10070*/  ULDC.64 UR4, c[0x0][0xb50] ;  /* 0x0002d40000047ab9 */ /* 0x000fe20000000a00 */
[----:B------:R-:W-:Y:S01]  /*10080*/  SHF.R.U64 R8, R8, 0x3, RZ ;  /* 0x0000000308087819 */ /* 0x000fe200000012ff */
[----:B------:R-:W-:Y:S01]  /*10090*/  IMAD.X R9, RZ, RZ, R21, P2 ;  /* 0x000000ffff097224 */ /* 0x000fe200010e0615 */
[----:B------:R-:W-:Y:S01]  /*100a0*/  LEA R10, P0, R4, UR4, 0x2 ;  /* 0x00000004040a7c11 */ /* 0x000fe2000f8010ff */
[----:B------:R-:W-:Y:S01]  /*100b0*/  IMAD.IADD R5, R5, 0x1, R11 ;  /* 0x0000000105057824 */ /* 0x000fe200078e020b */
[----:B------:R-:W-:-:S02]  /*100c0*/  LOP3.LUT R8, R8, R7, RZ, 0x3c, !PT ;  /* 0x0000000708087212 */ /* 0x000fc400078e3cff */
[----:B------:R-:W-:Y:S01]  /*100d0*/  IADD3 R33, P2, R20, 0x7000, RZ ;  /* 0x0000700014217810 */ /* 0x000fe20007f5e0ff */
        /* <DEDUP_REMOVED lines=8> */
[----:B------:R-:W3:Y:S01]  /*10160*/  SHFL.IDX PT, R47, R7, RZ, 0x1c1f ;  /* 0x001c1fff072f7589 */ /* 0x000ee200000e0000 */
[----:B------:R-:W-:-:S02]  /*10170*/  LOP3.LUT R12, R13, 0x380, RZ, 0xc0, !PT ;  /* 0x000003800d0c7812 */ /* 0x000fc400078ec0ff */
[----:B------:R-:W-:Y:S01]  /*10180*/  SHF.R.U64 R36, R36, 0x3, RZ ;  /* 0x0000000324247819 */ /* 0x000fe200000012ff */
[----:B------:R-:W4:Y:S01]  /*10190*/  SHFL.IDX PT, R55, R7, 0x1, 0x1c1f ;  /* 0x003c1f0007377f89 */ /* 0x000f2200000e0000 */
[----:B------:R-:W-:Y:S02]  /*101a0*/  LOP3.LUT R24, R25, 0x380, RZ, 0xc0, !PT ;  /* 0x0000038019187812 */ /* 0x000fe400078ec0ff */
[----:B------:R-:W-:Y:S02]  /*101b0*/  LOP3.LUT R48, R49, 0x380, RZ, 0xc0, !PT ;  /* 0x0000038031307812 */ /* 0x000fe400078ec0ff */
[----:B------:R-:W-:Y:S02]  /*101c0*/  SHF.R.U64 R28, R28, 0x3, RZ ;  /* 0x000000031c1c7819 */ /* 0x000fe400000012ff */
[----:B------:R-:W-:Y:S01]  /*101d0*/  LOP3.LUT R36, R36, R37, RZ, 0x3c, !PT ;  /* 0x0000002524247212 */ /* 0x000fe200078e3cff */
[----:B------:R-:W-:Y:S01]  /*101e0*/  IMAD.X R37, RZ, RZ, R21, P0 ;  /* 0x000000ffff257224 */ /* 0x000fe200000e0615 */
[----:B------:R-:W-:-:S02]  /*101f0*/  SHF.R.U64 R32, R32, 0x3, RZ ;  /* 0x0000000320207819 */ /* 0x000fc400000012ff */
[----:B------:R-:W-:Y:S02]  /*10200*/  SHF.R.U64 R12, R12, 0x3, RZ ;  /* 0x000000030c0c7819 */ /* 0x000fe400000012ff */
[----:B------:R-:W-:Y:S02]  /*10210*/  SHF.R.U64 R24, R24, 0x3, RZ ;  /* 0x0000000318187819 */ /* 0x000fe400000012ff */
[----:B------:R-:W-:Y:S02]  /*10220*/  SHF.R.U64 R48, R48, 0x3, RZ ;  /* 0x0000000330307819 */ /* 0x000fe400000012ff */
[----:B------:R-:W-:Y:S02]  /*10230*/  LOP3.LUT P0, RZ, R202, 0x3, RZ, 0xc0, !PT ;  /* 0x00000003caff7812 */ /* 0x000fe4000780c0ff */
[----:B------:R-:W-:Y:S01]  /*10240*/  LOP3.LUT R28, R28, R29, RZ, 0x3c, !PT ;  /* 0x0000001d1c1c7212 */ /* 0x000fe200078e3cff */
[--C-:B------:R-:W-:Y:S01]  /*10250*/  IMAD.X R29, RZ, RZ, R21.reuse, P3 ;  /* 0x000000ffff1d7224 */ /* 0x100fe200018e0615 */
[----:B------:R-:W-:Y:S01]  /*10260*/  LOP3.LUT R32, R32, R33, RZ, 0x3c, !PT ;  /* 0x0000002120207212 */ /* 0x000fe200078e3cff */
[----:B------:R-:W-:Y:S01]  /*10270*/  IMAD.X R33, RZ, RZ, R21, P2 ;  /* 0x000000ffff217224 */ /* 0x000fe200010e0615 */
[----:B------:R-:W-:-:S02]  /*10280*/  IADD3 R6, P3, R20, 0xb000, RZ ;  /* 0x0000b00014067810 */ /* 0x000fc40007f7e0ff */
[----:B------:R-:W-:Y:S01]  /*10290*/  LOP3.LUT R12, R12, R13, RZ, 0x3c, !PT ;  /* 0x0000000d0c0c7212 */ /* 0x000fe200078e3cff */
[--C-:B------:R-:W-:Y:S01]  /*102a0*/  IMAD.X R13, RZ, RZ, R21.reuse, P6 ;  /* 0x000000ffff0d7224 */ /* 0x100fe200030e0615 */
[----:B------:R-:W-:Y:S01]  /*102b0*/  LOP3.LUT R24, R24, R25, RZ, 0x3c, !PT ;  /* 0x0000001918187212 */ /* 0x000fe200078e3cff */
[--C-:B------:R-:W-:Y:S01]  /*102c0*/  IMAD.X R25, RZ, RZ, R21.reuse, P5 ;  /* 0x000000ffff197224 */ /* 0x100fe200028e0615 */
[----:B------:R-:W-:Y:S01]  /*102d0*/  LOP3.LUT R48, R48, R49, RZ, 0x3c, !PT ;  /* 0x0000003130307212 */ /* 0x000fe200078e3cff */
[--C-:B------:R-:W-:Y:S01]  /*102e0*/  IMAD.X R49, RZ, RZ, R21.reuse, P4 ;  /* 0x000000ffff317224 */ /* 0x100fe200020e0615 */
[-C--:B------:R-:W-:Y:S01]  /*102f0*/  ISETP.GE.OR P2, PT, R14, R69.reuse, P0 ;  /* 0x000000450e00720c */ /* 0x080fe20000746670 */
[----:B------:R-:W-:Y:S01]  /*10300*/  IMAD.X R45, RZ, RZ, R21, P3 ;  /* 0x000000ffff2d7224 */ /* 0x000fe200018e0615 */
[----:B------:R-:W-:Y:S02]  /*10310*/  ISETP.GE.OR P0, PT, R4, R69, P0 ;  /* 0x000000450400720c */ /* 0x000fe40000706670 */
[----:B------:R-:W-:-:S02]  /*10320*/  IADD3 R61, P6, R20, 0x8000, RZ ;  /* 0x00008000143d7810 */ /* 0x000fc40007fde0ff */
[C---:B------:R-:W-:Y:S02]  /*10330*/  IADD3 R57, P5, R20.reuse, 0x9000, RZ ;  /* 0x0000900014397810 */ /* 0x040fe40007fbe0ff */
[C---:B------:R-:W-:Y:S02]  /*10340*/  IADD3 R53, P4, R20.reuse, 0xa000, RZ ;  /* 0x0000a00014357810 */ /* 0x040fe40007f9e0ff */
[----:B------:R-:W-:Y:S02]  /*10350*/  LOP3.LUT R5, R20, 0x380, RZ, 0xc0, !PT ;  /* 0x0000038014057812 */ /* 0x000fe400078ec0ff */
[----:B------:R-:W-:Y:S01]  /*10360*/  LOP3.LUT R3, R6, 0x380, RZ, 0xc0, !PT ;  /* 0x0000038006037812 */ /* 0x000fe200078ec0ff */
[----:B---3--:R-:W-:Y:S01]  /*10370*/  @!P2 ST.E desc[UR36][R46.64], R0 ;  /* 0x000000002e00a985 */ /* 0x008fe2000c101924 */
[----:B------:R-:W-:Y:S02]  /*10380*/  LOP3.LUT R60, R61, 0x380, RZ, 0xc0, !PT ;  /* 0x000003803d3c7812 */ /* 0x000fe400078ec0ff */
[----:B------:R-:W-:Y:S01]  /*10390*/  LOP3.LUT R56, R57, 0x380, RZ, 0xc0, !PT ;  /* 0x0000038039387812 */ /* 0x000fe200078ec0ff */
[----:B----4-:R3:W-:Y:S01]  /*103a0*/  @!P0 ST.E desc[UR36][R54.64], R2 ;  /* 0x0000000236008985 */ /* 0x0107e2000c101924 */
[----:B------:R-:W-:-:S02]  /*103b0*/  LOP3.LUT R52, R53, 0x380, RZ, 0xc0, !PT ;  /* 0x0000038035347812 */ /* 0x000fc400078ec0ff */
[----:B------:R-:W-:Y:S01]  /*103c0*/  SHF.R.U64 R5, R5, 0x3, RZ ;  /* 0x0000000305057819 */ /* 0x000fe200000012ff */
[----:B------:R-:W5:Y:S01]  /*103d0*/  LD.E.128 R8, desc[UR36][R8.64] ;  /* 0x0000002408087980 */ /* 0x000f62000c101d00 */
[----:B------:R-:W-:Y:S02]  /*103e0*/  SHF.R.U64 R3, R3, 0x3, RZ ;  /* 0x0000000303037819 */ /* 0x000fe400000012ff */
[----:B------:R-:W-:Y:S01]  /*103f0*/  SHF.R.U64 R60, R60, 0x3, RZ ;  /* 0x000000033c3c7819 */ /* 0x000fe200000012ff */
[----:B------:R-:W5:Y:S01]  /*10400*/  LD.E.128 R12, desc[UR36][R12.64] ;  /* 0x000000240c0c7980 */ /* 0x000f62000c101d00 */
[----:B------:R-:W-:Y:S02]  /*10410*/  SHF.R.U64 R56, R56, 0x3, RZ ;  /* 0x0000000338387819 */ /* 0x000fe400000012ff */
[----:B------:R-:W-:Y:S01]  /*10420*/  SHF.R.U64 R52, R52, 0x3, RZ ;  /* 0x0000000334347819 */ /* 0x000fe200000012ff */
[----:B------:R-:W5:Y:S01]  /*10430*/  LD.E.128 R24, desc[UR36][R24.64] ;  /* 0x0000002418187980 */ /* 0x000f62000c101d00 */
[----:B------:R-:W-:-:S02]  /*10440*/  LOP3.LUT R20, R5, R20, RZ, 0x3c, !PT ;  /* 0x0000001405147212 */ /* 0x000fc400078e3cff */
[----:B------:R-:W-:Y:S01]  /*10450*/  LOP3.LUT R44, R3, R6, RZ, 0x3c, !PT ;  /* 0x00000006032c7212 */ /* 0x000fe200078e3cff */
[----:B------:R-:W-:Y:S01]  /*10460*/  IMAD R3, R65, UR4, RZ ;  /* 0x0000000441037c24 */ /* 0x000fe2000f8e02ff */
[----:B------:R-:W-:Y:S01]  /*10470*/  LOP3.LUT R60, R60, R61, RZ, 0x3c, !PT ;  /* 0x0000003d3c3c7212 */ /* 0x000fe200078e3cff */
[--C-:B------:R-:W-:Y:S01]  /*10480*/  IMAD.X R61, RZ, RZ, R21.reuse, P6 ;  /* 0x000000ffff3d7224 */ /* 0x100fe200030e0615 */
[----:B------:R-:W-:Y:S01]  /*10490*/  LOP3.LUT R56, R56, R57, RZ, 0x3c, !PT ;  /* 0x0000003938387212 */ /* 0x000fe200078e3cff */
[--C-:B------:R-:W-:Y:S01]  /*104a0*/  IMAD.X R57, RZ, RZ, R21.reuse, P5 ;  /* 0x000000ffff397224 */ /* 0x100fe200028e0615 */
[----:B------:R-:W-:Y:S01]  /*104b0*/  LOP3.LUT R52, R52, R53, RZ, 0x3c, !PT ;  /* 0x0000003534347212 */ /* 0x000fe200078e3cff */
[----:B------:R-:W-:Y:S01]  /*104c0*/  IMAD.X R53, RZ, RZ, R21, P4 ;  /* 0x000000ffff357224 */ /* 0x000fe200020e0615 */
[----:B------:R4:W5:Y:S04]  /*104d0*/  LD.E.128 R4, desc[UR36][R20.64] ;  /* 0x0000002414047980 */ /* 0x000968000c101d00 */
[----:B------:R-:W5:Y:S04]  /*104e0*/  LD.E.128 R48, desc[UR36][R48.64] ;  /* 0x0000002430307980 */ /* 0x000f68000c101d00 */
[----:B------:R-:W5:Y:S01]  /*104f0*/  LD.E.128 R36, desc[UR36][R36.64] ;  /* 0x0000002424247980 */ /* 0x000f62000c101d00 */
[----:B----4-:R-:W-:-:S02]  /*10500*/  IMAD R21, R64, UR5, R3 ;  /* 0x0000000540157c24 */ /* 0x010fc4000f8e0203 */
[----:B---3--:R-:W-:Y:S01]  /*10510*/  IMAD.WIDE.U32 R2, R64, UR4, RZ ;  /* 0x0000000440027c25 */ /* 0x008fe2000f8e00ff */
[----:B------:R-:W-:Y:S01]  /*10520*/  ULDC.64 UR4, c[0x0][0xae8] ;  /* 0x0002ba0000047ab9 */ /* 0x000fe20000000a00 */
[----:B------:R-:W5:Y:S02]  /*10530*/  LD.E.128 R28, desc[UR36][R28.64] ;  /* 0x000000241c1c7980 */ /* 0x000f64000c101d00 */
[----:B------:R-:W-:Y:S02]  /*10540*/  IMAD.IADD R3, R3, 0x1, R21 ;  /* 0x0000000103037824 */ /* 0x000fe400078e0215 */
[----:B------:R-:W-:Y:S01]  /*10550*/  IMAD R21, R197, 0x20, R200 ;  /* 0x00000020c5157824 */ /* 0x000fe200078e02c8 */
[----:B------:R-:W5:Y:S01]  /*10560*/  LD.E.128 R32, desc[UR36][R32.64] ;  /* 0x0000002420207980 */ /* 0x000f62000c101d00 */
[----:B------:R-:W-:Y:S02]  /*10570*/  IMAD R65, R18, UR4, RZ ;  /* 0x0000000412417c24 */ /* 0x000fe4000f8e02ff */
[----:B------:R-:W-:Y:S01]  /*10580*/  IMAD.IADD R20, R22, 0x1, R21 ;  /* 0x0000000116147824 */ /* 0x000fe200078e0215 */
[----:B------:R-:W5:Y:S01]  /*10590*/  LD.E.128 R60, desc[UR36][R60.64] ;  /* 0x000000243c3c7980 */ /* 0x000f62000c101d00 */
[----:B------:R-:W-:-:S02]  /*105a0*/  IMAD R65, R198, UR5, R65 ;  /* 0x00000005c6417c24 */ /* 0x000fc4000f8e0241 */
[----:B-1----:R-:W-:Y:S01]  /*105b0*/  @P1 IMAD.HI.U32 R0, R20, R71, RZ ;  /* 0x0000004714001227 */ /* 0x002fe200078e00ff */
[----:B------:R-:W5:Y:S03]  /*105c0*/  LD.E.128 R56, desc[UR36][R56.64] ;  /* 0x0000002438387980 */ /* 0x000f66000c101d00 */
[----:B------:R-:W-:Y:S01]  /*105d0*/  IMAD.WIDE.U32 R2, R198, UR4, R2 ;  /* 0x00000004c6027c25 */ /* 0x000fe2000f8e0002 */
[----:B------:R-:W-:Y:S01]  /*105e0*/  ULDC.64 UR4, c[0x0][0xaf0] ;  /* 0x0002bc0000047ab9 */ /* 0x000fe20000000a00 */
[----:B------:R-:W5:Y:S02]  /*105f0*/  LD.E.128 R52, desc[UR36][R52.64] ;  /* 0x0000002434347980 */ /* 0x000f64000c101d00 */
[----:B------:R-:W-:Y:S01]  /*10600*/  IMAD.MOV.U32 R21, RZ, RZ, R20 ;  /* 0x000000ffff157224 */ /* 0x000fe200078e0014 */
[----:B--2---:R-:W-:Y:S01]  /*10610*/  @P1 SHF.R.U32.HI R21, RZ, R73, R0 ;  /* 0x00000049ff151219 */ /* 0x004fe20000011600 */
[----:B------:R-:W-:Y:S01]  /*10620*/  IMAD.IADD R3, R3, 0x1, R65 ;  /* 0x0000000103037824 */ /* 0x000fe200078e0241 */
[----:B------:R-:W5:Y:S01]  /*10630*/  LD.E.128 R44, desc[UR36][R44.64] ;  /* 0x000000242c2c7980 */ /* 0x000f62000c101d00 */
[----:B------:R-:W-:Y:S01]  /*10640*/  IMAD R18, R66, UR4, RZ ;  /* 0x0000000442127c24 */ /* 0x000fe2000f8e02ff */
[----:B------:R-:W-:Y:S01]  /*10650*/  SHF.R.S32.HI R0, RZ, 0x1f, R21 ;  /* 0x0000001fff007819 */ /* 0x000fe20000011415 */
[C---:B------:R-:W-:Y:S01]  /*10660*/  IMAD.WIDE.U32 R2, R67.reuse, UR4, R2 ;  /* 0x0000000443027c25 */ /* 0x040fe2000f8e0002 */
[----:B------:R-:W-:Y:S01]  /*10670*/  @!PT LDS RZ, [RZ] ;  /* 0x00000000fffff984 */ /* 0x000fe20000000800 */
[----:B------:R-:W-:Y:S01]  /*10680*/  @!PT LDS RZ, [RZ] ;  /* 0x00000000fffff984 */ /* 0x000fe20000000800 */
[----:B------:R-:W-:Y:S01]  /*10690*/  @!PT LDS RZ, [RZ] ;  /* 0x00000000fffff984 */ /* 0x000fe20000000800 */
[----:B------:R-:W-:Y:S01]  /*106a0*/  @!PT LDS RZ, [RZ] ;  /* 0x00000000fffff984 */ /* 0x000fe20000000800 */
[----:B------:R1:W-:Y:S06]  /*106b0*/  MEMBAR.ALL.CTA ;  /* 0x0000000000007992 */ /* 0x0003ec0000008000 */
[----:B-1----:R-:W1:Y:S01]  /*106c0*/  FENCE.VIEW.ASYNC.S ;  /* 0x00000000000073c6 */ /* 0x002e620000000000 */
[----:B------:R-:W-:Y:S01]  /*106d0*/  IMAD R65, R67, UR5, R18 ;  /* 0x0000000543417c24 */ /* 0x000fe2000f8e0212 */
[----:B------:R-:W-:Y:S01]  /*106e0*/  ULDC.64 UR4, c[0x0][0xae0] ;  /* 0x0002b80000047ab9 */ /* 0x000fe20000000a00 */
[----:B------:R-:W-:-:S02]  /*106f0*/  IMAD.MOV R67, RZ, RZ, -R21 ;  /* 0x000000ffff437224 */ /* 0x000fc400078e0a15 */
        /* <DEDUP_REMOVED lines=10> */
[C---:B------:R-:W-:Y:S02]  /*107a0*/  IMAD R21, R65.reuse, UR5, R18 ;  /* 0x0000000541157c24 */ /* 0x040fe4000f8e0212 */
[----:B------:R-:W-:Y:S01]  /*107b0*/  IMAD.WIDE.U32 R2, R65, UR4, R2 ;  /* 0x0000000441027c25 */ /* 0x000fe2000f8e0002 */
[----:B------:R-:W-:Y:S01]  /*107c0*/  ISETP.GE.AND P2, PT, R40, R69, PT ;  /* 0x000000452800720c */ /* 0x000fe20003f46270 */
[----:B------:R-:W-:-:S02]  /*107d0*/  ULDC.64 UR4, c[0x0][0xa80] ;  /* 0x0002a00000047ab9 */ /* 0x000fc40000000a00 */
[----:B------:R-:W-:Y:S01]  /*107e0*/  VIADD R0, R40, 0x20 ;  /* 0x0000002028007836 */ /* 0x000fe20000000000 */
[----:B------:R-:W-:Y:S01]  /*107f0*/  LEA R18, P3, R2, UR4, 0x1 ;  /* 0x0000000402127c11 */ /* 0x000fe2000f8608ff */
[----:B------:R-:W-:Y:S02]  /*10800*/  IMAD.IADD R3, R3, 0x1, R21 ;  /* 0x0000000103037824 */ /* 0x000fe400078e0215 */
[----:B0-----:R-:W-:Y:S01]  /*10810*/  VIADD R17, R17, 0x30820 ;  /* 0x0003082011117836 */ /* 0x001fe20000000000 */
[-C--:B------:R-:W-:Y:S01]  /*10820*/  ISETP.GE.AND P1, PT, R0, R69.reuse, PT ;  /* 0x000000450000720c */ /* 0x080fe20003f26270 */
[----:B------:R-:W-:Y:S01]  /*10830*/  VIADD R0, R40, 0x40 ;  /* 0x0000004028007836 */ /* 0x000fe20000000000 */
[----:B------:R-:W-:Y:S02]  /*10840*/  LEA.HI.X R22, R2, UR5, R3, 0x1, P3 ;  /* 0x0000000502167c11 */ /* 0x000fe400098f0c03 */
[----:B------:R-:W-:Y:S01]  /*10850*/  PRMT R17, RZ, 0x654, R17 ;  /* 0x00000654ff117816 */ /* 0x000fe20000000011 */
[----:B-1----:R0:W1:Y:S01]  /*10860*/  SHFL.IDX PT, R64, R18, RZ, 0x181f ;  /* 0x00181fff12407589 */ /* 0x00206200000e0000 */
        /* <DEDUP_REMOVED lines=12> */
[C---:B------:R-:W-:Y:S02]  /*10930*/  @!P2 LEA R64, P6, R196.reuse, R64, 0x1 ;  /* 0x00000040c440a211 */ /* 0x040fe400078c08ff */
[-C--:B------:R-:W-:Y:S01]  /*10940*/  @!P3 LEA.HI.X R21, R195, R0.reuse, R208, 0x1, P5 ;  /* 0x00000000c315b211 */ /* 0x080fe200028f0cd0 */
[----:B-----5:R3:W-:Y:S01]  /*10950*/  @!P4 ST.E.128 desc[UR36][R2.64], R4 ;  /* 0x000000040200c985 */ /* 0x0207e2000c101d24 */
[----:B------:R-:W-:-:S03]  /*10960*/  @!P2 LEA.HI.X R65, R196, R0, R207, 0x1, P6 ;  /* 0x00000000c441a211 */ /* 0x000fc600030f0ccf */
[----:B------:R3:W-:Y:S04]  /*10970*/  @!P3 ST.E.128 desc[UR36][R20.64], R48 ;  /* 0x000000301400b985 */ /* 0x0007e8000c101d24 */
[----:B------:R3:W-:Y:S02]  /*10980*/  @!P2 ST.E.128 desc[UR36][R64.64], R60 ;  /* 0x0000003c4000a985 */ /* 0x0007e4000c101d24 */
.L_x_4625:
[----:B------:R-:W-:Y:S05]  /*10990*/  BSYNC B1 ;  /* 0x0000000000017941 */ /* 0x000fea0003800000 */
.L_x_4624:
        /* <DEDUP_REMOVED lines=10> */
[C---:B------:R-:W-:Y:S02]  /*10a40*/  @!P6 LEA R6, P3, R196.reuse, R6, 0x1 ;  /* 0x00000006c406e211 */ /* 0x040fe400078608ff */
[-C--:B----4-:R-:W-:Y:S02]  /*10a50*/  @!P4 LEA.HI.X R3, R193, R0.reuse, R209, 0x1, P1 ;  /* 0x00000000c103c211 */ /* 0x090fe400008f0cd1 */
[-C--:B------:R-:W-:Y:S02]  /*10a60*/  @!P5 LEA.HI.X R5, R195, R0.reuse, R208, 0x1, P2 ;  /* 0x00000000c305d211 */ /* 0x080fe400010f0cd0 */
[----:B------:R-:W-:Y:S01]  /*10a70*/  @!P6 LEA.HI.X R7, R196, R0, R207, 0x1, P3 ;  /* 0x00000000c407e211 */ /* 0x000fe200018f0ccf */
[----:B------:R3:W-:Y:S04]  /*10a80*/  @!P4 ST.E.128 desc[UR36][R2.64], R8 ;  /* 0x000000080200c985 */ /* 0x0007e8000c101d24 */
[----:B------:R3:W-:Y:S04]  /*10a90*/  @!P5 ST.E.128 desc[UR36][R4.64], R36 ;  /* 0x000000240400d985 */ /* 0x0007e8000c101d24 */
[----:B------:R3:W-:Y:S02]  /*10aa0*/  @!P6 ST.E.128 desc[UR36][R6.64], R56 ;  /* 0x000000380600e985 */ /* 0x0007e4000c101d24 */
.L_x_4627:
[----:B------:R-:W-:Y:S05]  /*10ab0*/  BSYNC B1 ;  /* 0x0000000000017941 */ /* 0x000fea0003800000 */
.L_x_4626:
        /* <DEDUP_REMOVED lines=14> */
[----:B------:R0:W-:Y:S04]  /*10ba0*/  @!P3 ST.E.128 desc[UR36][R2.64], R12 ;  /* 0x0000000c0200b985 */ /* 0x0001e8000c101d24 */
[----:B------:R0:W-:Y:S04]  /*10bb0*/  @!P4 ST.E.128 desc[UR36][R4.64], R28 ;  /* 0x0000001c0400c985 */ /* 0x0001e8000c101d24 */
[----:B------:R0:W-:Y:S02]  /*10bc0*/  @!P5 ST.E.128 desc[UR36][R6.64], R52 ;  /* 0x000000340600d985 */ /* 0x0001e4000c101d24 */
.L_x_4629:
[----:B------:R-:W-:Y:S05]  /*10bd0*/  BSYNC B1 ;  /* 0x0000000000017941 */ /* 0x000fea0003800000 */
.L_x_4628:
[----:B0-----:R-:W-:Y:S01]  /*10be0*/  VIADD R0, R40, 0x60 ;  /* 0x0000006028007836 */ /* 0x001fe20000000000 */
[----:B--2-4-:R-:W0:Y:S04]  /*10bf0*/  SHFL.IDX PT, R22, R22, 0x3, 0x181f ;  /* 0x00781f0016167f89 */ /* 0x014e2800000e0000 */
[----:B------:R-:W-:Y:S01]  /*10c00*/  ISETP.GE.AND P0, PT, R0, R69, PT ;  /* 0x000000450000720c */ /* 0x000fe20003f06270 */
[----:B------:R-:W2:-:S12]  /*10c10*/  SHFL.IDX PT, R18, R18, 0x3, 0x181f ;  /* 0x00781f0012127f89 */ /* 0x000e9800000e0000 */
        /* <DEDUP_REMOVED lines=16> */
.L_x_4622:
[----:B------:R-:W2:Y:S08]  /*10d20*/  LDC.64 R4, c[0x0][0xc00] ;  /* 0x00030000ff047b82 */ /* 0x000eb00000000a00 */
[----:B------:R-:W3:Y:S01]  /*10d30*/  LDC.64 R2, c[0x0][0xc00] ;  /* 0x00030000ff027b82 */ /* 0x000ee20000000a00 */
[----:B------:R-:W-:Y:S01]  /*10d40*/  ULDC UR4, c[0x0][0xa88] ;  /* 0x0002a20000047ab9 */ /* 0x000fe20000000800 */
[----:B------:R-:W-:-:S06]  /*10d50*/  IMAD.MOV.U32 R6, RZ, RZ, RZ ;  /* 0x000000ffff067224 */ /* 0x000fcc00078e00ff */
[----:B------:R-:W4:Y:S01]  /*10d60*/  LDC R21, c[0x0][0xbe8] ;  /* 0x0002fa00ff157b82 */ /* 0x000f220000000800 */
[----:B--2---:R-:W-:-:S04]  /*10d70*/  ISETP.NE.U32.AND P0, PT, R4, RZ, PT ;  /* 0x000000ff0400720c */ /* 0x004fc80003f05070 */
[----:B------:R-:W-:-:S03]  /*10d80*/  ISETP.NE.AND.EX P0, PT, R5, RZ, PT, P0 ;  /* 0x000000ff0500720c */ /* 0x000fc60003f05300 */
[----:B------:R-:W2:Y:S01]  /*10d90*/  LDC.64 R4, c[0x0][0xc08] ;  /* 0x00030200ff047b82 */ /* 0x000ea20000000a00 */
[----:B---3--:R-:W-:-:S04]  /*10da0*/  IMAD.WIDE R2, R199, 0x4, R2 ;  /* 0x00000004c7027825 */ /* 0x008fc800078e0202 */
[----:B------:R-:W-:-:S05]  /*10db0*/  IMAD.U32 R0, RZ, RZ, UR4 ;  /* 0x00000004ff007e24 */ /* 0x000fca000f8e00ff */
[----:B------:R3:W5:Y:S01]  /*10dc0*/  @P0 LDG.E R6, desc[UR36][R2.64] ;  /* 0x0000002402060981 */ /* 0x000762000c1e1900 */
[----:B--2---:R-:W-:-:S04]  /*10dd0*/  ISETP.NE.U32.AND P1, PT, R4, RZ, PT ;  /* 0x000000ff0400720c */ /* 0x004fc80003f25070 */
[----:B------:R-:W-:-:S13]  /*10de0*/  ISETP.NE.AND.EX P1, PT, R5, RZ, PT, P1 ;  /* 0x000000ff0500720c */ /* 0x000fda0003f25310 */
[----:B------:R-:W2:Y:S02]  /*10df0*/  @P1 LDC.64 R4, c[0x0][0xc08] ;  /* 0x00030200ff041b82 */ /* 0x000ea40000000a00 */
[----:B--2---:R-:W-:-:S05]  /*10e00*/  @P1 IMAD.WIDE R4, R199, 0x4, R4 ;  /* 0x00000004c7041825 */ /* 0x004fca00078e0204 */
[----:B------:R3:W5:Y:S01]  /*10e10*/  @P1 LDG.E R0, desc[UR36][R4.64] ;  /* 0x0000002404001981 */ /* 0x000762000c1e1900 */
[----:B----4-:R-:W-:Y:S02]  /*10e20*/  ISETP.NE.AND P2, PT, R21, 0x1, PT ;  /* 0x000000011500780c */ /* 0x010fe40003f45270 */
[----:B------:R-:W-:Y:S02]  /*10e30*/  ISETP.GE.AND P3, PT, R210, 0x80, PT ;  /* 0x00000080d200780c */ /* 0x000fe40003f66270 */
[----:B------:R-:W-:-:S09]  /*10e40*/  SHF.R.S32.HI R7, RZ, 0x1f, R199 ;  /* 0x0000001fff077819 */ /* 0x000fd200000114c7 */
[----:B------:R-:W2:Y:S08]  /*10e50*/  @P2 LDC R14, c[0x0][0xbec] ;  /* 0x0002fb00ff0e2b82 */ /* 0x000eb00000000800 */
[----:B------:R-:W4:Y:S01]  /*10e60*/  @P2 LDC R25, c[0x0][0xbf0] ;  /* 0x0002fc00ff192b82 */ /* 0x000f220000000800 */
[----:B---3--:R-:W-:Y:S05]  /*10e70*/  @P1 BRA `(.L_x_4631) ;  /* 0x0000000000101947 */ /* 0x008fea0003800000 */
[----:B------:R-:W-:Y:S05]  /*10e80*/  @!P0 BRA `(.L_x_4631) ;  /* 0x00000000000c8947 */ /* 0x000fea0003800000 */
[----:B------:R-:W3:Y:S04]  /*10e90*/  LDG.E R5, desc[UR36][R2.64] ;  /* 0x0000002402057981 */ /* 0x000ee8000c1e1900 */
[----:B-----5:R-:W3:Y:S02]  /*10ea0*/  LDG.E R0, desc[UR36][R2.64+0x4] ;  /* 0x0000042402007981 */ /* 0x020ee4000c1e1900 */
[----:B---3--:R-:W-:-:S07]  /*10eb0*/  IMAD.IADD R0, R0, 0x1, -R5 ;  /* 0x0000000100007824 */ /* 0x008fce00078e0a05 */
.L_x_4631:
[----:B------:R-:W-:Y:S01]  /*10ec0*/  BSSY B1, `(.L_x_4632) ;  /* 0x000002d000017945 */ /* 0x000fe20003800000 */
[----:B------:R-:W-:Y:S02]  /*10ed0*/  SHF.R.S32.HI R10, RZ, 0x1f, R198 ;  /* 0x0000001fff0a7819 */ /* 0x000fe400000114c6 */
[----:B------:R-:W-:Y:S02]  /*10ee0*/  SEL R13, R199, RZ, !P0 ;  /* 0x000000ffc70d7207 */ /* 0x000fe40004000000 */
[----:B------:R-:W-:Y:S02]  /*10ef0*/  SEL R12, R7, RZ, !P0 ;  /* 0x000000ff070c7207 */ /* 0x000fe40004000000 */
[----:B-----5:R-:W-:Y:S01]  /*10f00*/  SHF.R.S32.HI R11, RZ, 0x1f, R6 ;  /* 0x0000001fff0b7819 */ /* 0x020fe20000011406 */
[----:B------:R-:W-:Y:S06]  /*10f10*/  @P3 BRA `(.L_x_4633) ;  /* 0x00000000009c3947 */ /* 0x000fec0003800000 */
[----:B------:R-:W3:Y:S01]  /*10f20*/  S2R R3, SR_TID.X ;  /* 0x0000000000037919 */ /* 0x000ee20000002100 */
[----:B------:R-:W5:Y:S02]  /*10f30*/  LDC R9, c[0x0][0xbe8] ;  /* 0x0002fa00ff097b82 */ /* 0x000f640000000800 */
[----:B-----5:R-:W-:Y:S01]  /*10f40*/  IMAD R2, R0, R9, RZ ;  /* 0x0000000900027224 */ /* 0x020fe200078e02ff */
[----:B---3--:R-:W-:-:S04]  /*10f50*/  IADD3 R8, R22, -0x80, R3 ;  /* 0xffffff8016087810 */ /* 0x008fc80007ffe003 */
        /* <DEDUP_REMOVED lines=13> */
[----:B0-----:R-:W0:Y:S01]  /*11030*/  @P0 LDC R17, c[0x0][0xbf0] ;  /* 0x0002fc00ff110b82 */ /* 0x001e220000000800 */
[----:B------:R-:W-:-:S04]  /*11040*/  IMAD.WIDE.U32 R2, R13, UR4, R2 ;  /* 0x000000040d027c25 */ /* 0x000fc8000f8e0002 */
[----:B---3--:R-:W-:-:S05]  /*11050*/  @P0 IMAD.HI.U32 R4, R8, R15, RZ ;  /* 0x0000000f08040227 */ /* 0x008fca00078e00ff */
[----:B0-----:R-:W-:Y:S01]  /*11060*/  @P0 SHF.R.U32.HI R5, RZ, R17, R4 ;  /* 0x00000011ff050219 */ /* 0x001fe20000011604 */
        /* <DEDUP_REMOVED lines=18> */
.L_x_4633:
[----:B------:R-:W-:Y:S05]  /*11190*/  BSYNC B1 ;  /* 0x0000000000017941 */ /* 0x000fea0003800000 */
.L_x_4632:
[----:B------:R-:W-:Y:S01]  /*111a0*/  ULDC.64 UR4, c[0x0][0xaa0] ;  /* 0x0002a80000047ab9 */ /* 0x000fe20000000a00 */
[----:B------:R-:W-:Y:S01]  /*111b0*/  IMAD R7, R197, 0x20, R200 ;  /* 0x00000020c5077824 */ /* 0x000fe200078e02c8 */
[----:B------:R-:W-:Y:S01]  /*111c0*/  BSSY B1, `(.L_x_4634) ;  /* 0x000003b000017945 */ /* 0x000fe20003800000 */
[----:B---3--:R-:W-:Y:S02]  /*111d0*/  IMAD R3, R11, UR4, RZ ;  /* 0x000000040b037c24 */ /* 0x008fe4000f8e02ff */
[----:B------:R-:W-:Y:S02]  /*111e0*/  IMAD.IADD R9, R22, 0x1, R7 ;  /* 0x0000000116097824 */ /* 0x000fe400078e0207 */
[C---:B------:R-:W-:Y:S02]  /*111f0*/  IMAD R5, R6.reuse, UR5, R3 ;  /* 0x0000000506057c24 */ /* 0x040fe4000f8e0203 */
[----:B------:R-:W-:Y:S01]  /*11200*/  IMAD.WIDE.U32 R2, R6, UR4, RZ ;  /* 0x0000000406027c25 */ /* 0x000fe2000f8e00ff */
[----:B------:R-:W-:-:S03]  /*11210*/  ULDC.64 UR4, c[0x0][0xae8] ;  /* 0x0002ba0000047ab9 */ /* 0x000fc60000000a00 */
[----:B------:R-:W-:Y:S02]  /*11220*/  IMAD.IADD R3, R3, 0x1, R5 ;  /* 0x0000000103037824 */ /* 0x000fe400078e0205 */
[----:B------:R-:W-:Y:S02]  /*11230*/  IMAD R7, R10, UR4, RZ ;  /* 0x000000040a077c24 */ /* 0x000fe4000f8e02ff */
[----:B--2---:R-:W-:-:S04]  /*11240*/  @P2 IMAD.HI.U32 R4, R9, R14, RZ ;  /* 0x0000000e09042227 */ /* 0x004fc800078e00ff */
[C---:B------:R-:W-:Y:S02]  /*11250*/  IMAD R7, R198.reuse, UR5, R7 ;  /* 0x00000005c6077c24 */ /* 0x040fe4000f8e0207 */
[----:B------:R-:W-:Y:S01]  /*11260*/  IMAD.WIDE.U32 R2, R198, UR4, R2 ;  /* 0x00000004c6027c25 */ /* 0x000fe2000f8e0002 */
[----:B------:R-:W-:-:S03]  /*11270*/  ULDC.64 UR4, c[0x0][0xaf0] ;  /* 0x0002bc0000047ab9 */ /* 0x000fc60000000a00 */
[----:B------:R-:W-:Y:S01]  /*11280*/  IMAD.MOV.U32 R5, RZ, RZ, R9 ;  /* 0x000000ffff057224 */ /* 0x000fe200078e0009 */
[----:B----4-:R-:W-:Y:S01]  /*11290*/  @P2 SHF.R.U32.HI R5, RZ, R25, R4 ;  /* 0x00000019ff052219 */ /* 0x010fe20000011604 */
        /* <DEDUP_REMOVED lines=28> */
[----:B------:R2:W3:Y:S02]  /*11460*/  SHFL.IDX PT, R2, R4, RZ, 0x181f ;  /* 0x00181fff04027589 */ /* 0x0004e400000e0000 */
        /* <DEDUP_REMOVED lines=10> */
[C---:B------:R-:W-:Y:S02]  /*11510*/  @!P2 LEA R2, P6, R196.reuse, R2, 0x1 ;  /* 0x00000002c402a211 */ /* 0x040fe400078c08ff */
[-C--:B------:R-:W-:Y:S01]  /*11520*/  @!P3 LEA.HI.X R9, R195, R0.reuse, R208, 0x1, P5 ;  /* 0x00000000c309b211 */ /* 0x080fe200028f0cd0 */
[----:B------:R3:W-:Y:S01]  /*11530*/  @!P4 ST.E.128 desc[UR36][R6.64], RZ ;  /* 0x000000ff0600c985 */ /* 0x0007e2000c101d24 */
[----:B------:R-:W-:-:S03]  /*11540*/  @!P2 LEA.HI.X R3, R196, R0, R207, 0x1, P6 ;  /* 0x00000000c403a211 */ /* 0x000fc600030f0ccf */
[----:B------:R3:W-:Y:S04]  /*11550*/  @!P3 ST.E.128 desc[UR36][R8.64], RZ ;  /* 0x000000ff0800b985 */ /* 0x0007e8000c101d24 */
[----:B------:R3:W-:Y:S02]  /*11560*/  @!P2 ST.E.128 desc[UR36][R2.64], RZ ;  /* 0x000000ff0200a985 */ /* 0x0007e4000c101d24 */
.L_x_4635:
[----:B------:R-:W-:Y:S05]  /*11570*/  BSYNC B1 ;  /* 0x0000000000017941 */ /* 0x000fea0003800000 */
.L_x_4634:
        /* <DEDUP_REMOVED lines=14> */
[----:B------:R0:W-:Y:S04]  /*11660*/  @!P4 ST.E.128 desc[UR36][R6.64], RZ ;  /* 0x000000ff0600c985 */ /* 0x0001e8000c101d24 */
[----:B------:R0:W-:Y:S04]  /*11670*/  @!P5 ST.E.128 desc[UR36][R8.64], RZ ;  /* 0x000000ff0800d985 */ /* 0x0001e8000c101d24 */
[----:B------:R0:W-:Y:S02]  /*11680*/  @!P6 ST.E.128 desc[UR36][R2.64], RZ ;  /* 0x000000ff0200e985 */ /* 0x0001e4000c101d24 */
.L_x_4637:
[----:B------:R-:W-:Y:S05]  /*11690*/  BSYNC B1 ;  /* 0x0000000000017941 */ /* 0x000fea0003800000 */
.L_x_4636:
        /* <DEDUP_REMOVED lines=11> */
[-C--:B------:R-:W-:Y:S02]  /*11750*/  @!P3 LEA.HI.X R7, R193, R0.reuse, R209, 0x1, P0 ;  /* 0x00000000c107b211 */ /* 0x080fe400000f0cd1 */
[-C--:B------:R-:W-:Y:S02]  /*11760*/  @!P4 LEA.HI.X R9, R195, R0.reuse, R208, 0x1, P1 ;  /* 0x00000000c309c211 */ /* 0x080fe400008f0cd0 */
[----:B------:R-:W-:Y:S01]  /*11770*/  @!P5 LEA.HI.X R3, R196, R0, R207, 0x1, P2 ;  /* 0x00000000c403d211 */ /* 0x000fe200010f0ccf */
[----:B------:R0:W-:Y:S04]  /*11780*/  @!P3 ST.E.128 desc[UR36][R6.64], RZ ;  /* 0x000000ff0600b985 */ /* 0x0001e8000c101d24 */
[----:B------:R0:W-:Y:S04]  /*11790*/  @!P4 ST.E.128 desc[UR36][R8.64], RZ ;  /* 0x000000ff0800c985 */ /* 0x0001e8000c101d24 */
[----:B------:R0:W-:Y:S02]  /*117a0*/  @!P5 ST.E.128 desc[UR36][R2.64], RZ ;  /* 0x000000ff0200d985 */ /* 0x0001e4000c101d24 */
.L_x_4639:
[----:B------:R-:W-:Y:S05]  /*117b0*/  BSYNC B1 ;  /* 0x0000000000017941 */ /* 0x000fea0003800000 */
.L_x_4638:
        /* <DEDUP_REMOVED lines=9> */
[-C--:B0-234-:R-:W-:Y:S02]  /*11850*/  @!P3 LEA R4, P0, R193, R2.reuse, 0x1 ;  /* 0x00000002c104b211 */ /* 0x09dfe400078008ff */
        /* <DEDUP_REMOVED lines=8> */
.L_x_4630:
[----:B------:R-:W-:Y:S05]  /*118e0*/  BSYNC B0 ;  /* 0x0000000000007941 */ /* 0x000fea0003800000 */
.L_x_4621:
[----:B------:R-:W-:Y:S02]  /*118f0*/  ULDC UR4, c[0x0][0xc3c] ;  /* 0x00030f0000047ab9 */ /* 0x000fe40000000800 */
[----:B-1----:R-:W-:-:S13]  /*11900*/  ISETP.GE.AND P0, PT, R43, UR4, PT ;  /* 0x000000042b007c0c */ /* 0x002fda000bf06270 */
[----:B------:R-:W-:Y:S05]  /*11910*/  @!P0 BRA `(.L_x_4640) ;  /* 0xfffffef000f48947 */ /* 0x000fea000383ffff */
[----:B------:R-:W-:Y:S05]  /*11920*/  EXIT ;  /* 0x000000000000794d */ /* 0x000fea0003800000 */
.L_x_4531:
        /* <DEDUP_REMOVED lines=16> */
.L_x_4641:
        /* <DEDUP_REMOVED lines=36> */
[----:B------:R-:W-:Y:S01]  /*11c70*/  IMAD.MOV.U32 R6, RZ, RZ, R3 ;  /* 0x000000ffff067224 */ /* 0x000fe200078e0003 */
[----:B------:R-:W-:Y:S01]  /*11c80*/  UMOV UR4, URZ ;  /* 0x0000003f00047c82 */ /* 0x000fe20008000000 */
[----:B------:R-:W-:-:S05]  /*11c90*/  ULDC UR5, c[0x0][0xc38] ;  /* 0x00030e0000057ab9 */ /* 0x000fca0000000800 */
.L_x_4647:
        /* <DEDUP_REMOVED lines=12> */
.L_x_4646:
[----:B------:R-:W-:Y:S05]  /*11d60*/  BSYNC B0 ;  /* 0x0000000000007941 */ /* 0x000fea0003800000 */
.L_x_4645:
        /* <DEDUP_REMOVED lines=20> */
.L_x_4643:
        /* <DEDUP_REMOVED lines=20> */
.L_x_4648:
        /* <DEDUP_REMOVED lines=56> */
[----:B------:R-:W-:-:S04]  /*12370*/  IMAD R26, R2, R26, R3 ;  /* 0x0000001a021a7224 */ /* 0x000fc800078e0203 */
[----:B------:R-:W-:Y:S01]  /*12380*/  IMAD.IADD R25, R4, 0x1, R25 ;  /* 0x0000000104197824 */ /* 0x000fe200078e0219 */
[----:B------:R-:W-:Y:S06]  /*12390*/  BRA `(.L_x_4649) ;  /* 0x0000000000147947 */ /* 0x000fec0003800000 */
.L_x_4644:
[----:B------:R-:W-:Y:S01]  /*123a0*/  ULDC UR4, c[0x0][0xc3c] ;  /* 0x00030f0000047ab9 */ /* 0x000fe20000000800 */
[----:B------:R-:W-:Y:S02]  /*123b0*/  IMAD.MOV.U32 R25, RZ, RZ, RZ ;  /* 0x000000ffff197224 */ /* 0x000fe400078e00ff */
[----:B------:R-:W-:Y:S02]  /*123c0*/  IMAD.U32 R24, RZ, RZ, UR6 ;  /* 0x00000006ff187e24 */ /* 0x000fe4000f8e00ff */
[----:B------:R-:W-:Y:S02]  /*123d0*/  IMAD.MOV.U32 R26, RZ, RZ, RZ ;  /* 0x000000ffff1a7224 */ /* 0x000fe400078e00ff */
[----:B------:R-:W-:-:S07]  /*123e0*/  IMAD.U32 R27, RZ, RZ, UR4 ;  /* 0x00000004ff1b7e24 */ /* 0x000fce000f8e00ff */
.L_x_4649:
[----:B------:R-:W-:-:S13]  /*123f0*/  ISETP.NE.AND P0, PT, R5, RZ, PT ;  /* 0x000000ff0500720c */ /* 0x000fda0003f05270 */
[----:B------:R-:W0:Y:S01]  /*12400*/  @!P0 S2R R3, SR_CgaCtaId ;  /* 0x0000000000038919 */ /* 0x000e220000008800 */
[----:B------:R-:W-:-:S04]  /*12410*/  @!P0 MOV R2, 0x400 ;  /* 0x0000040000028802 */ /* 0x000fc80000000f00 */
[----:B0-----:R-:W-:-:S05]  /*12420*/  @!P0 LEA R2, R3, R2, 0x18 ;  /* 0x0000000203028211 */ /* 0x001fca00078ec0ff */
[----:B------:R1:W-:Y:S01]  /*12430*/  @!P0 STS.128 [R2+0x308d0], R24 ;  /* 0x0308d01802008388 */ /* 0x0003e20000000c00 */
[----:B------:R-:W-:Y:S06]  /*12440*/  BAR.ARV 0x5, 0x180 ;  /* 0x0146000000007b1d */ /* 0x000fec0000002000 */
.L_x_4642:
[----:B------:R2:W-:Y:S01]  /*12450*/  STL [R1+0x24], RZ ;  /* 0x000024ff01007387 */ /* 0x0005e20000100800 */
[----:B------:R-:W-:Y:S01]  /*12460*/  ULDC UR4, c[0x0][0xc3c] ;  /* 0x00030f0000047ab9 */ /* 0x000fe20000000800 */
[----:B------:R-:W-:Y:S01]  /*12470*/  IMAD.MOV.U32 R28, RZ, RZ, 0x1 ;  /* 0x00000001ff1c7424 */ /* 0x000fe200078e00ff */
[----:B0-----:R-:W-:Y:S01]  /*12480*/  ISETP.GE.AND P0, PT, R27, UR4, PT ;  /* 0x000000041b007c0c */ /* 0x001fe2000bf06270 */
[----:B------:R-:W-:-:S12]  /*12490*/  IMAD.MOV.U32 R23, RZ, RZ, RZ ;  /* 0x000000ffff177224 */ /* 0x000fd800078e00ff */
[----:B--2---:R-:W-:Y:S05]  /*124a0*/  @P0 BRA `(.L_x_4650) ;  /* 0x0000004c004c0947 */ /* 0x004fea0003800000 */
[----:B------:R-:W2:Y:S01]  /*124b0*/  LDL R4, [R1+0x10] ;  /* 0x0000100001047983 */ /* 0x000ea20000100800 */
[----:B------:R-:W0:Y:S01]  /*124c0*/  S2UR UR5, SR_CgaCtaId ;  /* 0x00000000000579c3 */ /* 0x000e220000008800 */
[C---:B------:R-:W-:Y:S01]  /*124d0*/  IMAD.SHL.U32 R32, R0.reuse, 0x8, RZ ;  /* 0x0000000800207824 */ /* 0x040fe200078e00ff */
[----:B------:R-:W-:Y:S01]  /*124e0*/  UMOV UR4, 0x400 ;  /* 0x0000040000047882 */ /* 0x000fe20000000000 */
[----:B-1----:R-:W-:Y:S01]  /*124f0*/  LOP3.LUT R2, R0, 0x7f, RZ, 0xc0, !PT ;  /* 0x0000007f00027812 */ /* 0x002fe200078ec0ff */
[----:B------:R-:W-:Y:S01]  /*12500*/  BSSY B8, `(.L_x_4650) ;  /* 0x00004cd000087945 */ /* 0x000fe20003800000 */
[----:B------:R-:W-:Y:S01]  /*12510*/  IMAD.MOV.U32 R28, RZ, RZ, 0x1 ;  /* 0x00000001ff1c7424 */ /* 0x000fe200078e00ff */
[----:B------:R-:W-:Y:S01]  /*12520*/  LOP3.LUT R3, R32, 0x1f8, RZ, 0xc0, !PT ;  /* 0x000001f820037812 */ /* 0x000fe200078ec0ff */
[----:B------:R-:W-:Y:S01]  /*12530*/  IMAD.MOV.U32 R23, RZ, RZ, RZ ;  /* 0x000000ffff177224 */ /* 0x000fe200078e00ff */
[----:B------:R-:W-:Y:S01]  /*12540*/  SHF.R.U32.HI R2, RZ, 0x3, R2 ;  /* 0x00000003ff027819 */ /* 0x000fe20000011602 */
[----:B------:R-:W-:Y:S01]  /*12550*/  ULDC UR38, c[0x0][0xc] ;  /* 0x0000030000267ab9 */ /* 0x000fe20000000800 */
[----:B------:R-:W-:Y:S01]  /*12560*/  LOP3.LUT R3, R3, 0x38, R0, 0x78, !PT ;  /* 0x0000003803037812 */ /* 0x000fe200078e7800 */
[----:B------:R-:W-:-:S03]  /*12570*/  IMAD.SHL.U32 R0, R0, 0x10, RZ ;  /* 0x0000001000007824 */ /* 0x000fc600078e00ff */
[----:B------:R-:W-:Y:S02]  /*12580*/  LOP3.LUT R36, R3, 0x200, R32, 0xf8, !PT ;  /* 0x0000020003247812 */ /* 0x000fe400078ef820 */
[----:B------:R-:W-:Y:S02]  /*12590*/  LOP3.LUT R32, R32, 0x38, RZ, 0xc0, !PT ;  /* 0x0000003820207812 */ /* 0x000fe400078ec0ff */
[----:B------:R-:W-:Y:S02]  /*125a0*/  LOP3.LUT R0, R2, 0x70, R0, 0xf8, !PT ;  /* 0x0000007002007812 */ /* 0x000fe400078ef800 */
[C---:B------:R-:W-:Y:S02]  /*125b0*/  LOP3.LUT R34, R32.reuse, 0x40, RZ, 0xfc, !PT ;  /* 0x0000004020227812 */ /* 0x040fe400078efcff */
[----:B------:R-:W-:Y:S01]  /*125c0*/  LOP3.LUT R33, R32, 0x80, RZ, 0xfc, !PT ;  /* 0x0000008020217812 */ /* 0x000fe200078efcff */
[----:B0-----:R-:W-:-:S06]  /*125d0*/  ULEA UR4, UR5, UR4, 0x18 ;  /* 0x0000000405047291 */ /* 0x001fcc000f8ec03f */
[----:B------:R-:W-:-:S04]  /*125e0*/  IMAD.U32 R17, RZ, RZ, UR4 ;  /* 0x00000004ff117e24 */ /* 0x000fc8000f8e00ff */
[----:B------:R-:W-:Y:S01]  /*125f0*/  IMAD R37, R36, 0x2, R17 ;  /* 0x0000000224257824 */ /* 0x000fe200078e0211 */
[----:B--2---:R-:W-:-:S05]  /*12600*/  LOP3.LUT R4, R4, 0x2, RZ, 0xfc, !PT ;  /* 0x0000000204047812 */ /* 0x004fca00078efcff */
[----:B------:R0:W-:Y:S04]  /*12610*/  STL [R1+0x28], R4 ;  /* 0x0000280401007387 */ /* 0x0001e80000100800 */
[----:B------:R0:W-:Y:S02]  /*12620*/  STL [R1+0x24], RZ ;  /* 0x000024ff01007387 */ /* 0x0001e40000100800 */
.L_x_4721:
[----:B------:R-:W-:Y:S05]  /*12630*/  YIELD ;  /* 0x0000000000007946 */ /* 0x000fea0003800000 */
[----:B------:R-:W-:Y:S01]  /*12640*/  ULDC.64 UR4, c[0x0][0xa28] ;  /* 0x00028a0000047ab9 */ /* 0x000fe20000000a00 */
[----:B------:R-:W-:Y:S01]  /*12650*/  IMAD.MOV.U32 R19, RZ, RZ, RZ ;  /* 0x000000ffff137224 */ /* 0x000fe200078e00ff */
[----:B------:R-:W-:-:S04]  /*12660*/  ISETP.NE.U32.AND P0, PT, RZ, UR4, PT ;  /* 0x00000004ff007c0c */ /* 0x000fc8000bf05070 */
[----:B------:R-:W-:Y:S01]  /*12670*/  ISETP.NE.AND.EX P0, PT, RZ, UR5, PT, P0 ;  /* 0x00000005ff007c0c */ /* 0x000fe2000bf05300 */
[----:B------:R-:W-:-:S12]  /*12680*/  ULDC.64 UR4, c[0x0][0xa18] ;  /* 0x0002860000047ab9 */ /* 0x000fd80000000a00 */
[----:B-1----:R-:W1:Y:S02]  /*12690*/  @P0 LDC.64 R2, c[0x0][0xa28] ;  /* 0x00028a00ff020b82 */ /* 0x002e640000000a00 */
[----:B-1----:R-:W-:-:S05]  /*126a0*/  @P0 IMAD.WIDE R2, R27, 0x4, R2 ;  /* 0x000000041b020825 */ /* 0x002fca00078e0202 */
[----:B--2---:R1:W2:Y:S01]  /*126b0*/  @P0 LDG.E R19, desc[UR36][R2.64] ;  /* 0x0000002402130981 */ /* 0x0042a2000c1e1900 */
[----:B------:R-:W-:Y:S01]  /*126c0*/  ISETP.NE.U32.AND P0, PT, RZ, UR4, PT ;  /* 0x00000004ff007c0c */ /* 0x000fe2000bf05070 */
[----:B------:R-:W-:Y:S01]  /*126d0*/  IMAD.MOV.U32 R35, RZ, RZ, RZ ;  /* 0x000000ffff237224 */ /* 0x000fe200078e00ff */
[----:B------:R-:W-:Y:S02]  /*126e0*/  LOP3.LUT R16, R16, 0xffffff7f, RZ, 0xc0, !PT ;  /* 0xffffff7f10107812 */ /* 0x000fe400078ec0ff */
[----:B------:R-:W-:Y:S01]  /*126f0*/  ISETP.NE.AND.EX P1, PT, RZ, UR5, PT, P0 ;  /* 0x00000005ff007c0c */ /* 0x000fe2000bf25300 */
[----:B------:R-:W-:Y:S02]  /*12700*/  ULDC.64 UR4, c[0x0][0xa00] ;  /* 0x0002800000047ab9 */ /* 0x000fe40000000a00 */
[----:B------:R-:W-:Y:S01]  /*12710*/  ISETP.NE.U32.AND P0, PT, RZ, UR4, PT ;  /* 0x00000004ff007c0c */ /* 0x000fe2000bf05070 */
[----:B-1----:R-:W1:Y:S03]  /*12720*/  LDC.64 R2, c[0x0][0xa00] ;  /* 0x00028000ff027b82 */ /* 0x002e660000000a00 */
[----:B------:R-:W-:Y:S01]  /*12730*/  ISETP.NE.AND.EX P2, PT, RZ, UR5, PT, P0 ;  /* 0x00000005ff007c0c */ /* 0x000fe2000bf45300 */
[----:B------:R-:W-:-:S05]  /*12740*/  ULDC.64 UR4, c[0x0][0x418] ;  /* 0x0001060000047ab9 */ /* 0x000fca0000000a00 */
[----:B0-----:R-:W0:Y:S07]  /*12750*/  @P1 LDC.64 R4, c[0x0][0xa18] ;  /* 0x00028600ff041b82 */ /* 0x001e2e0000000a00 */
[----:B------:R-:W-:Y:S01]  /*12760*/  @P2 LOP3.LUT R16, R16, 0x80, RZ, 0xfc, !PT ;  /* 0x0000008010102812 */ /* 0x000fe200078efcff */
[----:B-1----:R-:W-:-:S05]  /*12770*/  IMAD.WIDE R2, R27, 0x4, R2 ;  /* 0x000000041b027825 */ /* 0x002fca00078e0202 */
[----:B------:R1:W5:Y:S01]  /*12780*/  @P2 LDG.E R35, desc[UR36][R2.64] ;  /* 0x0000002402232981 */ /* 0x000362000c1e1900 */
[----:B0-----:R-:W-:-:S05]  /*12790*/  @P1 IMAD.WIDE R4, R27, 0x4, R4 ;  /* 0x000000041b041825 */ /* 0x001fca00078e0204 */
        /* <DEDUP_REMOVED lines=13> */
[----:B-1----:R-:W2:Y:S04]  /*12870*/  LDG.E R4, desc[UR36][R2.64] ;  /* 0x0000002402047981 */ /* 0x002ea8000c1e1900 */
[----:B------:R-:W2:Y:S02]  /*12880*/  LDG.E R29, desc[UR36][R2.64+0x4] ;  /* 0x00000424021d7981 */ /* 0x000ea4000c1e1900 */
[----:B--2---:R-:W-:-:S07]  /*12890*/  IMAD.IADD R29, R29, 0x1, -R4 ;  /* 0x000000011d1d7824 */ /* 0x004fce00078e0a04 */
.L_x_4651:
[----:B------:R-:W-:Y:S02]  /*128a0*/  ULDC.64 UR4, c[0x0][0xa20] ;  /* 0x0002880000047ab9 */ /* 0x000fe40000000a00 */
[----:B------:R-:W-:-:S04]  /*128b0*/  ISETP.NE.U32.AND P0, PT, RZ, UR4, PT ;  /* 0x00000004ff007c0c */ /* 0x000fc8000bf05070 */
[----:B------:R-:W-:-:S13]  /*128c0*/  ISETP.NE.AND.EX P0, PT, RZ, UR5, PT, P0 ;  /* 0x00000005ff007c0c */ /* 0x000fda000bf05300 */
[----:B------:R-:W-:Y:S05]  /*128d0*/  @!P0 BRA `(.L_x_4652) ;  /* 0x0000000000108947 */ /* 0x000fea0003800000 */
[----:B-1----:R-:W0:Y:S02]  /*128e0*/  LDC.64 R2, c[0x0][0xa20] ;  /* 0x00028800ff027b82 */ /* 0x002e240000000a00 */
[----:B0-----:R-:W-:-:S05]  /*128f0*/  IMAD.WIDE R2, R27, 0x4, R2 ;  /* 0x000000041b027825 */ /* 0x001fca00078e0202 */
[----:B------:R0:W5:Y:S01]  /*12900*/  LDG.E R0, desc[UR36][R2.64] ;  /* 0x0000002402007981 */ /* 0x000162000c1e1900 */
[----:B------:R-:W-:Y:S05]  /*12910*/  BRA `(.L_x_4653) ;  /* 0x0000000000247947 */ /* 0x000fea0003800000 */
.L_x_4652:
[----:B------:R-:W-:Y:S02]  /*12920*/  ULDC.64 UR4, c[0x0][0xa08] ;  /* 0x0002820000047ab9 */ /* 0x000fe40000000a00 */
[----:B------:R-:W-:-:S04]  /*12930*/  ISETP.NE.U32.AND P0, PT, RZ, UR4, PT ;  /* 0x00000004ff007c0c */ /* 0x000fc8000bf05070 */
[----:B------:R-:W-:-:S13]  /*12940*/  ISETP.NE.AND.EX P0, PT, RZ, UR5, PT, P0 ;  /* 0x00000005ff007c0c */ /* 0x000fda000bf05300 */
[----:B------:R-:W-:Y:S05]  /*12950*/  @!P0 BRA `(.L_x_4653) ;  /* 0x0000000000148947 */ /* 0x000fea0003800000 */
[----:B-1----:R-:W0:Y:S02]  /*12960*/  LDC.64 R2, c[0x0][0xa08] ;  /* 0x00028200ff027b82 */ /* 0x002e240000000a00 */
[----:B0-----:R-:W-:-:S05]  /*12970*/  IMAD.WIDE R2, R27, 0x4, R2 ;  /* 0x000000041b027825 */ /* 0x001fca00078e0202 */
[----:B------:R-:W2:Y:S04]  /*12980*/  LDG.E R0, desc[UR36][R2.64] ;  /* 0x0000002402007981 */ /* 0x000ea8000c1e1900 */
[----:B------:R-:W2:Y:S02]  /*12990*/  LDG.E R5, desc[UR36][R2.64+0x4] ;  /* 0x0000042402057981 */ /* 0x000ea4000c1e1900 */
[----:B--2---:R-:W-:-:S07]  /*129a0*/  IMAD.IADD R0, R5, 0x1, -R0 ;  /* 0x0000000105007824 */ /* 0x004fce00078e0a00 */
.L_x_4653:
[----:B01----:R-:W0:Y:S01]  /*129b0*/  LDC R2, c[0x0][0x448] ;  /* 0x00011200ff027b82 */ /* 0x003e220000000800 */
[----:B-----5:R-:W-:Y:S01]  /*129c0*/  IMAD.IADD R30, R0, 0x1, -R19 ;  /* 0x00000001001e7824 */ /* 0x020fe200078e0a13 */
[----:B------:R-:W-:Y:S01]  /*129d0*/  LOP3.LUT R16, R16, 0xffffffbf, RZ, 0xc0, !PT ;  /* 0xffffffbf10107812 */ /* 0x000fe200078ec0ff */
[----:B------:R-:W-:-:S03]  /*129e0*/  IMAD.SHL.U32 R25, R25, 0x80, RZ ;  /* 0x0000008019197824 */ /* 0x000fc600078e00ff */
        /* <DEDUP_REMOVED lines=25> */
.L_x_4656:
[----:B------:R-:W-:-:S13]  /*12b80*/  ISETP.NE.AND P0, PT, R3, 0x1, PT ;  /* 0x000000010300780c */ /* 0x000fda0003f05270 */
[----:B------:R-:W0:Y:S02]  /*12b90*/  @P0 LDC.64 R4, c[0x0][0x9e8] ;  /* 0x00027a00ff040b82 */ /* 0x000e240000000a00 */
[----:B0-----:R-:W-:-:S05]  /*12ba0*/  @P0 IMAD.HI.U32 R4, R0, R4, RZ ;  /* 0x0000000400040227 */ /* 0x001fca00078e00ff */
[----:B------:R-:W-:-:S07]  /*12bb0*/  @P0 SHF.R.U32.HI R0, RZ, R5, R4 ;  /* 0x00000005ff000219 */ /* 0x000fce0000011604 */
.L_x_4657:
[----:B------:R-:W-:Y:S05]  /*12bc0*/  BSYNC B0 ;  /* 0x0000000000007941 */ /* 0x000fea0003800000 */
.L_x_4655:
[----:B------:R-:W-:-:S05]  /*12bd0*/  IMAD R5, R0, R3, R3 ;  /* 0x0000000300057224 */ /* 0x000fca00078e0203 */
[----:B------:R-:W-:-:S07]  /*12be0*/  VIMNMX R2, R2, R5, PT ;  /* 0x0000000502027248 */ /* 0x000fce0003fe0100 */
.L_x_4654:
[----:B------:R-:W0:Y:S01]  /*12bf0*/  @P2 LDC R4, c[0x0][0x44c] ;  /* 0x00011300ff042b82 */ /* 0x000e220000000800 */
[----:B------:R-:W-:Y:S01]  /*12c00*/  VIADD R2, R2, 0x5f ;  /* 0x0000005f02027836 */ /* 0x000fe20000000000 */
[----:B------:R-:W-:Y:S01]  /*12c10*/  ULDC UR4, c[0x0][0x9dc] ;  /* 0x0002770000047ab9 */ /* 0x000fe20000000800 */
[----:B------:R-:W-:-:S05]  /*12c20*/  IMAD.MOV.U32 R0, RZ, RZ, R25 ;  /* 0x000000ffff007224 */ /* 0x000fca00078e0019 */
[----:B------:R-:W1:Y:S01]  /*12c30*/  @P2 LDC R5, c[0x0][0x450] ;  /* 0x00011400ff052b82 */ /* 0x000e620000000800 */
[----:B0-----:R-:W-:-:S05]  /*12c40*/  @P2 IMAD.HI.U32 R4, R25, R4, RZ ;  /* 0x0000000419042227 */ /* 0x001fca00078e00ff */
[----:B-1----:R-:W-:Y:S01]  /*12c50*/  @P2 SHF.R.U32.HI R0, RZ, R5, R4 ;  /* 0x00000005ff002219 */ /* 0x002fe20000011604 */
[----:B------:R-:W-:-:S04]  /*12c60*/  IMAD.HI R4, R2, 0x2aaaaaab, RZ ;  /* 0x2aaaaaab02047827 */ /* 0x000fc800078e02ff */
[----:B------:R-:W-:Y:S01]  /*12c70*/  VIADD R2, R30, 0x5f ;  /* 0x0000005f1e027836 */ /* 0x000fe20000000000 */
[----:B------:R-:W-:-:S03]  /*12c80*/  SHF.R.U32.HI R5, RZ, 0x1f, R4 ;  /* 0x0000001fff057819 */ /* 0x000fc60000011604 */
[----:B------:R-:W-:Y:S01]  /*12c90*/  IMAD.HI R2, R2, 0x2aaaaaab, RZ ;  /* 0x2aaaaaab02027827 */ /* 0x000fe200078e02ff */
[----:B------:R-:W-:-:S04]  /*12ca0*/  LEA.HI.SX32 R4, R4, R5, 0x1c ;  /* 0x0000000504047211 */ /* 0x000fc800078fe2ff */
[----:B------:R-:W-:-:S04]  /*12cb0*/  SHF.R.U32.HI R5, RZ, 0x1f, R2 ;  /* 0x0000001fff057819 */ /* 0x000fc80000011602 */
[----:B------:R-:W-:Y:S02]  /*12cc0*/  LEA.HI.SX32 R5, R2, R5, 0x1c ;  /* 0x0000000502057211 */ /* 0x000fe400078fe2ff */
[----:B------:R-:W-:Y:S02]  /*12cd0*/  IADD3 R2, R0, R30, -R29 ;  /* 0x0000001e00027210 */ /* 0x000fe40007ffe81d */
[----:B------:R-:W-:-:S03]  /*12ce0*/  VIMNMX R22, R5, R4, PT ;  /* 0x0000000405167248 */ /* 0x000fc60003fe0100 */
[----:B------:R-:W-:Y:S02]  /*12cf0*/  VIADD R0, R2, -UR4 ;  /* 0x8000000402007c36 */ /* 0x000fe40008000000 */
        /* <DEDUP_REMOVED lines=12> */
.L_x_4660:
[----:B------:R-:W-:-:S13]  /*12dc0*/  ISETP.NE.AND P0, PT, R3, 0x1, PT ;  /* 0x000000010300780c */ /* 0x000fda0003f05270 */
[----:B------:R-:W1:Y:S02]  /*12dd0*/  @P0 LDC.64 R4, c[0x0][0x9e8] ;  /* 0x00027a00ff040b82 */ /* 0x000e640000000a00 */
[----:B-1----:R-:W-:-:S05]  /*12de0*/  @P0 IMAD.HI.U32 R4, R2, R4, RZ ;  /* 0x0000000402040227 */ /* 0x002fca00078e00ff */
[----:B------:R-:W-:-:S07]  /*12df0*/  @P0 SHF.R.U32.HI R2, RZ, R5, R4 ;  /* 0x00000005ff020219 */ /* 0x000fce0000011604 */
.L_x_4661:
[----:B------:R-:W-:Y:S05]  /*12e00*/  BSYNC B0 ;  /* 0x0000000000007941 */ /* 0x000fea0003800000 */
.L_x_4659:
[----:B------:R-:W-:-:S05]  /*12e10*/  IMAD R3, R2, R3, RZ ;  /* 0x0000000302037224 */ /* 0x000fca00078e02ff */
[----:B------:R-:W-:-:S07]  /*12e20*/  VIMNMX R0, R0, R3, !PT ;  /* 0x0000000300007248 */ /* 0x000fce0007fe0100 */
.L_x_4658:
[----:B------:R-:W-:Y:S01]  /*12e30*/  IMAD.HI R0, R0, 0x2aaaaaab, RZ ;  /* 0x2aaaaaab00007827 */ /* 0x000fe200078e02ff */
[----:B------:R-:W-:Y:S04]  /*12e40*/  BSSY B7, `(.L_x_4662) ;  /* 0x0000377000077945 */ /* 0x000fe80003800000 */
[----:B------:R-:W-:-:S04]  /*12e50*/  SHF.R.U32.HI R3, RZ, 0x1f, R0 ;  /* 0x0000001fff037819 */ /* 0x000fc80000011600 */
[----:B------:R-:W-:-:S04]  /*12e60*/  LEA.HI.SX32 R3, R0, R3, 0x1c ;  /* 0x0000000300037211 */ /* 0x000fc800078fe2ff */
        /* <DEDUP_REMOVED lines=21> */
.L_x_4663:
        /* <DEDUP_REMOVED lines=9> */
[----:B------:R-:W1:Y:S01]  /*13050*/  LDC.64 R2, c[0x4][R2] ;  /* 0x0100000002027b82 */ /* 0x000e620000000a00 */
        /* <DEDUP_REMOVED lines=9> */
[----:B01----:R-:W-:Y:S05]  /*130f0*/  CALL.ABS.NOINC R2 ;  /* 0x0000000002007343 */ /* 0x003fea0003c00000 */
.L_x_4666:
[----:B------:R-:W-:Y:S05]  /*13100*/  BSYNC B6 ;  /* 0x0000000000067941 */ /* 0x000fea0003800000 */
.L_x_4665:
        /* <DEDUP_REMOVED lines=19> */
[----:B0-2---:R-:W-:Y:S05]  /*13240*/  CALL.ABS.NOINC R2 ;  /* 0x0000000002007343 */ /* 0x005fea0003c00000 */
.L_x_4669:
        /* <DEDUP_REMOVED lines=15> */
.L_x_4668:
[----:B------:R-:W-:Y:S05]  /*13340*/  BSYNC B6 ;  /* 0x0000000000067941 */ /* 0x000fea0003800000 */
.L_x_4667:
[----:B------:R-:W-:Y:S01]  /*13350*/  ULDC.64 UR4, c[0x0][0x9f8] ;  /* 0x00027e0000047ab9 */ /* 0x000fe20000000a00 */
[----:B------:R-:W-:Y:S01]  /*13360*/  IMAD.MOV.U32 R31, RZ, RZ, R27 ;  /* 0x000000ffff1f7224 */ /* 0x000fe200078e001b */
[----:B------:R-:W-:Y:S01]  /*13370*/  ISETP.NE.U32.AND P0, PT, RZ, UR4, PT ;  /* 0x00000004ff007c0c */ /* 0x000fe2000bf05070 */
[----:B------:R-:W1:Y:S01]  /*13380*/  S2R R18, SR_TID.X ;  /* 0x0000000000127919 */ /* 0x000e620000002100 */
[----:B------:R-:W2:Y:S01]  /*13390*/  LDC R6, c[0x0][0x430] ;  /* 0x00010c00ff067b82 */ /* 0x000ea20000000800 */
[----:B0-----:R-:W-:Y:S01]  /*133a0*/  VIADD R22, R22, 0xffffffff ;  /* 0xffffffff16167836 */ /* 0x001fe20000000000 */
[----:B------:R-:W-:Y:S01]  /*133b0*/  ISETP.NE.AND.EX P0, PT, RZ, UR5, PT, P0 ;  /* 0x00000005ff007c0c */ /* 0x000fe2000bf05300 */
[----:B------:R-:W-:-:S12]  /*133c0*/  ULDC UR4, c[0x0][0x2f4] ;  /* 0x0000bd0000047ab9 */ /* 0x000fd80000000800 */
[----:B------:R-:W0:Y:S01]  /*133d0*/  @P0 LDC.64 R2, c[0x0][0x9f8] ;  /* 0x00027e00ff020b82 */ /* 0x000e220000000a00 */
[----:B-1----:R-:W-:-:S04]  /*133e0*/  LOP3.LUT R18, R18, 0x7f, RZ, 0xc0, !PT ;  /* 0x0000007f12127812 */ /* 0x002fc800078ec0ff */
[----:B------:R-:W-:Y:S01]  /*133f0*/  SHF.R.U32.HI R20, RZ, 0x3, R18 ;  /* 0x00000003ff147819 */ /* 0x000fe20000011612 */
[----:B0-----:R-:W-:-:S05]  /*13400*/  @P0 IMAD.WIDE R2, R27, 0x4, R2 ;  /* 0x000000041b020825 */ /* 0x001fca00078e0202 */
[----:B------:R0:W3:Y:S01]  /*13410*/  @P0 LDG.E R31, desc[UR36][R2.64] ;  /* 0x00000024021f0981 */ /* 0x0000e2000c1e1900 */
[----:B--2---:R-:W-:Y:S02]  /*13420*/  ISETP.NE.AND P1, PT, R6, 0x1, PT ;  /* 0x000000010600780c */ /* 0x004fe40003f25270 */
[----:B------:R-:W-:Y:S01]  /*13430*/  LOP3.LUT R16, R16, 0xffffffdf, RZ, 0xc0, !PT ;  /* 0xffffffdf10107812 */ /* 0x000fe200078ec0ff */
[----:B------:R-:W1:Y:S10]  /*13440*/  S2R R18, SR_TID.X ;  /* 0x0000000000127919 */ /* 0x000e740000002100 */
[----:B------:R-:W2:Y:S01]  /*13450*/  @P1 LDC R4, c[0x0][0x434] ;  /* 0x00010d00ff041b82 */ /* 0x000ea20000000800 */
[----:B------:R-:W-:-:S02]  /*13460*/  ISETP.GE.AND P2, PT, R32, UR4, PT ;  /* 0x0000000420007c0c */ /* 0x000fc4000bf46270 */
[----:B------:R-:W-:-:S05]  /*13470*/  @P1 LOP3.LUT R16, R16, 0x20, RZ, 0xfc, !PT ;  /* 0x0000002010101812 */ /* 0x000fca00078efcff */
[----:B------:R-:W4:Y:S01]  /*13480*/  @P1 LDC R0, c[0x0][0x438] ;  /* 0x00010e00ff001b82 */ /* 0x000f220000000800 */
[----:B-1----:R-:W-:-:S05]  /*13490*/  IMAD.SHL.U32 R18, R18, 0x10, RZ ;  /* 0x0000001012127824 */ /* 0x002fca00078e00ff */
[----:B------:R-:W-:-:S05]  /*134a0*/  LOP3.LUT R18, R20, 0x70, R18, 0xf8, !PT ;  /* 0x0000007014127812 */ /* 0x000fca00078ef812 */
[----:B------:R-:W-:-:S05]  /*134b0*/  IMAD R5, R22, 0x60, R18 ;  /* 0x0000006016057824 */ /* 0x000fca00078e0212 */
[C---:B------:R-:W-:Y:S01]  /*134c0*/  ISETP.GE.AND P0, PT, R5.reuse, R30, PT ;  /* 0x0000001e0500720c */ /* 0x040fe20003f06270 */
[----:B------:R-:W-:-:S03]  /*134d0*/  IMAD.IADD R5, R5, 0x1, R19 ;  /* 0x0000000105057824 */ /* 0x000fc600078e0213 */
[----:B------:R-:W-:Y:S01]  /*134e0*/  ISETP.GT.U32.OR P0, PT, R18, 0x5f, P0 ;  /* 0x0000005f1200780c */ /* 0x000fe20000704470 */
[----:B--2---:R-:W-:-:S04]  /*134f0*/  @P1 IMAD.HI.U32 R7, R5, R4, RZ ;  /* 0x0000000405071227 */ /* 0x004fc800078e00ff */
[----:B------:R-:W-:Y:S01]  /*13500*/  IMAD.MOV.U32 R4, RZ, RZ, R5 ;  /* 0x000000ffff047224 */ /* 0x000fe200078e0005 */
[----:B----4-:R-:W-:-:S05]  /*13510*/  @P1 SHF.R.U32.HI R4, RZ, R0, R7 ;  /* 0x00000000ff041219 */ /* 0x010fca0000011607 */
[--C-:B------:R-:W-:Y:S02]  /*13520*/  IMAD.MOV R0, RZ, RZ, -R4.reuse ;  /* 0x000000ffff007224 */ /* 0x100fe400078e0a04 */
[----:B0-----:R-:W0:Y:S02]  /*13530*/  @!P0 LDC.64 R2, c[0x0][0x428] ;  /* 0x00010a00ff028b82 */ /* 0x001e240000000a00 */
[----:B------:R-:W-:Y:S01]  /*13540*/  IMAD R0, R6, R0, R5 ;  /* 0x0000000006007224 */ /* 0x000fe200078e0205 */
[----:B------:R-:W-:Y:S02]  /*13550*/  @!P0 SHF.R.S32.HI R5, RZ, 0x1f, R4 ;  /* 0x0000001fff058819 */ /* 0x000fe40000011404 */
[----:B------:R-:W-:-:S04]  /*13560*/  LOP3.LUT R16, R16, 0xfffffffb, RZ, 0xc0, !PT ;  /* 0xfffffffb10107812 */ /* 0x000fc800078ec0ff */
[----:B------:R-:W-:-:S04]  /*13570*/  @P2 LOP3.LUT R16, R16, 0x4, RZ, 0xfc, !PT ;  /* 0x0000000410102812 */ /* 0x000fc800078efcff */
[----:B------:R-:W-:Y:S01]  /*13580*/  LOP3.LUT R16, R16, 0xfffffffe, RZ, 0xc0, !PT ;  /* 0xfffffffe10107812 */ /* 0x000fe200078ec0ff */
[----:B------:R-:W-:-:S03]  /*13590*/  UMOV UR5, 0xffffffff ;  /* 0xffffffff00057882 */ /* 0x000fc60000000000 */
[----:B------:R-:W-:Y:S02]  /*135a0*/  LOP3.LUT R16, R16, 0xfffffffd, RZ, 0xc0, !PT ;  /* 0xfffffffd10107812 */ /* 0x000fe400078ec0ff */
[----:B---3--:R-:W-:Y:S01]  /*135b0*/  SHF.R.S32.HI R6, RZ, 0x1f, R31 ;  /* 0x0000001fff067819 */ /* 0x008fe2000001141f */
[----:B0-----:R-:W-:-:S04]  /*135c0*/  @!P0 IMAD.WIDE.U32 R4, R31, R2, R4 ;  /* 0x000000021f048225 */ /* 0x001fc800078e0004 */
[----:B------:R0:W-:Y:S02]  /*135d0*/  STL [R1+0xc], R6 ;  /* 0x00000c0601007387 */ /* 0x0001e40000100800 */
[----:B0-----:R-:W-:-:S04]  /*135e0*/  @!P0 IMAD R6, R6, R2, RZ ;  /* 0x0000000206068224 */ /* 0x001fc800078e02ff */
[----:B------:R-:W-:Y:S02]  /*135f0*/  @!P0 IMAD R6, R31, R3, R6 ;  /* 0x000000031f068224 */ /* 0x000fe400078e0206 */
[----:B------:R-:W0:Y:S02]  /*13600*/  @!P0 LDC.64 R2, c[0x0][0x418] ;  /* 0x00010600ff028b82 */ /* 0x000e240000000a00 */
[----:B------:R-:W-:Y:S01]  /*13610*/  @!P0 IMAD.IADD R6, R5, 0x1, R6 ;  /* 0x0000000105068824 */ /* 0x000fe200078e0206 */
[----:B0-----:R-:W-:-:S04]  /*13620*/  @!P0 LEA R2, P1, R4, R2, 0x2 ;  /* 0x0000000204028211 */ /* 0x001fc800078210ff */
[----:B------:R-:W-:Y:S01]  /*13630*/  @!P0 LEA.HI.X R3, R4, R3, R6, 0x2, P1 ;  /* 0x0000000304038211 */ /* 0x000fe200008f1406 */
[----:B------:R-:W-:Y:S01]  /*13640*/  IMAD.MOV.U32 R4, RZ, RZ, RZ ;  /* 0x000000ffff047224 */ /* 0x000fe200078e00ff */
[----:B------:R-:W-:-:S05]  /*13650*/  ISETP.GE.AND P1, PT, R34, UR4, PT ;  /* 0x0000000422007c0c */ /* 0x000fca000bf26270 */
[----:B------:R0:W5:Y:S01]  /*13660*/  @!P0 LDG.E R4, desc[UR36][R2.64] ;  /* 0x0000002402048981 */ /* 0x000162000c1e1900 */
[----:B------:R-:W-:-:S07]  /*13670*/  ISETP.GE.AND P0, PT, R33, UR4, PT ;  /* 0x0000000421007c0c */ /* 0x000fce000bf06270 */
[----:B------:R-:W-:-:S06]  /*13680*/  @P1 LOP3.LUT R16, R16, 0x2, RZ, 0xfc, !PT ;  /* 0x0000000210101812 */ /* 0x000fcc00078efcff */
[----:B------:R-:W-:Y:S01]  /*13690*/  @P0 LOP3.LUT R16, R16, 0x1, RZ, 0xfc, !PT ;  /* 0x0000000110100812 */ /* 0x000fe200078efcff */
[----:B0-----:R-:W-:Y:S06]  /*136a0*/  BRA.DIV UR5, `(.L_x_4670) ;  /* 0x0000004205887947 */ /* 0x001fec000b800000 */
.L_x_4738:
[----:B------:R-:W2:Y:S01]  /*136b0*/  LDL R2, [R1+0x28] ;  /* 0x0000280001027983 */ /* 0x000ea20000100800 */
[----:B------:R-:W-:Y:S02]  /*136c0*/  ISETP.GT.U32.AND P1, PT, R18, 0x5f, PT ;  /* 0x0000005f1200780c */ /* 0x000fe40003f24070 */
[----:B------:R-:W-:Y:S02]  /*136d0*/  LOP3.LUT R16, R16, 0xffffffef, RZ, 0xc0, !PT ;  /* 0xffffffef10107812 */ /* 0x000fe400078ec0ff */
[----:B------:R-:W-:Y:S02]  /*136e0*/  SHF.R.S32.HI R30, RZ, 0x1f, R26 ;  /* 0x0000001fff1e7819 */ /* 0x000fe4000001141a */
[----:B------:R-:W-:-:S07]  /*136f0*/  LOP3.LUT R16, R16, 0xfffffff7, RZ, 0xc0, !PT ;  /* 0xfffffff710107812 */ /* 0x000fce00078ec0ff */
[----:B------:R-:W-:Y:S02]  /*13700*/  @P1 LOP3.LUT R16, R16, 0x8, RZ, 0xfc, !PT ;  /* 0x0000000810101812 */ /* 0x000fe400078efcff */
[----:B--2---:R-:W-:-:S13]  /*13710*/  ISETP.NE.AND P0, PT, R2, 0x3, PT ;  /* 0x000000030200780c */ /* 0x004fda0003f05270 */
[----:B------:R-:W-:Y:S01]  /*13720*/  @P0 LOP3.LUT R16, R16, 0x10, RZ, 0xfc, !PT ;  /* 0x0000001010100812 */ /* 0x000fe200078efcff */
[----:B------:R-:W-:Y:S06]  /*13730*/  @!P0 BRA `(.L_x_4671) ;  /* 0x0000000000048947 */ /* 0x000fec0003800000 */
[----:B------:R-:W-:Y:S01]  /*13740*/  BPT.TRAP 0x1 ;  /* 0x000000040000795c */ /* 0x000fe20000300000 */
.L_x_4671:
[----:B------:R-:W-:Y:S01]  /*13750*/  SHF.R.S32.HI R5, RZ, 0x1f, R0 ;  /* 0x0000001fff057819 */ /* 0x000fe20000011400 */
[----:B------:R-:W-:Y:S01]  /*13760*/  ULDC.64 UR4, c[0x0][0x328] ;  /* 0x0000ca0000047ab9 */ /* 0x000fe20000000a00 */
[----:B------:R-:W-:Y:S03]  /*13770*/  BSSY B0, `(.L_x_4672) ;  /* 0x0000017000007945 */ /* 0x000fe60003800000 */
        /* <DEDUP_REMOVED lines=22> */
.L_x_4739:
[----:B------:R-:W-:Y:S05]  /*138e0*/  BSYNC B0 ;  /* 0x0000000000007941 */ /* 0x000fea0003800000 */
.L_x_4672:
[----:B------:R-:W2:Y:S01]  /*138f0*/  LDL R9, [R1] ;  /* 0x0000000001097983 */ /* 0x000ea20000100800 */
[----:B------:R-:W-:Y:S01]  /*13900*/  ULDC.64 UR4, c[0x0][0x300] ;  /* 0x0000c00000047ab9 */ /* 0x000fe20000000a00 */
[----:B------:R-:W-:Y:S01]  /*13910*/  LOP3.LUT P4, RZ, R16, 0x4, RZ, 0xc0, !PT ;  /* 0x0000000410ff7812 */ /* 0x000fe2000788c0ff */
[----:B------:R-:W-:Y:S01]  /*13920*/  IMAD R5, R5, UR4, RZ ;  /* 0x0000000405057c24 */ /* 0x000fe2000f8e02ff */
[----:B------:R-:W1:Y:S01]  /*13930*/  S2R R8, SR_TID.X ;  /* 0x0000000000087919 */ /* 0x000e620000002100 */
[----:B0-----:R-:W-:Y:S01]  /*13940*/  IMAD.WIDE.U32 R2, R0, UR4, RZ ;  /* 0x0000000400027c25 */ /* 0x001fe2000f8e00ff */
        /* <DEDUP_REMOVED lines=14> */
[----:B------:R-:W-:Y:S01]  /*13a30*/  IMAD R5, R23, 0x4800, R36 ;  /* 0x0000480017057824 */ /* 0x000fe200078e0224 */
[----:B------:R-:W-:Y:S01]  /*13a40*/  LEA R4, P0, R2, UR4, 0x1 ;  /* 0x0000000402047c11 */ /* 0x000fe2000f8008ff */
[----:B------:R-:W-:Y:S01]  /*13a50*/  IMAD.IADD R0, R3, 0x1, R0 ;  /* 0x0000000103007824 */ /* 0x000fe200078e0200 */
[----:B------:R-:W-:Y:S01]  /*13a60*/  UMOV UR4, 0xffffffff ;  /* 0xffffffff00047882 */ /* 0x000fe20000000000 */
[----:B-1----:R-:W-:-:S03]  /*13a70*/  LOP3.LUT R8, R8, 0x7f, RZ, 0xc0, !PT ;  /* 0x0000007f08087812 */ /* 0x002fc600078ec0ff */
        /* <DEDUP_REMOVED lines=68> */
.L_x_4753:
        /* <DEDUP_REMOVED lines=12> */
.L_x_4675:
        /* <DEDUP_REMOVED lines=11> */
.L_x_4676:
[----:B------:R2:W-:Y:S02]  /*14030*/  SYNCS.ARRIVE.TRANS64.A1T0 RZ, [R7+URZ+0x30830], RZ ;  /* 0x030830ff07ff79a7 */ /* 0x0005e4000810003f */
[----:B------:R-:W-:Y:S05]  /*14040*/  WARPSYNC.ALL ;  /* 0x0000000000007948 */ /* 0x000fea0003800000 */
[----:B------:R-:W-:Y:S01]  /*14050*/  ULDC.64 UR4, c[0x0][0x298] ;  /* 0x0000a60000047ab9 */ /* 0x000fe20000000a00 */
[----:B-1----:R-:W-:Y:S01]  /*14060*/  VIADD R2, R17, 0x12400 ;  /* 0x0001240011027836 */ /* 0x002fe20000000000 */
[----:B------:R-:W-:Y:S01]  /*14070*/  SHF.R.S32.HI R0, RZ, 0x1f, R35 ;  /* 0x0000001fff007819 */ /* 0x000fe20000011423 */
[----:B0-----:R-:W-:Y:S01]  /*14080*/  IMAD.WIDE.U32 R4, R35, UR4, RZ ;  /* 0x0000000423047c25 */ /* 0x001fe2000f8e00ff */
        /* <DEDUP_REMOVED lines=12> */
[----:B0-----:R-:W-:Y:S02]  /*14150*/  IMAD.U32 R4, RZ, RZ, UR6 ;  /* 0x00000006ff047e24 */ /* 0x001fe4000f8e00ff */
[----:B------:R-:W0:Y:S01]  /*14160*/  LDC.64 R2, c[0x4][R2] ;  /* 0x0100000002027b82 */ /* 0x000e220000000a00 */
[----:B------:R-:W-:Y:S02]  /*14170*/  IMAD.U32 R5, RZ, RZ, UR7 ;  /* 0x00000007ff057e24 */ /* 0x000fe4000f8e00ff */
[----:B------:R-:W-:Y:S02]  /*14180*/  IMAD.U32 R6, RZ, RZ, UR8 ;  /* 0x00000008ff067e24 */ /* 0x000fe4000f8e00ff */
[----:B--2---:R-:W-:-:S02]  /*14190*/  IMAD.U32 R7, RZ, RZ, UR9 ;  /* 0x00000009ff077e24 */ /* 0x004fc4000f8e00ff */
[----:B------:R-:W-:Y:S02]  /*141a0*/  IMAD.U32 R10, RZ, RZ, UR4 ;  /* 0x00000004ff0a7e24 */ /* 0x000fe4000f8e00ff */
[----:B------:R-:W-:Y:S02]  /*141b0*/  IMAD.U32 R11, RZ, RZ, UR5 ;  /* 0x00000005ff0b7e24 */ /* 0x000fe4000f8e00ff */
[----:B------:R-:W-:Y:S02]  /*141c0*/  IMAD.MOV.U32 R8, RZ, RZ, 0x70 ;  /* 0x00000070ff087424 */ /* 0x000fe400078e00ff */
[----:B------:R-:W-:Y:S02]  /*141d0*/  IMAD.MOV.U32 R12, RZ, RZ, 0x1 ;  /* 0x00000001ff0c7424 */ /* 0x000fe400078e00ff */
[----:B------:R-:W-:-:S07]  /*141e0*/  IMAD.MOV.U32 R13, RZ, RZ, RZ ;  /* 0x000000ffff0d7224 */ /* 0x000fce00078e00ff */
[----:B------:R-:W-:-:S07]  /*141f0*/  LEPC R20, `(.L_x_4678) ;  /* 0x000000001014794e */ /* 0x000fce0000000000 */
[----:B0-----:R-:W-:Y:S05]  /*14200*/  CALL.ABS.NOINC R2 ;  /* 0x0000000002007343 */ /* 0x001fea0003c00000 */
.L_x_4678:
[----:B------:R-:W-:Y:S05]  /*14210*/  BSYNC B6 ;  /* 0x0000000000067941 */ /* 0x000fea0003800000 */
.L_x_4677:
[----:B------:R-:W3:Y:S01]  /*14220*/  LDL.LU.64 R20, [R1+0x18] ;  /* 0x0000180001147983 */ /* 0x000ee20000300a00 */
[----:B------:R-:W-:Y:S01]  /*14230*/  ULDC.64 UR4, c[0x0][0x2d8] ;  /* 0x0000b60000047ab9 */ /* 0x000fe20000000a00 */
[----:B------:R-:W-:Y:S01]  /*14240*/  LOP3.LUT P6, RZ, R16, 0x80, RZ, 0xc0, !PT ;  /* 0x0000008010ff7812 */ /* 0x000fe200078cc0ff */
[----:B------:R-:W-:Y:S01]  /*14250*/  IMAD R0, R30, UR4, RZ ;  /* 0x000000041e007c24 */ /* 0x000fe2000f8e02ff */
[----:B0-----:R-:W-:Y:S01]  /*14260*/  SHF.R.S32.HI R4, RZ, 0x1f, R27 ;  /* 0x0000001fff047819 */ /* 0x001fe2000001141b */
[----:B------:R-:W-:Y:S02]  /*14270*/  IMAD.MOV.U32 R3, RZ, RZ, R35 ;  /* 0x000000ffff037224 */ /* 0x000fe400078e0023 */
[----:B------:R-:W-:Y:S01]  /*14280*/  IMAD R5, R26, UR5, R0 ;  /* 0x000000051a057c24 */ /* 0x000fe2000f8e0200 */
[----:B------:R-:W-:Y:S02]  /*14290*/  SEL R4, R4, RZ, !P6 ;  /* 0x000000ff04047207 */ /* 0x000fe40007000000 */
[----:B------:R-:W-:Y:S01]  /*142a0*/  SEL R0, R27, RZ, !P6 ;  /* 0x000000ff1b007207 */ /* 0x000fe20007000000 */
[----:B---3--:R-:W-:Y:S01]  /*142b0*/  IMAD.MOV.U32 R2, RZ, RZ, R20 ;  /* 0x000000ffff027224 */ /* 0x008fe200078e0014 */
[----:B------:R-:W0:Y:S01]  /*142c0*/  LDC R21, c[0x0][0x448] ;  /* 0x00011200ff157b82 */ /* 0x000e220000000800 */
[----:B------:R-:W1:Y:S02]  /*142d0*/  S2R R20, SR_TID.X ;  /* 0x0000000000147919 */ /* 0x000e640000002100 */
        /* <DEDUP_REMOVED lines=8> */
[----:B0-----:R-:W-:Y:S02]  /*14360*/  ISETP.NE.AND P6, PT, R21, 0x1, PT ;  /* 0x000000011500780c */ /* 0x001fe40003fc5270 */
[----:B-1----:R-:W-:-:S04]  /*14370*/  LOP3.LUT R20, R20, 0x7f, RZ, 0xc0, !PT ;  /* 0x0000007f14147812 */ /* 0x002fc800078ec0ff */
[----:B------:R-:W-:-:S07]  /*14380*/  SHF.R.U32.HI R21, RZ, 0x3, R20 ;  /* 0x00000003ff157819 */ /* 0x000fce0000011614 */
[----:B------:R-:W0:Y:S01]  /*14390*/  @P6 LDC R6, c[0x0][0x44c] ;  /* 0x00011300ff066b82 */ /* 0x000e220000000800 */
[----:B------:R-:W1:Y:S07]  /*143a0*/  S2R R20, SR_TID.X ;  /* 0x0000000000147919 */ /* 0x000e6e0000002100 */
[----:B------:R-:W3:Y:S01]  /*143b0*/  @P6 LDC R5, c[0x0][0x450] ;  /* 0x00011400ff056b82 */ /* 0x000ee20000000800 */
[----:B-1----:R-:W-:-:S05]  /*143c0*/  IMAD.SHL.U32 R20, R20, 0x10, RZ ;  /* 0x0000001014147824 */ /* 0x002fca00078e00ff */
[----:B------:R-:W-:-:S05]  /*143d0*/  LOP3.LUT R20, R21, 0x70, R20, 0xf8, !PT ;  /* 0x0000007015147812 */ /* 0x000fca00078ef814 */
[----:B------:R-:W-:Y:S02]  /*143e0*/  IMAD.IADD R0, R20, 0x1, R25 ;  /* 0x0000000114007824 */ /* 0x000fe400078e0219 */
[----:B------:R-:W1:Y:S02]  /*143f0*/  S2R R20, SR_TID.X ;  /* 0x0000000000147919 */ /* 0x000e640000002100 */
[----:B0-----:R-:W-:-:S04]  /*14400*/  @P6 IMAD.HI.U32 R6, R0, R6, RZ ;  /* 0x0000000600066227 */ /* 0x001fc800078e00ff */
[----:B------:R-:W-:Y:S01]  /*14410*/  IMAD.MOV.U32 R4, RZ, RZ, R0 ;  /* 0x000000ffff047224 */ /* 0x000fe200078e0000 */
[----:B---3--:R-:W-:Y:S02]  /*14420*/  @P6 SHF.R.U32.HI R4, RZ, R5, R6 ;  /* 0x00000005ff046219 */ /* 0x008fe40000011606 */
[----:B------:R-:W0:Y:S03]  /*14430*/  LDC R6, c[0x0][0x448] ;  /* 0x00011200ff067b82 */ /* 0x000e260000000800 */
[----:B------:R-:W-:Y:S02]  /*14440*/  IMAD.MOV R5, RZ, RZ, -R4 ;  /* 0x000000ffff057224 */ /* 0x000fe400078e0a04 */
[----:B------:R-:W-:Y:S01]  /*14450*/  IMAD.WIDE.U32 R2, R4, UR4, R2 ;  /* 0x0000000404027c25 */ /* 0x000fe2000f8e0002 */
[----:B-1----:R-:W-:-:S03]  /*14460*/  LOP3.LUT R20, R20, 0x7f, RZ, 0xc0, !PT ;  /* 0x0000007f14147812 */ /* 0x002fc600078ec0ff */
[----:B0-----:R-:W-:Y:S01]  /*14470*/  IMAD R0, R6, R5, R0 ;  /* 0x0000000506007224 */ /* 0x001fe200078e0200 */
[----:B------:R-:W-:Y:S02]  /*14480*/  SHF.R.S32.HI R5, RZ, 0x1f, R4 ;  /* 0x0000001fff057819 */ /* 0x000fe40000011404 */
[----:B--2---:R-:W-:-:S03]  /*14490*/  SHF.R.U32.HI R7, RZ, 0x3, R20 ;  /* 0x00000003ff077819 */ /* 0x004fc60000011614 */
        /* <DEDUP_REMOVED lines=47> */
[----:B------:R-:W-:Y:S01]  /*14790*/  @!P1 IMAD.MOV.U32 R2, RZ, RZ, R5 ;  /* 0x000000ffff029224 */ /* 0x000fe200078e0005 */
[----:B------:R-:W-:Y:S01]  /*147a0*/  IADD3 R5, R25, 0x30, RZ ;  /* 0x0000003019057810 */ /* 0x000fe20007ffe0ff */
[----:B------:R-:W-:-:S05]  /*147b0*/  @!P1 IMAD.MOV.U32 R3, RZ, RZ, R6 ;  /* 0x000000ffff039224 */ /* 0x000fca00078e0006 */
        /* <DEDUP_REMOVED lines=38> */
[----:B------:R-:W1:Y:S04]  /*14a20*/  SHFL.IDX PT, R2, R4, 0x6, 0x181f ;  /* 0x00d81f0004027f89 */ /* 0x000e6800000e0000 */
[----:B------:R-:W2:Y:S02]  /*14a30*/  SHFL.IDX PT, R4, R4, 0x7, 0x181f ;  /* 0x00f81f0004047f89 */ /* 0x000ea400000e0000 */
[----:B0-----:R-:W-:-:S05]  /*14a40*/  @!P1 LEA R5, P4, R32, R3, 0x1 ;  /* 0x0000000320059211 */ /* 0x001fca00078808ff */
[----:B-1----:R-:W-:Y:S02]  /*14a50*/  @!P1 IMAD.X R6, RZ, RZ, R2, P4 ;  /* 0x000000ffff069224 */ /* 0x002fe400020e0602 */
[----:B------:R-:W-:Y:S02]  /*14a60*/  @!P1 IMAD.MOV.U32 R2, RZ, RZ, R5 ;  /* 0x000000ffff029224 */ /* 0x000fe400078e0005 */
[----:B------:R-:W-:-:S05]  /*14a70*/  @!P1 IMAD.MOV.U32 R3, RZ, RZ, R6 ;  /* 0x000000ffff039224 */ /* 0x000fca00078e0006 */
[----:B------:R0:W-:Y:S04]  /*14a80*/  @!P1 LDGSTS.E.BYPASS.LTC128B.128 [R37+0x15400], desc[UR36][R2.64], !P3 ;  /* 0x1540000002259fae */ /* 0x0001e8000d901d64 */
[----:B------:R0:W-:Y:S04]  /*14a90*/  @!P1 LDGSTS.E.BYPASS.LTC128B.128 [R37+0x19400], desc[UR36][R2.64+0x80], !P2 ;  /* 0x1940008002259fae */ /* 0x0001e8000d101d64 */
[----:B--2---:R0:W-:Y:S02]  /*14aa0*/  @!P1 LDGSTS.E.BYPASS.LTC128B.128 [R37+0x1d400], desc[UR36][R2.64+0x100], !P0 ;  /* 0x1d40010002259fae */ /* 0x0041e4000c101d64 */
.L_x_4770:
        /* <DEDUP_REMOVED lines=11> */
[----:B------:R1:W-:Y:S02]  /*14b60*/  LDGSTS.E.BYPASS.LTC128B.128 [R37+0x1dc00], desc[UR36][R2.64+0x100], !P0 ;  /* 0x1dc0010002257fae */ /* 0x0003e4000c101d64 */
.L_x_4681:
[----:B------:R-:W-:Y:S05]  /*14b70*/  BSYNC B0 ;  /* 0x0000000000007941 */ /* 0x000fea0003800000 */
.L_x_4680:
[----:B------:R-:W-:Y:S01]  /*14b80*/  NOP ;  /* 0x0000000000007918 */ /* 0x000fe20000000000 */
[----:B------:R-:W-:-:S13]  /*14b90*/  PLOP3.LUT P0, PT, PT, PT, PT, 0x80, 0x0 ;  /* 0x000000000000781c */ /* 0x000fda0003f0f070 */
.L_x_4682:
        /* <DEDUP_REMOVED lines=20> */
.L_x_4771:
[----:B------:R-:W-:Y:S05]  /*14ce0*/  BSYNC B0 ;  /* 0x0000000000007941 */ /* 0x000fea0003800000 */
.L_x_4683:
[----:B------:R-:W2:Y:S01]  /*14cf0*/  LDL R2, [R1+0x8] ;  /* 0x0000080001027983 */ /* 0x000ea20000100800 */
[----:B------:R-:W-:Y:S01]  /*14d00*/  BSSY B0, `(.L_x_4685) ;  /* 0x000010d000007945 */ /* 0x000fe20003800000 */
[----:B--2---:R-:W-:-:S13]  /*14d10*/  ISETP.GE.AND P0, PT, R6, R2, PT ;  /* 0x000000020600720c */ /* 0x004fda0003f06270 */
[----:B------:R-:W-:Y:S05]  /*14d20*/  @!P0 BRA `(.L_x_4686) ;  /* 0x0000001000288947 */ /* 0x000fea0003800000 */
[----:B------:R-:W-:Y:S01]  /*14d30*/  ULDC UR4, c[0x0][0x2f4] ;  /* 0x0000bd0000047ab9 */ /* 0x000fe20000000800 */
[----:B------:R-:W-:Y:S01]  /*14d40*/  IMAD.MOV.U32 R20, RZ, RZ, R28 ;  /* 0x000000ffff147224 */ /* 0x000fe200078e001c */
[----:B------:R-:W-:Y:S01]  /*14d50*/  ISETP.GE.AND P3, PT, R32, UR4, PT ;  /* 0x0000000420007c0c */ /* 0x000fe2000bf66270 */
[----:B------:R-:W-:Y:S01]  /*14d60*/  IMAD.MOV.U32 R10, RZ, RZ, R23 ;  /* 0x000000ffff0a7224 */ /* 0x000fe200078e0017 */
[----:B------:R-:W-:Y:S01]  /*14d70*/  ISETP.GE.AND P2, PT, R34, UR4, PT ;  /* 0x0000000422007c0c */ /* 0x000fe2000bf46270 */
[----:B------:R-:W-:Y:S01]  /*14d80*/  IMAD.MOV.U32 R29, RZ, RZ, R22 ;  /* 0x000000ffff1d7224 */ /* 0x000fe200078e0016 */
[----:B------:R-:W-:-:S13]  /*14d90*/  ISETP.GE.AND P1, PT, R33, UR4, PT ;  /* 0x0000000421007c0c */ /* 0x000fda000bf26270 */
.L_x_4699:
[----:B------:R-:W2:Y:S01]  /*14da0*/  LDL R4, [R1+0x4] ;  /* 0x0000040001047983 */ /* 0x000ea20000100800 */
[----:B0-----:R-:W0:Y:S03]  /*14db0*/  LDC R0, c[0x0][0x430] ;  /* 0x00010c00ff007b82 */ /* 0x001e260000000800 */
[----:B------:R-:W3:Y:S01]  /*14dc0*/  LDL R7, [R1+0xc] ;  /* 0x00000c0001077983 */ /* 0x000ee20000100800 */
[----:B------:R-:W1:Y:S03]  /*14dd0*/  S2R R2, SR_TID.X ;  /* 0x0000000000027919 */ /* 0x000e660000002100 */
[----:B------:R-:W4:Y:S01]  /*14de0*/  LDL R8, [R1+0x28] ;  /* 0x0000280001087983 */ /* 0x000f220000100800 */
[----:B0-----:R-:W-:Y:S02]  /*14df0*/  ISETP.NE.AND P0, PT, R0, 0x1, PT ;  /* 0x000000010000780c */ /* 0x001fe40003f05270 */
[----:B------:R-:W0:Y:S11]  /*14e00*/  S2R R0, SR_TID.X ;  /* 0x0000000000007919 */ /* 0x000e360000002100 */
[----:B------:R-:W2:Y:S01]  /*14e10*/  @P0 LDC R3, c[0x0][0x438] ;  /* 0x00010e00ff030b82 */ /* 0x000ea20000000800 */
[----:B-1----:R-:W-:-:S04]  /*14e20*/  LOP3.LUT R2, R2, 0x7f, RZ, 0xc0, !PT ;  /* 0x0000007f02027812 */ /* 0x002fc800078ec0ff */
[----:B------:R-:W-:Y:S01]  /*14e30*/  SHF.R.U32.HI R2, RZ, 0x3, R2 ;  /* 0x00000003ff027819 */ /* 0x000fe20000011602 */
[----:B0-----:R-:W-:-:S05]  /*14e40*/  IMAD.SHL.U32 R0, R0, 0x10, RZ ;  /* 0x0000001000007824 */ /* 0x001fca00078e00ff */
[----:B------:R-:W-:Y:S02]  /*14e50*/  LOP3.LUT R0, R2, 0x70, R0, 0xf8, !PT ;  /* 0x0000007002007812 */ /* 0x000fe400078ef800 */
[----:B------:R-:W0:Y:S02]  /*14e60*/  @P0 LDC R2, c[0x0][0x434] ;  /* 0x00010d00ff020b82 */ /* 0x000e240000000800 */
[----:B------:R-:W-:Y:S01]  /*14e70*/  ISETP.GT.U32.AND P5, PT, R0, 0x5f, PT ;  /* 0x0000005f0000780c */ /* 0x000fe20003fa4070 */
[----:B------:R-:W-:Y:S05]  /*14e80*/  YIELD ;  /* 0x0000000000007946 */ /* 0x000fea0003800000 */
[----:B------:R-:W-:Y:S01]  /*14e90*/  ULDC UR4, c[0x0][0x430] ;  /* 0x00010c0000047ab9 */ /* 0x000fe20000000800 */
[----:B--2---:R-:W-:-:S06]  /*14ea0*/  IMAD R9, R6, 0x60, R4 ;  /* 0x0000006006097824 */ /* 0x004fcc00078e0204 */
[----:B------:R-:W1:Y:S01]  /*14eb0*/  @!P5 LDC.64 R4, c[0x0][0x428] ;  /* 0x00010a00ff04db82 */ /* 0x000e620000000a00 */
[----:B------:R-:W-:-:S04]  /*14ec0*/  IMAD.IADD R9, R0, 0x1, R9 ;  /* 0x0000000100097824 */ /* 0x000fc800078e0209 */
[----:B0-----:R-:W-:-:S04]  /*14ed0*/  @P0 IMAD.HI.U32 R2, R9, R2, RZ ;  /* 0x0000000209020227 */ /* 0x001fc800078e00ff */
[----:B------:R-:W-:Y:S01]  /*14ee0*/  IMAD.MOV.U32 R0, RZ, RZ, R9 ;  /* 0x000000ffff007224 */ /* 0x000fe200078e0009 */
[----:B------:R-:W-:-:S04]  /*14ef0*/  @P0 SHF.R.U32.HI R0, RZ, R3, R2 ;  /* 0x00000003ff000219 */ /* 0x000fc80000011602 */
[--C-:B------:R-:W-:Y:S01]  /*14f00*/  @!P5 SHF.R.S32.HI R3, RZ, 0x1f, R0.reuse ;  /* 0x0000001fff03d819 */ /* 0x100fe20000011400 */
[----:B------:R-:W-:-:S04]  /*14f10*/  @!P5 IMAD.MOV.U32 R2, RZ, RZ, R0 ;  /* 0x000000ffff02d224 */ /* 0x000fc800078e0000 */
[----:B-1----:R-:W-:-:S04]  /*14f20*/  @!P5 IMAD.WIDE.U32 R2, R31, R4, R2 ;  /* 0x000000041f02d225 */ /* 0x002fc800078e0002 */
[----:B---3--:R-:W-:-:S04]  /*14f30*/  @!P5 IMAD R4, R7, R4, RZ ;  /* 0x000000040704d224 */ /* 0x008fc800078e02ff */
[----:B------:R-:W-:Y:S02]  /*14f40*/  @!P5 IMAD R7, R31, R5, R4 ;  /* 0x000000051f07d224 */ /* 0x000fe400078e0204 */
[----:B------:R-:W0:Y:S01]  /*14f50*/  @!P5 LDC.64 R4, c[0x0][0x418] ;  /* 0x00010600ff04db82 */ /* 0x000e220000000a00 */
[----:B------:R-:W-:Y:S02]  /*14f60*/  IMAD.MOV R0, RZ, RZ, -R0 ;  /* 0x000000ffff007224 */ /* 0x000fe400078e0a00 */
[----:B------:R-:W-:Y:S02]  /*14f70*/  @!P5 IMAD.IADD R3, R7, 0x1, R3 ;  /* 0x000000010703d824 */ /* 0x000fe400078e0203 */
[----:B------:R-:W-:Y:S02]  /*14f80*/  IMAD R9, R0, UR4, R9 ;  /* 0x0000000400097c24 */ /* 0x000fe4000f8e0209 */
[----:B------:R-:W-:Y:S01]  /*14f90*/  IMAD.MOV.U32 R0, RZ, RZ, RZ ;  /* 0x000000ffff007224 */ /* 0x000fe200078e00ff */
[----:B0-----:R-:W-:-:S04]  /*14fa0*/  @!P5 LEA R4, P0, R2, R4, 0x2 ;  /* 0x000000040204d211 */ /* 0x001fc800078010ff */
[----:B------:R-:W-:-:S05]  /*14fb0*/  @!P5 LEA.HI.X R5, R2, R5, R3, 0x2, P0 ;  /* 0x000000050205d211 */ /* 0x000fca00000f1403 */
[----:B------:R0:W5:Y:S01]  /*14fc0*/  @!P5 LDG.E R0, desc[UR36][R4.64] ;  /* 0x000000240400d981 */ /* 0x000162000c1e1900 */
[----:B----4-:R-:W-:Y:S01]  /*14fd0*/  ISETP.NE.AND P4, PT, R8, 0x3, PT ;  /* 0x000000030800780c */ /* 0x010fe20003f85270 */
        /* <DEDUP_REMOVED lines=8> */
.L_x_4687:
[----:B------:R-:W-:Y:S01]  /*15060*/  IMAD R7, R23, 0x8, R17 ;  /* 0x0000000817077824 */ /* 0x000fe200078e0211 */
[----:B------:R-:W-:Y:S01]  /*15070*/  SHF.L.U32 R2, R28, 0x1f, RZ ;  /* 0x0000001f1c027819 */ /* 0x000fe200000006ff */
[----:B------:R-:W-:Y:S03]  /*15080*/  BSSY B1, `(.L_x_4688) ;  /* 0x0000003000017945 */ /* 0x000fe60003800000 */
[----:B------:R-:W0:Y:S02]  /*15090*/  SYNCS.PHASECHK.TRANS64.TRYWAIT P0, [R7+URZ+0x30840], R2 ;  /* 0x03084002070075a7 */ /* 0x000e24000800017f */
[----:B0-----:R-:W-:Y:S05]  /*150a0*/  @!P0 BRA `(.L_x_4689) ;  /* 0x0000003c00448947 */ /* 0x001fea0003800000 */
.L_x_4772:
[----:B------:R-:W-:Y:S05]  /*150b0*/  BSYNC B1 ;  /* 0x0000000000017941 */ /* 0x000fea0003800000 */
.L_x_4688:
        /* <DEDUP_REMOVED lines=31> */
[----:B0-----:R-:W-:-:S05]  /*152b0*/  IADD3 R2, P0, R2, R4, RZ ;  /* 0x0000000402027210 */ /* 0x001fca0007f1e0ff */
[----:B-1----:R-:W-:-:S05]  /*152c0*/  IMAD.X R3, RZ, RZ, R3, P0 ;  /* 0x000000ffff037224 */ /* 0x002fca00000e0603 */
        /* <DEDUP_REMOVED lines=32> */
.L_x_4786:
        /* <DEDUP_REMOVED lines=11> */
.L_x_4691:
        /* <DEDUP_REMOVED lines=11> */
.L_x_4692:
[----:B------:R1:W-:Y:S01]  /*15630*/  SYNCS.ARRIVE.TRANS64.A1T0 RZ, [R7+URZ+0x30830], RZ ;  /* 0x030830ff07ff79a7 */ /* 0x0003e2000810003f */
[----:B------:R-:W-:Y:S05]  /*15640*/  @!P5 BRA `(.L_x_4693) ;  /* 0x000000000004d947 */ /* 0x000fea0003800000 */
[----:B------:R-:W-:Y:S01]  /*15650*/  BPT.TRAP 0x1 ;  /* 0x000000040000795c */ /* 0x000fe20000300000 */
.L_x_4693:
[----:B------:R-:W-:Y:S01]  /*15660*/  SHF.L.U32 R2, R20, 0x1f, RZ ;  /* 0x0000001f14027819 */ /* 0x000fe200000006ff */
[----:B0-----:R-:W-:Y:S01]  /*15670*/  IMAD R6, R10, 0x8, R17 ;  /* 0x000000080a067824 */ /* 0x001fe200078e0211 */
[----:B------:R-:W-:Y:S03]  /*15680*/  BSSY B1, `(.L_x_4694) ;  /* 0x0000003000017945 */ /* 0x000fe60003800000 */
[----:B------:R-:W0:Y:S02]  /*15690*/  SYNCS.PHASECHK.TRANS64.TRYWAIT P0, [R6+URZ+0x30860], R2 ;  /* 0x03086002060075a7 */ /* 0x000e24000800017f */
[----:B0-----:R-:W-:Y:S05]  /*156a0*/  @!P0 BRA `(.L_x_4695) ;  /* 0x0000003c00b88947 */ /* 0x001fea0003800000 */
.L_x_4787:
[----:B------:R-:W-:Y:S05]  /*156b0*/  BSYNC B1 ;  /* 0x0000000000017941 */ /* 0x000fea0003800000 */
.L_x_4694:
[----:B------:R-:W1:Y:S01]  /*156c0*/  LDL R5, [R1] ;  /* 0x0000000001057983 */ /* 0x000e620000100800 */
        /* <DEDUP_REMOVED lines=61> */
[----:B0-2---:R0:W1:Y:S02]  /*15aa0*/  SHFL.IDX PT, R2, R18, 0x5, 0x181f ;  /* 0x00b81f0012027f89 */ /* 0x00506400000e0000 */
.L_x_4801:
        /* <DEDUP_REMOVED lines=31> */
.L_x_4697:
        /* <DEDUP_REMOVED lines=11> */
.L_x_4698:
        /* <DEDUP_REMOVED lines=8> */
.L_x_4686:
[----:B------:R-:W-:Y:S05]  /*15dd0*/  BSYNC B0 ;  /* 0x0000000000007941 */ /* 0x000fea0003800000 */
.L_x_4685:
        /* <DEDUP_REMOVED lines=17> */
.L_x_4701:
[----:B------:R-:W-:Y:S05]  /*15ef0*/  BSYNC B0 ;  /* 0x0000000000007941 */ /* 0x000fea0003800000 */
.L_x_4700:
[----:B------:R-:W2:Y:S02]  /*15f00*/  LDL R0, [R1+0x28] ;  /* 0x0000280001007983 */ /* 0x000ea40000100800 */
[----:B--2---:R-:W-:-:S13]  /*15f10*/  ISETP.NE.AND P0, PT, R0, 0x3, PT ;  /* 0x000000030000780c */ /* 0x004fda0003f05270 */
[----:B------:R-:W-:Y:S05]  /*15f20*/  @!P0 BRA `(.L_x_4702) ;  /* 0x0000000000048947 */ /* 0x000fea0003800000 */
[----:B------:R-:W-:Y:S01]  /*15f30*/  BPT.TRAP 0x1 ;  /* 0x000000040000795c */ /* 0x000fe20000300000 */
.L_x_4702:
[----:B------:R-:W2:Y:S01]  /*15f40*/  LDL.LU R2, [R1] ;  /* 0x0000000001027983 */ /* 0x000ea20000300800 */
[----:B------:R-:W-:Y:S01]  /*15f50*/  IMAD R0, R23, 0x8, R17 ;  /* 0x0000000817007824 */ /* 0x000fe200078e0211 */
[----:B------:R-:W-:Y:S01]  /*15f60*/  SHF.L.U32 R3, R28, 0x1f, RZ ;  /* 0x0000001f1c037819 */ /* 0x000fe200000006ff */
[----:B------:R-:W-:Y:S03]  /*15f70*/  BSSY B0, `(.L_x_4703) ;  /* 0x0000004000007945 */ /* 0x000fe60003800000 */
[----:B------:R-:W0:Y:S01]  /*15f80*/  SYNCS.PHASECHK.TRANS64.TRYWAIT P0, [R0+URZ+0x30860], R3 ;  /* 0x03086003000075a7 */ /* 0x000e22000800017f */
[----:B--2---:R-:W-:Y:S01]  /*15f90*/  IMAD R6, R22, -0x60, R2 ;  /* 0xffffffa016067824 */ /* 0x004fe200078e0202 */
[----:B0-----:R-:W-:Y:S06]  /*15fa0*/  @!P0 BRA `(.L_x_4704) ;  /* 0x0000003c00a08947 */ /* 0x001fec0003800000 */
.L_x_4802:
[----:B------:R-:W-:Y:S05]  /*15fb0*/  BSYNC B0 ;  /* 0x0000000000007941 */ /* 0x000fea0003800000 */
.L_x_4703:
[----:B------:R-:W1:Y:S01]  /*15fc0*/  S2R R2, SR_TID.X ;  /* 0x0000000000027919 */ /* 0x000e620000002100 */
[----:B------:R-:W-:Y:S01]  /*15fd0*/  UMOV UR4, 0xffffffff ;  /* 0xffffffff00047882 */ /* 0x000fe20000000000 */
[----:B------:R-:W-:Y:S01]  /*15fe0*/  IMAD R4, R23, 0x4800, R36 ;  /* 0x0000480017047824 */ /* 0x000fe200078e0224 */
[----:B-1----:R-:W-:-:S04]  /*15ff0*/  LOP3.LUT R2, R2, 0x7f, RZ, 0xc0, !PT ;  /* 0x0000007f02027812 */ /* 0x002fc800078ec0ff */
[----:B------:R-:W-:-:S05]  /*16000*/  SHF.R.U32.HI R2, RZ, 0x3, R2 ;  /* 0x00000003ff027819 */ /* 0x000fca0000011602 */
[----:B------:R-:W-:Y:S01]  /*16010*/  IMAD.IADD R6, R6, 0x1, -R2 ;  /* 0x0000000106067824 */ /* 0x000fe200078e0a02 */
[----:B------:R-:W-:Y:S06]  /*16020*/  BRA.DIV UR4, `(.L_x_4705) ;  /* 0x0000003e04947947 */ /* 0x000fec000b800000 */
[----:B------:R-:W1:Y:S01]  /*16030*/  SHFL.IDX PT, R14, R18, RZ, 0x181f ;  /* 0x00181fff120e7589 */ /* 0x000e6200000e0000 */
[----:B------:R-:W-:Y:S01]  /*16040*/  ULDC UR4, c[0x0][0x2f4] ;  /* 0x0000bd0000047ab9 */ /* 0x000fe20000000800 */
[C---:B------:R-:W-:Y:S01]  /*16050*/  IMAD.SHL.U32 R5, R32.reuse, 0x2, RZ ;  /* 0x0000000220057824 */ /* 0x040fe200078e00ff */
[----:B------:R-:W-:Y:S01]  /*16060*/  ISETP.GE.AND P2, PT, R32, UR4, PT ;  /* 0x0000000420007c0c */ /* 0x000fe2000bf46270 */
[----:B0-----:R-:W0:Y:S01]  /*16070*/  SHFL.IDX PT, R3, R19, RZ, 0x181f ;  /* 0x00181fff13037589 */ /* 0x001e2200000e0000 */
[----:B------:R-:W-:Y:S01]  /*16080*/  IMAD R4, R4, 0x2, R17 ;  /* 0x0000000204047824 */ /* 0x000fe200078e0211 */
[----:B------:R-:W-:Y:S02]  /*16090*/  ISETP.GE.AND P1, PT, R34, UR4, PT ;  /* 0x0000000422007c0c */ /* 0x000fe4000bf26270 */
[C---:B------:R-:W-:Y:S01]  /*160a0*/  ISETP.LT.OR P4, PT, R6.reuse, 0x1, P2 ;  /* 0x000000010600780c */ /* 0x040fe20001781670 */
[----:B------:R-:W-:Y:S01]  /*160b0*/  SHFL.IDX PT, R7, R19, 0x1, 0x181f ;  /* 0x00381f0013077f89 */ /* 0x000fe200000e0000 */
        /* <DEDUP_REMOVED lines=49> */
.L_x_4816:
        /* <DEDUP_REMOVED lines=13> */
.L_x_4706:
        /* <DEDUP_REMOVED lines=11> */
.L_x_4707:
[----:B------:R0:W-:Y:S01]  /*16550*/  SYNCS.ARRIVE.TRANS64.A1T0 RZ, [R0+URZ+0x30850], RZ ;  /* 0x030850ff00ff79a7 */ /* 0x0001e2000810003f */
[----:B------:R-:W-:-:S05]  /*16560*/  VIADD R23, R23, 0x1 ;  /* 0x0000000117177836 */ /* 0x000fca0000000000 */
[----:B------:R-:W-:-:S04]  /*16570*/  ISETP.NE.AND P0, PT, R23, 0x2, PT ;  /* 0x000000021700780c */ /* 0x000fc80003f05270 */
[----:B------:R-:W-:Y:S02]  /*16580*/  SEL R3, RZ, 0x1, P0 ;  /* 0x00000001ff037807 */ /* 0x000fe40000000000 */
[----:B------:R-:W-:Y:S02]  /*16590*/  SEL R23, R23, RZ, P0 ;  /* 0x000000ff17177207 */ /* 0x000fe40000000000 */
[----:B0-----:R-:W-:-:S07]  /*165a0*/  LOP3.LUT R28, R28, R3, RZ, 0x3c, !PT ;  /* 0x000000031c1c7212 */ /* 0x001fce00078e3cff */
.L_x_4664:
[----:B------:R-:W-:Y:S05]  /*165b0*/  BSYNC B7 ;  /* 0x0000000000077941 */ /* 0x000fea0003800000 */
.L_x_4662:
        /* <DEDUP_REMOVED lines=8> */
[----:B------:R3:W4:Y:S01]  /*16640*/  LDS.128 R24, [R17+0x308d0] ;  /* 0x0308d00011187984 */ /* 0x0007220000000c00 */
[----:B------:R-:W-:Y:S06]  /*16650*/  BAR.ARV 0x4, 0x180 ;  /* 0x0106000000007b1d */ /* 0x000fec0000002000 */
[----:B------:R-:W-:Y:S05]  /*16660*/  BRA `(.L_x_4709) ;  /* 0x0000000800cc7947 */ /* 0x000fea0003800000 */
.L_x_4708:
        /* <DEDUP_REMOVED lines=11> */
[----:B------:R-:W-:Y:S02]  /*16720*/  MOV R5, RZ ;  /* 0x000000ff00057202 */ /* 0x000fe40000000f00 */
[C---:B------:R-:W-:Y:S01]  /*16730*/  ISETP.GE.U32.AND P2, PT, R8.reuse, 0x2, PT ;  /* 0x000000020800780c */ /* 0x040fe20003f46070 */
[----:B------:R-:W-:Y:S01]  /*16740*/  SHFL.IDX PT, R0, R24, RZ, 0x1f ;  /* 0x00001fff18007589 */ /* 0x000fe200000e0000 */
[C---:B------:R-:W-:Y:S02]  /*16750*/  ISETP.GE.U32.AND P3, PT, R8.reuse, 0x4, PT ;  /* 0x000000040800780c */ /* 0x040fe40003f66070 */
[C---:B------:R-:W-:Y:S01]  /*16760*/  ISETP.GE.U32.AND P4, PT, R8.reuse, 0x8, PT ;  /* 0x000000080800780c */ /* 0x040fe20003f86070 */
[----:B------:R-:W-:Y:S01]  /*16770*/  SHFL.IDX PT, R4, R24, 0x1, 0x1f ;  /* 0x00201f0018047f89 */ /* 0x000fe200000e0000 */
[C---:B------:R-:W-:Y:S01]  /*16780*/  ISETP.GE.U32.AND P5, PT, R8.reuse, 0x10, PT ;  /* 0x000000100800780c */ /* 0x040fe20003fa6070 */
        /* <DEDUP_REMOVED lines=17> */
[----:B------:R1:W2:Y:S02]  /*168a0*/  SHFL.IDX PT, R14, R6, 0x1f, 0x1f ;  /* 0x03e01f00060e7f89 */ /* 0x0002a400000e0000 */
.L_x_4826:
[----:B------:R-:W-:Y:S02]  /*168b0*/  ULDC UR4, c[0x0][0xc38] ;  /* 0x00030e0000047ab9 */ /* 0x000fe40000000800 */
[----:B------:R-:W-:-:S04]  /*168c0*/  IMAD.U32 R7, RZ, RZ, UR4 ;  /* 0x00000004ff077e24 */ /* 0x000fc8000f8e00ff */
[----:B--2---:R-:W-:-:S04]  /*168d0*/  IMAD R14, R14, R7, RZ ;  /* 0x000000070e0e7224 */ /* 0x004fc800078e02ff */
[----:B------:R-:W-:-:S05]  /*168e0*/  IMAD.IADD R9, R4, 0x1, R14 ;  /* 0x0000000104097824 */ /* 0x000fca00078e020e */
[----:B------:R-:W-:-:S13]  /*168f0*/  ISETP.GT.AND P6, PT, R9, R0, PT ;  /* 0x000000000900720c */ /* 0x000fda0003fc4270 */
[----:B------:R-:W-:Y:S05]  /*16900*/  @P6 BRA `(.L_x_4711) ;  /* 0x00000000009c6947 */ /* 0x000fea0003800000 */
.L_x_4716:
[----:B------:R-:W2:Y:S01]  /*16910*/  LDC R2, c[0x0][0xc3c] ;  /* 0x00030f00ff027b82 */ /* 0x000ea20000000800 */
[----:B------:R-:W-:-:S05]  /*16920*/  VIADD R27, R27, 0x1f ;  /* 0x0000001f1b1b7836 */ /* 0x000fca0000000000 */
[----:B--2---:R-:W-:-:S13]  /*16930*/  ISETP.GE.AND P6, PT, R27, R2, PT ;  /* 0x000000021b00720c */ /* 0x004fda0003fc6270 */
[----:B------:R-:W-:Y:S05]  /*16940*/  @P6 BRA `(.L_x_4712) ;  /* 0x0000000400d06947 */ /* 0x000fea0003800000 */
[----:B------:R-:W2:Y:S01]  /*16950*/  S2R R3, SR_TID.X ;  /* 0x0000000000037919 */ /* 0x000ea20000002100 */
[----:B------:R-:W-:Y:S01]  /*16960*/  BSSY B0, `(.L_x_4713) ;  /* 0x0000009000007945 */ /* 0x000fe20003800000 */
[----:B------:R-:W-:Y:S01]  /*16970*/  IMAD.MOV.U32 R5, RZ, RZ, RZ ;  /* 0x000000ffff057224 */ /* 0x000fe200078e00ff */
[----:B--2---:R-:W-:-:S05]  /*16980*/  LOP3.LUT R3, R3, 0x1f, RZ, 0xc0, !PT ;  /* 0x0000001f03037812 */ /* 0x004fca00078ec0ff */
[----:B------:R-:W-:-:S05]  /*16990*/  IMAD.IADD R7, R27, 0x1, R3 ;  /* 0x000000011b077824 */ /* 0x000fca00078e0203 */
[----:B------:R-:W-:-:S13]  /*169a0*/  ISETP.GE.OR P6, PT, R7, R2, !P0 ;  /* 0x000000020700720c */ /* 0x000fda00047c6670 */
[----:B------:R-:W-:Y:S05]  /*169b0*/  @P6 BRA `(.L_x_4714) ;  /* 0x00000000000c6947 */ /* 0x000fea0003800000 */
[----:B------:R-:W2:Y:S02]  /*169c0*/  LDC.64 R2, c[0x0][0xc80] ;  /* 0x00032000ff027b82 */ /* 0x000ea40000000a00 */
[----:B--2---:R-:W-:-:S05]  /*169d0*/  IMAD.WIDE R2, R7, 0x4, R2 ;  /* 0x0000000407027825 */ /* 0x004fca00078e0202 */
[----:B------:R2:W5:Y:S02]  /*169e0*/  LDG.E R5, desc[UR36][R2.64] ;  /* 0x0000002402057981 */ /* 0x000564000c1e1900 */
.L_x_4714:
[----:B------:R-:W-:Y:S05]  /*169f0*/  BSYNC B0 ;  /* 0x0000000000007941 */ /* 0x000fea0003800000 */
.L_x_4713:
        /* <DEDUP_REMOVED lines=18> */
.L_x_4834:
[----:B------:R-:W-:Y:S02]  /*16b20*/  ULDC UR4, c[0x0][0xc38] ;  /* 0x00030e0000047ab9 */ /* 0x000fe40000000800 */
[----:B------:R-:W-:-:S04]  /*16b30*/  IMAD.U32 R7, RZ, RZ, UR4 ;  /* 0x00000004ff077e24 */ /* 0x000fc8000f8e00ff */
[----:B--2---:R-:W-:-:S04]  /*16b40*/  IMAD R14, R14, R7, RZ ;  /* 0x000000070e0e7224 */ /* 0x004fc800078e02ff */
[----:B------:R-:W-:-:S05]  /*16b50*/  IMAD.IADD R9, R14, 0x1, R9 ;  /* 0x000000010e097824 */ /* 0x000fca00078e0209 */
[----:B------:R-:W-:-:S13]  /*16b60*/  ISETP.GT.AND P6, PT, R9, R0, PT ;  /* 0x000000000900720c */ /* 0x000fda0003fc4270 */
[----:B------:R-:W-:Y:S05]  /*16b70*/  @!P6 BRA `(.L_x_4716) ;  /* 0xfffffffc0064e947 */ /* 0x000fea000383ffff */
.L_x_4711:
        /* <DEDUP_REMOVED lines=8> */
.L_x_4838:
[----:B------:R-:W-:Y:S01]  /*16c00*/  ISETP.NE.AND P0, PT, R2, RZ, PT ;  /* 0x000000ff0200720c */ /* 0x000fe20003f05270 */
[----:B------:R-:W-:-:S12]  /*16c10*/  IMAD.MOV.U32 R14, RZ, RZ, RZ ;  /* 0x000000ffff0e7224 */ /* 0x000fd800078e00ff */
[----:B------:R-:W-:Y:S05]  /*16c20*/  @!P0 BRA `(.L_x_4718) ;  /* 0x0000000000108947 */ /* 0x000fea0003800000 */
[----:B------:R-:W-:Y:S01]  /*16c30*/  UMOV UR4, 0xffffffff ;  /* 0xffffffff00047882 */ /* 0x000fe20000000000 */
[----:B------:R-:W-:Y:S02]  /*16c40*/  VIADD R12, R4, 0xffffffff ;  /* 0xffffffff040c7836 */ /* 0x000fe40000000000 */
[----:B------:R-:W-:Y:S05]  /*16c50*/  BRA.DIV UR4, `(.L_x_4719) ;  /* 0x0000004204b47947 */ /* 0x000fea000b800000 */
[----:B------:R4:W0:Y:S02]  /*16c60*/  SHFL.IDX PT, R14, R6, R12, 0x1f ;  /* 0x00001f0c060e7589 */ /* 0x00082400000e0000 */
.L_x_4718:
[----:B------:R-:W5:Y:S01]  /*16c70*/  LDC.64 R2, c[0x0][0xc90] ;  /* 0x00032400ff027b82 */ /* 0x000f620000000a00 */
[----:B------:R-:W-:-:S04]  /*16c80*/  IMAD.IADD R27, R4, 0x1, R27 ;  /* 0x00000001041b7824 */ /* 0x000fc800078e021b */
[----:B-----5:R-:W-:-:S05]  /*16c90*/  IMAD.WIDE R2, R27, 0x4, R2 ;  /* 0x000000041b027825 */ /* 0x020fca00078e0202 */
[----:B-1--4-:R1:W2:Y:S01]  /*16ca0*/  LDG.E R6, desc[UR36][R2.64] ;  /* 0x0000002402067981 */ /* 0x0122a2000c1e1900 */
[----:B0-----:R-:W-:Y:S02]  /*16cb0*/  IMAD R24, R14, R7, R24 ;  /* 0x000000070e187224 */ /* 0x001fe400078e0218 */
[----:B-1----:R-:W-:Y:S02]  /*16cc0*/  IMAD.MOV.U32 R2, RZ, RZ, RZ ;  /* 0x000000ffff027224 */ /* 0x002fe400078e00ff */
        /* <DEDUP_REMOVED lines=60> */
.L_x_4712:
[----:B------:R-:W-:Y:S01]  /*17090*/  UMOV UR4, URZ ;  /* 0x0000003f00047c82 */ /* 0x000fe20008000000 */
[----:B------:R-:W-:Y:S01]  /*170a0*/  UMOV UR5, URZ ;  /* 0x0000003f00057c82 */ /* 0x000fe20008000000 */
[----:B------:R-:W-:Y:S01]  /*170b0*/  ULDC UR6, c[0x0][0xc3c] ;  /* 0x00030f0000067ab9 */ /* 0x000fe20000000800 */
[----:B------:R-:W-:Y:S02]  /*170c0*/  IMAD.MOV.U32 R24, RZ, RZ, R0 ;  /* 0x000000ffff187224 */ /* 0x000fe400078e0000 */
[----:B------:R-:W-:Y:S02]  /*170d0*/  IMAD.U32 R25, RZ, RZ, UR4 ;  /* 0x00000004ff197e24 */ /* 0x000fe4000f8e00ff */
[----:B------:R-:W-:Y:S02]  /*170e0*/  IMAD.U32 R26, RZ, RZ, UR5 ;  /* 0x00000005ff1a7e24 */ /* 0x000fe4000f8e00ff */
[----:B------:R-:W-:-:S07]  /*170f0*/  IMAD.U32 R27, RZ, RZ, UR6 ;  /* 0x00000006ff1b7e24 */ /* 0x000fce000f8e00ff */
.L_x_4720:
        /* <DEDUP_REMOVED lines=10> */
.L_x_4709:
[----:B------:R-:W-:Y:S02]  /*171a0*/  ULDC UR4, c[0x0][0xc3c] ;  /* 0x00030f0000047ab9 */ /* 0x000fe40000000800 */
[----:B----4-:R-:W-:-:S13]  /*171b0*/  ISETP.GE.AND P0, PT, R27, UR4, PT ;  /* 0x000000041b007c0c */ /* 0x010fda000bf06270 */
[----:B------:R-:W-:Y:S05]  /*171c0*/  @!P0 BRA `(.L_x_4721) ;  /* 0xffffffb400188947 */ /* 0x000fea000383ffff */
[----:B------:R-:W-:Y:S05]  /*171d0*/  BSYNC B8 ;  /* 0x0000000000087941 */ /* 0x000fea0003800000 */
.L_x_4650:
[----:B------:R-:W4:Y:S01]  /*171e0*/  LDL.LU R0, [R1+0x24] ;  /* 0x0000240001007983 */ /* 0x000f220000300800 */
[----:B------:R-:W-:Y:S01]  /*171f0*/  BSSY B0, `(.L_x_4722) ;  /* 0x000000b000007945 */ /* 0x000fe20003800000 */
[----:B------:R-:W5:Y:S01]  /*17200*/  S2R R5, SR_CgaCtaId ;  /* 0x0000000000057919 */ /* 0x000f620000008800 */
[----:B----4-:R-:W-:-:S05]  /*17210*/  VIADD R0, R0, 0x1 ;  /* 0x0000000100007836 */ /* 0x010fca0000000000 */
[----:B-1----:R-:W-:-:S04]  /*17220*/  LEA.HI R2, R0, R0, RZ, 0x1 ;  /* 0x0000000000027211 */ /* 0x002fc800078f08ff */
[----:B------:R-:W-:Y:S02]  /*17230*/  LOP3.LUT R3, R2, 0xfffffffe, RZ, 0xc0, !PT ;  /* 0xfffffffe02037812 */ /* 0x000fe400078ec0ff */
[----:B------:R-:W-:-:S03]  /*17240*/  MOV R2, 0x400 ;  /* 0x0000040000027802 */ /* 0x000fc60000000f00 */
[----:B------:R-:W-:Y:S01]  /*17250*/  IMAD.IADD R0, R0, 0x1, -R3 ;  /* 0x0000000100007824 */ /* 0x000fe200078e0a03 */
[----:B-----5:R-:W-:-:S04]  /*17260*/  LEA R4, R5, R2, 0x18 ;  /* 0x0000000205047211 */ /* 0x020fc800078ec0ff */
[----:B------:R-:W-:-:S04]  /*17270*/  SHF.L.U32 R0, R0, 0x1f, RZ ;  /* 0x0000001f00007819 */ /* 0x000fc800000006ff */
[----:B------:R-:W1:Y:S02]  /*17280*/  SYNCS.PHASECHK.TRANS64.TRYWAIT P0, [R4+URZ+0x30820], R0 ;  /* 0x03082000040075a7 */ /* 0x000e64000800017f */
[----:B-1----:R-:W-:Y:S05]  /*17290*/  @!P0 BRA `(.L_x_4723) ;  /* 0x0000003c00488947 */ /* 0x002fea0003800000 */
.L_x_4841:
[----:B------:R-:W-:Y:S05]  /*172a0*/  BSYNC B0 ;  /* 0x0000000000007941 */ /* 0x000fea0003800000 */
.L_x_4722:
[----:B------:R-:W-:-:S03]  /*172b0*/  UMOV UR4, 0xffffffff ;  /* 0xffffffff00047882 */ /* 0x000fc60000000000 */
[----:B------:R-:W-:Y:S05]  /*172c0*/  BRA.DIV UR4, `(.L_x_4724) ;  /* 0x0000003e04507947 */ /* 0x000fea000b800000 */
[----:B-1----:R-:W1:Y:S02]  /*172d0*/  S2R R0, SR_TID.X ;  /* 0x0000000000007919 */ /* 0x002e640000002100 */
[----:B-1----:R-:W-:-:S04]  /*172e0*/  SHF.R.U32.HI R0, RZ, 0x5, R0 ;  /* 0x00000005ff007819 */ /* 0x002fc80000011600 */
[----:B------:R-:W-:-:S05]  /*172f0*/  LOP3.LUT R0, R0, 0x3, RZ, 0xc0, !PT ;  /* 0x0000000300007812 */ /* 0x000fca00078ec0ff */
[----:B------:R1:W4:Y:S02]  /*17300*/  SHFL.IDX PT, R14, R0, RZ, 0x1f ;  /* 0x00001fff000e7589 */ /* 0x00032400000e0000 */
.L_x_4844:
[----:B----4-:R-:W-:Y:S01]  /*17310*/  ISETP.NE.AND P0, PT, R14, RZ, PT ;  /* 0x000000ff0e00720c */ /* 0x010fe20003f05270 */
[----:B------:R-:W-:-:S12]  /*17320*/  BSSY B0, `(.L_x_4725) ;  /* 0x0000024000007945 */ /* 0x000fd80003800000 */
[----:B------:R-:W-:Y:S05]  /*17330*/  @P0 BRA `(.L_x_4726) ;  /* 0x0000000000880947 */ /* 0x000fea0003800000 */
[----:B------:R-:W-:-:S03]  /*17340*/  UMOV UR4, 0xffffffff ;  /* 0xffffffff00047882 */ /* 0x000fc60000000000 */
[----:B------:R-:W-:Y:S05]  /*17350*/  BRA.DIV UR4, `(.L_x_4727) ;  /* 0x0000003e04607947 */ /* 0x000fea000b800000 */
[----:B------:R-:W-:-:S13]  /*17360*/  ELECT P6, URZ, PT ;  /* 0x00000000003f782f */ /* 0x000fda00038c0000 */
.L_x_4847:
[----:B------:R-:W-:Y:S05]  /*17370*/  @!P6 BRA `(.L_x_4726) ;  /* 0x000000000078e947 */ /* 0x000fea0003800000 */
[----:B-1----:R-:W4:Y:S02]  /*17380*/  LDL.LU R0, [R1+0x10] ;  /* 0x0000100001007983 */ /* 0x002f240000300800 */
[----:B----4-:R-:W-:-:S04]  /*17390*/  LOP3.LUT R0, R0, 0x2, RZ, 0xfc, !PT ;  /* 0x0000000200007812 */ /* 0x010fc800078efcff */
[----:B------:R-:W-:-:S13]  /*173a0*/  ISETP.NE.AND P0, PT, R0, 0x3, PT ;  /* 0x000000030000780c */ /* 0x000fda0003f05270 */
[----:B------:R-:W-:Y:S05]  /*173b0*/  @!P0 BRA `(.L_x_4728) ;  /* 0x0000000000048947 */ /* 0x000fea0003800000 */
[----:B------:R-:W-:Y:S01]  /*173c0*/  BPT.TRAP 0x1 ;  /* 0x000000040000795c */ /* 0x000fe20000300000 */
.L_x_4728:
[C---:B------:R-:W-:Y:S01]  /*173d0*/  IMAD R5, R23.reuse, 0x8, R4 ;  /* 0x0000000817057824 */ /* 0x040fe200078e0204 */
[----:B------:R-:W-:Y:S01]  /*173e0*/  SHF.L.U32 R0, R28, 0x1f, RZ ;  /* 0x0000001f1c007819 */ /* 0x000fe200000006ff */
[----:B------:R-:W-:-:S03]  /*173f0*/  VIADD R23, R23, 0x1 ;  /* 0x0000000117177836 */ /* 0x000fc60000000000 */
[----:B------:R-:W1:Y:S02]  /*17400*/  SYNCS.PHASECHK.TRANS64.TRYWAIT P1, [R5+URZ+0x30840], R0 ;  /* 0x03084000050075a7 */ /* 0x000e64000802017f */
[----:B------:R-:W-:-:S04]  /*17410*/  ISETP.NE.AND P2, PT, R23, 0x2, PT ;  /* 0x000000021700780c */ /* 0x000fc80003f45270 */
[----:B------:R-:W-:Y:S01]  /*17420*/  SEL R3, RZ, 0x1, P2 ;  /* 0x00000001ff037807 */ /* 0x000fe20001000000 */
[----:B-1----:R-:W-:Y:S08]  /*17430*/  @!P1 BRA `(.L_x_4729) ;  /* 0x0000003c00489947 */ /* 0x002ff00003800000 */
.L_x_4848:
[----:B------:R-:W-:Y:S02]  /*17440*/  SEL R23, R23, RZ, P2 ;  /* 0x000000ff17177207 */ /* 0x000fe40001000000 */
[----:B------:R-:W-:Y:S01]  /*17450*/  LOP3.LUT R2, R28, R3, RZ, 0x3c, !PT ;  /* 0x000000031c027212 */ /* 0x000fe200078e3cff */
[----:B------:R-:W-:Y:S06]  /*17460*/  @!P0 BRA `(.L_x_4730) ;  /* 0x0000000000048947 */ /* 0x000fec0003800000 */
[----:B------:R-:W-:Y:S01]  /*17470*/  BPT.TRAP 0x1 ;  /* 0x000000040000795c */ /* 0x000fe20000300000 */
.L_x_4730:
[----:B------:R-:W-:Y:S01]  /*17480*/  IMAD R23, R23, 0x8, R4 ;  /* 0x0000000817177824 */ /* 0x000fe200078e0204 */
[----:B------:R-:W-:-:S04]  /*17490*/  SHF.L.U32 R2, R2, 0x1f, RZ ;  /* 0x0000001f02027819 */ /* 0x000fc800000006ff */
[----:B------:R-:W4:Y:S02]  /*174a0*/  SYNCS.PHASECHK.TRANS64.TRYWAIT P1, [R23+URZ+0x30840], R2 ;  /* 0x03084002170075a7 */ /* 0x000f24000802017f */
[----:B----4-:R-:W-:Y:S05]  /*174b0*/  @!P1 BRA `(.L_x_4731) ;  /* 0x0000003c003c9947 */ /* 0x010fea0003800000 */
.L_x_4849:
[----:B------:R-:W-:Y:S05]  /*174c0*/  @!P0 BRA `(.L_x_4732) ;  /* 0x0000000000048947 */ /* 0x000fea0003800000 */
[----:B------:R-:W-:Y:S01]  /*174d0*/  BPT.TRAP 0x1 ;  /* 0x000000040000795c */ /* 0x000fe20000300000 */
.L_x_4732:
[----:B------:R-:W5:Y:S02]  /*174e0*/  SYNCS.PHASECHK.TRANS64.TRYWAIT P1, [R5+URZ+0x30860], R0 ;  /* 0x03086000050075a7 */ /* 0x000f64000802017f */
[----:B-----5:R-:W-:Y:S05]  /*174f0*/  @!P1 BRA `(.L_x_4733) ;  /* 0x0000003c00409947 */ /* 0x020fea0003800000 */
.L_x_4850:
[----:B------:R-:W-:Y:S05]  /*17500*/  @!P0 BRA `(.L_x_4734) ;  /* 0x0000000000048947 */ /* 0x000fea0003800000 */
[----:B------:R-:W-:Y:S01]  /*17510*/  BPT.TRAP 0x1 ;  /* 0x000000040000795c */ /* 0x000fe20000300000 */
.L_x_4734:
[----:B------:R0:W0:Y:S02]  /*17520*/  SYNCS.PHASECHK.TRANS64.TRYWAIT P0, [R23+URZ+0x30860], R2 ;  /* 0x03086002170075a7 */ /* 0x000024000800017f */
[----:B0-----:R-:W-:Y:S05]  /*17530*/  @!P0 NANOSLEEP.SYNCS 0x989680 ;  /* 0x009896800000895d */ /* 0x001fea0003900000 */
[----:B------:R-:W0:Y:S02]  /*17540*/  @!P0 SYNCS.PHASECHK.TRANS64 P0, [R23+URZ+0x30860], R2 ;  /* 0x03086002170085a7 */ /* 0x000e24000800007f */
[----:B0-----:R-:W-:Y:S05]  /*17550*/  @!P0 BRA `(.L_x_4734) ;  /* 0xfffffffc00f08947 */ /* 0x001fea000383ffff */
.L_x_4726:
[----:B------:R-:W-:Y:S05]  /*17560*/  BSYNC B0 ;  /* 0x0000000000007941 */ /* 0x000fea0003800000 */
.L_x_4725:
[----:B------:R-:W-:Y:S05]  /*17570*/  EXIT ;  /* 0x000000000000794d */ /* 0x000fea0003800000 */
.L_x_4544:
[----:B0-----:R-:W-:-:S04]  /*17580*/  IMAD.U32 R3, RZ, RZ, UR40 ;  /* 0x00000028ff037e24 */ /* 0x001fc8000f8e00ff */
[----:B------:R0:W1:Y:S03]  /*17590*/  SYNCS.PHASECHK.TRANS64.TRYWAIT P1, [R3+URZ+0x30800], R0 ;  /* 0x03080000030075a7 */ /* 0x000066000802017f */
[----:B-1----:R-:W-:Y:S05]  /*175a0*/  @!P1 NANOSLEEP.SYNCS 0x989680 ;  /* 0x009896800000995d */ /* 0x002fea0003900000 */
[----:B------:R-:W1:Y:S02]  /*175b0*/  @!P1 SYNCS.PHASECHK.TRANS64 P1, [R3+URZ+0x30800], R0 ;  /* 0x03080000030095a7 */ /* 0x000e64000802007f */
[----:B-1----:R-:W-:Y:S05]  /*175c0*/  @!P1 BRA `(.L_x_4544) ;  /* 0xfffffffc00ec9947 */ /* 0x002fea000383ffff */
[----:B------:R-:W-:Y:S05]  /*175d0*/  BRA `(.L_x_4735) ;  /* 0xfffffea400247947 */ /* 0x000fea000383ffff */
.L_x_4548:
[----:B-1----:R1:W2:Y:S02]  /*175e0*/  SYNCS.PHASECHK.TRANS64.TRYWAIT P1, [R13+URZ+0x30830], R0 ;  /* 0x030830000d0075a7 */ /* 0x0022a4000802017f */
[----:B--2---:R-:W-:Y:S05]  /*175f0*/  @!P1 NANOSLEEP.SYNCS 0x989680 ;  /* 0x009896800000995d */ /* 0x004fea0003900000 */
[----:B------:R-:W2:Y:S02]  /*17600*/  @!P1 SYNCS.PHASECHK.TRANS64 P1, [R13+URZ+0x30830], R0 ;  /* 0x030830000d0095a7 */ /* 0x000ea4000802007f */
[----:B--2---:R-:W-:Y:S05]  /*17610*/  @!P1 BRA `(.L_x_4548) ;  /* 0xfffffffc00f09947 */ /* 0x004fea000383ffff */
[----:B------:R-:W-:Y:S05]  /*17620*/  BRA `(.L_x_4547) ;  /* 0xfffffea400407947 */ /* 0x000fea000383ffff */
.L_x_4565:
[----:B-1----:R-:W-:-:S04]  /*17630*/  IMAD.U32 R9, RZ, RZ, UR7 ;  /* 0x00000007ff097e24 */ /* 0x002fc8000f8e00ff */
[----:B------:R1:W2:Y:S03]  /*17640*/  SYNCS.PHASECHK.TRANS64.TRYWAIT P1, [R9+URZ+0x30830], R8 ;  /* 0x03083008090075a7 */ /* 0x0002a6000802017f */
[----:B--2---:R-:W-:Y:S05]  /*17650*/  @!P1 NANOSLEEP.SYNCS 0x989680 ;  /* 0x009896800000995d */ /* 0x004fea0003900000 */
[----:B------:R-:W2:Y:S02]  /*17660*/  @!P1 SYNCS.PHASECHK.TRANS64 P1, [R9+URZ+0x30830], R8 ;  /* 0x03083008090095a7 */ /* 0x000ea4000802007f */
[----:B--2---:R-:W-:Y:S05]  /*17670*/  @!P1 BRA `(.L_x_4565) ;  /* 0xfffffffc00ec9947 */ /* 0x004fea000383ffff */
[----:B------:R-:W-:Y:S05]  /*17680*/  BRA `(.L_x_4564) ;  /* 0xfffffed800087947 */ /* 0x000fea000383ffff */
.L_x_4569:
[----:B-1----:R-:W-:-:S04]  /*17690*/  IMAD.U32 R9, RZ, RZ, UR6 ;  /* 0x00000006ff097e24 */ /* 0x002fc8000f8e00ff */
[----:B------:R1:W3:Y:S03]  /*176a0*/  SYNCS.PHASECHK.TRANS64.TRYWAIT P1, [R9+URZ+0x30850], R0 ;  /* 0x03085000090075a7 */ /* 0x0002e6000802017f */
[----:B---3--:R-:W-:Y:S05]  /*176b0*/  @!P1 NANOSLEEP.SYNCS 0x989680 ;  /* 0x009896800000995d */ /* 0x008fea0003900000 */
[----:B------:R-:W3:Y:S02]  /*176c0*/  @!P1 SYNCS.PHASECHK.TRANS64 P1, [R9+URZ+0x30850], R0 ;  /* 0x03085000090095a7 */ /* 0x000ee4000802007f */
[----:B---3--:R-:W-:Y:S05]  /*176d0*/  @!P1 BRA `(.L_x_4569) ;  /* 0xfffffffc00ec9947 */ /* 0x008fea000383ffff */
[----:B------:R-:W-:Y:S05]  /*176e0*/  BRA `(.L_x_4568) ;  /* 0xfffffee000b87947 */ /* 0x000fea000383ffff */
.L_x_4588:
[----:B-1----:R-:W-:-:S04]  /*176f0*/  IMAD.U32 R9, RZ, RZ, UR7 ;  /* 0x00000007ff097e24 */ /* 0x002fc8000f8e00ff */
[----:B------:R1:W2:Y:S03]  /*17700*/  SYNCS.PHASECHK.TRANS64.TRYWAIT P1, [R9+URZ+0x30830], R8 ;  /* 0x03083008090075a7 */ /* 0x0002a6000802017f */
[----:B--2---:R-:W-:Y:S05]  /*17710*/  @!P1 NANOSLEEP.SYNCS 0x989680 ;  /* 0x009896800000995d */ /* 0x004fea0003900000 */
[----:B------:R-:W2:Y:S02]  /*17720*/  @!P1 SYNCS.PHASECHK.TRANS64 P1, [R9+URZ+0x30830], R8 ;  /* 0x03083008090095a7 */ /* 0x000ea4000802007f */
[----:B--2---:R-:W-:Y:S05]  /*17730*/  @!P1 BRA `(.L_x_4588) ;  /* 0xfffffffc00ec9947 */ /* 0x004fea000383ffff */
[----:B------:R-:W-:Y:S05]  /*17740*/  BRA `(.L_x_4587) ;  /* 0xffffff1000247947 */ /* 0x000fea000383ffff */
.L_x_4592:
[----:B-1----:R-:W-:-:S04]  /*17750*/  IMAD.U32 R9, RZ, RZ, UR6 ;  /* 0x00000006ff097e24 */ /* 0x002fc8000f8e00ff */
[----:B------:R1:W3:Y:S03]  /*17760*/  SYNCS.PHASECHK.TRANS64.TRYWAIT P1, [R9+URZ+0x30850], R0 ;  /* 0x03085000090075a7 */ /* 0x0002e6000802017f */
[----:B---3--:R-:W-:Y:S05]  /*17770*/  @!P1 NANOSLEEP.SYNCS 0x989680 ;  /* 0x009896800000995d */ /* 0x008fea0003900000 */
[----:B------:R-:W3:Y:S02]  /*17780*/  @!P1 SYNCS.PHASECHK.TRANS64 P1, [R9+URZ+0x30850], R0 ;  /* 0x03085000090095a7 */ /* 0x000ee4000802007f */
[----:B---3--:R-:W-:Y:S05]  /*17790*/  @!P1 BRA `(.L_x_4592) ;  /* 0xfffffffc00ec9947 */ /* 0x008fea000383ffff */
[----:B------:R-:W-:Y:S05]  /*177a0*/  BRA `(.L_x_4591) ;  /* 0xffffff1800d47947 */ /* 0x000fea000383ffff */
.L_x_4600:
[----:B-1----:R-:W-:-:S04]  /*177b0*/  IMAD.U32 R9, RZ, RZ, UR6 ;  /* 0x00000006ff097e24 */ /* 0x002fc8000f8e00ff */
[----:B------:R1:W2:Y:S03]  /*177c0*/  SYNCS.PHASECHK.TRANS64.TRYWAIT P1, [R9+URZ+0x30830], R8 ;  /* 0x03083008090075a7 */ /* 0x0002a6000802017f */
[----:B--2---:R-:W-:Y:S05]  /*177d0*/  @!P1 NANOSLEEP.SYNCS 0x989680 ;  /* 0x009896800000995d */ /* 0x004fea0003900000 */
[----:B------:R-:W2:Y:S02]  /*177e0*/  @!P1 SYNCS.PHASECHK.TRANS64 P1, [R9+URZ+0x30830], R8 ;  /* 0x03083008090095a7 */ /* 0x000ea4000802007f */
[----:B--2---:R-:W-:Y:S05]  /*177f0*/  @!P1 BRA `(.L_x_4600) ;  /* 0xfffffffc00ec9947 */ /* 0x004fea000383ffff */
[----:B------:R-:W-:Y:S05]  /*17800*/  BRA `(.L_x_4599) ;  /* 0xffffff34001c7947 */ /* 0x000fea000383ffff */
.L_x_4604:
[----:B-1----:R-:W-:-:S04]  /*17810*/  IMAD.U32 R9, RZ, RZ, UR6 ;  /* 0x00000006ff097e24 */ /* 0x002fc8000f8e00ff */
[----:B------:R1:W3:Y:S03]  /*17820*/  SYNCS.PHASECHK.TRANS64.TRYWAIT P1, [R9+URZ+0x30850], R0 ;  /* 0x03085000090075a7 */ /* 0x0002e6000802017f */
[----:B---3--:R-:W-:Y:S05]  /*17830*/  @!P1 NANOSLEEP.SYNCS 0x989680 ;  /* 0x009896800000995d */ /* 0x008fea0003900000 */
[----:B------:R-:W3:Y:S02]  /*17840*/  @!P1 SYNCS.PHASECHK.TRANS64 P1, [R9+URZ+0x30850], R0 ;  /* 0x03085000090095a7 */ /* 0x000ee4000802007f */
[----:B---3--:R-:W-:Y:S05]  /*17850*/  @!P1 BRA `(.L_x_4604) ;  /* 0xfffffffc00ec9947 */ /* 0x008fea000383ffff */
[----:B------:R-:W-:Y:S05]  /*17860*/  BRA `(.L_x_4603) ;  /* 0xffffff3c00cc7947 */ /* 0x000fea000383ffff */
.L_x_4619:
[----:B-1----:R-:W-:-:S04]  /*17870*/  IMAD.U32 R5, RZ, RZ, UR5 ;  /* 0x00000005ff057e24 */ /* 0x002fc8000f8e00ff */
[----:B------:R1:W2:Y:S03]  /*17880*/  SYNCS.PHASECHK.TRANS64.TRYWAIT P1, [R5+URZ+0x30850], R0 ;  /* 0x03085000050075a7 */ /* 0x0002a6000802017f */
[----:B--2---:R-:W-:Y:S05]  /*17890*/  @!P1 NANOSLEEP.SYNCS 0x989680 ;  /* 0x009896800000995d */ /* 0x004fea0003900000 */
[----:B------:R-:W2:Y:S02]  /*178a0*/  @!P1 SYNCS.PHASECHK.TRANS64 P1, [R5+URZ+0x30850], R0 ;  /* 0x03085000050095a7 */ /* 0x000ea4000802007f */
[----:B--2---:R-:W-:Y:S05]  /*178b0*/  @!P1 BRA `(.L_x_4619) ;  /* 0xfffffffc00ec9947 */ /* 0x004fea000383ffff */
[----:B------:R-:W-:Y:S05]  /*178c0*/  BRA `(.L_x_4618) ;  /* 0xffffff7000047947 */ /* 0x000fea000383ffff */
.L_x_4670:
        /* <DEDUP_REMOVED lines=11> */
.L_x_4737:
[----:B------:R-:W-:Y:S05]  /*17980*/  BSYNC B0 ;  /* 0x0000000000007941 */ /* 0x000fea0003800000 */
.L_x_4736:
[----:B------:R-:W-:Y:S05]  /*17990*/  BRA `(.L_x_4738) ;  /* 0xffffffbc00447947 */ /* 0x000fea000383ffff */
.L_x_4673:
[----:B0-----:R0:W1:Y:S02]  /*179a0*/  SYNCS.PHASECHK.TRANS64.TRYWAIT P0, [R7+URZ+0x30840], R2 ;  /* 0x03084002070075a7 */ /* 0x001064000800017f */
[----:B-1----:R-:W-:Y:S05]  /*179b0*/  @!P0 NANOSLEEP.SYNCS 0x989680 ;  /* 0x009896800000895d */ /* 0x002fea0003900000 */
[----:B------:R-:W1:Y:S02]  /*179c0*/  @!P0 SYNCS.PHASECHK.TRANS64 P0, [R7+URZ+0x30840], R2 ;  /* 0x03084002070085a7 */ /* 0x000e64000800007f */
[----:B-1----:R-:W-:Y:S05]  /*179d0*/  @!P0 BRA `(.L_x_4673) ;  /* 0xfffffffc00f08947 */ /* 0x002fea000383ffff */
[----:B------:R-:W-:Y:S05]  /*179e0*/  BRA `(.L_x_4739) ;  /* 0xffffffbc00bc7947 */ /* 0x000fea000383ffff */
.L_x_4674:
        /* <DEDUP_REMOVED lines=8> */
.L_x_4741:
[----:B------:R-:W-:Y:S05]  /*17a70*/  BSYNC B0 ;  /* 0x0000000000007941 */ /* 0x000fea0003800000 */
.L_x_4740:
[----:B------:R-:W-:Y:S01]  /*17a80*/  IMAD.MOV.U32 R13, RZ, RZ, R4 ;  /* 0x000000ffff0d7224 */ /* 0x000fe200078e0004 */
[----:B------:R-:W-:Y:S01]  /*17a90*/  MOV R15, 0xffffffff ;  /* 0xffffffff000f7802 */ /* 0x000fe20000000f00 */
[----:B------:R-:W-:Y:S02]  /*17aa0*/  IMAD.MOV.U32 R12, RZ, RZ, RZ ;  /* 0x000000ffff0c7224 */ /* 0x000fe400078e00ff */
[----:B------:R-:W-:Y:S02]  /*17ab0*/  IMAD.MOV.U32 R11, RZ, RZ, 0x181f ;  /* 0x0000181fff0b7424 */ /* 0x000fe400078e00ff */
[----:B------:R-:W-:Y:S02]  /*17ac0*/  IMAD.MOV.U32 R2, RZ, RZ, R14 ;  /* 0x000000ffff027224 */ /* 0x000fe400078e000e */
[----:B------:R-:W-:-:S07]  /*17ad0*/  @P0 IMAD R8, R5, 0x2, R17 ;  /* 0x0000000205080824 */ /* 0x000fce00078e0211 */
[----:B------:R-:W-:Y:S05]  /*17ae0*/  WARPSYNC.COLLECTIVE R15, `(.L_x_4742) ;  /* 0x000000000f087348 */ /* 0x000fea0003c00000 */
[----:B------:R0:W1:Y:S02]  /*17af0*/  SHFL.IDX P6, R14, R13, R12, R11 ;  /* 0x0000000c0d0e7389 */ /* 0x00006400000c000b */
[----:B01----:R-:W-:Y:S01]  /*17b00*/  ENDCOLLECTIVE ;  /* 0x000000000000791b */ /* 0x003fe20003800000 */
.L_x_4742:
[----:B------:R-:W-:Y:S02]  /*17b10*/  IMAD.MOV.U32 R13, RZ, RZ, R0 ;  /* 0x000000ffff0d7224 */ /* 0x000fe400078e0000 */
[----:B------:R-:W-:Y:S02]  /*17b20*/  IMAD.MOV.U32 R12, RZ, RZ, 0x1 ;  /* 0x00000001ff0c7424 */ /* 0x000fe400078e00ff */
[----:B------:R-:W-:-:S07]  /*17b30*/  IMAD.MOV.U32 R3, RZ, RZ, R14 ;  /* 0x000000ffff037224 */ /* 0x000fce00078e000e */
[----:B------:R-:W-:Y:S05]  /*17b40*/  WARPSYNC.COLLECTIVE R15, `(.L_x_4743) ;  /* 0x000000000f087348 */ /* 0x000fea0003c00000 */
[----:B------:R0:W1:Y:S02]  /*17b50*/  SHFL.IDX P6, R14, R13, R12, R11 ;  /* 0x0000000c0d0e7389 */ /* 0x00006400000c000b */
[----:B01----:R-:W-:Y:S01]  /*17b60*/  ENDCOLLECTIVE ;  /* 0x000000000000791b */ /* 0x003fe20003800000 */
.L_x_4743:
        /* <DEDUP_REMOVED lines=17> */
.L_x_4744:
[----:B------:R-:W-:Y:S02]  /*17c80*/  @P1 IMAD R8, R5, 0x2, R17 ;  /* 0x0000000205081824 */ /* 0x000fe400078e0211 */
[----:B------:R-:W-:Y:S02]  /*17c90*/  IMAD.MOV.U32 R13, RZ, RZ, R0 ;  /* 0x000000ffff0d7224 */ /* 0x000fe400078e0000 */
[----:B------:R-:W-:Y:S02]  /*17ca0*/  IMAD.MOV.U32 R12, RZ, RZ, 0x2 ;  /* 0x00000002ff0c7424 */ /* 0x000fe400078e00ff */
[----:B------:R-:W-:-:S07]  /*17cb0*/  IMAD.MOV.U32 R3, RZ, RZ, R14 ;  /* 0x000000ffff037224 */ /* 0x000fce00078e000e */
[----:B------:R-:W-:Y:S05]  /*17cc0*/  WARPSYNC.COLLECTIVE R15, `(.L_x_4745) ;  /* 0x000000000f087348 */ /* 0x000fea0003c00000 */
[----:B------:R0:W1:Y:S02]  /*17cd0*/  SHFL.IDX P6, R14, R13, R12, R11 ;  /* 0x0000000c0d0e7389 */ /* 0x00006400000c000b */
[----:B01----:R-:W-:Y:S01]  /*17ce0*/  ENDCOLLECTIVE ;  /* 0x000000000000791b */ /* 0x003fe20003800000 */
.L_x_4745:
        /* <DEDUP_REMOVED lines=17> */
.L_x_4746:
[----:B------:R-:W-:Y:S02]  /*17e00*/  @P1 IMAD R8, R5, 0x2, R17 ;  /* 0x0000000205081824 */ /* 0x000fe400078e0211 */
[----:B------:R-:W-:Y:S02]  /*17e10*/  IMAD.MOV.U32 R13, RZ, RZ, R0 ;  /* 0x000000ffff0d7224 */ /* 0x000fe400078e0000 */
[----:B------:R-:W-:Y:S02]  /*17e20*/  IMAD.MOV.U32 R12, RZ, RZ, 0x3 ;  /* 0x00000003ff0c7424 */ /* 0x000fe400078e00ff */
[----:B------:R-:W-:-:S07]  /*17e30*/  IMAD.MOV.U32 R3, RZ, RZ, R14 ;  /* 0x000000ffff037224 */ /* 0x000fce00078e000e */
[----:B------:R-:W-:Y:S05]  /*17e40*/  WARPSYNC.COLLECTIVE R15, `(.L_x_4747) ;  /* 0x000000000f087348 */ /* 0x000fea0003c00000 */
[----:B------:R0:W1:Y:S02]  /*17e50*/  SHFL.IDX P6, R14, R13, R12, R11 ;  /* 0x0000000c0d0e7389 */ /* 0x00006400000c000b */
[----:B01----:R-:W-:Y:S01]  /*17e60*/  ENDCOLLECTIVE ;  /* 0x000000000000791b */ /* 0x003fe20003800000 */
.L_x_4747:
        /* <DEDUP_REMOVED lines=17> */
.L_x_4748:
[----:B------:R-:W-:Y:S02]  /*17f80*/  @P1 IMAD R8, R5, 0x2, R17 ;  /* 0x0000000205081824 */ /* 0x000fe400078e0211 */
[----:B------:R-:W-:Y:S02]  /*17f90*/  IMAD.MOV.U32 R13, RZ, RZ, R0 ;  /* 0x000000ffff0d7224 */ /* 0x000fe400078e0000 */
[----:B------:R-:W-:Y:S02]  /*17fa0*/  IMAD.MOV.U32 R12, RZ, RZ, 0x4 ;  /* 0x00000004ff0c7424 */ /* 0x000fe400078e00ff */
[----:B------:R-:W-:-:S07]  /*17fb0*/  IMAD.MOV.U32 R3, RZ, RZ, R14 ;  /* 0x000000ffff037224 */ /* 0x000fce00078e000e */
[----:B------:R-:W-:Y:S05]  /*17fc0*/  WARPSYNC.COLLECTIVE R15, `(.L_x_4749) ;  /* 0x000000000f087348 */ /* 0x000fea0003c00000 */
[----:B------:R0:W1:Y:S02]  /*17fd0*/  SHFL.IDX P6, R14, R13, R12, R11 ;  /* 0x0000000c0d0e7389 */ /* 0x00006400000c000b */
[----:B01----:R-:W-:Y:S01]  /*17fe0*/  ENDCOLLECTIVE ;  /* 0x000000000000791b */ /* 0x003fe20003800000 */
.L_x_4749:
        /* <DEDUP_REMOVED lines=17> */
.L_x_4750:
[----:B------:R-:W-:Y:S02]  /*18100*/  @P1 IMAD R8, R5, 0x2, R17 ;  /* 0x0000000205081824 */ /* 0x000fe400078e0211 */
[----:B------:R-:W-:Y:S02]  /*18110*/  IMAD.MOV.U32 R13, RZ, RZ, R0 ;  /* 0x000000ffff0d7224 */ /* 0x000fe400078e0000 */
[----:B------:R-:W-:Y:S02]  /*18120*/  IMAD.MOV.U32 R12, RZ, RZ, 0x5 ;  /* 0x00000005ff0c7424 */ /* 0x000fe400078e00ff */
[----:B------:R-:W-:-:S07]  /*18130*/  IMAD.MOV.U32 R3, RZ, RZ, R14 ;  /* 0x000000ffff037224 */ /* 0x000fce00078e000e */
[----:B------:R-:W-:Y:S05]  /*18140*/  WARPSYNC.COLLECTIVE R15, `(.L_x_4751) ;  /* 0x000000000f087348 */ /* 0x000fea0003c00000 */
[----:B------:R0:W1:Y:S02]  /*18150*/  SHFL.IDX P6, R14, R13, R12, R11 ;  /* 0x0000000c0d0e7389 */ /* 0x00006400000c000b */
[----:B01----:R-:W-:Y:S01]  /*18160*/  ENDCOLLECTIVE ;  /* 0x000000000000791b */ /* 0x003fe20003800000 */
.L_x_4751:
        /* <DEDUP_REMOVED lines=10> */
.L_x_4752:
[----:B------:R-:W-:Y:S01]  /*18210*/  @!PT LDS RZ, [RZ] ;  /* 0x00000000fffff984 */ /* 0x000fe20000000800 */
[----:B------:R-:W-:Y:S01]  /*18220*/  @!PT LDS RZ, [RZ] ;  /* 0x00000000fffff984 */ /* 0x000fe20000000800 */
[----:B------:R-:W-:Y:S01]  /*18230*/  @!PT LDS RZ, [RZ] ;  /* 0x00000000fffff984 */ /* 0x000fe20000000800 */
[----:B------:R-:W-:Y:S04]  /*18240*/  @P1 LDGSTS.E.BYPASS.LTC128B.128 [R8+0x20400], desc[UR36][R2.64], !P4 ;  /* 0x2040000002081fae */ /* 0x000fe8000e101d64 */
[----:B------:R-:W-:Y:S04]  /*18250*/  @P1 LDGSTS.E.BYPASS.LTC128B.128 [R8+0x23400], desc[UR36][R2.64+0x80], !P3 ;  /* 0x2340008002081fae */ /* 0x000fe8000d901d64 */
[----:B------:R0:W-:Y:S02]  /*18260*/  @P1 LDGSTS.E.BYPASS.LTC128B.128 [R8+0x26400], desc[UR36][R2.64+0x100], !P2 ;  /* 0x2640010002081fae */ /* 0x0001e4000d101d64 */
[----:B0-----:R-:W-:Y:S01]  /*18270*/  IMAD.MOV.U32 R2, RZ, RZ, R14 ;  /* 0x000000ffff027224 */ /* 0x001fe200078e000e */
[----:B------:R-:W-:Y:S06]  /*18280*/  BRA `(.L_x_4753) ;  /* 0xffffffbc000c7947 */ /* 0x000fec000383ffff */
.L_x_4679:
        /* <DEDUP_REMOVED lines=9> */
.L_x_4754:
[C---:B------:R-:W-:Y:S01]  /*18320*/  VIADD R6, R25.reuse, 0x10 ;  /* 0x0000001019067836 */ /* 0x040fe20000000000 */
[----:B------:R-:W-:Y:S01]  /*18330*/  ISETP.GE.AND P1, PT, R25, R29, PT ;  /* 0x0000001d1900720c */ /* 0x000fe20003f26270 */
[----:B------:R-:W-:Y:S02]  /*18340*/  IMAD.MOV.U32 R13, RZ, RZ, R0 ;  /* 0x000000ffff0d7224 */ /* 0x000fe400078e0000 */
[----:B------:R-:W-:-:S10]  /*18350*/  IMAD.MOV.U32 R2, RZ, RZ, R14 ;  /* 0x000000ffff027224 */ /* 0x000fd400078e000e */
[----:B------:R-:W-:Y:S05]  /*18360*/  WARPSYNC.COLLECTIVE R15, `(.L_x_4755) ;  /* 0x000000000f087348 */ /* 0x000fea0003c00000 */
[----:B------:R0:W1:Y:S02]  /*18370*/  SHFL.IDX P6, R14, R13, R12, R11 ;  /* 0x0000000c0d0e7389 */ /* 0x00006400000c000b */
[----:B01----:R-:W-:Y:S01]  /*18380*/  ENDCOLLECTIVE ;  /* 0x000000000000791b */ /* 0x003fe20003800000 */
.L_x_4755:
[----:B------:R-:W-:Y:S02]  /*18390*/  IMAD.MOV.U32 R13, RZ, RZ, R4 ;  /* 0x000000ffff0d7224 */ /* 0x000fe400078e0004 */
[----:B------:R-:W-:Y:S02]  /*183a0*/  IMAD.MOV.U32 R12, RZ, RZ, 0x1 ;  /* 0x00000001ff0c7424 */ /* 0x000fe400078e00ff */
[----:B------:R-:W-:-:S07]  /*183b0*/  IMAD.MOV.U32 R3, RZ, RZ, R14 ;  /* 0x000000ffff037224 */ /* 0x000fce00078e000e */
[----:B------:R-:W-:Y:S05]  /*183c0*/  WARPSYNC.COLLECTIVE R15, `(.L_x_4756) ;  /* 0x000000000f087348 */ /* 0x000fea0003c00000 */
[----:B------:R0:W1:Y:S02]  /*183d0*/  SHFL.IDX P6, R14, R13, R12, R11 ;  /* 0x0000000c0d0e7389 */ /* 0x00006400000c000b */
[----:B01----:R-:W-:Y:S01]  /*183e0*/  ENDCOLLECTIVE ;  /* 0x000000000000791b */ /* 0x003fe20003800000 */
.L_x_4756:
[----:B------:R-:W-:-:S05]  /*183f0*/  @!P1 LEA R5, P4, R32, R3, 0x1 ;  /* 0x0000000320059211 */ /* 0x000fca00078808ff */
[----:B------:R-:W-:Y:S02]  /*18400*/  @!P1 IMAD.X R3, RZ, RZ, R2, P4 ;  /* 0x000000ffff039224 */ /* 0x000fe400020e0602 */
[----:B------:R-:W-:Y:S02]  /*18410*/  @!P1 IMAD.MOV.U32 R2, RZ, RZ, R5 ;  /* 0x000000ffff029224 */ /* 0x000fe400078e0005 */
[----:B------:R-:W-:-:S03]  /*18420*/  IMAD.MOV.U32 R13, RZ, RZ, R0 ;  /* 0x000000ffff0d7224 */ /* 0x000fc600078e0000 */
[----:B------:R-:W-:Y:S01]  /*18430*/  @!PT LDS RZ, [RZ] ;  /* 0x00000000fffff984 */ /* 0x000fe20000000800 */
[----:B------:R-:W-:Y:S01]  /*18440*/  @!PT LDS RZ, [RZ] ;  /* 0x00000000fffff984 */ /* 0x000fe20000000800 */
[----:B------:R-:W-:Y:S01]  /*18450*/  @!PT LDS RZ, [RZ] ;  /* 0x00000000fffff984 */ /* 0x000fe20000000800 */
        /* <DEDUP_REMOVED lines=8> */
.L_x_4757:
[----:B------:R-:W-:Y:S02]  /*184e0*/  IMAD.MOV.U32 R13, RZ, RZ, R4 ;  /* 0x000000ffff0d7224 */ /* 0x000fe400078e0004 */
[----:B------:R-:W-:Y:S02]  /*184f0*/  IMAD.MOV.U32 R12, RZ, RZ, 0x2 ;  /* 0x00000002ff0c7424 */ /* 0x000fe400078e00ff */
[----:B------:R-:W-:-:S07]  /*18500*/  IMAD.MOV.U32 R3, RZ, RZ, R14 ;  /* 0x000000ffff037224 */ /* 0x000fce00078e000e */
[----:B------:R-:W-:Y:S05]  /*18510*/  WARPSYNC.COLLECTIVE R15, `(.L_x_4758) ;  /* 0x000000000f087348 */ /* 0x000fea0003c00000 */
[----:B------:R0:W1:Y:S02]  /*18520*/  SHFL.IDX P6, R14, R13, R12, R11 ;  /* 0x0000000c0d0e7389 */ /* 0x00006400000c000b */
[----:B01----:R-:W-:Y:S01]  /*18530*/  ENDCOLLECTIVE ;  /* 0x000000000000791b */ /* 0x003fe20003800000 */
.L_x_4758:
        /* <DEDUP_REMOVED lines=17> */
.L_x_4759:
[----:B------:R-:W-:Y:S02]  /*18650*/  IMAD.MOV.U32 R13, RZ, RZ, R4 ;  /* 0x000000ffff0d7224 */ /* 0x000fe400078e0004 */
[----:B------:R-:W-:Y:S02]  /*18660*/  IMAD.MOV.U32 R12, RZ, RZ, 0x3 ;  /* 0x00000003ff0c7424 */ /* 0x000fe400078e00ff */
[----:B------:R-:W-:-:S07]  /*18670*/  IMAD.MOV.U32 R3, RZ, RZ, R14 ;  /* 0x000000ffff037224 */ /* 0x000fce00078e000e */
[----:B------:R-:W-:Y:S05]  /*18680*/  WARPSYNC.COLLECTIVE R15, `(.L_x_4760) ;  /* 0x000000000f087348 */ /* 0x000fea0003c00000 */
[----:B------:R0:W1:Y:S02]  /*18690*/  SHFL.IDX P6, R14, R13, R12, R11 ;  /* 0x0000000c0d0e7389 */ /* 0x00006400000c000b */
[----:B01----:R-:W-:Y:S01]  /*186a0*/  ENDCOLLECTIVE ;  /* 0x000000000000791b */ /* 0x003fe20003800000 */
.L_x_4760:
        /* <DEDUP_REMOVED lines=17> */
.L_x_4761:
[----:B------:R-:W-:Y:S02]  /*187c0*/  IMAD.MOV.U32 R13, RZ, RZ, R4 ;  /* 0x000000ffff0d7224 */ /* 0x000fe400078e0004 */
[----:B------:R-:W-:Y:S02]  /*187d0*/  IMAD.MOV.U32 R12, RZ, RZ, 0x4 ;  /* 0x00000004ff0c7424 */ /* 0x000fe400078e00ff */
[----:B------:R-:W-:-:S07]  /*187e0*/  IMAD.MOV.U32 R3, RZ, RZ, R14 ;  /* 0x000000ffff037224 */ /* 0x000fce00078e000e */
[----:B------:R-:W-:Y:S05]  /*187f0*/  WARPSYNC.COLLECTIVE R15, `(.L_x_4762) ;  /* 0x000000000f087348 */ /* 0x000fea0003c00000 */
[----:B------:R0:W1:Y:S02]  /*18800*/  SHFL.IDX P6, R14, R13, R12, R11 ;  /* 0x0000000c0d0e7389 */ /* 0x00006400000c000b */
[----:B01----:R-:W-:Y:S01]  /*18810*/  ENDCOLLECTIVE ;  /* 0x000000000000791b */ /* 0x003fe20003800000 */
.L_x_4762:
[----:B------:R-:W-:-:S05]  /*18820*/  @!P1 LEA R5, P4, R32, R3, 0x1 ;  /* 0x0000000320059211 */ /* 0x000fca00078808ff */
[----:B------:R-:W-:Y:S02]  /*18830*/  @!P1 IMAD.X R6, RZ, RZ, R2, P4 ;  /* 0x000000ffff069224 */ /* 0x000fe400020e0602 */
[----:B------:R-:W-:-:S03]  /*18840*/  @!P1 IMAD.MOV.U32 R2, RZ, RZ, R5 ;  /* 0x000000ffff029224 */ /* 0x000fc600078e0005 */
[----:B------:R-:W-:Y:S01]  /*18850*/  @!P1 MOV R3, R6 ;  /* 0x0000000600039202 */ /* 0x000fe20000000f00 */
[----:B------:R-:W-:Y:S02]  /*18860*/  IMAD.MOV.U32 R13, RZ, RZ, R0 ;  /* 0x000000ffff0d7224 */ /* 0x000fe400078e0000 */
[----:B------:R-:W-:Y:S02]  /*18870*/  VIADD R6, R25, 0x40 ;  /* 0x0000004019067836 */ /* 0x000fe40000000000 */
        /* <DEDUP_REMOVED lines=11> */
.L_x_4763:
[----:B------:R-:W-:Y:S02]  /*18930*/  IMAD.MOV.U32 R13, RZ, RZ, R4 ;  /* 0x000000ffff0d7224 */ /* 0x000fe400078e0004 */
[----:B------:R-:W-:Y:S02]  /*18940*/  IMAD.MOV.U32 R12, RZ, RZ, 0x5 ;  /* 0x00000005ff0c7424 */ /* 0x000fe400078e00ff */
[----:B------:R-:W-:-:S07]  /*18950*/  IMAD.MOV.U32 R3, RZ, RZ, R14 ;  /* 0x000000ffff037224 */ /* 0x000fce00078e000e */
[----:B------:R-:W-:Y:S05]  /*18960*/  WARPSYNC.COLLECTIVE R15, `(.L_x_4764) ;  /* 0x000000000f087348 */ /* 0x000fea0003c00000 */
[----:B------:R0:W1:Y:S02]  /*18970*/  SHFL.IDX P6, R14, R13, R12, R11 ;  /* 0x0000000c0d0e7389 */ /* 0x00006400000c000b */
[----:B01----:R-:W-:Y:S01]  /*18980*/  ENDCOLLECTIVE ;  /* 0x000000000000791b */ /* 0x003fe20003800000 */
.L_x_4764:
        /* <DEDUP_REMOVED lines=17> */
.L_x_4765:
[----:B------:R-:W-:Y:S02]  /*18aa0*/  IMAD.MOV.U32 R13, RZ, RZ, R4 ;  /* 0x000000ffff0d7224 */ /* 0x000fe400078e0004 */
[----:B------:R-:W-:Y:S02]  /*18ab0*/  IMAD.MOV.U32 R12, RZ, RZ, 0x6 ;  /* 0x00000006ff0c7424 */ /* 0x000fe400078e00ff */
[----:B------:R-:W-:-:S07]  /*18ac0*/  IMAD.MOV.U32 R3, RZ, RZ, R14 ;  /* 0x000000ffff037224 */ /* 0x000fce00078e000e */
[----:B------:R-:W-:Y:S05]  /*18ad0*/  WARPSYNC.COLLECTIVE R15, `(.L_x_4766) ;  /* 0x000000000f087348 */ /* 0x000fea0003c00000 */
[----:B------:R0:W1:Y:S02]  /*18ae0*/  SHFL.IDX P6, R14, R13, R12, R11 ;  /* 0x0000000c0d0e7389 */ /* 0x00006400000c000b */
[----:B01----:R-:W-:Y:S01]  /*18af0*/  ENDCOLLECTIVE ;  /* 0x000000000000791b */ /* 0x003fe20003800000 */
.L_x_4766:
        /* <DEDUP_REMOVED lines=17> */
.L_x_4767:
[----:B------:R-:W-:Y:S02]  /*18c10*/  IMAD.MOV.U32 R13, RZ, RZ, R4 ;  /* 0x000000ffff0d7224 */ /* 0x000fe400078e0004 */
[----:B------:R-:W-:Y:S02]  /*18c20*/  IMAD.MOV.U32 R12, RZ, RZ, 0x7 ;  /* 0x00000007ff0c7424 */ /* 0x000fe400078e00ff */
[----:B------:R-:W-:-:S07]  /*18c30*/  IMAD.MOV.U32 R3, RZ, RZ, R14 ;  /* 0x000000ffff037224 */ /* 0x000fce00078e000e */
[----:B------:R-:W-:Y:S05]  /*18c40*/  WARPSYNC.COLLECTIVE R15, `(.L_x_4768) ;  /* 0x000000000f087348 */ /* 0x000fea0003c00000 */
[----:B------:R0:W1:Y:S02]  /*18c50*/  SHFL.IDX P6, R14, R13, R12, R11 ;  /* 0x0000000c0d0e7389 */ /* 0x00006400000c000b */
[----:B01----:R-:W-:Y:S01]  /*18c60*/  ENDCOLLECTIVE ;  /* 0x000000000000791b */ /* 0x003fe20003800000 */
.L_x_4768:
        /* <DEDUP_REMOVED lines=12> */
[----:B0-----:R-:W-:Y:S05]  /*18d30*/  WARPSYNC.COLLECTIVE R15, `(.L_x_4769) ;  /* 0x000000000f087348 */ /* 0x001fea0003c00000 */
[----:B------:R1:W2:Y:S02]  /*18d40*/  SHFL.IDX P6, R14, R13, R12, R11 ;  /* 0x0000000c0d0e7389 */ /* 0x0002a400000c000b */
[----:B012---:R-:W-:Y:S01]  /*18d50*/  ENDCOLLECTIVE ;  /* 0x000000000000791b */ /* 0x007fe20003800000 */
.L_x_4769:
[----:B------:R-:W-:Y:S05]  /*18d60*/  BRA `(.L_x_4770) ;  /* 0xffffffbc00507947 */ /* 0x000fea000383ffff */
.L_x_4684:
[----:B0-----:R0:W1:Y:S02]  /*18d70*/  SYNCS.PHASECHK.TRANS64.TRYWAIT P0, [R17+URZ+0x30820], R0 ;  /* 0x03082000110075a7 */ /* 0x001064000800017f */
[----:B-1----:R-:W-:Y:S05]  /*18d80*/  @!P0 NANOSLEEP.SYNCS 0x989680 ;  /* 0x009896800000895d */ /* 0x002fea0003900000 */
[----:B------:R-:W1:Y:S02]  /*18d90*/  @!P0 SYNCS.PHASECHK.TRANS64 P0, [R17+URZ+0x30820], R0 ;  /* 0x03082000110085a7 */ /* 0x000e64000800007f */
[----:B-1----:R-:W-:Y:S05]  /*18da0*/  @!P0 BRA `(.L_x_4684) ;  /* 0xfffffffc00f08947 */ /* 0x002fea000383ffff */
[----:B------:R-:W-:Y:S05]  /*18db0*/  BRA `(.L_x_4771) ;  /* 0xffffffbc00c87947 */ /* 0x000fea000383ffff */
.L_x_4689:
[----:B0-----:R0:W1:Y:S02]  /*18dc0*/  SYNCS.PHASECHK.TRANS64.TRYWAIT P0, [R7+URZ+0x30840], R2 ;  /* 0x03084002070075a7 */ /* 0x001064000800017f */
[----:B-1----:R-:W-:Y:S05]  /*18dd0*/  @!P0 NANOSLEEP.SYNCS 0x989680 ;  /* 0x009896800000895d */ /* 0x002fea0003900000 */
[----:B------:R-:W1:Y:S02]  /*18de0*/  @!P0 SYNCS.PHASECHK.TRANS64 P0, [R7+URZ+0x30840], R2 ;  /* 0x03084002070085a7 */ /* 0x000e64000800007f */
[----:B-1----:R-:W-:Y:S05]  /*18df0*/  @!P0 BRA `(.L_x_4689) ;  /* 0xfffffffc00f08947 */ /* 0x002fea000383ffff */
[----:B------:R-:W-:Y:S05]  /*18e00*/  BRA `(.L_x_4772) ;  /* 0xffffffc000a87947 */ /* 0x000fea000383ffff */
.L_x_4690:
        /* <DEDUP_REMOVED lines=8> */
.L_x_4774:
[----:B------:R-:W-:Y:S05]  /*18e90*/  BSYNC B1 ;  /* 0x0000000000017941 */ /* 0x000fea0003800000 */
.L_x_4773:
        /* <DEDUP_REMOVED lines=12> */
.L_x_4775:
[----:B------:R-:W-:Y:S02]  /*18f60*/  IMAD R5, R5, 0x2, R17 ;  /* 0x0000000205057824 */ /* 0x000fe400078e0211 */
[----:B------:R-:W-:Y:S02]  /*18f70*/  IMAD.MOV.U32 R13, RZ, RZ, R6 ;  /* 0x000000ffff0d7224 */ /* 0x000fe400078e0006 */
[----:B------:R-:W-:Y:S02]  /*18f80*/  IMAD.MOV.U32 R12, RZ, RZ, 0x1 ;  /* 0x00000001ff0c7424 */ /* 0x000fe400078e00ff */
[----:B------:R-:W-:-:S07]  /*18f90*/  IMAD.MOV.U32 R2, RZ, RZ, R14 ;  /* 0x000000ffff027224 */ /* 0x000fce00078e000e */
[----:B------:R-:W-:Y:S05]  /*18fa0*/  WARPSYNC.COLLECTIVE R15, `(.L_x_4776) ;  /* 0x000000000f087348 */ /* 0x000fea0003c00000 */
[----:B------:R0:W1:Y:S02]  /*18fb0*/  SHFL.IDX P6, R14, R13, R12, R11 ;  /* 0x0000000c0d0e7389 */ /* 0x00006400000c000b */
[----:B01----:R-:W-:Y:S01]  /*18fc0*/  ENDCOLLECTIVE ;  /* 0x000000000000791b */ /* 0x003fe20003800000 */
.L_x_4776:
        /* <DEDUP_REMOVED lines=13> */
.L_x_4777:
[----:B------:R-:W-:Y:S02]  /*190a0*/  IMAD.MOV.U32 R13, RZ, RZ, R6 ;  /* 0x000000ffff0d7224 */ /* 0x000fe400078e0006 */
[----:B------:R-:W-:Y:S02]  /*190b0*/  IMAD.MOV.U32 R12, RZ, RZ, 0x2 ;  /* 0x00000002ff0c7424 */ /* 0x000fe400078e00ff */
[----:B------:R-:W-:-:S07]  /*190c0*/  IMAD.MOV.U32 R2, RZ, RZ, R14 ;  /* 0x000000ffff027224 */ /* 0x000fce00078e000e */
[----:B------:R-:W-:Y:S05]  /*190d0*/  WARPSYNC.COLLECTIVE R15, `(.L_x_4778) ;  /* 0x000000000f087348 */ /* 0x000fea0003c00000 */
[----:B------:R0:W1:Y:S02]  /*190e0*/  SHFL.IDX P6, R14, R13, R12, R11 ;  /* 0x0000000c0d0e7389 */ /* 0x00006400000c000b */
[----:B01----:R-:W-:Y:S01]  /*190f0*/  ENDCOLLECTIVE ;  /* 0x000000000000791b */ /* 0x003fe20003800000 */
.L_x_4778:
        /* <DEDUP_REMOVED lines=13> */
.L_x_4779:
[----:B------:R-:W-:Y:S02]  /*191d0*/  IMAD.MOV.U32 R13, RZ, RZ, R6 ;  /* 0x000000ffff0d7224 */ /* 0x000fe400078e0006 */
[----:B------:R-:W-:Y:S02]  /*191e0*/  IMAD.MOV.U32 R12, RZ, RZ, 0x3 ;  /* 0x00000003ff0c7424 */ /* 0x000fe400078e00ff */
[----:B------:R-:W-:-:S07]  /*191f0*/  IMAD.MOV.U32 R2, RZ, RZ, R14 ;  /* 0x000000ffff027224 */ /* 0x000fce00078e000e */
[----:B------:R-:W-:Y:S05]  /*19200*/  WARPSYNC.COLLECTIVE R15, `(.L_x_4780) ;  /* 0x000000000f087348 */ /* 0x000fea0003c00000 */
[----:B------:R0:W1:Y:S02]  /*19210*/  SHFL.IDX P6, R14, R13, R12, R11 ;  /* 0x0000000c0d0e7389 */ /* 0x00006400000c000b */
[----:B01----:R-:W-:Y:S01]  /*19220*/  ENDCOLLECTIVE ;  /* 0x000000000000791b */ /* 0x003fe20003800000 */
.L_x_4780:
        /* <DEDUP_REMOVED lines=13> */
.L_x_4781:
[----:B------:R-:W-:Y:S02]  /*19300*/  IMAD.MOV.U32 R13, RZ, RZ, R6 ;  /* 0x000000ffff0d7224 */ /* 0x000fe400078e0006 */
[----:B------:R-:W-:Y:S02]  /*19310*/  IMAD.MOV.U32 R12, RZ, RZ, 0x4 ;  /* 0x00000004ff0c7424 */ /* 0x000fe400078e00ff */
[----:B------:R-:W-:-:S07]  /*19320*/  IMAD.MOV.U32 R2, RZ, RZ, R14 ;  /* 0x000000ffff027224 */ /* 0x000fce00078e000e */
[----:B------:R-:W-:Y:S05]  /*19330*/  WARPSYNC.COLLECTIVE R15, `(.L_x_4782) ;  /* 0x000000000f087348 */ /* 0x000fea0003c00000 */
[----:B------:R0:W1:Y:S02]  /*19340*/  SHFL.IDX P6, R14, R13, R12, R11 ;  /* 0x0000000c0d0e7389 */ /* 0x00006400000c000b */
[----:B01----:R-:W-:Y:S01]  /*19350*/  ENDCOLLECTIVE ;  /* 0x000000000000791b */ /* 0x003fe20003800000 */
.L_x_4782:
        /* <DEDUP_REMOVED lines=13> */
.L_x_4783:
[----:B------:R-:W-:Y:S02]  /*19430*/  IMAD.MOV.U32 R13, RZ, RZ, R6 ;  /* 0x000000ffff0d7224 */ /* 0x000fe400078e0006 */
[----:B------:R-:W-:Y:S02]  /*19440*/  IMAD.MOV.U32 R12, RZ, RZ, 0x5 ;  /* 0x00000005ff0c7424 */ /* 0x000fe400078e00ff */
[----:B------:R-:W-:-:S07]  /*19450*/  IMAD.MOV.U32 R2, RZ, RZ, R14 ;  /* 0x000000ffff027224 */ /* 0x000fce00078e000e */
[----:B------:R-:W-:Y:S05]  /*19460*/  WARPSYNC.COLLECTIVE R15, `(.L_x_4784) ;  /* 0x000000000f087348 */ /* 0x000fea0003c00000 */
[----:B------:R0:W1:Y:S02]  /*19470*/  SHFL.IDX P6, R14, R13, R12, R11 ;  /* 0x0000000c0d0e7389 */ /* 0x00006400000c000b */
[----:B01----:R-:W-:Y:S01]  /*19480*/  ENDCOLLECTIVE ;  /* 0x000000000000791b */ /* 0x003fe20003800000 */
.L_x_4784:
        /* <DEDUP_REMOVED lines=14> */
.L_x_4785:
[----:B------:R-:W-:Y:S01]  /*19570*/  MOV R2, R14 ;  /* 0x0000000e00027202 */ /* 0x000fe20000000f00 */
[----:B------:R-:W-:Y:S06]  /*19580*/  BRA `(.L_x_4786) ;  /* 0xffffffbc00d07947 */ /* 0x000fec000383ffff */
.L_x_4695:
[----:B0-----:R0:W2:Y:S02]  /*19590*/  SYNCS.PHASECHK.TRANS64.TRYWAIT P0, [R6+URZ+0x30860], R2 ;  /* 0x03086002060075a7 */ /* 0x0010a4000800017f */
[----:B--2---:R-:W-:Y:S05]  /*195a0*/  @!P0 NANOSLEEP.SYNCS 0x989680 ;  /* 0x009896800000895d */ /* 0x004fea0003900000 */
[----:B------:R-:W2:Y:S02]  /*195b0*/  @!P0 SYNCS.PHASECHK.TRANS64 P0, [R6+URZ+0x30860], R2 ;  /* 0x03086002060085a7 */ /* 0x000ea4000800007f */
[----:B--2---:R-:W-:Y:S05]  /*195c0*/  @!P0 BRA `(.L_x_4695) ;  /* 0xfffffffc00f08947 */ /* 0x004fea000383ffff */
[----:B------:R-:W-:Y:S05]  /*195d0*/  BRA `(.L_x_4787) ;  /* 0xffffffc000347947 */ /* 0x000fea000383ffff */
.L_x_4696:
        /* <DEDUP_REMOVED lines=8> */
.L_x_4789:
[----:B------:R-:W-:Y:S05]  /*19660*/  BSYNC B1 ;  /* 0x0000000000017941 */ /* 0x000fea0003800000 */
.L_x_4788:
        /* <DEDUP_REMOVED lines=9> */
.L_x_4790:
[----:B------:R-:W-:Y:S02]  /*19700*/  IMAD.MOV.U32 R13, RZ, RZ, R19 ;  /* 0x000000ffff0d7224 */ /* 0x000fe400078e0013 */
[----:B------:R-:W-:Y:S02]  /*19710*/  IMAD.MOV.U32 R12, RZ, RZ, 0x1 ;  /* 0x00000001ff0c7424 */ /* 0x000fe400078e00ff */
[----:B------:R-:W-:-:S07]  /*19720*/  IMAD.MOV.U32 R2, RZ, RZ, R14 ;  /* 0x000000ffff027224 */ /* 0x000fce00078e000e */
[----:B------:R-:W-:Y:S05]  /*19730*/  WARPSYNC.COLLECTIVE R15, `(.L_x_4791) ;  /* 0x000000000f087348 */ /* 0x000fea0003c00000 */
[----:B------:R0:W1:Y:S02]  /*19740*/  SHFL.IDX P6, R14, R13, R12, R11 ;  /* 0x0000000c0d0e7389 */ /* 0x00006400000c000b */
[----:B01----:R-:W-:Y:S01]  /*19750*/  ENDCOLLECTIVE ;  /* 0x000000000000791b */ /* 0x003fe20003800000 */
.L_x_4791:
        /* <DEDUP_REMOVED lines=16> */
.L_x_4792:
[----:B------:R-:W-:Y:S02]  /*19860*/  IMAD.MOV.U32 R13, RZ, RZ, R19 ;  /* 0x000000ffff0d7224 */ /* 0x000fe400078e0013 */
[----:B------:R-:W-:Y:S02]  /*19870*/  IMAD.MOV.U32 R12, RZ, RZ, 0x2 ;  /* 0x00000002ff0c7424 */ /* 0x000fe400078e00ff */
[----:B------:R-:W-:-:S07]  /*19880*/  IMAD.MOV.U32 R2, RZ, RZ, R14 ;  /* 0x000000ffff027224 */ /* 0x000fce00078e000e */
[----:B------:R-:W-:Y:S05]  /*19890*/  WARPSYNC.COLLECTIVE R15, `(.L_x_4793) ;  /* 0x000000000f087348 */ /* 0x000fea0003c00000 */
[----:B------:R0:W1:Y:S02]  /*198a0*/  SHFL.IDX P6, R14, R13, R12, R11 ;  /* 0x0000000c0d0e7389 */ /* 0x00006400000c000b */
[----:B01----:R-:W-:Y:S01]  /*198b0*/  ENDCOLLECTIVE ;  /* 0x000000000000791b */ /* 0x003fe20003800000 */
.L_x_4793:
        /* <DEDUP_REMOVED lines=16> */
.L_x_4794:
[----:B------:R-:W-:Y:S02]  /*199c0*/  IMAD.MOV.U32 R13, RZ, RZ, R19 ;  /* 0x000000ffff0d7224 */ /* 0x000fe400078e0013 */
[----:B------:R-:W-:Y:S02]  /*199d0*/  IMAD.MOV.U32 R12, RZ, RZ, 0x3 ;  /* 0x00000003ff0c7424 */ /* 0x000fe400078e00ff */
[----:B------:R-:W-:-:S07]  /*199e0*/  IMAD.MOV.U32 R2, RZ, RZ, R14 ;  /* 0x000000ffff027224 */ /* 0x000fce00078e000e */
[----:B------:R-:W-:Y:S05]  /*199f0*/  WARPSYNC.COLLECTIVE R15, `(.L_x_4795) ;  /* 0x000000000f087348 */ /* 0x000fea0003c00000 */
[----:B------:R0:W1:Y:S02]  /*19a00*/  SHFL.IDX P6, R14, R13, R12, R11 ;  /* 0x0000000c0d0e7389 */ /* 0x00006400000c000b */
[----:B01----:R-:W-:Y:S01]  /*19a10*/  ENDCOLLECTIVE ;  /* 0x000000000000791b */ /* 0x003fe20003800000 */
.L_x_4795:
        /* <DEDUP_REMOVED lines=16> */
.L_x_4796:
[----:B------:R-:W-:Y:S02]  /*19b20*/  IMAD.MOV.U32 R13, RZ, RZ, R19 ;  /* 0x000000ffff0d7224 */ /* 0x000fe400078e0013 */
[----:B------:R-:W-:Y:S02]  /*19b30*/  IMAD.MOV.U32 R12, RZ, RZ, 0x4 ;  /* 0x00000004ff0c7424 */ /* 0x000fe400078e00ff */
[----:B------:R-:W-:-:S07]  /*19b40*/  IMAD.MOV.U32 R2, RZ, RZ, R14 ;  /* 0x000000ffff027224 */ /* 0x000fce00078e000e */
[----:B------:R-:W-:Y:S05]  /*19b50*/  WARPSYNC.COLLECTIVE R15, `(.L_x_4797) ;  /* 0x000000000f087348 */ /* 0x000fea0003c00000 */
[----:B------:R0:W1:Y:S02]  /*19b60*/  SHFL.IDX P6, R14, R13, R12, R11 ;  /* 0x0000000c0d0e7389 */ /* 0x00006400000c000b */
[----:B01----:R-:W-:Y:S01]  /*19b70*/  ENDCOLLECTIVE ;  /* 0x000000000000791b */ /* 0x003fe20003800000 */
.L_x_4797:
        /* <DEDUP_REMOVED lines=16> */
.L_x_4798:
[----:B------:R-:W-:Y:S02]  /*19c80*/  IMAD.MOV.U32 R13, RZ, RZ, R19 ;  /* 0x000000ffff0d7224 */ /* 0x000fe400078e0013 */
[----:B------:R-:W-:Y:S02]  /*19c90*/  IMAD.MOV.U32 R12, RZ, RZ, 0x5 ;  /* 0x00000005ff0c7424 */ /* 0x000fe400078e00ff */
[----:B------:R-:W-:-:S07]  /*19ca0*/  IMAD.MOV.U32 R2, RZ, RZ, R14 ;  /* 0x000000ffff027224 */ /* 0x000fce00078e000e */
[----:B------:R-:W-:Y:S05]  /*19cb0*/  WARPSYNC.COLLECTIVE R15, `(.L_x_4799) ;  /* 0x000000000f087348 */ /* 0x000fea0003c00000 */
[----:B------:R0:W1:Y:S02]  /*19cc0*/  SHFL.IDX P6, R14, R13, R12, R11 ;  /* 0x0000000c0d0e7389 */ /* 0x00006400000c000b */
[----:B01----:R-:W-:Y:S01]  /*19cd0*/  ENDCOLLECTIVE ;  /* 0x000000000000791b */ /* 0x003fe20003800000 */
.L_x_4799:
        /* <DEDUP_REMOVED lines=13> */
.L_x_4800:
[----:B------:R-:W-:Y:S01]  /*19db0*/  @!PT LDS RZ, [RZ] ;  /* 0x00000000fffff984 */ /* 0x000fe20000000800 */
[----:B------:R-:W-:Y:S01]  /*19dc0*/  @!PT LDS RZ, [RZ] ;  /* 0x00000000fffff984 */ /* 0x000fe20000000800 */
[----:B------:R-:W-:Y:S01]  /*19dd0*/  @!PT LDS RZ, [RZ] ;  /* 0x00000000fffff984 */ /* 0x000fe20000000800 */
[----:B------:R-:W-:Y:S01]  /*19de0*/  LDGSTS.E.BYPASS.LTC128B.128 [R5+0x5400], desc[UR36][R2.64+0x80], !P0 ;  /* 0x0540008002057fae */ /* 0x000fe2000c101d64 */
[----:B------:R-:W-:-:S13]  /*19df0*/  ISETP.LT.OR P0, PT, R7, 0x41, P1 ;  /* 0x000000410700780c */ /* 0x000fda0000f01670 */
[----:B------:R0:W-:Y:S02]  /*19e00*/  LDGSTS.E.BYPASS.LTC128B.128 [R5+0x8400], desc[UR36][R2.64+0x100], !P0 ;  /* 0x0840010002057fae */ /* 0x0001e4000c101d64 */
[----:B0-----:R-:W-:Y:S01]  /*19e10*/  IMAD.MOV.U32 R2, RZ, RZ, R14 ;  /* 0x000000ffff027224 */ /* 0x001fe200078e000e */
[----:B------:R-:W-:Y:S06]  /*19e20*/  BRA `(.L_x_4801) ;  /* 0xffffffbc00207947 */ /* 0x000fec000383ffff */
.L_x_4704:
[----:B0-----:R0:W1:Y:S02]  /*19e30*/  SYNCS.PHASECHK.TRANS64.TRYWAIT P0, [R0+URZ+0x30860], R3 ;  /* 0x03086003000075a7 */ /* 0x001064000800017f */
[----:B-1----:R-:W-:Y:S05]  /*19e40*/  @!P0 NANOSLEEP.SYNCS 0x989680 ;  /* 0x009896800000895d */ /* 0x002fea0003900000 */
[----:B------:R-:W1:Y:S02]  /*19e50*/  @!P0 SYNCS.PHASECHK.TRANS64 P0, [R0+URZ+0x30860], R3 ;  /* 0x03086003000085a7 */ /* 0x000e64000800007f */
[----:B-1----:R-:W-:Y:S05]  /*19e60*/  @!P0 BRA `(.L_x_4704) ;  /* 0xfffffffc00f08947 */ /* 0x002fea000383ffff */
[----:B------:R-:W-:Y:S05]  /*19e70*/  BRA `(.L_x_4802) ;  /* 0xffffffc0004c7947 */ /* 0x000fea000383ffff */
.L_x_4705:
        /* <DEDUP_REMOVED lines=8> */
.L_x_4804:
[----:B------:R-:W-:Y:S05]  /*19f00*/  BSYNC B0 ;  /* 0x0000000000007941 */ /* 0x000fea0003800000 */
.L_x_4803:
        /* <DEDUP_REMOVED lines=9> */
.L_x_4805:
        /* <DEDUP_REMOVED lines=14> */
.L_x_4806:
        /* <DEDUP_REMOVED lines=13> */
.L_x_4807:
[----:B------:R-:W-:Y:S02]  /*1a150*/  IMAD.MOV.U32 R13, RZ, RZ, R19 ;  /* 0x000000ffff0d7224 */ /* 0x000fe400078e0013 */
[----:B------:R-:W-:Y:S01]  /*1a160*/  IMAD.MOV.U32 R12, RZ, RZ, 0x2 ;  /* 0x00000002ff0c7424 */ /* 0x000fe200078e00ff */
[----:B------:R-:W-:-:S13]  /*1a170*/  IADD3 R2, P4, R14, R5, RZ ;  /* 0x000000050e027210 */ /* 0x000fda0007f9e0ff */
[----:B------:R-:W-:Y:S05]  /*1a180*/  WARPSYNC.COLLECTIVE R15, `(.L_x_4808) ;  /* 0x000000000f087348 */ /* 0x000fea0003c00000 */
[----:B------:R0:W1:Y:S02]  /*1a190*/  SHFL.IDX P6, R14, R13, R12, R11 ;  /* 0x0000000c0d0e7389 */ /* 0x00006400000c000b */
[----:B01----:R-:W-:Y:S01]  /*1a1a0*/  ENDCOLLECTIVE ;  /* 0x000000000000791b */ /* 0x003fe20003800000 */
.L_x_4808:
        /* <DEDUP_REMOVED lines=15> */
.L_x_4809:
[----:B------:R-:W-:Y:S02]  /*1a2a0*/  IMAD.MOV.U32 R13, RZ, RZ, R19 ;  /* 0x000000ffff0d7224 */ /* 0x000fe400078e0013 */
[----:B------:R-:W-:Y:S01]  /*1a2b0*/  IMAD.MOV.U32 R12, RZ, RZ, 0x3 ;  /* 0x00000003ff0c7424 */ /* 0x000fe200078e00ff */
[----:B------:R-:W-:-:S13]  /*1a2c0*/  IADD3 R2, P4, R14, R5, RZ ;  /* 0x000000050e027210 */ /* 0x000fda0007f9e0ff */
[----:B------:R-:W-:Y:S05]  /*1a2d0*/  WARPSYNC.COLLECTIVE R15, `(.L_x_4810) ;  /* 0x000000000f087348 */ /* 0x000fea0003c00000 */
[----:B------:R0:W1:Y:S02]  /*1a2e0*/  SHFL.IDX P6, R14, R13, R12, R11 ;  /* 0x0000000c0d0e7389 */ /* 0x00006400000c000b */
[----:B01----:R-:W-:Y:S01]  /*1a2f0*/  ENDCOLLECTIVE ;  /* 0x000000000000791b */ /* 0x003fe20003800000 */
.L_x_4810:
        /* <DEDUP_REMOVED lines=15> */
.L_x_4811:
[----:B------:R-:W-:Y:S02]  /*1a3f0*/  IMAD.MOV.U32 R13, RZ, RZ, R19 ;  /* 0x000000ffff0d7224 */ /* 0x000fe400078e0013 */
[----:B------:R-:W-:Y:S01]  /*1a400*/  IMAD.MOV.U32 R12, RZ, RZ, 0x4 ;  /* 0x00000004ff0c7424 */ /* 0x000fe200078e00ff */
[----:B------:R-:W-:-:S13]  /*1a410*/  IADD3 R2, P4, R14, R5, RZ ;  /* 0x000000050e027210 */ /* 0x000fda0007f9e0ff */
[----:B------:R-:W-:Y:S05]  /*1a420*/  WARPSYNC.COLLECTIVE R15, `(.L_x_4812) ;  /* 0x000000000f087348 */ /* 0x000fea0003c00000 */
[----:B------:R0:W1:Y:S02]  /*1a430*/  SHFL.IDX P6, R14, R13, R12, R11 ;  /* 0x0000000c0d0e7389 */ /* 0x00006400000c000b */
[----:B01----:R-:W-:Y:S01]  /*1a440*/  ENDCOLLECTIVE ;  /* 0x000000000000791b */ /* 0x003fe20003800000 */
.L_x_4812:
        /* <DEDUP_REMOVED lines=15> */
.L_x_4813:
[----:B------:R-:W-:Y:S02]  /*1a540*/  IMAD.MOV.U32 R13, RZ, RZ, R19 ;  /* 0x000000ffff0d7224 */ /* 0x000fe400078e0013 */
[----:B------:R-:W-:Y:S01]  /*1a550*/  IMAD.MOV.U32 R12, RZ, RZ, 0x5 ;  /* 0x00000005ff0c7424 */ /* 0x000fe200078e00ff */
[----:B------:R-:W-:-:S13]  /*1a560*/  IADD3 R2, P4, R14, R5, RZ ;  /* 0x000000050e027210 */ /* 0x000fda0007f9e0ff */
[----:B------:R-:W-:Y:S05]  /*1a570*/  WARPSYNC.COLLECTIVE R15, `(.L_x_4814) ;  /* 0x000000000f087348 */ /* 0x000fea0003c00000 */
[----:B------:R0:W1:Y:S02]  /*1a580*/  SHFL.IDX P6, R14, R13, R12, R11 ;  /* 0x0000000c0d0e7389 */ /* 0x00006400000c000b */
[----:B01----:R-:W-:Y:S01]  /*1a590*/  ENDCOLLECTIVE ;  /* 0x000000000000791b */ /* 0x003fe20003800000 */
.L_x_4814:
[----:B------:R-:W-:Y:S02]  /*1a5a0*/  IADD3.X R3, RZ, R7, RZ, P4, !PT ;  /* 0x00000007ff037210 */ /* 0x000fe400027fe4ff */
[----:B------:R-:W-:-:S03]  /*1a5b0*/  ISETP.LT.OR P4, PT, R6, 0x41, P1 ;  /* 0x000000410600780c */ /* 0x000fc60000f81670 */
[----:B------:R-:W-:Y:S01]  /*1a5c0*/  @!PT LDS RZ, [RZ] ;  /* 0x00000000fffff984 */ /* 0x000fe20000000800 */
[----:B------:R-:W-:Y:S01]  /*1a5d0*/  @!PT LDS RZ, [RZ] ;  /* 0x00000000fffff984 */ /* 0x000fe20000000800 */
[----:B------:R-:W-:Y:S01]  /*1a5e0*/  @!PT LDS RZ, [RZ] ;  /* 0x00000000fffff984 */ /* 0x000fe20000000800 */
[----:B------:R0:W-:Y:S01]  /*1a5f0*/  LDGSTS.E.BYPASS.LTC128B.128 [R4+0x2400], desc[UR36][R2.64], !P3 ;  /* 0x0240000002047fae */ /* 0x0001e2000d901d64 */
[----:B------:R-:W-:Y:S01]  /*1a600*/  ISETP.LT.OR P3, PT, R6, 0x41, P0 ;  /* 0x000000410600780c */ /* 0x000fe20000761670 */
[----:B------:R-:W-:-:S08]  /*1a610*/  IMAD.MOV.U32 R13, RZ, RZ, R18 ;  /* 0x000000ffff0d7224 */ /* 0x000fd000078e0012 */
[----:B------:R0:W-:Y:S04]  /*1a620*/  LDGSTS.E.BYPASS.LTC128B.128 [R4+0x5400], desc[UR36][R2.64+0x80], !P4 ;  /* 0x0540008002047fae */ /* 0x0001e8000e101d64 */
[----:B------:R0:W-:Y:S01]  /*1a630*/  LDGSTS.E.BYPASS.LTC128B.128 [R4+0x8400], desc[UR36][R2.64+0x100], !P3 ;  /* 0x0840010002047fae */ /* 0x0001e2000d901d64 */
[----:B------:R-:W-:-:S07]  /*1a640*/  IMAD.MOV.U32 R19, RZ, RZ, R14 ;  /* 0x000000ffff137224 */ /* 0x000fce00078e000e */
[----:B0-----:R-:W-:Y:S05]  /*1a650*/  WARPSYNC.COLLECTIVE R15, `(.L_x_4815) ;  /* 0x000000000f087348 */ /* 0x001fea0003c00000 */
[----:B------:R1:W2:Y:S02]  /*1a660*/  SHFL.IDX P6, R14, R13, R12, R11 ;  /* 0x0000000c0d0e7389 */ /* 0x0002a400000c000b */
[----:B012---:R-:W-:Y:S01]  /*1a670*/  ENDCOLLECTIVE ;  /* 0x000000000000791b */ /* 0x007fe20003800000 */
.L_x_4815:
[----:B------:R-:W-:Y:S05]  /*1a680*/  BRA `(.L_x_4816) ;  /* 0xffffffbc00507947 */ /* 0x000fea000383ffff */
.L_x_4710:
        /* <DEDUP_REMOVED lines=8> */
.L_x_4818:
[----:B------:R-:W-:Y:S05]  /*1a710*/  BSYNC B0 ;  /* 0x0000000000007941 */ /* 0x000fea0003800000 */
.L_x_4817:
        /* <DEDUP_REMOVED lines=9> */
.L_x_4819:
        /* <DEDUP_REMOVED lines=18> */
.L_x_4820:
[----:B------:R-:W-:Y:S01]  /*1a8d0*/  IMAD.MOV.U32 R12, RZ, RZ, 0x2 ;  /* 0x00000002ff0c7424 */ /* 0x000fe200078e00ff */
[----:B------:R-:W-:-:S05]  /*1a8e0*/  SEL R6, R14, RZ, P1 ;  /* 0x000000ff0e067207 */ /* 0x000fca0000800000 */
[----:B------:R-:W-:-:S04]  /*1a8f0*/  IMAD.IADD R6, R5, 0x1, R6 ;  /* 0x0000000105067824 */ /* 0x000fc800078e0206 */
[----:B------:R-:W-:-:S07]  /*1a900*/  IMAD.MOV.U32 R13, RZ, RZ, R6 ;  /* 0x000000ffff0d7224 */ /* 0x000fce00078e0006 */
[----:B------:R-:W-:Y:S05]  /*1a910*/  WARPSYNC.COLLECTIVE R15, `(.L_x_4821) ;  /* 0x000000000f087348 */ /* 0x000fea0003c00000 */
[----:B------:R0:W1:Y:S02]  /*1a920*/  SHFL.UP P6, R14, R13, R12, R11 ;  /* 0x0400000c0d0e7389 */ /* 0x00006400000c000b */
[----:B01----:R-:W-:Y:S01]  /*1a930*/  ENDCOLLECTIVE ;  /* 0x000000000000791b */ /* 0x003fe20003800000 */
.L_x_4821:
[----:B------:R-:W-:Y:S01]  /*1a940*/  IMAD.MOV.U32 R12, RZ, RZ, 0x4 ;  /* 0x00000004ff0c7424 */ /* 0x000fe200078e00ff */
[----:B------:R-:W-:-:S05]  /*1a950*/  SEL R7, R14, RZ, P2 ;  /* 0x000000ff0e077207 */ /* 0x000fca0001000000 */
[----:B------:R-:W-:-:S04]  /*1a960*/  IMAD.IADD R7, R6, 0x1, R7 ;  /* 0x0000000106077824 */ /* 0x000fc800078e0207 */
[----:B------:R-:W-:-:S07]  /*1a970*/  IMAD.MOV.U32 R13, RZ, RZ, R7 ;  /* 0x000000ffff0d7224 */ /* 0x000fce00078e0007 */
[----:B------:R-:W-:Y:S05]  /*1a980*/  WARPSYNC.COLLECTIVE R15, `(.L_x_4822) ;  /* 0x000000000f087348 */ /* 0x000fea0003c00000 */
[----:B------:R0:W1:Y:S02]  /*1a990*/  SHFL.UP P6, R14, R13, R12, R11 ;  /* 0x0400000c0d0e7389 */ /* 0x00006400000c000b */
[----:B01----:R-:W-:Y:S01]  /*1a9a0*/  ENDCOLLECTIVE ;  /* 0x000000000000791b */ /* 0x003fe20003800000 */
.L_x_4822:
[----:B------:R-:W-:Y:S01]  /*1a9b0*/  IMAD.MOV.U32 R12, RZ, RZ, 0x8 ;  /* 0x00000008ff0c7424 */ /* 0x000fe200078e00ff */
[----:B------:R-:W-:-:S05]  /*1a9c0*/  SEL R2, R14, RZ, P3 ;  /* 0x000000ff0e027207 */ /* 0x000fca0001800000 */
[----:B------:R-:W-:-:S04]  /*1a9d0*/  IMAD.IADD R2, R7, 0x1, R2 ;  /* 0x0000000107027824 */ /* 0x000fc800078e0202 */
[----:B------:R-:W-:-:S07]  /*1a9e0*/  IMAD.MOV.U32 R13, RZ, RZ, R2 ;  /* 0x000000ffff0d7224 */ /* 0x000fce00078e0002 */
[----:B------:R-:W-:Y:S05]  /*1a9f0*/  WARPSYNC.COLLECTIVE R15, `(.L_x_4823) ;  /* 0x000000000f087348 */ /* 0x000fea0003c00000 */
[----:B------:R0:W1:Y:S02]  /*1aa00*/  SHFL.UP P6, R14, R13, R12, R11 ;  /* 0x0400000c0d0e7389 */ /* 0x00006400000c000b */
[----:B01----:R-:W-:Y:S01]  /*1aa10*/  ENDCOLLECTIVE ;  /* 0x000000000000791b */ /* 0x003fe20003800000 */
.L_x_4823:
[----:B------:R-:W-:Y:S01]  /*1aa20*/  IMAD.MOV.U32 R12, RZ, RZ, 0x10 ;  /* 0x00000010ff0c7424 */ /* 0x000fe200078e00ff */
[----:B------:R-:W-:-:S05]  /*1aa30*/  SEL R3, R14, RZ, P4 ;  /* 0x000000ff0e037207 */ /* 0x000fca0002000000 */
[----:B------:R-:W-:-:S04]  /*1aa40*/  IMAD.IADD R3, R2, 0x1, R3 ;  /* 0x0000000102037824 */ /* 0x000fc800078e0203 */
[----:B------:R-:W-:-:S07]  /*1aa50*/  IMAD.MOV.U32 R13, RZ, RZ, R3 ;  /* 0x000000ffff0d7224 */ /* 0x000fce00078e0003 */
[----:B------:R-:W-:Y:S05]  /*1aa60*/  WARPSYNC.COLLECTIVE R15, `(.L_x_4824) ;  /* 0x000000000f087348 */ /* 0x000fea0003c00000 */
[----:B------:R0:W1:Y:S02]  /*1aa70*/  SHFL.UP P6, R14, R13, R12, R11 ;  /* 0x0400000c0d0e7389 */ /* 0x00006400000c000b */
[----:B01----:R-:W-:Y:S01]  /*1aa80*/  ENDCOLLECTIVE ;  /* 0x000000000000791b */ /* 0x003fe20003800000 */
.L_x_4824:
        /* <DEDUP_REMOVED lines=8> */
.L_x_4825:
[----:B------:R-:W-:Y:S05]  /*1ab10*/  BRA `(.L_x_4826) ;  /* 0xffffffbc00647947 */ /* 0x000fea000383ffff */
.L_x_4715:
[----:B------:R-:W-:Y:S01]  /*1ab20*/  BSSY B0, `(.L_x_4827) ;  /* 0x0000008000007945 */ /* 0x000fe20003800000 */
[----:B-----5:R-:W-:Y:S02]  /*1ab30*/  IMAD.MOV.U32 R13, RZ, RZ, R5 ;  /* 0x000000ffff0d7224 */ /* 0x020fe400078e0005 */
[----:B------:R-:W-:Y:S02]  /*1ab40*/  IMAD.MOV.U32 R12, RZ, RZ, 0x1 ;  /* 0x00000001ff0c7424 */ /* 0x000fe400078e00ff */
[----:B------:R-:W-:Y:S02]  /*1ab50*/  IMAD.MOV.U32 R11, RZ, RZ, RZ ;  /* 0x000000ffff0b7224 */ /* 0x000fe400078e00ff */
[----:B------:R-:W-:-:S07]  /*1ab60*/  IMAD.MOV.U32 R15, RZ, RZ, -0x1 ;  /* 0xffffffffff0f7424 */ /* 0x000fce00078e00ff */
[----:B012---:R-:W-:Y:S05]  /*1ab70*/  WARPSYNC.COLLECTIVE R15, `(.L_x_4828) ;  /* 0x000000000f087348 */ /* 0x007fea0003c00000 */
[----:B------:R3:W4:Y:S02]  /*1ab80*/  SHFL.UP P6, R14, R13, R12, R11 ;  /* 0x0400000c0d0e7389 */ /* 0x00072400000c000b */
[----:B01234-:R-:W-:Y:S01]  /*1ab90*/  ENDCOLLECTIVE ;  /* 0x000000000000791b */ /* 0x01ffe20003800000 */
.L_x_4828:
[----:B------:R-:W-:Y:S05]  /*1aba0*/  BSYNC B0 ;  /* 0x0000000000007941 */ /* 0x000fea0003800000 */
.L_x_4827:
        /* <DEDUP_REMOVED lines=8> */
.L_x_4829:
[----:B------:R-:W-:Y:S01]  /*1ac30*/  IMAD.MOV.U32 R12, RZ, RZ, 0x4 ;  /* 0x00000004ff0c7424 */ /* 0x000fe200078e00ff */
[----:B------:R-:W-:-:S05]  /*1ac40*/  SEL R2, R14, RZ, P2 ;  /* 0x000000ff0e027207 */ /* 0x000fca0001000000 */
[----:B------:R-:W-:-:S04]  /*1ac50*/  IMAD.IADD R2, R13, 0x1, R2 ;  /* 0x000000010d027824 */ /* 0x000fc800078e0202 */
[----:B------:R-:W-:-:S07]  /*1ac60*/  IMAD.MOV.U32 R13, RZ, RZ, R2 ;  /* 0x000000ffff0d7224 */ /* 0x000fce00078e0002 */
[----:B------:R-:W-:Y:S05]  /*1ac70*/  WARPSYNC.COLLECTIVE R15, `(.L_x_4830) ;  /* 0x000000000f087348 */ /* 0x000fea0003c00000 */
[----:B------:R0:W1:Y:S02]  /*1ac80*/  SHFL.UP P6, R14, R13, R12, R11 ;  /* 0x0400000c0d0e7389 */ /* 0x00006400000c000b */
[----:B01----:R-:W-:Y:S01]  /*1ac90*/  ENDCOLLECTIVE ;  /* 0x000000000000791b */ /* 0x003fe20003800000 */
.L_x_4830:
[----:B------:R-:W-:Y:S01]  /*1aca0*/  IMAD.MOV.U32 R12, RZ, RZ, 0x8 ;  /* 0x00000008ff0c7424 */ /* 0x000fe200078e00ff */
[----:B------:R-:W-:-:S05]  /*1acb0*/  SEL R3, R14, RZ, P3 ;  /* 0x000000ff0e037207 */ /* 0x000fca0001800000 */
[----:B------:R-:W-:-:S04]  /*1acc0*/  IMAD.IADD R3, R2, 0x1, R3 ;  /* 0x0000000102037824 */ /* 0x000fc800078e0203 */
[----:B------:R-:W-:-:S07]  /*1acd0*/  IMAD.MOV.U32 R13, RZ, RZ, R3 ;  /* 0x000000ffff0d7224 */ /* 0x000fce00078e0003 */
[----:B------:R-:W-:Y:S05]  /*1ace0*/  WARPSYNC.COLLECTIVE R15, `(.L_x_4831) ;  /* 0x000000000f087348 */ /* 0x000fea0003c00000 */
[----:B------:R0:W1:Y:S02]  /*1acf0*/  SHFL.UP P6, R14, R13, R12, R11 ;  /* 0x0400000c0d0e7389 */ /* 0x00006400000c000b */
[----:B01----:R-:W-:Y:S01]  /*1ad00*/  ENDCOLLECTIVE ;  /* 0x000000000000791b */ /* 0x003fe20003800000 */
.L_x_4831:
[----:B------:R-:W-:Y:S01]  /*1ad10*/  IMAD.MOV.U32 R12, RZ, RZ, 0x10 ;  /* 0x00000010ff0c7424 */ /* 0x000fe200078e00ff */
[----:B------:R-:W-:-:S05]  /*1ad20*/  SEL R4, R14, RZ, P4 ;  /* 0x000000ff0e047207 */ /* 0x000fca0002000000 */
[----:B------:R-:W-:-:S04]  /*1ad30*/  IMAD.IADD R4, R3, 0x1, R4 ;  /* 0x0000000103047824 */ /* 0x000fc800078e0204 */
[----:B------:R-:W-:-:S07]  /*1ad40*/  IMAD.MOV.U32 R13, RZ, RZ, R4 ;  /* 0x000000ffff0d7224 */ /* 0x000fce00078e0004 */
[----:B------:R-:W-:Y:S05]  /*1ad50*/  WARPSYNC.COLLECTIVE R15, `(.L_x_4832) ;  /* 0x000000000f087348 */ /* 0x000fea0003c00000 */
[----:B------:R0:W1:Y:S02]  /*1ad60*/  SHFL.UP P6, R14, R13, R12, R11 ;  /* 0x0400000c0d0e7389 */ /* 0x00006400000c000b */
[----:B01----:R-:W-:Y:S01]  /*1ad70*/  ENDCOLLECTIVE ;  /* 0x000000000000791b */ /* 0x003fe20003800000 */
.L_x_4832:
        /* <DEDUP_REMOVED lines=8> */
.L_x_4833:
[----:B------:R-:W-:Y:S05]  /*1ae00*/  BRA `(.L_x_4834) ;  /* 0xffffffbc00447947 */ /* 0x000fea000383ffff */
.L_x_4717:
[----:B------:R-:W-:Y:S01]  /*1ae10*/  BSSY B0, `(.L_x_4835) ;  /* 0x0000006000007945 */ /* 0x000fe20003800000 */
[----:B------:R-:W-:Y:S01]  /*1ae20*/  PLOP3.LUT P6, PT, P6, PT, PT, 0x8, 0x0 ;  /* 0x000000000000781c */ /* 0x000fe200037ce170 */
[----:B------:R-:W-:-:S12]  /*1ae30*/  IMAD.MOV.U32 R15, RZ, RZ, -0x1 ;  /* 0xffffffffff0f7424 */ /* 0x000fd800078e00ff */
[----:B01----:R-:W-:Y:S05]  /*1ae40*/  WARPSYNC.COLLECTIVE R15, `(.L_x_4836) ;  /* 0x000000000f087348 */ /* 0x003fea0003c00000 */
[----:B------:R-:W-:Y:S01]  /*1ae50*/  VOTE.ANY R14, PT, P6 ;  /* 0x00000000000e7806 */ /* 0x000fe200030e0100 */
[----:B01----:R-:W-:Y:S06]  /*1ae60*/  ENDCOLLECTIVE ;  /* 0x000000000000791b */ /* 0x003fec0003800000 */
.L_x_4836:
[----:B------:R-:W-:Y:S05]  /*1ae70*/  BSYNC B0 ;  /* 0x0000000000007941 */ /* 0x000fea0003800000 */
.L_x_4835:
        /* <DEDUP_REMOVED lines=9> */
.L_x_4837:
[----:B------:R-:W-:Y:S01]  /*1af10*/  IMAD.MOV.U32 R5, RZ, RZ, R14 ;  /* 0x000000ffff057224 */ /* 0x000fe200078e000e */
[----:B------:R-:W-:Y:S06]  /*1af20*/  BRA `(.L_x_4838) ;  /* 0xffffffbc00347947 */ /* 0x000fec000383ffff */
.L_x_4719:
[----:B------:R-:W-:Y:S01]  /*1af30*/  BSSY B0, `(.L_x_4839) ;  /* 0x0000007000007945 */ /* 0x000fe20003800000 */
[----:B------:R-:W-:Y:S02]  /*1af40*/  IMAD.MOV.U32 R13, RZ, RZ, R6 ;  /* 0x000000ffff0d7224 */ /* 0x000fe400078e0006 */
[----:B------:R-:W-:Y:S02]  /*1af50*/  IMAD.MOV.U32 R11, RZ, RZ, 0x1f ;  /* 0x0000001fff0b7424 */ /* 0x000fe400078e00ff */
[----:B------:R-:W-:-:S07]  /*1af60*/  IMAD.MOV.U32 R15, RZ, RZ, -0x1 ;  /* 0xffffffffff0f7424 */ /* 0x000fce00078e00ff */
[----:B0123--:R-:W-:Y:S05]  /*1af70*/  WARPSYNC.COLLECTIVE R15, `(.L_x_4840) ;  /* 0x000000000f087348 */ /* 0x00ffea0003c00000 */
[----:B------:R4:W0:Y:S02]  /*1af80*/  SHFL.IDX P6, R14, R13, R12, R11 ;  /* 0x0000000c0d0e7389 */ /* 0x00082400000c000b */
[----:B01234-:R-:W-:Y:S01]  /*1af90*/  ENDCOLLECTIVE ;  /* 0x000000000000791b */ /* 0x01ffe20003800000 */
.L_x_4840:
[----:B------:R-:W-:Y:S05]  /*1afa0*/  BSYNC B0 ;  /* 0x0000000000007941 */ /* 0x000fea0003800000 */
.L_x_4839:
[----:B------:R-:W-:Y:S05]  /*1afb0*/  BRA `(.L_x_4718) ;  /* 0xffffffbc002c7947 */ /* 0x000fea000383ffff */
.L_x_4723:
[----:B-1----:R1:W4:Y:S02]  /*1afc0*/  SYNCS.PHASECHK.TRANS64.TRYWAIT P0, [R4+URZ+0x30820], R0 ;  /* 0x03082000040075a7 */ /* 0x002324000800017f */
[----:B----4-:R-:W-:Y:S05]  /*1afd0*/  @!P0 NANOSLEEP.SYNCS 0x989680 ;  /* 0x009896800000895d */ /* 0x010fea0003900000 */
[----:B------:R-:W4:Y:S02]  /*1afe0*/  @!P0 SYNCS.PHASECHK.TRANS64 P0, [R4+URZ+0x30820], R0 ;  /* 0x03082000040085a7 */ /* 0x000f24000800007f */
[----:B----4-:R-:W-:Y:S05]  /*1aff0*/  @!P0 BRA `(.L_x_4723) ;  /* 0xfffffffc00f08947 */ /* 0x010fea000383ffff */
[----:B------:R-:W-:Y:S05]  /*1b000*/  BRA `(.L_x_4841) ;  /* 0xffffffc000a47947 */ /* 0x000fea000383ffff */
.L_x_4724:
[----:B------:R-:W4:Y:S01]  /*1b010*/  S2R R2, SR_TID.X ;  /* 0x0000000000027919 */ /* 0x000f220000002100 */
[----:B------:R-:W-:Y:S01]  /*1b020*/  BSSY B0, `(.L_x_4842) ;  /* 0x000000a000007945 */ /* 0x000fe20003800000 */
[----:B------:R-:W-:Y:S02]  /*1b030*/  IMAD.MOV.U32 R12, RZ, RZ, RZ ;  /* 0x000000ffff0c7224 */ /* 0x000fe400078e00ff */
[----:B------:R-:W-:Y:S02]  /*1b040*/  IMAD.MOV.U32 R11, RZ, RZ, 0x1f ;  /* 0x0000001fff0b7424 */ /* 0x000fe400078e00ff */
[----:B------:R-:W-:Y:S01]  /*1b050*/  IMAD.MOV.U32 R15, RZ, RZ, -0x1 ;  /* 0xffffffffff0f7424 */ /* 0x000fe200078e00ff */
[----:B----4-:R-:W-:-:S04]  /*1b060*/  SHF.R.U32.HI R2, RZ, 0x5, R2 ;  /* 0x00000005ff027819 */ /* 0x010fc80000011602 */
[----:B------:R-:W-:-:S05]  /*1b070*/  LOP3.LUT R2, R2, 0x3, RZ, 0xc0, !PT ;  /* 0x0000000302027812 */ /* 0x000fca00078ec0ff */
[----:B------:R-:W-:-:S07]  /*1b080*/  IMAD.MOV.U32 R13, RZ, RZ, R2 ;  /* 0x000000ffff0d7224 */ /* 0x000fce00078e0002 */
[----:B0123--:R-:W-:Y:S05]  /*1b090*/  WARPSYNC.COLLECTIVE R15, `(.L_x_4843) ;  /* 0x000000000f087348 */ /* 0x00ffea0003c00000 */
[----:B------:R4:W0:Y:S02]  /*1b0a0*/  SHFL.IDX P6, R14, R13, R12, R11 ;  /* 0x0000000c0d0e7389 */ /* 0x00082400000c000b */
[----:B01234-:R-:W-:Y:S01]  /*1b0b0*/  ENDCOLLECTIVE ;  /* 0x000000000000791b */ /* 0x01ffe20003800000 */
.L_x_4843:
[----:B------:R-:W-:Y:S05]  /*1b0c0*/  BSYNC B0 ;  /* 0x0000000000007941 */ /* 0x000fea0003800000 */
.L_x_4842:
[----:B------:R-:W-:Y:S05]  /*1b0d0*/  BRA `(.L_x_4844) ;  /* 0xffffffc0008c7947 */ /* 0x000fea000383ffff */
.L_x_4727:
[----:B------:R-:W-:Y:S01]  /*1b0e0*/  BSSY B1, `(.L_x_4845) ;  /* 0x0000006000017945 */ /* 0x000fe20003800000 */
[----:B------:R-:W-:-:S07]  /*1b0f0*/  IMAD.MOV.U32 R15, RZ, RZ, -0x1 ;  /* 0xffffffffff0f7424 */ /* 0x000fce00078e00ff */
[----:B0123--:R-:W-:Y:S05]  /*1b100*/  WARPSYNC.COLLECTIVE R15, `(.L_x_4846) ;  /* 0x000000000f0c7348 */ /* 0x00ffea0003c00000 */
[----:B------:R-:W-:Y:S02]  /*1b110*/  ELECT P6, UR62, PT ;  /* 0x00000000003e782f */ /* 0x000fe400038c0000 */
[----:B------:R-:W-:Y:S01]  /*1b120*/  MOV R14, UR62 ;  /* 0x0000003e000e7c02 */ /* 0x000fe20008000f00 */
[----:B0123--:R-:W-:Y:S10]  /*1b130*/  ENDCOLLECTIVE ;  /* 0x000000000000791b */ /* 0x00fff40003800000 */
.L_x_4846:
[----:B------:R-:W-:Y:S05]  /*1b140*/  BSYNC B1 ;  /* 0x0000000000017941 */ /* 0x000fea0003800000 */
.L_x_4845:
[----:B------:R-:W-:Y:S05]  /*1b150*/  BRA `(.L_x_4847) ;  /* 0xffffffc000847947 */ /* 0x000fea000383ffff */
.L_x_4729:
[----:B-1----:R1:W4:Y:S02]  /*1b160*/  SYNCS.PHASECHK.TRANS64.TRYWAIT P1, [R5+URZ+0x30840], R0 ;  /* 0x03084000050075a7 */ /* 0x002324000802017f */
[----:B----4-:R-:W-:Y:S05]  /*1b170*/  @!P1 NANOSLEEP.SYNCS 0x989680 ;  /* 0x009896800000995d */ /* 0x010fea0003900000 */
[----:B------:R-:W4:Y:S02]  /*1b180*/  @!P1 SYNCS.PHASECHK.TRANS64 P1, [R5+URZ+0x30840], R0 ;  /* 0x03084000050095a7 */ /* 0x000f24000802007f */
[----:B----4-:R-:W-:Y:S05]  /*1b190*/  @!P1 BRA `(.L_x_4729) ;  /* 0xfffffffc00f09947 */ /* 0x010fea000383ffff */
[----:B------:R-:W-:Y:S05]  /*1b1a0*/  BRA `(.L_x_4848) ;  /* 0xffffffc000a47947 */ /* 0x000fea000383ffff */
.L_x_4731:
[----:B----4-:R4:W0:Y:S02]  /*1b1b0*/  SYNCS.PHASECHK.TRANS64.TRYWAIT P1, [R23+URZ+0x30840], R2 ;  /* 0x03084002170075a7 */ /* 0x010824000802017f */
[----:B0-----:R-:W-:Y:S05]  /*1b1c0*/  @!P1 NANOSLEEP.SYNCS 0x989680 ;  /* 0x009896800000995d */ /* 0x001fea0003900000 */
[----:B------:R-:W0:Y:S02]  /*1b1d0*/  @!P1 SYNCS.PHASECHK.TRANS64 P1, [R23+URZ+0x30840], R2 ;  /* 0x03084002170095a7 */ /* 0x000e24000802007f */
[----:B0-----:R-:W-:Y:S05]  /*1b1e0*/  @!P1 BRA `(.L_x_4731) ;  /* 0xfffffffc00f09947 */ /* 0x001fea000383ffff */
[----:B------:R-:W-:Y:S05]  /*1b1f0*/  BRA `(.L_x_4849) ;  /* 0xffffffc000b07947 */ /* 0x000fea000383ffff */
.L_x_4733:
[----:B------:R0:W0:Y:S02]  /*1b200*/  SYNCS.PHASECHK.TRANS64.TRYWAIT P1, [R5+URZ+0x30860], R0 ;  /* 0x03086000050075a7 */ /* 0x000024000802017f */
[----:B0-----:R-:W-:Y:S05]  /*1b210*/  @!P1 NANOSLEEP.SYNCS 0x989680 ;  /* 0x009896800000995d */ /* 0x001fea0003900000 */
[----:B------:R-:W0:Y:S02]  /*1b220*/  @!P1 SYNCS.PHASECHK.TRANS64 P1, [R5+URZ+0x30860], R0 ;  /* 0x03086000050095a7 */ /* 0x000e24000802007f */
[----:B0-----:R-:W-:Y:S05]  /*1b230*/  @!P1 BRA `(.L_x_4733) ;  /* 0xfffffffc00f09947 */ /* 0x001fea000383ffff */
[----:B------:R-:W-:Y:S05]  /*1b240*/  BRA `(.L_x_4850) ;  /* 0xffffffc000ac7947 */ /* 0x000fea000383ffff */
.L_x_4851:
        /* <DEDUP_REMOVED lines=11> */
.L_x_15838:


//--------------------- .text._ZN7cutlass13device_kernelIN5flash11enable_sm90INS1_16FlashAttnFwdSm90INS1_25CollectiveMainloopFwdSm90ILi2EN4cute5tupleIJNS5_1CILi1EEES8_S8_EEENS6_IJNS7_ILi128EEENS7_ILi96EEENS7_ILi192EEEEEELi192ENS_10bfloat16_tEfNS_4arch4Sm90ELb0ELb1ELb1ELb1ELb1ELb1ELb0ELb1ELb1ELb1ELb0ELb0EEENS1_21CollectiveEpilogueFwdINS6_IJSA_SC_SB_EEES9_SE_SG_Li256ELb1ELb1ELb0ELb0EEENS1_36VarlenDynamicPersistentTileSchedulerILi128ELi96ELi256ELi128ELb0ELb1ELb1ELb1ELb0ELb1EEEEEEEEEvNT_6ParamsE --------------------------
	.section	.text._ZN7cutlass13device_kernelIN5flash11enable_sm90INS1_16FlashAttnFwdSm90INS1_25CollectiveMainloopFwdSm90ILi2EN4cute5tupleIJNS5_1CILi1EEES8_S8_EEENS6_IJNS7_ILi128EEENS7_ILi96EEENS7_ILi192EEEEEELi192ENS_10bfloat16_tEfNS_4arch4Sm90ELb0ELb1ELb1ELb1ELb1ELb1ELb0ELb1ELb1ELb1ELb0ELb0EEENS1_21CollectiveEpilogueFwdINS6_IJSA_SC_SB_EEES9_SE_SG_Li256ELb1ELb1ELb0ELb0EEENS1_36VarlenDynamicPersistentTileSchedulerILi128ELi96ELi256ELi128ELb0ELb1ELb1ELb1ELb0ELb1EEEEEEEEEvNT_6ParamsE,"ax",@progbits
	.align	128
.text._ZN7cutlass13device_kernelIN5flash11enable_sm90INS1_16FlashAttnFwdSm90INS1_25CollectiveMainloopFwdSm90ILi2EN4cute5tupleIJNS5_1CILi1EEES8_S8_EEENS6_IJNS7_ILi128EEENS7_ILi96EEENS7_ILi192EEEEEELi192ENS_10bfloat16_tEfNS_4arch4Sm90ELb0ELb1ELb1ELb1ELb1ELb1ELb0ELb1ELb1ELb1ELb0ELb0EEENS1_21CollectiveEpilogueFwdINS6_IJSA_SC_SB_EEES9_SE_SG_Li256ELb1ELb1ELb0ELb0EEENS1_36VarlenDynamicPersistentTileSchedulerILi128ELi96ELi256ELi128ELb0ELb1ELb1ELb1ELb0ELb1EEEEEEEEEvNT_6ParamsE:
        .type           _ZN7cutlass13device_kernelIN5flash11enable_sm90INS1_16FlashAttnFwdSm90INS1_25CollectiveMainloopFwdSm90ILi2EN4cute5tupleIJNS5_1CILi1EEES8_S8_EEENS6_IJNS7_ILi128EEENS7_ILi96EEENS7_ILi192EEEEEELi192ENS_10bfloat16_tEfNS_4arch4Sm90ELb0ELb1ELb1ELb1ELb1ELb1ELb0ELb1ELb1ELb1ELb0ELb0EEENS1_21CollectiveEpilogueFwdINS6_IJSA_SC_SB_EEES9_SE_SG_Li256ELb1ELb1ELb0ELb0EEENS1_36VarlenDynamicPersistentTileSchedulerILi128ELi96ELi256ELi128ELb0ELb1ELb1ELb1ELb0ELb1EEEEEEEEEvNT_6ParamsE,@function
        .size           _ZN7cutlass13device_kernelIN5flash11enable_sm90INS1_16FlashAttnFwdSm90INS1_25CollectiveMainloopFwdSm90ILi2EN4cute5tupleIJNS5_1CILi1EEES8_S8_EEENS6_IJNS7_ILi128EEENS7_ILi96EEENS7_ILi192EEEEEELi192ENS_10bfloat16_tEfNS_4arch4Sm90ELb0ELb1ELb1ELb1ELb1ELb1ELb0ELb1ELb1ELb1ELb0ELb0EEENS1_21CollectiveEpilogueFwdINS6_IJSA_SC_SB_EEES9_SE_SG_Li256ELb1ELb1ELb0ELb0EEENS1_36VarlenDynamicPersistentTileSchedulerILi128ELi96ELi256ELi128ELb0ELb1ELb1ELb1ELb0ELb1EEEEEEEEEvNT_6ParamsE,(.L_x_15839 - _ZN7cutlass13device_kernelIN5flash11enable_sm90INS1_16FlashAttnFwdSm90INS1_25CollectiveMainloopFwdSm90ILi2EN4cute5tupleIJNS5_1CILi1EEES8_S8_EEENS6_IJNS7_ILi128EEENS7_ILi96EEENS7_ILi192EEEEEELi192ENS_10bfloat16_tEfNS_4arch4Sm90ELb0ELb1ELb1ELb1ELb1ELb1ELb0ELb1ELb1ELb1ELb0ELb0EEENS1_21CollectiveEpilogueFwdINS6_IJSA_SC_SB_EEES9_SE_SG_Li256ELb1ELb1ELb0ELb0EEENS1_36VarlenDynamicPersistentTileSchedulerILi128ELi96ELi256ELi128ELb0ELb1ELb1ELb1ELb0ELb1EEEEEEEEEvNT_6ParamsE)
        .other          _ZN7cutlass13device_kernelIN5flash11enable_sm90INS1_16FlashAttnFwdSm90INS1_25CollectiveMainloopFwdSm90ILi2EN4cute5tupleIJNS5_1CILi1EEES8_S8_EEENS6_IJNS7_ILi128EEENS7_ILi96EEENS7_ILi192EEEEEELi192ENS_10bfloat16_tEfNS_4arch4Sm90ELb0ELb1ELb1ELb1ELb1ELb1ELb0ELb1ELb1ELb1ELb0ELb0EEENS1_21CollectiveEpilogueFwdINS6_IJSA_SC_SB_EEES9_SE_SG_Li256ELb1ELb1ELb0ELb0EEENS1_36VarlenDynamicPersistentTileSchedulerILi128ELi96ELi256ELi128ELb0ELb1ELb1ELb1ELb0ELb1EEEEEEEEEvNT_6ParamsE,@"STO_CUDA_ENTRY STV_DEFAULT"
_ZN7cutlass13device_kernelIN5flash11enable_sm90INS1_16FlashAttnFwdSm90INS1_25CollectiveMainloopFwdSm90ILi2EN4cute5tupleIJNS5_1CILi1EEES8_S8_EEENS6_IJNS7_ILi128EEENS7_ILi96EEENS7_ILi192EEEEEELi192ENS_10bfloat16_tEfNS_4arch4Sm90ELb0ELb1ELb1ELb1ELb1ELb1ELb0ELb1ELb1ELb1ELb0ELb0EEENS1_21CollectiveEpilogueFwdINS6_IJSA_SC_SB_EEES9_SE_SG_Li256ELb1ELb1ELb0ELb0EEENS1_36VarlenDynamicPersistentTileSchedulerILi128ELi96ELi256ELi128ELb0ELb1ELb1ELb1ELb0ELb1EEEEEEEEEvNT_6ParamsE:
[----:B------:R-:W0:Y:S02]  /*0000*/  LDC R1, c[0x0][0x28] ;  /* 0x00000a00ff017b82 */ /* 0x000e240000000800 */
[----:B0-----:R-:W-:-:S05]  /*0010*/  VIADD R1, R1, 0xfffffd40 ;  /* 0xfffffd4001017836 */ /* 0x001fca0000000000 */
[----:B------:R-:W-:Y:S01]  /*0020*/  R2UR UR5, R1 ;  /* 0x00000000010572ca */ /* 0x000fe200000e0000 */
[----:B------:R-:W0:Y:S01]  /*0030*/  S2R R3, SR_TID.X ;  /* 0x0000000000037919 */ /* 0x000e220000002100 */
[----:B------:R-:W-:Y:S01]  /*0040*/  ULDC UR4, c[0x0][0x20] ;  /* 0x0000080000047ab9 */ /* 0x000fe20000000800 */
[----:B------:R-:W-:Y:S01]  /*0050*/  ELECT P0, URZ, PT ;  /* 0x00000000003f782f */ /* 0x000fe20003800000 */
[----:B------:R-:W-:Y:S09]  /*0060*/  BSSY B0, `(.L_x_4852) ;  /* 0x0000015000007945 */ /* 0x000ff20003800000 */
[----:B------:R-:W-:-:S03]  /*0070*/  UIADD3 UR5, UP0, UR5, UR4, URZ ;  /* 0x0000000405057290 */ /* 0x000fc6000ff1e03f */
[----:B------:R-:W-:Y:S02]  /*0080*/  ULDC UR4, c[0x0][0x24] ;  /* 0x0000090000047ab9 */ /* 0x000fe40000000800 */
[----:B------:R-:W-:Y:S01]  /*0090*/  UIADD3.X UR4, URZ, UR4, URZ, UP0, !UPT ;  /* 0x000000043f047290 */ /* 0x000fe200087fe43f */
[----:B------:R-:W-:-:S05]  /*00a0*/  IMAD.U32 R4, RZ, RZ, UR5 ;  /* 0x00000005ff047e24 */ /* 0x000fca000f8e00ff */
[----:B------:R-:W-:Y:S01]  /*00b0*/  STL [R1+0x280], R4 ;  /* 0x0002800401007387 */ /* 0x000fe20000100800 */
[----:B0-----:R-:W-:-:S05]  /*00c0*/  SHF.R.U32.HI R0, RZ, 0x5, R3 ;  /* 0x00000005ff007819 */ /* 0x001fca0000011603 */
[----:B------:R-:W0:Y:S02]  /*00d0*/  SHFL.IDX PT, R2, R0, RZ, 0x1f ;  /* 0x00001fff00027589 */ /* 0x000e2400000e0000 */
[----:B0-----:R-:W-:Y:S02]  /*00e0*/  ISETP.EQ.AND P0, PT, R2, RZ, P0 ;  /* 0x000000ff0200720c */ /* 0x001fe40000702270 */
[----:B------:R-:W-:Y:S01]  /*00f0*/  SHF.R.U32.HI R2, RZ, 0x7, R3 ;  /* 0x00000007ff027819 */ /* 0x000fe20000011603 */
[----:B------:R-:W-:-:S05]  /*0100*/  IMAD.U32 R3, RZ, RZ, UR4 ;  /* 0x00000004ff037e24 */ /* 0x000fca000f8e00ff */
[----:B------:R0:W-:Y:S05]  /*0110*/  STL [R1+0x284], R3 ;  /* 0x0002840301007387 */ /* 0x0001ea0000100800 */
        /* <DEDUP_REMOVED lines=8> */
[----:B-1----:R-:W-:Y:S01]  /*01a0*/  NOP ;  /* 0x0000000000007918 */ /* 0x002fe20000000000 */
.L_x_4853:
[----:B------:R-:W-:Y:S05]  /*01b0*/  BSYNC B0 ;  /* 0x0000000000007941 */ /* 0x000fea0003800000 */
.L_x_4852:
[----:B------:R-:W-:Y:S01]  /*01c0*/  VOTEU.ANY UP0, P0 ;  /* 0x00000000003f7886 */ /* 0x000fe20000000100 */
[----:B------:R-:W1:Y:S01]  /*01d0*/  SHFL.IDX PT, R2, R2, RZ, 0x1f ;  /* 0x00001fff02027589 */ /* 0x000e6200000e0000 */
[----:B------:R-:W-:Y:S01]  /*01e0*/  UMOV UR4, 0x80 ;  /* 0x0000008000047882 */ /* 0x000fe20000000000 */
[----:B------:R-:W-:Y:S01]  /*01f0*/  UMOV UR7, 0x100 ;  /* 0x0000010000077882 */ /* 0x000fe20000000000 */
[----:B------:R-:W-:Y:S01]  /*0200*/  VOTEU.ANY UP1, P0 ;  /* 0x00000000003f7886 */ /* 0x000fe20000020100 */
[----:B------:R-:W2:Y:S01]  /*0210*/  @UP0 S2UR UR8, SR_CgaCtaId ;  /* 0x00000000000809c3 */ /* 0x000ea20000008800 */
[----:B0-----:R-:W0:Y:S01]  /*0220*/  SHFL.IDX PT, R3, R0, RZ, 0x1f ;  /* 0x00001fff00037589 */ /* 0x001e2200000e0000 */
[----:B------:R-:W-:Y:S01]  /*0230*/  @UP0 UMOV UR6, 0x400 ;  /* 0x0000040000060882 */ /* 0x000fe20000000000 */
[----:B------:R-:W-:-:S04]  /*0240*/  @UP0 UIADD3 UR4, -UR4, 0x100000, URZ ;  /* 0x0010000004040890 */ /* 0x000fc8000fffe13f */
[----:B------:R-:W-:Y:S02]  /*0250*/  @UP0 USHF.L.U32 UR5, UR4, 0xb, URZ ;  /* 0x0000000b04050899 */ /* 0x000fe4000800063f */
[----:B------:R-:W-:Y:S01]  /*0260*/  @UP0 USHF.L.U32 UR4, UR4, 0x1, URZ ;  /* 0x0000000104040899 */ /* 0x000fe2000800063f */
[----:B------:R-:W-:Y:S01]  /*0270*/  VOTEU.ANY UP2, P0 ;  /* 0x00000000003f7886 */ /* 0x000fe20000040100 */
[----:B-1----:R-:W-:Y:S01]  /*0280*/  R2UR UR9, R2 ;  /* 0x00000000020972ca */ /* 0x002fe200000e0000 */
[----:B--2---:R-:W-:Y:S01]  /*0290*/  @UP0 ULEA UR8, UR8, UR6, 0x18 ;  /* 0x0000000608080291 */ /* 0x004fe2000f8ec03f */
[----:B0-----:R-:W-:Y:S01]  /*02a0*/  ISETP.NE.AND P1, PT, R3, RZ, PT ;  /* 0x000000ff0300720c */ /* 0x001fe20003f25270 */
        /* <DEDUP_REMOVED lines=26> */
.L_x_4854:
        /* <DEDUP_REMOVED lines=22> */
.L_x_4855:
        /* <DEDUP_REMOVED lines=18> */
.L_x_4856:
        /* <DEDUP_REMOVED lines=22> */
.L_x_4857:
        /* <DEDUP_REMOVED lines=22> */
.L_x_4858:
[----:B0-----:R-:W-:Y:S01]  /*0990*/  UMOV UR4, 0x1 ;  /* 0x0000000100047882 */ /* 0x001fe20000000000 */
[----:B------:R-:W-:Y:S01]  /*09a0*/  PLOP3.LUT P0, PT, PT, PT, UP0, 0x80, 0x0 ;  /* 0x000000000000781c */ /* 0x000fe20003f0f008 */
[----:B------:R-:W-:Y:S01]  /*09b0*/  USEL UR4, UR4, 0x2, !UP0 ;  /* 0x0000000204047887 */ /* 0x000fe2000c000000 */
[----:B------:R-:W-:Y:S01]  /*09c0*/  NOP ;  /* 0x0000000000007918 */ /* 0x000fe20000000000 */
[----:B------:R-:W-:-:S04]  /*09d0*/  ULDC.64 UR38, c[0x0][0x208] ;  /* 0x0000820000267ab9 */ /* 0x000fc80000000a00 */
[----:B------:R-:W-:-:S05]  /*09e0*/  IMAD.U32 R2, RZ, RZ, UR4 ;  /* 0x00000004ff027e24 */ /* 0x000fca000f8e00ff */
[----:B------:R0:W-:Y:S01]  /*09f0*/  STL [R1+0x2b4], R2 ;  /* 0x0002b40201007387 */ /* 0x0001e20000100800 */
[----:B-12-4-:R-:W-:Y:S06]  /*0a00*/  BAR.SYNC.DEFER_BLOCKING 0x0 ;  /* 0x0000000000007b1d */ /* 0x016fec0000010000 */
[----:B------:R-:W-:Y:S05]  /*0a10*/  @!P0 BRA `(.L_x_4859) ;  /* 0x000001bc002c8947 */ /* 0x000fea0003800000 */
.L_x_4860:
[----:B------:R-:W-:-:S08]  /*0a20*/  NOP ;  /* 0x0000000000007918 */ /* 0x000fd00000000000 */
[----:B------:R-:W1:Y:S02]  /*0a30*/  USETMAXREG.TRY_ALLOC.CTAPOOL UP0, 0xe8 ;  /* 0x000000e8000079c8 */ /* 0x000e640008000600 */
[----:B-1----:R-:W-:-:S13]  /*0a40*/  PLOP3.LUT P0, PT, PT, PT, UP0, 0x80, 0x0 ;  /* 0x000000000000781c */ /* 0x002fda0003f0f008 */
[----:B------:R-:W-:Y:S05]  /*0a50*/  @!P0 BRA `(.L_x_4860) ;  /* 0xfffffffc00f08947 */ /* 0x000fea000383ffff */
[----:B------:R-:W1:Y:S08]  /*0a60*/  S2UR UR43, SR_CgaCtaId ;  /* 0x00000000002b79c3 */ /* 0x000e700000008800 */
[----:B------:R-:W-:Y:S06]  /*0a70*/  BAR.ARV 0x8, 0x180 ;  /* 0x0206000000007b1d */ /* 0x000fec0000002000 */
[----:B------:R-:W-:Y:S01]  /*0a80*/  UMOV UR41, 0x400 ;  /* 0x0000040000297882 */ /* 0x000fe20000000000 */
[----:B------:R-:W-:Y:S01]  /*0a90*/  ULDC UR4, c[0x0][0xc3c] ;  /* 0x00030f0000047ab9 */ /* 0x000fe20000000800 */
[----:B------:R-:W-:Y:S04]  /*0aa0*/  STL.64 [R1+0x270], RZ ;  /* 0x000270ff01007387 */ /* 0x000fe80000100a00 */
[----:B------:R-:W-:Y:S01]  /*0ab0*/  STL [R1+0x278], RZ ;  /* 0x000278ff01007387 */ /* 0x000fe20000100800 */
[----:B-1----:R-:W-:Y:S01]  /*0ac0*/  ULEA UR41, UR43, UR41, 0x18 ;  /* 0x000000292b297291 */ /* 0x002fe2000f8ec03f */
[----:B------:R-:W-:Y:S08]  /*0ad0*/  BAR.SYNC.DEFER_BLOCKING 0x5, 0x180 ;  /* 0x0146000000007b1d */ /* 0x000ff00000010000 */
[----:B------:R-:W1:Y:S01]  /*0ae0*/  LDS.128 R28, [UR41+0x308d0] ;  /* 0x0308d029ff1c7984 */ /* 0x000e620008000c00 */
        /* <DEDUP_REMOVED lines=14> */
[----:B------:R-:W-:Y:S02]  /*0bd0*/  SHF.R.S32.HI R10, RZ, 0x7, R0 ;  /* 0x00000007ff0a7819 */ /* 0x000fe40000011400 */
[----:B------:R-:W-:Y:S01]  /*0be0*/  SHF.R.S32.HI R213, RZ, 0x5, R213 ;  /* 0x00000005ffd57819 */ /* 0x000fe200000114d5 */
[----:B------:R-:W-:Y:S02]  /*0bf0*/  IMAD.IADD R12, R192, 0x1, -R5 ;  /* 0x00000001c00c7824 */ /* 0x000fe400078e0a05 */
[----:B------:R0:W-:Y:S03]  /*0c00*/  STL [R1+0x2a0], R10 ;  /* 0x0002a00a01007387 */ /* 0x0001e60000100800 */
[----:B------:R-:W-:Y:S01]  /*0c10*/  SHF.R.S32.HI R6, RZ, 0x1f, R12 ;  /* 0x0000001fff067819 */ /* 0x000fe2000001140c */
[----:B------:R-:W-:Y:S03]  /*0c20*/  STL [R1+0x298], R12 ;  /* 0x0002980c01007387 */ /* 0x000fe60000100800 */
[----:B------:R-:W-:-:S04]  /*0c30*/  LEA.HI R7, R6, R12, RZ, 0x2 ;  /* 0x0000000c06077211 */ /* 0x000fc800078f10ff */
[--C-:B------:R-:W-:Y:S02]  /*0c40*/  SHF.R.S32.HI R8, RZ, 0x2, R7.reuse ;  /* 0x00000002ff087819 */ /* 0x100fe40000011407 */
[----:B------:R-:W-:Y:S02]  /*0c50*/  SHF.R.S32.HI R9, RZ, 0x1f, R7 ;  /* 0x0000001fff097819 */ /* 0x000fe40000011407 */
[----:B------:R-:W-:Y:S02]  /*0c60*/  LOP3.LUT R196, R7, 0x7ffffffc, RZ, 0xc0, !PT ;  /* 0x7ffffffc07c47812 */ /* 0x000fe400078ec0ff */
[----:B------:R-:W-:-:S03]  /*0c70*/  LEA.HI R9, R9, R8, RZ, 0x3 ;  /* 0x0000000809097211 */ /* 0x000fc600078f18ff */
[----:B------:R-:W-:Y:S01]  /*0c80*/  IMAD.IADD R196, R12, 0x1, -R196 ;  /* 0x000000010cc47824 */ /* 0x000fe200078e0ac4 */
[----:B------:R-:W-:-:S05]  /*0c90*/  LOP3.LUT R9, R9, 0xfffffff8, RZ, 0xc0, !PT ;  /* 0xfffffff809097812 */ /* 0x000fca00078ec0ff */
[----:B------:R-:W-:Y:S01]  /*0ca0*/  IMAD.IADD R9, R8, 0x1, -R9 ;  /* 0x0000000108097824 */ /* 0x000fe200078e0a09 */
[----:B------:R-:W-:Y:S02]  /*0cb0*/  LEA.HI R8, R6, R12, RZ, 0x5 ;  /* 0x0000000c06087211 */ /* 0x000fe400078f28ff */
[----:B------:R-:W-:Y:S02]  /*0cc0*/  LEA.HI R6, R0, R10, RZ, 0x1 ;  /* 0x0000000a00067211 */ /* 0x000fe400078f08ff */
[----:B------:R-:W-:Y:S02]  /*0cd0*/  SHF.R.S32.HI R8, RZ, 0x5, R8 ;  /* 0x00000005ff087819 */ /* 0x000fe40000011408 */
[----:B------:R-:W-:-:S03]  /*0ce0*/  LOP3.LUT R6, R6, 0x3fffffe, RZ, 0xc0, !PT ;  /* 0x03fffffe06067812 */ /* 0x000fc600078ec0ff */
[----:B------:R-:W-:Y:S02]  /*0cf0*/  IMAD R9, R8, 0x10, R9 ;  /* 0x0000001008097824 */ /* 0x000fe400078e0209 */
[----:B------:R-:W-:-:S04]  /*0d00*/  IMAD.IADD R6, R10, 0x1, -R6 ;  /* 0x000000010a067824 */ /* 0x000fc800078e0a06 */
[----:B0-----:R-:W-:-:S05]  /*0d10*/  IMAD R10, R6, 0x40, R9 ;  /* 0x00000040060a7824 */ /* 0x001fca00078e0209 */
[----:B------:R-:W-:Y:S01]  /*0d20*/  STL [R1+0x29c], R10 ;  /* 0x00029c0a01007387 */ /* 0x000fe20000100800 */
[----:B--2---:R-:W-:Y:S02]  /*0d30*/  R2UR UR4, R2 ;  /* 0x00000000020472ca */ /* 0x004fe400000e0000 */
[----:B------:R-:W-:-:S04]  /*0d40*/  LEA.HI R2, R3, R192, RZ, 0x4 ;  /* 0x000000c003027211 */ /* 0x000fc800078f20ff */
[----:B------:R-:W-:-:S04]  /*0d50*/  SHF.R.S32.HI R5, RZ, 0x4, R2 ;  /* 0x00000004ff057819 */ /* 0x000fc80000011402 */
[----:B------:R-:W-:-:S03]  /*0d60*/  LEA.HI R4, R2, R5, RZ, 0x1 ;  /* 0x0000000502047211 */ /* 0x000fc600078f08ff */
[----:B------:R-:W-:Y:S01]  /*0d70*/  UIADD3 UR6, UR4, 0x270, URZ ;  /* 0x0000027004067890 */ /* 0x000fe2000fffe03f */
[----:B------:R-:W-:Y:S02]  /*0d80*/  LOP3.LUT R4, R4, 0x1ffffffe, RZ, 0xc0, !PT ;  /* 0x1ffffffe04047812 */ /* 0x000fe400078ec0ff */
[----:B------:R-:W-:Y:S02]  /*0d90*/  UMOV UR4, URZ ;  /* 0x0000003f00047c82 */ /* 0x000fe40008000000 */
[----:B------:R-:W-:Y:S01]  /*0da0*/  IMAD.U32 R216, RZ, RZ, UR4 ;  /* 0x00000004ffd87e24 */ /* 0x000fe2000f8e00ff */
[----:B------:R-:W-:Y:S01]  /*0db0*/  UIADD3 UR4, UR41, 0x12400, URZ ;  /* 0x0001240029047890 */ /* 0x000fe2000fffe03f */
[----:B------:R-:W-:Y:S01]  /*0dc0*/  IMAD.IADD R4, R5, 0x1, -R4 ;  /* 0x0000000105047824 */ /* 0x000fe200078e0a04 */
[----:B------:R-:W-:Y:S01]  /*0dd0*/  LOP3.LUT R5, R2, 0x3fffff0, RZ, 0xc0, !PT ;  /* 0x03fffff002057812 */ /* 0x000fe200078ec0ff */
[----:B------:R-:W-:Y:S01]  /*0de0*/  IMAD.U32 R202, RZ, RZ, UR6 ;  /* 0x00000006ffca7e24 */ /* 0x000fe2000f8e00ff */
[----:B------:R-:W-:-:S02]  /*0df0*/  LEA.HI R2, R3, R192, RZ, 0x2 ;  /* 0x000000c003027211 */ /* 0x000fc400078f10ff */
[----:B------:R-:W-:Y:S01]  /*0e00*/  LEA.HI R3, R3, R192, RZ, 0x3 ;  /* 0x000000c003037211 */ /* 0x000fe200078f18ff */
[----:B------:R-:W-:Y:S01]  /*0e10*/  IMAD.IADD R0, R192, 0x1, -R5 ;  /* 0x00000001c0007824 */ /* 0x000fe200078e0a05 */
[----:B------:R-:W-:Y:S02]  /*0e20*/  LOP3.LUT R217, R2, 0xfffffffc, RZ, 0xc0, !PT ;  /* 0xfffffffc02d97812 */ /* 0x000fe400078ec0ff */
[----:B------:R-:W-:Y:S01]  /*0e30*/  SHF.R.S32.HI R203, RZ, 0x2, R2 ;  /* 0x00000002ffcb7819 */ /* 0x000fe20000011402 */
[----:B------:R-:W-:Y:S01]  /*0e40*/  IMAD R5, R213, 0x10, R0 ;  /* 0x00000010d5057824 */ /* 0x000fe200078e0200 */
[----:B------:R-:W-:Y:S01]  /*0e50*/  SHF.R.S32.HI R0, RZ, 0x1f, R2 ;  /* 0x0000001fff007819 */ /* 0x000fe20000011402 */
[----:B------:R-:W-:Y:S01]  /*0e60*/  IMAD.IADD R217, R192, 0x1, -R217 ;  /* 0x00000001c0d97824 */ /* 0x000fe200078e0ad9 */
[----:B------:R-:W-:Y:S01]  /*0e70*/  SHF.R.S32.HI R215, RZ, 0x3, R3 ;  /* 0x00000003ffd77819 */ /* 0x000fe20000011403 */
[----:B------:R-:W-:Y:S01]  /*0e80*/  VIADD R225, R203, 0x40 ;  /* 0x00000040cbe17836 */ /* 0x000fe20000000000 */
[----:B------:R-:W-:Y:S01]  /*0e90*/  LEA.HI R0, R0, R203, RZ, 0x3 ;  /* 0x000000cb00007211 */ /* 0x000fe200078f18ff */
[----:B------:R-:W-:-:S02]  /*0ea0*/  IMAD.SHL.U32 R198, R217, 0x4, RZ ;  /* 0x00000004d9c67824 */ /* 0x000fc400078e00ff */
[----:B------:R-:W-:Y:S01]  /*0eb0*/  IMAD.SHL.U32 R220, R225, 0x40, RZ ;  /* 0x00000040e1dc7824 */ /* 0x000fe200078e00ff */
[----:B------:R-:W-:Y:S01]  /*0ec0*/  SHF.R.S32.HI R2, RZ, 0x1f, R225 ;  /* 0x0000001fff027819 */ /* 0x000fe200000114e1 */
[----:B------:R-:W-:Y:S01]  /*0ed0*/  VIADD R205, R198, 0x20 ;  /* 0x00000020c6cd7836 */ /* 0x000fe20000000000 */
[----:B------:R-:W-:Y:S01]  /*0ee0*/  LOP3.LUT R0, R0, 0xfffffff8, RZ, 0xc0, !PT ;  /* 0xfffffff800007812 */ /* 0x000fe200078ec0ff */
[----:B------:R-:W-:Y:S01]  /*0ef0*/  VIADD R204, R198, 0x40 ;  /* 0x00000040c6cc7836 */ /* 0x000fe20000000000 */
[----:B------:R-:W-:Y:S01]  /*0f00*/  LEA.HI R2, R2, R225, RZ, 0x3 ;  /* 0x000000e102027211 */ /* 0x000fe200078f18ff */
[----:B------:R-:W-:Y:S01]  /*0f10*/  IMAD.IADD R223, R198, 0x1, R205 ;  /* 0x00000001c6df7824 */ /* 0x000fe200078e02cd */
[----:B------:R-:W-:Y:S01]  /*0f20*/  LOP3.LUT R220, R220, 0x1c0, RZ, 0xc0, !PT ;  /* 0x000001c0dcdc7812 */ /* 0x000fe200078ec0ff */
[----:B------:R-:W-:Y:S02]  /*0f30*/  IMAD.IADD R227, R203, 0x1, -R0 ;  /* 0x00000001cbe37824 */ /* 0x000fe400078e0a00 */
[----:B------:R-:W-:Y:S01]  /*0f40*/  IMAD.IADD R224, R198, 0x1, R204 ;  /* 0x00000001c6e07824 */ /* 0x000fe200078e02cc */
[----:B------:R-:W-:Y:S01]  /*0f50*/  SHF.R.S32.HI R0, RZ, 0x1f, R223 ;  /* 0x0000001fff007819 */ /* 0x000fe200000114df */
[----:B------:R-:W-:Y:S01]  /*0f60*/  IMAD.SHL.U32 R2, R2, 0x40, RZ ;  /* 0x0000004002027824 */ /* 0x000fe200078e00ff */
[----:B------:R-:W-:Y:S01]  /*0f70*/  SHF.R.U32.HI R221, RZ, 0x3, R220 ;  /* 0x00000003ffdd7819 */ /* 0x000fe200000116dc */
[----:B------:R-:W-:Y:S01]  /*0f80*/  IMAD R8, R5, 0x8, R4 ;  /* 0x0000000805087824 */ /* 0x000fe200078e0204 */
[----:B------:R-:W-:Y:S01]  /*0f90*/  SHF.R.S32.HI R5, RZ, 0x1f, R224 ;  /* 0x0000001fff057819 */ /* 0x000fe200000114e0 */
[----:B------:R-:W-:Y:S01]  /*0fa0*/  IMAD.SHL.U32 R212, R227, 0x40, RZ ;  /* 0x00000040e3d47824 */ /* 0x000fe200078e00ff */
[CC--:B------:R-:W-:Y:S01]  /*0fb0*/  LEA.HI R9, R0.reuse, R223.reuse, RZ, 0x3 ;  /* 0x000000df00097211 */ /* 0x0c0fe200078f18ff */
[----:B------:R-:W-:Y:S01]  /*0fc0*/  IMAD.SHL.U32 R18, R217, 0x8, RZ ;  /* 0x00000008d9127824 */ /* 0x000fe200078e00ff */
[----:B------:R-:W-:Y:S01]  /*0fd0*/  LEA.HI R0, R0, R223, RZ, 0x6 ;  /* 0x000000df00007211 */ /* 0x000fe200078f30ff */
[----:B------:R-:W-:Y:S01]  /*0fe0*/  VIADD R206, R198, 0x50 ;  /* 0x00000050c6ce7836 */ /* 0x000fe20000000000 */
[----:B------:R-:W-:-:S02]  /*0ff0*/  LOP3.LUT R222, R2, 0xfffffe00, RZ, 0xc0, !PT ;  /* 0xfffffe0002de7812 */ /* 0x000fc400078ec0ff */
[CC--:B------:R-:W-:Y:S01]  /*1000*/  LEA.HI R2, R5.reuse, R224.reuse, RZ, 0x6 ;  /* 0x000000e005027211 */ /* 0x0c0fe200078f30ff */
[----:B------:R-:W-:Y:S01]  /*1010*/  IMAD.SHL.U32 R0, R0, 0x80, RZ ;  /* 0x0000008000007824 */ /* 0x000fe200078e00ff */
[----:B------:R-:W-:Y:S02]  /*1020*/  LOP3.LUT R212, R212, 0x1c0, RZ, 0xc0, !PT ;  /* 0x000001c0d4d47812 */ /* 0x000fe400078ec0ff */
[----:B------:R-:W-:Y:S01]  /*1030*/  LEA.HI R219, R5, R224, RZ, 0x3 ;  /* 0x000000e005db7211 */ /* 0x000fe200078f18ff */
[----:B------:R-:W-:Y:S01]  /*1040*/  IMAD.SHL.U32 R2, R2, 0x80, RZ ;  /* 0x0000008002027824 */ /* 0x000fe200078e00ff */
[--C-:B------:R-:W-:Y:S02]  /*1050*/  LOP3.LUT R4, R220, 0x38, R9.reuse, 0xf8, !PT ;  /* 0x00000038dc047812 */ /* 0x100fe400078ef809 */
[----:B------:R-:W-:Y:S02]  /*1060*/  SHF.R.U32.HI R214, RZ, 0x3, R212 ;  /* 0x00000003ffd67819 */ /* 0x000fe400000116d4 */
[----:B------:R-:W-:-:S02]  /*1070*/  LOP3.LUT R5, R212, 0x38, R9, 0xf8, !PT ;  /* 0x00000038d4057812 */ /* 0x000fc400078ef809 */
[----:B------:R-:W-:Y:S02]  /*1080*/  LOP3.LUT R6, R220, 0x38, R219, 0xf8, !PT ;  /* 0x00000038dc067812 */ /* 0x000fe400078ef8db */
[----:B------:R-:W-:Y:S02]  /*1090*/  LOP3.LUT R0, R0, 0xffffe000, RZ, 0xc0, !PT ;  /* 0xffffe00000007812 */ /* 0x000fe400078ec0ff */
[-C--:B------:R-:W-:Y:S02]  /*10a0*/  LOP3.LUT R13, R4, R221.reuse, RZ, 0x3c, !PT ;  /* 0x000000dd040d7212 */ /* 0x080fe400078e3cff */
[----:B------:R-:W-:Y:S02]  /*10b0*/  LOP3.LUT R2, R2, 0xffffe000, RZ, 0xc0, !PT ;  /* 0xffffe00002027812 */ /* 0x000fe400078ec0ff */
[----:B------:R-:W-:Y:S02]  /*10c0*/  LOP3.LUT R5, R5, R214, RZ, 0x3c, !PT ;  /* 0x000000d605057212 */ /* 0x000fe400078e3cff */
[----:B------:R-:W-:Y:S01]  /*10d0*/  LOP3.LUT R15, R6, R221, RZ, 0x3c, !PT ;  /* 0x000000dd060f7212 */ /* 0x000fe200078e3cff */
[----:B------:R-:W-:Y:S01]  /*10e0*/  IMAD R4, R213, 0x200, R2 ;  /* 0x00000200d5047824 */ /* 0x000fe200078e0202 */
[----:B------:R-:W-:Y:S01]  /*10f0*/  IADD3 R13, R13, R0, R222 ;  /* 0x000000000d0d7210 */ /* 0x000fe20007ffe0de */
[----:B------:R-:W-:Y:S01]  /*1100*/  IMAD R0, R213, 0x200, R0 ;  /* 0x00000200d5007824 */ /* 0x000fe200078e0200 */
[----:B------:R-:W-:-:S02]  /*1110*/  IADD3 R15, R15, R2, R222 ;  /* 0x000000020f0f7210 */ /* 0x000fc40007ffe0de */
[----:B------:R-:W-:Y:S01]  /*1120*/  LOP3.LUT R11, R212, 0x38, R219, 0xf8, !PT ;  /* 0x00000038d40b7812 */ /* 0x000fe200078ef8db */
[----:B------:R-:W-:Y:S01]  /*1130*/  IMAD.IADD R2, R0, 0x1, R5 ;  /* 0x0000000100027824 */ /* 0x000fe200078e0205 */
[----:B------:R-:W-:Y:S01]  /*1140*/  LOP3.LUT R5, R3, 0xfffffff8, RZ, 0xc0, !PT ;  /* 0xfffffff803057812 */ /* 0x000fe200078ec0ff */
[----:B------:R-:W-:Y:S01]  /*1150*/  IMAD.U32 R3, RZ, RZ, UR4 ;  /* 0x00000004ff037e24 */ /* 0x000fe2000f8e00ff */
[----:B------:R-:W-:Y:S02]  /*1160*/  LEA.HI R0, R217, R217, RZ, 0x1 ;  /* 0x000000d9d9007211 */ /* 0x000fe400078f08ff */
[----:B------:R-:W-:Y:S01]  /*1170*/  LOP3.LUT R11, R11, R214, RZ, 0x3c, !PT ;  /* 0x000000d60b0b7212 */ /* 0x000fe200078e3cff */
[----:B------:R-:W-:Y:S01]  /*1180*/  IMAD.IADD R226, R192, 0x1, -R5 ;  /* 0x00000001c0e27824 */ /* 0x000fe200078e0a05 */
[----:B------:R-:W-:Y:S01]  /*1190*/  LOP3.LUT R0, R0, 0x1ffffffe, RZ, 0xc0, !PT ;  /* 0x1ffffffe00007812 */ /* 0x000fe200078ec0ff */
[----:B------:R0:W-:Y:S01]  /*11a0*/  STL [R1+0x294], R3 ;  /* 0x0002940301007387 */ /* 0x0001e20000100800 */
[----:B------:R-:W-:Y:S01]  /*11b0*/  IMAD.SHL.U32 R5, R8, 0x8, RZ ;  /* 0x0000000808057824 */ /* 0x000fe200078e00ff */
[----:B------:R-:W-:Y:S01]  /*11c0*/  LEA R2, R2, UR4, 0x1 ;  /* 0x0000000402027c11 */ /* 0x000fe2000f8e08ff */
[----:B------:R-:W-:Y:S01]  /*11d0*/  IMAD.IADD R4, R4, 0x1, R11 ;  /* 0x0000000104047824 */ /* 0x000fe200078e020b */
[----:B------:R-:W-:Y:S01]  /*11e0*/  SHF.R.S32.HI R218, RZ, 0x3, R9 ;  /* 0x00000003ffda7819 */ /* 0x000fe20000011409 */
[----:B------:R-:W-:Y:S01]  /*11f0*/  IMAD.IADD R0, R217, 0x1, -R0 ;  /* 0x00000001d9007824 */ /* 0x000fe200078e0a00 */
[----:B------:R1:W-:Y:S01]  /*1200*/  STL [R1+0x2a4], R5 ;  /* 0x0002a40501007387 */ /* 0x0003e20000100800 */
[----:B------:R-:W-:Y:S01]  /*1210*/  IMAD.SHL.U32 R197, R226, 0x8, RZ ;  /* 0x00000008e2c57824 */ /* 0x000fe200078e00ff */
[----:B------:R-:W-:Y:S01]  /*1220*/  SHF.R.S32.HI R219, RZ, 0x3, R219 ;  /* 0x00000003ffdb7819 */ /* 0x000fe200000114db */
[----:B------:R-:W-:Y:S01]  /*1230*/  IMAD R23, R0, 0x8, R10 ;  /* 0x0000000800177824 */ /* 0x000fe200078e020a */
[----:B0-----:R-:W-:Y:S01]  /*1240*/  LOP3.LUT R3, R220, 0x38, R18, 0xf8, !PT ;  /* 0x00000038dc037812 */ /* 0x001fe200078ef812 */
[----:B------:R1:W-:Y:S01]  /*1250*/  STL [R1+0x290], R2 ;  /* 0x0002900201007387 */ /* 0x0003e20000100800 */
[----:B------:R-:W-:Y:S01]  /*1260*/  LEA R0, R4, UR4, 0x1 ;  /* 0x0000000404007c11 */ /* 0x000fe2000f8e08ff */
[C---:B------:R-:W-:Y:S01]  /*1270*/  VIADD R200, R197.reuse, 0x40 ;  /* 0x00000040c5c87836 */ /* 0x040fe20000000000 */
[----:B------:R-:W-:Y:S01]  /*1280*/  LOP3.LUT R3, R222, R3, R221, 0xf6, !PT ;  /* 0x00000003de037212 */ /* 0x000fe200078ef6dd */
[----:B------:R-:W-:Y:S01]  /*1290*/  VIADD R201, R197, 0x80 ;  /* 0x00000080c5c97836 */ /* 0x000fe20000000000 */
[----:B------:R-:W-:Y:S01]  /*12a0*/  SHF.R.S32.HI R210, RZ, 0x1f, R197 ;  /* 0x0000001fffd27819 */ /* 0x000fe200000114c5 */
[----:B------:R1:W-:Y:S01]  /*12b0*/  STL [R1+0x288], R0 ;  /* 0x0002880001007387 */ /* 0x0003e20000100800 */
[----:B------:R-:W-:-:S02]  /*12c0*/  LEA R3, R3, UR4, 0x1 ;  /* 0x0000000403037c11 */ /* 0x000fc4000f8e08ff */
[----:B------:R-:W-:Y:S02]  /*12d0*/  SHF.R.S32.HI R209, RZ, 0x1f, R200 ;  /* 0x0000001fffd17819 */ /* 0x000fe400000114c8 */
[----:B------:R-:W-:Y:S01]  /*12e0*/  SHF.R.S32.HI R208, RZ, 0x1f, R201 ;  /* 0x0000001fffd07819 */ /* 0x000fe200000114c9 */
[----:B------:R1:W-:Y:S01]  /*12f0*/  STL [R1+0x28c], R3 ;  /* 0x00028c0301007387 */ /* 0x0003e20000100800 */
[----:B------:R-:W-:Y:S02]  /*1300*/  LEA R229, R13, UR4, 0x1 ;  /* 0x000000040de57c11 */ /* 0x000fe4000f8e08ff */
[----:B------:R-:W-:-:S07]  /*1310*/  LEA R228, R15, UR4, 0x1 ;  /* 0x000000040fe47c11 */ /* 0x000fce000f8e08ff */
.L_x_5041:
[----:B01-34-:R-:W0:Y:S01]  /*1320*/  LDC.64 R2, c[0x0][0xa28] ;  /* 0x00028a00ff027b82 */ /* 0x01be220000000a00 */
[----:B------:R-:W-:Y:S01]  /*1330*/  ULDC.64 UR6, c[0x0][0xa08] ;  /* 0x0002820000067ab9 */ /* 0x000fe20000000a00 */
[----:B------:R-:W-:Y:S01]  /*1340*/  IMAD.MOV.U32 R17, RZ, RZ, RZ ;  /* 0x000000ffff117224 */ /* 0x000fe200078e00ff */
[----:B------:R-:W-:Y:S01]  /*1350*/  ISETP.NE.U32.AND P3, PT, RZ, UR6, PT ;  /* 0x00000006ff007c0c */ /* 0x000fe2000bf65070 */
[----:B------:R-:W-:-:S03]  /*1360*/  IMAD.MOV.U32 R33, RZ, RZ, RZ ;  /* 0x000000ffff217224 */ /* 0x000fc600078e00ff */
[----:B------:R-:W-:Y:S01]  /*1370*/  ISETP.NE.AND.EX P3, PT, RZ, UR7, PT, P3 ;  /* 0x00000007ff007c0c */ /* 0x000fe2000bf65330 */
[----:B--2---:R-:W1:Y:S01]  /*1380*/  LDC.64 R4, c[0x0][0xa18] ;  /* 0x00028600ff047b82 */ /* 0x004e620000000a00 */
[----:B------:R-:W-:Y:S01]  /*1390*/  ULDC UR4, c[0x0][0x288] ;  /* 0x0000a20000047ab9 */ /* 0x000fe20000000800 */
[----:B------:R-:W-:Y:S01]  /*13a0*/  ULDC.64 UR6, c[0x0][0x418] ;  /* 0x0001060000067ab9 */ /* 0x000fe20000000a00 */
[----:B0-----:R-:W-:-:S04]  /*13b0*/  ISETP.NE.U32.AND P0, PT, R2, RZ, PT ;  /* 0x000000ff0200720c */ /* 0x001fc80003f05070 */
[----:B------:R-:W-:Y:S02]  /*13c0*/  ISETP.NE.AND.EX P0, PT, R3, RZ, PT, P0 ;  /* 0x000000ff0300720c */ /* 0x000fe40003f05300 */
[----:B-1----:R-:W-:-:S04]  /*13d0*/  ISETP.NE.U32.AND P1, PT, R4, RZ, PT ;  /* 0x000000ff0400720c */ /* 0x002fc80003f25070 */
[----:B------:R-:W-:Y:S02]  /*13e0*/  ISETP.NE.AND.EX P1, PT, R5, RZ, PT, P1 ;  /* 0x000000ff0500720c */ /* 0x000fe40003f25310 */
[----:B------:R-:W0:Y:S08]  /*13f0*/  LDC.64 R4, c[0x0][0xa08] ;  /* 0x00028200ff047b82 */ /* 0x000e300000000a00 */
[----:B------:R-:W1:Y:S08]  /*1400*/  @P0 LDC.64 R2, c[0x0][0xa28] ;  /* 0x00028a00ff020b82 */ /* 0x000e700000000a00 */
[----:B------:R-:W2:Y:S01]  /*1410*/  @P1 LDC.64 R6, c[0x0][0xa18] ;  /* 0x00028600ff061b82 */ /* 0x000ea20000000a00 */
[----:B------:R-:W-:Y:S01]  /*1420*/  IMAD.U32 R16, RZ, RZ, UR4 ;  /* 0x00000004ff107e24 */ /* 0x000fe2000f8e00ff */
[----:B------:R-:W-:Y:S01]  /*1430*/  UISETP.NE.U32.AND UP0, UPT, UR6, URZ, UPT ;  /* 0x0000003f0600728c */ /* 0x000fe2000bf05070 */
[----:B------:R-:W-:Y:S01]  /*1440*/  ULDC UR4, c[0x0][0x424] ;  /* 0x0001090000047ab9 */ /* 0x000fe20000000800 */
[----:B0-----:R-:W-:-:S05]  /*1450*/  IMAD.WIDE R8, R31, 0x4, R4 ;  /* 0x000000041f087825 */ /* 0x001fca00078e0204 */
[----:B------:R0:W5:Y:S01]  /*1460*/  @P3 LDG.E R33, desc[UR38][R8.64] ;  /* 0x0000002608213981 */ /* 0x000162000c1e1900 */
[----:B-1----:R-:W-:-:S05]  /*1470*/  @P0 IMAD.WIDE R2, R31, 0x4, R2 ;  /* 0x000000041f020825 */ /* 0x002fca00078e0202 */
[----:B------:R0:W5:Y:S01]  /*1480*/  @P0 LDG.E R17, desc[UR38][R2.64] ;  /* 0x0000002602110981 */ /* 0x000162000c1e1900 */
[----:B--2---:R-:W-:-:S05]  /*1490*/  @P1 IMAD.WIDE R4, R31, 0x4, R6 ;  /* 0x000000041f041825 */ /* 0x004fca00078e0206 */
[----:B------:R0:W5:Y:S01]  /*14a0*/  @P1 LDG.E R16, desc[UR38][R4.64] ;  /* 0x0000002604101981 */ /* 0x000162000c1e1900 */
[----:B------:R-:W1:Y:S01]  /*14b0*/  LDC R193, c[0x0][0x348] ;  /* 0x0000d200ffc17b82 */ /* 0x000e620000000800 */
[----:B------:R-:W-:-:S03]  /*14c0*/  UISETP.NE.AND.EX UP0, UPT, UR7, URZ, UPT, UP0 ;  /* 0x0000003f0700728c */ /* 0x000fc6000bf05300 */
[----:B------:R-:W-:Y:S01]  /*14d0*/  ULDC.64 UR6, c[0x0][0xa20] ;  /* 0x0002880000067ab9 */ /* 0x000fe20000000a00 */
[----:B------:R-:W-:Y:S01]  /*14e0*/  USEL UR4, UR4, 0x1, UP0 ;  /* 0x0000000104047887 */ /* 0x000fe20008000000 */
[----:B------:R-:W-:Y:S01]  /*14f0*/  ISETP.NE.U32.AND P2, PT, RZ, UR6, PT ;  /* 0x00000006ff007c0c */ /* 0x000fe2000bf45070 */
[----:B------:R-:W-:Y:S02]  /*1500*/  ULDC UR6, c[0x0][0x2f0] ;  /* 0x0000bc0000067ab9 */ /* 0x000fe40000000800 */
[----:B------:R-:W-:Y:S01]  /*1510*/  UIMAD UR4, UR4, UR6, URZ ;  /* 0x00000006040472a4 */ /* 0x000fe2000f8e023f */
[----:B------:R-:W-:Y:S01]  /*1520*/  ISETP.NE.AND.EX P2, PT, RZ, UR7, PT, P2 ;  /* 0x00000007ff007c0c */ /* 0x000fe2000bf45320 */
[----:B0-----:R-:W-:-:S12]  /*1530*/  @P1 BRA `(.L_x_4861) ;  /* 0x0000000000241947 */ /* 0x001fd80003800000 */
        /* <DEDUP_REMOVED lines=9> */
.L_x_4861:
[----:B------:R-:W-:Y:S02]  /*15d0*/  IMAD.U32 R30, RZ, RZ, UR4 ;  /* 0x00000004ff1e7e24 */ /* 0x000fe4000f8e00ff */
[----:B------:R-:W-:Y:S02]  /*15e0*/  IMAD.MOV.U32 R207, RZ, RZ, R31 ;  /* 0x000000ffffcf7224 */ /* 0x000fe400078e001f */
[----:B------:R-:W-:Y:S01]  /*15f0*/  IMAD.U32 R211, RZ, RZ, UR44 ;  /* 0x0000002cffd37e24 */ /* 0x000fe2000f8e00ff */
[----:B------:R-:W-:Y:S06]  /*1600*/  @!P2 BRA `(.L_x_4862) ;  /* 0x000000000010a947 */ /* 0x000fec0003800000 */
[----:B------:R-:W0:Y:S02]  /*1610*/  LDC.64 R2, c[0x0][0xa20] ;  /* 0x00028800ff027b82 */ /* 0x000e240000000a00 */
[----:B0-----:R-:W-:-:S05]  /*1620*/  IMAD.WIDE R2, R31, 0x4, R2 ;  /* 0x000000041f027825 */ /* 0x001fca00078e0202 */
[----:B------:R0:W5:Y:S01]  /*1630*/  LDG.E R30, desc[UR38][R2.64] ;  /* 0x00000026021e7981 */ /* 0x000162000c1e1900 */
[----:B------:R-:W-:Y:S05]  /*1640*/  BRA `(.L_x_4863) ;  /* 0x0000000000107947 */ /* 0x000fea0003800000 */
.L_x_4862:
[----:B------:R-:W-:Y:S05]  /*1650*/  @!P3 BRA `(.L_x_4863) ;  /* 0x00000000000cb947 */ /* 0x000fea0003800000 */
[----:B------:R-:W2:Y:S04]  /*1660*/  LDG.E R3, desc[UR38][R8.64] ;  /* 0x0000002608037981 */ /* 0x000ea8000c1e1900 */
[----:B------:R-:W2:Y:S02]  /*1670*/  LDG.E R30, desc[UR38][R8.64+0x4] ;  /* 0x00000426081e7981 */ /* 0x000ea4000c1e1900 */
[----:B--2---:R-:W-:-:S07]  /*1680*/  IMAD.IADD R30, R30, 0x1, -R3 ;  /* 0x000000011e1e7824 */ /* 0x004fce00078e0a03 */
.L_x_4863:
[----:B0-----:R-:W0:Y:S01]  /*1690*/  LDC.64 R2, c[0x0][0xa10] ;  /* 0x00028400ff027b82 */ /* 0x001e220000000a00 */
[----:B------:R-:W2:Y:S07]  /*16a0*/  LDL R25, [R1+0x2b4] ;  /* 0x0002b40001197983 */ /* 0x000eae0000100800 */
[----:B------:R-:W3:Y:S01]  /*16b0*/  LDC.64 R4, c[0x0][0xa30] ;  /* 0x00028c00ff047b82 */ /* 0x000ee20000000a00 */
[----:B------:R-:W4:Y:S07]  /*16c0*/  S2R R6, SR_TID.X ;  /* 0x0000000000067919 */ /* 0x000f2e0000002100 */
[----:B------:R-:W1:Y:S01]  /*16d0*/  S2UR UR4, SR_SWINHI ;  /* 0x00000000000479c3 */ /* 0x000e620000002f00 */
[----:B0-----:R-:W-:-:S07]  /*16e0*/  ISETP.NE.U32.AND P0, PT, R2, RZ, PT ;  /* 0x000000ff0200720c */ /* 0x001fce0003f05070 */
[----:B------:R-:W0:Y:S01]  /*16f0*/  LDC.64 R14, c[0x0][0x9e0] ;  /* 0x00027800ff0e7b82 */ /* 0x000e220000000a00 */
[----:B------:R-:W-:Y:S02]  /*1700*/  ISETP.NE.AND.EX P0, PT, R3, RZ, PT, P0 ;  /* 0x000000ff0300720c */ /* 0x000fe40003f05300 */
[----:B---3--:R-:W-:-:S05]  /*1710*/  ISETP.NE.U32.AND P1, PT, R4, RZ, PT ;  /* 0x000000ff0400720c */ /* 0x008fca0003f25070 */
[----:B------:R-:W3:Y:S01]  /*1720*/  LDC R2, c[0x0][0x448] ;  /* 0x00011200ff027b82 */ /* 0x000ee20000000800 */
[----:B------:R-:W-:-:S07]  /*1730*/  ISETP.NE.AND.EX P1, PT, R5, RZ, PT, P1 ;  /* 0x000000ff0500720c */ /* 0x000fce0003f25310 */
[----:B------:R-:W1:Y:S08]  /*1740*/  @P0 LDC.64 R8, c[0x0][0xa10] ;  /* 0x00028400ff080b82 */ /* 0x000e700000000a00 */
[----:B------:R-:W4:Y:S01]  /*1750*/  @P1 LDC.64 R10, c[0x0][0xa30] ;  /* 0x00028c00ff0a1b82 */ /* 0x000f220000000a00 */
[----:B-1----:R-:W-:-:S05]  /*1760*/  @P0 IMAD.WIDE R8, R31, 0x4, R8 ;  /* 0x000000041f080825 */ /* 0x002fca00078e0208 */
[----:B------:R-:W2:Y:S01]  /*1770*/  @P0 LDG.E R0, desc[UR38][R8.64] ;  /* 0x0000002608000981 */ /* 0x000ea2000c1e1900 */
[----:B----4-:R-:W-:-:S03]  /*1780*/  @P1 IMAD.WIDE R10, R31, 0x4, R10 ;  /* 0x000000041f0a1825 */ /* 0x010fc600078e020a */
[----:B------:R-:W4:Y:S04]  /*1790*/  @P0 LDG.E R21, desc[UR38][R8.64+0x4] ;  /* 0x0000042608150981 */ /* 0x000f28000c1e1900 */
[----:B------:R1:W4:Y:S01]  /*17a0*/  @P1 LDG.E R20, desc[UR38][R10.64] ;  /* 0x000000260a141981 */ /* 0x000322000c1e1900 */
[----:B---3--:R-:W-:Y:S01]  /*17b0*/  ISETP.NE.AND P2, PT, R2, 0x1, PT ;  /* 0x000000010200780c */ /* 0x008fe20003f45270 */
[----:B------:R-:W-:Y:S01]  /*17c0*/  UMOV UR36, UR41 ;  /* 0x0000002900247c82 */ /* 0x000fe20008000000 */
[----:B------:R-:W-:Y:S01]  /*17d0*/  UMOV UR37, UR4 ;  /* 0x0000000400257c82 */ /* 0x000fe20008000000 */
[----:B------:R-:W-:Y:S02]  /*17e0*/  UIADD3 UR4, UP0, UR36, 0x30890, URZ ;  /* 0x0003089024047890 */ /* 0x000fe4000ff1e03f */
[----:B------:R-:W-:-:S08]  /*17f0*/  UIADD3 UR7, UP1, UR36, 0x308a0, URZ ;  /* 0x000308a024077890 */ /* 0x000fd0000ff3e03f */
[----:B------:R-:W3:Y:S01]  /*1800*/  @P2 LDC R24, c[0x0][0x44c] ;  /* 0x00011300ff182b82 */ /* 0x000ee20000000800 */
[----:B------:R-:W-:-:S07]  /*1810*/  UIADD3.X UR8, URZ, UR37, URZ, UP1, !UPT ;  /* 0x000000253f087290 */ /* 0x000fce0008ffe43f */
[----:B------:R-:W0:Y:S01]  /*1820*/  @P2 LDC R13, c[0x0][0x450] ;  /* 0x00011400ff0d2b82 */ /* 0x000e220000000800 */
[----:B------:R-:W-:Y:S01]  /*1830*/  LOP3.LUT R6, R6, 0x7f, RZ, 0xc0, !PT ;  /* 0x0000007f06067812 */ /* 0x000fe200078ec0ff */
[----:B-1----:R-:W-:Y:S01]  /*1840*/  IMAD.U32 R10, RZ, RZ, UR4 ;  /* 0x00000004ff0a7e24 */ /* 0x002fe2000f8e00ff */
[----:B------:R-:W-:Y:S01]  /*1850*/  USHF.L.U32 UR60, UR5, 0x7, URZ ;  /* 0x00000007053c7899 */ /* 0x000fe2000800063f */
[----:B------:R-:W-:Y:S02]  /*1860*/  IMAD.U32 R8, RZ, RZ, UR7 ;  /* 0x00000007ff087e24 */ /* 0x000fe4000f8e00ff */
[----:B------:R-:W-:Y:S01]  /*1870*/  IMAD.U32 R9, RZ, RZ, UR8 ;  /* 0x00000008ff097e24 */ /* 0x000fe2000f8e00ff */
[----:B------:R-:W-:Y:S01]  /*1880*/  ISETP.NE.AND P3, PT, R6, RZ, PT ;  /* 0x000000ff0600720c */ /* 0x000fe20003f65270 */
[----:B------:R-:W-:Y:S01]  /*1890*/  IMAD.MOV.U32 R2, RZ, RZ, 0x9000 ;  /* 0x00009000ff027424 */ /* 0x000fe200078e00ff */
[----:B------:R-:W-:Y:S01]  /*18a0*/  UIADD3 UR4, UR60, 0x7f, URZ ;  /* 0x0000007f3c047890 */ /* 0x000fe2000fffe03f */
[----:B-----5:R-:W-:Y:S01]  /*18b0*/  IMAD.IADD R12, R30, 0x1, -R17 ;  /* 0x000000011e0c7824 */ /* 0x020fe200078e0a11 */
[----:B------:R-:W-:Y:S01]  /*18c0*/  STL.64 [R1+0x10], R8 ;  /* 0x0000100801007387 */ /* 0x000fe20000100a00 */
[----:B------:R-:W-:-:S03]  /*18d0*/  IMAD.MOV.U32 R5, RZ, RZ, 0x100 ;  /* 0x00000100ff057424 */ /* 0x000fc600078e00ff */
[----:B------:R-:W-:Y:S01]  /*18e0*/  STL.64 [R1+0x30], R8 ;  /* 0x0000300801007387 */ /* 0x000fe20000100a00 */
[----:B------:R-:W-:-:S03]  /*18f0*/  IMAD.MOV.U32 R6, RZ, RZ, 0x1 ;  /* 0x00000001ff067424 */ /* 0x000fc600078e00ff */
[----:B------:R-:W-:Y:S01]  /*1900*/  STL.64 [R1], RZ ;  /* 0x000000ff01007387 */ /* 0x000fe20000100a00 */
[----:B------:R-:W-:Y:S01]  /*1910*/  IMAD.MOV.U32 R7, RZ, RZ, RZ ;  /* 0x000000ffff077224 */ /* 0x000fe200078e00ff */
[----:B------:R-:W-:Y:S02]  /*1920*/  SEL R4, RZ, 0x1, P3 ;  /* 0x00000001ff047807 */ /* 0x000fe40001800000 */
[----:B------:R-:W-:-:S03]  /*1930*/  R2UR UR45, R30 ;  /* 0x000000001e2d72ca */ /* 0x000fc600000e0000 */
[----:B------:R1:W-:Y:S02]  /*1940*/  STL.128 [R1+0x20], R4 ;  /* 0x0000200401007387 */ /* 0x0003e40000100c00 */
[----:B-1----:R-:W-:Y:S01]  /*1950*/  IMAD.U32 R5, RZ, RZ, UR4 ;  /* 0x00000004ff057e24 */ /* 0x002fe2000f8e00ff */
[----:B--2---:R-:W-:-:S13]  /*1960*/  R2UR UR6, R25 ;  /* 0x00000000190672ca */ /* 0x004fda00000e0000 */
[----:B------:R-:W-:Y:S01]  /*1970*/  IMAD.U32 R3, RZ, RZ, UR6 ;  /* 0x00000006ff037e24 */ /* 0x000fe2000f8e00ff */
[----:B------:R-:W-:-:S06]  /*1980*/  UIADD3.X UR6, URZ, UR37, URZ, UP0, !UPT ;  /* 0x000000253f067290 */ /* 0x000fcc00087fe43f */
[----:B------:R-:W-:Y:S01]  /*1990*/  IMAD.U32 R11, RZ, RZ, UR6 ;  /* 0x00000006ff0b7e24 */ /* 0x000fe2000f8e00ff */
[----:B------:R3:W-:Y:S04]  /*19a0*/  STL.64 [R1+0x18], R2 ;  /* 0x0000180201007387 */ /* 0x0007e80000100a00 */
[----:B------:R1:W-:Y:S01]  /*19b0*/  STL.64 [R1+0x8], R10 ;  /* 0x0000080a01007387 */ /* 0x0003e20000100a00 */
[----:B---3--:R-:W-:-:S05]  /*19c0*/  @P2 IMAD.HI.U32 R2, R24, UR4, RZ ;  /* 0x0000000418022c27 */ /* 0x008fca000f8e00ff */
[----:B0-----:R-:W-:Y:S01]  /*19d0*/  @P2 SHF.R.U32.HI R5, RZ, R13, R2 ;  /* 0x0000000dff052219 */ /* 0x001fe20000011602 */
[----:B----4-:R-:W-:-:S04]  /*19e0*/  @P0 IMAD.IADD R193, R21, 0x1, -R0 ;  /* 0x0000000115c10824 */ /* 0x010fc800078e0a00 */
[----:B------:R-:W-:Y:S01]  /*19f0*/  IMAD.IADD R17, R12, 0x1, R193 ;  /* 0x000000010c117824 */ /* 0x000fe200078e02c1 */
[----:B------:R-:W-:Y:S02]  /*1a00*/  @P1 R2UR UR45, R20 ;  /* 0x00000000142d12ca */ /* 0x000fe400000e0000 */
[----:B------:R-:W-:Y:S01]  /*1a10*/  ISETP.GE.AND P1, PT, R15, 0x1, PT ;  /* 0x000000010f00780c */ /* 0x000fe20003f26270 */
[C---:B------:R-:W-:Y:S01]  /*1a20*/  VIADD R0, R17.reuse, 0x5f ;  /* 0x0000005f11007836 */ /* 0x040fe20000000000 */
[----:B------:R-:W-:-:S03]  /*1a30*/  IADD3 R2, R17, 0x1, -R16 ;  /* 0x0000000111027810 */ /* 0x000fc60007ffe810 */
[----:B------:R-:W-:-:S04]  /*1a40*/  IMAD.HI R0, R0, 0x2aaaaaab, RZ ;  /* 0x2aaaaaab00007827 */ /* 0x000fc800078e02ff */
[----:B------:R-:W-:Y:S01]  /*1a50*/  IMAD.IADD R7, R2, 0x1, R5 ;  /* 0x0000000102077824 */ /* 0x000fe200078e0205 */
[----:B------:R-:W-:-:S03]  /*1a60*/  SHF.R.U32.HI R3, RZ, 0x1f, R0 ;  /* 0x0000001fff037819 */ /* 0x000fc60000011600 */
[----:B------:R-:W-:Y:S01]  /*1a70*/  IMAD.IADD R14, R7, 0x1, R14 ;  /* 0x00000001070e7824 */ /* 0x000fe200078e020e */
[----:B------:R-:W-:Y:S01]  /*1a80*/  LEA.HI.SX32 R26, R0, R3, 0x1c ;  /* 0x00000003001a7211 */ /* 0x000fe200078fe2ff */
[----:B-1----:R-:W-:Y:S06]  /*1a90*/  @!P1 BRA `(.L_x_4864) ;  /* 0x0000000000409947 */ /* 0x002fec0003800000 */
        /* <DEDUP_REMOVED lines=10> */
.L_x_4865:
[----:B------:R-:W-:-:S13]  /*1b40*/  ISETP.NE.AND P0, PT, R15, 0x1, PT ;  /* 0x000000010f00780c */ /* 0x000fda0003f05270 */
[----:B------:R-:W0:Y:S02]  /*1b50*/  @P0 LDC.64 R4, c[0x0][0x9e8] ;  /* 0x00027a00ff040b82 */ /* 0x000e240000000a00 */
[----:B0-----:R-:W-:-:S05]  /*1b60*/  @P0 IMAD.HI.U32 R4, R0, R4, RZ ;  /* 0x0000000400040227 */ /* 0x001fca00078e00ff */
[----:B------:R-:W-:-:S07]  /*1b70*/  @P0 SHF.R.U32.HI R0, RZ, R5, R4 ;  /* 0x00000005ff000219 */ /* 0x000fce0000011604 */
.L_x_4866:
[----:B------:R-:W-:-:S05]  /*1b80*/  IMAD R3, R0, R15, R15 ;  /* 0x0000000f00037224 */ /* 0x000fca00078e020f */
[----:B------:R-:W-:-:S07]  /*1b90*/  VIMNMX R14, R14, R3, PT ;  /* 0x000000030e0e7248 */ /* 0x000fce0003fe0100 */
.L_x_4864:
[----:B------:R-:W0:Y:S01]  /*1ba0*/  @P2 LDC R0, c[0x0][0x44c] ;  /* 0x00011300ff002b82 */ /* 0x000e220000000800 */
[----:B------:R-:W-:Y:S02]  /*1bb0*/  IMAD.U32 R3, RZ, RZ, UR60 ;  /* 0x0000003cff037e24 */ /* 0x000fe4000f8e00ff */
[----:B------:R-:W-:-:S05]  /*1bc0*/  IMAD.IADD R72, R17, 0x1, -R16 ;  /* 0x0000000111487824 */ /* 0x000fca00078e0a10 */
[----:B------:R-:W1:Y:S08]  /*1bd0*/  @P2 LDC R5, c[0x0][0x450] ;  /* 0x00011400ff052b82 */ /* 0x000e700000000800 */
[----:B------:R-:W2:Y:S01]  /*1be0*/  LDC R4, c[0x0][0x9dc] ;  /* 0x00027700ff047b82 */ /* 0x000ea20000000800 */
[----:B0-----:R-:W-:-:S05]  /*1bf0*/  @P2 IMAD.HI.U32 R0, R0, UR60, RZ ;  /* 0x0000003c00002c27 */ /* 0x001fca000f8e00ff */
[----:B-1----:R-:W-:-:S05]  /*1c00*/  @P2 SHF.R.U32.HI R3, RZ, R5, R0 ;  /* 0x00000005ff032219 */ /* 0x002fca0000011600 */
[----:B------:R-:W-:-:S04]  /*1c10*/  IMAD.IADD R3, R72, 0x1, R3 ;  /* 0x0000000148037824 */ /* 0x000fc800078e0203 */
[----:B--2---:R-:W-:Y:S01]  /*1c20*/  IMAD.IADD R0, R3, 0x1, -R4 ;  /* 0x0000000103007824 */ /* 0x004fe200078e0a04 */
        /* <DEDUP_REMOVED lines=10> */
.L_x_4868:
[----:B------:R-:W-:-:S13]  /*1cd0*/  ISETP.NE.AND P0, PT, R15, 0x1, PT ;  /* 0x000000010f00780c */ /* 0x000fda0003f05270 */
[----:B------:R-:W0:Y:S02]  /*1ce0*/  @P0 LDC.64 R4, c[0x0][0x9e8] ;  /* 0x00027a00ff040b82 */ /* 0x000e240000000a00 */
[----:B0-----:R-:W-:-:S05]  /*1cf0*/  @P0 IMAD.HI.U32 R4, R3, R4, RZ ;  /* 0x0000000403040227 */ /* 0x001fca00078e00ff */
[----:B------:R-:W-:-:S07]  /*1d00*/  @P0 SHF.R.U32.HI R3, RZ, R5, R4 ;  /* 0x00000005ff030219 */ /* 0x000fce0000011604 */
.L_x_4869:
[----:B------:R-:W-:-:S05]  /*1d10*/  IMAD R3, R3, R15, RZ ;  /* 0x0000000f03037224 */ /* 0x000fca00078e02ff */
[----:B------:R-:W-:-:S07]  /*1d20*/  VIMNMX R0, R0, R3, !PT ;  /* 0x0000000300007248 */ /* 0x000fce0007fe0100 */
.L_x_4867:
[----:B------:R-:W-:Y:S01]  /*1d30*/  VIADD R14, R14, 0x5f ;  /* 0x0000005f0e0e7836 */ /* 0x000fe20000000000 */
[----:B------:R-:W-:Y:S01]  /*1d40*/  R2UR UR4, R25 ;  /* 0x00000000190472ca */ /* 0x000fe200000e0000 */
[----:B------:R-:W-:Y:S01]  /*1d50*/  IMAD.HI R0, R0, 0x2aaaaaab, RZ ;  /* 0x2aaaaaab00007827 */ /* 0x000fe200078e02ff */
[----:B------:R-:W-:-:S03]  /*1d60*/  PLOP3.LUT P1, PT, PT, PT, PT, 0x80, 0x0 ;  /* 0x000000000000781c */ /* 0x000fc60003f2f070 */
[----:B------:R-:W-:Y:S01]  /*1d70*/  IMAD.HI R14, R14, 0x2aaaaaab, RZ ;  /* 0x2aaaaaab0e0e7827 */ /* 0x000fe200078e02ff */
[----:B------:R-:W-:-:S03]  /*1d80*/  SHF.R.U32.HI R5, RZ, 0x1f, R0 ;  /* 0x0000001fff057819 */ /* 0x000fc60000011600 */
[C---:B------:R-:W-:Y:S01]  /*1d90*/  VIADD R73, R198.reuse, 0x30 ;  /* 0x00000030c6497836 */ /* 0x040fe20000000000 */
[----:B------:R-:W-:Y:S01]  /*1da0*/  SHF.R.U32.HI R3, RZ, 0x1f, R14 ;  /* 0x0000001fff037819 */ /* 0x000fe2000001160e */
[----:B------:R-:W-:Y:S01]  /*1db0*/  VIADD R74, R198, 0x10 ;  /* 0x00000010c64a7836 */ /* 0x000fe20000000000 */
[----:B------:R-:W-:Y:S01]  /*1dc0*/  LEA.HI.SX32 R5, R0, R5, 0x1c ;  /* 0x0000000500057211 */ /* 0x000fe200078fe2ff */
[----:B------:R-:W-:Y:S01]  /*1dd0*/  ULOP3.LUT UR46, UR4, 0x1, URZ, 0xfc, !UPT ;  /* 0x00000001042e7892 */ /* 0x000fe2000f8efc3f */
[----:B------:R-:W-:Y:S02]  /*1de0*/  LEA.HI.SX32 R3, R14, R3, 0x1c ;  /* 0x000000030e037211 */ /* 0x000fe400078fe2ff */
[----:B------:R-:W-:Y:S02]  /*1df0*/  VIMNMX R5, RZ, R5, !PT ;  /* 0x00000005ff057248 */ /* 0x000fe40007fe0100 */
[----:B------:R-:W-:-:S03]  /*1e00*/  VIMNMX R3, R26, R3, PT ;  /* 0x000000031a037248 */ /* 0x000fc60003fe0100 */
[--C-:B------:R-:W-:Y:S02]  /*1e10*/  IMAD R5, R5, 0x60, -R12.reuse ;  /* 0x0000006005057824 */ /* 0x100fe400078e0a0c */
[----:B------:R-:W-:-:S03]  /*1e20*/  IMAD R12, R3, 0x60, -R12 ;  /* 0x00000060030c7824 */ /* 0x000fc600078e0a0c */
[----:B------:R-:W-:Y:S02]  /*1e30*/  VIMNMX R5, RZ, R5, !PT ;  /* 0x00000005ff057248 */ /* 0x000fe40007fe0100 */
        /* <DEDUP_REMOVED lines=10> */
[----:B------:R-:W-:Y:S05]  /*1ee0*/  @!P0 BRA `(.L_x_4870) ;  /* 0x0000002400c08947 */ /* 0x000fea0003800000 */
[----:B------:R-:W-:-:S04]  /*1ef0*/  UIADD3 UR4, UR41, 0x1e400, URZ ;  /* 0x0001e40029047890 */ /* 0x000fc8000fffe03f */
        /* <DEDUP_REMOVED lines=19> */
.L_x_4871:
[----:B------:R-:W2:Y:S04]  /*2030*/  LDL R32, [R1+0x280] ;  /* 0x0002800001207983 */ /* 0x000ea80000100800 */
[----:B------:R-:W3:Y:S01]  /*2040*/  LDL R34, [R1+0x284] ;  /* 0x0002840001227983 */ /* 0x000ee20000100800 */
[----:B------:R-:W-:-:S04]  /*2050*/  UIADD3 UR4, UP0, UR36, 0x1e400, URZ ;  /* 0x0001e40024047890 */ /* 0x000fc8000ff1e03f */
[----:B------:R-:W-:Y:S01]  /*2060*/  UIADD3.X UR5, URZ, UR37, URZ, UP0, !UPT ;  /* 0x000000253f057290 */ /* 0x000fe200087fe43f */
[----:B------:R-:W-:Y:S02]  /*2070*/  IMAD.U32 R25, RZ, RZ, UR41 ;  /* 0x00000029ff197e24 */ /* 0x000fe4000f8e00ff */
[----:B------:R-:W-:-:S03]  /*2080*/  IMAD.U32 R4, RZ, RZ, UR4 ;  /* 0x00000004ff047e24 */ /* 0x000fc6000f8e00ff */
[----:B------:R-:W-:Y:S02]  /*2090*/  IMAD.U32 R5, RZ, RZ, UR5 ;  /* 0x00000005ff057e24 */ /* 0x000fe4000f8e00ff */
[----:B------:R-:W-:-:S03]  /*20a0*/  VIADD R25, R25, 0x400 ;  /* 0x0000040019197836 */ /* 0x000fc60000000000 */
[----:B------:R0:W-:Y:S02]  /*20b0*/  STL.64 [R1+0x38], R4 ;  /* 0x0000380401007387 */ /* 0x0001e40000100a00 */
[----:B------:R-:W-:Y:S02]  /*20c0*/  LOP3.LUT P0, RZ, R25, 0x3ff, RZ, 0xc0, !PT ;  /* 0x000003ff19ff7812 */ /* 0x000fe4000780c0ff */
[----:B--2---:R-:W-:Y:S02]  /*20d0*/  R2UR UR7, R32 ;  /* 0x00000000200772ca */ /* 0x004fe400000e0000 */
[----:B---3--:R-:W-:-:S11]  /*20e0*/  R2UR UR6, R34 ;  /* 0x00000000220672ca */ /* 0x008fd600000e0000 */
[----:B------:R-:W-:-:S05]  /*20f0*/  IMAD.U32 R28, RZ, RZ, UR7 ;  /* 0x00000007ff1c7e24 */ /* 0x000fca000f8e00ff */
[----:B------:R-:W-:-:S05]  /*2100*/  IADD3 R28, P1, R28, 0x38, RZ ;  /* 0x000000381c1c7810 */ /* 0x000fca0007f3e0ff */
[----:B------:R-:W-:Y:S01]  /*2110*/  IMAD.X R29, RZ, RZ, UR6, P1 ;  /* 0x00000006ff1d7e24 */ /* 0x000fe200088e06ff */
[----:B0-----:R-:W-:Y:S07]  /*2120*/  @!P0 BRA `(.L_x_4872) ;  /* 0x0000000000408947 */ /* 0x001fee0003800000 */
        /* <DEDUP_REMOVED lines=16> */
.L_x_4872:
[----:B------:R-:W0:Y:S01]  /*2230*/  LDC.64 R4, c[0x0][0x9f8] ;  /* 0x00027e00ff047b82 */ /* 0x000e220000000a00 */
[----:B------:R-:W-:Y:S01]  /*2240*/  IMAD.MOV.U32 R35, RZ, RZ, R31 ;  /* 0x000000ffff237224 */ /* 0x000fe200078e001f */
[----:B------:R-:W2:Y:S01]  /*2250*/  LDL.64 R20, [R1+0x38] ;  /* 0x0000380001147983 */ /* 0x000ea20000100a00 */
[----:B------:R-:W-:Y:S01]  /*2260*/  R2UR UR22, R32 ;  /* 0x00000000201672ca */ /* 0x000fe200000e0000 */
[----:B------:R-:W-:Y:S01]  /*2270*/  ULDC.64 UR16, c[0x0][0x3f8] ;  /* 0x0000fe0000107ab9 */ /* 0x000fe20000000a00 */
[----:B------:R-:W-:Y:S01]  /*2280*/  R2UR UR23, R34 ;  /* 0x00000000221772ca */ /* 0x000fe200000e0000 */
[----:B------:R-:W-:Y:S01]  /*2290*/  ULDC.64 UR14, c[0x0][0x408] ;  /* 0x00010200000e7ab9 */ /* 0x000fe20000000a00 */
[----:B------:R-:W-:Y:S01]  /*22a0*/  USHF.R.S32.HI UR10, URZ, 0x1f, UR45 ;  /* 0x0000001f3f0a7899 */ /* 0x000fe2000801142d */
[----:B------:R-:W-:Y:S01]  /*22b0*/  ULDC.64 UR8, c[0x0][0x3e8] ;  /* 0x0000fa0000087ab9 */ /* 0x000fe20000000a00 */
[----:B0-----:R-:W-:-:S04]  /*22c0*/  ISETP.NE.U32.AND P0, PT, R4, RZ, PT ;  /* 0x000000ff0400720c */ /* 0x001fc80003f05070 */
[----:B------:R-:W-:-:S13]  /*22d0*/  ISETP.NE.AND.EX P0, PT, R5, RZ, PT, P0 ;  /* 0x000000ff0500720c */ /* 0x000fda0003f05300 */
[----:B------:R-:W0:Y:S02]  /*22e0*/  @P0 LDC.64 R4, c[0x0][0x9f8] ;  /* 0x00027e00ff040b82 */ /* 0x000e240000000a00 */
[----:B0-----:R-:W-:-:S05]  /*22f0*/  @P0 IMAD.WIDE R4, R31, 0x4, R4 ;  /* 0x000000041f040825 */ /* 0x001fca00078e0204 */
[----:B------:R0:W3:Y:S01]  /*2300*/  @P0 LDG.E R35, desc[UR38][R4.64] ;  /* 0x0000002604230981 */ /* 0x0000e2000c1e1900 */
[----:B------:R-:W-:Y:S01]  /*2310*/  UIADD3 UR5, UP2, UR22, 0x140, URZ ;  /* 0x0000014016057890 */ /* 0x000fe2000ff5e03f */
[----:B------:R-:W-:Y:S01]  /*2320*/  IMAD.MOV.U32 R3, RZ, RZ, 0x1 ;  /* 0x00000001ff037424 */ /* 0x000fe200078e00ff */
[----:B------:R-:W-:Y:S01]  /*2330*/  UIADD3 UR19, UP1, UR22, 0x210, URZ ;  /* 0x0000021016137890 */ /* 0x000fe2000ff3e03f */
[----:B------:R-:W-:Y:S01]  /*2340*/  IMAD.IADD R0, R33, 0x1, R30 ;  /* 0x0000000121007824 */ /* 0x000fe200078e021e */
[----:B------:R-:W-:Y:S01]  /*2350*/  UIADD3.X UR18, URZ, UR23, URZ, UP2, !UPT ;  /* 0x000000173f127290 */ /* 0x000fe200097fe43f */
[----:B------:R-:W-:Y:S01]  /*2360*/  STL.128 [R1+0x100], RZ ;  /* 0x000100ff01007387 */ /* 0x000fe20000100c00 */
[----:B------:R-:W-:Y:S02]  /*2370*/  UIADD3 UR11, UP3, UR22, 0x40, URZ ;  /* 0x00000040160b7890 */ /* 0x000fe4000ff7e03f */
[----:B------:R-:W-:Y:S01]  /*2380*/  UIADD3 UR4, UP5, UR22, 0x68, URZ ;  /* 0x0000006816047890 */ /* 0x000fe2000ffbe03f */
[----:B------:R-:W-:Y:S01]  /*2390*/  IMAD.U32 R6, RZ, RZ, UR5 ;  /* 0x00000005ff067e24 */ /* 0x000fe2000f8e00ff */
[----:B------:R-:W-:Y:S01]  /*23a0*/  UIADD3.X UR20, URZ, UR23, URZ, UP1, !UPT ;  /* 0x000000173f147290 */ /* 0x000fe20008ffe43f */
[----:B------:R-:W-:Y:S01]  /*23b0*/  IMAD.U32 R7, RZ, RZ, UR18 ;  /* 0x00000012ff077e24 */ /* 0x000fe2000f8e00ff */
[----:B------:R-:W-:Y:S01]  /*23c0*/  UIADD3.X UR18, URZ, UR23, URZ, UP3, !UPT ;  /* 0x000000173f127290 */ /* 0x000fe20009ffe43f */
[----:B0-----:R-:W-:Y:S01]  /*23d0*/  IMAD.U32 R4, RZ, RZ, UR19 ;  /* 0x00000013ff047e24 */ /* 0x001fe2000f8e00ff */
[----:B------:R-:W-:Y:S01]  /*23e0*/  UIADD3.X UR5, URZ, UR23, URZ, UP5, !UPT ;  /* 0x000000173f057290 */ /* 0x000fe2000affe43f */
[----:B------:R-:W0:Y:S01]  /*23f0*/  S2R R36, SR_TID.X ;  /* 0x0000000000247919 */ /* 0x000e220000002100 */
[----:B------:R-:W-:Y:S01]  /*2400*/  IMAD.U32 R5, RZ, RZ, UR20 ;  /* 0x00000014ff057e24 */ /* 0x000fe2000f8e00ff */
[----:B------:R-:W-:Y:S01]  /*2410*/  UIADD3 UR21, UP0, UR22, 0x220, URZ ;  /* 0x0000022016157890 */ /* 0x000fe2000ff1e03f */
[----:B------:R-:W-:Y:S01]  /*2420*/  IMAD.U32 R8, RZ, RZ, UR11 ;  /* 0x0000000bff087e24 */ /* 0x000fe2000f8e00ff */
[----:B------:R-:W-:Y:S01]  /*2430*/  UIMAD.WIDE.U32 UR12, UR16, 0x60, URZ ;  /* 0x00000060100c78a5 */ /* 0x000fe2000f8e003f */
[----:B------:R-:W-:Y:S01]  /*2440*/  IMAD.U32 R10, RZ, RZ, UR4 ;  /* 0x00000004ff0a7e24 */ /* 0x000fe2000f8e00ff */
[----:B------:R-:W-:Y:S01]  /*2450*/  UIMAD UR4, UR17, 0x60, URZ ;  /* 0x00000060110478a4 */ /* 0x000fe2000f8e023f */
[----:B------:R-:W-:Y:S01]  /*2460*/  IMAD.U32 R9, RZ, RZ, UR18 ;  /* 0x00000012ff097e24 */ /* 0x000fe2000f8e00ff */
[----:B------:R-:W-:Y:S01]  /*2470*/  UIADD3 UR7, UP4, UR22, 0x60, URZ ;  /* 0x0000006016077890 */ /* 0x000fe2000ff9e03f */
[----:B------:R-:W-:Y:S01]  /*2480*/  IMAD.U32 R11, RZ, RZ, UR5 ;  /* 0x00000005ff0b7e24 */ /* 0x000fe2000f8e00ff */
[----:B------:R1:W-:Y:S01]  /*2490*/  STL.128 [R1+0x240], R4 ;  /* 0x0002400401007387 */ /* 0x0003e20000100c00 */
[----:B------:R-:W-:-:S03]  /*24a0*/  UIADD3.X UR19, URZ, UR23, URZ, UP0, !UPT ;  /* 0x000000173f137290 */ /* 0x000fc600087fe43f */
[----:B------:R-:W-:Y:S01]  /*24b0*/  STL.128 [R1+0xc0], RZ ;  /* 0x0000c0ff01007387 */ /* 0x000fe20000100c00 */
[----:B------:R-:W-:Y:S01]  /*24c0*/  UIADD3 UR4, UR13, UR4, URZ ;  /* 0x000000040d047290 */ /* 0x000fe2000fffe03f */
[----:B------:R-:W-:Y:S01]  /*24d0*/  SHF.R.S32.HI R199, RZ, 0x1f, R198 ;  /* 0x0000001fffc77819 */ /* 0x000fe200000114c6 */
[----:B------:R-:W-:Y:S01]  /*24e0*/  UIMAD UR6, UR10, UR16, URZ ;  /* 0x000000100a0672a4 */ /* 0x000fe2000f8e023f */
[----:B------:R4:W-:Y:S01]  /*24f0*/  STL.U8 [R1+0x140], R3 ;  /* 0x0001400301007387 */ /* 0x0009e20000100000 */
[----:B------:R-:W-:Y:S01]  /*2500*/  UIADD3.X UR5, URZ, UR23, URZ, UP4, !UPT ;  /* 0x000000173f057290 */ /* 0x000fe2000a7fe43f */
[----:B------:R-:W-:Y:S02]  /*2510*/  IMAD.U32 R12, RZ, RZ, UR19 ;  /* 0x00000013ff0c7e24 */ /* 0x000fe4000f8e00ff */
[----:B------:R-:W-:Y:S04]  /*2520*/  STL.128 [R1+0x120], RZ ;  /* 0x000120ff01007387 */ /* 0x000fe80000100c00 */
[----:B------:R-:W-:Y:S01]  /*2530*/  STL.128 [R1+0xe0], RZ ;  /* 0x0000e0ff01007387 */ /* 0x000fe20000100c00 */
[----:B-1----:R-:W-:Y:S01]  /*2540*/  IMAD.MOV.U32 R4, RZ, RZ, R8 ;  /* 0x000000ffff047224 */ /* 0x002fe200078e0008 */
[----:B------:R-:W-:Y:S01]  /*2550*/  SHF.R.S32.HI R19, RZ, 0x1f, R18 ;  /* 0x0000001fff137819 */ /* 0x000fe20000011412 */
[----:B------:R-:W-:Y:S01]  /*2560*/  IMAD.MOV.U32 R5, RZ, RZ, R9 ;  /* 0x000000ffff057224 */ /* 0x000fe200078e0009 */
[----:B------:R-:W1:Y:S01]  /*2570*/  LDC.64 R30, c[0x0][0xa08] ;  /* 0x00028200ff1e7b82 */ /* 0x000e620000000a00 */
[----:B------:R-:W-:Y:S01]  /*2580*/  IMAD.MOV.U32 R6, RZ, RZ, R10 ;  /* 0x000000ffff067224 */ /* 0x000fe200078e000a */
[----:B------:R-:W-:Y:S01]  /*2590*/  STL [R1+0x60], R193 ;  /* 0x000060c101007387 */ /* 0x000fe20000100800 */
[----:B------:R-:W-:-:S02]  /*25a0*/  IMAD.MOV.U32 R7, RZ, RZ, R11 ;  /* 0x000000ffff077224 */ /* 0x000fc400078e000b */
[----:B----4-:R-:W-:Y:S01]  /*25b0*/  IMAD.U32 R3, RZ, RZ, UR21 ;  /* 0x00000015ff037e24 */ /* 0x010fe2000f8e00ff */
[----:B------:R-:W-:Y:S01]  /*25c0*/  STL [R1+0x160], R0 ;  /* 0x0001600001007387 */ /* 0x000fe20000100800 */
[----:B------:R-:W-:Y:S02]  /*25d0*/  IMAD.U32 R10, RZ, RZ, UR12 ;  /* 0x0000000cff0a7e24 */ /* 0x000fe4000f8e00ff */
[----:B0-----:R-:W-:Y:S01]  /*25e0*/  VIADD R192, R36, 0xffffff80 ;  /* 0xffffff8024c07836 */ /* 0x001fe20000000000 */
[----:B------:R0:W-:Y:S01]  /*25f0*/  STL.128 [R1+0x250], R4 ;  /* 0x0002500401007387 */ /* 0x0001e20000100c00 */
[----:B------:R-:W-:Y:S01]  /*2600*/  IMAD.U32 R11, RZ, RZ, UR13 ;  /* 0x0000000dff0b7e24 */ /* 0x000fe2000f8e00ff */
[----:B------:R-:W-:Y:S01]  /*2610*/  UIMAD.WIDE.U32 UR12, UR14, 0x60, URZ ;  /* 0x000000600e0c78a5 */ /* 0x000fe2000f8e003f */
[----:B------:R-:W-:Y:S01]  /*2620*/  IMAD.U32 R9, RZ, RZ, UR5 ;  /* 0x00000005ff097e24 */ /* 0x000fe2000f8e00ff */
[----:B------:R-:W-:Y:S02]  /*2630*/  USHF.L.U32 UR11, UR16, 0x6, URZ ;  /* 0x00000006100b7899 */ /* 0x000fe4000800063f */
[----:B------:R-:W-:Y:S01]  /*2640*/  USHF.L.U32 UR18, UR14, 0x6, URZ ;  /* 0x000000060e127899 */ /* 0x000fe2000800063f */
[----:B------:R-:W-:Y:S01]  /*2650*/  IMAD.U32 R8, RZ, RZ, UR7 ;  /* 0x00000007ff087e24 */ /* 0x000fe2000f8e00ff */
[----:B------:R-:W-:-:S02]  /*2660*/  USHF.L.U64.HI UR5, UR16, 0x6, UR17 ;  /* 0x0000000610057899 */ /* 0x000fc40008010211 */
[----:B------:R-:W-:Y:S01]  /*2670*/  UIMAD UR6, UR45, UR17, UR6 ;  /* 0x000000112d0672a4 */ /* 0x000fe2000f8e0206 */
[----:B------:R-:W-:Y:S01]  /*2680*/  IMAD.WIDE.U32 R14, R203, UR16, R18 ;  /* 0x00000010cb0e7c25 */ /* 0x000fe2000f8e0012 */
[----:B------:R-:W-:Y:S03]  /*2690*/  STL.64 [R1+0x1a0], RZ ;  /* 0x0001a0ff01007387 */ /* 0x000fe60000100a00 */
[----:B------:R-:W-:Y:S01]  /*26a0*/  IMAD.MOV.U32 R194, RZ, RZ, R192 ;  /* 0x000000ffffc27224 */ /* 0x000fe200078e00c0 */
[----:B------:R-:W-:Y:S01]  /*26b0*/  STL.128 [R1+0x1c0], RZ ;  /* 0x0001c0ff01007387 */ /* 0x000fe20000100c00 */
[----:B0-----:R-:W-:Y:S02]  /*26c0*/  IMAD.MOV.U32 R6, RZ, RZ, R3 ;  /* 0x000000ffff067224 */ /* 0x001fe400078e0003 */
[----:B------:R-:W-:Y:S01]  /*26d0*/  IMAD.U32 R3, RZ, RZ, UR4 ;  /* 0x00000004ff037e24 */ /* 0x000fe2000f8e00ff */
[----:B------:R-:W-:Y:S01]  /*26e0*/  UIMAD UR4, UR15, 0x60, URZ ;  /* 0x000000600f0478a4 */ /* 0x000fe2000f8e023f */
[----:B------:R-:W-:Y:S01]  /*26f0*/  IMAD.MOV.U32 R4, RZ, RZ, R28 ;  /* 0x000000ffff047224 */ /* 0x000fe200078e001c */
[----:B------:R-:W-:Y:S01]  /*2700*/  STL.64 [R1+0x188], RZ ;  /* 0x000188ff01007387 */ /* 0x000fe20000100a00 */
[----:B------:R-:W-:-:S02]  /*2710*/  IMAD.MOV.U32 R5, RZ, RZ, R29 ;  /* 0x000000ffff057224 */ /* 0x000fc400078e001d */
[----:B------:R-:W-:Y:S01]  /*2720*/  IMAD.MOV.U32 R7, RZ, RZ, R12 ;  /* 0x000000ffff077224 */ /* 0x000fe200078e000c */
[----:B------:R-:W-:Y:S01]  /*2730*/  UIADD3 UR4, UR13, UR4, URZ ;  /* 0x000000040d047290 */ /* 0x000fe2000fffe03f */
[----:B------:R-:W-:Y:S01]  /*2740*/  STL.64 [R1+0x1b0], RZ ;  /* 0x0001b0ff01007387 */ /* 0x000fe20000100a00 */
[----:B------:R-:W-:-:S03]  /*2750*/  IMAD.MOV.U32 R195, RZ, RZ, R192 ;  /* 0x000000ffffc37224 */ /* 0x000fc600078e00c0 */
[----:B------:R0:W-:Y:S01]  /*2760*/  STL.128 [R1+0x260], R4 ;  /* 0x0002600401007387 */ /* 0x0001e20000100c00 */
[----:B------:R-:W-:-:S03]  /*2770*/  USHF.L.U64.HI UR7, UR14, 0x6, UR15 ;  /* 0x000000060e077899 */ /* 0x000fc6000801020f */
[----:B------:R4:W-:Y:S01]  /*2780*/  STL.64 [R1+0x228], R8 ;  /* 0x0002280801007387 */ /* 0x0009e20000100a00 */
[----:B------:R-:W-:Y:S02]  /*2790*/  IMAD.U32 R11, RZ, RZ, UR13 ;  /* 0x0000000dff0b7e24 */ /* 0x000fe4000f8e00ff */
[----:B------:R-:W-:Y:S01]  /*27a0*/  IMAD.WIDE.U32 R12, R203, UR16, R198 ;  /* 0x00000010cb0c7c25 */ /* 0x000fe2000f8e00c6 */
[----:B------:R-:W-:Y:S04]  /*27b0*/  STL [R1+0xf8], RZ ;  /* 0x0000f8ff01007387 */ /* 0x000fe80000100800 */
[----:B------:R-:W-:Y:S01]  /*27c0*/  STL [R1+0x118], RZ ;  /* 0x000118ff01007387 */ /* 0x000fe20000100800 */
[----:B0-----:R-:W-:-:S03]  /*27d0*/  IMAD.MOV.U32 R6, RZ, RZ, R10 ;  /* 0x000000ffff067224 */ /* 0x001fc600078e000a */
[----:B------:R-:W-:Y:S01]  /*27e0*/  STL [R1+0xb8], RZ ;  /* 0x0000b8ff01007387 */ /* 0x000fe20000100800 */
[----:B------:R-:W-:Y:S02]  /*27f0*/  IMAD.MOV.U32 R7, RZ, RZ, R3 ;  /* 0x000000ffff077224 */ /* 0x000fe400078e0003 */
[----:B------:R-:W-:Y:S01]  /*2800*/  IMAD.U32 R4, RZ, RZ, UR11 ;  /* 0x0000000bff047e24 */ /* 0x000fe2000f8e00ff */
[----:B------:R-:W-:Y:S01]  /*2810*/  STL [R1+0xd8], RZ ;  /* 0x0000d8ff01007387 */ /* 0x000fe20000100800 */
[----:B------:R-:W-:Y:S02]  /*2820*/  IMAD.U32 R5, RZ, RZ, UR5 ;  /* 0x00000005ff057e24 */ /* 0x000fe4000f8e00ff */
[----:B------:R-:W-:Y:S01]  /*2830*/  IMAD.U32 R3, RZ, RZ, UR4 ;  /* 0x00000004ff037e24 */ /* 0x000fe2000f8e00ff */
[----:B------:R-:W-:Y:S04]  /*2840*/  STL.64 [R1+0x198], RZ ;  /* 0x000198ff01007387 */ /* 0x000fe80000100a00 */
[----:B------:R-:W-:Y:S04]  /*2850*/  STL.128 [R1+0xc0], R4 ;  /* 0x0000c00401007387 */ /* 0x000fe80000100c00 */
[----:B------:R0:W-:Y:S01]  /*2860*/  STL.128 [R1+0x100], R4 ;  /* 0x0001000401007387 */ /* 0x0001e20000100c00 */
[----:B------:R-:W-:Y:S01]  /*2870*/  UIMAD.WIDE.U32 UR4, UR45, UR16, URZ ;  /* 0x000000102d0472a5 */ /* 0x000fe2000f8e003f */
[----:B----4-:R-:W-:-:S02]  /*2880*/  IMAD.U32 R8, RZ, RZ, UR7 ;  /* 0x00000007ff087e24 */ /* 0x010fc4000f8e00ff */
[----:B------:R-:W-:Y:S01]  /*2890*/  STL [R1+0x190], RZ ;  /* 0x000190ff01007387 */ /* 0x000fe20000100800 */
[----:B------:R-:W-:Y:S02]  /*28a0*/  ULEA UR8, UP0, UR4, UR8, 0x1 ;  /* 0x0000000804087291 */ /* 0x000fe4000f80083f */
[----:B------:R-:W-:Y:S01]  /*28b0*/  UIADD3 UR5, UR5, UR6, URZ ;  /* 0x0000000605057290 */ /* 0x000fe2000fffe03f */
[----:B------:R-:W-:Y:S04]  /*28c0*/  STL [R1+0x1b8], RZ ;  /* 0x0001b8ff01007387 */ /* 0x000fe80000100800 */
[----:B------:R-:W-:Y:S01]  /*28d0*/  STL.64 [R1+0x158], R192 ;  /* 0x000158c001007387 */ /* 0x000fe20000100a00 */
[----:B0-----:R-:W-:-:S03]  /*28e0*/  IMAD.MOV.U32 R7, RZ, RZ, R3 ;  /* 0x000000ffff077224 */ /* 0x001fc600078e0003 */
[----:B------:R-:W-:Y:S01]  /*28f0*/  STL.128 [R1+0x70], R192 ;  /* 0x000070c001007387 */ /* 0x000fe20000100c00 */
[----:B------:R-:W-:-:S04]  /*2900*/  IMAD.U32 R3, RZ, RZ, UR18 ;  /* 0x00000012ff037e24 */ /* 0x000fc8000f8e00ff */
[----:B------:R-:W-:Y:S01]  /*2910*/  IMAD.MOV.U32 R4, RZ, RZ, R3 ;  /* 0x000000ffff047224 */ /* 0x000fe200078e0003 */
[----:B------:R-:W-:Y:S01]  /*2920*/  SHF.R.S32.HI R3, RZ, 0x1f, R203 ;  /* 0x0000001fff037819 */ /* 0x000fe200000114cb */
[----:B------:R-:W-:Y:S01]  /*2930*/  IMAD.MOV.U32 R5, RZ, RZ, R8 ;  /* 0x000000ffff057224 */ /* 0x000fe200078e0008 */
[----:B------:R-:W-:Y:S01]  /*2940*/  ULDC.64 UR6, c[0x0][0x198] ;  /* 0x0000660000067ab9 */ /* 0x000fe20000000a00 */
[----:B------:R-:W-:Y:S02]  /*2950*/  ULEA.HI.X UR9, UR4, UR9, UR5, 0x1, UP0 ;  /* 0x0000000904097291 */ /* 0x000fe400080f0c05 */
[----:B------:R-:W-:Y:S01]  /*2960*/  IMAD R8, R3, UR16, RZ ;  /* 0x0000001003087c24 */ /* 0x000fe2000f8e02ff */
[----:B------:R-:W-:Y:S01]  /*2970*/  UIADD3 UR13, UP0, UR6, 0x70, URZ ;  /* 0x00000070060d7890 */ /* 0x000fe2000ff1e03f */
[----:B------:R-:W-:Y:S01]  /*2980*/  IMAD.U32 R10, RZ, RZ, UR12 ;  /* 0x0000000cff0a7e24 */ /* 0x000fe2000f8e00ff */
[----:B------:R-:W-:Y:S01]  /*2990*/  ULDC.64 UR4, c[0x0][0x400] ;  /* 0x0001000000047ab9 */ /* 0x000fe20000000a00 */
[----:B------:R-:W-:Y:S01]  /*29a0*/  IMAD R29, R203, UR17, R8 ;  /* 0x00000011cb1d7c24 */ /* 0x000fe2000f8e0208 */
[----:B------:R-:W-:Y:S01]  /*29b0*/  UIADD3.X UR18, URZ, UR7, URZ, UP0, !UPT ;  /* 0x000000073f127290 */ /* 0x000fe200087fe43f */
[----:B------:R-:W-:Y:S01]  /*29c0*/  IMAD.MOV.U32 R6, RZ, RZ, R10 ;  /* 0x000000ffff067224 */ /* 0x000fe200078e000a */
[----:B------:R-:W-:Y:S01]  /*29d0*/  UIMAD UR12, UR10, UR14, URZ ;  /* 0x0000000e0a0c72a4 */ /* 0x000fe2000f8e023f */
[----:B------:R-:W-:Y:S01]  /*29e0*/  IMAD.U32 R9, RZ, RZ, UR22 ;  /* 0x00000016ff097e24 */ /* 0x000fe2000f8e00ff */
[----:B------:R-:W-:Y:S01]  /*29f0*/  LEA R10, P0, R12, UR8, 0x1 ;  /* 0x000000080c0a7c11 */ /* 0x000fe2000f8008ff */
[----:B------:R-:W-:Y:S01]  /*2a00*/  IMAD.IADD R8, R13, 0x1, R29 ;  /* 0x000000010d087824 */ /* 0x000fe200078e021d */
[----:B------:R-:W-:Y:S01]  /*2a10*/  STL.128 [R1+0xe0], R4 ;  /* 0x0000e00401007387 */ /* 0x000fe20000100c00 */
[----:B------:R-:W-:-:S02]  /*2a20*/  UIMAD.WIDE.U32 UR10, UR45, UR14, URZ ;  /* 0x0000000e2d0a72a5 */ /* 0x000fc4000f8e003f */
[----:B------:R-:W-:Y:S01]  /*2a30*/  UIMAD UR17, UR45, UR15, UR12 ;  /* 0x0000000f2d1172a4 */ /* 0x000fe2000f8e020c */
[----:B------:R0:W-:Y:S01]  /*2a40*/  STL.128 [R1+0x120], R4 ;  /* 0x0001200401007387 */ /* 0x0001e20000100c00 */
[----:B------:R-:W-:Y:S01]  /*2a50*/  LEA.HI.X R11, R12, UR9, R8, 0x1, P0 ;  /* 0x000000090c0b7c11 */ /* 0x000fe200080f0c08 */
[----:B------:R-:W-:Y:S01]  /*2a60*/  IMAD R8, R3, UR14, RZ ;  /* 0x0000000e03087c24 */ /* 0x000fe2000f8e02ff */
[----:B------:R-:W-:Y:S02]  /*2a70*/  ULEA UR12, UP0, UR10, UR4, 0x1 ;  /* 0x000000040a0c7291 */ /* 0x000fe4000f80083f */
[----:B------:R-:W-:Y:S01]  /*2a80*/  UIADD3 UR17, UR11, UR17, URZ ;  /* 0x000000110b117290 */ /* 0x000fe2000fffe03f */
[----:B------:R-:W-:Y:S02]  /*2a90*/  IMAD R33, R203, UR15, R8 ;  /* 0x0000000fcb217c24 */ /* 0x000fe4000f8e0208 */
[----:B0-----:R-:W-:Y:S02]  /*2aa0*/  IMAD.U32 R7, RZ, RZ, UR23 ;  /* 0x00000017ff077e24 */ /* 0x001fe4000f8e00ff */
[----:B------:R-:W-:-:S02]  /*2ab0*/  IMAD.U32 R4, RZ, RZ, UR13 ;  /* 0x0000000dff047e24 */ /* 0x000fc4000f8e00ff */
[----:B------:R-:W-:Y:S02]  /*2ac0*/  IMAD.U32 R5, RZ, RZ, UR18 ;  /* 0x00000012ff057e24 */ /* 0x000fe4000f8e00ff */
[----:B------:R-:W-:Y:S01]  /*2ad0*/  IMAD.MOV.U32 R6, RZ, RZ, R9 ;  /* 0x000000ffff067224 */ /* 0x000fe200078e0009 */
[----:B------:R-:W-:-:S04]  /*2ae0*/  ULEA.HI.X UR17, UR10, UR5, UR17, 0x1, UP0 ;  /* 0x000000050a117291 */ /* 0x000fc800080f0c11 */
[----:B------:R0:W-:Y:S01]  /*2af0*/  STL.128 [R1+0x230], R4 ;  /* 0x0002300401007387 */ /* 0x0001e20000100c00 */
[----:B------:R-:W-:Y:S01]  /*2b00*/  UIADD3 UR4, UP0, UR6, 0x220, URZ ;  /* 0x0000022006047890 */ /* 0x000fe2000ff1e03f */
[----:B------:R-:W-:Y:S01]  /*2b10*/  IMAD.IADD R3, R29, 0x1, R15 ;  /* 0x000000011d037824 */ /* 0x000fe200078e020f */
[----:B------:R-:W-:Y:S02]  /*2b20*/  USHF.R.S32.HI UR13, URZ, 0x1f, UR44 ;  /* 0x0000001f3f0d7899 */ /* 0x000fe4000801142c */
[----:B------:R-:W-:Y:S01]  /*2b30*/  UIADD3.X UR5, URZ, UR7, URZ, UP0, !UPT ;  /* 0x000000073f057290 */ /* 0x000fe200087fe43f */
[----:B------:R-:W-:Y:S01]  /*2b40*/  LEA R8, P1, R14, UR8, 0x1 ;  /* 0x000000080e087c11 */ /* 0x000fe2000f8208ff */
[----:B------:R-:W-:Y:S01]  /*2b50*/  ULDC.64 UR10, c[0x0][0x308] ;  /* 0x0000c200000a7ab9 */ /* 0x000fe20000000a00 */
[----:B0-----:R-:W-:-:S04]  /*2b60*/  IMAD.WIDE.U32 R4, R203, UR14, R198 ;  /* 0x0000000ecb047c25 */ /* 0x001fc8000f8e00c6 */
[----:B------:R-:W-:Y:S01]  /*2b70*/  IMAD.IADD R5, R5, 0x1, R33 ;  /* 0x0000000105057824 */ /* 0x000fe200078e0221 */
[----:B------:R-:W-:Y:S01]  /*2b80*/  LEA R12, P0, R4, UR12, 0x1 ;  /* 0x0000000c040c7c11 */ /* 0x000fe2000f8008ff */
[----:B------:R-:W-:-:S03]  /*2b90*/  UIMAD UR18, UR13, UR10, URZ ;  /* 0x0000000a0d1272a4 */ /* 0x000fc6000f8e023f */
[----:B------:R-:W-:Y:S01]  /*2ba0*/  LEA.HI.X R13, R4, UR17, R5, 0x1, P0 ;  /* 0x00000011040d7c11 */ /* 0x000fe200080f0c05 */
[----:B------:R-:W-:Y:S01]  /*2bb0*/  IMAD.WIDE.U32 R4, R203, UR14, R18 ;  /* 0x0000000ecb047c25 */ /* 0x000fe2000f8e0012 */
[----:B------:R-:W-:Y:S01]  /*2bc0*/  UIADD3 UR16, UP1, UR6, 0x22c, URZ ;  /* 0x0000022c06107890 */ /* 0x000fe2000ff3e03f */
[----:B------:R-:W-:Y:S02]  /*2bd0*/  LEA.HI.X R9, R14, UR9, R3, 0x1, P1 ;  /* 0x000000090e097c11 */ /* 0x000fe400088f0c03 */
[----:B------:R-:W-:Y:S02]  /*2be0*/  IMAD.U32 R6, RZ, RZ, UR4 ;  /* 0x00000004ff067e24 */ /* 0x000fe4000f8e00ff */
[----:B------:R-:W-:Y:S01]  /*2bf0*/  IMAD.U32 R7, RZ, RZ, UR5 ;  /* 0x00000005ff077e24 */ /* 0x000fe2000f8e00ff */
[----:B------:R-:W-:Y:S01]  /*2c00*/  UIMAD.WIDE.U32 UR4, UR44, UR10, URZ ;  /* 0x0000000a2c0472a5 */ /* 0x000fe2000f8e003f */
[----:B------:R-:W-:Y:S01]  /*2c10*/  IMAD.IADD R3, R33, 0x1, R5 ;  /* 0x0000000121037824 */ /* 0x000fe200078e0205 */
[----:B------:R-:W-:Y:S01]  /*2c20*/  UIADD3.X UR10, URZ, UR7, URZ, UP1, !UPT ;  /* 0x000000073f0a7290 */ /* 0x000fe20008ffe43f */
[C---:B------:R-:W-:Y:S01]  /*2c30*/  LEA R14, P0, R4.reuse, UR12, 0x1 ;  /* 0x0000000c040e7c11 */ /* 0x040fe2000f8008ff */
[----:B------:R-:W-:Y:S01]  /*2c40*/  UIMAD UR11, UR44, UR11, UR18 ;  /* 0x0000000b2c0b72a4 */ /* 0x000fe2000f8e0212 */
[----:B------:R0:W-:Y:S01]  /*2c50*/  STL.64 [R1+0x148], R6 ;  /* 0x0001480601007387 */ /* 0x0001e20000100a00 */
[----:B------:R-:W-:Y:S01]  /*2c60*/  ULDC.64 UR6, c[0x0][0x330] ;  /* 0x0000cc0000067ab9 */ /* 0x000fe20000000a00 */
[----:B------:R-:W-:Y:S01]  /*2c70*/  LEA.HI.X R15, R4, UR17, R3, 0x1, P0 ;  /* 0x00000011040f7c11 */ /* 0x000fe200080f0c03 */
[----:B------:R-:W-:Y:S01]  /*2c80*/  UIMAD UR14, UR13, UR6, URZ ;  /* 0x000000060d0e72a4 */ /* 0x000fe2000f8e023f */
[----:B------:R-:W-:Y:S01]  /*2c90*/  SHF.R.S32.HI R3, RZ, 0x1f, R0 ;  /* 0x0000001fff037819 */ /* 0x000fe20000011400 */
[----:B------:R-:W-:Y:S01]  /*2ca0*/  UIADD3 UR13, UR5, UR11, URZ ;  /* 0x0000000b050d7290 */ /* 0x000fe2000fffe03f */
[----:B------:R-:W-:Y:S01]  /*2cb0*/  IMAD.U32 R29, RZ, RZ, UR10 ;  /* 0x0000000aff1d7e24 */ /* 0x000fe2000f8e00ff */
[----:B------:R-:W-:Y:S01]  /*2cc0*/  UIMAD.WIDE.U32 UR10, UR44, UR6, URZ ;  /* 0x000000062c0a72a5 */ /* 0x000fe2000f8e003f */
[----:B------:R-:W4:Y:S01]  /*2cd0*/  LDC.64 R32, c[0x0][0x418] ;  /* 0x00010600ff207b82 */ /* 0x000f220000000a00 */
[----:B------:R-:W-:Y:S01]  /*2ce0*/  UIMAD UR14, UR44, UR7, UR14 ;  /* 0x000000072c0e72a4 */ /* 0x000fe2000f8e020e */
[----:B------:R-:W-:-:S02]  /*2cf0*/  ULDC.64 UR18, c[0x0][0x318] ;  /* 0x0000c60000127ab9 */ /* 0x000fc40000000a00 */
[----:B------:R-:W-:Y:S01]  /*2d00*/  ULDC.64 UR6, c[0x0][0x300] ;  /* 0x0000c00000067ab9 */ /* 0x000fe20000000a00 */
[----:B0-----:R-:W-:Y:S01]  /*2d10*/  IMAD.U32 R7, RZ, RZ, UR5 ;  /* 0x00000005ff077e24 */ /* 0x001fe2000f8e00ff */
[----:B------:R-:W-:Y:S01]  /*2d20*/  ULEA UR5, UP0, UR10, UR18, 0x1 ;  /* 0x000000120a057291 */ /* 0x000fe2000f80083f */
[----:B------:R-:W-:Y:S01]  /*2d30*/  IMAD.U32 R6, RZ, RZ, UR4 ;  /* 0x00000004ff067e24 */ /* 0x000fe2000f8e00ff */
[----:B------:R-:W-:Y:S01]  /*2d40*/  UIADD3 UR11, UR11, UR14, URZ ;  /* 0x0000000e0b0b7290 */ /* 0x000fe2000fffe03f */
[----:B------:R-:W-:Y:S01]  /*2d50*/  IMAD.U32 R7, RZ, RZ, UR13 ;  /* 0x0000000dff077e24 */ /* 0x000fe2000f8e00ff */
[----:B-1----:R-:W-:Y:S01]  /*2d60*/  ISETP.NE.U32.AND P0, PT, R30, RZ, PT ;  /* 0x000000ff1e00720c */ /* 0x002fe20003f05070 */
[----:B------:R-:W-:Y:S01]  /*2d70*/  IMAD R3, R3, UR6, RZ ;  /* 0x0000000603037c24 */ /* 0x000fe2000f8e02ff */
[----:B------:R-:W-:Y:S01]  /*2d80*/  ULEA.HI.X UR10, UR10, UR19, UR11, 0x1, UP0 ;  /* 0x000000130a0a7291 */ /* 0x000fe200080f0c0b */
[----:B------:R-:W-:Y:S01]  /*2d90*/  IMAD.WIDE.U32 R6, R0, UR6, R6 ;  /* 0x0000000600067c25 */ /* 0x000fe2000f8e0006 */
[----:B------:R-:W-:-:S03]  /*2da0*/  ISETP.NE.AND.EX P0, PT, R31, RZ, PT, P0 ;  /* 0x000000ff1f00720c */ /* 0x000fc60003f05300 */
[----:B------:R-:W-:Y:S01]  /*2db0*/  IMAD.U32 R28, RZ, RZ, UR16 ;  /* 0x00000010ff1c7e24 */ /* 0x000fe2000f8e00ff */
[----:B------:R-:W-:Y:S01]  /*2dc0*/  STL.64 [R1+0x110], R8 ;  /* 0x0001100801007387 */ /* 0x000fe20000100a00 */
[----:B------:R-:W-:Y:S01]  /*2dd0*/  IMAD R3, R0, UR7, R3 ;  /* 0x0000000700037c24 */ /* 0x000fe2000f8e0203 */
[----:B------:R-:W-:Y:S02]  /*2de0*/  ULDC.64 UR14, c[0x0][0x428] ;  /* 0x00010a00000e7ab9 */ /* 0x000fe40000000a00 */
[----:B------:R0:W-:Y:S01]  /*2df0*/  STL.64 [R1+0x150], R28 ;  /* 0x0001501c01007387 */ /* 0x0001e20000100a00 */
[----:B------:R-:W-:Y:S02]  /*2e00*/  IMAD.IADD R7, R7, 0x1, R3 ;  /* 0x0000000107077824 */ /* 0x000fe400078e0203 */
[----:B0-----:R-:W-:Y:S01]  /*2e10*/  IMAD.U32 R29, RZ, RZ, UR10 ;  /* 0x0000000aff1d7e24 */ /* 0x001fe2000f8e00ff */
[----:B------:R-:W-:Y:S01]  /*2e20*/  ULDC.64 UR10, c[0x0][0x310] ;  /* 0x0000c400000a7ab9 */ /* 0x000fe20000000a00 */
[----:B------:R0:W-:Y:S01]  /*2e30*/  STL.64 [R1+0xd0], R10 ;  /* 0x0000d00a01007387 */ /* 0x0001e20000100a00 */
[----:B---3--:R-:W-:-:S04]  /*2e40*/  SHF.R.S32.HI R0, RZ, 0x1f, R35 ;  /* 0x0000001fff007819 */ /* 0x008fc80000011423 */
[----:B------:R-:W-:Y:S02]  /*2e50*/  SEL R4, R0, RZ, !P0 ;  /* 0x000000ff00047207 */ /* 0x000fe40004000000 */
[----:B------:R-:W-:-:S03]  /*2e60*/  SEL R3, R35, RZ, !P0 ;  /* 0x000000ff23037207 */ /* 0x000fc60004000000 */
[----:B------:R-:W-:Y:S02]  /*2e70*/  IMAD R8, R4, UR10, RZ ;  /* 0x0000000a04087c24 */ /* 0x000fe4000f8e02ff */
[----:B------:R-:W-:-:S04]  /*2e80*/  IMAD.WIDE.U32 R4, R3, UR10, R6 ;  /* 0x0000000a03047c25 */ /* 0x000fc8000f8e0006 */
[----:B------:R-:W-:Y:S01]  /*2e90*/  IMAD R7, R3, UR11, R8 ;  /* 0x0000000b03077c24 */ /* 0x000fe2000f8e0208 */
[----:B------:R-:W-:Y:S01]  /*2ea0*/  ULDC.64 UR10, c[0x0][0x2e8] ;  /* 0x0000ba00000a7ab9 */ /* 0x000fe20000000a00 */
[----:B------:R-:W1:Y:S01]  /*2eb0*/  LDC.64 R8, c[0x0][0x3f8] ;  /* 0x0000fe00ff087b82 */ /* 0x000e620000000a00 */
[----:B------:R-:W-:Y:S01]  /*2ec0*/  LEA R6, P0, R4, UR10, 0x1 ;  /* 0x0000000a04067c11 */ /* 0x000fe2000f8008ff */
[----:B------:R-:W-:-:S05]  /*2ed0*/  IMAD.IADD R7, R5, 0x1, R7 ;  /* 0x0000000105077824 */ /* 0x000fca00078e0207 */
[----:B------:R-:W-:Y:S02]  /*2ee0*/  LEA.HI.X R7, R4, UR11, R7, 0x1, P0 ;  /* 0x0000000b04077c11 */ /* 0x000fe400080f0c07 */
[----:B----4-:R-:W-:Y:S01]  /*2ef0*/  LOP3.LUT P0, RZ, R32, R30, RZ, 0xfc, !PT ;  /* 0x0000001e20ff7212 */ /* 0x010fe2000780fcff */
[----:B0-----:R-:W-:Y:S02]  /*2f00*/  IMAD.U32 R10, RZ, RZ, UR12 ;  /* 0x0000000cff0a7e24 */ /* 0x001fe4000f8e00ff */
[----:B------:R-:W-:Y:S01]  /*2f10*/  IMAD.U32 R11, RZ, RZ, UR17 ;  /* 0x00000011ff0b7e24 */ /* 0x000fe2000f8e00ff */
[----:B------:R-:W-:Y:S01]  /*2f20*/  LOP3.LUT P0, RZ, R33, R31, RZ, 0xfc, P0 ;  /* 0x0000001f21ff7212 */ /* 0x000fe2000000fcff */
[----:B------:R-:W-:Y:S01]  /*2f30*/  IMAD.U32 R28, RZ, RZ, UR5 ;  /* 0x00000005ff1c7e24 */ /* 0x000fe2000f8e00ff */
[----:B------:R-:W0:Y:S01]  /*2f40*/  LDC.64 R30, c[0x0][0x2f0] ;  /* 0x0000bc00ff1e7b82 */ /* 0x000e220000000a00 */
[----:B------:R-:W-:Y:S01]  /*2f50*/  UIMAD UR5, UR7, 0x60, URZ ;  /* 0x00000060070578a4 */ /* 0x000fe2000f8e023f */
[----:B------:R-:W-:Y:S01]  /*2f60*/  IMAD R0, R0, UR14, RZ ;  /* 0x0000000e00007c24 */ /* 0x000fe2000f8e02ff */
[----:B------:R-:W-:Y:S01]  /*2f70*/  UIMAD.WIDE.U32 UR6, UR6, 0x60, URZ ;  /* 0x00000060060678a5 */ /* 0x000fe2000f8e003f */
[----:B------:R3:W-:Y:S02]  /*2f80*/  STL.64 [R1+0xb0], R10 ;  /* 0x0000b00a01007387 */ /* 0x0007e40000100a00 */
[----:B------:R-:W-:Y:S01]  /*2f90*/  IMAD R3, R35, UR15, R0 ;  /* 0x0000000f23037c24 */ /* 0x000fe2000f8e0200 */
[----:B------:R-:W-:Y:S01]  /*2fa0*/  UIADD3 UR5, UR7, UR5, URZ ;  /* 0x0000000507057290 */ /* 0x000fe2000fffe03f */
[----:B------:R4:W-:Y:S01]  /*2fb0*/  STL.64 [R1+0x130], R14 ;  /* 0x0001300e01007387 */ /* 0x0009e20000100a00 */
[----:B------:R-:W-:-:S03]  /*2fc0*/  IMAD.U32 R5, RZ, RZ, UR7 ;  /* 0x00000007ff057e24 */ /* 0x000fc6000f8e00ff */
[----:B------:R5:W-:Y:S01]  /*2fd0*/  STL.64 [R1+0x1d0], R28 ;  /* 0x0001d01c01007387 */ /* 0x000be20000100a00 */
[C---:B---3--:R-:W-:Y:S01]  /*2fe0*/  IMAD.WIDE.U32 R10, R35.reuse, UR14, RZ ;  /* 0x0000000e230a7c25 */ /* 0x048fe2000f8e00ff */
[----:B----4-:R-:W-:-:S03]  /*2ff0*/  SEL R14, R35, RZ, !P0 ;  /* 0x000000ff230e7207 */ /* 0x010fc60004000000 */
[----:B------:R-:W-:Y:S02]  /*3000*/  IMAD.IADD R0, R11, 0x1, R3 ;  /* 0x000000010b007824 */ /* 0x000fe400078e0203 */
[----:B------:R-:W-:Y:S01]  /*3010*/  IMAD.U32 R34, RZ, RZ, UR8 ;  /* 0x00000008ff227e24 */ /* 0x000fe2000f8e00ff */
[C---:B-----5:R-:W-:Y:S01]  /*3020*/  LEA R28, P0, R10.reuse, R32, 0x2 ;  /* 0x000000200a1c7211 */ /* 0x060fe200078010ff */
[----:B------:R-:W-:Y:S01]  /*3030*/  IMAD.U32 R37, RZ, RZ, UR9 ;  /* 0x00000009ff257e24 */ /* 0x000fe2000f8e00ff */
[----:B------:R3:W-:Y:S01]  /*3040*/  STL.64 [R1+0xf0], R12 ;  /* 0x0000f00c01007387 */ /* 0x0007e20000100a00 */
[----:B------:R-:W-:Y:S01]  /*3050*/  IMAD.U32 R5, RZ, RZ, UR5 ;  /* 0x00000005ff057e24 */ /* 0x000fe2000f8e00ff */
[----:B------:R-:W-:Y:S01]  /*3060*/  ULEA UR5, UP0, UR4, UR10, 0x1 ;  /* 0x0000000a04057291 */ /* 0x000fe2000f80083f */
[----:B------:R-:W-:Y:S01]  /*3070*/  LEA.HI.X R29, R10, R33, R0, 0x2, P0 ;  /* 0x000000210a1d7211 */ /* 0x000fe200000f1400 */
[----:B------:R-:W-:Y:S01]  /*3080*/  IMAD.MOV.U32 R10, RZ, RZ, R34 ;  /* 0x000000ffff0a7224 */ /* 0x000fe200078e0022 */
[----:B0-----:R-:W-:Y:S01]  /*3090*/  ISETP.GE.AND P1, PT, R223, R31, PT ;  /* 0x0000001fdf00720c */ /* 0x001fe20003f26270 */
[----:B------:R-:W-:Y:S01]  /*30a0*/  IMAD.MOV.U32 R11, RZ, RZ, R37 ;  /* 0x000000ffff0b7224 */ /* 0x000fe200078e0025 */
[----:B------:R-:W-:Y:S01]  /*30b0*/  ULEA.HI.X UR4, UR4, UR11, UR13, 0x1, UP0 ;  /* 0x0000000b04047291 */ /* 0x000fe200080f0c0d */
[----:B------:R-:W-:Y:S01]  /*30c0*/  IMAD.U32 R4, RZ, RZ, UR6 ;  /* 0x00000006ff047e24 */ /* 0x000fe2000f8e00ff */
[----:B------:R-:W-:Y:S01]  /*30d0*/  STL.64 [R1+0x188], R30 ;  /* 0x0001881e01007387 */ /* 0x000fe20000100a00 */
[----:B------:R-:W-:Y:S01]  /*30e0*/  IMAD.MOV.U32 R15, RZ, RZ, R14 ;  /* 0x000000ffff0f7224 */ /* 0x000fe200078e000e */
[----:B------:R-:W0:Y:S02]  /*30f0*/  LDC R32, c[0x0][0x424] ;  /* 0x00010900ff207b82 */ /* 0x000e240000000800 */
[----:B-1----:R1:W-:Y:S06]  /*3100*/  STL.128 [R1+0x90], R8 ;  /* 0x0000900801007387 */ /* 0x0023ec0000100c00 */
[----:B---3--:R-:W3:Y:S01]  /*3110*/  LDC.64 R12, c[0x0][0x310] ;  /* 0x0000c400ff0c7b82 */ /* 0x008ee20000000a00 */
[----:B------:R4:W-:Y:S01]  /*3120*/  STL.128 [R1+0x50], R4 ;  /* 0x0000500401007387 */ /* 0x0009e20000100c00 */
[----:B------:R-:W-:-:S02]  /*3130*/  IMAD.U32 R0, RZ, RZ, UR5 ;  /* 0x00000005ff007e24 */ /* 0x000fc4000f8e00ff */
[----:B------:R-:W-:Y:S01]  /*3140*/  IMAD.U32 R3, RZ, RZ, UR4 ;  /* 0x00000004ff037e24 */ /* 0x000fe2000f8e00ff */
[----:B------:R5:W-:Y:S03]  /*3150*/  STL.64 [R1+0x200], R14 ;  /* 0x0002000e01007387 */ /* 0x000be60000100a00 */
[----:B-1----:R-:W1:Y:S01]  /*3160*/  LDC.64 R10, c[0x0][0x3f0] ;  /* 0x0000fc00ff0a7b82 */ /* 0x002e620000000a00 */
[----:B------:R-:W-:-:S07]  /*3170*/  ISETP.GE.AND P0, PT, R18, R31, PT ;  /* 0x0000001f1200720c */ /* 0x000fce0003f06270 */
[----:B----4-:R-:W4:Y:S01]  /*3180*/  LDC.64 R4, c[0x0][0x328] ;  /* 0x0000ca00ff047b82 */ /* 0x010f220000000a00 */
[----:B-----5:R-:W-:Y:S02]  /*3190*/  IMAD.MOV.U32 R14, RZ, RZ, R0 ;  /* 0x000000ffff0e7224 */ /* 0x020fe400078e0000 */
[----:B------:R-:W-:Y:S01]  /*31a0*/  IMAD.MOV.U32 R15, RZ, RZ, R3 ;  /* 0x000000ffff0f7224 */ /* 0x000fe200078e0003 */
[----:B------:R-:W-:-:S04]  /*31b0*/  SEL R3, RZ, 0xffffffff, P1 ;  /* 0xffffffffff037807 */ /* 0x000fc80000800000 */
[----:B------:R-:W4:Y:S01]  /*31c0*/  LDC.64 R6, c[0x0][0x338] ;  /* 0x0000ce00ff067b82 */ /* 0x000f220000000a00 */
[C---:B------:R-:W-:Y:S02]  /*31d0*/  VIADD R0, R18.reuse, 0x60 ;  /* 0x0000006012007836 */ /* 0x040fe40000000000 */
[----:B------:R-:W-:Y:S02]  /*31e0*/  VIADD R8, R18, 0x80 ;  /* 0x0000008012087836 */ /* 0x000fe40000000000 */
[----:B------:R-:W-:Y:S01]  /*31f0*/  IMAD.SHL.U32 R9, R3, 0x2, RZ ;  /* 0x0000000203097824 */ /* 0x000fe200078e00ff */
[-C--:B------:R-:W-:Y:S02]  /*3200*/  ISETP.GE.AND P2, PT, R0, R31.reuse, PT ;  /* 0x0000001f0000720c */ /* 0x080fe40003f46270 */
[----:B------:R-:W-:Y:S02]  /*3210*/  SEL R0, RZ, 0x1, P0 ;  /* 0x00000001ff007807 */ /* 0x000fe40000000000 */
[-C--:B------:R-:W-:Y:S01]  /*3220*/  ISETP.GE.AND P0, PT, R224, R31.reuse, PT ;  /* 0x0000001fe000720c */ /* 0x080fe20003f06270 */
[----:B------:R-:W-:Y:S01]  /*3230*/  VIADD R3, R30, 0x5f ;  /* 0x0000005f1e037836 */ /* 0x000fe20000000000 */
[----:B------:R-:W-:Y:S01]  /*3240*/  ISETP.GE.AND P1, PT, R8, R31, PT ;  /* 0x0000001f0800720c */ /* 0x000fe20003f26270 */
[----:B---3--:R3:W-:Y:S01]  /*3250*/  STL.128 [R1+0x1a0], R12 ;  /* 0x0001a00c01007387 */ /* 0x0087e20000100c00 */
[----:B------:R-:W-:Y:S01]  /*3260*/  LOP3.LUT R8, R9, 0x2, R0, 0xe2, !PT ;  /* 0x0000000209087812 */ /* 0x000fe200078ee200 */
[----:B------:R-:W-:Y:S01]  /*3270*/  VIADD R0, R18, 0xa0 ;  /* 0x000000a012007836 */ /* 0x000fe20000000000 */
[----:B------:R-:W-:Y:S01]  /*3280*/  SEL R9, RZ, 0x4, P0 ;  /* 0x00000004ff097807 */ /* 0x000fe20000000000 */
[----:B------:R-:W-:-:S03]  /*3290*/  IMAD.HI R3, R3, 0x2aaaaaab, RZ ;  /* 0x2aaaaaab03037827 */ /* 0x000fc600078e02ff */
[----:B------:R-:W-:Y:S02]  /*32a0*/  ISETP.GE.AND P0, PT, R0, R31, PT ;  /* 0x0000001f0000720c */ /* 0x000fe40003f06270 */
[----:B------:R-:W-:Y:S02]  /*32b0*/  SHF.R.U32.HI R0, RZ, 0x1f, R3 ;  /* 0x0000001fff007819 */ /* 0x000fe40000011603 */
[----:B---3--:R-:W-:Y:S01]  /*32c0*/  SEL R12, RZ, 0x8, P2 ;  /* 0x00000008ff0c7807 */ /* 0x008fe20001000000 */
[----:B------:R-:W3:Y:S03]  /*32d0*/  LDC R13, c[0x0][0x320] ;  /* 0x0000c800ff0d7b82 */ /* 0x000ee60000000800 */
[----:B------:R-:W-:Y:S02]  /*32e0*/  LOP3.LUT R8, R12, R8, R9, 0xfe, !PT ;  /* 0x000000080c087212 */ /* 0x000fe400078efe09 */
[----:B------:R-:W-:-:S02]  /*32f0*/  SEL R9, RZ, 0x10, P1 ;  /* 0x00000010ff097807 */ /* 0x000fc40000800000 */
[-C--:B-1----:R-:W-:Y:S01]  /*3300*/  ISETP.GE.AND P1, PT, R74, R11.reuse, PT ;  /* 0x0000000b4a00720c */ /* 0x082fe20003f26270 */
[----:B----4-:R1:W-:Y:S01]  /*3310*/  STL.128 [R1+0x1c0], R4 ;  /* 0x0001c00401007387 */ /* 0x0103e20000100c00 */
[----:B------:R-:W-:Y:S01]  /*3320*/  SEL R12, RZ, 0x20, P0 ;  /* 0x00000020ff0c7807 */ /* 0x000fe20000000000 */
[----:B------:R-:W4:Y:S01]  /*3330*/  LDC.64 R14, c[0x0][0x408] ;  /* 0x00010200ff0e7b82 */ /* 0x000f220000000a00 */
[----:B------:R-:W-:Y:S02]  /*3340*/  LEA.HI.SX32 R0, R3, R0, 0x1c ;  /* 0x0000000003007211 */ /* 0x000fe400078fe2ff */
[----:B------:R-:W-:-:S03]  /*3350*/  ISETP.GE.AND P0, PT, R198, R11, PT ;  /* 0x0000000bc600720c */ /* 0x000fc60003f06270 */
[----:B------:R5:W-:Y:S01]  /*3360*/  STL [R1+0x40], R0 ;  /* 0x0000400001007387 */ /* 0x000be20000100800 */
[----:B------:R-:W-:Y:S02]  /*3370*/  SEL R3, RZ, 0x1, P0 ;  /* 0x00000001ff037807 */ /* 0x000fe40000000000 */
[----:B-1----:R-:W-:Y:S02]  /*3380*/  SEL R4, RZ, 0xffffffff, P1 ;  /* 0xffffffffff047807 */ /* 0x002fe40000800000 */
[----:B------:R-:W-:-:S03]  /*3390*/  ISETP.GE.AND P1, PT, R223, R11, PT ;  /* 0x0000000bdf00720c */ /* 0x000fc60003f26270 */
[----:B------:R-:W-:Y:S01]  /*33a0*/  IMAD.SHL.U32 R4, R4, 0x2, RZ ;  /* 0x0000000204047824 */ /* 0x000fe200078e00ff */
[-C--:B------:R-:W-:Y:S02]  /*33b0*/  ISETP.GE.AND P0, PT, R18, R11.reuse, PT ;  /* 0x0000000b1200720c */ /* 0x080fe40003f06270 */
[----:B-----5:R-:W-:Y:S02]  /*33c0*/  SEL R0, RZ, 0xffffffff, P1 ;  /* 0xffffffffff007807 */ /* 0x020fe40000800000 */
[----:B------:R-:W-:Y:S02]  /*33d0*/  LOP3.LUT R8, R12, R8, R9, 0xfe, !PT ;  /* 0x000000080c087212 */ /* 0x000fe400078efe09 */
[----:B------:R-:W-:Y:S01]  /*33e0*/  LOP3.LUT R5, R4, 0x2, R3, 0xe2, !PT ;  /* 0x0000000204057812 */ /* 0x000fe200078ee203 */
[----:B------:R-:W-:Y:S01]  /*33f0*/  IMAD.SHL.U32 R4, R0, 0x2, RZ ;  /* 0x0000000200047824 */ /* 0x000fe200078e00ff */
[----:B------:R-:W-:Y:S02]  /*3400*/  SEL R3, RZ, 0x1, P0 ;  /* 0x00000001ff037807 */ /* 0x000fe40000000000 */
[----:B------:R-:W-:-:S02]  /*3410*/  ISETP.GE.AND P0, PT, R205, R11, PT ;  /* 0x0000000bcd00720c */ /* 0x000fc40003f06270 */
[-C--:B------:R-:W-:Y:S02]  /*3420*/  ISETP.GE.AND P1, PT, R73, R11.reuse, PT ;  /* 0x0000000b4900720c */ /* 0x080fe40003f26270 */
[----:B------:R-:W-:Y:S01]  /*3430*/  ISETP.GE.AND P4, PT, R224, R11, PT ;  /* 0x0000000be000720c */ /* 0x000fe20003f86270 */
[----:B------:R-:W-:Y:S01]  /*3440*/  STL.U8 [R1+0x1d8], R8 ;  /* 0x0001d80801007387 */ /* 0x000fe20000100000 */
[----:B------:R-:W-:Y:S01]  /*3450*/  VIADD R0, R10, 0x5f ;  /* 0x0000005f0a007836 */ /* 0x000fe20000000000 */
[----:B------:R-:W-:Y:S01]  /*3460*/  SEL R6, RZ, 0x4, P0 ;  /* 0x00000004ff067807 */ /* 0x000fe20000000000 */
[----:B------:R-:W-:Y:S01]  /*3470*/  IMAD.MOV.U32 R12, RZ, RZ, R30 ;  /* 0x000000ffff0c7224 */ /* 0x000fe200078e001e */
[----:B------:R-:W-:Y:S01]  /*3480*/  STL.U8 [R1+0x1d9], R8 ;  /* 0x0001d90801007387 */ /* 0x000fe20000100000 */
[----:B------:R-:W-:-:S03]  /*3490*/  LOP3.LUT R7, R4, 0x2, R3, 0xe2, !PT ;  /* 0x0000000204077812 */ /* 0x000fc600078ee203 */
[----:B------:R1:W-:Y:S04]  /*34a0*/  STL.U8 [R1+0x220], R8 ;  /* 0x0002200801007387 */ /* 0x0003e80000100000 */
[----:B------:R-:W-:Y:S04]  /*34b0*/  STL.64 [R1+0x88], R10 ;  /* 0x0000880a01007387 */ /* 0x000fe80000100a00 */
[----:B------:R5:W-:Y:S01]  /*34c0*/  STL.64 [R1+0xa0], R10 ;  /* 0x0000a00a01007387 */ /* 0x000be20000100a00 */
[-C--:B------:R-:W-:Y:S01]  /*34d0*/  ISETP.GE.AND P2, PT, R204, R11.reuse, PT ;  /* 0x0000000bcc00720c */ /* 0x080fe20003f46270 */
[----:B------:R-:W2:Y:S01]  /*34e0*/  LDC R30, c[0x0][0x2fc] ;  /* 0x0000bf00ff1e7b82 */ /* 0x000ea20000000800 */
[----:B-1----:R-:W-:Y:S01]  /*34f0*/  SEL R8, RZ, 0x8, P1 ;  /* 0x00000008ff087807 */ /* 0x002fe20000800000 */
[----:B------:R-:W-:Y:S01]  /*3500*/  IMAD.HI R3, R0, 0x2aaaaaab, RZ ;  /* 0x2aaaaaab00037827 */ /* 0x000fe200078e02ff */
[----:B------:R1:W-:Y:S01]  /*3510*/  STL.64 [R1+0x180], R28 ;  /* 0x0001801c01007387 */ /* 0x0003e20000100a00 */
[----:B------:R-:W-:-:S02]  /*3520*/  ISETP.GE.AND P3, PT, R206, R11, PT ;  /* 0x0000000bce00720c */ /* 0x000fc40003f66270 */
[----:B------:R-:W-:Y:S02]  /*3530*/  LOP3.LUT R5, R8, R5, R6, 0xfe, !PT ;  /* 0x0000000508057212 */ /* 0x000fe400078efe06 */
[----:B-----5:R-:W-:Y:S01]  /*3540*/  SEL R10, RZ, 0x4, P4 ;  /* 0x00000004ff0a7807 */ /* 0x020fe20002000000 */
[----:B---3--:R3:W-:Y:S01]  /*3550*/  STL.64 [R1+0x1b0], R12 ;  /* 0x0001b00c01007387 */ /* 0x0087e20000100a00 */
[----:B------:R-:W-:Y:S02]  /*3560*/  IMAD.SHL.U32 R0, R11, 0x2, RZ ;  /* 0x000000020b007824 */ /* 0x000fe400078e00ff */
[----:B------:R-:W-:Y:S01]  /*3570*/  LOP3.LUT R8, R7, R10, RZ, 0xfc, !PT ;  /* 0x0000000a07087212 */ /* 0x000fe200078efcff */
[----:B-1----:R-:W1:Y:S01]  /*3580*/  LDC.64 R28, c[0x0][0x418] ;  /* 0x00010600ff1c7b82 */ /* 0x002e620000000a00 */
[----:B------:R-:W-:-:S07]  /*3590*/  SHF.R.U32.HI R4, RZ, 0x1f, R3 ;  /* 0x0000001fff047819 */ /* 0x000fce0000011603 */
[----:B------:R-:W5:Y:S08]  /*35a0*/  LDC.64 R10, c[0x0][0x300] ;  /* 0x0000c000ff0a7b82 */ /* 0x000f700000000a00 */
[----:B---3--:R-:W3:Y:S01]  /*35b0*/  LDC.U8 R12, c[0x0][0x410] ;  /* 0x00010400ff0c7b82 */ /* 0x008ee20000000000 */
[----:B------:R-:W-:Y:S02]  /*35c0*/  LEA.HI.SX32 R4, R3, R4, 0x1c ;  /* 0x0000000403047211 */ /* 0x000fe400078fe2ff */
[----:B------:R-:W-:-:S02]  /*35d0*/  SEL R6, RZ, 0x10, P2 ;  /* 0x00000010ff067807 */ /* 0x000fc40001000000 */
[----:B------:R-:W-:Y:S02]  /*35e0*/  SEL R3, RZ, 0x20, P3 ;  /* 0x00000020ff037807 */ /* 0x000fe40001800000 */
[----:B------:R-:W-:Y:S02]  /*35f0*/  LOP3.LUT P0, RZ, R227, 0x4, RZ, 0xc0, !PT ;  /* 0x00000004e3ff7812 */ /* 0x000fe4000780c0ff */
[----:B------:R-:W-:Y:S01]  /*3600*/  LOP3.LUT R6, R3, R5, R6, 0xfe, !PT ;  /* 0x0000000503067212 */ /* 0x000fe200078efe06 */
[----:B------:R-:W-:Y:S01]  /*3610*/  IMAD.MOV.U32 R3, RZ, RZ, 0x20 ;  /* 0x00000020ff037424 */ /* 0x000fe200078e00ff */
[----:B------:R-:W-:-:S04]  /*3620*/  LOP3.LUT R7, R212, 0x18, R18, 0xf8, !PT ;  /* 0x00000018d4077812 */ /* 0x000fc800078ef812 */
[----:B------:R-:W-:Y:S01]  /*3630*/  SEL R3, R3, 0xffffffe0, !P0 ;  /* 0xffffffe003037807 */ /* 0x000fe20004000000 */
[----:B------:R0:W-:Y:S04]  /*3640*/  STL [R1+0x6c], R0 ;  /* 0x00006c0001007387 */ /* 0x0001e80000100800 */
[----:B------:R-:W-:Y:S04]  /*3650*/  STL [R1+0xb8], R4 ;  /* 0x0000b80401007387 */ /* 0x000fe80000100800 */
[----:B------:R-:W-:Y:S01]  /*3660*/  STL [R1+0xd8], R4 ;  /* 0x0000d80401007387 */ /* 0x000fe20000100800 */
[----:B0-----:R-:W-:-:S03]  /*3670*/  LOP3.LUT R0, R7, R214, RZ, 0x3c, !PT ;  /* 0x000000d607007212 */ /* 0x001fc600078e3cff */
[----:B------:R-:W-:Y:S04]  /*3680*/  STL [R1+0xf8], R4 ;  /* 0x0000f80401007387 */ /* 0x000fe80000100800 */
[----:B------:R-:W-:Y:S04]  /*3690*/  STL [R1+0x118], R4 ;  /* 0x0001180401007387 */ /* 0x000fe80000100800 */
[----:B------:R-:W-:Y:S04]  /*36a0*/  STL.U8 [R1+0x81], R8 ;  /* 0x0000810801007387 */ /* 0x000fe80000100000 */
[----:B------:R-:W-:Y:S04]  /*36b0*/  STL.U8 [R1+0x80], R6 ;  /* 0x0000800601007387 */ /* 0x000fe80000100000 */
[----:B-----5:R-:W-:Y:S04]  /*36c0*/  STL.64 [R1+0x48], R10 ;  /* 0x0000480a01007387 */ /* 0x020fe80000100a00 */
[----:B------:R-:W-:Y:S04]  /*36d0*/  STL.64 [R1+0x198], R10 ;  /* 0x0001980a01007387 */ /* 0x000fe80000100a00 */
[----:B----4-:R-:W-:Y:S04]  /*36e0*/  STL.64 [R1+0xa8], R14 ;  /* 0x0000a80e01007387 */ /* 0x010fe80000100a00 */
[----:B-1----:R-:W-:Y:S04]  /*36f0*/  STL.64 [R1+0x168], R28 ;  /* 0x0001681c01007387 */ /* 0x002fe80000100a00 */
[----:B---3--:R-:W-:Y:S04]  /*3700*/  STL.U8 [R1+0x6a], R12 ;  /* 0x00006a0c01007387 */ /* 0x008fe80000100000 */
[----:B------:R-:W-:Y:S04]  /*3710*/  STL [R1+0x178], R32 ;  /* 0x0001782001007387 */ /* 0x000fe80000100800 */
[----:B--2---:R-:W-:Y:S04]  /*3720*/  STL [R1+0x190], R30 ;  /* 0x0001901e01007387 */ /* 0x004fe80000100800 */
[----:B------:R-:W-:Y:S04]  /*3730*/  STL [R1+0x1b8], R30 ;  /* 0x0001b81e01007387 */ /* 0x000fe80000100800 */
[----:B------:R-:W-:Y:S04]  /*3740*/  STL.128 [R1+0x1e0], RZ ;  /* 0x0001e0ff01007387 */ /* 0x000fe80000100c00 */
[----:B------:R-:W-:Y:S04]  /*3750*/  STL.64 [R1+0x1f0], RZ ;  /* 0x0001f0ff01007387 */ /* 0x000fe80000100a00 */
[----:B------:R-:W-:Y:S04]  /*3760*/  STL.64 [R1+0x1f8], RZ ;  /* 0x0001f8ff01007387 */ /* 0x000fe80000100a00 */
[----:B------:R-:W-:Y:S04]  /*3770*/  STL [R1+0x170], R192 ;  /* 0x000170c001007387 */ /* 0x000fe80000100800 */
[----:B------:R-:W-:Y:S01]  /*3780*/  STL [R1+0x210], R3 ;  /* 0x0002100301007387 */ /* 0x000fe20000100800 */
[----:B------:R-:W-:-:S04]  /*3790*/  IMAD R0, R213, 0x200, R0 ;  /* 0x00000200d5007824 */ /* 0x000fc800078e0200 */
[----:B------:R-:W-:-:S05]  /*37a0*/  IMAD.WIDE.U32 R20, R0, 0x2, R20 ;  /* 0x0000000200147825 */ /* 0x000fca00078e0014 */
[----:B------:R0:W-:Y:S02]  /*37b0*/  STL.64 [R1+0x218], R20 ;  /* 0x0002181401007387 */ /* 0x0001e40000100a00 */
[----:B0-----:R-:W-:Y:S01]  /*37c0*/  SHF.R.U32.HI R21, RZ, 0x7, R36 ;  /* 0x00000007ff157819 */ /* 0x001fe20000011624 */
[----:B------:R-:W-:-:S04]  /*37d0*/  IMAD.U32 R20, RZ, RZ, UR22 ;  /* 0x00000016ff147e24 */ /* 0x000fc8000f8e00ff */
[----:B------:R-:W-:Y:S02]  /*37e0*/  VIADD R20, R20, 0x228 ;  /* 0x0000022814147836 */ /* 0x000fe40000000000 */
[----:B------:R-:W-:-:S07]  /*37f0*/  VIADD R21, R21, 0x8 ;  /* 0x0000000815157836 */ /* 0x000fce0000000000 */
.L_x_4883:
[----:B------:R-:W2:Y:S04]  /*3800*/  LDL.64 R12, [R1+0x148] ;  /* 0x00014800010c7983 */ /* 0x000ea80000100a00 */
[----:B-1-3--:R-:W3:Y:S04]  /*3810*/  LDL R4, [R1+0x158] ;  /* 0x0001580001047983 */ /* 0x00aee80000100800 */
[----:B------:R-:W4:Y:S01]  /*3820*/  LDL R8, [R1+0x15c] ;  /* 0x00015c0001087983 */ /* 0x000f220000100800 */
[----:B------:R-:W-:-:S03]  /*3830*/  VIADD R24, R24, 0xffffffff ;  /* 0xffffffff18187836 */ /* 0x000fc60000000000 */
[----:B------:R-:W5:Y:S04]  /*3840*/  LDL R14, [R1+0x160] ;  /* 0x00016000010e7983 */ /* 0x000f680000100800 */
[----:B--2---:R-:W2:Y:S01]  /*3850*/  LD.E R6, desc[UR38][R12.64] ;  /* 0x000000260c067980 */ /* 0x004ea2000c101900 */
[----:B---3--:R-:W-:-:S04]  /*3860*/  SHF.R.S32.HI R5, RZ, 0x1f, R4 ;  /* 0x0000001fff057819 */ /* 0x008fc80000011404 */
[----:B------:R-:W-:-:S04]  /*3870*/  LEA.HI R5, R5, R4, RZ, 0x2 ;  /* 0x0000000405057211 */ /* 0x000fc800078f10ff */
[----:B------:R-:W-:-:S05]  /*3880*/  LOP3.LUT R7, R5, 0x3fffffc, RZ, 0xc0, !PT ;  /* 0x03fffffc05077812 */ /* 0x000fca00078ec0ff */
[----:B------:R-:W-:Y:S01]  /*3890*/  IMAD.IADD R7, R4, 0x1, -R7 ;  /* 0x0000000104077824 */ /* 0x000fe200078e0a07 */
[----:B------:R-:W-:-:S05]  /*38a0*/  SHF.R.S32.HI R4, RZ, 0x2, R5 ;  /* 0x00000002ff047819 */ /* 0x000fca0000011405 */
[----:B------:R-:W-:-:S04]  /*38b0*/  IMAD R7, R7, 0x40, R4 ;  /* 0x0000004007077824 */ /* 0x000fc800078e0204 */
[----:B------:R-:W-:-:S05]  /*38c0*/  IMAD R5, R24, 0x60, R7 ;  /* 0x0000006018057824 */ /* 0x000fca00078e0207 */
[----:B----4-:R-:W-:-:S04]  /*38d0*/  ISETP.GE.AND P0, PT, R5, R8, PT ;  /* 0x000000080500720c */ /* 0x010fc80003f06270 */
[----:B------:R-:W-:-:S13]  /*38e0*/  ISETP.GT.OR P0, PT, R7, 0x5f, P0 ;  /* 0x0000005f0700780c */ /* 0x000fda0000704670 */
[----:B------:R-:W3:Y:S01]  /*38f0*/  @!P0 LDL.64 R10, [R1+0x180] ;  /* 0x00018000010a8983 */ /* 0x000ee20000100a00 */
[----:B--2---:R-:W-:-:S13]  /*3900*/  ISETP.NE.AND P1, PT, R6, 0x1, PT ;  /* 0x000000010600780c */ /* 0x004fda0003f25270 */
[----:B------:R-:W2:Y:S04]  /*3910*/  @P1 LD.E R4, desc[UR38][R12.64+0x4] ;  /* 0x000004260c041980 */ /* 0x000ea8000c101900 */
[----:B------:R-:W4:Y:S01]  /*3920*/  @P1 LD.E R8, desc[UR38][R12.64+0x8] ;  /* 0x000008260c081980 */ /* 0x000f22000c101900 */
[----:B-----5:R-:W-:-:S04]  /*3930*/  IMAD.IADD R7, R5, 0x1, R14 ;  /* 0x0000000105077824 */ /* 0x020fc800078e020e */
[----:B--2---:R-:W-:-:S04]  /*3940*/  @P1 IMAD.HI.U32 R5, R7, R4, RZ ;  /* 0x0000000407051227 */ /* 0x004fc800078e00ff */
[----:B------:R-:W-:Y:S01]  /*3950*/  IMAD.MOV.U32 R4, RZ, RZ, R7 ;  /* 0x000000ffff047224 */ /* 0x000fe200078e0007 */
[----:B----4-:R-:W-:Y:S01]  /*3960*/  @P1 SHF.R.U32.HI R4, RZ, R8, R5 ;  /* 0x00000008ff041219 */ /* 0x010fe20000011605 */
[----:B------:R-:W-:-:S04]  /*3970*/  IMAD.MOV.U32 R8, RZ, RZ, RZ ;  /* 0x000000ffff087224 */ /* 0x000fc800078e00ff */
[----:B---3--:R-:W-:-:S05]  /*3980*/  @!P0 IMAD.WIDE R10, R4, 0x4, R10 ;  /* 0x00000004040a8825 */ /* 0x008fca00078e020a */
[----:B------:R-:W2:Y:S01]  /*3990*/  @!P0 LD.E R8, desc[UR38][R10.64] ;  /* 0x000000260a088980 */ /* 0x000ea2000c101900 */
[----:B------:R-:W-:-:S04]  /*39a0*/  IMAD.MOV R9, RZ, RZ, -R6 ;  /* 0x000000ffff097224 */ /* 0x000fc800078e0a06 */
[----:B------:R-:W-:Y:S01]  /*39b0*/  IMAD R9, R4, R9, R7 ;  /* 0x0000000904097224 */ /* 0x000fe200078e0207 */
[----:B------:R-:W-:Y:S05]  /*39c0*/  YIELD ;  /* 0x0000000000007946 */ /* 0x000fea0003800000 */
[----:B------:R-:W-:Y:S01]  /*39d0*/  BSSY B1, `(.L_x_4873) ;  /* 0x0000005000017945 */ /* 0x000fe20003800000 */
[----:B------:R-:W-:Y:S02]  /*39e0*/  ISETP.GT.AND P0, PT, R24, R27, PT ;  /* 0x0000001b1800720c */ /* 0x000fe40003f04270 */
[----:B------:R-:W-:Y:S01]  /*39f0*/  MOV R77, 0x3a20 ;  /* 0x00003a20004d7802 */ /* 0x000fe20000000f00 */
[----:B0-2---:R0:W-:Y:S10]  /*3a00*/  STL.64 [R1+0x1e0], R8 ;  /* 0x0001e00801007387 */ /* 0x0051f40000100a00 */
[----:B0-----:R-:W-:Y:S05]  /*3a10*/  CALL.REL.NOINC `($_ZN7cutlass13device_kernelIN5flash11enable_sm90INS1_16FlashAttnFwdSm90INS1_25CollectiveMainloopFwdSm90ILi2EN4cute5tupleIJNS5_1CILi1EEES8_S8_EEENS6_IJNS7_ILi128EEENS7_ILi96EEENS7_ILi192EEEEEELi192ENS_10bfloat16_tEfNS_4arch4Sm90ELb0ELb1ELb1ELb1ELb1ELb1ELb0ELb1ELb1ELb1ELb0ELb0EEENS1_21CollectiveEpilogueFwdINS6_IJSA_SC_SB_EEES9_SE_SG_Li256ELb1ELb1ELb0ELb0EEENS1_36VarlenDynamicPersistentTileSchedulerILi128ELi96ELi256ELi128ELb0ELb1ELb1ELb1ELb0ELb1EEEEEEEEEvNT_6ParamsE$_ZZN5flash25CollectiveMainloopFwdSm90ILi2EN4cute5tupleIJNS1_1CILi1EEES4_S4_EEENS2_IJNS3_ILi128EEENS3_ILi96EEENS3_ILi192EEEEEELi192EN7cutlass10bfloat16_tEfNSA_4arch4Sm90ELb0ELb1ELb1ELb1ELb1ELb1ELb0ELb1ELb1ELb1ELb0ELb0EE12store_kv_newINS_16FlashAttnFwdSm90ISE_NS_21CollectiveEpilogueFwdINS2_IJS6_S8_S7_EEES5_SB_SD_Li256ELb1ELb1ELb0ELb0EEENS_36VarlenDynamicPersistentTileSchedulerILi128ELi96ELi256ELi128ELb0ELb1ELb1ELb1ELb0ELb1EEEE13SharedStorageEEEbRKNSE_6ParamsENSA_25PipelineTmaAsyncNoClusterILi2ENSA_16PipelineTmaAsyncILi2EEEEESU_RNSA_13PipelineStateILj2EEEiRT_RKNS_16SeqlenInfoQKNewKILb1ELb1EEENS2_IJiiiiEEEENKUliRKT_E_clISW_EEDaiS17_) ;  /* 0x0000024c00887944 */ /* 0x001fea0003c00000 */
[----:B------:R-:W-:Y:S05]  /*3a20*/  BSYNC B1 ;  /* 0x0000000000017941 */ /* 0x000fea0003800000 */
.L_x_4873:
[----:B------:R0:W5:Y:S01]  /*3a30*/  LDL.64 R28, [R1+0x270] ;  /* 0x00027000011c7983 */ /* 0x0001620000100a00 */
[----:B------:R-:W-:-:S06]  /*3a40*/  UISETP.NE.AND UP0, UPT, UR46, 0x3, UPT ;  /* 0x000000032e00788c */ /* 0x000fcc000bf05270 */
[----:B------:R-:W-:-:S13]  /*3a50*/  PLOP3.LUT P1, PT, PT, PT, UP0, 0x80, 0x0 ;  /* 0x000000000000781c */ /* 0x000fda0003f2f008 */
[----:B0-----:R-:W-:Y:S05]  /*3a60*/  @!P1 BRA `(.L_x_4874) ;  /* 0x0000000000049947 */ /* 0x001fea0003800000 */
[----:B------:R-:W-:Y:S01]  /*3a70*/  BPT.TRAP 0x1 ;  /* 0x000000040000795c */ /* 0x000fe20000300000 */
.L_x_4874:
[----:B-----5:R-:W-:Y:S01]  /*3a80*/  LEA R33, R28, UR41, 0x3 ;  /* 0x000000291c217c11 */ /* 0x020fe2000f8e18ff */
[----:B------:R-:W-:Y:S01]  /*3a90*/  BSSY B0, `(.L_x_4875) ;  /* 0x0000004000007945 */ /* 0x000fe20003800000 */
[----:B------:R-:W-:-:S04]  /*3aa0*/  SHF.L.U32 R4, R29, 0x1f, RZ ;  /* 0x0000001f1d047819 */ /* 0x000fc800000006ff */
[----:B------:R-:W0:Y:S02]  /*3ab0*/  SYNCS.PHASECHK.TRANS64.TRYWAIT P1, [R33+URZ+0x308b0], R4 ;  /* 0x0308b004210075a7 */ /* 0x000e24000802017f */
[----:B0-----:R-:W-:Y:S05]  /*3ac0*/  @!P1 BRA `(.L_x_4876) ;  /* 0x00000204000c9947 */ /* 0x001fea0003800000 */
.L_x_5184:
[----:B------:R-:W-:Y:S05]  /*3ad0*/  BSYNC B0 ;  /* 0x0000000000007941 */ /* 0x000fea0003800000 */
.L_x_4875:
[----:B------:R-:W2:Y:S04]  /*3ae0*/  LDL.64 R30, [R1+0x1e0] ;  /* 0x0001e000011e7983 */ /* 0x000ea80000100a00 */
[----:B0-----:R-:W3:Y:S04]  /*3af0*/  LDL.128 R4, [R1+0x1c0] ;  /* 0x0001c00001047983 */ /* 0x001ee80000100c00 */
[----:B------:R-:W4:Y:S04]  /*3b00*/  LDL.64 R8, [R1+0x1d0] ;  /* 0x0001d00001087983 */ /* 0x000f280000100a00 */
[----:B------:R-:W5:Y:S04]  /*3b10*/  LDL R10, [R1+0x170] ;  /* 0x00017000010a7983 */ /* 0x000f680000100800 */
[----:B------:R-:W5:Y:S01]  /*3b20*/  LDL R11, [R1+0x15c] ;  /* 0x00015c00010b7983 */ /* 0x000f620000100800 */
[----:B------:R-:W-:Y:S01]  /*3b30*/  UMOV UR4, 0xffffffff ;  /* 0xffffffff00047882 */ /* 0x000fe20000000000 */
[----:B--2---:R-:W-:Y:S01]  /*3b40*/  SHF.R.S32.HI R13, RZ, 0x1f, R31 ;  /* 0x0000001fff0d7819 */ /* 0x004fe2000001141f */
[----:B---3--:R-:W-:-:S02]  /*3b50*/  IMAD R5, R5, R31, RZ ;  /* 0x0000001f05057224 */ /* 0x008fc400078e02ff */
[----:B------:R-:W-:-:S04]  /*3b60*/  IMAD.WIDE.U32 R14, R4, R31, RZ ;  /* 0x0000001f040e7225 */ /* 0x000fc800078e00ff */
[----:B------:R-:W-:Y:S01]  /*3b70*/  IMAD R13, R4, R13, R5 ;  /* 0x0000000d040d7224 */ /* 0x000fe200078e0205 */
[----:B------:R-:W-:Y:S01]  /*3b80*/  SHF.R.S32.HI R5, RZ, 0x1f, R30 ;  /* 0x0000001fff057819 */ /* 0x000fe2000001141e */
[----:B------:R-:W-:Y:S02]  /*3b90*/  IMAD R4, R7, R30, RZ ;  /* 0x0000001e07047224 */ /* 0x000fe400078e02ff */
[----:B------:R-:W-:Y:S02]  /*3ba0*/  IMAD.IADD R15, R15, 0x1, R13 ;  /* 0x000000010f0f7824 */ /* 0x000fe400078e020d */
[----:B------:R-:W-:Y:S02]  /*3bb0*/  IMAD R5, R6, R5, R4 ;  /* 0x0000000506057224 */ /* 0x000fe400078e0204 */
[----:B------:R-:W-:-:S04]  /*3bc0*/  IMAD.WIDE.U32 R6, R30, R6, R14 ;  /* 0x000000061e067225 */ /* 0x000fc800078e000e */
[----:B------:R-:W-:Y:S01]  /*3bd0*/  IMAD.IADD R7, R7, 0x1, R5 ;  /* 0x0000000107077824 */ /* 0x000fe200078e0205 */
[----:B----4-:R-:W-:Y:S01]  /*3be0*/  LEA R30, P1, R6, R8, 0x1 ;  /* 0x00000008061e7211 */ /* 0x010fe200078208ff */
[----:B-----5:R-:W-:Y:S01]  /*3bf0*/  IMAD R11, R24, -0x60, R11 ;  /* 0xffffffa0180b7824 */ /* 0x020fe200078e020b */
[----:B------:R-:W-:Y:S02]  /*3c00*/  SHF.R.S32.HI R5, RZ, 0x1f, R10 ;  /* 0x0000001fff057819 */ /* 0x000fe4000001140a */
[----:B------:R-:W-:Y:S02]  /*3c10*/  LEA.HI.X R31, R6, R9, R7, 0x1, P1 ;  /* 0x00000009061f7211 */ /* 0x000fe400008f0c07 */
[----:B------:R-:W-:Y:S02]  /*3c20*/  LEA.HI R6, R5, R10, RZ, 0x2 ;  /* 0x0000000a05067211 */ /* 0x000fe400078f10ff */
[----:B------:R-:W-:Y:S01]  /*3c30*/  VIMNMX R5, R11, 0x60, PT ;  /* 0x000000600b057848 */ /* 0x000fe20003fe0100 */
[----:B------:R0:W-:Y:S01]  /*3c40*/  STL.64 [R1+0x1f0], R30 ;  /* 0x0001f01e01007387 */ /* 0x0001e20000100a00 */
[----:B------:R-:W-:-:S05]  /*3c50*/  SHF.R.S32.HI R4, RZ, 0x2, R6 ;  /* 0x00000002ff047819 */ /* 0x000fca0000011406 */
[----:B------:R-:W-:Y:S01]  /*3c60*/  IMAD.IADD R32, R5, 0x1, -R4 ;  /* 0x0000000105207824 */ /* 0x000fe200078e0a04 */
[----:B------:R-:W-:Y:S01]  /*3c70*/  LOP3.LUT R5, R6, 0x1ffffffc, RZ, 0xc0, !PT ;  /* 0x1ffffffc06057812 */ /* 0x000fe200078ec0ff */
[----:B------:R-:W-:-:S03]  /*3c80*/  IMAD R4, R28, 0x4800, R0 ;  /* 0x000048001c047824 */ /* 0x000fc600078e0200 */
[----:B------:R-:W-:Y:S01]  /*3c90*/  ISETP.GE.AND P1, PT, R32, 0x1, PT ;  /* 0x000000012000780c */ /* 0x000fe20003f26270 */
[----:B------:R-:W-:-:S04]  /*3ca0*/  IMAD.IADD R5, R10, 0x1, -R5 ;  /* 0x000000010a057824 */ /* 0x000fc800078e0a05 */
[----:B------:R-:W-:Y:S01]  /*3cb0*/  IMAD.SHL.U32 R8, R5, 0x8, RZ ;  /* 0x0000000805087824 */ /* 0x000fe200078e00ff */
[----:B0-----:R-:W-:Y:S07]  /*3cc0*/  BRA.DIV UR4, `(.L_x_4877) ;  /* 0x0000020204a07947 */ /* 0x001fee000b800000 */
[----:B------:R0:W1:Y:S04]  /*3cd0*/  SHFL.IDX PT, R5, R31, RZ, 0x1c1f ;  /* 0x001c1fff1f057589 */ /* 0x00006800000e0000 */
[----:B------:R0:W2:Y:S02]  /*3ce0*/  SHFL.IDX PT, R14, R30, RZ, 0x1c1f ;  /* 0x001c1fff1e0e7589 */ /* 0x0000a400000e0000 */
.L_x_5188:
[----:B------:R-:W-:Y:S01]  /*3cf0*/  IMAD.IADD R6, R3, 0x1, R4 ;  /* 0x0000000103067824 */ /* 0x000fe200078e0204 */
[----:B------:R-:W-:Y:S01]  /*3d00*/  BSSY B0, `(.L_x_4878) ;  /* 0x0000038000007945 */ /* 0x000fe20003800000 */
[----:B-1----:R-:W-:Y:S02]  /*3d10*/  IMAD.MOV.U32 R15, RZ, RZ, R5 ;  /* 0x000000ffff0f7224 */ /* 0x002fe400078e0005 */
[--C-:B0-----:R-:W-:Y:S02]  /*3d20*/  IMAD R30, R4, 0x2, R25.reuse ;  /* 0x00000002041e7824 */ /* 0x101fe400078e0219 */
[----:B------:R-:W-:Y:S01]  /*3d30*/  IMAD R31, R6, 0x2, R25 ;  /* 0x00000002061f7824 */ /* 0x000fe200078e0219 */
[----:B------:R-:W-:Y:S06]  /*3d40*/  @!P1 BRA `(.L_x_4879) ;  /* 0x0000000000cc9947 */ /* 0x000fec0003800000 */
[----:B------:R-:W3:Y:S02]  /*3d50*/  LDL.U8 R9, [R1+0x1d9] ;  /* 0x0001d90001097983 */ /* 0x000ee40000100000 */
[----:B---3--:R-:W-:-:S04]  /*3d60*/  LOP3.LUT R4, R9, 0x1, RZ, 0xc0, !PT ;  /* 0x0000000109047812 */ /* 0x008fc800078ec0ff */
[----:B------:R-:W-:-:S13]  /*3d70*/  ISETP.NE.U32.AND P1, PT, R4, 0x1, PT ;  /* 0x000000010400780c */ /* 0x000fda0003f25070 */
[----:B------:R-:W0:Y:S01]  /*3d80*/  @!P1 LDS.128 R4, [R30] ;  /* 0x000000001e049984 */ /* 0x000e220000000c00 */
[----:B--2---:R-:W-:-:S05]  /*3d90*/  @!P1 IMAD.WIDE R10, R8, 0x2, R14 ;  /* 0x00000002080a9825 */ /* 0x004fca00078e020e */
[----:B0-----:R-:W-:Y:S04]  /*3da0*/  @!P1 ST.E.128 desc[UR38][R10.64], R4 ;  /* 0x000000040a009985 */ /* 0x001fe8000c101d26 */
[----:B------:R-:W2:Y:S02]  /*3db0*/  @!P1 LDL.U8 R9, [R1+0x1d9] ;  /* 0x0001d90001099983 */ /* 0x000ea40000100000 */
[----:B--2---:R-:W-:-:S13]  /*3dc0*/  LOP3.LUT P1, RZ, R9, 0x2, RZ, 0xc0, !PT ;  /* 0x0000000209ff7812 */ /* 0x004fda000782c0ff */
[----:B------:R-:W0:Y:S01]  /*3dd0*/  @P1 LDS.128 R4, [R31] ;  /* 0x000000001f041984 */ /* 0x000e220000000c00 */
[----:B------:R-:W-:-:S05]  /*3de0*/  @P1 VIADD R12, R8, 0x20 ;  /* 0x00000020080c1836 */ /* 0x000fca0000000000 */
[----:B------:R-:W-:-:S04]  /*3df0*/  @P1 SHF.R.S32.HI R13, RZ, 0x1f, R12 ;  /* 0x0000001fff0d1819 */ /* 0x000fc8000001140c */
[----:B------:R-:W-:-:S04]  /*3e00*/  @P1 LEA.HI R13, R13, R12, RZ, 0x3 ;  /* 0x0000000c0d0d1211 */ /* 0x000fc800078f18ff */
[----:B------:R-:W-:-:S05]  /*3e10*/  @P1 LOP3.LUT R13, R13, 0xfffffff8, RZ, 0xc0, !PT ;  /* 0xfffffff80d0d1812 */ /* 0x000fca00078ec0ff */
[----:B------:R-:W-:-:S05]  /*3e20*/  @P1 IMAD.WIDE R12, R13, 0x2, R14 ;  /* 0x000000020d0c1825 */ /* 0x000fca00078e020e */
[----:B0-----:R-:W-:Y:S04]  /*3e30*/  @P1 ST.E.128 desc[UR38][R12.64], R4 ;  /* 0x000000040c001985 */ /* 0x001fe8000c101d26 */
[----:B------:R-:W2:Y:S02]  /*3e40*/  @P1 LDL.U8 R9, [R1+0x1d9] ;  /* 0x0001d90001091983 */ /* 0x000ea40000100000 */
[----:B--2---:R-:W-:-:S13]  /*3e50*/  LOP3.LUT P1, RZ, R9, 0x4, RZ, 0xc0, !PT ;  /* 0x0000000409ff7812 */ /* 0x004fda000782c0ff */
[----:B------:R-:W0:Y:S01]  /*3e60*/  @P1 LDS.128 R4, [R30+0x3000] ;  /* 0x003000001e041984 */ /* 0x000e220000000c00 */
        /* <DEDUP_REMOVED lines=32> */
[----:B0-----:R0:W-:Y:S02]  /*4070*/  @P1 ST.E.128 desc[UR38][R12.64], R4 ;  /* 0x000000040c001985 */ /* 0x0011e4000c101d26 */
.L_x_4879:
[----:B------:R-:W-:Y:S05]  /*4080*/  BSYNC B0 ;  /* 0x0000000000007941 */ /* 0x000fea0003800000 */
.L_x_4878:
[----:B0-----:R0:W5:Y:S01]  /*4090*/  LDL.64 R4, [R1+0x1f0] ;  /* 0x0001f00001047983 */ /* 0x0011620000100a00 */
[----:B------:R-:W-:Y:S01]  /*40a0*/  UMOV UR4, 0xffffffff ;  /* 0xffffffff00047882 */ /* 0x000fe20000000000 */
[----:B------:R-:W-:Y:S02]  /*40b0*/  ISETP.GE.AND P1, PT, R32, 0x41, PT ;  /* 0x000000412000780c */ /* 0x000fe40003f26270 */
[----:B------:R-:W-:Y:S11]  /*40c0*/  BRA.DIV UR4, `(.L_x_4880) ;  /* 0x000001fe04e87947 */ /* 0x000ff6000b800000 */
[----:B-----5:R-:W1:Y:S04]  /*40d0*/  SHFL.IDX PT, R5, R5, 0x1, 0x1c1f ;  /* 0x003c1f0005057f89 */ /* 0x020e6800000e0000 */
[----:B--2---:R2:W3:Y:S02]  /*40e0*/  SHFL.IDX PT, R14, R4, 0x1, 0x1c1f ;  /* 0x003c1f00040e7f89 */ /* 0x0044e400000e0000 */
.L_x_5192:
[----:B------:R-:W-:Y:S01]  /*40f0*/  BSSY B0, `(.L_x_4881) ;  /* 0x0000036000007945 */ /* 0x000fe20003800000 */
[----:B-1----:R-:W-:-:S03]  /*4100*/  IMAD.MOV.U32 R15, RZ, RZ, R5 ;  /* 0x000000ffff0f7224 */ /* 0x002fc600078e0005 */
[----:B------:R-:W-:Y:S05]  /*4110*/  @!P1 BRA `(.L_x_4882) ;  /* 0x0000000000cc9947 */ /* 0x000fea0003800000 */
[----:B------:R-:W2:Y:S02]  /*4120*/  LDL.U8 R9, [R1+0x1d9] ;  /* 0x0001d90001097983 */ /* 0x000ea40000100000 */
[----:B--2---:R-:W-:-:S04]  /*4130*/  LOP3.LUT R4, R9, 0x1, RZ, 0xc0, !PT ;  /* 0x0000000109047812 */ /* 0x004fc800078ec0ff */
[----:B------:R-:W-:-:S13]  /*4140*/  ISETP.NE.U32.AND P1, PT, R4, 0x1, PT ;  /* 0x000000010400780c */ /* 0x000fda0003f25070 */
[----:B------:R-:W1:Y:S01]  /*4150*/  @!P1 LDS.128 R4, [R30+0x2000] ;  /* 0x002000001e049984 */ /* 0x000e620000000c00 */
[----:B---3--:R-:W-:-:S05]  /*4160*/  @!P1 IMAD.WIDE R10, R8, 0x2, R14 ;  /* 0x00000002080a9825 */ /* 0x008fca00078e020e */
[----:B-1----:R-:W-:Y:S04]  /*4170*/  @!P1 ST.E.128 desc[UR38][R10.64], R4 ;  /* 0x000000040a009985 */ /* 0x002fe8000c101d26 */
[----:B------:R-:W2:Y:S02]  /*4180*/  @!P1 LDL.U8 R9, [R1+0x1d9] ;  /* 0x0001d90001099983 */ /* 0x000ea40000100000 */
[----:B--2---:R-:W-:-:S13]  /*4190*/  LOP3.LUT P1, RZ, R9, 0x2, RZ, 0xc0, !PT ;  /* 0x0000000209ff7812 */ /* 0x004fda000782c0ff */
[----:B------:R-:W1:Y:S01]  /*41a0*/  @P1 LDS.128 R4, [R31+0x2000] ;  /* 0x002000001f041984 */ /* 0x000e620000000c00 */
[----:B------:R-:W-:-:S05]  /*41b0*/  @P1 VIADD R12, R8, 0x20 ;  /* 0x00000020080c1836 */ /* 0x000fca0000000000 */
[----:B------:R-:W-:-:S04]  /*41c0*/  @P1 SHF.R.S32.HI R13, RZ, 0x1f, R12 ;  /* 0x0000001fff0d1819 */ /* 0x000fc8000001140c */
[----:B------:R-:W-:-:S04]  /*41d0*/  @P1 LEA.HI R13, R13, R12, RZ, 0x3 ;  /* 0x0000000c0d0d1211 */ /* 0x000fc800078f18ff */
[----:B------:R-:W-:-:S05]  /*41e0*/  @P1 LOP3.LUT R13, R13, 0xfffffff8, RZ, 0xc0, !PT ;  /* 0xfffffff80d0d1812 */ /* 0x000fca00078ec0ff */
[----:B------:R-:W-:-:S05]  /*41f0*/  @P1 IMAD.WIDE R12, R13, 0x2, R14 ;  /* 0x000000020d0c1825 */ /* 0x000fca00078e020e */
[----:B-1----:R-:W-:Y:S04]  /*4200*/  @P1 ST.E.128 desc[UR38][R12.64], R4 ;  /* 0x000000040c001985 */ /* 0x002fe8000c101d26 */
[----:B------:R-:W2:Y:S02]  /*4210*/  @P1 LDL.U8 R9, [R1+0x1d9] ;  /* 0x0001d90001091983 */ /* 0x000ea40000100000 */
        /* <DEDUP_REMOVED lines=34> */
[----:B-1----:R1:W-:Y:S02]  /*4440*/  @P1 ST.E.128 desc[UR38][R8.64], R4 ;  /* 0x0000000408001985 */ /* 0x0023e4000c101d26 */
.L_x_4882:
[----:B------:R-:W-:Y:S05]  /*4450*/  BSYNC B0 ;  /* 0x0000000000007941 */ /* 0x000fea0003800000 */
.L_x_4881:
[----:B-12---:R-:W1:Y:S01]  /*4460*/  S2R R4, SR_TID.X ;  /* 0x0000000000047919 */ /* 0x006e620000002100 */
[----:B------:R-:W-:Y:S01]  /*4470*/  @!PT LDS RZ, [RZ] ;  /* 0x00000000fffff984 */ /* 0x000fe20000000800 */
[----:B------:R-:W-:Y:S01]  /*4480*/  @!PT LDS RZ, [RZ] ;  /* 0x00000000fffff984 */ /* 0x000fe20000000800 */
[----:B------:R-:W-:Y:S01]  /*4490*/  @!PT LDS RZ, [RZ] ;  /* 0x00000000fffff984 */ /* 0x000fe20000000800 */
[----:B------:R-:W-:Y:S01]  /*44a0*/  @!PT LDS RZ, [RZ] ;  /* 0x00000000fffff984 */ /* 0x000fe20000000800 */
[----:B------:R2:W-:Y:S06]  /*44b0*/  MEMBAR.ALL.CTA ;  /* 0x0000000000007992 */ /* 0x0005ec0000008000 */
[----:B--2---:R-:W2:Y:S01]  /*44c0*/  FENCE.VIEW.ASYNC.S ;  /* 0x00000000000073c6 */ /* 0x004ea20000000000 */
[----:B------:R-:W-:Y:S05]  /*44d0*/  WARPSYNC.ALL ;  /* 0x0000000000007948 */ /* 0x000fea0003800000 */
[----:B-1----:R-:W-:-:S04]  /*44e0*/  LOP3.LUT R4, R4, 0x7f, RZ, 0xc0, !PT ;  /* 0x0000007f04047812 */ /* 0x002fc800078ec0ff */
[----:B------:R-:W-:Y:S01]  /*44f0*/  ISETP.NE.AND P1, PT, R4, RZ, PT ;  /* 0x000000ff0400720c */ /* 0x000fe20003f25270 */
[----:B--2---:R1:W-:-:S12]  /*4500*/  BAR.SYNC.DEFER_BLOCKING R21, 0x80 ;  /* 0x000200150000751d */ /* 0x0043d80000010000 */
[----:B------:R-:W-:-:S05]  /*4510*/  @!P1 VIADD R33, R33, 0x308c0 ;  /* 0x000308c021219836 */ /* 0x000fca0000000000 */
[----:B------:R-:W-:-:S04]  /*4520*/  @!P1 PRMT R33, RZ, 0x654, R33 ;  /* 0x00000654ff219816 */ /* 0x000fc80000000021 */
[----:B------:R1:W-:Y:S01]  /*4530*/  @!P1 SYNCS.ARRIVE.TRANS64.RED.A1T0 RZ, [R33+URZ], RZ ;  /* 0x000000ff21ff99a7 */ /* 0x0003e2000810043f */
[----:B------:R-:W2:Y:S01]  /*4540*/  LDL R4, [R1+0x278] ;  /* 0x0002780001047983 */ /* 0x000ea20000100800 */
[----:B------:R-:W-:Y:S02]  /*4550*/  VIADD R28, R28, 0x1 ;  /* 0x000000011c1c7836 */ /* 0x000fe40000000000 */
[----:B------:R-:W-:-:S03]  /*4560*/  IMAD.MOV.U32 R6, RZ, RZ, RZ ;  /* 0x000000ffff067224 */ /* 0x000fc600078e00ff */
[----:B------:R-:W-:Y:S01]  /*4570*/  ISETP.NE.AND P1, PT, R28, 0x2, PT ;  /* 0x000000021c00780c */ /* 0x000fe20003f25270 */
[----:B------:R1:W-:-:S12]  /*4580*/  STL [R1+0x270], R28 ;  /* 0x0002701c01007387 */ /* 0x0003d80000100800 */
[----:B------:R-:W-:-:S05]  /*4590*/  @!P1 LOP3.LUT R7, R29, 0x1, RZ, 0x3c, !PT ;  /* 0x000000011d079812 */ /* 0x000fca00078e3cff */
[----:B------:R1:W-:Y:S01]  /*45a0*/  @!P1 STL.64 [R1+0x270], R6 ;  /* 0x0002700601009387 */ /* 0x0003e20000100a00 */
[----:B------:R-:W-:Y:S01]  /*45b0*/  PLOP3.LUT P1, PT, PT, PT, PT, 0x8, 0x0 ;  /* 0x000000000000781c */ /* 0x000fe20003f2e170 */
[----:B--2---:R-:W-:-:S05]  /*45c0*/  VIADD R4, R4, 0x1 ;  /* 0x0000000104047836 */ /* 0x004fca0000000000 */
[----:B------:R1:W-:Y:S01]  /*45d0*/  STL [R1+0x278], R4 ;  /* 0x0002780401007387 */ /* 0x0003e20000100800 */
[----:B------:R-:W-:Y:S06]  /*45e0*/  @P0 BRA `(.L_x_4883) ;  /* 0xfffffff000840947 */ /* 0x000fec000383ffff */
.L_x_4870:
[----:B------:R-:W2:Y:S01]  /*45f0*/  LDC R0, c[0x0][0x448] ;  /* 0x00011200ff007b82 */ /* 0x000ea20000000800 */
[----:B------:R-:W-:-:S06]  /*4600*/  UIADD3 UR4, UR60, 0x7f, URZ ;  /* 0x0000007f3c047890 */ /* 0x000fcc000fffe03f */
[----:B------:R-:W-:Y:S01]  /*4610*/  IMAD.U32 R3, RZ, RZ, UR4 ;  /* 0x00000004ff037e24 */ /* 0x000fe2000f8e00ff */
[----:B-1----:R-:W1:Y:S01]  /*4620*/  LDC.64 R6, c[0x0][0x9e0] ;  /* 0x00027800ff067b82 */ /* 0x002e620000000a00 */
[----:B--2---:R-:W-:Y:S02]  /*4630*/  ISETP.NE.AND P2, PT, R0, 0x1, PT ;  /* 0x000000010000780c */ /* 0x004fe40003f45270 */
[----:B-1----:R-:W-:-:S11]  /*4640*/  ISETP.GE.AND P3, PT, R7, 0x1, PT ;  /* 0x000000010700780c */ /* 0x002fd60003f66270 */
[----:B------:R-:W1:Y:S08]  /*4650*/  @P2 LDC R0, c[0x0][0x44c] ;  /* 0x00011300ff002b82 */ /* 0x000e700000000800 */
[----:B------:R-:W2:Y:S01]  /*4660*/  @P2 LDC R5, c[0x0][0x450] ;  /* 0x00011400ff052b82 */ /* 0x000ea20000000800 */
[----:B-1----:R-:W-:-:S05]  /*4670*/  @P2 IMAD.HI.U32 R0, R0, UR4, RZ ;  /* 0x0000000400002c27 */ /* 0x002fca000f8e00ff */
[----:B--2---:R-:W-:-:S05]  /*4680*/  @P2 SHF.R.U32.HI R3, RZ, R5, R0 ;  /* 0x00000005ff032219 */ /* 0x004fca0000011600 */
[----:B------:R-:W-:Y:S01]  /*4690*/  IMAD.IADD R3, R2, 0x1, R3 ;  /* 0x0000000102037824 */ /* 0x000fe200078e0203 */
[----:B------:R-:W-:Y:S06]  /*46a0*/  @P1 BRA `(.L_x_4884) ;  /* 0x0000000000081947 */ /* 0x000fec0003800000 */
[----:B------:R-:W1:Y:S02]  /*46b0*/  FENCE.VIEW.ASYNC.G ;  /* 0x00000000000073c6 */ /* 0x000e640000000100 */
[----:B-1----:R-:W-:Y:S06]  /*46c0*/  BAR.ARV 0xc, 0x180 ;  /* 0x0306000000007b1d */ /* 0x002fec0000002000 */
.L_x_4884:
[----:B------:R-:W-:Y:S01]  /*46d0*/  IMAD.IADD R0, R3, 0x1, R6 ;  /* 0x0000000103007824 */ /* 0x000fe200078e0206 */
[----:B------:R-:W-:Y:S06]  /*46e0*/  @!P3 BRA `(.L_x_4885) ;  /* 0x000000000040b947 */ /* 0x000fec0003800000 */
[C---:B------:R-:W-:Y:S01]  /*46f0*/  ISETP.GT.AND P0, PT, R3.reuse, RZ, PT ;  /* 0x000000ff0300720c */ /* 0x040fe20003f04270 */
[----:B------:R-:W-:-:S12]  /*4700*/  VIADD R2, R3, 0xffffffff ;  /* 0xffffffff03027836 */ /* 0x000fd80000000000 */
        /* <DEDUP_REMOVED lines=8> */
.L_x_4886:
[----:B------:R-:W-:-:S13]  /*4790*/  ISETP.NE.AND P0, PT, R7, 0x1, PT ;  /* 0x000000010700780c */ /* 0x000fda0003f05270 */
[----:B------:R-:W1:Y:S02]  /*47a0*/  @P0 LDC.64 R4, c[0x0][0x9e8] ;  /* 0x00027a00ff040b82 */ /* 0x000e640000000a00 */
[----:B-1----:R-:W-:-:S05]  /*47b0*/  @P0 IMAD.HI.U32 R4, R2, R4, RZ ;  /* 0x0000000402040227 */ /* 0x002fca00078e00ff */
[----:B------:R-:W-:-:S07]  /*47c0*/  @P0 SHF.R.U32.HI R2, RZ, R5, R4 ;  /* 0x00000005ff020219 */ /* 0x000fce0000011604 */
.L_x_4887:
[----:B------:R-:W-:-:S05]  /*47d0*/  IMAD R3, R2, R7, R7 ;  /* 0x0000000702037224 */ /* 0x000fca00078e0207 */
[----:B------:R-:W-:-:S07]  /*47e0*/  VIMNMX R0, R0, R3, PT ;  /* 0x0000000300007248 */ /* 0x000fce0003fe0100 */
.L_x_4885:
[----:B------:R-:W1:Y:S01]  /*47f0*/  @P2 LDC R2, c[0x0][0x44c] ;  /* 0x00011300ff022b82 */ /* 0x000e620000000800 */
[----:B------:R-:W-:Y:S01]  /*4800*/  IMAD.U32 R3, RZ, RZ, UR60 ;  /* 0x0000003cff037e24 */ /* 0x000fe2000f8e00ff */
[----:B------:R-:W-:Y:S01]  /*4810*/  ULDC UR4, c[0x0][0x9dc] ;  /* 0x0002770000047ab9 */ /* 0x000fe20000000800 */
[----:B------:R-:W-:-:S04]  /*4820*/  VIADD R0, R0, 0x5f ;  /* 0x0000005f00007836 */ /* 0x000fc80000000000 */
[----:B------:R-:W-:Y:S01]  /*4830*/  IMAD.HI R0, R0, 0x2aaaaaab, RZ ;  /* 0x2aaaaaab00007827 */ /* 0x000fe200078e02ff */
[----:B------:R-:W2:Y:S03]  /*4840*/  @P2 LDC R5, c[0x0][0x450] ;  /* 0x00011400ff052b82 */ /* 0x000ea60000000800 */
[----:B-1----:R-:W-:-:S05]  /*4850*/  @P2 IMAD.HI.U32 R2, R2, UR60, RZ ;  /* 0x0000003c02022c27 */ /* 0x002fca000f8e00ff */
[----:B--2---:R-:W-:-:S05]  /*4860*/  @P2 SHF.R.U32.HI R3, RZ, R5, R2 ;  /* 0x00000005ff032219 */ /* 0x004fca0000011602 */
[----:B------:R-:W-:Y:S01]  /*4870*/  IMAD.IADD R4, R72, 0x1, R3 ;  /* 0x0000000148047824 */ /* 0x000fe200078e0203 */
[----:B------:R-:W-:-:S03]  /*4880*/  SHF.R.U32.HI R3, RZ, 0x1f, R0 ;  /* 0x0000001fff037819 */ /* 0x000fc60000011600 */
[----:B------:R-:W-:Y:S01]  /*4890*/  VIADD R2, R4, -UR4 ;  /* 0x8000000404027c36 */ /* 0x000fe20008000000 */
[----:B------:R-:W-:-:S04]  /*48a0*/  LEA.HI.SX32 R3, R0, R3, 0x1c ;  /* 0x0000000300037211 */ /* 0x000fc800078fe2ff */
[----:B------:R-:W-:Y:S02]  /*48b0*/  R2UR UR4, R2 ;  /* 0x00000000020472ca */ /* 0x000fe400000e0000 */
[----:B------:R-:W-:Y:S01]  /*48c0*/  VIMNMX R2, R26, R3, PT ;  /* 0x000000031a027248 */ /* 0x000fe20003fe0100 */
[----:B------:R-:W-:-:S12]  /*48d0*/  @!P3 BRA `(.L_x_4888) ;  /* 0x000000000044b947 */ /* 0x000fd80003800000 */
[----:B------:R-:W-:-:S13]  /*48e0*/  ISETP.GT.AND P0, PT, R4, -0x1, PT ;  /* 0xffffffff0400780c */ /* 0x000fda0003f04270 */
        /* <DEDUP_REMOVED lines=8> */
.L_x_4889:
[----:B------:R-:W-:-:S13]  /*4970*/  ISETP.NE.AND P0, PT, R7, 0x1, PT ;  /* 0x000000010700780c */ /* 0x000fda0003f05270 */
[----:B------:R-:W1:Y:S02]  /*4980*/  @P0 LDC.64 R8, c[0x0][0x9e8] ;  /* 0x00027a00ff080b82 */ /* 0x000e640000000a00 */
[----:B-1----:R-:W-:-:S05]  /*4990*/  @P0 IMAD.HI.U32 R0, R4, R8, RZ ;  /* 0x0000000804000227 */ /* 0x002fca00078e00ff */
[----:B------:R-:W-:-:S07]  /*49a0*/  @P0 SHF.R.U32.HI R4, RZ, R9, R0 ;  /* 0x00000009ff040219 */ /* 0x000fce0000011600 */
.L_x_4890:
[----:B------:R-:W-:-:S05]  /*49b0*/  IMAD R4, R4, R7, RZ ;  /* 0x0000000704047224 */ /* 0x000fca00078e02ff */
[----:B------:R-:W-:-:S13]  /*49c0*/  R2UR UR5, R4 ;  /* 0x00000000040572ca */ /* 0x000fda00000e0000 */
[----:B------:R-:W-:-:S04]  /*49d0*/  UISETP.LT.AND UP0, UPT, UR4, UR5, UPT ;  /* 0x000000050400728c */ /* 0x000fc8000bf01270 */
[----:B------:R-:W-:-:S12]  /*49e0*/  USEL UR4, UR4, UR5, !UP0 ;  /* 0x0000000504047287 */ /* 0x000fd8000c000000 */
.L_x_4888:
        /* <DEDUP_REMOVED lines=9> */
[----:B------:R-:W-:Y:S01]  /*4a80*/  CS2R R112, SRZ ;  /* 0x0000000000707805 */ /* 0x000fe2000001ff00 */
[----:B------:R-:W-:Y:S01]  /*4a90*/  IMAD.MOV.U32 R111, RZ, RZ, RZ ;  /* 0x000000ffff6f7224 */ /* 0x000fe200078e00ff */
[----:B------:R-:W-:Y:S01]  /*4aa0*/  CS2R R106, SRZ ;  /* 0x00000000006a7805 */ /* 0x000fe2000001ff00 */
[----:B------:R-:W-:Y:S01]  /*4ab0*/  UISETP.LT.AND UP0, UPT, URZ, UR4, UPT ;  /* 0x000000043f00728c */ /* 0x000fe2000bf01270 */
[----:B------:R-:W-:-:S02]  /*4ac0*/  CS2R R108, SRZ ;  /* 0x00000000006c7805 */ /* 0x000fc4000001ff00 */
[----:B------:R-:W-:Y:S02]  /*4ad0*/  CS2R R94, SRZ ;  /* 0x00000000005e7805 */ /* 0x000fe4000001ff00 */
[----:B------:R-:W-:Y:S01]  /*4ae0*/  CS2R R104, SRZ ;  /* 0x0000000000687805 */ /* 0x000fe2000001ff00 */
[----:B------:R-:W-:Y:S01]  /*4af0*/  USEL UR61, URZ, UR4, !UP0 ;  /* 0x000000043f3d7287 */ /* 0x000fe2000c000000 */
[----:B------:R-:W-:Y:S01]  /*4b00*/  IMAD.MOV.U32 R103, RZ, RZ, RZ ;  /* 0x000000ffff677224 */ /* 0x000fe200078e00ff */
[----:B------:R-:W-:Y:S02]  /*4b10*/  CS2R R98, SRZ ;  /* 0x0000000000627805 */ /* 0x000fe4000001ff00 */
[----:B------:R-:W-:Y:S02]  /*4b20*/  CS2R R100, SRZ ;  /* 0x0000000000647805 */ /* 0x000fe4000001ff00 */
[----:B------:R-:W-:Y:S02]  /*4b30*/  CS2R R86, SRZ ;  /* 0x0000000000567805 */ /* 0x000fe4000001ff00 */
[----:B------:R-:W-:-:S02]  /*4b40*/  CS2R R96, SRZ ;  /* 0x0000000000607805 */ /* 0x000fc4000001ff00 */
[----:B------:R-:W-:Y:S02]  /*4b50*/  ISETP.GT.AND P1, PT, R2, UR61, PT ;  /* 0x0000003d02007c0c */ /* 0x000fe4000bf24270 */
        /* <DEDUP_REMOVED lines=33> */
[----:B---3--:R-:W-:Y:S01]  /*4d70*/  IMAD.MOV.U32 R14, RZ, RZ, RZ ;  /* 0x000000ffff0e7224 */ /* 0x008fe200078e00ff */
[----:B------:R-:W-:Y:S01]  /*4d80*/  CS2R R24, SRZ ;  /* 0x0000000000187805 */ /* 0x000fe2000001ff00 */
[----:B------:R-:W-:Y:S01]  /*4d90*/  IMAD.MOV.U32 R3, RZ, RZ, RZ ;  /* 0x000000ffff037224 */ /* 0x000fe200078e00ff */
[----:B------:R-:W-:Y:S06]  /*4da0*/  @!P1 BRA `(.L_x_4891) ;  /* 0x0000015000649947 */ /* 0x000fec0003800000 */
[----:B------:R-:W2:Y:S04]  /*4db0*/  LDL R12, [R1+0x2a0] ;  /* 0x0002a000010c7983 */ /* 0x000ea80000100800 */
[----:B------:R-:W3:Y:S04]  /*4dc0*/  LDL R13, [R1+0x294] ;  /* 0x00029400010d7983 */ /* 0x000ee80000100800 */
[----:B--2---:R-:W1:Y:S01]  /*4dd0*/  SHFL.IDX PT, R0, R12, RZ, 0x1f ;  /* 0x00001fff0c007589 */ /* 0x004e6200000e0000 */
[----:B---3--:R-:W-:Y:S02]  /*4de0*/  R2UR UR6, R13 ;  /* 0x000000000d0672ca */ /* 0x008fe400000e0000 */
[----:B-1----:R-:W-:-:S11]  /*4df0*/  R2UR UR4, R0 ;  /* 0x00000000000472ca */ /* 0x002fd600000e0000 */
[----:B------:R-:W-:Y:S02]  /*4e00*/  ULOP3.LUT UP0, URZ, UR6, 0x1bf, URZ, 0xc0, !UPT ;  /* 0x000001bf063f7892 */ /* 0x000fe4000f80c03f */
[----:B------:R-:W-:-:S04]  /*4e10*/  ULEA.HI UR5, UR4, UR4, URZ, 0x1 ;  /* 0x0000000404057291 */ /* 0x000fc8000f8f083f */
[----:B------:R-:W-:Y:S01]  /*4e20*/  ULOP3.LUT UR5, UR5, 0x1e, URZ, 0xc0, !UPT ;  /* 0x0000001e05057892 */ /* 0x000fe2000f8ec03f */
[----:B------:R-:W-:-:S03]  /*4e30*/  PLOP3.LUT P0, PT, PT, PT, UP0, 0x80, 0x0 ;  /* 0x000000000000781c */ /* 0x000fc60003f0f008 */
        /* <DEDUP_REMOVED lines=9> */
[----:B------:R1:W2:Y:S01]  /*4ed0*/  LDC.64 R14, c[0x4][R0] ;  /* 0x01000000000e7b82 */ /* 0x0002a20000000a00 */
        /* <DEDUP_REMOVED lines=11> */
.L_x_4892:
[----:B------:R-:W-:Y:S02]  /*4f90*/  ULDC UR4, c[0x0][0x3f4] ;  /* 0x0000fd0000047ab9 */ /* 0x000fe40000000800 */
[----:B------:R-:W-:-:S13]  /*4fa0*/  ISETP.LT.AND P0, PT, RZ, UR4, PT ;  /* 0x00000004ff007c0c */ /* 0x000fda000bf01270 */
[----:B------:R-:W-:Y:S05]  /*4fb0*/  @P0 BRA `(.L_x_4893) ;  /* 0x0000000000440947 */ /* 0x000fea0003800000 */
[----:B------:R-:W-:Y:S01]  /*4fc0*/  R2UR UR5, R216 ;  /* 0x00000000d80572ca */ /* 0x000fe200000e0000 */
[----:B------:R-:W-:-:S12]  /*4fd0*/  IMAD.U32 R3, RZ, RZ, UR41 ;  /* 0x00000029ff037e24 */ /* 0x000fd8000f8e00ff */
[----:B------:R-:W-:-:S04]  /*4fe0*/  ULEA.HI UR4, UR5, UR5, URZ, 0x1 ;  /* 0x0000000505047291 */ /* 0x000fc8000f8f083f */
[----:B------:R-:W-:-:S04]  /*4ff0*/  ULOP3.LUT UR4, UR4, 0xfffffffe, URZ, 0xc0, !UPT ;  /* 0xfffffffe04047892 */ /* 0x000fc8000f8ec03f */
[----:B------:R-:W-:-:S06]  /*5000*/  UIADD3 UR4, UR5, -UR4, URZ ;  /* 0x8000000405047290 */ /* 0x000fcc000fffe03f */
[----:B------:R-:W-:-:S05]  /*5010*/  IMAD.U32 R0, RZ, RZ, UR4 ;  /* 0x00000004ff007e24 */ /* 0x000fca000f8e00ff */
[----:B------:R-:W-:-:S04]  /*5020*/  SHF.L.U32 R0, R0, 0x1f, RZ ;  /* 0x0000001f00007819 */ /* 0x000fc800000006ff */
[----:B------:R1:W2:Y:S03]  /*5030*/  SYNCS.PHASECHK.TRANS64.TRYWAIT P0, [R3+URZ+0x30800], R0 ;  /* 0x03080000030075a7 */ /* 0x0002a6000800017f */
[----:B--2---:R-:W-:Y:S05]  /*5040*/  @!P0 NANOSLEEP.SYNCS 0x989680 ;  /* 0x009896800000895d */ /* 0x004fea0003900000 */
[----:B------:R-:W2:Y:S02]  /*5050*/  @!P0 SYNCS.PHASECHK.TRANS64 P0, [R3+URZ+0x30800], R0 ;  /* 0x03080000030085a7 */ /* 0x000ea4000800007f */
[----:B--2---:R-:W-:Y:S05]  /*5060*/  @P0 BRA `(.L_x_4894) ;  /* 0x0000007400700947 */ /* 0x004fea0003800000 */
.L_x_4895:
[----:B-1----:R-:W-:-:S04]  /*5070*/  IMAD.U32 R3, RZ, RZ, UR41 ;  /* 0x00000029ff037e24 */ /* 0x002fc8000f8e00ff */
[----:B------:R1:W2:Y:S03]  /*5080*/  SYNCS.PHASECHK.TRANS64.TRYWAIT P0, [R3+URZ+0x30800], R0 ;  /* 0x03080000030075a7 */ /* 0x0002a6000800017f */
[----:B--2---:R-:W-:Y:S05]  /*5090*/  @!P0 NANOSLEEP.SYNCS 0x989680 ;  /* 0x009896800000895d */ /* 0x004fea0003900000 */
[----:B------:R-:W2:Y:S02]  /*50a0*/  @!P0 SYNCS.PHASECHK.TRANS64 P0, [R3+URZ+0x30800], R0 ;  /* 0x03080000030085a7 */ /* 0x000ea4000800007f */
[----:B--2---:R-:W-:Y:S05]  /*50b0*/  @!P0 BRA `(.L_x_4895) ;  /* 0xfffffffc00ec8947 */ /* 0x004fea000383ffff */
[----:B------:R-:W-:Y:S05]  /*50c0*/  BRA `(.L_x_4894) ;  /* 0x0000007400587947 */ /* 0x000fea0003800000 */
.L_x_4893:
[----:B------:R-:W2:Y:S01]  /*50d0*/  LDL R0, [R1+0x294] ;  /* 0x0002940001007983 */ /* 0x000ea20000100800 */
[----:B------:R-:W-:Y:S01]  /*50e0*/  USHF.R.S32.HI UR4, URZ, 0x1f, UR45 ;  /* 0x0000001f3f047899 */ /* 0x000fe2000801142d */
[----:B------:R-:W-:Y:S01]  /*50f0*/  ULDC.64 UR6, c[0x0][0x3f8] ;  /* 0x0000fe0000067ab9 */ /* 0x000fe20000000a00 */
[----:B------:R-:W-:Y:S01]  /*5100*/  ULDC.64 UR8, c[0x0][0x408] ;  /* 0x0001020000087ab9 */ /* 0x000fe20000000a00 */
[----:B------:R-:W-:Y:S02]  /*5110*/  IMAD.U32 R24, RZ, RZ, UR6 ;  /* 0x00000006ff187e24 */ /* 0x000fe4000f8e00ff */
[----:B------:R-:W-:Y:S02]  /*5120*/  IMAD.U32 R26, RZ, RZ, UR8 ;  /* 0x00000008ff1a7e24 */ /* 0x000fe4000f8e00ff */
[----:B------:R-:W-:-:S04]  /*5130*/  IMAD.WIDE.U32 R24, R24, UR45, RZ ;  /* 0x0000002d18187c25 */ /* 0x000fc8000f8e00ff */
[----:B------:R-:W-:Y:S01]  /*5140*/  IMAD.WIDE.U32 R26, R26, UR45, RZ ;  /* 0x0000002d1a1a7c25 */ /* 0x000fe2000f8e00ff */
[----:B--2---:R-:W-:-:S13]  /*5150*/  R2UR UR5, R0 ;  /* 0x00000000000572ca */ /* 0x004fda00000e0000 */
[----:B------:R-:W-:Y:S02]  /*5160*/  ULOP3.LUT UP0, URZ, UR5, 0x3ff, URZ, 0xc0, !UPT ;  /* 0x000003ff053f7892 */ /* 0x000fe4000f80c03f */
[----:B------:R-:W-:Y:S02]  /*5170*/  UIMAD UR5, UR4, UR6, URZ ;  /* 0x00000006040572a4 */ /* 0x000fe4000f8e023f */
[----:B------:R-:W-:Y:S02]  /*5180*/  UIMAD UR4, UR4, UR8, URZ ;  /* 0x00000008040472a4 */ /* 0x000fe4000f8e023f */
[----:B------:R-:W-:Y:S01]  /*5190*/  PLOP3.LUT P0, PT, PT, PT, UP0, 0x80, 0x0 ;  /* 0x000000000000781c */ /* 0x000fe20003f0f008 */
[----:B------:R-:W-:Y:S02]  /*51a0*/  UIMAD UR5, UR45, UR7, UR5 ;  /* 0x000000072d0572a4 */ /* 0x000fe4000f8e0205 */
[----:B------:R-:W-:-:S04]  /*51b0*/  UIMAD UR4, UR45, UR9, UR4 ;  /* 0x000000092d0472a4 */ /* 0x000fc8000f8e0204 */
[----:B------:R-:W-:Y:S02]  /*51c0*/  VIADD R29, R25, UR5 ;  /* 0x00000005191d7c36 */ /* 0x000fe40008000000 */
[----:B------:R-:W-:-:S04]  /*51d0*/  VIADD R31, R27, UR4 ;  /* 0x000000041b1f7c36 */ /* 0x000fc80008000000 */
[----:B------:R-:W-:Y:S05]  /*51e0*/  @!P0 BRA `(.L_x_4896) ;  /* 0x0000000000408947 */ /* 0x000fea0003800000 */
        /* <DEDUP_REMOVED lines=16> */
.L_x_4896:
[----:B------:R-:W-:Y:S01]  /*52f0*/  ULDC.U8 UR4, c[0x0][0x410] ;  /* 0x0001040000047ab9 */ /* 0x000fe20000000000 */
[----:B------:R-:W-:Y:S01]  /*5300*/  BSSY B0, `(.L_x_4897) ;  /* 0x000072a000007945 */ /* 0x000fe20003800000 */
[----:B------:R-:W-:Y:S01]  /*5310*/  ISETP.NE.AND P0, PT, RZ, UR4, PT ;  /* 0x00000004ff007c0c */ /* 0x000fe2000bf05270 */
[----:B------:R-:W-:-:S12]  /*5320*/  VIADD R48, R203, UR60 ;  /* 0x0000003ccb307c36 */ /* 0x000fd80008000000 */
[----:B------:R-:W-:Y:S05]  /*5330*/  @!P0 BRA `(.L_x_4898) ;  /* 0x0000003800808947 */ /* 0x000fea0003800000 */
[----:B------:R-:W1:Y:S01]  /*5340*/  LDC R91, c[0x0][0x448] ;  /* 0x00011200ff5b7b82 */ /* 0x000e620000000800 */
[----:B------:R-:W-:Y:S01]  /*5350*/  IMAD R3, R217, 0x40, R48 ;  /* 0x00000040d9037824 */ /* 0x000fe200078e0230 */
[----:B------:R-:W-:Y:S01]  /*5360*/  ULDC.64 UR4, c[0x0][0x3f8] ;  /* 0x0000fe0000047ab9 */ /* 0x000fe20000000a00 */
[----:B------:R-:W-:Y:S01]  /*5370*/  ULDC.64 UR6, c[0x0][0x408] ;  /* 0x0001020000067ab9 */ /* 0x000fe20000000a00 */
[----:B------:R-:W-:Y:S01]  /*5380*/  IMAD.MOV.U32 R6, RZ, RZ, R24 ;  /* 0x000000ffff067224 */ /* 0x000fe200078e0018 */
[----:B------:R-:W-:Y:S01]  /*5390*/  SHF.R.S32.HI R64, RZ, 0x1f, R205 ;  /* 0x0000001fff407819 */ /* 0x000fe200000114cd */
[----:B------:R-:W-:Y:S01]  /*53a0*/  IMAD.MOV.U32 R7, RZ, RZ, R29 ;  /* 0x000000ffff077224 */ /* 0x000fe200078e001d */
[----:B------:R-:W-:Y:S01]  /*53b0*/  SHF.R.S32.HI R66, RZ, 0x1f, R73 ;  /* 0x0000001fff427819 */ /* 0x000fe20000011449 */
[----:B------:R-:W-:Y:S01]  /*53c0*/  IMAD.MOV.U32 R8, RZ, RZ, R26 ;  /* 0x000000ffff087224 */ /* 0x000fe200078e001a */
[----:B------:R-:W-:Y:S01]  /*53d0*/  SHF.R.S32.HI R71, RZ, 0x1f, R74 ;  /* 0x0000001fff477819 */ /* 0x000fe2000001144a */
[----:B------:R-:W-:Y:S01]  /*53e0*/  IMAD.MOV.U32 R9, RZ, RZ, R31 ;  /* 0x000000ffff097224 */ /* 0x000fe200078e001f */
[----:B------:R-:W-:-:S02]  /*53f0*/  SHF.R.S32.HI R67, RZ, 0x1f, R204 ;  /* 0x0000001fff437819 */ /* 0x000fc400000114cc */
[----:B------:R-:W-:Y:S02]  /*5400*/  SHF.R.S32.HI R65, RZ, 0x1f, R206 ;  /* 0x0000001fff417819 */ /* 0x000fe400000114ce */
[----:B-1----:R-:W-:-:S13]  /*5410*/  ISETP.NE.AND P0, PT, R91, 0x1, PT ;  /* 0x000000015b00780c */ /* 0x002fda0003f05270 */
[----:B------:R-:W1:Y:S08]  /*5420*/  @P0 LDC R0, c[0x0][0x44c] ;  /* 0x00011300ff000b82 */ /* 0x000e700000000800 */
[----:B------:R-:W2:Y:S01]  /*5430*/  @P0 LDC R5, c[0x0][0x450] ;  /* 0x00011400ff050b82 */ /* 0x000ea20000000800 */
[----:B-1----:R-:W-:-:S05]  /*5440*/  @P0 IMAD.HI.U32 R0, R3, R0, RZ ;  /* 0x0000000003000227 */ /* 0x002fca00078e00ff */
[----:B--2---:R-:W-:-:S04]  /*5450*/  @P0 SHF.R.U32.HI R3, RZ, R5, R0 ;  /* 0x00000005ff030219 */ /* 0x004fc80000011600 */
        /* <DEDUP_REMOVED lines=17> */
[----:B------:R1:W2:Y:S04]  /*5570*/  SHFL.IDX PT, R3, R6, RZ, 0x1c1f ;  /* 0x001c1fff06037589 */ /* 0x0002a800000e0000 */
[----:B------:R1:W3:Y:S04]  /*5580*/  SHFL.IDX PT, R0, R4, RZ, 0x1c1f ;  /* 0x001c1fff04007589 */ /* 0x0002e800000e0000 */
[----:B------:R1:W4:Y:S04]  /*5590*/  SHFL.IDX PT, R5, R8, RZ, 0x1c1f ;  /* 0x001c1fff08057589 */ /* 0x00032800000e0000 */
[----:B------:R1:W0:Y:S02]  /*55a0*/  SHFL.IDX PT, R14, R7, RZ, 0x1c1f ;  /* 0x001c1fff070e7589 */ /* 0x00022400000e0000 */
.L_x_5197:
        /* <DEDUP_REMOVED lines=16> */
[----:B------:R-:W-:Y:S01]  /*56b0*/  ULDC UR4, c[0x0][0x3f4] ;  /* 0x0000fd0000047ab9 */ /* 0x000fe20000000800 */
[----:B------:R-:W-:Y:S02]  /*56c0*/  CS2R R60, SRZ ;  /* 0x00000000003c7805 */ /* 0x000fe4000001ff00 */
[----:B------:R-:W-:Y:S02]  /*56d0*/  ISETP.GE.AND P3, PT, R74, UR4, PT ;  /* 0x000000044a007c0c */ /* 0x000fe4000bf66270 */
[----:B------:R-:W-:Y:S02]  /*56e0*/  CS2R R62, SRZ ;  /* 0x00000000003e7805 */ /* 0x000fe4000001ff00 */
[----:B------:R-:W-:Y:S02]  /*56f0*/  ISETP.GE.AND P2, PT, R205, UR4, PT ;  /* 0x00000004cd007c0c */ /* 0x000fe4000bf46270 */
[----:B------:R-:W-:Y:S02]  /*5700*/  ISETP.GE.AND P1, PT, R73, UR4, PT ;  /* 0x0000000449007c0c */ /* 0x000fe4000bf26270 */
[----:B------:R-:W-:-:S02]  /*5710*/  ISETP.GE.AND P0, PT, R204, UR4, PT ;  /* 0x00000004cc007c0c */ /* 0x000fc4000bf06270 */
[----:B------:R-:W-:-:S03]  /*5720*/  ISETP.GE.AND P4, PT, R198, UR4, PT ;  /* 0x00000004c6007c0c */ /* 0x000fc6000bf86270 */
[C---:B------:R-:W-:Y:S01]  /*5730*/  @!P3 IMAD.SHL.U32 R25, R74.reuse, 0x2, RZ ;  /* 0x000000024a19b824 */ /* 0x040fe200078e00ff */
[----:B------:R-:W-:-:S03]  /*5740*/  @!P3 SHF.L.U64.HI R12, R74, 0x1, R71 ;  /* 0x000000014a0cb819 */ /* 0x000fc60000010247 */
[C---:B------:R-:W-:Y:S01]  /*5750*/  @!P2 IMAD.SHL.U32 R33, R205.reuse, 0x2, RZ ;  /* 0x00000002cd21a824 */ /* 0x040fe200078e00ff */
[----:B------:R-:W-:Y:S01]  /*5760*/  @!P2 SHF.L.U64.HI R10, R205, 0x1, R64 ;  /* 0x00000001cd0aa819 */ /* 0x000fe20000010240 */
[----:B------:R-:W-:Y:S01]  /*5770*/  @!P1 IMAD.SHL.U32 R41, R73, 0x2, RZ ;  /* 0x0000000249299824 */ /* 0x000fe200078e00ff */
[-C--:B---3--:R-:W-:Y:S01]  /*5780*/  @!P3 IADD3 R20, P6, R0, R25.reuse, RZ ;  /* 0x000000190014b210 */ /* 0x088fe20007fde0ff */
[----:B------:R-:W-:Y:S01]  /*5790*/  @!P0 IMAD.SHL.U32 R51, R204, 0x2, RZ ;  /* 0x00000002cc338824 */ /* 0x000fe200078e00ff */
[----:B0-----:R-:W-:Y:S01]  /*57a0*/  @!P3 IADD3 R24, P5, R14, R25, RZ ;  /* 0x000000190e18b210 */ /* 0x001fe20007fbe0ff */
[----:B--2---:R-:W-:Y:S01]  /*57b0*/  @!P4 IMAD.MOV.U32 R11, RZ, RZ, R3 ;  /* 0x000000ffff0bc224 */ /* 0x004fe200078e0003 */
[----:B------:R-:W-:Y:S01]  /*57c0*/  @!P0 SHF.L.U64.HI R30, R204, 0x1, R67 ;  /* 0x00000001cc1e8819 */ /* 0x000fe20000010243 */
[--C-:B------:R-:W-:Y:S01]  /*57d0*/  @!P3 IMAD.X R21, R3, 0x1, R12.reuse, P6 ;  /* 0x000000010315b824 */ /* 0x100fe200030e060c */
[-C--:B------:R-:W-:Y:S01]  /*57e0*/  @!P2 IADD3 R26, P6, R0, R33.reuse, RZ ;  /* 0x00000021001aa210 */ /* 0x080fe20007fde0ff */
[----:B----4-:R-:W-:Y:S01]  /*57f0*/  @!P3 IMAD.X R25, R5, 0x1, R12, P5 ;  /* 0x000000010519b824 */ /* 0x010fe200028e060c */
[----:B------:R-:W-:Y:S01]  /*5800*/  @!P2 IADD3 R32, P5, R14, R33, RZ ;  /* 0x000000210e20a210 */ /* 0x000fe20007fbe0ff */
[----:B------:R-:W-:Y:S01]  /*5810*/  @!P4 IMAD.MOV.U32 R15, RZ, RZ, R5 ;  /* 0x000000ffff0fc224 */ /* 0x000fe200078e0005 */
[----:B------:R-:W-:Y:S01]  /*5820*/  @!P1 SHF.L.U64.HI R12, R73, 0x1, R66 ;  /* 0x00000001490c9819 */ /* 0x000fe20000010242 */
[--C-:B------:R-:W-:Y:S01]  /*5830*/  @!P2 IMAD.X R27, R3, 0x1, R10.reuse, P6 ;  /* 0x00000001031ba824 */ /* 0x100fe200030e060a */
[----:B------:R-:W-:Y:S01]  /*5840*/  @!P1 IADD3 R34, P6, R0, R41, RZ ;  /* 0x0000002900229210 */ /* 0x000fe20007fde0ff */
[----:B------:R-:W-:Y:S01]  /*5850*/  @!P2 IMAD.X R33, R5, 0x1, R10, P5 ;  /* 0x000000010521a824 */ /* 0x000fe200028e060a */
[----:B------:R-:W-:Y:S01]  /*5860*/  ISETP.GE.AND P5, PT, R206, UR4, PT ;  /* 0x00000004ce007c0c */ /* 0x000fe2000bfa6270 */
[----:B------:R-:W-:-:S02]  /*5870*/  @!P4 IMAD.MOV.U32 R10, RZ, RZ, R0 ;  /* 0x000000ffff0ac224 */ /* 0x000fc400078e0000 */
[----:B------:R-:W-:Y:S01]  /*5880*/  @!P1 IMAD.X R35, R3, 0x1, R12, P6 ;  /* 0x0000000103239824 */ /* 0x000fe200030e060c */
[----:B------:R-:W-:Y:S01]  /*5890*/  @!P1 IADD3 R40, P6, R14, R41, RZ ;  /* 0x000000290e289210 */ /* 0x000fe20007fde0ff */
[----:B------:R-:W-:-:S04]  /*58a0*/  @!P4 IMAD.WIDE R10, R198, 0x2, R10 ;  /* 0x00000002c60ac825 */ /* 0x000fc800078e020a */
[----:B------:R-:W-:Y:S01]  /*58b0*/  @!P1 IMAD.X R41, R5, 0x1, R12, P6 ;  /* 0x0000000105299824 */ /* 0x000fe200030e060c */
[-C--:B------:R-:W-:Y:S01]  /*58c0*/  @!P0 IADD3 R42, P6, R0, R51.reuse, RZ ;  /* 0x00000033002a8210 */ /* 0x080fe20007fde0ff */
[----:B------:R-:W-:Y:S01]  /*58d0*/  @!P4 IMAD.WIDE R12, R198, 0x2, R14 ;  /* 0x00000002c60cc825 */ /* 0x000fe200078e020e */
[----:B------:R0:W5:Y:S03]  /*58e0*/  @!P4 LD.E.64 R60, desc[UR38][R10.64] ;  /* 0x000000260a3cc980 */ /* 0x000166000c101b00 */
[----:B------:R-:W-:Y:S01]  /*58f0*/  @!P0 IMAD.X R43, R3, 0x1, R30, P6 ;  /* 0x00000001032b8824 */ /* 0x000fe200030e061e */
[----:B------:R-:W-:Y:S01]  /*5900*/  @!P0 IADD3 R50, P6, R14, R51, RZ ;  /* 0x000000330e328210 */ /* 0x000fe20007fde0ff */
[C---:B------:R-:W-:Y:S01]  /*5910*/  @!P5 IMAD.SHL.U32 R15, R206.reuse, 0x2, RZ ;  /* 0x00000002ce0fd824 */ /* 0x040fe200078e00ff */
[----:B------:R0:W5:Y:S01]  /*5920*/  @!P4 LD.E.64 R62, desc[UR38][R12.64] ;  /* 0x000000260c3ec980 */ /* 0x000162000c101b00 */
[----:B------:R-:W-:-:S02]  /*5930*/  @!P5 SHF.L.U64.HI R28, R206, 0x1, R65 ;  /* 0x00000001ce1cd819 */ /* 0x000fc40000010241 */
[----:B------:R-:W-:Y:S01]  /*5940*/  CS2R R56, SRZ ;  /* 0x0000000000387805 */ /* 0x000fe2000001ff00 */
[----:B------:R-:W-:Y:S01]  /*5950*/  @!P0 IMAD.X R51, R5, 0x1, R30, P6 ;  /* 0x0000000105338824 */ /* 0x000fe200030e061e */
[-C--:B------:R-:W-:Y:S02]  /*5960*/  @!P5 IADD3 R68, P4, R0, R15.reuse, RZ ;  /* 0x0000000f0044d210 */ /* 0x080fe40007f9e0ff */
[----:B------:R-:W-:Y:S02]  /*5970*/  CS2R R58, SRZ ;  /* 0x00000000003a7805 */ /* 0x000fe4000001ff00 */
[----:B------:R-:W-:Y:S02]  /*5980*/  @!P5 IADD3 R14, P6, R14, R15, RZ ;  /* 0x0000000f0e0ed210 */ /* 0x000fe40007fde0ff */
[----:B------:R-:W-:Y:S02]  /*5990*/  CS2R R52, SRZ ;  /* 0x0000000000347805 */ /* 0x000fe4000001ff00 */
[----:B------:R-:W-:Y:S01]  /*59a0*/  CS2R R54, SRZ ;  /* 0x0000000000367805 */ /* 0x000fe2000001ff00 */
[--C-:B------:R-:W-:Y:S01]  /*59b0*/  @!P5 IMAD.X R69, R3, 0x1, R28.reuse, P4 ;  /* 0x000000010345d824 */ /* 0x100fe200020e061c */
[----:B------:R-:W-:Y:S01]  /*59c0*/  CS2R R46, SRZ ;  /* 0x00000000002e7805 */ /* 0x000fe2000001ff00 */
[----:B------:R-:W-:Y:S01]  /*59d0*/  @!P5 IMAD.X R15, R5, 0x1, R28, P6 ;  /* 0x00000001050fd824 */ /* 0x000fe200030e061c */
[----:B------:R-:W-:-:S02]  /*59e0*/  CS2R R44, SRZ ;  /* 0x00000000002c7805 */ /* 0x000fc4000001ff00 */
[----:B------:R-:W-:Y:S02]  /*59f0*/  CS2R R38, SRZ ;  /* 0x0000000000267805 */ /* 0x000fe4000001ff00 */
[----:B------:R-:W-:Y:S02]  /*5a00*/  CS2R R36, SRZ ;  /* 0x0000000000247805 */ /* 0x000fe4000001ff00 */
        /* <DEDUP_REMOVED lines=12> */
.L_x_4901:
[----:B------:R-:W-:Y:S05]  /*5ad0*/  BSYNC B1 ;  /* 0x0000000000017941 */ /* 0x000fea0003800000 */
.L_x_4900:
[----:B---3-5:R-:W-:Y:S01]  /*5ae0*/  IMAD.MOV.U32 R0, RZ, RZ, R30 ;  /* 0x000000ffff007224 */ /* 0x028fe200078e001e */
[----:B------:R-:W-:Y:S01]  /*5af0*/  UMOV UR4, 0xffffffff ;  /* 0xffffffff00047882 */ /* 0x000fe20000000000 */
[----:B--2---:R-:W-:Y:S01]  /*5b00*/  IMAD.MOV.U32 R3, RZ, RZ, R31 ;  /* 0x000000ffff037224 */ /* 0x004fe200078e001f */
[----:B0-----:R-:W-:Y:S01]  /*5b10*/  CS2R R20, SRZ ;  /* 0x0000000000147805 */ /* 0x001fe2000001ff00 */
[----:B----4-:R-:W-:Y:S01]  /*5b20*/  IMAD.MOV.U32 R5, RZ, RZ, R38 ;  /* 0x000000ffff057224 */ /* 0x010fe200078e0026 */
        /* <DEDUP_REMOVED lines=48> */
[----:B------:R0:W4:Y:S04]  /*5e30*/  SHFL.IDX PT, R5, R8, 0x1, 0x1c1f ;  /* 0x003c1f0008057f89 */ /* 0x00012800000e0000 */
[----:B------:R0:W0:Y:S02]  /*5e40*/  SHFL.IDX PT, R14, R7, 0x1, 0x1c1f ;  /* 0x003c1f00070e7f89 */ /* 0x00002400000e0000 */
.L_x_5203:
[----:B------:R-:W-:Y:S01]  /*5e50*/  VIADD R48, R48, 0x40 ;  /* 0x0000004030307836 */ /* 0x000fe20000000000 */
[----:B01----:R-:W-:Y:S01]  /*5e60*/  LOP3.LUT R7, R212, 0x18, R18, 0xf8, !PT ;  /* 0x00000018d4077812 */ /* 0x003fe200078ef812 */
[----:B------:R-:W-:Y:S01]  /*5e70*/  BSSY B1, `(.L_x_4903) ;  /* 0x0000055000017945 */ /* 0x000fe20003800000 */
[----:B------:R-:W-:Y:S01]  /*5e80*/  LOP3.LUT P0, RZ, R227, 0x4, RZ, 0xc0, !PT ;  /* 0x00000004e3ff7812 */ /* 0x000fe2000780c0ff */
[----:B------:R-:W-:Y:S01]  /*5e90*/  IMAD.U32 R98, RZ, RZ, UR60 ;  /* 0x0000003cff627e24 */ /* 0x000fe2000f8e00ff */
[----:B------:R-:W-:Y:S02]  /*5ea0*/  ISETP.GE.AND P1, PT, R48, R91, PT ;  /* 0x0000005b3000720c */ /* 0x000fe40003f26270 */
[----:B------:R-:W-:Y:S02]  /*5eb0*/  CS2R R12, SRZ ;  /* 0x00000000000c7805 */ /* 0x000fe4000001ff00 */
[----:B------:R-:W-:Y:S02]  /*5ec0*/  LOP3.LUT R4, R7, R214, RZ, 0x3c, !PT ;  /* 0x000000d607047212 */ /* 0x000fe400078e3cff */
[----:B------:R-:W-:-:S02]  /*5ed0*/  CS2R R26, SRZ ;  /* 0x00000000001a7805 */ /* 0x000fc4000001ff00 */
[----:B------:R-:W-:Y:S02]  /*5ee0*/  CS2R R32, SRZ ;  /* 0x0000000000207805 */ /* 0x000fe4000001ff00 */
[----:B------:R-:W-:Y:S02]  /*5ef0*/  CS2R R42, SRZ ;  /* 0x00000000002a7805 */ /* 0x000fe4000001ff00 */
[----:B------:R-:W-:Y:S01]  /*5f00*/  CS2R R50, SRZ ;  /* 0x0000000000327805 */ /* 0x000fe2000001ff00 */
[----:B------:R-:W-:Y:S01]  /*5f10*/  IMAD R4, R213, 0x200, R4 ;  /* 0x00000200d5047824 */ /* 0x000fe200078e0204 */
[----:B------:R-:W-:Y:S02]  /*5f20*/  CS2R R8, SRZ ;  /* 0x0000000000087805 */ /* 0x000fe4000001ff00 */
[----:B------:R-:W-:Y:S02]  /*5f30*/  CS2R R10, SRZ ;  /* 0x00000000000a7805 */ /* 0x000fe4000001ff00 */
[----:B------:R-:W-:-:S02]  /*5f40*/  CS2R R24, SRZ ;  /* 0x0000000000187805 */ /* 0x000fc4000001ff00 */
[----:B------:R-:W-:Y:S02]  /*5f50*/  CS2R R34, SRZ ;  /* 0x0000000000227805 */ /* 0x000fe4000001ff00 */
[----:B------:R-:W-:Y:S02]  /*5f60*/  CS2R R40, SRZ ;  /* 0x0000000000287805 */ /* 0x000fe4000001ff00 */
[----:B------:R-:W-:Y:S02]  /*5f70*/  LEA R15, R4, UR41, 0x1 ;  /* 0x00000029040f7c11 */ /* 0x000fe4000f8e08ff */
        /* <DEDUP_REMOVED lines=13> */
[C---:B------:R-:W-:Y:S01]  /*6050*/  @!P2 IMAD.SHL.U32 R69, R73.reuse, 0x2, RZ ;  /* 0x000000024945a824 */ /* 0x040fe200078e00ff */
[-C--:B---3--:R-:W-:Y:S01]  /*6060*/  @!P4 IADD3 R10, P5, R0, R9.reuse, RZ ;  /* 0x00000009000ac210 */ /* 0x088fe20007fbe0ff */
[----:B------:R-:W-:Y:S01]  /*6070*/  @!P1 IMAD.SHL.U32 R7, R204, 0x2, RZ ;  /* 0x00000002cc079824 */ /* 0x000fe200078e00ff */
[----:B------:R-:W-:Y:S02]  /*6080*/  @!P4 IADD3 R8, P6, R14, R9, RZ ;  /* 0x000000090e08c210 */ /* 0x000fe40007fde0ff */
[----:B------:R-:W-:Y:S01]  /*6090*/  @!P2 SHF.L.U64.HI R12, R73, 0x1, R66 ;  /* 0x00000001490ca819 */ /* 0x000fe20000010242 */
[--C-:B--2---:R-:W-:Y:S01]  /*60a0*/  @!P4 IMAD.X R11, R3, 0x1, R4.reuse, P5 ;  /* 0x00000001030bc824 */ /* 0x104fe200028e0604 */
[-C--:B------:R-:W-:Y:S01]  /*60b0*/  @!P3 IADD3 R78, P5, R0, R77.reuse, RZ ;  /* 0x0000004d004eb210 */ /* 0x080fe20007fbe0ff */
[----:B----4-:R-:W-:Y:S01]  /*60c0*/  @!P4 IMAD.X R9, R5, 0x1, R4, P6 ;  /* 0x000000010509c824 */ /* 0x010fe200030e0604 */
[----:B------:R-:W-:-:S02]  /*60d0*/  @!P3 IADD3 R76, P6, R14, R77, RZ ;  /* 0x0000004d0e4cb210 */ /* 0x000fc40007fde0ff */
[----:B------:R-:W-:Y:S01]  /*60e0*/  @!P1 SHF.L.U64.HI R20, R204, 0x1, R67 ;  /* 0x00000001cc149819 */ /* 0x000fe20000010243 */
[--C-:B------:R-:W-:Y:S01]  /*60f0*/  @!P3 IMAD.X R79, R3, 0x1, R6.reuse, P5 ;  /* 0x00000001034fb824 */ /* 0x100fe200028e0606 */
[-C--:B------:R-:W-:Y:S01]  /*6100*/  @!P2 IADD3 R70, P5, R0, R69.reuse, RZ ;  /* 0x000000450046a210 */ /* 0x080fe20007fbe0ff */
[----:B------:R-:W-:Y:S01]  /*6110*/  @!P3 IMAD.X R77, R5, 0x1, R6, P6 ;  /* 0x00000001054db824 */ /* 0x000fe200030e0606 */
[----:B------:R-:W-:-:S03]  /*6120*/  @!P2 IADD3 R68, P6, R14, R69, RZ ;  /* 0x000000450e44a210 */ /* 0x000fc60007fde0ff */
[--C-:B------:R-:W-:Y:S01]  /*6130*/  @!P2 IMAD.X R71, R3, 0x1, R12.reuse, P5 ;  /* 0x000000010347a824 */ /* 0x100fe200028e060c */
[----:B------:R-:W-:Y:S01]  /*6140*/  @!P1 IADD3 R66, P5, R0, R7, RZ ;  /* 0x0000000700429210 */ /* 0x000fe20007fbe0ff */
[----:B------:R-:W-:Y:S01]  /*6150*/  @!P2 IMAD.X R69, R5, 0x1, R12, P6 ;  /* 0x000000010545a824 */ /* 0x000fe200030e060c */
[----:B------:R-:W-:-:S03]  /*6160*/  ISETP.GE.AND P6, PT, R198, UR4, PT ;  /* 0x00000004c6007c0c */ /* 0x000fc6000bfc6270 */
[----:B------:R-:W-:Y:S01]  /*6170*/  @!P1 IMAD.X R67, R3, 0x1, R20, P5 ;  /* 0x0000000103439824 */ /* 0x000fe200028e0614 */
[----:B------:R-:W-:-:S05]  /*6180*/  @!P1 IADD3 R6, P5, R14, R7, RZ ;  /* 0x000000070e069210 */ /* 0x000fca0007fbe0ff */
[----:B------:R-:W-:Y:S01]  /*6190*/  @!P1 IMAD.X R7, R5, 0x1, R20, P5 ;  /* 0x0000000105079824 */ /* 0x000fe200028e0614 */
[----:B------:R-:W-:-:S03]  /*61a0*/  ISETP.GE.AND P5, PT, R206, UR4, PT ;  /* 0x00000004ce007c0c */ /* 0x000fc6000bfa6270 */
[----:B------:R-:W-:Y:S02]  /*61b0*/  @!P6 IMAD.MOV.U32 R12, RZ, RZ, R0 ;  /* 0x000000ffff0ce224 */ /* 0x000fe400078e0000 */
[----:B------:R-:W-:Y:S02]  /*61c0*/  @!P6 IMAD.MOV.U32 R13, RZ, RZ, R3 ;  /* 0x000000ffff0de224 */ /* 0x000fe400078e0003 */
[----:B------:R-:W-:Y:S02]  /*61d0*/  @!P6 IMAD.MOV.U32 R4, RZ, RZ, R14 ;  /* 0x000000ffff04e224 */ /* 0x000fe400078e000e */
[----:B------:R-:W-:-:S04]  /*61e0*/  @!P6 IMAD.WIDE R12, R198, 0x2, R12 ;  /* 0x00000002c60ce825 */ /* 0x000fc800078e020c */
[----:B------:R-:W-:Y:S01]  /*61f0*/  @!P6 IMAD.WIDE R20, R198, 0x2, R4 ;  /* 0x00000002c614e825 */ /* 0x000fe200078e0204 */
[----:B------:R0:W5:Y:S03]  /*6200*/  @!P6 LD.E.64 R50, desc[UR38][R12.64] ;  /* 0x000000260c32e980 */ /* 0x000166000c101b00 */
[C---:B------:R-:W-:Y:S01]  /*6210*/  @!P5 IMAD.SHL.U32 R25, R206.reuse, 0x2, RZ ;  /* 0x00000002ce19d824 */ /* 0x040fe200078e00ff */
[----:B------:R1:W5:Y:S01]  /*6220*/  @!P6 LD.E.64 R48, desc[UR38][R20.64] ;  /* 0x000000261430e980 */ /* 0x000362000c101b00 */
[----:B------:R-:W-:-:S03]  /*6230*/  @!P5 SHF.L.U64.HI R24, R206, 0x1, R65 ;  /* 0x00000001ce18d819 */ /* 0x000fc60000010241 */
[-C--:B------:R-:W-:Y:S02]  /*6240*/  @!P5 IADD3 R64, P6, R0, R25.reuse, RZ ;  /* 0x000000190040d210 */ /* 0x080fe40007fde0ff */
[----:B------:R-:W-:Y:S02]  /*6250*/  CS2R R42, SRZ ;  /* 0x00000000002a7805 */ /* 0x000fe4000001ff00 */
[----:B------:R-:W-:Y:S01]  /*6260*/  CS2R R40, SRZ ;  /* 0x0000000000287805 */ /* 0x000fe2000001ff00 */
[----:B------:R-:W-:Y:S01]  /*6270*/  @!P5 IMAD.X R65, R3, 0x1, R24, P6 ;  /* 0x000000010341d824 */ /* 0x000fe200030e0618 */
[----:B------:R-:W-:Y:S02]  /*6280*/  @!P5 IADD3 R4, P6, R14, R25, RZ ;  /* 0x000000190e04d210 */ /* 0x000fe40007fde0ff */
[----:B------:R2:W5:Y:S01]  /*6290*/  @!P4 LD.E.64 R42, desc[UR38][R10.64] ;  /* 0x000000260a2ac980 */ /* 0x000562000c101b00 */
[----:B------:R-:W-:Y:S02]  /*62a0*/  CS2R R32, SRZ ;  /* 0x0000000000207805 */ /* 0x000fe4000001ff00 */
[----:B------:R-:W-:-:S02]  /*62b0*/  CS2R R34, SRZ ;  /* 0x0000000000227805 */ /* 0x000fc4000001ff00 */
[----:B------:R-:W-:Y:S01]  /*62c0*/  CS2R R26, SRZ ;  /* 0x00000000001a7805 */ /* 0x000fe2000001ff00 */
[----:B------:R-:W-:Y:S01]  /*62d0*/  @!P5 IMAD.X R5, R5, 0x1, R24, P6 ;  /* 0x000000010505d824 */ /* 0x000fe200030e0618 */
[----:B------:R3:W5:Y:S01]  /*62e0*/  @!P4 LD.E.64 R40, desc[UR38][R8.64] ;  /* 0x000000260828c980 */ /* 0x000762000c101b00 */
[----:B------:R-:W-:Y:S02]  /*62f0*/  CS2R R24, SRZ ;  /* 0x0000000000187805 */ /* 0x000fe4000001ff00 */
[----:B0-----:R-:W-:Y:S02]  /*6300*/  CS2R R12, SRZ ;  /* 0x00000000000c7805 */ /* 0x001fe4000001ff00 */
[----:B-1----:R-:W-:Y:S01]  /*6310*/  CS2R R20, SRZ ;  /* 0x0000000000147805 */ /* 0x002fe2000001ff00 */
[----:B------:R0:W5:Y:S01]  /*6320*/  @!P3 LD.E.64 R32, desc[UR38][R78.64] ;  /* 0x000000264e20b980 */ /* 0x000162000c101b00 */
[----:B--2---:R-:W-:-:S03]  /*6330*/  CS2R R10, SRZ ;  /* 0x00000000000a7805 */ /* 0x004fc6000001ff00 */
[----:B------:R0:W5:Y:S01]  /*6340*/  @!P3 LD.E.64 R34, desc[UR38][R76.64] ;  /* 0x000000264c22b980 */ /* 0x000162000c101b00 */
[----:B---3--:R-:W-:-:S03]  /*6350*/  CS2R R8, SRZ ;  /* 0x0000000000087805 */ /* 0x008fc6000001ff00 */
[----:B------:R0:W5:Y:S04]  /*6360*/  @!P2 LD.E.64 R26, desc[UR38][R70.64] ;  /* 0x00000026461aa980 */ /* 0x000168000c101b00 */
[----:B------:R0:W5:Y:S04]  /*6370*/  @!P2 LD.E.64 R24, desc[UR38][R68.64] ;  /* 0x000000264418a980 */ /* 0x000168000c101b00 */
[----:B------:R0:W5:Y:S04]  /*6380*/  @!P1 LD.E.64 R12, desc[UR38][R66.64] ;  /* 0x00000026420c9980 */ /* 0x000168000c101b00 */
[----:B------:R0:W5:Y:S04]  /*6390*/  @!P1 LD.E.64 R10, desc[UR38][R6.64] ;  /* 0x00000026060a9980 */ /* 0x000168000c101b00 */
[----:B------:R0:W5:Y:S04]  /*63a0*/  @!P5 LD.E.64 R20, desc[UR38][R64.64] ;  /* 0x000000264014d980 */ /* 0x000168000c101b00 */
[----:B------:R0:W5:Y:S02]  /*63b0*/  @!P5 LD.E.64 R8, desc[UR38][R4.64] ;  /* 0x000000260408d980 */ /* 0x000164000c101b00 */
.L_x_4904:
[----:B------:R-:W-:Y:S05]  /*63c0*/  BSYNC B1 ;  /* 0x0000000000017941 */ /* 0x000fea0003800000 */
.L_x_4903:
[----:B------:R-:W-:Y:S01]  /*63d0*/  R2UR UR5, R216 ;  /* 0x00000000d80572ca */ /* 0x000fe200000e0000 */
[----:B0----5:R-:W-:Y:S01]  /*63e0*/  IMAD.MOV.U32 R4, RZ, RZ, R21 ;  /* 0x000000ffff047224 */ /* 0x021fe200078e0015 */
[----:B------:R-:W-:Y:S01]  /*63f0*/  VIADDMNMX R98, R91, -R98, 0x80, PT ;  /* 0x000000805b627446 */ /* 0x000fe20003800962 */
[C---:B------:R-:W-:Y:S02]  /*6400*/  VIADD R6, R15.reuse, 0x12400 ;  /* 0x000124000f067836 */ /* 0x040fe40000000000 */
[----:B---3--:R-:W-:Y:S01]  /*6410*/  VIADD R0, R15, 0x12440 ;  /* 0x000124400f007836 */ /* 0x008fe20000000000 */
[----:B------:R-:W-:Y:S01]  /*6420*/  PRMT R64, R4, 0x7610, R64 ;  /* 0x0000761004407816 */ /* 0x000fe20000000040 */
[----:B------:R-:W-:Y:S01]  /*6430*/  @P0 VIADD R0, R6, 0xffffffc0 ;  /* 0xffffffc006000836 */ /* 0x000fe20000000000 */
[----:B------:R-:W-:Y:S01]  /*6440*/  ISETP.GE.AND P1, PT, R203, R98, PT ;  /* 0x00000062cb00720c */ /* 0x000fe20003f26270 */
[----:B--2---:R-:W-:Y:S02]  /*6450*/  IMAD.MOV.U32 R3, RZ, RZ, R20 ;  /* 0x000000ffff037224 */ /* 0x004fe400078e0014 */
[----:B----4-:R-:W-:-:S02]  /*6460*/  IMAD.MOV.U32 R5, RZ, RZ, R12 ;  /* 0x000000ffff057224 */ /* 0x010fc400078e000c */
[----:B------:R-:W-:Y:S01]  /*6470*/  ULEA.HI UR4, UR5, UR5, URZ, 0x1 ;  /* 0x0000000505047291 */ /* 0x000fe2000f8f083f */
[----:B------:R-:W-:Y:S01]  /*6480*/  PRMT R65, R3, 0x7610, R65 ;  /* 0x0000761003417816 */ /* 0x000fe20000000041 */
[----:B------:R-:W-:Y:S01]  /*6490*/  IMAD.MOV.U32 R3, RZ, RZ, R13 ;  /* 0x000000ffff037224 */ /* 0x000fe200078e000d */
[----:B------:R-:W-:Y:S01]  /*64a0*/  PRMT R66, R5, 0x7610, R66 ;  /* 0x0000761005427816 */ /* 0x000fe20000000042 */
[----:B------:R-:W-:Y:S01]  /*64b0*/  ULOP3.LUT UR4, UR4, 0xfffffffe, URZ, 0xc0, !UPT ;  /* 0xfffffffe04047892 */ /* 0x000fe2000f8ec03f */
[----:B------:R-:W-:Y:S02]  /*64c0*/  IMAD.MOV.U32 R6, RZ, RZ, R27 ;  /* 0x000000ffff067224 */ /* 0x000fe400078e001b */
[----:B------:R-:W-:Y:S01]  /*64d0*/  IMAD.MOV.U32 R5, RZ, RZ, R26 ;  /* 0x000000ffff057224 */ /* 0x000fe200078e001a */
[----:B------:R-:W-:Y:S01]  /*64e0*/  UIADD3 UR4, UR5, -UR4, URZ ;  /* 0x8000000405047290 */ /* 0x000fe2000fffe03f */
[----:B------:R-:W-:Y:S01]  /*64f0*/  PRMT R67, R3, 0x7610, R67 ;  /* 0x0000761003437816 */ /* 0x000fe20000000043 */
[----:B------:R-:W-:Y:S01]  /*6500*/  IMAD.MOV.U32 R3, RZ, RZ, R32 ;  /* 0x000000ffff037224 */ /* 0x000fe200078e0020 */
[----:B------:R-:W-:Y:S01]  /*6510*/  PRMT R71, R6, 0x7610, R71 ;  /* 0x0000761006477816 */ /* 0x000fe20000000047 */
[----:B------:R-:W-:Y:S01]  /*6520*/  IMAD.MOV.U32 R6, RZ, RZ, R42 ;  /* 0x000000ffff067224 */ /* 0x000fe200078e002a */
[----:B------:R-:W-:Y:S01]  /*6530*/  PRMT R70, R5, 0x7610, R70 ;  /* 0x0000761005467816 */ /* 0x000fe20000000046 */
[----:B------:R-:W-:Y:S01]  /*6540*/  IMAD.U32 R4, RZ, RZ, UR4 ;  /* 0x00000004ff047e24 */ /* 0x000fe2000f8e00ff */
[----:B------:R-:W-:Y:S01]  /*6550*/  PRMT R78, R3, 0x7610, R78 ;  /* 0x00007610034e7816 */ /* 0x000fe2000000004e */
[----:B------:R-:W-:Y:S01]  /*6560*/  IMAD.MOV.U32 R7, RZ, RZ, R43 ;  /* 0x000000ffff077224 */ /* 0x000fe200078e002b */
[----:B------:R-:W-:Y:S01]  /*6570*/  PRMT R97, R6, 0x7610, R97 ;  /* 0x0000761006617816 */ /* 0x000fe20000000061 */
[----:B------:R-:W-:Y:S01]  /*6580*/  IMAD.MOV.U32 R5, RZ, RZ, R33 ;  /* 0x000000ffff057224 */ /* 0x000fe200078e0021 */
[----:B------:R-:W-:Y:S01]  /*6590*/  SHF.L.U32 R4, R4, 0x1f, RZ ;  /* 0x0000001f04047819 */ /* 0x000fe200000006ff */
[----:B------:R-:W-:Y:S01]  /*65a0*/  IMAD.MOV.U32 R3, RZ, RZ, R50 ;  /* 0x000000ffff037224 */ /* 0x000fe200078e0032 */
[----:B------:R-:W-:Y:S01]  /*65b0*/  PRMT R99, R7, 0x7610, R99 ;  /* 0x0000761007637816 */ /* 0x000fe20000000063 */
[----:B------:R-:W-:Y:S01]  /*65c0*/  IMAD.MOV.U32 R6, RZ, RZ, R8 ;  /* 0x000000ffff067224 */ /* 0x000fe200078e0008 */
[----:B------:R-:W0:Y:S01]  /*65d0*/  SYNCS.PHASECHK.TRANS64.TRYWAIT P0, [UR41+0x30800], R4 ;  /* 0x03080004ff0075a7 */ /* 0x000e220008000169 */
        /* <DEDUP_REMOVED lines=21> */
[----:B------:R-:W-:-:S02]  /*6730*/  IMAD.MOV.U32 R6, RZ, RZ, R48 ;  /* 0x000000ffff067224 */ /* 0x000fc400078e0030 */
[----:B------:R-:W-:Y:S01]  /*6740*/  IMAD.MOV.U32 R7, RZ, RZ, R49 ;  /* 0x000000ffff077224 */ /* 0x000fe200078e0031 */
[----:B0-----:R-:W-:Y:S06]  /*6750*/  @!P0 BRA `(.L_x_4905) ;  /* 0x000001dc00588947 */ /* 0x001fec0003800000 */
.L_x_5204:
[----:B------:R-:W-:Y:S01]  /*6760*/  BSSY B1, `(.L_x_4906) ;  /* 0x000012f000017945 */ /* 0x000fe20003800000 */
        /* <DEDUP_REMOVED lines=33> */
[C---:B------:R-:W-:Y:S01]  /*6980*/  FFMA.FTZ R117, R60.reuse, R112, -R117 ;  /* 0x000000703c757223 */ /* 0x040fe20000010875 */
        /* <DEDUP_REMOVED lines=24> */
.L_x_4909:
[----:B------:R-:W-:Y:S05]  /*6b10*/  BSYNC B2 ;  /* 0x0000000000027941 */ /* 0x000fea0003800000 */
.L_x_4908:
[----:B------:R-:W-:Y:S04]  /*6b20*/  BSSY B2, `(.L_x_4910) ;  /* 0x0000030000027945 */ /* 0x000fe80003800000 */
[----:B------:R-:W-:Y:S05]  /*6b30*/  @P1 BRA `(.L_x_4911) ;  /* 0x0000000000b81947 */ /* 0x000fea0003800000 */
[----:B0-----:R-:W0:Y:S01]  /*6b40*/  LDS.128 R4, [R0] ;  /* 0x0000000000047984 */ /* 0x001e220000000c00 */
        /* <DEDUP_REMOVED lines=45> */
.L_x_4911:
[----:B------:R-:W-:Y:S05]  /*6e20*/  BSYNC B2 ;  /* 0x0000000000027941 */ /* 0x000fea0003800000 */
.L_x_4910:
[----:B------:R-:W-:Y:S04]  /*6e30*/  BSSY B2, `(.L_x_4912) ;  /* 0x0000030000027945 */ /* 0x000fe80003800000 */
[----:B------:R-:W-:Y:S05]  /*6e40*/  @P2 BRA `(.L_x_4913) ;  /* 0x0000000000b82947 */ /* 0x000fea0003800000 */
[----:B01----:R-:W0:Y:S01]  /*6e50*/  LDS.128 R4, [R15+0x16400] ;  /* 0x016400000f047984 */ /* 0x003e220000000c00 */
        /* <DEDUP_REMOVED lines=45> */
.L_x_4913:
[----:B------:R-:W-:Y:S05]  /*7130*/  BSYNC B2 ;  /* 0x0000000000027941 */ /* 0x000fea0003800000 */
.L_x_4912:
[----:B------:R-:W-:Y:S04]  /*7140*/  BSSY B2, `(.L_x_4914) ;  /* 0x0000030000027945 */ /* 0x000fe80003800000 */
[----:B------:R-:W-:Y:S05]  /*7150*/  @P3 BRA `(.L_x_4915) ;  /* 0x0000000000b83947 */ /* 0x000fea0003800000 */
[----:B012---:R-:W0:Y:S01]  /*7160*/  LDS.128 R4, [R0+0x4000] ;  /* 0x0040000000047984 */ /* 0x007e220000000c00 */
        /* <DEDUP_REMOVED lines=45> */
.L_x_4915:
[----:B------:R-:W-:Y:S05]  /*7440*/  BSYNC B2 ;  /* 0x0000000000027941 */ /* 0x000fea0003800000 */
.L_x_4914:
[----:B------:R-:W-:Y:S04]  /*7450*/  BSSY B2, `(.L_x_4916) ;  /* 0x0000030000027945 */ /* 0x000fe80003800000 */
[----:B------:R-:W-:Y:S05]  /*7460*/  @P4 BRA `(.L_x_4917) ;  /* 0x0000000000b84947 */ /* 0x000fea0003800000 */
[----:B0123--:R-:W0:Y:S01]  /*7470*/  LDS.128 R4, [R15+0x1a400] ;  /* 0x01a400000f047984 */ /* 0x00fe220000000c00 */
        /* <DEDUP_REMOVED lines=45> */
.L_x_4917:
[----:B------:R-:W-:Y:S05]  /*7750*/  BSYNC B2 ;  /* 0x0000000000027941 */ /* 0x000fea0003800000 */
.L_x_4916:
[----:B------:R-:W-:Y:S05]  /*7760*/  @P5 BRA `(.L_x_4907) ;  /* 0x0000000000b85947 */ /* 0x000fea0003800000 */
[----:B01234-:R-:W0:Y:S01]  /*7770*/  LDS.128 R4, [R0+0x8000] ;  /* 0x0080000000047984 */ /* 0x01fe220000000c00 */
        /* <DEDUP_REMOVED lines=45> */
.L_x_4907:
[----:B------:R-:W-:Y:S05]  /*7a50*/  BSYNC B1 ;  /* 0x0000000000017941 */ /* 0x000fea0003800000 */
.L_x_4906:
[----:B------:R-:W-:-:S13]  /*7a60*/  ISETP.GE.AND P0, PT, R225, R98, PT ;  /* 0x00000062e100720c */ /* 0x000fda0003f06270 */
[----:B------:R-:W-:Y:S05]  /*7a70*/  @P0 BRA `(.L_x_4918) ;  /* 0x0000004800c80947 */ /* 0x000fea0003800000 */
[----:B01234-:R-:W0:Y:S01]  /*7a80*/  LDC R5, c[0x0][0x3f4] ;  /* 0x0000fd00ff057b82 */ /* 0x01fe220000000800 */
        /* <DEDUP_REMOVED lines=54> */
.L_x_4920:
[----:B------:R-:W-:Y:S05]  /*7df0*/  BSYNC B1 ;  /* 0x0000000000017941 */ /* 0x000fea0003800000 */
.L_x_4919:
[----:B------:R-:W-:Y:S04]  /*7e00*/  BSSY B1, `(.L_x_4921) ;  /* 0x0000030000017945 */ /* 0x000fe80003800000 */
[----:B------:R-:W-:Y:S05]  /*7e10*/  @P1 BRA `(.L_x_4922) ;  /* 0x0000000000b81947 */ /* 0x000fea0003800000 */
[----:B0-----:R-:W0:Y:S01]  /*7e20*/  LDS.128 R4, [R0+0x2000] ;  /* 0x0020000000047984 */ /* 0x001e220000000c00 */
        /* <DEDUP_REMOVED lines=20> */
[C---:B------:R-:W-:Y:S01]  /*7f70*/  FFMA.FTZ R41, R28.reuse, R37, R40 ;  /* 0x000000251c297223 */ /* 0x040fe20000010028 */
[-C--:B------:R-:W-:Y:S01]  /*7f80*/  FMUL.FTZ R37, R31, R99.reuse ;  /* 0x000000631f257220 */ /* 0x080fe20000410000 */
        /* <DEDUP_REMOVED lines=23> */
.L_x_4922:
[----:B------:R-:W-:Y:S05]  /*8100*/  BSYNC B1 ;  /* 0x0000000000017941 */ /* 0x000fea0003800000 */
.L_x_4921:
        /* <DEDUP_REMOVED lines=48> */
.L_x_4924:
[----:B------:R-:W-:Y:S05]  /*8410*/  BSYNC B1 ;  /* 0x0000000000017941 */ /* 0x000fea0003800000 */
.L_x_4923:
[----:B------:R-:W-:Y:S04]  /*8420*/  BSSY B1, `(.L_x_4925) ;  /* 0x0000030000017945 */ /* 0x000fe80003800000 */
[----:B------:R-:W-:Y:S05]  /*8430*/  @P3 BRA `(.L_x_4926) ;  /* 0x0000000000b83947 */ /* 0x000fea0003800000 */
[----:B012---:R-:W0:Y:S01]  /*8440*/  LDS.128 R4, [R0+0x6000] ;  /* 0x0060000000047984 */ /* 0x007e220000000c00 */
        /* <DEDUP_REMOVED lines=45> */
.L_x_4926:
[----:B------:R-:W-:Y:S05]  /*8720*/  BSYNC B1 ;  /* 0x0000000000017941 */ /* 0x000fea0003800000 */
.L_x_4925:
[----:B------:R-:W-:Y:S04]  /*8730*/  BSSY B1, `(.L_x_4927) ;  /* 0x0000030000017945 */ /* 0x000fe80003800000 */
[----:B------:R-:W-:Y:S05]  /*8740*/  @P4 BRA `(.L_x_4928) ;  /* 0x0000000000b84947 */ /* 0x000fea0003800000 */
[----:B0123--:R-:W0:Y:S01]  /*8750*/  LDS.128 R4, [R15+0x1c400] ;  /* 0x01c400000f047984 */ /* 0x00fe220000000c00 */
        /* <DEDUP_REMOVED lines=45> */
.L_x_4928:
[----:B------:R-:W-:Y:S05]  /*8a30*/  BSYNC B1 ;  /* 0x0000000000017941 */ /* 0x000fea0003800000 */
.L_x_4927:
[----:B------:R-:W-:Y:S05]  /*8a40*/  @P5 BRA `(.L_x_4918) ;  /* 0x0000003800d45947 */ /* 0x000fea0003800000 */
[----:B01234-:R-:W0:Y:S01]  /*8a50*/  LDS.128 R4, [R0+0xa000] ;  /* 0x00a0000000047984 */ /* 0x01fe220000000c00 */
[----:B------:R-:W-:Y:S02]  /*8a60*/  SHF.R.U64 R10, R20, 0x10, R21 ;  /* 0x00000010140a7819 */ /* 0x000fe40000001215 */
[----:B------:R-:W-:Y:S02]  /*8a70*/  SHF.R.U32.HI R12, RZ, 0x10, R9 ;  /* 0x00000010ff0c7819 */ /* 0x000fe40000011609 */
[----:B------:R-:W-:Y:S02]  /*8a80*/  SHF.R.U32.HI R21, RZ, 0x10, R21 ;  /* 0x00000010ff157819 */ /* 0x000fe40000011615 */
[----:B------:R-:W-:Y:S02]  /*8a90*/  PRMT R12, R3, 0x5410, R12 ;  /* 0x00005410030c7816 */ /* 0x000fe4000000000c */
[----:B------:R-:W-:Y:S02]  /*8aa0*/  SHF.R.U64 R11, R8, 0x10, R9 ;  /* 0x00000010080b7819 */ /* 0x000fe40000001209 */
[----:B------:R-:W-:Y:S01]  /*8ab0*/  PRMT R64, R64, 0x5410, R21 ;  /* 0x0000541040407816 */ /* 0x000fe20000000015 */
[----:B------:R-:W-:Y:S01]  /*8ac0*/  IMAD.U32 R13, R12, 0x10000, RZ ;  /* 0x000100000c0d7824 */ /* 0x000fe200078e00ff */
[----:B------:R-:W-:-:S02]  /*8ad0*/  PRMT R14, R14, 0x5410, R11 ;  /* 0x000054100e0e7816 */ /* 0x000fc4000000000b */
[----:B------:R-:W-:Y:S01]  /*8ae0*/  PRMT R65, R65, 0x5410, R10 ;  /* 0x0000541041417816 */ /* 0x000fe2000000000a */
[----:B------:R-:W-:Y:S01]  /*8af0*/  IMAD.U32 R11, R64, 0x10000, RZ ;  /* 0x00010000400b7824 */ /* 0x000fe200078e00ff */
[----:B------:R-:W-:Y:S02]  /*8b00*/  LOP3.LUT R12, R12, 0xffff0000, RZ, 0xc0, !PT ;  /* 0xffff00000c0c7812 */ /* 0x000fe400078ec0ff */
[----:B------:R-:W-:Y:S02]  /*8b10*/  LOP3.LUT R64, R64, 0xffff0000, RZ, 0xc0, !PT ;  /* 0xffff000040407812 */ /* 0x000fe400078ec0ff */
[C---:B0-----:R-:W-:Y:S01]  /*8b20*/  LOP3.LUT R9, R6.reuse, 0xffff0000, RZ, 0xc0, !PT ;  /* 0xffff000006097812 */ /* 0x041fe200078ec0ff */
[C---:B------:R-:W-:Y:S01]  /*8b30*/  IMAD.U32 R10, R7.reuse, 0x10000, RZ ;  /* 0x00010000070a7824 */ /* 0x040fe200078e00ff */
[----:B------:R-:W-:Y:S01]  /*8b40*/  LOP3.LUT R7, R7, 0xffff0000, RZ, 0xc0, !PT ;  /* 0xffff000007077812 */ /* 0x000fe200078ec0ff */
[----:B------:R-:W-:Y:S02]  /*8b50*/  IMAD.U32 R8, R6, 0x10000, RZ ;  /* 0x0001000006087824 */ /* 0x000fe400078e00ff */
[C---:B------:R-:W-:Y:S01]  /*8b60*/  FMUL.FTZ R15, R9.reuse, R13 ;  /* 0x0000000d090f7220 */ /* 0x040fe20000410000 */
[----:B------:R-:W-:Y:S01]  /*8b70*/  FMUL.FTZ R20, R9, R11 ;  /* 0x0000000b09147220 */ /* 0x000fe20000410000 */
[----:B------:R-:W-:Y:S01]  /*8b80*/  FMUL.FTZ R9, R7, R12 ;  /* 0x0000000c07097220 */ /* 0x000fe20000410000 */
[----:B------:R-:W-:-:S02]  /*8b90*/  IMAD.U32 R3, R4, 0x10000, RZ ;  /* 0x0001000004037824 */ /* 0x000fc400078e00ff */
[C---:B------:R-:W-:Y:S01]  /*8ba0*/  FFMA.FTZ R15, R8.reuse, R11, -R15 ;  /* 0x0000000b080f7223 */ /* 0x040fe2000001080f */
[----:B------:R-:W-:Y:S01]  /*8bb0*/  FFMA.FTZ R20, R8, R13, R20 ;  /* 0x0000000d08147223 */ /* 0x000fe20000010014 */
[-C--:B------:R-:W-:Y:S01]  /*8bc0*/  FMUL.FTZ R11, R7, R64.reuse ;  /* 0x00000040070b7220 */ /* 0x080fe20000410000 */
[C---:B------:R-:W-:Y:S01]  /*8bd0*/  IMAD.U32 R6, R5.reuse, 0x10000, RZ ;  /* 0x0001000005067824 */ /* 0x040fe200078e00ff */
[----:B------:R-:W-:Y:S01]  /*8be0*/  LOP3.LUT R4, R4, 0xffff0000, RZ, 0xc0, !PT ;  /* 0xffff000004047812 */ /* 0x000fe200078ec0ff */
[C---:B------:R-:W-:Y:S01]  /*8bf0*/  IMAD.U32 R8, R14.reuse, 0x10000, RZ ;  /* 0x000100000e087824 */ /* 0x040fe200078e00ff */
        /* <DEDUP_REMOVED lines=20> */
.L_x_4898:
[----:B------:R-:W1:Y:S01]  /*8d40*/  LDC R25, c[0x0][0x448] ;  /* 0x00011200ff197b82 */ /* 0x000e620000000800 */
[----:B------:R-:W-:Y:S01]  /*8d50*/  IMAD R3, R217, 0x40, R48 ;  /* 0x00000040d9037824 */ /* 0x000fe200078e0230 */
[----:B------:R-:W-:Y:S01]  /*8d60*/  ULDC.64 UR4, c[0x0][0x3f8] ;  /* 0x0000fe0000047ab9 */ /* 0x000fe20000000a00 */
[----:B------:R-:W-:Y:S01]  /*8d70*/  ULDC.64 UR6, c[0x0][0x408] ;  /* 0x0001020000067ab9 */ /* 0x000fe20000000a00 */
[----:B------:R-:W-:Y:S02]  /*8d80*/  IMAD.MOV.U32 R6, RZ, RZ, R24 ;  /* 0x000000ffff067224 */ /* 0x000fe400078e0018 */
[----:B------:R-:W-:Y:S02]  /*8d90*/  IMAD.MOV.U32 R7, RZ, RZ, R29 ;  /* 0x000000ffff077224 */ /* 0x000fe400078e001d */
[----:B------:R-:W-:Y:S02]  /*8da0*/  IMAD.MOV.U32 R10, RZ, RZ, R26 ;  /* 0x000000ffff0a7224 */ /* 0x000fe400078e001a */
[----:B------:R-:W-:Y:S01]  /*8db0*/  IMAD.MOV.U32 R11, RZ, RZ, R31 ;  /* 0x000000ffff0b7224 */ /* 0x000fe200078e001f */
        /* <DEDUP_REMOVED lines=22> */
[----:B------:R-:W1:Y:S04]  /*8f20*/  SHFL.IDX PT, R3, R8, RZ, 0x1c1f ;  /* 0x001c1fff08037589 */ /* 0x000e6800000e0000 */
[----:B------:R-:W2:Y:S04]  /*8f30*/  SHFL.IDX PT, R0, R4, RZ, 0x1c1f ;  /* 0x001c1fff04007589 */ /* 0x000ea800000e0000 */
[----:B------:R3:W4:Y:S04]  /*8f40*/  SHFL.IDX PT, R5, R10, RZ, 0x1c1f ;  /* 0x001c1fff0a057589 */ /* 0x00072800000e0000 */
[----:B------:R3:W0:Y:S01]  /*8f50*/  SHFL.IDX PT, R14, R9, RZ, 0x1c1f ;  /* 0x001c1fff090e7589 */ /* 0x00062200000e0000 */
[----:B-1----:R-:W-:-:S02]  /*8f60*/  IMAD.MOV.U32 R21, RZ, RZ, R3 ;  /* 0x000000ffff157224 */ /* 0x002fc400078e0003 */
[----:B--23--:R-:W-:-:S07]  /*8f70*/  IMAD.MOV.U32 R20, RZ, RZ, R0 ;  /* 0x000000ffff147224 */ /* 0x00cfce00078e0000 */
.L_x_5209:
[----:B------:R-:W-:Y:S01]  /*8f80*/  IMAD R69, R16, R25, RZ ;  /* 0x0000001910457224 */ /* 0x000fe200078e02ff */
[----:B------:R-:W-:Y:S01]  /*8f90*/  BSSY B1, `(.L_x_4930) ;  /* 0x0000031000017945 */ /* 0x000fe20003800000 */
[----:B0-----:R-:W-:Y:S01]  /*8fa0*/  IMAD.MOV.U32 R52, RZ, RZ, R14 ;  /* 0x000000ffff347224 */ /* 0x001fe200078e000e */
[----:B------:R-:W-:Y:S01]  /*8fb0*/  CS2R R46, SRZ ;  /* 0x00000000002e7805 */ /* 0x000fe2000001ff00 */
[----:B----4-:R-:W-:Y:S01]  /*8fc0*/  IMAD.MOV.U32 R53, RZ, RZ, R5 ;  /* 0x000000ffff357224 */ /* 0x010fe200078e0005 */
        /* <DEDUP_REMOVED lines=13> */
[C---:B------:R-:W-:Y:S01]  /*90a0*/  VIADD R0, R18.reuse, 0x20 ;  /* 0x0000002012007836 */ /* 0x040fe20000000000 */
[----:B------:R-:W-:Y:S01]  /*90b0*/  ULDC UR4, c[0x0][0x3f4] ;  /* 0x0000fd0000047ab9 */ /* 0x000fe20000000800 */
[C---:B------:R-:W-:Y:S01]  /*90c0*/  VIADD R3, R18.reuse, 0x40 ;  /* 0x0000004012037836 */ /* 0x040fe20000000000 */
        /* <DEDUP_REMOVED lines=9> */
[----:B------:R-:W-:-:S04]  /*9160*/  @!P0 IMAD.WIDE R6, R18, 0x2, R20 ;  /* 0x0000000212068825 */ /* 0x000fc800078e0214 */
[----:B------:R-:W-:Y:S01]  /*9170*/  @!P1 IMAD.SHL.U32 R15, R218, 0x8, RZ ;  /* 0x00000008da0f9824 */ /* 0x000fe200078e00ff */
[----:B------:R0:W5:Y:S01]  /*9180*/  @!P0 LD.E.128 R36, desc[UR38][R6.64] ;  /* 0x0000002606248980 */ /* 0x000162000c101d00 */
[----:B------:R-:W-:Y:S01]  /*9190*/  @!P2 IMAD.SHL.U32 R51, R219, 0x8, RZ ;  /* 0x00000008db33a824 */ /* 0x000fe200078e00ff */
[----:B------:R-:W-:Y:S01]  /*91a0*/  CS2R R30, SRZ ;  /* 0x00000000001e7805 */ /* 0x000fe2000001ff00 */
[--C-:B------:R-:W-:Y:S01]  /*91b0*/  @!P1 IMAD.WIDE R12, R15, 0x2, R20.reuse ;  /* 0x000000020f0c9825 */ /* 0x100fe200078e0214 */
[----:B------:R-:W-:Y:S02]  /*91c0*/  CS2R R28, SRZ ;  /* 0x00000000001c7805 */ /* 0x000fe4000001ff00 */
[----:B------:R-:W-:Y:S02]  /*91d0*/  CS2R R46, SRZ ;  /* 0x00000000002e7805 */ /* 0x000fe4000001ff00 */
[----:B------:R-:W-:Y:S01]  /*91e0*/  CS2R R44, SRZ ;  /* 0x00000000002c7805 */ /* 0x000fe2000001ff00 */
[----:B------:R-:W-:Y:S01]  /*91f0*/  @!P2 IMAD.WIDE R20, R51, 0x2, R20 ;  /* 0x000000023314a825 */ /* 0x000fe200078e0214 */
[----:B------:R-:W-:-:S02]  /*9200*/  CS2R R34, SRZ ;  /* 0x0000000000227805 */ /* 0x000fc4000001ff00 */
[----:B------:R-:W-:Y:S01]  /*9210*/  CS2R R32, SRZ ;  /* 0x0000000000207805 */ /* 0x000fe2000001ff00 */
[----:B------:R1:W5:Y:S01]  /*9220*/  @!P1 LD.E.128 R40, desc[UR38][R12.64] ;  /* 0x000000260c289980 */ /* 0x000362000c101d00 */
[----:B------:R-:W-:-:S03]  /*9230*/  @!P1 IMAD.WIDE R14, R15, 0x2, R52 ;  /* 0x000000020f0e9825 */ /* 0x000fc600078e0234 */
[----:B------:R1:W5:Y:S01]  /*9240*/  @!P2 LD.E.128 R44, desc[UR38][R20.64] ;  /* 0x00000026142ca980 */ /* 0x000362000c101d00 */
[----:B------:R-:W-:-:S03]  /*9250*/  @!P2 IMAD.WIDE R50, R51, 0x2, R52 ;  /* 0x000000023332a825 */ /* 0x000fc600078e0234 */
[----:B------:R1:W5:Y:S01]  /*9260*/  @!P1 LD.E.128 R28, desc[UR38][R14.64] ;  /* 0x000000260e1c9980 */ /* 0x000362000c101d00 */
[----:B0-----:R-:W-:-:S03]  /*9270*/  @!P0 IMAD.WIDE R6, R18, 0x2, R52 ;  /* 0x0000000212068825 */ /* 0x001fc600078e0234 */
[----:B------:R1:W5:Y:S04]  /*9280*/  @!P2 LD.E.128 R32, desc[UR38][R50.64] ;  /* 0x000000263220a980 */ /* 0x000368000c101d00 */
[----:B------:R1:W5:Y:S02]  /*9290*/  @!P0 LD.E.128 R24, desc[UR38][R6.64] ;  /* 0x0000002606188980 */ /* 0x000364000c101d00 */
.L_x_4931:
[----:B------:R-:W-:Y:S05]  /*92a0*/  BSYNC B1 ;  /* 0x0000000000017941 */ /* 0x000fea0003800000 */
.L_x_4930:
[----:B-1---5:R-:W-:Y:S01]  /*92b0*/  IMAD.MOV.U32 R6, RZ, RZ, R45 ;  /* 0x000000ffff067224 */ /* 0x022fe200078e002d */
[----:B------:R-:W-:Y:S01]  /*92c0*/  UMOV UR4, 0xffffffff ;  /* 0xffffffff00047882 */ /* 0x000fe20000000000 */
        /* <DEDUP_REMOVED lines=49> */
[----:B------:R-:W0:Y:S04]  /*95e0*/  SHFL.IDX PT, R3, R8, 0x1, 0x1c1f ;  /* 0x003c1f0008037f89 */ /* 0x000e2800000e0000 */
[----:B------:R-:W1:Y:S04]  /*95f0*/  SHFL.IDX PT, R0, R4, 0x1, 0x1c1f ;  /* 0x003c1f0004007f89 */ /* 0x000e6800000e0000 */
[----:B------:R2:W3:Y:S04]  /*9600*/  SHFL.IDX PT, R5, R10, 0x1, 0x1c1f ;  /* 0x003c1f000a057f89 */ /* 0x0004e800000e0000 */
[----:B------:R2:W4:Y:S01]  /*9610*/  SHFL.IDX PT, R14, R9, 0x1, 0x1c1f ;  /* 0x003c1f00090e7f89 */ /* 0x00052200000e0000 */
[----:B0-----:R-:W-:-:S02]  /*9620*/  IMAD.MOV.U32 R21, RZ, RZ, R3 ;  /* 0x000000ffff157224 */ /* 0x001fc400078e0003 */
[----:B-12---:R-:W-:-:S07]  /*9630*/  IMAD.MOV.U32 R20, RZ, RZ, R0 ;  /* 0x000000ffff147224 */ /* 0x006fce00078e0000 */
.L_x_5215:
[----:B------:R-:W-:Y:S01]  /*9640*/  VIADD R48, R48, 0x40 ;  /* 0x0000004030307836 */ /* 0x000fe20000000000 */
[----:B------:R-:W-:Y:S01]  /*9650*/  BSSY B1, `(.L_x_4933) ;  /* 0x0000030000017945 */ /* 0x000fe20003800000 */
[----:B----4-:R-:W-:Y:S01]  /*9660*/  IMAD.MOV.U32 R60, RZ, RZ, R14 ;  /* 0x000000ffff3c7224 */ /* 0x010fe200078e000e */
[----:B------:R-:W-:Y:S01]  /*9670*/  CS2R R10, SRZ ;  /* 0x00000000000a7805 */ /* 0x000fe2000001ff00 */
[----:B---3--:R-:W-:Y:S01]  /*9680*/  IMAD.MOV.U32 R61, RZ, RZ, R5 ;  /* 0x000000ffff3d7224 */ /* 0x008fe200078e0005 */
        /* <DEDUP_REMOVED lines=34> */
[----:B------:R-:W-:Y:S02]  /*98b0*/  CS2R R48, SRZ ;  /* 0x0000000000307805 */ /* 0x000fe4000001ff00 */
[----:B0-----:R-:W-:Y:S01]  /*98c0*/  CS2R R4, SRZ ;  /* 0x0000000000047805 */ /* 0x001fe2000001ff00 */
[--C-:B------:R-:W-:Y:S01]  /*98d0*/  @!P1 IMAD.WIDE R20, R3, 0x2, R60.reuse ;  /* 0x0000000203149825 */ /* 0x100fe200078e023c */
[----:B------:R0:W5:Y:S03]  /*98e0*/  @!P1 LD.E.128 R8, desc[UR38][R62.64] ;  /* 0x000000263e089980 */ /* 0x000166000c101d00 */
[--C-:B------:R-:W-:Y:S01]  /*98f0*/  @!P2 IMAD.WIDE R66, R67, 0x2, R60.reuse ;  /* 0x000000024342a825 */ /* 0x100fe200078e023c */
[----:B------:R0:W5:Y:S03]  /*9900*/  @!P1 LD.E.128 R52, desc[UR38][R20.64] ;  /* 0x0000002614349980 */ /* 0x000166000c101d00 */
[----:B------:R-:W-:Y:S01]  /*9910*/  @!P0 IMAD.WIDE R60, R18, 0x2, R60 ;  /* 0x00000002123c8825 */ /* 0x000fe200078e023c */
[----:B------:R0:W5:Y:S04]  /*9920*/  @!P2 LD.E.128 R4, desc[UR38][R64.64] ;  /* 0x000000264004a980 */ /* 0x000168000c101d00 */
[----:B------:R0:W5:Y:S04]  /*9930*/  @!P0 LD.E.128 R56, desc[UR38][R60.64] ;  /* 0x000000263c388980 */ /* 0x000168000c101d00 */
[----:B------:R0:W5:Y:S02]  /*9940*/  @!P2 LD.E.128 R48, desc[UR38][R66.64] ;  /* 0x000000264230a980 */ /* 0x000164000c101d00 */
.L_x_4934:
[----:B------:R-:W-:Y:S05]  /*9950*/  BSYNC B1 ;  /* 0x0000000000017941 */ /* 0x000fea0003800000 */
.L_x_4933:
[----:B------:R-:W-:Y:S01]  /*9960*/  R2UR UR5, R216 ;  /* 0x00000000d80572ca */ /* 0x000fe200000e0000 */
[----:B0----5:R-:W-:Y:S02]  /*9970*/  IMAD.MOV.U32 R62, RZ, RZ, R11 ;  /* 0x000000ffff3e7224 */ /* 0x021fe400078e000b */
        /* <DEDUP_REMOVED lines=9> */
[----:B------:R-:W-:Y:S01]  /*9a10*/  ULEA.HI UR4, UR5, UR5, URZ, 0x1 ;  /* 0x0000000505047291 */ /* 0x000fe2000f8f083f */
[----:B------:R-:W-:Y:S01]  /*9a20*/  IMAD.U32 R90, RZ, RZ, UR60 ;  /* 0x0000003cff5a7e24 */ /* 0x000fe2000f8e00ff */
[----:B------:R-:W-:Y:S01]  /*9a30*/  PRMT R75, R61, 0x7610, R75 ;  /* 0x000076103d4b7816 */ /* 0x000fe2000000004b */
[----:B------:R-:W-:Y:S01]  /*9a40*/  IMAD.MOV.U32 R62, RZ, RZ, R13 ;  /* 0x000000ffff3e7224 */ /* 0x000fe200078e000d */
[----:B------:R-:W-:Y:S01]  /*9a50*/  ULOP3.LUT UR4, UR4, 0xfffffffe, URZ, 0xc0, !UPT ;  /* 0xfffffffe04047892 */ /* 0x000fe2000f8ec03f */
[----:B------:R-:W-:Y:S01]  /*9a60*/  PRMT R91, R64, 0x7610, R91 ;  /* 0x00007610405b7816 */ /* 0x000fe2000000005b */
[----:B------:R-:W-:Y:S01]  /*9a70*/  IMAD.MOV.U32 R63, RZ, RZ, R50 ;  /* 0x000000ffff3f7224 */ /* 0x000fe200078e0032 */
[----:B------:R-:W-:Y:S01]  /*9a80*/  VIADDMNMX R90, R69, -R90, 0x80, PT ;  /* 0x00000080455a7446 */ /* 0x000fe2000380095a */
[----:B------:R-:W-:Y:S01]  /*9a90*/  UIADD3 UR4, UR5, -UR4, URZ ;  /* 0x8000000405047290 */ /* 0x000fe2000fffe03f */
[----:B------:R-:W-:Y:S01]  /*9aa0*/  IMAD.MOV.U32 R61, RZ, RZ, R12 ;  /* 0x000000ffff3d7224 */ /* 0x000fe200078e000c */
        /* <DEDUP_REMOVED lines=23> */
[----:B------:R-:W-:Y:S01]  /*9c20*/  ISETP.GE.AND P1, PT, R203, R90, PT ;  /* 0x0000005acb00720c */ /* 0x000fe20003f26270 */
[----:B------:R-:W-:Y:S01]  /*9c30*/  IMAD.MOV.U32 R3, RZ, RZ, R7 ;  /* 0x000000ffff037224 */ /* 0x000fe200078e0007 */
[----:B------:R-:W-:Y:S01]  /*9c40*/  PRMT R79, R61, 0x7610, R79 ;  /* 0x000076103d4f7816 */ /* 0x000fe2000000004f */
[----:B------:R-:W-:Y:S01]  /*9c50*/  IMAD.MOV.U32 R20, RZ, RZ, R4 ;  /* 0x000000ffff147224 */ /* 0x000fe200078e0004 */
[----:B------:R-:W-:Y:S01]  /*9c60*/  PRMT R95, R64, 0x7610, R95 ;  /* 0x00007610405f7816 */ /* 0x000fe2000000005f */
[----:B------:R-:W-:-:S02]  /*9c70*/  IMAD.MOV.U32 R21, RZ, RZ, R5 ;  /* 0x000000ffff157224 */ /* 0x000fc400078e0005 */
[----:B------:R-:W-:Y:S02]  /*9c80*/  IMAD.MOV.U32 R62, RZ, RZ, R56 ;  /* 0x000000ffff3e7224 */ /* 0x000fe400078e0038 */
[----:B------:R-:W-:Y:S01]  /*9c90*/  IMAD.MOV.U32 R63, RZ, RZ, R57 ;  /* 0x000000ffff3f7224 */ /* 0x000fe200078e0039 */
[----:B0-----:R-:W-:Y:S06]  /*9ca0*/  @!P0 BRA `(.L_x_4935) ;  /* 0x000001a800f88947 */ /* 0x001fec0003800000 */
.L_x_5216:
[----:B------:R-:W-:Y:S01]  /*9cb0*/  BSSY B1, `(.L_x_4936) ;  /* 0x000014c000017945 */ /* 0x000fe20003800000 */
[----:B------:R-:W-:Y:S02]  /*9cc0*/  PRMT R96, R62, 0x7610, R96 ;  /* 0x000076103e607816 */ /* 0x000fe40000000060 */
[----:B------:R-:W-:Y:S01]  /*9cd0*/  PRMT R97, R63, 0x7610, R97 ;  /* 0x000076103f617816 */ /* 0x000fe20000000061 */
[----:B------:R-:W-:Y:S06]  /*9ce0*/  @P1 BRA `(.L_x_4937) ;  /* 0x0000001400201947 */ /* 0x000fec0003800000 */
[----:B------:R-:W1:Y:S01]  /*9cf0*/  LDC R106, c[0x0][0x3f4] ;  /* 0x0000fd00ff6a7b82 */ /* 0x000e620000000800 */
[C---:B0-----:R-:W-:Y:S01]  /*9d00*/  VIADD R61, R18.reuse, 0x20 ;  /* 0x00000020123d7836 */ /* 0x041fe20000000000 */
[----:B------:R-:W-:Y:S01]  /*9d10*/  BSSY B2, `(.L_x_4938) ;  /* 0x0000071000027945 */ /* 0x000fe20003800000 */
[C---:B------:R-:W-:Y:S01]  /*9d20*/  VIADD R63, R18.reuse, 0x40 ;  /* 0x00000040123f7836 */ /* 0x040fe20000000000 */
[-C--:B-1----:R-:W-:Y:S02]  /*9d30*/  ISETP.GE.AND P0, PT, R18, R106.reuse, PT ;  /* 0x0000006a1200720c */ /* 0x082fe40003f06270 */
[-C--:B------:R-:W-:Y:S02]  /*9d40*/  ISETP.GE.AND P1, PT, R61, R106.reuse, PT ;  /* 0x0000006a3d00720c */ /* 0x080fe40003f26270 */
[----:B------:R-:W-:-:S09]  /*9d50*/  ISETP.GE.AND P2, PT, R63, R106, PT ;  /* 0x0000006a3f00720c */ /* 0x000fd20003f46270 */
[----:B------:R-:W-:Y:S05]  /*9d60*/  @P0 BRA `(.L_x_4939) ;  /* 0x0000000400ac0947 */ /* 0x000fea0003800000 */
[----:B------:R-:W-:Y:S02]  /*9d70*/  LEA.HI R60, R106, R217, RZ, 0x1d ;  /* 0x000000d96a3c7211 */ /* 0x000fe400078fe8ff */
[----:B------:R-:W-:Y:S02]  /*9d80*/  LOP3.LUT R61, R212, 0x38, R18, 0xf8, !PT ;  /* 0x00000038d43d7812 */ /* 0x000fe400078ef812 */
[----:B------:R-:W-:Y:S02]  /*9d90*/  SHF.R.S32.HI R63, RZ, 0x1f, R60 ;  /* 0x0000001fff3f7819 */ /* 0x000fe4000001143c */
[----:B------:R-:W-:Y:S02]  /*9da0*/  SHF.R.U64 R120, R36, 0x10, R37 ;  /* 0x0000001024787819 */ /* 0x000fe40000001225 */
[----:B------:R-:W-:Y:S01]  /*9db0*/  LEA.HI R62, R63, R60, RZ, 0x3 ;  /* 0x0000003c3f3e7211 */ /* 0x000fe200078f18ff */
[----:B------:R-:W-:Y:S01]  /*9dc0*/  IMAD.SHL.U32 R63, R60, 0x8, RZ ;  /* 0x000000083c3f7824 */ /* 0x000fe200078e00ff */
[----:B------:R-:W-:-:S02]  /*9dd0*/  LOP3.LUT R60, R61, R214, RZ, 0x3c, !PT ;  /* 0x000000d63d3c7212 */ /* 0x000fc400078e3cff */
[----:B------:R-:W-:Y:S01]  /*9de0*/  SHF.R.U64 R24, R24, 0x10, R25 ;  /* 0x0000001018187819 */ /* 0x000fe20000001219 */
[----:B------:R-:W-:Y:S01]  /*9df0*/  IMAD.SHL.U32 R62, R62, 0x400, RZ ;  /* 0x000004003e3e7824 */ /* 0x000fe200078e00ff */
[----:B------:R-:W-:Y:S01]  /*9e00*/  LOP3.LUT R63, R212, 0x38, R63, 0xf8, !PT ;  /* 0x00000038d43f7812 */ /* 0x000fe200078ef83f */
[----:B------:R-:W-:Y:S01]  /*9e10*/  IMAD R60, R213, 0x200, R60 ;  /* 0x00000200d53c7824 */ /* 0x000fe200078e023c */
[----:B------:R-:W-:Y:S02]  /*9e20*/  SHF.R.U64 R36, R38, 0x10, R39 ;  /* 0x0000001026247819 */ /* 0x000fe40000001227 */
[----:B------:R-:W-:Y:S02]  /*9e30*/  LOP3.LUT R62, R62, 0x7fffe000, RZ, 0xc0, !PT ;  /* 0x7fffe0003e3e7812 */ /* 0x000fe400078ec0ff */
[----:B------:R-:W-:Y:S02]  /*9e40*/  LOP3.LUT R63, R63, R214, RZ, 0x3c, !PT ;  /* 0x000000d63f3f7212 */ /* 0x000fe400078e3cff */
[----:B------:R-:W-:Y:S01]  /*9e50*/  LEA R107, R60, UR41, 0x1 ;  /* 0x000000293c6b7c11 */ /* 0x000fe2000f8e08ff */
[----:B------:R-:W-:Y:S01]  /*9e60*/  IMAD R62, R213, 0x200, R62 ;  /* 0x00000200d53e7824 */ /* 0x000fe200078e023e */
[----:B------:R-:W-:-:S02]  /*9e70*/  SHF.R.U32.HI R25, RZ, 0x10, R25 ;  /* 0x00000010ff197819 */ /* 0x000fc40000011619 */
[----:B------:R-:W-:Y:S01]  /*9e80*/  SHF.R.U64 R118, R26, 0x10, R27 ;  /* 0x000000101a767819 */ /* 0x000fe2000000121b */
[----:B------:R-:W-:Y:S01]  /*9e90*/  IMAD.IADD R108, R62, 0x1, R63 ;  /* 0x000000013e6c7824 */ /* 0x000fe200078e023f */
[----:B------:R-:W-:Y:S01]  /*9ea0*/  PRMT R111, R111, 0x5410, R120 ;  /* 0x000054106f6f7816 */ /* 0x000fe20000000078 */
[----:B------:R-:W0:Y:S01]  /*9eb0*/  LDS.128 R60, [R107+0x12400] ;  /* 0x012400006b3c7984 */ /* 0x000e220000000c00 */
[----:B------:R-:W-:Y:S02]  /*9ec0*/  PRMT R115, R115, 0x5410, R24 ;  /* 0x0000541073737816 */ /* 0x000fe40000000018 */
[----:B------:R-:W-:Y:S02]  /*9ed0*/  LEA R108, R108, UR41, 0x1 ;  /* 0x000000296c6c7c11 */ /* 0x000fe4000f8e08ff */
[----:B------:R-:W-:Y:S01]  /*9ee0*/  SHF.R.U32.HI R39, RZ, 0x10, R39 ;  /* 0x00000010ff277819 */ /* 0x000fe20000011627 */
[----:B------:R-:W-:Y:S01]  /*9ef0*/  IMAD.U32 R119, R115, 0x10000, RZ ;  /* 0x0001000073777824 */ /* 0x000fe200078e00ff */
[----:B------:R-:W-:Y:S01]  /*9f00*/  SHF.R.U32.HI R27, RZ, 0x10, R27 ;  /* 0x00000010ff1b7819 */ /* 0x000fe2000001161b */
[----:B------:R-:W1:Y:S01]  /*9f10*/  LDS.128 R64, [R108+0x12400] ;  /* 0x012400006c407984 */ /* 0x000e620000000c00 */
[----:B------:R-:W-:-:S02]  /*9f20*/  SHF.R.U32.HI R37, RZ, 0x10, R37 ;  /* 0x00000010ff257819 */ /* 0x000fc40000011625 */
[----:B------:R-:W-:Y:S02]  /*9f30*/  PRMT R116, R116, 0x5410, R25 ;  /* 0x0000541074747816 */ /* 0x000fe40000000019 */
[----:B------:R-:W-:Y:S01]  /*9f40*/  PRMT R118, R113, 0x5410, R118 ;  /* 0x0000541071767816 */ /* 0x000fe20000000076 */
[----:B------:R-:W-:Y:S01]  /*9f50*/  IMAD.U32 R113, R111, 0x10000, RZ ;  /* 0x000100006f717824 */ /* 0x000fe200078e00ff */
        /* <DEDUP_REMOVED lines=43> */
[C---:B------:R-:W-:Y:S01]  /*a210*/  FFMA.FTZ R112, R25.reuse, R24, -R26 ;  /* 0x0000001819707223 */ /* 0x040fe2000001081a */
        /* <DEDUP_REMOVED lines=14> */
[CC--:B------:R-:W-:Y:S01]  /*a300*/  FMUL.FTZ R27, R65.reuse, R118.reuse ;  /* 0x00000076411b7220 */ /* 0x0c0fe20000410000 */
[----:B------:R-:W-:Y:S01]  /*a310*/  FMUL.FTZ R39, R66, R37 ;  /* 0x0000002542277220 */ /* 0x000fe20000410000 */
[----:B------:R-:W-:Y:S01]  /*a320*/  FMUL.FTZ R65, R65, R117 ;  /* 0x0000007541417220 */ /* 0x000fe20000410000 */
[----:B------:R-:W-:Y:S01]  /*a330*/  F2FP.BF16.F32.PACK_AB R24, R112, R121 ;  /* 0x000000797018723e */ /* 0x000fe200000010ff */
        /* <DEDUP_REMOVED lines=10> */
[----:B------:R0:W-:Y:S01]  /*a3e0*/  STS.128 [R107+0x12400], R24 ;  /* 0x012400186b007388 */ /* 0x0001e20000000c00 */
[----:B------:R-:W-:Y:S02]  /*a3f0*/  F2FP.BF16.F32.PACK_AB R38, R65, R60 ;  /* 0x0000003c4126723e */ /* 0x000fe400000010ff */
[----:B------:R-:W-:-:S05]  /*a400*/  F2FP.BF16.F32.PACK_AB R39, R66, R109 ;  /* 0x0000006d4227723e */ /* 0x000fca00000010ff */
[----:B------:R0:W-:Y:S02]  /*a410*/  STS.128 [R108+0x12400], R36 ;  /* 0x012400246c007388 */ /* 0x0001e40000000c00 */
.L_x_4939:
[----:B------:R-:W-:Y:S05]  /*a420*/  BSYNC B2 ;  /* 0x0000000000027941 */ /* 0x000fea0003800000 */
.L_x_4938:
[----:B------:R-:W-:Y:S04]  /*a430*/  BSSY B2, `(.L_x_4940) ;  /* 0x000006a000027945 */ /* 0x000fe80003800000 */
[----:B------:R-:W-:Y:S05]  /*a440*/  @P1 BRA `(.L_x_4941) ;  /* 0x0000000400a01947 */ /* 0x000fea0003800000 */
[----:B0-----:R-:W2:Y:S01]  /*a450*/  LDL R107, [R1+0x290] ;  /* 0x00029000016b7983 */ /* 0x001ea20000100800 */
[----:B------:R-:W-:Y:S02]  /*a460*/  LEA.HI R24, R106, R218, RZ, 0x1d ;  /* 0x000000da6a187211 */ /* 0x000fe400078fe8ff */
[--C-:B------:R-:W-:Y:S02]  /*a470*/  SHF.R.U64 R63, R40, 0x10, R41.reuse ;  /* 0x00000010283f7819 */ /* 0x100fe40000001229 */
[----:B------:R-:W-:Y:S02]  /*a480*/  SHF.R.S32.HI R25, RZ, 0x1f, R24 ;  /* 0x0000001fff197819 */ /* 0x000fe40000011418 */
[----:B------:R-:W-:Y:S02]  /*a490*/  SHF.R.U32.HI R40, RZ, 0x10, R41 ;  /* 0x00000010ff287819 */ /* 0x000fe40000011629 */
[----:B------:R-:W-:Y:S01]  /*a4a0*/  LEA.HI R26, R25, R24, RZ, 0x3 ;  /* 0x00000018191a7211 */ /* 0x000fe200078f18ff */
[----:B------:R-:W-:Y:S01]  /*a4b0*/  IMAD.SHL.U32 R25, R24, 0x8, RZ ;  /* 0x0000000818197824 */ /* 0x000fe200078e00ff */
[----:B------:R-:W-:-:S02]  /*a4c0*/  SHF.R.U64 R41, R28, 0x10, R29 ;  /* 0x000000101c297819 */ /* 0x000fc4000000121d */
[----:B------:R-:W-:Y:S01]  /*a4d0*/  SHF.R.U32.HI R28, RZ, 0x10, R29 ;  /* 0x00000010ff1c7819 */ /* 0x000fe2000001161d */
[----:B------:R-:W-:Y:S01]  /*a4e0*/  IMAD.SHL.U32 R26, R26, 0x400, RZ ;  /* 0x000004001a1a7824 */ /* 0x000fe200078e00ff */
[----:B------:R-:W-:Y:S02]  /*a4f0*/  LOP3.LUT R25, R212, 0x38, R25, 0xf8, !PT ;  /* 0x00000038d4197812 */ /* 0x000fe400078ef819 */
[----:B------:R-:W-:Y:S02]  /*a500*/  SHF.R.U64 R61, R42, 0x10, R43 ;  /* 0x000000102a3d7819 */ /* 0x000fe4000000122b */
[----:B------:R-:W-:Y:S02]  /*a510*/  LOP3.LUT R26, R26, 0x7fffe000, RZ, 0xc0, !PT ;  /* 0x7fffe0001a1a7812 */ /* 0x000fe400078ec0ff */
[----:B------:R-:W-:Y:S02]  /*a520*/  LOP3.LUT R25, R25, R214, RZ, 0x3c, !PT ;  /* 0x000000d619197212 */ /* 0x000fe400078e3cff */
[----:B------:R-:W-:Y:S01]  /*a530*/  PRMT R100, R100, 0x5410, R63 ;  /* 0x0000541064647816 */ /* 0x000fe2000000003f */
[----:B------:R-:W-:Y:S01]  /*a540*/  IMAD R26, R213, 0x200, R26 ;  /* 0x00000200d51a7824 */ /* 0x000fe200078e021a */
[----:B------:R-:W-:-:S02]  /*a550*/  PRMT R104, R104, 0x5410, R41 ;  /* 0x0000541068687816 */ /* 0x000fc40000000029 */
[----:B------:R-:W-:Y:S01]  /*a560*/  SHF.R.U64 R29, R30, 0x10, R31 ;  /* 0x000000101e1d7819 */ /* 0x000fe2000000121f */
[----:B------:R-:W-:Y:S01]  /*a570*/  IMAD.IADD R60, R26, 0x1, R25 ;  /* 0x000000011a3c7824 */ /* 0x000fe200078e0219 */
[----:B------:R-:W-:Y:S01]  /*a580*/  PRMT R105, R105, 0x5410, R28 ;  /* 0x0000541069697816 */ /* 0x000fe2000000001c */
[----:B------:R-:W-:Y:S01]  /*a590*/  IMAD.U32 R63, R104, 0x10000, RZ ;  /* 0x00010000683f7824 */ /* 0x000fe200078e00ff */
[----:B------:R-:W-:Y:S02]  /*a5a0*/  SHF.R.U32.HI R30, RZ, 0x10, R31 ;  /* 0x00000010ff1e7819 */ /* 0x000fe4000001161f */
[----:B------:R-:W-:Y:S01]  /*a5b0*/  LEA R60, R60, UR41, 0x1 ;  /* 0x000000293c3c7c11 */ /* 0x000fe2000f8e08ff */
[----:B------:R-:W-:Y:S01]  /*a5c0*/  IMAD.U32 R62, R105, 0x10000, RZ ;  /* 0x00010000693e7824 */ /* 0x000fe200078e00ff */
[----:B------:R-:W-:Y:S02]  /*a5d0*/  PRMT R101, R101, 0x5410, R40 ;  /* 0x0000541065657816 */ /* 0x000fe40000000028 */
[----:B------:R-:W-:Y:S01]  /*a5e0*/  PRMT R98, R98, 0x5410, R61 ;  /* 0x0000541062627816 */ /* 0x000fe2000000003d */
[----:B------:R-:W0:Y:S01]  /*a5f0*/  LDS.128 R36, [R60+0x12400] ;  /* 0x012400003c247984 */ /* 0x000e220000000c00 */
[----:B------:R-:W-:Y:S01]  /*a600*/  SHF.R.U32.HI R42, RZ, 0x10, R43 ;  /* 0x00000010ff2a7819 */ /* 0x000fe2000001162b */
[----:B------:R-:W-:Y:S01]  /*a610*/  IMAD.U32 R61, R100, 0x10000, RZ ;  /* 0x00010000643d7824 */ /* 0x000fe200078e00ff */
[----:B------:R-:W-:-:S02]  /*a620*/  PRMT R103, R103, 0x5410, R30 ;  /* 0x0000541067677816 */ /* 0x000fc4000000001e */
        /* <DEDUP_REMOVED lines=74> */
.L_x_4941:
[----:B------:R-:W-:Y:S05]  /*aad0*/  BSYNC B2 ;  /* 0x0000000000027941 */ /* 0x000fea0003800000 */
.L_x_4940:
[----:B------:R-:W-:Y:S05]  /*aae0*/  @P2 BRA `(.L_x_4937) ;  /* 0x0000000400a02947 */ /* 0x000fea0003800000 */
[----:B-1----:R-:W2:Y:S01]  /*aaf0*/  LDL R60, [R1+0x288] ;  /* 0x00028800013c7983 */ /* 0x002ea20000100800 */
[----:B------:R-:W-:Y:S02]  /*ab00*/  LEA.HI R106, R106, R219, RZ, 0x1d ;  /* 0x000000db6a6a7211 */ /* 0x000fe400078fe8ff */
[----:B0-----:R-:W-:Y:S02]  /*ab10*/  SHF.R.U64 R38, R32, 0x10, R33 ;  /* 0x0000001020267819 */ /* 0x001fe40000001221 */
[----:B------:R-:W-:Y:S02]  /*ab20*/  SHF.R.S32.HI R25, RZ, 0x1f, R106 ;  /* 0x0000001fff197819 */ /* 0x000fe4000001146a */
[----:B------:R-:W-:Y:S02]  /*ab30*/  SHF.R.U64 R42, R44, 0x10, R45 ;  /* 0x000000102c2a7819 */ /* 0x000fe4000000122d */
[----:B------:R-:W-:Y:S01]  /*ab40*/  LEA.HI R24, R25, R106, RZ, 0x3 ;  /* 0x0000006a19187211 */ /* 0x000fe200078f18ff */
[----:B------:R-:W-:Y:S01]  /*ab50*/  IMAD.SHL.U32 R25, R106, 0x8, RZ ;  /* 0x000000086a197824 */ /* 0x000fe200078e00ff */
[----:B------:R-:W-:-:S02]  /*ab60*/  PRMT R87, R87, 0x5410, R38 ;  /* 0x0000541057577816 */ /* 0x000fc40000000026 */
[----:B------:R-:W-:Y:S01]  /*ab70*/  PRMT R83, R83, 0x5410, R42 ;  /* 0x0000541053537816 */ /* 0x000fe2000000002a */
[----:B------:R-:W-:Y:S01]  /*ab80*/  IMAD.SHL.U32 R24, R24, 0x400, RZ ;  /* 0x0000040018187824 */ /* 0x000fe200078e00ff */
[----:B------:R-:W-:Y:S01]  /*ab90*/  LOP3.LUT R25, R212, 0x38, R25, 0xf8, !PT ;  /* 0x00000038d4197812 */ /* 0x000fe200078ef819 */
[----:B------:R-:W-:Y:S01]  /*aba0*/  IMAD.U32 R42, R87, 0x10000, RZ ;  /* 0x00010000572a7824 */ /* 0x000fe200078e00ff */
[----:B------:R-:W-:Y:S01]  /*abb0*/  SHF.R.U32.HI R45, RZ, 0x10, R45 ;  /* 0x00000010ff2d7819 */ /* 0x000fe2000001162d */
[----:B------:R-:W-:Y:S01]  /*abc0*/  IMAD.U32 R41, R83, 0x10000, RZ ;  /* 0x0001000053297824 */ /* 0x000fe200078e00ff */
[----:B------:R-:W-:Y:S02]  /*abd0*/  LOP3.LUT R24, R24, 0x7fffe000, RZ, 0xc0, !PT ;  /* 0x7fffe00018187812 */ /* 0x000fe400078ec0ff */
[----:B------:R-:W-:Y:S02]  /*abe0*/  LOP3.LUT R25, R25, R214, RZ, 0x3c, !PT ;  /* 0x000000d619197212 */ /* 0x000fe400078e3cff */
[----:B------:R-:W-:Y:S01]  /*abf0*/  SHF.R.U64 R40, R46, 0x10, R47 ;  /* 0x000000102e287819 */ /* 0x000fe2000000122f */
[----:B------:R-:W-:Y:S01]  /*ac00*/  IMAD R24, R213, 0x200, R24 ;  /* 0x00000200d5187824 */ /* 0x000fe200078e0218 */
[----:B------:R-:W-:-:S02]  /*ac10*/  SHF.R.U64 R32, R34, 0x10, R35 ;  /* 0x0000001022207819 */ /* 0x000fc40000001223 */
[----:B------:R-:W-:Y:S01]  /*ac20*/  SHF.R.U32.HI R47, RZ, 0x10, R47 ;  /* 0x00000010ff2f7819 */ /* 0x000fe2000001162f */
[----:B------:R-:W-:Y:S01]  /*ac30*/  IMAD.IADD R28, R24, 0x1, R25 ;  /* 0x00000001181c7824 */ /* 0x000fe200078e0219 */
[----:B------:R-:W-:Y:S02]  /*ac40*/  SHF.R.U32.HI R33, RZ, 0x10, R33 ;  /* 0x00000010ff217819 */ /* 0x000fe40000011621 */
[----:B------:R-:W-:Y:S02]  /*ac50*/  SHF.R.U32.HI R35, RZ, 0x10, R35 ;  /* 0x00000010ff237819 */ /* 0x000fe40000011623 */
[----:B------:R-:W-:Y:S02]  /*ac60*/  LEA R36, R28, UR41, 0x1 ;  /* 0x000000291c247c11 */ /* 0x000fe4000f8e08ff */
[----:B------:R-:W-:Y:S02]  /*ac70*/  PRMT R84, R84, 0x5410, R45 ;  /* 0x0000541054547816 */ /* 0x000fe4000000002d */
[----:B------:R-:W-:Y:S01]  /*ac80*/  PRMT R85, R85, 0x5410, R32 ;  /* 0x0000541055557816 */ /* 0x000fe20000000020 */
[----:B------:R-:W0:Y:S01]  /*ac90*/  LDS.128 R28, [R36+0x12400] ;  /* 0x01240000241c7984 */ /* 0x000e220000000c00 */
[----:B------:R-:W-:-:S02]  /*aca0*/  PRMT R82, R82, 0x5410, R47 ;  /* 0x0000541052527816 */ /* 0x000fc4000000002f */
[----:B------:R-:W-:Y:S02]  /*acb0*/  PRMT R88, R88, 0x5410, R33 ;  /* 0x0000541058587816 */ /* 0x000fe40000000021 */
[----:B------:R-:W-:Y:S02]  /*acc0*/  PRMT R86, R86, 0x5410, R35 ;  /* 0x0000541056567816 */ /* 0x000fe40000000023 */
[----:B------:R-:W-:Y:S01]  /*acd0*/  PRMT R81, R81, 0x5410, R40 ;  /* 0x0000541051517816 */ /* 0x000fe20000000028 */
        /* <DEDUP_REMOVED lines=14> */
[C---:B------:R-:W-:Y:S01]  /*adc0*/  IMAD.U32 R39, R30.reuse, 0x10000, RZ ;  /* 0x000100001e277824 */ /* 0x040fe200078e00ff */
        /* <DEDUP_REMOVED lines=8> */
[----:B------:R-:W-:Y:S01]  /*ae50*/  FFMA.FTZ R45, R32, R41, -R45 ;  /* 0x00000029202d7223 */ /* 0x000fe2000001082d */
[----:B------:R-:W-:-:S02]  /*ae60*/  IMAD.U32 R41, R86, 0x10000, RZ ;  /* 0x0001000056297824 */ /* 0x000fc400078e00ff */
[----:B------:R-:W-:Y:S01]  /*ae70*/  FFMA.FTZ R47, R32, R42, R47 ;  /* 0x0000002a202f7223 */ /* 0x000fe2000001002f */
[----:B------:R-:W-:Y:S02]  /*ae80*/  IMAD.U32 R32, R82, 0x10000, RZ ;  /* 0x0001000052207824 */ /* 0x000fe400078e00ff */
[----:B------:R-:W-:Y:S01]  /*ae90*/  FFMA.FTZ R44, R33, R37, -R44 ;  /* 0x00000025212c7223 */ /* 0x000fe2000001082c */
[C---:B------:R-:W-:Y:S01]  /*aea0*/  FMUL.FTZ R42, R40.reuse, R41 ;  /* 0x00000029282a7220 */ /* 0x040fe20000410000 */
[----:B------:R-:W-:Y:S02]  /*aeb0*/  IMAD.U32 R35, R27, 0x10000, RZ ;  /* 0x000100001b237824 */ /* 0x000fe400078e00ff */
[-C--:B------:R-:W-:Y:S01]  /*aec0*/  FMUL.FTZ R40, R40, R32.reuse ;  /* 0x0000002028287220 */ /* 0x080fe20000410000 */
[----:B------:R-:W-:Y:S01]  /*aed0*/  FFMA.FTZ R43, R33, R43, R38 ;  /* 0x0000002b212b7223 */ /* 0x000fe20000010026 */
[C---:B------:R-:W-:Y:S01]  /*aee0*/  FMUL.FTZ R33, R28.reuse, R87 ;  /* 0x000000571c217220 */ /* 0x040fe20000410000 */
[C---:B------:R-:W-:Y:S01]  /*aef0*/  FFMA.FTZ R37, R35.reuse, R32, -R42 ;  /* 0x0000002023257223 */ /* 0x040fe2000001082a */
[----:B------:R-:W-:Y:S01]  /*af00*/  FFMA.FTZ R41, R35, R41, R40 ;  /* 0x0000002923297223 */ /* 0x000fe20000010028 */
[----:B------:R-:W-:Y:S01]  /*af10*/  FMUL.FTZ R35, R28, R83 ;  /* 0x000000531c237220 */ /* 0x000fe20000410000 */
[----:B------:R-:W-:-:S02]  /*af20*/  IMAD.U32 R32, R85, 0x10000, RZ ;  /* 0x0001000055207824 */ /* 0x000fc400078e00ff */
[----:B------:R-:W-:Y:S01]  /*af30*/  FFMA.FTZ R38, R24, R83, -R33 ;  /* 0x0000005318267223 */ /* 0x000fe20000010821 */
[----:B------:R-:W-:Y:S02]  /*af40*/  IMAD.U32 R34, R26, 0x10000, RZ ;  /* 0x000100001a227824 */ /* 0x000fe400078e00ff */
[----:B------:R-:W-:Y:S01]  /*af50*/  FFMA.FTZ R40, R24, R87, R35 ;  /* 0x0000005718287223 */ /* 0x000fe20000010023 */
[----:B------:R-:W-:Y:S02]  /*af60*/  IMAD.U32 R28, R81, 0x10000, RZ ;  /* 0x00010000511c7824 */ /* 0x000fe400078e00ff */
[C---:B------:R-:W-:Y:S01]  /*af70*/  FMUL.FTZ R42, R29.reuse, R88 ;  /* 0x000000581d2a7220 */ /* 0x040fe20000410000 */
[----:B------:R-:W-:Y:S01]  /*af80*/  FMUL.FTZ R33, R29, R84 ;  /* 0x000000541d217220 */ /* 0x000fe20000410000 */
[----:B------:R-:W-:Y:S01]  /*af90*/  FMUL.FTZ R35, R39, R32 ;  /* 0x0000002027237220 */ /* 0x000fe20000410000 */
[----:B------:R-:W-:Y:S01]  /*afa0*/  LOP3.LUT R85, R85, 0xffff0000, RZ, 0xc0, !PT ;  /* 0xffff000055557812 */ /* 0x000fe200078ec0ff */
[C---:B------:R-:W-:Y:S01]  /*afb0*/  FFMA.FTZ R29, R25.reuse, R84, -R42 ;  /* 0x00000054191d7223 */ /* 0x040fe2000001082a */
[----:B------:R-:W-:Y:S01]  /*afc0*/  LOP3.LUT R86, R86, 0xffff0000, RZ, 0xc0, !PT ;  /* 0xffff000056567812 */ /* 0x000fe200078ec0ff */
        /* <DEDUP_REMOVED lines=8> */
[C---:B------:R-:W-:Y:S01]  /*b050*/  FMUL.FTZ R28, R31.reuse, R86 ;  /* 0x000000561f1c7220 */ /* 0x040fe20000410000 */
[-C--:B------:R-:W-:Y:S01]  /*b060*/  FMUL.FTZ R24, R30, R81.reuse ;  /* 0x000000511e187220 */ /* 0x080fe20000410000 */
        /* <DEDUP_REMOVED lines=16> */
.L_x_4937:
[----:B------:R-:W-:Y:S05]  /*b170*/  BSYNC B1 ;  /* 0x0000000000017941 */ /* 0x000fea0003800000 */
.L_x_4936:
[----:B------:R-:W-:-:S13]  /*b180*/  ISETP.GE.AND P0, PT, R225, R90, PT ;  /* 0x0000005ae100720c */ /* 0x000fda0003f06270 */
[----:B------:R-:W-:Y:S05]  /*b190*/  @P0 BRA `(.L_x_4918) ;  /* 0x0000001400000947 */ /* 0x000fea0003800000 */
[----:B------:R-:W3:Y:S01]  /*b1a0*/  LDC R32, c[0x0][0x3f4] ;  /* 0x0000fd00ff207b82 */ /* 0x000ee20000000800 */
[C---:B012---:R-:W-:Y:S01]  /*b1b0*/  VIADD R25, R18.reuse, 0x20 ;  /* 0x0000002012197836 */ /* 0x047fe20000000000 */
[----:B------:R-:W-:Y:S01]  /*b1c0*/  BSSY B1, `(.L_x_4942) ;  /* 0x000006d000017945 */ /* 0x000fe20003800000 */
[C---:B------:R-:W-:Y:S01]  /*b1d0*/  VIADD R27, R18.reuse, 0x40 ;  /* 0x00000040121b7836 */ /* 0x040fe20000000000 */
[-C--:B---3--:R-:W-:Y:S02]  /*b1e0*/  ISETP.GE.AND P0, PT, R18, R32.reuse, PT ;  /* 0x000000201200720c */ /* 0x088fe40003f06270 */
[-C--:B------:R-:W-:Y:S02]  /*b1f0*/  ISETP.GE.AND P1, PT, R25, R32.reuse, PT ;  /* 0x000000201900720c */ /* 0x080fe40003f26270 */
[----:B------:R-:W-:-:S09]  /*b200*/  ISETP.GE.AND P2, PT, R27, R32, PT ;  /* 0x000000201b00720c */ /* 0x000fd20003f46270 */
[----:B------:R-:W-:Y:S05]  /*b210*/  @P0 BRA `(.L_x_4943) ;  /* 0x00000004009c0947 */ /* 0x000fea0003800000 */
[----:B------:R-:W2:Y:S01]  /*b220*/  LDL R44, [R1+0x28c] ;  /* 0x00028c00012c7983 */ /* 0x000ea20000100800 */
        /* <DEDUP_REMOVED lines=15> */
[----:B------:R-:W-:Y:S02]  /*b320*/  LEA R33, R28, UR41, 0x1 ;  /* 0x000000291c217c11 */ /* 0x000fe4000f8e08ff */
[----:B------:R-:W-:Y:S02]  /*b330*/  SHF.R.U32.HI R56, RZ, 0x10, R57 ;  /* 0x00000010ff387819 */ /* 0x000fe40000011639 */
[----:B------:R-:W-:Y:S01]  /*b340*/  PRMT R89, R89, 0x5410, R12 ;  /* 0x0000541059597816 */ /* 0x000fe2000000000c */
[----:B------:R-:W0:Y:S01]  /*b350*/  LDS.128 R28, [R33+0x12400] ;  /* 0x01240000211c7984 */ /* 0x000e220000000c00 */
[----:B------:R-:W-:Y:S02]  /*b360*/  PRMT R96, R96, 0x5410, R15 ;  /* 0x0000541060607816 */ /* 0x000fe4000000000f */
[----:B------:R-:W-:-:S02]  /*b370*/  PRMT R94, R94, 0x5410, R13 ;  /* 0x000054105e5e7816 */ /* 0x000fc4000000000d */
[----:B------:R-:W-:Y:S01]  /*b380*/  PRMT R91, R91, 0x5410, R14 ;  /* 0x000054105b5b7816 */ /* 0x000fe2000000000e */
[----:B------:R-:W-:Y:S01]  /*b390*/  IMAD.U32 R39, R96, 0x10000, RZ ;  /* 0x0001000060277824 */ /* 0x000fe200078e00ff */
[----:B------:R-:W-:Y:S02]  /*b3a0*/  PRMT R92, R92, 0x5410, R35 ;  /* 0x000054105c5c7816 */ /* 0x000fe40000000023 */
[----:B------:R-:W-:Y:S02]  /*b3b0*/  PRMT R93, R93, 0x5410, R34 ;  /* 0x000054105d5d7816 */ /* 0x000fe40000000022 */
[----:B------:R-:W-:Y:S01]  /*b3c0*/  PRMT R97, R97, 0x5410, R56 ;  /* 0x0000541061617816 */ /* 0x000fe20000000038 */
[----:B------:R-:W-:Y:S01]  /*b3d0*/  IMAD.U32 R38, R92, 0x10000, RZ ;  /* 0x000100005c267824 */ /* 0x000fe200078e00ff */
[----:B------:R-:W-:Y:S02]  /*b3e0*/  SHF.R.U32.HI R58, RZ, 0x10, R59 ;  /* 0x00000010ff3a7819 */ /* 0x000fe4000001163b */
[----:B------:R-:W-:Y:S01]  /*b3f0*/  LOP3.LUT R96, R96, 0xffff0000, RZ, 0xc0, !PT ;  /* 0xffff000060607812 */ /* 0x000fe200078ec0ff */
[----:B------:R-:W-:Y:S01]  /*b400*/  IMAD.U32 R40, R97, 0x10000, RZ ;  /* 0x0001000061287824 */ /* 0x000fe200078e00ff */
[----:B------:R-:W-:-:S02]  /*b410*/  PRMT R95, R95, 0x5410, R58 ;  /* 0x000054105f5f7816 */ /* 0x000fc4000000003a */
[----:B------:R-:W-:Y:S02]  /*b420*/  LOP3.LUT R92, R92, 0xffff0000, RZ, 0xc0, !PT ;  /* 0xffff00005c5c7812 */ /* 0x000fe400078ec0ff */
[----:B------:R-:W-:Y:S01]  /*b430*/  LOP3.LUT R97, R97, 0xffff0000, RZ, 0xc0, !PT ;  /* 0xffff000061617812 */ /* 0x000fe200078ec0ff */
[C---:B0-----:R-:W-:Y:S01]  /*b440*/  IMAD.U32 R35, R29.reuse, 0x10000, RZ ;  /* 0x000100001d237824 */ /* 0x041fe200078e00ff */
[----:B------:R-:W-:Y:S01]  /*b450*/  LOP3.LUT R29, R29, 0xffff0000, RZ, 0xc0, !PT ;  /* 0xffff00001d1d7812 */ /* 0x000fe200078ec0ff */
        /* <DEDUP_REMOVED lines=14> */
[C---:B------:R-:W-:Y:S01]  /*b540*/  IMAD.U32 R27, R28.reuse, 0x10000, RZ ;  /* 0x000100001c1b7824 */ /* 0x040fe200078e00ff */
[----:B------:R-:W-:-:S03]  /*b550*/  LOP3.LUT R28, R28, 0xffff0000, RZ, 0xc0, !PT ;  /* 0xffff00001c1c7812 */ /* 0x000fc600078ec0ff */
[CC--:B------:R-:W-:Y:S01]  /*b560*/  FMUL.FTZ R41, R27.reuse, R39.reuse ;  /* 0x000000271b297220 */ /* 0x0c0fe20000410000 */
[-C--:B------:R-:W-:Y:S01]  /*b570*/  FMUL.FTZ R43, R27, R38.reuse ;  /* 0x000000261b2b7220 */ /* 0x080fe20000410000 */
[C---:B------:R-:W-:Y:S01]  /*b580*/  IMAD.U32 R27, R93.reuse, 0x10000, RZ ;  /* 0x000100005d1b7824 */ /* 0x040fe200078e00ff */
[----:B------:R-:W-:Y:S01]  /*b590*/  LOP3.LUT R93, R93, 0xffff0000, RZ, 0xc0, !PT ;  /* 0xffff00005d5d7812 */ /* 0x000fe200078ec0ff */
[C---:B------:R-:W-:Y:S01]  /*b5a0*/  FFMA.FTZ R41, R12.reuse, R38, -R41 ;  /* 0x000000260c297223 */ /* 0x040fe20000010829 */
[----:B------:R-:W-:Y:S02]  /*b5b0*/  IMAD.U32 R38, R95, 0x10000, RZ ;  /* 0x000100005f267824 */ /* 0x000fe400078e00ff */
[----:B------:R-:W-:Y:S01]  /*b5c0*/  FFMA.FTZ R43, R12, R39, R43 ;  /* 0x000000270c2b7223 */ /* 0x000fe2000001002b */
[----:B------:R-:W-:Y:S02]  /*b5d0*/  IMAD.U32 R12, R91, 0x10000, RZ ;  /* 0x000100005b0c7824 */ /* 0x000fe400078e00ff */
[-C--:B------:R-:W-:Y:S01]  /*b5e0*/  FMUL.FTZ R35, R35, R27.reuse ;  /* 0x0000001b23237220 */ /* 0x080fe20000410000 */
[C---:B------:R-:W-:Y:S01]  /*b5f0*/  FFMA.FTZ R45, R14.reuse, R27, -R45 ;  /* 0x0000001b0e2d7223 */ /* 0x040fe2000001082d */
[C---:B------:R-:W-:Y:S01]  /*b600*/  FMUL.FTZ R27, R37.reuse, R38 ;  /* 0x00000026251b7220 */ /* 0x040fe20000410000 */
[----:B------:R-:W-:Y:S01]  /*b610*/  FMUL.FTZ R39, R37, R12 ;  /* 0x0000000c25277220 */ /* 0x000fe20000410000 */
[----:B------:R-:W-:Y:S01]  /*b620*/  FFMA.FTZ R35, R14, R40, R35 ;  /* 0x000000280e237223 */ /* 0x000fe20000010023 */
[----:B------:R-:W-:-:S02]  /*b630*/  IMAD.U32 R14, R94, 0x10000, RZ ;  /* 0x000100005e0e7824 */ /* 0x000fc400078e00ff */
[----:B------:R-:W-:Y:S01]  /*b640*/  FFMA.FTZ R37, R34, R12, -R27 ;  /* 0x0000000c22257223 */ /* 0x000fe2000001081b */
[C---:B------:R-:W-:Y:S01]  /*b650*/  FMUL.FTZ R12, R28.reuse, R96 ;  /* 0x000000601c0c7220 */ /* 0x040fe20000410000 */
[----:B------:R-:W-:Y:S01]  /*b660*/  FMUL.FTZ R28, R28, R92 ;  /* 0x0000005c1c1c7220 */ /* 0x000fe20000410000 */
[----:B------:R-:W-:Y:S01]  /*b670*/  FMUL.FTZ R27, R29, R97 ;  /* 0x000000611d1b7220 */ /* 0x000fe20000410000 */
[----:B------:R-:W-:Y:S01]  /*b680*/  FMUL.FTZ R40, R36, R14 ;  /* 0x0000000e24287220 */ /* 0x000fe20000410000 */
[----:B------:R-:W-:Y:S01]  /*b690*/  FFMA.FTZ R92, R13, R92, -R12 ;  /* 0x0000005c0d5c7223 */ /* 0x000fe2000001080c */
[C---:B------:R-:W-:Y:S01]  /*b6a0*/  IMAD.U32 R12, R89.reuse, 0x10000, RZ ;  /* 0x00010000590c7824 */ /* 0x040fe200078e00ff */
[----:B------:R-:W-:Y:S01]  /*b6b0*/  LOP3.LUT R89, R89, 0xffff0000, RZ, 0xc0, !PT ;  /* 0xffff000059597812 */ /* 0x000fe200078ec0ff */
[----:B------:R-:W-:Y:S01]  /*b6c0*/  FFMA.FTZ R39, R34, R38, R39 ;  /* 0x0000002622277223 */ /* 0x000fe20000010027 */
[----:B------:R-:W-:Y:S01]  /*b6d0*/  LOP3.LUT R94, R94, 0xffff0000, RZ, 0xc0, !PT ;  /* 0xffff00005e5e7812 */ /* 0x000fe200078ec0ff */
[----:B------:R-:W-:Y:S01]  /*b6e0*/  FMUL.FTZ R36, R36, R12 ;  /* 0x0000000c24247220 */ /* 0x000fe20000410000 */
[----:B------:R-:W-:Y:S01]  /*b6f0*/  LOP3.LUT R95, R95, 0xffff0000, RZ, 0xc0, !PT ;  /* 0xffff00005f5f7812 */ /* 0x000fe200078ec0ff */
[----:B------:R-:W-:Y:S01]  /*b700*/  FFMA.FTZ R28, R13, R96, R28 ;  /* 0x000000600d1c7223 */ /* 0x000fe2000001001c */
[----:B------:R-:W-:Y:S01]  /*b710*/  LOP3.LUT R91, R91, 0xffff0000, RZ, 0xc0, !PT ;  /* 0xffff00005b5b7812 */ /* 0x000fe200078ec0ff */
[----:B------:R-:W-:Y:S01]  /*b720*/  FFMA.FTZ R34, R24, R93, -R27 ;  /* 0x0000005d18227223 */ /* 0x000fe2000001081b */
[C---:B------:R-:W-:Y:S01]  /*b730*/  FFMA.FTZ R40, R15.reuse, R12, -R40 ;  /* 0x0000000c0f287223 */ /* 0x040fe20000010828 */
[C---:B------:R-:W-:Y:S01]  /*b740*/  FMUL.FTZ R13, R30.reuse, R89 ;  /* 0x000000591e0d7220 */ /* 0x040fe20000410000 */
[----:B------:R-:W-:Y:S01]  /*b750*/  FFMA.FTZ R36, R15, R14, R36 ;  /* 0x0000000e0f247223 */ /* 0x000fe20000010024 */
[-C--:B------:R-:W-:Y:S01]  /*b760*/  FMUL.FTZ R12, R30, R94.reuse ;  /* 0x0000005e1e0c7220 */ /* 0x080fe20000410000 */
[----:B------:R-:W-:Y:S01]  /*b770*/  FMUL.FTZ R27, R31, R95 ;  /* 0x0000005f1f1b7220 */ /* 0x000fe20000410000 */
[----:B------:R-:W-:Y:S01]  /*b780*/  FMUL.FTZ R38, R29, R93 ;  /* 0x0000005d1d267220 */ /* 0x000fe20000410000 */
[----:B------:R-:W-:Y:S01]  /*b790*/  FMUL.FTZ R14, R31, R91 ;  /* 0x0000005b1f0e7220 */ /* 0x000fe20000410000 */
[C---:B------:R-:W-:Y:S01]  /*b7a0*/  FFMA.FTZ R15, R25.reuse, R94, R13 ;  /* 0x0000005e190f7223 */ /* 0x040fe2000001000d */
        /* <DEDUP_REMOVED lines=14> */
.L_x_4943:
[----:B------:R-:W-:Y:S05]  /*b890*/  BSYNC B1 ;  /* 0x0000000000017941 */ /* 0x000fea0003800000 */
.L_x_4942:
[----:B------:R-:W-:Y:S04]  /*b8a0*/  BSSY B1, `(.L_x_4944) ;  /* 0x0000068000017945 */ /* 0x000fe80003800000 */
[----:B------:R-:W-:Y:S05]  /*b8b0*/  @P1 BRA `(.L_x_4945) ;  /* 0x0000000400981947 */ /* 0x000fea0003800000 */
[----:B0-----:R-:W-:Y:S02]  /*b8c0*/  LEA.HI R12, R32, R218, RZ, 0x1d ;  /* 0x000000da200c7211 */ /* 0x001fe400078fe8ff */
        /* <DEDUP_REMOVED lines=9> */
[----:B------:R-:W-:Y:S02]  /*b960*/  SHF.R.U64 R10, R52, 0x10, R53 ;  /* 0x00000010340a7819 */ /* 0x000fe40000001235 */
[----:B------:R-:W-:Y:S02]  /*b970*/  LOP3.LUT R15, R15, 0x7fffe000, RZ, 0xc0, !PT ;  /* 0x7fffe0000f0f7812 */ /* 0x000fe400078ec0ff */
[----:B------:R-:W-:Y:S02]  /*b980*/  SHF.R.U64 R8, R54, 0x10, R55 ;  /* 0x0000001036087819 */ /* 0x000fe40000001237 */
[----:B------:R-:W-:-:S02]  /*b990*/  IADD3 R24, R13, R15, R222 ;  /* 0x0000000f0d187210 */ /* 0x000fc40007ffe0de */
[----:B------:R-:W0:Y:S01]  /*b9a0*/  LDS.128 R12, [R229] ;  /* 0x00000000e50c7984 */ /* 0x000e220000000c00 */
[----:B------:R-:W-:Y:S02]  /*b9b0*/  SHF.R.U32.HI R11, RZ, 0x10, R11 ;  /* 0x00000010ff0b7819 */ /* 0x000fe4000001160b */
[----:B------:R-:W-:Y:S02]  /*b9c0*/  LEA R28, R24, UR41, 0x1 ;  /* 0x00000029181c7c11 */ /* 0x000fe4000f8e08ff */
[----:B------:R-:W-:Y:S02]  /*b9d0*/  PRMT R76, R76, 0x5410, R9 ;  /* 0x000054104c4c7816 */ /* 0x000fe40000000009 */
[----:B------:R-:W-:Y:S01]  /*b9e0*/  PRMT R79, R79, 0x5410, R10 ;  /* 0x000054104f4f7816 */ /* 0x000fe2000000000a */
[----:B------:R-:W1:Y:S01]  /*b9f0*/  LDS.128 R24, [R28+0x12400] ;  /* 0x012400001c187984 */ /* 0x000e620000000c00 */
[----:B------:R-:W-:Y:S02]  /*ba00*/  PRMT R77, R77, 0x5410, R8 ;  /* 0x000054104d4d7816 */ /* 0x000fe40000000008 */
[----:B------:R-:W-:Y:S01]  /*ba10*/  PRMT R74, R74, 0x5410, R11 ;  /* 0x000054104a4a7816 */ /* 0x000fe2000000000b */
[----:B------:R-:W-:Y:S01]  /*ba20*/  IMAD.U32 R35, R79, 0x10000, RZ ;  /* 0x000100004f237824 */ /* 0x000fe200078e00ff */
[----:B------:R-:W-:-:S02]  /*ba30*/  SHF.R.U32.HI R53, RZ, 0x10, R53 ;  /* 0x00000010ff357819 */ /* 0x000fc40000011635 */
[----:B------:R-:W-:Y:S02]  /*ba40*/  PRMT R75, R75, 0x5410, R34 ;  /* 0x000054104b4b7816 */ /* 0x000fe40000000022 */
[----:B------:R-:W-:Y:S02]  /*ba50*/  SHF.R.U32.HI R55, RZ, 0x10, R55 ;  /* 0x00000010ff377819 */ /* 0x000fe40000011637 */
[----:B------:R-:W-:Y:S01]  /*ba60*/  PRMT R80, R80, 0x5410, R53 ;  /* 0x0000541050507816 */ /* 0x000fe20000000035 */
[----:B------:R-:W-:Y:S01]  /*ba70*/  IMAD.U32 R34, R75, 0x10000, RZ ;  /* 0x000100004b227824 */ /* 0x000fe200078e00ff */
[----:B------:R-:W-:Y:S02]  /*ba80*/  PRMT R78, R78, 0x5410, R55 ;  /* 0x000054104e4e7816 */ /* 0x000fe40000000037 */
[----:B------:R-:W-:Y:S01]  /*ba90*/  PRMT R73, R73, 0x5410, R30 ;  /* 0x0000541049497816 */ /* 0x000fe2000000001e */
[----:B------:R-:W-:Y:S01]  /*baa0*/  IMAD.U32 R37, R80, 0x10000, RZ ;  /* 0x0001000050257824 */ /* 0x000fe200078e00ff */
[----:B------:R-:W-:-:S02]  /*bab0*/  LOP3.LUT R79, R79, 0xffff0000, RZ, 0xc0, !PT ;  /* 0xffff00004f4f7812 */ /* 0x000fc400078ec0ff */
        /* <DEDUP_REMOVED lines=24> */
[----:B------:R-:W-:Y:S01]  /*bc40*/  FFMA.FTZ R43, R10, R15, -R43 ;  /* 0x0000000f0a2b7223 */ /* 0x000fe2000001082b */
[C---:B------:R-:W-:Y:S01]  /*bc50*/  FMUL.FTZ R30, R33.reuse, R34 ;  /* 0x00000022211e7220 */ /* 0x040fe20000410000 */
[----:B------:R-:W-:Y:S01]  /*bc60*/  LOP3.LUT R76, R76, 0xffff0000, RZ, 0xc0, !PT ;  /* 0xffff00004c4c7812 */ /* 0x000fe200078ec0ff */
[-C--:B------:R-:W-:Y:S01]  /*bc70*/  FMUL.FTZ R15, R33, R8.reuse ;  /* 0x00000008210f7220 */ /* 0x080fe20000410000 */
[----:B------:R-:W-:Y:S01]  /*bc80*/  FFMA.FTZ R35, R10, R37, R35 ;  /* 0x000000250a237223 */ /* 0x000fe20000010023 */
[----:B------:R-:W-:Y:S01]  /*bc90*/  FFMA.FTZ R33, R29, R8, -R30 ;  /* 0x000000081d217223 */ /* 0x000fe2000001081e */
[----:B------:R-:W-:Y:S01]  /*bca0*/  FMUL.FTZ R8, R24, R79 ;  /* 0x0000004f18087220 */ /* 0x000fe20000410000 */
[----:B------:R-:W-:-:S02]  /*bcb0*/  IMAD.U32 R31, R26, 0x10000, RZ ;  /* 0x000100001a1f7824 */ /* 0x000fc400078e00ff */
[----:B------:R-:W-:Y:S01]  /*bcc0*/  FFMA.FTZ R29, R29, R34, R15 ;  /* 0x000000221d1d7223 */ /* 0x000fe2000001000f */
[----:B------:R-:W-:Y:S02]  /*bcd0*/  IMAD.U32 R10, R77, 0x10000, RZ ;  /* 0x000100004d0a7824 */ /* 0x000fe400078e00ff */
[-C--:B------:R-:W-:Y:S01]  /*bce0*/  FMUL.FTZ R30, R24, R75.reuse ;  /* 0x0000004b181e7220 */ /* 0x080fe20000410000 */
[----:B------:R-:W-:Y:S01]  /*bcf0*/  FMUL.FTZ R15, R25, R80 ;  /* 0x00000050190f7220 */ /* 0x000fe20000410000 */
[----:B------:R-:W-:Y:S01]  /*bd00*/  FFMA.FTZ R24, R9, R75, -R8 ;  /* 0x0000004b09187223 */ /* 0x000fe20000010808 */
[----:B------:R-:W-:Y:S01]  /*bd10*/  FMUL.FTZ R25, R25, R76 ;  /* 0x0000004c19197220 */ /* 0x000fe20000410000 */
[----:B------:R-:W-:Y:S01]  /*bd20*/  LOP3.LUT R26, R26, 0xffff0000, RZ, 0xc0, !PT ;  /* 0xffff00001a1a7812 */ /* 0x000fe200078ec0ff */
[----:B------:R-:W-:Y:S02]  /*bd30*/  IMAD.U32 R8, R73, 0x10000, RZ ;  /* 0x0001000049087824 */ /* 0x000fe400078e00ff */
        /* <DEDUP_REMOVED lines=11> */
[----:B------:R-:W-:Y:S01]  /*bdf0*/  FFMA.FTZ R30, R9, R79, R30 ;  /* 0x0000004f091e7223 */ /* 0x000fe2000001001e */
[----:B------:R-:W-:Y:S01]  /*be00*/  FMUL.FTZ R26, R26, R73 ;  /* 0x000000491a1a7220 */ /* 0x000fe20000410000 */
[C---:B------:R-:W-:Y:S01]  /*be10*/  FMUL.FTZ R9, R27.reuse, R78 ;  /* 0x0000004e1b097220 */ /* 0x040fe20000410000 */
[----:B------:R-:W-:Y:S01]  /*be20*/  FMUL.FTZ R27, R27, R74 ;  /* 0x0000004a1b1b7220 */ /* 0x000fe20000410000 */
[----:B------:R-:W-:Y:S01]  /*be30*/  FFMA.FTZ R11, R11, R10, R12 ;  /* 0x0000000a0b0b7223 */ /* 0x000fe2000001000c */
[C---:B------:R-:W-:Y:S01]  /*be40*/  FFMA.FTZ R26, R13.reuse, R77, R26 ;  /* 0x0000004d0d1a7223 */ /* 0x040fe2000001001a */
[----:B------:R-:W-:Y:S01]  /*be50*/  FFMA.FTZ R73, R13, R73, -R8 ;  /* 0x000000490d497223 */ /* 0x000fe20000010808 */
        /* <DEDUP_REMOVED lines=12> */
.L_x_4945:
[----:B------:R-:W-:Y:S05]  /*bf20*/  BSYNC B1 ;  /* 0x0000000000017941 */ /* 0x000fea0003800000 */
.L_x_4944:
[----:B------:R-:W-:Y:S05]  /*bf30*/  @P2 BRA `(.L_x_4918) ;  /* 0x0000000400982947 */ /* 0x000fea0003800000 */
[----:B------:R-:W-:Y:S02]  /*bf40*/  LEA.HI R32, R32, R219, RZ, 0x1d ;  /* 0x000000db20207211 */ /* 0x000fe400078fe8ff */
[--C-:B------:R-:W-:Y:S02]  /*bf50*/  SHF.R.U64 R29, R6, 0x10, R7.reuse ;  /* 0x00000010061d7819 */ /* 0x100fe40000001207 */
[----:B-1----:R-:W-:Y:S01]  /*bf60*/  SHF.R.S32.HI R11, RZ, 0x1f, R32 ;  /* 0x0000001fff0b7819 */ /* 0x002fe20000011420 */
[----:B------:R-:W-:Y:S01]  /*bf70*/  IMAD.SHL.U32 R9, R32, 0x8, RZ ;  /* 0x0000000820097824 */ /* 0x000fe200078e00ff */
[----:B------:R-:W-:Y:S02]  /*bf80*/  SHF.R.U32.HI R6, RZ, 0x10, R7 ;  /* 0x00000010ff067819 */ /* 0x000fe40000011607 */
[----:B------:R-:W-:Y:S02]  /*bf90*/  LEA.HI R11, R11, R32, RZ, 0x3 ;  /* 0x000000200b0b7211 */ /* 0x000fe400078f18ff */
[----:B------:R-:W-:-:S02]  /*bfa0*/  LOP3.LUT R8, R220, 0x38, R9, 0xf8, !PT ;  /* 0x00000038dc087812 */ /* 0x000fc400078ef809 */
[----:B------:R-:W-:Y:S01]  /*bfb0*/  SHF.R.U64 R7, R48, 0x10, R49 ;  /* 0x0000001030077819 */ /* 0x000fe20000001231 */
[----:B------:R-:W-:Y:S01]  /*bfc0*/  IMAD.SHL.U32 R11, R11, 0x400, RZ ;  /* 0x000004000b0b7824 */ /* 0x000fe200078e00ff */
[----:B------:R-:W-:Y:S02]  /*bfd0*/  LOP3.LUT R9, R8, R221, RZ, 0x3c, !PT ;  /* 0x000000dd08097212 */ /* 0x000fe400078e3cff */
[--C-:B0-----:R-:W-:Y:S02]  /*bfe0*/  SHF.R.U64 R25, R4, 0x10, R5.reuse ;  /* 0x0000001004197819 */ /* 0x101fe40000001205 */
[----:B------:R-:W-:Y:S02]  /*bff0*/  LOP3.LUT R11, R11, 0x7fffe000, RZ, 0xc0, !PT ;  /* 0x7fffe0000b0b7812 */ /* 0x000fe400078ec0ff */
[----:B------:R-:W-:Y:S02]  /*c000*/  SHF.R.U32.HI R4, RZ, 0x10, R5 ;  /* 0x00000010ff047819 */ /* 0x000fe40000011605 */
[----:B------:R-:W-:-:S02]  /*c010*/  IADD3 R12, R9, R11, R222 ;  /* 0x0000000b090c7210 */ /* 0x000fc40007ffe0de */
[----:B------:R-:W0:Y:S01]  /*c020*/  LDS.128 R8, [R228] ;  /* 0x00000000e4087984 */ /* 0x000e220000000c00 */
[----:B------:R-:W-:Y:S02]  /*c030*/  PRMT R70, R70, 0x5410, R7 ;  /* 0x0000541046467816 */ /* 0x000fe40000000007 */
[----:B------:R-:W-:Y:S02]  /*c040*/  LEA R24, R12, UR41, 0x1 ;  /* 0x000000290c187c11 */ /* 0x000fe4000f8e08ff */
[----:B------:R-:W-:Y:S01]  /*c050*/  PRMT R28, R0, 0x5410, R29 ;  /* 0x00005410001c7816 */ /* 0x000fe2000000001d */
[----:B------:R-:W-:Y:S01]  /*c060*/  IMAD.U32 R30, R70, 0x10000, RZ ;  /* 0x00010000461e7824 */ /* 0x000fe200078e00ff */
[----:B------:R-:W-:Y:S01]  /*c070*/  PRMT R29, R3, 0x5410, R6 ;  /* 0x00005410031d7816 */ /* 0x000fe20000000006 */
[----:B------:R-:W1:Y:S01]  /*c080*/  LDS.128 R12, [R24+0x12400] ;  /* 0x01240000180c7984 */ /* 0x000e620000000c00 */
[----:B------:R-:W-:Y:S02]  /*c090*/  PRMT R25, R20, 0x5410, R25 ;  /* 0x0000541014197816 */ /* 0x000fe40000000019 */
[----:B------:R-:W-:-:S02]  /*c0a0*/  PRMT R27, R21, 0x5410, R4 ;  /* 0x00005410151b7816 */ /* 0x000fc40000000004 */
[----:B------:R-:W-:Y:S01]  /*c0b0*/  SHF.R.U32.HI R48, RZ, 0x10, R49 ;  /* 0x00000010ff307819 */ /* 0x000fe20000011631 */
[----:B------:R-:W-:Y:S01]  /*c0c0*/  IMAD.U32 R26, R25, 0x10000, RZ ;  /* 0x00010000191a7824 */ /* 0x000fe200078e00ff */
[--C-:B------:R-:W-:Y:S02]  /*c0d0*/  SHF.R.U64 R5, R50, 0x10, R51.reuse ;  /* 0x0000001032057819 */ /* 0x100fe40000001233 */
[----:B------:R-:W-:Y:S02]  /*c0e0*/  SHF.R.U32.HI R50, RZ, 0x10, R51 ;  /* 0x00000010ff327819 */ /* 0x000fe40000011633 */
[----:B------:R-:W-:Y:S02]  /*c0f0*/  PRMT R71, R71, 0x5410, R48 ;  /* 0x0000541047477816 */ /* 0x000fe40000000030 */
[----:B------:R-:W-:Y:S02]  /*c100*/  PRMT R69, R69, 0x5410, R50 ;  /* 0x0000541045457816 */ /* 0x000fe40000000032 */
[----:B------:R-:W-:Y:S01]  /*c110*/  PRMT R68, R68, 0x5410, R5 ;  /* 0x0000541044447816 */ /* 0x000fe20000000005 */
[----:B------:R-:W-:Y:S01]  /*c120*/  IMAD.U32 R31, R71, 0x10000, RZ ;  /* 0x00010000471f7824 */ /* 0x000fe200078e00ff */
[----:B------:R-:W-:-:S02]  /*c130*/  LOP3.LUT R70, R70, 0xffff0000, RZ, 0xc0, !PT ;  /* 0xffff000046467812 */ /* 0x000fc400078ec0ff */
        /* <DEDUP_REMOVED lines=26> */
[----:B------:R-:W-:Y:S01]  /*c2e0*/  FMUL.FTZ R41, R21, R0 ;  /* 0x0000000015297220 */ /* 0x000fe20000410000 */
[----:B------:R-:W-:Y:S01]  /*c2f0*/  FMUL.FTZ R4, R11, R70 ;  /* 0x000000460b047220 */ /* 0x000fe20000410000 */
[----:B------:R-:W-:Y:S01]  /*c300*/  FFMA.FTZ R21, R7, R0, -R20 ;  /* 0x0000000007157223 */ /* 0x000fe20000010814 */
[----:B------:R-:W-:Y:S01]  /*c310*/  LOP3.LUT R0, R25, 0xffff0000, RZ, 0xc0, !PT ;  /* 0xffff000019007812 */ /* 0x000fe200078ec0ff */
[----:B------:R-:W-:Y:S01]  /*c320*/  FFMA.FTZ R41, R7, R26, R41 ;  /* 0x0000001a07297223 */ /* 0x000fe20000010029 */
[----:B------:R-:W-:Y:S01]  /*c330*/  LOP3.LUT R27, R27, 0xffff0000, RZ, 0xc0, !PT ;  /* 0xffff00001b1b7812 */ /* 0x000fe200078ec0ff */
[----:B------:R-:W-:-:S02]  /*c340*/  IMAD.U32 R13, R14, 0x10000, RZ ;  /* 0x000100000e0d7824 */ /* 0x000fc400078e00ff */
[----:B------:R-:W-:Y:S01]  /*c350*/  FMUL.FTZ R7, R12, R71 ;  /* 0x000000470c077220 */ /* 0x000fe20000410000 */
[-C--:B------:R-:W-:Y:S01]  /*c360*/  FFMA.FTZ R20, R3, R0.reuse, -R4 ;  /* 0x0000000003147223 */ /* 0x080fe20000010804 */
[----:B------:R-:W-:Y:S01]  /*c370*/  FMUL.FTZ R26, R11, R0 ;  /* 0x000000000b1a7220 */ /* 0x000fe20000410000 */
[----:B------:R-:W-:Y:S02]  /*c380*/  IMAD.U32 R4, R68, 0x10000, RZ ;  /* 0x0001000044047824 */ /* 0x000fe400078e00ff */
[-C--:B------:R-:W-:Y:S01]  /*c390*/  FMUL.FTZ R30, R12, R27.reuse ;  /* 0x0000001b0c1e7220 */ /* 0x080fe20000410000 */
[----:B------:R-:W-:Y:S02]  /*c3a0*/  IMAD.U32 R0, R28, 0x10000, RZ ;  /* 0x000100001c007824 */ /* 0x000fe400078e00ff */
[C---:B------:R-:W-:Y:S01]  /*c3b0*/  FFMA.FTZ R12, R8.reuse, R27, -R7 ;  /* 0x0000001b080c7223 */ /* 0x040fe20000010807 */
[----:B------:R-:W-:Y:S01]  /*c3c0*/  FMUL.FTZ R32, R13, R4 ;  /* 0x000000040d207220 */ /* 0x000fe20000410000 */
[----:B------:R-:W-:Y:S01]  /*c3d0*/  FFMA.FTZ R30, R8, R71, R30 ;  /* 0x00000047081e7223 */ /* 0x000fe2000001001e */
[----:B------:R-:W-:Y:S01]  /*c3e0*/  LOP3.LUT R14, R14, 0xffff0000, RZ, 0xc0, !PT ;  /* 0xffff00000e0e7812 */ /* 0x000fe200078ec0ff */
[----:B------:R-:W-:Y:S01]  /*c3f0*/  FFMA.FTZ R26, R3, R70, R26 ;  /* 0x00000046031a7223 */ /* 0x000fe2000001001a */
[-C--:B------:R-:W-:Y:S01]  /*c400*/  FMUL.FTZ R8, R13, R0.reuse ;  /* 0x000000000d087220 */ /* 0x080fe20000410000 */
[----:B------:R-:W-:Y:S01]  /*c410*/  LOP3.LUT R7, R68, 0xffff0000, RZ, 0xc0, !PT ;  /* 0xffff000044077812 */ /* 0x000fe200078ec0ff */
[C---:B------:R-:W-:Y:S01]  /*c420*/  FFMA.FTZ R32, R5.reuse, R0, -R32 ;  /* 0x0000000005207223 */ /* 0x040fe20000010820 */
[----:B------:R-:W-:Y:S01]  /*c430*/  LOP3.LUT R3, R28, 0xffff0000, RZ, 0xc0, !PT ;  /* 0xffff00001c037812 */ /* 0x000fe200078ec0ff */
[----:B------:R-:W-:Y:S01]  /*c440*/  FFMA.FTZ R0, R5, R4, R8 ;  /* 0x0000000405007223 */ /* 0x000fe20000010008 */
[----:B------:R-:W-:Y:S01]  /*c450*/  LOP3.LUT R15, R15, 0xffff0000, RZ, 0xc0, !PT ;  /* 0xffff00000f0f7812 */ /* 0x000fe200078ec0ff */
[C---:B------:R-:W-:Y:S01]  /*c460*/  FMUL.FTZ R5, R14.reuse, R7 ;  /* 0x000000070e057220 */ /* 0x040fe20000410000 */
[----:B------:R-:W-:Y:S01]  /*c470*/  LOP3.LUT R69, R69, 0xffff0000, RZ, 0xc0, !PT ;  /* 0xffff000045457812 */ /* 0x000fe200078ec0ff */
[-C--:B------:R-:W-:Y:S01]  /*c480*/  FMUL.FTZ R14, R14, R3.reuse ;  /* 0x000000030e0e7220 */ /* 0x080fe20000410000 */
[----:B------:R-:W-:Y:S01]  /*c490*/  LOP3.LUT R29, R29, 0xffff0000, RZ, 0xc0, !PT ;  /* 0xffff00001d1d7812 */ /* 0x000fe200078ec0ff */
[----:B------:R-:W-:Y:S01]  /*c4a0*/  FFMA.FTZ R3, R6, R3, -R5 ;  /* 0x0000000306037223 */ /* 0x000fe20000010805 */
[----:B------:R-:W-:Y:S01]  /*c4b0*/  F2FP.BF16.F32.PACK_AB R5, R12, R37 ;  /* 0x000000250c05723e */ /* 0x000fe200000010ff */
[C---:B------:R-:W-:Y:S01]  /*c4c0*/  FMUL.FTZ R11, R15.reuse, R69 ;  /* 0x000000450f0b7220 */ /* 0x040fe20000410000 */
[----:B------:R-:W-:Y:S01]  /*c4d0*/  FFMA.FTZ R7, R6, R7, R14 ;  /* 0x0000000706077223 */ /* 0x000fe2000001000e */
[-C--:B------:R-:W-:Y:S01]  /*c4e0*/  FMUL.FTZ R4, R15, R29.reuse ;  /* 0x0000001d0f047220 */ /* 0x080fe20000410000 */
[----:B------:R-:W-:Y:S01]  /*c4f0*/  F2FP.BF16.F32.PACK_AB R6, R3, R32 ;  /* 0x000000200306723e */ /* 0x000fe200000010ff */
[----:B------:R-:W-:Y:S01]  /*c500*/  FFMA.FTZ R14, R10, R29, -R11 ;  /* 0x0000001d0a0e7223 */ /* 0x000fe2000001080b */
[----:B------:R-:W-:Y:S01]  /*c510*/  F2FP.BF16.F32.PACK_AB R8, R26, R35 ;  /* 0x000000231a08723e */ /* 0x000fe200000010ff */
[----:B------:R-:W-:Y:S01]  /*c520*/  FFMA.FTZ R28, R10, R69, R4 ;  /* 0x000000450a1c7223 */ /* 0x000fe20000010004 */
[----:B------:R-:W-:-:S02]  /*c530*/  F2FP.BF16.F32.PACK_AB R10, R7, R0 ;  /* 0x00000000070a723e */ /* 0x000fc400000010ff */
[----:B------:R-:W-:Y:S02]  /*c540*/  F2FP.BF16.F32.PACK_AB R4, R20, R33 ;  /* 0x000000211404723e */ /* 0x000fe400000010ff */
[----:B------:R-:W-:Y:S02]  /*c550*/  F2FP.BF16.F32.PACK_AB R7, R14, R21 ;  /* 0x000000150e07723e */ /* 0x000fe400000010ff */
[----:B------:R-:W-:Y:S02]  /*c560*/  F2FP.BF16.F32.PACK_AB R9, R30, R9 ;  /* 0x000000091e09723e */ /* 0x000fe400000010ff */
[----:B------:R-:W-:Y:S01]  /*c570*/  F2FP.BF16.F32.PACK_AB R11, R28, R41 ;  /* 0x000000291c0b723e */ /* 0x000fe200000010ff */
[----:B------:R3:W-:Y:S04]  /*c580*/  STS.128 [R228], R4 ;  /* 0x00000004e4007388 */ /* 0x0007e80000000c00 */
[----:B------:R3:W-:Y:S02]  /*c590*/  STS.128 [R24+0x12400], R8 ;  /* 0x0124000818007388 */ /* 0x0007e40000000c00 */
.L_x_4918:
[----:B------:R-:W-:Y:S05]  /*c5a0*/  BSYNC B0 ;  /* 0x0000000000007941 */ /* 0x000fea0003800000 */
.L_x_4897:
        /* <DEDUP_REMOVED lines=8> */
.L_x_4894:
[----:B01-3--:R-:W-:-:S05]  /*c630*/  IMAD.U32 R0, RZ, RZ, UR46 ;  /* 0x0000002eff007e24 */ /* 0x00bfca000f8e00ff */
[----:B------:R-:W-:-:S13]  /*c640*/  ISETP.NE.AND P0, PT, R0, 0x3, PT ;  /* 0x000000030000780c */ /* 0x000fda0003f05270 */
[----:B------:R-:W-:Y:S05]  /*c650*/  @!P0 BRA `(.L_x_4946) ;  /* 0x0000000000048947 */ /* 0x000fea0003800000 */
[----:B------:R-:W-:Y:S01]  /*c660*/  BPT.TRAP 0x1 ;  /* 0x000000040000795c */ /* 0x000fe20000300000 */
.L_x_4946:
[----:B------:R-:W-:Y:S02]  /*c670*/  IMAD.U32 R3, RZ, RZ, UR40 ;  /* 0x00000028ff037e24 */ /* 0x000fe4000f8e00ff */
[----:B------:R-:W-:-:S03]  /*c680*/  IMAD.U32 R0, RZ, RZ, UR42 ;  /* 0x0000002aff007e24 */ /* 0x000fc6000f8e00ff */
[----:B------:R-:W-:Y:S02]  /*c690*/  LEA R3, R3, UR41, 0x3 ;  /* 0x0000002903037c11 */ /* 0x000fe4000f8e18ff */
[----:B------:R-:W-:-:S04]  /*c6a0*/  SHF.L.U32 R0, R0, 0x1f, RZ ;  /* 0x0000001f00007819 */ /* 0x000fc800000006ff */
[----:B------:R0:W1:Y:S01]  /*c6b0*/  SYNCS.PHASECHK.TRANS64.TRYWAIT P1, [R3+URZ+0x30830], R0 ;  /* 0x03083000030075a7 */ /* 0x000062000802017f */
[----:B------:R-:W-:Y:S05]  /*c6c0*/  @!P0 BRA `(.L_x_4947) ;  /* 0x0000000000048947 */ /* 0x000fea0003800000 */
[----:B------:R-:W-:Y:S01]  /*c6d0*/  BPT.TRAP 0x1 ;  /* 0x000000040000795c */ /* 0x000fe20000300000 */
.L_x_4947:
[----:B-1----:R-:W-:Y:S05]  /*c6e0*/  @P1 BRA `(.L_x_4948) ;  /* 0x0000000000081947 */ /* 0x002fea0003800000 */
[----:B------:R-:W1:Y:S02]  /*c6f0*/  SYNCS.PHASECHK.TRANS64.TRYWAIT P1, [R3+URZ+0x30830], R0 ;  /* 0x03083000030075a7 */ /* 0x000e64000802017f */
[----:B-1----:R-:W-:Y:S05]  /*c700*/  @!P1 BRA `(.L_x_4949) ;  /* 0x0000018000789947 */ /* 0x002fea0003800000 */
.L_x_4948:
[----:B------:R-:W-:Y:S05]  /*c710*/  WARPSYNC.ALL ;  /* 0x0000000000007948 */ /* 0x000fea0003800000 */
[----:B------:R-:W-:Y:S01]  /*c720*/  UIADD3 UR4, UR41, 0x1e400, URZ ;  /* 0x0001e40029047890 */ /* 0x000fe2000fffe03f */
[----:B--2---:R-:W-:Y:S01]  /*c730*/  WARPGROUP.ARRIVE ;  /* 0x00000000000079c5 */ /* 0x004fe20000000000 */
        /* <DEDUP_REMOVED lines=23> */
[----:B----4-:R-:W-:Y:S01]  /*c8b0*/  IMAD.U32 R6, RZ, RZ, UR8 ;  /* 0x00000008ff067e24 */ /* 0x010fe2000f8e00ff */
        /* <DEDUP_REMOVED lines=72> */
.L_x_4950:
[----:B------:R-:W-:Y:S01]  /*cd40*/  ULDC UR4, c[0x0][0x448] ;  /* 0x0001120000047ab9 */ /* 0x000fe20000000800 */
[----:B------:R-:W-:Y:S01]  /*cd50*/  ULDC UR5, c[0x0][0x9d8] ;  /* 0x0002760000057ab9 */ /* 0x000fe20000000800 */
[----:B------:R-:W-:Y:S01]  /*cd60*/  UISETP.NE.AND UP0, UPT, UR4, 0x1, UPT ;  /* 0x000000010400788c */ /* 0x000fe2000bf05270 */
[----:B------:R-:W-:Y:S01]  /*cd70*/  FMUL.FTZ R28, R28, UR5 ;  /* 0x000000051c1c7c20 */ /* 0x000fe20008410000 */
[----:B------:R-:W-:Y:S01]  /*cd80*/  R2UR UR4, R3 ;  /* 0x00000000030472ca */ /* 0x000fe200000e0000 */
[----:B------:R-:W-:Y:S01]  /*cd90*/  FMUL.FTZ R37, R37, UR5 ;  /* 0x0000000525257c20 */ /* 0x000fe20008410000 */
[----:B------:R-:W-:Y:S01]  /*cda0*/  FMUL.FTZ R25, R25, UR5 ;  /* 0x0000000519197c20 */ /* 0x000fe20008410000 */
[----:B------:R2:W3:Y:S01]  /*cdb0*/  MUFU.TANH R74, R28 ;  /* 0x0000001c004a7308 */ /* 0x0004e20000002400 */
        /* <DEDUP_REMOVED lines=8> */
[----:B--2---:R-:W-:Y:S01]  /*ce40*/  VIADD R28, R23, UR60 ;  /* 0x0000003c171c7c36 */ /* 0x004fe20008000000 */
[----:B------:R-:W-:Y:S01]  /*ce50*/  UIADD3 UR4, UR4, 0x30840, URZ ;  /* 0x0003084004047890 */ /* 0x000fe2000fffe03f */
[----:B------:R-:W-:Y:S01]  /*ce60*/  FMUL.FTZ R14, R35, UR5 ;  /* 0x00000005230e7c20 */ /* 0x000fe20008410000 */
[----:B------:R2:W4:Y:S01]  /*ce70*/  MUFU.TANH R73, R25 ;  /* 0x0000001900497308 */ /* 0x0005220000002400 */
[----:B------:R-:W-:Y:S01]  /*ce80*/  FMUL.FTZ R4, R26, UR5 ;  /* 0x000000051a047c20 */ /* 0x000fe20008410000 */
[----:B01----:R-:W-:Y:S01]  /*ce90*/  @P1 IMAD.HI.U32 R0, R28, UR6, RZ ;  /* 0x000000061c001c27 */ /* 0x003fe2000f8e00ff */
[----:B------:R-:W-:-:S03]  /*cea0*/  @UP0 ULDC UR6, c[0x0][0x450] ;  /* 0x0001140000060ab9 */ /* 0x000fc60000000800 */
[----:B------:R-:W-:Y:S01]  /*ceb0*/  FMUL.FTZ R10, R27, UR5 ;  /* 0x000000051b0a7c20 */ /* 0x000fe20008410000 */
[----:B------:R-:W-:Y:S01]  /*cec0*/  FMUL.FTZ R11, R30, UR5 ;  /* 0x000000051e0b7c20 */ /* 0x000fe20008410000 */
[----:B------:R-:W-:Y:S01]  /*ced0*/  FMUL.FTZ R13, R34, UR5 ;  /* 0x00000005220d7c20 */ /* 0x000fe20008410000 */
[----:B------:R-:W-:Y:S01]  /*cee0*/  @P2 SHF.R.U32.HI R28, RZ, UR6, R0 ;  /* 0x00000006ff1c2c19 */ /* 0x000fe20008011600 */
[----:B------:R0:W1:Y:S01]  /*cef0*/  MUFU.TANH R76, R32 ;  /* 0x00000020004c7308 */ /* 0x0000620000002400 */
        /* <DEDUP_REMOVED lines=8> */
[----:B------:R-:W-:Y:S01]  /*cf80*/  FMUL.FTZ R44, R44, UR5 ;  /* 0x000000052c2c7c20 */ /* 0x000fe20008410000 */
[----:B------:R-:W-:Y:S01]  /*cf90*/  FMUL.FTZ R45, R45, UR5 ;  /* 0x000000052d2d7c20 */ /* 0x000fe20008410000 */
[----:B--2---:R-:W-:Y:S01]  /*cfa0*/  FMUL.FTZ R25, R46, UR5 ;  /* 0x000000052e197c20 */ /* 0x004fe20008410000 */
        /* <DEDUP_REMOVED lines=12> */
[----:B------:R3:W1:Y:S01]  /*d070*/  MUFU.TANH R78, R40 ;  /* 0x00000028004e7308 */ /* 0x0006620000002400 */
[----:B------:R-:W-:Y:S01]  /*d080*/  FMUL.FTZ R58, R58, UR5 ;  /* 0x000000053a3a7c20 */ /* 0x000fe20008410000 */
[----:B0-----:R-:W-:Y:S01]  /*d090*/  FMUL.FTZ R32, R59, UR5 ;  /* 0x000000053b207c20 */ /* 0x001fe20008410000 */
[----:B------:R-:W-:Y:S01]  /*d0a0*/  FMUL.FTZ R60, R60, UR5 ;  /* 0x000000053c3c7c20 */ /* 0x000fe20008410000 */
[----:B------:R-:W-:Y:S01]  /*d0b0*/  FMUL.FTZ R61, R61, UR5 ;  /* 0x000000053d3d7c20 */ /* 0x000fe20008410000 */
[----:B-----5:R-:W-:Y:S01]  /*d0c0*/  FMUL.FTZ R36, R62, UR5 ;  /* 0x000000053e247c20 */ /* 0x020fe20008410000 */
[----:B------:R-:W-:Y:S01]  /*d0d0*/  FMUL.FTZ R34, R63, UR5 ;  /* 0x000000053f227c20 */ /* 0x000fe20008410000 */
[----:B------:R-:W-:Y:S01]  /*d0e0*/  FMUL.FTZ R64, R64, UR5 ;  /* 0x0000000540407c20 */ /* 0x000fe20008410000 */
[----:B------:R0:W1:Y:S01]  /*d0f0*/  MUFU.TANH R75, R29 ;  /* 0x0000001d004b7308 */ /* 0x0000620000002400 */
[----:B------:R-:W-:Y:S01]  /*d100*/  FMUL.FTZ R65, R65, UR5 ;  /* 0x0000000541417c20 */ /* 0x000fe20008410000 */
[----:B------:R-:W-:Y:S01]  /*d110*/  FMUL.FTZ R38, R66, UR5 ;  /* 0x0000000542267c20 */ /* 0x000fe20008410000 */
[----:B---3--:R-:W-:Y:S01]  /*d120*/  FMUL.FTZ R40, R67, UR5 ;  /* 0x0000000543287c20 */ /* 0x008fe20008410000 */
[----:B------:R-:W-:Y:S01]  /*d130*/  FMUL.FTZ R68, R68, UR5 ;  /* 0x0000000544447c20 */ /* 0x000fe20008410000 */
[----:B------:R-:W-:Y:S01]  /*d140*/  FMUL.FTZ R69, R69, UR5 ;  /* 0x0000000545457c20 */ /* 0x000fe20008410000 */
[----:B------:R-:W-:Y:S01]  /*d150*/  UPRMT UR6, UR43, 0x654, UR4 ;  /* 0x000006542b067896 */ /* 0x000fe20008000004 */
[----:B------:R-:W3:Y:S01]  /*d160*/  SHFL.IDX PT, R37, R28, RZ, 0x1c1f ;  /* 0x001c1fff1c257589 */ /* 0x000ee200000e0000 */
[----:B------:R-:W-:Y:S01]  /*d170*/  FMUL.FTZ R43, R70, UR5 ;  /* 0x00000005462b7c20 */ /* 0x000fe20008410000 */
[----:B------:R-:W-:Y:S01]  /*d180*/  FMUL.FTZ R42, R71, UR5 ;  /* 0x00000005472a7c20 */ /* 0x000fe20008410000 */
[----:B0-----:R-:W-:Y:S01]  /*d190*/  IMAD.MOV.U32 R29, RZ, RZ, -0x60 ;  /* 0xffffffa0ff1d7424 */ /* 0x001fe200078e00ff */
[----:B------:R-:W-:Y:S01]  /*d1a0*/  ULDC.64 UR4, c[0x0][0x9e0] ;  /* 0x0002780000047ab9 */ /* 0x000fe20000000a00 */
[C---:B------:R-:W-:Y:S01]  /*d1b0*/  IMAD R0, R2.reuse, -0x60, R17 ;  /* 0xffffffa002007824 */ /* 0x040fe200078e0211 */
[----:B------:R-:W-:Y:S01]  /*d1c0*/  UISETP.GE.AND UP1, UPT, UR5, 0x1, UPT ;  /* 0x000000010500788c */ /* 0x000fe2000bf26270 */
[----:B------:R-:W-:Y:S01]  /*d1d0*/  IMAD R29, R2, R29, 0x61 ;  /* 0x00000061021d7424 */ /* 0x000fe200078e021d */
[----:B------:R-:W0:Y:S01]  /*d1e0*/  MUFU.TANH R5, R5 ;  /* 0x0000000500057308 */ /* 0x000e220000002400 */
[----:B------:R-:W-:Y:S01]  /*d1f0*/  ULDC UR58, c[0x0][0x9dc] ;  /* 0x00027700003a7ab9 */ /* 0x000fe20000000800 */
[----:B------:R-:W-:Y:S01]  /*d200*/  VIADD R3, R0, 0x60 ;  /* 0x0000006000037836 */ /* 0x000fe20000000000 */
[----:B------:R-:W-:Y:S01]  /*d210*/  ULOP3.LUT UR58, URZ, UR58, URZ, 0x33, !UPT ;  /* 0x0000003a3f3a7292 */ /* 0x000fe2000f8e333f */
[----:B------:R-:W-:Y:S01]  /*d220*/  IMAD R31, R196, -0x2, R29 ;  /* 0xfffffffec41f7824 */ /* 0x000fe200078e021d */
[----:B------:R-:W-:Y:S01]  /*d230*/  PLOP3.LUT P1, PT, PT, PT, UP1, 0x40, 0x0 ;  /* 0x000000000000781c */ /* 0x000fe20003f2e818 */
[----:B------:R-:W-:Y:S01]  /*d240*/  SYNCS.ARRIVE.TRANS64.RED.A1T0 RZ, [UR6], RZ ;  /* 0x000000ffffff79a7 */ /* 0x000fe20008100406 */
[----:B------:R-:W-:Y:S01]  /*d250*/  VIADD R63, R29, 0xffffffff ;  /* 0xffffffff1d3f7836 */ /* 0x000fe20000000000 */
[----:B------:R-:W0:Y:S01]  /*d260*/  MUFU.TANH R4, R4 ;  /* 0x0000000400047308 */ /* 0x000e220000002400 */
[----:B------:R-:W-:Y:S01]  /*d270*/  IADD3 R0, -R16, R31, R17 ;  /* 0x0000001f10007210 */ /* 0x000fe20007ffe111 */
[----:B------:R-:W-:-:S04]  /*d280*/  VIADD R67, R31, 0xffffffff ;  /* 0xffffffff1f437836 */ /* 0x000fc80000000000 */
[C---:B------:R-:W-:Y:S02]  /*d290*/  VIADD R59, R0.reuse, UR4 ;  /* 0x00000004003b7c36 */ /* 0x040fe40008000000 */
[----:B------:R-:W0:Y:S01]  /*d2a0*/  MUFU.TANH R10, R10 ;  /* 0x0000000a000a7308 */ /* 0x000e220000002400 */
[----:B------:R-:W-:-:S04]  /*d2b0*/  VIADD R62, R0, UR58 ;  /* 0x0000003a003e7c36 */ /* 0x000fc80008000000 */
[----:B---3--:R-:W-:-:S03]  /*d2c0*/  IMAD.IADD R31, R62, 0x1, R37 ;  /* 0x000000013e1f7824 */ /* 0x008fc600078e0225 */
        /* <DEDUP_REMOVED lines=37> */
[----:B------:R5:W0:Y:S02]  /*d520*/  MUFU.TANH R82, R58 ;  /* 0x0000003a00527308 */ /* 0x000a240000002400 */
[----:B-----5:R-:W-:-:S05]  /*d530*/  IMAD R58, R196, -0x2, R3 ;  /* 0xfffffffec43a7824 */ /* 0x020fca00078e0203 */
[----:B------:R-:W-:Y:S01]  /*d540*/  VIADDMNMX R29, R37, R59, R58, PT ;  /* 0x0000003b251d7246 */ /* 0x000fe2000380013a */
[----:B-1234-:R-:W-:Y:S06]  /*d550*/  @P1 BRA `(.L_x_4951) ;  /* 0x0000000000541947 */ /* 0x01efec0003800000 */
[----:B------:R-:W-:Y:S01]  /*d560*/  IADD3 R0, -R16, R17, R37 ;  /* 0x0000001110007210 */ /* 0x000fe20007ffe125 */
[----:B------:R-:W-:Y:S03]  /*d570*/  BSSY B0, `(.L_x_4952) ;  /* 0x0000010000007945 */ /* 0x000fe60003800000 */
[----:B------:R-:W-:-:S13]  /*d580*/  ISETP.GT.AND P1, PT, R0, -0x1, PT ;  /* 0xffffffff0000780c */ /* 0x000fda0003f24270 */
[----:B------:R-:W-:Y:S05]  /*d590*/  @P1 BRA `(.L_x_4953) ;  /* 0x0000000000201947 */ /* 0x000fea0003800000 */
[----:B------:R-:W-:Y:S01]  /*d5a0*/  UISETP.NE.AND UP2, UPT, UR5, 0x1, UPT ;  /* 0x000000010500788c */ /* 0x000fe2000bf45270 */
[----:B------:R-:W-:-:S05]  /*d5b0*/  LOP3.LUT R0, RZ, R0, RZ, 0x33, !PT ;  /* 0x00000000ff007212 */ /* 0x000fca00078e33ff */
[----:B------:R-:W-:-:S05]  /*d5c0*/  PLOP3.LUT P1, PT, PT, PT, UP2, 0x80, 0x0 ;  /* 0x000000000000781c */ /* 0x000fca0003f2f028 */
[----:B------:R-:W-:-:S08]  /*d5d0*/  @UP2 ULDC.64 UR6, c[0x0][0x9e8] ;  /* 0x00027a0000062ab9 */ /* 0x000fd00000000a00 */
[----:B------:R-:W-:-:S05]  /*d5e0*/  @P1 IMAD.HI.U32 R3, R0, UR6, RZ ;  /* 0x0000000600031c27 */ /* 0x000fca000f8e00ff */
[----:B------:R-:W-:-:S04]  /*d5f0*/  @P1 SHF.R.U32.HI R0, RZ, UR7, R3 ;  /* 0x00000007ff001c19 */ /* 0x000fc80008011603 */
[----:B------:R-:W-:Y:S01]  /*d600*/  LOP3.LUT R0, RZ, R0, RZ, 0x33, !PT ;  /* 0x00000000ff007212 */ /* 0x000fe200078e33ff */
[----:B------:R-:W-:Y:S06]  /*d610*/  BRA `(.L_x_4954) ;  /* 0x0000000000147947 */ /* 0x000fec0003800000 */
.L_x_4953:
[----:B------:R-:W-:-:S06]  /*d620*/  UISETP.NE.AND UP2, UPT, UR5, 0x1, UPT ;  /* 0x000000010500788c */ /* 0x000fcc000bf45270 */
[----:B------:R-:W-:-:S05]  /*d630*/  PLOP3.LUT P1, PT, PT, PT, UP2, 0x80, 0x0 ;  /* 0x000000000000781c */ /* 0x000fca0003f2f028 */
[----:B------:R-:W-:-:S08]  /*d640*/  @UP2 ULDC.64 UR6, c[0x0][0x9e8] ;  /* 0x00027a0000062ab9 */ /* 0x000fd00000000a00 */
[----:B------:R-:W-:-:S05]  /*d650*/  @P1 IMAD.HI.U32 R3, R0, UR6, RZ ;  /* 0x0000000600031c27 */ /* 0x000fca000f8e00ff */
[----:B------:R-:W-:-:S07]  /*d660*/  @P1 SHF.R.U32.HI R0, RZ, UR7, R3 ;  /* 0x00000007ff001c19 */ /* 0x000fce0008011603 */
.L_x_4954:
[----:B------:R-:W-:Y:S05]  /*d670*/  BSYNC B0 ;  /* 0x0000000000007941 */ /* 0x000fea0003800000 */
.L_x_4952:
[----:B------:R-:W-:-:S05]  /*d680*/  IMAD R0, R0, UR5, R67 ;  /* 0x0000000500007c24 */ /* 0x000fca000f8e0243 */
[----:B------:R-:W-:Y:S02]  /*d690*/  VIMNMX R31, R31, R0, !PT ;  /* 0x000000001f1f7248 */ /* 0x000fe40007fe0100 */
[----:B------:R-:W-:-:S07]  /*d6a0*/  VIADDMNMX R29, R0, UR5, R29, PT ;  /* 0x00000005001d7c46 */ /* 0x000fce000b80011d */
.L_x_4951:
[C---:B------:R-:W-:Y:S02]  /*d6b0*/  ISETP.GE.AND P2, PT, R63.reuse, 0x9, PT ;  /* 0x000000093f00780c */ /* 0x040fe40003f46270 */
[----:B------:R-:W-:Y:S02]  /*d6c0*/  ISETP.GE.AND P1, PT, R63, 0x2, PT ;  /* 0x000000023f00780c */ /* 0x000fe40003f26270 */
        /* <DEDUP_REMOVED lines=19> */
[----:B0-----:R-:W-:Y:S02]  /*d800*/  FSEL R37, R33, -INF , !P3 ;  /* 0xff80000021257808 */ /* 0x001fe40005800000 */
        /* <DEDUP_REMOVED lines=70> */
[----:B------:R-:W-:Y:S02]  /*dc70*/  ISETP.GE.AND P3, PT, R63, 0x51, PT ;  /* 0x000000513f00780c */ /* 0x000fe40003f66270 */
[----:B------:R-:W-:Y:S02]  /*dc80*/  P2R R66, PR, RZ, 0x40 ;  /* 0x00000040ff427803 */ /* 0x000fe40000000000 */
        /* <DEDUP_REMOVED lines=18> */
[----:B------:R-:W-:-:S04]  /*ddb0*/  ISETP.GT.AND P6, PT, R31, 0x59, !P6 ;  /* 0x000000591f00780c */ /* 0x000fc800077c4270 */
[----:B------:R-:W-:Y:S02]  /*ddc0*/  ISETP.LT.OR P6, PT, R29, 0x5a, P6 ;  /* 0x0000005a1d00780c */ /* 0x000fe400037c1670 */
[----:B------:R-:W0:Y:S02]  /*ddd0*/  SHFL.IDX PT, R29, R28, 0x1, 0x1c1f ;  /* 0x003c1f001c1d7f89 */ /* 0x000e2400000e0000 */
[----:B------:R-:W-:Y:S02]  /*dde0*/  FSEL R5, R69, -INF , !P6 ;  /* 0xff80000045057808 */ /* 0x000fe40007000000 */
[----:B------:R-:W-:Y:S02]  /*ddf0*/  PLOP3.LUT P6, PT, PT, PT, UP1, 0x40, 0x0 ;  /* 0x000000000000781c */ /* 0x000fe40003fce818 */
[----:B0-----:R-:W-:Y:S01]  /*de00*/  VIADDMNMX R57, R29, R59, R58, PT ;  /* 0x0000003b1d397246 */ /* 0x001fe2000380013a */
[----:B------:R-:W-:-:S10]  /*de10*/  IMAD.IADD R58, R62, 0x1, R29 ;  /* 0x000000013e3a7824 */ /* 0x000fd400078e021d */
[----:B------:R-:W-:Y:S05]  /*de20*/  @P6 BRA `(.L_x_4955) ;  /* 0x00000000005c6947 */ /* 0x000fea0003800000 */
        /* <DEDUP_REMOVED lines=8> */
[----:B------:R-:W-:Y:S01]  /*deb0*/  @P6 IMAD.HI.U32 R29, R28, UR6, RZ ;  /* 0x000000061c1d6c27 */ /* 0x000fe2000f8e00ff */
[----:B------:R-:W-:-:S13]  /*dec0*/  PLOP3.LUT P6, PT, PT, PT, UP2, 0x80, 0x0 ;  /* 0x000000000000781c */ /* 0x000fda0003fcf028 */
[----:B------:R-:W-:-:S04]  /*ded0*/  @P6 SHF.R.U32.HI R28, RZ, UR7, R29 ;  /* 0x00000007ff1c6c19 */ /* 0x000fc8000801161d */
[----:B------:R-:W-:Y:S01]  /*dee0*/  LOP3.LUT R28, RZ, R28, RZ, 0x33, !PT ;  /* 0x0000001cff1c7212 */ /* 0x000fe200078e33ff */
[----:B------:R-:W-:Y:S06]  /*def0*/  BRA `(.L_x_4958) ;  /* 0x0000000000187947 */ /* 0x000fec0003800000 */
.L_x_4957:
[----:B------:R-:W-:-:S06]  /*df00*/  UISETP.NE.AND UP2, UPT, UR5, 0x1, UPT ;  /* 0x000000010500788c */ /* 0x000fcc000bf45270 */
[----:B------:R-:W-:-:S05]  /*df10*/  PLOP3.LUT P6, PT, PT, PT, UP2, 0x80, 0x0 ;  /* 0x000000000000781c */ /* 0x000fca0003fcf028 */
[----:B------:R-:W-:-:S08]  /*df20*/  @UP2 ULDC.64 UR6, c[0x0][0x9e8] ;  /* 0x00027a0000062ab9 */ /* 0x000fd00000000a00 */
[----:B------:R-:W-:Y:S01]  /*df30*/  @P6 IMAD.HI.U32 R29, R28, UR6, RZ ;  /* 0x000000061c1d6c27 */ /* 0x000fe2000f8e00ff */
[----:B------:R-:W-:-:S13]  /*df40*/  PLOP3.LUT P6, PT, PT, PT, UP2, 0x80, 0x0 ;  /* 0x000000000000781c */ /* 0x000fda0003fcf028 */
[----:B------:R-:W-:-:S07]  /*df50*/  @P6 SHF.R.U32.HI R28, RZ, UR7, R29 ;  /* 0x00000007ff1c6c19 */ /* 0x000fce000801161d */
.L_x_4958:
[----:B------:R-:W-:Y:S05]  /*df60*/  BSYNC B0 ;  /* 0x0000000000007941 */ /* 0x000fea0003800000 */
.L_x_4956:
[----:B------:R-:W-:-:S05]  /*df70*/  IMAD R28, R28, UR5, R67 ;  /* 0x000000051c1c7c24 */ /* 0x000fca000f8e0243 */
[----:B------:R-:W-:Y:S02]  /*df80*/  VIMNMX R58, R58, R28, !PT ;  /* 0x0000001c3a3a7248 */ /* 0x000fe40007fe0100 */
[----:B------:R-:W-:-:S07]  /*df90*/  VIADDMNMX R57, R28, UR5, R57, PT ;  /* 0x000000051c397c46 */ /* 0x000fce000b800139 */
.L_x_4955:
[C---:B------:R-:W-:Y:S01]  /*dfa0*/  ISETP.GT.AND P1, PT, R58.reuse, 0x1, !P1 ;  /* 0x000000013a00780c */ /* 0x040fe20004f24270 */
[----:B------:R-:W-:Y:S01]  /*dfb0*/  ULDC UR10, c[0x0][0x988] ;  /* 0x00026200000a7ab9 */ /* 0x000fe20000000800 */
[----:B------:R-:W-:Y:S01]  /*dfc0*/  ISETP.GT.AND P2, PT, R58, 0x8, !P2 ;  /* 0x000000083a00780c */ /* 0x000fe20005744270 */
[----:B------:R-:W-:Y:S01]  /*dfd0*/  @UP0 ULDC UR6, c[0x0][0x44c] ;  /* 0x0001130000060ab9 */ /* 0x000fe20000000800 */
[C---:B------:R-:W-:Y:S01]  /*dfe0*/  ISETP.LT.OR P1, PT, R57.reuse, 0x2, P1 ;  /* 0x000000023900780c */ /* 0x040fe20000f21670 */
[----:B------:R-:W-:Y:S01]  /*dff0*/  UIMAD.WIDE.U32 UR6, UR60, UR6, URZ ;  /* 0x000000063c0672a5 */ /* 0x000fe2000f8e003f */
[----:B------:R-:W-:Y:S01]  /*e000*/  ISETP.LT.OR P2, PT, R57, 0x9, P2 ;  /* 0x000000093900780c */ /* 0x000fe20001741670 */
[----:B------:R-:W-:Y:S01]  /*e010*/  @UP0 ULDC UR15, c[0x0][0x450] ;  /* 0x00011400000f0ab9 */ /* 0x000fe20000000800 */
[----:B------:R-:W-:Y:S01]  /*e020*/  FSEL R10, R10, -INF , !P1 ;  /* 0xff8000000a0a7808 */ /* 0x000fe20004800000 */
[----:B------:R-:W-:Y:S01]  /*e030*/  UMOV UR11, UR60 ;  /* 0x0000003c000b7c82 */ /* 0x000fe20008000000 */
[----:B------:R-:W-:Y:S01]  /*e040*/  ISETP.NE.AND P1, PT, R66, RZ, PT ;  /* 0x000000ff4200720c */ /* 0x000fe20003f25270 */
[----:B------:R-:W-:Y:S01]  /*e050*/  @UP0 USHF.R.U32.HI UR11, URZ, UR15, UR7 ;  /* 0x0000000f3f0b0299 */ /* 0x000fe20008011607 */
[----:B------:R-:W-:-:S02]  /*e060*/  FSEL R11, R11, -INF , !P2 ;  /* 0xff8000000b0b7808 */ /* 0x000fc40005000000 */
[----:B------:R-:W-:Y:S02]  /*e070*/  ISETP.GT.AND P1, PT, R58, 0x9, !P1 ;  /* 0x000000093a00780c */ /* 0x000fe40004f24270 */
[----:B------:R-:W-:Y:S02]  /*e080*/  ISETP.NE.AND P2, PT, R74, RZ, PT ;  /* 0x000000ff4a00720c */ /* 0x000fe40003f45270 */
[----:B------:R-:W-:Y:S02]  /*e090*/  ISETP.LT.OR P1, PT, R57, 0xa, P1 ;  /* 0x0000000a3900780c */ /* 0x000fe40000f21670 */
[----:B------:R-:W-:Y:S02]  /*e0a0*/  ISETP.NE.AND P6, PT, R76, RZ, PT ;  /* 0x000000ff4c00720c */ /* 0x000fe40003fc5270 */
[----:B------:R-:W-:Y:S02]  /*e0b0*/  FSEL R12, R12, -INF , !P1 ;  /* 0xff8000000c0c7808 */ /* 0x000fe40004800000 */
[----:B------:R-:W-:-:S02]  /*e0c0*/  ISETP.NE.AND P1, PT, R70, RZ, PT ;  /* 0x000000ff4600720c */ /* 0x000fc40003f25270 */
[C---:B------:R-:W-:Y:S02]  /*e0d0*/  ISETP.GT.AND P3, PT, R58.reuse, 0x50, !P3 ;  /* 0x000000503a00780c */ /* 0x040fe40005f64270 */
[C---:B------:R-:W-:Y:S02]  /*e0e0*/  ISETP.GT.AND P1, PT, R58.reuse, 0x10, !P1 ;  /* 0x000000103a00780c */ /* 0x040fe40004f24270 */
[----:B------:R-:W-:Y:S02]  /*e0f0*/  ISETP.GT.AND P4, PT, R58, 0x51, !P4 ;  /* 0x000000513a00780c */ /* 0x000fe40006784270 */
[C---:B------:R-:W-:Y:S02]  /*e100*/  ISETP.LT.OR P1, PT, R57.reuse, 0x11, P1 ;  /* 0x000000113900780c */ /* 0x040fe40000f21670 */
[----:B------:R-:W-:Y:S02]  /*e110*/  ISETP.LT.OR P3, PT, R57, 0x51, P3 ;  /* 0x000000513900780c */ /* 0x000fe40001f61670 */
        /* <DEDUP_REMOVED lines=8> */
[C---:B------:R-:W-:Y:S02]  /*e1a0*/  ISETP.LT.OR P1, PT, R57.reuse, 0x19, P1 ;  /* 0x000000193900780c */ /* 0x040fe40000f21670 */
[----:B------:R-:W-:Y:S02]  /*e1b0*/  ISETP.LT.OR P4, PT, R57, 0x52, P4 ;  /* 0x000000523900780c */ /* 0x000fe40002781670 */
[----:B------:R-:W-:Y:S02]  /*e1c0*/  FSEL R15, R15, -INF , !P1 ;  /* 0xff8000000f0f7808 */ /* 0x000fe40004800000 */
[----:B------:R-:W-:Y:S02]  /*e1d0*/  ISETP.NE.AND P1, PT, R35, RZ, PT ;  /* 0x000000ff2300720c */ /* 0x000fe40003f25270 */
[----:B------:R-:W-:-:S02]  /*e1e0*/  FSEL R38, R38, -INF , !P3 ;  /* 0xff80000026267808 */ /* 0x000fc40005800000 */
[----:B------:R-:W-:Y:S02]  /*e1f0*/  ISETP.GT.AND P1, PT, R58, 0x19, !P1 ;  /* 0x000000193a00780c */ /* 0x000fe40004f24270 */
[C---:B------:R-:W-:Y:S02]  /*e200*/  ISETP.LT.OR P5, PT, R57.reuse, 0x59, P5 ;  /* 0x000000593900780c */ /* 0x040fe40002fa1670 */
[----:B------:R-:W-:Y:S02]  /*e210*/  ISETP.LT.OR P1, PT, R57, 0x1a, P1 ;  /* 0x0000001a3900780c */ /* 0x000fe40000f21670 */
[----:B------:R-:W-:Y:S02]  /*e220*/  FSEL R40, R40, -INF , !P4 ;  /* 0xff80000028287808 */ /* 0x000fe40006000000 */
[----:B------:R-:W-:Y:S02]  /*e230*/  FSEL R20, R20, -INF , !P1 ;  /* 0xff80000014147808 */ /* 0x000fe40004800000 */
[----:B------:R-:W-:-:S02]  /*e240*/  ISETP.NE.AND P1, PT, R77, RZ, PT ;  /* 0x000000ff4d00720c */ /* 0x000fc40003f25270 */
[----:B------:R-:W-:Y:S02]  /*e250*/  FSEL R43, R43, -INF , !P5 ;  /* 0xff8000002b2b7808 */ /* 0x000fe40006800000 */
[----:B------:R-:W-:Y:S02]  /*e260*/  ISETP.GT.AND P1, PT, R58, 0x20, !P1 ;  /* 0x000000203a00780c */ /* 0x000fe40004f24270 */
[----:B------:R-:W-:Y:S02]  /*e270*/  R2UR UR14, R72 ;  /* 0x00000000480e72ca */ /* 0x000fe400000e0000 */
[----:B------:R-:W-:-:S04]  /*e280*/  ISETP.LT.OR P1, PT, R57, 0x21, P1 ;  /* 0x000000213900780c */ /* 0x000fc80000f21670 */
[----:B------:R-:W-:Y:S02]  /*e290*/  FSEL R21, R21, -INF , !P1 ;  /* 0xff80000015157808 */ /* 0x000fe40004800000 */
[----:B------:R-:W-:-:S04]  /*e2a0*/  ISETP.NE.AND P1, PT, R78, RZ, PT ;  /* 0x000000ff4e00720c */ /* 0x000fc80003f25270 */
[----:B------:R-:W-:Y:S01]  /*e2b0*/  ISETP.GT.AND P1, PT, R58, 0x21, !P1 ;  /* 0x000000213a00780c */ /* 0x000fe20004f24270 */
[----:B------:R-:W-:-:S03]  /*e2c0*/  UIADD3 UR6, UR14, UR11, URZ ;  /* 0x0000000b0e067290 */ /* 0x000fc6000fffe03f */
[----:B------:R-:W-:Y:S01]  /*e2d0*/  ISETP.LT.OR P1, PT, R57, 0x22, P1 ;  /* 0x000000223900780c */ /* 0x000fe20000f21670 */
[----:B------:R-:W-:-:S03]  /*e2e0*/  UIADD3 UR4, UR6, UR4, URZ ;  /* 0x0000000406047290 */ /* 0x000fc6000fffe03f */
[----:B------:R-:W-:Y:S02]  /*e2f0*/  FSEL R24, R24, -INF , !P1 ;  /* 0xff80000018187808 */ /* 0x000fe40004800000 */
[----:B------:R-:W-:-:S04]  /*e300*/  ISETP.NE.AND P1, PT, R84, RZ, PT ;  /* 0x000000ff5400720c */ /* 0x000fc80003f25270 */
[----:B------:R-:W-:-:S04]  /*e310*/  ISETP.GT.AND P1, PT, R58, 0x28, !P1 ;  /* 0x000000283a00780c */ /* 0x000fc80004f24270 */
[----:B------:R-:W-:-:S04]  /*e320*/  ISETP.LT.OR P1, PT, R57, 0x29, P1 ;  /* 0x000000293900780c */ /* 0x000fc80000f21670 */
        /* <DEDUP_REMOVED lines=21> */
[----:B------:R-:W-:Y:S02]  /*e480*/  ISETP.GT.AND P1, PT, R58, 0x40, !P2 ;  /* 0x000000403a00780c */ /* 0x000fe40005724270 */
[----:B------:R-:W-:Y:S02]  /*e490*/  ISETP.NE.AND P2, PT, R60, RZ, PT ;  /* 0x000000ff3c00720c */ /* 0x000fe40003f45270 */
[----:B------:R-:W-:Y:S02]  /*e4a0*/  ISETP.LT.OR P1, PT, R57, 0x41, P1 ;  /* 0x000000413900780c */ /* 0x000fe40000f21670 */
[----:B------:R-:W-:Y:S02]  /*e4b0*/  ISETP.GT.AND P2, PT, R58, 0x49, !P2 ;  /* 0x000000493a00780c */ /* 0x000fe40005744270 */
[----:B------:R-:W-:-:S02]  /*e4c0*/  FSEL R28, R82, -INF , !P1 ;  /* 0xff800000521c7808 */ /* 0x000fc40004800000 */
[----:B------:R-:W-:Y:S02]  /*e4d0*/  ISETP.GT.AND P1, PT, R58, RZ, !P6 ;  /* 0x000000ff3a00720c */ /* 0x000fe40007724270 */
[----:B------:R-:W-:Y:S02]  /*e4e0*/  ISETP.NE.AND P6, PT, R81, RZ, PT ;  /* 0x000000ff5100720c */ /* 0x000fe40003fc5270 */
[C---:B------:R-:W-:Y:S02]  /*e4f0*/  ISETP.LT.OR P1, PT, R57.reuse, 0x1, P1 ;  /* 0x000000013900780c */ /* 0x040fe40000f21670 */
[----:B------:R-:W-:Y:S02]  /*e500*/  ISETP.LT.OR P2, PT, R57, 0x4a, P2 ;  /* 0x0000004a3900780c */ /* 0x000fe40001741670 */
[----:B------:R-:W-:Y:S02]  /*e510*/  FSEL R59, R4, -INF , !P1 ;  /* 0xff800000043b7808 */ /* 0x000fe40004800000 */
[----:B------:R-:W-:-:S02]  /*e520*/  FMNMX.FTZ R4, R61, R73, !PT ;  /* 0x000000493d047209 */ /* 0x000fc40007810000 */
[----:B------:R-:W-:Y:S02]  /*e530*/  FSEL R34, R34, -INF , !P2 ;  /* 0xff80000022227808 */ /* 0x000fe40005000000 */
[----:B------:R-:W-:-:S04]  /*e540*/  FMNMX.FTZ R4, R71, R4, !PT ;  /* 0x0000000447047209 */ /* 0x000fc80007810000 */
        /* <DEDUP_REMOVED lines=20> */
[----:B------:R-:W-:-:S05]  /*e690*/  FMNMX.FTZ R33, R5, R4, !PT ;  /* 0x0000000405217209 */ /* 0x000fca0007810000 */
[----:B------:R-:W0:Y:S02]  /*e6a0*/  SHFL.BFLY PT, R4, R33, 0x2, 0x1f ;  /* 0x0c401f0021047f89 */ /* 0x000e2400000e0000 */
[----:B0-----:R-:W-:-:S05]  /*e6b0*/  FMNMX.FTZ R35, R33, R4, !PT ;  /* 0x0000000421237209 */ /* 0x001fca0007810000 */
[----:B------:R-:W0:Y:S02]  /*e6c0*/  SHFL.BFLY PT, R4, R35, 0x1, 0x1f ;  /* 0x0c201f0023047f89 */ /* 0x000e2400000e0000 */
[----:B0-----:R-:W-:-:S04]  /*e6d0*/  FMNMX.FTZ R4, R35, R4, !PT ;  /* 0x0000000423047209 */ /* 0x001fc80007810000 */
[C---:B------:R-:W-:Y:S01]  /*e6e0*/  FSETP.NEU.FTZ.AND P1, PT, R4.reuse, -INF , PT ;  /* 0xff8000000400780b */ /* 0x040fe20003f3d000 */
[----:B------:R-:W-:-:S05]  /*e6f0*/  FMUL.FTZ R60, R4, UR10 ;  /* 0x0000000a043c7c20 */ /* 0x000fca0008410000 */
[----:B------:R-:W-:Y:S02]  /*e700*/  FSEL R62, R60, RZ, P1 ;  /* 0x000000ff3c3e7208 */ /* 0x000fe40000800000 */
[----:B------:R-:W-:Y:S02]  /*e710*/  FMNMX.FTZ R60, R59, R10, !PT ;  /* 0x0000000a3b3c7209 */ /* 0x000fe40007810000 */
[----:B------:R-:W-:Y:S01]  /*e720*/  ISETP.GT.AND P1, PT, R58, 0x41, !P6 ;  /* 0x000000413a00780c */ /* 0x000fe20007724270 */
        /* <DEDUP_REMOVED lines=11> */
[----:B------:R-:W-:Y:S01]  /*e7e0*/  ISETP.NE.AND P1, PT, R91, RZ, PT ;  /* 0x000000ff5b00720c */ /* 0x000fe20003f25270 */
        /* <DEDUP_REMOVED lines=11> */
[----:B------:R-:W-:Y:S01]  /*e8a0*/  FSEL R36, R36, -INF , !P1 ;  /* 0xff80000024247808 */ /* 0x000fe20004800000 */
[----:B------:R-:W-:Y:S01]  /*e8b0*/  MUFU.EX2 R33, R33 ;  /* 0x0000002100217308 */ /* 0x000fe20000000800 */
[----:B------:R-:W-:Y:S01]  /*e8c0*/  FMNMX.FTZ R61, R21, R60, !PT ;  /* 0x0000003c153d7209 */ /* 0x000fe20007810000 */
[--C-:B------:R-:W-:Y:S01]  /*e8d0*/  FFMA.FTZ R39, R39, UR10, -R62.reuse ;  /* 0x0000000a27277c23 */ /* 0x100fe2000801083e */
[----:B------:R-:W-:Y:S01]  /*e8e0*/  ISETP.NE.AND P6, PT, R63, RZ, PT ;  /* 0x000000ff3f00720c */ /* 0x000fe20003fc5270 */
[--C-:B------:R-:W-:Y:S01]  /*e8f0*/  FFMA.FTZ R51, R51, UR10, -R62.reuse ;  /* 0x0000000a33337c23 */ /* 0x100fe2000801083e */
[----:B------:R-:W-:Y:S01]  /*e900*/  FMNMX.FTZ R60, R24, R61, !PT ;  /* 0x0000003d183c7209 */ /* 0x000fe20007810000 */
[--C-:B------:R-:W-:Y:S01]  /*e910*/  FFMA.FTZ R50, R50, UR10, -R62.reuse ;  /* 0x0000000a32327c23 */ /* 0x100fe2000801083e */
[----:B------:R-:W-:Y:S01]  /*e920*/  ISETP.GT.AND P6, PT, R58, 0x59, !P6 ;  /* 0x000000593a00780c */ /* 0x000fe200077c4270 */
[--C-:B------:R-:W-:Y:S01]  /*e930*/  FFMA.FTZ R58, R47, UR10, -R62.reuse ;  /* 0x0000000a2f3a7c23 */ /* 0x100fe2000801083e */
[----:B------:R-:W-:Y:S01]  /*e940*/  FMNMX.FTZ R61, R25, R60, !PT ;  /* 0x0000003c193d7209 */ /* 0x000fe20007810000 */
[----:B------:R-:W-:Y:S01]  /*e950*/  MUFU.EX2 R190, R190 ;  /* 0x000000be00be7308 */ /* 0x000fe20000000800 */
[----:B------:R-:W-:Y:S01]  /*e960*/  ISETP.LT.OR P6, PT, R57, 0x5a, P6 ;  /* 0x0000005a3900780c */ /* 0x000fe200037c1670 */
        /* <DEDUP_REMOVED lines=11> */
[----:B------:R-:W-:-:S02]  /*ea20*/  FFMA.FTZ R5, R5, UR10, -R62 ;  /* 0x0000000a05057c23 */ /* 0x000fc4000801083e */
        /* <DEDUP_REMOVED lines=13> */
[----:B------:R-:W-:Y:S01]  /*eb00*/  FFMA.FTZ R54, R52, UR10, -R62 ;  /* 0x0000000a34367c23 */ /* 0x000fe2000801083e */
[----:B------:R-:W-:Y:S02]  /*eb10*/  MUFU.EX2 R180, R180 ;  /* 0x000000b400b47308 */ /* 0x000fe40000000800 */
[----:B------:R-:W-:-:S05]  /*eb20*/  FMNMX.FTZ R53, R42, R53, !PT ;  /* 0x000000352a357209 */ /* 0x000fca0007810000 */
        /* <DEDUP_REMOVED lines=8> */
[----:B------:R2:W-:Y:S01]  /*ebb0*/  MUFU.EX2 R53, R46 ;  /* 0x0000002e00357308 */ /* 0x0005e20000000800 */
[----:B-1----:R-:W-:-:S07]  /*ebc0*/  F2FP.BF16.F32.PACK_AB R182, R57, R56 ;  /* 0x0000003839b6723e */ /* 0x002fce00000010ff */
[----:B------:R-:W1:Y:S08]  /*ebd0*/  MUFU.EX2 R50, R50 ;  /* 0x0000003200327308 */ /* 0x000e700000000800 */
[----:B------:R-:W-:Y:S01]  /*ebe0*/  MUFU.EX2 R49, R49 ;  /* 0x0000003100317308 */ /* 0x000fe20000000800 */
[----:B0-----:R-:W-:-:S04]  /*ebf0*/  FMNMX.FTZ R3, R52, R47, !PT ;  /* 0x0000002f34037209 */ /* 0x001fc80007810000 */
[C---:B------:R-:W-:Y:S01]  /*ec00*/  FSETP.NEU.FTZ.AND P1, PT, R3.reuse, -INF , PT ;  /* 0xff8000000300780b */ /* 0x040fe20003f3d000 */
[----:B--2---:R-:W-:Y:S02]  /*ec10*/  FMUL.FTZ R46, R3, UR10 ;  /* 0x0000000a032e7c20 */ /* 0x004fe40008410000 */
[----:B------:R-:W-:Y:S01]  /*ec20*/  MUFU.EX2 R48, R48 ;  /* 0x0000003000307308 */ /* 0x000fe20000000800 */
[----:B-1----:R-:W-:Y:S02]  /*ec30*/  F2FP.BF16.F32.PACK_AB R176, R50, R51 ;  /* 0x0000003332b0723e */ /* 0x002fe400000010ff */
[----:B------:R-:W-:Y:S02]  /*ec40*/  FSEL R47, R46, RZ, P1 ;  /* 0x000000ff2e2f7208 */ /* 0x000fe40000800000 */
[----:B------:R-:W-:-:S03]  /*ec50*/  PLOP3.LUT P1, PT, PT, PT, UP1, 0x40, 0x0 ;  /* 0x000000000000781c */ /* 0x000fc60003f2e818 */
        /* <DEDUP_REMOVED lines=17> */
[----:B0-----:R-:W-:Y:S01]  /*ed70*/  FADD.FTZ R11, R188, R33 ;  /* 0x00000021bc0b7221 */ /* 0x001fe20000010000 */
[--C-:B------:R-:W-:Y:S01]  /*ed80*/  FFMA.FTZ R30, R30, UR10, -R47.reuse ;  /* 0x0000000a1e1e7c23 */ /* 0x100fe2000801082f */
[--C-:B------:R-:W-:Y:S01]  /*ed90*/  FFMA.FTZ R29, R29, UR10, -R47.reuse ;  /* 0x0000000a1d1d7c23 */ /* 0x100fe2000801082f */
[----:B------:R-:W-:Y:S01]  /*eda0*/  FFMA.FTZ R32, R32, UR10, -R47 ;  /* 0x0000000a20207c23 */ /* 0x000fe2000801082f */
[----:B------:R-:W-:Y:S01]  /*edb0*/  FADD.FTZ R46, R190, R11 ;  /* 0x0000000bbe2e7221 */ /* 0x000fe20000010000 */
[--C-:B------:R-:W-:Y:S01]  /*edc0*/  FFMA.FTZ R36, R36, UR10, -R47.reuse ;  /* 0x0000000a24247c23 */ /* 0x100fe2000801082f */
[--C-:B------:R-:W-:Y:S01]  /*edd0*/  FFMA.FTZ R34, R34, UR10, -R47.reuse ;  /* 0x0000000a22227c23 */ /* 0x100fe2000801082f */
[----:B------:R-:W0:Y:S01]  /*ede0*/  MUFU.EX2 R10, R10 ;  /* 0x0000000a000a7308 */ /* 0x000e220000000800 */
[----:B------:R-:W-:Y:S01]  /*edf0*/  FADD.FTZ R11, R35, R46 ;  /* 0x0000002e230b7221 */ /* 0x000fe20000010000 */
[--C-:B------:R-:W-:Y:S01]  /*ee00*/  FFMA.FTZ R38, R38, UR10, -R47.reuse ;  /* 0x0000000a26267c23 */ /* 0x100fe2000801082f */
[--C-:B------:R-:W-:Y:S01]  /*ee10*/  FFMA.FTZ R40, R40, UR10, -R47.reuse ;  /* 0x0000000a28287c23 */ /* 0x100fe2000801082f */
[----:B------:R-:W-:Y:S01]  /*ee20*/  FFMA.FTZ R43, R43, UR10, -R47 ;  /* 0x0000000a2b2b7c23 */ /* 0x000fe2000801082f */
[----:B------:R-:W-:Y:S01]  /*ee30*/  FADD.FTZ R46, R184, R11 ;  /* 0x0000000bb82e7221 */ /* 0x000fe20000010000 */
[----:B------:R-:W-:Y:S01]  /*ee40*/  FFMA.FTZ R42, R42, UR10, -R47 ;  /* 0x0000000a2a2a7c23 */ /* 0x000fe2000801082f */
[----:B------:R-:W-:Y:S01]  /*ee50*/  F2FP.BF16.F32.PACK_AB R188, R33, R188 ;  /* 0x000000bc21bc723e */ /* 0x000fe200000010ff */
[----:B------:R-:W1:Y:S01]  /*ee60*/  MUFU.EX2 R12, R12 ;  /* 0x0000000c000c7308 */ /* 0x000e620000000800 */
[----:B------:R-:W-:Y:S01]  /*ee70*/  FADD.FTZ R11, R37, R46 ;  /* 0x0000002e250b7221 */ /* 0x000fe20000010000 */
[----:B------:R-:W-:-:S02]  /*ee80*/  F2FP.BF16.F32.PACK_AB R190, R35, R190 ;  /* 0x000000be23be723e */ /* 0x000fc400000010ff */
[----:B------:R-:W-:Y:S01]  /*ee90*/  F2FP.BF16.F32.PACK_AB R184, R37, R184 ;  /* 0x000000b825b8723e */ /* 0x000fe200000010ff */
[----:B------:R-:W-:Y:S01]  /*eea0*/  FADD.FTZ R46, R186, R11 ;  /* 0x0000000bba2e7221 */ /* 0x000fe20000010000 */
[C---:B------:R-:W-:Y:S02]  /*eeb0*/  F2FP.BF16.F32.PACK_AB R186, R39.reuse, R186 ;  /* 0x000000ba27ba723e */ /* 0x040fe400000010ff */
[----:B------:R-:W2:Y:S01]  /*eec0*/  MUFU.EX2 R13, R13 ;  /* 0x0000000d000d7308 */ /* 0x000ea20000000800 */
[----:B------:R-:W-:Y:S01]  /*eed0*/  FADD.FTZ R11, R39, R46 ;  /* 0x0000002e270b7221 */ /* 0x000fe20000010000 */
[----:B0-----:R-:W-:Y:S01]  /*eee0*/  FADD.FTZ R46, R59, R10 ;  /* 0x0000000a3b2e7221 */ /* 0x001fe20000010000 */
[----:B------:R-:W-:Y:S01]  /*eef0*/  F2FP.BF16.F32.PACK_AB R189, R10, R59 ;  /* 0x0000003b0abd723e */ /* 0x000fe200000010ff */
[----:B------:R-:W-:Y:S02]  /*ef00*/  VIADD R10, R2, 0xfffffffe ;  /* 0xfffffffe020a7836 */ /* 0x000fe40000000000 */
[----:B------:R-:W-:Y:S01]  /*ef10*/  FADD.FTZ R52, R180, R11 ;  /* 0x0000000bb4347221 */ /* 0x000fe20000010000 */
[----:B------:R-:W-:Y:S01]  /*ef20*/  FADD.FTZ R61, R191, R46 ;  /* 0x0000002ebf3d7221 */ /* 0x000fe20000010000 */
[C---:B------:R-:W-:Y:S01]  /*ef30*/  F2FP.BF16.F32.PACK_AB R180, R55.reuse, R180 ;  /* 0x000000b437b4723e */ /* 0x040fe200000010ff */
[----:B------:R-:W0:Y:S01]  /*ef40*/  MUFU.EX2 R14, R14 ;  /* 0x0000000e000e7308 */ /* 0x000e220000000800 */
[----:B------:R-:W-:Y:S01]  /*ef50*/  FADD.FTZ R11, R55, R52 ;  /* 0x00000034370b7221 */ /* 0x000fe20000010000 */
[----:B-1----:R-:W-:Y:S01]  /*ef60*/  FADD.FTZ R46, R12, R61 ;  /* 0x0000003d0c2e7221 */ /* 0x002fe20000010000 */
[----:B------:R-:W-:-:S02]  /*ef70*/  F2FP.BF16.F32.PACK_AB R178, R48, R49 ;  /* 0x0000003130b2723e */ /* 0x000fc400000010ff */
[----:B------:R-:W-:Y:S01]  /*ef80*/  FADD.FTZ R52, R56, R11 ;  /* 0x0000000b38347221 */ /* 0x000fe20000010000 */
[----:B------:R-:W-:Y:S01]  /*ef90*/  FFMA.FTZ R11, R28, UR10, -R47 ;  /* 0x0000000a1c0b7c23 */ /* 0x000fe2000801082f */
[----:B------:R-:W-:Y:S01]  /*efa0*/  F2FP.BF16.F32.PACK_AB R172, R53, R58 ;  /* 0x0000003a35ac723e */ /* 0x000fe200000010ff */
[----:B------:R-:W-:Y:S01]  /*efb0*/  MUFU.EX2 R15, R15 ;  /* 0x0000000f000f7308 */ /* 0x000fe20000000800 */
[----:B------:R-:W-:Y:S01]  /*efc0*/  FADD.FTZ R52, R57, R52 ;  /* 0x0000003439347221 */ /* 0x000fe20000010000 */
[----:B--2---:R-:W-:Y:S01]  /*efd0*/  FADD.FTZ R61, R13, R46 ;  /* 0x0000002e0d3d7221 */ /* 0x004fe20000010000 */
[----:B------:R-:W-:Y:S02]  /*efe0*/  F2FP.BF16.F32.PACK_AB R191, R12, R191 ;  /* 0x000000bf0cbf723e */ /* 0x000fe400000010ff */
[----:B------:R-:W-:-:S03]  /*eff0*/  FADD.FTZ R63, R51, R52 ;  /* 0x00000034333f7221 */ /* 0x000fc60000010000 */
[----:B------:R-:W1:Y:S01]  /*f000*/  MUFU.EX2 R20, R20 ;  /* 0x0000001400147308 */ /* 0x000e620000000800 */
[----:B0-----:R-:W-:Y:S01]  /*f010*/  FADD.FTZ R46, R14, R61 ;  /* 0x0000003d0e2e7221 */ /* 0x001fe20000010000 */
[----:B------:R-:W-:Y:S01]  /*f020*/  FADD.FTZ R52, R50, R63 ;  /* 0x0000003f32347221 */ /* 0x000fe20000010000 */
[----:B------:R-:W-:-:S03]  /*f030*/  F2FP.BF16.F32.PACK_AB R185, R14, R13 ;  /* 0x0000000d0eb9723e */ /* 0x000fc600000010ff */
[----:B------:R-:W-:Y:S02]  /*f040*/  FADD.FTZ R61, R49, R52 ;  /* 0x00000034313d7221 */ /* 0x000fe40000010000 */
[----:B------:R-:W-:Y:S02]  /*f050*/  MUFU.EX2 R21, R21 ;  /* 0x0000001500157308 */ /* 0x000fe40000000800 */
[----:B------:R-:W-:-:S04]  /*f060*/  FADD.FTZ R61, R48, R61 ;  /* 0x0000003d303d7221 */ /* 0x000fc80000010000 */
[----:B------:R-:W-:Y:S02]  /*f070*/  FADD.FTZ R52, R58, R61 ;  /* 0x0000003d3a347221 */ /* 0x000fe40000010000 */
[----:B------:R-:W0:Y:S01]  /*f080*/  MUFU.EX2 R24, R24 ;  /* 0x0000001800187308 */ /* 0x000e220000000800 */
[----:B-1----:R-:W-:Y:S01]  /*f090*/  F2FP.BF16.F32.PACK_AB R187, R20, R15 ;  /* 0x0000000f14bb723e */ /* 0x002fe200000010ff */
[----:B------:R-:W-:-:S06]  /*f0a0*/  FADD.FTZ R52, R53, R52 ;  /* 0x0000003435347221 */ /* 0x000fcc0000010000 */
[----:B------:R-:W-:Y:S08]  /*f0b0*/  MUFU.EX2 R25, R25 ;  /* 0x0000001900197308 */ /* 0x000ff00000000800 */
[----:B------:R1:W-:Y:S01]  /*f0c0*/  MUFU.EX2 R28, R31 ;  /* 0x0000001f001c7308 */ /* 0x0003e20000000800 */
[----:B0-----:R-:W-:-:S07]  /*f0d0*/  F2FP.BF16.F32.PACK_AB R181, R24, R21 ;  /* 0x0000001518b5723e */ /* 0x001fce00000010ff */
[----:B------:R-:W0:Y:S01]  /*f0e0*/  MUFU.EX2 R45, R45 ;  /* 0x0000002d002d7308 */ /* 0x000e220000000800 */
[----:B-1----:R-:W-:-:S04]  /*f0f0*/  FADD.FTZ R31, R15, R46 ;  /* 0x0000002e0f1f7221 */ /* 0x002fc80000010000 */
[----:B------:R-:W-:-:S03]  /*f100*/  FADD.FTZ R46, R20, R31 ;  /* 0x0000001f142e7221 */ /* 0x000fc60000010000 */
[----:B------:R-:W1:Y:S08]  /*f110*/  MUFU.EX2 R26, R26 ;  /* 0x0000001a001a7308 */ /* 0x000e700000000800 */
[----:B------:R-:W2:Y:S01]  /*f120*/  MUFU.EX2 R44, R44 ;  /* 0x0000002c002c7308 */ /* 0x000ea20000000800 */
[----:B0-----:R-:W-:-:S07]  /*f130*/  FADD.FTZ R31, R45, R52 ;  /* 0x000000342d1f7221 */ /* 0x001fce0000010000 */
[----:B------:R-:W0:Y:S01]  /*f140*/  MUFU.EX2 R27, R27 ;  /* 0x0000001b001b7308 */ /* 0x000e220000000800 */
[----:B-1----:R-:W-:-:S07]  /*f150*/  F2FP.BF16.F32.PACK_AB R183, R26, R25 ;  /* 0x000000191ab7723e */ /* 0x002fce00000010ff */
[----:B------:R1:W-:Y:S01]  /*f160*/  MUFU.EX2 R173, R11 ;  /* 0x0000000b00ad7308 */ /* 0x0003e20000000800 */
[C---:B--2---:R-:W-:Y:S01]  /*f170*/  FADD.FTZ R52, R44.reuse, R31 ;  /* 0x0000001f2c347221 */ /* 0x044fe20000010000 */
[----:B------:R-:W-:-:S06]  /*f180*/  F2FP.BF16.F32.PACK_AB R174, R44, R45 ;  /* 0x0000002d2cae723e */ /* 0x000fcc00000010ff */
[----:B------:R-:W2:Y:S01]  /*f190*/  MUFU.EX2 R41, R41 ;  /* 0x0000002900297308 */ /* 0x000ea20000000800 */
[----:B-1----:R-:W-:-:S04]  /*f1a0*/  FADD.FTZ R11, R21, R46 ;  /* 0x0000002e150b7221 */ /* 0x002fc80000010000 */
[----:B------:R-:W-:-:S03]  /*f1b0*/  FADD.FTZ R46, R24, R11 ;  /* 0x0000000b182e7221 */ /* 0x000fc60000010000 */
[----:B------:R-:W1:Y:S01]  /*f1c0*/  MUFU.EX2 R30, R30 ;  /* 0x0000001e001e7308 */ /* 0x000e620000000800 */
[----:B------:R-:W-:-:S04]  /*f1d0*/  FADD.FTZ R11, R25, R46 ;  /* 0x0000002e190b7221 */ /* 0x000fc80000010000 */
[----:B------:R-:W-:-:S03]  /*f1e0*/  FADD.FTZ R46, R26, R11 ;  /* 0x0000000b1a2e7221 */ /* 0x000fc60000010000 */
[----:B------:R-:W3:Y:S01]  /*f1f0*/  MUFU.EX2 R54, R54 ;  /* 0x0000003600367308 */ /* 0x000ee20000000800 */
[----:B0-----:R-:W-:Y:S01]  /*f200*/  FADD.FTZ R11, R27, R46 ;  /* 0x0000002e1b0b7221 */ /* 0x001fe20000010000 */
[----:B--2---:R-:W-:-:S06]  /*f210*/  FADD.FTZ R31, R41, R52 ;  /* 0x00000034291f7221 */ /* 0x004fcc0000010000 */
[----:B------:R-:W0:Y:S01]  /*f220*/  MUFU.EX2 R29, R29 ;  /* 0x0000001d001d7308 */ /* 0x000e220000000800 */
[C---:B-1----:R-:W-:Y:S01]  /*f230*/  FADD.FTZ R46, R30.reuse, R11 ;  /* 0x0000000b1e2e7221 */ /* 0x042fe20000010000 */
[----:B------:R-:W-:-:S06]  /*f240*/  F2FP.BF16.F32.PACK_AB R177, R30, R27 ;  /* 0x0000001b1eb1723e */ /* 0x000fcc00000010ff */
[----:B------:R-:W1:Y:S01]  /*f250*/  MUFU.EX2 R0, R0 ;  /* 0x0000000000007308 */ /* 0x000e620000000800 */
[C---:B---3--:R-:W-:Y:S01]  /*f260*/  FADD.FTZ R31, R54.reuse, R31 ;  /* 0x0000001f361f7221 */ /* 0x048fe20000010000 */
[----:B------:R-:W-:-:S06]  /*f270*/  F2FP.BF16.F32.PACK_AB R168, R54, R41 ;  /* 0x0000002936a8723e */ /* 0x000fcc00000010ff */
[----:B------:R-:W2:Y:S01]  /*f280*/  MUFU.EX2 R5, R5 ;  /* 0x0000000500057308 */ /* 0x000ea20000000800 */
[----:B0-----:R-:W-:Y:S01]  /*f290*/  FADD.FTZ R11, R29, R46 ;  /* 0x0000002e1d0b7221 */ /* 0x001fe20000010000 */
[----:B------:R-:W-:-:S06]  /*f2a0*/  F2FP.BF16.F32.PACK_AB R179, R28, R29 ;  /* 0x0000001d1cb3723e */ /* 0x000fcc00000010ff */
[----:B------:R-:W0:Y:S01]  /*f2b0*/  MUFU.EX2 R32, R32 ;  /* 0x0000002000207308 */ /* 0x000e220000000800 */
[----:B-1----:R-:W-:-:S07]  /*f2c0*/  FADD.FTZ R44, R0, R31 ;  /* 0x0000001f002c7221 */ /* 0x002fce0000010000 */
[----:B------:R-:W1:Y:S01]  /*f2d0*/  MUFU.EX2 R36, R36 ;  /* 0x0000002400247308 */ /* 0x000e620000000800 */
[----:B--2---:R-:W-:-:S07]  /*f2e0*/  F2FP.BF16.F32.PACK_AB R170, R5, R0 ;  /* 0x0000000005aa723e */ /* 0x004fce00000010ff */
[----:B------:R2:W3:Y:S08]  /*f2f0*/  MUFU.EX2 R175, R34 ;  /* 0x0000002200af7308 */ /* 0x0004f00000000800 */
[----:B------:R-:W4:Y:S01]  /*f300*/  MUFU.EX2 R38, R38 ;  /* 0x0000002600267308 */ /* 0x000f220000000800 */
[----:B--2---:R-:W-:Y:S01]  /*f310*/  FADD.FTZ R34, R28, R11 ;  /* 0x0000000b1c227221 */ /* 0x004fe20000010000 */
[----:B------:R-:W-:-:S03]  /*f320*/  FADD.FTZ R11, R5, R44 ;  /* 0x0000002c050b7221 */ /* 0x000fc60000010000 */
[----:B------:R-:W-:Y:S01]  /*f330*/  FADD.FTZ R5, R173, R34 ;  /* 0x00000022ad057221 */ /* 0x000fe20000010000 */
[C---:B0-----:R-:W-:Y:S02]  /*f340*/  F2FP.BF16.F32.PACK_AB R173, R32.reuse, R173 ;  /* 0x000000ad20ad723e */ /* 0x041fe400000010ff */
[----:B------:R-:W0:Y:S01]  /*f350*/  MUFU.EX2 R169, R40 ;  /* 0x0000002800a97308 */ /* 0x000e220000000800 */
[----:B------:R-:W-:-:S04]  /*f360*/  FADD.FTZ R5, R32, R5 ;  /* 0x0000000520057221 */ /* 0x000fc80000010000 */
[----:B-1----:R-:W-:-:S03]  /*f370*/  FADD.FTZ R0, R36, R5 ;  /* 0x0000000524007221 */ /* 0x002fc60000010000 */
[----:B------:R-:W1:Y:S01]  /*f380*/  MUFU.EX2 R43, R43 ;  /* 0x0000002b002b7308 */ /* 0x000e620000000800 */
[C---:B---3--:R-:W-:Y:S01]  /*f390*/  FADD.FTZ R5, R175.reuse, R0 ;  /* 0x00000000af057221 */ /* 0x048fe20000010000 */
[----:B------:R-:W-:-:S03]  /*f3a0*/  F2FP.BF16.F32.PACK_AB R175, R175, R36 ;  /* 0x00000024afaf723e */ /* 0x000fc600000010ff */
[----:B----4-:R-:W-:-:S03]  /*f3b0*/  FADD.FTZ R0, R38, R5 ;  /* 0x0000000526007221 */ /* 0x010fc60000010000 */
[----:B------:R-:W2:Y:S01]  /*f3c0*/  MUFU.EX2 R42, R42 ;  /* 0x0000002a002a7308 */ /* 0x000ea20000000800 */
[C---:B0-----:R-:W-:Y:S01]  /*f3d0*/  FADD.FTZ R0, R169.reuse, R0 ;  /* 0x00000000a9007221 */ /* 0x041fe20000010000 */
[----:B------:R-:W-:-:S03]  /*f3e0*/  F2FP.BF16.F32.PACK_AB R169, R169, R38 ;  /* 0x00000026a9a9723e */ /* 0x000fc600000010ff */
[----:B-1----:R-:W-:-:S04]  /*f3f0*/  FADD.FTZ R5, R43, R0 ;  /* 0x000000002b057221 */ /* 0x002fc80000010000 */
[C---:B--2---:R-:W-:Y:S01]  /*f400*/  FADD.FTZ R5, R42.reuse, R5 ;  /* 0x000000052a057221 */ /* 0x044fe20000010000 */
[----:B------:R-:W-:Y:S01]  /*f410*/  F2FP.BF16.F32.PACK_AB R171, R42, R43 ;  /* 0x0000002b2aab723e */ /* 0x000fe200000010ff */
[----:B------:R-:W-:Y:S06]  /*f420*/  @P1 BRA `(.L_x_4959) ;  /* 0x0000000000441947 */ /* 0x000fec0003800000 */
        /* <DEDUP_REMOVED lines=10> */
.L_x_4960:
[----:B------:R-:W-:-:S11]  /*f4d0*/  UISETP.NE.AND UP2, UPT, UR5, 0x1, UPT ;  /* 0x000000010500788c */ /* 0x000fd6000bf45270 */
[----:B------:R-:W-:Y:S02]  /*f4e0*/  @UP2 ULDC.64 UR6, c[0x0][0x9e8] ;  /* 0x00027a0000062ab9 */ /* 0x000fe40000000a00 */
[----:B------:R-:W-:-:S04]  /*f4f0*/  UIMAD.WIDE.U32 UR14, UR11, UR6, URZ ;  /* 0x000000060b0e72a5 */ /* 0x000fc8000f8e003f */
[----:B------:R-:W-:-:S12]  /*f500*/  @UP2 USHF.R.U32.HI UR11, URZ, UR7, UR15 ;  /* 0x000000073f0b2299 */ /* 0x000fd8000801160f */
.L_x_4961:
[----:B------:R-:W-:-:S04]  /*f510*/  UIMAD UR5, UR11, UR5, UR5 ;  /* 0x000000050b0572a4 */ /* 0x000fc8000f8e0205 */
[----:B------:R-:W-:-:S04]  /*f520*/  UISETP.LT.AND UP2, UPT, UR4, UR5, UPT ;  /* 0x000000050400728c */ /* 0x000fc8000bf41270 */
[----:B------:R-:W-:-:S12]  /*f530*/  USEL UR4, UR4, UR5, UP2 ;  /* 0x0000000504047287 */ /* 0x000fd80009000000 */
.L_x_4959:
        /* <DEDUP_REMOVED lines=57> */
[----:B------:R-:W-:Y:S01]  /*f8d0*/  IMAD.MOV.U32 R2, RZ, RZ, 0x3f800000 ;  /* 0x3f800000ff027424 */ /* 0x000fe200078e00ff */
[----:B------:R-:W-:Y:S01]  /*f8e0*/  ULDC UR55, c[0x0][0x9e4] ;  /* 0x0002790000377ab9 */ /* 0x000fe20000000800 */
[----:B------:R-:W-:Y:S01]  /*f8f0*/  IMAD.MOV.U32 R119, RZ, RZ, RZ ;  /* 0x000000ffff777224 */ /* 0x000fe200078e00ff */
[----:B------:R-:W-:Y:S01]  /*f900*/  ULDC UR4, c[0x0][0x9d8] ;  /* 0x0002760000047ab9 */ /* 0x000fe20000000800 */
[----:B------:R-:W-:-:S05]  /*f910*/  ULDC UR59, c[0x0][0x988] ;  /* 0x00026200003b7ab9 */ /* 0x000fca0000000800 */
.L_x_4981:
[----:B------:R-:W-:-:S04]  /*f920*/  UIADD3 UR5, UR40, 0x1, URZ ;  /* 0x0000000128057890 */ /* 0x000fc8000fffe03f */
[----:B------:R-:W-:-:S04]  /*f930*/  UISETP.NE.AND UP2, UPT, UR5, 0x2, UPT ;  /* 0x000000020500788c */ /* 0x000fc8000bf45270 */
[----:B------:R-:W-:Y:S02]  /*f940*/  USEL UR37, URZ, 0x1, UP2 ;  /* 0x000000013f257887 */ /* 0x000fe40009000000 */
[----:B------:R-:W-:Y:S02]  /*f950*/  USEL UR5, UR5, URZ, UP2 ;  /* 0x0000003f05057287 */ /* 0x000fe40009000000 */
[----:B------:R-:W-:Y:S01]  /*f960*/  ULOP3.LUT UR37, UR42, UR37, URZ, 0x3c, !UPT ;  /* 0x000000252a257292 */ /* 0x000fe2000f8e3c3f */
[----:B------:R-:W-:Y:S11]  /*f970*/  @!P0 BRA `(.L_x_4963) ;  /* 0x0000000000048947 */ /* 0x000ff60003800000 */
[----:B------:R-:W-:Y:S01]  /*f980*/  BPT.TRAP 0x1 ;  /* 0x000000040000795c */ /* 0x000fe20000300000 */
.L_x_4963:
[----:B------:R-:W-:Y:S01]  /*f990*/  ULEA UR7, UR5, UR41, 0x3 ;  /* 0x0000002905077291 */ /* 0x000fe2000f8e183f */
[----:B------:R-:W-:-:S05]  /*f9a0*/  IMAD.U32 R12, RZ, RZ, UR37 ;  /* 0x00000025ff0c7e24 */ /* 0x000fca000f8e00ff */
[----:B------:R-:W-:-:S04]  /*f9b0*/  SHF.L.U32 R12, R12, 0x1f, RZ ;  /* 0x0000001f0c0c7819 */ /* 0x000fc800000006ff */
[----:B------:R0:W1:Y:S01]  /*f9c0*/  SYNCS.PHASECHK.TRANS64.TRYWAIT P1, [UR7+0x30830], R12 ;  /* 0x0308300cff0075a7 */ /* 0x0000620008020147 */
[----:B------:R-:W-:Y:S05]  /*f9d0*/  @!P0 BRA `(.L_x_4964) ;  /* 0x0000000000048947 */ /* 0x000fea0003800000 */
[----:B------:R-:W-:Y:S01]  /*f9e0*/  BPT.TRAP 0x1 ;  /* 0x000000040000795c */ /* 0x000fe20000300000 */
.L_x_4964:
[----:B-1----:R-:W-:Y:S05]  /*f9f0*/  @P1 BRA `(.L_x_4965) ;  /* 0x0000000000081947 */ /* 0x002fea0003800000 */
[----:B------:R-:W1:Y:S02]  /*fa00*/  SYNCS.PHASECHK.TRANS64.TRYWAIT P1, [UR7+0x30830], R12 ;  /* 0x0308300cff0075a7 */ /* 0x000e640008020147 */
[----:B-1----:R-:W-:Y:S05]  /*fa10*/  @!P1 BRA `(.L_x_4966) ;  /* 0x0000014c00c89947 */ /* 0x002fea0003800000 */
.L_x_4965:
        /* <DEDUP_REMOVED lines=124> */
[----:B------:R-:W-:Y:S01]  /*101e0*/  HGMMA.64x96x16.F32.BF16 R120, gdesc[UR48], R120, gsb0 ;  /* 0x01600000307879f0 */ /* 0x000fe20008001878 */
[----:B------:R-:W-:Y:S01]  /*101f0*/  UIADD3 UR50, UR6, 0x4, URZ ;  /* 0x0000000406327890 */ /* 0x000fe2000fffe03f */
[----:B------:R-:W-:Y:S01]  /*10200*/  FMUL.FTZ R119, R119, R2 ;  /* 0x0000000277777220 */ /* 0x000fe20000410000 */
        /* <DEDUP_REMOVED lines=40> */
.L_x_4967:
[----:B------:R-:W-:Y:S01]  /*10490*/  ULEA UR6, UR40, UR41, 0x3 ;  /* 0x0000002928067291 */ /* 0x000fe2000f8e183f */
[----:B------:R-:W-:-:S05]  /*104a0*/  IMAD.U32 R0, RZ, RZ, UR42 ;  /* 0x0000002aff007e24 */ /* 0x000fca000f8e00ff */
[----:B------:R-:W-:-:S04]  /*104b0*/  SHF.L.U32 R0, R0, 0x1f, RZ ;  /* 0x0000001f00007819 */ /* 0x000fc800000006ff */
[----:B------:R2:W3:Y:S01]  /*104c0*/  SYNCS.PHASECHK.TRANS64.TRYWAIT P1, [UR6+0x30850], R0 ;  /* 0x03085000ff0075a7 */ /* 0x0004e20008020146 */
[----:B------:R-:W-:Y:S05]  /*104d0*/  @!P0 BRA `(.L_x_4968) ;  /* 0x0000000000048947 */ /* 0x000fea0003800000 */
[----:B------:R-:W-:Y:S01]  /*104e0*/  BPT.TRAP 0x1 ;  /* 0x000000040000795c */ /* 0x000fe20000300000 */
.L_x_4968:
[----:B---3--:R-:W-:Y:S05]  /*104f0*/  @P1 BRA `(.L_x_4969) ;  /* 0x0000000000081947 */ /* 0x008fea0003800000 */
[----:B------:R-:W3:Y:S02]  /*10500*/  SYNCS.PHASECHK.TRANS64.TRYWAIT P1, [UR6+0x30850], R0 ;  /* 0x03085000ff0075a7 */ /* 0x000ee40008020146 */
[----:B---3--:R-:W-:Y:S05]  /*10510*/  @!P1 BRA `(.L_x_4970) ;  /* 0x0000014400209947 */ /* 0x008fea0003800000 */
.L_x_4969:
        /* <DEDUP_REMOVED lines=37> */
.L_x_4971:
[----:B------:R-:W-:Y:S01]  /*10770*/  PLOP3.LUT P1, PT, PT, PT, UP0, 0x80, 0x0 ;  /* 0x000000000000781c */ /* 0x000fe20003f2f008 */
[----:B------:R-:W-:Y:S01]  /*10780*/  FMUL.FTZ R14, R124, UR4 ;  /* 0x000000047c0e7c20 */ /* 0x000fe20008410000 */
[----:B------:R-:W-:Y:S01]  /*10790*/  FMUL.FTZ R124, R130, UR4 ;  /* 0x00000004827c7c20 */ /* 0x000fe20008410000 */
[----:B------:R-:W-:Y:S01]  /*107a0*/  FMUL.FTZ R130, R138, UR4 ;  /* 0x000000048a827c20 */ /* 0x000fe20008410000 */
[----:B------:R-:W-:Y:S01]  /*107b0*/  PLOP3.LUT P2, PT, PT, PT, UP0, 0x80, 0x0 ;  /* 0x000000000000781c */ /* 0x000fe20003f4f008 */
[----:B------:R-:W-:Y:S01]  /*107c0*/  FMUL.FTZ R138, R146, UR4 ;  /* 0x00000004928a7c20 */ /* 0x000fe20008410000 */
[----:B------:R-:W-:Y:S01]  /*107d0*/  FMUL.FTZ R146, R154, UR4 ;  /* 0x000000049a927c20 */ /* 0x000fe20008410000 */
[----:B------:R-:W-:Y:S01]  /*107e0*/  FMUL.FTZ R154, R162, UR4 ;  /* 0x00000004a29a7c20 */ /* 0x000fe20008410000 */
[----:B------:R-:W-:Y:S01]  /*107f0*/  VIADD R162, R23, UR60 ;  /* 0x0000003c17a27c36 */ /* 0x000fe20008000000 */
[----:B------:R-:W-:Y:S01]  /*10800*/  @UP0 ULDC UR10, c[0x0][0x44c] ;  /* 0x00011300000a0ab9 */ /* 0x000fe20000000800 */
[----:B01----:R-:W-:Y:S01]  /*10810*/  FMUL.FTZ R12, R122, UR4 ;  /* 0x000000047a0c7c20 */ /* 0x003fe20008410000 */
        /* <DEDUP_REMOVED lines=9> */
[----:B------:R-:W-:Y:S01]  /*108b0*/  FMUL.FTZ R126, R132, UR4 ;  /* 0x00000004847e7c20 */ /* 0x000fe20008410000 */
[----:B------:R-:W-:Y:S01]  /*108c0*/  FMUL.FTZ R133, R137, UR4 ;  /* 0x0000000489857c20 */ /* 0x000fe20008410000 */
[----:B------:R-:W-:Y:S01]  /*108d0*/  FMUL.FTZ R139, R147, UR4 ;  /* 0x00000004938b7c20 */ /* 0x000fe20008410000 */
[----:B------:R-:W-:Y:S01]  /*108e0*/  FMUL.FTZ R132, R136, UR4 ;  /* 0x0000000488847c20 */ /* 0x000fe20008410000 */
[----:B------:R-:W-:Y:S01]  /*108f0*/  FMUL.FTZ R137, R141, UR4 ;  /* 0x000000048d897c20 */ /* 0x000fe20008410000 */
[----:B------:R-:W-:Y:S01]  /*10900*/  FMUL.FTZ R147, R155, UR4 ;  /* 0x000000049b937c20 */ /* 0x000fe20008410000 */
[----:B--23--:R-:W-:Y:S01]  /*10910*/  FMUL.FTZ R0, R120, UR4 ;  /* 0x0000000478007c20 */ /* 0x00cfe20008410000 */
        /* <DEDUP_REMOVED lines=8> */
[----:B------:R-:W-:-:S02]  /*109a0*/  IMAD R163, R10, -0x60, RZ ;  /* 0xffffffa00aa37824 */ /* 0x000fc400078e02ff */
        /* <DEDUP_REMOVED lines=20> */
[----:B------:R-:W-:Y:S01]  /*10af0*/  FMUL.FTZ R158, R166, UR4 ;  /* 0x00000004a69e7c20 */ /* 0x000fe20008410000 */
[----:B------:R-:W-:Y:S01]  /*10b00*/  FMUL.FTZ R160, R167, UR4 ;  /* 0x00000004a7a07c20 */ /* 0x000fe20008410000 */
[----:B------:R-:W-:Y:S01]  /*10b10*/  UIADD3 UR7, UR7, 0x30840, URZ ;  /* 0x0003084007077890 */ /* 0x000fe2000fffe03f */
[----:B------:R-:W-:Y:S01]  /*10b20*/  IMAD R123, R196, -0x2, R123 ;  /* 0xfffffffec47b7824 */ /* 0x000fe200078e027b */
[----:B------:R-:W-:Y:S01]  /*10b30*/  PLOP3.LUT P1, PT, PT, PT, UP1, 0x40, 0x0 ;  /* 0x000000000000781c */ /* 0x000fe20003f2e818 */
[----:B------:R-:W1:Y:S01]  /*10b40*/  MUFU.TANH R0, R0 ;  /* 0x0000000000007308 */ /* 0x000e620000002400 */
[----:B------:R-:W-:Y:S01]  /*10b50*/  UPRMT UR7, UR43, 0x654, UR7 ;  /* 0x000006542b077896 */ /* 0x000fe20008000007 */
[----:B------:R-:W-:Y:S01]  /*10b60*/  VIADD R159, R123, 0xffffffff ;  /* 0xffffffff7b9f7836 */ /* 0x000fe20000000000 */
[----:B------:R-:W-:Y:S01]  /*10b70*/  IADD3 R167, -R16, R123, R17 ;  /* 0x0000007b10a77210 */ /* 0x000fe20007ffe111 */
[----:B------:R-:W-:-:S04]  /*10b80*/  ULDC UR11, c[0x0][0x9e0] ;  /* 0x00027800000b7ab9 */ /* 0x000fc80000000800 */
[----:B------:R-:W2:Y:S01]  /*10b90*/  MUFU.TANH R2, R2 ;  /* 0x0000000200027308 */ /* 0x000ea20000002400 */
[C---:B------:R-:W-:Y:S01]  /*10ba0*/  VIADD R168, R167.reuse, UR11 ;  /* 0x0000000ba7a87c36 */ /* 0x040fe20008000000 */
[----:B------:R-:W-:Y:S01]  /*10bb0*/  SYNCS.ARRIVE.TRANS64.RED.A1T0 RZ, [UR7], RZ ;  /* 0x000000ffffff79a7 */ /* 0x000fe20008100407 */
        /* <DEDUP_REMOVED lines=62> */
.L_x_4974:
[----:B------:R-:W-:-:S05]  /*10fa0*/  IMAD.U32 R170, RZ, RZ, UR55 ;  /* 0x00000037ffaa7e24 */ /* 0x000fca000f8e00ff */
[----:B------:R-:W-:-:S13]  /*10fb0*/  ISETP.NE.AND P1, PT, R170, 0x1, PT ;  /* 0x00000001aa00780c */ /* 0x000fda0003f25270 */
[----:B------:R-:W1:Y:S02]  /*10fc0*/  @P1 LDC.64 R122, c[0x0][0x9e8] ;  /* 0x00027a00ff7a1b82 */ /* 0x000e640000000a00 */
[----:B-1----:R-:W-:-:S05]  /*10fd0*/  @P1 IMAD.HI.U32 R122, R169, R122, RZ ;  /* 0x0000007aa97a1227 */ /* 0x002fca00078e00ff */
[----:B------:R-:W-:-:S07]  /*10fe0*/  @P1 SHF.R.U32.HI R169, RZ, R123, R122 ;  /* 0x0000007bffa91219 */ /* 0x000fce000001167a */
.L_x_4975:
[----:B------:R-:W-:Y:S05]  /*10ff0*/  BSYNC B0 ;  /* 0x0000000000007941 */ /* 0x000fea0003800000 */
.L_x_4973:
[----:B------:R-:W-:-:S05]  /*11000*/  IMAD R169, R169, R170, R159 ;  /* 0x000000aaa9a97224 */ /* 0x000fca00078e029f */
[----:B------:R-:W-:Y:S02]  /*11010*/  VIADDMNMX R166, R169, R170, R166, PT ;  /* 0x000000aaa9a67246 */ /* 0x000fe400038001a6 */
[----:B------:R-:W-:-:S07]  /*11020*/  VIMNMX R165, R165, R169, !PT ;  /* 0x000000a9a5a57248 */ /* 0x000fce0007fe0100 */
.L_x_4972:
[C---:B------:R-:W-:Y:S01]  /*11030*/  ISETP.GE.AND P6, PT, R163.reuse, 0xa, PT ;  /* 0x0000000aa300780c */ /* 0x040fe20003fc6270 */
[----:B------:R-:W1:Y:S01]  /*11040*/  SHFL.IDX PT, R162, R162, 0x1, 0x1c1f ;  /* 0x003c1f00a2a27f89 */ /* 0x000e6200000e0000 */
[C---:B------:R-:W-:Y:S02]  /*11050*/  ISETP.GE.AND P1, PT, R163.reuse, 0x2, PT ;  /* 0x00000002a300780c */ /* 0x040fe40003f26270 */
[C---:B------:R-:W-:Y:S02]  /*11060*/  ISETP.GE.AND P2, PT, R163.reuse, 0x9, PT ;  /* 0x00000009a300780c */ /* 0x040fe40003f46270 */
[----:B------:R-:W-:Y:S02]  /*11070*/  ISETP.GE.AND P5, PT, R163, 0x11, PT ;  /* 0x00000011a300780c */ /* 0x000fe40003fa6270 */
[----:B------:R-:W-:Y:S02]  /*11080*/  LOP3.LUT R22, R22, 0xfffffffb, RZ, 0xc0, !PT ;  /* 0xfffffffb16167812 */ /* 0x000fe400078ec0ff */
[----:B------:R-:W-:-:S02]  /*11090*/  ISETP.GT.AND P4, PT, R165, 0x1, !P1 ;  /* 0x00000001a500780c */ /* 0x000fc40004f84270 */
[----:B------:R-:W-:Y:S02]  /*110a0*/  ISETP.GT.AND P3, PT, R165, 0x8, !P2 ;  /* 0x00000008a500780c */ /* 0x000fe40005764270 */
[----:B------:R-:W-:Y:S02]  /*110b0*/  @P6 LOP3.LUT R22, R22, 0x4, RZ, 0xfc, !PT ;  /* 0x0000000416166812 */ /* 0x000fe400078efcff */
[C---:B------:R-:W-:Y:S02]  /*110c0*/  ISETP.LT.OR P4, PT, R166.reuse, 0x2, P4 ;  /* 0x00000002a600780c */ /* 0x040fe40002781670 */
[----:B------:R-:W-:Y:S02]  /*110d0*/  ISETP.LT.OR P3, PT, R166, 0x9, P3 ;  /* 0x00000009a600780c */ /* 0x000fe40001f61670 */
[----:B------:R-:W-:Y:S02]  /*110e0*/  LOP3.LUT R22, R22, 0xfffffff7, RZ, 0xc0, !PT ;  /* 0xfffffff716167812 */ /* 0x000fe400078ec0ff */
[----:B------:R-:W-:-:S02]  /*110f0*/  FSEL R2, R2, -INF , !P4 ;  /* 0xff80000002027808 */ /* 0x000fc40006000000 */
[----:B------:R-:W-:Y:S01]  /*11100*/  FSEL R122, R14, -INF , !P3 ;  /* 0xff8000000e7a7808 */ /* 0x000fe20005800000 */
[--C-:B-1----:R-:W-:Y:S01]  /*11110*/  IMAD.IADD R168, R168, 0x1, R162.reuse ;  /* 0x00000001a8a87824 */ /* 0x102fe200078e02a2 */
[----:B------:R-:W-:Y:S01]  /*11120*/  ISETP.GT.AND P4, PT, R165, 0x9, !P6 ;  /* 0x00000009a500780c */ /* 0x000fe20007784270 */
[----:B------:R-:W-:Y:S01]  /*11130*/  IMAD.IADD R167, R167, 0x1, R162 ;  /* 0x00000001a7a77824 */ /* 0x000fe200078e02a2 */
[----:B------:R-:W-:Y:S02]  /*11140*/  @P5 LOP3.LUT R22, R22, 0x8, RZ, 0xfc, !PT ;  /* 0x0000000816165812 */ /* 0x000fe400078efcff */
[----:B------:R-:W-:Y:S02]  /*11150*/  ISETP.GT.AND P3, PT, R165, 0x10, !P5 ;  /* 0x00000010a500780c */ /* 0x000fe40006f64270 */
[----:B------:R-:W-:Y:S02]  /*11160*/  ISETP.GE.AND P5, PT, R163, 0x12, PT ;  /* 0x00000012a300780c */ /* 0x000fe40003fa6270 */
        /* <DEDUP_REMOVED lines=117> */
[----:B------:R-:W-:-:S13]  /*118c0*/  PLOP3.LUT P6, PT, PT, PT, UP1, 0x40, 0x0 ;  /* 0x000000000000781c */ /* 0x000fda0003fce818 */
[----:B------:R-:W-:Y:S05]  /*118d0*/  @P6 BRA `(.L_x_4976) ;  /* 0x0000000000546947 */ /* 0x000fea0003800000 */
        /* <DEDUP_REMOVED lines=12> */
.L_x_4978:
[----:B------:R-:W-:-:S05]  /*119a0*/  IMAD.U32 R165, RZ, RZ, UR55 ;  /* 0x00000037ffa57e24 */ /* 0x000fca000f8e00ff */
[----:B------:R-:W-:-:S13]  /*119b0*/  ISETP.NE.AND P6, PT, R165, 0x1, PT ;  /* 0x00000001a500780c */ /* 0x000fda0003fc5270 */
[----:B------:R-:W0:Y:S02]  /*119c0*/  @P6 LDC.64 R14, c[0x0][0x9e8] ;  /* 0x00027a00ff0e6b82 */ /* 0x000e240000000a00 */
[----:B0-----:R-:W-:-:S05]  /*119d0*/  @P6 IMAD.HI.U32 R14, R162, R14, RZ ;  /* 0x0000000ea20e6227 */ /* 0x001fca00078e00ff */
[----:B------:R-:W-:-:S07]  /*119e0*/  @P6 SHF.R.U32.HI R162, RZ, R15, R14 ;  /* 0x0000000fffa26219 */ /* 0x000fce000001160e */
.L_x_4979:
[----:B------:R-:W-:Y:S05]  /*119f0*/  BSYNC B0 ;  /* 0x0000000000007941 */ /* 0x000fea0003800000 */
.L_x_4977:
[----:B------:R-:W-:-:S05]  /*11a00*/  IMAD R159, R162, R165, R159 ;  /* 0x000000a5a29f7224 */ /* 0x000fca00078e029f */
[----:B------:R-:W-:Y:S02]  /*11a10*/  VIADDMNMX R168, R159, R165, R168, PT ;  /* 0x000000a59fa87246 */ /* 0x000fe400038001a8 */
[----:B------:R-:W-:-:S07]  /*11a20*/  VIMNMX R167, R167, R159, !PT ;  /* 0x0000009fa7a77248 */ /* 0x000fce0007fe0100 */
.L_x_4976:
[C---:B------:R-:W-:Y:S01]  /*11a30*/  ISETP.GT.AND P1, PT, R167.reuse, 0x1, !P1 ;  /* 0x00000001a700780c */ /* 0x040fe20004f24270 */
[----:B------:R-:W-:Y:S01]  /*11a40*/  UMOV UR10, UR59 ;  /* 0x0000003b000a7c82 */ /* 0x000fe20008000000 */
[----:B------:R-:W-:Y:S02]  /*11a50*/  LOP3.LUT P6, RZ, R22, 0x20000, RZ, 0xc0, !PT ;  /* 0x0002000016ff7812 */ /* 0x000fe400078cc0ff */
[----:B------:R-:W-:Y:S02]  /*11a60*/  ISETP.LT.OR P1, PT, R168, 0x2, P1 ;  /* 0x00000002a800780c */ /* 0x000fe40000f21670 */
[----:B------:R-:W-:Y:S02]  /*11a70*/  ISETP.GT.AND P2, PT, R167, 0x8, !P2 ;  /* 0x00000008a700780c */ /* 0x000fe40005744270 */
[----:B------:R-:W-:Y:S02]  /*11a80*/  FSEL R14, R13, -INF , !P1 ;  /* 0xff8000000d0e7808 */ /* 0x000fe40004800000 */
[----:B------:R-:W-:-:S02]  /*11a90*/  LOP3.LUT P1, RZ, R22, 0x4, RZ, 0xc0, !PT ;  /* 0x0000000416ff7812 */ /* 0x000fc4000782c0ff */
[----:B------:R-:W-:Y:S02]  /*11aa0*/  FMNMX.FTZ R13, R0, R4, !PT ;  /* 0x00000004000d7209 */ /* 0x000fe40007810000 */
[----:B------:R-:W-:Y:S02]  /*11ab0*/  ISETP.GT.AND P1, PT, R167, 0x9, !P1 ;  /* 0x00000009a700780c */ /* 0x000fe40004f24270 */
[----:B------:R-:W-:Y:S02]  /*11ac0*/  FMNMX.FTZ R13, R2, R13, !PT ;  /* 0x0000000d020d7209 */ /* 0x000fe40007810000 */
[C---:B------:R-:W-:Y:S02]  /*11ad0*/  ISETP.LT.OR P1, PT, R168.reuse, 0xa, P1 ;  /* 0x0000000aa800780c */ /* 0x040fe40000f21670 */
[----:B------:R-:W-:Y:S02]  /*11ae0*/  ISETP.LT.OR P2, PT, R168, 0x9, P2 ;  /* 0x00000009a800780c */ /* 0x000fe40001741670 */
[----:B------:R-:W-:-:S02]  /*11af0*/  FSEL R21, R21, -INF , !P1 ;  /* 0xff80000015157808 */ /* 0x000fc40004800000 */
[----:B------:R-:W-:Y:S02]  /*11b00*/  LOP3.LUT P1, RZ, R22, 0x8, RZ, 0xc0, !PT ;  /* 0x0000000816ff7812 */ /* 0x000fe4000782c0ff */
[----:B------:R-:W-:Y:S02]  /*11b10*/  FMNMX.FTZ R162, R122, R13, !PT ;  /* 0x0000000d7aa27209 */ /* 0x000fe40007810000 */
[----:B------:R-:W-:Y:S02]  /*11b20*/  ISETP.GT.AND P1, PT, R167, 0x10, !P1 ;  /* 0x00000010a700780c */ /* 0x000fe40004f24270 */
[----:B------:R-:W-:Y:S02]  /*11b30*/  FSEL R20, R20, -INF , !P2 ;  /* 0xff80000014147808 */ /* 0x000fe40005000000 */
[----:B------:R-:W-:Y:S02]  /*11b40*/  ISETP.LT.OR P1, PT, R168, 0x11, P1 ;  /* 0x00000011a800780c */ /* 0x000fe40000f21670 */
[----:B------:R-:W-:-:S02]  /*11b50*/  LOP3.LUT P2, RZ, R22, 0x10000, RZ, 0xc0, !PT ;  /* 0x0001000016ff7812 */ /* 0x000fc4000784c0ff */
        /* <DEDUP_REMOVED lines=57> */
[C---:B------:R-:W-:Y:S02]  /*11ef0*/  ISETP.GT.AND P3, PT, R167.reuse, 0x50, !P3 ;  /* 0x00000050a700780c */ /* 0x040fe40005f64270 */
[----:B------:R-:W-:Y:S02]  /*11f00*/  ISETP.LT.OR P1, PT, R168, 0x32, P1 ;  /* 0x00000032a800780c */ /* 0x000fe40000f21670 */
[----:B------:R-:W-:Y:S02]  /*11f10*/  ISETP.GT.AND P4, PT, R167, 0x51, !P4 ;  /* 0x00000051a700780c */ /* 0x000fe40006784270 */
[----:B------:R-:W-:-:S02]  /*11f20*/  FSEL R139, R139, -INF , !P1 ;  /* 0xff8000008b8b7808 */ /* 0x000fc40004800000 */
[----:B------:R-:W-:Y:S02]  /*11f30*/  LOP3.LUT P1, RZ, R22, 0x400, RZ, 0xc0, !PT ;  /* 0x0000040016ff7812 */ /* 0x000fe4000782c0ff */
[C---:B------:R-:W-:Y:S02]  /*11f40*/  ISETP.LT.OR P3, PT, R168.reuse, 0x51, P3 ;  /* 0x00000051a800780c */ /* 0x040fe40001f61670 */
[C---:B------:R-:W-:Y:S02]  /*11f50*/  ISETP.GT.AND P1, PT, R167.reuse, 0x38, !P1 ;  /* 0x00000038a700780c */ /* 0x040fe40004f24270 */
[----:B------:R-:W-:Y:S02]  /*11f60*/  ISETP.GT.AND P5, PT, R167, 0x58, !P5 ;  /* 0x00000058a700780c */ /* 0x000fe40006fa4270 */
[----:B------:R-:W-:Y:S02]  /*11f70*/  ISETP.LT.OR P1, PT, R168, 0x39, P1 ;  /* 0x00000039a800780c */ /* 0x000fe40000f21670 */
[----:B0-----:R-:W-:-:S02]  /*11f80*/  FMNMX.FTZ R159, R15, R162, !PT ;  /* 0x000000a20f9f7209 */ /* 0x001fc40007810000 */
[----:B------:R-:W-:Y:S02]  /*11f90*/  FSEL R142, R142, -INF , !P1 ;  /* 0xff8000008e8e7808 */ /* 0x000fe40004800000 */
[----:B------:R-:W-:Y:S01]  /*11fa0*/  LOP3.LUT P1, RZ, R22, 0x200, RZ, 0xc0, !PT ;  /* 0x0000020016ff7812 */ /* 0x000fe2000782c0ff */
[----:B------:R-:W0:Y:S01]  /*11fb0*/  SHFL.BFLY PT, R162, R159, 0x1, 0x1f ;  /* 0x0c201f009fa27f89 */ /* 0x000e2200000e0000 */
[----:B------:R-:W-:Y:S02]  /*11fc0*/  ISETP.LT.OR P4, PT, R168, 0x52, P4 ;  /* 0x00000052a800780c */ /* 0x000fe40002781670 */
[----:B------:R-:W-:Y:S02]  /*11fd0*/  ISETP.GT.AND P1, PT, R167, 0x39, !P1 ;  /* 0x00000039a700780c */ /* 0x000fe40004f24270 */
[----:B------:R-:W-:Y:S02]  /*11fe0*/  FSEL R154, R154, -INF , !P3 ;  /* 0xff8000009a9a7808 */ /* 0x000fe40005800000 */
[----:B------:R-:W-:-:S02]  /*11ff0*/  ISETP.LT.OR P1, PT, R168, 0x3a, P1 ;  /* 0x0000003aa800780c */ /* 0x000fc40000f21670 */
[----:B------:R-:W-:Y:S02]  /*12000*/  ISETP.LT.OR P5, PT, R168, 0x59, P5 ;  /* 0x00000059a800780c */ /* 0x000fe40002fa1670 */
[----:B------:R-:W-:Y:S02]  /*12010*/  FSEL R143, R143, -INF , !P1 ;  /* 0xff8000008f8f7808 */ /* 0x000fe40004800000 */
[----:B------:R-:W-:Y:S02]  /*12020*/  LOP3.LUT P1, RZ, R22, 0x100, RZ, 0xc0, !PT ;  /* 0x0000010016ff7812 */ /* 0x000fe4000782c0ff */
[----:B------:R-:W-:Y:S02]  /*12030*/  FSEL R155, R155, -INF , !P4 ;  /* 0xff8000009b9b7808 */ /* 0x000fe40006000000 */
[----:B------:R-:W-:Y:S02]  /*12040*/  ISETP.GT.AND P1, PT, R167, 0x40, !P1 ;  /* 0x00000040a700780c */ /* 0x000fe40004f24270 */
[----:B------:R-:W-:-:S02]  /*12050*/  FSEL R158, R158, -INF , !P5 ;  /* 0xff8000009e9e7808 */ /* 0x000fc40006800000 */
[----:B------:R-:W-:Y:S02]  /*12060*/  ISETP.LT.OR P1, PT, R168, 0x41, P1 ;  /* 0x00000041a800780c */ /* 0x000fe40000f21670 */
[----:B0-----:R-:W-:Y:S02]  /*12070*/  FMNMX.FTZ R13, R159, R162, !PT ;  /* 0x000000a29f0d7209 */ /* 0x001fe40007810000 */
[----:B------:R-:W-:Y:S02]  /*12080*/  FSEL R146, R146, -INF , !P1 ;  /* 0xff80000092927808 */ /* 0x000fe40004800000 */
[----:B------:R-:W-:Y:S01]  /*12090*/  ISETP.GT.AND P1, PT, R167, 0x41, !P6 ;  /* 0x00000041a700780c */ /* 0x000fe20007724270 */
[----:B------:R-:W-:Y:S01]  /*120a0*/  FMUL.FTZ R162, R13, UR10 ;  /* 0x0000000a0da27c20 */ /* 0x000fe20008410000 */
[----:B------:R-:W-:Y:S02]  /*120b0*/  LOP3.LUT P6, RZ, R22, 0x2, RZ, 0xc0, !PT ;  /* 0x0000000216ff7812 */ /* 0x000fe400078cc0ff */
[----:B------:R-:W-:-:S04]  /*120c0*/  ISETP.LT.OR P1, PT, R168, 0x42, P1 ;  /* 0x00000042a800780c */ /* 0x000fc80000f21670 */
[----:B------:R-:W-:Y:S02]  /*120d0*/  FSEL R147, R147, -INF , !P1 ;  /* 0xff80000093937808 */ /* 0x000fe40004800000 */
[C---:B------:R-:W-:Y:S02]  /*120e0*/  ISETP.GT.AND P1, PT, R167.reuse, 0x48, !P2 ;  /* 0x00000048a700780c */ /* 0x040fe40005724270 */
[----:B------:R-:W-:Y:S02]  /*120f0*/  LOP3.LUT P2, RZ, R22, 0x20, RZ, 0xc0, !PT ;  /* 0x0000002016ff7812 */ /* 0x000fe4000784c0ff */
[----:B------:R-:W-:Y:S02]  /*12100*/  ISETP.LT.OR P1, PT, R168, 0x49, P1 ;  /* 0x00000049a800780c */ /* 0x000fe40000f21670 */
[----:B------:R-:W-:Y:S02]  /*12110*/  ISETP.GT.AND P2, PT, R167, 0x49, !P2 ;  /* 0x00000049a700780c */ /* 0x000fe40005744270 */
[----:B------:R-:W-:-:S02]  /*12120*/  FSEL R150, R150, -INF , !P1 ;  /* 0xff80000096967808 */ /* 0x000fc40004800000 */
[----:B------:R-:W-:Y:S02]  /*12130*/  ISETP.GT.AND P1, PT, R167, RZ, !P6 ;  /* 0x000000ffa700720c */ /* 0x000fe40007724270 */
[C---:B------:R-:W-:Y:S02]  /*12140*/  ISETP.LT.OR P2, PT, R168.reuse, 0x4a, P2 ;  /* 0x0000004aa800780c */ /* 0x040fe40001741670 */
[----:B------:R-:W-:Y:S02]  /*12150*/  ISETP.LT.OR P1, PT, R168, 0x1, P1 ;  /* 0x00000001a800780c */ /* 0x000fe40000f21670 */
[----:B------:R-:W-:Y:S02]  /*12160*/  FSEL R151, R151, -INF , !P2 ;  /* 0xff80000097977808 */ /* 0x000fe40005000000 */
[----:B------:R-:W-:Y:S02]  /*12170*/  FSEL R12, R12, -INF , !P1 ;  /* 0xff8000000c0c7808 */ /* 0x000fe40004800000 */
[----:B------:R-:W-:-:S02]  /*12180*/  FSETP.NEU.FTZ.AND P1, PT, R13, -INF , PT ;  /* 0xff8000000d00780b */ /* 0x000fc40003f3d000 */
[----:B------:R-:W-:Y:S02]  /*12190*/  FMNMX.FTZ R15, R12, R3, !PT ;  /* 0x000000030c0f7209 */ /* 0x000fe40007810000 */
[----:B------:R-:W-:Y:S02]  /*121a0*/  FSEL R162, R162, RZ, P1 ;  /* 0x000000ffa2a27208 */ /* 0x000fe40000800000 */
[----:B------:R-:W-:Y:S02]  /*121b0*/  FMNMX.FTZ R15, R14, R15, !PT ;  /* 0x0000000f0e0f7209 */ /* 0x000fe40007810000 */
[----:B------:R-:W-:Y:S01]  /*121c0*/  LOP3.LUT P6, RZ, R22, 0x1, RZ, 0xc0, !PT ;  /* 0x0000000116ff7812 */ /* 0x000fe200078cc0ff */
[--C-:B------:R-:W-:Y:S01]  /*121d0*/  FFMA.FTZ R188, R0, UR10, -R162.reuse ;  /* 0x0000000a00bc7c23 */ /* 0x100fe200080108a2 */
[----:B------:R-:W-:Y:S01]  /*121e0*/  FMNMX.FTZ R0, R20, R15, !PT ;  /* 0x0000000f14007209 */ /* 0x000fe20007810000 */
[--C-:B------:R-:W-:Y:S01]  /*121f0*/  FFMA.FTZ R184, R120, UR10, -R162.reuse ;  /* 0x0000000a78b87c23 */ /* 0x100fe200080108a2 */
[--C-:B------:R-:W-:Y:S01]  /*12200*/  FFMA.FTZ R120, R121, UR10, -R162.reuse ;  /* 0x0000000a79787c23 */ /* 0x100fe200080108a2 */
[--C-:B------:R-:W-:Y:S01]  /*12210*/  FFMA.FTZ R190, R122, UR10, -R162.reuse ;  /* 0x0000000a7abe7c23 */ /* 0x100fe200080108a2 */
[----:B------:R-:W-:Y:S01]  /*12220*/  FMNMX.FTZ R15, R21, R0, !PT ;  /* 0x00000000150f7209 */ /* 0x000fe20007810000 */
[--C-:B------:R-:W-:Y:S01]  /*12230*/  FFMA.FTZ R122, R123, UR10, -R162.reuse ;  /* 0x0000000a7b7a7c23 */ /* 0x100fe200080108a2 */
        /* <DEDUP_REMOVED lines=12> */
[----:B------:R-:W-:Y:S01]  /*12300*/  FSEL R141, R13, RZ, P1 ;  /* 0x000000ff0d8d7208 */ /* 0x000fe20000800000 */
[--C-:B------:R-:W-:Y:S01]  /*12310*/  FFMA.FTZ R180, R132, UR10, -R162.reuse ;  /* 0x0000000a84b47c23 */ /* 0x100fe200080108a2 */
[----:B------:R-:W-:Y:S01]  /*12320*/  FMNMX.FTZ R15, R129, R0, !PT ;  /* 0x00000000810f7209 */ /* 0x000fe20007810000 */
[--C-:B------:R-:W-:Y:S01]  /*12330*/  FFMA.FTZ R137, R137, UR10, -R162.reuse ;  /* 0x0000000a89897c23 */ /* 0x100fe200080108a2 */
[----:B------:R-:W-:Y:S01]  /*12340*/  FFMA.FTZ R178, R144, UR10, -R162 ;  /* 0x0000000a90b27c23 */ /* 0x000fe200080108a2 */
[----:B------:R-:W-:Y:S01]  /*12350*/  FADD.FTZ R141, -R141, R4 ;  /* 0x000000048d8d7221 */ /* 0x000fe20000010100 */
        /* <DEDUP_REMOVED lines=10> */
[----:B------:R-:W-:-:S02]  /*12400*/  FFMA.FTZ R170, R161, UR10, -R162 ;  /* 0x0000000aa1aa7c23 */ /* 0x000fc400080108a2 */
[----:B------:R-:W-:-:S04]  /*12410*/  FMNMX.FTZ R15, R135, R0, !PT ;  /* 0x00000000870f7209 */ /* 0x000fc80007810000 */
[----:B------:R-:W-:Y:S01]  /*12420*/  FMNMX.FTZ R0, R138, R15, !PT ;  /* 0x0000000f8a007209 */ /* 0x000fe20007810000 */
[----:B------:R-:W-:Y:S01]  /*12430*/  MUFU.EX2 R122, R122 ;  /* 0x0000007a007a7308 */ /* 0x000fe20000000800 */
[--C-:B------:R-:W-:Y:S01]  /*12440*/  FFMA.FTZ R15, R127, UR10, -R162.reuse ;  /* 0x0000000a7f0f7c23 */ /* 0x100fe200080108a2 */
[----:B------:R-:W-:Y:S01]  /*12450*/  FFMA.FTZ R127, R153, UR10, -R162 ;  /* 0x0000000a997f7c23 */ /* 0x000fe200080108a2 */
[----:B------:R-:W-:-:S04]  /*12460*/  FMNMX.FTZ R121, R139, R0, !PT ;  /* 0x000000008b797209 */ /* 0x000fc80007810000 */
[----:B------:R-:W-:Y:S01]  /*12470*/  FMNMX.FTZ R0, R142, R121, !PT ;  /* 0x000000798e007209 */ /* 0x000fe20007810000 */
[----:B------:R-:W-:Y:S03]  /*12480*/  MUFU.EX2 R184, R184 ;  /* 0x000000b800b87308 */ /* 0x000fe60000000800 */
[----:B------:R-:W-:-:S04]  /*12490*/  FMNMX.FTZ R121, R143, R0, !PT ;  /* 0x000000008f797209 */ /* 0x000fc80007810000 */
[----:B------:R-:W-:Y:S01]  /*124a0*/  FMNMX.FTZ R0, R146, R121, !PT ;  /* 0x0000007992007209 */ /* 0x000fe20007810000 */
[----:B------:R-:W-:Y:S01]  /*124b0*/  MUFU.EX2 R120, R120 ;  /* 0x0000007800787308 */ /* 0x000fe20000000800 */
[--C-:B------:R-:W-:Y:S01]  /*124c0*/  FFMA.FTZ R121, R133, UR10, -R162.reuse ;  /* 0x0000000a85797c23 */ /* 0x100fe200080108a2 */
[--C-:B------:R-:W-:Y:S01]  /*124d0*/  FFMA.FTZ R133, R145, UR10, -R162.reuse ;  /* 0x0000000a91857c23 */ /* 0x100fe200080108a2 */
[----:B------:R-:W-:Y:S01]  /*124e0*/  FMNMX.FTZ R123, R147, R0, !PT ;  /* 0x00000000937b7209 */ /* 0x000fe20007810000 */
[----:B------:R-:W-:-:S03]  /*124f0*/  FFMA.FTZ R162, R164, UR10, -R162 ;  /* 0x0000000aa4a27c23 */ /* 0x000fc600080108a2 */
        /* <DEDUP_REMOVED lines=22> */
[C---:B------:R-:W-:Y:S02]  /*12660*/  FMUL.FTZ R140, R123.reuse, UR10 ;  /* 0x0000000a7b8c7c20 */ /* 0x040fe40008410000 */
[----:B------:R-:W-:Y:S01]  /*12670*/  MUFU.EX2 R172, R172 ;  /* 0x000000ac00ac7308 */ /* 0x000fe20000000800 */
[----:B------:R-:W-:Y:S02]  /*12680*/  FSEL R2, R123, RZ, P1 ;  /* 0x000000ff7b027208 */ /* 0x000fe40000800000 */
[----:B------:R-:W-:-:S03]  /*12690*/  FSEL R140, R140, RZ, P1 ;  /* 0x000000ff8c8c7208 */ /* 0x000fc60000800000 */
[----:B------:R-:W-:Y:S02]  /*126a0*/  FADD.FTZ R2, -R2, R3 ;  /* 0x0000000302027221 */ /* 0x000fe40000010100 */
[----:B------:R-:W0:Y:S01]  /*126b0*/  MUFU.EX2 R0, R0 ;  /* 0x0000000000007308 */ /* 0x000e220000000800 */
[--C-:B------:R-:W-:Y:S01]  /*126c0*/  FFMA.FTZ R189, R12, UR10, -R140.reuse ;  /* 0x0000000a0cbd7c23 */ /* 0x100fe2000801088c */
[--C-:B------:R-:W-:Y:S01]  /*126d0*/  FFMA.FTZ R141, R14, UR10, -R140.reuse ;  /* 0x0000000a0e8d7c23 */ /* 0x100fe2000801088c */
[----:B------:R-:W-:Y:S01]  /*126e0*/  FMUL.FTZ R2, R2, UR10 ;  /* 0x0000000a02027c20 */ /* 0x000fe20008410000 */
        /* <DEDUP_REMOVED lines=11> */
[----:B------:R-:W-:Y:S01]  /*127a0*/  FFMA.FTZ R177, R138, UR10, -R140 ;  /* 0x0000000a8ab17c23 */ /* 0x000fe2000801088c */
[----:B------:R-:W1:Y:S01]  /*127b0*/  MUFU.EX2 R2, R2 ;  /* 0x0000000200027308 */ /* 0x000e620000000800 */
[----:B0-----:R-:W-:Y:S01]  /*127c0*/  FFMA.FTZ R124, R0, R11, R188 ;  /* 0x0000000b007c7223 */ /* 0x001fe200000100bc */
        /* <DEDUP_REMOVED lines=11> */
[----:B------:R-:W-:-:S03]  /*12880*/  FADD.FTZ R3, R122, R3 ;  /* 0x000000037a037221 */ /* 0x000fc60000010000 */
[----:B------:R-:W2:Y:S01]  /*12890*/  MUFU.EX2 R191, R191 ;  /* 0x000000bf00bf7308 */ /* 0x000ea20000000800 */
[----:B-1----:R-:W-:Y:S01]  /*128a0*/  FFMA.FTZ R128, R2, R5, R189 ;  /* 0x0000000502807223 */ /* 0x002fe200000100bd */
[----:B------:R-:W-:-:S04]  /*128b0*/  FADD.FTZ R3, R184, R3 ;  /* 0x00000003b8037221 */ /* 0x000fc80000010000 */
[----:B------:R-:W-:Y:S02]  /*128c0*/  FADD.FTZ R3, R120, R3 ;  /* 0x0000000378037221 */ /* 0x000fe40000010000 */
[----:B------:R-:W1:Y:S01]  /*128d0*/  MUFU.EX2 R21, R21 ;  /* 0x0000001500157308 */ /* 0x000e620000000800 */
[----:B0-----:R-:W-:Y:S01]  /*128e0*/  FADD.FTZ R124, R141, R128 ;  /* 0x000000808d7c7221 */ /* 0x001fe20000010000 */
[----:B------:R-:W-:Y:S01]  /*128f0*/  FADD.FTZ R134, R186, R3 ;  /* 0x00000003ba867221 */ /* 0x000fe20000010000 */
        /* <DEDUP_REMOVED lines=21> */
[----:B------:R-:W-:Y:S01]  /*12a50*/  FADD.FTZ R5, R136, R5 ;  /* 0x0000000588057221 */ /* 0x000fe20000010000 */
[----:B------:R-:W-:-:S03]  /*12a60*/  FFMA.FTZ R124, R151, UR10, -R140 ;  /* 0x0000000a977c7c23 */ /* 0x000fc6000801088c */
[----:B------:R-:W-:Y:S02]  /*12a70*/  FADD.FTZ R138, R178, R5 ;  /* 0x00000005b28a7221 */ /* 0x000fe40000010000 */
[----:B------:R-:W2:Y:S01]  /*12a80*/  MUFU.EX2 R130, R130 ;  /* 0x0000008200827308 */ /* 0x000ea20000000800 */
[----:B-1----:R-:W-:Y:S01]  /*12a90*/  FADD.FTZ R134, R12, R3 ;  /* 0x000000030c867221 */ /* 0x002fe20000010000 */
[----:B------:R-:W-:-:S04]  /*12aa0*/  FADD.FTZ R11, R133, R138 ;  /* 0x0000008a850b7221 */ /* 0x000fc80000010000 */
[----:B------:R-:W-:Y:S02]  /*12ab0*/  FADD.FTZ R11, R172, R11 ;  /* 0x0000000bac0b7221 */ /* 0x000fe40000010000 */
[----:B------:R-:W1:Y:S01]  /*12ac0*/  MUFU.EX2 R177, R177 ;  /* 0x000000b100b17308 */ /* 0x000e620000000800 */
[----:B0-----:R-:W-:-:S07]  /*12ad0*/  FADD.FTZ R3, R183, R134 ;  /* 0x00000086b7037221 */ /* 0x001fce0000010000 */
[----:B------:R-:W0:Y:S01]  /*12ae0*/  MUFU.EX2 R129, R129 ;  /* 0x0000008100817308 */ /* 0x000e220000000800 */
[----:B--2---:R-:W-:Y:S01]  /*12af0*/  FADD.FTZ R134, R130, R3 ;  /* 0x0000000382867221 */ /* 0x004fe20000010000 */
[----:B------:R-:W-:-:S06]  /*12b00*/  FFMA.FTZ R3, R155, UR10, -R140 ;  /* 0x0000000a9b037c23 */ /* 0x000fcc000801088c */
        /* <DEDUP_REMOVED lines=38> */
.L_x_4980:
        /* <DEDUP_REMOVED lines=34> */
[----:B------:R-:W-:Y:S01]  /*12f90*/  IMAD.MOV.U32 R3, RZ, RZ, R123 ;  /* 0x000000ffff037224 */ /* 0x000fe200078e007b */
[----:B------:R-:W-:Y:S01]  /*12fa0*/  UMOV UR40, UR5 ;  /* 0x0000000500287c82 */ /* 0x000fe20008000000 */
[----:B------:R-:W-:Y:S01]  /*12fb0*/  IMAD.MOV.U32 R4, RZ, RZ, R13 ;  /* 0x000000ffff047224 */ /* 0x000fe200078e000d */
[----:B------:R-:W-:-:S06]  /*12fc0*/  UMOV UR42, UR37 ;  /* 0x00000025002a7c82 */ /* 0x000fcc0008000000 */
.L_x_4962:
[----:B------:R-:W-:Y:S01]  /*12fd0*/  ULDC UR4, c[0x0][0x448] ;  /* 0x0001120000047ab9 */ /* 0x000fe20000000800 */
[----:B------:R-:W-:Y:S01]  /*12fe0*/  IADD3 R12, R17, 0x1, -R16 ;  /* 0x00000001110c7810 */ /* 0x000fe20007ffe810 */
[----:B------:R-:W-:Y:S01]  /*12ff0*/  UISETP.NE.AND UP0, UPT, UR4, 0x1, UPT ;  /* 0x000000010400788c */ /* 0x000fe2000bf05270 */
[----:B------:R-:W-:Y:S02]  /*13000*/  ULDC UR11, c[0x0][0x9e4] ;  /* 0x00027900000b7ab9 */ /* 0x000fe40000000800 */
[----:B------:R-:W-:Y:S01]  /*13010*/  R2UR UR7, R12 ;  /* 0x000000000c0772ca */ /* 0x000fe200000e0000 */
[----:B------:R-:W-:Y:S02]  /*13020*/  UISETP.GE.AND UP1, UPT, UR11, 0x1, UPT ;  /* 0x000000010b00788c */ /* 0x000fe4000bf26270 */
[----:B------:R-:W-:Y:S01]  /*13030*/  UIADD3 UR6, UR60, 0x7f, URZ ;  /* 0x0000007f3c067890 */ /* 0x000fe2000fffe03f */
[----:B------:R-:W-:-:S03]  /*13040*/  ULDC UR15, c[0x0][0x9dc] ;  /* 0x00027700000f7ab9 */ /* 0x000fc60000000800 */
[----:B------:R-:W-:Y:S01]  /*13050*/  PLOP3.LUT P1, PT, PT, PT, UP1, 0x40, 0x0 ;  /* 0x000000000000781c */ /* 0x000fe20003f2e818 */
[----:B------:R-:W-:Y:S01]  /*13060*/  @UP0 ULDC UR4, c[0x0][0x44c] ;  /* 0x0001130000040ab9 */ /* 0x000fe20000000800 */
[----:B------:R-:W-:Y:S01]  /*13070*/  @UP0 ULDC UR14, c[0x0][0x450] ;  /* 0x00011400000e0ab9 */ /* 0x000fe20000000800 */
[----:B------:R-:W-:-:S04]  /*13080*/  UIMAD.WIDE.U32 UR4, UR6, UR4, URZ ;  /* 0x00000004060472a5 */ /* 0x000fc8000f8e003f */
[----:B------:R-:W-:-:S04]  /*13090*/  @UP0 USHF.R.U32.HI UR6, URZ, UR14, UR5 ;  /* 0x0000000e3f060299 */ /* 0x000fc80008011605 */
[----:B------:R-:W-:-:S04]  /*130a0*/  UIADD3 UR6, UR6, UR7, URZ ;  /* 0x0000000706067290 */ /* 0x000fc8000fffe03f */
        /* <DEDUP_REMOVED lines=13> */
.L_x_4983:
[----:B------:R-:W-:-:S11]  /*13180*/  UISETP.NE.AND UP2, UPT, UR11, 0x1, UPT ;  /* 0x000000010b00788c */ /* 0x000fd6000bf45270 */
[----:B------:R-:W-:Y:S02]  /*13190*/  @UP2 ULDC.64 UR4, c[0x0][0x9e8] ;  /* 0x00027a0000042ab9 */ /* 0x000fe40000000a00 */
[----:B------:R-:W-:-:S04]  /*131a0*/  UIMAD.WIDE.U32 UR6, UR14, UR4, URZ ;  /* 0x000000040e0672a5 */ /* 0x000fc8000f8e003f */
[----:B------:R-:W-:-:S12]  /*131b0*/  @UP2 USHF.R.U32.HI UR14, URZ, UR5, UR7 ;  /* 0x000000053f0e2299 */ /* 0x000fd80008011607 */
.L_x_4984:
[----:B------:R-:W-:-:S04]  /*131c0*/  UIMAD UR11, UR14, UR11, URZ ;  /* 0x0000000b0e0b72a4 */ /* 0x000fc8000f8e023f */
[----:B------:R-:W-:-:S04]  /*131d0*/  UISETP.LT.AND UP2, UPT, UR15, UR11, UPT ;  /* 0x0000000b0f00728c */ /* 0x000fc8000bf41270 */
[----:B------:R-:W-:-:S12]  /*131e0*/  USEL UR15, UR15, UR11, !UP2 ;  /* 0x0000000b0f0f7287 */ /* 0x000fd8000d000000 */
.L_x_4982:
        /* <DEDUP_REMOVED lines=14> */
.L_x_4996:
[----:B------:R-:W-:-:S04]  /*132d0*/  UISETP.NE.AND UP2, UPT, UR4, 0x1, UPT ;  /* 0x000000010400788c */ /* 0x000fc8000bf45270 */
[----:B------:R-:W-:-:S04]  /*132e0*/  USEL UR42, URZ, 0x1, UP2 ;  /* 0x000000013f2a7887 */ /* 0x000fc80009000000 */
[----:B------:R-:W-:Y:S01]  /*132f0*/  ULOP3.LUT UR42, UR37, UR42, URZ, 0x3c, !UPT ;  /* 0x0000002a252a7292 */ /* 0x000fe2000f8e3c3f */
[----:B------:R-:W-:Y:S11]  /*13300*/  @!P0 BRA `(.L_x_4986) ;  /* 0x0000000000048947 */ /* 0x000ff60003800000 */
[----:B------:R-:W-:Y:S01]  /*13310*/  BPT.TRAP 0x1 ;  /* 0x000000040000795c */ /* 0x000fe20000300000 */
.L_x_4986:
        /* <DEDUP_REMOVED lines=9> */
.L_x_4987:
[----:B-1----:R-:W-:Y:S05]  /*133b0*/  @P1 BRA `(.L_x_4988) ;  /* 0x0000000000081947 */ /* 0x002fea0003800000 */
[----:B------:R-:W1:Y:S02]  /*133c0*/  SYNCS.PHASECHK.TRANS64.TRYWAIT P1, [UR7+0x30830], R3 ;  /* 0x03083003ff0075a7 */ /* 0x000e640008020147 */
[----:B-1----:R-:W-:Y:S05]  /*133d0*/  @!P1 BRA `(.L_x_4989) ;  /* 0x0000011400889947 */ /* 0x002fea0003800000 */
.L_x_4988:
        /* <DEDUP_REMOVED lines=167> */
.L_x_4990:
[----:B------:R-:W-:Y:S01]  /*13e50*/  ULEA UR6, UR4, UR41, 0x3 ;  /* 0x0000002904067291 */ /* 0x000fe2000f8e183f */
[----:B------:R-:W-:-:S05]  /*13e60*/  IMAD.U32 R0, RZ, RZ, UR37 ;  /* 0x00000025ff007e24 */ /* 0x000fca000f8e00ff */
[----:B------:R-:W-:-:S04]  /*13e70*/  SHF.L.U32 R0, R0, 0x1f, RZ ;  /* 0x0000001f00007819 */ /* 0x000fc800000006ff */
[----:B------:R2:W3:Y:S01]  /*13e80*/  SYNCS.PHASECHK.TRANS64.TRYWAIT P1, [UR6+0x30850], R0 ;  /* 0x03085000ff0075a7 */ /* 0x0004e20008020146 */
[----:B------:R-:W-:Y:S05]  /*13e90*/  @!P0 BRA `(.L_x_4991) ;  /* 0x0000000000048947 */ /* 0x000fea0003800000 */
[----:B------:R-:W-:Y:S01]  /*13ea0*/  BPT.TRAP 0x1 ;  /* 0x000000040000795c */ /* 0x000fe20000300000 */
.L_x_4991:
[----:B---3--:R-:W-:Y:S05]  /*13eb0*/  @P1 BRA `(.L_x_4992) ;  /* 0x0000000000081947 */ /* 0x008fea0003800000 */
[----:B------:R-:W3:Y:S02]  /*13ec0*/  SYNCS.PHASECHK.TRANS64.TRYWAIT P1, [UR6+0x30850], R0 ;  /* 0x03085000ff0075a7 */ /* 0x000ee40008020146 */
[----:B---3--:R-:W-:Y:S05]  /*13ed0*/  @!P1 BRA `(.L_x_4993) ;  /* 0x0000010800e09947 */ /* 0x008fea0003800000 */
.L_x_4992:
        /* <DEDUP_REMOVED lines=37> */
.L_x_4994:
        /* <DEDUP_REMOVED lines=23> */
[----:B--23--:R-:W-:Y:S01]  /*142a0*/  FMNMX.FTZ R0, R14, R12, !PT ;  /* 0x0000000c0e007209 */ /* 0x00cfe20007810000 */
[----:B------:R-:W-:Y:S01]  /*142b0*/  FMUL.FTZ R153, R157, UR5 ;  /* 0x000000059d997c20 */ /* 0x000fe20008410000 */
[----:B------:R-:W-:Y:S01]  /*142c0*/  FMUL.FTZ R132, R136, UR5 ;  /* 0x0000000588847c20 */ /* 0x000fe20008410000 */
[----:B------:R-:W-:Y:S01]  /*142d0*/  FMUL.FTZ R131, R135, UR5 ;  /* 0x0000000587837c20 */ /* 0x000fe20008410000 */
[----:B------:R-:W-:Y:S01]  /*142e0*/  FMUL.FTZ R134, R138, UR5 ;  /* 0x000000058a867c20 */ /* 0x000fe20008410000 */
[----:B------:R-:W-:Y:S01]  /*142f0*/  FMUL.FTZ R136, R140, UR5 ;  /* 0x000000058c887c20 */ /* 0x000fe20008410000 */
[----:B------:R-:W-:Y:S01]  /*14300*/  FMUL.FTZ R135, R139, UR5 ;  /* 0x000000058b877c20 */ /* 0x000fe20008410000 */
[----:B------:R-:W2:Y:S01]  /*14310*/  MUFU.TANH R120, R120 ;  /* 0x0000007800787308 */ /* 0x000ea20000002400 */
        /* <DEDUP_REMOVED lines=25> */
[----:B------:R-:W-:Y:S01]  /*144b0*/  UMOV UR10, UR55 ;  /* 0x00000037000a7c82 */ /* 0x000fe20008000000 */
[----:B------:R-:W-:-:S04]  /*144c0*/  UIADD3 UR7, UR7, 0x30840, URZ ;  /* 0x0003084007077890 */ /* 0x000fc8000fffe03f */
[----:B------:R-:W-:Y:S01]  /*144d0*/  UPRMT UR7, UR43, 0x654, UR7 ;  /* 0x000006542b077896 */ /* 0x000fe20008000007 */
[----:B------:R-:W0:Y:S01]  /*144e0*/  MUFU.TANH R124, R124 ;  /* 0x0000007c007c7308 */ /* 0x000e220000002400 */
[----:B-1----:R-:W-:-:S07]  /*144f0*/  FMNMX.FTZ R3, R121, R0, !PT ;  /* 0x0000000079037209 */ /* 0x002fce0007810000 */
[----:B------:R-:W1:Y:S01]  /*14500*/  MUFU.TANH R123, R123 ;  /* 0x0000007b007b7308 */ /* 0x000e620000002400 */
[----:B--2---:R-:W-:Y:S01]  /*14510*/  FMNMX.FTZ R2, R122, R157, !PT ;  /* 0x0000009d7a027209 */ /* 0x004fe20007810000 */
[----:B------:R-:W-:Y:S06]  /*14520*/  SYNCS.ARRIVE.TRANS64.RED.A1T0 RZ, [UR7], RZ ;  /* 0x000000ffffff79a7 */ /* 0x000fec0008100407 */
        /* <DEDUP_REMOVED lines=24> */
[----:B--2---:R-:W-:Y:S01]  /*146b0*/  FMNMX.FTZ R2, R134, R159, !PT ;  /* 0x0000009f86027209 */ /* 0x004fe20007810000 */
[----:B------:R-:W-:-:S06]  /*146c0*/  FMUL.FTZ R159, R163, UR5 ;  /* 0x00000005a39f7c20 */ /* 0x000fcc0008410000 */
        /* <DEDUP_REMOVED lines=15> */
[----:B-1----:R-:W-:Y:S01]  /*147c0*/  FMNMX.FTZ R2, R142, R161, !PT ;  /* 0x000000a18e027209 */ /* 0x002fe20007810000 */
[----:B------:R-:W-:-:S06]  /*147d0*/  FMUL.FTZ R161, R165, UR5 ;  /* 0x00000005a5a17c20 */ /* 0x000fcc0008410000 */
        /* <DEDUP_REMOVED lines=38> */
[----:B--2---:R-:W-:-:S05]  /*14a40*/  FMNMX.FTZ R0, R161, R0, !PT ;  /* 0x00000000a1007209 */ /* 0x004fca0007810000 */
[----:B------:R-:W2:Y:S01]  /*14a50*/  SHFL.BFLY PT, R3, R0, 0x2, 0x1f ;  /* 0x0c401f0000037f89 */ /* 0x000ea200000e0000 */
[----:B0-----:R-:W-:-:S04]  /*14a60*/  FMNMX.FTZ R2, R162, R165, !PT ;  /* 0x000000a5a2027209 */ /* 0x001fc80007810000 */
[----:B-1----:R-:W-:-:S05]  /*14a70*/  FMNMX.FTZ R2, R163, R2, !PT ;  /* 0x00000002a3027209 */ /* 0x002fca0007810000 */
[----:B------:R-:W0:Y:S01]  /*14a80*/  SHFL.BFLY PT, R165, R2, 0x2, 0x1f ;  /* 0x0c401f0002a57f89 */ /* 0x000e2200000e0000 */
[----:B--2---:R-:W-:-:S05]  /*14a90*/  FMNMX.FTZ R164, R0, R3, !PT ;  /* 0x0000000300a47209 */ /* 0x004fca0007810000 */
[----:B------:R-:W1:Y:S01]  /*14aa0*/  SHFL.BFLY PT, R3, R164, 0x1, 0x1f ;  /* 0x0c201f00a4037f89 */ /* 0x000e6200000e0000 */
[----:B0-----:R-:W-:-:S05]  /*14ab0*/  FMNMX.FTZ R165, R2, R165, !PT ;  /* 0x000000a502a57209 */ /* 0x001fca0007810000 */
[----:B------:R-:W0:Y:S01]  /*14ac0*/  SHFL.BFLY PT, R166, R165, 0x1, 0x1f ;  /* 0x0c201f00a5a67f89 */ /* 0x000e2200000e0000 */
[----:B-1----:R-:W-:-:S05]  /*14ad0*/  FMNMX.FTZ R4, R164, R3, !PT ;  /* 0x00000003a4047209 */ /* 0x002fca0007810000 */
[----:B------:R-:W-:-:S04]  /*14ae0*/  FADD.FTZ R12, -R4, R12 ;  /* 0x0000000c040c7221 */ /* 0x000fc80000010100 */
[----:B------:R-:W-:-:S04]  /*14af0*/  FMUL.FTZ R167, R12, UR10 ;  /* 0x0000000a0ca77c20 */ /* 0x000fc80008410000 */
[----:B------:R-:W-:Y:S01]  /*14b00*/  MUFU.EX2 R0, R167 ;  /* 0x000000a700007308 */ /* 0x000fe20000000800 */
[----:B0-----:R-:W-:-:S05]  /*14b10*/  FMNMX.FTZ R3, R165, R166, !PT ;  /* 0x000000a6a5037209 */ /* 0x001fca0007810000 */
[----:B------:R-:W-:-:S04]  /*14b20*/  FADD.FTZ R12, -R3, R13 ;  /* 0x0000000d030c7221 */ /* 0x000fc80000010100 */
[----:B------:R-:W-:Y:S01]  /*14b30*/  FMUL.FTZ R2, R12, UR10 ;  /* 0x0000000a0c027c20 */ /* 0x000fe20008410000 */
[----:B------:R-:W-:-:S04]  /*14b40*/  FMUL.FTZ R12, R4, UR10 ;  /* 0x0000000a040c7c20 */ /* 0x000fc80008410000 */
[--C-:B------:R-:W-:Y:S01]  /*14b50*/  FFMA.FTZ R186, R128, UR10, -R12.reuse ;  /* 0x0000000a80ba7c23 */ /* 0x100fe2000801080c */
[--C-:B------:R-:W-:Y:S01]  /*14b60*/  FFMA.FTZ R128, R129, UR10, -R12.reuse ;  /* 0x0000000a81807c23 */ /* 0x100fe2000801080c */
[----:B------:R-:W-:Y:S01]  /*14b70*/  FMUL.FTZ R129, R3, UR10 ;  /* 0x0000000a03817c20 */ /* 0x000fe20008410000 */
        /* <DEDUP_REMOVED lines=28> */
[--C-:B------:R-:W-:Y:S01]  /*14d40*/  FFMA.FTZ R126, R143, UR10, -R129.reuse ;  /* 0x0000000a8f7e7c23 */ /* 0x100fe20008010881 */
[----:B------:R-:W2:Y:S01]  /*14d50*/  MUFU.EX2 R166, R166 ;  /* 0x000000a600a67308 */ /* 0x000ea20000000800 */
[----:B0-----:R-:W-:Y:S01]  /*14d60*/  FFMA.FTZ R11, R0, R11, R188 ;  /* 0x0000000b000b7223 */ /* 0x001fe200000100bc */
[--C-:B------:R-:W-:Y:S01]  /*14d70*/  FFMA.FTZ R178, R144, UR10, -R12.reuse ;  /* 0x0000000a90b27c23 */ /* 0x100fe2000801080c */
[--C-:B------:R-:W-:Y:S01]  /*14d80*/  FFMA.FTZ R179, R146, UR10, -R129.reuse ;  /* 0x0000000a92b37c23 */ /* 0x100fe20008010881 */
[--C-:B------:R-:W-:Y:S01]  /*14d90*/  FFMA.FTZ R120, R145, UR10, -R12.reuse ;  /* 0x0000000a91787c23 */ /* 0x100fe2000801080c */
[--C-:B------:R-:W-:Y:S01]  /*14da0*/  FFMA.FTZ R123, R147, UR10, -R129.reuse ;  /* 0x0000000a937b7c23 */ /* 0x100fe20008010881 */
[--C-:B------:R-:W-:Y:S01]  /*14db0*/  FFMA.FTZ R172, R148, UR10, -R12.reuse ;  /* 0x0000000a94ac7c23 */ /* 0x100fe2000801080c */
[----:B------:R-:W-:Y:S01]  /*14dc0*/  FFMA.FTZ R173, R150, UR10, -R129 ;  /* 0x0000000a96ad7c23 */ /* 0x000fe20008010881 */
[----:B------:R-:W0:Y:S01]  /*14dd0*/  MUFU.EX2 R136, R136 ;  /* 0x0000008800887308 */ /* 0x000e220000000800 */
[----:B-1----:R-:W-:Y:S01]  /*14de0*/  FFMA.FTZ R5, R2, R5, R189 ;  /* 0x0000000502057223 */ /* 0x002fe200000100bd */
[--C-:B------:R-:W-:Y:S01]  /*14df0*/  FFMA.FTZ R15, R149, UR10, -R12.reuse ;  /* 0x0000000a950f7c23 */ /* 0x100fe2000801080c */
[--C-:B------:R-:W-:Y:S01]  /*14e00*/  FFMA.FTZ R174, R152, UR10, -R12.reuse ;  /* 0x0000000a98ae7c23 */ /* 0x100fe2000801080c */
[--C-:B------:R-:W-:Y:S01]  /*14e10*/  FFMA.FTZ R175, R154, UR10, -R129.reuse ;  /* 0x0000000a9aaf7c23 */ /* 0x100fe20008010881 */
[--C-:B------:R-:W-:Y:S01]  /*14e20*/  FFMA.FTZ R14, R153, UR10, -R12.reuse ;  /* 0x0000000a990e7c23 */ /* 0x100fe2000801080c */
[----:B------:R-:W-:Y:S01]  /*14e30*/  FFMA.FTZ R21, R155, UR10, -R129 ;  /* 0x0000000a9b157c23 */ /* 0x000fe20008010881 */
[--C-:B------:R-:W-:Y:S01]  /*14e40*/  FFMA.FTZ R168, R156, UR10, -R12.reuse ;  /* 0x0000000a9ca87c23 */ /* 0x100fe2000801080c */
[----:B------:R-:W1:Y:S01]  /*14e50*/  MUFU.EX2 R190, R190 ;  /* 0x000000be00be7308 */ /* 0x000e620000000800 */
[----:B--2---:R-:W-:Y:S01]  /*14e60*/  FADD.FTZ R11, R166, R11 ;  /* 0x0000000ba60b7221 */ /* 0x004fe20000010000 */
[--C-:B------:R-:W-:Y:S01]  /*14e70*/  FFMA.FTZ R169, R158, UR10, -R129.reuse ;  /* 0x0000000a9ea97c23 */ /* 0x100fe20008010881 */
[--C-:B------:R-:W-:Y:S01]  /*14e80*/  FFMA.FTZ R13, R157, UR10, -R12.reuse ;  /* 0x0000000a9d0d7c23 */ /* 0x100fe2000801080c */
[--C-:B------:R-:W-:Y:S01]  /*14e90*/  FFMA.FTZ R170, R160, UR10, -R12.reuse ;  /* 0x0000000aa0aa7c23 */ /* 0x100fe2000801080c */
[----:B------:R-:W-:Y:S01]  /*14ea0*/  FFMA.FTZ R171, R162, UR10, -R129 ;  /* 0x0000000aa2ab7c23 */ /* 0x000fe20008010881 */
[----:B------:R-:W-:-:S02]  /*14eb0*/  FFMA.FTZ R12, R161, UR10, -R12 ;  /* 0x0000000aa10c7c23 */ /* 0x000fc4000801080c */
        /* <DEDUP_REMOVED lines=47> */
[--C-:B------:R-:W-:Y:S01]  /*151b0*/  FFMA.FTZ R20, R159, UR10, -R129.reuse ;  /* 0x0000000a9f147c23 */ /* 0x100fe20008010881 */
[----:B------:R-:W-:-:S05]  /*151c0*/  FFMA.FTZ R129, R163, UR10, -R129 ;  /* 0x0000000aa3817c23 */ /* 0x000fca0008010881 */
        /* <DEDUP_REMOVED lines=44> */
.L_x_4995:
        /* <DEDUP_REMOVED lines=34> */
.L_x_4985:
        /* <DEDUP_REMOVED lines=10> */
.L_x_5016:
[----:B------:R-:W-:-:S04]  /*15750*/  UISETP.NE.AND UP2, UPT, UR4, 0x1, UPT ;  /* 0x000000010400788c */ /* 0x000fc8000bf45270 */
[----:B------:R-:W-:-:S04]  /*15760*/  USEL UR42, URZ, 0x1, UP2 ;  /* 0x000000013f2a7887 */ /* 0x000fc80009000000 */
[----:B------:R-:W-:Y:S01]  /*15770*/  ULOP3.LUT UR42, UR37, UR42, URZ, 0x3c, !UPT ;  /* 0x0000002a252a7292 */ /* 0x000fe2000f8e3c3f */
[----:B------:R-:W-:Y:S11]  /*15780*/  @!P0 BRA `(.L_x_4998) ;  /* 0x0000000000048947 */ /* 0x000ff60003800000 */
[----:B------:R-:W-:Y:S01]  /*15790*/  BPT.TRAP 0x1 ;  /* 0x000000040000795c */ /* 0x000fe20000300000 */
.L_x_4998:
        /* <DEDUP_REMOVED lines=9> */
.L_x_4999:
[----:B-1----:R-:W-:Y:S05]  /*15830*/  @P1 BRA `(.L_x_5000) ;  /* 0x0000000000081947 */ /* 0x002fea0003800000 */
[----:B------:R-:W1:Y:S02]  /*15840*/  SYNCS.PHASECHK.TRANS64.TRYWAIT P1, [UR7+0x30830], R3 ;  /* 0x03083003ff0075a7 */ /* 0x000e640008020147 */
[----:B-1----:R-:W-:Y:S05]  /*15850*/  @!P1 BRA `(.L_x_5001) ;  /* 0x000000f000989947 */ /* 0x002fea0003800000 */
.L_x_5000:
        /* <DEDUP_REMOVED lines=167> */
.L_x_5002:
[----:B------:R-:W-:Y:S01]  /*162d0*/  ULEA UR6, UR4, UR41, 0x3 ;  /* 0x0000002904067291 */ /* 0x000fe2000f8e183f */
[----:B------:R-:W-:-:S05]  /*162e0*/  IMAD.U32 R0, RZ, RZ, UR37 ;  /* 0x00000025ff007e24 */ /* 0x000fca000f8e00ff */
[----:B------:R-:W-:-:S04]  /*162f0*/  SHF.L.U32 R0, R0, 0x1f, RZ ;  /* 0x0000001f00007819 */ /* 0x000fc800000006ff */
[----:B------:R2:W3:Y:S01]  /*16300*/  SYNCS.PHASECHK.TRANS64.TRYWAIT P1, [UR6+0x30850], R0 ;  /* 0x03085000ff0075a7 */ /* 0x0004e20008020146 */
[----:B------:R-:W-:Y:S05]  /*16310*/  @!P0 BRA `(.L_x_5003) ;  /* 0x0000000000048947 */ /* 0x000fea0003800000 */
[----:B------:R-:W-:Y:S01]  /*16320*/  BPT.TRAP 0x1 ;  /* 0x000000040000795c */ /* 0x000fe20000300000 */
.L_x_5003:
[----:B---3--:R-:W-:Y:S05]  /*16330*/  @P1 BRA `(.L_x_5004) ;  /* 0x0000000000081947 */ /* 0x008fea0003800000 */
[----:B------:R-:W3:Y:S02]  /*16340*/  SYNCS.PHASECHK.TRANS64.TRYWAIT P1, [UR6+0x30850], R0 ;  /* 0x03085000ff0075a7 */ /* 0x000ee40008020146 */
[----:B---3--:R-:W-:Y:S05]  /*16350*/  @!P1 BRA `(.L_x_5005) ;  /* 0x000000e400f09947 */ /* 0x008fea0003800000 */
.L_x_5004:
        /* <DEDUP_REMOVED lines=37> */
.L_x_5006:
[----:B------:R-:W-:Y:S01]  /*165b0*/  PLOP3.LUT P1, PT, PT, PT, UP0, 0x80, 0x0 ;  /* 0x000000000000781c */ /* 0x000fe20003f2f008 */
[----:B------:R-:W-:Y:S01]  /*165c0*/  FMUL.FTZ R21, R127, UR5 ;  /* 0x000000057f157c20 */ /* 0x000fe20008410000 */
[----:B------:R-:W-:Y:S01]  /*165d0*/  FMUL.FTZ R127, R133, UR5 ;  /* 0x00000005857f7c20 */ /* 0x000fe20008410000 */
        /* <DEDUP_REMOVED lines=9> */
[----:B---3--:R-:W-:Y:S01]  /*16670*/  FMUL.FTZ R2, R122, UR5 ;  /* 0x000000057a027c20 */ /* 0x008fe20008410000 */
[----:B------:R-:W-:Y:S01]  /*16680*/  FMUL.FTZ R15, R125, UR5 ;  /* 0x000000057d0f7c20 */ /* 0x000fe20008410000 */
[----:B------:R-:W-:Y:S01]  /*16690*/  @P1 IMAD.HI.U32 R122, R162, UR4, RZ ;  /* 0x00000004a27a1c27 */ /* 0x000fe2000f8e00ff */
[----:B------:R-:W-:-:S03]  /*166a0*/  @UP0 ULDC UR4, c[0x0][0x450] ;  /* 0x0001140000040ab9 */ /* 0x000fc60000000800 */
[----:B------:R-:W-:Y:S01]  /*166b0*/  FMUL.FTZ R125, R131, UR5 ;  /* 0x00000005837d7c20 */ /* 0x000fe20008410000 */
[----:B------:R-:W-:Y:S01]  /*166c0*/  FMUL.FTZ R131, R139, UR5 ;  /* 0x000000058b837c20 */ /* 0x000fe20008410000 */
[----:B01----:R-:W-:Y:S01]  /*166d0*/  FMUL.FTZ R3, R121, UR5 ;  /* 0x0000000579037c20 */ /* 0x003fe20008410000 */
[----:B------:R-:W-:Y:S01]  /*166e0*/  @P2 SHF.R.U32.HI R162, RZ, UR4, R122 ;  /* 0x00000004ffa22c19 */ /* 0x000fe2000801167a */
[----:B------:R-:W-:Y:S01]  /*166f0*/  FMUL.FTZ R20, R126, UR5 ;  /* 0x000000057e147c20 */ /* 0x000fe20008410000 */
[----:B------:R-:W-:Y:S01]  /*16700*/  FMUL.FTZ R139, R147, UR5 ;  /* 0x00000005938b7c20 */ /* 0x000fe20008410000 */
[----:B------:R-:W-:Y:S01]  /*16710*/  FMUL.FTZ R121, R129, UR5 ;  /* 0x0000000581797c20 */ /* 0x000fe20008410000 */
[----:B------:R-:W-:Y:S01]  /*16720*/  FMUL.FTZ R126, R132, UR5 ;  /* 0x00000005847e7c20 */ /* 0x000fe20008410000 */
[----:B------:R-:W-:Y:S01]  /*16730*/  FMUL.FTZ R147, R155, UR5 ;  /* 0x000000059b937c20 */ /* 0x000fe20008410000 */
[----:B--2---:R-:W-:Y:S01]  /*16740*/  FMUL.FTZ R0, R120, UR5 ;  /* 0x0000000578007c20 */ /* 0x004fe20008410000 */
        /* <DEDUP_REMOVED lines=38> */
[----:B------:R-:W-:-:S05]  /*169b0*/  IADD3 R167, -R16, R123, R17 ;  /* 0x0000007b10a77210 */ /* 0x000fca0007ffe111 */
        /* <DEDUP_REMOVED lines=65> */
.L_x_5009:
[----:B------:R-:W-:-:S05]  /*16dd0*/  IMAD.U32 R170, RZ, RZ, UR54 ;  /* 0x00000036ffaa7e24 */ /* 0x000fca000f8e00ff */
[----:B------:R-:W-:-:S13]  /*16de0*/  ISETP.NE.AND P1, PT, R170, 0x1, PT ;  /* 0x00000001aa00780c */ /* 0x000fda0003f25270 */
[----:B------:R-:W1:Y:S02]  /*16df0*/  @P1 LDC.64 R122, c[0x0][0x9e8] ;  /* 0x00027a00ff7a1b82 */ /* 0x000e640000000a00 */
[----:B-1----:R-:W-:-:S05]  /*16e00*/  @P1 IMAD.HI.U32 R122, R169, R122, RZ ;  /* 0x0000007aa97a1227 */ /* 0x002fca00078e00ff */
[----:B------:R-:W-:-:S07]  /*16e10*/  @P1 SHF.R.U32.HI R169, RZ, R123, R122 ;  /* 0x0000007bffa91219 */ /* 0x000fce000001167a */
.L_x_5010:
[----:B------:R-:W-:Y:S05]  /*16e20*/  BSYNC B0 ;  /* 0x0000000000007941 */ /* 0x000fea0003800000 */
.L_x_5008:
[----:B------:R-:W-:-:S05]  /*16e30*/  IMAD R169, R169, R170, R160 ;  /* 0x000000aaa9a97224 */ /* 0x000fca00078e02a0 */
[----:B------:R-:W-:Y:S02]  /*16e40*/  VIADDMNMX R166, R169, R170, R166, PT ;  /* 0x000000aaa9a67246 */ /* 0x000fe400038001a6 */
[----:B------:R-:W-:-:S07]  /*16e50*/  VIMNMX R165, R165, R169, !PT ;  /* 0x000000a9a5a57248 */ /* 0x000fce0007fe0100 */
.L_x_5007:
        /* <DEDUP_REMOVED lines=151> */
.L_x_5013:
[----:B------:R-:W-:-:S05]  /*177d0*/  IMAD.U32 R165, RZ, RZ, UR54 ;  /* 0x00000036ffa57e24 */ /* 0x000fca000f8e00ff */
[----:B------:R-:W-:-:S13]  /*177e0*/  ISETP.NE.AND P6, PT, R165, 0x1, PT ;  /* 0x00000001a500780c */ /* 0x000fda0003fc5270 */
[----:B------:R-:W0:Y:S02]  /*177f0*/  @P6 LDC.64 R14, c[0x0][0x9e8] ;  /* 0x00027a00ff0e6b82 */ /* 0x000e240000000a00 */
[----:B0-----:R-:W-:-:S05]  /*17800*/  @P6 IMAD.HI.U32 R14, R163, R14, RZ ;  /* 0x0000000ea30e6227 */ /* 0x001fca00078e00ff */
[----:B------:R-:W-:-:S07]  /*17810*/  @P6 SHF.R.U32.HI R163, RZ, R15, R14 ;  /* 0x0000000fffa36219 */ /* 0x000fce000001160e */
.L_x_5014:
[----:B------:R-:W-:Y:S05]  /*17820*/  BSYNC B0 ;  /* 0x0000000000007941 */ /* 0x000fea0003800000 */
.L_x_5012:
[----:B------:R-:W-:-:S05]  /*17830*/  IMAD R160, R163, R165, R160 ;  /* 0x000000a5a3a07224 */ /* 0x000fca00078e02a0 */
[----:B------:R-:W-:Y:S02]  /*17840*/  VIADDMNMX R168, R160, R165, R168, PT ;  /* 0x000000a5a0a87246 */ /* 0x000fe400038001a8 */
[----:B------:R-:W-:-:S07]  /*17850*/  VIMNMX R167, R167, R160, !PT ;  /* 0x000000a0a7a77248 */ /* 0x000fce0007fe0100 */
.L_x_5011:
        /* <DEDUP_REMOVED lines=89> */
[C---:B------:R-:W-:Y:S02]  /*17df0*/  ISETP.LT.OR P4, PT, R168.reuse, 0x52, P4 ;  /* 0x00000052a800780c */ /* 0x040fe40002781670 */
        /* <DEDUP_REMOVED lines=48> */
[--C-:B------:R-:W-:Y:S01]  /*18100*/  FFMA.FTZ R133, R141, UR10, -R162.reuse ;  /* 0x0000000a8d857c23 */ /* 0x100fe200080108a2 */
[----:B------:R-:W-:Y:S01]  /*18110*/  FMNMX.FTZ R0, R128, R3, !PT ;  /* 0x0000000380007209 */ /* 0x000fe20007810000 */
[----:B------:R-:W-:Y:S01]  /*18120*/  MUFU.EX2 R188, R188 ;  /* 0x000000bc00bc7308 */ /* 0x000fe20000000800 */
[--C-:B------:R-:W-:Y:S01]  /*18130*/  FFMA.FTZ R190, R122, UR10, -R162.reuse ;  /* 0x0000000a7abe7c23 */ /* 0x100fe200080108a2 */
[----:B------:R-:W-:Y:S01]  /*18140*/  FADD.FTZ R140, -R140, R13 ;  /* 0x0000000d8c8c7221 */ /* 0x000fe20000010100 */
        /* <DEDUP_REMOVED lines=84> */
[----:B------:R-:W-:Y:S01]  /*18690*/  FFMA.FTZ R171, R157, UR10, -R137 ;  /* 0x0000000a9dab7c23 */ /* 0x000fe20008010889 */
[----:B------:R-:W-:Y:S01]  /*186a0*/  FADD.FTZ R11, R122, R11 ;  /* 0x0000000b7a0b7221 */ /* 0x000fe20000010000 */
[----:B------:R-:W-:-:S02]  /*186b0*/  FFMA.FTZ R131, R159, UR10, -R137 ;  /* 0x0000000a9f837c23 */ /* 0x000fc40008010889 */
[----:B------:R-:W2:Y:S01]  /*186c0*/  MUFU.EX2 R141, R141 ;  /* 0x0000008d008d7308 */ /* 0x000ea20000000800 */
[----:B------:R-:W-:Y:S01]  /*186d0*/  FADD.FTZ R11, R184, R11 ;  /* 0x0000000bb80b7221 */ /* 0x000fe20000010000 */
[----:B0-----:R-:W-:-:S03]  /*186e0*/  FFMA.FTZ R125, R147, UR10, -R137 ;  /* 0x0000000a937d7c23 */ /* 0x001fc60008010889 */
        /* <DEDUP_REMOVED lines=8> */
[----:B------:R-:W-:Y:S01]  /*18770*/  FADD.FTZ R11, R121, R124 ;  /* 0x0000007c790b7221 */ /* 0x000fe20000010000 */
[----:B------:R-:W-:Y:S01]  /*18780*/  FFMA.FTZ R124, R150, UR10, -R137 ;  /* 0x0000000a967c7c23 */ /* 0x000fe20008010889 */
[----:B------:R-:W2:Y:S01]  /*18790*/  MUFU.EX2 R21, R21 ;  /* 0x0000001500157308 */ /* 0x000ea20000000800 */
[----:B0-----:R-:W-:Y:S01]  /*187a0*/  FADD.FTZ R5, R191, R12 ;  /* 0x0000000cbf057221 */ /* 0x001fe20000010000 */
[----:B------:R-:W-:-:S03]  /*187b0*/  FADD.FTZ R11, R182, R11 ;  /* 0x0000000bb60b7221 */ /* 0x000fc60000010000 */
[----:B------:R-:W-:Y:S01]  /*187c0*/  FADD.FTZ R12, R140, R5 ;  /* 0x000000058c0c7221 */ /* 0x000fe20000010000 */
        /* <DEDUP_REMOVED lines=61> */
.L_x_5015:
[----:B------:R-:W-:Y:S01]  /*18ba0*/  UIADD3 UR6, UR6, 0x30860, URZ ;  /* 0x0003086006067890 */ /* 0x000fe2000fffe03f */
[----:B------:R-:W-:Y:S01]  /*18bb0*/  ISETP.GT.AND P1, PT, R10, UR61, PT ;  /* 0x0000003d0a007c0c */ /* 0x000fe2000bf24270 */
        /* <DEDUP_REMOVED lines=32> */
.L_x_4997:
        /* <DEDUP_REMOVED lines=99> */
.L_x_5017:
[----:B------:R-:W-:Y:S01]  /*193f0*/  ULEA UR5, UR40, UR41, 0x3 ;  /* 0x0000002928057291 */ /* 0x000fe2000f8e183f */
[----:B------:R-:W-:-:S05]  /*19400*/  IMAD.U32 R0, RZ, RZ, UR42 ;  /* 0x0000002aff007e24 */ /* 0x000fca000f8e00ff */
[----:B------:R-:W-:-:S04]  /*19410*/  SHF.L.U32 R0, R0, 0x1f, RZ ;  /* 0x0000001f00007819 */ /* 0x000fc800000006ff */
[----:B------:R0:W1:Y:S01]  /*19420*/  SYNCS.PHASECHK.TRANS64.TRYWAIT P1, [UR5+0x30850], R0 ;  /* 0x03085000ff0075a7 */ /* 0x0000620008020145 */
[----:B------:R-:W-:Y:S05]  /*19430*/  @!P0 BRA `(.L_x_5018) ;  /* 0x0000000000048947 */ /* 0x000fea0003800000 */
[----:B------:R-:W-:Y:S01]  /*19440*/  BPT.TRAP 0x1 ;  /* 0x000000040000795c */ /* 0x000fe20000300000 */
.L_x_5018:
[----:B-1----:R-:W-:Y:S05]  /*19450*/  @P1 BRA `(.L_x_5019) ;  /* 0x0000000000081947 */ /* 0x002fea0003800000 */
[----:B------:R-:W1:Y:S02]  /*19460*/  SYNCS.PHASECHK.TRANS64.TRYWAIT P1, [UR5+0x30850], R0 ;  /* 0x03085000ff0075a7 */ /* 0x000e640008020145 */
[----:B-1----:R-:W-:Y:S05]  /*19470*/  @!P1 BRA `(.L_x_5020) ;  /* 0x000000b400c09947 */ /* 0x002fea0003800000 */
.L_x_5019:
        /* <DEDUP_REMOVED lines=15> */
[----:B------:R-:W-:Y:S02]  /*19570*/  IMAD.U32 R11, RZ, RZ, UR10 ;  /* 0x0000000aff0b7e24 */ /* 0x000fe4000f8e00ff */
[----:B-1----:R-:W-:Y:S01]  /*19580*/  FADD.FTZ R6, R2, R5 ;  /* 0x0000000502067221 */ /* 0x002fe20000010000 */
[----:B------:R-:W0:Y:S01]  /*19590*/  SHFL.BFLY PT, R7, R0, 0x1, 0x1f ;  /* 0x0c201f0000077f89 */ /* 0x000e2200000e0000 */
[----:B------:R-:W-:-:S02]  /*195a0*/  IMAD.MOV.U32 R2, RZ, RZ, RZ ;  /* 0x000000ffff027224 */ /* 0x000fc400078e00ff */
[----:B------:R-:W-:Y:S01]  /*195b0*/  IMAD.MOV.U32 R5, RZ, RZ, -0x800000 ;  /* 0xff800000ff057424 */ /* 0x000fe200078e00ff */
[----:B------:R-:W1:Y:S01]  /*195c0*/  SHFL.BFLY PT, R9, R6, 0x1, 0x1f ;  /* 0x0c201f0006097f89 */ /* 0x000e6200000e0000 */
[----:B0-----:R-:W-:Y:S01]  /*195d0*/  FADD.FTZ R12, R0, R7 ;  /* 0x00000007000c7221 */ /* 0x001fe20000010000 */
[----:B------:R-:W-:Y:S02]  /*195e0*/  IMAD.U32 R7, RZ, RZ, UR10 ;  /* 0x0000000aff077e24 */ /* 0x000fe4000f8e00ff */
[----:B------:R-:W-:Y:S02]  /*195f0*/  IMAD.MOV.U32 R0, RZ, RZ, -0x800000 ;  /* 0xff800000ff007424 */ /* 0x000fe400078e00ff */
[----:B-1----:R-:W-:Y:S01]  /*19600*/  FADD.FTZ R13, R6, R9 ;  /* 0x00000009060d7221 */ /* 0x002fe20000010000 */
[----:B------:R-:W-:-:S04]  /*19610*/  FSETP.NE.FTZ.AND P1, PT, R12, RZ, PT ;  /* 0x000000ff0c00720b */ /* 0x000fc80003f35000 */
        /* <DEDUP_REMOVED lines=38> */
.L_x_5021:
        /* <DEDUP_REMOVED lines=9> */
[----:B------:R-:W-:Y:S01]  /*19910*/  FMUL.FTZ R78, R91, R2 ;  /* 0x000000025b4e7220 */ /* 0x000fe20000410000 */
        /* <DEDUP_REMOVED lines=51> */
[----:B------:R-:W-:Y:S01]  /*19c50*/  SYNCS.ARRIVE.TRANS64.RED.A1T0 RZ, [UR4], RZ ;  /* 0x000000ffffff79a7 */ /* 0x000fe20008100404 */
[-C--:B------:R-:W-:Y:S01]  /*19c60*/  FMUL.FTZ R8, R59, R2.reuse ;  /* 0x000000023b087220 */ /* 0x080fe20000410000 */
        /* <DEDUP_REMOVED lines=45> */
.L_x_4891:
[----:B------:R-:W1:Y:S08]  /*19f40*/  S2UR UR43, SR_CgaCtaId ;  /* 0x00000000002b79c3 */ /* 0x000e700000008800 */
[----:B------:R-:W-:Y:S06]  /*19f50*/  BAR.SYNC.DEFER_BLOCKING 0x5, 0x180 ;  /* 0x0146000000007b1d */ /* 0x000fec0000010000 */
[----:B------:R-:W-:Y:S01]  /*19f60*/  UMOV UR41, 0x400 ;  /* 0x0000040000297882 */ /* 0x000fe20000000000 */
[----:B------:R-:W-:Y:S01]  /*19f70*/  BSSY B0, `(.L_x_5022) ;  /* 0x0000271000007945 */ /* 0x000fe20003800000 */
[----:B-1----:R-:W-:-:S09]  /*19f80*/  ULEA UR41, UR43, UR41, 0x18 ;  /* 0x000000292b297291 */ /* 0x002fd2000f8ec03f */
[----:B------:R-:W1:Y:S02]  /*19f90*/  LDS.128 R28, [UR41+0x308d0] ;  /* 0x0308d029ff1c7984 */ /* 0x000e640008000c00 */
[----:B-1----:R-:W-:Y:S02]  /*19fa0*/  R2UR UR5, R29 ;  /* 0x000000001d0572ca */ /* 0x002fe400000e0000 */
[----:B------:R-:W-:Y:S01]  /*19fb0*/  R2UR UR44, R30 ;  /* 0x000000001e2c72ca */ /* 0x000fe200000e0000 */
[----:B------:R-:W-:Y:S06]  /*19fc0*/  BAR.ARV 0x4, 0x180 ;  /* 0x0106000000007b1d */ /* 0x000fec0000002000 */
[----:B------:R-:W-:Y:S08]  /*19fd0*/  @P0 BRA `(.L_x_5023) ;  /* 0x00000018008c0947 */ /* 0x000ff00003800000 */
[----:B------:R-:W2:Y:S01]  /*19fe0*/  LDL R2, [R1+0x2a4] ;  /* 0x0002a40001027983 */ /* 0x000ea20000100800 */
[----:B------:R-:W1:Y:S01]  /*19ff0*/  S2UR UR4, SR_SWINHI ;  /* 0x00000000000479c3 */ /* 0x000e620000002f00 */
        /* <DEDUP_REMOVED lines=12> */
[----:B------:R-:W-:Y:S01]  /*1a0c0*/  UMOV UR6, UR41 ;  /* 0x0000002900067c82 */ /* 0x000fe20008000000 */
[----:B-1----:R-:W-:Y:S01]  /*1a0d0*/  UMOV UR7, UR4 ;  /* 0x0000000400077c82 */ /* 0x002fe20008000000 */
[----:B------:R-:W-:Y:S01]  /*1a0e0*/  F2FP.BF16.F32.PACK_AB R59, R10, R59 ;  /* 0x0000003b0a3b723e */ /* 0x000fe200000010ff */
[----:B------:R-:W-:Y:S01]  /*1a0f0*/  IMAD.U32 R12, RZ, RZ, UR6 ;  /* 0x00000006ff0c7e24 */ /* 0x000fe2000f8e00ff */
[----:B------:R-:W-:Y:S01]  /*1a100*/  F2FP.BF16.F32.PACK_AB R65, R120, R66 ;  /* 0x000000427841723e */ /* 0x000fe200000010ff */
[----:B------:R-:W-:Y:S01]  /*1a110*/  IMAD.U32 R13, RZ, RZ, UR7 ;  /* 0x00000007ff0d7e24 */ /* 0x000fe2000f8e00ff */
[----:B------:R-:W-:Y:S02]  /*1a120*/  F2FP.BF16.F32.PACK_AB R66, R69, R68 ;  /* 0x000000444542723e */ /* 0x000fe400000010ff */
[----:B------:R-:W-:Y:S02]  /*1a130*/  F2FP.BF16.F32.PACK_AB R67, R71, R67 ;  /* 0x000000434743723e */ /* 0x000fe400000010ff */
[----:B------:R-:W-:-:S02]  /*1a140*/  F2FP.BF16.F32.PACK_AB R80, R81, R80 ;  /* 0x000000505150723e */ /* 0x000fc400000010ff */
[----:B------:R-:W-:Y:S02]  /*1a150*/  F2FP.BF16.F32.PACK_AB R8, R7, R6 ;  /* 0x000000060708723e */ /* 0x000fe400000010ff */
[----:B------:R-:W-:Y:S01]  /*1a160*/  F2FP.BF16.F32.PACK_AB R9, R75, R9 ;  /* 0x000000094b09723e */ /* 0x000fe200000010ff */
[----:B------:R-:W1:Y:S01]  /*1a170*/  LDC.64 R6, c[0x0][0xc00] ;  /* 0x00030000ff067b82 */ /* 0x000e620000000a00 */
        /* <DEDUP_REMOVED lines=21> */
[----:B------:R-:W-:Y:S01]  /*1a2d0*/  BAR.SYNC.DEFER_BLOCKING 0x1, 0x100 ;  /* 0x0044000000007b1d */ /* 0x000fe20000010000 */
[----:B--2---:R-:W-:-:S03]  /*1a2e0*/  IMAD.WIDE R26, R2, 0x2, R12 ;  /* 0x00000002021a7825 */ /* 0x004fc600078e020c */
[C---:B------:R-:W-:Y:S02]  /*1a2f0*/  IADD3 R73, P2, R26.reuse, 0x20, RZ ;  /* 0x000000201a497810 */ /* 0x040fe40007f5e0ff */
[----:B------:R-:W-:Y:S02]  /*1a300*/  IADD3 R141, P5, R26, 0x4000, RZ ;  /* 0x000040001a8d7810 */ /* 0x000fe40007fbe0ff */
[----:B------:R-:W-:Y:S01]  /*1a310*/  LOP3.LUT R2, R73, 0x380, RZ, 0xc0, !PT ;  /* 0x0000038049027812 */ /* 0x000fe200078ec0ff */
[--C-:B------:R-:W-:Y:S01]  /*1a320*/  IMAD.X R17, RZ, RZ, R27.reuse, P2 ;  /* 0x000000ffff117224 */ /* 0x100fe200010e061b */
[----:B------:R-:W-:Y:S01]  /*1a330*/  LOP3.LUT R30, R141, 0x380, RZ, 0xc0, !PT ;  /* 0x000003808d1e7812 */ /* 0x000fe200078ec0ff */
[----:B------:R-:W-:Y:S01]  /*1a340*/  IMAD.X R35, RZ, RZ, R27, P5 ;  /* 0x000000ffff237224 */ /* 0x000fe200028e061b */
[----:B------:R-:W-:Y:S02]  /*1a350*/  SHF.R.U64 R2, R2, 0x3, RZ ;  /* 0x0000000302027819 */ /* 0x000fe400000012ff */
[----:B------:R-:W-:-:S02]  /*1a360*/  IADD3 R143, P0, R26, 0x4020, RZ ;  /* 0x000040201a8f7810 */ /* 0x000fc40007f1e0ff */
[----:B------:R-:W-:Y:S02]  /*1a370*/  SHF.R.U64 R30, R30, 0x3, RZ ;  /* 0x000000031e1e7819 */ /* 0x000fe400000012ff */
[C---:B------:R-:W-:Y:S01]  /*1a380*/  LOP3.LUT R15, R26.reuse, 0x380, RZ, 0xc0, !PT ;  /* 0x000003801a0f7812 */ /* 0x040fe200078ec0ff */
[--C-:B------:R-:W-:Y:S01]  /*1a390*/  IMAD.X R39, RZ, RZ, R27.reuse, P0 ;  /* 0x000000ffff277224 */ /* 0x100fe200000e061b */
[C---:B------:R-:W-:Y:S02]  /*1a3a0*/  IADD3 R145, P4, R26.reuse, 0x4040, RZ ;  /* 0x000040401a917810 */ /* 0x040fe40007f9e0ff */
[C---:B------:R-:W-:Y:S02]  /*1a3b0*/  IADD3 R137, P1, R26.reuse, 0x40, RZ ;  /* 0x000000401a897810 */ /* 0x040fe40007f3e0ff */
[----:B------:R-:W-:Y:S01]  /*1a3c0*/  IADD3 R139, P6, R26, 0x60, RZ ;  /* 0x000000601a8b7810 */ /* 0x000fe20007fde0ff */
[--C-:B------:R-:W-:Y:S01]  /*1a3d0*/  IMAD.X R43, RZ, RZ, R27.reuse, P4 ;  /* 0x000000ffff2b7224 */ /* 0x100fe200020e061b */
[----:B------:R-:W-:Y:S01]  /*1a3e0*/  LOP3.LUT R16, R2, R73, RZ, 0x3c, !PT ;  /* 0x0000004902107212 */ /* 0x000fe200078e3cff */
[--C-:B------:R-:W-:Y:S01]  /*1a3f0*/  IMAD.X R21, RZ, RZ, R27.reuse, P1 ;  /* 0x000000ffff157224 */ /* 0x100fe200008e061b */
[----:B------:R-:W-:Y:S01]  /*1a400*/  LOP3.LUT R34, R30, R141, RZ, 0x3c, !PT ;  /* 0x0000008d1e227212 */ /* 0x000fe200078e3cff */
[----:B------:R-:W-:Y:S01]  /*1a410*/  IMAD.X R29, RZ, RZ, R27, P6 ;  /* 0x000000ffff1d7224 */ /* 0x000fe200030e061b */
[----:B------:R-:W-:-:S02]  /*1a420*/  LOP3.LUT R2, R143, 0x380, RZ, 0xc0, !PT ;  /* 0x000003808f027812 */ /* 0x000fc400078ec0ff */
[----:B------:R-:W-:Y:S02]  /*1a430*/  SHF.R.U64 R15, R15, 0x3, RZ ;  /* 0x000000030f0f7819 */ /* 0x000fe400000012ff */
[----:B------:R-:W-:Y:S02]  /*1a440*/  LOP3.LUT R30, R145, 0x380, RZ, 0xc0, !PT ;  /* 0x00000380911e7812 */ /* 0x000fe400078ec0ff */
[C---:B------:R-:W-:Y:S02]  /*1a450*/  IADD3 R147, P3, R26.reuse, 0x4060, RZ ;  /* 0x000040601a937810 */ /* 0x040fe40007f7e0ff */
        /* <DEDUP_REMOVED lines=8> */
[--C-:B------:R-:W-:Y:S01]  /*1a4e0*/  IMAD.X R63, RZ, RZ, R27.reuse, P6 ;  /* 0x000000ffff3f7224 */ /* 0x100fe200030e061b */
[----:B------:R-:W-:Y:S01]  /*1a4f0*/  LOP3.LUT R26, R15, R26, RZ, 0x3c, !PT ;  /* 0x0000001a0f1a7212 */ /* 0x000fe200078e3cff */
[----:B------:R-:W-:Y:S01]  /*1a500*/  IMAD.X R15, RZ, RZ, R27, P5 ;  /* 0x000000ffff0f7224 */ /* 0x000fe200028e061b */
[----:B------:R-:W-:-:S02]  /*1a510*/  SHF.R.U64 R30, R30, 0x3, RZ ;  /* 0x000000031e1e7819 */ /* 0x000fc400000012ff */
[----:B------:R-:W-:Y:S02]  /*1a520*/  LOP3.LUT R38, R2, R143, RZ, 0x3c, !PT ;  /* 0x0000008f02267212 */ /* 0x000fe400078e3cff */
[----:B------:R-:W-:Y:S02]  /*1a530*/  LOP3.LUT R42, R30, R145, RZ, 0x3c, !PT ;  /* 0x000000911e2a7212 */ /* 0x000fe400078e3cff */
[----:B------:R-:W-:Y:S02]  /*1a540*/  MOV R2, R26 ;  /* 0x0000001a00027202 */ /* 0x000fe40000000f00 */
[----:B------:R-:W-:Y:S02]  /*1a550*/  LOP3.LUT R27, R54, 0x380, RZ, 0xc0, !PT ;  /* 0x00000380361b7812 */ /* 0x000fe400078ec0ff */
[----:B------:R-:W-:Y:S02]  /*1a560*/  LOP3.LUT R30, R151, 0x380, RZ, 0xc0, !PT ;  /* 0x00000380971e7812 */ /* 0x000fe400078ec0ff */
[----:B------:R-:W-:-:S02]  /*1a570*/  LOP3.LUT R20, R137, 0x380, RZ, 0xc0, !PT ;  /* 0x0000038089147812 */ /* 0x000fc400078ec0ff */
[----:B------:R-:W-:Y:S02]  /*1a580*/  LOP3.LUT R50, R149, 0x380, RZ, 0xc0, !PT ;  /* 0x0000038095327812 */ /* 0x000fe400078ec0ff */
[----:B------:R-:W-:Y:S02]  /*1a590*/  LOP3.LUT R62, R153, 0x380, RZ, 0xc0, !PT ;  /* 0x00000380993e7812 */ /* 0x000fe400078ec0ff */
[----:B------:R-:W-:Y:S02]  /*1a5a0*/  LOP3.LUT R28, R139, 0x380, RZ, 0xc0, !PT ;  /* 0x000003808b1c7812 */ /* 0x000fe400078ec0ff */
[----:B------:R-:W-:Y:S02]  /*1a5b0*/  F2FP.BF16.F32.PACK_AB R26, R4, R3 ;  /* 0x00000003041a723e */ /* 0x000fe400000010ff */
[----:B------:R-:W-:Y:S02]  /*1a5c0*/  SHF.R.U64 R3, R27, 0x3, RZ ;  /* 0x000000031b037819 */ /* 0x000fe400000012ff */
[----:B------:R-:W-:-:S02]  /*1a5d0*/  SHF.R.U64 R4, R30, 0x3, RZ ;  /* 0x000000031e047819 */ /* 0x000fc400000012ff */
[----:B------:R-:W-:Y:S02]  /*1a5e0*/  SHF.R.U64 R20, R20, 0x3, RZ ;  /* 0x0000000314147819 */ /* 0x000fe400000012ff */
[----:B------:R-:W-:Y:S02]  /*1a5f0*/  SHF.R.U64 R50, R50, 0x3, RZ ;  /* 0x0000000332327819 */ /* 0x000fe400000012ff */
[----:B------:R-:W-:Y:S02]  /*1a600*/  SHF.R.U64 R30, R62, 0x3, RZ ;  /* 0x000000033e1e7819 */ /* 0x000fe400000012ff */
[----:B------:R-:W-:Y:S02]  /*1a610*/  F2FP.BF16.F32.PACK_AB R27, R134, R14 ;  /* 0x0000000e861b723e */ /* 0x000fe400000010ff */
[----:B------:R-:W-:Y:S02]  /*1a620*/  SHF.R.U64 R28, R28, 0x3, RZ ;  /* 0x000000031c1c7819 */ /* 0x000fe400000012ff */
[----:B------:R-:W-:Y:S01]  /*1a630*/  LOP3.LUT R46, R147, 0x380, RZ, 0xc0, !PT ;  /* 0x00000380932e7812 */ /* 0x000fe200078ec0ff */
[----:B------:R2:W-:Y:S01]  /*1a640*/  STSM.16.M88.4 [R2], R24 ;  /* 0x0000001802007844 */ /* 0x0005e20000000200 */
[----:B------:R-:W-:-:S02]  /*1a650*/  LOP3.LUT R20, R20, R137, RZ, 0x3c, !PT ;  /* 0x0000008914147212 */ /* 0x000fc400078e3cff */
[----:B------:R-:W-:Y:S02]  /*1a660*/  LOP3.LUT R50, R50, R149, RZ, 0x3c, !PT ;  /* 0x0000009532327212 */ /* 0x000fe400078e3cff */
[----:B------:R-:W-:Y:S02]  /*1a670*/  LOP3.LUT R14, R30, R153, RZ, 0x3c, !PT ;  /* 0x000000991e0e7212 */ /* 0x000fe400078e3cff */
[----:B------:R-:W-:Y:S02]  /*1a680*/  LOP3.LUT R28, R28, R139, RZ, 0x3c, !PT ;  /* 0x0000008b1c1c7212 */ /* 0x000fe400078e3cff */
[----:B------:R-:W-:Y:S02]  /*1a690*/  SHF.R.U64 R46, R46, 0x3, RZ ;  /* 0x000000032e2e7819 */ /* 0x000fe400000012ff */
[----:B------:R-:W-:Y:S02]  /*1a6a0*/  LOP3.LUT R54, R3, R54, RZ, 0x3c, !PT ;  /* 0x0000003603367212 */ /* 0x000fe400078e3cff */
[----:B------:R-:W-:-:S02]  /*1a6b0*/  MOV R30, R16 ;  /* 0x00000010001e7202 */ /* 0x000fc40000000f00 */
[----:B------:R-:W-:Y:S01]  /*1a6c0*/  MOV R17, R34 ;  /* 0x0000002200117202 */ /* 0x000fe20000000f00 */
[----:B--2---:R-:W2:Y:S01]  /*1a6d0*/  LDC.64 R2, c[0x0][0xc00] ;  /* 0x00030000ff027b82 */ /* 0x004ea20000000a00 */
[----:B------:R-:W-:Y:S02]  /*1a6e0*/  LOP3.LUT R62, R4, R151, RZ, 0x3c, !PT ;  /* 0x00000097043e7212 */ /* 0x000fe400078e3cff */
[----:B------:R-:W-:Y:S02]  /*1a6f0*/  MOV R16, R42 ;  /* 0x0000002a00107202 */ /* 0x000fe40000000f00 */
[----:B------:R-:W-:Y:S02]  /*1a700*/  F2FP.BF16.F32.PACK_AB R34, R37, R36 ;  /* 0x000000242522723e */ /* 0x000fe400000010ff */
[----:B------:R-:W-:Y:S02]  /*1a710*/  F2FP.BF16.F32.PACK_AB R35, R132, R122 ;  /* 0x0000007a8423723e */ /* 0x000fe400000010ff */
[----:B------:R-:W-:-:S02]  /*1a720*/  MOV R20, R20 ;  /* 0x0000001400147202 */ /* 0x000fc40000000f00 */
[----:B------:R-:W-:Y:S01]  /*1a730*/  MOV R4, R50 ;  /* 0x0000003200047202 */ /* 0x000fe20000000f00 */
[----:B------:R-:W-:Y:S01]  /*1a740*/  STSM.16.M88.4 [R30], R32 ;  /* 0x000000201e007844 */ /* 0x000fe20000000200 */
[----:B------:R-:W-:Y:S02]  /*1a750*/  F2FP.BF16.F32.PACK_AB R42, R45, R44 ;  /* 0x0000002c2d2a723e */ /* 0x000fe400000010ff */
[----:B------:R-:W-:Y:S02]  /*1a760*/  F2FP.BF16.F32.PACK_AB R43, R130, R124 ;  /* 0x0000007c822b723e */ /* 0x000fe400000010ff */
[----:B------:R-:W-:Y:S02]  /*1a770*/  LOP3.LUT R46, R46, R147, RZ, 0x3c, !PT ;  /* 0x000000932e2e7212 */ /* 0x000fe400078e3cff */
[----:B------:R-:W-:Y:S01]  /*1a780*/  MOV R28, R28 ;  /* 0x0000001c001c7202 */ /* 0x000fe20000000f00 */
[----:B------:R-:W-:Y:S01]  /*1a790*/  STSM.16.M88.4 [R20], R40 ;  /* 0x0000002814007844 */ /* 0x000fe20000000200 */
[----:B------:R-:W-:-:S02]  /*1a7a0*/  F2FP.BF16.F32.PACK_AB R50, R53, R52 ;  /* 0x000000343532723e */ /* 0x000fc400000010ff */
[----:B------:R-:W-:Y:S02]  /*1a7b0*/  F2FP.BF16.F32.PACK_AB R51, R128, R126 ;  /* 0x0000007e8033723e */ /* 0x000fe400000010ff */
[----:B------:R-:W-:Y:S02]  /*1a7c0*/  MOV R38, R38 ;  /* 0x0000002600267202 */ /* 0x000fe40000000f00 */
[----:B------:R-:W-:Y:S01]  /*1a7d0*/  MOV R46, R46 ;  /* 0x0000002e002e7202 */ /* 0x000fe20000000f00 */
[----:B------:R-:W-:Y:S01]  /*1a7e0*/  STSM.16.M88.4 [R28], R48 ;  /* 0x000000301c007844 */ /* 0x000fe20000000200 */
[----:B------:R-:W-:Y:S02]  /*1a7f0*/  MOV R54, R54 ;  /* 0x0000003600367202 */ /* 0x000fe40000000f00 */
[----:B------:R-:W-:Y:S01]  /*1a800*/  MOV R62, R62 ;  /* 0x0000003e003e7202 */ /* 0x000fe20000000f00 */
[----:B------:R-:W-:Y:S01]  /*1a810*/  STSM.16.M88.4 [R17], R56 ;  /* 0x0000003811007844 */ /* 0x000fe20000000200 */
[----:B------:R-:W-:-:S02]  /*1a820*/  MOV R14, R14 ;  /* 0x0000000e000e7202 */ /* 0x000fc40000000f00 */
[----:B--2---:R-:W-:Y:S01]  /*1a830*/  ISETP.NE.U32.AND P0, PT, R2, RZ, PT ;  /* 0x000000ff0200720c */ /* 0x004fe20003f05070 */
[----:B------:R-:W-:Y:S01]  /*1a840*/  STSM.16.M88.4 [R38], R64 ;  /* 0x0000004026007844 */ /* 0x000fe20000000200 */
[----:B------:R-:W-:Y:S01]  /*1a850*/  ULDC UR6, c[0x0][0xa88] ;  /* 0x0002a20000067ab9 */ /* 0x000fe20000000800 */
[----:B------:R-:W-:Y:S01]  /*1a860*/  UMOV UR4, URZ ;  /* 0x0000003f00047c82 */ /* 0x000fe20008000000 */
[----:B------:R-:W-:Y:S01]  /*1a870*/  ISETP.NE.AND.EX P0, PT, R3, RZ, PT, P0 ;  /* 0x000000ff0300720c */ /* 0x000fe20003f05300 */
[----:B------:R1:W-:Y:S01]  /*1a880*/  STSM.16.M88.4 [R16], R8 ;  /* 0x0000000810007844 */ /* 0x0003e20000000200 */
[----:B------:R-:W2:Y:S03]  /*1a890*/  LDC R2, c[0x0][0xbe8] ;  /* 0x0002fa00ff027b82 */ /* 0x000ea60000000800 */
[----:B------:R-:W-:Y:S04]  /*1a8a0*/  STSM.16.M88.4 [R46], R80 ;  /* 0x000000502e007844 */ /* 0x000fe80000000200 */
[----:B------:R3:W-:Y:S04]  /*1a8b0*/  STSM.16.M88.4 [R4], R88 ;  /* 0x0000005804007844 */ /* 0x0007e80000000200 */
[----:B------:R4:W-:Y:S04]  /*1a8c0*/  STSM.16.M88.4 [R54], R96 ;  /* 0x0000006036007844 */ /* 0x0009e80000000200 */
[----:B------:R4:W-:Y:S01]  /*1a8d0*/  STSM.16.M88.4 [R62], R104 ;  /* 0x000000683e007844 */ /* 0x0009e20000000200 */
[----:B-1----:R-:W-:-:S02]  /*1a8e0*/  IMAD.WIDE R8, R207, 0x4, R6 ;  /* 0x00000004cf087825 */ /* 0x002fc400078e0206 */
[----:B------:R-:W1:Y:S01]  /*1a8f0*/  LDC.64 R6, c[0x0][0xc08] ;  /* 0x00030200ff067b82 */ /* 0x000e620000000a00 */
[----:B------:R4:W-:Y:S07]  /*1a900*/  STSM.16.M88.4 [R14], R112 ;  /* 0x000000700e007844 */ /* 0x0009ee0000000200 */
[----:B------:R-:W-:Y:S06]  /*1a910*/  BAR.SYNC.DEFER_BLOCKING 0x1, 0x100 ;  /* 0x0044000000007b1d */ /* 0x000fec0000010000 */
[----:B------:R-:W4:Y:S01]  /*1a920*/  @P0 LDG.E R3, desc[UR38][R8.64] ;  /* 0x0000002608030981 */ /* 0x000f22000c1e1900 */
[----:B-1----:R-:W-:-:S02]  /*1a930*/  ISETP.NE.U32.AND P2, PT, R6, RZ, PT ;  /* 0x000000ff0600720c */ /* 0x002fc40003f45070 */
[----:B--2---:R-:W-:Y:S02]  /*1a940*/  ISETP.NE.AND P1, PT, R2, 0x1, PT ;  /* 0x000000010200780c */ /* 0x004fe40003f25270 */
[----:B------:R-:W-:-:S11]  /*1a950*/  ISETP.NE.AND.EX P2, PT, R7, RZ, PT, P2 ;  /* 0x000000ff0700720c */ /* 0x000fd60003f45320 */
[----:B---3--:R-:W1:Y:S08]  /*1a960*/  @P1 LDC R4, c[0x0][0xbec] ;  /* 0x0002fb00ff041b82 */ /* 0x008e700000000800 */
[----:B------:R-:W2:Y:S08]  /*1a970*/  @P2 LDC.64 R6, c[0x0][0xc08] ;  /* 0x00030200ff062b82 */ /* 0x000eb00000000a00 */
[----:B------:R-:W3:Y:S01]  /*1a980*/  @P1 LDC R11, c[0x0][0xbf0] ;  /* 0x0002fc00ff0b1b82 */ /* 0x000ee20000000800 */
[----:B--2---:R-:W-:Y:S01]  /*1a990*/  @P2 IMAD.WIDE R6, R207, 0x4, R6 ;  /* 0x00000004cf062825 */ /* 0x004fe200078e0206 */
[----:B----4-:R-:W-:-:S03]  /*1a9a0*/  @P0 R2UR UR4, R3 ;  /* 0x00000000030402ca */ /* 0x010fc600000e0000 */
[----:B------:R-:W-:-:S06]  /*1a9b0*/  IMAD.U32 R3, RZ, RZ, UR6 ;  /* 0x00000006ff037e24 */ /* 0x000fcc000f8e00ff */
[----:B------:R2:W5:Y:S01]  /*1a9c0*/  @P2 LDG.E R3, desc[UR38][R6.64] ;  /* 0x0000002606032981 */ /* 0x000562000c1e1900 */
[----:B-1-3--:R-:W-:Y:S05]  /*1a9d0*/  @P2 BRA `(.L_x_5024) ;  /* 0x0000000000102947 */ /* 0x00afea0003800000 */
[----:B------:R-:W-:Y:S05]  /*1a9e0*/  @!P0 BRA `(.L_x_5024) ;  /* 0x00000000000c8947 */ /* 0x000fea0003800000 */
[----:B--2---:R-:W2:Y:S04]  /*1a9f0*/  LDG.E R6, desc[UR38][R8.64] ;  /* 0x0000002608067981 */ /* 0x004ea8000c1e1900 */
[----:B-----5:R-:W2:Y:S02]  /*1aa00*/  LDG.E R3, desc[UR38][R8.64+0x4] ;  /* 0x0000042608037981 */ /* 0x020ea4000c1e1900 */
[----:B--2---:R-:W-:-:S07]  /*1aa10*/  IMAD.IADD R3, R3, 0x1, -R6 ;  /* 0x0000000103037824 */ /* 0x004fce00078e0a06 */
.L_x_5024:
[----:B------:R-:W3:Y:S04]  /*1aa20*/  LDL R16, [R1+0x29c] ;  /* 0x00029c0001107983 */ /* 0x000ee80000100800 */
[----:B------:R-:W4:Y:S01]  /*1aa30*/  LDL R10, [R1+0x298] ;  /* 0x00029800010a7983 */ /* 0x000f220000100800 */
[----:B------:R-:W-:Y:S01]  /*1aa40*/  R2UR UR15, R211 ;  /* 0x00000000d30f72ca */ /* 0x000fe200000e0000 */
[----:B------:R-:W-:Y:S01]  /*1aa50*/  ULDC.64 UR12, c[0x0][0xb90] ;  /* 0x0002e400000c7ab9 */ /* 0x000fe20000000a00 */
[----:B------:R-:W-:Y:S01]  /*1aa60*/  USHF.R.S32.HI UR9, URZ, 0x1f, UR4 ;  /* 0x0000001f3f097899 */ /* 0x000fe20008011404 */
[----:B------:R-:W-:Y:S01]  /*1aa70*/  VIADD R17, R23, UR60 ;  /* 0x0000003c17117c36 */ /* 0x000fe20008000000 */
[----:B------:R-:W-:Y:S01]  /*1aa80*/  UMOV UR8, UR4 ;  /* 0x0000000400087c82 */ /* 0x000fe20008000000 */
[----:B------:R-:W-:Y:S01]  /*1aa90*/  SHF.R.S32.HI R8, RZ, 0x1f, R207 ;  /* 0x0000001fff087819 */ /* 0x000fe200000114cf */
[----:B-----5:R-:W-:Y:S01]  /*1aaa0*/  IMAD R65, R3, R2, RZ ;  /* 0x0000000203417224 */ /* 0x020fe200078e02ff */
[----:B------:R-:W-:Y:S01]  /*1aab0*/  SEL R29, R207, RZ, !P0 ;  /* 0x000000ffcf1d7207 */ /* 0x000fe20004000000 */
[----:B------:R-:W-:Y:S01]  /*1aac0*/  @P1 IMAD.HI.U32 R4, R17, R4, RZ ;  /* 0x0000000411041227 */ /* 0x000fe200078e00ff */
[----:B------:R-:W-:-:S03]  /*1aad0*/  SEL R28, R8, RZ, !P0 ;  /* 0x000000ff081c7207 */ /* 0x000fc60004000000 */
[----:B------:R-:W-:Y:S01]  /*1aae0*/  IMAD.MOV.U32 R9, RZ, RZ, R17 ;  /* 0x000000ffff097224 */ /* 0x000fe200078e0011 */
[----:B------:R-:W-:Y:S01]  /*1aaf0*/  USHF.R.S32.HI UR14, URZ, 0x1f, UR15 ;  /* 0x0000001f3f0e7899 */ /* 0x000fe2000801140f */
[----:B------:R-:W-:Y:S01]  /*1ab00*/  @P1 SHF.R.U32.HI R9, RZ, R11, R4 ;  /* 0x0000000bff091219 */ /* 0x000fe20000011604 */
[----:B------:R-:W-:Y:S01]  /*1ab10*/  UIMAD.WIDE.U32 UR6, UR15, UR12, UR8 ;  /* 0x0000000c0f0672a5 */ /* 0x000fe2000f8e0008 */
[----:B------:R-:W-:Y:S01]  /*1ab20*/  IMAD R11, R215, 0x40, R197 ;  /* 0x00000040d70b7824 */ /* 0x000fe200078e02c5 */
[----:B------:R-:W-:Y:S02]  /*1ab30*/  UIMAD UR10, UR14, UR12, URZ ;  /* 0x0000000c0e0a72a4 */ /* 0x000fe4000f8e023f */
[----:B------:R-:W-:Y:S02]  /*1ab40*/  IMAD.MOV R15, RZ, RZ, -R9 ;  /* 0x000000ffff0f7224 */ /* 0x000fe400078e0a09 */
[----:B------:R-:W-:Y:S01]  /*1ab50*/  UIMAD UR8, UR15, UR13, UR10 ;  /* 0x0000000d0f0872a4 */ /* 0x000fe2000f8e020a */
[----:B--2---:R-:W-:-:S02]  /*1ab60*/  IMAD.U32 R7, RZ, RZ, UR7 ;  /* 0x00000007ff077e24 */ /* 0x004fc4000f8e00ff */
[----:B------:R-:W-:Y:S01]  /*1ab70*/  IMAD.U32 R6, RZ, RZ, UR6 ;  /* 0x00000006ff067e24 */ /* 0x000fe2000f8e00ff */
[----:B------:R-:W-:Y:S01]  /*1ab80*/  UIADD3 UR8, UR7, UR8, URZ ;  /* 0x0000000807087290 */ /* 0x000fe2000fffe03f */
[----:B------:R-:W-:Y:S01]  /*1ab90*/  IMAD.WIDE R12, R11, 0x2, R12 ;  /* 0x000000020b0c7825 */ /* 0x000fe200078e020c */
[----:B------:R-:W-:Y:S01]  /*1aba0*/  ULDC.64 UR10, c[0x0][0xaa0] ;  /* 0x0002a800000a7ab9 */ /* 0x000fe20000000a00 */
[----:B------:R-:W-:Y:S02]  /*1abb0*/  ULDC.64 UR6, c[0x0][0xb98] ;  /* 0x0002e60000067ab9 */ /* 0x000fe40000000a00 */
[----:B------:R-:W-:Y:S01]  /*1abc0*/  IMAD R4, R28, UR6, RZ ;  /* 0x000000061c047c24 */ /* 0x000fe2000f8e02ff */
[C---:B------:R-:W-:Y:S01]  /*1abd0*/  IADD3 R41, P3, R12.reuse, 0x6000, RZ ;  /* 0x000060000c297810 */ /* 0x040fe20007f7e0ff */
[----:B------:R-:W-:Y:S01]  /*1abe0*/  IMAD.U32 R7, RZ, RZ, UR8 ;  /* 0x00000008ff077e24 */ /* 0x000fe2000f8e00ff */
[----:B------:R-:W-:Y:S01]  /*1abf0*/  IADD3 R25, P5, R12, 0x3000, RZ ;  /* 0x000030000c197810 */ /* 0x000fe20007fbe0ff */
[----:B------:R-:W-:Y:S01]  /*1ac00*/  IMAD R11, R2, R15, R17 ;  /* 0x0000000f020b7224 */ /* 0x000fe200078e0211 */
[----:B------:R-:W-:Y:S01]  /*1ac10*/  SHF.R.S32.HI R15, RZ, 0x1f, R9 ;  /* 0x0000001fff0f7819 */ /* 0x000fe20000011409 */
[----:B------:R-:W-:Y:S01]  /*1ac20*/  IMAD.WIDE.U32 R6, R29, UR6, R6 ;  /* 0x000000061d067c25 */ /* 0x000fe2000f8e0006 */
[----:B------:R-:W-:-:S02]  /*1ac30*/  LOP3.LUT R40, R41, 0x380, RZ, 0xc0, !PT ;  /* 0x0000038029287812 */ /* 0x000fc400078ec0ff */
[C---:B------:R-:W-:Y:S01]  /*1ac40*/  IADD3 R33, P4, R12.reuse, 0x4000, RZ ;  /* 0x000040000c217810 */ /* 0x040fe20007f9e0ff */
[----:B------:R-:W-:Y:S01]  /*1ac50*/  IMAD R8, R29, UR7, R4 ;  /* 0x000000071d087c24 */ /* 0x000fe2000f8e0204 */
[----:B------:R-:W-:Y:S01]  /*1ac60*/  IADD3 R6, P0, R9, R6, RZ ;  /* 0x0000000609067210 */ /* 0x000fe20007f1e0ff */
[----:B------:R-:W-:Y:S01]  /*1ac70*/  ULDC.64 UR6, c[0x0][0xb88] ;  /* 0x0002e20000067ab9 */ /* 0x000fe20000000a00 */
[----:B------:R-:W-:Y:S02]  /*1ac80*/  SHF.R.S32.HI R4, RZ, 0x1f, R11 ;  /* 0x0000001fff047819 */ /* 0x000fe4000001140b */
[----:B------:R-:W-:Y:S02]  /*1ac90*/  IADD3.X R7, R15, R7, R8, P0, !PT ;  /* 0x000000070f077210 */ /* 0x000fe400007fe408 */
[----:B------:R-:W-:Y:S01]  /*1aca0*/  IADD3 R9, P2, R12, 0x1000, RZ ;  /* 0x000010000c097810 */ /* 0x000fe20007f5e0ff */
[----:B------:R-:W-:Y:S01]  /*1acb0*/  IMAD R4, R4, UR6, RZ ;  /* 0x0000000604047c24 */ /* 0x000fe2000f8e02ff */
[----:B------:R-:W-:Y:S01]  /*1acc0*/  SHF.R.U64 R40, R40, 0x3, RZ ;  /* 0x0000000328287819 */ /* 0x000fe200000012ff */
[----:B------:R-:W-:Y:S01]  /*1acd0*/  IMAD.WIDE.U32 R6, R11, UR6, R6 ;  /* 0x000000060b067c25 */ /* 0x000fe2000f8e0006 */
[----:B------:R-:W-:-:S02]  /*1ace0*/  LOP3.LUT R8, R9, 0x380, RZ, 0xc0, !PT ;  /* 0x0000038009087812 */ /* 0x000fc400078ec0ff */
[----:B------:R-:W-:Y:S01]  /*1acf0*/  LOP3.LUT R40, R40, R41, RZ, 0x3c, !PT ;  /* 0x0000002928287212 */ /* 0x000fe200078e3cff */
[----:B------:R-:W-:Y:S01]  /*1ad00*/  IMAD R17, R11, UR7, R4 ;  /* 0x000000070b117c24 */ /* 0x000fe2000f8e0204 */
[----:B------:R-:W-:Y:S01]  /*1ad10*/  ULDC.64 UR6, c[0x0][0xb50] ;  /* 0x0002d40000067ab9 */ /* 0x000fe20000000a00 */
[----:B------:R-:W-:Y:S01]  /*1ad20*/  SHF.R.U64 R8, R8, 0x3, RZ ;  /* 0x0000000308087819 */ /* 0x000fe200000012ff */
[----:B------:R-:W-:Y:S01]  /*1ad30*/  IMAD.X R41, RZ, RZ, R13, P3 ;  /* 0x000000ffff297224 */ /* 0x000fe200018e060d */
[----:B------:R-:W-:Y:S01]  /*1ad40*/  LEA R11, P0, R6, UR6, 0x2 ;  /* 0x00000006060b7c11 */ /* 0x000fe2000f8010ff */
[----:B------:R-:W-:Y:S01]  /*1ad50*/  IMAD.IADD R7, R7, 0x1, R17 ;  /* 0x0000000107077824 */ /* 0x000fe200078e0211 */
[----:B------:R-:W-:Y:S01]  /*1ad60*/  LOP3.LUT R8, R8, R9, RZ, 0x3c, !PT ;  /* 0x0000000908087212 */ /* 0x000fe200078e3cff */
[----:B------:R-:W-:Y:S01]  /*1ad70*/  IMAD.X R9, RZ, RZ, R13, P2 ;  /* 0x000000ffff097224 */ /* 0x000fe200010e060d */
[----:B------:R-:W-:Y:S01]  /*1ad80*/  IADD3 R45, P2, R12, 0x7000, RZ ;  /* 0x000070000c2d7810 */ /* 0x000fe20007f5e0ff */
[----:B------:R-:W-:Y:S01]  /*1ad90*/  SHFL.IDX PT, R20, R11, 0x1, 0x1c1f ;  /* 0x003c1f000b147f89 */ /* 0x000fe200000e0000 */
[----:B------:R-:W-:-:S02]  /*1ada0*/  LEA.HI.X R6, R6, UR7, R7, 0x2, P0 ;  /* 0x0000000706067c11 */ /* 0x000fc400080f1407 */
[----:B------:R-:W-:Y:S02]  /*1adb0*/  IADD3 R37, P0, R12, 0x5000, RZ ;  /* 0x000050000c257810 */ /* 0x000fe40007f1e0ff */
[----:B------:R-:W-:Y:S01]  /*1adc0*/  LOP3.LUT R44, R45, 0x380, RZ, 0xc0, !PT ;  /* 0x000003802d2c7812 */ /* 0x000fe200078ec0ff */
[----:B------:R-:W-:Y:S01]  /*1add0*/  SHFL.IDX PT, R17, R6, RZ, 0x1c1f ;  /* 0x001c1fff06117589 */ /* 0x000fe200000e0000 */
[----:B------:R-:W-:Y:S02]  /*1ade0*/  LOP3.LUT R36, R37, 0x380, RZ, 0xc0, !PT ;  /* 0x0000038025247812 */ /* 0x000fe400078ec0ff */
[----:B------:R-:W-:Y:S01]  /*1adf0*/  SHF.R.U64 R44, R44, 0x3, RZ ;  /* 0x000000032c2c7819 */ /* 0x000fe200000012ff */
[----:B------:R1:W-:Y:S01]  /*1ae00*/  SHFL.IDX PT, R21, R6, 0x1, 0x1c1f ;  /* 0x003c1f0006157f89 */ /* 0x0003e200000e0000 */
[----:B------:R-:W-:Y:S02]  /*1ae10*/  SHF.R.U64 R36, R36, 0x3, RZ ;  /* 0x0000000324247819 */ /* 0x000fe400000012ff */
[----:B------:R-:W-:Y:S01]  /*1ae20*/  LOP3.LUT R44, R44, R45, RZ, 0x3c, !PT ;  /* 0x0000002d2c2c7212 */ /* 0x000fe200078e3cff */
[--C-:B------:R-:W-:Y:S01]  /*1ae30*/  IMAD.X R45, RZ, RZ, R13.reuse, P2 ;  /* 0x000000ffff2d7224 */ /* 0x100fe200010e060d */
[----:B------:R-:W-:Y:S01]  /*1ae40*/  LOP3.LUT R36, R36, R37, RZ, 0x3c, !PT ;  /* 0x0000002524247212 */ /* 0x000fe200078e3cff */
[----:B------:R-:W-:Y:S01]  /*1ae50*/  IMAD.X R37, RZ, RZ, R13, P0 ;  /* 0x000000ffff257224 */ /* 0x000fe200000e060d */
[----:B------:R-:W-:Y:S01]  /*1ae60*/  UIMAD UR8, UR9, UR10, URZ ;  /* 0x0000000a090872a4 */ /* 0x000fe2000f8e023f */
[----:B------:R-:W-:Y:S01]  /*1ae70*/  IADD3 R15, P6, R12, 0x2000, RZ ;  /* 0x000020000c0f7810 */ /* 0x000fe20007fde0ff */
[----:B------:R-:W-:Y:S01]  /*1ae80*/  UIMAD.WIDE.U32 UR6, UR4, UR10, URZ ;  /* 0x0000000a040672a5 */ /* 0x000fe2000f8e003f */
[----:B------:R-:W-:Y:S01]  /*1ae90*/  LOP3.LUT R24, R25, 0x380, RZ, 0xc0, !PT ;  /* 0x0000038019187812 */ /* 0x000fe200078ec0ff */
[----:B------:R-:W-:Y:S01]  /*1aea0*/  UIMAD UR8, UR4, UR11, UR8 ;  /* 0x0000000b040872a4 */ /* 0x000fe2000f8e0208 */
[----:B------:R-:W-:-:S02]  /*1aeb0*/  LOP3.LUT R14, R15, 0x380, RZ, 0xc0, !PT ;  /* 0x000003800f0e7812 */ /* 0x000fc400078ec0ff */
[----:B------:R-:W-:Y:S01]  /*1aec0*/  LOP3.LUT R32, R33, 0x380, RZ, 0xc0, !PT ;  /* 0x0000038021207812 */ /* 0x000fe200078ec0ff */
[----:B------:R-:W-:Y:S01]  /*1aed0*/  ULDC.64 UR10, c[0x0][0xae8] ;  /* 0x0002ba00000a7ab9 */ /* 0x000fe20000000a00 */
[----:B------:R-:W-:Y:S01]  /*1aee0*/  UIADD3 UR7, UR7, UR8, URZ ;  /* 0x0000000807077290 */ /* 0x000fe2000fffe03f */
[----:B------:R-:W-:Y:S01]  /*1aef0*/  SHF.R.U64 R14, R14, 0x3, RZ ;  /* 0x000000030e0e7819 */ /* 0x000fe200000012ff */
[----:B------:R-:W-:Y:S01]  /*1af00*/  UIMAD UR4, UR14, UR10, URZ ;  /* 0x0000000a0e0472a4 */ /* 0x000fe2000f8e023f */
[----:B------:R-:W-:Y:S02]  /*1af10*/  SHF.R.U64 R24, R24, 0x3, RZ ;  /* 0x0000000318187819 */ /* 0x000fe400000012ff */
[----:B------:R-:W-:Y:S01]  /*1af20*/  SHF.R.U64 R32, R32, 0x3, RZ ;  /* 0x0000000320207819 */ /* 0x000fe200000012ff */
[----:B------:R-:W-:Y:S01]  /*1af30*/  UIMAD UR4, UR15, UR11, UR4 ;  /* 0x0000000b0f0472a4 */ /* 0x000fe2000f8e0204 */
[----:B------:R-:W-:Y:S01]  /*1af40*/  LOP3.LUT R14, R14, R15, RZ, 0x3c, !PT ;  /* 0x0000000f0e0e7212 */ /* 0x000fe200078e3cff */
[----:B------:R-:W-:Y:S01]  /*1af50*/  UIMAD.WIDE.U32 UR6, UR15, UR10, UR6 ;  /* 0x0000000a0f0672a5 */ /* 0x000fe2000f8e0006 */
[----:B------:R-:W-:Y:S01]  /*1af60*/  LOP3.LUT R24, R24, R25, RZ, 0x3c, !PT ;  /* 0x0000001918187212 */ /* 0x000fe200078e3cff */
[--C-:B------:R-:W-:Y:S01]  /*1af70*/  IMAD.X R15, RZ, RZ, R13.reuse, P6 ;  /* 0x000000ffff0f7224 */ /* 0x100fe200030e060d */
[----:B------:R-:W-:Y:S01]  /*1af80*/  LOP3.LUT R32, R32, R33, RZ, 0x3c, !PT ;  /* 0x0000002120207212 */ /* 0x000fe200078e3cff */
[--C-:B------:R-:W-:Y:S01]  /*1af90*/  IMAD.X R25, RZ, RZ, R13.reuse, P5 ;  /* 0x000000ffff197224 */ /* 0x100fe200028e060d */
[C---:B------:R-:W-:Y:S01]  /*1afa0*/  IADD3 R49, P6, R12.reuse, 0x8000, RZ ;  /* 0x000080000c317810 */ /* 0x040fe20007fde0ff */
[----:B------:R-:W-:Y:S01]  /*1afb0*/  IMAD.X R33, RZ, RZ, R13, P4 ;  /* 0x000000ffff217224 */ /* 0x000fe200020e060d */
[C---:B------:R-:W-:Y:S01]  /*1afc0*/  IADD3 R53, P5, R12.reuse, 0x9000, RZ ;  /* 0x000090000c357810 */ /* 0x040fe20007fbe0ff */
[----:B------:R-:W-:Y:S01]  /*1afd0*/  UIADD3 UR4, UR7, UR4, URZ ;  /* 0x0000000407047290 */ /* 0x000fe2000fffe03f */
[----:B------:R-:W-:-:S02]  /*1afe0*/  IADD3 R57, P4, R12, 0xa000, RZ ;  /* 0x0000a0000c397810 */ /* 0x000fc40007f9e0ff */
        /* <DEDUP_REMOVED lines=14> */
[----:B-1----:R-:W-:Y:S01]  /*1b0d0*/  LOP3.LUT R6, R7, R12, RZ, 0x3c, !PT ;  /* 0x0000000c07067212 */ /* 0x002fe200078e3cff */
[----:B------:R-:W-:Y:S01]  /*1b0e0*/  IMAD.MOV.U32 R7, RZ, RZ, R13 ;  /* 0x000000ffff077224 */ /* 0x000fe200078e000d */
[----:B------:R-:W-:Y:S01]  /*1b0f0*/  BSSY B1, `(.L_x_5025) ;  /* 0x0000059000017945 */ /* 0x000fe20003800000 */
[----:B---3--:R-:W-:-:S02]  /*1b100*/  VIADD R26, R16, UR60 ;  /* 0x0000003c101a7c36 */ /* 0x008fc40008000000 */
[----:B------:R-:W1:Y:S01]  /*1b110*/  SHFL.IDX PT, R16, R11, RZ, 0x1c1f ;  /* 0x001c1fff0b107589 */ /* 0x000e6200000e0000 */
[----:B----4-:R-:W-:Y:S01]  /*1b120*/  LOP3.LUT P0, RZ, R10, 0x3, RZ, 0xc0, !PT ;  /* 0x000000030aff7812 */ /* 0x010fe2000780c0ff */
[----:B------:R-:W-:Y:S01]  /*1b130*/  VIADD R4, R26, 0x8 ;  /* 0x000000081a047836 */ /* 0x000fe20000000000 */
[----:B------:R-:W-:Y:S02]  /*1b140*/  IADD3 R10, P3, R12, 0xb000, RZ ;  /* 0x0000b0000c0a7810 */ /* 0x000fe40007f7e0ff */
[-C--:B------:R-:W-:Y:S02]  /*1b150*/  ISETP.GE.OR P2, PT, R26, R65.reuse, P0 ;  /* 0x000000411a00720c */ /* 0x080fe40000746670 */
[----:B------:R-:W-:Y:S01]  /*1b160*/  LOP3.LUT R3, R10, 0x380, RZ, 0xc0, !PT ;  /* 0x000003800a037812 */ /* 0x000fe200078ec0ff */
[----:B------:R-:W-:Y:S01]  /*1b170*/  IMAD.X R61, RZ, RZ, R13, P3 ;  /* 0x000000ffff3d7224 */ /* 0x000fe200018e060d */
[----:B------:R-:W-:Y:S02]  /*1b180*/  ISETP.GE.OR P0, PT, R4, R65, P0 ;  /* 0x000000410400720c */ /* 0x000fe40000706670 */
[----:B------:R-:W-:-:S04]  /*1b190*/  SHF.R.U64 R3, R3, 0x3, RZ ;  /* 0x0000000303037819 */ /* 0x000fc800000012ff */
[----:B------:R-:W-:Y:S02]  /*1b1a0*/  LOP3.LUT R60, R3, R10, RZ, 0x3c, !PT ;  /* 0x0000000a033c7212 */ /* 0x000fe400078e3cff */
[----:B------:R-:W2:Y:S01]  /*1b1b0*/  @P1 LDC R3, c[0x0][0xbec] ;  /* 0x0002fb00ff031b82 */ /* 0x000ea20000000800 */
[----:B-1----:R1:W-:Y:S04]  /*1b1c0*/  @!P2 ST.E desc[UR38][R16.64], R0 ;  /* 0x000000001000a985 */ /* 0x0023e8000c101926 */
[----:B------:R3:W-:Y:S04]  /*1b1d0*/  @!P0 ST.E desc[UR38][R20.64], R5 ;  /* 0x0000000514008985 */ /* 0x0007e8000c101926 */
[----:B------:R-:W5:Y:S01]  /*1b1e0*/  LD.E.128 R8, desc[UR38][R8.64] ;  /* 0x0000002608087980 */ /* 0x000f62000c101d00 */
[----:B-1----:R-:W-:-:S03]  /*1b1f0*/  IMAD R0, R226, 0x20, R215 ;  /* 0x00000020e2007824 */ /* 0x002fc600078e02d7 */
[----:B------:R-:W5:Y:S01]  /*1b200*/  LD.E.128 R12, desc[UR38][R14.64] ;  /* 0x000000260e0c7980 */ /* 0x000f62000c101d00 */
[----:B---3--:R-:W1:Y:S01]  /*1b210*/  @P1 LDC R21, c[0x0][0xbf0] ;  /* 0x0002fc00ff151b82 */ /* 0x008e620000000800 */
[----:B------:R-:W-:Y:S02]  /*1b220*/  VIADD R30, R0, UR60 ;  /* 0x0000003c001e7c36 */ /* 0x000fe40008000000 */
[----:B------:R-:W5:Y:S01]  /*1b230*/  LD.E.128 R4, desc[UR38][R6.64] ;  /* 0x0000002606047980 */ /* 0x000f62000c101d00 */
[----:B------:R-:W-:Y:S02]  /*1b240*/  IMAD.U32 R16, RZ, RZ, UR6 ;  /* 0x00000006ff107e24 */ /* 0x000fe4000f8e00ff */
[----:B--2---:R-:W-:Y:S01]  /*1b250*/  @P1 IMAD.HI.U32 R0, R30, R3, RZ ;  /* 0x000000031e001227 */ /* 0x004fe200078e00ff */
[----:B------:R-:W5:Y:S03]  /*1b260*/  LD.E.128 R24, desc[UR38][R24.64] ;  /* 0x0000002618187980 */ /* 0x000f66000c101d00 */
[----:B------:R-:W-:Y:S01]  /*1b270*/  IMAD.U32 R17, RZ, RZ, UR7 ;  /* 0x00000007ff117e24 */ /* 0x000fe2000f8e00ff */
[----:B------:R-:W-:Y:S01]  /*1b280*/  ULDC.64 UR6, c[0x0][0xaf0] ;  /* 0x0002bc0000067ab9 */ /* 0x000fe20000000a00 */
[----:B------:R-:W-:Y:S01]  /*1b290*/  IMAD.MOV.U32 R3, RZ, RZ, R30 ;  /* 0x000000ffff037224 */ /* 0x000fe200078e001e */
[----:B------:R-:W5:Y:S01]  /*1b2a0*/  LD.E.128 R32, desc[UR38][R32.64] ;  /* 0x0000002620207980 */ /* 0x000f62000c101d00 */
[----:B------:R-:W-:-:S02]  /*1b2b0*/  IMAD.U32 R17, RZ, RZ, UR4 ;  /* 0x00000004ff117e24 */ /* 0x000fc4000f8e00ff */
[----:B------:R-:W-:Y:S01]  /*1b2c0*/  IMAD R20, R28, UR6, RZ ;  /* 0x000000061c147c24 */ /* 0x000fe2000f8e02ff */
[----:B------:R-:W5:Y:S01]  /*1b2d0*/  LD.E.128 R36, desc[UR38][R36.64] ;  /* 0x0000002624247980 */ /* 0x000f62000c101d00 */
[----:B------:R-:W-:-:S03]  /*1b2e0*/  IMAD.WIDE.U32 R16, R29, UR6, R16 ;  /* 0x000000061d107c25 */ /* 0x000fc6000f8e0010 */
[----:B------:R-:W5:Y:S01]  /*1b2f0*/  LD.E.128 R40, desc[UR38][R40.64] ;  /* 0x0000002628287980 */ /* 0x000f62000c101d00 */
[----:B-1----:R-:W-:Y:S01]  /*1b300*/  @P1 SHF.R.U32.HI R3, RZ, R21, R0 ;  /* 0x00000015ff031219 */ /* 0x002fe20000011600 */
[----:B------:R-:W-:Y:S01]  /*1b310*/  IMAD R21, R29, UR7, R20 ;  /* 0x000000071d157c24 */ /* 0x000fe2000f8e0214 */
[----:B------:R-:W-:Y:S01]  /*1b320*/  ULDC.64 UR6, c[0x0][0xae0] ;  /* 0x0002b80000067ab9 */ /* 0x000fe20000000a00 */
[----:B------:R-:W5:Y:S01]  /*1b330*/  LD.E.128 R44, desc[UR38][R44.64] ;  /* 0x000000262c2c7980 */ /* 0x000f62000c101d00 */
[--C-:B------:R-:W-:Y:S01]  /*1b340*/  SHF.R.S32.HI R0, RZ, 0x1f, R3.reuse ;  /* 0x0000001fff007819 */ /* 0x100fe20000011403 */
[----:B------:R-:W-:Y:S02]  /*1b350*/  IMAD.MOV R29, RZ, RZ, -R3 ;  /* 0x000000ffff1d7224 */ /* 0x000fe400078e0a03 */
[----:B------:R-:W-:Y:S01]  /*1b360*/  IMAD.IADD R17, R17, 0x1, R21 ;  /* 0x0000000111117824 */ /* 0x000fe200078e0215 */
[----:B------:R-:W5:Y:S01]  /*1b370*/  LD.E.128 R48, desc[UR38][R48.64] ;  /* 0x0000002630307980 */ /* 0x000f62000c101d00 */
[----:B------:R-:W-:-:S02]  /*1b380*/  IMAD R0, R0, UR6, RZ ;  /* 0x0000000600007c24 */ /* 0x000fc4000f8e02ff */
[----:B------:R-:W-:Y:S01]  /*1b390*/  IMAD R21, R2, R29, R30 ;  /* 0x0000001d02157224 */ /* 0x000fe200078e021e */
[----:B------:R-:W5:Y:S01]  /*1b3a0*/  LD.E.128 R52, desc[UR38][R52.64] ;  /* 0x0000002634347980 */ /* 0x000f62000c101d00 */
[----:B------:R-:W-:-:S03]  /*1b3b0*/  IMAD R29, R3, UR7, R0 ;  /* 0x00000007031d7c24 */ /* 0x000fc6000f8e0200 */
        /* <DEDUP_REMOVED lines=17> */
[C---:B------:R-:W-:Y:S01]  /*1b4d0*/  ISETP.GE.AND P2, PT, R30.reuse, R65, PT ;  /* 0x000000411e00720c */ /* 0x040fe20003f46270 */
[----:B------:R-:W-:Y:S02]  /*1b4e0*/  ULDC.64 UR6, c[0x0][0xa80] ;  /* 0x0002a00000067ab9 */ /* 0x000fe40000000a00 */
[----:B------:R-:W-:Y:S01]  /*1b4f0*/  VIADD R0, R30, 0x20 ;  /* 0x000000201e007836 */ /* 0x000fe20000000000 */
[----:B------:R-:W-:Y:S01]  /*1b500*/  LEA R28, P3, R2, UR6, 0x1 ;  /* 0x00000006021c7c11 */ /* 0x000fe2000f8608ff */
[----:B------:R-:W-:Y:S01]  /*1b510*/  IMAD.IADD R3, R3, 0x1, R17 ;  /* 0x0000000103037824 */ /* 0x000fe200078e0211 */
[----:B------:R-:W-:-:S02]  /*1b520*/  UPRMT UR4, URZ, 0x654, UR4 ;  /* 0x000006543f047896 */ /* 0x000fc40008000004 */
[-C--:B------:R-:W-:Y:S01]  /*1b530*/  ISETP.GE.AND P1, PT, R0, R65.reuse, PT ;  /* 0x000000410000720c */ /* 0x080fe20003f26270 */
[----:B------:R-:W-:Y:S01]  /*1b540*/  VIADD R0, R30, 0x40 ;  /* 0x000000401e007836 */ /* 0x000fe20000000000 */
[----:B------:R-:W-:Y:S01]  /*1b550*/  LEA.HI.X R29, R2, UR7, R3, 0x1, P3 ;  /* 0x00000007021d7c11 */ /* 0x000fe200098f0c03 */
[----:B-1----:R1:W2:Y:S03]  /*1b560*/  SHFL.IDX PT, R20, R28, RZ, 0x181f ;  /* 0x00181fff1c147589 */ /* 0x0022a600000e0000 */
[----:B------:R-:W-:Y:S01]  /*1b570*/  ISETP.GE.AND P0, PT, R0, R65, PT ;  /* 0x000000410000720c */ /* 0x000fe20003f06270 */
[----:B------:R-:W-:Y:S01]  /*1b580*/  SYNCS.ARRIVE.TRANS64.RED.A1T0 RZ, [UR4], RZ ;  /* 0x000000ffffff79a7 */ /* 0x000fe20008100404 */
[----:B------:R1:W3:Y:S01]  /*1b590*/  SHFL.IDX PT, R0, R29, RZ, 0x181f ;  /* 0x00181fff1d007589 */ /* 0x0002e200000e0000 */
[----:B------:R-:W-:Y:S10]  /*1b5a0*/  @P2 BRA `(.L_x_5026) ;  /* 0x0000000000342947 */ /* 0x000ff40003800000 */
[----:B------:R-:W-:Y:S02]  /*1b5b0*/  ULDC UR4, c[0x0][0xac8] ;  /* 0x0002b20000047ab9 */ /* 0x000fe40000000800 */
[----:B------:R-:W-:Y:S02]  /*1b5c0*/  ISETP.GE.AND P4, PT, R197, UR4, PT ;  /* 0x00000004c5007c0c */ /* 0x000fe4000bf86270 */
[----:B------:R-:W-:Y:S02]  /*1b5d0*/  ISETP.GE.AND P3, PT, R200, UR4, PT ;  /* 0x00000004c8007c0c */ /* 0x000fe4000bf66270 */
[----:B------:R-:W-:-:S09]  /*1b5e0*/  ISETP.GE.AND P2, PT, R201, UR4, PT ;  /* 0x00000004c9007c0c */ /* 0x000fd2000bf46270 */
[CC--:B--2---:R-:W-:Y:S02]  /*1b5f0*/  @!P4 LEA R2, P6, R197.reuse, R20.reuse, 0x1 ;  /* 0x00000014c502c211 */ /* 0x0c4fe400078c08ff */
[C---:B------:R-:W-:Y:S02]  /*1b600*/  @!P3 LEA R16, P5, R200.reuse, R20, 0x1 ;  /* 0x00000014c810b211 */ /* 0x040fe400078a08ff */
[----:B---3--:R-:W-:Y:S02]  /*1b610*/  @!P4 LEA.HI.X R3, R197, R0, R210, 0x1, P6 ;  /* 0x00000000c503c211 */ /* 0x008fe400030f0cd2 */
[C---:B------:R-:W-:Y:S02]  /*1b620*/  @!P2 LEA R20, P6, R201.reuse, R20, 0x1 ;  /* 0x00000014c914a211 */ /* 0x040fe400078c08ff */
[-C--:B------:R-:W-:Y:S01]  /*1b630*/  @!P3 LEA.HI.X R17, R200, R0.reuse, R209, 0x1, P5 ;  /* 0x00000000c811b211 */ /* 0x080fe200028f0cd1 */
[----:B-----5:R4:W-:Y:S01]  /*1b640*/  @!P4 ST.E.128 desc[UR38][R2.64], R4 ;  /* 0x000000040200c985 */ /* 0x0209e2000c101d26 */
[----:B------:R-:W-:-:S03]  /*1b650*/  @!P2 LEA.HI.X R21, R201, R0, R208, 0x1, P6 ;  /* 0x00000000c915a211 */ /* 0x000fc600030f0cd0 */
[----:B------:R4:W-:Y:S04]  /*1b660*/  @!P3 ST.E.128 desc[UR38][R16.64], R32 ;  /* 0x000000201000b985 */ /* 0x0009e8000c101d26 */
[----:B------:R4:W-:Y:S02]  /*1b670*/  @!P2 ST.E.128 desc[UR38][R20.64], R48 ;  /* 0x000000301400a985 */ /* 0x0009e4000c101d26 */
.L_x_5026:
[----:B------:R-:W-:Y:S05]  /*1b680*/  BSYNC B1 ;  /* 0x0000000000017941 */ /* 0x000fea0003800000 */
.L_x_5025:
[----:B---3--:R3:W0:Y:S01]  /*1b690*/  SHFL.IDX PT, R0, R29, 0x1, 0x181f ;  /* 0x00381f001d007f89 */ /* 0x00862200000e0000 */
[----:B------:R-:W-:Y:S03]  /*1b6a0*/  BSSY B1, `(.L_x_5027) ;  /* 0x0000010000017945 */ /* 0x000fe60003800000 */
[----:B----45:R3:W4:Y:S01]  /*1b6b0*/  SHFL.IDX PT, R6, R28, 0x1, 0x181f ;  /* 0x00381f001c067f89 */ /* 0x03072200000e0000 */
[----:B------:R-:W-:Y:S05]  /*1b6c0*/  @P1 BRA `(.L_x_5028) ;  /* 0x0000000000341947 */ /* 0x000fea0003800000 */
[----:B------:R-:W-:Y:S02]  /*1b6d0*/  ULDC UR4, c[0x0][0xac8] ;  /* 0x0002b20000047ab9 */ /* 0x000fe40000000800 */
[----:B------:R-:W-:Y:S02]  /*1b6e0*/  ISETP.GE.AND P4, PT, R197, UR4, PT ;  /* 0x00000004c5007c0c */ /* 0x000fe4000bf86270 */
[----:B------:R-:W-:Y:S02]  /*1b6f0*/  ISETP.GE.AND P5, PT, R200, UR4, PT ;  /* 0x00000004c8007c0c */ /* 0x000fe4000bfa6270 */
[----:B------:R-:W-:-:S09]  /*1b700*/  ISETP.GE.AND P6, PT, R201, UR4, PT ;  /* 0x00000004c9007c0c */ /* 0x000fd2000bfc6270 */
[-C--:B----4-:R-:W-:Y:S02]  /*1b710*/  @!P4 LEA R2, P1, R197, R6.reuse, 0x1 ;  /* 0x00000006c502c211 */ /* 0x090fe400078208ff */
        /* <DEDUP_REMOVED lines=8> */
.L_x_5028:
[----:B------:R-:W-:Y:S05]  /*1b7a0*/  BSYNC B1 ;  /* 0x0000000000017941 */ /* 0x000fea0003800000 */
.L_x_5027:
[----:B0-----:R0:W0:Y:S01]  /*1b7b0*/  SHFL.IDX PT, R0, R29, 0x2, 0x181f ;  /* 0x00581f001d007f89 */ /* 0x00102200000e0000 */
[----:B------:R-:W-:Y:S03]  /*1b7c0*/  BSSY B1, `(.L_x_5029) ;  /* 0x0000010000017945 */ /* 0x000fe60003800000 */
[----:B----4-:R4:W0:Y:S01]  /*1b7d0*/  SHFL.IDX PT, R6, R28, 0x2, 0x181f ;  /* 0x00581f001c067f89 */ /* 0x01082200000e0000 */
[----:B------:R-:W-:Y:S05]  /*1b7e0*/  @P0 BRA `(.L_x_5030) ;  /* 0x0000000000340947 */ /* 0x000fea0003800000 */
[----:B------:R-:W-:Y:S02]  /*1b7f0*/  ULDC UR4, c[0x0][0xac8] ;  /* 0x0002b20000047ab9 */ /* 0x000fe40000000800 */
[----:B------:R-:W-:Y:S02]  /*1b800*/  ISETP.GE.AND P3, PT, R197, UR4, PT ;  /* 0x00000004c5007c0c */ /* 0x000fe4000bf66270 */
[----:B------:R-:W-:Y:S02]  /*1b810*/  ISETP.GE.AND P4, PT, R200, UR4, PT ;  /* 0x00000004c8007c0c */ /* 0x000fe4000bf86270 */
[----:B------:R-:W-:-:S09]  /*1b820*/  ISETP.GE.AND P5, PT, R201, UR4, PT ;  /* 0x00000004c9007c0c */ /* 0x000fd2000bfa6270 */
[-C--:B0-----:R-:W-:Y:S02]  /*1b830*/  @!P3 LEA R2, P0, R197, R6.reuse, 0x1 ;  /* 0x00000006c502b211 */ /* 0x081fe400078008ff */
[CC--:B------:R-:W-:Y:S02]  /*1b840*/  @!P4 LEA R4, P1, R200.reuse, R6.reuse, 0x1 ;  /* 0x00000006c804c211 */ /* 0x0c0fe400078208ff */
[----:B------:R-:W-:Y:S02]  /*1b850*/  @!P5 LEA R6, P2, R201, R6, 0x1 ;  /* 0x00000006c906d211 */ /* 0x000fe400078408ff */
[-C--:B------:R-:W-:Y:S02]  /*1b860*/  @!P3 LEA.HI.X R3, R197, R0.reuse, R210, 0x1, P0 ;  /* 0x00000000c503b211 */ /* 0x080fe400000f0cd2 */
[-C--:B------:R-:W-:Y:S02]  /*1b870*/  @!P4 LEA.HI.X R5, R200, R0.reuse, R209, 0x1, P1 ;  /* 0x00000000c805c211 */ /* 0x080fe400008f0cd1 */
[----:B------:R-:W-:Y:S01]  /*1b880*/  @!P5 LEA.HI.X R7, R201, R0, R208, 0x1, P2 ;  /* 0x00000000c907d211 */ /* 0x000fe200010f0cd0 */
[----:B------:R0:W-:Y:S04]  /*1b890*/  @!P3 ST.E.128 desc[UR38][R2.64], R12 ;  /* 0x0000000c0200b985 */ /* 0x0001e8000c101d26 */
[----:B------:R0:W-:Y:S04]  /*1b8a0*/  @!P4 ST.E.128 desc[UR38][R4.64], R40 ;  /* 0x000000280400c985 */ /* 0x0001e8000c101d26 */
[----:B------:R0:W-:Y:S02]  /*1b8b0*/  @!P5 ST.E.128 desc[UR38][R6.64], R56 ;  /* 0x000000380600d985 */ /* 0x0001e4000c101d26 */
.L_x_5030:
[----:B------:R-:W-:Y:S05]  /*1b8c0*/  BSYNC B1 ;  /* 0x0000000000017941 */ /* 0x000fea0003800000 */
.L_x_5029:
[----:B0-----:R-:W-:Y:S01]  /*1b8d0*/  VIADD R0, R30, 0x60 ;  /* 0x000000601e007836 */ /* 0x001fe20000000000 */
[----:B-1-3--:R-:W0:Y:S04]  /*1b8e0*/  SHFL.IDX PT, R29, R29, 0x3, 0x181f ;  /* 0x00781f001d1d7f89 */ /* 0x00ae2800000e0000 */
[----:B------:R-:W-:Y:S01]  /*1b8f0*/  ISETP.GE.AND P0, PT, R0, R65, PT ;  /* 0x000000410000720c */ /* 0x000fe20003f06270 */
[----:B----4-:R-:W1:-:S12]  /*1b900*/  SHFL.IDX PT, R28, R28, 0x3, 0x181f ;  /* 0x00781f001c1c7f89 */ /* 0x010e5800000e0000 */
[----:B------:R-:W-:Y:S05]  /*1b910*/  @P0 BRA `(.L_x_5031) ;  /* 0x0000000c00580947 */ /* 0x000fea0003800000 */
[----:B------:R-:W-:Y:S02]  /*1b920*/  ULDC UR4, c[0x0][0xac8] ;  /* 0x0002b20000047ab9 */ /* 0x000fe40000000800 */
[----:B------:R-:W-:Y:S02]  /*1b930*/  ISETP.GE.AND P2, PT, R197, UR4, PT ;  /* 0x00000004c5007c0c */ /* 0x000fe4000bf46270 */
[----:B------:R-:W-:-:S11]  /*1b940*/  ISETP.GE.AND P3, PT, R200, UR4, PT ;  /* 0x00000004c8007c0c */ /* 0x000fd6000bf66270 */
[CC--:B-1----:R-:W-:Y:S02]  /*1b950*/  @!P2 LEA R2, P0, R197.reuse, R28.reuse, 0x1 ;  /* 0x0000001cc502a211 */ /* 0x0c2fe400078008ff */
[C---:B------:R-:W-:Y:S02]  /*1b960*/  @!P3 LEA R4, P1, R200.reuse, R28, 0x1 ;  /* 0x0000001cc804b211 */ /* 0x040fe400078208ff */
[-C--:B0-----:R-:W-:Y:S02]  /*1b970*/  @!P2 LEA.HI.X R3, R197, R29.reuse, R210, 0x1, P0 ;  /* 0x0000001dc503a211 */ /* 0x081fe400000f0cd2 */
[----:B------:R-:W-:Y:S02]  /*1b980*/  @!P3 LEA.HI.X R5, R200, R29, R209, 0x1, P1 ;  /* 0x0000001dc805b211 */ /* 0x000fe400008f0cd1 */
[----:B------:R-:W-:Y:S01]  /*1b990*/  ISETP.GE.AND P0, PT, R201, UR4, PT ;  /* 0x00000004c9007c0c */ /* 0x000fe2000bf06270 */
[----:B------:R3:W-:Y:S04]  /*1b9a0*/  @!P2 ST.E.128 desc[UR38][R2.64], R24 ;  /* 0x000000180200a985 */ /* 0x0007e8000c101d26 */
[----:B------:R3:W-:Y:S08]  /*1b9b0*/  @!P3 ST.E.128 desc[UR38][R4.64], R44 ;  /* 0x0000002c0400b985 */ /* 0x0007f0000c101d26 */
[----:B------:R-:W-:Y:S05]  /*1b9c0*/  @P0 BRA `(.L_x_5031) ;  /* 0x0000000c002c0947 */ /* 0x000fea0003800000 */
[----:B---3--:R-:W-:-:S04]  /*1b9d0*/  LEA R2, P0, R201, R28, 0x1 ;  /* 0x0000001cc9027211 */ /* 0x008fc800078008ff */
[----:B------:R-:W-:-:S05]  /*1b9e0*/  LEA.HI.X R3, R201, R29, R208, 0x1, P0 ;  /* 0x0000001dc9037211 */ /* 0x000fca00000f0cd0 */
[----:B------:R4:W-:Y:S01]  /*1b9f0*/  ST.E.128 desc[UR38][R2.64], R60 ;  /* 0x0000003c02007985 */ /* 0x0009e2000c101d26 */
[----:B------:R-:W-:Y:S05]  /*1ba00*/  BRA `(.L_x_5031) ;  /* 0x0000000c001c7947 */ /* 0x000fea0003800000 */
.L_x_5023:
[----:B------:R-:W1:Y:S08]  /*1ba10*/  LDC.64 R4, c[0x0][0xc00] ;  /* 0x00030000ff047b82 */ /* 0x000e700000000a00 */
[----:B------:R-:W2:Y:S01]  /*1ba20*/  LDC.64 R2, c[0x0][0xc00] ;  /* 0x00030000ff027b82 */ /* 0x000ea20000000a00 */
[----:B------:R-:W-:-:S07]  /*1ba30*/  ULDC UR4, c[0x0][0xa88] ;  /* 0x0002a20000047ab9 */ /* 0x000fce0000000800 */
[----:B------:R-:W3:Y:S01]  /*1ba40*/  LDC R13, c[0x0][0xbe8] ;  /* 0x0002fa00ff0d7b82 */ /* 0x000ee20000000800 */
[----:B-1----:R-:W-:-:S04]  /*1ba50*/  ISETP.NE.U32.AND P0, PT, R4, RZ, PT ;  /* 0x000000ff0400720c */ /* 0x002fc80003f05070 */
[----:B------:R-:W-:-:S03]  /*1ba60*/  ISETP.NE.AND.EX P0, PT, R5, RZ, PT, P0 ;  /* 0x000000ff0500720c */ /* 0x000fc60003f05300 */
[----:B------:R-:W1:Y:S01]  /*1ba70*/  LDC.64 R4, c[0x0][0xc08] ;  /* 0x00030200ff047b82 */ /* 0x000e620000000a00 */
[----:B--2---:R-:W-:-:S04]  /*1ba80*/  IMAD.WIDE R2, R207, 0x4, R2 ;  /* 0x00000004cf027825 */ /* 0x004fc800078e0202 */
[----:B------:R-:W-:-:S05]  /*1ba90*/  IMAD.U32 R0, RZ, RZ, UR4 ;  /* 0x00000004ff007e24 */ /* 0x000fca000f8e00ff */
[----:B------:R-:W2:Y:S01]  /*1baa0*/  @P0 LDG.E R6, desc[UR38][R2.64] ;  /* 0x0000002602060981 */ /* 0x000ea2000c1e1900 */
[----:B-1----:R-:W-:-:S04]  /*1bab0*/  ISETP.NE.U32.AND P1, PT, R4, RZ, PT ;  /* 0x000000ff0400720c */ /* 0x002fc80003f25070 */
[----:B------:R-:W-:-:S13]  /*1bac0*/  ISETP.NE.AND.EX P1, PT, R5, RZ, PT, P1 ;  /* 0x000000ff0500720c */ /* 0x000fda0003f25310 */
[----:B------:R-:W1:Y:S02]  /*1bad0*/  @P1 LDC.64 R4, c[0x0][0xc08] ;  /* 0x00030200ff041b82 */ /* 0x000e640000000a00 */
[----:B-1----:R-:W-:-:S05]  /*1bae0*/  @P1 IMAD.WIDE R4, R207, 0x4, R4 ;  /* 0x00000004cf041825 */ /* 0x002fca00078e0204 */
[----:B------:R1:W5:Y:S01]  /*1baf0*/  @P1 LDG.E R0, desc[UR38][R4.64] ;  /* 0x0000002604001981 */ /* 0x000362000c1e1900 */
[----:B---3--:R-:W-:Y:S01]  /*1bb00*/  ISETP.NE.AND P2, PT, R13, 0x1, PT ;  /* 0x000000010d00780c */ /* 0x008fe20003f45270 */
[----:B------:R-:W-:Y:S01]  /*1bb10*/  UMOV UR4, URZ ;  /* 0x0000003f00047c82 */ /* 0x000fe20008000000 */
[----:B------:R-:W-:-:S11]  /*1bb20*/  ISETP.GE.AND P3, PT, R192, 0x80, PT ;  /* 0x00000080c000780c */ /* 0x000fd60003f66270 */
[----:B------:R-:W3:Y:S01]  /*1bb30*/  @P2 LDC R10, c[0x0][0xbec] ;  /* 0x0002fb00ff0a2b82 */ /* 0x000ee20000000800 */
[----:B--2---:R-:W-:Y:S02]  /*1bb40*/  @P0 R2UR UR4, R6 ;  /* 0x00000000060402ca */ /* 0x004fe400000e0000 */
[----:B------:R-:W-:Y:S01]  /*1bb50*/  SHF.R.S32.HI R6, RZ, 0x1f, R207 ;  /* 0x0000001fff067819 */ /* 0x000fe200000114cf */
[----:B-1-3--:R-:W-:-:S12]  /*1bb60*/  @P1 BRA `(.L_x_5032) ;  /* 0x0000000000101947 */ /* 0x00afd80003800000 */
[----:B------:R-:W-:Y:S05]  /*1bb70*/  @!P0 BRA `(.L_x_5032) ;  /* 0x00000000000c8947 */ /* 0x000fea0003800000 */
[----:B------:R-:W2:Y:S04]  /*1bb80*/  LDG.E R5, desc[UR38][R2.64] ;  /* 0x0000002602057981 */ /* 0x000ea8000c1e1900 */
[----:B-----5:R-:W2:Y:S02]  /*1bb90*/  LDG.E R0, desc[UR38][R2.64+0x4] ;  /* 0x0000042602007981 */ /* 0x020ea4000c1e1900 */
[----:B--2---:R-:W-:-:S07]  /*1bba0*/  IMAD.IADD R0, R0, 0x1, -R5 ;  /* 0x0000000100007824 */ /* 0x004fce00078e0a05 */
.L_x_5032:
[----:B------:R-:W-:Y:S01]  /*1bbb0*/  R2UR UR6, R211 ;  /* 0x00000000d30672ca */ /* 0x000fe200000e0000 */
[----:B------:R-:W-:Y:S01]  /*1bbc0*/  USHF.R.S32.HI UR9, URZ, 0x1f, UR4 ;  /* 0x0000001f3f097899 */ /* 0x000fe20008011404 */
[----:B------:R-:W-:Y:S01]  /*1bbd0*/  BSSY B1, `(.L_x_5033) ;  /* 0x0000031000017945 */ /* 0x000fe20003800000 */
[----:B------:R-:W-:Y:S02]  /*1bbe0*/  SEL R11, R207, RZ, !P0 ;  /* 0x000000ffcf0b7207 */ /* 0x000fe40004000000 */
[----:B------:R-:W-:-:S08]  /*1bbf0*/  SEL R8, R6, RZ, !P0 ;  /* 0x000000ff06087207 */ /* 0x000fd00004000000 */
[----:B------:R-:W-:Y:S01]  /*1bc00*/  USHF.R.S32.HI UR10, URZ, 0x1f, UR6 ;  /* 0x0000001f3f0a7899 */ /* 0x000fe20008011406 */
[----:B------:R-:W-:Y:S11]  /*1bc10*/  @P3 BRA `(.L_x_5034) ;  /* 0x0000000000b03947 */ /* 0x000ff60003800000 */
[----:B------:R-:W1:Y:S01]  /*1bc20*/  S2R R3, SR_TID.X ;  /* 0x0000000000037919 */ /* 0x000e620000002100 */
[----:B------:R-:W2:Y:S01]  /*1bc30*/  LDC R9, c[0x0][0xbe8] ;  /* 0x0002fa00ff097b82 */ /* 0x000ea20000000800 */
[----:B------:R-:W-:Y:S02]  /*1bc40*/  IMAD.U32 R4, RZ, RZ, UR60 ;  /* 0x0000003cff047e24 */ /* 0x000fe4000f8e00ff */
[----:B--2--5:R-:W-:-:S03]  /*1bc50*/  IMAD R2, R0, R9, RZ ;  /* 0x0000000900027224 */ /* 0x024fc600078e02ff */
[----:B-1----:R-:W-:-:S04]  /*1bc60*/  IADD3 R4, R4, -0x80, R3 ;  /* 0xffffff8004047810 */ /* 0x002fc80007ffe003 */
        /* <DEDUP_REMOVED lines=9> */
[----:B------:R-:W1:Y:S02]  /*1bd00*/  @P0 LDC R3, c[0x0][0xbec] ;  /* 0x0002fb00ff030b82 */ /* 0x000e640000000800 */
[----:B------:R-:W-:Y:S02]  /*1bd10*/  UIMAD.WIDE.U32 UR6, UR11, UR12, UR6 ;  /* 0x0000000c0b0672a5 */ /* 0x000fe4000f8e0006 */
[----:B------:R-:W-:-:S04]  /*1bd20*/  UIMAD UR8, UR11, UR13, UR8 ;  /* 0x0000000d0b0872a4 */ /* 0x000fc8000f8e0208 */
[----:B------:R-:W2:Y:S01]  /*1bd30*/  @P0 LDC R7, c[0x0][0xbf0] ;  /* 0x0002fc00ff070b82 */ /* 0x000ea20000000800 */
[----:B------:R-:W-:Y:S01]  /*1bd40*/  UIADD3 UR8, UR7, UR8, URZ ;  /* 0x0000000807087290 */ /* 0x000fe2000fffe03f */
[----:B-1----:R-:W-:-:S04]  /*1bd50*/  @P0 IMAD.HI.U32 R2, R4, R3, RZ ;  /* 0x0000000304020227 */ /* 0x002fc800078e00ff */
[----:B------:R-:W-:Y:S02]  /*1bd60*/  IMAD.U32 R3, RZ, RZ, UR7 ;  /* 0x00000007ff037e24 */ /* 0x000fe4000f8e00ff */
[----:B------:R-:W-:Y:S01]  /*1bd70*/  IMAD.U32 R3, RZ, RZ, UR8 ;  /* 0x00000008ff037e24 */ /* 0x000fe2000f8e00ff */
[----:B--2---:R-:W-:Y:S01]  /*1bd80*/  @P0 SHF.R.U32.HI R5, RZ, R7, R2 ;  /* 0x00000007ff050219 */ /* 0x004fe20000011602 */
[----:B------:R-:W-:Y:S01]  /*1bd90*/  IMAD.U32 R2, RZ, RZ, UR6 ;  /* 0x00000006ff027e24 */ /* 0x000fe2000f8e00ff */
[----:B------:R-:W-:-:S03]  /*1bda0*/  ULDC.64 UR6, c[0x0][0xb98] ;  /* 0x0002e60000067ab9 */ /* 0x000fc60000000a00 */
[----:B------:R-:W-:Y:S02]  /*1bdb0*/  IMAD.MOV R7, RZ, RZ, -R5 ;  /* 0x000000ffff077224 */ /* 0x000fe400078e0a05 */
[----:B------:R-:W-:-:S04]  /*1bdc0*/  IMAD.WIDE.U32 R2, R11, UR6, R2 ;  /* 0x000000060b027c25 */ /* 0x000fc8000f8e0002 */
[----:B------:R-:W-:Y:S01]  /*1bdd0*/  IMAD R7, R9, R7, R4 ;  /* 0x0000000709077224 */ /* 0x000fe200078e0204 */
[----:B------:R-:W-:Y:S01]  /*1bde0*/  SHF.R.S32.HI R9, RZ, 0x1f, R5 ;  /* 0x0000001fff097819 */ /* 0x000fe20000011405 */
[----:B------:R-:W-:Y:S01]  /*1bdf0*/  IMAD R4, R8, UR6, RZ ;  /* 0x0000000608047c24 */ /* 0x000fe2000f8e02ff */
[----:B------:R-:W-:-:S03]  /*1be00*/  IADD3 R2, P0, R5, R2, RZ ;  /* 0x0000000205027210 */ /* 0x000fc60007f1e0ff */
[----:B------:R-:W-:Y:S01]  /*1be10*/  IMAD R6, R11, UR7, R4 ;  /* 0x000000070b067c24 */ /* 0x000fe2000f8e0204 */
[----:B------:R-:W-:Y:S01]  /*1be20*/  SHF.R.S32.HI R4, RZ, 0x1f, R7 ;  /* 0x0000001fff047819 */ /* 0x000fe20000011407 */
[----:B------:R-:W-:-:S03]  /*1be30*/  ULDC.64 UR6, c[0x0][0xb88] ;  /* 0x0002e20000067ab9 */ /* 0x000fc60000000a00 */
[----:B------:R-:W-:Y:S01]  /*1be40*/  IADD3.X R3, R9, R3, R6, P0, !PT ;  /* 0x0000000309037210 */ /* 0x000fe200007fe406 */
[----:B------:R-:W-:-:S04]  /*1be50*/  IMAD R4, R4, UR6, RZ ;  /* 0x0000000604047c24 */ /* 0x000fc8000f8e02ff */
[C---:B------:R-:W-:Y:S02]  /*1be60*/  IMAD R5, R7.reuse, UR7, R4 ;  /* 0x0000000707057c24 */ /* 0x040fe4000f8e0204 */
[----:B------:R-:W-:Y:S01]  /*1be70*/  IMAD.WIDE.U32 R2, R7, UR6, R2 ;  /* 0x0000000607027c25 */ /* 0x000fe2000f8e0002 */
[----:B------:R-:W-:-:S03]  /*1be80*/  ULDC.64 UR6, c[0x0][0xb50] ;  /* 0x0002d40000067ab9 */ /* 0x000fc60000000a00 */
[----:B------:R-:W-:Y:S01]  /*1be90*/  IMAD.IADD R3, R3, 0x1, R5 ;  /* 0x0000000103037824 */ /* 0x000fe200078e0205 */
[----:B------:R-:W-:-:S04]  /*1bea0*/  LEA R4, P0, R2, UR6, 0x2 ;  /* 0x0000000602047c11 */ /* 0x000fc8000f8010ff */
[----:B------:R-:W-:Y:S01]  /*1beb0*/  LEA.HI.X R5, R2, UR7, R3, 0x2, P0 ;  /* 0x0000000702057c11 */ /* 0x000fe200080f1403 */
[----:B------:R-:W-:-:S05]  /*1bec0*/  IMAD.MOV.U32 R3, RZ, RZ, -0x800000 ;  /* 0xff800000ff037424 */ /* 0x000fca00078e00ff */
[----:B------:R1:W-:Y:S03]  /*1bed0*/  STG.E desc[UR38][R4.64], R3 ;  /* 0x0000000304007986 */ /* 0x0003e6000c101926 */
.L_x_5034:
[----:B------:R-:W-:Y:S05]  /*1bee0*/  BSYNC B1 ;  /* 0x0000000000017941 */ /* 0x000fea0003800000 */
.L_x_5033:
[----:B-1----:R-:W1:Y:S01]  /*1bef0*/  @P2 LDC R3, c[0x0][0xbf0] ;  /* 0x0002fc00ff032b82 */ /* 0x002e620000000800 */
[----:B------:R-:W-:Y:S01]  /*1bf00*/  ULDC.64 UR12, c[0x0][0xaa0] ;  /* 0x0002a800000c7ab9 */ /* 0x000fe20000000a00 */
[----:B------:R-:W-:Y:S01]  /*1bf10*/  R2UR UR11, R211 ;  /* 0x00000000d30b72ca */ /* 0x000fe200000e0000 */
[----:B------:R-:W-:Y:S01]  /*1bf20*/  UIMAD UR8, UR9, UR12, URZ ;  /* 0x0000000c090872a4 */ /* 0x000fe2000f8e023f */
[----:B------:R-:W-:Y:S01]  /*1bf30*/  IMAD R2, R226, 0x20, R215 ;  /* 0x00000020e2027824 */ /* 0x000fe200078e02d7 */
[----:B------:R-:W-:Y:S01]  /*1bf40*/  UIMAD.WIDE.U32 UR6, UR4, UR12, URZ ;  /* 0x0000000c040672a5 */ /* 0x000fe2000f8e003f */
[----:B------:R-:W-:Y:S01]  /*1bf50*/  BSSY B1, `(.L_x_5035) ;  /* 0x000003c000017945 */ /* 0x000fe20003800000 */
[----:B------:R-:W-:Y:S01]  /*1bf60*/  UIMAD UR8, UR4, UR13, UR8 ;  /* 0x0000000d040872a4 */ /* 0x000fe2000f8e0208 */
[----:B------:R-:W-:Y:S02]  /*1bf70*/  VIADD R9, R2, UR60 ;  /* 0x0000003c02097c36 */ /* 0x000fe40008000000 */
[----:B------:R-:W-:Y:S01]  /*1bf80*/  ULDC.64 UR12, c[0x0][0xae8] ;  /* 0x0002ba00000c7ab9 */ /* 0x000fe20000000a00 */
[----:B------:R-:W-:Y:S01]  /*1bf90*/  UIADD3 UR7, UR7, UR8, URZ ;  /* 0x0000000807077290 */ /* 0x000fe2000fffe03f */
[----:B------:R-:W-:Y:S01]  /*1bfa0*/  @P2 IMAD.HI.U32 R2, R9, R10, RZ ;  /* 0x0000000a09022227 */ /* 0x000fe200078e00ff */
[----:B------:R-:W-:-:S02]  /*1bfb0*/  UIMAD UR4, UR10, UR12, URZ ;  /* 0x0000000c0a0472a4 */ /* 0x000fc4000f8e023f */
[----:B------:R-:W-:Y:S01]  /*1bfc0*/  UIMAD.WIDE.U32 UR6, UR11, UR12, UR6 ;  /* 0x0000000c0b0672a5 */ /* 0x000fe2000f8e0006 */
[----:B------:R-:W-:Y:S01]  /*1bfd0*/  IMAD.MOV.U32 R5, RZ, RZ, R9 ;  /* 0x000000ffff057224 */ /* 0x000fe200078e0009 */
[----:B------:R-:W-:Y:S01]  /*1bfe0*/  UIMAD UR4, UR11, UR13, UR4 ;  /* 0x0000000d0b0472a4 */ /* 0x000fe2000f8e0204 */
[----:B------:R-:W-:-:S03]  /*1bff0*/  ULDC.64 UR8, c[0x0][0xaf0] ;  /* 0x0002bc0000087ab9 */ /* 0x000fc60000000a00 */
[----:B------:R-:W-:Y:S01]  /*1c000*/  UIADD3 UR4, UR7, UR4, URZ ;  /* 0x0000000407047290 */ /* 0x000fe2000fffe03f */
[----:B------:R-:W-:Y:S01]  /*1c010*/  IMAD R6, R8, UR8, RZ ;  /* 0x0000000808067c24 */ /* 0x000fe2000f8e02ff */
[----:B-1----:R-:W-:Y:S01]  /*1c020*/  @P2 SHF.R.U32.HI R5, RZ, R3, R2 ;  /* 0x00000003ff052219 */ /* 0x002fe20000011602 */
[----:B------:R-:W-:Y:S02]  /*1c030*/  IMAD.U32 R3, RZ, RZ, UR7 ;  /* 0x00000007ff037e24 */ /* 0x000fe4000f8e00ff */
[----:B------:R-:W-:Y:S01]  /*1c040*/  IMAD.U32 R2, RZ, RZ, UR6 ;  /* 0x00000006ff027e24 */ /* 0x000fe2000f8e00ff */
[----:B------:R-:W-:Y:S01]  /*1c050*/  SHF.R.S32.HI R4, RZ, 0x1f, R5 ;  /* 0x0000001fff047819 */ /* 0x000fe20000011405 */
[----:B------:R-:W-:Y:S01]  /*1c060*/  IMAD.U32 R3, RZ, RZ, UR4 ;  /* 0x00000004ff037e24 */ /* 0x000fe2000f8e00ff */
[----:B------:R-:W-:Y:S01]  /*1c070*/  ULDC.64 UR6, c[0x0][0xae0] ;  /* 0x0002b80000067ab9 */ /* 0x000fe20000000a00 */
[C---:B------:R-:W-:Y:S02]  /*1c080*/  IMAD R7, R11.reuse, UR9, R6 ;  /* 0x000000090b077c24 */ /* 0x040fe4000f8e0206 */
[----:B------:R-:W-:-:S04]  /*1c090*/  IMAD.WIDE.U32 R2, R11, UR8, R2 ;  /* 0x000000080b027c25 */ /* 0x000fc8000f8e0002 */
        /* <DEDUP_REMOVED lines=10> */
[----:B------:R-:W-:Y:S02]  /*1c140*/  VIADD R6, R215, UR60 ;  /* 0x0000003cd7067c36 */ /* 0x000fe40008000000 */
        /* <DEDUP_REMOVED lines=11> */
[----:B------:R1:W2:Y:S02]  /*1c200*/  SHFL.IDX PT, R2, R4, RZ, 0x181f ;  /* 0x00181fff04027589 */ /* 0x0002a400000e0000 */
[----:B------:R-:W-:Y:S02]  /*1c210*/  ISETP.GE.AND P0, PT, R0, R13, PT ;  /* 0x0000000d0000720c */ /* 0x000fe40003f06270 */
        /* <DEDUP_REMOVED lines=11> */
[----:B------:R4:W-:Y:S01]  /*1c2d0*/  @!P4 ST.E.128 desc[UR38][R8.64], RZ ;  /* 0x000000ff0800c985 */ /* 0x0009e2000c101d26 */
[----:B------:R-:W-:-:S03]  /*1c2e0*/  @!P2 LEA.HI.X R3, R201, R0, R208, 0x1, P6 ;  /* 0x00000000c903a211 */ /* 0x000fc600030f0cd0 */
[----:B------:R4:W-:Y:S04]  /*1c2f0*/  @!P3 ST.E.128 desc[UR38][R10.64], RZ ;  /* 0x000000ff0a00b985 */ /* 0x0009e8000c101d26 */
[----:B------:R4:W-:Y:S02]  /*1c300*/  @!P2 ST.E.128 desc[UR38][R2.64], RZ ;  /* 0x000000ff0200a985 */ /* 0x0009e4000c101d26 */
.L_x_5036:
[----:B------:R-:W-:Y:S05]  /*1c310*/  BSYNC B1 ;  /* 0x0000000000017941 */ /* 0x000fea0003800000 */
.L_x_5035:
[----:B---3--:R3:W0:Y:S01]  /*1c320*/  SHFL.IDX PT, R0, R5, 0x1, 0x181f ;  /* 0x00381f0005007f89 */ /* 0x00862200000e0000 */
[----:B------:R-:W-:Y:S03]  /*1c330*/  BSSY B1, `(.L_x_5037) ;  /* 0x0000010000017945 */ /* 0x000fe60003800000 */
[----:B--2-4-:R3:W2:Y:S01]  /*1c340*/  SHFL.IDX PT, R2, R4, 0x1, 0x181f ;  /* 0x00381f0004027f89 */ /* 0x0146a200000e0000 */
        /* <DEDUP_REMOVED lines=14> */
.L_x_5038:
[----:B------:R-:W-:Y:S05]  /*1c430*/  BSYNC B1 ;  /* 0x0000000000017941 */ /* 0x000fea0003800000 */
.L_x_5037:
[----:B0-----:R0:W0:Y:S01]  /*1c440*/  SHFL.IDX PT, R0, R5, 0x2, 0x181f ;  /* 0x00581f0005007f89 */ /* 0x00102200000e0000 */
[----:B------:R-:W-:Y:S03]  /*1c450*/  BSSY B1, `(.L_x_5039) ;  /* 0x0000010000017945 */ /* 0x000fe60003800000 */
[----:B--2-4-:R2:W4:Y:S01]  /*1c460*/  SHFL.IDX PT, R2, R4, 0x2, 0x181f ;  /* 0x00581f0004027f89 */ /* 0x01452200000e0000 */
        /* <DEDUP_REMOVED lines=14> */
.L_x_5040:
[----:B------:R-:W-:Y:S05]  /*1c550*/  BSYNC B1 ;  /* 0x0000000000017941 */ /* 0x000fea0003800000 */
.L_x_5039:
[----:B0-----:R-:W-:Y:S01]  /*1c560*/  VIADD R0, R6, 0x60 ;  /* 0x0000006006007836 */ /* 0x001fe20000000000 */
[----:B-1-3--:R-:W0:Y:S04]  /*1c570*/  SHFL.IDX PT, R5, R5, 0x3, 0x181f ;  /* 0x00781f0005057f89 */ /* 0x00ae2800000e0000 */
[----:B------:R-:W-:Y:S01]  /*1c580*/  ISETP.GE.AND P0, PT, R0, R13, PT ;  /* 0x0000000d0000720c */ /* 0x000fe20003f06270 */
[----:B----4-:R1:W3:-:S12]  /*1c590*/  SHFL.IDX PT, R2, R4, 0x3, 0x181f ;  /* 0x00781f0004027f89 */ /* 0x0102d800000e0000 */
[----:B-1----:R-:W-:Y:S05]  /*1c5a0*/  @P0 BRA `(.L_x_5031) ;  /* 0x0000000000340947 */ /* 0x002fea0003800000 */
        /* <DEDUP_REMOVED lines=13> */
.L_x_5031:
[----:B------:R-:W-:Y:S05]  /*1c680*/  BSYNC B0 ;  /* 0x0000000000007941 */ /* 0x000fea0003800000 */
.L_x_5022:
[----:B------:R-:W-:Y:S02]  /*1c690*/  ULDC UR4, c[0x0][0xc3c] ;  /* 0x00030f0000047ab9 */ /* 0x000fe40000000800 */
[----:B------:R-:W-:-:S13]  /*1c6a0*/  ISETP.GE.AND P0, PT, R31, UR4, PT ;  /* 0x000000041f007c0c */ /* 0x000fda000bf06270 */
[----:B------:R-:W-:Y:S05]  /*1c6b0*/  @!P0 BRA `(.L_x_5041) ;  /* 0xfffffe4c00188947 */ /* 0x000fea000383ffff */
[----:B------:R-:W-:Y:S05]  /*1c6c0*/  EXIT ;  /* 0x000000000000794d */ /* 0x000fea0003800000 */
.L_x_4859:
        /* <DEDUP_REMOVED lines=16> */
.L_x_5042:
        /* <DEDUP_REMOVED lines=42> */
.L_x_5048:
        /* <DEDUP_REMOVED lines=12> */
.L_x_5047:
[----:B------:R-:W-:Y:S05]  /*1cb30*/  BSYNC B0 ;  /* 0x0000000000007941 */ /* 0x000fea0003800000 */
.L_x_5046:
        /* <DEDUP_REMOVED lines=20> */
.L_x_5044:
        /* <DEDUP_REMOVED lines=20> */
.L_x_5049:
[----:B-1----:R-:W-:Y:S02]  /*1cdc0*/  IMAD.MOV R2, RZ, RZ, -R3 ;  /* 0x000000ffff027224 */ /* 0x002fe400078e0a03 */
[----:B---3--:R-:W-:Y:S02]  /*1cdd0*/  IMAD R16, R16, UR5, R11 ;  /* 0x0000000510107c24 */ /* 0x008fe4000f8e020b */
[----:B------:R-:W-:Y:S01]  /*1cde0*/  IMAD.MOV.U32 R11, RZ, RZ, R2 ;  /* 0x000000ffff0b7224 */ /* 0x000fe200078e0002 */
        /* <DEDUP_REMOVED lines=28> */
[-C--:B------:R-:W-:Y:S02]  /*1cfb0*/  IABS R8, R18.reuse ;  /* 0x0000001200087213 */ /* 0x080fe40000000000 */
[----:B------:R-:W-:Y:S02]  /*1cfc0*/  IABS R4, R18 ;  /* 0x0000001200047213 */ /* 0x000fe40000000000 */
[----:B------:R-:W1:Y:S08]  /*1cfd0*/  I2F.RP R7, R8 ;  /* 0x0000000800077306 */ /* 0x000e700000209400 */
[----:B-1----:R-:W1:Y:S02]  /*1cfe0*/  MUFU.RCP R7, R7 ;  /* 0x0000000700077308 */ /* 0x002e640000001000 */
[----:B-1----:R-:W-:-:S06]  /*1cff0*/  VIADD R3, R7, 0xffffffe ;  /* 0x0ffffffe07037836 */ /* 0x002fcc0000000000 */
[----:B------:R-:W0:Y:S02]  /*1d000*/  F2I.FTZ.U32.TRUNC.NTZ R3, R3 ;  /* 0x0000000300037305 */ /* 0x000e24000021f000 */
[----:B0-----:R-:W-:-:S04]  /*1d010*/  IMAD.MOV R10, RZ, RZ, -R3 ;  /* 0x000000ffff0a7224 */ /* 0x001fc800078e0a03 */
[----:B------:R-:W-:-:S04]  /*1d020*/  IMAD.MOV.U32 R9, RZ, RZ, R10 ;  /* 0x000000ffff097224 */ /* 0x000fc800078e000a */
        /* <DEDUP_REMOVED lines=21> */
.L_x_5045:
[----:B------:R-:W-:Y:S02]  /*1d180*/  IMAD.MOV.U32 R17, RZ, RZ, RZ ;  /* 0x000000ffff117224 */ /* 0x000fe400078e00ff */
[----:B------:R-:W-:Y:S02]  /*1d190*/  IMAD.U32 R16, RZ, RZ, UR6 ;  /* 0x00000006ff107e24 */ /* 0x000fe4000f8e00ff */
[----:B------:R-:W-:-:S07]  /*1d1a0*/  IMAD.MOV.U32 R18, RZ, RZ, RZ ;  /* 0x000000ffff127224 */ /* 0x000fce00078e00ff */
.L_x_5050:
[----:B------:R-:W-:-:S13]  /*1d1b0*/  ISETP.NE.AND P0, PT, R5, RZ, PT ;  /* 0x000000ff0500720c */ /* 0x000fda0003f05270 */
[----:B------:R-:W0:Y:S01]  /*1d1c0*/  @!P0 S2R R3, SR_CgaCtaId ;  /* 0x0000000000038919 */ /* 0x000e220000008800 */
[----:B------:R-:W-:-:S04]  /*1d1d0*/  @!P0 MOV R0, 0x400 ;  /* 0x0000040000008802 */ /* 0x000fc80000000f00 */
[----:B0-----:R-:W-:-:S05]  /*1d1e0*/  @!P0 LEA R0, R3, R0, 0x18 ;  /* 0x0000000003008211 */ /* 0x001fca00078ec0ff */
[----:B------:R1:W-:Y:S01]  /*1d1f0*/  @!P0 STS.128 [R0+0x308d0], R16 ;  /* 0x0308d01000008388 */ /* 0x0003e20000000c00 */
[----:B------:R-:W-:Y:S06]  /*1d200*/  BAR.ARV 0x5, 0x180 ;  /* 0x0146000000007b1d */ /* 0x000fec0000002000 */
.L_x_5043:
        /* <DEDUP_REMOVED lines=11> */
[----:B------:R-:W-:Y:S01]  /*1d2c0*/  CS2R R26, SRZ ;  /* 0x00000000001a7805 */ /* 0x000fe2000001ff00 */
[----:B------:R-:W-:Y:S01]  /*1d2d0*/  IMAD.MOV.U32 R29, RZ, RZ, 0x1 ;  /* 0x00000001ff1d7424 */ /* 0x000fe200078e00ff */
[----:B------:R-:W-:Y:S01]  /*1d2e0*/  ULDC.64 UR36, c[0x0][0x198] ;  /* 0x0000660000247ab9 */ /* 0x000fe20000000a00 */
[----:B------:R3:W-:Y:S01]  /*1d2f0*/  STL [R1+0x2ac], RZ ;  /* 0x0002acff01007387 */ /* 0x0007e20000100800 */
[----:B------:R-:W-:Y:S01]  /*1d300*/  ULDC UR40, c[0x0][0xc] ;  /* 0x0000030000287ab9 */ /* 0x000fe20000000800 */
[C---:B-1----:R-:W-:Y:S01]  /*1d310*/  IMAD.SHL.U32 R34, R6.reuse, 0x8, RZ ;  /* 0x0000000806227824 */ /* 0x042fe200078e00ff */
[----:B------:R-:W-:-:S05]  /*1d320*/  LOP3.LUT R5, R6, 0x7f, RZ, 0xc0, !PT ;  /* 0x0000007f06057812 */ /* 0x000fca00078ec0ff */
[----:B------:R-:W-:Y:S01]  /*1d330*/  IMAD.SHL.U32 R2, R5, 0x8, RZ ;  /* 0x0000000805027824 */ /* 0x000fe200078e00ff */
[----:B--2---:R-:W-:Y:S02]  /*1d340*/  R2UR UR4, R0 ;  /* 0x00000000000472ca */ /* 0x004fe400000e0000 */
[C---:B------:R-:W-:Y:S02]  /*1d350*/  LOP3.LUT R0, R34.reuse, 0x1f8, RZ, 0xc0, !PT ;  /* 0x000001f822007812 */ /* 0x040fe400078ec0ff */
[----:B------:R-:W-:Y:S02]  /*1d360*/  LOP3.LUT R34, R34, 0x38, RZ, 0xc0, !PT ;  /* 0x0000003822227812 */ /* 0x000fe400078ec0ff */
[----:B------:R-:W-:Y:S01]  /*1d370*/  LOP3.LUT R3, R0, 0x38, R6, 0x78, !PT ;  /* 0x0000003800037812 */ /* 0x000fe200078e7806 */
[----:B------:R-:W-:Y:S01]  /*1d380*/  IMAD.SHL.U32 R0, R6, 0x10, RZ ;  /* 0x0000001006007824 */ /* 0x000fe200078e00ff */
[----:B------:R-:W-:Y:S02]  /*1d390*/  LOP3.LUT R37, R34, 0x40, RZ, 0xfc, !PT ;  /* 0x0000004022257812 */ /* 0x000fe400078efcff */
[----:B------:R-:W-:-:S02]  /*1d3a0*/  LOP3.LUT R4, R3, 0x200, R2, 0xf8, !PT ;  /* 0x0000020003047812 */ /* 0x000fc400078ef802 */
[----:B------:R-:W-:Y:S01]  /*1d3b0*/  SHF.R.U32.HI R2, RZ, 0x3, R5 ;  /* 0x00000003ff027819 */ /* 0x000fe20000011605 */
[----:B------:R-:W-:Y:S01]  /*1d3c0*/  ULOP3.LUT UR41, UR4, 0x2, URZ, 0xfc, !UPT ;  /* 0x0000000204297892 */ /* 0x000fe2000f8efc3f */
[----:B------:R-:W-:Y:S02]  /*1d3d0*/  LOP3.LUT R36, R34, 0x80, RZ, 0xfc, !PT ;  /* 0x0000008022247812 */ /* 0x000fe400078efcff */
[----:B------:R-:W-:Y:S01]  /*1d3e0*/  UMOV UR4, 0x400 ;  /* 0x0000040000047882 */ /* 0x000fe20000000000 */
[----:B------:R-:W-:Y:S01]  /*1d3f0*/  LOP3.LUT R0, R2, 0x70, R0, 0xf8, !PT ;  /* 0x0000007002007812 */ /* 0x000fe200078ef800 */
[----:B0-----:R-:W-:-:S06]  /*1d400*/  ULEA UR4, UR5, UR4, 0x18 ;  /* 0x0000000405047291 */ /* 0x001fcc000f8ec03f */
[----:B------:R-:W-:-:S04]  /*1d410*/  IMAD.U32 R23, RZ, RZ, UR4 ;  /* 0x00000004ff177e24 */ /* 0x000fc8000f8e00ff */
[----:B------:R-:W-:-:S05]  /*1d420*/  IMAD R0, R4, 0x2, R23 ;  /* 0x0000000204007824 */ /* 0x000fca00078e0217 */
[----:B------:R3:W-:Y:S02]  /*1d430*/  STL [R1+0x284], R0 ;  /* 0x0002840001007387 */ /* 0x0007e40000100800 */
.L_x_5170:
        /* <DEDUP_REMOVED lines=8> */
[----:B-1----:R-:W1:Y:S01]  /*1d4c0*/  @P0 LDC.64 R2, c[0x0][0xa28] ;  /* 0x00028a00ff020b82 */ /* 0x002e620000000a00 */
[----:B------:R-:W-:Y:S01]  /*1d4d0*/  ISETP.NE.U32.AND P1, PT, RZ, UR6, PT ;  /* 0x00000006ff007c0c */ /* 0x000fe2000bf25070 */
[----:B-1----:R-:W-:-:S05]  /*1d4e0*/  @P0 IMAD.WIDE R2, R19, 0x4, R2 ;  /* 0x0000000413020825 */ /* 0x002fca00078e0202 */
[----:B------:R1:W2:Y:S01]  /*1d4f0*/  @P0 LDG.E R11, desc[UR38][R2.64] ;  /* 0x00000026020b0981 */ /* 0x0002a2000c1e1900 */
[----:B------:R-:W-:Y:S01]  /*1d500*/  ISETP.NE.U32.AND P0, PT, RZ, UR4, PT ;  /* 0x00000004ff007c0c */ /* 0x000fe2000bf05070 */
[----:B------:R-:W-:Y:S01]  /*1d510*/  IMAD.MOV.U32 R35, RZ, RZ, RZ ;  /* 0x000000ffff237224 */ /* 0x000fe200078e00ff */
[----:B------:R-:W-:Y:S01]  /*1d520*/  ISETP.NE.AND.EX P1, PT, RZ, UR7, PT, P1 ;  /* 0x00000007ff007c0c */ /* 0x000fe2000bf25310 */
[----:B---3--:R-:W-:Y:S01]  /*1d530*/  IMAD.MOV.U32 R0, RZ, RZ, RZ ;  /* 0x000000ffff007224 */ /* 0x008fe200078e00ff */
[----:B------:R-:W-:Y:S01]  /*1d540*/  ISETP.NE.AND.EX P2, PT, RZ, UR5, PT, P0 ;  /* 0x00000005ff007c0c */ /* 0x000fe2000bf45300 */
[----:B------:R-:W-:Y:S01]  /*1d550*/  ULDC.64 UR4, c[0x0][0xa00] ;  /* 0x0002800000047ab9 */ /* 0x000fe20000000a00 */
[----:B0-----:R-:W-:Y:S01]  /*1d560*/  IMAD.WIDE R4, R19, 0x4, R4 ;  /* 0x0000000413047825 */ /* 0x001fe200078e0204 */
[----:B------:R-:W-:Y:S01]  /*1d570*/  ISETP.NE.U32.AND P0, PT, RZ, UR4, PT ;  /* 0x00000004ff007c0c */ /* 0x000fe2000bf05070 */
[----:B-1----:R-:W0:Y:S03]  /*1d580*/  LDC.64 R2, c[0x0][0xa10] ;  /* 0x00028400ff027b82 */ /* 0x002e260000000a00 */
[----:B------:R-:W-:-:S06]  /*1d590*/  ISETP.NE.AND.EX P0, PT, RZ, UR5, PT, P0 ;  /* 0x00000005ff007c0c */ /* 0x000fcc000bf05300 */
[----:B------:R-:W1:Y:S07]  /*1d5a0*/  @P2 LDC.64 R6, c[0x0][0xa18] ;  /* 0x00028600ff062b82 */ /* 0x000e6e0000000a00 */
        /* <DEDUP_REMOVED lines=9> */
[----:B-1----:R-:W-:Y:S02]  /*1d640*/  @P2 IMAD.WIDE R6, R19, 0x4, R6 ;  /* 0x0000000413062825 */ /* 0x002fe400078e0206 */
[----:B------:R-:W-:Y:S01]  /*1d650*/  ULDC UR5, c[0x0][0x2f0] ;  /* 0x0000bc0000057ab9 */ /* 0x000fe20000000800 */
[----:B------:R-:W-:Y:S02]  /*1d660*/  USEL UR4, UR4, 0x1, UP0 ;  /* 0x0000000104047887 */ /* 0x000fe40008000000 */
[----:B------:R0:W5:Y:S02]  /*1d670*/  @P2 LDG.E R31, desc[UR38][R6.64] ;  /* 0x00000026061f2981 */ /* 0x000164000c1e1900 */
[----:B------:R-:W-:-:S03]  /*1d680*/  UIMAD UR4, UR4, UR5, URZ ;  /* 0x00000005040472a4 */ /* 0x000fc6000f8e023f */
[----:B------:R-:W-:-:S03]  /*1d690*/  ULDC UR5, c[0x0][0x348] ;  /* 0x0000d20000057ab9 */ /* 0x000fc60000000800 */
[----:B------:R-:W-:Y:S02]  /*1d6a0*/  IMAD.U32 R10, RZ, RZ, UR4 ;  /* 0x00000004ff0a7e24 */ /* 0x000fe4000f8e00ff */
[----:B0-----:R-:W-:Y:S01]  /*1d6b0*/  IMAD.U32 R6, RZ, RZ, UR5 ;  /* 0x00000005ff067e24 */ /* 0x001fe2000f8e00ff */
[----:B--2---:R0:W-:Y:S01]  /*1d6c0*/  STL [R1+0x28c], R11 ;  /* 0x00028c0b01007387 */ /* 0x0041e20000100800 */
[----:B------:R-:W-:Y:S05]  /*1d6d0*/  @P2 BRA `(.L_x_5052) ;  /* 0x0000000000102947 */ /* 0x000fea0003800000 */
[----:B------:R-:W-:Y:S05]  /*1d6e0*/  @!P0 BRA `(.L_x_5052) ;  /* 0x00000000000c8947 */ /* 0x000fea0003800000 */
[----:B------:R-:W2:Y:S04]  /*1d6f0*/  LDG.E R8, desc[UR38][R4.64] ;  /* 0x0000002604087981 */ /* 0x000ea8000c1e1900 */
[----:B-----5:R-:W2:Y:S02]  /*1d700*/  LDG.E R31, desc[UR38][R4.64+0x4] ;  /* 0x00000426041f7981 */ /* 0x020ea4000c1e1900 */
[----:B--2---:R-:W-:-:S07]  /*1d710*/  IMAD.IADD R31, R31, 0x1, -R8 ;  /* 0x000000011f1f7824 */ /* 0x004fce00078e0a08 */
.L_x_5052:
[----:B------:R-:W-:Y:S02]  /*1d720*/  ULDC.64 UR4, c[0x0][0xa20] ;  /* 0x0002880000047ab9 */ /* 0x000fe40000000a00 */
[----:B------:R-:W-:-:S04]  /*1d730*/  ISETP.NE.U32.AND P0, PT, RZ, UR4, PT ;  /* 0x00000004ff007c0c */ /* 0x000fc8000bf05070 */
[----:B------:R-:W-:-:S13]  /*1d740*/  ISETP.NE.AND.EX P0, PT, RZ, UR5, PT, P0 ;  /* 0x00000005ff007c0c */ /* 0x000fda000bf05300 */
[----:B------:R-:W-:Y:S05]  /*1d750*/  @!P0 BRA `(.L_x_5053) ;  /* 0x0000000000108947 */ /* 0x000fea0003800000 */
[----:B------:R-:W1:Y:S02]  /*1d760*/  LDC.64 R4, c[0x0][0xa20] ;  /* 0x00028800ff047b82 */ /* 0x000e640000000a00 */
[----:B-1----:R-:W-:-:S05]  /*1d770*/  IMAD.WIDE R4, R19, 0x4, R4 ;  /* 0x0000000413047825 */ /* 0x002fca00078e0204 */
[----:B------:R1:W5:Y:S01]  /*1d780*/  LDG.E R10, desc[UR38][R4.64] ;  /* 0x00000026040a7981 */ /* 0x000362000c1e1900 */
[----:B------:R-:W-:Y:S05]  /*1d790*/  BRA `(.L_x_5054) ;  /* 0x0000000000247947 */ /* 0x000fea0003800000 */
.L_x_5053:
        /* <DEDUP_REMOVED lines=9> */
.L_x_5054:
[----:B-1----:R-:W2:Y:S01]  /*1d830*/  @P1 LDG.E R5, desc[UR38][R2.64] ;  /* 0x0000002602051981 */ /* 0x002ea2000c1e1900 */
[----:B------:R-:W1:Y:S03]  /*1d840*/  LDC R7, c[0x0][0x448] ;  /* 0x00011200ff077b82 */ /* 0x000e660000000800 */
[----:B------:R3:W2:Y:S01]  /*1d850*/  @P1 LDG.E R4, desc[UR38][R2.64+0x4] ;  /* 0x0000042602041981 */ /* 0x0006a2000c1e1900 */
[----:B-----5:R-:W-:Y:S02]  /*1d860*/  IMAD.IADD R10, R10, 0x1, -R11 ;  /* 0x000000010a0a7824 */ /* 0x020fe400078e0a0b */
[----:B------:R-:W-:Y:S02]  /*1d870*/  IMAD.SHL.U32 R28, R17, 0x80, RZ ;  /* 0x00000080111c7824 */ /* 0x000fe400078e00ff */
[----:B---3--:R-:W3:Y:S01]  /*1d880*/  LDC.64 R2, c[0x0][0x9e0] ;  /* 0x00027800ff027b82 */ /* 0x008ee20000000a00 */
[----:B-1----:R-:W-:Y:S01]  /*1d890*/  ISETP.NE.AND P2, PT, R7, 0x1, PT ;  /* 0x000000010700780c */ /* 0x002fe20003f45270 */
[----:B------:R-:W-:-:S12]  /*1d8a0*/  VIADD R7, R28, 0x7f ;  /* 0x0000007f1c077836 */ /* 0x000fd80000000000 */
[----:B------:R-:W1:Y:S01]  /*1d8b0*/  @P2 LDC R8, c[0x0][0x44c] ;  /* 0x00011300ff082b82 */ /* 0x000e620000000800 */
[----:B---3--:R-:W-:-:S07]  /*1d8c0*/  ISETP.GE.AND P3, PT, R3, 0x1, PT ;  /* 0x000000010300780c */ /* 0x008fce0003f66270 */
[----:B------:R-:W3:Y:S01]  /*1d8d0*/  @P2 LDC R9, c[0x0][0x450] ;  /* 0x00011400ff092b82 */ /* 0x000ee20000000800 */
[----:B--2---:R-:W-:Y:S02]  /*1d8e0*/  @P1 IMAD.IADD R6, R4, 0x1, -R5 ;  /* 0x0000000104061824 */ /* 0x004fe400078e0a05 */
[----:B-1----:R-:W-:-:S04]  /*1d8f0*/  @P2 IMAD.HI.U32 R4, R7, R8, RZ ;  /* 0x0000000807042227 */ /* 0x002fc800078e00ff */
[----:B------:R-:W-:Y:S01]  /*1d900*/  IMAD.IADD R13, R10, 0x1, R6 ;  /* 0x000000010a0d7824 */ /* 0x000fe200078e0206 */
[----:B---3--:R-:W-:-:S03]  /*1d910*/  @P2 SHF.R.U32.HI R7, RZ, R9, R4 ;  /* 0x00000009ff072219 */ /* 0x008fc60000011604 */
[C---:B------:R-:W-:Y:S01]  /*1d920*/  VIADD R4, R13.reuse, 0x5f ;  /* 0x0000005f0d047836 */ /* 0x040fe20000000000 */
[----:B------:R1:W-:Y:S01]  /*1d930*/  STL [R1+0x288], R13 ;  /* 0x0002880d01007387 */ /* 0x0003e20000100800 */
[----:B------:R-:W-:Y:S02]  /*1d940*/  IADD3 R8, R13, 0x1, -R31 ;  /* 0x000000010d087810 */ /* 0x000fe40007ffe81f */
[----:B------:R-:W-:-:S04]  /*1d950*/  IMAD.HI R4, R4, 0x2aaaaaab, RZ ;  /* 0x2aaaaaab04047827 */ /* 0x000fc800078e02ff */
[----:B------:R-:W-:Y:S01]  /*1d960*/  IMAD.IADD R7, R8, 0x1, R7 ;  /* 0x0000000108077824 */ /* 0x000fe200078e0207 */
[----:B------:R-:W-:-:S03]  /*1d970*/  SHF.R.U32.HI R9, RZ, 0x1f, R4 ;  /* 0x0000001fff097819 */ /* 0x000fc60000011604 */
[----:B------:R-:W-:Y:S01]  /*1d980*/  IMAD.IADD R2, R7, 0x1, R2 ;  /* 0x0000000107027824 */ /* 0x000fe200078e0202 */
[----:B------:R-:W-:Y:S01]  /*1d990*/  LEA.HI.SX32 R9, R4, R9, 0x1c ;  /* 0x0000000904097211 */ /* 0x000fe200078fe2ff */
[----:B-1----:R-:W-:Y:S06]  /*1d9a0*/  @!P3 BRA `(.L_x_5055) ;  /* 0x000000000048b947 */ /* 0x002fec0003800000 */
        /* <DEDUP_REMOVED lines=11> */
.L_x_5057:
[----:B------:R-:W-:-:S13]  /*1da60*/  ISETP.NE.AND P0, PT, R3, 0x1, PT ;  /* 0x000000010300780c */ /* 0x000fda0003f05270 */
[----:B------:R-:W0:Y:S02]  /*1da70*/  @P0 LDC.64 R4, c[0x0][0x9e8] ;  /* 0x00027a00ff040b82 */ /* 0x000e240000000a00 */
[----:B0-----:R-:W-:-:S05]  /*1da80*/  @P0 IMAD.HI.U32 R4, R11, R4, RZ ;  /* 0x000000040b040227 */ /* 0x001fca00078e00ff */
[----:B------:R-:W-:-:S07]  /*1da90*/  @P0 SHF.R.U32.HI R11, RZ, R5, R4 ;  /* 0x00000005ff0b0219 */ /* 0x000fce0000011604 */
.L_x_5058:
[----:B------:R-:W-:Y:S05]  /*1daa0*/  BSYNC B0 ;  /* 0x0000000000007941 */ /* 0x000fea0003800000 */
.L_x_5056:
[----:B------:R-:W-:-:S05]  /*1dab0*/  IMAD R11, R11, R3, R3 ;  /* 0x000000030b0b7224 */ /* 0x000fca00078e0203 */
[----:B------:R-:W-:-:S07]  /*1dac0*/  VIMNMX R2, R2, R11, PT ;  /* 0x0000000b02027248 */ /* 0x000fce0003fe0100 */
.L_x_5055:
[----:B------:R-:W1:Y:S01]  /*1dad0*/  @P2 LDC R5, c[0x0][0x44c] ;  /* 0x00011300ff052b82 */ /* 0x000e620000000800 */
[----:B------:R-:W-:Y:S01]  /*1dae0*/  IMAD.MOV.U32 R4, RZ, RZ, R28 ;  /* 0x000000ffff047224 */ /* 0x000fe200078e001c */
[----:B------:R-:W-:Y:S01]  /*1daf0*/  ULDC UR4, c[0x0][0x9dc] ;  /* 0x0002770000047ab9 */ /* 0x000fe20000000800 */
[----:B------:R-:W-:-:S05]  /*1db00*/  IMAD.IADD R7, R13, 0x1, -R31 ;  /* 0x000000010d077824 */ /* 0x000fca00078e0a1f */
[----:B------:R-:W2:Y:S01]  /*1db10*/  @P2 LDC R12, c[0x0][0x450] ;  /* 0x00011400ff0c2b82 */ /* 0x000ea20000000800 */
[----:B-1----:R-:W-:-:S05]  /*1db20*/  @P2 IMAD.HI.U32 R5, R28, R5, RZ ;  /* 0x000000051c052227 */ /* 0x002fca00078e00ff */
[----:B--2---:R-:W-:-:S05]  /*1db30*/  @P2 SHF.R.U32.HI R4, RZ, R12, R5 ;  /* 0x0000000cff042219 */ /* 0x004fca0000011605 */
        /* <DEDUP_REMOVED lines=13> */
.L_x_5061:
[----:B------:R-:W-:-:S13]  /*1dc10*/  ISETP.NE.AND P0, PT, R3, 0x1, PT ;  /* 0x000000010300780c */ /* 0x000fda0003f05270 */
[----:B------:R-:W0:Y:S02]  /*1dc20*/  @P0 LDC.64 R4, c[0x0][0x9e8] ;  /* 0x00027a00ff040b82 */ /* 0x000e240000000a00 */
[----:B0-----:R-:W-:-:S05]  /*1dc30*/  @P0 IMAD.HI.U32 R4, R12, R4, RZ ;  /* 0x000000040c040227 */ /* 0x001fca00078e00ff */
[----:B------:R-:W-:-:S07]  /*1dc40*/  @P0 SHF.R.U32.HI R12, RZ, R5, R4 ;  /* 0x00000005ff0c0219 */ /* 0x000fce0000011604 */
.L_x_5062:
[----:B------:R-:W-:Y:S05]  /*1dc50*/  BSYNC B0 ;  /* 0x0000000000007941 */ /* 0x000fea0003800000 */
.L_x_5060:
[----:B------:R-:W-:-:S05]  /*1dc60*/  IMAD R12, R12, R3, RZ ;  /* 0x000000030c0c7224 */ /* 0x000fca00078e02ff */
[----:B------:R-:W-:-:S07]  /*1dc70*/  VIMNMX R11, R11, R12, !PT ;  /* 0x0000000c0b0b7248 */ /* 0x000fce0007fe0100 */
.L_x_5059:
[----:B------:R-:W-:Y:S01]  /*1dc80*/  VIADD R2, R2, 0x5f ;  /* 0x0000005f02027836 */ /* 0x000fe20000000000 */
[----:B------:R-:W-:Y:S01]  /*1dc90*/  BSSY B0, `(.L_x_5063) ;  /* 0x0000158000007945 */ /* 0x000fe20003800000 */
[----:B------:R-:W-:-:S04]  /*1dca0*/  IMAD.HI R11, R11, 0x2aaaaaab, RZ ;  /* 0x2aaaaaab0b0b7827 */ /* 0x000fc800078e02ff */
[----:B------:R-:W-:Y:S01]  /*1dcb0*/  IMAD.HI R2, R2, 0x2aaaaaab, RZ ;  /* 0x2aaaaaab02027827 */ /* 0x000fe200078e02ff */
[----:B------:R-:W-:-:S04]  /*1dcc0*/  SHF.R.U32.HI R4, RZ, 0x1f, R11 ;  /* 0x0000001fff047819 */ /* 0x000fc8000001160b */
[----:B------:R-:W-:Y:S02]  /*1dcd0*/  SHF.R.U32.HI R3, RZ, 0x1f, R2 ;  /* 0x0000001fff037819 */ /* 0x000fe40000011602 */
[----:B------:R-:W-:Y:S02]  /*1dce0*/  LEA.HI.SX32 R4, R11, R4, 0x1c ;  /* 0x000000040b047211 */ /* 0x000fe400078fe2ff */
        /* <DEDUP_REMOVED lines=25> */
.L_x_5219:
[----:B-1----:R-:W-:Y:S02]  /*1de80*/  ISETP.NE.AND P0, PT, R14, RZ, PT ;  /* 0x000000ff0e00720c */ /* 0x002fe40003f05270 */
[----:B------:R-:W-:-:S11]  /*1de90*/  PLOP3.LUT P6, PT, PT, PT, PT, 0x8, 0x0 ;  /* 0x000000000000781c */ /* 0x000fd60003fce170 */
[----:B------:R-:W-:Y:S05]  /*1dea0*/  @P0 BRA `(.L_x_5066) ;  /* 0x00000000000c0947 */ /* 0x000fea0003800000 */
[----:B------:R-:W-:-:S03]  /*1deb0*/  UMOV UR4, 0xffffffff ;  /* 0xffffffff00047882 */ /* 0x000fc60000000000 */
[----:B------:R-:W-:Y:S05]  /*1dec0*/  BRA.DIV UR4, `(.L_x_5067) ;  /* 0x0000006e04787947 */ /* 0x000fea000b800000 */
[----:B------:R-:W-:-:S13]  /*1ded0*/  ELECT P6, URZ, PT ;  /* 0x00000000003f782f */ /* 0x000fda00038c0000 */
.L_x_5066:
        /* <DEDUP_REMOVED lines=9> */
.L_x_5222:
[----:B------:R-:W-:Y:S05]  /*1df70*/  BSYNC B1 ;  /* 0x0000000000017941 */ /* 0x000fea0003800000 */
.L_x_5068:
        /* <DEDUP_REMOVED lines=10> */
.L_x_5223:
[----:B------:R-:W-:Y:S05]  /*1e020*/  BSYNC B2 ;  /* 0x0000000000027941 */ /* 0x000fea0003800000 */
.L_x_5072:
[----:B------:R-:W-:Y:S04]  /*1e030*/  BSSY B2, `(.L_x_5074) ;  /* 0x0000009000027945 */ /* 0x000fe80003800000 */
[----:B------:R-:W-:Y:S05]  /*1e040*/  @P1 BRA `(.L_x_5075) ;  /* 0x00000000001c1947 */ /* 0x000fea0003800000 */
[----:B------:R-:W0:Y:S02]  /*1e050*/  S2R R3, SR_TID.X ;  /* 0x0000000000037919 */ /* 0x000e240000002100 */
[----:B0-----:R-:W-:Y:S01]  /*1e060*/  LOP3.LUT R6, R3, 0x1f, RZ, 0xc0, !PT ;  /* 0x0000001f03067812 */ /* 0x001fe200078ec0ff */
[----:B------:R-:W-:-:S03]  /*1e070*/  IMAD.MOV.U32 R3, RZ, RZ, 0x9000 ;  /* 0x00009000ff037424 */ /* 0x000fc600078e00ff */
[----:B------:R-:W-:Y:S01]  /*1e080*/  ISETP.NE.AND P0, PT, R6, RZ, PT ;  /* 0x000000ff0600720c */ /* 0x000fe20003f05270 */
[----:B------:R2:W-:-:S12]  /*1e090*/  SYNCS.ARRIVE.TRANS64 RZ, [R12+URZ+0x30890], R3 ;  /* 0x030890030cff79a7 */ /* 0x0005d8000800003f */
[----:B--2---:R-:W-:Y:S05]  /*1e0a0*/  @!P0 BRA `(.L_x_5075) ;  /* 0x0000000000048947 */ /* 0x004fea0003800000 */
[----:B------:R-:W-:Y:S01]  /*1e0b0*/  BPT.TRAP 0x1 ;  /* 0x000000040000795c */ /* 0x000fe20000300000 */
.L_x_5075:
[----:B------:R-:W-:Y:S05]  /*1e0c0*/  BSYNC B2 ;  /* 0x0000000000027941 */ /* 0x000fea0003800000 */
.L_x_5074:
[----:B------:R-:W-:Y:S01]  /*1e0d0*/  IMAD.MOV.U32 R17, RZ, RZ, RZ ;  /* 0x000000ffff117224 */ /* 0x000fe200078e00ff */
[----:B------:R-:W-:Y:S01]  /*1e0e0*/  UIADD3 UR4, UP0, UR36, 0x570, URZ ;  /* 0x0000057024047890 */ /* 0x000fe2000ff1e03f */
[----:B0-----:R-:W-:Y:S01]  /*1e0f0*/  IMAD R6, R2, 0x60, R0 ;  /* 0x0000006002067824 */ /* 0x001fe200078e0200 */
[----:B------:R-:W-:Y:S01]  /*1e100*/  PLOP3.LUT P0, PT, PT, PT, PT, 0x80, 0x0 ;  /* 0x000000000000781c */ /* 0x000fe20003f0f070 */
[----:B------:R-:W-:Y:S01]  /*1e110*/  IMAD R10, R27, 0x9000, R23 ;  /* 0x000090001b0a7824 */ /* 0x000fe200078e0217 */
[----:B------:R-:W-:Y:S01]  /*1e120*/  R2UR UR10, R17 ;  /* 0x00000000110a72ca */ /* 0x000fe200000e0000 */
[----:B------:R-:W-:Y:S01]  /*1e130*/  VIADD R6, R6, 0xffffffa0 ;  /* 0xffffffa006067836 */ /* 0x000fe20000000000 */
[----:B------:R-:W-:Y:S01]  /*1e140*/  UIADD3.X UR5, URZ, UR37, URZ, UP0, !UPT ;  /* 0x000000253f057290 */ /* 0x000fe200087fe43f */
[----:B------:R-:W-:Y:S01]  /*1e150*/  VIADD R3, R12, 0x30890 ;  /* 0x000308900c037836 */ /* 0x000fe20000000000 */
[----:B------:R-:W-:Y:S01]  /*1e160*/  UMOV UR6, 0x0 ;  /* 0x0000000000067882 */ /* 0x000fe20000000000 */
[----:B------:R-:W-:Y:S01]  /*1e170*/  VIADD R13, R10, 0x1e400 ;  /* 0x0001e4000a0d7836 */ /* 0x000fe20000000000 */
[----:B------:R-:W-:-:S09]  /*1e180*/  UMOV UR7, 0x12f00000 ;  /* 0x12f0000000077882 */ /* 0x000fd20000000000 */
.L_x_5076:
        /* <DEDUP_REMOVED lines=16> */
.L_x_5077:
        /* <DEDUP_REMOVED lines=16> */
.L_x_5078:
        /* <DEDUP_REMOVED lines=13> */
.L_x_5224:
[----:B------:R-:W-:Y:S05]  /*1e460*/  BSYNC B2 ;  /* 0x0000000000027941 */ /* 0x000fea0003800000 */
.L_x_5079:
[----:B------:R-:W-:Y:S01]  /*1e470*/  BSSY B2, `(.L_x_5081) ;  /* 0x000000b000027945 */ /* 0x000fe20003800000 */
[----:B------:R-:W-:Y:S02]  /*1e480*/  IMAD.MOV.U32 R14, RZ, RZ, 0x0 ;  /* 0x00000000ff0e7424 */ /* 0x000fe400078e00ff */
[----:B------:R-:W-:Y:S01]  /*1e490*/  IMAD.MOV.U32 R15, RZ, RZ, 0x12f00000 ;  /* 0x12f00000ff0f7424 */ /* 0x000fe200078e00ff */
[----:B------:R-:W-:Y:S06]  /*1e4a0*/  @P1 BRA `(.L_x_5082) ;  /* 0x00000000001c1947 */ /* 0x000fec0003800000 */
[----:B------:R-:W2:Y:S02]  /*1e4b0*/  S2R R3, SR_TID.X ;  /* 0x0000000000037919 */ /* 0x000ea40000002100 */
[----:B--2---:R-:W-:Y:S01]  /*1e4c0*/  LOP3.LUT R13, R3, 0x1f, RZ, 0xc0, !PT ;  /* 0x0000001f030d7812 */ /* 0x004fe200078ec0ff */
[----:B------:R-:W-:-:S03]  /*1e4d0*/  IMAD.MOV.U32 R3, RZ, RZ, 0x9000 ;  /* 0x00009000ff037424 */ /* 0x000fc600078e00ff */
[----:B------:R-:W-:Y:S01]  /*1e4e0*/  ISETP.NE.AND P0, PT, R13, RZ, PT ;  /* 0x000000ff0d00720c */ /* 0x000fe20003f05270 */
[----:B------:R2:W-:-:S12]  /*1e4f0*/  SYNCS.ARRIVE.TRANS64 RZ, [R12+URZ+0x308b0], R3 ;  /* 0x0308b0030cff79a7 */ /* 0x0005d8000800003f */
[----:B--2---:R-:W-:Y:S05]  /*1e500*/  @!P0 BRA `(.L_x_5082) ;  /* 0x0000000000048947 */ /* 0x004fea0003800000 */
[----:B------:R-:W-:Y:S01]  /*1e510*/  BPT.TRAP 0x1 ;  /* 0x000000040000795c */ /* 0x000fe20000300000 */
.L_x_5082:
[----:B------:R-:W-:Y:S05]  /*1e520*/  BSYNC B2 ;  /* 0x0000000000027941 */ /* 0x000fea0003800000 */
.L_x_5081:
        /* <DEDUP_REMOVED lines=8> */
.L_x_5083:
        /* <DEDUP_REMOVED lines=15> */
.L_x_5084:
        /* <DEDUP_REMOVED lines=15> */
.L_x_5085:
        /* <DEDUP_REMOVED lines=10> */
.L_x_5071:
[----:B------:R-:W-:Y:S05]  /*1e830*/  BSYNC B1 ;  /* 0x0000000000017941 */ /* 0x000fea0003800000 */
.L_x_5070:
        /* <DEDUP_REMOVED lines=9> */
.L_x_5102:
[----:B------:R-:W-:Y:S05]  /*1e8d0*/  YIELD ;  /* 0x0000000000007946 */ /* 0x000fea0003800000 */
[----:B------:R-:W-:Y:S04]  /*1e8e0*/  BSSY B1, `(.L_x_5086) ;  /* 0x000008a000017945 */ /* 0x000fe80003800000 */
[----:B------:R-:W-:Y:S05]  /*1e8f0*/  @!P6 BRA `(.L_x_5087) ;  /* 0x000000080020e947 */ /* 0x000fea0003800000 */
[----:B------:R-:W1:Y:S01]  /*1e900*/  S2R R2, SR_TID.X ;  /* 0x0000000000027919 */ /* 0x000e620000002100 */
[----:B------:R-:W-:Y:S01]  /*1e910*/  IMAD R11, R27, 0x8, R23 ;  /* 0x000000081b0b7824 */ /* 0x000fe200078e0217 */
[----:B------:R-:W-:Y:S01]  /*1e920*/  BSSY B2, `(.L_x_5088) ;  /* 0x0000006000027945 */ /* 0x000fe20003800000 */
[----:B-1----:R-:W-:Y:S02]  /*1e930*/  LOP3.LUT R3, R2, 0x7f, RZ, 0xc0, !PT ;  /* 0x0000007f02037812 */ /* 0x002fe400078ec0ff */
[----:B------:R-:W-:Y:S02]  /*1e940*/  SHF.L.U32 R2, R30, 0x1f, RZ ;  /* 0x0000001f1e027819 */ /* 0x000fe400000006ff */
[----:B------:R-:W-:Y:S02]  /*1e950*/  ISETP.NE.AND P2, PT, R3, RZ, PT ;  /* 0x000000ff0300720c */ /* 0x000fe40003f45270 */
[----:B------:R-:W1:Y:S02]  /*1e960*/  SYNCS.PHASECHK.TRANS64.TRYWAIT P1, [R11+URZ+0x308a0], R2 ;  /* 0x0308a0020b0075a7 */ /* 0x000e64000802017f */
[----:B-1----:R-:W-:Y:S09]  /*1e970*/  @!P1 BRA `(.L_x_5089) ;  /* 0x0000006400289947 */ /* 0x002ff20003800000 */
.L_x_5225:
[----:B------:R-:W-:Y:S05]  /*1e980*/  BSYNC B2 ;  /* 0x0000000000027941 */ /* 0x000fea0003800000 */
.L_x_5088:
        /* <DEDUP_REMOVED lines=9> */
.L_x_5091:
[----:B------:R-:W-:Y:S05]  /*1ea20*/  BSYNC B2 ;  /* 0x0000000000027941 */ /* 0x000fea0003800000 */
.L_x_5090:
        /* <DEDUP_REMOVED lines=11> */
.L_x_5092:
        /* <DEDUP_REMOVED lines=16> */
.L_x_5093:
        /* <DEDUP_REMOVED lines=16> */
.L_x_5094:
        /* <DEDUP_REMOVED lines=13> */
.L_x_5226:
[----:B------:R-:W-:Y:S05]  /*1edb0*/  BSYNC B2 ;  /* 0x0000000000027941 */ /* 0x000fea0003800000 */
.L_x_5095:
[----:B------:R-:W-:Y:S01]  /*1edc0*/  BSSY B2, `(.L_x_5097) ;  /* 0x000000b000027945 */ /* 0x000fe20003800000 */
[----:B01----:R-:W-:Y:S02]  /*1edd0*/  IMAD.MOV.U32 R2, RZ, RZ, 0x0 ;  /* 0x00000000ff027424 */ /* 0x003fe400078e00ff */
[----:B------:R-:W-:Y:S01]  /*1ede0*/  IMAD.MOV.U32 R3, RZ, RZ, 0x12f00000 ;  /* 0x12f00000ff037424 */ /* 0x000fe200078e00ff */
[----:B------:R-:W-:Y:S06]  /*1edf0*/  @P2 BRA `(.L_x_5098) ;  /* 0x00000000001c2947 */ /* 0x000fec0003800000 */
[----:B------:R-:W0:Y:S02]  /*1ee00*/  S2R R14, SR_TID.X ;  /* 0x00000000000e7919 */ /* 0x000e240000002100 */
[----:B0-----:R-:W-:Y:S01]  /*1ee10*/  LOP3.LUT R20, R14, 0x1f, RZ, 0xc0, !PT ;  /* 0x0000001f0e147812 */ /* 0x001fe200078ec0ff */
[----:B------:R-:W-:-:S03]  /*1ee20*/  IMAD.MOV.U32 R14, RZ, RZ, 0x9000 ;  /* 0x00009000ff0e7424 */ /* 0x000fc600078e00ff */
[----:B------:R-:W-:Y:S01]  /*1ee30*/  ISETP.NE.AND P1, PT, R20, RZ, PT ;  /* 0x000000ff1400720c */ /* 0x000fe20003f25270 */
[----:B------:R0:W-:-:S12]  /*1ee40*/  SYNCS.ARRIVE.TRANS64 RZ, [R11+URZ+0x308b0], R14 ;  /* 0x0308b00e0bff79a7 */ /* 0x0001d8000800003f */
[----:B0-----:R-:W-:Y:S05]  /*1ee50*/  @!P1 BRA `(.L_x_5098) ;  /* 0x0000000000049947 */ /* 0x001fea0003800000 */
[----:B------:R-:W-:Y:S01]  /*1ee60*/  BPT.TRAP 0x1 ;  /* 0x000000040000795c */ /* 0x000fe20000300000 */
.L_x_5098:
[----:B------:R-:W-:Y:S05]  /*1ee70*/  BSYNC B2 ;  /* 0x0000000000027941 */ /* 0x000fea0003800000 */
.L_x_5097:
        /* <DEDUP_REMOVED lines=8> */
.L_x_5099:
        /* <DEDUP_REMOVED lines=15> */
.L_x_5100:
        /* <DEDUP_REMOVED lines=15> */
.L_x_5101:
        /* <DEDUP_REMOVED lines=10> */
.L_x_5087:
[----:B------:R-:W-:Y:S05]  /*1f180*/  BSYNC B1 ;  /* 0x0000000000017941 */ /* 0x000fea0003800000 */
.L_x_5086:
        /* <DEDUP_REMOVED lines=8> */
.L_x_5064:
[----:B------:R-:W-:Y:S05]  /*1f210*/  BSYNC B0 ;  /* 0x0000000000007941 */ /* 0x000fea0003800000 */
.L_x_5063:
[----:B------:R-:W1:Y:S01]  /*1f220*/  LDC R0, c[0x0][0x448] ;  /* 0x00011200ff007b82 */ /* 0x000e620000000800 */
[----:B------:R-:W-:Y:S01]  /*1f230*/  VIADD R5, R28, 0x7f ;  /* 0x0000007f1c057836 */ /* 0x000fe20000000000 */
[----:B------:R-:W-:Y:S06]  /*1f240*/  @!P0 WARPSYNC.ALL ;  /* 0x0000000000008948 */ /* 0x000fec0003800000 */
[----:B------:R-:W2:Y:S08]  /*1f250*/  LDC.64 R2, c[0x0][0x9e0] ;  /* 0x00027800ff027b82 */ /* 0x000eb00000000a00 */
[----:B------:R-:W-:Y:S01]  /*1f260*/  @!P0 BAR.SYNC.DEFER_BLOCKING 0xc, 0x180 ;  /* 0x0306000000008b1d */ /* 0x000fe20000010000 */
[----:B-1----:R-:W-:-:S02]  /*1f270*/  ISETP.NE.AND P1, PT, R0, 0x1, PT ;  /* 0x000000010000780c */ /* 0x002fc40003f25270 */
[----:B--2---:R-:W-:-:S11]  /*1f280*/  ISETP.GE.AND P2, PT, R3, 0x1, PT ;  /* 0x000000010300780c */ /* 0x004fd60003f46270 */
[----:B------:R-:W1:Y:S08]  /*1f290*/  @P1 LDC R0, c[0x0][0x44c] ;  /* 0x00011300ff001b82 */ /* 0x000e700000000800 */
[----:B------:R-:W2:Y:S01]  /*1f2a0*/  @P1 LDC R11, c[0x0][0x450] ;  /* 0x00011400ff0b1b82 */ /* 0x000ea20000000800 */
[----:B-1----:R-:W-:-:S05]  /*1f2b0*/  @P1 IMAD.HI.U32 R0, R5, R0, RZ ;  /* 0x0000000005001227 */ /* 0x002fca00078e00ff */
[----:B--2---:R-:W-:-:S05]  /*1f2c0*/  @P1 SHF.R.U32.HI R5, RZ, R11, R0 ;  /* 0x0000000bff051219 */ /* 0x004fca0000011600 */
[----:B------:R-:W-:-:S04]  /*1f2d0*/  IMAD.IADD R11, R8, 0x1, R5 ;  /* 0x00000001080b7824 */ /* 0x000fc800078e0205 */
        /* <DEDUP_REMOVED lines=13> */
.L_x_5105:
[----:B------:R-:W-:-:S13]  /*1f3b0*/  ISETP.NE.AND P0, PT, R3, 0x1, PT ;  /* 0x000000010300780c */ /* 0x000fda0003f05270 */
[----:B------:R-:W1:Y:S02]  /*1f3c0*/  @P0 LDC.64 R4, c[0x0][0x9e8] ;  /* 0x00027a00ff040b82 */ /* 0x000e640000000a00 */
[----:B-1----:R-:W-:-:S05]  /*1f3d0*/  @P0 IMAD.HI.U32 R4, R0, R4, RZ ;  /* 0x0000000400040227 */ /* 0x002fca00078e00ff */
[----:B------:R-:W-:-:S07]  /*1f3e0*/  @P0 SHF.R.U32.HI R0, RZ, R5, R4 ;  /* 0x00000005ff000219 */ /* 0x000fce0000011604 */
.L_x_5106:
[----:B------:R-:W-:Y:S05]  /*1f3f0*/  BSYNC B0 ;  /* 0x0000000000007941 */ /* 0x000fea0003800000 */
.L_x_5104:
[----:B------:R-:W-:-:S05]  /*1f400*/  IMAD R5, R0, R3, R3 ;  /* 0x0000000300057224 */ /* 0x000fca00078e0203 */
[----:B------:R-:W-:-:S07]  /*1f410*/  VIMNMX R2, R2, R5, PT ;  /* 0x0000000502027248 */ /* 0x000fce0003fe0100 */
.L_x_5103:
[----:B------:R-:W1:Y:S01]  /*1f420*/  @P1 LDC R5, c[0x0][0x44c] ;  /* 0x00011300ff051b82 */ /* 0x000e620000000800 */
[----:B------:R-:W-:Y:S01]  /*1f430*/  VIADD R2, R2, 0x5f ;  /* 0x0000005f02027836 */ /* 0x000fe20000000000 */
[----:B------:R-:W-:Y:S01]  /*1f440*/  ULDC UR4, c[0x0][0x9dc] ;  /* 0x0002770000047ab9 */ /* 0x000fe20000000800 */
[----:B------:R-:W-:Y:S02]  /*1f450*/  IMAD.MOV.U32 R0, RZ, RZ, R28 ;  /* 0x000000ffff007224 */ /* 0x000fe400078e001c */
[----:B------:R-:W-:-:S03]  /*1f460*/  IMAD.HI R2, R2, 0x2aaaaaab, RZ ;  /* 0x2aaaaaab02027827 */ /* 0x000fc600078e02ff */
[----:B------:R-:W2:Y:S01]  /*1f470*/  @P1 LDC R4, c[0x0][0x450] ;  /* 0x00011400ff041b82 */ /* 0x000ea20000000800 */
[----:B-1----:R-:W-:-:S05]  /*1f480*/  @P1 IMAD.HI.U32 R5, R28, R5, RZ ;  /* 0x000000051c051227 */ /* 0x002fca00078e00ff */
[----:B--2---:R-:W-:Y:S02]  /*1f490*/  @P1 SHF.R.U32.HI R0, RZ, R4, R5 ;  /* 0x00000004ff001219 */ /* 0x004fe40000011605 */
[----:B------:R-:W-:-:S03]  /*1f4a0*/  SHF.R.U32.HI R5, RZ, 0x1f, R2 ;  /* 0x0000001fff057819 */ /* 0x000fc60000011602 */
[----:B------:R-:W-:Y:S01]  /*1f4b0*/  IMAD.IADD R7, R7, 0x1, R0 ;  /* 0x0000000107077824 */ /* 0x000fe200078e0200 */
[----:B------:R-:W-:-:S03]  /*1f4c0*/  LEA.HI.SX32 R2, R2, R5, 0x1c ;  /* 0x0000000502027211 */ /* 0x000fc600078fe2ff */
        /* <DEDUP_REMOVED lines=14> */
.L_x_5109:
[----:B------:R-:W-:-:S13]  /*1f5b0*/  ISETP.NE.AND P0, PT, R3, 0x1, PT ;  /* 0x000000010300780c */ /* 0x000fda0003f05270 */
[----:B------:R-:W2:Y:S02]  /*1f5c0*/  @P0 LDC.64 R4, c[0x0][0x9e8] ;  /* 0x00027a00ff040b82 */ /* 0x000ea40000000a00 */
[----:B--2---:R-:W-:-:S05]  /*1f5d0*/  @P0 IMAD.HI.U32 R4, R7, R4, RZ ;  /* 0x0000000407040227 */ /* 0x004fca00078e00ff */
[----:B------:R-:W-:-:S07]  /*1f5e0*/  @P0 SHF.R.U32.HI R7, RZ, R5, R4 ;  /* 0x00000005ff070219 */ /* 0x000fce0000011604 */
.L_x_5110:
[----:B------:R-:W-:Y:S05]  /*1f5f0*/  BSYNC B0 ;  /* 0x0000000000007941 */ /* 0x000fea0003800000 */
.L_x_5108:
[----:B------:R-:W-:-:S05]  /*1f600*/  IMAD R3, R7, R3, RZ ;  /* 0x0000000307037224 */ /* 0x000fca00078e02ff */
[----:B------:R-:W-:-:S07]  /*1f610*/  VIMNMX R0, R0, R3, !PT ;  /* 0x0000000300007248 */ /* 0x000fce0007fe0100 */
.L_x_5107:
[----:B------:R-:W-:Y:S01]  /*1f620*/  IMAD.HI R0, R0, 0x2aaaaaab, RZ ;  /* 0x2aaaaaab00007827 */ /* 0x000fe200078e02ff */
[----:B------:R-:W-:Y:S04]  /*1f630*/  BSSY B7, `(.L_x_5111) ;  /* 0x000038e000077945 */ /* 0x000fe80003800000 */
[----:B------:R-:W-:-:S04]  /*1f640*/  SHF.R.U32.HI R3, RZ, 0x1f, R0 ;  /* 0x0000001fff037819 */ /* 0x000fc80000011600 */
[----:B------:R-:W-:-:S04]  /*1f650*/  LEA.HI.SX32 R3, R0, R3, 0x1c ;  /* 0x0000000300037211 */ /* 0x000fc800078fe2ff */
        /* <DEDUP_REMOVED lines=21> */
.L_x_5112:
        /* <DEDUP_REMOVED lines=20> */
.L_x_5115:
[----:B------:R-:W-:Y:S05]  /*1f8f0*/  BSYNC B6 ;  /* 0x0000000000067941 */ /* 0x000fea0003800000 */
.L_x_5114:
        /* <DEDUP_REMOVED lines=20> */
.L_x_5118:
        /* <DEDUP_REMOVED lines=15> */
.L_x_5117:
[----:B------:R-:W-:Y:S05]  /*1fb30*/  BSYNC B6 ;  /* 0x0000000000067941 */ /* 0x000fea0003800000 */
.L_x_5116:
[----:B------:R-:W2:Y:S01]  /*1fb40*/  S2R R2, SR_TID.X ;  /* 0x0000000000027919 */ /* 0x000ea20000002100 */
[----:B------:R-:W-:Y:S01]  /*1fb50*/  ULDC.64 UR4, c[0x0][0x9f8] ;  /* 0x00027e0000047ab9 */ /* 0x000fe20000000a00 */
[----:B------:R-:W3:Y:S01]  /*1fb60*/  LDL R21, [R1+0x288] ;  /* 0x0002880001157983 */ /* 0x000ee20000100800 */
[----:B------:R-:W-:-:S03]  /*1fb70*/  ISETP.NE.U32.AND P0, PT, RZ, UR4, PT ;  /* 0x00000004ff007c0c */ /* 0x000fc6000bf05070 */
[----:B------:R-:W4:Y:S01]  /*1fb80*/  LDL R20, [R1+0x28c] ;  /* 0x00028c0001147983 */ /* 0x000f220000100800 */
[----:B------:R-:W-:Y:S01]  /*1fb90*/  ISETP.NE.AND.EX P0, PT, RZ, UR5, PT, P0 ;  /* 0x00000005ff007c0c */ /* 0x000fe2000bf05300 */
[----:B------:R-:W-:Y:S01]  /*1fba0*/  IMAD.MOV.U32 R33, RZ, RZ, R19 ;  /* 0x000000ffff217224 */ /* 0x000fe200078e0013 */
[----:B------:R-:W0:Y:S01]  /*1fbb0*/  LDC R0, c[0x0][0x430] ;  /* 0x00010c00ff007b82 */ /* 0x000e220000000800 */
[----:B------:R-:W1:Y:S01]  /*1fbc0*/  S2R R17, SR_TID.X ;  /* 0x0000000000117919 */ /* 0x000e620000002100 */
[----:B------:R-:W-:Y:S01]  /*1fbd0*/  LOP3.LUT R22, R22, 0xfffffff7, RZ, 0xc0, !PT ;  /* 0xfffffff716167812 */ /* 0x000fe200078ec0ff */
[----:B------:R-:W-:Y:S01]  /*1fbe0*/  ULDC UR4, c[0x0][0x2f4] ;  /* 0x0000bd0000047ab9 */ /* 0x000fe20000000800 */
[----:B--2---:R-:W-:-:S07]  /*1fbf0*/  LOP3.LUT R25, R2, 0x7f, RZ, 0xc0, !PT ;  /* 0x0000007f02197812 */ /* 0x004fce00078ec0ff */
[----:B------:R-:W2:Y:S01]  /*1fc00*/  @P0 LDC.64 R2, c[0x0][0x9f8] ;  /* 0x00027e00ff020b82 */ /* 0x000ea20000000a00 */
[----:B------:R-:W-:Y:S01]  /*1fc10*/  SHF.R.U32.HI R25, RZ, 0x3, R25 ;  /* 0x00000003ff197819 */ /* 0x000fe20000011619 */
[----:B--2---:R-:W-:-:S05]  /*1fc20*/  @P0 IMAD.WIDE R2, R19, 0x4, R2 ;  /* 0x0000000413020825 */ /* 0x004fca00078e0202 */
[----:B------:R2:W2:Y:S01]  /*1fc30*/  @P0 LDG.E R33, desc[UR38][R2.64] ;  /* 0x0000002602210981 */ /* 0x0004a2000c1e1900 */
[----:B-1----:R-:W-:Y:S01]  /*1fc40*/  IMAD.SHL.U32 R17, R17, 0x10, RZ ;  /* 0x0000001011117824 */ /* 0x002fe200078e00ff */
[----:B0-----:R-:W-:-:S04]  /*1fc50*/  ISETP.NE.AND P1, PT, R0, 0x1, PT ;  /* 0x000000010000780c */ /* 0x001fc80003f25270 */
[----:B------:R-:W-:Y:S01]  /*1fc60*/  LOP3.LUT R17, R25, 0x70, R17, 0xf8, !PT ;  /* 0x0000007019117812 */ /* 0x000fe200078ef811 */
[----:B------:R-:W-:-:S04]  /*1fc70*/  VIADD R25, R24, 0xffffffff ;  /* 0xffffffff18197836 */ /* 0x000fc80000000000 */
[----:B------:R-:W-:-:S04]  /*1fc80*/  IMAD R7, R25, 0x60, R17 ;  /* 0x0000006019077824 */ /* 0x000fc800078e0211 */
[----:B------:R-:W0:Y:S08]  /*1fc90*/  @P1 LDC R6, c[0x0][0x434] ;  /* 0x00010d00ff061b82 */ /* 0x000e300000000800 */
[----:B------:R-:W1:Y:S01]  /*1fca0*/  @P1 LDC R5, c[0x0][0x438] ;  /* 0x00010e00ff051b82 */ /* 0x000e620000000800 */
[----:B------:R-:W-:Y:S01]  /*1fcb0*/  ISETP.GE.AND P3, PT, R34, UR4, PT ;  /* 0x0000000422007c0c */ /* 0x000fe2000bf66270 */
[----:B------:R-:W-:Y:S01]  /*1fcc0*/  UMOV UR5, 0xffffffff ;  /* 0xffffffff00057882 */ /* 0x000fe20000000000 */
[----:B---3--:R-:W-:-:S04]  /*1fcd0*/  ISETP.GE.AND P0, PT, R7, R21, PT ;  /* 0x000000150700720c */ /* 0x008fc80003f06270 */
[----:B------:R-:W-:Y:S01]  /*1fce0*/  ISETP.GT.U32.OR P0, PT, R17, 0x5f, P0 ;  /* 0x0000005f1100780c */ /* 0x000fe20000704470 */
[----:B----4-:R-:W-:-:S04]  /*1fcf0*/  IMAD.IADD R7, R7, 0x1, R20 ;  /* 0x0000000107077824 */ /* 0x010fc800078e0214 */
[----:B0-----:R-:W-:-:S04]  /*1fd00*/  @P1 IMAD.HI.U32 R6, R7, R6, RZ ;  /* 0x0000000607061227 */ /* 0x001fc800078e00ff */
[----:B------:R-:W-:Y:S01]  /*1fd10*/  IMAD.MOV.U32 R4, RZ, RZ, R7 ;  /* 0x000000ffff047224 */ /* 0x000fe200078e0007 */
[----:B-1----:R-:W-:-:S03]  /*1fd20*/  @P1 SHF.R.U32.HI R4, RZ, R5, R6 ;  /* 0x00000005ff041219 */ /* 0x002fc60000011606 */
[----:B--2---:R-:W0:Y:S02]  /*1fd30*/  @!P0 LDC.64 R2, c[0x0][0x428] ;  /* 0x00010a00ff028b82 */ /* 0x004e240000000a00 */
[----:B------:R-:W-:-:S04]  /*1fd40*/  IMAD.MOV R5, RZ, RZ, -R4 ;  /* 0x000000ffff057224 */ /* 0x000fc800078e0a04 */
[----:B------:R-:W-:Y:S01]  /*1fd50*/  IMAD R0, R0, R5, R7 ;  /* 0x0000000500007224 */ /* 0x000fe200078e0207 */
[--C-:B------:R-:W-:Y:S02]  /*1fd60*/  @!P0 SHF.R.S32.HI R5, RZ, 0x1f, R4.reuse ;  /* 0x0000001fff058819 */ /* 0x100fe40000011404 */
[----:B------:R-:W-:Y:S01]  /*1fd70*/  SHF.R.S32.HI R8, RZ, 0x1f, R33 ;  /* 0x0000001fff087819 */ /* 0x000fe20000011421 */
[----:B0-----:R-:W-:-:S04]  /*1fd80*/  @!P0 IMAD.WIDE.U32 R4, R33, R2, R4 ;  /* 0x0000000221048225 */ /* 0x001fc800078e0004 */
[----:B------:R-:W-:Y:S01]  /*1fd90*/  @!P0 IMAD R6, R8, R2, RZ ;  /* 0x0000000208068224 */ /* 0x000fe200078e02ff */
[----:B------:R0:W-:Y:S03]  /*1fda0*/  STL [R1+0x294], R8 ;  /* 0x0002940801007387 */ /* 0x0001e60000100800 */
[----:B------:R-:W-:Y:S02]  /*1fdb0*/  @!P0 IMAD R6, R33, R3, R6 ;  /* 0x0000000321068224 */ /* 0x000fe400078e0206 */
[----:B------:R-:W1:Y:S02]  /*1fdc0*/  @!P0 LDC.64 R2, c[0x0][0x418] ;  /* 0x00010600ff028b82 */ /* 0x000e640000000a00 */
[----:B------:R-:W-:Y:S02]  /*1fdd0*/  @!P0 IMAD.IADD R6, R5, 0x1, R6 ;  /* 0x0000000105068824 */ /* 0x000fe400078e0206 */
[----:B------:R-:W-:Y:S01]  /*1fde0*/  IMAD.U32 R5, RZ, RZ, UR41 ;  /* 0x00000029ff057e24 */ /* 0x000fe2000f8e00ff */
[----:B-1----:R-:W-:-:S04]  /*1fdf0*/  @!P0 LEA R2, P1, R4, R2, 0x2 ;  /* 0x0000000204028211 */ /* 0x002fc800078210ff */
[----:B------:R-:W-:Y:S01]  /*1fe00*/  @!P0 LEA.HI.X R3, R4, R3, R6, 0x2, P1 ;  /* 0x0000000304038211 */ /* 0x000fe200008f1406 */
[----:B------:R-:W-:-:S06]  /*1fe10*/  IMAD.MOV.U32 R4, RZ, RZ, RZ ;  /* 0x000000ffff047224 */ /* 0x000fcc00078e00ff */
[----:B------:R0:W5:Y:S01]  /*1fe20*/  @!P0 LDG.E R4, desc[UR38][R2.64] ;  /* 0x0000002602048981 */ /* 0x000162000c1e1900 */
[----:B------:R-:W-:Y:S02]  /*1fe30*/  ISETP.GT.U32.AND P0, PT, R17, 0x5f, PT ;  /* 0x0000005f1100780c */ /* 0x000fe40003f04070 */
[----:B------:R-:W-:Y:S02]  /*1fe40*/  ISETP.NE.AND P2, PT, R5, 0x3, PT ;  /* 0x000000030500780c */ /* 0x000fe40003f45270 */
[----:B------:R-:W-:-:S09]  /*1fe50*/  ISETP.GE.AND P1, PT, R37, UR4, PT ;  /* 0x0000000425007c0c */ /* 0x000fd2000bf26270 */
[----:B------:R-:W-:Y:S02]  /*1fe60*/  @P0 LOP3.LUT R22, R22, 0x8, RZ, 0xfc, !PT ;  /* 0x0000000816160812 */ /* 0x000fe400078efcff */
[----:B------:R-:W-:Y:S02]  /*1fe70*/  ISETP.GE.AND P0, PT, R36, UR4, PT ;  /* 0x0000000424007c0c */ /* 0x000fe4000bf06270 */
[----:B------:R-:W-:-:S04]  /*1fe80*/  LOP3.LUT R22, R22, 0xffffffef, RZ, 0xc0, !PT ;  /* 0xffffffef16167812 */ /* 0x000fc800078ec0ff */
[----:B------:R-:W-:-:S04]  /*1fe90*/  @P2 LOP3.LUT R22, R22, 0x10, RZ, 0xfc, !PT ;  /* 0x0000001016162812 */ /* 0x000fc800078efcff */
[----:B------:R-:W-:-:S04]  /*1fea0*/  LOP3.LUT R22, R22, 0xfffffffb, RZ, 0xc0, !PT ;  /* 0xfffffffb16167812 */ /* 0x000fc800078ec0ff */
[----:B------:R-:W-:-:S04]  /*1feb0*/  @P3 LOP3.LUT R22, R22, 0x4, RZ, 0xfc, !PT ;  /* 0x0000000416163812 */ /* 0x000fc800078efcff */
[----:B------:R-:W-:-:S04]  /*1fec0*/  LOP3.LUT R22, R22, 0xfffffffe, RZ, 0xc0, !PT ;  /* 0xfffffffe16167812 */ /* 0x000fc800078ec0ff */
[----:B------:R-:W-:-:S04]  /*1fed0*/  LOP3.LUT R22, R22, 0xfffffffd, RZ, 0xc0, !PT ;  /* 0xfffffffd16167812 */ /* 0x000fc800078ec0ff */
[----:B------:R-:W-:-:S04]  /*1fee0*/  @P1 LOP3.LUT R22, R22, 0x2, RZ, 0xfc, !PT ;  /* 0x0000000216161812 */ /* 0x000fc800078efcff */
[----:B------:R-:W-:Y:S01]  /*1fef0*/  @P0 LOP3.LUT R22, R22, 0x1, RZ, 0xfc, !PT ;  /* 0x0000000116160812 */ /* 0x000fe200078efcff */
[----:B0-----:R-:W-:Y:S06]  /*1ff00*/  BRA.DIV UR5, `(.L_x_5119) ;  /* 0x0000004e05ec7947 */ /* 0x001fec000b800000 */
.L_x_5229:
[----:B------:R-:W-:Y:S01]  /*1ff10*/  SHF.R.S32.HI R32, RZ, 0x1f, R18 ;  /* 0x0000001fff207819 */ /* 0x000fe20000011412 */
[----:B------:R-:W-:Y:S06]  /*1ff20*/  @!P2 BRA `(.L_x_5120) ;  /* 0x000000000004a947 */ /* 0x000fec0003800000 */
[----:B------:R-:W-:Y:S01]  /*1ff30*/  BPT.TRAP 0x1 ;  /* 0x000000040000795c */ /* 0x000fe20000300000 */
.L_x_5120:
        /* <DEDUP_REMOVED lines=25> */
.L_x_5230:
[----:B------:R-:W-:Y:S05]  /*200d0*/  BSYNC B0 ;  /* 0x0000000000007941 */ /* 0x000fea0003800000 */
.L_x_5121:
[----:B------:R-:W2:Y:S01]  /*200e0*/  LDL R11, [R1+0x288] ;  /* 0x00028800010b7983 */ /* 0x000ea20000100800 */
[----:B------:R-:W-:Y:S01]  /*200f0*/  ULDC.64 UR4, c[0x0][0x300] ;  /* 0x0000c00000047ab9 */ /* 0x000fe20000000a00 */
[----:B------:R-:W-:Y:S01]  /*20100*/  LOP3.LUT P4, RZ, R22, 0x4, RZ, 0xc0, !PT ;  /* 0x0000000416ff7812 */ /* 0x000fe2000788c0ff */
[----:B------:R-:W-:Y:S01]  /*20110*/  IMAD R5, R5, UR4, RZ ;  /* 0x0000000405057c24 */ /* 0x000fe2000f8e02ff */
[----:B------:R-:W1:Y:S01]  /*20120*/  S2R R8, SR_TID.X ;  /* 0x0000000000087919 */ /* 0x000e620000002100 */
[----:B0-----:R-:W-:Y:S01]  /*20130*/  IMAD.WIDE.U32 R2, R0, UR4, RZ ;  /* 0x0000000400027c25 */ /* 0x001fe2000f8e00ff */
[----:B------:R-:W-:Y:S01]  /*20140*/  LOP3.LUT P3, RZ, R22, 0x2, RZ, 0xc0, !PT ;  /* 0x0000000216ff7812 */ /* 0x000fe2000786c0ff */
[----:B------:R-:W0:Y:S02]  /*20150*/  S2R R12, SR_TID.X ;  /* 0x00000000000c7919 */ /* 0x000e240000002100 */
        /* <DEDUP_REMOVED lines=16> */
[----:B-1----:R-:W-:-:S03]  /*20260*/  LOP3.LUT R10, R8, 0x7f, RZ, 0xc0, !PT ;  /* 0x0000007f080a7812 */ /* 0x002fc600078ec0ff */
[----:B------:R-:W-:Y:S01]  /*20270*/  LEA.HI.X R0, R2, UR5, R0, 0x1, P0 ;  /* 0x0000000502007c11 */ /* 0x000fe200080f0c00 */
[----:B0-----:R-:W-:Y:S02]  /*20280*/  IMAD.SHL.U32 R8, R12, 0x8, RZ ;  /* 0x000000080c087824 */ /* 0x001fe400078e00ff */
[----:B------:R-:W-:Y:S01]  /*20290*/  IMAD.SHL.U32 R9, R10, 0x8, RZ ;  /* 0x000000080a097824 */ /* 0x000fe200078e00ff */
[----:B------:R-:W-:Y:S02]  /*202a0*/  SHF.R.U32.HI R10, RZ, 0x3, R10 ;  /* 0x00000003ff0a7819 */ /* 0x000fe4000001160a */
[----:B------:R-:W-:-:S04]  /*202b0*/  LOP3.LUT R8, R8, 0x1f8, RZ, 0xc0, !PT ;  /* 0x000001f808087812 */ /* 0x000fc800078ec0ff */
[----:B------:R-:W-:-:S04]  /*202c0*/  LOP3.LUT R8, R8, 0x38, R12, 0x78, !PT ;  /* 0x0000003808087812 */ /* 0x000fc800078e780c */
[----:B------:R-:W-:-:S05]  /*202d0*/  LOP3.LUT R8, R8, 0x200, R9, 0xf8, !PT ;  /* 0x0000020008087812 */ /* 0x000fca00078ef809 */
[----:B------:R-:W-:Y:S02]  /*202e0*/  IMAD R5, R26, 0x4800, R8 ;  /* 0x000048001a057824 */ /* 0x000fe400078e0208 */
        /* <DEDUP_REMOVED lines=66> */
.L_x_5244:
        /* <DEDUP_REMOVED lines=12> */
.L_x_5124:
        /* <DEDUP_REMOVED lines=10> */
.L_x_5125:
[----:B------:R2:W-:Y:S02]  /*20870*/  SYNCS.ARRIVE.TRANS64.A1T0 RZ, [R7+URZ+0x30830], RZ ;  /* 0x030830ff07ff79a7 */ /* 0x0005e4000810003f */
[----:B------:R-:W-:Y:S05]  /*20880*/  WARPSYNC.ALL ;  /* 0x0000000000007948 */ /* 0x000fea0003800000 */
[----:B------:R-:W-:Y:S01]  /*20890*/  ULDC.64 UR4, c[0x0][0xa00] ;  /* 0x0002800000047ab9 */ /* 0x000fe20000000a00 */
[----:B-1----:R-:W-:Y:S01]  /*208a0*/  VIADD R2, R23, 0x12400 ;  /* 0x0001240017027836 */ /* 0x002fe20000000000 */
[----:B------:R-:W-:Y:S01]  /*208b0*/  BAR.SYNC.DEFER_BLOCKING 0x8, 0x180 ;  /* 0x0206000000007b1d */ /* 0x000fe20000010000 */
[----:B------:R-:W-:Y:S02]  /*208c0*/  ISETP.NE.U32.AND P0, PT, RZ, UR4, PT ;  /* 0x00000004ff007c0c */ /* 0x000fe4000bf05070 */
[----:B------:R-:W-:-:S02]  /*208d0*/  SHF.R.S32.HI R0, RZ, 0x1f, R19 ;  /* 0x0000001fff007819 */ /* 0x000fc40000011413 */
[----:B------:R-:W-:Y:S01]  /*208e0*/  ISETP.NE.AND.EX P0, PT, RZ, UR5, PT, P0 ;  /* 0x00000005ff007c0c */ /* 0x000fe2000bf05300 */
[----:B------:R-:W-:Y:S01]  /*208f0*/  ULDC.64 UR4, c[0x0][0x298] ;  /* 0x0000a60000047ab9 */ /* 0x000fe20000000a00 */
[----:B------:R-:W-:Y:S01]  /*20900*/  LOP3.LUT P1, RZ, R2, 0x3ff, RZ, 0xc0, !PT ;  /* 0x000003ff02ff7812 */ /* 0x000fe2000782c0ff */
[----:B------:R-:W-:Y:S01]  /*20910*/  BSSY B6, `(.L_x_5126) ;  /* 0x000001c000067945 */ /* 0x000fe20003800000 */
[----:B------:R-:W-:Y:S02]  /*20920*/  SEL R2, R19, RZ, !P0 ;  /* 0x000000ff13027207 */ /* 0x000fe40004000000 */
[----:B------:R-:W-:-:S03]  /*20930*/  SEL R0, R0, RZ, !P0 ;  /* 0x000000ff00007207 */ /* 0x000fc60004000000 */
[----:B------:R1:W-:Y:S04]  /*20940*/  STL [R1+0x29c], R2 ;  /* 0x00029c0201007387 */ /* 0x0003e80000100800 */
[----:B------:R3:W-:Y:S01]  /*20950*/  STL [R1+0x2b0], R0 ;  /* 0x0002b00001007387 */ /* 0x0007e20000100800 */
[----:B-1----:R-:W-:Y:S01]  /*20960*/  IMAD.WIDE.U32 R2, R35, UR4, RZ ;  /* 0x0000000423027c25 */ /* 0x002fe2000f8e00ff */
[----:B---3--:R-:W-:-:S04]  /*20970*/  SHF.R.S32.HI R0, RZ, 0x1f, R35 ;  /* 0x0000001fff007819 */ /* 0x008fc80000011423 */
[----:B------:R1:W-:Y:S01]  /*20980*/  STL.64 [R1+0x2a0], R2 ;  /* 0x0002a00201007387 */ /* 0x0003e20000100a00 */
        /* <DEDUP_REMOVED lines=20> */
.L_x_5127:
[----:B------:R-:W-:Y:S05]  /*20ad0*/  BSYNC B6 ;  /* 0x0000000000067941 */ /* 0x000fea0003800000 */
.L_x_5126:
[----:B------:R-:W3:Y:S01]  /*20ae0*/  LDL.LU.64 R2, [R1+0x2a0] ;  /* 0x0002a00001027983 */ /* 0x000ee20000300a00 */
[----:B------:R-:W-:Y:S01]  /*20af0*/  ULDC.64 UR4, c[0x0][0x2d8] ;  /* 0x0000b60000047ab9 */ /* 0x000fe20000000a00 */
[----:B--2---:R-:W1:Y:S02]  /*20b00*/  LDC R7, c[0x0][0x448] ;  /* 0x00011200ff077b82 */ /* 0x004e640000000800 */
[----:B0-----:R-:W2:Y:S04]  /*20b10*/  LDL.LU R4, [R1+0x2b0] ;  /* 0x0002b00001047983 */ /* 0x001ea80000300800 */
[----:B------:R-:W4:Y:S01]  /*20b20*/  LDL.LU R20, [R1+0x29c] ;  /* 0x00029c0001147983 */ /* 0x000f220000300800 */
[----:B------:R-:W-:-:S03]  /*20b30*/  IMAD R0, R32, UR4, RZ ;  /* 0x0000000420007c24 */ /* 0x000fc6000f8e02ff */
[----:B------:R0:W5:Y:S01]  /*20b40*/  LDL R8, [R1+0x284] ;  /* 0x0002840001087983 */ /* 0x0001620000100800 */
[----:B------:R-:W-:Y:S01]  /*20b50*/  IMAD R0, R18, UR5, R0 ;  /* 0x0000000512007c24 */ /* 0x000fe2000f8e0200 */
[----:B------:R-:W0:Y:S01]  /*20b60*/  S2R R21, SR_TID.X ;  /* 0x0000000000157919 */ /* 0x000e220000002100 */
[----:B-1----:R-:W-:-:S13]  /*20b70*/  ISETP.NE.AND P0, PT, R7, 0x1, PT ;  /* 0x000000010700780c */ /* 0x002fda0003f05270 */
[----:B------:R-:W1:Y:S01]  /*20b80*/  @P0 LDC R6, c[0x0][0x44c] ;  /* 0x00011300ff060b82 */ /* 0x000e620000000800 */
[----:B0-----:R-:W-:-:S04]  /*20b90*/  LOP3.LUT R21, R21, 0x7f, RZ, 0xc0, !PT ;  /* 0x0000007f15157812 */ /* 0x001fc800078ec0ff */
[----:B------:R-:W-:Y:S01]  /*20ba0*/  SHF.R.U32.HI R21, RZ, 0x3, R21 ;  /* 0x00000003ff157819 */ /* 0x000fe20000011615 */
[----:B---3--:R-:W-:Y:S02]  /*20bb0*/  IMAD.MOV.U32 R3, RZ, RZ, R35 ;  /* 0x000000ffff037224 */ /* 0x008fe400078e0023 */
[----:B------:R-:W-:Y:S01]  /*20bc0*/  IMAD.WIDE.U32 R2, R18, UR4, R2 ;  /* 0x0000000412027c25 */ /* 0x000fe2000f8e0002 */
[----:B------:R-:W-:-:S03]  /*20bd0*/  ULDC.64 UR4, c[0x0][0x2e0] ;  /* 0x0000b80000047ab9 */ /* 0x000fc60000000a00 */
[----:B------:R-:W-:Y:S02]  /*20be0*/  IMAD.IADD R3, R3, 0x1, R0 ;  /* 0x0000000103037824 */ /* 0x000fe400078e0200 */
[----:B--2---:R-:W-:Y:S02]  /*20bf0*/  IMAD R0, R4, UR4, RZ ;  /* 0x0000000404007c24 */ /* 0x004fe4000f8e02ff */
[----:B----4-:R-:W-:-:S04]  /*20c00*/  IMAD.WIDE.U32 R2, R20, UR4, R2 ;  /* 0x0000000414027c25 */ /* 0x010fc8000f8e0002 */
[----:B------:R-:W-:Y:S01]  /*20c10*/  IMAD R0, R20, UR5, R0 ;  /* 0x0000000514007c24 */ /* 0x000fe2000f8e0200 */
[----:B------:R-:W-:Y:S01]  /*20c20*/  ULDC.64 UR4, c[0x0][0x2d0] ;  /* 0x0000b40000047ab9 */ /* 0x000fe20000000a00 */
[----:B------:R-:W0:Y:S02]  /*20c30*/  S2R R20, SR_TID.X ;  /* 0x0000000000147919 */ /* 0x000e240000002100 */
[----:B------:R-:W-:Y:S02]  /*20c40*/  IMAD.IADD R3, R3, 0x1, R0 ;  /* 0x0000000103037824 */ /* 0x000fe400078e0200 */
[----:B------:R-:W2:Y:S01]  /*20c50*/  @P0 LDC R0, c[0x0][0x450] ;  /* 0x00011400ff000b82 */ /* 0x000ea20000000800 */
[----:B0-----:R-:W-:-:S05]  /*20c60*/  IMAD.SHL.U32 R20, R20, 0x10, RZ ;  /* 0x0000001014147824 */ /* 0x001fca00078e00ff */
[----:B------:R-:W-:-:S05]  /*20c70*/  LOP3.LUT R20, R21, 0x70, R20, 0xf8, !PT ;  /* 0x0000007015147812 */ /* 0x000fca00078ef814 */
[----:B------:R-:W-:-:S04]  /*20c80*/  IMAD.IADD R5, R20, 0x1, R28 ;  /* 0x0000000114057824 */ /* 0x000fc800078e021c */
[----:B-1----:R-:W-:-:S04]  /*20c90*/  @P0 IMAD.HI.U32 R6, R5, R6, RZ ;  /* 0x0000000605060227 */ /* 0x002fc800078e00ff */
[----:B------:R-:W-:Y:S01]  /*20ca0*/  IMAD.MOV.U32 R4, RZ, RZ, R5 ;  /* 0x000000ffff047224 */ /* 0x000fe200078e0005 */
[----:B--2---:R-:W-:Y:S01]  /*20cb0*/  @P0 SHF.R.U32.HI R4, RZ, R0, R6 ;  /* 0x00000000ff040219 */ /* 0x004fe20000011606 */
        /* <DEDUP_REMOVED lines=23> */
[----:B------:R-:W-:Y:S01]  /*20e30*/  SHF.R.U32.HI R9, RZ, 0x3, R20 ;  /* 0x00000003ff097819 */ /* 0x000fe20000011614 */
[----:B------:R-:W-:Y:S10]  /*20e40*/  BRA.DIV UR5, `(.L_x_5128) ;  /* 0x0000004a058c7947 */ /* 0x000ff4000b800000 */
        /* <DEDUP_REMOVED lines=10> */
[----:B-----5:R-:W-:Y:S04]  /*20ef0*/  @!P1 LDGSTS.E.BYPASS.LTC128B.128 [R8+0x12400], desc[UR38][R2.64], !P3 ;  /* 0x1240000002089fae */ /* 0x020fe8000d901d66 */
        /* <DEDUP_REMOVED lines=68> */
.L_x_5261:
        /* <DEDUP_REMOVED lines=12> */
.L_x_5130:
[----:B------:R-:W-:Y:S05]  /*21400*/  BSYNC B0 ;  /* 0x0000000000007941 */ /* 0x000fea0003800000 */
.L_x_5129:
[----:B------:R-:W-:Y:S01]  /*21410*/  NOP ;  /* 0x0000000000007918 */ /* 0x000fe20000000000 */
[----:B------:R-:W-:-:S13]  /*21420*/  PLOP3.LUT P0, PT, PT, PT, PT, 0x80, 0x0 ;  /* 0x000000000000781c */ /* 0x000fda0003f0f070 */
.L_x_5131:
[----:B------:R-:W-:Y:S02]  /*21430*/  PLOP3.LUT P1, PT, P1, P0, PT, 0xa2, 0x0 ;  /* 0x000000000000781c */ /* 0x000fe40000f21472 */
[----:B------:R-:W-:-:S08]  /*21440*/  @P0 R2UR P1, UR4, R23 ;  /* 0x00000000170402ca */ /* 0x000fd00000020000 */
[----:B------:R-:W-:-:S05]  /*21450*/  @P0 PLOP3.LUT P0, PT, P1, PT, PT, 0x80, 0x0 ;  /* 0x000000000000081c */ /* 0x000fca0000f0f070 */
[----:B------:R-:W-:Y:S01]  /*21460*/  @!P1 SYNCS.ARRIVE.TRANS64.RED.A0T1 RZ, [UR4+0x30800], RZ ;  /* 0x030800ffffff99a7 */ /* 0x000fe20008200404 */
[----:B------:R-:W-:Y:S07]  /*21470*/  @!P1 ARRIVES.LDGSTSBAR.64.TRANSCNT [UR4+0x30800] ;  /* 0x03080000ff0099b0 */ /* 0x000fee0008000a84 */
[----:B------:R-:W-:Y:S05]  /*21480*/  @P0 BRA.U.ANY `(.L_x_5131) ;  /* 0xfffffffd00e80947 */ /* 0x000fea000393ffff */
[----:B01----:R-:W2:Y:S02]  /*21490*/  LDL.LU R2, [R1+0x2ac] ;  /* 0x0002ac0001027983 */ /* 0x003ea40000300800 */
[----:B--2---:R-:W-:-:S05]  /*214a0*/  VIADD R2, R2, 0x1 ;  /* 0x0000000102027836 */ /* 0x004fca0000000000 */
[----:B------:R0:W-:Y:S01]  /*214b0*/  STL [R1+0x2ac], R2 ;  /* 0x0002ac0201007387 */ /* 0x0001e20000100800 */
[----:B------:R-:W-:-:S04]  /*214c0*/  LEA.HI R0, R2, R2, RZ, 0x1 ;  /* 0x0000000202007211 */ /* 0x000fc800078f08ff */
[----:B------:R-:W-:-:S05]  /*214d0*/  LOP3.LUT R0, R0, 0xfffffffe, RZ, 0xc0, !PT ;  /* 0xfffffffe00007812 */ /* 0x000fca00078ec0ff */
[----:B------:R-:W-:-:S05]  /*214e0*/  IMAD.IADD R0, R2, 0x1, -R0 ;  /* 0x0000000102007824 */ /* 0x000fca00078e0a00 */
[----:B------:R-:W-:Y:S01]  /*214f0*/  SHF.L.U32 R0, R0, 0x1f, RZ ;  /* 0x0000001f00007819 */ /* 0x000fe200000006ff */
[----:B------:R-:W-:Y:S01]  /*21500*/  NOP ;  /* 0x0000000000007918 */ /* 0x000fe20000000000 */
[----:B0-----:R-:W2:Y:S01]  /*21510*/  LDL.LU R2, [R1+0x2a8] ;  /* 0x0002a80001027983 */ /* 0x001ea20000300800 */
[----:B------:R0:W-:Y:S01]  /*21520*/  SYNCS.ARRIVE.TRANS64.A1T0 RZ, [R23+URZ+0x30800], RZ ;  /* 0x030800ff17ff79a7 */ /* 0x0001e2000810003f */
[----:B------:R-:W-:Y:S01]  /*21530*/  BSSY B0, `(.L_x_5132) ;  /* 0x0000004000007945 */ /* 0x000fe20003800000 */
[----:B------:R-:W1:Y:S01]  /*21540*/  SYNCS.PHASECHK.TRANS64.TRYWAIT P0, [R23+URZ+0x30820], R0 ;  /* 0x03082000170075a7 */ /* 0x000e62000800017f */
[----:B--2---:R-:W-:Y:S02]  /*21550*/  VIADD R6, R2, 0xfffffffe ;  /* 0xfffffffe02067836 */ /* 0x004fe40000000000 */
[----:B01----:R-:W-:Y:S05]  /*21560*/  @!P0 BRA `(.L_x_5133) ;  /* 0x0000004c007c8947 */ /* 0x003fea0003800000 */
.L_x_5262:
[----:B------:R-:W-:Y:S05]  /*21570*/  BSYNC B0 ;  /* 0x0000000000007941 */ /* 0x000fea0003800000 */
.L_x_5132:
        /* <DEDUP_REMOVED lines=11> */
.L_x_5148:
[----:B------:R-:W2:Y:S01]  /*21630*/  LDL R4, [R1+0x28c] ;  /* 0x00028c0001047983 */ /* 0x000ea20000100800 */
[----:B------:R-:W1:Y:S03]  /*21640*/  LDC R7, c[0x0][0x430] ;  /* 0x00010c00ff077b82 */ /* 0x000e660000000800 */
[----:B------:R-:W3:Y:S01]  /*21650*/  LDL R8, [R1+0x294] ;  /* 0x0002940001087983 */ /* 0x000ee20000100800 */
[----:B0-----:R-:W0:Y:S01]  /*21660*/  S2R R0, SR_TID.X ;  /* 0x0000000000007919 */ /* 0x001e220000002100 */
[----:B------:R-:W4:Y:S01]  /*21670*/  S2R R2, SR_TID.X ;  /* 0x0000000000027919 */ /* 0x000f220000002100 */
[----:B-1----:R-:W-:Y:S02]  /*21680*/  ISETP.NE.AND P0, PT, R7, 0x1, PT ;  /* 0x000000010700780c */ /* 0x002fe40003f05270 */
[----:B0-----:R-:W-:Y:S01]  /*21690*/  LOP3.LUT R0, R0, 0x7f, RZ, 0xc0, !PT ;  /* 0x0000007f00007812 */ /* 0x001fe200078ec0ff */
[----:B----4-:R-:W-:-:S03]  /*216a0*/  IMAD.SHL.U32 R3, R2, 0x10, RZ ;  /* 0x0000001002037824 */ /* 0x010fc600078e00ff */
[----:B------:R-:W-:-:S07]  /*216b0*/  SHF.R.U32.HI R0, RZ, 0x3, R0 ;  /* 0x00000003ff007819 */ /* 0x000fce0000011600 */
[----:B------:R-:W0:Y:S01]  /*216c0*/  @P0 LDC R2, c[0x0][0x438] ;  /* 0x00010e00ff020b82 */ /* 0x000e220000000800 */
[----:B------:R-:W-:-:S04]  /*216d0*/  LOP3.LUT R3, R0, 0x70, R3, 0xf8, !PT ;  /* 0x0000007000037812 */ /* 0x000fc800078ef803 */
[----:B------:R-:W-:-:S03]  /*216e0*/  ISETP.GT.U32.AND P5, PT, R3, 0x5f, PT ;  /* 0x0000005f0300780c */ /* 0x000fc60003fa4070 */
[----:B------:R-:W1:Y:S01]  /*216f0*/  @P0 LDC R0, c[0x0][0x434] ;  /* 0x00010d00ff000b82 */ /* 0x000e620000000800 */
[----:B--2---:R-:W-:-:S09]  /*21700*/  IMAD R9, R6, 0x60, R4 ;  /* 0x0000006006097824 */ /* 0x004fd200078e0204 */
[----:B------:R-:W3:Y:S01]  /*21710*/  @!P5 LDC.64 R4, c[0x0][0x428] ;  /* 0x00010a00ff04db82 */ /* 0x000ee20000000a00 */
[----:B------:R-:W-:-:S04]  /*21720*/  IMAD.IADD R9, R3, 0x1, R9 ;  /* 0x0000000103097824 */ /* 0x000fc800078e0209 */
[----:B-1----:R-:W-:-:S04]  /*21730*/  @P0 IMAD.HI.U32 R3, R9, R0, RZ ;  /* 0x0000000009030227 */ /* 0x002fc800078e00ff */
[----:B------:R-:W-:Y:S01]  /*21740*/  IMAD.MOV.U32 R0, RZ, RZ, R9 ;  /* 0x000000ffff007224 */ /* 0x000fe200078e0009 */
[----:B0-----:R-:W-:-:S04]  /*21750*/  @P0 SHF.R.U32.HI R0, RZ, R2, R3 ;  /* 0x00000002ff000219 */ /* 0x001fc80000011603 */
[--C-:B------:R-:W-:Y:S01]  /*21760*/  @!P5 SHF.R.S32.HI R3, RZ, 0x1f, R0.reuse ;  /* 0x0000001fff03d819 */ /* 0x100fe20000011400 */
[----:B------:R-:W-:Y:S02]  /*21770*/  @!P5 IMAD.MOV.U32 R2, RZ, RZ, R0 ;  /* 0x000000ffff02d224 */ /* 0x000fe400078e0000 */
[-C--:B---3--:R-:W-:Y:S02]  /*21780*/  @!P5 IMAD R8, R8, R4.reuse, RZ ;  /* 0x000000040808d224 */ /* 0x088fe400078e02ff */
[----:B------:R-:W-:-:S04]  /*21790*/  @!P5 IMAD.WIDE.U32 R2, R33, R4, R2 ;  /* 0x000000042102d225 */ /* 0x000fc800078e0002 */
[----:B------:R-:W-:Y:S02]  /*217a0*/  @!P5 IMAD R8, R33, R5, R8 ;  /* 0x000000052108d224 */ /* 0x000fe400078e0208 */
[----:B------:R-:W0:Y:S01]  /*217b0*/  @!P5 LDC.64 R4, c[0x0][0x418] ;  /* 0x00010600ff04db82 */ /* 0x000e220000000a00 */
[----:B------:R-:W-:Y:S02]  /*217c0*/  IMAD.MOV R0, RZ, RZ, -R0 ;  /* 0x000000ffff007224 */ /* 0x000fe400078e0a00 */
[----:B------:R-:W-:Y:S02]  /*217d0*/  @!P5 IMAD.IADD R3, R8, 0x1, R3 ;  /* 0x000000010803d824 */ /* 0x000fe400078e0203 */
[----:B------:R-:W-:Y:S02]  /*217e0*/  IMAD R9, R7, R0, R9 ;  /* 0x0000000007097224 */ /* 0x000fe400078e0209 */
[----:B------:R-:W-:Y:S01]  /*217f0*/  IMAD.MOV.U32 R0, RZ, RZ, RZ ;  /* 0x000000ffff007224 */ /* 0x000fe200078e00ff */
[----:B0-----:R-:W-:-:S04]  /*21800*/  @!P5 LEA R4, P0, R2, R4, 0x2 ;  /* 0x000000040204d211 */ /* 0x001fc800078010ff */
[----:B------:R-:W-:-:S05]  /*21810*/  @!P5 LEA.HI.X R5, R2, R5, R3, 0x2, P0 ;  /* 0x000000050205d211 */ /* 0x000fca00000f1403 */
[----:B------:R0:W5:Y:S01]  /*21820*/  @!P5 LDG.E R0, desc[UR38][R4.64] ;  /* 0x000000260400d981 */ /* 0x000162000c1e1900 */
[----:B------:R-:W-:Y:S01]  /*21830*/  LOP3.LUT P4, RZ, R22, 0x10, RZ, 0xc0, !PT ;  /* 0x0000001016ff7812 */ /* 0x000fe2000788c0ff */
[----:B------:R-:W-:-:S05]  /*21840*/  VIADD R26, R10, 0x1 ;  /* 0x000000010a1a7836 */ /* 0x000fca0000000000 */
[C---:B------:R-:W-:Y:S01]  /*21850*/  ISETP.NE.AND P0, PT, R26.reuse, 0x2, PT ;  /* 0x000000021a00780c */ /* 0x040fe20003f05270 */
[----:B------:R-:W-:Y:S05]  /*21860*/  YIELD ;  /* 0x0000000000007946 */ /* 0x000fea0003800000 */
[----:B------:R-:W-:Y:S01]  /*21870*/  SEL R29, RZ, 0x1, P0 ;  /* 0x00000001ff1d7807 */ /* 0x000fe20000000000 */
[----:B------:R-:W-:Y:S01]  /*21880*/  IMAD.MOV.U32 R25, RZ, RZ, R6 ;  /* 0x000000ffff197224 */ /* 0x000fe200078e0006 */
[----:B------:R-:W-:Y:S02]  /*21890*/  SEL R26, R26, RZ, P0 ;  /* 0x000000ff1a1a7207 */ /* 0x000fe40000000000 */
[----:B------:R-:W-:Y:S01]  /*218a0*/  LOP3.LUT R29, R20, R29, RZ, 0x3c, !PT ;  /* 0x0000001d141d7212 */ /* 0x000fe200078e3cff */
[----:B0-----:R-:W-:Y:S06]  /*218b0*/  @!P4 BRA `(.L_x_5136) ;  /* 0x000000000004c947 */ /* 0x001fec0003800000 */
[----:B------:R-:W-:Y:S01]  /*218c0*/  BPT.TRAP 0x1 ;  /* 0x000000040000795c */ /* 0x000fe20000300000 */
.L_x_5136:
[----:B------:R-:W-:Y:S01]  /*218d0*/  IMAD R7, R26, 0x8, R23 ;  /* 0x000000081a077824 */ /* 0x000fe200078e0217 */
[----:B------:R-:W-:Y:S01]  /*218e0*/  SHF.L.U32 R2, R29, 0x1f, RZ ;  /* 0x0000001f1d027819 */ /* 0x000fe200000006ff */
[----:B------:R-:W-:Y:S03]  /*218f0*/  BSSY B1, `(.L_x_5137) ;  /* 0x0000003000017945 */ /* 0x000fe60003800000 */
[----:B------:R-:W0:Y:S02]  /*21900*/  SYNCS.PHASECHK.TRANS64.TRYWAIT P0, [R7+URZ+0x30840], R2 ;  /* 0x03084002070075a7 */ /* 0x000e24000800017f */
[----:B0-----:R-:W-:Y:S05]  /*21910*/  @!P0 BRA `(.L_x_5138) ;  /* 0x0000004800a48947 */ /* 0x001fea0003800000 */
.L_x_5263:
[----:B------:R-:W-:Y:S05]  /*21920*/  BSYNC B1 ;  /* 0x0000000000017941 */ /* 0x000fea0003800000 */
.L_x_5137:
[----:B------:R-:W1:Y:S01]  /*21930*/  S2R R5, SR_TID.X ;  /* 0x0000000000057919 */ /* 0x000e620000002100 */
[----:B------:R-:W-:Y:S01]  /*21940*/  SHF.R.S32.HI R21, RZ, 0x1f, R9 ;  /* 0x0000001fff157819 */ /* 0x000fe20000011409 */
[----:B------:R-:W-:Y:S01]  /*21950*/  ULDC.64 UR4, c[0x0][0x300] ;  /* 0x0000c00000047ab9 */ /* 0x000fe20000000a00 */
[----:B-----5:R-:W-:Y:S01]  /*21960*/  SHF.R.S32.HI R28, RZ, 0x1f, R0 ;  /* 0x0000001fff1c7819 */ /* 0x020fe20000011400 */
[----:B------:R-:W2:Y:S01]  /*21970*/  S2R R6, SR_TID.X ;  /* 0x0000000000067919 */ /* 0x000ea20000002100 */
[----:B0-----:R-:W-:Y:S01]  /*21980*/  IMAD.WIDE.U32 R2, R9, UR4, RZ ;  /* 0x0000000409027c25 */ /* 0x001fe2000f8e00ff */
[C---:B------:R-:W-:Y:S02]  /*21990*/  LOP3.LUT P5, RZ, R22.reuse, 0x2, RZ, 0xc0, !PT ;  /* 0x0000000216ff7812 */ /* 0x040fe400078ac0ff */
[----:B------:R-:W-:Y:S01]  /*219a0*/  LOP3.LUT P4, RZ, R22, 0x1, RZ, 0xc0, !PT ;  /* 0x0000000116ff7812 */ /* 0x000fe2000788c0ff */
        /* <DEDUP_REMOVED lines=9> */
[----:B------:R-:W-:Y:S01]  /*21a40*/  IMAD R4, R32, UR4, RZ ;  /* 0x0000000420047c24 */ /* 0x000fe2000f8e02ff */
[----:B-1----:R-:W-:Y:S01]  /*21a50*/  LOP3.LUT R5, R5, 0x7f, RZ, 0xc0, !PT ;  /* 0x0000007f05057812 */ /* 0x002fe200078ec0ff */
[----:B------:R-:W-:-:S04]  /*21a60*/  IMAD.WIDE.U32 R2, R18, UR4, R2 ;  /* 0x0000000412027c25 */ /* 0x000fc8000f8e0002 */
[----:B------:R-:W-:Y:S02]  /*21a70*/  IMAD.SHL.U32 R11, R5, 0x8, RZ ;  /* 0x00000008050b7824 */ /* 0x000fe400078e00ff */
[----:B--2---:R-:W-:Y:S02]  /*21a80*/  IMAD.SHL.U32 R5, R6, 0x8, RZ ;  /* 0x0000000806057824 */ /* 0x004fe400078e00ff */
[----:B------:R-:W-:Y:S01]  /*21a90*/  IMAD R4, R18, UR5, R4 ;  /* 0x0000000512047c24 */ /* 0x000fe2000f8e0204 */
[----:B------:R-:W-:Y:S02]  /*21aa0*/  ULDC.64 UR4, c[0x0][0x2e8] ;  /* 0x0000ba0000047ab9 */ /* 0x000fe40000000a00 */
[----:B------:R-:W-:Y:S01]  /*21ab0*/  LOP3.LUT R5, R5, 0x1f8, RZ, 0xc0, !PT ;  /* 0x000001f805057812 */ /* 0x000fe200078ec0ff */
[----:B------:R-:W-:Y:S01]  /*21ac0*/  IMAD.IADD R4, R4, 0x1, R3 ;  /* 0x0000000104047824 */ /* 0x000fe200078e0203 */
[----:B------:R-:W-:Y:S01]  /*21ad0*/  LEA R8, P0, R2, UR4, 0x1 ;  /* 0x0000000402087c11 */ /* 0x000fe2000f8008ff */
[----:B------:R-:W-:Y:S01]  /*21ae0*/  UMOV UR4, 0xffffffff ;  /* 0xffffffff00047882 */ /* 0x000fe20000000000 */
[----:B------:R-:W-:-:S02]  /*21af0*/  LOP3.LUT R5, R5, 0x38, R6, 0x78, !PT ;  /* 0x0000003805057812 */ /* 0x000fc400078e7806 */
[----:B------:R-:W-:Y:S02]  /*21b00*/  LEA.HI.X R6, R2, UR5, R4, 0x1, P0 ;  /* 0x0000000502067c11 */ /* 0x000fe400080f0c04 */
[----:B------:R-:W-:-:S05]  /*21b10*/  LOP3.LUT R5, R5, 0x200, R11, 0xf8, !PT ;  /* 0x0000020005057812 */ /* 0x000fca00078ef80b */
[----:B------:R-:W-:Y:S01]  /*21b20*/  IMAD R5, R26, 0x4800, R5 ;  /* 0x000048001a057824 */ /* 0x000fe200078e0205 */
        /* <DEDUP_REMOVED lines=41> */
.L_x_5277:
        /* <DEDUP_REMOVED lines=11> */
.L_x_5140:
        /* <DEDUP_REMOVED lines=10> */
.L_x_5141:
[----:B------:R2:W-:Y:S01]  /*21f10*/  SYNCS.ARRIVE.TRANS64.A1T0 RZ, [R7+URZ+0x30830], RZ ;  /* 0x030830ff07ff79a7 */ /* 0x0005e2000810003f */
[----:B------:R-:W-:Y:S05]  /*21f20*/  @!P5 BRA `(.L_x_5142) ;  /* 0x000000000004d947 */ /* 0x000fea0003800000 */
[----:B------:R-:W-:Y:S01]  /*21f30*/  BPT.TRAP 0x1 ;  /* 0x000000040000795c */ /* 0x000fe20000300000 */
.L_x_5142:
[----:B-1----:R-:W-:Y:S01]  /*21f40*/  SHF.L.U32 R2, R20, 0x1f, RZ ;  /* 0x0000001f14027819 */ /* 0x002fe200000006ff */
[----:B0-----:R-:W-:Y:S01]  /*21f50*/  IMAD R6, R10, 0x8, R23 ;  /* 0x000000080a067824 */ /* 0x001fe200078e0217 */
[----:B------:R-:W-:Y:S03]  /*21f60*/  BSSY B1, `(.L_x_5143) ;  /* 0x0000003000017945 */ /* 0x000fe60003800000 */
[----:B------:R-:W0:Y:S02]  /*21f70*/  SYNCS.PHASECHK.TRANS64.TRYWAIT P0, [R6+URZ+0x30860], R2 ;  /* 0x03086002060075a7 */ /* 0x000e24000800017f */
[----:B0-----:R-:W-:Y:S05]  /*21f80*/  @!P0 BRA `(.L_x_5144) ;  /* 0x0000004800fc8947 */ /* 0x001fea0003800000 */
.L_x_5278:
[----:B------:R-:W-:Y:S05]  /*21f90*/  BSYNC B1 ;  /* 0x0000000000017941 */ /* 0x000fea0003800000 */
.L_x_5143:
[----:B--2---:R-:W2:Y:S01]  /*21fa0*/  LDL R7, [R1+0x288] ;  /* 0x0002880001077983 */ /* 0x004ea20000100800 */
[----:B------:R-:W1:Y:S01]  /*21fb0*/  S2R R11, SR_TID.X ;  /* 0x00000000000b7919 */ /* 0x000e620000002100 */
[----:B------:R-:W-:Y:S01]  /*21fc0*/  UMOV UR4, 0xffffffff ;  /* 0xffffffff00047882 */ /* 0x000fe20000000000 */
[C---:B-1----:R-:W-:Y:S01]  /*21fd0*/  IMAD.SHL.U32 R5, R11.reuse, 0x8, RZ ;  /* 0x000000080b057824 */ /* 0x042fe200078e00ff */
[----:B------:R-:W-:-:S04]  /*21fe0*/  LOP3.LUT R3, R11, 0x7f, RZ, 0xc0, !PT ;  /* 0x0000007f0b037812 */ /* 0x000fc800078ec0ff */
[----:B------:R-:W-:Y:S01]  /*21ff0*/  LOP3.LUT R5, R5, 0x1f8, RZ, 0xc0, !PT ;  /* 0x000001f805057812 */ /* 0x000fe200078ec0ff */
[----:B------:R-:W-:-:S03]  /*22000*/  IMAD.SHL.U32 R8, R3, 0x8, RZ ;  /* 0x0000000803087824 */ /* 0x000fc600078e00ff */
[----:B------:R-:W-:Y:S02]  /*22010*/  LOP3.LUT R5, R5, 0x38, R11, 0x78, !PT ;  /* 0x0000003805057812 */ /* 0x000fe400078e780b */
[----:B------:R-:W-:Y:S02]  /*22020*/  SHF.R.U32.HI R3, RZ, 0x3, R3 ;  /* 0x00000003ff037819 */ /* 0x000fe40000011603 */
[----:B------:R-:W-:-:S05]  /*22030*/  LOP3.LUT R5, R5, 0x200, R8, 0xf8, !PT ;  /* 0x0000020005057812 */ /* 0x000fca00078ef808 */
[----:B------:R-:W-:Y:S02]  /*22040*/  IMAD R5, R10, 0x4800, R5 ;  /* 0x000048000a057824 */ /* 0x000fe400078e0205 */
[----:B--2---:R-:W-:-:S04]  /*22050*/  IMAD R7, R31, -0x60, R7 ;  /* 0xffffffa01f077824 */ /* 0x004fc800078e0207 */
        /* <DEDUP_REMOVED lines=56> */
.L_x_5292:
        /* <DEDUP_REMOVED lines=31> */
.L_x_5146:
        /* <DEDUP_REMOVED lines=10> */
.L_x_5147:
        /* <DEDUP_REMOVED lines=8> */
.L_x_5135:
[----:B------:R-:W-:Y:S05]  /*226f0*/  BSYNC B0 ;  /* 0x0000000000007941 */ /* 0x000fea0003800000 */
.L_x_5134:
        /* <DEDUP_REMOVED lines=17> */
.L_x_5150:
[----:B------:R-:W-:Y:S05]  /*22810*/  BSYNC B0 ;  /* 0x0000000000007941 */ /* 0x000fea0003800000 */
.L_x_5149:
[----:B------:R-:W-:-:S13]  /*22820*/  LOP3.LUT P0, RZ, R22, 0x10, RZ, 0xc0, !PT ;  /* 0x0000001016ff7812 */ /* 0x000fda000780c0ff */
[----:B------:R-:W-:Y:S05]  /*22830*/  @!P0 BRA `(.L_x_5151) ;  /* 0x0000000000048947 */ /* 0x000fea0003800000 */
[----:B------:R-:W-:Y:S01]  /*22840*/  BPT.TRAP 0x1 ;  /* 0x000000040000795c */ /* 0x000fe20000300000 */
.L_x_5151:
[----:B------:R-:W2:Y:S01]  /*22850*/  LDL.LU R2, [R1+0x288] ;  /* 0x0002880001027983 */ /* 0x000ea20000300800 */
[----:B------:R-:W-:Y:S01]  /*22860*/  IMAD R0, R26, 0x8, R23 ;  /* 0x000000081a007824 */ /* 0x000fe200078e0217 */
[----:B------:R-:W-:Y:S01]  /*22870*/  SHF.L.U32 R3, R29, 0x1f, RZ ;  /* 0x0000001f1d037819 */ /* 0x000fe200000006ff */
[----:B------:R-:W-:Y:S03]  /*22880*/  BSSY B0, `(.L_x_5152) ;  /* 0x0000004000007945 */ /* 0x000fe60003800000 */
[----:B------:R-:W0:Y:S01]  /*22890*/  SYNCS.PHASECHK.TRANS64.TRYWAIT P0, [R0+URZ+0x30860], R3 ;  /* 0x03086003000075a7 */ /* 0x000e22000800017f */
[----:B--2---:R-:W-:Y:S01]  /*228a0*/  IMAD R6, R25, -0x60, R2 ;  /* 0xffffffa019067824 */ /* 0x004fe200078e0202 */
[----:B0-----:R-:W-:Y:S06]  /*228b0*/  @!P0 BRA `(.L_x_5153) ;  /* 0x0000004800d88947 */ /* 0x001fec0003800000 */
.L_x_5293:
[----:B------:R-:W-:Y:S05]  /*228c0*/  BSYNC B0 ;  /* 0x0000000000007941 */ /* 0x000fea0003800000 */
.L_x_5152:
[----:B------:R-:W1:Y:S01]  /*228d0*/  S2R R2, SR_TID.X ;  /* 0x0000000000027919 */ /* 0x000e620000002100 */
[----:B------:R-:W-:Y:S01]  /*228e0*/  UMOV UR4, 0xffffffff ;  /* 0xffffffff00047882 */ /* 0x000fe20000000000 */
[----:B------:R-:W2:Y:S01]  /*228f0*/  S2R R7, SR_TID.X ;  /* 0x0000000000077919 */ /* 0x000ea20000002100 */
[----:B-1----:R-:W-:Y:S01]  /*22900*/  LOP3.LUT R5, R2, 0x7f, RZ, 0xc0, !PT ;  /* 0x0000007f02057812 */ /* 0x002fe200078ec0ff */
[----:B--2---:R-:W-:-:S04]  /*22910*/  IMAD.SHL.U32 R2, R7, 0x8, RZ ;  /* 0x0000000807027824 */ /* 0x004fc800078e00ff */
[----:B------:R-:W-:Y:S01]  /*22920*/  IMAD.SHL.U32 R4, R5, 0x8, RZ ;  /* 0x0000000805047824 */ /* 0x000fe200078e00ff */
[----:B------:R-:W-:Y:S02]  /*22930*/  SHF.R.U32.HI R5, RZ, 0x3, R5 ;  /* 0x00000003ff057819 */ /* 0x000fe40000011605 */
[----:B------:R-:W-:-:S03]  /*22940*/  LOP3.LUT R2, R2, 0x1f8, RZ, 0xc0, !PT ;  /* 0x000001f802027812 */ /* 0x000fc600078ec0ff */
[----:B------:R-:W-:Y:S01]  /*22950*/  IMAD.IADD R6, R6, 0x1, -R5 ;  /* 0x0000000106067824 */ /* 0x000fe200078e0a05 */
[----:B------:R-:W-:-:S04]  /*22960*/  LOP3.LUT R2, R2, 0x38, R7, 0x78, !PT ;  /* 0x0000003802027812 */ /* 0x000fc800078e7807 */
[----:B------:R-:W-:-:S05]  /*22970*/  LOP3.LUT R2, R2, 0x200, R4, 0xf8, !PT ;  /* 0x0000020002027812 */ /* 0x000fca00078ef804 */
[----:B------:R-:W-:Y:S01]  /*22980*/  IMAD R4, R26, 0x4800, R2 ;  /* 0x000048001a047824 */ /* 0x000fe200078e0202 */
        /* <DEDUP_REMOVED lines=59> */
.L_x_5307:
        /* <DEDUP_REMOVED lines=13> */
.L_x_5155:
        /* <DEDUP_REMOVED lines=10> */
.L_x_5156:
[----:B------:R-:W-:Y:S01]  /*22eb0*/  VIADD R26, R26, 0x1 ;  /* 0x000000011a1a7836 */ /* 0x000fe20000000000 */
[----:B------:R1:W-:Y:S04]  /*22ec0*/  SYNCS.ARRIVE.TRANS64.A1T0 RZ, [R0+URZ+0x30850], RZ ;  /* 0x030850ff00ff79a7 */ /* 0x0003e8000810003f */
[----:B------:R-:W-:-:S04]  /*22ed0*/  ISETP.NE.AND P0, PT, R26, 0x2, PT ;  /* 0x000000021a00780c */ /* 0x000fc80003f05270 */
[----:B-1----:R-:W-:Y:S02]  /*22ee0*/  SEL R0, RZ, 0x1, P0 ;  /* 0x00000001ff007807 */ /* 0x002fe40000000000 */
[----:B------:R-:W-:Y:S02]  /*22ef0*/  SEL R26, R26, RZ, P0 ;  /* 0x000000ff1a1a7207 */ /* 0x000fe40000000000 */
[----:B------:R-:W-:-:S07]  /*22f00*/  LOP3.LUT R29, R29, R0, RZ, 0x3c, !PT ;  /* 0x000000001d1d7212 */ /* 0x000fce00078e3cff */
.L_x_5113:
[----:B------:R-:W-:Y:S05]  /*22f10*/  BSYNC B7 ;  /* 0x0000000000077941 */ /* 0x000fea0003800000 */
.L_x_5111:
        /* <DEDUP_REMOVED lines=8> */
[----:B------:R0:W2:Y:S01]  /*22fa0*/  LDS.128 R16, [R23+0x308d0] ;  /* 0x0308d00017107984 */ /* 0x0000a20000000c00 */
[----:B------:R-:W-:Y:S06]  /*22fb0*/  BAR.ARV 0x4, 0x180 ;  /* 0x0106000000007b1d */ /* 0x000fec0000002000 */
[----:B------:R-:W-:Y:S05]  /*22fc0*/  BRA `(.L_x_5158) ;  /* 0x0000000800cc7947 */ /* 0x000fea0003800000 */
.L_x_5157:
        /* <DEDUP_REMOVED lines=8> */
[----:B0-----:R-:W0:Y:S02]  /*23050*/  @!P1 LDC.64 R2, c[0x0][0xc80] ;  /* 0x00032000ff029b82 */ /* 0x001e240000000a00 */
        /* <DEDUP_REMOVED lines=27> */
.L_x_5317:
[----:B------:R-:W-:Y:S02]  /*23210*/  ULDC UR4, c[0x0][0xc38] ;  /* 0x00030e0000047ab9 */ /* 0x000fe40000000800 */
[----:B------:R-:W-:-:S04]  /*23220*/  IMAD.U32 R7, RZ, RZ, UR4 ;  /* 0x00000004ff077e24 */ /* 0x000fc8000f8e00ff */
[----:B--2---:R-:W-:-:S04]  /*23230*/  IMAD R14, R14, R7, RZ ;  /* 0x000000070e0e7224 */ /* 0x004fc800078e02ff */
[----:B------:R-:W-:-:S05]  /*23240*/  IMAD.IADD R9, R4, 0x1, R14 ;  /* 0x0000000104097824 */ /* 0x000fca00078e020e */
[----:B------:R-:W-:-:S13]  /*23250*/  ISETP.GT.AND P6, PT, R9, R0, PT ;  /* 0x000000000900720c */ /* 0x000fda0003fc4270 */
[----:B------:R-:W-:Y:S05]  /*23260*/  @P6 BRA `(.L_x_5160) ;  /* 0x00000000009c6947 */ /* 0x000fea0003800000 */
.L_x_5165:
        /* <DEDUP_REMOVED lines=14> */
.L_x_5163:
[----:B------:R-:W-:Y:S05]  /*23350*/  BSYNC B0 ;  /* 0x0000000000007941 */ /* 0x000fea0003800000 */
.L_x_5162:
        /* <DEDUP_REMOVED lines=18> */
.L_x_5325:
[----:B------:R-:W-:Y:S02]  /*23480*/  ULDC UR4, c[0x0][0xc38] ;  /* 0x00030e0000047ab9 */ /* 0x000fe40000000800 */
[----:B------:R-:W-:-:S04]  /*23490*/  IMAD.U32 R7, RZ, RZ, UR4 ;  /* 0x00000004ff077e24 */ /* 0x000fc8000f8e00ff */
[----:B--2---:R-:W-:-:S04]  /*234a0*/  IMAD R14, R14, R7, RZ ;  /* 0x000000070e0e7224 */ /* 0x004fc800078e02ff */
[----:B------:R-:W-:-:S05]  /*234b0*/  IMAD.IADD R9, R14, 0x1, R9 ;  /* 0x000000010e097824 */ /* 0x000fca00078e0209 */
[----:B------:R-:W-:-:S13]  /*234c0*/  ISETP.GT.AND P6, PT, R9, R0, PT ;  /* 0x000000000900720c */ /* 0x000fda0003fc4270 */
[----:B------:R-:W-:Y:S05]  /*234d0*/  @!P6 BRA `(.L_x_5165) ;  /* 0xfffffffc0064e947 */ /* 0x000fea000383ffff */
.L_x_5160:
        /* <DEDUP_REMOVED lines=8> */
.L_x_5329:
[----:B------:R-:W-:Y:S01]  /*23560*/  ISETP.NE.AND P0, PT, R3, RZ, PT ;  /* 0x000000ff0300720c */ /* 0x000fe20003f05270 */
[----:B------:R-:W-:-:S12]  /*23570*/  IMAD.MOV.U32 R14, RZ, RZ, RZ ;  /* 0x000000ffff0e7224 */ /* 0x000fd800078e00ff */
[----:B------:R-:W-:Y:S05]  /*23580*/  @!P0 BRA `(.L_x_5167) ;  /* 0x0000000000108947 */ /* 0x000fea0003800000 */
[----:B------:R-:W-:Y:S01]  /*23590*/  UMOV UR4, 0xffffffff ;  /* 0xffffffff00047882 */ /* 0x000fe20000000000 */
[----:B------:R-:W-:Y:S02]  /*235a0*/  VIADD R12, R4, 0xffffffff ;  /* 0xffffffff040c7836 */ /* 0x000fe40000000000 */
[----:B------:R-:W-:Y:S05]  /*235b0*/  BRA.DIV UR4, `(.L_x_5168) ;  /* 0x0000004e04d87947 */ /* 0x000fea000b800000 */
[----:B------:R4:W0:Y:S02]  /*235c0*/  SHFL.IDX PT, R14, R2, R12, 0x1f ;  /* 0x00001f0c020e7589 */ /* 0x00082400000e0000 */
.L_x_5167:
        /* <DEDUP_REMOVED lines=66> */
.L_x_5161:
[----:B------:R-:W-:Y:S01]  /*239f0*/  UMOV UR4, URZ ;  /* 0x0000003f00047c82 */ /* 0x000fe20008000000 */
[----:B------:R-:W-:Y:S01]  /*23a00*/  UMOV UR5, URZ ;  /* 0x0000003f00057c82 */ /* 0x000fe20008000000 */
[----:B------:R-:W-:Y:S01]  /*23a10*/  ULDC UR6, c[0x0][0xc3c] ;  /* 0x00030f0000067ab9 */ /* 0x000fe20000000800 */
[----:B------:R-:W-:Y:S02]  /*23a20*/  IMAD.MOV.U32 R16, RZ, RZ, R0 ;  /* 0x000000ffff107224 */ /* 0x000fe400078e0000 */
[----:B------:R-:W-:Y:S02]  /*23a30*/  IMAD.U32 R17, RZ, RZ, UR4 ;  /* 0x00000004ff117e24 */ /* 0x000fe4000f8e00ff */
[----:B------:R-:W-:Y:S02]  /*23a40*/  IMAD.U32 R18, RZ, RZ, UR5 ;  /* 0x00000005ff127e24 */ /* 0x000fe4000f8e00ff */
[----:B------:R-:W-:-:S07]  /*23a50*/  IMAD.U32 R19, RZ, RZ, UR6 ;  /* 0x00000006ff137e24 */ /* 0x000fce000f8e00ff */
.L_x_5169:
        /* <DEDUP_REMOVED lines=10> */
.L_x_5158:
[----:B------:R-:W-:Y:S02]  /*23b00*/  ULDC UR4, c[0x0][0xc3c] ;  /* 0x00030f0000047ab9 */ /* 0x000fe40000000800 */
[----:B--2---:R-:W-:-:S13]  /*23b10*/  ISETP.GE.AND P0, PT, R19, UR4, PT ;  /* 0x0000000413007c0c */ /* 0x004fda000bf06270 */
[----:B------:R-:W-:Y:S05]  /*23b20*/  @!P0 BRA `(.L_x_5170) ;  /* 0xffffff9800448947 */ /* 0x000fea000383ffff */
[----:B------:R-:W-:Y:S05]  /*23b30*/  BSYNC B8 ;  /* 0x0000000000087941 */ /* 0x000fea0003800000 */
.L_x_5051:
[----:B-1----:R-:W2:Y:S01]  /*23b40*/  LDL.LU R0, [R1+0x2ac] ;  /* 0x0002ac0001007983 */ /* 0x002ea20000300800 */
        /* <DEDUP_REMOVED lines=11> */
.L_x_5332:
[----:B------:R-:W-:Y:S05]  /*23c00*/  BSYNC B0 ;  /* 0x0000000000007941 */ /* 0x000fea0003800000 */
.L_x_5171:
[----:B------:R-:W-:-:S03]  /*23c10*/  UMOV UR4, 0xffffffff ;  /* 0xffffffff00047882 */ /* 0x000fc60000000000 */
[----:B------:R-:W-:Y:S05]  /*23c20*/  BRA.DIV UR4, `(.L_x_5173) ;  /* 0x0000004a04747947 */ /* 0x000fea000b800000 */
[----:B-1----:R-:W1:Y:S02]  /*23c30*/  S2R R0, SR_TID.X ;  /* 0x0000000000007919 */ /* 0x002e640000002100 */
[----:B-1----:R-:W-:-:S04]  /*23c40*/  SHF.R.U32.HI R0, RZ, 0x5, R0 ;  /* 0x00000005ff007819 */ /* 0x002fc80000011600 */
[----:B------:R-:W-:-:S05]  /*23c50*/  LOP3.LUT R0, R0, 0x3, RZ, 0xc0, !PT ;  /* 0x0000000300007812 */ /* 0x000fca00078ec0ff */
[----:B------:R1:W2:Y:S02]  /*23c60*/  SHFL.IDX PT, R14, R0, RZ, 0x1f ;  /* 0x00001fff000e7589 */ /* 0x0002a400000e0000 */
.L_x_5335:
[----:B--2---:R-:W-:Y:S01]  /*23c70*/  ISETP.NE.AND P0, PT, R14, RZ, PT ;  /* 0x000000ff0e00720c */ /* 0x004fe20003f05270 */
[----:B------:R-:W-:-:S12]  /*23c80*/  BSSY B0, `(.L_x_5174) ;  /* 0x0000026000007945 */ /* 0x000fd80003800000 */
[----:B------:R-:W-:Y:S05]  /*23c90*/  @P0 BRA `(.L_x_5175) ;  /* 0x0000000000900947 */ /* 0x000fea0003800000 */
[----:B------:R-:W-:-:S03]  /*23ca0*/  UMOV UR4, 0xffffffff ;  /* 0xffffffff00047882 */ /* 0x000fc60000000000 */
[----:B------:R-:W-:Y:S05]  /*23cb0*/  BRA.DIV UR4, `(.L_x_5176) ;  /* 0x0000004a04847947 */ /* 0x000fea000b800000 */
[----:B------:R-:W-:-:S13]  /*23cc0*/  ELECT P6, URZ, PT ;  /* 0x00000000003f782f */ /* 0x000fda00038c0000 */
.L_x_5338:
        /* <DEDUP_REMOVED lines=8> */
.L_x_5177:
[C---:B------:R-:W-:Y:S01]  /*23d50*/  IMAD R3, R26.reuse, 0x8, R5 ;  /* 0x000000081a037824 */ /* 0x040fe200078e0205 */
[----:B------:R-:W-:Y:S01]  /*23d60*/  SHF.L.U32 R2, R29, 0x1f, RZ ;  /* 0x0000001f1d027819 */ /* 0x000fe200000006ff */
[----:B------:R-:W-:-:S03]  /*23d70*/  VIADD R26, R26, 0x1 ;  /* 0x000000011a1a7836 */ /* 0x000fc60000000000 */
[----:B------:R-:W1:Y:S02]  /*23d80*/  SYNCS.PHASECHK.TRANS64.TRYWAIT P1, [R3+URZ+0x30840], R2 ;  /* 0x03084002030075a7 */ /* 0x000e64000802017f */
[----:B------:R-:W-:-:S04]  /*23d90*/  ISETP.NE.AND P2, PT, R26, 0x2, PT ;  /* 0x000000021a00780c */ /* 0x000fc80003f45270 */
[----:B------:R-:W-:Y:S01]  /*23da0*/  SEL R0, RZ, 0x1, P2 ;  /* 0x00000001ff007807 */ /* 0x000fe20001000000 */
[----:B-1----:R-:W-:Y:S08]  /*23db0*/  @!P1 BRA `(.L_x_5178) ;  /* 0x0000004800649947 */ /* 0x002ff00003800000 */
.L_x_5339:
[----:B------:R-:W-:Y:S02]  /*23dc0*/  SEL R26, R26, RZ, P2 ;  /* 0x000000ff1a1a7207 */ /* 0x000fe40001000000 */
[----:B------:R-:W-:Y:S01]  /*23dd0*/  LOP3.LUT R0, R29, R0, RZ, 0x3c, !PT ;  /* 0x000000001d007212 */ /* 0x000fe200078e3cff */
[----:B------:R-:W-:Y:S06]  /*23de0*/  @!P0 BRA `(.L_x_5179) ;  /* 0x0000000000048947 */ /* 0x000fec0003800000 */
[----:B------:R-:W-:Y:S01]  /*23df0*/  BPT.TRAP 0x1 ;  /* 0x000000040000795c */ /* 0x000fe20000300000 */
.L_x_5179:
[----:B------:R-:W-:Y:S01]  /*23e00*/  IMAD R5, R26, 0x8, R5 ;  /* 0x000000081a057824 */ /* 0x000fe200078e0205 */
[----:B------:R-:W-:-:S04]  /*23e10*/  SHF.L.U32 R0, R0, 0x1f, RZ ;  /* 0x0000001f00007819 */ /* 0x000fc800000006ff */
[----:B------:R-:W2:Y:S02]  /*23e20*/  SYNCS.PHASECHK.TRANS64.TRYWAIT P1, [R5+URZ+0x30840], R0 ;  /* 0x03084000050075a7 */ /* 0x000ea4000802017f */
[----:B--2---:R-:W-:Y:S05]  /*23e30*/  @!P1 BRA `(.L_x_5180) ;  /* 0x0000004800589947 */ /* 0x004fea0003800000 */
.L_x_5340:
[----:B------:R-:W-:Y:S05]  /*23e40*/  @!P0 BRA `(.L_x_5181) ;  /* 0x0000000000048947 */ /* 0x000fea0003800000 */
[----:B------:R-:W-:Y:S01]  /*23e50*/  BPT.TRAP 0x1 ;  /* 0x000000040000795c */ /* 0x000fe20000300000 */
.L_x_5181:
[----:B------:R-:W4:Y:S02]  /*23e60*/  SYNCS.PHASECHK.TRANS64.TRYWAIT P1, [R3+URZ+0x30860], R2 ;  /* 0x03086002030075a7 */ /* 0x000f24000802017f */
[----:B----4-:R-:W-:Y:S05]  /*23e70*/  @!P1 BRA `(.L_x_5182) ;  /* 0x00000048005c9947 */ /* 0x010fea0003800000 */
.L_x_5341:
[----:B------:R-:W-:Y:S05]  /*23e80*/  @!P0 BRA `(.L_x_5183) ;  /* 0x0000000000048947 */ /* 0x000fea0003800000 */
[----:B------:R-:W-:Y:S01]  /*23e90*/  BPT.TRAP 0x1 ;  /* 0x000000040000795c */ /* 0x000fe20000300000 */
.L_x_5183:
[----:B------:R0:W0:Y:S02]  /*23ea0*/  SYNCS.PHASECHK.TRANS64.TRYWAIT P0, [R5+URZ+0x30860], R0 ;  /* 0x03086000050075a7 */ /* 0x000024000800017f */
[----:B0-----:R-:W-:Y:S05]  /*23eb0*/  @!P0 NANOSLEEP.SYNCS 0x989680 ;  /* 0x009896800000895d */ /* 0x001fea0003900000 */
[----:B------:R-:W0:Y:S02]  /*23ec0*/  @!P0 SYNCS.PHASECHK.TRANS64 P0, [R5+URZ+0x30860], R0 ;  /* 0x03086000050085a7 */ /* 0x000e24000800007f */
[----:B0-----:R-:W-:Y:S05]  /*23ed0*/  @!P0 BRA `(.L_x_5183) ;  /* 0xfffffffc00f08947 */ /* 0x001fea000383ffff */
.L_x_5175:
[----:B------:R-:W-:Y:S05]  /*23ee0*/  BSYNC B0 ;  /* 0x0000000000007941 */ /* 0x000fea0003800000 */
.L_x_5174:
[----:B------:R-:W-:Y:S05]  /*23ef0*/  EXIT ;  /* 0x000000000000794d */ /* 0x000fea0003800000 */
.L_x_4876:
[----:B0-----:R0:W1:Y:S02]  /*23f00*/  SYNCS.PHASECHK.TRANS64.TRYWAIT P1, [R33+URZ+0x308b0], R4 ;  /* 0x0308b004210075a7 */ /* 0x001064000802017f */
[----:B-1----:R-:W-:Y:S05]  /*23f10*/  @!P1 NANOSLEEP.SYNCS 0x989680 ;  /* 0x009896800000995d */ /* 0x002fea0003900000 */
[----:B------:R-:W1:Y:S02]  /*23f20*/  @!P1 SYNCS.PHASECHK.TRANS64 P1, [R33+URZ+0x308b0], R4 ;  /* 0x0308b004210095a7 */ /* 0x000e64000802007f */
[----:B-1----:R-:W-:Y:S05]  /*23f30*/  @!P1 BRA `(.L_x_4876) ;  /* 0xfffffffc00f09947 */ /* 0x002fea000383ffff */
[----:B------:R-:W-:Y:S05]  /*23f40*/  BRA `(.L_x_5184) ;  /* 0xfffffdf800e07947 */ /* 0x000fea000383ffff */
.L_x_4877:
        /* <DEDUP_REMOVED lines=8> */
.L_x_5186:
[----:B------:R-:W-:Y:S05]  /*23fd0*/  BSYNC B0 ;  /* 0x0000000000007941 */ /* 0x000fea0003800000 */
.L_x_5185:
        /* <DEDUP_REMOVED lines=8> */
.L_x_5187:
[----:B------:R-:W-:Y:S05]  /*24060*/  BRA `(.L_x_5188) ;  /* 0xfffffdfc00207947 */ /* 0x000fea000383ffff */
.L_x_4880:
[----:B------:R-:W-:Y:S01]  /*24070*/  BSSY B0, `(.L_x_5189) ;  /* 0x0000008000007945 */ /* 0x000fe20003800000 */
[----:B-----5:R-:W-:Y:S02]  /*24080*/  IMAD.MOV.U32 R13, RZ, RZ, R5 ;  /* 0x000000ffff0d7224 */ /* 0x020fe400078e0005 */
[----:B------:R-:W-:Y:S02]  /*24090*/  IMAD.MOV.U32 R12, RZ, RZ, 0x1 ;  /* 0x00000001ff0c7424 */ /* 0x000fe400078e00ff */
[----:B------:R-:W-:Y:S02]  /*240a0*/  IMAD.MOV.U32 R11, RZ, RZ, 0x1c1f ;  /* 0x00001c1fff0b7424 */ /* 0x000fe400078e00ff */
[----:B------:R-:W-:-:S07]  /*240b0*/  IMAD.MOV.U32 R15, RZ, RZ, -0x1 ;  /* 0xffffffffff0f7424 */ /* 0x000fce00078e00ff */
[----:B0-2---:R-:W-:Y:S05]  /*240c0*/  WARPSYNC.COLLECTIVE R15, `(.L_x_5190) ;  /* 0x000000000f087348 */ /* 0x005fea0003c00000 */
[----:B--2---:R1:W2:Y:S02]  /*240d0*/  SHFL.IDX P6, R14, R13, R12, R11 ;  /* 0x0000000c0d0e7389 */ /* 0x0042a400000c000b */
[----:B012---:R-:W-:Y:S01]  /*240e0*/  ENDCOLLECTIVE ;  /* 0x000000000000791b */ /* 0x007fe20003800000 */
.L_x_5190:
[----:B------:R-:W-:Y:S05]  /*240f0*/  BSYNC B0 ;  /* 0x0000000000007941 */ /* 0x000fea0003800000 */
.L_x_5189:
        /* <DEDUP_REMOVED lines=8> */
.L_x_5191:
[----:B------:R-:W-:Y:S05]  /*24180*/  BRA `(.L_x_5192) ;  /* 0xfffffdfc00d87947 */ /* 0x000fea000383ffff */
.L_x_4899:
[----:B------:R-:W-:Y:S02]  /*24190*/  IMAD.MOV.U32 R13, RZ, RZ, R6 ;  /* 0x000000ffff0d7224 */ /* 0x000fe400078e0006 */
[----:B------:R-:W-:Y:S02]  /*241a0*/  IMAD.MOV.U32 R12, RZ, RZ, RZ ;  /* 0x000000ffff0c7224 */ /* 0x000fe400078e00ff */
[----:B------:R-:W-:Y:S02]  /*241b0*/  IMAD.MOV.U32 R11, RZ, RZ, 0x1c1f ;  /* 0x00001c1fff0b7424 */ /* 0x000fe400078e00ff */
[----:B------:R-:W-:-:S07]  /*241c0*/  IMAD.MOV.U32 R15, RZ, RZ, -0x1 ;  /* 0xffffffffff0f7424 */ /* 0x000fce00078e00ff */
[----:B0-----:R-:W-:Y:S05]  /*241d0*/  WARPSYNC.COLLECTIVE R15, `(.L_x_5193) ;  /* 0x000000000f087348 */ /* 0x001fea0003c00000 */
[----:B------:R1:W2:Y:S02]  /*241e0*/  SHFL.IDX P6, R14, R13, R12, R11 ;  /* 0x0000000c0d0e7389 */ /* 0x0002a400000c000b */
[----:B012---:R-:W-:Y:S01]  /*241f0*/  ENDCOLLECTIVE ;  /* 0x000000000000791b */ /* 0x007fe20003800000 */
.L_x_5193:
[----:B------:R-:W-:Y:S02]  /*24200*/  IMAD.MOV.U32 R13, RZ, RZ, R4 ;  /* 0x000000ffff0d7224 */ /* 0x000fe400078e0004 */
[----:B------:R-:W-:-:S07]  /*24210*/  IMAD.MOV.U32 R3, RZ, RZ, R14 ;  /* 0x000000ffff037224 */ /* 0x000fce00078e000e */
[----:B------:R-:W-:Y:S05]  /*24220*/  WARPSYNC.COLLECTIVE R15, `(.L_x_5194) ;  /* 0x000000000f087348 */ /* 0x000fea0003c00000 */
[----:B------:R0:W1:Y:S02]  /*24230*/  SHFL.IDX P6, R14, R13, R12, R11 ;  /* 0x0000000c0d0e7389 */ /* 0x00006400000c000b */
[----:B01----:R-:W-:Y:S01]  /*24240*/  ENDCOLLECTIVE ;  /* 0x000000000000791b */ /* 0x003fe20003800000 */
.L_x_5194:
[----:B------:R-:W-:Y:S02]  /*24250*/  IMAD.MOV.U32 R13, RZ, RZ, R8 ;  /* 0x000000ffff0d7224 */ /* 0x000fe400078e0008 */
[----:B------:R-:W-:-:S07]  /*24260*/  IMAD.MOV.U32 R0, RZ, RZ, R14 ;  /* 0x000000ffff007224 */ /* 0x000fce00078e000e */
[----:B------:R-:W-:Y:S05]  /*24270*/  WARPSYNC.COLLECTIVE R15, `(.L_x_5195) ;  /* 0x000000000f087348 */ /* 0x000fea0003c00000 */
[----:B------:R0:W1:Y:S02]  /*24280*/  SHFL.IDX P6, R14, R13, R12, R11 ;  /* 0x0000000c0d0e7389 */ /* 0x00006400000c000b */
[----:B01----:R-:W-:Y:S01]  /*24290*/  ENDCOLLECTIVE ;  /* 0x000000000000791b */ /* 0x003fe20003800000 */
.L_x_5195:
[----:B------:R-:W-:Y:S02]  /*242a0*/  IMAD.MOV.U32 R13, RZ, RZ, R7 ;  /* 0x000000ffff0d7224 */ /* 0x000fe400078e0007 */
[----:B------:R-:W-:-:S07]  /*242b0*/  IMAD.MOV.U32 R5, RZ, RZ, R14 ;  /* 0x000000ffff057224 */ /* 0x000fce00078e000e */
[----:B------:R-:W-:Y:S05]  /*242c0*/  WARPSYNC.COLLECTIVE R15, `(.L_x_5196) ;  /* 0x000000000f087348 */ /* 0x000fea0003c00000 */
[----:B------:R0:W1:Y:S02]  /*242d0*/  SHFL.IDX P6, R14, R13, R12, R11 ;  /* 0x0000000c0d0e7389 */ /* 0x00006400000c000b */
[----:B01----:R-:W-:Y:S01]  /*242e0*/  ENDCOLLECTIVE ;  /* 0x000000000000791b */ /* 0x003fe20003800000 */
.L_x_5196:
[----:B------:R-:W-:Y:S05]  /*242f0*/  BRA `(.L_x_5197) ;  /* 0xfffffe1000ac7947 */ /* 0x000fea000383ffff */
.L_x_4902:
[----:B------:R-:W-:Y:S01]  /*24300*/  BSSY B1, `(.L_x_5198) ;  /* 0x0000008000017945 */ /* 0x000fe20003800000 */
[----:B------:R-:W-:Y:S02]  /*24310*/  IMAD.MOV.U32 R13, RZ, RZ, R6 ;  /* 0x000000ffff0d7224 */ /* 0x000fe400078e0006 */
[----:B------:R-:W-:Y:S02]  /*24320*/  IMAD.MOV.U32 R12, RZ, RZ, 0x1 ;  /* 0x00000001ff0c7424 */ /* 0x000fe400078e00ff */
[----:B------:R-:W-:Y:S02]  /*24330*/  IMAD.MOV.U32 R11, RZ, RZ, 0x1c1f ;  /* 0x00001c1fff0b7424 */ /* 0x000fe400078e00ff */
[----:B------:R-:W-:-:S07]  /*24340*/  IMAD.MOV.U32 R15, RZ, RZ, -0x1 ;  /* 0xffffffffff0f7424 */ /* 0x000fce00078e00ff */
[----:B-1----:R-:W-:Y:S05]  /*24350*/  WARPSYNC.COLLECTIVE R15, `(.L_x_5199) ;  /* 0x000000000f087348 */ /* 0x002fea0003c00000 */
[----:B------:R0:W2:Y:S02]  /*24360*/  SHFL.IDX P6, R14, R13, R12, R11 ;  /* 0x0000000c0d0e7389 */ /* 0x0000a400000c000b */
[----:B012---:R-:W-:Y:S01]  /*24370*/  ENDCOLLECTIVE ;  /* 0x000000000000791b */ /* 0x007fe20003800000 */
.L_x_5199:
[----:B------:R-:W-:Y:S05]  /*24380*/  BSYNC B1 ;  /* 0x0000000000017941 */ /* 0x000fea0003800000 */
.L_x_5198:
        /* <DEDUP_REMOVED lines=8> */
.L_x_5200:
[----:B------:R-:W-:Y:S02]  /*24410*/  IMAD.MOV.U32 R13, RZ, RZ, R8 ;  /* 0x000000ffff0d7224 */ /* 0x000fe400078e0008 */
[----:B------:R-:W-:-:S07]  /*24420*/  IMAD.MOV.U32 R0, RZ, RZ, R14 ;  /* 0x000000ffff007224 */ /* 0x000fce00078e000e */
[----:B------:R-:W-:Y:S05]  /*24430*/  WARPSYNC.COLLECTIVE R15, `(.L_x_5201) ;  /* 0x000000000f087348 */ /* 0x000fea0003c00000 */
[----:B------:R0:W1:Y:S02]  /*24440*/  SHFL.IDX P6, R14, R13, R12, R11 ;  /* 0x0000000c0d0e7389 */ /* 0x00006400000c000b */
[----:B01----:R-:W-:Y:S01]  /*24450*/  ENDCOLLECTIVE ;  /* 0x000000000000791b */ /* 0x003fe20003800000 */
.L_x_5201:
[----:B------:R-:W-:Y:S02]  /*24460*/  IMAD.MOV.U32 R13, RZ, RZ, R7 ;  /* 0x000000ffff0d7224 */ /* 0x000fe400078e0007 */
[----:B------:R-:W-:-:S07]  /*24470*/  IMAD.MOV.U32 R5, RZ, RZ, R14 ;  /* 0x000000ffff057224 */ /* 0x000fce00078e000e */
[----:B------:R-:W-:Y:S05]  /*24480*/  WARPSYNC.COLLECTIVE R15, `(.L_x_5202) ;  /* 0x000000000f087348 */ /* 0x000fea0003c00000 */
[----:B------:R0:W1:Y:S02]  /*24490*/  SHFL.IDX P6, R14, R13, R12, R11 ;  /* 0x0000000c0d0e7389 */ /* 0x00006400000c000b */
[----:B01----:R-:W-:Y:S01]  /*244a0*/  ENDCOLLECTIVE ;  /* 0x000000000000791b */ /* 0x003fe20003800000 */
.L_x_5202:
[----:B------:R-:W-:Y:S05]  /*244b0*/  BRA `(.L_x_5203) ;  /* 0xfffffe1800647947 */ /* 0x000fea000383ffff */
.L_x_4905:
[----:B0-----:R-:W-:-:S04]  /*244c0*/  IMAD.U32 R5, RZ, RZ, UR41 ;  /* 0x00000029ff057e24 */ /* 0x001fc8000f8e00ff */
[----:B------:R0:W1:Y:S03]  /*244d0*/  SYNCS.PHASECHK.TRANS64.TRYWAIT P0, [R5+URZ+0x30800], R4 ;  /* 0x03080004050075a7 */ /* 0x000066000800017f */
[----:B-1----:R-:W-:Y:S05]  /*244e0*/  @!P0 NANOSLEEP.SYNCS 0x989680 ;  /* 0x009896800000895d */ /* 0x002fea0003900000 */
[----:B------:R-:W1:Y:S02]  /*244f0*/  @!P0 SYNCS.PHASECHK.TRANS64 P0, [R5+URZ+0x30800], R4 ;  /* 0x03080004050085a7 */ /* 0x000e64000800007f */
[----:B-1----:R-:W-:Y:S05]  /*24500*/  @!P0 BRA `(.L_x_4905) ;  /* 0xfffffffc00ec8947 */ /* 0x002fea000383ffff */
[----:B------:R-:W-:Y:S05]  /*24510*/  BRA `(.L_x_5204) ;  /* 0xfffffe2000907947 */ /* 0x000fea000383ffff */
.L_x_4929:
[----:B------:R-:W-:Y:S02]  /*24520*/  IMAD.MOV.U32 R13, RZ, RZ, R8 ;  /* 0x000000ffff0d7224 */ /* 0x000fe400078e0008 */
[----:B------:R-:W-:Y:S02]  /*24530*/  IMAD.MOV.U32 R12, RZ, RZ, RZ ;  /* 0x000000ffff0c7224 */ /* 0x000fe400078e00ff */
[----:B------:R-:W-:Y:S02]  /*24540*/  IMAD.MOV.U32 R11, RZ, RZ, 0x1c1f ;  /* 0x00001c1fff0b7424 */ /* 0x000fe400078e00ff */
[----:B------:R-:W-:-:S07]  /*24550*/  IMAD.MOV.U32 R15, RZ, RZ, -0x1 ;  /* 0xffffffffff0f7424 */ /* 0x000fce00078e00ff */
[----:B0-----:R-:W-:Y:S05]  /*24560*/  WARPSYNC.COLLECTIVE R15, `(.L_x_5205) ;  /* 0x000000000f087348 */ /* 0x001fea0003c00000 */
[----:B------:R1:W2:Y:S02]  /*24570*/  SHFL.IDX P6, R14, R13, R12, R11 ;  /* 0x0000000c0d0e7389 */ /* 0x0002a400000c000b */
[----:B012---:R-:W-:Y:S01]  /*24580*/  ENDCOLLECTIVE ;  /* 0x000000000000791b */ /* 0x007fe20003800000 */
.L_x_5205:
[----:B------:R-:W-:Y:S02]  /*24590*/  IMAD.MOV.U32 R13, RZ, RZ, R4 ;  /* 0x000000ffff0d7224 */ /* 0x000fe400078e0004 */
[----:B------:R-:W-:-:S07]  /*245a0*/  IMAD.MOV.U32 R3, RZ, RZ, R14 ;  /* 0x000000ffff037224 */ /* 0x000fce00078e000e */
[----:B------:R-:W-:Y:S05]  /*245b0*/  WARPSYNC.COLLECTIVE R15, `(.L_x_5206) ;  /* 0x000000000f087348 */ /* 0x000fea0003c00000 */
[----:B------:R0:W1:Y:S02]  /*245c0*/  SHFL.IDX P6, R14, R13, R12, R11 ;  /* 0x0000000c0d0e7389 */ /* 0x00006400000c000b */
[----:B01----:R-:W-:Y:S01]  /*245d0*/  ENDCOLLECTIVE ;  /* 0x000000000000791b */ /* 0x003fe20003800000 */
.L_x_5206:
[----:B------:R-:W-:Y:S02]  /*245e0*/  IMAD.MOV.U32 R21, RZ, RZ, R3 ;  /* 0x000000ffff157224 */ /* 0x000fe400078e0003 */
[----:B------:R-:W-:Y:S02]  /*245f0*/  IMAD.MOV.U32 R13, RZ, RZ, R10 ;  /* 0x000000ffff0d7224 */ /* 0x000fe400078e000a */
[----:B------:R-:W-:-:S07]  /*24600*/  IMAD.MOV.U32 R0, RZ, RZ, R14 ;  /* 0x000000ffff007224 */ /* 0x000fce00078e000e */
[----:B------:R-:W-:Y:S05]  /*24610*/  WARPSYNC.COLLECTIVE R15, `(.L_x_5207) ;  /* 0x000000000f087348 */ /* 0x000fea0003c00000 */
[----:B------:R0:W1:Y:S02]  /*24620*/  SHFL.IDX P6, R14, R13, R12, R11 ;  /* 0x0000000c0d0e7389 */ /* 0x00006400000c000b */
[----:B01----:R-:W-:Y:S01]  /*24630*/  ENDCOLLECTIVE ;  /* 0x000000000000791b */ /* 0x003fe20003800000 */
.L_x_5207:
[----:B------:R-:W-:Y:S02]  /*24640*/  IMAD.MOV.U32 R20, RZ, RZ, R0 ;  /* 0x000000ffff147224 */ /* 0x000fe400078e0000 */
[----:B------:R-:W-:Y:S02]  /*24650*/  IMAD.MOV.U32 R13, RZ, RZ, R9 ;  /* 0x000000ffff0d7224 */ /* 0x000fe400078e0009 */
[----:B------:R-:W-:-:S07]  /*24660*/  IMAD.MOV.U32 R5, RZ, RZ, R14 ;  /* 0x000000ffff057224 */ /* 0x000fce00078e000e */
[----:B------:R-:W-:Y:S05]  /*24670*/  WARPSYNC.COLLECTIVE R15, `(.L_x_5208) ;  /* 0x000000000f087348 */ /* 0x000fea0003c00000 */
[----:B------:R0:W1:Y:S02]  /*24680*/  SHFL.IDX P6, R14, R13, R12, R11 ;  /* 0x0000000c0d0e7389 */ /* 0x00006400000c000b */
[----:B01----:R-:W-:Y:S01]  /*24690*/  ENDCOLLECTIVE ;  /* 0x000000000000791b */ /* 0x003fe20003800000 */
.L_x_5208:
[----:B------:R-:W-:Y:S05]  /*246a0*/  BRA `(.L_x_5209) ;  /* 0xfffffe4800347947 */ /* 0x000fea000383ffff */
.L_x_4932:
[----:B------:R-:W-:Y:S01]  /*246b0*/  BSSY B1, `(.L_x_5210) ;  /* 0x0000008000017945 */ /* 0x000fe20003800000 */
[----:B------:R-:W-:Y:S02]  /*246c0*/  IMAD.MOV.U32 R13, RZ, RZ, R8 ;  /* 0x000000ffff0d7224 */ /* 0x000fe400078e0008 */
[----:B------:R-:W-:Y:S02]  /*246d0*/  IMAD.MOV.U32 R12, RZ, RZ, 0x1 ;  /* 0x00000001ff0c7424 */ /* 0x000fe400078e00ff */
[----:B------:R-:W-:Y:S02]  /*246e0*/  IMAD.MOV.U32 R11, RZ, RZ, 0x1c1f ;  /* 0x00001c1fff0b7424 */ /* 0x000fe400078e00ff */
[----:B------:R-:W-:-:S07]  /*246f0*/  IMAD.MOV.U32 R15, RZ, RZ, -0x1 ;  /* 0xffffffffff0f7424 */ /* 0x000fce00078e00ff */
[----:B------:R-:W-:Y:S05]  /*24700*/  WARPSYNC.COLLECTIVE R15, `(.L_x_5211) ;  /* 0x000000000f087348 */ /* 0x000fea0003c00000 */
[----:B------:R0:W1:Y:S02]  /*24710*/  SHFL.IDX P6, R14, R13, R12, R11 ;  /* 0x0000000c0d0e7389 */ /* 0x00006400000c000b */
[----:B01----:R-:W-:Y:S01]  /*24720*/  ENDCOLLECTIVE ;  /* 0x000000000000791b */ /* 0x003fe20003800000 */
.L_x_5211:
[----:B------:R-:W-:Y:S05]  /*24730*/  BSYNC B1 ;  /* 0x0000000000017941 */ /* 0x000fea0003800000 */
.L_x_5210:
        /* <DEDUP_REMOVED lines=8> */
.L_x_5212:
[----:B------:R-:W-:Y:S02]  /*247c0*/  IMAD.MOV.U32 R21, RZ, RZ, R3 ;  /* 0x000000ffff157224 */ /* 0x000fe400078e0003 */
[----:B------:R-:W-:Y:S02]  /*247d0*/  IMAD.MOV.U32 R13, RZ, RZ, R10 ;  /* 0x000000ffff0d7224 */ /* 0x000fe400078e000a */
[----:B------:R-:W-:-:S07]  /*247e0*/  IMAD.MOV.U32 R0, RZ, RZ, R14 ;  /* 0x000000ffff007224 */ /* 0x000fce00078e000e */
[----:B------:R-:W-:Y:S05]  /*247f0*/  WARPSYNC.COLLECTIVE R15, `(.L_x_5213) ;  /* 0x000000000f087348 */ /* 0x000fea0003c00000 */
[----:B------:R0:W1:Y:S02]  /*24800*/  SHFL.IDX P6, R14, R13, R12, R11 ;  /* 0x0000000c0d0e7389 */ /* 0x00006400000c000b */
[----:B01----:R-:W-:Y:S01]  /*24810*/  ENDCOLLECTIVE ;  /* 0x000000000000791b */ /* 0x003fe20003800000 */
.L_x_5213:
[----:B------:R-:W-:Y:S02]  /*24820*/  IMAD.MOV.U32 R20, RZ, RZ, R0 ;  /* 0x000000ffff147224 */ /* 0x000fe400078e0000 */
[----:B------:R-:W-:Y:S02]  /*24830*/  IMAD.MOV.U32 R13, RZ, RZ, R9 ;  /* 0x000000ffff0d7224 */ /* 0x000fe400078e0009 */
[----:B------:R-:W-:-:S07]  /*24840*/  IMAD.MOV.U32 R5, RZ, RZ, R14 ;  /* 0x000000ffff057224 */ /* 0x000fce00078e000e */
[----:B------:R-:W-:Y:S05]  /*24850*/  WARPSYNC.COLLECTIVE R15, `(.L_x_5214) ;  /* 0x000000000f087348 */ /* 0x000fea0003c00000 */
[----:B------:R0:W1:Y:S02]  /*24860*/  SHFL.IDX P6, R14, R13, R12, R11 ;  /* 0x0000000c0d0e7389 */ /* 0x00006400000c000b */
[----:B01----:R-:W-:Y:S01]  /*24870*/  ENDCOLLECTIVE ;  /* 0x000000000000791b */ /* 0x003fe20003800000 */
.L_x_5214:
[----:B------:R-:W-:Y:S05]  /*24880*/  BRA `(.L_x_5215) ;  /* 0xfffffe4c006c7947 */ /* 0x000fea000383ffff */
.L_x_4935:
[----:B0-----:R-:W-:-:S04]  /*24890*/  IMAD.U32 R61, RZ, RZ, UR41 ;  /* 0x00000029ff3d7e24 */ /* 0x001fc8000f8e00ff */
[----:B------:R0:W1:Y:S03]  /*248a0*/  SYNCS.PHASECHK.TRANS64.TRYWAIT P0, [R61+URZ+0x30800], R60 ;  /* 0x0308003c3d0075a7 */ /* 0x000066000800017f */
[----:B-1----:R-:W-:Y:S05]  /*248b0*/  @!P0 NANOSLEEP.SYNCS 0x989680 ;  /* 0x009896800000895d */ /* 0x002fea0003900000 */
[----:B------:R-:W1:Y:S02]  /*248c0*/  @!P0 SYNCS.PHASECHK.TRANS64 P0, [R61+URZ+0x30800], R60 ;  /* 0x0308003c3d0085a7 */ /* 0x000e64000800007f */
[----:B-1----:R-:W-:Y:S05]  /*248d0*/  @!P0 BRA `(.L_x_4935) ;  /* 0xfffffffc00ec8947 */ /* 0x002fea000383ffff */
[----:B------:R-:W-:Y:S05]  /*248e0*/  BRA `(.L_x_5216) ;  /* 0xfffffe5000f07947 */ /* 0x000fea000383ffff */
.L_x_4949:
[----:B-1----:R1:W3:Y:S02]  /*248f0*/  SYNCS.PHASECHK.TRANS64.TRYWAIT P1, [R3+URZ+0x30830], R0 ;  /* 0x03083000030075a7 */ /* 0x0022e4000802017f */
[----:B---3--:R-:W-:Y:S05]  /*24900*/  @!P1 NANOSLEEP.SYNCS 0x989680 ;  /* 0x009896800000995d */ /* 0x008fea0003900000 */
[----:B------:R-:W3:Y:S02]  /*24910*/  @!P1 SYNCS.PHASECHK.TRANS64 P1, [R3+URZ+0x30830], R0 ;  /* 0x03083000030095a7 */ /* 0x000ee4000802007f */
[----:B---3--:R-:W-:Y:S05]  /*24920*/  @!P1 BRA `(.L_x_4949) ;  /* 0xfffffffc00f09947 */ /* 0x008fea000383ffff */
[----:B------:R-:W-:Y:S05]  /*24930*/  BRA `(.L_x_4948) ;  /* 0xfffffe7c00747947 */ /* 0x000fea000383ffff */
.L_x_4966:
[----:B-1----:R-:W-:-:S04]  /*24940*/  IMAD.U32 R13, RZ, RZ, UR7 ;  /* 0x00000007ff0d7e24 */ /* 0x002fc8000f8e00ff */
[----:B------:R1:W2:Y:S03]  /*24950*/  SYNCS.PHASECHK.TRANS64.TRYWAIT P1, [R13+URZ+0x30830], R12 ;  /* 0x0308300c0d0075a7 */ /* 0x0002a6000802017f */
[----:B--2---:R-:W-:Y:S05]  /*24960*/  @!P1 NANOSLEEP.SYNCS 0x989680 ;  /* 0x009896800000995d */ /* 0x004fea0003900000 */
[----:B------:R-:W2:Y:S02]  /*24970*/  @!P1 SYNCS.PHASECHK.TRANS64 P1, [R13+URZ+0x30830], R12 ;  /* 0x0308300c0d0095a7 */ /* 0x000ea4000802007f */
[----:B--2---:R-:W-:Y:S05]  /*24980*/  @!P1 BRA `(.L_x_4966) ;  /* 0xfffffffc00ec9947 */ /* 0x004fea000383ffff */
[----:B------:R-:W-:Y:S05]  /*24990*/  BRA `(.L_x_4965) ;  /* 0xfffffeb000207947 */ /* 0x000fea000383ffff */
.L_x_4970:
[----:B---3--:R-:W-:-:S04]  /*249a0*/  IMAD.U32 R2, RZ, RZ, UR6 ;  /* 0x00000006ff027e24 */ /* 0x008fc8000f8e00ff */
[----:B------:R3:W4:Y:S03]  /*249b0*/  SYNCS.PHASECHK.TRANS64.TRYWAIT P1, [R2+URZ+0x30850], R0 ;  /* 0x03085000020075a7 */ /* 0x000726000802017f */
[----:B----4-:R-:W-:Y:S05]  /*249c0*/  @!P1 NANOSLEEP.SYNCS 0x989680 ;  /* 0x009896800000995d */ /* 0x010fea0003900000 */
[----:B------:R-:W4:Y:S02]  /*249d0*/  @!P1 SYNCS.PHASECHK.TRANS64 P1, [R2+URZ+0x30850], R0 ;  /* 0x03085000020095a7 */ /* 0x000f24000802007f */
[----:B----4-:R-:W-:Y:S05]  /*249e0*/  @!P1 BRA `(.L_x_4970) ;  /* 0xfffffffc00ec9947 */ /* 0x010fea000383ffff */
[----:B------:R-:W-:Y:S05]  /*249f0*/  BRA `(.L_x_4969) ;  /* 0xfffffeb800c87947 */ /* 0x000fea000383ffff */
.L_x_4989:
[----:B-1----:R-:W-:-:S04]  /*24a00*/  IMAD.U32 R4, RZ, RZ, UR7 ;  /* 0x00000007ff047e24 */ /* 0x002fc8000f8e00ff */
[----:B------:R1:W2:Y:S03]  /*24a10*/  SYNCS.PHASECHK.TRANS64.TRYWAIT P1, [R4+URZ+0x30830], R3 ;  /* 0x03083003040075a7 */ /* 0x0002a6000802017f */
[----:B--2---:R-:W-:Y:S05]  /*24a20*/  @!P1 NANOSLEEP.SYNCS 0x989680 ;  /* 0x009896800000995d */ /* 0x004fea0003900000 */
[----:B------:R-:W2:Y:S02]  /*24a30*/  @!P1 SYNCS.PHASECHK.TRANS64 P1, [R4+URZ+0x30830], R3 ;  /* 0x03083003040095a7 */ /* 0x000ea4000802007f */
[----:B--2---:R-:W-:Y:S05]  /*24a40*/  @!P1 BRA `(.L_x_4989) ;  /* 0xfffffffc00ec9947 */ /* 0x004fea000383ffff */
[----:B------:R-:W-:Y:S05]  /*24a50*/  BRA `(.L_x_4988) ;  /* 0xfffffee800607947 */ /* 0x000fea000383ffff */
.L_x_4993:
[----:B---3--:R-:W-:-:S04]  /*24a60*/  IMAD.U32 R2, RZ, RZ, UR6 ;  /* 0x00000006ff027e24 */ /* 0x008fc8000f8e00ff */
[----:B------:R3:W4:Y:S03]  /*24a70*/  SYNCS.PHASECHK.TRANS64.TRYWAIT P1, [R2+URZ+0x30850], R0 ;  /* 0x03085000020075a7 */ /* 0x000726000802017f */
[----:B----4-:R-:W-:Y:S05]  /*24a80*/  @!P1 NANOSLEEP.SYNCS 0x989680 ;  /* 0x009896800000995d */ /* 0x010fea0003900000 */
[----:B------:R-:W4:Y:S02]  /*24a90*/  @!P1 SYNCS.PHASECHK.TRANS64 P1, [R2+URZ+0x30850], R0 ;  /* 0x03085000020095a7 */ /* 0x000f24000802007f */
[----:B----4-:R-:W-:Y:S05]  /*24aa0*/  @!P1 BRA `(.L_x_4993) ;  /* 0xfffffffc00ec9947 */ /* 0x010fea000383ffff */
[----:B------:R-:W-:Y:S05]  /*24ab0*/  BRA `(.L_x_4992) ;  /* 0xfffffef400087947 */ /* 0x000fea000383ffff */
.L_x_5001:
[----:B-1----:R-:W-:-:S04]  /*24ac0*/  IMAD.U32 R4, RZ, RZ, UR7 ;  /* 0x00000007ff047e24 */ /* 0x002fc8000f8e00ff */
[----:B------:R1:W2:Y:S03]  /*24ad0*/  SYNCS.PHASECHK.TRANS64.TRYWAIT P1, [R4+URZ+0x30830], R3 ;  /* 0x03083003040075a7 */ /* 0x0002a6000802017f */
[----:B--2---:R-:W-:Y:S05]  /*24ae0*/  @!P1 NANOSLEEP.SYNCS 0x989680 ;  /* 0x009896800000995d */ /* 0x004fea0003900000 */
[----:B------:R-:W2:Y:S02]  /*24af0*/  @!P1 SYNCS.PHASECHK.TRANS64 P1, [R4+URZ+0x30830], R3 ;  /* 0x03083003040095a7 */ /* 0x000ea4000802007f */
[----:B--2---:R-:W-:Y:S05]  /*24b00*/  @!P1 BRA `(.L_x_5001) ;  /* 0xfffffffc00ec9947 */ /* 0x004fea000383ffff */
[----:B------:R-:W-:Y:S05]  /*24b10*/  BRA `(.L_x_5000) ;  /* 0xffffff0c00507947 */ /* 0x000fea000383ffff */
.L_x_5005:
[----:B---3--:R-:W-:-:S04]  /*24b20*/  IMAD.U32 R2, RZ, RZ, UR6 ;  /* 0x00000006ff027e24 */ /* 0x008fc8000f8e00ff */
[----:B------:R3:W4:Y:S03]  /*24b30*/  SYNCS.PHASECHK.TRANS64.TRYWAIT P1, [R2+URZ+0x30850], R0 ;  /* 0x03085000020075a7 */ /* 0x000726000802017f */
[----:B----4-:R-:W-:Y:S05]  /*24b40*/  @!P1 NANOSLEEP.SYNCS 0x989680 ;  /* 0x009896800000995d */ /* 0x010fea0003900000 */
[----:B------:R-:W4:Y:S02]  /*24b50*/  @!P1 SYNCS.PHASECHK.TRANS64 P1, [R2+URZ+0x30850], R0 ;  /* 0x03085000020095a7 */ /* 0x000f24000802007f */
[----:B----4-:R-:W-:Y:S05]  /*24b60*/  @!P1 BRA `(.L_x_5005) ;  /* 0xfffffffc00ec9947 */ /* 0x010fea000383ffff */
[----:B------:R-:W-:Y:S05]  /*24b70*/  BRA `(.L_x_5004) ;  /* 0xffffff1400f87947 */ /* 0x000fea000383ffff */
.L_x_5020:
[----:B-1----:R-:W-:-:S04]  /*24b80*/  IMAD.U32 R7, RZ, RZ, UR5 ;  /* 0x00000005ff077e24 */ /* 0x002fc8000f8e00ff */
[----:B------:R1:W2:Y:S03]  /*24b90*/  SYNCS.PHASECHK.TRANS64.TRYWAIT P1, [R7+URZ+0x30850], R0 ;  /* 0x03085000070075a7 */ /* 0x0002a6000802017f */
[----:B--2---:R-:W-:Y:S05]  /*24ba0*/  @!P1 NANOSLEEP.SYNCS 0x989680 ;  /* 0x009896800000995d */ /* 0x004fea0003900000 */
[----:B------:R-:W2:Y:S02]  /*24bb0*/  @!P1 SYNCS.PHASECHK.TRANS64 P1, [R7+URZ+0x30850], R0 ;  /* 0x03085000070095a7 */ /* 0x000ea4000802007f */
[----:B--2---:R-:W-:Y:S05]  /*24bc0*/  @!P1 BRA `(.L_x_5020) ;  /* 0xfffffffc00ec9947 */ /* 0x004fea000383ffff */
[----:B------:R-:W-:Y:S05]  /*24bd0*/  BRA `(.L_x_5019) ;  /* 0xffffff4800287947 */ /* 0x000fea000383ffff */
.L_x_5065:
        /* <DEDUP_REMOVED lines=8> */
[----:B------:R-:W-:Y:S05]  /*24c60*/  WARPSYNC.COLLECTIVE R15, `(.L_x_5218) ;  /* 0x000000000f087348 */ /* 0x000fea0003c00000 */
[----:B------:R0:W1:Y:S02]  /*24c70*/  SHFL.IDX P6, R14, R13, R12, R11 ;  /* 0x0000000c0d0e7389 */ /* 0x00006400000c000b */
[----:B01----:R-:W-:Y:S01]  /*24c80*/  ENDCOLLECTIVE ;  /* 0x000000000000791b */ /* 0x003fe20003800000 */
.L_x_5218:
[----:B------:R-:W-:Y:S05]  /*24c90*/  BSYNC B1 ;  /* 0x0000000000017941 */ /* 0x000fea0003800000 */
.L_x_5217:
[----:B------:R-:W-:Y:S05]  /*24ca0*/  BRA `(.L_x_5219) ;  /* 0xffffff9000747947 */ /* 0x000fea000383ffff */
.L_x_5067:
[----:B------:R-:W-:Y:S01]  /*24cb0*/  BSSY B1, `(.L_x_5220) ;  /* 0x0000006000017945 */ /* 0x000fe20003800000 */
[----:B------:R-:W-:-:S07]  /*24cc0*/  IMAD.MOV.U32 R15, RZ, RZ, -0x1 ;  /* 0xffffffffff0f7424 */ /* 0x000fce00078e00ff */
[----:B0-----:R-:W-:Y:S05]  /*24cd0*/  WARPSYNC.COLLECTIVE R15, `(.L_x_5221) ;  /* 0x000000000f0c7348 */ /* 0x001fea0003c00000 */
[----:B------:R-:W-:Y:S02]  /*24ce0*/  ELECT P6, UR62, PT ;  /* 0x00000000003e782f */ /* 0x000fe400038c0000 */
[----:B------:R-:W-:Y:S01]  /*24cf0*/  MOV R14, UR62 ;  /* 0x0000003e000e7c02 */ /* 0x000fe20008000f00 */
[----:B0-----:R-:W-:Y:S10]  /*24d00*/  ENDCOLLECTIVE ;  /* 0x000000000000791b */ /* 0x001ff40003800000 */
.L_x_5221:
[----:B------:R-:W-:Y:S05]  /*24d10*/  BSYNC B1 ;  /* 0x0000000000017941 */ /* 0x000fea0003800000 */
.L_x_5220:
[----:B------:R-:W-:Y:S05]  /*24d20*/  BRA `(.L_x_5066) ;  /* 0xffffff90006c7947 */ /* 0x000fea000383ffff */
.L_x_5069:
[----:B0-----:R0:W1:Y:S02]  /*24d30*/  SYNCS.PHASECHK.TRANS64.TRYWAIT P0, [R23+URZ+0x30820], R6 ;  /* 0x03082006170075a7 */ /* 0x001064000800017f */
[----:B-1----:R-:W-:Y:S05]  /*24d40*/  @!P0 NANOSLEEP.SYNCS 0x989680 ;  /* 0x009896800000895d */ /* 0x002fea0003900000 */
[----:B------:R-:W1:Y:S02]  /*24d50*/  @!P0 SYNCS.PHASECHK.TRANS64 P0, [R23+URZ+0x30820], R6 ;  /* 0x03082006170085a7 */ /* 0x000e64000800007f */
[----:B-1----:R-:W-:Y:S05]  /*24d60*/  @!P0 BRA `(.L_x_5069) ;  /* 0xfffffffc00f08947 */ /* 0x002fea000383ffff */
[----:B------:R-:W-:Y:S05]  /*24d70*/  BRA `(.L_x_5222) ;  /* 0xffffff90007c7947 */ /* 0x000fea000383ffff */
.L_x_5073:
[----:B-1----:R1:W2:Y:S02]  /*24d80*/  SYNCS.PHASECHK.TRANS64.TRYWAIT P0, [R12+URZ+0x308a0], R11 ;  /* 0x0308a00b0c0075a7 */ /* 0x0022a4000800017f */
[----:B--2---:R-:W-:Y:S05]  /*24d90*/  @!P0 NANOSLEEP.SYNCS 0x989680 ;  /* 0x009896800000895d */ /* 0x004fea0003900000 */
[----:B------:R-:W2:Y:S02]  /*24da0*/  @!P0 SYNCS.PHASECHK.TRANS64 P0, [R12+URZ+0x308a0], R11 ;  /* 0x0308a00b0c0085a7 */ /* 0x000ea4000800007f */
[----:B--2---:R-:W-:Y:S05]  /*24db0*/  @!P0 BRA `(.L_x_5073) ;  /* 0xfffffffc00f08947 */ /* 0x004fea000383ffff */
[----:B------:R-:W-:Y:S05]  /*24dc0*/  BRA `(.L_x_5223) ;  /* 0xffffff9000947947 */ /* 0x000fea000383ffff */
.L_x_5080:
[----:B0-----:R0:W2:Y:S02]  /*24dd0*/  SYNCS.PHASECHK.TRANS64.TRYWAIT P0, [R12+URZ+0x308c0], R11 ;  /* 0x0308c00b0c0075a7 */ /* 0x0010a4000800017f */
[----:B--2---:R-:W-:Y:S05]  /*24de0*/  @!P0 NANOSLEEP.SYNCS 0x989680 ;  /* 0x009896800000895d */ /* 0x004fea0003900000 */
[----:B------:R-:W2:Y:S02]  /*24df0*/  @!P0 SYNCS.PHASECHK.TRANS64 P0, [R12+URZ+0x308c0], R11 ;  /* 0x0308c00b0c0085a7 */ /* 0x000ea4000800007f */
[----:B--2---:R-:W-:Y:S05]  /*24e00*/  @!P0 BRA `(.L_x_5080) ;  /* 0xfffffffc00f08947 */ /* 0x004fea000383ffff */
[----:B------:R-:W-:Y:S05]  /*24e10*/  BRA `(.L_x_5224) ;  /* 0xffffff9400907947 */ /* 0x000fea000383ffff */
.L_x_5089:
[----:B-1----:R1:W2:Y:S02]  /*24e20*/  SYNCS.PHASECHK.TRANS64.TRYWAIT P1, [R11+URZ+0x308a0], R2 ;  /* 0x0308a0020b0075a7 */ /* 0x0022a4000802017f */
[----:B--2---:R-:W-:Y:S05]  /*24e30*/  @!P1 NANOSLEEP.SYNCS 0x989680 ;  /* 0x009896800000995d */ /* 0x004fea0003900000 */
[----:B------:R-:W2:Y:S02]  /*24e40*/  @!P1 SYNCS.PHASECHK.TRANS64 P1, [R11+URZ+0x308a0], R2 ;  /* 0x0308a0020b0095a7 */ /* 0x000ea4000802007f */
[----:B--2---:R-:W-:Y:S05]  /*24e50*/  @!P1 BRA `(.L_x_5089) ;  /* 0xfffffffc00f09947 */ /* 0x004fea000383ffff */
[----:B------:R-:W-:Y:S05]  /*24e60*/  BRA `(.L_x_5225) ;  /* 0xffffff9800c47947 */ /* 0x000fea000383ffff */
.L_x_5096:
[----:B0-----:R0:W2:Y:S02]  /*24e70*/  SYNCS.PHASECHK.TRANS64.TRYWAIT P1, [R11+URZ+0x308c0], R2 ;  /* 0x0308c0020b0075a7 */ /* 0x0010a4000802017f */
[----:B--2---:R-:W-:Y:S05]  /*24e80*/  @!P1 NANOSLEEP.SYNCS 0x989680 ;  /* 0x009896800000995d */ /* 0x004fea0003900000 */
[----:B------:R-:W2:Y:S02]  /*24e90*/  @!P1 SYNCS.PHASECHK.TRANS64 P1, [R11+URZ+0x308c0], R2 ;  /* 0x0308c0020b0095a7 */ /* 0x000ea4000802007f */
[----:B--2---:R-:W-:Y:S05]  /*24ea0*/  @!P1 BRA `(.L_x_5096) ;  /* 0xfffffffc00f09947 */ /* 0x004fea000383ffff */
[----:B------:R-:W-:Y:S05]  /*24eb0*/  BRA `(.L_x_5226) ;  /* 0xffffff9c00bc7947 */ /* 0x000fea000383ffff */
.L_x_5119:
        /* <DEDUP_REMOVED lines=11> */
.L_x_5228:
[----:B------:R-:W-:Y:S05]  /*24f70*/  BSYNC B0 ;  /* 0x0000000000007941 */ /* 0x000fea0003800000 */
.L_x_5227:
[----:B------:R-:W-:Y:S05]  /*24f80*/  BRA `(.L_x_5229) ;  /* 0xffffffac00e07947 */ /* 0x000fea000383ffff */
.L_x_5122:
[----:B0-----:R0:W1:Y:S02]  /*24f90*/  SYNCS.PHASECHK.TRANS64.TRYWAIT P0, [R7+URZ+0x30840], R2 ;  /* 0x03084002070075a7 */ /* 0x001064000800017f */
[----:B-1----:R-:W-:Y:S05]  /*24fa0*/  @!P0 NANOSLEEP.SYNCS 0x989680 ;  /* 0x009896800000895d */ /* 0x002fea0003900000 */
[----:B------:R-:W1:Y:S02]  /*24fb0*/  @!P0 SYNCS.PHASECHK.TRANS64 P0, [R7+URZ+0x30840], R2 ;  /* 0x03084002070085a7 */ /* 0x000e64000800007f */
[----:B-1----:R-:W-:Y:S05]  /*24fc0*/  @!P0 BRA `(.L_x_5122) ;  /* 0xfffffffc00f08947 */ /* 0x002fea000383ffff */
[----:B------:R-:W-:Y:S05]  /*24fd0*/  BRA `(.L_x_5230) ;  /* 0xffffffb0003c7947 */ /* 0x000fea000383ffff */
.L_x_5123:
        /* <DEDUP_REMOVED lines=8> */
.L_x_5232:
[----:B------:R-:W-:Y:S05]  /*25060*/  BSYNC B0 ;  /* 0x0000000000007941 */ /* 0x000fea0003800000 */
.L_x_5231:
        /* <DEDUP_REMOVED lines=9> */
.L_x_5233:
[----:B------:R-:W-:Y:S02]  /*25100*/  IMAD.MOV.U32 R13, RZ, RZ, R0 ;  /* 0x000000ffff0d7224 */ /* 0x000fe400078e0000 */
[----:B------:R-:W-:Y:S02]  /*25110*/  IMAD.MOV.U32 R12, RZ, RZ, 0x1 ;  /* 0x00000001ff0c7424 */ /* 0x000fe400078e00ff */
[----:B------:R-:W-:-:S07]  /*25120*/  IMAD.MOV.U32 R3, RZ, RZ, R14 ;  /* 0x000000ffff037224 */ /* 0x000fce00078e000e */
[----:B------:R-:W-:Y:S05]  /*25130*/  WARPSYNC.COLLECTIVE R15, `(.L_x_5234) ;  /* 0x000000000f087348 */ /* 0x000fea0003c00000 */
[----:B------:R0:W1:Y:S02]  /*25140*/  SHFL.IDX P6, R14, R13, R12, R11 ;  /* 0x0000000c0d0e7389 */ /* 0x00006400000c000b */
[----:B01----:R-:W-:Y:S01]  /*25150*/  ENDCOLLECTIVE ;  /* 0x000000000000791b */ /* 0x003fe20003800000 */
.L_x_5234:
        /* <DEDUP_REMOVED lines=17> */
.L_x_5235:
[----:B------:R-:W-:Y:S02]  /*25270*/  @P1 IMAD R8, R5, 0x2, R23 ;  /* 0x0000000205081824 */ /* 0x000fe400078e0217 */
[----:B------:R-:W-:Y:S02]  /*25280*/  IMAD.MOV.U32 R13, RZ, RZ, R0 ;  /* 0x000000ffff0d7224 */ /* 0x000fe400078e0000 */
[----:B------:R-:W-:Y:S02]  /*25290*/  IMAD.MOV.U32 R12, RZ, RZ, 0x2 ;  /* 0x00000002ff0c7424 */ /* 0x000fe400078e00ff */
[----:B------:R-:W-:-:S07]  /*252a0*/  IMAD.MOV.U32 R3, RZ, RZ, R14 ;  /* 0x000000ffff037224 */ /* 0x000fce00078e000e */
[----:B------:R-:W-:Y:S05]  /*252b0*/  WARPSYNC.COLLECTIVE R15, `(.L_x_5236) ;  /* 0x000000000f087348 */ /* 0x000fea0003c00000 */
[----:B------:R0:W1:Y:S02]  /*252c0*/  SHFL.IDX P6, R14, R13, R12, R11 ;  /* 0x0000000c0d0e7389 */ /* 0x00006400000c000b */
[----:B01----:R-:W-:Y:S01]  /*252d0*/  ENDCOLLECTIVE ;  /* 0x000000000000791b */ /* 0x003fe20003800000 */
.L_x_5236:
        /* <DEDUP_REMOVED lines=17> */
.L_x_5237:
[----:B------:R-:W-:Y:S02]  /*253f0*/  @P1 IMAD R8, R5, 0x2, R23 ;  /* 0x0000000205081824 */ /* 0x000fe400078e0217 */
[----:B------:R-:W-:Y:S02]  /*25400*/  IMAD.MOV.U32 R13, RZ, RZ, R0 ;  /* 0x000000ffff0d7224 */ /* 0x000fe400078e0000 */
[----:B------:R-:W-:Y:S02]  /*25410*/  IMAD.MOV.U32 R12, RZ, RZ, 0x3 ;  /* 0x00000003ff0c7424 */ /* 0x000fe400078e00ff */
[----:B------:R-:W-:-:S07]  /*25420*/  IMAD.MOV.U32 R3, RZ, RZ, R14 ;  /* 0x000000ffff037224 */ /* 0x000fce00078e000e */
[----:B------:R-:W-:Y:S05]  /*25430*/  WARPSYNC.COLLECTIVE R15, `(.L_x_5238) ;  /* 0x000000000f087348 */ /* 0x000fea0003c00000 */
[----:B------:R0:W1:Y:S02]  /*25440*/  SHFL.IDX P6, R14, R13, R12, R11 ;  /* 0x0000000c0d0e7389 */ /* 0x00006400000c000b */
[----:B01----:R-:W-:Y:S01]  /*25450*/  ENDCOLLECTIVE ;  /* 0x000000000000791b */ /* 0x003fe20003800000 */
.L_x_5238:
        /* <DEDUP_REMOVED lines=17> */
.L_x_5239:
[----:B------:R-:W-:Y:S02]  /*25570*/  @P1 IMAD R8, R5, 0x2, R23 ;  /* 0x0000000205081824 */ /* 0x000fe400078e0217 */
[----:B------:R-:W-:Y:S02]  /*25580*/  IMAD.MOV.U32 R13, RZ, RZ, R0 ;  /* 0x000000ffff0d7224 */ /* 0x000fe400078e0000 */
[----:B------:R-:W-:Y:S02]  /*25590*/  IMAD.MOV.U32 R12, RZ, RZ, 0x4 ;  /* 0x00000004ff0c7424 */ /* 0x000fe400078e00ff */
[----:B------:R-:W-:-:S07]  /*255a0*/  IMAD.MOV.U32 R3, RZ, RZ, R14 ;  /* 0x000000ffff037224 */ /* 0x000fce00078e000e */
[----:B------:R-:W-:Y:S05]  /*255b0*/  WARPSYNC.COLLECTIVE R15, `(.L_x_5240) ;  /* 0x000000000f087348 */ /* 0x000fea0003c00000 */
[----:B------:R0:W1:Y:S02]  /*255c0*/  SHFL.IDX P6, R14, R13, R12, R11 ;  /* 0x0000000c0d0e7389 */ /* 0x00006400000c000b */
[----:B01----:R-:W-:Y:S01]  /*255d0*/  ENDCOLLECTIVE ;  /* 0x000000000000791b */ /* 0x003fe20003800000 */
.L_x_5240:
        /* <DEDUP_REMOVED lines=17> */
.L_x_5241:
[----:B------:R-:W-:Y:S02]  /*256f0*/  @P1 IMAD R8, R5, 0x2, R23 ;  /* 0x0000000205081824 */ /* 0x000fe400078e0217 */
[----:B------:R-:W-:Y:S02]  /*25700*/  IMAD.MOV.U32 R13, RZ, RZ, R0 ;  /* 0x000000ffff0d7224 */ /* 0x000fe400078e0000 */
[----:B------:R-:W-:Y:S02]  /*25710*/  IMAD.MOV.U32 R12, RZ, RZ, 0x5 ;  /* 0x00000005ff0c7424 */ /* 0x000fe400078e00ff */
[----:B------:R-:W-:-:S07]  /*25720*/  IMAD.MOV.U32 R3, RZ, RZ, R14 ;  /* 0x000000ffff037224 */ /* 0x000fce00078e000e */
[----:B------:R-:W-:Y:S05]  /*25730*/  WARPSYNC.COLLECTIVE R15, `(.L_x_5242) ;  /* 0x000000000f087348 */ /* 0x000fea0003c00000 */
[----:B------:R0:W1:Y:S02]  /*25740*/  SHFL.IDX P6, R14, R13, R12, R11 ;  /* 0x0000000c0d0e7389 */ /* 0x00006400000c000b */
[----:B01----:R-:W-:Y:S01]  /*25750*/  ENDCOLLECTIVE ;  /* 0x000000000000791b */ /* 0x003fe20003800000 */
.L_x_5242:
        /* <DEDUP_REMOVED lines=10> */
.L_x_5243:
        /* <DEDUP_REMOVED lines=8> */
.L_x_5128:
[----:B------:R-:W-:Y:S02]  /*25880*/  IMAD.MOV.U32 R13, RZ, RZ, R4 ;  /* 0x000000ffff0d7224 */ /* 0x000fe400078e0004 */
[----:B------:R-:W-:Y:S02]  /*25890*/  IMAD.MOV.U32 R12, RZ, RZ, RZ ;  /* 0x000000ffff0c7224 */ /* 0x000fe400078e00ff */
[----:B------:R-:W-:Y:S02]  /*258a0*/  IMAD.MOV.U32 R11, RZ, RZ, 0x181f ;  /* 0x0000181fff0b7424 */ /* 0x000fe400078e00ff */
[----:B------:R-:W-:Y:S02]  /*258b0*/  IMAD.MOV.U32 R15, RZ, RZ, -0x1 ;  /* 0xffffffffff0f7424 */ /* 0x000fe400078e00ff */
[----:B------:R-:W-:Y:S02]  /*258c0*/  IMAD R31, R31, R7, RZ ;  /* 0x000000071f1f7224 */ /* 0x000fe400078e02ff */
[----:B------:R-:W-:-:S07]  /*258d0*/  IMAD.IADD R28, R9, 0x1, R28 ;  /* 0x00000001091c7824 */ /* 0x000fce00078e021c */
[----:B-----5:R-:W-:Y:S05]  /*258e0*/  WARPSYNC.COLLECTIVE R15, `(.L_x_5245) ;  /* 0x000000000f087348 */ /* 0x020fea0003c00000 */
[----:B------:R0:W1:Y:S02]  /*258f0*/  SHFL.IDX P6, R14, R13, R12, R11 ;  /* 0x0000000c0d0e7389 */ /* 0x00006400000c000b */
[----:B01---5:R-:W-:Y:S01]  /*25900*/  ENDCOLLECTIVE ;  /* 0x000000000000791b */ /* 0x023fe20003800000 */
.L_x_5245:
[C---:B------:R-:W-:Y:S01]  /*25910*/  VIADD R6, R28.reuse, 0x10 ;  /* 0x000000101c067836 */ /* 0x040fe20000000000 */
[----:B------:R-:W-:Y:S01]  /*25920*/  ISETP.GE.AND P1, PT, R28, R31, PT ;  /* 0x0000001f1c00720c */ /* 0x000fe20003f26270 */
[----:B------:R-:W-:Y:S02]  /*25930*/  IMAD.MOV.U32 R13, RZ, RZ, R0 ;  /* 0x000000ffff0d7224 */ /* 0x000fe400078e0000 */
[----:B------:R-:W-:-:S10]  /*25940*/  IMAD.MOV.U32 R2, RZ, RZ, R14 ;  /* 0x000000ffff027224 */ /* 0x000fd400078e000e */
[----:B------:R-:W-:Y:S05]  /*25950*/  WARPSYNC.COLLECTIVE R15, `(.L_x_5246) ;  /* 0x000000000f087348 */ /* 0x000fea0003c00000 */
[----:B------:R0:W1:Y:S02]  /*25960*/  SHFL.IDX P6, R14, R13, R12, R11 ;  /* 0x0000000c0d0e7389 */ /* 0x00006400000c000b */
[----:B01----:R-:W-:Y:S01]  /*25970*/  ENDCOLLECTIVE ;  /* 0x000000000000791b */ /* 0x003fe20003800000 */
.L_x_5246:
[----:B------:R-:W-:Y:S02]  /*25980*/  IMAD.MOV.U32 R13, RZ, RZ, R4 ;  /* 0x000000ffff0d7224 */ /* 0x000fe400078e0004 */
[----:B------:R-:W-:Y:S02]  /*25990*/  IMAD.MOV.U32 R12, RZ, RZ, 0x1 ;  /* 0x00000001ff0c7424 */ /* 0x000fe400078e00ff */
[----:B------:R-:W-:-:S07]  /*259a0*/  IMAD.MOV.U32 R3, RZ, RZ, R14 ;  /* 0x000000ffff037224 */ /* 0x000fce00078e000e */
[----:B------:R-:W-:Y:S05]  /*259b0*/  WARPSYNC.COLLECTIVE R15, `(.L_x_5247) ;  /* 0x000000000f087348 */ /* 0x000fea0003c00000 */
[----:B------:R0:W1:Y:S02]  /*259c0*/  SHFL.IDX P6, R14, R13, R12, R11 ;  /* 0x0000000c0d0e7389 */ /* 0x00006400000c000b */
[----:B01----:R-:W-:Y:S01]  /*259d0*/  ENDCOLLECTIVE ;  /* 0x000000000000791b */ /* 0x003fe20003800000 */
.L_x_5247:
        /* <DEDUP_REMOVED lines=15> */
.L_x_5248:
[----:B------:R-:W-:Y:S02]  /*25ad0*/  IMAD.MOV.U32 R13, RZ, RZ, R4 ;  /* 0x000000ffff0d7224 */ /* 0x000fe400078e0004 */
[----:B------:R-:W-:Y:S02]  /*25ae0*/  IMAD.MOV.U32 R12, RZ, RZ, 0x2 ;  /* 0x00000002ff0c7424 */ /* 0x000fe400078e00ff */
[----:B------:R-:W-:-:S07]  /*25af0*/  IMAD.MOV.U32 R3, RZ, RZ, R14 ;  /* 0x000000ffff037224 */ /* 0x000fce00078e000e */
[----:B------:R-:W-:Y:S05]  /*25b00*/  WARPSYNC.COLLECTIVE R15, `(.L_x_5249) ;  /* 0x000000000f087348 */ /* 0x000fea0003c00000 */
[----:B------:R0:W1:Y:S02]  /*25b10*/  SHFL.IDX P6, R14, R13, R12, R11 ;  /* 0x0000000c0d0e7389 */ /* 0x00006400000c000b */
[----:B01----:R-:W-:Y:S01]  /*25b20*/  ENDCOLLECTIVE ;  /* 0x000000000000791b */ /* 0x003fe20003800000 */
.L_x_5249:
        /* <DEDUP_REMOVED lines=17> */
.L_x_5250:
[----:B------:R-:W-:Y:S02]  /*25c40*/  IMAD.MOV.U32 R13, RZ, RZ, R4 ;  /* 0x000000ffff0d7224 */ /* 0x000fe400078e0004 */
[----:B------:R-:W-:Y:S02]  /*25c50*/  IMAD.MOV.U32 R12, RZ, RZ, 0x3 ;  /* 0x00000003ff0c7424 */ /* 0x000fe400078e00ff */
[----:B------:R-:W-:-:S07]  /*25c60*/  IMAD.MOV.U32 R3, RZ, RZ, R14 ;  /* 0x000000ffff037224 */ /* 0x000fce00078e000e */
[----:B------:R-:W-:Y:S05]  /*25c70*/  WARPSYNC.COLLECTIVE R15, `(.L_x_5251) ;  /* 0x000000000f087348 */ /* 0x000fea0003c00000 */
[----:B------:R0:W1:Y:S02]  /*25c80*/  SHFL.IDX P6, R14, R13, R12, R11 ;  /* 0x0000000c0d0e7389 */ /* 0x00006400000c000b */
[----:B01----:R-:W-:Y:S01]  /*25c90*/  ENDCOLLECTIVE ;  /* 0x000000000000791b */ /* 0x003fe20003800000 */
.L_x_5251:
        /* <DEDUP_REMOVED lines=17> */
.L_x_5252:
[----:B------:R-:W-:Y:S02]  /*25db0*/  IMAD.MOV.U32 R13, RZ, RZ, R4 ;  /* 0x000000ffff0d7224 */ /* 0x000fe400078e0004 */
[----:B------:R-:W-:Y:S02]  /*25dc0*/  IMAD.MOV.U32 R12, RZ, RZ, 0x4 ;  /* 0x00000004ff0c7424 */ /* 0x000fe400078e00ff */
[----:B------:R-:W-:-:S07]  /*25dd0*/  IMAD.MOV.U32 R3, RZ, RZ, R14 ;  /* 0x000000ffff037224 */ /* 0x000fce00078e000e */
[----:B------:R-:W-:Y:S05]  /*25de0*/  WARPSYNC.COLLECTIVE R15, `(.L_x_5253) ;  /* 0x000000000f087348 */ /* 0x000fea0003c00000 */
[----:B------:R0:W1:Y:S02]  /*25df0*/  SHFL.IDX P6, R14, R13, R12, R11 ;  /* 0x0000000c0d0e7389 */ /* 0x00006400000c000b */
[----:B01----:R-:W-:Y:S01]  /*25e00*/  ENDCOLLECTIVE ;  /* 0x000000000000791b */ /* 0x003fe20003800000 */
.L_x_5253:
        /* <DEDUP_REMOVED lines=17> */
.L_x_5254:
[----:B------:R-:W-:Y:S02]  /*25f20*/  IMAD.MOV.U32 R13, RZ, RZ, R4 ;  /* 0x000000ffff0d7224 */ /* 0x000fe400078e0004 */
[----:B------:R-:W-:Y:S02]  /*25f30*/  IMAD.MOV.U32 R12, RZ, RZ, 0x5 ;  /* 0x00000005ff0c7424 */ /* 0x000fe400078e00ff */
[----:B------:R-:W-:-:S07]  /*25f40*/  IMAD.MOV.U32 R3, RZ, RZ, R14 ;  /* 0x000000ffff037224 */ /* 0x000fce00078e000e */
[----:B------:R-:W-:Y:S05]  /*25f50*/  WARPSYNC.COLLECTIVE R15, `(.L_x_5255) ;  /* 0x000000000f087348 */ /* 0x000fea0003c00000 */
[----:B------:R0:W1:Y:S02]  /*25f60*/  SHFL.IDX P6, R14, R13, R12, R11 ;  /* 0x0000000c0d0e7389 */ /* 0x00006400000c000b */
[----:B01----:R-:W-:Y:S01]  /*25f70*/  ENDCOLLECTIVE ;  /* 0x000000000000791b */ /* 0x003fe20003800000 */
.L_x_5255:
        /* <DEDUP_REMOVED lines=17> */
.L_x_5256:
[----:B------:R-:W-:Y:S02]  /*26090*/  IMAD.MOV.U32 R13, RZ, RZ, R4 ;  /* 0x000000ffff0d7224 */ /* 0x000fe400078e0004 */
[----:B------:R-:W-:Y:S02]  /*260a0*/  IMAD.MOV.U32 R12, RZ, RZ, 0x6 ;  /* 0x00000006ff0c7424 */ /* 0x000fe400078e00ff */
[----:B------:R-:W-:-:S07]  /*260b0*/  IMAD.MOV.U32 R3, RZ, RZ, R14 ;  /* 0x000000ffff037224 */ /* 0x000fce00078e000e */
[----:B------:R-:W-:Y:S05]  /*260c0*/  WARPSYNC.COLLECTIVE R15, `(.L_x_5257) ;  /* 0x000000000f087348 */ /* 0x000fea0003c00000 */
[----:B------:R0:W1:Y:S02]  /*260d0*/  SHFL.IDX P6, R14, R13, R12, R11 ;  /* 0x0000000c0d0e7389 */ /* 0x00006400000c000b */
[----:B01----:R-:W-:Y:S01]  /*260e0*/  ENDCOLLECTIVE ;  /* 0x000000000000791b */ /* 0x003fe20003800000 */
.L_x_5257:
        /* <DEDUP_REMOVED lines=17> */
.L_x_5258:
[----:B------:R-:W-:Y:S02]  /*26200*/  IMAD.MOV.U32 R13, RZ, RZ, R4 ;  /* 0x000000ffff0d7224 */ /* 0x000fe400078e0004 */
[----:B------:R-:W-:Y:S02]  /*26210*/  IMAD.MOV.U32 R12, RZ, RZ, 0x7 ;  /* 0x00000007ff0c7424 */ /* 0x000fe400078e00ff */
[----:B------:R-:W-:-:S07]  /*26220*/  IMAD.MOV.U32 R3, RZ, RZ, R14 ;  /* 0x000000ffff037224 */ /* 0x000fce00078e000e */
[----:B------:R-:W-:Y:S05]  /*26230*/  WARPSYNC.COLLECTIVE R15, `(.L_x_5259) ;  /* 0x000000000f087348 */ /* 0x000fea0003c00000 */
[----:B------:R0:W1:Y:S02]  /*26240*/  SHFL.IDX P6, R14, R13, R12, R11 ;  /* 0x0000000c0d0e7389 */ /* 0x00006400000c000b */
[----:B01----:R-:W-:Y:S01]  /*26250*/  ENDCOLLECTIVE ;  /* 0x000000000000791b */ /* 0x003fe20003800000 */
.L_x_5259:
        /* <DEDUP_REMOVED lines=15> */
.L_x_5260:
[----:B------:R-:W-:Y:S05]  /*26350*/  BRA `(.L_x_5261) ;  /* 0xffffffac00f87947 */ /* 0x000fea000383ffff */
.L_x_5133:
[----:B0-----:R0:W1:Y:S02]  /*26360*/  SYNCS.PHASECHK.TRANS64.TRYWAIT P0, [R23+URZ+0x30820], R0 ;  /* 0x03082000170075a7 */ /* 0x001064000800017f */
[----:B-1----:R-:W-:Y:S05]  /*26370*/  @!P0 NANOSLEEP.SYNCS 0x989680 ;  /* 0x009896800000895d */ /* 0x002fea0003900000 */
[----:B------:R-:W1:Y:S02]  /*26380*/  @!P0 SYNCS.PHASECHK.TRANS64 P0, [R23+URZ+0x30820], R0 ;  /* 0x03082000170085a7 */ /* 0x000e64000800007f */
[----:B-1----:R-:W-:Y:S05]  /*26390*/  @!P0 BRA `(.L_x_5133) ;  /* 0xfffffffc00f08947 */ /* 0x002fea000383ffff */
[----:B------:R-:W-:Y:S05]  /*263a0*/  BRA `(.L_x_5262) ;  /* 0xffffffb000707947 */ /* 0x000fea000383ffff */
.L_x_5138:
[----:B0-----:R0:W1:Y:S02]  /*263b0*/  SYNCS.PHASECHK.TRANS64.TRYWAIT P0, [R7+URZ+0x30840], R2 ;  /* 0x03084002070075a7 */ /* 0x001064000800017f */
[----:B-1----:R-:W-:Y:S05]  /*263c0*/  @!P0 NANOSLEEP.SYNCS 0x989680 ;  /* 0x009896800000895d */ /* 0x002fea0003900000 */
[----:B------:R-:W1:Y:S02]  /*263d0*/  @!P0 SYNCS.PHASECHK.TRANS64 P0, [R7+URZ+0x30840], R2 ;  /* 0x03084002070085a7 */ /* 0x000e64000800007f */
[----:B-1----:R-:W-:Y:S05]  /*263e0*/  @!P0 BRA `(.L_x_5138) ;  /* 0xfffffffc00f08947 */ /* 0x002fea000383ffff */
[----:B------:R-:W-:Y:S05]  /*263f0*/  BRA `(.L_x_5263) ;  /* 0xffffffb400487947 */ /* 0x000fea000383ffff */
.L_x_5139:
        /* <DEDUP_REMOVED lines=8> */
.L_x_5265:
[----:B------:R-:W-:Y:S05]  /*26480*/  BSYNC B1 ;  /* 0x0000000000017941 */ /* 0x000fea0003800000 */
.L_x_5264:
        /* <DEDUP_REMOVED lines=12> */
.L_x_5266:
[----:B------:R-:W-:Y:S02]  /*26550*/  IMAD R5, R5, 0x2, R23 ;  /* 0x0000000205057824 */ /* 0x000fe400078e0217 */
[----:B------:R-:W-:Y:S02]  /*26560*/  IMAD.MOV.U32 R13, RZ, RZ, R6 ;  /* 0x000000ffff0d7224 */ /* 0x000fe400078e0006 */
[----:B------:R-:W-:Y:S02]  /*26570*/  IMAD.MOV.U32 R12, RZ, RZ, 0x1 ;  /* 0x00000001ff0c7424 */ /* 0x000fe400078e00ff */
[----:B------:R-:W-:-:S07]  /*26580*/  IMAD.MOV.U32 R2, RZ, RZ, R14 ;  /* 0x000000ffff027224 */ /* 0x000fce00078e000e */
[----:B------:R-:W-:Y:S05]  /*26590*/  WARPSYNC.COLLECTIVE R15, `(.L_x_5267) ;  /* 0x000000000f087348 */ /* 0x000fea0003c00000 */
[----:B------:R0:W1:Y:S02]  /*265a0*/  SHFL.IDX P6, R14, R13, R12, R11 ;  /* 0x0000000c0d0e7389 */ /* 0x00006400000c000b */
[----:B01----:R-:W-:Y:S01]  /*265b0*/  ENDCOLLECTIVE ;  /* 0x000000000000791b */ /* 0x003fe20003800000 */
.L_x_5267:
        /* <DEDUP_REMOVED lines=13> */
.L_x_5268:
[----:B------:R-:W-:Y:S02]  /*26690*/  IMAD.MOV.U32 R13, RZ, RZ, R6 ;  /* 0x000000ffff0d7224 */ /* 0x000fe400078e0006 */
[----:B------:R-:W-:Y:S02]  /*266a0*/  IMAD.MOV.U32 R12, RZ, RZ, 0x2 ;  /* 0x00000002ff0c7424 */ /* 0x000fe400078e00ff */
[----:B------:R-:W-:-:S07]  /*266b0*/  IMAD.MOV.U32 R2, RZ, RZ, R14 ;  /* 0x000000ffff027224 */ /* 0x000fce00078e000e */
[----:B------:R-:W-:Y:S05]  /*266c0*/  WARPSYNC.COLLECTIVE R15, `(.L_x_5269) ;  /* 0x000000000f087348 */ /* 0x000fea0003c00000 */
[----:B------:R0:W1:Y:S02]  /*266d0*/  SHFL.IDX P6, R14, R13, R12, R11 ;  /* 0x0000000c0d0e7389 */ /* 0x00006400000c000b */
[----:B01----:R-:W-:Y:S01]  /*266e0*/  ENDCOLLECTIVE ;  /* 0x000000000000791b */ /* 0x003fe20003800000 */
.L_x_5269:
        /* <DEDUP_REMOVED lines=13> */
.L_x_5270:
[----:B------:R-:W-:Y:S02]  /*267c0*/  IMAD.MOV.U32 R13, RZ, RZ, R6 ;  /* 0x000000ffff0d7224 */ /* 0x000fe400078e0006 */
[----:B------:R-:W-:Y:S02]  /*267d0*/  IMAD.MOV.U32 R12, RZ, RZ, 0x3 ;  /* 0x00000003ff0c7424 */ /* 0x000fe400078e00ff */
[----:B------:R-:W-:-:S07]  /*267e0*/  IMAD.MOV.U32 R2, RZ, RZ, R14 ;  /* 0x000000ffff027224 */ /* 0x000fce00078e000e */
[----:B------:R-:W-:Y:S05]  /*267f0*/  WARPSYNC.COLLECTIVE R15, `(.L_x_5271) ;  /* 0x000000000f087348 */ /* 0x000fea0003c00000 */
[----:B------:R0:W1:Y:S02]  /*26800*/  SHFL.IDX P6, R14, R13, R12, R11 ;  /* 0x0000000c0d0e7389 */ /* 0x00006400000c000b */
[----:B01----:R-:W-:Y:S01]  /*26810*/  ENDCOLLECTIVE ;  /* 0x000000000000791b */ /* 0x003fe20003800000 */
.L_x_5271:
        /* <DEDUP_REMOVED lines=13> */
.L_x_5272:
[----:B------:R-:W-:Y:S02]  /*268f0*/  IMAD.MOV.U32 R13, RZ, RZ, R6 ;  /* 0x000000ffff0d7224 */ /* 0x000fe400078e0006 */
[----:B------:R-:W-:Y:S02]  /*26900*/  IMAD.MOV.U32 R12, RZ, RZ, 0x4 ;  /* 0x00000004ff0c7424 */ /* 0x000fe400078e00ff */
[----:B------:R-:W-:-:S07]  /*26910*/  IMAD.MOV.U32 R2, RZ, RZ, R14 ;  /* 0x000000ffff027224 */ /* 0x000fce00078e000e */
[----:B------:R-:W-:Y:S05]  /*26920*/  WARPSYNC.COLLECTIVE R15, `(.L_x_5273) ;  /* 0x000000000f087348 */ /* 0x000fea0003c00000 */
[----:B------:R0:W1:Y:S02]  /*26930*/  SHFL.IDX P6, R14, R13, R12, R11 ;  /* 0x0000000c0d0e7389 */ /* 0x00006400000c000b */
[----:B01----:R-:W-:Y:S01]  /*26940*/  ENDCOLLECTIVE ;  /* 0x000000000000791b */ /* 0x003fe20003800000 */
.L_x_5273:
        /* <DEDUP_REMOVED lines=13> */
.L_x_5274:
[----:B------:R-:W-:Y:S02]  /*26a20*/  IMAD.MOV.U32 R13, RZ, RZ, R6 ;  /* 0x000000ffff0d7224 */ /* 0x000fe400078e0006 */
[----:B------:R-:W-:Y:S02]  /*26a30*/  IMAD.MOV.U32 R12, RZ, RZ, 0x5 ;  /* 0x00000005ff0c7424 */ /* 0x000fe400078e00ff */
[----:B------:R-:W-:-:S07]  /*26a40*/  IMAD.MOV.U32 R2, RZ, RZ, R14 ;  /* 0x000000ffff027224 */ /* 0x000fce00078e000e */
[----:B------:R-:W-:Y:S05]  /*26a50*/  WARPSYNC.COLLECTIVE R15, `(.L_x_5275) ;  /* 0x000000000f087348 */ /* 0x000fea0003c00000 */
[----:B------:R0:W1:Y:S02]  /*26a60*/  SHFL.IDX P6, R14, R13, R12, R11 ;  /* 0x0000000c0d0e7389 */ /* 0x00006400000c000b */
[----:B01----:R-:W-:Y:S01]  /*26a70*/  ENDCOLLECTIVE ;  /* 0x000000000000791b */ /* 0x003fe20003800000 */
.L_x_5275:
        /* <DEDUP_REMOVED lines=14> */
.L_x_5276:
[----:B------:R-:W-:Y:S01]  /*26b60*/  IMAD.MOV.U32 R2, RZ, RZ, R14 ;  /* 0x000000ffff027224 */ /* 0x000fe200078e000e */
[----:B------:R-:W-:Y:S06]  /*26b70*/  BRA `(.L_x_5277) ;  /* 0xffffffb000907947 */ /* 0x000fec000383ffff */
.L_x_5144:
[----:B0-----:R0:W1:Y:S02]  /*26b80*/  SYNCS.PHASECHK.TRANS64.TRYWAIT P0, [R6+URZ+0x30860], R2 ;  /* 0x03086002060075a7 */ /* 0x001064000800017f */
[----:B-1----:R-:W-:Y:S05]  /*26b90*/  @!P0 NANOSLEEP.SYNCS 0x989680 ;  /* 0x009896800000895d */ /* 0x002fea0003900000 */
[----:B------:R-:W1:Y:S02]  /*26ba0*/  @!P0 SYNCS.PHASECHK.TRANS64 P0, [R6+URZ+0x30860], R2 ;  /* 0x03086002060085a7 */ /* 0x000e64000800007f */
[----:B-1----:R-:W-:Y:S05]  /*26bb0*/  @!P0 BRA `(.L_x_5144) ;  /* 0xfffffffc00f08947 */ /* 0x002fea000383ffff */
[----:B------:R-:W-:Y:S05]  /*26bc0*/  BRA `(.L_x_5278) ;  /* 0xffffffb000f07947 */ /* 0x000fea000383ffff */
.L_x_5145:
        /* <DEDUP_REMOVED lines=8> */
.L_x_5280:
[----:B------:R-:W-:Y:S05]  /*26c50*/  BSYNC B1 ;  /* 0x0000000000017941 */ /* 0x000fea0003800000 */
.L_x_5279:
        /* <DEDUP_REMOVED lines=9> */
.L_x_5281:
[----:B------:R-:W-:Y:S02]  /*26cf0*/  IMAD.MOV.U32 R13, RZ, RZ, R24 ;  /* 0x000000ffff0d7224 */ /* 0x000fe400078e0018 */
[----:B------:R-:W-:Y:S02]  /*26d00*/  IMAD.MOV.U32 R12, RZ, RZ, 0x1 ;  /* 0x00000001ff0c7424 */ /* 0x000fe400078e00ff */
[----:B------:R-:W-:-:S07]  /*26d10*/  IMAD.MOV.U32 R2, RZ, RZ, R14 ;  /* 0x000000ffff027224 */ /* 0x000fce00078e000e */
[----:B------:R-:W-:Y:S05]  /*26d20*/  WARPSYNC.COLLECTIVE R15, `(.L_x_5282) ;  /* 0x000000000f087348 */ /* 0x000fea0003c00000 */
[----:B------:R0:W1:Y:S02]  /*26d30*/  SHFL.IDX P6, R14, R13, R12, R11 ;  /* 0x0000000c0d0e7389 */ /* 0x00006400000c000b */
[----:B01----:R-:W-:Y:S01]  /*26d40*/  ENDCOLLECTIVE ;  /* 0x000000000000791b */ /* 0x003fe20003800000 */
.L_x_5282:
        /* <DEDUP_REMOVED lines=16> */
.L_x_5283:
[----:B------:R-:W-:Y:S02]  /*26e50*/  IMAD.MOV.U32 R13, RZ, RZ, R24 ;  /* 0x000000ffff0d7224 */ /* 0x000fe400078e0018 */
[----:B------:R-:W-:Y:S02]  /*26e60*/  IMAD.MOV.U32 R12, RZ, RZ, 0x2 ;  /* 0x00000002ff0c7424 */ /* 0x000fe400078e00ff */
[----:B------:R-:W-:-:S07]  /*26e70*/  IMAD.MOV.U32 R2, RZ, RZ, R14 ;  /* 0x000000ffff027224 */ /* 0x000fce00078e000e */
[----:B------:R-:W-:Y:S05]  /*26e80*/  WARPSYNC.COLLECTIVE R15, `(.L_x_5284) ;  /* 0x000000000f087348 */ /* 0x000fea0003c00000 */
[----:B------:R0:W1:Y:S02]  /*26e90*/  SHFL.IDX P6, R14, R13, R12, R11 ;  /* 0x0000000c0d0e7389 */ /* 0x00006400000c000b */
[----:B01----:R-:W-:Y:S01]  /*26ea0*/  ENDCOLLECTIVE ;  /* 0x000000000000791b */ /* 0x003fe20003800000 */
.L_x_5284:
        /* <DEDUP_REMOVED lines=16> */
.L_x_5285:
[----:B------:R-:W-:Y:S02]  /*26fb0*/  IMAD.MOV.U32 R13, RZ, RZ, R24 ;  /* 0x000000ffff0d7224 */ /* 0x000fe400078e0018 */
[----:B------:R-:W-:Y:S02]  /*26fc0*/  IMAD.MOV.U32 R12, RZ, RZ, 0x3 ;  /* 0x00000003ff0c7424 */ /* 0x000fe400078e00ff */
[----:B------:R-:W-:-:S07]  /*26fd0*/  IMAD.MOV.U32 R2, RZ, RZ, R14 ;  /* 0x000000ffff027224 */ /* 0x000fce00078e000e */
[----:B------:R-:W-:Y:S05]  /*26fe0*/  WARPSYNC.COLLECTIVE R15, `(.L_x_5286) ;  /* 0x000000000f087348 */ /* 0x000fea0003c00000 */
[----:B------:R0:W1:Y:S02]  /*26ff0*/  SHFL.IDX P6, R14, R13, R12, R11 ;  /* 0x0000000c0d0e7389 */ /* 0x00006400000c000b */
[----:B01----:R-:W-:Y:S01]  /*27000*/  ENDCOLLECTIVE ;  /* 0x000000000000791b */ /* 0x003fe20003800000 */
.L_x_5286:
        /* <DEDUP_REMOVED lines=16> */
.L_x_5287:
[----:B------:R-:W-:Y:S02]  /*27110*/  IMAD.MOV.U32 R13, RZ, RZ, R24 ;  /* 0x000000ffff0d7224 */ /* 0x000fe400078e0018 */
[----:B------:R-:W-:Y:S02]  /*27120*/  IMAD.MOV.U32 R12, RZ, RZ, 0x4 ;  /* 0x00000004ff0c7424 */ /* 0x000fe400078e00ff */
[----:B------:R-:W-:-:S07]  /*27130*/  IMAD.MOV.U32 R2, RZ, RZ, R14 ;  /* 0x000000ffff027224 */ /* 0x000fce00078e000e */
[----:B------:R-:W-:Y:S05]  /*27140*/  WARPSYNC.COLLECTIVE R15, `(.L_x_5288) ;  /* 0x000000000f087348 */ /* 0x000fea0003c00000 */
[----:B------:R0:W1:Y:S02]  /*27150*/  SHFL.IDX P6, R14, R13, R12, R11 ;  /* 0x0000000c0d0e7389 */ /* 0x00006400000c000b */
[----:B01----:R-:W-:Y:S01]  /*27160*/  ENDCOLLECTIVE ;  /* 0x000000000000791b */ /* 0x003fe20003800000 */
.L_x_5288:
        /* <DEDUP_REMOVED lines=16> */
.L_x_5289:
[----:B------:R-:W-:Y:S02]  /*27270*/  IMAD.MOV.U32 R13, RZ, RZ, R24 ;  /* 0x000000ffff0d7224 */ /* 0x000fe400078e0018 */
[----:B------:R-:W-:Y:S02]  /*27280*/  IMAD.MOV.U32 R12, RZ, RZ, 0x5 ;  /* 0x00000005ff0c7424 */ /* 0x000fe400078e00ff */
[----:B------:R-:W-:-:S07]  /*27290*/  IMAD.MOV.U32 R2, RZ, RZ, R14 ;  /* 0x000000ffff027224 */ /* 0x000fce00078e000e */
[----:B------:R-:W-:Y:S05]  /*272a0*/  WARPSYNC.COLLECTIVE R15, `(.L_x_5290) ;  /* 0x000000000f087348 */ /* 0x000fea0003c00000 */
[----:B------:R0:W1:Y:S02]  /*272b0*/  SHFL.IDX P6, R14, R13, R12, R11 ;  /* 0x0000000c0d0e7389 */ /* 0x00006400000c000b */
[----:B01----:R-:W-:Y:S01]  /*272c0*/  ENDCOLLECTIVE ;  /* 0x000000000000791b */ /* 0x003fe20003800000 */
.L_x_5290:
        /* <DEDUP_REMOVED lines=13> */
.L_x_5291:
        /* <DEDUP_REMOVED lines=8> */
.L_x_5153:
[----:B0-----:R0:W1:Y:S02]  /*27420*/  SYNCS.PHASECHK.TRANS64.TRYWAIT P0, [R0+URZ+0x30860], R3 ;  /* 0x03086003000075a7 */ /* 0x001064000800017f */
[----:B-1----:R-:W-:Y:S05]  /*27430*/  @!P0 NANOSLEEP.SYNCS 0x989680 ;  /* 0x009896800000895d */ /* 0x002fea0003900000 */
[----:B------:R-:W1:Y:S02]  /*27440*/  @!P0 SYNCS.PHASECHK.TRANS64 P0, [R0+URZ+0x30860], R3 ;  /* 0x03086003000085a7 */ /* 0x000e64000800007f */
[----:B-1----:R-:W-:Y:S05]  /*27450*/  @!P0 BRA `(.L_x_5153) ;  /* 0xfffffffc00f08947 */ /* 0x002fea000383ffff */
[----:B------:R-:W-:Y:S05]  /*27460*/  BRA `(.L_x_5293) ;  /* 0xffffffb400147947 */ /* 0x000fea000383ffff */
.L_x_5154:
        /* <DEDUP_REMOVED lines=8> */
.L_x_5295:
[----:B------:R-:W-:Y:S05]  /*274f0*/  BSYNC B0 ;  /* 0x0000000000007941 */ /* 0x000fea0003800000 */
.L_x_5294:
        /* <DEDUP_REMOVED lines=9> */
.L_x_5296:
        /* <DEDUP_REMOVED lines=14> */
.L_x_5297:
        /* <DEDUP_REMOVED lines=13> */
.L_x_5298:
[----:B------:R-:W-:Y:S02]  /*27740*/  IMAD.MOV.U32 R13, RZ, RZ, R24 ;  /* 0x000000ffff0d7224 */ /* 0x000fe400078e0018 */
[----:B------:R-:W-:Y:S01]  /*27750*/  IMAD.MOV.U32 R12, RZ, RZ, 0x2 ;  /* 0x00000002ff0c7424 */ /* 0x000fe200078e00ff */
[----:B------:R-:W-:-:S13]  /*27760*/  IADD3 R2, P4, R14, R5, RZ ;  /* 0x000000050e027210 */ /* 0x000fda0007f9e0ff */
[----:B------:R-:W-:Y:S05]  /*27770*/  WARPSYNC.COLLECTIVE R15, `(.L_x_5299) ;  /* 0x000000000f087348 */ /* 0x000fea0003c00000 */
[----:B------:R0:W1:Y:S02]  /*27780*/  SHFL.IDX P6, R14, R13, R12, R11 ;  /* 0x0000000c0d0e7389 */ /* 0x00006400000c000b */
[----:B01----:R-:W-:Y:S01]  /*27790*/  ENDCOLLECTIVE ;  /* 0x000000000000791b */ /* 0x003fe20003800000 */
.L_x_5299:
        /* <DEDUP_REMOVED lines=15> */
.L_x_5300:
[----:B------:R-:W-:Y:S02]  /*27890*/  IMAD.MOV.U32 R13, RZ, RZ, R24 ;  /* 0x000000ffff0d7224 */ /* 0x000fe400078e0018 */
[----:B------:R-:W-:Y:S01]  /*278a0*/  IMAD.MOV.U32 R12, RZ, RZ, 0x3 ;  /* 0x00000003ff0c7424 */ /* 0x000fe200078e00ff */
[----:B------:R-:W-:-:S13]  /*278b0*/  IADD3 R2, P4, R14, R5, RZ ;  /* 0x000000050e027210 */ /* 0x000fda0007f9e0ff */
[----:B------:R-:W-:Y:S05]  /*278c0*/  WARPSYNC.COLLECTIVE R15, `(.L_x_5301) ;  /* 0x000000000f087348 */ /* 0x000fea0003c00000 */
[----:B------:R0:W1:Y:S02]  /*278d0*/  SHFL.IDX P6, R14, R13, R12, R11 ;  /* 0x0000000c0d0e7389 */ /* 0x00006400000c000b */
[----:B01----:R-:W-:Y:S01]  /*278e0*/  ENDCOLLECTIVE ;  /* 0x000000000000791b */ /* 0x003fe20003800000 */
.L_x_5301:
        /* <DEDUP_REMOVED lines=15> */
.L_x_5302:
[----:B------:R-:W-:Y:S02]  /*279e0*/  IMAD.MOV.U32 R13, RZ, RZ, R24 ;  /* 0x000000ffff0d7224 */ /* 0x000fe400078e0018 */
[----:B------:R-:W-:Y:S01]  /*279f0*/  IMAD.MOV.U32 R12, RZ, RZ, 0x4 ;  /* 0x00000004ff0c7424 */ /* 0x000fe200078e00ff */
[----:B------:R-:W-:-:S13]  /*27a00*/  IADD3 R2, P4, R14, R5, RZ ;  /* 0x000000050e027210 */ /* 0x000fda0007f9e0ff */
[----:B------:R-:W-:Y:S05]  /*27a10*/  WARPSYNC.COLLECTIVE R15, `(.L_x_5303) ;  /* 0x000000000f087348 */ /* 0x000fea0003c00000 */
[----:B------:R0:W1:Y:S02]  /*27a20*/  SHFL.IDX P6, R14, R13, R12, R11 ;  /* 0x0000000c0d0e7389 */ /* 0x00006400000c000b */
[----:B01----:R-:W-:Y:S01]  /*27a30*/  ENDCOLLECTIVE ;  /* 0x000000000000791b */ /* 0x003fe20003800000 */
.L_x_5303:
        /* <DEDUP_REMOVED lines=15> */
.L_x_5304:
[----:B------:R-:W-:Y:S02]  /*27b30*/  IMAD.MOV.U32 R13, RZ, RZ, R24 ;  /* 0x000000ffff0d7224 */ /* 0x000fe400078e0018 */
[----:B------:R-:W-:Y:S01]  /*27b40*/  IMAD.MOV.U32 R12, RZ, RZ, 0x5 ;  /* 0x00000005ff0c7424 */ /* 0x000fe200078e00ff */
[----:B------:R-:W-:-:S13]  /*27b50*/  IADD3 R2, P4, R14, R5, RZ ;  /* 0x000000050e027210 */ /* 0x000fda0007f9e0ff */
[----:B------:R-:W-:Y:S05]  /*27b60*/  WARPSYNC.COLLECTIVE R15, `(.L_x_5305) ;  /* 0x000000000f087348 */ /* 0x000fea0003c00000 */
[----:B------:R0:W1:Y:S02]  /*27b70*/  SHFL.IDX P6, R14, R13, R12, R11 ;  /* 0x0000000c0d0e7389 */ /* 0x00006400000c000b */
[----:B01----:R-:W-:Y:S01]  /*27b80*/  ENDCOLLECTIVE ;  /* 0x000000000000791b */ /* 0x003fe20003800000 */
.L_x_5305:
        /* <DEDUP_REMOVED lines=14> */
.L_x_5306:
[----:B------:R-:W-:Y:S05]  /*27c70*/  BRA `(.L_x_5307) ;  /* 0xffffffb000307947 */ /* 0x000fea000383ffff */
.L_x_5159:
        /* <DEDUP_REMOVED lines=8> */
.L_x_5309:
[----:B------:R-:W-:Y:S05]  /*27d00*/  BSYNC B0 ;  /* 0x0000000000007941 */ /* 0x000fea0003800000 */
.L_x_5308:
        /* <DEDUP_REMOVED lines=9> */
.L_x_5310:
        /* <DEDUP_REMOVED lines=18> */
.L_x_5311:
[----:B------:R-:W-:Y:S01]  /*27ec0*/  IMAD.MOV.U32 R12, RZ, RZ, 0x2 ;  /* 0x00000002ff0c7424 */ /* 0x000fe200078e00ff */
[----:B------:R-:W-:-:S05]  /*27ed0*/  SEL R6, R14, RZ, P1 ;  /* 0x000000ff0e067207 */ /* 0x000fca0000800000 */
[----:B------:R-:W-:-:S04]  /*27ee0*/  IMAD.IADD R6, R5, 0x1, R6 ;  /* 0x0000000105067824 */ /* 0x000fc800078e0206 */
[----:B------:R-:W-:-:S07]  /*27ef0*/  IMAD.MOV.U32 R13, RZ, RZ, R6 ;  /* 0x000000ffff0d7224 */ /* 0x000fce00078e0006 */
[----:B------:R-:W-:Y:S05]  /*27f00*/  WARPSYNC.COLLECTIVE R15, `(.L_x_5312) ;  /* 0x000000000f087348 */ /* 0x000fea0003c00000 */
[----:B------:R0:W1:Y:S02]  /*27f10*/  SHFL.UP P6, R14, R13, R12, R11 ;  /* 0x0400000c0d0e7389 */ /* 0x00006400000c000b */
[----:B01----:R-:W-:Y:S01]  /*27f20*/  ENDCOLLECTIVE ;  /* 0x000000000000791b */ /* 0x003fe20003800000 */
.L_x_5312:
[----:B------:R-:W-:Y:S01]  /*27f30*/  IMAD.MOV.U32 R12, RZ, RZ, 0x4 ;  /* 0x00000004ff0c7424 */ /* 0x000fe200078e00ff */
[----:B------:R-:W-:-:S05]  /*27f40*/  SEL R7, R14, RZ, P2 ;  /* 0x000000ff0e077207 */ /* 0x000fca0001000000 */
[----:B------:R-:W-:-:S04]  /*27f50*/  IMAD.IADD R7, R6, 0x1, R7 ;  /* 0x0000000106077824 */ /* 0x000fc800078e0207 */
[----:B------:R-:W-:-:S07]  /*27f60*/  IMAD.MOV.U32 R13, RZ, RZ, R7 ;  /* 0x000000ffff0d7224 */ /* 0x000fce00078e0007 */
[----:B------:R-:W-:Y:S05]  /*27f70*/  WARPSYNC.COLLECTIVE R15, `(.L_x_5313) ;  /* 0x000000000f087348 */ /* 0x000fea0003c00000 */
[----:B------:R0:W1:Y:S02]  /*27f80*/  SHFL.UP P6, R14, R13, R12, R11 ;  /* 0x0400000c0d0e7389 */ /* 0x00006400000c000b */
[----:B01----:R-:W-:Y:S01]  /*27f90*/  ENDCOLLECTIVE ;  /* 0x000000000000791b */ /* 0x003fe20003800000 */
.L_x_5313:
[----:B------:R-:W-:Y:S01]  /*27fa0*/  IMAD.MOV.U32 R12, RZ, RZ, 0x8 ;  /* 0x00000008ff0c7424 */ /* 0x000fe200078e00ff */
[----:B------:R-:W-:-:S05]  /*27fb0*/  SEL R2, R14, RZ, P3 ;  /* 0x000000ff0e027207 */ /* 0x000fca0001800000 */
[----:B------:R-:W-:-:S04]  /*27fc0*/  IMAD.IADD R2, R7, 0x1, R2 ;  /* 0x0000000107027824 */ /* 0x000fc800078e0202 */
[----:B------:R-:W-:-:S07]  /*27fd0*/  IMAD.MOV.U32 R13, RZ, RZ, R2 ;  /* 0x000000ffff0d7224 */ /* 0x000fce00078e0002 */
[----:B------:R-:W-:Y:S05]  /*27fe0*/  WARPSYNC.COLLECTIVE R15, `(.L_x_5314) ;  /* 0x000000000f087348 */ /* 0x000fea0003c00000 */
[----:B------:R0:W1:Y:S02]  /*27ff0*/  SHFL.UP P6, R14, R13, R12, R11 ;  /* 0x0400000c0d0e7389 */ /* 0x00006400000c000b */
[----:B01----:R-:W-:Y:S01]  /*28000*/  ENDCOLLECTIVE ;  /* 0x000000000000791b */ /* 0x003fe20003800000 */
.L_x_5314:
[----:B------:R-:W-:Y:S01]  /*28010*/  IMAD.MOV.U32 R12, RZ, RZ, 0x10 ;  /* 0x00000010ff0c7424 */ /* 0x000fe200078e00ff */
[----:B------:R-:W-:-:S05]  /*28020*/  SEL R3, R14, RZ, P4 ;  /* 0x000000ff0e037207 */ /* 0x000fca0002000000 */
[----:B------:R-:W-:-:S04]  /*28030*/  IMAD.IADD R3, R2, 0x1, R3 ;  /* 0x0000000102037824 */ /* 0x000fc800078e0203 */
[----:B------:R-:W-:-:S07]  /*28040*/  IMAD.MOV.U32 R13, RZ, RZ, R3 ;  /* 0x000000ffff0d7224 */ /* 0x000fce00078e0003 */
[----:B------:R-:W-:Y:S05]  /*28050*/  WARPSYNC.COLLECTIVE R15, `(.L_x_5315) ;  /* 0x000000000f087348 */ /* 0x000fea0003c00000 */
[----:B------:R0:W1:Y:S02]  /*28060*/  SHFL.UP P6, R14, R13, R12, R11 ;  /* 0x0400000c0d0e7389 */ /* 0x00006400000c000b */
[----:B01----:R-:W-:Y:S01]  /*28070*/  ENDCOLLECTIVE ;  /* 0x000000000000791b */ /* 0x003fe20003800000 */
.L_x_5315:
        /* <DEDUP_REMOVED lines=8> */
.L_x_5316:
[----:B------:R-:W-:Y:S05]  /*28100*/  BRA `(.L_x_5317) ;  /* 0xffffffb000407947 */ /* 0x000fea000383ffff */
.L_x_5164:
        /* <DEDUP_REMOVED lines=8> */
.L_x_5319:
[----:B------:R-:W-:Y:S05]  /*28190*/  BSYNC B0 ;  /* 0x0000000000007941 */ /* 0x000fea0003800000 */
.L_x_5318:
        /* <DEDUP_REMOVED lines=8> */
.L_x_5320:
[----:B------:R-:W-:Y:S01]  /*28220*/  IMAD.MOV.U32 R12, RZ, RZ, 0x4 ;  /* 0x00000004ff0c7424 */ /* 0x000fe200078e00ff */
[----:B------:R-:W-:-:S05]  /*28230*/  SEL R2, R14, RZ, P2 ;  /* 0x000000ff0e027207 */ /* 0x000fca0001000000 */
[----:B------:R-:W-:-:S04]  /*28240*/  IMAD.IADD R2, R13, 0x1, R2 ;  /* 0x000000010d027824 */ /* 0x000fc800078e0202 */
[----:B------:R-:W-:-:S07]  /*28250*/  IMAD.MOV.U32 R13, RZ, RZ, R2 ;  /* 0x000000ffff0d7224 */ /* 0x000fce00078e0002 */
[----:B------:R-:W-:Y:S05]  /*28260*/  WARPSYNC.COLLECTIVE R15, `(.L_x_5321) ;  /* 0x000000000f087348 */ /* 0x000fea0003c00000 */
[----:B------:R0:W1:Y:S02]  /*28270*/  SHFL.UP P6, R14, R13, R12, R11 ;  /* 0x0400000c0d0e7389 */ /* 0x00006400000c000b */
[----:B01----:R-:W-:Y:S01]  /*28280*/  ENDCOLLECTIVE ;  /* 0x000000000000791b */ /* 0x003fe20003800000 */
.L_x_5321:
[----:B------:R-:W-:Y:S01]  /*28290*/  IMAD.MOV.U32 R12, RZ, RZ, 0x8 ;  /* 0x00000008ff0c7424 */ /* 0x000fe200078e00ff */
[----:B------:R-:W-:-:S05]  /*282a0*/  SEL R3, R14, RZ, P3 ;  /* 0x000000ff0e037207 */ /* 0x000fca0001800000 */
[----:B------:R-:W-:-:S04]  /*282b0*/  IMAD.IADD R3, R2, 0x1, R3 ;  /* 0x0000000102037824 */ /* 0x000fc800078e0203 */
[----:B------:R-:W-:-:S07]  /*282c0*/  IMAD.MOV.U32 R13, RZ, RZ, R3 ;  /* 0x000000ffff0d7224 */ /* 0x000fce00078e0003 */
[----:B------:R-:W-:Y:S05]  /*282d0*/  WARPSYNC.COLLECTIVE R15, `(.L_x_5322) ;  /* 0x000000000f087348 */ /* 0x000fea0003c00000 */
[----:B------:R0:W1:Y:S02]  /*282e0*/  SHFL.UP P6, R14, R13, R12, R11 ;  /* 0x0400000c0d0e7389 */ /* 0x00006400000c000b */
[----:B01----:R-:W-:Y:S01]  /*282f0*/  ENDCOLLECTIVE ;  /* 0x000000000000791b */ /* 0x003fe20003800000 */
.L_x_5322:
[----:B------:R-:W-:Y:S01]  /*28300*/  IMAD.MOV.U32 R12, RZ, RZ, 0x10 ;  /* 0x00000010ff0c7424 */ /* 0x000fe200078e00ff */
[----:B------:R-:W-:-:S05]  /*28310*/  SEL R4, R14, RZ, P4 ;  /* 0x000000ff0e047207 */ /* 0x000fca0002000000 */
[----:B------:R-:W-:-:S04]  /*28320*/  IMAD.IADD R4, R3, 0x1, R4 ;  /* 0x0000000103047824 */ /* 0x000fc800078e0204 */
[----:B------:R-:W-:-:S07]  /*28330*/  IMAD.MOV.U32 R13, RZ, RZ, R4 ;  /* 0x000000ffff0d7224 */ /* 0x000fce00078e0004 */
[----:B------:R-:W-:Y:S05]  /*28340*/  WARPSYNC.COLLECTIVE R15, `(.L_x_5323) ;  /* 0x000000000f087348 */ /* 0x000fea0003c00000 */
[----:B------:R0:W1:Y:S02]  /*28350*/  SHFL.UP P6, R14, R13, R12, R11 ;  /* 0x0400000c0d0e7389 */ /* 0x00006400000c000b */
[----:B01----:R-:W-:Y:S01]  /*28360*/  ENDCOLLECTIVE ;  /* 0x000000000000791b */ /* 0x003fe20003800000 */
.L_x_5323:
        /* <DEDUP_REMOVED lines=8> */
.L_x_5324:
[----:B------:R-:W-:Y:S05]  /*283f0*/  BRA `(.L_x_5325) ;  /* 0xffffffb000207947 */ /* 0x000fea000383ffff */
.L_x_5166:
[----:B------:R-:W-:Y:S01]  /*28400*/  BSSY B0, `(.L_x_5326) ;  /* 0x0000006000007945 */ /* 0x000fe20003800000 */
[----:B------:R-:W-:Y:S01]  /*28410*/  PLOP3.LUT P6, PT, P6, PT, PT, 0x8, 0x0 ;  /* 0x000000000000781c */ /* 0x000fe200037ce170 */
[----:B------:R-:W-:-:S12]  /*28420*/  IMAD.MOV.U32 R15, RZ, RZ, -0x1 ;  /* 0xffffffffff0f7424 */ /* 0x000fd800078e00ff */
[----:B01----:R-:W-:Y:S05]  /*28430*/  WARPSYNC.COLLECTIVE R15, `(.L_x_5327) ;  /* 0x000000000f087348 */ /* 0x003fea0003c00000 */
[----:B------:R-:W-:Y:S01]  /*28440*/  VOTE.ANY R14, PT, P6 ;  /* 0x00000000000e7806 */ /* 0x000fe200030e0100 */
[----:B01----:R-:W-:Y:S06]  /*28450*/  ENDCOLLECTIVE ;  /* 0x000000000000791b */ /* 0x003fec0003800000 */
.L_x_5327:
[----:B------:R-:W-:Y:S05]  /*28460*/  BSYNC B0 ;  /* 0x0000000000007941 */ /* 0x000fea0003800000 */
.L_x_5326:
        /* <DEDUP_REMOVED lines=9> */
.L_x_5328:
[----:B------:R-:W-:Y:S01]  /*28500*/  IMAD.MOV.U32 R5, RZ, RZ, R14 ;  /* 0x000000ffff057224 */ /* 0x000fe200078e000e */
[----:B------:R-:W-:Y:S06]  /*28510*/  BRA `(.L_x_5329) ;  /* 0xffffffb000107947 */ /* 0x000fec000383ffff */
.L_x_5168:
[----:B------:R-:W-:Y:S01]  /*28520*/  BSSY B0, `(.L_x_5330) ;  /* 0x0000007000007945 */ /* 0x000fe20003800000 */
[----:B------:R-:W-:Y:S02]  /*28530*/  IMAD.MOV.U32 R13, RZ, RZ, R2 ;  /* 0x000000ffff0d7224 */ /* 0x000fe400078e0002 */
[----:B------:R-:W-:Y:S02]  /*28540*/  IMAD.MOV.U32 R11, RZ, RZ, 0x1f ;  /* 0x0000001fff0b7424 */ /* 0x000fe400078e00ff */
[----:B------:R-:W-:-:S07]  /*28550*/  IMAD.MOV.U32 R15, RZ, RZ, -0x1 ;  /* 0xffffffffff0f7424 */ /* 0x000fce00078e00ff */
[----:B0123--:R-:W-:Y:S05]  /*28560*/  WARPSYNC.COLLECTIVE R15, `(.L_x_5331) ;  /* 0x000000000f087348 */ /* 0x00ffea0003c00000 */
[----:B------:R4:W0:Y:S02]  /*28570*/  SHFL.IDX P6, R14, R13, R12, R11 ;  /* 0x0000000c0d0e7389 */ /* 0x00082400000c000b */
[----:B01234-:R-:W-:Y:S01]  /*28580*/  ENDCOLLECTIVE ;  /* 0x000000000000791b */ /* 0x01ffe20003800000 */
.L_x_5331:
[----:B------:R-:W-:Y:S05]  /*28590*/  BSYNC B0 ;  /* 0x0000000000007941 */ /* 0x000fea0003800000 */
.L_x_5330:
[----:B------:R-:W-:Y:S05]  /*285a0*/  BRA `(.L_x_5167) ;  /* 0xffffffb000087947 */ /* 0x000fea000383ffff */
.L_x_5172:
[----:B-1----:R1:W2:Y:S02]  /*285b0*/  SYNCS.PHASECHK.TRANS64.TRYWAIT P0, [R5+URZ+0x30820], R0 ;  /* 0x03082000050075a7 */ /* 0x0022a4000800017f */
[----:B--2---:R-:W-:Y:S05]  /*285c0*/  @!P0 NANOSLEEP.SYNCS 0x989680 ;  /* 0x009896800000895d */ /* 0x004fea0003900000 */
[----:B------:R-:W2:Y:S02]  /*285d0*/  @!P0 SYNCS.PHASECHK.TRANS64 P0, [R5+URZ+0x30820], R0 ;  /* 0x03082000050085a7 */ /* 0x000ea4000800007f */
[----:B--2---:R-:W-:Y:S05]  /*285e0*/  @!P0 BRA `(.L_x_5172) ;  /* 0xfffffffc00f08947 */ /* 0x004fea000383ffff */
[----:B------:R-:W-:Y:S05]  /*285f0*/  BRA `(.L_x_5332) ;  /* 0xffffffb400807947 */ /* 0x000fea000383ffff */
.L_x_5173:
        /* <DEDUP_REMOVED lines=11> */
.L_x_5334:
[----:B------:R-:W-:Y:S05]  /*286b0*/  BSYNC B0 ;  /* 0x0000000000007941 */ /* 0x000fea0003800000 */
.L_x_5333:
[----:B------:R-:W-:Y:S05]  /*286c0*/  BRA `(.L_x_5335) ;  /* 0xffffffb400687947 */ /* 0x000fea000383ffff */
.L_x_5176:
[----:B------:R-:W-:Y:S01]  /*286d0*/  BSSY B1, `(.L_x_5336) ;  /* 0x0000006000017945 */ /* 0x000fe20003800000 */
[----:B------:R-:W-:-:S07]  /*286e0*/  IMAD.MOV.U32 R15, RZ, RZ, -0x1 ;  /* 0xffffffffff0f7424 */ /* 0x000fce00078e00ff */
[----:B01-3--:R-:W-:Y:S05]  /*286f0*/  WARPSYNC.COLLECTIVE R15, `(.L_x_5337) ;  /* 0x000000000f0c7348 */ /* 0x00bfea0003c00000 */
[----:B------:R-:W-:Y:S02]  /*28700*/  ELECT P6, UR62, PT ;  /* 0x00000000003e782f */ /* 0x000fe400038c0000 */
[----:B------:R-:W-:Y:S01]  /*28710*/  MOV R14, UR62 ;  /* 0x0000003e000e7c02 */ /* 0x000fe20008000f00 */
[----:B01-3--:R-:W-:Y:S10]  /*28720*/  ENDCOLLECTIVE ;  /* 0x000000000000791b */ /* 0x00bff40003800000 */
.L_x_5337:
[----:B------:R-:W-:Y:S05]  /*28730*/  BSYNC B1 ;  /* 0x0000000000017941 */ /* 0x000fea0003800000 */
.L_x_5336:
[----:B------:R-:W-:Y:S05]  /*28740*/  BRA `(.L_x_5338) ;  /* 0xffffffb400607947 */ /* 0x000fea000383ffff */
.L_x_5178:
[----:B-1----:R1:W2:Y:S02]  /*28750*/  SYNCS.PHASECHK.TRANS64.TRYWAIT P1, [R3+URZ+0x30840], R2 ;  /* 0x03084002030075a7 */ /* 0x0022a4000802017f */
[----:B--2---:R-:W-:Y:S05]  /*28760*/  @!P1 NANOSLEEP.SYNCS 0x989680 ;  /* 0x009896800000995d */ /* 0x004fea0003900000 */
[----:B------:R-:W2:Y:S02]  /*28770*/  @!P1 SYNCS.PHASECHK.TRANS64 P1, [R3+URZ+0x30840], R2 ;  /* 0x03084002030095a7 */ /* 0x000ea4000802007f */
[----:B--2---:R-:W-:Y:S05]  /*28780*/  @!P1 BRA `(.L_x_5178) ;  /* 0xfffffffc00f09947 */ /* 0x004fea000383ffff */
[----:B------:R-:W-:Y:S05]  /*28790*/  BRA `(.L_x_5339) ;  /* 0xffffffb400887947 */ /* 0x000fea000383ffff */
.L_x_5180:
[----:B--2---:R2:W4:Y:S02]  /*287a0*/  SYNCS.PHASECHK.TRANS64.TRYWAIT P1, [R5+URZ+0x30840], R0 ;  /* 0x03084000050075a7 */ /* 0x004524000802017f */
[----:B----4-:R-:W-:Y:S05]  /*287b0*/  @!P1 NANOSLEEP.SYNCS 0x989680 ;  /* 0x009896800000995d */ /* 0x010fea0003900000 */
[----:B------:R-:W4:Y:S02]  /*287c0*/  @!P1 SYNCS.PHASECHK.TRANS64 P1, [R5+URZ+0x30840], R0 ;  /* 0x03084000050095a7 */ /* 0x000f24000802007f */
[----:B----4-:R-:W-:Y:S05]  /*287d0*/  @!P1 BRA `(.L_x_5180) ;  /* 0xfffffffc00f09947 */ /* 0x010fea000383ffff */
[----:B------:R-:W-:Y:S05]  /*287e0*/  BRA `(.L_x_5340) ;  /* 0xffffffb400947947 */ /* 0x000fea000383ffff */
.L_x_5182:
[----:B----4-:R4:W0:Y:S02]  /*287f0*/  SYNCS.PHASECHK.TRANS64.TRYWAIT P1, [R3+URZ+0x30860], R2 ;  /* 0x03086002030075a7 */ /* 0x010824000802017f */
[----:B0-----:R-:W-:Y:S05]  /*28800*/  @!P1 NANOSLEEP.SYNCS 0x989680 ;  /* 0x009896800000995d */ /* 0x001fea0003900000 */
[----:B------:R-:W0:Y:S02]  /*28810*/  @!P1 SYNCS.PHASECHK.TRANS64 P1, [R3+URZ+0x30860], R2 ;  /* 0x03086002030095a7 */ /* 0x000e24000802007f */
[----:B0-----:R-:W-:Y:S05]  /*28820*/  @!P1 BRA `(.L_x_5182) ;  /* 0xfffffffc00f09947 */ /* 0x001fea000383ffff */
[----:B------:R-:W-:Y:S05]  /*28830*/  BRA `(.L_x_5341) ;  /* 0xffffffb400907947 */ /* 0x000fea000383ffff */
        .type           $_ZN7cutlass13device_kernelIN5flash11enable_sm90INS1_16FlashAttnFwdSm90INS1_25CollectiveMainloopFwdSm90ILi2EN4cute5tupleIJNS5_1CILi1EEES8_S8_EEENS6_IJNS7_ILi128EEENS7_ILi96EEENS7_ILi192EEEEEELi192ENS_10bfloat16_tEfNS_4arch4Sm90ELb0ELb1ELb1ELb1ELb1ELb1ELb0ELb1ELb1ELb1ELb0ELb0EEENS1_21CollectiveEpilogueFwdINS6_IJSA_SC_SB_EEES9_SE_SG_Li256ELb1ELb1ELb0ELb0EEENS1_36VarlenDynamicPersistentTileSchedulerILi128ELi96ELi256ELi128ELb0ELb1ELb1ELb1ELb0ELb1EEEEEEEEEvNT_6ParamsE$_ZZN5flash25CollectiveMainloopFwdSm90ILi2EN4cute5tupleIJNS1_1CILi1EEES4_S4_EEENS2_IJNS3_ILi128EEENS3_ILi96EEENS3_ILi192EEEEEELi192EN7cutlass10bfloat16_tEfNSA_4arch4Sm90ELb0ELb1ELb1ELb1ELb1ELb1ELb0ELb1ELb1ELb1ELb0ELb0EE12store_kv_newINS_16FlashAttnFwdSm90ISE_NS_21CollectiveEpilogueFwdINS2_IJS6_S8_S7_EEES5_SB_SD_Li256ELb1ELb1ELb0ELb0EEENS_36VarlenDynamicPersistentTileSchedulerILi128ELi96ELi256ELi128ELb0ELb1ELb1ELb1ELb0ELb1EEEE13SharedStorageEEEbRKNSE_6ParamsENSA_25PipelineTmaAsyncNoClusterILi2ENSA_16PipelineTmaAsyncILi2EEEEESU_RNSA_13PipelineStateILj2EEEiRT_RKNS_16SeqlenInfoQKNewKILb1ELb1EEENS2_IJiiiiEEEENKUliRKT_E_clISW_EEDaiS17_,@function
        .size           $_ZN7cutlass13device_kernelIN5flash11enable_sm90INS1_16FlashAttnFwdSm90INS1_25CollectiveMainloopFwdSm90ILi2EN4cute5tupleIJNS5_1CILi1EEES8_S8_EEENS6_IJNS7_ILi128EEENS7_ILi96EEENS7_ILi192EEEEEELi192ENS_10bfloat16_tEfNS_4arch4Sm90ELb0ELb1ELb1ELb1ELb1ELb1ELb0ELb1ELb1ELb1ELb0ELb0EEENS1_21CollectiveEpilogueFwdINS6_IJSA_SC_SB_EEES9_SE_SG_Li256ELb1ELb1ELb0ELb0EEENS1_36VarlenDynamicPersistentTileSchedulerILi128ELi96ELi256ELi128ELb0ELb1ELb1ELb1ELb0ELb1EEEEEEEEEvNT_6ParamsE$_ZZN5flash25CollectiveMainloopFwdSm90ILi2EN4cute5tupleIJNS1_1CILi1EEES4_S4_EEENS2_IJNS3_ILi128EEENS3_ILi96EEENS3_ILi192EEEEEELi192EN7cutlass10bfloat16_tEfNSA_4arch4Sm90ELb0ELb1ELb1ELb1ELb1ELb1ELb0ELb1ELb1ELb1ELb0ELb0EE12store_kv_newINS_16FlashAttnFwdSm90ISE_NS_21CollectiveEpilogueFwdINS2_IJS6_S8_S7_EEES5_SB_SD_Li256ELb1ELb1ELb0ELb0EEENS_36VarlenDynamicPersistentTileSchedulerILi128ELi96ELi256ELi128ELb0ELb1ELb1ELb1ELb0ELb1EEEE13SharedStorageEEEbRKNSE_6ParamsENSA_25PipelineTmaAsyncNoClusterILi2ENSA_16PipelineTmaAsyncILi2EEEEESU_RNSA_13PipelineStateILj2EEEiRT_RKNS_16SeqlenInfoQKNewKILb1ELb1EEENS2_IJiiiiEEEENKUliRKT_E_clISW_EEDaiS17_,(.L_x_15839 - $_ZN7cutlass13device_kernelIN5flash11enable_sm90INS1_16FlashAttnFwdSm90INS1_25CollectiveMainloopFwdSm90ILi2EN4cute5tupleIJNS5_1CILi1EEES8_S8_EEENS6_IJNS7_ILi128EEENS7_ILi96EEENS7_ILi192EEEEEELi192ENS_10bfloat16_tEfNS_4arch4Sm90ELb0ELb1ELb1ELb1ELb1ELb1ELb0ELb1ELb1ELb1ELb0ELb0EEENS1_21CollectiveEpilogueFwdINS6_IJSA_SC_SB_EEES9_SE_SG_Li256ELb1ELb1ELb0ELb0EEENS1_36VarlenDynamicPersistentTileSchedulerILi128ELi96ELi256ELi128ELb0ELb1ELb1ELb1ELb0ELb1EEEEEEEEEvNT_6ParamsE$_ZZN5flash25CollectiveMainloopFwdSm90ILi2EN4cute5tupleIJNS1_1CILi1EEES4_S4_EEENS2_IJNS3_ILi128EEENS3_ILi96EEENS3_ILi192EEEEEELi192EN7cutlass10bfloat16_tEfNSA_4arch4Sm90ELb0ELb1ELb1ELb1ELb1ELb1ELb0ELb1ELb1ELb1ELb0ELb0EE12store_kv_newINS_16FlashAttnFwdSm90ISE_NS_21CollectiveEpilogueFwdINS2_IJS6_S8_S7_EEES5_SB_SD_Li256ELb1ELb1ELb0ELb0EEENS_36VarlenDynamicPersistentTileSchedulerILi128ELi96ELi256ELi128ELb0ELb1ELb1ELb1ELb0ELb1EEEE13SharedStorageEEEbRKNSE_6ParamsENSA_25PipelineTmaAsyncNoClusterILi2ENSA_16PipelineTmaAsyncILi2EEEEESU_RNSA_13PipelineStateILj2EEEiRT_RKNS_16SeqlenInfoQKNewKILb1ELb1EEENS2_IJiiiiEEEENKUliRKT_E_clISW_EEDaiS17_)
$_ZN7cutlass13device_kernelIN5flash11enable_sm90INS1_16FlashAttnFwdSm90INS1_25CollectiveMainloopFwdSm90ILi2EN4cute5tupleIJNS5_1CILi1EEES8_S8_EEENS6_IJNS7_ILi128EEENS7_ILi96EEENS7_ILi192EEEEEELi192ENS_10bfloat16_tEfNS_4arch4Sm90ELb0ELb1ELb1ELb1ELb1ELb1ELb0ELb1ELb1ELb1ELb0ELb0EEENS1_21CollectiveEpilogueFwdINS6_IJSA_SC_SB_EEES9_SE_SG_Li256ELb1ELb1ELb0ELb0EEENS1_36VarlenDynamicPersistentTileSchedulerILi128ELi96ELi256ELi128ELb0ELb1ELb1ELb1ELb0ELb1EEEEEEEEEvNT_6ParamsE$_ZZN5flash25CollectiveMainloopFwdSm90ILi2EN4cute5tupleIJNS1_1CILi1EEES4_S4_EEENS2_IJNS3_ILi128EEENS3_ILi96EEENS3_ILi192EEEEEELi192EN7cutlass10bfloat16_tEfNSA_4arch4Sm90ELb0ELb1ELb1ELb1ELb1ELb1ELb0ELb1ELb1ELb1ELb0ELb0EE12store_kv_newINS_16FlashAttnFwdSm90ISE_NS_21CollectiveEpilogueFwdINS2_IJS6_S8_S7_EEES5_SB_SD_Li256ELb1ELb1ELb0ELb0EEENS_36VarlenDynamicPersistentTileSchedulerILi128ELi96ELi256ELi128ELb0ELb1ELb1ELb1ELb0ELb1EEEE13SharedStorageEEEbRKNSE_6ParamsENSA_25PipelineTmaAsyncNoClusterILi2ENSA_16PipelineTmaAsyncILi2EEEEESU_RNSA_13PipelineStateILj2EEEiRT_RKNS_16SeqlenInfoQKNewKILb1ELb1EEENS2_IJiiiiEEEENKUliRKT_E_clISW_EEDaiS17_:
[----:B------:R-:W-:Y:S05]  /*28840*/  YIELD ;  /* 0x0000000000007946 */ /* 0x000fea0003800000 */
[----:B------:R-:W-:Y:S01]  /*28850*/  ULDC UR4, c[0x0][0x20] ;  /* 0x0000080000047ab9 */ /* 0x000fe20000000800 */
[----:B------:R-:W0:Y:S01]  /*28860*/  LDC.64 R78, c[0x0][0x208] ;  /* 0x00008200ff4e7b82 */ /* 0x000e220000000a00 */
[----:B------:R-:W-:Y:S01]  /*28870*/  VIADD R75, R20, -UR4 ;  /* 0x80000004144b7c36 */ /* 0x000fe20008000000 */
[----:B------:R-:W-:-:S04]  /*28880*/  R2UR UR6, R202 ;  /* 0x00000000ca0672ca */ /* 0x000fc800000e0000 */
[----:B------:R-:W2:Y:S01]  /*28890*/  LDL.64 R4, [R75+0x8] ;  /* 0x000008004b047983 */ /* 0x000ea20000100a00 */
[----:B0-----:R-:W-:Y:S02]  /*288a0*/  R2UR UR4, R78 ;  /* 0x000000004e0472ca */ /* 0x001fe400000e0000 */
[----:B------:R-:W-:-:S13]  /*288b0*/  R2UR UR5, R79 ;  /* 0x000000004f0572ca */ /* 0x000fda00000e0000 */
[----:B--2---:R-:W2:Y:S01]  /*288c0*/  LD.E R6, desc[UR4][R4.64+0x174] ;  /* 0x0001740404067980 */ /* 0x004ea2000c101900 */
[----:B------:R-:W0:Y:S01]  /*288d0*/  LDC R76, c[0x0][0x20] ;  /* 0x00000800ff4c7b82 */ /* 0x000e220000000800 */
[----:B------:R-:W-:Y:S01]  /*288e0*/  BSSY B0, `(.L_x_5342) ;  /* 0x0000aaa000007945 */ /* 0x000fe20003800000 */
[----:B0-----:R-:W-:Y:S02]  /*288f0*/  IADD3 R76, -R76, UR6, RZ ;  /* 0x000000064c4c7c10 */ /* 0x001fe4000fffe1ff */
[----:B--2---:R-:W-:-:S13]  /*28900*/  ISETP.GE.AND P1, PT, R6, 0x1, PT ;  /* 0x000000010600780c */ /* 0x004fda0003f26270 */
[----:B------:R-:W-:Y:S05]  /*28910*/  @!P1 BRA `(.L_x_5343) ;  /* 0x0000009800e49947 */ /* 0x000fea0003800000 */
[----:B------:R-:W2:Y:S01]  /*28920*/  LDL.64 R6, [R75+0x20] ;  /* 0x000020004b067983 */ /* 0x000ea20000100a00 */
[C---:B------:R-:W-:Y:S02]  /*28930*/  R2UR UR4, R78.reuse ;  /* 0x000000004e0472ca */ /* 0x040fe400000e0000 */
[C---:B------:R-:W-:Y:S01]  /*28940*/  R2UR UR5, R79.reuse ;  /* 0x000000004f0572ca */ /* 0x040fe200000e0000 */
[----:B------:R0:W5:Y:S01]  /*28950*/  LDL.64 R10, [R75+0x30] ;  /* 0x000030004b0a7983 */ /* 0x0001620000100a00 */
[C---:B------:R-:W-:Y:S02]  /*28960*/  R2UR UR6, R78.reuse ;  /* 0x000000004e0672ca */ /* 0x040fe400000e0000 */
[C---:B------:R-:W-:Y:S02]  /*28970*/  R2UR UR7, R79.reuse ;  /* 0x000000004f0772ca */ /* 0x040fe400000e0000 */
[----:B------:R-:W-:Y:S02]  /*28980*/  R2UR UR8, R78 ;  /* 0x000000004e0872ca */ /* 0x000fe400000e0000 */
[----:B------:R-:W-:-:S09]  /*28990*/  R2UR UR9, R79 ;  /* 0x000000004f0972ca */ /* 0x000fd200000e0000 */
[----:B------:R-:W3:Y:S04]  /*289a0*/  LD.E.U8 R30, desc[UR6][R4.64+0x190] ;  /* 0x00019006041e7980 */ /* 0x000ee8000c101100 */
[----:B--2---:R-:W2:Y:S04]  /*289b0*/  LD.E.64 R32, desc[UR4][R6.64+0xa0] ;  /* 0x0000a00406207980 */ /* 0x004ea8000c101b00 */
[----:B------:R-:W4:Y:S04]  /*289c0*/  LD.E.64 R8, desc[UR6][R6.64+0x58] ;  /* 0x0000580606087980 */ /* 0x000f28000c101b00 */
[----:B------:R-:W4:Y:S04]  /*289d0*/  LD.E.64 R12, desc[UR8][R6.64+0x60] ;  /* 0x00006008060c7980 */ /* 0x000f28000c101b00 */
[----:B------:R-:W4:Y:S01]  /*289e0*/  LD.E.64 R14, desc[UR4][R6.64+0x68] ;  /* 0x00006804060e7980 */ /* 0x000f22000c101b00 */
[----:B---3--:R-:W-:-:S02]  /*289f0*/  ISETP.NE.AND P1, PT, R30, RZ, PT ;  /* 0x000000ff1e00720c */ /* 0x008fc40003f25270 */
[----:B--2---:R-:W-:Y:S01]  /*28a00*/  SHF.R.S32.HI R31, RZ, 0x1f, R33 ;  /* 0x0000001fff1f7819 */ /* 0x004fe20000011421 */
[-C--:B----4-:R-:W-:Y:S02]  /*28a10*/  IMAD R9, R9, R33.reuse, RZ ;  /* 0x0000002109097224 */ /* 0x090fe400078e02ff */
[----:B------:R-:W-:-:S04]  /*28a20*/  IMAD.WIDE.U32 R28, R8, R33, RZ ;  /* 0x00000021081c7225 */ /* 0x000fc800078e00ff */
[----:B------:R-:W-:Y:S02]  /*28a30*/  IMAD R9, R8, R31, R9 ;  /* 0x0000001f08097224 */ /* 0x000fe400078e0209 */
[-C--:B------:R-:W-:Y:S02]  /*28a40*/  IMAD R8, R13, R32.reuse, RZ ;  /* 0x000000200d087224 */ /* 0x080fe400078e02ff */
[----:B------:R-:W-:Y:S01]  /*28a50*/  IMAD.IADD R29, R29, 0x1, R9 ;  /* 0x000000011d1d7824 */ /* 0x000fe200078e0209 */
[----:B------:R-:W-:Y:S01]  /*28a60*/  SHF.R.S32.HI R9, RZ, 0x1f, R32 ;  /* 0x0000001fff097819 */ /* 0x000fe20000011420 */
[----:B------:R-:W-:-:S04]  /*28a70*/  IMAD.WIDE.U32 R4, R12, R32, R28 ;  /* 0x000000200c047225 */ /* 0x000fc800078e001c */
[----:B------:R-:W-:Y:S01]  /*28a80*/  IMAD R9, R12, R9, R8 ;  /* 0x000000090c097224 */ /* 0x000fe200078e0208 */
[----:B------:R-:W-:-:S03]  /*28a90*/  LEA R86, P2, R4, R14, 0x1 ;  /* 0x0000000e04567211 */ /* 0x000fc600078408ff */
[----:B------:R-:W-:-:S05]  /*28aa0*/  IMAD.IADD R87, R5, 0x1, R9 ;  /* 0x0000000105577824 */ /* 0x000fca00078e0209 */
[----:B------:R-:W-:Y:S01]  /*28ab0*/  LEA.HI.X R87, R4, R15, R87, 0x1, P2 ;  /* 0x0000000f04577211 */ /* 0x000fe200010f0c57 */
[----:B0-----:R-:W-:Y:S06]  /*28ac0*/  @!P1 BRA `(.L_x_5344) ;  /* 0x0000004800849947 */ /* 0x001fec0003800000 */
[C---:B------:R-:W-:Y:S01]  /*28ad0*/  R2UR UR8, R78.reuse ;  /* 0x000000004e0872ca */ /* 0x040fe200000e0000 */
[----:B------:R0:W5:Y:S01]  /*28ae0*/  LDL.64 R4, [R75+0x10] ;  /* 0x000010004b047983 */ /* 0x0001620000100a00 */
[C---:B------:R-:W-:Y:S02]  /*28af0*/  R2UR UR9, R79.reuse ;  /* 0x000000004f0972ca */ /* 0x040fe400000e0000 */
[C---:B------:R-:W-:Y:S02]  /*28b00*/  R2UR UR4, R78.reuse ;  /* 0x000000004e0472ca */ /* 0x040fe400000e0000 */
[C---:B------:R-:W-:Y:S02]  /*28b10*/  R2UR UR5, R79.reuse ;  /* 0x000000004f0572ca */ /* 0x040fe400000e0000 */
[----:B------:R-:W-:Y:S02]  /*28b20*/  R2UR UR6, R78 ;  /* 0x000000004e0672ca */ /* 0x000fe400000e0000 */
[----:B------:R-:W-:-:S05]  /*28b30*/  R2UR UR7, R79 ;  /* 0x000000004f0772ca */ /* 0x000fca00000e0000 */
[----:B-----5:R-:W2:Y:S04]  /*28b40*/  LD.E R6, desc[UR8][R10.64+0x10] ;  /* 0x000010080a067980 */ /* 0x020ea8000c101900 */
[----:B------:R-:W3:Y:S04]  /*28b50*/  LD.E R13, desc[UR4][R10.64+0xc] ;  /* 0x00000c040a0d7980 */ /* 0x000ee8000c101900 */
[----:B------:R-:W4:Y:S04]  /*28b60*/  LD.E.64 R38, desc[UR4][R10.64+0x60] ;  /* 0x000060040a267980 */ /* 0x000f28000c101b00 */
[----:B------:R-:W4:Y:S01]  /*28b70*/  LD.E.64 R36, desc[UR6][R10.64+0x80] ;  /* 0x000080060a247980 */ /* 0x000f22000c101b00 */
[----:B------:R-:W-:-:S02]  /*28b80*/  R2UR UR10, R78 ;  /* 0x000000004e0a72ca */ /* 0x000fc400000e0000 */
[C---:B------:R-:W-:Y:S01]  /*28b90*/  R2UR UR11, R79.reuse ;  /* 0x000000004f0b72ca */ /* 0x040fe200000e0000 */
[----:B------:R0:W5:Y:S01]  /*28ba0*/  LD.E.64 R14, desc[UR4][R10.64+0x58] ;  /* 0x000058040a0e7980 */ /* 0x000162000c101b00 */
[----:B------:R-:W-:Y:S02]  /*28bb0*/  R2UR UR12, R78 ;  /* 0x000000004e0c72ca */ /* 0x000fe400000e0000 */
[----:B------:R-:W-:Y:S01]  /*28bc0*/  R2UR UR13, R79 ;  /* 0x000000004f0d72ca */ /* 0x000fe200000e0000 */
[----:B------:R0:W5:Y:S01]  /*28bd0*/  LD.E.64 R34, desc[UR8][R10.64+0x78] ;  /* 0x000078080a227980 */ /* 0x000162000c101b00 */
[----:B------:R-:W-:Y:S01]  /*28be0*/  SHF.R.S32.HI R9, RZ, 0x1f, R24 ;  /* 0x0000001fff097819 */ /* 0x000fe20000011418 */
[----:B------:R-:W-:Y:S01]  /*28bf0*/  BSSY B2, `(.L_x_5345) ;  /* 0x000004c000027945 */ /* 0x000fe20003800000 */
[----:B------:R-:W-:Y:S02]  /*28c00*/  CS2R R60, SRZ ;  /* 0x00000000003c7805 */ /* 0x000fe4000001ff00 */
[----:B------:R-:W-:-:S02]  /*28c10*/  CS2R R64, SRZ ;  /* 0x0000000000407805 */ /* 0x000fc4000001ff00 */
[----:B------:R-:W-:Y:S02]  /*28c20*/  CS2R R66, SRZ ;  /* 0x0000000000427805 */ /* 0x000fe4000001ff00 */
[----:B------:R-:W-:Y:S02]  /*28c30*/  CS2R R70, SRZ ;  /* 0x0000000000467805 */ /* 0x000fe4000001ff00 */
[----:B------:R-:W-:Y:S02]  /*28c40*/  CS2R R82, SRZ ;  /* 0x0000000000527805 */ /* 0x000fe4000001ff00 */
[----:B------:R-:W-:Y:S02]  /*28c50*/  CS2R R90, SRZ ;  /* 0x00000000005a7805 */ /* 0x000fe4000001ff00 */
[----:B------:R-:W-:Y:S01]  /*28c60*/  CS2R R58, SRZ ;  /* 0x00000000003a7805 */ /* 0x000fe2000001ff00 */
[----:B------:R0:W5:Y:S01]  /*28c70*/  LD.E.U8 R44, desc[UR12][R10.64+0x18] ;  /* 0x0000180c0a2c7980 */ /* 0x000162000c101100 */
[----:B------:R-:W-:-:S02]  /*28c80*/  CS2R R62, SRZ ;  /* 0x00000000003e7805 */ /* 0x000fc4000001ff00 */
[----:B------:R-:W-:Y:S02]  /*28c90*/  CS2R R68, SRZ ;  /* 0x0000000000447805 */ /* 0x000fe4000001ff00 */
[----:B------:R-:W-:Y:S02]  /*28ca0*/  CS2R R80, SRZ ;  /* 0x0000000000507805 */ /* 0x000fe4000001ff00 */
[----:B------:R-:W-:Y:S02]  /*28cb0*/  CS2R R84, SRZ ;  /* 0x0000000000547805 */ /* 0x000fe4000001ff00 */
[----:B------:R-:W-:Y:S02]  /*28cc0*/  CS2R R88, SRZ ;  /* 0x0000000000587805 */ /* 0x000fe4000001ff00 */
[----:B--2---:R-:W-:Y:S01]  /*28cd0*/  SHF.R.S32.HI R7, RZ, 0x1f, R6 ;  /* 0x0000001fff077819 */ /* 0x004fe20000011406 */
[----:B---3--:R-:W-:-:S03]  /*28ce0*/  IMAD R13, R24, -0x60, R13 ;  /* 0xffffffa0180d7824 */ /* 0x008fc600078e020d */
[----:B------:R-:W-:Y:S02]  /*28cf0*/  LEA.HI R7, R7, R6, RZ, 0x2 ;  /* 0x0000000607077211 */ /* 0x000fe400078f10ff */
[----:B------:R-:W-:Y:S02]  /*28d00*/  VIMNMX R33, R13, 0x60, PT ;  /* 0x000000600d217848 */ /* 0x000fe40003fe0100 */
[----:B------:R-:W-:Y:S01]  /*28d10*/  SHF.R.S32.HI R28, RZ, 0x2, R7 ;  /* 0x00000002ff1c7819 */ /* 0x000fe20000011407 */
[-C--:B----4-:R-:W-:Y:S01]  /*28d20*/  IMAD R8, R39, R24.reuse, RZ ;  /* 0x0000001827087224 */ /* 0x090fe200078e02ff */
[----:B------:R0:W5:Y:S02]  /*28d30*/  LD.E.64 R6, desc[UR6][R10.64+0x68] ;  /* 0x000068060a067980 */ /* 0x000164000c101b00 */
[----:B------:R-:W-:Y:S01]  /*28d40*/  ISETP.GE.AND P1, PT, R28, R33, PT ;  /* 0x000000211c00720c */ /* 0x000fe20003f26270 */
[----:B------:R-:W-:Y:S02]  /*28d50*/  IMAD R12, R37, R24, RZ ;  /* 0x00000018250c7224 */ /* 0x000fe400078e02ff */
[----:B------:R-:W-:-:S02]  /*28d60*/  IMAD R29, R38, R9, R8 ;  /* 0x00000009261d7224 */ /* 0x000fc400078e0208 */
[----:B------:R-:W-:Y:S02]  /*28d70*/  IMAD R31, R36, R9, R12 ;  /* 0x00000009241f7224 */ /* 0x000fe400078e020c */
[-C--:B------:R-:W-:Y:S01]  /*28d80*/  IMAD.WIDE.U32 R38, R38, R24.reuse, RZ ;  /* 0x0000001826267225 */ /* 0x080fe200078e00ff */
[----:B------:R0:W5:Y:S03]  /*28d90*/  LD.E.64 R12, desc[UR10][R10.64+0x88] ;  /* 0x0000880a0a0c7980 */ /* 0x000166000c101b00 */
[----:B------:R-:W-:Y:S01]  /*28da0*/  IMAD.WIDE.U32 R36, R36, R24, RZ ;  /* 0x0000001824247225 */ /* 0x000fe200078e00ff */
[----:B------:R-:W-:-:S03]  /*28db0*/  CS2R R8, SRZ ;  /* 0x0000000000087805 */ /* 0x000fc6000001ff00 */
[----:B------:R-:W-:Y:S02]  /*28dc0*/  IMAD.IADD R45, R39, 0x1, R29 ;  /* 0x00000001272d7824 */ /* 0x000fe400078e021d */
[----:B------:R-:W-:Y:S02]  /*28dd0*/  VIADD R30, R28, 0x40 ;  /* 0x000000401c1e7836 */ /* 0x000fe40000000000 */
[----:B------:R-:W-:Y:S01]  /*28de0*/  IMAD.IADD R93, R37, 0x1, R31 ;  /* 0x00000001255d7824 */ /* 0x000fe200078e021f */
[----:B0-----:R-:W-:Y:S06]  /*28df0*/  @P1 BRA `(.L_x_5346) ;  /* 0x0000000000ac1947 */ /* 0x001fec0003800000 */
[----:B-----5:R-:W-:Y:S02]  /*28e00*/  LOP3.LUT R11, R44, 0x1, RZ, 0xc0, !PT ;  /* 0x000000012c0b7812 */ /* 0x020fe400078ec0ff */
[----:B------:R-:W-:Y:S02]  /*28e10*/  CS2R R90, SRZ ;  /* 0x00000000005a7805 */ /* 0x000fe4000001ff00 */
[----:B------:R-:W-:Y:S02]  /*28e20*/  LEA R10, P1, R38, R6, 0x1 ;  /* 0x00000006260a7211 */ /* 0x000fe400078208ff */
[----:B------:R-:W-:Y:S02]  /*28e30*/  CS2R R82, SRZ ;  /* 0x0000000000527805 */ /* 0x000fe4000001ff00 */
[----:B------:R-:W-:Y:S02]  /*28e40*/  LEA R28, P2, R36, R12, 0x1 ;  /* 0x0000000c241c7211 */ /* 0x000fe400078408ff */
[----:B------:R-:W-:-:S02]  /*28e50*/  CS2R R70, SRZ ;  /* 0x0000000000467805 */ /* 0x000fc4000001ff00 */
[----:B------:R-:W-:Y:S02]  /*28e60*/  ISETP.NE.U32.AND P6, PT, R11, 0x1, PT ;  /* 0x000000010b00780c */ /* 0x000fe40003fc5070 */
[----:B------:R-:W-:Y:S02]  /*28e70*/  CS2R R66, SRZ ;  /* 0x0000000000427805 */ /* 0x000fe4000001ff00 */
[----:B------:R-:W-:Y:S02]  /*28e80*/  LEA.HI.X R11, R38, R7, R45, 0x1, P1 ;  /* 0x00000007260b7211 */ /* 0x000fe400008f0c2d */
[----:B------:R-:W-:Y:S02]  /*28e90*/  CS2R R64, SRZ ;  /* 0x0000000000407805 */ /* 0x000fe4000001ff00 */
[----:B------:R-:W-:Y:S02]  /*28ea0*/  LEA.HI.X R29, R36, R13, R93, 0x1, P2 ;  /* 0x0000000d241d7211 */ /* 0x000fe400010f0c5d */
[----:B------:R-:W-:-:S02]  /*28eb0*/  CS2R R60, SRZ ;  /* 0x00000000003c7805 */ /* 0x000fc4000001ff00 */
[----:B------:R-:W-:Y:S02]  /*28ec0*/  R2P PR, R44, 0x3e ;  /* 0x0000003e2c007804 */ /* 0x000fe40000000000 */
[----:B------:R-:W-:Y:S02]  /*28ed0*/  @!P6 R2UR UR4, R78 ;  /* 0x000000004e04e2ca */ /* 0x000fe400000e0000 */
[----:B------:R-:W-:-:S09]  /*28ee0*/  @!P6 R2UR UR5, R79 ;  /* 0x000000004f05e2ca */ /* 0x000fd200000e0000 */
[C---:B------:R-:W-:Y:S02]  /*28ef0*/  @P1 R2UR UR6, R78.reuse ;  /* 0x000000004e0612ca */ /* 0x040fe400000e0000 */
[C---:B------:R-:W-:Y:S02]  /*28f00*/  @P1 R2UR UR7, R79.reuse ;  /* 0x000000004f0712ca */ /* 0x040fe400000e0000 */
[C---:B------:R-:W-:Y:S02]  /*28f10*/  @P2 R2UR UR8, R78.reuse ;  /* 0x000000004e0822ca */ /* 0x040fe400000e0000 */
[----:B------:R-:W-:Y:S02]  /*28f20*/  @P2 R2UR UR9, R79 ;  /* 0x000000004f0922ca */ /* 0x000fe400000e0000 */
[----:B------:R-:W-:Y:S02]  /*28f30*/  @P3 R2UR UR10, R78 ;  /* 0x000000004e0a32ca */ /* 0x000fe400000e0000 */
[----:B------:R-:W-:-:S02]  /*28f40*/  CS2R R88, SRZ ;  /* 0x0000000000587805 */ /* 0x000fc4000001ff00 */
[C---:B------:R-:W-:Y:S02]  /*28f50*/  @P3 R2UR UR11, R79.reuse ;  /* 0x000000004f0b32ca */ /* 0x040fe400000e0000 */
[----:B------:R-:W-:Y:S02]  /*28f60*/  CS2R R84, SRZ ;  /* 0x0000000000547805 */ /* 0x000fe4000001ff00 */
[----:B------:R-:W-:Y:S02]  /*28f70*/  @P4 R2UR UR12, R78 ;  /* 0x000000004e0c42ca */ /* 0x000fe400000e0000 */
[----:B------:R-:W-:Y:S02]  /*28f80*/  CS2R R80, SRZ ;  /* 0x0000000000507805 */ /* 0x000fe4000001ff00 */
[----:B------:R-:W-:Y:S02]  /*28f90*/  @P4 R2UR UR13, R79 ;  /* 0x000000004f0d42ca */ /* 0x000fe400000e0000 */
[----:B------:R-:W-:-:S02]  /*28fa0*/  CS2R R68, SRZ ;  /* 0x0000000000447805 */ /* 0x000fc4000001ff00 */
[----:B------:R-:W-:Y:S02]  /*28fb0*/  @P5 R2UR UR14, R78 ;  /* 0x000000004e0e52ca */ /* 0x000fe400000e0000 */
[----:B------:R-:W-:Y:S02]  /*28fc0*/  CS2R R62, SRZ ;  /* 0x00000000003e7805 */ /* 0x000fe4000001ff00 */
[----:B------:R-:W-:Y:S02]  /*28fd0*/  @P5 R2UR UR15, R79 ;  /* 0x000000004f0f52ca */ /* 0x000fe400000e0000 */
[----:B------:R-:W-:Y:S01]  /*28fe0*/  CS2R R58, SRZ ;  /* 0x00000000003a7805 */ /* 0x000fe2000001ff00 */
[----:B------:R0:W5:Y:S04]  /*28ff0*/  @!P6 LD.E.64 R90, desc[UR4][R10.64] ;  /* 0x000000040a5ae980 */ /* 0x000168000c101b00 */
[----:B------:R0:W5:Y:S04]  /*29000*/  @P1 LD.E.64 R82, desc[UR6][R10.64+0x20] ;  /* 0x000020060a521980 */ /* 0x000168000c101b00 */
[----:B------:R0:W5:Y:S04]  /*29010*/  @P2 LD.E.64 R70, desc[UR8][R10.64+0x40] ;  /* 0x000040080a462980 */ /* 0x000168000c101b00 */
[----:B------:R0:W5:Y:S04]  /*29020*/  @P3 LD.E.64 R66, desc[UR10][R10.64+0x60] ;  /* 0x0000600a0a423980 */ /* 0x000168000c101b00 */
[----:B------:R0:W5:Y:S04]  /*29030*/  @P4 LD.E.64 R64, desc[UR12][R10.64+0x80] ;  /* 0x0000800c0a404980 */ /* 0x000168000c101b00 */
[----:B------:R0:W5:Y:S04]  /*29040*/  @P5 LD.E.64 R60, desc[UR14][R10.64+0xa0] ;  /* 0x0000a00e0a3c5980 */ /* 0x000168000c101b00 */
[----:B------:R0:W5:Y:S04]  /*29050*/  @!P6 LD.E.64 R88, desc[UR4][R28.64] ;  /* 0x000000041c58e980 */ /* 0x000168000c101b00 */
[----:B------:R0:W5:Y:S04]  /*29060*/  @P1 LD.E.64 R84, desc[UR6][R28.64+0x20] ;  /* 0x000020061c541980 */ /* 0x000168000c101b00 */
[----:B------:R0:W5:Y:S04]  /*29070*/  @P2 LD.E.64 R80, desc[UR8][R28.64+0x40] ;  /* 0x000040081c502980 */ /* 0x000168000c101b00 */
[----:B------:R0:W5:Y:S04]  /*29080*/  @P3 LD.E.64 R68, desc[UR10][R28.64+0x60] ;  /* 0x0000600a1c443980 */ /* 0x000168000c101b00 */
[----:B------:R0:W5:Y:S04]  /*29090*/  @P4 LD.E.64 R62, desc[UR12][R28.64+0x80] ;  /* 0x0000800c1c3e4980 */ /* 0x000168000c101b00 */
[----:B------:R0:W5:Y:S02]  /*290a0*/  @P5 LD.E.64 R58, desc[UR14][R28.64+0xa0] ;  /* 0x0000a00e1c3a5980 */ /* 0x000164000c101b00 */
.L_x_5346:
[----:B------:R-:W-:Y:S05]  /*290b0*/  BSYNC B2 ;  /* 0x0000000000027941 */ /* 0x000fea0003800000 */
.L_x_5345:
[----:B------:R-:W-:Y:S01]  /*290c0*/  ISETP.GE.AND P1, PT, R30, R33, PT ;  /* 0x000000211e00720c */ /* 0x000fe20003f26270 */
[----:B------:R-:W-:Y:S01]  /*290d0*/  BSSY B2, `(.L_x_5347) ;  /* 0x000003c000027945 */ /* 0x000fe20003800000 */
[----:B------:R-:W-:Y:S02]  /*290e0*/  CS2R R30, SRZ ;  /* 0x00000000001e7805 */ /* 0x000fe4000001ff00 */
[----:B------:R-:W-:Y:S02]  /*290f0*/  CS2R R40, SRZ ;  /* 0x0000000000287805 */ /* 0x000fe4000001ff00 */
[----:B------:R-:W-:Y:S02]  /*29100*/  CS2R R46, SRZ ;  /* 0x00000000002e7805 */ /* 0x000fe4000001ff00 */
[----:B------:R-:W-:Y:S02]  /*29110*/  CS2R R50, SRZ ;  /* 0x0000000000327805 */ /* 0x000fe4000001ff00 */
[----:B------:R-:W-:-:S02]  /*29120*/  CS2R R54, SRZ ;  /* 0x0000000000367805 */ /* 0x000fc4000001ff00 */
[----:B0-----:R-:W-:Y:S02]  /*29130*/  CS2R R28, SRZ ;  /* 0x00000000001c7805 */ /* 0x001fe4000001ff00 */
[----:B------:R-:W-:Y:S02]  /*29140*/  CS2R R32, SRZ ;  /* 0x0000000000207805 */ /* 0x000fe4000001ff00 */
[----:B------:R-:W-:Y:S02]  /*29150*/  CS2R R42, SRZ ;  /* 0x00000000002a7805 */ /* 0x000fe4000001ff00 */
[----:B------:R-:W-:Y:S02]  /*29160*/  CS2R R48, SRZ ;  /* 0x0000000000307805 */ /* 0x000fe4000001ff00 */
[----:B------:R-:W-:Y:S02]  /*29170*/  CS2R R52, SRZ ;  /* 0x0000000000347805 */ /* 0x000fe4000001ff00 */
[----:B------:R-:W-:Y:S01]  /*29180*/  CS2R R56, SRZ ;  /* 0x0000000000387805 */ /* 0x000fe2000001ff00 */
[----:B------:R-:W-:Y:S06]  /*29190*/  @P1 BRA `(.L_x_5348) ;  /* 0x0000000000bc1947 */ /* 0x000fec0003800000 */
[----:B-----5:R-:W-:Y:S02]  /*291a0*/  IADD3 R39, P1, R14, R38, RZ ;  /* 0x000000260e277210 */ /* 0x020fe40007f3e0ff */
[----:B------:R-:W-:Y:S02]  /*291b0*/  CS2R R54, SRZ ;  /* 0x0000000000367805 */ /* 0x000fe4000001ff00 */
[----:B------:R-:W-:Y:S02]  /*291c0*/  IADD3 R37, P2, R34, R36, RZ ;  /* 0x0000002422257210 */ /* 0x000fe40007f5e0ff */
[----:B------:R-:W-:Y:S02]  /*291d0*/  CS2R R50, SRZ ;  /* 0x0000000000327805 */ /* 0x000fe4000001ff00 */
[----:B------:R-:W-:Y:S01]  /*291e0*/  LOP3.LUT R8, R44, 0x1, RZ, 0xc0, !PT ;  /* 0x000000012c087812 */ /* 0x000fe200078ec0ff */
[----:B------:R-:W-:Y:S01]  /*291f0*/  IMAD.X R14, R15, 0x1, R45, P1 ;  /* 0x000000010f0e7824 */ /* 0x000fe200008e062d */
[----:B------:R-:W-:Y:S01]  /*29200*/  LEA R6, P1, R39, R6, 0x1 ;  /* 0x0000000627067211 */ /* 0x000fe200078208ff */
[----:B------:R-:W-:Y:S01]  /*29210*/  IMAD.X R34, R35, 0x1, R93, P2 ;  /* 0x0000000123227824 */ /* 0x000fe200010e065d */
[----:B------:R-:W-:-:S02]  /*29220*/  LEA R10, P2, R37, R12, 0x1 ;  /* 0x0000000c250a7211 */ /* 0x000fc400078408ff */
[----:B------:R-:W-:Y:S02]  /*29230*/  CS2R R46, SRZ ;  /* 0x00000000002e7805 */ /* 0x000fe4000001ff00 */
[----:B------:R-:W-:Y:S02]  /*29240*/  ISETP.NE.U32.AND P6, PT, R8, 0x1, PT ;  /* 0x000000010800780c */ /* 0x000fe40003fc5070 */
[----:B------:R-:W-:Y:S02]  /*29250*/  CS2R R40, SRZ ;  /* 0x0000000000287805 */ /* 0x000fe4000001ff00 */
[----:B------:R-:W-:Y:S02]  /*29260*/  LEA.HI.X R7, R39, R7, R14, 0x1, P1 ;  /* 0x0000000727077211 */ /* 0x000fe400008f0c0e */
[----:B------:R-:W-:Y:S02]  /*29270*/  CS2R R30, SRZ ;  /* 0x00000000001e7805 */ /* 0x000fe4000001ff00 */
[----:B------:R-:W-:-:S02]  /*29280*/  LEA.HI.X R11, R37, R13, R34, 0x1, P2 ;  /* 0x0000000d250b7211 */ /* 0x000fc400010f0c22 */
[----:B------:R-:W-:Y:S02]  /*29290*/  CS2R R8, SRZ ;  /* 0x0000000000087805 */ /* 0x000fe4000001ff00 */
        /* <DEDUP_REMOVED lines=31> */
.L_x_5348:
[----:B------:R-:W-:Y:S05]  /*29490*/  BSYNC B2 ;  /* 0x0000000000027941 */ /* 0x000fea0003800000 */
.L_x_5347:
[----:B------:R-:W-:Y:S01]  /*294a0*/  R2UR UR4, R78 ;  /* 0x000000004e0472ca */ /* 0x000fe200000e0000 */
[----:B0----5:R0:W5:Y:S01]  /*294b0*/  LDL R6, [R76] ;  /* 0x000000004c067983 */ /* 0x0211620000100800 */
[----:B------:R-:W-:-:S03]  /*294c0*/  R2UR UR5, R79 ;  /* 0x000000004f0572ca */ /* 0x000fc600000e0000 */
[----:B------:R0:W5:Y:S10]  /*294d0*/  LDL R7, [R76+0x4] ;  /* 0x000004004c077983 */ /* 0x0001740000100800 */
[----:B------:R-:W2:Y:S01]  /*294e0*/  LD.E R11, desc[UR4][R4.64+0x1c] ;  /* 0x00001c04040b7980 */ /* 0x000ea2000c101900 */
[----:B------:R-:W-:-:S02]  /*294f0*/  IMAD.MOV.U32 R10, RZ, RZ, R60 ;  /* 0x000000ffff0a7224 */ /* 0x000fc400078e003c */
[----:B------:R-:W-:-:S03]  /*29500*/  IMAD.MOV.U32 R12, RZ, RZ, R64 ;  /* 0x000000ffff0c7224 */ /* 0x000fc600078e0040 */
[----:B------:R-:W-:Y:S01]  /*29510*/  PRMT R121, R10, 0x7610, R121 ;  /* 0x000076100a797816 */ /* 0x000fe20000000079 */
[----:B------:R-:W-:Y:S02]  /*29520*/  IMAD.MOV.U32 R10, RZ, RZ, R61 ;  /* 0x000000ffff0a7224 */ /* 0x000fe400078e003d */
        /* <DEDUP_REMOVED lines=86> */
[----:B------:R-:W-:Y:S01]  /*29a90*/  BSSY B2, `(.L_x_5349) ;  /* 0x000000b000027945 */ /* 0x000fe20003800000 */
[----:B------:R-:W-:-:S02]  /*29aa0*/  PRMT R106, R15, 0x7610, R106 ;  /* 0x000076100f6a7816 */ /* 0x000fc4000000006a */
[----:B------:R-:W-:Y:S02]  /*29ab0*/  PRMT R115, R12, 0x7610, R115 ;  /* 0x000076100c737816 */ /* 0x000fe40000000073 */
[----:B------:R-:W-:Y:S02]  /*29ac0*/  PRMT R119, R13, 0x7610, R119 ;  /* 0x000076100d777816 */ /* 0x000fe40000000077 */
[----:B------:R-:W-:Y:S02]  /*29ad0*/  PRMT R120, R14, 0x7610, R120 ;  /* 0x000076100e787816 */ /* 0x000fe40000000078 */
[----:B--2---:R-:W-:-:S04]  /*29ae0*/  LOP3.LUT R11, R11, 0x1, RZ, 0xfc, !PT ;  /* 0x000000010b0b7812 */ /* 0x004fc800078efcff */
[----:B------:R-:W-:Y:S01]  /*29af0*/  ISETP.NE.AND P1, PT, R11, 0x3, PT ;  /* 0x000000030b00780c */ /* 0x000fe20003f25270 */
[----:B------:R-:W-:-:S05]  /*29b00*/  IMAD.MOV.U32 R11, RZ, RZ, R52 ;  /* 0x000000ffff0b7224 */ /* 0x000fca00078e0034 */
[----:B------:R-:W-:-:S07]  /*29b10*/  PRMT R114, R11, 0x7610, R114 ;  /* 0x000076100b727816 */ /* 0x000fce0000000072 */
[----:B0-----:R-:W-:Y:S05]  /*29b20*/  @!P1 BRA `(.L_x_5350) ;  /* 0x0000000000049947 */ /* 0x001fea0003800000 */
[----:B------:R-:W-:Y:S01]  /*29b30*/  BPT.TRAP 0x1 ;  /* 0x000000040000795c */ /* 0x000fe20000300000 */
.L_x_5350:
[----:B------:R-:W-:Y:S05]  /*29b40*/  BSYNC B2 ;  /* 0x0000000000027941 */ /* 0x000fea0003800000 */
.L_x_5349:
[----:B------:R-:W-:Y:S02]  /*29b50*/  R2UR UR4, R78 ;  /* 0x000000004e0472ca */ /* 0x000fe400000e0000 */
[----:B------:R-:W-:-:S13]  /*29b60*/  R2UR UR5, R79 ;  /* 0x000000004f0572ca */ /* 0x000fda00000e0000 */
[----:B------:R-:W2:Y:S01]  /*29b70*/  LD.E.64 R4, desc[UR4][R4.64+0x8] ;  /* 0x0000080404047980 */ /* 0x000ea2000c101b00 */
[----:B-----5:R-:W-:Y:S01]  /*29b80*/  SHF.L.U32 R7, R7, 0x1f, RZ ;  /* 0x0000001f07077819 */ /* 0x020fe200000006ff */
[----:B------:R-:W-:Y:S01]  /*29b90*/  BSSY B2, `(.L_x_5351) ;  /* 0x0000005000027945 */ /* 0x000fe20003800000 */
[----:B--2---:R-:W-:-:S05]  /*29ba0*/  MOV R11, R4 ;  /* 0x00000004000b7202 */ /* 0x004fca0000000f00 */
[----:B------:R-:W-:-:S04]  /*29bb0*/  IMAD R6, R6, 0x8, R11 ;  /* 0x0000000806067824 */ /* 0x000fc800078e020b */
[----:B------:R-:W0:Y:S02]  /*29bc0*/  SYNCS.PHASECHK.TRANS64.TRYWAIT P1, [R6+URZ], R7 ;  /* 0x00000007060075a7 */ /* 0x000e24000802017f */
[----:B0-----:R-:W-:Y:S05]  /*29bd0*/  @!P1 BRA `(.L_x_5352) ;  /* 0x00000098004c9947 */ /* 0x001fea0003800000 */
.L_x_5443:
[----:B------:R-:W-:Y:S05]  /*29be0*/  BSYNC B2 ;  /* 0x0000000000027941 */ /* 0x000fea0003800000 */
.L_x_5351:
[----:B------:R-:W2:Y:S01]  /*29bf0*/  LDL.64 R34, [R75+0x30] ;  /* 0x000030004b227983 */ /* 0x000ea20000100a00 */
[----:B------:R-:W-:Y:S02]  /*29c00*/  R2UR UR4, R78 ;  /* 0x000000004e0472ca */ /* 0x000fe400000e0000 */
[----:B------:R-:W-:Y:S01]  /*29c10*/  R2UR UR5, R79 ;  /* 0x000000004f0572ca */ /* 0x000fe200000e0000 */
[----:B------:R-:W3:Y:S04]  /*29c20*/  LDL R4, [R76] ;  /* 0x000000004c047983 */ /* 0x000ee80000100800 */
[----:B------:R-:W4:Y:S04]  /*29c30*/  LDL.64 R38, [R75+0x38] ;  /* 0x000038004b267983 */ /* 0x000f280000100a00 */
[----:B------:R1:W5:Y:S04]  /*29c40*/  LDL.64 R36, [R75+0x40] ;  /* 0x000040004b247983 */ /* 0x0003680000100a00 */
[----:B--2---:R-:W0:Y:S01]  /*29c50*/  LD.E R5, desc[UR4][R34.64+0x8] ;  /* 0x0000080422057980 */ /* 0x004e22000c101900 */
[----:B---3--:R-:W-:-:S02]  /*29c60*/  IMAD R4, R4, 0x4800, RZ ;  /* 0x0000480004047824 */ /* 0x008fc400078e02ff */
[----:B------:R-:W-:Y:S01]  /*29c70*/  IMAD.MOV.U32 R92, RZ, RZ, 0x20 ;  /* 0x00000020ff5c7424 */ /* 0x000fe200078e00ff */
[----:B----4-:R-:W5:Y:S01]  /*29c80*/  LD.E.64 R38, desc[UR4][R38.64] ;  /* 0x0000000426267980 */ /* 0x010f62000c101b00 */
[----:B------:R-:W-:Y:S01]  /*29c90*/  UMOV UR4, 0xffffffff ;  /* 0xffffffff00047882 */ /* 0x000fe20000000000 */
[----:B0-----:R-:W-:-:S04]  /*29ca0*/  SHF.R.S32.HI R6, RZ, 0x1f, R5 ;  /* 0x0000001fff067819 */ /* 0x001fc80000011405 */
[----:B------:R-:W-:-:S04]  /*29cb0*/  LEA.HI R7, R6, R5, RZ, 0x2 ;  /* 0x0000000506077211 */ /* 0x000fc800078f10ff */
[--C-:B------:R-:W-:Y:S02]  /*29cc0*/  SHF.R.S32.HI R116, RZ, 0x2, R7.reuse ;  /* 0x00000002ff747819 */ /* 0x100fe40000011407 */
[----:B------:R-:W-:-:S04]  /*29cd0*/  SHF.R.S32.HI R11, RZ, 0x1f, R7 ;  /* 0x0000001fff0b7819 */ /* 0x000fc80000011407 */
[----:B------:R-:W-:-:S04]  /*29ce0*/  LEA.HI R11, R11, R116, RZ, 0x3 ;  /* 0x000000740b0b7211 */ /* 0x000fc800078f18ff */
[----:B------:R-:W-:Y:S02]  /*29cf0*/  LOP3.LUT R11, R11, 0xfffffff8, RZ, 0xc0, !PT ;  /* 0xfffffff80b0b7812 */ /* 0x000fe400078ec0ff */
[----:B------:R-:W-:-:S03]  /*29d00*/  LOP3.LUT R12, R7, 0x1ffffffc, RZ, 0xc0, !PT ;  /* 0x1ffffffc070c7812 */ /* 0x000fc600078ec0ff */
[----:B------:R-:W-:Y:S02]  /*29d10*/  IMAD.IADD R11, R116, 0x1, -R11 ;  /* 0x00000001740b7824 */ /* 0x000fe400078e0a0b */
[----:B------:R-:W-:Y:S02]  /*29d20*/  IMAD.IADD R12, R5, 0x1, -R12 ;  /* 0x00000001050c7824 */ /* 0x000fe400078e0a0c */
[----:B------:R-:W-:Y:S02]  /*29d30*/  IMAD.SHL.U32 R7, R11, 0x40, RZ ;  /* 0x000000400b077824 */ /* 0x000fe400078e00ff */
[----:B------:R-:W-:-:S03]  /*29d40*/  IMAD.SHL.U32 R93, R12, 0x8, RZ ;  /* 0x000000080c5d7824 */ /* 0x000fc600078e00ff */
[----:B------:R-:W-:Y:S02]  /*29d50*/  LOP3.LUT R12, R7, 0x1c0, RZ, 0xc0, !PT ;  /* 0x000001c0070c7812 */ /* 0x000fe400078ec0ff */
[----:B------:R-:W-:Y:S02]  /*29d60*/  LEA.HI R5, R6, R5, RZ, 0x5 ;  /* 0x0000000506057211 */ /* 0x000fe400078f28ff */
[----:B------:R-:W-:Y:S02]  /*29d70*/  LOP3.LUT R7, R12, 0x18, R93, 0xf8, !PT ;  /* 0x000000180c077812 */ /* 0x000fe400078ef85d */
[----:B------:R-:W-:Y:S01]  /*29d80*/  SHF.R.U32.HI R12, RZ, 0x3, R12 ;  /* 0x00000003ff0c7819 */ /* 0x000fe2000001160c */
[----:B------:R-:W-:-:S03]  /*29d90*/  IMAD.SHL.U32 R5, R5, 0x10, RZ ;  /* 0x0000001005057824 */ /* 0x000fc600078e00ff */
[----:B------:R-:W-:-:S04]  /*29da0*/  LOP3.LUT R12, R7, R12, RZ, 0x3c, !PT ;  /* 0x0000000c070c7212 */ /* 0x000fc800078e3cff */
[----:B------:R-:W-:Y:S02]  /*29db0*/  LOP3.LUT R5, R12, 0xfffffe00, R5, 0xf8, !PT ;  /* 0xfffffe000c057812 */ /* 0x000fe400078ef805 */
[----:B------:R-:W-:Y:S02]  /*29dc0*/  LOP3.LUT P1, RZ, R11, 0x4, RZ, 0xc0, !PT ;  /* 0x000000040bff7812 */ /* 0x000fe4000782c0ff */
[----:B------:R-:W-:Y:S02]  /*29dd0*/  IADD3 R95, P2, R4, R5, RZ ;  /* 0x00000005045f7210 */ /* 0x000fe40007f5e0ff */
[----:B------:R-:W-:Y:S02]  /*29de0*/  SEL R92, R92, 0xffffffe0, !P1 ;  /* 0xffffffe05c5c7807 */ /* 0x000fe40004800000 */
[----:B------:R-:W-:Y:S01]  /*29df0*/  LEA.HI.X.SX32 R97, R4, RZ, 0x1, P2 ;  /* 0x000000ff04617211 */ /* 0x000fe200010f0eff */
[----:B-1----:R-:W-:Y:S08]  /*29e00*/  BRA.DIV UR4, `(.L_x_5353) ;  /* 0x0000009604d47947 */ /* 0x002ff0000b800000 */
[----:B------:R0:W1:Y:S04]  /*29e10*/  SHFL.IDX PT, R5, R87, RZ, 0x1c1f ;  /* 0x001c1fff57057589 */ /* 0x00006800000e0000 */
[----:B------:R0:W2:Y:S02]  /*29e20*/  SHFL.IDX PT, R14, R86, RZ, 0x1c1f ;  /* 0x001c1fff560e7589 */ /* 0x0000a400000e0000 */
.L_x_5447:
[----:B------:R-:W-:Y:S02]  /*29e30*/  R2UR UR4, R78 ;  /* 0x000000004e0472ca */ /* 0x000fe400000e0000 */
[----:B------:R-:W-:-:S13]  /*29e40*/  R2UR UR5, R79 ;  /* 0x000000004f0572ca */ /* 0x000fda00000e0000 */
[----:B------:R-:W3:Y:S01]  /*29e50*/  LD.E R7, desc[UR4][R34.64+0xc] ;  /* 0x00000c0422077980 */ /* 0x000ee2000c101900 */
[C---:B-----5:R-:W-:Y:S01]  /*29e60*/  LEA R44, P2, R95.reuse, R38, 0x1 ;  /* 0x000000265f2c7211 */ /* 0x060fe200078408ff */
[----:B------:R-:W-:Y:S01]  /*29e70*/  BSSY B2, `(.L_x_5354) ;  /* 0x00001af000027945 */ /* 0x000fe20003800000 */
[----:B-1----:R-:W-:Y:S02]  /*29e80*/  IMAD.MOV.U32 R15, RZ, RZ, R5 ;  /* 0x000000ffff0f7224 */ /* 0x002fe400078e0005 */
[----:B------:R-:W-:Y:S01]  /*29e90*/  LEA.HI.X R45, R95, R39, R97, 0x1, P2 ;  /* 0x000000275f2d7211 */ /* 0x000fe200010f0c61 */
[----:B---3--:R-:W-:-:S05]  /*29ea0*/  IMAD R7, R24, -0x60, R7 ;  /* 0xffffffa018077824 */ /* 0x008fca00078e0207 */
[----:B------:R-:W-:-:S04]  /*29eb0*/  VIMNMX R7, R7, 0x60, PT ;  /* 0x0000006007077848 */ /* 0x000fc80003fe0100 */
[----:B------:R-:W-:-:S13]  /*29ec0*/  ISETP.GE.AND P1, PT, R116, R7, PT ;  /* 0x000000077400720c */ /* 0x000fda0003f26270 */
[----:B------:R-:W-:Y:S05]  /*29ed0*/  @P1 BRA `(.L_x_5355) ;  /* 0x0000001800a01947 */ /* 0x000fea0003800000 */
[----:B------:R-:W-:Y:S02]  /*29ee0*/  R2UR UR4, R78 ;  /* 0x000000004e0472ca */ /* 0x000fe400000e0000 */
[----:B------:R-:W-:-:S13]  /*29ef0*/  R2UR UR5, R79 ;  /* 0x000000004f0572ca */ /* 0x000fda00000e0000 */
[----:B------:R-:W3:Y:S01]  /*29f00*/  LD.E.U8 R12, desc[UR4][R36.64] ;  /* 0x00000004240c7980 */ /* 0x000ee2000c101100 */
[----:B------:R-:W-:Y:S01]  /*29f10*/  BSSY B3, `(.L_x_5356) ;  /* 0x0000042000037945 */ /* 0x000fe20003800000 */
[----:B---3--:R-:W-:-:S04]  /*29f20*/  LOP3.LUT R4, R12, 0x1, RZ, 0xc0, !PT ;  /* 0x000000010c047812 */ /* 0x008fc800078ec0ff */
[----:B------:R-:W-:-:S13]  /*29f30*/  ISETP.NE.U32.AND P1, PT, R4, 0x1, PT ;  /* 0x000000010400780c */ /* 0x000fda0003f25070 */
[----:B------:R-:W-:Y:S05]  /*29f40*/  @P1 BRA `(.L_x_5357) ;  /* 0x0000000000f81947 */ /* 0x000fea0003800000 */
[----:B------:R-:W-:Y:S02]  /*29f50*/  R2UR UR4, R78 ;  /* 0x000000004e0472ca */ /* 0x000fe400000e0000 */
[----:B------:R-:W-:-:S13]  /*29f60*/  R2UR UR5, R79 ;  /* 0x000000004f0572ca */ /* 0x000fda00000e0000 */
[----:B------:R-:W3:Y:S01]  /*29f70*/  LD.E.U8 R4, desc[UR4][R34.64+0x18] ;  /* 0x0000180422047980 */ /* 0x000ee2000c101100 */
[----:B------:R-:W-:Y:S01]  /*29f80*/  BSSY B4, `(.L_x_5358) ;  /* 0x0000033000047945 */ /* 0x000fe20003800000 */
[----:B---3--:R-:W-:-:S04]  /*29f90*/  LOP3.LUT R4, R4, 0x1, RZ, 0xc0, !PT ;  /* 0x0000000104047812 */ /* 0x008fc800078ec0ff */
[----:B------:R-:W-:Y:S02]  /*29fa0*/  ISETP.NE.U32.AND P1, PT, R4, 0x1, PT ;  /* 0x000000010400780c */ /* 0x000fe40003f25070 */
[----:B------:R1:W5:Y:S11]  /*29fb0*/  LD.E.128 R4, desc[UR4][R44.64] ;  /* 0x000000042c047980 */ /* 0x000376000c101d00 */
[----:B-1----:R-:W-:Y:S05]  /*29fc0*/  @P1 BRA `(.L_x_5359) ;  /* 0x0000000000b81947 */ /* 0x002fea0003800000 */
[----:B------:R-:W-:Y:S01]  /*29fd0*/  SHF.R.U64 R144, R90, 0x10, R91 ;  /* 0x000000105a907819 */ /* 0x000fe2000000125b */
[----:B-----5:R-:W-:Y:S01]  /*29fe0*/  IMAD.U32 R13, R7, 0x10000, RZ ;  /* 0x00010000070d7824 */ /* 0x020fe200078e00ff */
[----:B------:R-:W-:Y:S01]  /*29ff0*/  SHF.R.U64 R90, R88, 0x10, R89 ;  /* 0x00000010585a7819 */ /* 0x000fe20000001259 */
[----:B------:R-:W-:Y:S01]  /*2a000*/  IMAD.U32 R11, R6, 0x10000, RZ ;  /* 0x00010000060b7824 */ /* 0x000fe200078e00ff */
[----:B------:R-:W-:Y:S02]  /*2a010*/  SHF.R.U32.HI R145, RZ, 0x10, R91 ;  /* 0x00000010ff917819 */ /* 0x000fe4000001165b */
[----:B------:R-:W-:Y:S02]  /*2a020*/  SHF.R.U32.HI R91, RZ, 0x10, R89 ;  /* 0x00000010ff5b7819 */ /* 0x000fe40000011659 */
[----:B------:R-:W-:Y:S02]  /*2a030*/  PRMT R141, R141, 0x5410, R90 ;  /* 0x000054108d8d7816 */ /* 0x000fe4000000005a */
[----:B------:R-:W-:-:S02]  /*2a040*/  PRMT R143, R143, 0x5410, R144 ;  /* 0x000054108f8f7816 */ /* 0x000fc40000000090 */
[----:B------:R-:W-:Y:S02]  /*2a050*/  PRMT R91, R10, 0x5410, R91 ;  /* 0x000054100a5b7816 */ /* 0x000fe4000000005b */
[----:B------:R-:W-:Y:S02]  /*2a060*/  LOP3.LUT R88, R7, 0xffff0000, RZ, 0xc0, !PT ;  /* 0xffff000007587812 */ /* 0x000fe400078ec0ff */
        /* <DEDUP_REMOVED lines=8> */
[----:B------:R-:W-:-:S02]  /*2a0f0*/  IMAD.U32 R6, R5, 0x10000, RZ ;  /* 0x0001000005067824 */ /* 0x000fc400078e00ff */
[C---:B------:R-:W-:Y:S01]  /*2a100*/  FMUL.FTZ R145, R7.reuse, R90 ;  /* 0x0000005a07917220 */ /* 0x040fe20000410000 */
[C---:B------:R-:W-:Y:S02]  /*2a110*/  IMAD.U32 R5, R4.reuse, 0x10000, RZ ;  /* 0x0001000004057824 */ /* 0x040fe400078e00ff */
[----:B------:R-:W-:Y:S01]  /*2a120*/  FMUL.FTZ R7, R7, R10 ;  /* 0x0000000a07077220 */ /* 0x000fe20000410000 */
[----:B------:R-:W-:Y:S01]  /*2a130*/  LOP3.LUT R4, R4, 0xffff0000, RZ, 0xc0, !PT ;  /* 0xffff000004047812 */ /* 0x000fe200078ec0ff */
[C---:B------:R-:W-:Y:S01]  /*2a140*/  FMUL.FTZ R146, R12.reuse, R144 ;  /* 0x000000900c927220 */ /* 0x040fe20000410000 */
[----:B------:R-:W-:Y:S01]  /*2a150*/  LOP3.LUT R91, R91, 0xffff0000, RZ, 0xc0, !PT ;  /* 0xffff00005b5b7812 */ /* 0x000fe200078ec0ff */
[-C--:B------:R-:W-:Y:S01]  /*2a160*/  FMUL.FTZ R12, R12, R89.reuse ;  /* 0x000000590c0c7220 */ /* 0x080fe20000410000 */
[----:B------:R-:W-:Y:S01]  /*2a170*/  LOP3.LUT R142, R142, 0xffff0000, RZ, 0xc0, !PT ;  /* 0xffff00008e8e7812 */ /* 0x000fe200078ec0ff */
[----:B------:R-:W-:Y:S02]  /*2a180*/  IMAD.U32 R143, R143, 0x10000, RZ ;  /* 0x000100008f8f7824 */ /* 0x000fe400078e00ff */
[C---:B------:R-:W-:Y:S01]  /*2a190*/  FFMA.FTZ R145, R6.reuse, R10, -R145 ;  /* 0x0000000a06917223 */ /* 0x040fe20000010891 */
[----:B------:R-:W-:Y:S01]  /*2a1a0*/  FFMA.FTZ R90, R6, R90, R7 ;  /* 0x0000005a065a7223 */ /* 0x000fe20000010007 */
[C---:B------:R-:W-:Y:S01]  /*2a1b0*/  FFMA.FTZ R146, R11.reuse, R89, -R146 ;  /* 0x000000590b927223 */ /* 0x040fe20000010892 */
[----:B------:R-:W-:Y:S01]  /*2a1c0*/  FMUL.FTZ R6, R4, R141 ;  /* 0x0000008d04067220 */ /* 0x000fe20000410000 */
        /* <DEDUP_REMOVED lines=14> */
.L_x_5359:
[----:B------:R-:W-:Y:S05]  /*2a2b0*/  BSYNC B4 ;  /* 0x0000000000047941 */ /* 0x000fea0003800000 */
.L_x_5358:
[C---:B------:R-:W-:Y:S01]  /*2a2c0*/  R2UR UR4, R78.reuse ;  /* 0x000000004e0472ca */ /* 0x040fe200000e0000 */
[----:B--2---:R-:W-:Y:S01]  /*2a2d0*/  IMAD.WIDE R10, R93, 0x2, R14 ;  /* 0x000000025d0a7825 */ /* 0x004fe200078e020e */
[C---:B------:R-:W-:Y:S02]  /*2a2e0*/  R2UR UR5, R79.reuse ;  /* 0x000000004f0572ca */ /* 0x040fe400000e0000 */
[----:B------:R-:W-:Y:S02]  /*2a2f0*/  R2UR UR6, R78 ;  /* 0x000000004e0672ca */ /* 0x000fe400000e0000 */
[----:B------:R-:W-:-:S09]  /*2a300*/  R2UR UR7, R79 ;  /* 0x000000004f0772ca */ /* 0x000fd200000e0000 */
[----:B-----5:R1:W-:Y:S04]  /*2a310*/  ST.E.128 desc[UR4][R10.64], R4 ;  /* 0x000000040a007985 */ /* 0x0203e8000c101d04 */
[----:B------:R1:W5:Y:S02]  /*2a320*/  LD.E.U8 R12, desc[UR6][R36.64] ;  /* 0x00000006240c7980 */ /* 0x000364000c101100 */
.L_x_5357:
[----:B------:R-:W-:Y:S05]  /*2a330*/  BSYNC B3 ;  /* 0x0000000000037941 */ /* 0x000fea0003800000 */
.L_x_5356:
[----:B-----5:R-:W-:Y:S01]  /*2a340*/  LOP3.LUT P1, RZ, R12, 0x2, RZ, 0xc0, !PT ;  /* 0x000000020cff7812 */ /* 0x020fe2000782c0ff */
[----:B------:R-:W-:-:S12]  /*2a350*/  BSSY B3, `(.L_x_5360) ;  /* 0x0000047000037945 */ /* 0x000fd80003800000 */
[----:B------:R-:W-:Y:S05]  /*2a360*/  @!P1 BRA `(.L_x_5361) ;  /* 0x0000000400149947 */ /* 0x000fea0003800000 */
[----:B------:R-:W-:Y:S02]  /*2a370*/  R2UR UR4, R78 ;  /* 0x000000004e0472ca */ /* 0x000fe400000e0000 */
[----:B------:R-:W-:-:S13]  /*2a380*/  R2UR UR5, R79 ;  /* 0x000000004f0572ca */ /* 0x000fda00000e0000 */
[----:B-1----:R-:W3:Y:S01]  /*2a390*/  LD.E.U8 R10, desc[UR4][R34.64+0x18] ;  /* 0x00001804220a7980 */ /* 0x002ee2000c101100 */
[----:B------:R-:W-:Y:S01]  /*2a3a0*/  IADD3 R5, P1, R92, R95, RZ ;  /* 0x0000005f5c057210 */ /* 0x000fe20007f3e0ff */
[----:B------:R-:W-:-:S03]  /*2a3b0*/  VIADD R6, R93, 0x20 ;  /* 0x000000205d067836 */ /* 0x000fc60000000000 */
[----:B------:R-:W-:Y:S02]  /*2a3c0*/  LEA.HI.X.SX32 R7, R92, R97, 0x1, P1 ;  /* 0x000000615c077211 */ /* 0x000fe400008f0eff */
[----:B------:R-:W-:-:S04]  /*2a3d0*/  LEA R4, P2, R5, R38, 0x1 ;  /* 0x0000002605047211 */ /* 0x000fc800078408ff */
[----:B------:R-:W-:Y:S02]  /*2a3e0*/  LEA.HI.X R5, R5, R39, R7, 0x1, P2 ;  /* 0x0000002705057211 */ /* 0x000fe400010f0c07 */
[----:B------:R-:W-:Y:S01]  /*2a3f0*/  SHF.R.S32.HI R7, RZ, 0x1f, R6 ;  /* 0x0000001fff077819 */ /* 0x000fe20000011406 */
[----:B------:R-:W-:Y:S03]  /*2a400*/  BSSY B4, `(.L_x_5362) ;  /* 0x0000033000047945 */ /* 0x000fe60003800000 */
[----:B------:R-:W-:Y:S02]  /*2a410*/  LEA.HI R88, R7, R6, RZ, 0x3 ;  /* 0x0000000607587211 */ /* 0x000fe400078f18ff */
[----:B------:R-:W5:Y:S01]  /*2a420*/  LD.E.128 R4, desc[UR4][R4.64] ;  /* 0x0000000404047980 */ /* 0x000f62000c101d00 */
[----:B---3--:R-:W-:-:S13]  /*2a430*/  LOP3.LUT P1, RZ, R10, 0x2, RZ, 0xc0, !PT ;  /* 0x000000020aff7812 */ /* 0x008fda000782c0ff */
[----:B------:R-:W-:Y:S05]  /*2a440*/  @!P1 BRA `(.L_x_5363) ;  /* 0x0000000000b89947 */ /* 0x000fea0003800000 */
[----:B------:R-:W-:Y:S01]  /*2a450*/  SHF.R.U64 R90, R82, 0x10, R83 ;  /* 0x00000010525a7819 */ /* 0x000fe20000001253 */
[----:B-----5:R-:W-:Y:S01]  /*2a460*/  IMAD.U32 R12, R7, 0x10000, RZ ;  /* 0x00010000070c7824 */ /* 0x020fe200078e00ff */
[--C-:B------:R-:W-:Y:S01]  /*2a470*/  SHF.R.U64 R82, R84, 0x10, R85.reuse ;  /* 0x0000001054527819 */ /* 0x100fe20000001255 */
        /* <DEDUP_REMOVED lines=18> */
[-C--:B------:R-:W-:Y:S01]  /*2a5a0*/  FMUL.FTZ R7, R7, R82.reuse ;  /* 0x0000005207077220 */ /* 0x080fe20000410000 */
        /* <DEDUP_REMOVED lines=8> */
[----:B------:R-:W-:Y:S01]  /*2a630*/  FFMA.FTZ R91, R10, R83, -R91 ;  /* 0x000000530a5b7223 */ /* 0x000fe2000001085b */
[----:B------:R-:W-:Y:S01]  /*2a640*/  FMUL.FTZ R6, R4, R139 ;  /* 0x0000008b04067220 */ /* 0x000fe20000410000 */
[----:B------:R-:W-:Y:S01]  /*2a650*/  FFMA.FTZ R10, R10, R85, R11 ;  /* 0x000000550a0a7223 */ /* 0x000fe2000001000b */
        /* <DEDUP_REMOVED lines=13> */
.L_x_5363:
[----:B------:R-:W-:Y:S05]  /*2a730*/  BSYNC B4 ;  /* 0x0000000000047941 */ /* 0x000fea0003800000 */
.L_x_5362:
[C---:B------:R-:W-:Y:S02]  /*2a740*/  R2UR UR4, R78.reuse ;  /* 0x000000004e0472ca */ /* 0x040fe400000e0000 */
[C---:B------:R-:W-:Y:S02]  /*2a750*/  R2UR UR5, R79.reuse ;  /* 0x000000004f0572ca */ /* 0x040fe400000e0000 */
[----:B------:R-:W-:Y:S02]  /*2a760*/  R2UR UR6, R78 ;  /* 0x000000004e0672ca */ /* 0x000fe400000e0000 */
[----:B------:R-:W-:Y:S02]  /*2a770*/  R2UR UR7, R79 ;  /* 0x000000004f0772ca */ /* 0x000fe400000e0000 */
[----:B------:R-:W-:-:S05]  /*2a780*/  LOP3.LUT R11, R88, 0xfffffff8, RZ, 0xc0, !PT ;  /* 0xfffffff8580b7812 */ /* 0x000fca00078ec0ff */
[----:B--2---:R-:W-:-:S05]  /*2a790*/  IMAD.WIDE R10, R11, 0x2, R14 ;  /* 0x000000020b0a7825 */ /* 0x004fca00078e020e */
[----:B-----5:R3:W-:Y:S04]  /*2a7a0*/  ST.E.128 desc[UR4][R10.64], R4 ;  /* 0x000000040a007985 */ /* 0x0207e8000c101d04 */
[----:B------:R3:W5:Y:S02]  /*2a7b0*/  LD.E.U8 R12, desc[UR6][R36.64] ;  /* 0x00000006240c7980 */ /* 0x000764000c101100 */
.L_x_5361:
[----:B------:R-:W-:Y:S05]  /*2a7c0*/  BSYNC B3 ;  /* 0x0000000000037941 */ /* 0x000fea0003800000 */
.L_x_5360:
[----:B-----5:R-:W-:Y:S01]  /*2a7d0*/  LOP3.LUT P1, RZ, R12, 0x4, RZ, 0xc0, !PT ;  /* 0x000000040cff7812 */ /* 0x020fe2000782c0ff */
[----:B------:R-:W-:-:S12]  /*2a7e0*/  BSSY B3, `(.L_x_5364) ;  /* 0x0000043000037945 */ /* 0x000fd80003800000 */
[----:B------:R-:W-:Y:S05]  /*2a7f0*/  @!P1 BRA `(.L_x_5365) ;  /* 0x0000000400049947 */ /* 0x000fea0003800000 */
[----:B------:R-:W-:Y:S02]  /*2a800*/  R2UR UR4, R78 ;  /* 0x000000004e0472ca */ /* 0x000fe400000e0000 */
[----:B------:R-:W-:-:S13]  /*2a810*/  R2UR UR5, R79 ;  /* 0x000000004f0572ca */ /* 0x000fda00000e0000 */
[----:B-1-3--:R-:W3:Y:S01]  /*2a820*/  LD.E.U8 R5, desc[UR4][R34.64+0x18] ;  /* 0x0000180422057980 */ /* 0x00aee2000c101100 */
[----:B------:R-:W-:Y:S01]  /*2a830*/  VIADD R4, R93, 0x40 ;  /* 0x000000405d047836 */ /* 0x000fe20000000000 */
[----:B------:R-:W-:Y:S01]  /*2a840*/  BSSY B4, `(.L_x_5366) ;  /* 0x0000034000047945 */ /* 0x000fe20003800000 */
[----:B---3--:R-:W-:-:S03]  /*2a850*/  LOP3.LUT P1, RZ, R5, 0x4, RZ, 0xc0, !PT ;  /* 0x0000000405ff7812 */ /* 0x008fc6000782c0ff */
[----:B------:R-:W-:-:S04]  /*2a860*/  SHF.R.S32.HI R5, RZ, 0x1f, R4 ;  /* 0x0000001fff057819 */ /* 0x000fc80000011404 */
[----:B------:R-:W-:Y:S02]  /*2a870*/  LEA.HI R82, R5, R4, RZ, 0x3 ;  /* 0x0000000405527211 */ /* 0x000fe400078f18ff */
[----:B------:R1:W5:Y:S04]  /*2a880*/  LD.E.128 R4, desc[UR4][R44.64+0x3000] ;  /* 0x003000042c047980 */ /* 0x000368000c101d00 */
[----:B------:R-:W-:Y:S05]  /*2a890*/  @!P1 BRA `(.L_x_5367) ;  /* 0x0000000000b89947 */ /* 0x000fea0003800000 */
[--C-:B------:R-:W-:Y:S01]  /*2a8a0*/  SHF.R.U64 R83, R70, 0x10, R71.reuse ;  /* 0x0000001046537819 */ /* 0x100fe20000001247 */
[----:B-----5:R-:W-:Y:S01]  /*2a8b0*/  IMAD.U32 R12, R7, 0x10000, RZ ;  /* 0x00010000070c7824 */ /* 0x020fe200078e00ff */
[----:B------:R-:W-:Y:S01]  /*2a8c0*/  SHF.R.U32.HI R70, RZ, 0x10, R71 ;  /* 0x00000010ff467819 */ /* 0x000fe20000011647 */
[----:B------:R-:W-:Y:S01]  /*2a8d0*/  IMAD.U32 R10, R6, 0x10000, RZ ;  /* 0x00010000060a7824 */ /* 0x000fe200078e00ff */
[--C-:B------:R-:W-:Y:S02]  /*2a8e0*/  SHF.R.U64 R71, R80, 0x10, R81.reuse ;  /* 0x0000001050477819 */ /* 0x100fe40000001251 */
[----:B------:R-:W-:Y:S02]  /*2a8f0*/  SHF.R.U32.HI R80, RZ, 0x10, R81 ;  /* 0x00000010ff507819 */ /* 0x000fe40000011651 */
[----:B------:R-:W-:Y:S02]  /*2a900*/  PRMT R135, R135, 0x5410, R70 ;  /* 0x0000541087877816 */ /* 0x000fe40000000046 */
[----:B------:R-:W-:-:S02]  /*2a910*/  PRMT R133, R133, 0x5410, R80 ;  /* 0x0000541085857816 */ /* 0x000fc40000000050 */
[----:B------:R-:W-:Y:S01]  /*2a920*/  PRMT R134, R134, 0x5410, R71 ;  /* 0x0000541086867816 */ /* 0x000fe20000000047 */
[----:B------:R-:W-:Y:S01]  /*2a930*/  IMAD.U32 R71, R135, 0x10000, RZ ;  /* 0x0001000087477824 */ /* 0x000fe200078e00ff */
[----:B------:R-:W-:Y:S01]  /*2a940*/  LOP3.LUT R11, R6, 0xffff0000, RZ, 0xc0, !PT ;  /* 0xffff0000060b7812 */ /* 0x000fe200078ec0ff */
[----:B------:R-:W-:Y:S01]  /*2a950*/  IMAD.U32 R81, R133, 0x10000, RZ ;  /* 0x0001000085517824 */ /* 0x000fe200078e00ff */
[----:B------:R-:W-:Y:S01]  /*2a960*/  LOP3.LUT R13, R7, 0xffff0000, RZ, 0xc0, !PT ;  /* 0xffff0000070d7812 */ /* 0x000fe200078ec0ff */
[----:B------:R-:W-:Y:S01]  /*2a970*/  IMAD.U32 R6, R5, 0x10000, RZ ;  /* 0x0001000005067824 */ /* 0x000fe200078e00ff */
[----:B------:R-:W-:Y:S01]  /*2a980*/  PRMT R136, R136, 0x5410, R83 ;  /* 0x0000541088887816 */ /* 0x000fe20000000053 */
[----:B------:R-:W-:Y:S01]  /*2a990*/  FMUL.FTZ R85, R11, R81 ;  /* 0x000000510b557220 */ /* 0x000fe20000410000 */
[----:B------:R-:W-:Y:S01]  /*2a9a0*/  LOP3.LUT R7, R5, 0xffff0000, RZ, 0xc0, !PT ;  /* 0xffff000005077812 */ /* 0x000fe200078ec0ff */
[-C--:B------:R-:W-:Y:S01]  /*2a9b0*/  FMUL.FTZ R11, R11, R71.reuse ;  /* 0x000000470b0b7220 */ /* 0x080fe20000410000 */
[----:B------:R-:W-:Y:S01]  /*2a9c0*/  LOP3.LUT R80, R134, 0xffff0000, RZ, 0xc0, !PT ;  /* 0xffff000086507812 */ /* 0x000fe200078ec0ff */
[----:B------:R-:W-:Y:S01]  /*2a9d0*/  IMAD.U32 R5, R4, 0x10000, RZ ;  /* 0x0001000004057824 */ /* 0x000fe200078e00ff */
[----:B------:R-:W-:Y:S01]  /*2a9e0*/  LOP3.LUT R70, R136, 0xffff0000, RZ, 0xc0, !PT ;  /* 0xffff000088467812 */ /* 0x000fe200078ec0ff */
[----:B------:R-:W-:Y:S01]  /*2a9f0*/  FFMA.FTZ R85, R10, R71, -R85 ;  /* 0x000000470a557223 */ /* 0x000fe20000010855 */
[----:B------:R-:W-:Y:S01]  /*2aa00*/  LOP3.LUT R133, R133, 0xffff0000, RZ, 0xc0, !PT ;  /* 0xffff000085857812 */ /* 0x000fe200078ec0ff */
[----:B------:R-:W-:Y:S01]  /*2aa10*/  FMUL.FTZ R83, R7, R80 ;  /* 0x0000005007537220 */ /* 0x000fe20000410000 */
[----:B------:R-:W-:Y:S01]  /*2aa20*/  LOP3.LUT R135, R135, 0xffff0000, RZ, 0xc0, !PT ;  /* 0xffff000087877812 */ /* 0x000fe200078ec0ff */
[-C--:B------:R-:W-:Y:S01]  /*2aa30*/  FMUL.FTZ R7, R7, R70.reuse ;  /* 0x0000004607077220 */ /* 0x080fe20000410000 */
[----:B------:R-:W-:Y:S01]  /*2aa40*/  LOP3.LUT R4, R4, 0xffff0000, RZ, 0xc0, !PT ;  /* 0xffff000004047812 */ /* 0x000fe200078ec0ff */
[----:B------:R-:W-:Y:S01]  /*2aa50*/  FFMA.FTZ R83, R6, R70, -R83 ;  /* 0x0000004606537223 */ /* 0x000fe20000010853 */
[----:B------:R-:W-:Y:S01]  /*2aa60*/  FFMA.FTZ R10, R10, R81, R11 ;  /* 0x000000510a0a7223 */ /* 0x000fe2000001000b */
[----:B------:R-:W-:-:S02]  /*2aa70*/  IMAD.U32 R134, R134, 0x10000, RZ ;  /* 0x0001000086867824 */ /* 0x000fc400078e00ff */
[C---:B------:R-:W-:Y:S01]  /*2aa80*/  FMUL.FTZ R11, R13.reuse, R133 ;  /* 0x000000850d0b7220 */ /* 0x040fe20000410000 */
[----:B------:R-:W-:Y:S02]  /*2aa90*/  IMAD.U32 R136, R136, 0x10000, RZ ;  /* 0x0001000088887824 */ /* 0x000fe400078e00ff */
[-C--:B------:R-:W-:Y:S01]  /*2aaa0*/  FMUL.FTZ R70, R13, R135.reuse ;  /* 0x000000870d467220 */ /* 0x080fe20000410000 */
[----:B------:R-:W-:Y:S01]  /*2aab0*/  FFMA.FTZ R80, R6, R80, R7 ;  /* 0x0000005006507223 */ /* 0x000fe20000010007 */
        /* <DEDUP_REMOVED lines=12> */
.L_x_5367:
[----:B------:R-:W-:Y:S05]  /*2ab80*/  BSYNC B4 ;  /* 0x0000000000047941 */ /* 0x000fea0003800000 */
.L_x_5366:
        /* <DEDUP_REMOVED lines=8> */
.L_x_5365:
[----:B------:R-:W-:Y:S05]  /*2ac10*/  BSYNC B3 ;  /* 0x0000000000037941 */ /* 0x000fea0003800000 */
.L_x_5364:
[----:B-----5:R-:W-:Y:S01]  /*2ac20*/  LOP3.LUT P1, RZ, R12, 0x8, RZ, 0xc0, !PT ;  /* 0x000000080cff7812 */ /* 0x020fe2000782c0ff */
[----:B------:R-:W-:-:S12]  /*2ac30*/  BSSY B3, `(.L_x_5368) ;  /* 0x0000048000037945 */ /* 0x000fd80003800000 */
[----:B------:R-:W-:Y:S05]  /*2ac40*/  @!P1 BRA `(.L_x_5369) ;  /* 0x0000000400189947 */ /* 0x000fea0003800000 */
[----:B------:R-:W-:Y:S02]  /*2ac50*/  R2UR UR4, R78 ;  /* 0x000000004e0472ca */ /* 0x000fe400000e0000 */
[----:B------:R-:W-:-:S13]  /*2ac60*/  R2UR UR5, R79 ;  /* 0x000000004f0572ca */ /* 0x000fda00000e0000 */
[----:B-1-34-:R-:W3:Y:S01]  /*2ac70*/  LD.E.U8 R10, desc[UR4][R34.64+0x18] ;  /* 0x00001804220a7980 */ /* 0x01aee2000c101100 */
[----:B------:R-:W-:Y:S02]  /*2ac80*/  VIADD R4, R92, 0x1800 ;  /* 0x000018005c047836 */ /* 0x000fe40000000000 */
[----:B------:R-:W-:-:S03]  /*2ac90*/  VIADD R6, R93, 0x60 ;  /* 0x000000605d067836 */ /* 0x000fc60000000000 */
[----:B------:R-:W-:-:S04]  /*2aca0*/  IADD3 R5, P1, R4, R95, RZ ;  /* 0x0000005f04057210 */ /* 0x000fc80007f3e0ff */
        /* <DEDUP_REMOVED lines=55> */
.L_x_5371:
[----:B------:R-:W-:Y:S05]  /*2b020*/  BSYNC B4 ;  /* 0x0000000000047941 */ /* 0x000fea0003800000 */
.L_x_5370:
        /* <DEDUP_REMOVED lines=8> */
.L_x_5369:
[----:B------:R-:W-:Y:S05]  /*2b0b0*/  BSYNC B3 ;  /* 0x0000000000037941 */ /* 0x000fea0003800000 */
.L_x_5368:
[----:B-----5:R-:W-:Y:S01]  /*2b0c0*/  LOP3.LUT P1, RZ, R12, 0x10, RZ, 0xc0, !PT ;  /* 0x000000100cff7812 */ /* 0x020fe2000782c0ff */
[----:B------:R-:W-:-:S12]  /*2b0d0*/  BSSY B3, `(.L_x_5372) ;  /* 0x0000043000037945 */ /* 0x000fd80003800000 */
[----:B------:R-:W-:Y:S05]  /*2b0e0*/  @!P1 BRA `(.L_x_5373) ;  /* 0x0000000400049947 */ /* 0x000fea0003800000 */
[----:B------:R-:W-:Y:S02]  /*2b0f0*/  R2UR UR4, R78 ;  /* 0x000000004e0472ca */ /* 0x000fe400000e0000 */
[----:B------:R-:W-:-:S13]  /*2b100*/  R2UR UR5, R79 ;  /* 0x000000004f0572ca */ /* 0x000fda00000e0000 */
[----:B-1-34-:R-:W3:Y:S01]  /*2b110*/  LD.E.U8 R5, desc[UR4][R34.64+0x18] ;  /* 0x0000180422057980 */ /* 0x01aee2000c101100 */
[----:B------:R-:W-:Y:S01]  /*2b120*/  VIADD R4, R93, 0x80 ;  /* 0x000000805d047836 */ /* 0x000fe20000000000 */
[----:B------:R-:W-:Y:S01]  /*2b130*/  BSSY B4, `(.L_x_5374) ;  /* 0x0000034000047945 */ /* 0x000fe20003800000 */
[----:B---3--:R-:W-:-:S03]  /*2b140*/  LOP3.LUT P1, RZ, R5, 0x10, RZ, 0xc0, !PT ;  /* 0x0000001005ff7812 */ /* 0x008fc6000782c0ff */
[----:B------:R-:W-:-:S04]  /*2b150*/  SHF.R.S32.HI R5, RZ, 0x1f, R4 ;  /* 0x0000001fff057819 */ /* 0x000fc80000011404 */
[----:B------:R-:W-:Y:S02]  /*2b160*/  LEA.HI R66, R5, R4, RZ, 0x3 ;  /* 0x0000000405427211 */ /* 0x000fe400078f18ff */
[----:B------:R1:W5:Y:S04]  /*2b170*/  LD.E.128 R4, desc[UR4][R44.64+0x6000] ;  /* 0x006000042c047980 */ /* 0x000368000c101d00 */
[----:B------:R-:W-:Y:S05]  /*2b180*/  @!P1 BRA `(.L_x_5375) ;  /* 0x0000000000b89947 */ /* 0x000fea0003800000 */
        /* <DEDUP_REMOVED lines=46> */
.L_x_5375:
[----:B------:R-:W-:Y:S05]  /*2b470*/  BSYNC B4 ;  /* 0x0000000000047941 */ /* 0x000fea0003800000 */
.L_x_5374:
        /* <DEDUP_REMOVED lines=8> */
.L_x_5373:
[----:B------:R-:W-:Y:S05]  /*2b500*/  BSYNC B3 ;  /* 0x0000000000037941 */ /* 0x000fea0003800000 */
.L_x_5372:
[----:B-----5:R-:W-:-:S13]  /*2b510*/  LOP3.LUT P1, RZ, R12, 0x20, RZ, 0xc0, !PT ;  /* 0x000000200cff7812 */ /* 0x020fda000782c0ff */
[----:B------:R-:W-:Y:S05]  /*2b520*/  @!P1 BRA `(.L_x_5355) ;  /* 0x00000004000c9947 */ /* 0x000fea0003800000 */
[----:B------:R-:W-:Y:S02]  /*2b530*/  R2UR UR4, R78 ;  /* 0x000000004e0472ca */ /* 0x000fe400000e0000 */
[----:B------:R-:W-:-:S13]  /*2b540*/  R2UR UR5, R79 ;  /* 0x000000004f0572ca */ /* 0x000fda00000e0000 */
[----:B-1234-:R-:W2:Y:S01]  /*2b550*/  LD.E.U8 R11, desc[UR4][R34.64+0x18] ;  /* 0x00001804220b7980 */ /* 0x01eea2000c101100 */
[----:B------:R-:W-:-:S05]  /*2b560*/  VIADD R4, R92, 0x3000 ;  /* 0x000030005c047836 */ /* 0x000fca0000000000 */
[----:B------:R-:W-:-:S04]  /*2b570*/  IADD3 R5, P1, R4, R95, RZ ;  /* 0x0000005f04057210 */ /* 0x000fc80007f3e0ff */
[----:B------:R-:W-:Y:S02]  /*2b580*/  LEA.HI.X.SX32 R6, R4, R97, 0x1, P1 ;  /* 0x0000006104067211 */ /* 0x000fe400008f0eff */
[----:B------:R-:W-:-:S04]  /*2b590*/  LEA R4, P1, R5, R38, 0x1 ;  /* 0x0000002605047211 */ /* 0x000fc800078208ff */
[----:B------:R-:W-:Y:S01]  /*2b5a0*/  LEA.HI.X R5, R5, R39, R6, 0x1, P1 ;  /* 0x0000002705057211 */ /* 0x000fe200008f0c06 */
[----:B------:R-:W-:Y:S01]  /*2b5b0*/  VIADD R10, R93, 0xa0 ;  /* 0x000000a05d0a7836 */ /* 0x000fe20000000000 */
[----:B------:R-:W-:Y:S04]  /*2b5c0*/  BSSY B3, `(.L_x_5376) ;  /* 0x0000034000037945 */ /* 0x000fe80003800000 */
[----:B------:R-:W5:Y:S01]  /*2b5d0*/  LD.E.128 R4, desc[UR4][R4.64] ;  /* 0x0000000404047980 */ /* 0x000f62000c101d00 */
[----:B--2---:R-:W-:Y:S02]  /*2b5e0*/  LOP3.LUT P1, RZ, R11, 0x20, RZ, 0xc0, !PT ;  /* 0x000000200bff7812 */ /* 0x004fe4000782c0ff */
[----:B------:R-:W-:-:S04]  /*2b5f0*/  SHF.R.S32.HI R11, RZ, 0x1f, R10 ;  /* 0x0000001fff0b7819 */ /* 0x000fc8000001140a */
[----:B------:R-:W-:-:S07]  /*2b600*/  LEA.HI R62, R11, R10, RZ, 0x3 ;  /* 0x0000000a0b3e7211 */ /* 0x000fce00078f18ff */
        /* <DEDUP_REMOVED lines=47> */
.L_x_5377:
[----:B------:R-:W-:Y:S05]  /*2b900*/  BSYNC B3 ;  /* 0x0000000000037941 */ /* 0x000fea0003800000 */
.L_x_5376:
[----:B------:R-:W-:Y:S02]  /*2b910*/  R2UR UR4, R78 ;  /* 0x000000004e0472ca */ /* 0x000fe400000e0000 */
[----:B------:R-:W-:Y:S02]  /*2b920*/  R2UR UR5, R79 ;  /* 0x000000004f0572ca */ /* 0x000fe400000e0000 */
[----:B------:R-:W-:-:S05]  /*2b930*/  LOP3.LUT R11, R62, 0xfffffff8, RZ, 0xc0, !PT ;  /* 0xfffffff83e0b7812 */ /* 0x000fca00078ec0ff */
[----:B------:R-:W-:-:S06]  /*2b940*/  IMAD.WIDE R14, R11, 0x2, R14 ;  /* 0x000000020b0e7825 */ /* 0x000fcc00078e020e */
[----:B-----5:R1:W-:Y:S02]  /*2b950*/  ST.E.128 desc[UR4][R14.64], R4 ;  /* 0x000000040e007985 */ /* 0x0203e4000c101d04 */
.L_x_5355:
[----:B------:R-:W-:Y:S05]  /*2b960*/  BSYNC B2 ;  /* 0x0000000000027941 */ /* 0x000fea0003800000 */
.L_x_5354:
[----:B------:R-:W-:-:S03]  /*2b970*/  UMOV UR4, 0xffffffff ;  /* 0xffffffff00047882 */ /* 0x000fc60000000000 */
[----:B------:R-:W-:Y:S05]  /*2b980*/  BRA.DIV UR4, `(.L_x_5378) ;  /* 0x0000007e043c7947 */ /* 0x000fea000b800000 */
[----:B0-----:R-:W0:Y:S04]  /*2b990*/  SHFL.IDX PT, R87, R87, 0x1, 0x1c1f ;  /* 0x003c1f0057577f89 */ /* 0x001e2800000e0000 */
[----:B-12---:R1:W2:Y:S02]  /*2b9a0*/  SHFL.IDX PT, R14, R86, 0x1, 0x1c1f ;  /* 0x003c1f00560e7f89 */ /* 0x0062a400000e0000 */
.L_x_5451:
[----:B------:R-:W-:Y:S02]  /*2b9b0*/  R2UR UR4, R78 ;  /* 0x000000004e0472ca */ /* 0x000fe400000e0000 */
[----:B------:R-:W-:-:S13]  /*2b9c0*/  R2UR UR5, R79 ;  /* 0x000000004f0572ca */ /* 0x000fda00000e0000 */
[----:B---34-:R-:W3:Y:S01]  /*2b9d0*/  LD.E R5, desc[UR4][R34.64+0xc] ;  /* 0x00000c0422057980 */ /* 0x018ee2000c101900 */
[----:B------:R-:W-:Y:S02]  /*2b9e0*/  VIADD R116, R116, 0x40 ;  /* 0x0000004074747836 */ /* 0x000fe40000000000 */
[----:B0-----:R-:W-:Y:S02]  /*2b9f0*/  IMAD.MOV.U32 R15, RZ, RZ, R87 ;  /* 0x000000ffff0f7224 */ /* 0x001fe400078e0057 */
        /* <DEDUP_REMOVED lines=18> */
[----:B0-----:R-:W-:Y:S05]  /*2bb20*/  @P1 BRA `(.L_x_5383) ;  /* 0x0000000000b81947 */ /* 0x001fea0003800000 */
        /* <DEDUP_REMOVED lines=46> */
.L_x_5383:
[----:B------:R-:W-:Y:S05]  /*2be10*/  BSYNC B3 ;  /* 0x0000000000037941 */ /* 0x000fea0003800000 */
.L_x_5382:
[C---:B------:R-:W-:Y:S01]  /*2be20*/  R2UR UR4, R78.reuse ;  /* 0x000000004e0472ca */ /* 0x040fe200000e0000 */
[----:B--2---:R-:W-:Y:S01]  /*2be30*/  IMAD.WIDE R10, R93, 0x2, R14 ;  /* 0x000000025d0a7825 */ /* 0x004fe200078e020e */
[C---:B------:R-:W-:Y:S02]  /*2be40*/  R2UR UR5, R79.reuse ;  /* 0x000000004f0572ca */ /* 0x040fe400000e0000 */
[----:B------:R-:W-:Y:S02]  /*2be50*/  R2UR UR6, R78 ;  /* 0x000000004e0672ca */ /* 0x000fe400000e0000 */
[----:B------:R-:W-:-:S09]  /*2be60*/  R2UR UR7, R79 ;  /* 0x000000004f0772ca */ /* 0x000fd200000e0000 */
[----:B-----5:R0:W-:Y:S04]  /*2be70*/  ST.E.128 desc[UR4][R10.64], R4 ;  /* 0x000000040a007985 */ /* 0x0201e8000c101d04 */
[----:B------:R0:W5:Y:S02]  /*2be80*/  LD.E.U8 R12, desc[UR6][R36.64] ;  /* 0x00000006240c7980 */ /* 0x000164000c101100 */
.L_x_5381:
[----:B------:R-:W-:Y:S05]  /*2be90*/  BSYNC B2 ;  /* 0x0000000000027941 */ /* 0x000fea0003800000 */
.L_x_5380:
[----:B-----5:R-:W-:Y:S01]  /*2bea0*/  LOP3.LUT P1, RZ, R12, 0x2, RZ, 0xc0, !PT ;  /* 0x000000020cff7812 */ /* 0x020fe2000782c0ff */
[----:B------:R-:W-:-:S12]  /*2beb0*/  BSSY B2, `(.L_x_5384) ;  /* 0x0000048000027945 */ /* 0x000fd80003800000 */
[----:B------:R-:W-:Y:S05]  /*2bec0*/  @!P1 BRA `(.L_x_5385) ;  /* 0x0000000400189947 */ /* 0x000fea0003800000 */
[----:B------:R-:W-:Y:S02]  /*2bed0*/  R2UR UR4, R78 ;  /* 0x000000004e0472ca */ /* 0x000fe400000e0000 */
[----:B------:R-:W-:-:S13]  /*2bee0*/  R2UR UR5, R79 ;  /* 0x000000004f0572ca */ /* 0x000fda00000e0000 */
[----:B0-----:R-:W3:Y:S01]  /*2bef0*/  LD.E.U8 R10, desc[UR4][R34.64+0x18] ;  /* 0x00001804220a7980 */ /* 0x001ee2000c101100 */
        /* <DEDUP_REMOVED lines=58> */
.L_x_5387:
[----:B------:R-:W-:Y:S05]  /*2c2a0*/  BSYNC B3 ;  /* 0x0000000000037941 */ /* 0x000fea0003800000 */
.L_x_5386:
        /* <DEDUP_REMOVED lines=8> */
.L_x_5385:
[----:B------:R-:W-:Y:S05]  /*2c330*/  BSYNC B2 ;  /* 0x0000000000027941 */ /* 0x000fea0003800000 */
.L_x_5384:
[----:B-----5:R-:W-:Y:S01]  /*2c340*/  LOP3.LUT P1, RZ, R12, 0x4, RZ, 0xc0, !PT ;  /* 0x000000040cff7812 */ /* 0x020fe2000782c0ff */
[----:B------:R-:W-:-:S12]  /*2c350*/  BSSY B2, `(.L_x_5388) ;  /* 0x0000043000027945 */ /* 0x000fd80003800000 */
[----:B------:R-:W-:Y:S05]  /*2c360*/  @!P1 BRA `(.L_x_5389) ;  /* 0x0000000400049947 */ /* 0x000fea0003800000 */
[----:B------:R-:W-:Y:S02]  /*2c370*/  R2UR UR4, R78 ;  /* 0x000000004e0472ca */ /* 0x000fe400000e0000 */
[----:B------:R-:W-:-:S13]  /*2c380*/  R2UR UR5, R79 ;  /* 0x000000004f0572ca */ /* 0x000fda00000e0000 */
[----:B0--3--:R-:W3:Y:S01]  /*2c390*/  LD.E.U8 R5, desc[UR4][R34.64+0x18] ;  /* 0x0000180422057980 */ /* 0x009ee2000c101100 */
        /* <DEDUP_REMOVED lines=53> */
.L_x_5391:
[----:B------:R-:W-:Y:S05]  /*2c6f0*/  BSYNC B3 ;  /* 0x0000000000037941 */ /* 0x000fea0003800000 */
.L_x_5390:
        /* <DEDUP_REMOVED lines=8> */
.L_x_5389:
[----:B------:R-:W-:Y:S05]  /*2c780*/  BSYNC B2 ;  /* 0x0000000000027941 */ /* 0x000fea0003800000 */
.L_x_5388:
[----:B-----5:R-:W-:Y:S01]  /*2c790*/  LOP3.LUT P1, RZ, R12, 0x8, RZ, 0xc0, !PT ;  /* 0x000000080cff7812 */ /* 0x020fe2000782c0ff */
[----:B------:R-:W-:-:S12]  /*2c7a0*/  BSSY B2, `(.L_x_5392) ;  /* 0x0000048000027945 */ /* 0x000fd80003800000 */
[----:B------:R-:W-:Y:S05]  /*2c7b0*/  @!P1 BRA `(.L_x_5393) ;  /* 0x0000000400189947 */ /* 0x000fea0003800000 */
[----:B------:R-:W-:Y:S02]  /*2c7c0*/  R2UR UR4, R78 ;  /* 0x000000004e0472ca */ /* 0x000fe400000e0000 */
[----:B------:R-:W-:-:S13]  /*2c7d0*/  R2UR UR5, R79 ;  /* 0x000000004f0572ca */ /* 0x000fda00000e0000 */
[----:B0--34-:R-:W3:Y:S01]  /*2c7e0*/  LD.E.U8 R10, desc[UR4][R34.64+0x18] ;  /* 0x00001804220a7980 */ /* 0x019ee2000c101100 */
        /* <DEDUP_REMOVED lines=58> */
.L_x_5395:
[----:B------:R-:W-:Y:S05]  /*2cb90*/  BSYNC B3 ;  /* 0x0000000000037941 */ /* 0x000fea0003800000 */
.L_x_5394:
        /* <DEDUP_REMOVED lines=8> */
.L_x_5393:
[----:B------:R-:W-:Y:S05]  /*2cc20*/  BSYNC B2 ;  /* 0x0000000000027941 */ /* 0x000fea0003800000 */
.L_x_5392:
[----:B-----5:R-:W-:Y:S01]  /*2cc30*/  LOP3.LUT P1, RZ, R12, 0x10, RZ, 0xc0, !PT ;  /* 0x000000100cff7812 */ /* 0x020fe2000782c0ff */
[----:B------:R-:W-:-:S12]  /*2cc40*/  BSSY B2, `(.L_x_5396) ;  /* 0x0000043000027945 */ /* 0x000fd80003800000 */
[----:B------:R-:W-:Y:S05]  /*2cc50*/  @!P1 BRA `(.L_x_5397) ;  /* 0x0000000400049947 */ /* 0x000fea0003800000 */
[----:B------:R-:W-:Y:S02]  /*2cc60*/  R2UR UR4, R78 ;  /* 0x000000004e0472ca */ /* 0x000fe400000e0000 */
[----:B------:R-:W-:-:S13]  /*2cc70*/  R2UR UR5, R79 ;  /* 0x000000004f0572ca */ /* 0x000fda00000e0000 */
[----:B0--34-:R-:W3:Y:S01]  /*2cc80*/  LD.E.U8 R5, desc[UR4][R34.64+0x18] ;  /* 0x0000180422057980 */ /* 0x019ee2000c101100 */
        /* <DEDUP_REMOVED lines=53> */
.L_x_5399:
[----:B------:R-:W-:Y:S05]  /*2cfe0*/  BSYNC B3 ;  /* 0x0000000000037941 */ /* 0x000fea0003800000 */
.L_x_5398:
        /* <DEDUP_REMOVED lines=8> */
.L_x_5397:
[----:B------:R-:W-:Y:S05]  /*2d070*/  BSYNC B2 ;  /* 0x0000000000027941 */ /* 0x000fea0003800000 */
.L_x_5396:
[----:B-----5:R-:W-:-:S13]  /*2d080*/  LOP3.LUT P1, RZ, R12, 0x20, RZ, 0xc0, !PT ;  /* 0x000000200cff7812 */ /* 0x020fda000782c0ff */
[----:B------:R-:W-:Y:S05]  /*2d090*/  @!P1 BRA `(.L_x_5379) ;  /* 0x0000006000b89947 */ /* 0x000fea0003800000 */
[----:B------:R-:W-:Y:S02]  /*2d0a0*/  R2UR UR4, R78 ;  /* 0x000000004e0472ca */ /* 0x000fe400000e0000 */
[----:B------:R-:W-:-:S13]  /*2d0b0*/  R2UR UR5, R79 ;  /* 0x000000004f0572ca */ /* 0x000fda00000e0000 */
[----:B------:R-:W2:Y:S01]  /*2d0c0*/  LD.E.U8 R34, desc[UR4][R34.64+0x18] ;  /* 0x0000180422227980 */ /* 0x000ea2000c101100 */
[----:B------:R-:W-:-:S05]  /*2d0d0*/  VIADD R92, R92, 0x4000 ;  /* 0x000040005c5c7836 */ /* 0x000fca0000000000 */
[----:B------:R-:W-:-:S04]  /*2d0e0*/  IADD3 R95, P1, R92, R95, RZ ;  /* 0x0000005f5c5f7210 */ /* 0x000fc80007f3e0ff */
[----:B------:R-:W-:Y:S02]  /*2d0f0*/  LEA.HI.X.SX32 R92, R92, R97, 0x1, P1 ;  /* 0x000000615c5c7211 */ /* 0x000fe400008f0eff */
[----:B0-234-:R-:W-:-:S04]  /*2d100*/  LEA R4, P1, R95, R38, 0x1 ;  /* 0x000000265f047211 */ /* 0x01dfc800078208ff */
[----:B------:R-:W-:Y:S01]  /*2d110*/  LEA.HI.X R5, R95, R39, R92, 0x1, P1 ;  /* 0x000000275f057211 */ /* 0x000fe200008f0c5c */
[----:B------:R-:W-:Y:S01]  /*2d120*/  VIADD R93, R93, 0xa0 ;  /* 0x000000a05d5d7836 */ /* 0x000fe20000000000 */
[----:B------:R-:W-:Y:S04]  /*2d130*/  BSSY B2, `(.L_x_5400) ;  /* 0x0000034000027945 */ /* 0x000fe80003800000 */
[----:B------:R-:W-:Y:S01]  /*2d140*/  SHF.R.S32.HI R10, RZ, 0x1f, R93 ;  /* 0x0000001fff0a7819 */ /* 0x000fe2000001145d */
[----:B------:R-:W5:Y:S03]  /*2d150*/  LD.E.128 R4, desc[UR4][R4.64] ;  /* 0x0000000404047980 */ /* 0x000f66000c101d00 */
[----:B------:R-:W-:-:S02]  /*2d160*/  LEA.HI R93, R10, R93, RZ, 0x3 ;  /* 0x0000005d0a5d7211 */ /* 0x000fc400078f18ff */
[----:B------:R-:W-:-:S13]  /*2d170*/  LOP3.LUT P1, RZ, R34, 0x20, RZ, 0xc0, !PT ;  /* 0x0000002022ff7812 */ /* 0x000fda000782c0ff */
[----:B------:R-:W-:Y:S05]  /*2d180*/  @!P1 BRA `(.L_x_5401) ;  /* 0x0000000000b89947 */ /* 0x000fea0003800000 */
[--C-:B------:R-:W-:Y:S01]  /*2d190*/  SHF.R.U64 R13, R28, 0x10, R29.reuse ;  /* 0x000000101c0d7819 */ /* 0x100fe2000000121d */
[----:B-----5:R-:W-:Y:S01]  /*2d1a0*/  IMAD.U32 R10, R7, 0x10000, RZ ;  /* 0x00010000070a7824 */ /* 0x020fe200078e00ff */
[----:B------:R-:W-:Y:S02]  /*2d1b0*/  SHF.R.U32.HI R28, RZ, 0x10, R29 ;  /* 0x00000010ff1c7819 */ /* 0x000fe4000001161d */
[--C-:B------:R-:W-:Y:S02]  /*2d1c0*/  SHF.R.U32.HI R31, RZ, 0x10, R9.reuse ;  /* 0x00000010ff1f7819 */ /* 0x100fe40000011609 */
[----:B------:R-:W-:Y:S02]  /*2d1d0*/  PRMT R99, R99, 0x5410, R28 ;  /* 0x0000541063637816 */ /* 0x000fe4000000001c */
[----:B------:R-:W-:Y:S01]  /*2d1e0*/  SHF.R.U64 R33, R8, 0x10, R9 ;  /* 0x0000001008217819 */ /* 0x000fe20000001209 */
[----:B------:R-:W-:Y:S01]  /*2d1f0*/  IMAD.U32 R8, R6, 0x10000, RZ ;  /* 0x0001000006087824 */ /* 0x000fe200078e00ff */
[----:B------:R-:W-:Y:S01]  /*2d200*/  PRMT R96, R96, 0x5410, R31 ;  /* 0x0000541060607816 */ /* 0x000fe2000000001f */
[----:B------:R-:W-:Y:S01]  /*2d210*/  IMAD.U32 R29, R99, 0x10000, RZ ;  /* 0x00010000631d7824 */ /* 0x000fe200078e00ff */
[----:B------:R-:W-:-:S02]  /*2d220*/  PRMT R98, R98, 0x5410, R13 ;  /* 0x0000541062627816 */ /* 0x000fc4000000000d */
        /* <DEDUP_REMOVED lines=15> */
[-C--:B------:R-:W-:Y:S01]  /*2d320*/  FMUL.FTZ R7, R7, R12.reuse ;  /* 0x0000000c07077220 */ /* 0x080fe20000410000 */
[----:B------:R-:W-:Y:S01]  /*2d330*/  LOP3.LUT R4, R4, 0xffff0000, RZ, 0xc0, !PT ;  /* 0xffff000004047812 */ /* 0x000fe200078ec0ff */
[----:B------:R-:W-:Y:S01]  /*2d340*/  FFMA.FTZ R31, R6, R12, -R31 ;  /* 0x0000000c061f7223 */ /* 0x000fe2000001081f */
[----:B------:R-:W-:Y:S01]  /*2d350*/  FFMA.FTZ R8, R8, R29, R9 ;  /* 0x0000001d08087223 */ /* 0x000fe20000010009 */
[----:B------:R-:W-:-:S02]  /*2d360*/  IMAD.U32 R98, R98, 0x10000, RZ ;  /* 0x0001000062627824 */ /* 0x000fc400078e00ff */
[CC--:B------:R-:W-:Y:S01]  /*2d370*/  FMUL.FTZ R9, R11.reuse, R99.reuse ;  /* 0x000000630b097220 */ /* 0x0c0fe20000410000 */
[----:B------:R-:W-:Y:S02]  /*2d380*/  IMAD.U32 R94, R94, 0x10000, RZ ;  /* 0x000100005e5e7824 */ /* 0x000fe400078e00ff */
[----:B------:R-:W-:Y:S01]  /*2d390*/  FMUL.FTZ R12, R11, R96 ;  /* 0x000000600b0c7220 */ /* 0x000fe20000410000 */
[----:B------:R-:W-:Y:S01]  /*2d3a0*/  FFMA.FTZ R28, R6, R28, R7 ;  /* 0x0000001c061c7223 */ /* 0x000fe20000010007 */
        /* <DEDUP_REMOVED lines=12> */
.L_x_5401:
[----:B------:R-:W-:Y:S05]  /*2d470*/  BSYNC B2 ;  /* 0x0000000000027941 */ /* 0x000fea0003800000 */
.L_x_5400:
[----:B------:R-:W-:Y:S02]  /*2d480*/  R2UR UR4, R78 ;  /* 0x000000004e0472ca */ /* 0x000fe400000e0000 */
[----:B------:R-:W-:Y:S02]  /*2d490*/  R2UR UR5, R79 ;  /* 0x000000004f0572ca */ /* 0x000fe400000e0000 */
[----:B------:R-:W-:-:S05]  /*2d4a0*/  LOP3.LUT R93, R93, 0xfffffff8, RZ, 0xc0, !PT ;  /* 0xfffffff85d5d7812 */ /* 0x000fca00078ec0ff */
[----:B------:R-:W-:-:S06]  /*2d4b0*/  IMAD.WIDE R14, R93, 0x2, R14 ;  /* 0x000000025d0e7825 */ /* 0x000fcc00078e020e */
[----:B-----5:R0:W-:Y:S01]  /*2d4c0*/  ST.E.128 desc[UR4][R14.64], R4 ;  /* 0x000000040e007985 */ /* 0x0201e2000c101d04 */
[----:B------:R-:W-:Y:S05]  /*2d4d0*/  BRA `(.L_x_5379) ;  /* 0x0000005c00a87947 */ /* 0x000fea0003800000 */
.L_x_5344:
[C---:B------:R-:W-:Y:S01]  /*2d4e0*/  R2UR UR8, R78.reuse ;  /* 0x000000004e0872ca */ /* 0x040fe200000e0000 */
[----:B------:R0:W5:Y:S01]  /*2d4f0*/  LDL.64 R8, [R75+0x10] ;  /* 0x000010004b087983 */ /* 0x0001620000100a00 */
[C---:B------:R-:W-:Y:S02]  /*2d500*/  R2UR UR9, R79.reuse ;  /* 0x000000004f0972ca */ /* 0x040fe400000e0000 */
[C---:B------:R-:W-:Y:S02]  /*2d510*/  R2UR UR10, R78.reuse ;  /* 0x000000004e0a72ca */ /* 0x040fe400000e0000 */
[C---:B------:R-:W-:Y:S02]  /*2d520*/  R2UR UR11, R79.reuse ;  /* 0x000000004f0b72ca */ /* 0x040fe400000e0000 */
[----:B------:R-:W-:Y:S02]  /*2d530*/  R2UR UR4, R78 ;  /* 0x000000004e0472ca */ /* 0x000fe400000e0000 */
[----:B------:R-:W-:-:S02]  /*2d540*/  R2UR UR5, R79 ;  /* 0x000000004f0572ca */ /* 0x000fc400000e0000 */
[C---:B------:R-:W-:Y:S02]  /*2d550*/  R2UR UR6, R78.reuse ;  /* 0x000000004e0672ca */ /* 0x040fe400000e0000 */
[----:B------:R-:W-:Y:S01]  /*2d560*/  R2UR UR7, R79 ;  /* 0x000000004f0772ca */ /* 0x000fe200000e0000 */
[----:B-----5:R-:W2:Y:S04]  /*2d570*/  LD.E R4, desc[UR8][R10.64+0x14] ;  /* 0x000014080a047980 */ /* 0x020ea8000c101900 */
[----:B------:R-:W3:Y:S04]  /*2d580*/  LD.E R7, desc[UR10][R10.64+0xc] ;  /* 0x00000c0a0a077980 */ /* 0x000ee8000c101900 */
[----:B------:R-:W4:Y:S04]  /*2d590*/  LD.E.64 R80, desc[UR4][R10.64+0xa0] ;  /* 0x0000a0040a507980 */ /* 0x000f28000c101b00 */
[----:B------:R-:W4:Y:S01]  /*2d5a0*/  LD.E.64 R12, desc[UR6][R10.64+0xc0] ;  /* 0x0000c0060a0c7980 */ /* 0x000f22000c101b00 */
[----:B------:R-:W-:-:S02]  /*2d5b0*/  R2UR UR12, R78 ;  /* 0x000000004e0c72ca */ /* 0x000fc400000e0000 */
[----:B------:R-:W-:Y:S01]  /*2d5c0*/  R2UR UR13, R79 ;  /* 0x000000004f0d72ca */ /* 0x000fe200000e0000 */
[----:B------:R0:W5:Y:S01]  /*2d5d0*/  LD.E.64 R82, desc[UR8][R10.64+0xb8] ;  /* 0x0000b8080a527980 */ /* 0x000162000c101b00 */
[----:B------:R-:W-:Y:S01]  /*2d5e0*/  SHF.R.S32.HI R93, RZ, 0x1f, R24 ;  /* 0x0000001fff5d7819 */ /* 0x000fe20000011418 */
[----:B------:R-:W-:Y:S01]  /*2d5f0*/  BSSY B2, `(.L_x_5402) ;  /* 0x0000053000027945 */ /* 0x000fe20003800000 */
[----:B------:R-:W-:Y:S02]  /*2d600*/  CS2R R50, SRZ ;  /* 0x0000000000327805 */ /* 0x000fe4000001ff00 */
[----:B------:R-:W-:Y:S02]  /*2d610*/  CS2R R30, SRZ ;  /* 0x00000000001e7805 */ /* 0x000fe4000001ff00 */
[----:B------:R-:W-:Y:S02]  /*2d620*/  CS2R R28, SRZ ;  /* 0x00000000001c7805 */ /* 0x000fe4000001ff00 */
[----:B------:R-:W-:-:S02]  /*2d630*/  CS2R R34, SRZ ;  /* 0x0000000000227805 */ /* 0x000fc4000001ff00 */
[----:B------:R-:W-:Y:S02]  /*2d640*/  CS2R R32, SRZ ;  /* 0x0000000000207805 */ /* 0x000fe4000001ff00 */
[----:B------:R-:W-:Y:S02]  /*2d650*/  CS2R R38, SRZ ;  /* 0x0000000000267805 */ /* 0x000fe4000001ff00 */
[----:B------:R-:W-:Y:S01]  /*2d660*/  CS2R R36, SRZ ;  /* 0x0000000000247805 */ /* 0x000fe2000001ff00 */
[----:B------:R0:W5:Y:S01]  /*2d670*/  LD.E.U8 R92, desc[UR12][R10.64+0x19] ;  /* 0x0000190c0a5c7980 */ /* 0x000162000c101100 */
        /* <DEDUP_REMOVED lines=15> */
[----:B--2---:R-:W-:Y:S01]  /*2d770*/  SHF.R.S32.HI R5, RZ, 0x1f, R4 ;  /* 0x0000001fff057819 */ /* 0x004fe20000011404 */
[----:B---3--:R-:W-:-:S03]  /*2d780*/  IMAD R7, R24, -0x60, R7 ;  /* 0xffffffa018077824 */ /* 0x008fc600078e0207 */
[----:B------:R-:W-:-:S04]  /*2d790*/  LEA.HI R5, R5, R4, RZ, 0x2 ;  /* 0x0000000405057211 */ /* 0x000fc800078f10ff */
[----:B------:R-:W-:Y:S02]  /*2d7a0*/  SHF.R.S32.HI R5, RZ, 0x2, R5 ;  /* 0x00000002ff057819 */ /* 0x000fe40000011405 */
[----:B------:R-:W-:-:S04]  /*2d7b0*/  VIMNMX R7, R7, 0x60, PT ;  /* 0x0000006007077848 */ /* 0x000fc80003fe0100 */
[----:B------:R-:W-:Y:S01]  /*2d7c0*/  ISETP.GE.AND P1, PT, R5, R7, PT ;  /* 0x000000070500720c */ /* 0x000fe20003f26270 */
[-C--:B----4-:R-:W-:Y:S02]  /*2d7d0*/  IMAD R15, R81, R24.reuse, RZ ;  /* 0x00000018510f7224 */ /* 0x090fe400078e02ff */
[-C--:B------:R-:W-:Y:S02]  /*2d7e0*/  IMAD R13, R13, R24.reuse, RZ ;  /* 0x000000180d0d7224 */ /* 0x080fe400078e02ff */
[----:B------:R-:W-:Y:S02]  /*2d7f0*/  VIADD R4, R5, 0x40 ;  /* 0x0000004005047836 */ /* 0x000fe40000000000 */
[-C--:B------:R-:W-:Y:S02]  /*2d800*/  IMAD R91, R80, R93.reuse, R15 ;  /* 0x0000005d505b7224 */ /* 0x080fe400078e020f */
[----:B------:R-:W-:Y:S01]  /*2d810*/  IMAD R93, R12, R93, R13 ;  /* 0x0000005d0c5d7224 */ /* 0x000fe200078e020d */
[----:B------:R0:W5:Y:S01]  /*2d820*/  LD.E.64 R14, desc[UR4][R10.64+0x98] ;  /* 0x000098040a0e7980 */ /* 0x000162000c101b00 */
[----:B------:R-:W-:Y:S01]  /*2d830*/  IMAD.WIDE.U32 R84, R80, R24, RZ ;  /* 0x0000001850547225 */ /* 0x000fe200078e00ff */
[----:B------:R-:W-:-:S02]  /*2d840*/  ISETP.GE.AND P3, PT, R4, R7, PT ;  /* 0x000000070400720c */ /* 0x000fc40003f66270 */
[----:B------:R0:W5:Y:S01]  /*2d850*/  LD.E.64 R80, desc[UR10][R10.64+0xc8] ;  /* 0x0000c80a0a507980 */ /* 0x000162000c101b00 */
[----:B------:R-:W-:-:S03]  /*2d860*/  IMAD.WIDE.U32 R88, R12, R24, RZ ;  /* 0x000000180c587225 */ /* 0x000fc600078e00ff */
[----:B------:R0:W5:Y:S01]  /*2d870*/  LD.E.64 R12, desc[UR6][R10.64+0xa8] ;  /* 0x0000a8060a0c7980 */ /* 0x000162000c101b00 */
[----:B------:R-:W-:Y:S02]  /*2d880*/  CS2R R6, SRZ ;  /* 0x0000000000067805 */ /* 0x000fe4000001ff00 */
[----:B------:R-:W-:Y:S01]  /*2d890*/  CS2R R4, SRZ ;  /* 0x0000000000047805 */ /* 0x000fe2000001ff00 */
[----:B------:R-:W-:Y:S02]  /*2d8a0*/  IMAD.IADD R95, R85, 0x1, R91 ;  /* 0x00000001555f7824 */ /* 0x000fe400078e025b */
[----:B------:R-:W-:Y:S01]  /*2d8b0*/  IMAD.IADD R93, R89, 0x1, R93 ;  /* 0x00000001595d7824 */ /* 0x000fe200078e025d */
[----:B------:R-:W-:Y:S06]  /*2d8c0*/  @P1 BRA `(.L_x_5403) ;  /* 0x0000000000941947 */ /* 0x000fec0003800000 */
[----:B-----5:R-:W-:Y:S02]  /*2d8d0*/  LOP3.LUT R4, R92, 0x1, RZ, 0xc0, !PT ;  /* 0x000000015c047812 */ /* 0x020fe400078ec0ff */
[----:B------:R-:W-:Y:S02]  /*2d8e0*/  CS2R R34, SRZ ;  /* 0x0000000000227805 */ /* 0x000fe4000001ff00 */
[----:B------:R-:W-:Y:S02]  /*2d8f0*/  CS2R R32, SRZ ;  /* 0x0000000000207805 */ /* 0x000fe4000001ff00 */
[----:B------:R-:W-:Y:S02]  /*2d900*/  CS2R R30, SRZ ;  /* 0x00000000001e7805 */ /* 0x000fe4000001ff00 */
[----:B------:R-:W-:Y:S02]  /*2d910*/  ISETP.NE.U32.AND P4, PT, R4, 0x1, PT ;  /* 0x000000010400780c */ /* 0x000fe40003f85070 */
[----:B------:R-:W-:-:S02]  /*2d920*/  CS2R R28, SRZ ;  /* 0x00000000001c7805 */ /* 0x000fc4000001ff00 */
[----:B------:R-:W-:Y:S02]  /*2d930*/  CS2R R6, SRZ ;  /* 0x0000000000067805 */ /* 0x000fe4000001ff00 */
[----:B------:R-:W-:Y:S02]  /*2d940*/  CS2R R4, SRZ ;  /* 0x0000000000047805 */ /* 0x000fe4000001ff00 */
[----:B------:R-:W-:Y:S02]  /*2d950*/  R2P PR, R92, 0x6 ;  /* 0x000000065c007804 */ /* 0x000fe40000000000 */
[----:B------:R-:W-:Y:S02]  /*2d960*/  CS2R R46, SRZ ;  /* 0x00000000002e7805 */ /* 0x000fe4000001ff00 */
[----:B0-----:R-:W-:Y:S02]  /*2d970*/  LEA R10, P5, R84, R12, 0x1 ;  /* 0x0000000c540a7211 */ /* 0x001fe400078a08ff */
[----:B------:R-:W-:-:S02]  /*2d980*/  CS2R R44, SRZ ;  /* 0x00000000002c7805 */ /* 0x000fc4000001ff00 */
[----:B------:R-:W-:Y:S02]  /*2d990*/  LEA R90, P6, R88, R80, 0x1 ;  /* 0x00000050585a7211 */ /* 0x000fe400078c08ff */
[----:B------:R-:W-:Y:S02]  /*2d9a0*/  CS2R R42, SRZ ;  /* 0x00000000002a7805 */ /* 0x000fe4000001ff00 */
[----:B------:R-:W-:Y:S02]  /*2d9b0*/  CS2R R40, SRZ ;  /* 0x0000000000287805 */ /* 0x000fe4000001ff00 */
[----:B------:R-:W-:Y:S02]  /*2d9c0*/  CS2R R38, SRZ ;  /* 0x0000000000267805 */ /* 0x000fe4000001ff00 */
[----:B------:R-:W-:Y:S02]  /*2d9d0*/  CS2R R36, SRZ ;  /* 0x0000000000247805 */ /* 0x000fe4000001ff00 */
[----:B------:R-:W-:-:S02]  /*2d9e0*/  @!P4 R2UR UR4, R78 ;  /* 0x000000004e04c2ca */ /* 0x000fc400000e0000 */
[C---:B------:R-:W-:Y:S02]  /*2d9f0*/  @!P4 R2UR UR5, R79.reuse ;  /* 0x000000004f05c2ca */ /* 0x040fe400000e0000 */
[C---:B------:R-:W-:Y:S02]  /*2da00*/  @P1 R2UR UR8, R78.reuse ;  /* 0x000000004e0812ca */ /* 0x040fe400000e0000 */
[C---:B------:R-:W-:Y:S02]  /*2da10*/  @P1 R2UR UR9, R79.reuse ;  /* 0x000000004f0912ca */ /* 0x040fe400000e0000 */
[C---:B------:R-:W-:Y:S02]  /*2da20*/  @P2 R2UR UR12, R78.reuse ;  /* 0x000000004e0c22ca */ /* 0x040fe400000e0000 */
[----:B------:R-:W-:Y:S02]  /*2da30*/  @P2 R2UR UR13, R79 ;  /* 0x000000004f0d22ca */ /* 0x000fe400000e0000 */
[----:B------:R-:W-:-:S02]  /*2da40*/  @!P4 R2UR UR6, R78 ;  /* 0x000000004e06c2ca */ /* 0x000fc400000e0000 */
[C---:B------:R-:W-:Y:S02]  /*2da50*/  @!P4 R2UR UR7, R79.reuse ;  /* 0x000000004f07c2ca */ /* 0x040fe400000e0000 */
[C---:B------:R-:W-:Y:S02]  /*2da60*/  @P1 R2UR UR10, R78.reuse ;  /* 0x000000004e0a12ca */ /* 0x040fe400000e0000 */
[C---:B------:R-:W-:Y:S02]  /*2da70*/  @P1 R2UR UR11, R79.reuse ;  /* 0x000000004f0b12ca */ /* 0x040fe400000e0000 */
[----:B------:R-:W-:Y:S02]  /*2da80*/  @P2 R2UR UR14, R78 ;  /* 0x000000004e0e22ca */ /* 0x000fe400000e0000 */
[----:B------:R-:W-:Y:S02]  /*2da90*/  @P2 R2UR UR15, R79 ;  /* 0x000000004f0f22ca */ /* 0x000fe400000e0000 */
[----:B------:R-:W-:-:S02]  /*2daa0*/  LEA.HI.X R11, R84, R13, R95, 0x1, P5 ;  /* 0x0000000d540b7211 */ /* 0x000fc400028f0c5f */
[----:B------:R-:W-:-:S03]  /*2dab0*/  LEA.HI.X R91, R88, R81, R93, 0x1, P6 ;  /* 0x00000051585b7211 */ /* 0x000fc600030f0c5d */
[----:B------:R1:W5:Y:S04]  /*2dac0*/  @!P4 LD.E.128 R32, desc[UR4][R10.64] ;  /* 0x000000040a20c980 */ /* 0x000368000c101d00 */
[----:B------:R1:W5:Y:S04]  /*2dad0*/  @P1 LD.E.128 R28, desc[UR8][R10.64+0x40] ;  /* 0x000040080a1c1980 */ /* 0x000368000c101d00 */
[----:B------:R1:W5:Y:S04]  /*2dae0*/  @P2 LD.E.128 R4, desc[UR12][R10.64+0x80] ;  /* 0x0000800c0a042980 */ /* 0x000368000c101d00 */
[----:B------:R1:W5:Y:S04]  /*2daf0*/  @!P4 LD.E.128 R44, desc[UR6][R90.64] ;  /* 0x000000065a2cc980 */ /* 0x000368000c101d00 */
[----:B------:R1:W5:Y:S04]  /*2db00*/  @P1 LD.E.128 R40, desc[UR10][R90.64+0x40] ;  /* 0x0000400a5a281980 */ /* 0x000368000c101d00 */
[----:B------:R1:W5:Y:S02]  /*2db10*/  @P2 LD.E.128 R36, desc[UR14][R90.64+0x80] ;  /* 0x0000800e5a242980 */ /* 0x000364000c101d00 */
.L_x_5403:
[----:B------:R-:W-:Y:S05]  /*2db20*/  BSYNC B2 ;  /* 0x0000000000027941 */ /* 0x000fea0003800000 */
.L_x_5402:
[----:B------:R-:W-:Y:S04]  /*2db30*/  BSSY B2, `(.L_x_5404) ;  /* 0x000002b000027945 */ /* 0x000fe80003800000 */
[----:B------:R-:W-:Y:S05]  /*2db40*/  @P3 BRA `(.L_x_5405) ;  /* 0x0000000000a43947 */ /* 0x000fea0003800000 */
[----:B-----5:R-:W-:Y:S02]  /*2db50*/  IADD3 R85, P3, R14, R84, RZ ;  /* 0x000000540e557210 */ /* 0x020fe40007f7e0ff */
[----:B------:R-:W-:Y:S02]  /*2db60*/  CS2R R58, SRZ ;  /* 0x00000000003a7805 */ /* 0x000fe4000001ff00 */
[----:B------:R-:W-:Y:S02]  /*2db70*/  IADD3 R89, P4, R82, R88, RZ ;  /* 0x0000005852597210 */ /* 0x000fe40007f9e0ff */
[----:B------:R-:W-:Y:S02]  /*2db80*/  CS2R R56, SRZ ;  /* 0x0000000000387805 */ /* 0x000fe4000001ff00 */
[C---:B01----:R-:W-:Y:S01]  /*2db90*/  LOP3.LUT R10, R92.reuse, 0x1, RZ, 0xc0, !PT ;  /* 0x000000015c0a7812 */ /* 0x043fe200078ec0ff */
[----:B------:R-:W-:Y:S01]  /*2dba0*/  IMAD.X R14, R15, 0x1, R95, P3 ;  /* 0x000000010f0e7824 */ /* 0x000fe200018e065f */
[----:B------:R-:W-:Y:S01]  /*2dbb0*/  R2P PR, R92, 0x6 ;  /* 0x000000065c007804 */ /* 0x000fe20000000000 */
[----:B------:R-:W-:Y:S01]  /*2dbc0*/  IMAD.X R82, R83, 0x1, R93, P4 ;  /* 0x0000000153527824 */ /* 0x000fe200020e065d */
[----:B------:R-:W-:-:S02]  /*2dbd0*/  ISETP.NE.U32.AND P5, PT, R10, 0x1, PT ;  /* 0x000000010a00780c */ /* 0x000fc40003fa5070 */
[----:B------:R-:W-:Y:S02]  /*2dbe0*/  CS2R R54, SRZ ;  /* 0x0000000000367805 */ /* 0x000fe4000001ff00 */
[----:B------:R-:W-:Y:S02]  /*2dbf0*/  LEA R10, P3, R85, R12, 0x1 ;  /* 0x0000000c550a7211 */ /* 0x000fe400078608ff */
[----:B------:R-:W-:Y:S02]  /*2dc00*/  CS2R R52, SRZ ;  /* 0x0000000000347805 */ /* 0x000fe4000001ff00 */
[----:B------:R-:W-:Y:S02]  /*2dc10*/  LEA R12, P4, R89, R80, 0x1 ;  /* 0x00000050590c7211 */ /* 0x000fe400078808ff */
[----:B------:R-:W-:Y:S02]  /*2dc20*/  CS2R R50, SRZ ;  /* 0x0000000000327805 */ /* 0x000fe4000001ff00 */
[----:B------:R-:W-:-:S02]  /*2dc30*/  LEA.HI.X R11, R85, R13, R14, 0x1, P3 ;  /* 0x0000000d550b7211 */ /* 0x000fc400018f0c0e */
[----:B------:R-:W-:Y:S02]  /*2dc40*/  CS2R R48, SRZ ;  /* 0x0000000000307805 */ /* 0x000fe4000001ff00 */
[----:B------:R-:W-:Y:S02]  /*2dc50*/  CS2R R70, SRZ ;  /* 0x0000000000467805 */ /* 0x000fe4000001ff00 */
[----:B------:R-:W-:Y:S02]  /*2dc60*/  CS2R R68, SRZ ;  /* 0x0000000000447805 */ /* 0x000fe4000001ff00 */
[----:B------:R-:W-:Y:S02]  /*2dc70*/  CS2R R66, SRZ ;  /* 0x0000000000427805 */ /* 0x000fe4000001ff00 */
[----:B------:R-:W-:Y:S02]  /*2dc80*/  @P1 R2UR UR8, R78 ;  /* 0x000000004e0812ca */ /* 0x000fe400000e0000 */
[----:B------:R-:W-:-:S02]  /*2dc90*/  CS2R R64, SRZ ;  /* 0x0000000000407805 */ /* 0x000fc4000001ff00 */
[C---:B------:R-:W-:Y:S02]  /*2dca0*/  @!P5 R2UR UR4, R78.reuse ;  /* 0x000000004e04d2ca */ /* 0x040fe400000e0000 */
[----:B------:R-:W-:Y:S02]  /*2dcb0*/  CS2R R62, SRZ ;  /* 0x00000000003e7805 */ /* 0x000fe4000001ff00 */
[C---:B------:R-:W-:Y:S02]  /*2dcc0*/  @!P5 R2UR UR5, R79.reuse ;  /* 0x000000004f05d2ca */ /* 0x040fe400000e0000 */
[----:B------:R-:W-:Y:S02]  /*2dcd0*/  CS2R R60, SRZ ;  /* 0x00000000003c7805 */ /* 0x000fe4000001ff00 */
[----:B------:R-:W-:Y:S02]  /*2dce0*/  @P1 R2UR UR9, R79 ;  /* 0x000000004f0912ca */ /* 0x000fe400000e0000 */
[----:B------:R-:W-:-:S02]  /*2dcf0*/  @P2 R2UR UR12, R78 ;  /* 0x000000004e0c22ca */ /* 0x000fc400000e0000 */
[C---:B------:R-:W-:Y:S02]  /*2dd00*/  @P2 R2UR UR13, R79.reuse ;  /* 0x000000004f0d22ca */ /* 0x040fe400000e0000 */
[C---:B------:R-:W-:Y:S02]  /*2dd10*/  @!P5 R2UR UR6, R78.reuse ;  /* 0x000000004e06d2ca */ /* 0x040fe400000e0000 */
[C---:B------:R-:W-:Y:S02]  /*2dd20*/  @!P5 R2UR UR7, R79.reuse ;  /* 0x000000004f07d2ca */ /* 0x040fe400000e0000 */
[C---:B------:R-:W-:Y:S01]  /*2dd30*/  @P1 R2UR UR10, R78.reuse ;  /* 0x000000004e0a12ca */ /* 0x040fe200000e0000 */
[----:B------:R2:W5:Y:S01]  /*2dd40*/  @!P5 LD.E.128 R56, desc[UR4][R10.64] ;  /* 0x000000040a38d980 */ /* 0x000562000c101d00 */
[C---:B------:R-:W-:Y:S02]  /*2dd50*/  @P1 R2UR UR11, R79.reuse ;  /* 0x000000004f0b12ca */ /* 0x040fe400000e0000 */
[----:B------:R-:W-:Y:S01]  /*2dd60*/  @P2 R2UR UR14, R78 ;  /* 0x000000004e0e22ca */ /* 0x000fe200000e0000 */
[----:B------:R2:W5:Y:S01]  /*2dd70*/  @P1 LD.E.128 R52, desc[UR8][R10.64+0x40] ;  /* 0x000040080a341980 */ /* 0x000562000c101d00 */
[----:B------:R-:W-:-:S02]  /*2dd80*/  @P2 R2UR UR15, R79 ;  /* 0x000000004f0f22ca */ /* 0x000fc400000e0000 */
[----:B------:R-:W-:Y:S01]  /*2dd90*/  LEA.HI.X R13, R89, R81, R82, 0x1, P4 ;  /* 0x00000051590d7211 */ /* 0x000fe200020f0c52 */
[----:B------:R2:W5:Y:S04]  /*2dda0*/  @P2 LD.E.128 R48, desc[UR12][R10.64+0x80] ;  /* 0x0000800c0a302980 */ /* 0x000568000c101d00 */
[----:B------:R2:W5:Y:S04]  /*2ddb0*/  @!P5 LD.E.128 R68, desc[UR6][R12.64] ;  /* 0x000000060c44d980 */ /* 0x000568000c101d00 */
[----:B------:R2:W5:Y:S04]  /*2ddc0*/  @P1 LD.E.128 R64, desc[UR10][R12.64+0x40] ;  /* 0x0000400a0c401980 */ /* 0x000568000c101d00 */
[----:B------:R2:W5:Y:S02]  /*2ddd0*/  @P2 LD.E.128 R60, desc[UR14][R12.64+0x80] ;  /* 0x0000800e0c3c2980 */ /* 0x000564000c101d00 */
.L_x_5405:
[----:B------:R-:W-:Y:S05]  /*2dde0*/  BSYNC B2 ;  /* 0x0000000000027941 */ /* 0x000fea0003800000 */
.L_x_5404:
[----:B------:R-:W-:Y:S01]  /*2ddf0*/  R2UR UR4, R78 ;  /* 0x000000004e0472ca */ /* 0x000fe200000e0000 */
[----:B012---:R0:W5:Y:S01]  /*2de00*/  LDL R10, [R76] ;  /* 0x000000004c0a7983 */ /* 0x0071620000100800 */
[----:B------:R-:W-:-:S03]  /*2de10*/  R2UR UR5, R79 ;  /* 0x000000004f0572ca */ /* 0x000fc600000e0000 */
[----:B------:R0:W5:Y:S10]  /*2de20*/  LDL R11, [R76+0x4] ;  /* 0x000004004c0b7983 */ /* 0x0001740000100800 */
[----:B-----5:R-:W2:Y:S01]  /*2de30*/  LD.E R12, desc[UR4][R8.64+0x1c] ;  /* 0x00001c04080c7980 */ /* 0x020ea2000c101900 */
[----:B------:R-:W-:-:S02]  /*2de40*/  IMAD.MOV.U32 R13, RZ, RZ, R6 ;  /* 0x000000ffff0d7224 */ /* 0x000fc400078e0006 */
        /* <DEDUP_REMOVED lines=100> */
.L_x_5407:
[----:B------:R-:W-:Y:S05]  /*2e490*/  BSYNC B2 ;  /* 0x0000000000027941 */ /* 0x000fea0003800000 */
.L_x_5406:
[----:B------:R-:W-:Y:S02]  /*2e4a0*/  R2UR UR4, R78 ;  /* 0x000000004e0472ca */ /* 0x000fe400000e0000 */
[----:B------:R-:W-:-:S13]  /*2e4b0*/  R2UR UR5, R79 ;  /* 0x000000004f0572ca */ /* 0x000fda00000e0000 */
[----:B------:R-:W2:Y:S01]  /*2e4c0*/  LD.E.64 R8, desc[UR4][R8.64+0x8] ;  /* 0x0000080408087980 */ /* 0x000ea2000c101b00 */
[----:B------:R-:W-:Y:S01]  /*2e4d0*/  SHF.L.U32 R11, R11, 0x1f, RZ ;  /* 0x0000001f0b0b7819 */ /* 0x000fe200000006ff */
[----:B------:R-:W-:Y:S01]  /*2e4e0*/  BSSY B2, `(.L_x_5408) ;  /* 0x0000005000027945 */ /* 0x000fe20003800000 */
[----:B--2---:R-:W-:-:S05]  /*2e4f0*/  MOV R13, R8 ;  /* 0x00000008000d7202 */ /* 0x004fca0000000f00 */
[----:B------:R-:W-:-:S04]  /*2e500*/  IMAD R10, R10, 0x8, R13 ;  /* 0x000000080a0a7824 */ /* 0x000fc800078e020d */
[----:B------:R-:W0:Y:S02]  /*2e510*/  SYNCS.PHASECHK.TRANS64.TRYWAIT P1, [R10+URZ], R11 ;  /* 0x0000000b0a0075a7 */ /* 0x000e24000802017f */
[----:B0-----:R-:W-:Y:S05]  /*2e520*/  @!P1 BRA `(.L_x_5409) ;  /* 0x00000050009c9947 */ /* 0x001fea0003800000 */
.L_x_5452:
[----:B------:R-:W-:Y:S05]  /*2e530*/  BSYNC B2 ;  /* 0x0000000000027941 */ /* 0x000fea0003800000 */
.L_x_5408:
[----:B------:R-:W2:Y:S01]  /*2e540*/  LDL.64 R80, [R75+0x30] ;  /* 0x000030004b507983 */ /* 0x000ea20000100a00 */
[C---:B------:R-:W-:Y:S02]  /*2e550*/  R2UR UR4, R78.reuse ;  /* 0x000000004e0472ca */ /* 0x040fe400000e0000 */
[----:B------:R-:W-:Y:S01]  /*2e560*/  R2UR UR5, R79 ;  /* 0x000000004f0572ca */ /* 0x000fe200000e0000 */
[----:B------:R-:W3:Y:S04]  /*2e570*/  LDL.64 R84, [R75+0x38] ;  /* 0x000038004b547983 */ /* 0x000ee80000100a00 */
[----:B------:R-:W4:Y:S04]  /*2e580*/  LDL R100, [R76] ;  /* 0x000000004c647983 */ /* 0x000f280000100800 */
[----:B------:R-:W4:Y:S04]  /*2e590*/  LDL.64 R8, [R75+0x8] ;  /* 0x000008004b087983 */ /* 0x000f280000100a00 */
[----:B------:R1:W5:Y:S04]  /*2e5a0*/  LDL.64 R82, [R75+0x40] ;  /* 0x000040004b527983 */ /* 0x0003680000100a00 */
[----:B--2---:R-:W2:Y:S01]  /*2e5b0*/  LD.E R128, desc[UR4][R80.64+0x8] ;  /* 0x0000080450807980 */ /* 0x004ea2000c101900 */
[----:B------:R-:W-:-:S02]  /*2e5c0*/  R2UR UR8, R78 ;  /* 0x000000004e0872ca */ /* 0x000fc400000e0000 */
[C---:B------:R-:W-:Y:S01]  /*2e5d0*/  R2UR UR9, R79.reuse ;  /* 0x000000004f0972ca */ /* 0x040fe200000e0000 */
[----:B---3--:R-:W5:Y:S01]  /*2e5e0*/  LD.E.64 R84, desc[UR4][R84.64] ;  /* 0x0000000454547980 */ /* 0x008f62000c101b00 */
[----:B------:R-:W-:Y:S02]  /*2e5f0*/  R2UR UR6, R78 ;  /* 0x000000004e0672ca */ /* 0x000fe400000e0000 */
[----:B------:R-:W-:Y:S01]  /*2e600*/  R2UR UR7, R79 ;  /* 0x000000004f0772ca */ /* 0x000fe200000e0000 */
[----:B----4-:R-:W-:Y:S01]  /*2e610*/  IMAD R100, R100, 0x4800, RZ ;  /* 0x0000480064647824 */ /* 0x010fe200078e02ff */
[----:B------:R-:W-:-:S04]  /*2e620*/  UMOV UR4, 0xffffffff ;  /* 0xffffffff00047882 */ /* 0x000fc80000000000 */
[----:B------:R-:W-:-:S03]  /*2e630*/  SHF.R.S32.HI R101, RZ, 0x1f, R100 ;  /* 0x0000001fff657819 */ /* 0x000fc60000011464 */
[----:B------:R1:W5:Y:S04]  /*2e640*/  LD.E R90, desc[UR8][R8.64+0x74] ;  /* 0x00007408085a7980 */ /* 0x000368000c101900 */
[----:B------:R1:W5:Y:S01]  /*2e650*/  LD.E R91, desc[UR6][R80.64+0x4] ;  /* 0x00000406505b7980 */ /* 0x000362000c101900 */
[----:B--2---:R-:W-:-:S04]  /*2e660*/  SHF.R.S32.HI R129, RZ, 0x1f, R128 ;  /* 0x0000001fff817819 */ /* 0x004fc80000011480 */
[----:B------:R-:W-:-:S04]  /*2e670*/  LEA.HI R119, R129, R128, RZ, 0x2 ;  /* 0x0000008081777211 */ /* 0x000fc800078f10ff */
[----:B0-----:R-:W-:-:S05]  /*2e680*/  LOP3.LUT R11, R119, 0x1ffffffc, RZ, 0xc0, !PT ;  /* 0x1ffffffc770b7812 */ /* 0x001fca00078ec0ff */
[----:B------:R-:W-:Y:S01]  /*2e690*/  IMAD.IADD R11, R128, 0x1, -R11 ;  /* 0x00000001800b7824 */ /* 0x000fe200078e0a0b */
[----:B------:R-:W-:-:S03]  /*2e6a0*/  SHF.R.S32.HI R119, RZ, 0x2, R119 ;  /* 0x00000002ff777819 */ /* 0x000fc60000011477 */
[----:B------:R-:W-:Y:S01]  /*2e6b0*/  IMAD.SHL.U32 R102, R11, 0x8, RZ ;  /* 0x000000080b667824 */ /* 0x000fe200078e00ff */
[----:B-1----:R-:W-:Y:S06]  /*2e6c0*/  BRA.DIV UR4, `(.L_x_5410) ;  /* 0x0000005204487947 */ /* 0x002fec000b800000 */
[----:B------:R0:W1:Y:S04]  /*2e6d0*/  SHFL.IDX PT, R9, R87, RZ, 0x1c1f ;  /* 0x001c1fff57097589 */ /* 0x00006800000e0000 */
[----:B------:R0:W2:Y:S02]  /*2e6e0*/  SHFL.IDX PT, R14, R86, RZ, 0x1c1f ;  /* 0x001c1fff560e7589 */ /* 0x0000a400000e0000 */
.L_x_5456:
[----:B------:R-:W-:Y:S02]  /*2e6f0*/  R2UR UR4, R78 ;  /* 0x000000004e0472ca */ /* 0x000fe400000e0000 */
[----:B------:R-:W-:-:S13]  /*2e700*/  R2UR UR5, R79 ;  /* 0x000000004f0572ca */ /* 0x000fda00000e0000 */
[----:B------:R-:W3:Y:S01]  /*2e710*/  LD.E R11, desc[UR4][R80.64+0xc] ;  /* 0x00000c04500b7980 */ /* 0x000ee2000c101900 */
[----:B------:R-:W-:Y:S01]  /*2e720*/  BSSY B2, `(.L_x_5411) ;  /* 0x00001e7000027945 */ /* 0x000fe20003800000 */
[----:B--2---:R-:W-:Y:S02]  /*2e730*/  IMAD.MOV.U32 R88, RZ, RZ, R14 ;  /* 0x000000ffff587224 */ /* 0x004fe400078e000e */
[----:B-1----:R-:W-:Y:S02]  /*2e740*/  IMAD.MOV.U32 R89, RZ, RZ, R9 ;  /* 0x000000ffff597224 */ /* 0x002fe400078e0009 */
[----:B---3--:R-:W-:-:S05]  /*2e750*/  IMAD R11, R24, -0x60, R11 ;  /* 0xffffffa0180b7824 */ /* 0x008fca00078e020b */
[----:B------:R-:W-:-:S04]  /*2e760*/  VIMNMX R8, R11, 0x60, PT ;  /* 0x000000600b087848 */ /* 0x000fc80003fe0100 */
[----:B------:R-:W-:-:S13]  /*2e770*/  ISETP.GE.AND P1, PT, R119, R8, PT ;  /* 0x000000087700720c */ /* 0x000fda0003f26270 */
[----:B------:R-:W-:Y:S05]  /*2e780*/  @P1 BRA `(.L_x_5412) ;  /* 0x0000001c00801947 */ /* 0x000fea0003800000 */
[----:B------:R-:W-:Y:S02]  /*2e790*/  R2UR UR4, R78 ;  /* 0x000000004e0472ca */ /* 0x000fe400000e0000 */
[----:B------:R-:W-:-:S13]  /*2e7a0*/  R2UR UR5, R79 ;  /* 0x000000004f0572ca */ /* 0x000fda00000e0000 */
[----:B-----5:R-:W2:Y:S01]  /*2e7b0*/  LD.E.U8 R8, desc[UR4][R82.64] ;  /* 0x0000000452087980 */ /* 0x020ea2000c101100 */
[----:B------:R-:W-:Y:S01]  /*2e7c0*/  BSSY B3, `(.L_x_5413) ;  /* 0x000009c000037945 */ /* 0x000fe20003800000 */
[----:B--2---:R-:W-:-:S04]  /*2e7d0*/  LOP3.LUT R8, R8, 0x1, RZ, 0xc0, !PT ;  /* 0x0000000108087812 */ /* 0x004fc800078ec0ff */
[----:B------:R-:W-:-:S13]  /*2e7e0*/  ISETP.NE.U32.AND P1, PT, R8, 0x1, PT ;  /* 0x000000010800780c */ /* 0x000fda0003f25070 */
[----:B------:R-:W-:Y:S05]  /*2e7f0*/  @P1 BRA `(.L_x_5414) ;  /* 0x0000000800601947 */ /* 0x000fea0003800000 */
[----:B------:R-:W-:Y:S01]  /*2e800*/  LEA.HI R149, R91, R91, RZ, 0x1 ;  /* 0x0000005b5b957211 */ /* 0x000fe200078f08ff */
[----:B------:R-:W-:Y:S01]  /*2e810*/  IMAD.IADD R8, R90, 0x1, -R91 ;  /* 0x000000015a087824 */ /* 0x000fe200078e0a5b */
[----:B------:R-:W-:Y:S02]  /*2e820*/  LEA.HI R13, R129, R128, RZ, 0x5 ;  /* 0x00000080810d7211 */ /* 0x000fe400078f28ff */
[----:B------:R-:W-:Y:S02]  /*2e830*/  SHF.R.S32.HI R149, RZ, 0x1, R149 ;  /* 0x00000001ff957819 */ /* 0x000fe40000011495 */
[----:B------:R-:W-:Y:S01]  /*2e840*/  R2UR UR4, R78 ;  /* 0x000000004e0472ca */ /* 0x000fe200000e0000 */
[----:B------:R-:W-:Y:S01]  /*2e850*/  IMAD.SHL.U32 R13, R13, 0x10, RZ ;  /* 0x000000100d0d7824 */ /* 0x000fe200078e00ff */
[----:B------:R-:W-:Y:S02]  /*2e860*/  ISETP.GE.AND P1, PT, R102, R149, PT ;  /* 0x000000956600720c */ /* 0x000fe40003f26270 */
[----:B------:R-:W-:-:S02]  /*2e870*/  R2UR UR5, R79 ;  /* 0x000000004f0572ca */ /* 0x000fc400000e0000 */
[----:B------:R-:W-:Y:S02]  /*2e880*/  SEL R9, R149, RZ, P1 ;  /* 0x000000ff95097207 */ /* 0x000fe40000800000 */
[----:B------:R-:W-:Y:S02]  /*2e890*/  SEL R11, R91, R8, !P1 ;  /* 0x000000085b0b7207 */ /* 0x000fe40004800000 */
[----:B------:R-:W-:Y:S01]  /*2e8a0*/  LOP3.LUT R13, R13, 0xfffffe00, RZ, 0xc0, !PT ;  /* 0xfffffe000d0d7812 */ /* 0x000fe200078ec0ff */
[----:B------:R-:W-:Y:S01]  /*2e8b0*/  IMAD.IADD R9, R102, 0x1, R9 ;  /* 0x0000000166097824 */ /* 0x000fe200078e0209 */
[----:B------:R-:W-:Y:S02]  /*2e8c0*/  SHF.R.S32.HI R12, RZ, 0x1f, R11 ;  /* 0x0000001fff0c7819 */ /* 0x000fe4000001140b */
[----:B------:R-:W-:Y:S02]  /*2e8d0*/  R2UR UR6, R78 ;  /* 0x000000004e0672ca */ /* 0x000fe400000e0000 */
[----:B------:R-:W-:-:S02]  /*2e8e0*/  SHF.R.S32.HI R8, RZ, 0x1f, R9 ;  /* 0x0000001fff087819 */ /* 0x000fc40000011409 */
[----:B------:R-:W-:Y:S01]  /*2e8f0*/  LEA.HI R11, R12, R11, RZ, 0x4 ;  /* 0x0000000b0c0b7211 */ /* 0x000fe200078f20ff */
[----:B------:R-:W-:Y:S01]  /*2e900*/  IMAD.SHL.U32 R12, R119, 0x40, RZ ;  /* 0x00000040770c7824 */ /* 0x000fe200078e00ff */
[CC--:B------:R-:W-:Y:S02]  /*2e910*/  LEA.HI R10, R8.reuse, R9.reuse, RZ, 0x3 ;  /* 0x00000009080a7211 */ /* 0x0c0fe400078f18ff */
[----:B------:R-:W-:Y:S02]  /*2e920*/  LEA.HI R8, R8, R9, RZ, 0x6 ;  /* 0x0000000908087211 */ /* 0x000fe400078f30ff */
[----:B------:R-:W-:Y:S02]  /*2e930*/  SHF.R.S32.HI R146, RZ, 0x3, R10 ;  /* 0x00000003ff927819 */ /* 0x000fe4000001140a */
[----:B------:R-:W-:Y:S02]  /*2e940*/  LOP3.LUT R12, R12, 0x1c0, RZ, 0xc0, !PT ;  /* 0x000001c00c0c7812 */ /* 0x000fe400078ec0ff */
[----:B------:R-:W-:-:S02]  /*2e950*/  LEA.HI.SX32 R11, R11, R146, 0x1c ;  /* 0x000000920b0b7211 */ /* 0x000fc400078fe2ff */
[----:B------:R-:W-:Y:S02]  /*2e960*/  SHF.R.U32.HI R9, RZ, 0x3, R12 ;  /* 0x00000003ff097819 */ /* 0x000fe4000001160c */
[----:B------:R-:W-:Y:S01]  /*2e970*/  SHF.R.S32.HI R14, RZ, 0x1f, R11 ;  /* 0x0000001fff0e7819 */ /* 0x000fe2000001140b */
[----:B------:R-:W-:Y:S01]  /*2e980*/  IMAD.SHL.U32 R147, R11, 0x8, RZ ;  /* 0x000000080b937824 */ /* 0x000fe200078e00ff */
[----:B------:R-:W-:Y:S02]  /*2e990*/  SHF.R.S32.HI R8, RZ, 0x6, R8 ;  /* 0x00000006ff087819 */ /* 0x000fe40000011408 */
[----:B------:R-:W-:Y:S02]  /*2e9a0*/  LEA.HI R14, R14, R11, RZ, 0x3 ;  /* 0x0000000b0e0e7211 */ /* 0x000fe400078f18ff */
[----:B------:R-:W-:Y:S01]  /*2e9b0*/  LOP3.LUT R10, R12, 0x38, R10, 0xf8, !PT ;  /* 0x000000380c0a7812 */ /* 0x000fe200078ef80a */
[----:B------:R-:W-:Y:S01]  /*2e9c0*/  IMAD R8, R8, 0x1800, R13 ;  /* 0x0000180008087824 */ /* 0x000fe200078e020d */
[----:B------:R-:W-:-:S02]  /*2e9d0*/  SHF.R.S32.HI R14, RZ, 0x3, R14 ;  /* 0x00000003ff0e7819 */ /* 0x000fc4000001140e */
[----:B------:R-:W-:Y:S02]  /*2e9e0*/  LOP3.LUT R12, R12, 0x38, R147, 0xf8, !PT ;  /* 0x000000380c0c7812 */ /* 0x000fe400078ef893 */
[-C--:B------:R-:W-:Y:S01]  /*2e9f0*/  LOP3.LUT R11, R10, R9.reuse, RZ, 0x3c, !PT ;  /* 0x000000090a0b7212 */ /* 0x080fe200078e3cff */
[----:B------:R-:W-:Y:S01]  /*2ea00*/  IMAD R14, R14, 0x1800, R13 ;  /* 0x000018000e0e7824 */ /* 0x000fe200078e020d */
[----:B------:R-:W-:Y:S02]  /*2ea10*/  LOP3.LUT R9, R12, R9, RZ, 0x3c, !PT ;  /* 0x000000090c097212 */ /* 0x000fe400078e3cff */
[----:B------:R-:W-:Y:S01]  /*2ea20*/  R2UR UR7, R79 ;  /* 0x000000004f0772ca */ /* 0x000fe200000e0000 */
[----:B------:R-:W-:Y:S02]  /*2ea30*/  IMAD.IADD R11, R8, 0x1, R11 ;  /* 0x00000001080b7824 */ /* 0x000fe400078e020b */
[----:B------:R-:W-:-:S03]  /*2ea40*/  IMAD.IADD R9, R14, 0x1, R9 ;  /* 0x000000010e097824 */ /* 0x000fc600078e0209 */
[C---:B------:R-:W-:Y:S02]  /*2ea50*/  IADD3 R13, P1, R100.reuse, R11, RZ ;  /* 0x0000000b640d7210 */ /* 0x040fe40007f3e0ff */
[----:B------:R-:W-:-:S03]  /*2ea60*/  IADD3 R11, P2, R100, R9, RZ ;  /* 0x00000009640b7210 */ /* 0x000fc60007f5e0ff */
[--C-:B------:R-:W-:Y:S01]  /*2ea70*/  IMAD.X R9, RZ, RZ, R101.reuse, P1 ;  /* 0x000000ffff097224 */ /* 0x100fe200008e0665 */
[-C--:B------:R-:W-:Y:S01]  /*2ea80*/  LEA R8, P1, R13, R84.reuse, 0x1 ;  /* 0x000000540d087211 */ /* 0x080fe200078208ff */
[----:B------:R-:W-:Y:S01]  /*2ea90*/  IMAD.X R10, RZ, RZ, R101, P2 ;  /* 0x000000ffff0a7224 */ /* 0x000fe200010e0665 */
[----:B------:R-:W-:Y:S02]  /*2eaa0*/  LEA R12, P2, R11, R84, 0x1 ;  /* 0x000000540b0c7211 */ /* 0x000fe400078408ff */
[----:B------:R-:W-:Y:S02]  /*2eab0*/  LEA.HI.X R9, R13, R85, R9, 0x1, P1 ;  /* 0x000000550d097211 */ /* 0x000fe400008f0c09 */
[----:B------:R-:W-:Y:S02]  /*2eac0*/  ISETP.GE.AND P1, PT, R102, R149, PT ;  /* 0x000000956600720c */ /* 0x000fe40003f26270 */
[----:B------:R-:W-:Y:S01]  /*2ead0*/  LEA.HI.X R13, R11, R85, R10, 0x1, P2 ;  /* 0x000000550b0d7211 */ /* 0x000fe200010f0c0a */
[----:B------:R-:W-:Y:S01]  /*2eae0*/  BSSY B4, `(.L_x_5415) ;  /* 0x0000060000047945 */ /* 0x000fe20003800000 */
[----:B------:R-:W5:Y:S01]  /*2eaf0*/  LD.E.128 R8, desc[UR4][R8.64] ;  /* 0x0000000408087980 */ /* 0x000f62000c101d00 */
[----:B------:R-:W-:-:S03]  /*2eb00*/  ISETP.GE.AND P2, PT, R147, R90, PT ;  /* 0x0000005a9300720c */ /* 0x000fc60003f46270 */
[----:B------:R-:W5:Y:S05]  /*2eb10*/  LD.E.128 R12, desc[UR6][R12.64] ;  /* 0x000000060c0c7980 */ /* 0x000f6a000c101d00 */
[----:B------:R-:W-:Y:S05]  /*2eb20*/  @P1 BRA `(.L_x_5416) ;  /* 0x00000004006c1947 */ /* 0x000fea0003800000 */
[----:B------:R-:W-:Y:S01]  /*2eb30*/  SHF.R.U32.HI R151, RZ, 0x10, R33 ;  /* 0x00000010ff977819 */ /* 0x000fe20000011621 */
[----:B-----5:R-:W-:Y:S01]  /*2eb40*/  IMAD.U32 R148, R15, 0x10000, RZ ;  /* 0x000100000f947824 */ /* 0x020fe200078e00ff */
[----:B------:R-:W-:Y:S02]  /*2eb50*/  SHF.R.U32.HI R149, RZ, 0x10, R45 ;  /* 0x00000010ff957819 */ /* 0x000fe4000001162d */
[----:B------:R-:W-:Y:S02]  /*2eb60*/  PRMT R144, R144, 0x5410, R151 ;  /* 0x0000541090907816 */ /* 0x000fe40000000097 */
[----:B------:R-:W-:Y:S02]  /*2eb70*/  PRMT R149, R142, 0x5410, R149 ;  /* 0x000054108e957816 */ /* 0x000fe40000000095 */
[----:B------:R-:W-:Y:S01]  /*2eb80*/  SHF.R.U64 R150, R44, 0x10, R45 ;  /* 0x000000102c967819 */ /* 0x000fe2000000122d */
[----:B------:R-:W-:Y:S01]  /*2eb90*/  IMAD.U32 R44, R13, 0x10000, RZ ;  /* 0x000100000d2c7824 */ /* 0x000fe200078e00ff */
[----:B------:R-:W-:Y:S01]  /*2eba0*/  SHF.R.U32.HI R153, RZ, 0x10, R47 ;  /* 0x00000010ff997819 */ /* 0x000fe2000001162f */
[----:B------:R-:W-:Y:S01]  /*2ebb0*/  IMAD.U32 R151, R149, 0x10000, RZ ;  /* 0x0001000095977824 */ /* 0x000fe200078e00ff */
[----:B------:R-:W-:Y:S01]  /*2ebc0*/  LOP3.LUT R45, R15, 0xffff0000, RZ, 0xc0, !PT ;  /* 0xffff00000f2d7812 */ /* 0x000fe200078ec0ff */
[----:B------:R-:W-:Y:S01]  /*2ebd0*/  IMAD.U32 R15, R144, 0x10000, RZ ;  /* 0x00010000900f7824 */ /* 0x000fe200078e00ff */
[----:B------:R-:W-:Y:S01]  /*2ebe0*/  PRMT R142, R141, 0x5410, R150 ;  /* 0x000054108d8e7816 */ /* 0x000fe20000000096 */
[----:B------:R-:W-:Y:S01]  /*2ebf0*/  FMUL.FTZ R141, R44, R151 ;  /* 0x000000972c8d7220 */ /* 0x000fe20000410000 */
[----:B------:R-:W-:-:S02]  /*2ec00*/  SHF.R.U32.HI R152, RZ, 0x10, R35 ;  /* 0x00000010ff987819 */ /* 0x000fc40000011623 */
[----:B------:R-:W-:Y:S01]  /*2ec10*/  SHF.R.U64 R155, R46, 0x10, R47 ;  /* 0x000000102e9b7819 */ /* 0x000fe2000000122f */
[----:B------:R-:W-:Y:S01]  /*2ec20*/  IMAD.U32 R46, R11, 0x10000, RZ ;  /* 0x000100000b2e7824 */ /* 0x000fe200078e00ff */
[----:B------:R-:W-:Y:S01]  /*2ec30*/  PRMT R150, R138, 0x5410, R153 ;  /* 0x000054108a967816 */ /* 0x000fe20000000099 */
[-C--:B------:R-:W-:Y:S01]  /*2ec40*/  FMUL.FTZ R153, R44, R15.reuse ;  /* 0x0000000f2c997220 */ /* 0x080fe20000410000 */
[----:B------:R-:W-:Y:S01]  /*2ec50*/  LOP3.LUT R47, R13, 0xffff0000, RZ, 0xc0, !PT ;  /* 0xffff00000d2f7812 */ /* 0x000fe200078ec0ff */
[----:B------:R-:W-:Y:S01]  /*2ec60*/  IMAD.U32 R13, R12, 0x10000, RZ ;  /* 0x000100000c0d7824 */ /* 0x000fe200078e00ff */
[----:B------:R-:W-:Y:S01]  /*2ec70*/  LOP3.LUT R138, R149, 0xffff0000, RZ, 0xc0, !PT ;  /* 0xffff0000958a7812 */ /* 0x000fe200078ec0ff */
[----:B------:R-:W-:Y:S01]  /*2ec80*/  IMAD.U32 R149, R150, 0x10000, RZ ;  /* 0x0001000096957824 */ /* 0x000fe200078e00ff */
[----:B------:R-:W-:Y:S02]  /*2ec90*/  LOP3.LUT R44, R144, 0xffff0000, RZ, 0xc0, !PT ;  /* 0xffff0000902c7812 */ /* 0x000fe400078ec0ff */
[----:B------:R-:W-:Y:S01]  /*2eca0*/  SHF.R.U64 R154, R34, 0x10, R35 ;  /* 0x00000010229a7819 */ /* 0x000fe20000001223 */
[----:B------:R-:W-:Y:S01]  /*2ecb0*/  IMAD.U32 R34, R9, 0x10000, RZ ;  /* 0x0001000009227824 */ /* 0x000fe200078e00ff */
[----:B------:R-:W-:Y:S01]  /*2ecc0*/  PRMT R139, R139, 0x5410, R152 ;  /* 0x000054108b8b7816 */ /* 0x000fe20000000098 */
[----:B------:R-:W-:Y:S01]  /*2ecd0*/  FMUL.FTZ R144, R47, R138 ;  /* 0x0000008a2f907220 */ /* 0x000fe20000410000 */
[----:B------:R-:W-:Y:S01]  /*2ece0*/  LOP3.LUT R35, R9, 0xffff0000, RZ, 0xc0, !PT ;  /* 0xffff000009237812 */ /* 0x000fe200078ec0ff */
[----:B------:R-:W-:Y:S01]  /*2ecf0*/  FMUL.FTZ R152, R47, R44 ;  /* 0x0000002c2f987220 */ /* 0x000fe20000410000 */
[----:B------:R-:W-:Y:S01]  /*2ed00*/  FFMA.FTZ R15, R34, R15, -R141 ;  /* 0x0000000f220f7223 */ /* 0x000fe2000001088d */
[----:B------:R-:W-:Y:S01]  /*2ed10*/  SHF.R.U64 R156, R32, 0x10, R33 ;  /* 0x00000010209c7819 */ /* 0x000fe20000001221 */
[----:B------:R-:W-:-:S02]  /*2ed20*/  IMAD.U32 R141, R139, 0x10000, RZ ;  /* 0x000100008b8d7824 */ /* 0x000fc400078e00ff */
[C---:B------:R-:W-:Y:S01]  /*2ed30*/  FFMA.FTZ R44, R35.reuse, R44, -R144 ;  /* 0x0000002c232c7223 */ /* 0x040fe20000010890 */
[----:B------:R-:W-:Y:S01]  /*2ed40*/  FFMA.FTZ R35, R35, R138, R152 ;  /* 0x0000008a23237223 */ /* 0x000fe20000010098 */
        /* <DEDUP_REMOVED lines=9> */
[----:B------:R-:W-:Y:S01]  /*2ede0*/  FMUL.FTZ R152, R45, R138 ;  /* 0x0000008a2d987220 */ /* 0x000fe20000410000 */
[----:B------:R-:W-:Y:S01]  /*2edf0*/  LOP3.LUT R12, R12, 0xffff0000, RZ, 0xc0, !PT ;  /* 0xffff00000c0c7812 */ /* 0x000fe200078ec0ff */
[----:B------:R-:W-:Y:S01]  /*2ee00*/  IMAD.U32 R46, R145, 0x10000, RZ ;  /* 0x00010000912e7824 */ /* 0x000fe200078e00ff */
[C---:B------:R-:W-:Y:S01]  /*2ee10*/  LOP3.LUT R45, R142.reuse, 0xffff0000, RZ, 0xc0, !PT ;  /* 0xffff00008e2d7812 */ /* 0x040fe200078ec0ff */
[----:B------:R-:W-:-:S02]  /*2ee20*/  IMAD.U32 R47, R142, 0x10000, RZ ;  /* 0x000100008e2f7824 */ /* 0x000fc400078e00ff */
[----:B------:R-:W-:Y:S01]  /*2ee30*/  FFMA.FTZ R144, R33, R138, -R144 ;  /* 0x0000008a21907223 */ /* 0x000fe20000010890 */
[C---:B------:R-:W-:Y:S01]  /*2ee40*/  IMAD.U32 R32, R8.reuse, 0x10000, RZ ;  /* 0x0001000008207824 */ /* 0x040fe200078e00ff */
[----:B------:R-:W-:Y:S01]  /*2ee50*/  LOP3.LUT R8, R8, 0xffff0000, RZ, 0xc0, !PT ;  /* 0xffff000008087812 */ /* 0x000fe200078ec0ff */
[----:B------:R-:W-:Y:S01]  /*2ee60*/  FMUL.FTZ R139, R13, R47 ;  /* 0x0000002f0d8b7220 */ /* 0x000fe20000410000 */
[----:B------:R-:W-:Y:S01]  /*2ee70*/  LOP3.LUT R145, R145, 0xffff0000, RZ, 0xc0, !PT ;  /* 0xffff000091917812 */ /* 0x000fe200078ec0ff */
[-C--:B------:R-:W-:Y:S01]  /*2ee80*/  FMUL.FTZ R138, R13, R46.reuse ;  /* 0x0000002e0d8a7220 */ /* 0x080fe20000410000 */
[----:B------:R-:W-:Y:S01]  /*2ee90*/  PRMT R140, R140, 0x5410, R155 ;  /* 0x000054108c8c7816 */ /* 0x000fe2000000009b */
[----:B------:R-:W-:Y:S01]  /*2eea0*/  FMUL.FTZ R13, R12, R45 ;  /* 0x0000002d0c0d7220 */ /* 0x000fe20000410000 */
[----:B------:R-:W-:Y:S01]  /*2eeb0*/  PRMT R143, R143, 0x5410, R154 ;  /* 0x000054108f8f7816 */ /* 0x000fe2000000009a */
[C---:B------:R-:W-:Y:S01]  /*2eec0*/  FFMA.FTZ R139, R32.reuse, R46, -R139 ;  /* 0x0000002e208b7223 */ /* 0x040fe2000001088b */
[----:B------:R-:W-:Y:S01]  /*2eed0*/  FFMA.FTZ R138, R32, R47, R138 ;  /* 0x0000002f208a7223 */ /* 0x000fe2000001008a */
[C---:B------:R-:W-:Y:S01]  /*2eee0*/  IMAD.U32 R9, R10.reuse, 0x10000, RZ ;  /* 0x000100000a097824 */ /* 0x040fe200078e00ff */
[----:B------:R-:W-:Y:S01]  /*2eef0*/  LOP3.LUT R11, R10, 0xffff0000, RZ, 0xc0, !PT ;  /* 0xffff00000a0b7812 */ /* 0x000fe200078ec0ff */
[----:B------:R-:W-:Y:S01]  /*2ef00*/  FFMA.FTZ R149, R33, R150, R152 ;  /* 0x0000009621957223 */ /* 0x000fe20000010098 */
[----:B------:R-:W-:Y:S01]  /*2ef10*/  FFMA.FTZ R32, R8, R145, -R13 ;  /* 0x0000009108207223 */ /* 0x000fe2000001080d */
[----:B------:R-:W-:-:S02]  /*2ef20*/  IMAD.U32 R10, R14, 0x10000, RZ ;  /* 0x000100000e0a7824 */ /* 0x000fc400078e00ff */
[----:B------:R-:W-:Y:S01]  /*2ef30*/  FMUL.FTZ R33, R12, R145 ;  /* 0x000000910c217220 */ /* 0x000fe20000410000 */
[----:B------:R-:W-:Y:S01]  /*2ef40*/  IMAD.U32 R13, R140, 0x10000, RZ ;  /* 0x000100008c0d7824 */ /* 0x000fe200078e00ff */
[----:B------:R-:W-:Y:S01]  /*2ef50*/  LOP3.LUT R14, R14, 0xffff0000, RZ, 0xc0, !PT ;  /* 0xffff00000e0e7812 */ /* 0x000fe200078ec0ff */
[C---:B------:R-:W-:Y:S01]  /*2ef60*/  IMAD.U32 R12, R143.reuse, 0x10000, RZ ;  /* 0x000100008f0c7824 */ /* 0x040fe200078e00ff */
[----:B------:R-:W-:Y:S01]  /*2ef70*/  LOP3.LUT R140, R140, 0xffff0000, RZ, 0xc0, !PT ;  /* 0xffff00008c8c7812 */ /* 0x000fe200078ec0ff */
[----:B------:R-:W-:Y:S01]  /*2ef80*/  FFMA.FTZ R33, R8, R45, R33 ;  /* 0x0000002d08217223 */ /* 0x000fe20000010021 */
[----:B------:R-:W-:Y:S01]  /*2ef90*/  LOP3.LUT R143, R143, 0xffff0000, RZ, 0xc0, !PT ;  /* 0xffff00008f8f7812 */ /* 0x000fe200078ec0ff */
[C---:B------:R-:W-:Y:S01]  /*2efa0*/  FMUL.FTZ R8, R10.reuse, R13 ;  /* 0x0000000d0a087220 */ /* 0x040fe20000410000 */
[----:B------:R-:W-:Y:S01]  /*2efb0*/  FMUL.FTZ R10, R10, R12 ;  /* 0x0000000c0a0a7220 */ /* 0x000fe20000410000 */
[----:B------:R-:W-:Y:S01]  /*2efc0*/  FMUL.FTZ R46, R14, R140 ;  /* 0x0000008c0e2e7220 */ /* 0x000fe20000410000 */
[----:B------:R-:W-:Y:S01]  /*2efd0*/  FFMA.FTZ R34, R34, R151, R153 ;  /* 0x0000009722227223 */ /* 0x000fe20000010099 */
[-C--:B------:R-:W-:Y:S01]  /*2efe0*/  FMUL.FTZ R45, R14, R143.reuse ;  /* 0x0000008f0e2d7220 */ /* 0x080fe20000410000 */
        /* <DEDUP_REMOVED lines=15> */
.L_x_5416:
[----:B------:R-:W-:Y:S05]  /*2f0e0*/  BSYNC B4 ;  /* 0x0000000000047941 */ /* 0x000fea0003800000 */
.L_x_5415:
[----:B------:R-:W-:Y:S01]  /*2f0f0*/  R2UR UR4, R78 ;  /* 0x000000004e0472ca */ /* 0x000fe200000e0000 */
[----:B------:R-:W-:Y:S01]  /*2f100*/  IMAD.SHL.U32 R33, R146, 0x8, RZ ;  /* 0x0000000892217824 */ /* 0x000fe200078e00ff */
[----:B------:R-:W-:Y:S01]  /*2f110*/  R2UR UR5, R79 ;  /* 0x000000004f0572ca */ /* 0x000fe200000e0000 */
[--C-:B------:R-:W-:Y:S01]  /*2f120*/  @!P2 IMAD.WIDE R34, R147, 0x2, R88.reuse ;  /* 0x000000029322a825 */ /* 0x100fe200078e0258 */
[----:B------:R-:W-:Y:S02]  /*2f130*/  @!P2 R2UR UR6, R78 ;  /* 0x000000004e06a2ca */ /* 0x000fe400000e0000 */
[----:B------:R-:W-:Y:S01]  /*2f140*/  @!P2 R2UR UR7, R79 ;  /* 0x000000004f07a2ca */ /* 0x000fe200000e0000 */
[----:B------:R-:W-:-:S08]  /*2f150*/  IMAD.WIDE R32, R33, 0x2, R88 ;  /* 0x0000000221207825 */ /* 0x000fd000078e0258 */
[----:B-----5:R1:W-:Y:S04]  /*2f160*/  ST.E.128 desc[UR4][R32.64], R8 ;  /* 0x0000000820007985 */ /* 0x0203e8000c101d04 */
[----:B------:R1:W-:Y:S02]  /*2f170*/  @!P2 ST.E.128 desc[UR6][R34.64], R12 ;  /* 0x0000000c2200a985 */ /* 0x0003e4000c101d06 */
.L_x_5414:
[----:B------:R-:W-:Y:S05]  /*2f180*/  BSYNC B3 ;  /* 0x0000000000037941 */ /* 0x000fea0003800000 */
.L_x_5413:
[----:B------:R-:W-:Y:S02]  /*2f190*/  R2UR UR4, R78 ;  /* 0x000000004e0472ca */ /* 0x000fe400000e0000 */
[----:B------:R-:W-:-:S13]  /*2f1a0*/  R2UR UR5, R79 ;  /* 0x000000004f0572ca */ /* 0x000fda00000e0000 */
[----:B-1----:R-:W2:Y:S01]  /*2f1b0*/  LD.E.U8 R8, desc[UR4][R82.64] ;  /* 0x0000000452087980 */ /* 0x002ea2000c101100 */
[----:B------:R-:W-:Y:S01]  /*2f1c0*/  BSSY B3, `(.L_x_5417) ;  /* 0x000009c000037945 */ /* 0x000fe20003800000 */
[----:B--2---:R-:W-:-:S13]  /*2f1d0*/  LOP3.LUT P1, RZ, R8, 0x2, RZ, 0xc0, !PT ;  /* 0x0000000208ff7812 */ /* 0x004fda000782c0ff */
[----:B------:R-:W-:Y:S05]  /*2f1e0*/  @!P1 BRA `(.L_x_5418) ;  /* 0x0000000800649947 */ /* 0x000fea0003800000 */
[----:B------:R-:W-:Y:S02]  /*2f1f0*/  R2UR UR4, R78 ;  /* 0x000000004e0472ca */ /* 0x000fe400000e0000 */
[----:B------:R-:W-:-:S13]  /*2f200*/  R2UR UR5, R79 ;  /* 0x000000004f0572ca */ /* 0x000fda00000e0000 */
[----:B------:R-:W2:Y:S01]  /*2f210*/  LD.E R8, desc[UR4][R80.64+0x4] ;  /* 0x0000040450087980 */ /* 0x000ea2000c101900 */
[----:B------:R-:W-:Y:S01]  /*2f220*/  VIADD R34, R102, 0x20 ;  /* 0x0000002066227836 */ /* 0x000fe20000000000 */
[----:B------:R-:W-:Y:S02]  /*2f230*/  LEA.HI R13, R129, R128, RZ, 0x5 ;  /* 0x00000080810d7211 */ /* 0x000fe400078f28ff */
[----:B------:R-:W-:Y:S02]  /*2f240*/  R2UR UR6, R78 ;  /* 0x000000004e0672ca */ /* 0x000fe400000e0000 */
[----:B------:R-:W-:Y:S01]  /*2f250*/  R2UR UR7, R79 ;  /* 0x000000004f0772ca */ /* 0x000fe200000e0000 */
[----:B------:R-:W-:-:S05]  /*2f260*/  IMAD.SHL.U32 R14, R13, 0x10, RZ ;  /* 0x000000100d0e7824 */ /* 0x000fca00078e00ff */
[----:B------:R-:W-:Y:S01]  /*2f270*/  LOP3.LUT R15, R14, 0xfffffe00, RZ, 0xc0, !PT ;  /* 0xfffffe000e0f7812 */ /* 0x000fe200078ec0ff */
[----:B------:R-:W-:Y:S01]  /*2f280*/  BSSY B4, `(.L_x_5419) ;  /* 0x0000086000047945 */ /* 0x000fe20003800000 */
[----:B--2---:R-:W-:-:S04]  /*2f290*/  LEA.HI R8, R8, R8, RZ, 0x1 ;  /* 0x0000000808087211 */ /* 0x004fc800078f08ff */
[----:B------:R-:W-:Y:S01]  /*2f2a0*/  SHF.R.S32.HI R35, RZ, 0x1, R8 ;  /* 0x00000001ff237819 */ /* 0x000fe20000011408 */
[----:B------:R-:W-:-:S03]  /*2f2b0*/  IMAD.IADD R8, R90, 0x1, -R91 ;  /* 0x000000015a087824 */ /* 0x000fc600078e0a5b */
[----:B------:R-:W-:-:S04]  /*2f2c0*/  ISETP.GE.AND P1, PT, R34, R35, PT ;  /* 0x000000232200720c */ /* 0x000fc80003f26270 */
[----:B------:R-:W-:Y:S02]  /*2f2d0*/  SEL R9, R35, RZ, P1 ;  /* 0x000000ff23097207 */ /* 0x000fe40000800000 */
[----:B------:R-:W-:-:S03]  /*2f2e0*/  SEL R11, R91, R8, !P1 ;  /* 0x000000085b0b7207 */ /* 0x000fc60004800000 */
[----:B------:R-:W-:Y:S01]  /*2f2f0*/  IMAD.IADD R9, R34, 0x1, R9 ;  /* 0x0000000122097824 */ /* 0x000fe200078e0209 */
[----:B------:R-:W-:-:S04]  /*2f300*/  SHF.R.S32.HI R12, RZ, 0x1f, R11 ;  /* 0x0000001fff0c7819 */ /* 0x000fc8000001140b */
[----:B------:R-:W-:Y:S02]  /*2f310*/  SHF.R.S32.HI R8, RZ, 0x1f, R9 ;  /* 0x0000001fff087819 */ /* 0x000fe40000011409 */
[----:B------:R-:W-:Y:S01]  /*2f320*/  LEA.HI R11, R12, R11, RZ, 0x4 ;  /* 0x0000000b0c0b7211 */ /* 0x000fe200078f20ff */
[----:B------:R-:W-:Y:S01]  /*2f330*/  IMAD.SHL.U32 R12, R119, 0x40, RZ ;  /* 0x00000040770c7824 */ /* 0x000fe200078e00ff */
[CC--:B------:R-:W-:Y:S02]  /*2f340*/  LEA.HI R10, R8.reuse, R9.reuse, RZ, 0x3 ;  /* 0x00000009080a7211 */ /* 0x0c0fe400078f18ff */
[----:B------:R-:W-:Y:S02]  /*2f350*/  LEA.HI R8, R8, R9, RZ, 0x6 ;  /* 0x0000000908087211 */ /* 0x000fe400078f30ff */
[----:B------:R-:W-:Y:S02]  /*2f360*/  SHF.R.S32.HI R32, RZ, 0x3, R10 ;  /* 0x00000003ff207819 */ /* 0x000fe4000001140a */
[----:B------:R-:W-:-:S02]  /*2f370*/  LOP3.LUT R13, R12, 0x1c0, RZ, 0xc0, !PT ;  /* 0x000001c00c0d7812 */ /* 0x000fc400078ec0ff */
[----:B------:R-:W-:Y:S02]  /*2f380*/  LEA.HI.SX32 R11, R11, R32, 0x1c ;  /* 0x000000200b0b7211 */ /* 0x000fe400078fe2ff */
[----:B------:R-:W-:Y:S02]  /*2f390*/  SHF.R.U32.HI R14, RZ, 0x3, R13 ;  /* 0x00000003ff0e7819 */ /* 0x000fe4000001160d */
[----:B------:R-:W-:Y:S01]  /*2f3a0*/  SHF.R.S32.HI R12, RZ, 0x1f, R11 ;  /* 0x0000001fff0c7819 */ /* 0x000fe2000001140b */
[----:B------:R-:W-:Y:S01]  /*2f3b0*/  IMAD.SHL.U32 R33, R11, 0x8, RZ ;  /* 0x000000080b217824 */ /* 0x000fe200078e00ff */
[----:B------:R-:W-:Y:S02]  /*2f3c0*/  SHF.R.S32.HI R8, RZ, 0x6, R8 ;  /* 0x00000006ff087819 */ /* 0x000fe40000011408 */
[----:B------:R-:W-:Y:S02]  /*2f3d0*/  LOP3.LUT R10, R13, 0x38, R10, 0xf8, !PT ;  /* 0x000000380d0a7812 */ /* 0x000fe400078ef80a */
[----:B------:R-:W-:Y:S01]  /*2f3e0*/  LEA.HI R12, R12, R11, RZ, 0x3 ;  /* 0x0000000b0c0c7211 */ /* 0x000fe200078f18ff */
[----:B------:R-:W-:Y:S01]  /*2f3f0*/  IMAD R8, R8, 0x1800, R15 ;  /* 0x0000180008087824 */ /* 0x000fe200078e020f */
[----:B------:R-:W-:-:S02]  /*2f400*/  LOP3.LUT R9, R10, R14, RZ, 0x3c, !PT ;  /* 0x0000000e0a097212 */ /* 0x000fc400078e3cff */
[----:B------:R-:W-:Y:S02]  /*2f410*/  SHF.R.S32.HI R12, RZ, 0x3, R12 ;  /* 0x00000003ff0c7819 */ /* 0x000fe4000001140c */
[----:B------:R-:W-:Y:S01]  /*2f420*/  LOP3.LUT R11, R13, 0x38, R33, 0xf8, !PT ;  /* 0x000000380d0b7812 */ /* 0x000fe200078ef821 */
[----:B------:R-:W-:Y:S02]  /*2f430*/  IMAD.IADD R9, R8, 0x1, R9 ;  /* 0x0000000108097824 */ /* 0x000fe400078e0209 */
[----:B------:R-:W-:Y:S01]  /*2f440*/  IMAD R12, R12, 0x1800, R15 ;  /* 0x000018000c0c7824 */ /* 0x000fe200078e020f */
[----:B------:R-:W-:Y:S02]  /*2f450*/  LOP3.LUT R11, R11, R14, RZ, 0x3c, !PT ;  /* 0x0000000e0b0b7212 */ /* 0x000fe400078e3cff */
[----:B------:R-:W-:-:S03]  /*2f460*/  IADD3 R9, P1, R100, R9, RZ ;  /* 0x0000000964097210 */ /* 0x000fc60007f3e0ff */
[----:B------:R-:W-:Y:S02]  /*2f470*/  IMAD.IADD R11, R12, 0x1, R11 ;  /* 0x000000010c0b7824 */ /* 0x000fe400078e020b */
[----:B------:R-:W-:Y:S01]  /*2f480*/  IMAD.X R13, RZ, RZ, R101, P1 ;  /* 0x000000ffff0d7224 */ /* 0x000fe200008e0665 */
[CC--:B------:R-:W-:Y:S02]  /*2f490*/  LEA R8, P1, R9.reuse, R84.reuse, 0x1 ;  /* 0x0000005409087211 */ /* 0x0c0fe400078208ff */
[----:B------:R-:W-:Y:S02]  /*2f4a0*/  IADD3 R11, P2, R100, R11, RZ ;  /* 0x0000000b640b7210 */ /* 0x000fe40007f5e0ff */
[----:B------:R-:W-:Y:S02]  /*2f4b0*/  LEA.HI.X R9, R9, R85, R13, 0x1, P1 ;  /* 0x0000005509097211 */ /* 0x000fe400008f0c0d */
[----:B------:R-:W-:Y:S01]  /*2f4c0*/  ISETP.GE.AND P1, PT, R34, R35, PT ;  /* 0x000000232200720c */ /* 0x000fe20003f26270 */
[----:B------:R-:W-:Y:S01]  /*2f4d0*/  IMAD.X R10, RZ, RZ, R101, P2 ;  /* 0x000000ffff0a7224 */ /* 0x000fe200010e0665 */
[----:B------:R-:W-:-:S04]  /*2f4e0*/  LEA R12, P2, R11, R84, 0x1 ;  /* 0x000000540b0c7211 */ /* 0x000fc800078408ff */
[----:B------:R-:W-:Y:S02]  /*2f4f0*/  LEA.HI.X R13, R11, R85, R10, 0x1, P2 ;  /* 0x000000550b0d7211 */ /* 0x000fe400010f0c0a */
[----:B------:R-:W5:Y:S01]  /*2f500*/  LD.E.128 R8, desc[UR4][R8.64] ;  /* 0x0000000408087980 */ /* 0x000f62000c101d00 */
[----:B------:R-:W-:-:S03]  /*2f510*/  ISETP.GE.AND P2, PT, R33, R90, PT ;  /* 0x0000005a2100720c */ /* 0x000fc60003f46270 */
[----:B------:R-:W5:Y:S01]  /*2f520*/  LD.E.128 R12, desc[UR6][R12.64] ;  /* 0x000000060c0c7980 */ /* 0x000f62000c101d00 */
[----:B------:R-:W-:Y:S09]  /*2f530*/  @P1 BRA `(.L_x_5420) ;  /* 0x0000000400681947 */ /* 0x000ff20003800000 */
[----:B------:R-:W-:Y:S01]  /*2f540*/  SHF.R.U32.HI R44, RZ, 0x10, R41 ;  /* 0x00000010ff2c7819 */ /* 0x000fe20000011629 */
[----:B-----5:R-:W-:Y:S01]  /*2f550*/  IMAD.U32 R35, R13, 0x10000, RZ ;  /* 0x000100000d237824 */ /* 0x020fe200078e00ff */
[----:B------:R-:W-:Y:S02]  /*2f560*/  SHF.R.U32.HI R140, RZ, 0x10, R29 ;  /* 0x00000010ff8c7819 */ /* 0x000fe4000001161d */
[----:B------:R-:W-:Y:S02]  /*2f570*/  PRMT R137, R137, 0x5410, R44 ;  /* 0x0000541089897816 */ /* 0x000fe4000000002c */
[----:B------:R-:W-:Y:S02]  /*2f580*/  PRMT R133, R133, 0x5410, R140 ;  /* 0x0000541085857816 */ /* 0x000fe4000000008c */
[----:B------:R-:W-:Y:S01]  /*2f590*/  SHF.R.U32.HI R46, RZ, 0x10, R31 ;  /* 0x00000010ff2e7819 */ /* 0x000fe2000001161f */
[----:B------:R-:W-:Y:S01]  /*2f5a0*/  IMAD.U32 R44, R137, 0x10000, RZ ;  /* 0x00010000892c7824 */ /* 0x000fe200078e00ff */
[----:B------:R-:W-:-:S02]  /*2f5b0*/  SHF.R.U32.HI R138, RZ, 0x10, R43 ;  /* 0x00000010ff8a7819 */ /* 0x000fc4000001162b */
[----:B------:R-:W-:Y:S01]  /*2f5c0*/  SHF.R.U64 R45, R42, 0x10, R43 ;  /* 0x000000102a2d7819 */ /* 0x000fe2000000122b */
[----:B------:R-:W-:Y:S01]  /*2f5d0*/  IMAD.U32 R42, R133, 0x10000, RZ ;  /* 0x00010000852a7824 */ /* 0x000fe200078e00ff */
[----:B------:R-:W-:Y:S01]  /*2f5e0*/  SHF.R.U64 R141, R28, 0x10, R29 ;  /* 0x000000101c8d7819 */ /* 0x000fe2000000121d */
[----:B------:R-:W-:Y:S01]  /*2f5f0*/  IMAD.U32 R29, R9, 0x10000, RZ ;  /* 0x00010000091d7824 */ /* 0x000fe200078e00ff */
[----:B------:R-:W-:Y:S01]  /*2f600*/  PRMT R131, R131, 0x5410, R46 ;  /* 0x0000541083837816 */ /* 0x000fe2000000002e */
[----:B------:R-:W-:Y:S01]  /*2f610*/  FMUL.FTZ R46, R35, R44 ;  /* 0x0000002c232e7220 */ /* 0x000fe20000410000 */
[----:B------:R-:W-:Y:S01]  /*2f620*/  PRMT R135, R135, 0x5410, R138 ;  /* 0x0000541087877816 */ /* 0x000fe2000000008a */
[-C--:B------:R-:W-:Y:S01]  /*2f630*/  FMUL.FTZ R138, R35, R42.reuse ;  /* 0x0000002a238a7220 */ /* 0x080fe20000410000 */
[----:B------:R-:W-:Y:S01]  /*2f640*/  SHF.R.U64 R47, R40, 0x10, R41 ;  /* 0x00000010282f7819 */ /* 0x000fe20000001229 */
[----:B------:R-:W-:Y:S01]  /*2f650*/  FFMA.FTZ R35, R29, R42, -R46 ;  /* 0x0000002a1d237223 */ /* 0x000fe2000001082e */
[----:B------:R-:W-:Y:S01]  /*2f660*/  LOP3.LUT R40, R13, 0xffff0000, RZ, 0xc0, !PT ;  /* 0xffff00000d287812 */ /* 0x000fe200078ec0ff */
[----:B------:R-:W-:Y:S01]  /*2f670*/  IMAD.U32 R41, R15, 0x10000, RZ ;  /* 0x000100000f297824 */ /* 0x000fe200078e00ff */
[----:B------:R-:W-:Y:S01]  /*2f680*/  LOP3.LUT R137, R137, 0xffff0000, RZ, 0xc0, !PT ;  /* 0xffff000089897812 */ /* 0x000fe200078ec0ff */
[----:B------:R-:W-:Y:S01]  /*2f690*/  IMAD.U32 R46, R135, 0x10000, RZ ;  /* 0x00010000872e7824 */ /* 0x000fe200078e00ff */
[----:B------:R-:W-:Y:S01]  /*2f6a0*/  LOP3.LUT R133, R133, 0xffff0000, RZ, 0xc0, !PT ;  /* 0xffff000085857812 */ /* 0x000fe200078ec0ff */
[----:B------:R-:W-:Y:S01]  /*2f6b0*/  FFMA.FTZ R138, R29, R44, R138 ;  /* 0x0000002c1d8a7223 */ /* 0x000fe2000001008a */
[----:B------:R-:W-:Y:S01]  /*2f6c0*/  SHF.R.U64 R139, R30, 0x10, R31 ;  /* 0x000000101e8b7819 */ /* 0x000fe2000000121f */
[----:B------:R-:W-:Y:S01]  /*2f6d0*/  IMAD.U32 R42, R131, 0x10000, RZ ;  /* 0x00010000832a7824 */ /* 0x000fe200078e00ff */
[----:B------:R-:W-:Y:S01]  /*2f6e0*/  LOP3.LUT R30, R9, 0xffff0000, RZ, 0xc0, !PT ;  /* 0xffff0000091e7812 */ /* 0x000fe200078ec0ff */
[----:B------:R-:W-:Y:S01]  /*2f6f0*/  FMUL.FTZ R43, R40, R137 ;  /* 0x00000089282b7220 */ /* 0x000fe20000410000 */
[----:B------:R-:W-:Y:S01]  /*2f700*/  PRMT R136, R136, 0x5410, R47 ;  /* 0x0000541088887816 */ /* 0x000fe2000000002f */
[-C--:B------:R-:W-:Y:S01]  /*2f710*/  FMUL.FTZ R29, R40, R133.reuse ;  /* 0x00000085281d7220 */ /* 0x080fe20000410000 */
[----:B------:R-:W-:Y:S01]  /*2f720*/  PRMT R132, R132, 0x5410, R141 ;  /* 0x0000541084847816 */ /* 0x000fe2000000008d */
[----:B------:R-:W-:Y:S01]  /*2f730*/  FMUL.FTZ R44, R41, R46 ;  /* 0x0000002e292c7220 */ /* 0x000fe20000410000 */
[----:B------:R-:W-:Y:S01]  /*2f740*/  IMAD.U32 R31, R11, 0x10000, RZ ;  /* 0x000100000b1f7824 */ /* 0x000fe200078e00ff */
[----:B------:R-:W-:Y:S01]  /*2f750*/  LOP3.LUT R15, R15, 0xffff0000, RZ, 0xc0, !PT ;  /* 0xffff00000f0f7812 */ /* 0x000fe200078ec0ff */
[----:B------:R-:W-:Y:S01]  /*2f760*/  FMUL.FTZ R41, R41, R42 ;  /* 0x0000002a29297220 */ /* 0x000fe20000410000 */
[----:B------:R-:W-:Y:S01]  /*2f770*/  LOP3.LUT R135, R135, 0xffff0000, RZ, 0xc0, !PT ;  /* 0xffff000087877812 */ /* 0x000fe200078ec0ff */
[C---:B------:R-:W-:Y:S01]  /*2f780*/  FFMA.FTZ R40, R30.reuse, R133, -R43 ;  /* 0x000000851e287223 */ /* 0x040fe2000001082b */
[----:B------:R-:W-:Y:S01]  /*2f790*/  LOP3.LUT R131, R131, 0xffff0000, RZ, 0xc0, !PT ;  /* 0xffff000083837812 */ /* 0x000fe200078ec0ff */
[----:B------:R-:W-:Y:S01]  /*2f7a0*/  FFMA.FTZ R137, R30, R137, R29 ;  /* 0x000000891e897223 */ /* 0x000fe2000001001d */
[----:B------:R-:W-:Y:S01]  /*2f7b0*/  IMAD.U32 R13, R12, 0x10000, RZ ;  /* 0x000100000c0d7824 */ /* 0x000fe200078e00ff */
[----:B------:R-:W-:Y:S01]  /*2f7c0*/  LOP3.LUT R34, R11, 0xffff0000, RZ, 0xc0, !PT ;  /* 0xffff00000b227812 */ /* 0x000fe200078ec0ff */
[----:B------:R-:W-:-:S02]  /*2f7d0*/  IMAD.U32 R30, R136, 0x10000, RZ ;  /* 0x00010000881e7824 */ /* 0x000fc400078e00ff */
[C---:B------:R-:W-:Y:S01]  /*2f7e0*/  FFMA.FTZ R44, R31.reuse, R42, -R44 ;  /* 0x0000002a1f2c7223 */ /* 0x040fe2000001082c */
[----:B------:R-:W-:Y:S02]  /*2f7f0*/  IMAD.U32 R29, R132, 0x10000, RZ ;  /* 0x00010000841d7824 */ /* 0x000fe400078e00ff */
[----:B------:R-:W-:Y:S01]  /*2f800*/  FFMA.FTZ R46, R31, R46, R41 ;  /* 0x0000002e1f2e7223 */ /* 0x000fe20000010029 */
[C---:B------:R-:W-:Y:S01]  /*2f810*/  FMUL.FTZ R31, R15.reuse, R135 ;  /* 0x000000870f1f7220 */ /* 0x040fe20000410000 */
[----:B------:R-:W-:Y:S01]  /*2f820*/  FMUL.FTZ R41, R15, R131 ;  /* 0x000000830f297220 */ /* 0x000fe20000410000 */
[----:B------:R-:W-:Y:S01]  /*2f830*/  IMAD.U32 R28, R8, 0x10000, RZ ;  /* 0x00010000081c7824 */ /* 0x000fe200078e00ff */
[----:B------:R-:W-:Y:S01]  /*2f840*/  LOP3.LUT R12, R12, 0xffff0000, RZ, 0xc0, !PT ;  /* 0xffff00000c0c7812 */ /* 0x000fe200078ec0ff */
[C---:B------:R-:W-:Y:S01]  /*2f850*/  FMUL.FTZ R15, R13.reuse, R30 ;  /* 0x0000001e0d0f7220 */ /* 0x040fe20000410000 */
[----:B------:R-:W-:Y:S01]  /*2f860*/  LOP3.LUT R136, R136, 0xffff0000, RZ, 0xc0, !PT ;  /* 0xffff000088887812 */ /* 0x000fe200078ec0ff */
[----:B------:R-:W-:Y:S01]  /*2f870*/  FMUL.FTZ R13, R13, R29 ;  /* 0x0000001d0d0d7220 */ /* 0x000fe20000410000 */
[----:B------:R-:W-:Y:S01]  /*2f880*/  LOP3.LUT R132, R132, 0xffff0000, RZ, 0xc0, !PT ;  /* 0xffff000084847812 */ /* 0x000fe200078ec0ff */
[----:B------:R-:W-:Y:S01]  /*2f890*/  FFMA.FTZ R131, R34, R131, -R31 ;  /* 0x0000008322837223 */ /* 0x000fe2000001081f */
[----:B------:R-:W-:Y:S01]  /*2f8a0*/  PRMT R130, R130, 0x5410, R139 ;  /* 0x0000541082827816 */ /* 0x000fe2000000008b */
[----:B------:R-:W-:Y:S01]  /*2f8b0*/  FFMA.FTZ R135, R34, R135, R41 ;  /* 0x0000008722877223 */ /* 0x000fe20000010029 */
[----:B------:R-:W-:Y:S01]  /*2f8c0*/  PRMT R134, R134, 0x5410, R45 ;  /* 0x0000541086867816 */ /* 0x000fe2000000002d */
[----:B------:R-:W-:Y:S01]  /*2f8d0*/  FFMA.FTZ R31, R28, R29, -R15 ;  /* 0x0000001d1c1f7223 */ /* 0x000fe2000001080f */
[----:B------:R-:W-:Y:S01]  /*2f8e0*/  LOP3.LUT R9, R8, 0xffff0000, RZ, 0xc0, !PT ;  /* 0xffff000008097812 */ /* 0x000fe200078ec0ff */
[----:B------:R-:W-:Y:S01]  /*2f8f0*/  FMUL.FTZ R34, R12, R136 ;  /* 0x000000880c227220 */ /* 0x000fe20000410000 */
[----:B------:R-:W-:Y:S01]  /*2f900*/  FFMA.FTZ R28, R28, R30, R13 ;  /* 0x0000001e1c1c7223 */ /* 0x000fe2000001000d */
[----:B------:R-:W-:-:S02]  /*2f910*/  IMAD.U32 R11, R14, 0x10000, RZ ;  /* 0x000100000e0b7824 */ /* 0x000fc400078e00ff */
[-C--:B------:R-:W-:Y:S01]  /*2f920*/  FMUL.FTZ R30, R12, R132.reuse ;  /* 0x000000840c1e7220 */ /* 0x080fe20000410000 */
[----:B------:R-:W-:Y:S01]  /*2f930*/  LOP3.LUT R14, R14, 0xffff0000, RZ, 0xc0, !PT ;  /* 0xffff00000e0e7812 */ /* 0x000fe200078ec0ff */
[C---:B------:R-:W-:Y:S01]  /*2f940*/  IMAD.U32 R15, R134.reuse, 0x10000, RZ ;  /* 0x00010000860f7824 */ /* 0x040fe200078e00ff */
[----:B------:R-:W-:Y:S01]  /*2f950*/  LOP3.LUT R29, R134, 0xffff0000, RZ, 0xc0, !PT ;  /* 0xffff0000861d7812 */ /* 0x000fe200078ec0ff */
[C---:B------:R-:W-:Y:S01]  /*2f960*/  IMAD.U32 R12, R130.reuse, 0x10000, RZ ;  /* 0x00010000820c7824 */ /* 0x040fe200078e00ff */
[----:B------:R-:W-:Y:S01]  /*2f970*/  LOP3.LUT R13, R130, 0xffff0000, RZ, 0xc0, !PT ;  /* 0xffff0000820d7812 */ /* 0x000fe200078ec0ff */
[C---:B------:R-:W-:Y:S01]  /*2f980*/  FFMA.FTZ R34, R9.reuse, R132, -R34 ;  /* 0x0000008409227223 */ /* 0x040fe20000010822 */
[C---:B------:R-:W-:Y:S02]  /*2f990*/  IMAD.U32 R8, R10.reuse, 0x10000, RZ ;  /* 0x000100000a087824 */ /* 0x040fe400078e00ff */
[----:B------:R-:W-:Y:S01]  /*2f9a0*/  FFMA.FTZ R9, R9, R136, R30 ;  /* 0x0000008809097223 */ /* 0x000fe2000001001e */
[----:B------:R-:W-:Y:S01]  /*2f9b0*/  LOP3.LUT R10, R10, 0xffff0000, RZ, 0xc0, !PT ;  /* 0xffff00000a0a7812 */ /* 0x000fe200078ec0ff */
        /* <DEDUP_REMOVED lines=13> */
[----:B------:R-:W-:Y:S01]  /*2fa90*/  IMAD.MOV.U32 R8, RZ, RZ, R34 ;  /* 0x000000ffff087224 */ /* 0x000fe200078e0022 */
[----:B------:R-:W-:Y:S02]  /*2faa0*/  F2FP.BF16.F32.PACK_AB R11, R131, R44 ;  /* 0x0000002c830b723e */ /* 0x000fe400000010ff */
[----:B------:R-:W-:Y:S02]  /*2fab0*/  F2FP.BF16.F32.PACK_AB R13, R137, R138 ;  /* 0x0000008a890d723e */ /* 0x000fe400000010ff */
[----:B------:R-:W-:-:S02]  /*2fac0*/  F2FP.BF16.F32.PACK_AB R15, R135, R46 ;  /* 0x0000002e870f723e */ /* 0x000fc400000010ff */
[----:B------:R-:W-:-:S07]  /*2fad0*/  F2FP.BF16.F32.PACK_AB R14, R29, R30 ;  /* 0x0000001e1d0e723e */ /* 0x000fce00000010ff */
.L_x_5420:
[----:B------:R-:W-:Y:S05]  /*2fae0*/  BSYNC B4 ;  /* 0x0000000000047941 */ /* 0x000fea0003800000 */
.L_x_5419:
        /* <DEDUP_REMOVED lines=9> */
.L_x_5418:
[----:B------:R-:W-:Y:S05]  /*2fb80*/  BSYNC B3 ;  /* 0x0000000000037941 */ /* 0x000fea0003800000 */
.L_x_5417:
[----:B------:R-:W-:Y:S02]  /*2fb90*/  R2UR UR4, R78 ;  /* 0x000000004e0472ca */ /* 0x000fe400000e0000 */
[----:B------:R-:W-:-:S13]  /*2fba0*/  R2UR UR5, R79 ;  /* 0x000000004f0572ca */ /* 0x000fda00000e0000 */
[----:B-1----:R-:W2:Y:S02]  /*2fbb0*/  LD.E.U8 R8, desc[UR4][R82.64] ;  /* 0x0000000452087980 */ /* 0x002ea4000c101100 */
        /* <DEDUP_REMOVED lines=55> */
[----:B------:R-:W-:Y:S01]  /*2ff30*/  SHF.R.U64 R41, R36, 0x10, R37 ;  /* 0x0000001024297819 */ /* 0x000fe20000001225 */
[----:B-----5:R-:W-:Y:S01]  /*2ff40*/  IMAD.U32 R30, R13, 0x10000, RZ ;  /* 0x000100000d1e7824 */ /* 0x020fe200078e00ff */
[----:B------:R-:W-:Y:S01]  /*2ff50*/  SHF.R.U32.HI R35, RZ, 0x10, R5 ;  /* 0x00000010ff237819 */ /* 0x000fe20000011605 */
[----:B------:R-:W-:Y:S01]  /*2ff60*/  IMAD.U32 R32, R15, 0x10000, RZ ;  /* 0x000100000f207824 */ /* 0x000fe200078e00ff */
[----:B------:R-:W-:Y:S02]  /*2ff70*/  SHF.R.U32.HI R36, RZ, 0x10, R37 ;  /* 0x00000010ff247819 */ /* 0x000fe40000011625 */
[----:B------:R-:W-:Y:S02]  /*2ff80*/  SHF.R.U64 R34, R6, 0x10, R7 ;  /* 0x0000001006227819 */ /* 0x000fe40000001207 */
[----:B------:R-:W-:Y:S02]  /*2ff90*/  PRMT R120, R120, 0x5410, R35 ;  /* 0x0000541078787816 */ /* 0x000fe40000000023 */
[----:B------:R-:W-:-:S02]  /*2ffa0*/  PRMT R127, R127, 0x5410, R36 ;  /* 0x000054107f7f7816 */ /* 0x000fc40000000024 */
[--C-:B------:R-:W-:Y:S02]  /*2ffb0*/  SHF.R.U64 R37, R38, 0x10, R39.reuse ;  /* 0x0000001026257819 */ /* 0x100fe40000001227 */
[----:B------:R-:W-:Y:S01]  /*2ffc0*/  SHF.R.U32.HI R38, RZ, 0x10, R39 ;  /* 0x00000010ff267819 */ /* 0x000fe20000011627 */
[----:B------:R-:W-:Y:S01]  /*2ffd0*/  IMAD.U32 R35, R127, 0x10000, RZ ;  /* 0x000100007f237824 */ /* 0x000fe200078e00ff */
[----:B------:R-:W-:Y:S01]  /*2ffe0*/  PRMT R123, R123, 0x5410, R34 ;  /* 0x000054107b7b7816 */ /* 0x000fe20000000022 */
[----:B------:R-:W-:Y:S01]  /*2fff0*/  IMAD.U32 R34, R120, 0x10000, RZ ;  /* 0x0001000078227824 */ /* 0x000fe200078e00ff */
[----:B------:R-:W-:Y:S01]  /*30000*/  SHF.R.U32.HI R43, RZ, 0x10, R7 ;  /* 0x00000010ff2b7819 */ /* 0x000fe20000011607 */
[CC--:B------:R-:W-:Y:S01]  /*30010*/  FMUL.FTZ R36, R30.reuse, R35.reuse ;  /* 0x000000231e247220 */ /* 0x0c0fe20000410000 */
[----:B------:R-:W-:Y:S01]  /*30020*/  PRMT R125, R125, 0x5410, R38 ;  /* 0x000054107d7d7816 */ /* 0x000fe20000000026 */
[-C--:B------:R-:W-:Y:S01]  /*30030*/  FMUL.FTZ R38, R30, R34.reuse ;  /* 0x000000221e267220 */ /* 0x080fe20000410000 */
[----:B------:R-:W-:Y:S01]  /*30040*/  SHF.R.U64 R40, R4, 0x10, R5 ;  /* 0x0000001004287819 */ /* 0x000fe20000001205 */
[----:B------:R-:W-:Y:S01]  /*30050*/  IMAD.U32 R5, R9, 0x10000, RZ ;  /* 0x0001000009057824 */ /* 0x000fe200078e00ff */
[----:B------:R-:W-:Y:S01]  /*30060*/  LOP3.LUT R31, R13, 0xffff0000, RZ, 0xc0, !PT ;  /* 0xffff00000d1f7812 */ /* 0x000fe200078ec0ff */
[----:B------:R-:W-:Y:S01]  /*30070*/  IMAD.U32 R30, R125, 0x10000, RZ ;  /* 0x000100007d1e7824 */ /* 0x000fe200078e00ff */
[----:B------:R-:W-:Y:S01]  /*30080*/  LOP3.LUT R127, R127, 0xffff0000, RZ, 0xc0, !PT ;  /* 0xffff00007f7f7812 */ /* 0x000fe200078ec0ff */
[C---:B------:R-:W-:Y:S01]  /*30090*/  FFMA.FTZ R36, R5.reuse, R34, -R36 ;  /* 0x0000002205247223 */ /* 0x040fe20000010824 */
[----:B------:R-:W-:Y:S01]  /*300a0*/  PRMT R122, R122, 0x5410, R43 ;  /* 0x000054107a7a7816 */ /* 0x000fe2000000002b */
[----:B------:R-:W-:Y:S01]  /*300b0*/  FFMA.FTZ R38, R5, R35, R38 ;  /* 0x0000002305267223 */ /* 0x000fe20000010026 */
[----:B------:R-:W-:Y:S01]  /*300c0*/  LOP3.LUT R120, R120, 0xffff0000, RZ, 0xc0, !PT ;  /* 0xffff000078787812 */ /* 0x000fe200078ec0ff */
[----:B------:R-:W-:Y:S01]  /*300d0*/  IMAD.U32 R13, R12, 0x10000, RZ ;  /* 0x000100000c0d7824 */ /* 0x000fe200078e00ff */
[----:B------:R-:W-:Y:S01]  /*300e0*/  PRMT R124, R124, 0x5410, R37 ;  /* 0x000054107c7c7816 */ /* 0x000fe20000000025 */
[----:B------:R-:W-:Y:S01]  /*300f0*/  FMUL.FTZ R37, R31, R127 ;  /* 0x0000007f1f257220 */ /* 0x000fe20000410000 */
[----:B------:R-:W-:Y:S01]  /*30100*/  LOP3.LUT R6, R9, 0xffff0000, RZ, 0xc0, !PT ;  /* 0xffff000009067812 */ /* 0x000fe200078ec0ff */
[----:B------:R-:W-:Y:S01]  /*30110*/  IMAD.U32 R5, R122, 0x10000, RZ ;  /* 0x000100007a057824 */ /* 0x000fe200078e00ff */
[----:B------:R-:W-:Y:S01]  /*30120*/  PRMT R121, R121, 0x5410, R40 ;  /* 0x0000541079797816 */ /* 0x000fe20000000028 */
[----:B------:R-:W-:Y:S01]  /*30130*/  FMUL.FTZ R31, R31, R120 ;  /* 0x000000781f1f7220 */ /* 0x000fe20000410000 */
[----:B------:R-:W-:Y:S01]  /*30140*/  PRMT R126, R126, 0x5410, R41 ;  /* 0x000054107e7e7816 */ /* 0x000fe20000000029 */
[----:B------:R-:W-:-:S02]  /*30150*/  IMAD.U32 R9, R11, 0x10000, RZ ;  /* 0x000100000b097824 */ /* 0x000fc400078e00ff */
[----:B------:R-:W-:Y:S01]  /*30160*/  FMUL.FTZ R40, R32, R30 ;  /* 0x0000001e20287220 */ /* 0x000fe20000410000 */
[----:B------:R-:W-:Y:S01]  /*30170*/  LOP3.LUT R33, R15, 0xffff0000, RZ, 0xc0, !PT ;  /* 0xffff00000f217812 */ /* 0x000fe200078ec0ff */
[----:B------:R-:W-:Y:S01]  /*30180*/  FFMA.FTZ R37, R6, R120, -R37 ;  /* 0x0000007806257223 */ /* 0x000fe20000010825 */
[----:B------:R-:W-:Y:S01]  /*30190*/  LOP3.LUT R34, R125, 0xffff0000, RZ, 0xc0, !PT ;  /* 0xffff00007d227812 */ /* 0x000fe200078ec0ff */
[----:B------:R-:W-:Y:S01]  /*301a0*/  FMUL.FTZ R35, R32, R5 ;  /* 0x0000000520237220 */ /* 0x000fe20000410000 */
[----:B------:R-:W-:Y:S01]  /*301b0*/  FFMA.FTZ R127, R6, R127, R31 ;  /* 0x0000007f067f7223 */ /* 0x000fe2000001001f */
[----:B------:R-:W-:Y:S01]  /*301c0*/  LOP3.LUT R122, R122, 0xffff0000, RZ, 0xc0, !PT ;  /* 0xffff00007a7a7812 */ /* 0x000fe200078ec0ff */
[----:B------:R-:W-:Y:S01]  /*301d0*/  FFMA.FTZ R40, R9, R5, -R40 ;  /* 0x0000000509287223 */ /* 0x000fe20000010828 */
[----:B------:R-:W-:Y:S01]  /*301e0*/  IMAD.U32 R6, R126, 0x10000, RZ ;  /* 0x000100007e067824 */ /* 0x000fe200078e00ff */
[----:B------:R-:W-:Y:S01]  /*301f0*/  LOP3.LUT R11, R11, 0xffff0000, RZ, 0xc0, !PT ;  /* 0xffff00000b0b7812 */ /* 0x000fe200078ec0ff */
[----:B------:R-:W-:-:S02]  /*30200*/  IMAD.U32 R5, R121, 0x10000, RZ ;  /* 0x0001000079057824 */ /* 0x000fc400078e00ff */
[----:B------:R-:W-:Y:S01]  /*30210*/  FFMA.FTZ R35, R9, R30, R35 ;  /* 0x0000001e09237223 */ /* 0x000fe20000010023 */
[----:B------:R-:W-:Y:S01]  /*30220*/  LOP3.LUT R12, R12, 0xffff0000, RZ, 0xc0, !PT ;  /* 0xffff00000c0c7812 */ /* 0x000fe200078ec0ff */
[C---:B------:R-:W-:Y:S01]  /*30230*/  FMUL.FTZ R30, R33.reuse, R34 ;  /* 0x00000022211e7220 */ /* 0x040fe20000410000 */
[----:B------:R-:W-:Y:S01]  /*30240*/  FMUL.FTZ R32, R33, R122 ;  /* 0x0000007a21207220 */ /* 0x000fe20000410000 */
[----:B------:R-:W-:Y:S01]  /*30250*/  LOP3.LUT R9, R126, 0xffff0000, RZ, 0xc0, !PT ;  /* 0xffff00007e097812 */ /* 0x000fe200078ec0ff */
[----:B------:R-:W-:Y:S01]  /*30260*/  FMUL.FTZ R31, R13, R6 ;  /* 0x000000060d1f7220 */ /* 0x000fe20000410000 */
[C---:B------:R-:W-:Y:S01]  /*30270*/  IMAD.U32 R4, R8.reuse, 0x10000, RZ ;  /* 0x0001000008047824 */ /* 0x040fe200078e00ff */
[----:B------:R-:W-:Y:S01]  /*30280*/  LOP3.LUT R121, R121, 0xffff0000, RZ, 0xc0, !PT ;  /* 0xffff000079797812 */ /* 0x000fe200078ec0ff */
[----:B------:R-:W-:Y:S01]  /*30290*/  FMUL.FTZ R13, R13, R5 ;  /* 0x000000050d0d7220 */ /* 0x000fe20000410000 */
[----:B------:R-:W-:Y:S01]  /*302a0*/  LOP3.LUT R8, R8, 0xffff0000, RZ, 0xc0, !PT ;  /* 0xffff000008087812 */ /* 0x000fe200078ec0ff */
[C---:B------:R-:W-:Y:S01]  /*302b0*/  FFMA.FTZ R39, R11.reuse, R122, -R30 ;  /* 0x0000007a0b277223 */ /* 0x040fe2000001081e */
[----:B------:R-:W-:Y:S01]  /*302c0*/  FFMA.FTZ R32, R11, R34, R32 ;  /* 0x000000220b207223 */ /* 0x000fe20000010020 */
[----:B------:R-:W-:-:S02]  /*302d0*/  IMAD.U32 R15, R14, 0x10000, RZ ;  /* 0x000100000e0f7824 */ /* 0x000fc400078e00ff */
[----:B------:R-:W-:Y:S01]  /*302e0*/  FMUL.FTZ R11, R12, R9 ;  /* 0x000000090c0b7220 */ /* 0x000fe20000410000 */
[C---:B------:R-:W-:Y:S01]  /*302f0*/  FFMA.FTZ R31, R4.reuse, R5, -R31 ;  /* 0x00000005041f7223 */ /* 0x040fe2000001081f */
[----:B------:R-:W-:Y:S01]  /*30300*/  FFMA.FTZ R13, R4, R6, R13 ;  /* 0x00000006040d7223 */ /* 0x000fe2000001000d */
[----:B------:R-:W-:Y:S01]  /*30310*/  LOP3.LUT R14, R14, 0xffff0000, RZ, 0xc0, !PT ;  /* 0xffff00000e0e7812 */ /* 0x000fe200078ec0ff */
[-C--:B------:R-:W-:Y:S01]  /*30320*/  FMUL.FTZ R33, R12, R121.reuse ;  /* 0x000000790c217220 */ /* 0x080fe20000410000 */
[C---:B------:R-:W-:Y:S01]  /*30330*/  IMAD.U32 R4, R123.reuse, 0x10000, RZ ;  /* 0x000100007b047824 */ /* 0x040fe200078e00ff */
[C---:B------:R-:W-:Y:S01]  /*30340*/  LOP3.LUT R5, R124.reuse, 0xffff0000, RZ, 0xc0, !PT ;  /* 0xffff00007c057812 */ /* 0x040fe200078ec0ff */
[----:B------:R-:W-:Y:S01]  /*30350*/  IMAD.U32 R6, R124, 0x10000, RZ ;  /* 0x000100007c067824 */ /* 0x000fe200078e00ff */
[----:B------:R-:W-:Y:S01]  /*30360*/  LOP3.LUT R123, R123, 0xffff0000, RZ, 0xc0, !PT ;  /* 0xffff00007b7b7812 */ /* 0x000fe200078ec0ff */
[----:B------:R-:W-:Y:S01]  /*30370*/  FFMA.FTZ R12, R8, R121, -R11 ;  /* 0x00000079080c7223 */ /* 0x000fe2000001080b */
        /* <DEDUP_REMOVED lines=23> */
.L_x_5422:
[----:B------:R-:W-:Y:S05]  /*304f0*/  BSYNC B3 ;  /* 0x0000000000037941 */ /* 0x000fea0003800000 */
.L_x_5421:
[----:B------:R-:W-:Y:S01]  /*30500*/  R2UR UR4, R78 ;  /* 0x000000004e0472ca */ /* 0x000fe200000e0000 */
[----:B------:R-:W-:Y:S01]  /*30510*/  IMAD.SHL.U32 R5, R28, 0x8, RZ ;  /* 0x000000081c057824 */ /* 0x000fe200078e00ff */
[----:B------:R-:W-:Y:S02]  /*30520*/  R2UR UR5, R79 ;  /* 0x000000004f0572ca */ /* 0x000fe400000e0000 */
[----:B------:R-:W-:Y:S01]  /*30530*/  @!P2 R2UR UR6, R78 ;  /* 0x000000004e06a2ca */ /* 0x000fe200000e0000 */
[----:B------:R-:W-:Y:S01]  /*30540*/  IMAD.WIDE R4, R5, 0x2, R88 ;  /* 0x0000000205047825 */ /* 0x000fe200078e0258 */
[----:B------:R-:W-:-:S03]  /*30550*/  @!P2 R2UR UR7, R79 ;  /* 0x000000004f07a2ca */ /* 0x000fc600000e0000 */
[----:B------:R-:W-:-:S06]  /*30560*/  @!P2 IMAD.WIDE R88, R29, 0x2, R88 ;  /* 0x000000021d58a825 */ /* 0x000fcc00078e0258 */
[----:B-----5:R1:W-:Y:S04]  /*30570*/  ST.E.128 desc[UR4][R4.64], R8 ;  /* 0x0000000804007985 */ /* 0x0203e8000c101d04 */
[----:B------:R1:W-:Y:S02]  /*30580*/  @!P2 ST.E.128 desc[UR6][R88.64], R12 ;  /* 0x0000000c5800a985 */ /* 0x0003e4000c101d06 */
.L_x_5412:
[----:B------:R-:W-:Y:S05]  /*30590*/  BSYNC B2 ;  /* 0x0000000000027941 */ /* 0x000fea0003800000 */
.L_x_5411:
[----:B------:R-:W-:-:S03]  /*305a0*/  UMOV UR4, 0xffffffff ;  /* 0xffffffff00047882 */ /* 0x000fc60000000000 */
[----:B------:R-:W-:Y:S05]  /*305b0*/  BRA.DIV UR4, `(.L_x_5423) ;  /* 0x0000003204d47947 */ /* 0x000fea000b800000 */
[----:B0-----:R-:W0:Y:S04]  /*305c0*/  SHFL.IDX PT, R87, R87, 0x1, 0x1c1f ;  /* 0x003c1f0057577f89 */ /* 0x001e2800000e0000 */
[----:B-1----:R1:W2:Y:S02]  /*305d0*/  SHFL.IDX PT, R14, R86, 0x1, 0x1c1f ;  /* 0x003c1f00560e7f89 */ /* 0x0022a400000e0000 */
.L_x_5460:
[----:B------:R-:W-:Y:S02]  /*305e0*/  R2UR UR4, R78 ;  /* 0x000000004e0472ca */ /* 0x000fe400000e0000 */
[----:B------:R-:W-:-:S13]  /*305f0*/  R2UR UR5, R79 ;  /* 0x000000004f0572ca */ /* 0x000fda00000e0000 */
[----:B------:R-:W3:Y:S01]  /*30600*/  LD.E R5, desc[UR4][R80.64+0xc] ;  /* 0x00000c0450057980 */ /* 0x000ee2000c101900 */
        /* <DEDUP_REMOVED lines=8> */
[----:B-----5:R-:W3:Y:S01]  /*30690*/  LD.E.U8 R4, desc[UR4][R82.64] ;  /* 0x0000000452047980 */ /* 0x020ee2000c101100 */
[----:B------:R-:W-:Y:S01]  /*306a0*/  BSSY B2, `(.L_x_5424) ;  /* 0x000009f000027945 */ /* 0x000fe20003800000 */
[----:B---3--:R-:W-:-:S04]  /*306b0*/  LOP3.LUT R4, R4, 0x1, RZ, 0xc0, !PT ;  /* 0x0000000104047812 */ /* 0x008fc800078ec0ff */
[----:B------:R-:W-:-:S13]  /*306c0*/  ISETP.NE.U32.AND P1, PT, R4, 0x1, PT ;  /* 0x000000010400780c */ /* 0x000fda0003f25070 */
[----:B------:R-:W-:Y:S05]  /*306d0*/  @P1 BRA `(.L_x_5425) ;  /* 0x00000008006c1947 */ /* 0x000fea0003800000 */
[----:B------:R-:W-:Y:S02]  /*306e0*/  R2UR UR4, R78 ;  /* 0x000000004e0472ca */ /* 0x000fe400000e0000 */
[----:B------:R-:W-:-:S13]  /*306f0*/  R2UR UR5, R79 ;  /* 0x000000004f0572ca */ /* 0x000fda00000e0000 */
[----:B------:R-:W3:Y:S01]  /*30700*/  LD.E R4, desc[UR4][R80.64+0x4] ;  /* 0x0000040450047980 */ /* 0x000ee2000c101900 */
[----:B------:R-:W-:Y:S02]  /*30710*/  SHF.R.S32.HI R10, RZ, 0x1f, R119 ;  /* 0x0000001fff0a7819 */ /* 0x000fe40000011477 */
[----:B------:R-:W-:Y:S02]  /*30720*/  R2UR UR6, R78 ;  /* 0x000000004e0672ca */ /* 0x000fe400000e0000 */
[----:B------:R-:W-:Y:S02]  /*30730*/  LEA.HI R10, R10, R119, RZ, 0x3 ;  /* 0x000000770a0a7211 */ /* 0x000fe400078f18ff */
[----:B------:R-:W-:-:S03]  /*30740*/  R2UR UR7, R79 ;  /* 0x000000004f0772ca */ /* 0x000fc600000e0000 */
[----:B------:R-:W-:-:S05]  /*30750*/  IMAD.SHL.U32 R10, R10, 0x40, RZ ;  /* 0x000000400a0a7824 */ /* 0x000fca00078e00ff */
[----:B------:R-:W-:Y:S01]  /*30760*/  LOP3.LUT R10, R10, 0xfffffe00, RZ, 0xc0, !PT ;  /* 0xfffffe000a0a7812 */ /* 0x000fe200078ec0ff */
[----:B------:R-:W-:Y:S01]  /*30770*/  BSSY B3, `(.L_x_5426) ;  /* 0x0000088000037945 */ /* 0x000fe20003800000 */
[----:B---3--:R-:W-:-:S04]  /*30780*/  LEA.HI R4, R4, R4, RZ, 0x1 ;  /* 0x0000000404047211 */ /* 0x008fc800078f08ff */
        /* <DEDUP_REMOVED lines=42> */
[--C-:B------:R-:W-:Y:S01]  /*30a30*/  SHF.R.U64 R38, R68, 0x10, R69.reuse ;  /* 0x0000001044267819 */ /* 0x100fe20000001245 */
[----:B-----5:R-:W-:Y:S01]  /*30a40*/  IMAD.U32 R32, R9, 0x10000, RZ ;  /* 0x0001000009207824 */ /* 0x020fe200078e00ff */
[----:B------:R-:W-:Y:S01]  /*30a50*/  SHF.R.U32.HI R69, RZ, 0x10, R69 ;  /* 0x00000010ff457819 */ /* 0x000fe20000011645 */
[----:B------:R-:W-:Y:S01]  /*30a60*/  IMAD.U32 R28, R5, 0x10000, RZ ;  /* 0x00010000051c7824 */ /* 0x000fe200078e00ff */
[--C-:B------:R-:W-:Y:S01]  /*30a70*/  SHF.R.U64 R42, R56, 0x10, R57.reuse ;  /* 0x00000010382a7819 */ /* 0x100fe20000001239 */
[----:B------:R-:W-:Y:S01]  /*30a80*/  IMAD.U32 R34, R11, 0x10000, RZ ;  /* 0x000100000b227824 */ /* 0x000fe200078e00ff */
[----:B------:R-:W-:Y:S01]  /*30a90*/  SHF.R.U32.HI R57, RZ, 0x10, R57 ;  /* 0x00000010ff397819 */ /* 0x000fe20000011639 */
[----:B------:R-:W-:Y:S01]  /*30aa0*/  IMAD.U32 R30, R8, 0x10000, RZ ;  /* 0x00010000081e7824 */ /* 0x000fe200078e00ff */
[----:B------:R-:W-:Y:S02]  /*30ab0*/  PRMT R118, R118, 0x5410, R69 ;  /* 0x0000541076767816 */ /* 0x000fe40000000045 */
[----:B------:R-:W-:-:S02]  /*30ac0*/  SHF.R.U64 R36, R70, 0x10, R71 ;  /* 0x0000001046247819 */ /* 0x000fc40000001247 */
[----:B------:R-:W-:Y:S01]  /*30ad0*/  PRMT R114, R114, 0x5410, R57 ;  /* 0x0000541072727816 */ /* 0x000fe20000000039 */
[----:B------:R-:W-:Y:S01]  /*30ae0*/  IMAD.U32 R39, R118, 0x10000, RZ ;  /* 0x0001000076277824 */ /* 0x000fe200078e00ff */
[----:B------:R-:W-:Y:S02]  /*30af0*/  SHF.R.U64 R40, R58, 0x10, R59 ;  /* 0x000000103a287819 */ /* 0x000fe4000000123b */
[----:B------:R-:W-:Y:S01]  /*30b00*/  SHF.R.U32.HI R71, RZ, 0x10, R71 ;  /* 0x00000010ff477819 */ /* 0x000fe20000011647 */
[----:B------:R-:W-:Y:S01]  /*30b10*/  IMAD.U32 R37, R114, 0x10000, RZ ;  /* 0x0001000072257824 */ /* 0x000fe200078e00ff */
[----:B------:R-:W-:Y:S01]  /*30b20*/  SHF.R.U32.HI R59, RZ, 0x10, R59 ;  /* 0x00000010ff3b7819 */ /* 0x000fe2000001163b */
[----:B------:R-:W-:Y:S01]  /*30b30*/  FMUL.FTZ R41, R32, R39 ;  /* 0x0000002720297220 */ /* 0x000fe20000410000 */
[----:B------:R-:W-:Y:S01]  /*30b40*/  PRMT R116, R116, 0x5410, R71 ;  /* 0x0000541074747816 */ /* 0x000fe20000000047 */
[----:B------:R-:W-:Y:S01]  /*30b50*/  FMUL.FTZ R43, R32, R37 ;  /* 0x00000025202b7220 */ /* 0x000fe20000410000 */
[----:B------:R-:W-:-:S02]  /*30b60*/  PRMT R112, R112, 0x5410, R59 ;  /* 0x0000541070707816 */ /* 0x000fc4000000003b */
        /* <DEDUP_REMOVED lines=11> */
[----:B------:R-:W-:Y:S01]  /*30c20*/  IMAD.U32 R8, R7, 0x10000, RZ ;  /* 0x0001000007087824 */ /* 0x000fe200078e00ff */
[----:B------:R-:W-:Y:S01]  /*30c30*/  LOP3.LUT R35, R11, 0xffff0000, RZ, 0xc0, !PT ;  /* 0xffff00000b237812 */ /* 0x000fe200078ec0ff */
[----:B------:R-:W-:Y:S01]  /*30c40*/  FMUL.FTZ R32, R33, R118 ;  /* 0x0000007621207220 */ /* 0x000fe20000410000 */
[----:B------:R-:W-:Y:S01]  /*30c50*/  PRMT R113, R113, 0x5410, R42 ;  /* 0x0000541071717816 */ /* 0x000fe2000000002a */
[-C--:B------:R-:W-:Y:S01]  /*30c60*/  FMUL.FTZ R34, R34, R37.reuse ;  /* 0x0000002522227220 */ /* 0x080fe20000410000 */
[----:B------:R-:W-:Y:S01]  /*30c70*/  LOP3.LUT R116, R116, 0xffff0000, RZ, 0xc0, !PT ;  /* 0xffff000074747812 */ /* 0x000fe200078ec0ff */
[-C--:B------:R-:W-:Y:S01]  /*30c80*/  FMUL.FTZ R28, R33, R114.reuse ;  /* 0x00000072211c7220 */ /* 0x080fe20000410000 */
[----:B------:R-:W-:Y:S01]  /*30c90*/  PRMT R117, R117, 0x5410, R38 ;  /* 0x0000541075757816 */ /* 0x000fe20000000026 */
[----:B------:R-:W-:Y:S01]  /*30ca0*/  FFMA.FTZ R33, R29, R114, -R32 ;  /* 0x000000721d217223 */ /* 0x000fe20000010820 */
[----:B------:R-:W-:Y:S01]  /*30cb0*/  LOP3.LUT R112, R112, 0xffff0000, RZ, 0xc0, !PT ;  /* 0xffff000070707812 */ /* 0x000fe200078ec0ff */
[C---:B------:R-:W-:Y:S01]  /*30cc0*/  FFMA.FTZ R39, R8.reuse, R37, -R39 ;  /* 0x0000002508277223 */ /* 0x040fe20000010827 */
[----:B------:R-:W-:Y:S01]  /*30cd0*/  LOP3.LUT R9, R7, 0xffff0000, RZ, 0xc0, !PT ;  /* 0xffff000007097812 */ /* 0x000fe200078ec0ff */
[----:B------:R-:W-:Y:S01]  /*30ce0*/  FFMA.FTZ R34, R8, R41, R34 ;  /* 0x0000002908227223 */ /* 0x000fe20000010022 */
[----:B------:R-:W-:Y:S01]  /*30cf0*/  FFMA.FTZ R118, R29, R118, R28 ;  /* 0x000000761d767223 */ /* 0x000fe2000001001c */
[----:B------:R-:W-:Y:S01]  /*30d00*/  FMUL.FTZ R32, R35, R116 ;  /* 0x0000007423207220 */ /* 0x000fe20000410000 */
[----:B------:R-:W-:-:S02]  /*30d10*/  IMAD.U32 R8, R113, 0x10000, RZ ;  /* 0x0001000071087824 */ /* 0x000fc400078e00ff */
[-C--:B------:R-:W-:Y:S01]  /*30d20*/  FMUL.FTZ R38, R35, R112.reuse ;  /* 0x0000007023267220 */ /* 0x080fe20000410000 */
[----:B------:R-:W-:Y:S02]  /*30d30*/  IMAD.U32 R28, R117, 0x10000, RZ ;  /* 0x00010000751c7824 */ /* 0x000fe400078e00ff */
[----:B------:R-:W-:Y:S01]  /*30d40*/  FFMA.FTZ R112, R9, R112, -R32 ;  /* 0x0000007009707223 */ /* 0x000fe20000010820 */
[----:B------:R-:W-:Y:S02]  /*30d50*/  IMAD.U32 R5, R4, 0x10000, RZ ;  /* 0x0001000004057824 */ /* 0x000fe400078e00ff */
[C---:B------:R-:W-:Y:S01]  /*30d60*/  FMUL.FTZ R29, R30.reuse, R8 ;  /* 0x000000081e1d7220 */ /* 0x040fe20000410000 */
[----:B------:R-:W-:Y:S01]  /*30d70*/  PRMT R111, R111, 0x5410, R40 ;  /* 0x000054106f6f7816 */ /* 0x000fe20000000028 */
[-C--:B------:R-:W-:Y:S01]  /*30d80*/  FMUL.FTZ R32, R30, R28.reuse ;  /* 0x0000001c1e207220 */ /* 0x080fe20000410000 */
[----:B------:R-:W-:Y:S01]  /*30d90*/  LOP3.LUT R117, R117, 0xffff0000, RZ, 0xc0, !PT ;  /* 0xffff000075757812 */ /* 0x000fe200078ec0ff */
[----:B------:R-:W-:Y:S01]  /*30da0*/  FFMA.FTZ R29, R5, R28, R29 ;  /* 0x0000001c051d7223 */ /* 0x000fe2000001001d */
[----:B------:R-:W-:-:S02]  /*30db0*/  IMAD.U32 R11, R10, 0x10000, RZ ;  /* 0x000100000a0b7824 */ /* 0x000fc400078e00ff */
        /* <DEDUP_REMOVED lines=9> */
[C---:B------:R-:W-:Y:S01]  /*30e50*/  IMAD.U32 R7, R6.reuse, 0x10000, RZ ;  /* 0x0001000006077824 */ /* 0x040fe200078e00ff */
[----:B------:R-:W-:Y:S01]  /*30e60*/  LOP3.LUT R111, R111, 0xffff0000, RZ, 0xc0, !PT ;  /* 0xffff00006f6f7812 */ /* 0x000fe200078ec0ff */
[----:B------:R-:W-:Y:S01]  /*30e70*/  FMUL.FTZ R30, R11, R28 ;  /* 0x0000001c0b1e7220 */ /* 0x000fe20000410000 */
[----:B------:R-:W-:Y:S01]  /*30e80*/  LOP3.LUT R6, R6, 0xffff0000, RZ, 0xc0, !PT ;  /* 0xffff000006067812 */ /* 0x000fe200078ec0ff */
[----:B------:R-:W-:Y:S01]  /*30e90*/  FMUL.FTZ R5, R10, R115 ;  /* 0x000000730a057220 */ /* 0x000fe20000410000 */
[-C--:B------:R-:W-:Y:S01]  /*30ea0*/  FMUL.FTZ R31, R31, R113.reuse ;  /* 0x000000711f1f7220 */ /* 0x080fe20000410000 */
[----:B------:R-:W-:Y:S01]  /*30eb0*/  FFMA.FTZ R9, R4, R113, -R9 ;  /* 0x0000007104097223 */ /* 0x000fe20000010809 */
[-C--:B------:R-:W-:Y:S01]  /*30ec0*/  FMUL.FTZ R11, R11, R8.reuse ;  /* 0x000000080b0b7220 */ /* 0x080fe20000410000 */
        /* <DEDUP_REMOVED lines=17> */
[----:B------:R-:W-:-:S07]  /*30fe0*/  IMAD.MOV.U32 R11, RZ, RZ, R34 ;  /* 0x000000ffff0b7224 */ /* 0x000fce00078e0022 */
.L_x_5427:
[----:B------:R-:W-:Y:S05]  /*30ff0*/  BSYNC B3 ;  /* 0x0000000000037941 */ /* 0x000fea0003800000 */
.L_x_5426:
[----:B------:R-:W-:Y:S01]  /*31000*/  R2UR UR4, R78 ;  /* 0x000000004e0472ca */ /* 0x000fe200000e0000 */
[----:B------:R-:W-:Y:S01]  /*31010*/  IMAD.SHL.U32 R29, R12, 0x8, RZ ;  /* 0x000000080c1d7824 */ /* 0x000fe200078e00ff */
[----:B------:R-:W-:Y:S01]  /*31020*/  R2UR UR5, R79 ;  /* 0x000000004f0572ca */ /* 0x000fe200000e0000 */
[--C-:B--2---:R-:W-:Y:S01]  /*31030*/  @!P2 IMAD.WIDE R12, R13, 0x2, R14.reuse ;  /* 0x000000020d0ca825 */ /* 0x104fe200078e020e */
[----:B------:R-:W-:Y:S02]  /*31040*/  @!P2 R2UR UR6, R78 ;  /* 0x000000004e06a2ca */ /* 0x000fe400000e0000 */
[----:B------:R-:W-:Y:S01]  /*31050*/  @!P2 R2UR UR7, R79 ;  /* 0x000000004f07a2ca */ /* 0x000fe200000e0000 */
[----:B------:R-:W-:-:S08]  /*31060*/  IMAD.WIDE R28, R29, 0x2, R14 ;  /* 0x000000021d1c7825 */ /* 0x000fd000078e020e */
[----:B-----5:R0:W-:Y:S04]  /*31070*/  ST.E.128 desc[UR4][R28.64], R4 ;  /* 0x000000041c007985 */ /* 0x0201e8000c101d04 */
[----:B------:R0:W-:Y:S02]  /*31080*/  @!P2 ST.E.128 desc[UR6][R12.64], R8 ;  /* 0x000000080c00a985 */ /* 0x0001e4000c101d06 */
.L_x_5425:
[----:B------:R-:W-:Y:S05]  /*31090*/  BSYNC B2 ;  /* 0x0000000000027941 */ /* 0x000fea0003800000 */
.L_x_5424:
[----:B------:R-:W-:Y:S02]  /*310a0*/  R2UR UR4, R78 ;  /* 0x000000004e0472ca */ /* 0x000fe400000e0000 */
[----:B------:R-:W-:-:S13]  /*310b0*/  R2UR UR5, R79 ;  /* 0x000000004f0572ca */ /* 0x000fda00000e0000 */
[----:B0-----:R-:W3:Y:S01]  /*310c0*/  LD.E.U8 R4, desc[UR4][R82.64] ;  /* 0x0000000452047980 */ /* 0x001ee2000c101100 */
[----:B------:R-:W-:Y:S01]  /*310d0*/  BSSY B2, `(.L_x_5428) ;  /* 0x000009d000027945 */ /* 0x000fe20003800000 */
[----:B---3--:R-:W-:-:S13]  /*310e0*/  LOP3.LUT P1, RZ, R4, 0x2, RZ, 0xc0, !PT ;  /* 0x0000000204ff7812 */ /* 0x008fda000782c0ff */
[----:B------:R-:W-:Y:S05]  /*310f0*/  @!P1 BRA `(.L_x_5429) ;  /* 0x0000000800689947 */ /* 0x000fea0003800000 */
[----:B------:R-:W-:Y:S02]  /*31100*/  R2UR UR4, R78 ;  /* 0x000000004e0472ca */ /* 0x000fe400000e0000 */
[----:B------:R-:W-:-:S13]  /*31110*/  R2UR UR5, R79 ;  /* 0x000000004f0572ca */ /* 0x000fda00000e0000 */
[----:B------:R-:W3:Y:S01]  /*31120*/  LD.E R4, desc[UR4][R80.64+0x4] ;  /* 0x0000040450047980 */ /* 0x000ee2000c101900 */
[----:B------:R-:W-:Y:S01]  /*31130*/  VIADD R29, R102, 0x20 ;  /* 0x00000020661d7836 */ /* 0x000fe20000000000 */
[----:B------:R-:W-:Y:S01]  /*31140*/  SHF.R.S32.HI R10, RZ, 0x1f, R119 ;  /* 0x0000001fff0a7819 */ /* 0x000fe20000011477 */
[----:B------:R-:W-:Y:S01]  /*31150*/  IMAD.IADD R6, R90, 0x1, -R91 ;  /* 0x000000015a067824 */ /* 0x000fe200078e0a5b */
[----:B------:R-:W-:Y:S02]  /*31160*/  R2UR UR6, R78 ;  /* 0x000000004e0672ca */ /* 0x000fe400000e0000 */
[----:B------:R-:W-:Y:S02]  /*31170*/  LEA.HI R10, R10, R119, RZ, 0x3 ;  /* 0x000000770a0a7211 */ /* 0x000fe400078f18ff */
[----:B------:R-:W-:-:S03]  /*31180*/  R2UR UR7, R79 ;  /* 0x000000004f0772ca */ /* 0x000fc600000e0000 */
[----:B------:R-:W-:-:S05]  /*31190*/  IMAD.SHL.U32 R10, R10, 0x40, RZ ;  /* 0x000000400a0a7824 */ /* 0x000fca00078e00ff */
[----:B------:R-:W-:Y:S01]  /*311a0*/  LOP3.LUT R11, R10, 0xfffffe00, RZ, 0xc0, !PT ;  /* 0xfffffe000a0b7812 */ /* 0x000fe200078ec0ff */
[----:B------:R-:W-:Y:S01]  /*311b0*/  BSSY B3, `(.L_x_5430) ;  /* 0x0000085000037945 */ /* 0x000fe20003800000 */
[----:B---3--:R-:W-:-:S04]  /*311c0*/  LEA.HI R4, R4, R4, RZ, 0x1 ;  /* 0x0000000404047211 */ /* 0x008fc800078f08ff */
[----:B------:R-:W-:-:S04]  /*311d0*/  SHF.R.S32.HI R28, RZ, 0x1, R4 ;  /* 0x00000001ff1c7819 */ /* 0x000fc80000011404 */
        /* <DEDUP_REMOVED lines=29> */
[C---:B------:R-:W-:Y:S02]  /*313b0*/  LEA R4, P1, R5.reuse, R84, 0x1 ;  /* 0x0000005405047211 */ /* 0x040fe400078208ff */
        /* <DEDUP_REMOVED lines=12> */
[----:B------:R-:W-:Y:S01]  /*31480*/  SHF.R.U64 R37, R64, 0x10, R65 ;  /* 0x0000001040257819 */ /* 0x000fe20000001241 */
[----:B------:R-:W-:Y:S01]  /*31490*/  IMAD.U32 R28, R5, 0x10000, RZ ;  /* 0x00010000051c7824 */ /* 0x000fe200078e00ff */
        /* <DEDUP_REMOVED lines=86> */
.L_x_5431:
[----:B------:R-:W-:Y:S05]  /*31a00*/  BSYNC B3 ;  /* 0x0000000000037941 */ /* 0x000fea0003800000 */
.L_x_5430:
        /* <DEDUP_REMOVED lines=9> */
.L_x_5429:
[----:B------:R-:W-:Y:S05]  /*31aa0*/  BSYNC B2 ;  /* 0x0000000000027941 */ /* 0x000fea0003800000 */
.L_x_5428:
[----:B------:R-:W-:Y:S02]  /*31ab0*/  R2UR UR4, R78 ;  /* 0x000000004e0472ca */ /* 0x000fe400000e0000 */
[----:B------:R-:W-:-:S13]  /*31ac0*/  R2UR UR5, R79 ;  /* 0x000000004f0572ca */ /* 0x000fda00000e0000 */
[----:B------:R-:W3:Y:S02]  /*31ad0*/  LD.E.U8 R82, desc[UR4][R82.64] ;  /* 0x0000000452527980 */ /* 0x000ee4000c101100 */
[----:B---3--:R-:W-:-:S13]  /*31ae0*/  LOP3.LUT P1, RZ, R82, 0x4, RZ, 0xc0, !PT ;  /* 0x0000000452ff7812 */ /* 0x008fda000782c0ff */
[----:B------:R-:W-:Y:S05]  /*31af0*/  @!P1 BRA `(.L_x_5379) ;  /* 0x0000001800209947 */ /* 0x000fea0003800000 */
[----:B------:R-:W-:Y:S02]  /*31b00*/  R2UR UR4, R78 ;  /* 0x000000004e0472ca */ /* 0x000fe400000e0000 */
[----:B------:R-:W-:-:S13]  /*31b10*/  R2UR UR5, R79 ;  /* 0x000000004f0572ca */ /* 0x000fda00000e0000 */
[----:B------:R-:W3:Y:S01]  /*31b20*/  LD.E R80, desc[UR4][R80.64+0x4] ;  /* 0x0000040450507980 */ /* 0x000ee2000c101900 */
[----:B------:R-:W-:Y:S01]  /*31b30*/  VIADD R31, R102, 0x40 ;  /* 0x00000040661f7836 */ /* 0x000fe20000000000 */
[----:B0-----:R-:W-:Y:S01]  /*31b40*/  SHF.R.S32.HI R10, RZ, 0x1f, R119 ;  /* 0x0000001fff0a7819 */ /* 0x001fe20000011477 */
[----:B------:R-:W-:Y:S01]  /*31b50*/  IMAD.SHL.U32 R7, R119, 0x40, RZ ;  /* 0x0000004077077824 */ /* 0x000fe200078e00ff */
[----:B------:R-:W-:Y:S02]  /*31b60*/  R2UR UR6, R78 ;  /* 0x000000004e0672ca */ /* 0x000fe400000e0000 */
[----:B------:R-:W-:Y:S02]  /*31b70*/  LEA.HI R10, R10, R119, RZ, 0x3 ;  /* 0x000000770a0a7211 */ /* 0x000fe400078f18ff */
[----:B------:R-:W-:Y:S02]  /*31b80*/  LOP3.LUT R9, R7, 0x1c0, RZ, 0xc0, !PT ;  /* 0x000001c007097812 */ /* 0x000fe400078ec0ff */
[----:B------:R-:W-:Y:S01]  /*31b90*/  R2UR UR7, R79 ;  /* 0x000000004f0772ca */ /* 0x000fe200000e0000 */
[----:B------:R-:W-:Y:S01]  /*31ba0*/  IMAD.SHL.U32 R10, R10, 0x40, RZ ;  /* 0x000000400a0a7824 */ /* 0x000fe200078e00ff */
[----:B------:R-:W-:-:S04]  /*31bb0*/  SHF.R.U32.HI R28, RZ, 0x3, R9 ;  /* 0x00000003ff1c7819 */ /* 0x000fc80000011609 */
[----:B------:R-:W-:Y:S01]  /*31bc0*/  LOP3.LUT R11, R10, 0xfffffe00, RZ, 0xc0, !PT ;  /* 0xfffffe000a0b7812 */ /* 0x000fe200078ec0ff */
[----:B------:R-:W-:Y:S01]  /*31bd0*/  BSSY B2, `(.L_x_5432) ;  /* 0x0000081000027945 */ /* 0x000fe20003800000 */
[----:B---3--:R-:W-:-:S04]  /*31be0*/  LEA.HI R4, R80, R80, RZ, 0x1 ;  /* 0x0000005050047211 */ /* 0x008fc800078f08ff */
[----:B------:R-:W-:-:S04]  /*31bf0*/  SHF.R.S32.HI R12, RZ, 0x1, R4 ;  /* 0x00000001ff0c7819 */ /* 0x000fc80000011404 */
[----:B------:R-:W-:-:S04]  /*31c00*/  ISETP.GE.AND P1, PT, R31, R12, PT ;  /* 0x0000000c1f00720c */ /* 0x000fc80003f26270 */
[----:B------:R-:W-:-:S05]  /*31c10*/  SEL R4, R12, RZ, P1 ;  /* 0x000000ff0c047207 */ /* 0x000fca0000800000 */
[----:B------:R-:W-:-:S04]  /*31c20*/  IMAD.IADD R4, R31, 0x1, R4 ;  /* 0x000000011f047824 */ /* 0x000fc800078e0204 */
[----:B------:R-:W-:Y:S01]  /*31c30*/  @P1 IMAD.IADD R91, R90, 0x1, -R91 ;  /* 0x000000015a5b1824 */ /* 0x000fe200078e0a5b */
[----:B------:R-:W-:-:S04]  /*31c40*/  SHF.R.S32.HI R5, RZ, 0x1f, R4 ;  /* 0x0000001fff057819 */ /* 0x000fc80000011404 */
[----:B------:R-:W-:Y:S02]  /*31c50*/  SHF.R.S32.HI R8, RZ, 0x1f, R91 ;  /* 0x0000001fff087819 */ /* 0x000fe4000001145b */
[CC--:B------:R-:W-:Y:S02]  /*31c60*/  LEA.HI R6, R5.reuse, R4.reuse, RZ, 0x3 ;  /* 0x0000000405067211 */ /* 0x0c0fe400078f18ff */
[----:B------:R-:W-:Y:S02]  /*31c70*/  LEA.HI R8, R8, R91, RZ, 0x4 ;  /* 0x0000005b08087211 */ /* 0x000fe400078f20ff */
[----:B------:R-:W-:Y:S02]  /*31c80*/  SHF.R.S32.HI R13, RZ, 0x3, R6 ;  /* 0x00000003ff0d7819 */ /* 0x000fe40000011406 */
[----:B------:R-:W-:Y:S02]  /*31c90*/  LEA.HI R4, R5, R4, RZ, 0x6 ;  /* 0x0000000405047211 */ /* 0x000fe400078f30ff */
[----:B------:R-:W-:-:S02]  /*31ca0*/  LEA.HI.SX32 R8, R8, R13, 0x1c ;  /* 0x0000000d08087211 */ /* 0x000fc400078fe2ff */
[----:B------:R-:W-:Y:S02]  /*31cb0*/  SHF.R.S32.HI R4, RZ, 0x6, R4 ;  /* 0x00000006ff047819 */ /* 0x000fe40000011404 */
[----:B------:R-:W-:Y:S01]  /*31cc0*/  SHF.R.S32.HI R7, RZ, 0x1f, R8 ;  /* 0x0000001fff077819 */ /* 0x000fe20000011408 */
[----:B------:R-:W-:Y:S01]  /*31cd0*/  IMAD.SHL.U32 R29, R8, 0x8, RZ ;  /* 0x00000008081d7824 */ /* 0x000fe200078e00ff */
[----:B------:R-:W-:Y:S01]  /*31ce0*/  LOP3.LUT R6, R9, 0x38, R6, 0xf8, !PT ;  /* 0x0000003809067812 */ /* 0x000fe200078ef806 */
[----:B------:R-:W-:Y:S01]  /*31cf0*/  IMAD R4, R4, 0x1800, R11 ;  /* 0x0000180004047824 */ /* 0x000fe200078e020b */
[----:B------:R-:W-:Y:S02]  /*31d00*/  LEA.HI R7, R7, R8, RZ, 0x3 ;  /* 0x0000000807077211 */ /* 0x000fe400078f18ff */
[----:B------:R-:W-:Y:S02]  /*31d10*/  LOP3.LUT R5, R6, R28, RZ, 0x3c, !PT ;  /* 0x0000001c06057212 */ /* 0x000fe400078e3cff */
[----:B------:R-:W-:-:S02]  /*31d20*/  SHF.R.S32.HI R8, RZ, 0x3, R7 ;  /* 0x00000003ff087819 */ /* 0x000fc40000011407 */
[----:B------:R-:W-:Y:S01]  /*31d30*/  LOP3.LUT R7, R9, 0x38, R29, 0xf8, !PT ;  /* 0x0000003809077812 */ /* 0x000fe200078ef81d */
[----:B------:R-:W-:Y:S02]  /*31d40*/  IMAD.IADD R5, R4, 0x1, R5 ;  /* 0x0000000104057824 */ /* 0x000fe400078e0205 */
[----:B------:R-:W-:Y:S01]  /*31d50*/  IMAD R8, R8, 0x1800, R11 ;  /* 0x0000180008087824 */ /* 0x000fe200078e020b */
[----:B------:R-:W-:Y:S02]  /*31d60*/  LOP3.LUT R7, R7, R28, RZ, 0x3c, !PT ;  /* 0x0000001c07077212 */ /* 0x000fe400078e3cff */
[----:B------:R-:W-:-:S03]  /*31d70*/  IADD3 R5, P1, R100, R5, RZ ;  /* 0x0000000564057210 */ /* 0x000fc60007f3e0ff */
[----:B------:R-:W-:Y:S02]  /*31d80*/  IMAD.IADD R7, R8, 0x1, R7 ;  /* 0x0000000108077824 */ /* 0x000fe400078e0207 */
[--C-:B------:R-:W-:Y:S01]  /*31d90*/  IMAD.X R6, RZ, RZ, R101.reuse, P1 ;  /* 0x000000ffff067224 */ /* 0x100fe200008e0665 */
[C---:B------:R-:W-:Y:S02]  /*31da0*/  LEA R4, P1, R5.reuse, R84, 0x1 ;  /* 0x0000005405047211 */ /* 0x040fe400078208ff */
[----:B------:R-:W-:Y:S02]  /*31db0*/  IADD3 R7, P2, R100, R7, RZ ;  /* 0x0000000764077210 */ /* 0x000fe40007f5e0ff */
[----:B------:R-:W-:Y:S02]  /*31dc0*/  LEA.HI.X R5, R5, R85, R6, 0x1, P1 ;  /* 0x0000005505057211 */ /* 0x000fe400008f0c06 */
[----:B------:R-:W-:Y:S01]  /*31dd0*/  ISETP.GE.AND P1, PT, R31, R12, PT ;  /* 0x0000000c1f00720c */ /* 0x000fe20003f26270 */
[----:B------:R-:W-:Y:S01]  /*31de0*/  IMAD.X R101, RZ, RZ, R101, P2 ;  /* 0x000000ffff657224 */ /* 0x000fe200010e0665 */
[----:B------:R-:W-:-:S04]  /*31df0*/  LEA R8, P2, R7, R84, 0x1 ;  /* 0x0000005407087211 */ /* 0x000fc800078408ff */
[----:B------:R-:W-:Y:S02]  /*31e00*/  LEA.HI.X R9, R7, R85, R101, 0x1, P2 ;  /* 0x0000005507097211 */ /* 0x000fe400010f0c65 */
[----:B------:R-:W5:Y:S04]  /*31e10*/  LD.E.128 R4, desc[UR4][R4.64] ;  /* 0x0000000404047980 */ /* 0x000f68000c101d00 */
[----:B------:R-:W5:Y:S01]  /*31e20*/  LD.E.128 R8, desc[UR6][R8.64] ;  /* 0x0000000608087980 */ /* 0x000f62000c101d00 */
[----:B------:R-:W-:Y:S05]  /*31e30*/  @P1 BRA `(.L_x_5433) ;  /* 0x0000000400681947 */ /* 0x000fea0003800000 */
        /* <DEDUP_REMOVED lines=14> */
[----:B------:R-:W-:Y:S02]  /*31f20*/  SHF.R.U32.HI R50, RZ, 0x10, R51 ;  /* 0x00000010ff327819 */ /* 0x000fe40000011633 */
[----:B------:R-:W-:Y:S02]  /*31f30*/  SHF.R.U32.HI R62, RZ, 0x10, R63 ;  /* 0x00000010ff3e7819 */ /* 0x000fe4000001163f */
[----:B------:R-:W-:Y:S01]  /*31f40*/  PRMT R98, R98, 0x5410, R37 ;  /* 0x0000541062627816 */ /* 0x000fe20000000025 */
[----:B------:R-:W-:Y:S01]  /*31f50*/  IMAD.U32 R37, R95, 0x10000, RZ ;  /* 0x000100005f257824 */ /* 0x000fe200078e00ff */
[----:B------:R-:W-:Y:S01]  /*31f60*/  PRMT R96, R96, 0x5410, R41 ;  /* 0x0000541060607816 */ /* 0x000fe20000000029 */
[----:B------:R-:W-:Y:S01]  /*31f70*/  FMUL.FTZ R41, R32, R39 ;  /* 0x0000002720297220 */ /* 0x000fe20000410000 */
[----:B------:R-:W-:-:S02]  /*31f80*/  LOP3.LUT R33, R9, 0xffff0000, RZ, 0xc0, !PT ;  /* 0xffff000009217812 */ /* 0x000fc400078ec0ff */
[----:B------:R-:W-:Y:S01]  /*31f90*/  PRMT R93, R93, 0x5410, R50 ;  /* 0x000054105d5d7816 */ /* 0x000fe20000000032 */
[-C--:B------:R-:W-:Y:S01]  /*31fa0*/  FFMA.FTZ R36, R12, R37.reuse, -R41 ;  /* 0x000000250c247223 */ /* 0x080fe20000010829 */
[----:B------:R-:W-:Y:S02]  /*31fb0*/  PRMT R97, R97, 0x5410, R62 ;  /* 0x0000541061617816 */ /* 0x000fe4000000003e */
[----:B------:R-:W-:Y:S02]  /*31fc0*/  LOP3.LUT R99, R99, 0xffff0000, RZ, 0xc0, !PT ;  /* 0xffff000063637812 */ /* 0x000fe400078ec0ff */
[----:B------:R-:W-:Y:S01]  /*31fd0*/  PRMT R94, R94, 0x5410, R43 ;  /* 0x000054105e5e7816 */ /* 0x000fe2000000002b */
[----:B------:R-:W-:Y:S01]  /*31fe0*/  FMUL.FTZ R43, R32, R37 ;  /* 0x00000025202b7220 */ /* 0x000fe20000410000 */
[----:B------:R-:W-:Y:S01]  /*31ff0*/  LOP3.LUT R95, R95, 0xffff0000, RZ, 0xc0, !PT ;  /* 0xffff00005f5f7812 */ /* 0x000fe200078ec0ff */
[----:B------:R-:W-:Y:S01]  /*32000*/  IMAD.U32 R41, R97, 0x10000, RZ ;  /* 0x0001000061297824 */ /* 0x000fe200078e00ff */
[----:B------:R-:W-:Y:S01]  /*32010*/  LOP3.LUT R28, R5, 0xffff0000, RZ, 0xc0, !PT ;  /* 0xffff0000051c7812 */ /* 0x000fe200078ec0ff */
[----:B------:R-:W-:Y:S01]  /*32020*/  FMUL.FTZ R45, R33, R99 ;  /* 0x00000063212d7220 */ /* 0x000fe20000410000 */
[----:B------:R-:W-:-:S02]  /*32030*/  IMAD.U32 R37, R93, 0x10000, RZ ;  /* 0x000100005d257824 */ /* 0x000fc400078e00ff */
[----:B------:R-:W-:Y:S01]  /*32040*/  FFMA.FTZ R43, R12, R39, R43 ;  /* 0x000000270c2b7223 */ /* 0x000fe2000001002b */
[----:B------:R-:W-:Y:S01]  /*32050*/  FMUL.FTZ R33, R33, R95 ;  /* 0x0000005f21217220 */ /* 0x000fe20000410000 */
[----:B------:R-:W-:Y:S01]  /*32060*/  LOP3.LUT R35, R11, 0xffff0000, RZ, 0xc0, !PT ;  /* 0xffff00000b237812 */ /* 0x000fe200078ec0ff */
[C---:B------:R-:W-:Y:S01]  /*32070*/  FMUL.FTZ R39, R34.reuse, R41 ;  /* 0x0000002922277220 */ /* 0x040fe20000410000 */
[----:B------:R-:W-:Y:S01]  /*32080*/  LOP3.LUT R32, R97, 0xffff0000, RZ, 0xc0, !PT ;  /* 0xffff000061207812 */ /* 0x000fe200078ec0ff */
[----:B------:R-:W-:Y:S01]  /*32090*/  FMUL.FTZ R38, R34, R37 ;  /* 0x0000002522267220 */ /* 0x000fe20000410000 */
[----:B------:R-:W-:Y:S01]  /*320a0*/  LOP3.LUT R12, R93, 0xffff0000, RZ, 0xc0, !PT ;  /* 0xffff00005d0c7812 */ /* 0x000fe200078ec0ff */
[----:B------:R-:W-:Y:S01]  /*320b0*/  FFMA.FTZ R45, R28, R95, -R45 ;  /* 0x0000005f1c2d7223 */ /* 0x000fe2000001082d */
[----:B------:R-:W-:Y:S01]  /*320c0*/  LOP3.LUT R31, R8, 0xffff0000, RZ, 0xc0, !PT ;  /* 0xffff0000081f7812 */ /* 0x000fe200078ec0ff */
[C---:B------:R-:W-:Y:S02]  /*320d0*/  IMAD.U32 R8, R7.reuse, 0x10000, RZ ;  /* 0x0001000007087824 */ /* 0x040fe400078e00ff */
[----:B------:R-:W-:Y:S01]  /*320e0*/  FFMA.FTZ R34, R28, R99, R33 ;  /* 0x000000631c227223 */ /* 0x000fe20000010021 */
[----:B------:R-:W-:Y:S01]  /*320f0*/  LOP3.LUT R9, R7, 0xffff0000, RZ, 0xc0, !PT ;  /* 0xffff000007097812 */ /* 0x000fe200078ec0ff */
[----:B------:R-:W-:-:S02]  /*32100*/  IMAD.U32 R28, R98, 0x10000, RZ ;  /* 0x00010000621c7824 */ /* 0x000fc400078e00ff */
[C---:B------:R-:W-:Y:S01]  /*32110*/  FMUL.FTZ R40, R35.reuse, R32 ;  /* 0x0000002023287220 */ /* 0x040fe20000410000 */
[-C--:B------:R-:W-:Y:S01]  /*32120*/  FMUL.FTZ R42, R35, R12.reuse ;  /* 0x0000000c232a7220 */ /* 0x080fe20000410000 */
[----:B------:R-:W-:Y:S01]  /*32130*/  LOP3.LUT R98, R98, 0xffff0000, RZ, 0xc0, !PT ;  /* 0xffff000062627812 */ /* 0x000fe200078ec0ff */
[C---:B------:R-:W-:Y:S01]  /*32140*/  FFMA.FTZ R39, R8.reuse, R37, -R39 ;  /* 0x0000002508277223 */ /* 0x040fe20000010827 */
[----:B------:R-:W-:Y:S01]  /*32150*/  FFMA.FTZ R38, R8, R41, R38 ;  /* 0x0000002908267223 */ /* 0x000fe20000010026 */
[C---:B------:R-:W-:Y:S01]  /*32160*/  IMAD.U32 R8, R94.reuse, 0x10000, RZ ;  /* 0x000100005e087824 */ /* 0x040fe200078e00ff */
[----:B------:R-:W-:Y:S01]  /*32170*/  LOP3.LUT R94, R94, 0xffff0000, RZ, 0xc0, !PT ;  /* 0xffff00005e5e7812 */ /* 0x000fe200078ec0ff */
[C---:B------:R-:W-:Y:S01]  /*32180*/  IMAD.U32 R5, R4.reuse, 0x10000, RZ ;  /* 0x0001000004057824 */ /* 0x040fe200078e00ff */
[----:B------:R-:W-:Y:S01]  /*32190*/  LOP3.LUT R4, R4, 0xffff0000, RZ, 0xc0, !PT ;  /* 0xffff000004047812 */ /* 0x000fe200078ec0ff */
[C---:B------:R-:W-:Y:S01]  /*321a0*/  FFMA.FTZ R40, R9.reuse, R12, -R40 ;  /* 0x0000000c09287223 */ /* 0x040fe20000010828 */
[----:B------:R-:W-:Y:S01]  /*321b0*/  FFMA.FTZ R37, R9, R32, R42 ;  /* 0x0000002009257223 */ /* 0x000fe2000001002a */
[C---:B------:R-:W-:Y:S01]  /*321c0*/  FMUL.FTZ R9, R31.reuse, R98 ;  /* 0x000000621f097220 */ /* 0x040fe20000410000 */
[C---:B------:R-:W-:Y:S01]  /*321d0*/  FMUL.FTZ R12, R30.reuse, R28 ;  /* 0x0000001c1e0c7220 */ /* 0x040fe20000410000 */
[----:B------:R-:W-:Y:S01]  /*321e0*/  FMUL.FTZ R33, R30, R8 ;  /* 0x000000081e217220 */ /* 0x000fe20000410000 */
[----:B------:R-:W-:Y:S01]  /*321f0*/  FMUL.FTZ R35, R31, R94 ;  /* 0x0000005e1f237220 */ /* 0x000fe20000410000 */
[----:B------:R-:W-:-:S02]  /*32200*/  IMAD.U32 R11, R10, 0x10000, RZ ;  /* 0x000100000a0b7824 */ /* 0x000fc400078e00ff */
[----:B------:R-:W-:Y:S01]  /*32210*/  FFMA.FTZ R31, R4, R94, -R9 ;  /* 0x0000005e041f7223 */ /* 0x000fe20000010809 */
[----:B------:R-:W-:Y:S01]  /*32220*/  LOP3.LUT R10, R10, 0xffff0000, RZ, 0xc0, !PT ;  /* 0xffff00000a0a7812 */ /* 0x000fe200078ec0ff */
[C---:B------:R-:W-:Y:S01]  /*32230*/  FFMA.FTZ R30, R5.reuse, R8, -R12 ;  /* 0x00000008051e7223 */ /* 0x040fe2000001080c */
[----:B------:R-:W-:Y:S01]  /*32240*/  FFMA.FTZ R33, R5, R28, R33 ;  /* 0x0000001c05217223 */ /* 0x000fe20000010021 */
        /* <DEDUP_REMOVED lines=25> */
.L_x_5433:
[----:B------:R-:W-:Y:S05]  /*323e0*/  BSYNC B2 ;  /* 0x0000000000027941 */ /* 0x000fea0003800000 */
.L_x_5432:
[----:B------:R-:W-:Y:S01]  /*323f0*/  R2UR UR4, R78 ;  /* 0x000000004e0472ca */ /* 0x000fe200000e0000 */
[----:B------:R-:W-:Y:S01]  /*32400*/  IMAD.SHL.U32 R13, R13, 0x8, RZ ;  /* 0x000000080d0d7824 */ /* 0x000fe200078e00ff */
[----:B------:R-:W-:Y:S02]  /*32410*/  R2UR UR5, R79 ;  /* 0x000000004f0572ca */ /* 0x000fe400000e0000 */
[----:B------:R-:W-:Y:S01]  /*32420*/  ISETP.GE.AND P1, PT, R29, R90, PT ;  /* 0x0000005a1d00720c */ /* 0x000fe20003f26270 */
[----:B--2---:R-:W-:-:S10]  /*32430*/  IMAD.WIDE R12, R13, 0x2, R14 ;  /* 0x000000020d0c7825 */ /* 0x004fd400078e020e */
[----:B-----5:R4:W-:Y:S02]  /*32440*/  ST.E.128 desc[UR4][R12.64], R4 ;  /* 0x000000040c007985 */ /* 0x0209e4000c101d04 */
[----:B------:R-:W-:Y:S05]  /*32450*/  @P1 BRA `(.L_x_5379) ;  /* 0x0000000c00c81947 */ /* 0x000fea0003800000 */
[----:B------:R-:W-:Y:S01]  /*32460*/  R2UR UR4, R78 ;  /* 0x000000004e0472ca */ /* 0x000fe200000e0000 */
[----:B------:R-:W-:Y:S01]  /*32470*/  IMAD.WIDE R14, R29, 0x2, R14 ;  /* 0x000000021d0e7825 */ /* 0x000fe200078e020e */
[----:B------:R-:W-:-:S13]  /*32480*/  R2UR UR5, R79 ;  /* 0x000000004f0572ca */ /* 0x000fda00000e0000 */
[----:B------:R0:W-:Y:S01]  /*32490*/  ST.E.128 desc[UR4][R14.64], R8 ;  /* 0x000000080e007985 */ /* 0x0001e2000c101d04 */
[----:B------:R-:W-:Y:S05]  /*324a0*/  BRA `(.L_x_5379) ;  /* 0x0000000c00b47947 */ /* 0x000fea0003800000 */
.L_x_5343:
[----:B------:R-:W2:Y:S01]  /*324b0*/  LDL.64 R4, [R75+0x10] ;  /* 0x000010004b047983 */ /* 0x000ea20000100a00 */
[----:B------:R-:W-:Y:S02]  /*324c0*/  R2UR UR4, R78 ;  /* 0x000000004e0472ca */ /* 0x000fe400000e0000 */
[----:B------:R-:W-:Y:S01]  /*324d0*/  R2UR UR5, R79 ;  /* 0x000000004f0572ca */ /* 0x000fe200000e0000 */
[----:B------:R0:W5:Y:S04]  /*324e0*/  LDL R6, [R76] ;  /* 0x000000004c067983 */ /* 0x0001680000100800 */
[----:B------:R0:W5:Y:S08]  /*324f0*/  LDL R7, [R76+0x4] ;  /* 0x000004004c077983 */ /* 0x0001700000100800 */
[----:B--2---:R-:W2:Y:S01]  /*32500*/  LD.E R8, desc[UR4][R4.64+0x1c] ;  /* 0x00001c0404087980 */ /* 0x004ea2000c101900 */
[----:B------:R-:W-:Y:S01]  /*32510*/  BSSY B2, `(.L_x_5434) ;  /* 0x0000005000027945 */ /* 0x000fe20003800000 */
[----:B--2---:R-:W-:-:S04]  /*32520*/  LOP3.LUT R8, R8, 0x1, RZ, 0xfc, !PT ;  /* 0x0000000108087812 */ /* 0x004fc800078efcff */
[----:B------:R-:W-:-:S13]  /*32530*/  ISETP.NE.AND P1, PT, R8, 0x3, PT ;  /* 0x000000030800780c */ /* 0x000fda0003f25270 */
[----:B0-----:R-:W-:Y:S05]  /*32540*/  @!P1 BRA `(.L_x_5435) ;  /* 0x0000000000049947 */ /* 0x001fea0003800000 */
[----:B------:R-:W-:Y:S01]  /*32550*/  BPT.TRAP 0x1 ;  /* 0x000000040000795c */ /* 0x000fe20000300000 */
.L_x_5435:
[----:B------:R-:W-:Y:S05]  /*32560*/  BSYNC B2 ;  /* 0x0000000000027941 */ /* 0x000fea0003800000 */
.L_x_5434:
        /* <DEDUP_REMOVED lines=9> */
.L_x_5461:
[----:B------:R-:W-:Y:S05]  /*32600*/  BSYNC B2 ;  /* 0x0000000000027941 */ /* 0x000fea0003800000 */
.L_x_5436:
[----:B------:R-:W2:Y:S01]  /*32610*/  LDL.64 R28, [R75+0x20] ;  /* 0x000020004b1c7983 */ /* 0x000ea20000100a00 */
[C---:B------:R-:W-:Y:S02]  /*32620*/  R2UR UR4, R78.reuse ;  /* 0x000000004e0472ca */ /* 0x040fe400000e0000 */
[C---:B------:R-:W-:Y:S01]  /*32630*/  R2UR UR5, R79.reuse ;  /* 0x000000004f0572ca */ /* 0x040fe200000e0000 */
[----:B------:R-:W3:Y:S01]  /*32640*/  LDL.64 R4, [R75+0x18] ;  /* 0x000018004b047983 */ /* 0x000ee20000100a00 */
[C---:B------:R-:W-:Y:S02]  /*32650*/  R2UR UR6, R78.reuse ;  /* 0x000000004e0672ca */ /* 0x040fe400000e0000 */
[C---:B------:R-:W-:Y:S01]  /*32660*/  R2UR UR7, R79.reuse ;  /* 0x000000004f0772ca */ /* 0x040fe200000e0000 */
[----:B------:R-:W4:Y:S01]  /*32670*/  LDL R14, [R76] ;  /* 0x000000004c0e7983 */ /* 0x000f220000100800 */
[----:B------:R-:W-:Y:S02]  /*32680*/  R2UR UR10, R78 ;  /* 0x000000004e0a72ca */ /* 0x000fe400000e0000 */
[----:B------:R-:W-:-:S02]  /*32690*/  R2UR UR11, R79 ;  /* 0x000000004f0b72ca */ /* 0x000fc400000e0000 */
[C---:B------:R-:W-:Y:S02]  /*326a0*/  R2UR UR12, R78.reuse ;  /* 0x000000004e0c72ca */ /* 0x040fe400000e0000 */
[C---:B------:R-:W-:Y:S02]  /*326b0*/  R2UR UR13, R79.reuse ;  /* 0x000000004f0d72ca */ /* 0x040fe400000e0000 */
[----:B------:R-:W-:Y:S02]  /*326c0*/  R2UR UR8, R78 ;  /* 0x000000004e0872ca */ /* 0x000fe400000e0000 */
[----:B------:R-:W-:Y:S01]  /*326d0*/  R2UR UR9, R79 ;  /* 0x000000004f0972ca */ /* 0x000fe200000e0000 */
[----:B--2---:R-:W2:Y:S04]  /*326e0*/  LD.E.64 R36, desc[UR4][R28.64+0xa0] ;  /* 0x0000a0041c247980 */ /* 0x004ea8000c101b00 */
[----:B0-----:R-:W4:Y:S04]  /*326f0*/  LD.E.64 R6, desc[UR6][R28.64+0x58] ;  /* 0x000058061c067980 */ /* 0x001f28000c101b00 */
[----:B------:R-:W4:Y:S04]  /*32700*/  LD.E R15, desc[UR10][R28.64+0x30] ;  /* 0x0000300a1c0f7980 */ /* 0x000f28000c101900 */
[----:B------:R-:W4:Y:S04]  /*32710*/  LD.E R31, desc[UR12][R28.64+0x1c] ;  /* 0x00001c0c1c1f7980 */ /* 0x000f28000c101900 */
[----:B------:R-:W4:Y:S04]  /*32720*/  LD.E.64 R8, desc[UR8][R28.64+0x60] ;  /* 0x000060081c087980 */ /* 0x000f28000c101b00 */
[----:B------:R-:W4:Y:S04]  /*32730*/  LD.E.64 R10, desc[UR6][R28.64+0x68] ;  /* 0x000068061c0a7980 */ /* 0x000f28000c101b00 */
[----:B---3--:R-:W5:Y:S04]  /*32740*/  LD.E R30, desc[UR4][R4.64] ;  /* 0x00000004041e7980 */ /* 0x008f68000c101900 */
[----:B------:R0:W5:Y:S01]  /*32750*/  LD.E.64 R32, desc[UR6][R4.64+0x8] ;  /* 0x0000080604207980 */ /* 0x000162000c101b00 */
[----:B------:R-:W-:Y:S01]  /*32760*/  UMOV UR4, 0xffffffff ;  /* 0xffffffff00047882 */ /* 0x000fe20000000000 */
[----:B--2---:R-:W-:Y:S01]  /*32770*/  SHF.R.S32.HI R35, RZ, 0x1f, R37 ;  /* 0x0000001fff237819 */ /* 0x004fe20000011425 */
[----:B----4-:R-:W-:-:S02]  /*32780*/  IMAD R7, R7, R37, RZ ;  /* 0x0000002507077224 */ /* 0x010fc400078e02ff */
[----:B------:R-:W-:-:S04]  /*32790*/  IMAD.WIDE.U32 R12, R6, R37, RZ ;  /* 0x00000025060c7225 */ /* 0x000fc800078e00ff */
[----:B------:R-:W-:Y:S01]  /*327a0*/  IMAD R7, R6, R35, R7 ;  /* 0x0000002306077224 */ /* 0x000fe200078e0207 */
[----:B------:R-:W-:Y:S01]  /*327b0*/  SHF.R.S32.HI R6, RZ, 0x1f, R15 ;  /* 0x0000001fff067819 */ /* 0x000fe2000001140f */
[----:B------:R-:W-:Y:S01]  /*327c0*/  IMAD R31, R24, -0x60, R31 ;  /* 0xffffffa0181f7824 */ /* 0x000fe200078e021f */
[----:B------:R-:W-:Y:S02]  /*327d0*/  SHF.R.S32.HI R35, RZ, 0x1f, R36 ;  /* 0x0000001fff237819 */ /* 0x000fe40000011424 */
[----:B------:R-:W-:Y:S01]  /*327e0*/  LEA.HI R6, R6, R15, RZ, 0x2 ;  /* 0x0000000f06067211 */ /* 0x000fe200078f10ff */
[----:B------:R-:W-:Y:S02]  /*327f0*/  IMAD.IADD R13, R13, 0x1, R7 ;  /* 0x000000010d0d7824 */ /* 0x000fe400078e0207 */
[-C--:B------:R-:W-:Y:S01]  /*32800*/  IMAD R9, R9, R36.reuse, RZ ;  /* 0x0000002409097224 */ /* 0x080fe200078e02ff */
[----:B------:R-:W-:Y:S02]  /*32810*/  VIMNMX R34, R31, 0x60, PT ;  /* 0x000000601f227848 */ /* 0x000fe40003fe0100 */
[----:B------:R-:W-:Y:S01]  /*32820*/  SHF.R.S32.HI R7, RZ, 0x2, R6 ;  /* 0x00000002ff077819 */ /* 0x000fe20000011406 */
[----:B------:R-:W-:Y:S01]  /*32830*/  IMAD R9, R8, R35, R9 ;  /* 0x0000002308097224 */ /* 0x000fe200078e0209 */
[----:B------:R-:W-:Y:S01]  /*32840*/  LOP3.LUT R6, R6, 0x1ffffffc, RZ, 0xc0, !PT ;  /* 0x1ffffffc06067812 */ /* 0x000fe200078ec0ff */
[----:B0-----:R-:W-:-:S04]  /*32850*/  IMAD.WIDE.U32 R4, R8, R36, R12 ;  /* 0x0000002408047225 */ /* 0x001fc800078e000c */
[----:B------:R-:W-:Y:S01]  /*32860*/  IMAD.IADD R36, R34, 0x1, -R7 ;  /* 0x0000000122247824 */ /* 0x000fe200078e0a07 */
[----:B------:R-:W-:Y:S01]  /*32870*/  LEA R8, P2, R4, R10, 0x1 ;  /* 0x0000000a04087211 */ /* 0x000fe200078408ff */
[----:B------:R-:W-:Y:S02]  /*32880*/  IMAD R7, R14, 0x4800, RZ ;  /* 0x000048000e077824 */ /* 0x000fe400078e02ff */
[----:B------:R-:W-:Y:S02]  /*32890*/  IMAD.IADD R9, R5, 0x1, R9 ;  /* 0x0000000105097824 */ /* 0x000fe400078e0209 */
[----:B------:R-:W-:Y:S01]  /*328a0*/  IMAD.IADD R6, R15, 0x1, -R6 ;  /* 0x000000010f067824 */ /* 0x000fe200078e0a06 */
[----:B------:R-:W-:Y:S02]  /*328b0*/  ISETP.GE.AND P1, PT, R36, 0x1, PT ;  /* 0x000000012400780c */ /* 0x000fe40003f26270 */
[----:B------:R-:W-:Y:S01]  /*328c0*/  LEA.HI.X R9, R4, R11, R9, 0x1, P2 ;  /* 0x0000000b04097211 */ /* 0x000fe200010f0c09 */
[----:B------:R-:W-:Y:S01]  /*328d0*/  IMAD.SHL.U32 R35, R6, 0x8, RZ ;  /* 0x0000000806237824 */ /* 0x000fe200078e00ff */
[----:B------:R-:W-:Y:S01]  /*328e0*/  SHF.R.S32.HI R31, RZ, 0x1f, R7 ;  /* 0x0000001fff1f7819 */ /* 0x000fe20000011407 */
[----:B------:R-:W-:Y:S08]  /*328f0*/  BRA.DIV UR4, `(.L_x_5438) ;  /* 0x0000001204607947 */ /* 0x000ff0000b800000 */
[----:B------:R0:W1:Y:S04]  /*32900*/  SHFL.IDX PT, R5, R9, RZ, 0x1c1f ;  /* 0x001c1fff09057589 */ /* 0x00006800000e0000 */
[----:B------:R0:W2:Y:S02]  /*32910*/  SHFL.IDX PT, R14, R8, RZ, 0x1c1f ;  /* 0x001c1fff080e7589 */ /* 0x0000a400000e0000 */
.L_x_5465:
[C---:B-----5:R-:W-:Y:S01]  /*32920*/  IADD3 R11, P2, R30.reuse, R7, RZ ;  /* 0x000000071e0b7210 */ /* 0x060fe20007f5e0ff */
[----:B------:R-:W-:Y:S01]  /*32930*/  BSSY B2, `(.L_x_5439) ;  /* 0x0000052000027945 */ /* 0x000fe20003800000 */
[----:B-1----:R-:W-:Y:S02]  /*32940*/  IMAD.MOV.U32 R15, RZ, RZ, R5 ;  /* 0x000000ffff0f7224 */ /* 0x002fe400078e0005 */
[----:B------:R-:W-:Y:S02]  /*32950*/  LEA.HI.X.SX32 R31, R30, R31, 0x1, P2 ;  /* 0x0000001f1e1f7211 */ /* 0x000fe400010f0eff */
[----:B------:R-:W-:-:S04]  /*32960*/  LEA R30, P2, R11, R32, 0x1 ;  /* 0x000000200b1e7211 */ /* 0x000fc800078408ff */
[----:B------:R-:W-:Y:S01]  /*32970*/  LEA.HI.X R31, R11, R33, R31, 0x1, P2 ;  /* 0x000000210b1f7211 */ /* 0x000fe200010f0c1f */
[----:B------:R-:W-:Y:S01]  /*32980*/  IMAD.WIDE R32, R7, 0x2, R32 ;  /* 0x0000000207207825 */ /* 0x000fe200078e0220 */
[----:B------:R-:W-:Y:S07]  /*32990*/  @!P1 BRA `(.L_x_5440) ;  /* 0x00000004002c9947 */ /* 0x000fee0003800000 */
[----:B------:R-:W-:Y:S02]  /*329a0*/  R2UR UR4, R78 ;  /* 0x000000004e0472ca */ /* 0x000fe400000e0000 */
[----:B------:R-:W-:-:S13]  /*329b0*/  R2UR UR5, R79 ;  /* 0x000000004f0572ca */ /* 0x000fda00000e0000 */
[----:B------:R-:W3:Y:S02]  /*329c0*/  LD.E.U8 R12, desc[UR4][R28.64+0x98] ;  /* 0x000098041c0c7980 */ /* 0x000ee4000c101100 */
[----:B---3--:R-:W-:-:S04]  /*329d0*/  LOP3.LUT R4, R12, 0x1, RZ, 0xc0, !PT ;  /* 0x000000010c047812 */ /* 0x008fc800078ec0ff */
[----:B------:R-:W-:-:S13]  /*329e0*/  ISETP.NE.U32.AND P1, PT, R4, 0x1, PT ;  /* 0x000000010400780c */ /* 0x000fda0003f25070 */
[----:B------:R-:W-:Y:S02]  /*329f0*/  @!P1 R2UR UR4, R78 ;  /* 0x000000004e0492ca */ /* 0x000fe400000e0000 */
[----:B------:R-:W-:-:S13]  /*32a00*/  @!P1 R2UR UR5, R79 ;  /* 0x000000004f0592ca */ /* 0x000fda00000e0000 */
[----:B------:R-:W3:Y:S01]  /*32a10*/  @!P1 LD.E.128 R4, desc[UR4][R32.64] ;  /* 0x0000000420049980 */ /* 0x000ee2000c101d00 */
[----:B------:R-:W-:Y:S01]  /*32a20*/  @!P1 R2UR UR6, R78 ;  /* 0x000000004e0692ca */ /* 0x000fe200000e0000 */
[----:B--2---:R-:W-:Y:S01]  /*32a30*/  @!P1 IMAD.WIDE R10, R35, 0x2, R14 ;  /* 0x00000002230a9825 */ /* 0x004fe200078e020e */
[----:B------:R-:W-:-:S04]  /*32a40*/  @!P1 R2UR UR7, R79 ;  /* 0x000000004f0792ca */ /* 0x000fc800000e0000 */
[----:B---3--:R1:W-:Y:S09]  /*32a50*/  @!P1 ST.E.128 desc[UR4][R10.64], R4 ;  /* 0x000000040a009985 */ /* 0x0083f2000c101d04 */
[----:B------:R-:W2:Y:S02]  /*32a60*/  @!P1 LD.E.U8 R12, desc[UR6][R28.64+0x98] ;  /* 0x000098061c0c9980 */ /* 0x000ea4000c101100 */
[----:B--2---:R-:W-:-:S13]  /*32a70*/  LOP3.LUT P1, RZ, R12, 0x2, RZ, 0xc0, !PT ;  /* 0x000000020cff7812 */ /* 0x004fda000782c0ff */
[----:B------:R-:W-:Y:S02]  /*32a80*/  @P1 R2UR UR4, R78 ;  /* 0x000000004e0412ca */ /* 0x000fe400000e0000 */
[----:B------:R-:W-:-:S13]  /*32a90*/  @P1 R2UR UR5, R79 ;  /* 0x000000004f0512ca */ /* 0x000fda00000e0000 */
[----:B-1----:R-:W2:Y:S01]  /*32aa0*/  @P1 LD.E.128 R4, desc[UR4][R30.64] ;  /* 0x000000041e041980 */ /* 0x002ea2000c101d00 */
[----:B------:R-:W-:Y:S01]  /*32ab0*/  @P1 VIADD R13, R35, 0x20 ;  /* 0x00000020230d1836 */ /* 0x000fe20000000000 */
[----:B------:R-:W-:Y:S02]  /*32ac0*/  @P1 R2UR UR6, R78 ;  /* 0x000000004e0612ca */ /* 0x000fe400000e0000 */
[----:B------:R-:W-:Y:S02]  /*32ad0*/  @P1 R2UR UR7, R79 ;  /* 0x000000004f0712ca */ /* 0x000fe400000e0000 */
[----:B------:R-:W-:-:S04]  /*32ae0*/  @P1 SHF.R.S32.HI R34, RZ, 0x1f, R13 ;  /* 0x0000001fff221819 */ /* 0x000fc8000001140d */
[----:B------:R-:W-:-:S04]  /*32af0*/  @P1 LEA.HI R34, R34, R13, RZ, 0x3 ;  /* 0x0000000d22221211 */ /* 0x000fc800078f18ff */
[----:B------:R-:W-:-:S05]  /*32b00*/  @P1 LOP3.LUT R13, R34, 0xfffffff8, RZ, 0xc0, !PT ;  /* 0xfffffff8220d1812 */ /* 0x000fca00078ec0ff */
[----:B------:R-:W-:-:S05]  /*32b10*/  @P1 IMAD.WIDE R10, R13, 0x2, R14 ;  /* 0x000000020d0a1825 */ /* 0x000fca00078e020e */
[----:B--2---:R1:W-:Y:S04]  /*32b20*/  @P1 ST.E.128 desc[UR4][R10.64], R4 ;  /* 0x000000040a001985 */ /* 0x0043e8000c101d04 */
[----:B------:R-:W2:Y:S02]  /*32b30*/  @P1 LD.E.U8 R12, desc[UR6][R28.64+0x98] ;  /* 0x000098061c0c1980 */ /* 0x000ea4000c101100 */
        /* <DEDUP_REMOVED lines=43> */
[----:B------:R-:W-:-:S05]  /*32df0*/  @P1 VIADD R12, R35, 0xa0 ;  /* 0x000000a0230c1836 */ /* 0x000fca0000000000 */
[----:B------:R-:W-:-:S04]  /*32e00*/  @P1 SHF.R.S32.HI R13, RZ, 0x1f, R12 ;  /* 0x0000001fff0d1819 */ /* 0x000fc8000001140c */
[----:B------:R-:W-:-:S04]  /*32e10*/  @P1 LEA.HI R13, R13, R12, RZ, 0x3 ;  /* 0x0000000c0d0d1211 */ /* 0x000fc800078f18ff */
[----:B------:R-:W-:-:S05]  /*32e20*/  @P1 LOP3.LUT R13, R13, 0xfffffff8, RZ, 0xc0, !PT ;  /* 0xfffffff80d0d1812 */ /* 0x000fca00078ec0ff */
[----:B------:R-:W-:-:S05]  /*32e30*/  @P1 IMAD.WIDE R14, R13, 0x2, R14 ;  /* 0x000000020d0e1825 */ /* 0x000fca00078e020e */
[----:B--2---:R1:W-:Y:S02]  /*32e40*/  @P1 ST.E.128 desc[UR4][R14.64], R4 ;  /* 0x000000040e001985 */ /* 0x0043e4000c101d04 */
.L_x_5440:
[----:B------:R-:W-:Y:S05]  /*32e50*/  BSYNC B2 ;  /* 0x0000000000027941 */ /* 0x000fea0003800000 */
.L_x_5439:
[----:B------:R-:W-:-:S03]  /*32e60*/  UMOV UR4, 0xffffffff ;  /* 0xffffffff00047882 */ /* 0x000fc60000000000 */
[----:B------:R-:W-:Y:S05]  /*32e70*/  BRA.DIV UR4, `(.L_x_5441) ;  /* 0x0000000e04487947 */ /* 0x000fea000b800000 */
[----:B-1----:R1:W3:Y:S04]  /*32e80*/  SHFL.IDX PT, R5, R9, 0x1, 0x1c1f ;  /* 0x003c1f0009057f89 */ /* 0x0022e800000e0000 */
[----:B--2---:R1:W2:Y:S02]  /*32e90*/  SHFL.IDX PT, R14, R8, 0x1, 0x1c1f ;  /* 0x003c1f00080e7f89 */ /* 0x0042a400000e0000 */
.L_x_5469:
[----:B------:R-:W-:Y:S01]  /*32ea0*/  ISETP.GE.AND P1, PT, R36, 0x41, PT ;  /* 0x000000412400780c */ /* 0x000fe20003f26270 */
[----:B---3--:R-:W-:-:S12]  /*32eb0*/  IMAD.MOV.U32 R15, RZ, RZ, R5 ;  /* 0x000000ffff0f7224 */ /* 0x008fd800078e0005 */
[----:B------:R-:W-:Y:S05]  /*32ec0*/  @!P1 BRA `(.L_x_5379) ;  /* 0x00000004002c9947 */ /* 0x000fea0003800000 */
        /* <DEDUP_REMOVED lines=9> */
[----:B012---:R-:W-:Y:S01]  /*32f60*/  @!P1 IMAD.WIDE R8, R35, 0x2, R14 ;  /* 0x0000000223089825 */ /* 0x007fe200078e020e */
[----:B------:R-:W-:-:S04]  /*32f70*/  @!P1 R2UR UR7, R79 ;  /* 0x000000004f0792ca */ /* 0x000fc800000e0000 */
[----:B---3--:R0:W-:Y:S09]  /*32f80*/  @!P1 ST.E.128 desc[UR4][R8.64], R4 ;  /* 0x0000000408009985 */ /* 0x0081f2000c101d04 */
[----:B------:R-:W2:Y:S02]  /*32f90*/  @!P1 LD.E.U8 R10, desc[UR6][R28.64+0x98] ;  /* 0x000098061c0a9980 */ /* 0x000ea4000c101100 */
[----:B--2---:R-:W-:-:S13]  /*32fa0*/  LOP3.LUT P1, RZ, R10, 0x2, RZ, 0xc0, !PT ;  /* 0x000000020aff7812 */ /* 0x004fda000782c0ff */
[----:B------:R-:W-:Y:S02]  /*32fb0*/  @P1 R2UR UR4, R78 ;  /* 0x000000004e0412ca */ /* 0x000fe400000e0000 */
[----:B------:R-:W-:-:S13]  /*32fc0*/  @P1 R2UR UR5, R79 ;  /* 0x000000004f0512ca */ /* 0x000fda00000e0000 */
[----:B0-----:R-:W2:Y:S01]  /*32fd0*/  @P1 LD.E.128 R4, desc[UR4][R30.64+0x2000] ;  /* 0x002000041e041980 */ /* 0x001ea2000c101d00 */
        /* <DEDUP_REMOVED lines=52> */
[----:B------:R-:W-:-:S05]  /*33320*/  @P1 VIADD R35, R35, 0xa0 ;  /* 0x000000a023231836 */ /* 0x000fca0000000000 */
[----:B------:R-:W-:-:S04]  /*33330*/  @P1 SHF.R.S32.HI R10, RZ, 0x1f, R35 ;  /* 0x0000001fff0a1819 */ /* 0x000fc80000011423 */
[----:B------:R-:W-:-:S04]  /*33340*/  @P1 LEA.HI R10, R10, R35, RZ, 0x3 ;  /* 0x000000230a0a1211 */ /* 0x000fc800078f18ff */
[----:B------:R-:W-:-:S05]  /*33350*/  @P1 LOP3.LUT R11, R10, 0xfffffff8, RZ, 0xc0, !PT ;  /* 0xfffffff80a0b1812 */ /* 0x000fca00078ec0ff */
[----:B------:R-:W-:-:S05]  /*33360*/  @P1 IMAD.WIDE R14, R11, 0x2, R14 ;  /* 0x000000020b0e1825 */ /* 0x000fca00078e020e */
[----:B--2---:R3:W-:Y:S02]  /*33370*/  @P1 ST.E.128 desc[UR4][R14.64], R4 ;  /* 0x000000040e001985 */ /* 0x0047e4000c101d04 */
.L_x_5379:
[----:B------:R-:W-:Y:S05]  /*33380*/  BSYNC B0 ;  /* 0x0000000000007941 */ /* 0x000fea0003800000 */
.L_x_5342:
[----:B0-234-:R-:W0:Y:S01]  /*33390*/  S2R R5, SR_TID.X ;  /* 0x0000000000057919 */ /* 0x01de220000002100 */
[----:B------:R-:W-:Y:S01]  /*333a0*/  @!PT LDS RZ, [RZ] ;  /* 0x00000000fffff984 */ /* 0x000fe20000000800 */
[----:B------:R-:W-:Y:S01]  /*333b0*/  @!PT LDS RZ, [RZ] ;  /* 0x00000000fffff984 */ /* 0x000fe20000000800 */
[----:B------:R-:W-:Y:S01]  /*333c0*/  @!PT LDS RZ, [RZ] ;  /* 0x00000000fffff984 */ /* 0x000fe20000000800 */
[----:B------:R-:W-:Y:S01]  /*333d0*/  @!PT LDS RZ, [RZ] ;  /* 0x00000000fffff984 */ /* 0x000fe20000000800 */
[----:B------:R2:W-:Y:S06]  /*333e0*/  MEMBAR.ALL.CTA ;  /* 0x0000000000007992 */ /* 0x0005ec0000008000 */
[----:B--2---:R-:W2:Y:S01]  /*333f0*/  FENCE.VIEW.ASYNC.S ;  /* 0x00000000000073c6 */ /* 0x004ea20000000000 */
[----:B------:R-:W-:Y:S05]  /*33400*/  WARPSYNC.ALL ;  /* 0x0000000000007948 */ /* 0x000fea0003800000 */
[----:B0-----:R-:W-:-:S02]  /*33410*/  LOP3.LUT P1, RZ, R5, 0x7f, RZ, 0xc0, !PT ;  /* 0x0000007f05ff7812 */ /* 0x001fc4000782c0ff */
[----:B------:R-:W-:-:S05]  /*33420*/  LEA.HI R4, R5, 0x8, RZ, 0x19 ;  /* 0x0000000805047811 */ /* 0x000fca00078fc8ff */
[----:B--2---:R0:W-:Y:S06]  /*33430*/  BAR.SYNC.DEFER_BLOCKING R4, 0x80 ;  /* 0x000200040000751d */ /* 0x0041ec0000010000 */
[----:B------:R-:W-:Y:S05]  /*33440*/  @P1 BRA `(.L_x_5442) ;  /* 0x0000000000241947 */ /* 0x000fea0003800000 */
[----:B0-----:R-:W2:Y:S01]  /*33450*/  LDL.64 R4, [R75+0x10] ;  /* 0x000010004b047983 */ /* 0x001ea20000100a00 */
[----:B------:R-:W-:Y:S02]  /*33460*/  R2UR UR4, R78 ;  /* 0x000000004e0472ca */ /* 0x000fe400000e0000 */
[----:B------:R-:W-:Y:S01]  /*33470*/  R2UR UR5, R79 ;  /* 0x000000004f0572ca */ /* 0x000fe200000e0000 */
[----:B------:R-:W3:-:S12]  /*33480*/  LDL R76, [R76] ;  /* 0x000000004c4c7983 */ /* 0x000ed80000100800 */
[----:B--2---:R-:W2:Y:S02]  /*33490*/  LD.E.64 R4, desc[UR4][R4.64+0x30] ;  /* 0x0000300404047980 */ /* 0x004ea4000c101b00 */
[----:B--2---:R-:W-:-:S05]  /*334a0*/  MOV R7, R4 ;  /* 0x0000000400077202 */ /* 0x004fca0000000f00 */
[----:B---3--:R-:W-:-:S05]  /*334b0*/  IMAD R6, R76, 0x8, R7 ;  /* 0x000000084c067824 */ /* 0x008fca00078e0207 */
[----:B------:R-:W-:-:S04]  /*334c0*/  PRMT R6, RZ, 0x654, R6 ;  /* 0x00000654ff067816 */ /* 0x000fc80000000006 */
[----:B------:R2:W-:Y:S03]  /*334d0*/  SYNCS.ARRIVE.TRANS64.RED.A1T0 RZ, [R6+URZ], RZ ;  /* 0x000000ff06ff79a7 */ /* 0x0005e6000810043f */
.L_x_5442:
[----:B0-----:R-:W-:Y:S02]  /*334e0*/  IMAD.MOV.U32 R4, RZ, RZ, R77 ;  /* 0x000000ffff047224 */ /* 0x001fe400078e004d */
[----:B------:R-:W-:-:S04]  /*334f0*/  IMAD.MOV.U32 R5, RZ, RZ, 0x0 ;  /* 0x00000000ff057424 */ /* 0x000fc800078e00ff */
[----:B-12--5:R-:W-:Y:S05]  /*33500*/  RET.REL.NODEC R4 `(_ZN7cutlass13device_kernelIN5flash11enable_sm90INS1_16FlashAttnFwdSm90INS1_25CollectiveMainloopFwdSm90ILi2EN4cute5tupleIJNS5_1CILi1EEES8_S8_EEENS6_IJNS7_ILi128EEENS7_ILi96EEENS7_ILi192EEEEEELi192ENS_10bfloat16_tEfNS_4arch4Sm90ELb0ELb1ELb1ELb1ELb1ELb1ELb0ELb1ELb1ELb1ELb0ELb0EEENS1_21CollectiveEpilogueFwdINS6_IJSA_SC_SB_EEES9_SE_SG_Li256ELb1ELb1ELb0ELb0EEENS1_36VarlenDynamicPersistentTileSchedulerILi128ELi96ELi256ELi128ELb0ELb1ELb1ELb1ELb0ELb1EEEEEEEEEvNT_6ParamsE) ;  /* 0xfffffcc804bc7950 */ /* 0x026fea0003c3ffff */
.L_x_5352:
[----:B0-----:R0:W1:Y:S02]  /*33510*/  SYNCS.PHASECHK.TRANS64.TRYWAIT P1, [R6+URZ], R7 ;  /* 0x00000007060075a7 */ /* 0x001064000802017f */
[----:B-1----:R-:W-:Y:S05]  /*33520*/  @!P1 NANOSLEEP.SYNCS 0x989680 ;  /* 0x009896800000995d */ /* 0x002fea0003900000 */
[----:B------:R-:W1:Y:S02]  /*33530*/  @!P1 SYNCS.PHASECHK.TRANS64 P1, [R6+URZ], R7 ;  /* 0x00000007060095a7 */ /* 0x000e64000802007f */
[----:B-1----:R-:W-:Y:S05]  /*33540*/  @!P1 BRA `(.L_x_5352) ;  /* 0xfffffffc00f09947 */ /* 0x002fea000383ffff */
[----:B------:R-:W-:Y:S05]  /*33550*/  BRA `(.L_x_5443) ;  /* 0xffffff6400a07947 */ /* 0x000fea000383ffff */
.L_x_5353:
        /* <DEDUP_REMOVED lines=8> */
.L_x_5445:
[----:B------:R-:W-:Y:S05]  /*335e0*/  BSYNC B2 ;  /* 0x0000000000027941 */ /* 0x000fea0003800000 */
.L_x_5444:
        /* <DEDUP_REMOVED lines=8> */
.L_x_5446:
[----:B------:R-:W-:Y:S05]  /*33670*/  BRA `(.L_x_5447) ;  /* 0xffffff6400ec7947 */ /* 0x000fea000383ffff */
.L_x_5378:
[----:B------:R-:W-:Y:S01]  /*33680*/  BSSY B2, `(.L_x_5448) ;  /* 0x0000008000027945 */ /* 0x000fe20003800000 */
[----:B------:R-:W-:Y:S02]  /*33690*/  IMAD.MOV.U32 R13, RZ, RZ, R87 ;  /* 0x000000ffff0d7224 */ /* 0x000fe400078e0057 */
[----:B------:R-:W-:Y:S02]  /*336a0*/  IMAD.MOV.U32 R12, RZ, RZ, 0x1 ;  /* 0x00000001ff0c7424 */ /* 0x000fe400078e00ff */
[----:B-1234-:R-:W-:Y:S02]  /*336b0*/  IMAD.MOV.U32 R11, RZ, RZ, 0x1c1f ;  /* 0x00001c1fff0b7424 */ /* 0x01efe400078e00ff */
[----:B------:R-:W-:-:S07]  /*336c0*/  IMAD.MOV.U32 R15, RZ, RZ, -0x1 ;  /* 0xffffffffff0f7424 */ /* 0x000fce00078e00ff */
[----:B0-----:R-:W-:Y:S05]  /*336d0*/  WARPSYNC.COLLECTIVE R15, `(.L_x_5449) ;  /* 0x000000000f087348 */ /* 0x001fea0003c00000 */
[----:B------:R1:W2:Y:S02]  /*336e0*/  SHFL.IDX P6, R14, R13, R12, R11 ;  /* 0x0000000c0d0e7389 */ /* 0x0002a400000c000b */
[----:B012---:R-:W-:Y:S01]  /*336f0*/  ENDCOLLECTIVE ;  /* 0x000000000000791b */ /* 0x007fe20003800000 */
.L_x_5449:
[----:B------:R-:W-:Y:S05]  /*33700*/  BSYNC B2 ;  /* 0x0000000000027941 */ /* 0x000fea0003800000 */
.L_x_5448:
        /* <DEDUP_REMOVED lines=8> */
.L_x_5450:
[----:B------:R-:W-:Y:S05]  /*33790*/  BRA `(.L_x_5451) ;  /* 0xffffff8000847947 */ /* 0x000fea000383ffff */
.L_x_5409:
[----:B0-----:R0:W1:Y:S02]  /*337a0*/  SYNCS.PHASECHK.TRANS64.TRYWAIT P1, [R10+URZ], R11 ;  /* 0x0000000b0a0075a7 */ /* 0x001064000802017f */
[----:B-1----:R-:W-:Y:S05]  /*337b0*/  @!P1 NANOSLEEP.SYNCS 0x989680 ;  /* 0x009896800000995d */ /* 0x002fea0003900000 */
[----:B------:R-:W1:Y:S02]  /*337c0*/  @!P1 SYNCS.PHASECHK.TRANS64 P1, [R10+URZ], R11 ;  /* 0x0000000b0a0095a7 */ /* 0x000e64000802007f */
[----:B-1----:R-:W-:Y:S05]  /*337d0*/  @!P1 BRA `(.L_x_5409) ;  /* 0xfffffffc00f09947 */ /* 0x002fea000383ffff */
[----:B------:R-:W-:Y:S05]  /*337e0*/  BRA `(.L_x_5452) ;  /* 0xffffffac00507947 */ /* 0x000fea000383ffff */
.L_x_5410:
        /* <DEDUP_REMOVED lines=8> */
.L_x_5454:
[----:B------:R-:W-:Y:S05]  /*33870*/  BSYNC B2 ;  /* 0x0000000000027941 */ /* 0x000fea0003800000 */
.L_x_5453:
        /* <DEDUP_REMOVED lines=8> */
.L_x_5455:
[----:B------:R-:W-:Y:S05]  /*33900*/  BRA `(.L_x_5456) ;  /* 0xffffffac00787947 */ /* 0x000fea000383ffff */
.L_x_5423:
[----:B------:R-:W-:Y:S01]  /*33910*/  BSSY B2, `(.L_x_5457) ;  /* 0x0000008000027945 */ /* 0x000fe20003800000 */
[----:B-1----:R-:W-:Y:S02]  /*33920*/  IMAD.MOV.U32 R13, RZ, RZ, R87 ;  /* 0x000000ffff0d7224 */ /* 0x002fe400078e0057 */
[----:B------:R-:W-:Y:S02]  /*33930*/  IMAD.MOV.U32 R12, RZ, RZ, 0x1 ;  /* 0x00000001ff0c7424 */ /* 0x000fe400078e00ff */
[----:B------:R-:W-:Y:S02]  /*33940*/  IMAD.MOV.U32 R11, RZ, RZ, 0x1c1f ;  /* 0x00001c1fff0b7424 */ /* 0x000fe400078e00ff */
[----:B------:R-:W-:-:S07]  /*33950*/  IMAD.MOV.U32 R15, RZ, RZ, -0x1 ;  /* 0xffffffffff0f7424 */ /* 0x000fce00078e00ff */
[----:B0----5:R-:W-:Y:S05]  /*33960*/  WARPSYNC.COLLECTIVE R15, `(.L_x_5458) ;  /* 0x000000000f087348 */ /* 0x021fea0003c00000 */
[----:B------:R1:W2:Y:S02]  /*33970*/  SHFL.IDX P6, R14, R13, R12, R11 ;  /* 0x0000000c0d0e7389 */ /* 0x0002a400000c000b */
[----:B012--5:R-:W-:Y:S01]  /*33980*/  ENDCOLLECTIVE ;  /* 0x000000000000791b */ /* 0x027fe20003800000 */
.L_x_5458:
[----:B------:R-:W-:Y:S05]  /*33990*/  BSYNC B2 ;  /* 0x0000000000027941 */ /* 0x000fea0003800000 */
.L_x_5457:
        /* <DEDUP_REMOVED lines=8> */
.L_x_5459:
[----:B------:R-:W-:Y:S05]  /*33a20*/  BRA `(.L_x_5460) ;  /* 0xffffffc800ec7947 */ /* 0x000fea000383ffff */
.L_x_5437:
[----:B0-----:R0:W1:Y:S02]  /*33a30*/  SYNCS.PHASECHK.TRANS64.TRYWAIT P1, [R6+URZ], R7 ;  /* 0x00000007060075a7 */ /* 0x001064000802017f */
[----:B-1----:R-:W-:Y:S05]  /*33a40*/  @!P1 NANOSLEEP.SYNCS 0x989680 ;  /* 0x009896800000995d */ /* 0x002fea0003900000 */
[----:B------:R-:W1:Y:S02]  /*33a50*/  @!P1 SYNCS.PHASECHK.TRANS64 P1, [R6+URZ], R7 ;  /* 0x00000007060095a7 */ /* 0x000e64000802007f */
[----:B-1----:R-:W-:Y:S05]  /*33a60*/  @!P1 BRA `(.L_x_5437) ;  /* 0xfffffffc00f09947 */ /* 0x002fea000383ffff */
[----:B------:R-:W-:Y:S05]  /*33a70*/  BRA `(.L_x_5461) ;  /* 0xffffffe800e07947 */ /* 0x000fea000383ffff */
.L_x_5438:
        /* <DEDUP_REMOVED lines=8> */
.L_x_5463:
[----:B------:R-:W-:Y:S05]  /*33b00*/  BSYNC B2 ;  /* 0x0000000000027941 */ /* 0x000fea0003800000 */
.L_x_5462:
        /* <DEDUP_REMOVED lines=8> */
.L_x_5464:
[----:B------:R-:W-:Y:S05]  /*33b90*/  BRA `(.L_x_5465) ;  /* 0xffffffec00607947 */ /* 0x000fea000383ffff */
.L_x_5441:
[----:B------:R-:W-:Y:S01]  /*33ba0*/  BSSY B2, `(.L_x_5466) ;  /* 0x0000008000027945 */ /* 0x000fe20003800000 */
[----:B------:R-:W-:Y:S02]  /*33bb0*/  IMAD.MOV.U32 R13, RZ, RZ, R9 ;  /* 0x000000ffff0d7224 */ /* 0x000fe400078e0009 */
[----:B------:R-:W-:Y:S02]  /*33bc0*/  IMAD.MOV.U32 R12, RZ, RZ, 0x1 ;  /* 0x00000001ff0c7424 */ /* 0x000fe400078e00ff */
[----:B------:R-:W-:Y:S02]  /*33bd0*/  IMAD.MOV.U32 R11, RZ, RZ, 0x1c1f ;  /* 0x00001c1fff0b7424 */ /* 0x000fe400078e00ff */
[----:B-1----:R-:W-:-:S07]  /*33be0*/  IMAD.MOV.U32 R15, RZ, RZ, -0x1 ;  /* 0xffffffffff0f7424 */ /* 0x002fce00078e00ff */
[----:B0-2---:R-:W-:Y:S05]  /*33bf0*/  WARPSYNC.COLLECTIVE R15, `(.L_x_5467) ;  /* 0x000000000f087348 */ /* 0x005fea0003c00000 */
[----:B--2---:R1:W2:Y:S02]  /*33c00*/  SHFL.IDX P6, R14, R13, R12, R11 ;  /* 0x0000000c0d0e7389 */ /* 0x0042a400000c000b */
[----:B012---:R-:W-:Y:S01]  /*33c10*/  ENDCOLLECTIVE ;  /* 0x000000000000791b */ /* 0x007fe20003800000 */
.L_x_5467:
[----:B------:R-:W-:Y:S05]  /*33c20*/  BSYNC B2 ;  /* 0x0000000000027941 */ /* 0x000fea0003800000 */
.L_x_5466:
        /* <DEDUP_REMOVED lines=8> */
.L_x_5468:
[----:B------:R-:W-:Y:S05]  /*33cb0*/  BRA `(.L_x_5469) ;  /* 0xfffffff000787947 */ /* 0x000fea000383ffff */
.L_x_5470:
        /* <DEDUP_REMOVED lines=12> */
.L_x_15839:


//--------------------- .text._ZN7cutlass13device_kernelIN5flash11enable_sm90INS1_16FlashAttnFwdSm90INS1_25CollectiveMainloopFwdSm90ILi2EN4cute5tupleIJNS5_1CILi1EEES8_S8_EEENS6_IJNS7_ILi128EEENS7_ILi96EEENS7_ILi192EEEEEELi192ENS_10bfloat16_tEfNS_4arch4Sm90ELb1ELb0ELb1ELb0ELb1ELb0ELb0ELb1ELb1ELb1ELb0ELb0EEENS1_21CollectiveEpilogueFwdINS6_IJSA_SC_SB_EEES9_SE_SG_Li256ELb0ELb1ELb0ELb0EEENS1_30DynamicPersistentTileSchedulerILi256ELi128ELb0ELb1ELb1EEEEEEEEEvNT_6ParamsE --------------------------
	.section	.text._ZN7cutlass13device_kernelIN5flash11enable_sm90INS1_16FlashAttnFwdSm90INS1_25CollectiveMainloopFwdSm90ILi2EN4cute5tupleIJNS5_1CILi1EEES8_S8_EEENS6_IJNS7_ILi128EEENS7_ILi96EEENS7_ILi192EEEEEELi192ENS_10bfloat16_tEfNS_4arch4Sm90ELb1ELb0ELb1ELb0ELb1ELb0ELb0ELb1ELb1ELb1ELb0ELb0EEENS1_21CollectiveEpilogueFwdINS6_IJSA_SC_SB_EEES9_SE_SG_Li256ELb0ELb1ELb0ELb0EEENS1_30DynamicPersistentTileSchedulerILi256ELi128ELb0ELb1ELb1EEEEEEEEEvNT_6ParamsE,"ax",@progbits
	.align	128
.text._ZN7cutlass13device_kernelIN5flash11enable_sm90INS1_16FlashAttnFwdSm90INS1_25CollectiveMainloopFwdSm90ILi2EN4cute5tupleIJNS5_1CILi1EEES8_S8_EEENS6_IJNS7_ILi128EEENS7_ILi96EEENS7_ILi192EEEEEELi192ENS_10bfloat16_tEfNS_4arch4Sm90ELb1ELb0ELb1ELb0ELb1ELb0ELb0ELb1ELb1ELb1ELb0ELb0EEENS1_21CollectiveEpilogueFwdINS6_IJSA_SC_SB_EEES9_SE_SG_Li256ELb0ELb1ELb0ELb0EEENS1_30DynamicPersistentTileSchedulerILi256ELi128ELb0ELb1ELb1EEEEEEEEEvNT_6ParamsE:
        .type           _ZN7cutlass13device_kernelIN5flash11enable_sm90INS1_16FlashAttnFwdSm90INS1_25CollectiveMainloopFwdSm90ILi2EN4cute5tupleIJNS5_1CILi1EEES8_S8_EEENS6_IJNS7_ILi128EEENS7_ILi96EEENS7_ILi192EEEEEELi192ENS_10bfloat16_tEfNS_4arch4Sm90ELb1ELb0ELb1ELb0ELb1ELb0ELb0ELb1ELb1ELb1ELb0ELb0EEENS1_21CollectiveEpilogueFwdINS6_IJSA_SC_SB_EEES9_SE_SG_Li256ELb0ELb1ELb0ELb0EEENS1_30DynamicPersistentTileSchedulerILi256ELi128ELb0ELb1ELb1EEEEEEEEEvNT_6ParamsE,@function
        .size           _ZN7cutlass13device_kernelIN5flash11enable_sm90INS1_16FlashAttnFwdSm90INS1_25CollectiveMainloopFwdSm90ILi2EN4cute5tupleIJNS5_1CILi1EEES8_S8_EEENS6_IJNS7_ILi128EEENS7_ILi96EEENS7_ILi192EEEEEELi192ENS_10bfloat16_tEfNS_4arch4Sm90ELb1ELb0ELb1ELb0ELb1ELb0ELb0ELb1ELb1ELb1ELb0ELb0EEENS1_21CollectiveEpilogueFwdINS6_IJSA_SC_SB_EEES9_SE_SG_Li256ELb0ELb1ELb0ELb0EEENS1_30DynamicPersistentTileSchedulerILi256ELi128ELb0ELb1ELb1EEEEEEEEEvNT_6ParamsE,(.L_x_15841 - _ZN7cutlass13device_kernelIN5flash11enable_sm90INS1_16FlashAttnFwdSm90INS1_25CollectiveMainloopFwdSm90ILi2EN4cute5tupleIJNS5_1CILi1EEES8_S8_EEENS6_IJNS7_ILi128EEENS7_ILi96EEENS7_ILi192EEEEEELi192ENS_10bfloat16_tEfNS_4arch4Sm90ELb1ELb0ELb1ELb0ELb1ELb0ELb0ELb1ELb1ELb1ELb0ELb0EEENS1_21CollectiveEpilogueFwdINS6_IJSA_SC_SB_EEES9_SE_SG_Li256ELb0ELb1ELb0ELb0EEENS1_30DynamicPersistentTileSchedulerILi256ELi128ELb0ELb1ELb1EEEEEEEEEvNT_6ParamsE)
        .other          _ZN7cutlass13device_kernelIN5flash11enable_sm90INS1_16FlashAttnFwdSm90INS1_25CollectiveMainloopFwdSm90ILi2EN4cute5tupleIJNS5_1CILi1EEES8_S8_EEENS6_IJNS7_ILi128EEENS7_ILi96EEENS7_ILi192EEEEEELi192ENS_10bfloat16_tEfNS_4arch4Sm90ELb1ELb0ELb1ELb0ELb1ELb0ELb0ELb1ELb1ELb1ELb0ELb0EEENS1_21CollectiveEpilogueFwdINS6_IJSA_SC_SB_EEES9_SE_SG_Li256ELb0ELb1ELb0ELb0EEENS1_30DynamicPersistentTileSchedulerILi256ELi128ELb0ELb1ELb1EEEEEEEEEvNT_6ParamsE,@"STO_CUDA_ENTRY STV_DEFAULT"
_ZN7cutlass13device_kernelIN5flash11enable_sm90INS1_16FlashAttnFwdSm90INS1_25CollectiveMainloopFwdSm90ILi2EN4cute5tupleIJNS5_1CILi1EEES8_S8_EEENS6_IJNS7_ILi128EEENS7_ILi96EEENS7_ILi192EEEEEELi192ENS_10bfloat16_tEfNS_4arch4Sm90ELb1ELb0ELb1ELb0ELb1ELb0ELb0ELb1ELb1ELb1ELb0ELb0EEENS1_21CollectiveEpilogueFwdINS6_IJSA_SC_SB_EEES9_SE_SG_Li256ELb0ELb1ELb0ELb0EEENS1_30DynamicPersistentTileSchedulerILi256ELi128ELb0ELb1ELb1EEEEEEEEEvNT_6ParamsE:
        /* <DEDUP_REMOVED lines=45> */
.L_x_5471:
        /* <DEDUP_REMOVED lines=22> */
.L_x_5472:
        /* <DEDUP_REMOVED lines=18> */
.L_x_5473:
        /* <DEDUP_REMOVED lines=22> */
.L_x_5474:
        /* <DEDUP_REMOVED lines=23> */
.L_x_5475:
        /* <DEDUP_REMOVED lines=10> */
.L_x_5477:
        /* <DEDUP_REMOVED lines=12> */
[----:B------:R-:W-:Y:S01]  /*0980*/  UMOV UR39, URZ ;  /* 0x0000003f00277c82 */ /* 0x000fe20008000000 */
[----:B0-----:R-:W0:Y:S02]  /*0990*/  S2R R2, SR_TID.X ;  /* 0x0000000000027919 */ /* 0x001e240000002100 */
[----:B0-----:R-:W-:Y:S01]  /*09a0*/  VIADD R202, R2, 0xffffff80 ;  /* 0xffffff8002ca7836 */ /* 0x001fe20000000000 */
[----:B--2---:R-:W-:-:S04]  /*09b0*/  R2UR UR5, R3 ;  /* 0x00000000030572ca */ /* 0x004fc800000e0000 */
[----:B------:R-:W-:-:S04]  /*09c0*/  SHF.R.S32.HI R3, RZ, 0x1f, R202 ;  /* 0x0000001fff037819 */ /* 0x000fc800000114ca */
[CC--:B------:R-:W-:Y:S02]  /*09d0*/  LEA.HI R0, R3.reuse, R202.reuse, RZ, 0x7 ;  /* 0x000000ca03007211 */ /* 0x0c0fe400078f38ff */
[CC--:B------:R-:W-:Y:S02]  /*09e0*/  LEA.HI R2, R3.reuse, R202.reuse, RZ, 0x4 ;  /* 0x000000ca03027211 */ /* 0x0c0fe400078f20ff */
[----:B------:R-:W-:Y:S02]  /*09f0*/  LOP3.LUT R5, R0, 0xffffff80, RZ, 0xc0, !PT ;  /* 0xffffff8000057812 */ /* 0x000fe400078ec0ff */
[----:B------:R-:W-:Y:S01]  /*0a00*/  SHF.R.S32.HI R7, RZ, 0x4, R2 ;  /* 0x00000004ff077819 */ /* 0x000fe20000011402 */
[----:B------:R-:W-:Y:S01]  /*0a10*/  ULOP3.LUT UR6, UR5, 0x1, URZ, 0xfc, !UPT ;  /* 0x0000000105067892 */ /* 0x000fe2000f8efc3f */
[----:B------:R-:W-:Y:S01]  /*0a20*/  LEA.HI R4, R3, R202, RZ, 0x5 ;  /* 0x000000ca03047211 */ /* 0x000fe200078f28ff */
[----:B------:R-:W-:Y:S01]  /*0a30*/  IMAD.IADD R194, R202, 0x1, -R5 ;  /* 0x00000001cac27824 */ /* 0x000fe200078e0a05 */
[C---:B------:R-:W-:Y:S01]  /*0a40*/  LOP3.LUT R5, R2.reuse, 0x3fffff0, RZ, 0xc0, !PT ;  /* 0x03fffff002057812 */ /* 0x040fe200078ec0ff */
[----:B------:R-:W-:Y:S01]  /*0a50*/  UMOV UR5, URZ ;  /* 0x0000003f00057c82 */ /* 0x000fe20008000000 */
[----:B------:R-:W-:Y:S01]  /*0a60*/  LEA.HI R2, R2, R7, RZ, 0x1 ;  /* 0x0000000702027211 */ /* 0x000fe200078f08ff */
[----:B------:R-:W-:Y:S01]  /*0a70*/  IMAD.U32 R198, RZ, RZ, UR6 ;  /* 0x00000006ffc67e24 */ /* 0x000fe2000f8e00ff */
[----:B------:R-:W-:Y:S01]  /*0a80*/  SHF.R.S32.HI R9, RZ, 0x1f, R194 ;  /* 0x0000001fff097819 */ /* 0x000fe200000114c2 */
[----:B------:R-:W-:Y:S01]  /*0a90*/  IMAD.IADD R5, R202, 0x1, -R5 ;  /* 0x00000001ca057824 */ /* 0x000fe200078e0a05 */
[----:B------:R-:W-:-:S02]  /*0aa0*/  LOP3.LUT R2, R2, 0x1ffffffe, RZ, 0xc0, !PT ;  /* 0x1ffffffe02027812 */ /* 0x000fc400078ec0ff */
[----:B------:R-:W-:Y:S02]  /*0ab0*/  LEA.HI R6, R9, R194, RZ, 0x2 ;  /* 0x000000c209067211 */ /* 0x000fe400078f10ff */
[-C--:B------:R-:W-:Y:S01]  /*0ac0*/  LEA.HI R10, R3, R202.reuse, RZ, 0x2 ;  /* 0x000000ca030a7211 */ /* 0x080fe200078f10ff */
[----:B------:R-:W-:Y:S01]  /*0ad0*/  IMAD.IADD R2, R7, 0x1, -R2 ;  /* 0x0000000107027824 */ /* 0x000fe200078e0a02 */
[--C-:B------:R-:W-:Y:S02]  /*0ae0*/  SHF.R.S32.HI R8, RZ, 0x2, R6.reuse ;  /* 0x00000002ff087819 */ /* 0x100fe40000011406 */
[----:B------:R-:W-:Y:S02]  /*0af0*/  SHF.R.S32.HI R11, RZ, 0x1f, R6 ;  /* 0x0000001fff0b7819 */ /* 0x000fe40000011406 */
[----:B------:R-:W-:Y:S02]  /*0b00*/  SHF.L.U32 R4, R4, 0x5, RZ ;  /* 0x0000000504047819 */ /* 0x000fe400000006ff */
[----:B------:R-:W-:-:S02]  /*0b10*/  LEA.HI R3, R3, R202, RZ, 0x3 ;  /* 0x000000ca03037211 */ /* 0x000fc400078f18ff */
[----:B------:R-:W-:Y:S02]  /*0b20*/  LEA.HI R11, R11, R8, RZ, 0x3 ;  /* 0x000000080b0b7211 */ /* 0x000fe400078f18ff */
[----:B------:R-:W-:Y:S02]  /*0b30*/  LOP3.LUT R7, R10, 0xfffffffc, RZ, 0xc0, !PT ;  /* 0xfffffffc0a077812 */ /* 0x000fe400078ec0ff */
[----:B------:R-:W-:Y:S02]  /*0b40*/  SHF.R.S32.HI R195, RZ, 0x7, R0 ;  /* 0x00000007ffc37819 */ /* 0x000fe40000011400 */
[----:B------:R-:W-:Y:S02]  /*0b50*/  LOP3.LUT R4, R4, 0xfffffc00, RZ, 0xc0, !PT ;  /* 0xfffffc0004047812 */ /* 0x000fe400078ec0ff */
[----:B------:R-:W-:Y:S02]  /*0b60*/  LOP3.LUT R23, R3, 0xfffffff8, RZ, 0xc0, !PT ;  /* 0xfffffff803177812 */ /* 0x000fe400078ec0ff */
[----:B------:R-:W-:Y:S01]  /*0b70*/  LOP3.LUT R11, R11, 0xfffffff8, RZ, 0xc0, !PT ;  /* 0xfffffff80b0b7812 */ /* 0x000fe200078ec0ff */
[----:B------:R-:W-:Y:S01]  /*0b80*/  IMAD R5, R5, 0x40, R4 ;  /* 0x0000004005057824 */ /* 0x000fe200078e0204 */
[----:B------:R-:W-:Y:S01]  /*0b90*/  LEA.HI R9, R9, R194, RZ, 0x5 ;  /* 0x000000c209097211 */ /* 0x000fe200078f28ff */
[C---:B------:R-:W-:Y:S01]  /*0ba0*/  IMAD.IADD R23, R202.reuse, 0x1, -R23 ;  /* 0x00000001ca177824 */ /* 0x040fe200078e0a17 */
[----:B------:R-:W-:Y:S01]  /*0bb0*/  IADD3 R7, R202, -R7, RZ ;  /* 0x80000007ca077210 */ /* 0x000fe20007ffe0ff */
[----:B------:R-:W-:Y:S01]  /*0bc0*/  IMAD.IADD R8, R8, 0x1, -R11 ;  /* 0x0000000108087824 */ /* 0x000fe200078e0a0b */
[----:B------:R-:W-:Y:S01]  /*0bd0*/  LEA.HI R0, R0, R195, RZ, 0x1 ;  /* 0x000000c300007211 */ /* 0x000fe200078f08ff */
[----:B------:R-:W-:Y:S01]  /*0be0*/  IMAD.SHL.U32 R16, R23, 0x8, RZ ;  /* 0x0000000817107824 */ /* 0x000fe200078e00ff */
[----:B------:R-:W-:Y:S01]  /*0bf0*/  SHF.R.S32.HI R9, RZ, 0x5, R9 ;  /* 0x00000005ff097819 */ /* 0x000fe20000011409 */
[----:B------:R-:W-:Y:S01]  /*0c00*/  IMAD R197, R2, 0x8, R5 ;  /* 0x0000000802c57824 */ /* 0x000fe200078e0205 */
[----:B------:R-:W-:Y:S01]  /*0c10*/  LEA.HI R4, R7, R7, RZ, 0x1 ;  /* 0x0000000707047211 */ /* 0x000fe200078f08ff */
[----:B------:R-:W-:Y:S01]  /*0c20*/  VIADD R19, R16, 0x40 ;  /* 0x0000004010137836 */ /* 0x000fe20000000000 */
[----:B------:R-:W-:Y:S01]  /*0c30*/  LOP3.LUT R0, R0, 0x3fffffe, RZ, 0xc0, !PT ;  /* 0x03fffffe00007812 */ /* 0x000fe200078ec0ff */
[----:B------:R-:W-:Y:S01]  /*0c40*/  IMAD R9, R9, 0x10, R8 ;  /* 0x0000001009097824 */ /* 0x000fe200078e0208 */
[----:B------:R-:W-:Y:S01]  /*0c50*/  LOP3.LUT R4, R4, 0x1ffffffe, RZ, 0xc0, !PT ;  /* 0x1ffffffe04047812 */ /* 0x000fe200078ec0ff */
[----:B------:R-:W-:Y:S01]  /*0c60*/  VIADD R22, R16, 0x80 ;  /* 0x0000008010167836 */ /* 0x000fe20000000000 */
[----:B------:R-:W-:Y:S01]  /*0c70*/  LOP3.LUT R17, R6, 0x7ffffffc, RZ, 0xc0, !PT ;  /* 0x7ffffffc06117812 */ /* 0x000fe200078ec0ff */
[----:B------:R-:W-:Y:S01]  /*0c80*/  IMAD.IADD R0, R195, 0x1, -R0 ;  /* 0x00000001c3007824 */ /* 0x000fe200078e0a00 */
[----:B------:R-:W-:-:S02]  /*0c90*/  IADD3 R7, R7, -R4, RZ ;  /* 0x8000000407077210 */ /* 0x000fc40007ffe0ff */
[----:B------:R-:W-:Y:S01]  /*0ca0*/  SHF.R.S32.HI R192, RZ, 0x3, R3 ;  /* 0x00000003ffc07819 */ /* 0x000fe20000011403 */
[----:B------:R-:W-:Y:S01]  /*0cb0*/  IMAD R196, R0, 0x40, R9 ;  /* 0x0000004000c47824 */ /* 0x000fe200078e0209 */
[----:B------:R-:W-:Y:S01]  /*0cc0*/  MOV R193, UR5 ;  /* 0x0000000500c17c02 */ /* 0x000fe20008000f00 */
[----:B------:R-:W-:Y:S01]  /*0cd0*/  IMAD.IADD R17, R194, 0x1, -R17 ;  /* 0x00000001c2117824 */ /* 0x000fe200078e0a11 */
[----:B------:R-:W-:Y:S01]  /*0ce0*/  SHF.R.S32.HI R201, RZ, 0x1f, R16 ;  /* 0x0000001fffc97819 */ /* 0x000fe20000011410 */
[----:B------:R-:W-:Y:S01]  /*0cf0*/  IMAD R18, R7, 0x8, R196 ;  /* 0x0000000807127824 */ /* 0x000fe200078e02c4 */
[----:B------:R-:W-:Y:S02]  /*0d00*/  SHF.R.S32.HI R200, RZ, 0x1f, R19 ;  /* 0x0000001fffc87819 */ /* 0x000fe40000011413 */
[----:B------:R-:W-:-:S07]  /*0d10*/  SHF.R.S32.HI R199, RZ, 0x1f, R22 ;  /* 0x0000001fffc77819 */ /* 0x000fce0000011416 */
.L_x_5534:
        /* <DEDUP_REMOVED lines=21> */
.L_x_5478:
[----:B------:R-:W-:Y:S01]  /*0e70*/  ULDC UR8, c[0x0][0xc54] ;  /* 0x0003150000087ab9 */ /* 0x000fe20000000800 */
[----:B------:R-:W-:Y:S01]  /*0e80*/  UMOV UR4, UR9 ;  /* 0x0000000900047c82 */ /* 0x000fe20008000000 */
[----:B------:R-:W-:-:S11]  /*0e90*/  UISETP.NE.AND UP0, UPT, UR8, 0x1, UPT ;  /* 0x000000010800788c */ /* 0x000fd6000bf05270 */
[----:B------:R-:W-:Y:S02]  /*0ea0*/  @UP0 ULDC.64 UR10, c[0x0][0xc58] ;  /* 0x00031600000a0ab9 */ /* 0x000fe40000000a00 */
[----:B------:R-:W-:-:S04]  /*0eb0*/  UIMAD.WIDE.U32 UR6, UR9, UR10, URZ ;  /* 0x0000000a090672a5 */ /* 0x000fc8000f8e003f */
[----:B------:R-:W-:-:S04]  /*0ec0*/  @UP0 USHF.R.U32.HI UR4, URZ, UR11, UR7 ;  /* 0x0000000b3f040299 */ /* 0x000fc80008011607 */
[----:B------:R-:W-:-:S12]  /*0ed0*/  UIMAD UR6, UR4, UR8, URZ ;  /* 0x00000008040672a4 */ /* 0x000fd8000f8e023f */
.L_x_5479:
[----:B------:R-:W-:Y:S01]  /*0ee0*/  ULOP3.LUT UR4, URZ, UR4, URZ, 0x33, !UPT ;  /* 0x000000043f047292 */ /* 0x000fe2000f8e333f */
[----:B------:R-:W-:Y:S01]  /*0ef0*/  PLOP3.LUT P0, PT, PT, PT, PT, 0x80, 0x0 ;  /* 0x000000000000781c */ /* 0x000fe20003f0f070 */
[----:B------:R-:W-:Y:S01]  /*0f00*/  UIADD3 UR10, UR9, -UR6, URZ ;  /* 0x80000006090a7290 */ /* 0x000fe2000fffe03f */
[----:B------:R-:W-:Y:S01]  /*0f10*/  CS2R R2, SRZ ;  /* 0x0000000000027805 */ /* 0x000fe2000001ff00 */
[----:B------:R-:W-:Y:S01]  /*0f20*/  ULDC UR7, c[0x0][0x448] ;  /* 0x0001120000077ab9 */ /* 0x000fe20000000800 */
[----:B------:R-:W-:Y:S01]  /*0f30*/  ULDC UR6, c[0x0][0xc3c] ;  /* 0x00030f0000067ab9 */ /* 0x000fe20000000800 */
[----:B------:R-:W-:Y:S01]  /*0f40*/  UISETP.NE.AND UP2, UPT, UR7, 0x1, UPT ;  /* 0x000000010700788c */ /* 0x000fe2000bf45270 */
[----:B------:R-:W-:Y:S01]  /*0f50*/  IMAD.MOV.U32 R0, RZ, RZ, RZ ;  /* 0x000000ffff007224 */ /* 0x000fe200078e00ff */
[----:B------:R-:W-:Y:S01]  /*0f60*/  UIADD3 UR4, UR4, UR6, URZ ;  /* 0x0000000604047290 */ /* 0x000fe2000fffe03f */
[----:B------:R-:W-:Y:S01]  /*0f70*/  CS2R R118, SRZ ;  /* 0x0000000000767805 */ /* 0x000fe2000001ff00 */
[----:B------:R-:W-:Y:S01]  /*0f80*/  ULDC.64 UR12, c[0x0][0x418] ;  /* 0x00010600000c7ab9 */ /* 0x000fe20000000a00 */
[----:B------:R-:W-:Y:S01]  /*0f90*/  ULDC UR42, c[0x0][0x424] ;  /* 0x00010900002a7ab9 */ /* 0x000fe20000000800 */
[----:B------:R-:W-:Y:S01]  /*0fa0*/  UISETP.NE.U32.AND UP0, UPT, UR12, URZ, UPT ;  /* 0x0000003f0c00728c */ /* 0x000fe2000bf05070 */
[----:B------:R-:W-:Y:S01]  /*0fb0*/  CS2R R116, SRZ ;  /* 0x0000000000747805 */ /* 0x000fe2000001ff00 */
[----:B------:R-:W-:Y:S01]  /*0fc0*/  USHF.L.U32 UR41, UR4, 0x7, URZ ;  /* 0x0000000704297899 */ /* 0x000fe2000800063f */
[----:B------:R-:W-:Y:S01]  /*0fd0*/  CS2R R114, SRZ ;  /* 0x0000000000727805 */ /* 0x000fe2000001ff00 */
[----:B------:R-:W-:Y:S01]  /*0fe0*/  UISETP.NE.AND.EX UP0, UPT, UR13, URZ, UPT, UP0 ;  /* 0x0000003f0d00728c */ /* 0x000fe2000bf05300 */
[----:B------:R-:W-:Y:S01]  /*0ff0*/  CS2R R112, SRZ ;  /* 0x0000000000707805 */ /* 0x000fe2000001ff00 */
[----:B------:R-:W-:Y:S01]  /*1000*/  UIADD3 UR4, UR41, 0x7f, URZ ;  /* 0x0000007f29047890 */ /* 0x000fe2000fffe03f */
[----:B------:R-:W-:Y:S01]  /*1010*/  MOV R102, RZ ;  /* 0x000000ff00667202 */ /* 0x000fe20000000f00 */
        /* <DEDUP_REMOVED lines=13> */
[----:B------:R-:W-:Y:S01]  /*10f0*/  CS2R R124, SRZ ;  /* 0x00000000007c7805 */ /* 0x000fe2000001ff00 */
        /* <DEDUP_REMOVED lines=15> */
[----:B------:R-:W-:Y:S01]  /*11f0*/  ULEA.HI.SX32 UR7, UR7, UR4, 0x1c ;  /* 0x0000000407077291 */ /* 0x000fe2000f8fe23f */
[----:B------:R-:W-:Y:S01]  /*1200*/  CS2R R132, SRZ ;  /* 0x0000000000847805 */ /* 0x000fe2000001ff00 */
[----:B------:R-:W-:Y:S01]  /*1210*/  ULEA.HI.SX32 UR9, UR9, UR5, 0x1c ;  /* 0x0000000509097291 */ /* 0x000fe2000f8fe23f */
[----:B------:R-:W-:Y:S01]  /*1220*/  CS2R R120, SRZ ;  /* 0x0000000000787805 */ /* 0x000fe2000001ff00 */
[----:B------:R-:W-:Y:S01]  /*1230*/  ULDC UR61, c[0x0][0xc48] ;  /* 0x00031200003d7ab9 */ /* 0x000fe20000000800 */
[----:B------:R-:W-:Y:S01]  /*1240*/  UMOV UR60, UR11 ;  /* 0x0000000b003c7c82 */ /* 0x000fe20008000000 */
[----:B------:R-:W-:Y:S01]  /*1250*/  UISETP.LT.AND UP0, UPT, UR7, UR9, UPT ;  /* 0x000000090700728c */ /* 0x000fe2000bf01270 */
[----:B------:R-:W-:Y:S01]  /*1260*/  CS2R R84, SRZ ;  /* 0x0000000000547805 */ /* 0x000fe2000001ff00 */
[----:B------:R-:W-:Y:S01]  /*1270*/  UISETP.NE.AND UP1, UPT, UR61, 0x1, UPT ;  /* 0x000000013d00788c */ /* 0x000fe2000bf25270 */
[----:B------:R-:W-:Y:S01]  /*1280*/  CS2R R130, SRZ ;  /* 0x0000000000827805 */ /* 0x000fe2000001ff00 */
[----:B------:R-:W-:Y:S01]  /*1290*/  USEL UR14, UR7, UR9, UP0 ;  /* 0x00000009070e7287 */ /* 0x000fe20008000000 */
[----:B------:R-:W-:Y:S01]  /*12a0*/  CS2R R122, SRZ ;  /* 0x00000000007a7805 */ /* 0x000fe2000001ff00 */
[----:B------:R-:W-:Y:S01]  /*12b0*/  UP2UR UR43, UPR, URZ, 0x4 ;  /* 0x000000043f2b7883 */ /* 0x000fe20008000000 */
[----:B------:R-:W-:Y:S01]  /*12c0*/  CS2R R80, SRZ ;  /* 0x0000000000507805 */ /* 0x000fe2000001ff00 */
[----:B------:R-:W-:Y:S01]  /*12d0*/  UISETP.GE.AND UP0, UPT, UR14, 0x1, UPT ;  /* 0x000000010e00788c */ /* 0x000fe2000bf06270 */
[----:B------:R-:W-:Y:S01]  /*12e0*/  CS2R R128, SRZ ;  /* 0x0000000000807805 */ /* 0x000fe2000001ff00 */
[----:B------:R-:W-:Y:S01]  /*12f0*/  IMAD.U32 R74, RZ, RZ, UR14 ;  /* 0x0000000eff4a7e24 */ /* 0x000fe2000f8e00ff */
[----:B------:R-:W-:-:S02]  /*1300*/  CS2R R76, SRZ ;  /* 0x00000000004c7805 */ /* 0x000fc4000001ff00 */
[----:B------:R-:W-:Y:S01]  /*1310*/  CS2R R72, SRZ ;  /* 0x0000000000487805 */ /* 0x000fe2000001ff00 */
[----:B------:R-:W-:Y:S01]  /*1320*/  @UP1 ULDC UR10, c[0x0][0xc4c] ;  /* 0x00031300000a1ab9 */ /* 0x000fe20000000800 */
[----:B------:R-:W-:Y:S01]  /*1330*/  PLOP3.LUT P1, PT, PT, PT, UP0, 0x80, 0x0 ;  /* 0x000000000000781c */ /* 0x000fe20003f2f008 */
[----:B------:R-:W-:Y:S01]  /*1340*/  UIMAD.WIDE.U32 UR4, UR11, UR10, URZ ;  /* 0x0000000a0b0472a5 */ /* 0x000fe2000f8e003f */
[----:B------:R-:W-:Y:S01]  /*1350*/  CS2R R134, SRZ ;  /* 0x0000000000867805 */ /* 0x000fe2000001ff00 */
[----:B------:R-:W-:Y:S01]  /*1360*/  @UP1 ULDC UR6, c[0x0][0xc50] ;  /* 0x0003140000061ab9 */ /* 0x000fe20000000800 */
[----:B------:R-:W-:Y:S01]  /*1370*/  CS2R R68, SRZ ;  /* 0x0000000000447805 */ /* 0x000fe2000001ff00 */
[----:B------:R-:W-:Y:S01]  /*1380*/  @UP1 USHF.R.U32.HI UR60, URZ, UR6, UR5 ;  /* 0x000000063f3c1299 */ /* 0x000fe20008011605 */
[----:B------:R-:W-:Y:S02]  /*1390*/  CS2R R144, SRZ ;  /* 0x0000000000907805 */ /* 0x000fe4000001ff00 */
[----:B------:R-:W-:-:S02]  /*13a0*/  CS2R R64, SRZ ;  /* 0x0000000000407805 */ /* 0x000fc4000001ff00 */
[----:B------:R-:W-:Y:S01]  /*13b0*/  CS2R R142, SRZ ;  /* 0x00000000008e7805 */ /* 0x000fe2000001ff00 */
[----:B------:R-:W-:Y:S01]  /*13c0*/  UIADD3 UR4, -UR60, URZ, URZ ;  /* 0x0000003f3c047290 */ /* 0x000fe2000fffe13f */
[----:B------:R-:W-:Y:S02]  /*13d0*/  CS2R R136, SRZ ;  /* 0x0000000000887805 */ /* 0x000fe4000001ff00 */
[----:B------:R-:W-:Y:S02]  /*13e0*/  CS2R R60, SRZ ;  /* 0x00000000003c7805 */ /* 0x000fe4000001ff00 */
[----:B------:R-:W-:Y:S01]  /*13f0*/  CS2R R146, SRZ ;  /* 0x0000000000927805 */ /* 0x000fe2000001ff00 */
[----:B------:R-:W-:Y:S01]  /*1400*/  UIMAD UR61, UR61, UR4, UR11 ;  /* 0x000000043d3d72a4 */ /* 0x000fe2000f8e020b */
        /* <DEDUP_REMOVED lines=12> */
[----:B------:R-:W-:Y:S01]  /*14d0*/  MOV R156, RZ ;  /* 0x000000ff009c7202 */ /* 0x000fe20000000f00 */
        /* <DEDUP_REMOVED lines=36> */
.L_x_5481:
        /* <DEDUP_REMOVED lines=11> */
.L_x_5598:
[----:B------:R-:W-:Y:S05]  /*17d0*/  @!P0 BRA `(.L_x_5483) ;  /* 0x0000000000048947 */ /* 0x000fea0003800000 */
[----:B------:R-:W-:Y:S01]  /*17e0*/  BPT.TRAP 0x1 ;  /* 0x000000040000795c */ /* 0x000fe20000300000 */
.L_x_5483:
[----:B0-----:R-:W-:Y:S01]  /*17f0*/  IMAD.U32 R0, RZ, RZ, UR39 ;  /* 0x00000027ff007e24 */ /* 0x001fe2000f8e00ff */
[----:B------:R-:W-:-:S04]  /*1800*/  MOV R3, UR38 ;  /* 0x0000002600037c02 */ /* 0x000fc80008000f00 */
[----:B------:R-:W-:Y:S02]  /*1810*/  LEA R0, R0, UR40, 0x3 ;  /* 0x0000002800007c11 */ /* 0x000fe4000f8e18ff */
[----:B------:R-:W-:-:S04]  /*1820*/  SHF.L.U32 R3, R3, 0x1f, RZ ;  /* 0x0000001f03037819 */ /* 0x000fc800000006ff */
[----:B------:R0:W1:Y:S01]  /*1830*/  SYNCS.PHASECHK.TRANS64.TRYWAIT P1, [R0+URZ+0x30830], R3 ;  /* 0x03083003000075a7 */ /* 0x000062000802017f */
[----:B------:R-:W-:Y:S05]  /*1840*/  @!P0 BRA `(.L_x_5484) ;  /* 0x0000000000048947 */ /* 0x000fea0003800000 */
[----:B------:R-:W-:Y:S01]  /*1850*/  BPT.TRAP 0x1 ;  /* 0x000000040000795c */ /* 0x000fe20000300000 */
.L_x_5484:
[----:B-1----:R-:W-:Y:S05]  /*1860*/  @P1 BRA `(.L_x_5485) ;  /* 0x0000000000081947 */ /* 0x002fea0003800000 */
[----:B------:R-:W1:Y:S02]  /*1870*/  SYNCS.PHASECHK.TRANS64.TRYWAIT P1, [R0+URZ+0x30830], R3 ;  /* 0x03083003000075a7 */ /* 0x000e64000802017f */
[----:B-1----:R-:W-:Y:S05]  /*1880*/  @!P1 BRA `(.L_x_5486) ;  /* 0x000000f000009947 */ /* 0x002fea0003800000 */
.L_x_5485:
        /* <DEDUP_REMOVED lines=103> */
.L_x_5487:
[----:B------:R-:W-:Y:S01]  /*1f00*/  UISETP.NE.AND UP0, UPT, UR43, URZ, UPT ;  /* 0x0000003f2b00728c */ /* 0x000fe2000bf05270 */
[----:B------:R-:W-:Y:S01]  /*1f10*/  VIADD R11, R18, UR41 ;  /* 0x00000029120b7c36 */ /* 0x000fe20008000000 */
[----:B------:R-:W-:Y:S01]  /*1f20*/  R2UR UR7, R74 ;  /* 0x000000004a0772ca */ /* 0x000fe200000e0000 */
[----:B------:R-:W-:Y:S01]  /*1f30*/  ULDC UR8, c[0x0][0x2f0] ;  /* 0x0000bc0000087ab9 */ /* 0x000fe20000000800 */
[----:B------:R-:W-:Y:S01]  /*1f40*/  ULDC UR6, c[0x0][0x9d8] ;  /* 0x0002760000067ab9 */ /* 0x000fe20000000800 */
[----:B------:R-:W-:Y:S01]  /*1f50*/  IMAD.U32 R13, RZ, RZ, UR8 ;  /* 0x00000008ff0d7e24 */ /* 0x000fe2000f8e00ff */
[----:B------:R-:W-:Y:S01]  /*1f60*/  PLOP3.LUT P1, PT, PT, PT, UP0, 0x80, 0x0 ;  /* 0x000000000000781c */ /* 0x000fe20003f2f008 */
[----:B------:R-:W-:Y:S01]  /*1f70*/  FMUL.FTZ R26, R26, UR6 ;  /* 0x000000061a1a7c20 */ /* 0x000fe20008410000 */
[----:B------:R-:W-:Y:S01]  /*1f80*/  PLOP3.LUT P2, PT, PT, PT, UP0, 0x80, 0x0 ;  /* 0x000000000000781c */ /* 0x000fe20003f4f008 */
[----:B------:R-:W-:Y:S01]  /*1f90*/  FMUL.FTZ R27, R27, UR6 ;  /* 0x000000061b1b7c20 */ /* 0x000fe20008410000 */
[----:B------:R-:W-:Y:S01]  /*1fa0*/  FMUL.FTZ R30, R30, UR6 ;  /* 0x000000061e1e7c20 */ /* 0x000fe20008410000 */
[----:B------:R-:W-:Y:S01]  /*1fb0*/  @UP0 ULDC UR4, c[0x0][0x44c] ;  /* 0x0001130000040ab9 */ /* 0x000fe20000000800 */
[----:B------:R-:W-:Y:S01]  /*1fc0*/  FMUL.FTZ R31, R31, UR6 ;  /* 0x000000061f1f7c20 */ /* 0x000fe20008410000 */
[----:B------:R-:W2:Y:S01]  /*1fd0*/  MUFU.TANH R26, R26 ;  /* 0x0000001a001a7308 */ /* 0x000ea20000002400 */
[----:B------:R-:W-:Y:S01]  /*1fe0*/  ULDC UR9, c[0x0][0x288] ;  /* 0x0000a20000097ab9 */ /* 0x000fe20000000800 */
        /* <DEDUP_REMOVED lines=10> */
[----:B------:R-:W-:Y:S01]  /*2090*/  UIMAD UR4, UR7, -0x60, URZ ;  /* 0xffffffa0070478a4 */ /* 0x000fe2000f8e023f */
[----:B------:R-:W-:Y:S01]  /*20a0*/  FMUL.FTZ R42, R42, UR6 ;  /* 0x000000062a2a7c20 */ /* 0x000fe20008410000 */
[----:B01----:R-:W-:Y:S01]  /*20b0*/  FMUL.FTZ R3, R24, UR6 ;  /* 0x0000000618037c20 */ /* 0x003fe20008410000 */
[----:B------:R-:W-:Y:S01]  /*20c0*/  FMUL.FTZ R43, R43, UR6 ;  /* 0x000000062b2b7c20 */ /* 0x000fe20008410000 */
[----:B------:R-:W0:Y:S01]  /*20d0*/  SHFL.IDX PT, R14, R11, 0x1, 0x1c1f ;  /* 0x003c1f000b0e7f89 */ /* 0x000e2200000e0000 */
[----:B------:R-:W-:Y:S01]  /*20e0*/  UIADD3 UR5, UR4, 0x61, URZ ;  /* 0x0000006104057890 */ /* 0x000fe2000fffe03f */
[----:B------:R-:W1:Y:S01]  /*20f0*/  MUFU.TANH R30, R30 ;  /* 0x0000001e001e7308 */ /* 0x000e620000002400 */
        /* <DEDUP_REMOVED lines=8> */
[----:B------:R-:W-:-:S02]  /*2180*/  IMAD R2, R17, -0x2, R2 ;  /* 0xfffffffe11027824 */ /* 0x000fc400078e0202 */
[----:B------:R-:W-:Y:S01]  /*2190*/  FMUL.FTZ R50, R50, UR6 ;  /* 0x0000000632327c20 */ /* 0x000fe20008410000 */
[----:B------:R-:W-:Y:S01]  /*21a0*/  FMUL.FTZ R41, R41, UR6 ;  /* 0x0000000629297c20 */ /* 0x000fe20008410000 */
[----:B------:R-:W-:Y:S01]  /*21b0*/  MOV R12, UR4 ;  /* 0x00000004000c7c02 */ /* 0x000fe20008000f00 */
[----:B------:R-:W-:Y:S02]  /*21c0*/  IMAD R13, R13, UR42, R2 ;  /* 0x0000002a0d0d7c24 */ /* 0x000fe4000f8e0202 */
[----:B------:R-:W-:Y:S01]  /*21d0*/  FMUL.FTZ R51, R51, UR6 ;  /* 0x0000000633337c20 */ /* 0x000fe20008410000 */
[----:B------:R-:W-:Y:S01]  /*21e0*/  FMUL.FTZ R54, R54, UR6 ;  /* 0x0000000636367c20 */ /* 0x000fe20008410000 */
[----:B------:R-:W4:Y:S01]  /*21f0*/  MUFU.TANH R34, R34 ;  /* 0x0000002200227308 */ /* 0x000f220000002400 */
[----:B------:R-:W-:Y:S02]  /*2200*/  IMAD R12, R17, -0x2, R12 ;  /* 0xfffffffe110c7824 */ /* 0x000fe400078e020c */
[----:B------:R-:W-:Y:S01]  /*2210*/  FMUL.FTZ R55, R55, UR6 ;  /* 0x0000000637377c20 */ /* 0x000fe20008410000 */
[----:B------:R-:W-:Y:S01]  /*2220*/  FMUL.FTZ R58, R58, UR6 ;  /* 0x000000063a3a7c20 */ /* 0x000fe20008410000 */
[----:B------:R-:W-:Y:S01]  /*2230*/  FMUL.FTZ R59, R59, UR6 ;  /* 0x000000063b3b7c20 */ /* 0x000fe20008410000 */
[----:B------:R-:W-:Y:S01]  /*2240*/  FMUL.FTZ R62, R62, UR6 ;  /* 0x000000063e3e7c20 */ /* 0x000fe20008410000 */
[----:B0-----:R-:W-:Y:S01]  /*2250*/  IADD3 R15, R14, -UR9, R13 ;  /* 0x800000090e0f7c10 */ /* 0x001fe2000fffe00d */
[----:B------:R-:W-:Y:S01]  /*2260*/  FMUL.FTZ R63, R63, UR6 ;  /* 0x000000063f3f7c20 */ /* 0x000fe20008410000 */
[----:B------:R3:W-:Y:S01]  /*2270*/  MUFU.TANH R20, R29 ;  /* 0x0000001d00147308 */ /* 0x0007e20000002400 */
[----:B------:R-:W-:Y:S01]  /*2280*/  FMUL.FTZ R66, R66, UR6 ;  /* 0x0000000642427c20 */ /* 0x000fe20008410000 */
[----:B------:R-:W-:Y:S01]  /*2290*/  VIMNMX R15, R12, R15, PT ;  /* 0x0000000f0c0f7248 */ /* 0x000fe20003fe0100 */
[----:B------:R-:W-:Y:S01]  /*22a0*/  FMUL.FTZ R67, R67, UR6 ;  /* 0x0000000643437c20 */ /* 0x000fe20008410000 */
[----:B------:R-:W-:Y:S01]  /*22b0*/  FMUL.FTZ R70, R70, UR6 ;  /* 0x0000000646467c20 */ /* 0x000fe20008410000 */
[----:B------:R-:W-:Y:S01]  /*22c0*/  FMUL.FTZ R71, R71, UR6 ;  /* 0x0000000647477c20 */ /* 0x000fe20008410000 */
[C---:B------:R-:W-:Y:S01]  /*22d0*/  ISETP.GT.AND P1, PT, R15.reuse, RZ, PT ;  /* 0x000000ff0f00720c */ /* 0x040fe20003f24270 */
[----:B------:R-:W0:Y:S01]  /*22e0*/  SHFL.IDX PT, R11, R11, RZ, 0x1c1f ;  /* 0x001c1fff0b0b7589 */ /* 0x000e2200000e0000 */
[C---:B------:R-:W-:Y:S01]  /*22f0*/  ISETP.GT.AND P2, PT, R15.reuse, 0x1, PT ;  /* 0x000000010f00780c */ /* 0x040fe20003f44270 */
[----:B------:R-:W-:Y:S01]  /*2300*/  MUFU.TANH R35, R35 ;  /* 0x0000002300237308 */ /* 0x000fe20000002400 */
[----:B------:R-:W-:Y:S01]  /*2310*/  ISETP.GT.AND P3, PT, R15, 0x8, PT ;  /* 0x000000080f00780c */ /* 0x000fe20003f64270 */
[----:B------:R-:W-:Y:S01]  /*2320*/  FMUL.FTZ R10, R25, UR6 ;  /* 0x00000006190a7c20 */ /* 0x000fe20008410000 */
[----:B--2---:R-:W-:Y:S01]  /*2330*/  FSEL R26, R26, -INF , P1 ;  /* 0xff8000001a1a7808 */ /* 0x004fe20000800000 */
[----:B------:R-:W-:Y:S01]  /*2340*/  FMUL.FTZ R28, R28, UR6 ;  /* 0x000000061c1c7c20 */ /* 0x000fe20008410000 */
[----:B---3--:R-:W-:Y:S01]  /*2350*/  FSEL R29, R27, -INF , P2 ;  /* 0xff8000001b1d7808 */ /* 0x008fe20001000000 */
[----:B------:R-:W-:Y:S01]  /*2360*/  VIADD R13, R13, -UR9 ;  /* 0x800000090d0d7c36 */ /* 0x000fe20008000000 */
[----:B------:R-:W-:Y:S01]  /*2370*/  ISETP.GT.AND P1, PT, R15, 0x9, PT ;  /* 0x000000090f00780c */ /* 0x000fe20003f24270 */
[----:B------:R-:W2:Y:S01]  /*2380*/  MUFU.TANH R38, R38 ;  /* 0x0000002600267308 */ /* 0x000ea20000002400 */
[----:B-1----:R-:W-:Y:S01]  /*2390*/  FSEL R30, R30, -INF , P3 ;  /* 0xff8000001e1e7808 */ /* 0x002fe20001800000 */
[----:B------:R-:W-:Y:S01]  /*23a0*/  FMUL.FTZ R33, R33, UR6 ;  /* 0x0000000621217c20 */ /* 0x000fe20008410000 */
[----:B------:R-:W-:Y:S01]  /*23b0*/  FMNMX.FTZ R21, R26, R29, !PT ;  /* 0x0000001d1a157209 */ /* 0x000fe20007810000 */
[----:B------:R-:W-:Y:S01]  /*23c0*/  FMUL.FTZ R37, R37, UR6 ;  /* 0x0000000625257c20 */ /* 0x000fe20008410000 */
[C---:B------:R-:W-:Y:S01]  /*23d0*/  ISETP.GT.AND P2, PT, R15.reuse, 0x10, PT ;  /* 0x000000100f00780c */ /* 0x040fe20003f44270 */
[----:B------:R-:W-:Y:S01]  /*23e0*/  ULDC UR35, c[0x0][0x988] ;  /* 0x0002620000237ab9 */ /* 0x000fe20000000800 */
[----:B------:R-:W-:Y:S01]  /*23f0*/  FMNMX.FTZ R21, R30, R21, !PT ;  /* 0x000000151e157209 */ /* 0x000fe20007810000 */
[----:B------:R1:W-:Y:S01]  /*2400*/  MUFU.TANH R24, R32 ;  /* 0x0000002000187308 */ /* 0x0003e20000002400 */
[----:B----4-:R-:W-:Y:S01]  /*2410*/  FSEL R34, R34, -INF , P2 ;  /* 0xff80000022227808 */ /* 0x010fe20001000000 */
[----:B------:R-:W-:Y:S01]  /*2420*/  FMUL.FTZ R44, R44, UR6 ;  /* 0x000000062c2c7c20 */ /* 0x000fe20008410000 */
[----:B------:R-:W-:Y:S01]  /*2430*/  ISETP.GT.AND P2, PT, R15, 0x18, PT ;  /* 0x000000180f00780c */ /* 0x000fe20003f44270 */
[----:B------:R-:W-:Y:S01]  /*2440*/  FMUL.FTZ R49, R49, UR6 ;  /* 0x0000000631317c20 */ /* 0x000fe20008410000 */
[----:B------:R-:W-:Y:S01]  /*2450*/  FMUL.FTZ R45, R45, UR6 ;  /* 0x000000062d2d7c20 */ /* 0x000fe20008410000 */
[----:B0-----:R-:W-:Y:S01]  /*2460*/  VIADDMNMX R13, R11, R13, R12, PT ;  /* 0x0000000d0b0d7246 */ /* 0x001fe2000380010c */
[----:B------:R-:W-:Y:S01]  /*2470*/  FMUL.FTZ R48, R48, UR6 ;  /* 0x0000000630307c20 */ /* 0x000fe20008410000 */
[----:B------:R-:W0:Y:S01]  /*2480*/  MUFU.TANH R39, R39 ;  /* 0x0000002700277308 */ /* 0x000e220000002400 */
[----:B-1----:R-:W-:Y:S01]  /*2490*/  FSEL R32, R31, -INF , P1 ;  /* 0xff8000001f207808 */ /* 0x002fe20000800000 */
[----:B------:R-:W-:Y:S01]  /*24a0*/  FMUL.FTZ R52, R52, UR6 ;  /* 0x0000000634347c20 */ /* 0x000fe20008410000 */
[----:B------:R-:W-:Y:S01]  /*24b0*/  ISETP.GT.AND P1, PT, R15, 0x11, PT ;  /* 0x000000110f00780c */ /* 0x000fe20003f24270 */
[----:B------:R-:W-:Y:S01]  /*24c0*/  FMUL.FTZ R53, R53, UR6 ;  /* 0x0000000635357c20 */ /* 0x000fe20008410000 */
[----:B------:R-:W-:Y:S01]  /*24d0*/  FMNMX.FTZ R21, R32, R21, !PT ;  /* 0x0000001520157209 */ /* 0x000fe20007810000 */
[----:B------:R-:W-:Y:S01]  /*24e0*/  FMUL.FTZ R56, R56, UR6 ;  /* 0x0000000638387c20 */ /* 0x000fe20008410000 */
[----:B--2---:R-:W-:Y:S01]  /*24f0*/  FSEL R38, R38, -INF , P2 ;  /* 0xff80000026267808 */ /* 0x004fe20001000000 */
[----:B------:R-:W1:Y:S01]  /*2500*/  MUFU.TANH R42, R42 ;  /* 0x0000002a002a7308 */ /* 0x000e620000002400 */
[----:B------:R-:W-:Y:S01]  /*2510*/  FMNMX.FTZ R21, R34, R21, !PT ;  /* 0x0000001522157209 */ /* 0x000fe20007810000 */
[----:B------:R-:W-:Y:S01]  /*2520*/  FMUL.FTZ R57, R57, UR6 ;  /* 0x0000000639397c20 */ /* 0x000fe20008410000 */
[----:B------:R-:W-:Y:S01]  /*2530*/  ISETP.GT.AND P2, PT, R15, 0x20, PT ;  /* 0x000000200f00780c */ /* 0x000fe20003f44270 */
[----:B------:R-:W-:Y:S01]  /*2540*/  FMUL.FTZ R60, R60, UR6 ;  /* 0x000000063c3c7c20 */ /* 0x000fe20008410000 */
[----:B------:R-:W-:Y:S01]  /*2550*/  ISETP.GT.AND P3, PT, R13, 0x8, PT ;  /* 0x000000080d00780c */ /* 0x000fe20003f64270 */
[----:B------:R-:W-:Y:S01]  /*2560*/  FMUL.FTZ R61, R61, UR6 ;  /* 0x000000063d3d7c20 */ /* 0x000fe20008410000 */
[----:B------:R-:W-:Y:S01]  /*2570*/  FMUL.FTZ R64, R64, UR6 ;  /* 0x0000000640407c20 */ /* 0x000fe20008410000 */
[----:B------:R2:W-:Y:S01]  /*2580*/  MUFU.TANH R72, R36 ;  /* 0x0000002400487308 */ /* 0x0005e20000002400 */
[----:B------:R-:W-:Y:S01]  /*2590*/  FMUL.FTZ R65, R65, UR6 ;  /* 0x0000000641417c20 */ /* 0x000fe20008410000 */
[----:B------:R-:W-:Y:S01]  /*25a0*/  FMUL.FTZ R68, R68, UR6 ;  /* 0x0000000644447c20 */ /* 0x000fe20008410000 */
[----:B------:R-:W-:Y:S01]  /*25b0*/  FMUL.FTZ R69, R69, UR6 ;  /* 0x0000000645457c20 */ /* 0x000fe20008410000 */
[----:B------:R-:W-:Y:S01]  /*25c0*/  R2UR UR10, R0 ;  /* 0x00000000000a72ca */ /* 0x000fe200000e0000 */
[----:B------:R-:W-:Y:S01]  /*25d0*/  @UP0 ULDC UR6, c[0x0][0x44c] ;  /* 0x0001130000060ab9 */ /* 0x000fe20000000800 */
[----:B------:R-:W-:Y:S01]  /*25e0*/  UIADD3 UR4, UR7, -0x2, URZ ;  /* 0xfffffffe07047890 */ /* 0x000fe2000fffe03f */
[----:B------:R-:W3:Y:S01]  /*25f0*/  S2UR UR15, SR_CgaCtaId ;  /* 0x00000000000f79c3 */ /* 0x000ee20000008800 */
[----:B------:R-:W4:Y:S01]  /*2600*/  MUFU.TANH R43, R43 ;  /* 0x0000002b002b7308 */ /* 0x000f220000002400 */
[----:B--2---:R-:W-:Y:S01]  /*2610*/  FSEL R36, R35, -INF , P1 ;  /* 0xff80000023247808 */ /* 0x004fe20000800000 */
[----:B------:R-:W-:Y:S01]  /*2620*/  UIMAD.WIDE.U32 UR6, UR41, UR6, URZ ;  /* 0x00000006290672a5 */ /* 0x000fe2000f8e003f */
[----:B------:R-:W-:Y:S01]  /*2630*/  ISETP.GT.AND P1, PT, R15, 0x19, PT ;  /* 0x000000190f00780c */ /* 0x000fe20003f24270 */
[----:B------:R-:W-:Y:S01]  /*2640*/  @UP0 ULDC UR14, c[0x0][0x450] ;  /* 0x00011400000e0ab9 */ /* 0x000fe20000000800 */
[----:B------:R-:W-:Y:S01]  /*2650*/  FMNMX.FTZ R21, R36, R21, !PT ;  /* 0x0000001524157209 */ /* 0x000fe20007810000 */
[----:B------:R-:W-:Y:S01]  /*2660*/  UMOV UR5, UR41 ;  /* 0x0000002900057c82 */ /* 0x000fe20008000000 */
[----:B------:R-:W-:Y:S01]  /*2670*/  UIMAD UR8, UR42, UR8, -UR9 ;  /* 0x000000082a0872a4 */ /* 0x000fe2000f8e0a09 */
[----:B------:R-:W2:Y:S01]  /*2680*/  MUFU.TANH R46, R46 ;  /* 0x0000002e002e7308 */ /* 0x000ea20000002400 */
[----:B------:R-:W-:Y:S01]  /*2690*/  FMNMX.FTZ R21, R38, R21, !PT ;  /* 0x0000001526157209 */ /* 0x000fe20007810000 */
[----:B------:R-:W-:Y:S01]  /*26a0*/  @UP0 USHF.R.U32.HI UR5, URZ, UR14, UR7 ;  /* 0x0000000e3f050299 */ /* 0x000fe20008011607 */
[----:B------:R-:W-:-:S02]  /*26b0*/  CS2R R118, SRZ ;  /* 0x0000000000767805 */ /* 0x000fc4000001ff00 */
[----:B------:R-:W-:Y:S02]  /*26c0*/  CS2R R116, SRZ ;  /* 0x0000000000747805 */ /* 0x000fe4000001ff00 */
[----:B------:R-:W-:Y:S01]  /*26d0*/  CS2R R114, SRZ ;  /* 0x0000000000727805 */ /* 0x000fe2000001ff00 */
[----:B------:R-:W-:Y:S01]  /*26e0*/  UIADD3 UR6, UR8, UR5, URZ ;  /* 0x0000000508067290 */ /* 0x000fe2000fffe03f */
[----:B------:R-:W-:Y:S01]  /*26f0*/  CS2R R112, SRZ ;  /* 0x0000000000707805 */ /* 0x000fe2000001ff00 */
[----:B------:R0:W-:Y:S01]  /*2700*/  MUFU.TANH R73, R40 ;  /* 0x0000002800497308 */ /* 0x0001e20000002400 */
[----:B------:R-:W-:Y:S01]  /*2710*/  UIADD3 UR5, UR10, 0x30840, URZ ;  /* 0x000308400a057890 */ /* 0x000fe2000fffe03f */
[----:B------:R-:W-:Y:S01]  /*2720*/  CS2R R110, SRZ ;  /* 0x00000000006e7805 */ /* 0x000fe2000001ff00 */
[----:B------:R-:W-:Y:S01]  /*2730*/  UIMAD.WIDE UR6, UR6, 0x2aaaaaab, URZ ;  /* 0x2aaaaaab060678a5 */ /* 0x000fe2000f8e023f */
[----:B------:R-:W-:Y:S02]  /*2740*/  CS2R R108, SRZ ;  /* 0x00000000006c7805 */ /* 0x000fe4000001ff00 */
[----:B------:R-:W-:-:S02]  /*2750*/  CS2R R106, SRZ ;  /* 0x00000000006a7805 */ /* 0x000fc4000001ff00 */
[----:B------:R-:W-:Y:S01]  /*2760*/  CS2R R104, SRZ ;  /* 0x0000000000687805 */ /* 0x000fe2000001ff00 */
[----:B------:R-:W-:Y:S01]  /*2770*/  USHF.R.U32.HI UR6, URZ, 0x1f, UR7 ;  /* 0x0000001f3f067899 */ /* 0x000fe20008011607 */
[----:B------:R-:W5:Y:S01]  /*2780*/  MUFU.TANH R47, R47 ;  /* 0x0000002f002f7308 */ /* 0x000f620000002400 */
[----:B0-----:R-:W-:Y:S01]  /*2790*/  FSEL R40, R39, -INF , P1 ;  /* 0xff80000027287808 */ /* 0x001fe20000800000 */
[----:B---3--:R-:W-:Y:S01]  /*27a0*/  UPRMT UR5, UR15, 0x654, UR5 ;  /* 0x000006540f057896 */ /* 0x008fe20008000005 */
[----:B------:R-:W-:Y:S01]  /*27b0*/  ISETP.GT.AND P1, PT, R15, 0x21, PT ;  /* 0x000000210f00780c */ /* 0x000fe20003f24270 */
[----:B------:R-:W-:Y:S01]  /*27c0*/  ULEA.HI.SX32 UR6, UR7, UR6, 0x1c ;  /* 0x0000000607067291 */ /* 0x000fe2000f8fe23f */
[----:B------:R-:W-:Y:S02]  /*27d0*/  FMNMX.FTZ R2, R40, R21, !PT ;  /* 0x0000001528027209 */ /* 0x000fe40007810000 */
[----:B------:R-:W-:Y:S02]  /*27e0*/  CS2R R102, SRZ ;  /* 0x0000000000667805 */ /* 0x000fe4000001ff00 */
[----:B------:R-:W-:Y:S01]  /*27f0*/  CS2R R100, SRZ ;  /* 0x0000000000647805 */ /* 0x000fe2000001ff00 */
[----:B------:R1:W-:Y:S01]  /*2800*/  MUFU.TANH R74, R41 ;  /* 0x00000029004a7308 */ /* 0x0003e20000002400 */
[----:B------:R-:W-:Y:S01]  /*2810*/  UISETP.LT.AND UP0, UPT, URZ, UR6, UPT ;  /* 0x000000063f00728c */ /* 0x000fe2000bf01270 */
[----:B------:R-:W-:Y:S01]  /*2820*/  CS2R R98, SRZ ;  /* 0x0000000000627805 */ /* 0x000fe2000001ff00 */
[----:B------:R-:W-:Y:S01]  /*2830*/  SYNCS.ARRIVE.TRANS64.RED.A1T0 RZ, [UR5], RZ ;  /* 0x000000ffffff79a7 */ /* 0x000fe20008100405 */
[----:B------:R-:W-:Y:S01]  /*2840*/  CS2R R96, SRZ ;  /* 0x0000000000607805 */ /* 0x000fe2000001ff00 */
[----:B------:R-:W-:Y:S01]  /*2850*/  USEL UR10, URZ, UR6, !UP0 ;  /* 0x000000063f0a7287 */ /* 0x000fe2000c000000 */
[----:B------:R-:W-:-:S02]  /*2860*/  CS2R R94, SRZ ;  /* 0x00000000005e7805 */ /* 0x000fc4000001ff00 */
[----:B------:R-:W-:Y:S01]  /*2870*/  CS2R R92, SRZ ;  /* 0x00000000005c7805 */ /* 0x000fe2000001ff00 */
[----:B------:R-:W0:Y:S01]  /*2880*/  MUFU.TANH R50, R50 ;  /* 0x0000003200327308 */ /* 0x000e220000002400 */
[----:B-1----:R-:W-:Y:S01]  /*2890*/  FSEL R41, R42, -INF , P2 ;  /* 0xff8000002a297808 */ /* 0x002fe20001000000 */
[----:B------:R-:W-:Y:S01]  /*28a0*/  UISETP.GE.AND UP0, UPT, UR4, UR10, UPT ;  /* 0x0000000a0400728c */ /* 0x000fe2000bf06270 */
[----:B------:R-:W-:Y:S02]  /*28b0*/  ISETP.GT.AND P2, PT, R15, 0x28, PT ;  /* 0x000000280f00780c */ /* 0x000fe40003f44270 */
[----:B------:R-:W-:Y:S02]  /*28c0*/  CS2R R90, SRZ ;  /* 0x00000000005a7805 */ /* 0x000fe4000001ff00 */
[----:B----4-:R-:W-:Y:S02]  /*28d0*/  FSEL R42, R43, -INF , P1 ;  /* 0xff8000002b2a7808 */ /* 0x010fe40000800000 */
[----:B------:R-:W-:-:S02]  /*28e0*/  CS2R R88, SRZ ;  /* 0x0000000000587805 */ /* 0x000fc4000001ff00 */
[----:B------:R-:W-:Y:S01]  /*28f0*/  FMNMX.FTZ R21, R41, R2, !PT ;  /* 0x0000000229157209 */ /* 0x000fe20007810000 */
[----:B------:R-:W1:Y:S01]  /*2900*/  MUFU.TANH R51, R51 ;  /* 0x0000003300337308 */ /* 0x000e620000002400 */
[----:B------:R-:W-:Y:S02]  /*2910*/  ISETP.GT.AND P1, PT, R15, 0x29, PT ;  /* 0x000000290f00780c */ /* 0x000fe40003f24270 */
[----:B------:R-:W-:Y:S02]  /*2920*/  CS2R R86, SRZ ;  /* 0x0000000000567805 */ /* 0x000fe4000001ff00 */
[----:B--2---:R-:W-:Y:S02]  /*2930*/  FSEL R43, R46, -INF , P2 ;  /* 0xff8000002e2b7808 */ /* 0x004fe40001000000 */
[----:B------:R-:W-:Y:S02]  /*2940*/  CS2R R84, SRZ ;  /* 0x0000000000547805 */ /* 0x000fe4000001ff00 */
[----:B------:R-:W-:-:S02]  /*2950*/  FMNMX.FTZ R2, R42, R21, !PT ;  /* 0x000000152a027209 */ /* 0x000fc40007810000 */
[----:B------:R-:W-:Y:S02]  /*2960*/  CS2R R82, SRZ ;  /* 0x0000000000527805 */ /* 0x000fe4000001ff00 */
[----:B------:R-:W-:Y:S01]  /*2970*/  ISETP.GT.AND P2, PT, R15, 0x30, PT ;  /* 0x000000300f00780c */ /* 0x000fe20003f44270 */
[----:B------:R-:W2:Y:S01]  /*2980*/  MUFU.TANH R54, R54 ;  /* 0x0000003600367308 */ /* 0x000ea20000002400 */
[----:B-----5:R-:W-:Y:S02]  /*2990*/  FSEL R46, R47, -INF , P1 ;  /* 0xff8000002f2e7808 */ /* 0x020fe40000800000 */
[----:B------:R-:W-:Y:S02]  /*29a0*/  CS2R R80, SRZ ;  /* 0x0000000000507805 */ /* 0x000fe4000001ff00 */
[----:B------:R-:W-:Y:S02]  /*29b0*/  FMNMX.FTZ R21, R43, R2, !PT ;  /* 0x000000022b157209 */ /* 0x000fe40007810000 */
[----:B------:R-:W-:-:S02]  /*29c0*/  CS2R R78, SRZ ;  /* 0x00000000004e7805 */ /* 0x000fc4000001ff00 */
[C---:B------:R-:W-:Y:S02]  /*29d0*/  ISETP.GT.AND P1, PT, R15.reuse, 0x31, PT ;  /* 0x000000310f00780c */ /* 0x040fe40003f24270 */
[----:B------:R-:W-:Y:S02]  /*29e0*/  CS2R R76, SRZ ;  /* 0x00000000004c7805 */ /* 0x000fe4000001ff00 */
[----:B0-----:R-:W-:Y:S01]  /*29f0*/  FSEL R47, R50, -INF , P2 ;  /* 0xff800000322f7808 */ /* 0x001fe20001000000 */
[----:B------:R-:W0:Y:S01]  /*2a00*/  MUFU.TANH R55, R55 ;  /* 0x0000003700377308 */ /* 0x000e220000002400 */
[----:B------:R-:W-:Y:S02]  /*2a10*/  FMNMX.FTZ R2, R46, R21, !PT ;  /* 0x000000152e027209 */ /* 0x000fe40007810000 */
[----:B------:R-:W-:Y:S02]  /*2a20*/  ISETP.GT.AND P2, PT, R15, 0x38, PT ;  /* 0x000000380f00780c */ /* 0x000fe40003f44270 */
[----:B-1----:R-:W-:-:S02]  /*2a30*/  FSEL R50, R51, -INF , P1 ;  /* 0xff80000033327808 */ /* 0x002fc40000800000 */
[----:B------:R-:W-:Y:S01]  /*2a40*/  FMNMX.FTZ R21, R47, R2, !PT ;  /* 0x000000022f157209 */ /* 0x000fe20007810000 */
[----:B------:R-:W1:Y:S01]  /*2a50*/  MUFU.TANH R58, R58 ;  /* 0x0000003a003a7308 */ /* 0x000e620000002400 */
[C---:B------:R-:W-:Y:S02]  /*2a60*/  ISETP.GT.AND P1, PT, R15.reuse, 0x39, PT ;  /* 0x000000390f00780c */ /* 0x040fe40003f24270 */
[----:B--2---:R-:W-:Y:S02]  /*2a70*/  FSEL R51, R54, -INF , P2 ;  /* 0xff80000036337808 */ /* 0x004fe40001000000 */
[----:B------:R-:W-:Y:S02]  /*2a80*/  FMNMX.FTZ R2, R50, R21, !PT ;  /* 0x0000001532027209 */ /* 0x000fe40007810000 */
[----:B------:R-:W-:Y:S01]  /*2a90*/  ISETP.GT.AND P2, PT, R15, 0x40, PT ;  /* 0x000000400f00780c */ /* 0x000fe20003f44270 */
[----:B------:R-:W2:Y:S01]  /*2aa0*/  MUFU.TANH R59, R59 ;  /* 0x0000003b003b7308 */ /* 0x000ea20000002400 */
[----:B0-----:R-:W-:-:S02]  /*2ab0*/  FSEL R54, R55, -INF , P1 ;  /* 0xff80000037367808 */ /* 0x001fc40000800000 */
[----:B------:R-:W-:Y:S02]  /*2ac0*/  FMNMX.FTZ R21, R51, R2, !PT ;  /* 0x0000000233157209 */ /* 0x000fe40007810000 */
[C---:B------:R-:W-:Y:S02]  /*2ad0*/  ISETP.GT.AND P1, PT, R15.reuse, 0x41, PT ;  /* 0x000000410f00780c */ /* 0x040fe40003f24270 */
[----:B------:R-:W-:Y:S01]  /*2ae0*/  FMNMX.FTZ R2, R54, R21, !PT ;  /* 0x0000001536027209 */ /* 0x000fe20007810000 */
[----:B------:R-:W0:Y:S01]  /*2af0*/  MUFU.TANH R62, R62 ;  /* 0x0000003e003e7308 */ /* 0x000e220000002400 */
[----:B-1----:R-:W-:Y:S02]  /*2b00*/  FSEL R55, R58, -INF , P2 ;  /* 0xff8000003a377808 */ /* 0x002fe40001000000 */
[----:B------:R-:W-:Y:S02]  /*2b10*/  ISETP.GT.AND P2, PT, R15, 0x48, PT ;  /* 0x000000480f00780c */ /* 0x000fe40003f44270 */
[----:B------:R-:W-:-:S03]  /*2b20*/  FMNMX.FTZ R21, R55, R2, !PT ;  /* 0x0000000237157209 */ /* 0x000fc60007810000 */
[----:B------:R-:W1:Y:S01]  /*2b30*/  MUFU.TANH R63, R63 ;  /* 0x0000003f003f7308 */ /* 0x000e620000002400 */
[----:B--2---:R-:W-:Y:S02]  /*2b40*/  FSEL R58, R59, -INF , P1 ;  /* 0xff8000003b3a7808 */ /* 0x004fe40000800000 */
[----:B------:R-:W-:Y:S02]  /*2b50*/  ISETP.GT.AND P1, PT, R15, 0x49, PT ;  /* 0x000000490f00780c */ /* 0x000fe40003f24270 */
[----:B------:R-:W-:-:S03]  /*2b60*/  FMNMX.FTZ R2, R58, R21, !PT ;  /* 0x000000153a027209 */ /* 0x000fc60007810000 */
[----:B------:R-:W2:Y:S01]  /*2b70*/  MUFU.TANH R66, R66 ;  /* 0x0000004200427308 */ /* 0x000ea20000002400 */
[----:B0-----:R-:W-:Y:S02]  /*2b80*/  FSEL R59, R62, -INF , P2 ;  /* 0xff8000003e3b7808 */ /* 0x001fe40001000000 */
[----:B------:R-:W-:Y:S02]  /*2b90*/  ISETP.GT.AND P2, PT, R15, 0x50, PT ;  /* 0x000000500f00780c */ /* 0x000fe40003f44270 */
[----:B------:R-:W-:-:S03]  /*2ba0*/  FMNMX.FTZ R21, R59, R2, !PT ;  /* 0x000000023b157209 */ /* 0x000fc60007810000 */
        /* <DEDUP_REMOVED lines=18> */
[----:B------:R-:W-:Y:S02]  /*2cd0*/  CS2R R70, SRZ ;  /* 0x0000000000467805 */ /* 0x000fe4000001ff00 */
[----:B------:R-:W-:Y:S02]  /*2ce0*/  ISETP.GT.AND P1, PT, R13, RZ, PT ;  /* 0x000000ff0d00720c */ /* 0x000fe40003f24270 */
[----:B------:R-:W-:Y:S01]  /*2cf0*/  FMNMX.FTZ R15, R2, R15, !PT ;  /* 0x0000000f020f7209 */ /* 0x000fe20007810000 */
[----:B------:R-:W2:Y:S01]  /*2d00*/  MUFU.TANH R28, R28 ;  /* 0x0000001c001c7308 */ /* 0x000ea20000002400 */
[----:B0-----:R-:W-:-:S03]  /*2d10*/  FSEL R3, R3, -INF , P1 ;  /* 0xff80000003037808 */ /* 0x001fc60000800000 */
[----:B------:R-:W0:Y:S01]  /*2d20*/  SHFL.BFLY PT, R14, R15, 0x2, 0x1f ;  /* 0x0c401f000f0e7f89 */ /* 0x000e2200000e0000 */
[----:B------:R-:W-:-:S03]  /*2d30*/  ISETP.GT.AND P1, PT, R13, 0x9, PT ;  /* 0x000000090d00780c */ /* 0x000fc60003f24270 */
[----:B------:R-:W3:Y:S01]  /*2d40*/  MUFU.TANH R33, R33 ;  /* 0x0000002100217308 */ /* 0x000ee20000002400 */
[----:B-1----:R-:W-:Y:S02]  /*2d50*/  FSEL R10, R10, -INF , P2 ;  /* 0xff8000000a0a7808 */ /* 0x002fe40001000000 */
[----:B------:R-:W-:Y:S02]  /*2d60*/  ISETP.GT.AND P2, PT, R13, 0x10, PT ;  /* 0x000000100d00780c */ /* 0x000fe40003f44270 */
[----:B------:R-:W-:-:S03]  /*2d70*/  FMNMX.FTZ R21, R3, R10, !PT ;  /* 0x0000000a03157209 */ /* 0x000fc60007810000 */
[----:B------:R-:W1:Y:S08]  /*2d80*/  MUFU.TANH R37, R37 ;  /* 0x0000002500257308 */ /* 0x000e700000002400 */
[----:B------:R4:W-:Y:S01]  /*2d90*/  MUFU.TANH R39, R49 ;  /* 0x0000003100277308 */ /* 0x0009e20000002400 */
[----:B0-----:R-:W-:-:S05]  /*2da0*/  FMNMX.FTZ R14, R15, R14, !PT ;  /* 0x0000000e0f0e7209 */ /* 0x001fca0007810000 */
[----:B------:R-:W0:Y:S02]  /*2db0*/  SHFL.BFLY PT, R15, R14, 0x1, 0x1f ;  /* 0x0c201f000e0f7f89 */ /* 0x000e2400000e0000 */
[----:B------:R-:W5:Y:S08]  /*2dc0*/  MUFU.TANH R44, R44 ;  /* 0x0000002c002c7308 */ /* 0x000f700000002400 */
[----:B------:R-:W5:Y:S08]  /*2dd0*/  MUFU.TANH R45, R45 ;  /* 0x0000002d002d7308 */ /* 0x000f700000002400 */
[----:B------:R-:W5:Y:S01]  /*2de0*/  MUFU.TANH R48, R48 ;  /* 0x0000003000307308 */ /* 0x000f620000002400 */
[----:B0-----:R-:W-:-:S07]  /*2df0*/  FMNMX.FTZ R11, R14, R15, !PT ;  /* 0x0000000f0e0b7209 */ /* 0x001fce0007810000 */
[----:B------:R-:W0:Y:S01]  /*2e00*/  MUFU.TANH R52, R52 ;  /* 0x0000003400347308 */ /* 0x000e220000002400 */
[----:B--2---:R-:W-:Y:S02]  /*2e10*/  FSEL R14, R28, -INF , P3 ;  /* 0xff8000001c0e7808 */ /* 0x004fe40001800000 */
[----:B------:R-:W-:Y:S02]  /*2e20*/  FSEL R15, R20, -INF , P1 ;  /* 0xff800000140f7808 */ /* 0x000fe40000800000 */
[----:B------:R-:W-:Y:S02]  /*2e30*/  FMNMX.FTZ R12, R14, R21, !PT ;  /* 0x000000150e0c7209 */ /* 0x000fe40007810000 */
[----:B------:R-:W-:Y:S01]  /*2e40*/  ISETP.GT.AND P1, PT, R13, 0x11, PT ;  /* 0x000000110d00780c */ /* 0x000fe20003f24270 */
[----:B------:R-:W2:Y:S01]  /*2e50*/  MUFU.TANH R53, R53 ;  /* 0x0000003500357308 */ /* 0x000ea20000002400 */
[----:B------:R-:W-:Y:S01]  /*2e60*/  FSEL R20, R24, -INF , P2 ;  /* 0xff80000018147808 */ /* 0x000fe20001000000 */
[----:B------:R-:W-:Y:S01]  /*2e70*/  FMUL.FTZ R24, R11, UR35 ;  /* 0x000000230b187c20 */ /* 0x000fe20008410000 */
[----:B------:R-:W-:-:S02]  /*2e80*/  FMNMX.FTZ R25, R15, R12, !PT ;  /* 0x0000000c0f197209 */ /* 0x000fc40007810000 */
[----:B------:R-:W-:Y:S02]  /*2e90*/  FSETP.NEU.FTZ.AND P2, PT, R11, -INF , PT ;  /* 0xff8000000b00780b */ /* 0x000fe40003f5d000 */
[----:B------:R-:W-:Y:S01]  /*2ea0*/  ISETP.GT.AND P3, PT, R13, 0x18, PT ;  /* 0x000000180d00780c */ /* 0x000fe20003f64270 */
[----:B------:R-:W2:Y:S01]  /*2eb0*/  MUFU.TANH R56, R56 ;  /* 0x0000003800387308 */ /* 0x000ea20000002400 */
[----:B---3--:R-:W-:Y:S02]  /*2ec0*/  FSEL R21, R33, -INF , P1 ;  /* 0xff80000021157808 */ /* 0x008fe40000800000 */
[----:B------:R-:W-:Y:S02]  /*2ed0*/  FMNMX.FTZ R12, R20, R25, !PT ;  /* 0x00000019140c7209 */ /* 0x000fe40007810000 */
[----:B----4-:R-:W-:Y:S02]  /*2ee0*/  FSEL R49, R24, RZ, P2 ;  /* 0x000000ff18317208 */ /* 0x010fe40001000000 */
[----:B------:R-:W-:Y:S01]  /*2ef0*/  ISETP.GT.AND P1, PT, R13, 0x19, PT ;  /* 0x000000190d00780c */ /* 0x000fe20003f24270 */
[----:B------:R-:W3:Y:S01]  /*2f00*/  MUFU.TANH R57, R57 ;  /* 0x0000003900397308 */ /* 0x000ee20000002400 */
[----:B------:R-:W-:Y:S01]  /*2f10*/  FSEL R24, R72, -INF , P3 ;  /* 0xff80000048187808 */ /* 0x000fe20001800000 */
[--C-:B------:R-:W-:Y:S01]  /*2f20*/  FFMA.FTZ R33, R26, UR35, -R49.reuse ;  /* 0x000000231a217c23 */ /* 0x100fe20008010831 */
[----:B------:R-:W-:Y:S01]  /*2f30*/  FMNMX.FTZ R27, R21, R12, !PT ;  /* 0x0000000c151b7209 */ /* 0x000fe20007810000 */
[--C-:B------:R-:W-:Y:S01]  /*2f40*/  FFMA.FTZ R35, R29, UR35, -R49.reuse ;  /* 0x000000231d237c23 */ /* 0x100fe20008010831 */
[----:B------:R-:W-:Y:S01]  /*2f50*/  ISETP.GT.AND P2, PT, R13, 0x20, PT ;  /* 0x000000200d00780c */ /* 0x000fe20003f44270 */
[--C-:B------:R-:W-:Y:S01]  /*2f60*/  FFMA.FTZ R42, R42, UR35, -R49.reuse ;  /* 0x000000232a2a7c23 */ /* 0x100fe20008010831 */
[----:B-1----:R-:W-:Y:S01]  /*2f70*/  FSEL R25, R37, -INF , P1 ;  /* 0xff80000025197808 */ /* 0x002fe20000800000 */
[----:B------:R1:W-:Y:S01]  /*2f80*/  MUFU.EX2 R189, R33 ;  /* 0x0000002100bd7308 */ /* 0x0003e20000000800 */
[----:B------:R-:W-:Y:S01]  /*2f90*/  FMNMX.FTZ R12, R24, R27, !PT ;  /* 0x0000001b180c7209 */ /* 0x000fe20007810000 */
[--C-:B------:R-:W-:Y:S01]  /*2fa0*/  FFMA.FTZ R37, R30, UR35, -R49.reuse ;  /* 0x000000231e257c23 */ /* 0x100fe20008010831 */
[----:B------:R-:W-:Y:S01]  /*2fb0*/  ISETP.GT.AND P1, PT, R13, 0x21, PT ;  /* 0x000000210d00780c */ /* 0x000fe20003f24270 */
[--C-:B------:R-:W-:Y:S01]  /*2fc0*/  FFMA.FTZ R43, R43, UR35, -R49.reuse ;  /* 0x000000232b2b7c23 */ /* 0x100fe20008010831 */
[----:B------:R-:W-:Y:S01]  /*2fd0*/  FSEL R26, R73, -INF , P2 ;  /* 0xff800000491a7808 */ /* 0x000fe20001000000 */
[--C-:B------:R-:W-:Y:S01]  /*2fe0*/  FFMA.FTZ R46, R46, UR35, -R49.reuse ;  /* 0x000000232e2e7c23 */ /* 0x100fe20008010831 */
[----:B------:R-:W-:Y:S01]  /*2ff0*/  FMNMX.FTZ R31, R25, R12, !PT ;  /* 0x0000000c191f7209 */ /* 0x000fe20007810000 */
[----:B------:R-:W4:Y:S01]  /*3000*/  MUFU.TANH R60, R60 ;  /* 0x0000003c003c7308 */ /* 0x000f220000002400 */
[----:B------:R-:W-:Y:S01]  /*3010*/  ISETP.GT.AND P2, PT, R13, 0x28, PT ;  /* 0x000000280d00780c */ /* 0x000fe20003f44270 */
[--C-:B------:R-:W-:Y:S01]  /*3020*/  FFMA.FTZ R47, R47, UR35, -R49.reuse ;  /* 0x000000232f2f7c23 */ /* 0x100fe20008010831 */
[----:B------:R-:W-:Y:S01]  /*3030*/  FSEL R27, R74, -INF , P1 ;  /* 0xff8000004a1b7808 */ /* 0x000fe20000800000 */
[--C-:B------:R-:W-:Y:S01]  /*3040*/  FFMA.FTZ R50, R50, UR35, -R49.reuse ;  /* 0x0000002332327c23 */ /* 0x100fe20008010831 */
[----:B------:R-:W-:Y:S01]  /*3050*/  FMNMX.FTZ R12, R26, R31, !PT ;  /* 0x0000001f1a0c7209 */ /* 0x000fe20007810000 */
[--C-:B------:R-:W-:Y:S01]  /*3060*/  FFMA.FTZ R51, R51, UR35, -R49.reuse ;  /* 0x0000002333337c23 */ /* 0x100fe20008010831 */
[----:B------:R-:W-:Y:S01]  /*3070*/  ISETP.GT.AND P1, PT, R13, 0x29, PT ;  /* 0x000000290d00780c */ /* 0x000fe20003f24270 */
[----:B------:R-:W4:Y:S01]  /*3080*/  MUFU.TANH R61, R61 ;  /* 0x0000003d003d7308 */ /* 0x000f220000002400 */
[----:B-----5:R-:W-:Y:S01]  /*3090*/  FSEL R28, R44, -INF , P2 ;  /* 0xff8000002c1c7808 */ /* 0x020fe20001000000 */
[--C-:B------:R-:W-:Y:S01]  /*30a0*/  FFMA.FTZ R54, R54, UR35, -R49.reuse ;  /* 0x0000002336367c23 */ /* 0x100fe20008010831 */
[----:B------:R-:W-:Y:S01]  /*30b0*/  FMNMX.FTZ R31, R27, R12, !PT ;  /* 0x0000000c1b1f7209 */ /* 0x000fe20007810000 */
[--C-:B------:R-:W-:Y:S01]  /*30c0*/  FFMA.FTZ R55, R55, UR35, -R49.reuse ;  /* 0x0000002337377c23 */ /* 0x100fe20008010831 */
[----:B------:R-:W-:Y:S01]  /*30d0*/  ISETP.GT.AND P2, PT, R13, 0x30, PT ;  /* 0x000000300d00780c */ /* 0x000fe20003f44270 */
[--C-:B------:R-:W-:Y:S01]  /*30e0*/  FFMA.FTZ R58, R58, UR35, -R49.reuse ;  /* 0x000000233a3a7c23 */ /* 0x100fe20008010831 */
[----:B------:R-:W-:Y:S01]  /*30f0*/  FSEL R29, R45, -INF , P1 ;  /* 0xff8000002d1d7808 */ /* 0x000fe20000800000 */
[----:B------:R5:W-:Y:S01]  /*3100*/  MUFU.EX2 R44, R35 ;  /* 0x00000023002c7308 */ /* 0x000be20000000800 */
[----:B------:R-:W-:Y:S01]  /*3110*/  FMNMX.FTZ R12, R28, R31, !PT ;  /* 0x0000001f1c0c7209 */ /* 0x000fe20007810000 */
[--C-:B------:R-:W-:Y:S01]  /*3120*/  FFMA.FTZ R45, R34, UR35, -R49.reuse ;  /* 0x00000023222d7c23 */ /* 0x100fe20008010831 */
[----:B------:R-:W-:Y:S01]  /*3130*/  ISETP.GT.AND P1, PT, R13, 0x31, PT ;  /* 0x000000310d00780c */ /* 0x000fe20003f24270 */
[--C-:B------:R-:W-:Y:S01]  /*3140*/  FFMA.FTZ R59, R59, UR35, -R49.reuse ;  /* 0x000000233b3b7c23 */ /* 0x100fe20008010831 */
[----:B------:R-:W-:Y:S01]  /*3150*/  FSEL R30, R48, -INF , P2 ;  /* 0xff800000301e7808 */ /* 0x000fe20001000000 */
[--C-:B------:R-:W-:Y:S01]  /*3160*/  FFMA.FTZ R62, R62, UR35, -R49.reuse ;  /* 0x000000233e3e7c23 */ /* 0x100fe20008010831 */
[----:B-1----:R-:W-:Y:S01]  /*3170*/  FMNMX.FTZ R33, R29, R12, !PT ;  /* 0x0000000c1d217209 */ /* 0x002fe20007810000 */
[----:B------:R-:W1:Y:S01]  /*3180*/  MUFU.TANH R64, R64 ;  /* 0x0000004000407308 */ /* 0x000e620000002400 */
[----:B------:R-:W-:Y:S01]  /*3190*/  ISETP.GT.AND P2, PT, R13, 0x38, PT ;  /* 0x000000380d00780c */ /* 0x000fe20003f44270 */
[--C-:B------:R-:W-:Y:S01]  /*31a0*/  FFMA.FTZ R63, R63, UR35, -R49.reuse ;  /* 0x000000233f3f7c23 */ /* 0x100fe20008010831 */
[----:B------:R-:W-:Y:S01]  /*31b0*/  FSEL R31, R39, -INF , P1 ;  /* 0xff800000271f7808 */ /* 0x000fe20000800000 */
[--C-:B------:R-:W-:Y:S01]  /*31c0*/  FFMA.FTZ R39, R32, UR35, -R49.reuse ;  /* 0x0000002320277c23 */ /* 0x100fe20008010831 */
[----:B------:R-:W-:Y:S01]  /*31d0*/  FMNMX.FTZ R12, R30, R33, !PT ;  /* 0x000000211e0c7209 */ /* 0x000fe20007810000 */
[--C-:B------:R-:W-:Y:S01]  /*31e0*/  FFMA.FTZ R66, R66, UR35, -R49.reuse ;  /* 0x0000002342427c23 */ /* 0x100fe20008010831 */
[----:B------:R-:W-:Y:S01]  /*31f0*/  ISETP.GT.AND P1, PT, R13, 0x39, PT ;  /* 0x000000390d00780c */ /* 0x000fe20003f24270 */
[----:B------:R3:W-:Y:S01]  /*3200*/  MUFU.EX2 R191, R37 ;  /* 0x0000002500bf7308 */ /* 0x0007e20000000800 */
[----:B0-----:R-:W-:Y:S01]  /*3210*/  FSEL R32, R52, -INF , P2 ;  /* 0xff80000034207808 */ /* 0x001fe20001000000 */
[--C-:B------:R-:W-:Y:S01]  /*3220*/  FFMA.FTZ R52, R36, UR35, -R49.reuse ;  /* 0x0000002324347c23 */ /* 0x100fe20008010831 */
[----:B-----5:R-:W-:Y:S01]  /*3230*/  FMNMX.FTZ R35, R31, R12, !PT ;  /* 0x0000000c1f237209 */ /* 0x020fe20007810000 */
[--C-:B------:R-:W-:Y:S01]  /*3240*/  FFMA.FTZ R67, R67, UR35, -R49.reuse ;  /* 0x0000002343437c23 */ /* 0x100fe20008010831 */
[----:B------:R-:W-:Y:S01]  /*3250*/  ISETP.GT.AND P2, PT, R13, 0x40, PT ;  /* 0x000000400d00780c */ /* 0x000fe20003f44270 */
[--C-:B------:R-:W-:Y:S01]  /*3260*/  FFMA.FTZ R2, R2, UR35, -R49.reuse ;  /* 0x0000002302027c23 */ /* 0x100fe20008010831 */
[----:B--2---:R-:W-:Y:S01]  /*3270*/  FSEL R33, R53, -INF , P1 ;  /* 0xff80000035217808 */ /* 0x004fe20000800000 */
[----:B------:R-:W0:Y:S01]  /*3280*/  MUFU.TANH R65, R65 ;  /* 0x0000004100417308 */ /* 0x000e220000002400 */
[----:B------:R-:W-:Y:S01]  /*3290*/  FMNMX.FTZ R12, R32, R35, !PT ;  /* 0x00000023200c7209 */ /* 0x000fe20007810000 */
[----:B------:R-:W-:Y:S01]  /*32a0*/  FFMA.FTZ R53, R38, UR35, -R49 ;  /* 0x0000002326357c23 */ /* 0x000fe20008010831 */
[----:B------:R-:W-:-:S02]  /*32b0*/  ISETP.GT.AND P1, PT, R13, 0x41, PT ;  /* 0x000000410d00780c */ /* 0x000fc40003f24270 */
[----:B------:R-:W-:Y:S02]  /*32c0*/  CS2R R74, SRZ ;  /* 0x00000000004a7805 */ /* 0x000fe4000001ff00 */
[----:B------:R-:W-:Y:S01]  /*32d0*/  FSEL R34, R56, -INF , P2 ;  /* 0xff80000038227808 */ /* 0x000fe20001000000 */
[----:B------:R-:W-:Y:S01]  /*32e0*/  FFMA.FTZ R56, R40, UR35, -R49 ;  /* 0x0000002328387c23 */ /* 0x000fe20008010831 */
[----:B---3--:R-:W-:Y:S01]  /*32f0*/  FMNMX.FTZ R37, R33, R12, !PT ;  /* 0x0000000c21257209 */ /* 0x008fe20007810000 */
[----:B------:R-:W2:Y:S01]  /*3300*/  MUFU.TANH R68, R68 ;  /* 0x0000004400447308 */ /* 0x000ea20000002400 */
[----:B------:R-:W-:Y:S02]  /*3310*/  ISETP.GT.AND P2, PT, R13, 0x48, PT ;  /* 0x000000480d00780c */ /* 0x000fe40003f44270 */
[----:B------:R-:W-:Y:S02]  /*3320*/  CS2R R72, SRZ ;  /* 0x0000000000487805 */ /* 0x000fe4000001ff00 */
[----:B------:R-:W-:-:S02]  /*3330*/  FSEL R35, R57, -INF , P1 ;  /* 0xff80000039237808 */ /* 0x000fc40000800000 */
[----:B------:R-:W-:Y:S02]  /*3340*/  FMNMX.FTZ R12, R34, R37, !PT ;  /* 0x00000025220c7209 */ /* 0x000fe40007810000 */
[C---:B------:R-:W-:Y:S01]  /*3350*/  ISETP.GT.AND P1, PT, R13.reuse, 0x49, PT ;  /* 0x000000490d00780c */ /* 0x040fe20003f24270 */
[----:B------:R3:W-:Y:S01]  /*3360*/  MUFU.EX2 R48, R39 ;  /* 0x0000002700307308 */ /* 0x0007e20000000800 */
[----:B----4-:R-:W-:Y:S02]  /*3370*/  FSEL R36, R60, -INF , P2 ;  /* 0xff8000003c247808 */ /* 0x010fe40001000000 */
[----:B------:R-:W-:Y:S02]  /*3380*/  ISETP.GT.AND P2, PT, R13, 0x50, PT ;  /* 0x000000500d00780c */ /* 0x000fe40003f44270 */
[----:B------:R-:W-:Y:S02]  /*3390*/  FSEL R37, R61, -INF , P1 ;  /* 0xff8000003d257808 */ /* 0x000fe40000800000 */
[----:B------:R-:W-:Y:S01]  /*33a0*/  ISETP.GT.AND P1, PT, R13, 0x51, PT ;  /* 0x000000510d00780c */ /* 0x000fe20003f24270 */
[----:B------:R-:W4:Y:S01]  /*33b0*/  MUFU.TANH R69, R69 ;  /* 0x0000004500457308 */ /* 0x000f220000002400 */
[----:B---3--:R-:W-:-:S02]  /*33c0*/  FMNMX.FTZ R39, R35, R12, !PT ;  /* 0x0000000c23277209 */ /* 0x008fc40007810000 */
[----:B-1----:R-:W-:Y:S02]  /*33d0*/  FSEL R38, R64, -INF , P2 ;  /* 0xff80000040267808 */ /* 0x002fe40001000000 */
[----:B------:R-:W-:Y:S02]  /*33e0*/  FMNMX.FTZ R12, R36, R39, !PT ;  /* 0x00000027240c7209 */ /* 0x000fe40007810000 */
[----:B------:R-:W-:Y:S01]  /*33f0*/  ISETP.GT.AND P2, PT, R13, 0x58, PT ;  /* 0x000000580d00780c */ /* 0x000fe20003f44270 */
[----:B------:R1:W-:Y:S01]  /*3400*/  MUFU.EX2 R185, R45 ;  /* 0x0000002d00b97308 */ /* 0x0003e20000000800 */
[----:B0-----:R-:W-:Y:S02]  /*3410*/  FSEL R39, R65, -INF , P1 ;  /* 0xff80000041277808 */ /* 0x001fe40000800000 */
[----:B------:R-:W-:Y:S02]  /*3420*/  ISETP.GT.AND P1, PT, R13, 0x59, PT ;  /* 0x000000590d00780c */ /* 0x000fe40003f24270 */
[----:B--2---:R-:W-:-:S03]  /*3430*/  FSEL R13, R68, -INF , P2 ;  /* 0xff800000440d7808 */ /* 0x004fc60001000000 */
[----:B------:R-:W-:Y:S01]  /*3440*/  MUFU.EX2 R60, R42 ;  /* 0x0000002a003c7308 */ /* 0x000fe20000000800 */
[----:B-1----:R-:W-:Y:S02]  /*3450*/  FMNMX.FTZ R45, R37, R12, !PT ;  /* 0x0000000c252d7209 */ /* 0x002fe40007810000 */
[----:B----4-:R-:W-:Y:S02]  /*3460*/  FSEL R40, R69, -INF , P1 ;  /* 0xff80000045287808 */ /* 0x010fe40000800000 */
[----:B------:R-:W-:Y:S02]  /*3470*/  CS2R R68, SRZ ;  /* 0x0000000000447805 */ /* 0x000fe4000001ff00 */
[----:B------:R-:W-:Y:S01]  /*3480*/  FMNMX.FTZ R12, R38, R45, !PT ;  /* 0x0000002d260c7209 */ /* 0x000fe20007810000 */
[----:B------:R-:W-:Y:S01]  /*3490*/  FFMA.FTZ R45, R41, UR35, -R49 ;  /* 0x00000023292d7c23 */ /* 0x000fe20008010831 */
[----:B------:R-:W-:Y:S02]  /*34a0*/  MUFU.EX2 R52, R52 ;  /* 0x0000003400347308 */ /* 0x000fe40000000800 */
[----:B------:R-:W-:-:S04]  /*34b0*/  FMNMX.FTZ R12, R39, R12, !PT ;  /* 0x0000000c270c7209 */ /* 0x000fc80007810000 */
[----:B------:R-:W-:Y:S02]  /*34c0*/  FMNMX.FTZ R41, R13, R12, !PT ;  /* 0x0000000c0d297209 */ /* 0x000fe40007810000 */
[----:B------:R-:W-:Y:S02]  /*34d0*/  MUFU.EX2 R53, R53 ;  /* 0x0000003500357308 */ /* 0x000fe40000000800 */
[----:B------:R-:W-:-:S05]  /*34e0*/  FMNMX.FTZ R41, R40, R41, !PT ;  /* 0x0000002928297209 */ /* 0x000fca0007810000 */
[----:B------:R-:W0:Y:S01]  /*34f0*/  SHFL.BFLY PT, R12, R41, 0x2, 0x1f ;  /* 0x0c401f00290c7f89 */ /* 0x000e2200000e0000 */
[----:B------:R-:W1:Y:S08]  /*3500*/  MUFU.EX2 R56, R56 ;  /* 0x0000003800387308 */ /* 0x000e700000000800 */
[----:B------:R-:W2:Y:S08]  /*3510*/  MUFU.EX2 R45, R45 ;  /* 0x0000002d002d7308 */ /* 0x000eb00000000800 */
[----:B------:R-:W-:Y:S01]  /*3520*/  MUFU.EX2 R43, R43 ;  /* 0x0000002b002b7308 */ /* 0x000fe20000000800 */
[----:B-1----:R-:W-:-:S02]  /*3530*/  F2FP.BF16.F32.PACK_AB R187, R56, R53 ;  /* 0x0000003538bb723e */ /* 0x002fc400000010ff */
[----:B0-----:R-:W-:-:S05]  /*3540*/  FMNMX.FTZ R42, R41, R12, !PT ;  /* 0x0000000c292a7209 */ /* 0x001fca0007810000 */
[----:B------:R-:W0:Y:S01]  /*3550*/  MUFU.EX2 R46, R46 ;  /* 0x0000002e002e7308 */ /* 0x000e220000000800 */
[----:B--2---:R-:W-:Y:S01]  /*3560*/  F2FP.BF16.F32.PACK_AB R181, R60, R45 ;  /* 0x0000002d3cb5723e */ /* 0x004fe200000010ff */
[----:B------:R-:W1:Y:S06]  /*3570*/  SHFL.BFLY PT, R41, R42, 0x1, 0x1f ;  /* 0x0c201f002a297f89 */ /* 0x000e6c00000e0000 */
[----:B------:R-:W-:Y:S08]  /*3580*/  MUFU.EX2 R47, R47 ;  /* 0x0000002f002f7308 */ /* 0x000ff00000000800 */
[----:B------:R-:W2:Y:S01]  /*3590*/  MUFU.EX2 R50, R50 ;  /* 0x0000003200327308 */ /* 0x000ea20000000800 */
[----:B0-----:R-:W-:-:S07]  /*35a0*/  F2FP.BF16.F32.PACK_AB R183, R46, R43 ;  /* 0x0000002b2eb7723e */ /* 0x001fce00000010ff */
[----:B------:R-:W-:Y:S01]  /*35b0*/  MUFU.EX2 R51, R51 ;  /* 0x0000003300337308 */ /* 0x000fe20000000800 */
[----:B-1----:R-:W-:Y:S01]  /*35c0*/  FMNMX.FTZ R12, R42, R41, !PT ;  /* 0x000000292a0c7209 */ /* 0x002fe20007810000 */
[----:B------:R-:W-:Y:S01]  /*35d0*/  FADD.FTZ R42, R189, R44 ;  /* 0x0000002cbd2a7221 */ /* 0x000fe20000010000 */
[----:B------:R-:W-:Y:S02]  /*35e0*/  F2FP.BF16.F32.PACK_AB R189, R44, R189 ;  /* 0x000000bd2cbd723e */ /* 0x000fe400000010ff */
[C---:B------:R-:W-:Y:S01]  /*35f0*/  FSETP.NEU.FTZ.AND P1, PT, R12.reuse, -INF , PT ;  /* 0xff8000000c00780b */ /* 0x040fe20003f3d000 */
[----:B------:R-:W-:Y:S02]  /*3600*/  FMUL.FTZ R41, R12, UR35 ;  /* 0x000000230c297c20 */ /* 0x000fe40008410000 */
[----:B------:R-:W0:Y:S01]  /*3610*/  MUFU.EX2 R54, R54 ;  /* 0x0000003600367308 */ /* 0x000e220000000800 */
[----:B--2---:R-:W-:Y:S02]  /*3620*/  F2FP.BF16.F32.PACK_AB R177, R50, R47 ;  /* 0x0000002f32b1723e */ /* 0x004fe400000010ff */
[----:B------:R-:W-:-:S02]  /*3630*/  FSEL R41, R41, RZ, P1 ;  /* 0x000000ff29297208 */ /* 0x000fc40000800000 */
        /* <DEDUP_REMOVED lines=25> */
[----:B------:R-:W2:Y:S01]  /*37d0*/  MUFU.EX2 R14, R14 ;  /* 0x0000000e000e7308 */ /* 0x000ea20000000800 */
[--C-:B------:R-:W-:Y:S01]  /*37e0*/  FFMA.FTZ R39, R39, UR35, -R41.reuse ;  /* 0x0000002327277c23 */ /* 0x100fe20008010829 */
[--C-:B------:R-:W-:Y:S01]  /*37f0*/  FFMA.FTZ R13, R13, UR35, -R41.reuse ;  /* 0x000000230d0d7c23 */ /* 0x100fe20008010829 */
[----:B------:R-:W-:Y:S01]  /*3800*/  FFMA.FTZ R40, R40, UR35, -R41 ;  /* 0x0000002328287c23 */ /* 0x000fe20008010829 */
[----:B0-----:R-:W-:-:S04]  /*3810*/  F2FP.BF16.F32.PACK_AB R179, R54, R51 ;  /* 0x0000003336b3723e */ /* 0x001fc800000010ff */
[----:B------:R-:W0:Y:S01]  /*3820*/  MUFU.EX2 R15, R15 ;  /* 0x0000000f000f7308 */ /* 0x000e220000000800 */
[----:B-1----:R-:W-:Y:S01]  /*3830*/  FADD.FTZ R57, R3, R10 ;  /* 0x0000000a03397221 */ /* 0x002fe20000010000 */
[----:B------:R-:W-:-:S06]  /*3840*/  F2FP.BF16.F32.PACK_AB R188, R10, R3 ;  /* 0x000000030abc723e */ /* 0x000fcc00000010ff */
[----:B------:R-:W1:Y:S01]  /*3850*/  MUFU.EX2 R20, R20 ;  /* 0x0000001400147308 */ /* 0x000e620000000800 */
[----:B--2---:R-:W-:Y:S01]  /*3860*/  FADD.FTZ R64, R14, R57 ;  /* 0x000000390e407221 */ /* 0x004fe20000010000 */
[----:B------:R-:W-:Y:S01]  /*3870*/  FADD.FTZ R57, R191, R42 ;  /* 0x0000002abf397221 */ /* 0x000fe20000010000 */
[----:B------:R-:W-:-:S03]  /*3880*/  F2FP.BF16.F32.PACK_AB R191, R48, R191 ;  /* 0x000000bf30bf723e */ /* 0x000fc600000010ff */
[----:B------:R-:W-:Y:S02]  /*3890*/  FADD.FTZ R42, R48, R57 ;  /* 0x00000039302a7221 */ /* 0x000fe40000010000 */
[----:B------:R-:W2:Y:S01]  /*38a0*/  MUFU.EX2 R21, R21 ;  /* 0x0000001500157308 */ /* 0x000ea20000000800 */
[----:B0-----:R-:W-:Y:S01]  /*38b0*/  FADD.FTZ R61, R15, R64 ;  /* 0x000000400f3d7221 */ /* 0x001fe20000010000 */
[----:B------:R-:W-:Y:S01]  /*38c0*/  FADD.FTZ R57, R185, R42 ;  /* 0x0000002ab9397221 */ /* 0x000fe20000010000 */
[----:B------:R-:W-:Y:S02]  /*38d0*/  F2FP.BF16.F32.PACK_AB R190, R15, R14 ;  /* 0x0000000e0fbe723e */ /* 0x000fe400000010ff */
[----:B------:R-:W-:Y:S02]  /*38e0*/  CS2R R64, SRZ ;  /* 0x0000000000407805 */ /* 0x000fe4000001ff00 */
[----:B------:R-:W-:Y:S01]  /*38f0*/  F2FP.BF16.F32.PACK_AB R185, R52, R185 ;  /* 0x000000b934b9723e */ /* 0x000fe200000010ff */
[----:B------:R-:W0:Y:S01]  /*3900*/  MUFU.EX2 R24, R24 ;  /* 0x0000001800187308 */ /* 0x000e220000000800 */
[----:B-1----:R-:W-:-:S07]  /*3910*/  FADD.FTZ R0, R20, R61 ;  /* 0x0000003d14007221 */ /* 0x002fce0000010000 */
[----:B------:R-:W1:Y:S01]  /*3920*/  MUFU.EX2 R25, R25 ;  /* 0x0000001900197308 */ /* 0x000e620000000800 */
[C---:B--2---:R-:W-:Y:S01]  /*3930*/  FADD.FTZ R49, R21.reuse, R0 ;  /* 0x0000000015317221 */ /* 0x044fe20000010000 */
[----:B------:R-:W-:Y:S01]  /*3940*/  FADD.FTZ R0, R52, R57 ;  /* 0x0000003934007221 */ /* 0x000fe20000010000 */
[----:B------:R-:W-:-:S05]  /*3950*/  F2FP.BF16.F32.PACK_AB R184, R21, R20 ;  /* 0x0000001415b8723e */ /* 0x000fca00000010ff */
[----:B------:R-:W2:Y:S01]  /*3960*/  MUFU.EX2 R26, R26 ;  /* 0x0000001a001a7308 */ /* 0x000ea20000000800 */
[----:B0-----:R-:W-:Y:S01]  /*3970*/  FADD.FTZ R42, R24, R49 ;  /* 0x00000031182a7221 */ /* 0x001fe20000010000 */
[----:B------:R-:W-:Y:S01]  /*3980*/  FADD.FTZ R49, R53, R0 ;  /* 0x0000000035317221 */ /* 0x000fe20000010000 */
[----:B------:R-:W-:-:S03]  /*3990*/  CS2R R52, SRZ ;  /* 0x0000000000347805 */ /* 0x000fc6000001ff00 */
[----:B------:R-:W-:Y:S02]  /*39a0*/  FADD.FTZ R0, R56, R49 ;  /* 0x0000003138007221 */ /* 0x000fe40000010000 */
[----:B------:R-:W0:Y:S01]  /*39b0*/  MUFU.EX2 R27, R27 ;  /* 0x0000001b001b7308 */ /* 0x000e220000000800 */
[----:B-1----:R-:W-:Y:S01]  /*39c0*/  FADD.FTZ R57, R25, R42 ;  /* 0x0000002a19397221 */ /* 0x002fe20000010000 */
[----:B------:R-:W-:Y:S01]  /*39d0*/  FADD.FTZ R49, R45, R0 ;  /* 0x000000002d317221 */ /* 0x000fe20000010000 */
[----:B------:R-:W-:Y:S02]  /*39e0*/  F2FP.BF16.F32.PACK_AB R186, R25, R24 ;  /* 0x0000001819ba723e */ /* 0x000fe400000010ff */
[----:B------:R-:W-:Y:S02]  /*39f0*/  CS2R R44, SRZ ;  /* 0x00000000002c7805 */ /* 0x000fe4000001ff00 */
[----:B------:R-:W-:Y:S01]  /*3a00*/  CS2R R24, SRZ ;  /* 0x0000000000187805 */ /* 0x000fe2000001ff00 */
[----:B------:R-:W-:Y:S01]  /*3a10*/  FADD.FTZ R0, R60, R49 ;  /* 0x000000313c007221 */ /* 0x000fe20000010000 */
[----:B------:R-:W-:Y:S01]  /*3a20*/  CS2R R60, SRZ ;  /* 0x00000000003c7805 */ /* 0x000fe2000001ff00 */
[----:B------:R-:W1:Y:S01]  /*3a30*/  MUFU.EX2 R28, R28 ;  /* 0x0000001c001c7308 */ /* 0x000e620000000800 */
[----:B--2---:R-:W-:Y:S01]  /*3a40*/  FADD.FTZ R42, R26, R57 ;  /* 0x000000391a2a7221 */ /* 0x004fe20000010000 */
[----:B------:R-:W-:-:S06]  /*3a50*/  CS2R R56, SRZ ;  /* 0x0000000000387805 */ /* 0x000fcc000001ff00 */
[----:B------:R-:W2:Y:S01]  /*3a60*/  MUFU.EX2 R29, R29 ;  /* 0x0000001d001d7308 */ /* 0x000ea20000000800 */
[C---:B0-----:R-:W-:Y:S01]  /*3a70*/  FADD.FTZ R41, R27.reuse, R42 ;  /* 0x0000002a1b297221 */ /* 0x041fe20000010000 */
[----:B------:R-:W-:Y:S02]  /*3a80*/  F2FP.BF16.F32.PACK_AB R180, R27, R26 ;  /* 0x0000001a1bb4723e */ /* 0x000fe400000010ff */
[----:B------:R-:W-:-:S04]  /*3a90*/  CS2R R26, SRZ ;  /* 0x00000000001a7805 */ /* 0x000fc8000001ff00 */
[----:B------:R-:W0:Y:S01]  /*3aa0*/  MUFU.EX2 R30, R30 ;  /* 0x0000001e001e7308 */ /* 0x000e220000000800 */
[----:B-1----:R-:W-:Y:S01]  /*3ab0*/  FADD.FTZ R42, R28, R41 ;  /* 0x000000291c2a7221 */ /* 0x002fe20000010000 */
[----:B------:R-:W-:-:S04]  /*3ac0*/  FADD.FTZ R41, R43, R0 ;  /* 0x000000002b297221 */ /* 0x000fc80000010000 */
[----:B------:R-:W-:Y:S02]  /*3ad0*/  FADD.FTZ R0, R46, R41 ;  /* 0x000000292e007221 */ /* 0x000fe40000010000 */
[----:B------:R-:W1:Y:S01]  /*3ae0*/  MUFU.EX2 R31, R31 ;  /* 0x0000001f001f7308 */ /* 0x000e620000000800 */
[----:B--2---:R-:W-:Y:S01]  /*3af0*/  FADD.FTZ R49, R29, R42 ;  /* 0x0000002a1d317221 */ /* 0x004fe20000010000 */
[----:B------:R-:W-:Y:S01]  /*3b00*/  FADD.FTZ R41, R47, R0 ;  /* 0x000000002f297221 */ /* 0x000fe20000010000 */
[----:B------:R-:W-:Y:S02]  /*3b10*/  F2FP.BF16.F32.PACK_AB R182, R29, R28 ;  /* 0x0000001c1db6723e */ /* 0x000fe400000010ff */
[----:B------:R-:W-:Y:S02]  /*3b20*/  CS2R R46, SRZ ;  /* 0x00000000002e7805 */ /* 0x000fe4000001ff00 */
[----:B------:R-:W-:Y:S01]  /*3b30*/  CS2R R28, SRZ ;  /* 0x00000000001c7805 */ /* 0x000fe2000001ff00 */
[----:B------:R-:W-:Y:S01]  /*3b40*/  FADD.FTZ R0, R50, R41 ;  /* 0x0000002932007221 */ /* 0x000fe20000010000 */
[----:B------:R-:W2:Y:S01]  /*3b50*/  MUFU.EX2 R32, R32 ;  /* 0x0000002000207308 */ /* 0x000ea20000000800 */
[----:B0-----:R-:W-:-:S02]  /*3b60*/  FADD.FTZ R42, R30, R49 ;  /* 0x000000311e2a7221 */ /* 0x001fc40000010000 */
[----:B------:R-:W-:Y:S01]  /*3b70*/  FADD.FTZ R3, R51, R0 ;  /* 0x0000000033037221 */ /* 0x000fe20000010000 */
[----:B------:R-:W-:Y:S02]  /*3b80*/  CS2R R50, SRZ ;  /* 0x0000000000327805 */ /* 0x000fe4000001ff00 */
[----:B------:R-:W-:Y:S01]  /*3b90*/  CS2R R48, SRZ ;  /* 0x0000000000307805 */ /* 0x000fe2000001ff00 */
[----:B------:R-:W-:Y:S01]  /*3ba0*/  FADD.FTZ R0, R54, R3 ;  /* 0x0000000336007221 */ /* 0x000fe20000010000 */
[----:B------:R-:W0:Y:S01]  /*3bb0*/  MUFU.EX2 R33, R33 ;  /* 0x0000002100217308 */ /* 0x000e220000000800 */
[----:B-1----:R-:W-:Y:S02]  /*3bc0*/  FADD.FTZ R43, R31, R42 ;  /* 0x0000002a1f2b7221 */ /* 0x002fe40000010000 */
[----:B------:R-:W-:Y:S01]  /*3bd0*/  FADD.FTZ R3, R55, R0 ;  /* 0x0000000037037221 */ /* 0x000fe20000010000 */
[----:B------:R-:W-:Y:S02]  /*3be0*/  F2FP.BF16.F32.PACK_AB R176, R31, R30 ;  /* 0x0000001e1fb0723e */ /* 0x000fe400000010ff */
[----:B------:R-:W-:-:S02]  /*3bf0*/  CS2R R30, SRZ ;  /* 0x00000000001e7805 */ /* 0x000fc4000001ff00 */
        /* <DEDUP_REMOVED lines=18> */
[----:B-1----:R-:W-:-:S07]  /*3d20*/  FADD.FTZ R10, R36, R15 ;  /* 0x0000000f240a7221 */ /* 0x002fce0000010000 */
        /* <DEDUP_REMOVED lines=22> */
[----:B------:R-:W2:Y:S01]  /*3e90*/  MUFU.EX2 R40, R40 ;  /* 0x0000002800287308 */ /* 0x000ea20000000800 */
[----:B0-----:R-:W-:-:S07]  /*3ea0*/  FADD.FTZ R3, R13, R10 ;  /* 0x0000000a0d037221 */ /* 0x001fce0000010000 */
[----:B------:R-:W0:Y:S01]  /*3eb0*/  MUFU.EX2 R2, R2 ;  /* 0x0000000200027308 */ /* 0x000e220000000800 */
[----:B-1----:R-:W-:Y:S01]  /*3ec0*/  FADD.FTZ R15, R67, R0 ;  /* 0x00000000430f7221 */ /* 0x002fe20000010000 */
[----:B------:R-:W-:Y:S02]  /*3ed0*/  IMAD.MOV.U32 R0, RZ, RZ, 0x3f800000 ;  /* 0x3f800000ff007424 */ /* 0x000fe400078e00ff */
[C---:B--2---:R-:W-:Y:S01]  /*3ee0*/  FADD.FTZ R10, R40.reuse, R3 ;  /* 0x00000003280a7221 */ /* 0x044fe20000010000 */
[----:B------:R-:W-:Y:S02]  /*3ef0*/  F2FP.BF16.F32.PACK_AB R170, R40, R13 ;  /* 0x0000000d28aa723e */ /* 0x000fe400000010ff */
[----:B------:R-:W-:Y:S01]  /*3f00*/  CS2R R40, SRZ ;  /* 0x0000000000287805 */ /* 0x000fe2000001ff00 */
[C---:B0-----:R-:W-:Y:S01]  /*3f10*/  FADD.FTZ R3, R2.reuse, R15 ;  /* 0x0000000f02037221 */ /* 0x041fe20000010000 */
[----:B------:R-:W-:Y:S01]  /*3f20*/  F2FP.BF16.F32.PACK_AB R171, R2, R67 ;  /* 0x0000004302ab723e */ /* 0x000fe200000010ff */
[----:B------:R-:W-:Y:S01]  /*3f30*/  IMAD.MOV.U32 R2, RZ, RZ, 0x3f800000 ;  /* 0x3f800000ff027424 */ /* 0x000fe200078e00ff */
        /* <DEDUP_REMOVED lines=10> */
[----:B------:R-:W-:-:S05]  /*3fe0*/  ULDC UR35, c[0x0][0x988] ;  /* 0x0002620000237ab9 */ /* 0x000fca0000000800 */
.L_x_5499:
[----:B------:R-:W-:-:S04]  /*3ff0*/  UISETP.NE.AND UP0, UPT, UR6, 0x1, UPT ;  /* 0x000000010600788c */ /* 0x000fc8000bf05270 */
[----:B------:R-:W-:-:S04]  /*4000*/  USEL UR38, URZ, 0x1, UP0 ;  /* 0x000000013f267887 */ /* 0x000fc80008000000 */
[----:B------:R-:W-:Y:S01]  /*4010*/  ULOP3.LUT UR38, UR5, UR38, URZ, 0x3c, !UPT ;  /* 0x0000002605267292 */ /* 0x000fe2000f8e3c3f */
[----:B------:R-:W-:Y:S11]  /*4020*/  @!P0 BRA `(.L_x_5489) ;  /* 0x0000000000048947 */ /* 0x000ff60003800000 */
[----:B------:R-:W-:Y:S01]  /*4030*/  BPT.TRAP 0x1 ;  /* 0x000000040000795c */ /* 0x000fe20000300000 */
.L_x_5489:
        /* <DEDUP_REMOVED lines=9> */
.L_x_5490:
[----:B-1----:R-:W-:Y:S05]  /*40d0*/  @P1 BRA `(.L_x_5491) ;  /* 0x0000000000081947 */ /* 0x002fea0003800000 */
[----:B------:R-:W1:Y:S02]  /*40e0*/  SYNCS.PHASECHK.TRANS64.TRYWAIT P1, [UR8+0x30830], R11 ;  /* 0x0308300bff0075a7 */ /* 0x000e640008020148 */
[----:B-1----:R-:W-:Y:S05]  /*40f0*/  @!P1 BRA `(.L_x_5492) ;  /* 0x000000c400f89947 */ /* 0x002fea0003800000 */
.L_x_5491:
        /* <DEDUP_REMOVED lines=118> */
[----:B------:R-:W-:Y:S01]  /*4860*/  R2UR UR28, R4 ;  /* 0x00000000041c72ca */ /* 0x000fe200000e0000 */
[----:B------:R-:W-:Y:S01]  /*4870*/  UIADD3 UR30, UR9, 0x4, URZ ;  /* 0x00000004091e7890 */ /* 0x000fe2000fffe03f */
[----:B------:R-:W-:Y:S01]  /*4880*/  R2UR UR29, R5 ;  /* 0x00000000051d72ca */ /* 0x000fe200000e0000 */
[----:B------:R-:W-:Y:S01]  /*4890*/  UMOV UR31, 0x40000040 ;  /* 0x40000040001f7882 */ /* 0x000fe20000000000 */
[----:B------:R-:W-:Y:S02]  /*48a0*/  WARPGROUP.DEPBAR.LE gsb0, 0x0 ;  /* 0x00008000000079c5 */ /* 0x000fe40000010000 */
[----:B------:R-:W-:-:S09]  /*48b0*/  WARPGROUP.ARRIVE ;  /* 0x00000000000079c5 */ /* 0x000fd20000000000 */
        /* <DEDUP_REMOVED lines=51> */
.L_x_5493:
[----:B------:R-:W-:Y:S01]  /*4bf0*/  ULEA UR9, UR6, UR40, 0x3 ;  /* 0x0000002806097291 */ /* 0x000fe2000f8e183f */
[----:B------:R-:W-:-:S05]  /*4c00*/  IMAD.U32 R0, RZ, RZ, UR5 ;  /* 0x00000005ff007e24 */ /* 0x000fca000f8e00ff */
[----:B------:R-:W-:-:S04]  /*4c10*/  SHF.L.U32 R0, R0, 0x1f, RZ ;  /* 0x0000001f00007819 */ /* 0x000fc800000006ff */
[----:B------:R2:W3:Y:S01]  /*4c20*/  SYNCS.PHASECHK.TRANS64.TRYWAIT P1, [UR9+0x30850], R0 ;  /* 0x03085000ff0075a7 */ /* 0x0004e20008020149 */
[----:B------:R-:W-:Y:S05]  /*4c30*/  @!P0 BRA `(.L_x_5494) ;  /* 0x0000000000048947 */ /* 0x000fea0003800000 */
[----:B------:R-:W-:Y:S01]  /*4c40*/  BPT.TRAP 0x1 ;  /* 0x000000040000795c */ /* 0x000fe20000300000 */
.L_x_5494:
[----:B---3--:R-:W-:Y:S05]  /*4c50*/  @P1 BRA `(.L_x_5495) ;  /* 0x0000000000081947 */ /* 0x008fea0003800000 */
[----:B------:R-:W3:Y:S02]  /*4c60*/  SYNCS.PHASECHK.TRANS64.TRYWAIT P1, [UR9+0x30850], R0 ;  /* 0x03085000ff0075a7 */ /* 0x000ee40008020149 */
[----:B---3--:R-:W-:Y:S05]  /*4c70*/  @!P1 BRA `(.L_x_5496) ;  /* 0x000000bc00309947 */ /* 0x008fea0003800000 */
.L_x_5495:
        /* <DEDUP_REMOVED lines=37> */
.L_x_5497:
[----:B------:R-:W-:Y:S01]  /*4ed0*/  UISETP.NE.AND UP0, UPT, UR43, URZ, UPT ;  /* 0x0000003f2b00728c */ /* 0x000fe2000bf05270 */
[----:B------:R-:W-:Y:S01]  /*4ee0*/  FMUL.FTZ R2, R129, UR7 ;  /* 0x0000000781027c20 */ /* 0x000fe20008410000 */
[----:B-1----:R-:W-:Y:S01]  /*4ef0*/  IADD3 R12, R18, UR41, RZ ;  /* 0x00000029120c7c10 */ /* 0x002fe2000fffe0ff */
[----:B0-----:R-:W-:Y:S01]  /*4f00*/  FMUL.FTZ R11, R133, UR7 ;  /* 0x00000007850b7c20 */ /* 0x001fe20008410000 */
[----:B--2---:R-:W-:Y:S01]  /*4f10*/  FMUL.FTZ R0, R121, UR7 ;  /* 0x0000000779007c20 */ /* 0x004fe20008410000 */
[----:B------:R0:W-:Y:S01]  /*4f20*/  MUFU.TANH R15, R2 ;  /* 0x00000002000f7308 */ /* 0x0001e20000002400 */
[----:B------:R-:W-:Y:S01]  /*4f30*/  PLOP3.LUT P1, PT, PT, PT, UP0, 0x80, 0x0 ;  /* 0x000000000000781c */ /* 0x000fe20003f2f008 */
[----:B------:R-:W-:Y:S01]  /*4f40*/  FMUL.FTZ R171, R120, UR7 ;  /* 0x0000000778ab7c20 */ /* 0x000fe20008410000 */
[----:B------:R-:W-:Y:S01]  /*4f50*/  PLOP3.LUT P2, PT, PT, PT, UP0, 0x80, 0x0 ;  /* 0x000000000000781c */ /* 0x000fe20003f4f008 */
[----:B------:R-:W-:Y:S01]  /*4f60*/  FMUL.FTZ R124, R124, UR7 ;  /* 0x000000077c7c7c20 */ /* 0x000fe20008410000 */
[----:B------:R-:W-:Y:S01]  /*4f70*/  FMUL.FTZ R125, R125, UR7 ;  /* 0x000000077d7d7c20 */ /* 0x000fe20008410000 */
[----:B------:R-:W-:Y:S01]  /*4f80*/  @UP0 ULDC UR5, c[0x0][0x44c] ;  /* 0x0001130000050ab9 */ /* 0x000fe20000000800 */
[----:B------:R-:W-:Y:S01]  /*4f90*/  FMUL.FTZ R128, R128, UR7 ;  /* 0x0000000780807c20 */ /* 0x000fe20008410000 */
[----:B------:R1:W-:Y:S01]  /*4fa0*/  MUFU.TANH R20, R11 ;  /* 0x0000000b00147308 */ /* 0x0003e20000002400 */
[----:B------:R-:W-:Y:S01]  /*4fb0*/  FMUL.FTZ R132, R132, UR7 ;  /* 0x0000000784847c20 */ /* 0x000fe20008410000 */
[----:B------:R-:W-:Y:S01]  /*4fc0*/  FMUL.FTZ R144, R144, UR7 ;  /* 0x0000000790907c20 */ /* 0x000fe20008410000 */
[----:B------:R-:W-:Y:S01]  /*4fd0*/  FMUL.FTZ R169, R123, UR7 ;  /* 0x000000077ba97c20 */ /* 0x000fe20008410000 */
[----:B------:R-:W-:Y:S01]  /*4fe0*/  FMUL.FTZ R137, R137, UR7 ;  /* 0x0000000789897c20 */ /* 0x000fe20008410000 */
[----:B------:R-:W-:Y:S01]  /*4ff0*/  FMUL.FTZ R136, R136, UR7 ;  /* 0x0000000788887c20 */ /* 0x000fe20008410000 */
[----:B0-----:R-:W-:Y:S01]  /*5000*/  @P1 IMAD.HI.U32 R2, R12, UR5, RZ ;  /* 0x000000050c021c27 */ /* 0x001fe2000f8e00ff */
[----:B------:R-:W-:Y:S01]  /*5010*/  @UP0 ULDC UR5, c[0x0][0x450] ;  /* 0x0001140000050ab9 */ /* 0x000fe20000000800 */
[----:B------:R-:W0:Y:S01]  /*5020*/  MUFU.TANH R171, R171 ;  /* 0x000000ab00ab7308 */ /* 0x000e220000002400 */
[----:B-1----:R-:W1:Y:S01]  /*5030*/  LDC R11, c[0x0][0x2f0] ;  /* 0x0000bc00ff0b7b82 */ /* 0x002e620000000800 */
[----:B------:R-:W-:Y:S01]  /*5040*/  FMUL.FTZ R141, R141, UR7 ;  /* 0x000000078d8d7c20 */ /* 0x000fe20008410000 */
[----:B------:R-:W-:Y:S01]  /*5050*/  @P2 SHF.R.U32.HI R12, RZ, UR5, R2 ;  /* 0x00000005ff0c2c19 */ /* 0x000fe20008011602 */
[----:B------:R-:W-:Y:S01]  /*5060*/  UMOV UR5, 0x1 ;  /* 0x0000000100057882 */ /* 0x000fe20000000000 */
[----:B------:R-:W-:Y:S01]  /*5070*/  FMUL.FTZ R2, R145, UR7 ;  /* 0x0000000791027c20 */ /* 0x000fe20008410000 */
[----:B------:R-:W-:Y:S01]  /*5080*/  UIMAD UR5, UR4, -0x60, UR5 ;  /* 0xffffffa0040578a4 */ /* 0x000fe2000f8e0205 */
[----:B------:R-:W-:Y:S01]  /*5090*/  FMUL.FTZ R168, R122, UR7 ;  /* 0x000000077aa87c20 */ /* 0x000fe20008410000 */
[----:B------:R-:W2:Y:S01]  /*50a0*/  SHFL.IDX PT, R121, R12, RZ, 0x1c1f ;  /* 0x001c1fff0c797589 */ /* 0x000ea200000e0000 */
[----:B------:R-:W3:Y:S01]  /*50b0*/  MUFU.TANH R0, R0 ;  /* 0x0000000000007308 */ /* 0x000ee20000002400 */
[----:B------:R-:W-:Y:S01]  /*50c0*/  FMUL.FTZ R140, R140, UR7 ;  /* 0x000000078c8c7c20 */ /* 0x000fe20008410000 */
[----:B------:R-:W-:Y:S01]  /*50d0*/  FMUL.FTZ R133, R135, UR7 ;  /* 0x0000000787857c20 */ /* 0x000fe20008410000 */
[----:B------:R-:W-:-:S02]  /*50e0*/  IMAD.U32 R172, RZ, RZ, UR5 ;  /* 0x00000005ffac7e24 */ /* 0x000fc4000f8e00ff */
[----:B------:R-:W-:Y:S01]  /*50f0*/  FMUL.FTZ R135, R139, UR7 ;  /* 0x000000078b877c20 */ /* 0x000fe20008410000 */
[----:B------:R-:W-:Y:S01]  /*5100*/  FMUL.FTZ R129, R130, UR7 ;  /* 0x0000000782817c20 */ /* 0x000fe20008410000 */
[----:B------:R-:W-:Y:S01]  /*5110*/  FMUL.FTZ R130, R131, UR7 ;  /* 0x0000000783827c20 */ /* 0x000fe20008410000 */
[----:B------:R-:W-:Y:S01]  /*5120*/  IMAD R172, R17, -0x2, R172 ;  /* 0xfffffffe11ac7824 */ /* 0x000fe200078e02ac */
        /* <DEDUP_REMOVED lines=8> */
[----:B-1----:R-:W-:Y:S01]  /*51b0*/  IMAD R172, R11, UR42, R172 ;  /* 0x0000002a0bac7c24 */ /* 0x002fe2000f8e02ac */
[----:B------:R-:W1:Y:S01]  /*51c0*/  MUFU.TANH R125, R125 ;  /* 0x0000007d007d7308 */ /* 0x000e620000002400 */
[----:B------:R-:W-:Y:S01]  /*51d0*/  FMUL.FTZ R157, R157, UR7 ;  /* 0x000000079d9d7c20 */ /* 0x000fe20008410000 */
[----:B------:R-:W-:Y:S01]  /*51e0*/  FMUL.FTZ R160, R160, UR7 ;  /* 0x00000007a0a07c20 */ /* 0x000fe20008410000 */
[----:B------:R-:W-:Y:S01]  /*51f0*/  FMUL.FTZ R161, R161, UR7 ;  /* 0x00000007a1a17c20 */ /* 0x000fe20008410000 */
[----:B------:R-:W-:Y:S01]  /*5200*/  FMUL.FTZ R164, R164, UR7 ;  /* 0x00000007a4a47c20 */ /* 0x000fe20008410000 */
[----:B------:R-:W-:Y:S01]  /*5210*/  FMUL.FTZ R165, R165, UR7 ;  /* 0x00000007a5a57c20 */ /* 0x000fe20008410000 */
[----:B--2---:R-:W-:Y:S01]  /*5220*/  IADD3 R121, R121, -UR34, R172 ;  /* 0x8000002279797c10 */ /* 0x004fe2000fffe0ac */
[----:B------:R-:W-:Y:S01]  /*5230*/  FMUL.FTZ R170, R126, UR7 ;  /* 0x000000077eaa7c20 */ /* 0x000fe20008410000 */
[----:B------:R-:W2:Y:S01]  /*5240*/  MUFU.TANH R128, R128 ;  /* 0x0000008000807308 */ /* 0x000ea20000002400 */
[----:B------:R-:W-:Y:S01]  /*5250*/  FMUL.FTZ R127, R127, UR7 ;  /* 0x000000077f7f7c20 */ /* 0x000fe20008410000 */
[C---:B------:R-:W-:Y:S01]  /*5260*/  ISETP.GT.AND P1, PT, R121.reuse, RZ, PT ;  /* 0x000000ff7900720c */ /* 0x040fe20003f24270 */
[----:B------:R-:W5:Y:S01]  /*5270*/  S2UR UR6, SR_CgaCtaId ;  /* 0x00000000000679c3 */ /* 0x000f620000008800 */
[----:B------:R-:W-:Y:S01]  /*5280*/  ISETP.GT.AND P2, PT, R121, 0x1, PT ;  /* 0x000000017900780c */ /* 0x000fe20003f44270 */
[----:B------:R-:W-:Y:S01]  /*5290*/  UIADD3 UR8, UR8, 0x30840, URZ ;  /* 0x0003084008087890 */ /* 0x000fe2000fffe03f */
[----:B0-----:R-:W-:-:S02]  /*52a0*/  FSEL R171, R171, -INF , P1 ;  /* 0xff800000abab7808 */ /* 0x001fc40000800000 */
[----:B---3--:R-:W-:Y:S01]  /*52b0*/  FSEL R145, R0, -INF , P2 ;  /* 0xff80000000917808 */ /* 0x008fe20001000000 */
[----:B------:R-:W0:Y:S01]  /*52c0*/  MUFU.TANH R132, R132 ;  /* 0x0000008400847308 */ /* 0x000e220000002400 */
[----:B------:R-:W-:Y:S02]  /*52d0*/  ISETP.GT.AND P1, PT, R121, 0x8, PT ;  /* 0x000000087900780c */ /* 0x000fe40003f24270 */
[----:B------:R-:W-:Y:S02]  /*52e0*/  FMNMX.FTZ R0, R171, R14, !PT ;  /* 0x0000000eab007209 */ /* 0x000fe40007810000 */
[----:B------:R-:W-:Y:S02]  /*52f0*/  ISETP.GT.AND P2, PT, R121, 0x9, PT ;  /* 0x000000097900780c */ /* 0x000fe40003f44270 */
[----:B------:R-:W-:Y:S01]  /*5300*/  FMNMX.FTZ R11, R145, R0, !PT ;  /* 0x00000000910b7209 */ /* 0x000fe20007810000 */
[----:B------:R4:W-:Y:S08]  /*5310*/  MUFU.TANH R123, R144 ;  /* 0x00000090007b7308 */ /* 0x0009f00000002400 */
[----:B------:R3:W-:Y:S01]  /*5320*/  MUFU.TANH R21, R137 ;  /* 0x0000008900157308 */ /* 0x0007e20000002400 */
[----:B----4-:R-:W-:Y:S01]  /*5330*/  FSEL R144, R124, -INF , P1 ;  /* 0xff8000007c907808 */ /* 0x010fe20000800000 */
[----:B-----5:R-:W-:Y:S01]  /*5340*/  UPRMT UR8, UR6, 0x654, UR8 ;  /* 0x0000065406087896 */ /* 0x020fe20008000008 */
[----:B------:R-:W-:-:S02]  /*5350*/  ISETP.GT.AND P1, PT, R121, 0x10, PT ;  /* 0x000000107900780c */ /* 0x000fc40003f24270 */
[----:B------:R-:W-:-:S03]  /*5360*/  FMNMX.FTZ R11, R144, R11, !PT ;  /* 0x0000000b900b7209 */ /* 0x000fc60007810000 */
[----:B------:R-:W4:Y:S01]  /*5370*/  MUFU.TANH R136, R136 ;  /* 0x0000008800887308 */ /* 0x000f220000002400 */
[----:B---3--:R-:W-:Y:S01]  /*5380*/  FMUL.FTZ R137, R142, UR7 ;  /* 0x000000078e897c20 */ /* 0x008fe20008410000 */
[----:B-1----:R-:W-:Y:S01]  /*5390*/  FSEL R142, R125, -INF , P2 ;  /* 0xff8000007d8e7808 */ /* 0x002fe20001000000 */
[----:B------:R-:W-:Y:S01]  /*53a0*/  SYNCS.ARRIVE.TRANS64.RED.A1T0 RZ, [UR8], RZ ;  /* 0x000000ffffff79a7 */ /* 0x000fe20008100408 */
[----:B------:R-:W-:Y:S02]  /*53b0*/  ISETP.GT.AND P2, PT, R121, 0x11, PT ;  /* 0x000000117900780c */ /* 0x000fe40003f44270 */
[----:B------:R-:W-:Y:S02]  /*53c0*/  FMNMX.FTZ R0, R142, R11, !PT ;  /* 0x0000000b8e007209 */ /* 0x000fe40007810000 */
[----:B------:R2:W-:Y:S08]  /*53d0*/  MUFU.TANH R122, R141 ;  /* 0x0000008d007a7308 */ /* 0x0005f00000002400 */
[----:B------:R1:W3:Y:S01]  /*53e0*/  MUFU.TANH R120, R140 ;  /* 0x0000008c00787308 */ /* 0x0002e20000002400 */
[----:B--2---:R-:W-:-:S02]  /*53f0*/  FSEL R141, R128, -INF , P1 ;  /* 0xff800000808d7808 */ /* 0x004fc40000800000 */
[----:B------:R-:W-:Y:S02]  /*5400*/  ISETP.GT.AND P1, PT, R121, 0x18, PT ;  /* 0x000000187900780c */ /* 0x000fe40003f24270 */
[----:B------:R-:W-:Y:S02]  /*5410*/  FMNMX.FTZ R11, R141, R0, !PT ;  /* 0x000000008d0b7209 */ /* 0x000fe40007810000 */
[----:B0-----:R-:W-:Y:S01]  /*5420*/  FSEL R139, R132, -INF , P1 ;  /* 0xff800000848b7808 */ /* 0x001fe20000800000 */
[----:B------:R-:W0:Y:S01]  /*5430*/  MUFU.TANH R2, R2 ;  /* 0x0000000200027308 */ /* 0x000e220000002400 */
[----:B-1----:R-:W-:Y:S02]  /*5440*/  FSEL R140, R15, -INF , P2 ;  /* 0xff8000000f8c7808 */ /* 0x002fe40001000000 */
[----:B------:R-:W-:Y:S02]  /*5450*/  ISETP.GT.AND P2, PT, R121, 0x19, PT ;  /* 0x000000197900780c */ /* 0x000fe40003f44270 */
[----:B------:R-:W-:-:S02]  /*5460*/  FMNMX.FTZ R0, R140, R11, !PT ;  /* 0x0000000b8c007209 */ /* 0x000fc40007810000 */
[----:B------:R-:W-:Y:S01]  /*5470*/  ISETP.GT.AND P1, PT, R121, 0x20, PT ;  /* 0x000000207900780c */ /* 0x000fe20003f24270 */
[----:B------:R-:W1:Y:S01]  /*5480*/  MUFU.TANH R148, R148 ;  /* 0x0000009400947308 */ /* 0x000e620000002400 */
[----:B------:R-:W-:Y:S02]  /*5490*/  FSEL R138, R20, -INF , P2 ;  /* 0xff800000148a7808 */ /* 0x000fe40001000000 */
[----:B------:R-:W-:Y:S02]  /*54a0*/  FMNMX.FTZ R11, R139, R0, !PT ;  /* 0x000000008b0b7209 */ /* 0x000fe40007810000 */
[----:B------:R-:W-:Y:S02]  /*54b0*/  ISETP.GT.AND P2, PT, R121, 0x21, PT ;  /* 0x000000217900780c */ /* 0x000fe40003f44270 */
[----:B----4-:R-:W-:Y:S01]  /*54c0*/  FSEL R136, R136, -INF , P1 ;  /* 0xff80000088887808 */ /* 0x010fe20000800000 */
[----:B------:R-:W2:Y:S01]  /*54d0*/  MUFU.TANH R149, R149 ;  /* 0x0000009500957308 */ /* 0x000ea20000002400 */
[----:B------:R-:W-:-:S02]  /*54e0*/  FMNMX.FTZ R11, R138, R11, !PT ;  /* 0x0000000b8a0b7209 */ /* 0x000fc40007810000 */
[----:B------:R-:W-:Y:S02]  /*54f0*/  ISETP.GT.AND P1, PT, R121, 0x28, PT ;  /* 0x000000287900780c */ /* 0x000fe40003f24270 */
[----:B------:R-:W-:Y:S02]  /*5500*/  FSEL R132, R21, -INF , P2 ;  /* 0xff80000015847808 */ /* 0x000fe40001000000 */
[----:B------:R-:W-:Y:S01]  /*5510*/  FMNMX.FTZ R11, R136, R11, !PT ;  /* 0x0000000b880b7209 */ /* 0x000fe20007810000 */
[----:B------:R-:W4:Y:S01]  /*5520*/  MUFU.TANH R152, R152 ;  /* 0x0000009800987308 */ /* 0x000f220000002400 */
[----:B------:R-:W-:Y:S02]  /*5530*/  ISETP.GT.AND P2, PT, R121, 0x29, PT ;  /* 0x000000297900780c */ /* 0x000fe40003f44270 */
[----:B---3--:R-:W-:Y:S02]  /*5540*/  FSEL R128, R120, -INF , P1 ;  /* 0xff80000078807808 */ /* 0x008fe40000800000 */
[----:B------:R-:W-:-:S02]  /*5550*/  FMNMX.FTZ R11, R132, R11, !PT ;  /* 0x0000000b840b7209 */ /* 0x000fc40007810000 */
[C---:B------:R-:W-:Y:S01]  /*5560*/  ISETP.GT.AND P1, PT, R121.reuse, 0x30, PT ;  /* 0x000000307900780c */ /* 0x040fe20003f24270 */
[----:B------:R-:W3:Y:S01]  /*5570*/  MUFU.TANH R153, R153 ;  /* 0x0000009900997308 */ /* 0x000ee20000002400 */
[----:B------:R-:W-:Y:S02]  /*5580*/  FSEL R122, R122, -INF , P2 ;  /* 0xff8000007a7a7808 */ /* 0x000fe40001000000 */
[----:B------:R-:W-:Y:S02]  /*5590*/  FMNMX.FTZ R11, R128, R11, !PT ;  /* 0x0000000b800b7209 */ /* 0x000fe40007810000 */
[----:B------:R-:W-:Y:S02]  /*55a0*/  ISETP.GT.AND P2, PT, R121, 0x31, PT ;  /* 0x000000317900780c */ /* 0x000fe40003f44270 */
[----:B------:R-:W-:Y:S01]  /*55b0*/  FSEL R123, R123, -INF , P1 ;  /* 0xff8000007b7b7808 */ /* 0x000fe20000800000 */
[----:B------:R-:W5:Y:S01]  /*55c0*/  MUFU.TANH R156, R156 ;  /* 0x0000009c009c7308 */ /* 0x000f620000002400 */
[----:B------:R-:W-:-:S02]  /*55d0*/  FMNMX.FTZ R0, R122, R11, !PT ;  /* 0x0000000b7a007209 */ /* 0x000fc40007810000 */
[----:B------:R-:W-:Y:S02]  /*55e0*/  ISETP.GT.AND P1, PT, R121, 0x38, PT ;  /* 0x000000387900780c */ /* 0x000fe40003f24270 */
[----:B0-----:R-:W-:Y:S02]  /*55f0*/  FSEL R15, R2, -INF , P2 ;  /* 0xff800000020f7808 */ /* 0x001fe40001000000 */
[----:B------:R-:W-:Y:S01]  /*5600*/  FMNMX.FTZ R0, R123, R0, !PT ;  /* 0x000000007b007209 */ /* 0x000fe20007810000 */
[----:B------:R-:W0:Y:S01]  /*5610*/  MUFU.TANH R157, R157 ;  /* 0x0000009d009d7308 */ /* 0x000e220000002400 */
[----:B------:R-:W-:Y:S02]  /*5620*/  ISETP.GT.AND P2, PT, R121, 0x39, PT ;  /* 0x000000397900780c */ /* 0x000fe40003f44270 */
[----:B-1----:R-:W-:Y:S02]  /*5630*/  FSEL R20, R148, -INF , P1 ;  /* 0xff80000094147808 */ /* 0x002fe40000800000 */
[----:B------:R-:W-:-:S02]  /*5640*/  FMNMX.FTZ R11, R15, R0, !PT ;  /* 0x000000000f0b7209 */ /* 0x000fc40007810000 */
[----:B------:R-:W-:Y:S01]  /*5650*/  ISETP.GT.AND P1, PT, R121, 0x40, PT ;  /* 0x000000407900780c */ /* 0x000fe20003f24270 */
[----:B------:R-:W1:Y:S01]  /*5660*/  MUFU.TANH R160, R160 ;  /* 0x000000a000a07308 */ /* 0x000e620000002400 */
[----:B--2---:R-:W-:Y:S01]  /*5670*/  FSEL R2, R149, -INF , P2 ;  /* 0xff80000095027808 */ /* 0x004fe20001000000 */
[----:B------:R-:W-:Y:S01]  /*5680*/  FMUL.FTZ R149, R158, UR7 ;  /* 0x000000079e957c20 */ /* 0x000fe20008410000 */
[----:B------:R-:W-:Y:S02]  /*5690*/  FMNMX.FTZ R21, R20, R11, !PT ;  /* 0x0000000b14157209 */ /* 0x000fe40007810000 */
[----:B------:R-:W-:Y:S02]  /*56a0*/  ISETP.GT.AND P2, PT, R121, 0x41, PT ;  /* 0x000000417900780c */ /* 0x000fe40003f44270 */
[----:B----4-:R-:W-:Y:S01]  /*56b0*/  FSEL R11, R152, -INF , P1 ;  /* 0xff800000980b7808 */ /* 0x010fe20000800000 */
[----:B------:R-:W2:Y:S01]  /*56c0*/  MUFU.TANH R161, R161 ;  /* 0x000000a100a17308 */ /* 0x000ea20000002400 */
[----:B------:R-:W-:Y:S01]  /*56d0*/  FMNMX.FTZ R120, R2, R21, !PT ;  /* 0x0000001502787209 */ /* 0x000fe20007810000 */
[----:B------:R-:W-:Y:S01]  /*56e0*/  FMUL.FTZ R152, R159, UR7 ;  /* 0x000000079f987c20 */ /* 0x000fe20008410000 */
[----:B------:R-:W-:-:S02]  /*56f0*/  ISETP.GT.AND P1, PT, R121, 0x48, PT ;  /* 0x000000487900780c */ /* 0x000fc40003f24270 */
[----:B---3--:R-:W-:Y:S01]  /*5700*/  FSEL R0, R153, -INF , P2 ;  /* 0xff80000099007808 */ /* 0x008fe20001000000 */
[----:B------:R-:W-:Y:S01]  /*5710*/  FMUL.FTZ R153, R163, UR7 ;  /* 0x00000007a3997c20 */ /* 0x000fe20008410000 */
[----:B------:R-:W-:Y:S01]  /*5720*/  FMNMX.FTZ R125, R11, R120, !PT ;  /* 0x000000780b7d7209 */ /* 0x000fe20007810000 */
[----:B------:R3:W4:Y:S01]  /*5730*/  MUFU.TANH R126, R164 ;  /* 0x000000a4007e7308 */ /* 0x0007220000002400 */
[----:B------:R-:W-:Y:S02]  /*5740*/  ISETP.GT.AND P2, PT, R121, 0x49, PT ;  /* 0x000000497900780c */ /* 0x000fe40003f44270 */
[----:B-----5:R-:W-:Y:S01]  /*5750*/  FSEL R21, R156, -INF , P1 ;  /* 0xff8000009c157808 */ /* 0x020fe20000800000 */
[----:B------:R-:W-:Y:S01]  /*5760*/  FMUL.FTZ R156, R143, UR7 ;  /* 0x000000078f9c7c20 */ /* 0x000fe20008410000 */
[----:B------:R-:W-:Y:S02]  /*5770*/  FMNMX.FTZ R124, R0, R125, !PT ;  /* 0x0000007d007c7209 */ /* 0x000fe40007810000 */
[----:B------:R-:W-:Y:S01]  /*5780*/  ISETP.GT.AND P1, PT, R121, 0x50, PT ;  /* 0x000000507900780c */ /* 0x000fe20003f24270 */
[----:B------:R-:W5:Y:S01]  /*5790*/  MUFU.TANH R165, R165 ;  /* 0x000000a500a57308 */ /* 0x000f620000002400 */
[----:B0-----:R-:W-:Y:S01]  /*57a0*/  FSEL R120, R157, -INF , P2 ;  /* 0xff8000009d787808 */ /* 0x001fe20001000000 */
[----:B---3--:R-:W-:Y:S01]  /*57b0*/  FMUL.FTZ R164, R151, UR7 ;  /* 0x0000000797a47c20 */ /* 0x008fe20008410000 */
[----:B------:R-:W-:Y:S01]  /*57c0*/  FMNMX.FTZ R125, R21, R124, !PT ;  /* 0x0000007c157d7209 */ /* 0x000fe20007810000 */
[----:B------:R-:W-:Y:S01]  /*57d0*/  FMUL.FTZ R151, R162, UR7 ;  /* 0x00000007a2977c20 */ /* 0x000fe20008410000 */
[----:B------:R-:W-:Y:S01]  /*57e0*/  ISETP.GT.AND P2, PT, R121, 0x51, PT ;  /* 0x000000517900780c */ /* 0x000fe20003f44270 */
[----:B------:R-:W-:Y:S01]  /*57f0*/  FMUL.FTZ R157, R167, UR7 ;  /* 0x00000007a79d7c20 */ /* 0x000fe20008410000 */
[----:B-1----:R-:W-:Y:S01]  /*5800*/  FSEL R124, R160, -INF , P1 ;  /* 0xff800000a07c7808 */ /* 0x002fe20000800000 */
[----:B------:R-:W-:Y:S01]  /*5810*/  FMUL.FTZ R160, R146, UR7 ;  /* 0x0000000792a07c20 */ /* 0x000fe20008410000 */
[----:B------:R-:W-:Y:S01]  /*5820*/  FMNMX.FTZ R143, R120, R125, !PT ;  /* 0x0000007d788f7209 */ /* 0x000fe20007810000 */
[----:B------:R-:W0:Y:S01]  /*5830*/  MUFU.TANH R168, R168 ;  /* 0x000000a800a87308 */ /* 0x000e220000002400 */
[----:B------:R-:W-:-:S02]  /*5840*/  ISETP.GT.AND P1, PT, R121, 0x58, PT ;  /* 0x000000587900780c */ /* 0x000fc40003f24270 */
[----:B--2---:R-:W-:Y:S01]  /*5850*/  FSEL R125, R161, -INF , P2 ;  /* 0xff800000a17d7808 */ /* 0x004fe20001000000 */
[----:B------:R-:W-:Y:S01]  /*5860*/  FMUL.FTZ R161, R150, UR7 ;  /* 0x0000000796a17c20 */ /* 0x000fe20008410000 */
[----:B------:R-:W-:Y:S01]  /*5870*/  FMNMX.FTZ R148, R124, R143, !PT ;  /* 0x0000008f7c947209 */ /* 0x000fe20007810000 */
[----:B------:R-:W-:Y:S01]  /*5880*/  FMUL.FTZ R150, R155, UR7 ;  /* 0x000000079b967c20 */ /* 0x000fe20008410000 */
[----:B------:R-:W-:Y:S01]  /*5890*/  ISETP.GT.AND P2, PT, R121, 0x59, PT ;  /* 0x000000597900780c */ /* 0x000fe20003f44270 */
[----:B------:R-:W1:Y:S01]  /*58a0*/  MUFU.TANH R169, R169 ;  /* 0x000000a900a97308 */ /* 0x000e620000002400 */
[----:B----4-:R-:W-:Y:S02]  /*58b0*/  FSEL R126, R126, -INF , P1 ;  /* 0xff8000007e7e7808 */ /* 0x010fe40000800000 */
[----:B------:R-:W-:Y:S01]  /*58c0*/  FMNMX.FTZ R143, R125, R148, !PT ;  /* 0x000000947d8f7209 */ /* 0x000fe20007810000 */
[----:B------:R-:W-:Y:S01]  /*58d0*/  FMUL.FTZ R148, R154, UR7 ;  /* 0x000000079a947c20 */ /* 0x000fe20008410000 */
[----:B-----5:R-:W-:Y:S01]  /*58e0*/  FSEL R121, R165, -INF , P2 ;  /* 0xff800000a5797808 */ /* 0x020fe20001000000 */
[----:B------:R-:W-:Y:S01]  /*58f0*/  FMUL.FTZ R165, R147, UR7 ;  /* 0x0000000793a57c20 */ /* 0x000fe20008410000 */
[----:B------:R-:W-:Y:S01]  /*5900*/  FMNMX.FTZ R146, R126, R143, !PT ;  /* 0x0000008f7e927209 */ /* 0x000fe20007810000 */
[----:B------:R-:W2:Y:S01]  /*5910*/  MUFU.TANH R170, R170 ;  /* 0x000000aa00aa7308 */ /* 0x000ea20000002400 */
[----:B------:R-:W-:-:S02]  /*5920*/  FMUL.FTZ R154, R166, UR7 ;  /* 0x00000007a69a7c20 */ /* 0x000fc40008410000 */
[----:B------:R-:W-:-:S05]  /*5930*/  FMNMX.FTZ R146, R121, R146, !PT ;  /* 0x0000009279927209 */ /* 0x000fca0007810000 */
[----:B------:R-:W3:Y:S01]  /*5940*/  SHFL.BFLY PT, R143, R146, 0x2, 0x1f ;  /* 0x0c401f00928f7f89 */ /* 0x000ee200000e0000 */
[----:B------:R-:W4:Y:S08]  /*5950*/  MUFU.TANH R127, R127 ;  /* 0x0000007f007f7308 */ /* 0x000f300000002400 */
[----:B------:R-:W5:Y:S08]  /*5960*/  MUFU.TANH R129, R129 ;  /* 0x0000008100817308 */ /* 0x000f700000002400 */
[----:B------:R-:W5:Y:S01]  /*5970*/  MUFU.TANH R130, R130 ;  /* 0x0000008200827308 */ /* 0x000f620000002400 */
[----:B---3--:R-:W-:-:S07]  /*5980*/  FMNMX.FTZ R147, R146, R143, !PT ;  /* 0x0000008f92937209 */ /* 0x008fce0007810000 */
[----:B------:R-:W3:Y:S01]  /*5990*/  MUFU.TANH R131, R131 ;  /* 0x0000008300837308 */ /* 0x000ee20000002400 */
[----:B------:R-:W0:Y:S04]  /*59a0*/  SHFL.IDX PT, R143, R12, 0x1, 0x1c1f ;  /* 0x003c1f000c8f7f89 */ /* 0x000e2800000e0000 */
[----:B------:R-:W1:Y:S03]  /*59b0*/  SHFL.BFLY PT, R146, R147, 0x1, 0x1f ;  /* 0x0c201f0093927f89 */ /* 0x000e6600000e0000 */
[----:B------:R-:W3:Y:S08]  /*59c0*/  MUFU.TANH R133, R133 ;  /* 0x0000008500857308 */ /* 0x000ef00000002400 */
[----:B------:R-:W3:Y:S08]  /*59d0*/  MUFU.TANH R134, R134 ;  /* 0x0000008600867308 */ /* 0x000ef00000002400 */
[----:B------:R-:W3:Y:S01]  /*59e0*/  MUFU.TANH R135, R135 ;  /* 0x0000008700877308 */ /* 0x000ee20000002400 */
[----:B0-----:R-:W-:-:S04]  /*59f0*/  IADD3 R172, R143, -UR34, R172 ;  /* 0x800000228fac7c10 */ /* 0x001fc8000fffe0ac */
[C---:B------:R-:W-:Y:S02]  /*5a00*/  ISETP.GT.AND P1, PT, R172.reuse, RZ, PT ;  /* 0x000000ffac00720c */ /* 0x040fe40003f24270 */
[----:B------:R-:W-:Y:S01]  /*5a10*/  ISETP.GT.AND P2, PT, R172, 0x1, PT ;  /* 0x00000001ac00780c */ /* 0x000fe20003f44270 */
[----:B------:R-:W0:Y:S01]  /*5a20*/  MUFU.TANH R137, R137 ;  /* 0x0000008900897308 */ /* 0x000e220000002400 */
[----:B------:R-:W-:Y:S02]  /*5a30*/  FSEL R168, R168, -INF , P1 ;  /* 0xff800000a8a87808 */ /* 0x000fe40000800000 */
[----:B-1----:R-:W-:Y:S02]  /*5a40*/  FMNMX.FTZ R12, R147, R146, !PT ;  /* 0x00000092930c7209 */ /* 0x002fe40007810000 */
[----:B------:R-:W-:Y:S02]  /*5a50*/  ISETP.GT.AND P3, PT, R172, 0x8, PT ;  /* 0x00000008ac00780c */ /* 0x000fe40003f64270 */
[----:B------:R-:W-:Y:S01]  /*5a60*/  FSEL R169, R169, -INF , P2 ;  /* 0xff800000a9a97808 */ /* 0x000fe20001000000 */
[----:B------:R-:W-:Y:S01]  /*5a70*/  FMUL.FTZ R147, R12, UR35 ;  /* 0x000000230c937c20 */ /* 0x000fe20008410000 */
[----:B------:R-:W-:Y:S01]  /*5a80*/  FMNMX.FTZ R146, R168, R13, !PT ;  /* 0x0000000da8927209 */ /* 0x000fe20007810000 */
[----:B------:R-:W1:Y:S01]  /*5a90*/  MUFU.TANH R156, R156 ;  /* 0x0000009c009c7308 */ /* 0x000e620000002400 */
[----:B------:R-:W-:-:S02]  /*5aa0*/  ISETP.GT.AND P4, PT, R172, 0x9, PT ;  /* 0x00000009ac00780c */ /* 0x000fc40003f84270 */
[----:B--2---:R-:W-:Y:S02]  /*5ab0*/  FSEL R170, R170, -INF , P3 ;  /* 0xff800000aaaa7808 */ /* 0x004fe40001800000 */
[----:B------:R-:W-:Y:S02]  /*5ac0*/  FMNMX.FTZ R155, R169, R146, !PT ;  /* 0x00000092a99b7209 */ /* 0x000fe40007810000 */
[----:B------:R-:W-:Y:S01]  /*5ad0*/  ISETP.GT.AND P2, PT, R172, 0x10, PT ;  /* 0x00000010ac00780c */ /* 0x000fe20003f44270 */
[----:B------:R-:W2:Y:S01]  /*5ae0*/  MUFU.TANH R160, R160 ;  /* 0x000000a000a07308 */ /* 0x000ea20000002400 */
[----:B----4-:R-:W-:Y:S02]  /*5af0*/  FSEL R143, R127, -INF , P4 ;  /* 0xff8000007f8f7808 */ /* 0x010fe40002000000 */
[----:B------:R-:W-:Y:S02]  /*5b00*/  FMNMX.FTZ R158, R170, R155, !PT ;  /* 0x0000009baa9e7209 */ /* 0x000fe40007810000 */
[----:B-----5:R-:W-:-:S02]  /*5b10*/  FSEL R146, R129, -INF , P2 ;  /* 0xff80000081927808 */ /* 0x020fc40001000000 */
[C---:B------:R-:W-:Y:S01]  /*5b20*/  ISETP.GT.AND P3, PT, R172.reuse, 0x11, PT ;  /* 0x00000011ac00780c */ /* 0x040fe20003f64270 */
[----:B------:R-:W4:Y:S01]  /*5b30*/  MUFU.TANH R165, R165 ;  /* 0x000000a500a57308 */ /* 0x000f220000002400 */
[----:B------:R-:W-:Y:S02]  /*5b40*/  FMNMX.FTZ R129, R143, R158, !PT ;  /* 0x0000009e8f817209 */ /* 0x000fe40007810000 */
[----:B------:R-:W-:Y:S02]  /*5b50*/  ISETP.GT.AND P2, PT, R172, 0x18, PT ;  /* 0x00000018ac00780c */ /* 0x000fe40003f44270 */
[----:B------:R-:W-:Y:S02]  /*5b60*/  FSEL R130, R130, -INF , P3 ;  /* 0xff80000082827808 */ /* 0x000fe40001800000 */
[----:B------:R-:W-:Y:S01]  /*5b70*/  FMNMX.FTZ R129, R146, R129, !PT ;  /* 0x0000008192817209 */ /* 0x000fe20007810000 */
[----:B------:R-:W5:Y:S01]  /*5b80*/  MUFU.TANH R161, R161 ;  /* 0x000000a100a17308 */ /* 0x000f620000002400 */
[----:B------:R-:W-:-:S02]  /*5b90*/  ISETP.GT.AND P3, PT, R172, 0x19, PT ;  /* 0x00000019ac00780c */ /* 0x000fc40003f64270 */
[----:B---3--:R-:W-:Y:S02]  /*5ba0*/  FSEL R131, R131, -INF , P2 ;  /* 0xff80000083837808 */ /* 0x008fe40001000000 */
[----:B------:R-:W-:Y:S02]  /*5bb0*/  FMNMX.FTZ R158, R130, R129, !PT ;  /* 0x00000081829e7209 */ /* 0x000fe40007810000 */
[----:B------:R-:W-:Y:S01]  /*5bc0*/  FSETP.NEU.FTZ.AND P1, PT, R12, -INF , PT ;  /* 0xff8000000c00780b */ /* 0x000fe20003f3d000 */
[----:B------:R-:W3:Y:S01]  /*5bd0*/  MUFU.TANH R164, R164 ;  /* 0x000000a400a47308 */ /* 0x000ee20000002400 */
[----:B------:R-:W-:Y:S02]  /*5be0*/  ISETP.GT.AND P2, PT, R172, 0x20, PT ;  /* 0x00000020ac00780c */ /* 0x000fe40003f44270 */
[----:B------:R-:W-:Y:S02]  /*5bf0*/  FSEL R133, R133, -INF , P3 ;  /* 0xff80000085857808 */ /* 0x000fe40001800000 */
[----:B------:R-:W-:-:S02]  /*5c00*/  FMNMX.FTZ R158, R131, R158, !PT ;  /* 0x0000009e839e7209 */ /* 0x000fc40007810000 */
[----:B------:R-:W-:Y:S01]  /*5c10*/  FSEL R147, R147, RZ, P1 ;  /* 0x000000ff93937208 */ /* 0x000fe20000800000 */
[----:B------:R-:W3:Y:S01]  /*5c20*/  MUFU.TANH R148, R148 ;  /* 0x0000009400947308 */ /* 0x000ee20000002400 */
[----:B------:R-:W-:Y:S02]  /*5c30*/  ISETP.GT.AND P3, PT, R172, 0x21, PT ;  /* 0x00000021ac00780c */ /* 0x000fe40003f64270 */
[----:B------:R-:W-:Y:S01]  /*5c40*/  FSEL R134, R134, -INF , P2 ;  /* 0xff80000086867808 */ /* 0x000fe20001000000 */
[--C-:B------:R-:W-:Y:S01]  /*5c50*/  FFMA.FTZ R190, R144, UR35, -R147.reuse ;  /* 0x0000002390be7c23 */ /* 0x100fe20008010893 */
[----:B------:R-:W-:Y:S01]  /*5c60*/  FMNMX.FTZ R129, R133, R158, !PT ;  /* 0x0000009e85817209 */ /* 0x000fe20007810000 */
[--C-:B------:R-:W-:Y:S01]  /*5c70*/  FFMA.FTZ R188, R145, UR35, -R147.reuse ;  /* 0x0000002391bc7c23 */ /* 0x100fe20008010893 */
[----:B------:R-:W-:Y:S01]  /*5c80*/  ISETP.GT.AND P2, PT, R172, 0x28, PT ;  /* 0x00000028ac00780c */ /* 0x000fe20003f44270 */
[--C-:B------:R-:W-:Y:S01]  /*5c90*/  FFMA.FTZ R155, R142, UR35, -R147.reuse ;  /* 0x000000238e9b7c23 */ /* 0x100fe20008010893 */
[----:B------:R-:W-:Y:S01]  /*5ca0*/  FSEL R144, R135, -INF , P3 ;  /* 0xff80000087907808 */ /* 0x000fe20001800000 */
[----:B------:R-:W3:Y:S01]  /*5cb0*/  MUFU.TANH R150, R150 ;  /* 0x0000009600967308 */ /* 0x000ee20000002400 */
[----:B------:R-:W-:Y:S01]  /*5cc0*/  FMNMX.FTZ R129, R134, R129, !PT ;  /* 0x0000008186817209 */ /* 0x000fe20007810000 */
[--C-:B------:R-:W-:Y:S01]  /*5cd0*/  FFMA.FTZ R184, R141, UR35, -R147.reuse ;  /* 0x000000238db87c23 */ /* 0x100fe20008010893 */
[----:B------:R-:W-:Y:S01]  /*5ce0*/  ISETP.GT.AND P3, PT, R172, 0x29, PT ;  /* 0x00000029ac00780c */ /* 0x000fe20003f64270 */
[--C-:B------:R-:W-:Y:S01]  /*5cf0*/  FFMA.FTZ R186, R139, UR35, -R147.reuse ;  /* 0x000000238bba7c23 */ /* 0x100fe20008010893 */
[----:B0-----:R-:W-:Y:S01]  /*5d00*/  FSEL R145, R137, -INF , P2 ;  /* 0xff80000089917808 */ /* 0x001fe20001000000 */
[--C-:B------:R-:W-:Y:S01]  /*5d10*/  FFMA.FTZ R139, R138, UR35, -R147.reuse ;  /* 0x000000238a8b7c23 */ /* 0x100fe20008010893 */
[----:B------:R-:W-:Y:S01]  /*5d20*/  FMNMX.FTZ R142, R144, R129, !PT ;  /* 0x00000081908e7209 */ /* 0x000fe20007810000 */
[----:B------:R-:W0:Y:S01]  /*5d30*/  MUFU.TANH R149, R149 ;  /* 0x0000009500957308 */ /* 0x000e220000002400 */
[----:B-1----:R-:W-:Y:S01]  /*5d40*/  FSEL R137, R156, -INF , P3 ;  /* 0xff8000009c897808 */ /* 0x002fe20001800000 */
[--C-:B------:R-:W-:Y:S01]  /*5d50*/  FFMA.FTZ R180, R136, UR35, -R147.reuse ;  /* 0x0000002388b47c23 */ /* 0x100fe20008010893 */
[C---:B------:R-:W-:Y:S01]  /*5d60*/  ISETP.GT.AND P2, PT, R172.reuse, 0x30, PT ;  /* 0x00000030ac00780c */ /* 0x040fe20003f44270 */
[--C-:B------:R-:W-:Y:S01]  /*5d70*/  FFMA.FTZ R174, R21, UR35, -R147.reuse ;  /* 0x0000002315ae7c23 */ /* 0x100fe20008010893 */
[----:B------:R-:W-:Y:S01]  /*5d80*/  FMNMX.FTZ R156, R145, R142, !PT ;  /* 0x0000008e919c7209 */ /* 0x000fe20007810000 */
[--C-:B------:R-:W-:Y:S01]  /*5d90*/  FFMA.FTZ R176, R123, UR35, -R147.reuse ;  /* 0x000000237bb07c23 */ /* 0x100fe20008010893 */
[----:B------:R-:W-:Y:S01]  /*5da0*/  ISETP.GT.AND P3, PT, R172, 0x31, PT ;  /* 0x00000031ac00780c */ /* 0x000fe20003f64270 */
[----:B------:R5:W-:Y:S01]  /*5db0*/  MUFU.EX2 R129, R155 ;  /* 0x0000009b00817308 */ /* 0x000be20000000800 */
[----:B--2---:R-:W-:Y:S01]  /*5dc0*/  FSEL R142, R160, -INF , P2 ;  /* 0xff800000a08e7808 */ /* 0x004fe20001000000 */
[--C-:B------:R-:W-:Y:S01]  /*5dd0*/  FFMA.FTZ R178, R20, UR35, -R147.reuse ;  /* 0x0000002314b27c23 */ /* 0x100fe20008010893 */
[----:B------:R-:W-:Y:S01]  /*5de0*/  FMNMX.FTZ R135, R137, R156, !PT ;  /* 0x0000009c89877209 */ /* 0x000fe20007810000 */
[--C-:B------:R-:W-:Y:S01]  /*5df0*/  FFMA.FTZ R21, R120, UR35, -R147.reuse ;  /* 0x0000002378157c23 */ /* 0x100fe20008010893 */
[----:B------:R-:W-:Y:S01]  /*5e00*/  ISETP.GT.AND P2, PT, R172, 0x38, PT ;  /* 0x00000038ac00780c */ /* 0x000fe20003f44270 */
[--C-:B------:R-:W-:Y:S01]  /*5e10*/  FFMA.FTZ R127, R171, UR35, -R147.reuse ;  /* 0x00000023ab7f7c23 */ /* 0x100fe20008010893 */
[----:B----4-:R-:W-:Y:S01]  /*5e20*/  FSEL R141, R165, -INF , P3 ;  /* 0xff800000a58d7808 */ /* 0x010fe20001800000 */
[----:B------:R-:W1:Y:S01]  /*5e30*/  MUFU.TANH R152, R152 ;  /* 0x0000009800987308 */ /* 0x000e620000002400 */
[----:B------:R-:W-:Y:S01]  /*5e40*/  FMNMX.FTZ R156, R142, R135, !PT ;  /* 0x000000878e9c7209 */ /* 0x000fe20007810000 */
[--C-:B------:R-:W-:Y:S01]  /*5e50*/  FFMA.FTZ R135, R140, UR35, -R147.reuse ;  /* 0x000000238c877c23 */ /* 0x100fe20008010893 */
[----:B------:R-:W-:Y:S01]  /*5e60*/  ISETP.GT.AND P3, PT, R172, 0x39, PT ;  /* 0x00000039ac00780c */ /* 0x000fe20003f64270 */
[--C-:B------:R-:W-:Y:S01]  /*5e70*/  FFMA.FTZ R182, R128, UR35, -R147.reuse ;  /* 0x0000002380b67c23 */ /* 0x100fe20008010893 */
[----:B-----5:R-:W-:Y:S01]  /*5e80*/  FSEL R155, R161, -INF , P2 ;  /* 0xff800000a19b7808 */ /* 0x020fe20001000000 */
[--C-:B------:R-:W-:Y:S01]  /*5e90*/  FFMA.FTZ R15, R15, UR35, -R147.reuse ;  /* 0x000000230f0f7c23 */ /* 0x100fe20008010893 */
[----:B------:R-:W-:Y:S01]  /*5ea0*/  FMNMX.FTZ R156, R141, R156, !PT ;  /* 0x0000009c8d9c7209 */ /* 0x000fe20007810000 */
[----:B------:R-:W2:Y:S01]  /*5eb0*/  MUFU.TANH R151, R151 ;  /* 0x0000009700977308 */ /* 0x000ea20000002400 */
[----:B------:R-:W-:Y:S01]  /*5ec0*/  ISETP.GT.AND P2, PT, R172, 0x40, PT ;  /* 0x00000040ac00780c */ /* 0x000fe20003f44270 */
[--C-:B------:R-:W-:Y:S01]  /*5ed0*/  FFMA.FTZ R123, R2, UR35, -R147.reuse ;  /* 0x00000023027b7c23 */ /* 0x100fe20008010893 */
[----:B---3--:R-:W-:Y:S01]  /*5ee0*/  FSEL R140, R164, -INF , P3 ;  /* 0xff800000a48c7808 */ /* 0x008fe20001800000 */
[--C-:B------:R-:W-:Y:S01]  /*5ef0*/  FFMA.FTZ R20, R124, UR35, -R147.reuse ;  /* 0x000000237c147c23 */ /* 0x100fe20008010893 */
[----:B------:R-:W-:Y:S01]  /*5f00*/  FMNMX.FTZ R159, R155, R156, !PT ;  /* 0x0000009c9b9f7209 */ /* 0x000fe20007810000 */
[--C-:B------:R-:W-:Y:S01]  /*5f10*/  FFMA.FTZ R125, R125, UR35, -R147.reuse ;  /* 0x000000237d7d7c23 */ /* 0x100fe20008010893 */
[----:B------:R-:W-:Y:S01]  /*5f20*/  ISETP.GT.AND P3, PT, R172, 0x41, PT ;  /* 0x00000041ac00780c */ /* 0x000fe20003f64270 */
[----:B------:R-:W3:Y:S01]  /*5f30*/  MUFU.TANH R153, R153 ;  /* 0x0000009900997308 */ /* 0x000ee20000002400 */
[----:B------:R-:W-:Y:S01]  /*5f40*/  FSEL R148, R148, -INF , P2 ;  /* 0xff80000094947808 */ /* 0x000fe20001000000 */
[--C-:B------:R-:W-:Y:S01]  /*5f50*/  FFMA.FTZ R120, R126, UR35, -R147.reuse ;  /* 0x000000237e787c23 */ /* 0x100fe20008010893 */
[----:B------:R-:W-:Y:S01]  /*5f60*/  FMNMX.FTZ R159, R140, R159, !PT ;  /* 0x0000009f8c9f7209 */ /* 0x000fe20007810000 */
[----:B------:R-:W-:Y:S01]  /*5f70*/  FFMA.FTZ R121, R121, UR35, -R147 ;  /* 0x0000002379797c23 */ /* 0x000fe20008010893 */
[----:B------:R-:W-:-:S02]  /*5f80*/  ISETP.GT.AND P2, PT, R172, 0x48, PT ;  /* 0x00000048ac00780c */ /* 0x000fc40003f44270 */
[----:B------:R-:W-:Y:S01]  /*5f90*/  FSEL R150, R150, -INF , P3 ;  /* 0xff80000096967808 */ /* 0x000fe20001800000 */
[----:B------:R-:W4:Y:S01]  /*5fa0*/  MUFU.TANH R154, R154 ;  /* 0x0000009a009a7308 */ /* 0x000f220000002400 */
[----:B------:R-:W-:Y:S02]  /*5fb0*/  FMNMX.FTZ R159, R148, R159, !PT ;  /* 0x0000009f949f7209 */ /* 0x000fe40007810000 */
[----:B------:R-:W-:Y:S02]  /*5fc0*/  ISETP.GT.AND P3, PT, R172, 0x49, PT ;  /* 0x00000049ac00780c */ /* 0x000fe40003f64270 */
[----:B0-----:R-:W-:Y:S02]  /*5fd0*/  FSEL R149, R149, -INF , P2 ;  /* 0xff80000095957808 */ /* 0x001fe40001000000 */
[----:B------:R-:W-:Y:S01]  /*5fe0*/  FMNMX.FTZ R138, R150, R159, !PT ;  /* 0x0000009f968a7209 */ /* 0x000fe20007810000 */
[----:B------:R-:W0:Y:S01]  /*5ff0*/  MUFU.TANH R157, R157 ;  /* 0x0000009d009d7308 */ /* 0x000e220000002400 */
[----:B------:R-:W-:-:S02]  /*6000*/  ISETP.GT.AND P2, PT, R172, 0x50, PT ;  /* 0x00000050ac00780c */ /* 0x000fc40003f44270 */
[----:B-1----:R-:W-:Y:S02]  /*6010*/  FSEL R152, R152, -INF , P3 ;  /* 0xff80000098987808 */ /* 0x002fe40001800000 */
[----:B------:R-:W-:Y:S02]  /*6020*/  FMNMX.FTZ R159, R149, R138, !PT ;  /* 0x0000008a959f7209 */ /* 0x000fe40007810000 */
[----:B------:R-:W-:Y:S01]  /*6030*/  ISETP.GT.AND P3, PT, R172, 0x51, PT ;  /* 0x00000051ac00780c */ /* 0x000fe20003f64270 */
[----:B------:R-:W-:Y:S01]  /*6040*/  MUFU.EX2 R127, R127 ;  /* 0x0000007f007f7308 */ /* 0x000fe20000000800 */
[----:B--2---:R-:W-:Y:S02]  /*6050*/  FSEL R151, R151, -INF , P2 ;  /* 0xff80000097977808 */ /* 0x004fe40001000000 */
[----:B------:R-:W-:Y:S02]  /*6060*/  FMNMX.FTZ R138, R152, R159, !PT ;  /* 0x0000009f988a7209 */ /* 0x000fe40007810000 */
[----:B---3--:R-:W-:-:S02]  /*6070*/  FSEL R136, R153, -INF , P3 ;  /* 0xff80000099887808 */ /* 0x008fc40001800000 */
[----:B------:R-:W-:Y:S01]  /*6080*/  ISETP.GT.AND P2, PT, R172, 0x58, PT ;  /* 0x00000058ac00780c */ /* 0x000fe20003f44270 */
[----:B------:R-:W-:Y:S01]  /*6090*/  MUFU.EX2 R188, R188 ;  /* 0x000000bc00bc7308 */ /* 0x000fe20000000800 */
[----:B------:R-:W-:Y:S01]  /*60a0*/  FMNMX.FTZ R153, R151, R138, !PT ;  /* 0x0000008a97997209 */ /* 0x000fe20007810000 */
[--C-:B------:R-:W-:Y:S01]  /*60b0*/  FFMA.FTZ R138, R132, UR35, -R147.reuse ;  /* 0x00000023848a7c23 */ /* 0x100fe20008010893 */
[----:B------:R-:W-:Y:S01]  /*60c0*/  ISETP.GT.AND P3, PT, R172, 0x59, PT ;  /* 0x00000059ac00780c */ /* 0x000fe20003f64270 */
[--C-:B------:R-:W-:Y:S01]  /*60d0*/  FFMA.FTZ R172, R11, UR35, -R147.reuse ;  /* 0x000000230bac7c23 */ /* 0x100fe20008010893 */
[----:B----4-:R-:W-:Y:S02]  /*60e0*/  FSEL R154, R154, -INF , P2 ;  /* 0xff8000009a9a7808 */ /* 0x010fe40001000000 */
[----:B------:R-:W-:Y:S01]  /*60f0*/  FMNMX.FTZ R159, R136, R153, !PT ;  /* 0x00000099889f7209 */ /* 0x000fe20007810000 */
[----:B------:R-:W-:Y:S01]  /*6100*/  MUFU.EX2 R190, R190 ;  /* 0x000000be00be7308 */ /* 0x000fe20000000800 */
[----:B0-----:R-:W-:Y:S01]  /*6110*/  FSEL R132, R157, -INF , P3 ;  /* 0xff8000009d847808 */ /* 0x001fe20001800000 */
[----:B------:R-:W-:Y:S01]  /*6120*/  FFMA.FTZ R157, R122, UR35, -R147 ;  /* 0x000000237a9d7c23 */ /* 0x000fe20008010893 */
[----:B------:R-:W-:-:S04]  /*6130*/  FMNMX.FTZ R159, R154, R159, !PT ;  /* 0x0000009f9a9f7209 */ /* 0x000fc80007810000 */
[----:B------:R-:W-:Y:S01]  /*6140*/  FMNMX.FTZ R159, R132, R159, !PT ;  /* 0x0000009f849f7209 */ /* 0x000fe20007810000 */
[----:B------:R-:W-:Y:S04]  /*6150*/  MUFU.EX2 R184, R184 ;  /* 0x000000b800b87308 */ /* 0x000fe80000000800 */
[----:B------:R-:W0:Y:S04]  /*6160*/  SHFL.BFLY PT, R122, R159, 0x2, 0x1f ;  /* 0x0c401f009f7a7f89 */ /* 0x000e2800000e0000 */
[----:B------:R-:W-:Y:S08]  /*6170*/  MUFU.EX2 R135, R135 ;  /* 0x0000008700877308 */ /* 0x000ff00000000800 */
[----:B------:R1:W-:Y:S08]  /*6180*/  MUFU.EX2 R153, R138 ;  /* 0x0000008a00997308 */ /* 0x0003f00000000800 */
[----:B------:R-:W-:Y:S01]  /*6190*/  MUFU.EX2 R186, R186 ;  /* 0x000000ba00ba7308 */ /* 0x000fe20000000800 */
[----:B0-----:R-:W-:Y:S01]  /*61a0*/  FMNMX.FTZ R122, R159, R122, !PT ;  /* 0x0000007a9f7a7209 */ /* 0x001fe20007810000 */
[----:B------:R-:W-:-:S06]  /*61b0*/  FFMA.FTZ R159, R0, UR35, -R147 ;  /* 0x00000023009f7c23 */ /* 0x000fcc0008010893 */
[----:B------:R-:W-:Y:S01]  /*61c0*/  MUFU.EX2 R139, R139 ;  /* 0x0000008b008b7308 */ /* 0x000fe20000000800 */
[----:B------:R-:W0:Y:S07]  /*61d0*/  SHFL.BFLY PT, R11, R122, 0x1, 0x1f ;  /* 0x0c201f007a0b7f89 */ /* 0x000e2e00000e0000 */
[----:B------:R-:W-:Y:S08]  /*61e0*/  MUFU.EX2 R180, R180 ;  /* 0x000000b400b47308 */ /* 0x000ff00000000800 */
[----:B------:R-:W-:Y:S08]  /*61f0*/  MUFU.EX2 R182, R182 ;  /* 0x000000b600b67308 */ /* 0x000ff00000000800 */
[----:B------:R-:W-:Y:S01]  /*6200*/  MUFU.EX2 R157, R157 ;  /* 0x0000009d009d7308 */ /* 0x000fe20000000800 */
[----:B0-----:R-:W-:-:S04]  /*6210*/  FMNMX.FTZ R11, R122, R11, !PT ;  /* 0x0000000b7a0b7209 */ /* 0x001fc80007810000 */
[C---:B------:R-:W-:Y:S01]  /*6220*/  FSETP.NEU.FTZ.AND P2, PT, R11.reuse, -INF , PT ;  /* 0xff8000000b00780b */ /* 0x040fe20003f5d000 */
[C---:B------:R-:W-:Y:S02]  /*6230*/  FMUL.FTZ R0, R11.reuse, UR35 ;  /* 0x000000230b007c20 */ /* 0x040fe40008410000 */
[----:B------:R-:W-:Y:S03]  /*6240*/  MUFU.EX2 R176, R176 ;  /* 0x000000b000b07308 */ /* 0x000fe60000000800 */
[----:B------:R-:W-:Y:S02]  /*6250*/  FSEL R147, R0, RZ, P2 ;  /* 0x000000ff00937208 */ /* 0x000fe40001000000 */
[----:B------:R-:W-:-:S03]  /*6260*/  FSEL R0, R11, RZ, P2 ;  /* 0x000000ff0b007208 */ /* 0x000fc60001000000 */
[----:B------:R-:W-:Y:S01]  /*6270*/  FFMA.FTZ R187, R131, UR35, -R147 ;  /* 0x0000002383bb7c23 */ /* 0x000fe20008010893 */
[----:B------:R-:W-:Y:S01]  /*6280*/  FSEL R131, R12, RZ, P1 ;  /* 0x000000ff0c837208 */ /* 0x000fe20000800000 */
[----:B------:R-:W-:Y:S01]  /*6290*/  FADD.FTZ R2, -R0, R13 ;  /* 0x0000000d00027221 */ /* 0x000fe20000010100 */
[--C-:B------:R-:W-:Y:S01]  /*62a0*/  FFMA.FTZ R189, R168, UR35, -R147.reuse ;  /* 0x00000023a8bd7c23 */ /* 0x100fe20008010893 */
[--C-:B------:R-:W-:Y:S01]  /*62b0*/  FFMA.FTZ R122, R169, UR35, -R147.reuse ;  /* 0x00000023a97a7c23 */ /* 0x100fe20008010893 */
[--C-:B------:R-:W-:Y:S01]  /*62c0*/  FFMA.FTZ R191, R170, UR35, -R147.reuse ;  /* 0x00000023aabf7c23 */ /* 0x100fe20008010893 */
[----:B------:R-:W-:Y:S01]  /*62d0*/  FADD.FTZ R131, -R131, R14 ;  /* 0x0000000e83837221 */ /* 0x000fe20000010100 */
[----:B------:R-:W-:Y:S01]  /*62e0*/  FMUL.FTZ R2, R2, UR35 ;  /* 0x0000002302027c20 */ /* 0x000fe20008410000 */
[--C-:B------:R-:W-:Y:S01]  /*62f0*/  FFMA.FTZ R124, R143, UR35, -R147.reuse ;  /* 0x000000238f7c7c23 */ /* 0x100fe20008010893 */
[----:B------:R-:W-:Y:S01]  /*6300*/  MUFU.EX2 R189, R189 ;  /* 0x000000bd00bd7308 */ /* 0x000fe20000000800 */
[----:B------:R-:W-:Y:S01]  /*6310*/  FMUL.FTZ R131, R131, UR35 ;  /* 0x0000002383837c20 */ /* 0x000fe20008410000 */
[--C-:B------:R-:W-:Y:S01]  /*6320*/  FFMA.FTZ R185, R146, UR35, -R147.reuse ;  /* 0x0000002392b97c23 */ /* 0x100fe20008010893 */
[--C-:B------:R-:W-:Y:S01]  /*6330*/  FFMA.FTZ R126, R130, UR35, -R147.reuse ;  /* 0x00000023827e7c23 */ /* 0x100fe20008010893 */
[--C-:B------:R-:W-:Y:S01]  /*6340*/  FFMA.FTZ R128, R133, UR35, -R147.reuse ;  /* 0x0000002385807c23 */ /* 0x100fe20008010893 */
[--C-:B-1----:R-:W-:Y:S01]  /*6350*/  FFMA.FTZ R138, R140, UR35, -R147.reuse ;  /* 0x000000238c8a7c23 */ /* 0x102fe20008010893 */
        /* <DEDUP_REMOVED lines=15> */
[----:B------:R-:W-:-:S03]  /*6450*/  FFMA.FTZ R132, R132, UR35, -R147 ;  /* 0x0000002384847c23 */ /* 0x000fc60008010893 */
[----:B------:R-:W2:Y:S01]  /*6460*/  MUFU.EX2 R122, R122 ;  /* 0x0000007a007a7308 */ /* 0x000ea20000000800 */
[----:B0-----:R-:W-:-:S04]  /*6470*/  FFMA.FTZ R13, R0, R10, R127 ;  /* 0x0000000a000d7223 */ /* 0x001fc8000001007f */
        /* <DEDUP_REMOVED lines=12> */
[----:B------:R-:W-:-:S04]  /*6540*/  FADD.FTZ R142, R186, R13 ;  /* 0x0000000dba8e7221 */ /* 0x000fc80000010000 */
        /* <DEDUP_REMOVED lines=11> */
[----:B------:R-:W-:-:S06]  /*6600*/  FADD.FTZ R142, R176, R13 ;  /* 0x0000000db08e7221 */ /* 0x000fcc0000010000 */
        /* <DEDUP_REMOVED lines=30> */
[----:B------:R-:W-:Y:S01]  /*67f0*/  MUFU.EX2 R174, R174 ;  /* 0x000000ae00ae7308 */ /* 0x000fe20000000800 */
[----:B-1----:R-:W-:-:S07]  /*6800*/  FADD.FTZ R13, R159, R142 ;  /* 0x0000008e9f0d7221 */ /* 0x002fce0000010000 */
[----:B------:R-:W0:Y:S01]  /*6810*/  MUFU.EX2 R175, R175 ;  /* 0x000000af00af7308 */ /* 0x000e220000000800 */
[----:B--2---:R-:W-:-:S07]  /*6820*/  FADD.FTZ R10, R140, R3 ;  /* 0x000000038c0a7221 */ /* 0x004fce0000010000 */
[----:B------:R-:W-:Y:S08]  /*6830*/  MUFU.EX2 R21, R21 ;  /* 0x0000001500157308 */ /* 0x000ff00000000800 */
[----:B------:R-:W1:Y:S01]  /*6840*/  MUFU.EX2 R152, R152 ;  /* 0x0000009800987308 */ /* 0x000e620000000800 */
[----:B0-----:R-:W-:-:S07]  /*6850*/  FADD.FTZ R10, R175, R10 ;  /* 0x0000000aaf0a7221 */ /* 0x001fce0000010000 */
[----:B------:R-:W-:Y:S08]  /*6860*/  MUFU.EX2 R20, R20 ;  /* 0x0000001400147308 */ /* 0x000ff00000000800 */
[----:B------:R-:W0:Y:S01]  /*6870*/  MUFU.EX2 R151, R151 ;  /* 0x0000009700977308 */ /* 0x000e220000000800 */
[----:B-1----:R-:W-:-:S07]  /*6880*/  FADD.FTZ R10, R152, R10 ;  /* 0x0000000a980a7221 */ /* 0x002fce0000010000 */
[----:B------:R-:W-:Y:S08]  /*6890*/  MUFU.EX2 R125, R125 ;  /* 0x0000007d007d7308 */ /* 0x000ff00000000800 */
[----:B------:R1:W2:Y:S01]  /*68a0*/  MUFU.EX2 R169, R136 ;  /* 0x0000008800a97308 */ /* 0x0002a20000000800 */
[----:B0-----:R-:W-:-:S07]  /*68b0*/  FADD.FTZ R10, R151, R10 ;  /* 0x0000000a970a7221 */ /* 0x001fce0000010000 */
[----:B------:R-:W0:Y:S01]  /*68c0*/  MUFU.EX2 R120, R120 ;  /* 0x0000007800787308 */ /* 0x000e220000000800 */
[----:B-1----:R-:W-:-:S04]  /*68d0*/  FADD.FTZ R136, R174, R13 ;  /* 0x0000000dae887221 */ /* 0x002fc80000010000 */
[----:B------:R-:W-:-:S03]  /*68e0*/  FADD.FTZ R3, R21, R136 ;  /* 0x0000008815037221 */ /* 0x000fc60000010000 */
[----:B------:R-:W1:Y:S01]  /*68f0*/  MUFU.EX2 R171, R154 ;  /* 0x0000009a00ab7308 */ /* 0x000e620000000800 */
[----:B------:R-:W-:Y:S01]  /*6900*/  FADD.FTZ R136, R20, R3 ;  /* 0x0000000314887221 */ /* 0x000fe20000010000 */
[----:B--2---:R-:W-:-:S03]  /*6910*/  FADD.FTZ R10, R169, R10 ;  /* 0x0000000aa90a7221 */ /* 0x004fc60000010000 */
[----:B------:R-:W-:-:S03]  /*6920*/  FADD.FTZ R3, R125, R136 ;  /* 0x000000887d037221 */ /* 0x000fc60000010000 */
        /* <DEDUP_REMOVED lines=8> */
.L_x_5498:
[----:B------:R-:W0:Y:S01]  /*69b0*/  S2UR UR5, SR_CgaCtaId ;  /* 0x00000000000579c3 */ /* 0x000e220000008800 */
[----:B------:R-:W-:Y:S01]  /*69c0*/  UISETP.GT.AND UP0, UPT, UR4, UR10, UPT ;  /* 0x0000000a0400728c */ /* 0x000fe2000bf04270 */
[----:B------:R-:W-:Y:S01]  /*69d0*/  F2FP.BF16.F32.PACK_AB R183, R14, R183 ;  /* 0x000000b70eb7723e */ /* 0x000fe200000010ff */
[----:B------:R-:W-:Y:S01]  /*69e0*/  UIADD3 UR9, UR9, 0x30860, URZ ;  /* 0x0003086009097890 */ /* 0x000fe2000fffe03f */
[----:B------:R-:W-:Y:S01]  /*69f0*/  F2FP.BF16.F32.PACK_AB R188, R188, R127 ;  /* 0x0000007fbcbc723e */ /* 0x000fe200000010ff */
[----:B------:R-:W-:Y:S01]  /*6a00*/  UIADD3 UR4, UR4, -0x1, URZ ;  /* 0xffffffff04047890 */ /* 0x000fe2000fffe03f */
[----:B------:R-:W-:Y:S01]  /*6a10*/  F2FP.BF16.F32.PACK_AB R189, R122, R189 ;  /* 0x000000bd7abd723e */ /* 0x000fe200000010ff */
[----:B------:R-:W-:Y:S01]  /*6a20*/  UMOV UR6, UR39 ;  /* 0x0000002700067c82 */ /* 0x000fe20008000000 */
[----:B------:R-:W-:Y:S01]  /*6a30*/  PLOP3.LUT P1, PT, PT, PT, UP0, 0x80, 0x0 ;  /* 0x000000000000781c */ /* 0x000fe20003f2f008 */
        /* <DEDUP_REMOVED lines=26> */
[----:B------:R-:W-:Y:S06]  /*6be0*/  @P1 BRA `(.L_x_5499) ;  /* 0xffffffd400001947 */ /* 0x000fec000383ffff */
.L_x_5488:
[----:B------:R-:W-:-:S13]  /*6bf0*/  ISETP.LE.AND P1, PT, RZ, UR4, PT ;  /* 0x00000004ff007c0c */ /* 0x000fda000bf23270 */
[----:B------:R-:W-:Y:S05]  /*6c00*/  @!P1 BRA `(.L_x_5500) ;  /* 0x00000024003c9947 */ /* 0x000fea0003800000 */
[----:B------:R-:W-:Y:S01]  /*6c10*/  IMAD.MOV.U32 R14, RZ, RZ, R11 ;  /* 0x000000ffff0e7224 */ /* 0x000fe200078e000b */
[----:B------:R-:W-:Y:S01]  /*6c20*/  MOV R13, R12 ;  /* 0x0000000c000d7202 */ /* 0x000fe20000000f00 */
[----:B------:R-:W-:Y:S01]  /*6c30*/  UMOV UR5, UR38 ;  /* 0x0000002600057c82 */ /* 0x000fe20008000000 */
[----:B------:R-:W-:Y:S01]  /*6c40*/  UMOV UR6, UR39 ;  /* 0x0000002700067c82 */ /* 0x000fe20008000000 */
[----:B------:R-:W-:Y:S01]  /*6c50*/  ULDC UR7, c[0x0][0x9d8] ;  /* 0x0002760000077ab9 */ /* 0x000fe20000000800 */
[----:B------:R-:W-:-:S05]  /*6c60*/  ULDC UR10, c[0x0][0x988] ;  /* 0x00026200000a7ab9 */ /* 0x000fca0000000800 */
.L_x_5511:
[----:B------:R-:W-:-:S04]  /*6c70*/  UIADD3 UR9, UR6, 0x1, URZ ;  /* 0x0000000106097890 */ /* 0x000fc8000fffe03f */
[----:B------:R-:W-:-:S04]  /*6c80*/  UISETP.NE.AND UP0, UPT, UR9, 0x2, UPT ;  /* 0x000000020900788c */ /* 0x000fc8000bf05270 */
[----:B------:R-:W-:Y:S02]  /*6c90*/  USEL UR9, UR9, URZ, UP0 ;  /* 0x0000003f09097287 */ /* 0x000fe40008000000 */
[----:B------:R-:W-:-:S04]  /*6ca0*/  USEL UR38, URZ, 0x1, UP0 ;  /* 0x000000013f267887 */ /* 0x000fc80008000000 */
[----:B------:R-:W-:Y:S01]  /*6cb0*/  ULOP3.LUT UR38, UR5, UR38, URZ, 0x3c, !UPT ;  /* 0x0000002605267292 */ /* 0x000fe2000f8e3c3f */
[----:B------:R-:W-:Y:S01]  /*6cc0*/  UMOV UR39, UR9 ;  /* 0x0000000900277c82 */ /* 0x000fe20008000000 */
[----:B------:R-:W-:Y:S10]  /*6cd0*/  @!P0 BRA `(.L_x_5501) ;  /* 0x0000000000048947 */ /* 0x000ff40003800000 */
[----:B------:R-:W-:Y:S01]  /*6ce0*/  BPT.TRAP 0x1 ;  /* 0x000000040000795c */ /* 0x000fe20000300000 */
.L_x_5501:
[----:B------:R-:W-:Y:S01]  /*6cf0*/  ULEA UR8, UR39, UR40, 0x3 ;  /* 0x0000002827087291 */ /* 0x000fe2000f8e183f */
[----:B------:R-:W-:-:S05]  /*6d00*/  IMAD.U32 R11, RZ, RZ, UR38 ;  /* 0x00000026ff0b7e24 */ /* 0x000fca000f8e00ff */
[----:B------:R-:W-:-:S04]  /*6d10*/  SHF.L.U32 R11, R11, 0x1f, RZ ;  /* 0x0000001f0b0b7819 */ /* 0x000fc800000006ff */
[----:B------:R0:W1:Y:S01]  /*6d20*/  SYNCS.PHASECHK.TRANS64.TRYWAIT P1, [UR8+0x30830], R11 ;  /* 0x0308300bff0075a7 */ /* 0x0000620008020148 */
[----:B------:R-:W-:Y:S05]  /*6d30*/  @!P0 BRA `(.L_x_5502) ;  /* 0x0000000000048947 */ /* 0x000fea0003800000 */
[----:B------:R-:W-:Y:S01]  /*6d40*/  BPT.TRAP 0x1 ;  /* 0x000000040000795c */ /* 0x000fe20000300000 */
.L_x_5502:
[----:B-1----:R-:W-:Y:S05]  /*6d50*/  @P1 BRA `(.L_x_5503) ;  /* 0x0000000000081947 */ /* 0x002fea0003800000 */
[----:B------:R-:W1:Y:S02]  /*6d60*/  SYNCS.PHASECHK.TRANS64.TRYWAIT P1, [UR8+0x30830], R11 ;  /* 0x0308300bff0075a7 */ /* 0x000e640008020148 */
[----:B-1----:R-:W-:Y:S05]  /*6d70*/  @!P1 BRA `(.L_x_5504) ;  /* 0x0000009c00089947 */ /* 0x002fea0003800000 */
.L_x_5503:
        /* <DEDUP_REMOVED lines=175> */
.L_x_5505:
[----:B------:R-:W-:Y:S01]  /*7870*/  ULEA UR8, UR6, UR40, 0x3 ;  /* 0x0000002806087291 */ /* 0x000fe2000f8e183f */
[----:B------:R-:W-:-:S05]  /*7880*/  IMAD.U32 R0, RZ, RZ, UR5 ;  /* 0x00000005ff007e24 */ /* 0x000fca000f8e00ff */
[----:B------:R-:W-:-:S04]  /*7890*/  SHF.L.U32 R0, R0, 0x1f, RZ ;  /* 0x0000001f00007819 */ /* 0x000fc800000006ff */
[----:B------:R2:W3:Y:S01]  /*78a0*/  SYNCS.PHASECHK.TRANS64.TRYWAIT P1, [UR8+0x30850], R0 ;  /* 0x03085000ff0075a7 */ /* 0x0004e20008020148 */
[----:B------:R-:W-:Y:S05]  /*78b0*/  @!P0 BRA `(.L_x_5506) ;  /* 0x0000000000048947 */ /* 0x000fea0003800000 */
[----:B------:R-:W-:Y:S01]  /*78c0*/  BPT.TRAP 0x1 ;  /* 0x000000040000795c */ /* 0x000fe20000300000 */
.L_x_5506:
[----:B---3--:R-:W-:Y:S05]  /*78d0*/  @P1 BRA `(.L_x_5507) ;  /* 0x0000000000081947 */ /* 0x008fea0003800000 */
[----:B------:R-:W3:Y:S02]  /*78e0*/  SYNCS.PHASECHK.TRANS64.TRYWAIT P1, [UR8+0x30850], R0 ;  /* 0x03085000ff0075a7 */ /* 0x000ee40008020148 */
[----:B---3--:R-:W-:Y:S05]  /*78f0*/  @!P1 BRA `(.L_x_5508) ;  /* 0x0000009000409947 */ /* 0x008fea0003800000 */
.L_x_5507:
        /* <DEDUP_REMOVED lines=37> */
.L_x_5509:
        /* <DEDUP_REMOVED lines=59> */
[----:B------:R-:W1:Y:S01]  /*7f00*/  S2UR UR6, SR_CgaCtaId ;  /* 0x00000000000679c3 */ /* 0x000e620000008800 */
[----:B------:R-:W-:-:S02]  /*7f10*/  ULEA UR5, UR9, UR40, 0x3 ;  /* 0x0000002809057291 */ /* 0x000fc4000f8e183f */
[----:B------:R-:W3:Y:S01]  /*7f20*/  MUFU.TANH R120, R120 ;  /* 0x0000007800787308 */ /* 0x000ee20000002400 */
[----:B--2---:R-:W-:Y:S01]  /*7f30*/  FMNMX.FTZ R11, R21, R0, !PT ;  /* 0x00000000150b7209 */ /* 0x004fe20007810000 */
[----:B------:R-:W-:-:S06]  /*7f40*/  UIADD3 UR5, UR5, 0x30840, URZ ;  /* 0x0003084005057890 */ /* 0x000fcc000fffe03f */
[----:B------:R-:W2:Y:S01]  /*7f50*/  MUFU.TANH R172, R172 ;  /* 0x000000ac00ac7308 */ /* 0x000ea20000002400 */
[----:B0-----:R-:W-:-:S07]  /*7f60*/  FMNMX.FTZ R143, R171, R2, !PT ;  /* 0x00000002ab8f7209 */ /* 0x001fce0007810000 */
[----:B------:R-:W0:Y:S01]  /*7f70*/  MUFU.TANH R121, R121 ;  /* 0x0000007900797308 */ /* 0x000e220000002400 */
[----:B---3--:R-:W-:Y:S01]  /*7f80*/  FMNMX.FTZ R0, R120, R11, !PT ;  /* 0x0000000b78007209 */ /* 0x008fe20007810000 */
[----:B-1----:R-:W-:-:S06]  /*7f90*/  UPRMT UR5, UR6, 0x654, UR5 ;  /* 0x0000065406057896 */ /* 0x002fcc0008000005 */
[----:B------:R-:W1:Y:S01]  /*7fa0*/  MUFU.TANH R173, R173 ;  /* 0x000000ad00ad7308 */ /* 0x000e620000002400 */
[----:B--2---:R-:W-:Y:S02]  /*7fb0*/  FMNMX.FTZ R2, R172, R143, !PT ;  /* 0x0000008fac027209 */ /* 0x004fe40007810000 */
[----:B------:R-:W-:Y:S05]  /*7fc0*/  SYNCS.ARRIVE.TRANS64.RED.A1T0 RZ, [UR5], RZ ;  /* 0x000000ffffff79a7 */ /* 0x000fea0008100405 */
        /* <DEDUP_REMOVED lines=75> */
[----:B0-----:R-:W-:-:S05]  /*8480*/  FMNMX.FTZ R0, R156, R11, !PT ;  /* 0x0000000b9c007209 */ /* 0x001fca0007810000 */
[----:B------:R-:W0:Y:S01]  /*8490*/  SHFL.BFLY PT, R11, R0, 0x2, 0x1f ;  /* 0x0c401f00000b7f89 */ /* 0x000e2200000e0000 */
[----:B-1----:R-:W-:-:S04]  /*84a0*/  FMNMX.FTZ R157, R153, R2, !PT ;  /* 0x00000002999d7209 */ /* 0x002fc80007810000 */
        /* <DEDUP_REMOVED lines=8> */
[----:B------:R-:W-:-:S04]  /*8530*/  FMUL.FTZ R160, R12, UR35 ;  /* 0x000000230ca07c20 */ /* 0x000fc80008410000 */
[--C-:B------:R-:W-:Y:S01]  /*8540*/  FFMA.FTZ R188, R169, UR35, -R160.reuse ;  /* 0x00000023a9bc7c23 */ /* 0x100fe200080108a0 */
[--C-:B------:R-:W-:Y:S01]  /*8550*/  FFMA.FTZ R190, R170, UR35, -R160.reuse ;  /* 0x00000023aabe7c23 */ /* 0x100fe200080108a0 */
[--C-:B------:R-:W-:Y:S01]  /*8560*/  FFMA.FTZ R157, R171, UR35, -R160.reuse ;  /* 0x00000023ab9d7c23 */ /* 0x100fe200080108a0 */
[--C-:B------:R-:W-:Y:S01]  /*8570*/  FFMA.FTZ R184, R172, UR35, -R160.reuse ;  /* 0x00000023acb87c23 */ /* 0x100fe200080108a0 */
[--C-:B------:R-:W-:Y:S01]  /*8580*/  FFMA.FTZ R186, R174, UR35, -R160.reuse ;  /* 0x00000023aeba7c23 */ /* 0x100fe200080108a0 */
[--C-:B------:R-:W-:Y:S01]  /*8590*/  FFMA.FTZ R161, R175, UR35, -R160.reuse ;  /* 0x00000023afa17c23 */ /* 0x100fe200080108a0 */
[----:B-1----:R-:W-:Y:S01]  /*85a0*/  FMNMX.FTZ R11, R158, R159, !PT ;  /* 0x0000009f9e0b7209 */ /* 0x002fe20007810000 */
[----:B------:R-:W-:Y:S01]  /*85b0*/  FMUL.FTZ R159, R13, UR35 ;  /* 0x000000230d9f7c20 */ /* 0x000fe20008410000 */
[----:B------:R-:W-:Y:S01]  /*85c0*/  MUFU.EX2 R188, R188 ;  /* 0x000000bc00bc7308 */ /* 0x000fe20000000800 */
[--C-:B------:R-:W-:Y:S01]  /*85d0*/  FFMA.FTZ R180, R135, UR35, -R160.reuse ;  /* 0x0000002387b47c23 */ /* 0x100fe200080108a0 */
[----:B------:R-:W-:Y:S01]  /*85e0*/  FFMA.FTZ R135, R136, UR35, -R160 ;  /* 0x0000002388877c23 */ /* 0x000fe200080108a0 */
[----:B------:R-:W-:Y:S01]  /*85f0*/  FADD.FTZ R13, -R11, R14 ;  /* 0x0000000e0b0d7221 */ /* 0x000fe20000010100 */
[--C-:B------:R-:W-:Y:S01]  /*8600*/  FFMA.FTZ R182, R137, UR35, -R160.reuse ;  /* 0x0000002389b67c23 */ /* 0x100fe200080108a0 */
[--C-:B------:R-:W-:Y:S01]  /*8610*/  FFMA.FTZ R137, R138, UR35, -R160.reuse ;  /* 0x000000238a897c23 */ /* 0x100fe200080108a0 */
[--C-:B------:R-:W-:Y:S01]  /*8620*/  FFMA.FTZ R176, R141, UR35, -R160.reuse ;  /* 0x000000238db07c23 */ /* 0x100fe200080108a0 */
[----:B------:R-:W-:Y:S01]  /*8630*/  FMUL.FTZ R14, R13, UR35 ;  /* 0x000000230d0e7c20 */ /* 0x000fe20008410000 */
        /* <DEDUP_REMOVED lines=14> */
[----:B------:R-:W-:-:S03]  /*8720*/  FFMA.FTZ R155, R156, UR35, -R160 ;  /* 0x000000239c9b7c23 */ /* 0x000fc600080108a0 */
[----:B------:R-:W0:Y:S01]  /*8730*/  MUFU.EX2 R13, R13 ;  /* 0x0000000d000d7308 */ /* 0x000e220000000800 */
[----:B-1----:R-:W-:-:S04]  /*8740*/  FMUL.FTZ R14, R11, UR35 ;  /* 0x000000230b0e7c20 */ /* 0x002fc80008410000 */
        /* <DEDUP_REMOVED lines=16> */
[--C-:B------:R-:W-:Y:S01]  /*8850*/  FFMA.FTZ R130, R130, UR35, -R14.reuse ;  /* 0x0000002382827c23 */ /* 0x100fe2000801080e */
[----:B------:R-:W-:Y:S01]  /*8860*/  FADD.FTZ R15, R188, R15 ;  /* 0x0000000fbc0f7221 */ /* 0x000fe20000010000 */
[--C-:B------:R-:W-:Y:S01]  /*8870*/  FFMA.FTZ R179, R131, UR35, -R14.reuse ;  /* 0x0000002383b37c23 */ /* 0x100fe2000801080e */
[--C-:B------:R-:W-:Y:S01]  /*8880*/  FFMA.FTZ R132, R132, UR35, -R14.reuse ;  /* 0x0000002384847c23 */ /* 0x100fe2000801080e */
[----:B------:R-:W0:Y:S01]  /*8890*/  MUFU.EX2 R20, R20 ;  /* 0x0000001400147308 */ /* 0x000e220000000800 */
[----:B-1----:R-:W-:Y:S01]  /*88a0*/  FADD.FTZ R136, R190, R15 ;  /* 0x0000000fbe887221 */ /* 0x002fe20000010000 */
[--C-:B------:R-:W-:Y:S01]  /*88b0*/  FFMA.FTZ R173, R133, UR35, -R14.reuse ;  /* 0x0000002385ad7c23 */ /* 0x100fe2000801080e */
[--C-:B------:R-:W-:Y:S01]  /*88c0*/  FFMA.FTZ R134, R134, UR35, -R14.reuse ;  /* 0x0000002386867c23 */ /* 0x100fe2000801080e */
[--C-:B------:R-:W-:Y:S01]  /*88d0*/  FFMA.FTZ R175, R139, UR35, -R14.reuse ;  /* 0x000000238baf7c23 */ /* 0x100fe2000801080e */
[--C-:B------:R-:W-:Y:S01]  /*88e0*/  FFMA.FTZ R140, R140, UR35, -R14.reuse ;  /* 0x000000238c8c7c23 */ /* 0x100fe2000801080e */
[--C-:B------:R-:W-:Y:S01]  /*88f0*/  FFMA.FTZ R143, R143, UR35, -R14.reuse ;  /* 0x000000238f8f7c23 */ /* 0x100fe2000801080e */
[--C-:B------:R-:W-:Y:S01]  /*8900*/  FFMA.FTZ R150, R150, UR35, -R14.reuse ;  /* 0x0000002396967c23 */ /* 0x100fe2000801080e */
[----:B------:R-:W1:Y:S01]  /*8910*/  MUFU.EX2 R191, R191 ;  /* 0x000000bf00bf7308 */ /* 0x000e620000000800 */
[----:B--2---:R-:W-:Y:S01]  /*8920*/  FFMA.FTZ R3, R2, R3, R189 ;  /* 0x0000000302037223 */ /* 0x004fe200000100bd */
[--C-:B------:R-:W-:Y:S01]  /*8930*/  FFMA.FTZ R153, R153, UR35, -R14.reuse ;  /* 0x0000002399997c23 */ /* 0x100fe2000801080e */
[----:B------:R-:W-:-:S05]  /*8940*/  FFMA.FTZ R14, R154, UR35, -R14 ;  /* 0x000000239a0e7c23 */ /* 0x000fca000801080e */
        /* <DEDUP_REMOVED lines=84> */
[----:B0-----:R-:W-:-:S03]  /*8e90*/  FADD.FTZ R10, R155, R136 ;  /* 0x000000889b0a7221 */ /* 0x001fc60000010000 */
[----:B-1----:R-:W-:Y:S01]  /*8ea0*/  FADD.FTZ R3, R14, R3 ;  /* 0x000000030e037221 */ /* 0x002fe20000010000 */
[----:B------:R-:W-:Y:S06]  /*8eb0*/  @!P0 BRA `(.L_x_5510) ;  /* 0x0000000000048947 */ /* 0x000fec0003800000 */
[----:B------:R-:W-:Y:S01]  /*8ec0*/  BPT.TRAP 0x1 ;  /* 0x000000040000795c */ /* 0x000fe20000300000 */
.L_x_5510:
        /* <DEDUP_REMOVED lines=35> */
.L_x_5500:
        /* <DEDUP_REMOVED lines=99> */
.L_x_5512:
[----:B------:R-:W-:Y:S01]  /*9730*/  ULEA UR5, UR39, UR40, 0x3 ;  /* 0x0000002827057291 */ /* 0x000fe2000f8e183f */
[----:B------:R-:W-:-:S04]  /*9740*/  MOV R0, UR38 ;  /* 0x0000002600007c02 */ /* 0x000fc80008000f00 */
[----:B------:R-:W-:-:S04]  /*9750*/  SHF.L.U32 R0, R0, 0x1f, RZ ;  /* 0x0000001f00007819 */ /* 0x000fc800000006ff */
[----:B------:R0:W1:Y:S01]  /*9760*/  SYNCS.PHASECHK.TRANS64.TRYWAIT P1, [UR5+0x30850], R0 ;  /* 0x03085000ff0075a7 */ /* 0x0000620008020145 */
[----:B------:R-:W-:Y:S05]  /*9770*/  @!P0 BRA `(.L_x_5513) ;  /* 0x0000000000048947 */ /* 0x000fea0003800000 */
[----:B------:R-:W-:Y:S01]  /*9780*/  BPT.TRAP 0x1 ;  /* 0x000000040000795c */ /* 0x000fe20000300000 */
.L_x_5513:
[----:B-1----:R-:W-:Y:S05]  /*9790*/  @P1 BRA `(.L_x_5514) ;  /* 0x0000000000081947 */ /* 0x002fea0003800000 */
[----:B------:R-:W1:Y:S02]  /*97a0*/  SYNCS.PHASECHK.TRANS64.TRYWAIT P1, [UR5+0x30850], R0 ;  /* 0x03085000ff0075a7 */ /* 0x000e640008020145 */
[----:B-1----:R-:W-:Y:S05]  /*97b0*/  @!P1 BRA `(.L_x_5515) ;  /* 0x0000007000a89947 */ /* 0x002fea0003800000 */
.L_x_5514:
[----:B------:R-:W-:Y:S01]  /*97c0*/  UIADD3 UR40, UR40, 0x400, URZ ;  /* 0x0000040028287890 */ /* 0x000fe2000fffe03f */
[----:B------:R-:W-:Y:S01]  /*97d0*/  WARPGROUP.ARRIVE ;  /* 0x00000000000079c5 */ /* 0x000fe20000000000 */
[----:B------:R-:W-:Y:S01]  /*97e0*/  UMOV UR7, 0x40000040 ;  /* 0x4000004000077882 */ /* 0x000fe20000000000 */
[----:B-1----:R-:W1:Y:S01]  /*97f0*/  SHFL.BFLY PT, R5, R10, 0x2, 0x1f ;  /* 0x0c401f000a057f89 */ /* 0x002e6200000e0000 */
[----:B------:R-:W-:Y:S01]  /*9800*/  USHF.R.U32.HI UR40, URZ, 0x4, UR40 ;  /* 0x000000043f287899 */ /* 0x000fe20008011628 */
[----:B------:R-:W-:Y:S02]  /*9810*/  CS2R R20, SRZ ;  /* 0x0000000000147805 */ /* 0x000fe4000001ff00 */
[----:B0-----:R-:W0:Y:S01]  /*9820*/  SHFL.BFLY PT, R0, R3, 0x2, 0x1f ;  /* 0x0c401f0003007f89 */ /* 0x001e2200000e0000 */
[----:B------:R-:W-:-:S04]  /*9830*/  ULOP3.LUT UR40, UR40, 0x3fff, URZ, 0xc0, !UPT ;  /* 0x00003fff28287892 */ /* 0x000fc8000f8ec03f */
[----:B------:R-:W-:-:S04]  /*9840*/  ULOP3.LUT UR4, UR40, 0x3000000, URZ, 0xfc, !UPT ;  /* 0x0300000028047892 */ /* 0x000fc8000f8efc3f */
[----:B------:R-:W-:-:S07]  /*9850*/  UIMAD UR4, UR39, 0x900, UR4 ;  /* 0x00000900270478a4 */ /* 0x000fce000f8e0204 */
[----:B------:R-:W-:Y:S02]  /*9860*/  UMOV UR6, UR4 ;  /* 0x0000000400067c82 */ /* 0x000fe40008000000 */
[----:B------:R-:W-:Y:S01]  /*9870*/  HGMMA.64x192x16.F32.BF16 R24, R188, gdesc[UR4].tnspB, R24, gsb0 ;  /* 0x42e00004bc187df0 */ /* 0x000fe20008001818 */
[----:B------:R-:W-:Y:S01]  /*9880*/  UIADD3 UR6, UR4, 0x80, URZ ;  /* 0x0000008004067890 */ /* 0x000fe2000fffe03f */
[----:B-1----:R-:W-:Y:S01]  /*9890*/  FADD.FTZ R5, R5, R10 ;  /* 0x0000000a05057221 */ /* 0x002fe20000010000 */
[----:B------:R-:W-:Y:S01]  /*98a0*/  UMOV UR7, 0x40000040 ;  /* 0x4000004000077882 */ /* 0x000fe20000000000 */
[----:B0-----:R-:W-:Y:S01]  /*98b0*/  FADD.FTZ R2, R0, R3 ;  /* 0x0000000300027221 */ /* 0x001fe20000010000 */
[----:B------:R-:W-:Y:S02]  /*98c0*/  IMAD.U32 R3, RZ, RZ, UR35 ;  /* 0x00000023ff037e24 */ /* 0x000fe4000f8e00ff */
        /* <DEDUP_REMOVED lines=46> */
.L_x_5516:
        /* <DEDUP_REMOVED lines=109> */
.L_x_5480:
        /* <DEDUP_REMOVED lines=12> */
[----:B------:R-:W-:Y:S01]  /*a340*/  USHF.R.S32.HI UR10, URZ, 0x1f, UR61 ;  /* 0x0000001f3f0a7899 */ /* 0x000fe2000801143d */
[----:B------:R-:W-:Y:S01]  /*a350*/  F2FP.BF16.F32.PACK_AB R7, R156, R33 ;  /* 0x000000219c07723e */ /* 0x000fe200000010ff */
[----:B------:R-:W-:Y:S01]  /*a360*/  ULDC.64 UR8, c[0x0][0xb90] ;  /* 0x0002e40000087ab9 */ /* 0x000fe20000000a00 */
[----:B------:R-:W-:Y:S01]  /*a370*/  F2FP.BF16.F32.PACK_AB R4, R25, R4 ;  /* 0x000000041904723e */ /* 0x000fe200000010ff */
[----:B------:R-:W-:Y:S01]  /*a380*/  UIMAD UR5, UR10, UR8, URZ ;  /* 0x000000080a0572a4 */ /* 0x000fe2000f8e023f */
[----:B------:R-:W-:Y:S01]  /*a390*/  F2FP.BF16.F32.PACK_AB R5, R154, R5 ;  /* 0x000000059a05723e */ /* 0x000fe200000010ff */
[----:B------:R-:W-:Y:S01]  /*a3a0*/  UIMAD.WIDE.U32 UR6, UR61, UR8, URZ ;  /* 0x000000083d0672a5 */ /* 0x000fe2000f8e003f */
[----:B------:R-:W-:Y:S01]  /*a3b0*/  F2FP.BF16.F32.PACK_AB R10, R11, R10 ;  /* 0x0000000a0b0a723e */ /* 0x000fe200000010ff */
[----:B------:R-:W-:Y:S01]  /*a3c0*/  UIMAD UR5, UR61, UR9, UR5 ;  /* 0x000000093d0572a4 */ /* 0x000fe2000f8e0205 */
[----:B------:R-:W-:Y:S01]  /*a3d0*/  F2FP.BF16.F32.PACK_AB R8, R15, R8 ;  /* 0x000000080f08723e */ /* 0x000fe200000010ff */
[----:B------:R-:W-:Y:S01]  /*a3e0*/  USHF.R.S32.HI UR12, URZ, 0x1f, UR60 ;  /* 0x0000001f3f0c7899 */ /* 0x000fe2000801143c */
[----:B------:R-:W-:Y:S01]  /*a3f0*/  F2FP.BF16.F32.PACK_AB R11, R150, R141 ;  /* 0x0000008d960b723e */ /* 0x000fe200000010ff */
[----:B------:R-:W-:Y:S01]  /*a400*/  ULDC.64 UR8, c[0x0][0xb98] ;  /* 0x0002e60000087ab9 */ /* 0x000fe20000000a00 */
[----:B------:R-:W-:Y:S01]  /*a410*/  UIADD3 UR7, UR7, UR5, URZ ;  /* 0x0000000507077290 */ /* 0x000fe2000fffe03f */
[----:B------:R-:W-:Y:S01]  /*a420*/  F2FP.BF16.F32.PACK_AB R12, R13, R12 ;  /* 0x0000000c0d0c723e */ /* 0x000fe200000010ff */
[----:B------:R-:W-:Y:S01]  /*a430*/  UIMAD UR5, UR12, UR8, URZ ;  /* 0x000000080c0572a4 */ /* 0x000fe2000f8e023f */
[----:B------:R-:W-:Y:S01]  /*a440*/  F2FP.BF16.F32.PACK_AB R13, R147, R140 ;  /* 0x0000008c930d723e */ /* 0x000fe200000010ff */
[----:B------:R-:W-:Y:S01]  /*a450*/  UIMAD.WIDE.U32 UR6, UR60, UR8, UR6 ;  /* 0x000000083c0672a5 */ /* 0x000fe2000f8e0006 */
[----:B------:R-:W-:Y:S01]  /*a460*/  F2FP.BF16.F32.PACK_AB R14, R53, R14 ;  /* 0x0000000e350e723e */ /* 0x000fe200000010ff */
[----:B------:R-:W-:Y:S01]  /*a470*/  UIMAD UR5, UR60, UR9, UR5 ;  /* 0x000000093c0572a4 */ /* 0x000fe2000f8e0205 */
[----:B------:R-:W-:-:S02]  /*a480*/  F2FP.BF16.F32.PACK_AB R15, R149, R142 ;  /* 0x0000008e950f723e */ /* 0x000fc400000010ff */
[----:B------:R-:W-:Y:S01]  /*a490*/  F2FP.BF16.F32.PACK_AB R24, R57, R24 ;  /* 0x000000183918723e */ /* 0x000fe200000010ff */
[----:B------:R-:W-:Y:S01]  /*a4a0*/  ULDC.64 UR8, c[0x0][0xae8] ;  /* 0x0002ba0000087ab9 */ /* 0x000fe20000000a00 */
[----:B------:R-:W-:Y:S02]  /*a4b0*/  F2FP.BF16.F32.PACK_AB R96, R97, R96 ;  /* 0x000000606160723e */ /* 0x000fe400000010ff */
[----:B------:R-:W-:Y:S02]  /*a4c0*/  F2FP.BF16.F32.PACK_AB R97, R95, R98 ;  /* 0x000000625f61723e */ /* 0x000fe400000010ff */
[----:B------:R-:W-:Y:S02]  /*a4d0*/  F2FP.BF16.F32.PACK_AB R104, R105, R104 ;  /* 0x000000686968723e */ /* 0x000fe400000010ff */
[----:B------:R-:W-:Y:S02]  /*a4e0*/  MOV R48, R52 ;  /* 0x0000003400307202 */ /* 0x000fe40000000f00 */
[----:B0-----:R-:W-:Y:S01]  /*a4f0*/  MOV R49, R21 ;  /* 0x0000001500317202 */ /* 0x001fe20000000f00 */
[----:B------:R-:W-:Y:S01]  /*a500*/  IMAD R21, R192, 0x40, R16 ;  /* 0x00000040c0157824 */ /* 0x000fe200078e0210 */
[----:B------:R-:W-:-:S02]  /*a510*/  F2FP.BF16.F32.PACK_AB R98, R101, R100 ;  /* 0x000000646562723e */ /* 0x000fc400000010ff */
[----:B------:R-:W-:Y:S01]  /*a520*/  F2FP.BF16.F32.PACK_AB R99, R124, R99 ;  /* 0x000000637c63723e */ /* 0x000fe200000010ff */
[--C-:B------:R-:W-:Y:S01]  /*a530*/  IMAD.WIDE R46, R197, 0x2, R48.reuse ;  /* 0x00000002c52e7825 */ /* 0x100fe200078e0230 */
[----:B------:R-:W-:Y:S02]  /*a540*/  F2FP.BF16.F32.PACK_AB R105, R91, R106 ;  /* 0x0000006a5b69723e */ /* 0x000fe400000010ff */
[----:B------:R-:W-:Y:S01]  /*a550*/  F2FP.BF16.F32.PACK_AB R112, R113, R112 ;  /* 0x000000707170723e */ /* 0x000fe200000010ff */
[----:B------:R-:W-:Y:S01]  /*a560*/  IMAD.WIDE R48, R21, 0x2, R48 ;  /* 0x0000000215307825 */ /* 0x000fe200078e0230 */
[C---:B------:R-:W-:Y:S02]  /*a570*/  IADD3 R27, P5, R46.reuse, 0x8060, RZ ;  /* 0x000080602e1b7810 */ /* 0x040fe40007fbe0ff */
[----:B------:R-:W-:Y:S02]  /*a580*/  LOP3.LUT R21, R46, 0x380, RZ, 0xc0, !PT ;  /* 0x000003802e157812 */ /* 0x000fe400078ec0ff */
[----:B------:R-:W-:-:S02]  /*a590*/  LOP3.LUT R26, R27, 0x380, RZ, 0xc0, !PT ;  /* 0x000003801b1a7812 */ /* 0x000fc400078ec0ff */
[----:B------:R-:W-:Y:S02]  /*a5a0*/  IADD3 R43, P0, R46, 0x8020, RZ ;  /* 0x000080202e2b7810 */ /* 0x000fe40007f1e0ff */
[----:B------:R-:W-:Y:S02]  /*a5b0*/  SHF.R.U64 R26, R26, 0x3, RZ ;  /* 0x000000031a1a7819 */ /* 0x000fe400000012ff */
[C---:B------:R-:W-:Y:S01]  /*a5c0*/  IADD3 R45, P6, R46.reuse, 0x8040, RZ ;  /* 0x000080402e2d7810 */ /* 0x040fe20007fde0ff */
[--C-:B------:R-:W-:Y:S01]  /*a5d0*/  IMAD.X R55, RZ, RZ, R47.reuse, P0 ;  /* 0x000000ffff377224 */ /* 0x100fe200000e062f */
[----:B------:R-:W-:Y:S02]  /*a5e0*/  IADD3 R30, P1, R46, 0x8000, RZ ;  /* 0x000080002e1e7810 */ /* 0x000fe40007f3e0ff */
[----:B------:R-:W-:Y:S01]  /*a5f0*/  SHF.R.U64 R21, R21, 0x3, RZ ;  /* 0x0000000315157819 */ /* 0x000fe200000012ff */
[----:B------:R-:W-:Y:S01]  /*a600*/  IMAD.X R51, RZ, RZ, R47, P6 ;  /* 0x000000ffff337224 */ /* 0x000fe200030e062f */
[----:B------:R-:W-:-:S02]  /*a610*/  LOP3.LUT R32, R43, 0x380, RZ, 0xc0, !PT ;  /* 0x000003802b207812 */ /* 0x000fc400078ec0ff */
[----:B------:R-:W-:Y:S01]  /*a620*/  LOP3.LUT R26, R26, R27, RZ, 0x3c, !PT ;  /* 0x0000001b1a1a7212 */ /* 0x000fe200078e3cff */
[--C-:B------:R-:W-:Y:S01]  /*a630*/  IMAD.X R27, RZ, RZ, R47.reuse, P5 ;  /* 0x000000ffff1b7224 */ /* 0x100fe200028e062f */
[----:B------:R-:W-:Y:S02]  /*a640*/  IADD3.X R59, RZ, R47, RZ, P1, !PT ;  /* 0x0000002fff3b7210 */ /* 0x000fe40000ffe4ff */
        /* <DEDUP_REMOVED lines=9> */
[----:B------:R-:W-:Y:S01]  /*a6e0*/  IMAD.X R75, RZ, RZ, R47, P5 ;  /* 0x000000ffff4b7224 */ /* 0x000fe200028e062f */
[----:B------:R-:W-:-:S02]  /*a6f0*/  IADD3 R31, P1, R46, 0x40, RZ ;  /* 0x000000402e1f7810 */ /* 0x000fc40007f3e0ff */
[----:B------:R-:W-:Y:S01]  /*a700*/  LOP3.LUT R46, R21, R46, RZ, 0x3c, !PT ;  /* 0x0000002e152e7212 */ /* 0x000fe200078e3cff */
[--C-:B------:R-:W-:Y:S01]  /*a710*/  IMAD.X R83, RZ, RZ, R47.reuse, P0 ;  /* 0x000000ffff537224 */ /* 0x100fe200000e062f */
[----:B------:R-:W-:Y:S01]  /*a720*/  SHF.R.U64 R32, R32, 0x3, RZ ;  /* 0x0000000320207819 */ /* 0x000fe200000012ff */
[----:B------:R-:W-:Y:S01]  /*a730*/  IMAD.X R87, RZ, RZ, R47, P1 ;  /* 0x000000ffff577224 */ /* 0x000fe200008e062f */
[----:B------:R-:W-:Y:S02]  /*a740*/  LOP3.LUT R21, R30, 0x380, RZ, 0xc0, !PT ;  /* 0x000003801e157812 */ /* 0x000fe400078ec0ff */
[----:B------:R-:W-:Y:S02]  /*a750*/  LOP3.LUT R54, R32, R43, RZ, 0x3c, !PT ;  /* 0x0000002b20367212 */ /* 0x000fe400078e3cff */
[----:B------:R-:W-:Y:S02]  /*a760*/  LOP3.LUT R20, R41, 0x380, RZ, 0xc0, !PT ;  /* 0x0000038029147812 */ /* 0x000fe400078ec0ff */
[----:B------:R-:W-:-:S02]  /*a770*/  SHF.R.U64 R21, R21, 0x3, RZ ;  /* 0x0000000315157819 */ /* 0x000fc400000012ff */
[----:B------:R-:W-:Y:S02]  /*a780*/  LOP3.LUT R32, R39, 0x380, RZ, 0xc0, !PT ;  /* 0x0000038027207812 */ /* 0x000fe400078ec0ff */
[----:B------:R-:W-:Y:S02]  /*a790*/  SHF.R.U64 R20, R20, 0x3, RZ ;  /* 0x0000000314147819 */ /* 0x000fe400000012ff */
[----:B------:R-:W-:Y:S02]  /*a7a0*/  LOP3.LUT R58, R21, R30, RZ, 0x3c, !PT ;  /* 0x0000001e153a7212 */ /* 0x000fe400078e3cff */
[----:B------:R-:W-:Y:S02]  /*a7b0*/  SHF.R.U64 R32, R32, 0x3, RZ ;  /* 0x0000000320207819 */ /* 0x000fe400000012ff */
[----:B------:R-:W-:Y:S02]  /*a7c0*/  LOP3.LUT R21, R28, 0x380, RZ, 0xc0, !PT ;  /* 0x000003801c157812 */ /* 0x000fe400078ec0ff */
[----:B------:R-:W-:-:S02]  /*a7d0*/  LOP3.LUT R62, R20, R41, RZ, 0x3c, !PT ;  /* 0x00000029143e7212 */ /* 0x000fc400078e3cff */
[----:B------:R-:W-:Y:S02]  /*a7e0*/  LOP3.LUT R70, R32, R39, RZ, 0x3c, !PT ;  /* 0x0000002720467212 */ /* 0x000fe400078e3cff */
[----:B------:R-:W-:Y:S02]  /*a7f0*/  LOP3.LUT R20, R29, 0x380, RZ, 0xc0, !PT ;  /* 0x000003801d147812 */ /* 0x000fe400078ec0ff */
[----:B------:R-:W-:Y:S02]  /*a800*/  SHF.R.U64 R21, R21, 0x3, RZ ;  /* 0x0000000315157819 */ /* 0x000fe400000012ff */
[----:B------:R-:W-:Y:S02]  /*a810*/  LOP3.LUT R32, R35, 0x380, RZ, 0xc0, !PT ;  /* 0x0000038023207812 */ /* 0x000fe400078ec0ff */
[----:B------:R-:W-:Y:S02]  /*a820*/  LOP3.LUT R34, R45, 0x380, RZ, 0xc0, !PT ;  /* 0x000003802d227812 */ /* 0x000fe400078ec0ff */
[----:B------:R-:W-:-:S02]  /*a830*/  SHF.R.U64 R20, R20, 0x3, RZ ;  /* 0x0000000314147819 */ /* 0x000fc400000012ff */
[----:B------:R-:W-:Y:S02]  /*a840*/  LOP3.LUT R78, R21, R28, RZ, 0x3c, !PT ;  /* 0x0000001c154e7212 */ /* 0x000fe400078e3cff */
[----:B------:R-:W-:Y:S02]  /*a850*/  SHF.R.U64 R32, R32, 0x3, RZ ;  /* 0x0000000320207819 */ /* 0x000fe400000012ff */
[----:B------:R-:W-:Y:S02]  /*a860*/  IADD3 R21, P4, R48, 0x1000, RZ ;  /* 0x0000100030157810 */ /* 0x000fe40007f9e0ff */
[----:B------:R-:W-:Y:S02]  /*a870*/  SHF.R.U64 R34, R34, 0x3, RZ ;  /* 0x0000000322227819 */ /* 0x000fe400000012ff */
[----:B------:R-:W-:Y:S02]  /*a880*/  LOP3.LUT R66, R20, R29, RZ, 0x3c, !PT ;  /* 0x0000001d14427212 */ /* 0x000fe400078e3cff */
[----:B------:R-:W-:-:S02]  /*a890*/  LOP3.LUT R82, R32, R35, RZ, 0x3c, !PT ;  /* 0x0000002320527212 */ /* 0x000fc400078e3cff */
[----:B------:R-:W-:Y:S02]  /*a8a0*/  LOP3.LUT R20, R21, 0x380, RZ, 0xc0, !PT ;  /* 0x0000038015147812 */ /* 0x000fe400078ec0ff */
[----:B------:R-:W-:Y:S02]  /*a8b0*/  IADD3 R35, P0, R48, 0x5000, RZ ;  /* 0x0000500030237810 */ /* 0x000fe40007f1e0ff */
[----:B------:R-:W-:Y:S02]  /*a8c0*/  LOP3.LUT R50, R34, R45, RZ, 0x3c, !PT ;  /* 0x0000002d22327212 */ /* 0x000fe400078e3cff */
[----:B------:R-:W-:Y:S02]  /*a8d0*/  SHF.R.U64 R20, R20, 0x3, RZ ;  /* 0x0000000314147819 */ /* 0x000fe400000012ff */
[----:B------:R-:W-:Y:S02]  /*a8e0*/  LOP3.LUT R34, R35, 0x380, RZ, 0xc0, !PT ;  /* 0x0000038023227812 */ /* 0x000fe400078ec0ff */
[----:B------:R-:W-:-:S02]  /*a8f0*/  LOP3.LUT R20, R20, R21, RZ, 0x3c, !PT ;  /* 0x0000001514147212 */ /* 0x000fc400078e3cff */
        /* <DEDUP_REMOVED lines=9> */
[----:B------:R-:W-:Y:S02]  /*a990*/  LOP3.LUT R25, R46, 0x380, RZ, 0xc0, !PT ;  /* 0x000003802e197812 */ /* 0x000fe400078ec0ff */
        /* <DEDUP_REMOVED lines=17> */
[----:B------:R-:W-:Y:S01]  /*aab0*/  IADD3.X R79, RZ, R47, RZ, P6, !PT ;  /* 0x0000002fff4f7210 */ /* 0x000fe200037fe4ff */
[----:B------:R-:W2:Y:S01]  /*aac0*/  @P1 LDC R53, c[0x0][0xbf0] ;  /* 0x0002fc00ff351b82 */ /* 0x000ea20000000800 */
[----:B------:R-:W-:-:S02]  /*aad0*/  MOV R86, R86 ;  /* 0x0000005600567202 */ /* 0x000fc40000000f00 */
[----:B------:R-:W-:Y:S02]  /*aae0*/  IADD3.X R47, RZ, R49, RZ, P0, !PT ;  /* 0x00000031ff2f7210 */ /* 0x000fe400007fe4ff */
[C---:B------:R-:W-:Y:S02]  /*aaf0*/  IADD3 R39, P3, R48.reuse, 0x7000, RZ ;  /* 0x0000700030277810 */ /* 0x040fe40007f7e0ff */
[----:B------:R-:W-:Y:S02]  /*ab00*/  IADD3 R37, P2, R48, 0x6000, RZ ;  /* 0x0000600030257810 */ /* 0x000fe40007f5e0ff */
        /* <DEDUP_REMOVED lines=9> */
[----:B------:R-:W-:Y:S01]  /*aba0*/  MOV R78, R78 ;  /* 0x0000004e004e7202 */ /* 0x000fe20000000f00 */
[----:B------:R0:W-:Y:S01]  /*abb0*/  STSM.16.M88.4 [R66], R4 ;  /* 0x0000000442007844 */ /* 0x0001e20000000200 */
[----:B------:R-:W-:Y:S01]  /*abc0*/  F2FP.BF16.F32.PACK_AB R25, R146, R137 ;  /* 0x000000899219723e */ /* 0x000fe200000010ff */
[----:B------:R-:W-:Y:S01]  /*abd0*/  IMAD R3, R56, R3, R26 ;  /* 0x0000000338037224 */ /* 0x000fe200078e021a */
[----:B------:R-:W-:Y:S01]  /*abe0*/  F2FP.BF16.F32.PACK_AB R26, R61, R60 ;  /* 0x0000003c3d1a723e */ /* 0x000fe200000010ff */
[----:B------:R1:W-:Y:S01]  /*abf0*/  STSM.16.M88.4 [R86], R8 ;  /* 0x0000000856007844 */ /* 0x0003e20000000200 */
[----:B------:R-:W-:-:S02]  /*ac00*/  F2FP.BF16.F32.PACK_AB R27, R143, R136 ;  /* 0x000000888f1b723e */ /* 0x000fc400000010ff */
[----:B------:R-:W-:Y:S01]  /*ac10*/  LOP3.LUT R36, R37, 0x380, RZ, 0xc0, !PT ;  /* 0x0000038025247812 */ /* 0x000fe200078ec0ff */
[----:B------:R3:W-:Y:S01]  /*ac20*/  STSM.16.M88.4 [R82], R12 ;  /* 0x0000000c52007844 */ /* 0x0007e20000000200 */
[----:B------:R-:W-:Y:S02]  /*ac30*/  MOV R74, R74 ;  /* 0x0000004a004a7202 */ /* 0x000fe40000000f00 */
[----:B------:R-:W-:Y:S01]  /*ac40*/  SHF.R.U64 R38, R38, 0x3, RZ ;  /* 0x0000000326267819 */ /* 0x000fe200000012ff */
[----:B------:R4:W-:Y:S01]  /*ac50*/  STSM.16.M88.4 [R78], R24 ;  /* 0x000000184e007844 */ /* 0x0009e20000000200 */
[----:B------:R-:W-:Y:S02]  /*ac60*/  SHF.R.U64 R36, R36, 0x3, RZ ;  /* 0x0000000324247819 */ /* 0x000fe400000012ff */
[----:B------:R-:W-:Y:S02]  /*ac70*/  LOP3.LUT R38, R38, R39, RZ, 0x3c, !PT ;  /* 0x0000002726267212 */ /* 0x000fe400078e3cff */
[----:B0-----:R-:W-:-:S02]  /*ac80*/  F2FP.BF16.F32.PACK_AB R4, R65, R64 ;  /* 0x000000404104723e */ /* 0x001fc400000010ff */
[----:B------:R-:W-:Y:S02]  /*ac90*/  F2FP.BF16.F32.PACK_AB R5, R144, R135 ;  /* 0x000000879005723e */ /* 0x000fe400000010ff */
[----:B-1----:R-:W-:Y:S01]  /*aca0*/  MOV R10, UR5 ;  /* 0x00000005000a7c02 */ /* 0x002fe20008000f00 */
[----:B------:R-:W-:Y:S01]  /*acb0*/  ULDC UR5, c[0x0][0xa88] ;  /* 0x0002a20000057ab9 */ /* 0x000fe20000000800 */
[----:B------:R-:W-:Y:S01]  /*acc0*/  SHF.R.S32.HI R9, RZ, 0x1f, R50 ;  /* 0x0000001fff097819 */ /* 0x000fe20000011432 */
[----:B---3--:R-:W-:Y:S01]  /*acd0*/  VIADD R14, R196, UR41 ;  /* 0x00000029c40e7c36 */ /* 0x008fe20008000000 */
[----:B------:R-:W-:Y:S02]  /*ace0*/  IADD3 R12, P0, R50, UR6, RZ ;  /* 0x00000006320c7c10 */ /* 0x000fe4000ff1e0ff */
[----:B------:R-:W-:Y:S02]  /*acf0*/  SHF.R.S32.HI R8, RZ, 0x1f, R3 ;  /* 0x0000001fff087819 */ /* 0x000fe40000011403 */
[----:B------:R-:W-:Y:S01]  /*ad00*/  IADD3.X R13, R9, UR7, R10, P0, !PT ;  /* 0x00000007090d7c10 */ /* 0x000fe200087fe40a */
[----:B------:R-:W-:Y:S01]  /*ad10*/  ULDC.64 UR6, c[0x0][0xb88] ;  /* 0x0002e20000067ab9 */ /* 0x000fe20000000a00 */
[----:B------:R-:W-:Y:S01]  /*ad20*/  F2FP.BF16.F32.PACK_AB R6, R69, R68 ;  /* 0x000000444506723e */ /* 0x000fe200000010ff */
[----:B------:R-:W-:Y:S01]  /*ad30*/  IMAD R8, R8, UR6, RZ ;  /* 0x0000000608087c24 */ /* 0x000fe2000f8e02ff */
[----:B------:R-:W-:Y:S01]  /*ad40*/  F2FP.BF16.F32.PACK_AB R7, R134, R133 ;  /* 0x000000858607723e */ /* 0x000fe200000010ff */
[----:B------:R-:W-:Y:S01]  /*ad50*/  IMAD.WIDE.U32 R12, R3, UR6, R12 ;  /* 0x00000006030c7c25 */ /* 0x000fe2000f8e000c */
[----:B------:R-:W-:-:S02]  /*ad60*/  IADD3.X R39, RZ, R49, RZ, P3, !PT ;  /* 0x00000031ff277210 */ /* 0x000fc40001ffe4ff */
[----:B------:R-:W-:Y:S01]  /*ad70*/  LOP3.LUT P0, RZ, R194, 0x3, RZ, 0xc0, !PT ;  /* 0x00000003c2ff7812 */ /* 0x000fe2000780c0ff */
[----:B------:R-:W-:Y:S01]  /*ad80*/  IMAD R15, R3, UR7, R8 ;  /* 0x00000007030f7c24 */ /* 0x000fe2000f8e0208 */
[----:B------:R0:W-:Y:S01]  /*ad90*/  STSM.16.M88.4 [R74], R4 ;  /* 0x000000044a007844 */ /* 0x0001e20000000200 */
[----:B------:R-:W-:Y:S01]  /*ada0*/  ULDC.64 UR6, c[0x0][0xb50] ;  /* 0x0002d40000067ab9 */ /* 0x000fe20000000a00 */
[----:B------:R-:W-:Y:S01]  /*adb0*/  IMAD R3, R56, UR5, RZ ;  /* 0x0000000538037c24 */ /* 0x000fe2000f8e02ff */
[----:B----4-:R-:W-:Y:S02]  /*adc0*/  LEA R24, P3, R12, UR6, 0x2 ;  /* 0x000000060c187c11 */ /* 0x010fe4000f8610ff */
[----:B------:R-:W-:Y:S01]  /*add0*/  LOP3.LUT R36, R36, R37, RZ, 0x3c, !PT ;  /* 0x0000002524247212 */ /* 0x000fe200078e3cff */
[----:B------:R-:W-:Y:S01]  /*ade0*/  IMAD.X R37, RZ, RZ, R49, P2 ;  /* 0x000000ffff257224 */ /* 0x000fe200010e0631 */
[----:B------:R-:W-:Y:S01]  /*adf0*/  ISETP.GE.OR P2, PT, R14, R3, P0 ;  /* 0x000000030e00720c */ /* 0x000fe20000746670 */
[----:B------:R-:W-:Y:S01]  /*ae00*/  SHFL.IDX PT, R68, R24, RZ, 0x1c1f ;  /* 0x001c1fff18447589 */ /* 0x000fe200000e0000 */
[----:B------:R-:W-:-:S02]  /*ae10*/  MOV R70, R70 ;  /* 0x0000004600467202 */ /* 0x000fc40000000f00 */
[----:B------:R-:W-:Y:S02]  /*ae20*/  F2FP.BF16.F32.PACK_AB R8, R73, R72 ;  /* 0x000000484908723e */ /* 0x000fe400000010ff */
[----:B------:R-:W-:Y:S02]  /*ae30*/  F2FP.BF16.F32.PACK_AB R9, R131, R126 ;  /* 0x0000007e8309723e */ /* 0x000fe400000010ff */
[----:B------:R-:W-:Y:S01]  /*ae40*/  F2FP.BF16.F32.PACK_AB R10, R77, R76 ;  /* 0x0000004c4d0a723e */ /* 0x000fe200000010ff */
[----:B0-----:R-:W-:Y:S01]  /*ae50*/  VIADD R4, R14, 0x8 ;  /* 0x000000080e047836 */ /* 0x001fe20000000000 */
[----:B------:R-:W-:Y:S01]  /*ae60*/  F2FP.BF16.F32.PACK_AB R11, R129, R128 ;  /* 0x00000080810b723e */ /* 0x000fe200000010ff */
[----:B------:R-:W-:Y:S01]  /*ae70*/  IMAD.IADD R5, R13, 0x1, R15 ;  /* 0x000000010d057824 */ /* 0x000fe200078e020f */
[----:B------:R-:W-:Y:S02]  /*ae80*/  MOV R62, R62 ;  /* 0x0000003e003e7202 */ /* 0x000fe40000000f00 */
[----:B------:R-:W-:Y:S01]  /*ae90*/  ISETP.GE.OR P0, PT, R4, R3, P0 ;  /* 0x000000030400720c */ /* 0x000fe20000706670 */
[----:B------:R-:W-:Y:S01]  /*aea0*/  STSM.16.M88.4 [R70], R8 ;  /* 0x0000000846007844 */ /* 0x000fe20000000200 */
[----:B------:R-:W-:-:S02]  /*aeb0*/  LEA.HI.X R25, R12, UR7, R5, 0x2, P3 ;  /* 0x000000070c197c11 */ /* 0x000fc400098f1405 */
[----:B------:R-:W-:Y:S01]  /*aec0*/  F2FP.BF16.F32.PACK_AB R4, R81, R80 ;  /* 0x000000505104723e */ /* 0x000fe200000010ff */
[----:B------:R-:W-:Y:S01]  /*aed0*/  SHFL.IDX PT, R70, R24, 0x1, 0x1c1f ;  /* 0x003c1f0018467f89 */ /* 0x000fe200000e0000 */
[----:B------:R-:W-:Y:S02]  /*aee0*/  F2FP.BF16.F32.PACK_AB R5, R130, R123 ;  /* 0x0000007b8205723e */ /* 0x000fe400000010ff */
[----:B------:R-:W-:Y:S01]  /*aef0*/  F2FP.BF16.F32.PACK_AB R6, R85, R84 ;  /* 0x000000545506723e */ /* 0x000fe200000010ff */
[----:B------:R-:W0:Y:S01]  /*af00*/  SHFL.IDX PT, R69, R25, RZ, 0x1c1f ;  /* 0x001c1fff19457589 */ /* 0x000e2200000e0000 */
[----:B------:R-:W-:Y:S02]  /*af10*/  F2FP.BF16.F32.PACK_AB R7, R132, R121 ;  /* 0x000000798407723e */ /* 0x000fe400000010ff */
[----:B------:R-:W-:Y:S01]  /*af20*/  MOV R58, R58 ;  /* 0x0000003a003a7202 */ /* 0x000fe20000000f00 */
[----:B------:R-:W1:Y:S01]  /*af30*/  SHFL.IDX PT, R71, R25, 0x1, 0x1c1f ;  /* 0x003c1f0019477f89 */ /* 0x000e6200000e0000 */
[----:B------:R-:W-:-:S02]  /*af40*/  F2FP.BF16.F32.PACK_AB R12, R89, R88 ;  /* 0x00000058590c723e */ /* 0x000fc400000010ff */
[----:B------:R-:W-:Y:S01]  /*af50*/  F2FP.BF16.F32.PACK_AB R13, R127, R90 ;  /* 0x0000005a7f0d723e */ /* 0x000fe200000010ff */
[----:B------:R-:W-:Y:S01]  /*af60*/  STSM.16.M88.4 [R62], R4 ;  /* 0x000000043e007844 */ /* 0x000fe20000000200 */
[----:B------:R-:W-:Y:S02]  /*af70*/  F2FP.BF16.F32.PACK_AB R14, R93, R92 ;  /* 0x0000005c5d0e723e */ /* 0x000fe400000010ff */
[----:B------:R-:W-:Y:S02]  /*af80*/  F2FP.BF16.F32.PACK_AB R15, R125, R94 ;  /* 0x0000005e7d0f723e */ /* 0x000fe400000010ff */
[----:B------:R-:W-:Y:S02]  /*af90*/  MOV R54, R54 ;  /* 0x0000003600367202 */ /* 0x000fe40000000f00 */
[----:B------:R-:W-:Y:S01]  /*afa0*/  F2FP.BF16.F32.PACK_AB R106, R109, R108 ;  /* 0x0000006c6d6a723e */ /* 0x000fe200000010ff */
[----:B------:R-:W-:Y:S01]  /*afb0*/  STSM.16.M88.4 [R58], R12 ;  /* 0x0000000c3a007844 */ /* 0x000fe20000000200 */
[----:B------:R-:W-:-:S02]  /*afc0*/  F2FP.BF16.F32.PACK_AB R107, R102, R107 ;  /* 0x0000006b666b723e */ /* 0x000fc400000010ff */
[----:B------:R-:W-:Y:S01]  /*afd0*/  F2FP.BF16.F32.PACK_AB R113, R115, R114 ;  /* 0x000000727371723e */ /* 0x000fe200000010ff */
[----:B------:R-:W-:Y:S01]  /*afe0*/  STSM.16.M88.4 [R54], R96 ;  /* 0x0000006036007844 */ /* 0x000fe20000000200 */
[----:B------:R-:W-:Y:S02]  /*aff0*/  F2FP.BF16.F32.PACK_AB R114, R117, R116 ;  /* 0x000000747572723e */ /* 0x000fe400000010ff */
[----:B------:R-:W-:Y:S01]  /*b000*/  F2FP.BF16.F32.PACK_AB R115, R119, R118 ;  /* 0x000000767773723e */ /* 0x000fe200000010ff */
[----:B------:R-:W-:Y:S01]  /*b010*/  STSM.16.M88.4 [R110], R104 ;  /* 0x000000686e007844 */ /* 0x000fe20000000200 */
[----:B------:R-:W-:Y:S02]  /*b020*/  LOP3.LUT R32, R21, 0x380, RZ, 0xc0, !PT ;  /* 0x0000038015207812 */ /* 0x000fe400078ec0ff */
[----:B------:R-:W-:Y:S01]  /*b030*/  IADD3 R29, P5, R48, 0x2000, RZ ;  /* 0x00002000301d7810 */ /* 0x000fe20007fbe0ff */
[----:B------:R-:W-:Y:S01]  /*b040*/  STSM.16.M88.4 [R103], R112 ;  /* 0x0000007067007844 */ /* 0x000fe20000000200 */
[----:B------:R-:W-:-:S02]  /*b050*/  SHF.R.U64 R32, R32, 0x3, RZ ;  /* 0x0000000320207819 */ /* 0x000fc400000012ff */
[----:B------:R-:W-:Y:S01]  /*b060*/  LOP3.LUT R28, R29, 0x380, RZ, 0xc0, !PT ;  /* 0x000003801d1c7812 */ /* 0x000fe200078ec0ff */
[----:B------:R-:W-:Y:S01]  /*b070*/  BAR.SYNC.DEFER_BLOCKING 0x1, 0x100 ;  /* 0x0044000000007b1d */ /* 0x000fe20000010000 */
[----:B------:R-:W-:Y:S01]  /*b080*/  LOP3.LUT R32, R32, R21, RZ, 0x3c, !PT ;  /* 0x0000001520207212 */ /* 0x000fe200078e3cff */
[--C-:B------:R-:W-:Y:S01]  /*b090*/  IMAD.X R21, RZ, RZ, R49.reuse, P4 ;  /* 0x000000ffff157224 */ /* 0x100fe200020e0631 */
[----:B------:R-:W-:Y:S02]  /*b0a0*/  SHF.R.U64 R28, R28, 0x3, RZ ;  /* 0x000000031c1c7819 */ /* 0x000fe400000012ff */
[----:B------:R-:W-:Y:S02]  /*b0b0*/  IADD3 R31, P6, R48, 0x3000, RZ ;  /* 0x00003000301f7810 */ /* 0x000fe40007fde0ff */
[----:B------:R-:W-:Y:S01]  /*b0c0*/  LOP3.LUT R28, R28, R29, RZ, 0x3c, !PT ;  /* 0x0000001d1c1c7212 */ /* 0x000fe200078e3cff */
[----:B------:R-:W-:Y:S01]  /*b0d0*/  IMAD.X R29, RZ, RZ, R49, P5 ;  /* 0x000000ffff1d7224 */ /* 0x000fe200028e0631 */
[----:B------:R-:W-:-:S02]  /*b0e0*/  LOP3.LUT R30, R31, 0x380, RZ, 0xc0, !PT ;  /* 0x000003801f1e7812 */ /* 0x000fc400078ec0ff */
[----:B------:R-:W-:Y:S01]  /*b0f0*/  IADD3 R43, P5, R48, 0x9000, RZ ;  /* 0x00009000302b7810 */ /* 0x000fe20007fbe0ff */
[----:B------:R-:W-:Y:S01]  /*b100*/  UIMAD UR5, UR10, UR8, URZ ;  /* 0x000000080a0572a4 */ /* 0x000fe2000f8e023f */
[----:B------:R-:W-:Y:S02]  /*b110*/  SHF.R.U64 R30, R30, 0x3, RZ ;  /* 0x000000031e1e7819 */ /* 0x000fe400000012ff */
[----:B------:R-:W-:Y:S01]  /*b120*/  LOP3.LUT R42, R43, 0x380, RZ, 0xc0, !PT ;  /* 0x000003802b2a7812 */ /* 0x000fe200078ec0ff */
[----:B0-----:R0:W-:Y:S01]  /*b130*/  @!P2 ST.E desc[UR36][R68.64], R0 ;  /* 0x000000004400a985 */ /* 0x0011e2000c101924 */
[----:B------:R-:W-:Y:S01]  /*b140*/  UIMAD.WIDE.U32 UR6, UR61, UR8, URZ ;  /* 0x000000083d0672a5 */ /* 0x000fe2000f8e003f */
[----:B------:R-:W-:Y:S01]  /*b150*/  LOP3.LUT R30, R30, R31, RZ, 0x3c, !PT ;  /* 0x0000001f1e1e7212 */ /* 0x000fe200078e3cff */
[----:B------:R-:W-:Y:S01]  /*b160*/  ULDC.64 UR10, c[0x0][0xaf0] ;  /* 0x0002bc00000a7ab9 */ /* 0x000fe20000000a00 */
[----:B-1----:R1:W-:Y:S01]  /*b170*/  @!P0 ST.E desc[UR36][R70.64], R2 ;  /* 0x0000000246008985 */ /* 0x0023e2000c101924 */
[----:B------:R-:W-:Y:S01]  /*b180*/  UIMAD UR5, UR61, UR9, UR5 ;  /* 0x000000093d0572a4 */ /* 0x000fe2000f8e0205 */
[----:B------:R-:W-:-:S02]  /*b190*/  IADD3.X R31, RZ, R49, RZ, P6, !PT ;  /* 0x00000031ff1f7210 */ /* 0x000fc400037fe4ff */
[----:B------:R3:W5:Y:S01]  /*b1a0*/  LD.E.128 R24, desc[UR36][R20.64] ;  /* 0x0000002414187980 */ /* 0x000762000c101d00 */
[----:B------:R-:W-:Y:S02]  /*b1b0*/  SHF.R.U64 R42, R42, 0x3, RZ ;  /* 0x000000032a2a7819 */ /* 0x000fe400000012ff */
[C---:B------:R-:W-:Y:S02]  /*b1c0*/  IADD3 R41, P4, R48.reuse, 0x8000, RZ ;  /* 0x0000800030297810 */ /* 0x040fe40007f9e0ff */
[----:B0-----:R-:W-:Y:S01]  /*b1d0*/  LEA R0, R23, R192, 0x5 ;  /* 0x000000c017007211 */ /* 0x001fe200078e28ff */
[----:B------:R-:W-:Y:S01]  /*b1e0*/  UIMAD UR8, UR12, UR10, URZ ;  /* 0x0000000a0c0872a4 */ /* 0x000fe2000f8e023f */
[----:B------:R-:W-:Y:S01]  /*b1f0*/  IADD3 R45, P6, R48, 0xa000, RZ ;  /* 0x0000a000302d7810 */ /* 0x000fe20007fde0ff */
[----:B------:R-:W-:Y:S01]  /*b200*/  UIADD3 UR7, UR7, UR5, URZ ;  /* 0x0000000507077290 */ /* 0x000fe2000fffe03f */
[----:B------:R-:W-:Y:S01]  /*b210*/  LOP3.LUT R42, R42, R43, RZ, 0x3c, !PT ;  /* 0x0000002b2a2a7212 */ /* 0x000fe200078e3cff */
[----:B---3--:R-:W0:Y:S01]  /*b220*/  @P1 LDC R21, c[0x0][0xbec] ;  /* 0x0002fb00ff151b82 */ /* 0x008e220000000800 */
[----:B-1----:R-:W-:Y:S01]  /*b230*/  VIADD R2, R0, UR41 ;  /* 0x0000002900027c36 */ /* 0x002fe20008000000 */
[----:B------:R-:W-:Y:S01]  /*b240*/  LOP3.LUT R40, R41, 0x380, RZ, 0xc0, !PT ;  /* 0x0000038029287812 */ /* 0x000fe200078ec0ff */
[----:B------:R1:W5:Y:S01]  /*b250*/  LD.E.128 R8, desc[UR36][R28.64] ;  /* 0x000000241c087980 */ /* 0x000362000c101d00 */
[----:B------:R-:W-:Y:S01]  /*b260*/  LOP3.LUT R44, R45, 0x380, RZ, 0xc0, !PT ;  /* 0x000003802d2c7812 */ /* 0x000fe200078ec0ff */
[----:B------:R-:W-:Y:S01]  /*b270*/  UIMAD UR5, UR60, UR11, UR8 ;  /* 0x0000000b3c0572a4 */ /* 0x000fe2000f8e0208 */
[----:B------:R-:W-:Y:S01]  /*b280*/  LOP3.LUT R43, R48, 0x380, RZ, 0xc0, !PT ;  /* 0x00000380302b7812 */ /* 0x000fe200078ec0ff */
[----:B------:R-:W-:Y:S01]  /*b290*/  UIMAD.WIDE.U32 UR60, UR60, UR10, UR6 ;  /* 0x0000000a3c3c72a5 */ /* 0x000fe2000f8e0006 */
[----:B------:R-:W-:Y:S01]  /*b2a0*/  SHF.R.U64 R40, R40, 0x3, RZ ;  /* 0x0000000328287819 */ /* 0x000fe200000012ff */
[----:B------:R3:W5:Y:S01]  /*b2b0*/  LD.E.128 R4, desc[UR36][R30.64] ;  /* 0x000000241e047980 */ /* 0x000762000c101d00 */
[----:B------:R-:W-:Y:S01]  /*b2c0*/  SHF.R.U64 R44, R44, 0x3, RZ ;  /* 0x000000032c2c7819 */ /* 0x000fe200000012ff */
[----:B-1----:R-:W-:Y:S01]  /*b2d0*/  IMAD.MOV.U32 R29, RZ, RZ, R2 ;  /* 0x000000ffff1d7224 */ /* 0x002fe200078e0002 */
[----:B------:R-:W-:Y:S01]  /*b2e0*/  SHF.R.U64 R43, R43, 0x3, RZ ;  /* 0x000000032b2b7819 */ /* 0x000fe200000012ff */
[----:B------:R-:W-:Y:S01]  /*b2f0*/  UIADD3 UR5, UR61, UR5, URZ ;  /* 0x000000053d057290 */ /* 0x000fe2000fffe03f */
[----:B------:R-:W-:Y:S01]  /*b300*/  LOP3.LUT R40, R40, R41, RZ, 0x3c, !PT ;  /* 0x0000002928287212 */ /* 0x000fe200078e3cff */
[--C-:B------:R-:W-:Y:S01]  /*b310*/  IMAD.X R41, RZ, RZ, R49.reuse, P4 ;  /* 0x000000ffff297224 */ /* 0x100fe200020e0631 */
[----:B------:R-:W-:Y:S01]  /*b320*/  LOP3.LUT R44, R44, R45, RZ, 0x3c, !PT ;  /* 0x0000002d2c2c7212 */ /* 0x000fe200078e3cff */
[--C-:B------:R-:W-:Y:S01]  /*b330*/  IMAD.X R45, RZ, RZ, R49.reuse, P6 ;  /* 0x000000ffff2d7224 */ /* 0x100fe200030e0631 */
[----:B------:R-:W-:Y:S01]  /*b340*/  LOP3.LUT R48, R43, R48, RZ, 0x3c, !PT ;  /* 0x000000302b307212 */ /* 0x000fe200078e3cff */
[----:B------:R-:W-:Y:S01]  /*b350*/  IMAD.X R43, RZ, RZ, R49, P5 ;  /* 0x000000ffff2b7224 */ /* 0x000fe200028e0631 */
[----:B------:R-:W-:Y:S01]  /*b360*/  ULDC.64 UR6, c[0x0][0xae0] ;  /* 0x0002b80000067ab9 */ /* 0x000fe20000000a00 */
[----:B------:R1:W5:Y:S01]  /*b370*/  LD.E.128 R72, desc[UR36][R32.64] ;  /* 0x0000002420487980 */ /* 0x000362000c101d00 */
[----:B0-----:R-:W-:Y:S01]  /*b380*/  @P1 IMAD.HI.U32 R0, R2, R21, RZ ;  /* 0x0000001502001227 */ /* 0x001fe200078e00ff */
[----:B------:R-:W-:-:S02]  /*b390*/  MOV R20, UR60 ;  /* 0x0000003c00147c02 */ /* 0x000fc40008000f00 */
[----:B------:R-:W5:Y:S02]  /*b3a0*/  LD.E.128 R48, desc[UR36][R48.64] ;  /* 0x0000002430307980 */ /* 0x000f64000c101d00 */
[----:B--2---:R-:W-:Y:S02]  /*b3b0*/  @P1 SHF.R.U32.HI R29, RZ, R53, R0 ;  /* 0x00000035ff1d1219 */ /* 0x004fe40000011600 */
[----:B------:R0:W5:Y:S02]  /*b3c0*/  LD.E.128 R64, desc[UR36][R34.64] ;  /* 0x0000002422407980 */ /* 0x000164000c101d00 */
[--C-:B------:R-:W-:Y:S01]  /*b3d0*/  SHF.R.S32.HI R0, RZ, 0x1f, R29.reuse ;  /* 0x0000001fff007819 */ /* 0x100fe2000001141d */
[----:B---3--:R-:W-:Y:S01]  /*b3e0*/  IMAD.MOV R31, RZ, RZ, -R29 ;  /* 0x000000ffff1f7224 */ /* 0x008fe200078e0a1d */
[----:B------:R2:W5:Y:S01]  /*b3f0*/  LD.E.128 R60, desc[UR36][R36.64] ;  /* 0x00000024243c7980 */ /* 0x000562000c101d00 */
[----:B------:R-:W-:Y:S02]  /*b400*/  IMAD.U32 R21, RZ, RZ, UR61 ;  /* 0x0000003dff157e24 */ /* 0x000fe4000f8e00ff */
[----:B------:R-:W-:Y:S01]  /*b410*/  IMAD.U32 R21, RZ, RZ, UR5 ;  /* 0x00000005ff157e24 */ /* 0x000fe2000f8e00ff */
[----:B------:R2:W5:Y:S01]  /*b420*/  LD.E.128 R12, desc[UR36][R38.64] ;  /* 0x00000024260c7980 */ /* 0x000562000c101d00 */
[----:B------:R-:W-:-:S02]  /*b430*/  IMAD R0, R0, UR6, RZ ;  /* 0x0000000600007c24 */ /* 0x000fc4000f8e02ff */
[----:B------:R-:W-:Y:S01]  /*b440*/  IMAD R31, R56, R31, R2 ;  /* 0x0000001f381f7224 */ /* 0x000fe200078e0202 */
[----:B------:R2:W5:Y:S01]  /*b450*/  LD.E.128 R84, desc[UR36][R40.64] ;  /* 0x0000002428547980 */ /* 0x000562000c101d00 */
[C---:B-1----:R-:W-:Y:S02]  /*b460*/  IMAD R33, R29.reuse, UR7, R0 ;  /* 0x000000071d217c24 */ /* 0x042fe4000f8e0200 */
[----:B------:R-:W-:Y:S01]  /*b470*/  IMAD.WIDE.U32 R20, R29, UR6, R20 ;  /* 0x000000061d147c25 */ /* 0x000fe2000f8e0014 */
[----:B------:R2:W5:Y:S01]  /*b480*/  LD.E.128 R80, desc[UR36][R42.64] ;  /* 0x000000242a507980 */ /* 0x000562000c101d00 */
[----:B------:R-:W-:Y:S01]  /*b490*/  SHF.R.S32.HI R0, RZ, 0x1f, R31 ;  /* 0x0000001fff007819 */ /* 0x000fe2000001141f */
[----:B------:R-:W-:Y:S02]  /*b4a0*/  ULDC.64 UR6, c[0x0][0xad8] ;  /* 0x0002b60000067ab9 */ /* 0x000fe40000000a00 */
[----:B------:R2:W5:Y:S04]  /*b4b0*/  LD.E.128 R76, desc[UR36][R44.64] ;  /* 0x000000242c4c7980 */ /* 0x000568000c101d00 */
[----:B------:R2:W5:Y:S01]  /*b4c0*/  LD.E.128 R68, desc[UR36][R46.64] ;  /* 0x000000242e447980 */ /* 0x000562000c101d00 */
[----:B------:R-:W-:Y:S01]  /*b4d0*/  @!PT LDS RZ, [RZ] ;  /* 0x00000000fffff984 */ /* 0x000fe20000000800 */
[----:B------:R-:W-:Y:S01]  /*b4e0*/  @!PT LDS RZ, [RZ] ;  /* 0x00000000fffff984 */ /* 0x000fe20000000800 */
[----:B------:R-:W-:Y:S01]  /*b4f0*/  @!PT LDS RZ, [RZ] ;  /* 0x00000000fffff984 */ /* 0x000fe20000000800 */
[----:B------:R-:W-:Y:S01]  /*b500*/  @!PT LDS RZ, [RZ] ;  /* 0x00000000fffff984 */ /* 0x000fe20000000800 */
[----:B------:R1:W-:Y:S06]  /*b510*/  MEMBAR.ALL.CTA ;  /* 0x0000000000007992 */ /* 0x0003ec0000008000 */
[----:B-1----:R-:W1:Y:S01]  /*b520*/  FENCE.VIEW.ASYNC.S ;  /* 0x00000000000073c6 */ /* 0x002e620000000000 */
[----:B------:R-:W-:Y:S01]  /*b530*/  IADD3 R21, R21, R33, RZ ;  /* 0x0000002115157210 */ /* 0x000fe20007ffe0ff */
[----:B------:R-:W-:-:S02]  /*b540*/  IMAD R2, R0, UR6, RZ ;  /* 0x0000000600027c24 */ /* 0x000fc4000f8e02ff */
[----:B0-----:R-:W-:Y:S02]  /*b550*/  VIADD R34, R192, UR41 ;  /* 0x00000029c0227c36 */ /* 0x001fe40008000000 */
        /* <DEDUP_REMOVED lines=12> */
[----:B-1----:R2:W0:Y:S01]  /*b620*/  SHFL.IDX PT, R31, R2, RZ, 0x181f ;  /* 0x00181fff021f7589 */ /* 0x00242200000e0000 */
        /* <DEDUP_REMOVED lines=8> */
[----:B------:R-:W-:-:S09]  /*b6b0*/  ISETP.GE.AND P2, PT, R22, UR5, PT ;  /* 0x0000000516007c0c */ /* 0x000fd2000bf46270 */
[CC--:B0-----:R-:W-:Y:S02]  /*b6c0*/  @!P4 LEA R20, P6, R16.reuse, R31.reuse, 0x1 ;  /* 0x0000001f1014c211 */ /* 0x0c1fe400078c08ff */
[CC--:B------:R-:W-:Y:S02]  /*b6d0*/  @!P3 LEA R28, P5, R19.reuse, R31.reuse, 0x1 ;  /* 0x0000001f131cb211 */ /* 0x0c0fe400078a08ff */
[-C--:B-1----:R-:W-:Y:S02]  /*b6e0*/  @!P4 LEA.HI.X R21, R16, R0.reuse, R201, 0x1, P6 ;  /* 0x000000001015c211 */ /* 0x082fe400030f0cc9 */
[C---:B------:R-:W-:Y:S02]  /*b6f0*/  @!P2 LEA R30, P6, R22.reuse, R31, 0x1 ;  /* 0x0000001f161ea211 */ /* 0x040fe400078c08ff */
[-C--:B------:R-:W-:Y:S01]  /*b700*/  @!P3 LEA.HI.X R29, R19, R0.reuse, R200, 0x1, P5 ;  /* 0x00000000131db211 */ /* 0x080fe200028f0cc8 */
[----:B-----5:R3:W-:Y:S01]  /*b710*/  @!P4 ST.E.128 desc[UR36][R20.64], R48 ;  /* 0x000000301400c985 */ /* 0x0207e2000c101d24 */
[----:B------:R-:W-:-:S03]  /*b720*/  @!P2 LEA.HI.X R31, R22, R0, R199, 0x1, P6 ;  /* 0x00000000161fa211 */ /* 0x000fc600030f0cc7 */
[----:B------:R3:W-:Y:S04]  /*b730*/  @!P3 ST.E.128 desc[UR36][R28.64], R72 ;  /* 0x000000481c00b985 */ /* 0x0007e8000c101d24 */
[----:B------:R3:W-:Y:S02]  /*b740*/  @!P2 ST.E.128 desc[UR36][R30.64], R84 ;  /* 0x000000541e00a985 */ /* 0x0007e4000c101d24 */
.L_x_5520:
[----:B------:R-:W-:Y:S05]  /*b750*/  BSYNC B1 ;  /* 0x0000000000017941 */ /* 0x000fea0003800000 */
.L_x_5519:
[----:B-1----:R1:W4:Y:S01]  /*b760*/  SHFL.IDX PT, R0, R32, 0x1, 0x181f ;  /* 0x00381f0020007f89 */ /* 0x00232200000e0000 */
[----:B------:R-:W-:Y:S03]  /*b770*/  BSSY B1, `(.L_x_5521) ;  /* 0x0000010000017945 */ /* 0x000fe60003800000 */
[----:B0--3--:R1:W0:Y:S01]  /*b780*/  SHFL.IDX PT, R31, R2, 0x1, 0x181f ;  /* 0x00381f00021f7f89 */ /* 0x00922200000e0000 */
        /* <DEDUP_REMOVED lines=14> */
.L_x_5522:
[----:B------:R-:W-:Y:S05]  /*b870*/  BSYNC B1 ;  /* 0x0000000000017941 */ /* 0x000fea0003800000 */
.L_x_5521:
        /* <DEDUP_REMOVED lines=17> */
.L_x_5524:
[----:B------:R-:W-:Y:S05]  /*b990*/  BSYNC B1 ;  /* 0x0000000000017941 */ /* 0x000fea0003800000 */
.L_x_5523:
[----:B0-----:R-:W-:Y:S01]  /*b9a0*/  VIADD R0, R34, 0x60 ;  /* 0x0000006022007836 */ /* 0x001fe20000000000 */
[----:B-12-4-:R-:W4:Y:S04]  /*b9b0*/  SHFL.IDX PT, R32, R32, 0x3, 0x181f ;  /* 0x00781f0020207f89 */ /* 0x016f2800000e0000 */
[----:B------:R-:W-:Y:S01]  /*b9c0*/  ISETP.GE.AND P0, PT, R0, R3, PT ;  /* 0x000000030000720c */ /* 0x000fe20003f06270 */
[----:B------:R0:W1:-:S12]  /*b9d0*/  SHFL.IDX PT, R11, R2, 0x3, 0x181f ;  /* 0x00781f00020b7f89 */ /* 0x00005800000e0000 */
[----:B0-----:R-:W-:Y:S05]  /*b9e0*/  @P0 BRA `(.L_x_5525) ;  /* 0x0000000800d00947 */ /* 0x001fea0003800000 */
[----:B------:R-:W-:Y:S02]  /*b9f0*/  ULDC UR5, c[0x0][0xac8] ;  /* 0x0002b20000057ab9 */ /* 0x000fe40000000800 */
[----:B------:R-:W-:Y:S02]  /*ba00*/  ISETP.GE.AND P2, PT, R16, UR5, PT ;  /* 0x0000000510007c0c */ /* 0x000fe4000bf46270 */
[----:B------:R-:W-:-:S11]  /*ba10*/  ISETP.GE.AND P3, PT, R19, UR5, PT ;  /* 0x0000000513007c0c */ /* 0x000fd6000bf66270 */
[CC--:B-1----:R-:W-:Y:S02]  /*ba20*/  @!P2 LEA R2, P0, R16.reuse, R11.reuse, 0x1 ;  /* 0x0000000b1002a211 */ /* 0x0c2fe400078008ff */
        /* <DEDUP_REMOVED lines=11> */
.L_x_5518:
[----:B------:R-:W0:Y:S01]  /*bae0*/  LDC R8, c[0x0][0xbe8] ;  /* 0x0002fa00ff087b82 */ /* 0x000e220000000800 */
[----:B------:R-:W-:Y:S01]  /*baf0*/  ISETP.GE.AND P0, PT, R202, 0x80, PT ;  /* 0x00000080ca00780c */ /* 0x000fe20003f06270 */
[----:B------:R-:W-:Y:S01]  /*bb00*/  USHF.R.S32.HI UR8, URZ, 0x1f, UR61 ;  /* 0x0000001f3f087899 */ /* 0x000fe2000801143d */
[----:B------:R-:W-:Y:S01]  /*bb10*/  BSSY B1, `(.L_x_5526) ;  /* 0x000002f000017945 */ /* 0x000fe20003800000 */
[----:B------:R-:W-:Y:S01]  /*bb20*/  USHF.R.S32.HI UR9, URZ, 0x1f, UR60 ;  /* 0x0000001f3f097899 */ /* 0x000fe2000801143c */
[----:B------:R-:W-:Y:S01]  /*bb30*/  IMAD R6, R23, 0x20, R192 ;  /* 0x0000002017067824 */ /* 0x000fe200078e02c0 */
        /* <DEDUP_REMOVED lines=14> */
[----:B------:R-:W-:Y:S01]  /*bc20*/  MOV R2, R4 ;  /* 0x0000000400027202 */ /* 0x000fe20000000f00 */
[----:B------:R-:W-:Y:S02]  /*bc30*/  UIMAD UR5, UR8, UR10, URZ ;  /* 0x0000000a080572a4 */ /* 0x000fe4000f8e023f */
[----:B------:R-:W-:Y:S02]  /*bc40*/  UIMAD.WIDE.U32 UR6, UR61, UR10, URZ ;  /* 0x0000000a3d0672a5 */ /* 0x000fe4000f8e003f */
[----:B------:R-:W-:-:S03]  /*bc50*/  UIMAD UR5, UR61, UR11, UR5 ;  /* 0x0000000b3d0572a4 */ /* 0x000fc6000f8e0205 */
[----:B------:R-:W-:Y:S01]  /*bc60*/  ULDC.64 UR10, c[0x0][0xb98] ;  /* 0x0002e600000a7ab9 */ /* 0x000fe20000000a00 */
[----:B------:R-:W-:Y:S02]  /*bc70*/  UIADD3 UR7, UR7, UR5, URZ ;  /* 0x0000000507077290 */ /* 0x000fe4000fffe03f */
[----:B------:R-:W2:Y:S01]  /*bc80*/  @P0 LDC R5, c[0x0][0xbec] ;  /* 0x0002fb00ff050b82 */ /* 0x000ea20000000800 */
[----:B------:R-:W-:Y:S02]  /*bc90*/  UIMAD UR5, UR9, UR10, URZ ;  /* 0x0000000a090572a4 */ /* 0x000fe4000f8e023f */
[----:B------:R-:W-:Y:S02]  /*bca0*/  UIMAD.WIDE.U32 UR6, UR60, UR10, UR6 ;  /* 0x0000000a3c0672a5 */ /* 0x000fe4000f8e0006 */
[----:B------:R-:W-:-:S03]  /*bcb0*/  UIMAD UR5, UR60, UR11, UR5 ;  /* 0x0000000b3c0572a4 */ /* 0x000fc6000f8e0205 */
[----:B------:R-:W3:Y:S01]  /*bcc0*/  @P0 LDC R7, c[0x0][0xbf0] ;  /* 0x0002fc00ff070b82 */ /* 0x000ee20000000800 */
        /* <DEDUP_REMOVED lines=16> */
[----:B------:R-:W-:Y:S02]  /*bdd0*/  LEA.HI.X R5, R2, UR7, R3, 0x2, P0 ;  /* 0x0000000702057c11 */ /* 0x000fe400080f1403 */
[----:B------:R-:W-:-:S05]  /*bde0*/  MOV R3, 0xff800000 ;  /* 0xff80000000037802 */ /* 0x000fca0000000f00 */
[----:B------:R2:W-:Y:S02]  /*bdf0*/  STG.E desc[UR36][R4.64], R3 ;  /* 0x0000000304007986 */ /* 0x0005e4000c101924 */
.L_x_5527:
[----:B------:R-:W-:Y:S05]  /*be00*/  BSYNC B1 ;  /* 0x0000000000017941 */ /* 0x000fea0003800000 */
.L_x_5526:
[----:B------:R-:W-:Y:S01]  /*be10*/  ULDC.64 UR10, c[0x0][0xae8] ;  /* 0x0002ba00000a7ab9 */ /* 0x000fe20000000a00 */
[----:B------:R-:W-:Y:S01]  /*be20*/  VIADD R6, R6, UR41 ;  /* 0x0000002906067c36 */ /* 0x000fe20008000000 */
[----:B------:R-:W-:Y:S01]  /*be30*/  UIMAD UR5, UR8, UR10, URZ ;  /* 0x0000000a080572a4 */ /* 0x000fe2000f8e023f */
[----:B------:R-:W-:Y:S01]  /*be40*/  BSSY B1, `(.L_x_5528) ;  /* 0x0000038000017945 */ /* 0x000fe20003800000 */
[----:B------:R-:W-:Y:S01]  /*be50*/  UIMAD.WIDE.U32 UR6, UR61, UR10, URZ ;  /* 0x0000000a3d0672a5 */ /* 0x000fe2000f8e003f */
[----:B0-----:R-:W-:Y:S01]  /*be60*/  @P1 IMAD.HI.U32 R0, R6, R9, RZ ;  /* 0x0000000906001227 */ /* 0x001fe200078e00ff */
[----:B------:R-:W-:-:S03]  /*be70*/  UIMAD UR5, UR61, UR11, UR5 ;  /* 0x0000000b3d0572a4 */ /* 0x000fc6000f8e0205 */
[----:B------:R-:W-:Y:S01]  /*be80*/  ULDC.64 UR10, c[0x0][0xaf0] ;  /* 0x0002bc00000a7ab9 */ /* 0x000fe20000000a00 */
[----:B------:R-:W-:Y:S01]  /*be90*/  UIADD3 UR7, UR7, UR5, URZ ;  /* 0x0000000507077290 */ /* 0x000fe2000fffe03f */
[----:B--2---:R-:W-:Y:S01]  /*bea0*/  IMAD.MOV.U32 R5, RZ, RZ, R6 ;  /* 0x000000ffff057224 */ /* 0x004fe200078e0006 */
[----:B------:R-:W-:Y:S01]  /*beb0*/  UIMAD UR5, UR9, UR10, URZ ;  /* 0x0000000a090572a4 */ /* 0x000fe2000f8e023f */
[----:B-1----:R-:W-:-:S03]  /*bec0*/  @P1 SHF.R.U32.HI R5, RZ, R11, R0 ;  /* 0x0000000bff051219 */ /* 0x002fc60000011600 */
[----:B------:R-:W-:Y:S01]  /*bed0*/  UIMAD UR5, UR60, UR11, UR5 ;  /* 0x0000000b3c0572a4 */ /* 0x000fe2000f8e0205 */
[--C-:B------:R-:W-:Y:S01]  /*bee0*/  SHF.R.S32.HI R0, RZ, 0x1f, R5.reuse ;  /* 0x0000001fff007819 */ /* 0x100fe20000011405 */
[----:B------:R-:W-:Y:S01]  /*bef0*/  UIMAD.WIDE.U32 UR60, UR60, UR10, UR6 ;  /* 0x0000000a3c3c72a5 */ /* 0x000fe2000f8e0006 */
[----:B------:R-:W-:Y:S02]  /*bf00*/  IMAD.MOV R7, RZ, RZ, -R5 ;  /* 0x000000ffff077224 */ /* 0x000fe400078e0a05 */
[----:B------:R-:W-:Y:S01]  /*bf10*/  ULDC.64 UR6, c[0x0][0xae0] ;  /* 0x0002b80000067ab9 */ /* 0x000fe20000000a00 */
[----:B------:R-:W-:Y:S01]  /*bf20*/  UIADD3 UR5, UR61, UR5, URZ ;  /* 0x000000053d057290 */ /* 0x000fe2000fffe03f */
[----:B------:R-:W-:Y:S01]  /*bf30*/  IMAD R0, R0, UR6, RZ ;  /* 0x0000000600007c24 */ /* 0x000fe2000f8e02ff */
[----:B------:R-:W-:Y:S01]  /*bf40*/  MOV R2, UR60 ;  /* 0x0000003c00027c02 */ /* 0x000fe20008000f00 */
[----:B------:R-:W-:Y:S01]  /*bf50*/  IMAD R7, R8, R7, R6 ;  /* 0x0000000708077224 */ /* 0x000fe200078e0206 */
[----:B------:R-:W-:Y:S01]  /*bf60*/  IADD3 R6, R192, UR41, RZ ;  /* 0x00000029c0067c10 */ /* 0x000fe2000fffe0ff */
[----:B------:R-:W-:-:S02]  /*bf70*/  IMAD.U32 R3, RZ, RZ, UR61 ;  /* 0x0000003dff037e24 */ /* 0x000fc4000f8e00ff */
[----:B------:R-:W-:Y:S01]  /*bf80*/  IMAD.U32 R3, RZ, RZ, UR5 ;  /* 0x00000005ff037e24 */ /* 0x000fe2000f8e00ff */
[----:B------:R-:W-:Y:S01]  /*bf90*/  ULDC UR5, c[0x0][0xa88] ;  /* 0x0002a20000057ab9 */ /* 0x000fe20000000800 */
[C---:B------:R-:W-:Y:S01]  /*bfa0*/  IMAD R9, R5.reuse, UR7, R0 ;  /* 0x0000000705097c24 */ /* 0x040fe2000f8e0200 */
[----:B------:R-:W-:Y:S01]  /*bfb0*/  SHF.R.S32.HI R0, RZ, 0x1f, R7 ;  /* 0x0000001fff007819 */ /* 0x000fe20000011407 */
[----:B------:R-:W-:Y:S01]  /*bfc0*/  IMAD.WIDE.U32 R2, R5, UR6, R2 ;  /* 0x0000000605027c25 */ /* 0x000fe2000f8e0002 */
[----:B------:R-:W-:-:S03]  /*bfd0*/  ULDC.64 UR6, c[0x0][0xad8] ;  /* 0x0002b60000067ab9 */ /* 0x000fc60000000a00 */
[----:B------:R-:W-:Y:S02]  /*bfe0*/  IMAD.IADD R3, R3, 0x1, R9 ;  /* 0x0000000103037824 */ /* 0x000fe400078e0209 */
[----:B------:R-:W-:Y:S02]  /*bff0*/  IMAD R4, R0, UR6, RZ ;  /* 0x0000000600047c24 */ /* 0x000fe4000f8e02ff */
[----:B------:R-:W-:Y:S02]  /*c000*/  IMAD R9, R8, UR5, RZ ;  /* 0x0000000508097c24 */ /* 0x000fe4000f8e02ff */
        /* <DEDUP_REMOVED lines=27> */
.L_x_5529:
[----:B------:R-:W-:Y:S05]  /*c1c0*/  BSYNC B1 ;  /* 0x0000000000017941 */ /* 0x000fea0003800000 */
.L_x_5528:
        /* <DEDUP_REMOVED lines=17> */
.L_x_5531:
[----:B------:R-:W-:Y:S05]  /*c2e0*/  BSYNC B1 ;  /* 0x0000000000017941 */ /* 0x000fea0003800000 */
.L_x_5530:
        /* <DEDUP_REMOVED lines=17> */
.L_x_5533:
[----:B------:R-:W-:Y:S05]  /*c400*/  BSYNC B1 ;  /* 0x0000000000017941 */ /* 0x000fea0003800000 */
.L_x_5532:
[----:B0-----:R-:W-:Y:S01]  /*c410*/  IADD3 R0, R6, 0x60, RZ ;  /* 0x0000006006007810 */ /* 0x001fe20007ffe0ff */
[----:B--2-4-:R-:W0:Y:S03]  /*c420*/  SHFL.IDX PT, R5, R5, 0x3, 0x181f ;  /* 0x00781f0005057f89 */ /* 0x014e2600000e0000 */
        /* <DEDUP_REMOVED lines=16> */
.L_x_5525:
[----:B------:R-:W-:Y:S05]  /*c530*/  BSYNC B0 ;  /* 0x0000000000007941 */ /* 0x000fea0003800000 */
.L_x_5517:
[----:B------:R-:W-:Y:S02]  /*c540*/  ULDC UR5, c[0x0][0xc38] ;  /* 0x00030e0000057ab9 */ /* 0x000fe40000000800 */
[----:B------:R-:W-:-:S06]  /*c550*/  UISETP.GE.AND UP0, UPT, UR4, UR5, UPT ;  /* 0x000000050400728c */ /* 0x000fcc000bf06270 */
[----:B------:R-:W-:-:S13]  /*c560*/  PLOP3.LUT P0, PT, PT, PT, UP0, 0x80, 0x0 ;  /* 0x000000000000781c */ /* 0x000fda0003f0f008 */
[----:B------:R-:W-:Y:S05]  /*c570*/  @!P0 BRA `(.L_x_5534) ;  /* 0xffffff4400e88947 */ /* 0x000fea000383ffff */
[----:B------:R-:W-:Y:S05]  /*c580*/  EXIT ;  /* 0x000000000000794d */ /* 0x000fea0003800000 */
.L_x_5476:
        /* <DEDUP_REMOVED lines=46> */
[C---:B------:R-:W-:Y:S02]  /*c870*/  LOP3.LUT R4, R3.reuse, 0x7f, RZ, 0xc0, !PT ;  /* 0x0000007f03047812 */ /* 0x040fe400078ec0ff */
[----:B------:R-:W-:-:S02]  /*c880*/  SHF.L.U32 R3, R3, 0x4, RZ ;  /* 0x0000000403037819 */ /* 0x000fc400000006ff */
        /* <DEDUP_REMOVED lines=8> */
[----:B------:R-:W-:-:S04]  /*c910*/  UIMAD.WIDE UR4, UR4, 0x2aaaaaab, URZ ;  /* 0x2aaaaaab040478a5 */ /* 0x000fc8000f8e023f */
[----:B------:R-:W-:Y:S01]  /*c920*/  @P0 LOP3.LUT R16, R16, 0x2, RZ, 0xfc, !PT ;  /* 0x0000000210100812 */ /* 0x000fe200078efcff */
[----:B------:R-:W-:Y:S01]  /*c930*/  USHF.R.U32.HI UR41, URZ, 0x1f, UR5 ;  /* 0x0000001f3f297899 */ /* 0x000fe20008011605 */
[----:B------:R-:W-:Y:S02]  /*c940*/  ISETP.GE.AND P0, PT, R0, UR7, PT ;  /* 0x0000000700007c0c */ /* 0x000fe4000bf06270 */
[----:B------:R-:W-:Y:S01]  /*c950*/  LOP3.LUT R16, R16, 0xfffffbff, RZ, 0xc0, !PT ;  /* 0xfffffbff10107812 */ /* 0x000fe200078ec0ff */
[----:B------:R-:W-:Y:S01]  /*c960*/  ULEA.HI.SX32 UR41, UR5, UR41, 0x1c ;  /* 0x0000002905297291 */ /* 0x000fe2000f8fe23f */
[----:B------:R-:W-:Y:S02]  /*c970*/  LOP3.LUT R0, R36, 0x70, R3, 0xf8, !PT ;  /* 0x0000007024007812 */ /* 0x000fe400078ef803 */
[----:B------:R-:W-:Y:S02]  /*c980*/  @P1 LOP3.LUT R16, R16, 0x400, RZ, 0xfc, !PT ;  /* 0x0000040010101812 */ /* 0x000fe400078efcff */
[----:B------:R-:W-:-:S02]  /*c990*/  ISETP.GE.AND P1, PT, R2, UR9, PT ;  /* 0x0000000902007c0c */ /* 0x000fc4000bf26270 */
        /* <DEDUP_REMOVED lines=18> */
.L_x_5584:
        /* <DEDUP_REMOVED lines=22> */
.L_x_5536:
[----:B------:R-:W-:Y:S01]  /*cc20*/  ULDC UR8, c[0x0][0xc54] ;  /* 0x0003150000087ab9 */ /* 0x000fe20000000800 */
[----:B------:R-:W-:Y:S01]  /*cc30*/  UMOV UR6, UR7 ;  /* 0x0000000700067c82 */ /* 0x000fe20008000000 */
[----:B------:R-:W-:-:S11]  /*cc40*/  UISETP.NE.AND UP0, UPT, UR8, 0x1, UPT ;  /* 0x000000010800788c */ /* 0x000fd6000bf05270 */
[----:B------:R-:W-:Y:S02]  /*cc50*/  @UP0 ULDC.64 UR10, c[0x0][0xc58] ;  /* 0x00031600000a0ab9 */ /* 0x000fe40000000a00 */
[----:B------:R-:W-:-:S04]  /*cc60*/  UIMAD.WIDE.U32 UR4, UR7, UR10, URZ ;  /* 0x0000000a070472a5 */ /* 0x000fc8000f8e003f */
[----:B------:R-:W-:-:S04]  /*cc70*/  @UP0 USHF.R.U32.HI UR6, URZ, UR11, UR5 ;  /* 0x0000000b3f060299 */ /* 0x000fc80008011605 */
[----:B------:R-:W-:-:S12]  /*cc80*/  UIMAD UR4, UR6, UR8, URZ ;  /* 0x00000008060472a4 */ /* 0x000fd8000f8e023f */
.L_x_5537:
        /* <DEDUP_REMOVED lines=18> */
[----:B------:R-:W-:Y:S01]  /*cdb0*/  MOV R3, UR5 ;  /* 0x0000000500037c02 */ /* 0x000fe20008000f00 */
[----:B------:R-:W-:Y:S01]  /*cdc0*/  IMAD.U32 R2, RZ, RZ, UR4 ;  /* 0x00000004ff027e24 */ /* 0x000fe2000f8e00ff */
[----:B------:R-:W-:Y:S01]  /*cdd0*/  ULDC UR5, c[0x0][0x448] ;  /* 0x0001120000057ab9 */ /* 0x000fe20000000800 */
        /* <DEDUP_REMOVED lines=37> */
.L_x_5539:
        /* <DEDUP_REMOVED lines=13> */
[----:B------:R-:W-:Y:S01]  /*d100*/  MOV R8, 0x70 ;  /* 0x0000007000087802 */ /* 0x000fe20000000f00 */
[----:B------:R-:W-:-:S02]  /*d110*/  IMAD.U32 R10, RZ, RZ, UR4 ;  /* 0x00000004ff0a7e24 */ /* 0x000fc4000f8e00ff */
[----:B------:R-:W-:Y:S02]  /*d120*/  IMAD.U32 R11, RZ, RZ, UR5 ;  /* 0x00000005ff0b7e24 */ /* 0x000fe4000f8e00ff */
[----:B------:R-:W-:Y:S02]  /*d130*/  IMAD.MOV.U32 R12, RZ, RZ, 0x1 ;  /* 0x00000001ff0c7424 */ /* 0x000fe400078e00ff */
[----:B------:R-:W-:-:S07]  /*d140*/  IMAD.MOV.U32 R13, RZ, RZ, RZ ;  /* 0x000000ffff0d7224 */ /* 0x000fce00078e00ff */
[----:B------:R-:W-:-:S07]  /*d150*/  LEPC R20, `(.L_x_5542) ;  /* 0x000000001014794e */ /* 0x000fce0000000000 */
[----:B0----5:R-:W-:Y:S05]  /*d160*/  CALL.ABS.NOINC R2 ;  /* 0x0000000002007343 */ /* 0x021fea0003c00000 */
.L_x_5542:
[----:B------:R-:W-:Y:S05]  /*d170*/  BSYNC B6 ;  /* 0x0000000000067941 */ /* 0x000fea0003800000 */
.L_x_5541:
        /* <DEDUP_REMOVED lines=19> */
[----:B-1---5:R-:W-:Y:S05]  /*d2b0*/  CALL.ABS.NOINC R2 ;  /* 0x0000000002007343 */ /* 0x022fea0003c00000 */
.L_x_5545:
[----:B------:R0:W1:Y:S01]  /*d2c0*/  LDC.64 R2, c[0x4][R18] ;  /* 0x0100000012027b82 */ /* 0x0000620000000a00 */
[----:B------:R-:W-:Y:S01]  /*d2d0*/  ULDC.64 UR4, c[0x4][0x138] ;  /* 0x01004e0000047ab9 */ /* 0x000fe20000000a00 */
[----:B------:R-:W-:Y:S01]  /*d2e0*/  ULDC.64 UR6, c[0x4][0x140] ;  /* 0x0100500000067ab9 */ /* 0x000fe20000000a00 */
[----:B------:R-:W-:Y:S01]  /*d2f0*/  IMAD.U32 R4, RZ, RZ, UR4 ;  /* 0x00000004ff047e24 */ /* 0x000fe2000f8e00ff */
[----:B------:R-:W-:Y:S01]  /*d300*/  MOV R7, UR7 ;  /* 0x0000000700077c02 */ /* 0x000fe20008000f00 */
[----:B------:R-:W-:Y:S01]  /*d310*/  IMAD.U32 R5, RZ, RZ, UR5 ;  /* 0x00000005ff057e24 */ /* 0x000fe2000f8e00ff */
[----:B------:R-:W-:Y:S01]  /*d320*/  ULDC.64 UR4, c[0x4][0x80] ;  /* 0x0100200000047ab9 */ /* 0x000fe20000000a00 */
[----:B------:R-:W-:Y:S01]  /*d330*/  IMAD.U32 R6, RZ, RZ, UR6 ;  /* 0x00000006ff067e24 */ /* 0x000fe2000f8e00ff */
[----:B------:R-:W-:Y:S01]  /*d340*/  MOV R12, 0x1 ;  /* 0x00000001000c7802 */ /* 0x000fe20000000f00 */
[----:B------:R-:W-:Y:S02]  /*d350*/  IMAD.U32 R10, RZ, RZ, UR4 ;  /* 0x00000004ff0a7e24 */ /* 0x000fe4000f8e00ff */
[----:B------:R-:W-:-:S02]  /*d360*/  IMAD.U32 R11, RZ, RZ, UR5 ;  /* 0x00000005ff0b7e24 */ /* 0x000fc4000f8e00ff */
[----:B------:R-:W-:Y:S02]  /*d370*/  IMAD.MOV.U32 R8, RZ, RZ, 0x70 ;  /* 0x00000070ff087424 */ /* 0x000fe400078e00ff */
[----:B0-----:R-:W-:-:S07]  /*d380*/  IMAD.MOV.U32 R13, RZ, RZ, RZ ;  /* 0x000000ffff0d7224 */ /* 0x001fce00078e00ff */
[----:B------:R-:W-:-:S07]  /*d390*/  LEPC R20, `(.L_x_5544) ;  /* 0x000000001014794e */ /* 0x000fce0000000000 */
[----:B-1----:R-:W-:Y:S05]  /*d3a0*/  CALL.ABS.NOINC R2 ;  /* 0x0000000002007343 */ /* 0x002fea0003c00000 */
.L_x_5544:
[----:B------:R-:W-:Y:S05]  /*d3b0*/  BSYNC B6 ;  /* 0x0000000000067941 */ /* 0x000fea0003800000 */
.L_x_5543:
        /* <DEDUP_REMOVED lines=15> */
.L_x_5600:
        /* <DEDUP_REMOVED lines=11> */
[----:B------:R-:W-:-:S05]  /*d560*/  IMAD R7, R7, 0x60, R8 ;  /* 0x0000006007077824 */ /* 0x000fca00078e0208 */
[C---:B------:R-:W-:Y:S02]  /*d570*/  ISETP.GE.AND P0, PT, R7.reuse, UR38, PT ;  /* 0x0000002607007c0c */ /* 0x040fe4000bf06270 */
[----:B------:R-:W-:Y:S02]  /*d580*/  IADD3 R0, R7, R32, RZ ;  /* 0x0000002007007210 */ /* 0x000fe40007ffe0ff */
[----:B------:R-:W-:-:S03]  /*d590*/  ISETP.GT.U32.OR P0, PT, R8, 0x5f, P0 ;  /* 0x0000005f0800780c */ /* 0x000fc60000704470 */
[----:B0-----:R-:W-:-:S04]  /*d5a0*/  @P1 IMAD.HI.U32 R2, R0, R3, RZ ;  /* 0x0000000300021227 */ /* 0x001fc800078e00ff */
[----:B------:R-:W-:Y:S01]  /*d5b0*/  IMAD.MOV.U32 R9, RZ, RZ, R0 ;  /* 0x000000ffff097224 */ /* 0x000fe200078e0000 */
[----:B-1----:R-:W-:-:S05]  /*d5c0*/  @P1 SHF.R.U32.HI R9, RZ, R5, R2 ;  /* 0x00000005ff091219 */ /* 0x002fca0000011602 */
[----:B------:R-:W0:Y:S01]  /*d5d0*/  @!P0 LDC.64 R6, c[0x0][0x428] ;  /* 0x00010a00ff068b82 */ /* 0x000e220000000a00 */
[----:B------:R-:W-:-:S07]  /*d5e0*/  @!P0 SHF.R.S32.HI R3, RZ, 0x1f, R9 ;  /* 0x0000001fff038819 */ /* 0x000fce0000011409 */
[----:B------:R-:W1:Y:S01]  /*d5f0*/  @!P0 LDC.64 R4, c[0x0][0x418] ;  /* 0x00010600ff048b82 */ /* 0x000e620000000a00 */
[----:B0-----:R-:W-:-:S04]  /*d600*/  @!P0 IMAD R2, R33, R6, RZ ;  /* 0x0000000621028224 */ /* 0x001fc800078e02ff */
[----:B------:R-:W-:Y:S02]  /*d610*/  @!P0 IMAD R7, R29, R7, R2 ;  /* 0x000000071d078224 */ /* 0x000fe400078e0202 */
[----:B------:R-:W-:-:S04]  /*d620*/  @!P0 IMAD.MOV.U32 R2, RZ, RZ, R9 ;  /* 0x000000ffff028224 */ /* 0x000fc800078e0009 */
[----:B------:R-:W-:Y:S01]  /*d630*/  @!P0 IMAD.WIDE.U32 R2, R29, R6, R2 ;  /* 0x000000061d028225 */ /* 0x000fe200078e0002 */
[----:B------:R-:W-:-:S03]  /*d640*/  MOV R6, RZ ;  /* 0x000000ff00067202 */ /* 0x000fc60000000f00 */
[----:B------:R-:W-:Y:S01]  /*d650*/  @!P0 IMAD.IADD R3, R3, 0x1, R7 ;  /* 0x0000000103038824 */ /* 0x000fe200078e0207 */
[----:B-1----:R-:W-:Y:S01]  /*d660*/  @!P0 LEA R4, P1, R2, R4, 0x2 ;  /* 0x0000000402048211 */ /* 0x002fe200078210ff */
[----:B------:R-:W-:-:S03]  /*d670*/  IMAD.MOV R7, RZ, RZ, -R9 ;  /* 0x000000ffff077224 */ /* 0x000fc600078e0a09 */
[----:B------:R-:W-:-:S05]  /*d680*/  @!P0 LEA.HI.X R5, R2, R5, R3, 0x2, P1 ;  /* 0x0000000502058211 */ /* 0x000fca00008f1403 */
        /* <DEDUP_REMOVED lines=15> */
.L_x_5547:
        /* <DEDUP_REMOVED lines=8> */
[----:B------:R-:W-:Y:S02]  /*d800*/  LEA R0, R23, R17, 0x3 ;  /* 0x0000001117007211 */ /* 0x000fe400078e18ff */
        /* <DEDUP_REMOVED lines=16> */
.L_x_5601:
[----:B------:R-:W-:Y:S05]  /*d910*/  BSYNC B0 ;  /* 0x0000000000007941 */ /* 0x000fea0003800000 */
.L_x_5548:
        /* <DEDUP_REMOVED lines=8> */
[----:B------:R-:W-:Y:S01]  /*d9a0*/  IMAD.IADD R3, R3, 0x1, R7 ;  /* 0x0000000103037824 */ /* 0x000fe200078e0207 */
[----:B------:R-:W-:Y:S01]  /*d9b0*/  MOV R7, 0xffffffa0 ;  /* 0xffffffa000077802 */ /* 0x000fe20000000f00 */
[----:B------:R-:W-:Y:S02]  /*d9c0*/  IMAD R5, R4, UR4, RZ ;  /* 0x0000000404057c24 */ /* 0x000fe4000f8e02ff */
[----:B------:R-:W-:-:S04]  /*d9d0*/  IMAD.WIDE.U32 R2, R6, UR4, R2 ;  /* 0x0000000406027c25 */ /* 0x000fc8000f8e0002 */
[----:B------:R-:W-:Y:S01]  /*d9e0*/  IMAD R5, R6, UR5, R5 ;  /* 0x0000000506057c24 */ /* 0x000fe2000f8e0205 */
[----:B------:R-:W-:Y:S01]  /*d9f0*/  ULDC.64 UR4, c[0x0][0x308] ;  /* 0x0000c20000047ab9 */ /* 0x000fe20000000a00 */
[----:B------:R-:W-:Y:S02]  /*da00*/  IMAD R7, R24, R7, UR38 ;  /* 0x0000002618077e24 */ /* 0x000fe4000f8e0207 */
[----:B------:R-:W-:Y:S02]  /*da10*/  IMAD.IADD R3, R3, 0x1, R5 ;  /* 0x0000000103037824 */ /* 0x000fe400078e0205 */
[----:B------:R-:W-:Y:S02]  /*da20*/  IMAD R5, R28, UR4, RZ ;  /* 0x000000041c057c24 */ /* 0x000fe4000f8e02ff */
[----:B------:R-:W-:-:S04]  /*da30*/  IMAD.WIDE.U32 R2, R22, UR4, R2 ;  /* 0x0000000416027c25 */ /* 0x000fc8000f8e0002 */
[----:B------:R-:W-:Y:S01]  /*da40*/  IMAD R5, R22, UR5, R5 ;  /* 0x0000000516057c24 */ /* 0x000fe2000f8e0205 */
[----:B------:R-:W-:Y:S01]  /*da50*/  ULDC.64 UR4, c[0x0][0x2e8] ;  /* 0x0000ba0000047ab9 */ /* 0x000fe20000000a00 */
[----:B------:R-:W-:Y:S01]  /*da60*/  IMAD.IADD R7, R7, 0x1, -R36 ;  /* 0x0000000107077824 */ /* 0x000fe200078e0a24 */
[----:B------:R-:W-:Y:S01]  /*da70*/  LEA R4, P0, R2, UR4, 0x1 ;  /* 0x0000000402047c11 */ /* 0x000fe2000f8008ff */
[----:B------:R-:W-:Y:S01]  /*da80*/  IMAD.IADD R3, R3, 0x1, R5 ;  /* 0x0000000103037824 */ /* 0x000fe200078e0205 */
[----:B------:R-:W-:Y:S01]  /*da90*/  UMOV UR4, 0xffffffff ;  /* 0xffffffff00047882 */ /* 0x000fe20000000000 */
[----:B------:R-:W-:-:S03]  /*daa0*/  IMAD R5, R23, 0x4800, R30 ;  /* 0x0000480017057824 */ /* 0x000fc600078e021e */
        /* <DEDUP_REMOVED lines=8> */
[----:B-1----:R-:W-:Y:S01]  /*db30*/  @P0 IMAD.X R3, RZ, RZ, R2, P1 ;  /* 0x000000ffff030224 */ /* 0x002fe200008e0602 */
[----:B------:R-:W-:Y:S02]  /*db40*/  @P0 MOV R2, R14 ;  /* 0x0000000e00020202 */ /* 0x000fe40000000f00 */
        /* <DEDUP_REMOVED lines=9> */
[----:B------:R-:W-:Y:S02]  /*dbe0*/  SHFL.IDX PT, R8, R6, 0x2, 0x181f ;  /* 0x00581f0006087f89 */ /* 0x000fe400000e0000 */
        /* <DEDUP_REMOVED lines=37> */
[----:B------:R0:W-:Y:S02]  /*de40*/  @P0 LDGSTS.E.BYPASS.LTC128B.128 [R21+0x26400], desc[UR36][R2.64+0x100], !P2 ;  /* 0x2640010002150fae */ /* 0x0001e4000d101d64 */
.L_x_5615:
        /* <DEDUP_REMOVED lines=12> */
.L_x_5551:
        /* <DEDUP_REMOVED lines=10> */
.L_x_5552:
        /* <DEDUP_REMOVED lines=11> */
[----:B------:R-:W-:Y:S01]  /*e060*/  MOV R4, UR6 ;  /* 0x0000000600047c02 */ /* 0x000fe20008000f00 */
[----:B------:R-:W-:Y:S01]  /*e070*/  IMAD.U32 R5, RZ, RZ, UR7 ;  /* 0x00000007ff057e24 */ /* 0x000fe2000f8e00ff */
        /* <DEDUP_REMOVED lines=9> */
[----:B0-----:R-:W-:Y:S05]  /*e110*/  CALL.ABS.NOINC R2 ;  /* 0x0000000002007343 */ /* 0x001fea0003c00000 */
.L_x_5554:
[----:B------:R-:W-:Y:S05]  /*e120*/  BSYNC B6 ;  /* 0x0000000000067941 */ /* 0x000fea0003800000 */
.L_x_5553:
[----:B0-----:R-:W0:Y:S01]  /*e130*/  S2R R2, SR_TID.X ;  /* 0x0000000000027919 */ /* 0x001e220000002100 */
        /* <DEDUP_REMOVED lines=9> */
[----:B------:R-:W-:-:S03]  /*e1d0*/  LOP3.LUT P5, RZ, R16, 0x200, RZ, 0xc0, !PT ;  /* 0x0000020010ff7812 */ /* 0x000fc600078ac0ff */
        /* <DEDUP_REMOVED lines=41> */
[----:B------:R-:W-:-:S03]  /*e470*/  IMAD.U32 R3, RZ, RZ, UR44 ;  /* 0x0000002cff037e24 */ /* 0x000fc6000f8e00ff */
[----:B------:R-:W1:Y:S01]  /*e480*/  SHFL.IDX PT, R2, R5, RZ, 0x181f ;  /* 0x00181fff05027589 */ /* 0x000e6200000e0000 */
[----:B------:R-:W-:-:S03]  /*e490*/  IMAD R4, R3, 0x80, R36 ;  /* 0x0000008003047824 */ /* 0x000fc600078e0224 */
[----:B------:R-:W-:Y:S01]  /*e4a0*/  SHFL.IDX PT, R6, R5, 0x1, 0x181f ;  /* 0x00381f0005067f89 */ /* 0x000fe200000e0000 */
[C---:B------:R-:W-:Y:S01]  /*e4b0*/  VIADD R7, R4.reuse, 0x10 ;  /* 0x0000001004077836 */ /* 0x040fe20000000000 */
[----:B------:R-:W-:-:S13]  /*e4c0*/  ISETP.GE.AND P0, PT, R4, UR39, PT ;  /* 0x0000002704007c0c */ /* 0x000fda000bf06270 */
[----:B0-----:R-:W-:-:S05]  /*e4d0*/  @!P0 LEA R14, P1, R37, R14, 0x1 ;  /* 0x0000000e250e8211 */ /* 0x001fca00078208ff */
[----:B-1----:R-:W-:Y:S01]  /*e4e0*/  @!P0 IMAD.X R3, RZ, RZ, R2, P1 ;  /* 0x000000ffff038224 */ /* 0x002fe200008e0602 */
[----:B------:R-:W-:Y:S02]  /*e4f0*/  @!P0 MOV R2, R14 ;  /* 0x0000000e00028202 */ /* 0x000fe40000000f00 */
        /* <DEDUP_REMOVED lines=68> */
[----:B------:R0:W-:Y:S02]  /*e940*/  @!P0 LDGSTS.E.BYPASS.LTC128B.128 [R31+0x1d400], desc[UR36][R2.64+0x100], !P5 ;  /* 0x1d400100021f8fae */ /* 0x0001e4000e901d64 */
.L_x_5632:
        /* <DEDUP_REMOVED lines=12> */
.L_x_5556:
        /* <DEDUP_REMOVED lines=10> */
[----:B------:R-:W-:-:S04]  /*eab0*/  LOP3.LUT R0, R0, 0xfffffffe, RZ, 0xc0, !PT ;  /* 0xfffffffe00007812 */ /* 0x000fc800078ec0ff */
[----:B------:R-:W-:-:S04]  /*eac0*/  IADD3 R0, R2, -R0, RZ ;  /* 0x8000000002007210 */ /* 0x000fc80007ffe0ff */
[----:B------:R-:W-:Y:S01]  /*ead0*/  SHF.L.U32 R0, R0, 0x1f, RZ ;  /* 0x0000001f00007819 */ /* 0x000fe200000006ff */
[----:B------:R-:W-:Y:S01]  /*eae0*/  NOP ;  /* 0x0000000000007918 */ /* 0x000fe20000000000 */
[----:B------:R0:W-:Y:S01]  /*eaf0*/  SYNCS.ARRIVE.TRANS64.A1T0 RZ, [R17+URZ+0x30800], RZ ;  /* 0x030800ff11ff79a7 */ /* 0x0001e2000810003f */
[----:B------:R-:W-:Y:S01]  /*eb00*/  BSSY B0, `(.L_x_5557) ;  /* 0x0000003000007945 */ /* 0x000fe20003800000 */
[----:B------:R-:W1:Y:S03]  /*eb10*/  SYNCS.PHASECHK.TRANS64.TRYWAIT P0, [R17+URZ+0x30820], R0 ;  /* 0x03082000110075a7 */ /* 0x000e66000800017f */
[----:B01----:R-:W-:Y:S05]  /*eb20*/  @!P0 BRA `(.L_x_5558) ;  /* 0x0000003000b88947 */ /* 0x003fea0003800000 */
.L_x_5633:
[----:B------:R-:W-:Y:S05]  /*eb30*/  BSYNC B0 ;  /* 0x0000000000007941 */ /* 0x000fea0003800000 */
.L_x_5557:
[----:B------:R-:W-:-:S06]  /*eb40*/  UISETP.GE.AND UP0, UPT, UR45, 0x2, UPT ;  /* 0x000000022d00788c */ /* 0x000fcc000bf06270 */
[----:B------:R-:W-:-:S13]  /*eb50*/  PLOP3.LUT P0, PT, PT, PT, UP0, 0x40, 0x0 ;  /* 0x000000000000781c */ /* 0x000fda0003f0e808 */
[----:B------:R-:W-:Y:S05]  /*eb60*/  @P0 BRA `(.L_x_5559) ;  /* 0x0000000c00fc0947 */ /* 0x000fea0003800000 */
[----:B------:R-:W-:Y:S01]  /*eb70*/  UIADD3 UR4, UR45, -0x2, URZ ;  /* 0xfffffffe2d047890 */ /* 0x000fe2000fffe03f */
[----:B------:R-:W-:Y:S01]  /*eb80*/  BSSY B0, `(.L_x_5559) ;  /* 0x00000fd000007945 */ /* 0x000fe20003800000 */
[----:B------:R-:W-:Y:S02]  /*eb90*/  IMAD.MOV.U32 R20, RZ, RZ, R26 ;  /* 0x000000ffff147224 */ /* 0x000fe400078e001a */
[----:B------:R-:W-:Y:S02]  /*eba0*/  IMAD.MOV.U32 R9, RZ, RZ, R23 ;  /* 0x000000ffff097224 */ /* 0x000fe400078e0017 */
[----:B------:R-:W-:Y:S01]  /*ebb0*/  IMAD.MOV.U32 R27, RZ, RZ, R24 ;  /* 0x000000ffff1b7224 */ /* 0x000fe200078e0018 */
[----:B------:R-:W-:-:S07]  /*ebc0*/  MOV R8, UR4 ;  /* 0x0000000400087c02 */ /* 0x000fce0008000f00 */
.L_x_5572:
        /* <DEDUP_REMOVED lines=17> */
[----:B------:R-:W-:Y:S02]  /*ece0*/  @!P2 SHF.R.S32.HI R3, RZ, 0x1f, R11 ;  /* 0x0000001fff03a819 */ /* 0x000fe4000001140b */
[----:B------:R-:W-:Y:S01]  /*ecf0*/  @!P2 MOV R2, R11 ;  /* 0x0000000b0002a202 */ /* 0x000fe20000000f00 */
[----:B--2---:R-:W-:-:S04]  /*ed00*/  @!P2 IMAD R0, R33, R6, RZ ;  /* 0x000000062100a224 */ /* 0x004fc800078e02ff */
[----:B------:R-:W-:-:S04]  /*ed10*/  @!P2 IMAD.WIDE.U32 R2, R29, R6, R2 ;  /* 0x000000061d02a225 */ /* 0x000fc800078e0002 */
[----:B------:R-:W-:-:S04]  /*ed20*/  @!P2 IMAD R7, R29, R7, R0 ;  /* 0x000000071d07a224 */ /* 0x000fc800078e0200 */
[----:B------:R-:W-:Y:S01]  /*ed30*/  @!P2 IMAD.IADD R0, R7, 0x1, R3 ;  /* 0x000000010700a824 */ /* 0x000fe200078e0203 */
[----:B0-----:R-:W-:-:S04]  /*ed40*/  @!P2 LEA R4, P0, R2, R4, 0x2 ;  /* 0x000000040204a211 */ /* 0x001fc800078010ff */
[----:B------:R-:W-:Y:S01]  /*ed50*/  @!P2 LEA.HI.X R5, R2, R5, R0, 0x2, P0 ;  /* 0x000000050205a211 */ /* 0x000fe200000f1400 */
[----:B------:R-:W-:Y:S01]  /*ed60*/  IMAD.MOV.U32 R0, RZ, RZ, RZ ;  /* 0x000000ffff007224 */ /* 0x000fe200078e00ff */
[----:B------:R-:W-:Y:S02]  /*ed70*/  ISETP.NE.AND P0, PT, R23, 0x2, PT ;  /* 0x000000021700780c */ /* 0x000fe40003f05270 */
        /* <DEDUP_REMOVED lines=11> */
.L_x_5560:
[----:B------:R-:W-:Y:S01]  /*ee30*/  IMAD R6, R23, 0x8, R17 ;  /* 0x0000000817067824 */ /* 0x000fe200078e0211 */
[----:B------:R-:W-:Y:S01]  /*ee40*/  SHF.L.U32 R3, R26, 0x1f, RZ ;  /* 0x0000001f1a037819 */ /* 0x000fe200000006ff */
[----:B------:R-:W-:Y:S03]  /*ee50*/  BSSY B1, `(.L_x_5561) ;  /* 0x0000003000017945 */ /* 0x000fe60003800000 */
[----:B------:R-:W0:Y:S02]  /*ee60*/  SYNCS.PHASECHK.TRANS64.TRYWAIT P0, [R6+URZ+0x30840], R3 ;  /* 0x03084003060075a7 */ /* 0x000e24000800017f */
[----:B0-----:R-:W-:Y:S05]  /*ee70*/  @!P0 BRA `(.L_x_5562) ;  /* 0x0000002c00f88947 */ /* 0x001fea0003800000 */
.L_x_5634:
[----:B------:R-:W-:Y:S05]  /*ee80*/  BSYNC B1 ;  /* 0x0000000000017941 */ /* 0x000fea0003800000 */
.L_x_5561:
        /* <DEDUP_REMOVED lines=15> */
[----:B------:R-:W-:-:S04]  /*ef80*/  ULDC.64 UR4, c[0x0][0x308] ;  /* 0x0000c20000047ab9 */ /* 0x000fc80000000a00 */
[----:B------:R-:W-:Y:S01]  /*ef90*/  IADD3 R3, R3, R7, RZ ;  /* 0x0000000703037210 */ /* 0x000fe20007ffe0ff */
[----:B------:R-:W-:-:S04]  /*efa0*/  IMAD R7, R28, UR4, RZ ;  /* 0x000000041c077c24 */ /* 0x000fc8000f8e02ff */
[C---:B------:R-:W-:Y:S02]  /*efb0*/  IMAD R7, R22.reuse, UR5, R7 ;  /* 0x0000000516077c24 */ /* 0x040fe4000f8e0207 */
[----:B------:R-:W-:Y:S01]  /*efc0*/  IMAD.WIDE.U32 R2, R22, UR4, R2 ;  /* 0x0000000416027c25 */ /* 0x000fe2000f8e0002 */
[----:B------:R-:W-:-:S03]  /*efd0*/  ULDC.64 UR4, c[0x0][0x2e8] ;  /* 0x0000ba0000047ab9 */ /* 0x000fc60000000a00 */
[----:B------:R-:W-:Y:S01]  /*efe0*/  IMAD.IADD R3, R7, 0x1, R3 ;  /* 0x0000000107037824 */ /* 0x000fe200078e0203 */
[----:B------:R-:W-:Y:S01]  /*eff0*/  LEA R7, P0, R2, UR4, 0x1 ;  /* 0x0000000402077c11 */ /* 0x000fe2000f8008ff */
[----:B------:R-:W-:-:S03]  /*f000*/  UMOV UR4, 0xffffffff ;  /* 0xffffffff00047882 */ /* 0x000fc60000000000 */
[----:B------:R-:W-:Y:S01]  /*f010*/  LEA.HI.X R10, R2, UR5, R3, 0x1, P0 ;  /* 0x00000005020a7c11 */ /* 0x000fe200080f0c03 */
[----:B------:R-:W-:Y:S08]  /*f020*/  BRA.DIV UR4, `(.L_x_5563) ;  /* 0x0000002e04a07947 */ /* 0x000ff0000b800000 */
        /* <DEDUP_REMOVED lines=33> */
[----:B------:R0:W2:Y:S02]  /*f240*/  SHFL.IDX PT, R14, R7, 0x5, 0x181f ;  /* 0x00b81f00070e7f89 */ /* 0x0000a400000e0000 */
[----:B-1----:R-:W-:Y:S02]  /*f250*/  IADD3.X R3, RZ, R35, RZ, P0, !PT ;  /* 0x00000023ff037210 */ /* 0x002fe400007fe4ff */
[----:B------:R0:W1:Y:S04]  /*f260*/  SHFL.IDX PT, R35, R10, 0x5, 0x181f ;  /* 0x00b81f000a237f89 */ /* 0x00006800000e0000 */
[----:B------:R0:W-:Y:S04]  /*f270*/  LDGSTS.E.BYPASS.LTC128B.128 [R8+0x20400], desc[UR36][R2.64], !P3 ;  /* 0x2040000002087fae */ /* 0x0001e8000d901d64 */
[----:B------:R0:W-:Y:S04]  /*f280*/  LDGSTS.E.BYPASS.LTC128B.128 [R8+0x23400], desc[UR36][R2.64+0x80], !P2 ;  /* 0x2340008002087fae */ /* 0x0001e8000d101d64 */
[----:B------:R0:W-:Y:S02]  /*f290*/  LDGSTS.E.BYPASS.LTC128B.128 [R8+0x26400], desc[UR36][R2.64+0x100], !P1 ;  /* 0x2640010002087fae */ /* 0x0001e4000c901d64 */
.L_x_5648:
        /* <DEDUP_REMOVED lines=10> */
.L_x_5564:
        /* <DEDUP_REMOVED lines=10> */
.L_x_5565:
[----:B------:R1:W-:Y:S01]  /*f3e0*/  SYNCS.ARRIVE.TRANS64.A1T0 RZ, [R6+URZ+0x30830], RZ ;  /* 0x030830ff06ff79a7 */ /* 0x0003e2000810003f */
[----:B------:R-:W-:Y:S05]  /*f3f0*/  @!P2 BRA `(.L_x_5566) ;  /* 0x000000000004a947 */ /* 0x000fea0003800000 */
[----:B------:R-:W-:Y:S01]  /*f400*/  BPT.TRAP 0x1 ;  /* 0x000000040000795c */ /* 0x000fe20000300000 */
.L_x_5566:
[----:B0-----:R-:W-:Y:S01]  /*f410*/  SHF.L.U32 R3, R20, 0x1f, RZ ;  /* 0x0000001f14037819 */ /* 0x001fe200000006ff */
[----:B-1----:R-:W-:Y:S01]  /*f420*/  IMAD R6, R9, 0x8, R17 ;  /* 0x0000000809067824 */ /* 0x002fe200078e0211 */
[----:B------:R-:W-:Y:S03]  /*f430*/  BSSY B1, `(.L_x_5567) ;  /* 0x0000003000017945 */ /* 0x000fe60003800000 */
[----:B------:R-:W0:Y:S02]  /*f440*/  SYNCS.PHASECHK.TRANS64.TRYWAIT P0, [R6+URZ+0x30860], R3 ;  /* 0x03086003060075a7 */ /* 0x000e24000800017f */
[----:B0-----:R-:W-:Y:S05]  /*f450*/  @!P0 BRA `(.L_x_5568) ;  /* 0x00000030004c8947 */ /* 0x001fea0003800000 */
.L_x_5649:
[----:B------:R-:W-:Y:S05]  /*f460*/  BSYNC B1 ;  /* 0x0000000000017941 */ /* 0x000fea0003800000 */
.L_x_5567:
[----:B------:R-:W-:Y:S01]  /*f470*/  IMAD.MOV.U32 R2, RZ, RZ, -0x60 ;  /* 0xffffffa0ff027424 */ /* 0x000fe200078e00ff */
[----:B------:R-:W-:Y:S01]  /*f480*/  UMOV UR4, 0xffffffff ;  /* 0xffffffff00047882 */ /* 0x000fe20000000000 */
[C---:B------:R-:W-:Y:S01]  /*f490*/  LOP3.LUT P3, RZ, R16.reuse, 0x20, RZ, 0xc0, !PT ;  /* 0x0000002010ff7812 */ /* 0x040fe2000786c0ff */
[----:B------:R-:W-:Y:S01]  /*f4a0*/  IMAD R7, R9, 0x4800, R30 ;  /* 0x0000480009077824 */ /* 0x000fe200078e021e */
[C---:B------:R-:W-:Y:S01]  /*f4b0*/  LOP3.LUT P2, RZ, R16.reuse, 0x10, RZ, 0xc0, !PT ;  /* 0x0000001010ff7812 */ /* 0x040fe2000784c0ff */
[----:B0-----:R-:W-:Y:S01]  /*f4c0*/  IMAD R3, R27, R2, UR38 ;  /* 0x000000261b037e24 */ /* 0x001fe2000f8e0202 */
[----:B------:R-:W-:-:S04]  /*f4d0*/  LOP3.LUT P1, RZ, R16, 0x8, RZ, 0xc0, !PT ;  /* 0x0000000810ff7812 */ /* 0x000fc8000782c0ff */
[----:B------:R-:W-:Y:S01]  /*f4e0*/  IADD3 R8, -R36, R3, RZ ;  /* 0x0000000324087210 */ /* 0x000fe20007ffe1ff */
[----:B------:R-:W-:Y:S08]  /*f4f0*/  BRA.DIV UR4, `(.L_x_5569) ;  /* 0x0000003204387947 */ /* 0x000ff0000b800000 */
        /* <DEDUP_REMOVED lines=44> */
[----:B------:R-:W0:Y:S04]  /*f7c0*/  SHFL.IDX PT, R19, R19, 0x5, 0x181f ;  /* 0x00b81f0013137f89 */ /* 0x000e2800000e0000 */
[----:B------:R2:W3:Y:S01]  /*f7d0*/  SHFL.IDX PT, R14, R18, 0x5, 0x181f ;  /* 0x00b81f00120e7f89 */ /* 0x0004e200000e0000 */
[----:B-1----:R-:W-:Y:S01]  /*f7e0*/  IMAD.X R3, RZ, RZ, R3, P0 ;  /* 0x000000ffff037224 */ /* 0x002fe200000e0603 */
[----:B------:R-:W-:-:S13]  /*f7f0*/  ISETP.LT.OR P0, PT, R8, 0x41, P3 ;  /* 0x000000410800780c */ /* 0x000fda0001f01670 */
[----:B------:R2:W-:Y:S01]  /*f800*/  LDGSTS.E.BYPASS.LTC128B.128 [R7+0x2400], desc[UR36][R2.64], !P0 ;  /* 0x0240000002077fae */ /* 0x0005e2000c101d64 */
[----:B------:R-:W-:-:S13]  /*f810*/  ISETP.LT.OR P0, PT, R8, 0x41, P2 ;  /* 0x000000410800780c */ /* 0x000fda0001701670 */
[----:B------:R2:W-:Y:S01]  /*f820*/  LDGSTS.E.BYPASS.LTC128B.128 [R7+0x5400], desc[UR36][R2.64+0x80], !P0 ;  /* 0x0540008002077fae */ /* 0x0005e2000c101d64 */
[----:B------:R-:W-:-:S13]  /*f830*/  ISETP.LT.OR P0, PT, R8, 0x41, P1 ;  /* 0x000000410800780c */ /* 0x000fda0000f01670 */
[----:B0--3--:R2:W-:Y:S02]  /*f840*/  LDGSTS.E.BYPASS.LTC128B.128 [R7+0x8400], desc[UR36][R2.64+0x100], !P0 ;  /* 0x0840010002077fae */ /* 0x0095e4000c101d64 */
.L_x_5663:
[----:B0-2---:R-:W-:Y:S01]  /*f850*/  IADD3 R2, P0, R14, R4, RZ ;  /* 0x000000040e027210 */ /* 0x005fe20007f1e0ff */
        /* <DEDUP_REMOVED lines=19> */
[----:B------:R-:W-:Y:S01]  /*f990*/  ULDC.64 UR4, c[0x0][0x330] ;  /* 0x0000cc0000047ab9 */ /* 0x000fe20000000a00 */
[----:B------:R-:W-:Y:S02]  /*f9a0*/  NOP ;  /* 0x0000000000007918 */ /* 0x000fe40000000000 */
[----:B------:R-:W-:Y:S02]  /*f9b0*/  IMAD.IADD R3, R3, 0x1, R25 ;  /* 0x0000000103037824 */ /* 0x000fe400078e0219 */
[----:B------:R-:W-:Y:S02]  /*f9c0*/  IMAD R5, R28, UR4, RZ ;  /* 0x000000041c057c24 */ /* 0x000fe4000f8e02ff */
[----:B------:R-:W-:-:S04]  /*f9d0*/  IMAD.WIDE.U32 R2, R22, UR4, R2 ;  /* 0x0000000416027c25 */ /* 0x000fc8000f8e0002 */
[----:B------:R-:W-:Y:S01]  /*f9e0*/  IMAD R5, R22, UR5, R5 ;  /* 0x0000000516057c24 */ /* 0x000fe2000f8e0205 */
[----:B------:R-:W-:Y:S02]  /*f9f0*/  ULDC.64 UR4, c[0x0][0x318] ;  /* 0x0000c60000047ab9 */ /* 0x000fe40000000a00 */
[----:B------:R-:W-:Y:S01]  /*fa00*/  LEA R18, P0, R2, UR4, 0x1 ;  /* 0x0000000402127c11 */ /* 0x000fe2000f8008ff */
[----:B------:R-:W-:-:S05]  /*fa10*/  IMAD.IADD R3, R5, 0x1, R3 ;  /* 0x0000000105037824 */ /* 0x000fca00078e0203 */
[----:B------:R-:W-:Y:S02]  /*fa20*/  LEA.HI.X R19, R2, UR5, R3, 0x1, P0 ;  /* 0x0000000502137c11 */ /* 0x000fe400080f0c03 */
[----:B------:R-:W-:-:S13]  /*fa30*/  PLOP3.LUT P0, PT, PT, PT, PT, 0x80, 0x0 ;  /* 0x000000000000781c */ /* 0x000fda0003f0f070 */
.L_x_5570:
        /* <DEDUP_REMOVED lines=10> */
.L_x_5571:
[C---:B------:R-:W-:Y:S01]  /*fae0*/  ISETP.GT.AND P0, PT, R24.reuse, RZ, PT ;  /* 0x000000ff1800720c */ /* 0x040fe20003f04270 */
[----:B------:R1:W-:Y:S01]  /*faf0*/  SYNCS.ARRIVE.TRANS64.A1T0 RZ, [R6+URZ+0x30850], RZ ;  /* 0x030850ff06ff79a7 */ /* 0x0003e2000810003f */
[----:B------:R-:W-:Y:S01]  /*fb00*/  VIADD R8, R24, 0xffffffff ;  /* 0xffffffff18087836 */ /* 0x000fe20000000000 */
[----:B------:R-:W-:Y:S01]  /*fb10*/  MOV R20, R26 ;  /* 0x0000001a00147202 */ /* 0x000fe20000000f00 */
[----:B------:R-:W-:Y:S02]  /*fb20*/  IMAD.MOV.U32 R9, RZ, RZ, R23 ;  /* 0x000000ffff097224 */ /* 0x000fe400078e0017 */
[----:B------:R-:W-:-:S07]  /*fb30*/  IMAD.MOV.U32 R27, RZ, RZ, R24 ;  /* 0x000000ffff1b7224 */ /* 0x000fce00078e0018 */
[----:B-1----:R-:W-:Y:S05]  /*fb40*/  @P0 BRA `(.L_x_5572) ;  /* 0xfffffff000200947 */ /* 0x002fea000383ffff */
[----:B------:R-:W-:Y:S05]  /*fb50*/  BSYNC B0 ;  /* 0x0000000000007941 */ /* 0x000fea0003800000 */
.L_x_5559:
        /* <DEDUP_REMOVED lines=17> */
.L_x_5574:
[----:B------:R-:W-:Y:S05]  /*fc70*/  BSYNC B0 ;  /* 0x0000000000007941 */ /* 0x000fea0003800000 */
.L_x_5573:
[----:B------:R-:W-:-:S13]  /*fc80*/  LOP3.LUT P0, RZ, R16, 0x80, RZ, 0xc0, !PT ;  /* 0x0000008010ff7812 */ /* 0x000fda000780c0ff */
[----:B------:R-:W-:Y:S05]  /*fc90*/  @!P0 BRA `(.L_x_5575) ;  /* 0x0000000000048947 */ /* 0x000fea0003800000 */
[----:B------:R-:W-:Y:S01]  /*fca0*/  BPT.TRAP 0x1 ;  /* 0x000000040000795c */ /* 0x000fe20000300000 */
.L_x_5575:
[----:B------:R-:W-:Y:S01]  /*fcb0*/  LEA R4, R23, R17, 0x3 ;  /* 0x0000001117047211 */ /* 0x000fe200078e18ff */
[----:B------:R-:W-:Y:S01]  /*fcc0*/  IMAD.MOV.U32 R5, RZ, RZ, -0x60 ;  /* 0xffffffa0ff057424 */ /* 0x000fe200078e00ff */
[----:B------:R-:W-:Y:S01]  /*fcd0*/  SHF.L.U32 R3, R26, 0x1f, RZ ;  /* 0x0000001f1a037819 */ /* 0x000fe200000006ff */
[----:B------:R-:W-:Y:S02]  /*fce0*/  BSSY B0, `(.L_x_5576) ;  /* 0x0000004000007945 */ /* 0x000fe40003800000 */
[----:B------:R-:W-:Y:S01]  /*fcf0*/  IMAD R5, R24, R5, UR38 ;  /* 0x0000002618057e24 */ /* 0x000fe2000f8e0205 */
[----:B------:R-:W0:Y:S02]  /*fd00*/  SYNCS.PHASECHK.TRANS64.TRYWAIT P0, [R4+URZ+0x30860], R3 ;  /* 0x03086003040075a7 */ /* 0x000e24000800017f */
[----:B0-----:R-:W-:Y:S05]  /*fd10*/  @!P0 BRA `(.L_x_5577) ;  /* 0x00000030002c8947 */ /* 0x001fea0003800000 */
.L_x_5664:
[----:B------:R-:W-:Y:S05]  /*fd20*/  BSYNC B0 ;  /* 0x0000000000007941 */ /* 0x000fea0003800000 */
.L_x_5576:
        /* <DEDUP_REMOVED lines=14> */
[----:B------:R-:W-:Y:S02]  /*fe10*/  ISETP.LT.OR P0, PT, R5, 0x1, P4 ;  /* 0x000000010500780c */ /* 0x000fe40002701670 */
[----:B------:R-:W-:-:S11]  /*fe20*/  LEA R0, R8, R17, 0x1 ;  /* 0x0000001108007211 */ /* 0x000fd600078e08ff */
        /* <DEDUP_REMOVED lines=36> */
[----:B------:R0:W2:Y:S02]  /*10070*/  SHFL.IDX PT, R14, R18, 0x5, 0x181f ;  /* 0x00b81f00120e7f89 */ /* 0x0000a400000e0000 */
[----:B-1----:R-:W-:Y:S02]  /*10080*/  IADD3.X R3, RZ, R7, RZ, P0, !PT ;  /* 0x00000007ff037210 */ /* 0x002fe400007fe4ff */
[----:B------:R-:W-:Y:S01]  /*10090*/  ISETP.LT.OR P0, PT, R5, 0x41, P4 ;  /* 0x000000410500780c */ /* 0x000fe20002701670 */
[----:B------:R0:W1:-:S12]  /*100a0*/  SHFL.IDX PT, R7, R19, 0x5, 0x181f ;  /* 0x00b81f0013077f89 */ /* 0x00005800000e0000 */
[----:B------:R0:W-:Y:S01]  /*100b0*/  LDGSTS.E.BYPASS.LTC128B.128 [R0+0x2400], desc[UR36][R2.64], !P0 ;  /* 0x0240000002007fae */ /* 0x0001e2000c101d64 */
[----:B------:R-:W-:-:S13]  /*100c0*/  ISETP.LT.OR P0, PT, R5, 0x41, P3 ;  /* 0x000000410500780c */ /* 0x000fda0001f01670 */
[----:B------:R0:W-:Y:S01]  /*100d0*/  LDGSTS.E.BYPASS.LTC128B.128 [R0+0x5400], desc[UR36][R2.64+0x80], !P0 ;  /* 0x0540008002007fae */ /* 0x0001e2000c101d64 */
[----:B------:R-:W-:-:S13]  /*100e0*/  ISETP.LT.OR P0, PT, R5, 0x41, P1 ;  /* 0x000000410500780c */ /* 0x000fda0000f01670 */
[----:B-12---:R0:W-:Y:S02]  /*100f0*/  LDGSTS.E.BYPASS.LTC128B.128 [R0+0x8400], desc[UR36][R2.64+0x100], !P0 ;  /* 0x0840010002007fae */ /* 0x0061e4000c101d64 */
.L_x_5678:
        /* <DEDUP_REMOVED lines=13> */
.L_x_5579:
        /* <DEDUP_REMOVED lines=10> */
.L_x_5580:
[----:B------:R1:W-:Y:S01]  /*10270*/  SYNCS.ARRIVE.TRANS64.A1T0 RZ, [R4+URZ+0x30850], RZ ;  /* 0x030850ff04ff79a7 */ /* 0x0003e2000810003f */
[----:B------:R-:W-:-:S05]  /*10280*/  VIADD R23, R23, 0x1 ;  /* 0x0000000117177836 */ /* 0x000fca0000000000 */
[----:B------:R-:W-:-:S04]  /*10290*/  ISETP.NE.AND P0, PT, R23, 0x2, PT ;  /* 0x000000021700780c */ /* 0x000fc80003f05270 */
[----:B0-----:R-:W-:Y:S02]  /*102a0*/  SEL R3, RZ, 0x1, P0 ;  /* 0x00000001ff037807 */ /* 0x001fe40000000000 */
[----:B------:R-:W-:Y:S02]  /*102b0*/  SEL R23, R23, RZ, P0 ;  /* 0x000000ff17177207 */ /* 0x000fe40000000000 */
[----:B-1----:R-:W-:-:S07]  /*102c0*/  LOP3.LUT R26, R26, R3, RZ, 0x3c, !PT ;  /* 0x000000031a1a7212 */ /* 0x002fce00078e3cff */
.L_x_5540:
[----:B------:R-:W-:Y:S05]  /*102d0*/  BSYNC B7 ;  /* 0x0000000000077941 */ /* 0x000fea0003800000 */
.L_x_5538:
        /* <DEDUP_REMOVED lines=11> */
.L_x_5581:
[----:B------:R-:W-:-:S03]  /*10390*/  UMOV UR4, 0xffffffff ;  /* 0xffffffff00047882 */ /* 0x000fc60000000000 */
[----:B------:R-:W-:Y:S05]  /*103a0*/  BRA.DIV UR4, `(.L_x_5583) ;  /* 0x0000003204cc7947 */ /* 0x000fea000b800000 */
[----:B------:R0:W1:Y:S02]  /*103b0*/  SHFL.IDX PT, R14, R34, RZ, 0x1f ;  /* 0x00001fff220e7589 */ /* 0x00006400000e0000 */
.L_x_5681:
[----:B------:R-:W2:Y:S01]  /*103c0*/  @!P2 S2R R3, SR_CgaCtaId ;  /* 0x000000000003a919 */ /* 0x000ea20000008800 */
[----:B------:R-:W-:Y:S05]  /*103d0*/  WARPSYNC.ALL ;  /* 0x0000000000007948 */ /* 0x000fea0003800000 */
[----:B------:R-:W-:Y:S01]  /*103e0*/  BAR.SYNC.DEFER_BLOCKING 0x4, 0x180 ;  /* 0x0106000000007b1d */ /* 0x000fe20000010000 */
[----:B------:R-:W-:-:S04]  /*103f0*/  @!P2 MOV R0, 0x400 ;  /* 0x000004000000a802 */ /* 0x000fc80000000f00 */
[----:B--2---:R-:W-:-:S05]  /*10400*/  @!P2 LEA R17, R3, R0, 0x18 ;  /* 0x000000000311a211 */ /* 0x004fca00078ec0ff */
[----:B------:R0:W-:Y:S02]  /*10410*/  @!P2 STS [R17+0x308d0], R34 ;  /* 0x0308d0221100a388 */ /* 0x0001e40000000800 */
[----:B01----:R-:W-:Y:S01]  /*10420*/  MOV R34, R14 ;  /* 0x0000000e00227202 */ /* 0x003fe20000000f00 */
[----:B------:R-:W-:Y:S06]  /*10430*/  BAR.ARV 0x5, 0x180 ;  /* 0x0146000000007b1d */ /* 0x000fec0000002000 */
.L_x_5582:
[----:B------:R-:W-:Y:S02]  /*10440*/  ULDC UR4, c[0x0][0xc38] ;  /* 0x00030e0000047ab9 */ /* 0x000fe40000000800 */
[----:B-1----:R-:W-:-:S13]  /*10450*/  ISETP.GE.AND P0, PT, R34, UR4, PT ;  /* 0x0000000422007c0c */ /* 0x002fda000bf06270 */
[----:B------:R-:W-:Y:S05]  /*10460*/  @!P0 BRA `(.L_x_5584) ;  /* 0xffffffc400948947 */ /* 0x000fea000383ffff */
.L_x_5535:
        /* <DEDUP_REMOVED lines=12> */
.L_x_5682:
[----:B------:R-:W-:Y:S05]  /*10530*/  BSYNC B0 ;  /* 0x0000000000007941 */ /* 0x000fea0003800000 */
.L_x_5585:
[----:B------:R-:W-:-:S03]  /*10540*/  UMOV UR4, 0xffffffff ;  /* 0xffffffff00047882 */ /* 0x000fc60000000000 */
[----:B------:R-:W-:Y:S05]  /*10550*/  BRA.DIV UR4, `(.L_x_5587) ;  /* 0x00000032049c7947 */ /* 0x000fea000b800000 */
[----:B-1----:R-:W1:Y:S02]  /*10560*/  S2R R0, SR_TID.X ;  /* 0x0000000000007919 */ /* 0x002e640000002100 */
[----:B-1----:R-:W-:-:S04]  /*10570*/  SHF.R.U32.HI R0, RZ, 0x5, R0 ;  /* 0x00000005ff007819 */ /* 0x002fc80000011600 */
[----:B------:R-:W-:-:S05]  /*10580*/  LOP3.LUT R0, R0, 0x3, RZ, 0xc0, !PT ;  /* 0x0000000300007812 */ /* 0x000fca00078ec0ff */
[----:B------:R1:W2:Y:S02]  /*10590*/  SHFL.IDX PT, R14, R0, RZ, 0x1f ;  /* 0x00001fff000e7589 */ /* 0x0002a400000e0000 */
.L_x_5685:
[----:B--2---:R-:W-:Y:S01]  /*105a0*/  ISETP.NE.AND P0, PT, R14, RZ, PT ;  /* 0x000000ff0e00720c */ /* 0x004fe20003f05270 */
[----:B------:R-:W-:-:S12]  /*105b0*/  BSSY B0, `(.L_x_5588) ;  /* 0x0000026000007945 */ /* 0x000fd80003800000 */
[----:B------:R-:W-:Y:S05]  /*105c0*/  @P0 BRA `(.L_x_5589) ;  /* 0x0000000000900947 */ /* 0x000fea0003800000 */
[----:B------:R-:W-:-:S03]  /*105d0*/  UMOV UR4, 0xffffffff ;  /* 0xffffffff00047882 */ /* 0x000fc60000000000 */
[----:B------:R-:W-:Y:S05]  /*105e0*/  BRA.DIV UR4, `(.L_x_5590) ;  /* 0x0000003204ac7947 */ /* 0x000fea000b800000 */
[----:B------:R-:W-:-:S13]  /*105f0*/  ELECT P6, URZ, PT ;  /* 0x00000000003f782f */ /* 0x000fda00038c0000 */
.L_x_5688:
        /* <DEDUP_REMOVED lines=8> */
.L_x_5591:
[C---:B------:R-:W-:Y:S01]  /*10680*/  LEA R5, R23.reuse, R4, 0x3 ;  /* 0x0000000417057211 */ /* 0x040fe200078e18ff */
[----:B------:R-:W-:Y:S01]  /*10690*/  VIADD R23, R23, 0x1 ;  /* 0x0000000117177836 */ /* 0x000fe20000000000 */
[----:B------:R-:W-:-:S04]  /*106a0*/  SHF.L.U32 R0, R26, 0x1f, RZ ;  /* 0x0000001f1a007819 */ /* 0x000fc800000006ff */
[----:B------:R-:W1:Y:S01]  /*106b0*/  SYNCS.PHASECHK.TRANS64.TRYWAIT P1, [R5+URZ+0x30840], R0 ;  /* 0x03084000050075a7 */ /* 0x000e62000802017f */
[----:B------:R-:W-:-:S04]  /*106c0*/  ISETP.NE.AND P2, PT, R23, 0x2, PT ;  /* 0x000000021700780c */ /* 0x000fc80003f45270 */
[----:B------:R-:W-:Y:S01]  /*106d0*/  SEL R3, RZ, 0x1, P2 ;  /* 0x00000001ff037807 */ /* 0x000fe20001000000 */
[----:B-1----:R-:W-:Y:S08]  /*106e0*/  @!P1 BRA `(.L_x_5592) ;  /* 0x00000030008c9947 */ /* 0x002ff00003800000 */
.L_x_5689:
[----:B------:R-:W-:Y:S02]  /*106f0*/  SEL R23, R23, RZ, P2 ;  /* 0x000000ff17177207 */ /* 0x000fe40001000000 */
[----:B------:R-:W-:Y:S01]  /*10700*/  LOP3.LUT R2, R26, R3, RZ, 0x3c, !PT ;  /* 0x000000031a027212 */ /* 0x000fe200078e3cff */
[----:B------:R-:W-:Y:S06]  /*10710*/  @!P0 BRA `(.L_x_5593) ;  /* 0x0000000000048947 */ /* 0x000fec0003800000 */
[----:B------:R-:W-:Y:S01]  /*10720*/  BPT.TRAP 0x1 ;  /* 0x000000040000795c */ /* 0x000fe20000300000 */
.L_x_5593:
[----:B------:R-:W-:Y:S01]  /*10730*/  IMAD R23, R23, 0x8, R4 ;  /* 0x0000000817177824 */ /* 0x000fe200078e0204 */
[----:B------:R-:W-:-:S04]  /*10740*/  SHF.L.U32 R2, R2, 0x1f, RZ ;  /* 0x0000001f02027819 */ /* 0x000fc800000006ff */
[----:B------:R-:W2:Y:S02]  /*10750*/  SYNCS.PHASECHK.TRANS64.TRYWAIT P1, [R23+URZ+0x30840], R2 ;  /* 0x03084002170075a7 */ /* 0x000ea4000802017f */
[----:B--2---:R-:W-:Y:S05]  /*10760*/  @!P1 BRA `(.L_x_5594) ;  /* 0x0000003000809947 */ /* 0x004fea0003800000 */
.L_x_5690:
[----:B------:R-:W-:Y:S05]  /*10770*/  @!P0 BRA `(.L_x_5595) ;  /* 0x0000000000048947 */ /* 0x000fea0003800000 */
[----:B------:R-:W-:Y:S01]  /*10780*/  BPT.TRAP 0x1 ;  /* 0x000000040000795c */ /* 0x000fe20000300000 */
.L_x_5595:
[----:B------:R-:W3:Y:S02]  /*10790*/  SYNCS.PHASECHK.TRANS64.TRYWAIT P1, [R5+URZ+0x30860], R0 ;  /* 0x03086000050075a7 */ /* 0x000ee4000802017f */
[----:B---3--:R-:W-:Y:S05]  /*107a0*/  @!P1 BRA `(.L_x_5596) ;  /* 0x0000003000849947 */ /* 0x008fea0003800000 */
.L_x_5691:
[----:B------:R-:W-:Y:S05]  /*107b0*/  @!P0 BRA `(.L_x_5597) ;  /* 0x0000000000048947 */ /* 0x000fea0003800000 */
[----:B------:R-:W-:Y:S01]  /*107c0*/  BPT.TRAP 0x1 ;  /* 0x000000040000795c */ /* 0x000fe20000300000 */
.L_x_5597:
[----:B----4-:R4:W0:Y:S02]  /*107d0*/  SYNCS.PHASECHK.TRANS64.TRYWAIT P0, [R23+URZ+0x30860], R2 ;  /* 0x03086002170075a7 */ /* 0x010824000800017f */
[----:B0-----:R-:W-:Y:S05]  /*107e0*/  @!P0 NANOSLEEP.SYNCS 0x989680 ;  /* 0x009896800000895d */ /* 0x001fea0003900000 */
[----:B------:R-:W0:Y:S02]  /*107f0*/  @!P0 SYNCS.PHASECHK.TRANS64 P0, [R23+URZ+0x30860], R2 ;  /* 0x03086002170085a7 */ /* 0x000e24000800007f */
[----:B0-----:R-:W-:Y:S05]  /*10800*/  @!P0 BRA `(.L_x_5597) ;  /* 0xfffffffc00f08947 */ /* 0x001fea000383ffff */
.L_x_5589:
[----:B------:R-:W-:Y:S05]  /*10810*/  BSYNC B0 ;  /* 0x0000000000007941 */ /* 0x000fea0003800000 */
.L_x_5588:
[----:B------:R-:W-:Y:S05]  /*10820*/  EXIT ;  /* 0x000000000000794d */ /* 0x000fea0003800000 */
.L_x_5482:
[----:B0-----:R-:W-:-:S04]  /*10830*/  IMAD.U32 R3, RZ, RZ, UR40 ;  /* 0x00000028ff037e24 */ /* 0x001fc8000f8e00ff */
[----:B------:R0:W1:Y:S03]  /*10840*/  SYNCS.PHASECHK.TRANS64.TRYWAIT P1, [R3+URZ+0x30800], R0 ;  /* 0x03080000030075a7 */ /* 0x000066000802017f */
[----:B-1----:R-:W-:Y:S05]  /*10850*/  @!P1 NANOSLEEP.SYNCS 0x989680 ;  /* 0x009896800000995d */ /* 0x002fea0003900000 */
[----:B------:R-:W1:Y:S02]  /*10860*/  @!P1 SYNCS.PHASECHK.TRANS64 P1, [R3+URZ+0x30800], R0 ;  /* 0x03080000030095a7 */ /* 0x000e64000802007f */
[----:B-1----:R-:W-:Y:S05]  /*10870*/  @!P1 BRA `(.L_x_5482) ;  /* 0xfffffffc00ec9947 */ /* 0x002fea000383ffff */
[----:B------:R-:W-:Y:S05]  /*10880*/  BRA `(.L_x_5598) ;  /* 0xffffff0c00d07947 */ /* 0x000fea000383ffff */
.L_x_5486:
[----:B-1----:R1:W2:Y:S02]  /*10890*/  SYNCS.PHASECHK.TRANS64.TRYWAIT P1, [R0+URZ+0x30830], R3 ;  /* 0x03083003000075a7 */ /* 0x0022a4000802017f */
[----:B--2---:R-:W-:Y:S05]  /*108a0*/  @!P1 NANOSLEEP.SYNCS 0x989680 ;  /* 0x009896800000995d */ /* 0x004fea0003900000 */
[----:B------:R-:W2:Y:S02]  /*108b0*/  @!P1 SYNCS.PHASECHK.TRANS64 P1, [R0+URZ+0x30830], R3 ;  /* 0x03083003000095a7 */ /* 0x000ea4000802007f */
[----:B--2---:R-:W-:Y:S05]  /*108c0*/  @!P1 BRA `(.L_x_5486) ;  /* 0xfffffffc00f09947 */ /* 0x004fea000383ffff */
[----:B------:R-:W-:Y:S05]  /*108d0*/  BRA `(.L_x_5485) ;  /* 0xffffff0c00ec7947 */ /* 0x000fea000383ffff */
.L_x_5492:
[----:B-1----:R-:W-:-:S04]  /*108e0*/  MOV R12, UR8 ;  /* 0x00000008000c7c02 */ /* 0x002fc80008000f00 */
[----:B------:R1:W2:Y:S03]  /*108f0*/  SYNCS.PHASECHK.TRANS64.TRYWAIT P1, [R12+URZ+0x30830], R11 ;  /* 0x0308300b0c0075a7 */ /* 0x0002a6000802017f */
[----:B--2---:R-:W-:Y:S05]  /*10900*/  @!P1 NANOSLEEP.SYNCS 0x989680 ;  /* 0x009896800000995d */ /* 0x004fea0003900000 */
[----:B------:R-:W2:Y:S02]  /*10910*/  @!P1 SYNCS.PHASECHK.TRANS64 P1, [R12+URZ+0x30830], R11 ;  /* 0x0308300b0c0095a7 */ /* 0x000ea4000802007f */
[----:B--2---:R-:W-:Y:S05]  /*10920*/  @!P1 BRA `(.L_x_5492) ;  /* 0xfffffffc00ec9947 */ /* 0x004fea000383ffff */
[----:B------:R-:W-:Y:S05]  /*10930*/  BRA `(.L_x_5491) ;  /* 0xffffff3400f07947 */ /* 0x000fea000383ffff */
.L_x_5496:
[----:B01----:R-:W-:-:S04]  /*10940*/  IMAD.U32 R11, RZ, RZ, UR9 ;  /* 0x00000009ff0b7e24 */ /* 0x003fc8000f8e00ff */
[----:B------:R0:W1:Y:S03]  /*10950*/  SYNCS.PHASECHK.TRANS64.TRYWAIT P1, [R11+URZ+0x30850], R0 ;  /* 0x030850000b0075a7 */ /* 0x000066000802017f */
[----:B-1----:R-:W-:Y:S05]  /*10960*/  @!P1 NANOSLEEP.SYNCS 0x989680 ;  /* 0x009896800000995d */ /* 0x002fea0003900000 */
[----:B------:R-:W1:Y:S02]  /*10970*/  @!P1 SYNCS.PHASECHK.TRANS64 P1, [R11+URZ+0x30850], R0 ;  /* 0x030850000b0095a7 */ /* 0x000e64000802007f */
[----:B-1----:R-:W-:Y:S05]  /*10980*/  @!P1 BRA `(.L_x_5496) ;  /* 0xfffffffc00ec9947 */ /* 0x002fea000383ffff */
[----:B------:R-:W-:Y:S05]  /*10990*/  BRA `(.L_x_5495) ;  /* 0xffffff4000b87947 */ /* 0x000fea000383ffff */
.L_x_5504:
[----:B-1----:R-:W-:-:S04]  /*109a0*/  IMAD.U32 R12, RZ, RZ, UR8 ;  /* 0x00000008ff0c7e24 */ /* 0x002fc8000f8e00ff */
[----:B------:R1:W2:Y:S03]  /*109b0*/  SYNCS.PHASECHK.TRANS64.TRYWAIT P1, [R12+URZ+0x30830], R11 ;  /* 0x0308300b0c0075a7 */ /* 0x0002a6000802017f */
[----:B--2---:R-:W-:Y:S05]  /*109c0*/  @!P1 NANOSLEEP.SYNCS 0x989680 ;  /* 0x009896800000995d */ /* 0x004fea0003900000 */
[----:B------:R-:W2:Y:S02]  /*109d0*/  @!P1 SYNCS.PHASECHK.TRANS64 P1, [R12+URZ+0x30830], R11 ;  /* 0x0308300b0c0095a7 */ /* 0x000ea4000802007f */
[----:B--2---:R-:W-:Y:S05]  /*109e0*/  @!P1 BRA `(.L_x_5504) ;  /* 0xfffffffc00ec9947 */ /* 0x004fea000383ffff */
[----:B------:R-:W-:Y:S05]  /*109f0*/  BRA `(.L_x_5503) ;  /* 0xffffff6000e07947 */ /* 0x000fea000383ffff */
.L_x_5508:
[----:B01----:R-:W-:-:S04]  /*10a00*/  IMAD.U32 R11, RZ, RZ, UR8 ;  /* 0x00000008ff0b7e24 */ /* 0x003fc8000f8e00ff */
[----:B------:R0:W1:Y:S03]  /*10a10*/  SYNCS.PHASECHK.TRANS64.TRYWAIT P1, [R11+URZ+0x30850], R0 ;  /* 0x030850000b0075a7 */ /* 0x000066000802017f */
[----:B-1----:R-:W-:Y:S05]  /*10a20*/  @!P1 NANOSLEEP.SYNCS 0x989680 ;  /* 0x009896800000995d */ /* 0x002fea0003900000 */
[----:B------:R-:W1:Y:S02]  /*10a30*/  @!P1 SYNCS.PHASECHK.TRANS64 P1, [R11+URZ+0x30850], R0 ;  /* 0x030850000b0095a7 */ /* 0x000e64000802007f */
[----:B-1----:R-:W-:Y:S05]  /*10a40*/  @!P1 BRA `(.L_x_5508) ;  /* 0xfffffffc00ec9947 */ /* 0x002fea000383ffff */
[----:B------:R-:W-:Y:S05]  /*10a50*/  BRA `(.L_x_5507) ;  /* 0xffffff6c00a87947 */ /* 0x000fea000383ffff */
.L_x_5515:
[----:B-1----:R-:W-:-:S04]  /*10a60*/  MOV R5, UR5 ;  /* 0x0000000500057c02 */ /* 0x002fc80008000f00 */
[----:B------:R1:W2:Y:S03]  /*10a70*/  SYNCS.PHASECHK.TRANS64.TRYWAIT P1, [R5+URZ+0x30850], R0 ;  /* 0x03085000050075a7 */ /* 0x0002a6000802017f */
[----:B--2---:R-:W-:Y:S05]  /*10a80*/  @!P1 NANOSLEEP.SYNCS 0x989680 ;  /* 0x009896800000995d */ /* 0x004fea0003900000 */
[----:B------:R-:W2:Y:S02]  /*10a90*/  @!P1 SYNCS.PHASECHK.TRANS64 P1, [R5+URZ+0x30850], R0 ;  /* 0x03085000050095a7 */ /* 0x000ea4000802007f */
[----:B--2---:R-:W-:Y:S05]  /*10aa0*/  @!P1 BRA `(.L_x_5515) ;  /* 0xfffffffc00ec9947 */ /* 0x004fea000383ffff */
[----:B------:R-:W-:Y:S05]  /*10ab0*/  BRA `(.L_x_5514) ;  /* 0xffffff8c00407947 */ /* 0x000fea000383ffff */
.L_x_5546:
[----:B------:R-:W2:Y:S01]  /*10ac0*/  S2R R18, SR_TID.X ;  /* 0x0000000000127919 */ /* 0x000ea20000002100 */
[----:B------:R-:W-:Y:S01]  /*10ad0*/  IMAD.MOV.U32 R12, RZ, RZ, RZ ;  /* 0x000000ffff0c7224 */ /* 0x000fe200078e00ff */
[----:B------:R-:W-:Y:S01]  /*10ae0*/  MOV R15, 0xffffffff ;  /* 0xffffffff000f7802 */ /* 0x000fe20000000f00 */
[----:B------:R-:W-:Y:S01]  /*10af0*/  IMAD.MOV.U32 R11, RZ, RZ, 0x1f ;  /* 0x0000001fff0b7424 */ /* 0x000fe200078e00ff */
[----:B--2---:R-:W-:-:S04]  /*10b00*/  SHF.R.U32.HI R18, RZ, 0x5, R18 ;  /* 0x00000005ff127819 */ /* 0x004fc80000011612 */
[----:B------:R-:W-:-:S05]  /*10b10*/  LOP3.LUT R18, R18, 0x3, RZ, 0xc0, !PT ;  /* 0x0000000312127812 */ /* 0x000fca00078ec0ff */
[----:B------:R-:W-:-:S07]  /*10b20*/  IMAD.MOV.U32 R13, RZ, RZ, R18 ;  /* 0x000000ffff0d7224 */ /* 0x000fce00078e0012 */
[----:B01---5:R-:W-:Y:S05]  /*10b30*/  WARPSYNC.COLLECTIVE R15, `(.L_x_5599) ;  /* 0x000000000f087348 */ /* 0x023fea0003c00000 */
[----:B------:R2:W3:Y:S02]  /*10b40*/  SHFL.IDX P6, R14, R13, R12, R11 ;  /* 0x0000000c0d0e7389 */ /* 0x0004e400000c000b */
[----:B0123-5:R-:W-:Y:S01]  /*10b50*/  ENDCOLLECTIVE ;  /* 0x000000000000791b */ /* 0x02ffe20003800000 */
.L_x_5599:
[----:B------:R-:W-:Y:S05]  /*10b60*/  BRA `(.L_x_5600) ;  /* 0xffffffc800507947 */ /* 0x000fea000383ffff */
.L_x_5549:
[----:B0-----:R0:W1:Y:S02]  /*10b70*/  SYNCS.PHASECHK.TRANS64.TRYWAIT P0, [R0+URZ+0x30840], R3 ;  /* 0x03084003000075a7 */ /* 0x001064000800017f */
[----:B-1----:R-:W-:Y:S05]  /*10b80*/  @!P0 NANOSLEEP.SYNCS 0x989680 ;  /* 0x009896800000895d */ /* 0x002fea0003900000 */
[----:B------:R-:W1:Y:S02]  /*10b90*/  @!P0 SYNCS.PHASECHK.TRANS64 P0, [R0+URZ+0x30840], R3 ;  /* 0x03084003000085a7 */ /* 0x000e64000800007f */
[----:B-1----:R-:W-:Y:S05]  /*10ba0*/  @!P0 BRA `(.L_x_5549) ;  /* 0xfffffffc00f08947 */ /* 0x002fea000383ffff */
[----:B------:R-:W-:Y:S05]  /*10bb0*/  BRA `(.L_x_5601) ;  /* 0xffffffcc00547947 */ /* 0x000fea000383ffff */
.L_x_5550:
        /* <DEDUP_REMOVED lines=8> */
.L_x_5603:
[----:B------:R-:W-:Y:S05]  /*10c40*/  BSYNC B0 ;  /* 0x0000000000007941 */ /* 0x000fea0003800000 */
.L_x_5602:
        /* <DEDUP_REMOVED lines=9> */
.L_x_5604:
        /* <DEDUP_REMOVED lines=8> */
.L_x_5605:
        /* <DEDUP_REMOVED lines=12> */
.L_x_5606:
        /* <DEDUP_REMOVED lines=8> */
.L_x_5607:
[----:B------:R-:W-:-:S05]  /*10ea0*/  @P0 IMAD.X R21, RZ, RZ, R8, P1 ;  /* 0x000000ffff150224 */ /* 0x000fca00008e0608 */
[----:B------:R-:W-:-:S05]  /*10eb0*/  @P0 MOV R3, R21 ;  /* 0x0000001500030202 */ /* 0x000fca0000000f00 */
[----:B------:R-:W-:Y:S01]  /*10ec0*/  @!PT LDS RZ, [RZ] ;  /* 0x00000000fffff984 */ /* 0x000fe20000000800 */
[----:B------:R-:W-:Y:S01]  /*10ed0*/  @!PT LDS RZ, [RZ] ;  /* 0x00000000fffff984 */ /* 0x000fe20000000800 */
[----:B------:R-:W-:Y:S01]  /*10ee0*/  @!PT LDS RZ, [RZ] ;  /* 0x00000000fffff984 */ /* 0x000fe20000000800 */
        /* <DEDUP_REMOVED lines=9> */
.L_x_5608:
        /* <DEDUP_REMOVED lines=8> */
.L_x_5609:
        /* <DEDUP_REMOVED lines=14> */
.L_x_5610:
        /* <DEDUP_REMOVED lines=8> */
.L_x_5611:
        /* <DEDUP_REMOVED lines=14> */
.L_x_5612:
        /* <DEDUP_REMOVED lines=8> */
.L_x_5613:
        /* <DEDUP_REMOVED lines=9> */
[----:B------:R-:W-:-:S07]  /*11350*/  IMAD.MOV.U32 R8, RZ, RZ, R14 ;  /* 0x000000ffff087224 */ /* 0x000fce00078e000e */
[----:B0-----:R-:W-:Y:S05]  /*11360*/  WARPSYNC.COLLECTIVE R15, `(.L_x_5614) ;  /* 0x000000000f087348 */ /* 0x001fea0003c00000 */
[----:B------:R1:W2:Y:S02]  /*11370*/  SHFL.IDX P6, R14, R13, R12, R11 ;  /* 0x0000000c0d0e7389 */ /* 0x0002a400000c000b */
[----:B012---:R-:W-:Y:S01]  /*11380*/  ENDCOLLECTIVE ;  /* 0x000000000000791b */ /* 0x007fe20003800000 */
.L_x_5614:
[----:B------:R-:W-:Y:S05]  /*11390*/  BRA `(.L_x_5615) ;  /* 0xffffffc800ac7947 */ /* 0x000fea000383ffff */
.L_x_5555:
[----:B------:R-:W-:Y:S01]  /*113a0*/  IMAD.MOV.U32 R13, RZ, RZ, R5 ;  /* 0x000000ffff0d7224 */ /* 0x000fe200078e0005 */
[----:B------:R-:W-:Y:S01]  /*113b0*/  MOV R15, 0xffffffff ;  /* 0xffffffff000f7802 */ /* 0x000fe20000000f00 */
[----:B------:R-:W-:Y:S02]  /*113c0*/  IMAD.MOV.U32 R12, RZ, RZ, RZ ;  /* 0x000000ffff0c7224 */ /* 0x000fe400078e00ff */
[----:B------:R-:W-:Y:S02]  /*113d0*/  IMAD.MOV.U32 R11, RZ, RZ, 0x181f ;  /* 0x0000181fff0b7424 */ /* 0x000fe400078e00ff */
[----:B------:R-:W-:-:S07]  /*113e0*/  IMAD.U32 R3, RZ, RZ, UR44 ;  /* 0x0000002cff037e24 */ /* 0x000fce000f8e00ff */
[----:B------:R-:W-:Y:S05]  /*113f0*/  WARPSYNC.COLLECTIVE R15, `(.L_x_5616) ;  /* 0x000000000f087348 */ /* 0x000fea0003c00000 */
[----:B------:R0:W1:Y:S02]  /*11400*/  SHFL.IDX P6, R14, R13, R12, R11 ;  /* 0x0000000c0d0e7389 */ /* 0x00006400000c000b */
[----:B01----:R-:W-:Y:S01]  /*11410*/  ENDCOLLECTIVE ;  /* 0x000000000000791b */ /* 0x003fe20003800000 */
.L_x_5616:
[----:B------:R-:W-:-:S04]  /*11420*/  LEA R4, R3, R36, 0x7 ;  /* 0x0000002403047211 */ /* 0x000fc800078e38ff */
[C---:B------:R-:W-:Y:S01]  /*11430*/  ISETP.GE.AND P0, PT, R4.reuse, UR39, PT ;  /* 0x0000002704007c0c */ /* 0x040fe2000bf06270 */
[----:B------:R-:W-:Y:S02]  /*11440*/  VIADD R6, R4, 0x10 ;  /* 0x0000001004067836 */ /* 0x000fe40000000000 */
[----:B------:R-:W-:Y:S02]  /*11450*/  IMAD.MOV.U32 R13, RZ, RZ, R0 ;  /* 0x000000ffff0d7224 */ /* 0x000fe400078e0000 */
[----:B------:R-:W-:-:S08]  /*11460*/  IMAD.MOV.U32 R2, RZ, RZ, R14 ;  /* 0x000000ffff027224 */ /* 0x000fd000078e000e */
[----:B------:R-:W-:Y:S05]  /*11470*/  WARPSYNC.COLLECTIVE R15, `(.L_x_5617) ;  /* 0x000000000f087348 */ /* 0x000fea0003c00000 */
[----:B------:R0:W1:Y:S02]  /*11480*/  SHFL.IDX P6, R14, R13, R12, R11 ;  /* 0x0000000c0d0e7389 */ /* 0x00006400000c000b */
[----:B01----:R-:W-:Y:S01]  /*11490*/  ENDCOLLECTIVE ;  /* 0x000000000000791b */ /* 0x003fe20003800000 */
.L_x_5617:
        /* <DEDUP_REMOVED lines=8> */
.L_x_5618:
        /* <DEDUP_REMOVED lines=12> */
.L_x_5619:
        /* <DEDUP_REMOVED lines=8> */
.L_x_5620:
        /* <DEDUP_REMOVED lines=14> */
.L_x_5621:
        /* <DEDUP_REMOVED lines=8> */
.L_x_5622:
        /* <DEDUP_REMOVED lines=14> */
.L_x_5623:
        /* <DEDUP_REMOVED lines=8> */
.L_x_5624:
        /* <DEDUP_REMOVED lines=14> */
.L_x_5625:
        /* <DEDUP_REMOVED lines=8> */
.L_x_5626:
        /* <DEDUP_REMOVED lines=14> */
.L_x_5627:
        /* <DEDUP_REMOVED lines=8> */
.L_x_5628:
        /* <DEDUP_REMOVED lines=14> */
.L_x_5629:
        /* <DEDUP_REMOVED lines=8> */
.L_x_5630:
        /* <DEDUP_REMOVED lines=12> */
.L_x_5631:
[----:B------:R-:W-:Y:S05]  /*11e00*/  BRA `(.L_x_5632) ;  /* 0xffffffc800d07947 */ /* 0x000fea000383ffff */
.L_x_5558:
[----:B0-----:R0:W1:Y:S02]  /*11e10*/  SYNCS.PHASECHK.TRANS64.TRYWAIT P0, [R17+URZ+0x30820], R0 ;  /* 0x03082000110075a7 */ /* 0x001064000800017f */
[----:B-1----:R-:W-:Y:S05]  /*11e20*/  @!P0 NANOSLEEP.SYNCS 0x989680 ;  /* 0x009896800000895d */ /* 0x002fea0003900000 */
[----:B------:R-:W1:Y:S02]  /*11e30*/  @!P0 SYNCS.PHASECHK.TRANS64 P0, [R17+URZ+0x30820], R0 ;  /* 0x03082000110085a7 */ /* 0x000e64000800007f */
[----:B-1----:R-:W-:Y:S05]  /*11e40*/  @!P0 BRA `(.L_x_5558) ;  /* 0xfffffffc00f08947 */ /* 0x002fea000383ffff */
[----:B------:R-:W-:Y:S05]  /*11e50*/  BRA `(.L_x_5633) ;  /* 0xffffffcc00347947 */ /* 0x000fea000383ffff */
.L_x_5562:
[----:B0-----:R0:W1:Y:S02]  /*11e60*/  SYNCS.PHASECHK.TRANS64.TRYWAIT P0, [R6+URZ+0x30840], R3 ;  /* 0x03084003060075a7 */ /* 0x001064000800017f */
[----:B-1----:R-:W-:Y:S05]  /*11e70*/  @!P0 NANOSLEEP.SYNCS 0x989680 ;  /* 0x009896800000895d */ /* 0x002fea0003900000 */
[----:B------:R-:W1:Y:S02]  /*11e80*/  @!P0 SYNCS.PHASECHK.TRANS64 P0, [R6+URZ+0x30840], R3 ;  /* 0x03084003060085a7 */ /* 0x000e64000800007f */
[----:B-1----:R-:W-:Y:S05]  /*11e90*/  @!P0 BRA `(.L_x_5562) ;  /* 0xfffffffc00f08947 */ /* 0x002fea000383ffff */
[----:B------:R-:W-:Y:S05]  /*11ea0*/  BRA `(.L_x_5634) ;  /* 0xffffffcc00f47947 */ /* 0x000fea000383ffff */
.L_x_5563:
        /* <DEDUP_REMOVED lines=8> */
.L_x_5636:
[----:B------:R-:W-:Y:S05]  /*11f30*/  BSYNC B1 ;  /* 0x0000000000017941 */ /* 0x000fea0003800000 */
.L_x_5635:
[----:B------:R-:W-:Y:S01]  /*11f40*/  MOV R13, R7 ;  /* 0x00000007000d7202 */ /* 0x000fe20000000f00 */
[----:B------:R-:W-:Y:S01]  /*11f50*/  IMAD.MOV.U32 R12, RZ, RZ, RZ ;  /* 0x000000ffff0c7224 */ /* 0x000fe200078e00ff */
[----:B------:R-:W-:Y:S01]  /*11f60*/  SHF.L.U32 R4, R37, 0x1, RZ ;  /* 0x0000000125047819 */ /* 0x000fe200000006ff */
[----:B------:R-:W-:Y:S02]  /*11f70*/  IMAD.MOV.U32 R11, RZ, RZ, 0x181f ;  /* 0x0000181fff0b7424 */ /* 0x000fe400078e00ff */
[----:B------:R-:W-:Y:S02]  /*11f80*/  IMAD.MOV.U32 R15, RZ, RZ, -0x1 ;  /* 0xffffffffff0f7424 */ /* 0x000fe400078e00ff */
[----:B------:R-:W-:Y:S02]  /*11f90*/  IMAD.MOV.U32 R3, RZ, RZ, R14 ;  /* 0x000000ffff037224 */ /* 0x000fe400078e000e */
[----:B------:R-:W-:-:S07]  /*11fa0*/  IMAD R8, R8, 0x2, R17 ;  /* 0x0000000208087824 */ /* 0x000fce00078e0211 */
[----:B------:R-:W-:Y:S05]  /*11fb0*/  WARPSYNC.COLLECTIVE R15, `(.L_x_5637) ;  /* 0x000000000f087348 */ /* 0x000fea0003c00000 */
[----:B------:R0:W1:Y:S02]  /*11fc0*/  SHFL.IDX P6, R14, R13, R12, R11 ;  /* 0x0000000c0d0e7389 */ /* 0x00006400000c000b */
[----:B01----:R-:W-:Y:S01]  /*11fd0*/  ENDCOLLECTIVE ;  /* 0x000000000000791b */ /* 0x003fe20003800000 */
.L_x_5637:
[----:B------:R-:W-:Y:S01]  /*11fe0*/  IMAD.MOV.U32 R13, RZ, RZ, R10 ;  /* 0x000000ffff0d7224 */ /* 0x000fe200078e000a */
[----:B------:R-:W-:Y:S02]  /*11ff0*/  MOV R12, 0x1 ;  /* 0x00000001000c7802 */ /* 0x000fe40000000f00 */
[----:B------:R-:W-:-:S13]  /*12000*/  IADD3 R2, P0, R14, R4, RZ ;  /* 0x000000040e027210 */ /* 0x000fda0007f1e0ff */
[----:B------:R-:W-:Y:S05]  /*12010*/  WARPSYNC.COLLECTIVE R15, `(.L_x_5638) ;  /* 0x000000000f087348 */ /* 0x000fea0003c00000 */
[----:B------:R0:W1:Y:S02]  /*12020*/  SHFL.IDX P6, R14, R13, R12, R11 ;  /* 0x0000000c0d0e7389 */ /* 0x00006400000c000b */
[----:B01----:R-:W-:Y:S01]  /*12030*/  ENDCOLLECTIVE ;  /* 0x000000000000791b */ /* 0x003fe20003800000 */
.L_x_5638:
        /* <DEDUP_REMOVED lines=12> */
.L_x_5639:
[----:B------:R-:W-:Y:S01]  /*12100*/  MOV R13, R10 ;  /* 0x0000000a000d7202 */ /* 0x000fe20000000f00 */
[----:B------:R-:W-:Y:S01]  /*12110*/  IMAD.MOV.U32 R12, RZ, RZ, 0x2 ;  /* 0x00000002ff0c7424 */ /* 0x000fe200078e00ff */
[----:B------:R-:W-:-:S13]  /*12120*/  IADD3 R2, P0, R14, R4, RZ ;  /* 0x000000040e027210 */ /* 0x000fda0007f1e0ff */
[----:B------:R-:W-:Y:S05]  /*12130*/  WARPSYNC.COLLECTIVE R15, `(.L_x_5640) ;  /* 0x000000000f087348 */ /* 0x000fea0003c00000 */
[----:B------:R0:W1:Y:S02]  /*12140*/  SHFL.IDX P6, R14, R13, R12, R11 ;  /* 0x0000000c0d0e7389 */ /* 0x00006400000c000b */
[----:B01----:R-:W-:Y:S01]  /*12150*/  ENDCOLLECTIVE ;  /* 0x000000000000791b */ /* 0x003fe20003800000 */
.L_x_5640:
        /* <DEDUP_REMOVED lines=12> */
.L_x_5641:
[----:B------:R-:W-:Y:S02]  /*12220*/  IMAD.MOV.U32 R13, RZ, RZ, R10 ;  /* 0x000000ffff0d7224 */ /* 0x000fe400078e000a */
[----:B------:R-:W-:Y:S01]  /*12230*/  IMAD.MOV.U32 R12, RZ, RZ, 0x3 ;  /* 0x00000003ff0c7424 */ /* 0x000fe200078e00ff */
[----:B------:R-:W-:-:S13]  /*12240*/  IADD3 R2, P0, R14, R4, RZ ;  /* 0x000000040e027210 */ /* 0x000fda0007f1e0ff */
[----:B------:R-:W-:Y:S05]  /*12250*/  WARPSYNC.COLLECTIVE R15, `(.L_x_5642) ;  /* 0x000000000f087348 */ /* 0x000fea0003c00000 */
[----:B------:R0:W1:Y:S02]  /*12260*/  SHFL.IDX P6, R14, R13, R12, R11 ;  /* 0x0000000c0d0e7389 */ /* 0x00006400000c000b */
[----:B01----:R-:W-:Y:S01]  /*12270*/  ENDCOLLECTIVE ;  /* 0x000000000000791b */ /* 0x003fe20003800000 */
.L_x_5642:
[----:B------:R-:W-:-:S05]  /*12280*/  IADD3.X R3, RZ, R35, RZ, P0, !PT ;  /* 0x00000023ff037210 */ /* 0x000fca00007fe4ff */
        /* <DEDUP_REMOVED lines=11> */
.L_x_5643:
[----:B------:R-:W-:Y:S02]  /*12340*/  IMAD.MOV.U32 R13, RZ, RZ, R10 ;  /* 0x000000ffff0d7224 */ /* 0x000fe400078e000a */
[----:B------:R-:W-:Y:S01]  /*12350*/  IMAD.MOV.U32 R12, RZ, RZ, 0x4 ;  /* 0x00000004ff0c7424 */ /* 0x000fe200078e00ff */
[----:B------:R-:W-:-:S13]  /*12360*/  IADD3 R2, P0, R14, R4, RZ ;  /* 0x000000040e027210 */ /* 0x000fda0007f1e0ff */
[----:B------:R-:W-:Y:S05]  /*12370*/  WARPSYNC.COLLECTIVE R15, `(.L_x_5644) ;  /* 0x000000000f087348 */ /* 0x000fea0003c00000 */
[----:B------:R0:W1:Y:S02]  /*12380*/  SHFL.IDX P6, R14, R13, R12, R11 ;  /* 0x0000000c0d0e7389 */ /* 0x00006400000c000b */
[----:B01----:R-:W-:Y:S01]  /*12390*/  ENDCOLLECTIVE ;  /* 0x000000000000791b */ /* 0x003fe20003800000 */
.L_x_5644:
        /* <DEDUP_REMOVED lines=12> */
.L_x_5645:
[----:B------:R-:W-:Y:S01]  /*12460*/  IMAD.MOV.U32 R13, RZ, RZ, R10 ;  /* 0x000000ffff0d7224 */ /* 0x000fe200078e000a */
[----:B------:R-:W-:Y:S02]  /*12470*/  MOV R12, 0x5 ;  /* 0x00000005000c7802 */ /* 0x000fe40000000f00 */
[----:B------:R-:W-:-:S13]  /*12480*/  IADD3 R2, P0, R14, R4, RZ ;  /* 0x000000040e027210 */ /* 0x000fda0007f1e0ff */
[----:B------:R-:W-:Y:S05]  /*12490*/  WARPSYNC.COLLECTIVE R15, `(.L_x_5646) ;  /* 0x000000000f087348 */ /* 0x000fea0003c00000 */
[----:B------:R0:W1:Y:S02]  /*124a0*/  SHFL.IDX P6, R14, R13, R12, R11 ;  /* 0x0000000c0d0e7389 */ /* 0x00006400000c000b */
[----:B01----:R-:W-:Y:S01]  /*124b0*/  ENDCOLLECTIVE ;  /* 0x000000000000791b */ /* 0x003fe20003800000 */
.L_x_5646:
        /* <DEDUP_REMOVED lines=12> */
.L_x_5647:
[----:B------:R-:W-:Y:S05]  /*12580*/  BRA `(.L_x_5648) ;  /* 0xffffffcc00447947 */ /* 0x000fea000383ffff */
.L_x_5568:
[----:B0-----:R0:W1:Y:S02]  /*12590*/  SYNCS.PHASECHK.TRANS64.TRYWAIT P0, [R6+URZ+0x30860], R3 ;  /* 0x03086003060075a7 */ /* 0x001064000800017f */
[----:B-1----:R-:W-:Y:S05]  /*125a0*/  @!P0 NANOSLEEP.SYNCS 0x989680 ;  /* 0x009896800000895d */ /* 0x002fea0003900000 */
[----:B------:R-:W1:Y:S02]  /*125b0*/  @!P0 SYNCS.PHASECHK.TRANS64 P0, [R6+URZ+0x30860], R3 ;  /* 0x03086003060085a7 */ /* 0x000e64000800007f */
[----:B-1----:R-:W-:Y:S05]  /*125c0*/  @!P0 BRA `(.L_x_5568) ;  /* 0xfffffffc00f08947 */ /* 0x002fea000383ffff */
[----:B------:R-:W-:Y:S05]  /*125d0*/  BRA `(.L_x_5649) ;  /* 0xffffffcc00a07947 */ /* 0x000fea000383ffff */
.L_x_5569:
        /* <DEDUP_REMOVED lines=8> */
.L_x_5651:
[----:B------:R-:W-:Y:S05]  /*12660*/  BSYNC B1 ;  /* 0x0000000000017941 */ /* 0x000fea0003800000 */
.L_x_5650:
[----:B------:R-:W-:Y:S01]  /*12670*/  MOV R13, R18 ;  /* 0x00000012000d7202 */ /* 0x000fe20000000f00 */
        /* <DEDUP_REMOVED lines=8> */
.L_x_5652:
[----:B------:R-:W-:Y:S02]  /*12700*/  IMAD.MOV.U32 R13, RZ, RZ, R19 ;  /* 0x000000ffff0d7224 */ /* 0x000fe400078e0013 */
[----:B------:R-:W-:Y:S01]  /*12710*/  IMAD.MOV.U32 R12, RZ, RZ, 0x1 ;  /* 0x00000001ff0c7424 */ /* 0x000fe200078e00ff */
[----:B------:R-:W-:-:S13]  /*12720*/  IADD3 R2, P0, R14, R4, RZ ;  /* 0x000000040e027210 */ /* 0x000fda0007f1e0ff */
[----:B------:R-:W-:Y:S05]  /*12730*/  WARPSYNC.COLLECTIVE R15, `(.L_x_5653) ;  /* 0x000000000f087348 */ /* 0x000fea0003c00000 */
[----:B------:R0:W1:Y:S02]  /*12740*/  SHFL.IDX P6, R14, R13, R12, R11 ;  /* 0x0000000c0d0e7389 */ /* 0x00006400000c000b */
[----:B01----:R-:W-:Y:S01]  /*12750*/  ENDCOLLECTIVE ;  /* 0x000000000000791b */ /* 0x003fe20003800000 */
.L_x_5653:
        /* <DEDUP_REMOVED lines=15> */
.L_x_5654:
[----:B------:R-:W-:Y:S01]  /*12850*/  IMAD.MOV.U32 R13, RZ, RZ, R19 ;  /* 0x000000ffff0d7224 */ /* 0x000fe200078e0013 */
[----:B------:R-:W-:Y:S02]  /*12860*/  MOV R12, 0x2 ;  /* 0x00000002000c7802 */ /* 0x000fe40000000f00 */
[----:B------:R-:W-:-:S13]  /*12870*/  IADD3 R2, P0, R14, R4, RZ ;  /* 0x000000040e027210 */ /* 0x000fda0007f1e0ff */
[----:B------:R-:W-:Y:S05]  /*12880*/  WARPSYNC.COLLECTIVE R15, `(.L_x_5655) ;  /* 0x000000000f087348 */ /* 0x000fea0003c00000 */
[----:B------:R0:W1:Y:S02]  /*12890*/  SHFL.IDX P6, R14, R13, R12, R11 ;  /* 0x0000000c0d0e7389 */ /* 0x00006400000c000b */
[----:B01----:R-:W-:Y:S01]  /*128a0*/  ENDCOLLECTIVE ;  /* 0x000000000000791b */ /* 0x003fe20003800000 */
.L_x_5655:
        /* <DEDUP_REMOVED lines=15> */
.L_x_5656:
[----:B------:R-:W-:Y:S01]  /*129a0*/  MOV R13, R19 ;  /* 0x00000013000d7202 */ /* 0x000fe20000000f00 */
[----:B------:R-:W-:Y:S01]  /*129b0*/  IMAD.MOV.U32 R12, RZ, RZ, 0x3 ;  /* 0x00000003ff0c7424 */ /* 0x000fe200078e00ff */
[----:B------:R-:W-:-:S13]  /*129c0*/  IADD3 R2, P0, R14, R4, RZ ;  /* 0x000000040e027210 */ /* 0x000fda0007f1e0ff */
[----:B------:R-:W-:Y:S05]  /*129d0*/  WARPSYNC.COLLECTIVE R15, `(.L_x_5657) ;  /* 0x000000000f087348 */ /* 0x000fea0003c00000 */
[----:B------:R0:W1:Y:S02]  /*129e0*/  SHFL.IDX P6, R14, R13, R12, R11 ;  /* 0x0000000c0d0e7389 */ /* 0x00006400000c000b */
[----:B01----:R-:W-:Y:S01]  /*129f0*/  ENDCOLLECTIVE ;  /* 0x000000000000791b */ /* 0x003fe20003800000 */
.L_x_5657:
        /* <DEDUP_REMOVED lines=15> */
.L_x_5658:
[----:B------:R-:W-:Y:S02]  /*12af0*/  IMAD.MOV.U32 R13, RZ, RZ, R19 ;  /* 0x000000ffff0d7224 */ /* 0x000fe400078e0013 */
[----:B------:R-:W-:Y:S01]  /*12b00*/  IMAD.MOV.U32 R12, RZ, RZ, 0x4 ;  /* 0x00000004ff0c7424 */ /* 0x000fe200078e00ff */
[----:B------:R-:W-:-:S13]  /*12b10*/  IADD3 R2, P0, R14, R4, RZ ;  /* 0x000000040e027210 */ /* 0x000fda0007f1e0ff */
[----:B------:R-:W-:Y:S05]  /*12b20*/  WARPSYNC.COLLECTIVE R15, `(.L_x_5659) ;  /* 0x000000000f087348 */ /* 0x000fea0003c00000 */
[----:B------:R0:W1:Y:S02]  /*12b30*/  SHFL.IDX P6, R14, R13, R12, R11 ;  /* 0x0000000c0d0e7389 */ /* 0x00006400000c000b */
[----:B01----:R-:W-:Y:S01]  /*12b40*/  ENDCOLLECTIVE ;  /* 0x000000000000791b */ /* 0x003fe20003800000 */
.L_x_5659:
[----:B------:R-:W-:Y:S02]  /*12b50*/  IADD3.X R3, RZ, R3, RZ, P0, !PT ;  /* 0x00000003ff037210 */ /* 0x000fe400007fe4ff */
        /* <DEDUP_REMOVED lines=14> */
.L_x_5660:
[----:B------:R-:W-:Y:S02]  /*12c40*/  IMAD.MOV.U32 R13, RZ, RZ, R19 ;  /* 0x000000ffff0d7224 */ /* 0x000fe400078e0013 */
[----:B------:R-:W-:Y:S01]  /*12c50*/  IMAD.MOV.U32 R12, RZ, RZ, 0x5 ;  /* 0x00000005ff0c7424 */ /* 0x000fe200078e00ff */
[----:B------:R-:W-:-:S13]  /*12c60*/  IADD3 R2, P0, R14, R4, RZ ;  /* 0x000000040e027210 */ /* 0x000fda0007f1e0ff */
[----:B------:R-:W-:Y:S05]  /*12c70*/  WARPSYNC.COLLECTIVE R15, `(.L_x_5661) ;  /* 0x000000000f087348 */ /* 0x000fea0003c00000 */
[----:B------:R0:W1:Y:S02]  /*12c80*/  SHFL.IDX P6, R14, R13, R12, R11 ;  /* 0x0000000c0d0e7389 */ /* 0x00006400000c000b */
[----:B01----:R-:W-:Y:S01]  /*12c90*/  ENDCOLLECTIVE ;  /* 0x000000000000791b */ /* 0x003fe20003800000 */
.L_x_5661:
        /* <DEDUP_REMOVED lines=12> */
.L_x_5662:
[----:B------:R-:W-:Y:S01]  /*12d60*/  @!PT LDS RZ, [RZ] ;  /* 0x00000000fffff984 */ /* 0x000fe20000000800 */
[----:B------:R-:W-:Y:S01]  /*12d70*/  @!PT LDS RZ, [RZ] ;  /* 0x00000000fffff984 */ /* 0x000fe20000000800 */
[----:B------:R-:W-:Y:S01]  /*12d80*/  @!PT LDS RZ, [RZ] ;  /* 0x00000000fffff984 */ /* 0x000fe20000000800 */
[----:B------:R0:W-:Y:S01]  /*12d90*/  LDGSTS.E.BYPASS.LTC128B.128 [R7+0x5400], desc[UR36][R2.64+0x80], !P0 ;  /* 0x0540008002077fae */ /* 0x0001e2000c101d64 */
[----:B------:R-:W-:-:S13]  /*12da0*/  ISETP.LT.OR P0, PT, R8, 0x41, P1 ;  /* 0x000000410800780c */ /* 0x000fda0000f01670 */
[----:B------:R0:W-:Y:S01]  /*12db0*/  LDGSTS.E.BYPASS.LTC128B.128 [R7+0x8400], desc[UR36][R2.64+0x100], !P0 ;  /* 0x0840010002077fae */ /* 0x0001e2000c101d64 */
[----:B------:R-:W-:Y:S05]  /*12dc0*/  BRA `(.L_x_5663) ;  /* 0xffffffc800a07947 */ /* 0x000fea000383ffff */
.L_x_5577:
[----:B0-----:R0:W1:Y:S02]  /*12dd0*/  SYNCS.PHASECHK.TRANS64.TRYWAIT P0, [R4+URZ+0x30860], R3 ;  /* 0x03086003040075a7 */ /* 0x001064000800017f */
[----:B-1----:R-:W-:Y:S05]  /*12de0*/  @!P0 NANOSLEEP.SYNCS 0x989680 ;  /* 0x009896800000895d */ /* 0x002fea0003900000 */
[----:B------:R-:W1:Y:S02]  /*12df0*/  @!P0 SYNCS.PHASECHK.TRANS64 P0, [R4+URZ+0x30860], R3 ;  /* 0x03086003040085a7 */ /* 0x000e64000800007f */
[----:B-1----:R-:W-:Y:S05]  /*12e00*/  @!P0 BRA `(.L_x_5577) ;  /* 0xfffffffc00f08947 */ /* 0x002fea000383ffff */
[----:B------:R-:W-:Y:S05]  /*12e10*/  BRA `(.L_x_5664) ;  /* 0xffffffcc00c07947 */ /* 0x000fea000383ffff */
.L_x_5578:
        /* <DEDUP_REMOVED lines=8> */
.L_x_5666:
[----:B------:R-:W-:Y:S05]  /*12ea0*/  BSYNC B0 ;  /* 0x0000000000007941 */ /* 0x000fea0003800000 */
.L_x_5665:
        /* <DEDUP_REMOVED lines=9> */
.L_x_5667:
[----:B------:R-:W-:Y:S02]  /*12f40*/  IMAD.MOV.U32 R13, RZ, RZ, R19 ;  /* 0x000000ffff0d7224 */ /* 0x000fe400078e0013 */
[----:B------:R-:W-:Y:S01]  /*12f50*/  IMAD.MOV.U32 R12, RZ, RZ, 0x1 ;  /* 0x00000001ff0c7424 */ /* 0x000fe200078e00ff */
[----:B------:R-:W-:-:S13]  /*12f60*/  IADD3 R2, P0, R14, R6, RZ ;  /* 0x000000060e027210 */ /* 0x000fda0007f1e0ff */
[----:B------:R-:W-:Y:S05]  /*12f70*/  WARPSYNC.COLLECTIVE R15, `(.L_x_5668) ;  /* 0x000000000f087348 */ /* 0x000fea0003c00000 */
[----:B------:R0:W1:Y:S02]  /*12f80*/  SHFL.IDX P6, R14, R13, R12, R11 ;  /* 0x0000000c0d0e7389 */ /* 0x00006400000c000b */
[----:B01----:R-:W-:Y:S01]  /*12f90*/  ENDCOLLECTIVE ;  /* 0x000000000000791b */ /* 0x003fe20003800000 */
.L_x_5668:
[----:B------:R-:W-:Y:S01]  /*12fa0*/  IADD3.X R3, RZ, R0, RZ, P0, !PT ;  /* 0x00000000ff037210 */ /* 0x000fe200007fe4ff */
[----:B------:R-:W-:Y:S01]  /*12fb0*/  IMAD R0, R8, 0x2, R17 ;  /* 0x0000000208007824 */ /* 0x000fe200078e0211 */
        /* <DEDUP_REMOVED lines=11> */
.L_x_5669:
        /* <DEDUP_REMOVED lines=12> */
.L_x_5670:
        /* <DEDUP_REMOVED lines=12> */
.L_x_5671:
        /* <DEDUP_REMOVED lines=12> */
.L_x_5672:
        /* <DEDUP_REMOVED lines=12> */
.L_x_5673:
        /* <DEDUP_REMOVED lines=12> */
.L_x_5674:
[----:B------:R-:W-:Y:S02]  /*13430*/  IADD3.X R3, RZ, R7, RZ, P0, !PT ;  /* 0x00000007ff037210 */ /* 0x000fe400007fe4ff */
        /* <DEDUP_REMOVED lines=11> */
.L_x_5675:
        /* <DEDUP_REMOVED lines=12> */
.L_x_5676:
        /* <DEDUP_REMOVED lines=12> */
.L_x_5677:
[----:B------:R-:W-:Y:S01]  /*13670*/  @!PT LDS RZ, [RZ] ;  /* 0x00000000fffff984 */ /* 0x000fe20000000800 */
[----:B------:R-:W-:Y:S01]  /*13680*/  @!PT LDS RZ, [RZ] ;  /* 0x00000000fffff984 */ /* 0x000fe20000000800 */
[----:B------:R-:W-:Y:S01]  /*13690*/  @!PT LDS RZ, [RZ] ;  /* 0x00000000fffff984 */ /* 0x000fe20000000800 */
[----:B------:R1:W-:Y:S01]  /*136a0*/  LDGSTS.E.BYPASS.LTC128B.128 [R0+0x5400], desc[UR36][R2.64+0x80], !P0 ;  /* 0x0540008002007fae */ /* 0x0003e2000c101d64 */
[----:B------:R-:W-:-:S13]  /*136b0*/  ISETP.LT.OR P0, PT, R5, 0x41, P1 ;  /* 0x000000410500780c */ /* 0x000fda0000f01670 */
[----:B------:R1:W-:Y:S01]  /*136c0*/  LDGSTS.E.BYPASS.LTC128B.128 [R0+0x8400], desc[UR36][R2.64+0x100], !P0 ;  /* 0x0840010002007fae */ /* 0x0003e2000c101d64 */
[----:B------:R-:W-:Y:S05]  /*136d0*/  BRA `(.L_x_5678) ;  /* 0xffffffc800887947 */ /* 0x000fea000383ffff */
.L_x_5583:
[----:B------:R-:W-:Y:S01]  /*136e0*/  BSSY B0, `(.L_x_5679) ;  /* 0x0000008000007945 */ /* 0x000fe20003800000 */
[----:B------:R-:W-:Y:S01]  /*136f0*/  IMAD.MOV.U32 R13, RZ, RZ, R34 ;  /* 0x000000ffff0d7224 */ /* 0x000fe200078e0022 */
[----:B------:R-:W-:Y:S01]  /*13700*/  MOV R11, 0x1f ;  /* 0x0000001f000b7802 */ /* 0x000fe20000000f00 */
[----:B------:R-:W-:Y:S02]  /*13710*/  IMAD.MOV.U32 R12, RZ, RZ, RZ ;  /* 0x000000ffff0c7224 */ /* 0x000fe400078e00ff */
[----:B------:R-:W-:-:S07]  /*13720*/  IMAD.MOV.U32 R15, RZ, RZ, -0x1 ;  /* 0xffffffffff0f7424 */ /* 0x000fce00078e00ff */
[----:B-----5:R-:W-:Y:S05]  /*13730*/  WARPSYNC.COLLECTIVE R15, `(.L_x_5680) ;  /* 0x000000000f087348 */ /* 0x020fea0003c00000 */
[----:B------:R0:W1:Y:S02]  /*13740*/  SHFL.IDX P6, R14, R13, R12, R11 ;  /* 0x0000000c0d0e7389 */ /* 0x00006400000c000b */
[----:B01---5:R-:W-:Y:S01]  /*13750*/  ENDCOLLECTIVE ;  /* 0x000000000000791b */ /* 0x023fe20003800000 */
.L_x_5680:
[----:B------:R-:W-:Y:S05]  /*13760*/  BSYNC B0 ;  /* 0x0000000000007941 */ /* 0x000fea0003800000 */
.L_x_5679:
[----:B------:R-:W-:Y:S05]  /*13770*/  BRA `(.L_x_5681) ;  /* 0xffffffcc00107947 */ /* 0x000fea000383ffff */
.L_x_5586:
[----:B-1----:R1:W2:Y:S02]  /*13780*/  SYNCS.PHASECHK.TRANS64.TRYWAIT P0, [R4+URZ+0x30820], R0 ;  /* 0x03082000040075a7 */ /* 0x0022a4000800017f */
[----:B--2---:R-:W-:Y:S05]  /*13790*/  @!P0 NANOSLEEP.SYNCS 0x989680 ;  /* 0x009896800000895d */ /* 0x004fea0003900000 */
[----:B------:R-:W2:Y:S02]  /*137a0*/  @!P0 SYNCS.PHASECHK.TRANS64 P0, [R4+URZ+0x30820], R0 ;  /* 0x03082000040085a7 */ /* 0x000ea4000800007f */
[----:B--2---:R-:W-:Y:S05]  /*137b0*/  @!P0 BRA `(.L_x_5586) ;  /* 0xfffffffc00f08947 */ /* 0x004fea000383ffff */
[----:B------:R-:W-:Y:S05]  /*137c0*/  BRA `(.L_x_5682) ;  /* 0xffffffcc00587947 */ /* 0x000fea000383ffff */
.L_x_5587:
        /* <DEDUP_REMOVED lines=11> */
.L_x_5684:
[----:B------:R-:W-:Y:S05]  /*13880*/  BSYNC B0 ;  /* 0x0000000000007941 */ /* 0x000fea0003800000 */
.L_x_5683:
[----:B------:R-:W-:Y:S05]  /*13890*/  BRA `(.L_x_5685) ;  /* 0xffffffcc00407947 */ /* 0x000fea000383ffff */
.L_x_5590:
[----:B------:R-:W-:Y:S01]  /*138a0*/  BSSY B1, `(.L_x_5686) ;  /* 0x0000006000017945 */ /* 0x000fe20003800000 */
[----:B------:R-:W-:-:S07]  /*138b0*/  IMAD.MOV.U32 R15, RZ, RZ, -0x1 ;  /* 0xffffffffff0f7424 */ /* 0x000fce00078e00ff */
[----:B01---5:R-:W-:Y:S05]  /*138c0*/  WARPSYNC.COLLECTIVE R15, `(.L_x_5687) ;  /* 0x000000000f0c7348 */ /* 0x023fea0003c00000 */
[----:B------:R-:W-:Y:S02]  /*138d0*/  ELECT P6, UR62, PT ;  /* 0x00000000003e782f */ /* 0x000fe400038c0000 */
[----:B------:R-:W-:Y:S01]  /*138e0*/  MOV R14, UR62 ;  /* 0x0000003e000e7c02 */ /* 0x000fe20008000f00 */
[----:B01---5:R-:W-:Y:S10]  /*138f0*/  ENDCOLLECTIVE ;  /* 0x000000000000791b */ /* 0x023ff40003800000 */
.L_x_5687:
[----:B------:R-:W-:Y:S05]  /*13900*/  BSYNC B1 ;  /* 0x0000000000017941 */ /* 0x000fea0003800000 */
.L_x_5686:
[----:B------:R-:W-:Y:S05]  /*13910*/  BRA `(.L_x_5688) ;  /* 0xffffffcc00387947 */ /* 0x000fea000383ffff */
.L_x_5592:
[----:B-1----:R1:W2:Y:S02]  /*13920*/  SYNCS.PHASECHK.TRANS64.TRYWAIT P1, [R5+URZ+0x30840], R0 ;  /* 0x03084000050075a7 */ /* 0x0022a4000802017f */
[----:B--2---:R-:W-:Y:S05]  /*13930*/  @!P1 NANOSLEEP.SYNCS 0x989680 ;  /* 0x009896800000995d */ /* 0x004fea0003900000 */
[----:B------:R-:W2:Y:S02]  /*13940*/  @!P1 SYNCS.PHASECHK.TRANS64 P1, [R5+URZ+0x30840], R0 ;  /* 0x03084000050095a7 */ /* 0x000ea4000802007f */
[----:B--2---:R-:W-:Y:S05]  /*13950*/  @!P1 BRA `(.L_x_5592) ;  /* 0xfffffffc00f09947 */ /* 0x004fea000383ffff */
[----:B------:R-:W-:Y:S05]  /*13960*/  BRA `(.L_x_5689) ;  /* 0xffffffcc00607947 */ /* 0x000fea000383ffff */
.L_x_5594:
[----:B--2---:R2:W3:Y:S02]  /*13970*/  SYNCS.PHASECHK.TRANS64.TRYWAIT P1, [R23+URZ+0x30840], R2 ;  /* 0x03084002170075a7 */ /* 0x0044e4000802017f */
[----:B---3--:R-:W-:Y:S05]  /*13980*/  @!P1 NANOSLEEP.SYNCS 0x989680 ;  /* 0x009896800000995d */ /* 0x008fea0003900000 */
[----:B------:R-:W3:Y:S02]  /*13990*/  @!P1 SYNCS.PHASECHK.TRANS64 P1, [R23+URZ+0x30840], R2 ;  /* 0x03084002170095a7 */ /* 0x000ee4000802007f */
[----:B---3--:R-:W-:Y:S05]  /*139a0*/  @!P1 BRA `(.L_x_5594) ;  /* 0xfffffffc00f09947 */ /* 0x008fea000383ffff */
[----:B------:R-:W-:Y:S05]  /*139b0*/  BRA `(.L_x_5690) ;  /* 0xffffffcc006c7947 */ /* 0x000fea000383ffff */
.L_x_5596:
[----:B---3--:R3:W4:Y:S02]  /*139c0*/  SYNCS.PHASECHK.TRANS64.TRYWAIT P1, [R5+URZ+0x30860], R0 ;  /* 0x03086000050075a7 */ /* 0x008724000802017f */
[----:B----4-:R-:W-:Y:S05]  /*139d0*/  @!P1 NANOSLEEP.SYNCS 0x989680 ;  /* 0x009896800000995d */ /* 0x010fea0003900000 */
[----:B------:R-:W4:Y:S02]  /*139e0*/  @!P1 SYNCS.PHASECHK.TRANS64 P1, [R5+URZ+0x30860], R0 ;  /* 0x03086000050095a7 */ /* 0x000f24000802007f */
[----:B----4-:R-:W-:Y:S05]  /*139f0*/  @!P1 BRA `(.L_x_5596) ;  /* 0xfffffffc00f09947 */ /* 0x010fea000383ffff */
[----:B------:R-:W-:Y:S05]  /*13a00*/  BRA `(.L_x_5691) ;  /* 0xffffffcc00687947 */ /* 0x000fea000383ffff */
.L_x_5692:
        /* <DEDUP_REMOVED lines=15> */
.L_x_15841:


//--------------------- .text._ZN7cutlass13device_kernelIN5flash11enable_sm90INS1_16FlashAttnFwdSm90INS1_25CollectiveMainloopFwdSm90ILi2EN4cute5tupleIJNS5_1CILi1EEES8_S8_EEENS6_IJNS7_ILi128EEENS7_ILi96EEENS7_ILi192EEEEEELi192ENS_10bfloat16_tEfNS_4arch4Sm90ELb1ELb0ELb1ELb1ELb1ELb0ELb0ELb1ELb1ELb1ELb0ELb0EEENS1_21CollectiveEpilogueFwdINS6_IJSA_SC_SB_EEES9_SE_SG_Li256ELb1ELb1ELb0ELb0EEENS1_36VarlenDynamicPersistentTileSchedulerILi128ELi96ELi256ELi128ELb0ELb1ELb1ELb1ELb1ELb1EEEEEEEEEvNT_6ParamsE --------------------------
	.section	.text._ZN7cutlass13device_kernelIN5flash11enable_sm90INS1_16FlashAttnFwdSm90INS1_25CollectiveMainloopFwdSm90ILi2EN4cute5tupleIJNS5_1CILi1EEES8_S8_EEENS6_IJNS7_ILi128EEENS7_ILi96EEENS7_ILi192EEEEEELi192ENS_10bfloat16_tEfNS_4arch4Sm90ELb1ELb0ELb1ELb1ELb1ELb0ELb0ELb1ELb1ELb1ELb0ELb0EEENS1_21CollectiveEpilogueFwdINS6_IJSA_SC_SB_EEES9_SE_SG_Li256ELb1ELb1ELb0ELb0EEENS1_36VarlenDynamicPersistentTileSchedulerILi128ELi96ELi256ELi128ELb0ELb1ELb1ELb1ELb1ELb1EEEEEEEEEvNT_6ParamsE,"ax",@progbits
	.align	128
.text._ZN7cutlass13device_kernelIN5flash11enable_sm90INS1_16FlashAttnFwdSm90INS1_25CollectiveMainloopFwdSm90ILi2EN4cute5tupleIJNS5_1CILi1EEES8_S8_EEENS6_IJNS7_ILi128EEENS7_ILi96EEENS7_ILi192EEEEEELi192ENS_10bfloat16_tEfNS_4arch4Sm90ELb1ELb0ELb1ELb1ELb1ELb0ELb0ELb1ELb1ELb1ELb0ELb0EEENS1_21CollectiveEpilogueFwdINS6_IJSA_SC_SB_EEES9_SE_SG_Li256ELb1ELb1ELb0ELb0EEENS1_36VarlenDynamicPersistentTileSchedulerILi128ELi96ELi256ELi128ELb0ELb1ELb1ELb1ELb1ELb1EEEEEEEEEvNT_6ParamsE:
        .type           _ZN7cutlass13device_kernelIN5flash11enable_sm90INS1_16FlashAttnFwdSm90INS1_25CollectiveMainloopFwdSm90ILi2EN4cute5tupleIJNS5_1CILi1EEES8_S8_EEENS6_IJNS7_ILi128EEENS7_ILi96EEENS7_ILi192EEEEEELi192ENS_10bfloat16_tEfNS_4arch4Sm90ELb1ELb0ELb1ELb1ELb1ELb0ELb0ELb1ELb1ELb1ELb0ELb0EEENS1_21CollectiveEpilogueFwdINS6_IJSA_SC_SB_EEES9_SE_SG_Li256ELb1ELb1ELb0ELb0EEENS1_36VarlenDynamicPersistentTileSchedulerILi128ELi96ELi256ELi128ELb0ELb1ELb1ELb1ELb1ELb1EEEEEEEEEvNT_6ParamsE,@function
        .size           _ZN7cutlass13device_kernelIN5flash11enable_sm90INS1_16FlashAttnFwdSm90INS1_25CollectiveMainloopFwdSm90ILi2EN4cute5tupleIJNS5_1CILi1EEES8_S8_EEENS6_IJNS7_ILi128EEENS7_ILi96EEENS7_ILi192EEEEEELi192ENS_10bfloat16_tEfNS_4arch4Sm90ELb1ELb0ELb1ELb1ELb1ELb0ELb0ELb1ELb1ELb1ELb0ELb0EEENS1_21CollectiveEpilogueFwdINS6_IJSA_SC_SB_EEES9_SE_SG_Li256ELb1ELb1ELb0ELb0EEENS1_36VarlenDynamicPersistentTileSchedulerILi128ELi96ELi256ELi128ELb0ELb1ELb1ELb1ELb1ELb1EEEEEEEEEvNT_6ParamsE,(.L_x_15842 - _ZN7cutlass13device_kernelIN5flash11enable_sm90INS1_16FlashAttnFwdSm90INS1_25CollectiveMainloopFwdSm90ILi2EN4cute5tupleIJNS5_1CILi1EEES8_S8_EEENS6_IJNS7_ILi128EEENS7_ILi96EEENS7_ILi192EEEEEELi192ENS_10bfloat16_tEfNS_4arch4Sm90ELb1ELb0ELb1ELb1ELb1ELb0ELb0ELb1ELb1ELb1ELb0ELb0EEENS1_21CollectiveEpilogueFwdINS6_IJSA_SC_SB_EEES9_SE_SG_Li256ELb1ELb1ELb0ELb0EEENS1_36VarlenDynamicPersistentTileSchedulerILi128ELi96ELi256ELi128ELb0ELb1ELb1ELb1ELb1ELb1EEEEEEEEEvNT_6ParamsE)
        .other          _ZN7cutlass13device_kernelIN5flash11enable_sm90INS1_16FlashAttnFwdSm90INS1_25CollectiveMainloopFwdSm90ILi2EN4cute5tupleIJNS5_1CILi1EEES8_S8_EEENS6_IJNS7_ILi128EEENS7_ILi96EEENS7_ILi192EEEEEELi192ENS_10bfloat16_tEfNS_4arch4Sm90ELb1ELb0ELb1ELb1ELb1ELb0ELb0ELb1ELb1ELb1ELb0ELb0EEENS1_21CollectiveEpilogueFwdINS6_IJSA_SC_SB_EEES9_SE_SG_Li256ELb1ELb1ELb0ELb0EEENS1_36VarlenDynamicPersistentTileSchedulerILi128ELi96ELi256ELi128ELb0ELb1ELb1ELb1ELb1ELb1EEEEEEEEEvNT_6ParamsE,@"STO_CUDA_ENTRY STV_DEFAULT"
_ZN7cutlass13device_kernelIN5flash11enable_sm90INS1_16FlashAttnFwdSm90INS1_25CollectiveMainloopFwdSm90ILi2EN4cute5tupleIJNS5_1CILi1EEES8_S8_EEENS6_IJNS7_ILi128EEENS7_ILi96EEENS7_ILi192EEEEEELi192ENS_10bfloat16_tEfNS_4arch4Sm90ELb1ELb0ELb1ELb1ELb1ELb0ELb0ELb1ELb1ELb1ELb0ELb0EEENS1_21CollectiveEpilogueFwdINS6_IJSA_SC_SB_EEES9_SE_SG_Li256ELb1ELb1ELb0ELb0EEENS1_36VarlenDynamicPersistentTileSchedulerILi128ELi96ELi256ELi128ELb0ELb1ELb1ELb1ELb1ELb1EEEEEEEEEvNT_6ParamsE:
        /* <DEDUP_REMOVED lines=45> */
.L_x_5693:
        /* <DEDUP_REMOVED lines=22> */
.L_x_5694:
        /* <DEDUP_REMOVED lines=18> */
.L_x_5695:
        /* <DEDUP_REMOVED lines=22> */
.L_x_5696:
        /* <DEDUP_REMOVED lines=23> */
.L_x_5697:
        /* <DEDUP_REMOVED lines=10> */
.L_x_5699:
        /* <DEDUP_REMOVED lines=23> */
[CC--:B------:R-:W-:Y:S02]  /*0a30*/  LEA.HI R4, R3.reuse, R204.reuse, RZ, 0x5 ;  /* 0x000000cc03047211 */ /* 0x0c0fe400078f28ff */
[----:B------:R-:W-:Y:S02]  /*0a40*/  LOP3.LUT R5, R0, 0xffffff80, RZ, 0xc0, !PT ;  /* 0xffffff8000057812 */ /* 0x000fe400078ec0ff */
[----:B------:R-:W-:Y:S01]  /*0a50*/  LEA.HI R10, R3, R204, RZ, 0x2 ;  /* 0x000000cc030a7211 */ /* 0x000fe200078f10ff */
[----:B------:R-:W-:Y:S01]  /*0a60*/  IMAD.SHL.U32 R4, R4, 0x20, RZ ;  /* 0x0000002004047824 */ /* 0x000fe200078e00ff */
[----:B------:R-:W-:Y:S01]  /*0a70*/  SHF.R.S32.HI R197, RZ, 0x7, R0 ;  /* 0x00000007ffc57819 */ /* 0x000fe20000011400 */
[----:B------:R-:W-:-:S03]  /*0a80*/  IMAD.IADD R196, R204, 0x1, -R5 ;  /* 0x00000001ccc47824 */ /* 0x000fc600078e0a05 */
[----:B------:R-:W-:Y:S02]  /*0a90*/  LOP3.LUT R4, R4, 0xfffffc00, RZ, 0xc0, !PT ;  /* 0xfffffc0004047812 */ /* 0x000fe400078ec0ff */
[----:B------:R-:W-:Y:S02]  /*0aa0*/  SHF.R.S32.HI R9, RZ, 0x1f, R196 ;  /* 0x0000001fff097819 */ /* 0x000fe400000114c4 */
        /* <DEDUP_REMOVED lines=9> */
[----:B------:R-:W-:-:S02]  /*0b40*/  IADD3 R0, R197, -R0, RZ ;  /* 0x80000000c5007210 */ /* 0x000fc40007ffe0ff */
[----:B------:R-:W-:Y:S01]  /*0b50*/  LOP3.LUT R17, R6, 0x7ffffffc, RZ, 0xc0, !PT ;  /* 0x7ffffffc06117812 */ /* 0x000fe200078ec0ff */
[----:B------:R-:W-:-:S04]  /*0b60*/  IMAD.IADD R8, R8, 0x1, -R11 ;  /* 0x0000000108087824 */ /* 0x000fc800078e0a0b */
[----:B------:R-:W-:Y:S02]  /*0b70*/  IMAD R9, R9, 0x10, R8 ;  /* 0x0000001009097824 */ /* 0x000fe400078e0208 */
[----:B------:R-:W-:Y:S02]  /*0b80*/  IMAD.IADD R17, R196, 0x1, -R17 ;  /* 0x00000001c4117824 */ /* 0x000fe400078e0a11 */
[----:B------:R-:W-:Y:S01]  /*0b90*/  IMAD R198, R0, 0x40, R9 ;  /* 0x0000004000c67824 */ /* 0x000fe200078e0209 */
[----:B--2---:R-:W-:Y:S02]  /*0ba0*/  R2UR UR4, R2 ;  /* 0x00000000020472ca */ /* 0x004fe400000e0000 */
[CC--:B------:R-:W-:Y:S02]  /*0bb0*/  LEA.HI R2, R3.reuse, R204.reuse, RZ, 0x4 ;  /* 0x000000cc03027211 */ /* 0x0c0fe400078f20ff */
[----:B------:R-:W-:Y:S02]  /*0bc0*/  LEA.HI R3, R3, R204, RZ, 0x3 ;  /* 0x000000cc03037211 */ /* 0x000fe400078f18ff */
[----:B------:R-:W-:-:S02]  /*0bd0*/  SHF.R.S32.HI R7, RZ, 0x4, R2 ;  /* 0x00000004ff077819 */ /* 0x000fc40000011402 */
[C---:B------:R-:W-:Y:S02]  /*0be0*/  LOP3.LUT R5, R2.reuse, 0x3fffff0, RZ, 0xc0, !PT ;  /* 0x03fffff002057812 */ /* 0x040fe400078ec0ff */
[----:B------:R-:W-:Y:S02]  /*0bf0*/  LEA.HI R2, R2, R7, RZ, 0x1 ;  /* 0x0000000702027211 */ /* 0x000fe400078f08ff */
[----:B------:R-:W-:Y:S01]  /*0c00*/  IADD3 R5, R204, -R5, RZ ;  /* 0x80000005cc057210 */ /* 0x000fe20007ffe0ff */
[----:B------:R-:W-:Y:S01]  /*0c10*/  ULOP3.LUT UR7, UR4, 0x1, URZ, 0xfc, !UPT ;  /* 0x0000000104077892 */ /* 0x000fe2000f8efc3f */
[----:B------:R-:W-:Y:S02]  /*0c20*/  LOP3.LUT R2, R2, 0x1ffffffe, RZ, 0xc0, !PT ;  /* 0x1ffffffe02027812 */ /* 0x000fe400078ec0ff */
[----:B------:R-:W-:Y:S01]  /*0c30*/  LOP3.LUT R23, R3, 0xfffffff8, RZ, 0xc0, !PT ;  /* 0xfffffff803177812 */ /* 0x000fe200078ec0ff */
[----:B------:R-:W-:Y:S01]  /*0c40*/  IMAD R5, R5, 0x40, R4 ;  /* 0x0000004005057824 */ /* 0x000fe200078e0204 */
[----:B------:R-:W-:Y:S01]  /*0c50*/  UMOV UR4, URZ ;  /* 0x0000003f00047c82 */ /* 0x000fe20008000000 */
[----:B------:R-:W-:Y:S01]  /*0c60*/  IMAD.IADD R2, R7, 0x1, -R2 ;  /* 0x0000000107027824 */ /* 0x000fe200078e0a02 */
[----:B------:R-:W-:Y:S01]  /*0c70*/  LOP3.LUT R7, R10, 0xfffffffc, RZ, 0xc0, !PT ;  /* 0xfffffffc0a077812 */ /* 0x000fe200078ec0ff */
[----:B------:R-:W-:Y:S01]  /*0c80*/  IMAD.IADD R23, R204, 0x1, -R23 ;  /* 0x00000001cc177824 */ /* 0x000fe200078e0a17 */
[----:B------:R-:W-:Y:S01]  /*0c90*/  SHF.R.S32.HI R194, RZ, 0x3, R3 ;  /* 0x00000003ffc27819 */ /* 0x000fe20000011403 */
[----:B------:R-:W-:Y:S01]  /*0ca0*/  IMAD R199, R2, 0x8, R5 ;  /* 0x0000000802c77824 */ /* 0x000fe200078e0205 */
[----:B------:R-:W-:Y:S01]  /*0cb0*/  MOV R200, UR7 ;  /* 0x0000000700c87c02 */ /* 0x000fe20008000f00 */
[----:B------:R-:W-:-:S02]  /*0cc0*/  IMAD.IADD R7, R204, 0x1, -R7 ;  /* 0x00000001cc077824 */ /* 0x000fc400078e0a07 */
[----:B------:R-:W-:Y:S02]  /*0cd0*/  IMAD.SHL.U32 R16, R23, 0x8, RZ ;  /* 0x0000000817107824 */ /* 0x000fe400078e00ff */
[----:B------:R-:W-:Y:S01]  /*0ce0*/  IMAD.U32 R195, RZ, RZ, UR4 ;  /* 0x00000004ffc37e24 */ /* 0x000fe2000f8e00ff */
[C---:B------:R-:W-:Y:S01]  /*0cf0*/  LEA.HI R4, R7.reuse, R7, RZ, 0x1 ;  /* 0x0000000707047211 */ /* 0x040fe200078f08ff */
[C---:B------:R-:W-:Y:S01]  /*0d00*/  VIADD R19, R16.reuse, 0x40 ;  /* 0x0000004010137836 */ /* 0x040fe20000000000 */
[----:B------:R-:W-:Y:S01]  /*0d10*/  SHF.R.S32.HI R203, RZ, 0x1f, R16 ;  /* 0x0000001fffcb7819 */ /* 0x000fe20000011410 */
[----:B------:R-:W-:Y:S01]  /*0d20*/  VIADD R22, R16, 0x80 ;  /* 0x0000008010167836 */ /* 0x000fe20000000000 */
[----:B------:R-:W-:Y:S02]  /*0d30*/  LOP3.LUT R4, R4, 0x1ffffffe, RZ, 0xc0, !PT ;  /* 0x1ffffffe04047812 */ /* 0x000fe400078ec0ff */
[----:B------:R-:W-:Y:S02]  /*0d40*/  SHF.R.S32.HI R202, RZ, 0x1f, R19 ;  /* 0x0000001fffca7819 */ /* 0x000fe40000011413 */
[----:B------:R-:W-:Y:S01]  /*0d50*/  SHF.R.S32.HI R201, RZ, 0x1f, R22 ;  /* 0x0000001fffc97819 */ /* 0x000fe20000011416 */
[----:B------:R-:W-:-:S04]  /*0d60*/  IMAD.IADD R7, R7, 0x1, -R4 ;  /* 0x0000000107077824 */ /* 0x000fc800078e0a04 */
[----:B------:R-:W-:-:S07]  /*0d70*/  IMAD R18, R7, 0x8, R198 ;  /* 0x0000000807127824 */ /* 0x000fce00078e02c6 */
.L_x_5759:
[----:B012---:R-:W0:Y:S01]  /*0d80*/  LDC.64 R2, c[0x0][0xc88] ;  /* 0x00032200ff027b82 */ /* 0x007e220000000a00 */
[----:B------:R-:W-:Y:S01]  /*0d90*/  ULDC.64 UR8, c[0x0][0xa28] ;  /* 0x00028a0000087ab9 */ /* 0x000fe20000000a00 */
[----:B------:R-:W-:Y:S01]  /*0da0*/  ULDC.64 UR10, c[0x0][0xa18] ;  /* 0x00028600000a7ab9 */ /* 0x000fe20000000a00 */
[----:B------:R-:W-:Y:S01]  /*0db0*/  ULDC UR7, c[0x0][0x2f0] ;  /* 0x0000bc0000077ab9 */ /* 0x000fe20000000800 */
        /* <DEDUP_REMOVED lines=21> */
[----:B------:R-:W2:Y:S04]  /*0f10*/  @P0 LDG.E R2, desc[UR36][R2.64] ;  /* 0x0000002402020981 */ /* 0x000ea8000c1e1900 */
[----:B---3--:R-:W3:Y:S01]  /*0f20*/  @P2 LDG.E R4, desc[UR36][R4.64] ;  /* 0x0000002404042981 */ /* 0x008ee2000c1e1900 */
[----:B------:R-:W-:Y:S01]  /*0f30*/  UISETP.NE.U32.AND UP0, UPT, UR8, URZ, UPT ;  /* 0x0000003f0800728c */ /* 0x000fe2000bf05070 */
[----:B------:R-:W-:Y:S01]  /*0f40*/  IMAD.U32 R192, RZ, RZ, UR6 ;  /* 0x00000006ffc07e24 */ /* 0x000fe2000f8e00ff */
[----:B------:R-:W-:-:S02]  /*0f50*/  UMOV UR43, URZ ;  /* 0x0000003f002b7c82 */ /* 0x000fc40008000000 */
[----:B------:R-:W-:-:S03]  /*0f60*/  UISETP.NE.AND.EX UP0, UPT, UR9, URZ, UPT, UP0 ;  /* 0x0000003f0900728c */ /* 0x000fc6000bf05300 */
[----:B------:R-:W-:Y:S01]  /*0f70*/  ULDC.64 UR8, c[0x0][0xa20] ;  /* 0x0002880000087ab9 */ /* 0x000fe20000000a00 */
[----:B------:R-:W-:Y:S01]  /*0f80*/  USEL UR4, UR4, 0x1, UP0 ;  /* 0x0000000104047887 */ /* 0x000fe20008000000 */
[----:B------:R-:W-:-:S03]  /*0f90*/  ISETP.NE.U32.AND P1, PT, RZ, UR8, PT ;  /* 0x00000008ff007c0c */ /* 0x000fc6000bf25070 */
[----:B------:R-:W-:Y:S01]  /*0fa0*/  UIMAD UR4, UR4, UR7, URZ ;  /* 0x00000007040472a4 */ /* 0x000fe2000f8e023f */
[----:B------:R-:W-:Y:S02]  /*0fb0*/  ISETP.NE.AND.EX P1, PT, RZ, UR9, PT, P1 ;  /* 0x00000009ff007c0c */ /* 0x000fe4000bf25310 */
[----:B--2---:R-:W-:Y:S02]  /*0fc0*/  @P0 R2UR UR43, R2 ;  /* 0x00000000022b02ca */ /* 0x004fe400000e0000 */
[----:B---3--:R-:W-:Y:S01]  /*0fd0*/  @P2 R2UR UR42, R4 ;  /* 0x00000000042a22ca */ /* 0x008fe200000e0000 */
[----:B----4-:R-:W-:-:S14]  /*0fe0*/  @P2 BRA `(.L_x_5700) ;  /* 0x0000000000382947 */ /* 0x010fdc0003800000 */
[----:B------:R-:W-:Y:S01]  /*0ff0*/  ULDC.64 UR6, c[0x0][0xa00] ;  /* 0x0002800000067ab9 */ /* 0x000fe20000000a00 */
[----:B------:R-:W-:Y:S01]  /*1000*/  ULDC UR42, c[0x0][0x288] ;  /* 0x0000a200002a7ab9 */ /* 0x000fe20000000800 */
[----:B------:R-:W-:-:S04]  /*1010*/  ISETP.NE.U32.AND P0, PT, RZ, UR6, PT ;  /* 0x00000006ff007c0c */ /* 0x000fc8000bf05070 */
[----:B------:R-:W-:-:S13]  /*1020*/  ISETP.NE.AND.EX P0, PT, RZ, UR7, PT, P0 ;  /* 0x00000007ff007c0c */ /* 0x000fda000bf05300 */
[----:B------:R-:W-:Y:S05]  /*1030*/  @!P0 BRA `(.L_x_5700) ;  /* 0x0000000000248947 */ /* 0x000fea0003800000 */
[----:B------:R-:W-:Y:S02]  /*1040*/  ULDC.64 UR6, c[0x0][0xa00] ;  /* 0x0002800000067ab9 */ /* 0x000fe40000000a00 */
[----:B------:R-:W-:-:S06]  /*1050*/  UIMAD.WIDE UR6, UR61, 0x4, UR6 ;  /* 0x000000043d0678a5 */ /* 0x000fcc000f8e0206 */
[----:B------:R-:W-:Y:S01]  /*1060*/  MOV R2, UR6 ;  /* 0x0000000600027c02 */ /* 0x000fe20008000f00 */
[----:B------:R-:W-:-:S05]  /*1070*/  IMAD.U32 R3, RZ, RZ, UR7 ;  /* 0x00000007ff037e24 */ /* 0x000fca000f8e00ff */
[----:B------:R-:W2:Y:S04]  /*1080*/  LDG.E R4, desc[UR36][R2.64] ;  /* 0x0000002402047981 */ /* 0x000ea8000c1e1900 */
[----:B------:R-:W3:Y:S01]  /*1090*/  LDG.E R0, desc[UR36][R2.64+0x4] ;  /* 0x0000042402007981 */ /* 0x000ee2000c1e1900 */
[----:B--2---:R-:W-:Y:S02]  /*10a0*/  R2UR UR42, R4 ;  /* 0x00000000042a72ca */ /* 0x004fe400000e0000 */
[----:B---3--:R-:W-:-:S13]  /*10b0*/  R2UR UR6, R0 ;  /* 0x00000000000672ca */ /* 0x008fda00000e0000 */
[----:B------:R-:W-:-:S12]  /*10c0*/  UIADD3 UR42, -UR42, UR6, URZ ;  /* 0x000000062a2a7290 */ /* 0x000fd8000fffe13f */
.L_x_5700:
[----:B------:R-:W-:Y:S05]  /*10d0*/  @!P1 BRA `(.L_x_5701) ;  /* 0x0000000000209947 */ /* 0x000fea0003800000 */
[----:B------:R-:W-:Y:S01]  /*10e0*/  R2UR UR6, R193 ;  /* 0x00000000c10672ca */ /* 0x000fe200000e0000 */
[----:B------:R-:W-:-:S06]  /*10f0*/  ULEA UR4, UP0, UR61, UR8, 0x2 ;  /* 0x000000083d047291 */ /* 0x000fcc000f80103f */
[----:B------:R-:W-:-:S06]  /*1100*/  IMAD.U32 R2, RZ, RZ, UR4 ;  /* 0x00000004ff027e24 */ /* 0x000fcc000f8e00ff */
[----:B------:R-:W-:-:S06]  /*1110*/  ULEA.HI.X UR6, UR61, UR9, UR6, 0x2, UP0 ;  /* 0x000000093d067291 */ /* 0x000fcc00080f1406 */
[----:B------:R-:W-:-:S05]  /*1120*/  IMAD.U32 R3, RZ, RZ, UR6 ;  /* 0x00000006ff037e24 */ /* 0x000fca000f8e00ff */
[----:B------:R-:W2:Y:S02]  /*1130*/  LDG.E R2, desc[UR36][R2.64] ;  /* 0x0000002402027981 */ /* 0x000ea4000c1e1900 */
[----:B--2---:R-:W-:Y:S01]  /*1140*/  R2UR UR4, R2 ;  /* 0x00000000020472ca */ /* 0x004fe200000e0000 */
[----:B------:R-:W-:-:S14]  /*1150*/  BRA `(.L_x_5702) ;  /* 0x0000000000347947 */ /* 0x000fdc0003800000 */
.L_x_5701:
        /* <DEDUP_REMOVED lines=13> */
.L_x_5702:
[----:B------:R-:W-:Y:S01]  /*1230*/  UIADD3 UR43, -UR43, UR4, URZ ;  /* 0x000000042b2b7290 */ /* 0x000fe2000fffe13f */
[----:B------:R-:W-:Y:S01]  /*1240*/  PLOP3.LUT P0, PT, PT, PT, PT, 0x80, 0x0 ;  /* 0x000000000000781c */ /* 0x000fe20003f0f070 */
[----:B------:R-:W-:Y:S01]  /*1250*/  USHF.L.U32 UR41, UR5, 0x7, URZ ;  /* 0x0000000705297899 */ /* 0x000fe2000800063f */
[----:B------:R-:W-:Y:S01]  /*1260*/  CS2R R2, SRZ ;  /* 0x0000000000027805 */ /* 0x000fe2000001ff00 */
[----:B------:R-:W-:Y:S01]  /*1270*/  ULDC UR4, c[0x0][0x448] ;  /* 0x0001120000047ab9 */ /* 0x000fe20000000800 */
[----:B------:R-:W-:Y:S01]  /*1280*/  UIADD3 UR7, UR43, 0x60, -UR42 ;  /* 0x000000602b077890 */ /* 0x000fe2000fffe82a */
[----:B------:R-:W-:Y:S01]  /*1290*/  MOV R0, RZ ;  /* 0x000000ff00007202 */ /* 0x000fe20000000f00 */
[----:B------:R-:W-:Y:S01]  /*12a0*/  UISETP.NE.AND UP0, UPT, UR4, 0x1, UPT ;  /* 0x000000010400788c */ /* 0x000fe2000bf05270 */
[----:B------:R-:W-:Y:S01]  /*12b0*/  CS2R R118, SRZ ;  /* 0x0000000000767805 */ /* 0x000fe2000001ff00 */
[----:B------:R-:W-:Y:S01]  /*12c0*/  UIADD3 UR6, UR41, 0x7f, URZ ;  /* 0x0000007f29067890 */ /* 0x000fe2000fffe03f */
[----:B------:R-:W-:Y:S01]  /*12d0*/  CS2R R116, SRZ ;  /* 0x0000000000747805 */ /* 0x000fe2000001ff00 */
[----:B------:R-:W-:Y:S01]  /*12e0*/  UP2UR UR60, UPR, URZ, 0x1 ;  /* 0x000000013f3c7883 */ /* 0x000fe20008000000 */
[----:B------:R-:W-:-:S02]  /*12f0*/  CS2R R114, SRZ ;  /* 0x0000000000727805 */ /* 0x000fc4000001ff00 */
[----:B------:R-:W-:Y:S02]  /*1300*/  CS2R R112, SRZ ;  /* 0x0000000000707805 */ /* 0x000fe4000001ff00 */
[----:B------:R-:W-:Y:S02]  /*1310*/  CS2R R110, SRZ ;  /* 0x00000000006e7805 */ /* 0x000fe4000001ff00 */
[----:B------:R-:W-:Y:S02]  /*1320*/  CS2R R108, SRZ ;  /* 0x00000000006c7805 */ /* 0x000fe4000001ff00 */
[----:B------:R-:W-:Y:S02]  /*1330*/  CS2R R106, SRZ ;  /* 0x00000000006a7805 */ /* 0x000fe4000001ff00 */
[----:B------:R-:W-:Y:S01]  /*1340*/  CS2R R104, SRZ ;  /* 0x0000000000687805 */ /* 0x000fe2000001ff00 */
        /* <DEDUP_REMOVED lines=9> */
[----:B------:R-:W-:Y:S01]  /*13e0*/  IMAD.MOV.U32 R43, RZ, RZ, RZ ;  /* 0x000000ffff2b7224 */ /* 0x000fe200078e00ff */
        /* <DEDUP_REMOVED lines=25> */
[----:B------:R-:W-:Y:S01]  /*1580*/  CS2R R64, SRZ ;  /* 0x0000000000407805 */ /* 0x000fe2000001ff00 */
[----:B------:R-:W-:Y:S01]  /*1590*/  IMAD.U32 R102, RZ, RZ, UR9 ;  /* 0x00000009ff667e24 */ /* 0x000fe2000f8e00ff */
[----:B------:R-:W-:-:S02]  /*15a0*/  CS2R R62, SRZ ;  /* 0x00000000003e7805 */ /* 0x000fc4000001ff00 */
[----:B------:R-:W-:Y:S02]  /*15b0*/  CS2R R60, SRZ ;  /* 0x00000000003c7805 */ /* 0x000fe4000001ff00 */
[----:B------:R-:W-:Y:S02]  /*15c0*/  CS2R R58, SRZ ;  /* 0x00000000003a7805 */ /* 0x000fe4000001ff00 */
[----:B------:R-:W-:Y:S02]  /*15d0*/  PLOP3.LUT P1, PT, PT, PT, UP0, 0x80, 0x0 ;  /* 0x000000000000781c */ /* 0x000fe40003f2f008 */
        /* <DEDUP_REMOVED lines=49> */
.L_x_5704:
        /* <DEDUP_REMOVED lines=11> */
.L_x_5846:
[----:B------:R-:W-:Y:S05]  /*19a0*/  @!P0 BRA `(.L_x_5706) ;  /* 0x0000000000048947 */ /* 0x000fea0003800000 */
[----:B------:R-:W-:Y:S01]  /*19b0*/  BPT.TRAP 0x1 ;  /* 0x000000040000795c */ /* 0x000fe20000300000 */
.L_x_5706:
[----:B0-----:R-:W-:Y:S02]  /*19c0*/  IMAD.U32 R0, RZ, RZ, UR39 ;  /* 0x00000027ff007e24 */ /* 0x001fe4000f8e00ff */
[----:B------:R-:W-:-:S03]  /*19d0*/  IMAD.U32 R3, RZ, RZ, UR38 ;  /* 0x00000026ff037e24 */ /* 0x000fc6000f8e00ff */
[----:B------:R-:W-:Y:S02]  /*19e0*/  LEA R0, R0, UR40, 0x3 ;  /* 0x0000002800007c11 */ /* 0x000fe4000f8e18ff */
[----:B------:R-:W-:-:S04]  /*19f0*/  SHF.L.U32 R3, R3, 0x1f, RZ ;  /* 0x0000001f03037819 */ /* 0x000fc800000006ff */
[----:B------:R0:W1:Y:S01]  /*1a00*/  SYNCS.PHASECHK.TRANS64.TRYWAIT P1, [R0+URZ+0x30830], R3 ;  /* 0x03083003000075a7 */ /* 0x000062000802017f */
[----:B------:R-:W-:Y:S05]  /*1a10*/  @!P0 BRA `(.L_x_5707) ;  /* 0x0000000000048947 */ /* 0x000fea0003800000 */
[----:B------:R-:W-:Y:S01]  /*1a20*/  BPT.TRAP 0x1 ;  /* 0x000000040000795c */ /* 0x000fe20000300000 */
.L_x_5707:
[----:B-1----:R-:W-:Y:S05]  /*1a30*/  @P1 BRA `(.L_x_5708) ;  /* 0x0000000000081947 */ /* 0x002fea0003800000 */
[----:B------:R-:W1:Y:S02]  /*1a40*/  SYNCS.PHASECHK.TRANS64.TRYWAIT P1, [R0+URZ+0x30830], R3 ;  /* 0x03083003000075a7 */ /* 0x000e64000802017f */
[----:B-1----:R-:W-:Y:S05]  /*1a50*/  @!P1 BRA `(.L_x_5709) ;  /* 0x0000010800e49947 */ /* 0x002fea0003800000 */
.L_x_5708:
        /* <DEDUP_REMOVED lines=19> */
[----:B------:R-:W-:Y:S01]  /*1b90*/  MOV R8, UR12 ;  /* 0x0000000c00087c02 */ /* 0x000fe20008000f00 */
        /* <DEDUP_REMOVED lines=83> */
.L_x_5710:
[----:B------:R-:W-:Y:S01]  /*20d0*/  UISETP.NE.AND UP0, UPT, UR60, URZ, UPT ;  /* 0x0000003f3c00728c */ /* 0x000fe2000bf05270 */
[----:B------:R-:W-:Y:S01]  /*20e0*/  IADD3 R11, R18, UR41, RZ ;  /* 0x00000029120b7c10 */ /* 0x000fe2000fffe0ff */
[----:B------:R-:W-:Y:S01]  /*20f0*/  UMOV UR5, 0xffffffa0 ;  /* 0xffffffa000057882 */ /* 0x000fe20000000000 */
[----:B------:R-:W-:Y:S01]  /*2100*/  R2UR UR7, R102 ;  /* 0x00000000660772ca */ /* 0x000fe200000e0000 */
        /* <DEDUP_REMOVED lines=9> */
[----:B------:R-:W-:Y:S01]  /*21a0*/  MUFU.TANH R27, R27 ;  /* 0x0000001b001b7308 */ /* 0x000fe20000002400 */
[----:B------:R-:W-:Y:S01]  /*21b0*/  FMUL.FTZ R31, R31, UR6 ;  /* 0x000000061f1f7c20 */ /* 0x000fe20008410000 */
[----:B------:R-:W-:Y:S01]  /*21c0*/  FMUL.FTZ R34, R34, UR6 ;  /* 0x0000000622227c20 */ /* 0x000fe20008410000 */
[----:B------:R-:W-:Y:S01]  /*21d0*/  UIMAD UR5, UR7, UR5, 0x61 ;  /* 0x00000061070574a4 */ /* 0x000fe2000f8e0205 */
        /* <DEDUP_REMOVED lines=8> */
[----:B------:R-:W-:Y:S01]  /*2260*/  UIMAD UR4, UR7, -0x60, UR43 ;  /* 0xffffffa0070478a4 */ /* 0x000fe2000f8e022b */
[----:B------:R-:W-:-:S02]  /*2270*/  IMAD.U32 R2, RZ, RZ, UR5 ;  /* 0x00000005ff027e24 */ /* 0x000fc4000f8e00ff */
[----:B------:R-:W-:Y:S01]  /*2280*/  FMUL.FTZ R39, R39, UR6 ;  /* 0x0000000627277c20 */ /* 0x000fe20008410000 */
[----:B------:R-:W-:Y:S01]  /*2290*/  FMUL.FTZ R42, R42, UR6 ;  /* 0x000000062a2a7c20 */ /* 0x000fe20008410000 */
[----:B------:R-:W3:Y:S01]  /*22a0*/  SHFL.IDX PT, R14, R11, 0x1, 0x1c1f ;  /* 0x003c1f000b0e7f89 */ /* 0x000ee200000e0000 */
[----:B------:R-:W-:Y:S01]  /*22b0*/  UIADD3 UR4, UR4, 0x60, URZ ;  /* 0x0000006004047890 */ /* 0x000fe2000fffe03f */
[----:B------:R-:W-:Y:S01]  /*22c0*/  IMAD R2, R17, -0x2, R2 ;  /* 0xfffffffe11027824 */ /* 0x000fe200078e0202 */
[----:B------:R-:W-:Y:S01]  /*22d0*/  MUFU.TANH R30, R30 ;  /* 0x0000001e001e7308 */ /* 0x000fe20000002400 */
[----:B------:R-:W-:Y:S01]  /*22e0*/  FMUL.FTZ R33, R33, UR6 ;  /* 0x0000000621217c20 */ /* 0x000fe20008410000 */
[----:B------:R-:W-:Y:S01]  /*22f0*/  FMUL.FTZ R43, R43, UR6 ;  /* 0x000000062b2b7c20 */ /* 0x000fe20008410000 */
[----:B------:R-:W-:Y:S01]  /*2300*/  FMUL.FTZ R46, R46, UR6 ;  /* 0x000000062e2e7c20 */ /* 0x000fe20008410000 */
[----:B------:R-:W-:Y:S01]  /*2310*/  IMAD.U32 R12, RZ, RZ, UR4 ;  /* 0x00000004ff0c7e24 */ /* 0x000fe2000f8e00ff */
[----:B------:R-:W-:Y:S01]  /*2320*/  IADD3 R13, -R13, UR43, R2 ;  /* 0x0000002b0d0d7c10 */ /* 0x000fe2000fffe102 */
        /* <DEDUP_REMOVED lines=15> */
[-CC-:B---3--:R-:W-:Y:S01]  /*2420*/  VIADDMNMX R14, R14, R13.reuse, R12.reuse, PT ;  /* 0x0000000d0e0e7246 */ /* 0x188fe2000380010c */
[----:B------:R-:W-:Y:S01]  /*2430*/  FMUL.FTZ R67, R67, UR6 ;  /* 0x0000000643437c20 */ /* 0x000fe20008410000 */
[----:B------:R-:W-:Y:S01]  /*2440*/  FMUL.FTZ R70, R70, UR6 ;  /* 0x0000000646467c20 */ /* 0x000fe20008410000 */
[----:B------:R-:W-:Y:S01]  /*2450*/  FMUL.FTZ R71, R71, UR6 ;  /* 0x0000000647477c20 */ /* 0x000fe20008410000 */
[C---:B------:R-:W-:Y:S01]  /*2460*/  ISETP.GT.AND P1, PT, R14.reuse, RZ, PT ;  /* 0x000000ff0e00720c */ /* 0x040fe20003f24270 */
[----:B------:R3:W-:Y:S01]  /*2470*/  MUFU.TANH R20, R28 ;  /* 0x0000001c00147308 */ /* 0x0007e20000002400 */
[C---:B------:R-:W-:Y:S01]  /*2480*/  ISETP.GT.AND P2, PT, R14.reuse, 0x1, PT ;  /* 0x000000010e00780c */ /* 0x040fe20003f44270 */
[----:B------:R-:W5:Y:S01]  /*2490*/  SHFL.IDX PT, R11, R11, RZ, 0x1c1f ;  /* 0x001c1fff0b0b7589 */ /* 0x000f6200000e0000 */
[----:B------:R-:W-:Y:S01]  /*24a0*/  ISETP.GT.AND P3, PT, R14, 0x8, PT ;  /* 0x000000080e00780c */ /* 0x000fe20003f64270 */
[----:B01----:R-:W-:Y:S01]  /*24b0*/  FMUL.FTZ R3, R24, UR6 ;  /* 0x0000000618037c20 */ /* 0x003fe20008410000 */
[----:B--2---:R-:W-:Y:S01]  /*24c0*/  FSEL R25, R25, -INF , P1 ;  /* 0xff80000019197808 */ /* 0x004fe20000800000 */
[----:B------:R-:W-:Y:S01]  /*24d0*/  FMUL.FTZ R32, R32, UR6 ;  /* 0x0000000620207c20 */ /* 0x000fe20008410000 */
[----:B------:R-:W-:Y:S01]  /*24e0*/  ISETP.GT.AND P1, PT, R14, 0x9, PT ;  /* 0x000000090e00780c */ /* 0x000fe20003f24270 */
[----:B------:R-:W0:Y:S01]  /*24f0*/  MUFU.TANH R35, R35 ;  /* 0x0000002300237308 */ /* 0x000e220000002400 */
[----:B---3--:R-:W-:Y:S01]  /*2500*/  FSEL R28, R27, -INF , P2 ;  /* 0xff8000001b1c7808 */ /* 0x008fe20001000000 */
[----:B------:R-:W-:Y:S01]  /*2510*/  FMUL.FTZ R36, R36, UR6 ;  /* 0x0000000624247c20 */ /* 0x000fe20008410000 */
[----:B------:R-:W-:Y:S01]  /*2520*/  ISETP.GT.AND P2, PT, R14, 0x10, PT ;  /* 0x000000100e00780c */ /* 0x000fe20003f44270 */
[----:B------:R-:W-:Y:S01]  /*2530*/  FMUL.FTZ R40, R40, UR6 ;  /* 0x0000000628287c20 */ /* 0x000fe20008410000 */
[----:B------:R-:W-:Y:S01]  /*2540*/  FMNMX.FTZ R2, R25, R28, !PT ;  /* 0x0000001c19027209 */ /* 0x000fe20007810000 */
[----:B------:R-:W-:Y:S01]  /*2550*/  ULDC UR14, c[0x0][0x988] ;  /* 0x00026200000e7ab9 */ /* 0x000fe20000000800 */
[----:B----4-:R-:W-:Y:S01]  /*2560*/  FSEL R31, R31, -INF , P1 ;  /* 0xff8000001f1f7808 */ /* 0x010fe20000800000 */
[----:B------:R1:W-:Y:S01]  /*2570*/  MUFU.TANH R21, R29 ;  /* 0x0000001d00157308 */ /* 0x0003e20000002400 */
[----:B------:R-:W-:Y:S01]  /*2580*/  ISETP.GT.AND P1, PT, R14, 0x11, PT ;  /* 0x000000110e00780c */ /* 0x000fe20003f24270 */
[----:B------:R-:W-:Y:S01]  /*2590*/  FMUL.FTZ R44, R44, UR6 ;  /* 0x000000062c2c7c20 */ /* 0x000fe20008410000 */
[----:B------:R-:W-:Y:S01]  /*25a0*/  FMUL.FTZ R45, R45, UR6 ;  /* 0x000000062d2d7c20 */ /* 0x000fe20008410000 */
[----:B------:R-:W-:Y:S01]  /*25b0*/  FMUL.FTZ R48, R48, UR6 ;  /* 0x0000000630307c20 */ /* 0x000fe20008410000 */
[----:B------:R-:W-:Y:S01]  /*25c0*/  FMUL.FTZ R49, R49, UR6 ;  /* 0x0000000631317c20 */ /* 0x000fe20008410000 */
[----:B------:R-:W-:Y:S01]  /*25d0*/  FMUL.FTZ R52, R52, UR6 ;  /* 0x0000000634347c20 */ /* 0x000fe20008410000 */
[----:B------:R-:W-:Y:S01]  /*25e0*/  FMUL.FTZ R53, R53, UR6 ;  /* 0x0000000635357c20 */ /* 0x000fe20008410000 */
[----:B------:R-:W-:Y:S01]  /*25f0*/  MUFU.TANH R38, R38 ;  /* 0x0000002600267308 */ /* 0x000fe20000002400 */
[----:B-1----:R-:W-:Y:S01]  /*2600*/  FSEL R29, R30, -INF , P3 ;  /* 0xff8000001e1d7808 */ /* 0x002fe20001800000 */
[----:B------:R-:W-:Y:S01]  /*2610*/  FMUL.FTZ R56, R56, UR6 ;  /* 0x0000000638387c20 */ /* 0x000fe20008410000 */
[----:B0-----:R-:W-:Y:S01]  /*2620*/  FSEL R35, R35, -INF , P1 ;  /* 0xff80000023237808 */ /* 0x001fe20000800000 */
[----:B------:R-:W-:Y:S01]  /*2630*/  FMUL.FTZ R57, R57, UR6 ;  /* 0x0000000639397c20 */ /* 0x000fe20008410000 */
[----:B------:R-:W-:Y:S01]  /*2640*/  FMNMX.FTZ R2, R29, R2, !PT ;  /* 0x000000021d027209 */ /* 0x000fe20007810000 */
[----:B------:R-:W-:Y:S01]  /*2650*/  FMUL.FTZ R60, R60, UR6 ;  /* 0x000000063c3c7c20 */ /* 0x000fe20008410000 */
[----:B------:R-:W-:Y:S01]  /*2660*/  ISETP.GT.AND P1, PT, R14, 0x19, PT ;  /* 0x000000190e00780c */ /* 0x000fe20003f24270 */
[----:B------:R-:W0:Y:S01]  /*2670*/  MUFU.TANH R39, R39 ;  /* 0x0000002700277308 */ /* 0x000e220000002400 */
[----:B------:R-:W-:Y:S01]  /*2680*/  FMNMX.FTZ R2, R31, R2, !PT ;  /* 0x000000021f027209 */ /* 0x000fe20007810000 */
[----:B------:R-:W-:Y:S01]  /*2690*/  FMUL.FTZ R61, R61, UR6 ;  /* 0x000000063d3d7c20 */ /* 0x000fe20008410000 */
[----:B-----5:R-:W-:Y:S01]  /*26a0*/  VIADDMNMX R12, R11, R13, R12, PT ;  /* 0x0000000d0b0c7246 */ /* 0x020fe2000380010c */
[----:B------:R-:W-:Y:S01]  /*26b0*/  FMUL.FTZ R64, R64, UR6 ;  /* 0x0000000640407c20 */ /* 0x000fe20008410000 */
[----:B------:R-:W-:Y:S01]  /*26c0*/  FMUL.FTZ R65, R65, UR6 ;  /* 0x0000000641417c20 */ /* 0x000fe20008410000 */
[----:B------:R-:W-:Y:S01]  /*26d0*/  FMUL.FTZ R68, R68, UR6 ;  /* 0x0000000644447c20 */ /* 0x000fe20008410000 */
[----:B------:R-:W-:Y:S01]  /*26e0*/  ISETP.GT.AND P3, PT, R12, 0x8, PT ;  /* 0x000000080c00780c */ /* 0x000fe20003f64270 */
[----:B------:R1:W-:Y:S01]  /*26f0*/  MUFU.TANH R26, R33 ;  /* 0x00000021001a7308 */ /* 0x0003e20000002400 */
[----:B------:R-:W-:Y:S01]  /*2700*/  FMUL.FTZ R69, R69, UR6 ;  /* 0x0000000645457c20 */ /* 0x000fe20008410000 */
[----:B------:R-:W-:Y:S01]  /*2710*/  R2UR UR8, R0 ;  /* 0x00000000000872ca */ /* 0x000fe200000e0000 */
[----:B------:R-:W-:Y:S01]  /*2720*/  @UP0 ULDC UR6, c[0x0][0x44c] ;  /* 0x0001130000060ab9 */ /* 0x000fe20000000800 */
[----:B------:R-:W-:Y:S01]  /*2730*/  FSEL R13, R20, -INF , P3 ;  /* 0xff800000140d7808 */ /* 0x000fe20001800000 */
[----:B------:R-:W-:Y:S01]  /*2740*/  UIADD3 UR4, UR7, -0x2, URZ ;  /* 0xfffffffe07047890 */ /* 0x000fe2000fffe03f */
[----:B------:R-:W-:Y:S01]  /*2750*/  ISETP.GT.AND P3, PT, R12, 0x18, PT ;  /* 0x000000180c00780c */ /* 0x000fe20003f64270 */
[----:B------:R-:W-:Y:S01]  /*2760*/  UIMAD.WIDE.U32 UR6, UR41, UR6, URZ ;  /* 0x00000006290672a5 */ /* 0x000fe2000f8e003f */
[----:B------:R-:W2:Y:S01]  /*2770*/  MUFU.TANH R42, R42 ;  /* 0x0000002a002a7308 */ /* 0x000ea20000002400 */
[----:B-1----:R-:W-:Y:S01]  /*2780*/  FSEL R33, R34, -INF , P2 ;  /* 0xff80000022217808 */ /* 0x002fe20001000000 */
[----:B------:R-:W-:Y:S01]  /*2790*/  @UP0 ULDC UR9, c[0x0][0x450] ;  /* 0x0001140000090ab9 */ /* 0x000fe20000000800 */
[C---:B------:R-:W-:Y:S01]  /*27a0*/  ISETP.GT.AND P2, PT, R14.reuse, 0x18, PT ;  /* 0x000000180e00780c */ /* 0x040fe20003f44270 */
[----:B------:R-:W-:Y:S01]  /*27b0*/  UMOV UR5, UR41 ;  /* 0x0000002900057c82 */ /* 0x000fe20008000000 */
[----:B------:R-:W-:Y:S01]  /*27c0*/  FMNMX.FTZ R2, R33, R2, !PT ;  /* 0x0000000221027209 */ /* 0x000fe20007810000 */
[----:B------:R-:W1:Y:S01]  /*27d0*/  S2UR UR10, SR_CgaCtaId ;  /* 0x00000000000a79c3 */ /* 0x000e620000008800 */
[----:B0-----:R-:W-:Y:S01]  /*27e0*/  FSEL R39, R39, -INF , P1 ;  /* 0xff80000027277808 */ /* 0x001fe20000800000 */
[----:B------:R-:W0:Y:S01]  /*27f0*/  MUFU.TANH R43, R43 ;  /* 0x0000002b002b7308 */ /* 0x000e220000002400 */
[----:B------:R-:W-:Y:S01]  /*2800*/  FMNMX.FTZ R2, R35, R2, !PT ;  /* 0x0000000223027209 */ /* 0x000fe20007810000 */
[----:B------:R-:W-:Y:S01]  /*2810*/  @UP0 USHF.R.U32.HI UR5, URZ, UR9, UR7 ;  /* 0x000000093f050299 */ /* 0x000fe20008011607 */
[----:B------:R-:W-:-:S02]  /*2820*/  ISETP.GT.AND P1, PT, R14, 0x21, PT ;  /* 0x000000210e00780c */ /* 0x000fc40003f24270 */
[----:B------:R-:W-:Y:S02]  /*2830*/  CS2R R118, SRZ ;  /* 0x0000000000767805 */ /* 0x000fe4000001ff00 */
[----:B------:R-:W-:Y:S01]  /*2840*/  CS2R R116, SRZ ;  /* 0x0000000000747805 */ /* 0x000fe2000001ff00 */
[----:B------:R-:W-:Y:S01]  /*2850*/  UIADD3 UR6, UR5, UR43, -UR42 ;  /* 0x0000002b05067290 */ /* 0x000fe2000fffe82a */
        /* <DEDUP_REMOVED lines=9> */
[----:B------:R-:W4:Y:S01]  /*28f0*/  MUFU.TANH R46, R46 ;  /* 0x0000002e002e7308 */ /* 0x000f220000002400 */
[----:B---3--:R-:W-:Y:S02]  /*2900*/  FSEL R37, R38, -INF , P2 ;  /* 0xff80000026257808 */ /* 0x008fe40001000000 */
[----:B------:R-:W-:Y:S02]  /*2910*/  CS2R R104, SRZ ;  /* 0x0000000000687805 */ /* 0x000fe4000001ff00 */
[----:B------:R-:W-:Y:S01]  /*2920*/  ISETP.GT.AND P2, PT, R14, 0x20, PT ;  /* 0x000000200e00780c */ /* 0x000fe20003f44270 */
[----:B------:R-:W-:Y:S01]  /*2930*/  ULEA.HI.SX32 UR6, UR7, UR6, 0x1c ;  /* 0x0000000607067291 */ /* 0x000fe2000f8fe23f */
[----:B------:R-:W-:Y:S01]  /*2940*/  FMNMX.FTZ R2, R37, R2, !PT ;  /* 0x0000000225027209 */ /* 0x000fe20007810000 */
[----:B-1----:R-:W-:Y:S01]  /*2950*/  UPRMT UR5, UR10, 0x654, UR5 ;  /* 0x000006540a057896 */ /* 0x002fe20008000005 */
[----:B------:R-:W-:Y:S01]  /*2960*/  CS2R R102, SRZ ;  /* 0x0000000000667805 */ /* 0x000fe2000001ff00 */
[----:B------:R-:W1:Y:S01]  /*2970*/  MUFU.TANH R47, R47 ;  /* 0x0000002f002f7308 */ /* 0x000e620000002400 */
[----:B------:R-:W-:Y:S01]  /*2980*/  FMNMX.FTZ R2, R39, R2, !PT ;  /* 0x0000000227027209 */ /* 0x000fe20007810000 */
[----:B------:R-:W-:Y:S01]  /*2990*/  UISETP.LT.AND UP0, UPT, URZ, UR6, UPT ;  /* 0x000000063f00728c */ /* 0x000fe2000bf01270 */
[----:B------:R-:W-:-:S02]  /*29a0*/  CS2R R100, SRZ ;  /* 0x0000000000647805 */ /* 0x000fc4000001ff00 */
[----:B------:R-:W-:Y:S02]  /*29b0*/  CS2R R98, SRZ ;  /* 0x0000000000627805 */ /* 0x000fe4000001ff00 */
[----:B------:R-:W-:Y:S01]  /*29c0*/  CS2R R96, SRZ ;  /* 0x0000000000607805 */ /* 0x000fe2000001ff00 */
[----:B------:R-:W-:Y:S01]  /*29d0*/  USEL UR10, URZ, UR6, !UP0 ;  /* 0x000000063f0a7287 */ /* 0x000fe2000c000000 */
[----:B------:R-:W-:Y:S01]  /*29e0*/  SYNCS.ARRIVE.TRANS64.RED.A1T0 RZ, [UR5], RZ ;  /* 0x000000ffffff79a7 */ /* 0x000fe20008100405 */
[----:B------:R2:W-:Y:S01]  /*29f0*/  MUFU.TANH R73, R41 ;  /* 0x0000002900497308 */ /* 0x0005e20000002400 */
[----:B------:R-:W-:Y:S01]  /*2a00*/  CS2R R94, SRZ ;  /* 0x00000000005e7805 */ /* 0x000fe2000001ff00 */
[----:B------:R-:W-:Y:S01]  /*2a10*/  UISETP.GE.AND UP0, UPT, UR4, UR10, UPT ;  /* 0x0000000a0400728c */ /* 0x000fe2000bf06270 */
[----:B------:R-:W-:Y:S02]  /*2a20*/  CS2R R92, SRZ ;  /* 0x00000000005c7805 */ /* 0x000fe4000001ff00 */
[----:B------:R-:W-:-:S02]  /*2a30*/  CS2R R90, SRZ ;  /* 0x00000000005a7805 */ /* 0x000fc4000001ff00 */
[----:B------:R-:W-:Y:S02]  /*2a40*/  CS2R R88, SRZ ;  /* 0x0000000000587805 */ /* 0x000fe4000001ff00 */
[----:B------:R-:W-:Y:S02]  /*2a50*/  CS2R R86, SRZ ;  /* 0x0000000000567805 */ /* 0x000fe4000001ff00 */
[----:B------:R-:W-:Y:S01]  /*2a60*/  CS2R R84, SRZ ;  /* 0x0000000000547805 */ /* 0x000fe2000001ff00 */
[----:B------:R-:W3:Y:S01]  /*2a70*/  MUFU.TANH R50, R50 ;  /* 0x0000003200327308 */ /* 0x000ee20000002400 */
[----:B--2---:R-:W-:Y:S02]  /*2a80*/  FSEL R41, R42, -INF , P2 ;  /* 0xff8000002a297808 */ /* 0x004fe40001000000 */
[----:B------:R-:W-:Y:S02]  /*2a90*/  CS2R R82, SRZ ;  /* 0x0000000000527805 */ /* 0x000fe4000001ff00 */
[----:B------:R-:W-:-:S02]  /*2aa0*/  ISETP.GT.AND P2, PT, R14, 0x28, PT ;  /* 0x000000280e00780c */ /* 0x000fc40003f44270 */
[----:B------:R-:W-:Y:S02]  /*2ab0*/  CS2R R80, SRZ ;  /* 0x0000000000507805 */ /* 0x000fe4000001ff00 */
[----:B0-----:R-:W-:Y:S02]  /*2ac0*/  FSEL R42, R43, -INF , P1 ;  /* 0xff8000002b2a7808 */ /* 0x001fe40000800000 */
[----:B------:R-:W-:Y:S02]  /*2ad0*/  CS2R R78, SRZ ;  /* 0x00000000004e7805 */ /* 0x000fe4000001ff00 */
[----:B------:R-:W-:Y:S01]  /*2ae0*/  FMNMX.FTZ R15, R41, R2, !PT ;  /* 0x00000002290f7209 */ /* 0x000fe20007810000 */
[----:B------:R-:W0:Y:S01]  /*2af0*/  MUFU.TANH R51, R51 ;  /* 0x0000003300337308 */ /* 0x000e220000002400 */
[----:B------:R-:W-:Y:S02]  /*2b00*/  ISETP.GT.AND P1, PT, R14, 0x29, PT ;  /* 0x000000290e00780c */ /* 0x000fe40003f24270 */
[----:B------:R-:W-:-:S02]  /*2b10*/  CS2R R76, SRZ ;  /* 0x00000000004c7805 */ /* 0x000fc4000001ff00 */
[----:B----4-:R-:W-:Y:S02]  /*2b20*/  FSEL R43, R46, -INF , P2 ;  /* 0xff8000002e2b7808 */ /* 0x010fe40001000000 */
[----:B------:R-:W-:Y:S02]  /*2b30*/  CS2R R74, SRZ ;  /* 0x00000000004a7805 */ /* 0x000fe4000001ff00 */
[----:B------:R-:W-:Y:S02]  /*2b40*/  FMNMX.FTZ R2, R42, R15, !PT ;  /* 0x0000000f2a027209 */ /* 0x000fe40007810000 */
[----:B------:R-:W-:Y:S01]  /*2b50*/  ISETP.GT.AND P2, PT, R14, 0x30, PT ;  /* 0x000000300e00780c */ /* 0x000fe20003f44270 */
[----:B------:R-:W2:Y:S01]  /*2b60*/  MUFU.TANH R54, R54 ;  /* 0x0000003600367308 */ /* 0x000ea20000002400 */
[----:B-1----:R-:W-:Y:S02]  /*2b70*/  FSEL R46, R47, -INF , P1 ;  /* 0xff8000002f2e7808 */ /* 0x002fe40000800000 */
[----:B------:R-:W-:-:S02]  /*2b80*/  FMNMX.FTZ R15, R43, R2, !PT ;  /* 0x000000022b0f7209 */ /* 0x000fc40007810000 */
[----:B------:R-:W-:Y:S02]  /*2b90*/  ISETP.GT.AND P1, PT, R14, 0x31, PT ;  /* 0x000000310e00780c */ /* 0x000fe40003f24270 */
[----:B---3--:R-:W-:Y:S01]  /*2ba0*/  FSEL R47, R50, -INF , P2 ;  /* 0xff800000322f7808 */ /* 0x008fe20001000000 */
[----:B------:R-:W1:Y:S01]  /*2bb0*/  MUFU.TANH R55, R55 ;  /* 0x0000003700377308 */ /* 0x000e620000002400 */
[----:B------:R-:W-:Y:S02]  /*2bc0*/  FMNMX.FTZ R2, R46, R15, !PT ;  /* 0x0000000f2e027209 */ /* 0x000fe40007810000 */
[C---:B------:R-:W-:Y:S02]  /*2bd0*/  ISETP.GT.AND P2, PT, R14.reuse, 0x38, PT ;  /* 0x000000380e00780c */ /* 0x040fe40003f44270 */
[----:B0-----:R-:W-:Y:S02]  /*2be0*/  FSEL R50, R51, -INF , P1 ;  /* 0xff80000033327808 */ /* 0x001fe40000800000 */
[----:B------:R-:W-:Y:S01]  /*2bf0*/  FMNMX.FTZ R15, R47, R2, !PT ;  /* 0x000000022f0f7209 */ /* 0x000fe20007810000 */
[----:B------:R-:W0:Y:S01]  /*2c00*/  MUFU.TANH R58, R58 ;  /* 0x0000003a003a7308 */ /* 0x000e220000002400 */
[----:B------:R-:W-:-:S02]  /*2c10*/  ISETP.GT.AND P1, PT, R14, 0x39, PT ;  /* 0x000000390e00780c */ /* 0x000fc40003f24270 */
[----:B--2---:R-:W-:Y:S02]  /*2c20*/  FSEL R51, R54, -INF , P2 ;  /* 0xff80000036337808 */ /* 0x004fe40001000000 */
[----:B------:R-:W-:Y:S02]  /*2c30*/  FMNMX.FTZ R2, R50, R15, !PT ;  /* 0x0000000f32027209 */ /* 0x000fe40007810000 */
[C---:B------:R-:W-:Y:S01]  /*2c40*/  ISETP.GT.AND P2, PT, R14.reuse, 0x40, PT ;  /* 0x000000400e00780c */ /* 0x040fe20003f44270 */
[----:B------:R-:W2:Y:S01]  /*2c50*/  MUFU.TANH R59, R59 ;  /* 0x0000003b003b7308 */ /* 0x000ea20000002400 */
[----:B-1----:R-:W-:Y:S02]  /*2c60*/  FSEL R54, R55, -INF , P1 ;  /* 0xff80000037367808 */ /* 0x002fe40000800000 */
[----:B------:R-:W-:Y:S02]  /*2c70*/  FMNMX.FTZ R15, R51, R2, !PT ;  /* 0x00000002330f7209 */ /* 0x000fe40007810000 */
[----:B------:R-:W-:-:S02]  /*2c80*/  ISETP.GT.AND P1, PT, R14, 0x41, PT ;  /* 0x000000410e00780c */ /* 0x000fc40003f24270 */
[----:B------:R-:W-:Y:S01]  /*2c90*/  FMNMX.FTZ R2, R54, R15, !PT ;  /* 0x0000000f36027209 */ /* 0x000fe20007810000 */
[----:B------:R-:W1:Y:S01]  /*2ca0*/  MUFU.TANH R62, R62 ;  /* 0x0000003e003e7308 */ /* 0x000e620000002400 */
[----:B0-----:R-:W-:Y:S02]  /*2cb0*/  FSEL R55, R58, -INF , P2 ;  /* 0xff8000003a377808 */ /* 0x001fe40001000000 */
[----:B------:R-:W-:Y:S02]  /*2cc0*/  ISETP.GT.AND P2, PT, R14, 0x48, PT ;  /* 0x000000480e00780c */ /* 0x000fe40003f44270 */
[----:B------:R-:W-:-:S03]  /*2cd0*/  FMNMX.FTZ R15, R55, R2, !PT ;  /* 0x00000002370f7209 */ /* 0x000fc60007810000 */
[----:B------:R-:W0:Y:S01]  /*2ce0*/  MUFU.TANH R63, R63 ;  /* 0x0000003f003f7308 */ /* 0x000e220000002400 */
[----:B--2---:R-:W-:Y:S02]  /*2cf0*/  FSEL R58, R59, -INF , P1 ;  /* 0xff8000003b3a7808 */ /* 0x004fe40000800000 */
[----:B------:R-:W-:Y:S02]  /*2d00*/  ISETP.GT.AND P1, PT, R14, 0x49, PT ;  /* 0x000000490e00780c */ /* 0x000fe40003f24270 */
[----:B------:R-:W-:-:S03]  /*2d10*/  FMNMX.FTZ R2, R58, R15, !PT ;  /* 0x0000000f3a027209 */ /* 0x000fc60007810000 */
[----:B------:R-:W2:Y:S01]  /*2d20*/  MUFU.TANH R66, R66 ;  /* 0x0000004200427308 */ /* 0x000ea20000002400 */
[----:B-1----:R-:W-:Y:S02]  /*2d30*/  FSEL R59, R62, -INF , P2 ;  /* 0xff8000003e3b7808 */ /* 0x002fe40001000000 */
[----:B------:R-:W-:Y:S02]  /*2d40*/  ISETP.GT.AND P2, PT, R14, 0x50, PT ;  /* 0x000000500e00780c */ /* 0x000fe40003f44270 */
[----:B------:R-:W-:-:S03]  /*2d50*/  FMNMX.FTZ R15, R59, R2, !PT ;  /* 0x000000023b0f7209 */ /* 0x000fc60007810000 */
        /* <DEDUP_REMOVED lines=18> */
[----:B------:R-:W-:Y:S02]  /*2e80*/  ISETP.GT.AND P1, PT, R12, RZ, PT ;  /* 0x000000ff0c00720c */ /* 0x000fe40003f24270 */
[----:B------:R-:W-:-:S03]  /*2e90*/  FMNMX.FTZ R15, R2, R15, !PT ;  /* 0x0000000f020f7209 */ /* 0x000fc60007810000 */
[----:B------:R-:W2:Y:S01]  /*2ea0*/  MUFU.TANH R32, R32 ;  /* 0x0000002000207308 */ /* 0x000ea20000002400 */
[----:B-1----:R-:W-:Y:S01]  /*2eb0*/  FSEL R3, R3, -INF , P1 ;  /* 0xff80000003037808 */ /* 0x002fe20000800000 */
[----:B------:R-:W1:Y:S01]  /*2ec0*/  SHFL.BFLY PT, R14, R15, 0x2, 0x1f ;  /* 0x0c401f000f0e7f89 */ /* 0x000e6200000e0000 */
[----:B------:R-:W-:-:S05]  /*2ed0*/  ISETP.GT.AND P1, PT, R12, 0x9, PT ;  /* 0x000000090c00780c */ /* 0x000fca0003f24270 */
[----:B------:R-:W3:Y:S01]  /*2ee0*/  MUFU.TANH R36, R36 ;  /* 0x0000002400247308 */ /* 0x000ee20000002400 */
[----:B0-----:R-:W-:Y:S02]  /*2ef0*/  FSEL R10, R10, -INF , P2 ;  /* 0xff8000000a0a7808 */ /* 0x001fe40001000000 */
[----:B------:R-:W-:Y:S02]  /*2f00*/  ISETP.GT.AND P2, PT, R12, 0x10, PT ;  /* 0x000000100c00780c */ /* 0x000fe40003f44270 */
[----:B------:R-:W-:-:S03]  /*2f10*/  FMNMX.FTZ R20, R3, R10, !PT ;  /* 0x0000000a03147209 */ /* 0x000fc60007810000 */
[----:B------:R-:W0:Y:S08]  /*2f20*/  MUFU.TANH R40, R40 ;  /* 0x0000002800287308 */ /* 0x000e300000002400 */
[----:B------:R4:W5:Y:S01]  /*2f30*/  MUFU.TANH R38, R44 ;  /* 0x0000002c00267308 */ /* 0x0009620000002400 */
[----:B-1----:R-:W-:-:S05]  /*2f40*/  FMNMX.FTZ R14, R15, R14, !PT ;  /* 0x0000000e0f0e7209 */ /* 0x002fca0007810000 */
[----:B------:R-:W1:Y:S02]  /*2f50*/  SHFL.BFLY PT, R15, R14, 0x1, 0x1f ;  /* 0x0c201f000e0f7f89 */ /* 0x000e6400000e0000 */
[----:B------:R5:W5:Y:S08]  /*2f60*/  MUFU.TANH R70, R45 ;  /* 0x0000002d00467308 */ /* 0x000b700000002400 */
[----:B------:R-:W5:Y:S08]  /*2f70*/  MUFU.TANH R71, R48 ;  /* 0x0000003000477308 */ /* 0x000f700000002400 */
[----:B------:R-:W5:Y:S01]  /*2f80*/  MUFU.TANH R49, R49 ;  /* 0x0000003100317308 */ /* 0x000f620000002400 */
[----:B-1----:R-:W-:-:S07]  /*2f90*/  FMNMX.FTZ R11, R14, R15, !PT ;  /* 0x0000000f0e0b7209 */ /* 0x002fce0007810000 */
[----:B------:R-:W1:Y:S01]  /*2fa0*/  MUFU.TANH R52, R52 ;  /* 0x0000003400347308 */ /* 0x000e620000002400 */
[----:B------:R-:W-:Y:S02]  /*2fb0*/  FSEL R14, R21, -INF , P1 ;  /* 0xff800000150e7808 */ /* 0x000fe40000800000 */
[----:B------:R-:W-:Y:S02]  /*2fc0*/  FMNMX.FTZ R21, R13, R20, !PT ;  /* 0x000000140d157209 */ /* 0x000fe40007810000 */
[----:B------:R-:W-:Y:S02]  /*2fd0*/  ISETP.GT.AND P1, PT, R12, 0x11, PT ;  /* 0x000000110c00780c */ /* 0x000fe40003f24270 */
[----:B--2---:R-:W-:Y:S01]  /*2fe0*/  FSEL R15, R32, -INF , P2 ;  /* 0xff800000200f7808 */ /* 0x004fe20001000000 */
[----:B------:R-:W2:Y:S01]  /*2ff0*/  MUFU.TANH R53, R53 ;  /* 0x0000003500357308 */ /* 0x000ea20000002400 */
[----:B------:R-:W-:Y:S01]  /*3000*/  FMNMX.FTZ R24, R14, R21, !PT ;  /* 0x000000150e187209 */ /* 0x000fe20007810000 */
[C---:B------:R-:W-:Y:S01]  /*3010*/  FMUL.FTZ R21, R11.reuse, UR14 ;  /* 0x0000000e0b157c20 */ /* 0x040fe20008410000 */
[----:B------:R-:W-:-:S02]  /*3020*/  FSETP.NEU.FTZ.AND P2, PT, R11, -INF , PT ;  /* 0xff8000000b00780b */ /* 0x000fc40003f5d000 */
[----:B------:R-:W-:Y:S02]  /*3030*/  FSEL R20, R26, -INF , P1 ;  /* 0xff8000001a147808 */ /* 0x000fe40000800000 */
[----:B------:R-:W-:Y:S01]  /*3040*/  FMNMX.FTZ R27, R15, R24, !PT ;  /* 0x000000180f1b7209 */ /* 0x000fe20007810000 */
[----:B------:R-:W2:Y:S01]  /*3050*/  MUFU.TANH R56, R56 ;  /* 0x0000003800387308 */ /* 0x000ea20000002400 */
[----:B----4-:R-:W-:Y:S02]  /*3060*/  FSEL R44, R21, RZ, P2 ;  /* 0x000000ff152c7208 */ /* 0x010fe40001000000 */
[----:B------:R-:W-:Y:S02]  /*3070*/  ISETP.GT.AND P1, PT, R12, 0x19, PT ;  /* 0x000000190c00780c */ /* 0x000fe40003f24270 */
[----:B---3--:R-:W-:Y:S01]  /*3080*/  FSEL R21, R36, -INF , P3 ;  /* 0xff80000024157808 */ /* 0x008fe20001800000 */
[--C-:B------:R-:W-:Y:S01]  /*3090*/  FFMA.FTZ R32, R25, UR14, -R44.reuse ;  /* 0x0000000e19207c23 */ /* 0x100fe2000801082c */
[----:B------:R-:W-:Y:S01]  /*30a0*/  FMNMX.FTZ R26, R20, R27, !PT ;  /* 0x0000001b141a7209 */ /* 0x000fe20007810000 */
[--C-:B------:R-:W-:Y:S01]  /*30b0*/  FFMA.FTZ R34, R28, UR14, -R44.reuse ;  /* 0x0000000e1c227c23 */ /* 0x100fe2000801082c */
[----:B------:R-:W-:Y:S01]  /*30c0*/  ISETP.GT.AND P2, PT, R12, 0x20, PT ;  /* 0x000000200c00780c */ /* 0x000fe20003f44270 */
[----:B------:R3:W-:Y:S01]  /*30d0*/  MUFU.EX2 R189, R32 ;  /* 0x0000002000bd7308 */ /* 0x0007e20000000800 */
[----:B------:R-:W-:Y:S01]  /*30e0*/  FSEL R24, R72, -INF , P1 ;  /* 0xff80000048187808 */ /* 0x000fe20000800000 */
[--C-:B------:R-:W-:Y:S01]  /*30f0*/  FFMA.FTZ R36, R29, UR14, -R44.reuse ;  /* 0x0000000e1d247c23 */ /* 0x100fe2000801082c */
[----:B------:R-:W-:Y:S01]  /*3100*/  FMNMX.FTZ R27, R21, R26, !PT ;  /* 0x0000001a151b7209 */ /* 0x000fe20007810000 */
[--C-:B------:R-:W-:Y:S01]  /*3110*/  FFMA.FTZ R42, R42, UR14, -R44.reuse ;  /* 0x0000000e2a2a7c23 */ /* 0x100fe2000801082c */
[----:B------:R-:W-:Y:S01]  /*3120*/  ISETP.GT.AND P1, PT, R12, 0x21, PT ;  /* 0x000000210c00780c */ /* 0x000fe20003f24270 */
[--C-:B------:R-:W-:Y:S01]  /*3130*/  FFMA.FTZ R43, R43, UR14, -R44.reuse ;  /* 0x0000000e2b2b7c23 */ /* 0x100fe2000801082c */
[----:B0-----:R-:W-:Y:S01]  /*3140*/  FSEL R25, R40, -INF , P2 ;  /* 0xff80000028197808 */ /* 0x001fe20001000000 */
[----:B------:R-:W0:Y:S01]  /*3150*/  MUFU.TANH R57, R57 ;  /* 0x0000003900397308 */ /* 0x000e220000002400 */
[----:B------:R-:W-:Y:S01]  /*3160*/  FMNMX.FTZ R30, R24, R27, !PT ;  /* 0x0000001b181e7209 */ /* 0x000fe20007810000 */
[--C-:B------:R-:W-:Y:S01]  /*3170*/  FFMA.FTZ R40, R33, UR14, -R44.reuse ;  /* 0x0000000e21287c23 */ /* 0x100fe2000801082c */
[----:B------:R-:W-:Y:S01]  /*3180*/  ISETP.GT.AND P2, PT, R12, 0x28, PT ;  /* 0x000000280c00780c */ /* 0x000fe20003f44270 */
[--C-:B------:R-:W-:Y:S01]  /*3190*/  FFMA.FTZ R46, R46, UR14, -R44.reuse ;  /* 0x0000000e2e2e7c23 */ /* 0x100fe2000801082c */
[----:B------:R-:W-:Y:S01]  /*31a0*/  FSEL R26, R73, -INF , P1 ;  /* 0xff800000491a7808 */ /* 0x000fe20000800000 */
[--C-:B------:R-:W-:Y:S01]  /*31b0*/  FFMA.FTZ R47, R47, UR14, -R44.reuse ;  /* 0x0000000e2f2f7c23 */ /* 0x100fe2000801082c */
[----:B-----5:R-:W-:Y:S01]  /*31c0*/  FMNMX.FTZ R45, R25, R30, !PT ;  /* 0x0000001e192d7209 */ /* 0x020fe20007810000 */
        /* <DEDUP_REMOVED lines=15> */
[----:B------:R-:W-:Y:S01]  /*32c0*/  FSEL R29, R71, -INF , P2 ;  /* 0xff800000471d7808 */ /* 0x000fe20001000000 */
[----:B------:R-:W4:Y:S01]  /*32d0*/  MUFU.TANH R61, R61 ;  /* 0x0000003d003d7308 */ /* 0x000f220000002400 */
[----:B---3--:R-:W-:Y:S01]  /*32e0*/  FMNMX.FTZ R32, R28, R45, !PT ;  /* 0x0000002d1c207209 */ /* 0x008fe20007810000 */
[--C-:B------:R-:W-:Y:S01]  /*32f0*/  FFMA.FTZ R59, R59, UR14, -R44.reuse ;  /* 0x0000000e3b3b7c23 */ /* 0x100fe2000801082c */
[----:B------:R-:W-:Y:S01]  /*3300*/  ISETP.GT.AND P2, PT, R12, 0x38, PT ;  /* 0x000000380c00780c */ /* 0x000fe20003f44270 */
[--C-:B------:R-:W-:Y:S01]  /*3310*/  FFMA.FTZ R62, R62, UR14, -R44.reuse ;  /* 0x0000000e3e3e7c23 */ /* 0x100fe2000801082c */
[----:B------:R-:W-:Y:S01]  /*3320*/  FSEL R30, R49, -INF , P1 ;  /* 0xff800000311e7808 */ /* 0x000fe20000800000 */
[--C-:B------:R-:W-:Y:S01]  /*3330*/  FFMA.FTZ R49, R35, UR14, -R44.reuse ;  /* 0x0000000e23317c23 */ /* 0x100fe2000801082c */
[----:B------:R-:W-:Y:S01]  /*3340*/  FMNMX.FTZ R45, R29, R32, !PT ;  /* 0x000000201d2d7209 */ /* 0x000fe20007810000 */
[----:B------:R-:W3:Y:S01]  /*3350*/  MUFU.TANH R64, R64 ;  /* 0x0000004000407308 */ /* 0x000ee20000002400 */
[----:B------:R-:W-:Y:S01]  /*3360*/  ISETP.GT.AND P1, PT, R12, 0x39, PT ;  /* 0x000000390c00780c */ /* 0x000fe20003f24270 */
[--C-:B------:R-:W-:Y:S01]  /*3370*/  FFMA.FTZ R63, R63, UR14, -R44.reuse ;  /* 0x0000000e3f3f7c23 */ /* 0x100fe2000801082c */
[----:B-1----:R-:W-:Y:S01]  /*3380*/  FSEL R31, R52, -INF , P2 ;  /* 0xff800000341f7808 */ /* 0x002fe20001000000 */
[--C-:B------:R-:W-:Y:S01]  /*3390*/  FFMA.FTZ R66, R66, UR14, -R44.reuse ;  /* 0x0000000e42427c23 */ /* 0x100fe2000801082c */
[----:B-----5:R-:W-:Y:S01]  /*33a0*/  FMNMX.FTZ R34, R30, R45, !PT ;  /* 0x0000002d1e227209 */ /* 0x020fe20007810000 */
[--C-:B------:R-:W-:Y:S01]  /*33b0*/  FFMA.FTZ R67, R67, UR14, -R44.reuse ;  /* 0x0000000e43437c23 */ /* 0x100fe2000801082c */
[----:B------:R-:W-:Y:S01]  /*33c0*/  ISETP.GT.AND P2, PT, R12, 0x40, PT ;  /* 0x000000400c00780c */ /* 0x000fe20003f44270 */
[----:B------:R1:W-:Y:S01]  /*33d0*/  MUFU.EX2 R191, R36 ;  /* 0x0000002400bf7308 */ /* 0x0003e20000000800 */
[----:B--2---:R-:W-:Y:S01]  /*33e0*/  FSEL R32, R53, -INF , P1 ;  /* 0xff80000035207808 */ /* 0x004fe20000800000 */
[--C-:B------:R-:W-:Y:S01]  /*33f0*/  FFMA.FTZ R53, R37, UR14, -R44.reuse ;  /* 0x0000000e25357c23 */ /* 0x100fe2000801082c */
[----:B------:R-:W-:Y:S01]  /*3400*/  FMNMX.FTZ R45, R31, R34, !PT ;  /* 0x000000221f2d7209 */ /* 0x000fe20007810000 */
[----:B------:R-:W-:Y:S01]  /*3410*/  FFMA.FTZ R2, R2, UR14, -R44 ;  /* 0x0000000e02027c23 */ /* 0x000fe2000801082c */
[----:B------:R-:W-:-:S02]  /*3420*/  ISETP.GT.AND P1, PT, R12, 0x41, PT ;  /* 0x000000410c00780c */ /* 0x000fc40003f24270 */
[----:B------:R-:W-:Y:S02]  /*3430*/  CS2R R72, SRZ ;  /* 0x0000000000487805 */ /* 0x000fe4000001ff00 */
[----:B------:R-:W-:Y:S01]  /*3440*/  FSEL R33, R56, -INF , P2 ;  /* 0xff80000038217808 */ /* 0x000fe20001000000 */
[----:B------:R-:W2:Y:S01]  /*3450*/  MUFU.TANH R65, R65 ;  /* 0x0000004100417308 */ /* 0x000ea20000002400 */
[----:B-1----:R-:W-:Y:S02]  /*3460*/  FMNMX.FTZ R36, R32, R45, !PT ;  /* 0x0000002d20247209 */ /* 0x002fe40007810000 */
[----:B------:R-:W-:Y:S02]  /*3470*/  CS2R R70, SRZ ;  /* 0x0000000000467805 */ /* 0x000fe4000001ff00 */
[----:B------:R-:W-:Y:S02]  /*3480*/  ISETP.GT.AND P2, PT, R12, 0x48, PT ;  /* 0x000000480c00780c */ /* 0x000fe40003f44270 */
[----:B0-----:R-:W-:-:S02]  /*3490*/  FSEL R34, R57, -INF , P1 ;  /* 0xff80000039227808 */ /* 0x001fc40000800000 */
[----:B------:R-:W-:Y:S01]  /*34a0*/  FMNMX.FTZ R45, R33, R36, !PT ;  /* 0x00000024212d7209 */ /* 0x000fe20007810000 */
[----:B------:R-:W-:Y:S01]  /*34b0*/  MUFU.TANH R68, R68 ;  /* 0x0000004400447308 */ /* 0x000fe20000002400 */
[----:B------:R-:W-:Y:S02]  /*34c0*/  ISETP.GT.AND P1, PT, R12, 0x49, PT ;  /* 0x000000490c00780c */ /* 0x000fe40003f24270 */
[----:B----4-:R-:W-:Y:S02]  /*34d0*/  FSEL R35, R60, -INF , P2 ;  /* 0xff8000003c237808 */ /* 0x010fe40001000000 */
[C---:B------:R-:W-:Y:S02]  /*34e0*/  ISETP.GT.AND P2, PT, R12.reuse, 0x50, PT ;  /* 0x000000500c00780c */ /* 0x040fe40003f44270 */
[----:B------:R-:W-:Y:S01]  /*34f0*/  FSEL R36, R61, -INF , P1 ;  /* 0xff8000003d247808 */ /* 0x000fe20000800000 */
[----:B------:R0:W-:Y:S01]  /*3500*/  MUFU.EX2 R52, R38 ;  /* 0x0000002600347308 */ /* 0x0001e20000000800 */
[----:B------:R-:W-:-:S02]  /*3510*/  ISETP.GT.AND P1, PT, R12, 0x51, PT ;  /* 0x000000510c00780c */ /* 0x000fc40003f24270 */
[----:B---3--:R-:W-:Y:S02]  /*3520*/  FSEL R37, R64, -INF , P2 ;  /* 0xff80000040257808 */ /* 0x008fe40001000000 */
[----:B------:R-:W-:-:S03]  /*3530*/  ISETP.GT.AND P2, PT, R12, 0x58, PT ;  /* 0x000000580c00780c */ /* 0x000fc60003f44270 */
[----:B------:R-:W1:Y:S01]  /*3540*/  MUFU.TANH R69, R69 ;  /* 0x0000004500457308 */ /* 0x000e620000002400 */
[----:B0-----:R-:W-:-:S04]  /*3550*/  FMNMX.FTZ R38, R34, R45, !PT ;  /* 0x0000002d22267209 */ /* 0x001fc80007810000 */
[----:B------:R-:W-:Y:S02]  /*3560*/  FMNMX.FTZ R45, R35, R38, !PT ;  /* 0x00000026232d7209 */ /* 0x000fe40007810000 */
[----:B--2---:R-:W-:Y:S01]  /*3570*/  FSEL R38, R65, -INF , P1 ;  /* 0xff80000041267808 */ /* 0x004fe20000800000 */
[----:B------:R0:W2:Y:S01]  /*3580*/  MUFU.EX2 R185, R40 ;  /* 0x0000002800b97308 */ /* 0x0000a20000000800 */
[----:B------:R-:W-:-:S07]  /*3590*/  ISETP.GT.AND P1, PT, R12, 0x59, PT ;  /* 0x000000590c00780c */ /* 0x000fce0003f24270 */
[----:B------:R3:W4:Y:S01]  /*35a0*/  MUFU.EX2 R56, R49 ;  /* 0x0000003100387308 */ /* 0x0007220000000800 */
[----:B0-----:R-:W-:-:S04]  /*35b0*/  FMNMX.FTZ R40, R36, R45, !PT ;  /* 0x0000002d24287209 */ /* 0x001fc80007810000 */
[----:B------:R-:W-:Y:S02]  /*35c0*/  FMNMX.FTZ R45, R37, R40, !PT ;  /* 0x00000028252d7209 */ /* 0x000fe40007810000 */
[----:B-1----:R-:W-:Y:S01]  /*35d0*/  FSEL R40, R69, -INF , P1 ;  /* 0xff80000045287808 */ /* 0x002fe20000800000 */
[----:B------:R-:W-:Y:S01]  /*35e0*/  MUFU.EX2 R64, R42 ;  /* 0x0000002a00407308 */ /* 0x000fe20000000800 */
[----:B---3--:R-:W-:Y:S01]  /*35f0*/  FFMA.FTZ R49, R39, UR14, -R44 ;  /* 0x0000000e27317c23 */ /* 0x008fe2000801082c */
[----:B------:R-:W-:Y:S01]  /*3600*/  FSEL R39, R68, -INF , P2 ;  /* 0xff80000044277808 */ /* 0x000fe20001000000 */
[----:B------:R-:W-:Y:S01]  /*3610*/  FADD.FTZ R68, R189, R48 ;  /* 0x00000030bd447221 */ /* 0x000fe20000010000 */
[----:B------:R-:W-:Y:S01]  /*3620*/  FMNMX.FTZ R12, R38, R45, !PT ;  /* 0x0000002d260c7209 */ /* 0x000fe20007810000 */
[----:B------:R-:W-:Y:S01]  /*3630*/  FFMA.FTZ R45, R41, UR14, -R44 ;  /* 0x0000000e292d7c23 */ /* 0x000fe2000801082c */
[----:B------:R-:W-:Y:S01]  /*3640*/  F2FP.BF16.F32.PACK_AB R189, R48, R189 ;  /* 0x000000bd30bd723e */ /* 0x000fe200000010ff */
[----:B------:R-:W-:Y:S01]  /*3650*/  FADD.FTZ R57, R191, R68 ;  /* 0x00000044bf397221 */ /* 0x000fe20000010000 */
[----:B------:R-:W-:Y:S01]  /*3660*/  FMNMX.FTZ R41, R39, R12, !PT ;  /* 0x0000000c27297209 */ /* 0x000fe20007810000 */
[----:B------:R-:W-:Y:S01]  /*3670*/  MUFU.EX2 R60, R49 ;  /* 0x00000031003c7308 */ /* 0x000fe20000000800 */
[C---:B------:R-:W-:Y:S01]  /*3680*/  F2FP.BF16.F32.PACK_AB R191, R52.reuse, R191 ;  /* 0x000000bf34bf723e */ /* 0x040fe200000010ff */
[----:B------:R-:W-:Y:S01]  /*3690*/  FADD.FTZ R68, R52, R57 ;  /* 0x0000003934447221 */ /* 0x000fe20000010000 */
[----:B------:R-:W-:-:S03]  /*36a0*/  FMNMX.FTZ R41, R40, R41, !PT ;  /* 0x0000002928297209 */ /* 0x000fc60007810000 */
[----:B--2---:R-:W-:Y:S01]  /*36b0*/  FADD.FTZ R57, R185, R68 ;  /* 0x00000044b9397221 */ /* 0x004fe20000010000 */
[----:B----4-:R-:W-:Y:S01]  /*36c0*/  F2FP.BF16.F32.PACK_AB R185, R56, R185 ;  /* 0x000000b938b9723e */ /* 0x010fe200000010ff */
[----:B------:R-:W0:Y:S01]  /*36d0*/  SHFL.BFLY PT, R12, R41, 0x2, 0x1f ;  /* 0x0c401f00290c7f89 */ /* 0x000e2200000e0000 */
[----:B------:R-:W1:Y:S01]  /*36e0*/  MUFU.EX2 R53, R53 ;  /* 0x0000003500357308 */ /* 0x000e620000000800 */
[----:B------:R-:W-:-:S07]  /*36f0*/  CS2R R68, SRZ ;  /* 0x0000000000447805 */ /* 0x000fce000001ff00 */
[----:B------:R-:W2:Y:S08]  /*3700*/  MUFU.EX2 R45, R45 ;  /* 0x0000002d002d7308 */ /* 0x000eb00000000800 */
[----:B------:R-:W-:Y:S01]  /*3710*/  MUFU.EX2 R43, R43 ;  /* 0x0000002b002b7308 */ /* 0x000fe20000000800 */
[----:B-1----:R-:W-:Y:S02]  /*3720*/  F2FP.BF16.F32.PACK_AB R187, R60, R53 ;  /* 0x000000353cbb723e */ /* 0x002fe400000010ff */
        /* <DEDUP_REMOVED lines=8> */
[----:B-1----:R-:W-:-:S04]  /*37b0*/  FMNMX.FTZ R12, R42, R41, !PT ;  /* 0x000000292a0c7209 */ /* 0x002fc80007810000 */
[C---:B------:R-:W-:Y:S01]  /*37c0*/  FSETP.NEU.FTZ.AND P1, PT, R12.reuse, -INF , PT ;  /* 0xff8000000c00780b */ /* 0x040fe20003f3d000 */
[----:B------:R-:W-:Y:S02]  /*37d0*/  FMUL.FTZ R41, R12, UR14 ;  /* 0x0000000e0c297c20 */ /* 0x000fe40008410000 */
[----:B------:R-:W0:Y:S01]  /*37e0*/  MUFU.EX2 R54, R54 ;  /* 0x0000003600367308 */ /* 0x000e220000000800 */
[----:B--2---:R-:W-:Y:S02]  /*37f0*/  F2FP.BF16.F32.PACK_AB R177, R50, R47 ;  /* 0x0000002f32b1723e */ /* 0x004fe400000010ff */
        /* <DEDUP_REMOVED lines=41> */
[----:B------:R-:W-:-:S04]  /*3a90*/  FADD.FTZ R42, R56, R57 ;  /* 0x00000039382a7221 */ /* 0x000fc80000010000 */
[----:B------:R-:W-:Y:S01]  /*3aa0*/  FADD.FTZ R57, R53, R42 ;  /* 0x0000002a35397221 */ /* 0x000fe20000010000 */
[----:B------:R-:W-:Y:S01]  /*3ab0*/  CS2R R52, SRZ ;  /* 0x0000000000347805 */ /* 0x000fe2000001ff00 */
[----:B------:R-:W1:Y:S01]  /*3ac0*/  MUFU.EX2 R24, R24 ;  /* 0x0000001800187308 */ /* 0x000e620000000800 */
[----:B--2---:R-:W-:Y:S01]  /*3ad0*/  FADD.FTZ R0, R20, R49 ;  /* 0x0000003114007221 */ /* 0x004fe20000010000 */
[----:B------:R-:W-:Y:S01]  /*3ae0*/  FADD.FTZ R42, R60, R57 ;  /* 0x000000393c2a7221 */ /* 0x000fe20000010000 */
[----:B------:R-:W-:Y:S02]  /*3af0*/  F2FP.BF16.F32.PACK_AB R184, R20, R15 ;  /* 0x0000000f14b8723e */ /* 0x000fe400000010ff */
[----:B------:R-:W-:Y:S01]  /*3b00*/  CS2R R60, SRZ ;  /* 0x00000000003c7805 */ /* 0x000fe2000001ff00 */
[----:B------:R-:W-:Y:S02]  /*3b10*/  FADD.FTZ R57, R45, R42 ;  /* 0x0000002a2d397221 */ /* 0x000fe40000010000 */
[----:B------:R-:W2:Y:S01]  /*3b20*/  MUFU.EX2 R25, R25 ;  /* 0x0000001900197308 */ /* 0x000ea20000000800 */
[----:B0-----:R-:W-:Y:S01]  /*3b30*/  FADD.FTZ R49, R21, R0 ;  /* 0x0000000015317221 */ /* 0x001fe20000010000 */
[----:B------:R-:W-:Y:S01]  /*3b40*/  FADD.FTZ R42, R64, R57 ;  /* 0x00000039402a7221 */ /* 0x000fe20000010000 */
[----:B------:R-:W-:-:S02]  /*3b50*/  CS2R R64, SRZ ;  /* 0x0000000000407805 */ /* 0x000fc4000001ff00 */
[----:B------:R-:W-:-:S03]  /*3b60*/  CS2R R56, SRZ ;  /* 0x0000000000387805 */ /* 0x000fc6000001ff00 */
[----:B------:R-:W0:Y:S01]  /*3b70*/  MUFU.EX2 R26, R26 ;  /* 0x0000001a001a7308 */ /* 0x000e220000000800 */
[C---:B-1----:R-:W-:Y:S01]  /*3b80*/  FADD.FTZ R0, R24.reuse, R49 ;  /* 0x0000003118007221 */ /* 0x042fe20000010000 */
[----:B------:R-:W-:-:S06]  /*3b90*/  F2FP.BF16.F32.PACK_AB R186, R24, R21 ;  /* 0x0000001518ba723e */ /* 0x000fcc00000010ff */
[----:B------:R-:W1:Y:S01]  /*3ba0*/  MUFU.EX2 R27, R27 ;  /* 0x0000001b001b7308 */ /* 0x000e620000000800 */
[----:B--2---:R-:W-:-:S07]  /*3bb0*/  FADD.FTZ R49, R25, R0 ;  /* 0x0000000019317221 */ /* 0x004fce0000010000 */
[----:B------:R-:W2:Y:S01]  /*3bc0*/  MUFU.EX2 R28, R28 ;  /* 0x0000001c001c7308 */ /* 0x000ea20000000800 */
[C---:B0-----:R-:W-:Y:S01]  /*3bd0*/  FADD.FTZ R0, R26.reuse, R49 ;  /* 0x000000311a007221 */ /* 0x041fe20000010000 */
[----:B------:R-:W-:Y:S01]  /*3be0*/  FADD.FTZ R49, R43, R42 ;  /* 0x0000002a2b317221 */ /* 0x000fe20000010000 */
[----:B------:R-:W-:Y:S02]  /*3bf0*/  F2FP.BF16.F32.PACK_AB R180, R26, R25 ;  /* 0x000000191ab4723e */ /* 0x000fe400000010ff */
[----:B------:R-:W-:Y:S01]  /*3c00*/  CS2R R24, SRZ ;  /* 0x0000000000187805 */ /* 0x000fe2000001ff00 */
[----:B------:R-:W-:Y:S01]  /*3c10*/  FADD.FTZ R42, R46, R49 ;  /* 0x000000312e2a7221 */ /* 0x000fe20000010000 */
[----:B------:R-:W-:Y:S01]  /*3c20*/  CS2R R48, SRZ ;  /* 0x0000000000307805 */ /* 0x000fe2000001ff00 */
[----:B------:R-:W0:Y:S01]  /*3c30*/  MUFU.EX2 R29, R29 ;  /* 0x0000001d001d7308 */ /* 0x000e220000000800 */
[----:B-1----:R-:W-:Y:S01]  /*3c40*/  FADD.FTZ R41, R27, R0 ;  /* 0x000000001b297221 */ /* 0x002fe20000010000 */
[----:B------:R-:W-:Y:S01]  /*3c50*/  FADD.FTZ R45, R47, R42 ;  /* 0x0000002a2f2d7221 */ /* 0x000fe20000010000 */
[----:B------:R-:W-:-:S03]  /*3c60*/  CS2R R46, SRZ ;  /* 0x00000000002e7805 */ /* 0x000fc6000001ff00 */
[----:B------:R-:W-:Y:S01]  /*3c70*/  FADD.FTZ R42, R50, R45 ;  /* 0x0000002d322a7221 */ /* 0x000fe20000010000 */
[----:B------:R-:W-:Y:S01]  /*3c80*/  CS2R R44, SRZ ;  /* 0x00000000002c7805 */ /* 0x000fe2000001ff00 */
[----:B------:R-:W1:Y:S01]  /*3c90*/  MUFU.EX2 R30, R30 ;  /* 0x0000001e001e7308 */ /* 0x000e620000000800 */
[C---:B--2---:R-:W-:Y:S01]  /*3ca0*/  FADD.FTZ R0, R28.reuse, R41 ;  /* 0x000000291c007221 */ /* 0x044fe20000010000 */
[----:B------:R-:W-:Y:S01]  /*3cb0*/  FADD.FTZ R13, R51, R42 ;  /* 0x0000002a330d7221 */ /* 0x000fe20000010000 */
[----:B------:R-:W-:Y:S02]  /*3cc0*/  F2FP.BF16.F32.PACK_AB R182, R28, R27 ;  /* 0x0000001b1cb6723e */ /* 0x000fe400000010ff */
[----:B------:R-:W-:Y:S02]  /*3cd0*/  CS2R R50, SRZ ;  /* 0x0000000000327805 */ /* 0x000fe4000001ff00 */
[----:B------:R-:W-:Y:S01]  /*3ce0*/  CS2R R42, SRZ ;  /* 0x00000000002a7805 */ /* 0x000fe2000001ff00 */
[----:B------:R-:W-:Y:S01]  /*3cf0*/  FADD.FTZ R10, R54, R13 ;  /* 0x0000000d360a7221 */ /* 0x000fe20000010000 */
[----:B------:R-:W-:Y:S01]  /*3d00*/  CS2R R26, SRZ ;  /* 0x00000000001a7805 */ /* 0x000fe2000001ff00 */
[----:B------:R-:W2:Y:S01]  /*3d10*/  MUFU.EX2 R31, R31 ;  /* 0x0000001f001f7308 */ /* 0x000ea20000000800 */
[----:B0-----:R-:W-:Y:S01]  /*3d20*/  FADD.FTZ R41, R29, R0 ;  /* 0x000000001d297221 */ /* 0x001fe20000010000 */
[----:B------:R-:W-:-:S06]  /*3d30*/  FADD.FTZ R13, R55, R10 ;  /* 0x0000000a370d7221 */ /* 0x000fcc0000010000 */
[----:B------:R-:W0:Y:S01]  /*3d40*/  MUFU.EX2 R32, R32 ;  /* 0x0000002000207308 */ /* 0x000e220000000800 */
[C---:B-1----:R-:W-:Y:S01]  /*3d50*/  FADD.FTZ R0, R30.reuse, R41 ;  /* 0x000000291e007221 */ /* 0x042fe20000010000 */
[----:B------:R-:W-:Y:S02]  /*3d60*/  F2FP.BF16.F32.PACK_AB R176, R30, R29 ;  /* 0x0000001d1eb0723e */ /* 0x000fe400000010ff */
[----:B------:R-:W-:-:S04]  /*3d70*/  CS2R R28, SRZ ;  /* 0x00000000001c7805 */ /* 0x000fc8000001ff00 */
[----:B------:R-:W1:Y:S01]  /*3d80*/  MUFU.EX2 R33, R33 ;  /* 0x0000002100217308 */ /* 0x000e620000000800 */
[----:B--2---:R-:W-:-:S07]  /*3d90*/  FADD.FTZ R3, R31, R0 ;  /* 0x000000001f037221 */ /* 0x004fce0000010000 */
        /* <DEDUP_REMOVED lines=39> */
[----:B0-----:R-:W-:Y:S01]  /*4010*/  FADD.FTZ R3, R39, R0 ;  /* 0x0000000027037221 */ /* 0x001fe20000010000 */
[----:B------:R-:W-:-:S06]  /*4020*/  IMAD.MOV.U32 R0, RZ, RZ, 0x3f800000 ;  /* 0x3f800000ff007424 */ /* 0x000fcc00078e00ff */
[----:B------:R-:W0:Y:S01]  /*4030*/  MUFU.EX2 R2, R2 ;  /* 0x0000000200027308 */ /* 0x000e220000000800 */
[----:B-1----:R-:W-:Y:S01]  /*4040*/  FADD.FTZ R13, R67, R10 ;  /* 0x0000000a430d7221 */ /* 0x002fe20000010000 */
[C---:B--2---:R-:W-:Y:S01]  /*4050*/  FADD.FTZ R10, R40.reuse, R3 ;  /* 0x00000003280a7221 */ /* 0x044fe20000010000 */
[----:B------:R-:W-:Y:S02]  /*4060*/  F2FP.BF16.F32.PACK_AB R170, R40, R39 ;  /* 0x0000002728aa723e */ /* 0x000fe400000010ff */
[----:B------:R-:W-:Y:S02]  /*4070*/  CS2R R40, SRZ ;  /* 0x0000000000287805 */ /* 0x000fe4000001ff00 */
[----:B------:R-:W-:Y:S01]  /*4080*/  CS2R R38, SRZ ;  /* 0x0000000000267805 */ /* 0x000fe2000001ff00 */
[C---:B0-----:R-:W-:Y:S01]  /*4090*/  FADD.FTZ R3, R2.reuse, R13 ;  /* 0x0000000d02037221 */ /* 0x041fe20000010000 */
[----:B------:R-:W-:Y:S01]  /*40a0*/  F2FP.BF16.F32.PACK_AB R171, R2, R67 ;  /* 0x0000004302ab723e */ /* 0x000fe200000010ff */
[----:B------:R-:W-:Y:S01]  /*40b0*/  IMAD.MOV.U32 R2, RZ, RZ, 0x3f800000 ;  /* 0x3f800000ff027424 */ /* 0x000fe200078e00ff */
[----:B------:R-:W-:Y:S01]  /*40c0*/  CS2R R66, SRZ ;  /* 0x0000000000427805 */ /* 0x000fe2000001ff00 */
[----:B------:R-:W-:Y:S06]  /*40d0*/  @!P1 BRA `(.L_x_5711) ;  /* 0x0000002c00249947 */ /* 0x000fec0003800000 */
[----:B------:R-:W-:Y:S01]  /*40e0*/  MOV R13, R11 ;  /* 0x0000000b000d7202 */ /* 0x000fe20000000f00 */
[----:B------:R-:W-:Y:S01]  /*40f0*/  IMAD.MOV.U32 R14, RZ, RZ, R12 ;  /* 0x000000ffff0e7224 */ /* 0x000fe200078e000c */
[----:B------:R-:W-:Y:S01]  /*4100*/  UMOV UR5, UR38 ;  /* 0x0000002600057c82 */ /* 0x000fe20008000000 */
[----:B------:R-:W-:Y:S01]  /*4110*/  IMAD.MOV.U32 R2, RZ, RZ, 0x3f800000 ;  /* 0x3f800000ff027424 */ /* 0x000fe200078e00ff */
[----:B------:R-:W-:Y:S01]  /*4120*/  UMOV UR6, UR39 ;  /* 0x0000002700067c82 */ /* 0x000fe20008000000 */
[----:B------:R-:W-:Y:S01]  /*4130*/  IMAD.MOV.U32 R119, RZ, RZ, RZ ;  /* 0x000000ffff777224 */ /* 0x000fe200078e00ff */
[----:B------:R-:W-:Y:S01]  /*4140*/  ULDC UR7, c[0x0][0x9d8] ;  /* 0x0002760000077ab9 */ /* 0x000fe20000000800 */
[----:B------:R-:W-:-:S05]  /*4150*/  ULDC UR34, c[0x0][0x988] ;  /* 0x0002620000227ab9 */ /* 0x000fca0000000800 */
.L_x_5722:
[----:B------:R-:W-:-:S04]  /*4160*/  UISETP.NE.AND UP0, UPT, UR6, 0x1, UPT ;  /* 0x000000010600788c */ /* 0x000fc8000bf05270 */
[----:B------:R-:W-:-:S04]  /*4170*/  USEL UR38, URZ, 0x1, UP0 ;  /* 0x000000013f267887 */ /* 0x000fc80008000000 */
[----:B------:R-:W-:Y:S01]  /*4180*/  ULOP3.LUT UR38, UR5, UR38, URZ, 0x3c, !UPT ;  /* 0x0000002605267292 */ /* 0x000fe2000f8e3c3f */
[----:B------:R-:W-:Y:S11]  /*4190*/  @!P0 BRA `(.L_x_5712) ;  /* 0x0000000000048947 */ /* 0x000ff60003800000 */
[----:B------:R-:W-:Y:S01]  /*41a0*/  BPT.TRAP 0x1 ;  /* 0x000000040000795c */ /* 0x000fe20000300000 */
.L_x_5712:
        /* <DEDUP_REMOVED lines=9> */
.L_x_5713:
[----:B-1----:R-:W-:Y:S05]  /*4240*/  @P1 BRA `(.L_x_5714) ;  /* 0x0000000000081947 */ /* 0x002fea0003800000 */
[----:B------:R-:W1:Y:S02]  /*4250*/  SYNCS.PHASECHK.TRANS64.TRYWAIT P1, [UR8+0x30830], R11 ;  /* 0x0308300bff0075a7 */ /* 0x000e640008020148 */
[----:B-1----:R-:W-:Y:S05]  /*4260*/  @!P1 BRA `(.L_x_5715) ;  /* 0x000000e000f49947 */ /* 0x002fea0003800000 */
.L_x_5714:
        /* <DEDUP_REMOVED lines=175> */
.L_x_5716:
[----:B------:R-:W-:Y:S01]  /*4d60*/  ULEA UR9, UR6, UR40, 0x3 ;  /* 0x0000002806097291 */ /* 0x000fe2000f8e183f */
[----:B------:R-:W-:-:S05]  /*4d70*/  IMAD.U32 R0, RZ, RZ, UR5 ;  /* 0x00000005ff007e24 */ /* 0x000fca000f8e00ff */
[----:B------:R-:W-:-:S04]  /*4d80*/  SHF.L.U32 R0, R0, 0x1f, RZ ;  /* 0x0000001f00007819 */ /* 0x000fc800000006ff */
[----:B------:R2:W3:Y:S01]  /*4d90*/  SYNCS.PHASECHK.TRANS64.TRYWAIT P1, [UR9+0x30850], R0 ;  /* 0x03085000ff0075a7 */ /* 0x0004e20008020149 */
[----:B------:R-:W-:Y:S05]  /*4da0*/  @!P0 BRA `(.L_x_5717) ;  /* 0x0000000000048947 */ /* 0x000fea0003800000 */
[----:B------:R-:W-:Y:S01]  /*4db0*/  BPT.TRAP 0x1 ;  /* 0x000000040000795c */ /* 0x000fe20000300000 */
.L_x_5717:
[----:B---3--:R-:W-:Y:S05]  /*4dc0*/  @P1 BRA `(.L_x_5718) ;  /* 0x0000000000081947 */ /* 0x008fea0003800000 */
[----:B------:R-:W3:Y:S02]  /*4dd0*/  SYNCS.PHASECHK.TRANS64.TRYWAIT P1, [UR9+0x30850], R0 ;  /* 0x03085000ff0075a7 */ /* 0x000ee40008020149 */
[----:B---3--:R-:W-:Y:S05]  /*4de0*/  @!P1 BRA `(.L_x_5719) ;  /* 0x000000d8002c9947 */ /* 0x008fea0003800000 */
.L_x_5718:
        /* <DEDUP_REMOVED lines=37> */
.L_x_5720:
[----:B------:R-:W-:Y:S01]  /*5040*/  UISETP.NE.AND UP0, UPT, UR60, URZ, UPT ;  /* 0x0000003f3c00728c */ /* 0x000fe2000bf05270 */
[----:B-1----:R-:W-:Y:S01]  /*5050*/  FMUL.FTZ R12, R129, UR7 ;  /* 0x00000007810c7c20 */ /* 0x002fe20008410000 */
[----:B0-2---:R-:W-:Y:S01]  /*5060*/  FMUL.FTZ R0, R120, UR7 ;  /* 0x0000000778007c20 */ /* 0x005fe20008410000 */
[----:B------:R-:W-:Y:S01]  /*5070*/  FMUL.FTZ R20, R132, UR7 ;  /* 0x0000000784147c20 */ /* 0x000fe20008410000 */
[----:B------:R-:W-:Y:S01]  /*5080*/  FMUL.FTZ R168, R122, UR7 ;  /* 0x000000077aa87c20 */ /* 0x000fe20008410000 */
[----:B------:R0:W-:Y:S01]  /*5090*/  MUFU.TANH R120, R12 ;  /* 0x0000000c00787308 */ /* 0x0001e20000002400 */
[----:B------:R-:W-:Y:S01]  /*50a0*/  PLOP3.LUT P1, PT, PT, PT, UP0, 0x80, 0x0 ;  /* 0x000000000000781c */ /* 0x000fe20003f2f008 */
[----:B------:R-:W-:Y:S01]  /*50b0*/  FMUL.FTZ R2, R121, UR7 ;  /* 0x0000000779027c20 */ /* 0x000fe20008410000 */
[----:B------:R-:W-:Y:S01]  /*50c0*/  PLOP3.LUT P2, PT, PT, PT, UP0, 0x80, 0x0 ;  /* 0x000000000000781c */ /* 0x000fe20003f4f008 */
[----:B------:R-:W-:Y:S02]  /*50d0*/  IMAD.U32 R21, RZ, RZ, UR42 ;  /* 0x0000002aff157e24 */ /* 0x000fe4000f8e00ff */
[----:B------:R-:W-:Y:S01]  /*50e0*/  FMUL.FTZ R15, R124, UR7 ;  /* 0x000000077c0f7c20 */ /* 0x000fe20008410000 */
[----:B------:R-:W-:Y:S01]  /*50f0*/  @UP0 ULDC UR5, c[0x0][0x44c] ;  /* 0x0001130000050ab9 */ /* 0x000fe20000000800 */
[----:B------:R-:W-:Y:S01]  /*5100*/  FMUL.FTZ R11, R125, UR7 ;  /* 0x000000077d0b7c20 */ /* 0x000fe20008410000 */
[----:B------:R1:W-:Y:S01]  /*5110*/  MUFU.TANH R122, R20 ;  /* 0x00000014007a7308 */ /* 0x0003e20000002400 */
[----:B0-----:R-:W-:Y:S01]  /*5120*/  IADD3 R12, R18, UR41, RZ ;  /* 0x00000029120c7c10 */ /* 0x001fe2000fffe0ff */
[----:B------:R-:W-:Y:S01]  /*5130*/  FMUL.FTZ R128, R128, UR7 ;  /* 0x0000000780807c20 */ /* 0x000fe20008410000 */
[----:B------:R-:W-:Y:S01]  /*5140*/  FMUL.FTZ R144, R144, UR7 ;  /* 0x0000000790907c20 */ /* 0x000fe20008410000 */
[----:B------:R-:W-:Y:S01]  /*5150*/  FMUL.FTZ R171, R126, UR7 ;  /* 0x000000077eab7c20 */ /* 0x000fe20008410000 */
[----:B------:R-:W-:Y:S01]  /*5160*/  FMUL.FTZ R136, R136, UR7 ;  /* 0x0000000788887c20 */ /* 0x000fe20008410000 */
[----:B------:R-:W-:Y:S01]  /*5170*/  FMUL.FTZ R132, R135, UR7 ;  /* 0x0000000787847c20 */ /* 0x000fe20008410000 */
[----:B------:R-:W-:Y:S01]  /*5180*/  FMUL.FTZ R133, R133, UR7 ;  /* 0x0000000785857c20 */ /* 0x000fe20008410000 */
[----:B------:R-:W0:Y:S01]  /*5190*/  MUFU.TANH R0, R0 ;  /* 0x0000000000007308 */ /* 0x000e220000002400 */
[----:B-1----:R-:W-:Y:S01]  /*51a0*/  @P1 IMAD.HI.U32 R20, R12, UR5, RZ ;  /* 0x000000050c141c27 */ /* 0x002fe2000f8e00ff */
[----:B------:R-:W-:-:S03]  /*51b0*/  @UP0 ULDC UR5, c[0x0][0x450] ;  /* 0x0001140000050ab9 */ /* 0x000fc60000000800 */
[----:B------:R-:W-:Y:S01]  /*51c0*/  FMUL.FTZ R141, R141, UR7 ;  /* 0x000000078d8d7c20 */ /* 0x000fe20008410000 */
[----:B------:R-:W-:Y:S01]  /*51d0*/  FMUL.FTZ R169, R123, UR7 ;  /* 0x000000077ba97c20 */ /* 0x000fe20008410000 */
[----:B------:R-:W-:Y:S01]  /*51e0*/  FMUL.FTZ R140, R140, UR7 ;  /* 0x000000078c8c7c20 */ /* 0x000fe20008410000 */
[----:B------:R-:W-:Y:S01]  /*51f0*/  @P2 SHF.R.U32.HI R12, RZ, UR5, R20 ;  /* 0x00000005ff0c2c19 */ /* 0x000fe20008011614 */
[----:B------:R-:W-:Y:S01]  /*5200*/  UMOV UR5, 0x1 ;  /* 0x0000000100057882 */ /* 0x000fe20000000000 */
[----:B------:R-:W1:Y:S01]  /*5210*/  MUFU.TANH R2, R2 ;  /* 0x0000000200027308 */ /* 0x000e620000002400 */
[----:B------:R-:W-:Y:S01]  /*5220*/  UIMAD UR5, UR4, -0x60, UR5 ;  /* 0xffffffa0040578a4 */ /* 0x000fe2000f8e0205 */
[----:B------:R-:W-:Y:S01]  /*5230*/  FMUL.FTZ R20, R145, UR7 ;  /* 0x0000000791147c20 */ /* 0x000fe20008410000 */
[----:B------:R-:W2:Y:S01]  /*5240*/  SHFL.IDX PT, R121, R12, RZ, 0x1c1f ;  /* 0x001c1fff0c797589 */ /* 0x000ea200000e0000 */
[----:B------:R-:W-:Y:S01]  /*5250*/  FMUL.FTZ R170, R127, UR7 ;  /* 0x000000077faa7c20 */ /* 0x000fe20008410000 */
[----:B------:R-:W-:Y:S01]  /*5260*/  FMUL.FTZ R137, R137, UR7 ;  /* 0x0000000789897c20 */ /* 0x000fe20008410000 */
[----:B------:R-:W-:Y:S01]  /*5270*/  FMUL.FTZ R129, R130, UR7 ;  /* 0x0000000782817c20 */ /* 0x000fe20008410000 */
[----:B------:R-:W-:Y:S01]  /*5280*/  IMAD.U32 R172, RZ, RZ, UR5 ;  /* 0x00000005ffac7e24 */ /* 0x000fe2000f8e00ff */
[----:B------:R-:W3:Y:S01]  /*5290*/  MUFU.TANH R15, R15 ;  /* 0x0000000f000f7308 */ /* 0x000ee20000002400 */
[----:B------:R-:W-:Y:S01]  /*52a0*/  FMUL.FTZ R130, R131, UR7 ;  /* 0x0000000783827c20 */ /* 0x000fe20008410000 */
[----:B------:R-:W-:Y:S01]  /*52b0*/  FMUL.FTZ R131, R134, UR7 ;  /* 0x0000000786837c20 */ /* 0x000fe20008410000 */
[----:B------:R-:W-:-:S02]  /*52c0*/  IMAD R172, R17, -0x2, R172 ;  /* 0xfffffffe11ac7824 */ /* 0x000fc400078e02ac */
[----:B------:R-:W-:Y:S01]  /*52d0*/  FMUL.FTZ R138, R138, UR7 ;  /* 0x000000078a8a7c20 */ /* 0x000fe20008410000 */
[----:B------:R-:W-:Y:S01]  /*52e0*/  FMUL.FTZ R134, R139, UR7 ;  /* 0x000000078b867c20 */ /* 0x000fe20008410000 */
[----:B------:R-:W-:Y:S01]  /*52f0*/  FMUL.FTZ R148, R148, UR7 ;  /* 0x0000000794947c20 */ /* 0x000fe20008410000 */
[----:B------:R-:W-:Y:S01]  /*5300*/  FMUL.FTZ R149, R149, UR7 ;  /* 0x0000000795957c20 */ /* 0x000fe20008410000 */
[----:B------:R-:W-:Y:S01]  /*5310*/  IADD3 R172, -R21, UR43, R172 ;  /* 0x0000002b15ac7c10 */ /* 0x000fe2000fffe1ac */
        /* <DEDUP_REMOVED lines=8> */
[----:B------:R-:W5:Y:S01]  /*53a0*/  MUFU.TANH R128, R128 ;  /* 0x0000008000807308 */ /* 0x000f620000002400 */
[----:B------:R-:W-:Y:S01]  /*53b0*/  FMUL.FTZ R165, R165, UR7 ;  /* 0x00000007a5a57c20 */ /* 0x000fe20008410000 */
[----:B--2---:R-:W-:Y:S01]  /*53c0*/  IMAD.IADD R121, R172, 0x1, R121 ;  /* 0x00000001ac797824 */ /* 0x004fe200078e0279 */
[----:B------:R-:W-:Y:S01]  /*53d0*/  UMOV UR14, UR34 ;  /* 0x00000022000e7c82 */ /* 0x000fe20008000000 */
[----:B------:R-:W2:Y:S01]  /*53e0*/  S2UR UR6, SR_CgaCtaId ;  /* 0x00000000000679c3 */ /* 0x000ea20000008800 */
[----:B------:R-:W-:-:S02]  /*53f0*/  UIADD3 UR8, UR8, 0x30840, URZ ;  /* 0x0003084008087890 */ /* 0x000fc4000fffe03f */
[C---:B------:R-:W-:Y:S01]  /*5400*/  ISETP.GT.AND P1, PT, R121.reuse, RZ, PT ;  /* 0x000000ff7900720c */ /* 0x040fe20003f24270 */
[----:B------:R1:W-:Y:S01]  /*5410*/  MUFU.TANH R126, R144 ;  /* 0x00000090007e7308 */ /* 0x0003e20000002400 */
[C---:B------:R-:W-:Y:S02]  /*5420*/  ISETP.GT.AND P2, PT, R121.reuse, 0x1, PT ;  /* 0x000000017900780c */ /* 0x040fe40003f44270 */
[----:B0-----:R-:W-:Y:S02]  /*5430*/  FSEL R145, R0, -INF , P1 ;  /* 0xff80000000917808 */ /* 0x001fe40000800000 */
[----:B------:R-:W-:Y:S02]  /*5440*/  ISETP.GT.AND P1, PT, R121, 0x8, PT ;  /* 0x000000087900780c */ /* 0x000fe40003f24270 */
[----:B------:R-:W-:Y:S01]  /*5450*/  FMNMX.FTZ R21, R145, R14, !PT ;  /* 0x0000000e91157209 */ /* 0x000fe20007810000 */
[----:B------:R0:W-:Y:S01]  /*5460*/  MUFU.TANH R135, R136 ;  /* 0x0000008800877308 */ /* 0x0001e20000002400 */
[----:B-1----:R-:W-:-:S02]  /*5470*/  FSEL R144, R2, -INF , P2 ;  /* 0xff80000002907808 */ /* 0x002fc40001000000 */
[----:B------:R-:W-:Y:S02]  /*5480*/  ISETP.GT.AND P2, PT, R121, 0x9, PT ;  /* 0x000000097900780c */ /* 0x000fe40003f44270 */
[----:B------:R-:W-:-:S03]  /*5490*/  FMNMX.FTZ R21, R144, R21, !PT ;  /* 0x0000001590157209 */ /* 0x000fc60007810000 */
[----:B------:R-:W1:Y:S01]  /*54a0*/  MUFU.TANH R123, R133 ;  /* 0x00000085007b7308 */ /* 0x000e620000002400 */
[----:B0-----:R-:W-:Y:S01]  /*54b0*/  FMUL.FTZ R136, R142, UR7 ;  /* 0x000000078e887c20 */ /* 0x001fe20008410000 */
[----:B---3--:R-:W-:Y:S02]  /*54c0*/  FSEL R142, R15, -INF , P1 ;  /* 0xff8000000f8e7808 */ /* 0x008fe40000800000 */
[----:B------:R-:W-:Y:S01]  /*54d0*/  ISETP.GT.AND P1, PT, R121, 0x10, PT ;  /* 0x000000107900780c */ /* 0x000fe20003f24270 */
[----:B--2---:R-:W-:Y:S01]  /*54e0*/  UPRMT UR8, UR6, 0x654, UR8 ;  /* 0x0000065406087896 */ /* 0x004fe20008000008 */
[----:B------:R-:W-:Y:S02]  /*54f0*/  FMNMX.FTZ R0, R142, R21, !PT ;  /* 0x000000158e007209 */ /* 0x000fe40007810000 */
[----:B------:R4:W-:Y:S06]  /*5500*/  MUFU.TANH R125, R141 ;  /* 0x0000008d007d7308 */ /* 0x0009ec0000002400 */
[----:B------:R-:W-:Y:S02]  /*5510*/  SYNCS.ARRIVE.TRANS64.RED.A1T0 RZ, [UR8], RZ ;  /* 0x000000ffffff79a7 */ /* 0x000fe40008100408 */
[----:B------:R5:W-:Y:S01]  /*5520*/  MUFU.TANH R127, R140 ;  /* 0x0000008c007f7308 */ /* 0x000be20000002400 */
[----:B----4-:R-:W-:-:S02]  /*5530*/  FSEL R141, R11, -INF , P2 ;  /* 0xff8000000b8d7808 */ /* 0x010fc40001000000 */
[----:B------:R-:W-:Y:S02]  /*5540*/  ISETP.GT.AND P2, PT, R121, 0x11, PT ;  /* 0x000000117900780c */ /* 0x000fe40003f44270 */
[----:B------:R-:W-:Y:S02]  /*5550*/  FMNMX.FTZ R11, R141, R0, !PT ;  /* 0x000000008d0b7209 */ /* 0x000fe40007810000 */
[----:B------:R-:W-:Y:S01]  /*5560*/  FSEL R139, R120, -INF , P2 ;  /* 0xff800000788b7808 */ /* 0x000fe20001000000 */
[----:B------:R1:W0:Y:S01]  /*5570*/  MUFU.TANH R124, R137 ;  /* 0x00000089007c7308 */ /* 0x0002220000002400 */
[----:B-----5:R-:W-:Y:S02]  /*5580*/  FSEL R140, R128, -INF , P1 ;  /* 0xff800000808c7808 */ /* 0x020fe40000800000 */
[----:B------:R-:W-:Y:S02]  /*5590*/  ISETP.GT.AND P1, PT, R121, 0x18, PT ;  /* 0x000000187900780c */ /* 0x000fe40003f24270 */
[----:B------:R-:W-:-:S02]  /*55a0*/  FMNMX.FTZ R0, R140, R11, !PT ;  /* 0x0000000b8c007209 */ /* 0x000fc40007810000 */
[----:B------:R-:W-:Y:S01]  /*55b0*/  ISETP.GT.AND P2, PT, R121, 0x19, PT ;  /* 0x000000197900780c */ /* 0x000fe20003f44270 */
[----:B------:R2:W-:Y:S01]  /*55c0*/  MUFU.TANH R133, R138 ;  /* 0x0000008a00857308 */ /* 0x0005e20000002400 */
[----:B------:R-:W-:Y:S02]  /*55d0*/  FMNMX.FTZ R11, R139, R0, !PT ;  /* 0x000000008b0b7209 */ /* 0x000fe40007810000 */
[----:B-1----:R-:W-:Y:S02]  /*55e0*/  FSEL R137, R123, -INF , P2 ;  /* 0xff8000007b897808 */ /* 0x002fe40001000000 */
[----:B------:R-:W-:-:S03]  /*55f0*/  ISETP.GT.AND P2, PT, R121, 0x21, PT ;  /* 0x000000217900780c */ /* 0x000fc60003f44270 */
[----:B------:R-:W1:Y:S01]  /*5600*/  MUFU.TANH R20, R20 ;  /* 0x0000001400147308 */ /* 0x000e620000002400 */
[----:B--2---:R-:W-:Y:S02]  /*5610*/  FSEL R138, R122, -INF , P1 ;  /* 0xff8000007a8a7808 */ /* 0x004fe40000800000 */
[----:B------:R-:W-:Y:S02]  /*5620*/  ISETP.GT.AND P1, PT, R121, 0x20, PT ;  /* 0x000000207900780c */ /* 0x000fe40003f24270 */
[----:B------:R-:W-:Y:S02]  /*5630*/  FMNMX.FTZ R0, R138, R11, !PT ;  /* 0x0000000b8a007209 */ /* 0x000fe40007810000 */
[----:B------:R-:W-:Y:S01]  /*5640*/  FSEL R135, R135, -INF , P1 ;  /* 0xff80000087877808 */ /* 0x000fe20000800000 */
[----:B------:R-:W2:Y:S01]  /*5650*/  MUFU.TANH R148, R148 ;  /* 0x0000009400947308 */ /* 0x000ea20000002400 */
[----:B------:R-:W-:Y:S02]  /*5660*/  FMNMX.FTZ R0, R137, R0, !PT ;  /* 0x0000000089007209 */ /* 0x000fe40007810000 */
[----:B------:R-:W-:-:S02]  /*5670*/  ISETP.GT.AND P1, PT, R121, 0x28, PT ;  /* 0x000000287900780c */ /* 0x000fc40003f24270 */
[----:B0-----:R-:W-:Y:S02]  /*5680*/  FSEL R128, R124, -INF , P2 ;  /* 0xff8000007c807808 */ /* 0x001fe40001000000 */
[----:B------:R-:W-:Y:S01]  /*5690*/  FMNMX.FTZ R11, R135, R0, !PT ;  /* 0x00000000870b7209 */ /* 0x000fe20007810000 */
[----:B------:R-:W0:Y:S01]  /*56a0*/  MUFU.TANH R149, R149 ;  /* 0x0000009500957308 */ /* 0x000e220000002400 */
[----:B------:R-:W-:Y:S02]  /*56b0*/  ISETP.GT.AND P2, PT, R121, 0x29, PT ;  /* 0x000000297900780c */ /* 0x000fe40003f44270 */
[----:B------:R-:W-:Y:S02]  /*56c0*/  FSEL R127, R127, -INF , P1 ;  /* 0xff8000007f7f7808 */ /* 0x000fe40000800000 */
[----:B------:R-:W-:Y:S02]  /*56d0*/  FMNMX.FTZ R0, R128, R11, !PT ;  /* 0x0000000b80007209 */ /* 0x000fe40007810000 */
[----:B------:R-:W-:Y:S01]  /*56e0*/  ISETP.GT.AND P1, PT, R121, 0x30, PT ;  /* 0x000000307900780c */ /* 0x000fe20003f24270 */
[----:B------:R-:W3:Y:S01]  /*56f0*/  MUFU.TANH R152, R152 ;  /* 0x0000009800987308 */ /* 0x000ee20000002400 */
[----:B------:R-:W-:-:S02]  /*5700*/  FSEL R122, R125, -INF , P2 ;  /* 0xff8000007d7a7808 */ /* 0x000fc40001000000 */
[----:B------:R-:W-:Y:S02]  /*5710*/  FMNMX.FTZ R11, R127, R0, !PT ;  /* 0x000000007f0b7209 */ /* 0x000fe40007810000 */
[C---:B------:R-:W-:Y:S02]  /*5720*/  ISETP.GT.AND P2, PT, R121.reuse, 0x31, PT ;  /* 0x000000317900780c */ /* 0x040fe40003f44270 */
[----:B------:R-:W-:Y:S01]  /*5730*/  FSEL R123, R126, -INF , P1 ;  /* 0xff8000007e7b7808 */ /* 0x000fe20000800000 */
[----:B------:R-:W4:Y:S01]  /*5740*/  MUFU.TANH R153, R153 ;  /* 0x0000009900997308 */ /* 0x000f220000002400 */
[----:B------:R-:W-:Y:S02]  /*5750*/  FMNMX.FTZ R2, R122, R11, !PT ;  /* 0x0000000b7a027209 */ /* 0x000fe40007810000 */
[----:B------:R-:W-:Y:S02]  /*5760*/  ISETP.GT.AND P1, PT, R121, 0x38, PT ;  /* 0x000000387900780c */ /* 0x000fe40003f24270 */
[----:B-1----:R-:W-:-:S02]  /*5770*/  FSEL R0, R20, -INF , P2 ;  /* 0xff80000014007808 */ /* 0x002fc40001000000 */
[----:B------:R-:W-:Y:S01]  /*5780*/  FMNMX.FTZ R15, R123, R2, !PT ;  /* 0x000000027b0f7209 */ /* 0x000fe20007810000 */
[----:B------:R-:W1:Y:S01]  /*5790*/  MUFU.TANH R156, R156 ;  /* 0x0000009c009c7308 */ /* 0x000e620000002400 */
[----:B------:R-:W-:Y:S02]  /*57a0*/  ISETP.GT.AND P2, PT, R121, 0x39, PT ;  /* 0x000000397900780c */ /* 0x000fe40003f44270 */
[----:B--2---:R-:W-:Y:S01]  /*57b0*/  FSEL R11, R148, -INF , P1 ;  /* 0xff800000940b7808 */ /* 0x004fe20000800000 */
[----:B------:R-:W-:Y:S01]  /*57c0*/  FMUL.FTZ R148, R143, UR7 ;  /* 0x000000078f947c20 */ /* 0x000fe20008410000 */
[----:B------:R-:W-:Y:S02]  /*57d0*/  FMNMX.FTZ R20, R0, R15, !PT ;  /* 0x0000000f00147209 */ /* 0x000fe40007810000 */
[----:B------:R-:W-:Y:S01]  /*57e0*/  ISETP.GT.AND P1, PT, R121, 0x40, PT ;  /* 0x000000407900780c */ /* 0x000fe20003f24270 */
[----:B------:R-:W2:Y:S01]  /*57f0*/  MUFU.TANH R157, R157 ;  /* 0x0000009d009d7308 */ /* 0x000ea20000002400 */
[----:B0-----:R-:W-:Y:S01]  /*5800*/  FSEL R2, R149, -INF , P2 ;  /* 0xff80000095027808 */ /* 0x001fe20001000000 */
[----:B------:R-:W-:Y:S01]  /*5810*/  FMUL.FTZ R149, R146, UR7 ;  /* 0x0000000792957c20 */ /* 0x000fe20008410000 */
[----:B------:R-:W-:-:S02]  /*5820*/  FMNMX.FTZ R21, R11, R20, !PT ;  /* 0x000000140b157209 */ /* 0x000fc40007810000 */
[C---:B------:R-:W-:Y:S02]  /*5830*/  ISETP.GT.AND P2, PT, R121.reuse, 0x41, PT ;  /* 0x000000417900780c */ /* 0x040fe40003f44270 */
[----:B---3--:R-:W-:Y:S01]  /*5840*/  FSEL R15, R152, -INF , P1 ;  /* 0xff800000980f7808 */ /* 0x008fe20000800000 */
[----:B------:R-:W0:Y:S01]  /*5850*/  MUFU.TANH R160, R160 ;  /* 0x000000a000a07308 */ /* 0x000e220000002400 */
[----:B------:R-:W-:Y:S02]  /*5860*/  FMNMX.FTZ R120, R2, R21, !PT ;  /* 0x0000001502787209 */ /* 0x000fe40007810000 */
[----:B------:R-:W-:Y:S02]  /*5870*/  ISETP.GT.AND P1, PT, R121, 0x48, PT ;  /* 0x000000487900780c */ /* 0x000fe40003f24270 */
[----:B----4-:R-:W-:Y:S01]  /*5880*/  FSEL R20, R153, -INF , P2 ;  /* 0xff80000099147808 */ /* 0x010fe20001000000 */
[----:B------:R-:W-:Y:S01]  /*5890*/  FMUL.FTZ R153, R155, UR7 ;  /* 0x000000079b997c20 */ /* 0x000fe20008410000 */
[----:B------:R-:W-:Y:S01]  /*58a0*/  FMNMX.FTZ R125, R15, R120, !PT ;  /* 0x000000780f7d7209 */ /* 0x000fe20007810000 */
[----:B------:R-:W3:Y:S01]  /*58b0*/  MUFU.TANH R161, R161 ;  /* 0x000000a100a17308 */ /* 0x000ee20000002400 */
[----:B------:R-:W-:Y:S01]  /*58c0*/  ISETP.GT.AND P2, PT, R121, 0x49, PT ;  /* 0x000000497900780c */ /* 0x000fe20003f44270 */
[----:B------:R-:W-:Y:S01]  /*58d0*/  FMUL.FTZ R155, R159, UR7 ;  /* 0x000000079f9b7c20 */ /* 0x000fe20008410000 */
[----:B-1----:R-:W-:Y:S01]  /*58e0*/  FSEL R21, R156, -INF , P1 ;  /* 0xff8000009c157808 */ /* 0x002fe20000800000 */
[----:B------:R-:W-:Y:S01]  /*58f0*/  FMUL.FTZ R156, R162, UR7 ;  /* 0x00000007a29c7c20 */ /* 0x000fe20008410000 */
[----:B------:R-:W-:Y:S01]  /*5900*/  FMNMX.FTZ R124, R20, R125, !PT ;  /* 0x0000007d147c7209 */ /* 0x000fe20007810000 */
[----:B------:R-:W-:Y:S01]  /*5910*/  FMUL.FTZ R159, R167, UR7 ;  /* 0x00000007a79f7c20 */ /* 0x000fe20008410000 */
[----:B------:R-:W-:Y:S01]  /*5920*/  ISETP.GT.AND P1, PT, R121, 0x50, PT ;  /* 0x000000507900780c */ /* 0x000fe20003f24270 */
[----:B------:R-:W1:Y:S01]  /*5930*/  MUFU.TANH R126, R164 ;  /* 0x000000a4007e7308 */ /* 0x000e620000002400 */
[----:B--2---:R-:W-:Y:S01]  /*5940*/  FSEL R120, R157, -INF , P2 ;  /* 0xff8000009d787808 */ /* 0x004fe20001000000 */
[----:B------:R-:W-:Y:S01]  /*5950*/  FMUL.FTZ R157, R163, UR7 ;  /* 0x00000007a39d7c20 */ /* 0x000fe20008410000 */
[----:B------:R-:W-:-:S02]  /*5960*/  FMNMX.FTZ R125, R21, R124, !PT ;  /* 0x0000007c157d7209 */ /* 0x000fc40007810000 */
[C---:B------:R-:W-:Y:S02]  /*5970*/  ISETP.GT.AND P2, PT, R121.reuse, 0x51, PT ;  /* 0x000000517900780c */ /* 0x040fe40003f44270 */
[----:B0-----:R-:W-:Y:S01]  /*5980*/  FSEL R124, R160, -INF , P1 ;  /* 0xff800000a07c7808 */ /* 0x001fe20000800000 */
[----:B------:R-:W0:Y:S01]  /*5990*/  MUFU.TANH R165, R165 ;  /* 0x000000a500a57308 */ /* 0x000e220000002400 */
[----:B------:R-:W-:Y:S02]  /*59a0*/  FMNMX.FTZ R143, R120, R125, !PT ;  /* 0x0000007d788f7209 */ /* 0x000fe40007810000 */
[----:B------:R-:W-:Y:S02]  /*59b0*/  ISETP.GT.AND P1, PT, R121, 0x58, PT ;  /* 0x000000587900780c */ /* 0x000fe40003f24270 */
[----:B---3--:R-:W-:Y:S02]  /*59c0*/  FSEL R125, R161, -INF , P2 ;  /* 0xff800000a17d7808 */ /* 0x008fe40001000000 */
[----:B------:R-:W-:Y:S01]  /*59d0*/  FMNMX.FTZ R152, R124, R143, !PT ;  /* 0x0000008f7c987209 */ /* 0x000fe20007810000 */
[----:B------:R-:W2:Y:S01]  /*59e0*/  MUFU.TANH R168, R168 ;  /* 0x000000a800a87308 */ /* 0x000ea20000002400 */
[----:B------:R-:W-:-:S02]  /*59f0*/  ISETP.GT.AND P2, PT, R121, 0x59, PT ;  /* 0x000000597900780c */ /* 0x000fc40003f44270 */
[----:B-1----:R-:W-:Y:S02]  /*5a00*/  FSEL R126, R126, -INF , P1 ;  /* 0xff8000007e7e7808 */ /* 0x002fe40000800000 */
[----:B------:R-:W-:Y:S01]  /*5a10*/  FMNMX.FTZ R143, R125, R152, !PT ;  /* 0x000000987d8f7209 */ /* 0x000fe20007810000 */
[----:B------:R-:W-:Y:S01]  /*5a20*/  FMUL.FTZ R152, R147, UR7 ;  /* 0x0000000793987c20 */ /* 0x000fe20008410000 */
[----:B------:R-:W-:Y:S01]  /*5a30*/  FMUL.FTZ R147, R150, UR7 ;  /* 0x0000000796937c20 */ /* 0x000fe20008410000 */
[----:B------:R-:W1:Y:S01]  /*5a40*/  MUFU.TANH R169, R169 ;  /* 0x000000a900a97308 */ /* 0x000e620000002400 */
[----:B0-----:R-:W-:Y:S01]  /*5a50*/  FSEL R121, R165, -INF , P2 ;  /* 0xff800000a5797808 */ /* 0x001fe20001000000 */
[----:B------:R-:W-:Y:S01]  /*5a60*/  FMUL.FTZ R150, R151, UR7 ;  /* 0x0000000797967c20 */ /* 0x000fe20008410000 */
[----:B------:R-:W-:Y:S01]  /*5a70*/  FMNMX.FTZ R146, R126, R143, !PT ;  /* 0x0000008f7e927209 */ /* 0x000fe20007810000 */
[----:B------:R-:W-:Y:S01]  /*5a80*/  FMUL.FTZ R151, R154, UR7 ;  /* 0x000000079a977c20 */ /* 0x000fe20008410000 */
[----:B------:R-:W-:Y:S01]  /*5a90*/  FMUL.FTZ R154, R158, UR7 ;  /* 0x000000079e9a7c20 */ /* 0x000fe20008410000 */
[----:B------:R-:W-:Y:S01]  /*5aa0*/  FMUL.FTZ R158, R166, UR7 ;  /* 0x00000007a69e7c20 */ /* 0x000fe20008410000 */
[----:B------:R-:W-:Y:S01]  /*5ab0*/  FMNMX.FTZ R146, R121, R146, !PT ;  /* 0x0000009279927209 */ /* 0x000fe20007810000 */
[----:B------:R-:W0:Y:S04]  /*5ac0*/  MUFU.TANH R171, R171 ;  /* 0x000000ab00ab7308 */ /* 0x000e280000002400 */
[----:B------:R-:W3:Y:S04]  /*5ad0*/  SHFL.BFLY PT, R143, R146, 0x2, 0x1f ;  /* 0x0c401f00928f7f89 */ /* 0x000ee800000e0000 */
[----:B------:R-:W4:Y:S08]  /*5ae0*/  MUFU.TANH R170, R170 ;  /* 0x000000aa00aa7308 */ /* 0x000f300000002400 */
[----:B------:R-:W5:Y:S08]  /*5af0*/  MUFU.TANH R129, R129 ;  /* 0x0000008100817308 */ /* 0x000f700000002400 */
[----:B------:R-:W5:Y:S01]  /*5b00*/  MUFU.TANH R130, R130 ;  /* 0x0000008200827308 */ /* 0x000f620000002400 */
[----:B---3--:R-:W-:-:S02]  /*5b10*/  FMNMX.FTZ R160, R146, R143, !PT ;  /* 0x0000008f92a07209 */ /* 0x008fc40007810000 */
[----:B------:R-:W3:Y:S05]  /*5b20*/  SHFL.IDX PT, R143, R12, 0x1, 0x1c1f ;  /* 0x003c1f000c8f7f89 */ /* 0x000eea00000e0000 */
[----:B------:R-:W5:Y:S01]  /*5b30*/  MUFU.TANH R131, R131 ;  /* 0x0000008300837308 */ /* 0x000f620000002400 */
[----:B------:R-:W2:Y:S07]  /*5b40*/  SHFL.BFLY PT, R161, R160, 0x1, 0x1f ;  /* 0x0c201f00a0a17f89 */ /* 0x000eae00000e0000 */
[----:B------:R-:W5:Y:S08]  /*5b50*/  MUFU.TANH R132, R132 ;  /* 0x0000008400847308 */ /* 0x000f700000002400 */
[----:B------:R-:W5:Y:S01]  /*5b60*/  MUFU.TANH R134, R134 ;  /* 0x0000008600867308 */ /* 0x000f620000002400 */
[----:B---3--:R-:W-:-:S07]  /*5b70*/  IMAD.IADD R172, R172, 0x1, R143 ;  /* 0x00000001acac7824 */ /* 0x008fce00078e028f */
[----:B------:R-:W3:Y:S01]  /*5b80*/  MUFU.TANH R136, R136 ;  /* 0x0000008800887308 */ /* 0x000ee20000002400 */
[----:B--2---:R-:W-:Y:S02]  /*5b90*/  FMNMX.FTZ R12, R160, R161, !PT ;  /* 0x000000a1a00c7209 */ /* 0x004fe40007810000 */
[C---:B------:R-:W-:Y:S02]  /*5ba0*/  ISETP.GT.AND P1, PT, R172.reuse, RZ, PT ;  /* 0x000000ffac00720c */ /* 0x040fe40003f24270 */
[----:B------:R-:W-:Y:S01]  /*5bb0*/  ISETP.GT.AND P2, PT, R172, 0x1, PT ;  /* 0x00000001ac00780c */ /* 0x000fe20003f44270 */
[----:B------:R-:W-:Y:S01]  /*5bc0*/  FMUL.FTZ R143, R12, UR14 ;  /* 0x0000000e0c8f7c20 */ /* 0x000fe20008410000 */
[----:B------:R-:W-:Y:S01]  /*5bd0*/  FSEL R168, R168, -INF , P1 ;  /* 0xff800000a8a87808 */ /* 0x000fe20000800000 */
[----:B------:R-:W2:Y:S01]  /*5be0*/  MUFU.TANH R148, R148 ;  /* 0x0000009400947308 */ /* 0x000ea20000002400 */
[----:B------:R-:W-:Y:S02]  /*5bf0*/  ISETP.GT.AND P3, PT, R172, 0x8, PT ;  /* 0x00000008ac00780c */ /* 0x000fe40003f64270 */
[----:B-1----:R-:W-:-:S02]  /*5c00*/  FSEL R169, R169, -INF , P2 ;  /* 0xff800000a9a97808 */ /* 0x002fc40001000000 */
[----:B------:R-:W-:Y:S02]  /*5c10*/  FMNMX.FTZ R146, R168, R13, !PT ;  /* 0x0000000da8927209 */ /* 0x000fe40007810000 */
[----:B------:R-:W-:Y:S01]  /*5c20*/  ISETP.GT.AND P4, PT, R172, 0x9, PT ;  /* 0x00000009ac00780c */ /* 0x000fe20003f84270 */
[----:B------:R-:W1:Y:S01]  /*5c30*/  MUFU.TANH R149, R149 ;  /* 0x0000009500957308 */ /* 0x000e620000002400 */
[----:B0-----:R-:W-:Y:S02]  /*5c40*/  FSEL R171, R171, -INF , P3 ;  /* 0xff800000abab7808 */ /* 0x001fe40001800000 */
[----:B------:R-:W-:Y:S02]  /*5c50*/  FMNMX.FTZ R160, R169, R146, !PT ;  /* 0x00000092a9a07209 */ /* 0x000fe40007810000 */
[----:B------:R-:W-:Y:S02]  /*5c60*/  FSETP.NEU.FTZ.AND P1, PT, R12, -INF , PT ;  /* 0xff8000000c00780b */ /* 0x000fe40003f3d000 */
[----:B------:R-:W-:Y:S01]  /*5c70*/  ISETP.GT.AND P2, PT, R172, 0x10, PT ;  /* 0x00000010ac00780c */ /* 0x000fe20003f44270 */
[----:B------:R-:W0:Y:S01]  /*5c80*/  MUFU.TANH R152, R152 ;  /* 0x0000009800987308 */ /* 0x000e220000002400 */
[----:B----4-:R-:W-:-:S02]  /*5c90*/  FSEL R170, R170, -INF , P4 ;  /* 0xff800000aaaa7808 */ /* 0x010fc40002000000 */
[----:B------:R-:W-:Y:S02]  /*5ca0*/  FMNMX.FTZ R161, R171, R160, !PT ;  /* 0x000000a0aba17209 */ /* 0x000fe40007810000 */
[----:B------:R-:W-:Y:S02]  /*5cb0*/  FSEL R146, R143, RZ, P1 ;  /* 0x000000ff8f927208 */ /* 0x000fe40000800000 */
        /* <DEDUP_REMOVED lines=9> */
[----:B------:R-:W5:Y:S01]  /*5d50*/  MUFU.TANH R150, R150 ;  /* 0x0000009600967308 */ /* 0x000f620000002400 */
[----:B------:R-:W-:Y:S01]  /*5d60*/  FMNMX.FTZ R161, R143, R160, !PT ;  /* 0x000000a08fa17209 */ /* 0x000fe20007810000 */
[--C-:B------:R-:W-:Y:S01]  /*5d70*/  FFMA.FTZ R141, R141, UR14, -R146.reuse ;  /* 0x0000000e8d8d7c23 */ /* 0x100fe20008010892 */
[----:B------:R-:W-:Y:S01]  /*5d80*/  ISETP.GT.AND P3, PT, R172, 0x19, PT ;  /* 0x00000019ac00780c */ /* 0x000fe20003f64270 */
[--C-:B------:R-:W-:Y:S01]  /*5d90*/  FFMA.FTZ R186, R138, UR14, -R146.reuse ;  /* 0x0000000e8aba7c23 */ /* 0x100fe20008010892 */
[----:B------:R-:W-:Y:S01]  /*5da0*/  FSEL R145, R131, -INF , P2 ;  /* 0xff80000083917808 */ /* 0x000fe20001000000 */
[--C-:B------:R-:W-:Y:S01]  /*5db0*/  FFMA.FTZ R180, R135, UR14, -R146.reuse ;  /* 0x0000000e87b47c23 */ /* 0x100fe20008010892 */
[----:B------:R-:W-:Y:S01]  /*5dc0*/  FMNMX.FTZ R144, R130, R161, !PT ;  /* 0x000000a182907209 */ /* 0x000fe20007810000 */
[----:B------:R-:W5:Y:S01]  /*5dd0*/  MUFU.TANH R151, R151 ;  /* 0x0000009700977308 */ /* 0x000f620000002400 */
[----:B------:R-:W-:Y:S01]  /*5de0*/  ISETP.GT.AND P2, PT, R172, 0x20, PT ;  /* 0x00000020ac00780c */ /* 0x000fe20003f44270 */
[--C-:B------:R-:W-:Y:S01]  /*5df0*/  FFMA.FTZ R176, R123, UR14, -R146.reuse ;  /* 0x0000000e7bb07c23 */ /* 0x100fe20008010892 */
[----:B------:R-:W-:Y:S01]  /*5e00*/  FSEL R132, R132, -INF , P3 ;  /* 0xff80000084847808 */ /* 0x000fe20001800000 */
[--C-:B------:R-:W-:Y:S01]  /*5e10*/  FFMA.FTZ R123, R0, UR14, -R146.reuse ;  /* 0x0000000e007b7c23 */ /* 0x100fe20008010892 */
[----:B------:R-:W-:Y:S01]  /*5e20*/  FMNMX.FTZ R131, R145, R144, !PT ;  /* 0x0000009091837209 */ /* 0x000fe20007810000 */
[--C-:B------:R-:W-:Y:S01]  /*5e30*/  FFMA.FTZ R178, R11, UR14, -R146.reuse ;  /* 0x0000000e0bb27c23 */ /* 0x100fe20008010892 */
[----:B------:R-:W-:Y:S01]  /*5e40*/  ISETP.GT.AND P3, PT, R172, 0x21, PT ;  /* 0x00000021ac00780c */ /* 0x000fe20003f64270 */
[----:B------:R-:W5:Y:S01]  /*5e50*/  MUFU.TANH R153, R153 ;  /* 0x0000009900997308 */ /* 0x000f620000002400 */
[----:B------:R-:W-:Y:S01]  /*5e60*/  FSEL R144, R133, -INF , P2 ;  /* 0xff80000085907808 */ /* 0x000fe20001000000 */
        /* <DEDUP_REMOVED lines=11> */
[----:B---3--:R-:W-:Y:S01]  /*5f20*/  FSEL R136, R136, -INF , P2 ;  /* 0xff80000088887808 */ /* 0x008fe20001000000 */
[--C-:B------:R-:W-:Y:S01]  /*5f30*/  FFMA.FTZ R190, R142, UR14, -R146.reuse ;  /* 0x0000000e8ebe7c23 */ /* 0x100fe20008010892 */
[----:B------:R-:W-:Y:S01]  /*5f40*/  FMNMX.FTZ R133, R134, R131, !PT ;  /* 0x0000008386857209 */ /* 0x000fe20007810000 */
[----:B------:R-:W3:Y:S01]  /*5f50*/  MUFU.TANH R155, R155 ;  /* 0x0000009b009b7308 */ /* 0x000ee20000002400 */
[----:B------:R-:W-:Y:S01]  /*5f60*/  ISETP.GT.AND P2, PT, R172, 0x30, PT ;  /* 0x00000030ac00780c */ /* 0x000fe20003f44270 */
[--C-:B------:R-:W-:Y:S01]  /*5f70*/  FFMA.FTZ R137, R137, UR14, -R146.reuse ;  /* 0x0000000e89897c23 */ /* 0x100fe20008010892 */
[----:B--2---:R-:W-:Y:S01]  /*5f80*/  FSEL R148, R148, -INF , P3 ;  /* 0xff80000094947808 */ /* 0x004fe20001800000 */
[----:B------:R-:W-:Y:S01]  /*5f90*/  FFMA.FTZ R121, R121, UR14, -R146 ;  /* 0x0000000e79797c23 */ /* 0x000fe20008010892 */
[----:B------:R-:W-:-:S02]  /*5fa0*/  FMNMX.FTZ R133, R136, R133, !PT ;  /* 0x0000008588857209 */ /* 0x000fc40007810000 */
[----:B------:R-:W-:Y:S01]  /*5fb0*/  ISETP.GT.AND P3, PT, R172, 0x31, PT ;  /* 0x00000031ac00780c */ /* 0x000fe20003f64270 */
[----:B------:R2:W-:Y:S01]  /*5fc0*/  MUFU.EX2 R131, R141 ;  /* 0x0000008d00837308 */ /* 0x0005e20000000800 */
[----:B-1----:R-:W-:Y:S02]  /*5fd0*/  FSEL R149, R149, -INF , P2 ;  /* 0xff80000095957808 */ /* 0x002fe40001000000 */
[----:B------:R-:W-:Y:S02]  /*5fe0*/  FMNMX.FTZ R140, R148, R133, !PT ;  /* 0x00000085948c7209 */ /* 0x000fe40007810000 */
[----:B------:R-:W-:Y:S02]  /*5ff0*/  ISETP.GT.AND P2, PT, R172, 0x38, PT ;  /* 0x00000038ac00780c */ /* 0x000fe40003f44270 */
[----:B0-----:R-:W-:Y:S01]  /*6000*/  FSEL R152, R152, -INF , P3 ;  /* 0xff80000098987808 */ /* 0x001fe20001800000 */
[----:B------:R-:W0:Y:S01]  /*6010*/  MUFU.TANH R156, R156 ;  /* 0x0000009c009c7308 */ /* 0x000e220000002400 */
[----:B------:R-:W-:Y:S01]  /*6020*/  FMNMX.FTZ R133, R149, R140, !PT ;  /* 0x0000008c95857209 */ /* 0x000fe20007810000 */
[----:B--2---:R-:W-:Y:S01]  /*6030*/  FFMA.FTZ R141, R139, UR14, -R146 ;  /* 0x0000000e8b8d7c23 */ /* 0x004fe20008010892 */
[----:B------:R-:W-:-:S02]  /*6040*/  ISETP.GT.AND P3, PT, R172, 0x39, PT ;  /* 0x00000039ac00780c */ /* 0x000fc40003f64270 */
[----:B----4-:R-:W-:Y:S02]  /*6050*/  FSEL R147, R147, -INF , P2 ;  /* 0xff80000093937808 */ /* 0x010fe40001000000 */
[----:B------:R-:W-:Y:S01]  /*6060*/  FMNMX.FTZ R140, R152, R133, !PT ;  /* 0x00000085988c7209 */ /* 0x000fe20007810000 */
[----:B------:R-:W1:Y:S01]  /*6070*/  MUFU.TANH R157, R157 ;  /* 0x0000009d009d7308 */ /* 0x000e620000002400 */
[----:B------:R-:W-:Y:S02]  /*6080*/  ISETP.GT.AND P2, PT, R172, 0x40, PT ;  /* 0x00000040ac00780c */ /* 0x000fe40003f44270 */
[----:B-----5:R-:W-:Y:S02]  /*6090*/  FSEL R150, R150, -INF , P3 ;  /* 0xff80000096967808 */ /* 0x020fe40001800000 */
[----:B------:R-:W-:Y:S02]  /*60a0*/  FMNMX.FTZ R139, R147, R140, !PT ;  /* 0x0000008c938b7209 */ /* 0x000fe40007810000 */
[----:B------:R-:W-:Y:S01]  /*60b0*/  ISETP.GT.AND P3, PT, R172, 0x41, PT ;  /* 0x00000041ac00780c */ /* 0x000fe20003f64270 */
[----:B------:R-:W2:Y:S01]  /*60c0*/  MUFU.TANH R158, R158 ;  /* 0x0000009e009e7308 */ /* 0x000ea20000002400 */
[----:B------:R-:W-:-:S02]  /*60d0*/  FSEL R151, R151, -INF , P2 ;  /* 0xff80000097977808 */ /* 0x000fc40001000000 */
[----:B------:R-:W-:Y:S02]  /*60e0*/  FMNMX.FTZ R138, R150, R139, !PT ;  /* 0x0000008b968a7209 */ /* 0x000fe40007810000 */
[C---:B------:R-:W-:Y:S02]  /*60f0*/  ISETP.GT.AND P2, PT, R172.reuse, 0x48, PT ;  /* 0x00000048ac00780c */ /* 0x040fe40003f44270 */
[----:B------:R-:W-:Y:S01]  /*6100*/  FSEL R153, R153, -INF , P3 ;  /* 0xff80000099997808 */ /* 0x000fe20001800000 */
[----:B------:R-:W4:Y:S01]  /*6110*/  MUFU.TANH R159, R159 ;  /* 0x0000009f009f7308 */ /* 0x000f220000002400 */
[----:B------:R-:W-:Y:S02]  /*6120*/  FMNMX.FTZ R138, R151, R138, !PT ;  /* 0x0000008a978a7209 */ /* 0x000fe40007810000 */
[----:B------:R-:W-:Y:S02]  /*6130*/  ISETP.GT.AND P3, PT, R172, 0x49, PT ;  /* 0x00000049ac00780c */ /* 0x000fe40003f64270 */
[----:B------:R-:W-:-:S02]  /*6140*/  FSEL R154, R154, -INF , P2 ;  /* 0xff8000009a9a7808 */ /* 0x000fc40001000000 */
[----:B------:R-:W-:Y:S01]  /*6150*/  FMNMX.FTZ R139, R153, R138, !PT ;  /* 0x0000008a998b7209 */ /* 0x000fe20007810000 */
[----:B------:R5:W-:Y:S01]  /*6160*/  MUFU.EX2 R133, R141 ;  /* 0x0000008d00857308 */ /* 0x000be20000000800 */
[----:B------:R-:W-:Y:S02]  /*6170*/  ISETP.GT.AND P2, PT, R172, 0x50, PT ;  /* 0x00000050ac00780c */ /* 0x000fe40003f44270 */
[----:B---3--:R-:W-:Y:S02]  /*6180*/  FSEL R155, R155, -INF , P3 ;  /* 0xff8000009b9b7808 */ /* 0x008fe40001800000 */
[----:B------:R-:W-:Y:S02]  /*6190*/  FMNMX.FTZ R138, R154, R139, !PT ;  /* 0x0000008b9a8a7209 */ /* 0x000fe40007810000 */
[----:B------:R-:W-:Y:S01]  /*61a0*/  ISETP.GT.AND P3, PT, R172, 0x51, PT ;  /* 0x00000051ac00780c */ /* 0x000fe20003f64270 */
[----:B------:R-:W-:Y:S01]  /*61b0*/  MUFU.EX2 R129, R129 ;  /* 0x0000008100817308 */ /* 0x000fe20000000800 */
[----:B0-----:R-:W-:-:S02]  /*61c0*/  FSEL R156, R156, -INF , P2 ;  /* 0xff8000009c9c7808 */ /* 0x001fc40001000000 */
[----:B------:R-:W-:Y:S02]  /*61d0*/  FMNMX.FTZ R135, R155, R138, !PT ;  /* 0x0000008a9b877209 */ /* 0x000fe40007810000 */
[----:B------:R-:W-:Y:S02]  /*61e0*/  ISETP.GT.AND P2, PT, R172, 0x58, PT ;  /* 0x00000058ac00780c */ /* 0x000fe40003f44270 */
[----:B-1----:R-:W-:Y:S01]  /*61f0*/  FSEL R157, R157, -INF , P3 ;  /* 0xff8000009d9d7808 */ /* 0x002fe20001800000 */
[----:B------:R-:W-:Y:S01]  /*6200*/  MUFU.EX2 R188, R188 ;  /* 0x000000bc00bc7308 */ /* 0x000fe20000000800 */
[----:B------:R-:W-:Y:S01]  /*6210*/  FMNMX.FTZ R138, R156, R135, !PT ;  /* 0x000000879c8a7209 */ /* 0x000fe20007810000 */
[--C-:B------:R-:W-:Y:S01]  /*6220*/  FFMA.FTZ R135, R128, UR14, -R146.reuse ;  /* 0x0000000e80877c23 */ /* 0x100fe20008010892 */
[----:B------:R-:W-:Y:S01]  /*6230*/  ISETP.GT.AND P3, PT, R172, 0x59, PT ;  /* 0x00000059ac00780c */ /* 0x000fe20003f64270 */
[--C-:B------:R-:W-:Y:S01]  /*6240*/  FFMA.FTZ R172, R15, UR14, -R146.reuse ;  /* 0x0000000e0fac7c23 */ /* 0x100fe20008010892 */
[----:B--2---:R-:W-:Y:S01]  /*6250*/  FSEL R158, R158, -INF , P2 ;  /* 0xff8000009e9e7808 */ /* 0x004fe20001000000 */
[----:B------:R-:W-:Y:S01]  /*6260*/  FFMA.FTZ R15, R124, UR14, -R146 ;  /* 0x0000000e7c0f7c23 */ /* 0x000fe20008010892 */
[----:B------:R-:W-:Y:S01]  /*6270*/  FMNMX.FTZ R139, R157, R138, !PT ;  /* 0x0000008a9d8b7209 */ /* 0x000fe20007810000 */
[----:B------:R-:W-:Y:S01]  /*6280*/  MUFU.EX2 R190, R190 ;  /* 0x000000be00be7308 */ /* 0x000fe20000000800 */
[----:B----4-:R-:W-:-:S02]  /*6290*/  FSEL R159, R159, -INF , P3 ;  /* 0xff8000009f9f7808 */ /* 0x010fc40001800000 */
[----:B------:R-:W-:Y:S01]  /*62a0*/  FMNMX.FTZ R128, R158, R139, !PT ;  /* 0x0000008b9e807209 */ /* 0x000fe20007810000 */
[----:B------:R-:W-:-:S03]  /*62b0*/  FFMA.FTZ R139, R2, UR14, -R146 ;  /* 0x0000000e028b7c23 */ /* 0x000fc60008010892 */
[----:B------:R-:W-:Y:S01]  /*62c0*/  FMNMX.FTZ R128, R159, R128, !PT ;  /* 0x000000809f807209 */ /* 0x000fe20007810000 */
[----:B------:R-:W-:Y:S04]  /*62d0*/  MUFU.EX2 R184, R184 ;  /* 0x000000b800b87308 */ /* 0x000fe80000000800 */
[----:B-----5:R-:W0:Y:S04]  /*62e0*/  SHFL.BFLY PT, R141, R128, 0x2, 0x1f ;  /* 0x0c401f00808d7f89 */ /* 0x020e2800000e0000 */
[----:B------:R-:W-:Y:S08]  /*62f0*/  MUFU.EX2 R186, R186 ;  /* 0x000000ba00ba7308 */ /* 0x000ff00000000800 */
[----:B------:R-:W-:Y:S08]  /*6300*/  MUFU.EX2 R137, R137 ;  /* 0x0000008900897308 */ /* 0x000ff00000000800 */
[----:B------:R-:W-:Y:S01]  /*6310*/  MUFU.EX2 R180, R180 ;  /* 0x000000b400b47308 */ /* 0x000fe20000000800 */
[----:B0-----:R-:W-:Y:S01]  /*6320*/  FMNMX.FTZ R0, R128, R141, !PT ;  /* 0x0000008d80007209 */ /* 0x001fe20007810000 */
[--C-:B------:R-:W-:Y:S01]  /*6330*/  FFMA.FTZ R141, R20, UR14, -R146.reuse ;  /* 0x0000000e148d7c23 */ /* 0x100fe20008010892 */
[----:B------:R-:W-:-:S05]  /*6340*/  FFMA.FTZ R20, R126, UR14, -R146 ;  /* 0x0000000e7e147c23 */ /* 0x000fca0008010892 */
        /* <DEDUP_REMOVED lines=8> */
[----:B------:R-:W-:Y:S01]  /*63d0*/  MUFU.EX2 R123, R123 ;  /* 0x0000007b007b7308 */ /* 0x000fe20000000800 */
[----:B------:R-:W-:Y:S02]  /*63e0*/  FSEL R0, R11, RZ, P2 ;  /* 0x000000ff0b007208 */ /* 0x000fe40001000000 */
[----:B------:R-:W-:-:S03]  /*63f0*/  FSEL R125, R125, RZ, P2 ;  /* 0x000000ff7d7d7208 */ /* 0x000fc60001000000 */
[----:B------:R-:W-:Y:S02]  /*6400*/  FADD.FTZ R2, -R0, R13 ;  /* 0x0000000d00027221 */ /* 0x000fe40000010100 */
[--C-:B------:R-:W-:Y:S01]  /*6410*/  FFMA.FTZ R185, R143, UR14, -R125.reuse ;  /* 0x0000000e8fb97c23 */ /* 0x100fe2000801087d */
[----:B------:R-:W-:Y:S01]  /*6420*/  FSEL R143, R12, RZ, P1 ;  /* 0x000000ff0c8f7208 */ /* 0x000fe20000800000 */
[--C-:B------:R-:W-:Y:S01]  /*6430*/  FFMA.FTZ R189, R168, UR14, -R125.reuse ;  /* 0x0000000ea8bd7c23 */ /* 0x100fe2000801087d */
[----:B------:R-:W-:Y:S01]  /*6440*/  FMUL.FTZ R2, R2, UR14 ;  /* 0x0000000e02027c20 */ /* 0x000fe20008410000 */
[--C-:B------:R-:W-:Y:S01]  /*6450*/  FFMA.FTZ R122, R169, UR14, -R125.reuse ;  /* 0x0000000ea97a7c23 */ /* 0x100fe2000801087d */
[--C-:B------:R-:W-:Y:S01]  /*6460*/  FFMA.FTZ R191, R171, UR14, -R125.reuse ;  /* 0x0000000eabbf7c23 */ /* 0x100fe2000801087d */
[----:B------:R-:W-:Y:S01]  /*6470*/  FADD.FTZ R143, -R143, R14 ;  /* 0x0000000e8f8f7221 */ /* 0x000fe20000010100 */
[--C-:B------:R-:W-:Y:S01]  /*6480*/  FFMA.FTZ R124, R170, UR14, -R125.reuse ;  /* 0x0000000eaa7c7c23 */ /* 0x100fe2000801087d */
[----:B------:R-:W-:Y:S01]  /*6490*/  MUFU.EX2 R189, R189 ;  /* 0x000000bd00bd7308 */ /* 0x000fe20000000800 */
[--C-:B------:R-:W-:Y:S01]  /*64a0*/  FFMA.FTZ R126, R130, UR14, -R125.reuse ;  /* 0x0000000e827e7c23 */ /* 0x100fe2000801087d */
[----:B------:R-:W-:Y:S01]  /*64b0*/  FMUL.FTZ R143, R143, UR14 ;  /* 0x0000000e8f8f7c20 */ /* 0x000fe20008410000 */
        /* <DEDUP_REMOVED lines=16> */
[----:B------:R-:W-:-:S05]  /*65c0*/  FFMA.FTZ R158, R158, UR14, -R125 ;  /* 0x0000000e9e9e7c23 */ /* 0x000fca000801087d */
        /* <DEDUP_REMOVED lines=19> */
[----:B------:R-:W-:Y:S01]  /*6700*/  FADD.FTZ R13, R135, R138 ;  /* 0x0000008a870d7221 */ /* 0x000fe20000010000 */
[----:B------:R-:W-:Y:S01]  /*6710*/  FFMA.FTZ R138, R155, UR14, -R125 ;  /* 0x0000000e9b8a7c23 */ /* 0x000fe2000801087d */
        /* <DEDUP_REMOVED lines=65> */
.L_x_5721:
        /* <DEDUP_REMOVED lines=34> */
[----:B------:R-:W-:Y:S01]  /*6d50*/  MOV R14, R12 ;  /* 0x0000000c000e7202 */ /* 0x000fe20000000f00 */
[----:B------:R-:W-:Y:S06]  /*6d60*/  @P1 BRA `(.L_x_5722) ;  /* 0xffffffd000fc1947 */ /* 0x000fec000383ffff */
.L_x_5711:
[----:B------:R-:W-:-:S13]  /*6d70*/  ISETP.LE.AND P1, PT, RZ, UR4, PT ;  /* 0x00000004ff007c0c */ /* 0x000fda000bf23270 */
[----:B------:R-:W-:Y:S05]  /*6d80*/  @!P1 BRA `(.L_x_5723) ;  /* 0x00000024003c9947 */ /* 0x000fea0003800000 */
[----:B------:R-:W-:Y:S01]  /*6d90*/  IMAD.MOV.U32 R14, RZ, RZ, R11 ;  /* 0x000000ffff0e7224 */ /* 0x000fe200078e000b */
[----:B------:R-:W-:Y:S01]  /*6da0*/  UMOV UR5, UR38 ;  /* 0x0000002600057c82 */ /* 0x000fe20008000000 */
[----:B------:R-:W-:Y:S01]  /*6db0*/  IMAD.MOV.U32 R13, RZ, RZ, R12 ;  /* 0x000000ffff0d7224 */ /* 0x000fe200078e000c */
[----:B------:R-:W-:Y:S01]  /*6dc0*/  UMOV UR6, UR39 ;  /* 0x0000002700067c82 */ /* 0x000fe20008000000 */
[----:B------:R-:W-:Y:S01]  /*6dd0*/  ULDC UR7, c[0x0][0x9d8] ;  /* 0x0002760000077ab9 */ /* 0x000fe20000000800 */
[----:B------:R-:W-:-:S05]  /*6de0*/  ULDC UR10, c[0x0][0x988] ;  /* 0x00026200000a7ab9 */ /* 0x000fca0000000800 */
.L_x_5734:
        /* <DEDUP_REMOVED lines=8> */
.L_x_5724:
[----:B------:R-:W-:Y:S01]  /*6e70*/  ULEA UR8, UR39, UR40, 0x3 ;  /* 0x0000002827087291 */ /* 0x000fe2000f8e183f */
[----:B------:R-:W-:-:S05]  /*6e80*/  IMAD.U32 R11, RZ, RZ, UR38 ;  /* 0x00000026ff0b7e24 */ /* 0x000fca000f8e00ff */
[----:B------:R-:W-:-:S04]  /*6e90*/  SHF.L.U32 R11, R11, 0x1f, RZ ;  /* 0x0000001f0b0b7819 */ /* 0x000fc800000006ff */
[----:B------:R0:W1:Y:S01]  /*6ea0*/  SYNCS.PHASECHK.TRANS64.TRYWAIT P1, [UR8+0x30830], R11 ;  /* 0x0308300bff0075a7 */ /* 0x0000620008020148 */
[----:B------:R-:W-:Y:S05]  /*6eb0*/  @!P0 BRA `(.L_x_5725) ;  /* 0x0000000000048947 */ /* 0x000fea0003800000 */
[----:B------:R-:W-:Y:S01]  /*6ec0*/  BPT.TRAP 0x1 ;  /* 0x000000040000795c */ /* 0x000fe20000300000 */
.L_x_5725:
[----:B-1----:R-:W-:Y:S05]  /*6ed0*/  @P1 BRA `(.L_x_5726) ;  /* 0x0000000000081947 */ /* 0x002fea0003800000 */
[----:B------:R-:W1:Y:S02]  /*6ee0*/  SYNCS.PHASECHK.TRANS64.TRYWAIT P1, [UR8+0x30830], R11 ;  /* 0x0308300bff0075a7 */ /* 0x000e640008020148 */
[----:B-1----:R-:W-:Y:S05]  /*6ef0*/  @!P1 BRA `(.L_x_5727) ;  /* 0x000000b800009947 */ /* 0x002fea0003800000 */
.L_x_5726:
        /* <DEDUP_REMOVED lines=175> */
.L_x_5728:
[----:B------:R-:W-:Y:S01]  /*79f0*/  ULEA UR8, UR6, UR40, 0x3 ;  /* 0x0000002806087291 */ /* 0x000fe2000f8e183f */
[----:B------:R-:W-:-:S05]  /*7a00*/  IMAD.U32 R0, RZ, RZ, UR5 ;  /* 0x00000005ff007e24 */ /* 0x000fca000f8e00ff */
[----:B------:R-:W-:-:S04]  /*7a10*/  SHF.L.U32 R0, R0, 0x1f, RZ ;  /* 0x0000001f00007819 */ /* 0x000fc800000006ff */
[----:B------:R2:W3:Y:S01]  /*7a20*/  SYNCS.PHASECHK.TRANS64.TRYWAIT P1, [UR8+0x30850], R0 ;  /* 0x03085000ff0075a7 */ /* 0x0004e20008020148 */
[----:B------:R-:W-:Y:S05]  /*7a30*/  @!P0 BRA `(.L_x_5729) ;  /* 0x0000000000048947 */ /* 0x000fea0003800000 */
[----:B------:R-:W-:Y:S01]  /*7a40*/  BPT.TRAP 0x1 ;  /* 0x000000040000795c */ /* 0x000fe20000300000 */
.L_x_5729:
[----:B---3--:R-:W-:Y:S05]  /*7a50*/  @P1 BRA `(.L_x_5730) ;  /* 0x0000000000081947 */ /* 0x008fea0003800000 */
[----:B------:R-:W3:Y:S02]  /*7a60*/  SYNCS.PHASECHK.TRANS64.TRYWAIT P1, [UR8+0x30850], R0 ;  /* 0x03085000ff0075a7 */ /* 0x000ee40008020148 */
[----:B---3--:R-:W-:Y:S05]  /*7a70*/  @!P1 BRA `(.L_x_5731) ;  /* 0x000000ac00389947 */ /* 0x008fea0003800000 */
.L_x_5730:
        /* <DEDUP_REMOVED lines=37> */
.L_x_5732:
        /* <DEDUP_REMOVED lines=157> */
[----:B------:R-:W-:Y:S01]  /*86a0*/  FADD.FTZ R13, -R12, R13 ;  /* 0x0000000d0c0d7221 */ /* 0x000fe20000010100 */
[----:B-1----:R-:W-:-:S03]  /*86b0*/  FMNMX.FTZ R11, R157, R158, !PT ;  /* 0x0000009e9d0b7209 */ /* 0x002fc60007810000 */
[----:B------:R-:W-:Y:S02]  /*86c0*/  FMUL.FTZ R158, R13, UR14 ;  /* 0x0000000e0d9e7c20 */ /* 0x000fe40008410000 */
[----:B------:R-:W-:Y:S01]  /*86d0*/  FADD.FTZ R13, -R11, R14 ;  /* 0x0000000e0b0d7221 */ /* 0x000fe20000010100 */
[----:B------:R-:W-:Y:S01]  /*86e0*/  FMUL.FTZ R14, R12, UR14 ;  /* 0x0000000e0c0e7c20 */ /* 0x000fe20008410000 */
[----:B------:R-:W-:Y:S02]  /*86f0*/  MUFU.EX2 R0, R158 ;  /* 0x0000009e00007308 */ /* 0x000fe40000000800 */
[----:B------:R-:W-:Y:S01]  /*8700*/  FMUL.FTZ R2, R13, UR14 ;  /* 0x0000000e0d027c20 */ /* 0x000fe20008410000 */
[--C-:B------:R-:W-:Y:S01]  /*8710*/  FFMA.FTZ R13, R168, UR14, -R14.reuse ;  /* 0x0000000ea80d7c23 */ /* 0x100fe2000801080e */
        /* <DEDUP_REMOVED lines=22> */
[----:B------:R-:W-:Y:S01]  /*8880*/  FFMA.FTZ R155, R155, UR14, -R14 ;  /* 0x0000000e9b9b7c23 */ /* 0x000fe2000801080e */
[----:B------:R-:W-:Y:S01]  /*8890*/  FMUL.FTZ R14, R11, UR14 ;  /* 0x0000000e0b0e7c20 */ /* 0x000fe20008410000 */
[----:B------:R-:W-:Y:S03]  /*88a0*/  MUFU.EX2 R2, R2 ;  /* 0x0000000200027308 */ /* 0x000fe60000000800 */
        /* <DEDUP_REMOVED lines=26> */
[--C-:B------:R-:W-:Y:S01]  /*8a50*/  FFMA.FTZ R152, R152, UR14, -R14.reuse ;  /* 0x0000000e98987c23 */ /* 0x100fe2000801080e */
[----:B------:R-:W-:-:S02]  /*8a60*/  FFMA.FTZ R14, R153, UR14, -R14 ;  /* 0x0000000e990e7c23 */ /* 0x000fc4000801080e */
[----:B------:R-:W0:Y:S01]  /*8a70*/  MUFU.EX2 R20, R20 ;  /* 0x0000001400147308 */ /* 0x000e220000000800 */
[----:B-1----:R-:W-:-:S07]  /*8a80*/  FFMA.FTZ R3, R2, R3, R189 ;  /* 0x0000000302037223 */ /* 0x002fce00000100bd */
        /* <DEDUP_REMOVED lines=92> */
.L_x_5733:
        /* <DEDUP_REMOVED lines=35> */
.L_x_5723:
        /* <DEDUP_REMOVED lines=99> */
.L_x_5735:
[----:B------:R-:W-:Y:S01]  /*98b0*/  ULEA UR5, UR39, UR40, 0x3 ;  /* 0x0000002827057291 */ /* 0x000fe2000f8e183f */
[----:B------:R-:W-:-:S05]  /*98c0*/  IMAD.U32 R0, RZ, RZ, UR38 ;  /* 0x00000026ff007e24 */ /* 0x000fca000f8e00ff */
[----:B------:R-:W-:-:S04]  /*98d0*/  SHF.L.U32 R0, R0, 0x1f, RZ ;  /* 0x0000001f00007819 */ /* 0x000fc800000006ff */
[----:B------:R0:W1:Y:S01]  /*98e0*/  SYNCS.PHASECHK.TRANS64.TRYWAIT P1, [UR5+0x30850], R0 ;  /* 0x03085000ff0075a7 */ /* 0x0000620008020145 */
[----:B------:R-:W-:Y:S05]  /*98f0*/  @!P0 BRA `(.L_x_5736) ;  /* 0x0000000000048947 */ /* 0x000fea0003800000 */
[----:B------:R-:W-:Y:S01]  /*9900*/  BPT.TRAP 0x1 ;  /* 0x000000040000795c */ /* 0x000fe20000300000 */
.L_x_5736:
[----:B-1----:R-:W-:Y:S05]  /*9910*/  @P1 BRA `(.L_x_5737) ;  /* 0x0000000000081947 */ /* 0x002fea0003800000 */
[----:B------:R-:W1:Y:S02]  /*9920*/  SYNCS.PHASECHK.TRANS64.TRYWAIT P1, [UR5+0x30850], R0 ;  /* 0x03085000ff0075a7 */ /* 0x000e640008020145 */
[----:B-1----:R-:W-:Y:S05]  /*9930*/  @!P1 BRA `(.L_x_5738) ;  /* 0x0000008c00a09947 */ /* 0x002fea0003800000 */
.L_x_5737:
        /* <DEDUP_REMOVED lines=8> */
[----:B------:R-:W-:-:S03]  /*99c0*/  IMAD.MOV.U32 R8, RZ, RZ, RZ ;  /* 0x000000ffff087224 */ /* 0x000fc600078e00ff */
        /* <DEDUP_REMOVED lines=12> */
[----:B------:R-:W-:Y:S01]  /*9a90*/  IMAD.U32 R5, RZ, RZ, UR14 ;  /* 0x0000000eff057e24 */ /* 0x000fe2000f8e00ff */
[----:B------:R-:W-:Y:S01]  /*9aa0*/  MOV R0, 0xff800000 ;  /* 0xff80000000007802 */ /* 0x000fe20000000f00 */
[----:B-1----:R-:W-:-:S02]  /*9ab0*/  FADD.FTZ R13, R2, R7 ;  /* 0x00000007020d7221 */ /* 0x002fc40000010000 */
        /* <DEDUP_REMOVED lines=40> */
.L_x_5739:
[----:B------:R-:W0:Y:S01]  /*9d40*/  S2UR UR7, SR_CgaCtaId ;  /* 0x00000000000779c3 */ /* 0x000e220000008800 */
[----:B------:R-:W-:Y:S01]  /*9d50*/  R2UR UR6, R195 ;  /* 0x00000000c30672ca */ /* 0x000fe200000e0000 */
[----:B------:R-:W-:Y:S01]  /*9d60*/  UIADD3 UR4, UR5, 0x30860, URZ ;  /* 0x0003086005047890 */ /* 0x000fe2000fffe03f */
[-C--:B------:R-:W-:Y:S01]  /*9d70*/  FMUL.FTZ R128, R43, R8.reuse ;  /* 0x000000082b807220 */ /* 0x080fe20000410000 */
[----:B------:R-:W-:Y:S01]  /*9d80*/  UIADD3 UR39, UR39, 0x1, URZ ;  /* 0x0000000127277890 */ /* 0x000fe2000fffe03f */
[-C--:B------:R-:W-:Y:S01]  /*9d90*/  FMUL.FTZ R124, R46, R8.reuse ;  /* 0x000000082e7c7220 */ /* 0x080fe20000410000 */
[----:B------:R-:W-:Y:S01]  /*9da0*/  FMUL.FTZ R43, R99, R8 ;  /* 0x00000008632b7220 */ /* 0x000fe20000410000 */
        /* <DEDUP_REMOVED lines=102> */
.L_x_5703:
        /* <DEDUP_REMOVED lines=56> */
[----:B------:R-:W-:Y:S01]  /*a790*/  SHF.R.U64 R10, R10, 0x3, RZ ;  /* 0x000000030a0a7819 */ /* 0x000fe200000012ff */
[--C-:B------:R-:W-:Y:S01]  /*a7a0*/  IMAD.X R37, RZ, RZ, R5.reuse, P6 ;  /* 0x000000ffff257224 */ /* 0x100fe200030e0605 */
[----:B------:R-:W-:Y:S01]  /*a7b0*/  LOP3.LUT R4, R25, R4, RZ, 0x3c, !PT ;  /* 0x0000000419047212 */ /* 0x000fe200078e3cff */
[----:B------:R-:W-:Y:S01]  /*a7c0*/  IMAD.X R25, RZ, RZ, R5, P5 ;  /* 0x000000ffff197224 */ /* 0x000fe200028e0605 */
[----:B------:R-:W-:Y:S02]  /*a7d0*/  LOP3.LUT R10, R10, R135, RZ, 0x3c, !PT ;  /* 0x000000870a0a7212 */ /* 0x000fe400078e3cff */
[----:B------:R-:W-:Y:S02]  /*a7e0*/  LOP3.LUT R8, R103, 0x380, RZ, 0xc0, !PT ;  /* 0x0000038067087812 */ /* 0x000fe400078ec0ff */
[----:B------:R-:W-:Y:S02]  /*a7f0*/  MOV R135, R4 ;  /* 0x0000000400877202 */ /* 0x000fe40000000f00 */
[----:B------:R-:W-:-:S02]  /*a800*/  LOP3.LUT R12, R137, 0x380, RZ, 0xc0, !PT ;  /* 0x00000380890c7812 */ /* 0x000fc400078ec0ff */
[----:B------:R-:W-:Y:S02]  /*a810*/  LOP3.LUT R14, R139, 0x380, RZ, 0xc0, !PT ;  /* 0x000003808b0e7812 */ /* 0x000fe400078ec0ff */
[----:B------:R-:W-:Y:S02]  /*a820*/  F2FP.BF16.F32.PACK_AB R4, R123, R24 ;  /* 0x000000187b04723e */ /* 0x000fe400000010ff */
[----:B------:R-:W-:Y:S02]  /*a830*/  LOP3.LUT R32, R147, 0x380, RZ, 0xc0, !PT ;  /* 0x0000038093207812 */ /* 0x000fe400078ec0ff */
[----:B------:R-:W-:Y:S02]  /*a840*/  LOP3.LUT R24, R149, 0x380, RZ, 0xc0, !PT ;  /* 0x0000038095187812 */ /* 0x000fe400078ec0ff */
[----:B------:R-:W-:Y:S02]  /*a850*/  LOP3.LUT R26, R141, 0x380, RZ, 0xc0, !PT ;  /* 0x000003808d1a7812 */ /* 0x000fe400078ec0ff */
[----:B------:R-:W-:-:S02]  /*a860*/  LOP3.LUT R38, R153, 0x380, RZ, 0xc0, !PT ;  /* 0x0000038099267812 */ /* 0x000fc400078ec0ff */
[----:B------:R-:W-:Y:S02]  /*a870*/  SHF.R.U64 R8, R8, 0x3, RZ ;  /* 0x0000000308087819 */ /* 0x000fe400000012ff */
[----:B------:R-:W-:Y:S02]  /*a880*/  LOP3.LUT R28, R143, 0x380, RZ, 0xc0, !PT ;  /* 0x000003808f1c7812 */ /* 0x000fe400078ec0ff */
[----:B------:R-:W-:Y:S02]  /*a890*/  LOP3.LUT R30, R145, 0x380, RZ, 0xc0, !PT ;  /* 0x00000380911e7812 */ /* 0x000fe400078ec0ff */
[----:B------:R-:W-:Y:S02]  /*a8a0*/  IADD3.X R35, RZ, R5, RZ, P1, !PT ;  /* 0x00000005ff237210 */ /* 0x000fe40000ffe4ff */
[----:B------:R-:W-:Y:S02]  /*a8b0*/  SHF.R.U64 R12, R12, 0x3, RZ ;  /* 0x000000030c0c7819 */ /* 0x000fe400000012ff */
[----:B------:R-:W-:-:S02]  /*a8c0*/  SHF.R.U64 R14, R14, 0x3, RZ ;  /* 0x000000030e0e7819 */ /* 0x000fc400000012ff */
[----:B------:R-:W-:Y:S02]  /*a8d0*/  SHF.R.U64 R32, R32, 0x3, RZ ;  /* 0x0000000320207819 */ /* 0x000fe400000012ff */
[----:B------:R-:W-:Y:S01]  /*a8e0*/  F2FP.BF16.F32.PACK_AB R5, R134, R133 ;  /* 0x000000858605723e */ /* 0x000fe200000010ff */
[----:B------:R-:W-:Y:S01]  /*a8f0*/  BAR.SYNC.DEFER_BLOCKING 0x1, 0x100 ;  /* 0x0044000000007b1d */ /* 0x000fe20000010000 */
[----:B------:R-:W-:Y:S02]  /*a900*/  SHF.R.U64 R24, R24, 0x3, RZ ;  /* 0x0000000318187819 */ /* 0x000fe400000012ff */
[----:B------:R-:W-:Y:S02]  /*a910*/  SHF.R.U64 R26, R26, 0x3, RZ ;  /* 0x000000031a1a7819 */ /* 0x000fe400000012ff */
[----:B------:R-:W-:Y:S02]  /*a920*/  SHF.R.U64 R38, R38, 0x3, RZ ;  /* 0x0000000326267819 */ /* 0x000fe400000012ff */
[----:B------:R-:W-:-:S02]  /*a930*/  LOP3.LUT R8, R8, R103, RZ, 0x3c, !PT ;  /* 0x0000006708087212 */ /* 0x000fc400078e3cff */
[----:B------:R-:W-:Y:S02]  /*a940*/  SHF.R.U64 R28, R28, 0x3, RZ ;  /* 0x000000031c1c7819 */ /* 0x000fe400000012ff */
[----:B------:R-:W-:Y:S02]  /*a950*/  SHF.R.U64 R30, R30, 0x3, RZ ;  /* 0x000000031e1e7819 */ /* 0x000fe400000012ff */
[----:B------:R-:W-:Y:S02]  /*a960*/  LOP3.LUT R12, R12, R137, RZ, 0x3c, !PT ;  /* 0x000000890c0c7212 */ /* 0x000fe400078e3cff */
[----:B------:R-:W-:Y:S02]  /*a970*/  LOP3.LUT R14, R14, R139, RZ, 0x3c, !PT ;  /* 0x0000008b0e0e7212 */ /* 0x000fe400078e3cff */
[----:B------:R-:W-:Y:S02]  /*a980*/  LOP3.LUT R32, R32, R147, RZ, 0x3c, !PT ;  /* 0x0000009320207212 */ /* 0x000fe400078e3cff */
[----:B------:R-:W-:-:S02]  /*a990*/  LOP3.LUT R36, R151, 0x380, RZ, 0xc0, !PT ;  /* 0x0000038097247812 */ /* 0x000fc400078ec0ff */
[----:B------:R-:W-:Y:S02]  /*a9a0*/  LOP3.LUT R34, R24, R149, RZ, 0x3c, !PT ;  /* 0x0000009518227212 */ /* 0x000fe400078e3cff */
[----:B------:R-:W-:Y:S01]  /*a9b0*/  LOP3.LUT R26, R26, R141, RZ, 0x3c, !PT ;  /* 0x0000008d1a1a7212 */ /* 0x000fe200078e3cff */
[----:B------:R0:W-:Y:S01]  /*a9c0*/  STSM.16.M88.4 [R135], R4 ;  /* 0x0000000487007844 */ /* 0x0001e20000000200 */
[----:B------:R-:W-:Y:S02]  /*a9d0*/  LOP3.LUT R24, R38, R153, RZ, 0x3c, !PT ;  /* 0x0000009926187212 */ /* 0x000fe400078e3cff */
[----:B------:R-:W-:Y:S02]  /*a9e0*/  LOP3.LUT R28, R28, R143, RZ, 0x3c, !PT ;  /* 0x0000008f1c1c7212 */ /* 0x000fe400078e3cff */
[----:B------:R-:W-:Y:S02]  /*a9f0*/  LOP3.LUT R30, R30, R145, RZ, 0x3c, !PT ;  /* 0x000000911e1e7212 */ /* 0x000fe400078e3cff */
[----:B------:R-:W-:-:S02]  /*aa00*/  MOV R133, R8 ;  /* 0x0000000800857202 */ /* 0x000fc40000000f00 */
[----:B------:R-:W-:Y:S02]  /*aa10*/  MOV R132, R10 ;  /* 0x0000000a00847202 */ /* 0x000fe40000000f00 */
[----:B------:R-:W-:Y:S02]  /*aa20*/  MOV R131, R12 ;  /* 0x0000000c00837202 */ /* 0x000fe40000000f00 */
[----:B------:R-:W-:Y:S02]  /*aa30*/  MOV R123, R14 ;  /* 0x0000000e007b7202 */ /* 0x000fe40000000f00 */
[----:B------:R-:W-:Y:S02]  /*aa40*/  F2FP.BF16.F32.PACK_AB R8, R41, R40 ;  /* 0x000000282908723e */ /* 0x000fe400000010ff */
[----:B0-----:R-:W-:Y:S02]  /*aa50*/  F2FP.BF16.F32.PACK_AB R4, R121, R120 ;  /* 0x000000787904723e */ /* 0x001fe400000010ff */
[----:B------:R-:W-:-:S02]  /*aa60*/  F2FP.BF16.F32.PACK_AB R5, R130, R127 ;  /* 0x0000007f8205723e */ /* 0x000fc400000010ff */
[----:B------:R-:W-:Y:S02]  /*aa70*/  F2FP.BF16.F32.PACK_AB R6, R122, R3 ;  /* 0x000000037a06723e */ /* 0x000fe400000010ff */
[----:B------:R-:W-:Y:S02]  /*aa80*/  F2FP.BF16.F32.PACK_AB R7, R129, R126 ;  /* 0x0000007e8107723e */ /* 0x000fe400000010ff */
[----:B------:R-:W-:Y:S02]  /*aa90*/  F2FP.BF16.F32.PACK_AB R9, R128, R125 ;  /* 0x0000007d8009723e */ /* 0x000fe400000010ff */
[----:B------:R-:W-:Y:S01]  /*aaa0*/  F2FP.BF16.F32.PACK_AB R10, R45, R44 ;  /* 0x0000002c2d0a723e */ /* 0x000fe200000010ff */
[----:B------:R0:W-:Y:S01]  /*aab0*/  STSM.16.M88.4 [R133], R4 ;  /* 0x0000000485007844 */ /* 0x0001e20000000200 */
[----:B------:R-:W-:Y:S02]  /*aac0*/  F2FP.BF16.F32.PACK_AB R11, R47, R124 ;  /* 0x0000007c2f0b723e */ /* 0x000fe400000010ff */
[----:B------:R-:W-:-:S02]  /*aad0*/  SHF.R.U64 R36, R36, 0x3, RZ ;  /* 0x0000000324247819 */ /* 0x000fc400000012ff */
[----:B------:R-:W-:Y:S01]  /*aae0*/  MOV R33, R32 ;  /* 0x0000002000217202 */ /* 0x000fe20000000f00 */
[----:B------:R1:W-:Y:S01]  /*aaf0*/  STSM.16.M88.4 [R132], R8 ;  /* 0x0000000884007844 */ /* 0x0003e20000000200 */
[----:B------:R-:W-:Y:S02]  /*ab00*/  F2FP.BF16.F32.PACK_AB R12, R49, R48 ;  /* 0x00000030310c723e */ /* 0x000fe400000010ff */
[----:B------:R-:W-:Y:S02]  /*ab10*/  F2FP.BF16.F32.PACK_AB R13, R51, R50 ;  /* 0x00000032330d723e */ /* 0x000fe400000010ff */
[----:B------:R-:W-:Y:S02]  /*ab20*/  F2FP.BF16.F32.PACK_AB R14, R53, R52 ;  /* 0x00000034350e723e */ /* 0x000fe400000010ff */
[----:B------:R-:W-:Y:S02]  /*ab30*/  F2FP.BF16.F32.PACK_AB R15, R55, R54 ;  /* 0x00000036370f723e */ /* 0x000fe400000010ff */
[----:B------:R-:W-:-:S02]  /*ab40*/  MOV R103, R26 ;  /* 0x0000001a00677202 */ /* 0x000fc40000000f00 */
[----:B------:R-:W-:Y:S01]  /*ab50*/  MOV R32, R24 ;  /* 0x0000001800207202 */ /* 0x000fe20000000f00 */
[----:B------:R2:W-:Y:S01]  /*ab60*/  STSM.16.M88.4 [R131], R12 ;  /* 0x0000000c83007844 */ /* 0x0005e20000000200 */
[----:B------:R-:W-:Y:S02]  /*ab70*/  MOV R102, R28 ;  /* 0x0000001c00667202 */ /* 0x000fe40000000f00 */
[----:B------:R-:W-:Y:S02]  /*ab80*/  MOV R38, R30 ;  /* 0x0000001e00267202 */ /* 0x000fe40000000f00 */
[----:B------:R-:W-:Y:S02]  /*ab90*/  F2FP.BF16.F32.PACK_AB R24, R57, R56 ;  /* 0x000000383918723e */ /* 0x000fe400000010ff */
[----:B------:R-:W-:Y:S02]  /*aba0*/  F2FP.BF16.F32.PACK_AB R25, R59, R58 ;  /* 0x0000003a3b19723e */ /* 0x000fe400000010ff */
[----:B------:R-:W-:-:S02]  /*abb0*/  F2FP.BF16.F32.PACK_AB R26, R61, R60 ;  /* 0x0000003c3d1a723e */ /* 0x000fc400000010ff */
[----:B------:R-:W-:Y:S02]  /*abc0*/  F2FP.BF16.F32.PACK_AB R27, R63, R62 ;  /* 0x0000003e3f1b723e */ /* 0x000fe400000010ff */
[----:B------:R-:W-:Y:S02]  /*abd0*/  F2FP.BF16.F32.PACK_AB R28, R65, R64 ;  /* 0x00000040411c723e */ /* 0x000fe400000010ff */
[----:B------:R-:W-:Y:S01]  /*abe0*/  F2FP.BF16.F32.PACK_AB R29, R67, R66 ;  /* 0x00000042431d723e */ /* 0x000fe200000010ff */
[----:B------:R-:W-:Y:S01]  /*abf0*/  STSM.16.M88.4 [R123], R24 ;  /* 0x000000187b007844 */ /* 0x000fe20000000200 */
[----:B------:R-:W-:Y:S02]  /*ac00*/  F2FP.BF16.F32.PACK_AB R30, R69, R68 ;  /* 0x00000044451e723e */ /* 0x000fe400000010ff */
[----:B------:R-:W-:Y:S02]  /*ac10*/  F2FP.BF16.F32.PACK_AB R31, R71, R70 ;  /* 0x00000046471f723e */ /* 0x000fe400000010ff */
[----:B------:R-:W-:-:S02]  /*ac20*/  LOP3.LUT R36, R36, R151, RZ, 0x3c, !PT ;  /* 0x0000009724247212 */ /* 0x000fc400078e3cff */
[----:B0-----:R-:W-:Y:S01]  /*ac30*/  F2FP.BF16.F32.PACK_AB R4, R73, R72 ;  /* 0x000000484904723e */ /* 0x001fe200000010ff */
[----:B------:R-:W-:Y:S01]  /*ac40*/  STSM.16.M88.4 [R103], R28 ;  /* 0x0000001c67007844 */ /* 0x000fe20000000200 */
[----:B------:R-:W-:Y:S02]  /*ac50*/  F2FP.BF16.F32.PACK_AB R5, R75, R74 ;  /* 0x0000004a4b05723e */ /* 0x000fe400000010ff */
[----:B------:R-:W-:Y:S02]  /*ac60*/  F2FP.BF16.F32.PACK_AB R6, R77, R76 ;  /* 0x0000004c4d06723e */ /* 0x000fe400000010ff */
[----:B------:R-:W-:Y:S02]  /*ac70*/  F2FP.BF16.F32.PACK_AB R7, R79, R78 ;  /* 0x0000004e4f07723e */ /* 0x000fe400000010ff */
[----:B-1----:R-:W-:Y:S02]  /*ac80*/  F2FP.BF16.F32.PACK_AB R8, R81, R80 ;  /* 0x000000505108723e */ /* 0x002fe400000010ff */
[----:B------:R-:W-:Y:S01]  /*ac90*/  F2FP.BF16.F32.PACK_AB R9, R83, R82 ;  /* 0x000000525309723e */ /* 0x000fe200000010ff */
[----:B------:R0:W-:Y:S01]  /*aca0*/  STSM.16.M88.4 [R102], R4 ;  /* 0x0000000466007844 */ /* 0x0001e20000000200 */
[----:B------:R-:W-:-:S02]  /*acb0*/  F2FP.BF16.F32.PACK_AB R10, R85, R84 ;  /* 0x00000054550a723e */ /* 0x000fc400000010ff */
[----:B------:R-:W-:Y:S02]  /*acc0*/  F2FP.BF16.F32.PACK_AB R11, R87, R86 ;  /* 0x00000056570b723e */ /* 0x000fe400000010ff */
[----:B--2---:R-:W-:Y:S02]  /*acd0*/  F2FP.BF16.F32.PACK_AB R12, R89, R88 ;  /* 0x00000058590c723e */ /* 0x004fe400000010ff */
[----:B------:R-:W-:Y:S01]  /*ace0*/  F2FP.BF16.F32.PACK_AB R13, R91, R90 ;  /* 0x0000005a5b0d723e */ /* 0x000fe200000010ff */
[----:B------:R1:W-:Y:S01]  /*acf0*/  STSM.16.M88.4 [R38], R8 ;  /* 0x0000000826007844 */ /* 0x0003e20000000200 */
[----:B------:R-:W-:Y:S02]  /*ad00*/  F2FP.BF16.F32.PACK_AB R14, R93, R92 ;  /* 0x0000005c5d0e723e */ /* 0x000fe400000010ff */
[----:B------:R-:W-:Y:S02]  /*ad10*/  F2FP.BF16.F32.PACK_AB R15, R95, R94 ;  /* 0x0000005e5f0f723e */ /* 0x000fe400000010ff */
[----:B------:R-:W-:-:S02]  /*ad20*/  MOV R34, R34 ;  /* 0x0000002200227202 */ /* 0x000fc40000000f00 */
[----:B------:R-:W-:Y:S01]  /*ad30*/  MOV R36, R36 ;  /* 0x0000002400247202 */ /* 0x000fe20000000f00 */
[----:B------:R2:W-:Y:S01]  /*ad40*/  STSM.16.M88.4 [R33], R12 ;  /* 0x0000000c21007844 */ /* 0x0005e20000000200 */
[----:B------:R-:W-:Y:S01]  /*ad50*/  PLOP3.LUT P0, PT, PT, PT, UP0, 0x80, 0x0 ;  /* 0x000000000000781c */ /* 0x000fe20003f0f008 */
[----:B0-----:R-:W-:Y:S02]  /*ad60*/  IMAD.U32 R4, RZ, RZ, UR8 ;  /* 0x00000008ff047e24 */ /* 0x001fe4000f8e00ff */
        /* <DEDUP_REMOVED lines=10> */
[----:B0-----:R-:W-:-:S03]  /*ae10*/  ISETP.NE.AND P1, PT, R38, 0x1, PT ;  /* 0x000000012600780c */ /* 0x001fc60003f25270 */
        /* <DEDUP_REMOVED lines=8> */
[----:B------:R-:W-:Y:S01]  /*aea0*/  IMAD.U32 R11, RZ, RZ, UR9 ;  /* 0x00000009ff0b7e24 */ /* 0x000fe2000f8e00ff */
[----:B---3--:R-:W-:Y:S02]  /*aeb0*/  @P0 R2UR UR4, R3 ;  /* 0x00000000030402ca */ /* 0x008fe400000e0000 */
[----:B------:R-:W-:-:S06]  /*aec0*/  MOV R3, UR7 ;  /* 0x0000000700037c02 */ /* 0x000fcc0008000f00 */
[----:B------:R2:W5:Y:S01]  /*aed0*/  @P2 LDG.E R3, desc[UR36][R10.64] ;  /* 0x000000240a032981 */ /* 0x000562000c1e1900 */
[----:B01----:R-:W-:Y:S06]  /*aee0*/  @P2 BRA `(.L_x_5742) ;  /* 0x0000000000102947 */ /* 0x003fec0003800000 */
[----:B------:R-:W-:Y:S05]  /*aef0*/  @!P0 BRA `(.L_x_5742) ;  /* 0x00000000000c8947 */ /* 0x000fea0003800000 */
[----:B--2---:R-:W2:Y:S04]  /*af00*/  LDG.E R10, desc[UR36][R4.64] ;  /* 0x00000024040a7981 */ /* 0x004ea8000c1e1900 */
[----:B-----5:R-:W2:Y:S02]  /*af10*/  LDG.E R3, desc[UR36][R4.64+0x4] ;  /* 0x0000042404037981 */ /* 0x020ea4000c1e1900 */
[----:B--2---:R-:W-:-:S07]  /*af20*/  IMAD.IADD R3, R3, 0x1, -R10 ;  /* 0x0000000103037824 */ /* 0x004fce00078e0a0a */
.L_x_5742:
[----:B------:R-:W-:Y:S01]  /*af30*/  R2UR UR16, R192 ;  /* 0x00000000c01072ca */ /* 0x000fe200000e0000 */
[----:B------:R-:W-:Y:S01]  /*af40*/  ULDC.64 UR12, c[0x0][0xb90] ;  /* 0x0002e400000c7ab9 */ /* 0x000fe20000000a00 */
[----:B------:R-:W-:Y:S01]  /*af50*/  R2UR UR15, R193 ;  /* 0x00000000c10f72ca */ /* 0x000fe200000e0000 */
[----:B------:R-:W-:Y:S01]  /*af60*/  VIADD R9, R18, UR41 ;  /* 0x0000002912097c36 */ /* 0x000fe20008000000 */
[----:B------:R-:W-:Y:S01]  /*af70*/  USHF.R.S32.HI UR11, URZ, 0x1f, UR4 ;  /* 0x0000001f3f0b7899 */ /* 0x000fe20008011404 */
[----:B------:R-:W-:Y:S01]  /*af80*/  VIADD R26, R198, UR41 ;  /* 0x00000029c61a7c36 */ /* 0x000fe20008000000 */
[----:B------:R-:W-:Y:S01]  /*af90*/  UMOV UR10, UR4 ;  /* 0x00000004000a7c82 */ /* 0x000fe20008000000 */
[----:B------:R-:W-:Y:S01]  /*afa0*/  @P1 IMAD.HI.U32 R5, R9, R6, RZ ;  /* 0x0000000609051227 */ /* 0x000fe200078e00ff */
[----:B------:R-:W-:Y:S01]  /*afb0*/  MOV R4, R9 ;  /* 0x0000000900047202 */ /* 0x000fe20000000f00 */
[----:B------:R-:W-:Y:S02]  /*afc0*/  USEL UR61, UR61, URZ, !UP0 ;  /* 0x0000003f3d3d7287 */ /* 0x000fe4000c000000 */
[----:B-----5:R-:W-:Y:S01]  /*afd0*/  IMAD R43, R3, R38, RZ ;  /* 0x00000026032b7224 */ /* 0x020fe200078e02ff */
[----:B------:R-:W-:Y:S01]  /*afe0*/  @P1 SHF.R.U32.HI R4, RZ, R8, R5 ;  /* 0x00000008ff041219 */ /* 0x000fe20000011605 */
[----:B------:R-:W-:Y:S01]  /*aff0*/  USHF.R.S32.HI UR14, URZ, 0x1f, UR16 ;  /* 0x0000001f3f0e7899 */ /* 0x000fe20008011410 */
[----:B------:R-:W-:Y:S01]  /*b000*/  IMAD R5, R194, 0x40, R16 ;  /* 0x00000040c2057824 */ /* 0x000fe200078e0210 */
[----:B------:R-:W-:-:S02]  /*b010*/  UIMAD.WIDE.U32 UR8, UR16, UR12, UR10 ;  /* 0x0000000c100872a5 */ /* 0x000fc4000f8e000a */
[----:B------:R-:W-:Y:S01]  /*b020*/  UIMAD UR7, UR14, UR12, URZ ;  /* 0x0000000c0e0772a4 */ /* 0x000fe2000f8e023f */
[----:B------:R-:W-:Y:S01]  /*b030*/  IMAD.MOV R7, RZ, RZ, -R4 ;  /* 0x000000ffff077224 */ /* 0x000fe200078e0a04 */
[----:B------:R-:W-:Y:S01]  /*b040*/  USEL UR15, UR15, URZ, !UP0 ;  /* 0x0000003f0f0f7287 */ /* 0x000fe2000c000000 */
[----:B------:R-:W-:Y:S01]  /*b050*/  IMAD.WIDE R20, R5, 0x2, R20 ;  /* 0x0000000205147825 */ /* 0x000fe200078e0214 */
[----:B------:R-:W-:Y:S01]  /*b060*/  UIMAD UR7, UR16, UR13, UR7 ;  /* 0x0000000d100772a4 */ /* 0x000fe2000f8e0207 */
[----:B------:R-:W-:Y:S02]  /*b070*/  SHF.R.S32.HI R5, RZ, 0x1f, R4 ;  /* 0x0000001fff057819 */ /* 0x000fe40000011404 */
[----:B------:R-:W-:Y:S01]  /*b080*/  ULDC.64 UR12, c[0x0][0xb98] ;  /* 0x0002e600000c7ab9 */ /* 0x000fe20000000a00 */
[----:B------:R-:W-:Y:S01]  /*b090*/  UIADD3 UR9, UR9, UR7, URZ ;  /* 0x0000000709097290 */ /* 0x000fe2000fffe03f */
[----:B------:R-:W-:Y:S01]  /*b0a0*/  IMAD R7, R38, R7, R9 ;  /* 0x0000000726077224 */ /* 0x000fe200078e0209 */
[----:B------:R-:W-:Y:S01]  /*b0b0*/  UIMAD UR7, UR15, UR12, URZ ;  /* 0x0000000c0f0772a4 */ /* 0x000fe2000f8e023f */
[C---:B--2---:R-:W-:Y:S01]  /*b0c0*/  IADD3 R13, P2, R20.reuse, 0x1000, RZ ;  /* 0x00001000140d7810 */ /* 0x044fe20007f5e0ff */
[----:B------:R-:W-:Y:S01]  /*b0d0*/  UIMAD.WIDE.U32 UR8, UR61, UR12, UR8 ;  /* 0x0000000c3d0872a5 */ /* 0x000fe2000f8e0008 */
[----:B------:R-:W-:Y:S01]  /*b0e0*/  IADD3 R33, P3, R20, 0x6000, RZ ;  /* 0x0000600014217810 */ /* 0x000fe20007f7e0ff */
[----:B------:R-:W-:Y:S01]  /*b0f0*/  UIMAD UR7, UR61, UR13, UR7 ;  /* 0x0000000d3d0772a4 */ /* 0x000fe2000f8e0207 */
[----:B------:R-:W-:-:S02]  /*b100*/  SHF.R.S32.HI R6, RZ, 0x1f, R7 ;  /* 0x0000001fff067819 */ /* 0x000fc40000011407 */
[----:B------:R-:W-:Y:S01]  /*b110*/  LOP3.LUT R12, R13, 0x380, RZ, 0xc0, !PT ;  /* 0x000003800d0c7812 */ /* 0x000fe200078ec0ff */
[----:B------:R-:W-:Y:S01]  /*b120*/  ULDC.64 UR12, c[0x0][0xaa0] ;  /* 0x0002a800000c7ab9 */ /* 0x000fe20000000a00 */
[----:B------:R-:W-:Y:S01]  /*b130*/  IADD3 R4, P0, R4, UR8, RZ ;  /* 0x0000000804047c10 */ /* 0x000fe2000ff1e0ff */
[----:B------:R-:W-:Y:S01]  /*b140*/  IMAD.U32 R8, RZ, RZ, UR7 ;  /* 0x00000007ff087e24 */ /* 0x000fe2000f8e00ff */
[----:B------:R-:W-:Y:S02]  /*b150*/  SHF.R.U64 R12, R12, 0x3, RZ ;  /* 0x000000030c0c7819 */ /* 0x000fe400000012ff */
[----:B------:R-:W-:Y:S02]  /*b160*/  LOP3.LUT R32, R33, 0x380, RZ, 0xc0, !PT ;  /* 0x0000038021207812 */ /* 0x000fe400078ec0ff */
[----:B------:R-:W-:Y:S01]  /*b170*/  IADD3.X R5, R5, UR9, R8, P0, !PT ;  /* 0x0000000905057c10 */ /* 0x000fe200087fe408 */
[----:B------:R-:W-:Y:S01]  /*b180*/  ULDC.64 UR8, c[0x0][0xb88] ;  /* 0x0002e20000087ab9 */ /* 0x000fe20000000a00 */
[----:B------:R-:W-:Y:S01]  /*b190*/  LOP3.LUT R12, R12, R13, RZ, 0x3c, !PT ;  /* 0x0000000d0c0c7212 */ /* 0x000fe200078e3cff */
[----:B------:R-:W-:Y:S01]  /*b1a0*/  IMAD R6, R6, UR8, RZ ;  /* 0x0000000806067c24 */ /* 0x000fe2000f8e02ff */
[----:B------:R-:W-:Y:S01]  /*b1b0*/  IADD3.X R13, RZ, R21, RZ, P2, !PT ;  /* 0x00000015ff0d7210 */ /* 0x000fe200017fe4ff */
[----:B------:R-:W-:Y:S01]  /*b1c0*/  IMAD.WIDE.U32 R4, R7, UR8, R4 ;  /* 0x0000000807047c25 */ /* 0x000fe2000f8e0004 */
[----:B------:R-:W-:-:S02]  /*b1d0*/  IADD3 R25, P2, R20, 0x7000, RZ ;  /* 0x0000700014197810 */ /* 0x000fc40007f5e0ff */
[----:B------:R-:W-:Y:S01]  /*b1e0*/  SHF.R.U64 R32, R32, 0x3, RZ ;  /* 0x0000000320207819 */ /* 0x000fe200000012ff */
[----:B------:R-:W-:Y:S01]  /*b1f0*/  IMAD R11, R7, UR9, R6 ;  /* 0x00000009070b7c24 */ /* 0x000fe2000f8e0206 */
[----:B------:R-:W-:Y:S01]  /*b200*/  ULDC.64 UR8, c[0x0][0xb50] ;  /* 0x0002d40000087ab9 */ /* 0x000fe20000000a00 */
[----:B------:R-:W-:Y:S01]  /*b210*/  LOP3.LUT R24, R25, 0x380, RZ, 0xc0, !PT ;  /* 0x0000038019187812 */ /* 0x000fe200078ec0ff */
[----:B------:R-:W-:Y:S01]  /*b220*/  VIADD R6, R26, 0x8 ;  /* 0x000000081a067836 */ /* 0x000fe20000000000 */
[----:B------:R-:W-:Y:S01]  /*b230*/  LOP3.LUT R32, R32, R33, RZ, 0x3c, !PT ;  /* 0x0000002120207212 */ /* 0x000fe200078e3cff */
[----:B------:R-:W-:Y:S01]  /*b240*/  IMAD.IADD R5, R5, 0x1, R11 ;  /* 0x0000000105057824 */ /* 0x000fe200078e020b */
[----:B------:R-:W-:Y:S01]  /*b250*/  LEA R11, P0, R4, UR8, 0x2 ;  /* 0x00000008040b7c11 */ /* 0x000fe2000f8010ff */
[----:B------:R-:W-:Y:S01]  /*b260*/  IMAD.X R33, RZ, RZ, R21, P3 ;  /* 0x000000ffff217224 */ /* 0x000fe200018e0615 */
[----:B------:R-:W-:Y:S02]  /*b270*/  SHF.R.U64 R24, R24, 0x3, RZ ;  /* 0x0000000318187819 */ /* 0x000fe400000012ff */
[----:B------:R-:W-:Y:S01]  /*b280*/  LEA.HI.X R14, R4, UR9, R5, 0x2, P0 ;  /* 0x00000009040e7c11 */ /* 0x000fe200080f1405 */
[----:B------:R-:W-:Y:S01]  /*b290*/  SHFL.IDX PT, R36, R11, RZ, 0x1c1f ;  /* 0x001c1fff0b247589 */ /* 0x000fe200000e0000 */
[----:B------:R-:W-:-:S02]  /*b2a0*/  IADD3 R45, P0, R20, 0x5000, RZ ;  /* 0x00005000142d7810 */ /* 0x000fc40007f1e0ff */
[----:B------:R-:W-:Y:S01]  /*b2b0*/  IADD3 R10, P3, R20, 0xb000, RZ ;  /* 0x0000b000140a7810 */ /* 0x000fe20007f7e0ff */
[----:B------:R-:W0:Y:S01]  /*b2c0*/  SHFL.IDX PT, R37, R14, RZ, 0x1c1f ;  /* 0x001c1fff0e257589 */ /* 0x000e2200000e0000 */
[----:B------:R-:W-:Y:S02]  /*b2d0*/  LOP3.LUT R44, R45, 0x380, RZ, 0xc0, !PT ;  /* 0x000003802d2c7812 */ /* 0x000fe400078ec0ff */
[----:B------:R-:W-:Y:S01]  /*b2e0*/  LOP3.LUT R24, R24, R25, RZ, 0x3c, !PT ;  /* 0x0000001918187212 */ /* 0x000fe200078e3cff */
[----:B------:R-:W-:Y:S01]  /*b2f0*/  IMAD.X R25, RZ, RZ, R21, P2 ;  /* 0x000000ffff197224 */ /* 0x000fe200010e0615 */
[----:B------:R-:W-:Y:S01]  /*b300*/  SHF.R.U64 R44, R44, 0x3, RZ ;  /* 0x000000032c2c7819 */ /* 0x000fe200000012ff */
[----:B------:R-:W-:Y:S01]  /*b310*/  SHFL.IDX PT, R40, R11, 0x1, 0x1c1f ;  /* 0x003c1f000b287f89 */ /* 0x000fe200000e0000 */
[----:B------:R-:W-:Y:S02]  /*b320*/  LOP3.LUT R3, R10, 0x380, RZ, 0xc0, !PT ;  /* 0x000003800a037812 */ /* 0x000fe400078ec0ff */
[----:B------:R-:W-:Y:S01]  /*b330*/  IADD3 R9, P6, R20, 0x2000, RZ ;  /* 0x0000200014097810 */ /* 0x000fe20007fde0ff */
[----:B------:R-:W1:Y:S01]  /*b340*/  SHFL.IDX PT, R41, R14, 0x1, 0x1c1f ;  /* 0x003c1f000e297f89 */ /* 0x000e6200000e0000 */
[----:B------:R-:W-:-:S02]  /*b350*/  LOP3.LUT R44, R44, R45, RZ, 0x3c, !PT ;  /* 0x0000002d2c2c7212 */ /* 0x000fc400078e3cff */
[C---:B------:R-:W-:Y:S02]  /*b360*/  IADD3 R53, P4, R20.reuse, 0x4000, RZ ;  /* 0x0000400014357810 */ /* 0x040fe40007f9e0ff */
[----:B------:R-:W-:Y:S01]  /*b370*/  LOP3.LUT R7, R20, 0x380, RZ, 0xc0, !PT ;  /* 0x0000038014077812 */ /* 0x000fe200078ec0ff */
[----:B------:R-:W-:Y:S01]  /*b380*/  UIMAD UR7, UR11, UR12, URZ ;  /* 0x0000000c0b0772a4 */ /* 0x000fe2000f8e023f */
[----:B------:R-:W-:Y:S01]  /*b390*/  IADD3.X R45, RZ, R21, RZ, P0, !PT ;  /* 0x00000015ff2d7210 */ /* 0x000fe200007fe4ff */
[----:B------:R-:W-:Y:S01]  /*b3a0*/  UIMAD.WIDE.U32 UR8, UR4, UR12, URZ ;  /* 0x0000000c040872a5 */ /* 0x000fe2000f8e003f */
[----:B------:R-:W-:Y:S01]  /*b3b0*/  LOP3.LUT P0, RZ, R196, 0x3, RZ, 0xc0, !PT ;  /* 0x00000003c4ff7812 */ /* 0x000fe2000780c0ff */
[----:B------:R-:W-:Y:S01]  /*b3c0*/  ULDC.64 UR10, c[0x0][0xae8] ;  /* 0x0002ba00000a7ab9 */ /* 0x000fe20000000a00 */
[----:B------:R-:W-:Y:S01]  /*b3d0*/  SHF.R.U64 R3, R3, 0x3, RZ ;  /* 0x0000000303037819 */ /* 0x000fe200000012ff */
[----:B------:R-:W-:Y:S01]  /*b3e0*/  IMAD.X R49, RZ, RZ, R21, P3 ;  /* 0x000000ffff317224 */ /* 0x000fe200018e0615 */
[----:B------:R-:W-:-:S02]  /*b3f0*/  ISETP.GE.OR P2, PT, R26, R43, P0 ;  /* 0x0000002b1a00720c */ /* 0x000fc40000746670 */
[----:B------:R-:W-:Y:S02]  /*b400*/  IADD3 R5, P5, R20, 0x3000, RZ ;  /* 0x0000300014057810 */ /* 0x000fe40007fbe0ff */
[----:B------:R-:W-:Y:S02]  /*b410*/  LOP3.LUT R48, R3, R10, RZ, 0x3c, !PT ;  /* 0x0000000a03307212 */ /* 0x000fe400078e3cff */
[----:B------:R-:W2:Y:S01]  /*b420*/  @P1 LDC R3, c[0x0][0xbec] ;  /* 0x0002fb00ff031b82 */ /* 0x000ea20000000800 */
[----:B------:R-:W-:Y:S02]  /*b430*/  LOP3.LUT R8, R9, 0x380, RZ, 0xc0, !PT ;  /* 0x0000038009087812 */ /* 0x000fe400078ec0ff */
[----:B------:R-:W-:Y:S02]  /*b440*/  LOP3.LUT R4, R5, 0x380, RZ, 0xc0, !PT ;  /* 0x0000038005047812 */ /* 0x000fe400078ec0ff */
[----:B------:R-:W-:Y:S02]  /*b450*/  LOP3.LUT R52, R53, 0x380, RZ, 0xc0, !PT ;  /* 0x0000038035347812 */ /* 0x000fe400078ec0ff */
[----:B0-----:R0:W-:Y:S01]  /*b460*/  @!P2 ST.E desc[UR36][R36.64], R0 ;  /* 0x000000002400a985 */ /* 0x0011e2000c101924 */
[----:B------:R-:W-:-:S02]  /*b470*/  ISETP.GE.OR P0, PT, R6, R43, P0 ;  /* 0x0000002b0600720c */ /* 0x000fc40000706670 */
[----:B------:R-:W-:Y:S02]  /*b480*/  SHF.R.U64 R8, R8, 0x3, RZ ;  /* 0x0000000308087819 */ /* 0x000fe400000012ff */
[----:B------:R-:W-:Y:S02]  /*b490*/  SHF.R.U64 R4, R4, 0x3, RZ ;  /* 0x0000000304047819 */ /* 0x000fe400000012ff */
[----:B------:R-:W-:Y:S02]  /*b4a0*/  SHF.R.U64 R52, R52, 0x3, RZ ;  /* 0x0000000334347819 */ /* 0x000fe400000012ff */
[----:B------:R-:W-:Y:S02]  /*b4b0*/  SHF.R.U64 R7, R7, 0x3, RZ ;  /* 0x0000000307077819 */ /* 0x000fe400000012ff */
[----:B------:R-:W-:Y:S01]  /*b4c0*/  LOP3.LUT R8, R8, R9, RZ, 0x3c, !PT ;  /* 0x0000000908087212 */ /* 0x000fe200078e3cff */
[----:B0-----:R-:W0:Y:S01]  /*b4d0*/  @P1 LDC R37, c[0x0][0xbf0] ;  /* 0x0002fc00ff251b82 */ /* 0x001e220000000800 */
[----:B------:R-:W-:Y:S01]  /*b4e0*/  LOP3.LUT R4, R4, R5, RZ, 0x3c, !PT ;  /* 0x0000000504047212 */ /* 0x000fe200078e3cff */
[--C-:B------:R-:W-:Y:S01]  /*b4f0*/  IMAD.X R9, RZ, RZ, R21.reuse, P6 ;  /* 0x000000ffff097224 */ /* 0x100fe200030e0615 */
[----:B------:R-:W-:Y:S01]  /*b500*/  LOP3.LUT R52, R52, R53, RZ, 0x3c, !PT ;  /* 0x0000003534347212 */ /* 0x000fe200078e3cff */
[--C-:B------:R-:W-:Y:S01]  /*b510*/  IMAD.X R5, RZ, RZ, R21.reuse, P5 ;  /* 0x000000ffff057224 */ /* 0x100fe200028e0615 */
[C---:B------:R-:W-:Y:S01]  /*b520*/  IADD3 R65, P6, R20.reuse, 0x8000, RZ ;  /* 0x0000800014417810 */ /* 0x040fe20007fde0ff */
[----:B------:R-:W-:Y:S01]  /*b530*/  IMAD.X R53, RZ, RZ, R21, P4 ;  /* 0x000000ffff357224 */ /* 0x000fe200020e0615 */
[C---:B------:R-:W-:Y:S01]  /*b540*/  IADD3 R61, P5, R20.reuse, 0x9000, RZ ;  /* 0x00009000143d7810 */ /* 0x040fe20007fbe0ff */
[----:B------:R-:W-:Y:S01]  /*b550*/  UIMAD UR7, UR4, UR13, UR7 ;  /* 0x0000000d040772a4 */ /* 0x000fe2000f8e0207 */
[----:B------:R-:W-:Y:S01]  /*b560*/  IADD3 R57, P4, R20, 0xa000, RZ ;  /* 0x0000a00014397810 */ /* 0x000fe20007f9e0ff */
[----:B------:R-:W-:Y:S01]  /*b570*/  IMAD R0, R23, 0x20, R194 ;  /* 0x0000002017007824 */ /* 0x000fe200078e02c2 */
[----:B------:R-:W-:Y:S01]  /*b580*/  LOP3.LUT R20, R7, R20, RZ, 0x3c, !PT ;  /* 0x0000001407147212 */ /* 0x000fe200078e3cff */
[----:B------:R-:W-:Y:S01]  /*b590*/  UIADD3 UR9, UR9, UR7, URZ ;  /* 0x0000000709097290 */ /* 0x000fe2000fffe03f */
[----:B------:R-:W-:Y:S01]  /*b5a0*/  LOP3.LUT R64, R65, 0x380, RZ, 0xc0, !PT ;  /* 0x0000038041407812 */ /* 0x000fe200078ec0ff */
[----:B------:R-:W-:Y:S01]  /*b5b0*/  UIMAD UR4, UR14, UR10, URZ ;  /* 0x0000000a0e0472a4 */ /* 0x000fe2000f8e023f */
[----:B------:R-:W-:Y:S01]  /*b5c0*/  LOP3.LUT R60, R61, 0x380, RZ, 0xc0, !PT ;  /* 0x000003803d3c7812 */ /* 0x000fe200078ec0ff */
[----:B-1----:R1:W-:Y:S01]  /*b5d0*/  @!P0 ST.E desc[UR36][R40.64], R2 ;  /* 0x0000000228008985 */ /* 0x0023e2000c101924 */
[----:B------:R-:W-:Y:S01]  /*b5e0*/  LOP3.LUT R56, R57, 0x380, RZ, 0xc0, !PT ;  /* 0x0000038039387812 */ /* 0x000fe200078ec0ff */
[----:B------:R-:W-:Y:S01]  /*b5f0*/  UIMAD UR4, UR16, UR11, UR4 ;  /* 0x0000000b100472a4 */ /* 0x000fe2000f8e0204 */
[----:B------:R-:W-:Y:S01]  /*b600*/  SHF.R.U64 R64, R64, 0x3, RZ ;  /* 0x0000000340407819 */ /* 0x000fe200000012ff */
[----:B------:R3:W5:Y:S01]  /*b610*/  LD.E.128 R28, desc[UR36][R20.64] ;  /* 0x00000024141c7980 */ /* 0x000762000c101d00 */
[----:B------:R-:W-:Y:S01]  /*b620*/  UIMAD.WIDE.U32 UR8, UR16, UR10, UR8 ;  /* 0x0000000a100872a5 */ /* 0x000fe2000f8e0008 */
[----:B------:R-:W-:-:S02]  /*b630*/  SHF.R.U64 R60, R60, 0x3, RZ ;  /* 0x000000033c3c7819 */ /* 0x000fc400000012ff */
[----:B------:R-:W-:Y:S01]  /*b640*/  SHF.R.U64 R56, R56, 0x3, RZ ;  /* 0x0000000338387819 */ /* 0x000fe200000012ff */
[----:B------:R-:W-:Y:S01]  /*b650*/  ULDC.64 UR10, c[0x0][0xaf0] ;  /* 0x0002bc00000a7ab9 */ /* 0x000fe20000000a00 */
[----:B------:R-:W-:Y:S01]  /*b660*/  LOP3.LUT R64, R64, R65, RZ, 0x3c, !PT ;  /* 0x0000004140407212 */ /* 0x000fe200078e3cff */
[----:B------:R-:W5:Y:S01]  /*b670*/  LD.E.128 R12, desc[UR36][R12.64] ;  /* 0x000000240c0c7980 */ /* 0x000f62000c101d00 */
[----:B---3--:R-:W-:Y:S01]  /*b680*/  VIADD R20, R0, UR41 ;  /* 0x0000002900147c36 */ /* 0x008fe20008000000 */
[----:B------:R-:W-:Y:S01]  /*b690*/  UIADD3 UR9, UR9, UR4, URZ ;  /* 0x0000000409097290 */ /* 0x000fe2000fffe03f */
[----:B------:R-:W-:Y:S01]  /*b6a0*/  LOP3.LUT R60, R60, R61, RZ, 0x3c, !PT ;  /* 0x0000003d3c3c7212 */ /* 0x000fe200078e3cff */
[--C-:B------:R-:W-:Y:S01]  /*b6b0*/  IMAD.X R65, RZ, RZ, R21.reuse, P6 ;  /* 0x000000ffff417224 */ /* 0x100fe200030e0615 */
[----:B------:R-:W-:Y:S01]  /*b6c0*/  LOP3.LUT R56, R56, R57, RZ, 0x3c, !PT ;  /* 0x0000003938387212 */ /* 0x000fe200078e3cff */
[----:B--2---:R-:W-:Y:S01]  /*b6d0*/  @P1 IMAD.HI.U32 R0, R20, R3, RZ ;  /* 0x0000000314001227 */ /* 0x004fe200078e00ff */
[----:B------:R-:W-:Y:S01]  /*b6e0*/  UIMAD UR4, UR15, UR10, URZ ;  /* 0x0000000a0f0472a4 */ /* 0x000fe2000f8e023f */
[----:B------:R-:W-:Y:S01]  /*b6f0*/  IADD3.X R61, RZ, R21, RZ, P5, !PT ;  /* 0x00000015ff3d7210 */ /* 0x000fe20002ffe4ff */
[----:B------:R-:W5:Y:S01]  /*b700*/  LD.E.128 R8, desc[UR36][R8.64] ;  /* 0x0000002408087980 */ /* 0x000f62000c101d00 */
[----:B------:R-:W-:Y:S01]  /*b710*/  IMAD.X R57, RZ, RZ, R21, P4 ;  /* 0x000000ffff397224 */ /* 0x000fe200020e0615 */
[----:B------:R-:W-:Y:S01]  /*b720*/  MOV R21, R20 ;  /* 0x0000001400157202 */ /* 0x000fe20000000f00 */
[----:B------:R-:W-:Y:S01]  /*b730*/  UIMAD UR4, UR61, UR11, UR4 ;  /* 0x0000000b3d0472a4 */ /* 0x000fe2000f8e0204 */
[----:B0-----:R-:W-:Y:S01]  /*b740*/  @P1 SHF.R.U32.HI R21, RZ, R37, R0 ;  /* 0x00000025ff151219 */ /* 0x001fe20000011600 */
[----:B------:R-:W-:Y:S01]  /*b750*/  UIMAD.WIDE.U32 UR8, UR61, UR10, UR8 ;  /* 0x0000000a3d0872a5 */ /* 0x000fe2000f8e0008 */
[----:B------:R-:W5:Y:S02]  /*b760*/  LD.E.128 R4, desc[UR36][R4.64] ;  /* 0x0000002404047980 */ /* 0x000f64000c101d00 */
[--C-:B------:R-:W-:Y:S01]  /*b770*/  SHF.R.S32.HI R0, RZ, 0x1f, R21.reuse ;  /* 0x0000001fff007819 */ /* 0x100fe20000011415 */
[----:B------:R-:W-:Y:S01]  /*b780*/  UIADD3 UR4, UR9, UR4, URZ ;  /* 0x0000000409047290 */ /* 0x000fe2000fffe03f */
[----:B------:R-:W-:Y:S01]  /*b790*/  IMAD.MOV R37, RZ, RZ, -R21 ;  /* 0x000000ffff257224 */ /* 0x000fe200078e0a15 */
[----:B------:R-:W-:Y:S01]  /*b7a0*/  ULDC.64 UR10, c[0x0][0xae0] ;  /* 0x0002b800000a7ab9 */ /* 0x000fe20000000a00 */
[----:B------:R-:W-:Y:S01]  /*b7b0*/  IMAD.U32 R3, RZ, RZ, UR9 ;  /* 0x00000009ff037e24 */ /* 0x000fe2000f8e00ff */
[----:B------:R-:W5:Y:S01]  /*b7c0*/  LD.E.128 R52, desc[UR36][R52.64] ;  /* 0x0000002434347980 */ /* 0x000f62000c101d00 */
[----:B------:R-:W-:-:S02]  /*b7d0*/  IMAD R0, R0, UR10, RZ ;  /* 0x0000000a00007c24 */ /* 0x000fc4000f8e02ff */
[----:B------:R-:W-:Y:S01]  /*b7e0*/  IMAD R37, R38, R37, R20 ;  /* 0x0000002526257224 */ /* 0x000fe200078e0214 */
[----:B------:R-:W5:Y:S01]  /*b7f0*/  LD.E.128 R44, desc[UR36][R44.64] ;  /* 0x000000242c2c7980 */ /* 0x000f62000c101d00 */
[----:B-1----:R-:W-:Y:S01]  /*b800*/  IMAD.U32 R2, RZ, RZ, UR8 ;  /* 0x00000008ff027e24 */ /* 0x002fe2000f8e00ff */
[----:B------:R-:W-:Y:S01]  /*b810*/  ULDC.64 UR8, c[0x0][0xad8] ;  /* 0x0002b60000087ab9 */ /* 0x000fe20000000a00 */
[----:B------:R-:W-:Y:S01]  /*b820*/  IMAD.U32 R3, RZ, RZ, UR4 ;  /* 0x00000004ff037e24 */ /* 0x000fe2000f8e00ff */
[----:B------:R-:W5:Y:S01]  /*b830*/  LD.E.128 R32, desc[UR36][R32.64] ;  /* 0x0000002420207980 */ /* 0x000f62000c101d00 */
[C---:B------:R-:W-:Y:S01]  /*b840*/  IMAD R41, R21.reuse, UR11, R0 ;  /* 0x0000000b15297c24 */ /* 0x040fe2000f8e0200 */
[----:B------:R-:W-:Y:S02]  /*b850*/  SHF.R.S32.HI R0, RZ, 0x1f, R37 ;  /* 0x0000001fff007819 */ /* 0x000fe40000011425 */
[----:B------:R-:W5:Y:S01]  /*b860*/  LD.E.128 R24, desc[UR36][R24.64] ;  /* 0x0000002418187980 */ /* 0x000f62000c101d00 */
[----:B------:R-:W-:-:S03]  /*b870*/  IMAD.WIDE.U32 R2, R21, UR10, R2 ;  /* 0x0000000a15027c25 */ /* 0x000fc6000f8e0002 */
        /* <DEDUP_REMOVED lines=10> */
[----:B------:R-:W-:Y:S01]  /*b920*/  IMAD.IADD R3, R3, 0x1, R41 ;  /* 0x0000000103037824 */ /* 0x000fe200078e0229 */
[----:B------:R-:W-:Y:S01]  /*b930*/  IADD3 R68, R194, UR41, RZ ;  /* 0x00000029c2447c10 */ /* 0x000fe2000fffe0ff */
[----:B------:R-:W-:-:S02]  /*b940*/  IMAD R20, R0, UR8, RZ ;  /* 0x0000000800147c24 */ /* 0x000fc4000f8e02ff */
[----:B------:R-:W-:Y:S01]  /*b950*/  IMAD.WIDE.U32 R2, R37, UR8, R2 ;  /* 0x0000000825027c25 */ /* 0x000fe2000f8e0002 */
[----:B------:R-:W-:-:S03]  /*b960*/  ISETP.GE.AND P2, PT, R68, R43, PT ;  /* 0x0000002b4400720c */ /* 0x000fc60003f46270 */
[----:B------:R-:W-:Y:S01]  /*b970*/  IMAD R21, R37, UR9, R20 ;  /* 0x0000000925157c24 */ /* 0x000fe2000f8e0214 */
[----:B------:R-:W-:Y:S01]  /*b980*/  ULDC.64 UR8, c[0x0][0xa80] ;  /* 0x0002a00000087ab9 */ /* 0x000fe20000000a00 */
[----:B------:R-:W-:Y:S01]  /*b990*/  VIADD R0, R68, 0x20 ;  /* 0x0000002044007836 */ /* 0x000fe20000000000 */
[----:B------:R-:W-:Y:S01]  /*b9a0*/  LEA R38, P3, R2, UR8, 0x1 ;  /* 0x0000000802267c11 */ /* 0x000fe2000f8608ff */
[----:B------:R-:W-:Y:S01]  /*b9b0*/  VIADD R42, R42, 0x30820 ;  /* 0x000308202a2a7836 */ /* 0x000fe20000000000 */
[----:B------:R-:W-:Y:S02]  /*b9c0*/  IADD3 R3, R3, R21, RZ ;  /* 0x0000001503037210 */ /* 0x000fe40007ffe0ff */
        /* <DEDUP_REMOVED lines=23> */
.L_x_5744:
[----:B------:R-:W-:Y:S05]  /*bb40*/  BSYNC B1 ;  /* 0x0000000000017941 */ /* 0x000fea0003800000 */
.L_x_5743:
        /* <DEDUP_REMOVED lines=17> */
.L_x_5746:
[----:B------:R-:W-:Y:S05]  /*bc60*/  BSYNC B1 ;  /* 0x0000000000017941 */ /* 0x000fea0003800000 */
.L_x_5745:
        /* <DEDUP_REMOVED lines=17> */
.L_x_5748:
[----:B------:R-:W-:Y:S05]  /*bd80*/  BSYNC B1 ;  /* 0x0000000000017941 */ /* 0x000fea0003800000 */
.L_x_5747:
        /* <DEDUP_REMOVED lines=20> */
.L_x_5741:
[----:B------:R-:W-:Y:S01]  /*bed0*/  R2UR UR4, R193 ;  /* 0x00000000c10472ca */ /* 0x000fe200000e0000 */
[----:B------:R-:W-:Y:S01]  /*bee0*/  ULDC.64 UR10, c[0x0][0xc00] ;  /* 0x00030000000a7ab9 */ /* 0x000fe20000000a00 */
[----:B------:R-:W-:Y:S01]  /*bef0*/  USHF.L.U32 UR8, UR61, 0x2, URZ ;  /* 0x000000023d087899 */ /* 0x000fe2000800063f */
[----:B------:R-:W0:Y:S01]  /*bf00*/  LDC R11, c[0x0][0xbe8] ;  /* 0x0002fa00ff0b7b82 */ /* 0x000e220000000800 */
[----:B------:R-:W-:Y:S01]  /*bf10*/  UISETP.NE.U32.AND UP0, UPT, UR10, URZ, UPT ;  /* 0x0000003f0a00728c */ /* 0x000fe2000bf05070 */
[----:B------:R-:W-:-:S03]  /*bf20*/  R2UR UR12, R192 ;  /* 0x00000000c00c72ca */ /* 0x000fc600000e0000 */
        /* <DEDUP_REMOVED lines=16> */
[----:B------:R-:W-:-:S04]  /*c030*/  MOV R4, UR8 ;  /* 0x0000000800047c02 */ /* 0x000fc80008000f00 */
        /* <DEDUP_REMOVED lines=14> */
.L_x_5750:
[----:B------:R-:W-:Y:S01]  /*c120*/  R2UR UR7, R193 ;  /* 0x00000000c10772ca */ /* 0x000fe200000e0000 */
[----:B------:R-:W-:Y:S01]  /*c130*/  USEL UR61, UR61, URZ, !UP0 ;  /* 0x0000003f3d3d7287 */ /* 0x000fe2000c000000 */
[----:B------:R-:W-:Y:S11]  /*c140*/  BSSY B1, `(.L_x_5751) ;  /* 0x000002d000017945 */ /* 0x000ff60003800000 */
        /* <DEDUP_REMOVED lines=29> */
[C---:B------:R-:W-:Y:S02]  /*c320*/  IADD3 R5, -R2.reuse, RZ, RZ ;  /* 0x000000ff02057210 */ /* 0x040fe40007ffe1ff */
[----:B------:R-:W-:Y:S02]  /*c330*/  SHF.R.S32.HI R3, RZ, 0x1f, R2 ;  /* 0x0000001fff037819 */ /* 0x000fe40000011402 */
[----:B------:R-:W-:Y:S01]  /*c340*/  IADD3 R2, P1, R2, UR8, RZ ;  /* 0x0000000802027c10 */ /* 0x000fe2000ff3e0ff */
[----:B------:R-:W-:-:S03]  /*c350*/  IMAD R5, R7, R5, R4 ;  /* 0x0000000507057224 */ /* 0x000fc600078e0204 */
[----:B------:R-:W-:Y:S01]  /*c360*/  IADD3.X R3, R3, UR9, R6, P1, !PT ;  /* 0x0000000903037c10 */ /* 0x000fe20008ffe406 */
[----:B------:R-:W-:Y:S01]  /*c370*/  ULDC.64 UR8, c[0x0][0xb50] ;  /* 0x0002d40000087ab9 */ /* 0x000fe20000000a00 */
        /* <DEDUP_REMOVED lines=9> */
.L_x_5752:
[----:B------:R-:W-:Y:S05]  /*c410*/  BSYNC B1 ;  /* 0x0000000000017941 */ /* 0x000fea0003800000 */
.L_x_5751:
[----:B0-----:R-:W0:Y:S01]  /*c420*/  @P0 LDC R3, c[0x0][0xbf0] ;  /* 0x0002fc00ff030b82 */ /* 0x001e220000000800 */
[----:B------:R-:W-:Y:S01]  /*c430*/  ULDC.64 UR14, c[0x0][0xaa0] ;  /* 0x0002a800000e7ab9 */ /* 0x000fe20000000a00 */
[----:B------:R-:W-:Y:S01]  /*c440*/  R2UR UR13, R192 ;  /* 0x00000000c00d72ca */ /* 0x000fe200000e0000 */
[----:B------:R-:W-:Y:S01]  /*c450*/  UIMAD UR7, UR10, UR14, URZ ;  /* 0x0000000e0a0772a4 */ /* 0x000fe2000f8e023f */
[----:B------:R-:W-:Y:S01]  /*c460*/  IMAD R2, R23, 0x20, R194 ;  /* 0x0000002017027824 */ /* 0x000fe200078e02c2 */
[----:B------:R-:W-:Y:S01]  /*c470*/  UIMAD.WIDE.U32 UR8, UR4, UR14, URZ ;  /* 0x0000000e040872a5 */ /* 0x000fe2000f8e003f */
[----:B------:R-:W-:Y:S01]  /*c480*/  BSSY B1, `(.L_x_5753) ;  /* 0x000003c000017945 */ /* 0x000fe20003800000 */
[----:B------:R-:W-:Y:S02]  /*c490*/  UIMAD UR7, UR4, UR15, UR7 ;  /* 0x0000000f040772a4 */ /* 0x000fe4000f8e0207 */
[----:B------:R-:W-:Y:S01]  /*c4a0*/  IADD3 R6, R2, UR41, RZ ;  /* 0x0000002902067c10 */ /* 0x000fe2000fffe0ff */
        /* <DEDUP_REMOVED lines=35> */
[----:B------:R-:W-:Y:S02]  /*c6e0*/  IADD3 R3, R3, R5, RZ ;  /* 0x0000000503037210 */ /* 0x000fe40007ffe0ff */
[----:B------:R-:W-:Y:S02]  /*c6f0*/  LEA R4, P3, R2, UR8, 0x1 ;  /* 0x0000000802047c11 */ /* 0x000fe4000f8608ff */
[-C--:B------:R-:W-:Y:S01]  /*c700*/  ISETP.GE.AND P1, PT, R0, R11.reuse, PT ;  /* 0x0000000b0000720c */ /* 0x080fe20003f26270 */
[----:B------:R-:W-:Y:S01]  /*c710*/  VIADD R0, R6, 0x40 ;  /* 0x0000004006007836 */ /* 0x000fe20000000000 */
[----:B------:R-:W-:Y:S02]  /*c720*/  LEA.HI.X R5, R2, UR9, R3, 0x1, P3 ;  /* 0x0000000902057c11 */ /* 0x000fe400098f0c03 */
[----:B------:R0:W1:Y:S02]  /*c730*/  SHFL.IDX PT, R3, R4, RZ, 0x181f ;  /* 0x00181fff04037589 */ /* 0x00006400000e0000 */
[----:B------:R-:W-:-:S02]  /*c740*/  ISETP.GE.AND P0, PT, R0, R11, PT ;  /* 0x0000000b0000720c */ /* 0x000fc40003f06270 */
        /* <DEDUP_REMOVED lines=15> */
.L_x_5754:
[----:B------:R-:W-:Y:S05]  /*c840*/  BSYNC B1 ;  /* 0x0000000000017941 */ /* 0x000fea0003800000 */
.L_x_5753:
        /* <DEDUP_REMOVED lines=17> */
.L_x_5756:
[----:B------:R-:W-:Y:S05]  /*c960*/  BSYNC B1 ;  /* 0x0000000000017941 */ /* 0x000fea0003800000 */
.L_x_5755:
        /* <DEDUP_REMOVED lines=17> */
.L_x_5758:
[----:B------:R-:W-:Y:S05]  /*ca80*/  BSYNC B1 ;  /* 0x0000000000017941 */ /* 0x000fea0003800000 */
.L_x_5757:
        /* <DEDUP_REMOVED lines=18> */
.L_x_5749:
[----:B------:R-:W-:Y:S05]  /*cbb0*/  BSYNC B0 ;  /* 0x0000000000007941 */ /* 0x000fea0003800000 */
.L_x_5740:
[----:B------:R-:W-:Y:S02]  /*cbc0*/  ULDC UR4, c[0x0][0xc3c] ;  /* 0x00030f0000047ab9 */ /* 0x000fe40000000800 */
[----:B------:R-:W-:-:S13]  /*cbd0*/  ISETP.GE.AND P0, PT, R39, UR4, PT ;  /* 0x0000000427007c0c */ /* 0x000fda000bf06270 */
[----:B------:R-:W-:Y:S05]  /*cbe0*/  @!P0 BRA `(.L_x_5759) ;  /* 0xffffff4000648947 */ /* 0x000fea000383ffff */
[----:B------:R-:W-:Y:S05]  /*cbf0*/  EXIT ;  /* 0x000000000000794d */ /* 0x000fea0003800000 */
.L_x_5698:
        /* <DEDUP_REMOVED lines=16> */
.L_x_5760:
        /* <DEDUP_REMOVED lines=40> */
.L_x_5766:
        /* <DEDUP_REMOVED lines=12> */
.L_x_5765:
[----:B------:R-:W-:Y:S05]  /*d040*/  BSYNC B0 ;  /* 0x0000000000007941 */ /* 0x000fea0003800000 */
.L_x_5764:
[----:B0----5:R-:W0:Y:S02]  /*d050*/  SHFL.UP PT, R2, R0, 0x1, RZ ;  /* 0x0420000000027989 */ /* 0x021e2400000e00ff */
        /* <DEDUP_REMOVED lines=19> */
.L_x_5762:
[----:B------:R-:W-:-:S04]  /*d190*/  IMAD.IADD R11, R4, 0x1, -R3 ;  /* 0x00000001040b7824 */ /* 0x000fc800078e0a03 */
[----:B------:R-:W-:-:S05]  /*d1a0*/  IMAD R2, R6, UR5, R11 ;  /* 0x0000000506027c24 */ /* 0x000fca000f8e020b */
[----:B------:R-:W-:Y:S02]  /*d1b0*/  ISETP.GT.AND P0, PT, R2, UR6, PT ;  /* 0x0000000602007c0c */ /* 0x000fe4000bf04270 */
[----:B------:R-:W0:Y:S11]  /*d1c0*/  LDC.64 R2, c[0x0][0xc90] ;  /* 0x00032400ff027b82 */ /* 0x000e360000000a00 */
[----:B------:R-:W-:-:S04]  /*d1d0*/  VOTE.ANY R8, PT, !P0 ;  /* 0x0000000000087806 */ /* 0x000fc800040e0100 */
[----:B------:R-:W1:Y:S02]  /*d1e0*/  POPC R13, R8 ;  /* 0x00000008000d7309 */ /* 0x000e640000000000 */
[----:B-1----:R-:W-:-:S05]  /*d1f0*/  IADD3 R19, R13, UR4, RZ ;  /* 0x000000040d137c10 */ /* 0x002fca000fffe0ff */
        /* <DEDUP_REMOVED lines=13> */
.L_x_5767:
[----:B-1----:R-:W-:Y:S02]  /*d2d0*/  IMAD.MOV R2, RZ, RZ, -R3 ;  /* 0x000000ffff027224 */ /* 0x002fe400078e0a03 */
[----:B---3--:R-:W-:Y:S02]  /*d2e0*/  IMAD R16, R16, UR5, R11 ;  /* 0x0000000510107c24 */ /* 0x008fe4000f8e020b */
[----:B------:R-:W-:Y:S01]  /*d2f0*/  IMAD.MOV.U32 R11, RZ, RZ, R2 ;  /* 0x000000ffff0b7224 */ /* 0x000fe200078e0002 */
[----:B------:R-:W-:Y:S02]  /*d300*/  IABS R2, R4 ;  /* 0x0000000400027213 */ /* 0x000fe40000000000 */
        /* <DEDUP_REMOVED lines=19> */
[----:B------:R-:W-:-:S05]  /*d440*/  @!P1 LOP3.LUT R2, RZ, R4, RZ, 0x33, !PT ;  /* 0x00000004ff029212 */ /* 0x000fca00078e33ff */
[----:B------:R-:W-:Y:S01]  /*d450*/  IMAD R11, R7, R2, RZ ;  /* 0x00000002070b7224 */ /* 0x000fe200078e02ff */
[----:B------:R-:W-:-:S03]  /*d460*/  IADD3 R2, -R2, RZ, RZ ;  /* 0x000000ff02027210 */ /* 0x000fc60007ffe1ff */
[----:B------:R-:W-:Y:S02]  /*d470*/  IMAD.MOV R6, RZ, RZ, -R11 ;  /* 0x000000ffff067224 */ /* 0x000fe400078e0a0b */
[----:B------:R-:W-:Y:S02]  /*d480*/  IMAD R4, R4, R2, R9 ;  /* 0x0000000204047224 */ /* 0x000fe400078e0209 */
[----:B------:R-:W-:Y:S01]  /*d490*/  IMAD.MOV.U32 R2, RZ, RZ, RZ ;  /* 0x000000ffff027224 */ /* 0x000fe200078e00ff */
[----:B------:R-:W-:Y:S02]  /*d4a0*/  VIADDMNMX R13, R6, UR5, R7, PT ;  /* 0x00000005060d7c46 */ /* 0x000fe4000b800107 */
[----:B------:R-:W-:Y:S02]  /*d4b0*/  IABS R9, R4 ;  /* 0x0000000400097213 */ /* 0x000fe40000000000 */
[-C--:B------:R-:W-:Y:S01]  /*d4c0*/  IABS R8, R13.reuse ;  /* 0x0000000d00087213 */ /* 0x080fe20000000000 */
[----:B------:R-:W-:Y:S01]  /*d4d0*/  IMAD.MOV R18, RZ, RZ, -R13 ;  /* 0x000000ffff127224 */ /* 0x000fe200078e0a0d */
[----:B0-----:R-:W-:-:S02]  /*d4e0*/  IABS R10, R13 ;  /* 0x0000000d000a7213 */ /* 0x001fc40000000000 */
[----:B------:R-:W0:Y:S08]  /*d4f0*/  I2F.RP R6, R8 ;  /* 0x0000000800067306 */ /* 0x000e300000209400 */
[----:B0-----:R-:W0:Y:S02]  /*d500*/  MUFU.RCP R6, R6 ;  /* 0x0000000600067308 */ /* 0x001e240000001000 */
[----:B0-----:R-:W-:-:S06]  /*d510*/  VIADD R3, R6, 0xffffffe ;  /* 0x0ffffffe06037836 */ /* 0x001fcc0000000000 */
        /* <DEDUP_REMOVED lines=22> */
.L_x_5763:
[----:B------:R-:W-:Y:S01]  /*d680*/  ULDC UR4, c[0x0][0xc3c] ;  /* 0x00030f0000047ab9 */ /* 0x000fe20000000800 */
[----:B------:R-:W-:Y:S02]  /*d690*/  IMAD.MOV.U32 R17, RZ, RZ, RZ ;  /* 0x000000ffff117224 */ /* 0x000fe400078e00ff */
[----:B------:R-:W-:Y:S02]  /*d6a0*/  IMAD.U32 R16, RZ, RZ, UR6 ;  /* 0x00000006ff107e24 */ /* 0x000fe4000f8e00ff */
[----:B------:R-:W-:Y:S02]  /*d6b0*/  IMAD.MOV.U32 R18, RZ, RZ, RZ ;  /* 0x000000ffff127224 */ /* 0x000fe400078e00ff */
[----:B------:R-:W-:-:S07]  /*d6c0*/  IMAD.U32 R19, RZ, RZ, UR4 ;  /* 0x00000004ff137e24 */ /* 0x000fce000f8e00ff */
.L_x_5768:
[----:B------:R-:W-:-:S13]  /*d6d0*/  ISETP.NE.AND P0, PT, R5, RZ, PT ;  /* 0x000000ff0500720c */ /* 0x000fda0003f05270 */
[----:B------:R-:W0:Y:S01]  /*d6e0*/  @!P0 S2R R3, SR_CgaCtaId ;  /* 0x0000000000038919 */ /* 0x000e220000008800 */
[----:B------:R-:W-:-:S04]  /*d6f0*/  @!P0 MOV R0, 0x400 ;  /* 0x0000040000008802 */ /* 0x000fc80000000f00 */
[----:B0-----:R-:W-:-:S05]  /*d700*/  @!P0 LEA R0, R3, R0, 0x18 ;  /* 0x0000000003008211 */ /* 0x001fca00078ec0ff */
[----:B------:R1:W-:Y:S01]  /*d710*/  @!P0 STS.128 [R0+0x308d0], R16 ;  /* 0x0308d01000008388 */ /* 0x0003e20000000c00 */
[----:B------:R-:W-:Y:S06]  /*d720*/  BAR.ARV 0x5, 0x180 ;  /* 0x0146000000007b1d */ /* 0x000fec0000002000 */
.L_x_5761:
[----:B------:R2:W-:Y:S01]  /*d730*/  STL [R1+0x20], RZ ;  /* 0x000020ff01007387 */ /* 0x0005e20000100800 */
[----:B------:R-:W-:Y:S01]  /*d740*/  ULDC UR4, c[0x0][0xc3c] ;  /* 0x00030f0000047ab9 */ /* 0x000fe20000000800 */
[----:B------:R-:W-:Y:S01]  /*d750*/  MOV R28, 0x1 ;  /* 0x00000001001c7802 */ /* 0x000fe20000000f00 */
[----:B------:R-:W-:Y:S01]  /*d760*/  IMAD.MOV.U32 R27, RZ, RZ, RZ ;  /* 0x000000ffff1b7224 */ /* 0x000fe200078e00ff */
[----:B0-----:R-:W-:-:S13]  /*d770*/  ISETP.GE.AND P0, PT, R19, UR4, PT ;  /* 0x0000000413007c0c */ /* 0x001fda000bf06270 */
[----:B--2---:R-:W-:Y:S05]  /*d780*/  @P0 BRA `(.L_x_5769) ;  /* 0x0000004800900947 */ /* 0x004fea0003800000 */
[----:B-1----:R-:W2:Y:S01]  /*d790*/  LDL R0, [R1+0x28] ;  /* 0x0000280001007983 */ /* 0x002ea20000100800 */
        /* <DEDUP_REMOVED lines=24> */
.L_x_5832:
        /* <DEDUP_REMOVED lines=17> */
[----:B------:R1:W2:Y:S01]  /*da30*/  @P0 LDG.E R30, desc[UR36][R2.64] ;  /* 0x00000024021e0981 */ /* 0x0002a2000c1e1900 */
        /* <DEDUP_REMOVED lines=31> */
.L_x_5770:
        /* <DEDUP_REMOVED lines=9> */
.L_x_5771:
        /* <DEDUP_REMOVED lines=9> */
.L_x_5772:
[----:B------:R-:W3:Y:S01]  /*dd50*/  LDL R5, [R1+0xc] ;  /* 0x00000c0001057983 */ /* 0x000ee20000100800 */
[----:B-12---:R-:W1:Y:S01]  /*dd60*/  LDC R2, c[0x0][0x448] ;  /* 0x00011200ff027b82 */ /* 0x006e620000000800 */
[----:B-----5:R-:W-:Y:S01]  /*dd70*/  IMAD.IADD R0, R0, 0x1, -R30 ;  /* 0x0000000100007824 */ /* 0x020fe200078e0a1e */
[----:B------:R-:W-:Y:S01]  /*dd80*/  LOP3.LUT R23, R23, 0xffffff7f, RZ, 0xc0, !PT ;  /* 0xffffff7f17177812 */ /* 0x000fe200078ec0ff */
[----:B------:R-:W-:Y:S03]  /*dd90*/  BSSY B7, `(.L_x_5773) ;  /* 0x0000381000077945 */ /* 0x000fe60003800000 */
[----:B------:R2:W-:Y:S01]  /*dda0*/  STL [R1], R0 ;  /* 0x0000000001007387 */ /* 0x0005e20000100800 */
[----:B-1----:R-:W-:Y:S01]  /*ddb0*/  ISETP.NE.AND P0, PT, R2, 0x1, PT ;  /* 0x000000010200780c */ /* 0x002fe20003f05270 */
[----:B------:R-:W-:-:S04]  /*ddc0*/  IMAD.SHL.U32 R2, R17, 0x80, RZ ;  /* 0x0000008011027824 */ /* 0x000fc800078e00ff */
[----:B------:R-:W-:-:S08]  /*ddd0*/  VIADD R2, R2, 0x7f ;  /* 0x0000007f02027836 */ /* 0x000fd00000000000 */
[----:B------:R-:W1:Y:S01]  /*dde0*/  @P0 LDC R3, c[0x0][0x44c] ;  /* 0x00011300ff030b82 */ /* 0x000e620000000800 */
[----:B------:R-:W-:-:S07]  /*ddf0*/  @P0 LOP3.LUT R23, R23, 0x80, RZ, 0xfc, !PT ;  /* 0x0000008017170812 */ /* 0x000fce00078efcff */
[----:B0-----:R-:W0:Y:S01]  /*de00*/  @P0 LDC R4, c[0x0][0x450] ;  /* 0x00011400ff040b82 */ /* 0x001e220000000800 */
[----:B-1----:R-:W-:-:S05]  /*de10*/  @P0 IMAD.HI.U32 R3, R2, R3, RZ ;  /* 0x0000000302030227 */ /* 0x002fca00078e00ff */
[----:B0-----:R-:W-:Y:S02]  /*de20*/  @P0 SHF.R.U32.HI R2, RZ, R4, R3 ;  /* 0x00000004ff020219 */ /* 0x001fe40000011603 */
[C---:B---3--:R-:W-:Y:S01]  /*de30*/  IADD3 R3, R0.reuse, 0x60, -R5 ;  /* 0x0000006000037810 */ /* 0x048fe20007ffe805 */
[----:B--2---:R-:W-:-:S03]  /*de40*/  VIADD R0, R0, 0x5f ;  /* 0x0000005f00007836 */ /* 0x004fc60000000000 */
[----:B------:R-:W-:Y:S01]  /*de50*/  IADD3 R2, R3, R2, RZ ;  /* 0x0000000203027210 */ /* 0x000fe20007ffe0ff */
        /* <DEDUP_REMOVED lines=27> */
.L_x_5774:
        /* <DEDUP_REMOVED lines=20> */
.L_x_5777:
[----:B------:R-:W-:Y:S05]  /*e150*/  BSYNC B6 ;  /* 0x0000000000067941 */ /* 0x000fea0003800000 */
.L_x_5776:
        /* <DEDUP_REMOVED lines=19> */
[----:B-1----:R-:W-:Y:S05]  /*e290*/  CALL.ABS.NOINC R2 ;  /* 0x0000000002007343 */ /* 0x002fea0003c00000 */
.L_x_5780:
        /* <DEDUP_REMOVED lines=15> */
.L_x_5779:
[----:B------:R-:W-:Y:S05]  /*e390*/  BSYNC B6 ;  /* 0x0000000000067941 */ /* 0x000fea0003800000 */
.L_x_5778:
[----:B------:R-:W2:Y:S01]  /*e3a0*/  LDL R26, [R1+0x10] ;  /* 0x00001000011a7983 */ /* 0x000ea20000100800 */
[----:B------:R-:W-:Y:S01]  /*e3b0*/  ULDC.64 UR4, c[0x0][0x9f8] ;  /* 0x00027e0000047ab9 */ /* 0x000fe20000000a00 */
[----:B------:R-:W0:Y:S02]  /*e3c0*/  LDC R6, c[0x0][0x430] ;  /* 0x00010c00ff067b82 */ /* 0x000e240000000800 */
[----:B------:R-:W3:Y:S01]  /*e3d0*/  LDL R2, [R1] ;  /* 0x0000000001027983 */ /* 0x000ee20000100800 */
[----:B------:R-:W-:Y:S01]  /*e3e0*/  ISETP.NE.U32.AND P0, PT, RZ, UR4, PT ;  /* 0x00000004ff007c0c */ /* 0x000fe2000bf05070 */
[----:B------:R-:W1:Y:S03]  /*e3f0*/  S2R R20, SR_TID.X ;  /* 0x0000000000147919 */ /* 0x000e660000002100 */
[----:B------:R-:W-:-:S13]  /*e400*/  ISETP.NE.AND.EX P0, PT, RZ, UR5, PT, P0 ;  /* 0x00000005ff007c0c */ /* 0x000fda000bf05300 */
[----:B------:R-:W-:Y:S01]  /*e410*/  @P0 IADD3 R24, P1, R24, UR4, RZ ;  /* 0x0000000418180c10 */ /* 0x000fe2000ff3e0ff */
[----:B------:R-:W4:Y:S01]  /*e420*/  S2R R21, SR_TID.X ;  /* 0x0000000000157919 */ /* 0x000f220000002100 */
[----:B------:R-:W-:Y:S01]  /*e430*/  LOP3.LUT R23, R23, 0xffffffdf, RZ, 0xc0, !PT ;  /* 0xffffffdf17177812 */ /* 0x000fe200078ec0ff */
[----:B------:R-:W-:Y:S01]  /*e440*/  ULDC UR4, c[0x0][0x2f4] ;  /* 0x0000bd0000047ab9 */ /* 0x000fe20000000800 */
[----:B------:R-:W-:-:S05]  /*e450*/  @P0 IADD3.X R25, R25, UR5, RZ, P1, !PT ;  /* 0x0000000519190c10 */ /* 0x000fca0008ffe4ff */
[----:B------:R-:W3:Y:S01]  /*e460*/  @P0 LDG.E R31, desc[UR36][R24.64] ;  /* 0x00000024181f0981 */ /* 0x000ee2000c1e1900 */
[----:B0-----:R-:W-:Y:S02]  /*e470*/  ISETP.NE.AND P2, PT, R6, 0x1, PT ;  /* 0x000000010600780c */ /* 0x001fe40003f45270 */
[----:B-1----:R-:W-:-:S04]  /*e480*/  LOP3.LUT R20, R20, 0x7f, RZ, 0xc0, !PT ;  /* 0x0000007f14147812 */ /* 0x002fc800078ec0ff */
[----:B------:R-:W-:-:S07]  /*e490*/  SHF.R.U32.HI R0, RZ, 0x3, R20 ;  /* 0x00000003ff007819 */ /* 0x000fce0000011614 */
[----:B------:R-:W0:Y:S01]  /*e4a0*/  @P2 LDC R4, c[0x0][0x434] ;  /* 0x00010d00ff042b82 */ /* 0x000e220000000800 */
[----:B----4-:R-:W-:-:S04]  /*e4b0*/  SHF.L.U32 R20, R21, 0x4, RZ ;  /* 0x0000000415147819 */ /* 0x010fc800000006ff */
[----:B------:R-:W-:-:S03]  /*e4c0*/  LOP3.LUT R20, R0, 0x70, R20, 0xf8, !PT ;  /* 0x0000007000147812 */ /* 0x000fc600078ef814 */
[----:B------:R-:W1:Y:S01]  /*e4d0*/  @P2 LDC R0, c[0x0][0x438] ;  /* 0x00010e00ff002b82 */ /* 0x000e620000000800 */
        /* <DEDUP_REMOVED lines=11> */
[----:B-1----:R-:W-:-:S05]  /*e590*/  @P2 SHF.R.U32.HI R4, RZ, R0, R7 ;  /* 0x00000000ff042219 */ /* 0x002fca0000011607 */
[----:B------:R-:W-:-:S04]  /*e5a0*/  IMAD.MOV R0, RZ, RZ, -R4 ;  /* 0x000000ffff007224 */ /* 0x000fc800078e0a04 */
[----:B------:R-:W-:Y:S01]  /*e5b0*/  IMAD R0, R6, R0, R5 ;  /* 0x0000000006007224 */ /* 0x000fe200078e0205 */
[----:B------:R-:W-:Y:S02]  /*e5c0*/  SHF.R.S32.HI R6, RZ, 0x1f, R31 ;  /* 0x0000001fff067819 */ /* 0x000fe4000001141f */
[----:B------:R-:W-:-:S03]  /*e5d0*/  @!P0 SHF.R.S32.HI R5, RZ, 0x1f, R4 ;  /* 0x0000001fff058819 */ /* 0x000fc60000011404 */
[----:B------:R0:W-:Y:S02]  /*e5e0*/  STL [R1+0x8], R6 ;  /* 0x0000080601007387 */ /* 0x0001e40000100800 */
[-C--:B0-----:R-:W-:Y:S02]  /*e5f0*/  @!P0 IMAD R6, R6, R2.reuse, RZ ;  /* 0x0000000206068224 */ /* 0x081fe400078e02ff */
[----:B------:R-:W-:-:S04]  /*e600*/  @!P0 IMAD.WIDE.U32 R4, R31, R2, R4 ;  /* 0x000000021f048225 */ /* 0x000fc800078e0004 */
[----:B------:R-:W-:Y:S02]  /*e610*/  @!P0 IMAD R6, R31, R3, R6 ;  /* 0x000000031f068224 */ /* 0x000fe400078e0206 */
[----:B------:R-:W0:Y:S01]  /*e620*/  @!P0 LDC.64 R2, c[0x0][0x418] ;  /* 0x00010600ff028b82 */ /* 0x000e220000000a00 */
[----:B------:R-:W-:Y:S02]  /*e630*/  ISETP.GE.AND P2, PT, R32, UR4, PT ;  /* 0x0000000420007c0c */ /* 0x000fe4000bf46270 */
[----:B------:R-:W-:-:S11]  /*e640*/  @!P0 IADD3 R6, R5, R6, RZ ;  /* 0x0000000605068210 */ /* 0x000fd60007ffe0ff */
[----:B------:R-:W-:Y:S02]  /*e650*/  @P2 LOP3.LUT R23, R23, 0x4, RZ, 0xfc, !PT ;  /* 0x0000000417172812 */ /* 0x000fe400078efcff */
[----:B0-----:R-:W-:-:S04]  /*e660*/  @!P0 LEA R2, P1, R4, R2, 0x2 ;  /* 0x0000000204028211 */ /* 0x001fc800078210ff */
[----:B------:R-:W-:Y:S01]  /*e670*/  @!P0 LEA.HI.X R3, R4, R3, R6, 0x2, P1 ;  /* 0x0000000304038211 */ /* 0x000fe200008f1406 */
[----:B------:R-:W-:Y:S01]  /*e680*/  IMAD.MOV.U32 R4, RZ, RZ, RZ ;  /* 0x000000ffff047224 */ /* 0x000fe200078e00ff */
[----:B------:R-:W-:Y:S02]  /*e690*/  ISETP.GE.AND P1, PT, R34, UR4, PT ;  /* 0x0000000422007c0c */ /* 0x000fe4000bf26270 */
[----:B------:R-:W-:-:S03]  /*e6a0*/  LOP3.LUT R23, R23, 0xfffffffd, RZ, 0xc0, !PT ;  /* 0xfffffffd17177812 */ /* 0x000fc600078ec0ff */
[----:B------:R0:W5:Y:S01]  /*e6b0*/  @!P0 LDG.E R4, desc[UR36][R2.64] ;  /* 0x0000002402048981 */ /* 0x000162000c1e1900 */
[----:B------:R-:W-:-:S07]  /*e6c0*/  ISETP.GE.AND P0, PT, R33, UR4, PT ;  /* 0x0000000421007c0c */ /* 0x000fce000bf06270 */
[----:B------:R-:W-:-:S04]  /*e6d0*/  @P1 LOP3.LUT R23, R23, 0x2, RZ, 0xfc, !PT ;  /* 0x0000000217171812 */ /* 0x000fc800078efcff */
[----:B------:R-:W-:Y:S01]  /*e6e0*/  LOP3.LUT R23, R23, 0xfffffffe, RZ, 0xc0, !PT ;  /* 0xfffffffe17177812 */ /* 0x000fe200078ec0ff */
[----:B0-----:R-:W-:-:S03]  /*e6f0*/  IMAD.U32 R2, RZ, RZ, UR38 ;  /* 0x00000026ff027e24 */ /* 0x001fc6000f8e00ff */
[----:B------:R-:W-:Y:S01]  /*e700*/  @P0 LOP3.LUT R23, R23, 0x1, RZ, 0xfc, !PT ;  /* 0x0000000117170812 */ /* 0x000fe200078efcff */
[----:B------:R-:W-:Y:S06]  /*e710*/  BRA.DIV UR5, `(.L_x_5781) ;  /* 0x0000004205407947 */ /* 0x000fec000b800000 */
.L_x_5849:
        /* <DEDUP_REMOVED lines=9> */
.L_x_5782:
        /* <DEDUP_REMOVED lines=25> */
.L_x_5850:
[----:B------:R-:W-:Y:S05]  /*e940*/  BSYNC B0 ;  /* 0x0000000000007941 */ /* 0x000fea0003800000 */
.L_x_5783:
        /* <DEDUP_REMOVED lines=27> */
[----:B--2---:R-:W-:-:S05]  /*eb00*/  IMAD R6, R26, -0x60, R9 ;  /* 0xffffffa01a067824 */ /* 0x004fca00078e0209 */
[----:B------:R-:W-:-:S04]  /*eb10*/  IADD3 R6, -R8, R6, RZ ;  /* 0x0000000608067210 */ /* 0x000fc80007ffe1ff */
        /* <DEDUP_REMOVED lines=64> */
.L_x_5864:
        /* <DEDUP_REMOVED lines=12> */
.L_x_5786:
        /* <DEDUP_REMOVED lines=10> */
.L_x_5787:
        /* <DEDUP_REMOVED lines=28> */
[----:B--2---:R-:W-:Y:S02]  /*f240*/  IMAD.U32 R7, RZ, RZ, UR9 ;  /* 0x00000009ff077e24 */ /* 0x004fe4000f8e00ff */
[----:B------:R-:W-:-:S02]  /*f250*/  IMAD.U32 R10, RZ, RZ, UR4 ;  /* 0x00000004ff0a7e24 */ /* 0x000fc4000f8e00ff */
[----:B------:R-:W-:Y:S02]  /*f260*/  IMAD.MOV.U32 R8, RZ, RZ, 0x70 ;  /* 0x00000070ff087424 */ /* 0x000fe400078e00ff */
[----:B------:R-:W-:Y:S02]  /*f270*/  IMAD.MOV.U32 R12, RZ, RZ, 0x1 ;  /* 0x00000001ff0c7424 */ /* 0x000fe400078e00ff */
[----:B------:R-:W-:-:S07]  /*f280*/  IMAD.MOV.U32 R13, RZ, RZ, RZ ;  /* 0x000000ffff0d7224 */ /* 0x000fce00078e00ff */
[----:B------:R-:W-:-:S07]  /*f290*/  LEPC R20, `(.L_x_5789) ;  /* 0x000000001014794e */ /* 0x000fce0000000000 */
[----:B0-----:R-:W-:Y:S05]  /*f2a0*/  CALL.ABS.NOINC R2 ;  /* 0x0000000002007343 */ /* 0x001fea0003c00000 */
.L_x_5789:
[----:B------:R-:W-:Y:S05]  /*f2b0*/  BSYNC B6 ;  /* 0x0000000000067941 */ /* 0x000fea0003800000 */
.L_x_5788:
[----:B------:R-:W3:Y:S01]  /*f2c0*/  LDL.LU.64 R2, [R1+0x18] ;  /* 0x0000180001027983 */ /* 0x000ee20000300a00 */
[----:B------:R-:W0:Y:S01]  /*f2d0*/  LDC R21, c[0x0][0x448] ;  /* 0x00011200ff157b82 */ /* 0x000e220000000800 */
[----:B------:R-:W-:Y:S02]  /*f2e0*/  ULDC.64 UR4, c[0x0][0x2d8] ;  /* 0x0000b60000047ab9 */ /* 0x000fe40000000a00 */
[----:B------:R-:W4:Y:S01]  /*f2f0*/  LDL.LU R20, [R1+0x24] ;  /* 0x0000240001147983 */ /* 0x000f220000300800 */
[----:B------:R-:W-:-:S03]  /*f300*/  IMAD R0, R30, UR4, RZ ;  /* 0x000000041e007c24 */ /* 0x000fc6000f8e02ff */
[----:B------:R1:W5:Y:S01]  /*f310*/  LDL R9, [R1+0xc] ;  /* 0x00000c0001097983 */ /* 0x0003620000100800 */
[----:B------:R-:W-:Y:S01]  /*f320*/  IMAD R5, R18, UR5, R0 ;  /* 0x0000000512057c24 */ /* 0x000fe2000f8e0200 */
[----:B------:R-:W2:Y:S01]  /*f330*/  S2R R4, SR_TID.X ;  /* 0x0000000000047919 */ /* 0x000ea20000002100 */
[----:B0-----:R-:W-:Y:S02]  /*f340*/  ISETP.NE.AND P6, PT, R21, 0x1, PT ;  /* 0x000000011500780c */ /* 0x001fe40003fc5270 */
[----:B------:R-:W0:Y:S11]  /*f350*/  S2R R21, SR_TID.X ;  /* 0x0000000000157919 */ /* 0x000e360000002100 */
[----:B------:R-:W1:Y:S01]  /*f360*/  @P6 LDC R6, c[0x0][0x44c] ;  /* 0x00011300ff066b82 */ /* 0x000e620000000800 */
[----:B--2---:R-:W-:-:S04]  /*f370*/  LOP3.LUT R4, R4, 0x7f, RZ, 0xc0, !PT ;  /* 0x0000007f04047812 */ /* 0x004fc800078ec0ff */
[----:B------:R-:W-:Y:S01]  /*f380*/  SHF.R.U32.HI R4, RZ, 0x3, R4 ;  /* 0x00000003ff047819 */ /* 0x000fe20000011604 */
[----:B0-----:R-:W-:-:S05]  /*f390*/  IMAD.SHL.U32 R21, R21, 0x10, RZ ;  /* 0x0000001015157824 */ /* 0x001fca00078e00ff */
[----:B------:R-:W-:-:S05]  /*f3a0*/  LOP3.LUT R21, R4, 0x70, R21, 0xf8, !PT ;  /* 0x0000007004157812 */ /* 0x000fca00078ef815 */
[----:B------:R-:W-:-:S04]  /*f3b0*/  IMAD R0, R17, 0x80, R21 ;  /* 0x0000008011007824 */ /* 0x000fc800078e0215 */
[----:B-1----:R-:W-:-:S04]  /*f3c0*/  @P6 IMAD.HI.U32 R6, R0, R6, RZ ;  /* 0x0000000600066227 */ /* 0x002fc800078e00ff */
[----:B------:R-:W-:Y:S02]  /*f3d0*/  IMAD.MOV.U32 R4, RZ, RZ, R0 ;  /* 0x000000ffff047224 */ /* 0x000fe400078e0000 */
[----:B---3--:R-:W-:Y:S02]  /*f3e0*/  IMAD.MOV.U32 R3, RZ, RZ, R35 ;  /* 0x000000ffff037224 */ /* 0x008fe400078e0023 */
[----:B------:R-:W-:Y:S01]  /*f3f0*/  IMAD.WIDE.U32 R2, R18, UR4, R2 ;  /* 0x0000000412027c25 */ /* 0x000fe2000f8e0002 */
[----:B------:R-:W-:-:S04]  /*f400*/  ULDC.64 UR4, c[0x0][0x2e0] ;  /* 0x0000b80000047ab9 */ /* 0x000fc80000000a00 */
[----:B------:R-:W-:Y:S02]  /*f410*/  IADD3 R3, R3, R5, RZ ;  /* 0x0000000503037210 */ /* 0x000fe40007ffe0ff */
[----:B------:R-:W0:Y:S01]  /*f420*/  @P6 LDC R5, c[0x0][0x450] ;  /* 0x00011400ff056b82 */ /* 0x000e220000000800 */
[----:B------:R-:W-:Y:S01]  /*f430*/  IMAD.WIDE.U32 R2, R29, UR4, R2 ;  /* 0x000000041d027c25 */ /* 0x000fe2000f8e0002 */
[----:B0-----:R-:W-:-:S03]  /*f440*/  @P6 SHF.R.U32.HI R4, RZ, R5, R6 ;  /* 0x00000005ff046219 */ /* 0x001fc60000011606 */
[----:B----4-:R-:W-:-:S04]  /*f450*/  IMAD R5, R20, UR4, RZ ;  /* 0x0000000414057c24 */ /* 0x010fc8000f8e02ff */
[----:B------:R-:W-:Y:S01]  /*f460*/  IMAD R5, R29, UR5, R5 ;  /* 0x000000051d057c24 */ /* 0x000fe2000f8e0205 */
[C---:B------:R-:W-:Y:S01]  /*f470*/  IADD3 R6, -R4.reuse, RZ, RZ ;  /* 0x000000ff04067210 */ /* 0x040fe20007ffe1ff */
[----:B------:R-:W0:Y:S01]  /*f480*/  S2R R20, SR_TID.X ;  /* 0x0000000000147919 */ /* 0x000e220000002100 */
[----:B------:R-:W-:Y:S01]  /*f490*/  ULDC.64 UR4, c[0x0][0x2d0] ;  /* 0x0000b40000047ab9 */ /* 0x000fe20000000a00 */
[----:B------:R-:W-:Y:S02]  /*f4a0*/  IMAD.IADD R3, R3, 0x1, R5 ;  /* 0x0000000103037824 */ /* 0x000fe400078e0205 */
[----:B------:R-:W1:Y:S01]  /*f4b0*/  LDC R5, c[0x0][0x448] ;  /* 0x00011200ff057b82 */ /* 0x000e620000000800 */
        /* <DEDUP_REMOVED lines=24> */
[----:B-----5:R-:W-:Y:S02]  /*f640*/  IMAD R5, R9, R5, RZ ;  /* 0x0000000509057224 */ /* 0x020fe400078e02ff */
[----:B------:R-:W-:Y:S01]  /*f650*/  IMAD R17, R17, 0x80, R8 ;  /* 0x0000008011117824 */ /* 0x000fe200078e0208 */
[----:B------:R-:W1:Y:S03]  /*f660*/  SHFL.IDX PT, R2, R4, RZ, 0x181f ;  /* 0x00181fff04027589 */ /* 0x000e6600000e0000 */
[C---:B------:R-:W-:Y:S01]  /*f670*/  VIADD R6, R17.reuse, 0x10 ;  /* 0x0000001011067836 */ /* 0x040fe20000000000 */
[----:B------:R-:W-:-:S13]  /*f680*/  ISETP.GE.AND P1, PT, R17, R5, PT ;  /* 0x000000051100720c */ /* 0x000fda0003f26270 */
[----:B0-----:R-:W-:-:S05]  /*f690*/  @!P1 LEA R14, P4, R32, R14, 0x1 ;  /* 0x0000000e200e9211 */ /* 0x001fca00078808ff */
[----:B-1----:R-:W-:Y:S01]  /*f6a0*/  @!P1 IMAD.X R3, RZ, RZ, R2, P4 ;  /* 0x000000ffff039224 */ /* 0x002fe200020e0602 */
[----:B------:R-:W-:Y:S02]  /*f6b0*/  @!P1 MOV R2, R14 ;  /* 0x0000000e00029202 */ /* 0x000fe40000000f00 */
[----:B------:R-:W0:Y:S04]  /*f6c0*/  SHFL.IDX PT, R14, R0, 0x1, 0x181f ;  /* 0x00381f00000e7f89 */ /* 0x000e2800000e0000 */
        /* <DEDUP_REMOVED lines=35> */
[----:B------:R1:W-:Y:S01]  /*f900*/  @!P1 LDGSTS.E.BYPASS.LTC128B.128 [R37+0x1bc00], desc[UR36][R2.64+0x100], !P0 ;  /* 0x1bc0010002259fae */ /* 0x0003e2000c101d64 */
[----:B------:R-:W-:Y:S01]  /*f910*/  ISETP.GE.AND P1, PT, R6, R5, PT ;  /* 0x000000050600720c */ /* 0x000fe20003f26270 */
[----:B------:R-:W-:-:S02]  /*f920*/  VIADD R6, R17, 0x50 ;  /* 0x0000005011067836 */ /* 0x000fc40000000000 */
[----:B-1----:R-:W1:Y:S10]  /*f930*/  SHFL.IDX PT, R2, R4, 0x4, 0x181f ;  /* 0x00981f0004027f89 */ /* 0x002e7400000e0000 */
[----:B0-----:R-:W-:-:S05]  /*f940*/  @!P1 LEA R14, P4, R32, R14, 0x1 ;  /* 0x0000000e200e9211 */ /* 0x001fca00078808ff */
[----:B-1----:R-:W-:Y:S01]  /*f950*/  @!P1 IMAD.X R7, RZ, RZ, R2, P4 ;  /* 0x000000ffff079224 */ /* 0x002fe200020e0602 */
[----:B------:R-:W-:Y:S02]  /*f960*/  @!P1 MOV R2, R14 ;  /* 0x0000000e00029202 */ /* 0x000fe40000000f00 */
[----:B------:R-:W0:Y:S01]  /*f970*/  SHFL.IDX PT, R14, R0, 0x5, 0x181f ;  /* 0x00b81f00000e7f89 */ /* 0x000e2200000e0000 */
        /* <DEDUP_REMOVED lines=26> */
.L_x_5881:
[----:B-1----:R-:W-:Y:S01]  /*fb20*/  IADD3 R0, R17, 0x70, RZ ;  /* 0x0000007011007810 */ /* 0x002fe20007ffe0ff */
[----:B------:R-:W-:Y:S03]  /*fb30*/  BSSY B0, `(.L_x_5791) ;  /* 0x000000b000007945 */ /* 0x000fe60003800000 */
        /* <DEDUP_REMOVED lines=10> */
.L_x_5792:
[----:B------:R-:W-:Y:S05]  /*fbe0*/  BSYNC B0 ;  /* 0x0000000000007941 */ /* 0x000fea0003800000 */
.L_x_5791:
[----:B------:R-:W-:Y:S01]  /*fbf0*/  NOP ;  /* 0x0000000000007918 */ /* 0x000fe20000000000 */
[----:B------:R-:W-:-:S13]  /*fc00*/  PLOP3.LUT P0, PT, PT, PT, PT, 0x80, 0x0 ;  /* 0x000000000000781c */ /* 0x000fda0003f0f070 */
.L_x_5793:
        /* <DEDUP_REMOVED lines=18> */
.L_x_5882:
[----:B------:R-:W-:Y:S05]  /*fd30*/  BSYNC B0 ;  /* 0x0000000000007941 */ /* 0x000fea0003800000 */
.L_x_5794:
[----:B------:R-:W3:Y:S01]  /*fd40*/  LDL R0, [R1+0x10] ;  /* 0x0000100001007983 */ /* 0x000ee20000100800 */
[----:B------:R-:W-:Y:S01]  /*fd50*/  BSSY B0, `(.L_x_5796) ;  /* 0x0000109000007945 */ /* 0x000fe20003800000 */
[----:B---3--:R-:W-:-:S13]  /*fd60*/  ISETP.GE.AND P0, PT, R0, 0x2, PT ;  /* 0x000000020000780c */ /* 0x008fda0003f06270 */
[----:B------:R-:W-:Y:S05]  /*fd70*/  @!P0 BRA `(.L_x_5797) ;  /* 0x0000001000188947 */ /* 0x000fea0003800000 */
[----:B------:R-:W-:Y:S01]  /*fd80*/  ULDC UR4, c[0x0][0x2f4] ;  /* 0x0000bd0000047ab9 */ /* 0x000fe20000000800 */
[----:B------:R-:W-:Y:S01]  /*fd90*/  VIADD R8, R0, 0xfffffffe ;  /* 0xfffffffe00087836 */ /* 0x000fe20000000000 */
[----:B------:R-:W-:Y:S01]  /*fda0*/  MOV R17, R28 ;  /* 0x0000001c00117202 */ /* 0x000fe20000000f00 */
[----:B------:R-:W-:Y:S01]  /*fdb0*/  IMAD.MOV.U32 R10, RZ, RZ, R27 ;  /* 0x000000ffff0a7224 */ /* 0x000fe200078e001b */
[----:B------:R-:W-:Y:S01]  /*fdc0*/  ISETP.GE.AND P3, PT, R32, UR4, PT ;  /* 0x0000000420007c0c */ /* 0x000fe2000bf66270 */
[----:B------:R-:W-:Y:S01]  /*fdd0*/  IMAD.MOV.U32 R29, RZ, RZ, R26 ;  /* 0x000000ffff1d7224 */ /* 0x000fe200078e001a */
[----:B------:R-:W-:Y:S02]  /*fde0*/  ISETP.GE.AND P2, PT, R34, UR4, PT ;  /* 0x0000000422007c0c */ /* 0x000fe4000bf46270 */
[----:B------:R-:W-:-:S13]  /*fdf0*/  ISETP.GE.AND P1, PT, R33, UR4, PT ;  /* 0x0000000421007c0c */ /* 0x000fda000bf26270 */
.L_x_5810:
        /* <DEDUP_REMOVED lines=17> */
[----:B0-----:R-:W-:Y:S01]  /*ff10*/  @P0 IMAD.HI.U32 R0, R9, R0, RZ ;  /* 0x0000000009000227 */ /* 0x001fe200078e00ff */
[----:B------:R-:W-:-:S04]  /*ff20*/  MOV R11, R9 ;  /* 0x00000009000b7202 */ /* 0x000fc80000000f00 */
[----:B-1----:R-:W-:Y:S01]  /*ff30*/  @P0 SHF.R.U32.HI R11, RZ, R3, R0 ;  /* 0x00000003ff0b0219 */ /* 0x002fe20000011600 */
[----:B----4-:R-:W-:-:S03]  /*ff40*/  @!P5 IMAD R0, R12, R6, RZ ;  /* 0x000000060c00d224 */ /* 0x010fc600078e02ff */
[--C-:B------:R-:W-:Y:S01]  /*ff50*/  @!P5 SHF.R.S32.HI R3, RZ, 0x1f, R11.reuse ;  /* 0x0000001fff03d819 */ /* 0x100fe2000001140b */
[----:B------:R-:W-:Y:S02]  /*ff60*/  @!P5 IMAD.MOV.U32 R2, RZ, RZ, R11 ;  /* 0x000000ffff02d224 */ /* 0x000fe400078e000b */
[C---:B------:R-:W-:Y:S02]  /*ff70*/  @!P5 IMAD R7, R31.reuse, R7, R0 ;  /* 0x000000071f07d224 */ /* 0x040fe400078e0200 */
[----:B------:R-:W-:-:S04]  /*ff80*/  @!P5 IMAD.WIDE.U32 R2, R31, R6, R2 ;  /* 0x000000061f02d225 */ /* 0x000fc800078e0002 */
[----:B------:R-:W-:Y:S01]  /*ff90*/  @!P5 IMAD.IADD R7, R7, 0x1, R3 ;  /* 0x000000010707d824 */ /* 0x000fe200078e0203 */
[----:B--2---:R-:W-:Y:S01]  /*ffa0*/  @!P5 LEA R4, P0, R2, R4, 0x2 ;  /* 0x000000040204d211 */ /* 0x004fe200078010ff */
[----:B------:R-:W-:-:S03]  /*ffb0*/  IMAD.MOV.U32 R0, RZ, RZ, RZ ;  /* 0x000000ffff007224 */ /* 0x000fc600078e00ff */
[----:B------:R-:W-:-:S05]  /*ffc0*/  @!P5 LEA.HI.X R5, R2, R5, R7, 0x2, P0 ;  /* 0x000000050205d211 */ /* 0x000fca00000f1407 */
[----:B------:R0:W5:Y:S01]  /*ffd0*/  @!P5 LDG.E R0, desc[UR36][R4.64] ;  /* 0x000000240400d981 */ /* 0x000162000c1e1900 */
[----:B------:R-:W-:Y:S01]  /*ffe0*/  LOP3.LUT P4, RZ, R23, 0x10, RZ, 0xc0, !PT ;  /* 0x0000001017ff7812 */ /* 0x000fe2000788c0ff */
[----:B------:R-:W-:Y:S01]  /*fff0*/  VIADD R27, R10, 0x1 ;  /* 0x000000010a1b7836 */ /* 0x000fe20000000000 */
[----:B------:R-:W-:Y:S01]  /*10000*/  IADD3 R2, -R11, RZ, RZ ;  /* 0x000000ff0b027210 */ /* 0x000fe20007ffe1ff */
[----:B------:R-:W-:Y:S05]  /*10010*/  YIELD ;  /* 0x0000000000007946 */ /* 0x000fea0003800000 */
[----:B------:R-:W-:Y:S01]  /*10020*/  ISETP.NE.AND P0, PT, R27, 0x2, PT ;  /* 0x000000021b00780c */ /* 0x000fe20003f05270 */
[----:B------:R-:W-:-:S02]  /*10030*/  ULDC UR4, c[0x0][0x430] ;  /* 0x00010c0000047ab9 */ /* 0x000fc40000000800 */
[----:B------:R-:W-:Y:S01]  /*10040*/  IMAD R9, R2, UR4, R9 ;  /* 0x0000000402097c24 */ /* 0x000fe2000f8e0209 */
[----:B------:R-:W-:Y:S01]  /*10050*/  SEL R28, RZ, 0x1, P0 ;  /* 0x00000001ff1c7807 */ /* 0x000fe20000000000 */
[----:B------:R-:W-:Y:S01]  /*10060*/  IMAD.MOV.U32 R26, RZ, RZ, R8 ;  /* 0x000000ffff1a7224 */ /* 0x000fe200078e0008 */
[----:B------:R-:W-:Y:S02]  /*10070*/  SEL R27, R27, RZ, P0 ;  /* 0x000000ff1b1b7207 */ /* 0x000fe40000000000 */
[----:B------:R-:W-:Y:S01]  /*10080*/  LOP3.LUT R28, R17, R28, RZ, 0x3c, !PT ;  /* 0x0000001c111c7212 */ /* 0x000fe200078e3cff */
[----:B0-----:R-:W-:Y:S06]  /*10090*/  @!P4 BRA `(.L_x_5798) ;  /* 0x000000000004c947 */ /* 0x001fec0003800000 */
[----:B------:R-:W-:Y:S01]  /*100a0*/  BPT.TRAP 0x1 ;  /* 0x000000040000795c */ /* 0x000fe20000300000 */
.L_x_5798:
[----:B------:R-:W-:Y:S01]  /*100b0*/  IMAD R7, R27, 0x8, R22 ;  /* 0x000000081b077824 */ /* 0x000fe200078e0216 */
[----:B------:R-:W-:Y:S01]  /*100c0*/  SHF.L.U32 R2, R28, 0x1f, RZ ;  /* 0x0000001f1c027819 */ /* 0x000fe200000006ff */
[----:B------:R-:W-:Y:S03]  /*100d0*/  BSSY B1, `(.L_x_5799) ;  /* 0x0000003000017945 */ /* 0x000fe60003800000 */
[----:B------:R-:W0:Y:S02]  /*100e0*/  SYNCS.PHASECHK.TRANS64.TRYWAIT P0, [R7+URZ+0x30840], R2 ;  /* 0x03084002070075a7 */ /* 0x000e24000800017f */
[----:B0-----:R-:W-:Y:S05]  /*100f0*/  @!P0 BRA `(.L_x_5800) ;  /* 0x0000003800f08947 */ /* 0x001fea0003800000 */
.L_x_5883:
[----:B------:R-:W-:Y:S05]  /*10100*/  BSYNC B1 ;  /* 0x0000000000017941 */ /* 0x000fea0003800000 */
.L_x_5799:
        /* <DEDUP_REMOVED lines=65> */
.L_x_5897:
        /* <DEDUP_REMOVED lines=11> */
.L_x_5802:
        /* <DEDUP_REMOVED lines=10> */
.L_x_5803:
[----:B------:R2:W-:Y:S01]  /*10670*/  SYNCS.ARRIVE.TRANS64.A1T0 RZ, [R7+URZ+0x30830], RZ ;  /* 0x030830ff07ff79a7 */ /* 0x0005e2000810003f */
[----:B------:R-:W-:Y:S05]  /*10680*/  @!P5 BRA `(.L_x_5804) ;  /* 0x000000000004d947 */ /* 0x000fea0003800000 */
[----:B------:R-:W-:Y:S01]  /*10690*/  BPT.TRAP 0x1 ;  /* 0x000000040000795c */ /* 0x000fe20000300000 */
.L_x_5804:
[----:B-1----:R-:W2:Y:S01]  /*106a0*/  LDL R3, [R1] ;  /* 0x0000000001037983 */ /* 0x002ea20000100800 */
[----:B------:R-:W-:Y:S01]  /*106b0*/  SHF.L.U32 R2, R17, 0x1f, RZ ;  /* 0x0000001f11027819 */ /* 0x000fe200000006ff */
[----:B0-----:R-:W-:Y:S01]  /*106c0*/  IMAD R6, R10, 0x8, R22 ;  /* 0x000000080a067824 */ /* 0x001fe200078e0216 */
[----:B------:R-:W-:Y:S03]  /*106d0*/  BSSY B1, `(.L_x_5805) ;  /* 0x0000004000017945 */ /* 0x000fe60003800000 */
[----:B------:R-:W0:Y:S01]  /*106e0*/  SYNCS.PHASECHK.TRANS64.TRYWAIT P0, [R6+URZ+0x30860], R2 ;  /* 0x03086002060075a7 */ /* 0x000e22000800017f */
[----:B--2---:R-:W-:Y:S01]  /*106f0*/  IMAD R7, R29, -0x60, R3 ;  /* 0xffffffa01d077824 */ /* 0x004fe200078e0203 */
[----:B0-----:R-:W-:Y:S06]  /*10700*/  @!P0 BRA `(.L_x_5806) ;  /* 0x0000003c00608947 */ /* 0x001fec0003800000 */
.L_x_5898:
[----:B------:R-:W-:Y:S05]  /*10710*/  BSYNC B1 ;  /* 0x0000000000017941 */ /* 0x000fea0003800000 */
.L_x_5805:
[----:B------:R-:W1:Y:S01]  /*10720*/  S2R R3, SR_TID.X ;  /* 0x0000000000037919 */ /* 0x000e620000002100 */
[----:B------:R-:W-:Y:S01]  /*10730*/  UMOV UR4, 0xffffffff ;  /* 0xffffffff00047882 */ /* 0x000fe20000000000 */
[----:B------:R-:W-:Y:S01]  /*10740*/  IMAD R5, R10, 0x4800, R36 ;  /* 0x000048000a057824 */ /* 0x000fe200078e0224 */
[----:B-1----:R-:W-:-:S04]  /*10750*/  LOP3.LUT R3, R3, 0x7f, RZ, 0xc0, !PT ;  /* 0x0000007f03037812 */ /* 0x002fc800078ec0ff */
[----:B------:R-:W-:-:S04]  /*10760*/  SHF.R.U32.HI R3, RZ, 0x3, R3 ;  /* 0x00000003ff037819 */ /* 0x000fc80000011603 */
[----:B------:R-:W-:Y:S01]  /*10770*/  IADD3 R7, -R3, R7, RZ ;  /* 0x0000000703077210 */ /* 0x000fe20007ffe1ff */
        /* <DEDUP_REMOVED lines=54> */
.L_x_5912:
[----:B01----:R-:W-:Y:S01]  /*10ae0*/  IADD3 R2, P0, R14, R4, RZ ;  /* 0x000000040e027210 */ /* 0x003fe20007f1e0ff */
        /* <DEDUP_REMOVED lines=30> */
.L_x_5808:
        /* <DEDUP_REMOVED lines=10> */
.L_x_5809:
[C---:B------:R-:W-:Y:S01]  /*10d70*/  ISETP.GT.AND P0, PT, R26.reuse, RZ, PT ;  /* 0x000000ff1a00720c */ /* 0x040fe20003f04270 */
[----:B------:R1:W-:Y:S01]  /*10d80*/  SYNCS.ARRIVE.TRANS64.A1T0 RZ, [R6+URZ+0x30850], RZ ;  /* 0x030850ff06ff79a7 */ /* 0x0003e2000810003f */
[----:B------:R-:W-:Y:S02]  /*10d90*/  VIADD R8, R26, 0xffffffff ;  /* 0xffffffff1a087836 */ /* 0x000fe40000000000 */
[----:B------:R-:W-:Y:S02]  /*10da0*/  IMAD.MOV.U32 R17, RZ, RZ, R28 ;  /* 0x000000ffff117224 */ /* 0x000fe400078e001c */
[----:B------:R-:W-:Y:S02]  /*10db0*/  IMAD.MOV.U32 R10, RZ, RZ, R27 ;  /* 0x000000ffff0a7224 */ /* 0x000fe400078e001b */
[----:B------:R-:W-:-:S05]  /*10dc0*/  IMAD.MOV.U32 R29, RZ, RZ, R26 ;  /* 0x000000ffff1d7224 */ /* 0x000fca00078e001a */
[----:B-1----:R-:W-:Y:S05]  /*10dd0*/  @P0 BRA `(.L_x_5810) ;  /* 0xfffffff000080947 */ /* 0x002fea000383ffff */
.L_x_5797:
[----:B------:R-:W-:Y:S05]  /*10de0*/  BSYNC B0 ;  /* 0x0000000000007941 */ /* 0x000fea0003800000 */
.L_x_5796:
        /* <DEDUP_REMOVED lines=17> */
.L_x_5812:
[----:B------:R-:W-:Y:S05]  /*10f00*/  BSYNC B0 ;  /* 0x0000000000007941 */ /* 0x000fea0003800000 */
.L_x_5811:
[----:B------:R-:W-:-:S13]  /*10f10*/  LOP3.LUT P0, RZ, R23, 0x10, RZ, 0xc0, !PT ;  /* 0x0000001017ff7812 */ /* 0x000fda000780c0ff */
[----:B------:R-:W-:Y:S05]  /*10f20*/  @!P0 BRA `(.L_x_5813) ;  /* 0x0000000000048947 */ /* 0x000fea0003800000 */
[----:B------:R-:W-:Y:S01]  /*10f30*/  BPT.TRAP 0x1 ;  /* 0x000000040000795c */ /* 0x000fe20000300000 */
.L_x_5813:
[----:B------:R-:W3:Y:S01]  /*10f40*/  LDL.LU R2, [R1] ;  /* 0x0000000001027983 */ /* 0x000ee20000300800 */
[----:B------:R-:W-:Y:S01]  /*10f50*/  LEA R0, R27, R22, 0x3 ;  /* 0x000000161b007211 */ /* 0x000fe200078e18ff */
[----:B------:R-:W-:Y:S01]  /*10f60*/  BSSY B0, `(.L_x_5814) ;  /* 0x0000005000007945 */ /* 0x000fe20003800000 */
[----:B0-----:R-:W-:-:S04]  /*10f70*/  SHF.L.U32 R3, R28, 0x1f, RZ ;  /* 0x0000001f1c037819 */ /* 0x001fc800000006ff */
[----:B------:R-:W0:Y:S01]  /*10f80*/  SYNCS.PHASECHK.TRANS64.TRYWAIT P0, [R0+URZ+0x30860], R3 ;  /* 0x03086003000075a7 */ /* 0x000e22000800017f */
[----:B---3--:R-:W-:Y:S01]  /*10f90*/  IMAD R6, R26, -0x60, R2 ;  /* 0xffffffa01a067824 */ /* 0x008fe200078e0202 */
[----:B0-----:R-:W-:Y:S06]  /*10fa0*/  @!P0 BRA `(.L_x_5815) ;  /* 0x0000003c005c8947 */ /* 0x001fec0003800000 */
.L_x_5913:
[----:B------:R-:W-:Y:S05]  /*10fb0*/  BSYNC B0 ;  /* 0x0000000000007941 */ /* 0x000fea0003800000 */
.L_x_5814:
        /* <DEDUP_REMOVED lines=27> */
[----:B------:R-:W0:Y:S02]  /*11170*/  SHFL.IDX PT, R14, R24, 0x2, 0x181f ;  /* 0x00581f00180e7f89 */ /* 0x000e2400000e0000 */
[----:B------:R-:W-:Y:S02]  /*11180*/  IADD3.X R3, RZ, R7, RZ, P3, !PT ;  /* 0x00000007ff037210 */ /* 0x000fe40001ffe4ff */
[----:B------:R-:W1:Y:S01]  /*11190*/  SHFL.IDX PT, R7, R25, 0x2, 0x181f ;  /* 0x00581f0019077f89 */ /* 0x000e6200000e0000 */
[----:B------:R-:W-:-:S04]  /*111a0*/  ISETP.LT.OR P3, PT, R6, 0x11, P1 ;  /* 0x000000110600780c */ /* 0x000fc80000f61670 */
[----:B------:R-:W-:Y:S01]  /*111b0*/  LDGSTS.E.BYPASS.LTC128B.128 [R4+0xc00], desc[UR36][R2.64], !P4 ;  /* 0x00c0000002047fae */ /* 0x000fe2000e101d64 */
[----:B------:R-:W-:-:S08]  /*111c0*/  ISETP.LT.OR P4, PT, R6, 0x11, P0 ;  /* 0x000000110600780c */ /* 0x000fd00000781670 */
[----:B------:R-:W-:Y:S05]  /*111d0*/  LDGSTS.E.BYPASS.LTC128B.128 [R4+0x3c00], desc[UR36][R2.64+0x80], !P3 ;  /* 0x03c0008002047fae */ /* 0x000fea000d901d64 */
        /* <DEDUP_REMOVED lines=31> */
.L_x_5927:
        /* <DEDUP_REMOVED lines=13> */
.L_x_5817:
        /* <DEDUP_REMOVED lines=10> */
.L_x_5818:
[----:B------:R1:W-:Y:S01]  /*11540*/  SYNCS.ARRIVE.TRANS64.A1T0 RZ, [R0+URZ+0x30850], RZ ;  /* 0x030850ff00ff79a7 */ /* 0x0003e2000810003f */
[----:B------:R-:W-:-:S04]  /*11550*/  IADD3 R27, R27, 0x1, RZ ;  /* 0x000000011b1b7810 */ /* 0x000fc80007ffe0ff */
[----:B------:R-:W-:-:S04]  /*11560*/  ISETP.NE.AND P0, PT, R27, 0x2, PT ;  /* 0x000000021b00780c */ /* 0x000fc80003f05270 */
[----:B0-----:R-:W-:Y:S02]  /*11570*/  SEL R3, RZ, 0x1, P0 ;  /* 0x00000001ff037807 */ /* 0x001fe40000000000 */
[----:B------:R-:W-:Y:S02]  /*11580*/  SEL R27, R27, RZ, P0 ;  /* 0x000000ff1b1b7207 */ /* 0x000fe40000000000 */
[----:B-1----:R-:W-:-:S07]  /*11590*/  LOP3.LUT R28, R28, R3, RZ, 0x3c, !PT ;  /* 0x000000031c1c7212 */ /* 0x002fce00078e3cff */
.L_x_5775:
[----:B------:R-:W-:Y:S05]  /*115a0*/  BSYNC B7 ;  /* 0x0000000000077941 */ /* 0x000fea0003800000 */
.L_x_5773:
        /* <DEDUP_REMOVED lines=11> */
.L_x_5819:
        /* <DEDUP_REMOVED lines=36> */
.L_x_5937:
[----:B------:R-:W-:Y:S02]  /*118a0*/  ULDC UR4, c[0x0][0xc38] ;  /* 0x00030e0000047ab9 */ /* 0x000fe40000000800 */
[----:B------:R-:W-:-:S05]  /*118b0*/  MOV R7, UR4 ;  /* 0x0000000400077c02 */ /* 0x000fca0008000f00 */
[----:B-1----:R-:W-:-:S04]  /*118c0*/  IMAD R14, R14, R7, RZ ;  /* 0x000000070e0e7224 */ /* 0x002fc800078e02ff */
[----:B------:R-:W-:-:S05]  /*118d0*/  IMAD.IADD R9, R4, 0x1, R14 ;  /* 0x0000000104097824 */ /* 0x000fca00078e020e */
[----:B------:R-:W-:-:S13]  /*118e0*/  ISETP.GT.AND P6, PT, R9, R0, PT ;  /* 0x000000000900720c */ /* 0x000fda0003fc4270 */
[----:B------:R-:W-:Y:S05]  /*118f0*/  @P6 BRA `(.L_x_5822) ;  /* 0x00000000009c6947 */ /* 0x000fea0003800000 */
.L_x_5827:
        /* <DEDUP_REMOVED lines=14> */
.L_x_5825:
[----:B------:R-:W-:Y:S05]  /*119e0*/  BSYNC B0 ;  /* 0x0000000000007941 */ /* 0x000fea0003800000 */
.L_x_5824:
[----:B------:R-:W-:-:S03]  /*119f0*/  UMOV UR4, 0xffffffff ;  /* 0xffffffff00047882 */ /* 0x000fc60000000000 */
[----:B------:R-:W-:Y:S05]  /*11a00*/  BRA.DIV UR4, `(.L_x_5826) ;  /* 0x0000004204007947 */ /* 0x000fea000b800000 */
[----:B-----5:R-:W2:Y:S02]  /*11a10*/  SHFL.UP PT, R14, R5, 0x1, RZ ;  /* 0x04200000050e7989 */ /* 0x020ea400000e00ff */
        /* <DEDUP_REMOVED lines=15> */
.L_x_5945:
[----:B------:R-:W-:Y:S02]  /*11b10*/  ULDC UR4, c[0x0][0xc38] ;  /* 0x00030e0000047ab9 */ /* 0x000fe40000000800 */
[----:B------:R-:W-:-:S05]  /*11b20*/  MOV R7, UR4 ;  /* 0x0000000400077c02 */ /* 0x000fca0008000f00 */
[----:B-1----:R-:W-:-:S04]  /*11b30*/  IMAD R14, R14, R7, RZ ;  /* 0x000000070e0e7224 */ /* 0x002fc800078e02ff */
[----:B------:R-:W-:-:S05]  /*11b40*/  IMAD.IADD R9, R14, 0x1, R9 ;  /* 0x000000010e097824 */ /* 0x000fca00078e0209 */
[----:B------:R-:W-:-:S13]  /*11b50*/  ISETP.GT.AND P6, PT, R9, R0, PT ;  /* 0x000000000900720c */ /* 0x000fda0003fc4270 */
[----:B------:R-:W-:Y:S05]  /*11b60*/  @!P6 BRA `(.L_x_5827) ;  /* 0xfffffffc0064e947 */ /* 0x000fea000383ffff */
.L_x_5822:
        /* <DEDUP_REMOVED lines=8> */
.L_x_5949:
[----:B------:R-:W-:Y:S01]  /*11bf0*/  ISETP.NE.AND P0, PT, R2, RZ, PT ;  /* 0x000000ff0200720c */ /* 0x000fe20003f05270 */
[----:B------:R-:W-:-:S12]  /*11c00*/  IMAD.MOV.U32 R14, RZ, RZ, RZ ;  /* 0x000000ffff0e7224 */ /* 0x000fd800078e00ff */
[----:B------:R-:W-:Y:S05]  /*11c10*/  @!P0 BRA `(.L_x_5829) ;  /* 0x0000000000108947 */ /* 0x000fea0003800000 */
[----:B------:R-:W-:Y:S01]  /*11c20*/  UMOV UR4, 0xffffffff ;  /* 0xffffffff00047882 */ /* 0x000fe20000000000 */
[----:B------:R-:W-:Y:S02]  /*11c30*/  VIADD R12, R4, 0xffffffff ;  /* 0xffffffff040c7836 */ /* 0x000fe40000000000 */
[----:B------:R-:W-:Y:S05]  /*11c40*/  BRA.DIV UR4, `(.L_x_5830) ;  /* 0x0000004204747947 */ /* 0x000fea000b800000 */
[----:B------:R3:W4:Y:S02]  /*11c50*/  SHFL.IDX PT, R14, R6, R12, 0x1f ;  /* 0x00001f0c060e7589 */ /* 0x00072400000e0000 */
.L_x_5829:
[----:B------:R-:W5:Y:S01]  /*11c60*/  LDC.64 R2, c[0x0][0xc90] ;  /* 0x00032400ff027b82 */ /* 0x000f620000000a00 */
[----:B------:R-:W-:-:S05]  /*11c70*/  IADD3 R19, R4, R19, RZ ;  /* 0x0000001304137210 */ /* 0x000fca0007ffe0ff */
        /* <DEDUP_REMOVED lines=36> */
[----:B------:R-:W0:Y:S02]  /*11ec0*/  I2F.RP R8, R7 ;  /* 0x0000000700087306 */ /* 0x000e240000209400 */
[----:B------:R-:W-:-:S06]  /*11ed0*/  IADD3 R4, RZ, -R4, RZ ;  /* 0x80000004ff047210 */ /* 0x000fcc0007ffe0ff */
        /* <DEDUP_REMOVED lines=8> */
[C---:B------:R-:W-:Y:S02]  /*11f60*/  LOP3.LUT R3, R9.reuse, R6, RZ, 0x3c, !PT ;  /* 0x0000000609037212 */ /* 0x040fe400078e3cff */
[----:B------:R-:W-:Y:S01]  /*11f70*/  IADD3 R9, R9, R0, RZ ;  /* 0x0000000009097210 */ /* 0x000fe20007ffe0ff */
        /* <DEDUP_REMOVED lines=16> */
.L_x_5823:
[----:B------:R-:W-:Y:S01]  /*12080*/  UMOV UR4, URZ ;  /* 0x0000003f00047c82 */ /* 0x000fe20008000000 */
[----:B------:R-:W-:Y:S01]  /*12090*/  UMOV UR5, URZ ;  /* 0x0000003f00057c82 */ /* 0x000fe20008000000 */
[----:B------:R-:W-:Y:S01]  /*120a0*/  ULDC UR6, c[0x0][0xc3c] ;  /* 0x00030f0000067ab9 */ /* 0x000fe20000000800 */
[----:B------:R-:W-:Y:S01]  /*120b0*/  IMAD.MOV.U32 R16, RZ, RZ, R0 ;  /* 0x000000ffff107224 */ /* 0x000fe200078e0000 */
[----:B------:R-:W-:Y:S01]  /*120c0*/  MOV R18, UR5 ;  /* 0x0000000500127c02 */ /* 0x000fe20008000f00 */
[----:B------:R-:W-:Y:S02]  /*120d0*/  IMAD.U32 R17, RZ, RZ, UR4 ;  /* 0x00000004ff117e24 */ /* 0x000fe4000f8e00ff */
[----:B------:R-:W-:-:S07]  /*120e0*/  IMAD.U32 R19, RZ, RZ, UR6 ;  /* 0x00000006ff137e24 */ /* 0x000fce000f8e00ff */
.L_x_5831:
        /* <DEDUP_REMOVED lines=10> */
.L_x_5820:
[----:B------:R-:W-:Y:S02]  /*12190*/  ULDC UR4, c[0x0][0xc3c] ;  /* 0x00030f0000047ab9 */ /* 0x000fe40000000800 */
[----:B-1----:R-:W-:-:S13]  /*121a0*/  ISETP.GE.AND P0, PT, R19, UR4, PT ;  /* 0x0000000413007c0c */ /* 0x002fda000bf06270 */
[----:B------:R-:W-:Y:S05]  /*121b0*/  @!P0 BRA `(.L_x_5832) ;  /* 0xffffffb400d88947 */ /* 0x000fea000383ffff */
[----:B------:R-:W-:Y:S05]  /*121c0*/  BSYNC B8 ;  /* 0x0000000000087941 */ /* 0x000fea0003800000 */
.L_x_5769:
        /* <DEDUP_REMOVED lines=12> */
.L_x_5952:
[----:B------:R-:W-:Y:S05]  /*12290*/  BSYNC B0 ;  /* 0x0000000000007941 */ /* 0x000fea0003800000 */
.L_x_5833:
[----:B------:R-:W-:-:S03]  /*122a0*/  UMOV UR4, 0xffffffff ;  /* 0xffffffff00047882 */ /* 0x000fc60000000000 */
[----:B------:R-:W-:Y:S05]  /*122b0*/  BRA.DIV UR4, `(.L_x_5835) ;  /* 0x0000003e04107947 */ /* 0x000fea000b800000 */
[----:B-1----:R-:W1:Y:S02]  /*122c0*/  S2R R0, SR_TID.X ;  /* 0x0000000000007919 */ /* 0x002e640000002100 */
[----:B-1----:R-:W-:-:S04]  /*122d0*/  SHF.R.U32.HI R0, RZ, 0x5, R0 ;  /* 0x00000005ff007819 */ /* 0x002fc80000011600 */
[----:B------:R-:W-:-:S05]  /*122e0*/  LOP3.LUT R0, R0, 0x3, RZ, 0xc0, !PT ;  /* 0x0000000300007812 */ /* 0x000fca00078ec0ff */
[----:B------:R1:W3:Y:S02]  /*122f0*/  SHFL.IDX PT, R14, R0, RZ, 0x1f ;  /* 0x00001fff000e7589 */ /* 0x0002e400000e0000 */
.L_x_5955:
[----:B---3--:R-:W-:Y:S01]  /*12300*/  ISETP.NE.AND P0, PT, R14, RZ, PT ;  /* 0x000000ff0e00720c */ /* 0x008fe20003f05270 */
[----:B------:R-:W-:-:S12]  /*12310*/  BSSY B0, `(.L_x_5836) ;  /* 0x0000026000007945 */ /* 0x000fd80003800000 */
[----:B------:R-:W-:Y:S05]  /*12320*/  @P0 BRA `(.L_x_5837) ;  /* 0x0000000000900947 */ /* 0x000fea0003800000 */
[----:B------:R-:W-:-:S03]  /*12330*/  UMOV UR4, 0xffffffff ;  /* 0xffffffff00047882 */ /* 0x000fc60000000000 */
[----:B------:R-:W-:Y:S05]  /*12340*/  BRA.DIV UR4, `(.L_x_5838) ;  /* 0x0000003e04207947 */ /* 0x000fea000b800000 */
[----:B------:R-:W-:-:S13]  /*12350*/  ELECT P6, URZ, PT ;  /* 0x00000000003f782f */ /* 0x000fda00038c0000 */
.L_x_5958:
        /* <DEDUP_REMOVED lines=8> */
.L_x_5839:
[C---:B------:R-:W-:Y:S01]  /*123e0*/  LEA R5, R27.reuse, R4, 0x3 ;  /* 0x000000041b057211 */ /* 0x040fe200078e18ff */
[----:B------:R-:W-:Y:S01]  /*123f0*/  VIADD R27, R27, 0x1 ;  /* 0x000000011b1b7836 */ /* 0x000fe20000000000 */
[----:B------:R-:W-:-:S04]  /*12400*/  SHF.L.U32 R0, R28, 0x1f, RZ ;  /* 0x0000001f1c007819 */ /* 0x000fc800000006ff */
[----:B------:R-:W1:Y:S01]  /*12410*/  SYNCS.PHASECHK.TRANS64.TRYWAIT P1, [R5+URZ+0x30840], R0 ;  /* 0x03084000050075a7 */ /* 0x000e62000802017f */
[----:B------:R-:W-:-:S04]  /*12420*/  ISETP.NE.AND P2, PT, R27, 0x2, PT ;  /* 0x000000021b00780c */ /* 0x000fc80003f45270 */
[----:B------:R-:W-:Y:S01]  /*12430*/  SEL R3, RZ, 0x1, P2 ;  /* 0x00000001ff037807 */ /* 0x000fe20001000000 */
[----:B-1----:R-:W-:Y:S08]  /*12440*/  @!P1 BRA `(.L_x_5840) ;  /* 0x0000003c00009947 */ /* 0x002ff00003800000 */
.L_x_5959:
[----:B------:R-:W-:Y:S02]  /*12450*/  SEL R27, R27, RZ, P2 ;  /* 0x000000ff1b1b7207 */ /* 0x000fe40001000000 */
[----:B------:R-:W-:Y:S01]  /*12460*/  LOP3.LUT R2, R28, R3, RZ, 0x3c, !PT ;  /* 0x000000031c027212 */ /* 0x000fe200078e3cff */
[----:B------:R-:W-:Y:S06]  /*12470*/  @!P0 BRA `(.L_x_5841) ;  /* 0x0000000000048947 */ /* 0x000fec0003800000 */
[----:B------:R-:W-:Y:S01]  /*12480*/  BPT.TRAP 0x1 ;  /* 0x000000040000795c */ /* 0x000fe20000300000 */
.L_x_5841:
[----:B------:R-:W-:Y:S01]  /*12490*/  IMAD R27, R27, 0x8, R4 ;  /* 0x000000081b1b7824 */ /* 0x000fe200078e0204 */
[----:B------:R-:W-:-:S04]  /*124a0*/  SHF.L.U32 R2, R2, 0x1f, RZ ;  /* 0x0000001f02027819 */ /* 0x000fc800000006ff */
[----:B------:R-:W3:Y:S02]  /*124b0*/  SYNCS.PHASECHK.TRANS64.TRYWAIT P1, [R27+URZ+0x30840], R2 ;  /* 0x030840021b0075a7 */ /* 0x000ee4000802017f */
[----:B---3--:R-:W-:Y:S05]  /*124c0*/  @!P1 BRA `(.L_x_5842) ;  /* 0x0000003800f49947 */ /* 0x008fea0003800000 */
.L_x_5960:
[----:B------:R-:W-:Y:S05]  /*124d0*/  @!P0 BRA `(.L_x_5843) ;  /* 0x0000000000048947 */ /* 0x000fea0003800000 */
[----:B------:R-:W-:Y:S01]  /*124e0*/  BPT.TRAP 0x1 ;  /* 0x000000040000795c */ /* 0x000fe20000300000 */
.L_x_5843:
[----:B------:R-:W4:Y:S02]  /*124f0*/  SYNCS.PHASECHK.TRANS64.TRYWAIT P1, [R5+URZ+0x30860], R0 ;  /* 0x03086000050075a7 */ /* 0x000f24000802017f */
[----:B----4-:R-:W-:Y:S05]  /*12500*/  @!P1 BRA `(.L_x_5844) ;  /* 0x0000003800f89947 */ /* 0x010fea0003800000 */
.L_x_5961:
[----:B------:R-:W-:Y:S05]  /*12510*/  @!P0 BRA `(.L_x_5845) ;  /* 0x0000000000048947 */ /* 0x000fea0003800000 */
[----:B------:R-:W-:Y:S01]  /*12520*/  BPT.TRAP 0x1 ;  /* 0x000000040000795c */ /* 0x000fe20000300000 */
.L_x_5845:
[----:B------:R0:W0:Y:S02]  /*12530*/  SYNCS.PHASECHK.TRANS64.TRYWAIT P0, [R27+URZ+0x30860], R2 ;  /* 0x030860021b0075a7 */ /* 0x000024000800017f */
[----:B0-----:R-:W-:Y:S05]  /*12540*/  @!P0 NANOSLEEP.SYNCS 0x989680 ;  /* 0x009896800000895d */ /* 0x001fea0003900000 */
[----:B------:R-:W0:Y:S02]  /*12550*/  @!P0 SYNCS.PHASECHK.TRANS64 P0, [R27+URZ+0x30860], R2 ;  /* 0x030860021b0085a7 */ /* 0x000e24000800007f */
[----:B0-----:R-:W-:Y:S05]  /*12560*/  @!P0 BRA `(.L_x_5845) ;  /* 0xfffffffc00f08947 */ /* 0x001fea000383ffff */
.L_x_5837:
[----:B------:R-:W-:Y:S05]  /*12570*/  BSYNC B0 ;  /* 0x0000000000007941 */ /* 0x000fea0003800000 */
.L_x_5836:
[----:B------:R-:W-:Y:S05]  /*12580*/  EXIT ;  /* 0x000000000000794d */ /* 0x000fea0003800000 */
.L_x_5705:
[----:B0-----:R-:W-:-:S04]  /*12590*/  IMAD.U32 R3, RZ, RZ, UR40 ;  /* 0x00000028ff037e24 */ /* 0x001fc8000f8e00ff */
[----:B------:R0:W1:Y:S03]  /*125a0*/  SYNCS.PHASECHK.TRANS64.TRYWAIT P1, [R3+URZ+0x30800], R0 ;  /* 0x03080000030075a7 */ /* 0x000066000802017f */
[----:B-1----:R-:W-:Y:S05]  /*125b0*/  @!P1 NANOSLEEP.SYNCS 0x989680 ;  /* 0x009896800000995d */ /* 0x002fea0003900000 */
[----:B------:R-:W1:Y:S02]  /*125c0*/  @!P1 SYNCS.PHASECHK.TRANS64 P1, [R3+URZ+0x30800], R0 ;  /* 0x03080000030095a7 */ /* 0x000e64000802007f */
[----:B-1----:R-:W-:Y:S05]  /*125d0*/  @!P1 BRA `(.L_x_5705) ;  /* 0xfffffffc00ec9947 */ /* 0x002fea000383ffff */
[----:B------:R-:W-:Y:S05]  /*125e0*/  BRA `(.L_x_5846) ;  /* 0xfffffef000ec7947 */ /* 0x000fea000383ffff */
.L_x_5709:
[----:B-1----:R1:W2:Y:S02]  /*125f0*/  SYNCS.PHASECHK.TRANS64.TRYWAIT P1, [R0+URZ+0x30830], R3 ;  /* 0x03083003000075a7 */ /* 0x0022a4000802017f */
[----:B--2---:R-:W-:Y:S05]  /*12600*/  @!P1 NANOSLEEP.SYNCS 0x989680 ;  /* 0x009896800000995d */ /* 0x004fea0003900000 */
[----:B------:R-:W2:Y:S02]  /*12610*/  @!P1 SYNCS.PHASECHK.TRANS64 P1, [R0+URZ+0x30830], R3 ;  /* 0x03083003000095a7 */ /* 0x000ea4000802007f */
[----:B--2---:R-:W-:Y:S05]  /*12620*/  @!P1 BRA `(.L_x_5709) ;  /* 0xfffffffc00f09947 */ /* 0x004fea000383ffff */
[----:B------:R-:W-:Y:S05]  /*12630*/  BRA `(.L_x_5708) ;  /* 0xfffffef400087947 */ /* 0x000fea000383ffff */
.L_x_5715:
[----:B-1----:R-:W-:-:S04]  /*12640*/  IMAD.U32 R12, RZ, RZ, UR8 ;  /* 0x00000008ff0c7e24 */ /* 0x002fc8000f8e00ff */
[----:B------:R1:W2:Y:S03]  /*12650*/  SYNCS.PHASECHK.TRANS64.TRYWAIT P1, [R12+URZ+0x30830], R11 ;  /* 0x0308300b0c0075a7 */ /* 0x0002a6000802017f */
[----:B--2---:R-:W-:Y:S05]  /*12660*/  @!P1 NANOSLEEP.SYNCS 0x989680 ;  /* 0x009896800000995d */ /* 0x004fea0003900000 */
[----:B------:R-:W2:Y:S02]  /*12670*/  @!P1 SYNCS.PHASECHK.TRANS64 P1, [R12+URZ+0x30830], R11 ;  /* 0x0308300b0c0095a7 */ /* 0x000ea4000802007f */
[----:B--2---:R-:W-:Y:S05]  /*12680*/  @!P1 BRA `(.L_x_5715) ;  /* 0xfffffffc00ec9947 */ /* 0x004fea000383ffff */
[----:B------:R-:W-:Y:S05]  /*12690*/  BRA `(.L_x_5714) ;  /* 0xffffff1800f47947 */ /* 0x000fea000383ffff */
.L_x_5719:
[----:B01----:R-:W-:-:S04]  /*126a0*/  MOV R11, UR9 ;  /* 0x00000009000b7c02 */ /* 0x003fc80008000f00 */
[----:B------:R0:W1:Y:S03]  /*126b0*/  SYNCS.PHASECHK.TRANS64.TRYWAIT P1, [R11+URZ+0x30850], R0 ;  /* 0x030850000b0075a7 */ /* 0x000066000802017f */
[----:B-1----:R-:W-:Y:S05]  /*126c0*/  @!P1 NANOSLEEP.SYNCS 0x989680 ;  /* 0x009896800000995d */ /* 0x002fea0003900000 */
[----:B------:R-:W1:Y:S02]  /*126d0*/  @!P1 SYNCS.PHASECHK.TRANS64 P1, [R11+URZ+0x30850], R0 ;  /* 0x030850000b0095a7 */ /* 0x000e64000802007f */
[----:B-1----:R-:W-:Y:S05]  /*126e0*/  @!P1 BRA `(.L_x_5719) ;  /* 0xfffffffc00ec9947 */ /* 0x002fea000383ffff */
[----:B------:R-:W-:Y:S05]  /*126f0*/  BRA `(.L_x_5718) ;  /* 0xffffff2400bc7947 */ /* 0x000fea000383ffff */
.L_x_5727:
[----:B-1----:R-:W-:-:S04]  /*12700*/  IMAD.U32 R12, RZ, RZ, UR8 ;  /* 0x00000008ff0c7e24 */ /* 0x002fc8000f8e00ff */
[----:B------:R1:W2:Y:S03]  /*12710*/  SYNCS.PHASECHK.TRANS64.TRYWAIT P1, [R12+URZ+0x30830], R11 ;  /* 0x0308300b0c0075a7 */ /* 0x0002a6000802017f */
[----:B--2---:R-:W-:Y:S05]  /*12720*/  @!P1 NANOSLEEP.SYNCS 0x989680 ;  /* 0x009896800000995d */ /* 0x004fea0003900000 */
[----:B------:R-:W2:Y:S02]  /*12730*/  @!P1 SYNCS.PHASECHK.TRANS64 P1, [R12+URZ+0x30830], R11 ;  /* 0x0308300b0c0095a7 */ /* 0x000ea4000802007f */
[----:B--2---:R-:W-:Y:S05]  /*12740*/  @!P1 BRA `(.L_x_5727) ;  /* 0xfffffffc00ec9947 */ /* 0x004fea000383ffff */
[----:B------:R-:W-:Y:S05]  /*12750*/  BRA `(.L_x_5726) ;  /* 0xffffff4400e87947 */ /* 0x000fea000383ffff */
.L_x_5731:
[----:B01----:R-:W-:-:S04]  /*12760*/  IMAD.U32 R11, RZ, RZ, UR8 ;  /* 0x00000008ff0b7e24 */ /* 0x003fc8000f8e00ff */
[----:B------:R0:W1:Y:S03]  /*12770*/  SYNCS.PHASECHK.TRANS64.TRYWAIT P1, [R11+URZ+0x30850], R0 ;  /* 0x030850000b0075a7 */ /* 0x000066000802017f */
[----:B-1----:R-:W-:Y:S05]  /*12780*/  @!P1 NANOSLEEP.SYNCS 0x989680 ;  /* 0x009896800000995d */ /* 0x002fea0003900000 */
[----:B------:R-:W1:Y:S02]  /*12790*/  @!P1 SYNCS.PHASECHK.TRANS64 P1, [R11+URZ+0x30850], R0 ;  /* 0x030850000b0095a7 */ /* 0x000e64000802007f */
[----:B-1----:R-:W-:Y:S05]  /*127a0*/  @!P1 BRA `(.L_x_5731) ;  /* 0xfffffffc00ec9947 */ /* 0x002fea000383ffff */
[----:B------:R-:W-:Y:S05]  /*127b0*/  BRA `(.L_x_5730) ;  /* 0xffffff5000b07947 */ /* 0x000fea000383ffff */
.L_x_5738:
[----:B-1----:R-:W-:-:S04]  /*127c0*/  IMAD.U32 R5, RZ, RZ, UR5 ;  /* 0x00000005ff057e24 */ /* 0x002fc8000f8e00ff */
[----:B------:R1:W2:Y:S03]  /*127d0*/  SYNCS.PHASECHK.TRANS64.TRYWAIT P1, [R5+URZ+0x30850], R0 ;  /* 0x03085000050075a7 */ /* 0x0002a6000802017f */
[----:B--2---:R-:W-:Y:S05]  /*127e0*/  @!P1 NANOSLEEP.SYNCS 0x989680 ;  /* 0x009896800000995d */ /* 0x004fea0003900000 */
[----:B------:R-:W2:Y:S02]  /*127f0*/  @!P1 SYNCS.PHASECHK.TRANS64 P1, [R5+URZ+0x30850], R0 ;  /* 0x03085000050095a7 */ /* 0x000ea4000802007f */
[----:B--2---:R-:W-:Y:S05]  /*12800*/  @!P1 BRA `(.L_x_5738) ;  /* 0xfffffffc00ec9947 */ /* 0x004fea000383ffff */
[----:B------:R-:W-:Y:S05]  /*12810*/  BRA `(.L_x_5737) ;  /* 0xffffff7000487947 */ /* 0x000fea000383ffff */
.L_x_5781:
        /* <DEDUP_REMOVED lines=10> */
.L_x_5848:
[----:B------:R-:W-:Y:S05]  /*128c0*/  BSYNC B0 ;  /* 0x0000000000007941 */ /* 0x000fea0003800000 */
.L_x_5847:
[----:B------:R-:W-:Y:S05]  /*128d0*/  BRA `(.L_x_5849) ;  /* 0xffffffbc00907947 */ /* 0x000fea000383ffff */
.L_x_5784:
[----:B0-----:R0:W1:Y:S02]  /*128e0*/  SYNCS.PHASECHK.TRANS64.TRYWAIT P0, [R7+URZ+0x30840], R2 ;  /* 0x03084002070075a7 */ /* 0x001064000800017f */
[----:B-1----:R-:W-:Y:S05]  /*128f0*/  @!P0 NANOSLEEP.SYNCS 0x989680 ;  /* 0x009896800000895d */ /* 0x002fea0003900000 */
[----:B------:R-:W1:Y:S02]  /*12900*/  @!P0 SYNCS.PHASECHK.TRANS64 P0, [R7+URZ+0x30840], R2 ;  /* 0x03084002070085a7 */ /* 0x000e64000800007f */
[----:B-1----:R-:W-:Y:S05]  /*12910*/  @!P0 BRA `(.L_x_5784) ;  /* 0xfffffffc00f08947 */ /* 0x002fea000383ffff */
[----:B------:R-:W-:Y:S05]  /*12920*/  BRA `(.L_x_5850) ;  /* 0xffffffc000047947 */ /* 0x000fea000383ffff */
.L_x_5785:
        /* <DEDUP_REMOVED lines=8> */
.L_x_5852:
[----:B------:R-:W-:Y:S05]  /*129b0*/  BSYNC B0 ;  /* 0x0000000000007941 */ /* 0x000fea0003800000 */
.L_x_5851:
        /* <DEDUP_REMOVED lines=9> */
.L_x_5853:
[----:B------:R-:W-:Y:S01]  /*12a50*/  MOV R13, R0 ;  /* 0x00000000000d7202 */ /* 0x000fe20000000f00 */
[----:B------:R-:W-:Y:S02]  /*12a60*/  IMAD.MOV.U32 R12, RZ, RZ, 0x1 ;  /* 0x00000001ff0c7424 */ /* 0x000fe400078e00ff */
[----:B------:R-:W-:-:S07]  /*12a70*/  IMAD.MOV.U32 R3, RZ, RZ, R14 ;  /* 0x000000ffff037224 */ /* 0x000fce00078e000e */
[----:B------:R-:W-:Y:S05]  /*12a80*/  WARPSYNC.COLLECTIVE R15, `(.L_x_5854) ;  /* 0x000000000f087348 */ /* 0x000fea0003c00000 */
[----:B------:R0:W1:Y:S02]  /*12a90*/  SHFL.IDX P6, R14, R13, R12, R11 ;  /* 0x0000000c0d0e7389 */ /* 0x00006400000c000b */
[----:B01----:R-:W-:Y:S01]  /*12aa0*/  ENDCOLLECTIVE ;  /* 0x000000000000791b */ /* 0x003fe20003800000 */
.L_x_5854:
        /* <DEDUP_REMOVED lines=17> */
.L_x_5855:
[----:B------:R-:W-:Y:S02]  /*12bc0*/  @P1 IMAD R8, R5, 0x2, R22 ;  /* 0x0000000205081824 */ /* 0x000fe400078e0216 */
[----:B------:R-:W-:Y:S02]  /*12bd0*/  IMAD.MOV.U32 R13, RZ, RZ, R0 ;  /* 0x000000ffff0d7224 */ /* 0x000fe400078e0000 */
[----:B------:R-:W-:Y:S02]  /*12be0*/  IMAD.MOV.U32 R12, RZ, RZ, 0x2 ;  /* 0x00000002ff0c7424 */ /* 0x000fe400078e00ff */
[----:B------:R-:W-:-:S07]  /*12bf0*/  IMAD.MOV.U32 R3, RZ, RZ, R14 ;  /* 0x000000ffff037224 */ /* 0x000fce00078e000e */
[----:B------:R-:W-:Y:S05]  /*12c00*/  WARPSYNC.COLLECTIVE R15, `(.L_x_5856) ;  /* 0x000000000f087348 */ /* 0x000fea0003c00000 */
[----:B------:R0:W1:Y:S02]  /*12c10*/  SHFL.IDX P6, R14, R13, R12, R11 ;  /* 0x0000000c0d0e7389 */ /* 0x00006400000c000b */
[----:B01----:R-:W-:Y:S01]  /*12c20*/  ENDCOLLECTIVE ;  /* 0x000000000000791b */ /* 0x003fe20003800000 */
.L_x_5856:
[----:B------:R-:W-:-:S04]  /*12c30*/  @P1 LEA R3, P0, R32, R3, 0x1 ;  /* 0x0000000320031211 */ /* 0x000fc800078008ff */
[----:B------:R-:W-:-:S04]  /*12c40*/  @P1 IADD3.X R2, RZ, R2, RZ, P0, !PT ;  /* 0x00000002ff021210 */ /* 0x000fc800007fe4ff */
        /* <DEDUP_REMOVED lines=15> */
.L_x_5857:
[----:B------:R-:W-:Y:S02]  /*12d40*/  @P1 IMAD R8, R5, 0x2, R22 ;  /* 0x0000000205081824 */ /* 0x000fe400078e0216 */
[----:B------:R-:W-:Y:S01]  /*12d50*/  IMAD.MOV.U32 R13, RZ, RZ, R0 ;  /* 0x000000ffff0d7224 */ /* 0x000fe200078e0000 */
[----:B------:R-:W-:Y:S01]  /*12d60*/  MOV R12, 0x3 ;  /* 0x00000003000c7802 */ /* 0x000fe20000000f00 */
[----:B------:R-:W-:-:S07]  /*12d70*/  IMAD.MOV.U32 R3, RZ, RZ, R14 ;  /* 0x000000ffff037224 */ /* 0x000fce00078e000e */
[----:B------:R-:W-:Y:S05]  /*12d80*/  WARPSYNC.COLLECTIVE R15, `(.L_x_5858) ;  /* 0x000000000f087348 */ /* 0x000fea0003c00000 */
[----:B------:R0:W1:Y:S02]  /*12d90*/  SHFL.IDX P6, R14, R13, R12, R11 ;  /* 0x0000000c0d0e7389 */ /* 0x00006400000c000b */
[----:B01----:R-:W-:Y:S01]  /*12da0*/  ENDCOLLECTIVE ;  /* 0x000000000000791b */ /* 0x003fe20003800000 */
.L_x_5858:
        /* <DEDUP_REMOVED lines=17> */
.L_x_5859:
[----:B------:R-:W-:Y:S01]  /*12ec0*/  @P1 LEA R8, R5, R22, 0x1 ;  /* 0x0000001605081211 */ /* 0x000fe200078e08ff */
[----:B------:R-:W-:Y:S02]  /*12ed0*/  IMAD.MOV.U32 R13, RZ, RZ, R0 ;  /* 0x000000ffff0d7224 */ /* 0x000fe400078e0000 */
[----:B------:R-:W-:Y:S02]  /*12ee0*/  IMAD.MOV.U32 R12, RZ, RZ, 0x4 ;  /* 0x00000004ff0c7424 */ /* 0x000fe400078e00ff */
[----:B------:R-:W-:-:S07]  /*12ef0*/  IMAD.MOV.U32 R3, RZ, RZ, R14 ;  /* 0x000000ffff037224 */ /* 0x000fce00078e000e */
[----:B------:R-:W-:Y:S05]  /*12f00*/  WARPSYNC.COLLECTIVE R15, `(.L_x_5860) ;  /* 0x000000000f087348 */ /* 0x000fea0003c00000 */
[----:B------:R0:W1:Y:S02]  /*12f10*/  SHFL.IDX P6, R14, R13, R12, R11 ;  /* 0x0000000c0d0e7389 */ /* 0x00006400000c000b */
[----:B01----:R-:W-:Y:S01]  /*12f20*/  ENDCOLLECTIVE ;  /* 0x000000000000791b */ /* 0x003fe20003800000 */
.L_x_5860:
        /* <DEDUP_REMOVED lines=17> */
.L_x_5861:
[----:B------:R-:W-:Y:S02]  /*13040*/  @P1 IMAD R8, R5, 0x2, R22 ;  /* 0x0000000205081824 */ /* 0x000fe400078e0216 */
[----:B------:R-:W-:Y:S02]  /*13050*/  IMAD.MOV.U32 R13, RZ, RZ, R0 ;  /* 0x000000ffff0d7224 */ /* 0x000fe400078e0000 */
[----:B------:R-:W-:Y:S01]  /*13060*/  IMAD.MOV.U32 R12, RZ, RZ, 0x5 ;  /* 0x00000005ff0c7424 */ /* 0x000fe200078e00ff */
[----:B------:R-:W-:-:S07]  /*13070*/  MOV R3, R14 ;  /* 0x0000000e00037202 */ /* 0x000fce0000000f00 */
[----:B------:R-:W-:Y:S05]  /*13080*/  WARPSYNC.COLLECTIVE R15, `(.L_x_5862) ;  /* 0x000000000f087348 */ /* 0x000fea0003c00000 */
[----:B------:R0:W1:Y:S02]  /*13090*/  SHFL.IDX P6, R14, R13, R12, R11 ;  /* 0x0000000c0d0e7389 */ /* 0x00006400000c000b */
[----:B01----:R-:W-:Y:S01]  /*130a0*/  ENDCOLLECTIVE ;  /* 0x000000000000791b */ /* 0x003fe20003800000 */
.L_x_5862:
[----:B------:R-:W-:-:S05]  /*130b0*/  @P1 LEA R3, P0, R32, R3, 0x1 ;  /* 0x0000000320031211 */ /* 0x000fca00078008ff */
[----:B------:R-:W-:-:S05]  /*130c0*/  @P1 IMAD.X R2, RZ, RZ, R2, P0 ;  /* 0x000000ffff021224 */ /* 0x000fca00000e0602 */
[----:B------:R-:W-:Y:S01]  /*130d0*/  @P1 LOP3.LUT R3, R3, R2, RZ, 0x3c, !PT ;  /* 0x0000000203031212 */ /* 0x000fe200078e3cff */
[----:B------:R-:W-:-:S03]  /*130e0*/  IMAD.MOV.U32 R13, RZ, RZ, R4 ;  /* 0x000000ffff0d7224 */ /* 0x000fc600078e0004 */
[----:B------:R-:W-:-:S04]  /*130f0*/  @P1 LOP3.LUT R2, R3, R2, RZ, 0x3c, !PT ;  /* 0x0000000203021212 */ /* 0x000fc800078e3cff */
[----:B------:R-:W-:Y:S02]  /*13100*/  @P1 LOP3.LUT R3, R3, R2, RZ, 0x3c, !PT ;  /* 0x0000000203031212 */ /* 0x000fe400078e3cff */
[----:B------:R-:W-:-:S03]  /*13110*/  MOV R0, R14 ;  /* 0x0000000e00007202 */ /* 0x000fc60000000f00 */
[----:B------:R-:W-:Y:S01]  /*13120*/  @!PT LDS RZ, [RZ] ;  /* 0x00000000fffff984 */ /* 0x000fe20000000800 */
[----:B------:R-:W-:Y:S01]  /*13130*/  @!PT LDS RZ, [RZ] ;  /* 0x00000000fffff984 */ /* 0x000fe20000000800 */
[----:B------:R-:W-:Y:S01]  /*13140*/  @!PT LDS RZ, [RZ] ;  /* 0x00000000fffff984 */ /* 0x000fe20000000800 */
[----:B------:R0:W-:Y:S04]  /*13150*/  @P1 LDGSTS.E.BYPASS.LTC128B.128 [R8+0x20400], desc[UR36][R2.64], !P4 ;  /* 0x2040000002081fae */ /* 0x0001e8000e101d64 */
[----:B0-----:R-:W-:Y:S05]  /*13160*/  WARPSYNC.COLLECTIVE R15, `(.L_x_5863) ;  /* 0x000000000f087348 */ /* 0x001fea0003c00000 */
[----:B------:R1:W2:Y:S02]  /*13170*/  SHFL.IDX P6, R14, R13, R12, R11 ;  /* 0x0000000c0d0e7389 */ /* 0x0002a400000c000b */
[----:B012---:R-:W-:Y:S01]  /*13180*/  ENDCOLLECTIVE ;  /* 0x000000000000791b */ /* 0x007fe20003800000 */
.L_x_5863:
[----:B------:R-:W-:Y:S01]  /*13190*/  @!PT LDS RZ, [RZ] ;  /* 0x00000000fffff984 */ /* 0x000fe20000000800 */
[----:B------:R-:W-:Y:S01]  /*131a0*/  @!PT LDS RZ, [RZ] ;  /* 0x00000000fffff984 */ /* 0x000fe20000000800 */
[----:B------:R-:W-:Y:S01]  /*131b0*/  @!PT LDS RZ, [RZ] ;  /* 0x00000000fffff984 */ /* 0x000fe20000000800 */
[----:B------:R-:W-:Y:S04]  /*131c0*/  @P1 LDGSTS.E.BYPASS.LTC128B.128 [R8+0x23400], desc[UR36][R2.64+0x80], !P3 ;  /* 0x2340008002081fae */ /* 0x000fe8000d901d64 */
[----:B------:R0:W-:Y:S02]  /*131d0*/  @P1 LDGSTS.E.BYPASS.LTC128B.128 [R8+0x26400], desc[UR36][R2.64+0x100], !P2 ;  /* 0x2640010002081fae */ /* 0x0001e4000d101d64 */
[----:B0-----:R-:W-:Y:S01]  /*131e0*/  IMAD.MOV.U32 R2, RZ, RZ, R14 ;  /* 0x000000ffff027224 */ /* 0x001fe200078e000e */
[----:B------:R-:W-:Y:S06]  /*131f0*/  BRA `(.L_x_5864) ;  /* 0xffffffbc00487947 */ /* 0x000fec000383ffff */
.L_x_5790:
        /* <DEDUP_REMOVED lines=9> */
.L_x_5865:
[C---:B------:R-:W-:Y:S01]  /*13290*/  VIADD R6, R17.reuse, 0x10 ;  /* 0x0000001011067836 */ /* 0x040fe20000000000 */
[----:B------:R-:W-:Y:S01]  /*132a0*/  ISETP.GE.AND P1, PT, R17, R5, PT ;  /* 0x000000051100720c */ /* 0x000fe20003f26270 */
[----:B------:R-:W-:Y:S02]  /*132b0*/  IMAD.MOV.U32 R13, RZ, RZ, R0 ;  /* 0x000000ffff0d7224 */ /* 0x000fe400078e0000 */
[----:B------:R-:W-:-:S10]  /*132c0*/  IMAD.MOV.U32 R2, RZ, RZ, R14 ;  /* 0x000000ffff027224 */ /* 0x000fd400078e000e */
[----:B------:R-:W-:Y:S05]  /*132d0*/  WARPSYNC.COLLECTIVE R15, `(.L_x_5866) ;  /* 0x000000000f087348 */ /* 0x000fea0003c00000 */
[----:B------:R0:W1:Y:S02]  /*132e0*/  SHFL.IDX P6, R14, R13, R12, R11 ;  /* 0x0000000c0d0e7389 */ /* 0x00006400000c000b */
[----:B01----:R-:W-:Y:S01]  /*132f0*/  ENDCOLLECTIVE ;  /* 0x000000000000791b */ /* 0x003fe20003800000 */
.L_x_5866:
        /* <DEDUP_REMOVED lines=8> */
.L_x_5867:
[----:B------:R-:W-:Y:S01]  /*13380*/  @!PT LDS RZ, [RZ] ;  /* 0x00000000fffff984 */ /* 0x000fe20000000800 */
[----:B------:R-:W-:Y:S01]  /*13390*/  @!PT LDS RZ, [RZ] ;  /* 0x00000000fffff984 */ /* 0x000fe20000000800 */
[----:B------:R-:W-:Y:S01]  /*133a0*/  @!PT LDS RZ, [RZ] ;  /* 0x00000000fffff984 */ /* 0x000fe20000000800 */
[----:B------:R-:W-:Y:S04]  /*133b0*/  @!P1 LDGSTS.E.BYPASS.LTC128B.128 [R37+0x12400], desc[UR36][R2.64], !P3 ;  /* 0x1240000002259fae */ /* 0x000fe8000d901d64 */
[----:B------:R-:W-:Y:S04]  /*133c0*/  @!P1 LDGSTS.E.BYPASS.LTC128B.128 [R37+0x16400], desc[UR36][R2.64+0x80], !P2 ;  /* 0x1640008002259fae */ /* 0x000fe8000d101d64 */
[----:B------:R0:W-:Y:S01]  /*133d0*/  @!P1 LDGSTS.E.BYPASS.LTC128B.128 [R37+0x1a400], desc[UR36][R2.64+0x100], !P0 ;  /* 0x1a40010002259fae */ /* 0x0001e2000c101d64 */
[----:B------:R-:W-:Y:S01]  /*133e0*/  ISETP.GE.AND P1, PT, R6, R5, PT ;  /* 0x000000050600720c */ /* 0x000fe20003f26270 */
[----:B------:R-:W-:Y:S01]  /*133f0*/  IMAD.MOV.U32 R13, RZ, RZ, R0 ;  /* 0x000000ffff0d7224 */ /* 0x000fe200078e0000 */
[----:B------:R-:W-:-:S02]  /*13400*/  IADD3 R6, R17, 0x20, RZ ;  /* 0x0000002011067810 */ /* 0x000fc40007ffe0ff */
[----:B0-----:R-:W-:-:S09]  /*13410*/  MOV R2, R14 ;  /* 0x0000000e00027202 */ /* 0x001fd20000000f00 */
[----:B------:R-:W-:Y:S05]  /*13420*/  WARPSYNC.COLLECTIVE R15, `(.L_x_5868) ;  /* 0x000000000f087348 */ /* 0x000fea0003c00000 */
[----:B------:R0:W1:Y:S02]  /*13430*/  SHFL.IDX P6, R14, R13, R12, R11 ;  /* 0x0000000c0d0e7389 */ /* 0x00006400000c000b */
[----:B01----:R-:W-:Y:S01]  /*13440*/  ENDCOLLECTIVE ;  /* 0x000000000000791b */ /* 0x003fe20003800000 */
.L_x_5868:
        /* <DEDUP_REMOVED lines=8> */
.L_x_5869:
[----:B------:R-:W-:-:S05]  /*134d0*/  @!P1 IMAD.MOV.U32 R3, RZ, RZ, R7 ;  /* 0x000000ffff039224 */ /* 0x000fca00078e0007 */
        /* <DEDUP_REMOVED lines=13> */
.L_x_5870:
        /* <DEDUP_REMOVED lines=8> */
.L_x_5871:
        /* <DEDUP_REMOVED lines=14> */
.L_x_5872:
        /* <DEDUP_REMOVED lines=8> */
.L_x_5873:
[----:B------:R-:W-:-:S05]  /*13790*/  @!P1 MOV R3, R7 ;  /* 0x0000000700039202 */ /* 0x000fca0000000f00 */
[----:B------:R-:W-:Y:S01]  /*137a0*/  @!PT LDS RZ, [RZ] ;  /* 0x00000000fffff984 */ /* 0x000fe20000000800 */
[----:B------:R-:W-:Y:S01]  /*137b0*/  @!PT LDS RZ, [RZ] ;  /* 0x00000000fffff984 */ /* 0x000fe20000000800 */
[----:B------:R-:W-:Y:S01]  /*137c0*/  @!PT LDS RZ, [RZ] ;  /* 0x00000000fffff984 */ /* 0x000fe20000000800 */
[----:B------:R-:W-:Y:S04]  /*137d0*/  @!P1 LDGSTS.E.BYPASS.LTC128B.128 [R37+0x13c00], desc[UR36][R2.64], !P3 ;  /* 0x13c0000002259fae */ /* 0x000fe8000d901d64 */
[----:B------:R-:W-:Y:S01]  /*137e0*/  @!P1 LDGSTS.E.BYPASS.LTC128B.128 [R37+0x17c00], desc[UR36][R2.64+0x80], !P2 ;  /* 0x17c0008002259fae */ /* 0x000fe2000d101d64 */
[----:B------:R-:W-:-:S03]  /*137f0*/  MOV R13, R0 ;  /* 0x00000000000d7202 */ /* 0x000fc60000000f00 */
[----:B------:R0:W-:Y:S01]  /*13800*/  @!P1 LDGSTS.E.BYPASS.LTC128B.128 [R37+0x1bc00], desc[UR36][R2.64+0x100], !P0 ;  /* 0x1bc0010002259fae */ /* 0x0001e2000c101d64 */
[----:B------:R-:W-:Y:S01]  /*13810*/  ISETP.GE.AND P1, PT, R6, R5, PT ;  /* 0x000000050600720c */ /* 0x000fe20003f26270 */
[----:B------:R-:W-:Y:S02]  /*13820*/  VIADD R6, R17, 0x50 ;  /* 0x0000005011067836 */ /* 0x000fe40000000000 */
[----:B0-----:R-:W-:-:S10]  /*13830*/  IMAD.MOV.U32 R2, RZ, RZ, R14 ;  /* 0x000000ffff027224 */ /* 0x001fd400078e000e */
[----:B------:R-:W-:Y:S05]  /*13840*/  WARPSYNC.COLLECTIVE R15, `(.L_x_5874) ;  /* 0x000000000f087348 */ /* 0x000fea0003c00000 */
[----:B------:R0:W1:Y:S02]  /*13850*/  SHFL.IDX P6, R14, R13, R12, R11 ;  /* 0x0000000c0d0e7389 */ /* 0x00006400000c000b */
[----:B01----:R-:W-:Y:S01]  /*13860*/  ENDCOLLECTIVE ;  /* 0x000000000000791b */ /* 0x003fe20003800000 */
.L_x_5874:
        /* <DEDUP_REMOVED lines=8> */
.L_x_5875:
        /* <DEDUP_REMOVED lines=14> */
.L_x_5876:
        /* <DEDUP_REMOVED lines=8> */
.L_x_5877:
        /* <DEDUP_REMOVED lines=13> */
.L_x_5878:
        /* <DEDUP_REMOVED lines=8> */
.L_x_5879:
        /* <DEDUP_REMOVED lines=12> */
.L_x_5880:
[----:B------:R-:W-:Y:S05]  /*13c60*/  BRA `(.L_x_5881) ;  /* 0xffffffbc00ac7947 */ /* 0x000fea000383ffff */
.L_x_5795:
[----:B0-----:R0:W1:Y:S02]  /*13c70*/  SYNCS.PHASECHK.TRANS64.TRYWAIT P0, [R22+URZ+0x30820], R3 ;  /* 0x03082003160075a7 */ /* 0x001064000800017f */
[----:B-1----:R-:W-:Y:S05]  /*13c80*/  @!P0 NANOSLEEP.SYNCS 0x989680 ;  /* 0x009896800000895d */ /* 0x002fea0003900000 */
[----:B------:R-:W1:Y:S02]  /*13c90*/  @!P0 SYNCS.PHASECHK.TRANS64 P0, [R22+URZ+0x30820], R3 ;  /* 0x03082003160085a7 */ /* 0x000e64000800007f */
[----:B-1----:R-:W-:Y:S05]  /*13ca0*/  @!P0 BRA `(.L_x_5795) ;  /* 0xfffffffc00f08947 */ /* 0x002fea000383ffff */
[----:B------:R-:W-:Y:S05]  /*13cb0*/  BRA `(.L_x_5882) ;  /* 0xffffffc0001c7947 */ /* 0x000fea000383ffff */
.L_x_5800:
[----:B0-----:R0:W1:Y:S02]  /*13cc0*/  SYNCS.PHASECHK.TRANS64.TRYWAIT P0, [R7+URZ+0x30840], R2 ;  /* 0x03084002070075a7 */ /* 0x001064000800017f */
[----:B-1----:R-:W-:Y:S05]  /*13cd0*/  @!P0 NANOSLEEP.SYNCS 0x989680 ;  /* 0x009896800000895d */ /* 0x002fea0003900000 */
[----:B------:R-:W1:Y:S02]  /*13ce0*/  @!P0 SYNCS.PHASECHK.TRANS64 P0, [R7+URZ+0x30840], R2 ;  /* 0x03084002070085a7 */ /* 0x000e64000800007f */
[----:B-1----:R-:W-:Y:S05]  /*13cf0*/  @!P0 BRA `(.L_x_5800) ;  /* 0xfffffffc00f08947 */ /* 0x002fea000383ffff */
[----:B------:R-:W-:Y:S05]  /*13d00*/  BRA `(.L_x_5883) ;  /* 0xffffffc000fc7947 */ /* 0x000fea000383ffff */
.L_x_5801:
        /* <DEDUP_REMOVED lines=8> */
.L_x_5885:
[----:B------:R-:W-:Y:S05]  /*13d90*/  BSYNC B1 ;  /* 0x0000000000017941 */ /* 0x000fea0003800000 */
.L_x_5884:
        /* <DEDUP_REMOVED lines=11> */
.L_x_5886:
[----:B------:R-:W-:Y:S01]  /*13e50*/  IMAD R5, R5, 0x2, R22 ;  /* 0x0000000205057824 */ /* 0x000fe200078e0216 */
[----:B------:R-:W-:Y:S01]  /*13e60*/  LOP3.LUT P1, RZ, R23, 0x4, RZ, 0xc0, !PT ;  /* 0x0000000417ff7812 */ /* 0x000fe2000782c0ff */
[----:B------:R-:W-:Y:S02]  /*13e70*/  IMAD.MOV.U32 R13, RZ, RZ, R6 ;  /* 0x000000ffff0d7224 */ /* 0x000fe400078e0006 */
[----:B------:R-:W-:Y:S02]  /*13e80*/  IMAD.MOV.U32 R12, RZ, RZ, 0x1 ;  /* 0x00000001ff0c7424 */ /* 0x000fe400078e00ff */
[----:B------:R-:W-:-:S08]  /*13e90*/  IMAD.MOV.U32 R2, RZ, RZ, R14 ;  /* 0x000000ffff027224 */ /* 0x000fd000078e000e */
[----:B------:R-:W-:Y:S05]  /*13ea0*/  WARPSYNC.COLLECTIVE R15, `(.L_x_5887) ;  /* 0x000000000f087348 */ /* 0x000fea0003c00000 */
[----:B------:R0:W1:Y:S02]  /*13eb0*/  SHFL.IDX P6, R14, R13, R12, R11 ;  /* 0x0000000c0d0e7389 */ /* 0x00006400000c000b */
[----:B01----:R-:W-:Y:S01]  /*13ec0*/  ENDCOLLECTIVE ;  /* 0x000000000000791b */ /* 0x003fe20003800000 */
.L_x_5887:
[----:B------:R-:W-:-:S04]  /*13ed0*/  IADD3 R2, P0, R2, R4, RZ ;  /* 0x0000000402027210 */ /* 0x000fc80007f1e0ff */
[----:B------:R-:W-:-:S05]  /*13ee0*/  IADD3.X R3, RZ, R3, RZ, P0, !PT ;  /* 0x00000003ff037210 */ /* 0x000fca00007fe4ff */
[----:B------:R-:W-:Y:S01]  /*13ef0*/  @!PT LDS RZ, [RZ] ;  /* 0x00000000fffff984 */ /* 0x000fe20000000800 */
[----:B------:R-:W-:Y:S01]  /*13f00*/  @!PT LDS RZ, [RZ] ;  /* 0x00000000fffff984 */ /* 0x000fe20000000800 */
[----:B------:R-:W-:Y:S01]  /*13f10*/  @!PT LDS RZ, [RZ] ;  /* 0x00000000fffff984 */ /* 0x000fe20000000800 */
[----:B------:R-:W-:Y:S01]  /*13f20*/  LDGSTS.E.BYPASS.LTC128B.128 [R5+0x1e400], desc[UR36][R2.64], !P1 ;  /* 0x1e40000002057fae */ /* 0x000fe2000c901d64 */
[----:B------:R-:W-:-:S03]  /*13f30*/  MOV R13, R8 ;  /* 0x00000008000d7202 */ /* 0x000fc60000000f00 */
[----:B------:R-:W-:Y:S04]  /*13f40*/  LDGSTS.E.BYPASS.LTC128B.128 [R5+0x21400], desc[UR36][R2.64+0x80], !P5 ;  /* 0x2140008002057fae */ /* 0x000fe8000e901d64 */
[----:B------:R0:W-:Y:S02]  /*13f50*/  LDGSTS.E.BYPASS.LTC128B.128 [R5+0x24400], desc[UR36][R2.64+0x100], !P4 ;  /* 0x2440010002057fae */ /* 0x0001e4000e101d64 */
[----:B0-----:R-:W-:-:S07]  /*13f60*/  IMAD.MOV.U32 R3, RZ, RZ, R14 ;  /* 0x000000ffff037224 */ /* 0x001fce00078e000e */
[----:B------:R-:W-:Y:S05]  /*13f70*/  WARPSYNC.COLLECTIVE R15, `(.L_x_5888) ;  /* 0x000000000f087348 */ /* 0x000fea0003c00000 */
[----:B------:R0:W1:Y:S02]  /*13f80*/  SHFL.IDX P6, R14, R13, R12, R11 ;  /* 0x0000000c0d0e7389 */ /* 0x00006400000c000b */
[----:B01----:R-:W-:Y:S01]  /*13f90*/  ENDCOLLECTIVE ;  /* 0x000000000000791b */ /* 0x003fe20003800000 */
.L_x_5888:
[----:B------:R-:W-:Y:S02]  /*13fa0*/  IMAD.MOV.U32 R13, RZ, RZ, R6 ;  /* 0x000000ffff0d7224 */ /* 0x000fe400078e0006 */
[----:B------:R-:W-:Y:S02]  /*13fb0*/  IMAD.MOV.U32 R12, RZ, RZ, 0x2 ;  /* 0x00000002ff0c7424 */ /* 0x000fe400078e00ff */
[----:B------:R-:W-:-:S07]  /*13fc0*/  IMAD.MOV.U32 R2, RZ, RZ, R14 ;  /* 0x000000ffff027224 */ /* 0x000fce00078e000e */
[----:B------:R-:W-:Y:S05]  /*13fd0*/  WARPSYNC.COLLECTIVE R15, `(.L_x_5889) ;  /* 0x000000000f087348 */ /* 0x000fea0003c00000 */
[----:B------:R0:W1:Y:S02]  /*13fe0*/  SHFL.IDX P6, R14, R13, R12, R11 ;  /* 0x0000000c0d0e7389 */ /* 0x00006400000c000b */
[----:B01----:R-:W-:Y:S01]  /*13ff0*/  ENDCOLLECTIVE ;  /* 0x000000000000791b */ /* 0x003fe20003800000 */
.L_x_5889:
        /* <DEDUP_REMOVED lines=13> */
.L_x_5890:
[----:B------:R-:W-:Y:S01]  /*140d0*/  IMAD.MOV.U32 R13, RZ, RZ, R6 ;  /* 0x000000ffff0d7224 */ /* 0x000fe200078e0006 */
[----:B------:R-:W-:Y:S01]  /*140e0*/  MOV R12, 0x3 ;  /* 0x00000003000c7802 */ /* 0x000fe20000000f00 */
[----:B------:R-:W-:-:S07]  /*140f0*/  IMAD.MOV.U32 R2, RZ, RZ, R14 ;  /* 0x000000ffff027224 */ /* 0x000fce00078e000e */
[----:B------:R-:W-:Y:S05]  /*14100*/  WARPSYNC.COLLECTIVE R15, `(.L_x_5891) ;  /* 0x000000000f087348 */ /* 0x000fea0003c00000 */
[----:B------:R0:W1:Y:S02]  /*14110*/  SHFL.IDX P6, R14, R13, R12, R11 ;  /* 0x0000000c0d0e7389 */ /* 0x00006400000c000b */
[----:B01----:R-:W-:Y:S01]  /*14120*/  ENDCOLLECTIVE ;  /* 0x000000000000791b */ /* 0x003fe20003800000 */
.L_x_5891:
        /* <DEDUP_REMOVED lines=13> */
.L_x_5892:
[----:B------:R-:W-:Y:S01]  /*14200*/  MOV R13, R6 ;  /* 0x00000006000d7202 */ /* 0x000fe20000000f00 */
[----:B------:R-:W-:Y:S02]  /*14210*/  IMAD.MOV.U32 R12, RZ, RZ, 0x4 ;  /* 0x00000004ff0c7424 */ /* 0x000fe400078e00ff */
[----:B------:R-:W-:-:S07]  /*14220*/  IMAD.MOV.U32 R2, RZ, RZ, R14 ;  /* 0x000000ffff027224 */ /* 0x000fce00078e000e */
[----:B------:R-:W-:Y:S05]  /*14230*/  WARPSYNC.COLLECTIVE R15, `(.L_x_5893) ;  /* 0x000000000f087348 */ /* 0x000fea0003c00000 */
[----:B------:R0:W1:Y:S02]  /*14240*/  SHFL.IDX P6, R14, R13, R12, R11 ;  /* 0x0000000c0d0e7389 */ /* 0x00006400000c000b */
[----:B01----:R-:W-:Y:S01]  /*14250*/  ENDCOLLECTIVE ;  /* 0x000000000000791b */ /* 0x003fe20003800000 */
.L_x_5893:
        /* <DEDUP_REMOVED lines=13> */
.L_x_5894:
[----:B------:R-:W-:Y:S02]  /*14330*/  IMAD.MOV.U32 R13, RZ, RZ, R6 ;  /* 0x000000ffff0d7224 */ /* 0x000fe400078e0006 */
[----:B------:R-:W-:Y:S02]  /*14340*/  IMAD.MOV.U32 R12, RZ, RZ, 0x5 ;  /* 0x00000005ff0c7424 */ /* 0x000fe400078e00ff */
[----:B------:R-:W-:-:S07]  /*14350*/  IMAD.MOV.U32 R2, RZ, RZ, R14 ;  /* 0x000000ffff027224 */ /* 0x000fce00078e000e */
[----:B------:R-:W-:Y:S05]  /*14360*/  WARPSYNC.COLLECTIVE R15, `(.L_x_5895) ;  /* 0x000000000f087348 */ /* 0x000fea0003c00000 */
[----:B------:R0:W1:Y:S02]  /*14370*/  SHFL.IDX P6, R14, R13, R12, R11 ;  /* 0x0000000c0d0e7389 */ /* 0x00006400000c000b */
[----:B01----:R-:W-:Y:S01]  /*14380*/  ENDCOLLECTIVE ;  /* 0x000000000000791b */ /* 0x003fe20003800000 */
.L_x_5895:
[----:B------:R-:W-:-:S04]  /*14390*/  IADD3 R2, P0, R2, R4, RZ ;  /* 0x0000000402027210 */ /* 0x000fc80007f1e0ff */
[----:B------:R-:W-:-:S05]  /*143a0*/  IADD3.X R3, RZ, R35, RZ, P0, !PT ;  /* 0x00000023ff037210 */ /* 0x000fca00007fe4ff */
[----:B------:R-:W-:Y:S01]  /*143b0*/  @!PT LDS RZ, [RZ] ;  /* 0x00000000fffff984 */ /* 0x000fe20000000800 */
[----:B------:R-:W-:Y:S01]  /*143c0*/  @!PT LDS RZ, [RZ] ;  /* 0x00000000fffff984 */ /* 0x000fe20000000800 */
[----:B------:R-:W-:Y:S01]  /*143d0*/  @!PT LDS RZ, [RZ] ;  /* 0x00000000fffff984 */ /* 0x000fe20000000800 */
[----:B------:R0:W-:Y:S01]  /*143e0*/  LDGSTS.E.BYPASS.LTC128B.128 [R5+0x20400], desc[UR36][R2.64], !P1 ;  /* 0x2040000002057fae */ /* 0x0001e2000c901d64 */
[----:B------:R-:W-:Y:S01]  /*143f0*/  LOP3.LUT P1, RZ, R23, 0x200, RZ, 0xc0, !PT ;  /* 0x0000020017ff7812 */ /* 0x000fe2000782c0ff */
[----:B------:R-:W-:Y:S02]  /*14400*/  IMAD.MOV.U32 R13, RZ, RZ, R8 ;  /* 0x000000ffff0d7224 */ /* 0x000fe400078e0008 */
[----:B------:R0:W-:Y:S04]  /*14410*/  LDGSTS.E.BYPASS.LTC128B.128 [R5+0x23400], desc[UR36][R2.64+0x80], !P5 ;  /* 0x2340008002057fae */ /* 0x0001e8000e901d64 */
[----:B------:R0:W-:Y:S01]  /*14420*/  LDGSTS.E.BYPASS.LTC128B.128 [R5+0x26400], desc[UR36][R2.64+0x100], !P4 ;  /* 0x2640010002057fae */ /* 0x0001e2000e101d64 */
[----:B------:R-:W-:-:S07]  /*14430*/  IMAD.MOV.U32 R35, RZ, RZ, R14 ;  /* 0x000000ffff237224 */ /* 0x000fce00078e000e */
[----:B0-----:R-:W-:Y:S05]  /*14440*/  WARPSYNC.COLLECTIVE R15, `(.L_x_5896) ;  /* 0x000000000f087348 */ /* 0x001fea0003c00000 */
[----:B------:R1:W2:Y:S02]  /*14450*/  SHFL.IDX P6, R14, R13, R12, R11 ;  /* 0x0000000c0d0e7389 */ /* 0x0002a400000c000b */
[----:B012---:R-:W-:Y:S01]  /*14460*/  ENDCOLLECTIVE ;  /* 0x000000000000791b */ /* 0x007fe20003800000 */
.L_x_5896:
[----:B------:R-:W-:Y:S01]  /*14470*/  MOV R2, R14 ;  /* 0x0000000e00027202 */ /* 0x000fe20000000f00 */
[----:B------:R-:W-:Y:S06]  /*14480*/  BRA `(.L_x_5897) ;  /* 0xffffffc000247947 */ /* 0x000fec000383ffff */
.L_x_5806:
[----:B0-----:R0:W1:Y:S02]  /*14490*/  SYNCS.PHASECHK.TRANS64.TRYWAIT P0, [R6+URZ+0x30860], R2 ;  /* 0x03086002060075a7 */ /* 0x001064000800017f */
[----:B-1----:R-:W-:Y:S05]  /*144a0*/  @!P0 NANOSLEEP.SYNCS 0x989680 ;  /* 0x009896800000895d */ /* 0x002fea0003900000 */
[----:B------:R-:W1:Y:S02]  /*144b0*/  @!P0 SYNCS.PHASECHK.TRANS64 P0, [R6+URZ+0x30860], R2 ;  /* 0x03086002060085a7 */ /* 0x000e64000800007f */
[----:B-1----:R-:W-:Y:S05]  /*144c0*/  @!P0 BRA `(.L_x_5806) ;  /* 0xfffffffc00f08947 */ /* 0x002fea000383ffff */
[----:B------:R-:W-:Y:S05]  /*144d0*/  BRA `(.L_x_5898) ;  /* 0xffffffc0008c7947 */ /* 0x000fea000383ffff */
.L_x_5807:
        /* <DEDUP_REMOVED lines=8> */
.L_x_5900:
[----:B------:R-:W-:Y:S05]  /*14560*/  BSYNC B1 ;  /* 0x0000000000017941 */ /* 0x000fea0003800000 */
.L_x_5899:
[----:B------:R-:W-:Y:S01]  /*14570*/  IMAD.MOV.U32 R13, RZ, RZ, R24 ;  /* 0x000000ffff0d7224 */ /* 0x000fe200078e0018 */
[----:B------:R-:W-:Y:S01]  /*14580*/  MOV R3, R14 ;  /* 0x0000000e00037202 */ /* 0x000fe20000000f00 */
[----:B------:R-:W-:Y:S02]  /*14590*/  IMAD.MOV.U32 R12, RZ, RZ, RZ ;  /* 0x000000ffff0c7224 */ /* 0x000fe400078e00ff */
[----:B------:R-:W-:Y:S02]  /*145a0*/  IMAD.MOV.U32 R11, RZ, RZ, 0x181f ;  /* 0x0000181fff0b7424 */ /* 0x000fe400078e00ff */
[----:B------:R-:W-:Y:S02]  /*145b0*/  IMAD.MOV.U32 R15, RZ, RZ, -0x1 ;  /* 0xffffffffff0f7424 */ /* 0x000fe400078e00ff */
[----:B------:R-:W-:-:S07]  /*145c0*/  IMAD R5, R5, 0x2, R22 ;  /* 0x0000000205057824 */ /* 0x000fce00078e0216 */
[----:B------:R-:W-:Y:S05]  /*145d0*/  WARPSYNC.COLLECTIVE R15, `(.L_x_5901) ;  /* 0x000000000f087348 */ /* 0x000fea0003c00000 */
[----:B------:R0:W1:Y:S02]  /*145e0*/  SHFL.IDX P6, R14, R13, R12, R11 ;  /* 0x0000000c0d0e7389 */ /* 0x00006400000c000b */
[----:B01----:R-:W-:Y:S01]  /*145f0*/  ENDCOLLECTIVE ;  /* 0x000000000000791b */ /* 0x003fe20003800000 */
.L_x_5901:
[----:B------:R-:W-:Y:S02]  /*14600*/  IMAD.MOV.U32 R13, RZ, RZ, R25 ;  /* 0x000000ffff0d7224 */ /* 0x000fe400078e0019 */
[----:B------:R-:W-:Y:S01]  /*14610*/  IMAD.MOV.U32 R12, RZ, RZ, 0x1 ;  /* 0x00000001ff0c7424 */ /* 0x000fe200078e00ff */
[----:B------:R-:W-:-:S07]  /*14620*/  MOV R2, R14 ;  /* 0x0000000e00027202 */ /* 0x000fce0000000f00 */
[----:B------:R-:W-:Y:S05]  /*14630*/  WARPSYNC.COLLECTIVE R15, `(.L_x_5902) ;  /* 0x000000000f087348 */ /* 0x000fea0003c00000 */
[----:B------:R0:W1:Y:S02]  /*14640*/  SHFL.IDX P6, R14, R13, R12, R11 ;  /* 0x0000000c0d0e7389 */ /* 0x00006400000c000b */
[----:B01----:R-:W-:Y:S01]  /*14650*/  ENDCOLLECTIVE ;  /* 0x000000000000791b */ /* 0x003fe20003800000 */
.L_x_5902:
        /* <DEDUP_REMOVED lines=16> */
.L_x_5903:
[----:B------:R-:W-:Y:S01]  /*14760*/  IMAD.MOV.U32 R13, RZ, RZ, R25 ;  /* 0x000000ffff0d7224 */ /* 0x000fe200078e0019 */
[----:B------:R-:W-:Y:S01]  /*14770*/  MOV R12, 0x2 ;  /* 0x00000002000c7802 */ /* 0x000fe20000000f00 */
[----:B------:R-:W-:-:S07]  /*14780*/  IMAD.MOV.U32 R2, RZ, RZ, R14 ;  /* 0x000000ffff027224 */ /* 0x000fce00078e000e */
[----:B------:R-:W-:Y:S05]  /*14790*/  WARPSYNC.COLLECTIVE R15, `(.L_x_5904) ;  /* 0x000000000f087348 */ /* 0x000fea0003c00000 */
[----:B------:R0:W1:Y:S02]  /*147a0*/  SHFL.IDX P6, R14, R13, R12, R11 ;  /* 0x0000000c0d0e7389 */ /* 0x00006400000c000b */
[----:B01----:R-:W-:Y:S01]  /*147b0*/  ENDCOLLECTIVE ;  /* 0x000000000000791b */ /* 0x003fe20003800000 */
.L_x_5904:
        /* <DEDUP_REMOVED lines=16> */
.L_x_5905:
[----:B------:R-:W-:Y:S01]  /*148c0*/  MOV R13, R25 ;  /* 0x00000019000d7202 */ /* 0x000fe20000000f00 */
[----:B------:R-:W-:Y:S02]  /*148d0*/  IMAD.MOV.U32 R12, RZ, RZ, 0x3 ;  /* 0x00000003ff0c7424 */ /* 0x000fe400078e00ff */
[----:B------:R-:W-:-:S07]  /*148e0*/  IMAD.MOV.U32 R2, RZ, RZ, R14 ;  /* 0x000000ffff027224 */ /* 0x000fce00078e000e */
[----:B------:R-:W-:Y:S05]  /*148f0*/  WARPSYNC.COLLECTIVE R15, `(.L_x_5906) ;  /* 0x000000000f087348 */ /* 0x000fea0003c00000 */
[----:B------:R0:W1:Y:S02]  /*14900*/  SHFL.IDX P6, R14, R13, R12, R11 ;  /* 0x0000000c0d0e7389 */ /* 0x00006400000c000b */
[----:B01----:R-:W-:Y:S01]  /*14910*/  ENDCOLLECTIVE ;  /* 0x000000000000791b */ /* 0x003fe20003800000 */
.L_x_5906:
        /* <DEDUP_REMOVED lines=16> */
.L_x_5907:
[----:B------:R-:W-:Y:S02]  /*14a20*/  IMAD.MOV.U32 R13, RZ, RZ, R25 ;  /* 0x000000ffff0d7224 */ /* 0x000fe400078e0019 */
[----:B------:R-:W-:Y:S02]  /*14a30*/  IMAD.MOV.U32 R12, RZ, RZ, 0x4 ;  /* 0x00000004ff0c7424 */ /* 0x000fe400078e00ff */
[----:B------:R-:W-:-:S07]  /*14a40*/  IMAD.MOV.U32 R2, RZ, RZ, R14 ;  /* 0x000000ffff027224 */ /* 0x000fce00078e000e */
[----:B------:R-:W-:Y:S05]  /*14a50*/  WARPSYNC.COLLECTIVE R15, `(.L_x_5908) ;  /* 0x000000000f087348 */ /* 0x000fea0003c00000 */
[----:B------:R0:W1:Y:S02]  /*14a60*/  SHFL.IDX P6, R14, R13, R12, R11 ;  /* 0x0000000c0d0e7389 */ /* 0x00006400000c000b */
[----:B01----:R-:W-:Y:S01]  /*14a70*/  ENDCOLLECTIVE ;  /* 0x000000000000791b */ /* 0x003fe20003800000 */
.L_x_5908:
        /* <DEDUP_REMOVED lines=16> */
.L_x_5909:
[----:B------:R-:W-:Y:S02]  /*14b80*/  IMAD.MOV.U32 R13, RZ, RZ, R25 ;  /* 0x000000ffff0d7224 */ /* 0x000fe400078e0019 */
[----:B------:R-:W-:Y:S01]  /*14b90*/  IMAD.MOV.U32 R12, RZ, RZ, 0x5 ;  /* 0x00000005ff0c7424 */ /* 0x000fe200078e00ff */
[----:B------:R-:W-:-:S07]  /*14ba0*/  MOV R2, R14 ;  /* 0x0000000e00027202 */ /* 0x000fce0000000f00 */
[----:B------:R-:W-:Y:S05]  /*14bb0*/  WARPSYNC.COLLECTIVE R15, `(.L_x_5910) ;  /* 0x000000000f087348 */ /* 0x000fea0003c00000 */
[----:B------:R0:W1:Y:S02]  /*14bc0*/  SHFL.IDX P6, R14, R13, R12, R11 ;  /* 0x0000000c0d0e7389 */ /* 0x00006400000c000b */
[----:B01----:R-:W-:Y:S01]  /*14bd0*/  ENDCOLLECTIVE ;  /* 0x000000000000791b */ /* 0x003fe20003800000 */
.L_x_5910:
        /* <DEDUP_REMOVED lines=13> */
.L_x_5911:
[----:B------:R-:W-:Y:S01]  /*14cb0*/  @!PT LDS RZ, [RZ] ;  /* 0x00000000fffff984 */ /* 0x000fe20000000800 */
[----:B------:R-:W-:Y:S01]  /*14cc0*/  @!PT LDS RZ, [RZ] ;  /* 0x00000000fffff984 */ /* 0x000fe20000000800 */
[----:B------:R-:W-:Y:S01]  /*14cd0*/  @!PT LDS RZ, [RZ] ;  /* 0x00000000fffff984 */ /* 0x000fe20000000800 */
[----:B------:R1:W-:Y:S01]  /*14ce0*/  LDGSTS.E.BYPASS.LTC128B.128 [R5+0x5400], desc[UR36][R2.64+0x80], !P0 ;  /* 0x0540008002057fae */ /* 0x0003e2000c101d64 */
[----:B------:R-:W-:-:S13]  /*14cf0*/  ISETP.LT.OR P0, PT, R7, 0x41, P1 ;  /* 0x000000410700780c */ /* 0x000fda0000f01670 */
[----:B------:R1:W-:Y:S01]  /*14d00*/  LDGSTS.E.BYPASS.LTC128B.128 [R5+0x8400], desc[UR36][R2.64+0x100], !P0 ;  /* 0x0840010002057fae */ /* 0x0003e2000c101d64 */
[----:B------:R-:W-:Y:S05]  /*14d10*/  BRA `(.L_x_5912) ;  /* 0xffffffbc00707947 */ /* 0x000fea000383ffff */
.L_x_5815:
[----:B0-----:R0:W1:Y:S02]  /*14d20*/  SYNCS.PHASECHK.TRANS64.TRYWAIT P0, [R0+URZ+0x30860], R3 ;  /* 0x03086003000075a7 */ /* 0x001064000800017f */
[----:B-1----:R-:W-:Y:S05]  /*14d30*/  @!P0 NANOSLEEP.SYNCS 0x989680 ;  /* 0x009896800000895d */ /* 0x002fea0003900000 */
[----:B------:R-:W1:Y:S02]  /*14d40*/  @!P0 SYNCS.PHASECHK.TRANS64 P0, [R0+URZ+0x30860], R3 ;  /* 0x03086003000085a7 */ /* 0x000e64000800007f */
[----:B-1----:R-:W-:Y:S05]  /*14d50*/  @!P0 BRA `(.L_x_5815) ;  /* 0xfffffffc00f08947 */ /* 0x002fea000383ffff */
[----:B------:R-:W-:Y:S05]  /*14d60*/  BRA `(.L_x_5913) ;  /* 0xffffffc000907947 */ /* 0x000fea000383ffff */
.L_x_5816:
[----:B------:R-:W-:Y:S01]  /*14d70*/  BSSY B0, `(.L_x_5914) ;  /* 0x0000008000007945 */ /* 0x000fe20003800000 */
[----:B------:R-:W-:Y:S02]  /*14d80*/  IMAD.MOV.U32 R13, RZ, RZ, R25 ;  /* 0x000000ffff0d7224 */ /* 0x000fe400078e0019 */
[----:B------:R-:W-:Y:S02]  /*14d90*/  IMAD.MOV.U32 R12, RZ, RZ, RZ ;  /* 0x000000ffff0c7224 */ /* 0x000fe400078e00ff */
[----:B------:R-:W-:Y:S02]  /*14da0*/  IMAD.MOV.U32 R11, RZ, RZ, 0x181f ;  /* 0x0000181fff0b7424 */ /* 0x000fe400078e00ff */
[----:B------:R-:W-:-:S07]  /*14db0*/  IMAD.MOV.U32 R15, RZ, RZ, -0x1 ;  /* 0xffffffffff0f7424 */ /* 0x000fce00078e00ff */
[----:B0-2---:R-:W-:Y:S05]  /*14dc0*/  WARPSYNC.COLLECTIVE R15, `(.L_x_5915) ;  /* 0x000000000f087348 */ /* 0x005fea0003c00000 */
[----:B--2---:R1:W2:Y:S02]  /*14dd0*/  SHFL.IDX P6, R14, R13, R12, R11 ;  /* 0x0000000c0d0e7389 */ /* 0x0042a400000c000b */
[----:B012---:R-:W-:Y:S01]  /*14de0*/  ENDCOLLECTIVE ;  /* 0x000000000000791b */ /* 0x007fe20003800000 */
.L_x_5915:
[----:B------:R-:W-:Y:S05]  /*14df0*/  BSYNC B0 ;  /* 0x0000000000007941 */ /* 0x000fea0003800000 */
.L_x_5914:
[----:B------:R-:W-:Y:S01]  /*14e00*/  IMAD.MOV.U32 R13, RZ, RZ, R24 ;  /* 0x000000ffff0d7224 */ /* 0x000fe200078e0018 */
[----:B------:R-:W-:Y:S01]  /*14e10*/  MOV R3, R14 ;  /* 0x0000000e00037202 */ /* 0x000fe20000000f00 */
[----:B------:R-:W-:Y:S01]  /*14e20*/  IMAD.MOV.U32 R12, RZ, RZ, RZ ;  /* 0x000000ffff0c7224 */ /* 0x000fe200078e00ff */
[----:B------:R-:W-:Y:S01]  /*14e30*/  SHF.L.U32 R5, R32, 0x1, RZ ;  /* 0x0000000120057819 */ /* 0x000fe200000006ff */
[----:B------:R-:W-:Y:S02]  /*14e40*/  IMAD.MOV.U32 R11, RZ, RZ, 0x181f ;  /* 0x0000181fff0b7424 */ /* 0x000fe400078e00ff */
[----:B------:R-:W-:Y:S02]  /*14e50*/  IMAD.MOV.U32 R15, RZ, RZ, -0x1 ;  /* 0xffffffffff0f7424 */ /* 0x000fe400078e00ff */
[----:B------:R-:W-:-:S07]  /*14e60*/  IMAD R4, R7, 0x2, R22 ;  /* 0x0000000207047824 */ /* 0x000fce00078e0216 */
[----:B------:R-:W-:Y:S05]  /*14e70*/  WARPSYNC.COLLECTIVE R15, `(.L_x_5916) ;  /* 0x000000000f087348 */ /* 0x000fea0003c00000 */
[----:B------:R0:W1:Y:S02]  /*14e80*/  SHFL.IDX P6, R14, R13, R12, R11 ;  /* 0x0000000c0d0e7389 */ /* 0x00006400000c000b */
[----:B01----:R-:W-:Y:S01]  /*14e90*/  ENDCOLLECTIVE ;  /* 0x000000000000791b */ /* 0x003fe20003800000 */
.L_x_5916:
[----:B------:R-:W-:Y:S02]  /*14ea0*/  ULDC UR4, c[0x0][0x2f4] ;  /* 0x0000bd0000047ab9 */ /* 0x000fe40000000800 */
        /* <DEDUP_REMOVED lines=12> */
.L_x_5917:
        /* <DEDUP_REMOVED lines=13> */
.L_x_5918:
[----:B------:R-:W-:Y:S02]  /*15040*/  IMAD.MOV.U32 R13, RZ, RZ, R25 ;  /* 0x000000ffff0d7224 */ /* 0x000fe400078e0019 */
[----:B------:R-:W-:Y:S01]  /*15050*/  IMAD.MOV.U32 R12, RZ, RZ, 0x2 ;  /* 0x00000002ff0c7424 */ /* 0x000fe200078e00ff */
[----:B------:R-:W-:-:S13]  /*15060*/  IADD3 R2, P4, R14, R5, RZ ;  /* 0x000000050e027210 */ /* 0x000fda0007f9e0ff */
[----:B------:R-:W-:Y:S05]  /*15070*/  WARPSYNC.COLLECTIVE R15, `(.L_x_5919) ;  /* 0x000000000f087348 */ /* 0x000fea0003c00000 */
[----:B------:R0:W1:Y:S02]  /*15080*/  SHFL.IDX P6, R14, R13, R12, R11 ;  /* 0x0000000c0d0e7389 */ /* 0x00006400000c000b */
[----:B01----:R-:W-:Y:S01]  /*15090*/  ENDCOLLECTIVE ;  /* 0x000000000000791b */ /* 0x003fe20003800000 */
.L_x_5919:
        /* <DEDUP_REMOVED lines=15> */
.L_x_5920:
[----:B------:R-:W-:Y:S02]  /*15190*/  IMAD.MOV.U32 R13, RZ, RZ, R25 ;  /* 0x000000ffff0d7224 */ /* 0x000fe400078e0019 */
[----:B------:R-:W-:Y:S01]  /*151a0*/  IMAD.MOV.U32 R12, RZ, RZ, 0x3 ;  /* 0x00000003ff0c7424 */ /* 0x000fe200078e00ff */
[----:B------:R-:W-:-:S13]  /*151b0*/  IADD3 R2, P4, R14, R5, RZ ;  /* 0x000000050e027210 */ /* 0x000fda0007f9e0ff */
[----:B------:R-:W-:Y:S05]  /*151c0*/  WARPSYNC.COLLECTIVE R15, `(.L_x_5921) ;  /* 0x000000000f087348 */ /* 0x000fea0003c00000 */
[----:B------:R0:W1:Y:S02]  /*151d0*/  SHFL.IDX P6, R14, R13, R12, R11 ;  /* 0x0000000c0d0e7389 */ /* 0x00006400000c000b */
[----:B01----:R-:W-:Y:S01]  /*151e0*/  ENDCOLLECTIVE ;  /* 0x000000000000791b */ /* 0x003fe20003800000 */
.L_x_5921:
        /* <DEDUP_REMOVED lines=15> */
.L_x_5922:
[----:B------:R-:W-:Y:S02]  /*152e0*/  IMAD.MOV.U32 R13, RZ, RZ, R25 ;  /* 0x000000ffff0d7224 */ /* 0x000fe400078e0019 */
[----:B------:R-:W-:Y:S01]  /*152f0*/  IMAD.MOV.U32 R12, RZ, RZ, 0x4 ;  /* 0x00000004ff0c7424 */ /* 0x000fe200078e00ff */
[----:B------:R-:W-:-:S13]  /*15300*/  IADD3 R2, P4, R14, R5, RZ ;  /* 0x000000050e027210 */ /* 0x000fda0007f9e0ff */
[----:B------:R-:W-:Y:S05]  /*15310*/  WARPSYNC.COLLECTIVE R15, `(.L_x_5923) ;  /* 0x000000000f087348 */ /* 0x000fea0003c00000 */
[----:B------:R0:W1:Y:S02]  /*15320*/  SHFL.IDX P6, R14, R13, R12, R11 ;  /* 0x0000000c0d0e7389 */ /* 0x00006400000c000b */
[----:B01----:R-:W-:Y:S01]  /*15330*/  ENDCOLLECTIVE ;  /* 0x000000000000791b */ /* 0x003fe20003800000 */
.L_x_5923:
        /* <DEDUP_REMOVED lines=15> */
.L_x_5924:
[----:B------:R-:W-:Y:S02]  /*15430*/  IMAD.MOV.U32 R13, RZ, RZ, R25 ;  /* 0x000000ffff0d7224 */ /* 0x000fe400078e0019 */
[----:B------:R-:W-:Y:S01]  /*15440*/  IMAD.MOV.U32 R12, RZ, RZ, 0x5 ;  /* 0x00000005ff0c7424 */ /* 0x000fe200078e00ff */
[----:B------:R-:W-:-:S13]  /*15450*/  IADD3 R2, P4, R14, R5, RZ ;  /* 0x000000050e027210 */ /* 0x000fda0007f9e0ff */
[----:B------:R-:W-:Y:S05]  /*15460*/  WARPSYNC.COLLECTIVE R15, `(.L_x_5925) ;  /* 0x000000000f087348 */ /* 0x000fea0003c00000 */
[----:B------:R0:W1:Y:S02]  /*15470*/  SHFL.IDX P6, R14, R13, R12, R11 ;  /* 0x0000000c0d0e7389 */ /* 0x00006400000c000b */
[----:B01----:R-:W-:Y:S01]  /*15480*/  ENDCOLLECTIVE ;  /* 0x000000000000791b */ /* 0x003fe20003800000 */
.L_x_5925:
        /* <DEDUP_REMOVED lines=14> */
.L_x_5926:
[----:B------:R-:W-:Y:S05]  /*15570*/  BRA `(.L_x_5927) ;  /* 0xffffffbc00947947 */ /* 0x000fea000383ffff */
.L_x_5821:
        /* <DEDUP_REMOVED lines=8> */
.L_x_5929:
[----:B------:R-:W-:Y:S05]  /*15600*/  BSYNC B0 ;  /* 0x0000000000007941 */ /* 0x000fea0003800000 */
.L_x_5928:
        /* <DEDUP_REMOVED lines=9> */
.L_x_5930:
        /* <DEDUP_REMOVED lines=18> */
.L_x_5931:
[----:B------:R-:W-:Y:S01]  /*157c0*/  IMAD.MOV.U32 R12, RZ, RZ, 0x2 ;  /* 0x00000002ff0c7424 */ /* 0x000fe200078e00ff */
[----:B------:R-:W-:-:S05]  /*157d0*/  SEL R6, R14, RZ, P1 ;  /* 0x000000ff0e067207 */ /* 0x000fca0000800000 */
[----:B------:R-:W-:-:S04]  /*157e0*/  IMAD.IADD R6, R5, 0x1, R6 ;  /* 0x0000000105067824 */ /* 0x000fc800078e0206 */
[----:B------:R-:W-:-:S07]  /*157f0*/  IMAD.MOV.U32 R13, RZ, RZ, R6 ;  /* 0x000000ffff0d7224 */ /* 0x000fce00078e0006 */
[----:B------:R-:W-:Y:S05]  /*15800*/  WARPSYNC.COLLECTIVE R15, `(.L_x_5932) ;  /* 0x000000000f087348 */ /* 0x000fea0003c00000 */
[----:B------:R0:W1:Y:S02]  /*15810*/  SHFL.UP P6, R14, R13, R12, R11 ;  /* 0x0400000c0d0e7389 */ /* 0x00006400000c000b */
[----:B01----:R-:W-:Y:S01]  /*15820*/  ENDCOLLECTIVE ;  /* 0x000000000000791b */ /* 0x003fe20003800000 */
.L_x_5932:
[----:B------:R-:W-:Y:S01]  /*15830*/  IMAD.MOV.U32 R12, RZ, RZ, 0x4 ;  /* 0x00000004ff0c7424 */ /* 0x000fe200078e00ff */
[----:B------:R-:W-:-:S04]  /*15840*/  SEL R7, R14, RZ, P2 ;  /* 0x000000ff0e077207 */ /* 0x000fc80001000000 */
[----:B------:R-:W-:-:S05]  /*15850*/  IADD3 R7, R6, R7, RZ ;  /* 0x0000000706077210 */ /* 0x000fca0007ffe0ff */
[----:B------:R-:W-:-:S07]  /*15860*/  IMAD.MOV.U32 R13, RZ, RZ, R7 ;  /* 0x000000ffff0d7224 */ /* 0x000fce00078e0007 */
[----:B------:R-:W-:Y:S05]  /*15870*/  WARPSYNC.COLLECTIVE R15, `(.L_x_5933) ;  /* 0x000000000f087348 */ /* 0x000fea0003c00000 */
[----:B------:R0:W1:Y:S02]  /*15880*/  SHFL.UP P6, R14, R13, R12, R11 ;  /* 0x0400000c0d0e7389 */ /* 0x00006400000c000b */
[----:B01----:R-:W-:Y:S01]  /*15890*/  ENDCOLLECTIVE ;  /* 0x000000000000791b */ /* 0x003fe20003800000 */
.L_x_5933:
[----:B------:R-:W-:Y:S02]  /*158a0*/  MOV R12, 0x8 ;  /* 0x00000008000c7802 */ /* 0x000fe40000000f00 */
[----:B------:R-:W-:-:S05]  /*158b0*/  SEL R2, R14, RZ, P3 ;  /* 0x000000ff0e027207 */ /* 0x000fca0001800000 */
[----:B------:R-:W-:-:S04]  /*158c0*/  IMAD.IADD R2, R7, 0x1, R2 ;  /* 0x0000000107027824 */ /* 0x000fc800078e0202 */
[----:B------:R-:W-:-:S07]  /*158d0*/  IMAD.MOV.U32 R13, RZ, RZ, R2 ;  /* 0x000000ffff0d7224 */ /* 0x000fce00078e0002 */
[----:B------:R-:W-:Y:S05]  /*158e0*/  WARPSYNC.COLLECTIVE R15, `(.L_x_5934) ;  /* 0x000000000f087348 */ /* 0x000fea0003c00000 */
[----:B------:R0:W1:Y:S02]  /*158f0*/  SHFL.UP P6, R14, R13, R12, R11 ;  /* 0x0400000c0d0e7389 */ /* 0x00006400000c000b */
[----:B01----:R-:W-:Y:S01]  /*15900*/  ENDCOLLECTIVE ;  /* 0x000000000000791b */ /* 0x003fe20003800000 */
.L_x_5934:
[----:B------:R-:W-:Y:S01]  /*15910*/  IMAD.MOV.U32 R12, RZ, RZ, 0x10 ;  /* 0x00000010ff0c7424 */ /* 0x000fe200078e00ff */
[----:B------:R-:W-:-:S05]  /*15920*/  SEL R3, R14, RZ, P4 ;  /* 0x000000ff0e037207 */ /* 0x000fca0002000000 */
[----:B------:R-:W-:-:S04]  /*15930*/  IMAD.IADD R3, R2, 0x1, R3 ;  /* 0x0000000102037824 */ /* 0x000fc800078e0203 */
[----:B------:R-:W-:-:S07]  /*15940*/  IMAD.MOV.U32 R13, RZ, RZ, R3 ;  /* 0x000000ffff0d7224 */ /* 0x000fce00078e0003 */
[----:B------:R-:W-:Y:S05]  /*15950*/  WARPSYNC.COLLECTIVE R15, `(.L_x_5935) ;  /* 0x000000000f087348 */ /* 0x000fea0003c00000 */
[----:B------:R0:W1:Y:S02]  /*15960*/  SHFL.UP P6, R14, R13, R12, R11 ;  /* 0x0400000c0d0e7389 */ /* 0x00006400000c000b */
[----:B01----:R-:W-:Y:S01]  /*15970*/  ENDCOLLECTIVE ;  /* 0x000000000000791b */ /* 0x003fe20003800000 */
.L_x_5935:
        /* <DEDUP_REMOVED lines=8> */
.L_x_5936:
[----:B------:R-:W-:Y:S05]  /*15a00*/  BRA `(.L_x_5937) ;  /* 0xffffffbc00a47947 */ /* 0x000fea000383ffff */
.L_x_5826:
        /* <DEDUP_REMOVED lines=8> */
.L_x_5939:
[----:B------:R-:W-:Y:S05]  /*15a90*/  BSYNC B0 ;  /* 0x0000000000007941 */ /* 0x000fea0003800000 */
.L_x_5938:
        /* <DEDUP_REMOVED lines=8> */
.L_x_5940:
[----:B------:R-:W-:Y:S01]  /*15b20*/  IMAD.MOV.U32 R12, RZ, RZ, 0x4 ;  /* 0x00000004ff0c7424 */ /* 0x000fe200078e00ff */
[----:B------:R-:W-:-:S05]  /*15b30*/  SEL R2, R14, RZ, P2 ;  /* 0x000000ff0e027207 */ /* 0x000fca0001000000 */
[----:B------:R-:W-:-:S04]  /*15b40*/  IMAD.IADD R2, R13, 0x1, R2 ;  /* 0x000000010d027824 */ /* 0x000fc800078e0202 */
[----:B------:R-:W-:-:S07]  /*15b50*/  IMAD.MOV.U32 R13, RZ, RZ, R2 ;  /* 0x000000ffff0d7224 */ /* 0x000fce00078e0002 */
[----:B------:R-:W-:Y:S05]  /*15b60*/  WARPSYNC.COLLECTIVE R15, `(.L_x_5941) ;  /* 0x000000000f087348 */ /* 0x000fea0003c00000 */
[----:B------:R0:W1:Y:S02]  /*15b70*/  SHFL.UP P6, R14, R13, R12, R11 ;  /* 0x0400000c0d0e7389 */ /* 0x00006400000c000b */
[----:B01----:R-:W-:Y:S01]  /*15b80*/  ENDCOLLECTIVE ;  /* 0x000000000000791b */ /* 0x003fe20003800000 */
.L_x_5941:
[----:B------:R-:W-:Y:S01]  /*15b90*/  IMAD.MOV.U32 R12, RZ, RZ, 0x8 ;  /* 0x00000008ff0c7424 */ /* 0x000fe200078e00ff */
[----:B------:R-:W-:-:S05]  /*15ba0*/  SEL R3, R14, RZ, P3 ;  /* 0x000000ff0e037207 */ /* 0x000fca0001800000 */
[----:B------:R-:W-:-:S05]  /*15bb0*/  IMAD.IADD R3, R2, 0x1, R3 ;  /* 0x0000000102037824 */ /* 0x000fca00078e0203 */
[----:B------:R-:W-:-:S07]  /*15bc0*/  MOV R13, R3 ;  /* 0x00000003000d7202 */ /* 0x000fce0000000f00 */
[----:B------:R-:W-:Y:S05]  /*15bd0*/  WARPSYNC.COLLECTIVE R15, `(.L_x_5942) ;  /* 0x000000000f087348 */ /* 0x000fea0003c00000 */
[----:B------:R0:W1:Y:S02]  /*15be0*/  SHFL.UP P6, R14, R13, R12, R11 ;  /* 0x0400000c0d0e7389 */ /* 0x00006400000c000b */
[----:B01----:R-:W-:Y:S01]  /*15bf0*/  ENDCOLLECTIVE ;  /* 0x000000000000791b */ /* 0x003fe20003800000 */
.L_x_5942:
[----:B------:R-:W-:Y:S01]  /*15c00*/  IMAD.MOV.U32 R12, RZ, RZ, 0x10 ;  /* 0x00000010ff0c7424 */ /* 0x000fe200078e00ff */
[----:B------:R-:W-:-:S05]  /*15c10*/  SEL R4, R14, RZ, P4 ;  /* 0x000000ff0e047207 */ /* 0x000fca0002000000 */
[----:B------:R-:W-:-:S04]  /*15c20*/  IMAD.IADD R4, R3, 0x1, R4 ;  /* 0x0000000103047824 */ /* 0x000fc800078e0204 */
[----:B------:R-:W-:-:S07]  /*15c30*/  IMAD.MOV.U32 R13, RZ, RZ, R4 ;  /* 0x000000ffff0d7224 */ /* 0x000fce00078e0004 */
[----:B------:R-:W-:Y:S05]  /*15c40*/  WARPSYNC.COLLECTIVE R15, `(.L_x_5943) ;  /* 0x000000000f087348 */ /* 0x000fea0003c00000 */
[----:B------:R0:W1:Y:S02]  /*15c50*/  SHFL.UP P6, R14, R13, R12, R11 ;  /* 0x0400000c0d0e7389 */ /* 0x00006400000c000b */
[----:B01----:R-:W-:Y:S01]  /*15c60*/  ENDCOLLECTIVE ;  /* 0x000000000000791b */ /* 0x003fe20003800000 */
.L_x_5943:
        /* <DEDUP_REMOVED lines=8> */
.L_x_5944:
[----:B------:R-:W-:Y:S05]  /*15cf0*/  BRA `(.L_x_5945) ;  /* 0xffffffbc00847947 */ /* 0x000fea000383ffff */
.L_x_5828:
[----:B------:R-:W-:Y:S01]  /*15d00*/  BSSY B0, `(.L_x_5946) ;  /* 0x0000006000007945 */ /* 0x000fe20003800000 */
[----:B------:R-:W-:Y:S01]  /*15d10*/  PLOP3.LUT P6, PT, P6, PT, PT, 0x8, 0x0 ;  /* 0x000000000000781c */ /* 0x000fe200037ce170 */
[----:B------:R-:W-:-:S12]  /*15d20*/  IMAD.MOV.U32 R15, RZ, RZ, -0x1 ;  /* 0xffffffffff0f7424 */ /* 0x000fd800078e00ff */
[----:B0-----:R-:W-:Y:S05]  /*15d30*/  WARPSYNC.COLLECTIVE R15, `(.L_x_5947) ;  /* 0x000000000f087348 */ /* 0x001fea0003c00000 */
[----:B------:R-:W-:Y:S01]  /*15d40*/  VOTE.ANY R14, PT, P6 ;  /* 0x00000000000e7806 */ /* 0x000fe200030e0100 */
[----:B0-----:R-:W-:Y:S06]  /*15d50*/  ENDCOLLECTIVE ;  /* 0x000000000000791b */ /* 0x001fec0003800000 */
.L_x_5947:
[----:B------:R-:W-:Y:S05]  /*15d60*/  BSYNC B0 ;  /* 0x0000000000007941 */ /* 0x000fea0003800000 */
.L_x_5946:
        /* <DEDUP_REMOVED lines=9> */
.L_x_5948:
[----:B------:R-:W-:Y:S01]  /*15e00*/  MOV R5, R14 ;  /* 0x0000000e00057202 */ /* 0x000fe20000000f00 */
[----:B------:R-:W-:Y:S06]  /*15e10*/  BRA `(.L_x_5949) ;  /* 0xffffffbc00747947 */ /* 0x000fec000383ffff */
.L_x_5830:
[----:B------:R-:W-:Y:S01]  /*15e20*/  BSSY B0, `(.L_x_5950) ;  /* 0x0000007000007945 */ /* 0x000fe20003800000 */
[----:B------:R-:W-:Y:S02]  /*15e30*/  IMAD.MOV.U32 R13, RZ, RZ, R6 ;  /* 0x000000ffff0d7224 */ /* 0x000fe400078e0006 */
[----:B------:R-:W-:Y:S02]  /*15e40*/  IMAD.MOV.U32 R11, RZ, RZ, 0x1f ;  /* 0x0000001fff0b7424 */ /* 0x000fe400078e00ff */
[----:B------:R-:W-:-:S07]  /*15e50*/  IMAD.MOV.U32 R15, RZ, RZ, -0x1 ;  /* 0xffffffffff0f7424 */ /* 0x000fce00078e00ff */
[----:B012---:R-:W-:Y:S05]  /*15e60*/  WARPSYNC.COLLECTIVE R15, `(.L_x_5951) ;  /* 0x000000000f087348 */ /* 0x007fea0003c00000 */
[----:B------:R3:W4:Y:S02]  /*15e70*/  SHFL.IDX P6, R14, R13, R12, R11 ;  /* 0x0000000c0d0e7389 */ /* 0x00072400000c000b */
[----:B01234-:R-:W-:Y:S01]  /*15e80*/  ENDCOLLECTIVE ;  /* 0x000000000000791b */ /* 0x01ffe20003800000 */
.L_x_5951:
[----:B------:R-:W-:Y:S05]  /*15e90*/  BSYNC B0 ;  /* 0x0000000000007941 */ /* 0x000fea0003800000 */
.L_x_5950:
[----:B------:R-:W-:Y:S05]  /*15ea0*/  BRA `(.L_x_5829) ;  /* 0xffffffbc006c7947 */ /* 0x000fea000383ffff */
.L_x_5834:
[----:B-1----:R1:W3:Y:S02]  /*15eb0*/  SYNCS.PHASECHK.TRANS64.TRYWAIT P0, [R4+URZ+0x30820], R0 ;  /* 0x03082000040075a7 */ /* 0x0022e4000800017f */
[----:B---3--:R-:W-:Y:S05]  /*15ec0*/  @!P0 NANOSLEEP.SYNCS 0x989680 ;  /* 0x009896800000895d */ /* 0x008fea0003900000 */
[----:B------:R-:W3:Y:S02]  /*15ed0*/  @!P0 SYNCS.PHASECHK.TRANS64 P0, [R4+URZ+0x30820], R0 ;  /* 0x03082000040085a7 */ /* 0x000ee4000800007f */
[----:B---3--:R-:W-:Y:S05]  /*15ee0*/  @!P0 BRA `(.L_x_5834) ;  /* 0xfffffffc00f08947 */ /* 0x008fea000383ffff */
[----:B------:R-:W-:Y:S05]  /*15ef0*/  BRA `(.L_x_5952) ;  /* 0xffffffc000e47947 */ /* 0x000fea000383ffff */
.L_x_5835:
        /* <DEDUP_REMOVED lines=11> */
.L_x_5954:
[----:B------:R-:W-:Y:S05]  /*15fb0*/  BSYNC B0 ;  /* 0x0000000000007941 */ /* 0x000fea0003800000 */
.L_x_5953:
[----:B------:R-:W-:Y:S05]  /*15fc0*/  BRA `(.L_x_5955) ;  /* 0xffffffc000cc7947 */ /* 0x000fea000383ffff */
.L_x_5838:
[----:B------:R-:W-:Y:S01]  /*15fd0*/  BSSY B1, `(.L_x_5956) ;  /* 0x0000006000017945 */ /* 0x000fe20003800000 */
[----:B------:R-:W-:-:S07]  /*15fe0*/  IMAD.MOV.U32 R15, RZ, RZ, -0x1 ;  /* 0xffffffffff0f7424 */ /* 0x000fce00078e00ff */
[----:B012---:R-:W-:Y:S05]  /*15ff0*/  WARPSYNC.COLLECTIVE R15, `(.L_x_5957) ;  /* 0x000000000f0c7348 */ /* 0x007fea0003c00000 */
[----:B------:R-:W-:Y:S02]  /*16000*/  ELECT P6, UR62, PT ;  /* 0x00000000003e782f */ /* 0x000fe400038c0000 */
[----:B------:R-:W-:Y:S01]  /*16010*/  MOV R14, UR62 ;  /* 0x0000003e000e7c02 */ /* 0x000fe20008000f00 */
[----:B012---:R-:W-:Y:S10]  /*16020*/  ENDCOLLECTIVE ;  /* 0x000000000000791b */ /* 0x007ff40003800000 */
.L_x_5957:
[----:B------:R-:W-:Y:S05]  /*16030*/  BSYNC B1 ;  /* 0x0000000000017941 */ /* 0x000fea0003800000 */
.L_x_5956:
[----:B------:R-:W-:Y:S05]  /*16040*/  BRA `(.L_x_5958) ;  /* 0xffffffc000c47947 */ /* 0x000fea000383ffff */
.L_x_5840:
[----:B-1----:R1:W3:Y:S02]  /*16050*/  SYNCS.PHASECHK.TRANS64.TRYWAIT P1, [R5+URZ+0x30840], R0 ;  /* 0x03084000050075a7 */ /* 0x0022e4000802017f */
[----:B---3--:R-:W-:Y:S05]  /*16060*/  @!P1 NANOSLEEP.SYNCS 0x989680 ;  /* 0x009896800000995d */ /* 0x008fea0003900000 */
[----:B------:R-:W3:Y:S02]  /*16070*/  @!P1 SYNCS.PHASECHK.TRANS64 P1, [R5+URZ+0x30840], R0 ;  /* 0x03084000050095a7 */ /* 0x000ee4000802007f */
[----:B---3--:R-:W-:Y:S05]  /*16080*/  @!P1 BRA `(.L_x_5840) ;  /* 0xfffffffc00f09947 */ /* 0x008fea000383ffff */
[----:B------:R-:W-:Y:S05]  /*16090*/  BRA `(.L_x_5959) ;  /* 0xffffffc000ec7947 */ /* 0x000fea000383ffff */
.L_x_5842:
[----:B---3--:R3:W4:Y:S02]  /*160a0*/  SYNCS.PHASECHK.TRANS64.TRYWAIT P1, [R27+URZ+0x30840], R2 ;  /* 0x030840021b0075a7 */ /* 0x008724000802017f */
[----:B----4-:R-:W-:Y:S05]  /*160b0*/  @!P1 NANOSLEEP.SYNCS 0x989680 ;  /* 0x009896800000995d */ /* 0x010fea0003900000 */
[----:B------:R-:W4:Y:S02]  /*160c0*/  @!P1 SYNCS.PHASECHK.TRANS64 P1, [R27+URZ+0x30840], R2 ;  /* 0x030840021b0095a7 */ /* 0x000f24000802007f */
[----:B----4-:R-:W-:Y:S05]  /*160d0*/  @!P1 BRA `(.L_x_5842) ;  /* 0xfffffffc00f09947 */ /* 0x010fea000383ffff */
[----:B------:R-:W-:Y:S05]  /*160e0*/  BRA `(.L_x_5960) ;  /* 0xffffffc000f87947 */ /* 0x000fea000383ffff */
.L_x_5844:
[----:B----4-:R4:W0:Y:S02]  /*160f0*/  SYNCS.PHASECHK.TRANS64.TRYWAIT P1, [R5+URZ+0x30860], R0 ;  /* 0x03086000050075a7 */ /* 0x010824000802017f */
[----:B0-----:R-:W-:Y:S05]  /*16100*/  @!P1 NANOSLEEP.SYNCS 0x989680 ;  /* 0x009896800000995d */ /* 0x001fea0003900000 */
[----:B------:R-:W0:Y:S02]  /*16110*/  @!P1 SYNCS.PHASECHK.TRANS64 P1, [R5+URZ+0x30860], R0 ;  /* 0x03086000050095a7 */ /* 0x000e24000802007f */
[----:B0-----:R-:W-:Y:S05]  /*16120*/  @!P1 BRA `(.L_x_5844) ;  /* 0xfffffffc00f09947 */ /* 0x001fea000383ffff */
[----:B------:R-:W-:Y:S05]  /*16130*/  BRA `(.L_x_5961) ;  /* 0xffffffc000f47947 */ /* 0x000fea000383ffff */
.L_x_5962:
        /* <DEDUP_REMOVED lines=12> */
.L_x_15842:


//--------------------- .text._ZN7cutlass13device_kernelIN5flash11enable_sm90INS1_16FlashAttnFwdSm90INS1_25CollectiveMainloopFwdSm90ILi2EN4cute5tupleIJNS5_1CILi1EEES8_S8_EEENS6_IJNS7_ILi128EEENS7_ILi96EEENS7_ILi192EEEEEELi192ENS_10bfloat16_tEfNS_4arch4Sm90ELb1ELb0ELb1ELb1ELb1ELb1ELb0ELb1ELb1ELb1ELb0ELb0EEENS1_21CollectiveEpilogueFwdINS6_IJSA_SC_SB_EEES9_SE_SG_Li256ELb1ELb1ELb0ELb0EEENS1_36VarlenDynamicPersistentTileSchedulerILi128ELi96ELi256ELi128ELb0ELb1ELb1ELb1ELb1ELb1EEEEEEEEEvNT_6ParamsE --------------------------
	.section	.text._ZN7cutlass13device_kernelIN5flash11enable_sm90INS1_16FlashAttnFwdSm90INS1_25CollectiveMainloopFwdSm90ILi2EN4cute5tupleIJNS5_1CILi1EEES8_S8_EEENS6_IJNS7_ILi128EEENS7_ILi96EEENS7_ILi192EEEEEELi192ENS_10bfloat16_tEfNS_4arch4Sm90ELb1ELb0ELb1ELb1ELb1ELb1ELb0ELb1ELb1ELb1ELb0ELb0EEENS1_21CollectiveEpilogueFwdINS6_IJSA_SC_SB_EEES9_SE_SG_Li256ELb1ELb1ELb0ELb0EEENS1_36VarlenDynamicPersistentTileSchedulerILi128ELi96ELi256ELi128ELb0ELb1ELb1ELb1ELb1ELb1EEEEEEEEEvNT_6ParamsE,"ax",@progbits
	.align	128
.text._ZN7cutlass13device_kernelIN5flash11enable_sm90INS1_16FlashAttnFwdSm90INS1_25CollectiveMainloopFwdSm90ILi2EN4cute5tupleIJNS5_1CILi1EEES8_S8_EEENS6_IJNS7_ILi128EEENS7_ILi96EEENS7_ILi192EEEEEELi192ENS_10bfloat16_tEfNS_4arch4Sm90ELb1ELb0ELb1ELb1ELb1ELb1ELb0ELb1ELb1ELb1ELb0ELb0EEENS1_21CollectiveEpilogueFwdINS6_IJSA_SC_SB_EEES9_SE_SG_Li256ELb1ELb1ELb0ELb0EEENS1_36VarlenDynamicPersistentTileSchedulerILi128ELi96ELi256ELi128ELb0ELb1ELb1ELb1ELb1ELb1EEEEEEEEEvNT_6ParamsE:
        .type           _ZN7cutlass13device_kernelIN5flash11enable_sm90INS1_16FlashAttnFwdSm90INS1_25CollectiveMainloopFwdSm90ILi2EN4cute5tupleIJNS5_1CILi1EEES8_S8_EEENS6_IJNS7_ILi128EEENS7_ILi96EEENS7_ILi192EEEEEELi192ENS_10bfloat16_tEfNS_4arch4Sm90ELb1ELb0ELb1ELb1ELb1ELb1ELb0ELb1ELb1ELb1ELb0ELb0EEENS1_21CollectiveEpilogueFwdINS6_IJSA_SC_SB_EEES9_SE_SG_Li256ELb1ELb1ELb0ELb0EEENS1_36VarlenDynamicPersistentTileSchedulerILi128ELi96ELi256ELi128ELb0ELb1ELb1ELb1ELb1ELb1EEEEEEEEEvNT_6ParamsE,@function
        .size           _ZN7cutlass13device_kernelIN5flash11enable_sm90INS1_16FlashAttnFwdSm90INS1_25CollectiveMainloopFwdSm90ILi2EN4cute5tupleIJNS5_1CILi1EEES8_S8_EEENS6_IJNS7_ILi128EEENS7_ILi96EEENS7_ILi192EEEEEELi192ENS_10bfloat16_tEfNS_4arch4Sm90ELb1ELb0ELb1ELb1ELb1ELb1ELb0ELb1ELb1ELb1ELb0ELb0EEENS1_21CollectiveEpilogueFwdINS6_IJSA_SC_SB_EEES9_SE_SG_Li256ELb1ELb1ELb0ELb0EEENS1_36VarlenDynamicPersistentTileSchedulerILi128ELi96ELi256ELi128ELb0ELb1ELb1ELb1ELb1ELb1EEEEEEEEEvNT_6ParamsE,(.L_x_15843 - _ZN7cutlass13device_kernelIN5flash11enable_sm90INS1_16FlashAttnFwdSm90INS1_25CollectiveMainloopFwdSm90ILi2EN4cute5tupleIJNS5_1CILi1EEES8_S8_EEENS6_IJNS7_ILi128EEENS7_ILi96EEENS7_ILi192EEEEEELi192ENS_10bfloat16_tEfNS_4arch4Sm90ELb1ELb0ELb1ELb1ELb1ELb1ELb0ELb1ELb1ELb1ELb0ELb0EEENS1_21CollectiveEpilogueFwdINS6_IJSA_SC_SB_EEES9_SE_SG_Li256ELb1ELb1ELb0ELb0EEENS1_36VarlenDynamicPersistentTileSchedulerILi128ELi96ELi256ELi128ELb0ELb1ELb1ELb1ELb1ELb1EEEEEEEEEvNT_6ParamsE)
        .other          _ZN7cutlass13device_kernelIN5flash11enable_sm90INS1_16FlashAttnFwdSm90INS1_25CollectiveMainloopFwdSm90ILi2EN4cute5tupleIJNS5_1CILi1EEES8_S8_EEENS6_IJNS7_ILi128EEENS7_ILi96EEENS7_ILi192EEEEEELi192ENS_10bfloat16_tEfNS_4arch4Sm90ELb1ELb0ELb1ELb1ELb1ELb1ELb0ELb1ELb1ELb1ELb0ELb0EEENS1_21CollectiveEpilogueFwdINS6_IJSA_SC_SB_EEES9_SE_SG_Li256ELb1ELb1ELb0ELb0EEENS1_36VarlenDynamicPersistentTileSchedulerILi128ELi96ELi256ELi128ELb0ELb1ELb1ELb1ELb1ELb1EEEEEEEEEvNT_6ParamsE,@"STO_CUDA_ENTRY STV_DEFAULT"
_ZN7cutlass13device_kernelIN5flash11enable_sm90INS1_16FlashAttnFwdSm90INS1_25CollectiveMainloopFwdSm90ILi2EN4cute5tupleIJNS5_1CILi1EEES8_S8_EEENS6_IJNS7_ILi128EEENS7_ILi96EEENS7_ILi192EEEEEELi192ENS_10bfloat16_tEfNS_4arch4Sm90ELb1ELb0ELb1ELb1ELb1ELb1ELb0ELb1ELb1ELb1ELb0ELb0EEENS1_21CollectiveEpilogueFwdINS6_IJSA_SC_SB_EEES9_SE_SG_Li256ELb1ELb1ELb0ELb0EEENS1_36VarlenDynamicPersistentTileSchedulerILi128ELi96ELi256ELi128ELb0ELb1ELb1ELb1ELb1ELb1EEEEEEEEEvNT_6ParamsE:
        /* <DEDUP_REMOVED lines=18> */
.L_x_5964:
[----:B------:R-:W-:Y:S05]  /*0120*/  BSYNC B0 ;  /* 0x0000000000007941 */ /* 0x000fea0003800000 */
.L_x_5963:
        /* <DEDUP_REMOVED lines=41> */
.L_x_5965:
        /* <DEDUP_REMOVED lines=22> */
.L_x_5966:
        /* <DEDUP_REMOVED lines=18> */
.L_x_5967:
        /* <DEDUP_REMOVED lines=22> */
.L_x_5968:
        /* <DEDUP_REMOVED lines=22> */
.L_x_5969:
        /* <DEDUP_REMOVED lines=10> */
.L_x_5972:
        /* <DEDUP_REMOVED lines=15> */
[----:B0-----:R-:W2:Y:S01]  /*0a90*/  LDL R3, [R1+0x88] ;  /* 0x0000880001037983 */ /* 0x001ea20000100800 */
[----:B------:R-:W-:Y:S01]  /*0aa0*/  VIADD R0, R0, 0xffffff80 ;  /* 0xffffff8000007836 */ /* 0x000fe20000000000 */
[----:B------:R-:W-:Y:S01]  /*0ab0*/  R2UR UR4, R2 ;  /* 0x00000000020472ca */ /* 0x000fe200000e0000 */
[----:B------:R-:W-:Y:S01]  /*0ac0*/  IMAD.MOV.U32 R18, RZ, RZ, RZ ;  /* 0x000000ffff127224 */ /* 0x000fe200078e00ff */
[----:B------:R-:W-:Y:S01]  /*0ad0*/  MOV R204, RZ ;  /* 0x000000ff00cc7202 */ /* 0x000fe20000000f00 */
[----:B------:R-:W-:Y:S02]  /*0ae0*/  IMAD.MOV.U32 R199, RZ, RZ, RZ ;  /* 0x000000ffffc77224 */ /* 0x000fe400078e00ff */
[----:B------:R-:W-:-:S08]  /*0af0*/  IMAD.MOV.U32 R196, RZ, RZ, RZ ;  /* 0x000000ffffc47224 */ /* 0x000fd000078e00ff */
[----:B------:R-:W-:Y:S01]  /*0b00*/  UIADD3 UR4, UR4, 0x12400, URZ ;  /* 0x0001240004047890 */ /* 0x000fe2000fffe03f */
[----:B--2---:R-:W-:Y:S02]  /*0b10*/  R2UR UR5, R3 ;  /* 0x00000000030572ca */ /* 0x004fe400000e0000 */
[----:B------:R-:W-:-:S04]  /*0b20*/  SHF.R.S32.HI R3, RZ, 0x1f, R0 ;  /* 0x0000001fff037819 */ /* 0x000fc80000011400 */
[----:B------:R-:W-:-:S04]  /*0b30*/  LEA.HI R4, R3, R0, RZ, 0x7 ;  /* 0x0000000003047211 */ /* 0x000fc800078f38ff */
[----:B------:R-:W-:Y:S02]  /*0b40*/  LOP3.LUT R5, R4, 0xffffff80, RZ, 0xc0, !PT ;  /* 0xffffff8004057812 */ /* 0x000fe400078ec0ff */
[----:B------:R-:W-:Y:S01]  /*0b50*/  SHF.R.S32.HI R14, RZ, 0x7, R4 ;  /* 0x00000007ff0e7819 */ /* 0x000fe20000011404 */
[----:B------:R-:W-:Y:S02]  /*0b60*/  ULOP3.LUT UR5, UR5, 0x1, URZ, 0xfc, !UPT ;  /* 0x0000000105057892 */ /* 0x000fe4000f8efc3f */
[----:B------:R-:W-:Y:S01]  /*0b70*/  IMAD.IADD R15, R0, 0x1, -R5 ;  /* 0x00000001000f7824 */ /* 0x000fe200078e0a05 */
[----:B------:R-:W-:Y:S02]  /*0b80*/  LEA.HI R5, R3, R0, RZ, 0x4 ;  /* 0x0000000003057211 */ /* 0x000fe400078f20ff */
[----:B------:R-:W-:Y:S02]  /*0b90*/  LEA.HI R4, R4, R14, RZ, 0x1 ;  /* 0x0000000e04047211 */ /* 0x000fe400078f08ff */
[----:B------:R-:W-:Y:S01]  /*0ba0*/  SHF.R.S32.HI R8, RZ, 0x1f, R15 ;  /* 0x0000001fff087819 */ /* 0x000fe2000001140f */
[----:B------:R-:W-:Y:S01]  /*0bb0*/  STL [R1+0x60], R15 ;  /* 0x0000600f01007387 */ /* 0x000fe20000100800 */
[----:B------:R-:W-:-:S02]  /*0bc0*/  SHF.R.S32.HI R6, RZ, 0x4, R5 ;  /* 0x00000004ff067819 */ /* 0x000fc40000011405 */
[CC--:B------:R-:W-:Y:S01]  /*0bd0*/  LEA.HI R9, R8.reuse, R15.reuse, RZ, 0x2 ;  /* 0x0000000f08097211 */ /* 0x0c0fe200078f10ff */
[----:B------:R0:W-:Y:S01]  /*0be0*/  STL [R1+0x7c], R14 ;  /* 0x00007c0e01007387 */ /* 0x0001e20000100800 */
[----:B------:R-:W-:Y:S02]  /*0bf0*/  LEA.HI R8, R8, R15, RZ, 0x5 ;  /* 0x0000000f08087211 */ /* 0x000fe400078f28ff */
[--C-:B------:R-:W-:Y:S02]  /*0c00*/  SHF.R.S32.HI R10, RZ, 0x2, R9.reuse ;  /* 0x00000002ff0a7819 */ /* 0x100fe40000011409 */
[----:B------:R-:W-:Y:S02]  /*0c10*/  SHF.R.S32.HI R7, RZ, 0x1f, R9 ;  /* 0x0000001fff077819 */ /* 0x000fe40000011409 */
[----:B------:R-:W-:Y:S02]  /*0c20*/  SHF.R.S32.HI R8, RZ, 0x5, R8 ;  /* 0x00000005ff087819 */ /* 0x000fe40000011408 */
[----:B------:R-:W-:-:S02]  /*0c30*/  LEA.HI R11, R7, R10, RZ, 0x3 ;  /* 0x0000000a070b7211 */ /* 0x000fc400078f18ff */
[----:B------:R-:W-:Y:S02]  /*0c40*/  LEA.HI R7, R5, R6, RZ, 0x1 ;  /* 0x0000000605077211 */ /* 0x000fe400078f08ff */
[----:B------:R-:W-:Y:S02]  /*0c50*/  LOP3.LUT R11, R11, 0xfffffff8, RZ, 0xc0, !PT ;  /* 0xfffffff80b0b7812 */ /* 0x000fe400078ec0ff */
[----:B------:R-:W-:Y:S02]  /*0c60*/  LOP3.LUT R7, R7, 0x1ffffffe, RZ, 0xc0, !PT ;  /* 0x1ffffffe07077812 */ /* 0x000fe400078ec0ff */
[----:B------:R-:W-:Y:S01]  /*0c70*/  LOP3.LUT R5, R5, 0x3fffff0, RZ, 0xc0, !PT ;  /* 0x03fffff005057812 */ /* 0x000fe200078ec0ff */
[----:B------:R-:W-:Y:S01]  /*0c80*/  IMAD.IADD R11, R10, 0x1, -R11 ;  /* 0x000000010a0b7824 */ /* 0x000fe200078e0a0b */
[CC--:B------:R-:W-:Y:S01]  /*0c90*/  LEA.HI R10, R3.reuse, R0.reuse, RZ, 0x2 ;  /* 0x00000000030a7211 */ /* 0x0c0fe200078f10ff */
[----:B------:R-:W-:Y:S01]  /*0ca0*/  IMAD.IADD R7, R6, 0x1, -R7 ;  /* 0x0000000106077824 */ /* 0x000fe200078e0a07 */
[----:B------:R-:W-:Y:S01]  /*0cb0*/  LEA.HI R6, R3, R0, RZ, 0x5 ;  /* 0x0000000003067211 */ /* 0x000fe200078f28ff */
[----:B------:R-:W-:Y:S01]  /*0cc0*/  IMAD R11, R8, 0x10, R11 ;  /* 0x00000010080b7824 */ /* 0x000fe200078e020b */
[----:B------:R-:W-:Y:S01]  /*0cd0*/  LOP3.LUT R13, R10, 0xfffffffc, RZ, 0xc0, !PT ;  /* 0xfffffffc0a0d7812 */ /* 0x000fe200078ec0ff */
[----:B------:R-:W-:Y:S01]  /*0ce0*/  IMAD.IADD R5, R0, 0x1, -R5 ;  /* 0x0000000100057824 */ /* 0x000fe200078e0a05 */
[----:B------:R-:W-:-:S02]  /*0cf0*/  SHF.R.S32.HI R6, RZ, 0x5, R6 ;  /* 0x00000005ff067819 */ /* 0x000fc40000011406 */
[----:B------:R-:W-:Y:S01]  /*0d00*/  LEA.HI R8, R3, R0, RZ, 0x3 ;  /* 0x0000000003087211 */ /* 0x000fe200078f18ff */
[----:B------:R-:W-:Y:S01]  /*0d10*/  IMAD.IADD R20, R0, 0x1, -R13 ;  /* 0x0000000100147824 */ /* 0x000fe200078e0a0d */
[--C-:B------:R-:W-:Y:S01]  /*0d20*/  SHF.R.S32.HI R203, RZ, 0x2, R10.reuse ;  /* 0x00000002ffcb7819 */ /* 0x100fe2000001140a */
[----:B------:R-:W-:Y:S01]  /*0d30*/  IMAD R12, R6, 0x10, R5 ;  /* 0x00000010060c7824 */ /* 0x000fe200078e0205 */
[----:B------:R-:W-:Y:S01]  /*0d40*/  LOP3.LUT R3, R8, 0xfffffff8, RZ, 0xc0, !PT ;  /* 0xfffffff808037812 */ /* 0x000fe200078ec0ff */
[----:B------:R-:W-:Y:S01]  /*0d50*/  IMAD.SHL.U32 R192, R20, 0x4, RZ ;  /* 0x0000000414c07824 */ /* 0x000fe200078e00ff */
[----:B------:R-:W-:Y:S01]  /*0d60*/  SHF.R.S32.HI R10, RZ, 0x1f, R10 ;  /* 0x0000001fff0a7819 */ /* 0x000fe2000001140a */
[C---:B------:R-:W-:Y:S01]  /*0d70*/  VIADD R5, R203.reuse, 0x40 ;  /* 0x00000040cb057836 */ /* 0x040fe20000000000 */
[----:B------:R-:W-:Y:S01]  /*0d80*/  LOP3.LUT R4, R4, 0x3fffffe, RZ, 0xc0, !PT ;  /* 0x03fffffe04047812 */ /* 0x000fe200078ec0ff */
[----:B------:R-:W-:Y:S01]  /*0d90*/  IMAD.IADD R19, R0, 0x1, -R3 ;  /* 0x0000000100137824 */ /* 0x000fe200078e0a03 */
[----:B------:R-:W-:Y:S01]  /*0da0*/  LEA.HI R10, R10, R203, RZ, 0x3 ;  /* 0x000000cb0a0a7211 */ /* 0x000fe200078f18ff */
[C---:B------:R-:W-:Y:S01]  /*0db0*/  VIADD R206, R192.reuse, 0x20 ;  /* 0x00000020c0ce7836 */ /* 0x040fe20000000000 */
[----:B------:R-:W-:Y:S01]  /*0dc0*/  SHF.R.S32.HI R0, RZ, 0x1f, R5 ;  /* 0x0000001fff007819 */ /* 0x000fe20000011405 */
[----:B------:R-:W-:Y:S01]  /*0dd0*/  VIADD R205, R192, 0x40 ;  /* 0x00000040c0cd7836 */ /* 0x000fe20000000000 */
[----:B------:R-:W-:Y:S01]  /*0de0*/  LOP3.LUT R10, R10, 0xfffffff8, RZ, 0xc0, !PT ;  /* 0xfffffff80a0a7812 */ /* 0x000fe200078ec0ff */
[----:B------:R-:W-:Y:S01]  /*0df0*/  IMAD.IADD R195, R192, 0x1, R206 ;  /* 0x00000001c0c37824 */ /* 0x000fe200078e02ce */
[----:B------:R-:W-:Y:S01]  /*0e00*/  LEA.HI R0, R0, R5, RZ, 0x3 ;  /* 0x0000000500007211 */ /* 0x000fe200078f18ff */
[----:B------:R-:W-:Y:S01]  /*0e10*/  IMAD.IADD R194, R192, 0x1, R205 ;  /* 0x00000001c0c27824 */ /* 0x000fe200078e02cd */
[----:B------:R-:W-:Y:S01]  /*0e20*/  STL [R1+0x54], R20 ;  /* 0x0000541401007387 */ /* 0x000fe20000100800 */
[----:B------:R-:W-:Y:S01]  /*0e30*/  IMAD.IADD R228, R203, 0x1, -R10 ;  /* 0x00000001cbe47824 */ /* 0x000fe200078e0a0a */
[----:B------:R-:W-:Y:S01]  /*0e40*/  SHF.R.S32.HI R8, RZ, 0x3, R8 ;  /* 0x00000003ff087819 */ /* 0x000fe20000011408 */
[----:B------:R-:W-:Y:S01]  /*0e50*/  IMAD.SHL.U32 R223, R0, 0x40, RZ ;  /* 0x0000004000df7824 */ /* 0x000fe200078e00ff */
[----:B------:R-:W-:Y:S01]  /*0e60*/  SHF.R.S32.HI R0, RZ, 0x1f, R195 ;  /* 0x0000001fff007819 */ /* 0x000fe200000114c3 */
[----:B------:R-:W-:Y:S01]  /*0e70*/  IMAD.SHL.U32 R219, R228, 0x40, RZ ;  /* 0x00000040e4db7824 */ /* 0x000fe200078e00ff */
[----:B------:R-:W-:Y:S01]  /*0e80*/  SHF.R.S32.HI R3, RZ, 0x1f, R194 ;  /* 0x0000001fff037819 */ /* 0x000fe200000114c2 */
[----:B------:R-:W-:Y:S01]  /*0e90*/  IMAD.SHL.U32 R216, R5, 0x40, RZ ;  /* 0x0000004005d87824 */ /* 0x000fe200078e00ff */
[-C--:B------:R-:W-:Y:S01]  /*0ea0*/  LEA.HI R197, R0, R195.reuse, RZ, 0x3 ;  /* 0x000000c300c57211 */ /* 0x080fe200078f18ff */
[----:B------:R-:W-:Y:S01]  /*0eb0*/  IMAD.IADD R4, R14, 0x1, -R4 ;  /* 0x000000010e047824 */ /* 0x000fe200078e0a04 */
[----:B------:R-:W-:Y:S01]  /*0ec0*/  LEA.HI R0, R0, R195, RZ, 0x6 ;  /* 0x000000c300007211 */ /* 0x000fe200078f30ff */
[----:B------:R-:W-:Y:S01]  /*0ed0*/  IMAD R12, R12, 0x8, R7 ;  /* 0x000000080c0c7824 */ /* 0x000fe200078e0207 */
[-C--:B------:R-:W-:Y:S01]  /*0ee0*/  LEA.HI R5, R3, R194.reuse, RZ, 0x6 ;  /* 0x000000c203057211 */ /* 0x080fe200078f30ff */
[----:B0-----:R-:W-:Y:S01]  /*0ef0*/  IMAD R14, R4, 0x40, R11 ;  /* 0x00000040040e7824 */ /* 0x001fe200078e020b */
[----:B------:R-:W-:Y:S01]  /*0f00*/  LOP3.LUT R219, R219, 0x1c0, RZ, 0xc0, !PT ;  /* 0x000001c0dbdb7812 */ /* 0x000fe200078ec0ff */
[----:B------:R-:W-:Y:S01]  /*0f10*/  IMAD.SHL.U32 R222, R6, 0x200, RZ ;  /* 0x0000020006de7824 */ /* 0x000fe200078e00ff */
[----:B------:R-:W-:Y:S01]  /*0f20*/  LEA.HI R3, R3, R194, RZ, 0x3 ;  /* 0x000000c203037211 */ /* 0x000fe200078f18ff */
[----:B------:R-:W-:Y:S01]  /*0f30*/  IMAD.SHL.U32 R4, R0, 0x80, RZ ;  /* 0x0000008000047824 */ /* 0x000fe200078e00ff */
[----:B------:R-:W-:Y:S01]  /*0f40*/  LOP3.LUT R216, R216, 0x1c0, RZ, 0xc0, !PT ;  /* 0x000001c0d8d87812 */ /* 0x000fe200078ec0ff */
[----:B------:R-:W-:Y:S01]  /*0f50*/  IMAD.SHL.U32 R7, R5, 0x80, RZ ;  /* 0x0000008005077824 */ /* 0x000fe200078e00ff */
[----:B------:R-:W-:Y:S01]  /*0f60*/  SHF.R.U32.HI R221, RZ, 0x3, R219 ;  /* 0x00000003ffdd7819 */ /* 0x000fe200000116db */
[----:B------:R0:W-:Y:S01]  /*0f70*/  STL [R1+0x3c], R19 ;  /* 0x00003c1301007387 */ /* 0x0001e20000100800 */
[C---:B------:R-:W-:Y:S01]  /*0f80*/  LOP3.LUT R0, R219.reuse, 0x38, R197, 0xf8, !PT ;  /* 0x00000038db007812 */ /* 0x040fe200078ef8c5 */
[----:B------:R-:W-:Y:S01]  /*0f90*/  IMAD.SHL.U32 R16, R20, 0x8, RZ ;  /* 0x0000000814107824 */ /* 0x000fe200078e00ff */
[--C-:B------:R-:W-:Y:S01]  /*0fa0*/  LOP3.LUT R6, R219, 0x38, R3.reuse, 0xf8, !PT ;  /* 0x00000038db067812 */ /* 0x100fe200078ef803 */
[----:B------:R-:W-:Y:S01]  /*0fb0*/  STL [R1+0x80], R14 ;  /* 0x0000800e01007387 */ /* 0x000fe20000100800 */
[----:B------:R-:W-:Y:S01]  /*0fc0*/  SHF.R.U32.HI R13, RZ, 0x3, R216 ;  /* 0x00000003ff0d7819 */ /* 0x000fe200000116d8 */
[----:B------:R-:W-:Y:S01]  /*0fd0*/  IMAD.SHL.U32 R224, R19, 0x8, RZ ;  /* 0x0000000813e07824 */ /* 0x000fe200078e00ff */
[C---:B------:R-:W-:Y:S01]  /*0fe0*/  LOP3.LUT R11, R216.reuse, 0x38, R3, 0xf8, !PT ;  /* 0x00000038d80b7812 */ /* 0x040fe200078ef803 */
[----:B------:R-:W-:Y:S01]  /*0ff0*/  STL [R1+0x50], RZ ;  /* 0x000050ff01007387 */ /* 0x000fe20000100800 */
[----:B------:R-:W-:Y:S01]  /*1000*/  LOP3.LUT R10, R216, 0x38, R197, 0xf8, !PT ;  /* 0x00000038d80a7812 */ /* 0x000fe200078ef8c5 */
[----:B------:R-:W-:Y:S01]  /*1010*/  VIADD R22, R16, 0x60 ;  /* 0x0000006010167836 */ /* 0x000fe20000000000 */
[-C--:B------:R-:W-:Y:S01]  /*1020*/  LOP3.LUT R5, R0, R221.reuse, RZ, 0x3c, !PT ;  /* 0x000000dd00057212 */ /* 0x080fe200078e3cff */
[C---:B0-----:R-:W-:Y:S01]  /*1030*/  VIADD R19, R16.reuse, 0x80 ;  /* 0x0000008010137836 */ /* 0x041fe20000000000 */
[----:B------:R-:W-:Y:S01]  /*1040*/  LOP3.LUT R7, R7, 0xffffe000, RZ, 0xc0, !PT ;  /* 0xffffe00007077812 */ /* 0x000fe200078ec0ff */
[----:B------:R-:W-:Y:S01]  /*1050*/  VIADD R23, R16, 0xa0 ;  /* 0x000000a010177836 */ /* 0x000fe20000000000 */
[----:B------:R-:W-:Y:S01]  /*1060*/  LOP3.LUT R6, R6, R221, RZ, 0x3c, !PT ;  /* 0x000000dd06067212 */ /* 0x000fe200078e3cff */
[C---:B------:R-:W-:Y:S01]  /*1070*/  VIADD R208, R192.reuse, 0x10 ;  /* 0x00000010c0d07836 */ /* 0x040fe20000000000 */
[----:B------:R-:W-:Y:S01]  /*1080*/  LOP3.LUT R223, R223, 0xfffffe00, RZ, 0xc0, !PT ;  /* 0xfffffe00dfdf7812 */ /* 0x000fe200078ec0ff */
[C---:B------:R-:W-:Y:S01]  /*1090*/  VIADD R207, R192.reuse, 0x30 ;  /* 0x00000030c0cf7836 */ /* 0x040fe20000000000 */
[----:B------:R-:W-:Y:S01]  /*10a0*/  LOP3.LUT R0, R11, R13, RZ, 0x3c, !PT ;  /* 0x0000000d0b007212 */ /* 0x000fe200078e3cff */
[----:B------:R-:W-:Y:S01]  /*10b0*/  VIADD R215, R192, 0x50 ;  /* 0x00000050c0d77836 */ /* 0x000fe20000000000 */
[----:B------:R-:W-:-:S02]  /*10c0*/  LOP3.LUT R4, R4, 0xffffe000, RZ, 0xc0, !PT ;  /* 0xffffe00004047812 */ /* 0x000fc400078ec0ff */
[----:B------:R-:W-:Y:S02]  /*10d0*/  LOP3.LUT R10, R10, R13, RZ, 0x3c, !PT ;  /* 0x0000000d0a0a7212 */ /* 0x000fe400078e3cff */
[-CC-:B------:R-:W-:Y:S02]  /*10e0*/  IADD3 R6, R6, R7.reuse, R222.reuse ;  /* 0x0000000706067210 */ /* 0x180fe40007ffe0de */
[--C-:B------:R-:W-:Y:S01]  /*10f0*/  IADD3 R7, R0, R7, R223.reuse ;  /* 0x0000000700077210 */ /* 0x100fe20007ffe0df */
[----:B------:R-:W-:Y:S01]  /*1100*/  IMAD.U32 R0, RZ, RZ, UR5 ;  /* 0x00000005ff007e24 */ /* 0x000fe2000f8e00ff */
[-C--:B------:R-:W-:Y:S02]  /*1110*/  IADD3 R5, R5, R4.reuse, R222 ;  /* 0x0000000405057210 */ /* 0x080fe40007ffe0de */
[----:B------:R-:W-:Y:S01]  /*1120*/  IADD3 R10, R10, R4, R223 ;  /* 0x000000040a0a7210 */ /* 0x000fe20007ffe0df */
[----:B------:R-:W-:Y:S01]  /*1130*/  IMAD.U32 R4, RZ, RZ, UR4 ;  /* 0x00000004ff047e24 */ /* 0x000fe2000f8e00ff */
[----:B------:R0:W-:Y:S01]  /*1140*/  STL [R1+0x4], R0 ;  /* 0x0000040001007387 */ /* 0x0001e20000100800 */
[----:B------:R-:W-:-:S02]  /*1150*/  SHF.R.S32.HI R198, RZ, 0x3, R3 ;  /* 0x00000003ffc67819 */ /* 0x000fc40000011403 */
[----:B------:R-:W-:Y:S01]  /*1160*/  LEA R3, R5, UR4, 0x1 ;  /* 0x0000000405037c11 */ /* 0x000fe2000f8e08ff */
[----:B------:R1:W-:Y:S01]  /*1170*/  STL [R1+0x5c], R8 ;  /* 0x00005c0801007387 */ /* 0x0003e20000100800 */
[----:B------:R-:W-:Y:S02]  /*1180*/  LEA R5, R10, UR4, 0x1 ;  /* 0x000000040a057c11 */ /* 0x000fe4000f8e08ff */
[----:B------:R-:W-:Y:S01]  /*1190*/  LOP3.LUT R229, R9, 0x7ffffffc, RZ, 0xc0, !PT ;  /* 0x7ffffffc09e57812 */ /* 0x000fe200078ec0ff */
[----:B------:R2:W-:Y:S01]  /*11a0*/  STL [R1+0x78], R4 ;  /* 0x0000780401007387 */ /* 0x0005e20000100800 */
[----:B------:R-:W-:Y:S02]  /*11b0*/  SHF.R.S32.HI R17, RZ, 0x1f, R16 ;  /* 0x0000001fff117819 */ /* 0x000fe40000011410 */
[----:B0-----:R-:W-:Y:S01]  /*11c0*/  LEA.HI R0, R20, R20, RZ, 0x1 ;  /* 0x0000001414007211 */ /* 0x001fe200078f08ff */
[----:B------:R-:W-:Y:S01]  /*11d0*/  IMAD.IADD R229, R15, 0x1, -R229 ;  /* 0x000000010fe57824 */ /* 0x000fe200078e0ae5 */
[----:B------:R-:W-:Y:S01]  /*11e0*/  SHF.R.S32.HI R202, RZ, 0x1f, R22 ;  /* 0x0000001fffca7819 */ /* 0x000fe20000011416 */
[----:B-1----:R-:W-:Y:S01]  /*11f0*/  VIADD R8, R224, 0x80 ;  /* 0x00000080e0087836 */ /* 0x002fe20000000000 */
[----:B------:R-:W-:-:S02]  /*1200*/  LOP3.LUT R0, R0, 0x1ffffffe, RZ, 0xc0, !PT ;  /* 0x1ffffffe00007812 */ /* 0x000fc400078ec0ff */
[----:B------:R-:W-:Y:S01]  /*1210*/  SHF.R.S32.HI R201, RZ, 0x1f, R19 ;  /* 0x0000001fffc97819 */ /* 0x000fe20000011413 */
[----:B--2---:R-:W-:Y:S01]  /*1220*/  VIADD R4, R224, 0x40 ;  /* 0x00000040e0047836 */ /* 0x004fe20000000000 */
[----:B------:R-:W-:Y:S01]  /*1230*/  LOP3.LUT R4, R216, 0x38, R16, 0xf8, !PT ;  /* 0x00000038d8047812 */ /* 0x000fe200078ef810 */
[----:B------:R-:W-:Y:S01]  /*1240*/  IMAD.IADD R0, R20, 0x1, -R0 ;  /* 0x0000000114007824 */ /* 0x000fe200078e0a00 */
[----:B------:R-:W-:Y:S01]  /*1250*/  SHF.R.S32.HI R8, RZ, 0x1f, R8 ;  /* 0x0000001fff087819 */ /* 0x000fe20000011408 */
[----:B------:R-:W-:Y:S01]  /*1260*/  IMAD.SHL.U32 R8, R12, 0x8, RZ ;  /* 0x000000080c087824 */ /* 0x000fe200078e00ff */
[----:B------:R-:W-:Y:S01]  /*1270*/  LOP3.LUT R4, R223, R4, R13, 0xf6, !PT ;  /* 0x00000004df047212 */ /* 0x000fe200078ef60d */
[----:B------:R-:W-:Y:S01]  /*1280*/  IMAD R0, R0, 0x8, R14 ;  /* 0x0000000800007824 */ /* 0x000fe200078e020e */
[----:B------:R-:W-:Y:S02]  /*1290*/  SHF.R.S32.HI R200, RZ, 0x1f, R23 ;  /* 0x0000001fffc87819 */ /* 0x000fe40000011417 */
[----:B------:R-:W-:Y:S01]  /*12a0*/  LEA R4, R4, UR4, 0x1 ;  /* 0x0000000404047c11 */ /* 0x000fe2000f8e08ff */
[----:B------:R-:W-:Y:S01]  /*12b0*/  STL [R1+0x84], R8 ;  /* 0x0000840801007387 */ /* 0x000fe20000100800 */
[----:B------:R-:W-:-:S03]  /*12c0*/  SHF.R.S32.HI R197, RZ, 0x3, R197 ;  /* 0x00000003ffc57819 */ /* 0x000fc600000114c5 */
[----:B------:R0:W-:Y:S04]  /*12d0*/  STL [R1+0x70], R4 ;  /* 0x0000700401007387 */ /* 0x0001e80000100800 */
[----:B------:R1:W-:Y:S04]  /*12e0*/  STL [R1+0x74], R3 ;  /* 0x0000740301007387 */ /* 0x0003e80000100800 */
[----:B------:R2:W-:Y:S01]  /*12f0*/  STL [R1+0x68], R5 ;  /* 0x0000680501007387 */ /* 0x0005e20000100800 */
[----:B0-----:R-:W-:Y:S02]  /*1300*/  LEA R4, R6, UR4, 0x1 ;  /* 0x0000000406047c11 */ /* 0x001fe4000f8e08ff */
[----:B-1----:R-:W-:-:S03]  /*1310*/  LEA R3, R7, UR4, 0x1 ;  /* 0x0000000407037c11 */ /* 0x002fc6000f8e08ff */
[----:B------:R2:W-:Y:S04]  /*1320*/  STL [R1+0x6c], R4 ;  /* 0x00006c0401007387 */ /* 0x0005e80000100800 */
[----:B------:R2:W-:Y:S04]  /*1330*/  STL [R1+0x38], R0 ;  /* 0x0000380001007387 */ /* 0x0005e80000100800 */
[----:B------:R2:W-:Y:S02]  /*1340*/  STL [R1+0x64], R3 ;  /* 0x0000640301007387 */ /* 0x0005e40000100800 */
.L_x_6209:
        /* <DEDUP_REMOVED lines=21> */
[----:B------:R-:W-:Y:S01]  /*14a0*/  IADD3 R8, P4, R32, UR6, RZ ;  /* 0x0000000620087c10 */ /* 0x000fe2000ff9e0ff */
[----:B-1----:R1:W-:Y:S01]  /*14b0*/  STL [R1+0x44], R32 ;  /* 0x0000442001007387 */ /* 0x0023e20000100800 */
[----:B0-----:R-:W-:-:S02]  /*14c0*/  IMAD.MOV.U32 R0, RZ, RZ, RZ ;  /* 0x000000ffff007224 */ /* 0x001fc400078e00ff */
[----:B------:R-:W-:Y:S01]  /*14d0*/  IADD3.X R9, R28, UR7, RZ, P4, !PT ;  /* 0x000000071c097c10 */ /* 0x000fe2000a7fe4ff */
[----:B------:R-:W-:Y:S01]  /*14e0*/  IMAD.U32 R226, RZ, RZ, UR4 ;  /* 0x00000004ffe27e24 */ /* 0x000fe2000f8e00ff */
[----:B------:R1:W-:Y:S01]  /*14f0*/  STL [R1+0x48], R28 ;  /* 0x0000481c01007387 */ /* 0x0003e20000100800 */
[----:B------:R-:W-:-:S03]  /*1500*/  ULDC.64 UR4, c[0x0][0x418] ;  /* 0x0001060000047ab9 */ /* 0x000fc60000000a00 */
[----:B------:R1:W5:Y:S01]  /*1510*/  @P2 LDG.E R0, desc[UR60][R4.64] ;  /* 0x0000003c04002981 */ /* 0x000362000c1e1900 */
[----:B------:R-:W-:-:S03]  /*1520*/  @P1 IADD3 R6, P2, R32, UR8, RZ ;  /* 0x0000000820061c10 */ /* 0x000fc6000ff5e0ff */
[----:B------:R1:W5:Y:S01]  /*1530*/  @P0 LDG.E R126, desc[UR60][R8.64] ;  /* 0x0000003c087e0981 */ /* 0x000362000c1e1900 */
[----:B------:R-:W-:-:S03]  /*1540*/  @P1 IADD3.X R7, R28, UR9, RZ, P2, !PT ;  /* 0x000000091c071c10 */ /* 0x000fc600097fe4ff */
[----:B------:R1:W-:Y:S01]  /*1550*/  STL [R1+0x40], R30 ;  /* 0x0000401e01007387 */ /* 0x0003e20000100800 */
[----:B------:R-:W-:Y:S01]  /*1560*/  UISETP.NE.U32.AND UP0, UPT, UR4, URZ, UPT ;  /* 0x0000003f0400728c */ /* 0x000fe2000bf05070 */
[----:B------:R-:W-:Y:S02]  /*1570*/  ULDC.64 UR8, c[0x0][0xa20] ;  /* 0x0002880000087ab9 */ /* 0x000fe40000000a00 */
[----:B------:R1:W5:Y:S01]  /*1580*/  @P1 LDG.E R226, desc[UR60][R6.64] ;  /* 0x0000003c06e21981 */ /* 0x000362000c1e1900 */
[----:B------:R-:W-:Y:S01]  /*1590*/  UISETP.NE.AND.EX UP0, UPT, UR5, URZ, UPT, UP0 ;  /* 0x0000003f0500728c */ /* 0x000fe2000bf05300 */
[----:B------:R-:W-:Y:S01]  /*15a0*/  ISETP.NE.U32.AND P2, PT, RZ, UR8, PT ;  /* 0x00000008ff007c0c */ /* 0x000fe2000bf45070 */
[----:B------:R-:W-:Y:S01]  /*15b0*/  ULDC UR4, c[0x0][0x424] ;  /* 0x0001090000047ab9 */ /* 0x000fe20000000800 */
[----:B------:R-:W-:Y:S01]  /*15c0*/  ULDC UR5, c[0x0][0x2f0] ;  /* 0x0000bc0000057ab9 */ /* 0x000fe20000000800 */
[----:B------:R-:W-:Y:S01]  /*15d0*/  USEL UR4, UR4, 0x1, UP0 ;  /* 0x0000000104047887 */ /* 0x000fe20008000000 */
[----:B------:R-:W-:Y:S01]  /*15e0*/  ISETP.NE.AND.EX P2, PT, RZ, UR9, PT, P2 ;  /* 0x00000009ff007c0c */ /* 0x000fe2000bf45320 */
[----:B------:R-:W-:-:S02]  /*15f0*/  IMAD.MOV.U32 R25, RZ, RZ, R3 ;  /* 0x000000ffff197224 */ /* 0x000fc400078e0003 */
[----:B------:R-:W-:-:S03]  /*1600*/  UIMAD UR4, UR4, UR5, URZ ;  /* 0x00000005040472a4 */ /* 0x000fc6000f8e023f */
[----:B------:R-:W-:Y:S01]  /*1610*/  ULDC UR5, c[0x0][0x348] ;  /* 0x0000d20000057ab9 */ /* 0x000fe20000000800 */
[----:B-1----:R-:W-:Y:S08]  /*1620*/  @P1 BRA `(.L_x_5974) ;  /* 0x0000000000241947 */ /* 0x002ff00003800000 */
        /* <DEDUP_REMOVED lines=9> */
.L_x_5974:
[----:B------:R-:W-:Y:S02]  /*16c0*/  IMAD.U32 R24, RZ, RZ, UR5 ;  /* 0x00000005ff187e24 */ /* 0x000fe4000f8e00ff */
[----:B------:R-:W-:Y:S01]  /*16d0*/  IMAD.U32 R27, RZ, RZ, UR4 ;  /* 0x00000004ff1b7e24 */ /* 0x000fe2000f8e00ff */
[----:B------:R-:W-:Y:S06]  /*16e0*/  @!P2 BRA `(.L_x_5975) ;  /* 0x000000000010a947 */ /* 0x000fec0003800000 */
[----:B------:R-:W-:-:S04]  /*16f0*/  IADD3 R4, P0, R32, UR8, RZ ;  /* 0x0000000820047c10 */ /* 0x000fc8000ff1e0ff */
[----:B------:R-:W-:-:S05]  /*1700*/  IADD3.X R5, R28, UR9, RZ, P0, !PT ;  /* 0x000000091c057c10 */ /* 0x000fca00087fe4ff */
[----:B------:R0:W5:Y:S01]  /*1710*/  LDG.E R27, desc[UR60][R4.64] ;  /* 0x0000003c041b7981 */ /* 0x000162000c1e1900 */
[----:B------:R-:W-:Y:S05]  /*1720*/  BRA `(.L_x_5976) ;  /* 0x0000000000107947 */ /* 0x000fea0003800000 */
.L_x_5975:
[----:B------:R-:W-:Y:S05]  /*1730*/  @!P0 BRA `(.L_x_5976) ;  /* 0x00000000000c8947 */ /* 0x000fea0003800000 */
[----:B------:R-:W2:Y:S04]  /*1740*/  LDG.E R4, desc[UR60][R8.64] ;  /* 0x0000003c08047981 */ /* 0x000ea8000c1e1900 */
[----:B------:R-:W2:Y:S02]  /*1750*/  LDG.E R27, desc[UR60][R8.64+0x4] ;  /* 0x0000043c081b7981 */ /* 0x000ea4000c1e1900 */
[----:B--2---:R-:W-:-:S07]  /*1760*/  IMAD.IADD R27, R27, 0x1, -R4 ;  /* 0x000000011b1b7824 */ /* 0x004fce00078e0a04 */
.L_x_5976:
[----:B------:R-:W-:Y:S01]  /*1770*/  ULDC.64 UR4, c[0x0][0xa10] ;  /* 0x0002840000047ab9 */ /* 0x000fe20000000a00 */
[----:B------:R-:W1:Y:S01]  /*1780*/  LDC R9, c[0x0][0x448] ;  /* 0x00011200ff097b82 */ /* 0x000e620000000800 */
[----:B------:R-:W-:-:S04]  /*1790*/  ISETP.NE.U32.AND P0, PT, RZ, UR4, PT ;  /* 0x00000004ff007c0c */ /* 0x000fc8000bf05070 */
[----:B------:R-:W-:Y:S01]  /*17a0*/  ISETP.NE.AND.EX P0, PT, RZ, UR5, PT, P0 ;  /* 0x00000005ff007c0c */ /* 0x000fe2000bf05300 */
[----:B------:R-:W-:-:S12]  /*17b0*/  ULDC.64 UR4, c[0x0][0xa30] ;  /* 0x00028c0000047ab9 */ /* 0x000fd80000000a00 */
[----:B0-----:R-:W0:Y:S02]  /*17c0*/  @P0 LDC.64 R4, c[0x0][0xa10] ;  /* 0x00028400ff040b82 */ /* 0x001e240000000a00 */
[----:B0-----:R-:W-:-:S05]  /*17d0*/  @P0 IMAD.WIDE R4, R25, 0x4, R4 ;  /* 0x0000000419040825 */ /* 0x001fca00078e0204 */
[----:B------:R-:W2:Y:S04]  /*17e0*/  @P0 LDG.E R3, desc[UR60][R4.64] ;  /* 0x0000003c04030981 */ /* 0x000ea8000c1e1900 */
[----:B------:R0:W2:Y:S01]  /*17f0*/  @P0 LDG.E R8, desc[UR60][R4.64+0x4] ;  /* 0x0000043c04080981 */ /* 0x0000a2000c1e1900 */
[----:B------:R-:W-:Y:S01]  /*1800*/  ISETP.NE.U32.AND P1, PT, RZ, UR4, PT ;  /* 0x00000004ff007c0c */ /* 0x000fe2000bf25070 */
[----:B-----5:R-:W-:-:S03]  /*1810*/  IMAD.MOV.U32 R138, RZ, RZ, R27 ;  /* 0x000000ffff8a7224 */ /* 0x020fc600078e001b */
[----:B------:R-:W-:-:S13]  /*1820*/  ISETP.NE.AND.EX P1, PT, RZ, UR5, PT, P1 ;  /* 0x00000005ff007c0c */ /* 0x000fda000bf25310 */
[----:B------:R-:W-:-:S04]  /*1830*/  @P1 IADD3 R6, P2, R32, UR4, RZ ;  /* 0x0000000420061c10 */ /* 0x000fc8000ff5e0ff */
[----:B------:R-:W-:-:S05]  /*1840*/  @P1 IADD3.X R7, R28, UR5, RZ, P2, !PT ;  /* 0x000000051c071c10 */ /* 0x000fca00097fe4ff */
[----:B------:R3:W5:Y:S01]  /*1850*/  @P1 LDG.E R138, desc[UR60][R6.64] ;  /* 0x0000003c068a1981 */ /* 0x000762000c1e1900 */
[----:B-1----:R-:W-:Y:S01]  /*1860*/  ISETP.NE.AND P1, PT, R9, 0x1, PT ;  /* 0x000000010900780c */ /* 0x002fe20003f25270 */
[----:B------:R-:W-:Y:S01]  /*1870*/  IMAD.SHL.U32 R225, R29, 0x80, RZ ;  /* 0x000000801de17824 */ /* 0x000fe200078e00ff */
[----:B------:R-:W-:-:S03]  /*1880*/  PLOP3.LUT P2, PT, PT, PT, PT, 0x80, 0x0 ;  /* 0x000000000000781c */ /* 0x000fc60003f4f070 */
[----:B0-----:R-:W-:-:S08]  /*1890*/  VIADD R4, R225, 0x7f ;  /* 0x0000007fe1047836 */ /* 0x001fd00000000000 */
[----:B------:R-:W0:Y:S08]  /*18a0*/  @P1 LDC R9, c[0x0][0x44c] ;  /* 0x00011300ff091b82 */ /* 0x000e300000000800 */
[----:B------:R-:W1:Y:S01]  /*18b0*/  @P1 LDC R5, c[0x0][0x450] ;  /* 0x00011400ff051b82 */ /* 0x000e620000000800 */
[----:B--2---:R-:W-:Y:S01]  /*18c0*/  @P0 IMAD.IADD R24, R8, 0x1, -R3 ;  /* 0x0000000108180824 */ /* 0x004fe200078e0a03 */
[----:B------:R-:W-:Y:S01]  /*18d0*/  IADD3 R8, R27, -R0, RZ ;  /* 0x800000001b087210 */ /* 0x000fe20007ffe0ff */
[----:B0-----:R-:W-:-:S04]  /*18e0*/  @P1 IMAD.HI.U32 R0, R4, R9, RZ ;  /* 0x0000000904001227 */ /* 0x001fc800078e00ff */
[----:B------:R-:W-:Y:S01]  /*18f0*/  IMAD.IADD R227, R8, 0x1, R24 ;  /* 0x0000000108e37824 */ /* 0x000fe200078e0218 */
[----:B-1----:R-:W-:Y:S01]  /*1900*/  @P1 SHF.R.U32.HI R4, RZ, R5, R0 ;  /* 0x00000005ff041219 */ /* 0x002fe20000011600 */
[----:B------:R-:W-:Y:S02]  /*1910*/  IMAD.MOV R124, RZ, RZ, -R8 ;  /* 0x000000ffff7c7224 */ /* 0x000fe400078e0a08 */
[C---:B------:R-:W-:Y:S01]  /*1920*/  VIADD R0, R227.reuse, 0x5f ;  /* 0x0000005fe3007836 */ /* 0x040fe20000000000 */
[----:B------:R-:W-:Y:S02]  /*1930*/  IADD3 R139, R227, 0x60, -R226 ;  /* 0x00000060e38b7810 */ /* 0x000fe40007ffe8e2 */
        /* <DEDUP_REMOVED lines=20> */
[----:B---3--:R-:W-:Y:S05]  /*1a80*/  @!P0 BRA `(.L_x_5977) ;  /* 0x00000094007c8947 */ /* 0x008fea0003800000 */
        /* <DEDUP_REMOVED lines=20> */
.L_x_5979:
[----:B------:R-:W-:Y:S05]  /*1bd0*/  BSYNC B6 ;  /* 0x0000000000067941 */ /* 0x000fea0003800000 */
.L_x_5978:
        /* <DEDUP_REMOVED lines=20> */
.L_x_5981:
[----:B------:R-:W-:Y:S05]  /*1d20*/  BSYNC B6 ;  /* 0x0000000000067941 */ /* 0x000fea0003800000 */
.L_x_5980:
[----:B------:R-:W2:Y:S01]  /*1d30*/  LDL R14, [R1+0x54] ;  /* 0x00005400010e7983 */ /* 0x000ea20000100800 */
[----:B------:R-:W-:Y:S01]  /*1d40*/  ULDC.64 UR4, c[0x0][0x9f8] ;  /* 0x00027e0000047ab9 */ /* 0x000fe20000000a00 */
[----:B------:R-:W0:Y:S01]  /*1d50*/  LDC.64 R96, c[0x0][0x3f8] ;  /* 0x0000fe00ff607b82 */ /* 0x000e220000000a00 */
[----:B------:R-:W-:Y:S01]  /*1d60*/  ISETP.NE.U32.AND P0, PT, RZ, UR4, PT ;  /* 0x00000004ff007c0c */ /* 0x000fe2000bf05070 */
[----:B------:R-:W3:Y:S03]  /*1d70*/  LDL.LU R13, [R1] ;  /* 0x00000000010d7983 */ /* 0x000ee60000300800 */
[----:B------:R-:W-:-:S03]  /*1d80*/  ISETP.NE.AND.EX P0, PT, RZ, UR5, PT, P0 ;  /* 0x00000005ff007c0c */ /* 0x000fc6000bf05300 */
[----:B------:R-:W1:Y:S08]  /*1d90*/  LDC R121, c[0x0][0x3f4] ;  /* 0x0000fd00ff797b82 */ /* 0x000e700000000800 */
[----:B------:R-:W4:Y:S02]  /*1da0*/  LDC.64 R90, c[0x0][0x408] ;  /* 0x00010200ff5a7b82 */ /* 0x000f240000000a00 */
[----:B------:R-:W-:Y:S01]  /*1db0*/  @P0 IADD3 R4, P1, R32, UR4, RZ ;  /* 0x0000000420040c10 */ /* 0x000fe2000ff3e0ff */
[----:B------:R-:W-:-:S03]  /*1dc0*/  ULDC UR4, c[0x0][0x2f4] ;  /* 0x0000bd0000047ab9 */ /* 0x000fc60000000800 */
[----:B------:R-:W-:-:S05]  /*1dd0*/  @P0 IADD3.X R5, R28, UR5, RZ, P1, !PT ;  /* 0x000000051c050c10 */ /* 0x000fca0008ffe4ff */
[----:B------:R0:W2:Y:S01]  /*1de0*/  @P0 LDG.E R25, desc[UR60][R4.64] ;  /* 0x0000003c04190981 */ /* 0x0000a2000c1e1900 */
[----:B------:R-:W-:Y:S02]  /*1df0*/  ISETP.GE.AND P1, PT, R195, UR4, PT ;  /* 0x00000004c3007c0c */ /* 0x000fe4000bf26270 */
[----:B------:R-:W-:Y:S02]  /*1e00*/  ISETP.GE.AND P0, PT, R16, UR4, PT ;  /* 0x0000000410007c0c */ /* 0x000fe4000bf06270 */
[----:B------:R-:W-:Y:S02]  /*1e10*/  SEL R3, RZ, 0xffffffff, P1 ;  /* 0xffffffffff037807 */ /* 0x000fe40000800000 */
[----:B------:R-:W-:-:S03]  /*1e20*/  SEL R0, RZ, 0x1, P0 ;  /* 0x00000001ff007807 */ /* 0x000fc60000000000 */
[----:B------:R-:W-:Y:S01]  /*1e30*/  IMAD.SHL.U32 R3, R3, 0x2, RZ ;  /* 0x0000000203037824 */ /* 0x000fe200078e00ff */
[----:B------:R-:W-:Y:S02]  /*1e40*/  ISETP.GE.AND P0, PT, R194, UR4, PT ;  /* 0x00000004c2007c0c */ /* 0x000fe4000bf06270 */
[----:B------:R-:W-:Y:S02]  /*1e50*/  ISETP.GE.AND P1, PT, R22, UR4, PT ;  /* 0x0000000416007c0c */ /* 0x000fe4000bf26270 */
[----:B------:R-:W-:Y:S02]  /*1e60*/  LOP3.LUT R0, R3, 0x2, R0, 0xe2, !PT ;  /* 0x0000000203007812 */ /* 0x000fe400078ee200 */
[----:B0-----:R-:W-:Y:S02]  /*1e70*/  SHF.R.S32.HI R5, RZ, 0x1f, R203 ;  /* 0x0000001fff057819 */ /* 0x001fe400000114cb */
[----:B------:R-:W-:Y:S02]  /*1e80*/  SEL R3, RZ, 0x4, P0 ;  /* 0x00000004ff037807 */ /* 0x000fe40000000000 */
[----:B------:R-:W-:-:S02]  /*1e90*/  SEL R4, RZ, 0x8, P1 ;  /* 0x00000008ff047807 */ /* 0x000fc40000800000 */
[----:B------:R-:W-:Y:S01]  /*1ea0*/  ISETP.GE.AND P2, PT, R19, UR4, PT ;  /* 0x0000000413007c0c */ /* 0x000fe2000bf46270 */
[----:B------:R-:W-:Y:S01]  /*1eb0*/  IMAD R6, R5, R96, RZ ;  /* 0x0000006005067224 */ /* 0x000fe200078e02ff */
[----:B------:R-:W-:Y:S02]  /*1ec0*/  SHF.R.S32.HI R193, RZ, 0x1f, R192 ;  /* 0x0000001fffc17819 */ /* 0x000fe400000114c0 */
[----:B------:R-:W-:Y:S02]  /*1ed0*/  LOP3.LUT R0, R4, R0, R3, 0xfe, !PT ;  /* 0x0000000004007212 */ /* 0x000fe400078efe03 */
[----:B------:R-:W-:Y:S02]  /*1ee0*/  SEL R3, RZ, 0x10, P2 ;  /* 0x00000010ff037807 */ /* 0x000fe40001000000 */
[----:B-1----:R-:W-:Y:S01]  /*1ef0*/  ISETP.GE.AND P0, PT, R16, R121, PT ;  /* 0x000000791000720c */ /* 0x002fe20003f06270 */
[C---:B------:R-:W-:Y:S01]  /*1f00*/  IMAD R7, R203.reuse, R97, R6 ;  /* 0x00000061cb077224 */ /* 0x040fe200078e0206 */
[----:B------:R-:W-:Y:S01]  /*1f10*/  LOP3.LUT R9, R0, R3, RZ, 0xfc, !PT ;  /* 0x0000000300097212 */ /* 0x000fe200078efcff */
[----:B------:R-:W-:Y:S01]  /*1f20*/  IMAD.WIDE.U32 R100, R203, R96, R192 ;  /* 0x00000060cb647225 */ /* 0x000fe200078e00c0 */
[----:B------:R-:W-:-:S03]  /*1f30*/  ISETP.GE.AND P1, PT, R195, R121, PT ;  /* 0x00000079c300720c */ /* 0x000fc60003f26270 */
[----:B------:R-:W-:Y:S01]  /*1f40*/  IMAD.WIDE.U32 R98, R203, R96, R16 ;  /* 0x00000060cb627225 */ /* 0x000fe200078e0010 */
[----:B------:R-:W-:-:S03]  /*1f50*/  SEL R3, R121, RZ, P0 ;  /* 0x000000ff79037207 */ /* 0x000fc60000000000 */
[-C--:B----4-:R-:W-:Y:S02]  /*1f60*/  IMAD R0, R5, R90.reuse, RZ ;  /* 0x0000005a05007224 */ /* 0x090fe400078e02ff */
[----:B------:R-:W-:Y:S02]  /*1f70*/  IMAD.IADD R101, R101, 0x1, R7 ;  /* 0x0000000165657824 */ /* 0x000fe400078e0207 */
[----:B------:R-:W-:Y:S01]  /*1f80*/  IMAD.IADD R99, R7, 0x1, R99 ;  /* 0x0000000107637824 */ /* 0x000fe200078e0263 */
[----:B------:R-:W-:Y:S01]  /*1f90*/  ISETP.GE.AND P3, PT, R194, R121, PT ;  /* 0x00000079c200720c */ /* 0x000fe20003f66270 */
[----:B------:R-:W-:Y:S01]  /*1fa0*/  IMAD R7, R203, R91, R0 ;  /* 0x0000005bcb077224 */ /* 0x000fe200078e0200 */
[C---:B------:R-:W-:Y:S01]  /*1fb0*/  SEL R0, R121.reuse, RZ, P1 ;  /* 0x000000ff79007207 */ /* 0x040fe20000800000 */
[----:B------:R-:W-:Y:S01]  /*1fc0*/  IMAD.IADD R3, R16, 0x1, R3 ;  /* 0x0000000110037824 */ /* 0x000fe200078e0203 */
[----:B------:R-:W-:Y:S01]  /*1fd0*/  SEL R5, R121, RZ, P3 ;  /* 0x000000ff79057207 */ /* 0x000fe20001800000 */
[----:B------:R-:W-:-:S04]  /*1fe0*/  IMAD.WIDE.U32 R94, R203, R90, R192 ;  /* 0x0000005acb5e7225 */ /* 0x000fc800078e00c0 */
[----:B------:R-:W-:Y:S01]  /*1ff0*/  IMAD.IADD R4, R195, 0x1, R0 ;  /* 0x00000001c3047824 */ /* 0x000fe200078e0200 */
[----:B------:R-:W-:Y:S01]  /*2000*/  SHF.R.S32.HI R0, RZ, 0x1f, R3 ;  /* 0x0000001fff007819 */ /* 0x000fe20000011403 */
[----:B------:R-:W-:Y:S01]  /*2010*/  IMAD.WIDE.U32 R92, R203, R90, R16 ;  /* 0x0000005acb5c7225 */ /* 0x000fe200078e0010 */
[----:B------:R-:W-:-:S03]  /*2020*/  LOP3.LUT P2, RZ, R228, 0x4, RZ, 0xc0, !PT ;  /* 0x00000004e4ff7812 */ /* 0x000fc6000784c0ff */
[----:B------:R-:W-:Y:S01]  /*2030*/  IMAD.IADD R10, R194, 0x1, R5 ;  /* 0x00000001c20a7824 */ /* 0x000fe200078e0205 */
[CC--:B------:R-:W-:Y:S01]  /*2040*/  LEA.HI R5, R0.reuse, R3.reuse, RZ, 0x3 ;  /* 0x0000000300057211 */ /* 0x0c0fe200078f18ff */
[----:B------:R-:W-:Y:S01]  /*2050*/  IMAD.IADD R93, R7, 0x1, R93 ;  /* 0x00000001075d7824 */ /* 0x000fe200078e025d */
[----:B------:R-:W-:Y:S02]  /*2060*/  LEA.HI R0, R0, R3, RZ, 0x6 ;  /* 0x0000000300007211 */ /* 0x000fe400078f30ff */
[----:B------:R-:W-:Y:S02]  /*2070*/  IADD3 R95, R95, R7, RZ ;  /* 0x000000075f5f7210 */ /* 0x000fe40007ffe0ff */
[----:B------:R-:W-:Y:S02]  /*2080*/  SHF.R.S32.HI R7, RZ, 0x1f, R4 ;  /* 0x0000001fff077819 */ /* 0x000fe40000011404 */
[----:B------:R-:W-:Y:S01]  /*2090*/  SHF.R.S32.HI R3, RZ, 0x6, R0 ;  /* 0x00000006ff037819 */ /* 0x000fe20000011400 */
[----:B------:R-:W0:Y:S01]  /*20a0*/  S2R R141, SR_TID.X ;  /* 0x00000000008d7919 */ /* 0x000e220000002100 */
[----:B------:R-:W-:-:S02]  /*20b0*/  LEA.HI R8, R7, R4, RZ, 0x6 ;  /* 0x0000000407087211 */ /* 0x000fc400078f30ff */
[----:B------:R-:W-:Y:S02]  /*20c0*/  LEA.HI R6, R7, R4, RZ, 0x3 ;  /* 0x0000000407067211 */ /* 0x000fe400078f18ff */
[--C-:B------:R-:W-:Y:S02]  /*20d0*/  LOP3.LUT R0, R219, 0x38, R5.reuse, 0xf8, !PT ;  /* 0x00000038db007812 */ /* 0x100fe400078ef805 */
[----:B------:R-:W-:Y:S02]  /*20e0*/  LOP3.LUT R7, R216, 0x38, R5, 0xf8, !PT ;  /* 0x00000038d8077812 */ /* 0x000fe400078ef805 */
[----:B------:R-:W-:Y:S01]  /*20f0*/  SHF.R.U32.HI R15, RZ, 0x3, R216 ;  /* 0x00000003ff0f7819 */ /* 0x000fe200000116d8 */
[C---:B------:R-:W-:Y:S01]  /*2100*/  IMAD R136, R3.reuse, 0x1800, R222 ;  /* 0x0000180003887824 */ /* 0x040fe200078e02de */
[----:B------:R-:W-:Y:S01]  /*2110*/  SHF.R.S32.HI R11, RZ, 0x1f, R10 ;  /* 0x0000001fff0b7819 */ /* 0x000fe2000001140a */
[----:B------:R-:W-:Y:S01]  /*2120*/  IMAD R133, R3, 0x1800, R223 ;  /* 0x0000180003857824 */ /* 0x000fe200078e02df */
[----:B------:R-:W-:-:S02]  /*2130*/  SHF.R.S32.HI R8, RZ, 0x6, R8 ;  /* 0x00000006ff087819 */ /* 0x000fc40000011408 */
[----:B------:R-:W-:Y:S02]  /*2140*/  LOP3.LUT R4, R219, 0x38, R6, 0xf8, !PT ;  /* 0x00000038db047812 */ /* 0x000fe400078ef806 */
[----:B------:R-:W-:Y:S02]  /*2150*/  LOP3.LUT R3, R0, R221, RZ, 0x3c, !PT ;  /* 0x000000dd00037212 */ /* 0x000fe400078e3cff */
[----:B------:R-:W-:Y:S02]  /*2160*/  LOP3.LUT R0, R7, R15, RZ, 0x3c, !PT ;  /* 0x0000000f07007212 */ /* 0x000fe400078e3cff */
[CC--:B------:R-:W-:Y:S02]  /*2170*/  LEA.HI R12, R11.reuse, R10.reuse, RZ, 0x3 ;  /* 0x0000000a0b0c7211 */ /* 0x0c0fe400078f18ff */
[----:B------:R-:W-:Y:S01]  /*2180*/  LEA.HI R10, R11, R10, RZ, 0x6 ;  /* 0x0000000a0b0a7211 */ /* 0x000fe200078f30ff */
[----:B------:R-:W-:Y:S01]  /*2190*/  IMAD R135, R8, 0x1800, R222 ;  /* 0x0000180008877824 */ /* 0x000fe200078e02de */
[----:B------:R-:W-:Y:S01]  /*21a0*/  LOP3.LUT R4, R4, R221, RZ, 0x3c, !PT ;  /* 0x000000dd04047212 */ /* 0x000fe200078e3cff */
[----:B------:R-:W-:Y:S01]  /*21b0*/  IMAD.IADD R136, R136, 0x1, R3 ;  /* 0x0000000188887824 */ /* 0x000fe200078e0203 */
[----:B------:R-:W-:Y:S01]  /*21c0*/  LOP3.LUT R3, R216, 0x38, R6, 0xf8, !PT ;  /* 0x00000038d8037812 */ /* 0x000fe200078ef806 */
[----:B------:R-:W-:Y:S01]  /*21d0*/  IMAD.IADD R133, R133, 0x1, R0 ;  /* 0x0000000185857824 */ /* 0x000fe200078e0200 */
[----:B-----5:R-:W-:-:S02]  /*21e0*/  SHF.R.S32.HI R11, RZ, 0x1f, R138 ;  /* 0x0000001fff0b7819 */ /* 0x020fc4000001148a */
[----:B------:R-:W-:Y:S02]  /*21f0*/  SHF.R.S32.HI R10, RZ, 0x6, R10 ;  /* 0x00000006ff0a7819 */ /* 0x000fe4000001140a */
[----:B------:R-:W-:Y:S01]  /*2200*/  LOP3.LUT R0, R219, 0x38, R12, 0xf8, !PT ;  /* 0x00000038db007812 */ /* 0x000fe200078ef80c */
[----:B------:R-:W-:Y:S01]  /*2210*/  IMAD.IADD R135, R135, 0x1, R4 ;  /* 0x0000000187877824 */ /* 0x000fe200078e0204 */
[----:B------:R-:W-:Y:S02]  /*2220*/  LOP3.LUT R7, R216, 0x38, R12, 0xf8, !PT ;  /* 0x00000038d8077812 */ /* 0x000fe400078ef80c */
[----:B------:R-:W-:Y:S01]  /*2230*/  LOP3.LUT R4, R3, R15, RZ, 0x3c, !PT ;  /* 0x0000000f03047212 */ /* 0x000fe200078e3cff */
[----:B------:R-:W-:Y:S01]  /*2240*/  IMAD R132, R10, 0x1800, R222 ;  /* 0x000018000a847824 */ /* 0x000fe200078e02de */
[----:B------:R-:W-:Y:S01]  /*2250*/  LOP3.LUT R3, R0, R221, RZ, 0x3c, !PT ;  /* 0x000000dd00037212 */ /* 0x000fe200078e3cff */
[----:B------:R-:W-:Y:S01]  /*2260*/  IMAD R0, R11, R96, RZ ;  /* 0x000000600b007224 */ /* 0x000fe200078e02ff */
[----:B------:R-:W-:Y:S01]  /*2270*/  LOP3.LUT R7, R7, R15, RZ, 0x3c, !PT ;  /* 0x0000000f07077212 */ /* 0x000fe200078e3cff */
[----:B------:R-:W-:-:S02]  /*2280*/  IMAD R11, R11, R90, RZ ;  /* 0x0000005a0b0b7224 */ /* 0x000fc400078e02ff */
[--C-:B------:R-:W-:Y:S02]  /*2290*/  IMAD R131, R8, 0x1800, R223.reuse ;  /* 0x0000180008837824 */ /* 0x100fe400078e02df */
[----:B------:R-:W-:Y:S01]  /*22a0*/  IMAD R130, R10, 0x1800, R223 ;  /* 0x000018000a827824 */ /* 0x000fe200078e02df */
[----:B------:R-:W-:Y:S01]  /*22b0*/  SHF.L.U64.HI R106, R90, 0x6, R91 ;  /* 0x000000065a6a7819 */ /* 0x000fe2000001025b */
[----:B------:R-:W-:Y:S02]  /*22c0*/  IMAD.IADD R132, R132, 0x1, R3 ;  /* 0x0000000184847824 */ /* 0x000fe400078e0203 */
[----:B------:R-:W-:Y:S02]  /*22d0*/  IMAD R3, R91, 0x60, RZ ;  /* 0x000000605b037824 */ /* 0x000fe400078e02ff */
[----:B------:R-:W-:Y:S02]  /*22e0*/  IMAD R11, R138, R91, R11 ;  /* 0x0000005b8a0b7224 */ /* 0x000fe400078e020b */
[----:B------:R-:W-:-:S02]  /*22f0*/  IMAD.SHL.U32 R107, R90, 0x40, RZ ;  /* 0x000000405a6b7824 */ /* 0x000fc400078e00ff */
[----:B------:R-:W-:-:S04]  /*2300*/  IMAD.WIDE.U32 R94, R138, R90, R94 ;  /* 0x0000005a8a5e7225 */ /* 0x000fc800078e005e */
[----:B------:R-:W-:-:S04]  /*2310*/  IMAD.WIDE.U32 R92, R138, R90, R92 ;  /* 0x0000005a8a5c7225 */ /* 0x000fc800078e005c */
[----:B------:R-:W-:Y:S01]  /*2320*/  IMAD.IADD R131, R131, 0x1, R4 ;  /* 0x0000000183837824 */ /* 0x000fe200078e0204 */
[----:B------:R-:W-:Y:S01]  /*2330*/  LOP3.LUT R4, R219, 0x18, R16, 0xf8, !PT ;  /* 0x00000018db047812 */ /* 0x000fe200078ef810 */
[----:B------:R-:W-:Y:S02]  /*2340*/  IMAD.IADD R130, R130, 0x1, R7 ;  /* 0x0000000182827824 */ /* 0x000fe400078e0207 */
[----:B------:R-:W-:-:S04]  /*2350*/  IMAD.WIDE.U32 R90, R90, 0x60, RZ ;  /* 0x000000605a5a7825 */ /* 0x000fc800078e00ff */
[C---:B------:R-:W-:Y:S02]  /*2360*/  IMAD R7, R138.reuse, R97, R0 ;  /* 0x000000618a077224 */ /* 0x040fe400078e0200 */
[----:B------:R-:W-:-:S04]  /*2370*/  IMAD.WIDE.U32 R100, R138, R96, R100 ;  /* 0x000000608a647225 */ /* 0x000fc800078e0064 */
[----:B------:R-:W-:Y:S01]  /*2380*/  IMAD.WIDE.U32 R98, R138, R96, R98 ;  /* 0x000000608a627225 */ /* 0x000fe200078e0062 */
[----:B------:R-:W-:Y:S02]  /*2390*/  SHF.L.U64.HI R104, R96, 0x6, R97 ;  /* 0x0000000660687819 */ /* 0x000fe40000010261 */
[----:B------:R-:W-:Y:S01]  /*23a0*/  LOP3.LUT R129, R4, R221, RZ, 0x3c, !PT ;  /* 0x000000dd04817212 */ /* 0x000fe200078e3cff */
[----:B------:R-:W-:Y:S01]  /*23b0*/  IMAD.IADD R126, R126, 0x1, R27 ;  /* 0x000000017e7e7824 */ /* 0x000fe200078e021b */
[----:B------:R-:W-:Y:S01]  /*23c0*/  SHF.R.S32.HI R114, RZ, 0x3, R5 ;  /* 0x00000003ff727819 */ /* 0x000fe20000011405 */
[----:B------:R-:W-:Y:S01]  /*23d0*/  IMAD.IADD R128, R91, 0x1, R3 ;  /* 0x000000015b807824 */ /* 0x000fe200078e0203 */
[----:B------:R-:W-:Y:S01]  /*23e0*/  SHF.R.S32.HI R113, RZ, 0x3, R6 ;  /* 0x00000003ff717819 */ /* 0x000fe20000011406 */
[----:B------:R-:W-:Y:S01]  /*23f0*/  IMAD R127, R97, 0x60, RZ ;  /* 0x00000060617f7824 */ /* 0x000fe200078e02ff */
[----:B------:R-:W-:Y:S01]  /*2400*/  LOP3.LUT R5, R5, 0xfffffff8, RZ, 0xc0, !PT ;  /* 0xfffffff805057812 */ /* 0x000fe200078ec0ff */
[----:B------:R-:W-:Y:S01]  /*2410*/  IMAD.SHL.U32 R105, R96, 0x40, RZ ;  /* 0x0000004060697824 */ /* 0x000fe200078e00ff */
[----:B------:R-:W-:Y:S01]  /*2420*/  LOP3.LUT R6, R6, 0xfffffff8, RZ, 0xc0, !PT ;  /* 0xfffffff806067812 */ /* 0x000fe200078ec0ff */
[----:B------:R-:W-:-:S02]  /*2430*/  IMAD.IADD R103, R101, 0x1, R7 ;  /* 0x0000000165677824 */ /* 0x000fc400078e0207 */
[----:B------:R-:W-:Y:S01]  /*2440*/  IMAD.IADD R3, R7, 0x1, R99 ;  /* 0x0000000107037824 */ /* 0x000fe200078e0263 */
[----:B------:R-:W-:Y:S01]  /*2450*/  LOP3.LUT R7, R12, 0xfffffff8, RZ, 0xc0, !PT ;  /* 0xfffffff80c077812 */ /* 0x000fe200078ec0ff */
[----:B------:R-:W-:Y:S01]  /*2460*/  IMAD.WIDE.U32 R96, R96, 0x60, RZ ;  /* 0x0000006060607825 */ /* 0x000fe200078e00ff */
[----:B------:R-:W-:Y:S02]  /*2470*/  SHF.R.S32.HI R0, RZ, 0x1f, R30 ;  /* 0x0000001fff007819 */ /* 0x000fe4000001141e */
[----:B0-----:R-:W-:Y:S01]  /*2480*/  LEA.HI R141, R141, 0x8, RZ, 0x19 ;  /* 0x000000088d8d7811 */ /* 0x001fe200078fc8ff */
[----:B------:R-:W-:Y:S01]  /*2490*/  IMAD.SHL.U32 R121, R121, 0x2, RZ ;  /* 0x0000000279797824 */ /* 0x000fe200078e00ff */
[----:B------:R-:W-:Y:S01]  /*24a0*/  SHF.R.S32.HI R112, RZ, 0x3, R12 ;  /* 0x00000003ff707819 */ /* 0x000fe2000001140c */
[----:B------:R-:W-:Y:S01]  /*24b0*/  IMAD.IADD R129, R222, 0x1, R129 ;  /* 0x00000001de817824 */ /* 0x000fe200078e0281 */
[----:B------:R-:W-:Y:S01]  /*24c0*/  SHF.R.S32.HI R110, RZ, 0x1f, R5 ;  /* 0x0000001fff6e7819 */ /* 0x000fe20000011405 */
[----:B------:R-:W-:Y:S01]  /*24d0*/  IMAD.IADD R127, R97, 0x1, R127 ;  /* 0x00000001617f7824 */ /* 0x000fe200078e027f */
[----:B------:R-:W-:Y:S01]  /*24e0*/  SHF.R.S32.HI R109, RZ, 0x1f, R6 ;  /* 0x0000001fff6d7819 */ /* 0x000fe20000011406 */
[----:B------:R-:W-:Y:S01]  /*24f0*/  IMAD.IADD R102, R95, 0x1, R11 ;  /* 0x000000015f667824 */ /* 0x000fe200078e020b */
[----:B------:R-:W-:Y:S01]  /*2500*/  SHF.R.S32.HI R108, RZ, 0x1f, R7 ;  /* 0x0000001fff6c7819 */ /* 0x000fe20000011407 */
[----:B------:R-:W-:Y:S01]  /*2510*/  IMAD.IADD R4, R11, 0x1, R93 ;  /* 0x000000010b047824 */ /* 0x000fe200078e025d */
[----:B---3--:R-:W-:-:S04]  /*2520*/  LOP3.LUT R13, R13, 0xfffffffe, RZ, 0xc0, !PT ;  /* 0xfffffffe0d0d7812 */ /* 0x008fc800078ec0ff */
[----:B------:R-:W-:-:S04]  /*2530*/  @P3 LOP3.LUT R13, R13, 0x1, RZ, 0xfc, !PT ;  /* 0x000000010d0d3812 */ /* 0x000fc800078efcff */
[----:B------:R-:W-:-:S04]  /*2540*/  LOP3.LUT R13, R13, 0xfffffffb, RZ, 0xc0, !PT ;  /* 0xfffffffb0d0d7812 */ /* 0x000fc800078ec0ff */
[----:B------:R-:W-:-:S05]  /*2550*/  @P2 LOP3.LUT R13, R13, 0x4, RZ, 0xfc, !PT ;  /* 0x000000040d0d2812 */ /* 0x000fca00078efcff */
[----:B------:R0:W-:Y:S01]  /*2560*/  STL [R1], R13 ;  /* 0x0000000d01007387 */ /* 0x0001e20000100800 */
[----:B------:R-:W-:-:S04]  /*2570*/  ISETP.GE.AND P2, PT, R23, UR4, PT ;  /* 0x0000000417007c0c */ /* 0x000fc8000bf46270 */
[----:B------:R-:W-:-:S04]  /*2580*/  SEL R8, RZ, 0x20, P2 ;  /* 0x00000020ff087807 */ /* 0x000fc80001000000 */
[C---:B------:R-:W-:Y:S02]  /*2590*/  LOP3.LUT R27, R9.reuse, R8, RZ, 0xfc, !PT ;  /* 0x00000008091b7212 */ /* 0x040fe400078efcff */
[----:B------:R-:W-:Y:S01]  /*25a0*/  LOP3.LUT R8, R9, 0x1, RZ, 0xc0, !PT ;  /* 0x0000000109087812 */ /* 0x000fe200078ec0ff */
[----:B--2---:R-:W-:Y:S01]  /*25b0*/  IMAD R111, R14, 0x40, R203 ;  /* 0x000000400e6f7824 */ /* 0x004fe200078e02cb */
[C---:B------:R-:W-:Y:S02]  /*25c0*/  LOP3.LUT R9, R27.reuse, 0x2, RZ, 0xc0, !PT ;  /* 0x000000021b097812 */ /* 0x040fe400078ec0ff */
[C---:B------:R-:W-:Y:S02]  /*25d0*/  LOP3.LUT R10, R27.reuse, 0x4, RZ, 0xc0, !PT ;  /* 0x000000041b0a7812 */ /* 0x040fe400078ec0ff */
[C---:B------:R-:W-:Y:S02]  /*25e0*/  LOP3.LUT R20, R27.reuse, 0x8, RZ, 0xc0, !PT ;  /* 0x000000081b147812 */ /* 0x040fe400078ec0ff */
[----:B------:R-:W-:-:S02]  /*25f0*/  LOP3.LUT R21, R27, 0x10, RZ, 0xc0, !PT ;  /* 0x000000101b157812 */ /* 0x000fc400078ec0ff */
[----:B------:R-:W-:Y:S02]  /*2600*/  SHF.R.S32.HI R125, RZ, 0x1f, R25 ;  /* 0x0000001fff7d7819 */ /* 0x000fe40000011419 */
[----:B0-----:R-:W-:-:S07]  /*2610*/  LOP3.LUT R27, R27, 0x20, RZ, 0xc0, !PT ;  /* 0x000000201b1b7812 */ /* 0x001fce00078ec0ff */
.L_x_6087:
[----:B--2-4-:R-:W2:Y:S01]  /*2620*/  LDL.LU R34, [R1] ;  /* 0x0000000001227983 */ /* 0x014ea20000300800 */
[----:B------:R-:W0:Y:S01]  /*2630*/  LDC R32, c[0x0][0x430] ;  /* 0x00010c00ff207b82 */ /* 0x000e220000000800 */
[----:B------:R-:W-:-:S04]  /*2640*/  VIADD R26, R26, 0xffffffff ;  /* 0xffffffff1a1a7836 */ /* 0x000fc80000000000 */
        /* <DEDUP_REMOVED lines=30> */
[----:B------:R-:W-:Y:S01]  /*2830*/  IMAD R29, R32, R29, R33 ;  /* 0x0000001d201d7224 */ /* 0x000fe200078e0221 */
[----:B------:R-:W-:-:S03]  /*2840*/  LEA R31, R14, R115, 0x1 ;  /* 0x000000730e1f7211 */ /* 0x000fc600078e08ff */
        /* <DEDUP_REMOVED lines=30> */
[----:B------:R-:W-:Y:S01]  /*2a30*/  IMAD.IADD R119, R33, 0x1, R119 ;  /* 0x0000000121777824 */ /* 0x000fe200078e0277 */
[----:B------:R-:W-:Y:S01]  /*2a40*/  LEA R120, P3, R32, UR4, 0x1 ;  /* 0x0000000420787c11 */ /* 0x000fe2000f8608ff */
[----:B------:R-:W-:Y:S02]  /*2a50*/  IMAD R35, R11, R96, R14 ;  /* 0x000000600b237224 */ /* 0x000fe400078e020e */
[----:B------:R-:W-:Y:S01]  /*2a60*/  IMAD R87, R26, -0x60, R24 ;  /* 0xffffffa01a577824 */ /* 0x000fe200078e0218 */
[----:B------:R-:W-:Y:S01]  /*2a70*/  LEA.HI.X R119, R32, UR5, R119, 0x1, P3 ;  /* 0x0000000520777c11 */ /* 0x000fe200098f0c77 */
[----:B------:R-:W-:-:S03]  /*2a80*/  IMAD.WIDE.U32 R14, R96, R26, RZ ;  /* 0x0000001a600e7225 */ /* 0x000fc600078e00ff */
[----:B------:R-:W-:Y:S01]  /*2a90*/  VIMNMX R87, R87, 0x60, PT ;  /* 0x0000006057577848 */ /* 0x000fe20003fe0100 */
        /* <DEDUP_REMOVED lines=60> */
.L_x_5986:
[----:B------:R-:W-:Y:S05]  /*2e60*/  BSYNC B1 ;  /* 0x0000000000017941 */ /* 0x000fea0003800000 */
.L_x_5985:
        /* <DEDUP_REMOVED lines=57> */
.L_x_5988:
[----:B------:R-:W-:Y:S05]  /*3200*/  BSYNC B1 ;  /* 0x0000000000017941 */ /* 0x000fea0003800000 */
.L_x_5987:
[----:B------:R-:W2:Y:S01]  /*3210*/  LDL R11, [R1+0x4] ;  /* 0x00000400010b7983 */ /* 0x000ea20000100800 */
        /* <DEDUP_REMOVED lines=31> */
[----:B------:R-:W-:Y:S01]  /*3410*/  PRMT R154, R13, 0x7610, R154 ;  /* 0x000076100d9a7816 */ /* 0x000fe2000000009a */
[----:B-----5:R-:W-:Y:S01]  /*3420*/  IMAD.MOV.U32 R13, RZ, RZ, R36 ;  /* 0x000000ffff0d7224 */ /* 0x020fe200078e0024 */
[----:B------:R-:W-:Y:S01]  /*3430*/  PRMT R181, R12, 0x7610, R181 ;  /* 0x000076100cb57816 */ /* 0x000fe200000000b5 */
[----:B------:R-:W-:Y:S01]  /*3440*/  IMAD.MOV.U32 R12, RZ, RZ, R33 ;  /* 0x000000ffff0c7224 */ /* 0x000fe200078e0021 */
        /* <DEDUP_REMOVED lines=26> */
[----:B------:R-:W-:-:S03]  /*35f0*/  IMAD.MOV.U32 R11, RZ, RZ, R74 ;  /* 0x000000ffff0b7224 */ /* 0x000fc600078e004a */
[----:B------:R-:W-:Y:S01]  /*3600*/  PRMT R116, R12, 0x7610, R116 ;  /* 0x000076100c747816 */ /* 0x000fe20000000074 */
[----:B------:R-:W-:Y:S01]  /*3610*/  IMAD.MOV.U32 R12, RZ, RZ, R40 ;  /* 0x000000ffff0c7224 */ /* 0x000fe200078e0028 */
[----:B------:R-:W-:Y:S01]  /*3620*/  PRMT R123, R123, 0x5410, R11 ;  /* 0x000054107b7b7816 */ /* 0x000fe2000000000b */
[----:B------:R-:W-:-:S03]  /*3630*/  IMAD.MOV.U32 R11, RZ, RZ, R32 ;  /* 0x000000ffff0b7224 */ /* 0x000fc600078e0020 */
        /* <DEDUP_REMOVED lines=31> */
[----:B------:R-:W-:Y:S06]  /*3830*/  @!P2 BRA `(.L_x_5989) ;  /* 0x000000000004a947 */ /* 0x000fec0003800000 */
[----:B------:R-:W-:Y:S01]  /*3840*/  BPT.TRAP 0x1 ;  /* 0x000000040000795c */ /* 0x000fe20000300000 */
.L_x_5989:
[----:B------:R-:W-:Y:S01]  /*3850*/  IMAD R88, R18, 0x8, R2 ;  /* 0x0000000812587824 */ /* 0x000fe200078e0202 */
[----:B------:R-:W-:Y:S01]  /*3860*/  SHF.L.U32 R89, R204, 0x1f, RZ ;  /* 0x0000001fcc597819 */ /* 0x000fe200000006ff */
[----:B------:R-:W-:Y:S03]  /*3870*/  BSSY B1, `(.L_x_5990) ;  /* 0x0000003000017945 */ /* 0x000fe60003800000 */
[----:B------:R-:W0:Y:S02]  /*3880*/  SYNCS.PHASECHK.TRANS64.TRYWAIT P5, [R88+URZ+0x30890], R89 ;  /* 0x03089059580075a7 */ /* 0x000e2400080a017f */
[----:B0-----:R-:W-:Y:S05]  /*3890*/  @!P5 BRA `(.L_x_5991) ;  /* 0x0000022000c4d947 */ /* 0x001fea0003800000 */
.L_x_6334:
[----:B------:R-:W-:Y:S05]  /*38a0*/  BSYNC B1 ;  /* 0x0000000000017941 */ /* 0x000fea0003800000 */
.L_x_5990:
[----:B------:R-:W-:-:S03]  /*38b0*/  UMOV UR4, 0xffffffff ;  /* 0xffffffff00047882 */ /* 0x000fc60000000000 */
[----:B------:R-:W-:Y:S05]  /*38c0*/  BRA.DIV UR4, `(.L_x_5992) ;  /* 0x0000022204cc7947 */ /* 0x000fea000b800000 */
[----:B------:R1:W2:Y:S04]  /*38d0*/  SHFL.IDX PT, R82, R119, RZ, 0x1c1f ;  /* 0x001c1fff77527589 */ /* 0x0002a800000e0000 */
[----:B------:R1:W3:Y:S02]  /*38e0*/  SHFL.IDX PT, R11, R120, RZ, 0x1c1f ;  /* 0x001c1fff780b7589 */ /* 0x0002e400000e0000 */
.L_x_6338:
        /* <DEDUP_REMOVED lines=26> */
[----:B------:R-:W-:Y:S02]  /*3a90*/  PRMT R13, R83, 0x5432, R152 ;  /* 0x00005432530d7816 */ /* 0x000fe40000000098 */
[----:B------:R-:W-:Y:S02]  /*3aa0*/  PRMT R152, R157, 0x5410, R153 ;  /* 0x000054109d987816 */ /* 0x000fe40000000099 */
[C---:B------:R-:W-:Y:S01]  /*3ab0*/  LOP3.LUT R154, R14.reuse, 0xffff0000, RZ, 0xc0, !PT ;  /* 0xffff00000e9a7812 */ /* 0x040fe200078ec0ff */
[C---:B------:R-:W-:Y:S01]  /*3ac0*/  IMAD.U32 R155, R13.reuse, 0x10000, RZ ;  /* 0x000100000d9b7824 */ /* 0x040fe200078e00ff */
[----:B------:R-:W-:Y:S01]  /*3ad0*/  SHF.L.U32 R14, R14, 0x10, RZ ;  /* 0x000000100e0e7819 */ /* 0x000fe200000006ff */
[----:B------:R-:W-:Y:S01]  /*3ae0*/  IMAD.U32 R153, R152, 0x10000, RZ ;  /* 0x0001000098997824 */ /* 0x000fe200078e00ff */
[----:B------:R-:W-:Y:S02]  /*3af0*/  LOP3.LUT R13, R13, 0xffff0000, RZ, 0xc0, !PT ;  /* 0xffff00000d0d7812 */ /* 0x000fe400078ec0ff */
[----:B------:R-:W-:Y:S01]  /*3b00*/  F2FP.BF16.F32.PACK_AB R77, R77, R78 ;  /* 0x0000004e4d4d723e */ /* 0x000fe200000010ff */
[C---:B------:R-:W-:Y:S01]  /*3b10*/  FMUL.FTZ R157, R154.reuse, R153 ;  /* 0x000000999a9d7220 */ /* 0x040fe20000410000 */
[----:B------:R-:W-:-:S03]  /*3b20*/  FMUL.FTZ R154, R154, R155 ;  /* 0x0000009b9a9a7220 */ /* 0x000fc60000410000 */
[C---:B------:R-:W-:Y:S01]  /*3b30*/  FFMA.FTZ R157, R14.reuse, R155, -R157 ;  /* 0x0000009b0e9d7223 */ /* 0x040fe2000001089d */
[----:B------:R-:W-:Y:S01]  /*3b40*/  FFMA.FTZ R154, R14, R153, R154 ;  /* 0x000000990e9a7223 */ /* 0x000fe2000001009a */
[----:B------:R-:W-:Y:S01]  /*3b50*/  LOP3.LUT R153, R152, 0xffff0000, RZ, 0xc0, !PT ;  /* 0xffff000098997812 */ /* 0x000fe200078ec0ff */
[C---:B------:R-:W-:Y:S01]  /*3b60*/  IMAD.U32 R152, R15.reuse, 0x10000, RZ ;  /* 0x000100000f987824 */ /* 0x040fe200078e00ff */
        /* <DEDUP_REMOVED lines=16> */
.L_x_5998:
[----:B------:R-:W-:Y:S05]  /*3c70*/  BSYNC B3 ;  /* 0x0000000000037941 */ /* 0x000fea0003800000 */
.L_x_5997:
[----:B0-----:R4:W-:Y:S02]  /*3c80*/  ST.E.128 desc[UR60][R80.64], R12 ;  /* 0x0000000c50007985 */ /* 0x0019e4000c101d3c */
.L_x_5996:
[----:B------:R-:W-:Y:S05]  /*3c90*/  BSYNC B2 ;  /* 0x0000000000027941 */ /* 0x000fea0003800000 */
.L_x_5995:
[----:B------:R-:W-:Y:S01]  /*3ca0*/  ISETP.NE.AND P3, PT, R9, RZ, PT ;  /* 0x000000ff0900720c */ /* 0x000fe20003f65270 */
[----:B------:R-:W-:-:S12]  /*3cb0*/  BSSY B2, `(.L_x_5999) ;  /* 0x000003a000027945 */ /* 0x000fd80003800000 */
[----:B------:R-:W-:Y:S05]  /*3cc0*/  @!P3 BRA `(.L_x_6000) ;  /* 0x0000000000e0b947 */ /* 0x000fea0003800000 */
[----:B----4-:R4:W0:Y:S01]  /*3cd0*/  LDS.128 R12, [R84+0x1e000] ;  /* 0x01e00000540c7984 */ /* 0x0108220000000c00 */
[----:B------:R-:W-:Y:S01]  /*3ce0*/  ISETP.GE.AND P3, PT, R208, R118, PT ;  /* 0x00000076d000720c */ /* 0x000fe20003f66270 */
[----:B------:R-:W-:Y:S01]  /*3cf0*/  IMAD.SHL.U32 R79, R197, 0x8, RZ ;  /* 0x00000008c54f7824 */ /* 0x000fe200078e00ff */
[----:B------:R-:W-:Y:S01]  /*3d00*/  BSSY B3, `(.L_x_6001) ;  /* 0x0000033000037945 */ /* 0x000fe20003800000 */
[----:B---3--:R-:W-:Y:S02]  /*3d10*/  IMAD.MOV.U32 R76, RZ, RZ, R11 ;  /* 0x000000ffff4c7224 */ /* 0x008fe400078e000b */
[----:B--2---:R-:W-:Y:S02]  /*3d20*/  IMAD.MOV.U32 R77, RZ, RZ, R82 ;  /* 0x000000ffff4d7224 */ /* 0x004fe400078e0052 */
[----:B------:R-:W-:-:S06]  /*3d30*/  IMAD.WIDE R76, R79, 0x2, R76 ;  /* 0x000000024f4c7825 */ /* 0x000fcc00078e024c */
[----:B----4-:R-:W-:Y:S05]  /*3d40*/  @P3 BRA `(.L_x_6002) ;  /* 0x0000000000b83947 */ /* 0x010fea0003800000 */
[----:B------:R-:W-:Y:S02]  /*3d50*/  SHF.R.U64 R79, R72, 0x10, R73 ;  /* 0x00000010484f7819 */ /* 0x000fe40000001249 */
[----:B------:R-:W-:Y:S02]  /*3d60*/  SHF.R.U64 R72, R74, 0x10, R75 ;  /* 0x000000104a487819 */ /* 0x000fe4000000124b */
        /* <DEDUP_REMOVED lines=8> */
[CC--:B------:R-:W-:Y:S01]  /*3df0*/  FMUL.FTZ R152, R78.reuse, R79.reuse ;  /* 0x0000004f4e987220 */ /* 0x0c0fe20000410000 */
[----:B------:R-:W-:Y:S01]  /*3e00*/  SHF.R.U32.HI R73, RZ, 0x10, R73 ;  /* 0x00000010ff497819 */ /* 0x000fe20000011649 */
[-C--:B------:R-:W-:Y:S01]  /*3e10*/  FMUL.FTZ R154, R78, R80.reuse ;  /* 0x000000504e9a7220 */ /* 0x080fe20000410000 */
[----:B------:R-:W-:Y:S01]  /*3e20*/  IMAD.U32 R75, R13, 0x10000, RZ ;  /* 0x000100000d4b7824 */ /* 0x000fe200078e00ff */
[----:B------:R-:W-:Y:S01]  /*3e30*/  PRMT R78, R181, 0x5410, R81 ;  /* 0x00005410b54e7816 */ /* 0x000fe20000000051 */
[----:B------:R-:W-:Y:S01]  /*3e40*/  IMAD.U32 R81, R12, 0x10000, RZ ;  /* 0x000100000c517824 */ /* 0x000fe200078e00ff */
[----:B------:R-:W-:Y:S01]  /*3e50*/  PRMT R73, R178, 0x5410, R73 ;  /* 0x00005410b2497816 */ /* 0x000fe20000000049 */
[C---:B------:R-:W-:Y:S01]  /*3e60*/  FFMA.FTZ R80, R75.reuse, R80, -R152 ;  /* 0x000000504b507223 */ /* 0x040fe20000010898 */
[----:B------:R-:W-:Y:S01]  /*3e70*/  LOP3.LUT R13, R14, 0xffff0000, RZ, 0xc0, !PT ;  /* 0xffff00000e0d7812 */ /* 0x000fe200078ec0ff */
[----:B------:R-:W-:Y:S01]  /*3e80*/  FFMA.FTZ R75, R75, R79, R154 ;  /* 0x0000004f4b4b7223 */ /* 0x000fe2000001009a */
[C---:B------:R-:W-:Y:S01]  /*3e90*/  IMAD.U32 R152, R78.reuse, 0x10000, RZ ;  /* 0x000100004e987824 */ /* 0x040fe200078e00ff */
[----:B------:R-:W-:Y:S01]  /*3ea0*/  LOP3.LUT R78, R78, 0xffff0000, RZ, 0xc0, !PT ;  /* 0xffff00004e4e7812 */ /* 0x000fe200078ec0ff */
[C---:B------:R-:W-:Y:S01]  /*3eb0*/  IMAD.U32 R154, R73.reuse, 0x10000, RZ ;  /* 0x00010000499a7824 */ /* 0x040fe200078e00ff */
[----:B------:R-:W-:Y:S01]  /*3ec0*/  LOP3.LUT R73, R73, 0xffff0000, RZ, 0xc0, !PT ;  /* 0xffff000049497812 */ /* 0x000fe200078ec0ff */
[----:B------:R-:W-:-:S02]  /*3ed0*/  IMAD.U32 R79, R14, 0x10000, RZ ;  /* 0x000100000e4f7824 */ /* 0x000fc400078e00ff */
[----:B------:R-:W-:Y:S01]  /*3ee0*/  FMUL.FTZ R160, R13, R152 ;  /* 0x000000980da07220 */ /* 0x000fe20000410000 */
[----:B------:R-:W-:Y:S01]  /*3ef0*/  LOP3.LUT R14, R15, 0xffff0000, RZ, 0xc0, !PT ;  /* 0xffff00000f0e7812 */ /* 0x000fe200078ec0ff */
[-C--:B------:R-:W-:Y:S01]  /*3f00*/  FMUL.FTZ R162, R13, R154.reuse ;  /* 0x0000009a0da27220 */ /* 0x080fe20000410000 */
[----:B------:R-:W-:Y:S01]  /*3f10*/  LOP3.LUT R12, R12, 0xffff0000, RZ, 0xc0, !PT ;  /* 0xffff00000c0c7812 */ /* 0x000fe200078ec0ff */
[----:B------:R-:W-:Y:S01]  /*3f20*/  FFMA.FTZ R160, R79, R154, -R160 ;  /* 0x0000009a4fa07223 */ /* 0x000fe200000108a0 */
[----:B------:R-:W-:Y:S02]  /*3f30*/  IMAD.U32 R15, R15, 0x10000, RZ ;  /* 0x000100000f0f7824 */ /* 0x000fe400078e00ff */
        /* <DEDUP_REMOVED lines=15> */
.L_x_6002:
[----:B------:R-:W-:Y:S05]  /*4030*/  BSYNC B3 ;  /* 0x0000000000037941 */ /* 0x000fea0003800000 */
.L_x_6001:
[----:B0-----:R0:W-:Y:S02]  /*4040*/  ST.E.128 desc[UR60][R76.64], R12 ;  /* 0x0000000c4c007985 */ /* 0x0011e4000c101d3c */
.L_x_6000:
[----:B------:R-:W-:Y:S05]  /*4050*/  BSYNC B2 ;  /* 0x0000000000027941 */ /* 0x000fea0003800000 */
.L_x_5999:
        /* <DEDUP_REMOVED lines=56> */
.L_x_6006:
[----:B------:R-:W-:Y:S05]  /*43e0*/  BSYNC B3 ;  /* 0x0000000000037941 */ /* 0x000fea0003800000 */
.L_x_6005:
[----:B----4-:R0:W-:Y:S02]  /*43f0*/  ST.E.128 desc[UR60][R72.64], R12 ;  /* 0x0000000c48007985 */ /* 0x0101e4000c101d3c */
.L_x_6004:
[----:B------:R-:W-:Y:S05]  /*4400*/  BSYNC B2 ;  /* 0x0000000000027941 */ /* 0x000fea0003800000 */
.L_x_6003:
        /* <DEDUP_REMOVED lines=14> */
[----:B------:R-:W-:Y:S02]  /*44f0*/  SHF.R.U32.HI R73, RZ, 0x10, R65 ;  /* 0x00000010ff497819 */ /* 0x000fe40000011641 */
        /* <DEDUP_REMOVED lines=8> */
[C---:B------:R-:W-:Y:S01]  /*4580*/  FMUL.FTZ R78, R77.reuse, R74 ;  /* 0x0000004a4d4e7220 */ /* 0x040fe20000410000 */
[----:B------:R-:W-:Y:S01]  /*4590*/  SHF.L.U32 R65, R14, 0x10, RZ ;  /* 0x000000100e417819 */ /* 0x000fe200000006ff */
[----:B------:R-:W-:Y:S01]  /*45a0*/  IMAD.U32 R75, R66, 0x10000, RZ ;  /* 0x00010000424b7824 */ /* 0x000fe200078e00ff */
        /* <DEDUP_REMOVED lines=28> */
.L_x_6010:
[----:B------:R-:W-:Y:S05]  /*4770*/  BSYNC B3 ;  /* 0x0000000000037941 */ /* 0x000fea0003800000 */
.L_x_6009:
[----:B----4-:R0:W-:Y:S02]  /*4780*/  ST.E.128 desc[UR60][R68.64], R12 ;  /* 0x0000000c44007985 */ /* 0x0101e4000c101d3c */
.L_x_6008:
[----:B------:R-:W-:Y:S05]  /*4790*/  BSYNC B2 ;  /* 0x0000000000027941 */ /* 0x000fea0003800000 */
.L_x_6007:
        /* <DEDUP_REMOVED lines=11> */
[--C-:B------:R-:W-:Y:S02]  /*4850*/  SHF.R.U64 R69, R60, 0x10, R61.reuse ;  /* 0x000000103c457819 */ /* 0x100fe4000000123d */
[----:B------:R-:W-:Y:S01]  /*4860*/  SHF.R.U32.HI R66, RZ, 0x10, R61 ;  /* 0x00000010ff427819 */ /* 0x000fe2000001163d */
[----:B----4-:R-:W-:Y:S01]  /*4870*/  IMAD.U32 R61, R14, 0x10000, RZ ;  /* 0x000100000e3d7824 */ /* 0x010fe200078e00ff */
[----:B------:R-:W-:Y:S01]  /*4880*/  PRMT R172, R172, 0x5410, R67 ;  /* 0x00005410acac7816 */ /* 0x000fe20000000043 */
[----:B------:R-:W-:Y:S01]  /*4890*/  IMAD.U32 R67, R13, 0x10000, RZ ;  /* 0x000100000d437824 */ /* 0x000fe200078e00ff */
        /* <DEDUP_REMOVED lines=15> */
[----:B------:R-:W-:Y:S01]  /*4990*/  FMUL.FTZ R14, R14, R63 ;  /* 0x0000003f0e0e7220 */ /* 0x000fe20000410000 */
[----:B------:R-:W-:Y:S01]  /*49a0*/  LOP3.LUT R173, R173, 0xffff0000, RZ, 0xc0, !PT ;  /* 0xffff0000adad7812 */ /* 0x000fe200078ec0ff */
[----:B------:R-:W-:Y:S01]  /*49b0*/  IMAD.U32 R172, R172, 0x10000, RZ ;  /* 0x00010000acac7824 */ /* 0x000fe200078e00ff */
[----:B------:R-:W-:Y:S01]  /*49c0*/  LOP3.LUT R171, R171, 0xffff0000, RZ, 0xc0, !PT ;  /* 0xffff0000abab7812 */ /* 0x000fe200078ec0ff */
[----:B------:R-:W-:-:S02]  /*49d0*/  IMAD.U32 R170, R170, 0x10000, RZ ;  /* 0x00010000aaaa7824 */ /* 0x000fc400078e00ff */
[C---:B------:R-:W-:Y:S01]  /*49e0*/  FFMA.FTZ R68, R67.reuse, R68, -R70 ;  /* 0x0000004443447223 */ /* 0x040fe20000010846 */
[----:B------:R-:W-:Y:S01]  /*49f0*/  FFMA.FTZ R67, R67, R69, R66 ;  /* 0x0000004543437223 */ /* 0x000fe20000010042 */
[C---:B------:R-:W-:Y:S01]  /*4a00*/  FFMA.FTZ R63, R61.reuse, R63, -R72 ;  /* 0x0000003f3d3f7223 */ /* 0x040fe20000010848 */
[----:B------:R-:W-:Y:S01]  /*4a10*/  FFMA.FTZ R62, R61, R62, R14 ;  /* 0x0000003e3d3e7223 */ /* 0x000fe2000001000e */
[----:B------:R-:W-:Y:S02]  /*4a20*/  IMAD.U32 R15, R15, 0x10000, RZ ;  /* 0x000100000f0f7824 */ /* 0x000fe400078e00ff */
        /* <DEDUP_REMOVED lines=13> */
.L_x_6014:
[----:B------:R-:W-:Y:S05]  /*4b00*/  BSYNC B3 ;  /* 0x0000000000037941 */ /* 0x000fea0003800000 */
.L_x_6013:
[----:B----4-:R0:W-:Y:S02]  /*4b10*/  ST.E.128 desc[UR60][R64.64], R12 ;  /* 0x0000000c40007985 */ /* 0x0101e4000c101d3c */
.L_x_6012:
[----:B------:R-:W-:Y:S05]  /*4b20*/  BSYNC B2 ;  /* 0x0000000000027941 */ /* 0x000fea0003800000 */
.L_x_6011:
        /* <DEDUP_REMOVED lines=53> */
.L_x_6016:
[----:B------:R-:W-:Y:S05]  /*4e80*/  BSYNC B2 ;  /* 0x0000000000027941 */ /* 0x000fea0003800000 */
.L_x_6015:
[----:B----4-:R0:W-:Y:S02]  /*4e90*/  ST.E.128 desc[UR60][R60.64], R12 ;  /* 0x0000000c3c007985 */ /* 0x0101e4000c101d3c */
.L_x_5994:
[----:B------:R-:W-:Y:S05]  /*4ea0*/  BSYNC B1 ;  /* 0x0000000000017941 */ /* 0x000fea0003800000 */
.L_x_5993:
[----:B------:R-:W-:-:S03]  /*4eb0*/  UMOV UR4, 0xffffffff ;  /* 0xffffffff00047882 */ /* 0x000fc60000000000 */
[----:B------:R-:W-:Y:S05]  /*4ec0*/  BRA.DIV UR4, `(.L_x_6017) ;  /* 0x0000020e04987947 */ /* 0x000fea000b800000 */
[----:B-1----:R-:W1:Y:S04]  /*4ed0*/  SHFL.IDX PT, R119, R119, 0x1, 0x1c1f ;  /* 0x003c1f0077777f89 */ /* 0x002e6800000e0000 */
[----:B------:R-:W0:Y:S02]  /*4ee0*/  SHFL.IDX PT, R120, R120, 0x1, 0x1c1f ;  /* 0x003c1f0078787f89 */ /* 0x000e2400000e0000 */
.L_x_6342:
        /* <DEDUP_REMOVED lines=19> */
[----:B------:R-:W-:Y:S01]  /*5020*/  LOP3.LUT R53, R13, 0xffff0000, RZ, 0xc0, !PT ;  /* 0xffff00000d357812 */ /* 0x000fe200078ec0ff */
[----:B------:R-:W-:Y:S01]  /*5030*/  IMAD.U32 R55, R163, 0x10000, RZ ;  /* 0x00010000a3377824 */ /* 0x000fe200078e00ff */
[C---:B------:R-:W-:Y:S01]  /*5040*/  LOP3.LUT R60, R164.reuse, 0xffff0000, RZ, 0xc0, !PT ;  /* 0xffff0000a43c7812 */ /* 0x040fe200078ec0ff */
[----:B------:R-:W-:Y:S01]  /*5050*/  IMAD.U32 R164, R164, 0x10000, RZ ;  /* 0x00010000a4a47824 */ /* 0x000fe200078e00ff */
[C---:B------:R-:W-:Y:S01]  /*5060*/  LOP3.LUT R58, R161.reuse, 0xffff0000, RZ, 0xc0, !PT ;  /* 0xffff0000a13a7812 */ /* 0x040fe200078ec0ff */
[----:B------:R-:W-:Y:S01]  /*5070*/  IMAD.U32 R161, R161, 0x10000, RZ ;  /* 0x00010000a1a17824 */ /* 0x000fe200078e00ff */
[----:B------:R-:W-:Y:S01]  /*5080*/  LOP3.LUT R54, R14, 0xffff0000, RZ, 0xc0, !PT ;  /* 0xffff00000e367812 */ /* 0x000fe200078ec0ff */
[C---:B------:R-:W-:Y:S01]  /*5090*/  IMAD.U32 R14, R15.reuse, 0x10000, RZ ;  /* 0x000100000f0e7824 */ /* 0x040fe200078e00ff */
[----:B---3--:R-:W-:Y:S01]  /*50a0*/  LOP3.LUT R11, R15, 0xffff0000, RZ, 0xc0, !PT ;  /* 0xffff00000f0b7812 */ /* 0x008fe200078ec0ff */
[----:B------:R-:W-:Y:S01]  /*50b0*/  FMUL.FTZ R62, R53, R60 ;  /* 0x0000003c353e7220 */ /* 0x000fe20000410000 */
[----:B------:R-:W-:-:S02]  /*50c0*/  IMAD.U32 R15, R13, 0x10000, RZ ;  /* 0x000100000d0f7824 */ /* 0x000fc400078e00ff */
[-C--:B------:R-:W-:Y:S01]  /*50d0*/  FMUL.FTZ R53, R53, R58.reuse ;  /* 0x0000003a35357220 */ /* 0x080fe20000410000 */
[----:B------:R-:W-:Y:S01]  /*50e0*/  SHF.L.U32 R59, R169, 0x10, RZ ;  /* 0x00000010a93b7819 */ /* 0x000fe200000006ff */
[----:B------:R-:W-:Y:S02]  /*50f0*/  IMAD.U32 R13, R12, 0x10000, RZ ;  /* 0x000100000c0d7824 */ /* 0x000fe400078e00ff */
[C---:B------:R-:W-:Y:S01]  /*5100*/  FFMA.FTZ R62, R15.reuse, R58, -R62 ;  /* 0x0000003a0f3e7223 */ /* 0x040fe2000001083e */
[----:B------:R-:W-:Y:S01]  /*5110*/  FFMA.FTZ R53, R15, R60, R53 ;  /* 0x0000003c0f357223 */ /* 0x000fe20000010035 */
[C---:B------:R-:W-:Y:S01]  /*5120*/  FMUL.FTZ R15, R54.reuse, R55 ;  /* 0x00000037360f7220 */ /* 0x040fe20000410000 */
[----:B------:R-:W-:Y:S01]  /*5130*/  LOP3.LUT R169, R169, 0xffff0000, RZ, 0xc0, !PT ;  /* 0xffff0000a9a97812 */ /* 0x000fe200078ec0ff */
[-C--:B------:R-:W-:Y:S01]  /*5140*/  FMUL.FTZ R61, R54, R59.reuse ;  /* 0x0000003b363d7220 */ /* 0x080fe20000410000 */
[----:B------:R-:W-:Y:S01]  /*5150*/  LOP3.LUT R163, R163, 0xffff0000, RZ, 0xc0, !PT ;  /* 0xffff0000a3a37812 */ /* 0x000fe200078ec0ff */
[----:B------:R-:W-:Y:S01]  /*5160*/  FFMA.FTZ R54, R52, R59, R15 ;  /* 0x0000003b34367223 */ /* 0x000fe2000001000f */
[----:B------:R-:W-:Y:S01]  /*5170*/  LOP3.LUT R12, R12, 0xffff0000, RZ, 0xc0, !PT ;  /* 0xffff00000c0c7812 */ /* 0x000fe200078ec0ff */
[----:B------:R-:W-:Y:S01]  /*5180*/  FFMA.FTZ R61, R52, R55, -R61 ;  /* 0x00000037343d7223 */ /* 0x000fe2000001083d */
[C---:B------:R-:W-:Y:S01]  /*5190*/  FMUL.FTZ R15, R11.reuse, R169 ;  /* 0x000000a90b0f7220 */ /* 0x040fe20000410000 */
[----:B------:R-:W-:-:S02]  /*51a0*/  FMUL.FTZ R58, R11, R163 ;  /* 0x000000a30b3a7220 */ /* 0x000fc40000410000 */
        /* <DEDUP_REMOVED lines=8> */
[----:B------:R-:W-:-:S02]  /*5230*/  F2FP.BF16.F32.PACK_AB R14, R54, R61 ;  /* 0x0000003d360e723e */ /* 0x000fc400000010ff */
[----:B------:R-:W-:-:S07]  /*5240*/  F2FP.BF16.F32.PACK_AB R12, R11, R52 ;  /* 0x000000340b0c723e */ /* 0x000fce00000010ff */
.L_x_6022:
[----:B------:R-:W-:Y:S05]  /*5250*/  BSYNC B2 ;  /* 0x0000000000027941 */ /* 0x000fea0003800000 */
.L_x_6021:
[----:B----4-:R0:W-:Y:S02]  /*5260*/  ST.E.128 desc[UR60][R56.64], R12 ;  /* 0x0000000c38007985 */ /* 0x0101e4000c101d3c */
.L_x_6020:
[----:B------:R-:W-:Y:S05]  /*5270*/  BSYNC B1 ;  /* 0x0000000000017941 */ /* 0x000fea0003800000 */
.L_x_6019:
        /* <DEDUP_REMOVED lines=57> */
.L_x_6026:
[----:B------:R-:W-:Y:S05]  /*5610*/  BSYNC B2 ;  /* 0x0000000000027941 */ /* 0x000fea0003800000 */
.L_x_6025:
[----:B----4-:R0:W-:Y:S02]  /*5620*/  ST.E.128 desc[UR60][R52.64], R12 ;  /* 0x0000000c34007985 */ /* 0x0101e4000c101d3c */
.L_x_6024:
[----:B------:R-:W-:Y:S05]  /*5630*/  BSYNC B1 ;  /* 0x0000000000017941 */ /* 0x000fea0003800000 */
.L_x_6023:
        /* <DEDUP_REMOVED lines=57> */
.L_x_6030:
[----:B------:R-:W-:Y:S05]  /*59d0*/  BSYNC B2 ;  /* 0x0000000000027941 */ /* 0x000fea0003800000 */
.L_x_6029:
[----:B----4-:R0:W-:Y:S02]  /*59e0*/  ST.E.128 desc[UR60][R48.64], R12 ;  /* 0x0000000c30007985 */ /* 0x0101e4000c101d3c */
.L_x_6028:
[----:B------:R-:W-:Y:S05]  /*59f0*/  BSYNC B1 ;  /* 0x0000000000017941 */ /* 0x000fea0003800000 */
.L_x_6027:
        /* <DEDUP_REMOVED lines=40> */
[----:B------:R-:W-:Y:S01]  /*5c80*/  SHF.L.U32 R15, R15, 0x10, RZ ;  /* 0x000000100f0f7819 */ /* 0x000fe200000006ff */
[----:B------:R-:W-:Y:S01]  /*5c90*/  FFMA.FTZ R40, R40, R48, R41 ;  /* 0x0000003028287223 */ /* 0x000fe20000010029 */
        /* <DEDUP_REMOVED lines=13> */
.L_x_6034:
[----:B------:R-:W-:Y:S05]  /*5d70*/  BSYNC B2 ;  /* 0x0000000000027941 */ /* 0x000fea0003800000 */
.L_x_6033:
[----:B----4-:R0:W-:Y:S02]  /*5d80*/  ST.E.128 desc[UR60][R44.64], R12 ;  /* 0x0000000c2c007985 */ /* 0x0101e4000c101d3c */
.L_x_6032:
[----:B------:R-:W-:Y:S05]  /*5d90*/  BSYNC B1 ;  /* 0x0000000000017941 */ /* 0x000fea0003800000 */
.L_x_6031:
        /* <DEDUP_REMOVED lines=55> */
.L_x_6038:
[----:B------:R-:W-:Y:S05]  /*6110*/  BSYNC B2 ;  /* 0x0000000000027941 */ /* 0x000fea0003800000 */
.L_x_6037:
[----:B----4-:R0:W-:Y:S02]  /*6120*/  ST.E.128 desc[UR60][R40.64], R12 ;  /* 0x0000000c28007985 */ /* 0x0101e4000c101d3c */
.L_x_6036:
[----:B------:R-:W-:Y:S05]  /*6130*/  BSYNC B1 ;  /* 0x0000000000017941 */ /* 0x000fea0003800000 */
.L_x_6035:
        /* <DEDUP_REMOVED lines=54> */
.L_x_6040:
[----:B------:R-:W-:Y:S05]  /*64a0*/  BSYNC B1 ;  /* 0x0000000000017941 */ /* 0x000fea0003800000 */
.L_x_6039:
[----:B----4-:R0:W-:Y:S01]  /*64b0*/  ST.E.128 desc[UR60][R36.64], R12 ;  /* 0x0000000c24007985 */ /* 0x0101e2000c101d3c */
[----:B------:R-:W-:Y:S05]  /*64c0*/  BRA `(.L_x_6018) ;  /* 0x0000004000c07947 */ /* 0x000fea0003800000 */
.L_x_5984:
        /* <DEDUP_REMOVED lines=47> */
.L_x_6042:
[----:B------:R-:W-:Y:S05]  /*67c0*/  BSYNC B1 ;  /* 0x0000000000017941 */ /* 0x000fea0003800000 */
.L_x_6041:
[----:B0-----:R-:W-:Y:S01]  /*67d0*/  IADD3 R56, R203, 0x40, RZ ;  /* 0x00000040cb387810 */ /* 0x001fe20007ffe0ff */
[----:B------:R-:W-:Y:S01]  /*67e0*/  BSSY B1, `(.L_x_6043) ;  /* 0x000002f000017945 */ /* 0x000fe20003800000 */
[----:B------:R-:W-:Y:S02]  /*67f0*/  CS2R R62, SRZ ;  /* 0x00000000003e7805 */ /* 0x000fe4000001ff00 */
[----:B------:R-:W-:Y:S02]  /*6800*/  CS2R R60, SRZ ;  /* 0x00000000003c7805 */ /* 0x000fe4000001ff00 */
[----:B------:R-:W-:Y:S02]  /*6810*/  ISETP.GE.AND P4, PT, R56, R87, PT ;  /* 0x000000573800720c */ /* 0x000fe40003f86270 */
        /* <DEDUP_REMOVED lines=43> */
.L_x_6044:
[----:B------:R-:W-:Y:S05]  /*6ad0*/  BSYNC B1 ;  /* 0x0000000000017941 */ /* 0x000fea0003800000 */
.L_x_6043:
[----:B------:R-:W2:Y:S01]  /*6ae0*/  LDL R11, [R1+0x4] ;  /* 0x00000400010b7983 */ /* 0x000ea20000100800 */
[----:B0-----:R-:W-:Y:S02]  /*6af0*/  IMAD.MOV.U32 R12, RZ, RZ, R33 ;  /* 0x000000ffff0c7224 */ /* 0x001fe400078e0021 */
        /* <DEDUP_REMOVED lines=12> */
[----:B------:R-:W-:Y:S01]  /*6bc0*/  PRMT R171, R171, 0x5410, R12 ;  /* 0x00005410abab7816 */ /* 0x000fe2000000000c */
[----:B------:R-:W-:-:S05]  /*6bd0*/  IMAD.MOV.U32 R12, RZ, RZ, R47 ;  /* 0x000000ffff0c7224 */ /* 0x000fca00078e002f */
[----:B------:R-:W-:Y:S01]  /*6be0*/  PRMT R163, R12, 0x5410, R14 ;  /* 0x000054100ca37816 */ /* 0x000fe2000000000e */
[----:B------:R-:W-:Y:S02]  /*6bf0*/  IMAD.MOV.U32 R12, RZ, RZ, R51 ;  /* 0x000000ffff0c7224 */ /* 0x000fe400078e0033 */
[----:B------:R-:W-:-:S05]  /*6c00*/  IMAD.MOV.U32 R14, RZ, RZ, R49 ;  /* 0x000000ffff0e7224 */ /* 0x000fca00078e0031 */
[----:B------:R-:W-:Y:S01]  /*6c10*/  PRMT R168, R14, 0x7610, R168 ;  /* 0x000076100ea87816 */ /* 0x000fe200000000a8 */
[----:B------:R-:W-:-:S05]  /*6c20*/  IMAD.MOV.U32 R14, RZ, RZ, R53 ;  /* 0x000000ffff0e7224 */ /* 0x000fca00078e0035 */
[----:B------:R-:W-:Y:S01]  /*6c30*/  PRMT R153, R14, 0x7610, R153 ;  /* 0x000076100e997816 */ /* 0x000fe20000000099 */
[----:B-----5:R-:W-:Y:S01]  /*6c40*/  IMAD.MOV.U32 R14, RZ, RZ, R57 ;  /* 0x000000ffff0e7224 */ /* 0x020fe200078e0039 */
[----:B--2---:R-:W-:Y:S01]  /*6c50*/  R2UR UR4, R11 ;  /* 0x000000000b0472ca */ /* 0x004fe200000e0000 */
[----:B------:R-:W-:-:S05]  /*6c60*/  IMAD.MOV.U32 R11, RZ, RZ, R32 ;  /* 0x000000ffff0b7224 */ /* 0x000fca00078e0020 */
[----:B------:R-:W-:Y:S01]  /*6c70*/  PRMT R164, R11, 0x5410, R81 ;  /* 0x000054100ba47816 */ /* 0x000fe20000000051 */
[----:B------:R-:W-:-:S05]  /*6c80*/  IMAD.MOV.U32 R11, RZ, RZ, R38 ;  /* 0x000000ffff0b7224 */ /* 0x000fca00078e0026 */
[----:B------:R-:W-:Y:S01]  /*6c90*/  PRMT R166, R166, 0x5410, R11 ;  /* 0x00005410a6a67816 */ /* 0x000fe2000000000b */
[----:B------:R-:W-:Y:S01]  /*6ca0*/  IMAD.MOV.U32 R11, RZ, RZ, R42 ;  /* 0x000000ffff0b7224 */ /* 0x000fe200078e002a */
[----:B------:R-:W-:Y:S02]  /*6cb0*/  UISETP.NE.AND UP0, UPT, UR4, 0x3, UPT ;  /* 0x000000030400788c */ /* 0x000fe4000bf05270 */
[----:B------:R-:W-:Y:S01]  /*6cc0*/  PRMT R166, R13, 0x7610, R166 ;  /* 0x000076100da67816 */ /* 0x000fe200000000a6 */
[----:B------:R-:W-:Y:S01]  /*6cd0*/  IMAD.MOV.U32 R13, RZ, RZ, R44 ;  /* 0x000000ffff0d7224 */ /* 0x000fe200078e002c */
[----:B------:R-:W-:Y:S01]  /*6ce0*/  PRMT R170, R170, 0x5410, R11 ;  /* 0x00005410aaaa7816 */ /* 0x000fe2000000000b */
[----:B------:R-:W-:Y:S01]  /*6cf0*/  IMAD.MOV.U32 R11, RZ, RZ, R46 ;  /* 0x000000ffff0b7224 */ /* 0x000fe200078e002e */
[----:B------:R-:W-:-:S04]  /*6d00*/  PLOP3.LUT P2, PT, PT, PT, UP0, 0x80, 0x0 ;  /* 0x000000000000781c */ /* 0x000fc80003f4f008 */
[----:B------:R-:W-:Y:S01]  /*6d10*/  PRMT R162, R11, 0x5410, R13 ;  /* 0x000054100ba27816 */ /* 0x000fe2000000000d */
[----:B------:R-:W-:Y:S02]  /*6d20*/  IMAD.MOV.U32 R11, RZ, RZ, R50 ;  /* 0x000000ffff0b7224 */ /* 0x000fe400078e0032 */
[----:B------:R-:W-:-:S03]  /*6d30*/  IMAD.MOV.U32 R13, RZ, RZ, R48 ;  /* 0x000000ffff0d7224 */ /* 0x000fc600078e0030 */
        /* <DEDUP_REMOVED lines=15> */
[----:B------:R-:W-:Y:S01]  /*6e30*/  MOV R14, R60 ;  /* 0x0000003c000e7202 */ /* 0x000fe20000000f00 */
        /* <DEDUP_REMOVED lines=29> */
.L_x_6045:
[----:B------:R-:W-:Y:S01]  /*7010*/  IMAD R88, R18, 0x8, R2 ;  /* 0x0000000812587824 */ /* 0x000fe200078e0202 */
[----:B------:R-:W-:Y:S01]  /*7020*/  SHF.L.U32 R89, R204, 0x1f, RZ ;  /* 0x0000001fcc597819 */ /* 0x000fe200000006ff */
[----:B------:R-:W0:Y:S01]  /*7030*/  LDC R134, c[0x0][0x2f4] ;  /* 0x0000bd00ff867b82 */ /* 0x000e220000000800 */
[----:B------:R-:W-:Y:S02]  /*7040*/  BSSY B1, `(.L_x_6046) ;  /* 0x0000003000017945 */ /* 0x000fe40003800000 */
[----:B------:R-:W1:Y:S02]  /*7050*/  SYNCS.PHASECHK.TRANS64.TRYWAIT P5, [R88+URZ+0x30890], R89 ;  /* 0x03089059580075a7 */ /* 0x000e6400080a017f */
[----:B-1----:R-:W-:Y:S05]  /*7060*/  @!P5 BRA `(.L_x_6047) ;  /* 0x000001ec007cd947 */ /* 0x002fea0003800000 */
.L_x_6343:
[----:B------:R-:W-:Y:S05]  /*7070*/  BSYNC B1 ;  /* 0x0000000000017941 */ /* 0x000fea0003800000 */
.L_x_6046:
[----:B------:R-:W-:Y:S01]  /*7080*/  UMOV UR4, 0xffffffff ;  /* 0xffffffff00047882 */ /* 0x000fe20000000000 */
[----:B0-----:R-:W-:Y:S02]  /*7090*/  IMAD.IADD R137, R134, 0x1, -R121 ;  /* 0x0000000186897824 */ /* 0x001fe400078e0a79 */
[----:B------:R-:W-:Y:S05]  /*70a0*/  BRA.DIV UR4, `(.L_x_6048) ;  /* 0x000001ee04807947 */ /* 0x000fea000b800000 */
[----:B------:R0:W2:Y:S04]  /*70b0*/  SHFL.IDX PT, R117, R119, RZ, 0x1c1f ;  /* 0x001c1fff77757589 */ /* 0x0000a800000e0000 */
[----:B------:R0:W3:Y:S02]  /*70c0*/  SHFL.IDX PT, R11, R120, RZ, 0x1c1f ;  /* 0x001c1fff780b7589 */ /* 0x0000e400000e0000 */
.L_x_6347:
        /* <DEDUP_REMOVED lines=30> */
[----:B--2---:R-:W-:Y:S01]  /*72b0*/  IMAD.U32 R154, R81, 0x10000, RZ ;  /* 0x00010000519a7824 */ /* 0x004fe200078e00ff */
[----:B------:R-:W-:Y:S02]  /*72c0*/  SHF.R.U32.HI R150, RZ, 0x10, R41 ;  /* 0x00000010ff967819 */ /* 0x000fe40000011629 */
[----:B------:R-:W-:Y:S02]  /*72d0*/  SHF.R.U32.HI R41, RZ, 0x10, R53 ;  /* 0x00000010ff297819 */ /* 0x000fe40000011635 */
[C---:B------:R-:W-:Y:S02]  /*72e0*/  PRMT R150, R153.reuse, 0x5432, R150 ;  /* 0x0000543299967816 */ /* 0x040fe40000000096 */
[----:B------:R-:W-:Y:S02]  /*72f0*/  PRMT R41, R153, 0x5410, R41 ;  /* 0x0000541099297816 */ /* 0x000fe40000000029 */
[--C-:B------:R-:W-:Y:S01]  /*7300*/  SHF.R.U64 R40, R42, 0x10, R43.reuse ;  /* 0x000000102a287819 */ /* 0x100fe2000000122b */
[----:B---3--:R-:W-:Y:S01]  /*7310*/  IMAD.U32 R42, R13, 0x10000, RZ ;  /* 0x000100000d2a7824 */ /* 0x008fe200078e00ff */
[----:B------:R-:W-:Y:S01]  /*7320*/  SHF.R.U32.HI R152, RZ, 0x10, R43 ;  /* 0x00000010ff987819 */ /* 0x000fe2000001162b */
[----:B------:R-:W-:Y:S01]  /*7330*/  IMAD.U32 R153, R41, 0x10000, RZ ;  /* 0x0001000029997824 */ /* 0x000fe200078e00ff */
[----:B------:R-:W-:Y:S01]  /*7340*/  LOP3.LUT R81, R81, 0xffff0000, RZ, 0xc0, !PT ;  /* 0xffff000051517812 */ /* 0x000fe200078ec0ff */
[----:B------:R-:W-:Y:S01]  /*7350*/  IMAD.U32 R43, R150, 0x10000, RZ ;  /* 0x00010000962b7824 */ /* 0x000fe200078e00ff */
[----:B------:R-:W-:Y:S01]  /*7360*/  SHF.R.U64 R52, R52, 0x10, R53 ;  /* 0x0000001034347819 */ /* 0x000fe20000001235 */
[C---:B------:R-:W-:Y:S01]  /*7370*/  FMUL.FTZ R155, R154.reuse, R153 ;  /* 0x000000999a9b7220 */ /* 0x040fe20000410000 */
[----:B------:R-:W-:Y:S01]  /*7380*/  SHF.R.U32.HI R53, RZ, 0x10, R55 ;  /* 0x00000010ff357819 */ /* 0x000fe20000011637 */
[-C--:B------:R-:W-:Y:S01]  /*7390*/  FMUL.FTZ R154, R154, R43.reuse ;  /* 0x0000002b9a9a7220 */ /* 0x080fe20000410000 */
[----:B------:R-:W-:Y:S01]  /*73a0*/  LOP3.LUT R13, R13, 0xffff0000, RZ, 0xc0, !PT ;  /* 0xffff00000d0d7812 */ /* 0x000fe200078ec0ff */
[C---:B------:R-:W-:Y:S01]  /*73b0*/  FFMA.FTZ R43, R42.reuse, R43, -R155 ;  /* 0x0000002b2a2b7223 */ /* 0x040fe2000001089b */
[----:B------:R-:W-:Y:S01]  /*73c0*/  PRMT R53, R169, 0x5410, R53 ;  /* 0x00005410a9357816 */ /* 0x000fe20000000035 */
[----:B------:R-:W-:Y:S01]  /*73d0*/  FFMA.FTZ R42, R42, R153, R154 ;  /* 0x000000992a2a7223 */ /* 0x000fe2000001009a */
[----:B------:R-:W-:Y:S01]  /*73e0*/  LOP3.LUT R153, R150, 0xffff0000, RZ, 0xc0, !PT ;  /* 0xffff000096997812 */ /* 0x000fe200078ec0ff */
[----:B------:R-:W-:Y:S01]  /*73f0*/  IMAD.U32 R154, R83, 0x10000, RZ ;  /* 0x00010000539a7824 */ /* 0x000fe200078e00ff */
[----:B------:R-:W-:-:S02]  /*7400*/  LOP3.LUT R150, R41, 0xffff0000, RZ, 0xc0, !PT ;  /* 0xffff000029967812 */ /* 0x000fc400078ec0ff */
[----:B------:R-:W-:Y:S02]  /*7410*/  PRMT R152, R171, 0x5432, R152 ;  /* 0x00005432ab987816 */ /* 0x000fe40000000098 */
[----:B------:R-:W-:Y:S01]  /*7420*/  LOP3.LUT R83, R83, 0xffff0000, RZ, 0xc0, !PT ;  /* 0xffff000053537812 */ /* 0x000fe200078ec0ff */
[CC--:B------:R-:W-:Y:S01]  /*7430*/  FMUL.FTZ R41, R81.reuse, R150.reuse ;  /* 0x0000009651297220 */ /* 0x0c0fe20000410000 */
[-C--:B------:R-:W-:Y:S01]  /*7440*/  FMUL.FTZ R81, R81, R153.reuse ;  /* 0x0000009951517220 */ /* 0x080fe20000410000 */
[----:B------:R-:W-:Y:S02]  /*7450*/  PRMT R52, R173, 0x5432, R52 ;  /* 0x00005432ad347816 */ /* 0x000fe40000000034 */
[C---:B------:R-:W-:Y:S01]  /*7460*/  FFMA.FTZ R41, R13.reuse, R153, -R41 ;  /* 0x000000990d297223 */ /* 0x040fe20000010829 */
[----:B------:R-:W-:Y:S01]  /*7470*/  FFMA.FTZ R13, R13, R150, R81 ;  /* 0x000000960d0d7223 */ /* 0x000fe20000010051 */
[----:B------:R-:W-:Y:S01]  /*7480*/  IMAD.U32 R153, R53, 0x10000, RZ ;  /* 0x0001000035997824 */ /* 0x000fe200078e00ff */
[----:B------:R-:W-:Y:S01]  /*7490*/  SHF.L.U32 R150, R152, 0x10, RZ ;  /* 0x0000001098967819 */ /* 0x000fe200000006ff */
[C---:B------:R-:W-:Y:S01]  /*74a0*/  IMAD.U32 R81, R15.reuse, 0x10000, RZ ;  /* 0x000100000f517824 */ /* 0x040fe200078e00ff */
[----:B------:R-:W-:Y:S01]  /*74b0*/  LOP3.LUT R15, R15, 0xffff0000, RZ, 0xc0, !PT ;  /* 0xffff00000f0f7812 */ /* 0x000fe200078ec0ff */
[-C--:B------:R-:W-:Y:S01]  /*74c0*/  FMUL.FTZ R155, R154, R153.reuse ;  /* 0x000000999a9b7220 */ /* 0x080fe20000410000 */
[----:B------:R-:W-:Y:S01]  /*74d0*/  PRMT R151, R166, 0x5410, R151 ;  /* 0x00005410a6977816 */ /* 0x000fe20000000097 */
[-C--:B------:R-:W-:Y:S01]  /*74e0*/  FMUL.FTZ R154, R154, R150.reuse ;  /* 0x000000969a9a7220 */ /* 0x080fe20000410000 */
[----:B------:R-:W-:Y:S01]  /*74f0*/  SHF.R.U64 R54, R54, 0x10, R55 ;  /* 0x0000001036367819 */ /* 0x000fe20000001237 */
[C---:B------:R-:W-:Y:S01]  /*7500*/  FFMA.FTZ R150, R81.reuse, R150, -R155 ;  /* 0x0000009651967223 */ /* 0x040fe2000001089b */
[----:B------:R-:W-:Y:S01]  /*7510*/  LOP3.LUT R55, R12, 0xffff0000, RZ, 0xc0, !PT ;  /* 0xffff00000c377812 */ /* 0x000fe200078ec0ff */
[----:B------:R-:W-:Y:S01]  /*7520*/  FFMA.FTZ R81, R81, R153, R154 ;  /* 0x0000009951517223 */ /* 0x000fe2000001009a */
[----:B------:R-:W-:Y:S01]  /*7530*/  LOP3.LUT R153, R152, 0xffff0000, RZ, 0xc0, !PT ;  /* 0xffff000098997812 */ /* 0x000fe200078ec0ff */
[----:B------:R-:W-:Y:S01]  /*7540*/  IMAD.U32 R154, R151, 0x10000, RZ ;  /* 0x00010000979a7824 */ /* 0x000fe200078e00ff */
[----:B------:R-:W-:-:S02]  /*7550*/  LOP3.LUT R152, R53, 0xffff0000, RZ, 0xc0, !PT ;  /* 0xffff000035987812 */ /* 0x000fc400078ec0ff */
[----:B------:R-:W-:Y:S02]  /*7560*/  LOP3.LUT R151, R151, 0xffff0000, RZ, 0xc0, !PT ;  /* 0xffff000097977812 */ /* 0x000fe400078ec0ff */
[----:B------:R-:W-:Y:S01]  /*7570*/  PRMT R54, R172, 0x5432, R54 ;  /* 0x00005432ac367816 */ /* 0x000fe20000000036 */
[CC--:B------:R-:W-:Y:S01]  /*7580*/  FMUL.FTZ R53, R83.reuse, R152.reuse ;  /* 0x0000009853357220 */ /* 0x0c0fe20000410000 */
[-C--:B------:R-:W-:Y:S01]  /*7590*/  FMUL.FTZ R83, R83, R153.reuse ;  /* 0x0000009953537220 */ /* 0x080fe20000410000 */
[----:B------:R-:W-:Y:S02]  /*75a0*/  PRMT R40, R170, 0x5432, R40 ;  /* 0x00005432aa287816 */ /* 0x000fe40000000028 */
        /* <DEDUP_REMOVED lines=10> */
[C---:B------:R-:W-:Y:S01]  /*7650*/  FMUL.FTZ R12, R80.reuse, R52 ;  /* 0x00000034500c7220 */ /* 0x040fe20000410000 */
[----:B------:R-:W-:Y:S01]  /*7660*/  FMUL.FTZ R80, R80, R151 ;  /* 0x0000009750507220 */ /* 0x000fe20000410000 */
[C---:B------:R-:W-:Y:S01]  /*7670*/  FFMA.FTZ R155, R83.reuse, R154, -R155 ;  /* 0x0000009a539b7223 */ /* 0x040fe2000001089b */
[----:B------:R-:W-:Y:S01]  /*7680*/  FFMA.FTZ R153, R83, R152, R153 ;  /* 0x0000009853997223 */ /* 0x000fe20000010099 */
[----:B------:R-:W-:-:S02]  /*7690*/  IMAD.U32 R152, R82, 0x10000, RZ ;  /* 0x0001000052987824 */ /* 0x000fc400078e00ff */
[C---:B------:R-:W-:Y:S01]  /*76a0*/  FFMA.FTZ R52, R55.reuse, R52, R80 ;  /* 0x0000003437347223 */ /* 0x040fe20000010050 */
[----:B------:R-:W-:Y:S02]  /*76b0*/  IMAD.U32 R80, R54, 0x10000, RZ ;  /* 0x0001000036507824 */ /* 0x000fe400078e00ff */
[----:B------:R-:W-:Y:S01]  /*76c0*/  FFMA.FTZ R12, R55, R151, -R12 ;  /* 0x00000097370c7223 */ /* 0x000fe2000001080c */
[----:B------:R-:W-:Y:S01]  /*76d0*/  IMAD.U32 R83, R40, 0x10000, RZ ;  /* 0x0001000028537824 */ /* 0x000fe200078e00ff */
[----:B------:R-:W-:Y:S01]  /*76e0*/  LOP3.LUT R82, R82, 0xffff0000, RZ, 0xc0, !PT ;  /* 0xffff000052527812 */ /* 0x000fe200078ec0ff */
[----:B------:R-:W-:Y:S01]  /*76f0*/  FMUL.FTZ R151, R152, R80 ;  /* 0x0000005098977220 */ /* 0x000fe20000410000 */
[----:B------:R-:W-:Y:S02]  /*7700*/  IMAD.U32 R55, R14, 0x10000, RZ ;  /* 0x000100000e377824 */ /* 0x000fe400078e00ff */
[-C--:B------:R-:W-:Y:S01]  /*7710*/  FMUL.FTZ R152, R152, R83.reuse ;  /* 0x0000005398987220 */ /* 0x080fe20000410000 */
[----:B------:R-:W-:Y:S01]  /*7720*/  LOP3.LUT R54, R54, 0xffff0000, RZ, 0xc0, !PT ;  /* 0xffff000036367812 */ /* 0x000fe200078ec0ff */
[----:B------:R-:W-:-:S02]  /*7730*/  FFMA.FTZ R151, R55, R83, -R151 ;  /* 0x0000005337977223 */ /* 0x000fc40000010897 */
[----:B------:R-:W-:Y:S01]  /*7740*/  FFMA.FTZ R152, R55, R80, R152 ;  /* 0x0000005037987223 */ /* 0x000fe20000010098 */
[----:B------:R-:W-:Y:S01]  /*7750*/  LOP3.LUT R40, R40, 0xffff0000, RZ, 0xc0, !PT ;  /* 0xffff000028287812 */ /* 0x000fe200078ec0ff */
[----:B------:R-:W-:Y:S01]  /*7760*/  FMUL.FTZ R55, R82, R54 ;  /* 0x0000003652377220 */ /* 0x000fe20000410000 */
[----:B------:R-:W-:Y:S02]  /*7770*/  LOP3.LUT R14, R14, 0xffff0000, RZ, 0xc0, !PT ;  /* 0xffff00000e0e7812 */ /* 0x000fe400078ec0ff */
[----:B------:R-:W-:Y:S01]  /*7780*/  F2FP.BF16.F32.PACK_AB R53, R53, R150 ;  /* 0x000000963535723e */ /* 0x000fe200000010ff */
[----:B------:R-:W-:Y:S01]  /*7790*/  FMUL.FTZ R82, R82, R40 ;  /* 0x0000002852527220 */ /* 0x000fe20000410000 */
[----:B------:R-:W-:Y:S01]  /*77a0*/  F2FP.BF16.F32.PACK_AB R42, R13, R42 ;  /* 0x0000002a0d2a723e */ /* 0x000fe200000010ff */
[----:B------:R-:W-:Y:S01]  /*77b0*/  FFMA.FTZ R55, R14, R40, -R55 ;  /* 0x000000280e377223 */ /* 0x000fe20000010837 */
        /* <DEDUP_REMOVED lines=11> */
.L_x_6054:
[----:B------:R-:W-:Y:S05]  /*7870*/  BSYNC B3 ;  /* 0x0000000000037941 */ /* 0x000fea0003800000 */
.L_x_6053:
[----:B------:R-:W-:Y:S01]  /*7880*/  ISETP.GE.AND P3, PT, R149, R134, PT ;  /* 0x000000869500720c */ /* 0x000fe20003f66270 */
[----:B---3--:R3:W-:-:S12]  /*7890*/  ST.E.128 desc[UR60][R122.64], R12 ;  /* 0x0000000c7a007985 */ /* 0x0087d8000c101d3c */
[----:B------:R-:W-:-:S05]  /*78a0*/  @!P3 IMAD.WIDE R40, R149, 0x2, R116 ;  /* 0x000000029528b825 */ /* 0x000fca00078e0274 */
[----:B--2---:R3:W-:Y:S02]  /*78b0*/  @!P3 ST.E.128 desc[UR60][R40.64], R80 ;  /* 0x000000502800b985 */ /* 0x0047e4000c101d3c */
.L_x_6052:
[----:B------:R-:W-:Y:S05]  /*78c0*/  BSYNC B2 ;  /* 0x0000000000027941 */ /* 0x000fea0003800000 */
.L_x_6051:
        /* <DEDUP_REMOVED lines=32> */
[----:B------:R-:W-:Y:S01]  /*7ad0*/  LOP3.LUT R41, R41, 0xffff0000, RZ, 0xc0, !PT ;  /* 0xffff000029297812 */ /* 0x000fe200078ec0ff */
[----:B------:R-:W-:Y:S01]  /*7ae0*/  IMAD.U32 R83, R55, 0x10000, RZ ;  /* 0x0001000037537824 */ /* 0x000fe200078e00ff */
[----:B------:R-:W-:Y:S01]  /*7af0*/  LOP3.LUT R13, R13, 0xffff0000, RZ, 0xc0, !PT ;  /* 0xffff00000d0d7812 */ /* 0x000fe200078ec0ff */
[----:B------:R-:W-:Y:S01]  /*7b00*/  IMAD.U32 R82, R80, 0x10000, RZ ;  /* 0x0001000050527824 */ /* 0x000fe200078e00ff */
[----:B------:R-:W-:Y:S01]  /*7b10*/  SHF.R.U64 R37, R36, 0x10, R37 ;  /* 0x0000001024257819 */ /* 0x000fe20000001225 */
[----:B------:R-:W-:Y:S01]  /*7b20*/  FMUL.FTZ R123, R122, R83 ;  /* 0x000000537a7b7220 */ /* 0x000fe20000410000 */
[----:B------:R-:W-:Y:S01]  /*7b30*/  SHF.R.U64 R48, R48, 0x10, R49 ;  /* 0x0000001030307819 */ /* 0x000fe20000001231 */
[-C--:B------:R-:W-:Y:S01]  /*7b40*/  FMUL.FTZ R122, R122, R82.reuse ;  /* 0x000000527a7a7220 */ /* 0x080fe20000410000 */
[----:B------:R-:W-:Y:S01]  /*7b50*/  PRMT R37, R165, 0x5410, R37 ;  /* 0x00005410a5257816 */ /* 0x000fe20000000025 */
        /* <DEDUP_REMOVED lines=23> */
[----:B------:R-:W-:Y:S01]  /*7cd0*/  PRMT R50, R165, 0x5432, R50 ;  /* 0x00005432a5327816 */ /* 0x000fe20000000032 */
        /* <DEDUP_REMOVED lines=8> */
[C---:B------:R-:W-:Y:S01]  /*7d60*/  IMAD.U32 R83, R40.reuse, 0x10000, RZ ;  /* 0x0001000028537824 */ /* 0x040fe200078e00ff */
[----:B------:R-:W-:Y:S01]  /*7d70*/  LOP3.LUT R40, R40, 0xffff0000, RZ, 0xc0, !PT ;  /* 0xffff000028287812 */ /* 0x000fe200078ec0ff */
[C---:B------:R-:W-:Y:S01]  /*7d80*/  IMAD.U32 R49, R37.reuse, 0x10000, RZ ;  /* 0x0001000025317824 */ /* 0x040fe200078e00ff */
[----:B------:R-:W-:Y:S01]  /*7d90*/  LOP3.LUT R37, R37, 0xffff0000, RZ, 0xc0, !PT ;  /* 0xffff000025257812 */ /* 0x000fe200078ec0ff */
[C---:B------:R-:W-:Y:S01]  /*7da0*/  IMAD.U32 R48, R41.reuse, 0x10000, RZ ;  /* 0x0001000029307824 */ /* 0x040fe200078e00ff */
[----:B------:R-:W-:Y:S01]  /*7db0*/  LOP3.LUT R41, R41, 0xffff0000, RZ, 0xc0, !PT ;  /* 0xffff000029297812 */ /* 0x000fe200078ec0ff */
[C---:B------:R-:W-:Y:S01]  /*7dc0*/  IMAD.U32 R43, R12.reuse, 0x10000, RZ ;  /* 0x000100000c2b7824 */ /* 0x040fe200078e00ff */
[----:B------:R-:W-:Y:S01]  /*7dd0*/  LOP3.LUT R12, R12, 0xffff0000, RZ, 0xc0, !PT ;  /* 0xffff00000c0c7812 */ /* 0x000fe200078ec0ff */
[C---:B------:R-:W-:Y:S01]  /*7de0*/  FMUL.FTZ R80, R83.reuse, R48 ;  /* 0x0000003053507220 */ /* 0x040fe20000410000 */
[----:B------:R-:W-:Y:S01]  /*7df0*/  FMUL.FTZ R83, R83, R49 ;  /* 0x0000003153537220 */ /* 0x000fe20000410000 */
[----:B------:R-:W-:-:S02]  /*7e00*/  PRMT R38, R166, 0x5432, R38 ;  /* 0x00005432a6267816 */ /* 0x000fc40000000026 */
[C---:B------:R-:W-:Y:S01]  /*7e10*/  FFMA.FTZ R80, R43.reuse, R49, -R80 ;  /* 0x000000312b507223 */ /* 0x040fe20000010850 */
[----:B------:R-:W-:Y:S01]  /*7e20*/  FFMA.FTZ R83, R43, R48, R83 ;  /* 0x000000302b537223 */ /* 0x000fe20000010053 */
[----:B------:R-:W-:Y:S01]  /*7e30*/  FMUL.FTZ R48, R40, R41 ;  /* 0x0000002928307220 */ /* 0x000fe20000410000 */
[----:B------:R-:W-:Y:S01]  /*7e40*/  SHF.L.U32 R39, R14, 0x10, RZ ;  /* 0x000000100e277819 */ /* 0x000fe200000006ff */
[-C--:B------:R-:W-:Y:S01]  /*7e50*/  FMUL.FTZ R40, R40, R37.reuse ;  /* 0x0000002528287220 */ /* 0x080fe20000410000 */
[----:B------:R-:W-:Y:S01]  /*7e60*/  LOP3.LUT R43, R14, 0xffff0000, RZ, 0xc0, !PT ;  /* 0xffff00000e2b7812 */ /* 0x000fe200078ec0ff */
        /* <DEDUP_REMOVED lines=29> */
.L_x_6058:
[----:B------:R-:W-:Y:S05]  /*8040*/  BSYNC B3 ;  /* 0x0000000000037941 */ /* 0x000fea0003800000 */
.L_x_6057:
[----:B------:R-:W-:Y:S01]  /*8050*/  ISETP.GE.AND P3, PT, R54, R134, PT ;  /* 0x000000863600720c */ /* 0x000fe20003f66270 */
[----:B--2---:R4:W-:-:S12]  /*8060*/  ST.E.128 desc[UR60][R52.64], R12 ;  /* 0x0000000c34007985 */ /* 0x0049d8000c101d3c */
[----:B------:R-:W-:-:S05]  /*8070*/  @!P3 IMAD.WIDE R36, R54, 0x2, R116 ;  /* 0x000000023624b825 */ /* 0x000fca00078e0274 */
[----:B---3--:R4:W-:Y:S02]  /*8080*/  @!P3 ST.E.128 desc[UR60][R36.64], R40 ;  /* 0x000000282400b985 */ /* 0x0089e4000c101d3c */
.L_x_6056:
[----:B------:R-:W-:Y:S05]  /*8090*/  BSYNC B2 ;  /* 0x0000000000027941 */ /* 0x000fea0003800000 */
.L_x_6055:
        /* <DEDUP_REMOVED lines=33> */
[----:B------:R-:W-:Y:S01]  /*82b0*/  SHF.R.U64 R32, R32, 0x10, R33 ;  /* 0x0000001020207819 */ /* 0x000fe20000001221 */
[----:B------:R-:W-:Y:S01]  /*82c0*/  IMAD.U32 R53, R38, 0x10000, RZ ;  /* 0x0001000026357824 */ /* 0x000fe200078e00ff */
[----:B------:R-:W-:Y:S01]  /*82d0*/  SHF.R.U32.HI R44, RZ, 0x10, R45 ;  /* 0x00000010ff2c7819 */ /* 0x000fe2000001162d */
[----:B------:R-:W-:Y:S01]  /*82e0*/  IMAD.U32 R45, R13, 0x10000, RZ ;  /* 0x000100000d2d7824 */ /* 0x000fe200078e00ff */
[----:B------:R-:W-:Y:S01]  /*82f0*/  SHF.R.U32.HI R33, RZ, 0x10, R33 ;  /* 0x00000010ff217819 */ /* 0x000fe20000011621 */
[----:B------:R-:W-:Y:S01]  /*8300*/  IMAD.U32 R50, R14, 0x10000, RZ ;  /* 0x000100000e327824 */ /* 0x000fe200078e00ff */
[----:B------:R-:W-:-:S02]  /*8310*/  PRMT R44, R163, 0x5432, R44 ;  /* 0x00005432a32c7816 */ /* 0x000fc4000000002c */
[----:B------:R-:W-:Y:S02]  /*8320*/  PRMT R33, R161, 0x5410, R33 ;  /* 0x00005410a1217816 */ /* 0x000fe40000000021 */
[--C-:B------:R-:W-:Y:S01]  /*8330*/  SHF.R.U64 R43, R46, 0x10, R47.reuse ;  /* 0x000000102e2b7819 */ /* 0x100fe2000000122f */
[----:B------:R-:W-:Y:S01]  /*8340*/  IMAD.U32 R54, R44, 0x10000, RZ ;  /* 0x000100002c367824 */ /* 0x000fe200078e00ff */
[----:B------:R-:W-:Y:S01]  /*8350*/  SHF.R.U32.HI R46, RZ, 0x10, R47 ;  /* 0x00000010ff2e7819 */ /* 0x000fe2000001162f */
[----:B------:R-:W-:Y:S01]  /*8360*/  IMAD.U32 R55, R33, 0x10000, RZ ;  /* 0x0001000021377824 */ /* 0x000fe200078e00ff */
[C---:B------:R-:W-:Y:S02]  /*8370*/  PRMT R35, R162.reuse, 0x5432, R35 ;  /* 0x00005432a2237816 */ /* 0x040fe40000000023 */
[----:B------:R-:W-:Y:S01]  /*8380*/  PRMT R162, R162, 0x5410, R43 ;  /* 0x00005410a2a27816 */ /* 0x000fe2000000002b */
[CC--:B------:R-:W-:Y:S01]  /*8390*/  FMUL.FTZ R43, R48.reuse, R54.reuse ;  /* 0x00000036302b7220 */ /* 0x0c0fe20000410000 */
[----:B------:R-:W-:Y:S01]  /*83a0*/  LOP3.LUT R49, R37, 0xffff0000, RZ, 0xc0, !PT ;  /* 0xffff000025317812 */ /* 0x000fe200078ec0ff */
[-C--:B------:R-:W-:Y:S01]  /*83b0*/  FMUL.FTZ R48, R48, R55.reuse ;  /* 0x0000003730307220 */ /* 0x080fe20000410000 */
[----:B------:R-:W-:Y:S01]  /*83c0*/  LOP3.LUT R44, R44, 0xffff0000, RZ, 0xc0, !PT ;  /* 0xffff00002c2c7812 */ /* 0x000fe200078ec0ff */
[----:B------:R-:W-:Y:S01]  /*83d0*/  FFMA.FTZ R43, R45, R55, -R43 ;  /* 0x000000372d2b7223 */ /* 0x000fe2000001082b */
[----:B------:R-:W-:Y:S01]  /*83e0*/  PRMT R42, R161, 0x5432, R42 ;  /* 0x00005432a12a7816 */ /* 0x000fe2000000002a */
[----:B------:R-:W-:Y:S01]  /*83f0*/  FFMA.FTZ R48, R45, R54, R48 ;  /* 0x000000362d307223 */ /* 0x000fe20000010030 */
[----:B------:R-:W-:Y:S01]  /*8400*/  PRMT R46, R163, 0x5410, R46 ;  /* 0x00005410a32e7816 */ /* 0x000fe2000000002e */
[-C--:B------:R-:W-:Y:S01]  /*8410*/  FMUL.FTZ R80, R49, R44.reuse ;  /* 0x0000002c31507220 */ /* 0x080fe20000410000 */
[----:B------:R-:W-:Y:S01]  /*8420*/  LOP3.LUT R33, R33, 0xffff0000, RZ, 0xc0, !PT ;  /* 0xffff000021217812 */ /* 0x000fe200078ec0ff */
[----:B------:R-:W-:Y:S01]  /*8430*/  IMAD.U32 R45, R42, 0x10000, RZ ;  /* 0x000100002a2d7824 */ /* 0x000fe200078e00ff */
[----:B------:R-:W-:Y:S01]  /*8440*/  LOP3.LUT R47, R13, 0xffff0000, RZ, 0xc0, !PT ;  /* 0xffff00000d2f7812 */ /* 0x000fe200078ec0ff */
[----:B------:R-:W-:Y:S01]  /*8450*/  IMAD.U32 R55, R46, 0x10000, RZ ;  /* 0x000100002e377824 */ /* 0x000fe200078e00ff */
[----:B------:R-:W-:Y:S01]  /*8460*/  PRMT R32, R164, 0x5410, R32 ;  /* 0x00005410a4207816 */ /* 0x000fe20000000020 */
[-C--:B------:R-:W-:Y:S01]  /*8470*/  FMUL.FTZ R49, R49, R33.reuse ;  /* 0x0000002131317220 */ /* 0x080fe20000410000 */
[----:B------:R-:W-:Y:S01]  /*8480*/  LOP3.LUT R39, R39, 0xffff0000, RZ, 0xc0, !PT ;  /* 0xffff000027277812 */ /* 0x000fe200078ec0ff */
[----:B------:R-:W-:Y:S01]  /*8490*/  IMAD.U32 R37, R36, 0x10000, RZ ;  /* 0x0001000024257824 */ /* 0x000fe200078e00ff */
[----:B------:R-:W-:Y:S01]  /*84a0*/  LOP3.LUT R46, R46, 0xffff0000, RZ, 0xc0, !PT ;  /* 0xffff00002e2e7812 */ /* 0x000fe200078ec0ff */
[C---:B------:R-:W-:Y:S01]  /*84b0*/  FFMA.FTZ R80, R47.reuse, R33, -R80 ;  /* 0x000000212f507223 */ /* 0x040fe20000010850 */
[----:B------:R-:W-:Y:S01]  /*84c0*/  LOP3.LUT R42, R42, 0xffff0000, RZ, 0xc0, !PT ;  /* 0xffff00002a2a7812 */ /* 0x000fe200078ec0ff */
[----:B------:R-:W-:Y:S01]  /*84d0*/  FFMA.FTZ R49, R47, R44, R49 ;  /* 0x0000002c2f317223 */ /* 0x000fe20000010031 */
[C---:B------:R-:W-:Y:S01]  /*84e0*/  IMAD.U32 R54, R35.reuse, 0x10000, RZ ;  /* 0x0001000023367824 */ /* 0x040fe200078e00ff */
[----:B------:R-:W-:Y:S01]  /*84f0*/  LOP3.LUT R36, R36, 0xffff0000, RZ, 0xc0, !PT ;  /* 0xffff000024247812 */ /* 0x000fe200078ec0ff */
[----:B------:R-:W-:Y:S01]  /*8500*/  FMUL.FTZ R33, R52, R55 ;  /* 0x0000003734217220 */ /* 0x000fe20000410000 */
[C---:B------:R-:W-:Y:S01]  /*8510*/  IMAD.U32 R44, R32.reuse, 0x10000, RZ ;  /* 0x00010000202c7824 */ /* 0x040fe200078e00ff */
[----:B------:R-:W-:Y:S01]  /*8520*/  LOP3.LUT R35, R35, 0xffff0000, RZ, 0xc0, !PT ;  /* 0xffff000023237812 */ /* 0x000fe200078ec0ff */
[C---:B------:R-:W-:Y:S01]  /*8530*/  FMUL.FTZ R82, R39.reuse, R46 ;  /* 0x0000002e27527220 */ /* 0x040fe20000410000 */
[----:B------:R-:W-:Y:S01]  /*8540*/  FMUL.FTZ R122, R39, R42 ;  /* 0x0000002a277a7220 */ /* 0x000fe20000410000 */
[----:B------:R-:W-:Y:S01]  /*8550*/  LOP3.LUT R39, R32, 0xffff0000, RZ, 0xc0, !PT ;  /* 0xffff000020277812 */ /* 0x000fe200078ec0ff */
[----:B------:R-:W-:-:S02]  /*8560*/  IMAD.U32 R13, R12, 0x10000, RZ ;  /* 0x000100000c0d7824 */ /* 0x000fc400078e00ff */
[----:B------:R-:W-:Y:S01]  /*8570*/  FMUL.FTZ R32, R37, R54 ;  /* 0x0000003625207220 */ /* 0x000fe20000410000 */
[----:B------:R-:W-:Y:S01]  /*8580*/  LOP3.LUT R12, R12, 0xffff0000, RZ, 0xc0, !PT ;  /* 0xffff00000c0c7812 */ /* 0x000fe200078ec0ff */
[-C--:B------:R-:W-:Y:S01]  /*8590*/  FMUL.FTZ R52, R52, R45.reuse ;  /* 0x0000002d34347220 */ /* 0x080fe20000410000 */
[----:B------:R-:W-:Y:S01]  /*85a0*/  FFMA.FTZ R33, R51, R45, -R33 ;  /* 0x0000002d33217223 */ /* 0x000fe20000010821 */
[-C--:B------:R-:W-:Y:S01]  /*85b0*/  FMUL.FTZ R37, R37, R44.reuse ;  /* 0x0000002c25257220 */ /* 0x080fe20000410000 */
[----:B------:R-:W-:Y:S01]  /*85c0*/  FMUL.FTZ R45, R36, R35 ;  /* 0x00000023242d7220 */ /* 0x000fe20000410000 */
[----:B------:R-:W-:Y:S01]  /*85d0*/  LOP3.LUT R15, R15, 0xffff0000, RZ, 0xc0, !PT ;  /* 0xffff00000f0f7812 */ /* 0x000fe200078ec0ff */
[C---:B------:R-:W-:Y:S01]  /*85e0*/  FFMA.FTZ R32, R13.reuse, R44, -R32 ;  /* 0x0000002c0d207223 */ /* 0x040fe20000010820 */
[----:B------:R-:W-:Y:S01]  /*85f0*/  PRMT R34, R164, 0x5432, R34 ;  /* 0x00005432a4227816 */ /* 0x000fe20000000022 */
[----:B------:R-:W-:Y:S01]  /*8600*/  FFMA.FTZ R37, R13, R54, R37 ;  /* 0x000000360d257223 */ /* 0x000fe20000010025 */
[-C--:B------:R-:W-:Y:S01]  /*8610*/  FMUL.FTZ R13, R36, R39.reuse ;  /* 0x00000027240d7220 */ /* 0x080fe20000410000 */
[----:B------:R-:W-:Y:S01]  /*8620*/  FFMA.FTZ R45, R12, R39, -R45 ;  /* 0x000000270c2d7223 */ /* 0x000fe2000001082d */
[----:B------:R-:W-:Y:S01]  /*8630*/  LOP3.LUT R38, R38, 0xffff0000, RZ, 0xc0, !PT ;  /* 0xffff000026267812 */ /* 0x000fe200078ec0ff */
[----:B------:R-:W-:Y:S01]  /*8640*/  FFMA.FTZ R82, R15, R42, -R82 ;  /* 0x0000002a0f527223 */ /* 0x000fe20000010852 */
[C---:B------:R-:W-:Y:S01]  /*8650*/  LOP3.LUT R39, R162.reuse, 0xffff0000, RZ, 0xc0, !PT ;  /* 0xffff0000a2277812 */ /* 0x040fe200078ec0ff */
[----:B------:R-:W-:Y:S01]  /*8660*/  IMAD.U32 R36, R162, 0x10000, RZ ;  /* 0x00010000a2247824 */ /* 0x000fe200078e00ff */
[C---:B------:R-:W-:Y:S01]  /*8670*/  LOP3.LUT R47, R34.reuse, 0xffff0000, RZ, 0xc0, !PT ;  /* 0xffff0000222f7812 */ /* 0x040fe200078ec0ff */
[----:B------:R-:W-:-:S02]  /*8680*/  IMAD.U32 R42, R34, 0x10000, RZ ;  /* 0x00010000222a7824 */ /* 0x000fc400078e00ff */
[----:B------:R-:W-:Y:S01]  /*8690*/  FFMA.FTZ R12, R12, R35, R13 ;  /* 0x000000230c0c7223 */ /* 0x000fe2000001000d */
[----:B------:R-:W-:Y:S01]  /*86a0*/  LOP3.LUT R14, R14, 0xffff0000, RZ, 0xc0, !PT ;  /* 0xffff00000e0e7812 */ /* 0x000fe200078ec0ff */
[----:B------:R-:W-:Y:S01]  /*86b0*/  FFMA.FTZ R52, R51, R55, R52 ;  /* 0x0000003733347223 */ /* 0x000fe20000010034 */
[----:B------:R-:W-:Y:S01]  /*86c0*/  FFMA.FTZ R15, R15, R46, R122 ;  /* 0x0000002e0f0f7223 */ /* 0x000fe2000001007a */
[C---:B------:R-:W-:Y:S01]  /*86d0*/  FMUL.FTZ R13, R53.reuse, R36 ;  /* 0x00000024350d7220 */ /* 0x040fe20000410000 */
[C---:B------:R-:W-:Y:S01]  /*86e0*/  FMUL.FTZ R35, R38.reuse, R39 ;  /* 0x0000002726237220 */ /* 0x040fe20000410000 */
        /* <DEDUP_REMOVED lines=17> */
[----:B------:R-:W-:Y:S01]  /*8800*/  MOV R37, R48 ;  /* 0x0000003000257202 */ /* 0x000fe20000000f00 */
[----:B------:R-:W-:-:S07]  /*8810*/  IMAD.MOV.U32 R39, RZ, RZ, R52 ;  /* 0x000000ffff277224 */ /* 0x000fce00078e0034 */
.L_x_6060:
[----:B------:R-:W-:Y:S05]  /*8820*/  BSYNC B2 ;  /* 0x0000000000027941 */ /* 0x000fea0003800000 */
.L_x_6059:
[----:B------:R-:W-:Y:S01]  /*8830*/  ISETP.GE.AND P3, PT, R11, R134, PT ;  /* 0x000000860b00720c */ /* 0x000fe20003f66270 */
[----:B--2---:R2:W-:-:S12]  /*8840*/  ST.E.128 desc[UR60][R40.64], R12 ;  /* 0x0000000c28007985 */ /* 0x0045d8000c101d3c */
[----:B------:R-:W-:-:S05]  /*8850*/  @!P3 IMAD.WIDE R116, R11, 0x2, R116 ;  /* 0x000000020b74b825 */ /* 0x000fca00078e0274 */
[----:B---3--:R2:W-:Y:S02]  /*8860*/  @!P3 ST.E.128 desc[UR60][R116.64], R36 ;  /* 0x000000247400b985 */ /* 0x0085e4000c101d3c */
.L_x_6050:
[----:B------:R-:W-:Y:S05]  /*8870*/  BSYNC B1 ;  /* 0x0000000000017941 */ /* 0x000fea0003800000 */
.L_x_6049:
[----:B------:R-:W-:-:S03]  /*8880*/  UMOV UR4, 0xffffffff ;  /* 0xffffffff00047882 */ /* 0x000fc60000000000 */
[----:B------:R-:W-:Y:S05]  /*8890*/  BRA.DIV UR4, `(.L_x_6061) ;  /* 0x000001d604d07947 */ /* 0x000fea000b800000 */
[----:B0-----:R-:W0:Y:S04]  /*88a0*/  SHFL.IDX PT, R119, R119, 0x1, 0x1c1f ;  /* 0x003c1f0077777f89 */ /* 0x001e2800000e0000 */
[----:B--2-4-:R2:W4:Y:S02]  /*88b0*/  SHFL.IDX PT, R36, R120, 0x1, 0x1c1f ;  /* 0x003c1f0078247f89 */ /* 0x01452400000e0000 */
.L_x_6351:
        /* <DEDUP_REMOVED lines=33> */
[----:B0-----:R-:W-:Y:S01]  /*8ad0*/  SHF.R.U64 R11, R64, 0x10, R65 ;  /* 0x00000010400b7819 */ /* 0x001fe20000001241 */
[----:B---3--:R-:W-:Y:S01]  /*8ae0*/  IMAD.U32 R45, R13, 0x10000, RZ ;  /* 0x000100000d2d7824 */ /* 0x008fe200078e00ff */
[----:B------:R-:W-:Y:S01]  /*8af0*/  SHF.R.U32.HI R77, RZ, 0x10, R77 ;  /* 0x00000010ff4d7819 */ /* 0x000fe2000001164d */
[----:B------:R-:W-:Y:S01]  /*8b00*/  IMAD.U32 R52, R35, 0x10000, RZ ;  /* 0x0001000023347824 */ /* 0x000fe200078e00ff */
[----:B------:R-:W-:Y:S01]  /*8b10*/  SHF.R.U32.HI R65, RZ, 0x10, R65 ;  /* 0x00000010ff417819 */ /* 0x000fe20000011641 */
[----:B------:R-:W-:Y:S01]  /*8b20*/  IMAD.U32 R50, R15, 0x10000, RZ ;  /* 0x000100000f327824 */ /* 0x000fe200078e00ff */
[----:B------:R-:W-:Y:S01]  /*8b30*/  PRMT R77, R160, 0x5432, R77 ;  /* 0x00005432a04d7816 */ /* 0x000fe2000000004d */
[----:B------:R-:W-:Y:S01]  /*8b40*/  IMAD.U32 R49, R14, 0x10000, RZ ;  /* 0x000100000e317824 */ /* 0x000fe200078e00ff */
[----:B------:R-:W-:-:S02]  /*8b50*/  PRMT R65, R158, 0x5432, R65 ;  /* 0x000054329e417816 */ /* 0x000fc40000000041 */
[----:B------:R-:W-:Y:S01]  /*8b60*/  SHF.R.U64 R44, R78, 0x10, R79 ;  /* 0x000000104e2c7819 */ /* 0x000fe2000000124f */
[----:B------:R-:W-:Y:S01]  /*8b70*/  IMAD.U32 R54, R77, 0x10000, RZ ;  /* 0x000100004d367824 */ /* 0x000fe200078e00ff */
[----:B------:R-:W-:Y:S01]  /*8b80*/  SHF.R.U64 R42, R66, 0x10, R67 ;  /* 0x00000010422a7819 */ /* 0x000fe20000001243 */
[----:B------:R-:W-:Y:S01]  /*8b90*/  IMAD.U32 R64, R65, 0x10000, RZ ;  /* 0x0001000041407824 */ /* 0x000fe200078e00ff */
[----:B------:R-:W-:Y:S01]  /*8ba0*/  SHF.R.U32.HI R78, RZ, 0x10, R79 ;  /* 0x00000010ff4e7819 */ /* 0x000fe2000001164f */
[C---:B------:R-:W-:Y:S01]  /*8bb0*/  FMUL.FTZ R76, R47.reuse, R54 ;  /* 0x000000362f4c7220 */ /* 0x040fe20000410000 */
[----:B------:R-:W-:Y:S01]  /*8bc0*/  SHF.R.U32.HI R66, RZ, 0x10, R67 ;  /* 0x00000010ff427819 */ /* 0x000fe20000011643 */
[----:B------:R-:W-:Y:S01]  /*8bd0*/  FMUL.FTZ R80, R47, R64 ;  /* 0x000000402f507220 */ /* 0x000fe20000410000 */
[----:B------:R-:W-:Y:S01]  /*8be0*/  LOP3.LUT R48, R33, 0xffff0000, RZ, 0xc0, !PT ;  /* 0xffff000021307812 */ /* 0x000fe200078ec0ff */
[----:B------:R-:W-:Y:S01]  /*8bf0*/  IMAD.U32 R33, R32, 0x10000, RZ ;  /* 0x0001000020217824 */ /* 0x000fe200078e00ff */
[----:B------:R-:W-:-:S02]  /*8c00*/  LOP3.LUT R77, R77, 0xffff0000, RZ, 0xc0, !PT ;  /* 0xffff00004d4d7812 */ /* 0x000fc400078ec0ff */
[----:B------:R-:W-:Y:S02]  /*8c10*/  PRMT R78, R159, 0x5432, R78 ;  /* 0x000054329f4e7816 */ /* 0x000fe4000000004e */
[----:B------:R-:W-:Y:S01]  /*8c20*/  PRMT R66, R157, 0x5432, R66 ;  /* 0x000054329d427816 */ /* 0x000fe20000000042 */
[----:B------:R-:W-:Y:S01]  /*8c30*/  FMUL.FTZ R55, R48, R77 ;  /* 0x0000004d30377220 */ /* 0x000fe20000410000 */
[----:B------:R-:W-:Y:S01]  /*8c40*/  LOP3.LUT R65, R65, 0xffff0000, RZ, 0xc0, !PT ;  /* 0xffff000041417812 */ /* 0x000fe200078ec0ff */
[----:B------:R-:W-:Y:S01]  /*8c50*/  IMAD.U32 R53, R78, 0x10000, RZ ;  /* 0x000100004e357824 */ /* 0x000fe200078e00ff */
[----:B------:R-:W-:Y:S01]  /*8c60*/  LOP3.LUT R46, R13, 0xffff0000, RZ, 0xc0, !PT ;  /* 0xffff00000d2e7812 */ /* 0x000fe200078ec0ff */
[----:B------:R-:W-:Y:S01]  /*8c70*/  IMAD.U32 R47, R66, 0x10000, RZ ;  /* 0x00010000422f7824 */ /* 0x000fe200078e00ff */
[----:B------:R-:W-:Y:S01]  /*8c80*/  PRMT R160, R160, 0x5410, R43 ;  /* 0x00005410a0a07816 */ /* 0x000fe2000000002b */
[C---:B------:R-:W-:Y:S01]  /*8c90*/  FFMA.FTZ R43, R45.reuse, R64, -R76 ;  /* 0x000000402d2b7223 */ /* 0x040fe2000001084c */
[----:B------:R-:W-:Y:S01]  /*8ca0*/  FFMA.FTZ R45, R45, R54, R80 ;  /* 0x000000362d2d7223 */ /* 0x000fe20000010050 */
[-C--:B------:R-:W-:Y:S01]  /*8cb0*/  FMUL.FTZ R67, R48, R65.reuse ;  /* 0x0000004130437220 */ /* 0x080fe20000410000 */
[----:B------:R-:W-:Y:S01]  /*8cc0*/  LOP3.LUT R35, R35, 0xffff0000, RZ, 0xc0, !PT ;  /* 0xffff000023237812 */ /* 0x000fe200078ec0ff */
[----:B------:R-:W-:Y:S01]  /*8cd0*/  FFMA.FTZ R48, R46, R65, -R55 ;  /* 0x000000412e307223 */ /* 0x000fe20000010837 */
[----:B------:R-:W-:Y:S01]  /*8ce0*/  LOP3.LUT R54, R78, 0xffff0000, RZ, 0xc0, !PT ;  /* 0xffff00004e367812 */ /* 0x000fe200078ec0ff */
[----:B------:R-:W-:Y:S01]  /*8cf0*/  FMUL.FTZ R55, R52, R53 ;  /* 0x0000003534377220 */ /* 0x000fe20000410000 */
[----:B------:R-:W-:Y:S01]  /*8d00*/  PRMT R11, R158, 0x5410, R11 ;  /* 0x000054109e0b7816 */ /* 0x000fe2000000000b */
[-C--:B------:R-:W-:Y:S01]  /*8d10*/  FMUL.FTZ R64, R52, R47.reuse ;  /* 0x0000002f34407220 */ /* 0x080fe20000410000 */
[----:B------:R-:W-:Y:S01]  /*8d20*/  LOP3.LUT R52, R66, 0xffff0000, RZ, 0xc0, !PT ;  /* 0xffff000042347812 */ /* 0x000fe200078ec0ff */
[C---:B------:R-:W-:Y:S01]  /*8d30*/  FFMA.FTZ R47, R50.reuse, R47, -R55 ;  /* 0x0000002f322f7223 */ /* 0x040fe20000010837 */
[----:B------:R-:W-:Y:S01]  /*8d40*/  LOP3.LUT R15, R15, 0xffff0000, RZ, 0xc0, !PT ;  /* 0xffff00000f0f7812 */ /* 0x000fe200078ec0ff */
[----:B------:R-:W-:Y:S01]  /*8d50*/  FMUL.FTZ R76, R35, R54 ;  /* 0x00000036234c7220 */ /* 0x000fe20000410000 */
[----:B------:R-:W-:Y:S01]  /*8d60*/  FFMA.FTZ R50, R50, R53, R64 ;  /* 0x0000003532327223 */ /* 0x000fe20000010040 */
[----:B------:R-:W-:-:S02]  /*8d70*/  IMAD.U32 R66, R160, 0x10000, RZ ;  /* 0x00010000a0427824 */ /* 0x000fc400078e00ff */
[-C--:B------:R-:W-:Y:S01]  /*8d80*/  FMUL.FTZ R78, R35, R52.reuse ;  /* 0x00000034234e7220 */ /* 0x080fe20000410000 */
[----:B------:R-:W-:Y:S02]  /*8d90*/  IMAD.U32 R64, R11, 0x10000, RZ ;  /* 0x000100000b407824 */ /* 0x000fe400078e00ff */
[----:B------:R-:W-:Y:S01]  /*8da0*/  FFMA.FTZ R52, R15, R52, -R76 ;  /* 0x000000340f347223 */ /* 0x000fe2000001084c */
[----:B------:R-:W-:Y:S02]  /*8db0*/  IMAD.U32 R13, R12, 0x10000, RZ ;  /* 0x000100000c0d7824 */ /* 0x000fe400078e00ff */
[C---:B------:R-:W-:Y:S01]  /*8dc0*/  FMUL.FTZ R76, R33.reuse, R66 ;  /* 0x00000042214c7220 */ /* 0x040fe20000410000 */
[----:B------:R-:W-:Y:S01]  /*8dd0*/  LOP3.LUT R32, R32, 0xffff0000, RZ, 0xc0, !PT ;  /* 0xffff000020207812 */ /* 0x000fe200078ec0ff */
[----:B------:R-:W-:Y:S01]  /*8de0*/  FMUL.FTZ R33, R33, R64 ;  /* 0x0000004021217220 */ /* 0x000fe20000410000 */
[----:B------:R-:W-:Y:S01]  /*8df0*/  PRMT R44, R159, 0x5410, R44 ;  /* 0x000054109f2c7816 */ /* 0x000fe2000000002c */
[----:B------:R-:W-:Y:S01]  /*8e00*/  FFMA.FTZ R15, R15, R54, R78 ;  /* 0x000000360f0f7223 */ /* 0x000fe2000001004e */
[----:B------:R-:W-:Y:S01]  /*8e10*/  LOP3.LUT R53, R160, 0xffff0000, RZ, 0xc0, !PT ;  /* 0xffff0000a0357812 */ /* 0x000fe200078ec0ff */
[----:B------:R-:W-:Y:S01]  /*8e20*/  FFMA.FTZ R46, R46, R77, R67 ;  /* 0x0000004d2e2e7223 */ /* 0x000fe20000010043 */
[----:B------:R-:W-:Y:S01]  /*8e30*/  LOP3.LUT R35, R11, 0xffff0000, RZ, 0xc0, !PT ;  /* 0xffff00000b237812 */ /* 0x000fe200078ec0ff */
[----:B------:R-:W-:Y:S01]  /*8e40*/  FFMA.FTZ R11, R13, R64, -R76 ;  /* 0x000000400d0b7223 */ /* 0x000fe2000001084c */
[----:B------:R-:W-:Y:S01]  /*8e50*/  PRMT R42, R157, 0x5410, R42 ;  /* 0x000054109d2a7816 */ /* 0x000fe2000000002a */
[----:B------:R-:W-:Y:S01]  /*8e60*/  FFMA.FTZ R13, R13, R66, R33 ;  /* 0x000000420d0d7223 */ /* 0x000fe20000010021 */
[----:B------:R-:W-:Y:S01]  /*8e70*/  LOP3.LUT R51, R14, 0xffff0000, RZ, 0xc0, !PT ;  /* 0xffff00000e337812 */ /* 0x000fe200078ec0ff */
[----:B------:R-:W-:-:S02]  /*8e80*/  IMAD.U32 R14, R34, 0x10000, RZ ;  /* 0x00010000220e7824 */ /* 0x000fc400078e00ff */
[C---:B------:R-:W-:Y:S01]  /*8e90*/  FMUL.FTZ R55, R32.reuse, R53 ;  /* 0x0000003520377220 */ /* 0x040fe20000410000 */
[----:B------:R-:W-:Y:S01]  /*8ea0*/  FMUL.FTZ R65, R32, R35 ;  /* 0x0000002320417220 */ /* 0x000fe20000410000 */
        /* <DEDUP_REMOVED lines=9> */
[C---:B------:R-:W-:Y:S01]  /*8f40*/  FFMA.FTZ R64, R49.reuse, R32, -R64 ;  /* 0x0000002031407223 */ /* 0x040fe20000010840 */
[----:B------:R-:W-:Y:S01]  /*8f50*/  FFMA.FTZ R54, R12, R35, -R55 ;  /* 0x000000230c367223 */ /* 0x000fe20000010837 */
[----:B------:R-:W-:Y:S01]  /*8f60*/  FFMA.FTZ R14, R49, R33, R14 ;  /* 0x00000021310e7223 */ /* 0x000fe2000001000e */
[-C--:B------:R-:W-:Y:S01]  /*8f70*/  FMUL.FTZ R35, R34, R42.reuse ;  /* 0x0000002a22237220 */ /* 0x080fe20000410000 */
[C---:B------:R-:W-:Y:S01]  /*8f80*/  FFMA.FTZ R33, R51.reuse, R42, -R66 ;  /* 0x0000002a33217223 */ /* 0x040fe20000010842 */
[----:B------:R-:W-:Y:S01]  /*8f90*/  FFMA.FTZ R12, R12, R53, R65 ;  /* 0x000000350c0c7223 */ /* 0x000fe20000010041 */
[----:B------:R-:W-:Y:S01]  /*8fa0*/  F2FP.BF16.F32.PACK_AB R45, R46, R45 ;  /* 0x0000002d2e2d723e */ /* 0x000fe200000010ff */
        /* <DEDUP_REMOVED lines=14> */
.L_x_6065:
[----:B------:R-:W-:Y:S05]  /*9090*/  BSYNC B2 ;  /* 0x0000000000027941 */ /* 0x000fea0003800000 */
.L_x_6064:
[----:B---3--:R3:W-:Y:S04]  /*90a0*/  ST.E.128 desc[UR60][R38.64], R12 ;  /* 0x0000000c26007985 */ /* 0x0087e8000c101d3c */
[----:B----4-:R3:W-:Y:S02]  /*90b0*/  @!P3 ST.E.128 desc[UR60][R40.64], R32 ;  /* 0x000000202800b985 */ /* 0x0107e4000c101d3c */
.L_x_6063:
[----:B------:R-:W-:Y:S05]  /*90c0*/  BSYNC B1 ;  /* 0x0000000000017941 */ /* 0x000fea0003800000 */
.L_x_6062:
        /* <DEDUP_REMOVED lines=19> */
[----:B------:R-:W-:-:S04]  /*9200*/  LOP3.LUT R11, R11, R13, RZ, 0x3c, !PT ;  /* 0x0000000d0b0b7212 */ /* 0x000fc800078e3cff */
[----:B------:R-:W-:Y:S01]  /*9210*/  IADD3 R13, R12, R11, RZ ;  /* 0x0000000b0c0d7210 */ /* 0x000fe20007ffe0ff */
[----:B------:R-:W-:Y:S02]  /*9220*/  IMAD R11, R18, 0x4800, R131 ;  /* 0x00004800120b7824 */ /* 0x000fe400078e0283 */
[----:B------:R-:W-:-:S04]  /*9230*/  @!P3 IMAD.WIDE R40, R41, 0x2, R36 ;  /* 0x000000022928b825 */ /* 0x000fc800078e0224 */
        /* <DEDUP_REMOVED lines=8> */
[----:B------:R-:W-:Y:S01]  /*92c0*/  SHF.R.U32.HI R53, RZ, 0x10, R73 ;  /* 0x00000010ff357819 */ /* 0x000fe20000011649 */
[----:B------:R-:W-:Y:S01]  /*92d0*/  IMAD.U32 R51, R35, 0x10000, RZ ;  /* 0x0001000023337824 */ /* 0x000fe200078e00ff */
[----:B------:R-:W-:Y:S01]  /*92e0*/  SHF.R.U32.HI R60, RZ, 0x10, R61 ;  /* 0x00000010ff3c7819 */ /* 0x000fe2000001163d */
[----:B---3--:R-:W-:Y:S01]  /*92f0*/  IMAD.U32 R44, R13, 0x10000, RZ ;  /* 0x000100000d2c7824 */ /* 0x008fe200078e00ff */
[----:B------:R-:W-:Y:S01]  /*9300*/  SHF.R.U64 R55, R62, 0x10, R63 ;  /* 0x000000103e377819 */ /* 0x000fe2000000123f */
[----:B------:R-:W-:Y:S01]  /*9310*/  IMAD.U32 R50, R15, 0x10000, RZ ;  /* 0x000100000f327824 */ /* 0x000fe200078e00ff */
[----:B------:R-:W-:Y:S01]  /*9320*/  PRMT R48, R147, 0x5410, R48 ;  /* 0x0000541093307816 */ /* 0x000fe20000000030 */
[----:B------:R-:W-:Y:S01]  /*9330*/  IMAD.U32 R42, R32, 0x10000, RZ ;  /* 0x00010000202a7824 */ /* 0x000fe200078e00ff */
[----:B------:R-:W-:Y:S01]  /*9340*/  PRMT R53, R156, 0x5432, R53 ;  /* 0x000054329c357816 */ /* 0x000fe20000000035 */
[----:B0-----:R-:W-:Y:S01]  /*9350*/  IMAD.U32 R11, R14, 0x10000, RZ ;  /* 0x000100000e0b7824 */ /* 0x001fe200078e00ff */
[----:B------:R-:W-:-:S02]  /*9360*/  SHF.R.U64 R45, R74, 0x10, R75 ;  /* 0x000000104a2d7819 */ /* 0x000fc4000000124b */
[----:B------:R-:W-:Y:S02]  /*9370*/  PRMT R147, R147, 0x5432, R60 ;  /* 0x0000543293937816 */ /* 0x000fe4000000003c */
[----:B------:R-:W-:Y:S02]  /*9380*/  SHF.R.U32.HI R75, RZ, 0x10, R75 ;  /* 0x00000010ff4b7819 */ /* 0x000fe4000001164b */
[----:B------:R-:W-:Y:S02]  /*9390*/  SHF.R.U32.HI R63, RZ, 0x10, R63 ;  /* 0x00000010ff3f7819 */ /* 0x000fe4000001163f */
[----:B------:R-:W-:Y:S02]  /*93a0*/  LOP3.LUT R46, R33, 0xffff0000, RZ, 0xc0, !PT ;  /* 0xffff0000212e7812 */ /* 0x000fe400078ec0ff */
[----:B------:R-:W-:Y:S02]  /*93b0*/  SHF.R.U64 R61, R72, 0x10, R73 ;  /* 0x00000010483d7819 */ /* 0x000fe40000001249 */
[----:B------:R-:W-:Y:S01]  /*93c0*/  PRMT R33, R146, 0x5410, R55 ;  /* 0x0000541092217816 */ /* 0x000fe20000000037 */
[----:B------:R-:W-:Y:S01]  /*93d0*/  IMAD.U32 R55, R53, 0x10000, RZ ;  /* 0x0001000035377824 */ /* 0x000fe200078e00ff */
[----:B------:R-:W-:Y:S01]  /*93e0*/  LOP3.LUT R47, R35, 0xffff0000, RZ, 0xc0, !PT ;  /* 0xffff0000232f7812 */ /* 0x000fe200078ec0ff */
[----:B------:R-:W-:Y:S01]  /*93f0*/  IMAD.U32 R35, R147, 0x10000, RZ ;  /* 0x0001000093237824 */ /* 0x000fe200078e00ff */
[----:B------:R-:W-:-:S02]  /*9400*/  PRMT R45, R148, 0x5410, R45 ;  /* 0x00005410942d7816 */ /* 0x000fc4000000002d */
[----:B------:R-:W-:Y:S02]  /*9410*/  PRMT R148, R148, 0x5432, R75 ;  /* 0x0000543294947816 */ /* 0x000fe4000000004b */
[----:B------:R-:W-:Y:S01]  /*9420*/  PRMT R146, R146, 0x5432, R63 ;  /* 0x0000543292927816 */ /* 0x000fe2000000003f */
[----:B------:R-:W-:Y:S01]  /*9430*/  FMUL.FTZ R63, R52, R35 ;  /* 0x00000023343f7220 */ /* 0x000fe20000410000 */
[----:B------:R-:W-:Y:S01]  /*9440*/  PRMT R156, R156, 0x5410, R61 ;  /* 0x000054109c9c7816 */ /* 0x000fe2000000003d */
[----:B------:R-:W-:Y:S01]  /*9450*/  FMUL.FTZ R61, R52, R55 ;  /* 0x00000037343d7220 */ /* 0x000fe20000410000 */
[----:B------:R-:W-:Y:S01]  /*9460*/  IMAD.U32 R54, R148, 0x10000, RZ ;  /* 0x0001000094367824 */ /* 0x000fe200078e00ff */
[----:B------:R-:W-:Y:S01]  /*9470*/  LOP3.LUT R53, R53, 0xffff0000, RZ, 0xc0, !PT ;  /* 0xffff000035357812 */ /* 0x000fe200078ec0ff */
[----:B------:R-:W-:Y:S02]  /*9480*/  IMAD.U32 R52, R146, 0x10000, RZ ;  /* 0x0001000092347824 */ /* 0x000fe400078e00ff */
[C---:B------:R-:W-:Y:S01]  /*9490*/  FFMA.FTZ R35, R44.reuse, R35, -R61 ;  /* 0x000000232c237223 */ /* 0x040fe2000001083d */
[----:B------:R-:W-:Y:S01]  /*94a0*/  FFMA.FTZ R44, R44, R55, R63 ;  /* 0x000000372c2c7223 */ /* 0x000fe2000001003f */
        /* <DEDUP_REMOVED lines=8> */
[----:B------:R-:W-:Y:S01]  /*9530*/  FMUL.FTZ R62, R46, R147 ;  /* 0x000000932e3e7220 */ /* 0x000fe20000410000 */
[----:B------:R-:W-:Y:S01]  /*9540*/  FFMA.FTZ R55, R50, R52, -R55 ;  /* 0x0000003432377223 */ /* 0x000fe20000010837 */
[----:B------:R-:W-:-:S02]  /*9550*/  IMAD.U32 R51, R156, 0x10000, RZ ;  /* 0x000100009c337824 */ /* 0x000fc400078e00ff */
[----:B------:R-:W-:Y:S01]  /*9560*/  FFMA.FTZ R46, R49, R147, -R60 ;  /* 0x00000093312e7223 */ /* 0x000fe2000001083c */
[C---:B------:R-:W-:Y:S02]  /*9570*/  IMAD.U32 R50, R48.reuse, 0x10000, RZ ;  /* 0x0001000030327824 */ /* 0x040fe400078e00ff */
[C---:B------:R-:W-:Y:S01]  /*9580*/  FMUL.FTZ R52, R47.reuse, R148 ;  /* 0x000000942f347220 */ /* 0x040fe20000410000 */
[----:B------:R-:W-:Y:S01]  /*9590*/  FMUL.FTZ R60, R47, R146 ;  /* 0x000000922f3c7220 */ /* 0x000fe20000410000 */
[----:B------:R-:W-:Y:S01]  /*95a0*/  LOP3.LUT R47, R48, 0xffff0000, RZ, 0xc0, !PT ;  /* 0xffff0000302f7812 */ /* 0x000fe200078ec0ff */
[----:B------:R-:W-:Y:S01]  /*95b0*/  FFMA.FTZ R49, R49, R53, R62 ;  /* 0x0000003531317223 */ /* 0x000fe2000001003e */
[----:B------:R-:W-:Y:S01]  /*95c0*/  LOP3.LUT R43, R15, 0xffff0000, RZ, 0xc0, !PT ;  /* 0xffff00000f2b7812 */ /* 0x000fe200078ec0ff */
[-C--:B------:R-:W-:Y:S01]  /*95d0*/  FMUL.FTZ R48, R42, R51.reuse ;  /* 0x000000332a307220 */ /* 0x080fe20000410000 */
[----:B------:R-:W-:Y:S01]  /*95e0*/  IMAD.U32 R13, R12, 0x10000, RZ ;  /* 0x000100000c0d7824 */ /* 0x000fe200078e00ff */
[----:B------:R-:W-:Y:S01]  /*95f0*/  LOP3.LUT R32, R32, 0xffff0000, RZ, 0xc0, !PT ;  /* 0xffff000020207812 */ /* 0x000fe200078ec0ff */
[----:B------:R-:W-:Y:S01]  /*9600*/  FMUL.FTZ R42, R42, R50 ;  /* 0x000000322a2a7220 */ /* 0x000fe20000410000 */
[----:B------:R-:W-:Y:S01]  /*9610*/  LOP3.LUT R53, R156, 0xffff0000, RZ, 0xc0, !PT ;  /* 0xffff00009c357812 */ /* 0x000fe200078ec0ff */
[C---:B------:R-:W-:Y:S01]  /*9620*/  FFMA.FTZ R52, R43.reuse, R146, -R52 ;  /* 0x000000922b347223 */ /* 0x040fe20000010834 */
[----:B------:R-:W-:Y:S01]  /*9630*/  FFMA.FTZ R61, R43, R148, R60 ;  /* 0x000000942b3d7223 */ /* 0x000fe2000001003c */
[----:B------:R-:W-:Y:S01]  /*9640*/  FFMA.FTZ R42, R13, R51, R42 ;  /* 0x000000330d2a7223 */ /* 0x000fe2000001002a */
[----:B------:R-:W-:Y:S01]  /*9650*/  LOP3.LUT R12, R12, 0xffff0000, RZ, 0xc0, !PT ;  /* 0xffff00000c0c7812 */ /* 0x000fe200078ec0ff */
[----:B------:R-:W-:Y:S01]  /*9660*/  FMUL.FTZ R43, R32, R53 ;  /* 0x00000035202b7220 */ /* 0x000fe20000410000 */
[----:B------:R-:W-:Y:S01]  /*9670*/  LOP3.LUT R15, R14, 0xffff0000, RZ, 0xc0, !PT ;  /* 0xffff00000e0f7812 */ /* 0x000fe200078ec0ff */
[----:B------:R-:W-:Y:S01]  /*9680*/  FMUL.FTZ R51, R32, R47 ;  /* 0x0000002f20337220 */ /* 0x000fe20000410000 */
[----:B------:R-:W-:-:S02]  /*9690*/  IMAD.U32 R14, R34, 0x10000, RZ ;  /* 0x00010000220e7824 */ /* 0x000fc400078e00ff */
[----:B------:R-:W-:Y:S01]  /*96a0*/  FFMA.FTZ R48, R13, R50, -R48 ;  /* 0x000000320d307223 */ /* 0x000fe20000010830 */
        /* <DEDUP_REMOVED lines=25> */
.L_x_6069:
[----:B------:R-:W-:Y:S05]  /*9840*/  BSYNC B2 ;  /* 0x0000000000027941 */ /* 0x000fea0003800000 */
.L_x_6068:
[----:B---3--:R3:W-:Y:S04]  /*9850*/  ST.E.128 desc[UR60][R38.64], R12 ;  /* 0x0000000c26007985 */ /* 0x0087e8000c101d3c */
[----:B----4-:R3:W-:Y:S02]  /*9860*/  @!P3 ST.E.128 desc[UR60][R40.64], R32 ;  /* 0x000000202800b985 */ /* 0x0107e4000c101d3c */
.L_x_6067:
[----:B------:R-:W-:Y:S05]  /*9870*/  BSYNC B1 ;  /* 0x0000000000017941 */ /* 0x000fea0003800000 */
.L_x_6066:
        /* <DEDUP_REMOVED lines=25> */
[----:B------:R-:W0:Y:S04]  /*9a10*/  LDS.128 R12, [R13+0x1e400] ;  /* 0x01e400000d0c7984 */ /* 0x000e280000000c00 */
[----:B------:R-:W3:Y:S01]  /*9a20*/  LDS.128 R32, [R32+0x1e400] ;  /* 0x01e4000020207984 */ /* 0x000ee20000000c00 */
[----:B------:R-:W-:Y:S05]  /*9a30*/  @P3 BRA `(.L_x_6071) ;  /* 0x00000004006c3947 */ /* 0x000fea0003800000 */
[----:B------:R-:W-:Y:S01]  /*9a40*/  SHF.R.U64 R48, R56, 0x10, R57 ;  /* 0x0000001038307819 */ /* 0x000fe20000001239 */
[----:B---3--:R-:W-:Y:S01]  /*9a50*/  IMAD.U32 R45, R33, 0x10000, RZ ;  /* 0x00010000212d7824 */ /* 0x008fe200078e00ff */
[----:B------:R-:W-:Y:S01]  /*9a60*/  SHF.R.U64 R50, R68, 0x10, R69 ;  /* 0x0000001044327819 */ /* 0x000fe20000001245 */
[----:B0-----:R-:W-:Y:S01]  /*9a70*/  IMAD.U32 R41, R13, 0x10000, RZ ;  /* 0x000100000d297824 */ /* 0x001fe200078e00ff */
[----:B------:R-:W-:Y:S01]  /*9a80*/  SHF.R.U32.HI R56, RZ, 0x10, R57 ;  /* 0x00000010ff387819 */ /* 0x000fe20000011639 */
[----:B------:R-:W-:Y:S01]  /*9a90*/  IMAD.U32 R43, R32, 0x10000, RZ ;  /* 0x00010000202b7824 */ /* 0x000fe200078e00ff */
[----:B------:R-:W-:Y:S01]  /*9aa0*/  SHF.R.U32.HI R68, RZ, 0x10, R69 ;  /* 0x00000010ff447819 */ /* 0x000fe20000011645 */
[----:B------:R-:W-:Y:S01]  /*9ab0*/  IMAD.U32 R40, R12, 0x10000, RZ ;  /* 0x000100000c287824 */ /* 0x000fe200078e00ff */
[C---:B------:R-:W-:Y:S02]  /*9ac0*/  PRMT R48, R143.reuse, 0x5410, R48 ;  /* 0x000054108f307816 */ /* 0x040fe40000000030 */
[----:B------:R-:W-:-:S02]  /*9ad0*/  PRMT R143, R143, 0x5432, R56 ;  /* 0x000054328f8f7816 */ /* 0x000fc40000000038 */
[----:B------:R-:W-:Y:S02]  /*9ae0*/  PRMT R51, R145, 0x5432, R68 ;  /* 0x0000543291337816 */ /* 0x000fe40000000044 */
[--C-:B------:R-:W-:Y:S02]  /*9af0*/  SHF.R.U64 R53, R70, 0x10, R71.reuse ;  /* 0x0000001046357819 */ /* 0x100fe40000001247 */
[----:B------:R-:W-:Y:S01]  /*9b00*/  SHF.R.U32.HI R71, RZ, 0x10, R71 ;  /* 0x00000010ff477819 */ /* 0x000fe20000011647 */
[----:B------:R-:W-:Y:S01]  /*9b10*/  IMAD.U32 R52, R51, 0x10000, RZ ;  /* 0x0001000033347824 */ /* 0x000fe200078e00ff */
[--C-:B------:R-:W-:Y:S02]  /*9b20*/  SHF.R.U64 R49, R58, 0x10, R59.reuse ;  /* 0x000000103a317819 */ /* 0x100fe4000000123b */
[----:B------:R-:W-:Y:S01]  /*9b30*/  PRMT R145, R145, 0x5410, R50 ;  /* 0x0000541091917816 */ /* 0x000fe20000000032 */
[----:B------:R-:W-:Y:S01]  /*9b40*/  IMAD.U32 R50, R143, 0x10000, RZ ;  /* 0x000100008f327824 */ /* 0x000fe200078e00ff */
[----:B------:R-:W-:Y:S01]  /*9b50*/  SHF.R.U32.HI R59, RZ, 0x10, R59 ;  /* 0x00000010ff3b7819 */ /* 0x000fe2000001163b */
[C---:B------:R-:W-:Y:S01]  /*9b60*/  FMUL.FTZ R54, R45.reuse, R52 ;  /* 0x000000342d367220 */ /* 0x040fe20000410000 */
[C---:B------:R-:W-:Y:S01]  /*9b70*/  PRMT R53, R144.reuse, 0x5410, R53 ;  /* 0x0000541090357816 */ /* 0x040fe20000000035 */
[-C--:B------:R-:W-:Y:S01]  /*9b80*/  FMUL.FTZ R56, R45, R50.reuse ;  /* 0x000000322d387220 */ /* 0x080fe20000410000 */
[----:B------:R-:W-:Y:S01]  /*9b90*/  PRMT R144, R144, 0x5432, R71 ;  /* 0x0000543290907816 */ /* 0x000fe20000000047 */
[C---:B------:R-:W-:Y:S01]  /*9ba0*/  FFMA.FTZ R54, R41.reuse, R50, -R54 ;  /* 0x0000003229367223 */ /* 0x040fe20000010836 */
[C---:B------:R-:W-:Y:S01]  /*9bb0*/  PRMT R49, R142.reuse, 0x5410, R49 ;  /* 0x000054108e317816 */ /* 0x040fe20000000031 */
[----:B------:R-:W-:Y:S01]  /*9bc0*/  FFMA.FTZ R56, R41, R52, R56 ;  /* 0x0000003429387223 */ /* 0x000fe20000010038 */
[----:B------:R-:W-:Y:S01]  /*9bd0*/  PRMT R142, R142, 0x5432, R59 ;  /* 0x000054328e8e7816 */ /* 0x000fe2000000003b */
[----:B------:R-:W-:Y:S01]  /*9be0*/  IMAD.U32 R45, R144, 0x10000, RZ ;  /* 0x00010000902d7824 */ /* 0x000fe200078e00ff */
[----:B------:R-:W-:-:S02]  /*9bf0*/  SHF.L.U32 R47, R35, 0x10, RZ ;  /* 0x00000010232f7819 */ /* 0x000fc400000006ff */
[----:B------:R-:W-:Y:S01]  /*9c00*/  LOP3.LUT R46, R33, 0xffff0000, RZ, 0xc0, !PT ;  /* 0xffff0000212e7812 */ /* 0x000fe200078ec0ff */
[----:B------:R-:W-:Y:S01]  /*9c10*/  IMAD.U32 R41, R142, 0x10000, RZ ;  /* 0x000100008e297824 */ /* 0x000fe200078e00ff */
[----:B------:R-:W-:Y:S01]  /*9c20*/  LOP3.LUT R51, R51, 0xffff0000, RZ, 0xc0, !PT ;  /* 0xffff000033337812 */ /* 0x000fe200078ec0ff */
[----:B------:R-:W-:Y:S01]  /*9c30*/  FMUL.FTZ R59, R47, R45 ;  /* 0x0000002d2f3b7220 */ /* 0x000fe20000410000 */
[----:B------:R-:W-:Y:S02]  /*9c40*/  LOP3.LUT R143, R143, 0xffff0000, RZ, 0xc0, !PT ;  /* 0xffff00008f8f7812 */ /* 0x000fe400078ec0ff */
[----:B------:R-:W-:Y:S01]  /*9c50*/  LOP3.LUT R44, R32, 0xffff0000, RZ, 0xc0, !PT ;  /* 0xffff0000202c7812 */ /* 0x000fe200078ec0ff */
[----:B------:R-:W-:Y:S01]  /*9c60*/  IMAD.U32 R32, R15, 0x10000, RZ ;  /* 0x000100000f207824 */ /* 0x000fe200078e00ff */
[----:B------:R-:W-:Y:S01]  /*9c70*/  LOP3.LUT R42, R13, 0xffff0000, RZ, 0xc0, !PT ;  /* 0xffff00000d2a7812 */ /* 0x000fe200078ec0ff */
[C---:B------:R-:W-:Y:S01]  /*9c80*/  FMUL.FTZ R55, R46.reuse, R51 ;  /* 0x000000332e377220 */ /* 0x040fe20000410000 */
[----:B------:R-:W-:Y:S01]  /*9c90*/  FMUL.FTZ R57, R46, R143 ;  /* 0x0000008f2e397220 */ /* 0x000fe20000410000 */
[----:B------:R-:W-:Y:S01]  /*9ca0*/  LOP3.LUT R35, R35, 0xffff0000, RZ, 0xc0, !PT ;  /* 0xffff000023237812 */ /* 0x000fe200078ec0ff */
[-C--:B------:R-:W-:Y:S01]  /*9cb0*/  FMUL.FTZ R46, R47, R41.reuse ;  /* 0x000000292f2e7220 */ /* 0x080fe20000410000 */
[----:B------:R-:W-:Y:S01]  /*9cc0*/  LOP3.LUT R144, R144, 0xffff0000, RZ, 0xc0, !PT ;  /* 0xffff000090907812 */ /* 0x000fe200078ec0ff */
[----:B------:R-:W-:Y:S01]  /*9cd0*/  FFMA.FTZ R59, R32, R41, -R59 ;  /* 0x00000029203b7223 */ /* 0x000fe2000001083b */
[----:B------:R-:W-:Y:S01]  /*9ce0*/  LOP3.LUT R142, R142, 0xffff0000, RZ, 0xc0, !PT ;  /* 0xffff00008e8e7812 */ /* 0x000fe200078ec0ff */
[----:B------:R-:W-:Y:S01]  /*9cf0*/  IMAD.U32 R41, R145, 0x10000, RZ ;  /* 0x0001000091297824 */ /* 0x000fe200078e00ff */
[----:B------:R-:W-:Y:S01]  /*9d00*/  LOP3.LUT R33, R15, 0xffff0000, RZ, 0xc0, !PT ;  /* 0xffff00000f217812 */ /* 0x000fe200078ec0ff */
[C---:B------:R-:W-:Y:S01]  /*9d10*/  FFMA.FTZ R55, R42.reuse, R143, -R55 ;  /* 0x0000008f2a377223 */ /* 0x040fe20000010837 */
[----:B------:R-:W-:Y:S01]  /*9d20*/  FFMA.FTZ R57, R42, R51, R57 ;  /* 0x000000332a397223 */ /* 0x000fe20000010039 */
[----:B------:R-:W-:Y:S01]  /*9d30*/  FFMA.FTZ R45, R32, R45, R46 ;  /* 0x0000002d202d7223 */ /* 0x000fe2000001002e */
[C---:B------:R-:W-:Y:S01]  /*9d40*/  FMUL.FTZ R42, R35.reuse, R144 ;  /* 0x00000090232a7220 */ /* 0x040fe20000410000 */
[----:B------:R-:W-:Y:S01]  /*9d50*/  FMUL.FTZ R46, R35, R142 ;  /* 0x0000008e232e7220 */ /* 0x000fe20000410000 */
[----:B------:R-:W-:-:S02]  /*9d60*/  IMAD.U32 R32, R48, 0x10000, RZ ;  /* 0x0001000030207824 */ /* 0x000fc400078e00ff */
[----:B------:R-:W-:Y:S01]  /*9d70*/  FMUL.FTZ R35, R43, R41 ;  /* 0x000000292b237220 */ /* 0x000fe20000410000 */
[----:B------:R-:W-:Y:S01]  /*9d80*/  LOP3.LUT R145, R145, 0xffff0000, RZ, 0xc0, !PT ;  /* 0xffff000091917812 */ /* 0x000fe200078ec0ff */
[C---:B------:R-:W-:Y:S01]  /*9d90*/  FFMA.FTZ R142, R33.reuse, R142, -R42 ;  /* 0x0000008e218e7223 */ /* 0x040fe2000001082a */
[----:B------:R-:W-:Y:S01]  /*9da0*/  FFMA.FTZ R144, R33, R144, R46 ;  /* 0x0000009021907223 */ /* 0x000fe2000001002e */
[----:B------:R-:W-:Y:S02]  /*9db0*/  IMAD.U32 R15, R34, 0x10000, RZ ;  /* 0x00010000220f7824 */ /* 0x000fe400078e00ff */
[-C--:B------:R-:W-:Y:S01]  /*9dc0*/  FMUL.FTZ R42, R43, R32.reuse ;  /* 0x000000202b2a7220 */ /* 0x080fe20000410000 */
[----:B------:R-:W-:Y:S01]  /*9dd0*/  FFMA.FTZ R35, R40, R32, -R35 ;  /* 0x0000002028237223 */ /* 0x000fe20000010823 */
[----:B------:R-:W-:Y:S01]  /*9de0*/  IMAD.U32 R33, R53, 0x10000, RZ ;  /* 0x0001000035217824 */ /* 0x000fe200078e00ff */
[----:B------:R-:W-:Y:S01]  /*9df0*/  LOP3.LUT R13, R12, 0xffff0000, RZ, 0xc0, !PT ;  /* 0xffff00000c0d7812 */ /* 0x000fe200078ec0ff */
[----:B------:R-:W-:Y:S01]  /*9e00*/  IMAD.U32 R32, R49, 0x10000, RZ ;  /* 0x0001000031207824 */ /* 0x000fe200078e00ff */
[----:B------:R-:W-:Y:S01]  /*9e10*/  LOP3.LUT R34, R34, 0xffff0000, RZ, 0xc0, !PT ;  /* 0xffff000022227812 */ /* 0x000fe200078ec0ff */
[----:B------:R-:W-:Y:S01]  /*9e20*/  FMUL.FTZ R46, R44, R145 ;  /* 0x000000912c2e7220 */ /* 0x000fe20000410000 */
        /* <DEDUP_REMOVED lines=8> */
[CC--:B------:R-:W-:Y:S01]  /*9eb0*/  FFMA.FTZ R46, R13.reuse, R48.reuse, -R46 ;  /* 0x000000300d2e7223 */ /* 0x0c0fe2000001082e */
[----:B------:R-:W-:Y:S01]  /*9ec0*/  FMUL.FTZ R15, R34, R53 ;  /* 0x00000035220f7220 */ /* 0x000fe20000410000 */
[----:B------:R-:W-:Y:S01]  /*9ed0*/  FMUL.FTZ R44, R44, R48 ;  /* 0x000000302c2c7220 */ /* 0x000fe20000410000 */
[----:B------:R-:W-:Y:S01]  /*9ee0*/  FMUL.FTZ R34, R34, R49 ;  /* 0x0000003122227220 */ /* 0x000fe20000410000 */
[C---:B------:R-:W-:Y:S01]  /*9ef0*/  FFMA.FTZ R41, R12.reuse, R32, -R41 ;  /* 0x000000200c297223 */ /* 0x040fe20000010829 */
[----:B------:R-:W-:Y:S01]  /*9f00*/  FFMA.FTZ R40, R12, R33, R40 ;  /* 0x000000210c287223 */ /* 0x000fe20000010028 */
[----:B------:R-:W-:Y:S01]  /*9f10*/  FFMA.FTZ R12, R14, R49, -R15 ;  /* 0x000000310e0c7223 */ /* 0x000fe2000001080f */
[----:B------:R-:W-:Y:S01]  /*9f20*/  FFMA.FTZ R13, R13, R145, R44 ;  /* 0x000000910d0d7223 */ /* 0x000fe2000001002c */
[----:B------:R-:W-:Y:S01]  /*9f30*/  F2FP.BF16.F32.PACK_AB R35, R46, R35 ;  /* 0x000000232e23723e */ /* 0x000fe200000010ff */
[----:B------:R-:W-:Y:S01]  /*9f40*/  FFMA.FTZ R53, R14, R53, R34 ;  /* 0x000000350e357223 */ /* 0x000fe20000010022 */
        /* <DEDUP_REMOVED lines=10> */
.L_x_6071:
[----:B------:R-:W-:Y:S05]  /*9ff0*/  BSYNC B1 ;  /* 0x0000000000017941 */ /* 0x000fea0003800000 */
.L_x_6070:
[----:B0-----:R0:W-:Y:S01]  /*a000*/  ST.E.128 desc[UR60][R38.64], R12 ;  /* 0x0000000c26007985 */ /* 0x0011e2000c101d3c */
[----:B------:R-:W-:-:S13]  /*a010*/  ISETP.GE.AND P3, PT, R11, R134, PT ;  /* 0x000000860b00720c */ /* 0x000fda0003f66270 */
[----:B------:R-:W-:Y:S05]  /*a020*/  @P3 BRA `(.L_x_6018) ;  /* 0x0000000400e83947 */ /* 0x000fea0003800000 */
[----:B------:R-:W-:-:S05]  /*a030*/  IMAD.WIDE R36, R11, 0x2, R36 ;  /* 0x000000020b247825 */ /* 0x000fca00078e0224 */
[----:B---3--:R3:W-:Y:S01]  /*a040*/  ST.E.128 desc[UR60][R36.64], R32 ;  /* 0x0000002024007985 */ /* 0x0087e2000c101d3c */
[----:B------:R-:W-:Y:S05]  /*a050*/  BRA `(.L_x_6018) ;  /* 0x0000000400dc7947 */ /* 0x000fea0003800000 */
.L_x_5983:
[----:B------:R-:W2:Y:S02]  /*a060*/  LDL R11, [R1+0x4] ;  /* 0x00000400010b7983 */ /* 0x000ea40000100800 */
[----:B--2---:R-:W-:-:S13]  /*a070*/  R2UR UR4, R11 ;  /* 0x000000000b0472ca */ /* 0x004fda00000e0000 */
[----:B------:R-:W-:-:S06]  /*a080*/  UISETP.NE.AND UP0, UPT, UR4, 0x3, UPT ;  /* 0x000000030400788c */ /* 0x000fcc000bf05270 */
[----:B------:R-:W-:-:S13]  /*a090*/  PLOP3.LUT P2, PT, PT, PT, UP0, 0x80, 0x0 ;  /* 0x000000000000781c */ /* 0x000fda0003f4f008 */
[----:B------:R-:W-:Y:S05]  /*a0a0*/  @!P2 BRA `(.L_x_6072) ;  /* 0x000000000004a947 */ /* 0x000fea0003800000 */
[----:B------:R-:W-:Y:S01]  /*a0b0*/  BPT.TRAP 0x1 ;  /* 0x000000040000795c */ /* 0x000fe20000300000 */
.L_x_6072:
[----:B------:R-:W-:Y:S01]  /*a0c0*/  IMAD R88, R18, 0x8, R2 ;  /* 0x0000000812587824 */ /* 0x000fe200078e0202 */
[----:B------:R-:W-:Y:S01]  /*a0d0*/  SHF.L.U32 R89, R204, 0x1f, RZ ;  /* 0x0000001fcc597819 */ /* 0x000fe200000006ff */
[----:B------:R-:W-:Y:S01]  /*a0e0*/  BSSY B1, `(.L_x_6073) ;  /* 0x0000004000017945 */ /* 0x000fe20003800000 */
[----:B------:R-:W-:Y:S02]  /*a0f0*/  SHF.R.S32.HI R85, RZ, 0x1f, R29 ;  /* 0x0000001fff557819 */ /* 0x000fe4000001141d */
[----:B------:R-:W0:Y:S02]  /*a100*/  SYNCS.PHASECHK.TRANS64.TRYWAIT P3, [R88+URZ+0x30890], R89 ;  /* 0x03089059580075a7 */ /* 0x000e24000806017f */
[----:B0-----:R-:W-:Y:S05]  /*a110*/  @!P3 BRA `(.L_x_6074) ;  /* 0x000001bc00fcb947 */ /* 0x001fea0003800000 */
.L_x_6352:
[----:B------:R-:W-:Y:S05]  /*a120*/  BSYNC B1 ;  /* 0x0000000000017941 */ /* 0x000fea0003800000 */
.L_x_6073:
        /* <DEDUP_REMOVED lines=19> */
[C---:B------:R-:W-:Y:S01]  /*a260*/  LEA R40, P3, R12.reuse, UR4, 0x1 ;  /* 0x000000040c287c11 */ /* 0x040fe2000f8608ff */
[----:B------:R-:W-:Y:S01]  /*a270*/  IMAD.IADD R42, R87, 0x1, -R203 ;  /* 0x00000001572a7824 */ /* 0x000fe200078e0acb */
[----:B------:R-:W-:Y:S02]  /*a280*/  UMOV UR4, 0xffffffff ;  /* 0xffffffff00047882 */ /* 0x000fe40000000000 */
[----:B------:R-:W-:Y:S02]  /*a290*/  LEA.HI.X R41, R12, UR5, R11, 0x1, P3 ;  /* 0x000000050c297c11 */ /* 0x000fe400098f0c0b */
[----:B------:R-:W-:Y:S01]  /*a2a0*/  ISETP.GE.AND P3, PT, R42, 0x1, PT ;  /* 0x000000012a00780c */ /* 0x000fe20003f66270 */
[----:B------:R-:W-:-:S12]  /*a2b0*/  BRA.DIV UR4, `(.L_x_6075) ;  /* 0x000001be04a87947 */ /* 0x000fd8000b800000 */
[----:B------:R1:W2:Y:S04]  /*a2c0*/  SHFL.IDX PT, R39, R41, RZ, 0x1c1f ;  /* 0x001c1fff29277589 */ /* 0x0002a800000e0000 */
[----:B------:R1:W3:Y:S02]  /*a2d0*/  SHFL.IDX PT, R38, R40, RZ, 0x1c1f ;  /* 0x001c1fff28267589 */ /* 0x0002e400000e0000 */
.L_x_6356:
        /* <DEDUP_REMOVED lines=37> */
.L_x_6077:
[----:B------:R-:W-:Y:S05]  /*a530*/  BSYNC B1 ;  /* 0x0000000000017941 */ /* 0x000fea0003800000 */
.L_x_6076:
[----:B------:R-:W-:-:S03]  /*a540*/  UMOV UR4, 0xffffffff ;  /* 0xffffffff00047882 */ /* 0x000fc60000000000 */
[----:B------:R-:W-:Y:S05]  /*a550*/  BRA.DIV UR4, `(.L_x_6078) ;  /* 0x000001be044c7947 */ /* 0x000fea000b800000 */
[----:B--2---:R2:W0:Y:S04]  /*a560*/  SHFL.IDX PT, R39, R41, 0x1, 0x1c1f ;  /* 0x003c1f0029277f89 */ /* 0x00442800000e0000 */
[----:B---3--:R2:W3:Y:S02]  /*a570*/  SHFL.IDX PT, R38, R40, 0x1, 0x1c1f ;  /* 0x003c1f0028267f89 */ /* 0x0084e400000e0000 */
.L_x_6360:
        /* <DEDUP_REMOVED lines=23> */
[----:B------:R-:W-:Y:S02]  /*a6f0*/  @!P5 IMAD.SHL.U32 R11, R198, 0x8, RZ ;  /* 0x00000008c60bd824 */ /* 0x000fe400078e00ff */
        /* <DEDUP_REMOVED lines=13> */
.L_x_6018:
[----:B------:R-:W-:Y:S05]  /*a7d0*/  BSYNC B0 ;  /* 0x0000000000007941 */ /* 0x000fea0003800000 */
.L_x_5982:
        /* <DEDUP_REMOVED lines=17> */
.L_x_6080:
[----:B------:R-:W-:Y:S05]  /*a8f0*/  BSYNC B0 ;  /* 0x0000000000007941 */ /* 0x000fea0003800000 */
.L_x_6079:
[----:B------:R-:W3:Y:S01]  /*a900*/  SYNCS.PHASECHK.TRANS64.TRYWAIT P2, [R88+URZ+0x308b0], R89 ;  /* 0x0308b059580075a7 */ /* 0x000ee2000804017f */
[----:B------:R-:W-:Y:S04]  /*a910*/  BSSY B0, `(.L_x_6081) ;  /* 0x0000002000007945 */ /* 0x000fe80003800000 */
[----:B---3--:R-:W-:Y:S05]  /*a920*/  @!P2 BRA `(.L_x_6082) ;  /* 0x000001b800a4a947 */ /* 0x008fea0003800000 */
.L_x_6361:
[----:B------:R-:W-:Y:S05]  /*a930*/  BSYNC B0 ;  /* 0x0000000000007941 */ /* 0x000fea0003800000 */
.L_x_6081:
[----:B------:R-:W-:Y:S01]  /*a940*/  ULDC.64 UR4, c[0x0][0x328] ;  /* 0x0000ca0000047ab9 */ /* 0x000fe20000000a00 */
[----:B------:R-:W-:Y:S01]  /*a950*/  IMAD.IADD R87, R87, 0x1, -R203 ;  /* 0x0000000157577824 */ /* 0x000fe200078e0acb */
[----:B------:R-:W-:Y:S01]  /*a960*/  BSSY B0, `(.L_x_6083) ;  /* 0x0000037000007945 */ /* 0x000fe20003800000 */
[----:B----4-:R-:W-:Y:S02]  /*a970*/  IMAD R14, R85, UR4, RZ ;  /* 0x00000004550e7c24 */ /* 0x010fe4000f8e02ff */
[----:B------:R-:W-:-:S04]  /*a980*/  IMAD.WIDE.U32 R12, R29, UR4, RZ ;  /* 0x000000041d0c7c25 */ /* 0x000fc8000f8e00ff */
[----:B------:R-:W-:Y:S01]  /*a990*/  IMAD R29, R29, UR5, R14 ;  /* 0x000000051d1d7c24 */ /* 0x000fe2000f8e020e */
[----:B------:R-:W-:Y:S02]  /*a9a0*/  ULDC.64 UR4, c[0x0][0x338] ;  /* 0x0000ce0000047ab9 */ /* 0x000fe40000000a00 */
[----:B0-----:R-:W-:Y:S02]  /*a9b0*/  IMAD R11, R86, UR4, RZ ;  /* 0x00000004560b7c24 */ /* 0x001fe4000f8e02ff */
        /* <DEDUP_REMOVED lines=16> */
[----:B------:R-:W-:Y:S02]  /*aac0*/  ULDC UR4, c[0x0][0x2f4] ;  /* 0x0000bd0000047ab9 */ /* 0x000fe40000000800 */
        /* <DEDUP_REMOVED lines=32> */
.L_x_6084:
[----:B------:R-:W-:Y:S05]  /*acd0*/  BSYNC B0 ;  /* 0x0000000000007941 */ /* 0x000fea0003800000 */
.L_x_6083:
[----:B------:R-:W-:Y:S01]  /*ace0*/  ISETP.GE.AND P2, PT, R87, 0x41, PT ;  /* 0x000000415700780c */ /* 0x000fe20003f46270 */
[----:B0-----:R0:W0:Y:S01]  /*acf0*/  SHFL.IDX PT, R35, R11, 0x1, 0x1c1f ;  /* 0x003c1f000b237f89 */ /* 0x00102200000e0000 */
[----:B------:R-:W-:Y:S03]  /*ad00*/  BSSY B0, `(.L_x_6085) ;  /* 0x0000024000007945 */ /* 0x000fe60003800000 */
[----:B----4-:R4:W0:Y:S08]  /*ad10*/  SHFL.IDX PT, R34, R38, 0x1, 0x1c1f ;  /* 0x003c1f0026227f89 */ /* 0x01083000000e0000 */
[----:B----4-:R-:W-:Y:S05]  /*ad20*/  @!P2 BRA `(.L_x_6086) ;  /* 0x000000000084a947 */ /* 0x010fea0003800000 */
[----:B------:R-:W-:Y:S02]  /*ad30*/  ULDC UR4, c[0x0][0x2f4] ;  /* 0x0000bd0000047ab9 */ /* 0x000fe40000000800 */
        /* <DEDUP_REMOVED lines=32> */
.L_x_6086:
[----:B------:R-:W-:Y:S05]  /*af40*/  BSYNC B0 ;  /* 0x0000000000007941 */ /* 0x000fea0003800000 */
.L_x_6085:
        /* <DEDUP_REMOVED lines=19> */
.L_x_5977:
[----:B------:R-:W0:Y:S01]  /*b080*/  LDC R0, c[0x0][0x448] ;  /* 0x00011200ff007b82 */ /* 0x000e220000000800 */
[----:B------:R-:W-:Y:S01]  /*b090*/  BSSY B0, `(.L_x_6088) ;  /* 0x0000045000007945 */ /* 0x000fe20003800000 */
        /* <DEDUP_REMOVED lines=10> */
[----:B------:R-:W-:Y:S01]  /*b140*/  IMAD.MOV.U32 R103, RZ, RZ, RZ ;  /* 0x000000ffff677224 */ /* 0x000fe200078e00ff */
[----:B------:R-:W-:Y:S02]  /*b150*/  CS2R R98, SRZ ;  /* 0x0000000000627805 */ /* 0x000fe4000001ff00 */
[----:B------:R-:W-:-:S02]  /*b160*/  CS2R R100, SRZ ;  /* 0x0000000000647805 */ /* 0x000fc4000001ff00 */
[----:B----4-:R-:W-:Y:S02]  /*b170*/  CS2R R86, SRZ ;  /* 0x0000000000567805 */ /* 0x010fe4000001ff00 */
[----:B------:R-:W-:Y:S01]  /*b180*/  CS2R R96, SRZ ;  /* 0x0000000000607805 */ /* 0x000fe2000001ff00 */
[----:B------:R-:W-:Y:S01]  /*b190*/  IMAD.MOV.U32 R95, RZ, RZ, RZ ;  /* 0x000000ffff5f7224 */ /* 0x000fe200078e00ff */
[----:B------:R-:W-:Y:S02]  /*b1a0*/  CS2R R90, SRZ ;  /* 0x00000000005a7805 */ /* 0x000fe4000001ff00 */
[----:B------:R-:W-:Y:S02]  /*b1b0*/  CS2R R92, SRZ ;  /* 0x00000000005c7805 */ /* 0x000fe4000001ff00 */
[----:B------:R-:W-:Y:S02]  /*b1c0*/  CS2R R88, SRZ ;  /* 0x0000000000587805 */ /* 0x000fe4000001ff00 */
[----:B------:R-:W-:-:S02]  /*b1d0*/  CS2R R122, SRZ ;  /* 0x00000000007a7805 */ /* 0x000fc4000001ff00 */
[----:B--2---:R-:W-:Y:S02]  /*b1e0*/  CS2R R82, SRZ ;  /* 0x0000000000527805 */ /* 0x004fe4000001ff00 */
[----:B------:R-:W-:Y:S02]  /*b1f0*/  CS2R R84, SRZ ;  /* 0x0000000000547805 */ /* 0x000fe4000001ff00 */
[----:B0-----:R-:W-:Y:S01]  /*b200*/  ISETP.NE.AND P0, PT, R0, 0x1, PT ;  /* 0x000000010000780c */ /* 0x001fe20003f05270 */
[----:B------:R-:W-:Y:S01]  /*b210*/  VIADD R0, R225, 0x7f ;  /* 0x0000007fe1007836 */ /* 0x000fe20000000000 */
[----:B------:R-:W-:Y:S02]  /*b220*/  CS2R R124, SRZ ;  /* 0x00000000007c7805 */ /* 0x000fe4000001ff00 */
[----:B------:R-:W-:Y:S02]  /*b230*/  CS2R R80, SRZ ;  /* 0x0000000000507805 */ /* 0x000fe4000001ff00 */
[----:B------:R-:W-:-:S02]  /*b240*/  CS2R R76, SRZ ;  /* 0x00000000004c7805 */ /* 0x000fc4000001ff00 */
[----:B------:R-:W-:Y:S01]  /*b250*/  CS2R R126, SRZ ;  /* 0x00000000007e7805 */ /* 0x000fe2000001ff00 */
[----:B------:R-:W-:Y:S01]  /*b260*/  IMAD.MOV.U32 R73, RZ, RZ, RZ ;  /* 0x000000ffff497224 */ /* 0x000fe200078e00ff */
[----:B------:R-:W-:Y:S02]  /*b270*/  CS2R R120, SRZ ;  /* 0x0000000000787805 */ /* 0x000fe4000001ff00 */
[----:B------:R-:W-:Y:S02]  /*b280*/  CS2R R68, SRZ ;  /* 0x0000000000447805 */ /* 0x000fe4000001ff00 */
[----:B------:R-:W-:Y:S02]  /*b290*/  CS2R R128, SRZ ;  /* 0x0000000000807805 */ /* 0x000fe4000001ff00 */
[----:B------:R-:W-:Y:S02]  /*b2a0*/  CS2R R64, SRZ ;  /* 0x0000000000407805 */ /* 0x000fe4000001ff00 */
[----:B------:R-:W-:-:S02]  /*b2b0*/  CS2R R60, SRZ ;  /* 0x00000000003c7805 */ /* 0x000fc4000001ff00 */
[----:B------:R-:W-:Y:S01]  /*b2c0*/  CS2R R130, SRZ ;  /* 0x0000000000827805 */ /* 0x000fe2000001ff00 */
[----:B------:R-:W0:Y:S01]  /*b2d0*/  @P0 LDC R3, c[0x0][0x44c] ;  /* 0x00011300ff030b82 */ /* 0x000e220000000800 */
[----:B------:R-:W-:Y:S02]  /*b2e0*/  CS2R R56, SRZ ;  /* 0x0000000000387805 */ /* 0x000fe4000001ff00 */
[----:B------:R-:W-:Y:S02]  /*b2f0*/  CS2R R50, SRZ ;  /* 0x0000000000327805 */ /* 0x000fe4000001ff00 */
[----:B------:R-:W-:Y:S02]  /*b300*/  CS2R R52, SRZ ;  /* 0x0000000000347805 */ /* 0x000fe4000001ff00 */
[----:B------:R-:W-:Y:S02]  /*b310*/  CS2R R132, SRZ ;  /* 0x0000000000847805 */ /* 0x000fe4000001ff00 */
[----:B------:R-:W-:-:S02]  /*b320*/  CS2R R48, SRZ ;  /* 0x0000000000307805 */ /* 0x000fc4000001ff00 */
[----:B------:R-:W-:Y:S02]  /*b330*/  CS2R R42, SRZ ;  /* 0x00000000002a7805 */ /* 0x000fe4000001ff00 */
[----:B------:R-:W-:Y:S01]  /*b340*/  CS2R R44, SRZ ;  /* 0x00000000002c7805 */ /* 0x000fe2000001ff00 */
[----:B------:R-:W1:Y:S01]  /*b350*/  @P0 LDC R4, c[0x0][0x450] ;  /* 0x00011400ff040b82 */ /* 0x000e620000000800 */
        /* <DEDUP_REMOVED lines=8> */
[----:B0-----:R-:W-:-:S05]  /*b3e0*/  @P0 IMAD.HI.U32 R3, R0, R3, RZ ;  /* 0x0000000300030227 */ /* 0x001fca00078e00ff */
[----:B-1----:R-:W-:Y:S02]  /*b3f0*/  @P0 SHF.R.U32.HI R0, RZ, R4, R3 ;  /* 0x00000004ff000219 */ /* 0x002fe40000011603 */
[----:B------:R-:W-:Y:S02]  /*b400*/  CS2R R4, SRZ ;  /* 0x0000000000047805 */ /* 0x000fe4000001ff00 */
[----:B------:R-:W-:Y:S01]  /*b410*/  PLOP3.LUT P0, PT, PT, PT, PT, 0x80, 0x0 ;  /* 0x000000000000781c */ /* 0x000fe20003f0f070 */
[----:B------:R-:W-:Y:S02]  /*b420*/  IMAD.IADD R0, R139, 0x1, R0 ;  /* 0x000000018b007824 */ /* 0x000fe400078e0200 */
[----:B------:R-:W-:Y:S02]  /*b430*/  IMAD.MOV.U32 R139, RZ, RZ, RZ ;  /* 0x000000ffff8b7224 */ /* 0x000fe400078e00ff */
[----:B------:R-:W-:-:S05]  /*b440*/  IMAD.HI R0, R0, 0x2aaaaaab, RZ ;  /* 0x2aaaaaab00007827 */ /* 0x000fca00078e02ff */
[----:B------:R-:W-:-:S04]  /*b450*/  SHF.R.U32.HI R3, RZ, 0x1f, R0 ;  /* 0x0000001fff037819 */ /* 0x000fc80000011600 */
[----:B------:R-:W-:Y:S01]  /*b460*/  LEA.HI.SX32 R3, R0, R3, 0x1c ;  /* 0x0000000300037211 */ /* 0x000fe200078fe2ff */
[----:B------:R-:W-:-:S03]  /*b470*/  IMAD.MOV.U32 R0, RZ, RZ, RZ ;  /* 0x000000ffff007224 */ /* 0x000fc600078e00ff */
[----:B------:R-:W-:Y:S01]  /*b480*/  VIMNMX R72, R140, R3, PT ;  /* 0x000000038c487248 */ /* 0x000fe20003fe0100 */
[----:B------:R-:W-:-:S03]  /*b490*/  IMAD.MOV.U32 R3, RZ, RZ, RZ ;  /* 0x000000ffff037224 */ /* 0x000fc600078e00ff */
[----:B------:R-:W-:Y:S01]  /*b4a0*/  ISETP.GE.AND P1, PT, R72, 0x1, PT ;  /* 0x000000014800780c */ /* 0x000fe20003f26270 */
[----:B------:R-:W-:-:S12]  /*b4b0*/  @P2 BRA `(.L_x_6089) ;  /* 0x0000000000082947 */ /* 0x000fd80003800000 */
[----:B------:R-:W0:Y:S02]  /*b4c0*/  FENCE.VIEW.ASYNC.G ;  /* 0x00000000000073c6 */ /* 0x000e240000000100 */
[----:B0-----:R-:W-:Y:S06]  /*b4d0*/  BAR.ARV 0xc, 0x180 ;  /* 0x0306000000007b1d */ /* 0x001fec0000002000 */
.L_x_6089:
[----:B------:R-:W-:Y:S05]  /*b4e0*/  BSYNC B0 ;  /* 0x0000000000007941 */ /* 0x000fea0003800000 */
.L_x_6088:
[----:B------:R-:W-:Y:S01]  /*b4f0*/  CS2R R24, SRZ ;  /* 0x0000000000187805 */ /* 0x000fe2000001ff00 */
[----:B------:R-:W-:Y:S06]  /*b500*/  @!P1 BRA `(.L_x_6090) ;  /* 0x0000010c00749947 */ /* 0x000fec0003800000 */
[----:B------:R-:W2:Y:S04]  /*b510*/  LDL R9, [R1+0x7c] ;  /* 0x00007c0001097983 */ /* 0x000ea80000100800 */
[----:B------:R-:W3:Y:S04]  /*b520*/  LDL R10, [R1+0x78] ;  /* 0x00007800010a7983 */ /* 0x000ee80000100800 */
[----:B--2---:R-:W0:Y:S01]  /*b530*/  SHFL.IDX PT, R0, R9, RZ, 0x1f ;  /* 0x00001fff09007589 */ /* 0x004e2200000e0000 */
[----:B---3--:R-:W-:-:S13]  /*b540*/  R2UR UR4, R10 ;  /* 0x000000000a0472ca */ /* 0x008fda00000e0000 */
[----:B------:R-:W-:Y:S01]  /*b550*/  ULOP3.LUT UP0, URZ, UR4, 0x1bf, URZ, 0xc0, !UPT ;  /* 0x000001bf043f7892 */ /* 0x000fe2000f80c03f */
[----:B0-----:R-:W-:-:S04]  /*b560*/  LEA.HI R3, R0, R0, RZ, 0x1 ;  /* 0x0000000000037211 */ /* 0x001fc800078f08ff */
[----:B------:R-:W-:Y:S02]  /*b570*/  LOP3.LUT R3, R3, 0x1e, RZ, 0xc0, !PT ;  /* 0x0000001e03037812 */ /* 0x000fe400078ec0ff */
[----:B------:R-:W-:-:S03]  /*b580*/  PLOP3.LUT P0, PT, PT, PT, UP0, 0x80, 0x0 ;  /* 0x000000000000781c */ /* 0x000fc60003f0f008 */
        /* <DEDUP_REMOVED lines=20> */
[----:B-1---5:R-:W-:Y:S05]  /*b6d0*/  CALL.ABS.NOINC R14 ;  /* 0x000000000e007343 */ /* 0x022fea0003c00000 */
.L_x_6091:
        /* <DEDUP_REMOVED lines=13> */
.L_x_6095:
[----:B-1----:R1:W2:Y:S02]  /*b7b0*/  SYNCS.PHASECHK.TRANS64.TRYWAIT P0, [R2+URZ+0x30800], R3 ;  /* 0x03080003020075a7 */ /* 0x0022a4000800017f */
[----:B--2---:R-:W-:Y:S05]  /*b7c0*/  @!P0 NANOSLEEP.SYNCS 0x989680 ;  /* 0x009896800000895d */ /* 0x004fea0003900000 */
[----:B------:R-:W2:Y:S02]  /*b7d0*/  @!P0 SYNCS.PHASECHK.TRANS64 P0, [R2+URZ+0x30800], R3 ;  /* 0x03080003020085a7 */ /* 0x000ea4000800007f */
[----:B--2---:R-:W-:Y:S05]  /*b7e0*/  @!P0 BRA `(.L_x_6095) ;  /* 0xfffffffc00f08947 */ /* 0x004fea000383ffff */
.L_x_6094:
[----:B------:R-:W-:Y:S05]  /*b7f0*/  BSYNC B0 ;  /* 0x0000000000007941 */ /* 0x000fea0003800000 */
.L_x_6093:
[----:B------:R-:W-:Y:S05]  /*b800*/  BRA `(.L_x_6096) ;  /* 0x0000007400607947 */ /* 0x000fea0003800000 */
.L_x_6092:
[----:B------:R-:W2:Y:S01]  /*b810*/  LDL R0, [R1+0x78] ;  /* 0x0000780001007983 */ /* 0x000ea20000100800 */
[----:B------:R-:W-:Y:S01]  /*b820*/  ULDC.64 UR6, c[0x0][0x408] ;  /* 0x0001020000067ab9 */ /* 0x000fe20000000a00 */
[----:B--2---:R-:W-:Y:S02]  /*b830*/  R2UR UR4, R0 ;  /* 0x00000000000472ca */ /* 0x004fe400000e0000 */
[----:B-----5:R-:W-:-:S05]  /*b840*/  SHF.R.S32.HI R0, RZ, 0x1f, R138 ;  /* 0x0000001fff007819 */ /* 0x020fca000001148a */
[----:B------:R-:W-:-:S04]  /*b850*/  IMAD R5, R0, UR6, RZ ;  /* 0x0000000600057c24 */ /* 0x000fc8000f8e02ff */
[----:B------:R-:W-:Y:S02]  /*b860*/  IMAD R5, R138, UR7, R5 ;  /* 0x000000078a057c24 */ /* 0x000fe4000f8e0205 */
[----:B------:R-:W-:-:S03]  /*b870*/  ULOP3.LUT UP0, URZ, UR4, 0x3ff, URZ, 0xc0, !UPT ;  /* 0x000003ff043f7892 */ /* 0x000fc6000f80c03f */
[----:B------:R-:W-:Y:S02]  /*b880*/  ULDC.64 UR4, c[0x0][0x3f8] ;  /* 0x0000fe0000047ab9 */ /* 0x000fe40000000a00 */
[----:B------:R-:W-:Y:S01]  /*b890*/  IMAD R3, R0, UR4, RZ ;  /* 0x0000000400037c24 */ /* 0x000fe2000f8e02ff */
[----:B------:R-:W-:Y:S01]  /*b8a0*/  PLOP3.LUT P0, PT, PT, PT, UP0, 0x80, 0x0 ;  /* 0x000000000000781c */ /* 0x000fe20003f0f008 */
[----:B------:R-:W-:-:S04]  /*b8b0*/  IMAD.WIDE.U32 R24, R138, UR4, RZ ;  /* 0x000000048a187c25 */ /* 0x000fc8000f8e00ff */
        /* <DEDUP_REMOVED lines=21> */
.L_x_6097:
[----:B------:R-:W-:Y:S01]  /*ba10*/  ULDC.U8 UR4, c[0x0][0x410] ;  /* 0x0001040000047ab9 */ /* 0x000fe20000000000 */
[----:B------:R-:W-:Y:S01]  /*ba20*/  BSSY B0, `(.L_x_6098) ;  /* 0x000072e000007945 */ /* 0x000fe20003800000 */
[----:B------:R-:W-:Y:S01]  /*ba30*/  ISETP.NE.AND P0, PT, RZ, UR4, PT ;  /* 0x00000004ff007c0c */ /* 0x000fe2000bf05270 */
[----:B------:R-:W-:-:S12]  /*ba40*/  IMAD.IADD R63, R203, 0x1, R225 ;  /* 0x00000001cb3f7824 */ /* 0x000fd800078e02e1 */
[----:B------:R-:W-:Y:S05]  /*ba50*/  @!P0 BRA `(.L_x_6099) ;  /* 0x0000003800808947 */ /* 0x000fea0003800000 */
[----:B------:R-:W2:Y:S01]  /*ba60*/  LDL R20, [R1+0x54] ;  /* 0x0000540001147983 */ /* 0x000ea20000100800 */
        /* <DEDUP_REMOVED lines=12> */
[----:B0-----:R-:W-:-:S13]  /*bb30*/  ISETP.NE.AND P0, PT, R21, 0x1, PT ;  /* 0x000000011500780c */ /* 0x001fda0003f05270 */
[----:B------:R-:W0:Y:S08]  /*bb40*/  @P0 LDC R0, c[0x0][0x44c] ;  /* 0x00011300ff000b82 */ /* 0x000e300000000800 */
[----:B------:R-:W1:Y:S01]  /*bb50*/  @P0 LDC R5, c[0x0][0x450] ;  /* 0x00011400ff050b82 */ /* 0x000e620000000800 */
[----:B--2---:R-:W-:-:S04]  /*bb60*/  IMAD R3, R20, 0x40, R63 ;  /* 0x0000004014037824 */ /* 0x004fc800078e023f */
        /* <DEDUP_REMOVED lines=23> */
.L_x_6367:
        /* <DEDUP_REMOVED lines=28> */
[C---:B------:R-:W-:Y:S01]  /*bea0*/  @!P1 IMAD.SHL.U32 R13, R207.reuse, 0x2, RZ ;  /* 0x00000002cf0d9824 */ /* 0x040fe200078e00ff */
[-C--:B--2---:R-:W-:Y:S02]  /*beb0*/  @!P3 IADD3 R26, P6, R0, R29.reuse, RZ ;  /* 0x0000001d001ab210 */ /* 0x084fe40007fde0ff */
[----:B----4-:R-:W-:Y:S01]  /*bec0*/  @!P3 IADD3 R28, P5, R14, R29, RZ ;  /* 0x0000001d0e1cb210 */ /* 0x010fe20007fbe0ff */
[----:B------:R-:W-:Y:S01]  /*bed0*/  @!P4 IMAD.MOV.U32 R30, RZ, RZ, R0 ;  /* 0x000000ffff1ec224 */ /* 0x000fe200078e0000 */
[----:B------:R-:W-:Y:S01]  /*bee0*/  @!P1 SHF.L.U64.HI R32, R207, 0x1, R66 ;  /* 0x00000001cf209819 */ /* 0x000fe20000010242 */
[--C-:B-1----:R-:W-:Y:S01]  /*bef0*/  @!P3 IMAD.X R27, R3, 0x1, R8.reuse, P6 ;  /* 0x00000001031bb824 */ /* 0x102fe200030e0608 */
[-C--:B------:R-:W-:Y:S01]  /*bf00*/  @!P2 IADD3 R20, P6, R0, R25.reuse, RZ ;  /* 0x000000190014a210 */ /* 0x080fe20007fde0ff */
[----:B---3--:R-:W-:Y:S01]  /*bf10*/  @!P3 IMAD.X R29, R5, 0x1, R8, P5 ;  /* 0x00000001051db824 */ /* 0x008fe200028e0608 */
[----:B------:R-:W-:Y:S01]  /*bf20*/  @!P2 IADD3 R24, P5, R14, R25, RZ ;  /* 0x000000190e18a210 */ /* 0x000fe20007fbe0ff */
[----:B------:R-:W-:Y:S01]  /*bf30*/  @!P4 IMAD.MOV.U32 R31, RZ, RZ, R3 ;  /* 0x000000ffff1fc224 */ /* 0x000fe200078e0003 */
[----:B------:R-:W-:Y:S01]  /*bf40*/  @!P0 SHF.L.U32 R37, R205, 0x1, RZ ;  /* 0x00000001cd258819 */ /* 0x000fe200000006ff */
[--C-:B------:R-:W-:Y:S01]  /*bf50*/  @!P2 IMAD.X R21, R3, 0x1, R12.reuse, P6 ;  /* 0x000000010315a824 */ /* 0x100fe200030e060c */
[-C--:B------:R-:W-:Y:S01]  /*bf60*/  @!P1 IADD3 R8, P6, R0, R13.reuse, RZ ;  /* 0x0000000d00089210 */ /* 0x080fe20007fde0ff */
[----:B------:R-:W-:Y:S01]  /*bf70*/  @!P2 IMAD.X R25, R5, 0x1, R12, P5 ;  /* 0x000000010519a824 */ /* 0x000fe200028e060c */
[----:B------:R-:W-:Y:S01]  /*bf80*/  ISETP.GE.AND P5, PT, R215, UR4, PT ;  /* 0x00000004d7007c0c */ /* 0x000fe2000bfa6270 */
[----:B------:R-:W-:Y:S01]  /*bf90*/  @!P4 IMAD.MOV.U32 R15, RZ, RZ, R5 ;  /* 0x000000ffff0fc224 */ /* 0x000fe200078e0005 */
[----:B------:R-:W-:Y:S01]  /*bfa0*/  @!P0 SHF.L.U64.HI R40, R205, 0x1, R64 ;  /* 0x00000001cd288819 */ /* 0x000fe20000010240 */
[----:B------:R-:W-:Y:S01]  /*bfb0*/  @!P1 IMAD.X R9, R3, 0x1, R32, P6 ;  /* 0x0000000103099824 */ /* 0x000fe200030e0620 */
[----:B------:R-:W-:Y:S01]  /*bfc0*/  @!P1 IADD3 R12, P6, R14, R13, RZ ;  /* 0x0000000d0e0c9210 */ /* 0x000fe20007fde0ff */
[----:B------:R-:W-:-:S04]  /*bfd0*/  @!P4 IMAD.WIDE R30, R192, 0x2, R30 ;  /* 0x00000002c01ec825 */ /* 0x000fc800078e021e */
[----:B------:R-:W-:Y:S01]  /*bfe0*/  @!P1 IMAD.X R13, R5, 0x1, R32, P6 ;  /* 0x00000001050d9824 */ /* 0x000fe200030e0620 */
[-C--:B------:R-:W-:Y:S01]  /*bff0*/  @!P0 IADD3 R34, P6, R0, R37.reuse, RZ ;  /* 0x0000002500228210 */ /* 0x080fe20007fde0ff */
[----:B------:R-:W-:Y:S01]  /*c000*/  @!P4 IMAD.WIDE R32, R192, 0x2, R14 ;  /* 0x00000002c020c825 */ /* 0x000fe200078e020e */
[----:B------:R-:W5:Y:S03]  /*c010*/  @!P4 LD.E.64 R58, desc[UR60][R30.64] ;  /* 0x0000003c1e3ac980 */ /* 0x000f66000c101b00 */
        /* <DEDUP_REMOVED lines=18> */
[----:B-1----:R-:W-:Y:S02]  /*c140*/  CS2R R32, SRZ ;  /* 0x0000000000207805 */ /* 0x002fe4000001ff00 */
        /* <DEDUP_REMOVED lines=11> */
.L_x_6102:
[----:B------:R-:W-:Y:S05]  /*c200*/  BSYNC B1 ;  /* 0x0000000000017941 */ /* 0x000fea0003800000 */
.L_x_6101:
[----:B-1---5:R-:W-:Y:S01]  /*c210*/  IMAD.MOV.U32 R8, RZ, RZ, R41 ;  /* 0x000000ffff087224 */ /* 0x022fe200078e0029 */
[----:B------:R-:W-:Y:S01]  /*c220*/  UMOV UR4, 0xffffffff ;  /* 0xffffffff00047882 */ /* 0x000fe20000000000 */
[----:B--2---:R-:W-:Y:S02]  /*c230*/  IMAD.MOV.U32 R0, RZ, RZ, R32 ;  /* 0x000000ffff007224 */ /* 0x004fe400078e0020 */
        /* <DEDUP_REMOVED lines=42> */
[----:B------:R-:W-:Y:S02]  /*c4e0*/  PRMT R112, R8, 0x7610, R112 ;  /* 0x0000761008707816 */ /* 0x000fe40000000070 */
[----:B------:R-:W-:Y:S02]  /*c4f0*/  CS2R R8, SRZ ;  /* 0x0000000000087805 */ /* 0x000fe4000001ff00 */
[----:B------:R-:W-:Y:S02]  /*c500*/  PRMT R99, R0, 0x7610, R99 ;  /* 0x0000761000637816 */ /* 0x000fe40000000063 */
[----:B------:R-:W-:Y:S02]  /*c510*/  PRMT R100, R3, 0x7610, R100 ;  /* 0x0000761003647816 */ /* 0x000fe40000000064 */
[----:B------:R-:W-:Y:S01]  /*c520*/  PRMT R111, R5, 0x7610, R111 ;  /* 0x00007610056f7816 */ /* 0x000fe2000000006f */
[----:B------:R-:W-:Y:S06]  /*c530*/  BRA.DIV UR4, `(.L_x_6103) ;  /* 0x000001a204247947 */ /* 0x000fec000b800000 */
[----:B------:R1:W2:Y:S04]  /*c540*/  SHFL.IDX PT, R3, R7, 0x1, 0x1c1f ;  /* 0x003c1f0007037f89 */ /* 0x0002a800000e0000 */
[----:B------:R1:W3:Y:S04]  /*c550*/  SHFL.IDX PT, R0, R6, 0x1, 0x1c1f ;  /* 0x003c1f0006007f89 */ /* 0x0002e800000e0000 */
[----:B------:R1:W1:Y:S04]  /*c560*/  SHFL.IDX PT, R5, R10, 0x1, 0x1c1f ;  /* 0x003c1f000a057f89 */ /* 0x00026800000e0000 */
[----:B0-----:R-:W0:Y:S02]  /*c570*/  SHFL.IDX PT, R4, R4, 0x1, 0x1c1f ;  /* 0x003c1f0004047f89 */ /* 0x001e2400000e0000 */
.L_x_6373:
[----:B------:R-:W-:Y:S01]  /*c580*/  VIADD R63, R63, 0x40 ;  /* 0x000000403f3f7836 */ /* 0x000fe20000000000 */
[----:B-1----:R-:W-:Y:S01]  /*c590*/  LOP3.LUT R6, R219, 0x18, R16, 0xf8, !PT ;  /* 0x00000018db067812 */ /* 0x002fe200078ef810 */
[----:B------:R-:W-:Y:S01]  /*c5a0*/  BSSY B1, `(.L_x_6104) ;  /* 0x0000053000017945 */ /* 0x000fe20003800000 */
[----:B------:R-:W-:Y:S02]  /*c5b0*/  LOP3.LUT P0, RZ, R228, 0x4, RZ, 0xc0, !PT ;  /* 0x00000004e4ff7812 */ /* 0x000fe4000780c0ff */
[----:B------:R-:W-:Y:S02]  /*c5c0*/  CS2R R12, SRZ ;  /* 0x00000000000c7805 */ /* 0x000fe4000001ff00 */
[----:B------:R-:W-:Y:S02]  /*c5d0*/  ISETP.GE.AND P1, PT, R63, R80, PT ;  /* 0x000000503f00720c */ /* 0x000fe40003f26270 */
[----:B------:R-:W-:Y:S02]  /*c5e0*/  CS2R R20, SRZ ;  /* 0x0000000000147805 */ /* 0x000fe4000001ff00 */
[----:B------:R-:W-:-:S02]  /*c5f0*/  LOP3.LUT R7, R6, R221, RZ, 0x3c, !PT ;  /* 0x000000dd06077212 */ /* 0x000fc400078e3cff */
[----:B------:R-:W-:Y:S02]  /*c600*/  CS2R R26, SRZ ;  /* 0x00000000001a7805 */ /* 0x000fe4000001ff00 */
[----:B------:R-:W-:Y:S02]  /*c610*/  CS2R R34, SRZ ;  /* 0x0000000000227805 */ /* 0x000fe4000001ff00 */
[----:B------:R-:W-:Y:S02]  /*c620*/  CS2R R42, SRZ ;  /* 0x00000000002a7805 */ /* 0x000fe4000001ff00 */
[----:B------:R-:W-:Y:S01]  /*c630*/  CS2R R10, SRZ ;  /* 0x00000000000a7805 */ /* 0x000fe2000001ff00 */
[----:B------:R-:W-:Y:S01]  /*c640*/  IMAD.IADD R7, R222, 0x1, R7 ;  /* 0x00000001de077824 */ /* 0x000fe200078e0207 */
[----:B----4-:R-:W-:Y:S02]  /*c650*/  CS2R R14, SRZ ;  /* 0x00000000000e7805 */ /* 0x010fe4000001ff00 */
[----:B------:R-:W-:-:S02]  /*c660*/  CS2R R24, SRZ ;  /* 0x0000000000187805 */ /* 0x000fc4000001ff00 */
[----:B------:R-:W-:Y:S02]  /*c670*/  CS2R R28, SRZ ;  /* 0x00000000001c7805 */ /* 0x000fe4000001ff00 */
[----:B------:R-:W-:Y:S01]  /*c680*/  CS2R R36, SRZ ;  /* 0x0000000000247805 */ /* 0x000fe2000001ff00 */
[----:B------:R-:W-:Y:S01]  /*c690*/  IMAD R62, R7, 0x2, R2 ;  /* 0x00000002073e7824 */ /* 0x000fe200078e0202 */
        /* <DEDUP_REMOVED lines=17> */
[----:B------:R-:W-:Y:S01]  /*c7b0*/  @!P2 SHF.L.U64.HI R14, R207, 0x1, R66 ;  /* 0x00000001cf0ea819 */ /* 0x000fe20000010242 */
[--C-:B--2---:R-:W-:Y:S01]  /*c7c0*/  @!P4 IMAD.X R11, R3, 0x1, R6.reuse, P5 ;  /* 0x00000001030bc824 */ /* 0x104fe200028e0606 */
[-C--:B------:R-:W-:Y:S01]  /*c7d0*/  @!P3 IADD3 R78, P5, R0, R75.reuse, RZ ;  /* 0x0000004b004eb210 */ /* 0x080fe20007fbe0ff */
[----:B------:R-:W-:Y:S01]  /*c7e0*/  @!P4 IMAD.X R9, R5, 0x1, R6, P6 ;  /* 0x000000010509c824 */ /* 0x000fe200030e0606 */
        /* <DEDUP_REMOVED lines=16> */
[----:B------:R-:W-:-:S04]  /*c8f0*/  @!P6 IMAD.WIDE R14, R192, 0x2, R4 ;  /* 0x00000002c00ee825 */ /* 0x000fc800078e0204 */
[----:B------:R-:W-:Y:S01]  /*c900*/  @!P6 IMAD.WIDE R12, R192, 0x2, R12 ;  /* 0x00000002c00ce825 */ /* 0x000fe200078e020c */
[----:B------:R-:W5:Y:S03]  /*c910*/  @!P6 LD.E.64 R44, desc[UR60][R14.64] ;  /* 0x0000003c0e2ce980 */ /* 0x000f66000c101b00 */
        /* <DEDUP_REMOVED lines=16> */
[----:B------:R-:W-:Y:S01]  /*ca20*/  CS2R R14, SRZ ;  /* 0x00000000000e7805 */ /* 0x000fe2000001ff00 */
[----:B------:R4:W5:Y:S01]  /*ca30*/  @!P3 LD.E.64 R26, desc[UR60][R78.64] ;  /* 0x0000003c4e1ab980 */ /* 0x000962000c101b00 */
[----:B-1----:R-:W-:-:S03]  /*ca40*/  CS2R R10, SRZ ;  /* 0x00000000000a7805 */ /* 0x002fc6000001ff00 */
[----:B------:R4:W5:Y:S01]  /*ca50*/  @!P3 LD.E.64 R28, desc[UR60][R74.64] ;  /* 0x0000003c4a1cb980 */ /* 0x000962000c101b00 */
[----:B--2---:R-:W-:-:S03]  /*ca60*/  CS2R R8, SRZ ;  /* 0x0000000000087805 */ /* 0x004fc6000001ff00 */
[----:B------:R4:W5:Y:S04]  /*ca70*/  @!P2 LD.E.64 R20, desc[UR60][R70.64] ;  /* 0x0000003c4614a980 */ /* 0x000968000c101b00 */
[----:B------:R4:W5:Y:S04]  /*ca80*/  @!P2 LD.E.64 R24, desc[UR60][R66.64] ;  /* 0x0000003c4218a980 */ /* 0x000968000c101b00 */
[----:B------:R4:W5:Y:S04]  /*ca90*/  @!P1 LD.E.64 R12, desc[UR60][R64.64] ;  /* 0x0000003c400c9980 */ /* 0x000968000c101b00 */
[----:B------:R4:W5:Y:S04]  /*caa0*/  @!P1 LD.E.64 R14, desc[UR60][R6.64] ;  /* 0x0000003c060e9980 */ /* 0x000968000c101b00 */
[----:B------:R4:W5:Y:S04]  /*cab0*/  @!P5 LD.E.64 R8, desc[UR60][R76.64] ;  /* 0x0000003c4c08d980 */ /* 0x000968000c101b00 */
[----:B------:R4:W5:Y:S02]  /*cac0*/  @!P5 LD.E.64 R10, desc[UR60][R4.64] ;  /* 0x0000003c040ad980 */ /* 0x000964000c101b00 */
.L_x_6105:
[----:B------:R-:W-:Y:S05]  /*cad0*/  BSYNC B1 ;  /* 0x0000000000017941 */ /* 0x000fea0003800000 */
.L_x_6104:
[----:B----4-:R-:W0:Y:S01]  /*cae0*/  LDL R64, [R1+0x50] ;  /* 0x0000500001407983 */ /* 0x010e220000100800 */
[----:B------:R-:W-:Y:S01]  /*caf0*/  VIADD R5, R62, 0x12400 ;  /* 0x000124003e057836 */ /* 0x000fe20000000000 */
[----:B------:R-:W-:Y:S01]  /*cb00*/  VIADDMNMX R80, R80, -R225, 0x80, PT ;  /* 0x0000008050507446 */ /* 0x000fe200038009e1 */
[----:B---3--:R-:W-:Y:S01]  /*cb10*/  VIADD R0, R62, 0x12440 ;  /* 0x000124403e007836 */ /* 0x008fe20000000000 */
[----:B------:R-:W-:Y:S01]  /*cb20*/  BSSY B1, `(.L_x_6106) ;  /* 0x0000034000017945 */ /* 0x000fe20003800000 */
[----:B------:R-:W-:Y:S01]  /*cb30*/  @P0 VIADD R0, R5, 0xffffffc0 ;  /* 0xffffffc005000836 */ /* 0x000fe20000000000 */
[----:B------:R-:W-:Y:S01]  /*cb40*/  ISETP.GE.AND P1, PT, R203, R80, PT ;  /* 0x00000050cb00720c */ /* 0x000fe20003f26270 */
[----:B-----5:R-:W-:Y:S02]  /*cb50*/  IMAD.MOV.U32 R5, RZ, RZ, R9 ;  /* 0x000000ffff057224 */ /* 0x020fe400078e0009 */
[----:B------:R-:W-:Y:S02]  /*cb60*/  IMAD.MOV.U32 R6, RZ, RZ, R12 ;  /* 0x000000ffff067224 */ /* 0x000fe400078e000c */
[----:B------:R-:W-:Y:S01]  /*cb70*/  IMAD.MOV.U32 R7, RZ, RZ, R13 ;  /* 0x000000ffff077224 */ /* 0x000fe200078e000d */
[----:B------:R-:W-:Y:S01]  /*cb80*/  PRMT R63, R5, 0x7610, R63 ;  /* 0x00007610053f7816 */ /* 0x000fe2000000003f */
[----:B--2---:R-:W-:Y:S01]  /*cb90*/  IMAD.MOV.U32 R3, RZ, RZ, R8 ;  /* 0x000000ffff037224 */ /* 0x004fe200078e0008 */
        /* <DEDUP_REMOVED lines=18> */
[----:B------:R-:W-:Y:S02]  /*ccc0*/  PRMT R103, R7, 0x7610, R103 ;  /* 0x0000761007677816 */ /* 0x000fe40000000067 */
[----:B0-----:R-:W-:-:S04]  /*ccd0*/  LEA.HI R4, R64, R64, RZ, 0x1 ;  /* 0x0000004040047211 */ /* 0x001fc800078f08ff */
[----:B------:R-:W-:-:S05]  /*cce0*/  LOP3.LUT R4, R4, 0xfffffffe, RZ, 0xc0, !PT ;  /* 0xfffffffe04047812 */ /* 0x000fca00078ec0ff */
[----:B------:R-:W-:Y:S02]  /*ccf0*/  IMAD.IADD R4, R64, 0x1, -R4 ;  /* 0x0000000140047824 */ /* 0x000fe400078e0a04 */
[----:B------:R-:W-:-:S03]  /*cd00*/  IMAD.MOV.U32 R64, RZ, RZ, R26 ;  /* 0x000000ffff407224 */ /* 0x000fc600078e001a */
[----:B------:R-:W-:Y:S01]  /*cd10*/  SHF.L.U32 R5, R4, 0x1f, RZ ;  /* 0x0000001f04057819 */ /* 0x000fe200000006ff */
[----:B------:R-:W-:Y:S01]  /*cd20*/  IMAD.MOV.U32 R4, RZ, RZ, R27 ;  /* 0x000000ffff047224 */ /* 0x000fe200078e001b */
[----:B------:R-:W-:Y:S01]  /*cd30*/  PRMT R78, R64, 0x7610, R78 ;  /* 0x00007610404e7816 */ /* 0x000fe2000000004e */
[----:B------:R-:W-:Y:S01]  /*cd40*/  IMAD.MOV.U32 R64, RZ, RZ, R42 ;  /* 0x000000ffff407224 */ /* 0x000fe200078e002a */
[----:B------:R-:W0:Y:S02]  /*cd50*/  SYNCS.PHASECHK.TRANS64.TRYWAIT P0, [R2+URZ+0x30800], R5 ;  /* 0x03080005020075a7 */ /* 0x000e24000800017f */
[----:B------:R-:W-:Y:S01]  /*cd60*/  PRMT R79, R4, 0x7610, R79 ;  /* 0x00007610044f7816 */ /* 0x000fe2000000004f */
[----:B------:R-:W-:Y:S01]  /*cd70*/  IMAD.MOV.U32 R4, RZ, RZ, R43 ;  /* 0x000000ffff047224 */ /* 0x000fe200078e002b */
[----:B------:R-:W-:Y:S02]  /*cd80*/  PRMT R105, R64, 0x7610, R105 ;  /* 0x0000761040697816 */ /* 0x000fe40000000069 */
[----:B------:R-:W-:Y:S01]  /*cd90*/  PRMT R64, R6, 0x7610, R64 ;  /* 0x0000761006407816 */ /* 0x000fe20000000040 */
[----:B------:R-:W-:Y:S01]  /*cda0*/  IMAD.MOV.U32 R6, RZ, RZ, R24 ;  /* 0x000000ffff067224 */ /* 0x000fe200078e0018 */
        /* <DEDUP_REMOVED lines=10> */
[----:B0-----:R-:W-:Y:S06]  /*ce50*/  @!P0 BRA `(.L_x_6107) ;  /* 0x0000019800508947 */ /* 0x001fec0003800000 */
.L_x_6374:
[----:B------:R-:W-:Y:S05]  /*ce60*/  BSYNC B1 ;  /* 0x0000000000017941 */ /* 0x000fea0003800000 */
.L_x_6106:
        /* <DEDUP_REMOVED lines=9> */
[-C--:B------:R-:W-:Y:S02]  /*cf00*/  ISETP.GE.AND P3, PT, R207, R4.reuse, PT ;  /* 0x00000004cf00720c */ /* 0x080fe40003f66270 */
[----:B------:R-:W-:-:S02]  /*cf10*/  ISETP.GE.AND P4, PT, R205, R4, PT ;  /* 0x00000004cd00720c */ /* 0x000fc40003f86270 */
[----:B------:R-:W-:-:S03]  /*cf20*/  ISETP.GE.AND P5, PT, R215, R4, PT ;  /* 0x00000004d700720c */ /* 0x000fc60003fa6270 */
[----:B------:R-:W-:Y:S10]  /*cf30*/  @P0 BRA `(.L_x_6111) ;  /* 0x0000000000b80947 */ /* 0x000ff40003800000 */
[----:B0-----:R-:W0:Y:S01]  /*cf40*/  LDS.128 R4, [R62+0x12400] ;  /* 0x012400003e047984 */ /* 0x001e220000000c00 */
[----:B------:R-:W-:Y:S02]  /*cf50*/  SHF.R.U64 R114, R58, 0x10, R59 ;  /* 0x000000103a727819 */ /* 0x000fe4000000123b */
[--C-:B------:R-:W-:Y:S02]  /*cf60*/  SHF.R.U64 R58, R60, 0x10, R61.reuse ;  /* 0x000000103c3a7819 */ /* 0x100fe4000000123d */
        /* <DEDUP_REMOVED lines=43> */
.L_x_6111:
[----:B------:R-:W-:Y:S05]  /*d220*/  BSYNC B2 ;  /* 0x0000000000027941 */ /* 0x000fea0003800000 */
.L_x_6110:
[----:B------:R-:W-:Y:S04]  /*d230*/  BSSY B2, `(.L_x_6112) ;  /* 0x0000030000027945 */ /* 0x000fe80003800000 */
[----:B------:R-:W-:Y:S05]  /*d240*/  @P1 BRA `(.L_x_6113) ;  /* 0x0000000000b81947 */ /* 0x000fea0003800000 */
[----:B01----:R-:W0:Y:S01]  /*d250*/  LDS.128 R4, [R0] ;  /* 0x0000000000047984 */ /* 0x003e220000000c00 */
        /* <DEDUP_REMOVED lines=8> */
[C---:B------:R-:W-:Y:S02]  /*d2e0*/  SHF.L.U32 R59, R100.reuse, 0x10, RZ ;  /* 0x00000010643b7819 */ /* 0x040fe400000006ff */
[----:B------:R-:W-:Y:S02]  /*d2f0*/  LOP3.LUT R100, R100, 0xffff0000, RZ, 0xc0, !PT ;  /* 0xffff000064647812 */ /* 0x000fe400078ec0ff */
        /* <DEDUP_REMOVED lines=35> */
.L_x_6113:
[----:B------:R-:W-:Y:S05]  /*d530*/  BSYNC B2 ;  /* 0x0000000000027941 */ /* 0x000fea0003800000 */
.L_x_6112:
        /* <DEDUP_REMOVED lines=48> */
.L_x_6115:
[----:B------:R-:W-:Y:S05]  /*d840*/  BSYNC B2 ;  /* 0x0000000000027941 */ /* 0x000fea0003800000 */
.L_x_6114:
        /* <DEDUP_REMOVED lines=48> */
.L_x_6117:
[----:B------:R-:W-:Y:S05]  /*db50*/  BSYNC B2 ;  /* 0x0000000000027941 */ /* 0x000fea0003800000 */
.L_x_6116:
[----:B------:R-:W-:Y:S04]  /*db60*/  BSSY B2, `(.L_x_6118) ;  /* 0x0000030000027945 */ /* 0x000fe80003800000 */
        /* <DEDUP_REMOVED lines=47> */
.L_x_6119:
[----:B------:R-:W-:Y:S05]  /*de60*/  BSYNC B2 ;  /* 0x0000000000027941 */ /* 0x000fea0003800000 */
.L_x_6118:
        /* <DEDUP_REMOVED lines=17> */
[----:B------:R-:W-:Y:S01]  /*df80*/  IMAD.U32 R32, R7, 0x10000, RZ ;  /* 0x0001000007207824 */ /* 0x000fe200078e00ff */
[----:B------:R-:W-:Y:S01]  /*df90*/  SHF.L.U32 R6, R4, 0x10, RZ ;  /* 0x0000001004067819 */ /* 0x000fe200000006ff */
[C---:B------:R-:W-:Y:S01]  /*dfa0*/  FMUL.FTZ R46, R31.reuse, R38 ;  /* 0x000000261f2e7220 */ /* 0x040fe20000410000 */
[----:B------:R-:W-:Y:S01]  /*dfb0*/  FMUL.FTZ R41, R31, R39 ;  /* 0x000000271f297220 */ /* 0x000fe20000410000 */
[----:B------:R-:W-:Y:S01]  /*dfc0*/  FMUL.FTZ R31, R33, R69 ;  /* 0x00000045211f7220 */ /* 0x000fe20000410000 */
[----:B------:R-:W-:-:S02]  /*dfd0*/  IMAD.U32 R7, R5, 0x10000, RZ ;  /* 0x0001000005077824 */ /* 0x000fc400078e00ff */
[----:B------:R-:W-:Y:S01]  /*dfe0*/  FFMA.FTZ R47, R30, R39, R46 ;  /* 0x000000271e2f7223 */ /* 0x000fe2000001002e */
[-C--:B------:R-:W-:Y:S01]  /*dff0*/  FMUL.FTZ R39, R33, R81.reuse ;  /* 0x0000005121277220 */ /* 0x080fe20000410000 */
[----:B------:R-:W-:Y:S01]  /*e000*/  FFMA.FTZ R81, R32, R81, -R31 ;  /* 0x0000005120517223 */ /* 0x000fe2000001081f */
        /* <DEDUP_REMOVED lines=21> */
.L_x_6109:
[----:B------:R-:W-:Y:S05]  /*e160*/  BSYNC B1 ;  /* 0x0000000000017941 */ /* 0x000fea0003800000 */
.L_x_6108:
        /* <DEDUP_REMOVED lines=58> */
.L_x_6122:
[----:B------:R-:W-:Y:S05]  /*e510*/  BSYNC B1 ;  /* 0x0000000000017941 */ /* 0x000fea0003800000 */
.L_x_6121:
[----:B------:R-:W-:Y:S04]  /*e520*/  BSSY B1, `(.L_x_6123) ;  /* 0x0000030000017945 */ /* 0x000fe80003800000 */
[----:B------:R-:W-:Y:S05]  /*e530*/  @P1 BRA `(.L_x_6124) ;  /* 0x0000000000b81947 */ /* 0x000fea0003800000 */
[----:B0-----:R-:W0:Y:S01]  /*e540*/  LDS.128 R4, [R0+0x2000] ;  /* 0x0020000000047984 */ /* 0x001e220000000c00 */
        /* <DEDUP_REMOVED lines=45> */
.L_x_6124:
[----:B------:R-:W-:Y:S05]  /*e820*/  BSYNC B1 ;  /* 0x0000000000017941 */ /* 0x000fea0003800000 */
.L_x_6123:
        /* <DEDUP_REMOVED lines=48> */
.L_x_6126:
[----:B------:R-:W-:Y:S05]  /*eb30*/  BSYNC B1 ;  /* 0x0000000000017941 */ /* 0x000fea0003800000 */
.L_x_6125:
        /* <DEDUP_REMOVED lines=16> */
[C---:B------:R-:W-:Y:S01]  /*ec40*/  IMAD.U32 R24, R7.reuse, 0x10000, RZ ;  /* 0x0001000007187824 */ /* 0x040fe200078e00ff */
[----:B------:R-:W-:Y:S01]  /*ec50*/  LOP3.LUT R25, R7, 0xffff0000, RZ, 0xc0, !PT ;  /* 0xffff000007197812 */ /* 0x000fe200078ec0ff */
        /* <DEDUP_REMOVED lines=9> */
[----:B------:R-:W-:Y:S01]  /*ecf0*/  IMAD.U32 R25, R76, 0x10000, RZ ;  /* 0x000100004c197824 */ /* 0x000fe200078e00ff */
[----:B------:R-:W-:Y:S01]  /*ed00*/  LOP3.LUT R4, R4, 0xffff0000, RZ, 0xc0, !PT ;  /* 0xffff000004047812 */ /* 0x000fe200078ec0ff */
[----:B------:R-:W-:Y:S01]  /*ed10*/  IMAD.U32 R21, R74, 0x10000, RZ ;  /* 0x000100004a157824 */ /* 0x000fe200078e00ff */
[----:B------:R-:W-:Y:S01]  /*ed20*/  LOP3.LUT R5, R5, 0xffff0000, RZ, 0xc0, !PT ;  /* 0xffff000005057812 */ /* 0x000fe200078ec0ff */
[----:B------:R-:W-:Y:S01]  /*ed30*/  FFMA.FTZ R26, R20, R26, -R29 ;  /* 0x0000001a141a7223 */ /* 0x000fe2000001081d */
        /* <DEDUP_REMOVED lines=16> */
.L_x_6128:
[----:B------:R-:W-:Y:S05]  /*ee40*/  BSYNC B1 ;  /* 0x0000000000017941 */ /* 0x000fea0003800000 */
.L_x_6127:
        /* <DEDUP_REMOVED lines=48> */
.L_x_6130:
[----:B------:R-:W-:Y:S05]  /*f150*/  BSYNC B1 ;  /* 0x0000000000017941 */ /* 0x000fea0003800000 */
.L_x_6129:
[----:B------:R-:W-:Y:S05]  /*f160*/  @P5 BRA `(.L_x_6120) ;  /* 0x0000003800e45947 */ /* 0x000fea0003800000 */
[----:B01234-:R-:W0:Y:S01]  /*f170*/  LDS.128 R4, [R0+0xa000] ;  /* 0x00a0000000047984 */ /* 0x01fe220000000c00 */
        /* <DEDUP_REMOVED lines=13> */
[C---:B------:R-:W-:Y:S01]  /*f250*/  IMAD.U32 R10, R7.reuse, 0x10000, RZ ;  /* 0x00010000070a7824 */ /* 0x040fe200078e00ff */
[----:B------:R-:W-:Y:S01]  /*f260*/  LOP3.LUT R7, R7, 0xffff0000, RZ, 0xc0, !PT ;  /* 0xffff000007077812 */ /* 0x000fe200078ec0ff */
[----:B------:R-:W-:-:S02]  /*f270*/  IMAD.U32 R8, R6, 0x10000, RZ ;  /* 0x0001000006087824 */ /* 0x000fc400078e00ff */
[CC--:B------:R-:W-:Y:S01]  /*f280*/  FMUL.FTZ R14, R9.reuse, R12.reuse ;  /* 0x0000000c090e7220 */ /* 0x0c0fe20000410000 */
[----:B------:R-:W-:Y:S01]  /*f290*/  FMUL.FTZ R15, R9, R13 ;  /* 0x0000000d090f7220 */ /* 0x000fe20000410000 */
[C---:B------:R-:W-:Y:S01]  /*f2a0*/  FMUL.FTZ R9, R7.reuse, R65 ;  /* 0x0000004107097220 */ /* 0x040fe20000410000 */
[----:B------:R-:W-:Y:S02]  /*f2b0*/  IMAD.U32 R3, R4, 0x10000, RZ ;  /* 0x0001000004037824 */ /* 0x000fe400078e00ff */
[C---:B------:R-:W-:Y:S01]  /*f2c0*/  FFMA.FTZ R21, R8.reuse, R13, R14 ;  /* 0x0000000d08157223 */ /* 0x040fe2000001000e */
[----:B------:R-:W-:Y:S01]  /*f2d0*/  FFMA.FTZ R12, R8, R12, -R15 ;  /* 0x0000000c080c7223 */ /* 0x000fe2000001080f */
        /* <DEDUP_REMOVED lines=24> */
.L_x_6099:
[----:B------:R-:W2:Y:S01]  /*f460*/  LDL R3, [R1+0x54] ;  /* 0x0000540001037983 */ /* 0x000ea20000100800 */
[----:B------:R-:W0:Y:S01]  /*f470*/  LDC R25, c[0x0][0x448] ;  /* 0x00011200ff197b82 */ /* 0x000e220000000800 */
[----:B------:R-:W-:Y:S01]  /*f480*/  ULDC.64 UR4, c[0x0][0x3f8] ;  /* 0x0000fe0000047ab9 */ /* 0x000fe20000000a00 */
[----:B------:R-:W-:Y:S01]  /*f490*/  ULDC.64 UR6, c[0x0][0x408] ;  /* 0x0001020000067ab9 */ /* 0x000fe20000000a00 */
[----:B------:R-:W-:Y:S02]  /*f4a0*/  IMAD.MOV.U32 R4, RZ, RZ, R24 ;  /* 0x000000ffff047224 */ /* 0x000fe400078e0018 */
[----:B------:R-:W-:Y:S02]  /*f4b0*/  IMAD.MOV.U32 R8, RZ, RZ, R138 ;  /* 0x000000ffff087224 */ /* 0x000fe400078e008a */
[----:B------:R-:W-:Y:S01]  /*f4c0*/  IMAD.MOV.U32 R9, RZ, RZ, R29 ;  /* 0x000000ffff097224 */ /* 0x000fe200078e001d */
[----:B0-----:R-:W-:-:S13]  /*f4d0*/  ISETP.NE.AND P0, PT, R25, 0x1, PT ;  /* 0x000000011900780c */ /* 0x001fda0003f05270 */
[----:B------:R-:W0:Y:S08]  /*f4e0*/  @P0 LDC R0, c[0x0][0x44c] ;  /* 0x00011300ff000b82 */ /* 0x000e300000000800 */
[----:B------:R-:W1:Y:S01]  /*f4f0*/  @P0 LDC R5, c[0x0][0x450] ;  /* 0x00011400ff050b82 */ /* 0x000e620000000800 */
[----:B--2---:R-:W-:-:S04]  /*f500*/  IMAD R3, R3, 0x40, R63 ;  /* 0x0000004003037824 */ /* 0x004fc800078e023f */
        /* <DEDUP_REMOVED lines=24> */
.L_x_6380:
        /* <DEDUP_REMOVED lines=17> */
[----:B--2---:R-:W-:Y:S01]  /*f7a0*/  IMAD.MOV.U32 R10, RZ, RZ, R0 ;  /* 0x000000ffff0a7224 */ /* 0x004fe200078e0000 */
[----:B------:R-:W-:Y:S01]  /*f7b0*/  ISETP.GE.AND P2, PT, R16, UR4, PT ;  /* 0x0000000410007c0c */ /* 0x000fe2000bf46270 */
[----:B-1----:R-:W-:Y:S01]  /*f7c0*/  IMAD.MOV.U32 R11, RZ, RZ, R3 ;  /* 0x000000ffff0b7224 */ /* 0x002fe200078e0003 */
[----:B------:R-:W-:Y:S01]  /*f7d0*/  ISETP.GE.AND P3, PT, R195, UR4, PT ;  /* 0x00000004c3007c0c */ /* 0x000fe2000bf66270 */
[----:B---3--:R-:W-:Y:S01]  /*f7e0*/  IMAD.MOV.U32 R15, RZ, RZ, R5 ;  /* 0x000000ffff0f7224 */ /* 0x008fe200078e0005 */
[----:B------:R-:W-:Y:S02]  /*f7f0*/  ISETP.GE.AND P4, PT, R194, UR4, PT ;  /* 0x00000004c2007c0c */ /* 0x000fe4000bf86270 */
[----:B------:R-:W-:Y:S02]  /*f800*/  CS2R R28, SRZ ;  /* 0x00000000001c7805 */ /* 0x000fe4000001ff00 */
[----:B------:R-:W-:-:S02]  /*f810*/  CS2R R30, SRZ ;  /* 0x00000000001e7805 */ /* 0x000fc4000001ff00 */
[----:B------:R-:W-:Y:S02]  /*f820*/  CS2R R40, SRZ ;  /* 0x0000000000287805 */ /* 0x000fe4000001ff00 */
[----:B------:R-:W-:Y:S02]  /*f830*/  CS2R R42, SRZ ;  /* 0x00000000002a7805 */ /* 0x000fe4000001ff00 */
[----:B------:R-:W-:Y:S01]  /*f840*/  @!P2 SHF.L.U32 R9, R16, 0x1, RZ ;  /* 0x000000011009a819 */ /* 0x000fe200000006ff */
[----:B------:R-:W-:Y:S02]  /*f850*/  @!P3 IMAD.SHL.U32 R25, R197, 0x8, RZ ;  /* 0x00000008c519b824 */ /* 0x000fe400078e00ff */
[----:B------:R-:W-:Y:S01]  /*f860*/  @!P4 IMAD.SHL.U32 R27, R198, 0x8, RZ ;  /* 0x00000008c61bc824 */ /* 0x000fe200078e00ff */
[-C--:B------:R-:W-:Y:S02]  /*f870*/  @!P2 IADD3 R48, P0, R0, R9.reuse, RZ ;  /* 0x000000090030a210 */ /* 0x080fe40007f1e0ff */
[----:B----4-:R-:W-:Y:S01]  /*f880*/  @!P2 IADD3 R4, P1, R14, R9, RZ ;  /* 0x000000090e04a210 */ /* 0x010fe20007f3e0ff */
[----:B------:R-:W-:Y:S01]  /*f890*/  @!P3 IMAD.WIDE R8, R25, 0x2, R10 ;  /* 0x000000021908b825 */ /* 0x000fe200078e020a */
[----:B------:R-:W-:-:S03]  /*f8a0*/  @!P2 SHF.L.U64.HI R0, R16, 0x1, R17 ;  /* 0x000000011000a819 */ /* 0x000fc60000010211 */
[----:B------:R-:W-:Y:S01]  /*f8b0*/  @!P4 IMAD.WIDE R12, R27, 0x2, R10 ;  /* 0x000000021b0cc825 */ /* 0x000fe200078e020a */
[----:B------:R-:W-:Y:S02]  /*f8c0*/  CS2R R36, SRZ ;  /* 0x0000000000247805 */ /* 0x000fe4000001ff00 */
[----:B------:R-:W-:Y:S02]  /*f8d0*/  CS2R R38, SRZ ;  /* 0x0000000000267805 */ /* 0x000fe4000001ff00 */
        /* <DEDUP_REMOVED lines=9> */
[--C-:B------:R-:W-:Y:S02]  /*f970*/  @!P2 IMAD.X R49, R3, 0x1, R0.reuse, P0 ;  /* 0x000000010331a824 */ /* 0x100fe400000e0600 */
[----:B------:R-:W-:Y:S01]  /*f980*/  @!P2 IMAD.X R5, R5, 0x1, R0, P1 ;  /* 0x000000010505a824 */ /* 0x000fe200008e0600 */
[----:B------:R1:W5:Y:S04]  /*f990*/  @!P3 LD.E.128 R40, desc[UR60][R10.64] ;  /* 0x0000003c0a28b980 */ /* 0x000368000c101d00 */
[----:B------:R1:W5:Y:S04]  /*f9a0*/  @!P4 LD.E.128 R24, desc[UR60][R12.64] ;  /* 0x0000003c0c18c980 */ /* 0x000368000c101d00 */
[----:B------:R1:W5:Y:S04]  /*f9b0*/  @!P4 LD.E.128 R36, desc[UR60][R14.64] ;  /* 0x0000003c0e24c980 */ /* 0x000368000c101d00 */
[----:B------:R1:W5:Y:S04]  /*f9c0*/  @!P2 LD.E.128 R32, desc[UR60][R48.64] ;  /* 0x0000003c3020a980 */ /* 0x000368000c101d00 */
[----:B------:R1:W5:Y:S02]  /*f9d0*/  @!P2 LD.E.128 R44, desc[UR60][R4.64] ;  /* 0x0000003c042ca980 */ /* 0x000364000c101d00 */
.L_x_6133:
[----:B------:R-:W-:Y:S05]  /*f9e0*/  BSYNC B1 ;  /* 0x0000000000017941 */ /* 0x000fea0003800000 */
.L_x_6132:
[----:B-1---5:R-:W-:Y:S01]  /*f9f0*/  IMAD.MOV.U32 R4, RZ, RZ, R46 ;  /* 0x000000ffff047224 */ /* 0x022fe200078e002e */
[----:B------:R-:W-:Y:S01]  /*fa00*/  UMOV UR4, 0xffffffff ;  /* 0xffffffff00047882 */ /* 0x000fe20000000000 */
[----:B--2---:R-:W-:Y:S02]  /*fa10*/  IMAD.MOV.U32 R0, RZ, RZ, R44 ;  /* 0x000000ffff007224 */ /* 0x004fe400078e002c */
[----:B------:R-:W-:Y:S01]  /*fa20*/  IMAD.MOV.U32 R3, RZ, RZ, R45 ;  /* 0x000000ffff037224 */ /* 0x000fe200078e002d */
[----:B------:R-:W-:Y:S01]  /*fa30*/  PRMT R69, R69, 0x5410, R4 ;  /* 0x0000541045457816 */ /* 0x000fe20000000004 */
        /* <DEDUP_REMOVED lines=41> */
[----:B------:R-:W-:Y:S02]  /*fcd0*/  PRMT R90, R5, 0x7610, R90 ;  /* 0x00007610055a7816 */ /* 0x000fe4000000005a */
[----:B------:R-:W-:Y:S02]  /*fce0*/  CS2R R4, SRZ ;  /* 0x0000000000047805 */ /* 0x000fe4000001ff00 */
[----:B------:R-:W-:Y:S02]  /*fcf0*/  PRMT R87, R0, 0x7610, R87 ;  /* 0x0000761000577816 */ /* 0x000fe40000000057 */
[----:B------:R-:W-:Y:S01]  /*fd00*/  PRMT R88, R3, 0x7610, R88 ;  /* 0x0000761003587816 */ /* 0x000fe20000000058 */
[----:B------:R-:W-:Y:S06]  /*fd10*/  BRA.DIV UR4, `(.L_x_6134) ;  /* 0x0000016e04247947 */ /* 0x000fec000b800000 */
[----:B------:R1:W2:Y:S04]  /*fd20*/  SHFL.IDX PT, R3, R7, 0x1, 0x1c1f ;  /* 0x003c1f0007037f89 */ /* 0x0002a800000e0000 */
[----:B------:R1:W3:Y:S04]  /*fd30*/  SHFL.IDX PT, R0, R6, 0x1, 0x1c1f ;  /* 0x003c1f0006007f89 */ /* 0x0002e800000e0000 */
[----:B0-----:R-:W0:Y:S04]  /*fd40*/  SHFL.IDX PT, R21, R21, 0x1, 0x1c1f ;  /* 0x003c1f0015157f89 */ /* 0x001e2800000e0000 */
[----:B-1----:R-:W0:Y:S02]  /*fd50*/  SHFL.IDX PT, R20, R20, 0x1, 0x1c1f ;  /* 0x003c1f0014147f89 */ /* 0x002e2400000e0000 */
.L_x_6386:
[----:B------:R-:W-:Y:S01]  /*fd60*/  VIADD R63, R63, 0x40 ;  /* 0x000000403f3f7836 */ /* 0x000fe20000000000 */
[----:B------:R-:W-:Y:S01]  /*fd70*/  BSSY B1, `(.L_x_6135) ;  /* 0x0000032000017945 */ /* 0x000fe20003800000 */
[----:B------:R-:W-:Y:S02]  /*fd80*/  CS2R R6, SRZ ;  /* 0x0000000000067805 */ /* 0x000fe4000001ff00 */
[----:B------:R-:W-:Y:S02]  /*fd90*/  CS2R R8, SRZ ;  /* 0x0000000000087805 */ /* 0x000fe4000001ff00 */
[----:B------:R-:W-:Y:S02]  /*fda0*/  CS2R R10, SRZ ;  /* 0x00000000000a7805 */ /* 0x000fe4000001ff00 */
[----:B------:R-:W-:Y:S02]  /*fdb0*/  ISETP.GE.AND P0, PT, R63, R80, PT ;  /* 0x000000503f00720c */ /* 0x000fe40003f06270 */
[----:B------:R-:W-:-:S02]  /*fdc0*/  CS2R R12, SRZ ;  /* 0x00000000000c7805 */ /* 0x000fc4000001ff00 */
[----:B----4-:R-:W-:Y:S02]  /*fdd0*/  CS2R R14, SRZ ;  /* 0x00000000000e7805 */ /* 0x010fe4000001ff00 */
[----:B------:R-:W-:Y:S02]  /*fde0*/  CS2R R48, SRZ ;  /* 0x0000000000307805 */ /* 0x000fe4000001ff00 */
[----:B------:R-:W-:Y:S02]  /*fdf0*/  CS2R R50, SRZ ;  /* 0x0000000000327805 */ /* 0x000fe4000001ff00 */
[----:B------:R-:W-:Y:S02]  /*fe00*/  CS2R R52, SRZ ;  /* 0x0000000000347805 */ /* 0x000fe4000001ff00 */
[----:B------:R-:W-:Y:S02]  /*fe10*/  CS2R R54, SRZ ;  /* 0x0000000000367805 */ /* 0x000fe4000001ff00 */
[----:B------:R-:W-:-:S02]  /*fe20*/  CS2R R56, SRZ ;  /* 0x0000000000387805 */ /* 0x000fc4000001ff00 */
[----:B------:R-:W-:Y:S01]  /*fe30*/  CS2R R58, SRZ ;  /* 0x00000000003a7805 */ /* 0x000fe2000001ff00 */
[----:B------:R-:W-:Y:S06]  /*fe40*/  @P0 BRA `(.L_x_6136) ;  /* 0x0000000000900947 */ /* 0x000fec0003800000 */
[----:B------:R-:W-:Y:S01]  /*fe50*/  ULDC UR4, c[0x0][0x3f4] ;  /* 0x0000fd0000047ab9 */ /* 0x000fe20000000800 */
[----:B---3--:R-:W-:Y:S01]  /*fe60*/  IMAD.MOV.U32 R4, RZ, RZ, R0 ;  /* 0x000000ffff047224 */ /* 0x008fe200078e0000 */
[----:B------:R-:W-:Y:S01]  /*fe70*/  ISETP.GE.AND P2, PT, R16, UR4, PT ;  /* 0x0000000410007c0c */ /* 0x000fe2000bf46270 */
[----:B--2---:R-:W-:Y:S01]  /*fe80*/  IMAD.MOV.U32 R5, RZ, RZ, R3 ;  /* 0x000000ffff057224 */ /* 0x004fe200078e0003 */
[----:B------:R-:W-:Y:S02]  /*fe90*/  ISETP.GE.AND P3, PT, R195, UR4, PT ;  /* 0x00000004c3007c0c */ /* 0x000fe4000bf66270 */
[----:B------:R-:W-:Y:S02]  /*fea0*/  CS2R R52, SRZ ;  /* 0x0000000000347805 */ /* 0x000fe4000001ff00 */
[----:B------:R-:W-:Y:S02]  /*feb0*/  ISETP.GE.AND P4, PT, R194, UR4, PT ;  /* 0x00000004c2007c0c */ /* 0x000fe4000bf86270 */
[----:B------:R-:W-:-:S02]  /*fec0*/  CS2R R54, SRZ ;  /* 0x0000000000367805 */ /* 0x000fc4000001ff00 */
        /* <DEDUP_REMOVED lines=9> */
[----:B0-----:R-:W-:-:S02]  /*ff60*/  @!P2 IADD3 R62, P1, R20, R63, RZ ;  /* 0x0000003f143ea210 */ /* 0x001fc40007f3e0ff */
        /* <DEDUP_REMOVED lines=8> */
[--C-:B------:R-:W-:Y:S01]  /*fff0*/  @!P3 IMAD.WIDE R74, R75, 0x2, R20.reuse ;  /* 0x000000024b4ab825 */ /* 0x100fe200078e0214 */
        /* <DEDUP_REMOVED lines=9> */
.L_x_6136:
[----:B------:R-:W-:Y:S05]  /*10090*/  BSYNC B1 ;  /* 0x0000000000017941 */ /* 0x000fea0003800000 */
.L_x_6135:
[----:B-1----:R-:W3:Y:S01]  /*100a0*/  LDL R60, [R1+0x50] ;  /* 0x00005000013c7983 */ /* 0x002ee20000100800 */
[----:B--2--5:R-:W-:Y:S01]  /*100b0*/  IMAD.MOV.U32 R3, RZ, RZ, R4 ;  /* 0x000000ffff037224 */ /* 0x024fe200078e0004 */
[----:B------:R-:W-:Y:S01]  /*100c0*/  VIADDMNMX R70, R80, -R225, 0x80, PT ;  /* 0x0000008050467446 */ /* 0x000fe200038009e1 */
[----:B0-----:R-:W-:Y:S01]  /*100d0*/  IMAD.MOV.U32 R20, RZ, RZ, R5 ;  /* 0x000000ffff147224 */ /* 0x001fe200078e0005 */
[----:B------:R-:W-:Y:S01]  /*100e0*/  MOV R64, R57 ;  /* 0x0000003900407202 */ /* 0x000fe20000000f00 */
        /* <DEDUP_REMOVED lines=24> */
[----:B------:R-:W-:Y:S01]  /*10270*/  IMAD.MOV.U32 R62, RZ, RZ, R55 ;  /* 0x000000ffff3e7224 */ /* 0x000fe200078e0037 */
[----:B------:R-:W-:Y:S01]  /*10280*/  ISETP.GE.AND P1, PT, R203, R70, PT ;  /* 0x00000046cb00720c */ /* 0x000fe20003f26270 */
[----:B------:R-:W-:Y:S01]  /*10290*/  IMAD.MOV.U32 R63, RZ, RZ, R56 ;  /* 0x000000ffff3f7224 */ /* 0x000fe200078e0038 */
[----:B------:R-:W-:-:S02]  /*102a0*/  PRMT R71, R64, 0x7610, R71 ;  /* 0x0000761040477816 */ /* 0x000fc40000000047 */
[----:B------:R-:W-:Y:S01]  /*102b0*/  PRMT R82, R62, 0x7610, R82 ;  /* 0x000076103e527816 */ /* 0x000fe20000000052 */
[----:B------:R-:W-:Y:S01]  /*102c0*/  IMAD.MOV.U32 R62, RZ, RZ, R59 ;  /* 0x000000ffff3e7224 */ /* 0x000fe200078e003b */
[----:B------:R-:W-:Y:S02]  /*102d0*/  PRMT R69, R63, 0x7610, R69 ;  /* 0x000076103f457816 */ /* 0x000fe40000000045 */
[----:B---3--:R-:W-:-:S04]  /*102e0*/  LEA.HI R0, R60, R60, RZ, 0x1 ;  /* 0x0000003c3c007211 */ /* 0x008fc800078f08ff */
        /* <DEDUP_REMOVED lines=8> */
[----:B------:R-:W-:Y:S02]  /*10370*/  PRMT R78, R0, 0x7610, R78 ;  /* 0x00007610004e7816 */ /* 0x000fe4000000004e */
[----:B------:R-:W-:Y:S01]  /*10380*/  PRMT R99, R60, 0x7610, R99 ;  /* 0x000076103c637816 */ /* 0x000fe20000000063 */
[----:B------:R-:W-:Y:S01]  /*10390*/  IMAD.MOV.U32 R60, RZ, RZ, R54 ;  /* 0x000000ffff3c7224 */ /* 0x000fe200078e0036 */
[----:B------:R-:W-:-:S02]  /*103a0*/  PRMT R0, R3, 0x7610, R0 ;  /* 0x0000761003007816 */ /* 0x000fc40000000000 */
[----:B------:R-:W-:Y:S02]  /*103b0*/  PRMT R3, R20, 0x7610, R3 ;  /* 0x0000761014037816 */ /* 0x000fe40000000003 */
[----:B------:R-:W-:Y:S01]  /*103c0*/  PRMT R20, R21, 0x7610, R20 ;  /* 0x0000761015147816 */ /* 0x000fe20000000014 */
[----:B------:R-:W-:Y:S01]  /*103d0*/  IMAD.MOV.U32 R21, RZ, RZ, R15 ;  /* 0x000000ffff157224 */ /* 0x000fe200078e000f */
[----:B------:R-:W-:Y:S01]  /*103e0*/  PRMT R81, R60, 0x7610, R81 ;  /* 0x000076103c517816 */ /* 0x000fe20000000051 */
[----:B------:R-:W-:Y:S01]  /*103f0*/  IMAD.MOV.U32 R60, RZ, RZ, R58 ;  /* 0x000000ffff3c7224 */ /* 0x000fe200078e003a */
[----:B0-----:R-:W-:Y:S06]  /*10400*/  @!P0 BRA `(.L_x_6138) ;  /* 0x0000016400dc8947 */ /* 0x001fec0003800000 */
.L_x_6387:
[----:B------:R-:W-:Y:S05]  /*10410*/  BSYNC B1 ;  /* 0x0000000000017941 */ /* 0x000fea0003800000 */
.L_x_6137:
        /* <DEDUP_REMOVED lines=10> */
[----:B------:R-:W2:Y:S01]  /*104c0*/  LDL R63, [R1+0x54] ;  /* 0x00005400013f7983 */ /* 0x000ea20000100800 */
[----:B------:R-:W-:Y:S02]  /*104d0*/  LOP3.LUT R60, R219, 0x38, R16, 0xf8, !PT ;  /* 0x00000038db3c7812 */ /* 0x000fe400078ef810 */
[--C-:B------:R-:W-:Y:S02]  /*104e0*/  SHF.R.U64 R115, R32, 0x10, R33.reuse ;  /* 0x0000001020737819 */ /* 0x100fe40000001221 */
[----:B0-----:R-:W-:Y:S02]  /*104f0*/  LOP3.LUT R61, R60, R221, RZ, 0x3c, !PT ;  /* 0x000000dd3c3d7212 */ /* 0x001fe400078e3cff */
[----:B------:R-:W-:Y:S02]  /*10500*/  SHF.R.U32.HI R114, RZ, 0x10, R33 ;  /* 0x00000010ff727819 */ /* 0x000fe40000011621 */
[----:B------:R-:W-:Y:S01]  /*10510*/  SHF.R.U64 R33, R34, 0x10, R35 ;  /* 0x0000001022217819 */ /* 0x000fe20000001223 */
[----:B------:R-:W-:Y:S01]  /*10520*/  IMAD.IADD R61, R222, 0x1, R61 ;  /* 0x00000001de3d7824 */ /* 0x000fe200078e023d */
[----:B------:R-:W-:-:S02]  /*10530*/  SHF.R.U32.HI R32, RZ, 0x10, R35 ;  /* 0x00000010ff207819 */ /* 0x000fc40000011623 */
[--C-:B------:R-:W-:Y:S01]  /*10540*/  SHF.R.U64 R35, R44, 0x10, R45.reuse ;  /* 0x000000102c237819 */ /* 0x100fe2000000122d */
[----:B------:R-:W-:Y:S01]  /*10550*/  IMAD R108, R61, 0x2, R2 ;  /* 0x000000023d6c7824 */ /* 0x000fe200078e0202 */
[----:B------:R-:W-:Y:S02]  /*10560*/  SHF.R.U32.HI R120, RZ, 0x10, R45 ;  /* 0x00000010ff787819 */ /* 0x000fe4000001162d */
[----:B------:R-:W-:Y:S02]  /*10570*/  PRMT R118, R110, 0x5410, R35 ;  /* 0x000054106e767816 */ /* 0x000fe40000000023 */
[----:B------:R-:W-:Y:S02]  /*10580*/  PRMT R116, R112, 0x5410, R115 ;  /* 0x0000541070747816 */ /* 0x000fe40000000073 */
[--C-:B------:R-:W-:Y:S01]  /*10590*/  SHF.R.U64 R34, R46, 0x10, R47.reuse ;  /* 0x000000102e227819 */ /* 0x100fe2000000122f */
[----:B------:R-:W-:Y:S01]  /*105a0*/  IMAD.U32 R119, R118, 0x10000, RZ ;  /* 0x0001000076777824 */ /* 0x000fe200078e00ff */
[----:B------:R-:W-:-:S02]  /*105b0*/  SHF.R.U32.HI R46, RZ, 0x10, R47 ;  /* 0x00000010ff2e7819 */ /* 0x000fc4000001162f */
[----:B------:R-:W-:Y:S02]  /*105c0*/  PRMT R120, R111, 0x5410, R120 ;  /* 0x000054106f787816 */ /* 0x000fe40000000078 */
[----:B------:R-:W-:Y:S02]  /*105d0*/  PRMT R45, R69, 0x5432, R34 ;  /* 0x00005432452d7816 */ /* 0x000fe40000000022 */
[----:B------:R-:W-:Y:S01]  /*105e0*/  PRMT R117, R113, 0x5410, R114 ;  /* 0x0000541071757816 */ /* 0x000fe20000000072 */
[----:B------:R-:W-:Y:S01]  /*105f0*/  IMAD.U32 R121, R120, 0x10000, RZ ;  /* 0x0001000078797824 */ /* 0x000fe200078e00ff */
[----:B------:R-:W-:Y:S02]  /*10600*/  PRMT R35, R73, 0x5432, R46 ;  /* 0x0000543249237816 */ /* 0x000fe4000000002e */
[----:B------:R-:W-:Y:S02]  /*10610*/  PRMT R32, R77, 0x5432, R32 ;  /* 0x000054324d207816 */ /* 0x000fe40000000020 */
[----:B------:R-:W-:Y:S01]  /*10620*/  LOP3.LUT R118, R118, 0xffff0000, RZ, 0xc0, !PT ;  /* 0xffff000076767812 */ /* 0x000fe200078ec0ff */
[----:B------:R-:W-:Y:S01]  /*10630*/  IMAD.U32 R122, R35, 0x10000, RZ ;  /* 0x00010000237a7824 */ /* 0x000fe200078e00ff */
[----:B------:R-:W-:-:S02]  /*10640*/  LOP3.LUT R120, R120, 0xffff0000, RZ, 0xc0, !PT ;  /* 0xffff000078787812 */ /* 0x000fc400078ec0ff */
[----:B------:R-:W-:Y:S02]  /*10650*/  PRMT R33, R76, 0x5432, R33 ;  /* 0x000054324c217816 */ /* 0x000fe40000000021 */
        /* <DEDUP_REMOVED lines=14> */
[----:B------:R-:W-:Y:S01]  /*10740*/  IMAD.U32 R60, R116, 0x10000, RZ ;  /* 0x00010000743c7824 */ /* 0x000fe200078e00ff */
[C---:B------:R-:W-:Y:S01]  /*10750*/  LOP3.LUT R34, R62.reuse, 0xffff0000, RZ, 0xc0, !PT ;  /* 0xffff00003e227812 */ /* 0x040fe200078ec0ff */
[----:B------:R-:W-:Y:S01]  /*10760*/  IMAD.U32 R44, R62, 0x10000, RZ ;  /* 0x000100003e2c7824 */ /* 0x000fe200078e00ff */
[C---:B------:R-:W-:Y:S01]  /*10770*/  LOP3.LUT R62, R63.reuse, 0xffff0000, RZ, 0xc0, !PT ;  /* 0xffff00003f3e7812 */ /* 0x040fe200078ec0ff */
[----:B------:R-:W-:Y:S01]  /*10780*/  IMAD.U32 R113, R63, 0x10000, RZ ;  /* 0x000100003f717824 */ /* 0x000fe200078e00ff */
[----:B------:R-:W-:Y:S01]  /*10790*/  LOP3.LUT R116, R116, 0xffff0000, RZ, 0xc0, !PT ;  /* 0xffff000074747812 */ /* 0x000fe200078ec0ff */
[C---:B-1----:R-:W-:Y:S01]  /*107a0*/  IMAD.U32 R47, R64.reuse, 0x10000, RZ ;  /* 0x00010000402f7824 */ /* 0x042fe200078e00ff */
[----:B------:R-:W-:Y:S01]  /*107b0*/  LOP3.LUT R63, R64, 0xffff0000, RZ, 0xc0, !PT ;  /* 0xffff0000403f7812 */ /* 0x000fe200078ec0ff */
[C---:B------:R-:W-:Y:S01]  /*107c0*/  IMAD.U32 R114, R65.reuse, 0x10000, RZ ;  /* 0x0001000041727824 */ /* 0x040fe200078e00ff */
[----:B------:R-:W-:Y:S01]  /*107d0*/  LOP3.LUT R64, R65, 0xffff0000, RZ, 0xc0, !PT ;  /* 0xffff000041407812 */ /* 0x000fe200078ec0ff */
[C---:B------:R-:W-:Y:S01]  /*107e0*/  FMUL.FTZ R123, R47.reuse, R119 ;  /* 0x000000772f7b7220 */ /* 0x040fe20000410000 */
[-C--:B------:R-:W-:Y:S01]  /*107f0*/  FMUL.FTZ R125, R47, R60.reuse ;  /* 0x0000003c2f7d7220 */ /* 0x080fe20000410000 */
[C---:B------:R-:W-:Y:S01]  /*10800*/  IMAD.U32 R65, R66.reuse, 0x10000, RZ ;  /* 0x0001000042417824 */ /* 0x040fe200078e00ff */
[----:B------:R-:W-:Y:S01]  /*10810*/  LOP3.LUT R46, R66, 0xffff0000, RZ, 0xc0, !PT ;  /* 0xffff0000422e7812 */ /* 0x000fe200078ec0ff */
[C---:B------:R-:W-:Y:S01]  /*10820*/  IMAD.U32 R115, R67.reuse, 0x10000, RZ ;  /* 0x0001000043737824 */ /* 0x040fe200078e00ff */
[----:B------:R-:W-:Y:S01]  /*10830*/  LOP3.LUT R66, R67, 0xffff0000, RZ, 0xc0, !PT ;  /* 0xffff000043427812 */ /* 0x000fe200078ec0ff */
[----:B------:R-:W-:Y:S01]  /*10840*/  FFMA.FTZ R47, R110, R60, -R123 ;  /* 0x0000003c6e2f7223 */ /* 0x000fe2000001087b */
[----:B------:R-:W-:-:S02]  /*10850*/  IMAD.U32 R67, R117, 0x10000, RZ ;  /* 0x0001000075437824 */ /* 0x000fc400078e00ff */
[----:B------:R-:W-:Y:S01]  /*10860*/  FFMA.FTZ R60, R110, R119, R125 ;  /* 0x000000776e3c7223 */ /* 0x000fe2000001007d */
[----:B------:R-:W-:Y:S02]  /*10870*/  IMAD.U32 R110, R32, 0x10000, RZ ;  /* 0x00010000206e7824 */ /* 0x000fe400078e00ff */
[C---:B------:R-:W-:Y:S01]  /*10880*/  FMUL.FTZ R123, R114.reuse, R121 ;  /* 0x00000079727b7220 */ /* 0x040fe20000410000 */
[----:B------:R-:W-:Y:S01]  /*10890*/  FMUL.FTZ R119, R114, R67 ;  /* 0x0000004372777220 */ /* 0x000fe20000410000 */
[----:B------:R-:W-:Y:S02]  /*108a0*/  IMAD.U32 R112, R61, 0x10000, RZ ;  /* 0x000100003d707824 */ /* 0x000fe400078e00ff */
[C---:B------:R-:W-:Y:S01]  /*108b0*/  FMUL.FTZ R114, R115.reuse, R122 ;  /* 0x0000007a73727220 */ /* 0x040fe20000410000 */
[-C--:B------:R-:W-:Y:S01]  /*108c0*/  FMUL.FTZ R115, R115, R110.reuse ;  /* 0x0000006e73737220 */ /* 0x080fe20000410000 */
[----:B------:R-:W-:Y:S01]  /*108d0*/  LOP3.LUT R117, R117, 0xffff0000, RZ, 0xc0, !PT ;  /* 0xffff000075757812 */ /* 0x000fe200078ec0ff */
[C---:B------:R-:W-:Y:S01]  /*108e0*/  FFMA.FTZ R119, R112.reuse, R121, R119 ;  /* 0x0000007970777223 */ /* 0x040fe20000010077 */
[----:B------:R-:W-:Y:S01]  /*108f0*/  LOP3.LUT R61, R61, 0xffff0000, RZ, 0xc0, !PT ;  /* 0xffff00003d3d7812 */ /* 0x000fe200078ec0ff */
[----:B------:R-:W-:Y:S01]  /*10900*/  FFMA.FTZ R123, R112, R67, -R123 ;  /* 0x00000043707b7223 */ /* 0x000fe2000001087b */
[C---:B------:R-:W-:Y:S01]  /*10910*/  FFMA.FTZ R121, R113.reuse, R110, -R114 ;  /* 0x0000006e71797223 */ /* 0x040fe20000010872 */
[----:B------:R-:W-:Y:S01]  /*10920*/  FFMA.FTZ R122, R113, R122, R115 ;  /* 0x0000007a717a7223 */ /* 0x000fe20000010073 */
[C---:B------:R-:W-:Y:S01]  /*10930*/  FMUL.FTZ R110, R63.reuse, R118 ;  /* 0x000000763f6e7220 */ /* 0x040fe20000410000 */
[----:B------:R-:W-:Y:S01]  /*10940*/  FMUL.FTZ R112, R63, R116 ;  /* 0x000000743f707220 */ /* 0x000fe20000410000 */
[----:B------:R-:W-:-:S02]  /*10950*/  IMAD.U32 R67, R45, 0x10000, RZ ;  /* 0x000100002d437824 */ /* 0x000fc400078e00ff */
[CC--:B------:R-:W-:Y:S01]  /*10960*/  FMUL.FTZ R114, R64.reuse, R120.reuse ;  /* 0x0000007840727220 */ /* 0x0c0fe20000410000 */
[----:B------:R-:W-:Y:S01]  /*10970*/  FMUL.FTZ R113, R64, R117 ;  /* 0x0000007540717220 */ /* 0x000fe20000410000 */
[----:B------:R-:W-:Y:S02]  /*10980*/  IMAD.U32 R63, R33, 0x10000, RZ ;  /* 0x00010000213f7824 */ /* 0x000fe400078e00ff */
[----:B------:R-:W-:Y:S01]  /*10990*/  FMUL.FTZ R115, R65, R67 ;  /* 0x0000004341737220 */ /* 0x000fe20000410000 */
        /* <DEDUP_REMOVED lines=11> */
[C---:B------:R-:W-:Y:S01]  /*10a50*/  FFMA.FTZ R110, R111.reuse, R116, -R110 ;  /* 0x000000746f6e7223 */ /* 0x040fe2000001086e */
[-C--:B------:R-:W-:Y:S01]  /*10a60*/  FMUL.FTZ R32, R46, R33.reuse ;  /* 0x000000212e207220 */ /* 0x080fe20000410000 */
[----:B------:R-:W-:Y:S01]  /*10a70*/  FFMA.FTZ R46, R34, R33, -R63 ;  /* 0x00000021222e7223 */ /* 0x000fe2000001083f */
[-C--:B------:R-:W-:Y:S01]  /*10a80*/  FMUL.FTZ R44, R66, R35.reuse ;  /* 0x00000023422c7220 */ /* 0x080fe20000410000 */
        /* <DEDUP_REMOVED lines=10> */
[----:B------:R1:W-:Y:S01]  /*10b30*/  STS.128 [R108+0x12400], R32 ;  /* 0x012400206c007388 */ /* 0x0003e20000000c00 */
[----:B------:R-:W-:-:S02]  /*10b40*/  F2FP.BF16.F32.PACK_AB R46, R64, R65 ;  /* 0x00000041402e723e */ /* 0x000fc400000010ff */
[----:B------:R-:W-:-:S05]  /*10b50*/  F2FP.BF16.F32.PACK_AB R47, R61, R122 ;  /* 0x0000007a3d2f723e */ /* 0x000fca00000010ff */
[----:B------:R1:W-:Y:S02]  /*10b60*/  STS.128 [R109+0x12400], R44 ;  /* 0x0124002c6d007388 */ /* 0x0003e40000000c00 */
.L_x_6142:
[----:B------:R-:W-:Y:S05]  /*10b70*/  BSYNC B2 ;  /* 0x0000000000027941 */ /* 0x000fea0003800000 */
.L_x_6141:
[----:B------:R-:W-:Y:S04]  /*10b80*/  BSSY B2, `(.L_x_6143) ;  /* 0x0000069000027945 */ /* 0x000fe80003800000 */
[----:B------:R-:W-:Y:S05]  /*10b90*/  @P1 BRA `(.L_x_6144) ;  /* 0x00000004009c1947 */ /* 0x000fea0003800000 */
[----:B------:R-:W2:Y:S01]  /*10ba0*/  LDL R66, [R1+0x74] ;  /* 0x0000740001427983 */ /* 0x000ea20000100800 */
[----:B-1----:R-:W-:Y:S02]  /*10bb0*/  LEA.HI R32, R91, R197, RZ, 0x1d ;  /* 0x000000c55b207211 */ /* 0x002fe400078fe8ff */
[--C-:B------:R-:W-:Y:S02]  /*10bc0*/  SHF.R.U64 R63, R28, 0x10, R29.reuse ;  /* 0x000000101c3f7819 */ /* 0x100fe4000000121d */
[----:B------:R-:W-:Y:S01]  /*10bd0*/  SHF.R.S32.HI R33, RZ, 0x1f, R32 ;  /* 0x0000001fff217819 */ /* 0x000fe20000011420 */
[----:B------:R-:W-:Y:S01]  /*10be0*/  IMAD.SHL.U32 R34, R32, 0x8, RZ ;  /* 0x0000000820227824 */ /* 0x000fe200078e00ff */
[----:B------:R-:W-:Y:S02]  /*10bf0*/  SHF.R.U32.HI R28, RZ, 0x10, R29 ;  /* 0x00000010ff1c7819 */ /* 0x000fe4000001161d */
[----:B------:R-:W-:Y:S02]  /*10c00*/  LEA.HI R33, R33, R32, RZ, 0x3 ;  /* 0x0000002021217211 */ /* 0x000fe400078f18ff */
[----:B------:R-:W-:-:S02]  /*10c10*/  LOP3.LUT R34, R219, 0x38, R34, 0xf8, !PT ;  /* 0x00000038db227812 */ /* 0x000fc400078ef822 */
[--C-:B0-----:R-:W-:Y:S01]  /*10c20*/  SHF.R.U64 R61, R30, 0x10, R31.reuse ;  /* 0x000000101e3d7819 */ /* 0x101fe2000000121f */
[----:B------:R-:W-:Y:S01]  /*10c30*/  IMAD.SHL.U32 R33, R33, 0x400, RZ ;  /* 0x0000040021217824 */ /* 0x000fe200078e00ff */
[----:B------:R-:W-:Y:S02]  /*10c40*/  LOP3.LUT R34, R34, R221, RZ, 0x3c, !PT ;  /* 0x000000dd22227212 */ /* 0x000fe400078e3cff */
[----:B------:R-:W-:Y:S02]  /*10c50*/  SHF.R.U32.HI R30, RZ, 0x10, R31 ;  /* 0x00000010ff1e7819 */ /* 0x000fe4000001161f */
[----:B------:R-:W-:Y:S02]  /*10c60*/  LOP3.LUT R33, R33, 0x7fffe000, RZ, 0xc0, !PT ;  /* 0x7fffe00021217812 */ /* 0x000fe400078ec0ff */
[----:B------:R-:W-:Y:S02]  /*10c70*/  SHF.R.U64 R29, R42, 0x10, R43 ;  /* 0x000000102a1d7819 */ /* 0x000fe4000000122b */
[----:B------:R-:W-:-:S02]  /*10c80*/  IADD3 R45, R34, R33, R222 ;  /* 0x00000021222d7210 */ /* 0x000fc40007ffe0de */
[--C-:B------:R-:W-:Y:S02]  /*10c90*/  SHF.R.U64 R31, R40, 0x10, R41.reuse ;  /* 0x00000010281f7819 */ /* 0x100fe40000001229 */
[----:B------:R-:W-:Y:S01]  /*10ca0*/  SHF.R.U32.HI R40, RZ, 0x10, R41 ;  /* 0x00000010ff287819 */ /* 0x000fe20000011629 */
[----:B------:R-:W-:Y:S01]  /*10cb0*/  IMAD R60, R45, 0x2, R2 ;  /* 0x000000022d3c7824 */ /* 0x000fe200078e0202 */
[----:B------:R-:W-:Y:S02]  /*10cc0*/  PRMT R105, R105, 0x5410, R28 ;  /* 0x0000541069697816 */ /* 0x000fe4000000001c */
[----:B------:R-:W-:Y:S02]  /*10cd0*/  PRMT R102, R102, 0x5410, R29 ;  /* 0x0000541066667816 */ /* 0x000fe4000000001d */
[----:B------:R-:W0:Y:S01]  /*10ce0*/  LDS.128 R44, [R60+0x12400] ;  /* 0x012400003c2c7984 */ /* 0x000e220000000c00 */
[----:B------:R-:W-:Y:S02]  /*10cf0*/  PRMT R107, R107, 0x5410, R30 ;  /* 0x000054106b6b7816 */ /* 0x000fe4000000001e */
[----:B------:R-:W-:-:S02]  /*10d00*/  PRMT R100, R100, 0x5410, R31 ;  /* 0x0000541064647816 */ /* 0x000fc4000000001f */
[----:B------:R-:W-:Y:S02]  /*10d10*/  SHF.R.U32.HI R42, RZ, 0x10, R43 ;  /* 0x00000010ff2a7819 */ /* 0x000fe4000001162b */
[----:B------:R-:W-:Y:S02]  /*10d20*/  PRMT R101, R101, 0x5410, R40 ;  /* 0x0000541065657816 */ /* 0x000fe40000000028 */
[----:B------:R-:W-:Y:S01]  /*10d30*/  PRMT R104, R104, 0x5410, R63 ;  /* 0x0000541068687816 */ /* 0x000fe2000000003f */
[----:B------:R-:W-:Y:S01]  /*10d40*/  IMAD.U32 R63, R100, 0x10000, RZ ;  /* 0x00010000643f7824 */ /* 0x000fe200078e00ff */
[----:B------:R-:W-:Y:S02]  /*10d50*/  PRMT R103, R103, 0x5410, R42 ;  /* 0x0000541067677816 */ /* 0x000fe4000000002a */
[----:B------:R-:W-:Y:S01]  /*10d60*/  PRMT R106, R106, 0x5410, R61 ;  /* 0x000054106a6a7816 */ /* 0x000fe2000000003d */
[----:B------:R-:W-:Y:S01]  /*10d70*/  IMAD.U32 R62, R104, 0x10000, RZ ;  /* 0x00010000683e7824 */ /* 0x000fe200078e00ff */
[----:B------:R-:W-:-:S02]  /*10d80*/  LOP3.LUT R100, R100, 0xffff0000, RZ, 0xc0, !PT ;  /* 0xffff000064647812 */ /* 0x000fc400078ec0ff */
[----:B------:R-:W-:Y:S02]  /*10d90*/  LOP3.LUT R104, R104, 0xffff0000, RZ, 0xc0, !PT ;  /* 0xffff000068687812 */ /* 0x000fe400078ec0ff */
[----:B0-----:R-:W-:Y:S01]  /*10da0*/  LOP3.LUT R41, R44, 0xffff0000, RZ, 0xc0, !PT ;  /* 0xffff00002c297812 */ /* 0x001fe200078ec0ff */
[----:B------:R-:W-:Y:S02]  /*10db0*/  IMAD.U32 R42, R45, 0x10000, RZ ;  /* 0x000100002d2a7824 */ /* 0x000fe400078e00ff */
[----:B------:R-:W-:Y:S02]  /*10dc0*/  IMAD.U32 R43, R46, 0x10000, RZ ;  /* 0x000100002e2b7824 */ /* 0x000fe400078e00ff */
[----:B------:R-:W-:Y:S01]  /*10dd0*/  IMAD.U32 R61, R47, 0x10000, RZ ;  /* 0x000100002f3d7824 */ /* 0x000fe200078e00ff */
        /* <DEDUP_REMOVED lines=8> */
[----:B------:R-:W-:-:S02]  /*10e60*/  LOP3.LUT R34, R35, 0xffff0000, RZ, 0xc0, !PT ;  /* 0xffff000023227812 */ /* 0x000fc400078ec0ff */
[----:B------:R-:W-:Y:S02]  /*10e70*/  SHF.L.U32 R35, R44, 0x10, RZ ;  /* 0x000000102c237819 */ /* 0x000fe400000006ff */
[----:B------:R-:W-:Y:S02]  /*10e80*/  LOP3.LUT R44, R45, 0xffff0000, RZ, 0xc0, !PT ;  /* 0xffff00002d2c7812 */ /* 0x000fe400078ec0ff */
[----:B------:R-:W-:Y:S01]  /*10e90*/  LOP3.LUT R45, R46, 0xffff0000, RZ, 0xc0, !PT ;  /* 0xffff00002e2d7812 */ /* 0x000fe200078ec0ff */
[----:B------:R-:W-:Y:S01]  /*10ea0*/  FMUL.FTZ R65, R35, R63 ;  /* 0x0000003f23417220 */ /* 0x000fe20000410000 */
[----:B------:R-:W-:Y:S01]  /*10eb0*/  LOP3.LUT R46, R47, 0xffff0000, RZ, 0xc0, !PT ;  /* 0xffff00002f2e7812 */ /* 0x000fe200078ec0ff */
[----:B------:R-:W-:Y:S02]  /*10ec0*/  IMAD.U32 R47, R101, 0x10000, RZ ;  /* 0x00010000652f7824 */ /* 0x000fe400078e00ff */
[-C--:B------:R-:W-:Y:S01]  /*10ed0*/  FMUL.FTZ R67, R35, R62.reuse ;  /* 0x0000003e23437220 */ /* 0x080fe20000410000 */
[----:B------:R-:W-:Y:S01]  /*10ee0*/  FFMA.FTZ R65, R28, R62, -R65 ;  /* 0x0000003e1c417223 */ /* 0x000fe20000010841 */
[----:B------:R-:W-:-:S02]  /*10ef0*/  IMAD.U32 R35, R105, 0x10000, RZ ;  /* 0x0001000069237824 */ /* 0x000fc400078e00ff */
[----:B------:R-:W-:Y:S01]  /*10f00*/  FMUL.FTZ R109, R42, R47 ;  /* 0x0000002f2a6d7220 */ /* 0x000fe20000410000 */
[----:B------:R-:W-:Y:S02]  /*10f10*/  IMAD.U32 R62, R103, 0x10000, RZ ;  /* 0x00010000673e7824 */ /* 0x000fe400078e00ff */
[----:B------:R-:W-:Y:S01]  /*10f20*/  FFMA.FTZ R67, R28, R63, R67 ;  /* 0x0000003f1c437223 */ /* 0x000fe20000010043 */
[----:B------:R-:W-:Y:S02]  /*10f30*/  IMAD.U32 R28, R107, 0x10000, RZ ;  /* 0x000100006b1c7824 */ /* 0x000fe400078e00ff */
[-C--:B------:R-:W-:Y:S01]  /*10f40*/  FMUL.FTZ R63, R42, R35.reuse ;  /* 0x000000232a3f7220 */ /* 0x080fe20000410000 */
[C---:B------:R-:W-:Y:S01]  /*10f50*/  FFMA.FTZ R109, R30.reuse, R35, -R109 ;  /* 0x000000231e6d7223 */ /* 0x040fe2000001086d */
[C---:B------:R-:W-:Y:S01]  /*10f60*/  FMUL.FTZ R35, R61.reuse, R62 ;  /* 0x0000003e3d237220 */ /* 0x040fe20000410000 */
[-C--:B------:R-:W-:Y:S01]  /*10f70*/  FMUL.FTZ R61, R61, R28.reuse ;  /* 0x0000001c3d3d7220 */ /* 0x080fe20000410000 */
[----:B------:R-:W-:Y:S01]  /*10f80*/  FFMA.FTZ R63, R30, R47, R63 ;  /* 0x0000002f1e3f7223 */ /* 0x000fe2000001003f */
[----:B------:R-:W-:Y:S01]  /*10f90*/  LOP3.LUT R101, R101, 0xffff0000, RZ, 0xc0, !PT ;  /* 0xffff000065657812 */ /* 0x000fe200078ec0ff */
[C---:B------:R-:W-:Y:S01]  /*10fa0*/  FFMA.FTZ R47, R40.reuse, R28, -R35 ;  /* 0x0000001c282f7223 */ /* 0x040fe20000010823 */
[----:B------:R-:W-:Y:S01]  /*10fb0*/  LOP3.LUT R105, R105, 0xffff0000, RZ, 0xc0, !PT ;  /* 0xffff000069697812 */ /* 0x000fe200078ec0ff */
[----:B------:R-:W-:Y:S01]  /*10fc0*/  FMUL.FTZ R28, R41, R100 ;  /* 0x00000064291c7220 */ /* 0x000fe20000410000 */
[----:B------:R-:W-:Y:S01]  /*10fd0*/  FFMA.FTZ R61, R40, R62, R61 ;  /* 0x0000003e283d7223 */ /* 0x000fe2000001003d */
[----:B------:R-:W-:-:S02]  /*10fe0*/  IMAD.U32 R30, R102, 0x10000, RZ ;  /* 0x00010000661e7824 */ /* 0x000fc400078e00ff */
[-C--:B------:R-:W-:Y:S01]  /*10ff0*/  FMUL.FTZ R40, R41, R104.reuse ;  /* 0x0000006829287220 */ /* 0x080fe20000410000 */
[C---:B------:R-:W-:Y:S01]  /*11000*/  FMUL.FTZ R35, R44.reuse, R101 ;  /* 0x000000652c237220 */ /* 0x040fe20000410000 */
[----:B------:R-:W-:Y:S01]  /*11010*/  FFMA.FTZ R104, R29, R104, -R28 ;  /* 0x000000681d687223 */ /* 0x000fe2000001081c */
[-C--:B------:R-:W-:Y:S01]  /*11020*/  FMUL.FTZ R44, R44, R105.reuse ;  /* 0x000000692c2c7220 */ /* 0x080fe20000410000 */
[----:B------:R-:W-:Y:S02]  /*11030*/  IMAD.U32 R28, R106, 0x10000, RZ ;  /* 0x000100006a1c7824 */ /* 0x000fe400078e00ff */
[----:B------:R-:W-:Y:S01]  /*11040*/  FMUL.FTZ R62, R43, R30 ;  /* 0x0000001e2b3e7220 */ /* 0x000fe20000410000 */
[----:B------:R-:W-:Y:S01]  /*11050*/  LOP3.LUT R102, R102, 0xffff0000, RZ, 0xc0, !PT ;  /* 0xffff000066667812 */ /* 0x000fe200078ec0ff */
[----:B------:R-:W-:Y:S01]  /*11060*/  FFMA.FTZ R42, R32, R105, -R35 ;  /* 0x00000069202a7223 */ /* 0x000fe20000010823 */
[----:B------:R-:W-:Y:S01]  /*11070*/  LOP3.LUT R106, R106, 0xffff0000, RZ, 0xc0, !PT ;  /* 0xffff00006a6a7812 */ /* 0x000fe200078ec0ff */
[----:B------:R-:W-:Y:S01]  /*11080*/  FFMA.FTZ R44, R32, R101, R44 ;  /* 0x00000065202c7223 */ /* 0x000fe2000001002c */
[----:B------:R-:W-:Y:S01]  /*11090*/  LOP3.LUT R103, R103, 0xffff0000, RZ, 0xc0, !PT ;  /* 0xffff000067677812 */ /* 0x000fe200078ec0ff */
[-C--:B------:R-:W-:Y:S01]  /*110a0*/  FMUL.FTZ R32, R43, R28.reuse ;  /* 0x0000001c2b207220 */ /* 0x080fe20000410000 */
[----:B------:R-:W-:Y:S01]  /*110b0*/  LOP3.LUT R107, R107, 0xffff0000, RZ, 0xc0, !PT ;  /* 0xffff00006b6b7812 */ /* 0x000fe200078ec0ff */
[----:B------:R-:W-:Y:S01]  /*110c0*/  FFMA.FTZ R62, R31, R28, -R62 ;  /* 0x0000001c1f3e7223 */ /* 0x000fe2000001083e */
[----:B------:R-:W-:Y:S01]  /*110d0*/  FMUL.FTZ R28, R45, R102 ;  /* 0x000000662d1c7220 */ /* 0x000fe20000410000 */
[----:B------:R-:W-:Y:S01]  /*110e0*/  FFMA.FTZ R40, R29, R100, R40 ;  /* 0x000000641d287223 */ /* 0x000fe20000010028 */
[----:B------:R-:W-:Y:S01]  /*110f0*/  FMUL.FTZ R45, R45, R106 ;  /* 0x0000006a2d2d7220 */ /* 0x000fe20000410000 */
[----:B------:R-:W-:Y:S01]  /*11100*/  FFMA.FTZ R31, R31, R30, R32 ;  /* 0x0000001e1f1f7223 */ /* 0x000fe20000010020 */
[C---:B------:R-:W-:Y:S01]  /*11110*/  FMUL.FTZ R29, R46.reuse, R103 ;  /* 0x000000672e1d7220 */ /* 0x040fe20000410000 */
[-C--:B------:R-:W-:Y:S01]  /*11120*/  FMUL.FTZ R30, R46, R107.reuse ;  /* 0x0000006b2e1e7220 */ /* 0x080fe20000410000 */
        /* <DEDUP_REMOVED lines=14> */
.L_x_6144:
[----:B------:R-:W-:Y:S05]  /*11210*/  BSYNC B2 ;  /* 0x0000000000027941 */ /* 0x000fea0003800000 */
.L_x_6143:
[----:B------:R-:W-:Y:S05]  /*11220*/  @P2 BRA `(.L_x_6140) ;  /* 0x00000004009c2947 */ /* 0x000fea0003800000 */
[----:B-1----:R-:W3:Y:S01]  /*11230*/  LDL R46, [R1+0x6c] ;  /* 0x00006c00012e7983 */ /* 0x002ee20000100800 */
[----:B------:R-:W-:Y:S02]  /*11240*/  LEA.HI R91, R91, R198, RZ, 0x1d ;  /* 0x000000c65b5b7211 */ /* 0x000fe400078fe8ff */
[----:B------:R-:W-:Y:S02]  /*11250*/  SHF.R.U64 R44, R24, 0x10, R25 ;  /* 0x00000010182c7819 */ /* 0x000fe40000001219 */
[----:B--2---:R-:W-:Y:S01]  /*11260*/  SHF.R.S32.HI R30, RZ, 0x1f, R91 ;  /* 0x0000001fff1e7819 */ /* 0x004fe2000001145b */
        /* <DEDUP_REMOVED lines=11> */
[----:B------:R-:W-:Y:S02]  /*11320*/  SHF.R.U32.HI R27, RZ, 0x10, R27 ;  /* 0x00000010ff1b7819 */ /* 0x000fe4000001161b */
[----:B------:R-:W-:Y:S01]  /*11330*/  SHF.R.U32.HI R37, RZ, 0x10, R37 ;  /* 0x00000010ff257819 */ /* 0x000fe20000011625 */
[----:B------:R-:W-:Y:S01]  /*11340*/  IMAD R40, R33, 0x2, R2 ;  /* 0x0000000221287824 */ /* 0x000fe200078e0202 */
[----:B------:R-:W-:Y:S02]  /*11350*/  PRMT R88, R88, 0x5410, R25 ;  /* 0x0000541058587816 */ /* 0x000fe40000000019 */
[----:B------:R-:W-:Y:S02]  /*11360*/  PRMT R83, R83, 0x5410, R26 ;  /* 0x0000541053537816 */ /* 0x000fe4000000001a */
[----:B------:R-:W1:Y:S01]  /*11370*/  LDS.128 R32, [R40+0x12400] ;  /* 0x0124000028207984 */ /* 0x000e620000000c00 */
[----:B------:R-:W-:Y:S02]  /*11380*/  PRMT R85, R85, 0x5410, R24 ;  /* 0x0000541055557816 */ /* 0x000fe40000000018 */
[----:B------:R-:W-:-:S02]  /*11390*/  PRMT R90, R90, 0x5410, R27 ;  /* 0x000054105a5a7816 */ /* 0x000fc4000000001b */
[----:B------:R-:W-:Y:S02]  /*113a0*/  PRMT R87, R87, 0x5410, R44 ;  /* 0x0000541057577816 */ /* 0x000fe4000000002c */
[----:B------:R-:W-:Y:S01]  /*113b0*/  PRMT R89, R89, 0x5410, R42 ;  /* 0x0000541059597816 */ /* 0x000fe2000000002a */
[----:B------:R-:W-:Y:S01]  /*113c0*/  IMAD.U32 R42, R83, 0x10000, RZ ;  /* 0x00010000532a7824 */ /* 0x000fe200078e00ff */
        /* <DEDUP_REMOVED lines=8> */
[C---:B-1----:R-:W-:Y:S01]  /*11450*/  IMAD.U32 R37, R33.reuse, 0x10000, RZ ;  /* 0x0001000021257824 */ /* 0x042fe200078e00ff */
[----:B------:R-:W-:Y:S01]  /*11460*/  LOP3.LUT R33, R33, 0xffff0000, RZ, 0xc0, !PT ;  /* 0xffff000021217812 */ /* 0x000fe200078ec0ff */
[C---:B------:R-:W-:Y:S01]  /*11470*/  IMAD.U32 R39, R35.reuse, 0x10000, RZ ;  /* 0x0001000023277824 */ /* 0x040fe200078e00ff */
[----:B------:R-:W-:Y:S01]  /*11480*/  LOP3.LUT R35, R35, 0xffff0000, RZ, 0xc0, !PT ;  /* 0xffff000023237812 */ /* 0x000fe200078ec0ff */
[----:B0-----:R-:W-:Y:S01]  /*11490*/  FMUL.FTZ R61, R37, R43 ;  /* 0x0000002b253d7220 */ /* 0x001fe20000410000 */
[C---:B------:R-:W-:Y:S01]  /*114a0*/  IMAD.U32 R38, R34.reuse, 0x10000, RZ ;  /* 0x0001000022267824 */ /* 0x040fe200078e00ff */
[----:B------:R-:W-:Y:S01]  /*114b0*/  LOP3.LUT R34, R34, 0xffff0000, RZ, 0xc0, !PT ;  /* 0xffff000022227812 */ /* 0x000fe200078ec0ff */
[----:B---3--:R-:W0:Y:S02]  /*114c0*/  LDS.128 R28, [R46] ;  /* 0x000000002e1c7984 */ /* 0x008e240000000c00 */
        /* <DEDUP_REMOVED lines=14> */
[----:B------:R-:W-:Y:S01]  /*115b0*/  FFMA.FTZ R45, R24, R41, -R45 ;  /* 0x00000029182d7223 */ /* 0x000fe2000001082d */
        /* <DEDUP_REMOVED lines=10> */
[----:B------:R-:W-:Y:S01]  /*11660*/  FMUL.FTZ R24, R32, R83 ;  /* 0x0000005320187220 */ /* 0x000fe20000410000 */
[----:B------:R-:W-:Y:S01]  /*11670*/  FFMA.FTZ R41, R36, R41, R42 ;  /* 0x0000002924297223 */ /* 0x000fe2000001002a */
[-C--:B------:R-:W-:Y:S01]  /*11680*/  FMUL.FTZ R36, R32, R87.reuse ;  /* 0x0000005720247220 */ /* 0x080fe20000410000 */
[----:B------:R-:W-:Y:S01]  /*11690*/  FMUL.FTZ R42, R38, R26 ;  /* 0x0000001a262a7220 */ /* 0x000fe20000410000 */
[----:B------:R-:W-:Y:S01]  /*116a0*/  FFMA.FTZ R32, R25, R87, -R24 ;  /* 0x0000005719207223 */ /* 0x000fe20000010818 */
[----:B------:R-:W-:Y:S01]  /*116b0*/  IMAD.U32 R24, R89, 0x10000, RZ ;  /* 0x0001000059187824 */ /* 0x000fe200078e00ff */
[----:B------:R-:W-:Y:S01]  /*116c0*/  LOP3.LUT R85, R85, 0xffff0000, RZ, 0xc0, !PT ;  /* 0xffff000055557812 */ /* 0x000fe200078ec0ff */
[----:B------:R-:W-:Y:S01]  /*116d0*/  FFMA.FTZ R36, R25, R83, R36 ;  /* 0x0000005319247223 */ /* 0x000fe20000010024 */
[----:B------:R-:W-:Y:S01]  /*116e0*/  LOP3.LUT R86, R86, 0xffff0000, RZ, 0xc0, !PT ;  /* 0xffff000056567812 */ /* 0x000fe200078ec0ff */
[-C--:B------:R-:W-:Y:S01]  /*116f0*/  FMUL.FTZ R38, R38, R24.reuse ;  /* 0x0000001826267220 */ /* 0x080fe20000410000 */
[----:B------:R-:W-:Y:S01]  /*11700*/  LOP3.LUT R89, R89, 0xffff0000, RZ, 0xc0, !PT ;  /* 0xffff000059597812 */ /* 0x000fe200078ec0ff */
[----:B------:R-:W-:Y:S01]  /*11710*/  FFMA.FTZ R42, R27, R24, -R42 ;  /* 0x000000181b2a7223 */ /* 0x000fe2000001082a */
[----:B------:R-:W-:Y:S01]  /*11720*/  LOP3.LUT R90, R90, 0xffff0000, RZ, 0xc0, !PT ;  /* 0xffff00005a5a7812 */ /* 0x000fe200078ec0ff */
[----:B------:R-:W-:Y:S01]  /*11730*/  FMUL.FTZ R31, R33, R84 ;  /* 0x00000054211f7220 */ /* 0x000fe20000410000 */
[C---:B------:R-:W-:Y:S01]  /*11740*/  FMUL.FTZ R24, R34.reuse, R85 ;  /* 0x0000005522187220 */ /* 0x040fe20000410000 */
[----:B------:R-:W-:Y:S01]  /*11750*/  FMUL.FTZ R25, R35, R86 ;  /* 0x0000005623197220 */ /* 0x000fe20000410000 */
[----:B------:R-:W-:Y:S01]  /*11760*/  FMUL.FTZ R33, R33, R88 ;  /* 0x0000005821217220 */ /* 0x000fe20000410000 */
[-C--:B------:R-:W-:Y:S01]  /*11770*/  FMUL.FTZ R34, R34, R89.reuse ;  /* 0x0000005922227220 */ /* 0x080fe20000410000 */
[----:B------:R-:W-:Y:S01]  /*11780*/  FMUL.FTZ R35, R35, R90 ;  /* 0x0000005a23237220 */ /* 0x000fe20000410000 */
[----:B------:R-:W-:Y:S01]  /*11790*/  FFMA.FTZ R88, R28, R88, -R31 ;  /* 0x000000581c587223 */ /* 0x000fe2000001081f */
        /* <DEDUP_REMOVED lines=16> */
.L_x_6140:
[----:B------:R-:W-:Y:S05]  /*118a0*/  BSYNC B1 ;  /* 0x0000000000017941 */ /* 0x000fea0003800000 */
.L_x_6139:
[----:B---3--:R-:W-:-:S04]  /*118b0*/  IADD3 R24, R203, 0x40, RZ ;  /* 0x00000040cb187810 */ /* 0x008fc80007ffe0ff */
[----:B------:R-:W-:-:S13]  /*118c0*/  ISETP.GE.AND P0, PT, R24, R70, PT ;  /* 0x000000461800720c */ /* 0x000fda0003f06270 */
[----:B------:R-:W-:Y:S05]  /*118d0*/  @P0 BRA `(.L_x_6120) ;  /* 0x0000001400080947 */ /* 0x000fea0003800000 */
[----:B-12---:R-:W1:Y:S01]  /*118e0*/  LDC R33, c[0x0][0x3f4] ;  /* 0x0000fd00ff217b82 */ /* 0x006e620000000800 */
[----:B------:R-:W-:Y:S01]  /*118f0*/  BSSY B1, `(.L_x_6145) ;  /* 0x000006e000017945 */ /* 0x000fe20003800000 */
[----:B------:R-:W-:Y:S02]  /*11900*/  SHF.R.U32.HI R44, RZ, 0x3, R216 ;  /* 0x00000003ff2c7819 */ /* 0x000fe400000116d8 */
[-C--:B-1----:R-:W-:Y:S02]  /*11910*/  ISETP.GE.AND P0, PT, R16, R33.reuse, PT ;  /* 0x000000211000720c */ /* 0x082fe40003f06270 */
[-C--:B------:R-:W-:Y:S02]  /*11920*/  ISETP.GE.AND P1, PT, R195, R33.reuse, PT ;  /* 0x00000021c300720c */ /* 0x080fe40003f26270 */
[----:B------:R-:W-:-:S09]  /*11930*/  ISETP.GE.AND P2, PT, R194, R33, PT ;  /* 0x00000021c200720c */ /* 0x000fd20003f46270 */
        /* <DEDUP_REMOVED lines=8> */
[----:B------:R-:W-:Y:S02]  /*119c0*/  PRMT R92, R92, 0x5410, R35 ;  /* 0x000054105c5c7816 */ /* 0x000fe40000000023 */
[----:B------:R-:W-:Y:S02]  /*119d0*/  PRMT R93, R93, 0x5410, R4 ;  /* 0x000054105d5d7816 */ /* 0x000fe40000000004 */
[----:B------:R-:W-:Y:S02]  /*119e0*/  PRMT R94, R94, 0x5410, R5 ;  /* 0x000054105e5e7816 */ /* 0x000fe40000000005 */
[----:B------:R-:W-:Y:S01]  /*119f0*/  PRMT R95, R95, 0x5410, R6 ;  /* 0x000054105f5f7816 */ /* 0x000fe20000000006 */
[----:B------:R-:W-:Y:S01]  /*11a00*/  IMAD.U32 R40, R93, 0x10000, RZ ;  /* 0x000100005d287824 */ /* 0x000fe200078e00ff */
[----:B------:R-:W-:Y:S01]  /*11a10*/  PRMT R96, R96, 0x5410, R39 ;  /* 0x0000541060607816 */ /* 0x000fe20000000027 */
[----:B------:R-:W-:Y:S01]  /*11a20*/  IMAD.U32 R39, R92, 0x10000, RZ ;  /* 0x000100005c277824 */ /* 0x000fe200078e00ff */
[----:B------:R-:W-:-:S02]  /*11a30*/  SHF.R.U32.HI R48, RZ, 0x10, R49 ;  /* 0x00000010ff307819 */ /* 0x000fc40000011631 */
[--C-:B------:R-:W-:Y:S01]  /*11a40*/  SHF.R.U64 R37, R50, 0x10, R51.reuse ;  /* 0x0000001032257819 */ /* 0x100fe20000001233 */
[----:B------:R-:W-:Y:S01]  /*11a50*/  IMAD.U32 R38, R96, 0x10000, RZ ;  /* 0x0001000060267824 */ /* 0x000fe200078e00ff */
[----:B------:R-:W-:Y:S02]  /*11a60*/  SHF.R.U32.HI R50, RZ, 0x10, R51 ;  /* 0x00000010ff327819 */ /* 0x000fe40000011633 */
[----:B------:R-:W-:Y:S02]  /*11a70*/  PRMT R97, R97, 0x5410, R48 ;  /* 0x0000541061617816 */ /* 0x000fe40000000030 */
[----:B------:R-:W-:Y:S02]  /*11a80*/  PRMT R99, R99, 0x5410, R50 ;  /* 0x0000541063637816 */ /* 0x000fe40000000032 */
[----:B------:R-:W-:Y:S02]  /*11a90*/  PRMT R98, R98, 0x5410, R37 ;  /* 0x0000541062627816 */ /* 0x000fe40000000025 */
[----:B------:R-:W-:-:S02]  /*11aa0*/  LOP3.LUT R92, R92, 0xffff0000, RZ, 0xc0, !PT ;  /* 0xffff00005c5c7812 */ /* 0x000fc400078ec0ff */
[----:B------:R-:W-:Y:S02]  /*11ab0*/  LOP3.LUT R96, R96, 0xffff0000, RZ, 0xc0, !PT ;  /* 0xffff000060607812 */ /* 0x000fe400078ec0ff */
        /* <DEDUP_REMOVED lines=10> */
[----:B---3--:R-:W1:Y:S03]  /*11b60*/  LDS.128 R24, [R46] ;  /* 0x000000002e187984 */ /* 0x008e660000000c00 */
[----:B------:R-:W-:-:S05]  /*11b70*/  IMAD R32, R29, 0x2, R2 ;  /* 0x000000021d207824 */ /* 0x000fca00078e0202 */
[----:B------:R-:W2:Y:S01]  /*11b80*/  LDS.128 R28, [R32+0x12400] ;  /* 0x01240000201c7984 */ /* 0x000ea20000000c00 */
        /* <DEDUP_REMOVED lines=26> */
[----:B------:R-:W-:-:S02]  /*11d30*/  IMAD.U32 R36, R30, 0x10000, RZ ;  /* 0x000100001e247824 */ /* 0x000fc400078e00ff */
[----:B------:R-:W-:Y:S01]  /*11d40*/  FFMA.FTZ R37, R34, R4, -R27 ;  /* 0x0000000422257223 */ /* 0x000fe2000001081b */
[C---:B------:R-:W-:Y:S01]  /*11d50*/  FMUL.FTZ R4, R28.reuse, R92 ;  /* 0x0000005c1c047220 */ /* 0x040fe20000410000 */
[-C--:B------:R-:W-:Y:S01]  /*11d60*/  FMUL.FTZ R28, R28, R96.reuse ;  /* 0x000000601c1c7220 */ /* 0x080fe20000410000 */
[----:B------:R-:W-:Y:S01]  /*11d70*/  IMAD.U32 R6, R94, 0x10000, RZ ;  /* 0x000100005e067824 */ /* 0x000fe200078e00ff */
[----:B------:R-:W-:Y:S01]  /*11d80*/  LOP3.LUT R30, R30, 0xffff0000, RZ, 0xc0, !PT ;  /* 0xffff00001e1e7812 */ /* 0x000fe200078ec0ff */
[----:B------:R-:W-:Y:S01]  /*11d90*/  FFMA.FTZ R96, R5, R96, -R4 ;  /* 0x0000006005607223 */ /* 0x000fe20000010804 */
[----:B------:R-:W-:Y:S01]  /*11da0*/  IMAD.U32 R4, R98, 0x10000, RZ ;  /* 0x0001000062047824 */ /* 0x000fe200078e00ff */
[----:B------:R-:W-:Y:S01]  /*11db0*/  LOP3.LUT R97, R97, 0xffff0000, RZ, 0xc0, !PT ;  /* 0xffff000061617812 */ /* 0x000fe200078ec0ff */
[----:B------:R-:W-:Y:S01]  /*11dc0*/  FMUL.FTZ R40, R36, R6 ;  /* 0x0000000624287220 */ /* 0x000fe20000410000 */
[----:B------:R-:W-:Y:S01]  /*11dd0*/  LOP3.LUT R94, R94, 0xffff0000, RZ, 0xc0, !PT ;  /* 0xffff00005e5e7812 */ /* 0x000fe200078ec0ff */
[----:B------:R-:W-:Y:S01]  /*11de0*/  FMUL.FTZ R36, R36, R4 ;  /* 0x0000000424247220 */ /* 0x000fe20000410000 */
[----:B------:R-:W-:Y:S01]  /*11df0*/  LOP3.LUT R31, R31, 0xffff0000, RZ, 0xc0, !PT ;  /* 0xffff00001f1f7812 */ /* 0x000fe200078ec0ff */
[----:B------:R-:W-:Y:S01]  /*11e00*/  FFMA.FTZ R39, R34, R38, R39 ;  /* 0x0000002622277223 */ /* 0x000fe20000010027 */
[----:B------:R-:W-:Y:S01]  /*11e10*/  LOP3.LUT R98, R98, 0xffff0000, RZ, 0xc0, !PT ;  /* 0xffff000062627812 */ /* 0x000fe200078ec0ff */
[----:B------:R-:W-:Y:S01]  /*11e20*/  FFMA.FTZ R40, R7, R4, -R40 ;  /* 0x0000000407287223 */ /* 0x000fe20000010828 */
[----:B------:R-:W-:Y:S01]  /*11e30*/  LOP3.LUT R95, R95, 0xffff0000, RZ, 0xc0, !PT ;  /* 0xffff00005f5f7812 */ /* 0x000fe200078ec0ff */
[----:B------:R-:W-:Y:S01]  /*11e40*/  FMUL.FTZ R27, R29, R93 ;  /* 0x0000005d1d1b7220 */ /* 0x000fe20000410000 */
[----:B------:R-:W-:Y:S01]  /*11e50*/  LOP3.LUT R99, R99, 0xffff0000, RZ, 0xc0, !PT ;  /* 0xffff000063637812 */ /* 0x000fe200078ec0ff */
[----:B------:R-:W-:Y:S01]  /*11e60*/  FMUL.FTZ R38, R29, R97 ;  /* 0x000000611d267220 */ /* 0x000fe20000410000 */
[----:B------:R-:W-:Y:S01]  /*11e70*/  FFMA.FTZ R28, R5, R92, R28 ;  /* 0x0000005c051c7223 */ /* 0x000fe2000001001c */
[C---:B------:R-:W-:Y:S01]  /*11e80*/  FMUL.FTZ R4, R30.reuse, R94 ;  /* 0x0000005e1e047220 */ /* 0x040fe20000410000 */
[----:B------:R-:W-:Y:S01]  /*11e90*/  FFMA.FTZ R36, R7, R6, R36 ;  /* 0x0000000607247223 */ /* 0x000fe20000010024 */
[-C--:B------:R-:W-:Y:S01]  /*11ea0*/  FMUL.FTZ R5, R30, R98.reuse ;  /* 0x000000621e057220 */ /* 0x080fe20000410000 */
[C---:B------:R-:W-:Y:S01]  /*11eb0*/  FMUL.FTZ R29, R31.reuse, R95 ;  /* 0x0000005f1f1d7220 */ /* 0x040fe20000410000 */
[----:B------:R-:W-:Y:S01]  /*11ec0*/  FMUL.FTZ R6, R31, R99 ;  /* 0x000000631f067220 */ /* 0x000fe20000410000 */
[----:B------:R-:W-:Y:S01]  /*11ed0*/  FFMA.FTZ R34, R24, R97, -R27 ;  /* 0x0000006118227223 */ /* 0x000fe2000001081b */
        /* <DEDUP_REMOVED lines=15> */
.L_x_6146:
[----:B------:R-:W-:Y:S05]  /*11fd0*/  BSYNC B1 ;  /* 0x0000000000017941 */ /* 0x000fea0003800000 */
.L_x_6145:
[----:B------:R-:W-:Y:S04]  /*11fe0*/  BSSY B1, `(.L_x_6147) ;  /* 0x0000069000017945 */ /* 0x000fe80003800000 */
[----:B------:R-:W-:Y:S05]  /*11ff0*/  @P1 BRA `(.L_x_6148) ;  /* 0x00000004009c1947 */ /* 0x000fea0003800000 */
[----:B------:R-:W2:Y:S01]  /*12000*/  LDL R41, [R1+0x68] ;  /* 0x0000680001297983 */ /* 0x000ea20000100800 */
[----:B-1----:R-:W-:Y:S02]  /*12010*/  LEA.HI R4, R33, R197, RZ, 0x1d ;  /* 0x000000c521047211 */ /* 0x002fe400078fe8ff */
        /* <DEDUP_REMOVED lines=18> */
[----:B------:R-:W-:Y:S02]  /*12140*/  SHF.R.U64 R8, R10, 0x10, R11 ;  /* 0x000000100a087819 */ /* 0x000fe4000000120b */
[----:B------:R-:W-:Y:S02]  /*12150*/  PRMT R76, R76, 0x5410, R9 ;  /* 0x000054104c4c7816 */ /* 0x000fe40000000009 */
[----:B------:R-:W1:Y:S01]  /*12160*/  LDS.128 R24, [R28+0x12400] ;  /* 0x012400001c187984 */ /* 0x000e620000000c00 */
[----:B------:R-:W-:Y:S02]  /*12170*/  SHF.R.U32.HI R55, RZ, 0x10, R55 ;  /* 0x00000010ff377819 */ /* 0x000fe40000011637 */
[----:B------:R-:W-:Y:S01]  /*12180*/  SHF.R.U32.HI R11, RZ, 0x10, R11 ;  /* 0x00000010ff0b7819 */ /* 0x000fe2000001160b */
[----:B------:R-:W-:Y:S01]  /*12190*/  IMAD.U32 R36, R76, 0x10000, RZ ;  /* 0x000100004c247824 */ /* 0x000fe200078e00ff */
[----:B------:R-:W-:-:S02]  /*121a0*/  PRMT R80, R80, 0x5410, R53 ;  /* 0x0000541050507816 */ /* 0x000fc40000000035 */
[----:B------:R-:W-:Y:S02]  /*121b0*/  PRMT R77, R77, 0x5410, R8 ;  /* 0x000054104d4d7816 */ /* 0x000fe40000000008 */
[----:B------:R-:W-:Y:S02]  /*121c0*/  PRMT R82, R82, 0x5410, R55 ;  /* 0x0000541052527816 */ /* 0x000fe40000000037 */
[----:B------:R-:W-:Y:S02]  /*121d0*/  PRMT R78, R78, 0x5410, R11 ;  /* 0x000054104e4e7816 */ /* 0x000fe4000000000b */
[----:B------:R-:W-:Y:S02]  /*121e0*/  PRMT R81, R81, 0x5410, R32 ;  /* 0x0000541051517816 */ /* 0x000fe40000000020 */
[----:B------:R-:W-:Y:S02]  /*121f0*/  LOP3.LUT R75, R75, 0xffff0000, RZ, 0xc0, !PT ;  /* 0xffff00004b4b7812 */ /* 0x000fe400078ec0ff */
[----:B------:R-:W-:-:S02]  /*12200*/  LOP3.LUT R79, R79, 0xffff0000, RZ, 0xc0, !PT ;  /* 0xffff00004f4f7812 */ /* 0x000fc400078ec0ff */
[----:B------:R-:W-:Y:S01]  /*12210*/  LOP3.LUT R76, R76, 0xffff0000, RZ, 0xc0, !PT ;  /* 0xffff00004c4c7812 */ /* 0x000fe200078ec0ff */
[C---:B-1----:R-:W-:Y:S01]  /*12220*/  IMAD.U32 R29, R24.reuse, 0x10000, RZ ;  /* 0x00010000181d7824 */ /* 0x042fe200078e00ff */
[----:B------:R-:W-:Y:S01]  /*12230*/  SHF.L.U32 R32, R27, 0x10, RZ ;  /* 0x000000101b207819 */ /* 0x000fe200000006ff */
[----:B------:R-:W-:Y:S01]  /*12240*/  IMAD.U32 R30, R25, 0x10000, RZ ;  /* 0x00010000191e7824 */ /* 0x000fe200078e00ff */
[----:B------:R-:W-:Y:S01]  /*12250*/  LOP3.LUT R24, R24, 0xffff0000, RZ, 0xc0, !PT ;  /* 0xffff000018187812 */ /* 0x000fe200078ec0ff */
[C---:B------:R-:W-:Y:S01]  /*12260*/  FMUL.FTZ R37, R29.reuse, R35 ;  /* 0x000000231d257220 */ /* 0x040fe20000410000 */
[----:B------:R-:W-:Y:S01]  /*12270*/  FMUL.FTZ R39, R29, R34 ;  /* 0x000000221d277220 */ /* 0x000fe20000410000 */
[----:B------:R-:W-:Y:S02]  /*12280*/  IMAD.U32 R29, R80, 0x10000, RZ ;  /* 0x00010000501d7824 */ /* 0x000fe400078e00ff */
[----:B------:R-:W-:Y:S01]  /*12290*/  FMUL.FTZ R38, R30, R36 ;  /* 0x000000241e267220 */ /* 0x000fe20000410000 */
[----:B------:R-:W-:Y:S01]  /*122a0*/  LOP3.LUT R25, R25, 0xffff0000, RZ, 0xc0, !PT ;  /* 0xffff000019197812 */ /* 0x000fe200078ec0ff */
[----:B------:R-:W-:-:S02]  /*122b0*/  IMAD.U32 R31, R26, 0x10000, RZ ;  /* 0x000100001a1f7824 */ /* 0x000fc400078e00ff */
[----:B------:R-:W-:Y:S01]  /*122c0*/  FMUL.FTZ R30, R30, R29 ;  /* 0x0000001d1e1e7220 */ /* 0x000fe20000410000 */
[----:B------:R-:W-:Y:S02]  /*122d0*/  LOP3.LUT R80, R80, 0xffff0000, RZ, 0xc0, !PT ;  /* 0xffff000050507812 */ /* 0x000fe400078ec0ff */
[----:B------:R-:W-:Y:S02]  /*122e0*/  LOP3.LUT R26, R26, 0xffff0000, RZ, 0xc0, !PT ;  /* 0xffff00001a1a7812 */ /* 0x000fe400078ec0ff */
[----:B------:R-:W-:Y:S01]  /*122f0*/  LOP3.LUT R27, R27, 0xffff0000, RZ, 0xc0, !PT ;  /* 0xffff00001b1b7812 */ /* 0x000fe200078ec0ff */
[----:B--2---:R-:W1:Y:S02]  /*12300*/  LDS.128 R4, [R41] ;  /* 0x0000000029047984 */ /* 0x004e640000000c00 */
[C---:B-1----:R-:W-:Y:S01]  /*12310*/  IMAD.U32 R8, R4.reuse, 0x10000, RZ ;  /* 0x0001000004087824 */ /* 0x042fe200078e00ff */
[----:B------:R-:W-:Y:S01]  /*12320*/  LOP3.LUT R4, R4, 0xffff0000, RZ, 0xc0, !PT ;  /* 0xffff000004047812 */ /* 0x000fe200078ec0ff */
[C---:B------:R-:W-:Y:S01]  /*12330*/  IMAD.U32 R9, R5.reuse, 0x10000, RZ ;  /* 0x0001000005097824 */ /* 0x040fe200078e00ff */
[----:B------:R-:W-:Y:S01]  /*12340*/  LOP3.LUT R5, R5, 0xffff0000, RZ, 0xc0, !PT ;  /* 0xffff000005057812 */ /* 0x000fe200078ec0ff */
[C---:B------:R-:W-:Y:S01]  /*12350*/  FFMA.FTZ R37, R8.reuse, R34, -R37 ;  /* 0x0000002208257223 */ /* 0x040fe20000010825 */
[----:B------:R-:W-:Y:S01]  /*12360*/  FFMA.FTZ R39, R8, R35, R39 ;  /* 0x0000002308277223 */ /* 0x000fe20000010027 */
[----:B------:R-:W-:-:S02]  /*12370*/  IMAD.U32 R34, R78, 0x10000, RZ ;  /* 0x000100004e227824 */ /* 0x000fc400078e00ff */
[C---:B------:R-:W-:Y:S01]  /*12380*/  FFMA.FTZ R38, R9.reuse, R29, -R38 ;  /* 0x0000001d09267223 */ /* 0x040fe20000010826 */
[----:B------:R-:W-:Y:S02]  /*12390*/  IMAD.U32 R8, R82, 0x10000, RZ ;  /* 0x0001000052087824 */ /* 0x000fe400078e00ff */
[----:B------:R-:W-:Y:S01]  /*123a0*/  FFMA.FTZ R36, R9, R36, R30 ;  /* 0x0000002409247223 */ /* 0x000fe2000001001e */
[----:B------:R-:W-:Y:S02]  /*123b0*/  IMAD.U32 R11, R7, 0x10000, RZ ;  /* 0x00010000070b7824 */ /* 0x000fe400078e00ff */
[C---:B------:R-:W-:Y:S01]  /*123c0*/  FMUL.FTZ R40, R32.reuse, R34 ;  /* 0x0000002220287220 */ /* 0x040fe20000410000 */
[----:B------:R-:W-:Y:S01]  /*123d0*/  FMUL.FTZ R29, R32, R8 ;  /* 0x00000008201d7220 */ /* 0x000fe20000410000 */
[C---:B------:R-:W-:Y:S01]  /*123e0*/  FMUL.FTZ R9, R24.reuse, R75 ;  /* 0x0000004b18097220 */ /* 0x040fe20000410000 */
[----:B------:R-:W-:Y:S01]  /*123f0*/  FMUL.FTZ R32, R25, R76 ;  /* 0x0000004c19207220 */ /* 0x000fe20000410000 */
[C---:B------:R-:W-:Y:S01]  /*12400*/  FFMA.FTZ R40, R11.reuse, R8, -R40 ;  /* 0x000000080b287223 */ /* 0x040fe20000010828 */
[----:B------:R-:W-:Y:S01]  /*12410*/  FFMA.FTZ R34, R11, R34, R29 ;  /* 0x000000220b227223 */ /* 0x000fe2000001001d */
[-C--:B------:R-:W-:Y:S01]  /*12420*/  FMUL.FTZ R11, R24, R79.reuse ;  /* 0x0000004f180b7220 */ /* 0x080fe20000410000 */
[----:B------:R-:W-:Y:S01]  /*12430*/  FFMA.FTZ R24, R4, R79, -R9 ;  /* 0x0000004f04187223 */ /* 0x000fe20000010809 */
[----:B------:R-:W-:-:S02]  /*12440*/  IMAD.U32 R9, R77, 0x10000, RZ ;  /* 0x000100004d097824 */ /* 0x000fc400078e00ff */
[----:B------:R-:W-:Y:S01]  /*12450*/  FMUL.FTZ R25, R25, R80 ;  /* 0x0000005019197220 */ /* 0x000fe20000410000 */
[----:B------:R-:W-:Y:S01]  /*12460*/  IMAD.U32 R8, R81, 0x10000, RZ ;  /* 0x0001000051087824 */ /* 0x000fe200078e00ff */
[----:B------:R-:W-:Y:S01]  /*12470*/  LOP3.LUT R77, R77, 0xffff0000, RZ, 0xc0, !PT ;  /* 0xffff00004d4d7812 */ /* 0x000fe200078ec0ff */
[----:B------:R-:W-:Y:S02]  /*12480*/  IMAD.U32 R10, R6, 0x10000, RZ ;  /* 0x00010000060a7824 */ /* 0x000fe400078e00ff */
[C---:B------:R-:W-:Y:S01]  /*12490*/  FMUL.FTZ R29, R31.reuse, R9 ;  /* 0x000000091f1d7220 */ /* 0x040fe20000410000 */
[----:B------:R-:W-:Y:S01]  /*124a0*/  LOP3.LUT R78, R78, 0xffff0000, RZ, 0xc0, !PT ;  /* 0xffff00004e4e7812 */ /* 0x000fe200078ec0ff */
[----:B------:R-:W-:Y:S01]  /*124b0*/  FMUL.FTZ R31, R31, R8 ;  /* 0x000000081f1f7220 */ /* 0x000fe20000410000 */
[----:B------:R-:W-:Y:S01]  /*124c0*/  LOP3.LUT R81, R81, 0xffff0000, RZ, 0xc0, !PT ;  /* 0xffff000051517812 */ /* 0x000fe200078ec0ff */
[----:B------:R-:W-:Y:S01]  /*124d0*/  FFMA.FTZ R30, R4, R75, R11 ;  /* 0x0000004b041e7223 */ /* 0x000fe2000001000b */
[----:B------:R-:W-:Y:S01]  /*124e0*/  LOP3.LUT R82, R82, 0xffff0000, RZ, 0xc0, !PT ;  /* 0xffff000052527812 */ /* 0x000fe200078ec0ff */
[C---:B------:R-:W-:Y:S01]  /*124f0*/  FFMA.FTZ R11, R5.reuse, R80, -R32 ;  /* 0x00000050050b7223 */ /* 0x040fe20000010820 */
        /* <DEDUP_REMOVED lines=23> */
.L_x_6148:
[----:B------:R-:W-:Y:S05]  /*12670*/  BSYNC B1 ;  /* 0x0000000000017941 */ /* 0x000fea0003800000 */
.L_x_6147:
[----:B------:R-:W-:Y:S05]  /*12680*/  @P2 BRA `(.L_x_6120) ;  /* 0x00000004009c2947 */ /* 0x000fea0003800000 */
[----:B------:R-:W3:Y:S01]  /*12690*/  LDL R34, [R1+0x64] ;  /* 0x0000640001227983 */ /* 0x000ee20000100800 */
[----:B------:R-:W-:Y:S02]  /*126a0*/  LEA.HI R33, R33, R198, RZ, 0x1d ;  /* 0x000000c621217211 */ /* 0x000fe400078fe8ff */
[----:B-1----:R-:W-:Y:S02]  /*126b0*/  SHF.R.U64 R26, R58, 0x10, R59 ;  /* 0x000000103a1a7819 */ /* 0x002fe4000000123b */
        /* <DEDUP_REMOVED lines=10> */
[----:B------:R-:W-:Y:S02]  /*12760*/  PRMT R73, R73, 0x5410, R26 ;  /* 0x0000541049497816 */ /* 0x000fe4000000001a */
[----:B------:R-:W-:-:S02]  /*12770*/  IADD3 R9, R4, R9, R223 ;  /* 0x0000000904097210 */ /* 0x000fc40007ffe0df */
[----:B------:R-:W-:Y:S02]  /*12780*/  SHF.R.U64 R30, R56, 0x10, R57 ;  /* 0x00000010381e7819 */ /* 0x000fe40000001239 */
[----:B------:R-:W-:Y:S01]  /*12790*/  SHF.R.U32.HI R14, RZ, 0x10, R15 ;  /* 0x00000010ff0e7819 */ /* 0x000fe2000001160f */
[----:B------:R-:W-:Y:S01]  /*127a0*/  IMAD R24, R9, 0x2, R2 ;  /* 0x0000000209187824 */ /* 0x000fe200078e0202 */
[----:B------:R-:W-:Y:S02]  /*127b0*/  PRMT R26, R0, 0x5410, R25 ;  /* 0x00005410001a7816 */ /* 0x000fe40000000019 */
[----:B------:R-:W-:Y:S02]  /*127c0*/  PRMT R69, R69, 0x5410, R30 ;  /* 0x0000541045457816 */ /* 0x000fe4000000001e */
[----:B------:R-:W1:Y:S01]  /*127d0*/  LDS.128 R8, [R24+0x12400] ;  /* 0x0124000018087984 */ /* 0x000e620000000c00 */
[----:B------:R-:W-:Y:S01]  /*127e0*/  PRMT R31, R21, 0x5410, R14 ;  /* 0x00005410151f7816 */ /* 0x000fe2000000000e */
[----:B------:R-:W-:Y:S01]  /*127f0*/  IMAD.U32 R27, R26, 0x10000, RZ ;  /* 0x000100001a1b7824 */ /* 0x000fe200078e00ff */
[----:B------:R-:W-:Y:S01]  /*12800*/  SHF.R.U32.HI R56, RZ, 0x10, R57 ;  /* 0x00000010ff387819 */ /* 0x000fe20000011639 */
[----:B------:R-:W-:Y:S01]  /*12810*/  IMAD.U32 R25, R69, 0x10000, RZ ;  /* 0x0001000045197824 */ /* 0x000fe200078e00ff */
        /* <DEDUP_REMOVED lines=8> */
[----:B------:R-:W-:Y:S02]  /*128a0*/  LOP3.LUT R69, R69, 0xffff0000, RZ, 0xc0, !PT ;  /* 0xffff000045457812 */ /* 0x000fe400078ec0ff */
        /* <DEDUP_REMOVED lines=11> */
[C---:B------:R-:W-:Y:S01]  /*12960*/  IMAD.U32 R20, R10.reuse, 0x10000, RZ ;  /* 0x000100000a147824 */ /* 0x040fe200078e00ff */
[----:B------:R-:W-:Y:S01]  /*12970*/  LOP3.LUT R10, R10, 0xffff0000, RZ, 0xc0, !PT ;  /* 0xffff00000a0a7812 */ /* 0x000fe200078ec0ff */
[----:B---3--:R-:W1:Y:S02]  /*12980*/  LDS.128 R4, [R34] ;  /* 0x0000000022047984 */ /* 0x008e640000000c00 */
[C---:B-1----:R-:W-:Y:S01]  /*12990*/  IMAD.U32 R0, R4.reuse, 0x10000, RZ ;  /* 0x0001000004007824 */ /* 0x042fe200078e00ff */
[----:B------:R-:W-:Y:S01]  /*129a0*/  LOP3.LUT R3, R4, 0xffff0000, RZ, 0xc0, !PT ;  /* 0xffff000004037812 */ /* 0x000fe200078ec0ff */
[C---:B------:R-:W-:Y:S01]  /*129b0*/  IMAD.U32 R12, R5.reuse, 0x10000, RZ ;  /* 0x00010000050c7824 */ /* 0x040fe200078e00ff */
[----:B------:R-:W-:Y:S01]  /*129c0*/  LOP3.LUT R4, R5, 0xffff0000, RZ, 0xc0, !PT ;  /* 0xffff000005047812 */ /* 0x000fe200078ec0ff */
[C---:B------:R-:W-:Y:S01]  /*129d0*/  FFMA.FTZ R33, R0.reuse, R25, -R33 ;  /* 0x0000001900217223 */ /* 0x040fe20000010821 */
[----:B------:R-:W-:Y:S01]  /*129e0*/  FMUL.FTZ R25, R15, R29 ;  /* 0x0000001d0f197220 */ /* 0x000fe20000410000 */
[----:B------:R-:W-:Y:S01]  /*129f0*/  FFMA.FTZ R35, R0, R27, R35 ;  /* 0x0000001b00237223 */ /* 0x000fe20000010023 */
[----:B------:R-:W-:-:S02]  /*12a00*/  IMAD.U32 R0, R74, 0x10000, RZ ;  /* 0x000100004a007824 */ /* 0x000fc400078e00ff */
[-C--:B------:R-:W-:Y:S01]  /*12a10*/  FMUL.FTZ R15, R15, R14.reuse ;  /* 0x0000000e0f0f7220 */ /* 0x080fe20000410000 */
[C---:B------:R-:W-:Y:S01]  /*12a20*/  FFMA.FTZ R25, R12.reuse, R14, -R25 ;  /* 0x0000000e0c197223 */ /* 0x040fe20000010819 */
[----:B------:R-:W-:Y:S02]  /*12a30*/  IMAD.U32 R13, R7, 0x10000, RZ ;  /* 0x00010000070d7824 */ /* 0x000fe400078e00ff */
[C---:B------:R-:W-:Y:S01]  /*12a40*/  FMUL.FTZ R14, R21.reuse, R32 ;  /* 0x00000020150e7220 */ /* 0x040fe20000410000 */
[-C--:B------:R-:W-:Y:S01]  /*12a50*/  FMUL.FTZ R27, R21, R0.reuse ;  /* 0x00000000151b7220 */ /* 0x080fe20000410000 */
[----:B------:R-:W-:Y:S01]  /*12a60*/  FFMA.FTZ R15, R12, R29, R15 ;  /* 0x0000001d0c0f7223 */ /* 0x000fe2000001000f */
[----:B------:R-:W-:Y:S02]  /*12a70*/  IMAD.U32 R5, R6, 0x10000, RZ ;  /* 0x0001000006057824 */ /* 0x000fe400078e00ff */
[----:B------:R-:W-:Y:S01]  /*12a80*/  FFMA.FTZ R21, R13, R0, -R14 ;  /* 0x000000000d157223 */ /* 0x000fe2000001080e */
[C---:B------:R-:W-:Y:S01]  /*12a90*/  FMUL.FTZ R0, R8.reuse, R26 ;  /* 0x0000001a08007220 */ /* 0x040fe20000410000 */
[----:B------:R-:W-:Y:S01]  /*12aa0*/  FMUL.FTZ R14, R8, R69 ;  /* 0x00000045080e7220 */ /* 0x000fe20000410000 */
[----:B------:R-:W-:-:S02]  /*12ab0*/  IMAD.U32 R8, R30, 0x10000, RZ ;  /* 0x000100001e087824 */ /* 0x000fc400078e00ff */
[----:B------:R-:W-:Y:S01]  /*12ac0*/  FFMA.FTZ R27, R13, R32, R27 ;  /* 0x000000200d1b7223 */ /* 0x000fe2000001001b */
[----:B------:R-:W-:Y:S01]  /*12ad0*/  FFMA.FTZ R12, R3, R69, -R0 ;  /* 0x00000045030c7223 */ /* 0x000fe20000010800 */
[----:B------:R-:W-:Y:S02]  /*12ae0*/  IMAD.U32 R0, R73, 0x10000, RZ ;  /* 0x0001000049007824 */ /* 0x000fe400078e00ff */
[C---:B------:R-:W-:Y:S01]  /*12af0*/  FMUL.FTZ R32, R20.reuse, R8 ;  /* 0x0000000814207220 */ /* 0x040fe20000410000 */
[----:B------:R-:W-:Y:S01]  /*12b00*/  FMUL.FTZ R13, R9, R28 ;  /* 0x0000001c090d7220 */ /* 0x000fe20000410000 */
[----:B------:R-:W-:Y:S01]  /*12b10*/  FFMA.FTZ R14, R3, R26, R14 ;  /* 0x0000001a030e7223 */ /* 0x000fe2000001000e */
[-C--:B------:R-:W-:Y:S01]  /*12b20*/  FMUL.FTZ R20, R20, R0.reuse ;  /* 0x0000000014147220 */ /* 0x080fe20000410000 */
[----:B------:R-:W-:Y:S01]  /*12b30*/  FFMA.FTZ R32, R5, R0, -R32 ;  /* 0x0000000005207223 */ /* 0x000fe20000010820 */
[-C--:B------:R-:W-:Y:S01]  /*12b40*/  FMUL.FTZ R9, R9, R71.reuse ;  /* 0x0000004709097220 */ /* 0x080fe20000410000 */
[----:B------:R-:W-:Y:S01]  /*12b50*/  LOP3.LUT R3, R30, 0xffff0000, RZ, 0xc0, !PT ;  /* 0xffff00001e037812 */ /* 0x000fe200078ec0ff */
[C---:B------:R-:W-:Y:S01]  /*12b60*/  FFMA.FTZ R26, R4.reuse, R71, -R13 ;  /* 0x00000047041a7223 */ /* 0x040fe2000001080d */
[----:B------:R-:W-:Y:S01]  /*12b70*/  LOP3.LUT R0, R31, 0xffff0000, RZ, 0xc0, !PT ;  /* 0xffff00001f007812 */ /* 0x000fe200078ec0ff */
        /* <DEDUP_REMOVED lines=9> */
[-C--:B------:R-:W-:Y:S01]  /*12c10*/  FMUL.FTZ R11, R11, R74.reuse ;  /* 0x0000004a0b0b7220 */ /* 0x080fe20000410000 */
[----:B------:R-:W-:Y:S01]  /*12c20*/  FFMA.FTZ R73, R6, R73, -R5 ;  /* 0x0000004906497223 */ /* 0x000fe20000010805 */
        /* <DEDUP_REMOVED lines=13> */
.L_x_6120:
[----:B------:R-:W-:Y:S05]  /*12d00*/  BSYNC B0 ;  /* 0x0000000000007941 */ /* 0x000fea0003800000 */
.L_x_6098:
        /* <DEDUP_REMOVED lines=8> */
.L_x_6096:
[----:B01-3--:R-:W3:Y:S02]  /*12d90*/  LDL R0, [R1+0x4] ;  /* 0x0000040001007983 */ /* 0x00bee40000100800 */
[----:B---3--:R-:W-:-:S13]  /*12da0*/  R2UR UR4, R0 ;  /* 0x00000000000472ca */ /* 0x008fda00000e0000 */
[----:B------:R-:W-:-:S05]  /*12db0*/  IMAD.U32 R0, RZ, RZ, UR4 ;  /* 0x00000004ff007e24 */ /* 0x000fca000f8e00ff */
[----:B------:R-:W-:-:S13]  /*12dc0*/  ISETP.NE.AND P0, PT, R0, 0x3, PT ;  /* 0x000000030000780c */ /* 0x000fda0003f05270 */
[----:B------:R-:W-:Y:S05]  /*12dd0*/  @!P0 BRA `(.L_x_6149) ;  /* 0x0000000000048947 */ /* 0x000fea0003800000 */
[----:B------:R-:W-:Y:S01]  /*12de0*/  BPT.TRAP 0x1 ;  /* 0x000000040000795c */ /* 0x000fe20000300000 */
.L_x_6149:
[----:B--2-4-:R-:W-:Y:S01]  /*12df0*/  IMAD R5, R196, 0x8, R2 ;  /* 0x00000008c4057824 */ /* 0x014fe200078e0202 */
[----:B------:R-:W-:-:S04]  /*12e00*/  SHF.L.U32 R0, R199, 0x1f, RZ ;  /* 0x0000001fc7007819 */ /* 0x000fc800000006ff */
[----:B------:R0:W1:Y:S01]  /*12e10*/  SYNCS.PHASECHK.TRANS64.TRYWAIT P1, [R5+URZ+0x30830], R0 ;  /* 0x03083000050075a7 */ /* 0x000062000802017f */
[----:B------:R-:W-:Y:S05]  /*12e20*/  @!P0 BRA `(.L_x_6150) ;  /* 0x0000000000048947 */ /* 0x000fea0003800000 */
[----:B------:R-:W-:Y:S01]  /*12e30*/  BPT.TRAP 0x1 ;  /* 0x000000040000795c */ /* 0x000fe20000300000 */
.L_x_6150:
[----:B-1----:R-:W-:Y:S05]  /*12e40*/  @P1 BRA `(.L_x_6151) ;  /* 0x0000000000081947 */ /* 0x002fea0003800000 */
[----:B------:R-:W1:Y:S02]  /*12e50*/  SYNCS.PHASECHK.TRANS64.TRYWAIT P1, [R5+URZ+0x30830], R0 ;  /* 0x03083000050075a7 */ /* 0x000e64000802017f */
[----:B-1----:R-:W-:Y:S05]  /*12e60*/  @!P1 BRA `(.L_x_6152) ;  /* 0x0000013c00589947 */ /* 0x002fea0003800000 */
.L_x_6151:
[----:B------:R-:W-:Y:S05]  /*12e70*/  WARPSYNC.ALL ;  /* 0x0000000000007948 */ /* 0x000fea0003800000 */
[----:B01----:R-:W-:Y:S01]  /*12e80*/  VIADD R0, R2, 0x1e400 ;  /* 0x0001e40002007836 */ /* 0x003fe20000000000 */
[----:B------:R-:W-:Y:S01]  /*12e90*/  R2UR UR4, R68 ;  /* 0x00000000440472ca */ /* 0x000fe200000e0000 */
[----:B------:R-:W-:Y:S01]  /*12ea0*/  UMOV UR9, 0x40000040 ;  /* 0x4000004000097882 */ /* 0x000fe20000000000 */
[----:B------:R-:W-:Y:S01]  /*12eb0*/  MOV R7, 0x40000040 ;  /* 0x4000004000077802 */ /* 0x000fe20000000f00 */
[----:B------:R-:W-:Y:S01]  /*12ec0*/  WARPGROUP.ARRIVE ;  /* 0x00000000000079c5 */ /* 0x000fe20000000000 */
        /* <DEDUP_REMOVED lines=33> */
[----:B------:R-:W-:Y:S01]  /*130e0*/  IMAD.MOV.U32 R9, RZ, RZ, 0x40000040 ;  /* 0x40000040ff097424 */ /* 0x000fe200078e00ff */
[----:B------:R-:W-:Y:S01]  /*130f0*/  UIADD3 UR36, UR4, 0x806, URZ ;  /* 0x0000080604247890 */ /* 0x000fe2000fffe03f */
[----:B0-----:R-:W-:Y:S01]  /*13100*/  IMAD.U32 R10, RZ, RZ, UR8 ;  /* 0x00000008ff0a7e24 */ /* 0x001fe2000f8e00ff */
[----:B------:R-:W-:Y:S01]  /*13110*/  UMOV UR37, 0x40000040 ;  /* 0x4000004000257882 */ /* 0x000fe20000000000 */
        /* <DEDUP_REMOVED lines=56> */
[----:B------:R-:W-:Y:S01]  /*134a0*/  R2UR UR54, R8 ;  /* 0x00000000083672ca */ /* 0x000fe200000e0000 */
[----:B------:R-:W-:Y:S01]  /*134b0*/  VIADD R8, R6, 0x600 ;  /* 0x0000060006087836 */ /* 0x000fe20000000000 */
[----:B------:R-:W-:Y:S01]  /*134c0*/  R2UR UR55, R9 ;  /* 0x00000000093772ca */ /* 0x000fe200000e0000 */
[----:B------:R-:W-:Y:S01]  /*134d0*/  IMAD.MOV.U32 R9, RZ, RZ, 0x40000040 ;  /* 0x40000040ff097424 */ /* 0x000fe200078e00ff */
[----:B------:R0:W-:Y:S02]  /*134e0*/  STL.64 [R1+0x8], R10 ;  /* 0x0000080a01007387 */ /* 0x0001e40000100a00 */
[----:B------:R-:W-:Y:S01]  /*134f0*/  R2UR UR50, R8 ;  /* 0x00000000083272ca */ /* 0x000fe200000e0000 */
[----:B------:R-:W-:Y:S01]  /*13500*/  VIADD R8, R6, 0x602 ;  /* 0x0000060206087836 */ /* 0x000fe20000000000 */
[----:B------:R-:W-:Y:S02]  /*13510*/  R2UR UR51, R9 ;  /* 0x00000000093372ca */ /* 0x000fe400000e0000 */
[----:B------:R-:W-:-:S02]  /*13520*/  MOV R9, 0x40000040 ;  /* 0x4000004000097802 */ /* 0x000fc40000000f00 */
[----:B------:R-:W-:Y:S01]  /*13530*/  R2UR UR46, R8 ;  /* 0x00000000082e72ca */ /* 0x000fe200000e0000 */
[C---:B------:R-:W-:Y:S01]  /*13540*/  VIADD R8, R6.reuse, 0x604 ;  /* 0x0000060406087836 */ /* 0x040fe20000000000 */
[----:B------:R-:W-:Y:S01]  /*13550*/  R2UR UR47, R9 ;  /* 0x00000000092f72ca */ /* 0x000fe200000e0000 */
[----:B------:R-:W-:Y:S02]  /*13560*/  IMAD.MOV.U32 R9, RZ, RZ, 0x40000040 ;  /* 0x40000040ff097424 */ /* 0x000fe400078e00ff */
[----:B------:R-:W-:Y:S01]  /*13570*/  VIADD R6, R6, 0x606 ;  /* 0x0000060606067836 */ /* 0x000fe20000000000 */
[----:B------:R-:W-:Y:S02]  /*13580*/  R2UR UR42, R8 ;  /* 0x00000000082a72ca */ /* 0x000fe400000e0000 */
[----:B------:R-:W-:Y:S02]  /*13590*/  R2UR UR43, R9 ;  /* 0x00000000092b72ca */ /* 0x000fe400000e0000 */
[----:B------:R-:W-:Y:S01]  /*135a0*/  R2UR UR38, R6 ;  /* 0x00000000062672ca */ /* 0x000fe200000e0000 */
[----:B------:R-:W-:-:S02]  /*135b0*/  WARPGROUP.DEPBAR.LE gsb0, 0x0 ;  /* 0x00008000000079c5 */ /* 0x000fc40000010000 */
        /* <DEDUP_REMOVED lines=23> */
.L_x_6153:
[----:B------:R-:W2:Y:S01]  /*13730*/  LDL R12, [R1+0x38] ;  /* 0x00003800010c7983 */ /* 0x000ea20000100800 */
[----:B------:R-:W0:Y:S01]  /*13740*/  LDC R4, c[0x0][0x448] ;  /* 0x00011200ff047b82 */ /* 0x000e220000000800 */
        /* <DEDUP_REMOVED lines=23> */
[----:B0-----:R-:W-:Y:S01]  /*138c0*/  ISETP.NE.AND P1, PT, R4, 0x1, PT ;  /* 0x000000010400780c */ /* 0x001fe20003f25270 */
        /* <DEDUP_REMOVED lines=12> */
[----:B------:R-:W1:Y:S01]  /*13990*/  @P1 LDC R21, c[0x0][0x44c] ;  /* 0x00011300ff151b82 */ /* 0x000e620000000800 */
[----:B------:R-:W-:Y:S01]  /*139a0*/  FMUL.FTZ R71, R71, UR4 ;  /* 0x0000000447477c20 */ /* 0x000fe20008410000 */
[----:B------:R-:W-:Y:S01]  /*139b0*/  FMUL.FTZ R7, R29, UR4 ;  /* 0x000000041d077c20 */ /* 0x000fe20008410000 */
[----:B------:R-:W-:Y:S01]  /*139c0*/  FMUL.FTZ R9, R33, UR4 ;  /* 0x0000000421097c20 */ /* 0x000fe20008410000 */
[----:B------:R-:W4:Y:S01]  /*139d0*/  MUFU.TANH R34, R34 ;  /* 0x0000002200227308 */ /* 0x000f220000002400 */
[----:B------:R-:W-:Y:S01]  /*139e0*/  FMUL.FTZ R10, R37, UR4 ;  /* 0x00000004250a7c20 */ /* 0x000fe20008410000 */
[----:B------:R-:W-:Y:S01]  /*139f0*/  FMUL.FTZ R13, R41, UR4 ;  /* 0x00000004290d7c20 */ /* 0x000fe20008410000 */
[----:B------:R-:W-:Y:S01]  /*13a00*/  FMUL.FTZ R45, R45, UR4 ;  /* 0x000000042d2d7c20 */ /* 0x000fe20008410000 */
[----:B------:R-:W3:Y:S01]  /*13a10*/  @P1 LDC R25, c[0x0][0x450] ;  /* 0x00011400ff191b82 */ /* 0x000ee20000000800 */
        /* <DEDUP_REMOVED lines=13> */
[----:B------:R-:W-:Y:S01]  /*13af0*/  ULDC UR39, c[0x0][0x9d8] ;  /* 0x0002760000277ab9 */ /* 0x000fe20000000800 */
[----:B------:R-:W-:Y:S01]  /*13b00*/  ULDC UR42, c[0x0][0x988] ;  /* 0x00026200002a7ab9 */ /* 0x000fe20000000800 */
[----:B------:R-:W-:Y:S01]  /*13b10*/  ULDC UR43, c[0x0][0x988] ;  /* 0x00026200002b7ab9 */ /* 0x000fe20000000800 */
[----:B------:R-:W-:Y:S01]  /*13b20*/  BSSY B0, `(.L_x_6154) ;  /* 0x00004c7000007945 */ /* 0x000fe20003800000 */
[----:B------:R-:W-:-:S02]  /*13b30*/  CS2R R118, SRZ ;  /* 0x0000000000767805 */ /* 0x000fc4000001ff00 */
[----:B------:R-:W-:Y:S01]  /*13b40*/  CS2R R116, SRZ ;  /* 0x0000000000747805 */ /* 0x000fe2000001ff00 */
[----:B------:R-:W4:Y:S01]  /*13b50*/  MUFU.TANH R28, R39 ;  /* 0x00000027001c7308 */ /* 0x000f220000002400 */
[----:B------:R-:W-:Y:S02]  /*13b60*/  CS2R R114, SRZ ;  /* 0x0000000000727805 */ /* 0x000fe4000001ff00 */
[----:B------:R-:W-:Y:S02]  /*13b70*/  CS2R R112, SRZ ;  /* 0x0000000000707805 */ /* 0x000fe4000001ff00 */
[----:B------:R-:W-:Y:S02]  /*13b80*/  CS2R R110, SRZ ;  /* 0x00000000006e7805 */ /* 0x000fe4000001ff00 */
[----:B------:R-:W-:Y:S02]  /*13b90*/  CS2R R108, SRZ ;  /* 0x00000000006c7805 */ /* 0x000fe4000001ff00 */
[----:B------:R-:W-:-:S02]  /*13ba0*/  CS2R R106, SRZ ;  /* 0x00000000006a7805 */ /* 0x000fc4000001ff00 */
[----:B------:R-:W-:Y:S02]  /*13bb0*/  CS2R R104, SRZ ;  /* 0x0000000000687805 */ /* 0x000fe4000001ff00 */
[----:B------:R-:W-:Y:S01]  /*13bc0*/  CS2R R102, SRZ ;  /* 0x0000000000667805 */ /* 0x000fe2000001ff00 */
[----:B------:R-:W4:Y:S08]  /*13bd0*/  MUFU.TANH R42, R42 ;  /* 0x0000002a002a7308 */ /* 0x000f300000002400 */
[----:B------:R-:W4:Y:S08]  /*13be0*/  MUFU.TANH R43, R43 ;  /* 0x0000002b002b7308 */ /* 0x000f300000002400 */
[----:B------:R4:W4:Y:S08]  /*13bf0*/  MUFU.TANH R24, R46 ;  /* 0x0000002e00187308 */ /* 0x0009300000002400 */
[----:B------:R-:W4:Y:S08]  /*13c00*/  MUFU.TANH R47, R47 ;  /* 0x0000002f002f7308 */ /* 0x000f300000002400 */
[----:B------:R-:W4:Y:S08]  /*13c10*/  MUFU.TANH R50, R50 ;  /* 0x0000003200327308 */ /* 0x000f300000002400 */
[----:B------:R-:W4:Y:S08]  /*13c20*/  MUFU.TANH R51, R51 ;  /* 0x0000003300337308 */ /* 0x000f300000002400 */
[----:B------:R-:W4:Y:S08]  /*13c30*/  MUFU.TANH R32, R54 ;  /* 0x0000003600207308 */ /* 0x000f300000002400 */
[----:B------:R-:W4:Y:S08]  /*13c40*/  MUFU.TANH R55, R55 ;  /* 0x0000003700377308 */ /* 0x000f300000002400 */
[----:B------:R-:W4:Y:S08]  /*13c50*/  MUFU.TANH R36, R58 ;  /* 0x0000003a00247308 */ /* 0x000f300000002400 */
[----:B------:R-:W-:Y:S08]  /*13c60*/  MUFU.TANH R40, R62 ;  /* 0x0000003e00287308 */ /* 0x000ff00000002400 */
        /* <DEDUP_REMOVED lines=18> */
[----:B------:R-:W-:Y:S01]  /*13d90*/  MUFU.TANH R53, R53 ;  /* 0x0000003500357308 */ /* 0x000fe20000002400 */
[----:B--2---:R-:W-:-:S04]  /*13da0*/  IMAD.IADD R4, R12, 0x1, R225 ;  /* 0x000000010c047824 */ /* 0x004fc800078e02e1 */
[----:B-1----:R-:W-:-:S03]  /*13db0*/  @P1 IMAD.HI.U32 R12, R4, R21, RZ ;  /* 0x00000015040c1227 */ /* 0x002fc600078e00ff */
[----:B------:R-:W-:Y:S01]  /*13dc0*/  MUFU.TANH R56, R56 ;  /* 0x0000003800387308 */ /* 0x000fe20000002400 */
[----:B------:R-:W-:Y:S01]  /*13dd0*/  IMAD.MOV.U32 R21, RZ, RZ, -0x60 ;  /* 0xffffffa0ff157424 */ /* 0x000fe200078e00ff */
[----:B---3--:R-:W-:Y:S01]  /*13de0*/  @P1 SHF.R.U32.HI R4, RZ, R25, R12 ;  /* 0x00000019ff041219 */ /* 0x008fe2000001160c */
[C---:B------:R-:W-:Y:S02]  /*13df0*/  IMAD R12, R72.reuse, -0x60, R227 ;  /* 0xffffffa0480c7824 */ /* 0x040fe400078e02e3 */
[----:B------:R-:W-:Y:S02]  /*13e00*/  IMAD R14, R72, R21, 0x61 ;  /* 0x00000061480e7424 */ /* 0x000fe400078e0215 */
[----:B------:R-:W1:Y:S01]  /*13e10*/  SHFL.IDX PT, R20, R4, 0x1, 0x1c1f ;  /* 0x003c1f0004147f89 */ /* 0x000e6200000e0000 */
[----:B------:R-:W-:Y:S01]  /*13e20*/  VIADD R12, R12, 0x60 ;  /* 0x000000600c0c7836 */ /* 0x000fe20000000000 */
[----:B------:R-:W-:Y:S01]  /*13e30*/  MUFU.TANH R57, R57 ;  /* 0x0000003900397308 */ /* 0x000fe20000002400 */
[C---:B------:R-:W-:Y:S01]  /*13e40*/  IMAD R14, R229.reuse, -0x2, R14 ;  /* 0xfffffffee50e7824 */ /* 0x040fe200078e020e */
[----:B------:R-:W2:Y:S01]  /*13e50*/  SHFL.IDX PT, R4, R4, RZ, 0x1c1f ;  /* 0x001c1fff04047589 */ /* 0x000ea200000e0000 */
[----:B------:R-:W-:-:S03]  /*13e60*/  IMAD R21, R229, -0x2, R12 ;  /* 0xfffffffee5157824 */ /* 0x000fc600078e020c */
[----:B------:R-:W-:Y:S02]  /*13e70*/  IADD3 R86, -R226, R14, R227 ;  /* 0x0000000ee2567210 */ /* 0x000fe40007ffe1e3 */
[----:B------:R-:W-:Y:S08]  /*13e80*/  MUFU.TANH R60, R60 ;  /* 0x0000003c003c7308 */ /* 0x000ff00000002400 */
[----:B------:R-:W-:Y:S01]  /*13e90*/  MUFU.TANH R61, R61 ;  /* 0x0000003d003d7308 */ /* 0x000fe20000002400 */
[----:B-1----:R-:W-:-:S07]  /*13ea0*/  VIADDMNMX R27, R20, R86, R21, PT ;  /* 0x00000056141b7246 */ /* 0x002fce0003800115 */
[----:B------:R-:W-:Y:S01]  /*13eb0*/  MUFU.TANH R33, R64 ;  /* 0x0000004000217308 */ /* 0x000fe20000002400 */
[C---:B------:R-:W-:Y:S02]  /*13ec0*/  ISETP.GT.AND P2, PT, R27.reuse, RZ, PT ;  /* 0x000000ff1b00720c */ /* 0x040fe40003f44270 */
[C---:B------:R-:W-:Y:S02]  /*13ed0*/  ISETP.GT.AND P3, PT, R27.reuse, 0x1, PT ;  /* 0x000000011b00780c */ /* 0x040fe40003f64270 */
[C---:B------:R-:W-:Y:S02]  /*13ee0*/  ISETP.GT.AND P4, PT, R27.reuse, 0x8, PT ;  /* 0x000000081b00780c */ /* 0x040fe40003f84270 */
[----:B------:R-:W-:Y:S01]  /*13ef0*/  FSEL R84, R26, -INF , P2 ;  /* 0xff8000001a547808 */ /* 0x000fe20001000000 */
[----:B------:R-:W-:Y:S01]  /*13f00*/  MUFU.TANH R65, R65 ;  /* 0x0000004100417308 */ /* 0x000fe20000002400 */
[----:B------:R-:W-:Y:S02]  /*13f10*/  FSEL R82, R82, -INF , P3 ;  /* 0xff80000052527808 */ /* 0x000fe40001800000 */
[----:B------:R-:W-:-:S02]  /*13f20*/  ISETP.GT.AND P2, PT, R27, 0x9, PT ;  /* 0x000000091b00780c */ /* 0x000fc40003f44270 */
[----:B0-----:R-:W-:Y:S02]  /*13f30*/  FSEL R80, R30, -INF , P4 ;  /* 0xff8000001e507808 */ /* 0x001fe40002000000 */
[----:B------:R-:W-:Y:S01]  /*13f40*/  FMNMX.FTZ R25, R84, R82, !PT ;  /* 0x0000005254197209 */ /* 0x000fe20007810000 */
[----:B------:R-:W-:Y:S01]  /*13f50*/  MUFU.TANH R69, R69 ;  /* 0x0000004500457308 */ /* 0x000fe20000002400 */
[----:B------:R-:W-:Y:S02]  /*13f60*/  ISETP.GT.AND P3, PT, R27, 0x10, PT ;  /* 0x000000101b00780c */ /* 0x000fe40003f64270 */
[----:B----4-:R-:W-:Y:S02]  /*13f70*/  FSEL R78, R31, -INF , P2 ;  /* 0xff8000001f4e7808 */ /* 0x010fe40001000000 */
[----:B------:R-:W-:Y:S02]  /*13f80*/  FMNMX.FTZ R25, R80, R25, !PT ;  /* 0x0000001950197209 */ /* 0x000fe40007810000 */
[----:B------:R-:W-:-:S02]  /*13f90*/  ISETP.GT.AND P2, PT, R27, 0x11, PT ;  /* 0x000000111b00780c */ /* 0x000fc40003f44270 */
[----:B------:R-:W-:Y:S02]  /*13fa0*/  FSEL R76, R34, -INF , P3 ;  /* 0xff800000224c7808 */ /* 0x000fe40001800000 */
[----:B------:R-:W-:Y:S02]  /*13fb0*/  FMNMX.FTZ R25, R78, R25, !PT ;  /* 0x000000194e197209 */ /* 0x000fe40007810000 */
[----:B------:R-:W-:Y:S02]  /*13fc0*/  ISETP.GT.AND P3, PT, R27, 0x18, PT ;  /* 0x000000181b00780c */ /* 0x000fe40003f64270 */
[----:B------:R-:W-:Y:S01]  /*13fd0*/  FSEL R74, R35, -INF , P2 ;  /* 0xff800000234a7808 */ /* 0x000fe20001000000 */
[----:B------:R-:W-:Y:S01]  /*13fe0*/  IMAD.MOV.U32 R35, RZ, RZ, R225 ;  /* 0x000000ffff237224 */ /* 0x000fe200078e00e1 */
[----:B------:R-:W-:Y:S02]  /*13ff0*/  FMNMX.FTZ R25, R76, R25, !PT ;  /* 0x000000194c197209 */ /* 0x000fe40007810000 */
[----:B------:R-:W-:-:S02]  /*14000*/  ISETP.GT.AND P2, PT, R27, 0x19, PT ;  /* 0x000000191b00780c */ /* 0x000fc40003f44270 */
[----:B------:R-:W-:Y:S02]  /*14010*/  FSEL R46, R38, -INF , P3 ;  /* 0xff800000262e7808 */ /* 0x000fe40001800000 */
[----:B------:R-:W-:Y:S01]  /*14020*/  FMNMX.FTZ R25, R74, R25, !PT ;  /* 0x000000194a197209 */ /* 0x000fe20007810000 */
[----:B------:R-:W0:Y:S01]  /*14030*/  MUFU.TANH R38, R59 ;  /* 0x0000003b00267308 */ /* 0x000e220000002400 */
[C---:B------:R-:W-:Y:S02]  /*14040*/  ISETP.GT.AND P3, PT, R27.reuse, 0x20, PT ;  /* 0x000000201b00780c */ /* 0x040fe40003f64270 */
[----:B------:R-:W-:Y:S02]  /*14050*/  FSEL R28, R28, -INF , P2 ;  /* 0xff8000001c1c7808 */ /* 0x000fe40001000000 */
[----:B------:R-:W-:Y:S02]  /*14060*/  FMNMX.FTZ R25, R46, R25, !PT ;  /* 0x000000192e197209 */ /* 0x000fe40007810000 */
[----:B------:R-:W-:-:S02]  /*14070*/  ISETP.GT.AND P2, PT, R27, 0x21, PT ;  /* 0x000000211b00780c */ /* 0x000fc40003f44270 */
[----:B------:R-:W-:Y:S02]  /*14080*/  FSEL R12, R42, -INF , P3 ;  /* 0xff8000002a0c7808 */ /* 0x000fe40001800000 */
[----:B------:R-:W-:Y:S01]  /*14090*/  FMNMX.FTZ R25, R28, R25, !PT ;  /* 0x000000191c197209 */ /* 0x000fe20007810000 */
[----:B------:R-:W1:Y:S01]  /*140a0*/  MUFU.TANH R42, R66 ;  /* 0x00000042002a7308 */ /* 0x000e620000002400 */
        /* <DEDUP_REMOVED lines=25> */
[----:B0-----:R-:W-:Y:S02]  /*14240*/  FSEL R38, R38, -INF , P2 ;  /* 0xff80000026267808 */ /* 0x001fe40001000000 */
[----:B------:R-:W-:Y:S02]  /*14250*/  FMNMX.FTZ R25, R36, R25, !PT ;  /* 0x0000001924197209 */ /* 0x000fe40007810000 */
[----:B------:R-:W-:-:S02]  /*14260*/  ISETP.GT.AND P2, PT, R27, 0x49, PT ;  /* 0x000000491b00780c */ /* 0x000fc40003f44270 */
[----:B------:R-:W-:Y:S02]  /*14270*/  FSEL R40, R40, -INF , P3 ;  /* 0xff80000028287808 */ /* 0x000fe40001800000 */
[----:B------:R-:W-:Y:S02]  /*14280*/  FMNMX.FTZ R25, R38, R25, !PT ;  /* 0x0000001926197209 */ /* 0x000fe40007810000 */
[----:B------:R-:W-:Y:S02]  /*14290*/  ISETP.GT.AND P3, PT, R27, 0x50, PT ;  /* 0x000000501b00780c */ /* 0x000fe40003f64270 */
[----:B------:R-:W-:Y:S02]  /*142a0*/  FSEL R50, R63, -INF , P2 ;  /* 0xff8000003f327808 */ /* 0x000fe40001000000 */
[----:B------:R-:W-:Y:S01]  /*142b0*/  FMNMX.FTZ R29, R40, R25, !PT ;  /* 0x00000019281d7209 */ /* 0x000fe20007810000 */
[----:B------:R-:W-:Y:S01]  /*142c0*/  FMUL.FTZ R25, R44, UR4 ;  /* 0x000000042c197c20 */ /* 0x000fe20008410000 */
[----:B------:R-:W-:-:S02]  /*142d0*/  ISETP.GT.AND P2, PT, R27, 0x51, PT ;  /* 0x000000511b00780c */ /* 0x000fc40003f44270 */
[----:B-1----:R-:W-:Y:S01]  /*142e0*/  FSEL R42, R42, -INF , P3 ;  /* 0xff8000002a2a7808 */ /* 0x002fe20001800000 */
[----:B------:R0:W1:Y:S01]  /*142f0*/  MUFU.TANH R31, R25 ;  /* 0x00000019001f7308 */ /* 0x0000620000002400 */
[----:B------:R-:W-:Y:S02]  /*14300*/  FMNMX.FTZ R29, R50, R29, !PT ;  /* 0x0000001d321d7209 */ /* 0x000fe40007810000 */
[----:B------:R-:W-:Y:S02]  /*14310*/  ISETP.GT.AND P3, PT, R27, 0x58, PT ;  /* 0x000000581b00780c */ /* 0x000fe40003f64270 */
[----:B------:R-:W-:Y:S02]  /*14320*/  FSEL R44, R67, -INF , P2 ;  /* 0xff800000432c7808 */ /* 0x000fe40001000000 */
[----:B------:R-:W-:Y:S02]  /*14330*/  FMNMX.FTZ R29, R42, R29, !PT ;  /* 0x0000001d2a1d7209 */ /* 0x000fe40007810000 */
[----:B------:R-:W-:Y:S01]  /*14340*/  ISETP.GT.AND P2, PT, R27, 0x59, PT ;  /* 0x000000591b00780c */ /* 0x000fe20003f44270 */
[----:B0-----:R-:W-:Y:S01]  /*14350*/  FMUL.FTZ R25, R68, UR4 ;  /* 0x0000000444197c20 */ /* 0x001fe20008410000 */
[----:B------:R-:W-:Y:S01]  /*14360*/  FSEL R58, R58, -INF , P3 ;  /* 0xff8000003a3a7808 */ /* 0x000fe20001800000 */
[----:B------:R-:W-:Y:S01]  /*14370*/  ULDC UR4, c[0x0][0x988] ;  /* 0x0002620000047ab9 */ /* 0x000fe20000000800 */
[----:B------:R-:W-:-:S02]  /*14380*/  FMNMX.FTZ R29, R44, R29, !PT ;  /* 0x0000001d2c1d7209 */ /* 0x000fc40007810000 */
[----:B------:R-:W-:Y:S01]  /*14390*/  FSEL R54, R54, -INF , P2 ;  /* 0xff80000036367808 */ /* 0x000fe20001000000 */
[----:B------:R-:W0:Y:S01]  /*143a0*/  MUFU.TANH R25, R25 ;  /* 0x0000001900197308 */ /* 0x000e220000002400 */
[----:B------:R-:W-:Y:S02]  /*143b0*/  FMNMX.FTZ R29, R58, R29, !PT ;  /* 0x0000001d3a1d7209 */ /* 0x000fe40007810000 */
[----:B--2---:R-:W-:Y:S02]  /*143c0*/  VIADDMNMX R27, R4, R86, R21, PT ;  /* 0x00000056041b7246 */ /* 0x004fe40003800115 */
[----:B------:R-:W-:Y:S02]  /*143d0*/  FMNMX.FTZ R29, R54, R29, !PT ;  /* 0x0000001d361d7209 */ /* 0x000fe40007810000 */
[C---:B------:R-:W-:Y:S02]  /*143e0*/  ISETP.GT.AND P2, PT, R27.reuse, RZ, PT ;  /* 0x000000ff1b00720c */ /* 0x040fe40003f44270 */
[C---:B------:R-:W-:Y:S01]  /*143f0*/  ISETP.GT.AND P3, PT, R27.reuse, 0x1, PT ;  /* 0x000000011b00780c */ /* 0x040fe20003f64270 */
[----:B------:R-:W2:Y:S01]  /*14400*/  SHFL.BFLY PT, R62, R29, 0x2, 0x1f ;  /* 0x0c401f001d3e7f89 */ /* 0x000ea200000e0000 */
[----:B------:R-:W-:-:S02]  /*14410*/  ISETP.GT.AND P4, PT, R27, 0x8, PT ;  /* 0x000000081b00780c */ /* 0x000fc40003f84270 */
[----:B------:R-:W-:Y:S02]  /*14420*/  FSEL R21, R0, -INF , P2 ;  /* 0xff80000000157808 */ /* 0x000fe40001000000 */
[----:B------:R-:W-:Y:S01]  /*14430*/  FSEL R88, R3, -INF , P3 ;  /* 0xff80000003587808 */ /* 0x000fe20001800000 */
[----:B------:R-:W-:Y:S01]  /*14440*/  IMAD.U32 R3, RZ, RZ, UR4 ;  /* 0x00000004ff037e24 */ /* 0x000fe2000f8e00ff */
[C---:B------:R-:W-:Y:S02]  /*14450*/  ISETP.GT.AND P2, PT, R27.reuse, 0x9, PT ;  /* 0x000000091b00780c */ /* 0x040fe40003f44270 */
[----:B------:R-:W-:Y:S02]  /*14460*/  FSEL R66, R6, -INF , P4 ;  /* 0xff80000006427808 */ /* 0x000fe40002000000 */
[----:B------:R-:W-:Y:S02]  /*14470*/  ISETP.GT.AND P3, PT, R27, 0x10, PT ;  /* 0x000000101b00780c */ /* 0x000fe40003f64270 */
[----:B------:R-:W-:-:S02]  /*14480*/  FSEL R68, R7, -INF , P2 ;  /* 0xff80000007447808 */ /* 0x000fc40001000000 */
[C---:B------:R-:W-:Y:S02]  /*14490*/  ISETP.GT.AND P2, PT, R27.reuse, 0x11, PT ;  /* 0x000000111b00780c */ /* 0x040fe40003f44270 */
[----:B------:R-:W-:Y:S02]  /*144a0*/  FSEL R70, R8, -INF , P3 ;  /* 0xff80000008467808 */ /* 0x000fe40001800000 */
[----:B------:R-:W-:Y:S02]  /*144b0*/  ISETP.GT.AND P4, PT, R27, 0x18, PT ;  /* 0x000000181b00780c */ /* 0x000fe40003f84270 */
[----:B------:R-:W-:Y:S02]  /*144c0*/  FSEL R86, R9, -INF , P2 ;  /* 0xff80000009567808 */ /* 0x000fe40001000000 */
[----:B------:R-:W-:Y:S02]  /*144d0*/  ISETP.GT.AND P2, PT, R27, 0x19, PT ;  /* 0x000000191b00780c */ /* 0x000fe40003f44270 */
[----:B--2---:R-:W-:-:S02]  /*144e0*/  FMNMX.FTZ R62, R29, R62, !PT ;  /* 0x0000003e1d3e7209 */ /* 0x004fc40007810000 */
[----:B------:R-:W-:Y:S02]  /*144f0*/  FSEL R90, R11, -INF , P4 ;  /* 0xff8000000b5a7808 */ /* 0x000fe40002000000 */
[----:B------:R-:W-:Y:S01]  /*14500*/  FSEL R92, R10, -INF , P2 ;  /* 0xff8000000a5c7808 */ /* 0x000fe20001000000 */
[----:B------:R-:W2:Y:S01]  /*14510*/  SHFL.BFLY PT, R29, R62, 0x1, 0x1f ;  /* 0x0c201f003e1d7f89 */ /* 0x000ea200000e0000 */
[----:B------:R-:W-:-:S04]  /*14520*/  ISETP.GT.AND P2, PT, R27, 0x21, PT ;  /* 0x000000211b00780c */ /* 0x000fc80003f44270 */
[----:B------:R-:W-:Y:S02]  /*14530*/  FSEL R94, R13, -INF , P2 ;  /* 0xff8000000d5e7808 */ /* 0x000fe40001000000 */
[----:B------:R-:W-:-:S04]  /*14540*/  ISETP.GT.AND P2, PT, R27, 0x29, PT ;  /* 0x000000291b00780c */ /* 0x000fc80003f44270 */
[----:B------:R-:W-:Y:S02]  /*14550*/  FSEL R96, R45, -INF , P2 ;  /* 0xff8000002d607808 */ /* 0x000fe40001000000 */
[----:B------:R-:W-:-:S04]  /*14560*/  ISETP.GT.AND P2, PT, R27, 0x31, PT ;  /* 0x000000311b00780c */ /* 0x000fc80003f44270 */
[----:B------:R-:W-:Y:S02]  /*14570*/  FSEL R100, R49, -INF , P2 ;  /* 0xff80000031647808 */ /* 0x000fe40001000000 */
[----:B------:R-:W-:Y:S02]  /*14580*/  ISETP.GT.AND P2, PT, R27, 0x39, PT ;  /* 0x000000391b00780c */ /* 0x000fe40003f44270 */
[----:B--2---:R-:W-:Y:S02]  /*14590*/  FMNMX.FTZ R4, R62, R29, !PT ;  /* 0x0000001d3e047209 */ /* 0x004fe40007810000 */
[----:B------:R-:W-:Y:S02]  /*145a0*/  FMNMX.FTZ R29, R21, R88, !PT ;  /* 0x00000058151d7209 */ /* 0x000fe40007810000 */
[C---:B------:R-:W-:Y:S01]  /*145b0*/  FSETP.NEU.FTZ.AND P3, PT, R4.reuse, -INF , PT ;  /* 0xff8000000400780b */ /* 0x040fe20003f7d000 */
[----:B------:R-:W-:Y:S01]  /*145c0*/  FMUL.FTZ R7, R4, R3 ;  /* 0x0000000304077220 */ /* 0x000fe20000410000 */
[----:B------:R-:W-:-:S04]  /*145d0*/  FMNMX.FTZ R29, R66, R29, !PT ;  /* 0x0000001d421d7209 */ /* 0x000fc80007810000 */
[----:B------:R-:W-:Y:S02]  /*145e0*/  FMNMX.FTZ R29, R68, R29, !PT ;  /* 0x0000001d441d7209 */ /* 0x000fe40007810000 */
[----:B------:R-:W-:Y:S02]  /*145f0*/  FSEL R7, R7, RZ, P3 ;  /* 0x000000ff07077208 */ /* 0x000fe40001800000 */
[----:B------:R-:W-:Y:S02]  /*14600*/  FMNMX.FTZ R29, R70, R29, !PT ;  /* 0x0000001d461d7209 */ /* 0x000fe40007810000 */
[----:B------:R-:W-:Y:S01]  /*14610*/  ISETP.GT.AND P3, PT, R27, 0x20, PT ;  /* 0x000000201b00780c */ /* 0x000fe20003f64270 */
[--C-:B------:R-:W-:Y:S01]  /*14620*/  FFMA.FTZ R189, R84, R3, -R7.reuse ;  /* 0x0000000354bd7223 */ /* 0x100fe20000010807 */
[----:B------:R-:W-:Y:S01]  /*14630*/  FMNMX.FTZ R29, R86, R29, !PT ;  /* 0x0000001d561d7209 */ /* 0x000fe20007810000 */
[-CC-:B------:R-:W-:Y:S01]  /*14640*/  FFMA.FTZ R6, R82, R3.reuse, -R7.reuse ;  /* 0x0000000352067223 */ /* 0x180fe20000010807 */
[----:B------:R-:W-:Y:S01]  /*14650*/  FSEL R84, R15, -INF , P3 ;  /* 0xff8000000f547808 */ /* 0x000fe20001800000 */
[--C-:B------:R-:W-:Y:S01]  /*14660*/  FFMA.FTZ R191, R80, R3, -R7.reuse ;  /* 0x0000000350bf7223 */ /* 0x100fe20000010807 */
[----:B------:R-:W-:Y:S01]  /*14670*/  FMNMX.FTZ R29, R90, R29, !PT ;  /* 0x0000001d5a1d7209 */ /* 0x000fe20007810000 */
[-CC-:B------:R-:W-:Y:S01]  /*14680*/  FFMA.FTZ R8, R78, R3.reuse, -R7.reuse ;  /* 0x000000034e087223 */ /* 0x180fe20000010807 */
[----:B------:R-:W-:Y:S01]  /*14690*/  ISETP.GT.AND P3, PT, R27, 0x28, PT ;  /* 0x000000281b00780c */ /* 0x000fe20003f64270 */
[--C-:B------:R-:W-:Y:S01]  /*146a0*/  FFMA.FTZ R185, R76, R3, -R7.reuse ;  /* 0x000000034cb97223 */ /* 0x100fe20000010807 */
[----:B------:R-:W-:Y:S01]  /*146b0*/  FMNMX.FTZ R29, R92, R29, !PT ;  /* 0x0000001d5c1d7209 */ /* 0x000fe20007810000 */
[-CC-:B------:R-:W-:Y:S01]  /*146c0*/  FFMA.FTZ R187, R46, R3.reuse, -R7.reuse ;  /* 0x000000032ebb7223 */ /* 0x180fe20000010807 */
[----:B-1----:R-:W-:Y:S01]  /*146d0*/  FSEL R82, R31, -INF , P3 ;  /* 0xff8000001f527808 */ /* 0x002fe20001800000 */
[--C-:B------:R-:W-:Y:S01]  /*146e0*/  FFMA.FTZ R173, R36, R3, -R7.reuse ;  /* 0x0000000324ad7223 */ /* 0x100fe20000010807 */
[----:B------:R-:W-:Y:S01]  /*146f0*/  FMNMX.FTZ R29, R84, R29, !PT ;  /* 0x0000001d541d7209 */ /* 0x000fe20007810000 */
[----:B------:R-:W-:Y:S01]  /*14700*/  MUFU.EX2 R189, R189 ;  /* 0x000000bd00bd7308 */ /* 0x000fe20000000800 */
[C---:B------:R-:W-:Y:S01]  /*14710*/  ISETP.GT.AND P3, PT, R27.reuse, 0x30, PT ;  /* 0x000000301b00780c */ /* 0x040fe20003f64270 */
[----:B------:R-:W1:Y:S01]  /*14720*/  @P1 LDC R36, c[0x0][0x44c] ;  /* 0x00011300ff241b82 */ /* 0x000e620000000800 */
[----:B------:R-:W-:Y:S01]  /*14730*/  FMNMX.FTZ R29, R94, R29, !PT ;  /* 0x0000001d5e1d7209 */ /* 0x000fe20007810000 */
[-CC-:B------:R-:W-:Y:S01]  /*14740*/  FFMA.FTZ R179, R32, R3.reuse, -R7.reuse ;  /* 0x0000000320b37223 */ /* 0x180fe20000010807 */
[----:B------:R-:W-:Y:S01]  /*14750*/  FSEL R80, R48, -INF , P3 ;  /* 0xff80000030507808 */ /* 0x000fe20001800000 */
[--C-:B------:R-:W-:Y:S01]  /*14760*/  FFMA.FTZ R32, R34, R3, -R7.reuse ;  /* 0x0000000322207223 */ /* 0x100fe20000010807 */
[----:B------:R-:W-:Y:S01]  /*14770*/  FMNMX.FTZ R29, R82, R29, !PT ;  /* 0x0000001d521d7209 */ /* 0x000fe20007810000 */
[----:B------:R-:W2:Y:S01]  /*14780*/  MUFU.EX2 R6, R6 ;  /* 0x0000000600067308 */ /* 0x000ea20000000800 */
[----:B------:R-:W-:Y:S01]  /*14790*/  ISETP.GT.AND P3, PT, R27, 0x38, PT ;  /* 0x000000381b00780c */ /* 0x000fe20003f64270 */
[----:B------:R-:W-:Y:S01]  /*147a0*/  VIADD R34, R5, 0x30840 ;  /* 0x0003084005227836 */ /* 0x000fe20000000000 */
[----:B------:R-:W-:Y:S01]  /*147b0*/  FMNMX.FTZ R29, R96, R29, !PT ;  /* 0x0000001d601d7209 */ /* 0x000fe20007810000 */
[-CC-:B------:R-:W-:Y:S01]  /*147c0*/  FFMA.FTZ R10, R74, R3.reuse, -R7.reuse ;  /* 0x000000034a0a7223 */ /* 0x180fe20000010807 */
[----:B------:R-:W-:Y:S01]  /*147d0*/  FSEL R98, R52, -INF , P3 ;  /* 0xff80000034627808 */ /* 0x000fe20001800000 */
[--C-:B------:R-:W-:Y:S01]  /*147e0*/  FFMA.FTZ R28, R28, R3, -R7.reuse ;  /* 0x000000031c1c7223 */ /* 0x100fe20000010807 */
[----:B------:R-:W-:Y:S01]  /*147f0*/  FMNMX.FTZ R29, R80, R29, !PT ;  /* 0x0000001d501d7209 */ /* 0x000fe20007810000 */
[----:B------:R-:W3:Y:S01]  /*14800*/  MUFU.EX2 R191, R191 ;  /* 0x000000bf00bf7308 */ /* 0x000ee20000000800 */
[----:B------:R-:W-:Y:S01]  /*14810*/  ISETP.GT.AND P3, PT, R27, 0x40, PT ;  /* 0x000000401b00780c */ /* 0x000fe20003f64270 */
[--C-:B------:R-:W-:Y:S01]  /*14820*/  FFMA.FTZ R181, R12, R3, -R7.reuse ;  /* 0x000000030cb57223 */ /* 0x100fe20000010807 */
[----:B------:R-:W-:Y:S01]  /*14830*/  FMNMX.FTZ R29, R100, R29, !PT ;  /* 0x0000001d641d7209 */ /* 0x000fe20007810000 */
[-CC-:B------:R-:W-:Y:S01]  /*14840*/  FFMA.FTZ R183, R20, R3.reuse, -R7.reuse ;  /* 0x0000000314b77223 */ /* 0x180fe20000010807 */
[----:B------:R-:W-:Y:S01]  /*14850*/  FSEL R78, R53, -INF , P2 ;  /* 0xff800000354e7808 */ /* 0x000fe20001000000 */
[--C-:B------:R-:W-:Y:S01]  /*14860*/  FFMA.FTZ R177, R26, R3, -R7.reuse ;  /* 0x000000031ab17223 */ /* 0x100fe20000010807 */
[----:B------:R-:W-:Y:S01]  /*14870*/  FMNMX.FTZ R29, R98, R29, !PT ;  /* 0x0000001d621d7209 */ /* 0x000fe20007810000 */
[----:B------:R-:W4:Y:S01]  /*14880*/  MUFU.EX2 R8, R8 ;  /* 0x0000000800087308 */ /* 0x000f220000000800 */
[C---:B------:R-:W-:Y:S01]  /*14890*/  ISETP.GT.AND P2, PT, R27.reuse, 0x41, PT ;  /* 0x000000411b00780c */ /* 0x040fe20003f44270 */
[-CC-:B------:R-:W-:Y:S01]  /*148a0*/  FFMA.FTZ R12, R14, R3.reuse, -R7.reuse ;  /* 0x000000030e0c7223 */ /* 0x180fe20000010807 */
[----:B------:R-:W-:Y:S01]  /*148b0*/  FSEL R76, R56, -INF , P3 ;  /* 0xff800000384c7808 */ /* 0x000fe20001800000 */
[--C-:B------:R-:W-:Y:S01]  /*148c0*/  FFMA.FTZ R20, R24, R3, -R7.reuse ;  /* 0x0000000318147223 */ /* 0x100fe20000010807 */
[----:B------:R-:W-:Y:S01]  /*148d0*/  FMNMX.FTZ R29, R78, R29, !PT ;  /* 0x0000001d4e1d7209 */ /* 0x000fe20007810000 */
[----:B------:R-:W-:Y:S01]  /*148e0*/  FFMA.FTZ R26, R30, R3, -R7 ;  /* 0x000000031e1a7223 */ /* 0x000fe20000010807 */
[----:B------:R-:W-:Y:S01]  /*148f0*/  ISETP.GT.AND P3, PT, R27, 0x48, PT ;  /* 0x000000481b00780c */ /* 0x000fe20003f64270 */
[----:B------:R-:W-:Y:S01]  /*14900*/  MUFU.EX2 R185, R185 ;  /* 0x000000b900b97308 */ /* 0x000fe20000000800 */
[----:B------:R-:W-:Y:S01]  /*14910*/  FSEL R62, R57, -INF , P2 ;  /* 0xff800000393e7808 */ /* 0x000fe20001000000 */
[----:B-1----:R-:W-:Y:S01]  /*14920*/  @P1 IMAD.HI.U32 R5, R225, R36, RZ ;  /* 0x00000024e1051227 */ /* 0x002fe200078e00ff */
[----:B------:R-:W-:-:S03]  /*14930*/  FMNMX.FTZ R29, R76, R29, !PT ;  /* 0x0000001d4c1d7209 */ /* 0x000fc60007810000 */
[-CC-:B------:R-:W-:Y:S01]  /*14940*/  FFMA.FTZ R14, R38, R3.reuse, -R7.reuse ;  /* 0x00000003260e7223 */ /* 0x180fe20000010807 */
[C---:B------:R-:W-:Y:S01]  /*14950*/  ISETP.GT.AND P2, PT, R27.reuse, 0x49, PT ;  /* 0x000000491b00780c */ /* 0x040fe20003f44270 */
[--C-:B------:R-:W-:Y:S01]  /*14960*/  FFMA.FTZ R175, R40, R3, -R7.reuse ;  /* 0x0000000328af7223 */ /* 0x100fe20000010807 */
[----:B------:R-:W-:Y:S01]  /*14970*/  FSEL R64, R60, -INF , P3 ;  /* 0xff8000003c407808 */ /* 0x000fe20001800000 */
[----:B------:R-:W-:Y:S01]  /*14980*/  MUFU.EX2 R10, R10 ;  /* 0x0000000a000a7308 */ /* 0x000fe20000000800 */
[----:B------:R-:W-:Y:S01]  /*14990*/  FMNMX.FTZ R29, R62, R29, !PT ;  /* 0x0000001d3e1d7209 */ /* 0x000fe20007810000 */
[-CC-:B------:R-:W-:Y:S01]  /*149a0*/  FFMA.FTZ R24, R50, R3.reuse, -R7.reuse ;  /* 0x0000000332187223 */ /* 0x180fe20000010807 */
[----:B------:R-:W-:Y:S01]  /*149b0*/  ISETP.GT.AND P3, PT, R27, 0x50, PT ;  /* 0x000000501b00780c */ /* 0x000fe20003f64270 */
[-CC-:B------:R-:W-:Y:S01]  /*149c0*/  FFMA.FTZ R169, R42, R3.reuse, -R7.reuse ;  /* 0x000000032aa97223 */ /* 0x180fe20000010807 */
[----:B------:R-:W-:Y:S01]  /*149d0*/  FSEL R48, R61, -INF , P2 ;  /* 0xff8000003d307808 */ /* 0x000fe20001000000 */
[--C-:B------:R-:W-:Y:S01]  /*149e0*/  FFMA.FTZ R30, R44, R3, -R7.reuse ;  /* 0x000000032c1e7223 */ /* 0x100fe20000010807 */
[----:B------:R-:W-:Y:S01]  /*149f0*/  FMNMX.FTZ R29, R64, R29, !PT ;  /* 0x0000001d401d7209 */ /* 0x000fe20007810000 */
[----:B------:R-:W-:Y:S01]  /*14a00*/  MUFU.EX2 R187, R187 ;  /* 0x000000bb00bb7308 */ /* 0x000fe20000000800 */
[----:B------:R-:W-:Y:S01]  /*14a10*/  ISETP.GT.AND P2, PT, R27, 0x51, PT ;  /* 0x000000511b00780c */ /* 0x000fe20003f44270 */
[-CC-:B------:R-:W-:Y:S01]  /*14a20*/  FFMA.FTZ R171, R58, R3.reuse, -R7.reuse ;  /* 0x000000033aab7223 */ /* 0x180fe20000010807 */
[----:B------:R-:W-:Y:S01]  /*14a30*/  FSEL R46, R33, -INF , P3 ;  /* 0xff800000212e7808 */ /* 0x000fe20001800000 */
[----:B------:R-:W-:Y:S01]  /*14a40*/  FFMA.FTZ R54, R54, R3, -R7 ;  /* 0x0000000336367223 */ /* 0x000fe20000010807 */
[----:B------:R-:W-:Y:S01]  /*14a50*/  FMNMX.FTZ R29, R48, R29, !PT ;  /* 0x0000001d301d7209 */ /* 0x000fe20007810000 */
[----:B------:R-:W1:Y:S01]  /*14a60*/  @P1 LDC R38, c[0x0][0x450] ;  /* 0x00011400ff261b82 */ /* 0x000e620000000800 */
[----:B------:R-:W-:Y:S01]  /*14a70*/  ISETP.GT.AND P3, PT, R27, 0x58, PT ;  /* 0x000000581b00780c */ /* 0x000fe20003f64270 */
[----:B------:R-:W-:Y:S01]  /*14a80*/  MUFU.EX2 R28, R28 ;  /* 0x0000001c001c7308 */ /* 0x000fe20000000800 */
[----:B------:R-:W-:-:S02]  /*14a90*/  FSEL R52, R65, -INF , P2 ;  /* 0xff80000041347808 */ /* 0x000fc40001000000 */
[----:B------:R-:W-:Y:S02]  /*14aa0*/  CS2R R74, SRZ ;  /* 0x00000000004a7805 */ /* 0x000fe4000001ff00 */
[----:B------:R-:W-:Y:S02]  /*14ab0*/  FMNMX.FTZ R29, R46, R29, !PT ;  /* 0x0000001d2e1d7209 */ /* 0x000fe40007810000 */
[----:B------:R-:W-:Y:S02]  /*14ac0*/  CS2R R58, SRZ ;  /* 0x00000000003a7805 */ /* 0x000fe4000001ff00 */
[----:B------:R-:W-:Y:S02]  /*14ad0*/  ISETP.GT.AND P2, PT, R27, 0x59, PT ;  /* 0x000000591b00780c */ /* 0x000fe40003f44270 */
[----:B------:R-:W-:Y:S02]  /*14ae0*/  CS2R R50, SRZ ;  /* 0x0000000000327805 */ /* 0x000fe4000001ff00 */
[----:B0-----:R-:W-:Y:S01]  /*14af0*/  FSEL R56, R25, -INF , P3 ;  /* 0xff80000019387808 */ /* 0x001fe20001800000 */
[----:B------:R-:W-:Y:S01]  /*14b00*/  MUFU.EX2 R181, R181 ;  /* 0x000000b500b57308 */ /* 0x000fe20000000800 */
[----:B------:R-:W-:-:S02]  /*14b10*/  FMNMX.FTZ R29, R52, R29, !PT ;  /* 0x0000001d341d7209 */ /* 0x000fc40007810000 */
[----:B------:R-:W-:Y:S02]  /*14b20*/  CS2R R44, SRZ ;  /* 0x00000000002c7805 */ /* 0x000fe4000001ff00 */
[----:B------:R-:W-:Y:S02]  /*14b30*/  FSEL R60, R69, -INF , P2 ;  /* 0xff800000453c7808 */ /* 0x000fe40001000000 */
[----:B------:R-:W-:Y:S02]  /*14b40*/  CS2R R42, SRZ ;  /* 0x00000000002a7805 */ /* 0x000fe4000001ff00 */
[----:B------:R-:W-:Y:S02]  /*14b50*/  FMNMX.FTZ R29, R56, R29, !PT ;  /* 0x0000001d381d7209 */ /* 0x000fe40007810000 */
[----:B------:R-:W-:Y:S02]  /*14b60*/  CS2R R40, SRZ ;  /* 0x0000000000287805 */ /* 0x000fe4000001ff00 */
[----:B------:R-:W-:Y:S01]  /*14b70*/  PRMT R34, R217, 0x654, R34 ;  /* 0x00000654d9227816 */ /* 0x000fe20000000022 */
[----:B------:R-:W-:Y:S01]  /*14b80*/  MUFU.EX2 R12, R12 ;  /* 0x0000000c000c7308 */ /* 0x000fe20000000800 */
[----:B------:R-:W-:-:S02]  /*14b90*/  FMNMX.FTZ R29, R60, R29, !PT ;  /* 0x0000001d3c1d7209 */ /* 0x000fc40007810000 */
[----:B------:R2:W-:Y:S03]  /*14ba0*/  SYNCS.ARRIVE.TRANS64.RED.A1T0 RZ, [R34+URZ], RZ ;  /* 0x000000ff22ff79a7 */ /* 0x0005e6000810043f */
[----:B------:R-:W0:Y:S01]  /*14bb0*/  SHFL.BFLY PT, R0, R29, 0x2, 0x1f ;  /* 0x0c401f001d007f89 */ /* 0x000e2200000e0000 */
[----:B-1----:R-:W-:Y:S01]  /*14bc0*/  @P1 SHF.R.U32.HI R35, RZ, R38, R5 ;  /* 0x00000026ff231219 */ /* 0x002fe20000011605 */
[----:B------:R-:W-:Y:S01]  /*14bd0*/  MUFU.EX2 R183, R183 ;  /* 0x000000b700b77308 */ /* 0x000fe20000000800 */
[----:B------:R-:W-:Y:S01]  /*14be0*/  CS2R R38, SRZ ;  /* 0x0000000000267805 */ /* 0x000fe2000001ff00 */
[----:B--2---:R-:W-:Y:S01]  /*14bf0*/  FADD.FTZ R34, R189, R6 ;  /* 0x00000006bd227221 */ /* 0x004fe20000010000 */
[----:B------:R-:W-:Y:S02]  /*14c00*/  IADD3 R35, R35, R227, -R226 ;  /* 0x000000e323237210 */ /* 0x000fe40007ffe8e2 */
[----:B------:R-:W-:Y:S01]  /*14c10*/  F2FP.BF16.F32.PACK_AB R189, R6, R189 ;  /* 0x000000bd06bd723e */ /* 0x000fe200000010ff */
[----:B---3--:R-:W-:-:S02]  /*14c20*/  FADD.FTZ R33, R191, R34 ;  /* 0x00000022bf217221 */ /* 0x008fc40000010000 */
[----:B------:R-:W-:Y:S01]  /*14c30*/  MUFU.EX2 R20, R20 ;  /* 0x0000001400147308 */ /* 0x000fe20000000800 */
[----:B------:R-:W-:Y:S01]  /*14c40*/  IMAD.HI R35, R35, 0x2aaaaaab, RZ ;  /* 0x2aaaaaab23237827 */ /* 0x000fe200078e02ff */
[----:B----4-:R-:W-:-:S03]  /*14c50*/  F2FP.BF16.F32.PACK_AB R191, R8, R191 ;  /* 0x000000bf08bf723e */ /* 0x010fc600000010ff */
[----:B------:R-:W-:Y:S01]  /*14c60*/  FADD.FTZ R36, R8, R33 ;  /* 0x0000002108247221 */ /* 0x000fe20000010000 */
[----:B------:R-:W-:Y:S02]  /*14c70*/  SHF.R.U32.HI R220, RZ, 0x1f, R35 ;  /* 0x0000001fffdc7819 */ /* 0x000fe40000011623 */
[----:B------:R-:W-:Y:S02]  /*14c80*/  MUFU.EX2 R177, R177 ;  /* 0x000000b100b17308 */ /* 0x000fe40000000800 */
[----:B------:R-:W-:Y:S02]  /*14c90*/  LEA.HI.SX32 R220, R35, R220, 0x1c ;  /* 0x000000dc23dc7211 */ /* 0x000fe400078fe2ff */
[----:B0-----:R-:W-:-:S04]  /*14ca0*/  FMNMX.FTZ R9, R29, R0, !PT ;  /* 0x000000001d097209 */ /* 0x001fc80007810000 */
[----:B------:R-:W-:Y:S01]  /*14cb0*/  MUFU.EX2 R26, R26 ;  /* 0x0000001a001a7308 */ /* 0x000fe20000000800 */
[----:B------:R-:W-:Y:S01]  /*14cc0*/  VIMNMX R220, RZ, R220, !PT ;  /* 0x000000dcffdc7248 */ /* 0x000fe20007fe0100 */
[----:B------:R-:W0:Y:S06]  /*14cd0*/  SHFL.BFLY PT, R0, R9, 0x1, 0x1f ;  /* 0x0c201f0009007f89 */ /* 0x000e2c00000e0000 */
[----:B------:R-:W-:Y:S08]  /*14ce0*/  MUFU.EX2 R179, R179 ;  /* 0x000000b300b37308 */ /* 0x000ff00000000800 */
[----:B------:R-:W-:Y:S08]  /*14cf0*/  MUFU.EX2 R32, R32 ;  /* 0x0000002000207308 */ /* 0x000ff00000000800 */
[----:B------:R-:W-:Y:S01]  /*14d00*/  MUFU.EX2 R173, R173 ;  /* 0x000000ad00ad7308 */ /* 0x000fe20000000800 */
[----:B0-----:R-:W-:-:S04]  /*14d10*/  FMNMX.FTZ R0, R9, R0, !PT ;  /* 0x0000000009007209 */ /* 0x001fc80007810000 */
[C---:B------:R-:W-:Y:S01]  /*14d20*/  FSETP.NEU.FTZ.AND P2, PT, R0.reuse, -INF , PT ;  /* 0xff8000000000780b */ /* 0x040fe20003f5d000 */
[----:B------:R-:W-:Y:S02]  /*14d30*/  FMUL.FTZ R9, R0, R3 ;  /* 0x0000000300097220 */ /* 0x000fe40000410000 */
[----:B------:R-:W-:Y:S03]  /*14d40*/  MUFU.EX2 R14, R14 ;  /* 0x0000000e000e7308 */ /* 0x000fe60000000800 */
[----:B------:R-:W-:-:S05]  /*14d50*/  FSEL R9, R9, RZ, P2 ;  /* 0x000000ff09097208 */ /* 0x000fca0001000000 */
        /* <DEDUP_REMOVED lines=28> */
[----:B------:R2:W3:Y:S01]  /*14f20*/  MUFU.EX2 R11, R68 ;  /* 0x00000044000b7308 */ /* 0x0004e20000000800 */
[----:B0-----:R-:W-:Y:S01]  /*14f30*/  FADD.FTZ R31, R21, R88 ;  /* 0x00000058151f7221 */ /* 0x001fe20000010000 */
[----:B------:R-:W-:Y:S02]  /*14f40*/  F2FP.BF16.F32.PACK_AB R188, R88, R21 ;  /* 0x0000001558bc723e */ /* 0x000fe400000010ff */
[----:B------:R-:W-:-:S04]  /*14f50*/  CS2R R88, SRZ ;  /* 0x0000000000587805 */ /* 0x000fc8000001ff00 */
[----:B------:R-:W0:Y:S01]  /*14f60*/  MUFU.EX2 R70, R70 ;  /* 0x0000004600467308 */ /* 0x000e220000000800 */
[----:B-1----:R-:W-:Y:S01]  /*14f70*/  FADD.FTZ R34, R66, R31 ;  /* 0x0000001f42227221 */ /* 0x002fe20000010000 */
[----:B------:R-:W-:Y:S01]  /*14f80*/  FADD.FTZ R31, R185, R36 ;  /* 0x00000024b91f7221 */ /* 0x000fe20000010000 */
[C---:B------:R-:W-:Y:S02]  /*14f90*/  F2FP.BF16.F32.PACK_AB R185, R10.reuse, R185 ;  /* 0x000000b90ab9723e */ /* 0x040fe400000010ff */
[----:B--2---:R-:W-:Y:S01]  /*14fa0*/  CS2R R68, SRZ ;  /* 0x0000000000447805 */ /* 0x004fe2000001ff00 */
[----:B------:R-:W-:Y:S02]  /*14fb0*/  FADD.FTZ R36, R10, R31 ;  /* 0x0000001f0a247221 */ /* 0x000fe40000010000 */
[----:B------:R1:W2:Y:S01]  /*14fc0*/  MUFU.EX2 R13, R86 ;  /* 0x00000056000d7308 */ /* 0x0002a20000000800 */
[----:B---3--:R-:W-:Y:S01]  /*14fd0*/  FADD.FTZ R7, R11, R34 ;  /* 0x000000220b077221 */ /* 0x008fe20000010000 */
[----:B------:R-:W-:Y:S01]  /*14fe0*/  FADD.FTZ R33, R187, R36 ;  /* 0x00000024bb217221 */ /* 0x000fe20000010000 */
[----:B------:R-:W-:-:S02]  /*14ff0*/  F2FP.BF16.F32.PACK_AB R190, R11, R66 ;  /* 0x000000420bbe723e */ /* 0x000fc400000010ff */
[----:B------:R-:W-:Y:S02]  /*15000*/  CS2R R66, SRZ ;  /* 0x0000000000427805 */ /* 0x000fe4000001ff00 */
[C---:B------:R-:W-:Y:S01]  /*15010*/  F2FP.BF16.F32.PACK_AB R187, R28.reuse, R187 ;  /* 0x000000bb1cbb723e */ /* 0x040fe200000010ff */
[----:B------:R-:W-:Y:S01]  /*15020*/  FADD.FTZ R36, R28, R33 ;  /* 0x000000211c247221 */ /* 0x000fe20000010000 */
[----:B------:R-:W3:Y:S01]  /*15030*/  MUFU.EX2 R90, R90 ;  /* 0x0000005a005a7308 */ /* 0x000ee20000000800 */
[----:B0-----:R-:W-:Y:S02]  /*15040*/  FADD.FTZ R34, R70, R7 ;  /* 0x0000000746227221 */ /* 0x001fe40000010000 */
[----:B------:R-:W-:Y:S01]  /*15050*/  FADD.FTZ R33, R181, R36 ;  /* 0x00000024b5217221 */ /* 0x000fe20000010000 */
[C---:B------:R-:W-:Y:S02]  /*15060*/  F2FP.BF16.F32.PACK_AB R181, R12.reuse, R181 ;  /* 0x000000b50cb5723e */ /* 0x040fe400000010ff */
[----:B-1----:R-:W-:Y:S01]  /*15070*/  CS2R R86, SRZ ;  /* 0x0000000000567805 */ /* 0x002fe2000001ff00 */
[----:B------:R-:W-:Y:S01]  /*15080*/  FADD.FTZ R36, R12, R33 ;  /* 0x000000210c247221 */ /* 0x000fe20000010000 */
[----:B------:R-:W-:Y:S01]  /*15090*/  VIADD R12, R72, 0xfffffffe ;  /* 0xfffffffe480c7836 */ /* 0x000fe20000000000 */
[----:B------:R0:W1:Y:S01]  /*150a0*/  MUFU.EX2 R15, R92 ;  /* 0x0000005c000f7308 */ /* 0x0000620000000800 */
[----:B--2---:R-:W-:Y:S01]  /*150b0*/  FADD.FTZ R31, R13, R34 ;  /* 0x000000220d1f7221 */ /* 0x004fe20000010000 */
[----:B------:R-:W-:Y:S01]  /*150c0*/  FADD.FTZ R33, R183, R36 ;  /* 0x00000024b7217221 */ /* 0x000fe20000010000 */
[----:B------:R-:W-:-:S02]  /*150d0*/  F2FP.BF16.F32.PACK_AB R184, R13, R70 ;  /* 0x000000460db8723e */ /* 0x000fc400000010ff */
[----:B------:R-:W-:Y:S02]  /*150e0*/  CS2R R72, SRZ ;  /* 0x0000000000487805 */ /* 0x000fe4000001ff00 */
[----:B------:R-:W-:Y:S01]  /*150f0*/  ISETP.GE.AND P2, PT, R12, R220, PT ;  /* 0x000000dc0c00720c */ /* 0x000fe20003f46270 */
[C---:B------:R-:W-:Y:S01]  /*15100*/  FADD.FTZ R6, R20.reuse, R33 ;  /* 0x0000002114067221 */ /* 0x040fe20000010000 */
[----:B------:R-:W-:Y:S01]  /*15110*/  F2FP.BF16.F32.PACK_AB R183, R20, R183 ;  /* 0x000000b714b7723e */ /* 0x000fe200000010ff */
[----:B------:R-:W2:Y:S01]  /*15120*/  MUFU.EX2 R84, R84 ;  /* 0x0000005400547308 */ /* 0x000ea20000000800 */
[----:B---3--:R-:W-:Y:S01]  /*15130*/  FADD.FTZ R34, R90, R31 ;  /* 0x0000001f5a227221 */ /* 0x008fe20000010000 */
[----:B------:R-:W-:Y:S01]  /*15140*/  FADD.FTZ R33, R177, R6 ;  /* 0x00000006b1217221 */ /* 0x000fe20000010000 */
[----:B------:R-:W-:Y:S02]  /*15150*/  F2FP.BF16.F32.PACK_AB R177, R26, R177 ;  /* 0x000000b11ab1723e */ /* 0x000fe400000010ff */
[----:B0-----:R-:W-:-:S02]  /*15160*/  CS2R R92, SRZ ;  /* 0x00000000005c7805 */ /* 0x001fc4000001ff00 */
[----:B------:R-:W-:Y:S01]  /*15170*/  CS2R R70, SRZ ;  /* 0x0000000000467805 */ /* 0x000fe2000001ff00 */
[----:B------:R-:W-:Y:S01]  /*15180*/  FADD.FTZ R8, R26, R33 ;  /* 0x000000211a087221 */ /* 0x000fe20000010000 */
[----:B------:R-:W-:Y:S01]  /*15190*/  CS2R R36, SRZ ;  /* 0x0000000000247805 */ /* 0x000fe2000001ff00 */
[----:B------:R0:W3:Y:S01]  /*151a0*/  MUFU.EX2 R25, R94 ;  /* 0x0000005e00197308 */ /* 0x0000e20000000800 */
[----:B-1----:R-:W-:Y:S01]  /*151b0*/  FADD.FTZ R31, R15, R34 ;  /* 0x000000220f1f7221 */ /* 0x002fe20000010000 */
[----:B------:R-:W-:Y:S01]  /*151c0*/  FADD.FTZ R35, R179, R8 ;  /* 0x00000008b3237221 */ /* 0x000fe20000010000 */
[----:B------:R-:W-:Y:S02]  /*151d0*/  F2FP.BF16.F32.PACK_AB R186, R15, R90 ;  /* 0x0000005a0fba723e */ /* 0x000fe400000010ff */
[----:B------:R-:W-:Y:S02]  /*151e0*/  CS2R R90, SRZ ;  /* 0x00000000005a7805 */ /* 0x000fe4000001ff00 */
[C---:B------:R-:W-:Y:S01]  /*151f0*/  F2FP.BF16.F32.PACK_AB R179, R32.reuse, R179 ;  /* 0x000000b320b3723e */ /* 0x040fe200000010ff */
[----:B------:R-:W-:Y:S01]  /*15200*/  FADD.FTZ R8, R32, R35 ;  /* 0x0000002320087221 */ /* 0x000fe20000010000 */
[----:B------:R-:W1:Y:S01]  /*15210*/  MUFU.EX2 R82, R82 ;  /* 0x0000005200527308 */ /* 0x000e620000000800 */
[----:B--2---:R-:W-:-:S02]  /*15220*/  FADD.FTZ R34, R84, R31 ;  /* 0x0000001f54227221 */ /* 0x004fc40000010000 */
[----:B------:R-:W-:Y:S01]  /*15230*/  FADD.FTZ R13, R173, R8 ;  /* 0x00000008ad0d7221 */ /* 0x000fe20000010000 */
[----:B------:R-:W-:Y:S02]  /*15240*/  F2FP.BF16.F32.PACK_AB R173, R14, R173 ;  /* 0x000000ad0ead723e */ /* 0x000fe400000010ff */
[----:B0-----:R-:W-:Y:S02]  /*15250*/  CS2R R94, SRZ ;  /* 0x00000000005e7805 */ /* 0x001fe4000001ff00 */
[----:B------:R0:W2:Y:S01]  /*15260*/  MUFU.EX2 R27, R96 ;  /* 0x00000060001b7308 */ /* 0x0000a20000000800 */
[C---:B---3--:R-:W-:Y:S01]  /*15270*/  FADD.FTZ R31, R25.reuse, R34 ;  /* 0x00000022191f7221 */ /* 0x048fe20000010000 */
[----:B------:R-:W-:Y:S02]  /*15280*/  F2FP.BF16.F32.PACK_AB R180, R25, R84 ;  /* 0x0000005419b4723e */ /* 0x000fe400000010ff */
[----:B------:R-:W-:-:S04]  /*15290*/  CS2R R84, SRZ ;  /* 0x0000000000547805 */ /* 0x000fc8000001ff00 */
[----:B------:R-:W3:Y:S01]  /*152a0*/  MUFU.EX2 R80, R80 ;  /* 0x0000005000507308 */ /* 0x000ee20000000800 */
[----:B-1----:R-:W-:Y:S01]  /*152b0*/  FADD.FTZ R34, R82, R31 ;  /* 0x0000001f52227221 */ /* 0x002fe20000010000 */
[----:B0-----:R-:W-:-:S06]  /*152c0*/  CS2R R96, SRZ ;  /* 0x0000000000607805 */ /* 0x001fcc000001ff00 */
[----:B------:R0:W1:Y:S01]  /*152d0*/  MUFU.EX2 R29, R100 ;  /* 0x00000064001d7308 */ /* 0x0000620000000800 */
[C---:B--2---:R-:W-:Y:S01]  /*152e0*/  FADD.FTZ R31, R27.reuse, R34 ;  /* 0x000000221b1f7221 */ /* 0x044fe20000010000 */
[----:B------:R-:W-:Y:S02]  /*152f0*/  F2FP.BF16.F32.PACK_AB R182, R27, R82 ;  /* 0x000000521bb6723e */ /* 0x000fe400000010ff */
[----:B------:R-:W-:Y:S02]  /*15300*/  CS2R R82, SRZ ;  /* 0x0000000000527805 */ /* 0x000fe4000001ff00 */
[----:B------:R-:W-:Y:S02]  /*15310*/  CS2R R34, SRZ ;  /* 0x0000000000227805 */ /* 0x000fe4000001ff00 */
[----:B------:R-:W-:Y:S01]  /*15320*/  CS2R R26, SRZ ;  /* 0x00000000001a7805 */ /* 0x000fe2000001ff00 */
[----:B------:R-:W2:Y:S01]  /*15330*/  MUFU.EX2 R98, R98 ;  /* 0x0000006200627308 */ /* 0x000ea20000000800 */
[----:B---3--:R-:W-:Y:S01]  /*15340*/  FADD.FTZ R6, R80, R31 ;  /* 0x0000001f50067221 */ /* 0x008fe20000010000 */
[----:B0-----:R-:W-:-:S06]  /*15350*/  CS2R R100, SRZ ;  /* 0x0000000000647805 */ /* 0x001fcc000001ff00 */
[----:B------:R0:W3:Y:S01]  /*15360*/  MUFU.EX2 R5, R78 ;  /* 0x0000004e00057308 */ /* 0x0000e20000000800 */
[C---:B-1----:R-:W-:Y:S01]  /*15370*/  FADD.FTZ R33, R29.reuse, R6 ;  /* 0x000000061d217221 */ /* 0x042fe20000010000 */
[----:B------:R-:W-:Y:S02]  /*15380*/  F2FP.BF16.F32.PACK_AB R176, R29, R80 ;  /* 0x000000501db0723e */ /* 0x000fe400000010ff */
[----:B------:R-:W-:Y:S02]  /*15390*/  CS2R R80, SRZ ;  /* 0x0000000000507805 */ /* 0x000fe4000001ff00 */
[----:B------:R-:W-:Y:S02]  /*153a0*/  CS2R R28, SRZ ;  /* 0x00000000001c7805 */ /* 0x000fe4000001ff00 */
[----:B------:R-:W1:Y:S01]  /*153b0*/  MUFU.EX2 R76, R76 ;  /* 0x0000004c004c7308 */ /* 0x000e620000000800 */
[----:B--2---:R-:W-:Y:S01]  /*153c0*/  FADD.FTZ R6, R98, R33 ;  /* 0x0000002162067221 */ /* 0x004fe20000010000 */
[----:B0-----:R-:W-:-:S06]  /*153d0*/  CS2R R78, SRZ ;  /* 0x00000000004e7805 */ /* 0x001fcc000001ff00 */
[----:B------:R0:W2:Y:S01]  /*153e0*/  MUFU.EX2 R7, R62 ;  /* 0x0000003e00077308 */ /* 0x0000a20000000800 */
[C---:B---3--:R-:W-:Y:S01]  /*153f0*/  FADD.FTZ R33, R5.reuse, R6 ;  /* 0x0000000605217221 */ /* 0x048fe20000010000 */
[----:B------:R-:W-:Y:S02]  /*15400*/  F2FP.BF16.F32.PACK_AB R178, R5, R98 ;  /* 0x0000006205b2723e */ /* 0x000fe400000010ff */
[----:B------:R-:W-:-:S04]  /*15410*/  CS2R R98, SRZ ;  /* 0x0000000000627805 */ /* 0x000fc8000001ff00 */
[----:B------:R-:W3:Y:S01]  /*15420*/  MUFU.EX2 R64, R64 ;  /* 0x0000004000407308 */ /* 0x000ee20000000800 */
[----:B-1----:R-:W-:Y:S01]  /*15430*/  FADD.FTZ R6, R76, R33 ;  /* 0x000000214c067221 */ /* 0x002fe20000010000 */
[----:B0-----:R-:W-:Y:S02]  /*15440*/  CS2R R62, SRZ ;  /* 0x00000000003e7805 */ /* 0x001fe4000001ff00 */
[----:B------:R-:W-:-:S04]  /*15450*/  CS2R R32, SRZ ;  /* 0x0000000000207805 */ /* 0x000fc8000001ff00 */
[----:B------:R-:W0:Y:S01]  /*15460*/  MUFU.EX2 R24, R24 ;  /* 0x0000001800187308 */ /* 0x000e220000000800 */
[C---:B--2---:R-:W-:Y:S01]  /*15470*/  FADD.FTZ R15, R7.reuse, R6 ;  /* 0x00000006070f7221 */ /* 0x044fe20000010000 */
[----:B------:R-:W-:Y:S01]  /*15480*/  FADD.FTZ R6, R14, R13 ;  /* 0x0000000d0e067221 */ /* 0x000fe20000010000 */
[----:B------:R-:W-:Y:S01]  /*15490*/  F2FP.BF16.F32.PACK_AB R172, R7, R76 ;  /* 0x0000004c07ac723e */ /* 0x000fe200000010ff */
[----:B------:R-:W-:Y:S01]  /*154a0*/  IMAD.MOV.U32 R14, RZ, RZ, 0x3f800000 ;  /* 0x3f800000ff0e7424 */ /* 0x000fe200078e00ff */
[----:B------:R-:W-:Y:S01]  /*154b0*/  CS2R R76, SRZ ;  /* 0x00000000004c7805 */ /* 0x000fe2000001ff00 */
[----:B------:R-:W-:Y:S02]  /*154c0*/  FADD.FTZ R13, R175, R6 ;  /* 0x00000006af0d7221 */ /* 0x000fe40000010000 */
[----:B------:R1:W2:Y:S01]  /*154d0*/  MUFU.EX2 R9, R48 ;  /* 0x0000003000097308 */ /* 0x0002a20000000800 */
[----:B---3--:R-:W-:-:S07]  /*154e0*/  FADD.FTZ R8, R64, R15 ;  /* 0x0000000f40087221 */ /* 0x008fce0000010000 */
[----:B------:R-:W3:Y:S01]  /*154f0*/  MUFU.EX2 R169, R169 ;  /* 0x000000a900a97308 */ /* 0x000ee20000000800 */
[C---:B0-----:R-:W-:Y:S01]  /*15500*/  FADD.FTZ R6, R24.reuse, R13 ;  /* 0x0000000d18067221 */ /* 0x041fe20000010000 */
[----:B------:R-:W-:Y:S02]  /*15510*/  F2FP.BF16.F32.PACK_AB R175, R24, R175 ;  /* 0x000000af18af723e */ /* 0x000fe400000010ff */
[----:B-1----:R-:W-:Y:S02]  /*15520*/  CS2R R48, SRZ ;  /* 0x0000000000307805 */ /* 0x002fe4000001ff00 */
[----:B------:R-:W-:Y:S02]  /*15530*/  CS2R R24, SRZ ;  /* 0x0000000000187805 */ /* 0x000fe4000001ff00 */
[----:B------:R-:W0:Y:S01]  /*15540*/  MUFU.EX2 R46, R46 ;  /* 0x0000002e002e7308 */ /* 0x000e220000000800 */
[C---:B--2---:R-:W-:Y:S01]  /*15550*/  FADD.FTZ R15, R9.reuse, R8 ;  /* 0x00000008090f7221 */ /* 0x044fe20000010000 */
[----:B------:R-:W-:-:S02]  /*15560*/  F2FP.BF16.F32.PACK_AB R174, R9, R64 ;  /* 0x0000004009ae723e */ /* 0x000fc400000010ff */
[----:B------:R-:W-:-:S04]  /*15570*/  CS2R R64, SRZ ;  /* 0x0000000000407805 */ /* 0x000fc8000001ff00 */
[----:B------:R-:W1:Y:S01]  /*15580*/  MUFU.EX2 R30, R30 ;  /* 0x0000001e001e7308 */ /* 0x000e620000000800 */
[----:B---3--:R-:W-:-:S07]  /*15590*/  FADD.FTZ R5, R169, R6 ;  /* 0x00000006a9057221 */ /* 0x008fce0000010000 */
[----:B------:R2:W3:Y:S01]  /*155a0*/  MUFU.EX2 R31, R52 ;  /* 0x00000034001f7308 */ /* 0x0004e20000000800 */
[----:B0-----:R-:W-:-:S07]  /*155b0*/  FADD.FTZ R8, R46, R15 ;  /* 0x0000000f2e087221 */ /* 0x001fce0000010000 */
[----:B------:R-:W0:Y:S01]  /*155c0*/  MUFU.EX2 R171, R171 ;  /* 0x000000ab00ab7308 */ /* 0x000e220000000800 */
[C---:B-1----:R-:W-:Y:S01]  /*155d0*/  FADD.FTZ R6, R30.reuse, R5 ;  /* 0x000000051e067221 */ /* 0x042fe20000010000 */
[----:B------:R-:W-:Y:S02]  /*155e0*/  F2FP.BF16.F32.PACK_AB R169, R30, R169 ;  /* 0x000000a91ea9723e */ /* 0x000fe400000010ff */
[----:B--2---:R-:W-:-:S04]  /*155f0*/  CS2R R52, SRZ ;  /* 0x0000000000347805 */ /* 0x004fc8000001ff00 */
[----:B------:R-:W1:Y:S01]  /*15600*/  MUFU.EX2 R56, R56 ;  /* 0x0000003800387308 */ /* 0x000e620000000800 */
[C---:B---3--:R-:W-:Y:S01]  /*15610*/  FADD.FTZ R7, R31.reuse, R8 ;  /* 0x000000081f077221 */ /* 0x048fe20000010000 */
[----:B------:R-:W-:Y:S02]  /*15620*/  F2FP.BF16.F32.PACK_AB R168, R31, R46 ;  /* 0x0000002e1fa8723e */ /* 0x000fe400000010ff */
[----:B------:R-:W-:Y:S02]  /*15630*/  CS2R R46, SRZ ;  /* 0x00000000002e7805 */ /* 0x000fe4000001ff00 */
[----:B------:R-:W-:Y:S02]  /*15640*/  CS2R R30, SRZ ;  /* 0x00000000001e7805 */ /* 0x000fe4000001ff00 */
[----:B------:R2:W3:Y:S01]  /*15650*/  MUFU.EX2 R11, R60 ;  /* 0x0000003c000b7308 */ /* 0x0004e20000000800 */
[----:B0-----:R-:W-:-:S07]  /*15660*/  FADD.FTZ R5, R171, R6 ;  /* 0x00000006ab057221 */ /* 0x001fce0000010000 */
[----:B------:R-:W0:Y:S01]  /*15670*/  MUFU.EX2 R54, R54 ;  /* 0x0000003600367308 */ /* 0x000e220000000800 */
[----:B-1----:R-:W-:Y:S01]  /*15680*/  FADD.FTZ R8, R56, R7 ;  /* 0x0000000738087221 */ /* 0x002fe20000010000 */
[----:B--2---:R-:W-:Y:S02]  /*15690*/  CS2R R60, SRZ ;  /* 0x00000000003c7805 */ /* 0x004fe4000001ff00 */
[C---:B---3--:R-:W-:Y:S01]  /*156a0*/  F2FP.BF16.F32.PACK_AB R170, R11.reuse, R56 ;  /* 0x000000380baa723e */ /* 0x048fe200000010ff */
[----:B------:R-:W-:Y:S01]  /*156b0*/  FADD.FTZ R7, R11, R8 ;  /* 0x000000080b077221 */ /* 0x000fe20000010000 */
[----:B------:R-:W-:Y:S01]  /*156c0*/  CS2R R56, SRZ ;  /* 0x0000000000387805 */ /* 0x000fe2000001ff00 */
[C---:B0-----:R-:W-:Y:S01]  /*156d0*/  FADD.FTZ R6, R54.reuse, R5 ;  /* 0x0000000536067221 */ /* 0x041fe20000010000 */
[----:B------:R-:W-:Y:S01]  /*156e0*/  F2FP.BF16.F32.PACK_AB R171, R54, R171 ;  /* 0x000000ab36ab723e */ /* 0x000fe200000010ff */
[----:B------:R-:W-:Y:S01]  /*156f0*/  IMAD.MOV.U32 R5, RZ, RZ, 0x3f800000 ;  /* 0x3f800000ff057424 */ /* 0x000fe200078e00ff */
[----:B------:R-:W-:Y:S01]  /*15700*/  CS2R R54, SRZ ;  /* 0x0000000000367805 */ /* 0x000fe2000001ff00 */
[----:B------:R-:W-:Y:S06]  /*15710*/  @!P2 BRA `(.L_x_6155) ;  /* 0x00000030001ca947 */ /* 0x000fec0003800000 */
[----:B------:R-:W-:Y:S01]  /*15720*/  BSSY B1, `(.L_x_6155) ;  /* 0x0000306000017945 */ /* 0x000fe20003800000 */
[----:B------:R-:W-:Y:S02]  /*15730*/  IMAD.MOV.U32 R10, RZ, RZ, R4 ;  /* 0x000000ffff0a7224 */ /* 0x000fe400078e0004 */
[----:B------:R-:W-:Y:S02]  /*15740*/  IMAD.MOV.U32 R11, RZ, RZ, R0 ;  /* 0x000000ffff0b7224 */ /* 0x000fe400078e0000 */
[----:B------:R-:W-:Y:S02]  /*15750*/  IMAD.MOV.U32 R8, RZ, RZ, R199 ;  /* 0x000000ffff087224 */ /* 0x000fe400078e00c7 */
[----:B------:R-:W-:Y:S02]  /*15760*/  IMAD.MOV.U32 R9, RZ, RZ, R196 ;  /* 0x000000ffff097224 */ /* 0x000fe400078e00c4 */
[----:B------:R-:W-:Y:S02]  /*15770*/  IMAD.MOV.U32 R5, RZ, RZ, 0x3f800000 ;  /* 0x3f800000ff057424 */ /* 0x000fe400078e00ff */
[----:B------:R-:W-:-:S07]  /*15780*/  IMAD.MOV.U32 R119, RZ, RZ, RZ ;  /* 0x000000ffff777224 */ /* 0x000fce00078e00ff */
.L_x_6168:
[----:B------:R-:W-:-:S04]  /*15790*/  ISETP.NE.AND P2, PT, R9, 0x1, PT ;  /* 0x000000010900780c */ /* 0x000fc80003f45270 */
[----:B------:R-:W-:-:S04]  /*157a0*/  SEL R199, RZ, 0x1, P2 ;  /* 0x00000001ffc77807 */ /* 0x000fc80001000000 */
[----:B------:R-:W-:Y:S01]  /*157b0*/  LOP3.LUT R199, R8, R199, RZ, 0x3c, !PT ;  /* 0x000000c708c77212 */ /* 0x000fe200078e3cff */
[----:B------:R-:W-:Y:S06]  /*157c0*/  @!P0 BRA `(.L_x_6156) ;  /* 0x0000000000048947 */ /* 0x000fec0003800000 */
[----:B------:R-:W-:Y:S01]  /*157d0*/  BPT.TRAP 0x1 ;  /* 0x000000040000795c */ /* 0x000fe20000300000 */
.L_x_6156:
        /* <DEDUP_REMOVED lines=8> */
.L_x_6157:
[----:B------:R-:W-:Y:S01]  /*15860*/  IMAD R126, R196, 0x900, R218 ;  /* 0x00000900c47e7824 */ /* 0x000fe200078e02da */
[----:B------:R-:W-:Y:S03]  /*15870*/  BSSY B2, `(.L_x_6158) ;  /* 0x0000006000027945 */ /* 0x000fe60003800000 */
[C---:B------:R-:W-:Y:S02]  /*15880*/  VIADD R122, R126.reuse, 0x2 ;  /* 0x000000027e7a7836 */ /* 0x040fe40000000000 */
[----:B------:R-:W-:Y:S01]  /*15890*/  VIADD R124, R126, 0x4 ;  /* 0x000000047e7c7836 */ /* 0x000fe20000000000 */
[----:B-1----:R-:W-:Y:S06]  /*158a0*/  @P2 BRA `(.L_x_6159) ;  /* 0x0000000000082947 */ /* 0x002fec0003800000 */
[----:B------:R-:W1:Y:S02]  /*158b0*/  SYNCS.PHASECHK.TRANS64.TRYWAIT P2, [R13+URZ+0x30830], R0 ;  /* 0x030830000d0075a7 */ /* 0x000e64000804017f */
[----:B-1----:R-:W-:Y:S05]  /*158c0*/  @!P2 BRA `(.L_x_6160) ;  /* 0x0000011000d4a947 */ /* 0x002fea0003800000 */
.L_x_6159:
[----:B------:R-:W-:Y:S05]  /*158d0*/  BSYNC B2 ;  /* 0x0000000000027941 */ /* 0x000fea0003800000 */
.L_x_6158:
[----:B------:R-:W2:Y:S04]  /*158e0*/  LDL.64 R128, [R1+0x30] ;  /* 0x0000300001807983 */ /* 0x000ea80000100a00 */
[----:B------:R3:W-:Y:S04]  /*158f0*/  STL.64 [R1+0x90], R6 ;  /* 0x0000900601007387 */ /* 0x0007e80000100a00 */
[----:B---3--:R-:W3:Y:S01]  /*15900*/  LDL.64 R6, [R1+0x28] ;  /* 0x0000280001067983 */ /* 0x008ee20000100a00 */
[----:B------:R-:W-:Y:S01]  /*15910*/  IMAD.MOV.U32 R120, RZ, RZ, R126 ;  /* 0x000000ffff787224 */ /* 0x000fe200078e007e */
[----:B------:R-:W-:Y:S01]  /*15920*/  R2UR UR46, R122 ;  /* 0x000000007a2e72ca */ /* 0x000fe200000e0000 */
[----:B------:R-:W-:Y:S01]  /*15930*/  IMAD.MOV.U32 R122, RZ, RZ, R124 ;  /* 0x000000ffff7a7224 */ /* 0x000fe200078e007c */
[----:B------:R-:W-:Y:S01]  /*15940*/  MOV R21, UR42 ;  /* 0x0000002a00157c02 */ /* 0x000fe20008000f00 */
[----:B------:R-:W-:Y:S01]  /*15950*/  IMAD.MOV.U32 R121, RZ, RZ, 0x40000040 ;  /* 0x40000040ff797424 */ /* 0x000fe200078e00ff */
[----:B------:R-:W-:Y:S01]  /*15960*/  R2UR UR50, R120 ;  /* 0x00000000783272ca */ /* 0x000fe200000e0000 */
[----:B------:R-:W-:Y:S01]  /*15970*/  VIADD R120, R126, 0x6 ;  /* 0x000000067e787836 */ /* 0x000fe20000000000 */
[----:B------:R-:W-:Y:S01]  /*15980*/  MOV R3, UR38 ;  /* 0x0000002600037c02 */ /* 0x000fe20008000f00 */
[----:B------:R-:W-:Y:S01]  /*15990*/  IMAD.MOV.U32 R123, RZ, RZ, 0x40000040 ;  /* 0x40000040ff7b7424 */ /* 0x000fe200078e00ff */
[----:B------:R-:W-:Y:S01]  /*159a0*/  R2UR UR42, R122 ;  /* 0x000000007a2a72ca */ /* 0x000fe200000e0000 */
[----:B------:R-:W-:Y:S01]  /*159b0*/  VIADD R122, R126, 0x300 ;  /* 0x000003007e7a7836 */ /* 0x000fe20000000000 */
[----:B------:R-:W-:Y:S01]  /*159c0*/  R2UR UR38, R120 ;  /* 0x00000000782672ca */ /* 0x000fe200000e0000 */
[C---:B------:R-:W-:Y:S01]  /*159d0*/  VIADD R120, R126.reuse, 0x304 ;  /* 0x000003047e787836 */ /* 0x040fe20000000000 */
[----:B------:R-:W-:Y:S01]  /*159e0*/  IADD3 R124, R126, 0x302, RZ ;  /* 0x000003027e7c7810 */ /* 0x000fe20007ffe0ff */
[----:B------:R-:W-:Y:S01]  /*159f0*/  IMAD.MOV.U32 R125, RZ, RZ, 0x40000040 ;  /* 0x40000040ff7d7424 */ /* 0x000fe200078e00ff */
[----:B------:R-:W-:Y:S01]  /*15a00*/  R2UR UR34, R122 ;  /* 0x000000007a2272ca */ /* 0x000fe200000e0000 */
[----:B------:R-:W-:Y:S01]  /*15a10*/  VIADD R122, R126, 0x306 ;  /* 0x000003067e7a7836 */ /* 0x000fe20000000000 */
[----:B------:R-:W-:Y:S01]  /*15a20*/  R2UR UR26, R120 ;  /* 0x00000000781a72ca */ /* 0x000fe200000e0000 */
[----:B------:R-:W-:Y:S01]  /*15a30*/  VIADD R120, R126, 0x602 ;  /* 0x000006027e787836 */ /* 0x000fe20000000000 */
[----:B------:R-:W-:Y:S01]  /*15a40*/  MOV R213, UR49 ;  /* 0x0000003100d57c02 */ /* 0x000fe20008000f00 */
[-C--:B------:R-:W-:Y:S01]  /*15a50*/  FMUL.FTZ R24, R24, R14.reuse ;  /* 0x0000000e18187220 */ /* 0x080fe20000410000 */
[----:B------:R-:W-:Y:S01]  /*15a60*/  MOV R214, UR48 ;  /* 0x0000003000d67c02 */ /* 0x000fe20008000f00 */
[-C--:B------:R-:W-:Y:S01]  /*15a70*/  FMUL.FTZ R25, R25, R14.reuse ;  /* 0x0000000e19197220 */ /* 0x080fe20000410000 */
        /* <DEDUP_REMOVED lines=8> */
[----:B------:R-:W-:Y:S01]  /*15b00*/  MOV R20, UR43 ;  /* 0x0000002b00147c02 */ /* 0x000fe20008000f00 */
[-C--:B------:R-:W-:Y:S01]  /*15b10*/  FMUL.FTZ R29, R29, R14.reuse ;  /* 0x0000000e1d1d7220 */ /* 0x080fe20000410000 */
[----:B01----:R-:W-:Y:S01]  /*15b20*/  MOV R0, UR39 ;  /* 0x0000002700007c02 */ /* 0x003fe20008000f00 */
        /* <DEDUP_REMOVED lines=120> */
[----:B------:R-:W-:Y:S01]  /*162b0*/  UMOV UR24, UR56 ;  /* 0x0000003800187c82 */ /* 0x000fe20008000000 */
[----:B------:R-:W-:Y:S01]  /*162c0*/  UMOV UR25, UR57 ;  /* 0x0000003900197c82 */ /* 0x000fe20008000000 */
[----:B------:R-:W-:Y:S01]  /*162d0*/  UMOV UR20, UR52 ;  /* 0x0000003400147c82 */ /* 0x000fe20008000000 */
[----:B------:R-:W-:Y:S01]  /*162e0*/  UMOV UR21, UR53 ;  /* 0x0000003500157c82 */ /* 0x000fe20008000000 */
[----:B------:R-:W-:Y:S01]  /*162f0*/  R2UR UR48, R214 ;  /* 0x00000000d63072ca */ /* 0x000fe200000e0000 */
[----:B------:R-:W-:-:S02]  /*16300*/  WARPGROUP.DEPBAR.LE gsb0, 0x0 ;  /* 0x00008000000079c5 */ /* 0x000fc40000010000 */
[----:B------:R-:W-:-:S06]  /*16310*/  WARPGROUP.ARRIVE ;  /* 0x00000000000079c5 */ /* 0x000fcc0000000000 */
        /* <DEDUP_REMOVED lines=14> */
[----:B------:R-:W4:Y:S01]  /*16400*/  LDL.64 R20, [R1+0x10] ;  /* 0x0000100001147983 */ /* 0x000f220000100a00 */
[----:B------:R-:W-:Y:S02]  /*16410*/  WARPGROUP.DEPBAR.LE gsb0, 0x0 ;  /* 0x00008000000079c5 */ /* 0x000fe40000010000 */
[----:B------:R-:W-:Y:S01]  /*16420*/  WARPGROUP.ARRIVE ;  /* 0x00000000000079c5 */ /* 0x000fe20000000000 */
[----:B---3--:R-:W-:Y:S02]  /*16430*/  R2UR UR36, R210 ;  /* 0x00000000d22472ca */ /* 0x008fe400000e0000 */
[----:B------:R-:W-:-:S13]  /*16440*/  R2UR UR37, R211 ;  /* 0x00000000d32572ca */ /* 0x000fda00000e0000 */
[----:B------:R-:W-:Y:S01]  /*16450*/  HGMMA.64x96x16.F32.BF16 R120, gdesc[UR36], R120, gsb0 ;  /* 0x01600000247879f0 */ /* 0x000fe20008001878 */
[----:B----4-:R-:W-:Y:S02]  /*16460*/  R2UR UR32, R20 ;  /* 0x00000000142072ca */ /* 0x010fe400000e0000 */
[----:B------:R-:W-:Y:S02]  /*16470*/  R2UR UR33, R21 ;  /* 0x00000000152172ca */ /* 0x000fe400000e0000 */
[----:B--2---:R-:W-:Y:S02]  /*16480*/  R2UR UR28, R212 ;  /* 0x00000000d41c72ca */ /* 0x004fe400000e0000 */
        /* <DEDUP_REMOVED lines=24> */
[----:B------:R-:W-:-:S03]  /*16610*/  UMOV UR4, UR40 ;  /* 0x0000002800047c82 */ /* 0x000fc60008000000 */
[----:B------:R-:W-:Y:S01]  /*16620*/  UMOV UR5, UR41 ;  /* 0x0000002900057c82 */ /* 0x000fe20008000000 */
[----:B------:R-:W-:Y:S02]  /*16630*/  R2UR UR37, R4 ;  /* 0x00000000042572ca */ /* 0x000fe400000e0000 */
[----:B------:R-:W-:Y:S01]  /*16640*/  R2UR UR36, R15 ;  /* 0x000000000f2472ca */ /* 0x000fe200000e0000 */
[----:B------:R-:W-:Y:S02]  /*16650*/  WARPGROUP.DEPBAR.LE gsb0, 0x0 ;  /* 0x00008000000079c5 */ /* 0x000fe40000010000 */
[----:B------:R-:W-:-:S06]  /*16660*/  WARPGROUP.ARRIVE ;  /* 0x00000000000079c5 */ /* 0x000fcc0000000000 */
[----:B------:R-:W-:Y:S04]  /*16670*/  HGMMA.64x96x16.F32.BF16 R120, gdesc[UR4], R120, gsb0 ;  /* 0x01600000047879f0 */ /* 0x000fe80008001878 */
[----:B------:R-:W-:Y:S01]  /*16680*/  UMOV UR8, UR36 ;  /* 0x0000002400087c82 */ /* 0x000fe20008000000 */
[----:B------:R-:W-:Y:S01]  /*16690*/  UMOV UR9, UR37 ;  /* 0x0000002500097c82 */ /* 0x000fe20008000000 */
[----:B------:R-:W-:Y:S01]  /*166a0*/  R2UR UR39, R0 ;  /* 0x00000000002772ca */ /* 0x000fe200000e0000 */
[----:B------:R-:W-:Y:S02]  /*166b0*/  WARPGROUP.DEPBAR.LE gsb0, 0x0 ;  /* 0x00008000000079c5 */ /* 0x000fe40000010000 */
[----:B------:R-:W-:-:S06]  /*166c0*/  WARPGROUP.ARRIVE ;  /* 0x00000000000079c5 */ /* 0x000fcc0000000000 */
[----:B------:R-:W-:Y:S01]  /*166d0*/  HGMMA.64x96x16.F32.BF16 R120, gdesc[UR8], R120, gsb0 ;  /* 0x01600000087879f0 */ /* 0x000fe20008001878 */
[----:B------:R-:W-:Y:S02]  /*166e0*/  R2UR UR38, R3 ;  /* 0x00000000032672ca */ /* 0x000fe400000e0000 */
[----:B------:R-:W-:Y:S02]  /*166f0*/  WARPGROUP.DEPBAR.LE gsb0, 0x0 ;  /* 0x00008000000079c5 */ /* 0x000fe40000010000 */
[----:B0-----:R-:W-:Y:S11]  /*16700*/  @!P0 BRA `(.L_x_6161) ;  /* 0x0000000000048947 */ /* 0x001ff60003800000 */
[----:B------:R-:W-:Y:S01]  /*16710*/  BPT.TRAP 0x1 ;  /* 0x000000040000795c */ /* 0x000fe20000300000 */
.L_x_6161:
[----:B------:R-:W-:Y:S01]  /*16720*/  SHF.L.U32 R0, R8, 0x1f, RZ ;  /* 0x0000001f08007819 */ /* 0x000fe200000006ff */
[----:B------:R-:W-:-:S04]  /*16730*/  IMAD R15, R9, 0x8, R2 ;  /* 0x00000008090f7824 */ /* 0x000fc800078e0202 */
[----:B------:R0:W1:Y:S01]  /*16740*/  SYNCS.PHASECHK.TRANS64.TRYWAIT P2, [R15+URZ+0x30850], R0 ;  /* 0x030850000f0075a7 */ /* 0x000062000804017f */
[----:B------:R-:W-:Y:S05]  /*16750*/  @!P0 BRA `(.L_x_6162) ;  /* 0x0000000000048947 */ /* 0x000fea0003800000 */
[----:B------:R-:W-:Y:S01]  /*16760*/  BPT.TRAP 0x1 ;  /* 0x000000040000795c */ /* 0x000fe20000300000 */
.L_x_6162:
[----:B------:R-:W-:Y:S04]  /*16770*/  BSSY B2, `(.L_x_6163) ;  /* 0x0000004000027945 */ /* 0x000fe80003800000 */
[----:B-1----:R-:W-:Y:S05]  /*16780*/  @P2 BRA `(.L_x_6164) ;  /* 0x0000000000082947 */ /* 0x002fea0003800000 */
[----:B------:R-:W1:Y:S02]  /*16790*/  SYNCS.PHASECHK.TRANS64.TRYWAIT P2, [R15+URZ+0x30850], R0 ;  /* 0x030850000f0075a7 */ /* 0x000e64000804017f */
[----:B-1----:R-:W-:Y:S05]  /*167a0*/  @!P2 BRA `(.L_x_6165) ;  /* 0x000001040030a947 */ /* 0x002fea0003800000 */
.L_x_6164:
[----:B------:R-:W-:Y:S05]  /*167b0*/  BSYNC B2 ;  /* 0x0000000000027941 */ /* 0x000fea0003800000 */
.L_x_6163:
        /* <DEDUP_REMOVED lines=48> */
.L_x_6166:
[----:B------:R-:W2:Y:S01]  /*16ac0*/  LDL R0, [R1+0x38] ;  /* 0x0000380001007983 */ /* 0x000ea20000100800 */
        /* <DEDUP_REMOVED lines=37> */
[----:B------:R-:W-:-:S05]  /*16d20*/  VIADD R13, R13, 0x30840 ;  /* 0x000308400d0d7836 */ /* 0x000fca0000000000 */
[----:B------:R-:W-:Y:S02]  /*16d30*/  PRMT R13, R217, 0x654, R13 ;  /* 0x00000654d90d7816 */ /* 0x000fe4000000000d */
[----:B------:R-:W-:Y:S02]  /*16d40*/  MUFU.TANH R126, R126 ;  /* 0x0000007e007e7308 */ /* 0x000fe40000002400 */
[----:B------:R4:W-:Y:S06]  /*16d50*/  SYNCS.ARRIVE.TRANS64.RED.A1T0 RZ, [R13+URZ], RZ ;  /* 0x000000ff0dff79a7 */ /* 0x0009ec000810043f */
        /* <DEDUP_REMOVED lines=21> */
[----:B0-----:R-:W-:-:S05]  /*16eb0*/  @P1 IMAD.HI.U32 R4, R0, R4, RZ ;  /* 0x0000000400041227 */ /* 0x001fca00078e00ff */
[----:B-1----:R-:W-:Y:S01]  /*16ec0*/  @P1 SHF.R.U32.HI R0, RZ, R3, R4 ;  /* 0x00000003ff001219 */ /* 0x002fe20000011604 */
[----:B------:R-:W-:Y:S01]  /*16ed0*/  FMUL.FTZ R3, R122, UR39 ;  /* 0x000000277a037c20 */ /* 0x000fe20008410000 */
[----:B------:R-:W-:Y:S01]  /*16ee0*/  FMUL.FTZ R122, R125, UR39 ;  /* 0x000000277d7a7c20 */ /* 0x000fe20008410000 */
[----:B------:R-:W-:Y:S01]  /*16ef0*/  FMUL.FTZ R125, R132, UR39 ;  /* 0x00000027847d7c20 */ /* 0x000fe20008410000 */
[----:B------:R-:W-:Y:S01]  /*16f00*/  IMAD.MOV.U32 R132, RZ, RZ, -0x60 ;  /* 0xffffffa0ff847424 */ /* 0x000fe200078e00ff */
[----:B------:R-:W0:Y:S01]  /*16f10*/  SHFL.IDX PT, R141, R0, RZ, 0x1c1f ;  /* 0x001c1fff008d7589 */ /* 0x000e2200000e0000 */
[----:B------:R-:W-:Y:S01]  /*16f20*/  FMUL.FTZ R4, R123, UR39 ;  /* 0x000000277b047c20 */ /* 0x000fe20008410000 */
[----:B------:R-:W-:Y:S01]  /*16f30*/  FMUL.FTZ R123, R128, UR39 ;  /* 0x00000027807b7c20 */ /* 0x000fe20008410000 */
[----:B------:R-:W-:Y:S01]  /*16f40*/  IMAD R132, R12, R132, 0x1 ;  /* 0x000000010c847424 */ /* 0x000fe200078e0284 */
[----:B------:R-:W1:Y:S01]  /*16f50*/  MUFU.TANH R122, R122 ;  /* 0x0000007a007a7308 */ /* 0x000e620000002400 */
[----:B------:R-:W-:Y:S01]  /*16f60*/  FMUL.FTZ R128, R148, UR39 ;  /* 0x0000002794807c20 */ /* 0x000fe20008410000 */
[----:B------:R-:W-:Y:S01]  /*16f70*/  FMUL.FTZ R148, R160, UR39 ;  /* 0x00000027a0947c20 */ /* 0x000fe20008410000 */
[----:B------:R-:W-:Y:S01]  /*16f80*/  IMAD R140, R229, -0x2, R132 ;  /* 0xfffffffee58c7824 */ /* 0x000fe200078e0284 */
[----:B------:R-:W2:Y:S04]  /*16f90*/  SHFL.IDX PT, R161, R0, 0x1, 0x1c1f ;  /* 0x003c1f0000a17f89 */ /* 0x000ea800000e0000 */
[----:B------:R-:W-:Y:S01]  /*16fa0*/  IADD3 R140, -R226, R140, R227 ;  /* 0x0000008ce28c7210 */ /* 0x000fe20007ffe1e3 */
[----:B------:R-:W1:Y:S08]  /*16fb0*/  MUFU.TANH R123, R123 ;  /* 0x0000007b007b7308 */ /* 0x000e700000002400 */
[----:B------:R-:W1:Y:S01]  /*16fc0*/  MUFU.TANH R125, R125 ;  /* 0x0000007d007d7308 */ /* 0x000e620000002400 */
[----:B0-----:R-:W-:-:S05]  /*16fd0*/  IMAD.IADD R141, R140, 0x1, R141 ;  /* 0x000000018c8d7824 */ /* 0x001fca00078e028d */
[C---:B------:R-:W-:Y:S02]  /*16fe0*/  ISETP.GT.AND P5, PT, R141.reuse, RZ, PT ;  /* 0x000000ff8d00720c */ /* 0x040fe40003fa4270 */
[----:B------:R-:W0:Y:S01]  /*16ff0*/  MUFU.TANH R128, R128 ;  /* 0x0000008000807308 */ /* 0x000e220000002400 */
[C---:B------:R-:W-:Y:S01]  /*17000*/  ISETP.GT.AND P2, PT, R141.reuse, 0x1, PT ;  /* 0x000000018d00780c */ /* 0x040fe20003f44270 */
[----:B--2---:R-:W-:Y:S01]  /*17010*/  IMAD.IADD R140, R140, 0x1, R161 ;  /* 0x000000018c8c7824 */ /* 0x004fe200078e02a1 */
[C---:B------:R-:W-:Y:S02]  /*17020*/  ISETP.GT.AND P4, PT, R141.reuse, 0x8, PT ;  /* 0x000000088d00780c */ /* 0x040fe40003f84270 */
[C---:B------:R-:W-:Y:S02]  /*17030*/  ISETP.GT.AND P3, PT, R141.reuse, 0x9, PT ;  /* 0x000000098d00780c */ /* 0x040fe40003f64270 */
[----:B------:R-:W-:Y:S01]  /*17040*/  ISETP.GT.AND P6, PT, R141, 0x10, PT ;  /* 0x000000108d00780c */ /* 0x000fe20003fc4270 */
[----:B------:R2:W0:Y:S01]  /*17050*/  MUFU.TANH R132, R153 ;  /* 0x0000009900847308 */ /* 0x0004220000002400 */
[----:B---3--:R-:W-:-:S02]  /*17060*/  FSEL R135, R21, -INF , P5 ;  /* 0xff80000015877808 */ /* 0x008fc40002800000 */
[C---:B------:R-:W-:Y:S02]  /*17070*/  ISETP.GT.AND P5, PT, R141.reuse, 0x11, PT ;  /* 0x000000118d00780c */ /* 0x040fe40003fa4270 */
[----:B----4-:R-:W-:Y:S02]  /*17080*/  FSEL R21, R120, -INF , P2 ;  /* 0xff80000078157808 */ /* 0x010fe40001000000 */
[----:B------:R-:W-:Y:S01]  /*17090*/  ISETP.GT.AND P2, PT, R141, 0x18, PT ;  /* 0x000000188d00780c */ /* 0x000fe20003f44270 */
[----:B------:R-:W3:Y:S01]  /*170a0*/  MUFU.TANH R148, R148 ;  /* 0x0000009400947308 */ /* 0x000ee20000002400 */
[----:B------:R-:W-:Y:S01]  /*170b0*/  FSEL R120, R121, -INF , P4 ;  /* 0xff80000079787808 */ /* 0x000fe20002000000 */
[----:B--2---:R-:W-:Y:S01]  /*170c0*/  FMUL.FTZ R153, R165, UR39 ;  /* 0x00000027a5997c20 */ /* 0x004fe20008410000 */
[----:B------:R-:W-:Y:S02]  /*170d0*/  ISETP.GT.AND P4, PT, R141, 0x19, PT ;  /* 0x000000198d00780c */ /* 0x000fe40003f84270 */
[----:B-1----:R-:W-:-:S02]  /*170e0*/  FSEL R121, R122, -INF , P3 ;  /* 0xff8000007a797808 */ /* 0x002fc40001800000 */
[----:B------:R-:W-:Y:S01]  /*170f0*/  ISETP.GT.AND P3, PT, R141, 0x20, PT ;  /* 0x000000208d00780c */ /* 0x000fe20003f64270 */
[----:B------:R-:W-:Y:S01]  /*17100*/  MUFU.TANH R153, R153 ;  /* 0x0000009900997308 */ /* 0x000fe20000002400 */
[----:B------:R-:W-:Y:S02]  /*17110*/  FSEL R122, R123, -INF , P6 ;  /* 0xff8000007b7a7808 */ /* 0x000fe40003000000 */
[----:B------:R-:W-:Y:S02]  /*17120*/  FSEL R123, R124, -INF , P5 ;  /* 0xff8000007c7b7808 */ /* 0x000fe40002800000 */
[----:B------:R-:W-:Y:S02]  /*17130*/  FSEL R124, R125, -INF , P2 ;  /* 0xff8000007d7c7808 */ /* 0x000fe40001000000 */
[----:B------:R-:W-:Y:S01]  /*17140*/  FSEL R125, R126, -INF , P4 ;  /* 0xff8000007e7d7808 */ /* 0x000fe20002000000 */
[----:B------:R-:W1:Y:S01]  /*17150*/  MUFU.TANH R3, R3 ;  /* 0x0000000300037308 */ /* 0x000e620000002400 */
[----:B------:R-:W-:-:S02]  /*17160*/  FSEL R126, R127, -INF , P3 ;  /* 0xff8000007f7e7808 */ /* 0x000fc40001800000 */
[C---:B------:R-:W-:Y:S02]  /*17170*/  ISETP.GT.AND P6, PT, R141.reuse, 0x21, PT ;  /* 0x000000218d00780c */ /* 0x040fe40003fc4270 */
[C---:B------:R-:W-:Y:S02]  /*17180*/  ISETP.GT.AND P5, PT, R141.reuse, 0x28, PT ;  /* 0x000000288d00780c */ /* 0x040fe40003fa4270 */
[C---:B------:R-:W-:Y:S01]  /*17190*/  ISETP.GT.AND P2, PT, R141.reuse, 0x29, PT ;  /* 0x000000298d00780c */ /* 0x040fe20003f44270 */
[----:B------:R-:W-:Y:S01]  /*171a0*/  MUFU.TANH R4, R4 ;  /* 0x0000000400047308 */ /* 0x000fe20000002400 */
[C---:B------:R-:W-:Y:S02]  /*171b0*/  ISETP.GT.AND P4, PT, R141.reuse, 0x30, PT ;  /* 0x000000308d00780c */ /* 0x040fe40003f84270 */
[----:B------:R-:W-:Y:S02]  /*171c0*/  ISETP.GT.AND P3, PT, R141, 0x31, PT ;  /* 0x000000318d00780c */ /* 0x000fe40003f64270 */
[----:B------:R-:W-:-:S02]  /*171d0*/  FSEL R134, R134, -INF , P6 ;  /* 0xff80000086867808 */ /* 0x000fc40003000000 */
[----:B------:R-:W-:Y:S02]  /*171e0*/  FSEL R137, R137, -INF , P5 ;  /* 0xff80000089897808 */ /* 0x000fe40002800000 */
[----:B------:R-:W-:Y:S02]  /*171f0*/  FSEL R136, R136, -INF , P2 ;  /* 0xff80000088887808 */ /* 0x000fe40001000000 */
[----:B------:R-:W-:Y:S02]  /*17200*/  FSEL R127, R133, -INF , P4 ;  /* 0xff800000857f7808 */ /* 0x000fe40002000000 */
[----:B------:R-:W-:Y:S02]  /*17210*/  FSEL R131, R131, -INF , P3 ;  /* 0xff80000083837808 */ /* 0x000fe40001800000 */
[C---:B------:R-:W-:Y:S02]  /*17220*/  ISETP.GT.AND P6, PT, R141.reuse, 0x38, PT ;  /* 0x000000388d00780c */ /* 0x040fe40003fc4270 */
[----:B------:R-:W-:-:S02]  /*17230*/  ISETP.GT.AND P5, PT, R141, 0x39, PT ;  /* 0x000000398d00780c */ /* 0x000fc40003fa4270 */
[C---:B------:R-:W-:Y:S02]  /*17240*/  ISETP.GT.AND P2, PT, R141.reuse, 0x40, PT ;  /* 0x000000408d00780c */ /* 0x040fe40003f44270 */
[C---:B------:R-:W-:Y:S02]  /*17250*/  ISETP.GT.AND P4, PT, R141.reuse, 0x41, PT ;  /* 0x000000418d00780c */ /* 0x040fe40003f84270 */
[----:B------:R-:W-:Y:S02]  /*17260*/  ISETP.GT.AND P3, PT, R141, 0x48, PT ;  /* 0x000000488d00780c */ /* 0x000fe40003f64270 */
[----:B0-----:R-:W-:Y:S02]  /*17270*/  FSEL R128, R128, -INF , P6 ;  /* 0xff80000080807808 */ /* 0x001fe40003000000 */
[----:B------:R-:W-:Y:S02]  /*17280*/  FSEL R129, R129, -INF , P5 ;  /* 0xff80000081817808 */ /* 0x000fe40002800000 */
[----:B------:R-:W-:-:S02]  /*17290*/  FSEL R130, R130, -INF , P2 ;  /* 0xff80000082827808 */ /* 0x000fc40001000000 */
[----:B------:R-:W-:Y:S02]  /*172a0*/  FSEL R132, R132, -INF , P4 ;  /* 0xff80000084847808 */ /* 0x000fe40002000000 */
[----:B------:R-:W-:Y:S02]  /*172b0*/  FSEL R133, R145, -INF , P3 ;  /* 0xff80000091857808 */ /* 0x000fe40001800000 */
[C---:B------:R-:W-:Y:S02]  /*172c0*/  ISETP.GT.AND P6, PT, R141.reuse, 0x49, PT ;  /* 0x000000498d00780c */ /* 0x040fe40003fc4270 */
[C---:B------:R-:W-:Y:S02]  /*172d0*/  ISETP.GT.AND P5, PT, R141.reuse, 0x50, PT ;  /* 0x000000508d00780c */ /* 0x040fe40003fa4270 */
[C---:B------:R-:W-:Y:S02]  /*172e0*/  ISETP.GT.AND P2, PT, R141.reuse, 0x51, PT ;  /* 0x000000518d00780c */ /* 0x040fe40003f44270 */
[----:B------:R-:W-:-:S02]  /*172f0*/  ISETP.GT.AND P4, PT, R141, 0x58, PT ;  /* 0x000000588d00780c */ /* 0x000fc40003f84270 */
[----:B------:R-:W-:Y:S02]  /*17300*/  ISETP.GT.AND P3, PT, R141, 0x59, PT ;  /* 0x000000598d00780c */ /* 0x000fe40003f64270 */
[----:B------:R0:W-:Y:S01]  /*17310*/  MUFU.TANH R141, R144 ;  /* 0x00000090008d7308 */ /* 0x0001e20000002400 */
[----:B---3--:R-:W-:Y:S02]  /*17320*/  FSEL R148, R148, -INF , P5 ;  /* 0xff80000094947808 */ /* 0x008fe40002800000 */
[----:B------:R-:W-:Y:S02]  /*17330*/  FSEL R149, R149, -INF , P2 ;  /* 0xff80000095957808 */ /* 0x000fe40001000000 */
[C---:B------:R-:W-:Y:S02]  /*17340*/  ISETP.GT.AND P5, PT, R140.reuse, RZ, PT ;  /* 0x000000ff8c00720c */ /* 0x040fe40003fa4270 */
[----:B------:R-:W-:Y:S02]  /*17350*/  ISETP.GT.AND P2, PT, R140, 0x9, PT ;  /* 0x000000098c00780c */ /* 0x000fe40003f44270 */
[----:B0-----:R-:W-:-:S02]  /*17360*/  FMNMX.FTZ R144, R135, R11, !PT ;  /* 0x0000000b87907209 */ /* 0x001fc40007810000 */
[----:B-1----:R-:W-:Y:S01]  /*17370*/  FSEL R161, R3, -INF , P5 ;  /* 0xff80000003a17808 */ /* 0x002fe20002800000 */
[----:B------:R-:W-:Y:S01]  /*17380*/  IMAD.U32 R3, RZ, RZ, UR43 ;  /* 0x0000002bff037e24 */ /* 0x000fe2000f8e00ff */
[----:B------:R-:W-:Y:S02]  /*17390*/  FMNMX.FTZ R144, R21, R144, !PT ;  /* 0x0000009015907209 */ /* 0x000fe40007810000 */
[----:B------:R-:W-:Y:S02]  /*173a0*/  FSEL R8, R8, -INF , P2 ;  /* 0xff80000008087808 */ /* 0x000fe40001000000 */
[----:B------:R-:W-:Y:S02]  /*173b0*/  FMNMX.FTZ R144, R120, R144, !PT ;  /* 0x0000009078907209 */ /* 0x000fe40007810000 */
[----:B------:R-:W-:Y:S02]  /*173c0*/  ISETP.GT.AND P5, PT, R140, 0x11, PT ;  /* 0x000000118c00780c */ /* 0x000fe40003fa4270 */
[----:B------:R-:W-:-:S02]  /*173d0*/  FMNMX.FTZ R144, R121, R144, !PT ;  /* 0x0000009079907209 */ /* 0x000fc40007810000 */
[----:B------:R-:W-:Y:S02]  /*173e0*/  FSEL R14, R14, -INF , P5 ;  /* 0xff8000000e0e7808 */ /* 0x000fe40002800000 */
[----:B------:R-:W-:Y:S02]  /*173f0*/  FMNMX.FTZ R144, R122, R144, !PT ;  /* 0x000000907a907209 */ /* 0x000fe40007810000 */
[----:B------:R-:W-:Y:S02]  /*17400*/  ISETP.GT.AND P2, PT, R140, 0x20, PT ;  /* 0x000000208c00780c */ /* 0x000fe40003f44270 */
[----:B------:R-:W-:Y:S02]  /*17410*/  FMNMX.FTZ R144, R123, R144, !PT ;  /* 0x000000907b907209 */ /* 0x000fe40007810000 */
[----:B------:R-:W-:Y:S02]  /*17420*/  FSEL R138, R138, -INF , P2 ;  /* 0xff8000008a8a7808 */ /* 0x000fe40001000000 */
[----:B------:R-:W-:-:S02]  /*17430*/  FMNMX.FTZ R144, R124, R144, !PT ;  /* 0x000000907c907209 */ /* 0x000fc40007810000 */
[----:B------:R-:W-:Y:S02]  /*17440*/  ISETP.GT.AND P5, PT, R140, 0x28, PT ;  /* 0x000000288c00780c */ /* 0x000fe40003fa4270 */
[----:B------:R-:W-:Y:S02]  /*17450*/  FMNMX.FTZ R144, R125, R144, !PT ;  /* 0x000000907d907209 */ /* 0x000fe40007810000 */
[----:B------:R-:W-:Y:S02]  /*17460*/  FSEL R142, R142, -INF , P5 ;  /* 0xff8000008e8e7808 */ /* 0x000fe40002800000 */
[----:B------:R-:W-:Y:S02]  /*17470*/  FMNMX.FTZ R144, R126, R144, !PT ;  /* 0x000000907e907209 */ /* 0x000fe40007810000 */
[----:B------:R-:W-:Y:S02]  /*17480*/  ISETP.GT.AND P2, PT, R140, 0x31, PT ;  /* 0x000000318c00780c */ /* 0x000fe40003f44270 */
[----:B------:R-:W-:-:S02]  /*17490*/  FMNMX.FTZ R145, R134, R144, !PT ;  /* 0x0000009086917209 */ /* 0x000fc40007810000 */
[----:B------:R-:W0:Y:S01]  /*174a0*/  MUFU.TANH R144, R157 ;  /* 0x0000009d00907308 */ /* 0x000e220000002400 */
[----:B------:R-:W-:Y:S02]  /*174b0*/  FSEL R147, R147, -INF , P2 ;  /* 0xff80000093937808 */ /* 0x000fe40001000000 */
[----:B------:R-:W-:Y:S02]  /*174c0*/  FMNMX.FTZ R145, R137, R145, !PT ;  /* 0x0000009189917209 */ /* 0x000fe40007810000 */
[----:B------:R-:W-:Y:S02]  /*174d0*/  ISETP.GT.AND P5, PT, R140, 0x39, PT ;  /* 0x000000398c00780c */ /* 0x000fe40003fa4270 */
[----:B------:R-:W-:Y:S02]  /*174e0*/  FMNMX.FTZ R145, R136, R145, !PT ;  /* 0x0000009188917209 */ /* 0x000fe40007810000 */
[----:B------:R-:W-:Y:S02]  /*174f0*/  ISETP.GT.AND P2, PT, R140, 0x48, PT ;  /* 0x000000488c00780c */ /* 0x000fe40003f44270 */
[----:B------:R-:W-:-:S04]  /*17500*/  FMNMX.FTZ R145, R127, R145, !PT ;  /* 0x000000917f917209 */ /* 0x000fc80007810000 */
[----:B------:R-:W-:Y:S02]  /*17510*/  FMNMX.FTZ R145, R131, R145, !PT ;  /* 0x0000009183917209 */ /* 0x000fe40007810000 */
[----:B0-----:R-:W-:Y:S02]  /*17520*/  FSEL R144, R144, -INF , P6 ;  /* 0xff80000090907808 */ /* 0x001fe40003000000 */
[----:B------:R-:W-:Y:S02]  /*17530*/  FMNMX.FTZ R145, R128, R145, !PT ;  /* 0x0000009180917209 */ /* 0x000fe40007810000 */
[----:B------:R-:W-:Y:S02]  /*17540*/  ISETP.GT.AND P6, PT, R140, 0x10, PT ;  /* 0x000000108c00780c */ /* 0x000fe40003fc4270 */
[----:B------:R-:W-:Y:S02]  /*17550*/  FMNMX.FTZ R152, R129, R145, !PT ;  /* 0x0000009181987209 */ /* 0x000fe40007810000 */
[----:B------:R-:W0:Y:S01]  /*17560*/  MUFU.TANH R145, R164 ;  /* 0x000000a400917308 */ /* 0x000e220000002400 */
[----:B------:R-:W-:-:S02]  /*17570*/  FSEL R9, R9, -INF , P6 ;  /* 0xff80000009097808 */ /* 0x000fc40003000000 */
[----:B------:R-:W-:Y:S02]  /*17580*/  FMNMX.FTZ R152, R130, R152, !PT ;  /* 0x0000009882987209 */ /* 0x000fe40007810000 */
[----:B------:R-:W-:Y:S02]  /*17590*/  ISETP.GT.AND P6, PT, R140, 0x21, PT ;  /* 0x000000218c00780c */ /* 0x000fe40003fc4270 */
[----:B------:R-:W-:Y:S02]  /*175a0*/  FMNMX.FTZ R152, R132, R152, !PT ;  /* 0x0000009884987209 */ /* 0x000fe40007810000 */
[----:B------:R-:W-:Y:S02]  /*175b0*/  FSEL R139, R139, -INF , P6 ;  /* 0xff8000008b8b7808 */ /* 0x000fe40003000000 */
[----:B------:R-:W-:Y:S02]  /*175c0*/  FMNMX.FTZ R152, R133, R152, !PT ;  /* 0x0000009885987209 */ /* 0x000fe40007810000 */
[----:B------:R-:W-:-:S02]  /*175d0*/  ISETP.GT.AND P6, PT, R140, 0x38, PT ;  /* 0x000000388c00780c */ /* 0x000fc40003fc4270 */
[----:B------:R-:W-:Y:S02]  /*175e0*/  FMNMX.FTZ R156, R144, R152, !PT ;  /* 0x00000098909c7209 */ /* 0x000fe40007810000 */
[----:B0-----:R-:W-:Y:S01]  /*175f0*/  FSEL R145, R145, -INF , P4 ;  /* 0xff80000091917808 */ /* 0x001fe20002000000 */
[----:B------:R0:W1:Y:S01]  /*17600*/  MUFU.TANH R152, R146 ;  /* 0x0000009200987308 */ /* 0x0000620000002400 */
[----:B------:R-:W-:Y:S02]  /*17610*/  FMNMX.FTZ R156, R148, R156, !PT ;  /* 0x0000009c949c7209 */ /* 0x000fe40007810000 */
[----:B------:R-:W-:Y:S02]  /*17620*/  ISETP.GT.AND P4, PT, R140, 0x8, PT ;  /* 0x000000088c00780c */ /* 0x000fe40003f84270 */
[----:B------:R-:W-:Y:S02]  /*17630*/  FMNMX.FTZ R156, R149, R156, !PT ;  /* 0x0000009c959c7209 */ /* 0x000fe40007810000 */
[----:B------:R-:W-:-:S02]  /*17640*/  FSEL R5, R5, -INF , P4 ;  /* 0xff80000005057808 */ /* 0x000fc40002000000 */
[----:B0-----:R-:W-:Y:S01]  /*17650*/  FSEL R146, R153, -INF , P3 ;  /* 0xff80000099927808 */ /* 0x001fe20001800000 */
[----:B------:R-:W-:Y:S01]  /*17660*/  FMUL.FTZ R153, R150, UR39 ;  /* 0x0000002796997c20 */ /* 0x000fe20008410000 */
[----:B------:R-:W-:Y:S01]  /*17670*/  FMNMX.FTZ R156, R145, R156, !PT ;  /* 0x0000009c919c7209 */ /* 0x000fe20007810000 */
[----:B------:R-:W-:Y:S01]  /*17680*/  FMUL.FTZ R150, R151, UR39 ;  /* 0x0000002797967c20 */ /* 0x000fe20008410000 */
[----:B------:R-:W-:Y:S01]  /*17690*/  ISETP.GT.AND P3, PT, R140, 0x1, PT ;  /* 0x000000018c00780c */ /* 0x000fe20003f64270 */
[----:B------:R-:W-:Y:S01]  /*176a0*/  FMUL.FTZ R151, R154, UR39 ;  /* 0x000000279a977c20 */ /* 0x000fe20008410000 */
[----:B------:R-:W-:Y:S01]  /*176b0*/  FMNMX.FTZ R156, R146, R156, !PT ;  /* 0x0000009c929c7209 */ /* 0x000fe20007810000 */
[----:B------:R-:W0:Y:S01]  /*176c0*/  MUFU.TANH R153, R153 ;  /* 0x0000009900997308 */ /* 0x000e220000002400 */
[----:B------:R-:W-:Y:S01]  /*176d0*/  ISETP.GT.AND P4, PT, R140, 0x19, PT ;  /* 0x000000198c00780c */ /* 0x000fe20003f84270 */
[----:B------:R-:W-:Y:S01]  /*176e0*/  FMUL.FTZ R154, R155, UR39 ;  /* 0x000000279b9a7c20 */ /* 0x000fe20008410000 */
[----:B------:R-:W-:Y:S01]  /*176f0*/  FMUL.FTZ R155, R158, UR39 ;  /* 0x000000279e9b7c20 */ /* 0x000fe20008410000 */
[----:B------:R-:W2:Y:S01]  /*17700*/  SHFL.BFLY PT, R157, R156, 0x2, 0x1f ;  /* 0x0c401f009c9d7f89 */ /* 0x000ea200000e0000 */
[----:B------:R-:W-:Y:S01]  /*17710*/  FSEL R141, R141, -INF , P4 ;  /* 0xff8000008d8d7808 */ /* 0x000fe20002000000 */
[----:B------:R-:W-:Y:S01]  /*17720*/  FMUL.FTZ R158, R163, UR39 ;  /* 0x00000027a39e7c20 */ /* 0x000fe20008410000 */
[----:B------:R-:W-:Y:S01]  /*17730*/  ISETP.GT.AND P4, PT, R140, 0x30, PT ;  /* 0x000000308c00780c */ /* 0x000fe20003f84270 */
[----:B------:R-:W3:Y:S03]  /*17740*/  MUFU.TANH R150, R150 ;  /* 0x0000009600967308 */ /* 0x000ee60000002400 */
[----:B-1----:R-:W-:-:S02]  /*17750*/  FSEL R152, R152, -INF , P4 ;  /* 0xff80000098987808 */ /* 0x002fc40002000000 */
[----:B------:R-:W-:-:S03]  /*17760*/  ISETP.GT.AND P4, PT, R140, 0x41, PT ;  /* 0x000000418c00780c */ /* 0x000fc60003f84270 */
[----:B------:R-:W1:Y:S01]  /*17770*/  MUFU.TANH R151, R151 ;  /* 0x0000009700977308 */ /* 0x000e620000002400 */
[----:B0-----:R-:W-:Y:S02]  /*17780*/  FSEL R153, R153, -INF , P6 ;  /* 0xff80000099997808 */ /* 0x001fe40003000000 */
[----:B------:R-:W-:-:S05]  /*17790*/  ISETP.GT.AND P6, PT, R140, 0x49, PT ;  /* 0x000000498c00780c */ /* 0x000fca0003fc4270 */
[----:B------:R-:W0:Y:S01]  /*177a0*/  MUFU.TANH R154, R154 ;  /* 0x0000009a009a7308 */ /* 0x000e220000002400 */
[----:B---3--:R-:W-:Y:S02]  /*177b0*/  FSEL R150, R150, -INF , P5 ;  /* 0xff80000096967808 */ /* 0x008fe40002800000 */
[----:B------:R-:W-:Y:S02]  /*177c0*/  ISETP.GT.AND P5, PT, R140, 0x50, PT ;  /* 0x000000508c00780c */ /* 0x000fe40003fa4270 */
[----:B--2---:R-:W-:Y:S01]  /*177d0*/  FMNMX.FTZ R160, R156, R157, !PT ;  /* 0x0000009d9ca07209 */ /* 0x004fe20007810000 */
[----:B------:R-:W-:Y:S01]  /*177e0*/  FMUL.FTZ R157, R162, UR39 ;  /* 0x00000027a29d7c20 */ /* 0x000fe20008410000 */
[----:B------:R-:W-:Y:S01]  /*177f0*/  FSEL R162, R4, -INF , P3 ;  /* 0xff80000004a27808 */ /* 0x000fe20001800000 */
[----:B------:R-:W-:Y:S01]  /*17800*/  FMUL.FTZ R156, R159, UR39 ;  /* 0x000000279f9c7c20 */ /* 0x000fe20008410000 */
[----:B------:R-:W-:Y:S01]  /*17810*/  FMNMX.FTZ R4, R161, R10, !PT ;  /* 0x0000000aa1047209 */ /* 0x000fe20007810000 */
[----:B------:R-:W2:Y:S01]  /*17820*/  SHFL.BFLY PT, R0, R160, 0x1, 0x1f ;  /* 0x0c201f00a0007f89 */ /* 0x000ea200000e0000 */
[----:B------:R-:W-:Y:S01]  /*17830*/  ISETP.GT.AND P3, PT, R140, 0x18, PT ;  /* 0x000000188c00780c */ /* 0x000fe20003f64270 */
[----:B------:R-:W3:Y:S01]  /*17840*/  MUFU.TANH R155, R155 ;  /* 0x0000009b009b7308 */ /* 0x000ee20000002400 */
[----:B------:R-:W-:Y:S01]  /*17850*/  FMNMX.FTZ R4, R162, R4, !PT ;  /* 0x00000004a2047209 */ /* 0x000fe20007810000 */
[----:B------:R-:W-:Y:S01]  /*17860*/  FMUL.FTZ R159, R166, UR39 ;  /* 0x00000027a69f7c20 */ /* 0x000fe20008410000 */
[----:B------:R-:W-:-:S02]  /*17870*/  FSEL R20, R20, -INF , P3 ;  /* 0xff80000014147808 */ /* 0x000fc40001800000 */
[----:B------:R-:W-:Y:S02]  /*17880*/  FMNMX.FTZ R4, R5, R4, !PT ;  /* 0x0000000405047209 */ /* 0x000fe40007810000 */
[----:B------:R-:W-:Y:S01]  /*17890*/  ISETP.GT.AND P3, PT, R140, 0x29, PT ;  /* 0x000000298c00780c */ /* 0x000fe20003f64270 */
[----:B------:R-:W4:Y:S01]  /*178a0*/  MUFU.TANH R156, R156 ;  /* 0x0000009c009c7308 */ /* 0x000f220000002400 */
[----:B------:R-:W-:Y:S02]  /*178b0*/  FMNMX.FTZ R4, R8, R4, !PT ;  /* 0x0000000408047209 */ /* 0x000fe40007810000 */
[----:B------:R-:W-:Y:S02]  /*178c0*/  FSEL R143, R143, -INF , P3 ;  /* 0xff8000008f8f7808 */ /* 0x000fe40001800000 */
[----:B------:R-:W-:Y:S02]  /*178d0*/  FMNMX.FTZ R4, R9, R4, !PT ;  /* 0x0000000409047209 */ /* 0x000fe40007810000 */
[----:B------:R-:W-:Y:S01]  /*178e0*/  ISETP.GT.AND P3, PT, R140, 0x40, PT ;  /* 0x000000408c00780c */ /* 0x000fe20003f64270 */
[----:B------:R-:W4:Y:S01]  /*178f0*/  MUFU.TANH R157, R157 ;  /* 0x0000009d009d7308 */ /* 0x000f220000002400 */
[----:B------:R-:W-:-:S02]  /*17900*/  FMNMX.FTZ R4, R14, R4, !PT ;  /* 0x000000040e047209 */ /* 0x000fc40007810000 */
[----:B-1----:R-:W-:Y:S02]  /*17910*/  FSEL R151, R151, -INF , P3 ;  /* 0xff80000097977808 */ /* 0x002fe40001800000 */
[----:B------:R-:W-:Y:S02]  /*17920*/  FMNMX.FTZ R4, R20, R4, !PT ;  /* 0x0000000414047209 */ /* 0x000fe40007810000 */
[----:B0-----:R-:W-:Y:S01]  /*17930*/  FSEL R154, R154, -INF , P4 ;  /* 0xff8000009a9a7808 */ /* 0x001fe20002000000 */
[----:B------:R-:W0:Y:S01]  /*17940*/  MUFU.TANH R158, R158 ;  /* 0x0000009e009e7308 */ /* 0x000e220000002400 */
[----:B------:R-:W-:Y:S02]  /*17950*/  FMNMX.FTZ R4, R141, R4, !PT ;  /* 0x000000048d047209 */ /* 0x000fe40007810000 */
[----:B---3--:R-:W-:Y:S02]  /*17960*/  FSEL R155, R155, -INF , P2 ;  /* 0xff8000009b9b7808 */ /* 0x008fe40001000000 */
[----:B------:R-:W-:-:S02]  /*17970*/  FMNMX.FTZ R4, R138, R4, !PT ;  /* 0x000000048a047209 */ /* 0x000fc40007810000 */
[----:B--2---:R-:W-:Y:S01]  /*17980*/  FMNMX.FTZ R0, R160, R0, !PT ;  /* 0x00000000a0007209 */ /* 0x004fe20007810000 */
[----:B------:R-:W1:Y:S01]  /*17990*/  MUFU.TANH R159, R159 ;  /* 0x0000009f009f7308 */ /* 0x000e620000002400 */
[----:B------:R-:W-:Y:S02]  /*179a0*/  FMNMX.FTZ R4, R139, R4, !PT ;  /* 0x000000048b047209 */ /* 0x000fe40007810000 */
[----:B----4-:R-:W-:Y:S01]  /*179b0*/  FSEL R156, R156, -INF , P6 ;  /* 0xff8000009c9c7808 */ /* 0x010fe20003000000 */
[----:B------:R-:W-:Y:S01]  /*179c0*/  FMUL.FTZ R164, R0, R3 ;  /* 0x0000000300a47220 */ /* 0x000fe20000410000 */
[----:B------:R-:W-:Y:S02]  /*179d0*/  FMNMX.FTZ R4, R142, R4, !PT ;  /* 0x000000048e047209 */ /* 0x000fe40007810000 */
[----:B------:R-:W-:Y:S01]  /*179e0*/  ISETP.GT.AND P4, PT, R140, 0x51, PT ;  /* 0x000000518c00780c */ /* 0x000fe20003f84270 */
[----:B------:R-:W2:Y:S01]  /*179f0*/  MUFU.TANH R160, R167 ;  /* 0x000000a700a07308 */ /* 0x000ea20000002400 */
[----:B------:R-:W-:-:S02]  /*17a00*/  FMNMX.FTZ R4, R143, R4, !PT ;  /* 0x000000048f047209 */ /* 0x000fc40007810000 */
[----:B------:R-:W-:Y:S02]  /*17a10*/  FSEL R157, R157, -INF , P5 ;  /* 0xff8000009d9d7808 */ /* 0x000fe40002800000 */
[----:B------:R-:W-:Y:S02]  /*17a20*/  FMNMX.FTZ R4, R152, R4, !PT ;  /* 0x0000000498047209 */ /* 0x000fe40007810000 */
[----:B------:R-:W-:Y:S02]  /*17a30*/  ISETP.GT.AND P2, PT, R140, 0x58, PT ;  /* 0x000000588c00780c */ /* 0x000fe40003f44270 */
[----:B------:R-:W-:Y:S02]  /*17a40*/  FMNMX.FTZ R4, R147, R4, !PT ;  /* 0x0000000493047209 */ /* 0x000fe40007810000 */
[----:B0-----:R-:W-:Y:S02]  /*17a50*/  FSEL R158, R158, -INF , P4 ;  /* 0xff8000009e9e7808 */ /* 0x001fe40002000000 */
[----:B------:R-:W-:-:S02]  /*17a60*/  FMNMX.FTZ R4, R153, R4, !PT ;  /* 0x0000000499047209 */ /* 0x000fc40007810000 */
[----:B------:R-:W-:Y:S02]  /*17a70*/  ISETP.GT.AND P6, PT, R140, 0x59, PT ;  /* 0x000000598c00780c */ /* 0x000fe40003fc4270 */
[----:B------:R-:W-:Y:S02]  /*17a80*/  FMNMX.FTZ R4, R150, R4, !PT ;  /* 0x0000000496047209 */ /* 0x000fe40007810000 */
[----:B-1----:R-:W-:Y:S02]  /*17a90*/  FSEL R159, R159, -INF , P2 ;  /* 0xff8000009f9f7808 */ /* 0x002fe40001000000 */
[----:B------:R-:W-:Y:S02]  /*17aa0*/  FMNMX.FTZ R4, R151, R4, !PT ;  /* 0x0000000497047209 */ /* 0x000fe40007810000 */
[----:B------:R-:W-:Y:S02]  /*17ab0*/  FSETP.NEU.FTZ.AND P3, PT, R0, -INF , PT ;  /* 0xff8000000000780b */ /* 0x000fe40003f7d000 */
[----:B------:R-:W-:-:S02]  /*17ac0*/  FMNMX.FTZ R4, R154, R4, !PT ;  /* 0x000000049a047209 */ /* 0x000fc40007810000 */
[----:B--2---:R-:W-:Y:S02]  /*17ad0*/  FSEL R160, R160, -INF , P6 ;  /* 0xff800000a0a07808 */ /* 0x004fe40003000000 */
[----:B------:R-:W-:Y:S02]  /*17ae0*/  FMNMX.FTZ R4, R155, R4, !PT ;  /* 0x000000049b047209 */ /* 0x000fe40007810000 */
[----:B------:R-:W-:Y:S02]  /*17af0*/  FSEL R164, R164, RZ, P3 ;  /* 0x000000ffa4a47208 */ /* 0x000fe40001800000 */
[----:B------:R-:W-:-:S03]  /*17b00*/  FMNMX.FTZ R4, R156, R4, !PT ;  /* 0x000000049c047209 */ /* 0x000fc60007810000 */
[-CC-:B------:R-:W-:Y:S01]  /*17b10*/  FFMA.FTZ R190, R120, R3.reuse, -R164.reuse ;  /* 0x0000000378be7223 */ /* 0x180fe200000108a4 */
[----:B------:R-:W-:Y:S01]  /*17b20*/  FMNMX.FTZ R4, R157, R4, !PT ;  /* 0x000000049d047209 */ /* 0x000fe20007810000 */
[-CC-:B------:R-:W-:Y:S01]  /*17b30*/  FFMA.FTZ R120, R123, R3.reuse, -R164.reuse ;  /* 0x000000037b787223 */ /* 0x180fe200000108a4 */
[-CC-:B------:R-:W-:Y:S01]  /*17b40*/  FFMA.FTZ R178, R128, R3.reuse, -R164.reuse ;  /* 0x0000000380b27223 */ /* 0x180fe200000108a4 */
        /* <DEDUP_REMOVED lines=10> */
[----:B------:R-:W-:Y:S01]  /*17bf0*/  MUFU.EX2 R188, R188 ;  /* 0x000000bc00bc7308 */ /* 0x000fe20000000800 */
[-CC-:B------:R-:W-:Y:S01]  /*17c00*/  FFMA.FTZ R176, R127, R3.reuse, -R164.reuse ;  /* 0x000000037fb07223 */ /* 0x180fe200000108a4 */
[-CC-:B------:R-:W-:Y:S01]  /*17c10*/  FFMA.FTZ R121, R121, R3.reuse, -R164.reuse ;  /* 0x0000000379797223 */ /* 0x180fe200000108a4 */
[-CC-:B------:R-:W-:Y:S01]  /*17c20*/  FFMA.FTZ R127, R131, R3.reuse, -R164.reuse ;  /* 0x00000003837f7223 */ /* 0x180fe200000108a4 */
[----:B------:R-:W0:Y:S01]  /*17c30*/  SHFL.BFLY PT, R123, R4, 0x2, 0x1f ;  /* 0x0c401f00047b7f89 */ /* 0x000e2200000e0000 */
        /* <DEDUP_REMOVED lines=9> */
[----:B------:R-:W-:-:S02]  /*17cd0*/  FFMA.FTZ R170, R145, R3, -R164 ;  /* 0x0000000391aa7223 */ /* 0x000fc400000108a4 */
        /* <DEDUP_REMOVED lines=10> */
[----:B------:R-:W-:-:S03]  /*17d80*/  FFMA.FTZ R128, R146, R3, -R164 ;  /* 0x0000000392807223 */ /* 0x000fc600000108a4 */
[C---:B------:R-:W-:Y:S01]  /*17d90*/  FSETP.NEU.FTZ.AND P2, PT, R4.reuse, -INF , PT ;  /* 0xff8000000400780b */ /* 0x040fe20003f5d000 */
[----:B------:R-:W-:Y:S02]  /*17da0*/  FMUL.FTZ R130, R4, R3 ;  /* 0x0000000304827220 */ /* 0x000fe40000410000 */
[----:B------:R-:W-:Y:S03]  /*17db0*/  MUFU.EX2 R180, R180 ;  /* 0x000000b400b47308 */ /* 0x000fe60000000800 */
[----:B------:R-:W-:-:S05]  /*17dc0*/  FSEL R130, R130, RZ, P2 ;  /* 0x000000ff82827208 */ /* 0x000fca0001000000 */
[-CC-:B------:R-:W-:Y:S01]  /*17dd0*/  FFMA.FTZ R191, R5, R3.reuse, -R130.reuse ;  /* 0x0000000305bf7223 */ /* 0x180fe20000010882 */
[----:B------:R-:W-:Y:S01]  /*17de0*/  FSEL R5, R0, RZ, P3 ;  /* 0x000000ff00057208 */ /* 0x000fe20001800000 */
[-CC-:B------:R-:W-:Y:S01]  /*17df0*/  FFMA.FTZ R129, R14, R3.reuse, -R130.reuse ;  /* 0x000000030e817223 */ /* 0x180fe20000010882 */
[----:B------:R-:W-:Y:S01]  /*17e00*/  FSEL R14, R4, RZ, P2 ;  /* 0x000000ff040e7208 */ /* 0x000fe20001000000 */
[-CC-:B------:R-:W-:Y:S01]  /*17e10*/  FFMA.FTZ R189, R161, R3.reuse, -R130.reuse ;  /* 0x00000003a1bd7223 */ /* 0x180fe20000010882 */
[-CC-:B------:R-:W-:Y:S01]  /*17e20*/  FFMA.FTZ R132, R162, R3.reuse, -R130.reuse ;  /* 0x00000003a2847223 */ /* 0x180fe20000010882 */
[----:B------:R-:W-:Y:S01]  /*17e30*/  FADD.FTZ R5, -R5, R11 ;  /* 0x0000000b05057221 */ /* 0x000fe20000010100 */
[-C--:B------:R-:W-:Y:S01]  /*17e40*/  FFMA.FTZ R131, R8, R3.reuse, -R130 ;  /* 0x0000000308837223 */ /* 0x080fe20000010882 */
[----:B------:R-:W-:Y:S01]  /*17e50*/  FADD.FTZ R10, -R14, R10 ;  /* 0x0000000a0e0a7221 */ /* 0x000fe20000010100 */
[----:B------:R-:W-:Y:S01]  /*17e60*/  MUFU.EX2 R191, R191 ;  /* 0x000000bf00bf7308 */ /* 0x000fe20000000800 */
[-C--:B------:R-:W-:Y:S01]  /*17e70*/  FMUL.FTZ R5, R5, R3.reuse ;  /* 0x0000000305057220 */ /* 0x080fe20000410000 */
[-CC-:B------:R-:W-:Y:S01]  /*17e80*/  FFMA.FTZ R185, R9, R3.reuse, -R130.reuse ;  /* 0x0000000309b97223 */ /* 0x180fe20000010882 */
[-C--:B------:R-:W-:Y:S01]  /*17e90*/  FMUL.FTZ R10, R10, R3.reuse ;  /* 0x000000030a0a7220 */ /* 0x080fe20000410000 */
        /* <DEDUP_REMOVED lines=19> */
[----:B------:R1:W2:Y:S01]  /*17fd0*/  MUFU.EX2 R5, R10 ;  /* 0x0000000a00057308 */ /* 0x0002a20000000800 */
[----:B0----5:R-:W-:-:S04]  /*17fe0*/  FFMA.FTZ R7, R14, R7, R188 ;  /* 0x000000070e077223 */ /* 0x021fc800000100bc */
[----:B------:R-:W-:-:S03]  /*17ff0*/  FADD.FTZ R7, R135, R7 ;  /* 0x0000000787077221 */ /* 0x000fc60000010000 */
[----:B------:R-:W0:Y:S01]  /*18000*/  MUFU.EX2 R132, R132 ;  /* 0x0000008400847308 */ /* 0x000e220000000800 */
[----:B-1----:R-:W-:-:S07]  /*18010*/  FFMA.FTZ R10, R160, R3, -R130 ;  /* 0x00000003a00a7223 */ /* 0x002fce0000010882 */
[----:B------:R-:W1:Y:S01]  /*18020*/  MUFU.EX2 R131, R131 ;  /* 0x0000008300837308 */ /* 0x000e620000000800 */
[----:B--2---:R-:W-:-:S07]  /*18030*/  FFMA.FTZ R6, R5, R6, R189 ;  /* 0x0000000605067223 */ /* 0x004fce00000100bd */
[----:B------:R-:W2:Y:S01]  /*18040*/  MUFU.EX2 R185, R185 ;  /* 0x000000b900b97308 */ /* 0x000ea20000000800 */
[----:B0-----:R-:W-:Y:S01]  /*18050*/  FADD.FTZ R130, R132, R6 ;  /* 0x0000000684827221 */ /* 0x001fe20000010000 */
[----:B------:R-:W-:-:S03]  /*18060*/  FADD.FTZ R6, R190, R7 ;  /* 0x00000007be067221 */ /* 0x000fc60000010000 */
[----:B------:R-:W-:Y:S01]  /*18070*/  FADD.FTZ R7, R191, R130 ;  /* 0x00000082bf077221 */ /* 0x000fe20000010000 */
        /* <DEDUP_REMOVED lines=78> */
.L_x_6167:
[C---:B------:R-:W-:Y:S01]  /*18560*/  ISETP.GT.AND P2, PT, R12.reuse, R220, PT ;  /* 0x000000dc0c00720c */ /* 0x040fe20003f44270 */
[----:B------:R-:W-:Y:S01]  /*18570*/  VIADD R15, R15, 0x30860 ;  /* 0x000308600f0f7836 */ /* 0x000fe20000000000 */
[----:B------:R-:W-:Y:S01]  /*18580*/  F2FP.BF16.F32.PACK_AB R187, R9, R187 ;  /* 0x000000bb09bb723e */ /* 0x000fe200000010ff */
[----:B------:R-:W-:Y:S01]  /*18590*/  VIADD R12, R12, 0xffffffff ;  /* 0xffffffff0c0c7836 */ /* 0x000fe20000000000 */
[----:B------:R-:W-:Y:S01]  /*185a0*/  F2FP.BF16.F32.PACK_AB R181, R8, R181 ;  /* 0x000000b508b5723e */ /* 0x000fe200000010ff */
[----:B------:R-:W-:Y:S01]  /*185b0*/  IMAD.MOV.U32 R8, RZ, RZ, R199 ;  /* 0x000000ffff087224 */ /* 0x000fe200078e00c7 */
[----:B------:R-:W-:Y:S01]  /*185c0*/  PRMT R15, R217, 0x654, R15 ;  /* 0x00000654d90f7816 */ /* 0x000fe2000000000f */
[----:B------:R-:W-:Y:S01]  /*185d0*/  IMAD.MOV.U32 R9, RZ, RZ, R196 ;  /* 0x000000ffff097224 */ /* 0x000fe200078e00c4 */
[----:B------:R-:W-:Y:S02]  /*185e0*/  F2FP.BF16.F32.PACK_AB R183, R11, R183 ;  /* 0x000000b70bb7723e */ /* 0x000fe400000010ff */
        /* <DEDUP_REMOVED lines=24> */
[----:B0-----:R-:W-:Y:S06]  /*18770*/  @P2 BRA `(.L_x_6168) ;  /* 0xffffffd000042947 */ /* 0x001fec000383ffff */
[----:B------:R-:W-:Y:S05]  /*18780*/  BSYNC B1 ;  /* 0x0000000000017941 */ /* 0x000fea0003800000 */
.L_x_6155:
[----:B------:R-:W-:Y:S05]  /*18790*/  BSYNC B0 ;  /* 0x0000000000007941 */ /* 0x000fea0003800000 */
.L_x_6154:
[----:B------:R-:W-:Y:S01]  /*187a0*/  ISETP.GE.AND P1, PT, R12, RZ, PT ;  /* 0x000000ff0c00720c */ /* 0x000fe20003f26270 */
[----:B------:R-:W-:-:S12]  /*187b0*/  BSSY B0, `(.L_x_6169) ;  /* 0x0000290000007945 */ /* 0x000fd80003800000 */
[----:B------:R-:W-:Y:S05]  /*187c0*/  @!P1 BRA `(.L_x_6170) ;  /* 0x0000002800389947 */ /* 0x000fea0003800000 */
[----:B------:R-:W-:Y:S02]  /*187d0*/  IMAD.MOV.U32 R10, RZ, RZ, R4 ;  /* 0x000000ffff0a7224 */ /* 0x000fe400078e0004 */
[----:B------:R-:W-:Y:S02]  /*187e0*/  IMAD.MOV.U32 R11, RZ, RZ, R0 ;  /* 0x000000ffff0b7224 */ /* 0x000fe400078e0000 */
[----:B------:R-:W-:Y:S02]  /*187f0*/  IMAD.MOV.U32 R8, RZ, RZ, R199 ;  /* 0x000000ffff087224 */ /* 0x000fe400078e00c7 */
[----:B------:R-:W-:-:S07]  /*18800*/  IMAD.MOV.U32 R9, RZ, RZ, R196 ;  /* 0x000000ffff097224 */ /* 0x000fce00078e00c4 */
.L_x_6183:
        /* <DEDUP_REMOVED lines=8> */
.L_x_6171:
[----:B------:R-:W-:Y:S01]  /*18890*/  IMAD R0, R196, 0x8, R2 ;  /* 0x00000008c4007824 */ /* 0x000fe200078e0202 */
[----:B------:R-:W-:-:S04]  /*188a0*/  SHF.L.U32 R3, R199, 0x1f, RZ ;  /* 0x0000001fc7037819 */ /* 0x000fc800000006ff */
[----:B------:R0:W1:Y:S01]  /*188b0*/  SYNCS.PHASECHK.TRANS64.TRYWAIT P1, [R0+URZ+0x30830], R3 ;  /* 0x03083003000075a7 */ /* 0x000062000802017f */
[----:B------:R-:W-:Y:S05]  /*188c0*/  @!P0 BRA `(.L_x_6172) ;  /* 0x0000000000048947 */ /* 0x000fea0003800000 */
[----:B------:R-:W-:Y:S01]  /*188d0*/  BPT.TRAP 0x1 ;  /* 0x000000040000795c */ /* 0x000fe20000300000 */
.L_x_6172:
[----:B------:R-:W-:Y:S01]  /*188e0*/  IMAD R126, R196, 0x900, R218 ;  /* 0x00000900c47e7824 */ /* 0x000fe200078e02da */
[----:B------:R-:W-:Y:S03]  /*188f0*/  BSSY B1, `(.L_x_6173) ;  /* 0x0000006000017945 */ /* 0x000fe60003800000 */
[C---:B------:R-:W-:Y:S02]  /*18900*/  VIADD R122, R126.reuse, 0x2 ;  /* 0x000000027e7a7836 */ /* 0x040fe40000000000 */
[----:B------:R-:W-:Y:S01]  /*18910*/  VIADD R124, R126, 0x4 ;  /* 0x000000047e7c7836 */ /* 0x000fe20000000000 */
[----:B-1----:R-:W-:Y:S06]  /*18920*/  @P1 BRA `(.L_x_6174) ;  /* 0x0000000000081947 */ /* 0x002fec0003800000 */
[----:B------:R-:W1:Y:S02]  /*18930*/  SYNCS.PHASECHK.TRANS64.TRYWAIT P1, [R0+URZ+0x30830], R3 ;  /* 0x03083003000075a7 */ /* 0x000e64000802017f */
[----:B-1----:R-:W-:Y:S05]  /*18940*/  @!P1 BRA `(.L_x_6175) ;  /* 0x000000e000dc9947 */ /* 0x002fea0003800000 */
.L_x_6174:
[----:B------:R-:W-:Y:S05]  /*18950*/  BSYNC B1 ;  /* 0x0000000000017941 */ /* 0x000fea0003800000 */
.L_x_6173:
[----:B------:R-:W2:Y:S04]  /*18960*/  LDL.64 R128, [R1+0x30] ;  /* 0x0000300001807983 */ /* 0x000ea80000100a00 */
[----:B------:R-:W3:Y:S01]  /*18970*/  LDL.64 R226, [R1+0x28] ;  /* 0x0000280001e27983 */ /* 0x000ee20000100a00 */
[----:B------:R-:W-:Y:S01]  /*18980*/  IMAD.MOV.U32 R120, RZ, RZ, R126 ;  /* 0x000000ffff787224 */ /* 0x000fe200078e007e */
[----:B------:R-:W-:Y:S01]  /*18990*/  R2UR UR46, R122 ;  /* 0x000000007a2e72ca */ /* 0x000fe200000e0000 */
[----:B------:R-:W-:Y:S01]  /*189a0*/  IMAD.MOV.U32 R122, RZ, RZ, R124 ;  /* 0x000000ffff7a7224 */ /* 0x000fe200078e007c */
[----:B------:R-:W-:Y:S01]  /*189b0*/  MOV R21, UR42 ;  /* 0x0000002a00157c02 */ /* 0x000fe20008000f00 */
[----:B------:R-:W-:Y:S01]  /*189c0*/  IMAD.MOV.U32 R121, RZ, RZ, 0x40000040 ;  /* 0x40000040ff797424 */ /* 0x000fe200078e00ff */
[----:B------:R-:W-:Y:S01]  /*189d0*/  R2UR UR50, R120 ;  /* 0x00000000783272ca */ /* 0x000fe200000e0000 */
[C---:B------:R-:W-:Y:S01]  /*189e0*/  VIADD R120, R126.reuse, 0x6 ;  /* 0x000000067e787836 */ /* 0x040fe20000000000 */
[----:B01----:R-:W-:Y:S01]  /*189f0*/  MOV R3, UR38 ;  /* 0x0000002600037c02 */ /* 0x003fe20008000f00 */
[----:B------:R-:W-:Y:S01]  /*18a00*/  VIADD R124, R126, 0x302 ;  /* 0x000003027e7c7836 */ /* 0x000fe20000000000 */
[----:B------:R-:W-:Y:S01]  /*18a10*/  R2UR UR42, R122 ;  /* 0x000000007a2a72ca */ /* 0x000fe200000e0000 */
[----:B------:R-:W-:Y:S01]  /*18a20*/  VIADD R122, R126, 0x300 ;  /* 0x000003007e7a7836 */ /* 0x000fe20000000000 */
[----:B------:R-:W-:Y:S01]  /*18a30*/  R2UR UR38, R120 ;  /* 0x00000000782672ca */ /* 0x000fe200000e0000 */
[----:B------:R-:W-:Y:S01]  /*18a40*/  VIADD R120, R126, 0x304 ;  /* 0x000003047e787836 */ /* 0x000fe20000000000 */
[----:B------:R-:W-:Y:S01]  /*18a50*/  MOV R213, UR49 ;  /* 0x0000003100d57c02 */ /* 0x000fe20008000f00 */
[----:B------:R-:W-:Y:S01]  /*18a60*/  IMAD.MOV.U32 R123, RZ, RZ, 0x40000040 ;  /* 0x40000040ff7b7424 */ /* 0x000fe200078e00ff */
[----:B------:R-:W-:Y:S01]  /*18a70*/  R2UR UR34, R122 ;  /* 0x000000007a2272ca */ /* 0x000fe200000e0000 */
[----:B------:R-:W-:Y:S01]  /*18a80*/  VIADD R122, R126, 0x306 ;  /* 0x000003067e7a7836 */ /* 0x000fe20000000000 */
[----:B------:R-:W-:Y:S01]  /*18a90*/  R2UR UR26, R120 ;  /* 0x00000000781a72ca */ /* 0x000fe200000e0000 */
[----:B------:R-:W-:Y:S01]  /*18aa0*/  VIADD R120, R126, 0x602 ;  /* 0x000006027e787836 */ /* 0x000fe20000000000 */
[----:B------:R-:W-:Y:S01]  /*18ab0*/  MOV R214, UR48 ;  /* 0x0000003000d67c02 */ /* 0x000fe20008000f00 */
[----:B------:R-:W-:Y:S01]  /*18ac0*/  IMAD.MOV.U32 R125, RZ, RZ, 0x40000040 ;  /* 0x40000040ff7d7424 */ /* 0x000fe200078e00ff */
        /* <DEDUP_REMOVED lines=127> */
[----:B-----5:R-:W-:Y:S01]  /*192c0*/  WARPGROUP.ARRIVE ;  /* 0x00000000000079c5 */ /* 0x020fe20000000000 */
[----:B---3--:R-:W-:Y:S02]  /*192d0*/  R2UR UR44, R226 ;  /* 0x00000000e22c72ca */ /* 0x008fe400000e0000 */
[----:B------:R-:W-:Y:S02]  /*192e0*/  R2UR UR45, R227 ;  /* 0x00000000e32d72ca */ /* 0x000fe400000e0000 */
[----:B------:R-:W2:Y:S06]  /*192f0*/  LDL.64 R226, [R1+0x10] ;  /* 0x0000100001e27983 */ /* 0x000eac0000100a00 */
[----:B------:R-:W-:Y:S01]  /*19300*/  HGMMA.64x96x16.F32.BF16 R120, gdesc[UR48], RZ, !UPT, gsb0 ;  /* 0x01600000307879f0 */ /* 0x000fe2000c0018ff */
[----:B------:R-:W-:Y:S01]  /*19310*/  R2UR UR49, R213 ;  /* 0x00000000d53172ca */ /* 0x000fe200000e0000 */
        /* <DEDUP_REMOVED lines=9> */
[----:B------:R-:W3:Y:S01]  /*193b0*/  LDL.64 R212, [R1+0x20] ;  /* 0x0000200001d47983 */ /* 0x000ee20000100a00 */
[----:B------:R-:W-:Y:S02]  /*193c0*/  WARPGROUP.DEPBAR.LE gsb0, 0x0 ;  /* 0x00008000000079c5 */ /* 0x000fe40000010000 */
[----:B------:R-:W-:Y:S01]  /*193d0*/  WARPGROUP.ARRIVE ;  /* 0x00000000000079c5 */ /* 0x000fe20000000000 */
[----:B---3--:R-:W-:Y:S02]  /*193e0*/  R2UR UR40, R212 ;  /* 0x00000000d42872ca */ /* 0x008fe400000e0000 */
[----:B------:R-:W-:Y:S02]  /*193f0*/  R2UR UR41, R213 ;  /* 0x00000000d52972ca */ /* 0x000fe400000e0000 */
[----:B------:R-:W3:Y:S11]  /*19400*/  LDL.64 R212, [R1+0x8] ;  /* 0x0000080001d47983 */ /* 0x000ef60000100a00 */
[----:B------:R-:W-:Y:S01]  /*19410*/  HGMMA.64x96x16.F32.BF16 R120, gdesc[UR40], R120, gsb0 ;  /* 0x01600000287879f0 */ /* 0x000fe20008001878 */
[----:B------:R-:W-:-:S02]  /*19420*/  R2UR UR43, R20 ;  /* 0x00000000142b72ca */ /* 0x000fc400000e0000 */
[----:B------:R-:W-:Y:S02]  /*19430*/  R2UR UR42, R21 ;  /* 0x00000000152a72ca */ /* 0x000fe400000e0000 */
[----:B------:R-:W4:Y:S01]  /*19440*/  LDL.64 R20, [R1+0x18] ;  /* 0x0000180001147983 */ /* 0x000f220000100a00 */
[----:B--2---:R-:W-:Y:S02]  /*19450*/  R2UR UR32, R226 ;  /* 0x00000000e22072ca */ /* 0x004fe400000e0000 */
[----:B------:R-:W-:Y:S01]  /*19460*/  R2UR UR33, R227 ;  /* 0x00000000e32172ca */ /* 0x000fe200000e0000 */
[----:B------:R-:W-:Y:S02]  /*19470*/  WARPGROUP.DEPBAR.LE gsb0, 0x0 ;  /* 0x00008000000079c5 */ /* 0x000fe40000010000 */
[----:B------:R-:W-:Y:S01]  /*19480*/  WARPGROUP.ARRIVE ;  /* 0x00000000000079c5 */ /* 0x000fe20000000000 */
[----:B----4-:R-:W-:Y:S02]  /*19490*/  R2UR UR36, R20 ;  /* 0x00000000142472ca */ /* 0x010fe400000e0000 */
[----:B------:R-:W-:-:S13]  /*194a0*/  R2UR UR37, R21 ;  /* 0x00000000152572ca */ /* 0x000fda00000e0000 */
[----:B------:R-:W-:Y:S01]  /*194b0*/  HGMMA.64x96x16.F32.BF16 R120, gdesc[UR36], R120, gsb0 ;  /* 0x01600000247879f0 */ /* 0x000fe20008001878 */
[----:B---3--:R-:W-:Y:S02]  /*194c0*/  R2UR UR28, R212 ;  /* 0x00000000d41c72ca */ /* 0x008fe400000e0000 */
        /* <DEDUP_REMOVED lines=41> */
[----:B------:R-:W-:Y:S11]  /*19760*/  @!P0 BRA `(.L_x_6176) ;  /* 0x0000000000048947 */ /* 0x000ff60003800000 */
[----:B------:R-:W-:Y:S01]  /*19770*/  BPT.TRAP 0x1 ;  /* 0x000000040000795c */ /* 0x000fe20000300000 */
.L_x_6176:
[----:B------:R-:W-:Y:S01]  /*19780*/  SHF.L.U32 R0, R8, 0x1f, RZ ;  /* 0x0000001f08007819 */ /* 0x000fe200000006ff */
[----:B------:R-:W-:-:S04]  /*19790*/  IMAD R15, R9, 0x8, R2 ;  /* 0x00000008090f7824 */ /* 0x000fc800078e0202 */
[----:B------:R0:W1:Y:S01]  /*197a0*/  SYNCS.PHASECHK.TRANS64.TRYWAIT P1, [R15+URZ+0x30850], R0 ;  /* 0x030850000f0075a7 */ /* 0x000062000802017f */
[----:B------:R-:W-:Y:S05]  /*197b0*/  @!P0 BRA `(.L_x_6177) ;  /* 0x0000000000048947 */ /* 0x000fea0003800000 */
[----:B------:R-:W-:Y:S01]  /*197c0*/  BPT.TRAP 0x1 ;  /* 0x000000040000795c */ /* 0x000fe20000300000 */
.L_x_6177:
[----:B------:R-:W-:Y:S04]  /*197d0*/  BSSY B1, `(.L_x_6178) ;  /* 0x0000004000017945 */ /* 0x000fe80003800000 */
[----:B-1----:R-:W-:Y:S05]  /*197e0*/  @P1 BRA `(.L_x_6179) ;  /* 0x0000000000081947 */ /* 0x002fea0003800000 */
[----:B------:R-:W1:Y:S02]  /*197f0*/  SYNCS.PHASECHK.TRANS64.TRYWAIT P1, [R15+URZ+0x30850], R0 ;  /* 0x030850000f0075a7 */ /* 0x000e64000802017f */
[----:B-1----:R-:W-:Y:S05]  /*19800*/  @!P1 BRA `(.L_x_6180) ;  /* 0x000000d400409947 */ /* 0x002fea0003800000 */
.L_x_6179:
[----:B------:R-:W-:Y:S05]  /*19810*/  BSYNC B1 ;  /* 0x0000000000017941 */ /* 0x000fea0003800000 */
.L_x_6178:
        /* <DEDUP_REMOVED lines=8> */
[----:B------:R-:W-:Y:S01]  /*198a0*/  IMAD R4, R9, 0x900, R0 ;  /* 0x0000090009047824 */ /* 0x000fe200078e0200 */
[----:B------:R-:W-:-:S03]  /*198b0*/  MOV R9, 0x40000040 ;  /* 0x4000004000097802 */ /* 0x000fc60000000f00 */
        /* <DEDUP_REMOVED lines=38> */
.L_x_6181:
        /* <DEDUP_REMOVED lines=60> */
[----:B------:R-:W-:-:S02]  /*19ee0*/  IMAD R13, R13, 0x8, R2 ;  /* 0x000000080d0d7824 */ /* 0x000fc400078e0202 */
        /* <DEDUP_REMOVED lines=82> */
[----:B-1----:R-:W-:Y:S02]  /*1a410*/  FMNMX.FTZ R4, R163, R4, !PT ;  /* 0x00000004a3047209 */ /* 0x002fe40007810000 */
[----:B--2---:R-:W-:-:S03]  /*1a420*/  FMNMX.FTZ R0, R161, R3, !PT ;  /* 0x00000003a1007209 */ /* 0x004fc60007810000 */
[----:B------:R-:W0:Y:S04]  /*1a430*/  SHFL.BFLY PT, R3, R4, 0x2, 0x1f ;  /* 0x0c401f0004037f89 */ /* 0x000e2800000e0000 */
[----:B------:R-:W1:Y:S01]  /*1a440*/  SHFL.BFLY PT, R5, R0, 0x2, 0x1f ;  /* 0x0c401f0000057f89 */ /* 0x000e6200000e0000 */
[----:B0-----:R-:W-:Y:S02]  /*1a450*/  FMNMX.FTZ R4, R4, R3, !PT ;  /* 0x0000000304047209 */ /* 0x001fe40007810000 */
[----:B-1----:R-:W-:-:S03]  /*1a460*/  FMNMX.FTZ R0, R0, R5, !PT ;  /* 0x0000000500007209 */ /* 0x002fc60007810000 */
[----:B------:R-:W0:Y:S04]  /*1a470*/  SHFL.BFLY PT, R3, R4, 0x1, 0x1f ;  /* 0x0c201f0004037f89 */ /* 0x000e2800000e0000 */
        /* <DEDUP_REMOVED lines=9> */
[-C--:B------:R-:W-:Y:S01]  /*1a510*/  FMUL.FTZ R132, R4, R3.reuse ;  /* 0x0000000304847220 */ /* 0x080fe20000410000 */
[-C--:B------:R-:W-:Y:S01]  /*1a520*/  FMUL.FTZ R14, R14, R3.reuse ;  /* 0x000000030e0e7220 */ /* 0x080fe20000410000 */
[-CC-:B------:R-:W-:Y:S01]  /*1a530*/  FFMA.FTZ R188, R8, R3.reuse, -R10.reuse ;  /* 0x0000000308bc7223 */ /* 0x180fe2000001080a */
[-C--:B------:R-:W-:Y:S01]  /*1a540*/  FFMA.FTZ R186, R128, R3.reuse, -R10 ;  /* 0x0000000380ba7223 */ /* 0x080fe2000001080a */
[-C--:B------:R-:W-:Y:S01]  /*1a550*/  FFMA.FTZ R189, R20, R3.reuse, -R132 ;  /* 0x0000000314bd7223 */ /* 0x080fe20000010884 */
[-CC-:B------:R-:W-:Y:S01]  /*1a560*/  FFMA.FTZ R166, R9, R3.reuse, -R10.reuse ;  /* 0x0000000309a67223 */ /* 0x180fe2000001080a */
[-C--:B------:R-:W-:Y:S01]  /*1a570*/  FFMA.FTZ R128, R129, R3.reuse, -R10 ;  /* 0x0000000381807223 */ /* 0x080fe2000001080a */
[-C--:B------:R-:W-:Y:S01]  /*1a580*/  FFMA.FTZ R129, R21, R3.reuse, -R132 ;  /* 0x0000000315817223 */ /* 0x080fe20000010884 */
[----:B------:R-:W-:Y:S01]  /*1a590*/  MUFU.EX2 R14, R14 ;  /* 0x0000000e000e7308 */ /* 0x000fe20000000800 */
[-C--:B------:R-:W-:Y:S01]  /*1a5a0*/  FFMA.FTZ R190, R120, R3.reuse, -R10 ;  /* 0x0000000378be7223 */ /* 0x080fe2000001080a */
[-C--:B------:R-:W-:Y:S01]  /*1a5b0*/  FFMA.FTZ R191, R122, R3.reuse, -R132 ;  /* 0x000000037abf7223 */ /* 0x080fe20000010884 */
[-C--:B------:R-:W-:Y:S01]  /*1a5c0*/  FFMA.FTZ R165, R121, R3.reuse, -R10 ;  /* 0x0000000379a57223 */ /* 0x080fe2000001080a */
[-C--:B------:R-:W-:Y:S01]  /*1a5d0*/  FFMA.FTZ R123, R123, R3.reuse, -R132 ;  /* 0x000000037b7b7223 */ /* 0x080fe20000010884 */
[-C--:B------:R-:W-:Y:S01]  /*1a5e0*/  FFMA.FTZ R184, R124, R3.reuse, -R10 ;  /* 0x000000037cb87223 */ /* 0x080fe2000001080a */
[-C--:B------:R-:W-:Y:S01]  /*1a5f0*/  FFMA.FTZ R185, R126, R3.reuse, -R132 ;  /* 0x000000037eb97223 */ /* 0x080fe20000010884 */
[----:B------:R-:W-:Y:S01]  /*1a600*/  VIADD R126, R13, 0x30840 ;  /* 0x000308400d7e7836 */ /* 0x000fe20000000000 */
[----:B------:R-:W0:Y:S01]  /*1a610*/  MUFU.EX2 R188, R188 ;  /* 0x000000bc00bc7308 */ /* 0x000e220000000800 */
[-C--:B------:R-:W-:Y:S01]  /*1a620*/  FFMA.FTZ R164, R125, R3.reuse, -R10 ;  /* 0x000000037da47223 */ /* 0x080fe2000001080a */
[-CC-:B------:R-:W-:Y:S01]  /*1a630*/  FFMA.FTZ R122, R127, R3.reuse, -R132.reuse ;  /* 0x000000037f7a7223 */ /* 0x180fe20000010884 */
[-C--:B------:R-:W-:Y:S01]  /*1a640*/  FFMA.FTZ R187, R130, R3.reuse, -R132 ;  /* 0x0000000382bb7223 */ /* 0x080fe20000010884 */
[----:B------:R-:W-:Y:S01]  /*1a650*/  PRMT R126, R217, 0x654, R126 ;  /* 0x00000654d97e7816 */ /* 0x000fe2000000007e */
[-C--:B------:R-:W-:Y:S01]  /*1a660*/  FFMA.FTZ R125, R133, R3.reuse, -R10 ;  /* 0x00000003857d7223 */ /* 0x080fe2000001080a */
[-CC-:B------:R-:W-:Y:S01]  /*1a670*/  FFMA.FTZ R21, R131, R3.reuse, -R132.reuse ;  /* 0x0000000383157223 */ /* 0x180fe20000010884 */
[-CC-:B------:R-:W-:Y:S01]  /*1a680*/  FFMA.FTZ R181, R134, R3.reuse, -R132.reuse ;  /* 0x0000000386b57223 */ /* 0x180fe20000010884 */
[----:B------:R-:W-:Y:S01]  /*1a690*/  MUFU.EX2 R5, R5 ;  /* 0x0000000500057308 */ /* 0x000fe20000000800 */
[----:B------:R1:W-:Y:S01]  /*1a6a0*/  SYNCS.ARRIVE.TRANS64.RED.A1T0 RZ, [R126+URZ], RZ ;  /* 0x000000ff7eff79a7 */ /* 0x0003e2000810043f */
[-CC-:B------:R-:W-:Y:S01]  /*1a6b0*/  FFMA.FTZ R20, R135, R3.reuse, -R132.reuse ;  /* 0x0000000387147223 */ /* 0x180fe20000010884 */
[-CC-:B------:R-:W-:Y:S01]  /*1a6c0*/  FFMA.FTZ R183, R138, R3.reuse, -R132.reuse ;  /* 0x000000038ab77223 */ /* 0x180fe20000010884 */
[-CC-:B------:R-:W-:Y:S01]  /*1a6d0*/  FFMA.FTZ R139, R139, R3.reuse, -R132.reuse ;  /* 0x000000038b8b7223 */ /* 0x180fe20000010884 */
[-CC-:B------:R-:W-:Y:S01]  /*1a6e0*/  FFMA.FTZ R177, R142, R3.reuse, -R132.reuse ;  /* 0x000000038eb17223 */ /* 0x180fe20000010884 */
[-CC-:B------:R-:W-:Y:S01]  /*1a6f0*/  FFMA.FTZ R131, R143, R3.reuse, -R132.reuse ;  /* 0x000000038f837223 */ /* 0x180fe20000010884 */
[----:B------:R-:W-:Y:S01]  /*1a700*/  FFMA.FTZ R179, R146, R3, -R132 ;  /* 0x0000000392b37223 */ /* 0x000fe20000010884 */
[----:B------:R-:W2:Y:S01]  /*1a710*/  MUFU.EX2 R189, R189 ;  /* 0x000000bd00bd7308 */ /* 0x000ea20000000800 */
        /* <DEDUP_REMOVED lines=10> */
[-C--:B-1----:R-:W-:Y:S01]  /*1a7c0*/  FFMA.FTZ R126, R163, R3.reuse, -R132 ;  /* 0x00000003a37e7223 */ /* 0x082fe20000010884 */
[-CC-:B------:R-:W-:Y:S01]  /*1a7d0*/  FFMA.FTZ R182, R136, R3.reuse, -R10.reuse ;  /* 0x0000000388b67223 */ /* 0x180fe2000001080a */
[-CC-:B------:R-:W-:Y:S01]  /*1a7e0*/  FFMA.FTZ R124, R137, R3.reuse, -R10.reuse ;  /* 0x00000003897c7223 */ /* 0x180fe2000001080a */
[-CC-:B------:R-:W-:Y:S01]  /*1a7f0*/  FFMA.FTZ R176, R140, R3.reuse, -R10.reuse ;  /* 0x000000038cb07223 */ /* 0x180fe2000001080a */
[-CC-:B------:R-:W-:Y:S01]  /*1a800*/  FFMA.FTZ R121, R141, R3.reuse, -R10.reuse ;  /* 0x000000038d797223 */ /* 0x180fe2000001080a */
[----:B------:R-:W1:Y:S01]  /*1a810*/  MUFU.EX2 R129, R129 ;  /* 0x0000008100817308 */ /* 0x000e620000000800 */
[----:B--2---:R-:W-:Y:S01]  /*1a820*/  FFMA.FTZ R6, R5, R6, R189 ;  /* 0x0000000605067223 */ /* 0x004fe200000100bd */
[-CC-:B------:R-:W-:Y:S01]  /*1a830*/  FFMA.FTZ R178, R144, R3.reuse, -R10.reuse ;  /* 0x0000000390b27223 */ /* 0x180fe2000001080a */
[-CC-:B------:R-:W-:Y:S01]  /*1a840*/  FFMA.FTZ R120, R145, R3.reuse, -R10.reuse ;  /* 0x0000000391787223 */ /* 0x180fe2000001080a */
[-CC-:B------:R-:W-:Y:S01]  /*1a850*/  FFMA.FTZ R172, R148, R3.reuse, -R10.reuse ;  /* 0x0000000394ac7223 */ /* 0x180fe2000001080a */
[-CC-:B------:R-:W-:Y:S01]  /*1a860*/  FFMA.FTZ R11, R149, R3.reuse, -R10.reuse ;  /* 0x00000003950b7223 */ /* 0x180fe2000001080a */
[-CC-:B------:R-:W-:Y:S01]  /*1a870*/  FFMA.FTZ R174, R152, R3.reuse, -R10.reuse ;  /* 0x0000000398ae7223 */ /* 0x180fe2000001080a */
[-CC-:B------:R-:W-:Y:S01]  /*1a880*/  FFMA.FTZ R9, R153, R3.reuse, -R10.reuse ;  /* 0x0000000399097223 */ /* 0x180fe2000001080a */
[----:B------:R-:W2:Y:S01]  /*1a890*/  MUFU.EX2 R190, R190 ;  /* 0x000000be00be7308 */ /* 0x000ea20000000800 */
[----:B0-----:R-:W-:Y:S01]  /*1a8a0*/  FADD.FTZ R7, R166, R7 ;  /* 0x00000007a6077221 */ /* 0x001fe20000010000 */
[-CC-:B------:R-:W-:Y:S01]  /*1a8b0*/  FFMA.FTZ R168, R156, R3.reuse, -R10.reuse ;  /* 0x000000039ca87223 */ /* 0x180fe2000001080a */
[-CC-:B------:R-:W-:Y:S01]  /*1a8c0*/  FFMA.FTZ R8, R157, R3.reuse, -R10.reuse ;  /* 0x000000039d087223 */ /* 0x180fe2000001080a */
[-CC-:B------:R-:W-:Y:S01]  /*1a8d0*/  FFMA.FTZ R170, R160, R3.reuse, -R10.reuse ;  /* 0x00000003a0aa7223 */ /* 0x180fe2000001080a */
[----:B------:R-:W-:-:S03]  /*1a8e0*/  FFMA.FTZ R10, R161, R3, -R10 ;  /* 0x00000003a10a7223 */ /* 0x000fc6000001080a */
        /* <DEDUP_REMOVED lines=90> */
.L_x_6182:
        /* <DEDUP_REMOVED lines=34> */
.L_x_6170:
[----:B------:R-:W-:Y:S05]  /*1b0b0*/  BSYNC B0 ;  /* 0x0000000000007941 */ /* 0x000fea0003800000 */
.L_x_6169:
        /* <DEDUP_REMOVED lines=99> */
.L_x_6184:
[----:B------:R-:W-:Y:S01]  /*1b6f0*/  IMAD R10, R196, 0x8, R2 ;  /* 0x00000008c40a7824 */ /* 0x000fe200078e0202 */
[----:B------:R-:W-:-:S04]  /*1b700*/  SHF.L.U32 R5, R199, 0x1f, RZ ;  /* 0x0000001fc7057819 */ /* 0x000fc800000006ff */
[----:B------:R0:W1:Y:S01]  /*1b710*/  SYNCS.PHASECHK.TRANS64.TRYWAIT P1, [R10+URZ+0x30850], R5 ;  /* 0x030850050a0075a7 */ /* 0x000062000802017f */
[----:B------:R-:W-:Y:S05]  /*1b720*/  @!P0 BRA `(.L_x_6185) ;  /* 0x0000000000048947 */ /* 0x000fea0003800000 */
[----:B------:R-:W-:Y:S01]  /*1b730*/  BPT.TRAP 0x1 ;  /* 0x000000040000795c */ /* 0x000fe20000300000 */
.L_x_6185:
        /* <DEDUP_REMOVED lines=9> */
.L_x_6187:
[----:B------:R-:W-:Y:S05]  /*1b7d0*/  BSYNC B0 ;  /* 0x0000000000007941 */ /* 0x000fea0003800000 */
.L_x_6186:
[----:B------:R-:W-:Y:S01]  /*1b7e0*/  IMAD.MOV.U32 R8, RZ, RZ, R2 ;  /* 0x000000ffff087224 */ /* 0x000fe200078e0002 */
[----:B------:R-:W-:Y:S01]  /*1b7f0*/  WARPGROUP.ARRIVE ;  /* 0x00000000000079c5 */ /* 0x000fe20000000000 */
[----:B------:R-:W-:-:S03]  /*1b800*/  IMAD.MOV.U32 R9, RZ, RZ, 0x40000040 ;  /* 0x40000040ff097424 */ /* 0x000fc600078e00ff */
        /* <DEDUP_REMOVED lines=26> */
[----:B------:R-:W-:Y:S02]  /*1b9b0*/  R2UR UR6, R8 ;  /* 0x00000000080672ca */ /* 0x000fe400000e0000 */
[----:B------:R-:W-:Y:S01]  /*1b9c0*/  R2UR UR7, R9 ;  /* 0x00000000090772ca */ /* 0x000fe200000e0000 */
[----:B------:R-:W-:Y:S01]  /*1b9d0*/  IMAD.MOV.U32 R9, RZ, RZ, 0x40000040 ;  /* 0x40000040ff097424 */ /* 0x000fe200078e00ff */
[----:B------:R-:W-:Y:S02]  /*1b9e0*/  IADD3 R8, R2, 0x280, RZ ;  /* 0x0000028002087810 */ /* 0x000fe40007ffe0ff */
[----:B------:R-:W0:Y:S02]  /*1b9f0*/  SHFL.BFLY PT, R2, R7, 0x2, 0x1f ;  /* 0x0c401f0007027f89 */ /* 0x000e2400000e0000 */
[----:B01----:R-:W-:Y:S01]  /*1ba00*/  FADD.FTZ R5, R2, R7 ;  /* 0x0000000702057221 */ /* 0x003fe20000010000 */
[----:B------:R-:W-:-:S04]  /*1ba10*/  IMAD.MOV.U32 R7, RZ, RZ, RZ ;  /* 0x000000ffff077224 */ /* 0x000fc800078e00ff */
[----:B------:R-:W0:Y:S02]  /*1ba20*/  SHFL.BFLY PT, R2, R5, 0x1, 0x1f ;  /* 0x0c201f0005027f89 */ /* 0x000e2400000e0000 */
[----:B0-----:R-:W-:Y:S01]  /*1ba30*/  FADD.FTZ R12, R5, R2 ;  /* 0x00000002050c7221 */ /* 0x001fe20000010000 */
[----:B------:R-:W-:Y:S02]  /*1ba40*/  IMAD.MOV.U32 R2, RZ, RZ, RZ ;  /* 0x000000ffff027224 */ /* 0x000fe400078e00ff */
[----:B------:R-:W-:Y:S02]  /*1ba50*/  IMAD.MOV.U32 R5, RZ, RZ, -0x800000 ;  /* 0xff800000ff057424 */ /* 0x000fe400078e00ff */
[----:B------:R-:W-:-:S13]  /*1ba60*/  FSETP.NE.FTZ.AND P1, PT, R12, RZ, PT ;  /* 0x000000ff0c00720b */ /* 0x000fda0003f35000 */
[----:B------:R-:W-:Y:S01]  /*1ba70*/  @P1 MUFU.RCP R7, R12 ;  /* 0x0000000c00071308 */ /* 0x000fe20000001000 */
[----:B------:R-:W-:Y:S02]  /*1ba80*/  WARPGROUP.DEPBAR.LE gsb0, 0x0 ;  /* 0x00008000000079c5 */ /* 0x000fe40000010000 */
[----:B------:R-:W-:-:S06]  /*1ba90*/  WARPGROUP.ARRIVE ;  /* 0x00000000000079c5 */ /* 0x000fcc0000000000 */
[----:B------:R-:W-:Y:S01]  /*1baa0*/  HGMMA.64x192x16.F32.BF16 R24, R172, gdesc[UR4].tnspB, R24, gsb0 ;  /* 0x42e00004ac187df0 */ /* 0x000fe20008001818 */
[----:B------:R-:W-:Y:S02]  /*1bab0*/  R2UR UR6, R8 ;  /* 0x00000000080672ca */ /* 0x000fe400000e0000 */
[----:B------:R-:W-:Y:S02]  /*1bac0*/  R2UR UR7, R9 ;  /* 0x00000000090772ca */ /* 0x000fe400000e0000 */
[----:B------:R-:W0:Y:S02]  /*1bad0*/  SHFL.BFLY PT, R9, R6, 0x2, 0x1f ;  /* 0x0c401f0006097f89 */ /* 0x000e2400000e0000 */
[----:B0-----:R-:W-:Y:S01]  /*1bae0*/  FADD.FTZ R9, R9, R6 ;  /* 0x0000000609097221 */ /* 0x001fe20000010000 */
[----:B------:R-:W-:-:S04]  /*1baf0*/  IMAD.MOV.U32 R6, RZ, RZ, -0x800000 ;  /* 0xff800000ff067424 */ /* 0x000fc800078e00ff */
[----:B------:R-:W0:Y:S02]  /*1bb00*/  SHFL.BFLY PT, R8, R9, 0x1, 0x1f ;  /* 0x0c201f0009087f89 */ /* 0x000e2400000e0000 */
[----:B0-----:R-:W-:Y:S01]  /*1bb10*/  FADD.FTZ R13, R9, R8 ;  /* 0x00000008090d7221 */ /* 0x001fe20000010000 */
[----:B------:R-:W-:Y:S01]  /*1bb20*/  @P1 FMUL.FTZ R9, R3, 0.69314718246459960938 ;  /* 0x3f31721803091820 */ /* 0x000fe20000410000 */
[----:B------:R-:W0:Y:S03]  /*1bb30*/  @P1 MUFU.LG2 R8, R12 ;  /* 0x0000000c00081308 */ /* 0x000e260000000c00 */
[----:B------:R-:W-:-:S13]  /*1bb40*/  FSETP.NE.FTZ.AND P2, PT, R13, RZ, PT ;  /* 0x000000ff0d00720b */ /* 0x000fda0003f55000 */
[----:B------:R-:W1:Y:S01]  /*1bb50*/  @P2 MUFU.LG2 R11, R13 ;  /* 0x0000000d000b2308 */ /* 0x000e620000000c00 */
[----:B------:R-:W-:Y:S01]  /*1bb60*/  @P2 FMUL.FTZ R14, R3, 0.69314718246459960938 ;  /* 0x3f317218030e2820 */ /* 0x000fe20000410000 */
[----:B0-----:R-:W-:-:S04]  /*1bb70*/  @P1 FMUL.FTZ R8, R8, 0.69314718246459960938 ;  /* 0x3f31721808081820 */ /* 0x001fc80000410000 */
[----:B------:R-:W-:Y:S02]  /*1bb80*/  @P1 FFMA.FTZ R5, R9, R0, R8 ;  /* 0x0000000009051223 */ /* 0x000fe40000010008 */
[----:B------:R0:W2:Y:S01]  /*1bb90*/  @P2 MUFU.RCP R2, R13 ;  /* 0x0000000d00022308 */ /* 0x0000a20000001000 */
[----:B-1----:R-:W-:-:S04]  /*1bba0*/  @P2 FMUL.FTZ R11, R11, 0.69314718246459960938 ;  /* 0x3f3172180b0b2820 */ /* 0x002fc80000410000 */
[----:B------:R-:W-:Y:S01]  /*1bbb0*/  @P2 FFMA.FTZ R6, R14, R4, R11 ;  /* 0x000000040e062223 */ /* 0x000fe2000001000b */
[----:B------:R-:W-:Y:S02]  /*1bbc0*/  WARPGROUP.DEPBAR.LE gsb0, 0x0 ;  /* 0x00008000000079c5 */ /* 0x000fe40000010000 */
[----:B------:R-:W-:-:S06]  /*1bbd0*/  WARPGROUP.ARRIVE ;  /* 0x00000000000079c5 */ /* 0x000fcc0000000000 */
[----:B------:R-:W-:Y:S03]  /*1bbe0*/  HGMMA.64x192x16.F32.BF16 R24, R168, gdesc[UR4].tnspB, R24, gsb0 ;  /* 0x42e00004a8187df0 */ /* 0x000fe60008001818 */
[----:B------:R-:W-:Y:S02]  /*1bbf0*/  WARPGROUP.DEPBAR.LE gsb0, 0x0 ;  /* 0x00008000000079c5 */ /* 0x000fe40000010000 */
[----:B0-2---:R-:W-:Y:S05]  /*1bc00*/  @!P0 BRA `(.L_x_6189) ;  /* 0x0000000000048947 */ /* 0x005fea0003800000 */
[----:B------:R-:W-:Y:S01]  /*1bc10*/  BPT.TRAP 0x1 ;  /* 0x000000040000795c */ /* 0x000fe20000300000 */
.L_x_6189:
        /* <DEDUP_REMOVED lines=108> */
.L_x_6090:
        /* <DEDUP_REMOVED lines=10> */
[----:B0-----:R-:W0:Y:S01]  /*1c380*/  S2R R9, SR_SWINHI ;  /* 0x0000000000097919 */ /* 0x001e220000002f00 */
[----:B------:R-:W-:Y:S01]  /*1c390*/  F2FP.BF16.F32.PACK_AB R24, R25, R24 ;  /* 0x000000181918723e */ /* 0x000fe200000010ff */
[----:B------:R-:W-:Y:S01]  /*1c3a0*/  ULDC.64 UR4, c[0x0][0xc00] ;  /* 0x0003000000047ab9 */ /* 0x000fe20000000a00 */
[----:B------:R-:W4:Y:S04]  /*1c3b0*/  LDL.LU R102, [R1+0x44] ;  /* 0x0000440001667983 */ /* 0x000f280000300800 */
[----:B------:R-:W4:Y:S01]  /*1c3c0*/  LDL.LU R94, [R1+0x48] ;  /* 0x00004800015e7983 */ /* 0x000f220000300800 */
        /* <DEDUP_REMOVED lines=37> */
[----:B---3--:R-:W-:-:S03]  /*1c620*/  IMAD.WIDE R74, R10, 0x2, R12 ;  /* 0x000000020a4a7825 */ /* 0x008fc600078e020c */
[----:B------:R-:W-:-:S04]  /*1c630*/  IADD3 R111, P2, R74, 0x20, RZ ;  /* 0x000000204a6f7810 */ /* 0x000fc80007f5e0ff */
[----:B------:R-:W-:Y:S02]  /*1c640*/  LOP3.LUT R10, R111, 0x380, RZ, 0xc0, !PT ;  /* 0x000003806f0a7812 */ /* 0x000fe400078ec0ff */
[----:B------:R-:W-:Y:S02]  /*1c650*/  IADD3 R143, P6, R74, 0x60, RZ ;  /* 0x000000604a8f7810 */ /* 0x000fe40007fde0ff */
[----:B------:R-:W-:Y:S02]  /*1c660*/  SHF.R.U64 R10, R10, 0x3, RZ ;  /* 0x000000030a0a7819 */ /* 0x000fe400000012ff */
[C---:B------:R-:W-:Y:S02]  /*1c670*/  IADD3 R46, P0, R74.reuse, 0x4020, RZ ;  /* 0x000040204a2e7810 */ /* 0x040fe40007f1e0ff */
[----:B------:R-:W-:Y:S02]  /*1c680*/  IADD3 R141, P1, R74, 0x40, RZ ;  /* 0x000000404a8d7810 */ /* 0x000fe40007f3e0ff */
[----:B------:R-:W-:-:S02]  /*1c690*/  LOP3.LUT R20, R143, 0x380, RZ, 0xc0, !PT ;  /* 0x000003808f147812 */ /* 0x000fc400078ec0ff */
[----:B------:R-:W-:Y:S02]  /*1c6a0*/  IADD3 R145, P5, R74, 0x4000, RZ ;  /* 0x000040004a917810 */ /* 0x000fe40007fbe0ff */
[----:B------:R-:W-:Y:S02]  /*1c6b0*/  LOP3.LUT R10, R10, R111, RZ, 0x3c, !PT ;  /* 0x0000006f0a0a7212 */ /* 0x000fe400078e3cff */
[----:B------:R-:W-:Y:S02]  /*1c6c0*/  LOP3.LUT R111, R46, 0x380, RZ, 0xc0, !PT ;  /* 0x000003802e6f7812 */ /* 0x000fe400078ec0ff */
[----:B------:R-:W-:Y:S01]  /*1c6d0*/  LOP3.LUT R14, R141, 0x380, RZ, 0xc0, !PT ;  /* 0x000003808d0e7812 */ /* 0x000fe200078ec0ff */
[--C-:B------:R-:W-:Y:S01]  /*1c6e0*/  IMAD.X R15, RZ, RZ, R75.reuse, P1 ;  /* 0x000000ffff0f7224 */ /* 0x100fe200008e064b */
[----:B------:R-:W-:Y:S02]  /*1c6f0*/  LOP3.LUT R9, R74, 0x380, RZ, 0xc0, !PT ;  /* 0x000003804a097812 */ /* 0x000fe400078ec0ff */
[----:B------:R-:W-:Y:S01]  /*1c700*/  SHF.R.U64 R20, R20, 0x3, RZ ;  /* 0x0000000314147819 */ /* 0x000fe200000012ff */
[----:B------:R-:W-:Y:S01]  /*1c710*/  IMAD.X R39, RZ, RZ, R75, P5 ;  /* 0x000000ffff277224 */ /* 0x000fe200028e064b */
[----:B------:R-:W-:-:S02]  /*1c720*/  IADD3 R58, P3, R74, 0x4060, RZ ;  /* 0x000040604a3a7810 */ /* 0x000fc40007f7e0ff */
[C---:B--2---:R-:W-:Y:S02]  /*1c730*/  IADD3 R28, P1, R74.reuse, 0x8020, RZ ;  /* 0x000080204a1c7810 */ /* 0x044fe40007f3e0ff */
[----:B------:R-:W-:Y:S02]  /*1c740*/  LOP3.LUT R38, R145, 0x380, RZ, 0xc0, !PT ;  /* 0x0000038091267812 */ /* 0x000fe400078ec0ff */
[----:B------:R-:W-:Y:S02]  /*1c750*/  SHF.R.U64 R111, R111, 0x3, RZ ;  /* 0x000000036f6f7819 */ /* 0x000fe400000012ff */
[----:B------:R-:W-:Y:S02]  /*1c760*/  IADD3 R72, P5, R74, 0x8060, RZ ;  /* 0x000080604a487810 */ /* 0x000fe40007fbe0ff */
[----:B------:R-:W-:Y:S02]  /*1c770*/  SHF.R.U64 R14, R14, 0x3, RZ ;  /* 0x000000030e0e7819 */ /* 0x000fe400000012ff */
[----:B------:R-:W-:-:S02]  /*1c780*/  IADD3 R54, P4, R74, 0x4040, RZ ;  /* 0x000040404a367810 */ /* 0x000fc40007f9e0ff */
[----:B------:R-:W-:Y:S02]  /*1c790*/  SHF.R.U64 R9, R9, 0x3, RZ ;  /* 0x0000000309097819 */ /* 0x000fe400000012ff */
[----:B------:R-:W-:Y:S01]  /*1c7a0*/  LOP3.LUT R20, R20, R143, RZ, 0x3c, !PT ;  /* 0x0000008f14147212 */ /* 0x000fe200078e3cff */
[--C-:B------:R-:W-:Y:S01]  /*1c7b0*/  IMAD.X R11, RZ, RZ, R75.reuse, P2 ;  /* 0x000000ffff0b7224 */ /* 0x100fe200010e064b */
[----:B------:R-:W-:Y:S01]  /*1c7c0*/  LOP3.LUT R143, R58, 0x380, RZ, 0xc0, !PT ;  /* 0x000003803a8f7812 */ /* 0x000fe200078ec0ff */
[----:B------:R-:W-:Y:S01]  /*1c7d0*/  IMAD.X R21, RZ, RZ, R75, P6 ;  /* 0x000000ffff157224 */ /* 0x000fe200030e064b */
[----:B------:R-:W-:Y:S02]  /*1c7e0*/  SHF.R.U64 R38, R38, 0x3, RZ ;  /* 0x0000000326267819 */ /* 0x000fe400000012ff */
[----:B------:R-:W-:Y:S02]  /*1c7f0*/  LOP3.LUT R46, R111, R46, RZ, 0x3c, !PT ;  /* 0x0000002e6f2e7212 */ /* 0x000fe400078e3cff */
[----:B------:R-:W-:-:S02]  /*1c800*/  LOP3.LUT R66, R28, 0x380, RZ, 0xc0, !PT ;  /* 0x000003801c427812 */ /* 0x000fc400078ec0ff */
[C---:B------:R-:W-:Y:S02]  /*1c810*/  IADD3 R62, P2, R74.reuse, 0x8000, RZ ;  /* 0x000080004a3e7810 */ /* 0x040fe40007f5e0ff */
[----:B------:R-:W-:Y:S02]  /*1c820*/  IADD3 R70, P6, R74, 0x8040, RZ ;  /* 0x000080404a467810 */ /* 0x000fe40007fde0ff */
[----:B------:R-:W-:Y:S02]  /*1c830*/  LOP3.LUT R14, R14, R141, RZ, 0x3c, !PT ;  /* 0x0000008d0e0e7212 */ /* 0x000fe400078e3cff */
[----:B------:R-:W-:Y:S02]  /*1c840*/  LOP3.LUT R111, R72, 0x380, RZ, 0xc0, !PT ;  /* 0x00000380486f7812 */ /* 0x000fe400078ec0ff */
[----:B------:R-:W-:Y:S02]  /*1c850*/  LOP3.LUT R74, R9, R74, RZ, 0x3c, !PT ;  /* 0x0000004a094a7212 */ /* 0x000fe400078e3cff */
[----:B------:R-:W-:-:S02]  /*1c860*/  LOP3.LUT R141, R54, 0x380, RZ, 0xc0, !PT ;  /* 0x00000380368d7812 */ /* 0x000fc400078ec0ff */
[----:B------:R-:W-:Y:S02]  /*1c870*/  SHF.R.U64 R143, R143, 0x3, RZ ;  /* 0x000000038f8f7819 */ /* 0x000fe400000012ff */
[----:B------:R-:W-:Y:S02]  /*1c880*/  LOP3.LUT R38, R38, R145, RZ, 0x3c, !PT ;  /* 0x0000009126267212 */ /* 0x000fe400078e3cff */
[----:B------:R-:W-:Y:S01]  /*1c890*/  SHF.R.U64 R3, R66, 0x3, RZ ;  /* 0x0000000342037819 */ /* 0x000fe200000012ff */
[--C-:B------:R-:W-:Y:S01]  /*1c8a0*/  IMAD.X R47, RZ, RZ, R75.reuse, P0 ;  /* 0x000000ffff2f7224 */ /* 0x100fe200000e064b */
[----:B------:R-:W-:Y:S01]  /*1c8b0*/  LOP3.LUT R145, R62, 0x380, RZ, 0xc0, !PT ;  /* 0x000003803e917812 */ /* 0x000fe200078ec0ff */
[--C-:B------:R-:W-:Y:S01]  /*1c8c0*/  IMAD.X R55, RZ, RZ, R75.reuse, P4 ;  /* 0x000000ffff377224 */ /* 0x100fe200020e064b */
[----:B------:R-:W-:Y:S01]  /*1c8d0*/  SHF.R.U64 R111, R111, 0x3, RZ ;  /* 0x000000036f6f7819 */ /* 0x000fe200000012ff */
[--C-:B------:R-:W-:Y:S01]  /*1c8e0*/  IMAD.X R59, RZ, RZ, R75.reuse, P3 ;  /* 0x000000ffff3b7224 */ /* 0x100fe200018e064b */
[----:B------:R-:W-:Y:S01]  /*1c8f0*/  SHF.R.U64 R141, R141, 0x3, RZ ;  /* 0x000000038d8d7819 */ /* 0x000fe200000012ff */
[--C-:B------:R-:W-:Y:S01]  /*1c900*/  IMAD.X R63, RZ, RZ, R75.reuse, P2 ;  /* 0x000000ffff3f7224 */ /* 0x100fe200010e064b */
[----:B------:R-:W-:Y:S01]  /*1c910*/  MOV R74, R74 ;  /* 0x0000004a004a7202 */ /* 0x000fe20000000f00 */
[----:B------:R-:W-:Y:S01]  /*1c920*/  BAR.SYNC.DEFER_BLOCKING 0x1, 0x100 ;  /* 0x0044000000007b1d */ /* 0x000fe20000010000 */
[--C-:B------:R-:W-:Y:S01]  /*1c930*/  IMAD.X R67, RZ, RZ, R75.reuse, P1 ;  /* 0x000000ffff437224 */ /* 0x100fe200008e064b */
[----:B------:R-:W-:Y:S01]  /*1c940*/  LOP3.LUT R58, R143, R58, RZ, 0x3c, !PT ;  /* 0x0000003a8f3a7212 */ /* 0x000fe200078e3cff */
[----:B------:R-:W-:-:S02]  /*1c950*/  IMAD.X R71, RZ, RZ, R75, P6 ;  /* 0x000000ffff477224 */ /* 0x000fc400030e064b */
[----:B------:R-:W-:Y:S01]  /*1c960*/  IMAD.X R9, RZ, RZ, R75, P5 ;  /* 0x000000ffff097224 */ /* 0x000fe200028e064b */
[----:B------:R-:W-:Y:S02]  /*1c970*/  LOP3.LUT R75, R70, 0x380, RZ, 0xc0, !PT ;  /* 0x00000380464b7812 */ /* 0x000fe400078ec0ff */
[----:B------:R-:W-:Y:S02]  /*1c980*/  LOP3.LUT R66, R3, R28, RZ, 0x3c, !PT ;  /* 0x0000001c03427212 */ /* 0x000fe400078e3cff */
[----:B------:R-:W-:Y:S02]  /*1c990*/  MOV R10, R10 ;  /* 0x0000000a000a7202 */ /* 0x000fe40000000f00 */
[----:B------:R-:W-:Y:S02]  /*1c9a0*/  SHF.R.U64 R145, R145, 0x3, RZ ;  /* 0x0000000391917819 */ /* 0x000fe400000012ff */
[----:B------:R-:W-:Y:S02]  /*1c9b0*/  LOP3.LUT R8, R111, R72, RZ, 0x3c, !PT ;  /* 0x000000486f087212 */ /* 0x000fe400078e3cff */
[----:B------:R-:W-:-:S02]  /*1c9c0*/  LOP3.LUT R54, R141, R54, RZ, 0x3c, !PT ;  /* 0x000000368d367212 */ /* 0x000fc400078e3cff */
[----:B------:R-:W-:Y:S02]  /*1c9d0*/  MOV R14, R14 ;  /* 0x0000000e000e7202 */ /* 0x000fe40000000f00 */
[----:B------:R-:W-:Y:S02]  /*1c9e0*/  SHF.R.U64 R75, R75, 0x3, RZ ;  /* 0x000000034b4b7819 */ /* 0x000fe400000012ff */
[----:B------:R-:W-:Y:S02]  /*1c9f0*/  MOV R20, R20 ;  /* 0x0000001400147202 */ /* 0x000fe40000000f00 */
[----:B------:R-:W-:Y:S01]  /*1ca00*/  MOV R3, R58 ;  /* 0x0000003a00037202 */ /* 0x000fe20000000f00 */
[----:B------:R-:W-:Y:S01]  /*1ca10*/  STSM.16.M88.4 [R74], R24 ;  /* 0x000000184a007844 */ /* 0x000fe20000000200 */
[----:B------:R-:W-:Y:S02]  /*1ca20*/  MOV R38, R38 ;  /* 0x0000002600267202 */ /* 0x000fe40000000f00 */
[----:B------:R-:W-:Y:S01]  /*1ca30*/  MOV R0, R66 ;  /* 0x0000004200007202 */ /* 0x000fe20000000f00 */
[----:B------:R0:W-:Y:S01]  /*1ca40*/  STSM.16.M88.4 [R10], R32 ;  /* 0x000000200a007844 */ /* 0x0001e20000000200 */
[----:B------:R-:W-:-:S02]  /*1ca50*/  F2FP.BF16.F32.PACK_AB R58, R61, R60 ;  /* 0x0000003c3d3a723e */ /* 0x000fc400000010ff */
[----:B------:R-:W-:Y:S02]  /*1ca60*/  F2FP.BF16.F32.PACK_AB R59, R129, R112 ;  /* 0x00000070813b723e */ /* 0x000fe400000010ff */
[----:B------:R-:W-:Y:S02]  /*1ca70*/  LOP3.LUT R62, R145, R62, RZ, 0x3c, !PT ;  /* 0x0000003e913e7212 */ /* 0x000fe400078e3cff */
[----:B------:R-:W-:Y:S02]  /*1ca80*/  MOV R46, R46 ;  /* 0x0000002e002e7202 */ /* 0x000fe40000000f00 */
[----:B------:R-:W-:Y:S02]  /*1ca90*/  MOV R21, R8 ;  /* 0x0000000800157202 */ /* 0x000fe40000000f00 */
[----:B------:R-:W-:Y:S02]  /*1caa0*/  F2FP.BF16.F32.PACK_AB R66, R69, R68 ;  /* 0x000000444542723e */ /* 0x000fe400000010ff */
[----:B------:R-:W-:Y:S01]  /*1cab0*/  F2FP.BF16.F32.PACK_AB R67, R127, R121 ;  /* 0x000000797f43723e */ /* 0x000fe200000010ff */
[----:B------:R-:W-:Y:S01]  /*1cac0*/  STSM.16.M88.4 [R14], R40 ;  /* 0x000000280e007844 */ /* 0x000fe20000000200 */
[----:B------:R-:W-:-:S02]  /*1cad0*/  MOV R54, R54 ;  /* 0x0000003600367202 */ /* 0x000fc40000000f00 */
[----:B------:R-:W-:Y:S02]  /*1cae0*/  F2FP.BF16.F32.PACK_AB R8, R73, R4 ;  /* 0x000000044908723e */ /* 0x000fe400000010ff */
[----:B------:R-:W-:Y:S02]  /*1caf0*/  F2FP.BF16.F32.PACK_AB R9, R126, R122 ;  /* 0x0000007a7e09723e */ /* 0x000fe400000010ff */
[----:B0-----:R-:W-:Y:S02]  /*1cb00*/  F2FP.BF16.F32.PACK_AB R10, R77, R76 ;  /* 0x0000004c4d0a723e */ /* 0x001fe400000010ff */
[----:B------:R-:W-:Y:S01]  /*1cb10*/  F2FP.BF16.F32.PACK_AB R11, R125, R78 ;  /* 0x0000004e7d0b723e */ /* 0x000fe200000010ff */
[----:B------:R-:W-:Y:S01]  /*1cb20*/  STSM.16.M88.4 [R20], R48 ;  /* 0x0000003014007844 */ /* 0x000fe20000000200 */
[----:B------:R-:W-:Y:S02]  /*1cb30*/  LOP3.LUT R70, R75, R70, RZ, 0x3c, !PT ;  /* 0x000000464b467212 */ /* 0x000fe400078e3cff */
[----:B------:R-:W-:Y:S01]  /*1cb40*/  MOV R62, R62 ;  /* 0x0000003e003e7202 */ /* 0x000fe20000000f00 */
[----:B------:R-:W-:Y:S01]  /*1cb50*/  STSM.16.M88.4 [R38], R56 ;  /* 0x0000003826007844 */ /* 0x000fe20000000200 */
[----:B------:R-:W-:-:S02]  /*1cb60*/  ISETP.NE.U32.AND P0, PT, RZ, UR4, PT ;  /* 0x00000004ff007c0c */ /* 0x000fc4000bf05070 */
[----:B----4-:R-:W-:Y:S01]  /*1cb70*/  IADD3 R24, P1, R102, UR4, RZ ;  /* 0x0000000466187c10 */ /* 0x010fe2000ff3e0ff */
[----:B------:R-:W-:Y:S01]  /*1cb80*/  STSM.16.M88.4 [R46], R64 ;  /* 0x000000402e007844 */ /* 0x000fe20000000200 */
[----:B------:R-:W-:-:S03]  /*1cb90*/  MOV R70, R70 ;  /* 0x0000004600467202 */ /* 0x000fc60000000f00 */
[----:B------:R0:W-:Y:S01]  /*1cba0*/  STSM.16.M88.4 [R54], R8 ;  /* 0x0000000836007844 */ /* 0x0001e20000000200 */
[----:B------:R-:W-:Y:S02]  /*1cbb0*/  ISETP.NE.AND.EX P0, PT, RZ, UR5, PT, P0 ;  /* 0x00000005ff007c0c */ /* 0x000fe4000bf05300 */
[----:B------:R-:W-:Y:S01]  /*1cbc0*/  IADD3.X R25, R94, UR5, RZ, P1, !PT ;  /* 0x000000055e197c10 */ /* 0x000fe20008ffe4ff */
[----:B------:R2:W-:Y:S01]  /*1cbd0*/  STSM.16.M88.4 [R3], R80 ;  /* 0x0000005003007844 */ /* 0x0005e20000000200 */
[----:B------:R-:W-:-:S03]  /*1cbe0*/  ULDC.64 UR4, c[0x0][0xc08] ;  /* 0x0003020000047ab9 */ /* 0x000fc60000000a00 */
[----:B------:R-:W-:Y:S01]  /*1cbf0*/  STSM.16.M88.4 [R62], R88 ;  /* 0x000000583e007844 */ /* 0x000fe20000000200 */
[----:B------:R-:W-:-:S03]  /*1cc00*/  ISETP.NE.U32.AND P2, PT, RZ, UR4, PT ;  /* 0x00000004ff007c0c */ /* 0x000fc6000bf45070 */
[----:B------:R3:W-:Y:S01]  /*1cc10*/  STSM.16.M88.4 [R0], R96 ;  /* 0x0000006000007844 */ /* 0x0007e20000000200 */
[----:B0-----:R-:W-:Y:S02]  /*1cc20*/  F2FP.BF16.F32.PACK_AB R8, R113, R139 ;  /* 0x0000008b7108723e */ /* 0x001fe400000010ff */
[----:B------:R-:W-:Y:S02]  /*1cc30*/  F2FP.BF16.F32.PACK_AB R9, R115, R114 ;  /* 0x000000727309723e */ /* 0x000fe400000010ff */
[----:B------:R-:W-:Y:S02]  /*1cc40*/  F2FP.BF16.F32.PACK_AB R10, R117, R116 ;  /* 0x00000074750a723e */ /* 0x000fe400000010ff */
[----:B------:R-:W-:Y:S01]  /*1cc50*/  F2FP.BF16.F32.PACK_AB R11, R119, R118 ;  /* 0x00000076770b723e */ /* 0x000fe200000010ff */
[----:B------:R0:W-:Y:S01]  /*1cc60*/  STSM.16.M88.4 [R70], R104 ;  /* 0x0000006846007844 */ /* 0x0001e20000000200 */
[----:B------:R-:W-:Y:S01]  /*1cc70*/  ISETP.NE.AND.EX P2, PT, RZ, UR5, PT, P2 ;  /* 0x00000005ff007c0c */ /* 0x000fe2000bf45320 */
[----:B------:R-:W-:Y:S01]  /*1cc80*/  IMAD.MOV.U32 R20, RZ, RZ, RZ ;  /* 0x000000ffff147224 */ /* 0x000fe200078e00ff */
[----:B--2---:R-:W2:Y:S01]  /*1cc90*/  LDC R3, c[0x0][0xbe8] ;  /* 0x0002fa00ff037b82 */ /* 0x004ea20000000800 */
[----:B------:R0:W-:Y:S07]  /*1cca0*/  STSM.16.M88.4 [R21], R8 ;  /* 0x0000000815007844 */ /* 0x0001ee0000000200 */
[----:B------:R-:W-:Y:S03]  /*1ccb0*/  BAR.SYNC.DEFER_BLOCKING 0x1, 0x100 ;  /* 0x0044000000007b1d */ /* 0x000fe60000010000 */
[----:B------:R-:W-:-:S03]  /*1ccc0*/  @P2 IADD3 R14, P3, R102, UR4, RZ ;  /* 0x00000004660e2c10 */ /* 0x000fc6000ff7e0ff */
[----:B------:R-:W-:Y:S02]  /*1ccd0*/  ULDC UR4, c[0x0][0xa88] ;  /* 0x0002a20000047ab9 */ /* 0x000fe40000000800 */
[----:B------:R-:W-:Y:S01]  /*1cce0*/  IMAD.U32 R4, RZ, RZ, UR4 ;  /* 0x00000004ff047e24 */ /* 0x000fe2000f8e00ff */
[----:B------:R-:W-:Y:S01]  /*1ccf0*/  @P2 IADD3.X R15, R94, UR5, RZ, P3, !PT ;  /* 0x000000055e0f2c10 */ /* 0x000fe20009ffe4ff */
[----:B------:R0:W5:Y:S04]  /*1cd00*/  @P0 LDG.E R20, desc[UR60][R24.64] ;  /* 0x0000003c18140981 */ /* 0x000168000c1e1900 */
[----:B------:R0:W5:Y:S01]  /*1cd10*/  @P2 LDG.E R4, desc[UR60][R14.64] ;  /* 0x0000003c0e042981 */ /* 0x000162000c1e1900 */
[----:B--2---:R-:W-:-:S13]  /*1cd20*/  ISETP.NE.AND P1, PT, R3, 0x1, PT ;  /* 0x000000010300780c */ /* 0x004fda0003f25270 */
[----:B---3--:R-:W2:Y:S08]  /*1cd30*/  @P1 LDC R0, c[0x0][0xbec] ;  /* 0x0002fb00ff001b82 */ /* 0x008eb00000000800 */
[----:B------:R-:W3:Y:S01]  /*1cd40*/  @P1 LDC R27, c[0x0][0xbf0] ;  /* 0x0002fc00ff1b1b82 */ /* 0x000ee20000000800 */
[----:B0-----:R-:W-:Y:S05]  /*1cd50*/  @P2 BRA `(.L_x_6192) ;  /* 0x0000000000102947 */ /* 0x001fea0003800000 */
[----:B------:R-:W-:Y:S05]  /*1cd60*/  @!P0 BRA `(.L_x_6192) ;  /* 0x00000000000c8947 */ /* 0x000fea0003800000 */
[----:B------:R-:W4:Y:S04]  /*1cd70*/  LDG.E R7, desc[UR60][R24.64] ;  /* 0x0000003c18077981 */ /* 0x000f28000c1e1900 */
[----:B-----5:R-:W4:Y:S02]  /*1cd80*/  LDG.E R4, desc[UR60][R24.64+0x4] ;  /* 0x0000043c18047981 */ /* 0x020f24000c1e1900 */
[----:B----4-:R-:W-:-:S07]  /*1cd90*/  IMAD.IADD R4, R4, 0x1, -R7 ;  /* 0x0000000104047824 */ /* 0x010fce00078e0a07 */
.L_x_6192:
[----:B------:R-:W4:Y:S01]  /*1cda0*/  LDL R7, [R1+0x38] ;  /* 0x0000380001077983 */ /* 0x000f220000100800 */
[----:B------:R-:W-:Y:S01]  /*1cdb0*/  ULDC.64 UR4, c[0x0][0xb90] ;  /* 0x0002e40000047ab9 */ /* 0x000fe20000000a00 */
[----:B-----5:R-:W-:Y:S01]  /*1cdc0*/  SHF.R.S32.HI R21, RZ, 0x1f, R20 ;  /* 0x0000001fff157819 */ /* 0x020fe20000011414 */
[----:B------:R-:W0:Y:S01]  /*1cdd0*/  @P1 LDC R69, c[0x0][0xbec] ;  /* 0x0002fb00ff451b82 */ /* 0x000e220000000800 */
[----:B------:R-:W3:Y:S04]  /*1cde0*/  LDL.LU R14, [R1+0x58] ;  /* 0x00005800010e7983 */ /* 0x000ee80000300800 */
[----:B------:R-:W3:Y:S03]  /*1cdf0*/  LDL.LU R10, [R1+0x4c] ;  /* 0x00004c00010a7983 */ /* 0x000ee60000300800 */
[----:B------:R-:W1:Y:S01]  /*1ce00*/  @P1 LDC R71, c[0x0][0xbf0] ;  /* 0x0002fc00ff471b82 */ /* 0x000e620000000800 */
[----:B------:R-:W3:Y:S04]  /*1ce10*/  LDL.LU R70, [R1+0x40] ;  /* 0x0000400001467983 */ /* 0x000ee80000300800 */
[----:B------:R-:W3:Y:S04]  /*1ce20*/  LDL R68, [R1+0x5c] ;  /* 0x00005c0001447983 */ /* 0x000ee80000100800 */
[----:B------:R-:W3:Y:S04]  /*1ce30*/  LDL R66, [R1+0x3c] ;  /* 0x00003c0001427983 */ /* 0x000ee80000100800 */
[----:B------:R-:W3:Y:S01]  /*1ce40*/  LDL R34, [R1+0x80] ;  /* 0x0000800001227983 */ /* 0x000ee20000100800 */
[----:B----4-:R-:W-:-:S04]  /*1ce50*/  IMAD.IADD R25, R7, 0x1, R225 ;  /* 0x0000000107197824 */ /* 0x010fc800078e02e1 */
[----:B--2---:R-:W-:-:S04]  /*1ce60*/  @P1 IMAD.HI.U32 R0, R25, R0, RZ ;  /* 0x0000000019001227 */ /* 0x004fc800078e00ff */
[----:B------:R-:W-:Y:S01]  /*1ce70*/  IMAD.MOV.U32 R11, RZ, RZ, R25 ;  /* 0x000000ffff0b7224 */ /* 0x000fe200078e0019 */
[----:B---3--:R-:W-:Y:S02]  /*1ce80*/  @P1 SHF.R.U32.HI R11, RZ, R27, R0 ;  /* 0x0000001bff0b1219 */ /* 0x008fe40000011600 */
[----:B------:R-:W2:Y:S01]  /*1ce90*/  LDL R27, [R1+0x60] ;  /* 0x00006000011b7983 */ /* 0x000ea20000100800 */
[----:B------:R-:W-:Y:S01]  /*1cea0*/  SHF.R.S32.HI R64, RZ, 0x1f, R70 ;  /* 0x0000001fff407819 */ /* 0x000fe20000011446 */
[----:B------:R-:W-:Y:S01]  /*1ceb0*/  IMAD.WIDE.U32 R8, R70, UR4, R20 ;  /* 0x0000000446087c25 */ /* 0x000fe2000f8e0014 */
[----:B------:R-:W-:Y:S02]  /*1cec0*/  SEL R28, R10, RZ, !P0 ;  /* 0x000000ff0a1c7207 */ /* 0x000fe40004000000 */
[----:B------:R-:W-:Y:S01]  /*1ced0*/  SEL R0, R14, RZ, !P0 ;  /* 0x000000ff0e007207 */ /* 0x000fe20004000000 */
[----:B------:R-:W-:-:S04]  /*1cee0*/  IMAD R7, R64, UR4, RZ ;  /* 0x0000000440077c24 */ /* 0x000fc8000f8e02ff */
[----:B------:R-:W-:Y:S01]  /*1cef0*/  IMAD R15, R70, UR5, R7 ;  /* 0x00000005460f7c24 */ /* 0x000fe2000f8e0207 */
[----:B------:R-:W-:Y:S01]  /*1cf00*/  ULDC.64 UR4, c[0x0][0xb98] ;  /* 0x0002e60000047ab9 */ /* 0x000fe20000000a00 */
[----:B------:R-:W-:Y:S02]  /*1cf10*/  IMAD R7, R68, 0x40, R224 ;  /* 0x0000004044077824 */ /* 0x000fe400078e02e0 */
[----:B------:R-:W-:Y:S02]  /*1cf20*/  IMAD.IADD R9, R9, 0x1, R15 ;  /* 0x0000000109097824 */ /* 0x000fe400078e020f */
        /* <DEDUP_REMOVED lines=15> */
[----:B------:R-:W-:Y:S01]  /*1d020*/  LOP3.LUT R8, R25, 0x380, RZ, 0xc0, !PT ;  /* 0x0000038019087812 */ /* 0x000fe200078ec0ff */
[----:B------:R-:W-:Y:S02]  /*1d030*/  ULDC.64 UR4, c[0x0][0xb50] ;  /* 0x0002d40000047ab9 */ /* 0x000fe40000000a00 */
[----:B------:R-:W-:Y:S01]  /*1d040*/  IMAD.IADD R7, R11, 0x1, R9 ;  /* 0x000000010b077824 */ /* 0x000fe200078e0209 */
[----:B------:R-:W-:Y:S02]  /*1d050*/  LEA R11, P0, R10, UR4, 0x2 ;  /* 0x000000040a0b7c11 */ /* 0x000fe4000f8010ff */
[----:B------:R-:W-:Y:S02]  /*1d060*/  SHF.R.U64 R8, R8, 0x3, RZ ;  /* 0x0000000308087819 */ /* 0x000fe400000012ff */
[----:B------:R-:W-:Y:S01]  /*1d070*/  LEA.HI.X R26, R10, UR5, R7, 0x2, P0 ;  /* 0x000000050a1a7c11 */ /* 0x000fe200080f1407 */
[----:B------:R-:W-:Y:S01]  /*1d080*/  ULDC.64 UR4, c[0x0][0xaa0] ;  /* 0x0002a80000047ab9 */ /* 0x000fe20000000a00 */
[----:B------:R-:W-:-:S02]  /*1d090*/  LOP3.LUT R8, R8, R25, RZ, 0x3c, !PT ;  /* 0x0000001908087212 */ /* 0x000fc400078e3cff */
[C---:B------:R-:W-:Y:S02]  /*1d0a0*/  IADD3 R37, P0, R12.reuse, 0x5000, RZ ;  /* 0x000050000c257810 */ /* 0x040fe40007f1e0ff */
[C---:B------:R-:W-:Y:S02]  /*1d0b0*/  IADD3 R15, P6, R12.reuse, 0x2000, RZ ;  /* 0x000020000c0f7810 */ /* 0x040fe40007fde0ff */
[C---:B------:R-:W-:Y:S02]  /*1d0c0*/  IADD3 R25, P5, R12.reuse, 0x3000, RZ ;  /* 0x000030000c197810 */ /* 0x040fe40007fbe0ff */
[C---:B------:R-:W-:Y:S01]  /*1d0d0*/  IADD3 R33, P4, R12.reuse, 0x4000, RZ ;  /* 0x000040000c217810 */ /* 0x040fe20007f9e0ff */
[----:B------:R-:W-:Y:S01]  /*1d0e0*/  IMAD R21, R21, UR4, RZ ;  /* 0x0000000415157c24 */ /* 0x000fe2000f8e02ff */
[----:B------:R-:W-:Y:S02]  /*1d0f0*/  IADD3 R41, P3, R12, 0x6000, RZ ;  /* 0x000060000c297810 */ /* 0x000fe40007f7e0ff */
[----:B------:R-:W-:-:S02]  /*1d100*/  IADD3.X R9, RZ, R13, RZ, P2, !PT ;  /* 0x0000000dff097210 */ /* 0x000fc400017fe4ff */
[----:B------:R-:W-:Y:S02]  /*1d110*/  LOP3.LUT R36, R37, 0x380, RZ, 0xc0, !PT ;  /* 0x0000038025247812 */ /* 0x000fe400078ec0ff */
[----:B------:R-:W-:Y:S02]  /*1d120*/  IADD3 R45, P2, R12, 0x7000, RZ ;  /* 0x000070000c2d7810 */ /* 0x000fe40007f5e0ff */
[----:B------:R-:W-:Y:S02]  /*1d130*/  LOP3.LUT R14, R15, 0x380, RZ, 0xc0, !PT ;  /* 0x000003800f0e7812 */ /* 0x000fe400078ec0ff */
[----:B------:R-:W-:Y:S02]  /*1d140*/  LOP3.LUT R24, R25, 0x380, RZ, 0xc0, !PT ;  /* 0x0000038019187812 */ /* 0x000fe400078ec0ff */
[----:B------:R-:W-:Y:S01]  /*1d150*/  LOP3.LUT R32, R33, 0x380, RZ, 0xc0, !PT ;  /* 0x0000038021207812 */ /* 0x000fe200078ec0ff */
[----:B------:R-:W-:Y:S01]  /*1d160*/  SHFL.IDX PT, R54, R11, RZ, 0x1c1f ;  /* 0x001c1fff0b367589 */ /* 0x000fe200000e0000 */
[----:B------:R-:W-:Y:S01]  /*1d170*/  LOP3.LUT R40, R41, 0x380, RZ, 0xc0, !PT ;  /* 0x0000038029287812 */ /* 0x000fe200078ec0ff */
[----:B------:R-:W-:Y:S01]  /*1d180*/  IMAD R67, R20, UR5, R21 ;  /* 0x0000000514437c24 */ /* 0x000fe2000f8e0215 */
[----:B------:R-:W-:Y:S01]  /*1d190*/  SHF.R.U64 R36, R36, 0x3, RZ ;  /* 0x0000000324247819 */ /* 0x000fe200000012ff */
[----:B------:R-:W3:Y:S01]  /*1d1a0*/  SHFL.IDX PT, R55, R26, RZ, 0x1c1f ;  /* 0x001c1fff1a377589 */ /* 0x000ee200000e0000 */
[----:B------:R-:W-:Y:S01]  /*1d1b0*/  LOP3.LUT R44, R45, 0x380, RZ, 0xc0, !PT ;  /* 0x000003802d2c7812 */ /* 0x000fe200078ec0ff */
[----:B------:R-:W-:Y:S01]  /*1d1c0*/  IMAD.WIDE.U32 R20, R20, UR4, RZ ;  /* 0x0000000414147c25 */ /* 0x000fe2000f8e00ff */
[----:B------:R-:W-:Y:S01]  /*1d1d0*/  SHF.R.U64 R14, R14, 0x3, RZ ;  /* 0x000000030e0e7819 */ /* 0x000fe200000012ff */
[----:B------:R-:W-:Y:S01]  /*1d1e0*/  SHFL.IDX PT, R58, R11, 0x1, 0x1c1f ;  /* 0x003c1f000b3a7f89 */ /* 0x000fe200000e0000 */
[----:B------:R-:W-:Y:S01]  /*1d1f0*/  SHF.R.U64 R24, R24, 0x3, RZ ;  /* 0x0000000318187819 */ /* 0x000fe200000012ff */
[----:B------:R-:W-:Y:S01]  /*1d200*/  IMAD R66, R66, 0x20, R68 ;  /* 0x0000002042427824 */ /* 0x000fe200078e0244 */
[----:B------:R-:W-:Y:S01]  /*1d210*/  SHF.R.U64 R32, R32, 0x3, RZ ;  /* 0x0000000320207819 */ /* 0x000fe200000012ff */
[----:B------:R-:W4:Y:S01]  /*1d220*/  SHFL.IDX PT, R59, R26, 0x1, 0x1c1f ;  /* 0x003c1f001a3b7f89 */ /* 0x000f2200000e0000 */
[----:B------:R-:W-:Y:S01]  /*1d230*/  SHF.R.U64 R40, R40, 0x3, RZ ;  /* 0x0000000328287819 */ /* 0x000fe200000012ff */
[----:B------:R-:W-:Y:S01]  /*1d240*/  IMAD.IADD R34, R34, 0x1, R225 ;  /* 0x0000000122227824 */ /* 0x000fe200078e02e1 */
[----:B------:R-:W-:Y:S01]  /*1d250*/  ULDC.64 UR4, c[0x0][0xae8] ;  /* 0x0002ba0000047ab9 */ /* 0x000fe20000000a00 */
[----:B------:R-:W-:Y:S01]  /*1d260*/  LOP3.LUT R36, R36, R37, RZ, 0x3c, !PT ;  /* 0x0000002524247212 */ /* 0x000fe200078e3cff */
[----:B------:R-:W-:Y:S01]  /*1d270*/  IMAD.IADD R21, R21, 0x1, R67 ;  /* 0x0000000115157824 */ /* 0x000fe200078e0243 */
[----:B------:R-:W-:Y:S01]  /*1d280*/  SHF.R.U64 R44, R44, 0x3, RZ ;  /* 0x000000032c2c7819 */ /* 0x000fe200000012ff */
[----:B------:R-:W-:Y:S01]  /*1d290*/  IMAD R64, R64, UR4, RZ ;  /* 0x0000000440407c24 */ /* 0x000fe2000f8e02ff */
[----:B------:R-:W-:Y:S01]  /*1d2a0*/  LOP3.LUT R14, R14, R15, RZ, 0x3c, !PT ;  /* 0x0000000f0e0e7212 */ /* 0x000fe200078e3cff */
[--C-:B------:R-:W-:Y:S01]  /*1d2b0*/  IMAD.X R37, RZ, RZ, R13.reuse, P0 ;  /* 0x000000ffff257224 */ /* 0x100fe200000e060d */
[----:B------:R-:W-:Y:S01]  /*1d2c0*/  LOP3.LUT R24, R24, R25, RZ, 0x3c, !PT ;  /* 0x0000001918187212 */ /* 0x000fe200078e3cff */
[----:B------:R-:W-:Y:S01]  /*1d2d0*/  IMAD R65, R4, R3, RZ ;  /* 0x0000000304417224 */ /* 0x000fe200078e02ff */
[----:B------:R-:W-:Y:S01]  /*1d2e0*/  LOP3.LUT R32, R32, R33, RZ, 0x3c, !PT ;  /* 0x0000002120207212 */ /* 0x000fe200078e3cff */
[----:B------:R-:W-:Y:S01]  /*1d2f0*/  IMAD.IADD R66, R225, 0x1, R66 ;  /* 0x00000001e1427824 */ /* 0x000fe200078e0242 */
[----:B------:R-:W-:Y:S01]  /*1d300*/  LOP3.LUT R40, R40, R41, RZ, 0x3c, !PT ;  /* 0x0000002928287212 */ /* 0x000fe200078e3cff */
[--C-:B------:R-:W-:Y:S01]  /*1d310*/  IMAD.X R15, RZ, RZ, R13.reuse, P6 ;  /* 0x000000ffff0f7224 */ /* 0x100fe200030e060d */
[C---:B------:R-:W-:Y:S01]  /*1d320*/  IADD3 R49, P6, R12.reuse, 0x8000, RZ ;  /* 0x000080000c317810 */ /* 0x040fe20007fde0ff */
[--C-:B------:R-:W-:Y:S01]  /*1d330*/  IMAD.X R25, RZ, RZ, R13.reuse, P5 ;  /* 0x000000ffff197224 */ /* 0x100fe200028e060d */
[C---:B------:R-:W-:Y:S01]  /*1d340*/  IADD3 R53, P5, R12.reuse, 0x9000, RZ ;  /* 0x000090000c357810 */ /* 0x040fe20007fbe0ff */
[--C-:B------:R-:W-:Y:S01]  /*1d350*/  IMAD.X R33, RZ, RZ, R13.reuse, P4 ;  /* 0x000000ffff217224 */ /* 0x100fe200020e060d */
[----:B------:R-:W-:Y:S01]  /*1d360*/  IADD3 R57, P4, R12, 0xa000, RZ ;  /* 0x0000a0000c397810 */ /* 0x000fe20007f9e0ff */
[----:B------:R-:W-:Y:S01]  /*1d370*/  VIADD R10, R34, 0x8 ;  /* 0x00000008220a7836 */ /* 0x000fe20000000000 */
[----:B------:R-:W-:Y:S01]  /*1d380*/  LOP3.LUT R44, R44, R45, RZ, 0x3c, !PT ;  /* 0x0000002d2c2c7212 */ /* 0x000fe200078e3cff */
[----:B------:R-:W-:Y:S01]  /*1d390*/  IMAD.X R41, RZ, RZ, R13, P3 ;  /* 0x000000ffff297224 */ /* 0x000fe200018e060d */
[----:B------:R-:W-:Y:S01]  /*1d3a0*/  IADD3 R7, P3, R12, 0xb000, RZ ;  /* 0x0000b0000c077810 */ /* 0x000fe20007f7e0ff */
[----:B------:R-:W-:-:S02]  /*1d3b0*/  IMAD R67, R70, UR5, R64 ;  /* 0x0000000546437c24 */ /* 0x000fc4000f8e0240 */
[----:B------:R-:W-:Y:S01]  /*1d3c0*/  IMAD.WIDE.U32 R20, R70, UR4, R20 ;  /* 0x0000000446147c25 */ /* 0x000fe2000f8e0014 */
[----:B------:R-:W-:Y:S01]  /*1d3d0*/  LOP3.LUT R48, R49, 0x380, RZ, 0xc0, !PT ;  /* 0x0000038031307812 */ /* 0x000fe200078ec0ff */
[----:B------:R-:W-:Y:S02]  /*1d3e0*/  ULDC.64 UR4, c[0x0][0xaf0] ;  /* 0x0002bc0000047ab9 */ /* 0x000fe40000000a00 */
[----:B------:R-:W-:Y:S02]  /*1d3f0*/  IMAD.X R45, RZ, RZ, R13, P2 ;  /* 0x000000ffff2d7224 */ /* 0x000fe400010e060d */
[----:B0-----:R-:W-:Y:S01]  /*1d400*/  @P1 IMAD.HI.U32 R64, R66, R69, RZ ;  /* 0x0000004542401227 */ /* 0x001fe200078e00ff */
[----:B------:R-:W-:Y:S02]  /*1d410*/  LOP3.LUT R52, R53, 0x380, RZ, 0xc0, !PT ;  /* 0x0000038035347812 */ /* 0x000fe400078ec0ff */
[----:B------:R-:W-:Y:S01]  /*1d420*/  LOP3.LUT R56, R57, 0x380, RZ, 0xc0, !PT ;  /* 0x0000038039387812 */ /* 0x000fe200078ec0ff */
[----:B------:R-:W-:Y:S01]  /*1d430*/  IMAD.IADD R21, R21, 0x1, R67 ;  /* 0x0000000115157824 */ /* 0x000fe200078e0243 */
[----:B------:R-:W-:Y:S01]  /*1d440*/  LOP3.LUT R61, R12, 0x380, RZ, 0xc0, !PT ;  /* 0x000003800c3d7812 */ /* 0x000fe200078ec0ff */
[----:B------:R-:W-:Y:S01]  /*1d450*/  IMAD.MOV.U32 R67, RZ, RZ, R66 ;  /* 0x000000ffff437224 */ /* 0x000fe200078e0042 */
[----:B------:R-:W-:Y:S01]  /*1d460*/  LOP3.LUT R4, R7, 0x380, RZ, 0xc0, !PT ;  /* 0x0000038007047812 */ /* 0x000fe200078ec0ff */
[----:B------:R-:W-:Y:S01]  /*1d470*/  IMAD R69, R0, UR4, RZ ;  /* 0x0000000400457c24 */ /* 0x000fe2000f8e02ff */
[----:B-1----:R-:W-:-:S02]  /*1d480*/  @P1 SHF.R.U32.HI R67, RZ, R71, R64 ;  /* 0x00000047ff431219 */ /* 0x002fc40000011640 */
[----:B------:R-:W-:Y:S02]  /*1d490*/  SHF.R.U64 R48, R48, 0x3, RZ ;  /* 0x0000000330307819 */ /* 0x000fe400000012ff */
[----:B------:R-:W-:Y:S02]  /*1d4a0*/  SHF.R.U64 R52, R52, 0x3, RZ ;  /* 0x0000000334347819 */ /* 0x000fe400000012ff */
[----:B------:R-:W-:Y:S02]  /*1d4b0*/  SHF.R.U64 R56, R56, 0x3, RZ ;  /* 0x0000000338387819 */ /* 0x000fe400000012ff */
[----:B------:R-:W-:Y:S02]  /*1d4c0*/  SHF.R.U64 R61, R61, 0x3, RZ ;  /* 0x000000033d3d7819 */ /* 0x000fe400000012ff */
[----:B------:R-:W-:Y:S01]  /*1d4d0*/  SHF.R.U64 R4, R4, 0x3, RZ ;  /* 0x0000000304047819 */ /* 0x000fe200000012ff */
[C---:B------:R-:W-:Y:S01]  /*1d4e0*/  IMAD R69, R28.reuse, UR5, R69 ;  /* 0x000000051c457c24 */ /* 0x040fe2000f8e0245 */
[----:B------:R-:W-:Y:S01]  /*1d4f0*/  SHF.R.S32.HI R0, RZ, 0x1f, R67 ;  /* 0x0000001fff007819 */ /* 0x000fe20000011443 */
[----:B------:R-:W-:Y:S01]  /*1d500*/  IMAD.WIDE.U32 R20, R28, UR4, R20 ;  /* 0x000000041c147c25 */ /* 0x000fe2000f8e0014 */
[----:B------:R-:W-:Y:S01]  /*1d510*/  LOP3.LUT R48, R48, R49, RZ, 0x3c, !PT ;  /* 0x0000003130307212 */ /* 0x000fe200078e3cff */
[----:B------:R-:W-:Y:S01]  /*1d520*/  ULDC.64 UR4, c[0x0][0xae0] ;  /* 0x0002b80000047ab9 */ /* 0x000fe20000000a00 */
[----:B------:R-:W-:Y:S01]  /*1d530*/  LOP3.LUT R52, R52, R53, RZ, 0x3c, !PT ;  /* 0x0000003534347212 */ /* 0x000fe200078e3cff */
[----:B------:R-:W-:Y:S01]  /*1d540*/  IMAD.MOV R28, RZ, RZ, -R67 ;  /* 0x000000ffff1c7224 */ /* 0x000fe200078e0a43 */
[----:B------:R-:W-:Y:S01]  /*1d550*/  LOP3.LUT R56, R56, R57, RZ, 0x3c, !PT ;  /* 0x0000003938387212 */ /* 0x000fe200078e3cff */
[--C-:B------:R-:W-:Y:S01]  /*1d560*/  IMAD.X R49, RZ, RZ, R13.reuse, P6 ;  /* 0x000000ffff317224 */ /* 0x100fe200030e060d */
[----:B------:R-:W-:Y:S01]  /*1d570*/  LOP3.LUT R60, R61, R12, RZ, 0x3c, !PT ;  /* 0x0000000c3d3c7212 */ /* 0x000fe200078e3cff */
[--C-:B------:R-:W-:Y:S01]  /*1d580*/  IMAD.X R53, RZ, RZ, R13.reuse, P5 ;  /* 0x000000ffff357224 */ /* 0x100fe200028e060d */
[----:B------:R-:W-:Y:S01]  /*1d590*/  LOP3.LUT R62, R4, R7, RZ, 0x3c, !PT ;  /* 0x00000007043e7212 */ /* 0x000fe200078e3cff */
[----:B------:R-:W-:-:S02]  /*1d5a0*/  IMAD.X R57, RZ, RZ, R13, P4 ;  /* 0x000000ffff397224 */ /* 0x000fc400020e060d */
[--C-:B------:R-:W-:Y:S02]  /*1d5b0*/  IMAD.X R63, RZ, RZ, R13.reuse, P3 ;  /* 0x000000ffff3f7224 */ /* 0x100fe400018e060d */
[----:B------:R-:W-:Y:S02]  /*1d5c0*/  IMAD.MOV.U32 R61, RZ, RZ, R13 ;  /* 0x000000ffff3d7224 */ /* 0x000fe400078e000d */
[----:B------:R-:W-:Y:S02]  /*1d5d0*/  IMAD R0, R0, UR4, RZ ;  /* 0x0000000400007c24 */ /* 0x000fe4000f8e02ff */
[----:B------:R-:W-:Y:S02]  /*1d5e0*/  IMAD R3, R3, R28, R66 ;  /* 0x0000001c03037224 */ /* 0x000fe400078e0242 */
[----:B------:R-:W-:Y:S02]  /*1d5f0*/  IMAD.IADD R21, R21, 0x1, R69 ;  /* 0x0000000115157824 */ /* 0x000fe400078e0245 */
[C---:B------:R-:W-:Y:S01]  /*1d600*/  IMAD R69, R67.reuse, UR5, R0 ;  /* 0x0000000543457c24 */ /* 0x040fe2000f8e0200 */
[----:B------:R-:W-:Y:S01]  /*1d610*/  SHF.R.S32.HI R0, RZ, 0x1f, R3 ;  /* 0x0000001fff007819 */ /* 0x000fe20000011403 */
[----:B------:R-:W-:Y:S01]  /*1d620*/  IMAD.WIDE.U32 R20, R67, UR4, R20 ;  /* 0x0000000443147c25 */ /* 0x000fe2000f8e0014 */
[----:B------:R-:W-:-:S03]  /*1d630*/  ULDC.64 UR4, c[0x0][0xad8] ;  /* 0x0002b60000047ab9 */ /* 0x000fc60000000a00 */
[----:B------:R-:W-:Y:S02]  /*1d640*/  IMAD.IADD R70, R68, 0x1, R225 ;  /* 0x0000000144467824 */ /* 0x000fe400078e02e1 */
[----:B------:R-:W-:Y:S02]  /*1d650*/  IMAD.IADD R21, R21, 0x1, R69 ;  /* 0x0000000115157824 */ /* 0x000fe400078e0245 */
[----:B------:R-:W-:Y:S02]  /*1d660*/  IMAD R28, R0, UR4, RZ ;  /* 0x00000004001c7c24 */ /* 0x000fe4000f8e02ff */
[----:B------:R-:W-:Y:S02]  /*1d670*/  VIADD R0, R70, 0x20 ;  /* 0x0000002046007836 */ /* 0x000fe40000000000 */
[C---:B------:R-:W-:Y:S02]  /*1d680*/  IMAD R67, R3.reuse, UR5, R28 ;  /* 0x0000000503437c24 */ /* 0x040fe4000f8e021c */
[----:B------:R-:W-:Y:S01]  /*1d690*/  IMAD.WIDE.U32 R20, R3, UR4, R20 ;  /* 0x0000000403147c25 */ /* 0x000fe2000f8e0014 */
[----:B------:R-:W-:Y:S01]  /*1d6a0*/  ULDC.64 UR4, c[0x0][0xa80] ;  /* 0x0002a00000047ab9 */ /* 0x000fe20000000a00 */
[----:B------:R-:W-:-:S02]  /*1d6b0*/  ISETP.GE.AND P1, PT, R0, R65, PT ;  /* 0x000000410000720c */ /* 0x000fc40003f26270 */
[----:B------:R-:W-:Y:S01]  /*1d6c0*/  IMAD.IADD R3, R21, 0x1, R67 ;  /* 0x0000000115037824 */ /* 0x000fe200078e0243 */
[----:B------:R-:W-:Y:S01]  /*1d6d0*/  LEA R64, P3, R20, UR4, 0x1 ;  /* 0x0000000414407c11 */ /* 0x000fe2000f8608ff */
[----:B------:R-:W-:-:S03]  /*1d6e0*/  VIADD R0, R2, 0x30820 ;  /* 0x0003082002007836 */ /* 0x000fc60000000000 */
[----:B------:R-:W-:Y:S01]  /*1d6f0*/  LEA.HI.X R3, R20, UR5, R3, 0x1, P3 ;  /* 0x0000000514037c11 */ /* 0x000fe200098f0c03 */
[----:B------:R-:W-:Y:S01]  /*1d700*/  VIADD R28, R70, 0x40 ;  /* 0x00000040461c7836 */ /* 0x000fe20000000000 */
[----:B------:R-:W-:Y:S01]  /*1d710*/  PRMT R0, RZ, 0x654, R0 ;  /* 0x00000654ff007816 */ /* 0x000fe20000000000 */
[C---:B------:R-:W-:Y:S02]  /*1d720*/  VIADD R74, R224.reuse, 0x40 ;  /* 0x00000040e04a7836 */ /* 0x040fe40000000000 */
[C---:B------:R-:W-:Y:S01]  /*1d730*/  VIADD R71, R224.reuse, 0x80 ;  /* 0x00000080e0477836 */ /* 0x040fe20000000000 */
[----:B------:R-:W0:Y:S01]  /*1d740*/  SHFL.IDX PT, R67, R64, RZ, 0x181f ;  /* 0x00181fff40437589 */ /* 0x000e2200000e0000 */
[----:B------:R-:W-:Y:S03]  /*1d750*/  BSSY B1, `(.L_x_6193) ;  /* 0x000002e000017945 */ /* 0x000fe60003800000 */
[----:B------:R-:W1:Y:S01]  /*1d760*/  SHFL.IDX PT, R69, R3, RZ, 0x181f ;  /* 0x00181fff03457589 */ /* 0x000e6200000e0000 */
[----:B------:R-:W-:Y:S01]  /*1d770*/  SHF.R.S32.HI R72, RZ, 0x1f, R74 ;  /* 0x0000001fff487819 */ /* 0x000fe2000001144a */
[----:B------:R-:W-:Y:S01]  /*1d780*/  VIADD R73, R224, 0x80 ;  /* 0x00000080e0497836 */ /* 0x000fe20000000000 */
[----:B------:R-:W-:-:S02]  /*1d790*/  SHF.R.S32.HI R71, RZ, 0x1f, R71 ;  /* 0x0000001fff477819 */ /* 0x000fc40000011447 */
[----:B--2---:R-:W-:-:S04]  /*1d7a0*/  LOP3.LUT P0, RZ, R27, 0x3, RZ, 0xc0, !PT ;  /* 0x000000031bff7812 */ /* 0x004fc8000780c0ff */
[-C--:B------:R-:W-:Y:S02]  /*1d7b0*/  ISETP.GE.OR P2, PT, R34, R65.reuse, P0 ;  /* 0x000000412200720c */ /* 0x080fe40000746670 */
[----:B------:R-:W-:-:S11]  /*1d7c0*/  ISETP.GE.OR P0, PT, R10, R65, P0 ;  /* 0x000000410a00720c */ /* 0x000fd60000706670 */
[----:B---3--:R-:W-:Y:S04]  /*1d7d0*/  @!P2 ST.E desc[UR60][R54.64], R5 ;  /* 0x000000053600a985 */ /* 0x008fe8000c10193c */
[----:B----4-:R2:W-:Y:S04]  /*1d7e0*/  @!P0 ST.E desc[UR60][R58.64], R6 ;  /* 0x000000063a008985 */ /* 0x0105e8000c10193c */
[----:B------:R-:W5:Y:S04]  /*1d7f0*/  LD.E.128 R8, desc[UR60][R8.64] ;  /* 0x0000003c08087980 */ /* 0x000f68000c101d00 */
[----:B------:R-:W5:Y:S04]  /*1d800*/  LD.E.128 R12, desc[UR60][R14.64] ;  /* 0x0000003c0e0c7980 */ /* 0x000f68000c101d00 */
[----:B--2---:R2:W5:Y:S04]  /*1d810*/  LD.E.128 R4, desc[UR60][R60.64] ;  /* 0x0000003c3c047980 */ /* 0x004568000c101d00 */
        /* <DEDUP_REMOVED lines=14> */
[----:B---3--:R-:W3:Y:S01]  /*1d900*/  FENCE.VIEW.ASYNC.S ;  /* 0x00000000000073c6 */ /* 0x008ee20000000000 */
[----:B------:R-:W-:-:S02]  /*1d910*/  ISETP.GE.AND P2, PT, R70, R65, PT ;  /* 0x000000414600720c */ /* 0x000fc40003f46270 */
[----:B------:R-:W-:Y:S02]  /*1d920*/  ISETP.GE.AND P0, PT, R28, R65, PT ;  /* 0x000000411c00720c */ /* 0x000fe40003f06270 */
[----:B------:R-:W-:Y:S01]  /*1d930*/  SHF.R.S32.HI R28, RZ, 0x1f, R224 ;  /* 0x0000001fff1c7819 */ /* 0x000fe200000114e0 */
[----:B---3--:R2:W-:Y:S08]  /*1d940*/  SYNCS.ARRIVE.TRANS64.RED.A1T0 RZ, [R0+URZ], RZ ;  /* 0x000000ff00ff79a7 */ /* 0x0085f0000810043f */
[----:B012---:R-:W-:Y:S05]  /*1d950*/  @P2 BRA `(.L_x_6194) ;  /* 0x0000000000342947 */ /* 0x007fea0003800000 */
[----:B------:R-:W-:Y:S02]  /*1d960*/  ULDC UR4, c[0x0][0xac8] ;  /* 0x0002b20000047ab9 */ /* 0x000fe40000000800 */
[----:B------:R-:W-:Y:S02]  /*1d970*/  ISETP.GE.AND P4, PT, R224, UR4, PT ;  /* 0x00000004e0007c0c */ /* 0x000fe4000bf86270 */
[----:B------:R-:W-:Y:S02]  /*1d980*/  ISETP.GE.AND P3, PT, R74, UR4, PT ;  /* 0x000000044a007c0c */ /* 0x000fe4000bf66270 */
[----:B------:R-:W-:-:S09]  /*1d990*/  ISETP.GE.AND P2, PT, R73, UR4, PT ;  /* 0x0000000449007c0c */ /* 0x000fd2000bf46270 */
[-C--:B------:R-:W-:Y:S02]  /*1d9a0*/  @!P4 LEA R20, P6, R224, R67.reuse, 0x1 ;  /* 0x00000043e014c211 */ /* 0x080fe400078c08ff */
[----:B------:R-:W-:Y:S02]  /*1d9b0*/  @!P3 LEA R66, P5, R74, R67, 0x1 ;  /* 0x000000434a42b211 */ /* 0x000fe400078a08ff */
[----:B------:R-:W-:Y:S02]  /*1d9c0*/  @!P4 LEA.HI.X R21, R224, R69, R28, 0x1, P6 ;  /* 0x00000045e015c211 */ /* 0x000fe400030f0c1c */
[C---:B------:R-:W-:Y:S02]  /*1d9d0*/  @!P2 LEA R68, P6, R73.reuse, R67, 0x1 ;  /* 0x000000434944a211 */ /* 0x040fe400078c08ff */
[-C--:B------:R-:W-:Y:S01]  /*1d9e0*/  @!P3 LEA.HI.X R67, R74, R69.reuse, R72, 0x1, P5 ;  /* 0x000000454a43b211 */ /* 0x080fe200028f0c48 */
[----:B-----5:R0:W-:Y:S01]  /*1d9f0*/  @!P4 ST.E.128 desc[UR60][R20.64], R4 ;  /* 0x000000041400c985 */ /* 0x0201e2000c101d3c */
[----:B------:R-:W-:-:S03]  /*1da00*/  @!P2 LEA.HI.X R69, R73, R69, R71, 0x1, P6 ;  /* 0x000000454945a211 */ /* 0x000fc600030f0c47 */
[----:B------:R0:W-:Y:S04]  /*1da10*/  @!P3 ST.E.128 desc[UR60][R66.64], R32 ;  /* 0x000000204200b985 */ /* 0x0001e8000c101d3c */
[----:B------:R0:W-:Y:S02]  /*1da20*/  @!P2 ST.E.128 desc[UR60][R68.64], R48 ;  /* 0x000000304400a985 */ /* 0x0001e4000c101d3c */
.L_x_6194:
[----:B------:R-:W-:Y:S05]  /*1da30*/  BSYNC B1 ;  /* 0x0000000000017941 */ /* 0x000fea0003800000 */
.L_x_6193:
[----:B0-----:R0:W1:Y:S01]  /*1da40*/  SHFL.IDX PT, R21, R3, 0x1, 0x181f ;  /* 0x00381f0003157f89 */ /* 0x00106200000e0000 */
[----:B------:R-:W-:Y:S03]  /*1da50*/  BSSY B1, `(.L_x_6195) ;  /* 0x0000010000017945 */ /* 0x000fe60003800000 */
[----:B-----5:R0:W2:Y:S01]  /*1da60*/  SHFL.IDX PT, R5, R64, 0x1, 0x181f ;  /* 0x00381f0040057f89 */ /* 0x0200a200000e0000 */
        /* <DEDUP_REMOVED lines=8> */
[-C--:B-1----:R-:W-:Y:S02]  /*1daf0*/  @!P4 LEA.HI.X R5, R224, R21.reuse, R28, 0x1, P1 ;  /* 0x00000015e005c211 */ /* 0x082fe400008f0c1c */
[-C--:B------:R-:W-:Y:S02]  /*1db00*/  @!P5 LEA.HI.X R7, R74, R21.reuse, R72, 0x1, P2 ;  /* 0x000000154a07d211 */ /* 0x080fe400010f0c48 */
[----:B------:R-:W-:Y:S01]  /*1db10*/  @!P6 LEA.HI.X R21, R73, R21, R71, 0x1, P3 ;  /* 0x000000154915e211 */ /* 0x000fe200018f0c47 */
[----:B------:R3:W-:Y:S04]  /*1db20*/  @!P4 ST.E.128 desc[UR60][R4.64], R8 ;  /* 0x000000080400c985 */ /* 0x0007e8000c101d3c */
[----:B------:R3:W-:Y:S04]  /*1db30*/  @!P5 ST.E.128 desc[UR60][R6.64], R36 ;  /* 0x000000240600d985 */ /* 0x0007e8000c101d3c */
[----:B------:R3:W-:Y:S02]  /*1db40*/  @!P6 ST.E.128 desc[UR60][R20.64], R52 ;  /* 0x000000341400e985 */ /* 0x0007e4000c101d3c */
.L_x_6196:
[----:B------:R-:W-:Y:S05]  /*1db50*/  BSYNC B1 ;  /* 0x0000000000017941 */ /* 0x000fea0003800000 */
.L_x_6195:
[----:B---3--:R3:W4:Y:S01]  /*1db60*/  SHFL.IDX PT, R9, R3, 0x2, 0x181f ;  /* 0x00581f0003097f89 */ /* 0x00872200000e0000 */
[----:B------:R-:W-:Y:S03]  /*1db70*/  BSSY B1, `(.L_x_6197) ;  /* 0x0000010000017945 */ /* 0x000fe60003800000 */
[----:B--2---:R3:W2:Y:S01]  /*1db80*/  SHFL.IDX PT, R5, R64, 0x2, 0x181f ;  /* 0x00581f0040057f89 */ /* 0x0046a200000e0000 */
        /* <DEDUP_REMOVED lines=14> */
.L_x_6198:
[----:B------:R-:W-:Y:S05]  /*1dc70*/  BSYNC B1 ;  /* 0x0000000000017941 */ /* 0x000fea0003800000 */
.L_x_6197:
[----:B------:R-:W-:Y:S01]  /*1dc80*/  IADD3 R0, R70, 0x60, RZ ;  /* 0x0000006046007810 */ /* 0x000fe20007ffe0ff */
[----:B0--3--:R-:W0:Y:S03]  /*1dc90*/  SHFL.IDX PT, R3, R3, 0x3, 0x181f ;  /* 0x00781f0003037f89 */ /* 0x009e2600000e0000 */
[----:B------:R-:W-:Y:S01]  /*1dca0*/  ISETP.GE.AND P0, PT, R0, R65, PT ;  /* 0x000000410000720c */ /* 0x000fe20003f06270 */
[----:B--2-4-:R2:W3:-:S12]  /*1dcb0*/  SHFL.IDX PT, R9, R64, 0x3, 0x181f ;  /* 0x00781f0040097f89 */ /* 0x0144d800000e0000 */
[----:B--2---:R-:W-:Y:S05]  /*1dcc0*/  @P0 BRA `(.L_x_6199) ;  /* 0x0000000c00600947 */ /* 0x004fea0003800000 */
[----:B------:R-:W-:Y:S02]  /*1dcd0*/  ULDC UR4, c[0x0][0xac8] ;  /* 0x0002b20000047ab9 */ /* 0x000fe40000000800 */
[----:B------:R-:W-:Y:S02]  /*1dce0*/  ISETP.GE.AND P2, PT, R224, UR4, PT ;  /* 0x00000004e0007c0c */ /* 0x000fe4000bf46270 */
[----:B------:R-:W-:-:S11]  /*1dcf0*/  ISETP.GE.AND P3, PT, R74, UR4, PT ;  /* 0x000000044a007c0c */ /* 0x000fd6000bf66270 */
[-C--:B---3--:R-:W-:Y:S02]  /*1dd00*/  @!P2 LEA R4, P0, R224, R9.reuse, 0x1 ;  /* 0x00000009e004a211 */ /* 0x088fe400078008ff */
[----:B------:R-:W-:Y:S02]  /*1dd10*/  @!P3 LEA R6, P1, R74, R9, 0x1 ;  /* 0x000000094a06b211 */ /* 0x000fe400078208ff */
[-C--:B0-----:R-:W-:Y:S02]  /*1dd20*/  @!P2 LEA.HI.X R5, R224, R3.reuse, R28, 0x1, P0 ;  /* 0x00000003e005a211 */ /* 0x081fe400000f0c1c */
[----:B------:R-:W-:Y:S02]  /*1dd30*/  @!P3 LEA.HI.X R7, R74, R3, R72, 0x1, P1 ;  /* 0x000000034a07b211 */ /* 0x000fe400008f0c48 */
[----:B------:R-:W-:Y:S01]  /*1dd40*/  ISETP.GE.AND P0, PT, R73, UR4, PT ;  /* 0x0000000449007c0c */ /* 0x000fe2000bf06270 */
[----:B------:R2:W-:Y:S04]  /*1dd50*/  @!P2 ST.E.128 desc[UR60][R4.64], R24 ;  /* 0x000000180400a985 */ /* 0x0005e8000c101d3c */
[----:B------:R2:W-:Y:S08]  /*1dd60*/  @!P3 ST.E.128 desc[UR60][R6.64], R44 ;  /* 0x0000002c0600b985 */ /* 0x0005f0000c101d3c */
[----:B------:R-:W-:Y:S05]  /*1dd70*/  @P0 BRA `(.L_x_6199) ;  /* 0x0000000c00340947 */ /* 0x000fea0003800000 */
[----:B--2---:R-:W-:-:S04]  /*1dd80*/  LEA R4, P0, R73, R9, 0x1 ;  /* 0x0000000949047211 */ /* 0x004fc800078008ff */
[----:B------:R-:W-:-:S05]  /*1dd90*/  LEA.HI.X R5, R73, R3, R71, 0x1, P0 ;  /* 0x0000000349057211 */ /* 0x000fca00000f0c47 */
[----:B------:R4:W-:Y:S01]  /*1dda0*/  ST.E.128 desc[UR60][R4.64], R60 ;  /* 0x0000003c04007985 */ /* 0x0009e2000c101d3c */
[----:B------:R-:W-:Y:S05]  /*1ddb0*/  BRA `(.L_x_6199) ;  /* 0x0000000c00247947 */ /* 0x000fea0003800000 */
.L_x_6191:
[----:B------:R-:W3:Y:S01]  /*1ddc0*/  LDL.LU R6, [R1+0x44] ;  /* 0x0000440001067983 */ /* 0x000ee20000300800 */
[----:B------:R-:W-:Y:S01]  /*1ddd0*/  ULDC.64 UR4, c[0x0][0xc00] ;  /* 0x0003000000047ab9 */ /* 0x000fe20000000a00 */
[----:B------:R-:W-:Y:S01]  /*1dde0*/  IMAD.MOV.U32 R3, RZ, RZ, RZ ;  /* 0x000000ffff037224 */ /* 0x000fe200078e00ff */
[----:B------:R-:W4:Y:S01]  /*1ddf0*/  LDC R21, c[0x0][0xbe8] ;  /* 0x0002fa00ff157b82 */ /* 0x000f220000000800 */
[----:B------:R-:W2:Y:S01]  /*1de00*/  LDL.LU R0, [R1+0x48] ;  /* 0x0000480001007983 */ /* 0x000ea20000300800 */
[----:B------:R-:W-:-:S04]  /*1de10*/  ISETP.NE.U32.AND P0, PT, RZ, UR4, PT ;  /* 0x00000004ff007c0c */ /* 0x000fc8000bf05070 */
[----:B------:R-:W-:Y:S02]  /*1de20*/  ISETP.NE.AND.EX P0, PT, RZ, UR5, PT, P0 ;  /* 0x00000005ff007c0c */ /* 0x000fe4000bf05300 */
[----:B---3--:R-:W-:-:S04]  /*1de30*/  IADD3 R4, P1, R6, UR4, RZ ;  /* 0x0000000406047c10 */ /* 0x008fc8000ff3e0ff */
[----:B--2---:R-:W-:Y:S01]  /*1de40*/  IADD3.X R5, R0, UR5, RZ, P1, !PT ;  /* 0x0000000500057c10 */ /* 0x004fe20008ffe4ff */
[----:B------:R-:W-:Y:S02]  /*1de50*/  ULDC.64 UR4, c[0x0][0xc08] ;  /* 0x0003020000047ab9 */ /* 0x000fe40000000a00 */
[----:B------:R-:W-:-:S04]  /*1de60*/  ISETP.NE.U32.AND P1, PT, RZ, UR4, PT ;  /* 0x00000004ff007c0c */ /* 0x000fc8000bf25070 */
[----:B------:R2:W5:Y:S01]  /*1de70*/  @P0 LDG.E R3, desc[UR60][R4.64] ;  /* 0x0000003c04030981 */ /* 0x000562000c1e1900 */
[----:B------:R-:W-:-:S13]  /*1de80*/  ISETP.NE.AND.EX P1, PT, RZ, UR5, PT, P1 ;  /* 0x00000005ff007c0c */ /* 0x000fda000bf25310 */
[----:B------:R-:W-:Y:S01]  /*1de90*/  @P1 IADD3 R6, P2, R6, UR4, RZ ;  /* 0x0000000406061c10 */ /* 0x000fe2000ff5e0ff */
[----:B------:R-:W-:-:S03]  /*1dea0*/  ULDC UR4, c[0x0][0xa88] ;  /* 0x0002a20000047ab9 */ /* 0x000fc60000000800 */
[----:B------:R-:W-:Y:S01]  /*1deb0*/  @P1 IADD3.X R7, R0, UR5, RZ, P2, !PT ;  /* 0x0000000500071c10 */ /* 0x000fe200097fe4ff */
[----:B------:R-:W-:-:S06]  /*1dec0*/  IMAD.U32 R0, RZ, RZ, UR4 ;  /* 0x00000004ff007e24 */ /* 0x000fcc000f8e00ff */
[----:B------:R2:W5:Y:S01]  /*1ded0*/  @P1 LDG.E R0, desc[UR60][R6.64] ;  /* 0x0000003c06001981 */ /* 0x000562000c1e1900 */
[----:B----4-:R-:W-:Y:S01]  /*1dee0*/  ISETP.NE.AND P2, PT, R21, 0x1, PT ;  /* 0x000000011500780c */ /* 0x010fe20003f45270 */
[----:B------:R-:W0:-:S12]  /*1def0*/  S2R R8, SR_TID.X ;  /* 0x0000000000087919 */ /* 0x000e180000002100 */
[----:B------:R-:W3:Y:S08]  /*1df00*/  @P2 LDC R24, c[0x0][0xbec] ;  /* 0x0002fb00ff182b82 */ /* 0x000ef00000000800 */
[----:B------:R-:W4:Y:S01]  /*1df10*/  @P2 LDC R25, c[0x0][0xbf0] ;  /* 0x0002fc00ff192b82 */ /* 0x000f220000000800 */
[----:B0-----:R-:W-:-:S05]  /*1df20*/  VIADD R9, R8, 0xffffff80 ;  /* 0xffffff8008097836 */ /* 0x001fca0000000000 */
[----:B------:R-:W-:Y:S01]  /*1df30*/  ISETP.GE.AND P3, PT, R9, 0x80, PT ;  /* 0x000000800900780c */ /* 0x000fe20003f66270 */
[----:B--2---:R-:W-:-:S12]  /*1df40*/  @P1 BRA `(.L_x_6200) ;  /* 0x0000000000101947 */ /* 0x004fd80003800000 */
[----:B------:R-:W-:Y:S05]  /*1df50*/  @!P0 BRA `(.L_x_6200) ;  /* 0x00000000000c8947 */ /* 0x000fea0003800000 */
[----:B------:R-:W2:Y:S04]  /*1df60*/  LDG.E R7, desc[UR60][R4.64] ;  /* 0x0000003c04077981 */ /* 0x000ea8000c1e1900 */
[----:B-----5:R-:W2:Y:S02]  /*1df70*/  LDG.E R0, desc[UR60][R4.64+0x4] ;  /* 0x0000043c04007981 */ /* 0x020ea4000c1e1900 */
[----:B--2---:R-:W-:-:S07]  /*1df80*/  IMAD.IADD R0, R0, 0x1, -R7 ;  /* 0x0000000100007824 */ /* 0x004fce00078e0a07 */
.L_x_6200:
[----:B------:R-:W2:Y:S04]  /*1df90*/  LDL.LU R5, [R1+0x4c] ;  /* 0x00004c0001057983 */ /* 0x000ea80000300800 */
[----:B------:R-:W3:Y:S04]  /*1dfa0*/  LDL.LU R4, [R1+0x58] ;  /* 0x0000580001047983 */ /* 0x000ee80000300800 */
[----:B------:R-:W4:Y:S01]  /*1dfb0*/  LDL R26, [R1+0x40] ;  /* 0x00004000011a7983 */ /* 0x000f220000100800 */
[----:B------:R-:W-:Y:S01]  /*1dfc0*/  BSSY B1, `(.L_x_6201) ;  /* 0x000002c000017945 */ /* 0x000fe20003800000 */
[----:B-----5:R-:W-:-:S02]  /*1dfd0*/  SHF.R.S32.HI R10, RZ, 0x1f, R3 ;  /* 0x0000001fff0a7819 */ /* 0x020fc40000011403 */
[----:B--2---:R-:W-:Y:S02]  /*1dfe0*/  SEL R13, R5, RZ, !P0 ;  /* 0x000000ff050d7207 */ /* 0x004fe40004000000 */
[----:B---3--:R-:W-:Y:S02]  /*1dff0*/  SEL R14, R4, RZ, !P0 ;  /* 0x000000ff040e7207 */ /* 0x008fe40004000000 */
[----:B----4-:R-:W-:Y:S01]  /*1e000*/  SHF.R.S32.HI R12, RZ, 0x1f, R26 ;  /* 0x0000001fff0c7819 */ /* 0x010fe2000001141a */
[----:B------:R-:W-:Y:S06]  /*1e010*/  @P3 BRA `(.L_x_6202) ;  /* 0x0000000000983947 */ /* 0x000fec0003800000 */
[----:B------:R-:W0:Y:S01]  /*1e020*/  LDC R20, c[0x0][0xbe8] ;  /* 0x0002fa00ff147b82 */ /* 0x000e220000000800 */
[----:B------:R-:W-:Y:S01]  /*1e030*/  IADD3 R11, R225, -0x80, R8 ;  /* 0xffffff80e10b7810 */ /* 0x000fe20007ffe008 */
[----:B0-----:R-:W-:-:S05]  /*1e040*/  IMAD R4, R0, R20, RZ ;  /* 0x0000001400047224 */ /* 0x001fca00078e02ff */
        /* <DEDUP_REMOVED lines=13> */
[----:B------:R-:W2:Y:S01]  /*1e120*/  @P0 LDC R15, c[0x0][0xbf0] ;  /* 0x0002fc00ff0f0b82 */ /* 0x000ea20000000800 */
[----:B------:R-:W-:-:S04]  /*1e130*/  IMAD.WIDE.U32 R4, R13, UR4, R4 ;  /* 0x000000040d047c25 */ /* 0x000fc8000f8e0004 */
[----:B0-----:R-:W-:-:S05]  /*1e140*/  @P0 IMAD.HI.U32 R6, R11, R6, RZ ;  /* 0x000000060b060227 */ /* 0x001fca00078e00ff */
[----:B--2---:R-:W-:Y:S01]  /*1e150*/  @P0 SHF.R.U32.HI R7, RZ, R15, R6 ;  /* 0x0000000fff070219 */ /* 0x004fe20000011606 */
[----:B------:R-:W-:-:S03]  /*1e160*/  IMAD R6, R14, UR4, RZ ;  /* 0x000000040e067c24 */ /* 0x000fc6000f8e02ff */
[----:B------:R-:W-:Y:S01]  /*1e170*/  IADD3 R4, P0, R7, R4, RZ ;  /* 0x0000000407047210 */ /* 0x000fe20007f1e0ff */
[----:B------:R-:W-:Y:S02]  /*1e180*/  IMAD.MOV R9, RZ, RZ, -R7 ;  /* 0x000000ffff097224 */ /* 0x000fe400078e0a07 */
[----:B------:R-:W-:Y:S01]  /*1e190*/  IMAD R8, R13, UR5, R6 ;  /* 0x000000050d087c24 */ /* 0x000fe2000f8e0206 */
[----:B------:R-:W-:Y:S01]  /*1e1a0*/  ULDC.64 UR4, c[0x0][0xb88] ;  /* 0x0002e20000047ab9 */ /* 0x000fe20000000a00 */
[----:B------:R-:W-:Y:S01]  /*1e1b0*/  IMAD R9, R20, R9, R11 ;  /* 0x0000000914097224 */ /* 0x000fe200078e020b */
[----:B------:R-:W-:-:S04]  /*1e1c0*/  SHF.R.S32.HI R11, RZ, 0x1f, R7 ;  /* 0x0000001fff0b7819 */ /* 0x000fc80000011407 */
        /* <DEDUP_REMOVED lines=11> */
.L_x_6202:
[----:B------:R-:W-:Y:S05]  /*1e280*/  BSYNC B1 ;  /* 0x0000000000017941 */ /* 0x000fea0003800000 */
.L_x_6201:
[----:B0-----:R-:W2:Y:S01]  /*1e290*/  LDL R6, [R1+0x3c] ;  /* 0x00003c0001067983 */ /* 0x001ea20000100800 */
[----:B------:R-:W-:-:S03]  /*1e2a0*/  ULDC.64 UR4, c[0x0][0xaa0] ;  /* 0x0002a80000047ab9 */ /* 0x000fc60000000a00 */
[----:B------:R-:W2:Y:S01]  /*1e2b0*/  LDL R11, [R1+0x5c] ;  /* 0x00005c00010b7983 */ /* 0x000ea20000100800 */
[----:B------:R-:W-:Y:S01]  /*1e2c0*/  IMAD R4, R10, UR4, RZ ;  /* 0x000000040a047c24 */ /* 0x000fe2000f8e02ff */
[----:B------:R-:W-:Y:S01]  /*1e2d0*/  BSSY B1, `(.L_x_6203) ;  /* 0x0000041000017945 */ /* 0x000fe20003800000 */
[----:B------:R-:W-:Y:S02]  /*1e2e0*/  VIADD R20, R224, 0x80 ;  /* 0x00000080e0147836 */ /* 0x000fe40000000000 */
[C---:B------:R-:W-:Y:S02]  /*1e2f0*/  IMAD R7, R3.reuse, UR5, R4 ;  /* 0x0000000503077c24 */ /* 0x040fe4000f8e0204 */
[----:B------:R-:W-:Y:S01]  /*1e300*/  IMAD.WIDE.U32 R4, R3, UR4, RZ ;  /* 0x0000000403047c25 */ /* 0x000fe2000f8e00ff */
[----:B------:R-:W-:Y:S01]  /*1e310*/  ULDC.64 UR4, c[0x0][0xae8] ;  /* 0x0002ba0000047ab9 */ /* 0x000fe20000000a00 */
[----:B------:R-:W-:Y:S02]  /*1e320*/  SHF.R.S32.HI R20, RZ, 0x1f, R20 ;  /* 0x0000001fff147819 */ /* 0x000fe40000011414 */
[----:B------:R-:W-:-:S02]  /*1e330*/  IMAD.IADD R5, R5, 0x1, R7 ;  /* 0x0000000105057824 */ /* 0x000fc400078e0207 */
[----:B------:R-:W-:Y:S02]  /*1e340*/  IMAD R7, R12, UR4, RZ ;  /* 0x000000040c077c24 */ /* 0x000fe4000f8e02ff */
[----:B------:R-:W-:-:S04]  /*1e350*/  IMAD.WIDE.U32 R4, R26, UR4, R4 ;  /* 0x000000041a047c25 */ /* 0x000fc8000f8e0004 */
[----:B------:R-:W-:Y:S01]  /*1e360*/  IMAD R7, R26, UR5, R7 ;  /* 0x000000051a077c24 */ /* 0x000fe2000f8e0207 */
[----:B------:R-:W-:Y:S01]  /*1e370*/  ULDC.64 UR4, c[0x0][0xaf0] ;  /* 0x0002bc0000047ab9 */ /* 0x000fe20000000a00 */
[----:B------:R-:W-:Y:S02]  /*1e380*/  VIADD R26, R224, 0x40 ;  /* 0x00000040e01a7836 */ /* 0x000fe40000000000 */
[----:B------:R-:W-:Y:S02]  /*1e390*/  IMAD R8, R14, UR4, RZ ;  /* 0x000000040e087c24 */ /* 0x000fe4000f8e02ff */
[----:B------:R-:W-:Y:S01]  /*1e3a0*/  IMAD.IADD R5, R5, 0x1, R7 ;  /* 0x0000000105057824 */ /* 0x000fe200078e0207 */
[----:B------:R-:W-:Y:S01]  /*1e3b0*/  SHF.R.S32.HI R10, RZ, 0x1f, R26 ;  /* 0x0000001fff0a7819 */ /* 0x000fe2000001141a */
[C---:B------:R-:W-:Y:S02]  /*1e3c0*/  IMAD R7, R13.reuse, UR5, R8 ;  /* 0x000000050d077c24 */ /* 0x040fe4000f8e0208 */
[----:B------:R-:W-:Y:S01]  /*1e3d0*/  IMAD.WIDE.U32 R4, R13, UR4, R4 ;  /* 0x000000040d047c25 */ /* 0x000fe2000f8e0004 */
[----:B------:R-:W-:-:S03]  /*1e3e0*/  ULDC.64 UR4, c[0x0][0xae0] ;  /* 0x0002b80000047ab9 */ /* 0x000fc60000000a00 */
[----:B------:R-:W-:Y:S02]  /*1e3f0*/  IMAD.IADD R5, R5, 0x1, R7 ;  /* 0x0000000105057824 */ /* 0x000fe400078e0207 */
[----:B--2---:R-:W-:-:S04]  /*1e400*/  IMAD R6, R6, 0x20, R11 ;  /* 0x0000002006067824 */ /* 0x004fc800078e020b */
[----:B------:R-:W-:-:S04]  /*1e410*/  IMAD.IADD R9, R225, 0x1, R6 ;  /* 0x00000001e1097824 */ /* 0x000fc800078e0206 */
[----:B------:R-:W-:-:S04]  /*1e420*/  @P2 IMAD.HI.U32 R6, R9, R24, RZ ;  /* 0x0000001809062227 */ /* 0x000fc800078e00ff */
[----:B------:R-:W-:Y:S01]  /*1e430*/  IMAD.MOV.U32 R3, RZ, RZ, R9 ;  /* 0x000000ffff037224 */ /* 0x000fe200078e0009 */
[----:B------:R-:W-:-:S04]  /*1e440*/  @P2 SHF.R.U32.HI R3, RZ, R25, R6 ;  /* 0x00000019ff032219 */ /* 0x000fc80000011606 */
[--C-:B------:R-:W-:Y:S01]  /*1e450*/  SHF.R.S32.HI R6, RZ, 0x1f, R3.reuse ;  /* 0x0000001fff067819 */ /* 0x100fe20000011403 */
[----:B------:R-:W-:Y:S02]  /*1e460*/  IMAD.MOV R8, RZ, RZ, -R3 ;  /* 0x000000ffff087224 */ /* 0x000fe400078e0a03 */
[----:B------:R-:W-:-:S04]  /*1e470*/  IMAD.WIDE.U32 R4, R3, UR4, R4 ;  /* 0x0000000403047c25 */ /* 0x000fc8000f8e0004 */
[----:B------:R-:W-:Y:S02]  /*1e480*/  IMAD R6, R6, UR4, RZ ;  /* 0x0000000406067c24 */ /* 0x000fe4000f8e02ff */
[----:B------:R-:W-:Y:S02]  /*1e490*/  IMAD R7, R21, R8, R9 ;  /* 0x0000000815077224 */ /* 0x000fe400078e0209 */
[----:B------:R-:W-:Y:S01]  /*1e4a0*/  IMAD R9, R3, UR5, R6 ;  /* 0x0000000503097c24 */ /* 0x000fe2000f8e0206 */
[----:B------:R-:W-:Y:S01]  /*1e4b0*/  ULDC.64 UR4, c[0x0][0xad8] ;  /* 0x0002b60000047ab9 */ /* 0x000fe20000000a00 */
[----:B------:R-:W-:Y:S01]  /*1e4c0*/  IMAD.IADD R8, R11, 0x1, R225 ;  /* 0x000000010b087824 */ /* 0x000fe200078e02e1 */
[----:B------:R-:W-:Y:S01]  /*1e4d0*/  SHF.R.S32.HI R3, RZ, 0x1f, R7 ;  /* 0x0000001fff037819 */ /* 0x000fe20000011407 */
[----:B------:R-:W-:Y:S01]  /*1e4e0*/  IMAD.IADD R5, R5, 0x1, R9 ;  /* 0x0000000105057824 */ /* 0x000fe200078e0209 */
[----:B------:R-:W-:Y:S01]  /*1e4f0*/  SHF.R.S32.HI R9, RZ, 0x1f, R224 ;  /* 0x0000001fff097819 */ /* 0x000fe200000114e0 */
        /* <DEDUP_REMOVED lines=8> */
[----:B------:R-:W-:Y:S02]  /*1e580*/  IMAD.IADD R3, R5, 0x1, R3 ;  /* 0x0000000105037824 */ /* 0x000fe400078e0203 */
[----:B------:R-:W-:Y:S01]  /*1e590*/  VIADD R11, R224, 0x80 ;  /* 0x00000080e00b7836 */ /* 0x000fe20000000000 */
[-C--:B------:R-:W-:Y:S01]  /*1e5a0*/  ISETP.GE.AND P1, PT, R0, R21.reuse, PT ;  /* 0x000000150000720c */ /* 0x080fe20003f26270 */
[----:B------:R-:W-:Y:S01]  /*1e5b0*/  VIADD R0, R8, 0x40 ;  /* 0x0000004008007836 */ /* 0x000fe20000000000 */
[----:B------:R-:W-:Y:S01]  /*1e5c0*/  LEA.HI.X R3, R4, UR5, R3, 0x1, P3 ;  /* 0x0000000504037c11 */ /* 0x000fe200098f0c03 */
[----:B------:R0:W2:Y:S03]  /*1e5d0*/  SHFL.IDX PT, R7, R6, RZ, 0x181f ;  /* 0x00181fff06077589 */ /* 0x0000a600000e0000 */
[----:B------:R-:W-:Y:S01]  /*1e5e0*/  ISETP.GE.AND P0, PT, R0, R21, PT ;  /* 0x000000150000720c */ /* 0x000fe20003f06270 */
[----:B------:R0:W3:Y:S01]  /*1e5f0*/  SHFL.IDX PT, R5, R3, RZ, 0x181f ;  /* 0x00181fff03057589 */ /* 0x0000e200000e0000 */
[----:B------:R-:W-:Y:S11]  /*1e600*/  @P2 BRA `(.L_x_6204) ;  /* 0x0000000000342947 */ /* 0x000ff60003800000 */
[----:B------:R-:W-:Y:S02]  /*1e610*/  ULDC UR4, c[0x0][0xac8] ;  /* 0x0002b20000047ab9 */ /* 0x000fe40000000800 */
[----:B------:R-:W-:Y:S02]  /*1e620*/  ISETP.GE.AND P4, PT, R224, UR4, PT ;  /* 0x00000004e0007c0c */ /* 0x000fe4000bf86270 */
[----:B------:R-:W-:Y:S02]  /*1e630*/  ISETP.GE.AND P3, PT, R26, UR4, PT ;  /* 0x000000041a007c0c */ /* 0x000fe4000bf66270 */
[----:B------:R-:W-:-:S09]  /*1e640*/  ISETP.GE.AND P2, PT, R11, UR4, PT ;  /* 0x000000040b007c0c */ /* 0x000fd2000bf46270 */
[-C--:B--2---:R-:W-:Y:S02]  /*1e650*/  @!P4 LEA R12, P6, R224, R7.reuse, 0x1 ;  /* 0x00000007e00cc211 */ /* 0x084fe400078c08ff */
[----:B------:R-:W-:Y:S02]  /*1e660*/  @!P3 LEA R14, P5, R26, R7, 0x1 ;  /* 0x000000071a0eb211 */ /* 0x000fe400078a08ff */
[----:B---3--:R-:W-:Y:S02]  /*1e670*/  @!P4 LEA.HI.X R13, R224, R5, R9, 0x1, P6 ;  /* 0x00000005e00dc211 */ /* 0x008fe400030f0c09 */
[C---:B------:R-:W-:Y:S02]  /*1e680*/  @!P2 LEA R4, P6, R11.reuse, R7, 0x1 ;  /* 0x000000070b04a211 */ /* 0x040fe400078c08ff */
[-C--:B------:R-:W-:Y:S01]  /*1e690*/  @!P3 LEA.HI.X R15, R26, R5.reuse, R10, 0x1, P5 ;  /* 0x000000051a0fb211 */ /* 0x080fe200028f0c0a */
[----:B------:R4:W-:Y:S01]  /*1e6a0*/  @!P4 ST.E.128 desc[UR60][R12.64], RZ ;  /* 0x000000ff0c00c985 */ /* 0x0009e2000c101d3c */
[----:B------:R-:W-:-:S03]  /*1e6b0*/  @!P2 LEA.HI.X R5, R11, R5, R20, 0x1, P6 ;  /* 0x000000050b05a211 */ /* 0x000fc600030f0c14 */
[----:B------:R4:W-:Y:S04]  /*1e6c0*/  @!P3 ST.E.128 desc[UR60][R14.64], RZ ;  /* 0x000000ff0e00b985 */ /* 0x0009e8000c101d3c */
[----:B------:R4:W-:Y:S02]  /*1e6d0*/  @!P2 ST.E.128 desc[UR60][R4.64], RZ ;  /* 0x000000ff0400a985 */ /* 0x0009e4000c101d3c */
.L_x_6204:
[----:B------:R-:W-:Y:S05]  /*1e6e0*/  BSYNC B1 ;  /* 0x0000000000017941 */ /* 0x000fea0003800000 */
.L_x_6203:
[----:B---34-:R3:W4:Y:S01]  /*1e6f0*/  SHFL.IDX PT, R5, R3, 0x1, 0x181f ;  /* 0x00381f0003057f89 */ /* 0x01872200000e0000 */
        /* <DEDUP_REMOVED lines=13> */
[----:B------:R2:W-:Y:S04]  /*1e7d0*/  @!P4 ST.E.128 desc[UR60][R12.64], RZ ;  /* 0x000000ff0c00c985 */ /* 0x0005e8000c101d3c */
[----:B------:R2:W-:Y:S04]  /*1e7e0*/  @!P5 ST.E.128 desc[UR60][R14.64], RZ ;  /* 0x000000ff0e00d985 */ /* 0x0005e8000c101d3c */
[----:B------:R2:W-:Y:S02]  /*1e7f0*/  @!P6 ST.E.128 desc[UR60][R4.64], RZ ;  /* 0x000000ff0400e985 */ /* 0x0005e4000c101d3c */
.L_x_6206:
[----:B------:R-:W-:Y:S05]  /*1e800*/  BSYNC B1 ;  /* 0x0000000000017941 */ /* 0x000fea0003800000 */
.L_x_6205:
[----:B--2-4-:R2:W4:Y:S01]  /*1e810*/  SHFL.IDX PT, R5, R3, 0x2, 0x181f ;  /* 0x00581f0003057f89 */ /* 0x01452200000e0000 */
        /* <DEDUP_REMOVED lines=16> */
.L_x_6208:
[----:B------:R-:W-:Y:S05]  /*1e920*/  BSYNC B1 ;  /* 0x0000000000017941 */ /* 0x000fea0003800000 */
.L_x_6207:
[----:B------:R-:W-:Y:S01]  /*1e930*/  VIADD R0, R8, 0x60 ;  /* 0x0000006008007836 */ /* 0x000fe20000000000 */
[----:B0-23--:R-:W0:Y:S04]  /*1e940*/  SHFL.IDX PT, R3, R3, 0x3, 0x181f ;  /* 0x00781f0003037f89 */ /* 0x00de2800000e0000 */
[----:B------:R-:W-:Y:S01]  /*1e950*/  ISETP.GE.AND P0, PT, R0, R21, PT ;  /* 0x000000150000720c */ /* 0x000fe20003f06270 */
[----:B----4-:R2:W3:-:S12]  /*1e960*/  SHFL.IDX PT, R5, R6, 0x3, 0x181f ;  /* 0x00781f0006057f89 */ /* 0x0104d800000e0000 */
[----:B--2---:R-:W-:Y:S05]  /*1e970*/  @P0 BRA `(.L_x_6199) ;  /* 0x0000000000340947 */ /* 0x004fea0003800000 */
        /* <DEDUP_REMOVED lines=13> */
.L_x_6199:
[----:B------:R-:W-:Y:S05]  /*1ea50*/  BSYNC B0 ;  /* 0x0000000000007941 */ /* 0x000fea0003800000 */
.L_x_6190:
[----:B------:R-:W-:Y:S02]  /*1ea60*/  ULDC UR4, c[0x0][0xc3c] ;  /* 0x00030f0000047ab9 */ /* 0x000fe40000000800 */
[----:B------:R-:W-:-:S13]  /*1ea70*/  ISETP.GE.AND P0, PT, R31, UR4, PT ;  /* 0x000000041f007c0c */ /* 0x000fda000bf06270 */
[----:B------:R-:W-:Y:S05]  /*1ea80*/  @!P0 BRA `(.L_x_6209) ;  /* 0xfffffe2800308947 */ /* 0x000fea000383ffff */
[----:B------:R-:W-:Y:S05]  /*1ea90*/  BRA `(.L_x_5973) ;  /* 0x00000070003c7947 */ /* 0x000fea0003800000 */
.L_x_5971:
[----:B------:R-:W-:-:S08]  /*1eaa0*/  NOP ;  /* 0x0000000000007918 */ /* 0x000fd00000000000 */
[----:B0-----:R-:W0:-:S00]  /*1eab0*/  USETMAXREG.DEALLOC.CTAPOOL 0x28 ;  /* 0x00000028000079c8 */ /* 0x001e0000080e0500 */
        /* <DEDUP_REMOVED lines=16> */
.L_x_6210:
        /* <DEDUP_REMOVED lines=41> */
.L_x_6216:
        /* <DEDUP_REMOVED lines=12> */
.L_x_6215:
[----:B------:R-:W-:Y:S05]  /*1ef10*/  BSYNC B0 ;  /* 0x0000000000007941 */ /* 0x000fea0003800000 */
.L_x_6214:
        /* <DEDUP_REMOVED lines=20> */
.L_x_6212:
        /* <DEDUP_REMOVED lines=20> */
.L_x_6217:
        /* <DEDUP_REMOVED lines=33> */
[----:B0-----:R-:W-:-:S06]  /*1f3b0*/  IADD3 R3, R7, 0xffffffe, RZ ;  /* 0x0ffffffe07037810 */ /* 0x001fcc0007ffe0ff */
        /* <DEDUP_REMOVED lines=25> */
.L_x_6213:
[----:B------:R-:W-:Y:S02]  /*1f550*/  IMAD.MOV.U32 R17, RZ, RZ, RZ ;  /* 0x000000ffff117224 */ /* 0x000fe400078e00ff */
[----:B------:R-:W-:Y:S02]  /*1f560*/  IMAD.U32 R16, RZ, RZ, UR6 ;  /* 0x00000006ff107e24 */ /* 0x000fe4000f8e00ff */
[----:B------:R-:W-:-:S07]  /*1f570*/  IMAD.MOV.U32 R18, RZ, RZ, RZ ;  /* 0x000000ffff127224 */ /* 0x000fce00078e00ff */
.L_x_6218:
[----:B------:R-:W-:-:S13]  /*1f580*/  ISETP.NE.AND P0, PT, R5, RZ, PT ;  /* 0x000000ff0500720c */ /* 0x000fda0003f05270 */
[----:B------:R-:W0:Y:S01]  /*1f590*/  @!P0 S2R R3, SR_CgaCtaId ;  /* 0x0000000000038919 */ /* 0x000e220000008800 */
[----:B------:R-:W-:-:S04]  /*1f5a0*/  @!P0 MOV R2, 0x400 ;  /* 0x0000040000028802 */ /* 0x000fc80000000f00 */
[----:B0-----:R-:W-:-:S05]  /*1f5b0*/  @!P0 LEA R2, R3, R2, 0x18 ;  /* 0x0000000203028211 */ /* 0x001fca00078ec0ff */
[----:B------:R0:W-:Y:S01]  /*1f5c0*/  @!P0 STS.128 [R2+0x308d0], R16 ;  /* 0x0308d01002008388 */ /* 0x0001e20000000c00 */
[----:B------:R-:W-:Y:S06]  /*1f5d0*/  BAR.ARV 0x5, 0x180 ;  /* 0x0146000000007b1d */ /* 0x000fec0000002000 */
.L_x_6211:
        /* <DEDUP_REMOVED lines=8> */
[C---:B------:R-:W-:Y:S01]  /*1f660*/  IMAD.SHL.U32 R33, R0.reuse, 0x8, RZ ;  /* 0x0000000800217824 */ /* 0x040fe200078e00ff */
[----:B------:R-:W-:Y:S01]  /*1f670*/  LOP3.LUT R4, R0, 0x7f, RZ, 0xc0, !PT ;  /* 0x0000007f00047812 */ /* 0x000fe200078ec0ff */
[----:B------:R1:W-:Y:S01]  /*1f680*/  STL [R1+0x28], RZ ;  /* 0x000028ff01007387 */ /* 0x0003e20000100800 */
[----:B------:R-:W-:Y:S01]  /*1f690*/  BSSY B8, `(.L_x_6219) ;  /* 0x0000616000087945 */ /* 0x000fe20003800000 */
[----:B------:R-:W-:Y:S01]  /*1f6a0*/  IMAD.MOV.U32 R29, RZ, RZ, 0x1 ;  /* 0x00000001ff1d7424 */ /* 0x000fe200078e00ff */
[C---:B------:R-:W-:Y:S01]  /*1f6b0*/  LOP3.LUT R3, R33.reuse, 0x1f8, RZ, 0xc0, !PT ;  /* 0x000001f821037812 */ /* 0x040fe200078ec0ff */
[----:B------:R-:W-:Y:S01]  /*1f6c0*/  IMAD.SHL.U32 R37, R4, 0x8, RZ ;  /* 0x0000000804257824 */ /* 0x000fe200078e00ff */
[----:B------:R-:W-:Y:S02]  /*1f6d0*/  LOP3.LUT R33, R33, 0x38, RZ, 0xc0, !PT ;  /* 0x0000003821217812 */ /* 0x000fe400078ec0ff */
[----:B------:R-:W-:Y:S01]  /*1f6e0*/  CS2R R26, SRZ ;  /* 0x00000000001a7805 */ /* 0x000fe2000001ff00 */
[----:B------:R-:W-:Y:S01]  /*1f6f0*/  IMAD.MOV.U32 R28, RZ, RZ, 0x1 ;  /* 0x00000001ff1c7424 */ /* 0x000fe200078e00ff */
[----:B------:R-:W-:Y:S01]  /*1f700*/  ULDC.64 UR36, c[0x0][0x198] ;  /* 0x0000660000247ab9 */ /* 0x000fe20000000a00 */
[C---:B------:R-:W-:Y:S01]  /*1f710*/  LOP3.LUT R36, R33.reuse, 0x40, RZ, 0xfc, !PT ;  /* 0x0000004021247812 */ /* 0x040fe200078efcff */
[----:B------:R-:W-:Y:S01]  /*1f720*/  ULDC UR38, c[0x0][0xc] ;  /* 0x0000030000267ab9 */ /* 0x000fe20000000800 */
[----:B------:R-:W-:-:S02]  /*1f730*/  LOP3.LUT R35, R33, 0x80, RZ, 0xfc, !PT ;  /* 0x0000008021237812 */ /* 0x000fc400078efcff */
[----:B--2---:R-:W-:Y:S02]  /*1f740*/  R2UR UR4, R2 ;  /* 0x00000000020472ca */ /* 0x004fe400000e0000 */
[----:B------:R-:W-:Y:S01]  /*1f750*/  LOP3.LUT R2, R3, 0x38, R0, 0x78, !PT ;  /* 0x0000003803027812 */ /* 0x000fe200078e7800 */
[----:B------:R-:W-:-:S03]  /*1f760*/  IMAD.SHL.U32 R0, R0, 0x10, RZ ;  /* 0x0000001000007824 */ /* 0x000fc600078e00ff */
[----:B------:R-:W-:Y:S02]  /*1f770*/  LOP3.LUT R37, R2, 0x200, R37, 0xf8, !PT ;  /* 0x0000020002257812 */ /* 0x000fe400078ef825 */
[----:B------:R-:W-:-:S04]  /*1f780*/  SHF.R.U32.HI R2, RZ, 0x3, R4 ;  /* 0x00000003ff027819 */ /* 0x000fc80000011604 */
[----:B------:R-:W-:Y:S01]  /*1f790*/  LOP3.LUT R0, R2, 0x70, R0, 0xf8, !PT ;  /* 0x0000007002007812 */ /* 0x000fe200078ef800 */
[----:B------:R-:W-:-:S03]  /*1f7a0*/  ULOP3.LUT UR39, UR4, 0x2, URZ, 0xfc, !UPT ;  /* 0x0000000204277892 */ /* 0x000fc6000f8efc3f */
[----:B------:R-:W-:Y:S02]  /*1f7b0*/  UMOV UR4, 0x400 ;  /* 0x0000040000047882 */ /* 0x000fe40000000000 */
[----:B0-----:R-:W-:-:S06]  /*1f7c0*/  ULEA UR4, UR5, UR4, 0x18 ;  /* 0x0000000405047291 */ /* 0x001fcc000f8ec03f */
[----:B------:R-:W-:-:S04]  /*1f7d0*/  IMAD.U32 R22, RZ, RZ, UR4 ;  /* 0x00000004ff167e24 */ /* 0x000fc8000f8e00ff */
[----:B------:R-:W-:-:S05]  /*1f7e0*/  IMAD R0, R37, 0x2, R22 ;  /* 0x0000000225007824 */ /* 0x000fca00078e0216 */
[----:B------:R1:W-:Y:S02]  /*1f7f0*/  STL [R1+0x4], R0 ;  /* 0x0000040001007387 */ /* 0x0003e40000100800 */
.L_x_6322:
[----:B0-----:R-:W0:Y:S02]  /*1f800*/  LDC.64 R30, c[0x0][0xc88] ;  /* 0x00032200ff1e7b82 */ /* 0x001e240000000a00 */
[----:B0-----:R-:W-:-:S06]  /*1f810*/  IMAD.WIDE R30, R19, 0x4, R30 ;  /* 0x00000004131e7825 */ /* 0x001fcc00078e021e */
[----:B-1----:R-:W1:Y:S01]  /*1f820*/  LDG.E R30, desc[UR60][R30.64] ;  /* 0x0000003c1e1e7981 */ /* 0x002e62000c1e1900 */
        /* <DEDUP_REMOVED lines=10> */
[----:B-1----:R-:W-:-:S05]  /*1f8d0*/  SHF.R.S32.HI R0, RZ, 0x1f, R30 ;  /* 0x0000001fff007819 */ /* 0x002fca000001141e */
        /* <DEDUP_REMOVED lines=23> */
[----:B---3--:R0:W3:Y:S01]  /*1fa50*/  @P2 LDG.E R8, desc[UR60][R6.64] ;  /* 0x0000003c06082981 */ /* 0x0080e2000c1e1900 */
        /* <DEDUP_REMOVED lines=10> */
[----:B------:R-:W-:-:S03]  /*1fb00*/  MOV R10, R8 ;  /* 0x00000008000a7202 */ /* 0x000fc60000000f00 */
[----:B--2---:R0:W-:Y:S01]  /*1fb10*/  STL [R1+0xc], R11 ;  /* 0x00000c0b01007387 */ /* 0x0041e20000100800 */
[----:B------:R-:W-:Y:S05]  /*1fb20*/  @P2 BRA `(.L_x_6220) ;  /* 0x0000000000142947 */ /* 0x000fea0003800000 */
[----:B------:R-:W-:Y:S05]  /*1fb30*/  @!P0 BRA `(.L_x_6220) ;  /* 0x0000000000108947 */ /* 0x000fea0003800000 */
[----:B------:R-:W2:Y:S04]  /*1fb40*/  LDG.E R9, desc[UR60][R2.64] ;  /* 0x0000003c02097981 */ /* 0x000ea8000c1e1900 */
[----:B0-----:R-:W2:Y:S02]  /*1fb50*/  LDG.E R8, desc[UR60][R2.64+0x4] ;  /* 0x0000043c02087981 */ /* 0x001ea4000c1e1900 */
[----:B--2---:R-:W-:-:S05]  /*1fb60*/  IMAD.IADD R10, R8, 0x1, -R9 ;  /* 0x00000001080a7824 */ /* 0x004fca00078e0a09 */
[----:B------:R1:W-:Y:S02]  /*1fb70*/  STL [R1+0x18], R10 ;  /* 0x0000180a01007387 */ /* 0x0003e40000100800 */
.L_x_6220:
        /* <DEDUP_REMOVED lines=9> */
.L_x_6221:
        /* <DEDUP_REMOVED lines=8> */
[----:B--2---:R-:W-:-:S07]  /*1fc90*/  IMAD.IADD R7, R8, 0x1, -R7 ;  /* 0x0000000108077824 */ /* 0x004fce00078e0a07 */
.L_x_6222:
[----:B--2---:R-:W2:Y:S01]  /*1fca0*/  @P1 LDG.E R2, desc[UR60][R4.64] ;  /* 0x0000003c04021981 */ /* 0x004ea2000c1e1900 */
[----:B------:R-:W3:Y:S03]  /*1fcb0*/  LDC R3, c[0x0][0x448] ;  /* 0x00011200ff037b82 */ /* 0x000ee60000000800 */
[----:B------:R-:W2:Y:S01]  /*1fcc0*/  @P1 LDG.E R9, desc[UR60][R4.64+0x4] ;  /* 0x0000043c04091981 */ /* 0x000ea2000c1e1900 */
[----:B-----5:R-:W-:Y:S01]  /*1fcd0*/  IMAD.IADD R7, R7, 0x1, -R11 ;  /* 0x0000000107077824 */ /* 0x020fe200078e0a0b */
[----:B------:R-:W-:Y:S01]  /*1fce0*/  BSSY B0, `(.L_x_6223) ;  /* 0x0000165000007945 */ /* 0x000fe20003800000 */
[----:B---3--:R-:W-:-:S13]  /*1fcf0*/  ISETP.NE.AND P0, PT, R3, 0x1, PT ;  /* 0x000000010300780c */ /* 0x008fda0003f05270 */
[----:B0-----:R-:W0:Y:S08]  /*1fd00*/  @P0 LDC R8, c[0x0][0x44c] ;  /* 0x00011300ff080b82 */ /* 0x001e300000000800 */
[----:B------:R-:W3:Y:S01]  /*1fd10*/  @P0 LDC R3, c[0x0][0x450] ;  /* 0x00011400ff030b82 */ /* 0x000ee20000000800 */
[----:B--2---:R-:W-:Y:S02]  /*1fd20*/  @P1 IMAD.IADD R6, R9, 0x1, -R2 ;  /* 0x0000000109061824 */ /* 0x004fe400078e0a02 */
[----:B------:R-:W-:-:S02]  /*1fd30*/  IMAD.SHL.U32 R9, R17, 0x80, RZ ;  /* 0x0000008011097824 */ /* 0x000fc400078e00ff */
[----:B------:R-:W-:Y:S02]  /*1fd40*/  IMAD.IADD R5, R7, 0x1, R6 ;  /* 0x0000000107057824 */ /* 0x000fe400078e0206 */
[----:B------:R-:W-:Y:S02]  /*1fd50*/  VIADD R9, R9, 0x7f ;  /* 0x0000007f09097836 */ /* 0x000fe40000000000 */
[----:B------:R-:W-:Y:S01]  /*1fd60*/  VIADD R2, R5, 0x5f ;  /* 0x0000005f05027836 */ /* 0x000fe20000000000 */
[----:B------:R2:W-:Y:S01]  /*1fd70*/  STL [R1+0x8], R5 ;  /* 0x0000080501007387 */ /* 0x0005e20000100800 */
[----:B0-----:R-:W-:-:S04]  /*1fd80*/  @P0 IMAD.HI.U32 R8, R9, R8, RZ ;  /* 0x0000000809080227 */ /* 0x001fc800078e00ff */
[----:B------:R-:W-:-:S04]  /*1fd90*/  IMAD.HI R2, R2, 0x2aaaaaab, RZ ;  /* 0x2aaaaaab02027827 */ /* 0x000fc800078e02ff */
[----:B------:R-:W-:Y:S01]  /*1fda0*/  IMAD.MOV.U32 R4, RZ, RZ, R9 ;  /* 0x000000ffff047224 */ /* 0x000fe200078e0009 */
[----:B---3--:R-:W-:Y:S02]  /*1fdb0*/  @P0 SHF.R.U32.HI R4, RZ, R3, R8 ;  /* 0x00000003ff040219 */ /* 0x008fe40000011608 */
        /* <DEDUP_REMOVED lines=30> */
.L_x_6390:
[----:B--2---:R-:W-:Y:S02]  /*1ffa0*/  ISETP.NE.AND P0, PT, R14, RZ, PT ;  /* 0x000000ff0e00720c */ /* 0x004fe40003f05270 */
[----:B------:R-:W-:-:S11]  /*1ffb0*/  PLOP3.LUT P6, PT, PT, PT, PT, 0x8, 0x0 ;  /* 0x000000000000781c */ /* 0x000fd60003fce170 */
[----:B------:R-:W-:Y:S05]  /*1ffc0*/  @P0 BRA `(.L_x_6226) ;  /* 0x00000000000c0947 */ /* 0x000fea0003800000 */
[----:B------:R-:W-:-:S03]  /*1ffd0*/  UMOV UR4, 0xffffffff ;  /* 0xffffffff00047882 */ /* 0x000fc60000000000 */
[----:B------:R-:W-:Y:S05]  /*1ffe0*/  BRA.DIV UR4, `(.L_x_6227) ;  /* 0x0000006e04a47947 */ /* 0x000fea000b800000 */
[----:B------:R-:W-:-:S13]  /*1fff0*/  ELECT P6, URZ, PT ;  /* 0x00000000003f782f */ /* 0x000fda00038c0000 */
.L_x_6226:
        /* <DEDUP_REMOVED lines=9> */
.L_x_6393:
[----:B------:R-:W-:Y:S05]  /*20090*/  BSYNC B1 ;  /* 0x0000000000017941 */ /* 0x000fea0003800000 */
.L_x_6228:
        /* <DEDUP_REMOVED lines=10> */
.L_x_6394:
[----:B------:R-:W-:Y:S05]  /*20140*/  BSYNC B2 ;  /* 0x0000000000027941 */ /* 0x000fea0003800000 */
.L_x_6232:
        /* <DEDUP_REMOVED lines=9> */
.L_x_6235:
[----:B------:R-:W-:Y:S05]  /*201e0*/  BSYNC B2 ;  /* 0x0000000000027941 */ /* 0x000fea0003800000 */
.L_x_6234:
        /* <DEDUP_REMOVED lines=12> */
.L_x_6236:
        /* <DEDUP_REMOVED lines=16> */
.L_x_6237:
        /* <DEDUP_REMOVED lines=16> */
.L_x_6238:
        /* <DEDUP_REMOVED lines=13> */
.L_x_6395:
[----:B------:R-:W-:Y:S05]  /*20580*/  BSYNC B2 ;  /* 0x0000000000027941 */ /* 0x000fea0003800000 */
.L_x_6239:
[----:B------:R-:W-:Y:S01]  /*20590*/  BSSY B2, `(.L_x_6241) ;  /* 0x000000b000027945 */ /* 0x000fe20003800000 */
[----:B------:R-:W-:Y:S01]  /*205a0*/  IMAD.MOV.U32 R12, RZ, RZ, 0x0 ;  /* 0x00000000ff0c7424 */ /* 0x000fe200078e00ff */
[----:B------:R-:W-:Y:S02]  /*205b0*/  MOV R13, 0x12f00000 ;  /* 0x12f00000000d7802 */ /* 0x000fe40000000f00 */
        /* <DEDUP_REMOVED lines=8> */
.L_x_6242:
[----:B------:R-:W-:Y:S05]  /*20640*/  BSYNC B2 ;  /* 0x0000000000027941 */ /* 0x000fea0003800000 */
.L_x_6241:
        /* <DEDUP_REMOVED lines=8> */
.L_x_6243:
        /* <DEDUP_REMOVED lines=15> */
.L_x_6244:
        /* <DEDUP_REMOVED lines=15> */
.L_x_6245:
        /* <DEDUP_REMOVED lines=10> */
.L_x_6231:
[----:B------:R-:W-:Y:S05]  /*20950*/  BSYNC B1 ;  /* 0x0000000000017941 */ /* 0x000fea0003800000 */
.L_x_6230:
        /* <DEDUP_REMOVED lines=9> */
.L_x_6262:
        /* <DEDUP_REMOVED lines=11> */
.L_x_6396:
[----:B------:R-:W-:Y:S05]  /*20aa0*/  BSYNC B2 ;  /* 0x0000000000027941 */ /* 0x000fea0003800000 */
.L_x_6248:
        /* <DEDUP_REMOVED lines=9> */
.L_x_6251:
[----:B------:R-:W-:Y:S05]  /*20b40*/  BSYNC B2 ;  /* 0x0000000000027941 */ /* 0x000fea0003800000 */
.L_x_6250:
        /* <DEDUP_REMOVED lines=11> */
.L_x_6252:
        /* <DEDUP_REMOVED lines=16> */
.L_x_6253:
        /* <DEDUP_REMOVED lines=16> */
.L_x_6254:
        /* <DEDUP_REMOVED lines=13> */
.L_x_6397:
[----:B------:R-:W-:Y:S05]  /*20ed0*/  BSYNC B2 ;  /* 0x0000000000027941 */ /* 0x000fea0003800000 */
.L_x_6255:
        /* <DEDUP_REMOVED lines=11> */
.L_x_6258:
[----:B------:R-:W-:Y:S05]  /*20f90*/  BSYNC B2 ;  /* 0x0000000000027941 */ /* 0x000fea0003800000 */
.L_x_6257:
        /* <DEDUP_REMOVED lines=8> */
.L_x_6259:
        /* <DEDUP_REMOVED lines=15> */
.L_x_6260:
        /* <DEDUP_REMOVED lines=15> */
.L_x_6261:
        /* <DEDUP_REMOVED lines=10> */
.L_x_6247:
[----:B------:R-:W-:Y:S05]  /*212a0*/  BSYNC B1 ;  /* 0x0000000000017941 */ /* 0x000fea0003800000 */
.L_x_6246:
        /* <DEDUP_REMOVED lines=8> */
.L_x_6224:
[----:B------:R-:W-:Y:S05]  /*21330*/  BSYNC B0 ;  /* 0x0000000000007941 */ /* 0x000fea0003800000 */
.L_x_6223:
[----:B------:R-:W2:Y:S01]  /*21340*/  LDC R0, c[0x0][0x448] ;  /* 0x00011200ff007b82 */ /* 0x000ea20000000800 */
[----:B------:R-:W-:Y:S01]  /*21350*/  LEA R5, R17, 0x7f, 0x7 ;  /* 0x0000007f11057811 */ /* 0x000fe200078e38ff */
[----:B------:R-:W-:Y:S05]  /*21360*/  @!P0 WARPSYNC.ALL ;  /* 0x0000000000008948 */ /* 0x000fea0003800000 */
[----:B------:R-:W-:Y:S01]  /*21370*/  BSSY B7, `(.L_x_6263) ;  /* 0x0000385000077945 */ /* 0x000fe20003800000 */
[----:B------:R-:W-:Y:S01]  /*21380*/  @!P0 BAR.SYNC.DEFER_BLOCKING 0xc, 0x180 ;  /* 0x0306000000008b1d */ /* 0x000fe20000010000 */
[----:B--2---:R-:W-:-:S13]  /*21390*/  ISETP.NE.AND P1, PT, R0, 0x1, PT ;  /* 0x000000010000780c */ /* 0x004fda0003f25270 */
[----:B------:R-:W0:Y:S08]  /*213a0*/  @P1 LDC R4, c[0x0][0x44c] ;  /* 0x00011300ff041b82 */ /* 0x000e300000000800 */
        /* <DEDUP_REMOVED lines=28> */
.L_x_6264:
        /* <DEDUP_REMOVED lines=20> */
.L_x_6267:
[----:B------:R-:W-:Y:S05]  /*216b0*/  BSYNC B6 ;  /* 0x0000000000067941 */ /* 0x000fea0003800000 */
.L_x_6266:
        /* <DEDUP_REMOVED lines=20> */
.L_x_6270:
        /* <DEDUP_REMOVED lines=15> */
.L_x_6269:
[----:B------:R-:W-:Y:S05]  /*218f0*/  BSYNC B6 ;  /* 0x0000000000067941 */ /* 0x000fea0003800000 */
.L_x_6268:
[----:B------:R-:W-:Y:S01]  /*21900*/  IMAD.MOV.U32 R25, RZ, RZ, R31 ;  /* 0x000000ffff197224 */ /* 0x000fe200078e001f */
[----:B------:R-:W-:Y:S01]  /*21910*/  ULDC.64 UR4, c[0x0][0x9f8] ;  /* 0x00027e0000047ab9 */ /* 0x000fe20000000a00 */
[----:B------:R-:W2:Y:S01]  /*21920*/  LDL R31, [R1+0x8] ;  /* 0x00000800011f7983 */ /* 0x000ea20000100800 */
[----:B------:R-:W-:Y:S01]  /*21930*/  ISETP.NE.U32.AND P0, PT, RZ, UR4, PT ;  /* 0x00000004ff007c0c */ /* 0x000fe2000bf05070 */
[----:B------:R-:W0:Y:S02]  /*21940*/  LDC R0, c[0x0][0x430] ;  /* 0x00010c00ff007b82 */ /* 0x000e240000000800 */
[----:B------:R-:W3:Y:S01]  /*21950*/  LDL R21, [R1+0xc] ;  /* 0x00000c0001157983 */ /* 0x000ee20000100800 */
[----:B------:R-:W-:-:S03]  /*21960*/  ISETP.NE.AND.EX P0, PT, RZ, UR5, PT, P0 ;  /* 0x00000005ff007c0c */ /* 0x000fc6000bf05300 */
[----:B------:R-:W4:Y:S01]  /*21970*/  LDL.LU R8, [R1] ;  /* 0x0000000001087983 */ /* 0x000f220000300800 */
[----:B------:R-:W1:Y:S09]  /*21980*/  S2R R20, SR_TID.X ;  /* 0x0000000000147919 */ /* 0x000e720000002100 */
[----:B------:R-:W-:Y:S01]  /*21990*/  @P0 IADD3 R2, P1, R23, UR4, RZ ;  /* 0x0000000417020c10 */ /* 0x000fe2000ff3e0ff */
[----:B------:R-:W-:Y:S01]  /*219a0*/  VIADD R25, R25, 0xffffffff ;  /* 0xffffffff19197836 */ /* 0x000fe20000000000 */
[----:B------:R-:W-:-:S02]  /*219b0*/  ULDC UR4, c[0x0][0x2f4] ;  /* 0x0000bd0000047ab9 */ /* 0x000fc40000000800 */
[----:B------:R-:W-:-:S05]  /*219c0*/  @P0 IADD3.X R3, R24, UR5, RZ, P1, !PT ;  /* 0x0000000518030c10 */ /* 0x000fca0008ffe4ff */
[----:B------:R3:W4:Y:S01]  /*219d0*/  @P0 LDG.E R32, desc[UR60][R2.64] ;  /* 0x0000003c02200981 */ /* 0x000722000c1e1900 */
[----:B-1----:R-:W-:-:S04]  /*219e0*/  LOP3.LUT R20, R20, 0x7f, RZ, 0xc0, !PT ;  /* 0x0000007f14147812 */ /* 0x002fc800078ec0ff */
[----:B------:R-:W-:Y:S02]  /*219f0*/  SHF.R.U32.HI R4, RZ, 0x3, R20 ;  /* 0x00000003ff047819 */ /* 0x000fe40000011614 */
[----:B------:R-:W1:Y:S01]  /*21a00*/  S2R R20, SR_TID.X ;  /* 0x0000000000147919 */ /* 0x000e620000002100 */
[----:B0-----:R-:W-:-:S13]  /*21a10*/  ISETP.NE.AND P1, PT, R0, 0x1, PT ;  /* 0x000000010000780c */ /* 0x001fda0003f25270 */
[----:B------:R-:W0:Y:S08]  /*21a20*/  @P1 LDC R7, c[0x0][0x434] ;  /* 0x00010d00ff071b82 */ /* 0x000e300000000800 */
[----:B------:R-:W0:Y:S01]  /*21a30*/  @P1 LDC R5, c[0x0][0x438] ;  /* 0x00010e00ff051b82 */ /* 0x000e220000000800 */
[----:B-1----:R-:W-:-:S05]  /*21a40*/  IMAD.SHL.U32 R20, R20, 0x10, RZ ;  /* 0x0000001014147824 */ /* 0x002fca00078e00ff */
[----:B------:R-:W-:-:S05]  /*21a50*/  LOP3.LUT R20, R4, 0x70, R20, 0xf8, !PT ;  /* 0x0000007004147812 */ /* 0x000fca00078ef814 */
[----:B------:R-:W-:Y:S01]  /*21a60*/  IMAD R6, R25, 0x60, R20 ;  /* 0x0000006019067824 */ /* 0x000fe200078e0214 */
[----:B------:R-:W-:Y:S01]  /*21a70*/  ISETP.GE.AND P3, PT, R33, UR4, PT ;  /* 0x0000000421007c0c */ /* 0x000fe2000bf66270 */
[----:B------:R-:W-:-:S03]  /*21a80*/  UMOV UR5, 0xffffffff ;  /* 0xffffffff00057882 */ /* 0x000fc60000000000 */
[----:B--2---:R-:W-:-:S04]  /*21a90*/  ISETP.GE.AND P0, PT, R6, R31, PT ;  /* 0x0000001f0600720c */ /* 0x004fc80003f06270 */
[----:B------:R-:W-:Y:S01]  /*21aa0*/  ISETP.GT.U32.OR P0, PT, R20, 0x5f, P0 ;  /* 0x0000005f1400780c */ /* 0x000fe20000704470 */
[----:B---3--:R-:W-:-:S04]  /*21ab0*/  IMAD.IADD R6, R6, 0x1, R21 ;  /* 0x0000000106067824 */ /* 0x008fc800078e0215 */
[----:B0-----:R-:W-:-:S08]  /*21ac0*/  @P1 IMAD.HI.U32 R7, R6, R7, RZ ;  /* 0x0000000706071227 */ /* 0x001fd000078e00ff */
[----:B------:R-:W0:Y:S01]  /*21ad0*/  @!P0 LDC.64 R2, c[0x0][0x428] ;  /* 0x00010a00ff028b82 */ /* 0x000e220000000a00 */
[----:B------:R-:W-:Y:S02]  /*21ae0*/  MOV R4, R6 ;  /* 0x0000000600047202 */ /* 0x000fe40000000f00 */
[----:B------:R-:W-:-:S05]  /*21af0*/  @P1 SHF.R.U32.HI R4, RZ, R5, R7 ;  /* 0x00000005ff041219 */ /* 0x000fca0000011607 */
[----:B------:R-:W-:Y:S01]  /*21b00*/  IMAD.MOV R5, RZ, RZ, -R4 ;  /* 0x000000ffff057224 */ /* 0x000fe200078e0a04 */
[----:B----4-:R-:W-:-:S03]  /*21b10*/  SHF.R.S32.HI R9, RZ, 0x1f, R32 ;  /* 0x0000001fff097819 */ /* 0x010fc60000011420 */
        /* <DEDUP_REMOVED lines=26> */
[----:B------:R0:W-:Y:S04]  /*21cc0*/  STL [R1+0x10], R9 ;  /* 0x0000100901007387 */ /* 0x0001e80000100800 */
[----:B------:R0:W-:Y:S01]  /*21cd0*/  STL [R1], R8 ;  /* 0x0000000801007387 */ /* 0x0001e20000100800 */
[----:B------:R-:W-:Y:S05]  /*21ce0*/  BRA.DIV UR5, `(.L_x_6271) ;  /* 0x0000005205e87947 */ /* 0x000fea000b800000 */
.L_x_6400:
[----:B------:R-:W-:Y:S01]  /*21cf0*/  SHF.R.S32.HI R31, RZ, 0x1f, R18 ;  /* 0x0000001fff1f7819 */ /* 0x000fe20000011412 */
[----:B------:R-:W-:Y:S06]  /*21d00*/  @!P2 BRA `(.L_x_6272) ;  /* 0x000000000004a947 */ /* 0x000fec0003800000 */
[----:B------:R-:W-:Y:S01]  /*21d10*/  BPT.TRAP 0x1 ;  /* 0x000000040000795c */ /* 0x000fe20000300000 */
.L_x_6272:
        /* <DEDUP_REMOVED lines=25> */
.L_x_6401:
[----:B------:R-:W-:Y:S05]  /*21eb0*/  BSYNC B0 ;  /* 0x0000000000007941 */ /* 0x000fea0003800000 */
.L_x_6273:
        /* <DEDUP_REMOVED lines=19> */
[----:B------:R-:W-:Y:S02]  /*21ff0*/  IMAD.IADD R3, R3, 0x1, R6 ;  /* 0x0000000103037824 */ /* 0x000fe400078e0206 */
[----:B------:R-:W-:Y:S02]  /*22000*/  IMAD R0, R31, UR4, RZ ;  /* 0x000000041f007c24 */ /* 0x000fe4000f8e02ff */
[----:B------:R-:W-:-:S04]  /*22010*/  IMAD.WIDE.U32 R2, R18, UR4, R2 ;  /* 0x0000000412027c25 */ /* 0x000fc8000f8e0002 */
[----:B------:R-:W-:Y:S01]  /*22020*/  IMAD R0, R18, UR5, R0 ;  /* 0x0000000512007c24 */ /* 0x000fe2000f8e0200 */
[----:B------:R-:W-:Y:S01]  /*22030*/  ULDC.64 UR4, c[0x0][0x2e8] ;  /* 0x0000ba0000047ab9 */ /* 0x000fe20000000a00 */
[----:B---3--:R-:W-:Y:S01]  /*22040*/  IMAD R6, R25, -0x60, R9 ;  /* 0xffffffa019067824 */ /* 0x008fe200078e0209 */
[----:B------:R-:W-:Y:S01]  /*22050*/  LEA R4, P0, R2, UR4, 0x1 ;  /* 0x0000000402047c11 */ /* 0x000fe2000f8008ff */
[----:B------:R-:W-:Y:S01]  /*22060*/  IMAD.IADD R0, R3, 0x1, R0 ;  /* 0x0000000103007824 */ /* 0x000fe200078e0200 */
[----:B------:R-:W-:Y:S01]  /*22070*/  UMOV UR4, 0xffffffff ;  /* 0xffffffff00047882 */ /* 0x000fe20000000000 */
[----:B------:R-:W-:-:S03]  /*22080*/  IMAD.IADD R6, R6, 0x1, -R8 ;  /* 0x0000000106067824 */ /* 0x000fc600078e0a08 */
        /* <DEDUP_REMOVED lines=65> */
.L_x_6415:
        /* <DEDUP_REMOVED lines=12> */
.L_x_6276:
[----:B------:R-:W-:Y:S02]  /*22560*/  PLOP3.LUT P1, PT, P1, P0, PT, 0xa2, 0x0 ;  /* 0x000000000000781c */ /* 0x000fe40000f21472 */
[----:B------:R-:W-:-:S08]  /*22570*/  @P0 R2UR P1, UR4, R7 ;  /* 0x00000000070402ca */ /* 0x000fd00000020000 */
[----:B------:R-:W-:-:S05]  /*22580*/  @P0 PLOP3.LUT P0, PT, P1, PT, PT, 0x80, 0x0 ;  /* 0x000000000000081c */ /* 0x000fca0000f0f070 */
[----:B------:R-:W-:Y:S01]  /*22590*/  @!P1 SYNCS.ARRIVE.TRANS64.RED.A0T1 RZ, [UR4+0x30830], RZ ;  /* 0x030830ffffff99a7 */ /* 0x000fe20008200404 */
[----:B------:R-:W-:Y:S07]  /*225a0*/  @!P1 ARRIVES.LDGSTSBAR.64.TRANSCNT [UR4+0x30830] ;  /* 0x03083000ff0099b0 */ /* 0x000fee0008000a84 */
[----:B------:R-:W-:Y:S05]  /*225b0*/  @P0 BRA.U.ANY `(.L_x_6276) ;  /* 0xfffffffd00e80947 */ /* 0x000fea000393ffff */
[----:B------:R-:W-:Y:S01]  /*225c0*/  NOP ;  /* 0x0000000000007918 */ /* 0x000fe20000000000 */
[----:B------:R-:W2:Y:S02]  /*225d0*/  LDL R0, [R1] ;  /* 0x0000000001007983 */ /* 0x000ea40000100800 */
[----:B--2---:R-:W-:-:S13]  /*225e0*/  LOP3.LUT P2, RZ, R0, 0x10, RZ, 0xc0, !PT ;  /* 0x0000001000ff7812 */ /* 0x004fda000784c0ff */
[----:B------:R-:W-:Y:S05]  /*225f0*/  @!P2 BRA `(.L_x_6277) ;  /* 0x000000000004a947 */ /* 0x000fea0003800000 */
[----:B------:R-:W-:Y:S01]  /*22600*/  BPT.TRAP 0x1 ;  /* 0x000000040000795c */ /* 0x000fe20000300000 */
.L_x_6277:
        /* <DEDUP_REMOVED lines=26> */
[----:B-1----:R-:W-:Y:S01]  /*227b0*/  MOV R7, UR7 ;  /* 0x0000000700077c02 */ /* 0x002fe20008000f00 */
        /* <DEDUP_REMOVED lines=10> */
.L_x_6279:
[----:B------:R-:W-:Y:S05]  /*22860*/  BSYNC B6 ;  /* 0x0000000000067941 */ /* 0x000fea0003800000 */
.L_x_6278:
[----:B------:R-:W2:Y:S01]  /*22870*/  LDL.LU R20, [R1+0x2c] ;  /* 0x00002c0001147983 */ /* 0x000ea20000300800 */
[----:B------:R-:W-:Y:S01]  /*22880*/  ULDC.64 UR4, c[0x0][0x2d8] ;  /* 0x0000b60000047ab9 */ /* 0x000fe20000000a00 */
[----:B------:R-:W3:Y:S02]  /*22890*/  LDC R6, c[0x0][0x448] ;  /* 0x00011200ff067b82 */ /* 0x000ee40000000800 */
[----:B0-----:R-:W4:Y:S01]  /*228a0*/  LDL.LU.64 R2, [R1+0x20] ;  /* 0x0000200001027983 */ /* 0x001f220000300a00 */
[----:B------:R-:W-:-:S03]  /*228b0*/  IMAD R0, R31, UR4, RZ ;  /* 0x000000041f007c24 */ /* 0x000fc6000f8e02ff */
[----:B------:R0:W5:Y:S01]  /*228c0*/  LDL R10, [R1+0x18] ;  /* 0x00001800010a7983 */ /* 0x0001620000100800 */
[----:B------:R-:W-:-:S03]  /*228d0*/  IMAD R5, R18, UR5, R0 ;  /* 0x0000000512057c24 */ /* 0x000fc6000f8e0200 */
[----:B------:R0:W5:Y:S01]  /*228e0*/  LDL R8, [R1+0x4] ;  /* 0x0000040001087983 */ /* 0x0001620000100800 */
[----:B---3--:R-:W-:-:S13]  /*228f0*/  ISETP.NE.AND P0, PT, R6, 0x1, PT ;  /* 0x000000010600780c */ /* 0x008fda0003f05270 */
[----:B-1----:R-:W1:Y:S01]  /*22900*/  @P0 LDC R7, c[0x0][0x44c] ;  /* 0x00011300ff070b82 */ /* 0x002e620000000800 */
[----:B----4-:R-:W-:Y:S02]  /*22910*/  IMAD.MOV.U32 R3, RZ, RZ, R34 ;  /* 0x000000ffff037224 */ /* 0x010fe400078e0022 */
[----:B------:R-:W-:Y:S01]  /*22920*/  IMAD.WIDE.U32 R2, R18, UR4, R2 ;  /* 0x0000000412027c25 */ /* 0x000fe2000f8e0002 */
[----:B------:R-:W-:-:S03]  /*22930*/  ULDC.64 UR4, c[0x0][0x2e0] ;  /* 0x0000b80000047ab9 */ /* 0x000fc60000000a00 */
[----:B------:R-:W-:Y:S02]  /*22940*/  IMAD.IADD R3, R3, 0x1, R5 ;  /* 0x0000000103037824 */ /* 0x000fe400078e0205 */
[----:B--2---:R-:W-:Y:S02]  /*22950*/  IMAD R5, R20, UR4, RZ ;  /* 0x0000000414057c24 */ /* 0x004fe4000f8e02ff */
        /* <DEDUP_REMOVED lines=12> */
[----:B-1----:R-:W-:-:S04]  /*22a20*/  @P0 IMAD.HI.U32 R7, R5, R7, RZ ;  /* 0x0000000705070227 */ /* 0x002fc800078e00ff */
[----:B------:R-:W-:Y:S01]  /*22a30*/  IMAD.MOV.U32 R4, RZ, RZ, R5 ;  /* 0x000000ffff047224 */ /* 0x000fe200078e0005 */
[----:B---3--:R-:W-:Y:S01]  /*22a40*/  @P0 SHF.R.U32.HI R4, RZ, R0, R7 ;  /* 0x00000000ff040219 */ /* 0x008fe20000011607 */
[----:B------:R-:W1:Y:S04]  /*22a50*/  S2R R20, SR_TID.X ;  /* 0x0000000000147919 */ /* 0x000e680000002100 */
        /* <DEDUP_REMOVED lines=103> */
.L_x_6432:
        /* <DEDUP_REMOVED lines=12> */
.L_x_6282:
[----:B------:R-:W-:Y:S05]  /*23190*/  BSYNC B0 ;  /* 0x0000000000007941 */ /* 0x000fea0003800000 */
.L_x_6281:
[----:B------:R-:W-:Y:S01]  /*231a0*/  NOP ;  /* 0x0000000000007918 */ /* 0x000fe20000000000 */
[----:B------:R-:W-:-:S13]  /*231b0*/  PLOP3.LUT P0, PT, PT, PT, PT, 0x80, 0x0 ;  /* 0x000000000000781c */ /* 0x000fda0003f0f070 */
.L_x_6283:
        /* <DEDUP_REMOVED lines=18> */
.L_x_6433:
[----:B------:R-:W-:Y:S05]  /*232e0*/  BSYNC B0 ;  /* 0x0000000000007941 */ /* 0x000fea0003800000 */
.L_x_6284:
[----:B------:R-:W3:Y:S01]  /*232f0*/  LDL R0, [R1+0x1c] ;  /* 0x00001c0001007983 */ /* 0x000ee20000100800 */
[----:B------:R-:W-:Y:S01]  /*23300*/  BSSY B0, `(.L_x_6286) ;  /* 0x000010e000007945 */ /* 0x000fe20003800000 */
[----:B---3--:R-:W-:-:S13]  /*23310*/  ISETP.GE.AND P0, PT, R0, 0x2, PT ;  /* 0x000000020000780c */ /* 0x008fda0003f06270 */
[----:B------:R-:W-:Y:S05]  /*23320*/  @!P0 BRA `(.L_x_6287) ;  /* 0x00000010002c8947 */ /* 0x000fea0003800000 */
[----:B------:R-:W-:Y:S01]  /*23330*/  ULDC UR4, c[0x0][0x2f4] ;  /* 0x0000bd0000047ab9 */ /* 0x000fe20000000800 */
[----:B------:R-:W-:Y:S01]  /*23340*/  VIADD R6, R0, 0xfffffffe ;  /* 0xfffffffe00067836 */ /* 0x000fe20000000000 */
[----:B------:R-:W-:Y:S01]  /*23350*/  ISETP.GE.AND P3, PT, R33, UR4, PT ;  /* 0x0000000421007c0c */ /* 0x000fe2000bf66270 */
[----:B------:R-:W-:Y:S01]  /*23360*/  IMAD.MOV.U32 R10, RZ, RZ, R26 ;  /* 0x000000ffff0a7224 */ /* 0x000fe200078e001a */
[----:B------:R-:W-:Y:S01]  /*23370*/  ISETP.GE.AND P2, PT, R36, UR4, PT ;  /* 0x0000000424007c0c */ /* 0x000fe2000bf46270 */
[----:B------:R-:W-:Y:S01]  /*23380*/  IMAD.MOV.U32 R17, RZ, RZ, R28 ;  /* 0x000000ffff117224 */ /* 0x000fe200078e001c */
[----:B------:R-:W-:Y:S01]  /*23390*/  ISETP.GE.AND P1, PT, R35, UR4, PT ;  /* 0x0000000423007c0c */ /* 0x000fe2000bf26270 */
[----:B------:R-:W-:-:S12]  /*233a0*/  IMAD.MOV.U32 R30, RZ, RZ, R25 ;  /* 0x000000ffff1e7224 */ /* 0x000fd800078e0019 */
.L_x_6300:
[----:B------:R-:W3:Y:S01]  /*233b0*/  LDL R2, [R1] ;  /* 0x0000000001027983 */ /* 0x000ee20000100800 */
[----:B------:R-:W1:Y:S03]  /*233c0*/  LDC R7, c[0x0][0x430] ;  /* 0x00010c00ff077b82 */ /* 0x000e660000000800 */
[----:B------:R-:W4:Y:S04]  /*233d0*/  LDL R4, [R1+0xc] ;  /* 0x00000c0001047983 */ /* 0x000f280000100800 */
[----:B------:R-:W2:Y:S01]  /*233e0*/  LDL R8, [R1+0x10] ;  /* 0x0000100001087983 */ /* 0x000ea20000100800 */
[----:B------:R-:W0:Y:S02]  /*233f0*/  S2R R0, SR_TID.X ;  /* 0x0000000000007919 */ /* 0x000e240000002100 */
[----:B0-----:R-:W-:-:S02]  /*23400*/  LOP3.LUT R0, R0, 0x7f, RZ, 0xc0, !PT ;  /* 0x0000007f00007812 */ /* 0x001fc400078ec0ff */
[----:B-1----:R-:W-:-:S13]  /*23410*/  ISETP.NE.AND P0, PT, R7, 0x1, PT ;  /* 0x000000010700780c */ /* 0x002fda0003f05270 */
[----:B------:R-:W0:Y:S01]  /*23420*/  @P0 LDC R3, c[0x0][0x438] ;  /* 0x00010e00ff030b82 */ /* 0x000e220000000800 */
[----:B---3--:R-:W-:Y:S02]  /*23430*/  LOP3.LUT P4, RZ, R2, 0x10, RZ, 0xc0, !PT ;  /* 0x0000001002ff7812 */ /* 0x008fe4000788c0ff */
[----:B------:R-:W-:Y:S02]  /*23440*/  SHF.R.U32.HI R2, RZ, 0x3, R0 ;  /* 0x00000003ff027819 */ /* 0x000fe40000011600 */
[----:B------:R-:W1:Y:S01]  /*23450*/  S2R R0, SR_TID.X ;  /* 0x0000000000007919 */ /* 0x000e620000002100 */
[----:B----4-:R-:W-:Y:S02]  /*23460*/  IMAD R9, R6, 0x60, R4 ;  /* 0x0000006006097824 */ /* 0x010fe400078e0204 */
[----:B-1----:R-:W-:-:S05]  /*23470*/  IMAD.SHL.U32 R0, R0, 0x10, RZ ;  /* 0x0000001000007824 */ /* 0x002fca00078e00ff */
[----:B------:R-:W-:Y:S02]  /*23480*/  LOP3.LUT R0, R2, 0x70, R0, 0xf8, !PT ;  /* 0x0000007002007812 */ /* 0x000fe400078ef800 */
[----:B------:R-:W1:Y:S02]  /*23490*/  @P0 LDC R2, c[0x0][0x434] ;  /* 0x00010d00ff020b82 */ /* 0x000e640000000800 */
[C---:B------:R-:W-:Y:S01]  /*234a0*/  ISETP.GT.U32.AND P5, PT, R0.reuse, 0x5f, PT ;  /* 0x0000005f0000780c */ /* 0x040fe20003fa4070 */
[----:B------:R-:W-:-:S12]  /*234b0*/  IMAD.IADD R9, R0, 0x1, R9 ;  /* 0x0000000100097824 */ /* 0x000fd800078e0209 */
[----:B------:R-:W2:Y:S01]  /*234c0*/  @!P5 LDC.64 R4, c[0x0][0x428] ;  /* 0x00010a00ff04db82 */ /* 0x000ea20000000a00 */
[----:B------:R-:W-:Y:S02]  /*234d0*/  IMAD.MOV.U32 R0, RZ, RZ, R9 ;  /* 0x000000ffff007224 */ /* 0x000fe400078e0009 */
[----:B-1----:R-:W-:-:S05]  /*234e0*/  @P0 IMAD.HI.U32 R2, R9, R2, RZ ;  /* 0x0000000209020227 */ /* 0x002fca00078e00ff */
[----:B0-----:R-:W-:-:S04]  /*234f0*/  @P0 SHF.R.U32.HI R0, RZ, R3, R2 ;  /* 0x00000003ff000219 */ /* 0x001fc80000011602 */
[--C-:B------:R-:W-:Y:S01]  /*23500*/  @!P5 SHF.R.S32.HI R3, RZ, 0x1f, R0.reuse ;  /* 0x0000001fff03d819 */ /* 0x100fe20000011400 */
[----:B------:R-:W-:Y:S02]  /*23510*/  @!P5 IMAD.MOV.U32 R2, RZ, RZ, R0 ;  /* 0x000000ffff02d224 */ /* 0x000fe400078e0000 */
[-C--:B--2---:R-:W-:Y:S02]  /*23520*/  @!P5 IMAD R8, R8, R4.reuse, RZ ;  /* 0x000000040808d224 */ /* 0x084fe400078e02ff */
        /* <DEDUP_REMOVED lines=19> */
.L_x_6288:
[----:B------:R-:W-:Y:S01]  /*23660*/  IMAD R7, R26, 0x8, R22 ;  /* 0x000000081a077824 */ /* 0x000fe200078e0216 */
[----:B------:R-:W-:Y:S01]  /*23670*/  SHF.L.U32 R2, R28, 0x1f, RZ ;  /* 0x0000001f1c027819 */ /* 0x000fe200000006ff */
[----:B------:R-:W-:Y:S03]  /*23680*/  BSSY B1, `(.L_x_6289) ;  /* 0x0000003000017945 */ /* 0x000fe60003800000 */
[----:B------:R-:W0:Y:S02]  /*23690*/  SYNCS.PHASECHK.TRANS64.TRYWAIT P0, [R7+URZ+0x30840], R2 ;  /* 0x03084002070075a7 */ /* 0x000e24000800017f */
[----:B0-----:R-:W-:Y:S05]  /*236a0*/  @!P0 BRA `(.L_x_6290) ;  /* 0x0000004c00988947 */ /* 0x001fea0003800000 */
.L_x_6434:
[----:B------:R-:W-:Y:S05]  /*236b0*/  BSYNC B1 ;  /* 0x0000000000017941 */ /* 0x000fea0003800000 */
.L_x_6289:
        /* <DEDUP_REMOVED lines=67> */
.L_x_6448:
        /* <DEDUP_REMOVED lines=12> */
.L_x_6292:
[----:B------:R-:W-:Y:S02]  /*23bb0*/  PLOP3.LUT P4, PT, P4, P0, PT, 0xa2, 0x0 ;  /* 0x000000000000781c */ /* 0x000fe40002781472 */
[----:B------:R-:W-:-:S08]  /*23bc0*/  @P0 R2UR P4, UR4, R7 ;  /* 0x00000000070402ca */ /* 0x000fd00000080000 */
[----:B------:R-:W-:-:S05]  /*23bd0*/  @P0 PLOP3.LUT P0, PT, P4, PT, PT, 0x80, 0x0 ;  /* 0x000000000000081c */ /* 0x000fca000270f070 */
[----:B------:R-:W-:Y:S01]  /*23be0*/  @!P4 SYNCS.ARRIVE.TRANS64.RED.A0T1 RZ, [UR4+0x30830], RZ ;  /* 0x030830ffffffc9a7 */ /* 0x000fe20008200404 */
[----:B------:R-:W-:Y:S07]  /*23bf0*/  @!P4 ARRIVES.LDGSTSBAR.64.TRANSCNT [UR4+0x30830] ;  /* 0x03083000ff00c9b0 */ /* 0x000fee0008000a84 */
[----:B------:R-:W-:Y:S05]  /*23c00*/  @P0 BRA.U.ANY `(.L_x_6292) ;  /* 0xfffffffd00e80947 */ /* 0x000fea000393ffff */
[----:B------:R-:W-:Y:S01]  /*23c10*/  NOP ;  /* 0x0000000000007918 */ /* 0x000fe20000000000 */
[----:B-1----:R-:W2:Y:S02]  /*23c20*/  LDL R2, [R1] ;  /* 0x0000000001027983 */ /* 0x002ea40000100800 */
[----:B--2---:R-:W-:-:S13]  /*23c30*/  LOP3.LUT P5, RZ, R2, 0x10, RZ, 0xc0, !PT ;  /* 0x0000001002ff7812 */ /* 0x004fda00078ac0ff */
[----:B------:R-:W-:Y:S05]  /*23c40*/  @!P5 BRA `(.L_x_6293) ;  /* 0x000000000004d947 */ /* 0x000fea0003800000 */
[----:B------:R-:W-:Y:S01]  /*23c50*/  BPT.TRAP 0x1 ;  /* 0x000000040000795c */ /* 0x000fe20000300000 */
.L_x_6293:
[----:B------:R1:W-:Y:S01]  /*23c60*/  SYNCS.ARRIVE.TRANS64.A1T0 RZ, [R7+URZ+0x30830], RZ ;  /* 0x030830ff07ff79a7 */ /* 0x0003e2000810003f */
[----:B------:R-:W-:Y:S05]  /*23c70*/  @!P5 BRA `(.L_x_6294) ;  /* 0x000000000004d947 */ /* 0x000fea0003800000 */
[----:B------:R-:W-:Y:S01]  /*23c80*/  BPT.TRAP 0x1 ;  /* 0x000000040000795c */ /* 0x000fe20000300000 */
.L_x_6294:
[----:B------:R-:W-:Y:S01]  /*23c90*/  SHF.L.U32 R2, R17, 0x1f, RZ ;  /* 0x0000001f11027819 */ /* 0x000fe200000006ff */
[----:B0-----:R-:W-:Y:S01]  /*23ca0*/  IMAD R6, R10, 0x8, R22 ;  /* 0x000000080a067824 */ /* 0x001fe200078e0216 */
[----:B------:R-:W-:Y:S03]  /*23cb0*/  BSSY B1, `(.L_x_6295) ;  /* 0x0000003000017945 */ /* 0x000fe60003800000 */
[----:B------:R-:W0:Y:S02]  /*23cc0*/  SYNCS.PHASECHK.TRANS64.TRYWAIT P0, [R6+URZ+0x30860], R2 ;  /* 0x03086002060075a7 */ /* 0x000e24000800017f */
[----:B0-----:R-:W-:Y:S05]  /*23cd0*/  @!P0 BRA `(.L_x_6296) ;  /* 0x00000050001c8947 */ /* 0x001fea0003800000 */
.L_x_6449:
[----:B------:R-:W-:Y:S05]  /*23ce0*/  BSYNC B1 ;  /* 0x0000000000017941 */ /* 0x000fea0003800000 */
.L_x_6295:
        /* <DEDUP_REMOVED lines=62> */
.L_x_6463:
        /* <DEDUP_REMOVED lines=31> */
.L_x_6298:
        /* <DEDUP_REMOVED lines=11> */
.L_x_6299:
[C---:B------:R-:W-:Y:S01]  /*24370*/  ISETP.GT.AND P0, PT, R25.reuse, RZ, PT ;  /* 0x000000ff1900720c */ /* 0x040fe20003f04270 */
[----:B------:R0:W-:Y:S01]  /*24380*/  SYNCS.ARRIVE.TRANS64.A1T0 RZ, [R6+URZ+0x30850], RZ ;  /* 0x030850ff06ff79a7 */ /* 0x0001e2000810003f */
[----:B------:R-:W-:Y:S02]  /*24390*/  IMAD.MOV.U32 R10, RZ, RZ, R26 ;  /* 0x000000ffff0a7224 */ /* 0x000fe400078e001a */
[----:B------:R-:W-:Y:S02]  /*243a0*/  IMAD.MOV.U32 R17, RZ, RZ, R28 ;  /* 0x000000ffff117224 */ /* 0x000fe400078e001c */
[----:B------:R-:W-:Y:S02]  /*243b0*/  IMAD.MOV.U32 R30, RZ, RZ, R25 ;  /* 0x000000ffff1e7224 */ /* 0x000fe400078e0019 */
[----:B0-----:R-:W-:-:S05]  /*243c0*/  VIADD R6, R25, 0xffffffff ;  /* 0xffffffff19067836 */ /* 0x001fca0000000000 */
[----:B------:R-:W-:Y:S05]  /*243d0*/  @P0 BRA `(.L_x_6300) ;  /* 0xffffffec00f40947 */ /* 0x000fea000383ffff */
.L_x_6287:
[----:B------:R-:W-:Y:S05]  /*243e0*/  BSYNC B0 ;  /* 0x0000000000007941 */ /* 0x000fea0003800000 */
.L_x_6286:
        /* <DEDUP_REMOVED lines=17> */
.L_x_6302:
[----:B------:R-:W-:Y:S05]  /*24500*/  BSYNC B0 ;  /* 0x0000000000007941 */ /* 0x000fea0003800000 */
.L_x_6301:
[----:B------:R-:W3:Y:S02]  /*24510*/  LDL R0, [R1] ;  /* 0x0000000001007983 */ /* 0x000ee40000100800 */
[----:B---3--:R-:W-:-:S13]  /*24520*/  LOP3.LUT P0, RZ, R0, 0x10, RZ, 0xc0, !PT ;  /* 0x0000001000ff7812 */ /* 0x008fda000780c0ff */
[----:B------:R-:W-:Y:S05]  /*24530*/  @!P0 BRA `(.L_x_6303) ;  /* 0x0000000000048947 */ /* 0x000fea0003800000 */
[----:B------:R-:W-:Y:S01]  /*24540*/  BPT.TRAP 0x1 ;  /* 0x000000040000795c */ /* 0x000fe20000300000 */
.L_x_6303:
[----:B------:R-:W3:Y:S01]  /*24550*/  LDL.LU R2, [R1+0x8] ;  /* 0x0000080001027983 */ /* 0x000ee20000300800 */
[----:B------:R-:W-:Y:S01]  /*24560*/  IMAD R0, R26, 0x8, R22 ;  /* 0x000000081a007824 */ /* 0x000fe200078e0216 */
[----:B0-----:R-:W-:Y:S01]  /*24570*/  SHF.L.U32 R3, R28, 0x1f, RZ ;  /* 0x0000001f1c037819 */ /* 0x001fe200000006ff */
[----:B------:R-:W-:Y:S03]  /*24580*/  BSSY B0, `(.L_x_6304) ;  /* 0x0000004000007945 */ /* 0x000fe60003800000 */
[----:B------:R-:W0:Y:S01]  /*24590*/  SYNCS.PHASECHK.TRANS64.TRYWAIT P0, [R0+URZ+0x30860], R3 ;  /* 0x03086003000075a7 */ /* 0x000e22000800017f */
[----:B---3--:R-:W-:Y:S01]  /*245a0*/  IMAD R6, R25, -0x60, R2 ;  /* 0xffffffa019067824 */ /* 0x008fe200078e0202 */
[----:B0-----:R-:W-:Y:S06]  /*245b0*/  @!P0 BRA `(.L_x_6305) ;  /* 0x0000005000088947 */ /* 0x001fec0003800000 */
.L_x_6464:
[----:B------:R-:W-:Y:S05]  /*245c0*/  BSYNC B0 ;  /* 0x0000000000007941 */ /* 0x000fea0003800000 */
.L_x_6304:
        /* <DEDUP_REMOVED lines=65> */
.L_x_6478:
        /* <DEDUP_REMOVED lines=13> */
.L_x_6307:
[----:B------:R-:W-:Y:S02]  /*24ab0*/  PLOP3.LUT P1, PT, P1, P0, PT, 0xa2, 0x0 ;  /* 0x000000000000781c */ /* 0x000fe40000f21472 */
[----:B------:R-:W-:-:S08]  /*24ac0*/  @P0 R2UR P1, UR4, R0 ;  /* 0x00000000000402ca */ /* 0x000fd00000020000 */
[----:B------:R-:W-:-:S05]  /*24ad0*/  @P0 PLOP3.LUT P0, PT, P1, PT, PT, 0x80, 0x0 ;  /* 0x000000000000081c */ /* 0x000fca0000f0f070 */
[----:B------:R-:W-:Y:S01]  /*24ae0*/  @!P1 SYNCS.ARRIVE.TRANS64.RED.A0T1 RZ, [UR4+0x30850], RZ ;  /* 0x030850ffffff99a7 */ /* 0x000fe20008200404 */
[----:B------:R-:W-:Y:S07]  /*24af0*/  @!P1 ARRIVES.LDGSTSBAR.64.TRANSCNT [UR4+0x30850] ;  /* 0x03085000ff0099b0 */ /* 0x000fee0008000a84 */
[----:B------:R-:W-:Y:S05]  /*24b00*/  @P0 BRA.U.ANY `(.L_x_6307) ;  /* 0xfffffffd00e80947 */ /* 0x000fea000393ffff */
[----:B------:R-:W-:Y:S01]  /*24b10*/  NOP ;  /* 0x0000000000007918 */ /* 0x000fe20000000000 */
[----:B0-----:R-:W2:Y:S02]  /*24b20*/  LDL R2, [R1] ;  /* 0x0000000001027983 */ /* 0x001ea40000100800 */
[----:B--2---:R-:W-:-:S13]  /*24b30*/  LOP3.LUT P2, RZ, R2, 0x10, RZ, 0xc0, !PT ;  /* 0x0000001002ff7812 */ /* 0x004fda000784c0ff */
[----:B------:R-:W-:Y:S05]  /*24b40*/  @!P2 BRA `(.L_x_6308) ;  /* 0x000000000004a947 */ /* 0x000fea0003800000 */
[----:B------:R-:W-:Y:S01]  /*24b50*/  BPT.TRAP 0x1 ;  /* 0x000000040000795c */ /* 0x000fe20000300000 */
.L_x_6308:
[----:B------:R0:W-:Y:S01]  /*24b60*/  SYNCS.ARRIVE.TRANS64.A1T0 RZ, [R0+URZ+0x30850], RZ ;  /* 0x030850ff00ff79a7 */ /* 0x0001e2000810003f */
[----:B------:R-:W-:-:S05]  /*24b70*/  VIADD R26, R26, 0x1 ;  /* 0x000000011a1a7836 */ /* 0x000fca0000000000 */
[----:B------:R-:W-:-:S04]  /*24b80*/  ISETP.NE.AND P0, PT, R26, 0x2, PT ;  /* 0x000000021a00780c */ /* 0x000fc80003f05270 */
[----:B------:R-:W-:Y:S02]  /*24b90*/  SEL R3, RZ, 0x1, P0 ;  /* 0x00000001ff037807 */ /* 0x000fe40000000000 */
[----:B------:R-:W-:Y:S02]  /*24ba0*/  SEL R26, R26, RZ, P0 ;  /* 0x000000ff1a1a7207 */ /* 0x000fe40000000000 */
[----:B0-----:R-:W-:-:S07]  /*24bb0*/  LOP3.LUT R28, R28, R3, RZ, 0x3c, !PT ;  /* 0x000000031c1c7212 */ /* 0x001fce00078e3cff */
.L_x_6265:
[----:B------:R-:W-:Y:S05]  /*24bc0*/  BSYNC B7 ;  /* 0x0000000000077941 */ /* 0x000fea0003800000 */
.L_x_6263:
[----:B------:R-:W2:Y:S02]  /*24bd0*/  LDL R0, [R1] ;  /* 0x0000000001007983 */ /* 0x000ea40000100800 */
[----:B--2---:R-:W-:-:S13]  /*24be0*/  LOP3.LUT P0, RZ, R0, 0x20, RZ, 0xc0, !PT ;  /* 0x0000002000ff7812 */ /* 0x004fda000780c0ff */
[----:B------:R-:W-:Y:S05]  /*24bf0*/  @!P0 BRA `(.L_x_6309) ;  /* 0x0000000000248947 */ /* 0x000fea0003800000 */
[----:B------:R-:W-:Y:S05]  /*24c00*/  WARPSYNC.ALL ;  /* 0x0000000000007948 */ /* 0x000fea0003800000 */
[----:B------:R-:W0:Y:S08]  /*24c10*/  S2UR UR5, SR_CgaCtaId ;  /* 0x00000000000579c3 */ /* 0x000e300000008800 */
[----:B------:R-:W-:Y:S06]  /*24c20*/  BAR.SYNC.DEFER_BLOCKING 0x5, 0x180 ;  /* 0x0146000000007b1d */ /* 0x000fec0000010000 */
[----:B------:R-:W-:-:S02]  /*24c30*/  UMOV UR4, 0x400 ;  /* 0x0000040000047882 */ /* 0x000fc40000000000 */
[----:B0-----:R-:W-:-:S06]  /*24c40*/  ULEA UR4, UR5, UR4, 0x18 ;  /* 0x0000000405047291 */ /* 0x001fcc000f8ec03f */
[----:B------:R-:W-:-:S05]  /*24c50*/  IMAD.U32 R22, RZ, RZ, UR4 ;  /* 0x00000004ff167e24 */ /* 0x000fca000f8e00ff */
[----:B------:R0:W2:Y:S01]  /*24c60*/  LDS.128 R16, [R22+0x308d0] ;  /* 0x0308d00016107984 */ /* 0x0000a20000000c00 */
[----:B------:R-:W-:Y:S06]  /*24c70*/  BAR.ARV 0x4, 0x180 ;  /* 0x0106000000007b1d */ /* 0x000fec0000002000 */
[----:B------:R-:W-:Y:S05]  /*24c80*/  BRA `(.L_x_6310) ;  /* 0x0000000800cc7947 */ /* 0x000fea0003800000 */
.L_x_6309:
        /* <DEDUP_REMOVED lines=36> */
.L_x_6488:
[----:B------:R-:W-:Y:S02]  /*24ed0*/  ULDC UR4, c[0x0][0xc38] ;  /* 0x00030e0000047ab9 */ /* 0x000fe40000000800 */
[----:B------:R-:W-:-:S04]  /*24ee0*/  IMAD.U32 R7, RZ, RZ, UR4 ;  /* 0x00000004ff077e24 */ /* 0x000fc8000f8e00ff */
[----:B--2---:R-:W-:-:S04]  /*24ef0*/  IMAD R14, R14, R7, RZ ;  /* 0x000000070e0e7224 */ /* 0x004fc800078e02ff */
[----:B------:R-:W-:-:S05]  /*24f00*/  IMAD.IADD R9, R4, 0x1, R14 ;  /* 0x0000000104097824 */ /* 0x000fca00078e020e */
[----:B------:R-:W-:-:S13]  /*24f10*/  ISETP.GT.AND P6, PT, R9, R0, PT ;  /* 0x000000000900720c */ /* 0x000fda0003fc4270 */
[----:B------:R-:W-:Y:S05]  /*24f20*/  @P6 BRA `(.L_x_6312) ;  /* 0x00000000009c6947 */ /* 0x000fea0003800000 */
.L_x_6317:
        /* <DEDUP_REMOVED lines=14> */
.L_x_6315:
[----:B------:R-:W-:Y:S05]  /*25010*/  BSYNC B0 ;  /* 0x0000000000007941 */ /* 0x000fea0003800000 */
.L_x_6314:
        /* <DEDUP_REMOVED lines=18> */
.L_x_6496:
[----:B------:R-:W-:Y:S02]  /*25140*/  ULDC UR4, c[0x0][0xc38] ;  /* 0x00030e0000047ab9 */ /* 0x000fe40000000800 */
[----:B------:R-:W-:-:S04]  /*25150*/  IMAD.U32 R7, RZ, RZ, UR4 ;  /* 0x00000004ff077e24 */ /* 0x000fc8000f8e00ff */
[----:B--2---:R-:W-:-:S04]  /*25160*/  IMAD R14, R14, R7, RZ ;  /* 0x000000070e0e7224 */ /* 0x004fc800078e02ff */
[----:B------:R-:W-:-:S05]  /*25170*/  IMAD.IADD R9, R14, 0x1, R9 ;  /* 0x000000010e097824 */ /* 0x000fca00078e0209 */
[----:B------:R-:W-:-:S13]  /*25180*/  ISETP.GT.AND P6, PT, R9, R0, PT ;  /* 0x000000000900720c */ /* 0x000fda0003fc4270 */
[----:B------:R-:W-:Y:S05]  /*25190*/  @!P6 BRA `(.L_x_6317) ;  /* 0xfffffffc0064e947 */ /* 0x000fea000383ffff */
.L_x_6312:
        /* <DEDUP_REMOVED lines=8> */
.L_x_6500:
[----:B------:R-:W-:Y:S02]  /*25220*/  ISETP.NE.AND P0, PT, R3, RZ, PT ;  /* 0x000000ff0300720c */ /* 0x000fe40003f05270 */
[----:B------:R-:W-:-:S11]  /*25230*/  MOV R14, RZ ;  /* 0x000000ff000e7202 */ /* 0x000fd60000000f00 */
[----:B------:R-:W-:Y:S05]  /*25240*/  @!P0 BRA `(.L_x_6319) ;  /* 0x0000000000108947 */ /* 0x000fea0003800000 */
[----:B------:R-:W-:Y:S01]  /*25250*/  UMOV UR4, 0xffffffff ;  /* 0xffffffff00047882 */ /* 0x000fe20000000000 */
[----:B------:R-:W-:Y:S02]  /*25260*/  VIADD R12, R4, 0xffffffff ;  /* 0xffffffff040c7836 */ /* 0x000fe40000000000 */
[----:B------:R-:W-:Y:S05]  /*25270*/  BRA.DIV UR4, `(.L_x_6320) ;  /* 0x0000005604187947 */ /* 0x000fea000b800000 */
[----:B------:R4:W0:Y:S02]  /*25280*/  SHFL.IDX PT, R14, R2, R12, 0x1f ;  /* 0x00001f0c020e7589 */ /* 0x00082400000e0000 */
.L_x_6319:
        /* <DEDUP_REMOVED lines=8> */
[----:B-1----:R-:W0:Y:S08]  /*25310*/  I2F.RP R10, R8 ;  /* 0x00000008000a7306 */ /* 0x002e300000209400 */
        /* <DEDUP_REMOVED lines=57> */
.L_x_6313:
[----:B------:R-:W-:Y:S01]  /*256b0*/  UMOV UR4, URZ ;  /* 0x0000003f00047c82 */ /* 0x000fe20008000000 */
[----:B------:R-:W-:Y:S01]  /*256c0*/  UMOV UR5, URZ ;  /* 0x0000003f00057c82 */ /* 0x000fe20008000000 */
[----:B------:R-:W-:Y:S01]  /*256d0*/  ULDC UR6, c[0x0][0xc3c] ;  /* 0x00030f0000067ab9 */ /* 0x000fe20000000800 */
[----:B------:R-:W-:Y:S02]  /*256e0*/  IMAD.MOV.U32 R16, RZ, RZ, R0 ;  /* 0x000000ffff107224 */ /* 0x000fe400078e0000 */
[----:B------:R-:W-:Y:S02]  /*256f0*/  IMAD.U32 R17, RZ, RZ, UR4 ;  /* 0x00000004ff117e24 */ /* 0x000fe4000f8e00ff */
[----:B------:R-:W-:Y:S02]  /*25700*/  IMAD.U32 R18, RZ, RZ, UR5 ;  /* 0x00000005ff127e24 */ /* 0x000fe4000f8e00ff */
[----:B------:R-:W-:-:S07]  /*25710*/  IMAD.U32 R19, RZ, RZ, UR6 ;  /* 0x00000006ff137e24 */ /* 0x000fce000f8e00ff */
.L_x_6321:
        /* <DEDUP_REMOVED lines=10> */
.L_x_6310:
[----:B------:R-:W-:Y:S02]  /*257c0*/  ULDC UR4, c[0x0][0xc3c] ;  /* 0x00030f0000047ab9 */ /* 0x000fe40000000800 */
[----:B--2---:R-:W-:-:S13]  /*257d0*/  ISETP.GE.AND P0, PT, R19, UR4, PT ;  /* 0x0000000413007c0c */ /* 0x004fda000bf06270 */
[----:B------:R-:W-:Y:S05]  /*257e0*/  @!P0 BRA `(.L_x_6322) ;  /* 0xffffffa000048947 */ /* 0x000fea000383ffff */
[----:B------:R-:W-:Y:S05]  /*257f0*/  BSYNC B8 ;  /* 0x0000000000087941 */ /* 0x000fea0003800000 */
.L_x_6219:
[----:B------:R-:W2:Y:S01]  /*25800*/  LDL.LU R0, [R1+0x28] ;  /* 0x0000280001007983 */ /* 0x000ea20000300800 */
[----:B------:R-:W-:Y:S01]  /*25810*/  BSSY B0, `(.L_x_6323) ;  /* 0x000000b000007945 */ /* 0x000fe20003800000 */
[----:B------:R-:W4:Y:S01]  /*25820*/  S2R R5, SR_CgaCtaId ;  /* 0x0000000000057919 */ /* 0x000f220000008800 */
[----:B--2---:R-:W-:-:S05]  /*25830*/  VIADD R0, R0, 0x1 ;  /* 0x0000000100007836 */ /* 0x004fca0000000000 */
[----:B0-----:R-:W-:-:S04]  /*25840*/  LEA.HI R2, R0, R0, RZ, 0x1 ;  /* 0x0000000000027211 */ /* 0x001fc800078f08ff */
[----:B------:R-:W-:Y:S02]  /*25850*/  LOP3.LUT R3, R2, 0xfffffffe, RZ, 0xc0, !PT ;  /* 0xfffffffe02037812 */ /* 0x000fe400078ec0ff */
[----:B------:R-:W-:Y:S02]  /*25860*/  MOV R2, 0x400 ;  /* 0x0000040000027802 */ /* 0x000fe40000000f00 */
[----:B------:R-:W-:Y:S02]  /*25870*/  IADD3 R0, R0, -R3, RZ ;  /* 0x8000000300007210 */ /* 0x000fe40007ffe0ff */
[----:B----4-:R-:W-:Y:S02]  /*25880*/  LEA R7, R5, R2, 0x18 ;  /* 0x0000000205077211 */ /* 0x010fe400078ec0ff */
[----:B------:R-:W-:-:S04]  /*25890*/  SHF.L.U32 R0, R0, 0x1f, RZ ;  /* 0x0000001f00007819 */ /* 0x000fc800000006ff */
[----:B------:R-:W0:Y:S02]  /*258a0*/  SYNCS.PHASECHK.TRANS64.TRYWAIT P0, [R7+URZ+0x30820], R0 ;  /* 0x03082000070075a7 */ /* 0x000e24000800017f */
[----:B0-----:R-:W-:Y:S05]  /*258b0*/  @!P0 BRA `(.L_x_6324) ;  /* 0x0000004c00ac8947 */ /* 0x001fea0003800000 */
.L_x_6503:
[----:B------:R-:W-:Y:S05]  /*258c0*/  BSYNC B0 ;  /* 0x0000000000007941 */ /* 0x000fea0003800000 */
.L_x_6323:
[----:B------:R-:W-:-:S03]  /*258d0*/  UMOV UR4, 0xffffffff ;  /* 0xffffffff00047882 */ /* 0x000fc60000000000 */
[----:B------:R-:W-:Y:S05]  /*258e0*/  BRA.DIV UR4, `(.L_x_6325) ;  /* 0x0000004e04b47947 */ /* 0x000fea000b800000 */
[----:B0-----:R-:W0:Y:S02]  /*258f0*/  S2R R0, SR_TID.X ;  /* 0x0000000000007919 */ /* 0x001e240000002100 */
[----:B0-----:R-:W-:-:S04]  /*25900*/  SHF.R.U32.HI R0, RZ, 0x5, R0 ;  /* 0x00000005ff007819 */ /* 0x001fc80000011600 */
[----:B------:R-:W-:-:S05]  /*25910*/  LOP3.LUT R0, R0, 0x3, RZ, 0xc0, !PT ;  /* 0x0000000300007812 */ /* 0x000fca00078ec0ff */
[----:B------:R0:W2:Y:S02]  /*25920*/  SHFL.IDX PT, R14, R0, RZ, 0x1f ;  /* 0x00001fff000e7589 */ /* 0x0000a400000e0000 */
.L_x_6506:
[----:B--2---:R-:W-:-:S13]  /*25930*/  ISETP.NE.AND P0, PT, R14, RZ, PT ;  /* 0x000000ff0e00720c */ /* 0x004fda0003f05270 */
[----:B------:R-:W-:Y:S05]  /*25940*/  @P0 BRA `(.L_x_5973) ;  /* 0x0000000000900947 */ /* 0x000fea0003800000 */
[----:B------:R-:W-:-:S03]  /*25950*/  UMOV UR4, 0xffffffff ;  /* 0xffffffff00047882 */ /* 0x000fc60000000000 */
[----:B------:R-:W-:Y:S05]  /*25960*/  BRA.DIV UR4, `(.L_x_6326) ;  /* 0x0000004e04c87947 */ /* 0x000fea000b800000 */
[----:B------:R-:W-:-:S13]  /*25970*/  ELECT P6, URZ, PT ;  /* 0x00000000003f782f */ /* 0x000fda00038c0000 */
.L_x_6509:
        /* <DEDUP_REMOVED lines=8> */
.L_x_6327:
[----:B------:R-:W-:Y:S01]  /*25a00*/  IMAD R5, R26, 0x8, R7 ;  /* 0x000000081a057824 */ /* 0x000fe200078e0207 */
[----:B------:R-:W-:Y:S01]  /*25a10*/  SHF.L.U32 R0, R28, 0x1f, RZ ;  /* 0x0000001f1c007819 */ /* 0x000fe200000006ff */
[----:B------:R-:W-:-:S03]  /*25a20*/  VIADD R26, R26, 0x1 ;  /* 0x000000011a1a7836 */ /* 0x000fc60000000000 */
[----:B------:R-:W0:Y:S02]  /*25a30*/  SYNCS.PHASECHK.TRANS64.TRYWAIT P1, [R5+URZ+0x30840], R0 ;  /* 0x03084000050075a7 */ /* 0x000e24000802017f */
[----:B------:R-:W-:-:S04]  /*25a40*/  ISETP.NE.AND P2, PT, R26, 0x2, PT ;  /* 0x000000021a00780c */ /* 0x000fc80003f45270 */
[----:B------:R-:W-:Y:S01]  /*25a50*/  SEL R3, RZ, 0x1, P2 ;  /* 0x00000001ff037807 */ /* 0x000fe20001000000 */
[----:B0-----:R-:W-:Y:S08]  /*25a60*/  @!P1 BRA `(.L_x_6328) ;  /* 0x0000004c00a89947 */ /* 0x001ff00003800000 */
.L_x_6510:
[----:B------:R-:W-:Y:S02]  /*25a70*/  SEL R26, R26, RZ, P2 ;  /* 0x000000ff1a1a7207 */ /* 0x000fe40001000000 */
[----:B------:R-:W-:Y:S01]  /*25a80*/  LOP3.LUT R2, R28, R3, RZ, 0x3c, !PT ;  /* 0x000000031c027212 */ /* 0x000fe200078e3cff */
[----:B------:R-:W-:Y:S06]  /*25a90*/  @!P0 BRA `(.L_x_6329) ;  /* 0x0000000000048947 */ /* 0x000fec0003800000 */
[----:B------:R-:W-:Y:S01]  /*25aa0*/  BPT.TRAP 0x1 ;  /* 0x000000040000795c */ /* 0x000fe20000300000 */
.L_x_6329:
[----:B------:R-:W-:Y:S01]  /*25ab0*/  IMAD R3, R26, 0x8, R7 ;  /* 0x000000081a037824 */ /* 0x000fe200078e0207 */
[----:B------:R-:W-:-:S04]  /*25ac0*/  SHF.L.U32 R2, R2, 0x1f, RZ ;  /* 0x0000001f02027819 */ /* 0x000fc800000006ff */
[----:B------:R-:W2:Y:S02]  /*25ad0*/  SYNCS.PHASECHK.TRANS64.TRYWAIT P1, [R3+URZ+0x30840], R2 ;  /* 0x03084002030075a7 */ /* 0x000ea4000802017f */
[----:B--2---:R-:W-:Y:S05]  /*25ae0*/  @!P1 BRA `(.L_x_6330) ;  /* 0x0000004c009c9947 */ /* 0x004fea0003800000 */
.L_x_6511:
[----:B------:R-:W-:Y:S05]  /*25af0*/  @!P0 BRA `(.L_x_6331) ;  /* 0x0000000000048947 */ /* 0x000fea0003800000 */
[----:B------:R-:W-:Y:S01]  /*25b00*/  BPT.TRAP 0x1 ;  /* 0x000000040000795c */ /* 0x000fe20000300000 */
.L_x_6331:
[----:B------:R-:W4:Y:S02]  /*25b10*/  SYNCS.PHASECHK.TRANS64.TRYWAIT P1, [R5+URZ+0x30860], R0 ;  /* 0x03086000050075a7 */ /* 0x000f24000802017f */
[----:B----4-:R-:W-:Y:S05]  /*25b20*/  @!P1 BRA `(.L_x_6332) ;  /* 0x0000004c00a09947 */ /* 0x010fea0003800000 */
.L_x_6512:
[----:B------:R-:W-:Y:S05]  /*25b30*/  @!P0 BRA `(.L_x_6333) ;  /* 0x0000000000048947 */ /* 0x000fea0003800000 */
[----:B------:R-:W-:Y:S01]  /*25b40*/  BPT.TRAP 0x1 ;  /* 0x000000040000795c */ /* 0x000fe20000300000 */
.L_x_6333:
[----:B------:R0:W0:Y:S02]  /*25b50*/  SYNCS.PHASECHK.TRANS64.TRYWAIT P0, [R3+URZ+0x30860], R2 ;  /* 0x03086002030075a7 */ /* 0x000024000800017f */
[----:B0-----:R-:W-:Y:S05]  /*25b60*/  @!P0 NANOSLEEP.SYNCS 0x989680 ;  /* 0x009896800000895d */ /* 0x001fea0003900000 */
[----:B------:R-:W0:Y:S02]  /*25b70*/  @!P0 SYNCS.PHASECHK.TRANS64 P0, [R3+URZ+0x30860], R2 ;  /* 0x03086002030085a7 */ /* 0x000e24000800007f */
[----:B0-----:R-:W-:Y:S05]  /*25b80*/  @!P0 BRA `(.L_x_6333) ;  /* 0xfffffffc00f08947 */ /* 0x001fea000383ffff */
.L_x_5973:
[----:B------:R-:W-:Y:S05]  /*25b90*/  BSYNC B9 ;  /* 0x0000000000097941 */ /* 0x000fea0003800000 */
.L_x_5970:
[----:B------:R-:W-:Y:S05]  /*25ba0*/  EXIT ;  /* 0x000000000000794d */ /* 0x000fea0003800000 */
.L_x_5991:
[----:B0-----:R0:W1:Y:S02]  /*25bb0*/  SYNCS.PHASECHK.TRANS64.TRYWAIT P5, [R88+URZ+0x30890], R89 ;  /* 0x03089059580075a7 */ /* 0x00106400080a017f */
[----:B-1----:R-:W-:Y:S05]  /*25bc0*/  @!P5 NANOSLEEP.SYNCS 0x989680 ;  /* 0x009896800000d95d */ /* 0x002fea0003900000 */
[----:B------:R-:W1:Y:S02]  /*25bd0*/  @!P5 SYNCS.PHASECHK.TRANS64 P5, [R88+URZ+0x30890], R89 ;  /* 0x030890595800d5a7 */ /* 0x000e6400080a007f */
[----:B-1----:R-:W-:Y:S05]  /*25be0*/  @!P5 BRA `(.L_x_5991) ;  /* 0xfffffffc00f0d947 */ /* 0x002fea000383ffff */
[----:B------:R-:W-:Y:S05]  /*25bf0*/  BRA `(.L_x_6334) ;  /* 0xfffffddc00287947 */ /* 0x000fea000383ffff */
.L_x_5992:
        /* <DEDUP_REMOVED lines=8> */
.L_x_6336:
[----:B------:R-:W-:Y:S05]  /*25c80*/  BSYNC B1 ;  /* 0x0000000000017941 */ /* 0x000fea0003800000 */
.L_x_6335:
        /* <DEDUP_REMOVED lines=8> */
.L_x_6337:
[----:B------:R-:W-:Y:S01]  /*25d10*/  IMAD.MOV.U32 R11, RZ, RZ, R14 ;  /* 0x000000ffff0b7224 */ /* 0x000fe200078e000e */
[----:B------:R-:W-:Y:S06]  /*25d20*/  BRA `(.L_x_6338) ;  /* 0xfffffdd800f07947 */ /* 0x000fec000383ffff */
.L_x_6017:
[----:B------:R-:W-:Y:S01]  /*25d30*/  BSSY B1, `(.L_x_6339) ;  /* 0x0000008000017945 */ /* 0x000fe20003800000 */
[----:B0---4-:R-:W-:Y:S02]  /*25d40*/  IMAD.MOV.U32 R13, RZ, RZ, R119 ;  /* 0x000000ffff0d7224 */ /* 0x011fe400078e0077 */
[----:B------:R-:W-:Y:S02]  /*25d50*/  IMAD.MOV.U32 R12, RZ, RZ, 0x1 ;  /* 0x00000001ff0c7424 */ /* 0x000fe400078e00ff */
[----:B---3--:R-:W-:Y:S02]  /*25d60*/  IMAD.MOV.U32 R11, RZ, RZ, 0x1c1f ;  /* 0x00001c1fff0b7424 */ /* 0x008fe400078e00ff */
[----:B------:R-:W-:-:S07]  /*25d70*/  IMAD.MOV.U32 R15, RZ, RZ, -0x1 ;  /* 0xffffffffff0f7424 */ /* 0x000fce00078e00ff */
[----:B-12---:R-:W-:Y:S05]  /*25d80*/  WARPSYNC.COLLECTIVE R15, `(.L_x_6340) ;  /* 0x000000000f087348 */ /* 0x006fea0003c00000 */
[----:B------:R0:W3:Y:S02]  /*25d90*/  SHFL.IDX P6, R14, R13, R12, R11 ;  /* 0x0000000c0d0e7389 */ /* 0x0000e400000c000b */
[----:B0123--:R-:W-:Y:S01]  /*25da0*/  ENDCOLLECTIVE ;  /* 0x000000000000791b */ /* 0x00ffe20003800000 */
.L_x_6340:
[----:B------:R-:W-:Y:S05]  /*25db0*/  BSYNC B1 ;  /* 0x0000000000017941 */ /* 0x000fea0003800000 */
.L_x_6339:
        /* <DEDUP_REMOVED lines=8> */
.L_x_6341:
[----:B------:R-:W-:Y:S01]  /*25e40*/  IMAD.MOV.U32 R120, RZ, RZ, R14 ;  /* 0x000000ffff787224 */ /* 0x000fe200078e000e */
[----:B------:R-:W-:Y:S06]  /*25e50*/  BRA `(.L_x_6342) ;  /* 0xfffffdf000247947 */ /* 0x000fec000383ffff */
.L_x_6047:
[----:B-1----:R1:W2:Y:S02]  /*25e60*/  SYNCS.PHASECHK.TRANS64.TRYWAIT P5, [R88+URZ+0x30890], R89 ;  /* 0x03089059580075a7 */ /* 0x0022a400080a017f */
[----:B--2---:R-:W-:Y:S05]  /*25e70*/  @!P5 NANOSLEEP.SYNCS 0x989680 ;  /* 0x009896800000d95d */ /* 0x004fea0003900000 */
[----:B------:R-:W2:Y:S02]  /*25e80*/  @!P5 SYNCS.PHASECHK.TRANS64 P5, [R88+URZ+0x30890], R89 ;  /* 0x030890595800d5a7 */ /* 0x000ea400080a007f */
[----:B--2---:R-:W-:Y:S05]  /*25e90*/  @!P5 BRA `(.L_x_6047) ;  /* 0xfffffffc00f0d947 */ /* 0x004fea000383ffff */
[----:B------:R-:W-:Y:S05]  /*25ea0*/  BRA `(.L_x_6343) ;  /* 0xfffffe1000707947 */ /* 0x000fea000383ffff */
.L_x_6048:
        /* <DEDUP_REMOVED lines=8> */
.L_x_6345:
[----:B------:R-:W-:Y:S05]  /*25f30*/  BSYNC B1 ;  /* 0x0000000000017941 */ /* 0x000fea0003800000 */
.L_x_6344:
        /* <DEDUP_REMOVED lines=8> */
.L_x_6346:
[----:B------:R-:W-:Y:S01]  /*25fc0*/  IMAD.MOV.U32 R11, RZ, RZ, R14 ;  /* 0x000000ffff0b7224 */ /* 0x000fe200078e000e */
[----:B------:R-:W-:Y:S06]  /*25fd0*/  BRA `(.L_x_6347) ;  /* 0xfffffe10003c7947 */ /* 0x000fec000383ffff */
.L_x_6061:
        /* <DEDUP_REMOVED lines=8> */
.L_x_6349:
[----:B------:R-:W-:Y:S05]  /*26060*/  BSYNC B1 ;  /* 0x0000000000017941 */ /* 0x000fea0003800000 */
.L_x_6348:
        /* <DEDUP_REMOVED lines=8> */
.L_x_6350:
[----:B------:R-:W-:Y:S01]  /*260f0*/  IMAD.MOV.U32 R36, RZ, RZ, R14 ;  /* 0x000000ffff247224 */ /* 0x000fe200078e000e */
[----:B------:R-:W-:Y:S06]  /*26100*/  BRA `(.L_x_6351) ;  /* 0xfffffe2400ec7947 */ /* 0x000fec000383ffff */
.L_x_6074:
[----:B0-----:R0:W1:Y:S02]  /*26110*/  SYNCS.PHASECHK.TRANS64.TRYWAIT P3, [R88+URZ+0x30890], R89 ;  /* 0x03089059580075a7 */ /* 0x001064000806017f */
[----:B-1----:R-:W-:Y:S05]  /*26120*/  @!P3 NANOSLEEP.SYNCS 0x989680 ;  /* 0x009896800000b95d */ /* 0x002fea0003900000 */
[----:B------:R-:W1:Y:S02]  /*26130*/  @!P3 SYNCS.PHASECHK.TRANS64 P3, [R88+URZ+0x30890], R89 ;  /* 0x030890595800b5a7 */ /* 0x000e64000806007f */
[----:B-1----:R-:W-:Y:S05]  /*26140*/  @!P3 BRA `(.L_x_6074) ;  /* 0xfffffffc00f0b947 */ /* 0x002fea000383ffff */
[----:B------:R-:W-:Y:S05]  /*26150*/  BRA `(.L_x_6352) ;  /* 0xfffffe3c00f07947 */ /* 0x000fea000383ffff */
.L_x_6075:
        /* <DEDUP_REMOVED lines=8> */
.L_x_6354:
[----:B------:R-:W-:Y:S05]  /*261e0*/  BSYNC B1 ;  /* 0x0000000000017941 */ /* 0x000fea0003800000 */
.L_x_6353:
        /* <DEDUP_REMOVED lines=8> */
.L_x_6355:
[----:B------:R-:W-:Y:S01]  /*26270*/  IMAD.MOV.U32 R38, RZ, RZ, R14 ;  /* 0x000000ffff267224 */ /* 0x000fe200078e000e */
[----:B------:R-:W-:Y:S06]  /*26280*/  BRA `(.L_x_6356) ;  /* 0xfffffe4000147947 */ /* 0x000fec000383ffff */
.L_x_6078:
        /* <DEDUP_REMOVED lines=8> */
.L_x_6358:
[----:B------:R-:W-:Y:S05]  /*26310*/  BSYNC B1 ;  /* 0x0000000000017941 */ /* 0x000fea0003800000 */
.L_x_6357:
[----:B------:R-:W-:Y:S01]  /*26320*/  MOV R13, R40 ;  /* 0x00000028000d7202 */ /* 0x000fe20000000f00 */
[----:B------:R-:W-:Y:S02]  /*26330*/  IMAD.MOV.U32 R12, RZ, RZ, 0x1 ;  /* 0x00000001ff0c7424 */ /* 0x000fe400078e00ff */
[----:B------:R-:W-:Y:S02]  /*26340*/  IMAD.MOV.U32 R11, RZ, RZ, 0x1c1f ;  /* 0x00001c1fff0b7424 */ /* 0x000fe400078e00ff */
[----:B------:R-:W-:Y:S02]  /*26350*/  IMAD.MOV.U32 R15, RZ, RZ, -0x1 ;  /* 0xffffffffff0f7424 */ /* 0x000fe400078e00ff */
[----:B------:R-:W-:-:S07]  /*26360*/  IMAD.MOV.U32 R39, RZ, RZ, R14 ;  /* 0x000000ffff277224 */ /* 0x000fce00078e000e */
[----:B------:R-:W-:Y:S05]  /*26370*/  WARPSYNC.COLLECTIVE R15, `(.L_x_6359) ;  /* 0x000000000f087348 */ /* 0x000fea0003c00000 */
[----:B------:R0:W1:Y:S02]  /*26380*/  SHFL.IDX P6, R14, R13, R12, R11 ;  /* 0x0000000c0d0e7389 */ /* 0x00006400000c000b */
[----:B01----:R-:W-:Y:S01]  /*26390*/  ENDCOLLECTIVE ;  /* 0x000000000000791b */ /* 0x003fe20003800000 */
.L_x_6359:
[----:B------:R-:W-:Y:S01]  /*263a0*/  IMAD.MOV.U32 R38, RZ, RZ, R14 ;  /* 0x000000ffff267224 */ /* 0x000fe200078e000e */
[----:B------:R-:W-:Y:S06]  /*263b0*/  BRA `(.L_x_6360) ;  /* 0xfffffe4000707947 */ /* 0x000fec000383ffff */
.L_x_6082:
[----:B---3--:R3:W0:Y:S02]  /*263c0*/  SYNCS.PHASECHK.TRANS64.TRYWAIT P2, [R88+URZ+0x308b0], R89 ;  /* 0x0308b059580075a7 */ /* 0x008624000804017f */
[----:B0-----:R-:W-:Y:S05]  /*263d0*/  @!P2 NANOSLEEP.SYNCS 0x989680 ;  /* 0x009896800000a95d */ /* 0x001fea0003900000 */
[----:B------:R-:W0:Y:S02]  /*263e0*/  @!P2 SYNCS.PHASECHK.TRANS64 P2, [R88+URZ+0x308b0], R89 ;  /* 0x0308b0595800a5a7 */ /* 0x000e24000804007f */
[----:B0-----:R-:W-:Y:S05]  /*263f0*/  @!P2 BRA `(.L_x_6082) ;  /* 0xfffffffc00f0a947 */ /* 0x001fea000383ffff */
[----:B------:R-:W-:Y:S05]  /*26400*/  BRA `(.L_x_6361) ;  /* 0xfffffe4400487947 */ /* 0x000fea000383ffff */
.L_x_6100:
        /* <DEDUP_REMOVED lines=8> */
.L_x_6363:
[----:B------:R-:W-:Y:S05]  /*26490*/  BSYNC B1 ;  /* 0x0000000000017941 */ /* 0x000fea0003800000 */
.L_x_6362:
        /* <DEDUP_REMOVED lines=8> */
.L_x_6364:
[----:B------:R-:W-:Y:S02]  /*26520*/  IMAD.MOV.U32 R13, RZ, RZ, R10 ;  /* 0x000000ffff0d7224 */ /* 0x000fe400078e000a */
[----:B------:R-:W-:-:S07]  /*26530*/  IMAD.MOV.U32 R0, RZ, RZ, R14 ;  /* 0x000000ffff007224 */ /* 0x000fce00078e000e */
[----:B------:R-:W-:Y:S05]  /*26540*/  WARPSYNC.COLLECTIVE R15, `(.L_x_6365) ;  /* 0x000000000f087348 */ /* 0x000fea0003c00000 */
[----:B------:R0:W1:Y:S02]  /*26550*/  SHFL.IDX P6, R14, R13, R12, R11 ;  /* 0x0000000c0d0e7389 */ /* 0x00006400000c000b */
[----:B01----:R-:W-:Y:S01]  /*26560*/  ENDCOLLECTIVE ;  /* 0x000000000000791b */ /* 0x003fe20003800000 */
.L_x_6365:
[----:B------:R-:W-:Y:S02]  /*26570*/  IMAD.MOV.U32 R13, RZ, RZ, R4 ;  /* 0x000000ffff0d7224 */ /* 0x000fe400078e0004 */
[----:B------:R-:W-:-:S07]  /*26580*/  IMAD.MOV.U32 R5, RZ, RZ, R14 ;  /* 0x000000ffff057224 */ /* 0x000fce00078e000e */
[----:B------:R-:W-:Y:S05]  /*26590*/  WARPSYNC.COLLECTIVE R15, `(.L_x_6366) ;  /* 0x000000000f087348 */ /* 0x000fea0003c00000 */
[----:B------:R0:W1:Y:S02]  /*265a0*/  SHFL.IDX P6, R14, R13, R12, R11 ;  /* 0x0000000c0d0e7389 */ /* 0x00006400000c000b */
[----:B01----:R-:W-:Y:S01]  /*265b0*/  ENDCOLLECTIVE ;  /* 0x000000000000791b */ /* 0x003fe20003800000 */
.L_x_6366:
[----:B------:R-:W-:Y:S05]  /*265c0*/  BRA `(.L_x_6367) ;  /* 0xfffffe5400c47947 */ /* 0x000fea000383ffff */
.L_x_6103:
        /* <DEDUP_REMOVED lines=8> */
.L_x_6369:
[----:B------:R-:W-:Y:S05]  /*26650*/  BSYNC B1 ;  /* 0x0000000000017941 */ /* 0x000fea0003800000 */
.L_x_6368:
        /* <DEDUP_REMOVED lines=8> */
.L_x_6370:
[----:B------:R-:W-:Y:S02]  /*266e0*/  IMAD.MOV.U32 R13, RZ, RZ, R10 ;  /* 0x000000ffff0d7224 */ /* 0x000fe400078e000a */
[----:B------:R-:W-:-:S07]  /*266f0*/  IMAD.MOV.U32 R0, RZ, RZ, R14 ;  /* 0x000000ffff007224 */ /* 0x000fce00078e000e */
[----:B------:R-:W-:Y:S05]  /*26700*/  WARPSYNC.COLLECTIVE R15, `(.L_x_6371) ;  /* 0x000000000f087348 */ /* 0x000fea0003c00000 */
[----:B------:R0:W1:Y:S02]  /*26710*/  SHFL.IDX P6, R14, R13, R12, R11 ;  /* 0x0000000c0d0e7389 */ /* 0x00006400000c000b */
[----:B01----:R-:W-:Y:S01]  /*26720*/  ENDCOLLECTIVE ;  /* 0x000000000000791b */ /* 0x003fe20003800000 */
.L_x_6371:
[----:B------:R-:W-:Y:S01]  /*26730*/  MOV R13, R4 ;  /* 0x00000004000d7202 */ /* 0x000fe20000000f00 */
[----:B------:R-:W-:-:S07]  /*26740*/  IMAD.MOV.U32 R5, RZ, RZ, R14 ;  /* 0x000000ffff057224 */ /* 0x000fce00078e000e */
[----:B------:R-:W-:Y:S05]  /*26750*/  WARPSYNC.COLLECTIVE R15, `(.L_x_6372) ;  /* 0x000000000f087348 */ /* 0x000fea0003c00000 */
[----:B------:R0:W1:Y:S02]  /*26760*/  SHFL.IDX P6, R14, R13, R12, R11 ;  /* 0x0000000c0d0e7389 */ /* 0x00006400000c000b */
[----:B01----:R-:W-:Y:S01]  /*26770*/  ENDCOLLECTIVE ;  /* 0x000000000000791b */ /* 0x003fe20003800000 */
.L_x_6372:
[----:B------:R-:W-:Y:S01]  /*26780*/  IMAD.MOV.U32 R4, RZ, RZ, R14 ;  /* 0x000000ffff047224 */ /* 0x000fe200078e000e */
[----:B------:R-:W-:Y:S06]  /*26790*/  BRA `(.L_x_6373) ;  /* 0xfffffe5c00787947 */ /* 0x000fec000383ffff */
.L_x_6107:
[----:B0-----:R0:W1:Y:S02]  /*267a0*/  SYNCS.PHASECHK.TRANS64.TRYWAIT P0, [R2+URZ+0x30800], R5 ;  /* 0x03080005020075a7 */ /* 0x001064000800017f */
[----:B-1----:R-:W-:Y:S05]  /*267b0*/  @!P0 NANOSLEEP.SYNCS 0x989680 ;  /* 0x009896800000895d */ /* 0x002fea0003900000 */
[----:B------:R-:W1:Y:S02]  /*267c0*/  @!P0 SYNCS.PHASECHK.TRANS64 P0, [R2+URZ+0x30800], R5 ;  /* 0x03080005020085a7 */ /* 0x000e64000800007f */
[----:B-1----:R-:W-:Y:S05]  /*267d0*/  @!P0 BRA `(.L_x_6107) ;  /* 0xfffffffc00f08947 */ /* 0x002fea000383ffff */
[----:B------:R-:W-:Y:S05]  /*267e0*/  BRA `(.L_x_6374) ;  /* 0xfffffe64009c7947 */ /* 0x000fea000383ffff */
.L_x_6131:
        /* <DEDUP_REMOVED lines=8> */
.L_x_6376:
[----:B------:R-:W-:Y:S05]  /*26870*/  BSYNC B1 ;  /* 0x0000000000017941 */ /* 0x000fea0003800000 */
.L_x_6375:
        /* <DEDUP_REMOVED lines=8> */
.L_x_6377:
[----:B------:R-:W-:Y:S02]  /*26900*/  IMAD.MOV.U32 R13, RZ, RZ, R21 ;  /* 0x000000ffff0d7224 */ /* 0x000fe400078e0015 */
[----:B------:R-:W-:-:S07]  /*26910*/  IMAD.MOV.U32 R0, RZ, RZ, R14 ;  /* 0x000000ffff007224 */ /* 0x000fce00078e000e */
[----:B------:R-:W-:Y:S05]  /*26920*/  WARPSYNC.COLLECTIVE R15, `(.L_x_6378) ;  /* 0x000000000f087348 */ /* 0x000fea0003c00000 */
[----:B------:R0:W1:Y:S02]  /*26930*/  SHFL.IDX P6, R14, R13, R12, R11 ;  /* 0x0000000c0d0e7389 */ /* 0x00006400000c000b */
[----:B01----:R-:W-:Y:S01]  /*26940*/  ENDCOLLECTIVE ;  /* 0x000000000000791b */ /* 0x003fe20003800000 */
.L_x_6378:
[----:B------:R-:W-:Y:S02]  /*26950*/  IMAD.MOV.U32 R13, RZ, RZ, R20 ;  /* 0x000000ffff0d7224 */ /* 0x000fe400078e0014 */
[----:B------:R-:W-:-:S07]  /*26960*/  IMAD.MOV.U32 R5, RZ, RZ, R14 ;  /* 0x000000ffff057224 */ /* 0x000fce00078e000e */
[----:B------:R-:W-:Y:S05]  /*26970*/  WARPSYNC.COLLECTIVE R15, `(.L_x_6379) ;  /* 0x000000000f087348 */ /* 0x000fea0003c00000 */
[----:B------:R0:W1:Y:S02]  /*26980*/  SHFL.IDX P6, R14, R13, R12, R11 ;  /* 0x0000000c0d0e7389 */ /* 0x00006400000c000b */
[----:B01----:R-:W-:Y:S01]  /*26990*/  ENDCOLLECTIVE ;  /* 0x000000000000791b */ /* 0x003fe20003800000 */
.L_x_6379:
[----:B------:R-:W-:Y:S05]  /*269a0*/  BRA `(.L_x_6380) ;  /* 0xfffffe8c00387947 */ /* 0x000fea000383ffff */
.L_x_6134:
        /* <DEDUP_REMOVED lines=8> */
.L_x_6382:
[----:B------:R-:W-:Y:S05]  /*26a30*/  BSYNC B1 ;  /* 0x0000000000017941 */ /* 0x000fea0003800000 */
.L_x_6381:
        /* <DEDUP_REMOVED lines=8> */
.L_x_6383:
[----:B------:R-:W-:Y:S02]  /*26ac0*/  IMAD.MOV.U32 R13, RZ, RZ, R21 ;  /* 0x000000ffff0d7224 */ /* 0x000fe400078e0015 */
[----:B------:R-:W-:-:S07]  /*26ad0*/  IMAD.MOV.U32 R0, RZ, RZ, R14 ;  /* 0x000000ffff007224 */ /* 0x000fce00078e000e */
[----:B------:R-:W-:Y:S05]  /*26ae0*/  WARPSYNC.COLLECTIVE R15, `(.L_x_6384) ;  /* 0x000000000f087348 */ /* 0x000fea0003c00000 */
[----:B------:R0:W1:Y:S02]  /*26af0*/  SHFL.IDX P6, R14, R13, R12, R11 ;  /* 0x0000000c0d0e7389 */ /* 0x00006400000c000b */
[----:B01----:R-:W-:Y:S01]  /*26b00*/  ENDCOLLECTIVE ;  /* 0x000000000000791b */ /* 0x003fe20003800000 */
.L_x_6384:
[----:B------:R-:W-:Y:S02]  /*26b10*/  IMAD.MOV.U32 R13, RZ, RZ, R20 ;  /* 0x000000ffff0d7224 */ /* 0x000fe400078e0014 */
[----:B------:R-:W-:-:S07]  /*26b20*/  IMAD.MOV.U32 R21, RZ, RZ, R14 ;  /* 0x000000ffff157224 */ /* 0x000fce00078e000e */
[----:B------:R-:W-:Y:S05]  /*26b30*/  WARPSYNC.COLLECTIVE R15, `(.L_x_6385) ;  /* 0x000000000f087348 */ /* 0x000fea0003c00000 */
[----:B------:R0:W1:Y:S02]  /*26b40*/  SHFL.IDX P6, R14, R13, R12, R11 ;  /* 0x0000000c0d0e7389 */ /* 0x00006400000c000b */
[----:B01----:R-:W-:Y:S01]  /*26b50*/  ENDCOLLECTIVE ;  /* 0x000000000000791b */ /* 0x003fe20003800000 */
.L_x_6385:
[----:B------:R-:W-:Y:S01]  /*26b60*/  IMAD.MOV.U32 R20, RZ, RZ, R14 ;  /* 0x000000ffff147224 */ /* 0x000fe200078e000e */
[----:B------:R-:W-:Y:S06]  /*26b70*/  BRA `(.L_x_6386) ;  /* 0xfffffe9000787947 */ /* 0x000fec000383ffff */
.L_x_6138:
[----:B0-----:R0:W1:Y:S02]  /*26b80*/  SYNCS.PHASECHK.TRANS64.TRYWAIT P0, [R2+URZ+0x30800], R61 ;  /* 0x0308003d020075a7 */ /* 0x001064000800017f */
[----:B-1----:R-:W-:Y:S05]  /*26b90*/  @!P0 NANOSLEEP.SYNCS 0x989680 ;  /* 0x009896800000895d */ /* 0x002fea0003900000 */
[----:B------:R-:W1:Y:S02]  /*26ba0*/  @!P0 SYNCS.PHASECHK.TRANS64 P0, [R2+URZ+0x30800], R61 ;  /* 0x0308003d020085a7 */ /* 0x000e64000800007f */
[----:B-1----:R-:W-:Y:S05]  /*26bb0*/  @!P0 BRA `(.L_x_6138) ;  /* 0xfffffffc00f08947 */ /* 0x002fea000383ffff */
[----:B------:R-:W-:Y:S05]  /*26bc0*/  BRA `(.L_x_6387) ;  /* 0xfffffe9800107947 */ /* 0x000fea000383ffff */
.L_x_6152:
[----:B-1----:R1:W2:Y:S02]  /*26bd0*/  SYNCS.PHASECHK.TRANS64.TRYWAIT P1, [R5+URZ+0x30830], R0 ;  /* 0x03083000050075a7 */ /* 0x0022a4000802017f */
[----:B--2---:R-:W-:Y:S05]  /*26be0*/  @!P1 NANOSLEEP.SYNCS 0x989680 ;  /* 0x009896800000995d */ /* 0x004fea0003900000 */
[----:B------:R-:W2:Y:S02]  /*26bf0*/  @!P1 SYNCS.PHASECHK.TRANS64 P1, [R5+URZ+0x30830], R0 ;  /* 0x03083000050095a7 */ /* 0x000ea4000802007f */
[----:B--2---:R-:W-:Y:S05]  /*26c00*/  @!P1 BRA `(.L_x_6152) ;  /* 0xfffffffc00f09947 */ /* 0x004fea000383ffff */
[----:B------:R-:W-:Y:S05]  /*26c10*/  BRA `(.L_x_6151) ;  /* 0xfffffec000947947 */ /* 0x000fea000383ffff */
.L_x_6160:
[----:B-1----:R1:W2:Y:S02]  /*26c20*/  SYNCS.PHASECHK.TRANS64.TRYWAIT P2, [R13+URZ+0x30830], R0 ;  /* 0x030830000d0075a7 */ /* 0x0022a4000804017f */
[----:B--2---:R-:W-:Y:S05]  /*26c30*/  @!P2 NANOSLEEP.SYNCS 0x989680 ;  /* 0x009896800000a95d */ /* 0x004fea0003900000 */
[----:B------:R-:W2:Y:S02]  /*26c40*/  @!P2 SYNCS.PHASECHK.TRANS64 P2, [R13+URZ+0x30830], R0 ;  /* 0x030830000d00a5a7 */ /* 0x000ea4000804007f */
[----:B--2---:R-:W-:Y:S05]  /*26c50*/  @!P2 BRA `(.L_x_6160) ;  /* 0xfffffffc00f0a947 */ /* 0x004fea000383ffff */
[----:B------:R-:W-:Y:S05]  /*26c60*/  BRA `(.L_x_6159) ;  /* 0xfffffeec00187947 */ /* 0x000fea000383ffff */
.L_x_6165:
[----:B-1----:R1:W2:Y:S02]  /*26c70*/  SYNCS.PHASECHK.TRANS64.TRYWAIT P2, [R15+URZ+0x30850], R0 ;  /* 0x030850000f0075a7 */ /* 0x0022a4000804017f */
[----:B--2---:R-:W-:Y:S05]  /*26c80*/  @!P2 NANOSLEEP.SYNCS 0x989680 ;  /* 0x009896800000a95d */ /* 0x004fea0003900000 */
[----:B------:R-:W2:Y:S02]  /*26c90*/  @!P2 SYNCS.PHASECHK.TRANS64 P2, [R15+URZ+0x30850], R0 ;  /* 0x030850000f00a5a7 */ /* 0x000ea4000804007f */
[----:B--2---:R-:W-:Y:S05]  /*26ca0*/  @!P2 BRA `(.L_x_6165) ;  /* 0xfffffffc00f0a947 */ /* 0x004fea000383ffff */
[----:B------:R-:W-:Y:S05]  /*26cb0*/  BRA `(.L_x_6164) ;  /* 0xfffffef800bc7947 */ /* 0x000fea000383ffff */
.L_x_6175:
[----:B-1----:R1:W2:Y:S02]  /*26cc0*/  SYNCS.PHASECHK.TRANS64.TRYWAIT P1, [R0+URZ+0x30830], R3 ;  /* 0x03083003000075a7 */ /* 0x0022a4000802017f */
[----:B--2---:R-:W-:Y:S05]  /*26cd0*/  @!P1 NANOSLEEP.SYNCS 0x989680 ;  /* 0x009896800000995d */ /* 0x004fea0003900000 */
[----:B------:R-:W2:Y:S02]  /*26ce0*/  @!P1 SYNCS.PHASECHK.TRANS64 P1, [R0+URZ+0x30830], R3 ;  /* 0x03083003000095a7 */ /* 0x000ea4000802007f */
[----:B--2---:R-:W-:Y:S05]  /*26cf0*/  @!P1 BRA `(.L_x_6175) ;  /* 0xfffffffc00f09947 */ /* 0x004fea000383ffff */
[----:B------:R-:W-:Y:S05]  /*26d00*/  BRA `(.L_x_6174) ;  /* 0xffffff1c00107947 */ /* 0x000fea000383ffff */
.L_x_6180:
[----:B-1----:R1:W2:Y:S02]  /*26d10*/  SYNCS.PHASECHK.TRANS64.TRYWAIT P1, [R15+URZ+0x30850], R0 ;  /* 0x030850000f0075a7 */ /* 0x0022a4000802017f */
[----:B--2---:R-:W-:Y:S05]  /*26d20*/  @!P1 NANOSLEEP.SYNCS 0x989680 ;  /* 0x009896800000995d */ /* 0x004fea0003900000 */
[----:B------:R-:W2:Y:S02]  /*26d30*/  @!P1 SYNCS.PHASECHK.TRANS64 P1, [R15+URZ+0x30850], R0 ;  /* 0x030850000f0095a7 */ /* 0x000ea4000802007f */
[----:B--2---:R-:W-:Y:S05]  /*26d40*/  @!P1 BRA `(.L_x_6180) ;  /* 0xfffffffc00f09947 */ /* 0x004fea000383ffff */
[----:B------:R-:W-:Y:S05]  /*26d50*/  BRA `(.L_x_6179) ;  /* 0xffffff2800ac7947 */ /* 0x000fea000383ffff */
.L_x_6188:
[----:B-1----:R1:W2:Y:S02]  /*26d60*/  SYNCS.PHASECHK.TRANS64.TRYWAIT P1, [R10+URZ+0x30850], R5 ;  /* 0x030850050a0075a7 */ /* 0x0022a4000802017f */
[----:B--2---:R-:W-:Y:S05]  /*26d70*/  @!P1 NANOSLEEP.SYNCS 0x989680 ;  /* 0x009896800000995d */ /* 0x004fea0003900000 */
[----:B------:R-:W2:Y:S02]  /*26d80*/  @!P1 SYNCS.PHASECHK.TRANS64 P1, [R10+URZ+0x30850], R5 ;  /* 0x030850050a0095a7 */ /* 0x000ea4000802007f */
[----:B--2---:R-:W-:Y:S05]  /*26d90*/  @!P1 BRA `(.L_x_6188) ;  /* 0xfffffffc00f09947 */ /* 0x004fea000383ffff */
[----:B------:R-:W-:Y:S05]  /*26da0*/  BRA `(.L_x_6187) ;  /* 0xffffff4800887947 */ /* 0x000fea000383ffff */
.L_x_6225:
[----:B------:R-:W0:Y:S01]  /*26db0*/  S2R R8, SR_TID.X ;  /* 0x0000000000087919 */ /* 0x000e220000002100 */
[----:B------:R-:W-:Y:S01]  /*26dc0*/  BSSY B1, `(.L_x_6388) ;  /* 0x000000a000017945 */ /* 0x000fe20003800000 */
[----:B------:R-:W-:Y:S01]  /*26dd0*/  MOV R12, RZ ;  /* 0x000000ff000c7202 */ /* 0x000fe20000000f00 */
        /* <DEDUP_REMOVED lines=8> */
.L_x_6389:
[----:B------:R-:W-:Y:S05]  /*26e60*/  BSYNC B1 ;  /* 0x0000000000017941 */ /* 0x000fea0003800000 */
.L_x_6388:
[----:B------:R-:W-:Y:S05]  /*26e70*/  BRA `(.L_x_6390) ;  /* 0xffffff9000487947 */ /* 0x000fea000383ffff */
.L_x_6227:
[----:B------:R-:W-:Y:S01]  /*26e80*/  BSSY B1, `(.L_x_6391) ;  /* 0x0000006000017945 */ /* 0x000fe20003800000 */
[----:B------:R-:W-:-:S07]  /*26e90*/  IMAD.MOV.U32 R15, RZ, RZ, -0x1 ;  /* 0xffffffffff0f7424 */ /* 0x000fce00078e00ff */
[----:B01----:R-:W-:Y:S05]  /*26ea0*/  WARPSYNC.COLLECTIVE R15, `(.L_x_6392) ;  /* 0x000000000f0c7348 */ /* 0x003fea0003c00000 */
[----:B------:R-:W-:Y:S02]  /*26eb0*/  ELECT P6, UR62, PT ;  /* 0x00000000003e782f */ /* 0x000fe400038c0000 */
[----:B------:R-:W-:Y:S01]  /*26ec0*/  MOV R14, UR62 ;  /* 0x0000003e000e7c02 */ /* 0x000fe20008000f00 */
[----:B01----:R-:W-:Y:S10]  /*26ed0*/  ENDCOLLECTIVE ;  /* 0x000000000000791b */ /* 0x003ff40003800000 */
.L_x_6392:
[----:B------:R-:W-:Y:S05]  /*26ee0*/  BSYNC B1 ;  /* 0x0000000000017941 */ /* 0x000fea0003800000 */
.L_x_6391:
[----:B------:R-:W-:Y:S05]  /*26ef0*/  BRA `(.L_x_6226) ;  /* 0xffffff9000407947 */ /* 0x000fea000383ffff */
.L_x_6229:
[----:B0-----:R0:W2:Y:S02]  /*26f00*/  SYNCS.PHASECHK.TRANS64.TRYWAIT P0, [R22+URZ+0x30820], R7 ;  /* 0x03082007160075a7 */ /* 0x0010a4000800017f */
[----:B--2---:R-:W-:Y:S05]  /*26f10*/  @!P0 NANOSLEEP.SYNCS 0x989680 ;  /* 0x009896800000895d */ /* 0x004fea0003900000 */
[----:B------:R-:W2:Y:S02]  /*26f20*/  @!P0 SYNCS.PHASECHK.TRANS64 P0, [R22+URZ+0x30820], R7 ;  /* 0x03082007160085a7 */ /* 0x000ea4000800007f */
[----:B--2---:R-:W-:Y:S05]  /*26f30*/  @!P0 BRA `(.L_x_6229) ;  /* 0xfffffffc00f08947 */ /* 0x004fea000383ffff */
[----:B------:R-:W-:Y:S05]  /*26f40*/  BRA `(.L_x_6393) ;  /* 0xffffff9000507947 */ /* 0x000fea000383ffff */
.L_x_6233:
[----:B-1----:R1:W2:Y:S02]  /*26f50*/  SYNCS.PHASECHK.TRANS64.TRYWAIT P0, [R11+URZ+0x308a0], R10 ;  /* 0x0308a00a0b0075a7 */ /* 0x0022a4000800017f */
[----:B--2---:R-:W-:Y:S05]  /*26f60*/  @!P0 NANOSLEEP.SYNCS 0x989680 ;  /* 0x009896800000895d */ /* 0x004fea0003900000 */
[----:B------:R-:W2:Y:S02]  /*26f70*/  @!P0 SYNCS.PHASECHK.TRANS64 P0, [R11+URZ+0x308a0], R10 ;  /* 0x0308a00a0b0085a7 */ /* 0x000ea4000800007f */
[----:B--2---:R-:W-:Y:S05]  /*26f80*/  @!P0 BRA `(.L_x_6233) ;  /* 0xfffffffc00f08947 */ /* 0x004fea000383ffff */
[----:B------:R-:W-:Y:S05]  /*26f90*/  BRA `(.L_x_6394) ;  /* 0xffffff9000687947 */ /* 0x000fea000383ffff */
.L_x_6240:
[----:B0-----:R0:W2:Y:S02]  /*26fa0*/  SYNCS.PHASECHK.TRANS64.TRYWAIT P0, [R11+URZ+0x308c0], R10 ;  /* 0x0308c00a0b0075a7 */ /* 0x0010a4000800017f */
[----:B--2---:R-:W-:Y:S05]  /*26fb0*/  @!P0 NANOSLEEP.SYNCS 0x989680 ;  /* 0x009896800000895d */ /* 0x004fea0003900000 */
[----:B------:R-:W2:Y:S02]  /*26fc0*/  @!P0 SYNCS.PHASECHK.TRANS64 P0, [R11+URZ+0x308c0], R10 ;  /* 0x0308c00a0b0085a7 */ /* 0x000ea4000800007f */
[----:B--2---:R-:W-:Y:S05]  /*26fd0*/  @!P0 BRA `(.L_x_6240) ;  /* 0xfffffffc00f08947 */ /* 0x004fea000383ffff */
[----:B------:R-:W-:Y:S05]  /*26fe0*/  BRA `(.L_x_6395) ;  /* 0xffffff9400647947 */ /* 0x000fea000383ffff */
.L_x_6249:
[----:B-1----:R1:W2:Y:S02]  /*26ff0*/  SYNCS.PHASECHK.TRANS64.TRYWAIT P1, [R10+URZ+0x308a0], R9 ;  /* 0x0308a0090a0075a7 */ /* 0x0022a4000802017f */
[----:B--2---:R-:W-:Y:S05]  /*27000*/  @!P1 NANOSLEEP.SYNCS 0x989680 ;  /* 0x009896800000995d */ /* 0x004fea0003900000 */
[----:B------:R-:W2:Y:S02]  /*27010*/  @!P1 SYNCS.PHASECHK.TRANS64 P1, [R10+URZ+0x308a0], R9 ;  /* 0x0308a0090a0095a7 */ /* 0x000ea4000802007f */
[----:B--2---:R-:W-:Y:S05]  /*27020*/  @!P1 BRA `(.L_x_6249) ;  /* 0xfffffffc00f09947 */ /* 0x004fea000383ffff */
[----:B------:R-:W-:Y:S05]  /*27030*/  BRA `(.L_x_6396) ;  /* 0xffffff9800987947 */ /* 0x000fea000383ffff */
.L_x_6256:
[----:B0-----:R0:W2:Y:S02]  /*27040*/  SYNCS.PHASECHK.TRANS64.TRYWAIT P1, [R10+URZ+0x308c0], R9 ;  /* 0x0308c0090a0075a7 */ /* 0x0010a4000802017f */
[----:B--2---:R-:W-:Y:S05]  /*27050*/  @!P1 NANOSLEEP.SYNCS 0x989680 ;  /* 0x009896800000995d */ /* 0x004fea0003900000 */
[----:B------:R-:W2:Y:S02]  /*27060*/  @!P1 SYNCS.PHASECHK.TRANS64 P1, [R10+URZ+0x308c0], R9 ;  /* 0x0308c0090a0095a7 */ /* 0x000ea4000802007f */
[----:B--2---:R-:W-:Y:S05]  /*27070*/  @!P1 BRA `(.L_x_6256) ;  /* 0xfffffffc00f09947 */ /* 0x004fea000383ffff */
[----:B------:R-:W-:Y:S05]  /*27080*/  BRA `(.L_x_6397) ;  /* 0xffffff9c00907947 */ /* 0x000fea000383ffff */
.L_x_6271:
        /* <DEDUP_REMOVED lines=11> */
.L_x_6399:
[----:B------:R-:W-:Y:S05]  /*27140*/  BSYNC B0 ;  /* 0x0000000000007941 */ /* 0x000fea0003800000 */
.L_x_6398:
[----:B------:R-:W-:Y:S05]  /*27150*/  BRA `(.L_x_6400) ;  /* 0xffffffa800e47947 */ /* 0x000fea000383ffff */
.L_x_6274:
[----:B0-----:R0:W1:Y:S02]  /*27160*/  SYNCS.PHASECHK.TRANS64.TRYWAIT P0, [R7+URZ+0x30840], R2 ;  /* 0x03084002070075a7 */ /* 0x001064000800017f */
[----:B-1----:R-:W-:Y:S05]  /*27170*/  @!P0 NANOSLEEP.SYNCS 0x989680 ;  /* 0x009896800000895d */ /* 0x002fea0003900000 */
[----:B------:R-:W1:Y:S02]  /*27180*/  @!P0 SYNCS.PHASECHK.TRANS64 P0, [R7+URZ+0x30840], R2 ;  /* 0x03084002070085a7 */ /* 0x000e64000800007f */
[----:B-1----:R-:W-:Y:S05]  /*27190*/  @!P0 BRA `(.L_x_6274) ;  /* 0xfffffffc00f08947 */ /* 0x002fea000383ffff */
[----:B------:R-:W-:Y:S05]  /*271a0*/  BRA `(.L_x_6401) ;  /* 0xffffffac00407947 */ /* 0x000fea000383ffff */
.L_x_6275:
        /* <DEDUP_REMOVED lines=8> */
.L_x_6403:
[----:B------:R-:W-:Y:S05]  /*27230*/  BSYNC B0 ;  /* 0x0000000000007941 */ /* 0x000fea0003800000 */
.L_x_6402:
        /* <DEDUP_REMOVED lines=9> */
.L_x_6404:
[----:B------:R-:W-:Y:S02]  /*272d0*/  IMAD.MOV.U32 R13, RZ, RZ, R0 ;  /* 0x000000ffff0d7224 */ /* 0x000fe400078e0000 */
[----:B------:R-:W-:Y:S02]  /*272e0*/  IMAD.MOV.U32 R12, RZ, RZ, 0x1 ;  /* 0x00000001ff0c7424 */ /* 0x000fe400078e00ff */
[----:B------:R-:W-:-:S07]  /*272f0*/  IMAD.MOV.U32 R3, RZ, RZ, R14 ;  /* 0x000000ffff037224 */ /* 0x000fce00078e000e */
[----:B------:R-:W-:Y:S05]  /*27300*/  WARPSYNC.COLLECTIVE R15, `(.L_x_6405) ;  /* 0x000000000f087348 */ /* 0x000fea0003c00000 */
[----:B------:R0:W1:Y:S02]  /*27310*/  SHFL.IDX P6, R14, R13, R12, R11 ;  /* 0x0000000c0d0e7389 */ /* 0x00006400000c000b */
[----:B01----:R-:W-:Y:S01]  /*27320*/  ENDCOLLECTIVE ;  /* 0x000000000000791b */ /* 0x003fe20003800000 */
.L_x_6405:
        /* <DEDUP_REMOVED lines=17> */
.L_x_6406:
[----:B------:R-:W-:Y:S02]  /*27440*/  @P1 IMAD R8, R5, 0x2, R22 ;  /* 0x0000000205081824 */ /* 0x000fe400078e0216 */
[----:B------:R-:W-:Y:S02]  /*27450*/  IMAD.MOV.U32 R13, RZ, RZ, R0 ;  /* 0x000000ffff0d7224 */ /* 0x000fe400078e0000 */
[----:B------:R-:W-:Y:S02]  /*27460*/  IMAD.MOV.U32 R12, RZ, RZ, 0x2 ;  /* 0x00000002ff0c7424 */ /* 0x000fe400078e00ff */
[----:B------:R-:W-:-:S07]  /*27470*/  IMAD.MOV.U32 R3, RZ, RZ, R14 ;  /* 0x000000ffff037224 */ /* 0x000fce00078e000e */
[----:B------:R-:W-:Y:S05]  /*27480*/  WARPSYNC.COLLECTIVE R15, `(.L_x_6407) ;  /* 0x000000000f087348 */ /* 0x000fea0003c00000 */
[----:B------:R0:W1:Y:S02]  /*27490*/  SHFL.IDX P6, R14, R13, R12, R11 ;  /* 0x0000000c0d0e7389 */ /* 0x00006400000c000b */
[----:B01----:R-:W-:Y:S01]  /*274a0*/  ENDCOLLECTIVE ;  /* 0x000000000000791b */ /* 0x003fe20003800000 */
.L_x_6407:
        /* <DEDUP_REMOVED lines=17> */
.L_x_6408:
[----:B------:R-:W-:Y:S02]  /*275c0*/  @P1 IMAD R8, R5, 0x2, R22 ;  /* 0x0000000205081824 */ /* 0x000fe400078e0216 */
[----:B------:R-:W-:Y:S02]  /*275d0*/  IMAD.MOV.U32 R13, RZ, RZ, R0 ;  /* 0x000000ffff0d7224 */ /* 0x000fe400078e0000 */
[----:B------:R-:W-:Y:S02]  /*275e0*/  IMAD.MOV.U32 R12, RZ, RZ, 0x3 ;  /* 0x00000003ff0c7424 */ /* 0x000fe400078e00ff */
[----:B------:R-:W-:-:S07]  /*275f0*/  IMAD.MOV.U32 R3, RZ, RZ, R14 ;  /* 0x000000ffff037224 */ /* 0x000fce00078e000e */
[----:B------:R-:W-:Y:S05]  /*27600*/  WARPSYNC.COLLECTIVE R15, `(.L_x_6409) ;  /* 0x000000000f087348 */ /* 0x000fea0003c00000 */
[----:B------:R0:W1:Y:S02]  /*27610*/  SHFL.IDX P6, R14, R13, R12, R11 ;  /* 0x0000000c0d0e7389 */ /* 0x00006400000c000b */
[----:B01----:R-:W-:Y:S01]  /*27620*/  ENDCOLLECTIVE ;  /* 0x000000000000791b */ /* 0x003fe20003800000 */
.L_x_6409:
        /* <DEDUP_REMOVED lines=17> */
.L_x_6410:
[----:B------:R-:W-:Y:S02]  /*27740*/  @P1 IMAD R8, R5, 0x2, R22 ;  /* 0x0000000205081824 */ /* 0x000fe400078e0216 */
[----:B------:R-:W-:Y:S02]  /*27750*/  IMAD.MOV.U32 R13, RZ, RZ, R0 ;  /* 0x000000ffff0d7224 */ /* 0x000fe400078e0000 */
[----:B------:R-:W-:Y:S02]  /*27760*/  IMAD.MOV.U32 R12, RZ, RZ, 0x4 ;  /* 0x00000004ff0c7424 */ /* 0x000fe400078e00ff */
[----:B------:R-:W-:-:S07]  /*27770*/  IMAD.MOV.U32 R3, RZ, RZ, R14 ;  /* 0x000000ffff037224 */ /* 0x000fce00078e000e */
[----:B------:R-:W-:Y:S05]  /*27780*/  WARPSYNC.COLLECTIVE R15, `(.L_x_6411) ;  /* 0x000000000f087348 */ /* 0x000fea0003c00000 */
[----:B------:R0:W1:Y:S02]  /*27790*/  SHFL.IDX P6, R14, R13, R12, R11 ;  /* 0x0000000c0d0e7389 */ /* 0x00006400000c000b */
[----:B01----:R-:W-:Y:S01]  /*277a0*/  ENDCOLLECTIVE ;  /* 0x000000000000791b */ /* 0x003fe20003800000 */
.L_x_6411:
        /* <DEDUP_REMOVED lines=17> */
.L_x_6412:
[----:B------:R-:W-:Y:S02]  /*278c0*/  @P1 IMAD R8, R5, 0x2, R22 ;  /* 0x0000000205081824 */ /* 0x000fe400078e0216 */
[----:B------:R-:W-:Y:S02]  /*278d0*/  IMAD.MOV.U32 R13, RZ, RZ, R0 ;  /* 0x000000ffff0d7224 */ /* 0x000fe400078e0000 */
[----:B------:R-:W-:Y:S02]  /*278e0*/  IMAD.MOV.U32 R12, RZ, RZ, 0x5 ;  /* 0x00000005ff0c7424 */ /* 0x000fe400078e00ff */
[----:B------:R-:W-:-:S07]  /*278f0*/  IMAD.MOV.U32 R3, RZ, RZ, R14 ;  /* 0x000000ffff037224 */ /* 0x000fce00078e000e */
[----:B------:R-:W-:Y:S05]  /*27900*/  WARPSYNC.COLLECTIVE R15, `(.L_x_6413) ;  /* 0x000000000f087348 */ /* 0x000fea0003c00000 */
[----:B------:R0:W1:Y:S02]  /*27910*/  SHFL.IDX P6, R14, R13, R12, R11 ;  /* 0x0000000c0d0e7389 */ /* 0x00006400000c000b */
[----:B01----:R-:W-:Y:S01]  /*27920*/  ENDCOLLECTIVE ;  /* 0x000000000000791b */ /* 0x003fe20003800000 */
.L_x_6413:
        /* <DEDUP_REMOVED lines=10> */
.L_x_6414:
        /* <DEDUP_REMOVED lines=8> */
.L_x_6280:
        /* <DEDUP_REMOVED lines=9> */
.L_x_6416:
[C---:B------:R-:W-:Y:S01]  /*27ae0*/  VIADD R6, R17.reuse, 0x10 ;  /* 0x0000001011067836 */ /* 0x040fe20000000000 */
[----:B------:R-:W-:Y:S01]  /*27af0*/  ISETP.GE.AND P1, PT, R17, R5, PT ;  /* 0x000000051100720c */ /* 0x000fe20003f26270 */
[----:B------:R-:W-:Y:S02]  /*27b00*/  IMAD.MOV.U32 R13, RZ, RZ, R0 ;  /* 0x000000ffff0d7224 */ /* 0x000fe400078e0000 */
[----:B------:R-:W-:-:S10]  /*27b10*/  IMAD.MOV.U32 R2, RZ, RZ, R14 ;  /* 0x000000ffff027224 */ /* 0x000fd400078e000e */
[----:B------:R-:W-:Y:S05]  /*27b20*/  WARPSYNC.COLLECTIVE R15, `(.L_x_6417) ;  /* 0x000000000f087348 */ /* 0x000fea0003c00000 */
[----:B------:R0:W1:Y:S02]  /*27b30*/  SHFL.IDX P6, R14, R13, R12, R11 ;  /* 0x0000000c0d0e7389 */ /* 0x00006400000c000b */
[----:B01----:R-:W-:Y:S01]  /*27b40*/  ENDCOLLECTIVE ;  /* 0x000000000000791b */ /* 0x003fe20003800000 */
.L_x_6417:
        /* <DEDUP_REMOVED lines=8> */
.L_x_6418:
        /* <DEDUP_REMOVED lines=8> */
[----:B------:R-:W-:Y:S02]  /*27c50*/  VIADD R6, R17, 0x20 ;  /* 0x0000002011067836 */ /* 0x000fe40000000000 */
[----:B0-----:R-:W-:-:S08]  /*27c60*/  IMAD.MOV.U32 R2, RZ, RZ, R14 ;  /* 0x000000ffff027224 */ /* 0x001fd000078e000e */
[----:B------:R-:W-:Y:S05]  /*27c70*/  WARPSYNC.COLLECTIVE R15, `(.L_x_6419) ;  /* 0x000000000f087348 */ /* 0x000fea0003c00000 */
[----:B------:R0:W1:Y:S02]  /*27c80*/  SHFL.IDX P6, R14, R13, R12, R11 ;  /* 0x0000000c0d0e7389 */ /* 0x00006400000c000b */
[----:B01----:R-:W-:Y:S01]  /*27c90*/  ENDCOLLECTIVE ;  /* 0x000000000000791b */ /* 0x003fe20003800000 */
.L_x_6419:
        /* <DEDUP_REMOVED lines=8> */
.L_x_6420:
        /* <DEDUP_REMOVED lines=14> */
.L_x_6421:
        /* <DEDUP_REMOVED lines=8> */
.L_x_6422:
        /* <DEDUP_REMOVED lines=14> */
.L_x_6423:
        /* <DEDUP_REMOVED lines=8> */
.L_x_6424:
[----:B------:R-:W-:-:S05]  /*27fe0*/  @!P1 IMAD.MOV.U32 R3, RZ, RZ, R7 ;  /* 0x000000ffff039224 */ /* 0x000fca00078e0007 */
        /* <DEDUP_REMOVED lines=13> */
.L_x_6425:
        /* <DEDUP_REMOVED lines=8> */
.L_x_6426:
        /* <DEDUP_REMOVED lines=14> */
.L_x_6427:
        /* <DEDUP_REMOVED lines=8> */
.L_x_6428:
        /* <DEDUP_REMOVED lines=13> */
.L_x_6429:
        /* <DEDUP_REMOVED lines=8> */
.L_x_6430:
        /* <DEDUP_REMOVED lines=12> */
.L_x_6431:
[----:B------:R-:W-:Y:S05]  /*284b0*/  BRA `(.L_x_6432) ;  /* 0xffffffac00047947 */ /* 0x000fea000383ffff */
.L_x_6285:
[----:B0-----:R0:W1:Y:S02]  /*284c0*/  SYNCS.PHASECHK.TRANS64.TRYWAIT P0, [R22+URZ+0x30820], R3 ;  /* 0x03082003160075a7 */ /* 0x001064000800017f */
[----:B-1----:R-:W-:Y:S05]  /*284d0*/  @!P0 NANOSLEEP.SYNCS 0x989680 ;  /* 0x009896800000895d */ /* 0x002fea0003900000 */
[----:B------:R-:W1:Y:S02]  /*284e0*/  @!P0 SYNCS.PHASECHK.TRANS64 P0, [R22+URZ+0x30820], R3 ;  /* 0x03082003160085a7 */ /* 0x000e64000800007f */
[----:B-1----:R-:W-:Y:S05]  /*284f0*/  @!P0 BRA `(.L_x_6285) ;  /* 0xfffffffc00f08947 */ /* 0x002fea000383ffff */
[----:B------:R-:W-:Y:S05]  /*28500*/  BRA `(.L_x_6433) ;  /* 0xffffffac00747947 */ /* 0x000fea000383ffff */
.L_x_6290:
[----:B0-----:R0:W1:Y:S02]  /*28510*/  SYNCS.PHASECHK.TRANS64.TRYWAIT P0, [R7+URZ+0x30840], R2 ;  /* 0x03084002070075a7 */ /* 0x001064000800017f */
[----:B-1----:R-:W-:Y:S05]  /*28520*/  @!P0 NANOSLEEP.SYNCS 0x989680 ;  /* 0x009896800000895d */ /* 0x002fea0003900000 */
[----:B------:R-:W1:Y:S02]  /*28530*/  @!P0 SYNCS.PHASECHK.TRANS64 P0, [R7+URZ+0x30840], R2 ;  /* 0x03084002070085a7 */ /* 0x000e64000800007f */
[----:B-1----:R-:W-:Y:S05]  /*28540*/  @!P0 BRA `(.L_x_6290) ;  /* 0xfffffffc00f08947 */ /* 0x002fea000383ffff */
[----:B------:R-:W-:Y:S05]  /*28550*/  BRA `(.L_x_6434) ;  /* 0xffffffb000547947 */ /* 0x000fea000383ffff */
.L_x_6291:
        /* <DEDUP_REMOVED lines=8> */
.L_x_6436:
[----:B------:R-:W-:Y:S05]  /*285e0*/  BSYNC B1 ;  /* 0x0000000000017941 */ /* 0x000fea0003800000 */
.L_x_6435:
[----:B------:R0:W-:Y:S04]  /*285f0*/  STL [R1+0x8c], R0 ;  /* 0x00008c0001007387 */ /* 0x0001e80000100800 */
[----:B0-----:R0:W5:Y:S01]  /*28600*/  LDL.LU R0, [R1] ;  /* 0x0000000001007983 */ /* 0x0011620000300800 */
[----:B------:R-:W-:Y:S01]  /*28610*/  IMAD.MOV.U32 R13, RZ, RZ, R8 ;  /* 0x000000ffff0d7224 */ /* 0x000fe200078e0008 */
[----:B------:R-:W-:Y:S01]  /*28620*/  MOV R12, RZ ;  /* 0x000000ff000c7202 */ /* 0x000fe20000000f00 */
[----:B------:R-:W-:Y:S02]  /*28630*/  IMAD.MOV.U32 R11, RZ, RZ, 0x181f ;  /* 0x0000181fff0b7424 */ /* 0x000fe400078e00ff */
[----:B------:R-:W-:Y:S02]  /*28640*/  IMAD.MOV.U32 R15, RZ, RZ, -0x1 ;  /* 0xffffffffff0f7424 */ /* 0x000fe400078e00ff */
[----:B------:R-:W-:-:S02]  /*28650*/  IMAD.MOV.U32 R3, RZ, RZ, R14 ;  /* 0x000000ffff037224 */ /* 0x000fc400078e000e */
[----:B0-----:R-:W-:-:S07]  /*28660*/  IMAD.SHL.U32 R4, R33, 0x2, RZ ;  /* 0x0000000221047824 */ /* 0x001fce00078e00ff */
[----:B-----5:R-:W-:Y:S05]  /*28670*/  WARPSYNC.COLLECTIVE R15, `(.L_x_6437) ;  /* 0x000000000f087348 */ /* 0x020fea0003c00000 */
[----:B------:R0:W1:Y:S02]  /*28680*/  SHFL.IDX P6, R14, R13, R12, R11 ;  /* 0x0000000c0d0e7389 */ /* 0x00006400000c000b */
[----:B01---5:R-:W-:Y:S01]  /*28690*/  ENDCOLLECTIVE ;  /* 0x000000000000791b */ /* 0x023fe20003800000 */
.L_x_6437:
[----:B------:R-:W-:Y:S02]  /*286a0*/  IMAD R5, R5, 0x2, R22 ;  /* 0x0000000205057824 */ /* 0x000fe400078e0216 */
[----:B------:R-:W-:Y:S02]  /*286b0*/  IMAD.MOV.U32 R13, RZ, RZ, R6 ;  /* 0x000000ffff0d7224 */ /* 0x000fe400078e0006 */
[----:B------:R-:W-:Y:S02]  /*286c0*/  IMAD.MOV.U32 R12, RZ, RZ, 0x1 ;  /* 0x00000001ff0c7424 */ /* 0x000fe400078e00ff */
[----:B------:R-:W-:-:S07]  /*286d0*/  IMAD.MOV.U32 R2, RZ, RZ, R14 ;  /* 0x000000ffff027224 */ /* 0x000fce00078e000e */
[----:B------:R-:W-:Y:S05]  /*286e0*/  WARPSYNC.COLLECTIVE R15, `(.L_x_6438) ;  /* 0x000000000f087348 */ /* 0x000fea0003c00000 */
[----:B------:R0:W1:Y:S02]  /*286f0*/  SHFL.IDX P6, R14, R13, R12, R11 ;  /* 0x0000000c0d0e7389 */ /* 0x00006400000c000b */
[----:B01----:R-:W-:Y:S01]  /*28700*/  ENDCOLLECTIVE ;  /* 0x000000000000791b */ /* 0x003fe20003800000 */
.L_x_6438:
        /* <DEDUP_REMOVED lines=17> */
.L_x_6439:
[----:B------:R-:W-:Y:S02]  /*28820*/  IMAD.MOV.U32 R13, RZ, RZ, R6 ;  /* 0x000000ffff0d7224 */ /* 0x000fe400078e0006 */
[----:B------:R-:W-:Y:S02]  /*28830*/  IMAD.MOV.U32 R12, RZ, RZ, 0x2 ;  /* 0x00000002ff0c7424 */ /* 0x000fe400078e00ff */
[----:B------:R-:W-:-:S07]  /*28840*/  IMAD.MOV.U32 R2, RZ, RZ, R14 ;  /* 0x000000ffff027224 */ /* 0x000fce00078e000e */
[----:B------:R-:W-:Y:S05]  /*28850*/  WARPSYNC.COLLECTIVE R15, `(.L_x_6440) ;  /* 0x000000000f087348 */ /* 0x000fea0003c00000 */
[----:B------:R0:W1:Y:S02]  /*28860*/  SHFL.IDX P6, R14, R13, R12, R11 ;  /* 0x0000000c0d0e7389 */ /* 0x00006400000c000b */
[----:B01----:R-:W-:Y:S01]  /*28870*/  ENDCOLLECTIVE ;  /* 0x000000000000791b */ /* 0x003fe20003800000 */
.L_x_6440:
        /* <DEDUP_REMOVED lines=13> */
.L_x_6441:
[----:B------:R-:W-:Y:S02]  /*28950*/  IMAD.MOV.U32 R13, RZ, RZ, R6 ;  /* 0x000000ffff0d7224 */ /* 0x000fe400078e0006 */
[----:B------:R-:W-:Y:S02]  /*28960*/  IMAD.MOV.U32 R12, RZ, RZ, 0x3 ;  /* 0x00000003ff0c7424 */ /* 0x000fe400078e00ff */
[----:B------:R-:W-:-:S07]  /*28970*/  IMAD.MOV.U32 R2, RZ, RZ, R14 ;  /* 0x000000ffff027224 */ /* 0x000fce00078e000e */
[----:B------:R-:W-:Y:S05]  /*28980*/  WARPSYNC.COLLECTIVE R15, `(.L_x_6442) ;  /* 0x000000000f087348 */ /* 0x000fea0003c00000 */
[----:B------:R0:W1:Y:S02]  /*28990*/  SHFL.IDX P6, R14, R13, R12, R11 ;  /* 0x0000000c0d0e7389 */ /* 0x00006400000c000b */
[----:B01----:R-:W-:Y:S01]  /*289a0*/  ENDCOLLECTIVE ;  /* 0x000000000000791b */ /* 0x003fe20003800000 */
.L_x_6442:
        /* <DEDUP_REMOVED lines=13> */
.L_x_6443:
[----:B------:R-:W-:Y:S02]  /*28a80*/  IMAD.MOV.U32 R13, RZ, RZ, R6 ;  /* 0x000000ffff0d7224 */ /* 0x000fe400078e0006 */
[----:B------:R-:W-:Y:S02]  /*28a90*/  IMAD.MOV.U32 R12, RZ, RZ, 0x4 ;  /* 0x00000004ff0c7424 */ /* 0x000fe400078e00ff */
[----:B------:R-:W-:-:S07]  /*28aa0*/  IMAD.MOV.U32 R2, RZ, RZ, R14 ;  /* 0x000000ffff027224 */ /* 0x000fce00078e000e */
[----:B------:R-:W-:Y:S05]  /*28ab0*/  WARPSYNC.COLLECTIVE R15, `(.L_x_6444) ;  /* 0x000000000f087348 */ /* 0x000fea0003c00000 */
[----:B------:R0:W1:Y:S02]  /*28ac0*/  SHFL.IDX P6, R14, R13, R12, R11 ;  /* 0x0000000c0d0e7389 */ /* 0x00006400000c000b */
[----:B01----:R-:W-:Y:S01]  /*28ad0*/  ENDCOLLECTIVE ;  /* 0x000000000000791b */ /* 0x003fe20003800000 */
.L_x_6444:
        /* <DEDUP_REMOVED lines=13> */
.L_x_6445:
[----:B------:R-:W-:-:S05]  /*28bb0*/  IMAD.MOV.U32 R2, RZ, RZ, R14 ;  /* 0x000000ffff027224 */ /* 0x000fca00078e000e */
[----:B------:R-:W-:-:S04]  /*28bc0*/  IADD3 R2, P0, R2, R4, RZ ;  /* 0x0000000402027210 */ /* 0x000fc80007f1e0ff */
[----:B------:R-:W-:-:S05]  /*28bd0*/  IADD3.X R3, RZ, R34, RZ, P0, !PT ;  /* 0x00000022ff037210 */ /* 0x000fca00007fe4ff */
        /* <DEDUP_REMOVED lines=12> */
.L_x_6446:
        /* <DEDUP_REMOVED lines=9> */
.L_x_6447:
[----:B------:R-:W-:Y:S01]  /*28d30*/  IMAD.MOV.U32 R2, RZ, RZ, R14 ;  /* 0x000000ffff027224 */ /* 0x000fe200078e000e */
[----:B------:R-:W-:Y:S06]  /*28d40*/  BRA `(.L_x_6448) ;  /* 0xffffffac00687947 */ /* 0x000fec000383ffff */
.L_x_6296:
[----:B0-----:R0:W2:Y:S02]  /*28d50*/  SYNCS.PHASECHK.TRANS64.TRYWAIT P0, [R6+URZ+0x30860], R2 ;  /* 0x03086002060075a7 */ /* 0x0010a4000800017f */
[----:B--2---:R-:W-:Y:S05]  /*28d60*/  @!P0 NANOSLEEP.SYNCS 0x989680 ;  /* 0x009896800000895d */ /* 0x004fea0003900000 */
[----:B------:R-:W2:Y:S02]  /*28d70*/  @!P0 SYNCS.PHASECHK.TRANS64 P0, [R6+URZ+0x30860], R2 ;  /* 0x03086002060085a7 */ /* 0x000ea4000800007f */
[----:B--2---:R-:W-:Y:S05]  /*28d80*/  @!P0 BRA `(.L_x_6296) ;  /* 0xfffffffc00f08947 */ /* 0x004fea000383ffff */
[----:B------:R-:W-:Y:S05]  /*28d90*/  BRA `(.L_x_6449) ;  /* 0xffffffac00d07947 */ /* 0x000fea000383ffff */
.L_x_6297:
        /* <DEDUP_REMOVED lines=8> */
.L_x_6451:
[----:B------:R-:W-:Y:S05]  /*28e20*/  BSYNC B1 ;  /* 0x0000000000017941 */ /* 0x000fea0003800000 */
.L_x_6450:
        /* <DEDUP_REMOVED lines=9> */
.L_x_6452:
[----:B------:R-:W-:Y:S02]  /*28ec0*/  IMAD.MOV.U32 R13, RZ, RZ, R24 ;  /* 0x000000ffff0d7224 */ /* 0x000fe400078e0018 */
[----:B------:R-:W-:Y:S02]  /*28ed0*/  IMAD.MOV.U32 R12, RZ, RZ, 0x1 ;  /* 0x00000001ff0c7424 */ /* 0x000fe400078e00ff */
[----:B------:R-:W-:-:S07]  /*28ee0*/  IMAD.MOV.U32 R2, RZ, RZ, R14 ;  /* 0x000000ffff027224 */ /* 0x000fce00078e000e */
[----:B------:R-:W-:Y:S05]  /*28ef0*/  WARPSYNC.COLLECTIVE R15, `(.L_x_6453) ;  /* 0x000000000f087348 */ /* 0x000fea0003c00000 */
[----:B------:R0:W1:Y:S02]  /*28f00*/  SHFL.IDX P6, R14, R13, R12, R11 ;  /* 0x0000000c0d0e7389 */ /* 0x00006400000c000b */
[----:B01----:R-:W-:Y:S01]  /*28f10*/  ENDCOLLECTIVE ;  /* 0x000000000000791b */ /* 0x003fe20003800000 */
.L_x_6453:
        /* <DEDUP_REMOVED lines=16> */
.L_x_6454:
[----:B------:R-:W-:Y:S02]  /*29020*/  IMAD.MOV.U32 R13, RZ, RZ, R24 ;  /* 0x000000ffff0d7224 */ /* 0x000fe400078e0018 */
[----:B------:R-:W-:Y:S02]  /*29030*/  IMAD.MOV.U32 R12, RZ, RZ, 0x2 ;  /* 0x00000002ff0c7424 */ /* 0x000fe400078e00ff */
[----:B------:R-:W-:-:S07]  /*29040*/  IMAD.MOV.U32 R2, RZ, RZ, R14 ;  /* 0x000000ffff027224 */ /* 0x000fce00078e000e */
[----:B------:R-:W-:Y:S05]  /*29050*/  WARPSYNC.COLLECTIVE R15, `(.L_x_6455) ;  /* 0x000000000f087348 */ /* 0x000fea0003c00000 */
[----:B------:R0:W1:Y:S02]  /*29060*/  SHFL.IDX P6, R14, R13, R12, R11 ;  /* 0x0000000c0d0e7389 */ /* 0x00006400000c000b */
[----:B01----:R-:W-:Y:S01]  /*29070*/  ENDCOLLECTIVE ;  /* 0x000000000000791b */ /* 0x003fe20003800000 */
.L_x_6455:
        /* <DEDUP_REMOVED lines=16> */
.L_x_6456:
[----:B------:R-:W-:Y:S01]  /*29180*/  MOV R13, R24 ;  /* 0x00000018000d7202 */ /* 0x000fe20000000f00 */
[----:B------:R-:W-:Y:S02]  /*29190*/  IMAD.MOV.U32 R12, RZ, RZ, 0x3 ;  /* 0x00000003ff0c7424 */ /* 0x000fe400078e00ff */
[----:B------:R-:W-:-:S07]  /*291a0*/  IMAD.MOV.U32 R2, RZ, RZ, R14 ;  /* 0x000000ffff027224 */ /* 0x000fce00078e000e */
[----:B------:R-:W-:Y:S05]  /*291b0*/  WARPSYNC.COLLECTIVE R15, `(.L_x_6457) ;  /* 0x000000000f087348 */ /* 0x000fea0003c00000 */
[----:B------:R0:W1:Y:S02]  /*291c0*/  SHFL.IDX P6, R14, R13, R12, R11 ;  /* 0x0000000c0d0e7389 */ /* 0x00006400000c000b */
[----:B01----:R-:W-:Y:S01]  /*291d0*/  ENDCOLLECTIVE ;  /* 0x000000000000791b */ /* 0x003fe20003800000 */
.L_x_6457:
        /* <DEDUP_REMOVED lines=16> */
.L_x_6458:
[----:B------:R-:W-:Y:S02]  /*292e0*/  IMAD.MOV.U32 R13, RZ, RZ, R24 ;  /* 0x000000ffff0d7224 */ /* 0x000fe400078e0018 */
[----:B------:R-:W-:Y:S02]  /*292f0*/  IMAD.MOV.U32 R12, RZ, RZ, 0x4 ;  /* 0x00000004ff0c7424 */ /* 0x000fe400078e00ff */
[----:B------:R-:W-:-:S07]  /*29300*/  IMAD.MOV.U32 R2, RZ, RZ, R14 ;  /* 0x000000ffff027224 */ /* 0x000fce00078e000e */
[----:B------:R-:W-:Y:S05]  /*29310*/  WARPSYNC.COLLECTIVE R15, `(.L_x_6459) ;  /* 0x000000000f087348 */ /* 0x000fea0003c00000 */
[----:B------:R0:W1:Y:S02]  /*29320*/  SHFL.IDX P6, R14, R13, R12, R11 ;  /* 0x0000000c0d0e7389 */ /* 0x00006400000c000b */
[----:B01----:R-:W-:Y:S01]  /*29330*/  ENDCOLLECTIVE ;  /* 0x000000000000791b */ /* 0x003fe20003800000 */
.L_x_6459:
        /* <DEDUP_REMOVED lines=16> */
.L_x_6460:
[----:B------:R-:W-:Y:S02]  /*29440*/  IMAD.MOV.U32 R13, RZ, RZ, R24 ;  /* 0x000000ffff0d7224 */ /* 0x000fe400078e0018 */
[----:B------:R-:W-:Y:S02]  /*29450*/  IMAD.MOV.U32 R12, RZ, RZ, 0x5 ;  /* 0x00000005ff0c7424 */ /* 0x000fe400078e00ff */
[----:B------:R-:W-:-:S07]  /*29460*/  IMAD.MOV.U32 R2, RZ, RZ, R14 ;  /* 0x000000ffff027224 */ /* 0x000fce00078e000e */
[----:B------:R-:W-:Y:S05]  /*29470*/  WARPSYNC.COLLECTIVE R15, `(.L_x_6461) ;  /* 0x000000000f087348 */ /* 0x000fea0003c00000 */
[----:B------:R0:W1:Y:S02]  /*29480*/  SHFL.IDX P6, R14, R13, R12, R11 ;  /* 0x0000000c0d0e7389 */ /* 0x00006400000c000b */
[----:B01----:R-:W-:Y:S01]  /*29490*/  ENDCOLLECTIVE ;  /* 0x000000000000791b */ /* 0x003fe20003800000 */
.L_x_6461:
        /* <DEDUP_REMOVED lines=13> */
.L_x_6462:
[----:B------:R-:W-:Y:S01]  /*29570*/  @!PT LDS RZ, [RZ] ;  /* 0x00000000fffff984 */ /* 0x000fe20000000800 */
[----:B------:R-:W-:Y:S01]  /*29580*/  @!PT LDS RZ, [RZ] ;  /* 0x00000000fffff984 */ /* 0x000fe20000000800 */
[----:B------:R-:W-:Y:S01]  /*29590*/  @!PT LDS RZ, [RZ] ;  /* 0x00000000fffff984 */ /* 0x000fe20000000800 */
[----:B------:R0:W-:Y:S01]  /*295a0*/  LDGSTS.E.BYPASS.LTC128B.128 [R5+0x5400], desc[UR60][R2.64+0x80], !P0 ;  /* 0x0540008002057fae */ /* 0x0001e2000c101d7c */
[----:B------:R-:W-:-:S13]  /*295b0*/  ISETP.LT.OR P0, PT, R7, 0x41, P1 ;  /* 0x000000410700780c */ /* 0x000fda0000f01670 */
[----:B------:R0:W-:Y:S01]  /*295c0*/  LDGSTS.E.BYPASS.LTC128B.128 [R5+0x8400], desc[UR60][R2.64+0x100], !P0 ;  /* 0x0840010002057fae */ /* 0x0001e2000c101d7c */
[----:B------:R-:W-:Y:S05]  /*295d0*/  BRA `(.L_x_6463) ;  /* 0xffffffa800bc7947 */ /* 0x000fea000383ffff */
.L_x_6305:
[----:B0-----:R0:W1:Y:S02]  /*295e0*/  SYNCS.PHASECHK.TRANS64.TRYWAIT P0, [R0+URZ+0x30860], R3 ;  /* 0x03086003000075a7 */ /* 0x001064000800017f */
[----:B-1----:R-:W-:Y:S05]  /*295f0*/  @!P0 NANOSLEEP.SYNCS 0x989680 ;  /* 0x009896800000895d */ /* 0x002fea0003900000 */
[----:B------:R-:W1:Y:S02]  /*29600*/  @!P0 SYNCS.PHASECHK.TRANS64 P0, [R0+URZ+0x30860], R3 ;  /* 0x03086003000085a7 */ /* 0x000e64000800007f */
[----:B-1----:R-:W-:Y:S05]  /*29610*/  @!P0 BRA `(.L_x_6305) ;  /* 0xfffffffc00f08947 */ /* 0x002fea000383ffff */
[----:B------:R-:W-:Y:S05]  /*29620*/  BRA `(.L_x_6464) ;  /* 0xffffffac00e47947 */ /* 0x000fea000383ffff */
.L_x_6306:
        /* <DEDUP_REMOVED lines=8> */
.L_x_6466:
[----:B------:R-:W-:Y:S05]  /*296b0*/  BSYNC B0 ;  /* 0x0000000000007941 */ /* 0x000fea0003800000 */
.L_x_6465:
        /* <DEDUP_REMOVED lines=9> */
.L_x_6467:
        /* <DEDUP_REMOVED lines=14> */
.L_x_6468:
        /* <DEDUP_REMOVED lines=13> */
.L_x_6469:
[----:B------:R-:W-:Y:S02]  /*29900*/  IMAD.MOV.U32 R13, RZ, RZ, R24 ;  /* 0x000000ffff0d7224 */ /* 0x000fe400078e0018 */
[----:B------:R-:W-:Y:S01]  /*29910*/  IMAD.MOV.U32 R12, RZ, RZ, 0x2 ;  /* 0x00000002ff0c7424 */ /* 0x000fe200078e00ff */
[----:B------:R-:W-:-:S13]  /*29920*/  IADD3 R2, P4, R14, R5, RZ ;  /* 0x000000050e027210 */ /* 0x000fda0007f9e0ff */
[----:B------:R-:W-:Y:S05]  /*29930*/  WARPSYNC.COLLECTIVE R15, `(.L_x_6470) ;  /* 0x000000000f087348 */ /* 0x000fea0003c00000 */
[----:B------:R0:W1:Y:S02]  /*29940*/  SHFL.IDX P6, R14, R13, R12, R11 ;  /* 0x0000000c0d0e7389 */ /* 0x00006400000c000b */
[----:B01----:R-:W-:Y:S01]  /*29950*/  ENDCOLLECTIVE ;  /* 0x000000000000791b */ /* 0x003fe20003800000 */
.L_x_6470:
        /* <DEDUP_REMOVED lines=15> */
.L_x_6471:
[----:B------:R-:W-:Y:S02]  /*29a50*/  IMAD.MOV.U32 R13, RZ, RZ, R24 ;  /* 0x000000ffff0d7224 */ /* 0x000fe400078e0018 */
[----:B------:R-:W-:Y:S01]  /*29a60*/  IMAD.MOV.U32 R12, RZ, RZ, 0x3 ;  /* 0x00000003ff0c7424 */ /* 0x000fe200078e00ff */
[----:B------:R-:W-:-:S13]  /*29a70*/  IADD3 R2, P4, R14, R5, RZ ;  /* 0x000000050e027210 */ /* 0x000fda0007f9e0ff */
[----:B------:R-:W-:Y:S05]  /*29a80*/  WARPSYNC.COLLECTIVE R15, `(.L_x_6472) ;  /* 0x000000000f087348 */ /* 0x000fea0003c00000 */
[----:B------:R0:W1:Y:S02]  /*29a90*/  SHFL.IDX P6, R14, R13, R12, R11 ;  /* 0x0000000c0d0e7389 */ /* 0x00006400000c000b */
[----:B01----:R-:W-:Y:S01]  /*29aa0*/  ENDCOLLECTIVE ;  /* 0x000000000000791b */ /* 0x003fe20003800000 */
.L_x_6472:
        /* <DEDUP_REMOVED lines=15> */
.L_x_6473:
[----:B------:R-:W-:Y:S02]  /*29ba0*/  IMAD.MOV.U32 R13, RZ, RZ, R24 ;  /* 0x000000ffff0d7224 */ /* 0x000fe400078e0018 */
[----:B------:R-:W-:Y:S01]  /*29bb0*/  IMAD.MOV.U32 R12, RZ, RZ, 0x4 ;  /* 0x00000004ff0c7424 */ /* 0x000fe200078e00ff */
[----:B------:R-:W-:-:S13]  /*29bc0*/  IADD3 R2, P4, R14, R5, RZ ;  /* 0x000000050e027210 */ /* 0x000fda0007f9e0ff */
[----:B------:R-:W-:Y:S05]  /*29bd0*/  WARPSYNC.COLLECTIVE R15, `(.L_x_6474) ;  /* 0x000000000f087348 */ /* 0x000fea0003c00000 */
[----:B------:R0:W1:Y:S02]  /*29be0*/  SHFL.IDX P6, R14, R13, R12, R11 ;  /* 0x0000000c0d0e7389 */ /* 0x00006400000c000b */
[----:B01----:R-:W-:Y:S01]  /*29bf0*/  ENDCOLLECTIVE ;  /* 0x000000000000791b */ /* 0x003fe20003800000 */
.L_x_6474:
        /* <DEDUP_REMOVED lines=15> */
.L_x_6475:
[----:B------:R-:W-:Y:S02]  /*29cf0*/  IMAD.MOV.U32 R13, RZ, RZ, R24 ;  /* 0x000000ffff0d7224 */ /* 0x000fe400078e0018 */
[----:B------:R-:W-:Y:S01]  /*29d00*/  IMAD.MOV.U32 R12, RZ, RZ, 0x5 ;  /* 0x00000005ff0c7424 */ /* 0x000fe200078e00ff */
[----:B------:R-:W-:-:S13]  /*29d10*/  IADD3 R2, P4, R14, R5, RZ ;  /* 0x000000050e027210 */ /* 0x000fda0007f9e0ff */
[----:B------:R-:W-:Y:S05]  /*29d20*/  WARPSYNC.COLLECTIVE R15, `(.L_x_6476) ;  /* 0x000000000f087348 */ /* 0x000fea0003c00000 */
[----:B------:R0:W1:Y:S02]  /*29d30*/  SHFL.IDX P6, R14, R13, R12, R11 ;  /* 0x0000000c0d0e7389 */ /* 0x00006400000c000b */
[----:B01----:R-:W-:Y:S01]  /*29d40*/  ENDCOLLECTIVE ;  /* 0x000000000000791b */ /* 0x003fe20003800000 */
.L_x_6476:
        /* <DEDUP_REMOVED lines=14> */
.L_x_6477:
[----:B------:R-:W-:Y:S05]  /*29e30*/  BRA `(.L_x_6478) ;  /* 0xffffffa800e87947 */ /* 0x000fea000383ffff */
.L_x_6311:
        /* <DEDUP_REMOVED lines=8> */
.L_x_6480:
[----:B------:R-:W-:Y:S05]  /*29ec0*/  BSYNC B0 ;  /* 0x0000000000007941 */ /* 0x000fea0003800000 */
.L_x_6479:
        /* <DEDUP_REMOVED lines=9> */
.L_x_6481:
        /* <DEDUP_REMOVED lines=18> */
.L_x_6482:
[----:B------:R-:W-:Y:S01]  /*2a080*/  IMAD.MOV.U32 R12, RZ, RZ, 0x2 ;  /* 0x00000002ff0c7424 */ /* 0x000fe200078e00ff */
[----:B------:R-:W-:-:S05]  /*2a090*/  SEL R6, R14, RZ, P1 ;  /* 0x000000ff0e067207 */ /* 0x000fca0000800000 */
[----:B------:R-:W-:-:S04]  /*2a0a0*/  IMAD.IADD R6, R5, 0x1, R6 ;  /* 0x0000000105067824 */ /* 0x000fc800078e0206 */
[----:B------:R-:W-:-:S07]  /*2a0b0*/  IMAD.MOV.U32 R13, RZ, RZ, R6 ;  /* 0x000000ffff0d7224 */ /* 0x000fce00078e0006 */
[----:B------:R-:W-:Y:S05]  /*2a0c0*/  WARPSYNC.COLLECTIVE R15, `(.L_x_6483) ;  /* 0x000000000f087348 */ /* 0x000fea0003c00000 */
[----:B------:R0:W1:Y:S02]  /*2a0d0*/  SHFL.UP P6, R14, R13, R12, R11 ;  /* 0x0400000c0d0e7389 */ /* 0x00006400000c000b */
[----:B01----:R-:W-:Y:S01]  /*2a0e0*/  ENDCOLLECTIVE ;  /* 0x000000000000791b */ /* 0x003fe20003800000 */
.L_x_6483:
[----:B------:R-:W-:Y:S01]  /*2a0f0*/  IMAD.MOV.U32 R12, RZ, RZ, 0x4 ;  /* 0x00000004ff0c7424 */ /* 0x000fe200078e00ff */
[----:B------:R-:W-:-:S05]  /*2a100*/  SEL R7, R14, RZ, P2 ;  /* 0x000000ff0e077207 */ /* 0x000fca0001000000 */
[----:B------:R-:W-:-:S04]  /*2a110*/  IMAD.IADD R7, R6, 0x1, R7 ;  /* 0x0000000106077824 */ /* 0x000fc800078e0207 */
[----:B------:R-:W-:-:S07]  /*2a120*/  IMAD.MOV.U32 R13, RZ, RZ, R7 ;  /* 0x000000ffff0d7224 */ /* 0x000fce00078e0007 */
[----:B------:R-:W-:Y:S05]  /*2a130*/  WARPSYNC.COLLECTIVE R15, `(.L_x_6484) ;  /* 0x000000000f087348 */ /* 0x000fea0003c00000 */
[----:B------:R0:W1:Y:S02]  /*2a140*/  SHFL.UP P6, R14, R13, R12, R11 ;  /* 0x0400000c0d0e7389 */ /* 0x00006400000c000b */
[----:B01----:R-:W-:Y:S01]  /*2a150*/  ENDCOLLECTIVE ;  /* 0x000000000000791b */ /* 0x003fe20003800000 */
.L_x_6484:
[----:B------:R-:W-:Y:S01]  /*2a160*/  IMAD.MOV.U32 R12, RZ, RZ, 0x8 ;  /* 0x00000008ff0c7424 */ /* 0x000fe200078e00ff */
[----:B------:R-:W-:-:S05]  /*2a170*/  SEL R2, R14, RZ, P3 ;  /* 0x000000ff0e027207 */ /* 0x000fca0001800000 */
[----:B------:R-:W-:-:S04]  /*2a180*/  IMAD.IADD R2, R7, 0x1, R2 ;  /* 0x0000000107027824 */ /* 0x000fc800078e0202 */
[----:B------:R-:W-:-:S07]  /*2a190*/  IMAD.MOV.U32 R13, RZ, RZ, R2 ;  /* 0x000000ffff0d7224 */ /* 0x000fce00078e0002 */
[----:B------:R-:W-:Y:S05]  /*2a1a0*/  WARPSYNC.COLLECTIVE R15, `(.L_x_6485) ;  /* 0x000000000f087348 */ /* 0x000fea0003c00000 */
[----:B------:R0:W1:Y:S02]  /*2a1b0*/  SHFL.UP P6, R14, R13, R12, R11 ;  /* 0x0400000c0d0e7389 */ /* 0x00006400000c000b */
[----:B01----:R-:W-:Y:S01]  /*2a1c0*/  ENDCOLLECTIVE ;  /* 0x000000000000791b */ /* 0x003fe20003800000 */
.L_x_6485:
[----:B------:R-:W-:Y:S01]  /*2a1d0*/  IMAD.MOV.U32 R12, RZ, RZ, 0x10 ;  /* 0x00000010ff0c7424 */ /* 0x000fe200078e00ff */
[----:B------:R-:W-:-:S05]  /*2a1e0*/  SEL R3, R14, RZ, P4 ;  /* 0x000000ff0e037207 */ /* 0x000fca0002000000 */
[----:B------:R-:W-:-:S04]  /*2a1f0*/  IMAD.IADD R3, R2, 0x1, R3 ;  /* 0x0000000102037824 */ /* 0x000fc800078e0203 */
[----:B------:R-:W-:-:S07]  /*2a200*/  IMAD.MOV.U32 R13, RZ, RZ, R3 ;  /* 0x000000ffff0d7224 */ /* 0x000fce00078e0003 */
[----:B------:R-:W-:Y:S05]  /*2a210*/  WARPSYNC.COLLECTIVE R15, `(.L_x_6486) ;  /* 0x000000000f087348 */ /* 0x000fea0003c00000 */
[----:B------:R0:W1:Y:S02]  /*2a220*/  SHFL.UP P6, R14, R13, R12, R11 ;  /* 0x0400000c0d0e7389 */ /* 0x00006400000c000b */
[----:B01----:R-:W-:Y:S01]  /*2a230*/  ENDCOLLECTIVE ;  /* 0x000000000000791b */ /* 0x003fe20003800000 */
.L_x_6486:
        /* <DEDUP_REMOVED lines=8> */
.L_x_6487:
[----:B------:R-:W-:Y:S05]  /*2a2c0*/  BRA `(.L_x_6488) ;  /* 0xffffffac00007947 */ /* 0x000fea000383ffff */
.L_x_6316:
        /* <DEDUP_REMOVED lines=8> */
.L_x_6490:
[----:B------:R-:W-:Y:S05]  /*2a350*/  BSYNC B0 ;  /* 0x0000000000007941 */ /* 0x000fea0003800000 */
.L_x_6489:
        /* <DEDUP_REMOVED lines=8> */
.L_x_6491:
[----:B------:R-:W-:Y:S01]  /*2a3e0*/  IMAD.MOV.U32 R12, RZ, RZ, 0x4 ;  /* 0x00000004ff0c7424 */ /* 0x000fe200078e00ff */
[----:B------:R-:W-:-:S05]  /*2a3f0*/  SEL R2, R14, RZ, P2 ;  /* 0x000000ff0e027207 */ /* 0x000fca0001000000 */
[----:B------:R-:W-:-:S04]  /*2a400*/  IMAD.IADD R2, R13, 0x1, R2 ;  /* 0x000000010d027824 */ /* 0x000fc800078e0202 */
[----:B------:R-:W-:-:S07]  /*2a410*/  IMAD.MOV.U32 R13, RZ, RZ, R2 ;  /* 0x000000ffff0d7224 */ /* 0x000fce00078e0002 */
[----:B------:R-:W-:Y:S05]  /*2a420*/  WARPSYNC.COLLECTIVE R15, `(.L_x_6492) ;  /* 0x000000000f087348 */ /* 0x000fea0003c00000 */
[----:B------:R0:W1:Y:S02]  /*2a430*/  SHFL.UP P6, R14, R13, R12, R11 ;  /* 0x0400000c0d0e7389 */ /* 0x00006400000c000b */
[----:B01----:R-:W-:Y:S01]  /*2a440*/  ENDCOLLECTIVE ;  /* 0x000000000000791b */ /* 0x003fe20003800000 */
.L_x_6492:
[----:B------:R-:W-:Y:S01]  /*2a450*/  IMAD.MOV.U32 R12, RZ, RZ, 0x8 ;  /* 0x00000008ff0c7424 */ /* 0x000fe200078e00ff */
[----:B------:R-:W-:-:S05]  /*2a460*/  SEL R3, R14, RZ, P3 ;  /* 0x000000ff0e037207 */ /* 0x000fca0001800000 */
[----:B------:R-:W-:-:S04]  /*2a470*/  IMAD.IADD R3, R2, 0x1, R3 ;  /* 0x0000000102037824 */ /* 0x000fc800078e0203 */
[----:B------:R-:W-:-:S07]  /*2a480*/  IMAD.MOV.U32 R13, RZ, RZ, R3 ;  /* 0x000000ffff0d7224 */ /* 0x000fce00078e0003 */
[----:B------:R-:W-:Y:S05]  /*2a490*/  WARPSYNC.COLLECTIVE R15, `(.L_x_6493) ;  /* 0x000000000f087348 */ /* 0x000fea0003c00000 */
[----:B------:R0:W1:Y:S02]  /*2a4a0*/  SHFL.UP P6, R14, R13, R12, R11 ;  /* 0x0400000c0d0e7389 */ /* 0x00006400000c000b */
[----:B01----:R-:W-:Y:S01]  /*2a4b0*/  ENDCOLLECTIVE ;  /* 0x000000000000791b */ /* 0x003fe20003800000 */
.L_x_6493:
[----:B------:R-:W-:Y:S01]  /*2a4c0*/  IMAD.MOV.U32 R12, RZ, RZ, 0x10 ;  /* 0x00000010ff0c7424 */ /* 0x000fe200078e00ff */
[----:B------:R-:W-:-:S05]  /*2a4d0*/  SEL R4, R14, RZ, P4 ;  /* 0x000000ff0e047207 */ /* 0x000fca0002000000 */
[----:B------:R-:W-:-:S04]  /*2a4e0*/  IMAD.IADD R4, R3, 0x1, R4 ;  /* 0x0000000103047824 */ /* 0x000fc800078e0204 */
[----:B------:R-:W-:-:S07]  /*2a4f0*/  IMAD.MOV.U32 R13, RZ, RZ, R4 ;  /* 0x000000ffff0d7224 */ /* 0x000fce00078e0004 */
[----:B------:R-:W-:Y:S05]  /*2a500*/  WARPSYNC.COLLECTIVE R15, `(.L_x_6494) ;  /* 0x000000000f087348 */ /* 0x000fea0003c00000 */
[----:B------:R0:W1:Y:S02]  /*2a510*/  SHFL.UP P6, R14, R13, R12, R11 ;  /* 0x0400000c0d0e7389 */ /* 0x00006400000c000b */
[----:B01----:R-:W-:Y:S01]  /*2a520*/  ENDCOLLECTIVE ;  /* 0x000000000000791b */ /* 0x003fe20003800000 */
.L_x_6494:
        /* <DEDUP_REMOVED lines=8> */
.L_x_6495:
[----:B------:R-:W-:Y:S05]  /*2a5b0*/  BRA `(.L_x_6496) ;  /* 0xffffffa800e07947 */ /* 0x000fea000383ffff */
.L_x_6318:
[----:B------:R-:W-:Y:S01]  /*2a5c0*/  BSSY B0, `(.L_x_6497) ;  /* 0x0000006000007945 */ /* 0x000fe20003800000 */
[----:B------:R-:W-:Y:S01]  /*2a5d0*/  PLOP3.LUT P6, PT, P6, PT, PT, 0x8, 0x0 ;  /* 0x000000000000781c */ /* 0x000fe200037ce170 */
[----:B------:R-:W-:-:S12]  /*2a5e0*/  IMAD.MOV.U32 R15, RZ, RZ, -0x1 ;  /* 0xffffffffff0f7424 */ /* 0x000fd800078e00ff */
[----:B01----:R-:W-:Y:S05]  /*2a5f0*/  WARPSYNC.COLLECTIVE R15, `(.L_x_6498) ;  /* 0x000000000f087348 */ /* 0x003fea0003c00000 */
[----:B------:R-:W-:Y:S01]  /*2a600*/  VOTE.ANY R14, PT, P6 ;  /* 0x00000000000e7806 */ /* 0x000fe200030e0100 */
[----:B01----:R-:W-:Y:S06]  /*2a610*/  ENDCOLLECTIVE ;  /* 0x000000000000791b */ /* 0x003fec0003800000 */
.L_x_6498:
[----:B------:R-:W-:Y:S05]  /*2a620*/  BSYNC B0 ;  /* 0x0000000000007941 */ /* 0x000fea0003800000 */
.L_x_6497:
        /* <DEDUP_REMOVED lines=9> */
.L_x_6499:
[----:B------:R-:W-:Y:S01]  /*2a6c0*/  IMAD.MOV.U32 R5, RZ, RZ, R14 ;  /* 0x000000ffff057224 */ /* 0x000fe200078e000e */
[----:B------:R-:W-:Y:S06]  /*2a6d0*/  BRA `(.L_x_6500) ;  /* 0xffffffa800d07947 */ /* 0x000fec000383ffff */
.L_x_6320:
[----:B------:R-:W-:Y:S01]  /*2a6e0*/  BSSY B0, `(.L_x_6501) ;  /* 0x0000007000007945 */ /* 0x000fe20003800000 */
[----:B------:R-:W-:Y:S02]  /*2a6f0*/  IMAD.MOV.U32 R13, RZ, RZ, R2 ;  /* 0x000000ffff0d7224 */ /* 0x000fe400078e0002 */
[----:B------:R-:W-:Y:S02]  /*2a700*/  IMAD.MOV.U32 R11, RZ, RZ, 0x1f ;  /* 0x0000001fff0b7424 */ /* 0x000fe400078e00ff */
[----:B------:R-:W-:-:S07]  /*2a710*/  IMAD.MOV.U32 R15, RZ, RZ, -0x1 ;  /* 0xffffffffff0f7424 */ /* 0x000fce00078e00ff */
[----:B0123--:R-:W-:Y:S05]  /*2a720*/  WARPSYNC.COLLECTIVE R15, `(.L_x_6502) ;  /* 0x000000000f087348 */ /* 0x00ffea0003c00000 */
[----:B------:R4:W0:Y:S02]  /*2a730*/  SHFL.IDX P6, R14, R13, R12, R11 ;  /* 0x0000000c0d0e7389 */ /* 0x00082400000c000b */
[----:B01234-:R-:W-:Y:S01]  /*2a740*/  ENDCOLLECTIVE ;  /* 0x000000000000791b */ /* 0x01ffe20003800000 */
.L_x_6502:
[----:B------:R-:W-:Y:S05]  /*2a750*/  BSYNC B0 ;  /* 0x0000000000007941 */ /* 0x000fea0003800000 */
.L_x_6501:
[----:B------:R-:W-:Y:S05]  /*2a760*/  BRA `(.L_x_6319) ;  /* 0xffffffa800c87947 */ /* 0x000fea000383ffff */
.L_x_6324:
[----:B0-----:R0:W2:Y:S02]  /*2a770*/  SYNCS.PHASECHK.TRANS64.TRYWAIT P0, [R7+URZ+0x30820], R0 ;  /* 0x03082000070075a7 */ /* 0x0010a4000800017f */
[----:B--2---:R-:W-:Y:S05]  /*2a780*/  @!P0 NANOSLEEP.SYNCS 0x989680 ;  /* 0x009896800000895d */ /* 0x004fea0003900000 */
[----:B------:R-:W2:Y:S02]  /*2a790*/  @!P0 SYNCS.PHASECHK.TRANS64 P0, [R7+URZ+0x30820], R0 ;  /* 0x03082000070085a7 */ /* 0x000ea4000800007f */
[----:B--2---:R-:W-:Y:S05]  /*2a7a0*/  @!P0 BRA `(.L_x_6324) ;  /* 0xfffffffc00f08947 */ /* 0x004fea000383ffff */
[----:B------:R-:W-:Y:S05]  /*2a7b0*/  BRA `(.L_x_6503) ;  /* 0xffffffb000407947 */ /* 0x000fea000383ffff */
.L_x_6325:
        /* <DEDUP_REMOVED lines=11> */
.L_x_6505:
[----:B------:R-:W-:Y:S05]  /*2a870*/  BSYNC B0 ;  /* 0x0000000000007941 */ /* 0x000fea0003800000 */
.L_x_6504:
[----:B------:R-:W-:Y:S05]  /*2a880*/  BRA `(.L_x_6506) ;  /* 0xffffffb000287947 */ /* 0x000fea000383ffff */
.L_x_6326:
[----:B------:R-:W-:Y:S01]  /*2a890*/  BSSY B0, `(.L_x_6507) ;  /* 0x0000006000007945 */ /* 0x000fe20003800000 */
[----:B------:R-:W-:-:S07]  /*2a8a0*/  IMAD.MOV.U32 R15, RZ, RZ, -0x1 ;  /* 0xffffffffff0f7424 */ /* 0x000fce00078e00ff */
[----:B01-3--:R-:W-:Y:S05]  /*2a8b0*/  WARPSYNC.COLLECTIVE R15, `(.L_x_6508) ;  /* 0x000000000f0c7348 */ /* 0x00bfea0003c00000 */
[----:B------:R-:W-:Y:S02]  /*2a8c0*/  ELECT P6, UR62, PT ;  /* 0x00000000003e782f */ /* 0x000fe400038c0000 */
[----:B------:R-:W-:Y:S01]  /*2a8d0*/  MOV R14, UR62 ;  /* 0x0000003e000e7c02 */ /* 0x000fe20008000f00 */
[----:B01-3--:R-:W-:Y:S10]  /*2a8e0*/  ENDCOLLECTIVE ;  /* 0x000000000000791b */ /* 0x00bff40003800000 */
.L_x_6508:
[----:B------:R-:W-:Y:S05]  /*2a8f0*/  BSYNC B0 ;  /* 0x0000000000007941 */ /* 0x000fea0003800000 */
.L_x_6507:
[----:B------:R-:W-:Y:S05]  /*2a900*/  BRA `(.L_x_6509) ;  /* 0xffffffb0001c7947 */ /* 0x000fea000383ffff */
.L_x_6328:
[----:B0-----:R0:W2:Y:S02]  /*2a910*/  SYNCS.PHASECHK.TRANS64.TRYWAIT P1, [R5+URZ+0x30840], R0 ;  /* 0x03084000050075a7 */ /* 0x0010a4000802017f */
[----:B--2---:R-:W-:Y:S05]  /*2a920*/  @!P1 NANOSLEEP.SYNCS 0x989680 ;  /* 0x009896800000995d */ /* 0x004fea0003900000 */
[----:B------:R-:W2:Y:S02]  /*2a930*/  @!P1 SYNCS.PHASECHK.TRANS64 P1, [R5+URZ+0x30840], R0 ;  /* 0x03084000050095a7 */ /* 0x000ea4000802007f */
[----:B--2---:R-:W-:Y:S05]  /*2a940*/  @!P1 BRA `(.L_x_6328) ;  /* 0xfffffffc00f09947 */ /* 0x004fea000383ffff */
[----:B------:R-:W-:Y:S05]  /*2a950*/  BRA `(.L_x_6510) ;  /* 0xffffffb000447947 */ /* 0x000fea000383ffff */
.L_x_6330:
[----:B--2---:R2:W4:Y:S02]  /*2a960*/  SYNCS.PHASECHK.TRANS64.TRYWAIT P1, [R3+URZ+0x30840], R2 ;  /* 0x03084002030075a7 */ /* 0x004524000802017f */
[----:B----4-:R-:W-:Y:S05]  /*2a970*/  @!P1 NANOSLEEP.SYNCS 0x989680 ;  /* 0x009896800000995d */ /* 0x010fea0003900000 */
[----:B------:R-:W4:Y:S02]  /*2a980*/  @!P1 SYNCS.PHASECHK.TRANS64 P1, [R3+URZ+0x30840], R2 ;  /* 0x03084002030095a7 */ /* 0x000f24000802007f */
[----:B----4-:R-:W-:Y:S05]  /*2a990*/  @!P1 BRA `(.L_x_6330) ;  /* 0xfffffffc00f09947 */ /* 0x010fea000383ffff */
[----:B------:R-:W-:Y:S05]  /*2a9a0*/  BRA `(.L_x_6511) ;  /* 0xffffffb000507947 */ /* 0x000fea000383ffff */
.L_x_6332:
[----:B----4-:R4:W0:Y:S02]  /*2a9b0*/  SYNCS.PHASECHK.TRANS64.TRYWAIT P1, [R5+URZ+0x30860], R0 ;  /* 0x03086000050075a7 */ /* 0x010824000802017f */
[----:B0-----:R-:W-:Y:S05]  /*2a9c0*/  @!P1 NANOSLEEP.SYNCS 0x989680 ;  /* 0x009896800000995d */ /* 0x001fea0003900000 */
[----:B------:R-:W0:Y:S02]  /*2a9d0*/  @!P1 SYNCS.PHASECHK.TRANS64 P1, [R5+URZ+0x30860], R0 ;  /* 0x03086000050095a7 */ /* 0x000e24000802007f */
[----:B0-----:R-:W-:Y:S05]  /*2a9e0*/  @!P1 BRA `(.L_x_6332) ;  /* 0xfffffffc00f09947 */ /* 0x001fea000383ffff */
[----:B------:R-:W-:Y:S05]  /*2a9f0*/  BRA `(.L_x_6512) ;  /* 0xffffffb0004c7947 */ /* 0x000fea000383ffff */
.L_x_6513:
        /* <DEDUP_REMOVED lines=16> */
.L_x_15843:


//--------------------- .text._ZN7cutlass13device_kernelIN5flash11enable_sm90INS1_16FlashAttnFwdSm90INS1_25CollectiveMainloopFwdSm90ILi2EN4cute5tupleIJNS5_1CILi1EEES8_S8_EEENS6_IJNS7_ILi128EEESA_SA_EEELi128ENS_10bfloat16_tEfNS_4arch4Sm90ELb0ELb0ELb1ELb0ELb1ELb0ELb0ELb1ELb1ELb1ELb0ELb0EEENS1_21CollectiveEpilogueFwdISB_S9_SC_SE_Li256ELb0ELb1ELb0ELb0EEENS1_29StaticPersistentTileSchedulerILb0EEEEEEEEEvNT_6ParamsE --------------------------
	.section	.text._ZN7cutlass13device_kernelIN5flash11enable_sm90INS1_16FlashAttnFwdSm90INS1_25CollectiveMainloopFwdSm90ILi2EN4cute5tupleIJNS5_1CILi1EEES8_S8_EEENS6_IJNS7_ILi128EEESA_SA_EEELi128ENS_10bfloat16_tEfNS_4arch4Sm90ELb0ELb0ELb1ELb0ELb1ELb0ELb0ELb1ELb1ELb1ELb0ELb0EEENS1_21CollectiveEpilogueFwdISB_S9_SC_SE_Li256ELb0ELb1ELb0ELb0EEENS1_29StaticPersistentTileSchedulerILb0EEEEEEEEEvNT_6ParamsE,"ax",@progbits
	.align	128
.text._ZN7cutlass13device_kernelIN5flash11enable_sm90INS1_16FlashAttnFwdSm90INS1_25CollectiveMainloopFwdSm90ILi2EN4cute5tupleIJNS5_1CILi1EEES8_S8_EEENS6_IJNS7_ILi128EEESA_SA_EEELi128ENS_10bfloat16_tEfNS_4arch4Sm90ELb0ELb0ELb1ELb0ELb1ELb0ELb0ELb1ELb1ELb1ELb0ELb0EEENS1_21CollectiveEpilogueFwdISB_S9_SC_SE_Li256ELb0ELb1ELb0ELb0EEENS1_29StaticPersistentTileSchedulerILb0EEEEEEEEEvNT_6ParamsE:
        .type           _ZN7cutlass13device_kernelIN5flash11enable_sm90INS1_16FlashAttnFwdSm90INS1_25CollectiveMainloopFwdSm90ILi2EN4cute5tupleIJNS5_1CILi1EEES8_S8_EEENS6_IJNS7_ILi128EEESA_SA_EEELi128ENS_10bfloat16_tEfNS_4arch4Sm90ELb0ELb0ELb1ELb0ELb1ELb0ELb0ELb1ELb1ELb1ELb0ELb0EEENS1_21CollectiveEpilogueFwdISB_S9_SC_SE_Li256ELb0ELb1ELb0ELb0EEENS1_29StaticPersistentTileSchedulerILb0EEEEEEEEEvNT_6ParamsE,@function
        .size           _ZN7cutlass13device_kernelIN5flash11enable_sm90INS1_16FlashAttnFwdSm90INS1_25CollectiveMainloopFwdSm90ILi2EN4cute5tupleIJNS5_1CILi1EEES8_S8_EEENS6_IJNS7_ILi128EEESA_SA_EEELi128ENS_10bfloat16_tEfNS_4arch4Sm90ELb0ELb0ELb1ELb0ELb1ELb0ELb0ELb1ELb1ELb1ELb0ELb0EEENS1_21CollectiveEpilogueFwdISB_S9_SC_SE_Li256ELb0ELb1ELb0ELb0EEENS1_29StaticPersistentTileSchedulerILb0EEEEEEEEEvNT_6ParamsE,(.L_x_15844 - _ZN7cutlass13device_kernelIN5flash11enable_sm90INS1_16FlashAttnFwdSm90INS1_25CollectiveMainloopFwdSm90ILi2EN4cute5tupleIJNS5_1CILi1EEES8_S8_EEENS6_IJNS7_ILi128EEESA_SA_EEELi128ENS_10bfloat16_tEfNS_4arch4Sm90ELb0ELb0ELb1ELb0ELb1ELb0ELb0ELb1ELb1ELb1ELb0ELb0EEENS1_21CollectiveEpilogueFwdISB_S9_SC_SE_Li256ELb0ELb1ELb0ELb0EEENS1_29StaticPersistentTileSchedulerILb0EEEEEEEEEvNT_6ParamsE)
        .other          _ZN7cutlass13device_kernelIN5flash11enable_sm90INS1_16FlashAttnFwdSm90INS1_25CollectiveMainloopFwdSm90ILi2EN4cute5tupleIJNS5_1CILi1EEES8_S8_EEENS6_IJNS7_ILi128EEESA_SA_EEELi128ENS_10bfloat16_tEfNS_4arch4Sm90ELb0ELb0ELb1ELb0ELb1ELb0ELb0ELb1ELb1ELb1ELb0ELb0EEENS1_21CollectiveEpilogueFwdISB_S9_SC_SE_Li256ELb0ELb1ELb0ELb0EEENS1_29StaticPersistentTileSchedulerILb0EEEEEEEEEvNT_6ParamsE,@"STO_CUDA_ENTRY STV_DEFAULT"
_ZN7cutlass13device_kernelIN5flash11enable_sm90INS1_16FlashAttnFwdSm90INS1_25CollectiveMainloopFwdSm90ILi2EN4cute5tupleIJNS5_1CILi1EEES8_S8_EEENS6_IJNS7_ILi128EEESA_SA_EEELi128ENS_10bfloat16_tEfNS_4arch4Sm90ELb0ELb0ELb1ELb0ELb1ELb0ELb0ELb1ELb1ELb1ELb0ELb0EEENS1_21CollectiveEpilogueFwdISB_S9_SC_SE_Li256ELb0ELb1ELb0ELb0EEENS1_29StaticPersistentTileSchedulerILb0EEEEEEEEEvNT_6ParamsE:
[----:B------:R-:W0:Y:S01]  /*0000*/  LDC R1, c[0x0][0x28] ;  /* 0x00000a00ff017b82 */ /* 0x000e220000000800 */
[----:B------:R-:W1:Y:S01]  /*0010*/  S2R R5, SR_TID.X ;  /* 0x0000000000057919 */ /* 0x000e620000002100 */
[----:B------:R-:W-:Y:S01]  /*0020*/  ELECT P0, URZ, PT ;  /* 0x00000000003f782f */ /* 0x000fe20003800000 */
[----:B------:R-:W-:Y:S01]  /*0030*/  UMOV UR4, 0x80 ;  /* 0x0000008000047882 */ /* 0x000fe20000000000 */
[----:B------:R-:W-:Y:S01]  /*0040*/  UMOV UR7, 0x100 ;  /* 0x0000010000077882 */ /* 0x000fe20000000000 */
[----:B-1----:R-:W-:-:S05]  /*0050*/  SHF.R.U32.HI R0, RZ, 0x5, R5 ;  /* 0x00000005ff007819 */ /* 0x002fca0000011605 */
[----:B------:R-:W1:Y:S02]  /*0060*/  SHFL.IDX PT, R2, R0, RZ, 0x1f ;  /* 0x00001fff00027589 */ /* 0x000e6400000e0000 */
[C---:B-1----:R-:W-:Y:S02]  /*0070*/  ISETP.NE.OR P0, PT, R2.reuse, RZ, !P0 ;  /* 0x000000ff0200720c */ /* 0x042fe40004705670 */
[----:B------:R-:W-:Y:S02]  /*0080*/  ISETP.NE.AND P1, PT, R2, RZ, PT ;  /* 0x000000ff0200720c */ /* 0x000fe40003f25270 */
[----:B------:R-:W-:-:S05]  /*0090*/  SHF.R.U32.HI R2, RZ, 0x7, R5 ;  /* 0x00000007ff027819 */ /* 0x000fca0000011605 */
[----:B------:R1:W2:Y:S04]  /*00a0*/  SHFL.IDX PT, R4, R2, RZ, 0x1f ;  /* 0x00001fff02047589 */ /* 0x0002a800000e0000 */
[----:B------:R-:W-:Y:S01]  /*00b0*/  VOTEU.ALL UP0, P0 ;  /* 0x00000000003f7886 */ /* 0x000fe20000000000 */
[----:B------:R-:W-:-:S04]  /*00c0*/  VOTEU.ALL UP1, P0 ;  /* 0x00000000003f7886 */ /* 0x000fc80000020000 */
[----:B------:R-:W3:Y:S01]  /*00d0*/  @!UP0 S2UR UR8, SR_CgaCtaId ;  /* 0x00000000000889c3 */ /* 0x000ee20000008800 */
[----:B------:R-:W-:Y:S01]  /*00e0*/  @!UP0 UMOV UR6, 0x400 ;  /* 0x0000040000068882 */ /* 0x000fe20000000000 */
[----:B------:R-:W-:-:S04]  /*00f0*/  @!UP0 UIADD3 UR4, -UR4, 0x100000, URZ ;  /* 0x0010000004048890 */ /* 0x000fc8000fffe13f */
[----:B------:R-:W-:Y:S02]  /*0100*/  @!UP0 USHF.L.U32 UR5, UR4, 0xb, URZ ;  /* 0x0000000b04058899 */ /* 0x000fe4000800063f */
[----:B------:R-:W-:Y:S02]  /*0110*/  @!UP0 USHF.L.U32 UR4, UR4, 0x1, URZ ;  /* 0x0000000104048899 */ /* 0x000fe4000800063f */
[----:B---3--:R-:W-:Y:S02]  /*0120*/  @!UP0 ULEA UR8, UR8, UR6, 0x18 ;  /* 0x0000000608088291 */ /* 0x008fe4000f8ec03f */
[----:B------:R-:W-:-:S04]  /*0130*/  @!UP0 UIADD3 UR6, -UR7, 0x100000, URZ ;  /* 0x0010000007068890 */ /* 0x000fc8000fffe13f */
[----:B------:R-:W-:Y:S02]  /*0140*/  @!UP0 USHF.L.U32 UR7, UR6, 0xb, URZ ;  /* 0x0000000b06078899 */ /* 0x000fe4000800063f */
[----:B------:R-:W-:Y:S01]  /*0150*/  @!UP0 USHF.L.U32 UR6, UR6, 0x1, URZ ;  /* 0x0000000106068899 */ /* 0x000fe2000800063f */
[----:B------:R-:W-:-:S05]  /*0160*/  VOTEU.ALL UP0, P0 ;  /* 0x00000000003f7886 */ /* 0x000fca0000000000 */
[----:B------:R1:W3:Y:S06]  /*0170*/  @!UP0 SYNCS.EXCH.64 URZ, [UR8+0x28800], UR4 ;  /* 0x02880004083f85b2 */ /* 0x0002ec0008000100 */
[----:B------:R1:W4:Y:S02]  /*0180*/  @!UP1 SYNCS.EXCH.64 URZ, [UR8+0x28820], UR6 ;  /* 0x02882006083f95b2 */ /* 0x0003240008000100 */
[----:B012---:R-:W-:Y:S05]  /*0190*/  @P1 BRA `(.L_x_6514) ;  /* 0x0000000000481947 */ /* 0x007fea0003800000 */
        /* <DEDUP_REMOVED lines=14> */
[----:B------:R0:W2:Y:S01]  /*0280*/  SYNCS.EXCH.64 URZ, [UR8+0x28840], UR6 ;  /* 0x02884006083f75b2 */ /* 0x0000a20008000100 */
[----:B------:R0:W0:Y:S01]  /*0290*/  SYNCS.EXCH.64 URZ, [UR8+0x28838], UR4 ;  /* 0x02883804083f75b2 */ /* 0x0000220008000100 */
[----:B------:R0:W0:Y:S01]  /*02a0*/  SYNCS.EXCH.64 URZ, [UR8+0x28848], UR6 ;  /* 0x02884806083f75b2 */ /* 0x0000220008000100 */
[----:B------:R-:W-:Y:S01]  /*02b0*/  NOP ;  /* 0x0000000000007918 */ /* 0x000fe20000000000 */
.L_x_6514:
        /* <DEDUP_REMOVED lines=22> */
.L_x_6515:
        /* <DEDUP_REMOVED lines=18> */
.L_x_6516:
        /* <DEDUP_REMOVED lines=22> */
.L_x_6517:
        /* <DEDUP_REMOVED lines=23> */
.L_x_6518:
[----:B------:R-:W-:Y:S01]  /*0810*/  UISETP.NE.AND UP0, UPT, UR9, URZ, UPT ;  /* 0x0000003f0900728c */ /* 0x000fe2000bf05270 */
[----:B------:R-:W-:Y:S01]  /*0820*/  NOP ;  /* 0x0000000000007918 */ /* 0x000fe20000000000 */
[----:B------:R-:W-:Y:S01]  /*0830*/  UMOV UR36, 0x1 ;  /* 0x0000000100247882 */ /* 0x000fe20000000000 */
[----:B------:R-:W-:Y:S01]  /*0840*/  ULDC.64 UR48, c[0x0][0x208] ;  /* 0x0000820000307ab9 */ /* 0x000fe20000000a00 */
[----:B------:R-:W-:Y:S01]  /*0850*/  USEL UR36, UR36, 0x2, !UP0 ;  /* 0x0000000224247887 */ /* 0x000fe2000c000000 */
[----:B01234-:R-:W-:Y:S01]  /*0860*/  BAR.SYNC.DEFER_BLOCKING 0x0 ;  /* 0x0000000000007b1d */ /* 0x01ffe20000010000 */
[----:B------:R-:W-:-:S13]  /*0870*/  PLOP3.LUT P0, PT, PT, PT, UP0, 0x80, 0x0 ;  /* 0x000000000000781c */ /* 0x000fda0003f0f008 */
[----:B------:R-:W-:Y:S05]  /*0880*/  @!P0 BRA `(.L_x_6519) ;  /* 0x0000007800648947 */ /* 0x000fea0003800000 */
.L_x_6520:
[----:B------:R-:W-:-:S08]  /*0890*/  NOP ;  /* 0x0000000000007918 */ /* 0x000fd00000000000 */
[----:B------:R-:W0:Y:S02]  /*08a0*/  USETMAXREG.TRY_ALLOC.CTAPOOL UP0, 0xe8 ;  /* 0x000000e8000079c8 */ /* 0x000e240008000600 */
[----:B0-----:R-:W-:-:S13]  /*08b0*/  PLOP3.LUT P0, PT, PT, PT, UP0, 0x80, 0x0 ;  /* 0x000000000000781c */ /* 0x001fda0003f0f008 */
[----:B------:R-:W-:Y:S05]  /*08c0*/  @!P0 BRA `(.L_x_6520) ;  /* 0xfffffffc00f08947 */ /* 0x000fea000383ffff */
[----:B------:R-:W-:Y:S01]  /*08d0*/  LOP3.LUT R0, R5, 0xffffff80, RZ, 0xc0, !PT ;  /* 0xffffff8005007812 */ /* 0x000fe200078ec0ff */
[----:B------:R-:W0:Y:S08]  /*08e0*/  S2UR UR41, SR_CTAID.X ;  /* 0x00000000002979c3 */ /* 0x000e300000002500 */
[----:B------:R-:W-:Y:S06]  /*08f0*/  BAR.ARV 0x8, 0x180 ;  /* 0x0206000000007b1d */ /* 0x000fec0000002000 */
[----:B------:R-:W-:-:S02]  /*0900*/  ISETP.NE.AND P0, PT, R0, 0x80, PT ;  /* 0x000000800000780c */ /* 0x000fc40003f05270 */
[----:B------:R-:W0:Y:S11]  /*0910*/  LDC R0, c[0x0][0xc34] ;  /* 0x00030d00ff007b82 */ /* 0x000e360000000800 */
[----:B------:R-:W-:Y:S06]  /*0920*/  @!P0 BAR.ARV 0x9, 0x100 ;  /* 0x0244000000008b1d */ /* 0x000fec0000002000 */
[----:B0-----:R-:W-:-:S13]  /*0930*/  ISETP.LE.AND P0, PT, R0, UR41, PT ;  /* 0x0000002900007c0c */ /* 0x001fda000bf03270 */
[----:B------:R-:W-:Y:S05]  /*0940*/  @P0 EXIT ;  /* 0x000000000000094d */ /* 0x000fea0003800000 */
[----:B------:R-:W-:Y:S01]  /*0950*/  VIADD R153, R5, 0xffffff80 ;  /* 0xffffff8005997836 */ /* 0x000fe20000000000 */
[----:B------:R-:W-:Y:S01]  /*0960*/  ULOP3.LUT UR46, UR36, 0x1, URZ, 0xfc, !UPT ;  /* 0x00000001242e7892 */ /* 0x000fe2000f8efc3f */
[----:B------:R-:W-:Y:S01]  /*0970*/  UMOV UR45, URZ ;  /* 0x0000003f002d7c82 */ /* 0x000fe20008000000 */
[----:B------:R-:W-:Y:S02]  /*0980*/  UMOV UR44, URZ ;  /* 0x0000003f002c7c82 */ /* 0x000fe40008000000 */
[----:B------:R-:W-:Y:S01]  /*0990*/  SHF.R.S32.HI R0, RZ, 0x1f, R153 ;  /* 0x0000001fff007819 */ /* 0x000fe20000011499 */
[----:B------:R-:W-:-:S03]  /*09a0*/  UMOV UR43, URZ ;  /* 0x0000003f002b7c82 */ /* 0x000fc60008000000 */
[CC--:B------:R-:W-:Y:S02]  /*09b0*/  LEA.HI R4, R0.reuse, R153.reuse, RZ, 0x7 ;  /* 0x0000009900047211 */ /* 0x0c0fe400078f38ff */
[-C--:B------:R-:W-:Y:S02]  /*09c0*/  LEA.HI R3, R0, R153.reuse, RZ, 0x5 ;  /* 0x0000009900037211 */ /* 0x080fe400078f28ff */
[----:B------:R-:W-:Y:S02]  /*09d0*/  LOP3.LUT R154, R4, 0xffffff80, RZ, 0xc0, !PT ;  /* 0xffffff80049a7812 */ /* 0x000fe400078ec0ff */
[CC--:B------:R-:W-:Y:S01]  /*09e0*/  LEA.HI R6, R0.reuse, R153.reuse, RZ, 0x4 ;  /* 0x0000009900067211 */ /* 0x0c0fe200078f20ff */
[----:B------:R-:W-:Y:S01]  /*09f0*/  IMAD.SHL.U32 R3, R3, 0x20, RZ ;  /* 0x0000002003037824 */ /* 0x000fe200078e00ff */
[----:B------:R-:W-:Y:S01]  /*0a00*/  LEA.HI R10, R0, R153, RZ, 0x2 ;  /* 0x00000099000a7211 */ /* 0x000fe200078f10ff */
[----:B------:R-:W-:Y:S01]  /*0a10*/  IMAD.IADD R154, R153, 0x1, -R154 ;  /* 0x00000001999a7824 */ /* 0x000fe200078e0a9a */
[----:B------:R-:W-:-:S02]  /*0a20*/  LOP3.LUT R8, R6, 0x3fffff0, RZ, 0xc0, !PT ;  /* 0x03fffff006087812 */ /* 0x000fc400078ec0ff */
[----:B------:R-:W-:Y:S02]  /*0a30*/  LOP3.LUT R9, R3, 0xfffffc00, RZ, 0xc0, !PT ;  /* 0xfffffc0003097812 */ /* 0x000fe400078ec0ff */
[----:B------:R-:W-:Y:S02]  /*0a40*/  SHF.R.S32.HI R3, RZ, 0x1f, R154 ;  /* 0x0000001fff037819 */ /* 0x000fe4000001149a */
[----:B------:R-:W-:Y:S02]  /*0a50*/  IADD3 R8, R153, -R8, RZ ;  /* 0x8000000899087210 */ /* 0x000fe40007ffe0ff */
[----:B------:R-:W-:Y:S02]  /*0a60*/  LEA.HI R5, R3, R154, RZ, 0x2 ;  /* 0x0000009a03057211 */ /* 0x000fe400078f10ff */
[----:B------:R-:W-:Y:S01]  /*0a70*/  SHF.R.S32.HI R7, RZ, 0x4, R6 ;  /* 0x00000004ff077819 */ /* 0x000fe20000011406 */
[----:B------:R-:W-:Y:S01]  /*0a80*/  IMAD R9, R8, 0x40, R9 ;  /* 0x0000004008097824 */ /* 0x000fe200078e0209 */
[----:B------:R-:W-:-:S02]  /*0a90*/  SHF.R.S32.HI R8, RZ, 0x2, R5 ;  /* 0x00000002ff087819 */ /* 0x000fc40000011405 */
[----:B------:R-:W-:Y:S02]  /*0aa0*/  SHF.R.S32.HI R11, RZ, 0x1f, R5 ;  /* 0x0000001fff0b7819 */ /* 0x000fe40000011405 */
[----:B------:R-:W-:Y:S02]  /*0ab0*/  LOP3.LUT R10, R10, 0xfffffffc, RZ, 0xc0, !PT ;  /* 0xfffffffc0a0a7812 */ /* 0x000fe400078ec0ff */
[----:B------:R-:W-:Y:S02]  /*0ac0*/  LEA.HI R17, R0, R153, RZ, 0x3 ;  /* 0x0000009900117211 */ /* 0x000fe400078f18ff */
[----:B------:R-:W-:Y:S01]  /*0ad0*/  LEA.HI R11, R11, R8, RZ, 0x3 ;  /* 0x000000080b0b7211 */ /* 0x000fe200078f18ff */
[----:B------:R-:W-:Y:S01]  /*0ae0*/  IMAD.IADD R10, R153, 0x1, -R10 ;  /* 0x00000001990a7824 */ /* 0x000fe200078e0a0a */
[----:B------:R-:W-:Y:S02]  /*0af0*/  SHF.R.S32.HI R23, RZ, 0x7, R4 ;  /* 0x00000007ff177819 */ /* 0x000fe40000011404 */
[----:B------:R-:W-:-:S02]  /*0b00*/  LEA.HI R6, R6, R7, RZ, 0x1 ;  /* 0x0000000706067211 */ /* 0x000fc400078f08ff */
[----:B------:R-:W-:Y:S02]  /*0b10*/  LOP3.LUT R0, R17, 0xfffffff8, RZ, 0xc0, !PT ;  /* 0xfffffff811007812 */ /* 0x000fe400078ec0ff */
[----:B------:R-:W-:Y:S02]  /*0b20*/  LOP3.LUT R11, R11, 0xfffffff8, RZ, 0xc0, !PT ;  /* 0xfffffff80b0b7812 */ /* 0x000fe400078ec0ff */
[----:B------:R-:W-:Y:S02]  /*0b30*/  LEA.HI R3, R3, R154, RZ, 0x5 ;  /* 0x0000009a03037211 */ /* 0x000fe400078f28ff */
[----:B------:R-:W-:Y:S01]  /*0b40*/  LEA.HI R4, R4, R23, RZ, 0x1 ;  /* 0x0000001704047211 */ /* 0x000fe200078f08ff */
[----:B------:R-:W-:Y:S01]  /*0b50*/  IMAD.IADD R8, R8, 0x1, -R11 ;  /* 0x0000000108087824 */ /* 0x000fe200078e0a0b */
[----:B------:R-:W-:Y:S02]  /*0b60*/  LOP3.LUT R6, R6, 0x1ffffffe, RZ, 0xc0, !PT ;  /* 0x1ffffffe06067812 */ /* 0x000fe400078ec0ff */
[----:B------:R-:W-:-:S02]  /*0b70*/  IADD3 R153, R153, -R0, RZ ;  /* 0x8000000099997210 */ /* 0x000fc40007ffe0ff */
[----:B------:R-:W-:Y:S01]  /*0b80*/  LEA.HI R0, R10, R10, RZ, 0x1 ;  /* 0x0000000a0a007211 */ /* 0x000fe200078f08ff */
[----:B------:R-:W-:Y:S01]  /*0b90*/  IMAD.IADD R6, R7, 0x1, -R6 ;  /* 0x0000000107067824 */ /* 0x000fe200078e0a06 */
[----:B------:R-:W-:Y:S02]  /*0ba0*/  SHF.R.S32.HI R3, RZ, 0x5, R3 ;  /* 0x00000005ff037819 */ /* 0x000fe40000011403 */
[----:B------:R-:W-:Y:S01]  /*0bb0*/  LOP3.LUT R4, R4, 0x3fffffe, RZ, 0xc0, !PT ;  /* 0x03fffffe04047812 */ /* 0x000fe200078ec0ff */
[----:B------:R-:W-:Y:S01]  /*0bc0*/  IMAD R152, R6, 0x8, R9 ;  /* 0x0000000806987824 */ /* 0x000fe200078e0209 */
[----:B------:R-:W-:Y:S01]  /*0bd0*/  SHF.L.U32 R22, R153, 0x3, RZ ;  /* 0x0000000399167819 */ /* 0x000fe200000006ff */
[----:B------:R-:W-:Y:S01]  /*0be0*/  IMAD R3, R3, 0x10, R8 ;  /* 0x0000001003037824 */ /* 0x000fe200078e0208 */
[----:B------:R-:W-:Y:S01]  /*0bf0*/  LOP3.LUT R5, R5, 0x7ffffffc, RZ, 0xc0, !PT ;  /* 0x7ffffffc05057812 */ /* 0x000fe200078ec0ff */
[----:B------:R-:W-:Y:S01]  /*0c00*/  IMAD.IADD R4, R23, 0x1, -R4 ;  /* 0x0000000117047824 */ /* 0x000fe200078e0a04 */
[----:B------:R-:W-:Y:S01]  /*0c10*/  LOP3.LUT R7, R0, 0x1ffffffe, RZ, 0xc0, !PT ;  /* 0x1ffffffe00077812 */ /* 0x000fe200078ec0ff */
[----:B------:R-:W-:Y:S01]  /*0c20*/  VIADD R18, R22, 0x40 ;  /* 0x0000004016127836 */ /* 0x000fe20000000000 */
[----:B------:R-:W-:Y:S01]  /*0c30*/  IADD3 R5, R154, -R5, RZ ;  /* 0x800000059a057210 */ /* 0x000fe20007ffe0ff */
[----:B------:R-:W-:Y:S01]  /*0c40*/  IMAD.MOV.U32 R6, RZ, RZ, -0x2 ;  /* 0xfffffffeff067424 */ /* 0x000fe200078e00ff */
[----:B------:R-:W-:Y:S01]  /*0c50*/  SHF.R.S32.HI R17, RZ, 0x3, R17 ;  /* 0x00000003ff117819 */ /* 0x000fe20000011411 */
[----:B------:R-:W-:Y:S01]  /*0c60*/  IMAD.IADD R16, R10, 0x1, -R7 ;  /* 0x000000010a107824 */ /* 0x000fe200078e0a07 */
[----:B------:R-:W-:Y:S01]  /*0c70*/  SHF.R.S32.HI R188, RZ, 0x1f, R18 ;  /* 0x0000001fffbc7819 */ /* 0x000fe20000011412 */
[----:B------:R-:W-:-:S02]  /*0c80*/  IMAD R19, R4, 0x40, R3 ;  /* 0x0000004004137824 */ /* 0x000fc400078e0203 */
[----:B------:R-:W-:Y:S02]  /*0c90*/  IMAD R155, R5, R6, 0x80 ;  /* 0x00000080059b7424 */ /* 0x000fe400078e0206 */
[----:B------:R-:W-:-:S07]  /*0ca0*/  IMAD R16, R16, 0x8, R19 ;  /* 0x0000000810107824 */ /* 0x000fce00078e0213 */
.L_x_6553:
[----:B------:R-:W0:Y:S01]  /*0cb0*/  SHFL.IDX PT, R0, R23, RZ, 0x1f ;  /* 0x00001fff17007589 */ /* 0x000e2200000e0000 */
[----:B-1----:R-:W1:Y:S01]  /*0cc0*/  S2UR UR37, SR_CgaCtaId ;  /* 0x00000000002579c3 */ /* 0x002e620000008800 */
[----:B------:R-:W-:Y:S01]  /*0cd0*/  ULDC UR4, c[0x0][0xc38] ;  /* 0x00030e0000047ab9 */ /* 0x000fe20000000800 */
[----:B------:R-:W-:Y:S01]  /*0ce0*/  UMOV UR42, UR41 ;  /* 0x00000029002a7c82 */ /* 0x000fe20008000000 */
[----:B------:R-:W-:Y:S01]  /*0cf0*/  UISETP.NE.AND UP0, UPT, UR4, 0x1, UPT ;  /* 0x000000010400788c */ /* 0x000fe2000bf05270 */
[----:B------:R-:W-:Y:S02]  /*0d00*/  ULDC.64 UR8, c[0x0][0x418] ;  /* 0x0001060000087ab9 */ /* 0x000fe40000000a00 */
[----:B------:R-:W-:Y:S01]  /*0d10*/  ULDC UR4, c[0x0][0xc44] ;  /* 0x0003110000047ab9 */ /* 0x000fe20000000800 */
[----:B------:R-:W-:Y:S01]  /*0d20*/  UMOV UR39, 0x400 ;  /* 0x0000040000277882 */ /* 0x000fe20000000000 */
[----:B------:R-:W-:Y:S01]  /*0d30*/  UISETP.NE.AND UP1, UPT, UR4, 0x1, UPT ;  /* 0x000000010400788c */ /* 0x000fe2000bf25270 */
[----:B------:R-:W-:-:S05]  /*0d40*/  ULDC UR50, c[0x0][0x424] ;  /* 0x0001090000327ab9 */ /* 0x000fca0000000800 */
[----:B------:R-:W-:Y:S01]  /*0d50*/  @UP0 ULDC UR4, c[0x0][0xc3c] ;  /* 0x00030f0000040ab9 */ /* 0x000fe20000000800 */
[----:B------:R-:W-:Y:S01]  /*0d60*/  @UP0 ULDC UR6, c[0x0][0xc40] ;  /* 0x0003100000060ab9 */ /* 0x000fe20000000800 */
[----:B------:R-:W-:-:S04]  /*0d70*/  UIMAD.WIDE.U32 UR4, UR41, UR4, URZ ;  /* 0x00000004290472a5 */ /* 0x000fc8000f8e003f */
[----:B------:R-:W-:Y:S02]  /*0d80*/  @UP0 USHF.R.U32.HI UR42, URZ, UR6, UR5 ;  /* 0x000000063f2a0299 */ /* 0x000fe40008011605 */
[----:B------:R-:W-:Y:S01]  /*0d90*/  UISETP.NE.U32.AND UP0, UPT, UR8, URZ, UPT ;  /* 0x0000003f0800728c */ /* 0x000fe2000bf05070 */
[----:B0-----:R-:W-:Y:S01]  /*0da0*/  R2UR UR38, R0 ;  /* 0x00000000002672ca */ /* 0x001fe200000e0000 */
[----:B------:R-:W-:Y:S01]  /*0db0*/  @UP1 ULDC.64 UR6, c[0x0][0xc48] ;  /* 0x0003120000061ab9 */ /* 0x000fe20000000a00 */
[----:B-1----:R-:W-:Y:S02]  /*0dc0*/  ULEA UR39, UR37, UR39, 0x18 ;  /* 0x0000002725277291 */ /* 0x002fe4000f8ec03f */
[----:B------:R-:W-:Y:S02]  /*0dd0*/  UIMAD.WIDE.U32 UR4, UR42, UR6, URZ ;  /* 0x000000062a0472a5 */ /* 0x000fe4000f8e003f */
[----:B------:R-:W-:Y:S02]  /*0de0*/  UISETP.NE.AND.EX UP0, UPT, UR9, URZ, UPT, UP0 ;  /* 0x0000003f0900728c */ /* 0x000fe4000bf05300 */
[----:B------:R-:W-:Y:S01]  /*0df0*/  UIADD3 UR6, UR39, 0x10400, URZ ;  /* 0x0001040027067890 */ /* 0x000fe2000fffe03f */
[----:B------:R-:W-:Y:S01]  /*0e00*/  UMOV UR40, UR42 ;  /* 0x0000002a00287c82 */ /* 0x000fe20008000000 */
[----:B------:R-:W-:-:S03]  /*0e10*/  USEL UR50, UR50, 0x1, UP0 ;  /* 0x0000000132327887 */ /* 0x000fc60008000000 */
[----:B------:R-:W-:Y:S02]  /*0e20*/  ULEA.HI UR4, UR38, UR38, URZ, 0x1 ;  /* 0x0000002626047291 */ /* 0x000fe4000f8f083f */
[----:B------:R-:W-:Y:S02]  /*0e30*/  @UP1 USHF.R.U32.HI UR40, URZ, UR7, UR5 ;  /* 0x000000073f281299 */ /* 0x000fe40008011605 */
[----:B------:R-:W-:Y:S01]  /*0e40*/  ULOP3.LUT UP0, URZ, UR6, 0x3ff, URZ, 0xc0, !UPT ;  /* 0x000003ff063f7892 */ /* 0x000fe2000f80c03f */
[----:B------:R-:W-:Y:S01]  /*0e50*/  ULDC UR5, c[0x0][0x2f0] ;  /* 0x0000bc0000057ab9 */ /* 0x000fe20000000800 */
[----:B------:R-:W-:Y:S02]  /*0e60*/  ULOP3.LUT UR4, UR4, 0x1e, URZ, 0xc0, !UPT ;  /* 0x0000001e04047892 */ /* 0x000fe4000f8ec03f */
[----:B------:R-:W-:Y:S02]  /*0e70*/  UIMAD UR50, UR50, UR5, URZ ;  /* 0x00000005323272a4 */ /* 0x000fe4000f8e023f */
[----:B------:R-:W-:Y:S01]  /*0e80*/  PLOP3.LUT P0, PT, PT, PT, UP0, 0x80, 0x0 ;  /* 0x000000000000781c */ /* 0x000fe20003f0f008 */
[----:B------:R-:W-:-:S02]  /*0e90*/  UIADD3 UR5, UR38, -UR4, URZ ;  /* 0x8000000426057290 */ /* 0x000fc4000fffe03f */
[----:B------:R-:W-:Y:S02]  /*0ea0*/  UIADD3 UR4, UR50, 0x7f, URZ ;  /* 0x0000007f32047890 */ /* 0x000fe4000fffe03f */
[----:B------:R-:W-:Y:S02]  /*0eb0*/  ULEA UR6, UR5, UR6, 0xd ;  /* 0x0000000605067291 */ /* 0x000fe4000f8e683f */
[----:B------:R-:W-:Y:S02]  /*0ec0*/  USHF.R.S32.HI UR5, URZ, 0x1f, UR4 ;  /* 0x0000001f3f057899 */ /* 0x000fe40008011404 */
[----:B------:R-:W-:Y:S02]  /*0ed0*/  USHF.R.U32.HI UR6, URZ, 0x4, UR6 ;  /* 0x000000043f067899 */ /* 0x000fe40008011606 */
[----:B------:R-:W-:Y:S02]  /*0ee0*/  ULEA.HI UR5, UR5, UR4, URZ, 0x7 ;  /* 0x0000000405057291 */ /* 0x000fe4000f8f383f */
[----:B------:R-:W-:-:S02]  /*0ef0*/  ULOP3.LUT UR51, UR6, 0x3fff, URZ, 0xc0, !UPT ;  /* 0x00003fff06337892 */ /* 0x000fc4000f8ec03f */
[----:B------:R-:W-:Y:S01]  /*0f00*/  USHF.R.S32.HI UR52, URZ, 0x7, UR5 ;  /* 0x000000073f347899 */ /* 0x000fe20008011405 */
[----:B---3-5:R-:W-:Y:S11]  /*0f10*/  @!P0 BRA `(.L_x_6521) ;  /* 0x0000000000408947 */ /* 0x028ff60003800000 */
[----:B------:R-:W-:Y:S01]  /*0f20*/  MOV R0, 0x0 ;  /* 0x0000000000007802 */ /* 0x000fe20000000f00 */
[----:B------:R-:W-:Y:S01]  /*0f30*/  ULDC.64 UR4, c[0x4][0x138] ;  /* 0x01004e0000047ab9 */ /* 0x000fe20000000a00 */
[----:B------:R-:W-:Y:S01]  /*0f40*/  ULDC.64 UR6, c[0x4][0x68] ;  /* 0x01001a0000067ab9 */ /* 0x000fe20000000a00 */
[----:B------:R-:W-:Y:S01]  /*0f50*/  MOV R4, UR4 ;  /* 0x0000000400047c02 */ /* 0x000fe20008000f00 */
        /* <DEDUP_REMOVED lines=11> */
[----:B-1----:R-:W-:Y:S05]  /*1010*/  CALL.ABS.NOINC R14 ;  /* 0x000000000e007343 */ /* 0x002fea0003c00000 */
.L_x_6521:
[----:B------:R-:W-:Y:S01]  /*1020*/  ULOP3.LUT UR4, UR45, 0x1, URZ, 0xc0, !UPT ;  /* 0x000000012d047892 */ /* 0x000fe2000f8ec03f */
[----:B------:R-:W-:-:S05]  /*1030*/  IMAD.U32 R3, RZ, RZ, UR46 ;  /* 0x0000002eff037e24 */ /* 0x000fca000f8e00ff */
[----:B------:R-:W-:Y:S01]  /*1040*/  IMAD.U32 R0, RZ, RZ, UR4 ;  /* 0x00000004ff007e24 */ /* 0x000fe2000f8e00ff */
[----:B------:R-:W-:-:S04]  /*1050*/  ISETP.NE.AND P0, PT, R3, 0x3, PT ;  /* 0x000000030300780c */ /* 0x000fc80003f05270 */
[----:B------:R-:W-:-:S04]  /*1060*/  SHF.L.U32 R0, R0, 0x1f, RZ ;  /* 0x0000001f00007819 */ /* 0x000fc800000006ff */
[----:B------:R-:W0:Y:S02]  /*1070*/  SYNCS.PHASECHK.TRANS64.TRYWAIT P1, [UR39+0x28800], R0 ;  /* 0x02880000ff0075a7 */ /* 0x000e240008020167 */
[----:B0-----:R-:W-:Y:S05]  /*1080*/  @!P1 BRA `(.L_x_6522) ;  /* 0x000000a800d09947 */ /* 0x001fea0003800000 */
.L_x_6603:
[----:B------:R-:W-:Y:S05]  /*1090*/  @!P0 BRA `(.L_x_6523) ;  /* 0x0000000000048947 */ /* 0x000fea0003800000 */
[----:B------:R-:W-:Y:S01]  /*10a0*/  BPT.TRAP 0x1 ;  /* 0x000000040000795c */ /* 0x000fe20000300000 */
.L_x_6523:
[----:B0-----:R-:W-:Y:S01]  /*10b0*/  IMAD.U32 R0, RZ, RZ, UR43 ;  /* 0x0000002bff007e24 */ /* 0x001fe2000f8e00ff */
[----:B------:R-:W-:-:S04]  /*10c0*/  MOV R3, UR44 ;  /* 0x0000002c00037c02 */ /* 0x000fc80008000f00 */
[----:B------:R-:W-:Y:S02]  /*10d0*/  LEA R0, R0, UR39, 0x3 ;  /* 0x0000002700007c11 */ /* 0x000fe4000f8e18ff */
[----:B------:R-:W-:-:S04]  /*10e0*/  SHF.L.U32 R3, R3, 0x1f, RZ ;  /* 0x0000001f03037819 */ /* 0x000fc800000006ff */
[----:B------:R0:W1:Y:S01]  /*10f0*/  SYNCS.PHASECHK.TRANS64.TRYWAIT P1, [R0+URZ+0x28830], R3 ;  /* 0x02883003000075a7 */ /* 0x000062000802017f */
[----:B------:R-:W-:Y:S05]  /*1100*/  @!P0 BRA `(.L_x_6524) ;  /* 0x0000000000048947 */ /* 0x000fea0003800000 */
[----:B------:R-:W-:Y:S01]  /*1110*/  BPT.TRAP 0x1 ;  /* 0x000000040000795c */ /* 0x000fe20000300000 */
.L_x_6524:
[----:B------:R-:W-:Y:S01]  /*1120*/  IMAD.MOV.U32 R151, RZ, RZ, RZ ;  /* 0x000000ffff977224 */ /* 0x000fe200078e00ff */
[----:B-1----:R-:W-:Y:S06]  /*1130*/  @P1 BRA `(.L_x_6525) ;  /* 0x0000000000081947 */ /* 0x002fec0003800000 */
[----:B------:R-:W1:Y:S02]  /*1140*/  SYNCS.PHASECHK.TRANS64.TRYWAIT P1, [R0+URZ+0x28830], R3 ;  /* 0x02883003000075a7 */ /* 0x000e64000802017f */
[----:B-1----:R-:W-:Y:S05]  /*1150*/  @!P1 BRA `(.L_x_6526) ;  /* 0x000000a800b49947 */ /* 0x002fea0003800000 */
.L_x_6525:
        /* <DEDUP_REMOVED lines=8> */
[----:B------:R-:W-:Y:S01]  /*11e0*/  UMOV UR5, 0x40000040 ;  /* 0x4000004000057882 */ /* 0x000fe20000000000 */
[----:B------:R-:W-:Y:S02]  /*11f0*/  UMOV UR7, 0x40000040 ;  /* 0x4000004000077882 */ /* 0x000fe40000000000 */
[----:B------:R-:W-:Y:S02]  /*1200*/  ULOP3.LUT UR47, UR4, 0x10000, URZ, 0xfc, !UPT ;  /* 0x00010000042f7892 */ /* 0x000fe4000f8efc3f */
[----:B------:R-:W-:Y:S02]  /*1210*/  UIADD3 UR4, UR32, 0x2, URZ ;  /* 0x0000000220047890 */ /* 0x000fe4000fffe03f */
[----:B------:R-:W-:Y:S02]  /*1220*/  ULEA UR34, UR43, UR47, 0xb ;  /* 0x0000002f2b227291 */ /* 0x000fe4000f8e583f */
[----:B------:R-:W-:-:S02]  /*1230*/  UIADD3 UR8, UR32, 0x4, URZ ;  /* 0x0000000420087890 */ /* 0x000fc4000fffe03f */
[----:B------:R-:W-:Y:S02]  /*1240*/  UIADD3 UR6, UR34, 0x2, URZ ;  /* 0x0000000222067890 */ /* 0x000fe4000fffe03f */
[----:B------:R-:W-:Y:S01]  /*1250*/  UIADD3 UR10, UR34, 0x4, URZ ;  /* 0x00000004220a7890 */ /* 0x000fe2000fffe03f */
[----:B------:R-:W-:Y:S02]  /*1260*/  UMOV UR9, 0x40000040 ;  /* 0x4000004000097882 */ /* 0x000fe40000000000 */
[----:B------:R-:W-:Y:S01]  /*1270*/  HGMMA.64x128x16.F32.BF16 R24, gdesc[UR32], RZ, !UPT, gsb0 ;  /* 0x01e00000201879f0 */ /* 0x000fe2000c0018ff */
        /* <DEDUP_REMOVED lines=21> */
[----:B------:R-:W-:Y:S02]  /*13d0*/  WARPGROUP.DEPBAR.LE gsb0, 0x0 ;  /* 0x00008000000079c5 */ /* 0x000fe40000010000 */
[----:B------:R-:W-:-:S06]  /*13e0*/  WARPGROUP.ARRIVE ;  /* 0x00000000000079c5 */ /* 0x000fcc0000000000 */
[----:B------:R-:W-:Y:S03]  /*13f0*/  HGMMA.64x128x16.F32.BF16 R24, gdesc[UR4], R24, gsb0 ;  /* 0x01e00000041879f0 */ /* 0x000fe60008001818 */
[----:B------:R-:W-:Y:S02]  /*1400*/  WARPGROUP.DEPBAR.LE gsb0, 0x0 ;  /* 0x00008000000079c5 */ /* 0x000fe40000010000 */
[----:B------:R-:W-:-:S07]  /*1410*/  WARPGROUP.ARRIVE ;  /* 0x00000000000079c5 */ /* 0x000fce0000000000 */
        /* <DEDUP_REMOVED lines=17> */
[----:B------:R-:W-:Y:S05]  /*1530*/  @!P0 BRA `(.L_x_6527) ;  /* 0x0000000000048947 */ /* 0x000fea0003800000 */
[----:B------:R-:W-:Y:S01]  /*1540*/  BPT.TRAP 0x1 ;  /* 0x000000040000795c */ /* 0x000fe20000300000 */
.L_x_6527:
        /* <DEDUP_REMOVED lines=8> */
[----:B------:R-:W2:Y:S01]  /*15d0*/  MUFU.TANH R24, R24 ;  /* 0x0000001800187308 */ /* 0x000ea20000002400 */
[----:B------:R-:W-:Y:S01]  /*15e0*/  FMUL.FTZ R33, R33, UR6 ;  /* 0x0000000621217c20 */ /* 0x000fe20008410000 */
[----:B------:R-:W-:-:S02]  /*15f0*/  IMAD R6, R7, -0x80, R6 ;  /* 0xffffff8007067824 */ /* 0x000fc400078e0206 */
[----:B------:R-:W-:Y:S01]  /*1600*/  FMUL.FTZ R26, R26, UR6 ;  /* 0x000000061a1a7c20 */ /* 0x000fe20008410000 */
[----:B------:R-:W-:Y:S01]  /*1610*/  FMUL.FTZ R36, R36, UR6 ;  /* 0x0000000624247c20 */ /* 0x000fe20008410000 */
[----:B------:R-:W-:Y:S01]  /*1620*/  FMUL.FTZ R27, R27, UR6 ;  /* 0x000000061b1b7c20 */ /* 0x000fe20008410000 */
[----:B------:R-:W-:Y:S01]  /*1630*/  FMUL.FTZ R37, R37, UR6 ;  /* 0x0000000625257c20 */ /* 0x000fe20008410000 */
[C---:B------:R-:W-:Y:S01]  /*1640*/  ISETP.GT.AND P2, PT, R6.reuse, RZ, PT ;  /* 0x000000ff0600720c */ /* 0x040fe20003f44270 */
[----:B------:R-:W3:Y:S01]  /*1650*/  MUFU.TANH R25, R25 ;  /* 0x0000001900197308 */ /* 0x000ee20000002400 */
[----:B------:R-:W-:Y:S01]  /*1660*/  ISETP.GT.AND P1, PT, R6, 0x1, PT ;  /* 0x000000010600780c */ /* 0x000fe20003f24270 */
[----:B------:R-:W-:Y:S01]  /*1670*/  FMUL.FTZ R30, R30, UR6 ;  /* 0x000000061e1e7c20 */ /* 0x000fe20008410000 */
[----:B------:R-:W-:Y:S01]  /*1680*/  ISETP.GT.AND P6, PT, R6, 0x8, PT ;  /* 0x000000080600780c */ /* 0x000fe20003fc4270 */
[----:B------:R-:W-:Y:S01]  /*1690*/  FMUL.FTZ R40, R40, UR6 ;  /* 0x0000000628287c20 */ /* 0x000fe20008410000 */
[C---:B------:R-:W-:Y:S01]  /*16a0*/  ISETP.GT.AND P5, PT, R6.reuse, 0x9, PT ;  /* 0x000000090600780c */ /* 0x040fe20003fa4270 */
[----:B------:R-:W-:Y:S01]  /*16b0*/  FMUL.FTZ R31, R31, UR6 ;  /* 0x000000061f1f7c20 */ /* 0x000fe20008410000 */
[----:B------:R-:W-:Y:S01]  /*16c0*/  ISETP.GT.AND P4, PT, R6, 0x10, PT ;  /* 0x000000100600780c */ /* 0x000fe20003f84270 */
[----:B------:R-:W4:Y:S01]  /*16d0*/  MUFU.TANH R28, R28 ;  /* 0x0000001c001c7308 */ /* 0x000f220000002400 */
[----:B--2---:R-:W-:Y:S01]  /*16e0*/  FSEL R9, R24, -INF , P2 ;  /* 0xff80000018097808 */ /* 0x004fe20001000000 */
[----:B------:R-:W-:Y:S01]  /*16f0*/  FMUL.FTZ R41, R41, UR6 ;  /* 0x0000000629297c20 */ /* 0x000fe20008410000 */
[----:B------:R-:W-:Y:S01]  /*1700*/  FMUL.FTZ R34, R34, UR6 ;  /* 0x0000000622227c20 */ /* 0x000fe20008410000 */
[----:B------:R-:W-:Y:S01]  /*1710*/  ISETP.GT.AND P3, PT, R6, 0x11, PT ;  /* 0x000000110600780c */ /* 0x000fe20003f64270 */
[----:B------:R-:W-:Y:S01]  /*1720*/  FMUL.FTZ R44, R44, UR6 ;  /* 0x000000062c2c7c20 */ /* 0x000fe20008410000 */
[----:B------:R-:W-:Y:S01]  /*1730*/  FMUL.FTZ R35, R35, UR6 ;  /* 0x0000000623237c20 */ /* 0x000fe20008410000 */
[----:B------:R-:W-:Y:S01]  /*1740*/  FMUL.FTZ R45, R45, UR6 ;  /* 0x000000062d2d7c20 */ /* 0x000fe20008410000 */
[----:B------:R-:W2:Y:S01]  /*1750*/  MUFU.TANH R29, R29 ;  /* 0x0000001d001d7308 */ /* 0x000ea20000002400 */
[----:B---3--:R-:W-:Y:S01]  /*1760*/  FSEL R8, R25, -INF , P1 ;  /* 0xff80000019087808 */ /* 0x008fe20000800000 */
[----:B------:R-:W-:Y:S01]  /*1770*/  FMUL.FTZ R38, R38, UR6 ;  /* 0x0000000626267c20 */ /* 0x000fe20008410000 */
[----:B------:R-:W-:Y:S01]  /*1780*/  FMUL.FTZ R39, R39, UR6 ;  /* 0x0000000627277c20 */ /* 0x000fe20008410000 */
[----:B------:R-:W-:Y:S01]  /*1790*/  FMUL.FTZ R48, R48, UR6 ;  /* 0x0000000630307c20 */ /* 0x000fe20008410000 */
[----:B------:R-:W-:Y:S01]  /*17a0*/  FMNMX.FTZ R12, R9, R8, !PT ;  /* 0x00000008090c7209 */ /* 0x000fe20007810000 */
[----:B------:R-:W-:Y:S01]  /*17b0*/  FMUL.FTZ R49, R49, UR6 ;  /* 0x0000000631317c20 */ /* 0x000fe20008410000 */
[----:B------:R-:W-:Y:S01]  /*17c0*/  FMUL.FTZ R42, R42, UR6 ;  /* 0x000000062a2a7c20 */ /* 0x000fe20008410000 */
[----:B------:R-:W3:Y:S01]  /*17d0*/  MUFU.TANH R32, R32 ;  /* 0x0000002000207308 */ /* 0x000ee20000002400 */
[----:B----4-:R-:W-:Y:S01]  /*17e0*/  FSEL R89, R28, -INF , P6 ;  /* 0xff8000001c597808 */ /* 0x010fe20003000000 */
[----:B------:R-:W-:Y:S01]  /*17f0*/  FMUL.FTZ R43, R43, UR6 ;  /* 0x000000062b2b7c20 */ /* 0x000fe20008410000 */
[----:B------:R-:W-:Y:S01]  /*1800*/  FMUL.FTZ R52, R52, UR6 ;  /* 0x0000000634347c20 */ /* 0x000fe20008410000 */
[----:B------:R-:W-:Y:S01]  /*1810*/  FMUL.FTZ R53, R53, UR6 ;  /* 0x0000000635357c20 */ /* 0x000fe20008410000 */
[----:B------:R-:W-:Y:S01]  /*1820*/  FMNMX.FTZ R12, R89, R12, !PT ;  /* 0x0000000c590c7209 */ /* 0x000fe20007810000 */
[----:B------:R-:W-:Y:S01]  /*1830*/  FMUL.FTZ R46, R46, UR6 ;  /* 0x000000062e2e7c20 */ /* 0x000fe20008410000 */
[----:B------:R-:W-:Y:S01]  /*1840*/  FMUL.FTZ R47, R47, UR6 ;  /* 0x000000062f2f7c20 */ /* 0x000fe20008410000 */
[----:B01----:R-:W0:Y:S01]  /*1850*/  MUFU.TANH R3, R26 ;  /* 0x0000001a00037308 */ /* 0x003e220000002400 */
[----:B--2---:R-:W-:Y:S01]  /*1860*/  FSEL R91, R29, -INF , P5 ;  /* 0xff8000001d5b7808 */ /* 0x004fe20002800000 */
[----:B------:R-:W-:Y:S01]  /*1870*/  FMUL.FTZ R56, R56, UR6 ;  /* 0x0000000638387c20 */ /* 0x000fe20008410000 */
[----:B------:R-:W-:Y:S01]  /*1880*/  FMUL.FTZ R57, R57, UR6 ;  /* 0x0000000639397c20 */ /* 0x000fe20008410000 */
[----:B------:R-:W-:Y:S01]  /*1890*/  FMUL.FTZ R50, R50, UR6 ;  /* 0x0000000632327c20 */ /* 0x000fe20008410000 */
[----:B------:R-:W-:Y:S01]  /*18a0*/  FMNMX.FTZ R12, R91, R12, !PT ;  /* 0x0000000c5b0c7209 */ /* 0x000fe20007810000 */
[----:B------:R-:W-:Y:S01]  /*18b0*/  FMUL.FTZ R51, R51, UR6 ;  /* 0x0000000633337c20 */ /* 0x000fe20008410000 */
[----:B------:R-:W-:Y:S01]  /*18c0*/  FMUL.FTZ R60, R60, UR6 ;  /* 0x000000063c3c7c20 */ /* 0x000fe20008410000 */
[----:B------:R-:W1:Y:S01]  /*18d0*/  MUFU.TANH R33, R33 ;  /* 0x0000002100217308 */ /* 0x000e620000002400 */
[----:B---3--:R-:W-:Y:S01]  /*18e0*/  FSEL R93, R32, -INF , P4 ;  /* 0xff800000205d7808 */ /* 0x008fe20002000000 */
        /* <DEDUP_REMOVED lines=27> */
[----:B------:R-:W-:Y:S01]  /*1aa0*/  FMUL.FTZ R77, R77, UR6 ;  /* 0x000000064d4d7c20 */ /* 0x000fe20008410000 */
        /* <DEDUP_REMOVED lines=12> */
[----:B------:R-:W-:Y:S01]  /*1b70*/  ULDC UR7, c[0x0][0x988] ;  /* 0x0002620000077ab9 */ /* 0x000fe20000000800 */
[----:B------:R-:W-:Y:S01]  /*1b80*/  ISETP.GT.AND P6, PT, R6, 0x20, PT ;  /* 0x000000200600780c */ /* 0x000fe20003fc4270 */
[----:B------:R-:W-:Y:S01]  /*1b90*/  FMUL.FTZ R78, R78, UR6 ;  /* 0x000000064e4e7c20 */ /* 0x000fe20008410000 */
[----:B------:R-:W-:Y:S01]  /*1ba0*/  P2R R10, PR, RZ, 0x1 ;  /* 0x00000001ff0a7803 */ /* 0x000fe20000000000 */
        /* <DEDUP_REMOVED lines=8> */
[----:B------:R-:W-:Y:S01]  /*1c30*/  UISETP.GE.AND UP0, UPT, UR50, 0x81, UPT ;  /* 0x000000813200788c */ /* 0x000fe2000bf06270 */
[----:B------:R-:W-:Y:S01]  /*1c40*/  R2UR UR6, R0 ;  /* 0x00000000000672ca */ /* 0x000fe200000e0000 */
        /* <DEDUP_REMOVED lines=9> */
[----:B------:R-:W-:Y:S01]  /*1ce0*/  UIADD3 UR6, UR6, 0x28840, URZ ;  /* 0x0002884006067890 */ /* 0x000fe2000fffe03f */
[----:B------:R-:W-:Y:S01]  /*1cf0*/  FMNMX.FTZ R12, R101, R12, !PT ;  /* 0x0000000c650c7209 */ /* 0x000fe20007810000 */
[--C-:B------:R-:W-:Y:S02]  /*1d00*/  IMAD.MOV.U32 R144, RZ, RZ, R151.reuse ;  /* 0x000000ffff907224 */ /* 0x100fe400078e0097 */
[----:B------:R-:W1:Y:S01]  /*1d10*/  MUFU.TANH R15, R35 ;  /* 0x00000023000f7308 */ /* 0x000e620000002400 */
[----:B--2---:R-:W-:Y:S01]  /*1d20*/  FSEL R13, R13, -INF , P4 ;  /* 0xff8000000d0d7808 */ /* 0x004fe20002000000 */
[----:B------:R-:W-:Y:S01]  /*1d30*/  UPRMT UR6, UR37, 0x654, UR6 ;  /* 0x0000065425067896 */ /* 0x000fe20008000006 */
[----:B------:R-:W-:Y:S01]  /*1d40*/  ISETP.GT.AND P4, PT, R6, 0x28, PT ;  /* 0x000000280600780c */ /* 0x000fe20003f84270 */
[----:B------:R-:W-:-:S02]  /*1d50*/  IMAD.MOV.U32 R142, RZ, RZ, R151 ;  /* 0x000000ffff8e7224 */ /* 0x000fc400078e0097 */
[--C-:B------:R-:W-:Y:S02]  /*1d60*/  IMAD.MOV.U32 R140, RZ, RZ, R151.reuse ;  /* 0x000000ffff8c7224 */ /* 0x100fe400078e0097 */
[----:B------:R-:W2:Y:S01]  /*1d70*/  MUFU.TANH R44, R44 ;  /* 0x0000002c002c7308 */ /* 0x000ea20000002400 */
[----:B0-----:R-:W-:Y:S01]  /*1d80*/  FSEL R103, R41, -INF , P5 ;  /* 0xff80000029677808 */ /* 0x001fe20002800000 */
[--C-:B------:R-:W-:Y:S01]  /*1d90*/  IMAD.MOV.U32 R138, RZ, RZ, R151.reuse ;  /* 0x000000ffff8a7224 */ /* 0x100fe200078e0097 */
[----:B------:R-:W-:Y:S01]  /*1da0*/  SYNCS.ARRIVE.TRANS64.RED.A1T0 RZ, [UR6], RZ ;  /* 0x000000ffffff79a7 */ /* 0x000fe20008100406 */
        /* <DEDUP_REMOVED lines=48> */
[----:B------:R-:W-:Y:S01]  /*20b0*/  IMAD.MOV.U32 R88, RZ, RZ, R151 ;  /* 0x000000ffff587224 */ /* 0x000fe200078e0097 */
        /* <DEDUP_REMOVED lines=99> */
[----:B------:R-:W-:Y:S02]  /*26f0*/  ISETP.GT.AND P1, PT, R6, 0x79, PT ;  /* 0x000000790600780c */ /* 0x000fe40003f24270 */
[----:B------:R-:W-:-:S03]  /*2700*/  MOV R6, UR7 ;  /* 0x0000000700067c02 */ /* 0x000fc60008000f00 */
[----:B------:R-:W2:Y:S01]  /*2710*/  MUFU.TANH R78, R78 ;  /* 0x0000004e004e7308 */ /* 0x000ea20000002400 */
[----:B0-----:R-:W-:-:S04]  /*2720*/  FSEL R145, R84, -INF , P2 ;  /* 0xff80000054917808 */ /* 0x001fc80001000000 */
[----:B------:R-:W-:-:S03]  /*2730*/  FMNMX.FTZ R12, R145, R12, !PT ;  /* 0x0000000c910c7209 */ /* 0x000fc60007810000 */
[----:B------:R-:W-:Y:S01]  /*2740*/  MUFU.TANH R79, R79 ;  /* 0x0000004f004f7308 */ /* 0x000fe20000002400 */
[----:B-1----:R-:W-:-:S04]  /*2750*/  FSEL R147, R85, -INF , P1 ;  /* 0xff80000055937808 */ /* 0x002fc80000800000 */
[----:B------:R-:W-:-:S03]  /*2760*/  FMNMX.FTZ R12, R147, R12, !PT ;  /* 0x0000000c930c7209 */ /* 0x000fc60007810000 */
[----:B------:R-:W-:Y:S01]  /*2770*/  MUFU.TANH R82, R82 ;  /* 0x0000005200527308 */ /* 0x000fe20000002400 */
[----:B--2---:R-:W-:Y:S01]  /*2780*/  FSEL R85, R78, -INF , P6 ;  /* 0xff8000004e557808 */ /* 0x004fe20003000000 */
[----:B------:R-:W0:Y:S06]  /*2790*/  SHFL.BFLY PT, R7, R12, 0x2, 0x1f ;  /* 0x0c401f000c077f89 */ /* 0x000e2c00000e0000 */
[----:B------:R-:W1:Y:S08]  /*27a0*/  MUFU.TANH R83, R83 ;  /* 0x0000005300537308 */ /* 0x000e700000002400 */
[----:B------:R-:W-:Y:S08]  /*27b0*/  MUFU.TANH R86, R86 ;  /* 0x0000005600567308 */ /* 0x000ff00000002400 */
[----:B------:R-:W2:Y:S01]  /*27c0*/  MUFU.TANH R87, R87 ;  /* 0x0000005700577308 */ /* 0x000ea20000002400 */
[----:B-1----:R-:W-:-:S02]  /*27d0*/  FSEL R83, R83, -INF , P3 ;  /* 0xff80000053537808 */ /* 0x002fc40001800000 */
[----:B0-----:R-:W-:-:S05]  /*27e0*/  FMNMX.FTZ R14, R12, R7, !PT ;  /* 0x000000070c0e7209 */ /* 0x001fca0007810000 */
[----:B------:R-:W0:Y:S01]  /*27f0*/  SHFL.BFLY PT, R7, R14, 0x1, 0x1f ;  /* 0x0c201f000e077f89 */ /* 0x000e2200000e0000 */
[----:B--2---:R-:W-:Y:S02]  /*2800*/  FSEL R87, R87, -INF , P1 ;  /* 0xff80000057577808 */ /* 0x004fe40000800000 */
[----:B0-----:R-:W-:-:S04]  /*2810*/  FMNMX.FTZ R7, R14, R7, !PT ;  /* 0x000000070e077209 */ /* 0x001fc80007810000 */
[C---:B------:R-:W-:Y:S01]  /*2820*/  FSETP.NEU.FTZ.AND P0, PT, R7.reuse, -INF , PT ;  /* 0xff8000000700780b */ /* 0x040fe20003f1d000 */
[----:B------:R-:W-:-:S05]  /*2830*/  FMUL.FTZ R20, R7, R6 ;  /* 0x0000000607147220 */ /* 0x000fca0000410000 */
[----:B------:R-:W-:Y:S02]  /*2840*/  FSEL R20, R20, RZ, P0 ;  /* 0x000000ff14147208 */ /* 0x000fe40000000000 */
[----:B------:R-:W-:-:S03]  /*2850*/  ISETP.NE.AND P0, PT, R10, RZ, PT ;  /* 0x000000ff0a00720c */ /* 0x000fc60003f05270 */
[--C-:B------:R-:W-:Y:S01]  /*2860*/  FFMA.FTZ R63, R8, R6, -R20.reuse ;  /* 0x00000006083f7223 */ /* 0x100fe20000010814 */
[----:B------:R-:W-:Y:S01]  /*2870*/  FMNMX.FTZ R8, R3, R4, !PT ;  /* 0x0000000403087209 */ /* 0x000fe20007810000 */
[-CC-:B------:R-:W-:Y:S01]  /*2880*/  FFMA.FTZ R158, R89, R6.reuse, -R20.reuse ;  /* 0x00000006599e7223 */ /* 0x180fe20000010814 */
[----:B------:R-:W-:Y:S01]  /*2890*/  FSEL R89, R79, -INF , P5 ;  /* 0xff8000004f597808 */ /* 0x000fe20002800000 */
[--C-:B------:R-:W-:Y:S01]  /*28a0*/  FFMA.FTZ R65, R91, R6, -R20.reuse ;  /* 0x000000065b417223 */ /* 0x100fe20000010814 */
[----:B------:R-:W-:Y:S01]  /*28b0*/  FMNMX.FTZ R8, R5, R8, !PT ;  /* 0x0000000805087209 */ /* 0x000fe20007810000 */
[-CC-:B------:R-:W-:Y:S01]  /*28c0*/  FFMA.FTZ R160, R93, R6.reuse, -R20.reuse ;  /* 0x000000065da07223 */ /* 0x180fe20000010814 */
[----:B------:R-:W-:Y:S01]  /*28d0*/  FSEL R91, R82, -INF , P4 ;  /* 0xff800000525b7808 */ /* 0x000fe20002000000 */
[--C-:B------:R-:W-:Y:S01]  /*28e0*/  FFMA.FTZ R156, R9, R6, -R20.reuse ;  /* 0x00000006099c7223 */ /* 0x100fe20000010814 */
[----:B------:R-:W-:Y:S01]  /*28f0*/  FMNMX.FTZ R8, R11, R8, !PT ;  /* 0x000000080b087209 */ /* 0x000fe20007810000 */
[----:B------:R-:W-:Y:S01]  /*2900*/  MUFU.EX2 R63, R63 ;  /* 0x0000003f003f7308 */ /* 0x000fe20000000800 */
[----:B------:R-:W-:Y:S01]  /*2910*/  FSEL R93, R86, -INF , P2 ;  /* 0xff800000565d7808 */ /* 0x000fe20001000000 */
        /* <DEDUP_REMOVED lines=18> */
[-CC-:B------:R-:W-:Y:S01]  /*2a40*/  FFMA.FTZ R172, R117, R6.reuse, -R20.reuse ;  /* 0x0000000675ac7223 */ /* 0x180fe20000010814 */
[-CC-:B------:R-:W-:Y:S01]  /*2a50*/  FFMA.FTZ R79, R119, R6.reuse, -R20.reuse ;  /* 0x00000006774f7223 */ /* 0x180fe20000010814 */
[--C-:B------:R-:W-:Y:S01]  /*2a60*/  FFMA.FTZ R174, R121, R6, -R20.reuse ;  /* 0x0000000679ae7223 */ /* 0x100fe20000010814 */
[----:B------:R-:W-:Y:S01]  /*2a70*/  FMNMX.FTZ R8, R29, R8, !PT ;  /* 0x000000081d087209 */ /* 0x000fe20007810000 */
[----:B------:R-:W2:Y:S01]  /*2a80*/  MUFU.EX2 R65, R65 ;  /* 0x0000004100417308 */ /* 0x000ea20000000800 */
[-CC-:B------:R-:W-:Y:S01]  /*2a90*/  FFMA.FTZ R81, R123, R6.reuse, -R20.reuse ;  /* 0x000000067b517223 */ /* 0x180fe20000010814 */
[--C-:B------:R-:W-:Y:S01]  /*2aa0*/  FFMA.FTZ R125, R125, R6, -R20.reuse ;  /* 0x000000067d7d7223 */ /* 0x100fe20000010814 */
[----:B------:R-:W-:Y:S01]  /*2ab0*/  FMNMX.FTZ R8, R31, R8, !PT ;  /* 0x000000081f087209 */ /* 0x000fe20007810000 */
[-CC-:B------:R-:W-:Y:S01]  /*2ac0*/  FFMA.FTZ R127, R127, R6.reuse, -R20.reuse ;  /* 0x000000067f7f7223 */ /* 0x180fe20000010814 */
[-CC-:B------:R-:W-:Y:S01]  /*2ad0*/  FFMA.FTZ R129, R129, R6.reuse, -R20.reuse ;  /* 0x0000000681817223 */ /* 0x180fe20000010814 */
[--C-:B------:R-:W-:Y:S01]  /*2ae0*/  FFMA.FTZ R131, R131, R6, -R20.reuse ;  /* 0x0000000683837223 */ /* 0x100fe20000010814 */
[----:B------:R-:W-:Y:S01]  /*2af0*/  FMNMX.FTZ R8, R33, R8, !PT ;  /* 0x0000000821087209 */ /* 0x000fe20007810000 */
[----:B------:R-:W3:Y:S01]  /*2b00*/  MUFU.EX2 R160, R160 ;  /* 0x000000a000a07308 */ /* 0x000ee20000000800 */
[-CC-:B------:R-:W-:Y:S01]  /*2b10*/  FFMA.FTZ R133, R133, R6.reuse, -R20.reuse ;  /* 0x0000000685857223 */ /* 0x180fe20000010814 */
[--C-:B------:R-:W-:Y:S01]  /*2b20*/  FFMA.FTZ R135, R135, R6, -R20.reuse ;  /* 0x0000000687877223 */ /* 0x100fe20000010814 */
[----:B------:R-:W-:Y:S01]  /*2b30*/  FMNMX.FTZ R8, R35, R8, !PT ;  /* 0x0000000823087209 */ /* 0x000fe20007810000 */
[-CC-:B------:R-:W-:Y:S01]  /*2b40*/  FFMA.FTZ R137, R137, R6.reuse, -R20.reuse ;  /* 0x0000000689897223 */ /* 0x180fe20000010814 */
[-CC-:B------:R-:W-:Y:S01]  /*2b50*/  FFMA.FTZ R139, R139, R6.reuse, -R20.reuse ;  /* 0x000000068b8b7223 */ /* 0x180fe20000010814 */
[--C-:B------:R-:W-:Y:S01]  /*2b60*/  FFMA.FTZ R141, R141, R6, -R20.reuse ;  /* 0x000000068d8d7223 */ /* 0x100fe20000010814 */
[----:B------:R-:W-:Y:S01]  /*2b70*/  FMNMX.FTZ R8, R37, R8, !PT ;  /* 0x0000000825087209 */ /* 0x000fe20007810000 */
[----:B------:R-:W4:Y:S01]  /*2b80*/  MUFU.EX2 R67, R67 ;  /* 0x0000004300437308 */ /* 0x000f220000000800 */
[-CC-:B------:R-:W-:Y:S01]  /*2b90*/  FFMA.FTZ R143, R143, R6.reuse, -R20.reuse ;  /* 0x000000068f8f7223 */ /* 0x180fe20000010814 */
[--C-:B------:R-:W-:Y:S01]  /*2ba0*/  FFMA.FTZ R145, R145, R6, -R20.reuse ;  /* 0x0000000691917223 */ /* 0x100fe20000010814 */
[----:B------:R-:W-:Y:S01]  /*2bb0*/  FMNMX.FTZ R8, R39, R8, !PT ;  /* 0x0000000827087209 */ /* 0x000fe20007810000 */
[----:B------:R-:W-:Y:S01]  /*2bc0*/  FFMA.FTZ R20, R147, R6, -R20 ;  /* 0x0000000693147223 */ /* 0x000fe20000010814 */
[-C--:B------:R-:W-:Y:S01]  /*2bd0*/  MOV R147, R151.reuse ;  /* 0x0000009700937202 */ /* 0x080fe20000000f00 */
[--C-:B------:R-:W-:Y:S01]  /*2be0*/  IMAD.MOV.U32 R121, RZ, RZ, R151.reuse ;  /* 0x000000ffff797224 */ /* 0x100fe200078e0097 */
[----:B------:R-:W-:Y:S01]  /*2bf0*/  FMNMX.FTZ R8, R41, R8, !PT ;  /* 0x0000000829087209 */ /* 0x000fe20007810000 */
[----:B------:R-:W5:Y:S01]  /*2c00*/  MUFU.EX2 R162, R162 ;  /* 0x000000a200a27308 */ /* 0x000f620000000800 */
[-C--:B------:R-:W-:Y:S01]  /*2c10*/  MOV R123, R151.reuse ;  /* 0x00000097007b7202 */ /* 0x080fe20000000f00 */
[--C-:B------:R-:W-:Y:S01]  /*2c20*/  IMAD.MOV.U32 R117, RZ, RZ, R151.reuse ;  /* 0x000000ffff757224 */ /* 0x100fe200078e0097 */
[----:B------:R-:W-:Y:S01]  /*2c30*/  FMNMX.FTZ R8, R43, R8, !PT ;  /* 0x000000082b087209 */ /* 0x000fe20007810000 */
[--C-:B------:R-:W-:Y:S01]  /*2c40*/  IMAD.MOV.U32 R113, RZ, RZ, R151.reuse ;  /* 0x000000ffff717224 */ /* 0x100fe200078e0097 */
[-C--:B------:R-:W-:Y:S01]  /*2c50*/  MOV R119, R151.reuse ;  /* 0x0000009700777202 */ /* 0x080fe20000000f00 */
[--C-:B------:R-:W-:Y:S01]  /*2c60*/  IMAD.MOV.U32 R109, RZ, RZ, R151.reuse ;  /* 0x000000ffff6d7224 */ /* 0x100fe200078e0097 */
[----:B------:R-:W-:Y:S01]  /*2c70*/  FMNMX.FTZ R8, R45, R8, !PT ;  /* 0x000000082d087209 */ /* 0x000fe20007810000 */
[----:B------:R-:W-:Y:S01]  /*2c80*/  MUFU.EX2 R69, R69 ;  /* 0x0000004500457308 */ /* 0x000fe20000000800 */
[-C--:B------:R-:W-:Y:S01]  /*2c90*/  MOV R115, R151.reuse ;  /* 0x0000009700737202 */ /* 0x080fe20000000f00 */
[--C-:B------:R-:W-:Y:S01]  /*2ca0*/  IMAD.MOV.U32 R105, RZ, RZ, R151.reuse ;  /* 0x000000ffff697224 */ /* 0x100fe200078e0097 */
[----:B------:R-:W-:Y:S01]  /*2cb0*/  FMNMX.FTZ R8, R47, R8, !PT ;  /* 0x000000082f087209 */ /* 0x000fe20007810000 */
[--C-:B------:R-:W-:Y:S01]  /*2cc0*/  IMAD.MOV.U32 R101, RZ, RZ, R151.reuse ;  /* 0x000000ffff657224 */ /* 0x100fe200078e0097 */
[-C--:B------:R-:W-:Y:S01]  /*2cd0*/  MOV R111, R151.reuse ;  /* 0x00000097006f7202 */ /* 0x080fe20000000f00 */
[----:B------:R-:W-:Y:S01]  /*2ce0*/  IMAD.MOV.U32 R97, RZ, RZ, R151 ;  /* 0x000000ffff617224 */ /* 0x000fe200078e0097 */
[----:B------:R-:W-:Y:S01]  /*2cf0*/  FMNMX.FTZ R8, R49, R8, !PT ;  /* 0x0000000831087209 */ /* 0x000fe20007810000 */
[----:B------:R-:W-:Y:S01]  /*2d00*/  MUFU.EX2 R164, R164 ;  /* 0x000000a400a47308 */ /* 0x000fe20000000800 */
[----:B------:R-:W-:-:S02]  /*2d10*/  MOV R107, R151 ;  /* 0x00000097006b7202 */ /* 0x000fc40000000f00 */
[----:B------:R-:W-:Y:S02]  /*2d20*/  FMNMX.FTZ R8, R51, R8, !PT ;  /* 0x0000000833087209 */ /* 0x000fe40007810000 */
[-C--:B------:R-:W-:Y:S02]  /*2d30*/  MOV R103, R151.reuse ;  /* 0x0000009700677202 */ /* 0x080fe40000000f00 */
[----:B------:R-:W-:Y:S01]  /*2d40*/  FMNMX.FTZ R8, R53, R8, !PT ;  /* 0x0000000835087209 */ /* 0x000fe20007810000 */
[----:B------:R-:W-:Y:S01]  /*2d50*/  MUFU.EX2 R71, R71 ;  /* 0x0000004700477308 */ /* 0x000fe20000000800 */
[-C--:B------:R-:W-:Y:S02]  /*2d60*/  MOV R99, R151.reuse ;  /* 0x0000009700637202 */ /* 0x080fe40000000f00 */
[----:B------:R-:W-:Y:S02]  /*2d70*/  FMNMX.FTZ R8, R55, R8, !PT ;  /* 0x0000000837087209 */ /* 0x000fe40007810000 */
[----:B------:R-:W-:-:S02]  /*2d80*/  MOV R95, R151 ;  /* 0x00000097005f7202 */ /* 0x000fc40000000f00 */
        /* <DEDUP_REMOVED lines=23> */
[----:B------:R1:W-:Y:S01]  /*2f00*/  MUFU.EX2 R176, R127 ;  /* 0x0000007f00b07308 */ /* 0x0003e20000000800 */
[----:B0-----:R-:W-:-:S04]  /*2f10*/  FMNMX.FTZ R9, R10, R9, !PT ;  /* 0x000000090a097209 */ /* 0x001fc80007810000 */
[C---:B------:R-:W-:Y:S01]  /*2f20*/  FSETP.NEU.FTZ.AND P1, PT, R9.reuse, -INF , PT ;  /* 0xff8000000900780b */ /* 0x040fe20003f3d000 */
[----:B------:R-:W-:Y:S02]  /*2f30*/  FMUL.FTZ R8, R9, R6 ;  /* 0x0000000609087220 */ /* 0x000fe40000410000 */
[----:B------:R-:W-:Y:S01]  /*2f40*/  MUFU.EX2 R129, R129 ;  /* 0x0000008100817308 */ /* 0x000fe20000000800 */
[----:B-1----:R-:W-:Y:S02]  /*2f50*/  MOV R127, R151 ;  /* 0x00000097007f7202 */ /* 0x002fe40000000f00 */
[----:B------:R-:W-:Y:S02]  /*2f60*/  FSEL R8, R8, RZ, P1 ;  /* 0x000000ff08087208 */ /* 0x000fe40000800000 */
[----:B------:R-:W-:-:S03]  /*2f70*/  PLOP3.LUT P1, PT, PT, PT, UP0, 0x80, 0x0 ;  /* 0x000000000000781c */ /* 0x000fc60003f2f008 */
        /* <DEDUP_REMOVED lines=21> */
[----:B--2---:R-:W-:Y:S01]  /*30d0*/  FADD.FTZ R11, R65, R32 ;  /* 0x00000020410b7221 */ /* 0x004fe20000010000 */
[-CC-:B------:R-:W-:Y:S01]  /*30e0*/  FFMA.FTZ R43, R43, R6.reuse, -R8.reuse ;  /* 0x000000062b2b7223 */ /* 0x180fe20000010808 */
[-CC-:B------:R-:W-:Y:S01]  /*30f0*/  FFMA.FTZ R45, R45, R6.reuse, -R8.reuse ;  /* 0x000000062d2d7223 */ /* 0x180fe20000010808 */
[-CC-:B------:R-:W-:Y:S01]  /*3100*/  FFMA.FTZ R47, R47, R6.reuse, -R8.reuse ;  /* 0x000000062f2f7223 */ /* 0x180fe20000010808 */
[----:B---3--:R-:W-:Y:S01]  /*3110*/  FADD.FTZ R34, R160, R11 ;  /* 0x0000000ba0227221 */ /* 0x008fe20000010000 */
[-CC-:B------:R-:W-:Y:S01]  /*3120*/  FFMA.FTZ R49, R49, R6.reuse, -R8.reuse ;  /* 0x0000000631317223 */ /* 0x180fe20000010808 */
[-C--:B------:R-:W-:Y:S01]  /*3130*/  FFMA.FTZ R51, R51, R6.reuse, -R8 ;  /* 0x0000000633337223 */ /* 0x080fe20000010808 */
[----:B------:R-:W1:Y:S01]  /*3140*/  MUFU.EX2 R5, R5 ;  /* 0x0000000500057308 */ /* 0x000e620000000800 */
[----:B----4-:R-:W-:Y:S01]  /*3150*/  FADD.FTZ R11, R67, R34 ;  /* 0x00000022430b7221 */ /* 0x010fe20000010000 */
[-CC-:B------:R-:W-:Y:S01]  /*3160*/  FFMA.FTZ R53, R53, R6.reuse, -R8.reuse ;  /* 0x0000000635357223 */ /* 0x180fe20000010808 */
[-CC-:B------:R-:W-:Y:S01]  /*3170*/  FFMA.FTZ R55, R55, R6.reuse, -R8.reuse ;  /* 0x0000000637377223 */ /* 0x180fe20000010808 */
[-CC-:B------:R-:W-:Y:S01]  /*3180*/  FFMA.FTZ R57, R57, R6.reuse, -R8.reuse ;  /* 0x0000000639397223 */ /* 0x180fe20000010808 */
[----:B-----5:R-:W-:Y:S01]  /*3190*/  FADD.FTZ R36, R162, R11 ;  /* 0x0000000ba2247221 */ /* 0x020fe20000010000 */
[-CC-:B------:R-:W-:Y:S01]  /*31a0*/  FFMA.FTZ R59, R59, R6.reuse, -R8.reuse ;  /* 0x000000063b3b7223 */ /* 0x180fe20000010808 */
[-C--:B------:R-:W-:Y:S01]  /*31b0*/  FFMA.FTZ R61, R61, R6.reuse, -R8 ;  /* 0x000000063d3d7223 */ /* 0x080fe20000010808 */
[----:B------:R-:W2:Y:S01]  /*31c0*/  MUFU.EX2 R13, R13 ;  /* 0x0000000d000d7308 */ /* 0x000ea20000000800 */
[----:B0-----:R-:W-:Y:S01]  /*31d0*/  FADD.FTZ R34, R3, R4 ;  /* 0x0000000403227221 */ /* 0x001fe20000010000 */
[-CC-:B------:R-:W-:Y:S01]  /*31e0*/  FFMA.FTZ R85, R85, R6.reuse, -R8.reuse ;  /* 0x0000000655557223 */ /* 0x180fe20000010808 */
[-CC-:B------:R-:W-:Y:S01]  /*31f0*/  FFMA.FTZ R89, R89, R6.reuse, -R8.reuse ;  /* 0x0000000659597223 */ /* 0x180fe20000010808 */
[-CC-:B------:R-:W-:Y:S01]  /*3200*/  FFMA.FTZ R91, R91, R6.reuse, -R8.reuse ;  /* 0x000000065b5b7223 */ /* 0x180fe20000010808 */
[-CC-:B------:R-:W-:Y:S01]  /*3210*/  FFMA.FTZ R83, R83, R6.reuse, -R8.reuse ;  /* 0x0000000653537223 */ /* 0x180fe20000010808 */
[-CC-:B------:R-:W-:Y:S01]  /*3220*/  FFMA.FTZ R93, R93, R6.reuse, -R8.reuse ;  /* 0x000000065d5d7223 */ /* 0x180fe20000010808 */
[----:B------:R-:W-:Y:S01]  /*3230*/  FFMA.FTZ R87, R87, R6, -R8 ;  /* 0x0000000657577223 */ /* 0x000fe20000010808 */
[----:B------:R0:W3:Y:S01]  /*3240*/  MUFU.EX2 R12, R15 ;  /* 0x0000000f000c7308 */ /* 0x0000e20000000800 */
[----:B-1----:R-:W-:Y:S01]  /*3250*/  FADD.FTZ R11, R5, R34 ;  /* 0x00000022050b7221 */ /* 0x002fe20000010000 */
[----:B------:R-:W-:-:S02]  /*3260*/  F2FP.BF16.F32.PACK_AB R157, R4, R3 ;  /* 0x00000003049d723e */ /* 0x000fc400000010ff */
[C---:B------:R-:W-:Y:S02]  /*3270*/  F2FP.BF16.F32.PACK_AB R159, R10.reuse, R5 ;  /* 0x000000050a9f723e */ /* 0x040fe400000010ff */
[----:B------:R-:W-:Y:S02]  /*3280*/  F2FP.BF16.F32.PACK_AB R156, R63, R156 ;  /* 0x0000009c3f9c723e */ /* 0x000fe400000010ff */
[----:B------:R-:W1:Y:S01]  /*3290*/  MUFU.EX2 R21, R21 ;  /* 0x0000001500157308 */ /* 0x000e620000000800 */
[----:B0-----:R-:W-:Y:S01]  /*32a0*/  FADD.FTZ R15, R69, R36 ;  /* 0x00000024450f7221 */ /* 0x001fe20000010000 */
[----:B------:R-:W-:Y:S01]  /*32b0*/  FADD.FTZ R36, R10, R11 ;  /* 0x0000000b0a247221 */ /* 0x000fe20000010000 */
[----:B------:R-:W-:Y:S02]  /*32c0*/  F2FP.BF16.F32.PACK_AB R158, R65, R158 ;  /* 0x0000009e419e723e */ /* 0x000fe400000010ff */
[----:B------:R-:W-:Y:S01]  /*32d0*/  FADD.FTZ R38, R164, R15 ;  /* 0x0000000fa4267221 */ /* 0x000fe20000010000 */
[----:B--2---:R-:W-:Y:S01]  /*32e0*/  FADD.FTZ R11, R13, R36 ;  /* 0x000000240d0b7221 */ /* 0x004fe20000010000 */
[----:B------:R-:W-:Y:S01]  /*32f0*/  F2FP.BF16.F32.PACK_AB R160, R67, R160 ;  /* 0x000000a043a0723e */ /* 0x000fe200000010ff */
[----:B------:R-:W0:Y:S01]  /*3300*/  MUFU.EX2 R14, R25 ;  /* 0x00000019000e7308 */ /* 0x000e220000000800 */
[----:B------:R-:W-:Y:S01]  /*3310*/  FADD.FTZ R15, R71, R38 ;  /* 0x00000026470f7221 */ /* 0x000fe20000010000 */
[----:B---3--:R-:W-:Y:S01]  /*3320*/  FADD.FTZ R36, R12, R11 ;  /* 0x0000000b0c247221 */ /* 0x008fe20000010000 */
[----:B------:R-:W-:-:S02]  /*3330*/  F2FP.BF16.F32.PACK_AB R162, R69, R162 ;  /* 0x000000a245a2723e */ /* 0x000fc400000010ff */
[----:B------:R-:W-:Y:S01]  /*3340*/  FADD.FTZ R38, R166, R15 ;  /* 0x0000000fa6267221 */ /* 0x000fe20000010000 */
[----:B------:R-:W-:Y:S02]  /*3350*/  F2FP.BF16.F32.PACK_AB R164, R71, R164 ;  /* 0x000000a447a4723e */ /* 0x000fe400000010ff */
[----:B------:R-:W2:Y:S01]  /*3360*/  MUFU.EX2 R27, R27 ;  /* 0x0000001b001b7308 */ /* 0x000ea20000000800 */
[----:B------:R-:W-:Y:S01]  /*3370*/  FADD.FTZ R15, R73, R38 ;  /* 0x00000026490f7221 */ /* 0x000fe20000010000 */
[----:B-1----:R-:W-:Y:S01]  /*3380*/  FADD.FTZ R11, R21, R36 ;  /* 0x00000024150b7221 */ /* 0x002fe20000010000 */
[----:B------:R-:W-:Y:S02]  /*3390*/  F2FP.BF16.F32.PACK_AB R166, R73, R166 ;  /* 0x000000a649a6723e */ /* 0x000fe400000010ff */
[----:B------:R-:W-:Y:S01]  /*33a0*/  FADD.FTZ R40, R168, R15 ;  /* 0x0000000fa8287221 */ /* 0x000fe20000010000 */
[C---:B------:R-:W-:Y:S02]  /*33b0*/  F2FP.BF16.F32.PACK_AB R168, R75.reuse, R168 ;  /* 0x000000a84ba8723e */ /* 0x040fe400000010ff */
[----:B------:R-:W1:Y:S01]  /*33c0*/  MUFU.EX2 R24, R29 ;  /* 0x0000001d00187308 */ /* 0x000e620000000800 */
[----:B0-----:R-:W-:Y:S01]  /*33d0*/  FADD.FTZ R38, R14, R11 ;  /* 0x0000000b0e267221 */ /* 0x001fe20000010000 */
[----:B------:R-:W-:Y:S01]  /*33e0*/  FADD.FTZ R15, R75, R40 ;  /* 0x000000284b0f7221 */ /* 0x000fe20000010000 */
[----:B------:R-:W-:-:S02]  /*33f0*/  F2FP.BF16.F32.PACK_AB R161, R12, R13 ;  /* 0x0000000d0ca1723e */ /* 0x000fc400000010ff */
[----:B------:R-:W-:-:S03]  /*3400*/  F2FP.BF16.F32.PACK_AB R163, R14, R21 ;  /* 0x000000150ea3723e */ /* 0x000fc600000010ff */
[----:B------:R-:W0:Y:S01]  /*3410*/  MUFU.EX2 R31, R31 ;  /* 0x0000001f001f7308 */ /* 0x000e220000000800 */
[----:B--2---:R-:W-:Y:S01]  /*3420*/  FADD.FTZ R11, R27, R38 ;  /* 0x000000261b0b7221 */ /* 0x004fe20000010000 */
[----:B------:R-:W-:Y:S01]  /*3430*/  FADD.FTZ R38, R170, R15 ;  /* 0x0000000faa267221 */ /* 0x000fe20000010000 */
[----:B------:R-:W-:-:S03]  /*3440*/  F2FP.BF16.F32.PACK_AB R170, R77, R170 ;  /* 0x000000aa4daa723e */ /* 0x000fc600000010ff */
[----:B------:R-:W-:Y:S02]  /*3450*/  FADD.FTZ R15, R77, R38 ;  /* 0x000000264d0f7221 */ /* 0x000fe40000010000 */
[----:B------:R-:W2:Y:S01]  /*3460*/  MUFU.EX2 R26, R33 ;  /* 0x00000021001a7308 */ /* 0x000ea20000000800 */
[----:B-1----:R-:W-:Y:S01]  /*3470*/  FADD.FTZ R0, R24, R11 ;  /* 0x0000000b18007221 */ /* 0x002fe20000010000 */
[----:B------:R-:W-:Y:S01]  /*3480*/  FADD.FTZ R40, R172, R15 ;  /* 0x0000000fac287221 */ /* 0x000fe20000010000 */
[C---:B------:R-:W-:Y:S02]  /*3490*/  F2FP.BF16.F32.PACK_AB R172, R79.reuse, R172 ;  /* 0x000000ac4fac723e */ /* 0x040fe400000010ff */
[----:B------:R-:W-:Y:S01]  /*34a0*/  F2FP.BF16.F32.PACK_AB R165, R24, R27 ;  /* 0x0000001b18a5723e */ /* 0x000fe200000010ff */
[----:B------:R-:W-:Y:S02]  /*34b0*/  FADD.FTZ R15, R79, R40 ;  /* 0x000000284f0f7221 */ /* 0x000fe40000010000 */
[----:B------:R-:W1:Y:S01]  /*34c0*/  MUFU.EX2 R35, R35 ;  /* 0x0000002300237308 */ /* 0x000e620000000800 */
[----:B0-----:R-:W-:Y:S01]  /*34d0*/  FADD.FTZ R11, R31, R0 ;  /* 0x000000001f0b7221 */ /* 0x001fe20000010000 */
[----:B------:R-:W-:Y:S01]  /*34e0*/  FADD.FTZ R40, R174, R15 ;  /* 0x0000000fae287221 */ /* 0x000fe20000010000 */
[----:B------:R-:W-:-:S03]  /*34f0*/  F2FP.BF16.F32.PACK_AB R174, R81, R174 ;  /* 0x000000ae51ae723e */ /* 0x000fc600000010ff */
[----:B------:R-:W-:Y:S02]  /*3500*/  FADD.FTZ R40, R81, R40 ;  /* 0x0000002851287221 */ /* 0x000fe40000010000 */
[----:B------:R-:W0:Y:S01]  /*3510*/  MUFU.EX2 R28, R37 ;  /* 0x00000025001c7308 */ /* 0x000e220000000800 */
[C---:B--2---:R-:W-:Y:S01]  /*3520*/  FADD.FTZ R0, R26.reuse, R11 ;  /* 0x0000000b1a007221 */ /* 0x044fe20000010000 */
[----:B------:R-:W-:Y:S01]  /*3530*/  FADD.FTZ R15, R125, R40 ;  /* 0x000000287d0f7221 */ /* 0x000fe20000010000 */
[----:B------:R-:W-:-:S03]  /*3540*/  F2FP.BF16.F32.PACK_AB R167, R26, R31 ;  /* 0x0000001f1aa7723e */ /* 0x000fc600000010ff */
[C---:B------:R-:W-:Y:S01]  /*3550*/  FADD.FTZ R40, R176.reuse, R15 ;  /* 0x0000000fb0287221 */ /* 0x040fe20000010000 */
[----:B------:R-:W-:Y:S01]  /*3560*/  F2FP.BF16.F32.PACK_AB R176, R176, R125 ;  /* 0x0000007db0b0723e */ /* 0x000fe200000010ff */
[----:B------:R-:W2:Y:S01]  /*3570*/  MUFU.EX2 R39, R39 ;  /* 0x0000002700277308 */ /* 0x000ea20000000800 */
[----:B-1----:R-:W-:Y:S01]  /*3580*/  FADD.FTZ R11, R35, R0 ;  /* 0x00000000230b7221 */ /* 0x002fe20000010000 */
[----:B------:R-:W-:Y:S01]  /*3590*/  FADD.FTZ R15, R129, R40 ;  /* 0x00000028810f7221 */ /* 0x000fe20000010000 */
[----:B------:R-:W-:-:S05]  /*35a0*/  IMAD.MOV.U32 R125, RZ, RZ, R151 ;  /* 0x000000ffff7d7224 */ /* 0x000fca00078e0097 */
[----:B------:R-:W1:Y:S01]  /*35b0*/  MUFU.EX2 R30, R41 ;  /* 0x00000029001e7308 */ /* 0x000e620000000800 */
[C---:B0-----:R-:W-:Y:S01]  /*35c0*/  FADD.FTZ R0, R28.reuse, R11 ;  /* 0x0000000b1c007221 */ /* 0x041fe20000010000 */
[----:B------:R-:W-:-:S06]  /*35d0*/  F2FP.BF16.F32.PACK_AB R169, R28, R35 ;  /* 0x000000231ca9723e */ /* 0x000fcc00000010ff */
[----:B------:R-:W0:Y:S01]  /*35e0*/  MUFU.EX2 R43, R43 ;  /* 0x0000002b002b7308 */ /* 0x000e220000000800 */
[----:B--2---:R-:W-:-:S07]  /*35f0*/  FADD.FTZ R11, R39, R0 ;  /* 0x00000000270b7221 */ /* 0x004fce0000010000 */
[----:B------:R-:W2:Y:S01]  /*3600*/  MUFU.EX2 R32, R45 ;  /* 0x0000002d00207308 */ /* 0x000ea20000000800 */
[C---:B-1----:R-:W-:Y:S01]  /*3610*/  FADD.FTZ R0, R30.reuse, R11 ;  /* 0x0000000b1e007221 */ /* 0x042fe20000010000 */
[----:B------:R-:W-:-:S06]  /*3620*/  F2FP.BF16.F32.PACK_AB R171, R30, R39 ;  /* 0x000000271eab723e */ /* 0x000fcc00000010ff */
[----:B------:R1:W3:Y:S01]  /*3630*/  MUFU.EX2 R178, R131 ;  /* 0x0000008300b27308 */ /* 0x0002e20000000800 */
[----:B0-----:R-:W-:-:S07]  /*3640*/  FADD.FTZ R11, R43, R0 ;  /* 0x000000002b0b7221 */ /* 0x001fce0000010000 */
[----:B------:R-:W0:Y:S01]  /*3650*/  MUFU.EX2 R47, R47 ;  /* 0x0000002f002f7308 */ /* 0x000e220000000800 */
[C---:B--2---:R-:W-:Y:S01]  /*3660*/  FADD.FTZ R0, R32.reuse, R11 ;  /* 0x0000000b20007221 */ /* 0x044fe20000010000 */
[----:B------:R-:W-:Y:S02]  /*3670*/  F2FP.BF16.F32.PACK_AB R173, R32, R43 ;  /* 0x0000002b20ad723e */ /* 0x000fe400000010ff */
[----:B-1----:R-:W-:-:S04]  /*3680*/  MOV R131, R151 ;  /* 0x0000009700837202 */ /* 0x002fc80000000f00 */
[----:B------:R-:W1:Y:S01]  /*3690*/  MUFU.EX2 R133, R133 ;  /* 0x0000008500857308 */ /* 0x000e620000000800 */
[C---:B---3--:R-:W-:Y:S01]  /*36a0*/  FADD.FTZ R40, R178.reuse, R15 ;  /* 0x0000000fb2287221 */ /* 0x048fe20000010000 */
[----:B------:R-:W-:Y:S01]  /*36b0*/  F2FP.BF16.F32.PACK_AB R178, R178, R129 ;  /* 0x00000081b2b2723e */ /* 0x000fe200000010ff */
[----:B------:R-:W-:-:S05]  /*36c0*/  IMAD.MOV.U32 R129, RZ, RZ, R151 ;  /* 0x000000ffff817224 */ /* 0x000fca00078e0097 */
[----:B------:R-:W2:Y:S01]  /*36d0*/  MUFU.EX2 R34, R49 ;  /* 0x0000003100227308 */ /* 0x000ea20000000800 */
[----:B0-----:R-:W-:-:S07]  /*36e0*/  FADD.FTZ R11, R47, R0 ;  /* 0x000000002f0b7221 */ /* 0x001fce0000010000 */
[----:B------:R0:W3:Y:S01]  /*36f0*/  MUFU.EX2 R180, R135 ;  /* 0x0000008700b47308 */ /* 0x0000e20000000800 */
[----:B-1----:R-:W-:-:S07]  /*3700*/  FADD.FTZ R15, R133, R40 ;  /* 0x00000028850f7221 */ /* 0x002fce0000010000 */
[----:B------:R-:W1:Y:S01]  /*3710*/  MUFU.EX2 R51, R51 ;  /* 0x0000003300337308 */ /* 0x000e620000000800 */
[C---:B--2---:R-:W-:Y:S01]  /*3720*/  FADD.FTZ R0, R34.reuse, R11 ;  /* 0x0000000b22007221 */ /* 0x044fe20000010000 */
[----:B------:R-:W-:Y:S02]  /*3730*/  F2FP.BF16.F32.PACK_AB R175, R34, R47 ;  /* 0x0000002f22af723e */ /* 0x000fe400000010ff */
[----:B0-----:R-:W-:-:S04]  /*3740*/  MOV R135, R151 ;  /* 0x0000009700877202 */ /* 0x001fc80000000f00 */
[----:B------:R-:W0:Y:S01]  /*3750*/  MUFU.EX2 R137, R137 ;  /* 0x0000008900897308 */ /* 0x000e220000000800 */
[C---:B---3--:R-:W-:Y:S01]  /*3760*/  FADD.FTZ R42, R180.reuse, R15 ;  /* 0x0000000fb42a7221 */ /* 0x048fe20000010000 */
[----:B------:R-:W-:Y:S01]  /*3770*/  F2FP.BF16.F32.PACK_AB R180, R180, R133 ;  /* 0x00000085b4b4723e */ /* 0x000fe200000010ff */
[----:B------:R-:W-:-:S05]  /*3780*/  IMAD.MOV.U32 R133, RZ, RZ, R151 ;  /* 0x000000ffff857224 */ /* 0x000fca00078e0097 */
[----:B------:R-:W2:Y:S01]  /*3790*/  MUFU.EX2 R36, R53 ;  /* 0x0000003500247308 */ /* 0x000ea20000000800 */
[----:B-1----:R-:W-:-:S07]  /*37a0*/  FADD.FTZ R11, R51, R0 ;  /* 0x00000000330b7221 */ /* 0x002fce0000010000 */
        /* <DEDUP_REMOVED lines=24> */
[----:B------:R-:W1:Y:S01]  /*3930*/  MUFU.EX2 R85, R85 ;  /* 0x0000005500557308 */ /* 0x000e620000000800 */
[----:B0-----:R-:W-:-:S07]  /*3940*/  FADD.FTZ R15, R145, R44 ;  /* 0x0000002c910f7221 */ /* 0x001fce0000010000 */
[----:B------:R0:W3:Y:S01]  /*3950*/  MUFU.EX2 R40, R89 ;  /* 0x0000005900287308 */ /* 0x0000e20000000800 */
[C---:B--2---:R-:W-:Y:S01]  /*3960*/  FADD.FTZ R44, R8.reuse, R11 ;  /* 0x0000000b082c7221 */ /* 0x044fe20000010000 */
[----:B------:R-:W-:-:S06]  /*3970*/  F2FP.BF16.F32.PACK_AB R181, R8, R59 ;  /* 0x0000003b08b5723e */ /* 0x000fcc00000010ff */
[----:B------:R-:W2:Y:S01]  /*3980*/  MUFU.EX2 R91, R91 ;  /* 0x0000005b005b7308 */ /* 0x000ea20000000800 */
[----:B-1----:R-:W-:Y:S01]  /*3990*/  FADD.FTZ R3, R85, R44 ;  /* 0x0000002c55037221 */ /* 0x002fe20000010000 */
[----:B0-----:R-:W-:-:S06]  /*39a0*/  IMAD.MOV.U32 R89, RZ, RZ, R151 ;  /* 0x000000ffff597224 */ /* 0x001fcc00078e0097 */
[----:B------:R-:W0:Y:S01]  /*39b0*/  MUFU.EX2 R42, R83 ;  /* 0x00000053002a7308 */ /* 0x000e220000000800 */
[C---:B---3--:R-:W-:Y:S01]  /*39c0*/  FADD.FTZ R10, R40.reuse, R3 ;  /* 0x00000003280a7221 */ /* 0x048fe20000010000 */
[----:B------:R-:W-:-:S06]  /*39d0*/  F2FP.BF16.F32.PACK_AB R183, R40, R85 ;  /* 0x0000005528b7723e */ /* 0x000fcc00000010ff */
[----:B------:R-:W1:Y:S01]  /*39e0*/  MUFU.EX2 R93, R93 ;  /* 0x0000005d005d7308 */ /* 0x000e620000000800 */
[----:B--2---:R-:W-:-:S07]  /*39f0*/  FADD.FTZ R3, R91, R10 ;  /* 0x0000000a5b037221 */ /* 0x004fce0000010000 */
[----:B------:R-:W2:Y:S01]  /*3a00*/  MUFU.EX2 R20, R20 ;  /* 0x0000001400147308 */ /* 0x000ea20000000800 */
[C---:B0-----:R-:W-:Y:S01]  /*3a10*/  FADD.FTZ R10, R42.reuse, R3 ;  /* 0x000000032a0a7221 */ /* 0x041fe20000010000 */
[----:B------:R-:W-:Y:S02]  /*3a20*/  F2FP.BF16.F32.PACK_AB R185, R42, R91 ;  /* 0x0000005b2ab9723e */ /* 0x000fe400000010ff */
[----:B------:R-:W-:-:S04]  /*3a30*/  MOV R91, R151 ;  /* 0x00000097005b7202 */ /* 0x000fc80000000f00 */
[----:B------:R-:W0:Y:S01]  /*3a40*/  MUFU.EX2 R4, R87 ;  /* 0x0000005700047308 */ /* 0x000e220000000800 */
[----:B-1----:R-:W-:Y:S01]  /*3a50*/  FADD.FTZ R3, R93, R10 ;  /* 0x0000000a5d037221 */ /* 0x002fe20000010000 */
[C---:B--2---:R-:W-:Y:S01]  /*3a60*/  F2FP.BF16.F32.PACK_AB R186, R20.reuse, R145 ;  /* 0x0000009114ba723e */ /* 0x044fe200000010ff */
[----:B------:R-:W-:Y:S01]  /*3a70*/  FADD.FTZ R0, R20, R15 ;  /* 0x0000000f14007221 */ /* 0x000fe20000010000 */
[----:B------:R-:W-:Y:S01]  /*3a80*/  IMAD.MOV.U32 R145, RZ, RZ, R151 ;  /* 0x000000ffff917224 */ /* 0x000fe200078e0097 */
[C---:B0-----:R-:W-:Y:S01]  /*3a90*/  F2FP.BF16.F32.PACK_AB R187, R4.reuse, R93 ;  /* 0x0000005d04bb723e */ /* 0x041fe200000010ff */
[----:B------:R-:W-:Y:S01]  /*3aa0*/  FADD.FTZ R3, R4, R3 ;  /* 0x0000000304037221 */ /* 0x000fe20000010000 */
[----:B------:R-:W-:Y:S01]  /*3ab0*/  IMAD.MOV.U32 R93, RZ, RZ, R151 ;  /* 0x000000ffff5d7224 */ /* 0x000fe200078e0097 */
[----:B------:R-:W-:Y:S06]  /*3ac0*/  @!P1 BRA `(.L_x_6528) ;  /* 0x0000002800989947 */ /* 0x000fec0003800000 */
[----:B------:R-:W-:Y:S01]  /*3ad0*/  MOV R5, R9 ;  /* 0x0000000900057202 */ /* 0x000fe20000000f00 */
[----:B------:R-:W-:Y:S01]  /*3ae0*/  IMAD.MOV.U32 R4, RZ, RZ, R7 ;  /* 0x000000ffff047224 */ /* 0x000fe200078e0007 */
        /* <DEDUP_REMOVED lines=32> */
[----:B------:R-:W-:Y:S01]  /*3cf0*/  UIADD3 UR52, UR52, -0x2, URZ ;  /* 0xfffffffe34347890 */ /* 0x000fe2000fffe03f */
[----:B------:R-:W-:Y:S01]  /*3d00*/  UMOV UR53, UR44 ;  /* 0x0000002c00357c82 */ /* 0x000fe20008000000 */
[----:B------:R-:W-:Y:S01]  /*3d10*/  UMOV UR51, UR43 ;  /* 0x0000002b00337c82 */ /* 0x000fe20008000000 */
[----:B------:R-:W-:-:S09]  /*3d20*/  ULDC UR50, c[0x0][0x9d8] ;  /* 0x0002760000327ab9 */ /* 0x000fd20000000800 */
.L_x_6539:
[----:B------:R-:W-:Y:S01]  /*3d30*/  ISETP.NE.AND P2, PT, RZ, UR38, PT ;  /* 0x00000026ff007c0c */ /* 0x000fe2000bf45270 */
[----:B------:R-:W-:-:S04]  /*3d40*/  UISETP.NE.AND UP0, UPT, UR51, 0x1, UPT ;  /* 0x000000013300788c */ /* 0x000fc8000bf05270 */
[----:B------:R-:W-:-:S04]  /*3d50*/  USEL UR44, URZ, 0x1, UP0 ;  /* 0x000000013f2c7887 */ /* 0x000fc80008000000 */
[----:B------:R-:W-:-:S04]  /*3d60*/  ULOP3.LUT UR44, UR53, UR44, URZ, 0x3c, !UPT ;  /* 0x0000002c352c7292 */ /* 0x000fc8000f8e3c3f */
[----:B------:R-:W-:Y:S08]  /*3d70*/  @P2 BRA `(.L_x_6529) ;  /* 0x0000000000382947 */ /* 0x000ff00003800000 */
[----:B------:R-:W-:Y:S05]  /*3d80*/  @!P0 BRA `(.L_x_6530) ;  /* 0x0000000000048947 */ /* 0x000fea0003800000 */
[----:B------:R-:W-:Y:S01]  /*3d90*/  BPT.TRAP 0x1 ;  /* 0x000000040000795c */ /* 0x000fe20000300000 */
.L_x_6530:
        /* <DEDUP_REMOVED lines=9> */
.L_x_6531:
[----:B-1----:R-:W-:Y:S05]  /*3e30*/  @P1 BRA `(.L_x_6529) ;  /* 0x0000000000081947 */ /* 0x002fea0003800000 */
[----:B------:R-:W1:Y:S02]  /*3e40*/  SYNCS.PHASECHK.TRANS64.TRYWAIT P1, [UR6+0x28830], R6 ;  /* 0x02883006ff0075a7 */ /* 0x000e640008020146 */
[----:B-1----:R-:W-:Y:S05]  /*3e50*/  @!P1 BRA `(.L_x_6532) ;  /* 0x0000007c00889947 */ /* 0x002fea0003800000 */
.L_x_6529:
[----:B01----:R-:W-:Y:S01]  /*3e60*/  VIADD R6, R2, 0x8 ;  /* 0x0000000802067836 */ /* 0x003fe20000000000 */
[----:B------:R-:W-:Y:S01]  /*3e70*/  UIADD3 UR43, UR51, 0x1, URZ ;  /* 0x00000001332b7890 */ /* 0x000fe2000fffe03f */
[----:B------:R-:W-:Y:S01]  /*3e80*/  UMOV UR35, 0x40000040 ;  /* 0x4000004000237882 */ /* 0x000fe20000000000 */
[----:B------:R-:W-:Y:S02]  /*3e90*/  UMOV UR7, 0x40000040 ;  /* 0x4000004000077882 */ /* 0x000fe40000000000 */
[----:B------:R0:W-:Y:S01]  /*3ea0*/  BAR.SYNC.DEFER_BLOCKING R6, 0x100 ;  /* 0x000400060000751d */ /* 0x0001e20000010000 */
[----:B------:R-:W-:-:S04]  /*3eb0*/  UISETP.NE.AND UP0, UPT, UR43, 0x2, UPT ;  /* 0x000000022b00788c */ /* 0x000fc8000bf05270 */
[----:B------:R-:W-:Y:S01]  /*3ec0*/  USEL UR43, UR43, URZ, UP0 ;  /* 0x0000003f2b2b7287 */ /* 0x000fe20008000000 */
[----:B------:R-:W-:Y:S01]  /*3ed0*/  UMOV UR11, 0x40000040 ;  /* 0x40000040000b7882 */ /* 0x000fe20000000000 */
[----:B------:R-:W-:Y:S02]  /*3ee0*/  UMOV UR15, 0x40000040 ;  /* 0x40000040000f7882 */ /* 0x000fe40000000000 */
[----:B------:R-:W-:Y:S01]  /*3ef0*/  ULEA UR34, UR43, UR47, 0xb ;  /* 0x0000002f2b227291 */ /* 0x000fe2000f8e583f */
[----:B------:R-:W-:Y:S01]  /*3f00*/  UMOV UR19, 0x40000040 ;  /* 0x4000004000137882 */ /* 0x000fe20000000000 */
[----:B------:R-:W-:Y:S02]  /*3f10*/  UMOV UR23, 0x40000040 ;  /* 0x4000004000177882 */ /* 0x000fe40000000000 */
[----:B------:R-:W-:Y:S02]  /*3f20*/  UIADD3 UR6, UR34, 0x2, URZ ;  /* 0x0000000222067890 */ /* 0x000fe4000fffe03f */
[----:B------:R-:W-:-:S02]  /*3f30*/  UIADD3 UR10, UR34, 0x4, URZ ;  /* 0x00000004220a7890 */ /* 0x000fc4000fffe03f */
[----:B------:R-:W-:Y:S02]  /*3f40*/  UIADD3 UR14, UR34, 0x6, URZ ;  /* 0x00000006220e7890 */ /* 0x000fe4000fffe03f */
[----:B------:R-:W-:Y:S02]  /*3f50*/  UIADD3 UR18, UR34, 0x400, URZ ;  /* 0x0000040022127890 */ /* 0x000fe4000fffe03f */
[----:B------:R-:W-:Y:S02]  /*3f60*/  UIADD3 UR22, UR34, 0x402, URZ ;  /* 0x0000040222167890 */ /* 0x000fe4000fffe03f */
[----:B------:R-:W-:Y:S01]  /*3f70*/  UIADD3 UR26, UR34, 0x404, URZ ;  /* 0x00000404221a7890 */ /* 0x000fe2000fffe03f */
[----:B------:R-:W-:Y:S01]  /*3f80*/  WARPGROUP.ARRIVE ;  /* 0x00000000000079c5 */ /* 0x000fe20000000000 */
[----:B------:R-:W-:Y:S01]  /*3f90*/  UMOV UR27, 0x40000040 ;  /* 0x40000040001b7882 */ /* 0x000fe20000000000 */
[----:B------:R-:W-:Y:S01]  /*3fa0*/  UIADD3 UR30, UR34, 0x406, URZ ;  /* 0x00000406221e7890 */ /* 0x000fe2000fffe03f */
[----:B------:R-:W-:-:S03]  /*3fb0*/  UMOV UR31, 0x40000040 ;  /* 0x40000040001f7882 */ /* 0x000fc60000000000 */
[----:B------:R-:W-:Y:S03]  /*3fc0*/  HGMMA.64x128x16.F32.BF16 R24, gdesc[UR32], RZ, !UPT, gsb0 ;  /* 0x01e00000201879f0 */ /* 0x000fe6000c0018ff */
        /* <DEDUP_REMOVED lines=22> */
[----:B0-----:R-:W-:Y:S05]  /*4130*/  @P2 BRA `(.L_x_6533) ;  /* 0x00000000002c2947 */ /* 0x001fea0003800000 */
[----:B------:R-:W-:Y:S05]  /*4140*/  @!P0 BRA `(.L_x_6534) ;  /* 0x0000000000048947 */ /* 0x000fea0003800000 */
[----:B------:R-:W-:Y:S01]  /*4150*/  BPT.TRAP 0x1 ;  /* 0x000000040000795c */ /* 0x000fe20000300000 */
.L_x_6534:
[----:B------:R-:W-:Y:S01]  /*4160*/  ULEA UR6, UR51, UR39, 0x3 ;  /* 0x0000002733067291 */ /* 0x000fe2000f8e183f */
[----:B------:R-:W-:-:S04]  /*4170*/  MOV R6, UR53 ;  /* 0x0000003500067c02 */ /* 0x000fc80008000f00 */
[----:B------:R-:W-:-:S04]  /*4180*/  SHF.L.U32 R6, R6, 0x1f, RZ ;  /* 0x0000001f06067819 */ /* 0x000fc800000006ff */
[----:B------:R0:W1:Y:S01]  /*4190*/  SYNCS.PHASECHK.TRANS64.TRYWAIT P1, [UR6+0x28850], R6 ;  /* 0x02885006ff0075a7 */ /* 0x0000620008020146 */
[----:B------:R-:W-:Y:S05]  /*41a0*/  @!P0 BRA `(.L_x_6535) ;  /* 0x0000000000048947 */ /* 0x000fea0003800000 */
[----:B------:R-:W-:Y:S01]  /*41b0*/  BPT.TRAP 0x1 ;  /* 0x000000040000795c */ /* 0x000fe20000300000 */
.L_x_6535:
[----:B-1----:R-:W-:Y:S05]  /*41c0*/  @P1 BRA `(.L_x_6533) ;  /* 0x0000000000081947 */ /* 0x002fea0003800000 */
[----:B------:R-:W1:Y:S02]  /*41d0*/  SYNCS.PHASECHK.TRANS64.TRYWAIT P1, [UR6+0x28850], R6 ;  /* 0x02885006ff0075a7 */ /* 0x000e640008020146 */
[----:B-1----:R-:W-:Y:S05]  /*41e0*/  @!P1 BRA `(.L_x_6536) ;  /* 0x0000007800bc9947 */ /* 0x002fea0003800000 */
.L_x_6533:
[----:B------:R-:W-:Y:S01]  /*41f0*/  UIADD3 UR6, UR39, 0x400, URZ ;  /* 0x0000040027067890 */ /* 0x000fe2000fffe03f */
[----:B------:R-:W-:Y:S01]  /*4200*/  WARPGROUP.ARRIVE ;  /* 0x00000000000079c5 */ /* 0x000fe20000000000 */
[----:B------:R-:W-:Y:S01]  /*4210*/  UMOV UR7, 0x40000040 ;  /* 0x4000004000077882 */ /* 0x000fe20000000000 */
[----:B01----:R-:W-:Y:S01]  /*4220*/  IADD3 R6, -R2, 0xb, RZ ;  /* 0x0000000b02067810 */ /* 0x003fe20007ffe1ff */
[----:B------:R-:W-:-:S04]  /*4230*/  USHF.R.U32.HI UR6, URZ, 0x4, UR6 ;  /* 0x000000043f067899 */ /* 0x000fc80008011606 */
[----:B------:R-:W-:-:S04]  /*4240*/  ULOP3.LUT UR6, UR6, 0x3fff, URZ, 0xc0, !UPT ;  /* 0x00003fff06067892 */ /* 0x000fc8000f8ec03f */
[----:B------:R-:W-:-:S04]  /*4250*/  ULOP3.LUT UR6, UR6, 0x4000000, URZ, 0xfc, !UPT ;  /* 0x0400000006067892 */ /* 0x000fc8000f8efc3f */
[----:B------:R-:W-:-:S07]  /*4260*/  ULEA UR10, UR51, UR6, 0xb ;  /* 0x00000006330a7291 */ /* 0x000fce000f8e583f */
[----:B------:R-:W-:Y:S02]  /*4270*/  UMOV UR6, UR10 ;  /* 0x0000000a00067c82 */ /* 0x000fe40008000000 */
[----:B------:R-:W-:Y:S01]  /*4280*/  HGMMA.64x128x16.F32.BF16 R88, R156, gdesc[UR4].tnspB, R88, gsb0 ;  /* 0x41e000049c587df0 */ /* 0x000fe20008001858 */
[----:B------:R-:W-:Y:S01]  /*4290*/  UIADD3 UR6, UR10, 0x80, URZ ;  /* 0x000000800a067890 */ /* 0x000fe2000fffe03f */
[----:B------:R-:W-:Y:S01]  /*42a0*/  UMOV UR7, 0x40000040 ;  /* 0x4000004000077882 */ /* 0x000fe20000000000 */
[----:B------:R-:W-:Y:S02]  /*42b0*/  WARPGROUP.DEPBAR.LE gsb0, 0x0 ;  /* 0x00008000000079c5 */ /* 0x000fe40000010000 */
[----:B------:R-:W-:-:S07]  /*42c0*/  WARPGROUP.ARRIVE ;  /* 0x00000000000079c5 */ /* 0x000fce0000000000 */
        /* <DEDUP_REMOVED lines=30> */
[----:B------:R-:W-:Y:S03]  /*44b0*/  HGMMA.64x128x16.F32.BF16 R88, R184, gdesc[UR4].tnspB, R88, gsb0 ;  /* 0x41e00004b8587df0 */ /* 0x000fe60008001858 */
[----:B------:R-:W-:Y:S02]  /*44c0*/  WARPGROUP.DEPBAR.LE gsb0, 0x0 ;  /* 0x00008000000079c5 */ /* 0x000fe40000010000 */
[----:B------:R0:W-:Y:S06]  /*44d0*/  BAR.ARV R6, 0x100 ;  /* 0x000400060000751d */ /* 0x0001ec0000002000 */
[----:B------:R-:W-:Y:S05]  /*44e0*/  @!P0 BRA `(.L_x_6537) ;  /* 0x0000000000048947 */ /* 0x000fea0003800000 */
[----:B------:R-:W-:Y:S01]  /*44f0*/  BPT.TRAP 0x1 ;  /* 0x000000040000795c */ /* 0x000fe20000300000 */
.L_x_6537:
        /* <DEDUP_REMOVED lines=82> */
[----:B------:R-:W-:-:S04]  /*4a20*/  ULEA UR6, UR43, UR39, 0x3 ;  /* 0x000000272b067291 */ /* 0x000fc8000f8e183f */
[----:B------:R-:W1:Y:S01]  /*4a30*/  MUFU.TANH R21, R21 ;  /* 0x0000001500157308 */ /* 0x000e620000002400 */
[----:B--2---:R-:W-:Y:S01]  /*4a40*/  FMNMX.FTZ R10, R15, R10, !PT ;  /* 0x0000000a0f0a7209 */ /* 0x004fe20007810000 */
[----:B------:R-:W-:-:S04]  /*4a50*/  UIADD3 UR6, UR6, 0x28840, URZ ;  /* 0x0002884006067890 */ /* 0x000fc8000fffe03f */
[----:B------:R-:W-:Y:S02]  /*4a60*/  UPRMT UR6, UR37, 0x654, UR6 ;  /* 0x0000065425067896 */ /* 0x000fe40008000006 */
[----:B------:R-:W2:Y:S01]  /*4a70*/  MUFU.TANH R169, R169 ;  /* 0x000000a900a97308 */ /* 0x000ea20000002400 */
[----:B0-----:R-:W-:-:S06]  /*4a80*/  FMNMX.FTZ R6, R167, R6, !PT ;  /* 0x00000006a7067209 */ /* 0x001fcc0007810000 */
[----:B------:R-:W-:Y:S01]  /*4a90*/  SYNCS.ARRIVE.TRANS64.RED.A1T0 RZ, [UR6], RZ ;  /* 0x000000ffffff79a7 */ /* 0x000fe20008100406 */
        /* <DEDUP_REMOVED lines=103> */
[----:B-1----:R-:W-:Y:S02]  /*5110*/  FMNMX.FTZ R12, R211, R6, !PT ;  /* 0x00000006d30c7209 */ /* 0x002fe40007810000 */
[----:B------:R-:W1:Y:S03]  /*5120*/  LDC R6, c[0x0][0x988] ;  /* 0x00026200ff067b82 */ /* 0x000e660000000800 */
[----:B------:R-:W3:Y:S01]  /*5130*/  SHFL.BFLY PT, R7, R12, 0x2, 0x1f ;  /* 0x0c401f000c077f89 */ /* 0x000ee200000e0000 */
[----:B--2---:R-:W-:-:S04]  /*5140*/  FMNMX.FTZ R10, R83, R10, !PT ;  /* 0x0000000a530a7209 */ /* 0x004fc80007810000 */
[----:B0-----:R-:W-:-:S05]  /*5150*/  FMNMX.FTZ R10, R85, R10, !PT ;  /* 0x0000000a550a7209 */ /* 0x001fca0007810000 */
[----:B------:R-:W0:Y:S01]  /*5160*/  SHFL.BFLY PT, R9, R10, 0x2, 0x1f ;  /* 0x0c401f000a097f89 */ /* 0x000e2200000e0000 */
[----:B---3--:R-:W-:-:S05]  /*5170*/  FMNMX.FTZ R14, R12, R7, !PT ;  /* 0x000000070c0e7209 */ /* 0x008fca0007810000 */
        /* <DEDUP_REMOVED lines=10> */
[-CC-:B------:R-:W-:Y:S01]  /*5220*/  FFMA.FTZ R160, R165, R6.reuse, -R10.reuse ;  /* 0x00000006a5a07223 */ /* 0x180fe2000001080a */
[-CC-:B------:R-:W-:Y:S01]  /*5230*/  FFMA.FTZ R69, R73, R6.reuse, -R10.reuse ;  /* 0x0000000649457223 */ /* 0x180fe2000001080a */
[-CC-:B------:R-:W-:Y:S01]  /*5240*/  FFMA.FTZ R161, R167, R6.reuse, -R10.reuse ;  /* 0x00000006a7a17223 */ /* 0x180fe2000001080a */
[----:B0-----:R-:W-:Y:S01]  /*5250*/  FMNMX.FTZ R9, R20, R9, !PT ;  /* 0x0000000914097209 */ /* 0x001fe20007810000 */
[-CC-:B------:R-:W-:Y:S01]  /*5260*/  FFMA.FTZ R162, R169, R6.reuse, -R10.reuse ;  /* 0x00000006a9a27223 */ /* 0x180fe2000001080a */
[-CC-:B------:R-:W-:Y:S01]  /*5270*/  FFMA.FTZ R164, R173, R6.reuse, -R10.reuse ;  /* 0x00000006ada47223 */ /* 0x180fe2000001080a */
[-CC-:B------:R-:W-:Y:S01]  /*5280*/  FFMA.FTZ R165, R175, R6.reuse, -R10.reuse ;  /* 0x00000006afa57223 */ /* 0x180fe2000001080a */
[-CC-:B------:R-:W-:Y:S01]  /*5290*/  FFMA.FTZ R166, R177, R6.reuse, -R10.reuse ;  /* 0x00000006b1a67223 */ /* 0x180fe2000001080a */
[----:B------:R-:W-:Y:S01]  /*52a0*/  FADD.FTZ R87, -R9, R5 ;  /* 0x0000000509577221 */ /* 0x000fe20000010100 */
[-CC-:B------:R-:W-:Y:S01]  /*52b0*/  FFMA.FTZ R73, R77, R6.reuse, -R10.reuse ;  /* 0x000000064d497223 */ /* 0x180fe2000001080a */
        /* <DEDUP_REMOVED lines=23> */
[----:B------:R0:W-:Y:S03]  /*5430*/  MUFU.EX2 R5, R24 ;  /* 0x0000001800057308 */ /* 0x0001e60000000800 */
        /* <DEDUP_REMOVED lines=12> */
[-CC-:B0-----:R-:W-:Y:S01]  /*5500*/  FFMA.FTZ R24, R33, R6.reuse, -R10.reuse ;  /* 0x0000000621187223 */ /* 0x181fe2000001080a */
        /* <DEDUP_REMOVED lines=8> */
[----:B------:R-:W0:Y:S01]  /*5590*/  MUFU.EX2 R157, R157 ;  /* 0x0000009d009d7308 */ /* 0x000e220000000800 */
[----:B-1----:R-:W-:Y:S01]  /*55a0*/  FFMA.FTZ R0, R5, R0, R156 ;  /* 0x0000000005007223 */ /* 0x002fe2000001009c */
        /* <DEDUP_REMOVED lines=10> */
[----:B------:R-:W-:-:S04]  /*5650*/  FFMA.FTZ R83, R83, R6, -R10 ;  /* 0x0000000653537223 */ /* 0x000fc8000001080a */
[----:B------:R-:W2:Y:S01]  /*5660*/  MUFU.EX2 R8, R8 ;  /* 0x0000000800087308 */ /* 0x000ea20000000800 */
[----:B0-----:R-:W-:-:S07]  /*5670*/  FFMA.FTZ R3, R4, R3, R157 ;  /* 0x0000000304037223 */ /* 0x001fce000001009d */
[----:B------:R-:W0:Y:S01]  /*5680*/  MUFU.EX2 R158, R158 ;  /* 0x0000009e009e7308 */ /* 0x000e220000000800 */
[----:B-1----:R-:W-:-:S07]  /*5690*/  FADD.FTZ R35, R87, R0 ;  /* 0x0000000057237221 */ /* 0x002fce0000010000 */
[----:B------:R-:W1:Y:S01]  /*56a0*/  MUFU.EX2 R11, R11 ;  /* 0x0000000b000b7308 */ /* 0x000e620000000800 */
[----:B--2---:R-:W-:-:S07]  /*56b0*/  FADD.FTZ R0, R8, R3 ;  /* 0x0000000308007221 */ /* 0x004fce0000010000 */
[----:B------:R-:W2:Y:S01]  /*56c0*/  MUFU.EX2 R159, R159 ;  /* 0x0000009f009f7308 */ /* 0x000ea20000000800 */
[----:B0-----:R-:W-:Y:S01]  /*56d0*/  FADD.FTZ R36, R158, R35 ;  /* 0x000000239e247221 */ /* 0x001fe20000010000 */
[----:B------:R-:W-:-:S06]  /*56e0*/  FFMA.FTZ R35, R55, R6, -R10 ;  /* 0x0000000637237223 */ /* 0x000fcc000001080a */
        /* <DEDUP_REMOVED lines=12> */
[-CC-:B------:R-:W-:Y:S01]  /*57b0*/  FFMA.FTZ R36, R57, R6.reuse, -R10.reuse ;  /* 0x0000000639247223 */ /* 0x180fe2000001080a */
[----:B------:R-:W-:-:S05]  /*57c0*/  FFMA.FTZ R10, R85, R6, -R10 ;  /* 0x00000006550a7223 */ /* 0x000fca000001080a */
        /* <DEDUP_REMOVED lines=106> */
.L_x_6538:
[----:B------:R-:W-:Y:S01]  /*5e70*/  ULEA UR6, UR51, UR39, 0x3 ;  /* 0x0000002733067291 */ /* 0x000fe2000f8e183f */
[----:B------:R-:W-:Y:S01]  /*5e80*/  ISETP.LT.AND P1, PT, RZ, UR52, PT ;  /* 0x00000034ff007c0c */ /* 0x000fe2000bf21270 */
[----:B------:R-:W-:Y:S01]  /*5e90*/  UIADD3 UR7, UR52, -0x1, URZ ;  /* 0xffffffff34077890 */ /* 0x000fe2000fffe03f */
[----:B------:R-:W-:Y:S01]  /*5ea0*/  F2FP.BF16.F32.PACK_AB R158, R159, R158 ;  /* 0x0000009e9f9e723e */ /* 0x000fe200000010ff */
[----:B------:R-:W-:Y:S01]  /*5eb0*/  UIADD3 UR6, UR6, 0x28860, URZ ;  /* 0x0002886006067890 */ /* 0x000fe2000fffe03f */
[----:B------:R-:W-:Y:S01]  /*5ec0*/  F2FP.BF16.F32.PACK_AB R160, R161, R160 ;  /* 0x000000a0a1a0723e */ /* 0x000fe200000010ff */
[----:B------:R-:W-:Y:S01]  /*5ed0*/  UMOV UR53, UR44 ;  /* 0x0000002c00357c82 */ /* 0x000fe20008000000 */
[----:B------:R-:W-:Y:S01]  /*5ee0*/  UMOV UR51, UR43 ;  /* 0x0000002b00337c82 */ /* 0x000fe20008000000 */
[----:B------:R-:W-:Y:S01]  /*5ef0*/  UPRMT UR6, UR37, 0x654, UR6 ;  /* 0x0000065425067896 */ /* 0x000fe20008000006 */
[----:B------:R-:W-:Y:S01]  /*5f00*/  F2FP.BF16.F32.PACK_AB R162, R163, R162 ;  /* 0x000000a2a3a2723e */ /* 0x000fe200000010ff */
[----:B------:R-:W-:Y:S01]  /*5f10*/  UMOV UR52, UR7 ;  /* 0x0000000700347c82 */ /* 0x000fe20008000000 */
[----:B------:R-:W-:Y:S01]  /*5f20*/  F2FP.BF16.F32.PACK_AB R164, R165, R164 ;  /* 0x000000a4a5a4723e */ /* 0x000fe200000010ff */
[-C--:B------:R-:W-:Y:S01]  /*5f30*/  FMUL.FTZ R88, R88, R5.reuse ;  /* 0x0000000558587220 */ /* 0x080fe20000410000 */
[----:B------:R-:W-:Y:S01]  /*5f40*/  F2FP.BF16.F32.PACK_AB R166, R167, R166 ;  /* 0x000000a6a7a6723e */ /* 0x000fe200000010ff */
[-C--:B------:R-:W-:Y:S01]  /*5f50*/  FMUL.FTZ R89, R89, R5.reuse ;  /* 0x0000000559597220 */ /* 0x080fe20000410000 */
[----:B------:R-:W-:Y:S01]  /*5f60*/  F2FP.BF16.F32.PACK_AB R168, R169, R168 ;  /* 0x000000a8a9a8723e */ /* 0x000fe200000010ff */
[-C--:B------:R-:W-:Y:S01]  /*5f70*/  FMUL.FTZ R92, R92, R5.reuse ;  /* 0x000000055c5c7220 */ /* 0x080fe20000410000 */
[----:B------:R-:W-:Y:S01]  /*5f80*/  SYNCS.ARRIVE.TRANS64.RED.A1T0 RZ, [UR6], RZ ;  /* 0x000000ffffff79a7 */ /* 0x000fe20008100406 */
[----:B------:R-:W-:Y:S01]  /*5f90*/  F2FP.BF16.F32.PACK_AB R170, R171, R170 ;  /* 0x000000aaabaa723e */ /* 0x000fe200000010ff */
[-C--:B------:R-:W-:Y:S01]  /*5fa0*/  FMUL.FTZ R93, R93, R5.reuse ;  /* 0x000000055d5d7220 */ /* 0x080fe20000410000 */
        /* <DEDUP_REMOVED lines=87> */
[----:B------:R-:W-:Y:S06]  /*6520*/  @P1 BRA `(.L_x_6539) ;  /* 0xffffffd800001947 */ /* 0x000fec000383ffff */
.L_x_6528:
[----:B------:R-:W-:Y:S06]  /*6530*/  BAR.ARV 0x8, 0x180 ;  /* 0x0206000000007b1d */ /* 0x000fec0000002000 */
[----:B------:R-:W-:Y:S05]  /*6540*/  @!P0 BRA `(.L_x_6540) ;  /* 0x0000000000048947 */ /* 0x000fea0003800000 */
[----:B------:R-:W-:Y:S01]  /*6550*/  BPT.TRAP 0x1 ;  /* 0x000000040000795c */ /* 0x000fe20000300000 */
.L_x_6540:
[----:B------:R-:W-:Y:S01]  /*6560*/  ULEA UR10, UR43, UR39, 0x3 ;  /* 0x000000272b0a7291 */ /* 0x000fe2000f8e183f */
[----:B------:R-:W-:-:S05]  /*6570*/  IMAD.U32 R4, RZ, RZ, UR44 ;  /* 0x0000002cff047e24 */ /* 0x000fca000f8e00ff */
[----:B------:R-:W-:-:S04]  /*6580*/  SHF.L.U32 R4, R4, 0x1f, RZ ;  /* 0x0000001f04047819 */ /* 0x000fc800000006ff */
[----:B------:R0:W1:Y:S01]  /*6590*/  SYNCS.PHASECHK.TRANS64.TRYWAIT P1, [UR10+0x28850], R4 ;  /* 0x02885004ff0075a7 */ /* 0x000062000802014a */
[----:B------:R-:W-:Y:S05]  /*65a0*/  @!P0 BRA `(.L_x_6541) ;  /* 0x0000000000048947 */ /* 0x000fea0003800000 */
[----:B------:R-:W-:Y:S01]  /*65b0*/  BPT.TRAP 0x1 ;  /* 0x000000040000795c */ /* 0x000fe20000300000 */
.L_x_6541:
[----:B-1----:R-:W-:Y:S05]  /*65c0*/  @P1 BRA `(.L_x_6542) ;  /* 0x0000000000081947 */ /* 0x002fea0003800000 */
[----:B------:R-:W1:Y:S02]  /*65d0*/  SYNCS.PHASECHK.TRANS64.TRYWAIT P1, [UR10+0x28850], R4 ;  /* 0x02885004ff0075a7 */ /* 0x000e64000802014a */
[----:B-1----:R-:W-:Y:S05]  /*65e0*/  @!P1 BRA `(.L_x_6543) ;  /* 0x0000005400d49947 */ /* 0x002fea0003800000 */
.L_x_6542:
[----:B------:R-:W-:Y:S01]  /*65f0*/  UIADD3 UR4, UR39, 0x400, URZ ;  /* 0x0000040027047890 */ /* 0x000fe2000fffe03f */
[----:B------:R-:W-:Y:S01]  /*6600*/  WARPGROUP.ARRIVE ;  /* 0x00000000000079c5 */ /* 0x000fe20000000000 */
[----:B------:R-:W-:Y:S01]  /*6610*/  UMOV UR7, 0x40000040 ;  /* 0x4000004000077882 */ /* 0x000fe20000000000 */
[----:B-1----:R-:W1:Y:S01]  /*6620*/  SHFL.BFLY PT, R5, R0, 0x2, 0x1f ;  /* 0x0c401f0000057f89 */ /* 0x002e6200000e0000 */
[----:B------:R-:W-:Y:S01]  /*6630*/  USHF.R.U32.HI UR4, URZ, 0x4, UR4 ;  /* 0x000000043f047899 */ /* 0x000fe20008011604 */
[----:B------:R-:W-:Y:S02]  /*6640*/  MOV R61, RZ ;  /* 0x000000ff003d7202 */ /* 0x000fe40000000f00 */
[----:B0-----:R-:W0:Y:S01]  /*6650*/  SHFL.BFLY PT, R4, R3, 0x2, 0x1f ;  /* 0x0c401f0003047f89 */ /* 0x001e2200000e0000 */
[----:B------:R-:W-:-:S04]  /*6660*/  ULOP3.LUT UR4, UR4, 0x3fff, URZ, 0xc0, !UPT ;  /* 0x00003fff04047892 */ /* 0x000fc8000f8ec03f */
[----:B------:R-:W-:-:S04]  /*6670*/  ULOP3.LUT UR4, UR4, 0x4000000, URZ, 0xfc, !UPT ;  /* 0x0400000004047892 */ /* 0x000fc8000f8efc3f */
[----:B------:R-:W-:-:S07]  /*6680*/  ULEA UR4, UR43, UR4, 0xb ;  /* 0x000000042b047291 */ /* 0x000fce000f8e583f */
[----:B------:R-:W-:Y:S02]  /*6690*/  UMOV UR6, UR4 ;  /* 0x0000000400067c82 */ /* 0x000fe40008000000 */
[----:B------:R-:W-:Y:S01]  /*66a0*/  HGMMA.64x128x16.F32.BF16 R88, R156, gdesc[UR4].tnspB, R88, gsb0 ;  /* 0x41e000049c587df0 */ /* 0x000fe20008001858 */
[----:B------:R-:W-:Y:S01]  /*66b0*/  UIADD3 UR6, UR4, 0x80, URZ ;  /* 0x0000008004067890 */ /* 0x000fe2000fffe03f */
[----:B-1----:R-:W-:Y:S01]  /*66c0*/  FADD.FTZ R5, R5, R0 ;  /* 0x0000000005057221 */ /* 0x002fe20000010000 */
[----:B------:R-:W-:Y:S01]  /*66d0*/  UMOV UR7, 0x40000040 ;  /* 0x4000004000077882 */ /* 0x000fe20000000000 */
[----:B------:R-:W-:Y:S02]  /*66e0*/  IMAD.MOV.U32 R0, RZ, RZ, -0x800000 ;  /* 0xff800000ff007424 */ /* 0x000fe400078e00ff */
[----:B0-----:R-:W-:Y:S01]  /*66f0*/  FADD.FTZ R8, R4, R3 ;  /* 0x0000000304087221 */ /* 0x001fe20000010000 */
[----:B------:R-:W-:Y:S01]  /*6700*/  IMAD.MOV.U32 R3, RZ, RZ, -0x800000 ;  /* 0xff800000ff037424 */ /* 0x000fe200078e00ff */
[----:B------:R-:W0:Y:S04]  /*6710*/  SHFL.BFLY PT, R4, R5, 0x1, 0x1f ;  /* 0x0c201f0005047f89 */ /* 0x000e2800000e0000 */
[----:B------:R-:W1:Y:S01]  /*6720*/  SHFL.BFLY PT, R11, R8, 0x1, 0x1f ;  /* 0x0c201f00080b7f89 */ /* 0x000e6200000e0000 */
[----:B0-----:R-:W-:Y:S01]  /*6730*/  FADD.FTZ R13, R5, R4 ;  /* 0x00000004050d7221 */ /* 0x001fe20000010000 */
[----:B-1----:R-:W-:-:S04]  /*6740*/  FADD.FTZ R14, R8, R11 ;  /* 0x0000000b080e7221 */ /* 0x002fc80000010000 */
[----:B------:R-:W-:Y:S01]  /*6750*/  FSETP.NE.FTZ.AND P1, PT, R13, RZ, PT ;  /* 0x000000ff0d00720b */ /* 0x000fe20003f35000 */
[----:B------:R-:W-:Y:S01]  /*6760*/  IMAD.MOV.U32 R11, RZ, RZ, RZ ;  /* 0x000000ffff0b7224 */ /* 0x000fe200078e00ff */
        /* <DEDUP_REMOVED lines=36> */
[----:B------:R-:W-:Y:S01]  /*69b0*/  UIADD3 UR4, UR4, 0x380, URZ ;  /* 0x0000038004047890 */ /* 0x000fe2000fffe03f */
[----:B------:R-:W-:Y:S02]  /*69c0*/  WARPGROUP.DEPBAR.LE gsb0, 0x0 ;  /* 0x00008000000079c5 */ /* 0x000fe40000010000 */
[----:B------:R-:W-:-:S06]  /*69d0*/  WARPGROUP.ARRIVE ;  /* 0x00000000000079c5 */ /* 0x000fcc0000000000 */
[----:B------:R-:W-:Y:S01]  /*69e0*/  HGMMA.64x128x16.F32.BF16 R88, R180, gdesc[UR4].tnspB, R88, gsb0 ;  /* 0x41e00004b4587df0 */ /* 0x000fe20008001858 */
[----:B------:R-:W-:Y:S01]  /*69f0*/  UMOV UR6, UR4 ;  /* 0x0000000400067c82 */ /* 0x000fe20008000000 */
[----:B------:R-:W-:Y:S01]  /*6a00*/  UMOV UR7, 0x40000040 ;  /* 0x4000004000077882 */ /* 0x000fe20000000000 */
[----:B------:R-:W-:Y:S02]  /*6a10*/  WARPGROUP.DEPBAR.LE gsb0, 0x0 ;  /* 0x00008000000079c5 */ /* 0x000fe40000010000 */
[----:B------:R-:W-:-:S07]  /*6a20*/  WARPGROUP.ARRIVE ;  /* 0x00000000000079c5 */ /* 0x000fce0000000000 */
[----:B------:R-:W-:Y:S03]  /*6a30*/  HGMMA.64x128x16.F32.BF16 R88, R184, gdesc[UR4].tnspB, R88, gsb0 ;  /* 0x41e00004b8587df0 */ /* 0x000fe60008001858 */
[----:B------:R-:W-:Y:S02]  /*6a40*/  WARPGROUP.DEPBAR.LE gsb0, 0x0 ;  /* 0x00008000000079c5 */ /* 0x000fe40000010000 */
[----:B0-23--:R-:W-:Y:S05]  /*6a50*/  @!P0 BRA `(.L_x_6544) ;  /* 0x0000000000048947 */ /* 0x00dfea0003800000 */
[----:B------:R-:W-:Y:S01]  /*6a60*/  BPT.TRAP 0x1 ;  /* 0x000000040000795c */ /* 0x000fe20000300000 */
.L_x_6544:
[----:B------:R-:W0:Y:S01]  /*6a70*/  S2UR UR6, SR_SWINHI ;  /* 0x00000000000679c3 */ /* 0x000e220000002f00 */
[----:B------:R-:W-:Y:S01]  /*6a80*/  IMAD R9, R17, 0x40, R22 ;  /* 0x0000004011097824 */ /* 0x000fe200078e0216 */
[----:B------:R-:W-:Y:S01]  /*6a90*/  ULDC UR7, c[0x0][0xc44] ;  /* 0x0003110000077ab9 */ /* 0x000fe20000000800 */
[----:B------:R-:W-:Y:S01]  /*6aa0*/  FMUL.FTZ R62, R113, R61 ;  /* 0x0000003d713e7220 */ /* 0x000fe20000410000 */
[-C--:B------:R-:W-:Y:S01]  /*6ab0*/  FMUL.FTZ R113, R98, R11.reuse ;  /* 0x0000000b62717220 */ /* 0x080fe20000410000 */
[----:B------:R-:W-:Y:S01]  /*6ac0*/  FMUL.FTZ R98, R103, R11 ;  /* 0x0000000b67627220 */ /* 0x000fe20000410000 */
[----:B------:R-:W-:Y:S01]  /*6ad0*/  ULDC.64 UR8, c[0x0][0xb90] ;  /* 0x0002e40000087ab9 */ /* 0x000fe20000000a00 */
[----:B------:R-:W-:Y:S01]  /*6ae0*/  FMUL.FTZ R69, R108, R61 ;  /* 0x0000003d6c457220 */ /* 0x000fe20000410000 */
[----:B------:R-:W1:Y:S01]  /*6af0*/  LDC R59, c[0x0][0xbe8] ;  /* 0x0002fa00ff3b7b82 */ /* 0x000e620000000800 */
[-C--:B------:R-:W-:Y:S01]  /*6b00*/  FMUL.FTZ R108, R99, R11.reuse ;  /* 0x0000000b636c7220 */ /* 0x080fe20000410000 */
[----:B------:R-:W-:Y:S01]  /*6b10*/  FMUL.FTZ R99, R110, R11 ;  /* 0x0000000b6e637220 */ /* 0x000fe20000410000 */
[-C--:B------:R-:W-:Y:S01]  /*6b20*/  FMUL.FTZ R7, R92, R61.reuse ;  /* 0x0000003d5c077220 */ /* 0x080fe20000410000 */
[----:B------:R-:W-:Y:S01]  /*6b30*/  FMUL.FTZ R68, R109, R61 ;  /* 0x0000003d6d447220 */ /* 0x000fe20000410000 */
[-C--:B------:R-:W-:Y:S01]  /*6b40*/  FMUL.FTZ R92, R111, R11.reuse ;  /* 0x0000000b6f5c7220 */ /* 0x080fe20000410000 */
[-C--:B------:R-:W-:Y:S01]  /*6b50*/  FMUL.FTZ R109, R94, R11.reuse ;  /* 0x0000000b5e6d7220 */ /* 0x080fe20000410000 */
[----:B------:R-:W-:Y:S01]  /*6b60*/  FMUL.FTZ R94, R107, R11 ;  /* 0x0000000b6b5e7220 */ /* 0x000fe20000410000 */
[----:B------:R-:W2:Y:S01]  /*6b70*/  LDC R103, c[0x0][0xc38] ;  /* 0x00030e00ff677b82 */ /* 0x000ea20000000800 */
        /* <DEDUP_REMOVED lines=9> */
[-C--:B------:R-:W-:Y:S01]  /*6c10*/  FMUL.FTZ R72, R97, R61.reuse ;  /* 0x0000003d61487220 */ /* 0x080fe20000410000 */
[----:B------:R-:W-:Y:S01]  /*6c20*/  MOV R36, UR4 ;  /* 0x0000000400247c02 */ /* 0x000fe20008000f00 */
[----:B------:R-:W-:Y:S01]  /*6c30*/  IMAD.U32 R37, RZ, RZ, UR5 ;  /* 0x00000005ff257e24 */ /* 0x000fe2000f8e00ff */
[----:B------:R-:W-:Y:S01]  /*6c40*/  UIADD3 UR4, -UR40, URZ, URZ ;  /* 0x0000003f28047290 */ /* 0x000fe2000fffe13f */
[-C--:B------:R-:W-:Y:S01]  /*6c50*/  FMUL.FTZ R70, R101, R61.reuse ;  /* 0x0000003d65467220 */ /* 0x080fe20000410000 */
[----:B------:R-:W-:Y:S01]  /*6c60*/  FMUL.FTZ R64, R117, R61 ;  /* 0x0000003d75407220 */ /* 0x000fe20000410000 */
[----:B------:R-:W-:Y:S01]  /*6c70*/  IMAD.WIDE R4, R152, 0x2, R36 ;  /* 0x0000000298047825 */ /* 0x000fe200078e0224 */
[----:B------:R-:W-:-:S03]  /*6c80*/  UIMAD UR7, UR7, UR4, UR42 ;  /* 0x00000004070772a4 */ /* 0x000fc6000f8e022a */
[-C--:B------:R-:W-:Y:S01]  /*6c90*/  FMUL.FTZ R100, R91, R11.reuse ;  /* 0x0000000b5b647220 */ /* 0x080fe20000410000 */
[-C--:B------:R-:W-:Y:S01]  /*6ca0*/  FMUL.FTZ R105, R90, R11.reuse ;  /* 0x0000000b5a697220 */ /* 0x080fe20000410000 */
[----:B------:R-:W-:Y:S01]  /*6cb0*/  IMAD.WIDE R36, R9, 0x2, R36 ;  /* 0x0000000209247825 */ /* 0x000fe200078e0224 */
[C---:B------:R-:W-:Y:S01]  /*6cc0*/  IADD3 R31, P1, R4.reuse, 0x4040, RZ ;  /* 0x00004040041f7810 */ /* 0x040fe20007f3e0ff */
[----:B------:R-:W-:Y:S01]  /*6cd0*/  UIMAD.WIDE.U32 UR4, UR7, UR8, URZ ;  /* 0x00000008070472a5 */ /* 0x000fe2000f8e003f */
[----:B------:R-:W-:Y:S01]  /*6ce0*/  IADD3 R13, P6, R4, 0x20, RZ ;  /* 0x00000020040d7810 */ /* 0x000fe20007fde0ff */
[----:B------:R-:W-:Y:S01]  /*6cf0*/  FMUL.FTZ R104, R95, R11 ;  /* 0x0000000b5f687220 */ /* 0x000fe20000410000 */
[----:B------:R-:W-:Y:S01]  /*6d00*/  IADD3.X R43, RZ, R5, RZ, P1, !PT ;  /* 0x00000005ff2b7210 */ /* 0x000fe20000ffe4ff */
[-C--:B------:R-:W-:Y:S01]  /*6d10*/  FMUL.FTZ R117, R102, R11.reuse ;  /* 0x0000000b66757220 */ /* 0x080fe20000410000 */
[----:B-1----:R-:W-:Y:S01]  /*6d20*/  ISETP.NE.AND P1, PT, R59, 0x1, PT ;  /* 0x000000013b00780c */ /* 0x002fe20003f25270 */
[----:B------:R-:W-:Y:S01]  /*6d30*/  IMAD.X R15, RZ, RZ, R5, P6 ;  /* 0x000000ffff0f7224 */ /* 0x000fe200030e0605 */
[----:B------:R-:W-:Y:S01]  /*6d40*/  LOP3.LUT R12, R31, 0x380, RZ, 0xc0, !PT ;  /* 0x000003801f0c7812 */ /* 0x000fe200078ec0ff */
[-C--:B------:R-:W-:Y:S01]  /*6d50*/  FMUL.FTZ R101, R106, R11.reuse ;  /* 0x0000000b6a657220 */ /* 0x080fe20000410000 */
[----:B------:R-:W-:Y:S01]  /*6d60*/  IADD3 R35, P6, R36, 0x1000, RZ ;  /* 0x0000100024237810 */ /* 0x000fe20007fde0ff */
[-C--:B------:R-:W-:Y:S01]  /*6d70*/  FMUL.FTZ R88, R115, R11.reuse ;  /* 0x0000000b73587220 */ /* 0x080fe20000410000 */
[----:B------:R-:W-:Y:S01]  /*6d80*/  SHF.R.U64 R12, R12, 0x3, RZ ;  /* 0x000000030c0c7819 */ /* 0x000fe200000012ff */
[-C--:B------:R-:W-:Y:S01]  /*6d90*/  FMUL.FTZ R97, R114, R11.reuse ;  /* 0x0000000b72617220 */ /* 0x080fe20000410000 */
[----:B------:R-:W-:Y:S01]  /*6da0*/  IADD3 R45, P0, R4, 0x4060, RZ ;  /* 0x00004060042d7810 */ /* 0x000fe20007f1e0ff */
[----:B------:R-:W-:Y:S01]  /*6db0*/  FMUL.FTZ R90, R119, R11 ;  /* 0x0000000b775a7220 */ /* 0x000fe20000410000 */
[----:B------:R-:W-:Y:S01]  /*6dc0*/  LOP3.LUT R42, R12, R31, RZ, 0x3c, !PT ;  /* 0x0000001f0c2a7212 */ /* 0x000fe200078e3cff */
[----:B------:R-:W-:Y:S01]  /*6dd0*/  IMAD.U32 R12, RZ, RZ, UR4 ;  /* 0x00000004ff0c7e24 */ /* 0x000fe2000f8e00ff */
[----:B------:R-:W-:Y:S01]  /*6de0*/  LOP3.LUT R34, R35, 0x380, RZ, 0xc0, !PT ;  /* 0x0000038023227812 */ /* 0x000fe200078ec0ff */
[----:B------:R-:W-:Y:S01]  /*6df0*/  UIADD3 UR4, UR10, 0x28860, URZ ;  /* 0x000288600a047890 */ /* 0x000fe2000fffe03f */
[----:B------:R-:W-:Y:S01]  /*6e00*/  LOP3.LUT R9, R4, 0x380, RZ, 0xc0, !PT ;  /* 0x0000038004097812 */ /* 0x000fe200078ec0ff */
[----:B------:R-:W0:Y:S01]  /*6e10*/  @P1 LDC R110, c[0x0][0xbec] ;  /* 0x0002fb00ff6e1b82 */ /* 0x000e220000000800 */
[----:B------:R-:W-:Y:S01]  /*6e20*/  LOP3.LUT R44, R45, 0x380, RZ, 0xc0, !PT ;  /* 0x000003802d2c7812 */ /* 0x000fe200078ec0ff */
[----:B------:R-:W-:Y:S01]  /*6e30*/  UPRMT UR4, UR37, 0x654, UR4 ;  /* 0x0000065425047896 */ /* 0x000fe20008000004 */
[----:B------:R-:W-:Y:S01]  /*6e40*/  SHF.R.U64 R34, R34, 0x3, RZ ;  /* 0x0000000322227819 */ /* 0x000fe200000012ff */
[-C--:B------:R-:W-:Y:S01]  /*6e50*/  FMUL.FTZ R95, R118, R11.reuse ;  /* 0x0000000b765f7220 */ /* 0x080fe20000410000 */
[----:B------:R-:W-:Y:S01]  /*6e60*/  SHF.R.U64 R9, R9, 0x3, RZ ;  /* 0x0000000309097819 */ /* 0x000fe200000012ff */
[-C--:B------:R-:W-:Y:S01]  /*6e70*/  FMUL.FTZ R80, R123, R11.reuse ;  /* 0x0000000b7b507220 */ /* 0x080fe20000410000 */
[----:B------:R-:W-:Y:S01]  /*6e80*/  SHF.R.U64 R44, R44, 0x3, RZ ;  /* 0x000000032c2c7819 */ /* 0x000fe200000012ff */
[----:B------:R-:W1:Y:S01]  /*6e90*/  @P1 LDC R111, c[0x0][0xbf0] ;  /* 0x0002fc00ff6f1b82 */ /* 0x000e620000000800 */
[----:B------:R-:W-:Y:S01]  /*6ea0*/  IADD3 R29, P2, R4, 0x4020, RZ ;  /* 0x00004020041d7810 */ /* 0x000fe20007f5e0ff */
[-C--:B------:R-:W-:Y:S01]  /*6eb0*/  FMUL.FTZ R93, R122, R11.reuse ;  /* 0x0000000b7a5d7220 */ /* 0x080fe20000410000 */
[C---:B------:R-:W-:Y:S01]  /*6ec0*/  IADD3 R27, P3, R4.reuse, 0x4000, RZ ;  /* 0x00004000041b7810 */ /* 0x040fe20007f7e0ff */
[-C--:B------:R-:W-:Y:S01]  /*6ed0*/  FMUL.FTZ R79, R127, R11.reuse ;  /* 0x0000000b7f4f7220 */ /* 0x080fe20000410000 */
[----:B------:R-:W-:Y:S01]  /*6ee0*/  IADD3 R25, P4, R4, 0x60, RZ ;  /* 0x0000006004197810 */ /* 0x000fe20007f9e0ff */
[-C--:B------:R-:W-:Y:S01]  /*6ef0*/  FMUL.FTZ R86, R126, R11.reuse ;  /* 0x0000000b7e567220 */ /* 0x080fe20000410000 */
[----:B------:R-:W-:Y:S01]  /*6f00*/  IADD3 R21, P5, R4, 0x40, RZ ;  /* 0x0000004004157810 */ /* 0x000fe20007fbe0ff */
[----:B------:R-:W-:Y:S01]  /*6f10*/  FMUL.FTZ R76, R131, R11 ;  /* 0x0000000b834c7220 */ /* 0x000fe20000410000 */
[----:B------:R-:W-:Y:S01]  /*6f20*/  LOP3.LUT R34, R34, R35, RZ, 0x3c, !PT ;  /* 0x0000002322227212 */ /* 0x000fe200078e3cff */
[----:B------:R-:W-:Y:S01]  /*6f30*/  IMAD.X R35, RZ, RZ, R37, P6 ;  /* 0x000000ffff237224 */ /* 0x000fe200030e0625 */
[----:B------:R-:W-:Y:S01]  /*6f40*/  LOP3.LUT R4, R9, R4, RZ, 0x3c, !PT ;  /* 0x0000000409047212 */ /* 0x000fe200078e3cff */
[-C--:B------:R-:W-:Y:S01]  /*6f50*/  FMUL.FTZ R91, R130, R11.reuse ;  /* 0x0000000b825b7220 */ /* 0x080fe20000410000 */
[----:B------:R-:W-:Y:S01]  /*6f60*/  IADD3 R107, P6, R36, 0x7000, RZ ;  /* 0x00007000246b7810 */ /* 0x000fe20007fde0ff */
[-C--:B------:R-:W-:Y:S01]  /*6f70*/  FMUL.FTZ R78, R135, R11.reuse ;  /* 0x0000000b874e7220 */ /* 0x080fe20000410000 */
[----:B------:R-:W-:Y:S01]  /*6f80*/  IADD3 R96, RZ, -UR42, RZ ;  /* 0x8000002aff607c10 */ /* 0x000fe2000fffe0ff */
        /* <DEDUP_REMOVED lines=9> */
[----:B------:R-:W-:Y:S01]  /*7020*/  LOP3.LUT R44, R44, R45, RZ, 0x3c, !PT ;  /* 0x0000002d2c2c7212 */ /* 0x000fe200078e3cff */
[--C-:B------:R-:W-:Y:S01]  /*7030*/  IMAD.X R45, RZ, RZ, R5.reuse, P0 ;  /* 0x000000ffff2d7224 */ /* 0x100fe200000e0605 */
[-C--:B------:R-:W-:Y:S01]  /*7040*/  IADD3.X R11, RZ, R5.reuse, RZ, P4, !PT ;  /* 0x00000005ff0b7210 */ /* 0x080fe200027fe4ff */
[--C-:B------:R-:W-:Y:S01]  /*7050*/  IMAD.X R41, RZ, RZ, R5.reuse, P2 ;  /* 0x000000ffff297224 */ /* 0x100fe200010e0605 */
[----:B------:R-:W-:Y:S01]  /*7060*/  MOV R106, R4 ;  /* 0x00000004006a7202 */ /* 0x000fe20000000f00 */
[--C-:B------:R-:W-:Y:S01]  /*7070*/  IMAD.X R39, RZ, RZ, R5.reuse, P3 ;  /* 0x000000ffff277224 */ /* 0x100fe200018e0605 */
[----:B------:R-:W-:Y:S01]  /*7080*/  LOP3.LUT R10, R29, 0x380, RZ, 0xc0, !PT ;  /* 0x000003801d0a7812 */ /* 0x000fe200078ec0ff */
[----:B------:R-:W-:Y:S01]  /*7090*/  IMAD.X R9, RZ, RZ, R5, P5 ;  /* 0x000000ffff097224 */ /* 0x000fe200028e0605 */
[----:B------:R-:W-:Y:S01]  /*70a0*/  LOP3.LUT R5, R107, 0x380, RZ, 0xc0, !PT ;  /* 0x000003806b057812 */ /* 0x000fe200078ec0ff */
[----:B------:R-:W-:Y:S01]  /*70b0*/  SYNCS.ARRIVE.TRANS64.RED.A1T0 RZ, [UR4], RZ ;  /* 0x000000ffffff79a7 */ /* 0x000fe20008100404 */
[----:B--2---:R-:W-:Y:S01]  /*70c0*/  IMAD R96, R103, R96, UR41 ;  /* 0x0000002967607e24 */ /* 0x004fe2000f8e0260 */
[----:B------:R-:W-:Y:S01]  /*70d0*/  LOP3.LUT R8, R27, 0x380, RZ, 0xc0, !PT ;  /* 0x000003801b087812 */ /* 0x000fe200078ec0ff */
[----:B------:R-:W-:Y:S01]  /*70e0*/  USHF.R.S32.HI UR11, URZ, 0x1f, UR7 ;  /* 0x0000001f3f0b7899 */ /* 0x000fe20008011407 */
[----:B------:R-:W-:Y:S01]  /*70f0*/  F2FP.BF16.F32.PACK_AB R4, R20, R77 ;  /* 0x0000004d1404723e */ /* 0x000fe200000010ff */
[----:B------:R-:W-:Y:S01]  /*7100*/  USHF.R.S32.HI UR10, URZ, 0x1f, UR40 ;  /* 0x0000001f3f0a7899 */ /* 0x000fe20008011428 */
[----:B------:R-:W-:Y:S01]  /*7110*/  SHF.R.U64 R10, R10, 0x3, RZ ;  /* 0x000000030a0a7819 */ /* 0x000fe200000012ff */
[----:B------:R-:W-:Y:S01]  /*7120*/  UIMAD UR6, UR11, UR8, URZ ;  /* 0x000000080b0672a4 */ /* 0x000fe2000f8e023f */
[----:B------:R-:W2:Y:S01]  /*7130*/  LDC.64 R102, c[0x0][0xb98] ;  /* 0x0002e600ff667b82 */ /* 0x000ea20000000a00 */
[----:B------:R-:W-:Y:S01]  /*7140*/  SHF.R.U64 R20, R5, 0x3, RZ ;  /* 0x0000000305147819 */ /* 0x000fe200000012ff */
[----:B------:R-:W-:Y:S01]  /*7150*/  FMUL.FTZ R67, R112, R61 ;  /* 0x0000003d70437220 */ /* 0x000fe20000410000 */
[----:B------:R-:W-:Y:S01]  /*7160*/  SHF.R.U64 R8, R8, 0x3, RZ ;  /* 0x0000000308087819 */ /* 0x000fe200000012ff */
[----:B------:R-:W-:Y:S01]  /*7170*/  UIMAD UR6, UR7, UR9, UR6 ;  /* 0x00000009070672a4 */ /* 0x000fe2000f8e0206 */
[----:B------:R-:W-:Y:S01]  /*7180*/  LOP3.LUT R40, R10, R29, RZ, 0x3c, !PT ;  /* 0x0000001d0a287212 */ /* 0x000fe200078e3cff */
[----:B------:R-:W-:Y:S01]  /*7190*/  FMUL.FTZ R65, R116, R61 ;  /* 0x0000003d74417220 */ /* 0x000fe20000410000 */
[----:B------:R-:W-:Y:S01]  /*71a0*/  LOP3.LUT R20, R20, R107, RZ, 0x3c, !PT ;  /* 0x0000006b14147212 */ /* 0x000fe200078e3cff */
[----:B------:R-:W-:Y:S01]  /*71b0*/  IMAD R107, R96, 0x80, R16 ;  /* 0x00000080606b7824 */ /* 0x000fe200078e0210 */
[----:B------:R-:W-:Y:S01]  /*71c0*/  LOP3.LUT R10, R25, 0x380, RZ, 0xc0, !PT ;  /* 0x00000380190a7812 */ /* 0x000fe200078ec0ff */
[----:B------:R-:W-:Y:S01]  /*71d0*/  UIADD3 UR6, UR5, UR6, URZ ;  /* 0x0000000605067290 */ /* 0x000fe2000fffe03f */
[----:B------:R-:W-:Y:S01]  /*71e0*/  LOP3.LUT R38, R8, R27, RZ, 0x3c, !PT ;  /* 0x0000001b08267212 */ /* 0x000fe200078e3cff */
[-C--:B------:R-:W-:Y:S01]  /*71f0*/  FMUL.FTZ R60, R121, R61.reuse ;  /* 0x0000003d793c7220 */ /* 0x080fe20000410000 */
[----:B------:R-:W-:Y:S01]  /*7200*/  LOP3.LUT R8, R13, 0x380, RZ, 0xc0, !PT ;  /* 0x000003800d087812 */ /* 0x000fe200078ec0ff */
[----:B------:R-:W-:Y:S01]  /*7210*/  FMUL.FTZ R63, R120, R61 ;  /* 0x0000003d783f7220 */ /* 0x000fe20000410000 */
[----:B------:R-:W-:Y:S01]  /*7220*/  MOV R77, R44 ;  /* 0x0000002c004d7202 */ /* 0x000fe20000000f00 */
[----:B0-----:R-:W-:Y:S01]  /*7230*/  @P1 IMAD.HI.U32 R44, R107, R110, RZ ;  /* 0x0000006e6b2c1227 */ /* 0x001fe200078e00ff */
[----:B------:R-:W-:-:S03]  /*7240*/  SHF.R.U64 R10, R10, 0x3, RZ ;  /* 0x000000030a0a7819 */ /* 0x000fc600000012ff */
[----:B------:R-:W-:Y:S01]  /*7250*/  FMUL.FTZ R51, R125, R61 ;  /* 0x0000003d7d337220 */ /* 0x000fe20000410000 */
[----:B------:R-:W-:Y:S01]  /*7260*/  SHF.R.U64 R8, R8, 0x3, RZ ;  /* 0x0000000308087819 */ /* 0x000fe200000012ff */
[----:B------:R-:W-:Y:S01]  /*7270*/  IMAD.MOV.U32 R45, RZ, RZ, R107 ;  /* 0x000000ffff2d7224 */ /* 0x000fe200078e006b */
[----:B------:R-:W-:Y:S01]  /*7280*/  LOP3.LUT R10, R10, R25, RZ, 0x3c, !PT ;  /* 0x000000190a0a7212 */ /* 0x000fe200078e3cff */
[-C--:B------:R-:W-:Y:S01]  /*7290*/  FMUL.FTZ R58, R124, R61.reuse ;  /* 0x0000003d7c3a7220 */ /* 0x080fe20000410000 */
[----:B------:R-:W-:Y:S01]  /*72a0*/  IADD3 R25, P0, R36, 0x6000, RZ ;  /* 0x0000600024197810 */ /* 0x000fe20007f1e0ff */
[----:B------:R-:W-:Y:S01]  /*72b0*/  FMUL.FTZ R52, R129, R61 ;  /* 0x0000003d81347220 */ /* 0x000fe20000410000 */
[----:B-1----:R-:W-:Y:S01]  /*72c0*/  @P1 SHF.R.U32.HI R45, RZ, R111, R44 ;  /* 0x0000006fff2d1219 */ /* 0x002fe2000001162c */
[----:B------:R-:W-:Y:S01]  /*72d0*/  FMUL.FTZ R57, R128, R61 ;  /* 0x0000003d80397220 */ /* 0x000fe20000410000 */
[----:B------:R-:W-:Y:S01]  /*72e0*/  F2FP.BF16.F32.PACK_AB R6, R6, R7 ;  /* 0x000000070606723e */ /* 0x000fe200000010ff */
[----:B------:R-:W-:Y:S01]  /*72f0*/  FMUL.FTZ R49, R133, R61 ;  /* 0x0000003d85317220 */ /* 0x000fe20000410000 */
[----:B------:R-:W-:Y:S01]  /*7300*/  LOP3.LUT R14, R8, R13, RZ, 0x3c, !PT ;  /* 0x0000000d080e7212 */ /* 0x000fe200078e3cff */
[----:B------:R-:W-:Y:S01]  /*7310*/  IMAD.U32 R13, RZ, RZ, UR5 ;  /* 0x00000005ff0d7e24 */ /* 0x000fe2000f8e00ff */
[----:B------:R-:W-:Y:S01]  /*7320*/  F2FP.BF16.F32.PACK_AB R5, R100, R105 ;  /* 0x000000696405723e */ /* 0x000fe200000010ff */
[----:B------:R-:W-:Y:S01]  /*7330*/  ULDC.64 UR4, c[0x0][0xb88] ;  /* 0x0002e20000047ab9 */ /* 0x000fe20000000a00 */
[----:B------:R-:W-:Y:S01]  /*7340*/  F2FP.BF16.F32.PACK_AB R7, R104, R109 ;  /* 0x0000006d6807723e */ /* 0x000fe200000010ff */
[----:B------:R-:W-:Y:S01]  /*7350*/  BAR.SYNC.DEFER_BLOCKING 0x1, 0x100 ;  /* 0x0044000000007b1d */ /* 0x000fe20000010000 */
[----:B------:R-:W-:Y:S01]  /*7360*/  MOV R13, UR6 ;  /* 0x00000006000d7c02 */ /* 0x000fe20008000f00 */
[-C--:B------:R-:W-:Y:S01]  /*7370*/  FMUL.FTZ R56, R132, R61.reuse ;  /* 0x0000003d84387220 */ /* 0x080fe20000410000 */
[----:B------:R-:W-:Y:S01]  /*7380*/  LOP3.LUT R24, R25, 0x380, RZ, 0xc0, !PT ;  /* 0x0000038019187812 */ /* 0x000fe200078ec0ff */
[----:B------:R-:W-:Y:S01]  /*7390*/  FMUL.FTZ R50, R137, R61 ;  /* 0x0000003d89327220 */ /* 0x000fe20000410000 */
[----:B------:R-:W-:Y:S01]  /*73a0*/  MOV R105, R38 ;  /* 0x0000002600697202 */ /* 0x000fe20000000f00 */
[----:B------:R-:W-:Y:S01]  /*73b0*/  IMAD.MOV R38, RZ, RZ, -R45 ;  /* 0x000000ffff267224 */ /* 0x000fe200078e0a2d */
[----:B------:R-:W-:Y:S01]  /*73c0*/  SHF.R.U64 R24, R24, 0x3, RZ ;  /* 0x0000000318187819 */ /* 0x000fe200000012ff */
[----:B--2---:R-:W-:Y:S01]  /*73d0*/  IMAD.WIDE.U32 R12, R102, UR40, R12 ;  /* 0x00000028660c7c25 */ /* 0x004fe2000f8e000c */
[----:B------:R-:W-:Y:S01]  /*73e0*/  LOP3.LUT R8, R21, 0x380, RZ, 0xc0, !PT ;  /* 0x0000038015087812 */ /* 0x000fe200078ec0ff */
[----:B------:R-:W-:Y:S01]  /*73f0*/  ULDC UR6, c[0x0][0xa88] ;  /* 0x0002a20000067ab9 */ /* 0x000fe20000000800 */
[----:B------:R-:W-:Y:S01]  /*7400*/  LOP3.LUT R24, R24, R25, RZ, 0x3c, !PT ;  /* 0x0000001918187212 */ /* 0x000fe200078e3cff */
[----:B------:R-:W-:Y:S01]  /*7410*/  IMAD.X R25, RZ, RZ, R37, P0 ;  /* 0x000000ffff197224 */ /* 0x000fe200000e0625 */
[----:B------:R-:W-:Y:S01]  /*7420*/  IADD3 R29, P3, R36, 0x4000, RZ ;  /* 0x00004000241d7810 */ /* 0x000fe20007f7e0ff */
[-C--:B------:R-:W-:Y:S01]  /*7430*/  FMUL.FTZ R55, R136, R61.reuse ;  /* 0x0000003d88377220 */ /* 0x080fe20000410000 */
[----:B------:R-:W-:Y:S01]  /*7440*/  SHF.R.S32.HI R39, RZ, 0x1f, R45 ;  /* 0x0000001fff277819 */ /* 0x000fe2000001142d */
[-C--:B------:R-:W-:Y:S01]  /*7450*/  FMUL.FTZ R47, R141, R61.reuse ;  /* 0x0000003d8d2f7220 */ /* 0x080fe20000410000 */
[----:B------:R-:W-:Y:S01]  /*7460*/  IADD3 R12, P0, R45, R12, RZ ;  /* 0x0000000c2d0c7210 */ /* 0x000fe20007f1e0ff */
[-C--:B------:R-:W-:Y:S01]  /*7470*/  FMUL.FTZ R54, R140, R61.reuse ;  /* 0x0000003d8c367220 */ /* 0x080fe20000410000 */
[----:B------:R-:W-:Y:S01]  /*7480*/  SHF.R.U64 R8, R8, 0x3, RZ ;  /* 0x0000000308087819 */ /* 0x000fe200000012ff */
[-C--:B------:R-:W-:Y:S01]  /*7490*/  FMUL.FTZ R48, R145, R61.reuse ;  /* 0x0000003d91307220 */ /* 0x080fe20000410000 */
[----:B------:R-:W-:Y:S01]  /*74a0*/  IADD3 R27, P2, R36, 0x5000, RZ ;  /* 0x00005000241b7810 */ /* 0x000fe20007f5e0ff */
[----:B------:R-:W-:Y:S01]  /*74b0*/  FMUL.FTZ R53, R144, R61 ;  /* 0x0000003d90357220 */ /* 0x000fe20000410000 */
[----:B------:R-:W-:Y:S01]  /*74c0*/  LOP3.LUT R28, R29, 0x380, RZ, 0xc0, !PT ;  /* 0x000003801d1c7812 */ /* 0x000fe200078ec0ff */
[----:B------:R0:W-:Y:S01]  /*74d0*/  STSM.16.M88.4 [R106], R4 ;  /* 0x000000046a007844 */ /* 0x0001e20000000200 */
[----:B------:R-:W-:Y:S01]  /*74e0*/  LOP3.LUT R8, R8, R21, RZ, 0x3c, !PT ;  /* 0x0000001508087212 */ /* 0x000fe200078e3cff */
[-C--:B------:R-:W-:Y:S01]  /*74f0*/  FMUL.FTZ R46, R149, R61.reuse ;  /* 0x0000003d952e7220 */ /* 0x080fe20000410000 */
[----:B------:R-:W-:Y:S01]  /*7500*/  LOP3.LUT R26, R27, 0x380, RZ, 0xc0, !PT ;  /* 0x000003801b1a7812 */ /* 0x000fe200078ec0ff */
[----:B------:R-:W-:Y:S01]  /*7510*/  FMUL.FTZ R61, R148, R61 ;  /* 0x0000003d943d7220 */ /* 0x000fe20000410000 */
[----:B------:R-:W-:Y:S01]  /*7520*/  MOV R104, R40 ;  /* 0x0000002800687202 */ /* 0x000fe20000000f00 */
[----:B------:R-:W-:Y:S01]  /*7530*/  ULDC.64 UR8, c[0x0][0xae8] ;  /* 0x0002ba0000087ab9 */ /* 0x000fe20000000a00 */
[----:B------:R-:W-:-:S02]  /*7540*/  MOV R15, R14 ;  /* 0x0000000e000f7202 */ /* 0x000fc40000000f00 */
[----:B------:R-:W-:Y:S02]  /*7550*/  SHF.R.U64 R28, R28, 0x3, RZ ;  /* 0x000000031c1c7819 */ /* 0x000fe400000012ff */
[----:B------:R-:W-:Y:S02]  /*7560*/  LEA R41, R96, R19, 0x7 ;  /* 0x0000001360297211 */ /* 0x000fe400078e38ff */
[----:B------:R-:W-:Y:S02]  /*7570*/  MOV R14, R8 ;  /* 0x00000008000e7202 */ /* 0x000fe40000000f00 */
[----:B------:R-:W-:Y:S01]  /*7580*/  SHF.R.U64 R26, R26, 0x3, RZ ;  /* 0x000000031a1a7819 */ /* 0x000fe200000012ff */
[----:B0-----:R-:W-:Y:S01]  /*7590*/  IMAD R4, R102, UR10, RZ ;  /* 0x0000000a66047c24 */ /* 0x001fe2000f8e02ff */
[----:B------:R-:W-:Y:S01]  /*75a0*/  MOV R106, R10 ;  /* 0x0000000a006a7202 */ /* 0x000fe20000000f00 */
[----:B------:R-:W-:Y:S01]  /*75b0*/  IMAD R11, R59, R38, R107 ;  /* 0x000000263b0b7224 */ /* 0x000fe200078e026b */
[----:B------:R-:W-:Y:S01]  /*75c0*/  F2FP.BF16.F32.PACK_AB R5, R108, R113 ;  /* 0x000000716c05723e */ /* 0x000fe200000010ff */
[----:B------:R-:W-:Y:S01]  /*75d0*/  IMAD R103, R103, UR40, R4 ;  /* 0x0000002867677c24 */ /* 0x000fe2000f8e0204 */
[----:B------:R-:W-:-:S02]  /*75e0*/  F2FP.BF16.F32.PACK_AB R4, R72, R75 ;  /* 0x0000004b4804723e */ /* 0x000fc400000010ff */
[----:B------:R-:W-:Y:S02]  /*75f0*/  SHF.R.S32.HI R10, RZ, 0x1f, R11 ;  /* 0x0000001fff0a7819 */ /* 0x000fe4000001140b */
[----:B------:R-:W-:Y:S02]  /*7600*/  IADD3.X R13, R39, R13, R103, P0, !PT ;  /* 0x0000000d270d7210 */ /* 0x000fe400007fe467 */
[----:B------:R-:W-:Y:S01]  /*7610*/  F2FP.BF16.F32.PACK_AB R6, R70, R73 ;  /* 0x000000494606723e */ /* 0x000fe200000010ff */
[----:B------:R-:W-:Y:S01]  /*7620*/  IMAD R10, R10, UR4, RZ ;  /* 0x000000040a0a7c24 */ /* 0x000fe2000f8e02ff */
[----:B------:R-:W-:Y:S01]  /*7630*/  F2FP.BF16.F32.PACK_AB R7, R98, R117 ;  /* 0x000000756207723e */ /* 0x000fe200000010ff */
[C---:B------:R-:W-:Y:S01]  /*7640*/  IMAD.WIDE.U32 R12, R11.reuse, UR4, R12 ;  /* 0x000000040b0c7c25 */ /* 0x040fe2000f8e000c */
[----:B------:R-:W-:Y:S02]  /*7650*/  F2FP.BF16.F32.PACK_AB R8, R66, R71 ;  /* 0x000000474208723e */ /* 0x000fe400000010ff */
[----:B------:R-:W-:Y:S01]  /*7660*/  LOP3.LUT R28, R28, R29, RZ, 0x3c, !PT ;  /* 0x0000001d1c1c7212 */ /* 0x000fe200078e3cff */
[----:B------:R-:W-:Y:S01]  /*7670*/  IMAD R39, R11, UR5, R10 ;  /* 0x000000050b277c24 */ /* 0x000fe2000f8e020a */
[----:B------:R0:W-:Y:S01]  /*7680*/  STSM.16.M88.4 [R15], R4 ;  /* 0x000000040f007844 */ /* 0x0001e20000000200 */
[----:B------:R-:W-:Y:S01]  /*7690*/  ULDC.64 UR4, c[0x0][0xb50] ;  /* 0x0002d40000047ab9 */ /* 0x000fe20000000a00 */
[----:B------:R-:W-:Y:S01]  /*76a0*/  IMAD R66, R59, UR6, RZ ;  /* 0x000000063b427c24 */ /* 0x000fe2000f8e02ff */
[----:B------:R-:W-:-:S02]  /*76b0*/  IADD3.X R29, RZ, R37, RZ, P3, !PT ;  /* 0x00000025ff1d7210 */ /* 0x000fc40001ffe4ff */
[----:B------:R-:W-:Y:S02]  /*76c0*/  LOP3.LUT P0, RZ, R154, 0x3, RZ, 0xc0, !PT ;  /* 0x000000039aff7812 */ /* 0x000fe4000780c0ff */
[----:B------:R-:W-:Y:S02]  /*76d0*/  F2FP.BF16.F32.PACK_AB R9, R94, R101 ;  /* 0x000000655e09723e */ /* 0x000fe400000010ff */
[----:B------:R-:W-:Y:S02]  /*76e0*/  F2FP.BF16.F32.PACK_AB R10, R68, R69 ;  /* 0x00000045440a723e */ /* 0x000fe400000010ff */
[----:B------:R-:W-:Y:S02]  /*76f0*/  F2FP.BF16.F32.PACK_AB R11, R92, R99 ;  /* 0x000000635c0b723e */ /* 0x000fe400000010ff */
[----:B------:R-:W-:Y:S02]  /*7700*/  LEA R38, P3, R12, UR4, 0x2 ;  /* 0x000000040c267c11 */ /* 0x000fe4000f8610ff */
[----:B------:R-:W-:Y:S01]  /*7710*/  LOP3.LUT R26, R26, R27, RZ, 0x3c, !PT ;  /* 0x0000001b1a1a7212 */ /* 0x000fe200078e3cff */
[----:B0-----:R-:W-:Y:S01]  /*7720*/  VIADD R5, R41, 0x8 ;  /* 0x0000000829057836 */ /* 0x001fe20000000000 */
[----:B------:R0:W-:Y:S01]  /*7730*/  STSM.16.M88.4 [R14], R8 ;  /* 0x000000080e007844 */ /* 0x0001e20000000200 */
[----:B------:R-:W-:Y:S01]  /*7740*/  IMAD.IADD R7, R13, 0x1, R39 ;  /* 0x000000010d077824 */ /* 0x000fe200078e0227 */
[----:B------:R-:W-:Y:S01]  /*7750*/  F2FP.BF16.F32.PACK_AB R4, R62, R67 ;  /* 0x000000433e04723e */ /* 0x000fe200000010ff */
[----:B------:R-:W-:Y:S01]  /*7760*/  IMAD.X R27, RZ, RZ, R37, P2 ;  /* 0x000000ffff1b7224 */ /* 0x000fe200010e0625 */
[-C--:B------:R-:W-:Y:S01]  /*7770*/  ISETP.GE.OR P2, PT, R41, R66.reuse, P0 ;  /* 0x000000422900720c */ /* 0x080fe20000746670 */
[----:B------:R-:W-:Y:S01]  /*7780*/  SHFL.IDX PT, R62, R38, 0x1, 0x1c1f ;  /* 0x003c1f00263e7f89 */ /* 0x000fe200000e0000 */
[----:B------:R-:W-:-:S02]  /*7790*/  ISETP.GE.OR P0, PT, R5, R66, P0 ;  /* 0x000000420500720c */ /* 0x000fc40000706670 */
[----:B------:R-:W-:Y:S02]  /*77a0*/  LEA.HI.X R39, R12, UR5, R7, 0x2, P3 ;  /* 0x000000050c277c11 */ /* 0x000fe400098f1407 */
[----:B------:R-:W-:Y:S02]  /*77b0*/  F2FP.BF16.F32.PACK_AB R5, R88, R97 ;  /* 0x000000615805723e */ /* 0x000fe400000010ff */
[----:B------:R-:W-:Y:S02]  /*77c0*/  F2FP.BF16.F32.PACK_AB R6, R64, R65 ;  /* 0x000000414006723e */ /* 0x000fe400000010ff */
[----:B------:R-:W-:Y:S01]  /*77d0*/  F2FP.BF16.F32.PACK_AB R7, R90, R95 ;  /* 0x0000005f5a07723e */ /* 0x000fe200000010ff */
[----:B------:R-:W-:Y:S01]  /*77e0*/  SHFL.IDX PT, R64, R38, RZ, 0x1c1f ;  /* 0x001c1fff26407589 */ /* 0x000fe200000e0000 */
[----:B------:R-:W-:Y:S02]  /*77f0*/  F2FP.BF16.F32.PACK_AB R12, R60, R63 ;  /* 0x0000003f3c0c723e */ /* 0x000fe400000010ff */
[----:B------:R-:W-:Y:S01]  /*7800*/  F2FP.BF16.F32.PACK_AB R13, R80, R93 ;  /* 0x0000005d500d723e */ /* 0x000fe200000010ff */
[----:B------:R-:W-:Y:S01]  /*7810*/  STSM.16.M88.4 [R106], R4 ;  /* 0x000000046a007844 */ /* 0x000fe20000000200 */
[----:B0-----:R-:W-:-:S02]  /*7820*/  F2FP.BF16.F32.PACK_AB R14, R51, R58 ;  /* 0x0000003a330e723e */ /* 0x001fc400000010ff */
[----:B------:R-:W-:Y:S01]  /*7830*/  F2FP.BF16.F32.PACK_AB R15, R79, R86 ;  /* 0x000000564f0f723e */ /* 0x000fe200000010ff */
[----:B------:R-:W0:Y:S01]  /*7840*/  SHFL.IDX PT, R65, R39, RZ, 0x1c1f ;  /* 0x001c1fff27417589 */ /* 0x000e2200000e0000 */
[----:B------:R-:W-:Y:S02]  /*7850*/  F2FP.BF16.F32.PACK_AB R8, R52, R57 ;  /* 0x000000393408723e */ /* 0x000fe400000010ff */
[----:B------:R-:W-:Y:S01]  /*7860*/  F2FP.BF16.F32.PACK_AB R9, R76, R91 ;  /* 0x0000005b4c09723e */ /* 0x000fe200000010ff */
[----:B------:R-:W-:Y:S01]  /*7870*/  STSM.16.M88.4 [R105], R12 ;  /* 0x0000000c69007844 */ /* 0x000fe20000000200 */
[----:B------:R-:W-:Y:S01]  /*7880*/  F2FP.BF16.F32.PACK_AB R10, R49, R56 ;  /* 0x00000038310a723e */ /* 0x000fe200000010ff */
[----:B------:R-:W1:Y:S01]  /*7890*/  @P1 LDC R57, c[0x0][0xbec] ;  /* 0x0002fb00ff391b82 */ /* 0x000e620000000800 */
[----:B------:R-:W-:Y:S01]  /*78a0*/  F2FP.BF16.F32.PACK_AB R11, R78, R89 ;  /* 0x000000594e0b723e */ /* 0x000fe200000010ff */
[----:B------:R-:W2:Y:S01]  /*78b0*/  SHFL.IDX PT, R63, R39, 0x1, 0x1c1f ;  /* 0x003c1f00273f7f89 */ /* 0x000ea200000e0000 */
[----:B------:R-:W-:-:S02]  /*78c0*/  F2FP.BF16.F32.PACK_AB R71, R81, R84 ;  /* 0x000000545147723e */ /* 0x000fc400000010ff */
[----:B------:R-:W-:Y:S01]  /*78d0*/  MOV R100, R42 ;  /* 0x0000002a00647202 */ /* 0x000fe20000000f00 */
[----:B------:R-:W-:Y:S01]  /*78e0*/  STSM.16.M88.4 [R104], R8 ;  /* 0x0000000868007844 */ /* 0x000fe20000000200 */
[----:B------:R-:W-:Y:S02]  /*78f0*/  F2FP.BF16.F32.PACK_AB R68, R50, R55 ;  /* 0x000000373244723e */ /* 0x000fe400000010ff */
[----:B------:R-:W-:Y:S02]  /*7900*/  F2FP.BF16.F32.PACK_AB R69, R74, R87 ;  /* 0x000000574a45723e */ /* 0x000fe400000010ff */
[----:B------:R-:W-:Y:S02]  /*7910*/  F2FP.BF16.F32.PACK_AB R70, R47, R54 ;  /* 0x000000362f46723e */ /* 0x000fe400000010ff */
[----:B------:R-:W-:Y:S02]  /*7920*/  F2FP.BF16.F32.PACK_AB R81, R82, R85 ;  /* 0x000000555251723e */ /* 0x000fe400000010ff */
[----:B------:R-:W-:Y:S01]  /*7930*/  F2FP.BF16.F32.PACK_AB R80, R48, R53 ;  /* 0x000000353050723e */ /* 0x000fe200000010ff */
[----:B------:R-:W-:Y:S01]  /*7940*/  STSM.16.M88.4 [R100], R68 ;  /* 0x0000004464007844 */ /* 0x000fe20000000200 */
[----:B------:R-:W-:-:S02]  /*7950*/  F2FP.BF16.F32.PACK_AB R82, R46, R61 ;  /* 0x0000003d2e52723e */ /* 0x000fc400000010ff */
[----:B------:R-:W-:Y:S01]  /*7960*/  F2FP.BF16.F32.PACK_AB R83, R83, R150 ;  /* 0x000000965353723e */ /* 0x000fe200000010ff */
[----:B------:R-:W3:Y:S01]  /*7970*/  @P1 LDC R61, c[0x0][0xbf0] ;  /* 0x0002fc00ff3d1b82 */ /* 0x000ee20000000800 */
[C---:B------:R-:W-:Y:S02]  /*7980*/  LOP3.LUT R21, R36.reuse, 0x380, RZ, 0xc0, !PT ;  /* 0x0000038024157812 */ /* 0x040fe400078ec0ff */
[C---:B------:R-:W-:Y:S01]  /*7990*/  IADD3 R33, P5, R36.reuse, 0x2000, RZ ;  /* 0x0000200024217810 */ /* 0x040fe20007fbe0ff */
[----:B------:R-:W-:Y:S01]  /*79a0*/  STSM.16.M88.4 [R77], R80 ;  /* 0x000000504d007844 */ /* 0x000fe20000000200 */
[----:B------:R-:W-:Y:S01]  /*79b0*/  SHF.R.U64 R21, R21, 0x3, RZ ;  /* 0x0000000315157819 */ /* 0x000fe200000012ff */
[----:B------:R-:W-:Y:S02]  /*79c0*/  UIMAD UR6, UR11, UR8, URZ ;  /* 0x000000080b0672a4 */ /* 0x000fe4000f8e023f */
[----:B------:R-:W-:Y:S01]  /*79d0*/  BAR.SYNC.DEFER_BLOCKING 0x1, 0x100 ;  /* 0x0044000000007b1d */ /* 0x000fe20000010000 */
[----:B------:R-:W-:-:S02]  /*79e0*/  IADD3 R31, P4, R36, 0x3000, RZ ;  /* 0x00003000241f7810 */ /* 0x000fc40007f9e0ff */
[----:B------:R-:W-:Y:S01]  /*79f0*/  LOP3.LUT R36, R21, R36, RZ, 0x3c, !PT ;  /* 0x0000002415247212 */ /* 0x000fe200078e3cff */
[----:B------:R-:W-:Y:S01]  /*7a00*/  IMAD.X R21, RZ, RZ, R37, P6 ;  /* 0x000000ffff157224 */ /* 0x000fe200030e0625 */
[----:B------:R-:W-:Y:S01]  /*7a10*/  UIMAD.WIDE.U32 UR4, UR7, UR8, URZ ;  /* 0x00000008070472a5 */ /* 0x000fe2000f8e003f */
[----:B------:R-:W-:Y:S01]  /*7a20*/  LOP3.LUT R32, R33, 0x380, RZ, 0xc0, !PT ;  /* 0x0000038021207812 */ /* 0x000fe200078ec0ff */
[----:B------:R-:W-:Y:S01]  /*7a30*/  UIMAD UR6, UR7, UR9, UR6 ;  /* 0x00000009070672a4 */ /* 0x000fe2000f8e0206 */
[----:B------:R-:W-:Y:S02]  /*7a40*/  LOP3.LUT R30, R31, 0x380, RZ, 0xc0, !PT ;  /* 0x000003801f1e7812 */ /* 0x000fe400078ec0ff */
[----:B------:R-:W-:Y:S01]  /*7a50*/  ULDC.64 UR8, c[0x0][0xaf0] ;  /* 0x0002bc0000087ab9 */ /* 0x000fe20000000a00 */
[----:B0-----:R0:W-:Y:S01]  /*7a60*/  @!P2 ST.E desc[UR48][R64.64], R3 ;  /* 0x000000034000a985 */ /* 0x0011e2000c101930 */
[----:B------:R-:W-:Y:S01]  /*7a70*/  UIADD3 UR5, UR5, UR6, URZ ;  /* 0x0000000605057290 */ /* 0x000fe2000fffe03f */
[----:B------:R-:W-:-:S02]  /*7a80*/  SHF.R.U64 R32, R32, 0x3, RZ ;  /* 0x0000000320207819 */ /* 0x000fc400000012ff */
[----:B--2---:R1:W-:Y:S01]  /*7a90*/  @!P0 ST.E desc[UR48][R62.64], R0 ;  /* 0x000000003e008985 */ /* 0x0043e2000c101930 */
[----:B------:R-:W-:Y:S01]  /*7aa0*/  SHF.R.U64 R30, R30, 0x3, RZ ;  /* 0x000000031e1e7819 */ /* 0x000fe200000012ff */
[----:B0-----:R-:W-:Y:S02]  /*7ab0*/  IMAD R3, R153, 0x20, R17 ;  /* 0x0000002099037824 */ /* 0x001fe400078e0211 */
[----:B------:R0:W5:Y:S01]  /*7ac0*/  LD.E.128 R44, desc[UR48][R34.64] ;  /* 0x00000030222c7980 */ /* 0x000162000c101d00 */
[----:B------:R-:W-:Y:S01]  /*7ad0*/  UIMAD UR6, UR10, UR8, URZ ;  /* 0x000000080a0672a4 */ /* 0x000fe2000f8e023f */
[----:B------:R-:W-:Y:S01]  /*7ae0*/  LOP3.LUT R32, R32, R33, RZ, 0x3c, !PT ;  /* 0x0000002120207212 */ /* 0x000fe200078e3cff */
[----:B------:R-:W-:Y:S01]  /*7af0*/  UIMAD.WIDE.U32 UR4, UR40, UR8, UR4 ;  /* 0x00000008280472a5 */ /* 0x000fe2000f8e0004 */
[----:B------:R2:W5:Y:S01]  /*7b00*/  LD.E.128 R48, desc[UR48][R28.64] ;  /* 0x000000301c307980 */ /* 0x000562000c101d00 */
[----:B------:R-:W-:-:S03]  /*7b10*/  LOP3.LUT R30, R30, R31, RZ, 0x3c, !PT ;  /* 0x0000001f1e1e7212 */ /* 0x000fc600078e3cff */
[----:B------:R4:W5:Y:S01]  /*7b20*/  LD.E.128 R8, desc[UR48][R20.64] ;  /* 0x0000003014087980 */ /* 0x000962000c101d00 */
[----:B0-----:R-:W0:Y:S01]  /*7b30*/  LDC.64 R34, c[0x0][0xae0] ;  /* 0x0002b800ff227b82 */ /* 0x001e220000000a00 */
[----:B------:R-:W-:Y:S01]  /*7b40*/  UIMAD UR6, UR40, UR9, UR6 ;  /* 0x00000009280672a4 */ /* 0x000fe2000f8e0206 */
[--C-:B------:R-:W-:Y:S01]  /*7b50*/  IMAD.X R33, RZ, RZ, R37.reuse, P5 ;  /* 0x000000ffff217224 */ /* 0x100fe200028e0625 */
[----:B------:R-:W5:Y:S01]  /*7b60*/  LD.E.128 R52, desc[UR48][R26.64] ;  /* 0x000000301a347980 */ /* 0x000f62000c101d00 */
[----:B--2---:R-:W-:Y:S01]  /*7b70*/  LEA R28, R96, R3, 0x7 ;  /* 0x00000003601c7211 */ /* 0x004fe200078e38ff */
[----:B------:R-:W-:Y:S01]  /*7b80*/  IMAD.X R31, RZ, RZ, R37, P4 ;  /* 0x000000ffff1f7224 */ /* 0x000fe200020e0625 */
[----:B------:R-:W-:Y:S01]  /*7b90*/  UIADD3 UR5, UR5, UR6, URZ ;  /* 0x0000000605057290 */ /* 0x000fe2000fffe03f */
[----:B------:R-:W5:Y:S02]  /*7ba0*/  LD.E.128 R36, desc[UR48][R36.64] ;  /* 0x0000003024247980 */ /* 0x000f64000c101d00 */
[----:B-1----:R-:W-:Y:S01]  /*7bb0*/  @P1 IMAD.HI.U32 R0, R28, R57, RZ ;  /* 0x000000391c001227 */ /* 0x002fe200078e00ff */
[----:B------:R-:W-:Y:S01]  /*7bc0*/  ULDC.64 UR6, c[0x0][0xad8] ;  /* 0x0002b60000067ab9 */ /* 0x000fe20000000a00 */
[----:B------:R-:W5:Y:S02]  /*7bd0*/  LD.E.128 R40, desc[UR48][R32.64] ;  /* 0x0000003020287980 */ /* 0x000f64000c101d00 */
[----:B----4-:R-:W-:Y:S01]  /*7be0*/  IMAD.MOV.U32 R20, RZ, RZ, R28 ;  /* 0x000000ffff147224 */ /* 0x010fe200078e001c */
[----:B---3--:R-:W-:Y:S01]  /*7bf0*/  @P1 SHF.R.U32.HI R20, RZ, R61, R0 ;  /* 0x0000003dff141219 */ /* 0x008fe20000011600 */
[----:B------:R-:W5:Y:S03]  /*7c00*/  LD.E.128 R4, desc[UR48][R30.64] ;  /* 0x000000301e047980 */ /* 0x000f66000c101d00 */
[--C-:B------:R-:W-:Y:S01]  /*7c10*/  SHF.R.S32.HI R3, RZ, 0x1f, R20.reuse ;  /* 0x0000001fff037819 */ /* 0x100fe20000011414 */
[----:B------:R-:W-:Y:S01]  /*7c20*/  IMAD.MOV R0, RZ, RZ, -R20 ;  /* 0x000000ffff007224 */ /* 0x000fe200078e0a14 */
[----:B------:R1:W5:Y:S03]  /*7c30*/  LD.E.128 R12, desc[UR48][R24.64] ;  /* 0x00000030180c7980 */ /* 0x000366000c101d00 */
[----:B------:R-:W-:Y:S01]  /*7c40*/  IMAD R59, R59, R0, R28 ;  /* 0x000000003b3b7224 */ /* 0x000fe200078e021c */
[----:B------:R-:W-:Y:S01]  /*7c50*/  @!PT LDS RZ, [RZ] ;  /* 0x00000000fffff984 */ /* 0x000fe20000000800 */
[----:B------:R-:W-:Y:S01]  /*7c60*/  @!PT LDS RZ, [RZ] ;  /* 0x00000000fffff984 */ /* 0x000fe20000000800 */
[----:B------:R-:W-:Y:S01]  /*7c70*/  @!PT LDS RZ, [RZ] ;  /* 0x00000000fffff984 */ /* 0x000fe20000000800 */
[----:B------:R-:W-:Y:S01]  /*7c80*/  @!PT LDS RZ, [RZ] ;  /* 0x00000000fffff984 */ /* 0x000fe20000000800 */
[----:B------:R2:W-:Y:S06]  /*7c90*/  MEMBAR.ALL.CTA ;  /* 0x0000000000007992 */ /* 0x0005ec0000008000 */
[----:B--2---:R-:W2:Y:S01]  /*7ca0*/  FENCE.VIEW.ASYNC.S ;  /* 0x00000000000073c6 */ /* 0x004ea20000000000 */
[----:B0-----:R-:W-:Y:S01]  /*7cb0*/  IMAD R3, R3, R34, RZ ;  /* 0x0000002203037224 */ /* 0x001fe200078e02ff */
[----:B------:R-:W-:-:S03]  /*7cc0*/  SHF.R.S32.HI R0, RZ, 0x1f, R59 ;  /* 0x0000001fff007819 */ /* 0x000fc6000001143b */
[C---:B------:R-:W-:Y:S02]  /*7cd0*/  IMAD R3, R20.reuse, R35, R3 ;  /* 0x0000002314037224 */ /* 0x040fe400078e0203 */
[----:B------:R-:W-:Y:S01]  /*7ce0*/  IMAD.WIDE.U32 R20, R20, R34, UR4 ;  /* 0x0000000414147e25 */ /* 0x000fe2000f8e0022 */
[----:B------:R-:W-:-:S03]  /*7cf0*/  LEA R29, R96, R17, 0x7 ;  /* 0x00000011601d7211 */ /* 0x000fc600078e38ff */
[----:B------:R-:W-:Y:S02]  /*7d00*/  IMAD.IADD R21, R21, 0x1, R3 ;  /* 0x0000000115157824 */ /* 0x000fe400078e0203 */
[----:B------:R-:W-:Y:S01]  /*7d10*/  IMAD R0, R0, UR6, RZ ;  /* 0x0000000600007c24 */ /* 0x000fe2000f8e02ff */
[----:B------:R-:W-:Y:S01]  /*7d20*/  UIADD3 UR39, UR39, 0x28820, URZ ;  /* 0x0002882027277890 */ /* 0x000fe2000fffe03f */
[----:B------:R-:W-:Y:S01]  /*7d30*/  IMAD.WIDE.U32 R20, R59, UR6, R20 ;  /* 0x000000063b147c25 */ /* 0x000fe2000f8e0014 */
[----:B------:R-:W-:Y:S01]  /*7d40*/  UIADD3 UR43, UR43, 0x1, URZ ;  /* 0x000000012b2b7890 */ /* 0x000fe2000fffe03f */
[----:B------:R-:W-:Y:S02]  /*7d50*/  ISETP.GE.AND P1, PT, R29, R66, PT ;  /* 0x000000421d00720c */ /* 0x000fe40003f26270 */
[----:B-1----:R-:W-:Y:S01]  /*7d60*/  IMAD R25, R59, UR7, R0 ;  /* 0x000000073b197c24 */ /* 0x002fe2000f8e0200 */
[----:B------:R-:W-:Y:S01]  /*7d70*/  ULDC.64 UR6, c[0x0][0xa80] ;  /* 0x0002a00000067ab9 */ /* 0x000fe20000000a00 */
[----:B------:R-:W-:Y:S01]  /*7d80*/  UPRMT UR39, URZ, 0x654, UR39 ;  /* 0x000006543f277896 */ /* 0x000fe20008000027 */
[----:B------:R-:W-:Y:S01]  /*7d90*/  LEA R0, P2, R20, UR6, 0x1 ;  /* 0x0000000614007c11 */ /* 0x000fe2000f8408ff */
[----:B------:R-:W-:Y:S01]  /*7da0*/  IMAD.IADD R21, R21, 0x1, R25 ;  /* 0x0000000115157824 */ /* 0x000fe200078e0219 */
[----:B------:R-:W-:Y:S01]  /*7db0*/  UISETP.NE.AND UP0, UPT, UR43, 0x2, UPT ;  /* 0x000000022b00788c */ /* 0x000fe2000bf05270 */
[----:B------:R-:W-:-:S03]  /*7dc0*/  VIADD R3, R29, 0x20 ;  /* 0x000000201d037836 */ /* 0x000fc60000000000 */
[----:B------:R-:W-:Y:S01]  /*7dd0*/  LEA.HI.X R28, R20, UR7, R21, 0x1, P2 ;  /* 0x00000007141c7c11 */ /* 0x000fe200090f0c15 */
[----:B------:R-:W-:Y:S01]  /*7de0*/  USEL UR5, URZ, 0x1, UP0 ;  /* 0x000000013f057887 */ /* 0x000fe20008000000 */
[-C--:B------:R-:W-:Y:S01]  /*7df0*/  ISETP.GE.AND P3, PT, R3, R66.reuse, PT ;  /* 0x000000420300720c */ /* 0x080fe20003f66270 */
[----:B------:R-:W-:Y:S01]  /*7e00*/  ULDC UR4, c[0x0][0xc] ;  /* 0x0000030000047ab9 */ /* 0x000fe20000000800 */
[----:B------:R-:W-:Y:S01]  /*7e10*/  VIADD R3, R29, 0x40 ;  /* 0x000000401d037836 */ /* 0x000fe20000000000 */
[----:B------:R-:W-:Y:S01]  /*7e20*/  UIADD3 UR41, UR4, UR41, URZ ;  /* 0x0000002904297290 */ /* 0x000fe2000fffe03f */
[----:B--2---:R0:W1:Y:S01]  /*7e30*/  SHFL.IDX PT, R26, R0, RZ, 0x181f ;  /* 0x00181fff001a7589 */ /* 0x00406200000e0000 */
[----:B------:R-:W-:Y:S01]  /*7e40*/  USEL UR43, UR43, URZ, UP0 ;  /* 0x0000003f2b2b7287 */ /* 0x000fe20008000000 */
[----:B------:R-:W-:Y:S01]  /*7e50*/  SYNCS.ARRIVE.TRANS64.RED.A1T0 RZ, [UR39], RZ ;  /* 0x000000ffffff79a7 */ /* 0x000fe20008100427 */
[----:B------:R-:W-:Y:S01]  /*7e60*/  ULOP3.LUT UR44, UR44, UR5, URZ, 0x3c, !UPT ;  /* 0x000000052c2c7292 */ /* 0x000fe2000f8e3c3f */
[----:B------:R0:W2:Y:S01]  /*7e70*/  SHFL.IDX PT, R27, R28, RZ, 0x181f ;  /* 0x00181fff1c1b7589 */ /* 0x0000a200000e0000 */
[----:B------:R-:W-:Y:S01]  /*7e80*/  BSSY B0, `(.L_x_6545) ;  /* 0x000000b000007945 */ /* 0x000fe20003800000 */
[----:B------:R-:W-:-:S03]  /*7e90*/  ISETP.GE.AND P0, PT, R3, R66, PT ;  /* 0x000000420300720c */ /* 0x000fc60003f06270 */
[----:B------:R-:W-:Y:S10]  /*7ea0*/  @P1 BRA `(.L_x_6546) ;  /* 0x0000000000201947 */ /* 0x000ff40003800000 */
[----:B------:R-:W-:Y:S02]  /*7eb0*/  ULDC UR4, c[0x0][0xac8] ;  /* 0x0002b20000047ab9 */ /* 0x000fe40000000800 */
[----:B------:R-:W-:Y:S02]  /*7ec0*/  ISETP.GE.AND P2, PT, R18, UR4, PT ;  /* 0x0000000412007c0c */ /* 0x000fe4000bf46270 */
[----:B------:R-:W-:-:S11]  /*7ed0*/  ISETP.GE.AND P1, PT, R22, UR4, PT ;  /* 0x0000000416007c0c */ /* 0x000fd6000bf26270 */
[----:B-1----:R-:W-:Y:S02]  /*7ee0*/  @!P2 LEA R24, P4, R18, R26, 0x1 ;  /* 0x0000001a1218a211 */ /* 0x002fe400078808ff */
[----:B--2---:R-:W-:Y:S02]  /*7ef0*/  @!P1 IMAD.WIDE R20, R22, 0x2, R26 ;  /* 0x0000000216149825 */ /* 0x004fe400078e021a */
[----:B------:R-:W-:-:S03]  /*7f00*/  @!P2 LEA.HI.X R25, R18, R27, R188, 0x1, P4 ;  /* 0x0000001b1219a211 */ /* 0x000fc600020f0cbc */
[----:B-----5:R3:W-:Y:S04]  /*7f10*/  @!P1 ST.E.128 desc[UR48][R20.64], R36 ;  /* 0x0000002414009985 */ /* 0x0207e8000c101d30 */
[----:B------:R3:W-:Y:S02]  /*7f20*/  @!P2 ST.E.128 desc[UR48][R24.64], R48 ;  /* 0x000000301800a985 */ /* 0x0007e4000c101d30 */
.L_x_6546:
[----:B------:R-:W-:Y:S05]  /*7f30*/  BSYNC B0 ;  /* 0x0000000000007941 */ /* 0x000fea0003800000 */
.L_x_6545:
[----:B--2---:R2:W4:Y:S01]  /*7f40*/  SHFL.IDX PT, R27, R28, 0x1, 0x181f ;  /* 0x00381f001c1b7f89 */ /* 0x00452200000e0000 */
[----:B------:R-:W-:Y:S03]  /*7f50*/  BSSY B0, `(.L_x_6547) ;  /* 0x000000b000007945 */ /* 0x000fe60003800000 */
[----:B-1----:R2:W1:Y:S01]  /*7f60*/  SHFL.IDX PT, R26, R0, 0x1, 0x181f ;  /* 0x00381f00001a7f89 */ /* 0x00246200000e0000 */
[----:B------:R-:W-:Y:S05]  /*7f70*/  @P3 BRA `(.L_x_6548) ;  /* 0x0000000000203947 */ /* 0x000fea0003800000 */
[----:B------:R-:W-:Y:S02]  /*7f80*/  ULDC UR4, c[0x0][0xac8] ;  /* 0x0002b20000047ab9 */ /* 0x000fe40000000800 */
[----:B------:R-:W-:Y:S02]  /*7f90*/  ISETP.GE.AND P3, PT, R18, UR4, PT ;  /* 0x0000000412007c0c */ /* 0x000fe4000bf66270 */
[----:B------:R-:W-:-:S11]  /*7fa0*/  ISETP.GE.AND P2, PT, R22, UR4, PT ;  /* 0x0000000416007c0c */ /* 0x000fd6000bf46270 */
[----:B-1-3--:R-:W-:Y:S02]  /*7fb0*/  @!P3 LEA R24, P1, R18, R26, 0x1 ;  /* 0x0000001a1218b211 */ /* 0x00afe400078208ff */
[----:B----4-:R-:W-:Y:S02]  /*7fc0*/  @!P2 IMAD.WIDE R20, R22, 0x2, R26 ;  /* 0x000000021614a825 */ /* 0x010fe400078e021a */
[----:B------:R-:W-:-:S03]  /*7fd0*/  @!P3 LEA.HI.X R25, R18, R27, R188, 0x1, P1 ;  /* 0x0000001b1219b211 */ /* 0x000fc600008f0cbc */
[----:B-----5:R1:W-:Y:S04]  /*7fe0*/  @!P2 ST.E.128 desc[UR48][R20.64], R44 ;  /* 0x0000002c1400a985 */ /* 0x0203e8000c101d30 */
[----:B------:R1:W-:Y:S02]  /*7ff0*/  @!P3 ST.E.128 desc[UR48][R24.64], R52 ;  /* 0x000000341800b985 */ /* 0x0003e4000c101d30 */
.L_x_6548:
[----:B------:R-:W-:Y:S05]  /*8000*/  BSYNC B0 ;  /* 0x0000000000007941 */ /* 0x000fea0003800000 */
.L_x_6547:
[----:B----4-:R4:W0:Y:S01]  /*8010*/  SHFL.IDX PT, R27, R28, 0x2, 0x181f ;  /* 0x00581f001c1b7f89 */ /* 0x01082200000e0000 */
[----:B------:R-:W-:Y:S03]  /*8020*/  BSSY B0, `(.L_x_6549) ;  /* 0x000000b000007945 */ /* 0x000fe60003800000 */
[----:B-1----:R4:W1:Y:S01]  /*8030*/  SHFL.IDX PT, R26, R0, 0x2, 0x181f ;  /* 0x00581f00001a7f89 */ /* 0x00286200000e0000 */
[----:B------:R-:W-:Y:S05]  /*8040*/  @P0 BRA `(.L_x_6550) ;  /* 0x0000000000200947 */ /* 0x000fea0003800000 */
[----:B------:R-:W-:Y:S02]  /*8050*/  ULDC UR4, c[0x0][0xac8] ;  /* 0x0002b20000047ab9 */ /* 0x000fe40000000800 */
[----:B------:R-:W-:Y:S02]  /*8060*/  ISETP.GE.AND P2, PT, R18, UR4, PT ;  /* 0x0000000412007c0c */ /* 0x000fe4000bf46270 */
[----:B------:R-:W-:-:S11]  /*8070*/  ISETP.GE.AND P1, PT, R22, UR4, PT ;  /* 0x0000000416007c0c */ /* 0x000fd6000bf26270 */
[----:B-1-3--:R-:W-:Y:S02]  /*8080*/  @!P2 LEA R24, P0, R18, R26, 0x1 ;  /* 0x0000001a1218a211 */ /* 0x00afe400078008ff */
[----:B0-----:R-:W-:Y:S02]  /*8090*/  @!P1 IMAD.WIDE R20, R22, 0x2, R26 ;  /* 0x0000000216149825 */ /* 0x001fe400078e021a */
[----:B------:R-:W-:-:S03]  /*80a0*/  @!P2 LEA.HI.X R25, R18, R27, R188, 0x1, P0 ;  /* 0x0000001b1219a211 */ /* 0x000fc600000f0cbc */
[----:B-----5:R0:W-:Y:S04]  /*80b0*/  @!P1 ST.E.128 desc[UR48][R20.64], R40 ;  /* 0x0000002814009985 */ /* 0x0201e8000c101d30 */
[----:B------:R0:W-:Y:S02]  /*80c0*/  @!P2 ST.E.128 desc[UR48][R24.64], R12 ;  /* 0x0000000c1800a985 */ /* 0x0001e4000c101d30 */
.L_x_6550:
[----:B------:R-:W-:Y:S05]  /*80d0*/  BSYNC B0 ;  /* 0x0000000000007941 */ /* 0x000fea0003800000 */
.L_x_6549:
[----:B------:R-:W-:Y:S01]  /*80e0*/  IADD3 R3, R29, 0x60, RZ ;  /* 0x000000601d037810 */ /* 0x000fe20007ffe0ff */
[----:B0--3--:R0:W3:Y:S01]  /*80f0*/  SHFL.IDX PT, R21, R28, 0x3, 0x181f ;  /* 0x00781f001c157f89 */ /* 0x0090e200000e0000 */
[----:B------:R-:W-:Y:S01]  /*8100*/  UIADD3 UR45, UR45, 0x1, URZ ;  /* 0x000000012d2d7890 */ /* 0x000fe2000fffe03f */
[----:B------:R-:W-:Y:S01]  /*8110*/  BSSY B0, `(.L_x_6551) ;  /* 0x000000c000007945 */ /* 0x000fe20003800000 */
[----:B------:R-:W-:Y:S01]  /*8120*/  ISETP.GE.AND P0, PT, R3, R66, PT ;  /* 0x000000420300720c */ /* 0x000fe20003f06270 */
[----:B------:R0:W0:-:S12]  /*8130*/  SHFL.IDX PT, R20, R0, 0x3, 0x181f ;  /* 0x00781f0000147f89 */ /* 0x00001800000e0000 */
[----:B------:R-:W-:Y:S05]  /*8140*/  @P0 BRA `(.L_x_6552) ;  /* 0x0000000000200947 */ /* 0x000fea0003800000 */
[----:B------:R-:W-:Y:S02]  /*8150*/  ULDC UR4, c[0x0][0xac8] ;  /* 0x0002b20000047ab9 */ /* 0x000fe40000000800 */
[----:B------:R-:W-:Y:S02]  /*8160*/  ISETP.GE.AND P2, PT, R18, UR4, PT ;  /* 0x0000000412007c0c */ /* 0x000fe4000bf46270 */
[----:B------:R-:W-:-:S11]  /*8170*/  ISETP.GE.AND P1, PT, R22, UR4, PT ;  /* 0x0000000416007c0c */ /* 0x000fd6000bf26270 */
[----:B0----5:R-:W-:Y:S02]  /*8180*/  @!P2 LEA R14, P0, R18, R20, 0x1 ;  /* 0x00000014120ea211 */ /* 0x021fe400078008ff */
[----:B---3--:R-:W-:Y:S02]  /*8190*/  @!P1 IMAD.WIDE R12, R22, 0x2, R20 ;  /* 0x00000002160c9825 */ /* 0x008fe400078e0214 */
[----:B------:R-:W-:-:S03]  /*81a0*/  @!P2 LEA.HI.X R15, R18, R21, R188, 0x1, P0 ;  /* 0x00000015120fa211 */ /* 0x000fc600000f0cbc */
[----:B------:R0:W-:Y:S04]  /*81b0*/  @!P1 ST.E.128 desc[UR48][R12.64], R4 ;  /* 0x000000040c009985 */ /* 0x0001e8000c101d30 */
[----:B------:R0:W-:Y:S02]  /*81c0*/  @!P2 ST.E.128 desc[UR48][R14.64], R8 ;  /* 0x000000080e00a985 */ /* 0x0001e4000c101d30 */
.L_x_6552:
[----:B------:R-:W-:Y:S05]  /*81d0*/  BSYNC B0 ;  /* 0x0000000000007941 */ /* 0x000fea0003800000 */
.L_x_6551:
[----:B0-2-4-:R-:W0:Y:S02]  /*81e0*/  LDC R0, c[0x0][0xc34] ;  /* 0x00030d00ff007b82 */ /* 0x015e240000000800 */
[----:B0-----:R-:W-:-:S13]  /*81f0*/  ISETP.LE.AND P0, PT, R0, UR41, PT ;  /* 0x0000002900007c0c */ /* 0x001fda000bf03270 */
[----:B------:R-:W-:Y:S05]  /*8200*/  @!P0 BRA `(.L_x_6553) ;  /* 0xffffff8800a88947 */ /* 0x000fea000383ffff */
[----:B------:R-:W-:Y:S05]  /*8210*/  EXIT ;  /* 0x000000000000794d */ /* 0x000fea0003800000 */
.L_x_6519:
[----:B------:R-:W-:-:S08]  /*8220*/  NOP ;  /* 0x0000000000007918 */ /* 0x000fd00000000000 */
[----:B------:R-:W0:-:S00]  /*8230*/  USETMAXREG.DEALLOC.CTAPOOL 0x28 ;  /* 0x00000028000079c8 */ /* 0x000e0000080e0500 */
[----:B------:R-:W1:Y:S01]  /*8240*/  S2UR UR10, SR_CTAID.X ;  /* 0x00000000000a79c3 */ /* 0x000e620000002500 */
[----:B0-----:R-:W-:Y:S02]  /*8250*/  IMAD.MOV.U32 R25, RZ, RZ, 0x1 ;  /* 0x00000001ff197424 */ /* 0x001fe400078e00ff */
[----:B------:R-:W-:Y:S02]  /*8260*/  IMAD.MOV.U32 R22, RZ, RZ, RZ ;  /* 0x000000ffff167224 */ /* 0x000fe400078e00ff */
[----:B------:R-:W-:-:S03]  /*8270*/  IMAD.MOV.U32 R37, RZ, RZ, 0x1 ;  /* 0x00000001ff257424 */ /* 0x000fc600078e00ff */
[----:B------:R-:W1:Y:S02]  /*8280*/  LDC R2, c[0x0][0xc34] ;  /* 0x00030d00ff027b82 */ /* 0x000e640000000800 */
[----:B-1----:R-:W-:-:S13]  /*8290*/  ISETP.LE.AND P0, PT, R2, UR10, PT ;  /* 0x0000000a02007c0c */ /* 0x002fda000bf03270 */
[----:B------:R-:W-:Y:S05]  /*82a0*/  @P0 BRA `(.L_x_6554) ;  /* 0x0000003400740947 */ /* 0x000fea0003800000 */
[C---:B------:R-:W-:Y:S01]  /*82b0*/  SHF.L.U32 R28, R5.reuse, 0x3, RZ ;  /* 0x00000003051c7819 */ /* 0x040fe200000006ff */
[----:B------:R-:W-:Y:S01]  /*82c0*/  ULDC.64 UR6, c[0x0][0x2f0] ;  /* 0x0000bc0000067ab9 */ /* 0x000fe20000000a00 */
[----:B------:R-:W-:Y:S01]  /*82d0*/  ULDC UR9, c[0x0][0x2b8] ;  /* 0x0000ae0000097ab9 */ /* 0x000fe20000000800 */
[----:B------:R-:W-:Y:S01]  /*82e0*/  LOP3.LUT R18, R18, 0xfffffffe, RZ, 0xc0, !PT ;  /* 0xfffffffe12127812 */ /* 0x000fe200078ec0ff */
[----:B------:R-:W-:Y:S01]  /*82f0*/  ULDC.64 UR4, c[0x0][0x418] ;  /* 0x0001060000047ab9 */ /* 0x000fe20000000a00 */
[C---:B------:R-:W-:Y:S01]  /*8300*/  LOP3.LUT R0, R28.reuse, 0x1f8, RZ, 0xc0, !PT ;  /* 0x000001f81c007812 */ /* 0x040fe200078ec0ff */
[----:B------:R-:W-:Y:S01]  /*8310*/  UISETP.NE.U32.AND UP0, UPT, UR4, URZ, UPT ;  /* 0x0000003f0400728c */ /* 0x000fe2000bf05070 */
[----:B------:R-:W-:Y:S01]  /*8320*/  LOP3.LUT R34, R28, 0x38, RZ, 0xc0, !PT ;  /* 0x000000381c227812 */ /* 0x000fe200078ec0ff */
[----:B------:R-:W0:Y:S01]  /*8330*/  S2UR UR8, SR_CgaCtaId ;  /* 0x00000000000879c3 */ /* 0x000e220000008800 */
[--C-:B------:R-:W-:Y:S01]  /*8340*/  LOP3.LUT R3, R0, 0x38, R5.reuse, 0x78, !PT ;  /* 0x0000003800037812 */ /* 0x100fe200078e7805 */
[----:B------:R-:W-:Y:S01]  /*8350*/  UISETP.NE.AND.EX UP0, UPT, UR5, URZ, UPT, UP0 ;  /* 0x0000003f0500728c */ /* 0x000fe2000bf05300 */
[----:B------:R-:W-:Y:S01]  /*8360*/  LOP3.LUT R0, R34, 0x40, RZ, 0xfc, !PT ;  /* 0x0000004022007812 */ /* 0x000fe200078efcff */
[----:B------:R-:W-:Y:S01]  /*8370*/  ULDC UR4, c[0x0][0x424] ;  /* 0x0001090000047ab9 */ /* 0x000fe20000000800 */
[----:B------:R-:W-:Y:S01]  /*8380*/  ULDC UR38, c[0x0][0x448] ;  /* 0x0001120000267ab9 */ /* 0x000fe20000000800 */
[----:B------:R-:W-:Y:S01]  /*8390*/  USEL UR4, UR4, 0x1, UP0 ;  /* 0x0000000104047887 */ /* 0x000fe20008000000 */
[C---:B------:R-:W-:Y:S01]  /*83a0*/  ISETP.GE.AND P2, PT, R0.reuse, UR7, PT ;  /* 0x0000000700007c0c */ /* 0x040fe2000bf46270 */
[----:B------:R-:W-:Y:S01]  /*83b0*/  UMOV UR39, 0x400 ;  /* 0x0000040000277882 */ /* 0x000fe20000000000 */
[C---:B------:R-:W-:Y:S01]  /*83c0*/  ISETP.GE.AND P1, PT, R0.reuse, UR9, PT ;  /* 0x0000000900007c0c */ /* 0x040fe2000bf26270 */
[----:B------:R-:W-:Y:S01]  /*83d0*/  UIMAD UR37, UR4, UR6, URZ ;  /* 0x00000006042572a4 */ /* 0x000fe2000f8e023f */
[----:B------:R-:W-:Y:S01]  /*83e0*/  ISETP.GE.AND P0, PT, R0, UR7, PT ;  /* 0x0000000700007c0c */ /* 0x000fe2000bf06270 */
[----:B------:R-:W-:Y:S01]  /*83f0*/  IMAD.SHL.U32 R0, R5, 0x10, RZ ;  /* 0x0000001005007824 */ /* 0x000fe200078e00ff */
[----:B------:R-:W-:Y:S01]  /*8400*/  ULDC UR4, c[0x0][0x288] ;  /* 0x0000a20000047ab9 */ /* 0x000fe20000000800 */
[----:B------:R-:W-:Y:S01]  /*8410*/  UIADD3 UR5, UR37, 0x7f, URZ ;  /* 0x0000007f25057890 */ /* 0x000fe2000fffe03f */
[----:B------:R-:W-:Y:S01]  /*8420*/  SHF.R.U32.HI R35, RZ, 0x3, R5 ;  /* 0x00000003ff237819 */ /* 0x000fe20000011605 */
[----:B------:R-:W-:Y:S01]  /*8430*/  UIMAD UR38, UR38, UR4, URZ ;  /* 0x00000004262672a4 */ /* 0x000fe2000f8e023f */
[----:B------:R-:W-:Y:S01]  /*8440*/  LOP3.LUT R28, R3, 0x200, R28, 0xf8, !PT ;  /* 0x00000200031c7812 */ /* 0x000fe200078ef81c */
[----:B------:R-:W-:Y:S01]  /*8450*/  USHF.R.S32.HI UR6, URZ, 0x1f, UR5 ;  /* 0x0000001f3f067899 */ /* 0x000fe20008011405 */
[----:B------:R-:W-:Y:S01]  /*8460*/  LOP3.LUT R35, R35, 0xf, RZ, 0xc0, !PT ;  /* 0x0000000f23237812 */ /* 0x000fe200078ec0ff */
[----:B------:R-:W-:Y:S01]  /*8470*/  IMAD.U32 R33, RZ, RZ, UR10 ;  /* 0x0000000aff217e24 */ /* 0x000fe2000f8e00ff */
[----:B------:R-:W-:Y:S01]  /*8480*/  @P2 LOP3.LUT R18, R18, 0x1, RZ, 0xfc, !PT ;  /* 0x0000000112122812 */ /* 0x000fe200078efcff */
[----:B------:R-:W-:Y:S01]  /*8490*/  ULEA.HI UR6, UR6, UR5, URZ, 0x7 ;  /* 0x0000000506067291 */ /* 0x000fe2000f8f383f */
[----:B------:R-:W-:Y:S01]  /*84a0*/  LOP3.LUT R2, R0, 0x70, RZ, 0xc0, !PT ;  /* 0x0000007000027812 */ /* 0x000fe200078ec0ff */
[----:B0-----:R-:W-:Y:S01]  /*84b0*/  ULEA UR39, UR8, UR39, 0x18 ;  /* 0x0000002708277291 */ /* 0x001fe2000f8ec03f */
[----:B------:R-:W-:Y:S01]  /*84c0*/  LOP3.LUT R18, R18, 0xffffffbf, RZ, 0xc0, !PT ;  /* 0xffffffbf12127812 */ /* 0x000fe200078ec0ff */
[----:B------:R-:W-:Y:S01]  /*84d0*/  ULEA.HI.SX32 UR42, UR6, 0xffffffff, 0x19 ;  /* 0xffffffff062a7891 */ /* 0x000fe2000f8fca3f */
[----:B------:R-:W-:Y:S01]  /*84e0*/  IMAD.MOV.U32 R25, RZ, RZ, 0x1 ;  /* 0x00000001ff197424 */ /* 0x000fe200078e00ff */
[----:B------:R-:W-:Y:S01]  /*84f0*/  MOV R37, RZ ;  /* 0x000000ff00257202 */ /* 0x000fe20000000f00 */
[----:B------:R-:W-:Y:S01]  /*8500*/  IMAD.MOV.U32 R22, RZ, RZ, RZ ;  /* 0x000000ffff167224 */ /* 0x000fe200078e00ff */
[----:B------:R-:W-:Y:S01]  /*8510*/  @P1 LOP3.LUT R18, R18, 0x40, RZ, 0xfc, !PT ;  /* 0x0000004012121812 */ /* 0x000fe200078efcff */
[----:B------:R-:W-:Y:S01]  /*8520*/  USHF.L.U32 UR4, UR42, 0x7, URZ ;  /* 0x000000072a047899 */ /* 0x000fe2000800063f */
[----:B------:R-:W-:Y:S01]  /*8530*/  ISETP.GE.AND P1, PT, R34, UR7, PT ;  /* 0x0000000722007c0c */ /* 0x000fe2000bf26270 */
[----:B------:R-:W-:Y:S01]  /*8540*/  ULOP3.LUT UR41, UR36, 0x2, URZ, 0xfc, !UPT ;  /* 0x0000000224297892 */ /* 0x000fe2000f8efc3f */
[----:B------:R-:W-:Y:S01]  /*8550*/  LOP3.LUT R18, R18, 0xfffffffb, RZ, 0xc0, !PT ;  /* 0xfffffffb12127812 */ /* 0x000fe200078ec0ff */
[----:B------:R-:W-:Y:S01]  /*8560*/  ULEA.HI.SX32 UR40, UR6, 0xfffffffe, 0x19 ;  /* 0xfffffffe06287891 */ /* 0x000fe2000f8fca3f */
[----:B------:R-:W-:Y:S01]  /*8570*/  LEA R0, R28, UR39, 0x1 ;  /* 0x000000271c007c11 */ /* 0x000fe2000f8e08ff */
[----:B------:R-:W-:Y:S01]  /*8580*/  IMAD.U32 R30, RZ, RZ, UR4 ;  /* 0x00000004ff1e7e24 */ /* 0x000fe2000f8e00ff */
[----:B------:R-:W-:Y:S01]  /*8590*/  @P0 LOP3.LUT R18, R18, 0x4, RZ, 0xfc, !PT ;  /* 0x0000000412120812 */ /* 0x000fe200078efcff */
[----:B------:R-:W-:Y:S01]  /*85a0*/  ULDC UR43, c[0x0][0xc] ;  /* 0x00000300002b7ab9 */ /* 0x000fe20000000800 */
[----:B------:R-:W-:-:S02]  /*85b0*/  ISETP.GE.AND P0, PT, R34, UR7, PT ;  /* 0x0000000722007c0c */ /* 0x000fc4000bf06270 */
[----:B------:R-:W-:Y:S02]  /*85c0*/  LOP3.LUT R18, R18, 0xfffffffd, RZ, 0xc0, !PT ;  /* 0xfffffffd12127812 */ /* 0x000fe400078ec0ff */
[C---:B------:R-:W-:Y:S02]  /*85d0*/  LOP3.LUT R36, R35.reuse, UR4, R2, 0xfe, !PT ;  /* 0x0000000423247c12 */ /* 0x040fe4000f8efe02 */
[----:B------:R-:W-:Y:S02]  /*85e0*/  @P1 LOP3.LUT R18, R18, 0x2, RZ, 0xfc, !PT ;  /* 0x0000000212121812 */ /* 0x000fe400078efcff */
[----:B------:R-:W-:Y:S02]  /*85f0*/  IADD3 R30, -R35, UR37, -R30 ;  /* 0x00000025231e7c10 */ /* 0x000fe4000fffe91e */
[----:B------:R-:W-:-:S04]  /*8600*/  LOP3.LUT R18, R18, 0xfffffff7, RZ, 0xc0, !PT ;  /* 0xfffffff712127812 */ /* 0x000fc800078ec0ff */
[----:B------:R-:W-:Y:S02]  /*8610*/  @P0 LOP3.LUT R18, R18, 0x8, RZ, 0xfc, !PT ;  /* 0x0000000812120812 */ /* 0x000fe400078efcff */
[----:B------:R-:W-:Y:S02]  /*8620*/  ISETP.GE.AND P0, PT, R34, UR9, PT ;  /* 0x0000000922007c0c */ /* 0x000fe4000bf06270 */
[----:B------:R-:W-:-:S11]  /*8630*/  LOP3.LUT R18, R18, 0xffffff7f, RZ, 0xc0, !PT ;  /* 0xffffff7f12127812 */ /* 0x000fd600078ec0ff */
[----:B------:R-:W-:-:S07]  /*8640*/  @P0 LOP3.LUT R18, R18, 0x80, RZ, 0xfc, !PT ;  /* 0x0000008012120812 */ /* 0x000fce00078efcff */
.L_x_6589:
[----:B------:R-:W0:Y:S01]  /*8650*/  LDC R0, c[0x0][0xc38] ;  /* 0x00030e00ff007b82 */ /* 0x000e220000000800 */
[----:B------:R-:W-:Y:S01]  /*8660*/  IMAD.MOV.U32 R24, RZ, RZ, R33 ;  /* 0x000000ffff187224 */ /* 0x000fe200078e0021 */
[----:B------:R-:W-:Y:S05]  /*8670*/  YIELD ;  /* 0x0000000000007946 */ /* 0x000fea0003800000 */
[----:B------:R-:W-:Y:S01]  /*8680*/  ULDC.64 UR4, c[0x0][0xa28] ;  /* 0x00028a0000047ab9 */ /* 0x000fe20000000a00 */
[----:B------:R-:W1:Y:S01]  /*8690*/  LDC R2, c[0x0][0xc44] ;  /* 0x00031100ff027b82 */ /* 0x000e620000000800 */
[----:B------:R-:W-:Y:S01]  /*86a0*/  IMAD.MOV.U32 R32, RZ, RZ, RZ ;  /* 0x000000ffff207224 */ /* 0x000fe200078e00ff */
[----:B0-----:R-:W-:-:S13]  /*86b0*/  ISETP.NE.AND P0, PT, R0, 0x1, PT ;  /* 0x000000010000780c */ /* 0x001fda0003f05270 */
[----:B------:R-:W0:Y:S08]  /*86c0*/  @P0 LDC R0, c[0x0][0xc3c] ;  /* 0x00030f00ff000b82 */ /* 0x000e300000000800 */
[----:B------:R-:W2:Y:S01]  /*86d0*/  @P0 LDC R3, c[0x0][0xc40] ;  /* 0x00031000ff030b82 */ /* 0x000ea20000000800 */
[----:B0-----:R-:W-:-:S05]  /*86e0*/  @P0 IMAD.HI.U32 R0, R33, R0, RZ ;  /* 0x0000000021000227 */ /* 0x001fca00078e00ff */
[----:B--2---:R-:W-:Y:S02]  /*86f0*/  @P0 SHF.R.U32.HI R24, RZ, R3, R0 ;  /* 0x00000003ff180219 */ /* 0x004fe40000011600 */
[----:B-1----:R-:W-:Y:S02]  /*8700*/  ISETP.NE.AND P0, PT, R2, 0x1, PT ;  /* 0x000000010200780c */ /* 0x002fe40003f05270 */
[----:B------:R-:W-:-:S11]  /*8710*/  MOV R23, R24 ;  /* 0x0000001800177202 */ /* 0x000fd60000000f00 */
        /* <DEDUP_REMOVED lines=28> */
.L_x_6555:
        /* <DEDUP_REMOVED lines=20> */
.L_x_6557:
        /* <DEDUP_REMOVED lines=15> */
.L_x_6556:
[----:B------:R-:W-:Y:S01]  /*8b10*/  ULDC.64 UR4, c[0x0][0x9f8] ;  /* 0x00027e0000047ab9 */ /* 0x000fe20000000a00 */
[----:B------:R-:W-:Y:S01]  /*8b20*/  IMAD.MOV.U32 R29, RZ, RZ, R23 ;  /* 0x000000ffff1d7224 */ /* 0x000fe200078e0017 */
[----:B------:R-:W-:Y:S01]  /*8b30*/  ISETP.NE.U32.AND P0, PT, RZ, UR4, PT ;  /* 0x00000004ff007c0c */ /* 0x000fe2000bf05070 */
[----:B------:R-:W0:Y:S01]  /*8b40*/  LDC R8, c[0x0][0x430] ;  /* 0x00010c00ff087b82 */ /* 0x000e220000000800 */
[----:B-----5:R-:W-:Y:S01]  /*8b50*/  IMAD.IADD R0, R36, 0x1, R32 ;  /* 0x0000000124007824 */ /* 0x020fe200078e0220 */
[----:B------:R-:W-:Y:S01]  /*8b60*/  LOP3.LUT R18, R18, 0xffffffdf, RZ, 0xc0, !PT ;  /* 0xffffffdf12127812 */ /* 0x000fe200078ec0ff */
[----:B------:R-:W-:Y:S01]  /*8b70*/  ULDC UR4, c[0x0][0xc44] ;  /* 0x0003110000047ab9 */ /* 0x000fe20000000800 */
[----:B------:R-:W-:-:S13]  /*8b80*/  ISETP.NE.AND.EX P0, PT, RZ, UR5, PT, P0 ;  /* 0x00000005ff007c0c */ /* 0x000fda000bf05300 */
[----:B------:R-:W1:Y:S02]  /*8b90*/  @P0 LDC.64 R2, c[0x0][0x9f8] ;  /* 0x00027e00ff020b82 */ /* 0x000e640000000a00 */
[----:B-1----:R-:W-:-:S05]  /*8ba0*/  @P0 IMAD.WIDE R2, R23, 0x4, R2 ;  /* 0x0000000417020825 */ /* 0x002fca00078e0202 */
[----:B------:R1:W2:Y:S01]  /*8bb0*/  @P0 LDG.E R29, desc[UR48][R2.64] ;  /* 0x00000030021d0981 */ /* 0x0002a2000c1e1900 */
[----:B0-----:R-:W-:Y:S01]  /*8bc0*/  ISETP.NE.AND P1, PT, R8, 0x1, PT ;  /* 0x000000010800780c */ /* 0x001fe20003f25270 */
[----:B------:R-:W-:Y:S01]  /*8bd0*/  IMAD.MOV.U32 R9, RZ, RZ, R0 ;  /* 0x000000ffff097224 */ /* 0x000fe200078e0000 */
[----:B------:R-:W-:-:S11]  /*8be0*/  ISETP.GE.AND P0, PT, R36, UR37, PT ;  /* 0x0000002524007c0c */ /* 0x000fd6000bf06270 */
[----:B------:R-:W0:Y:S01]  /*8bf0*/  @P1 LDC R5, c[0x0][0x434] ;  /* 0x00010d00ff051b82 */ /* 0x000e220000000800 */
[----:B------:R-:W-:-:S07]  /*8c00*/  @P1 LOP3.LUT R18, R18, 0x20, RZ, 0xfc, !PT ;  /* 0x0000002012121812 */ /* 0x000fce00078efcff */
[----:B------:R-:W3:Y:S08]  /*8c10*/  @P1 LDC R11, c[0x0][0x438] ;  /* 0x00010e00ff0b1b82 */ /* 0x000ef00000000800 */
[----:B------:R-:W4:Y:S01]  /*8c20*/  @!P0 LDC.64 R6, c[0x0][0x428] ;  /* 0x00010a00ff068b82 */ /* 0x000f220000000a00 */
[----:B0-----:R-:W-:-:S05]  /*8c30*/  @P1 IMAD.HI.U32 R4, R0, R5, RZ ;  /* 0x0000000500041227 */ /* 0x001fca00078e00ff */
[----:B---3--:R-:W-:Y:S02]  /*8c40*/  @P1 SHF.R.U32.HI R9, RZ, R11, R4 ;  /* 0x0000000bff091219 */ /* 0x008fe40000011604 */
[----:B------:R-:W0:Y:S02]  /*8c50*/  @!P0 LDC.64 R4, c[0x0][0x418] ;  /* 0x00010600ff048b82 */ /* 0x000e240000000a00 */
[----:B-1----:R-:W-:Y:S02]  /*8c60*/  @!P0 SHF.R.S32.HI R3, RZ, 0x1f, R9 ;  /* 0x0000001fff038819 */ /* 0x002fe40000011409 */
[----:B------:R-:W-:Y:S01]  /*8c70*/  IADD3 R19, -R23, RZ, RZ ;  /* 0x000000ff17137210 */ /* 0x000fe20007ffe1ff */
[----:B------:R-:W-:-:S04]  /*8c80*/  UMOV UR5, 0xffffffff ;  /* 0xffffffff00057882 */ /* 0x000fc80000000000 */
[----:B------:R-:W-:Y:S01]  /*8c90*/  IMAD R19, R19, UR4, R24 ;  /* 0x0000000413137c24 */ /* 0x000fe2000f8e0218 */
[----:B--2---:R-:W-:-:S05]  /*8ca0*/  SHF.R.S32.HI R31, RZ, 0x1f, R29 ;  /* 0x0000001fff1f7819 */ /* 0x004fca000001141d */
[----:B----4-:R-:W-:-:S04]  /*8cb0*/  @!P0 IMAD R2, R31, R6, RZ ;  /* 0x000000061f028224 */ /* 0x010fc800078e02ff */
[----:B------:R-:W-:Y:S01]  /*8cc0*/  @!P0 IMAD R7, R29, R7, R2 ;  /* 0x000000071d078224 */ /* 0x000fe200078e0202 */
[----:B------:R-:W-:-:S05]  /*8cd0*/  @!P0 MOV R2, R9 ;  /* 0x0000000900028202 */ /* 0x000fca0000000f00 */
[----:B------:R-:W-:-:S04]  /*8ce0*/  @!P0 IMAD.WIDE.U32 R2, R29, R6, R2 ;  /* 0x000000061d028225 */ /* 0x000fc800078e0002 */
[----:B------:R-:W-:Y:S01]  /*8cf0*/  @!P0 IMAD.IADD R3, R3, 0x1, R7 ;  /* 0x0000000103038824 */ /* 0x000fe200078e0207 */
[----:B0-----:R-:W-:Y:S01]  /*8d00*/  @!P0 LEA R4, P1, R2, R4, 0x2 ;  /* 0x0000000402048211 */ /* 0x001fe200078210ff */
[----:B------:R-:W-:-:S03]  /*8d10*/  IMAD.MOV.U32 R6, RZ, RZ, RZ ;  /* 0x000000ffff067224 */ /* 0x000fc600078e00ff */
[----:B------:R-:W-:Y:S01]  /*8d20*/  @!P0 LEA.HI.X R5, R2, R5, R3, 0x2, P1 ;  /* 0x0000000502058211 */ /* 0x000fe200008f1403 */
[----:B------:R-:W-:Y:S02]  /*8d30*/  IMAD.MOV R3, RZ, RZ, -R9 ;  /* 0x000000ffff037224 */ /* 0x000fe400078e0a09 */
[----:B------:R-:W-:Y:S02]  /*8d40*/  IMAD.U32 R2, RZ, RZ, UR41 ;  /* 0x00000029ff027e24 */ /* 0x000fe4000f8e00ff */
[----:B------:R0:W5:Y:S02]  /*8d50*/  @!P0 LDG.E R6, desc[UR48][R4.64] ;  /* 0x0000003004068981 */ /* 0x000164000c1e1900 */
[----:B0-----:R-:W-:Y:S01]  /*8d60*/  IMAD R4, R8, R3, R0 ;  /* 0x0000000308047224 */ /* 0x001fe200078e0200 */
[----:B------:R-:W-:Y:S06]  /*8d70*/  BRA.DIV UR5, `(.L_x_6558) ;  /* 0x0000003205087947 */ /* 0x000fec000b800000 */
.L_x_6606:
[----:B------:R-:W-:Y:S02]  /*8d80*/  ISETP.NE.AND P0, PT, R2, 0x3, PT ;  /* 0x000000030200780c */ /* 0x000fe40003f05270 */
[----:B------:R-:W-:Y:S02]  /*8d90*/  LOP3.LUT R18, R18, 0xffffffef, RZ, 0xc0, !PT ;  /* 0xffffffef12127812 */ /* 0x000fe400078ec0ff */
[----:B------:R-:W-:-:S09]  /*8da0*/  SHF.R.S32.HI R27, RZ, 0x1f, R19 ;  /* 0x0000001fff1b7819 */ /* 0x000fd20000011413 */
[----:B------:R-:W-:Y:S01]  /*8db0*/  @P0 LOP3.LUT R18, R18, 0x10, RZ, 0xfc, !PT ;  /* 0x0000001012120812 */ /* 0x000fe200078efcff */
[----:B------:R-:W-:Y:S06]  /*8dc0*/  @!P0 BRA `(.L_x_6559) ;  /* 0x0000000000048947 */ /* 0x000fec0003800000 */
[----:B------:R-:W-:Y:S01]  /*8dd0*/  BPT.TRAP 0x1 ;  /* 0x000000040000795c */ /* 0x000fe20000300000 */
.L_x_6559:
        /* <DEDUP_REMOVED lines=19> */
[C---:B------:R-:W-:Y:S02]  /*8f10*/  LEA R16, P0, R2.reuse, UR4, 0x1 ;  /* 0x0000000402107c11 */ /* 0x040fe4000f8008ff */
[----:B------:R-:W-:Y:S02]  /*8f20*/  IADD3 R17, R3, R17, RZ ;  /* 0x0000001103117210 */ /* 0x000fe40007ffe0ff */
[----:B------:R-:W-:Y:S02]  /*8f30*/  SHF.L.U32 R3, R25, 0x1f, RZ ;  /* 0x0000001f19037819 */ /* 0x000fe400000006ff */
[----:B------:R-:W-:-:S06]  /*8f40*/  LEA.HI.X R17, R2, UR5, R17, 0x1, P0 ;  /* 0x0000000502117c11 */ /* 0x000fcc00080f0c11 */
[----:B------:R-:W0:Y:S02]  /*8f50*/  SYNCS.PHASECHK.TRANS64.TRYWAIT P0, [R0+URZ+0x28840], R3 ;  /* 0x02884003000075a7 */ /* 0x000e24000800017f */
[----:B0-----:R-:W-:Y:S05]  /*8f60*/  @!P0 BRA `(.L_x_6561) ;  /* 0x0000002c00c08947 */ /* 0x001fea0003800000 */
.L_x_6607:
[----:B------:R-:W-:Y:S05]  /*8f70*/  BSYNC B0 ;  /* 0x0000000000007941 */ /* 0x000fea0003800000 */
.L_x_6560:
[----:B------:R-:W-:Y:S01]  /*8f80*/  ULDC.64 UR4, c[0x0][0x300] ;  /* 0x0000c00000047ab9 */ /* 0x000fe20000000a00 */
[C---:B------:R-:W-:Y:S01]  /*8f90*/  LOP3.LUT P3, RZ, R18.reuse, 0x2, RZ, 0xc0, !PT ;  /* 0x0000000212ff7812 */ /* 0x040fe2000786c0ff */
[----:B------:R-:W-:Y:S01]  /*8fa0*/  IMAD R7, R7, UR4, RZ ;  /* 0x0000000407077c24 */ /* 0x000fe2000f8e02ff */
[----:B------:R-:W-:Y:S01]  /*8fb0*/  LOP3.LUT P2, RZ, R18, 0x1, RZ, 0xc0, !PT ;  /* 0x0000000112ff7812 */ /* 0x000fe2000784c0ff */
        /* <DEDUP_REMOVED lines=16> */
[----:B------:R-:W-:-:S03]  /*90c0*/  LEA R5, R22, R28, 0xe ;  /* 0x0000001c16057211 */ /* 0x000fc600078e70ff */
[----:B------:R-:W-:Y:S01]  /*90d0*/  LEA.HI.X R6, R2, UR5, R3, 0x1, P0 ;  /* 0x0000000502067c11 */ /* 0x000fe200080f0c03 */
[----:B------:R-:W-:Y:S06]  /*90e0*/  BRA.DIV UR4, `(.L_x_6562) ;  /* 0x0000002e04747947 */ /* 0x000fec000b800000 */
        /* <DEDUP_REMOVED lines=10> */
[----:B------:R1:W-:Y:S01]  /*9190*/  @P0 LDGSTS.E.BYPASS.LTC128B.128 [R7+0x1c400], desc[UR48][R2.64+0x80], !P2 ;  /* 0x1c40008002070fae */ /* 0x0003e2000d101d70 */
[----:B------:R-:W-:-:S03]  /*91a0*/  ISETP.GE.AND P0, PT, R30, 0x11, PT ;  /* 0x000000111e00780c */ /* 0x000fc60003f06270 */
[----:B-1----:R-:W-:Y:S10]  /*91b0*/  SHFL.IDX PT, R7, R6, 0x2, 0x181f ;  /* 0x00581f0006077f89 */ /* 0x002ff400000e0000 */
[----:B------:R-:W-:-:S02]  /*91c0*/  @P0 LEA R21, R5, UR39, 0x1 ;  /* 0x0000002705150c11 */ /* 0x000fc4000f8e08ff */
[----:B0-----:R-:W-:-:S04]  /*91d0*/  @P0 LEA R14, P1, R34, R14, 0x1 ;  /* 0x0000000e220e0211 */ /* 0x001fc800078208ff */
[----:B------:R-:W-:Y:S01]  /*91e0*/  @P0 MOV R2, R14 ;  /* 0x0000000e00020202 */ /* 0x000fe20000000f00 */
[----:B------:R-:W-:Y:S01]  /*91f0*/  @P0 IMAD.X R9, RZ, RZ, R8, P1 ;  /* 0x000000ffff090224 */ /* 0x000fe200008e0608 */
[----:B------:R-:W0:Y:S03]  /*9200*/  SHFL.IDX PT, R14, R4, 0x2, 0x181f ;  /* 0x00581f00040e7f89 */ /* 0x000e2600000e0000 */
[----:B------:R-:W-:-:S05]  /*9210*/  @P0 IMAD.MOV.U32 R3, RZ, RZ, R9 ;  /* 0x000000ffff030224 */ /* 0x000fca00078e0009 */
        /* <DEDUP_REMOVED lines=11> */
[----:B------:R2:W-:Y:S01]  /*92d0*/  @P0 LDGSTS.E.BYPASS.LTC128B.128 [R9+0x1d400], desc[UR48][R2.64+0x80], !P2 ;  /* 0x1d40008002090fae */ /* 0x0005e2000d101d70 */
[----:B------:R-:W-:-:S13]  /*92e0*/  ISETP.GE.AND P0, PT, R30, 0x31, PT ;  /* 0x000000311e00780c */ /* 0x000fda0003f06270 */
[----:B0-----:R-:W-:Y:S02]  /*92f0*/  @P0 LEA R14, P1, R34, R14, 0x1 ;  /* 0x0000000e220e0211 */ /* 0x001fe400078208ff */
[----:B------:R-:W-:-:S03]  /*9300*/  @P0 LEA R21, R5, UR39, 0x1 ;  /* 0x0000002705150c11 */ /* 0x000fc6000f8e08ff */
[----:B-1----:R-:W-:Y:S02]  /*9310*/  @P0 IMAD.X R7, RZ, RZ, R7, P1 ;  /* 0x000000ffff070224 */ /* 0x002fe400008e0607 */
[----:B--2---:R-:W-:Y:S02]  /*9320*/  @P0 IMAD.MOV.U32 R2, RZ, RZ, R14 ;  /* 0x000000ffff020224 */ /* 0x004fe400078e000e */
[----:B------:R-:W0:Y:S01]  /*9330*/  SHFL.IDX PT, R14, R4, 0x4, 0x181f ;  /* 0x00981f00040e7f89 */ /* 0x000e2200000e0000 */
[----:B------:R-:W-:-:S03]  /*9340*/  @P0 IMAD.MOV.U32 R3, RZ, RZ, R7 ;  /* 0x000000ffff030224 */ /* 0x000fc600078e0007 */
[----:B------:R-:W1:Y:S04]  /*9350*/  SHFL.IDX PT, R7, R6, 0x4, 0x181f ;  /* 0x00981f0006077f89 */ /* 0x000e6800000e0000 */
        /* <DEDUP_REMOVED lines=11> */
[----:B------:R2:W-:Y:S01]  /*9410*/  @P0 LDGSTS.E.BYPASS.LTC128B.128 [R9+0x1e400], desc[UR48][R2.64+0x80], !P2 ;  /* 0x1e40008002090fae */ /* 0x0005e2000d101d70 */
[----:B------:R-:W-:-:S13]  /*9420*/  ISETP.GE.AND P0, PT, R30, 0x51, PT ;  /* 0x000000511e00780c */ /* 0x000fda0003f06270 */
[----:B0-----:R-:W-:Y:S02]  /*9430*/  @P0 LEA R14, P1, R34, R14, 0x1 ;  /* 0x0000000e220e0211 */ /* 0x001fe400078208ff */
[----:B------:R-:W-:Y:S02]  /*9440*/  @P0 LEA R21, R5, UR39, 0x1 ;  /* 0x0000002705150c11 */ /* 0x000fe4000f8e08ff */
[----:B--2---:R-:W-:Y:S01]  /*9450*/  @P0 MOV R2, R14 ;  /* 0x0000000e00020202 */ /* 0x004fe20000000f00 */
[----:B-1----:R-:W-:Y:S01]  /*9460*/  @P0 IMAD.X R7, RZ, RZ, R7, P1 ;  /* 0x000000ffff070224 */ /* 0x002fe200008e0607 */
[----:B------:R-:W0:Y:S03]  /*9470*/  SHFL.IDX PT, R14, R4, 0x6, 0x181f ;  /* 0x00d81f00040e7f89 */ /* 0x000e2600000e0000 */
[----:B------:R-:W-:Y:S02]  /*9480*/  @P0 IMAD.MOV.U32 R3, RZ, RZ, R7 ;  /* 0x000000ffff030224 */ /* 0x000fe400078e0007 */
        /* <DEDUP_REMOVED lines=12> */
[----:B------:R0:W-:Y:S02]  /*9550*/  @P0 LDGSTS.E.BYPASS.LTC128B.128 [R9+0x1f400], desc[UR48][R2.64+0x80], !P2 ;  /* 0x1f40008002090fae */ /* 0x0001e4000d101d70 */
.L_x_6625:
[----:B------:R-:W-:-:S13]  /*9560*/  ISETP.GE.AND P0, PT, R30, 0x71, PT ;  /* 0x000000711e00780c */ /* 0x000fda0003f06270 */
[----:B01----:R-:W-:Y:S02]  /*9570*/  @P0 LEA R2, P1, R34, R14, 0x1 ;  /* 0x0000000e22020211 */ /* 0x003fe400078208ff */
[----:B------:R-:W-:-:S03]  /*9580*/  @P0 LEA R5, R5, UR39, 0x1 ;  /* 0x0000002705050c11 */ /* 0x000fc6000f8e08ff */
[----:B--2---:R-:W-:-:S05]  /*9590*/  @P0 IMAD.X R3, RZ, RZ, R7, P1 ;  /* 0x000000ffff030224 */ /* 0x004fca00008e0607 */
[----:B------:R-:W-:Y:S01]  /*95a0*/  @!PT LDS RZ, [RZ] ;  /* 0x00000000fffff984 */ /* 0x000fe20000000800 */
[----:B------:R-:W-:Y:S01]  /*95b0*/  @!PT LDS RZ, [RZ] ;  /* 0x00000000fffff984 */ /* 0x000fe20000000800 */
[----:B------:R-:W-:Y:S01]  /*95c0*/  @!PT LDS RZ, [RZ] ;  /* 0x00000000fffff984 */ /* 0x000fe20000000800 */
[----:B------:R0:W-:Y:S04]  /*95d0*/  @P0 LDGSTS.E.BYPASS.LTC128B.128 [R5+0x1bc00], desc[UR48][R2.64], !P3 ;  /* 0x1bc0000002050fae */ /* 0x0001e8000d901d70 */
[----:B------:R0:W-:Y:S01]  /*95e0*/  @P0 LDGSTS.E.BYPASS.LTC128B.128 [R5+0x1fc00], desc[UR48][R2.64+0x80], !P2 ;  /* 0x1fc0008002050fae */ /* 0x0001e2000d101d70 */
[----:B------:R-:W-:Y:S01]  /*95f0*/  PLOP3.LUT P0, PT, PT, PT, PT, 0x80, 0x0 ;  /* 0x000000000000781c */ /* 0x000fe20003f0f070 */
[----:B------:R-:W-:-:S12]  /*9600*/  NOP ;  /* 0x0000000000007918 */ /* 0x000fd80000000000 */
.L_x_6563:
        /* <DEDUP_REMOVED lines=11> */
.L_x_6564:
[----:B------:R0:W-:Y:S02]  /*96c0*/  SYNCS.ARRIVE.TRANS64.A1T0 RZ, [R0+URZ+0x28830], RZ ;  /* 0x028830ff00ff79a7 */ /* 0x0001e4000810003f */
[----:B------:R-:W-:Y:S05]  /*96d0*/  WARPSYNC.ALL ;  /* 0x0000000000007948 */ /* 0x000fea0003800000 */
[----:B------:R-:W-:-:S04]  /*96e0*/  UIADD3 UR4, UR39, 0x10400, URZ ;  /* 0x0001040027047890 */ /* 0x000fc8000fffe03f */
[----:B------:R-:W-:Y:S01]  /*96f0*/  ULOP3.LUT UP0, URZ, UR4, 0x3ff, URZ, 0xc0, !UPT ;  /* 0x000003ff043f7892 */ /* 0x000fe2000f80c03f */
[----:B------:R-:W-:Y:S05]  /*9700*/  BAR.SYNC.DEFER_BLOCKING 0x8, 0x180 ;  /* 0x0206000000007b1d */ /* 0x000fea0000010000 */
[----:B------:R-:W-:-:S13]  /*9710*/  PLOP3.LUT P0, PT, PT, PT, UP0, 0x80, 0x0 ;  /* 0x000000000000781c */ /* 0x000fda0003f0f008 */
        /* <DEDUP_REMOVED lines=8> */
[----:B------:R-:W-:Y:S01]  /*97a0*/  IMAD.U32 R6, RZ, RZ, UR6 ;  /* 0x00000006ff067e24 */ /* 0x000fe2000f8e00ff */
[----:B------:R-:W-:Y:S01]  /*97b0*/  MOV R11, UR9 ;  /* 0x00000009000b7c02 */ /* 0x000fe20008000f00 */
[----:B------:R-:W-:Y:S02]  /*97c0*/  IMAD.U32 R7, RZ, RZ, UR7 ;  /* 0x00000007ff077e24 */ /* 0x000fe4000f8e00ff */
[----:B------:R-:W-:-:S02]  /*97d0*/  IMAD.U32 R10, RZ, RZ, UR8 ;  /* 0x00000008ff0a7e24 */ /* 0x000fc4000f8e00ff */
[----:B------:R-:W-:Y:S02]  /*97e0*/  IMAD.MOV.U32 R8, RZ, RZ, 0x70 ;  /* 0x00000070ff087424 */ /* 0x000fe400078e00ff */
[----:B------:R-:W-:Y:S02]  /*97f0*/  IMAD.MOV.U32 R12, RZ, RZ, 0x1 ;  /* 0x00000001ff0c7424 */ /* 0x000fe400078e00ff */
[----:B------:R-:W-:-:S07]  /*9800*/  IMAD.MOV.U32 R13, RZ, RZ, RZ ;  /* 0x000000ffff0d7224 */ /* 0x000fce00078e00ff */
[----:B------:R-:W-:-:S07]  /*9810*/  LEPC R20, `(.L_x_6565) ;  /* 0x000000001014794e */ /* 0x000fce0000000000 */
[----:B01----:R-:W-:Y:S05]  /*9820*/  CALL.ABS.NOINC R2 ;  /* 0x0000000002007343 */ /* 0x003fea0003c00000 */
.L_x_6565:
[----:B0-----:R-:W0:Y:S01]  /*9830*/  LDC R0, c[0x0][0x448] ;  /* 0x00011200ff007b82 */ /* 0x001e220000000800 */
[----:B------:R-:W1:Y:S01]  /*9840*/  S2R R20, SR_TID.X ;  /* 0x0000000000147919 */ /* 0x000e620000002100 */
[----:B------:R-:W-:Y:S01]  /*9850*/  IADD3 R4, -R24, RZ, RZ ;  /* 0x000000ff18047210 */ /* 0x000fe20007ffe1ff */
[----:B------:R-:W-:Y:S01]  /*9860*/  ULDC UR4, c[0x0][0xc38] ;  /* 0x00030e0000047ab9 */ /* 0x000fe20000000800 */
[----:B------:R-:W-:Y:S02]  /*9870*/  SHF.R.S32.HI R6, RZ, 0x1f, R23 ;  /* 0x0000001fff067819 */ /* 0x000fe40000011417 */
[----:B------:R-:W-:Y:S01]  /*9880*/  LOP3.LUT P4, RZ, R18, 0x80, RZ, 0xc0, !PT ;  /* 0x0000008012ff7812 */ /* 0x000fe2000788c0ff */
[----:B------:R-:W-:Y:S01]  /*9890*/  IMAD R4, R4, UR4, R33 ;  /* 0x0000000404047c24 */ /* 0x000fe2000f8e0221 */
[----:B------:R-:W-:Y:S01]  /*98a0*/  ULDC.64 UR4, c[0x0][0x2d8] ;  /* 0x0000b60000047ab9 */ /* 0x000fe20000000a00 */
[----:B------:R-:W-:Y:S02]  /*98b0*/  LOP3.LUT P5, RZ, R18, 0x40, RZ, 0xc0, !PT ;  /* 0x0000004012ff7812 */ /* 0x000fe400078ac0ff */
[----:B------:R-:W-:Y:S01]  /*98c0*/  IMAD.SHL.U32 R4, R4, 0x80, RZ ;  /* 0x0000008004047824 */ /* 0x000fe200078e00ff */
[----:B------:R-:W-:-:S02]  /*98d0*/  LEA R8, R28, UR39, 0x1 ;  /* 0x000000271c087c11 */ /* 0x000fc4000f8e08ff */
[----:B0-----:R-:W-:Y:S01]  /*98e0*/  ISETP.NE.AND P0, PT, R0, 0x1, PT ;  /* 0x000000010000780c */ /* 0x001fe20003f05270 */
[----:B-1----:R-:W-:-:S12]  /*98f0*/  IMAD.SHL.U32 R20, R20, 0x10, RZ ;  /* 0x0000001014147824 */ /* 0x002fd800078e00ff */
[----:B------:R-:W0:Y:S01]  /*9900*/  @P0 LDC R2, c[0x0][0x44c] ;  /* 0x00011300ff020b82 */ /* 0x000e220000000800 */
[----:B------:R-:W-:-:S04]  /*9910*/  LOP3.LUT R20, R20, 0x70, RZ, 0xc0, !PT ;  /* 0x0000007014147812 */ /* 0x000fc800078ec0ff */
[----:B------:R-:W-:-:S03]  /*9920*/  LOP3.LUT R7, R4, R35, R20, 0xfe, !PT ;  /* 0x0000002304077212 */ /* 0x000fc600078efe14 */
[----:B------:R-:W1:Y:S02]  /*9930*/  @P0 LDC R3, c[0x0][0x450] ;  /* 0x00011400ff030b82 */ /* 0x000e640000000800 */
[----:B------:R-:W-:Y:S02]  /*9940*/  IMAD.MOV.U32 R5, RZ, RZ, R7 ;  /* 0x000000ffff057224 */ /* 0x000fe400078e0007 */
[----:B0-----:R-:W-:-:S05]  /*9950*/  @P0 IMAD.HI.U32 R2, R7, R2, RZ ;  /* 0x0000000207020227 */ /* 0x001fca00078e00ff */
[----:B-1----:R-:W-:Y:S01]  /*9960*/  @P0 SHF.R.U32.HI R5, RZ, R3, R2 ;  /* 0x00000003ff050219 */ /* 0x002fe20000011602 */
[----:B------:R-:W-:-:S04]  /*9970*/  IMAD R2, R27, UR4, RZ ;  /* 0x000000041b027c24 */ /* 0x000fc8000f8e02ff */
[C---:B------:R-:W-:Y:S02]  /*9980*/  IMAD R9, R19.reuse, UR5, R2 ;  /* 0x0000000513097c24 */ /* 0x040fe4000f8e0202 */
[----:B------:R-:W-:Y:S01]  /*9990*/  IMAD.WIDE.U32 R2, R19, UR4, RZ ;  /* 0x0000000413027c25 */ /* 0x000fe2000f8e00ff */
[----:B------:R-:W-:-:S03]  /*99a0*/  ULDC.64 UR4, c[0x0][0x2e0] ;  /* 0x0000b80000047ab9 */ /* 0x000fc60000000a00 */
[----:B------:R-:W-:Y:S01]  /*99b0*/  IMAD R6, R6, UR4, RZ ;  /* 0x0000000406067c24 */ /* 0x000fe2000f8e02ff */
[----:B------:R-:W-:-:S03]  /*99c0*/  IADD3 R3, R3, R9, RZ ;  /* 0x0000000903037210 */ /* 0x000fc60007ffe0ff */
[C---:B------:R-:W-:Y:S02]  /*99d0*/  IMAD R9, R23.reuse, UR5, R6 ;  /* 0x0000000517097c24 */ /* 0x040fe4000f8e0206 */
[----:B------:R-:W-:Y:S02]  /*99e0*/  IMAD.MOV R6, RZ, RZ, -R5 ;  /* 0x000000ffff067224 */ /* 0x000fe400078e0a05 */
        /* <DEDUP_REMOVED lines=21> */
[----:B------:R-:W-:-:S03]  /*9b40*/  IMAD.IADD R4, R35, 0x1, R4 ;  /* 0x0000000123047824 */ /* 0x000fc600078e0204 */
[----:B------:R-:W1:Y:S02]  /*9b50*/  SHFL.IDX PT, R2, R5, RZ, 0x181f ;  /* 0x00181fff05027589 */ /* 0x000e6400000e0000 */
[C---:B------:R-:W-:Y:S02]  /*9b60*/  ISETP.GE.AND P0, PT, R4.reuse, UR38, PT ;  /* 0x0000002604007c0c */ /* 0x040fe4000bf06270 */
[----:B------:R-:W-:Y:S01]  /*9b70*/  SHFL.IDX PT, R6, R5, 0x1, 0x181f ;  /* 0x00381f0005067f89 */ /* 0x000fe200000e0000 */
[----:B------:R-:W-:-:S10]  /*9b80*/  IADD3 R7, R4, 0x10, RZ ;  /* 0x0000001004077810 */ /* 0x000fd40007ffe0ff */
[----:B0-----:R-:W-:-:S05]  /*9b90*/  @!P0 LEA R14, P1, R34, R14, 0x1 ;  /* 0x0000000e220e8211 */ /* 0x001fca00078208ff */
[----:B-1----:R-:W-:Y:S02]  /*9ba0*/  @!P0 IMAD.X R3, RZ, RZ, R2, P1 ;  /* 0x000000ffff038224 */ /* 0x002fe400008e0602 */
[----:B------:R-:W-:Y:S02]  /*9bb0*/  @!P0 IMAD.MOV.U32 R2, RZ, RZ, R14 ;  /* 0x000000ffff028224 */ /* 0x000fe400078e000e */
[----:B------:R-:W0:Y:S04]  /*9bc0*/  SHFL.IDX PT, R14, R0, 0x1, 0x181f ;  /* 0x00381f00000e7f89 */ /* 0x000e2800000e0000 */
[----:B------:R-:W-:Y:S04]  /*9bd0*/  @!P0 LDGSTS.E.BYPASS.LTC128B.128 [R8+0x10400], desc[UR48][R2.64], !P4 ;  /* 0x1040000002088fae */ /* 0x000fe8000e101d70 */
[----:B------:R1:W-:Y:S01]  /*9be0*/  @!P0 LDGSTS.E.BYPASS.LTC128B.128 [R8+0x14400], desc[UR48][R2.64+0x80], !P5 ;  /* 0x1440008002088fae */ /* 0x0003e2000e901d70 */
[----:B------:R-:W-:-:S13]  /*9bf0*/  ISETP.GE.AND P0, PT, R7, UR38, PT ;  /* 0x0000002607007c0c */ /* 0x000fda000bf06270 */
[----:B0-----:R-:W-:-:S05]  /*9c00*/  @!P0 LEA R14, P1, R34, R14, 0x1 ;  /* 0x0000000e220e8211 */ /* 0x001fca00078208ff */
[----:B-1----:R-:W-:Y:S02]  /*9c10*/  @!P0 IMAD.MOV.U32 R2, RZ, RZ, R14 ;  /* 0x000000ffff028224 */ /* 0x002fe400078e000e */
[----:B------:R-:W-:Y:S01]  /*9c20*/  @!P0 IMAD.X R7, RZ, RZ, R6, P1 ;  /* 0x000000ffff078224 */ /* 0x000fe200008e0606 */
[----:B------:R-:W0:Y:S03]  /*9c30*/  SHFL.IDX PT, R14, R0, 0x2, 0x181f ;  /* 0x00581f00000e7f89 */ /* 0x000e2600000e0000 */
[----:B------:R-:W-:Y:S01]  /*9c40*/  @!P0 IMAD.MOV.U32 R3, RZ, RZ, R7 ;  /* 0x000000ffff038224 */ /* 0x000fe200078e0007 */
[----:B------:R-:W1:Y:S01]  /*9c50*/  SHFL.IDX PT, R6, R5, 0x2, 0x181f ;  /* 0x00581f0005067f89 */ /* 0x000e6200000e0000 */
[----:B------:R-:W-:-:S03]  /*9c60*/  IADD3 R7, R4, 0x20, RZ ;  /* 0x0000002004077810 */ /* 0x000fc60007ffe0ff */
[----:B------:R-:W-:Y:S04]  /*9c70*/  @!P0 LDGSTS.E.BYPASS.LTC128B.128 [R8+0x10c00], desc[UR48][R2.64], !P4 ;  /* 0x10c0000002088fae */ /* 0x000fe8000e101d70 */
[----:B------:R2:W-:Y:S01]  /*9c80*/  @!P0 LDGSTS.E.BYPASS.LTC128B.128 [R8+0x14c00], desc[UR48][R2.64+0x80], !P5 ;  /* 0x14c0008002088fae */ /* 0x0005e2000e901d70 */
[----:B------:R-:W-:-:S13]  /*9c90*/  ISETP.GE.AND P0, PT, R7, UR38, PT ;  /* 0x0000002607007c0c */ /* 0x000fda000bf06270 */
[----:B0-----:R-:W-:-:S05]  /*9ca0*/  @!P0 LEA R14, P1, R34, R14, 0x1 ;  /* 0x0000000e220e8211 */ /* 0x001fca00078208ff */
[----:B--2---:R-:W-:Y:S02]  /*9cb0*/  @!P0 IMAD.MOV.U32 R2, RZ, RZ, R14 ;  /* 0x000000ffff028224 */ /* 0x004fe400078e000e */
[----:B-1----:R-:W-:Y:S01]  /*9cc0*/  @!P0 IMAD.X R7, RZ, RZ, R6, P1 ;  /* 0x000000ffff078224 */ /* 0x002fe200008e0606 */
        /* <DEDUP_REMOVED lines=38> */
[----:B-1----:R-:W-:Y:S02]  /*9f30*/  @!P0 IMAD.X R7, RZ, RZ, R6, P1 ;  /* 0x000000ffff078224 */ /* 0x002fe400008e0606 */
[----:B--2---:R-:W-:Y:S01]  /*9f40*/  @!P0 IMAD.MOV.U32 R2, RZ, RZ, R14 ;  /* 0x000000ffff028224 */ /* 0x004fe200078e000e */
[----:B------:R0:W1:Y:S01]  /*9f50*/  SHFL.IDX PT, R6, R5, 0x7, 0x181f ;  /* 0x00f81f0005067f89 */ /* 0x00006200000e0000 */
[----:B------:R-:W-:-:S03]  /*9f60*/  @!P0 IMAD.MOV.U32 R3, RZ, RZ, R7 ;  /* 0x000000ffff038224 */ /* 0x000fc600078e0007 */
[----:B------:R0:W2:Y:S04]  /*9f70*/  SHFL.IDX PT, R14, R0, 0x7, 0x181f ;  /* 0x00f81f00000e7f89 */ /* 0x0000a800000e0000 */
[----:B------:R0:W-:Y:S04]  /*9f80*/  @!P0 LDGSTS.E.BYPASS.LTC128B.128 [R8+0x13400], desc[UR48][R2.64], !P4 ;  /* 0x1340000002088fae */ /* 0x0001e8000e101d70 */
[----:B------:R0:W-:Y:S02]  /*9f90*/  @!P0 LDGSTS.E.BYPASS.LTC128B.128 [R8+0x17400], desc[UR48][R2.64+0x80], !P5 ;  /* 0x1740008002088fae */ /* 0x0001e4000e901d70 */
.L_x_6642:
[----:B------:R-:W-:Y:S02]  /*9fa0*/  IADD3 R4, R4, 0x70, RZ ;  /* 0x0000007004047810 */ /* 0x000fe40007ffe0ff */
[----:B0-----:R-:W-:Y:S02]  /*9fb0*/  LOP3.LUT R0, R37, 0x1, RZ, 0xc, !PT ;  /* 0x0000000125007812 */ /* 0x001fe400078e0cff */
[----:B------:R-:W-:Y:S02]  /*9fc0*/  ISETP.GE.AND P0, PT, R4, UR38, PT ;  /* 0x0000002604007c0c */ /* 0x000fe4000bf06270 */
[----:B------:R-:W-:-:S11]  /*9fd0*/  SHF.L.U32 R0, R0, 0x1f, RZ ;  /* 0x0000001f00007819 */ /* 0x000fd600000006ff */
[----:B--2---:R-:W-:-:S05]  /*9fe0*/  @!P0 LEA R2, P1, R34, R14, 0x1 ;  /* 0x0000000e22028211 */ /* 0x004fca00078208ff */
[----:B-1----:R-:W-:-:S05]  /*9ff0*/  @!P0 IMAD.X R3, RZ, RZ, R6, P1 ;  /* 0x000000ffff038224 */ /* 0x002fca00008e0606 */
[----:B------:R-:W-:Y:S01]  /*a000*/  @!PT LDS RZ, [RZ] ;  /* 0x00000000fffff984 */ /* 0x000fe20000000800 */
[----:B------:R-:W-:Y:S01]  /*a010*/  @!PT LDS RZ, [RZ] ;  /* 0x00000000fffff984 */ /* 0x000fe20000000800 */
[----:B------:R-:W-:Y:S01]  /*a020*/  @!PT LDS RZ, [RZ] ;  /* 0x00000000fffff984 */ /* 0x000fe20000000800 */
[----:B------:R0:W-:Y:S04]  /*a030*/  @!P0 LDGSTS.E.BYPASS.LTC128B.128 [R8+0x13c00], desc[UR48][R2.64], !P4 ;  /* 0x13c0000002088fae */ /* 0x0001e8000e101d70 */
[----:B------:R0:W-:Y:S01]  /*a040*/  @!P0 LDGSTS.E.BYPASS.LTC128B.128 [R8+0x17c00], desc[UR48][R2.64+0x80], !P5 ;  /* 0x17c0008002088fae */ /* 0x0001e2000e901d70 */
[----:B------:R-:W-:Y:S01]  /*a050*/  NOP ;  /* 0x0000000000007918 */ /* 0x000fe20000000000 */
[----:B------:R-:W-:Y:S02]  /*a060*/  SYNCS.ARRIVE.TRANS64.RED.A0T1 RZ, [UR39+0x28800], RZ ;  /* 0x028800ffffff79a7 */ /* 0x000fe40008200427 */
[----:B------:R-:W-:Y:S01]  /*a070*/  ARRIVES.LDGSTSBAR.64.TRANSCNT [UR39+0x28800] ;  /* 0x02880000ff0079b0 */ /* 0x000fe20008000aa7 */
[----:B------:R-:W-:Y:S01]  /*a080*/  NOP ;  /* 0x0000000000007918 */ /* 0x000fe20000000000 */
[----:B------:R-:W-:Y:S01]  /*a090*/  SYNCS.ARRIVE.TRANS64.A1T0 RZ, [UR39+0x28800], RZ ;  /* 0x028800ffffff79a7 */ /* 0x000fe20008100027 */
[----:B------:R-:W-:Y:S01]  /*a0a0*/  BSSY B0, `(.L_x_6567) ;  /* 0x0000003000007945 */ /* 0x000fe20003800000 */
[----:B------:R-:W1:Y:S03]  /*a0b0*/  SYNCS.PHASECHK.TRANS64.TRYWAIT P0, [UR39+0x28820], R0 ;  /* 0x02882000ff0075a7 */ /* 0x000e660008000167 */
[----:B01----:R-:W-:Y:S05]  /*a0c0*/  @!P0 BRA `(.L_x_6568) ;  /* 0x0000003000888947 */ /* 0x003fea0003800000 */
.L_x_6643:
[----:B------:R-:W-:Y:S05]  /*a0d0*/  BSYNC B0 ;  /* 0x0000000000007941 */ /* 0x000fea0003800000 */
.L_x_6567:
[----:B------:R-:W-:Y:S01]  /*a0e0*/  UISETP.GE.AND UP0, UPT, UR37, 0x81, UPT ;  /* 0x000000812500788c */ /* 0x000fe2000bf06270 */
[----:B------:R-:W-:-:S05]  /*a0f0*/  IMAD.U32 R20, RZ, RZ, UR42 ;  /* 0x0000002aff147e24 */ /* 0x000fca000f8e00ff */
[----:B------:R-:W-:-:S13]  /*a100*/  PLOP3.LUT P0, PT, PT, PT, UP0, 0x40, 0x0 ;  /* 0x000000000000781c */ /* 0x000fda0003f0e808 */
[----:B------:R-:W-:Y:S05]  /*a110*/  @P0 BRA `(.L_x_6569) ;  /* 0x0000001000180947 */ /* 0x000fea0003800000 */
[----:B------:R-:W-:Y:S01]  /*a120*/  BSSY B0, `(.L_x_6569) ;  /* 0x0000105000007945 */ /* 0x000fe20003800000 */
[----:B------:R-:W-:Y:S01]  /*a130*/  IMAD.MOV.U32 R21, RZ, RZ, R25 ;  /* 0x000000ffff157224 */ /* 0x000fe200078e0019 */
[----:B------:R-:W-:Y:S01]  /*a140*/  MOV R10, R22 ;  /* 0x00000016000a7202 */ /* 0x000fe20000000f00 */
[----:B------:R-:W-:Y:S02]  /*a150*/  IMAD.U32 R6, RZ, RZ, UR40 ;  /* 0x00000028ff067e24 */ /* 0x000fe4000f8e00ff */
[----:B------:R-:W-:-:S07]  /*a160*/  IMAD.U32 R26, RZ, RZ, UR42 ;  /* 0x0000002aff1a7e24 */ /* 0x000fce000f8e00ff */
.L_x_6582:
[----:B0-----:R-:W0:Y:S01]  /*a170*/  LDC R0, c[0x0][0x430] ;  /* 0x00010c00ff007b82 */ /* 0x001e220000000800 */
[----:B------:R-:W1:Y:S01]  /*a180*/  S2R R4, SR_TID.X ;  /* 0x0000000000047919 */ /* 0x000e620000002100 */
[----:B------:R-:W-:Y:S01]  /*a190*/  LEA R7, R6, R35, 0x7 ;  /* 0x0000002306077211 */ /* 0x000fe200078e38ff */
[----:B------:R-:W-:Y:S01]  /*a1a0*/  ULDC.64 UR4, c[0x0][0x428] ;  /* 0x00010a0000047ab9 */ /* 0x000fe20000000a00 */
[----:B------:R-:W-:Y:S02]  /*a1b0*/  IADD3 R22, R10, 0x1, RZ ;  /* 0x000000010a167810 */ /* 0x000fe40007ffe0ff */
[----:B0-----:R-:W-:Y:S01]  /*a1c0*/  ISETP.NE.AND P0, PT, R0, 0x1, PT ;  /* 0x000000010000780c */ /* 0x001fe20003f05270 */
[----:B-1----:R-:W-:-:S12]  /*a1d0*/  IMAD.SHL.U32 R4, R4, 0x10, RZ ;  /* 0x0000001004047824 */ /* 0x002fd800078e00ff */
[----:B------:R-:W0:Y:S01]  /*a1e0*/  @P0 LDC R0, c[0x0][0x434] ;  /* 0x00010d00ff000b82 */ /* 0x000e220000000800 */
[----:B------:R-:W-:-:S04]  /*a1f0*/  LOP3.LUT R4, R4, 0x70, RZ, 0xc0, !PT ;  /* 0x0000007004047812 */ /* 0x000fc800078ec0ff */
[----:B------:R-:W-:-:S03]  /*a200*/  IADD3 R7, R4, R7, R32 ;  /* 0x0000000704077210 */ /* 0x000fc60007ffe020 */
[----:B------:R-:W1:Y:S02]  /*a210*/  @P0 LDC R3, c[0x0][0x438] ;  /* 0x00010e00ff030b82 */ /* 0x000e640000000800 */
[----:B------:R-:W-:Y:S02]  /*a220*/  IMAD.MOV.U32 R9, RZ, RZ, R7 ;  /* 0x000000ffff097224 */ /* 0x000fe400078e0007 */
[----:B0-----:R-:W-:-:S05]  /*a230*/  @P0 IMAD.HI.U32 R0, R7, R0, RZ ;  /* 0x0000000007000227 */ /* 0x001fca00078e00ff */
[----:B-1----:R-:W-:Y:S01]  /*a240*/  @P0 SHF.R.U32.HI R9, RZ, R3, R0 ;  /* 0x00000003ff090219 */ /* 0x002fe20000011600 */
[----:B------:R-:W-:-:S03]  /*a250*/  IMAD R0, R31, UR4, RZ ;  /* 0x000000041f007c24 */ /* 0x000fc6000f8e02ff */
[--C-:B------:R-:W-:Y:S01]  /*a260*/  SHF.R.S32.HI R3, RZ, 0x1f, R9.reuse ;  /* 0x0000001fff037819 */ /* 0x100fe20000011409 */
[----:B------:R-:W-:Y:S02]  /*a270*/  IMAD.MOV.U32 R2, RZ, RZ, R9 ;  /* 0x000000ffff027224 */ /* 0x000fe400078e0009 */
[C---:B------:R-:W-:Y:S02]  /*a280*/  IMAD R5, R29.reuse, UR5, R0 ;  /* 0x000000051d057c24 */ /* 0x040fe4000f8e0200 */
[----:B------:R-:W-:Y:S01]  /*a290*/  IMAD.WIDE.U32 R2, R29, UR4, R2 ;  /* 0x000000041d027c25 */ /* 0x000fe2000f8e0002 */
[----:B------:R-:W-:-:S03]  /*a2a0*/  ULDC.64 UR4, c[0x0][0x418] ;  /* 0x0001060000047ab9 */ /* 0x000fc60000000a00 */
[----:B------:R-:W-:Y:S01]  /*a2b0*/  IMAD.IADD R3, R5, 0x1, R3 ;  /* 0x0000000105037824 */ /* 0x000fe200078e0203 */
[C---:B------:R-:W-:Y:S01]  /*a2c0*/  LEA R4, P0, R2.reuse, UR4, 0x2 ;  /* 0x0000000402047c11 */ /* 0x040fe2000f8010ff */
[----:B------:R-:W-:Y:S01]  /*a2d0*/  IMAD.U32 R11, RZ, RZ, UR41 ;  /* 0x00000029ff0b7e24 */ /* 0x000fe2000f8e00ff */
[----:B------:R-:W-:Y:S02]  /*a2e0*/  ULDC UR4, c[0x0][0x430] ;  /* 0x00010c0000047ab9 */ /* 0x000fe40000000800 */
[----:B------:R-:W-:Y:S02]  /*a2f0*/  LEA.HI.X R5, R2, UR5, R3, 0x2, P0 ;  /* 0x0000000502057c11 */ /* 0x000fe400080f1403 */
[----:B------:R-:W-:Y:S01]  /*a300*/  ISETP.NE.AND P1, PT, R11, 0x3, PT ;  /* 0x000000030b00780c */ /* 0x000fe20003f25270 */
[----:B------:R-:W-:Y:S01]  /*a310*/  IMAD.MOV R8, RZ, RZ, -R9 ;  /* 0x000000ffff087224 */ /* 0x000fe200078e0a09 */
[C---:B------:R-:W-:Y:S01]  /*a320*/  ISETP.NE.AND P0, PT, R22.reuse, 0x2, PT ;  /* 0x000000021600780c */ /* 0x040fe20003f05270 */
[----:B------:R0:W2:Y:S03]  /*a330*/  LDG.E R0, desc[UR48][R4.64] ;  /* 0x0000003004007981 */ /* 0x0000a6000c1e1900 */
[----:B------:R-:W-:Y:S01]  /*a340*/  SEL R2, RZ, 0x1, P0 ;  /* 0x00000001ff027807 */ /* 0x000fe20000000000 */
[----:B------:R-:W-:Y:S01]  /*a350*/  IMAD.MOV.U32 R20, RZ, RZ, R6 ;  /* 0x000000ffff147224 */ /* 0x000fe200078e0006 */
[----:B------:R-:W-:-:S02]  /*a360*/  SEL R22, R22, RZ, P0 ;  /* 0x000000ff16167207 */ /* 0x000fc40000000000 */
[----:B------:R-:W-:Y:S01]  /*a370*/  LOP3.LUT R25, R21, R2, RZ, 0x3c, !PT ;  /* 0x0000000215197212 */ /* 0x000fe200078e3cff */
[----:B0-----:R-:W-:Y:S01]  /*a380*/  IMAD R4, R8, UR4, R7 ;  /* 0x0000000408047c24 */ /* 0x001fe2000f8e0207 */
[----:B--2---:R-:W-:Y:S01]  /*a390*/  SHF.R.S32.HI R24, RZ, 0x1f, R0 ;  /* 0x0000001fff187819 */ /* 0x004fe20000011400 */
[----:B------:R-:W-:Y:S06]  /*a3a0*/  @!P1 BRA `(.L_x_6570) ;  /* 0x0000000000049947 */ /* 0x000fec0003800000 */
[----:B------:R-:W-:Y:S01]  /*a3b0*/  BPT.TRAP 0x1 ;  /* 0x000000040000795c */ /* 0x000fe20000300000 */
.L_x_6570:
[----:B------:R-:W-:Y:S01]  /*a3c0*/  LEA R6, R22, UR39, 0x3 ;  /* 0x0000002716067c11 */ /* 0x000fe2000f8e18ff */
[----:B------:R-:W-:Y:S01]  /*a3d0*/  BSSY B1, `(.L_x_6571) ;  /* 0x0000004000017945 */ /* 0x000fe20003800000 */
[----:B------:R-:W-:-:S04]  /*a3e0*/  SHF.L.U32 R3, R25, 0x1f, RZ ;  /* 0x0000001f19037819 */ /* 0x000fc800000006ff */
[----:B------:R-:W0:Y:S02]  /*a3f0*/  SYNCS.PHASECHK.TRANS64.TRYWAIT P0, [R6+URZ+0x28840], R3 ;  /* 0x02884003060075a7 */ /* 0x000e24000800017f */
[----:B0-----:R-:W-:Y:S05]  /*a400*/  @!P0 BRA `(.L_x_6572) ;  /* 0x0000002c00d08947 */ /* 0x001fea0003800000 */
.L_x_6644:
[----:B------:R-:W-:Y:S05]  /*a410*/  BSYNC B1 ;  /* 0x0000000000017941 */ /* 0x000fea0003800000 */
.L_x_6571:
[----:B------:R-:W-:Y:S01]  /*a420*/  SHF.R.S32.HI R23, RZ, 0x1f, R4 ;  /* 0x0000001fff177819 */ /* 0x000fe20000011404 */
[----:B------:R-:W-:Y:S01]  /*a430*/  ULDC.64 UR4, c[0x0][0x300] ;  /* 0x0000c00000047ab9 */ /* 0x000fe20000000a00 */
[C---:B------:R-:W-:Y:S02]  /*a440*/  LOP3.LUT P2, RZ, R18.reuse, 0x2, RZ, 0xc0, !PT ;  /* 0x0000000212ff7812 */ /* 0x040fe4000784c0ff */
[----:B------:R-:W-:Y:S01]  /*a450*/  LOP3.LUT P1, RZ, R18, 0x1, RZ, 0xc0, !PT ;  /* 0x0000000112ff7812 */ /* 0x000fe2000782c0ff */
[----:B0-----:R-:W-:-:S04]  /*a460*/  IMAD R3, R23, UR4, RZ ;  /* 0x0000000417037c24 */ /* 0x001fc8000f8e02ff */
[C---:B------:R-:W-:Y:S02]  /*a470*/  IMAD R5, R4.reuse, UR5, R3 ;  /* 0x0000000504057c24 */ /* 0x040fe4000f8e0203 */
[----:B------:R-:W-:Y:S01]  /*a480*/  IMAD.WIDE.U32 R2, R4, UR4, RZ ;  /* 0x0000000404027c25 */ /* 0x000fe2000f8e00ff */
        /* <DEDUP_REMOVED lines=14> */
[----:B------:R-:W-:-:S04]  /*a570*/  UMOV UR4, 0xffffffff ;  /* 0xffffffff00047882 */ /* 0x000fc80000000000 */
[----:B------:R-:W-:Y:S01]  /*a580*/  LEA.HI.X R9, R2, UR5, R9, 0x1, P0 ;  /* 0x0000000502097c11 */ /* 0x000fe200080f0c09 */
[----:B------:R-:W-:Y:S06]  /*a590*/  BRA.DIV UR4, `(.L_x_6573) ;  /* 0x0000002e04807947 */ /* 0x000fec000b800000 */
[----:B------:R-:W0:Y:S01]  /*a5a0*/  SHFL.IDX PT, R14, R7, RZ, 0x181f ;  /* 0x00181fff070e7589 */ /* 0x000e2200000e0000 */
[----:B------:R-:W-:Y:S02]  /*a5b0*/  SHF.L.U32 R5, R34, 0x1, RZ ;  /* 0x0000000122057819 */ /* 0x000fe400000006ff */
[----:B------:R-:W-:Y:S01]  /*a5c0*/  LEA R8, R8, UR39, 0x1 ;  /* 0x0000002708087c11 */ /* 0x000fe2000f8e08ff */
[----:B------:R-:W1:Y:S01]  /*a5d0*/  SHFL.IDX PT, R3, R9, RZ, 0x181f ;  /* 0x00181fff09037589 */ /* 0x000e6200000e0000 */
[----:B0-----:R-:W-:-:S03]  /*a5e0*/  IADD3 R2, P0, R14, R5, RZ ;  /* 0x000000050e027210 */ /* 0x001fc60007f1e0ff */
[----:B------:R-:W0:Y:S02]  /*a5f0*/  SHFL.IDX PT, R14, R7, 0x1, 0x181f ;  /* 0x00381f00070e7f89 */ /* 0x000e2400000e0000 */
[----:B-1----:R-:W-:-:S05]  /*a600*/  IMAD.X R3, RZ, RZ, R3, P0 ;  /* 0x000000ffff037224 */ /* 0x002fca00000e0603 */
[----:B------:R-:W-:Y:S04]  /*a610*/  LDGSTS.E.BYPASS.LTC128B.128 [R8+0x18400], desc[UR48][R2.64], !P2 ;  /* 0x1840000002087fae */ /* 0x000fe8000d101d70 */
[----:B------:R1:W-:Y:S04]  /*a620*/  LDGSTS.E.BYPASS.LTC128B.128 [R8+0x1c400], desc[UR48][R2.64+0x80], !P1 ;  /* 0x1c40008002087fae */ /* 0x0003e8000c901d70 */
[----:B-1----:R-:W1:Y:S01]  /*a630*/  SHFL.IDX PT, R3, R9, 0x1, 0x181f ;  /* 0x00381f0009037f89 */ /* 0x002e6200000e0000 */
        /* <DEDUP_REMOVED lines=13> */
[----:B------:R-:W0:Y:S01]  /*a710*/  SHFL.IDX PT, R14, R7, 0x4, 0x181f ;  /* 0x00981f00070e7f89 */ /* 0x000e2200000e0000 */
[----:B-1----:R-:W-:-:S05]  /*a720*/  IADD3.X R3, RZ, R3, RZ, P0, !PT ;  /* 0x00000003ff037210 */ /* 0x002fca00007fe4ff */
        /* <DEDUP_REMOVED lines=16> */
[----:B------:R0:W2:Y:S04]  /*a830*/  SHFL.IDX PT, R14, R7, 0x7, 0x181f ;  /* 0x00f81f00070e7f89 */ /* 0x0000a800000e0000 */
[----:B------:R-:W3:Y:S01]  /*a840*/  SHFL.IDX PT, R9, R9, 0x7, 0x181f ;  /* 0x00f81f0009097f89 */ /* 0x000ee200000e0000 */
[----:B-1----:R-:W-:-:S05]  /*a850*/  IMAD.X R3, RZ, RZ, R3, P0 ;  /* 0x000000ffff037224 */ /* 0x002fca00000e0603 */
[----:B------:R0:W-:Y:S04]  /*a860*/  LDGSTS.E.BYPASS.LTC128B.128 [R8+0x1b400], desc[UR48][R2.64], !P2 ;  /* 0x1b40000002087fae */ /* 0x0001e8000d101d70 */
[----:B--23--:R0:W-:Y:S02]  /*a870*/  LDGSTS.E.BYPASS.LTC128B.128 [R8+0x1f400], desc[UR48][R2.64+0x80], !P1 ;  /* 0x1f40008002087fae */ /* 0x00c1e4000c901d70 */
.L_x_6662:
[----:B0-----:R-:W-:-:S04]  /*a880*/  IADD3 R2, P0, R14, R5, RZ ;  /* 0x000000050e027210 */ /* 0x001fc80007f1e0ff */
[----:B------:R-:W-:Y:S02]  /*a890*/  IADD3.X R3, RZ, R9, RZ, P0, !PT ;  /* 0x00000009ff037210 */ /* 0x000fe400007fe4ff */
[----:B------:R-:W-:-:S03]  /*a8a0*/  PLOP3.LUT P0, PT, PT, PT, PT, 0x80, 0x0 ;  /* 0x000000000000781c */ /* 0x000fc60003f0f070 */
[----:B------:R-:W-:Y:S01]  /*a8b0*/  @!PT LDS RZ, [RZ] ;  /* 0x00000000fffff984 */ /* 0x000fe20000000800 */
[----:B------:R-:W-:Y:S01]  /*a8c0*/  @!PT LDS RZ, [RZ] ;  /* 0x00000000fffff984 */ /* 0x000fe20000000800 */
[----:B------:R-:W-:Y:S01]  /*a8d0*/  @!PT LDS RZ, [RZ] ;  /* 0x00000000fffff984 */ /* 0x000fe20000000800 */
[----:B------:R0:W-:Y:S04]  /*a8e0*/  LDGSTS.E.BYPASS.LTC128B.128 [R8+0x1bc00], desc[UR48][R2.64], !P2 ;  /* 0x1bc0000002087fae */ /* 0x0001e8000d101d70 */
[----:B------:R0:W-:Y:S01]  /*a8f0*/  LDGSTS.E.BYPASS.LTC128B.128 [R8+0x1fc00], desc[UR48][R2.64+0x80], !P1 ;  /* 0x1fc0008002087fae */ /* 0x0001e2000c901d70 */
[----:B------:R-:W-:-:S05]  /*a900*/  NOP ;  /* 0x0000000000007918 */ /* 0x000fca0000000000 */
.L_x_6574:
        /* <DEDUP_REMOVED lines=11> */
.L_x_6575:
[----:B------:R0:W-:Y:S01]  /*a9c0*/  SYNCS.ARRIVE.TRANS64.A1T0 RZ, [R6+URZ+0x28830], RZ ;  /* 0x028830ff06ff79a7 */ /* 0x0001e2000810003f */
[----:B------:R-:W-:Y:S05]  /*a9d0*/  @!P2 BRA `(.L_x_6576) ;  /* 0x000000000004a947 */ /* 0x000fea0003800000 */
[----:B------:R-:W-:Y:S01]  /*a9e0*/  BPT.TRAP 0x1 ;  /* 0x000000040000795c */ /* 0x000fe20000300000 */
.L_x_6576:
[----:B------:R-:W-:Y:S01]  /*a9f0*/  IMAD.MOV.U32 R3, RZ, RZ, -0x80 ;  /* 0xffffff80ff037424 */ /* 0x000fe200078e00ff */
[----:B0-----:R-:W-:Y:S01]  /*aa00*/  LEA R6, R10, UR39, 0x3 ;  /* 0x000000270a067c11 */ /* 0x001fe2000f8e18ff */
[----:B------:R-:W-:Y:S02]  /*aa10*/  BSSY B1, `(.L_x_6577) ;  /* 0x0000005000017945 */ /* 0x000fe40003800000 */
[----:B------:R-:W-:Y:S01]  /*aa20*/  IMAD R8, R26, R3, UR37 ;  /* 0x000000251a087e24 */ /* 0x000fe2000f8e0203 */
[----:B------:R-:W-:-:S04]  /*aa30*/  SHF.L.U32 R3, R21, 0x1f, RZ ;  /* 0x0000001f15037819 */ /* 0x000fc800000006ff */
[----:B------:R-:W0:Y:S02]  /*aa40*/  SYNCS.PHASECHK.TRANS64.TRYWAIT P0, [R6+URZ+0x28860], R3 ;  /* 0x02886003060075a7 */ /* 0x000e24000800017f */
[----:B0-----:R-:W-:Y:S05]  /*aa50*/  @!P0 BRA `(.L_x_6578) ;  /* 0x00000030007c8947 */ /* 0x001fea0003800000 */
.L_x_6663:
[----:B------:R-:W-:Y:S05]  /*aa60*/  BSYNC B1 ;  /* 0x0000000000017941 */ /* 0x000fea0003800000 */
.L_x_6577:
[----:B------:R-:W-:Y:S01]  /*aa70*/  UMOV UR4, 0xffffffff ;  /* 0xffffffff00047882 */ /* 0x000fe20000000000 */
[----:B------:R-:W-:Y:S01]  /*aa80*/  LOP3.LUT P2, RZ, R18, 0x8, RZ, 0xc0, !PT ;  /* 0x0000000812ff7812 */ /* 0x000fe2000784c0ff */
[----:B------:R-:W-:Y:S01]  /*aa90*/  IMAD R7, R10, 0x4000, R28 ;  /* 0x000040000a077824 */ /* 0x000fe200078e021c */
[----:B------:R-:W-:Y:S02]  /*aaa0*/  LOP3.LUT P1, RZ, R18, 0x4, RZ, 0xc0, !PT ;  /* 0x0000000412ff7812 */ /* 0x000fe4000782c0ff */
[----:B------:R-:W-:Y:S01]  /*aab0*/  IADD3 R8, -R35, R8, RZ ;  /* 0x0000000823087210 */ /* 0x000fe20007ffe1ff */
[----:B------:R-:W-:Y:S10]  /*aac0*/  BRA.DIV UR4, `(.L_x_6579) ;  /* 0x0000003204747947 */ /* 0x000ff4000b800000 */
[----:B------:R-:W1:Y:S01]  /*aad0*/  SHFL.IDX PT, R14, R16, RZ, 0x181f ;  /* 0x00181fff100e7589 */ /* 0x000e6200000e0000 */
[----:B------:R-:W-:-:S03]  /*aae0*/  LEA R7, R7, UR39, 0x1 ;  /* 0x0000002707077c11 */ /* 0x000fc6000f8e08ff */
[----:B0-----:R-:W0:Y:S01]  /*aaf0*/  SHFL.IDX PT, R3, R17, RZ, 0x181f ;  /* 0x00181fff11037589 */ /* 0x001e2200000e0000 */
[----:B-1----:R-:W-:-:S03]  /*ab00*/  IADD3 R2, P0, R14, R5, RZ ;  /* 0x000000050e027210 */ /* 0x002fc60007f1e0ff */
[----:B------:R-:W1:Y:S02]  /*ab10*/  SHFL.IDX PT, R14, R16, 0x1, 0x181f ;  /* 0x00381f00100e7f89 */ /* 0x000e6400000e0000 */
[----:B0-----:R-:W-:Y:S01]  /*ab20*/  IMAD.X R3, RZ, RZ, R3, P0 ;  /* 0x000000ffff037224 */ /* 0x001fe200000e0603 */
[----:B------:R-:W-:-:S13]  /*ab30*/  ISETP.LT.OR P0, PT, R8, 0x1, P2 ;  /* 0x000000010800780c */ /* 0x000fda0001701670 */
[----:B------:R-:W-:Y:S01]  /*ab40*/  LDGSTS.E.BYPASS.LTC128B.128 [R7+0x400], desc[UR48][R2.64], !P0 ;  /* 0x0040000002077fae */ /* 0x000fe2000c101d70 */
[----:B------:R-:W-:-:S13]  /*ab50*/  ISETP.LT.OR P0, PT, R8, 0x1, P1 ;  /* 0x000000010800780c */ /* 0x000fda0000f01670 */
[----:B------:R0:W-:Y:S04]  /*ab60*/  LDGSTS.E.BYPASS.LTC128B.128 [R7+0x4400], desc[UR48][R2.64+0x80], !P0 ;  /* 0x0440008002077fae */ /* 0x0001e8000c101d70 */
[----:B0-----:R-:W0:Y:S01]  /*ab70*/  SHFL.IDX PT, R3, R17, 0x1, 0x181f ;  /* 0x00381f0011037f89 */ /* 0x001e2200000e0000 */
        /* <DEDUP_REMOVED lines=17> */
[----:B------:R-:W1:Y:S01]  /*ac90*/  SHFL.IDX PT, R14, R16, 0x4, 0x181f ;  /* 0x00981f00100e7f89 */ /* 0x000e6200000e0000 */
[----:B0-----:R-:W-:Y:S02]  /*aca0*/  IADD3.X R3, RZ, R3, RZ, P0, !PT ;  /* 0x00000003ff037210 */ /* 0x001fe400007fe4ff */
        /* <DEDUP_REMOVED lines=22> */
[----:B------:R-:W1:Y:S04]  /*ae10*/  SHFL.IDX PT, R17, R17, 0x7, 0x181f ;  /* 0x00f81f0011117f89 */ /* 0x000e6800000e0000 */
[----:B------:R2:W3:Y:S01]  /*ae20*/  SHFL.IDX PT, R14, R16, 0x7, 0x181f ;  /* 0x00f81f00100e7f89 */ /* 0x0004e200000e0000 */
[----:B0-----:R-:W-:Y:S01]  /*ae30*/  IMAD.X R3, RZ, RZ, R3, P0 ;  /* 0x000000ffff037224 */ /* 0x001fe200000e0603 */
[----:B------:R-:W-:-:S13]  /*ae40*/  ISETP.LT.OR P0, PT, R8, 0x61, P2 ;  /* 0x000000610800780c */ /* 0x000fda0001701670 */
[----:B------:R2:W-:Y:S01]  /*ae50*/  LDGSTS.E.BYPASS.LTC128B.128 [R7+0x3400], desc[UR48][R2.64], !P0 ;  /* 0x0340000002077fae */ /* 0x0005e2000c101d70 */
[----:B------:R-:W-:-:S13]  /*ae60*/  ISETP.LT.OR P0, PT, R8, 0x61, P1 ;  /* 0x000000610800780c */ /* 0x000fda0000f01670 */
[----:B-1-3--:R2:W-:Y:S02]  /*ae70*/  LDGSTS.E.BYPASS.LTC128B.128 [R7+0x7400], desc[UR48][R2.64+0x80], !P0 ;  /* 0x0740008002077fae */ /* 0x00a5e4000c101d70 */
.L_x_6681:
[----:B0-2---:R-:W-:Y:S01]  /*ae80*/  IADD3 R2, P0, R14, R5, RZ ;  /* 0x000000050e027210 */ /* 0x005fe20007f1e0ff */
[----:B------:R-:W-:Y:S02]  /*ae90*/  ULDC.64 UR4, c[0x0][0x328] ;  /* 0x0000ca0000047ab9 */ /* 0x000fe40000000a00 */
[----:B------:R-:W-:Y:S01]  /*aea0*/  IMAD R23, R23, UR4, RZ ;  /* 0x0000000417177c24 */ /* 0x000fe2000f8e02ff */
[----:B------:R-:W-:Y:S02]  /*aeb0*/  IADD3.X R3, RZ, R17, RZ, P0, !PT ;  /* 0x00000011ff037210 */ /* 0x000fe400007fe4ff */
[----:B------:R-:W-:Y:S01]  /*aec0*/  ISETP.LT.OR P0, PT, R8, 0x71, P2 ;  /* 0x000000710800780c */ /* 0x000fe20001701670 */
[----:B------:R-:W-:-:S12]  /*aed0*/  IMAD R23, R4, UR5, R23 ;  /* 0x0000000504177c24 */ /* 0x000fd8000f8e0217 */
[----:B------:R-:W-:Y:S01]  /*aee0*/  @!PT LDS RZ, [RZ] ;  /* 0x00000000fffff984 */ /* 0x000fe20000000800 */
[----:B------:R-:W-:Y:S01]  /*aef0*/  @!PT LDS RZ, [RZ] ;  /* 0x00000000fffff984 */ /* 0x000fe20000000800 */
[----:B------:R-:W-:Y:S01]  /*af00*/  @!PT LDS RZ, [RZ] ;  /* 0x00000000fffff984 */ /* 0x000fe20000000800 */
        /* <DEDUP_REMOVED lines=20> */
.L_x_6580:
[----:B------:R-:W-:Y:S02]  /*b050*/  PLOP3.LUT P1, PT, P1, P0, PT, 0xa2, 0x0 ;  /* 0x000000000000781c */ /* 0x000fe40000f21472 */
[----:B------:R-:W-:-:S08]  /*b060*/  @P0 R2UR P1, UR4, R6 ;  /* 0x00000000060402ca */ /* 0x000fd00000020000 */
[----:B------:R-:W-:-:S05]  /*b070*/  @P0 PLOP3.LUT P0, PT, P1, PT, PT, 0x80, 0x0 ;  /* 0x000000000000081c */ /* 0x000fca0000f0f070 */
[----:B------:R-:W-:Y:S01]  /*b080*/  @!P1 SYNCS.ARRIVE.TRANS64.RED.A0T1 RZ, [UR4+0x28850], RZ ;  /* 0x028850ffffff99a7 */ /* 0x000fe20008200404 */
[----:B------:R-:W-:Y:S07]  /*b090*/  @!P1 ARRIVES.LDGSTSBAR.64.TRANSCNT [UR4+0x28850] ;  /* 0x02885000ff0099b0 */ /* 0x000fee0008000a84 */
[----:B------:R-:W-:Y:S05]  /*b0a0*/  @P0 BRA.U.ANY `(.L_x_6580) ;  /* 0xfffffffd00e80947 */ /* 0x000fea000393ffff */
[----:B------:R-:W-:Y:S01]  /*b0b0*/  NOP ;  /* 0x0000000000007918 */ /* 0x000fe20000000000 */
[----:B------:R-:W-:-:S04]  /*b0c0*/  MOV R0, UR41 ;  /* 0x0000002900007c02 */ /* 0x000fc80008000f00 */
[----:B------:R-:W-:-:S13]  /*b0d0*/  ISETP.NE.AND P2, PT, R0, 0x3, PT ;  /* 0x000000030000780c */ /* 0x000fda0003f45270 */
[----:B------:R-:W-:Y:S05]  /*b0e0*/  @!P2 BRA `(.L_x_6581) ;  /* 0x000000000004a947 */ /* 0x000fea0003800000 */
[----:B------:R-:W-:Y:S01]  /*b0f0*/  BPT.TRAP 0x1 ;  /* 0x000000040000795c */ /* 0x000fe20000300000 */
.L_x_6581:
[C---:B------:R-:W-:Y:S01]  /*b100*/  ISETP.GT.AND P0, PT, R20.reuse, RZ, PT ;  /* 0x000000ff1400720c */ /* 0x040fe20003f04270 */
[----:B------:R0:W-:Y:S01]  /*b110*/  SYNCS.ARRIVE.TRANS64.A1T0 RZ, [R6+URZ+0x28850], RZ ;  /* 0x028850ff06ff79a7 */ /* 0x0001e2000810003f */
[----:B------:R-:W-:Y:S01]  /*b120*/  IMAD.MOV.U32 R21, RZ, RZ, R25 ;  /* 0x000000ffff157224 */ /* 0x000fe200078e0019 */
[----:B------:R-:W-:Y:S01]  /*b130*/  MOV R26, R20 ;  /* 0x00000014001a7202 */ /* 0x000fe20000000f00 */
[----:B------:R-:W-:Y:S02]  /*b140*/  IMAD.MOV.U32 R10, RZ, RZ, R22 ;  /* 0x000000ffff0a7224 */ /* 0x000fe400078e0016 */
[----:B0-----:R-:W-:-:S07]  /*b150*/  VIADD R6, R20, 0xffffffff ;  /* 0xffffffff14067836 */ /* 0x001fce0000000000 */
[----:B------:R-:W-:Y:S05]  /*b160*/  @P0 BRA `(.L_x_6582) ;  /* 0xfffffff000000947 */ /* 0x000fea000383ffff */
[----:B------:R-:W-:Y:S05]  /*b170*/  BSYNC B0 ;  /* 0x0000000000007941 */ /* 0x000fea0003800000 */
.L_x_6569:
[----:B0-----:R-:W-:-:S05]  /*b180*/  IMAD.U32 R0, RZ, RZ, UR41 ;  /* 0x00000029ff007e24 */ /* 0x001fca000f8e00ff */
[----:B------:R-:W-:-:S13]  /*b190*/  ISETP.NE.AND P0, PT, R0, 0x3, PT ;  /* 0x000000030000780c */ /* 0x000fda0003f05270 */
[----:B------:R-:W-:Y:S05]  /*b1a0*/  @!P0 BRA `(.L_x_6583) ;  /* 0x0000000000048947 */ /* 0x000fea0003800000 */
[----:B------:R-:W-:Y:S01]  /*b1b0*/  BPT.TRAP 0x1 ;  /* 0x000000040000795c */ /* 0x000fe20000300000 */
.L_x_6583:
[----:B------:R-:W-:Y:S01]  /*b1c0*/  LEA R4, R22, UR39, 0x3 ;  /* 0x0000002716047c11 */ /* 0x000fe2000f8e18ff */
[----:B------:R-:W-:Y:S01]  /*b1d0*/  IMAD.MOV.U32 R5, RZ, RZ, -0x80 ;  /* 0xffffff80ff057424 */ /* 0x000fe200078e00ff */
[----:B------:R-:W-:Y:S01]  /*b1e0*/  SHF.L.U32 R3, R25, 0x1f, RZ ;  /* 0x0000001f19037819 */ /* 0x000fe200000006ff */
[----:B------:R-:W-:Y:S02]  /*b1f0*/  BSSY B0, `(.L_x_6584) ;  /* 0x0000004000007945 */ /* 0x000fe40003800000 */
[----:B------:R-:W-:Y:S01]  /*b200*/  IMAD R20, R20, R5, UR37 ;  /* 0x0000002514147e24 */ /* 0x000fe2000f8e0205 */
[----:B------:R-:W0:Y:S02]  /*b210*/  SYNCS.PHASECHK.TRANS64.TRYWAIT P0, [R4+URZ+0x28860], R3 ;  /* 0x02886003040075a7 */ /* 0x000e24000800017f */
[----:B0-----:R-:W-:Y:S05]  /*b220*/  @!P0 BRA `(.L_x_6585) ;  /* 0x0000003400088947 */ /* 0x001fea0003800000 */
.L_x_6682:
[----:B------:R-:W-:Y:S05]  /*b230*/  BSYNC B0 ;  /* 0x0000000000007941 */ /* 0x000fea0003800000 */
.L_x_6584:
[----:B------:R-:W-:Y:S01]  /*b240*/  UMOV UR4, 0xffffffff ;  /* 0xffffffff00047882 */ /* 0x000fe20000000000 */
[----:B------:R-:W-:Y:S01]  /*b250*/  LOP3.LUT P2, RZ, R18, 0x8, RZ, 0xc0, !PT ;  /* 0x0000000812ff7812 */ /* 0x000fe2000784c0ff */
[----:B------:R-:W-:Y:S01]  /*b260*/  IMAD R7, R22, 0x4000, R28 ;  /* 0x0000400016077824 */ /* 0x000fe200078e021c */
[----:B------:R-:W-:Y:S02]  /*b270*/  LOP3.LUT P1, RZ, R18, 0x4, RZ, 0xc0, !PT ;  /* 0x0000000412ff7812 */ /* 0x000fe4000782c0ff */
[----:B------:R-:W-:Y:S01]  /*b280*/  IADD3 R5, -R35, R20, RZ ;  /* 0x0000001423057210 */ /* 0x000fe20007ffe1ff */
[----:B------:R-:W-:Y:S10]  /*b290*/  BRA.DIV UR4, `(.L_x_6586) ;  /* 0x0000003604007947 */ /* 0x000ff4000b800000 */
[----:B------:R-:W1:Y:S01]  /*b2a0*/  SHFL.IDX PT, R14, R16, RZ, 0x181f ;  /* 0x00181fff100e7589 */ /* 0x000e6200000e0000 */
[----:B------:R-:W-:-:S03]  /*b2b0*/  IMAD.SHL.U32 R6, R34, 0x2, RZ ;  /* 0x0000000222067824 */ /* 0x000fc600078e00ff */
[----:B------:R-:W0:Y:S02]  /*b2c0*/  SHFL.IDX PT, R0, R17, RZ, 0x181f ;  /* 0x00181fff11007589 */ /* 0x000e2400000e0000 */
[----:B-1----:R-:W-:Y:S02]  /*b2d0*/  IADD3 R2, P0, R14, R6, RZ ;  /* 0x000000060e027210 */ /* 0x002fe40007f1e0ff */
[----:B------:R-:W1:Y:S03]  /*b2e0*/  SHFL.IDX PT, R14, R16, 0x1, 0x181f ;  /* 0x00381f00100e7f89 */ /* 0x000e6600000e0000 */
[----:B0-----:R-:W-:Y:S01]  /*b2f0*/  IMAD.X R3, RZ, RZ, R0, P0 ;  /* 0x000000ffff037224 */ /* 0x001fe200000e0600 */
[----:B------:R-:W-:Y:S02]  /*b300*/  ISETP.LT.OR P0, PT, R5, 0x1, P2 ;  /* 0x000000010500780c */ /* 0x000fe40001701670 */
[----:B------:R-:W-:-:S02]  /*b310*/  LEA R0, R7, UR39, 0x1 ;  /* 0x0000002707007c11 */ /* 0x000fc4000f8e08ff */
[----:B------:R-:W0:Y:S09]  /*b320*/  SHFL.IDX PT, R7, R17, 0x1, 0x181f ;  /* 0x00381f0011077f89 */ /* 0x000e3200000e0000 */
        /* <DEDUP_REMOVED lines=44> */
[----:B------:R1:W2:Y:S02]  /*b5f0*/  SHFL.IDX PT, R14, R16, 0x7, 0x181f ;  /* 0x00f81f00100e7f89 */ /* 0x0002a400000e0000 */
[----:B0-----:R-:W-:Y:S02]  /*b600*/  IADD3.X R3, RZ, R7, RZ, P0, !PT ;  /* 0x00000007ff037210 */ /* 0x001fe400007fe4ff */
[----:B------:R-:W-:Y:S01]  /*b610*/  ISETP.LT.OR P0, PT, R5, 0x61, P2 ;  /* 0x000000610500780c */ /* 0x000fe20001701670 */
[----:B------:R1:W3:-:S12]  /*b620*/  SHFL.IDX PT, R7, R17, 0x7, 0x181f ;  /* 0x00f81f0011077f89 */ /* 0x0002d800000e0000 */
[----:B------:R1:W-:Y:S01]  /*b630*/  LDGSTS.E.BYPASS.LTC128B.128 [R0+0x3400], desc[UR48][R2.64], !P0 ;  /* 0x0340000002007fae */ /* 0x0003e2000c101d70 */
[----:B------:R-:W-:-:S13]  /*b640*/  ISETP.LT.OR P0, PT, R5, 0x61, P1 ;  /* 0x000000610500780c */ /* 0x000fda0000f01670 */
[----:B--23--:R1:W-:Y:S02]  /*b650*/  LDGSTS.E.BYPASS.LTC128B.128 [R0+0x7400], desc[UR48][R2.64+0x80], !P0 ;  /* 0x0740008002007fae */ /* 0x00c3e4000c101d70 */
.L_x_6700:
        /* <DEDUP_REMOVED lines=9> */
[----:B------:R-:W-:Y:S01]  /*b6f0*/  PLOP3.LUT P0, PT, PT, PT, PT, 0x80, 0x0 ;  /* 0x000000000000781c */ /* 0x000fe20003f0f070 */
[----:B------:R-:W-:-:S12]  /*b700*/  NOP ;  /* 0x0000000000007918 */ /* 0x000fd80000000000 */
.L_x_6587:
        /* <DEDUP_REMOVED lines=11> */
.L_x_6588:
[----:B------:R-:W-:Y:S01]  /*b7c0*/  VIADD R22, R22, 0x1 ;  /* 0x0000000116167836 */ /* 0x000fe20000000000 */
[----:B------:R-:W-:Y:S01]  /*b7d0*/  IADD3 R33, R33, UR43, RZ ;  /* 0x0000002b21217c10 */ /* 0x000fe2000fffe0ff */
[----:B------:R-:W-:Y:S01]  /*b7e0*/  ULDC UR4, c[0x0][0xc34] ;  /* 0x00030d0000047ab9 */ /* 0x000fe20000000800 */
[----:B------:R0:W-:Y:S01]  /*b7f0*/  SYNCS.ARRIVE.TRANS64.A1T0 RZ, [R4+URZ+0x28850], RZ ;  /* 0x028850ff04ff79a7 */ /* 0x0001e2000810003f */
[----:B------:R-:W-:Y:S01]  /*b800*/  VIADD R37, R37, 0x1 ;  /* 0x0000000125257836 */ /* 0x000fe20000000000 */
[----:B------:R-:W-:-:S04]  /*b810*/  ISETP.NE.AND P0, PT, R22, 0x2, PT ;  /* 0x000000021600780c */ /* 0x000fc80003f05270 */
[----:B------:R-:W-:Y:S02]  /*b820*/  SEL R22, R22, RZ, P0 ;  /* 0x000000ff16167207 */ /* 0x000fe40000000000 */
[----:B------:R-:W-:Y:S02]  /*b830*/  SEL R0, RZ, 0x1, P0 ;  /* 0x00000001ff007807 */ /* 0x000fe40000000000 */
[----:B------:R-:W-:Y:S02]  /*b840*/  ISETP.GE.AND P0, PT, R33, UR4, PT ;  /* 0x0000000421007c0c */ /* 0x000fe4000bf06270 */
[----:B------:R-:W-:-:S11]  /*b850*/  LOP3.LUT R25, R25, R0, RZ, 0x3c, !PT ;  /* 0x0000000019197212 */ /* 0x000fd600078e3cff */
[----:B0-----:R-:W-:Y:S05]  /*b860*/  @!P0 BRA `(.L_x_6589) ;  /* 0xffffffcc00788947 */ /* 0x001fea000383ffff */
[----:B------:R-:W-:-:S07]  /*b870*/  LOP3.LUT R37, R37, 0x1, RZ, 0xc, !PT ;  /* 0x0000000125257812 */ /* 0x000fce00078e0cff */
.L_x_6554:
[----:B------:R-:W0:Y:S01]  /*b880*/  S2R R3, SR_CgaCtaId ;  /* 0x0000000000037919 */ /* 0x000e220000008800 */
[----:B------:R-:W-:Y:S01]  /*b890*/  MOV R0, 0x400 ;  /* 0x0000040000007802 */ /* 0x000fe20000000f00 */
[----:B------:R-:W-:Y:S01]  /*b8a0*/  BSSY B0, `(.L_x_6590) ;  /* 0x0000005000007945 */ /* 0x000fe20003800000 */
[----:B------:R-:W-:Y:S02]  /*b8b0*/  SHF.L.U32 R37, R37, 0x1f, RZ ;  /* 0x0000001f25257819 */ /* 0x000fe400000006ff */
[----:B0-----:R-:W-:-:S04]  /*b8c0*/  LEA R5, R3, R0, 0x18 ;  /* 0x0000000003057211 */ /* 0x001fc800078ec0ff */
[----:B------:R-:W0:Y:S02]  /*b8d0*/  SYNCS.PHASECHK.TRANS64.TRYWAIT P0, [R5+URZ+0x28820], R37 ;  /* 0x02882025050075a7 */ /* 0x000e24000800017f */
[----:B0-----:R-:W-:Y:S05]  /*b8e0*/  @!P0 BRA `(.L_x_6591) ;  /* 0x0000003800248947 */ /* 0x001fea0003800000 */
.L_x_6701:
[----:B------:R-:W-:Y:S05]  /*b8f0*/  BSYNC B0 ;  /* 0x0000000000007941 */ /* 0x000fea0003800000 */
.L_x_6590:
[----:B------:R-:W-:-:S03]  /*b900*/  UMOV UR4, 0xffffffff ;  /* 0xffffffff00047882 */ /* 0x000fc60000000000 */
[----:B------:R-:W-:Y:S05]  /*b910*/  BRA.DIV UR4, `(.L_x_6592) ;  /* 0x0000003a042c7947 */ /* 0x000fea000b800000 */
[----:B------:R-:W1:Y:S02]  /*b920*/  S2R R0, SR_TID.X ;  /* 0x0000000000007919 */ /* 0x000e640000002100 */
[----:B-1----:R-:W-:-:S04]  /*b930*/  SHF.R.U32.HI R0, RZ, 0x5, R0 ;  /* 0x00000005ff007819 */ /* 0x002fc80000011600 */
[----:B------:R-:W-:-:S05]  /*b940*/  LOP3.LUT R0, R0, 0x3, RZ, 0xc0, !PT ;  /* 0x0000000300007812 */ /* 0x000fca00078ec0ff */
[----:B------:R1:W2:Y:S02]  /*b950*/  SHFL.IDX PT, R14, R0, RZ, 0x1f ;  /* 0x00001fff000e7589 */ /* 0x0002a400000e0000 */
.L_x_6704:
[----:B--2---:R-:W-:Y:S01]  /*b960*/  ISETP.NE.AND P0, PT, R14, RZ, PT ;  /* 0x000000ff0e00720c */ /* 0x004fe20003f05270 */
[----:B------:R-:W-:-:S12]  /*b970*/  BSSY B0, `(.L_x_6593) ;  /* 0x0000024000007945 */ /* 0x000fd80003800000 */
[----:B------:R-:W-:Y:S05]  /*b980*/  @P0 BRA `(.L_x_6594) ;  /* 0x0000000000880947 */ /* 0x000fea0003800000 */
[----:B------:R-:W-:-:S03]  /*b990*/  UMOV UR4, 0xffffffff ;  /* 0xffffffff00047882 */ /* 0x000fc60000000000 */
[----:B------:R-:W-:Y:S05]  /*b9a0*/  BRA.DIV UR4, `(.L_x_6595) ;  /* 0x0000003a043c7947 */ /* 0x000fea000b800000 */
[----:B------:R-:W-:-:S13]  /*b9b0*/  ELECT P6, URZ, PT ;  /* 0x00000000003f782f */ /* 0x000fda00038c0000 */
.L_x_6707:
[----:B------:R-:W-:Y:S05]  /*b9c0*/  @!P6 BRA `(.L_x_6594) ;  /* 0x000000000078e947 */ /* 0x000fea0003800000 */
[----:B------:R-:W-:-:S06]  /*b9d0*/  ULOP3.LUT UR4, UR36, 0x2, URZ, 0xfc, !UPT ;  /* 0x0000000224047892 */ /* 0x000fcc000f8efc3f */
[----:B-1----:R-:W-:-:S05]  /*b9e0*/  IMAD.U32 R0, RZ, RZ, UR4 ;  /* 0x00000004ff007e24 */ /* 0x002fca000f8e00ff */
[----:B------:R-:W-:-:S13]  /*b9f0*/  ISETP.NE.AND P0, PT, R0, 0x3, PT ;  /* 0x000000030000780c */ /* 0x000fda0003f05270 */
[----:B------:R-:W-:Y:S05]  /*ba00*/  @!P0 BRA `(.L_x_6596) ;  /* 0x0000000000048947 */ /* 0x000fea0003800000 */
[----:B------:R-:W-:Y:S01]  /*ba10*/  BPT.TRAP 0x1 ;  /* 0x000000040000795c */ /* 0x000fe20000300000 */
.L_x_6596:
[C---:B------:R-:W-:Y:S01]  /*ba20*/  LEA R3, R22.reuse, R5, 0x3 ;  /* 0x0000000516037211 */ /* 0x040fe200078e18ff */
[----:B------:R-:W-:Y:S01]  /*ba30*/  VIADD R22, R22, 0x1 ;  /* 0x0000000116167836 */ /* 0x000fe20000000000 */
[----:B------:R-:W-:-:S04]  /*ba40*/  SHF.L.U32 R2, R25, 0x1f, RZ ;  /* 0x0000001f19027819 */ /* 0x000fc800000006ff */
[----:B------:R-:W1:Y:S01]  /*ba50*/  SYNCS.PHASECHK.TRANS64.TRYWAIT P1, [R3+URZ+0x28840], R2 ;  /* 0x02884002030075a7 */ /* 0x000e62000802017f */
[----:B------:R-:W-:-:S04]  /*ba60*/  ISETP.NE.AND P2, PT, R22, 0x2, PT ;  /* 0x000000021600780c */ /* 0x000fc80003f45270 */
[----:B------:R-:W-:Y:S01]  /*ba70*/  SEL R0, RZ, 0x1, P2 ;  /* 0x00000001ff007807 */ /* 0x000fe20001000000 */
[----:B-1----:R-:W-:Y:S08]  /*ba80*/  @!P1 BRA `(.L_x_6597) ;  /* 0x0000003800249947 */ /* 0x002ff00003800000 */
.L_x_6708:
[----:B------:R-:W-:Y:S02]  /*ba90*/  SEL R22, R22, RZ, P2 ;  /* 0x000000ff16167207 */ /* 0x000fe40001000000 */
[----:B------:R-:W-:Y:S01]  /*baa0*/  LOP3.LUT R0, R25, R0, RZ, 0x3c, !PT ;  /* 0x0000000019007212 */ /* 0x000fe200078e3cff */
[----:B------:R-:W-:Y:S06]  /*bab0*/  @!P0 BRA `(.L_x_6598) ;  /* 0x0000000000048947 */ /* 0x000fec0003800000 */
[----:B------:R-:W-:Y:S01]  /*bac0*/  BPT.TRAP 0x1 ;  /* 0x000000040000795c */ /* 0x000fe20000300000 */
.L_x_6598:
[----:B0-----:R-:W-:Y:S01]  /*bad0*/  IMAD R5, R22, 0x8, R5 ;  /* 0x0000000816057824 */ /* 0x001fe200078e0205 */
[----:B------:R-:W-:-:S04]  /*bae0*/  SHF.L.U32 R0, R0, 0x1f, RZ ;  /* 0x0000001f00007819 */ /* 0x000fc800000006ff */
[----:B------:R-:W0:Y:S02]  /*baf0*/  SYNCS.PHASECHK.TRANS64.TRYWAIT P1, [R5+URZ+0x28840], R0 ;  /* 0x02884000050075a7 */ /* 0x000e24000802017f */
[----:B0-----:R-:W-:Y:S05]  /*bb00*/  @!P1 BRA `(.L_x_6599) ;  /* 0x0000003800189947 */ /* 0x001fea0003800000 */
.L_x_6709:
[----:B------:R-:W-:Y:S05]  /*bb10*/  @!P0 BRA `(.L_x_6600) ;  /* 0x0000000000048947 */ /* 0x000fea0003800000 */
[----:B------:R-:W-:Y:S01]  /*bb20*/  BPT.TRAP 0x1 ;  /* 0x000000040000795c */ /* 0x000fe20000300000 */
.L_x_6600:
[----:B------:R-:W2:Y:S02]  /*bb30*/  SYNCS.PHASECHK.TRANS64.TRYWAIT P1, [R3+URZ+0x28860], R2 ;  /* 0x02886002030075a7 */ /* 0x000ea4000802017f */
[----:B--2---:R-:W-:Y:S05]  /*bb40*/  @!P1 BRA `(.L_x_6601) ;  /* 0x00000038001c9947 */ /* 0x004fea0003800000 */
.L_x_6710:
[----:B------:R-:W-:Y:S05]  /*bb50*/  @!P0 BRA `(.L_x_6602) ;  /* 0x0000000000048947 */ /* 0x000fea0003800000 */
[----:B------:R-:W-:Y:S01]  /*bb60*/  BPT.TRAP 0x1 ;  /* 0x000000040000795c */ /* 0x000fe20000300000 */
.L_x_6602:
[----:B---3--:R3:W4:Y:S02]  /*bb70*/  SYNCS.PHASECHK.TRANS64.TRYWAIT P0, [R5+URZ+0x28860], R0 ;  /* 0x02886000050075a7 */ /* 0x008724000800017f */
[----:B----4-:R-:W-:Y:S05]  /*bb80*/  @!P0 NANOSLEEP.SYNCS 0x989680 ;  /* 0x009896800000895d */ /* 0x010fea0003900000 */
[----:B------:R-:W4:Y:S02]  /*bb90*/  @!P0 SYNCS.PHASECHK.TRANS64 P0, [R5+URZ+0x28860], R0 ;  /* 0x02886000050085a7 */ /* 0x000f24000800007f */
[----:B----4-:R-:W-:Y:S05]  /*bba0*/  @!P0 BRA `(.L_x_6602) ;  /* 0xfffffffc00f08947 */ /* 0x010fea000383ffff */
.L_x_6594:
[----:B------:R-:W-:Y:S05]  /*bbb0*/  BSYNC B0 ;  /* 0x0000000000007941 */ /* 0x000fea0003800000 */
.L_x_6593:
[----:B------:R-:W-:Y:S05]  /*bbc0*/  EXIT ;  /* 0x000000000000794d */ /* 0x000fea0003800000 */
.L_x_6522:
[----:B0-----:R-:W-:-:S04]  /*bbd0*/  MOV R3, UR39 ;  /* 0x0000002700037c02 */ /* 0x001fc80008000f00 */
[----:B------:R0:W1:Y:S03]  /*bbe0*/  SYNCS.PHASECHK.TRANS64.TRYWAIT P1, [R3+URZ+0x28800], R0 ;  /* 0x02880000030075a7 */ /* 0x000066000802017f */
[----:B-1----:R-:W-:Y:S05]  /*bbf0*/  @!P1 NANOSLEEP.SYNCS 0x989680 ;  /* 0x009896800000995d */ /* 0x002fea0003900000 */
[----:B------:R-:W1:Y:S02]  /*bc00*/  @!P1 SYNCS.PHASECHK.TRANS64 P1, [R3+URZ+0x28800], R0 ;  /* 0x02880000030095a7 */ /* 0x000e64000802007f */
[----:B-1----:R-:W-:Y:S05]  /*bc10*/  @!P1 BRA `(.L_x_6522) ;  /* 0xfffffffc00ec9947 */ /* 0x002fea000383ffff */
[----:B------:R-:W-:Y:S05]  /*bc20*/  BRA `(.L_x_6603) ;  /* 0xffffff5400187947 */ /* 0x000fea000383ffff */
.L_x_6526:
[----:B-1----:R1:W2:Y:S02]  /*bc30*/  SYNCS.PHASECHK.TRANS64.TRYWAIT P1, [R0+URZ+0x28830], R3 ;  /* 0x02883003000075a7 */ /* 0x0022a4000802017f */
[----:B--2---:R-:W-:Y:S05]  /*bc40*/  @!P1 NANOSLEEP.SYNCS 0x989680 ;  /* 0x009896800000995d */ /* 0x004fea0003900000 */
[----:B------:R-:W2:Y:S02]  /*bc50*/  @!P1 SYNCS.PHASECHK.TRANS64 P1, [R0+URZ+0x28830], R3 ;  /* 0x02883003000095a7 */ /* 0x000ea4000802007f */
[----:B--2---:R-:W-:Y:S05]  /*bc60*/  @!P1 BRA `(.L_x_6526) ;  /* 0xfffffffc00f09947 */ /* 0x004fea000383ffff */
[----:B------:R-:W-:Y:S05]  /*bc70*/  BRA `(.L_x_6525) ;  /* 0xffffff5400387947 */ /* 0x000fea000383ffff */
.L_x_6532:
[----:B-1----:R-:W-:-:S04]  /*bc80*/  IMAD.U32 R7, RZ, RZ, UR6 ;  /* 0x00000006ff077e24 */ /* 0x002fc8000f8e00ff */
[----:B------:R1:W2:Y:S03]  /*bc90*/  SYNCS.PHASECHK.TRANS64.TRYWAIT P1, [R7+URZ+0x28830], R6 ;  /* 0x02883006070075a7 */ /* 0x0002a6000802017f */
[----:B--2---:R-:W-:Y:S05]  /*bca0*/  @!P1 NANOSLEEP.SYNCS 0x989680 ;  /* 0x009896800000995d */ /* 0x004fea0003900000 */
[----:B------:R-:W2:Y:S02]  /*bcb0*/  @!P1 SYNCS.PHASECHK.TRANS64 P1, [R7+URZ+0x28830], R6 ;  /* 0x02883006070095a7 */ /* 0x000ea4000802007f */
[----:B--2---:R-:W-:Y:S05]  /*bcc0*/  @!P1 BRA `(.L_x_6532) ;  /* 0xfffffffc00ec9947 */ /* 0x004fea000383ffff */
[----:B------:R-:W-:Y:S05]  /*bcd0*/  BRA `(.L_x_6529) ;  /* 0xffffff8000607947 */ /* 0x000fea000383ffff */
.L_x_6536:
[----:B-1----:R-:W-:-:S04]  /*bce0*/  IMAD.U32 R7, RZ, RZ, UR6 ;  /* 0x00000006ff077e24 */ /* 0x002fc8000f8e00ff */
[----:B------:R1:W2:Y:S03]  /*bcf0*/  SYNCS.PHASECHK.TRANS64.TRYWAIT P1, [R7+URZ+0x28850], R6 ;  /* 0x02885006070075a7 */ /* 0x0002a6000802017f */
[----:B--2---:R-:W-:Y:S05]  /*bd00*/  @!P1 NANOSLEEP.SYNCS 0x989680 ;  /* 0x009896800000995d */ /* 0x004fea0003900000 */
[----:B------:R-:W2:Y:S02]  /*bd10*/  @!P1 SYNCS.PHASECHK.TRANS64 P1, [R7+URZ+0x28850], R6 ;  /* 0x02885006070095a7 */ /* 0x000ea4000802007f */
[----:B--2---:R-:W-:Y:S05]  /*bd20*/  @!P1 BRA `(.L_x_6536) ;  /* 0xfffffffc00ec9947 */ /* 0x004fea000383ffff */
[----:B------:R-:W-:Y:S05]  /*bd30*/  BRA `(.L_x_6533) ;  /* 0xffffff84002c7947 */ /* 0x000fea000383ffff */
.L_x_6543:
[----:B-1----:R-:W-:-:S04]  /*bd40*/  MOV R5, UR10 ;  /* 0x0000000a00057c02 */ /* 0x002fc80008000f00 */
[----:B------:R1:W2:Y:S03]  /*bd50*/  SYNCS.PHASECHK.TRANS64.TRYWAIT P1, [R5+URZ+0x28850], R4 ;  /* 0x02885004050075a7 */ /* 0x0002a6000802017f */
[----:B--2---:R-:W-:Y:S05]  /*bd60*/  @!P1 NANOSLEEP.SYNCS 0x989680 ;  /* 0x009896800000995d */ /* 0x004fea0003900000 */
[----:B------:R-:W2:Y:S02]  /*bd70*/  @!P1 SYNCS.PHASECHK.TRANS64 P1, [R5+URZ+0x28850], R4 ;  /* 0x02885004050095a7 */ /* 0x000ea4000802007f */
[----:B--2---:R-:W-:Y:S05]  /*bd80*/  @!P1 BRA `(.L_x_6543) ;  /* 0xfffffffc00ec9947 */ /* 0x004fea000383ffff */
[----:B------:R-:W-:Y:S05]  /*bd90*/  BRA `(.L_x_6542) ;  /* 0xffffffa800147947 */ /* 0x000fea000383ffff */
.L_x_6558:
        /* <DEDUP_REMOVED lines=11> */
.L_x_6605:
[----:B------:R-:W-:Y:S05]  /*be50*/  BSYNC B0 ;  /* 0x0000000000007941 */ /* 0x000fea0003800000 */
.L_x_6604:
[----:B------:R-:W-:Y:S05]  /*be60*/  BRA `(.L_x_6606) ;  /* 0xffffffcc00c47947 */ /* 0x000fea000383ffff */
.L_x_6561:
[----:B0-----:R0:W1:Y:S02]  /*be70*/  SYNCS.PHASECHK.TRANS64.TRYWAIT P0, [R0+URZ+0x28840], R3 ;  /* 0x02884003000075a7 */ /* 0x001064000800017f */
[----:B-1----:R-:W-:Y:S05]  /*be80*/  @!P0 NANOSLEEP.SYNCS 0x989680 ;  /* 0x009896800000895d */ /* 0x002fea0003900000 */
[----:B------:R-:W1:Y:S02]  /*be90*/  @!P0 SYNCS.PHASECHK.TRANS64 P0, [R0+URZ+0x28840], R3 ;  /* 0x02884003000085a7 */ /* 0x000e64000800007f */
[----:B-1----:R-:W-:Y:S05]  /*bea0*/  @!P0 BRA `(.L_x_6561) ;  /* 0xfffffffc00f08947 */ /* 0x002fea000383ffff */
[----:B------:R-:W-:Y:S05]  /*beb0*/  BRA `(.L_x_6607) ;  /* 0xffffffd0002c7947 */ /* 0x000fea000383ffff */
.L_x_6562:
        /* <DEDUP_REMOVED lines=8> */
.L_x_6609:
[----:B------:R-:W-:Y:S05]  /*bf40*/  BSYNC B0 ;  /* 0x0000000000007941 */ /* 0x000fea0003800000 */
.L_x_6608:
[----:B------:R-:W-:Y:S01]  /*bf50*/  IMAD.MOV.U32 R13, RZ, RZ, R4 ;  /* 0x000000ffff0d7224 */ /* 0x000fe200078e0004 */
[----:B------:R-:W-:Y:S01]  /*bf60*/  MOV R11, 0x181f ;  /* 0x0000181f000b7802 */ /* 0x000fe20000000f00 */
[----:B------:R-:W-:Y:S01]  /*bf70*/  IMAD.MOV.U32 R12, RZ, RZ, RZ ;  /* 0x000000ffff0c7224 */ /* 0x000fe200078e00ff */
[----:B------:R-:W-:Y:S01]  /*bf80*/  MOV R2, R14 ;  /* 0x0000000e00027202 */ /* 0x000fe20000000f00 */
[----:B------:R-:W-:Y:S01]  /*bf90*/  IMAD.MOV.U32 R15, RZ, RZ, -0x1 ;  /* 0xffffffffff0f7424 */ /* 0x000fe200078e00ff */
[----:B------:R-:W-:-:S13]  /*bfa0*/  ISETP.GE.AND P0, PT, R30, 0x1, PT ;  /* 0x000000011e00780c */ /* 0x000fda0003f06270 */
[----:B------:R-:W-:Y:S05]  /*bfb0*/  WARPSYNC.COLLECTIVE R15, `(.L_x_6610) ;  /* 0x000000000f087348 */ /* 0x000fea0003c00000 */
[----:B------:R0:W1:Y:S02]  /*bfc0*/  SHFL.IDX P6, R14, R13, R12, R11 ;  /* 0x0000000c0d0e7389 */ /* 0x00006400000c000b */
[----:B01----:R-:W-:Y:S01]  /*bfd0*/  ENDCOLLECTIVE ;  /* 0x000000000000791b */ /* 0x003fe20003800000 */
.L_x_6610:
        /* <DEDUP_REMOVED lines=9> */
.L_x_6611:
[----:B------:R-:W-:Y:S01]  /*c070*/  @!PT LDS RZ, [RZ] ;  /* 0x00000000fffff984 */ /* 0x000fe20000000800 */
[----:B------:R-:W-:Y:S01]  /*c080*/  @!PT LDS RZ, [RZ] ;  /* 0x00000000fffff984 */ /* 0x000fe20000000800 */
[----:B------:R-:W-:Y:S01]  /*c090*/  @!PT LDS RZ, [RZ] ;  /* 0x00000000fffff984 */ /* 0x000fe20000000800 */
[----:B------:R0:W-:Y:S04]  /*c0a0*/  @P0 LDGSTS.E.BYPASS.LTC128B.128 [R7+0x18400], desc[UR48][R2.64], !P3 ;  /* 0x1840000002070fae */ /* 0x0001e8000d901d70 */
[----:B------:R0:W-:Y:S01]  /*c0b0*/  @P0 LDGSTS.E.BYPASS.LTC128B.128 [R7+0x1c400], desc[UR48][R2.64+0x80], !P2 ;  /* 0x1c40008002070fae */ /* 0x0001e2000d101d70 */
[----:B------:R-:W-:Y:S01]  /*c0c0*/  ISETP.GE.AND P0, PT, R30, 0x11, PT ;  /* 0x000000111e00780c */ /* 0x000fe20003f06270 */
[----:B------:R-:W-:-:S12]  /*c0d0*/  IMAD.MOV.U32 R13, RZ, RZ, R4 ;  /* 0x000000ffff0d7224 */ /* 0x000fd800078e0004 */
[----:B------:R-:W-:Y:S02]  /*c0e0*/  @P0 LEA R21, R5, UR39, 0x1 ;  /* 0x0000002705150c11 */ /* 0x000fe4000f8e08ff */
[----:B0-----:R-:W-:-:S07]  /*c0f0*/  MOV R8, R14 ;  /* 0x0000000e00087202 */ /* 0x001fce0000000f00 */
[----:B------:R-:W-:Y:S05]  /*c100*/  WARPSYNC.COLLECTIVE R15, `(.L_x_6612) ;  /* 0x000000000f087348 */ /* 0x000fea0003c00000 */
[----:B------:R0:W1:Y:S02]  /*c110*/  SHFL.IDX P6, R14, R13, R12, R11 ;  /* 0x0000000c0d0e7389 */ /* 0x00006400000c000b */
[----:B01----:R-:W-:Y:S01]  /*c120*/  ENDCOLLECTIVE ;  /* 0x000000000000791b */ /* 0x003fe20003800000 */
.L_x_6612:
        /* <DEDUP_REMOVED lines=8> */
.L_x_6613:
[----:B------:R-:W-:-:S05]  /*c1b0*/  @P0 IMAD.MOV.U32 R3, RZ, RZ, R9 ;  /* 0x000000ffff030224 */ /* 0x000fca00078e0009 */
[----:B------:R-:W-:Y:S01]  /*c1c0*/  @!PT LDS RZ, [RZ] ;  /* 0x00000000fffff984 */ /* 0x000fe20000000800 */
[----:B------:R-:W-:Y:S01]  /*c1d0*/  @!PT LDS RZ, [RZ] ;  /* 0x00000000fffff984 */ /* 0x000fe20000000800 */
[----:B------:R-:W-:Y:S01]  /*c1e0*/  @!PT LDS RZ, [RZ] ;  /* 0x00000000fffff984 */ /* 0x000fe20000000800 */
[----:B------:R0:W-:Y:S04]  /*c1f0*/  @P0 LDGSTS.E.BYPASS.LTC128B.128 [R21+0x18c00], desc[UR48][R2.64], !P3 ;  /* 0x18c0000002150fae */ /* 0x0001e8000d901d70 */
[----:B------:R0:W-:Y:S01]  /*c200*/  @P0 LDGSTS.E.BYPASS.LTC128B.128 [R21+0x1cc00], desc[UR48][R2.64+0x80], !P2 ;  /* 0x1cc0008002150fae */ /* 0x0001e2000d101d70 */
[----:B------:R-:W-:Y:S01]  /*c210*/  ISETP.GE.AND P0, PT, R30, 0x21, PT ;  /* 0x000000211e00780c */ /* 0x000fe20003f06270 */
[----:B------:R-:W-:Y:S02]  /*c220*/  IMAD.MOV.U32 R13, RZ, RZ, R4 ;  /* 0x000000ffff0d7224 */ /* 0x000fe400078e0004 */
[----:B------:R-:W-:-:S10]  /*c230*/  IMAD.MOV.U32 R7, RZ, RZ, R14 ;  /* 0x000000ffff077224 */ /* 0x000fd400078e000e */
[----:B0-----:R-:W-:Y:S05]  /*c240*/  WARPSYNC.COLLECTIVE R15, `(.L_x_6614) ;  /* 0x000000000f087348 */ /* 0x001fea0003c00000 */
[----:B------:R1:W2:Y:S02]  /*c250*/  SHFL.IDX P6, R14, R13, R12, R11 ;  /* 0x0000000c0d0e7389 */ /* 0x0002a400000c000b */
[----:B012---:R-:W-:Y:S01]  /*c260*/  ENDCOLLECTIVE ;  /* 0x000000000000791b */ /* 0x007fe20003800000 */
.L_x_6614:
        /* <DEDUP_REMOVED lines=9> */
.L_x_6615:
[----:B------:R-:W-:-:S05]  /*c300*/  @P0 IMAD.MOV.U32 R3, RZ, RZ, R7 ;  /* 0x000000ffff030224 */ /* 0x000fca00078e0007 */
[----:B------:R-:W-:Y:S01]  /*c310*/  @!PT LDS RZ, [RZ] ;  /* 0x00000000fffff984 */ /* 0x000fe20000000800 */
[----:B------:R-:W-:Y:S01]  /*c320*/  @!PT LDS RZ, [RZ] ;  /* 0x00000000fffff984 */ /* 0x000fe20000000800 */
[----:B------:R-:W-:Y:S01]  /*c330*/  @!PT LDS RZ, [RZ] ;  /* 0x00000000fffff984 */ /* 0x000fe20000000800 */
[----:B------:R0:W-:Y:S04]  /*c340*/  @P0 LDGSTS.E.BYPASS.LTC128B.128 [R9+0x19400], desc[UR48][R2.64], !P3 ;  /* 0x1940000002090fae */ /* 0x0001e8000d901d70 */
[----:B------:R0:W-:Y:S01]  /*c350*/  @P0 LDGSTS.E.BYPASS.LTC128B.128 [R9+0x1d400], desc[UR48][R2.64+0x80], !P2 ;  /* 0x1d40008002090fae */ /* 0x0001e2000d101d70 */
[----:B------:R-:W-:Y:S02]  /*c360*/  ISETP.GE.AND P0, PT, R30, 0x31, PT ;  /* 0x000000311e00780c */ /* 0x000fe40003f06270 */
[----:B------:R-:W-:Y:S01]  /*c370*/  MOV R13, R4 ;  /* 0x00000004000d7202 */ /* 0x000fe20000000f00 */
[----:B------:R-:W-:-:S10]  /*c380*/  IMAD.MOV.U32 R7, RZ, RZ, R14 ;  /* 0x000000ffff077224 */ /* 0x000fd400078e000e */
[----:B0-----:R-:W-:-:S07]  /*c390*/  @P0 LEA R21, R5, UR39, 0x1 ;  /* 0x0000002705150c11 */ /* 0x001fce000f8e08ff */
[----:B------:R-:W-:Y:S05]  /*c3a0*/  WARPSYNC.COLLECTIVE R15, `(.L_x_6616) ;  /* 0x000000000f087348 */ /* 0x000fea0003c00000 */
[----:B------:R0:W1:Y:S02]  /*c3b0*/  SHFL.IDX P6, R14, R13, R12, R11 ;  /* 0x0000000c0d0e7389 */ /* 0x00006400000c000b */
[----:B01----:R-:W-:Y:S01]  /*c3c0*/  ENDCOLLECTIVE ;  /* 0x000000000000791b */ /* 0x003fe20003800000 */
.L_x_6616:
[----:B------:R-:W-:Y:S02]  /*c3d0*/  IMAD.MOV.U32 R13, RZ, RZ, R6 ;  /* 0x000000ffff0d7224 */ /* 0x000fe400078e0006 */
[----:B------:R-:W-:Y:S01]  /*c3e0*/  IMAD.MOV.U32 R12, RZ, RZ, 0x4 ;  /* 0x00000004ff0c7424 */ /* 0x000fe200078e00ff */
[----:B------:R-:W-:-:S05]  /*c3f0*/  @P0 LEA R14, P1, R34, R14, 0x1 ;  /* 0x0000000e220e0211 */ /* 0x000fca00078208ff */
[----:B------:R-:W-:-:S08]  /*c400*/  @P0 IMAD.MOV.U32 R2, RZ, RZ, R14 ;  /* 0x000000ffff020224 */ /* 0x000fd000078e000e */
[----:B------:R-:W-:Y:S05]  /*c410*/  WARPSYNC.COLLECTIVE R15, `(.L_x_6617) ;  /* 0x000000000f087348 */ /* 0x000fea0003c00000 */
[----:B------:R0:W1:Y:S02]  /*c420*/  SHFL.IDX P6, R14, R13, R12, R11 ;  /* 0x0000000c0d0e7389 */ /* 0x00006400000c000b */
[----:B01----:R-:W-:Y:S01]  /*c430*/  ENDCOLLECTIVE ;  /* 0x000000000000791b */ /* 0x003fe20003800000 */
.L_x_6617:
[----:B------:R-:W-:-:S05]  /*c440*/  @P0 IMAD.X R7, RZ, RZ, R7, P1 ;  /* 0x000000ffff070224 */ /* 0x000fca00008e0607 */
[----:B------:R-:W-:-:S05]  /*c450*/  @P0 MOV R3, R7 ;  /* 0x0000000700030202 */ /* 0x000fca0000000f00 */
[----:B------:R-:W-:Y:S01]  /*c460*/  @!PT LDS RZ, [RZ] ;  /* 0x00000000fffff984 */ /* 0x000fe20000000800 */
[----:B------:R-:W-:Y:S01]  /*c470*/  @!PT LDS RZ, [RZ] ;  /* 0x00000000fffff984 */ /* 0x000fe20000000800 */
[----:B------:R-:W-:Y:S01]  /*c480*/  @!PT LDS RZ, [RZ] ;  /* 0x00000000fffff984 */ /* 0x000fe20000000800 */
        /* <DEDUP_REMOVED lines=8> */
.L_x_6618:
        /* <DEDUP_REMOVED lines=9> */
.L_x_6619:
        /* <DEDUP_REMOVED lines=12> */
.L_x_6620:
        /* <DEDUP_REMOVED lines=9> */
.L_x_6621:
        /* <DEDUP_REMOVED lines=13> */
.L_x_6622:
[----:B------:R-:W-:Y:S02]  /*c7c0*/  IMAD.MOV.U32 R13, RZ, RZ, R6 ;  /* 0x000000ffff0d7224 */ /* 0x000fe400078e0006 */
[----:B------:R-:W-:Y:S01]  /*c7d0*/  IMAD.MOV.U32 R12, RZ, RZ, 0x7 ;  /* 0x00000007ff0c7424 */ /* 0x000fe200078e00ff */
[----:B------:R-:W-:-:S05]  /*c7e0*/  @P0 LEA R14, P1, R34, R14, 0x1 ;  /* 0x0000000e220e0211 */ /* 0x000fca00078208ff */
[----:B------:R-:W-:-:S08]  /*c7f0*/  @P0 IMAD.MOV.U32 R2, RZ, RZ, R14 ;  /* 0x000000ffff020224 */ /* 0x000fd000078e000e */
[----:B------:R-:W-:Y:S05]  /*c800*/  WARPSYNC.COLLECTIVE R15, `(.L_x_6623) ;  /* 0x000000000f087348 */ /* 0x000fea0003c00000 */
[----:B------:R0:W1:Y:S02]  /*c810*/  SHFL.IDX P6, R14, R13, R12, R11 ;  /* 0x0000000c0d0e7389 */ /* 0x00006400000c000b */
[----:B01----:R-:W-:Y:S01]  /*c820*/  ENDCOLLECTIVE ;  /* 0x000000000000791b */ /* 0x003fe20003800000 */
.L_x_6623:
        /* <DEDUP_REMOVED lines=8> */
[----:B------:R-:W-:-:S07]  /*c8b0*/  MOV R7, R14 ;  /* 0x0000000e00077202 */ /* 0x000fce0000000f00 */
[----:B0-----:R-:W-:Y:S05]  /*c8c0*/  WARPSYNC.COLLECTIVE R15, `(.L_x_6624) ;  /* 0x000000000f087348 */ /* 0x001fea0003c00000 */
[----:B------:R1:W2:Y:S02]  /*c8d0*/  SHFL.IDX P6, R14, R13, R12, R11 ;  /* 0x0000000c0d0e7389 */ /* 0x0002a400000c000b */
[----:B012---:R-:W-:Y:S01]  /*c8e0*/  ENDCOLLECTIVE ;  /* 0x000000000000791b */ /* 0x007fe20003800000 */
.L_x_6624:
[----:B------:R-:W-:Y:S05]  /*c8f0*/  BRA `(.L_x_6625) ;  /* 0xffffffcc00187947 */ /* 0x000fea000383ffff */
.L_x_6566:
        /* <DEDUP_REMOVED lines=8> */
.L_x_6626:
[C---:B------:R-:W-:Y:S01]  /*c980*/  VIADD R6, R4.reuse, 0x10 ;  /* 0x0000001004067836 */ /* 0x040fe20000000000 */
[----:B------:R-:W-:Y:S01]  /*c990*/  ISETP.GE.AND P0, PT, R4, UR38, PT ;  /* 0x0000002604007c0c */ /* 0x000fe2000bf06270 */
[----:B------:R-:W-:Y:S01]  /*c9a0*/  IMAD.MOV.U32 R13, RZ, RZ, R0 ;  /* 0x000000ffff0d7224 */ /* 0x000fe200078e0000 */
[----:B------:R-:W-:-:S11]  /*c9b0*/  MOV R2, R14 ;  /* 0x0000000e00027202 */ /* 0x000fd60000000f00 */
[----:B------:R-:W-:Y:S05]  /*c9c0*/  WARPSYNC.COLLECTIVE R15, `(.L_x_6627) ;  /* 0x000000000f087348 */ /* 0x000fea0003c00000 */
[----:B------:R0:W1:Y:S02]  /*c9d0*/  SHFL.IDX P6, R14, R13, R12, R11 ;  /* 0x0000000c0d0e7389 */ /* 0x00006400000c000b */
[----:B01----:R-:W-:Y:S01]  /*c9e0*/  ENDCOLLECTIVE ;  /* 0x000000000000791b */ /* 0x003fe20003800000 */
.L_x_6627:
        /* <DEDUP_REMOVED lines=8> */
.L_x_6628:
[----:B------:R-:W-:Y:S01]  /*ca70*/  @!PT LDS RZ, [RZ] ;  /* 0x00000000fffff984 */ /* 0x000fe20000000800 */
[----:B------:R-:W-:Y:S01]  /*ca80*/  @!PT LDS RZ, [RZ] ;  /* 0x00000000fffff984 */ /* 0x000fe20000000800 */
[----:B------:R-:W-:Y:S01]  /*ca90*/  @!PT LDS RZ, [RZ] ;  /* 0x00000000fffff984 */ /* 0x000fe20000000800 */
        /* <DEDUP_REMOVED lines=8> */
.L_x_6629:
[----:B------:R-:W-:Y:S01]  /*cb20*/  IMAD.MOV.U32 R13, RZ, RZ, R5 ;  /* 0x000000ffff0d7224 */ /* 0x000fe200078e0005 */
[----:B------:R-:W-:Y:S02]  /*cb30*/  MOV R12, 0x2 ;  /* 0x00000002000c7802 */ /* 0x000fe40000000f00 */
[----:B------:R-:W-:-:S05]  /*cb40*/  @!P0 LEA R14, P1, R34, R14, 0x1 ;  /* 0x0000000e220e8211 */ /* 0x000fca00078208ff */
[----:B------:R-:W-:-:S08]  /*cb50*/  @!P0 IMAD.MOV.U32 R2, RZ, RZ, R14 ;  /* 0x000000ffff028224 */ /* 0x000fd000078e000e */
[----:B------:R-:W-:Y:S05]  /*cb60*/  WARPSYNC.COLLECTIVE R15, `(.L_x_6630) ;  /* 0x000000000f087348 */ /* 0x000fea0003c00000 */
[----:B------:R0:W1:Y:S02]  /*cb70*/  SHFL.IDX P6, R14, R13, R12, R11 ;  /* 0x0000000c0d0e7389 */ /* 0x00006400000c000b */
[----:B01----:R-:W-:Y:S01]  /*cb80*/  ENDCOLLECTIVE ;  /* 0x000000000000791b */ /* 0x003fe20003800000 */
.L_x_6630:
        /* <DEDUP_REMOVED lines=14> */
.L_x_6631:
        /* <DEDUP_REMOVED lines=9> */
.L_x_6632:
[----:B------:R-:W-:-:S05]  /*cd00*/  @!P0 IMAD.MOV.U32 R3, RZ, RZ, R7 ;  /* 0x000000ffff038224 */ /* 0x000fca00078e0007 */
[----:B------:R-:W-:Y:S01]  /*cd10*/  @!PT LDS RZ, [RZ] ;  /* 0x00000000fffff984 */ /* 0x000fe20000000800 */
[----:B------:R-:W-:Y:S01]  /*cd20*/  @!PT LDS RZ, [RZ] ;  /* 0x00000000fffff984 */ /* 0x000fe20000000800 */
[----:B------:R-:W-:Y:S01]  /*cd30*/  @!PT LDS RZ, [RZ] ;  /* 0x00000000fffff984 */ /* 0x000fe20000000800 */
[----:B------:R0:W-:Y:S04]  /*cd40*/  @!P0 LDGSTS.E.BYPASS.LTC128B.128 [R8+0x11400], desc[UR48][R2.64], !P4 ;  /* 0x1140000002088fae */ /* 0x0001e8000e101d70 */
[----:B------:R0:W-:Y:S01]  /*cd50*/  @!P0 LDGSTS.E.BYPASS.LTC128B.128 [R8+0x15400], desc[UR48][R2.64+0x80], !P5 ;  /* 0x1540008002088fae */ /* 0x0001e2000e901d70 */
[----:B------:R-:W-:Y:S01]  /*cd60*/  ISETP.GE.AND P0, PT, R6, UR38, PT ;  /* 0x0000002606007c0c */ /* 0x000fe2000bf06270 */
[----:B------:R-:W-:Y:S01]  /*cd70*/  IMAD.MOV.U32 R13, RZ, RZ, R0 ;  /* 0x000000ffff0d7224 */ /* 0x000fe200078e0000 */
[----:B------:R-:W-:-:S11]  /*cd80*/  MOV R6, R14 ;  /* 0x0000000e00067202 */ /* 0x000fd60000000f00 */
[----:B0-----:R-:W-:Y:S05]  /*cd90*/  WARPSYNC.COLLECTIVE R15, `(.L_x_6633) ;  /* 0x000000000f087348 */ /* 0x001fea0003c00000 */
[----:B------:R1:W2:Y:S02]  /*cda0*/  SHFL.IDX P6, R14, R13, R12, R11 ;  /* 0x0000000c0d0e7389 */ /* 0x0002a400000c000b */
[----:B012---:R-:W-:Y:S01]  /*cdb0*/  ENDCOLLECTIVE ;  /* 0x000000000000791b */ /* 0x007fe20003800000 */
.L_x_6633:
        /* <DEDUP_REMOVED lines=8> */
.L_x_6634:
[----:B------:R-:W-:Y:S02]  /*ce40*/  VIADD R6, R4, 0x40 ;  /* 0x0000004004067836 */ /* 0x000fe40000000000 */
[----:B------:R-:W-:-:S05]  /*ce50*/  @!P0 IMAD.MOV.U32 R3, RZ, RZ, R7 ;  /* 0x000000ffff038224 */ /* 0x000fca00078e0007 */
        /* <DEDUP_REMOVED lines=11> */
.L_x_6635:
[----:B------:R-:W-:Y:S01]  /*cf10*/  IMAD.MOV.U32 R13, RZ, RZ, R5 ;  /* 0x000000ffff0d7224 */ /* 0x000fe200078e0005 */
[----:B------:R-:W-:Y:S02]  /*cf20*/  MOV R12, 0x5 ;  /* 0x00000005000c7802 */ /* 0x000fe40000000f00 */
[----:B------:R-:W-:-:S05]  /*cf30*/  @!P0 LEA R14, P1, R34, R14, 0x1 ;  /* 0x0000000e220e8211 */ /* 0x000fca00078208ff */
[----:B------:R-:W-:-:S08]  /*cf40*/  @!P0 IMAD.MOV.U32 R2, RZ, RZ, R14 ;  /* 0x000000ffff028224 */ /* 0x000fd000078e000e */
[----:B------:R-:W-:Y:S05]  /*cf50*/  WARPSYNC.COLLECTIVE R15, `(.L_x_6636) ;  /* 0x000000000f087348 */ /* 0x000fea0003c00000 */
[----:B------:R0:W1:Y:S02]  /*cf60*/  SHFL.IDX P6, R14, R13, R12, R11 ;  /* 0x0000000c0d0e7389 */ /* 0x00006400000c000b */
[----:B01----:R-:W-:Y:S01]  /*cf70*/  ENDCOLLECTIVE ;  /* 0x000000000000791b */ /* 0x003fe20003800000 */
.L_x_6636:
        /* <DEDUP_REMOVED lines=14> */
.L_x_6637:
        /* <DEDUP_REMOVED lines=9> */
.L_x_6638:
        /* <DEDUP_REMOVED lines=12> */
.L_x_6639:
        /* <DEDUP_REMOVED lines=8> */
.L_x_6640:
[----:B------:R-:W-:-:S05]  /*d230*/  @!P0 IMAD.MOV.U32 R3, RZ, RZ, R7 ;  /* 0x000000ffff038224 */ /* 0x000fca00078e0007 */
[----:B------:R-:W-:Y:S01]  /*d240*/  @!PT LDS RZ, [RZ] ;  /* 0x00000000fffff984 */ /* 0x000fe20000000800 */
[----:B------:R-:W-:Y:S01]  /*d250*/  @!PT LDS RZ, [RZ] ;  /* 0x00000000fffff984 */ /* 0x000fe20000000800 */
[----:B------:R-:W-:Y:S01]  /*d260*/  @!PT LDS RZ, [RZ] ;  /* 0x00000000fffff984 */ /* 0x000fe20000000800 */
[----:B------:R0:W-:Y:S04]  /*d270*/  @!P0 LDGSTS.E.BYPASS.LTC128B.128 [R8+0x13400], desc[UR48][R2.64], !P4 ;  /* 0x1340000002088fae */ /* 0x0001e8000e101d70 */
[----:B------:R0:W-:Y:S01]  /*d280*/  @!P0 LDGSTS.E.BYPASS.LTC128B.128 [R8+0x17400], desc[UR48][R2.64+0x80], !P5 ;  /* 0x1740008002088fae */ /* 0x0001e2000e901d70 */
[----:B------:R-:W-:Y:S02]  /*d290*/  IMAD.MOV.U32 R13, RZ, RZ, R0 ;  /* 0x000000ffff0d7224 */ /* 0x000fe400078e0000 */
[----:B------:R-:W-:-:S07]  /*d2a0*/  IMAD.MOV.U32 R6, RZ, RZ, R14 ;  /* 0x000000ffff067224 */ /* 0x000fce00078e000e */
[----:B0-----:R-:W-:Y:S05]  /*d2b0*/  WARPSYNC.COLLECTIVE R15, `(.L_x_6641) ;  /* 0x000000000f087348 */ /* 0x001fea0003c00000 */
[----:B------:R1:W2:Y:S02]  /*d2c0*/  SHFL.IDX P6, R14, R13, R12, R11 ;  /* 0x0000000c0d0e7389 */ /* 0x0002a400000c000b */
[----:B012---:R-:W-:Y:S01]  /*d2d0*/  ENDCOLLECTIVE ;  /* 0x000000000000791b */ /* 0x007fe20003800000 */
.L_x_6641:
[----:B------:R-:W-:Y:S05]  /*d2e0*/  BRA `(.L_x_6642) ;  /* 0xffffffcc002c7947 */ /* 0x000fea000383ffff */
.L_x_6568:
[----:B0-----:R-:W-:-:S04]  /*d2f0*/  MOV R3, UR39 ;  /* 0x0000002700037c02 */ /* 0x001fc80008000f00 */
[----:B------:R0:W1:Y:S03]  /*d300*/  SYNCS.PHASECHK.TRANS64.TRYWAIT P0, [R3+URZ+0x28820], R0 ;  /* 0x02882000030075a7 */ /* 0x000066000800017f */
[----:B-1----:R-:W-:Y:S05]  /*d310*/  @!P0 NANOSLEEP.SYNCS 0x989680 ;  /* 0x009896800000895d */ /* 0x002fea0003900000 */
[----:B------:R-:W1:Y:S02]  /*d320*/  @!P0 SYNCS.PHASECHK.TRANS64 P0, [R3+URZ+0x28820], R0 ;  /* 0x02882000030085a7 */ /* 0x000e64000800007f */
[----:B-1----:R-:W-:Y:S05]  /*d330*/  @!P0 BRA `(.L_x_6568) ;  /* 0xfffffffc00ec8947 */ /* 0x002fea000383ffff */
[----:B------:R-:W-:Y:S05]  /*d340*/  BRA `(.L_x_6643) ;  /* 0xffffffcc00607947 */ /* 0x000fea000383ffff */
.L_x_6572:
[----:B0-----:R0:W1:Y:S02]  /*d350*/  SYNCS.PHASECHK.TRANS64.TRYWAIT P0, [R6+URZ+0x28840], R3 ;  /* 0x02884003060075a7 */ /* 0x001064000800017f */
[----:B-1----:R-:W-:Y:S05]  /*d360*/  @!P0 NANOSLEEP.SYNCS 0x989680 ;  /* 0x009896800000895d */ /* 0x002fea0003900000 */
[----:B------:R-:W1:Y:S02]  /*d370*/  @!P0 SYNCS.PHASECHK.TRANS64 P0, [R6+URZ+0x28840], R3 ;  /* 0x02884003060085a7 */ /* 0x000e64000800007f */
[----:B-1----:R-:W-:Y:S05]  /*d380*/  @!P0 BRA `(.L_x_6572) ;  /* 0xfffffffc00f08947 */ /* 0x002fea000383ffff */
[----:B------:R-:W-:Y:S05]  /*d390*/  BRA `(.L_x_6644) ;  /* 0xffffffd0001c7947 */ /* 0x000fea000383ffff */
.L_x_6573:
        /* <DEDUP_REMOVED lines=8> */
.L_x_6646:
[----:B------:R-:W-:Y:S05]  /*d420*/  BSYNC B1 ;  /* 0x0000000000017941 */ /* 0x000fea0003800000 */
.L_x_6645:
        /* <DEDUP_REMOVED lines=10> */
.L_x_6647:
[----:B------:R-:W-:Y:S01]  /*d4d0*/  MOV R13, R9 ;  /* 0x00000009000d7202 */ /* 0x000fe20000000f00 */
[----:B------:R-:W-:Y:S01]  /*d4e0*/  IMAD.MOV.U32 R12, RZ, RZ, 0x1 ;  /* 0x00000001ff0c7424 */ /* 0x000fe200078e00ff */
[----:B------:R-:W-:-:S13]  /*d4f0*/  IADD3 R2, P0, R14, R5, RZ ;  /* 0x000000050e027210 */ /* 0x000fda0007f1e0ff */
[----:B------:R-:W-:Y:S05]  /*d500*/  WARPSYNC.COLLECTIVE R15, `(.L_x_6648) ;  /* 0x000000000f087348 */ /* 0x000fea0003c00000 */
[----:B------:R0:W1:Y:S02]  /*d510*/  SHFL.IDX P6, R14, R13, R12, R11 ;  /* 0x0000000c0d0e7389 */ /* 0x00006400000c000b */
[----:B01----:R-:W-:Y:S01]  /*d520*/  ENDCOLLECTIVE ;  /* 0x000000000000791b */ /* 0x003fe20003800000 */
.L_x_6648:
[----:B------:R-:W-:-:S05]  /*d530*/  IMAD.X R3, RZ, RZ, R3, P0 ;  /* 0x000000ffff037224 */ /* 0x000fca00000e0603 */
[----:B------:R-:W-:Y:S01]  /*d540*/  @!PT LDS RZ, [RZ] ;  /* 0x00000000fffff984 */ /* 0x000fe20000000800 */
[----:B------:R-:W-:Y:S01]  /*d550*/  @!PT LDS RZ, [RZ] ;  /* 0x00000000fffff984 */ /* 0x000fe20000000800 */
[----:B------:R-:W-:Y:S01]  /*d560*/  @!PT LDS RZ, [RZ] ;  /* 0x00000000fffff984 */ /* 0x000fe20000000800 */
[----:B------:R-:W-:Y:S04]  /*d570*/  LDGSTS.E.BYPASS.LTC128B.128 [R8+0x18400], desc[UR48][R2.64], !P2 ;  /* 0x1840000002087fae */ /* 0x000fe8000d101d70 */
[----:B------:R0:W-:Y:S01]  /*d580*/  LDGSTS.E.BYPASS.LTC128B.128 [R8+0x1c400], desc[UR48][R2.64+0x80], !P1 ;  /* 0x1c40008002087fae */ /* 0x0001e2000c901d70 */
[----:B------:R-:W-:Y:S01]  /*d590*/  MOV R13, R7 ;  /* 0x00000007000d7202 */ /* 0x000fe20000000f00 */
[----:B0-----:R-:W-:-:S07]  /*d5a0*/  IMAD.MOV.U32 R3, RZ, RZ, R14 ;  /* 0x000000ffff037224 */ /* 0x001fce00078e000e */
[----:B------:R-:W-:Y:S05]  /*d5b0*/  WARPSYNC.COLLECTIVE R15, `(.L_x_6649) ;  /* 0x000000000f087348 */ /* 0x000fea0003c00000 */
[----:B------:R0:W1:Y:S02]  /*d5c0*/  SHFL.IDX P6, R14, R13, R12, R11 ;  /* 0x0000000c0d0e7389 */ /* 0x00006400000c000b */
[----:B01----:R-:W-:Y:S01]  /*d5d0*/  ENDCOLLECTIVE ;  /* 0x000000000000791b */ /* 0x003fe20003800000 */
.L_x_6649:
[----:B------:R-:W-:Y:S01]  /*d5e0*/  IMAD.MOV.U32 R13, RZ, RZ, R9 ;  /* 0x000000ffff0d7224 */ /* 0x000fe200078e0009 */
[----:B------:R-:W-:Y:S02]  /*d5f0*/  MOV R12, 0x2 ;  /* 0x00000002000c7802 */ /* 0x000fe40000000f00 */
[----:B------:R-:W-:-:S13]  /*d600*/  IADD3 R2, P0, R14, R5, RZ ;  /* 0x000000050e027210 */ /* 0x000fda0007f1e0ff */
[----:B------:R-:W-:Y:S05]  /*d610*/  WARPSYNC.COLLECTIVE R15, `(.L_x_6650) ;  /* 0x000000000f087348 */ /* 0x000fea0003c00000 */
[----:B------:R0:W1:Y:S02]  /*d620*/  SHFL.IDX P6, R14, R13, R12, R11 ;  /* 0x0000000c0d0e7389 */ /* 0x00006400000c000b */
[----:B01----:R-:W-:Y:S01]  /*d630*/  ENDCOLLECTIVE ;  /* 0x000000000000791b */ /* 0x003fe20003800000 */
.L_x_6650:
[----:B------:R-:W-:-:S05]  /*d640*/  IMAD.X R3, RZ, RZ, R3, P0 ;  /* 0x000000ffff037224 */ /* 0x000fca00000e0603 */
[----:B------:R-:W-:Y:S01]  /*d650*/  @!PT LDS RZ, [RZ] ;  /* 0x00000000fffff984 */ /* 0x000fe20000000800 */
[----:B------:R-:W-:Y:S01]  /*d660*/  @!PT LDS RZ, [RZ] ;  /* 0x00000000fffff984 */ /* 0x000fe20000000800 */
[----:B------:R-:W-:Y:S01]  /*d670*/  @!PT LDS RZ, [RZ] ;  /* 0x00000000fffff984 */ /* 0x000fe20000000800 */
[----:B------:R-:W-:Y:S04]  /*d680*/  LDGSTS.E.BYPASS.LTC128B.128 [R8+0x18c00], desc[UR48][R2.64], !P2 ;  /* 0x18c0000002087fae */ /* 0x000fe8000d101d70 */
[----:B------:R0:W-:Y:S01]  /*d690*/  LDGSTS.E.BYPASS.LTC128B.128 [R8+0x1cc00], desc[UR48][R2.64+0x80], !P1 ;  /* 0x1cc0008002087fae */ /* 0x0001e2000c901d70 */
[----:B------:R-:W-:Y:S02]  /*d6a0*/  IMAD.MOV.U32 R13, RZ, RZ, R7 ;  /* 0x000000ffff0d7224 */ /* 0x000fe400078e0007 */
[----:B0-----:R-:W-:-:S07]  /*d6b0*/  IMAD.MOV.U32 R3, RZ, RZ, R14 ;  /* 0x000000ffff037224 */ /* 0x001fce00078e000e */
[----:B------:R-:W-:Y:S05]  /*d6c0*/  WARPSYNC.COLLECTIVE R15, `(.L_x_6651) ;  /* 0x000000000f087348 */ /* 0x000fea0003c00000 */
[----:B------:R0:W1:Y:S02]  /*d6d0*/  SHFL.IDX P6, R14, R13, R12, R11 ;  /* 0x0000000c0d0e7389 */ /* 0x00006400000c000b */
[----:B01----:R-:W-:Y:S01]  /*d6e0*/  ENDCOLLECTIVE ;  /* 0x000000000000791b */ /* 0x003fe20003800000 */
.L_x_6651:
[----:B------:R-:W-:Y:S02]  /*d6f0*/  IMAD.MOV.U32 R13, RZ, RZ, R9 ;  /* 0x000000ffff0d7224 */ /* 0x000fe400078e0009 */
[----:B------:R-:W-:Y:S01]  /*d700*/  IMAD.MOV.U32 R12, RZ, RZ, 0x3 ;  /* 0x00000003ff0c7424 */ /* 0x000fe200078e00ff */
[----:B------:R-:W-:-:S13]  /*d710*/  IADD3 R2, P0, R14, R5, RZ ;  /* 0x000000050e027210 */ /* 0x000fda0007f1e0ff */
[----:B------:R-:W-:Y:S05]  /*d720*/  WARPSYNC.COLLECTIVE R15, `(.L_x_6652) ;  /* 0x000000000f087348 */ /* 0x000fea0003c00000 */
[----:B------:R0:W1:Y:S02]  /*d730*/  SHFL.IDX P6, R14, R13, R12, R11 ;  /* 0x0000000c0d0e7389 */ /* 0x00006400000c000b */
[----:B01----:R-:W-:Y:S01]  /*d740*/  ENDCOLLECTIVE ;  /* 0x000000000000791b */ /* 0x003fe20003800000 */
.L_x_6652:
[----:B------:R-:W-:-:S05]  /*d750*/  IADD3.X R3, RZ, R3, RZ, P0, !PT ;  /* 0x00000003ff037210 */ /* 0x000fca00007fe4ff */
[----:B------:R-:W-:Y:S01]  /*d760*/  @!PT LDS RZ, [RZ] ;  /* 0x00000000fffff984 */ /* 0x000fe20000000800 */
[----:B------:R-:W-:Y:S01]  /*d770*/  @!PT LDS RZ, [RZ] ;  /* 0x00000000fffff984 */ /* 0x000fe20000000800 */
[----:B------:R-:W-:Y:S01]  /*d780*/  @!PT LDS RZ, [RZ] ;  /* 0x00000000fffff984 */ /* 0x000fe20000000800 */
[----:B------:R-:W-:Y:S04]  /*d790*/  LDGSTS.E.BYPASS.LTC128B.128 [R8+0x19400], desc[UR48][R2.64], !P2 ;  /* 0x1940000002087fae */ /* 0x000fe8000d101d70 */
[----:B------:R0:W-:Y:S01]  /*d7a0*/  LDGSTS.E.BYPASS.LTC128B.128 [R8+0x1d400], desc[UR48][R2.64+0x80], !P1 ;  /* 0x1d40008002087fae */ /* 0x0001e2000c901d70 */
[----:B------:R-:W-:Y:S01]  /*d7b0*/  IMAD.MOV.U32 R13, RZ, RZ, R7 ;  /* 0x000000ffff0d7224 */ /* 0x000fe200078e0007 */
[----:B0-----:R-:W-:-:S07]  /*d7c0*/  MOV R3, R14 ;  /* 0x0000000e00037202 */ /* 0x001fce0000000f00 */
[----:B------:R-:W-:Y:S05]  /*d7d0*/  WARPSYNC.COLLECTIVE R15, `(.L_x_6653) ;  /* 0x000000000f087348 */ /* 0x000fea0003c00000 */
[----:B------:R0:W1:Y:S02]  /*d7e0*/  SHFL.IDX P6, R14, R13, R12, R11 ;  /* 0x0000000c0d0e7389 */ /* 0x00006400000c000b */
[----:B01----:R-:W-:Y:S01]  /*d7f0*/  ENDCOLLECTIVE ;  /* 0x000000000000791b */ /* 0x003fe20003800000 */
.L_x_6653:
[----:B------:R-:W-:Y:S01]  /*d800*/  MOV R13, R9 ;  /* 0x00000009000d7202 */ /* 0x000fe20000000f00 */
[----:B------:R-:W-:Y:S01]  /*d810*/  IMAD.MOV.U32 R12, RZ, RZ, 0x4 ;  /* 0x00000004ff0c7424 */ /* 0x000fe200078e00ff */
[----:B------:R-:W-:-:S13]  /*d820*/  IADD3 R2, P0, R14, R5, RZ ;  /* 0x000000050e027210 */ /* 0x000fda0007f1e0ff */
[----:B------:R-:W-:Y:S05]  /*d830*/  WARPSYNC.COLLECTIVE R15, `(.L_x_6654) ;  /* 0x000000000f087348 */ /* 0x000fea0003c00000 */
[----:B------:R0:W1:Y:S02]  /*d840*/  SHFL.IDX P6, R14, R13, R12, R11 ;  /* 0x0000000c0d0e7389 */ /* 0x00006400000c000b */
[----:B01----:R-:W-:Y:S01]  /*d850*/  ENDCOLLECTIVE ;  /* 0x000000000000791b */ /* 0x003fe20003800000 */
.L_x_6654:
        /* <DEDUP_REMOVED lines=11> */
.L_x_6655:
[----:B------:R-:W-:Y:S01]  /*d910*/  IMAD.MOV.U32 R13, RZ, RZ, R9 ;  /* 0x000000ffff0d7224 */ /* 0x000fe200078e0009 */
[----:B------:R-:W-:Y:S02]  /*d920*/  MOV R12, 0x5 ;  /* 0x00000005000c7802 */ /* 0x000fe40000000f00 */
[----:B------:R-:W-:-:S13]  /*d930*/  IADD3 R2, P0, R14, R5, RZ ;  /* 0x000000050e027210 */ /* 0x000fda0007f1e0ff */
[----:B------:R-:W-:Y:S05]  /*d940*/  WARPSYNC.COLLECTIVE R15, `(.L_x_6656) ;  /* 0x000000000f087348 */ /* 0x000fea0003c00000 */
[----:B------:R0:W1:Y:S02]  /*d950*/  SHFL.IDX P6, R14, R13, R12, R11 ;  /* 0x0000000c0d0e7389 */ /* 0x00006400000c000b */
[----:B01----:R-:W-:Y:S01]  /*d960*/  ENDCOLLECTIVE ;  /* 0x000000000000791b */ /* 0x003fe20003800000 */
.L_x_6656:
        /* <DEDUP_REMOVED lines=11> */
.L_x_6657:
[----:B------:R-:W-:Y:S02]  /*da20*/  IMAD.MOV.U32 R13, RZ, RZ, R9 ;  /* 0x000000ffff0d7224 */ /* 0x000fe400078e0009 */
[----:B------:R-:W-:Y:S01]  /*da30*/  IMAD.MOV.U32 R12, RZ, RZ, 0x6 ;  /* 0x00000006ff0c7424 */ /* 0x000fe200078e00ff */
[----:B------:R-:W-:-:S13]  /*da40*/  IADD3 R2, P0, R14, R5, RZ ;  /* 0x000000050e027210 */ /* 0x000fda0007f1e0ff */
[----:B------:R-:W-:Y:S05]  /*da50*/  WARPSYNC.COLLECTIVE R15, `(.L_x_6658) ;  /* 0x000000000f087348 */ /* 0x000fea0003c00000 */
[----:B------:R0:W1:Y:S02]  /*da60*/  SHFL.IDX P6, R14, R13, R12, R11 ;  /* 0x0000000c0d0e7389 */ /* 0x00006400000c000b */
[----:B01----:R-:W-:Y:S01]  /*da70*/  ENDCOLLECTIVE ;  /* 0x000000000000791b */ /* 0x003fe20003800000 */
.L_x_6658:
        /* <DEDUP_REMOVED lines=11> */
.L_x_6659:
[----:B------:R-:W-:Y:S01]  /*db30*/  MOV R13, R9 ;  /* 0x00000009000d7202 */ /* 0x000fe20000000f00 */
[----:B------:R-:W-:Y:S01]  /*db40*/  IMAD.MOV.U32 R12, RZ, RZ, 0x7 ;  /* 0x00000007ff0c7424 */ /* 0x000fe200078e00ff */
[----:B------:R-:W-:-:S13]  /*db50*/  IADD3 R2, P0, R14, R5, RZ ;  /* 0x000000050e027210 */ /* 0x000fda0007f1e0ff */
[----:B------:R-:W-:Y:S05]  /*db60*/  WARPSYNC.COLLECTIVE R15, `(.L_x_6660) ;  /* 0x000000000f087348 */ /* 0x000fea0003c00000 */
[----:B------:R0:W1:Y:S02]  /*db70*/  SHFL.IDX P6, R14, R13, R12, R11 ;  /* 0x0000000c0d0e7389 */ /* 0x00006400000c000b */
[----:B01----:R-:W-:Y:S01]  /*db80*/  ENDCOLLECTIVE ;  /* 0x000000000000791b */ /* 0x003fe20003800000 */
.L_x_6660:
[----:B------:R-:W-:-:S05]  /*db90*/  IMAD.X R3, RZ, RZ, R3, P0 ;  /* 0x000000ffff037224 */ /* 0x000fca00000e0603 */
[----:B------:R-:W-:Y:S01]  /*dba0*/  @!PT LDS RZ, [RZ] ;  /* 0x00000000fffff984 */ /* 0x000fe20000000800 */
[----:B------:R-:W-:Y:S01]  /*dbb0*/  @!PT LDS RZ, [RZ] ;  /* 0x00000000fffff984 */ /* 0x000fe20000000800 */
[----:B------:R-:W-:Y:S01]  /*dbc0*/  @!PT LDS RZ, [RZ] ;  /* 0x00000000fffff984 */ /* 0x000fe20000000800 */
[----:B------:R0:W-:Y:S04]  /*dbd0*/  LDGSTS.E.BYPASS.LTC128B.128 [R8+0x1b400], desc[UR48][R2.64], !P2 ;  /* 0x1b40000002087fae */ /* 0x0001e8000d101d70 */
[----:B------:R0:W-:Y:S01]  /*dbe0*/  LDGSTS.E.BYPASS.LTC128B.128 [R8+0x1f400], desc[UR48][R2.64+0x80], !P1 ;  /* 0x1f40008002087fae */ /* 0x0001e2000c901d70 */
[----:B------:R-:W-:Y:S01]  /*dbf0*/  MOV R13, R7 ;  /* 0x00000007000d7202 */ /* 0x000fe20000000f00 */
[----:B------:R-:W-:-:S07]  /*dc00*/  IMAD.MOV.U32 R9, RZ, RZ, R14 ;  /* 0x000000ffff097224 */ /* 0x000fce00078e000e */
[----:B0-----:R-:W-:Y:S05]  /*dc10*/  WARPSYNC.COLLECTIVE R15, `(.L_x_6661) ;  /* 0x000000000f087348 */ /* 0x001fea0003c00000 */
[----:B------:R1:W2:Y:S02]  /*dc20*/  SHFL.IDX P6, R14, R13, R12, R11 ;  /* 0x0000000c0d0e7389 */ /* 0x0002a400000c000b */
[----:B012---:R-:W-:Y:S01]  /*dc30*/  ENDCOLLECTIVE ;  /* 0x000000000000791b */ /* 0x007fe20003800000 */
.L_x_6661:
[----:B------:R-:W-:Y:S05]  /*dc40*/  BRA `(.L_x_6662) ;  /* 0xffffffcc000c7947 */ /* 0x000fea000383ffff */
.L_x_6578:
[----:B0-----:R0:W1:Y:S02]  /*dc50*/  SYNCS.PHASECHK.TRANS64.TRYWAIT P0, [R6+URZ+0x28860], R3 ;  /* 0x02886003060075a7 */ /* 0x001064000800017f */
[----:B-1----:R-:W-:Y:S05]  /*dc60*/  @!P0 NANOSLEEP.SYNCS 0x989680 ;  /* 0x009896800000895d */ /* 0x002fea0003900000 */
[----:B------:R-:W1:Y:S02]  /*dc70*/  @!P0 SYNCS.PHASECHK.TRANS64 P0, [R6+URZ+0x28860], R3 ;  /* 0x02886003060085a7 */ /* 0x000e64000800007f */
[----:B-1----:R-:W-:Y:S05]  /*dc80*/  @!P0 BRA `(.L_x_6578) ;  /* 0xfffffffc00f08947 */ /* 0x002fea000383ffff */
[----:B------:R-:W-:Y:S05]  /*dc90*/  BRA `(.L_x_6663) ;  /* 0xffffffcc00707947 */ /* 0x000fea000383ffff */
.L_x_6579:
        /* <DEDUP_REMOVED lines=8> */
.L_x_6665:
[----:B------:R-:W-:Y:S05]  /*dd20*/  BSYNC B1 ;  /* 0x0000000000017941 */ /* 0x000fea0003800000 */
.L_x_6664:
        /* <DEDUP_REMOVED lines=9> */
.L_x_6666:
[----:B------:R-:W-:Y:S01]  /*ddc0*/  IMAD.MOV.U32 R13, RZ, RZ, R17 ;  /* 0x000000ffff0d7224 */ /* 0x000fe200078e0011 */
[----:B------:R-:W-:Y:S02]  /*ddd0*/  MOV R12, 0x1 ;  /* 0x00000001000c7802 */ /* 0x000fe40000000f00 */
[----:B------:R-:W-:-:S13]  /*dde0*/  IADD3 R2, P0, R14, R5, RZ ;  /* 0x000000050e027210 */ /* 0x000fda0007f1e0ff */
[----:B------:R-:W-:Y:S05]  /*ddf0*/  WARPSYNC.COLLECTIVE R15, `(.L_x_6667) ;  /* 0x000000000f087348 */ /* 0x000fea0003c00000 */
[----:B------:R0:W1:Y:S02]  /*de00*/  SHFL.IDX P6, R14, R13, R12, R11 ;  /* 0x0000000c0d0e7389 */ /* 0x00006400000c000b */
[----:B01----:R-:W-:Y:S01]  /*de10*/  ENDCOLLECTIVE ;  /* 0x000000000000791b */ /* 0x003fe20003800000 */
.L_x_6667:
        /* <DEDUP_REMOVED lines=8> */
[----:B------:R0:W-:Y:S02]  /*dea0*/  LDGSTS.E.BYPASS.LTC128B.128 [R7+0x4400], desc[UR48][R2.64+0x80], !P0 ;  /* 0x0440008002077fae */ /* 0x0001e4000c101d70 */
[----:B0-----:R-:W-:-:S07]  /*deb0*/  IMAD.MOV.U32 R3, RZ, RZ, R14 ;  /* 0x000000ffff037224 */ /* 0x001fce00078e000e */
[----:B------:R-:W-:Y:S05]  /*dec0*/  WARPSYNC.COLLECTIVE R15, `(.L_x_6668) ;  /* 0x000000000f087348 */ /* 0x000fea0003c00000 */
[----:B------:R0:W1:Y:S02]  /*ded0*/  SHFL.IDX P6, R14, R13, R12, R11 ;  /* 0x0000000c0d0e7389 */ /* 0x00006400000c000b */
[----:B01----:R-:W-:Y:S01]  /*dee0*/  ENDCOLLECTIVE ;  /* 0x000000000000791b */ /* 0x003fe20003800000 */
.L_x_6668:
[----:B------:R-:W-:Y:S02]  /*def0*/  IMAD.MOV.U32 R13, RZ, RZ, R17 ;  /* 0x000000ffff0d7224 */ /* 0x000fe400078e0011 */
[----:B------:R-:W-:Y:S01]  /*df00*/  IMAD.MOV.U32 R12, RZ, RZ, 0x2 ;  /* 0x00000002ff0c7424 */ /* 0x000fe200078e00ff */
[----:B------:R-:W-:-:S13]  /*df10*/  IADD3 R2, P0, R14, R5, RZ ;  /* 0x000000050e027210 */ /* 0x000fda0007f1e0ff */
[----:B------:R-:W-:Y:S05]  /*df20*/  WARPSYNC.COLLECTIVE R15, `(.L_x_6669) ;  /* 0x000000000f087348 */ /* 0x000fea0003c00000 */
[----:B------:R0:W1:Y:S02]  /*df30*/  SHFL.IDX P6, R14, R13, R12, R11 ;  /* 0x0000000c0d0e7389 */ /* 0x00006400000c000b */
[----:B01----:R-:W-:Y:S01]  /*df40*/  ENDCOLLECTIVE ;  /* 0x000000000000791b */ /* 0x003fe20003800000 */
.L_x_6669:
        /* <DEDUP_REMOVED lines=9> */
[----:B0-----:R-:W-:-:S07]  /*dfe0*/  MOV R3, R14 ;  /* 0x0000000e00037202 */ /* 0x001fce0000000f00 */
[----:B------:R-:W-:Y:S05]  /*dff0*/  WARPSYNC.COLLECTIVE R15, `(.L_x_6670) ;  /* 0x000000000f087348 */ /* 0x000fea0003c00000 */
[----:B------:R0:W1:Y:S02]  /*e000*/  SHFL.IDX P6, R14, R13, R12, R11 ;  /* 0x0000000c0d0e7389 */ /* 0x00006400000c000b */
[----:B01----:R-:W-:Y:S01]  /*e010*/  ENDCOLLECTIVE ;  /* 0x000000000000791b */ /* 0x003fe20003800000 */
.L_x_6670:
[----:B------:R-:W-:Y:S01]  /*e020*/  MOV R13, R17 ;  /* 0x00000011000d7202 */ /* 0x000fe20000000f00 */
[----:B------:R-:W-:Y:S01]  /*e030*/  IMAD.MOV.U32 R12, RZ, RZ, 0x3 ;  /* 0x00000003ff0c7424 */ /* 0x000fe200078e00ff */
[----:B------:R-:W-:-:S13]  /*e040*/  IADD3 R2, P0, R14, R5, RZ ;  /* 0x000000050e027210 */ /* 0x000fda0007f1e0ff */
[----:B------:R-:W-:Y:S05]  /*e050*/  WARPSYNC.COLLECTIVE R15, `(.L_x_6671) ;  /* 0x000000000f087348 */ /* 0x000fea0003c00000 */
[----:B------:R0:W1:Y:S02]  /*e060*/  SHFL.IDX P6, R14, R13, R12, R11 ;  /* 0x0000000c0d0e7389 */ /* 0x00006400000c000b */
[----:B01----:R-:W-:Y:S01]  /*e070*/  ENDCOLLECTIVE ;  /* 0x000000000000791b */ /* 0x003fe20003800000 */
.L_x_6671:
        /* <DEDUP_REMOVED lines=13> */
.L_x_6672:
[----:B------:R-:W-:Y:S01]  /*e150*/  IMAD.MOV.U32 R13, RZ, RZ, R17 ;  /* 0x000000ffff0d7224 */ /* 0x000fe200078e0011 */
[----:B------:R-:W-:Y:S02]  /*e160*/  MOV R12, 0x4 ;  /* 0x00000004000c7802 */ /* 0x000fe40000000f00 */
[----:B------:R-:W-:-:S13]  /*e170*/  IADD3 R2, P0, R14, R5, RZ ;  /* 0x000000050e027210 */ /* 0x000fda0007f1e0ff */
[----:B------:R-:W-:Y:S05]  /*e180*/  WARPSYNC.COLLECTIVE R15, `(.L_x_6673) ;  /* 0x000000000f087348 */ /* 0x000fea0003c00000 */
[----:B------:R0:W1:Y:S02]  /*e190*/  SHFL.IDX P6, R14, R13, R12, R11 ;  /* 0x0000000c0d0e7389 */ /* 0x00006400000c000b */
[----:B01----:R-:W-:Y:S01]  /*e1a0*/  ENDCOLLECTIVE ;  /* 0x000000000000791b */ /* 0x003fe20003800000 */
.L_x_6673:
        /* <DEDUP_REMOVED lines=13> */
.L_x_6674:
[----:B------:R-:W-:Y:S02]  /*e280*/  IMAD.MOV.U32 R13, RZ, RZ, R17 ;  /* 0x000000ffff0d7224 */ /* 0x000fe400078e0011 */
[----:B------:R-:W-:Y:S01]  /*e290*/  IMAD.MOV.U32 R12, RZ, RZ, 0x5 ;  /* 0x00000005ff0c7424 */ /* 0x000fe200078e00ff */
[----:B------:R-:W-:-:S13]  /*e2a0*/  IADD3 R2, P0, R14, R5, RZ ;  /* 0x000000050e027210 */ /* 0x000fda0007f1e0ff */
[----:B------:R-:W-:Y:S05]  /*e2b0*/  WARPSYNC.COLLECTIVE R15, `(.L_x_6675) ;  /* 0x000000000f087348 */ /* 0x000fea0003c00000 */
[----:B------:R0:W1:Y:S02]  /*e2c0*/  SHFL.IDX P6, R14, R13, R12, R11 ;  /* 0x0000000c0d0e7389 */ /* 0x00006400000c000b */
[----:B01----:R-:W-:Y:S01]  /*e2d0*/  ENDCOLLECTIVE ;  /* 0x000000000000791b */ /* 0x003fe20003800000 */
.L_x_6675:
        /* <DEDUP_REMOVED lines=13> */
.L_x_6676:
[----:B------:R-:W-:Y:S01]  /*e3b0*/  MOV R13, R17 ;  /* 0x00000011000d7202 */ /* 0x000fe20000000f00 */
[----:B------:R-:W-:Y:S01]  /*e3c0*/  IMAD.MOV.U32 R12, RZ, RZ, 0x6 ;  /* 0x00000006ff0c7424 */ /* 0x000fe200078e00ff */
[----:B------:R-:W-:-:S13]  /*e3d0*/  IADD3 R2, P0, R14, R5, RZ ;  /* 0x000000050e027210 */ /* 0x000fda0007f1e0ff */
[----:B------:R-:W-:Y:S05]  /*e3e0*/  WARPSYNC.COLLECTIVE R15, `(.L_x_6677) ;  /* 0x000000000f087348 */ /* 0x000fea0003c00000 */
[----:B------:R0:W1:Y:S02]  /*e3f0*/  SHFL.IDX P6, R14, R13, R12, R11 ;  /* 0x0000000c0d0e7389 */ /* 0x00006400000c000b */
[----:B01----:R-:W-:Y:S01]  /*e400*/  ENDCOLLECTIVE ;  /* 0x000000000000791b */ /* 0x003fe20003800000 */
.L_x_6677:
        /* <DEDUP_REMOVED lines=13> */
.L_x_6678:
[----:B------:R-:W-:Y:S01]  /*e4e0*/  IMAD.MOV.U32 R13, RZ, RZ, R17 ;  /* 0x000000ffff0d7224 */ /* 0x000fe200078e0011 */
[----:B------:R-:W-:Y:S02]  /*e4f0*/  MOV R12, 0x7 ;  /* 0x00000007000c7802 */ /* 0x000fe40000000f00 */
[----:B------:R-:W-:-:S13]  /*e500*/  IADD3 R2, P0, R14, R5, RZ ;  /* 0x000000050e027210 */ /* 0x000fda0007f1e0ff */
[----:B------:R-:W-:Y:S05]  /*e510*/  WARPSYNC.COLLECTIVE R15, `(.L_x_6679) ;  /* 0x000000000f087348 */ /* 0x000fea0003c00000 */
[----:B------:R0:W1:Y:S02]  /*e520*/  SHFL.IDX P6, R14, R13, R12, R11 ;  /* 0x0000000c0d0e7389 */ /* 0x00006400000c000b */
[----:B01----:R-:W-:Y:S01]  /*e530*/  ENDCOLLECTIVE ;  /* 0x000000000000791b */ /* 0x003fe20003800000 */
.L_x_6679:
        /* <DEDUP_REMOVED lines=12> */
.L_x_6680:
[----:B------:R-:W-:Y:S01]  /*e600*/  @!PT LDS RZ, [RZ] ;  /* 0x00000000fffff984 */ /* 0x000fe20000000800 */
[----:B------:R-:W-:Y:S01]  /*e610*/  @!PT LDS RZ, [RZ] ;  /* 0x00000000fffff984 */ /* 0x000fe20000000800 */
[----:B------:R-:W-:Y:S01]  /*e620*/  @!PT LDS RZ, [RZ] ;  /* 0x00000000fffff984 */ /* 0x000fe20000000800 */
[----:B------:R0:W-:Y:S01]  /*e630*/  LDGSTS.E.BYPASS.LTC128B.128 [R7+0x7400], desc[UR48][R2.64+0x80], !P0 ;  /* 0x0740008002077fae */ /* 0x0001e2000c101d70 */
[----:B------:R-:W-:Y:S05]  /*e640*/  BRA `(.L_x_6681) ;  /* 0xffffffc8000c7947 */ /* 0x000fea000383ffff */
.L_x_6585:
[----:B0-----:R0:W1:Y:S02]  /*e650*/  SYNCS.PHASECHK.TRANS64.TRYWAIT P0, [R4+URZ+0x28860], R3 ;  /* 0x02886003040075a7 */ /* 0x001064000800017f */
[----:B-1----:R-:W-:Y:S05]  /*e660*/  @!P0 NANOSLEEP.SYNCS 0x989680 ;  /* 0x009896800000895d */ /* 0x002fea0003900000 */
[----:B------:R-:W1:Y:S02]  /*e670*/  @!P0 SYNCS.PHASECHK.TRANS64 P0, [R4+URZ+0x28860], R3 ;  /* 0x02886003040085a7 */ /* 0x000e64000800007f */
[----:B-1----:R-:W-:Y:S05]  /*e680*/  @!P0 BRA `(.L_x_6585) ;  /* 0xfffffffc00f08947 */ /* 0x002fea000383ffff */
[----:B------:R-:W-:Y:S05]  /*e690*/  BRA `(.L_x_6682) ;  /* 0xffffffc800e47947 */ /* 0x000fea000383ffff */
.L_x_6586:
        /* <DEDUP_REMOVED lines=8> */
.L_x_6684:
[----:B------:R-:W-:Y:S05]  /*e720*/  BSYNC B0 ;  /* 0x0000000000007941 */ /* 0x000fea0003800000 */
.L_x_6683:
        /* <DEDUP_REMOVED lines=9> */
.L_x_6685:
[----:B------:R-:W-:Y:S01]  /*e7c0*/  IMAD.MOV.U32 R13, RZ, RZ, R17 ;  /* 0x000000ffff0d7224 */ /* 0x000fe200078e0011 */
[----:B------:R-:W-:Y:S02]  /*e7d0*/  MOV R12, 0x1 ;  /* 0x00000001000c7802 */ /* 0x000fe40000000f00 */
[----:B------:R-:W-:-:S13]  /*e7e0*/  IADD3 R2, P0, R14, R6, RZ ;  /* 0x000000060e027210 */ /* 0x000fda0007f1e0ff */
[----:B------:R-:W-:Y:S05]  /*e7f0*/  WARPSYNC.COLLECTIVE R15, `(.L_x_6686) ;  /* 0x000000000f087348 */ /* 0x000fea0003c00000 */
[----:B------:R0:W1:Y:S02]  /*e800*/  SHFL.IDX P6, R14, R13, R12, R11 ;  /* 0x0000000c0d0e7389 */ /* 0x00006400000c000b */
[----:B01----:R-:W-:Y:S01]  /*e810*/  ENDCOLLECTIVE ;  /* 0x000000000000791b */ /* 0x003fe20003800000 */
.L_x_6686:
        /* <DEDUP_REMOVED lines=13> */
.L_x_6687:
[----:B------:R-:W-:Y:S01]  /*e8f0*/  @!PT LDS RZ, [RZ] ;  /* 0x00000000fffff984 */ /* 0x000fe20000000800 */
[----:B------:R-:W-:Y:S01]  /*e900*/  @!PT LDS RZ, [RZ] ;  /* 0x00000000fffff984 */ /* 0x000fe20000000800 */
[----:B------:R-:W-:Y:S01]  /*e910*/  @!PT LDS RZ, [RZ] ;  /* 0x00000000fffff984 */ /* 0x000fe20000000800 */
[----:B------:R0:W-:Y:S01]  /*e920*/  LDGSTS.E.BYPASS.LTC128B.128 [R0+0x4400], desc[UR48][R2.64+0x80], !P0 ;  /* 0x0440008002007fae */ /* 0x0001e2000c101d70 */
[----:B------:R-:W-:Y:S02]  /*e930*/  IMAD.MOV.U32 R13, RZ, RZ, R17 ;  /* 0x000000ffff0d7224 */ /* 0x000fe400078e0011 */
[----:B------:R-:W-:Y:S01]  /*e940*/  IMAD.MOV.U32 R12, RZ, RZ, 0x2 ;  /* 0x00000002ff0c7424 */ /* 0x000fe200078e00ff */
[----:B0-----:R-:W-:-:S13]  /*e950*/  IADD3 R2, P0, R14, R6, RZ ;  /* 0x000000060e027210 */ /* 0x001fda0007f1e0ff */
[----:B------:R-:W-:Y:S05]  /*e960*/  WARPSYNC.COLLECTIVE R15, `(.L_x_6688) ;  /* 0x000000000f087348 */ /* 0x000fea0003c00000 */
[----:B------:R0:W1:Y:S02]  /*e970*/  SHFL.IDX P6, R14, R13, R12, R11 ;  /* 0x0000000c0d0e7389 */ /* 0x00006400000c000b */
[----:B01----:R-:W-:Y:S01]  /*e980*/  ENDCOLLECTIVE ;  /* 0x000000000000791b */ /* 0x003fe20003800000 */
.L_x_6688:
        /* <DEDUP_REMOVED lines=12> */
.L_x_6689:
[----:B------:R-:W-:Y:S01]  /*ea50*/  @!PT LDS RZ, [RZ] ;  /* 0x00000000fffff984 */ /* 0x000fe20000000800 */
[----:B------:R-:W-:Y:S01]  /*ea60*/  @!PT LDS RZ, [RZ] ;  /* 0x00000000fffff984 */ /* 0x000fe20000000800 */
[----:B------:R-:W-:Y:S01]  /*ea70*/  @!PT LDS RZ, [RZ] ;  /* 0x00000000fffff984 */ /* 0x000fe20000000800 */
[----:B------:R0:W-:Y:S01]  /*ea80*/  LDGSTS.E.BYPASS.LTC128B.128 [R0+0x4c00], desc[UR48][R2.64+0x80], !P0 ;  /* 0x04c0008002007fae */ /* 0x0001e2000c101d70 */
[----:B------:R-:W-:Y:S01]  /*ea90*/  MOV R13, R17 ;  /* 0x00000011000d7202 */ /* 0x000fe20000000f00 */
[----:B------:R-:W-:Y:S01]  /*eaa0*/  IMAD.MOV.U32 R12, RZ, RZ, 0x3 ;  /* 0x00000003ff0c7424 */ /* 0x000fe200078e00ff */
[----:B0-----:R-:W-:-:S13]  /*eab0*/  IADD3 R2, P0, R14, R6, RZ ;  /* 0x000000060e027210 */ /* 0x001fda0007f1e0ff */
[----:B------:R-:W-:Y:S05]  /*eac0*/  WARPSYNC.COLLECTIVE R15, `(.L_x_6690) ;  /* 0x000000000f087348 */ /* 0x000fea0003c00000 */
[----:B------:R0:W1:Y:S02]  /*ead0*/  SHFL.IDX P6, R14, R13, R12, R11 ;  /* 0x0000000c0d0e7389 */ /* 0x00006400000c000b */
[----:B01----:R-:W-:Y:S01]  /*eae0*/  ENDCOLLECTIVE ;  /* 0x000000000000791b */ /* 0x003fe20003800000 */
.L_x_6690:
        /* <DEDUP_REMOVED lines=12> */
.L_x_6691:
[----:B------:R-:W-:Y:S01]  /*ebb0*/  @!PT LDS RZ, [RZ] ;  /* 0x00000000fffff984 */ /* 0x000fe20000000800 */
[----:B------:R-:W-:Y:S01]  /*ebc0*/  @!PT LDS RZ, [RZ] ;  /* 0x00000000fffff984 */ /* 0x000fe20000000800 */
[----:B------:R-:W-:Y:S01]  /*ebd0*/  @!PT LDS RZ, [RZ] ;  /* 0x00000000fffff984 */ /* 0x000fe20000000800 */
[----:B------:R0:W-:Y:S01]  /*ebe0*/  LDGSTS.E.BYPASS.LTC128B.128 [R0+0x5400], desc[UR48][R2.64+0x80], !P0 ;  /* 0x0540008002007fae */ /* 0x0001e2000c101d70 */
[----:B------:R-:W-:Y:S01]  /*ebf0*/  IMAD.MOV.U32 R13, RZ, RZ, R17 ;  /* 0x000000ffff0d7224 */ /* 0x000fe200078e0011 */
[----:B------:R-:W-:Y:S02]  /*ec00*/  MOV R12, 0x4 ;  /* 0x00000004000c7802 */ /* 0x000fe40000000f00 */
[----:B0-----:R-:W-:-:S13]  /*ec10*/  IADD3 R2, P0, R14, R6, RZ ;  /* 0x000000060e027210 */ /* 0x001fda0007f1e0ff */
[----:B------:R-:W-:Y:S05]  /*ec20*/  WARPSYNC.COLLECTIVE R15, `(.L_x_6692) ;  /* 0x000000000f087348 */ /* 0x000fea0003c00000 */
[----:B------:R0:W1:Y:S02]  /*ec30*/  SHFL.IDX P6, R14, R13, R12, R11 ;  /* 0x0000000c0d0e7389 */ /* 0x00006400000c000b */
[----:B01----:R-:W-:Y:S01]  /*ec40*/  ENDCOLLECTIVE ;  /* 0x000000000000791b */ /* 0x003fe20003800000 */
.L_x_6692:
        /* <DEDUP_REMOVED lines=12> */
.L_x_6693:
        /* <DEDUP_REMOVED lines=10> */
.L_x_6694:
        /* <DEDUP_REMOVED lines=12> */
.L_x_6695:
        /* <DEDUP_REMOVED lines=10> */
.L_x_6696:
        /* <DEDUP_REMOVED lines=12> */
.L_x_6697:
        /* <DEDUP_REMOVED lines=10> */
.L_x_6698:
        /* <DEDUP_REMOVED lines=12> */
.L_x_6699:
[----:B------:R-:W-:Y:S01]  /*f130*/  @!PT LDS RZ, [RZ] ;  /* 0x00000000fffff984 */ /* 0x000fe20000000800 */
[----:B------:R-:W-:Y:S01]  /*f140*/  @!PT LDS RZ, [RZ] ;  /* 0x00000000fffff984 */ /* 0x000fe20000000800 */
[----:B------:R-:W-:Y:S01]  /*f150*/  @!PT LDS RZ, [RZ] ;  /* 0x00000000fffff984 */ /* 0x000fe20000000800 */
[----:B------:R0:W-:Y:S01]  /*f160*/  LDGSTS.E.BYPASS.LTC128B.128 [R0+0x7400], desc[UR48][R2.64+0x80], !P0 ;  /* 0x0740008002007fae */ /* 0x0001e2000c101d70 */
[----:B------:R-:W-:Y:S05]  /*f170*/  BRA `(.L_x_6700) ;  /* 0xffffffc400387947 */ /* 0x000fea000383ffff */
.L_x_6591:
[----:B0-----:R0:W1:Y:S02]  /*f180*/  SYNCS.PHASECHK.TRANS64.TRYWAIT P0, [R5+URZ+0x28820], R37 ;  /* 0x02882025050075a7 */ /* 0x001064000800017f */
[----:B-1----:R-:W-:Y:S05]  /*f190*/  @!P0 NANOSLEEP.SYNCS 0x989680 ;  /* 0x009896800000895d */ /* 0x002fea0003900000 */
[----:B------:R-:W1:Y:S02]  /*f1a0*/  @!P0 SYNCS.PHASECHK.TRANS64 P0, [R5+URZ+0x28820], R37 ;  /* 0x02882025050085a7 */ /* 0x000e64000800007f */
[----:B-1----:R-:W-:Y:S05]  /*f1b0*/  @!P0 BRA `(.L_x_6591) ;  /* 0xfffffffc00f08947 */ /* 0x002fea000383ffff */
[----:B------:R-:W-:Y:S05]  /*f1c0*/  BRA `(.L_x_6701) ;  /* 0xffffffc400c87947 */ /* 0x000fea000383ffff */
.L_x_6592:
        /* <DEDUP_REMOVED lines=11> */
.L_x_6703:
[----:B------:R-:W-:Y:S05]  /*f280*/  BSYNC B0 ;  /* 0x0000000000007941 */ /* 0x000fea0003800000 */
.L_x_6702:
[----:B------:R-:W-:Y:S05]  /*f290*/  BRA `(.L_x_6704) ;  /* 0xffffffc400b07947 */ /* 0x000fea000383ffff */
.L_x_6595:
[----:B------:R-:W-:Y:S01]  /*f2a0*/  BSSY B1, `(.L_x_6705) ;  /* 0x0000006000017945 */ /* 0x000fe20003800000 */
[----:B------:R-:W-:-:S07]  /*f2b0*/  IMAD.MOV.U32 R15, RZ, RZ, -0x1 ;  /* 0xffffffffff0f7424 */ /* 0x000fce00078e00ff */
[----:B01----:R-:W-:Y:S05]  /*f2c0*/  WARPSYNC.COLLECTIVE R15, `(.L_x_6706) ;  /* 0x000000000f0c7348 */ /* 0x003fea0003c00000 */
[----:B------:R-:W-:Y:S02]  /*f2d0*/  ELECT P6, UR62, PT ;  /* 0x00000000003e782f */ /* 0x000fe400038c0000 */
[----:B------:R-:W-:Y:S01]  /*f2e0*/  MOV R14, UR62 ;  /* 0x0000003e000e7c02 */ /* 0x000fe20008000f00 */
[----:B01----:R-:W-:Y:S10]  /*f2f0*/  ENDCOLLECTIVE ;  /* 0x000000000000791b */ /* 0x003ff40003800000 */
.L_x_6706:
[----:B------:R-:W-:Y:S05]  /*f300*/  BSYNC B1 ;  /* 0x0000000000017941 */ /* 0x000fea0003800000 */
.L_x_6705:
[----:B------:R-:W-:Y:S05]  /*f310*/  BRA `(.L_x_6707) ;  /* 0xffffffc400a87947 */ /* 0x000fea000383ffff */
.L_x_6597:
[----:B-1----:R1:W2:Y:S02]  /*f320*/  SYNCS.PHASECHK.TRANS64.TRYWAIT P1, [R3+URZ+0x28840], R2 ;  /* 0x02884002030075a7 */ /* 0x0022a4000802017f */
[----:B--2---:R-:W-:Y:S05]  /*f330*/  @!P1 NANOSLEEP.SYNCS 0x989680 ;  /* 0x009896800000995d */ /* 0x004fea0003900000 */
[----:B------:R-:W2:Y:S02]  /*f340*/  @!P1 SYNCS.PHASECHK.TRANS64 P1, [R3+URZ+0x28840], R2 ;  /* 0x02884002030095a7 */ /* 0x000ea4000802007f */
[----:B--2---:R-:W-:Y:S05]  /*f350*/  @!P1 BRA `(.L_x_6597) ;  /* 0xfffffffc00f09947 */ /* 0x004fea000383ffff */
[----:B------:R-:W-:Y:S05]  /*f360*/  BRA `(.L_x_6708) ;  /* 0xffffffc400c87947 */ /* 0x000fea000383ffff */
.L_x_6599:
[----:B0-----:R0:W2:Y:S02]  /*f370*/  SYNCS.PHASECHK.TRANS64.TRYWAIT P1, [R5+URZ+0x28840], R0 ;  /* 0x02884000050075a7 */ /* 0x0010a4000802017f */
[----:B--2---:R-:W-:Y:S05]  /*f380*/  @!P1 NANOSLEEP.SYNCS 0x989680 ;  /* 0x009896800000995d */ /* 0x004fea0003900000 */
[----:B------:R-:W2:Y:S02]  /*f390*/  @!P1 SYNCS.PHASECHK.TRANS64 P1, [R5+URZ+0x28840], R0 ;  /* 0x02884000050095a7 */ /* 0x000ea4000802007f */
[----:B--2---:R-:W-:Y:S05]  /*f3a0*/  @!P1 BRA `(.L_x_6599) ;  /* 0xfffffffc00f09947 */ /* 0x004fea000383ffff */
[----:B------:R-:W-:Y:S05]  /*f3b0*/  BRA `(.L_x_6709) ;  /* 0xffffffc400d47947 */ /* 0x000fea000383ffff */
.L_x_6601:
[----:B--2---:R2:W3:Y:S02]  /*f3c0*/  SYNCS.PHASECHK.TRANS64.TRYWAIT P1, [R3+URZ+0x28860], R2 ;  /* 0x02886002030075a7 */ /* 0x0044e4000802017f */
[----:B---3--:R-:W-:Y:S05]  /*f3d0*/  @!P1 NANOSLEEP.SYNCS 0x989680 ;  /* 0x009896800000995d */ /* 0x008fea0003900000 */
[----:B------:R-:W3:Y:S02]  /*f3e0*/  @!P1 SYNCS.PHASECHK.TRANS64 P1, [R3+URZ+0x28860], R2 ;  /* 0x02886002030095a7 */ /* 0x000ee4000802007f */
[----:B---3--:R-:W-:Y:S05]  /*f3f0*/  @!P1 BRA `(.L_x_6601) ;  /* 0xfffffffc00f09947 */ /* 0x008fea000383ffff */
[----:B------:R-:W-:Y:S05]  /*f400*/  BRA `(.L_x_6710) ;  /* 0xffffffc400d07947 */ /* 0x000fea000383ffff */
.L_x_6711:
        /* <DEDUP_REMOVED lines=15> */
.L_x_15844:


//--------------------- .text._ZN7cutlass13device_kernelIN5flash11enable_sm90INS1_16FlashAttnFwdSm90INS1_25CollectiveMainloopFwdSm90ILi2EN4cute5tupleIJNS5_1CILi1EEES8_S8_EEENS6_IJNS7_ILi128EEESA_SA_EEELi128ENS_10bfloat16_tEfNS_4arch4Sm90ELb0ELb0ELb1ELb1ELb1ELb0ELb0ELb1ELb1ELb1ELb0ELb0EEENS1_21CollectiveEpilogueFwdISB_S9_SC_SE_Li256ELb1ELb1ELb0ELb0EEENS1_36VarlenDynamicPersistentTileSchedulerILi128ELi128ELi256ELi128ELb0ELb1ELb1ELb0ELb1ELb1EEEEEEEEEvNT_6ParamsE --------------------------
	.section	.text._ZN7cutlass13device_kernelIN5flash11enable_sm90INS1_16FlashAttnFwdSm90INS1_25CollectiveMainloopFwdSm90ILi2EN4cute5tupleIJNS5_1CILi1EEES8_S8_EEENS6_IJNS7_ILi128EEESA_SA_EEELi128ENS_10bfloat16_tEfNS_4arch4Sm90ELb0ELb0ELb1ELb1ELb1ELb0ELb0ELb1ELb1ELb1ELb0ELb0EEENS1_21CollectiveEpilogueFwdISB_S9_SC_SE_Li256ELb1ELb1ELb0ELb0EEENS1_36VarlenDynamicPersistentTileSchedulerILi128ELi128ELi256ELi128ELb0ELb1ELb1ELb0ELb1ELb1EEEEEEEEEvNT_6ParamsE,"ax",@progbits
	.align	128
.text._ZN7cutlass13device_kernelIN5flash11enable_sm90INS1_16FlashAttnFwdSm90INS1_25CollectiveMainloopFwdSm90ILi2EN4cute5tupleIJNS5_1CILi1EEES8_S8_EEENS6_IJNS7_ILi128EEESA_SA_EEELi128ENS_10bfloat16_tEfNS_4arch4Sm90ELb0ELb0ELb1ELb1ELb1ELb0ELb0ELb1ELb1ELb1ELb0ELb0EEENS1_21CollectiveEpilogueFwdISB_S9_SC_SE_Li256ELb1ELb1ELb0ELb0EEENS1_36VarlenDynamicPersistentTileSchedulerILi128ELi128ELi256ELi128ELb0ELb1ELb1ELb0ELb1ELb1EEEEEEEEEvNT_6ParamsE:
        .type           _ZN7cutlass13device_kernelIN5flash11enable_sm90INS1_16FlashAttnFwdSm90INS1_25CollectiveMainloopFwdSm90ILi2EN4cute5tupleIJNS5_1CILi1EEES8_S8_EEENS6_IJNS7_ILi128EEESA_SA_EEELi128ENS_10bfloat16_tEfNS_4arch4Sm90ELb0ELb0ELb1ELb1ELb1ELb0ELb0ELb1ELb1ELb1ELb0ELb0EEENS1_21CollectiveEpilogueFwdISB_S9_SC_SE_Li256ELb1ELb1ELb0ELb0EEENS1_36VarlenDynamicPersistentTileSchedulerILi128ELi128ELi256ELi128ELb0ELb1ELb1ELb0ELb1ELb1EEEEEEEEEvNT_6ParamsE,@function
        .size           _ZN7cutlass13device_kernelIN5flash11enable_sm90INS1_16FlashAttnFwdSm90INS1_25CollectiveMainloopFwdSm90ILi2EN4cute5tupleIJNS5_1CILi1EEES8_S8_EEENS6_IJNS7_ILi128EEESA_SA_EEELi128ENS_10bfloat16_tEfNS_4arch4Sm90ELb0ELb0ELb1ELb1ELb1ELb0ELb0ELb1ELb1ELb1ELb0ELb0EEENS1_21CollectiveEpilogueFwdISB_S9_SC_SE_Li256ELb1ELb1ELb0ELb0EEENS1_36VarlenDynamicPersistentTileSchedulerILi128ELi128ELi256ELi128ELb0ELb1ELb1ELb0ELb1ELb1EEEEEEEEEvNT_6ParamsE,(.L_x_15845 - _ZN7cutlass13device_kernelIN5flash11enable_sm90INS1_16FlashAttnFwdSm90INS1_25CollectiveMainloopFwdSm90ILi2EN4cute5tupleIJNS5_1CILi1EEES8_S8_EEENS6_IJNS7_ILi128EEESA_SA_EEELi128ENS_10bfloat16_tEfNS_4arch4Sm90ELb0ELb0ELb1ELb1ELb1ELb0ELb0ELb1ELb1ELb1ELb0ELb0EEENS1_21CollectiveEpilogueFwdISB_S9_SC_SE_Li256ELb1ELb1ELb0ELb0EEENS1_36VarlenDynamicPersistentTileSchedulerILi128ELi128ELi256ELi128ELb0ELb1ELb1ELb0ELb1ELb1EEEEEEEEEvNT_6ParamsE)
        .other          _ZN7cutlass13device_kernelIN5flash11enable_sm90INS1_16FlashAttnFwdSm90INS1_25CollectiveMainloopFwdSm90ILi2EN4cute5tupleIJNS5_1CILi1EEES8_S8_EEENS6_IJNS7_ILi128EEESA_SA_EEELi128ENS_10bfloat16_tEfNS_4arch4Sm90ELb0ELb0ELb1ELb1ELb1ELb0ELb0ELb1ELb1ELb1ELb0ELb0EEENS1_21CollectiveEpilogueFwdISB_S9_SC_SE_Li256ELb1ELb1ELb0ELb0EEENS1_36VarlenDynamicPersistentTileSchedulerILi128ELi128ELi256ELi128ELb0ELb1ELb1ELb0ELb1ELb1EEEEEEEEEvNT_6ParamsE,@"STO_CUDA_ENTRY STV_DEFAULT"
_ZN7cutlass13device_kernelIN5flash11enable_sm90INS1_16FlashAttnFwdSm90INS1_25CollectiveMainloopFwdSm90ILi2EN4cute5tupleIJNS5_1CILi1EEES8_S8_EEENS6_IJNS7_ILi128EEESA_SA_EEELi128ENS_10bfloat16_tEfNS_4arch4Sm90ELb0ELb0ELb1ELb1ELb1ELb0ELb0ELb1ELb1ELb1ELb0ELb0EEENS1_21CollectiveEpilogueFwdISB_S9_SC_SE_Li256ELb1ELb1ELb0ELb0EEENS1_36VarlenDynamicPersistentTileSchedulerILi128ELi128ELi256ELi128ELb0ELb1ELb1ELb0ELb1ELb1EEEEEEEEEvNT_6ParamsE:
        /* <DEDUP_REMOVED lines=10> */
[----:B------:R-:W-:-:S05]  /*00a0*/  SHF.R.U32.HI R2, RZ, 0x7, R3 ;  /* 0x00000007ff027819 */ /* 0x000fca0000011603 */
[----:B------:R0:W1:Y:S04]  /*00b0*/  SHFL.IDX PT, R4, R2, RZ, 0x1f ;  /* 0x00001fff02047589 */ /* 0x00006800000e0000 */
[----:B------:R-:W-:Y:S01]  /*00c0*/  VOTEU.ALL UP0, P0 ;  /* 0x00000000003f7886 */ /* 0x000fe20000000000 */
[----:B------:R-:W-:-:S04]  /*00d0*/  VOTEU.ALL UP1, P0 ;  /* 0x00000000003f7886 */ /* 0x000fc80000020000 */
[----:B------:R-:W2:Y:S01]  /*00e0*/  @!UP0 S2UR UR8, SR_CgaCtaId ;  /* 0x00000000000889c3 */ /* 0x000ea20000008800 */
[----:B------:R-:W-:Y:S01]  /*00f0*/  @!UP0 UMOV UR6, 0x400 ;  /* 0x0000040000068882 */ /* 0x000fe20000000000 */
[----:B------:R-:W-:-:S04]  /*0100*/  @!UP0 UIADD3 UR4, -UR4, 0x100000, URZ ;  /* 0x0010000004048890 */ /* 0x000fc8000fffe13f */
[----:B------:R-:W-:Y:S02]  /*0110*/  @!UP0 USHF.L.U32 UR5, UR4, 0xb, URZ ;  /* 0x0000000b04058899 */ /* 0x000fe4000800063f */
[----:B------:R-:W-:Y:S02]  /*0120*/  @!UP0 USHF.L.U32 UR4, UR4, 0x1, URZ ;  /* 0x0000000104048899 */ /* 0x000fe4000800063f */
[----:B--2---:R-:W-:Y:S02]  /*0130*/  @!UP0 ULEA UR8, UR8, UR6, 0x18 ;  /* 0x0000000608088291 */ /* 0x004fe4000f8ec03f */
        /* <DEDUP_REMOVED lines=25> */
.L_x_6712:
        /* <DEDUP_REMOVED lines=22> */
.L_x_6713:
        /* <DEDUP_REMOVED lines=18> */
.L_x_6714:
        /* <DEDUP_REMOVED lines=22> */
.L_x_6715:
        /* <DEDUP_REMOVED lines=23> */
.L_x_6716:
        /* <DEDUP_REMOVED lines=8> */
.L_x_6718:
[----:B------:R-:W-:-:S08]  /*08a0*/  NOP ;  /* 0x0000000000007918 */ /* 0x000fd00000000000 */
[----:B------:R-:W0:Y:S02]  /*08b0*/  USETMAXREG.TRY_ALLOC.CTAPOOL UP0, 0xe8 ;  /* 0x000000e8000079c8 */ /* 0x000e240008000600 */
[----:B0-----:R-:W-:-:S13]  /*08c0*/  PLOP3.LUT P0, PT, PT, PT, UP0, 0x80, 0x0 ;  /* 0x000000000000781c */ /* 0x001fda0003f0f008 */
[----:B------:R-:W-:Y:S05]  /*08d0*/  @!P0 BRA `(.L_x_6718) ;  /* 0xfffffffc00f08947 */ /* 0x000fea000383ffff */
[----:B------:R-:W0:Y:S01]  /*08e0*/  S2R R3, SR_TID.X ;  /* 0x0000000000037919 */ /* 0x000e220000002100 */
[----:B------:R-:W1:Y:S01]  /*08f0*/  S2UR UR5, SR_CgaCtaId ;  /* 0x00000000000579c3 */ /* 0x000e620000008800 */
[----:B------:R-:W-:-:S07]  /*0900*/  UMOV UR4, 0x400 ;  /* 0x0000040000047882 */ /* 0x000fce0000000000 */
[----:B------:R-:W-:Y:S06]  /*0910*/  BAR.ARV 0x8, 0x180 ;  /* 0x0206000000007b1d */ /* 0x000fec0000002000 */
[----:B-1----:R-:W-:Y:S01]  /*0920*/  ULEA UR4, UR5, UR4, 0x18 ;  /* 0x0000000405047291 */ /* 0x002fe2000f8ec03f */
[----:B0-----:R-:W-:-:S04]  /*0930*/  LOP3.LUT R0, R3, 0xffffff80, RZ, 0xc0, !PT ;  /* 0xffffff8003007812 */ /* 0x001fc800078ec0ff */
[----:B------:R-:W-:-:S13]  /*0940*/  ISETP.NE.AND P0, PT, R0, 0x80, PT ;  /* 0x000000800000780c */ /* 0x000fda0003f05270 */
[----:B------:R-:W-:Y:S08]  /*0950*/  @!P0 BAR.ARV 0x9, 0x100 ;  /* 0x0244000000008b1d */ /* 0x000ff00000002000 */
[----:B------:R-:W-:Y:S06]  /*0960*/  BAR.SYNC.DEFER_BLOCKING 0x5, 0x180 ;  /* 0x0146000000007b1d */ /* 0x000fec0000010000 */
[----:B------:R-:W0:Y:S01]  /*0970*/  LDS.128 R48, [UR4+0x288d0] ;  /* 0x0288d004ff307984 */ /* 0x000e220008000c00 */
[----:B------:R-:W-:Y:S01]  /*0980*/  ULDC UR4, c[0x0][0xc3c] ;  /* 0x00030f0000047ab9 */ /* 0x000fe20000000800 */
[----:B------:R-:W-:Y:S06]  /*0990*/  BAR.ARV 0x4, 0x180 ;  /* 0x0106000000007b1d */ /* 0x000fec0000002000 */
[----:B0-----:R-:W-:-:S13]  /*09a0*/  ISETP.GE.AND P0, PT, R51, UR4, PT ;  /* 0x0000000433007c0c */ /* 0x001fda000bf06270 */
[----:B------:R-:W-:Y:S05]  /*09b0*/  @P0 EXIT ;  /* 0x000000000000094d */ /* 0x000fea0003800000 */
[----:B------:R-:W-:Y:S01]  /*09c0*/  VIADD R190, R3, 0xffffff80 ;  /* 0xffffff8003be7836 */ /* 0x000fe20000000000 */
[----:B------:R-:W-:Y:S01]  /*09d0*/  R2UR UR5, R49 ;  /* 0x00000000310572ca */ /* 0x000fe200000e0000 */
[----:B------:R-:W-:Y:S01]  /*09e0*/  ULOP3.LUT UR45, UR36, 0x1, URZ, 0xfc, !UPT ;  /* 0x00000001242d7892 */ /* 0x000fe2000f8efc3f */
[----:B------:R-:W-:Y:S01]  /*09f0*/  R2UR UR6, R50 ;  /* 0x00000000320672ca */ /* 0x000fe200000e0000 */
[----:B------:R-:W-:Y:S01]  /*0a00*/  UMOV UR44, URZ ;  /* 0x0000003f002c7c82 */ /* 0x000fe20008000000 */
[----:B------:R-:W-:Y:S01]  /*0a10*/  SHF.R.S32.HI R3, RZ, 0x1f, R190 ;  /* 0x0000001fff037819 */ /* 0x000fe200000114be */
[----:B------:R-:W-:Y:S01]  /*0a20*/  UMOV UR43, URZ ;  /* 0x0000003f002b7c82 */ /* 0x000fe20008000000 */
[----:B------:R-:W-:Y:S01]  /*0a30*/  MOV R12, 0xfffffffe ;  /* 0xfffffffe000c7802 */ /* 0x000fe20000000f00 */
[----:B------:R-:W-:Y:S01]  /*0a40*/  UMOV UR42, URZ ;  /* 0x0000003f002a7c82 */ /* 0x000fe20008000000 */
[CC--:B------:R-:W-:Y:S02]  /*0a50*/  LEA.HI R0, R3.reuse, R190.reuse, RZ, 0x7 ;  /* 0x000000be03007211 */ /* 0x0c0fe400078f38ff */
[----:B------:R-:W-:-:S02]  /*0a60*/  LEA.HI R4, R3, R190, RZ, 0x4 ;  /* 0x000000be03047211 */ /* 0x000fc400078f20ff */
[----:B------:R-:W-:Y:S02]  /*0a70*/  LOP3.LUT R5, R0, 0xffffff80, RZ, 0xc0, !PT ;  /* 0xffffff8000057812 */ /* 0x000fe400078ec0ff */
[----:B------:R-:W-:Y:S02]  /*0a80*/  SHF.R.S32.HI R7, RZ, 0x4, R4 ;  /* 0x00000004ff077819 */ /* 0x000fe40000011404 */
[----:B------:R-:W-:Y:S01]  /*0a90*/  SHF.R.S32.HI R153, RZ, 0x7, R0 ;  /* 0x00000007ff997819 */ /* 0x000fe20000011400 */
[----:B------:R-:W-:Y:S01]  /*0aa0*/  IMAD.IADD R154, R190, 0x1, -R5 ;  /* 0x00000001be9a7824 */ /* 0x000fe200078e0a05 */
[----:B------:R-:W-:Y:S02]  /*0ab0*/  LEA.HI R5, R3, R190, RZ, 0x5 ;  /* 0x000000be03057211 */ /* 0x000fe400078f28ff */
[----:B------:R-:W-:Y:S02]  /*0ac0*/  LEA.HI R0, R0, R153, RZ, 0x1 ;  /* 0x0000009900007211 */ /* 0x000fe400078f08ff */
[----:B------:R-:W-:Y:S01]  /*0ad0*/  SHF.R.S32.HI R9, RZ, 0x1f, R154 ;  /* 0x0000001fff097819 */ /* 0x000fe2000001149a */
[----:B------:R-:W-:Y:S01]  /*0ae0*/  IMAD.SHL.U32 R6, R5, 0x20, RZ ;  /* 0x0000002005067824 */ /* 0x000fe200078e00ff */
[----:B------:R-:W-:-:S02]  /*0af0*/  LOP3.LUT R5, R4, 0x3fffff0, RZ, 0xc0, !PT ;  /* 0x03fffff004057812 */ /* 0x000fc400078ec0ff */
[----:B------:R-:W-:Y:S02]  /*0b00*/  LEA.HI R4, R4, R7, RZ, 0x1 ;  /* 0x0000000704047211 */ /* 0x000fe400078f08ff */
[----:B------:R-:W-:Y:S02]  /*0b10*/  LOP3.LUT R6, R6, 0xfffffc00, RZ, 0xc0, !PT ;  /* 0xfffffc0006067812 */ /* 0x000fe400078ec0ff */
[----:B------:R-:W-:Y:S02]  /*0b20*/  IADD3 R5, R190, -R5, RZ ;  /* 0x80000005be057210 */ /* 0x000fe40007ffe0ff */
[----:B------:R-:W-:Y:S02]  /*0b30*/  LOP3.LUT R4, R4, 0x1ffffffe, RZ, 0xc0, !PT ;  /* 0x1ffffffe04047812 */ /* 0x000fe400078ec0ff */
[----:B------:R-:W-:Y:S01]  /*0b40*/  LEA.HI R8, R9, R154, RZ, 0x2 ;  /* 0x0000009a09087211 */ /* 0x000fe200078f10ff */
[----:B------:R-:W-:Y:S01]  /*0b50*/  IMAD R5, R5, 0x40, R6 ;  /* 0x0000004005057824 */ /* 0x000fe200078e0206 */
[----:B------:R-:W-:Y:S01]  /*0b60*/  LEA.HI R6, R3, R190, RZ, 0x2 ;  /* 0x000000be03067211 */ /* 0x000fe200078f10ff */
[----:B------:R-:W-:Y:S01]  /*0b70*/  IMAD.IADD R4, R7, 0x1, -R4 ;  /* 0x0000000107047824 */ /* 0x000fe200078e0a04 */
[----:B------:R-:W-:-:S02]  /*0b80*/  SHF.R.S32.HI R10, RZ, 0x2, R8 ;  /* 0x00000002ff0a7819 */ /* 0x000fc40000011408 */
[----:B------:R-:W-:Y:S01]  /*0b90*/  SHF.R.S32.HI R11, RZ, 0x1f, R8 ;  /* 0x0000001fff0b7819 */ /* 0x000fe20000011408 */
[----:B------:R-:W-:Y:S01]  /*0ba0*/  IMAD R155, R4, 0x8, R5 ;  /* 0x00000008049b7824 */ /* 0x000fe200078e0205 */
[----:B------:R-:W-:Y:S02]  /*0bb0*/  LOP3.LUT R5, R6, 0xfffffffc, RZ, 0xc0, !PT ;  /* 0xfffffffc06057812 */ /* 0x000fe400078ec0ff */
[----:B------:R-:W-:Y:S02]  /*0bc0*/  LEA.HI R11, R11, R10, RZ, 0x3 ;  /* 0x0000000a0b0b7211 */ /* 0x000fe400078f18ff */
[----:B------:R-:W-:Y:S01]  /*0bd0*/  LEA.HI R3, R3, R190, RZ, 0x3 ;  /* 0x000000be03037211 */ /* 0x000fe200078f18ff */
[----:B------:R-:W-:Y:S01]  /*0be0*/  IMAD.IADD R4, R190, 0x1, -R5 ;  /* 0x00000001be047824 */ /* 0x000fe200078e0a05 */
[----:B------:R-:W-:Y:S02]  /*0bf0*/  LOP3.LUT R11, R11, 0xfffffff8, RZ, 0xc0, !PT ;  /* 0xfffffff80b0b7812 */ /* 0x000fe400078ec0ff */
[----:B------:R-:W-:-:S02]  /*0c00*/  LOP3.LUT R5, R3, 0xfffffff8, RZ, 0xc0, !PT ;  /* 0xfffffff803057812 */ /* 0x000fc400078ec0ff */
[----:B------:R-:W-:Y:S01]  /*0c10*/  LEA.HI R9, R9, R154, RZ, 0x5 ;  /* 0x0000009a09097211 */ /* 0x000fe200078f28ff */
[----:B------:R-:W-:Y:S01]  /*0c20*/  IMAD.IADD R10, R10, 0x1, -R11 ;  /* 0x000000010a0a7824 */ /* 0x000fe200078e0a0b */
[----:B------:R-:W-:Y:S01]  /*0c30*/  LEA.HI R6, R4, R4, RZ, 0x1 ;  /* 0x0000000404067211 */ /* 0x000fe200078f08ff */
[----:B------:R-:W-:Y:S01]  /*0c40*/  IMAD.IADD R152, R190, 0x1, -R5 ;  /* 0x00000001be987824 */ /* 0x000fe200078e0a05 */
[----:B------:R-:W-:Y:S02]  /*0c50*/  SHF.R.S32.HI R9, RZ, 0x5, R9 ;  /* 0x00000005ff097819 */ /* 0x000fe40000011409 */
[----:B------:R-:W-:Y:S01]  /*0c60*/  LOP3.LUT R0, R0, 0x3fffffe, RZ, 0xc0, !PT ;  /* 0x03fffffe00007812 */ /* 0x000fe200078ec0ff */
[----:B------:R-:W-:Y:S01]  /*0c70*/  IMAD.SHL.U32 R22, R152, 0x8, RZ ;  /* 0x0000000898167824 */ /* 0x000fe200078e00ff */
[----:B------:R-:W-:Y:S01]  /*0c80*/  LOP3.LUT R7, R6, 0x1ffffffe, RZ, 0xc0, !PT ;  /* 0x1ffffffe06077812 */ /* 0x000fe200078ec0ff */
[----:B------:R-:W-:Y:S01]  /*0c90*/  IMAD R9, R9, 0x10, R10 ;  /* 0x0000001009097824 */ /* 0x000fe200078e020a */
[----:B------:R-:W-:Y:S01]  /*0ca0*/  IADD3 R0, R153, -R0, RZ ;  /* 0x8000000099007210 */ /* 0x000fe20007ffe0ff */
[----:B------:R-:W-:Y:S01]  /*0cb0*/  VIADD R18, R22, 0x40 ;  /* 0x0000004016127836 */ /* 0x000fe20000000000 */
[----:B------:R-:W-:Y:S01]  /*0cc0*/  LOP3.LUT R11, R8, 0x7ffffffc, RZ, 0xc0, !PT ;  /* 0x7ffffffc080b7812 */ /* 0x000fe200078ec0ff */
[----:B------:R-:W-:Y:S01]  /*0cd0*/  IMAD.IADD R16, R4, 0x1, -R7 ;  /* 0x0000000104107824 */ /* 0x000fe200078e0a07 */
[----:B------:R-:W-:Y:S01]  /*0ce0*/  SHF.R.S32.HI R17, RZ, 0x3, R3 ;  /* 0x00000003ff117819 */ /* 0x000fe20000011403 */
[----:B------:R-:W-:Y:S01]  /*0cf0*/  IMAD R19, R0, 0x40, R9 ;  /* 0x0000004000137824 */ /* 0x000fe200078e0209 */
[----:B------:R-:W-:Y:S01]  /*0d00*/  SHF.R.S32.HI R189, RZ, 0x1f, R22 ;  /* 0x0000001fffbd7819 */ /* 0x000fe20000011416 */
[----:B------:R-:W-:Y:S01]  /*0d10*/  IMAD.IADD R11, R154, 0x1, -R11 ;  /* 0x000000019a0b7824 */ /* 0x000fe200078e0a0b */
[----:B------:R-:W-:-:S02]  /*0d20*/  SHF.R.S32.HI R188, RZ, 0x1f, R18 ;  /* 0x0000001fffbc7819 */ /* 0x000fc40000011412 */
[----:B------:R-:W-:Y:S01]  /*0d30*/  LEA R16, R16, R19, 0x3 ;  /* 0x0000001310107211 */ /* 0x000fe200078e18ff */
[----:B------:R-:W-:-:S07]  /*0d40*/  IMAD R23, R11, R12, 0x80 ;  /* 0x000000800b177424 */ /* 0x000fce00078e020c */
.L_x_6764:
        /* <DEDUP_REMOVED lines=17> */
[----:B------:R-:W-:Y:S01]  /*0e60*/  @UP1 ULEA.HI.X UR11, UR37, UR11, UR38, 0x2, UP3 ;  /* 0x0000000b250b1291 */ /* 0x000fe200098f1426 */
[----:B------:R-:W-:Y:S02]  /*0e70*/  IMAD.U32 R4, RZ, RZ, UR8 ;  /* 0x00000008ff047e24 */ /* 0x000fe4000f8e00ff */
[----:B------:R-:W-:-:S02]  /*0e80*/  IMAD.U32 R6, RZ, RZ, UR10 ;  /* 0x0000000aff067e24 */ /* 0x000fc4000f8e00ff */
[----:B------:R-:W-:Y:S01]  /*0e90*/  IMAD.U32 R5, RZ, RZ, UR9 ;  /* 0x00000009ff057e24 */ /* 0x000fe2000f8e00ff */
[----:B------:R-:W-:Y:S01]  /*0ea0*/  ULDC.64 UR8, c[0x0][0x418] ;  /* 0x0001060000087ab9 */ /* 0x000fe20000000a00 */
[----:B------:R-:W-:-:S03]  /*0eb0*/  IMAD.U32 R7, RZ, RZ, UR11 ;  /* 0x0000000bff077e24 */ /* 0x000fc6000f8e00ff */
[----:B------:R-:W2:Y:S04]  /*0ec0*/  @P0 LDG.E R4, desc[UR50][R4.64] ;  /* 0x0000003204040981 */ /* 0x000ea8000c1e1900 */
[----:B---3--:R-:W3:Y:S01]  /*0ed0*/  @P1 LDG.E R6, desc[UR50][R6.64] ;  /* 0x0000003206061981 */ /* 0x008ee2000c1e1900 */
[----:B------:R-:W-:Y:S01]  /*0ee0*/  UISETP.NE.U32.AND UP0, UPT, UR8, URZ, UPT ;  /* 0x0000003f0800728c */ /* 0x000fe2000bf05070 */
[----:B------:R-:W-:Y:S01]  /*0ef0*/  MOV R3, RZ ;  /* 0x000000ff00037202 */ /* 0x000fe20000000f00 */
[----:B------:R-:W-:Y:S01]  /*0f00*/  UMOV UR39, UR5 ;  /* 0x0000000500277c82 */ /* 0x000fe20008000000 */
[----:B------:R-:W-:Y:S01]  /*0f10*/  ULDC UR5, c[0x0][0x2f0] ;  /* 0x0000bc0000057ab9 */ /* 0x000fe20000000800 */
[----:B------:R-:W-:Y:S01]  /*0f20*/  UISETP.NE.AND.EX UP0, UPT, UR9, URZ, UPT, UP0 ;  /* 0x0000003f0900728c */ /* 0x000fe2000bf05300 */
[----:B------:R-:W-:Y:S01]  /*0f30*/  IMAD.MOV.U32 R0, RZ, RZ, RZ ;  /* 0x000000ffff007224 */ /* 0x000fe200078e00ff */
[----:B------:R-:W-:Y:S01]  /*0f40*/  UMOV UR48, URZ ;  /* 0x0000003f00307c82 */ /* 0x000fe20008000000 */
[----:B------:R-:W-:Y:S01]  /*0f50*/  UMOV UR40, UR6 ;  /* 0x0000000600287c82 */ /* 0x000fe20008000000 */
[----:B------:R-:W-:Y:S01]  /*0f60*/  USEL UR4, UR4, 0x1, UP0 ;  /* 0x0000000104047887 */ /* 0x000fe20008000000 */
[----:B------:R-:W-:Y:S01]  /*0f70*/  IMAD.MOV.U32 R151, RZ, RZ, RZ ;  /* 0x000000ffff977224 */ /* 0x000fe200078e00ff */
[----:B------:R-:W-:Y:S01]  /*0f80*/  CS2R R32, SRZ ;  /* 0x0000000000207805 */ /* 0x000fe2000001ff00 */
[----:B------:R-:W-:Y:S01]  /*0f90*/  IMAD.MOV.U32 R29, RZ, RZ, RZ ;  /* 0x000000ffff1d7224 */ /* 0x000fe200078e00ff */
[----:B------:R-:W-:Y:S01]  /*0fa0*/  UIMAD UR4, UR4, UR5, URZ ;  /* 0x00000005040472a4 */ /* 0x000fe2000f8e023f */
        /* <DEDUP_REMOVED lines=24> */
[----:B--2---:R-:W-:Y:S02]  /*1130*/  @P0 R2UR UR48, R4 ;  /* 0x00000000043002ca */ /* 0x004fe400000e0000 */
[----:B------:R-:W-:-:S02]  /*1140*/  PLOP3.LUT P0, PT, PT, PT, PT, 0x80, 0x0 ;  /* 0x000000000000781c */ /* 0x000fc40003f0f070 */
        /* <DEDUP_REMOVED lines=15> */
.L_x_6719:
[----:B------:R-:W-:Y:S01]  /*1240*/  UIADD3 UR48, -UR48, UR4, URZ ;  /* 0x0000000430307290 */ /* 0x000fe2000fffe13f */
[----:B------:R-:W-:Y:S01]  /*1250*/  CS2R R86, SRZ ;  /* 0x0000000000567805 */ /* 0x000fe2000001ff00 */
[----:B------:R-:W-:Y:S01]  /*1260*/  IMAD.MOV.U32 R85, RZ, RZ, RZ ;  /* 0x000000ffff557224 */ /* 0x000fe200078e00ff */
[----:B------:R-:W-:Y:S01]  /*1270*/  CS2R R88, SRZ ;  /* 0x0000000000587805 */ /* 0x000fe2000001ff00 */
[----:B------:R-:W-:Y:S01]  /*1280*/  UISETP.GE.AND UP0, UPT, UR48, 0x1, UPT ;  /* 0x000000013000788c */ /* 0x000fe2000bf06270 */
[----:B------:R-:W-:Y:S01]  /*1290*/  CS2R R92, SRZ ;  /* 0x00000000005c7805 */ /* 0x000fe2000001ff00 */
[----:B------:R-:W-:Y:S01]  /*12a0*/  UIADD3 UR4, UR48, 0x7f, URZ ;  /* 0x0000007f30047890 */ /* 0x000fe2000fffe03f */
[----:B------:R-:W-:Y:S01]  /*12b0*/  CS2R R6, SRZ ;  /* 0x0000000000067805 */ /* 0x000fe2000001ff00 */
[----:B------:R-:W-:Y:S01]  /*12c0*/  IMAD.MOV.U32 R8, RZ, RZ, RZ ;  /* 0x000000ffff087224 */ /* 0x000fe200078e00ff */
[----:B------:R-:W-:Y:S01]  /*12d0*/  MOV R24, RZ ;  /* 0x000000ff00187202 */ /* 0x000fe20000000f00 */
[----:B------:R-:W-:Y:S01]  /*12e0*/  USHF.R.S32.HI UR5, URZ, 0x1f, UR4 ;  /* 0x0000001f3f057899 */ /* 0x000fe20008011404 */
[----:B------:R-:W-:Y:S01]  /*12f0*/  PLOP3.LUT P1, PT, PT, PT, UP0, 0x80, 0x0 ;  /* 0x000000000000781c */ /* 0x000fe20003f2f008 */
[----:B------:R-:W-:-:S02]  /*1300*/  IMAD.MOV.U32 R10, RZ, RZ, RZ ;  /* 0x000000ffff0a7224 */ /* 0x000fc400078e00ff */
[----:B------:R-:W-:Y:S01]  /*1310*/  ULEA.HI UR5, UR5, UR4, URZ, 0x7 ;  /* 0x0000000405057291 */ /* 0x000fe2000f8f383f */
[----:B------:R-:W-:-:S09]  /*1320*/  IMAD.MOV.U32 R157, RZ, RZ, RZ ;  /* 0x000000ffff9d7224 */ /* 0x000fd200078e00ff */
[----:B------:R-:W-:Y:S05]  /*1330*/  @!P1 BRA `(.L_x_6720) ;  /* 0x00000060008c9947 */ /* 0x000fea0003800000 */
[----:B------:R-:W0:Y:S01]  /*1340*/  SHFL.IDX PT, R0, R153, RZ, 0x1f ;  /* 0x00001fff99007589 */ /* 0x000e2200000e0000 */
[----:B------:R-:W1:Y:S01]  /*1350*/  S2UR UR46, SR_CgaCtaId ;  /* 0x00000000002e79c3 */ /* 0x000e620000008800 */
[----:B------:R-:W-:Y:S01]  /*1360*/  UMOV UR49, 0x400 ;  /* 0x0000040000317882 */ /* 0x000fe20000000000 */
[----:B------:R-:W-:Y:S01]  /*1370*/  USHF.R.S32.HI UR47, URZ, 0x7, UR5 ;  /* 0x000000073f2f7899 */ /* 0x000fe20008011405 */
        /* <DEDUP_REMOVED lines=28> */
.L_x_6721:
[----:B------:R-:W-:Y:S01]  /*1540*/  ULEA.HI UR4, UR44, UR44, URZ, 0x1 ;  /* 0x0000002c2c047291 */ /* 0x000fe2000f8f083f */
[----:B------:R-:W-:-:S03]  /*1550*/  IMAD.U32 R3, RZ, RZ, UR45 ;  /* 0x0000002dff037e24 */ /* 0x000fc6000f8e00ff */
[----:B------:R-:W-:Y:S02]  /*1560*/  ULOP3.LUT UR4, UR4, 0xfffffffe, URZ, 0xc0, !UPT ;  /* 0xfffffffe04047892 */ /* 0x000fe4000f8ec03f */
[----:B------:R-:W-:Y:S02]  /*1570*/  ISETP.NE.AND P0, PT, R3, 0x3, PT ;  /* 0x000000030300780c */ /* 0x000fe40003f05270 */
[----:B------:R-:W-:-:S06]  /*1580*/  UIADD3 UR4, UR44, -UR4, URZ ;  /* 0x800000042c047290 */ /* 0x000fcc000fffe03f */
[----:B------:R-:W-:-:S05]  /*1590*/  IMAD.U32 R0, RZ, RZ, UR4 ;  /* 0x00000004ff007e24 */ /* 0x000fca000f8e00ff */
[----:B------:R-:W-:-:S04]  /*15a0*/  SHF.L.U32 R0, R0, 0x1f, RZ ;  /* 0x0000001f00007819 */ /* 0x000fc800000006ff */
[----:B------:R-:W0:Y:S02]  /*15b0*/  SYNCS.PHASECHK.TRANS64.TRYWAIT P1, [UR49+0x28800], R0 ;  /* 0x02880000ff0075a7 */ /* 0x000e240008020171 */
[----:B0-----:R-:W-:Y:S05]  /*15c0*/  @!P1 BRA `(.L_x_6722) ;  /* 0x000000d400489947 */ /* 0x001fea0003800000 */
.L_x_6851:
[----:B------:R-:W-:Y:S05]  /*15d0*/  @!P0 BRA `(.L_x_6723) ;  /* 0x0000000000048947 */ /* 0x000fea0003800000 */
[----:B------:R-:W-:Y:S01]  /*15e0*/  BPT.TRAP 0x1 ;  /* 0x000000040000795c */ /* 0x000fe20000300000 */
.L_x_6723:
[----:B0-----:R-:W-:Y:S02]  /*15f0*/  IMAD.U32 R0, RZ, RZ, UR42 ;  /* 0x0000002aff007e24 */ /* 0x001fe4000f8e00ff */
[----:B------:R-:W-:-:S03]  /*1600*/  IMAD.U32 R3, RZ, RZ, UR43 ;  /* 0x0000002bff037e24 */ /* 0x000fc6000f8e00ff */
[----:B------:R-:W-:Y:S02]  /*1610*/  LEA R0, R0, UR49, 0x3 ;  /* 0x0000003100007c11 */ /* 0x000fe4000f8e18ff */
[----:B------:R-:W-:-:S04]  /*1620*/  SHF.L.U32 R3, R3, 0x1f, RZ ;  /* 0x0000001f03037819 */ /* 0x000fc800000006ff */
[----:B------:R0:W1:Y:S01]  /*1630*/  SYNCS.PHASECHK.TRANS64.TRYWAIT P1, [R0+URZ+0x28830], R3 ;  /* 0x02883003000075a7 */ /* 0x000062000802017f */
[----:B------:R-:W-:Y:S05]  /*1640*/  @!P0 BRA `(.L_x_6724) ;  /* 0x0000000000048947 */ /* 0x000fea0003800000 */
[----:B------:R-:W-:Y:S01]  /*1650*/  BPT.TRAP 0x1 ;  /* 0x000000040000795c */ /* 0x000fe20000300000 */
.L_x_6724:
[----:B------:R-:W-:Y:S01]  /*1660*/  MOV R151, RZ ;  /* 0x000000ff00977202 */ /* 0x000fe20000000f00 */
[----:B-1----:R-:W-:Y:S06]  /*1670*/  @P1 BRA `(.L_x_6725) ;  /* 0x0000000000081947 */ /* 0x002fec0003800000 */
[----:B------:R-:W1:Y:S02]  /*1680*/  SYNCS.PHASECHK.TRANS64.TRYWAIT P1, [R0+URZ+0x28830], R3 ;  /* 0x02883003000075a7 */ /* 0x000e64000802017f */
[----:B-1----:R-:W-:Y:S05]  /*1690*/  @!P1 BRA `(.L_x_6726) ;  /* 0x000000d4002c9947 */ /* 0x002fea0003800000 */
.L_x_6725:
[----:B------:R-:W-:Y:S05]  /*16a0*/  WARPSYNC.ALL ;  /* 0x0000000000007948 */ /* 0x000fea0003800000 */
[----:B------:R-:W-:Y:S01]  /*16b0*/  UIADD3 UR49, UR49, 0x18400, URZ ;  /* 0x0001840031317890 */ /* 0x000fe2000fffe03f */
[----:B------:R-:W-:Y:S01]  /*16c0*/  WARPGROUP.ARRIVE ;  /* 0x00000000000079c5 */ /* 0x000fe20000000000 */
[----:B------:R-:W-:Y:S02]  /*16d0*/  ULOP3.LUT UR32, UR52, 0x10000, URZ, 0xfc, !UPT ;  /* 0x0001000034207892 */ /* 0x000fe4000f8efc3f */
[----:B------:R-:W-:Y:S01]  /*16e0*/  USHF.R.U32.HI UR49, URZ, 0x4, UR49 ;  /* 0x000000043f317899 */ /* 0x000fe20008011631 */
[----:B------:R-:W-:Y:S01]  /*16f0*/  UMOV UR33, 0x40000040 ;  /* 0x4000004000217882 */ /* 0x000fe20000000000 */
[----:B------:R-:W-:-:S02]  /*1700*/  UMOV UR35, 0x40000040 ;  /* 0x4000004000237882 */ /* 0x000fc40000000000 */
[----:B------:R-:W-:Y:S02]  /*1710*/  ULOP3.LUT UR49, UR49, 0x3fff, URZ, 0xc0, !UPT ;  /* 0x00003fff31317892 */ /* 0x000fe4000f8ec03f */
[----:B------:R-:W-:Y:S02]  /*1720*/  UIADD3 UR4, UR32, 0x2, URZ ;  /* 0x0000000220047890 */ /* 0x000fe4000fffe03f */
[----:B------:R-:W-:Y:S01]  /*1730*/  ULOP3.LUT UR49, UR49, 0x10000, URZ, 0xfc, !UPT ;  /* 0x0001000031317892 */ /* 0x000fe2000f8efc3f */
[----:B------:R-:W-:Y:S01]  /*1740*/  UMOV UR5, 0x40000040 ;  /* 0x4000004000057882 */ /* 0x000fe20000000000 */
[----:B------:R-:W-:Y:S02]  /*1750*/  UMOV UR7, 0x40000040 ;  /* 0x4000004000077882 */ /* 0x000fe40000000000 */
        /* <DEDUP_REMOVED lines=51> */
.L_x_6727:
        /* <DEDUP_REMOVED lines=123> */
[-C--:B------:R-:W-:Y:S01]  /*2240*/  MOV R134, R151.reuse ;  /* 0x0000009700867202 */ /* 0x080fe20000000f00 */
[----:B------:R-:W-:Y:S01]  /*2250*/  UIADD3 UR6, UR6, 0x28840, URZ ;  /* 0x0002884006067890 */ /* 0x000fe2000fffe03f */
[----:B------:R-:W-:Y:S01]  /*2260*/  FMNMX.FTZ R12, R101, R12, !PT ;  /* 0x0000000c650c7209 */ /* 0x000fe20007810000 */
[--C-:B------:R-:W-:Y:S01]  /*2270*/  IMAD.MOV.U32 R140, RZ, RZ, R151.reuse ;  /* 0x000000ffff8c7224 */ /* 0x100fe200078e0097 */
[-C--:B------:R-:W-:Y:S01]  /*2280*/  MOV R124, R151.reuse ;  /* 0x00000097007c7202 */ /* 0x080fe20000000f00 */
[----:B------:R-:W1:Y:S01]  /*2290*/  MUFU.TANH R15, R35 ;  /* 0x00000023000f7308 */ /* 0x000e620000002400 */
[----:B--2---:R-:W-:Y:S01]  /*22a0*/  FSEL R13, R13, -INF , P4 ;  /* 0xff8000000d0d7808 */ /* 0x004fe20002000000 */
[----:B------:R-:W-:Y:S01]  /*22b0*/  UPRMT UR6, UR46, 0x654, UR6 ;  /* 0x000006542e067896 */ /* 0x000fe20008000006 */
[C---:B------:R-:W-:Y:S01]  /*22c0*/  ISETP.GT.AND P4, PT, R6.reuse, 0x28, PT ;  /* 0x000000280600780c */ /* 0x040fe20003f84270 */
[--C-:B------:R-:W-:Y:S01]  /*22d0*/  IMAD.MOV.U32 R138, RZ, RZ, R151.reuse ;  /* 0x000000ffff8a7224 */ /* 0x100fe200078e0097 */
[-C--:B------:R-:W-:Y:S01]  /*22e0*/  MOV R114, R151.reuse ;  /* 0x0000009700727202 */ /* 0x080fe20000000f00 */
[--C-:B------:R-:W-:Y:S01]  /*22f0*/  IMAD.MOV.U32 R136, RZ, RZ, R151.reuse ;  /* 0x000000ffff887224 */ /* 0x100fe200078e0097 */
[-C--:B------:R-:W-:Y:S01]  /*2300*/  MOV R104, R151.reuse ;  /* 0x0000009700687202 */ /* 0x080fe20000000f00 */
[----:B------:R-:W2:Y:S01]  /*2310*/  MUFU.TANH R44, R44 ;  /* 0x0000002c002c7308 */ /* 0x000ea20000002400 */
[----:B0-----:R-:W-:Y:S01]  /*2320*/  FSEL R103, R41, -INF , P5 ;  /* 0xff80000029677808 */ /* 0x001fe20002800000 */
[--C-:B------:R-:W-:Y:S01]  /*2330*/  IMAD.MOV.U32 R132, RZ, RZ, R151.reuse ;  /* 0x000000ffff847224 */ /* 0x100fe200078e0097 */
[----:B------:R-:W-:Y:S01]  /*2340*/  SYNCS.ARRIVE.TRANS64.RED.A1T0 RZ, [UR6], RZ ;  /* 0x000000ffffff79a7 */ /* 0x000fe20008100406 */
        /* <DEDUP_REMOVED lines=142> */
[----:B------:R-:W-:Y:S01]  /*2c30*/  ISETP.GT.AND P1, PT, R6, 0x79, PT ;  /* 0x000000790600780c */ /* 0x000fe20003f24270 */
[----:B------:R-:W-:-:S04]  /*2c40*/  IMAD.U32 R6, RZ, RZ, UR7 ;  /* 0x00000007ff067e24 */ /* 0x000fc8000f8e00ff */
        /* <DEDUP_REMOVED lines=9> */
[----:B------:R-:W-:Y:S08]  /*2ce0*/  MUFU.TANH R83, R83 ;  /* 0x0000005300537308 */ /* 0x000ff00000002400 */
[----:B------:R-:W-:Y:S08]  /*2cf0*/  MUFU.TANH R86, R86 ;  /* 0x0000005600567308 */ /* 0x000ff00000002400 */
[----:B------:R-:W1:Y:S01]  /*2d00*/  MUFU.TANH R87, R87 ;  /* 0x0000005700577308 */ /* 0x000e620000002400 */
[----:B0-----:R-:W-:-:S05]  /*2d10*/  FMNMX.FTZ R14, R12, R7, !PT ;  /* 0x000000070c0e7209 */ /* 0x001fca0007810000 */
[----:B------:R-:W0:Y:S01]  /*2d20*/  SHFL.BFLY PT, R7, R14, 0x1, 0x1f ;  /* 0x0c201f000e077f89 */ /* 0x000e2200000e0000 */
[----:B-1----:R-:W-:Y:S02]  /*2d30*/  FSEL R87, R87, -INF , P1 ;  /* 0xff80000057577808 */ /* 0x002fe40000800000 */
[----:B0-----:R-:W-:-:S04]  /*2d40*/  FMNMX.FTZ R7, R14, R7, !PT ;  /* 0x000000070e077209 */ /* 0x001fc80007810000 */
[C---:B------:R-:W-:Y:S01]  /*2d50*/  FSETP.NEU.FTZ.AND P0, PT, R7.reuse, -INF , PT ;  /* 0xff8000000700780b */ /* 0x040fe20003f1d000 */
[----:B------:R-:W-:-:S05]  /*2d60*/  FMUL.FTZ R20, R7, R6 ;  /* 0x0000000607147220 */ /* 0x000fca0000410000 */
[----:B------:R-:W-:Y:S02]  /*2d70*/  FSEL R20, R20, RZ, P0 ;  /* 0x000000ff14147208 */ /* 0x000fe40000000000 */
[----:B------:R-:W-:Y:S02]  /*2d80*/  ISETP.NE.AND P0, PT, R8, RZ, PT ;  /* 0x000000ff0800720c */ /* 0x000fe40003f05270 */
        /* <DEDUP_REMOVED lines=55> */
[----:B------:R-:W-:Y:S01]  /*3100*/  FFMA.FTZ R20, R147, R6, -R20 ;  /* 0x0000000693147223 */ /* 0x000fe20000010814 */
[----:B------:R-:W-:Y:S01]  /*3110*/  FMNMX.FTZ R8, R41, R8, !PT ;  /* 0x0000000829087209 */ /* 0x000fe20007810000 */
[--C-:B------:R-:W-:Y:S01]  /*3120*/  IMAD.MOV.U32 R147, RZ, RZ, R151.reuse ;  /* 0x000000ffff937224 */ /* 0x100fe200078e0097 */
[-C--:B------:R-:W-:Y:S01]  /*3130*/  MOV R129, R151.reuse ;  /* 0x0000009700817202 */ /* 0x080fe20000000f00 */
[--C-:B------:R-:W-:Y:S01]  /*3140*/  IMAD.MOV.U32 R127, RZ, RZ, R151.reuse ;  /* 0x000000ffff7f7224 */ /* 0x100fe200078e0097 */
[----:B------:R-:W-:Y:S01]  /*3150*/  FMNMX.FTZ R8, R43, R8, !PT ;  /* 0x000000082b087209 */ /* 0x000fe20007810000 */
[----:B------:R-:W4:Y:S01]  /*3160*/  MUFU.EX2 R162, R162 ;  /* 0x000000a200a27308 */ /* 0x000f220000000800 */
[--C-:B------:R-:W-:Y:S01]  /*3170*/  IMAD.MOV.U32 R125, RZ, RZ, R151.reuse ;  /* 0x000000ffff7d7224 */ /* 0x100fe200078e0097 */
        /* <DEDUP_REMOVED lines=15> */
[----:B------:R-:W-:Y:S01]  /*3270*/  MUFU.EX2 R164, R164 ;  /* 0x000000a400a47308 */ /* 0x000fe20000000800 */
[--C-:B------:R-:W-:Y:S02]  /*3280*/  IMAD.MOV.U32 R105, RZ, RZ, R151.reuse ;  /* 0x000000ffff697224 */ /* 0x100fe400078e0097 */
[----:B------:R-:W-:Y:S01]  /*3290*/  FMNMX.FTZ R8, R53, R8, !PT ;  /* 0x0000000835087209 */ /* 0x000fe20007810000 */
[--C-:B------:R-:W-:Y:S02]  /*32a0*/  IMAD.MOV.U32 R103, RZ, RZ, R151.reuse ;  /* 0x000000ffff677224 */ /* 0x100fe400078e0097 */
[--C-:B------:R-:W-:Y:S01]  /*32b0*/  IMAD.MOV.U32 R101, RZ, RZ, R151.reuse ;  /* 0x000000ffff657224 */ /* 0x100fe200078e0097 */
[----:B------:R-:W-:Y:S01]  /*32c0*/  FMNMX.FTZ R8, R55, R8, !PT ;  /* 0x0000000837087209 */ /* 0x000fe20007810000 */
[----:B------:R-:W-:Y:S01]  /*32d0*/  MUFU.EX2 R71, R71 ;  /* 0x0000004700477308 */ /* 0x000fe20000000800 */
[----:B------:R-:W-:-:S02]  /*32e0*/  IMAD.MOV.U32 R97, RZ, RZ, R151 ;  /* 0x000000ffff617224 */ /* 0x000fc400078e0097 */
        /* <DEDUP_REMOVED lines=13> */
[----:B------:R-:W5:Y:S01]  /*33c0*/  SHFL.BFLY PT, R9, R8, 0x2, 0x1f ;  /* 0x0c401f0008097f89 */ /* 0x000f6200000e0000 */
[----:B------:R-:W-:Y:S08]  /*33d0*/  MUFU.EX2 R170, R170 ;  /* 0x000000aa00aa7308 */ /* 0x000ff00000000800 */
[----:B------:R-:W-:Y:S08]  /*33e0*/  MUFU.EX2 R77, R77 ;  /* 0x0000004d004d7308 */ /* 0x000ff00000000800 */
[----:B------:R-:W-:Y:S01]  /*33f0*/  MUFU.EX2 R172, R172 ;  /* 0x000000ac00ac7308 */ /* 0x000fe20000000800 */
[----:B-----5:R-:W-:-:S07]  /*3400*/  FMNMX.FTZ R10, R8, R9, !PT ;  /* 0x00000009080a7209 */ /* 0x020fce0007810000 */
[----:B------:R-:W-:Y:S01]  /*3410*/  MUFU.EX2 R79, R79 ;  /* 0x0000004f004f7308 */ /* 0x000fe20000000800 */
[----:B------:R-:W5:Y:S07]  /*3420*/  SHFL.BFLY PT, R9, R10, 0x1, 0x1f ;  /* 0x0c201f000a097f89 */ /* 0x000f6e00000e0000 */
[----:B------:R-:W-:Y:S08]  /*3430*/  MUFU.EX2 R174, R174 ;  /* 0x000000ae00ae7308 */ /* 0x000ff00000000800 */
[----:B------:R-:W-:Y:S08]  /*3440*/  MUFU.EX2 R81, R81 ;  /* 0x0000005100517308 */ /* 0x000ff00000000800 */
[----:B------:R-:W-:Y:S01]  /*3450*/  MUFU.EX2 R176, R176 ;  /* 0x000000b000b07308 */ /* 0x000fe20000000800 */
[----:B-----5:R-:W-:-:S04]  /*3460*/  FMNMX.FTZ R9, R10, R9, !PT ;  /* 0x000000090a097209 */ /* 0x020fc80007810000 */
[C---:B------:R-:W-:Y:S01]  /*3470*/  FSETP.NEU.FTZ.AND P1, PT, R9.reuse, -INF , PT ;  /* 0xff8000000900780b */ /* 0x040fe20003f3d000 */
[----:B------:R-:W-:Y:S02]  /*3480*/  FMUL.FTZ R8, R9, R6 ;  /* 0x0000000609087220 */ /* 0x000fe40000410000 */
[----:B------:R-:W-:Y:S03]  /*3490*/  MUFU.EX2 R83, R83 ;  /* 0x0000005300537308 */ /* 0x000fe60000000800 */
        /* <DEDUP_REMOVED lines=27> */
[----:B-1----:R-:W-:Y:S01]  /*3650*/  FADD.FTZ R11, R65, R32 ;  /* 0x00000020410b7221 */ /* 0x002fe20000010000 */
[-CC-:B------:R-:W-:Y:S01]  /*3660*/  FFMA.FTZ R49, R49, R6.reuse, -R8.reuse ;  /* 0x0000000631317223 */ /* 0x180fe20000010808 */
[-CC-:B------:R-:W-:Y:S01]  /*3670*/  FFMA.FTZ R51, R51, R6.reuse, -R8.reuse ;  /* 0x0000000633337223 */ /* 0x180fe20000010808 */
[-CC-:B------:R-:W-:Y:S01]  /*3680*/  FFMA.FTZ R53, R53, R6.reuse, -R8.reuse ;  /* 0x0000000635357223 */ /* 0x180fe20000010808 */
[----:B--2---:R-:W-:Y:S01]  /*3690*/  FADD.FTZ R34, R160, R11 ;  /* 0x0000000ba0227221 */ /* 0x004fe20000010000 */
[-CC-:B------:R-:W-:Y:S01]  /*36a0*/  FFMA.FTZ R55, R55, R6.reuse, -R8.reuse ;  /* 0x0000000637377223 */ /* 0x180fe20000010808 */
[-C--:B------:R-:W-:Y:S01]  /*36b0*/  FFMA.FTZ R57, R57, R6.reuse, -R8 ;  /* 0x0000000639397223 */ /* 0x080fe20000010808 */
[----:B------:R-:W1:Y:S01]  /*36c0*/  MUFU.EX2 R5, R5 ;  /* 0x0000000500057308 */ /* 0x000e620000000800 */
[----:B---3--:R-:W-:Y:S01]  /*36d0*/  FADD.FTZ R11, R67, R34 ;  /* 0x00000022430b7221 */ /* 0x008fe20000010000 */
[-CC-:B------:R-:W-:Y:S01]  /*36e0*/  FFMA.FTZ R59, R59, R6.reuse, -R8.reuse ;  /* 0x000000063b3b7223 */ /* 0x180fe20000010808 */
[-CC-:B------:R-:W-:Y:S01]  /*36f0*/  FFMA.FTZ R61, R61, R6.reuse, -R8.reuse ;  /* 0x000000063d3d7223 */ /* 0x180fe20000010808 */
[-CC-:B------:R-:W-:Y:S01]  /*3700*/  FFMA.FTZ R85, R85, R6.reuse, -R8.reuse ;  /* 0x0000000655557223 */ /* 0x180fe20000010808 */
[----:B----4-:R-:W-:Y:S01]  /*3710*/  FADD.FTZ R36, R162, R11 ;  /* 0x0000000ba2247221 */ /* 0x010fe20000010000 */
[-CC-:B------:R-:W-:Y:S01]  /*3720*/  FFMA.FTZ R89, R89, R6.reuse, -R8.reuse ;  /* 0x0000000659597223 */ /* 0x180fe20000010808 */
[-C--:B------:R-:W-:Y:S01]  /*3730*/  FFMA.FTZ R91, R91, R6.reuse, -R8 ;  /* 0x000000065b5b7223 */ /* 0x080fe20000010808 */
[----:B------:R-:W2:Y:S01]  /*3740*/  MUFU.EX2 R13, R13 ;  /* 0x0000000d000d7308 */ /* 0x000ea20000000800 */
[----:B0-----:R-:W-:Y:S01]  /*3750*/  FADD.FTZ R34, R3, R4 ;  /* 0x0000000403227221 */ /* 0x001fe20000010000 */
[-CC-:B------:R-:W-:Y:S01]  /*3760*/  FFMA.FTZ R93, R93, R6.reuse, -R8.reuse ;  /* 0x000000065d5d7223 */ /* 0x180fe20000010808 */
[-CC-:B------:R-:W-:Y:S01]  /*3770*/  FFMA.FTZ R95, R95, R6.reuse, -R8.reuse ;  /* 0x000000065f5f7223 */ /* 0x180fe20000010808 */
[----:B------:R-:W-:Y:S01]  /*3780*/  FFMA.FTZ R87, R87, R6, -R8 ;  /* 0x0000000657577223 */ /* 0x000fe20000010808 */
[----:B------:R-:W-:-:S02]  /*3790*/  F2FP.BF16.F32.PACK_AB R157, R4, R3 ;  /* 0x00000003049d723e */ /* 0x000fc400000010ff */
[----:B------:R-:W-:Y:S01]  /*37a0*/  F2FP.BF16.F32.PACK_AB R156, R63, R156 ;  /* 0x0000009c3f9c723e */ /* 0x000fe200000010ff */
[----:B------:R0:W3:Y:S01]  /*37b0*/  MUFU.EX2 R12, R15 ;  /* 0x0000000f000c7308 */ /* 0x0000e20000000800 */
[----:B-1----:R-:W-:Y:S01]  /*37c0*/  FADD.FTZ R11, R5, R34 ;  /* 0x00000022050b7221 */ /* 0x002fe20000010000 */
[C---:B------:R-:W-:Y:S02]  /*37d0*/  F2FP.BF16.F32.PACK_AB R159, R10.reuse, R5 ;  /* 0x000000050a9f723e */ /* 0x040fe400000010ff */
[----:B------:R-:W-:Y:S02]  /*37e0*/  F2FP.BF16.F32.PACK_AB R158, R65, R158 ;  /* 0x0000009e419e723e */ /* 0x000fe400000010ff */
[----:B------:R-:W-:Y:S02]  /*37f0*/  F2FP.BF16.F32.PACK_AB R160, R67, R160 ;  /* 0x000000a043a0723e */ /* 0x000fe400000010ff */
[----:B------:R-:W1:Y:S01]  /*3800*/  MUFU.EX2 R21, R21 ;  /* 0x0000001500157308 */ /* 0x000e620000000800 */
[C---:B0-----:R-:W-:Y:S01]  /*3810*/  FADD.FTZ R15, R69.reuse, R36 ;  /* 0x00000024450f7221 */ /* 0x041fe20000010000 */
[----:B------:R-:W-:Y:S01]  /*3820*/  FADD.FTZ R36, R10, R11 ;  /* 0x0000000b0a247221 */ /* 0x000fe20000010000 */
[----:B------:R-:W-:-:S02]  /*3830*/  F2FP.BF16.F32.PACK_AB R162, R69, R162 ;  /* 0x000000a245a2723e */ /* 0x000fc400000010ff */
[----:B------:R-:W-:Y:S01]  /*3840*/  FADD.FTZ R38, R164, R15 ;  /* 0x0000000fa4267221 */ /* 0x000fe20000010000 */
[----:B--2---:R-:W-:Y:S01]  /*3850*/  FADD.FTZ R11, R13, R36 ;  /* 0x000000240d0b7221 */ /* 0x004fe20000010000 */
[C---:B------:R-:W-:Y:S01]  /*3860*/  F2FP.BF16.F32.PACK_AB R164, R71.reuse, R164 ;  /* 0x000000a447a4723e */ /* 0x040fe200000010ff */
[----:B------:R-:W0:Y:S01]  /*3870*/  MUFU.EX2 R14, R25 ;  /* 0x00000019000e7308 */ /* 0x000e220000000800 */
[----:B------:R-:W-:Y:S01]  /*3880*/  FADD.FTZ R15, R71, R38 ;  /* 0x00000026470f7221 */ /* 0x000fe20000010000 */
[C---:B---3--:R-:W-:Y:S01]  /*3890*/  FADD.FTZ R36, R12.reuse, R11 ;  /* 0x0000000b0c247221 */ /* 0x048fe20000010000 */
[----:B------:R-:W-:Y:S02]  /*38a0*/  F2FP.BF16.F32.PACK_AB R161, R12, R13 ;  /* 0x0000000d0ca1723e */ /* 0x000fe400000010ff */
[----:B------:R-:W-:Y:S01]  /*38b0*/  FADD.FTZ R38, R166, R15 ;  /* 0x0000000fa6267221 */ /* 0x000fe20000010000 */
[C---:B------:R-:W-:Y:S02]  /*38c0*/  F2FP.BF16.F32.PACK_AB R166, R73.reuse, R166 ;  /* 0x000000a649a6723e */ /* 0x040fe400000010ff */
[----:B------:R-:W2:Y:S01]  /*38d0*/  MUFU.EX2 R27, R27 ;  /* 0x0000001b001b7308 */ /* 0x000ea20000000800 */
[----:B------:R-:W-:Y:S01]  /*38e0*/  FADD.FTZ R15, R73, R38 ;  /* 0x00000026490f7221 */ /* 0x000fe20000010000 */
[----:B-1----:R-:W-:-:S03]  /*38f0*/  FADD.FTZ R11, R21, R36 ;  /* 0x00000024150b7221 */ /* 0x002fc60000010000 */
[----:B------:R-:W-:Y:S01]  /*3900*/  FADD.FTZ R40, R168, R15 ;  /* 0x0000000fa8287221 */ /* 0x000fe20000010000 */
[C---:B------:R-:W-:Y:S02]  /*3910*/  F2FP.BF16.F32.PACK_AB R168, R75.reuse, R168 ;  /* 0x000000a84ba8723e */ /* 0x040fe400000010ff */
[----:B------:R-:W1:Y:S01]  /*3920*/  MUFU.EX2 R24, R29 ;  /* 0x0000001d00187308 */ /* 0x000e620000000800 */
[C---:B0-----:R-:W-:Y:S01]  /*3930*/  FADD.FTZ R38, R14.reuse, R11 ;  /* 0x0000000b0e267221 */ /* 0x041fe20000010000 */
[----:B------:R-:W-:Y:S01]  /*3940*/  FADD.FTZ R15, R75, R40 ;  /* 0x000000284b0f7221 */ /* 0x000fe20000010000 */
[----:B------:R-:W-:-:S05]  /*3950*/  F2FP.BF16.F32.PACK_AB R163, R14, R21 ;  /* 0x000000150ea3723e */ /* 0x000fca00000010ff */
        /* <DEDUP_REMOVED lines=17> */
[----:B--2---:R-:W-:Y:S01]  /*3a70*/  FADD.FTZ R0, R26, R11 ;  /* 0x0000000b1a007221 */ /* 0x004fe20000010000 */
[----:B------:R-:W-:Y:S01]  /*3a80*/  FADD.FTZ R40, R176, R15 ;  /* 0x0000000fb0287221 */ /* 0x000fe20000010000 */
[C---:B------:R-:W-:Y:S02]  /*3a90*/  F2FP.BF16.F32.PACK_AB R176, R83.reuse, R176 ;  /* 0x000000b053b0723e */ /* 0x040fe400000010ff */
[----:B------:R-:W-:Y:S01]  /*3aa0*/  F2FP.BF16.F32.PACK_AB R167, R26, R31 ;  /* 0x0000001f1aa7723e */ /* 0x000fe200000010ff */
[----:B------:R-:W-:Y:S02]  /*3ab0*/  FADD.FTZ R15, R83, R40 ;  /* 0x00000028530f7221 */ /* 0x000fe40000010000 */
[----:B------:R-:W2:Y:S01]  /*3ac0*/  MUFU.EX2 R39, R39 ;  /* 0x0000002700277308 */ /* 0x000ea20000000800 */
[----:B-1----:R-:W-:Y:S01]  /*3ad0*/  FADD.FTZ R11, R35, R0 ;  /* 0x00000000230b7221 */ /* 0x002fe20000010000 */
[----:B------:R-:W-:-:S06]  /*3ae0*/  FADD.FTZ R40, R178, R15 ;  /* 0x0000000fb2287221 */ /* 0x000fcc0000010000 */
        /* <DEDUP_REMOVED lines=8> */
[----:B------:R-:W1:Y:S01]  /*3b70*/  MUFU.EX2 R131, R131 ;  /* 0x0000008300837308 */ /* 0x000e620000000800 */
[----:B0-----:R-:W-:-:S07]  /*3b80*/  FADD.FTZ R11, R43, R0 ;  /* 0x000000002b0b7221 */ /* 0x001fce0000010000 */
[----:B------:R-:W0:Y:S01]  /*3b90*/  MUFU.EX2 R47, R47 ;  /* 0x0000002f002f7308 */ /* 0x000e220000000800 */
[C---:B--2---:R-:W-:Y:S01]  /*3ba0*/  FADD.FTZ R0, R32.reuse, R11 ;  /* 0x0000000b20007221 */ /* 0x044fe20000010000 */
[----:B------:R-:W-:-:S06]  /*3bb0*/  F2FP.BF16.F32.PACK_AB R173, R32, R43 ;  /* 0x0000002b20ad723e */ /* 0x000fcc00000010ff */
[----:B------:R-:W2:Y:S01]  /*3bc0*/  MUFU.EX2 R133, R133 ;  /* 0x0000008500857308 */ /* 0x000ea20000000800 */
[C---:B-1----:R-:W-:Y:S01]  /*3bd0*/  FADD.FTZ R40, R131.reuse, R40 ;  /* 0x0000002883287221 */ /* 0x042fe20000010000 */
[----:B------:R-:W-:Y:S01]  /*3be0*/  F2FP.BF16.F32.PACK_AB R178, R131, R178 ;  /* 0x000000b283b2723e */ /* 0x000fe200000010ff */
[----:B------:R-:W-:-:S05]  /*3bf0*/  IMAD.MOV.U32 R131, RZ, RZ, R151 ;  /* 0x000000ffff837224 */ /* 0x000fca00078e0097 */
[----:B------:R-:W1:Y:S01]  /*3c00*/  MUFU.EX2 R34, R49 ;  /* 0x0000003100227308 */ /* 0x000e620000000800 */
[----:B0-----:R-:W-:-:S07]  /*3c10*/  FADD.FTZ R11, R47, R0 ;  /* 0x000000002f0b7221 */ /* 0x001fce0000010000 */
[----:B------:R0:W3:Y:S01]  /*3c20*/  MUFU.EX2 R180, R135 ;  /* 0x0000008700b47308 */ /* 0x0000e20000000800 */
[----:B--2---:R-:W-:-:S07]  /*3c30*/  FADD.FTZ R15, R133, R40 ;  /* 0x00000028850f7221 */ /* 0x004fce0000010000 */
[----:B------:R-:W2:Y:S01]  /*3c40*/  MUFU.EX2 R51, R51 ;  /* 0x0000003300337308 */ /* 0x000ea20000000800 */
[C---:B-1----:R-:W-:Y:S01]  /*3c50*/  FADD.FTZ R0, R34.reuse, R11 ;  /* 0x0000000b22007221 */ /* 0x042fe20000010000 */
[----:B------:R-:W-:Y:S01]  /*3c60*/  F2FP.BF16.F32.PACK_AB R175, R34, R47 ;  /* 0x0000002f22af723e */ /* 0x000fe200000010ff */
[----:B0-----:R-:W-:-:S05]  /*3c70*/  IMAD.MOV.U32 R135, RZ, RZ, R151 ;  /* 0x000000ffff877224 */ /* 0x001fca00078e0097 */
[----:B------:R-:W0:Y:S01]  /*3c80*/  MUFU.EX2 R137, R137 ;  /* 0x0000008900897308 */ /* 0x000e220000000800 */
[C---:B---3--:R-:W-:Y:S01]  /*3c90*/  FADD.FTZ R42, R180.reuse, R15 ;  /* 0x0000000fb42a7221 */ /* 0x048fe20000010000 */
[----:B------:R-:W-:Y:S01]  /*3ca0*/  F2FP.BF16.F32.PACK_AB R180, R180, R133 ;  /* 0x00000085b4b4723e */ /* 0x000fe200000010ff */
[----:B------:R-:W-:-:S05]  /*3cb0*/  IMAD.MOV.U32 R133, RZ, RZ, R151 ;  /* 0x000000ffff857224 */ /* 0x000fca00078e0097 */
[----:B------:R-:W1:Y:S01]  /*3cc0*/  MUFU.EX2 R36, R53 ;  /* 0x0000003500247308 */ /* 0x000e620000000800 */
[----:B--2---:R-:W-:-:S07]  /*3cd0*/  FADD.FTZ R11, R51, R0 ;  /* 0x00000000330b7221 */ /* 0x004fce0000010000 */
[----:B------:R2:W3:Y:S01]  /*3ce0*/  MUFU.EX2 R182, R139 ;  /* 0x0000008b00b67308 */ /* 0x0004e20000000800 */
[----:B0-----:R-:W-:-:S07]  /*3cf0*/  FADD.FTZ R15, R137, R42 ;  /* 0x0000002a890f7221 */ /* 0x001fce0000010000 */
[----:B------:R-:W0:Y:S01]  /*3d00*/  MUFU.EX2 R55, R55 ;  /* 0x0000003700377308 */ /* 0x000e220000000800 */
[C---:B-1----:R-:W-:Y:S01]  /*3d10*/  FADD.FTZ R0, R36.reuse, R11 ;  /* 0x0000000b24007221 */ /* 0x042fe20000010000 */
[----:B------:R-:W-:Y:S02]  /*3d20*/  F2FP.BF16.F32.PACK_AB R177, R36, R51 ;  /* 0x0000003324b1723e */ /* 0x000fe400000010ff */
[----:B--2---:R-:W-:-:S04]  /*3d30*/  MOV R139, R151 ;  /* 0x00000097008b7202 */ /* 0x004fc80000000f00 */
        /* <DEDUP_REMOVED lines=10> */
[----:B------:R-:W-:Y:S01]  /*3de0*/  F2FP.BF16.F32.PACK_AB R179, R38, R55 ;  /* 0x0000003726b3723e */ /* 0x000fe200000010ff */
[----:B0-----:R-:W-:-:S05]  /*3df0*/  IMAD.MOV.U32 R143, RZ, RZ, R151 ;  /* 0x000000ffff8f7224 */ /* 0x001fca00078e0097 */
        /* <DEDUP_REMOVED lines=13> */
[----:B0-----:R-:W-:-:S06]  /*3ed0*/  MOV R89, R151 ;  /* 0x0000009700597202 */ /* 0x001fcc0000000f00 */
[----:B------:R0:W1:Y:S01]  /*3ee0*/  MUFU.EX2 R42, R93 ;  /* 0x0000005d002a7308 */ /* 0x0000620000000800 */
[C---:B---3--:R-:W-:Y:S01]  /*3ef0*/  FADD.FTZ R10, R40.reuse, R3 ;  /* 0x00000003280a7221 */ /* 0x048fe20000010000 */
[----:B------:R-:W-:-:S06]  /*3f00*/  F2FP.BF16.F32.PACK_AB R183, R40, R85 ;  /* 0x0000005528b7723e */ /* 0x000fcc00000010ff */
[----:B------:R-:W3:Y:S01]  /*3f10*/  MUFU.EX2 R95, R95 ;  /* 0x0000005f005f7308 */ /* 0x000ee20000000800 */
[----:B--2---:R-:W-:Y:S01]  /*3f20*/  FADD.FTZ R3, R91, R10 ;  /* 0x0000000a5b037221 */ /* 0x004fe20000010000 */
[----:B0-----:R-:W-:-:S06]  /*3f30*/  IMAD.MOV.U32 R93, RZ, RZ, R151 ;  /* 0x000000ffff5d7224 */ /* 0x001fcc00078e0097 */
[----:B------:R-:W0:Y:S01]  /*3f40*/  MUFU.EX2 R20, R20 ;  /* 0x0000001400147308 */ /* 0x000e220000000800 */
[C---:B-1----:R-:W-:Y:S01]  /*3f50*/  FADD.FTZ R10, R42.reuse, R3 ;  /* 0x000000032a0a7221 */ /* 0x042fe20000010000 */
[----:B------:R-:W-:Y:S01]  /*3f60*/  F2FP.BF16.F32.PACK_AB R185, R42, R91 ;  /* 0x0000005b2ab9723e */ /* 0x000fe200000010ff */
[----:B------:R-:W-:-:S05]  /*3f70*/  IMAD.MOV.U32 R91, RZ, RZ, R151 ;  /* 0x000000ffff5b7224 */ /* 0x000fca00078e0097 */
[----:B------:R-:W1:Y:S01]  /*3f80*/  MUFU.EX2 R4, R87 ;  /* 0x0000005700047308 */ /* 0x000e620000000800 */
[----:B---3--:R-:W-:Y:S01]  /*3f90*/  FADD.FTZ R3, R95, R10 ;  /* 0x0000000a5f037221 */ /* 0x008fe20000010000 */
[C---:B0-----:R-:W-:Y:S01]  /*3fa0*/  F2FP.BF16.F32.PACK_AB R186, R20.reuse, R145 ;  /* 0x0000009114ba723e */ /* 0x041fe200000010ff */
[----:B------:R-:W-:Y:S01]  /*3fb0*/  FADD.FTZ R0, R20, R15 ;  /* 0x0000000f14007221 */ /* 0x000fe20000010000 */
[----:B------:R-:W-:Y:S01]  /*3fc0*/  IMAD.MOV.U32 R145, RZ, RZ, R151 ;  /* 0x000000ffff917224 */ /* 0x000fe200078e0097 */
[C---:B-1----:R-:W-:Y:S01]  /*3fd0*/  F2FP.BF16.F32.PACK_AB R187, R4.reuse, R95 ;  /* 0x0000005f04bb723e */ /* 0x042fe200000010ff */
[----:B------:R-:W-:Y:S01]  /*3fe0*/  FADD.FTZ R3, R4, R3 ;  /* 0x0000000304037221 */ /* 0x000fe20000010000 */
[----:B------:R-:W-:Y:S01]  /*3ff0*/  IMAD.MOV.U32 R95, RZ, RZ, R151 ;  /* 0x000000ffff5f7224 */ /* 0x000fe200078e0097 */
[----:B------:R-:W-:Y:S06]  /*4000*/  @!P1 BRA `(.L_x_6728) ;  /* 0x0000002800bc9947 */ /* 0x000fec0003800000 */
[----:B------:R-:W-:Y:S01]  /*4010*/  IMAD.MOV.U32 R5, RZ, RZ, R9 ;  /* 0x000000ffff057224 */ /* 0x000fe200078e0009 */
[----:B------:R-:W-:Y:S01]  /*4020*/  CS2R R150, SRZ ;  /* 0x0000000000967805 */ /* 0x000fe2000001ff00 */
        /* <DEDUP_REMOVED lines=33> */
[----:B------:R-:W-:Y:S02]  /*4240*/  UMOV UR52, UR43 ;  /* 0x0000002b00347c82 */ /* 0x000fe40008000000 */
[----:B------:R-:W-:Y:S01]  /*4250*/  UMOV UR47, UR42 ;  /* 0x0000002a002f7c82 */ /* 0x000fe20008000000 */
[----:B------:R-:W-:-:S08]  /*4260*/  ULDC UR46, c[0x0][0x9d8] ;  /* 0x00027600002e7ab9 */ /* 0x000fd00000000800 */
.L_x_6739:
[----:B------:R-:W-:Y:S01]  /*4270*/  ISETP.NE.AND P2, PT, RZ, UR41, PT ;  /* 0x00000029ff007c0c */ /* 0x000fe2000bf45270 */
[----:B------:R-:W-:-:S04]  /*4280*/  UISETP.NE.AND UP0, UPT, UR47, 0x1, UPT ;  /* 0x000000012f00788c */ /* 0x000fc8000bf05270 */
[----:B------:R-:W-:-:S04]  /*4290*/  USEL UR43, URZ, 0x1, UP0 ;  /* 0x000000013f2b7887 */ /* 0x000fc80008000000 */
[----:B------:R-:W-:-:S04]  /*42a0*/  ULOP3.LUT UR43, UR52, UR43, URZ, 0x3c, !UPT ;  /* 0x0000002b342b7292 */ /* 0x000fc8000f8e3c3f */
[----:B------:R-:W-:Y:S08]  /*42b0*/  @P2 BRA `(.L_x_6729) ;  /* 0x0000000000442947 */ /* 0x000ff00003800000 */
[----:B------:R-:W-:Y:S05]  /*42c0*/  @!P0 BRA `(.L_x_6730) ;  /* 0x0000000000048947 */ /* 0x000fea0003800000 */
[----:B------:R-:W-:Y:S01]  /*42d0*/  BPT.TRAP 0x1 ;  /* 0x000000040000795c */ /* 0x000fe20000300000 */
.L_x_6730:
[----:B------:R-:W0:Y:S01]  /*42e0*/  S2UR UR10, SR_CgaCtaId ;  /* 0x00000000000a79c3 */ /* 0x000e220000008800 */
[----:B------:R-:W-:Y:S01]  /*42f0*/  UIADD3 UR6, UR47, 0x1, URZ ;  /* 0x000000012f067890 */ /* 0x000fe2000fffe03f */
[----:B------:R-:W-:Y:S01]  /*4300*/  IMAD.U32 R6, RZ, RZ, UR43 ;  /* 0x0000002bff067e24 */ /* 0x000fe2000f8e00ff */
[----:B------:R-:W-:Y:S02]  /*4310*/  UMOV UR7, 0x400 ;  /* 0x0000040000077882 */ /* 0x000fe40000000000 */
[----:B------:R-:W-:Y:S02]  /*4320*/  UISETP.NE.AND UP0, UPT, UR6, 0x2, UPT ;  /* 0x000000020600788c */ /* 0x000fe4000bf05270 */
[----:B------:R-:W-:Y:S02]  /*4330*/  SHF.L.U32 R6, R6, 0x1f, RZ ;  /* 0x0000001f06067819 */ /* 0x000fe400000006ff */
[----:B------:R-:W-:Y:S02]  /*4340*/  USEL UR6, UR6, URZ, UP0 ;  /* 0x0000003f06067287 */ /* 0x000fe40008000000 */
[----:B0-----:R-:W-:-:S04]  /*4350*/  ULEA UR7, UR10, UR7, 0x18 ;  /* 0x000000070a077291 */ /* 0x001fc8000f8ec03f */
[----:B------:R-:W-:-:S09]  /*4360*/  ULEA UR6, UR6, UR7, 0x3 ;  /* 0x0000000706067291 */ /* 0x000fd2000f8e183f */
[----:B------:R0:W1:Y:S01]  /*4370*/  SYNCS.PHASECHK.TRANS64.TRYWAIT P1, [UR6+0x28830], R6 ;  /* 0x02883006ff0075a7 */ /* 0x0000620008020146 */
[----:B------:R-:W-:Y:S05]  /*4380*/  @!P0 BRA `(.L_x_6731) ;  /* 0x0000000000048947 */ /* 0x000fea0003800000 */
[----:B------:R-:W-:Y:S01]  /*4390*/  BPT.TRAP 0x1 ;  /* 0x000000040000795c */ /* 0x000fe20000300000 */
.L_x_6731:
[----:B-1----:R-:W-:Y:S05]  /*43a0*/  @P1 BRA `(.L_x_6729) ;  /* 0x0000000000081947 */ /* 0x002fea0003800000 */
[----:B------:R-:W1:Y:S02]  /*43b0*/  SYNCS.PHASECHK.TRANS64.TRYWAIT P1, [UR6+0x28830], R6 ;  /* 0x02883006ff0075a7 */ /* 0x000e640008020146 */
[----:B-1----:R-:W-:Y:S05]  /*43c0*/  @!P1 BRA `(.L_x_6732) ;  /* 0x000000a400f49947 */ /* 0x002fea0003800000 */
.L_x_6729:
[----:B01----:R-:W-:Y:S01]  /*43d0*/  IADD3 R6, R2, 0x8, RZ ;  /* 0x0000000802067810 */ /* 0x003fe20007ffe0ff */
        /* <DEDUP_REMOVED lines=47> */
.L_x_6734:
        /* <DEDUP_REMOVED lines=9> */
.L_x_6735:
[----:B-1----:R-:W-:Y:S05]  /*4760*/  @P1 BRA `(.L_x_6733) ;  /* 0x0000000000081947 */ /* 0x002fea0003800000 */
[----:B------:R-:W1:Y:S02]  /*4770*/  SYNCS.PHASECHK.TRANS64.TRYWAIT P1, [UR6+0x28850], R6 ;  /* 0x02885006ff0075a7 */ /* 0x000e640008020146 */
[----:B-1----:R-:W-:Y:S05]  /*4780*/  @!P1 BRA `(.L_x_6736) ;  /* 0x000000a4001c9947 */ /* 0x002fea0003800000 */
.L_x_6733:
[----:B------:R-:W2:Y:S01]  /*4790*/  S2UR UR10, SR_CgaCtaId ;  /* 0x00000000000a79c3 */ /* 0x000ea20000008800 */
[----:B------:R-:W-:Y:S01]  /*47a0*/  UMOV UR11, 0x400 ;  /* 0x00000400000b7882 */ /* 0x000fe20000000000 */
[----:B------:R-:W-:Y:S01]  /*47b0*/  WARPGROUP.ARRIVE ;  /* 0x00000000000079c5 */ /* 0x000fe20000000000 */
[----:B------:R-:W-:Y:S01]  /*47c0*/  UMOV UR7, 0x40000040 ;  /* 0x4000004000077882 */ /* 0x000fe20000000000 */
[----:B01----:R-:W-:Y:S01]  /*47d0*/  IADD3 R6, -R2, 0xb, RZ ;  /* 0x0000000b02067810 */ /* 0x003fe20007ffe1ff */
[----:B--2---:R-:W-:-:S04]  /*47e0*/  ULEA UR11, UR10, UR11, 0x18 ;  /* 0x0000000b0a0b7291 */ /* 0x004fc8000f8ec03f */
[----:B------:R-:W-:-:S04]  /*47f0*/  UIADD3 UR6, UR11, 0x400, URZ ;  /* 0x000004000b067890 */ /* 0x000fc8000fffe03f */
        /* <DEDUP_REMOVED lines=45> */
.L_x_6737:
        /* <DEDUP_REMOVED lines=315> */
[-CC-:B------:R-:W-:Y:S01]  /*5e80*/  FFMA.FTZ R38, R61, R6.reuse, -R10.reuse ;  /* 0x000000063d267223 */ /* 0x180fe2000001080a */
[----:B------:R-:W-:-:S05]  /*5e90*/  FFMA.FTZ R10, R85, R6, -R10 ;  /* 0x00000006550a7223 */ /* 0x000fca000001080a */
        /* <DEDUP_REMOVED lines=90> */
.L_x_6738:
        /* <DEDUP_REMOVED lines=108> */
.L_x_6728:
[----:B------:R-:W-:Y:S06]  /*6b00*/  BAR.ARV 0x8, 0x180 ;  /* 0x0206000000007b1d */ /* 0x000fec0000002000 */
[----:B------:R-:W-:Y:S05]  /*6b10*/  @!P0 BRA `(.L_x_6740) ;  /* 0x0000000000048947 */ /* 0x000fea0003800000 */
[----:B------:R-:W-:Y:S01]  /*6b20*/  BPT.TRAP 0x1 ;  /* 0x000000040000795c */ /* 0x000fe20000300000 */
.L_x_6740:
        /* <DEDUP_REMOVED lines=9> */
.L_x_6741:
[----:B-1----:R-:W-:Y:S05]  /*6bc0*/  @P1 BRA `(.L_x_6742) ;  /* 0x0000000000081947 */ /* 0x002fea0003800000 */
[----:B------:R-:W1:Y:S02]  /*6bd0*/  SYNCS.PHASECHK.TRANS64.TRYWAIT P1, [UR5+0x28850], R4 ;  /* 0x02885004ff0075a7 */ /* 0x000e640008020145 */
[----:B-1----:R-:W-:Y:S05]  /*6be0*/  @!P1 BRA `(.L_x_6743) ;  /* 0x00000080001c9947 */ /* 0x002fea0003800000 */
.L_x_6742:
        /* <DEDUP_REMOVED lines=9> */
[----:B------:R-:W-:-:S04]  /*6c80*/  ULEA UR4, UR42, UR4, 0xb ;  /* 0x000000042a047291 */ /* 0x000fc8000f8e583f */
[----:B------:R-:W-:-:S03]  /*6c90*/  UIADD3 UR6, UR4, 0x80, URZ ;  /* 0x0000008004067890 */ /* 0x000fc6000fffe03f */
[----:B------:R-:W-:Y:S02]  /*6ca0*/  UMOV UR10, UR4 ;  /* 0x00000004000a7c82 */ /* 0x000fe40008000000 */
[----:B------:R-:W-:Y:S01]  /*6cb0*/  HGMMA.64x128x16.F32.BF16 R88, R156, gdesc[UR8].tnspB, R88, gsb0 ;  /* 0x41e000089c587df0 */ /* 0x000fe20008001858 */
[----:B------:R-:W-:Y:S01]  /*6cc0*/  UMOV UR11, 0x40000040 ;  /* 0x40000040000b7882 */ /* 0x000fe20000000000 */
[----:B------:R-:W-:Y:S01]  /*6cd0*/  UMOV UR10, UR6 ;  /* 0x00000006000a7c82 */ /* 0x000fe20008000000 */
[----:B------:R-:W-:Y:S01]  /*6ce0*/  UIADD3 UR6, UR4, 0x100, URZ ;  /* 0x0000010004067890 */ /* 0x000fe2000fffe03f */
[----:B-1----:R-:W-:Y:S01]  /*6cf0*/  FADD.FTZ R5, R5, R0 ;  /* 0x0000000005057221 */ /* 0x002fe20000010000 */
        /* <DEDUP_REMOVED lines=23> */
[----:B------:R-:W-:Y:S01]  /*6e70*/  UMOV UR10, UR6 ;  /* 0x00000006000a7c82 */ /* 0x000fe20008000000 */
[----:B------:R-:W-:Y:S01]  /*6e80*/  UMOV UR11, 0x40000040 ;  /* 0x40000040000b7882 */ /* 0x000fe20000000000 */
[----:B------:R-:W-:Y:S01]  /*6e90*/  UIADD3 UR6, UR4, 0x180, URZ ;  /* 0x0000018004067890 */ /* 0x000fe2000fffe03f */
        /* <DEDUP_REMOVED lines=17> */
[----:B------:R-:W-:Y:S02]  /*6fb0*/  UIADD3 UR6, UR4, 0x300, URZ ;  /* 0x0000030004067890 */ /* 0x000fe4000fffe03f */
        /* <DEDUP_REMOVED lines=17> */
.L_x_6744:
        /* <DEDUP_REMOVED lines=36> */
[----:B------:R-:W-:Y:S01]  /*7310*/  USEL UR4, URZ, 0x1, UP0 ;  /* 0x000000013f047887 */ /* 0x000fe20008000000 */
        /* <DEDUP_REMOVED lines=32> */
[-C--:B------:R-:W-:Y:S01]  /*7520*/  FMUL.FTZ R32, R150, R11.reuse ;  /* 0x0000000b96207220 */ /* 0x080fe20000410000 */
[----:B------:R-:W-:Y:S01]  /*7530*/  FMUL.FTZ R151, R151, R11 ;  /* 0x0000000b97977220 */ /* 0x000fe20000410000 */
[----:B------:R-:W-:-:S02]  /*7540*/  UIADD3 UR44, UR44, 0x1, URZ ;  /* 0x000000012c2c7890 */ /* 0x000fc4000fffe03f */
[----:B------:R-:W-:Y:S02]  /*7550*/  USEL UR42, UR42, URZ, UP0 ;  /* 0x0000003f2a2a7287 */ /* 0x000fe40008000000 */
[----:B------:R-:W-:-:S12]  /*7560*/  ULOP3.LUT UR43, UR43, UR4, URZ, 0x3c, !UPT ;  /* 0x000000042b2b7292 */ /* 0x000fd8000f8e3c3f */
.L_x_6720:
        /* <DEDUP_REMOVED lines=19> */
[----:B------:R-:W-:Y:S01]  /*76a0*/  ULDC.64 UR8, c[0x0][0xc00] ;  /* 0x0003000000087ab9 */ /* 0x000fe20000000a00 */
[----:B------:R-:W-:Y:S01]  /*76b0*/  F2FP.BF16.F32.PACK_AB R151, R151, R32 ;  /* 0x000000209797723e */ /* 0x000fe200000010ff */
[----:B------:R-:W-:Y:S01]  /*76c0*/  UIMAD.WIDE UR8, UR37, 0x4, UR8 ;  /* 0x00000004250878a5 */ /* 0x000fe2000f8e0208 */
[----:B------:R-:W-:-:S02]  /*76d0*/  MOV R20, R28 ;  /* 0x0000001c00147202 */ /* 0x000fc40000000f00 */
[----:B0-----:R-:W-:-:S03]  /*76e0*/  MOV R21, R5 ;  /* 0x0000000500157202 */ /* 0x001fc60000000f00 */
[----:B------:R-:W-:-:S03]  /*76f0*/  IMAD.WIDE R4, R155, 0x2, R20 ;  /* 0x000000029b047825 */ /* 0x000fc600078e0214 */
[C---:B------:R-:W-:Y:S02]  /*7700*/  IADD3 R91, P5, R4.reuse, 0x40, RZ ;  /* 0x00000040045b7810 */ /* 0x040fe40007fbe0ff */
[C---:B------:R-:W-:Y:S02]  /*7710*/  LOP3.LUT R9, R4.reuse, 0x380, RZ, 0xc0, !PT ;  /* 0x0000038004097812 */ /* 0x040fe400078ec0ff */
[----:B------:R-:W-:Y:S02]  /*7720*/  LOP3.LUT R14, R91, 0x380, RZ, 0xc0, !PT ;  /* 0x000003805b0e7812 */ /* 0x000fe400078ec0ff */
[C---:B------:R-:W-:Y:S02]  /*7730*/  IADD3 R95, P4, R4.reuse, 0x60, RZ ;  /* 0x00000060045f7810 */ /* 0x040fe40007f9e0ff */
[----:B------:R-:W-:Y:S02]  /*7740*/  SHF.R.U64 R9, R9, 0x3, RZ ;  /* 0x0000000309097819 */ /* 0x000fe400000012ff */
[C---:B------:R-:W-:Y:S01]  /*7750*/  IADD3 R49, P6, R4.reuse, 0x20, RZ ;  /* 0x0000002004317810 */ /* 0x040fe20007fde0ff */
[----:B------:R-:W-:Y:S01]  /*7760*/  IMAD.X R15, RZ, RZ, R5, P4 ;  /* 0x000000ffff0f7224 */ /* 0x000fe200020e0605 */
[----:B------:R-:W-:-:S02]  /*7770*/  IADD3 R97, P3, R4, 0x4000, RZ ;  /* 0x0000400004617810 */ /* 0x000fc40007f7e0ff */
[C---:B------:R-:W-:Y:S01]  /*7780*/  IADD3 R99, P2, R4.reuse, 0x4020, RZ ;  /* 0x0000402004637810 */ /* 0x040fe20007f5e0ff */
[--C-:B------:R-:W-:Y:S01]  /*7790*/  IMAD.X R31, RZ, RZ, R5.reuse, P6 ;  /* 0x000000ffff1f7224 */ /* 0x100fe200030e0605 */
[C---:B------:R-:W-:Y:S01]  /*77a0*/  IADD3 R101, P1, R4.reuse, 0x4040, RZ ;  /* 0x0000404004657810 */ /* 0x040fe20007f3e0ff */
[--C-:B------:R-:W-:Y:S01]  /*77b0*/  IMAD.X R13, RZ, RZ, R5.reuse, P3 ;  /* 0x000000ffff0d7224 */ /* 0x100fe200018e0605 */
[----:B------:R-:W-:Y:S01]  /*77c0*/  IADD3 R103, P0, R4, 0x4060, RZ ;  /* 0x0000406004677810 */ /* 0x000fe20007f1e0ff */
[--C-:B------:R-:W-:Y:S01]  /*77d0*/  IMAD.X R11, RZ, RZ, R5.reuse, P2 ;  /* 0x000000ffff0b7224 */ /* 0x100fe200010e0605 */
[----:B------:R-:W-:Y:S02]  /*77e0*/  SHF.R.U64 R14, R14, 0x3, RZ ;  /* 0x000000030e0e7819 */ /* 0x000fe400000012ff */
[----:B------:R-:W-:Y:S01]  /*77f0*/  LOP3.LUT R4, R9, R4, RZ, 0x3c, !PT ;  /* 0x0000000409047212 */ /* 0x000fe200078e3cff */
[----:B------:R-:W-:Y:S01]  /*7800*/  IMAD.X R9, RZ, RZ, R5, P1 ;  /* 0x000000ffff097224 */ /* 0x000fe200008e0605 */
[----:B------:R-:W-:-:S02]  /*7810*/  LOP3.LUT R48, R95, 0x380, RZ, 0xc0, !PT ;  /* 0x000003805f307812 */ /* 0x000fc400078ec0ff */
[----:B------:R-:W-:Y:S02]  /*7820*/  LOP3.LUT R26, R14, R91, RZ, 0x3c, !PT ;  /* 0x0000005b0e1a7212 */ /* 0x000fe400078e3cff */
[-C--:B------:R-:W-:Y:S02]  /*7830*/  IADD3.X R27, RZ, R5.reuse, RZ, P5, !PT ;  /* 0x00000005ff1b7210 */ /* 0x080fe40002ffe4ff */
[-C--:B------:R-:W-:Y:S02]  /*7840*/  IADD3.X R25, RZ, R5.reuse, RZ, P0, !PT ;  /* 0x00000005ff197210 */ /* 0x080fe400007fe4ff */
[----:B------:R-:W-:Y:S02]  /*7850*/  SHF.R.U64 R48, R48, 0x3, RZ ;  /* 0x0000000330307819 */ /* 0x000fe400000012ff */
[----:B------:R-:W-:Y:S02]  /*7860*/  MOV R91, R4 ;  /* 0x00000004005b7202 */ /* 0x000fe40000000f00 */
[----:B------:R-:W-:-:S02]  /*7870*/  LOP3.LUT R12, R49, 0x380, RZ, 0xc0, !PT ;  /* 0x00000380310c7812 */ /* 0x000fc400078ec0ff */
[----:B------:R-:W-:Y:S02]  /*7880*/  F2FP.BF16.F32.PACK_AB R4, R24, R157 ;  /* 0x0000009d1804723e */ /* 0x000fe400000010ff */
[----:B------:R-:W-:Y:S01]  /*7890*/  F2FP.BF16.F32.PACK_AB R5, R10, R93 ;  /* 0x0000005d0a05723e */ /* 0x000fe200000010ff */
[----:B------:R-:W-:Y:S01]  /*78a0*/  BAR.SYNC.DEFER_BLOCKING 0x1, 0x100 ;  /* 0x0044000000007b1d */ /* 0x000fe20000010000 */
[----:B------:R-:W-:Y:S02]  /*78b0*/  LOP3.LUT R10, R99, 0x380, RZ, 0xc0, !PT ;  /* 0x00000380630a7812 */ /* 0x000fe400078ec0ff */
[----:B------:R-:W-:Y:S02]  /*78c0*/  LOP3.LUT R24, R101, 0x380, RZ, 0xc0, !PT ;  /* 0x0000038065187812 */ /* 0x000fe400078ec0ff */
[----:B------:R-:W-:Y:S02]  /*78d0*/  LOP3.LUT R14, R48, R95, RZ, 0x3c, !PT ;  /* 0x0000005f300e7212 */ /* 0x000fe400078e3cff */
[----:B------:R-:W-:-:S02]  /*78e0*/  LOP3.LUT R50, R97, 0x380, RZ, 0xc0, !PT ;  /* 0x0000038061327812 */ /* 0x000fc400078ec0ff */
[----:B------:R-:W-:Y:S02]  /*78f0*/  SHF.R.U64 R12, R12, 0x3, RZ ;  /* 0x000000030c0c7819 */ /* 0x000fe400000012ff */
[----:B------:R-:W-:Y:S02]  /*7900*/  LOP3.LUT R48, R103, 0x380, RZ, 0xc0, !PT ;  /* 0x0000038067307812 */ /* 0x000fe400078ec0ff */
[----:B------:R-:W-:Y:S02]  /*7910*/  SHF.R.U64 R10, R10, 0x3, RZ ;  /* 0x000000030a0a7819 */ /* 0x000fe400000012ff */
[----:B------:R-:W-:Y:S02]  /*7920*/  SHF.R.U64 R24, R24, 0x3, RZ ;  /* 0x0000000318187819 */ /* 0x000fe400000012ff */
[----:B------:R-:W-:Y:S02]  /*7930*/  SHF.R.U64 R50, R50, 0x3, RZ ;  /* 0x0000000332327819 */ /* 0x000fe400000012ff */
[----:B------:R-:W-:-:S02]  /*7940*/  LOP3.LUT R30, R12, R49, RZ, 0x3c, !PT ;  /* 0x000000310c1e7212 */ /* 0x000fc400078e3cff */
[----:B------:R-:W-:Y:S02]  /*7950*/  SHF.R.U64 R48, R48, 0x3, RZ ;  /* 0x0000000330307819 */ /* 0x000fe400000012ff */
        /* <DEDUP_REMOVED lines=8> */
[----:B------:R-:W-:Y:S02]  /*79e0*/  F2FP.BF16.F32.PACK_AB R8, R87, R92 ;  /* 0x0000005c5708723e */ /* 0x000fe400000010ff */
[----:B------:R-:W-:Y:S02]  /*79f0*/  F2FP.BF16.F32.PACK_AB R9, R85, R88 ;  /* 0x000000585509723e */ /* 0x000fe400000010ff */
[----:B------:R-:W-:Y:S02]  /*7a00*/  F2FP.BF16.F32.PACK_AB R10, R83, R86 ;  /* 0x00000056530a723e */ /* 0x000fe400000010ff */
[----:B------:R-:W-:-:S02]  /*7a10*/  F2FP.BF16.F32.PACK_AB R11, R81, R84 ;  /* 0x00000054510b723e */ /* 0x000fc400000010ff */
[----:B------:R-:W-:Y:S02]  /*7a20*/  MOV R89, R26 ;  /* 0x0000001a00597202 */ /* 0x000fe40000000f00 */
[----:B------:R-:W-:Y:S01]  /*7a30*/  MOV R50, R14 ;  /* 0x0000000e00327202 */ /* 0x000fe20000000f00 */
[----:B------:R-:W-:Y:S01]  /*7a40*/  STSM.16.M88.4 [R90], R8 ;  /* 0x000000085a007844 */ /* 0x000fe20000000200 */
[----:B------:R-:W-:Y:S02]  /*7a50*/  MOV R49, R12 ;  /* 0x0000000c00317202 */ /* 0x000fe40000000f00 */
        /* <DEDUP_REMOVED lines=8> */
[----:B------:R-:W-:Y:S02]  /*7ae0*/  F2FP.BF16.F32.PACK_AB R15, R65, R68 ;  /* 0x00000044410f723e */ /* 0x000fe400000010ff */
[----:B------:R-:W-:-:S02]  /*7af0*/  MOV R30, R24 ;  /* 0x00000018001e7202 */ /* 0x000fc40000000f00 */
[----:B------:R-:W-:Y:S01]  /*7b00*/  F2FP.BF16.F32.PACK_AB R24, R63, R66 ;  /* 0x000000423f18723e */ /* 0x000fe200000010ff */
[----:B------:R1:W-:Y:S01]  /*7b10*/  STSM.16.M88.4 [R50], R12 ;  /* 0x0000000c32007844 */ /* 0x0003e20000000200 */
[----:B------:R-:W-:Y:S02]  /*7b20*/  F2FP.BF16.F32.PACK_AB R25, R61, R64 ;  /* 0x000000403d19723e */ /* 0x000fe400000010ff */
[----:B------:R-:W-:Y:S02]  /*7b30*/  F2FP.BF16.F32.PACK_AB R26, R59, R62 ;  /* 0x0000003e3b1a723e */ /* 0x000fe400000010ff */
[----:B------:R-:W-:Y:S02]  /*7b40*/  F2FP.BF16.F32.PACK_AB R27, R57, R60 ;  /* 0x0000003c391b723e */ /* 0x000fe400000010ff */
[----:B------:R-:W-:Y:S01]  /*7b50*/  F2FP.BF16.F32.PACK_AB R60, R55, R58 ;  /* 0x0000003a373c723e */ /* 0x000fe200000010ff */
[----:B0-----:R-:W-:Y:S01]  /*7b60*/  IMAD.U32 R4, RZ, RZ, UR8 ;  /* 0x00000008ff047e24 */ /* 0x001fe2000f8e00ff */
[----:B------:R-:W-:Y:S01]  /*7b70*/  F2FP.BF16.F32.PACK_AB R61, R53, R56 ;  /* 0x00000038353d723e */ /* 0x000fe200000010ff */
[----:B------:R-:W-:Y:S01]  /*7b80*/  STSM.16.M88.4 [R49], R24 ;  /* 0x0000001831007844 */ /* 0x000fe20000000200 */
[----:B------:R-:W-:Y:S01]  /*7b90*/  F2FP.BF16.F32.PACK_AB R62, R47, R54 ;  /* 0x000000362f3e723e */ /* 0x000fe200000010ff */
[----:B------:R-:W-:Y:S01]  /*7ba0*/  IMAD.U32 R5, RZ, RZ, UR9 ;  /* 0x00000009ff057e24 */ /* 0x000fe2000f8e00ff */
[----:B------:R-:W-:Y:S01]  /*7bb0*/  F2FP.BF16.F32.PACK_AB R63, R45, R52 ;  /* 0x000000342d3f723e */ /* 0x000fe200000010ff */
[----:B------:R-:W-:Y:S01]  /*7bc0*/  ULDC.64 UR8, c[0x0][0xc08] ;  /* 0x0003020000087ab9 */ /* 0x000fe20000000a00 */
[----:B------:R-:W-:Y:S01]  /*7bd0*/  F2FP.BF16.F32.PACK_AB R8, R43, R46 ;  /* 0x0000002e2b08723e */ /* 0x000fe200000010ff */
[----:B------:R-:W-:Y:S01]  /*7be0*/  ULDC UR7, c[0x0][0xa88] ;  /* 0x0002a20000077ab9 */ /* 0x000fe20000000800 */
[----:B------:R-:W-:Y:S01]  /*7bf0*/  F2FP.BF16.F32.PACK_AB R9, R41, R44 ;  /* 0x0000002c2909723e */ /* 0x000fe200000010ff */
[----:B------:R-:W-:Y:S01]  /*7c00*/  STSM.16.M88.4 [R48], R60 ;  /* 0x0000003c30007844 */ /* 0x000fe20000000200 */
[----:B------:R-:W-:-:S02]  /*7c10*/  F2FP.BF16.F32.PACK_AB R10, R39, R42 ;  /* 0x0000002a270a723e */ /* 0x000fc400000010ff */
[----:B------:R-:W-:Y:S01]  /*7c20*/  F2FP.BF16.F32.PACK_AB R11, R37, R40 ;  /* 0x00000028250b723e */ /* 0x000fe200000010ff */
[----:B------:R-:W-:Y:S01]  /*7c30*/  UISETP.NE.U32.AND UP1, UPT, UR8, URZ, UPT ;  /* 0x0000003f0800728c */ /* 0x000fe2000bf25070 */
[----:B------:R-:W-:Y:S01]  /*7c40*/  PLOP3.LUT P0, PT, PT, PT, UP0, 0x80, 0x0 ;  /* 0x000000000000781c */ /* 0x000fe20003f0f008 */
[----:B-1----:R-:W0:Y:S02]  /*7c50*/  LDC R50, c[0x0][0xbe8] ;  /* 0x0002fa00ff327b82 */ /* 0x002e240000000800 */
[----:B------:R1:W-:Y:S04]  /*7c60*/  STSM.16.M88.4 [R31], R8 ;  /* 0x000000081f007844 */ /* 0x0003e80000000200 */
[----:B------:R2:W-:Y:S02]  /*7c70*/  STSM.16.M88.4 [R30], R148 ;  /* 0x000000941e007844 */ /* 0x0005e40000000200 */
[----:B------:R-:W-:Y:S01]  /*7c80*/  BAR.SYNC.DEFER_BLOCKING 0x1, 0x100 ;  /* 0x0044000000007b1d */ /* 0x000fe20000010000 */
[----:B------:R-:W-:-:S06]  /*7c90*/  UISETP.NE.AND.EX UP1, UPT, UR9, URZ, UPT, UP1 ;  /* 0x0000003f0900728c */ /* 0x000fcc000bf25310 */
[----:B------:R-:W-:-:S05]  /*7ca0*/  PLOP3.LUT P2, PT, PT, PT, UP1, 0x80, 0x0 ;  /* 0x000000000000781c */ /* 0x000fca0003f4f018 */
[----:B------:R-:W-:-:S04]  /*7cb0*/  @UP1 ULEA UR8, UP2, UR37, UR8, 0x2 ;  /* 0x0000000825081291 */ /* 0x000fc8000f84103f */
[----:B------:R-:W-:Y:S01]  /*7cc0*/  @UP1 ULEA.HI.X UR9, UR37, UR9, UR38, 0x2, UP2 ;  /* 0x0000000925091291 */ /* 0x000fe200090f1426 */
[----:B------:R-:W-:Y:S02]  /*7cd0*/  IMAD.U32 R7, RZ, RZ, UR7 ;  /* 0x00000007ff077e24 */ /* 0x000fe4000f8e00ff */
[----:B-1----:R-:W-:-:S03]  /*7ce0*/  IMAD.U32 R8, RZ, RZ, UR8 ;  /* 0x00000008ff087e24 */ /* 0x002fc6000f8e00ff */
[----:B------:R-:W-:Y:S01]  /*7cf0*/  MOV R9, UR9 ;  /* 0x0000000900097c02 */ /* 0x000fe20008000f00 */
[----:B------:R-:W3:Y:S01]  /*7d00*/  @P0 LDG.E R6, desc[UR50][R4.64] ;  /* 0x0000003204060981 */ /* 0x000ee2000c1e1900 */
[----:B0-----:R-:W-:Y:S01]  /*7d10*/  ISETP.NE.AND P1, PT, R50, 0x1, PT ;  /* 0x000000013200780c */ /* 0x001fe20003f25270 */
[----:B------:R-:W-:Y:S01]  /*7d20*/  UMOV UR4, URZ ;  /* 0x0000003f00047c82 */ /* 0x000fe20008000000 */
[----:B------:R-:W-:Y:S01]  /*7d30*/  IMAD.U32 R11, RZ, RZ, UR39 ;  /* 0x00000027ff0b7e24 */ /* 0x000fe2000f8e00ff */
[----:B------:R2:W5:Y:S10]  /*7d40*/  @P2 LDG.E R7, desc[UR50][R8.64] ;  /* 0x0000003208072981 */ /* 0x000574000c1e1900 */
[----:B------:R-:W0:Y:S08]  /*7d50*/  @P1 LDC R12, c[0x0][0xbec] ;  /* 0x0002fb00ff0c1b82 */ /* 0x000e300000000800 */
[----:B------:R-:W1:Y:S01]  /*7d60*/  @P1 LDC R14, c[0x0][0xbf0] ;  /* 0x0002fc00ff0e1b82 */ /* 0x000e620000000800 */
[----:B---3--:R-:W-:Y:S01]  /*7d70*/  @P0 R2UR UR4, R6 ;  /* 0x00000000060402ca */ /* 0x008fe200000e0000 */
[----:B012---:R-:W-:-:S14]  /*7d80*/  @P2 BRA `(.L_x_6747) ;  /* 0x0000000000102947 */ /* 0x007fdc0003800000 */
[----:B------:R-:W-:Y:S05]  /*7d90*/  @!P0 BRA `(.L_x_6747) ;  /* 0x00000000000c8947 */ /* 0x000fea0003800000 */
[----:B------:R-:W2:Y:S04]  /*7da0*/  LDG.E R6, desc[UR50][R4.64] ;  /* 0x0000003204067981 */ /* 0x000ea8000c1e1900 */
[----:B-----5:R-:W2:Y:S02]  /*7db0*/  LDG.E R7, desc[UR50][R4.64+0x4] ;  /* 0x0000043204077981 */ /* 0x020ea4000c1e1900 */
[----:B--2---:R-:W-:-:S07]  /*7dc0*/  IMAD.IADD R7, R7, 0x1, -R6 ;  /* 0x0000000107077824 */ /* 0x004fce00078e0a06 */
.L_x_6747:
[----:B------:R-:W-:Y:S01]  /*7dd0*/  USHF.R.S32.HI UR14, URZ, 0x1f, UR40 ;  /* 0x0000001f3f0e7899 */ /* 0x000fe20008011428 */
[----:B------:R-:W-:Y:S01]  /*7de0*/  IMAD R11, R11, 0x80, R16 ;  /* 0x000000800b0b7824 */ /* 0x000fe200078e0210 */
[----:B------:R-:W-:Y:S01]  /*7df0*/  ULDC.64 UR12, c[0x0][0xb90] ;  /* 0x0002e400000c7ab9 */ /* 0x000fe20000000a00 */
[----:B------:R-:W-:Y:S01]  /*7e00*/  USHF.R.S32.HI UR11, URZ, 0x1f, UR4 ;  /* 0x0000001f3f0b7899 */ /* 0x000fe20008011404 */
[----:B------:R-:W-:Y:S01]  /*7e10*/  IMAD.U32 R24, RZ, RZ, UR39 ;  /* 0x00000027ff187e24 */ /* 0x000fe2000f8e00ff */
[----:B------:R-:W-:Y:S01]  /*7e20*/  UIMAD UR7, UR14, UR12, URZ ;  /* 0x0000000c0e0772a4 */ /* 0x000fe2000f8e023f */
[----:B------:R-:W-:Y:S01]  /*7e30*/  @P1 IMAD.HI.U32 R5, R11, R12, RZ ;  /* 0x0000000c0b051227 */ /* 0x000fe200078e00ff */
[----:B------:R-:W-:Y:S01]  /*7e40*/  UMOV UR10, UR4 ;  /* 0x00000004000a7c82 */ /* 0x000fe20008000000 */
[----:B------:R-:W-:Y:S01]  /*7e50*/  USEL UR38, UR38, URZ, !UP0 ;  /* 0x0000003f26267287 */ /* 0x000fe2000c000000 */
[----:B------:R-:W-:Y:S01]  /*7e60*/  LEA R24, R24, R19, 0x7 ;  /* 0x0000001318187211 */ /* 0x000fe200078e38ff */
        /* <DEDUP_REMOVED lines=15> */
[----:B------:R-:W-:Y:S01]  /*7f60*/  IADD3 R13, P3, R20, 0x2000, RZ ;  /* 0x00002000140d7810 */ /* 0x000fe20007f7e0ff */
[----:B-----5:R-:W-:Y:S01]  /*7f70*/  IMAD R53, R7, R50, RZ ;  /* 0x0000003207357224 */ /* 0x020fe200078e02ff */
[----:B------:R-:W-:Y:S01]  /*7f80*/  IADD3 R4, P2, R4, UR8, RZ ;  /* 0x0000000804047c10 */ /* 0x000fe2000ff5e0ff */
[----:B------:R-:W0:Y:S01]  /*7f90*/  @P1 LDC R29, c[0x0][0xbec] ;  /* 0x0002fb00ff1d1b82 */ /* 0x000e220000000800 */
[----:B------:R-:W-:Y:S01]  /*7fa0*/  IMAD.U32 R6, RZ, RZ, UR7 ;  /* 0x00000007ff067e24 */ /* 0x000fe2000f8e00ff */
[----:B------:R-:W-:Y:S01]  /*7fb0*/  LOP3.LUT R8, R13, 0x380, RZ, 0xc0, !PT ;  /* 0x000003800d087812 */ /* 0x000fe200078ec0ff */
[----:B------:R-:W-:Y:S01]  /*7fc0*/  ULDC.64 UR12, c[0x0][0xaa0] ;  /* 0x0002a800000c7ab9 */ /* 0x000fe20000000a00 */
[----:B------:R-:W-:-:S02]  /*7fd0*/  IADD3 R15, P0, R20, 0x1000, RZ ;  /* 0x00001000140f7810 */ /* 0x000fc40007f1e0ff */
[----:B------:R-:W-:Y:S01]  /*7fe0*/  IADD3.X R5, R5, UR9, R6, P2, !PT ;  /* 0x0000000905057c10 */ /* 0x000fe200097fe406 */
[----:B------:R-:W-:Y:S01]  /*7ff0*/  ULDC.64 UR8, c[0x0][0xb88] ;  /* 0x0002e20000087ab9 */ /* 0x000fe20000000a00 */
[----:B------:R-:W-:Y:S02]  /*8000*/  SHF.R.S32.HI R6, RZ, 0x1f, R9 ;  /* 0x0000001fff067819 */ /* 0x000fe40000011409 */
[----:B------:R-:W-:Y:S01]  /*8010*/  SHF.R.U64 R8, R8, 0x3, RZ ;  /* 0x0000000308087819 */ /* 0x000fe200000012ff */
[----:B------:R-:W-:Y:S01]  /*8020*/  IMAD.WIDE.U32 R4, R9, UR8, R4 ;  /* 0x0000000809047c25 */ /* 0x000fe2000f8e0004 */
[----:B------:R-:W-:Y:S02]  /*8030*/  IADD3 R11, P2, R20, 0x3000, RZ ;  /* 0x00003000140b7810 */ /* 0x000fe40007f5e0ff */
[----:B------:R-:W-:Y:S01]  /*8040*/  LOP3.LUT R8, R8, R13, RZ, 0x3c, !PT ;  /* 0x0000000d08087212 */ /* 0x000fe200078e3cff */
[----:B------:R-:W-:Y:S01]  /*8050*/  IMAD R10, R6, UR8, RZ ;  /* 0x00000008060a7c24 */ /* 0x000fe2000f8e02ff */
[----:B------:R-:W-:Y:S01]  /*8060*/  LOP3.LUT R6, R11, 0x380, RZ, 0xc0, !PT ;  /* 0x000003800b067812 */ /* 0x000fe200078ec0ff */
[--C-:B------:R-:W-:Y:S01]  /*8070*/  IMAD.X R7, RZ, RZ, R21.reuse, P2 ;  /* 0x000000ffff077224 */ /* 0x100fe200010e0615 */
[----:B------:R-:W-:Y:S01]  /*8080*/  IADD3 R45, P6, R20, 0x4000, RZ ;  /* 0x00004000142d7810 */ /* 0x000fe20007fde0ff */
        /* <DEDUP_REMOVED lines=8> */
[----:B------:R-:W-:Y:S01]  /*8110*/  LOP3.LUT P0, RZ, R154, 0x3, RZ, 0xc0, !PT ;  /* 0x000000039aff7812 */ /* 0x000fe2000780c0ff */
[----:B------:R-:W-:Y:S01]  /*8120*/  SHFL.IDX PT, R30, R10, RZ, 0x1c1f ;  /* 0x001c1fff0a1e7589 */ /* 0x000fe200000e0000 */
[----:B------:R-:W-:Y:S01]  /*8130*/  LEA.HI.X R14, R4, UR9, R5, 0x2, P4 ;  /* 0x00000009040e7c11 */ /* 0x000fe2000a0f1405 */
[C---:B------:R-:W-:Y:S01]  /*8140*/  VIADD R4, R24.reuse, 0x8 ;  /* 0x0000000818047836 */ /* 0x040fe20000000000 */
[----:B------:R-:W-:Y:S01]  /*8150*/  ISETP.GE.OR P2, PT, R24, R53, P0 ;  /* 0x000000351800720c */ /* 0x000fe20000746670 */
[----:B------:R-:W-:Y:S01]  /*8160*/  SHFL.IDX PT, R48, R10, 0x1, 0x1c1f ;  /* 0x003c1f000a307f89 */ /* 0x000fe200000e0000 */
[----:B------:R-:W-:-:S02]  /*8170*/  IADD3 R41, P5, R20, 0x5000, RZ ;  /* 0x0000500014297810 */ /* 0x000fc40007fbe0ff */
[----:B------:R-:W-:Y:S01]  /*8180*/  ISETP.GE.OR P0, PT, R4, R53, P0 ;  /* 0x000000350400720c */ /* 0x000fe20000706670 */
[----:B------:R-:W1:Y:S01]  /*8190*/  SHFL.IDX PT, R31, R14, RZ, 0x1c1f ;  /* 0x001c1fff0e1f7589 */ /* 0x000e6200000e0000 */
[C---:B------:R-:W-:Y:S02]  /*81a0*/  IADD3 R37, P4, R20.reuse, 0x6000, RZ ;  /* 0x0000600014257810 */ /* 0x040fe40007f9e0ff */
[----:B------:R-:W-:Y:S01]  /*81b0*/  LOP3.LUT R11, R20, 0x380, RZ, 0xc0, !PT ;  /* 0x00000380140b7812 */ /* 0x000fe200078ec0ff */
[----:B------:R-:W2:Y:S01]  /*81c0*/  SHFL.IDX PT, R49, R14, 0x1, 0x1c1f ;  /* 0x003c1f000e317f89 */ /* 0x000ea200000e0000 */
[----:B------:R-:W-:Y:S02]  /*81d0*/  LOP3.LUT R44, R45, 0x380, RZ, 0xc0, !PT ;  /* 0x000003802d2c7812 */ /* 0x000fe400078ec0ff */
[----:B------:R-:W-:Y:S02]  /*81e0*/  LOP3.LUT R40, R41, 0x380, RZ, 0xc0, !PT ;  /* 0x0000038029287812 */ /* 0x000fe400078ec0ff */
[----:B------:R-:W-:-:S02]  /*81f0*/  LOP3.LUT R36, R37, 0x380, RZ, 0xc0, !PT ;  /* 0x0000038025247812 */ /* 0x000fc400078ec0ff */
[----:B------:R-:W-:Y:S02]  /*8200*/  SHF.R.U64 R11, R11, 0x3, RZ ;  /* 0x000000030b0b7819 */ /* 0x000fe400000012ff */
[----:B------:R-:W-:Y:S02]  /*8210*/  IADD3 R5, P3, R20, 0x7000, RZ ;  /* 0x0000700014057810 */ /* 0x000fe40007f7e0ff */
[----:B------:R-:W-:Y:S02]  /*8220*/  SHF.R.U64 R44, R44, 0x3, RZ ;  /* 0x000000032c2c7819 */ /* 0x000fe400000012ff */
[----:B------:R-:W-:Y:S01]  /*8230*/  SHF.R.U64 R40, R40, 0x3, RZ ;  /* 0x0000000328287819 */ /* 0x000fe200000012ff */
[----:B------:R-:W-:Y:S01]  /*8240*/  IMAD.X R33, RZ, RZ, R21, P3 ;  /* 0x000000ffff217224 */ /* 0x000fe200018e0615 */
[----:B------:R-:W-:Y:S02]  /*8250*/  SHF.R.U64 R36, R36, 0x3, RZ ;  /* 0x0000000324247819 */ /* 0x000fe400000012ff */
[----:B------:R-:W-:-:S02]  /*8260*/  LOP3.LUT R20, R11, R20, RZ, 0x3c, !PT ;  /* 0x000000140b147212 */ /* 0x000fc400078e3cff */
[----:B------:R-:W-:Y:S01]  /*8270*/  LOP3.LUT R44, R44, R45, RZ, 0x3c, !PT ;  /* 0x0000002d2c2c7212 */ /* 0x000fe200078e3cff */
[----:B-1----:R1:W-:Y:S01]  /*8280*/  @!P2 ST.E desc[UR50][R30.64], R0 ;  /* 0x000000001e00a985 */ /* 0x0023e2000c101932 */
[----:B------:R-:W-:Y:S01]  /*8290*/  LOP3.LUT R40, R40, R41, RZ, 0x3c, !PT ;  /* 0x0000002928287212 */ /* 0x000fe200078e3cff */
[--C-:B------:R-:W-:Y:S01]  /*82a0*/  IMAD.X R41, RZ, RZ, R21.reuse, P5 ;  /* 0x000000ffff297224 */ /* 0x100fe200028e0615 */
[----:B------:R-:W-:Y:S01]  /*82b0*/  LOP3.LUT R36, R36, R37, RZ, 0x3c, !PT ;  /* 0x0000002524247212 */ /* 0x000fe200078e3cff */
[----:B--2---:R2:W-:Y:S01]  /*82c0*/  @!P0 ST.E desc[UR50][R48.64], R3 ;  /* 0x0000000330008985 */ /* 0x0045e2000c101932 */
[----:B------:R-:W-:Y:S01]  /*82d0*/  IADD3.X R45, RZ, R21, RZ, P6, !PT ;  /* 0x00000015ff2d7210 */ /* 0x000fe200037fe4ff */
[----:B------:R-:W-:Y:S01]  /*82e0*/  IMAD.X R37, RZ, RZ, R21, P4 ;  /* 0x000000ffff257224 */ /* 0x000fe200020e0615 */
[----:B------:R-:W-:Y:S01]  /*82f0*/  UIMAD UR7, UR11, UR12, URZ ;  /* 0x0000000c0b0772a4 */ /* 0x000fe2000f8e023f */
[----:B------:R3:W5:Y:S01]  /*8300*/  LD.E.128 R24, desc[UR50][R20.64] ;  /* 0x0000003214187980 */ /* 0x000762000c101d00 */
[----:B------:R-:W-:Y:S01]  /*8310*/  UIMAD.WIDE.U32 UR8, UR4, UR12, URZ ;  /* 0x0000000c040872a5 */ /* 0x000fe2000f8e003f */
[----:B------:R-:W-:Y:S01]  /*8320*/  LOP3.LUT R12, R15, 0x380, RZ, 0xc0, !PT ;  /* 0x000003800f0c7812 */ /* 0x000fe200078ec0ff */
[----:B------:R-:W-:Y:S01]  /*8330*/  UIMAD UR7, UR4, UR13, UR7 ;  /* 0x0000000d040772a4 */ /* 0x000fe2000f8e0207 */
[----:B-1----:R-:W-:Y:S01]  /*8340*/  IMAD R0, R152, 0x20, R17 ;  /* 0x0000002098007824 */ /* 0x002fe200078e0211 */
[----:B------:R-:W-:Y:S01]  /*8350*/  ULDC.64 UR10, c[0x0][0xae8] ;  /* 0x0002ba00000a7ab9 */ /* 0x000fe20000000a00 */
[----:B------:R-:W-:Y:S01]  /*8360*/  LOP3.LUT R4, R5, 0x380, RZ, 0xc0, !PT ;  /* 0x0000038005047812 */ /* 0x000fe200078ec0ff */
[----:B------:R-:W5:Y:S01]  /*8370*/  LD.E.128 R8, desc[UR50][R8.64] ;  /* 0x0000003208087980 */ /* 0x000f62000c101d00 */
[----:B---3--:R-:W1:Y:S01]  /*8380*/  @P1 LDC R21, c[0x0][0xbf0] ;  /* 0x0002fc00ff151b82 */ /* 0x008e620000000800 */
[----:B--2---:R-:W-:Y:S01]  /*8390*/  MOV R3, UR39 ;  /* 0x0000002700037c02 */ /* 0x004fe20008000f00 */
[----:B------:R-:W-:Y:S01]  /*83a0*/  UIADD3 UR9, UR9, UR7, URZ ;  /* 0x0000000709097290 */ /* 0x000fe2000fffe03f */
[----:B------:R-:W-:Y:S01]  /*83b0*/  SHF.R.U64 R12, R12, 0x3, RZ ;  /* 0x000000030c0c7819 */ /* 0x000fe200000012ff */
[----:B------:R-:W-:Y:S01]  /*83c0*/  UIMAD UR4, UR14, UR10, URZ ;  /* 0x0000000a0e0472a4 */ /* 0x000fe2000f8e023f */
[----:B------:R-:W-:Y:S01]  /*83d0*/  SHF.R.U64 R4, R4, 0x3, RZ ;  /* 0x0000000304047819 */ /* 0x000fe200000012ff */
[----:B------:R-:W-:Y:S01]  /*83e0*/  UIMAD.WIDE.U32 UR8, UR40, UR10, UR8 ;  /* 0x0000000a280872a5 */ /* 0x000fe2000f8e0008 */
[----:B------:R-:W-:Y:S01]  /*83f0*/  IMAD R30, R3, 0x80, R0 ;  /* 0x00000080031e7824 */ /* 0x000fe200078e0200 */
[----:B------:R-:W-:Y:S01]  /*8400*/  UIMAD UR4, UR40, UR11, UR4 ;  /* 0x0000000b280472a4 */ /* 0x000fe2000f8e0204 */
[----:B------:R-:W-:Y:S01]  /*8410*/  LOP3.LUT R12, R12, R15, RZ, 0x3c, !PT ;  /* 0x0000000f0c0c7212 */ /* 0x000fe200078e3cff */
[----:B------:R-:W5:Y:S01]  /*8420*/  LD.E.128 R44, desc[UR50][R44.64] ;  /* 0x000000322c2c7980 */ /* 0x000f62000c101d00 */
[----:B------:R-:W-:Y:S01]  /*8430*/  ULDC.64 UR10, c[0x0][0xaf0] ;  /* 0x0002bc00000a7ab9 */ /* 0x000fe20000000a00 */
[----:B------:R-:W-:Y:S01]  /*8440*/  UIADD3 UR9, UR9, UR4, URZ ;  /* 0x0000000409097290 */ /* 0x000fe2000fffe03f */
[----:B0-----:R-:W-:Y:S01]  /*8450*/  @P1 IMAD.HI.U32 R0, R30, R29, RZ ;  /* 0x0000001d1e001227 */ /* 0x001fe200078e00ff */
[----:B------:R-:W-:Y:S01]  /*8460*/  UIMAD UR4, UR38, UR10, URZ ;  /* 0x0000000a260472a4 */ /* 0x000fe2000f8e023f */
[----:B------:R-:W-:Y:S01]  /*8470*/  LOP3.LUT R32, R4, R5, RZ, 0x3c, !PT ;  /* 0x0000000504207212 */ /* 0x000fe200078e3cff */
[----:B------:R-:W-:Y:S01]  /*8480*/  UIMAD.WIDE.U32 UR8, UR37, UR10, UR8 ;  /* 0x0000000a250872a5 */ /* 0x000fe2000f8e0008 */
[----:B------:R-:W-:Y:S01]  /*8490*/  IMAD.MOV.U32 R3, RZ, RZ, R30 ;  /* 0x000000ffff037224 */ /* 0x000fe200078e001e */
[----:B------:R-:W-:Y:S01]  /*84a0*/  UIMAD UR4, UR37, UR11, UR4 ;  /* 0x0000000b250472a4 */ /* 0x000fe2000f8e0204 */
[----:B------:R-:W5:Y:S04]  /*84b0*/  LD.E.128 R12, desc[UR50][R12.64] ;  /* 0x000000320c0c7980 */ /* 0x000f68000c101d00 */
[----:B------:R-:W5:Y:S01]  /*84c0*/  LD.E.128 R4, desc[UR50][R6.64] ;  /* 0x0000003206047980 */ /* 0x000f62000c101d00 */
[----:B-1----:R-:W-:Y:S01]  /*84d0*/  @P1 SHF.R.U32.HI R3, RZ, R21, R0 ;  /* 0x00000015ff031219 */ /* 0x002fe20000011600 */
[----:B------:R-:W-:Y:S01]  /*84e0*/  UIADD3 UR4, UR9, UR4, URZ ;  /* 0x0000000409047290 */ /* 0x000fe2000fffe03f */
[----:B------:R-:W-:Y:S01]  /*84f0*/  IMAD.U32 R20, RZ, RZ, UR8 ;  /* 0x00000008ff147e24 */ /* 0x000fe2000f8e00ff */
[----:B------:R-:W5:Y:S01]  /*8500*/  LD.E.128 R40, desc[UR50][R40.64] ;  /* 0x0000003228287980 */ /* 0x000f62000c101d00 */
[--C-:B------:R-:W-:Y:S01]  /*8510*/  SHF.R.S32.HI R0, RZ, 0x1f, R3.reuse ;  /* 0x0000001fff007819 */ /* 0x100fe20000011403 */
[----:B------:R-:W-:-:S02]  /*8520*/  IMAD.MOV R29, RZ, RZ, -R3 ;  /* 0x000000ffff1d7224 */ /* 0x000fc400078e0a03 */
[----:B------:R-:W-:Y:S01]  /*8530*/  IMAD.U32 R21, RZ, RZ, UR9 ;  /* 0x00000009ff157e24 */ /* 0x000fe2000f8e00ff */
[----:B------:R-:W-:Y:S01]  /*8540*/  ULDC.64 UR8, c[0x0][0xae0] ;  /* 0x0002b80000087ab9 */ /* 0x000fe20000000a00 */
[----:B------:R-:W-:Y:S01]  /*8550*/  IMAD R29, R50, R29, R30 ;  /* 0x0000001d321d7224 */ /* 0x000fe200078e021e */
[----:B------:R-:W-:Y:S01]  /*8560*/  MOV R21, UR4 ;  /* 0x0000000400157c02 */ /* 0x000fe20008000f00 */
[----:B------:R-:W-:Y:S01]  /*8570*/  IMAD R0, R0, UR8, RZ ;  /* 0x0000000800007c24 */ /* 0x000fe2000f8e02ff */
[----:B------:R-:W5:Y:S03]  /*8580*/  LD.E.128 R36, desc[UR50][R36.64] ;  /* 0x0000003224247980 */ /* 0x000f66000c101d00 */
[C---:B------:R-:W-:Y:S01]  /*8590*/  IMAD R31, R3.reuse, UR9, R0 ;  /* 0x00000009031f7c24 */ /* 0x040fe2000f8e0200 */
        /* <DEDUP_REMOVED lines=10> */
[----:B------:R-:W-:-:S02]  /*8640*/  IMAD.U32 R48, RZ, RZ, UR39 ;  /* 0x00000027ff307e24 */ /* 0x000fc4000f8e00ff */
[----:B------:R-:W-:Y:S02]  /*8650*/  IMAD.IADD R21, R21, 0x1, R31 ;  /* 0x0000000115157824 */ /* 0x000fe400078e021f */
[----:B------:R-:W-:Y:S02]  /*8660*/  IMAD R30, R0, UR8, RZ ;  /* 0x00000008001e7c24 */ /* 0x000fe4000f8e02ff */
[----:B------:R-:W-:Y:S02]  /*8670*/  IMAD R48, R48, 0x80, R17 ;  /* 0x0000008030307824 */ /* 0x000fe400078e0211 */
[C---:B------:R-:W-:Y:S02]  /*8680*/  IMAD R3, R29.reuse, UR9, R30 ;  /* 0x000000091d037c24 */ /* 0x040fe4000f8e021e */
[----:B------:R-:W-:Y:S01]  /*8690*/  IMAD.WIDE.U32 R20, R29, UR8, R20 ;  /* 0x000000081d147c25 */ /* 0x000fe2000f8e0014 */
[----:B------:R-:W-:Y:S01]  /*86a0*/  ISETP.GE.AND P2, PT, R48, R53, PT ;  /* 0x000000353000720c */ /* 0x000fe20003f46270 */
[----:B------:R-:W-:-:S02]  /*86b0*/  ULDC.64 UR8, c[0x0][0xa80] ;  /* 0x0002a00000087ab9 */ /* 0x000fc40000000a00 */
[----:B------:R-:W-:Y:S01]  /*86c0*/  IMAD.IADD R3, R21, 0x1, R3 ;  /* 0x0000000115037824 */ /* 0x000fe200078e0203 */
[----:B------:R-:W-:Y:S01]  /*86d0*/  LEA R30, P3, R20, UR8, 0x1 ;  /* 0x00000008141e7c11 */ /* 0x000fe2000f8608ff */
[----:B------:R-:W-:Y:S01]  /*86e0*/  VIADD R28, R28, 0x28820 ;  /* 0x000288201c1c7836 */ /* 0x000fe20000000000 */
[----:B------:R-:W-:Y:S02]  /*86f0*/  IADD3 R0, R48, 0x20, RZ ;  /* 0x0000002030007810 */ /* 0x000fe40007ffe0ff */
[----:B------:R-:W-:Y:S02]  /*8700*/  LEA.HI.X R3, R20, UR9, R3, 0x1, P3 ;  /* 0x0000000914037c11 */ /* 0x000fe400098f0c03 */
[----:B------:R-:W-:Y:S02]  /*8710*/  PRMT R28, RZ, 0x654, R28 ;  /* 0x00000654ff1c7816 */ /* 0x000fe4000000001c */
[-C--:B------:R-:W-:Y:S01]  /*8720*/  ISETP.GE.AND P0, PT, R0, R53.reuse, PT ;  /* 0x000000350000720c */ /* 0x080fe20003f06270 */
[----:B------:R-:W-:Y:S01]  /*8730*/  VIADD R0, R48, 0x40 ;  /* 0x0000004030007836 */ /* 0x000fe20000000000 */
[----:B0-----:R0:W-:Y:S01]  /*8740*/  SYNCS.ARRIVE.TRANS64.RED.A1T0 RZ, [R28+URZ], RZ ;  /* 0x000000ff1cff79a7 */ /* 0x0011e2000810043f */
[----:B------:R0:W1:Y:S01]  /*8750*/  SHFL.IDX PT, R21, R30, RZ, 0x181f ;  /* 0x00181fff1e157589 */ /* 0x00006200000e0000 */
[----:B------:R-:W-:Y:S03]  /*8760*/  BSSY B1, `(.L_x_6748) ;  /* 0x000000d000017945 */ /* 0x000fe60003800000 */
[----:B------:R0:W2:Y:S01]  /*8770*/  SHFL.IDX PT, R29, R3, RZ, 0x181f ;  /* 0x00181fff031d7589 */ /* 0x0000a200000e0000 */
[----:B------:R-:W-:Y:S01]  /*8780*/  ISETP.GE.AND P1, PT, R0, R53, PT ;  /* 0x000000350000720c */ /* 0x000fe20003f26270 */
[----:B------:R-:W-:-:S12]  /*8790*/  @P2 BRA `(.L_x_6749) ;  /* 0x0000000000242947 */ /* 0x000fd80003800000 */
[----:B------:R-:W-:Y:S02]  /*87a0*/  ULDC UR4, c[0x0][0xac8] ;  /* 0x0002b20000047ab9 */ /* 0x000fe40000000800 */
[----:B------:R-:W-:Y:S02]  /*87b0*/  ISETP.GE.AND P2, PT, R22, UR4, PT ;  /* 0x0000000416007c0c */ /* 0x000fe4000bf46270 */
[----:B------:R-:W-:-:S11]  /*87c0*/  ISETP.GE.AND P3, PT, R18, UR4, PT ;  /* 0x0000000412007c0c */ /* 0x000fd6000bf66270 */
[-C--:B-1----:R-:W-:Y:S02]  /*87d0*/  @!P2 LEA R20, P4, R22, R21.reuse, 0x1 ;  /* 0x000000151614a211 */ /* 0x082fe400078808ff */
[----:B0-----:R-:W-:Y:S02]  /*87e0*/  @!P3 LEA R28, P5, R18, R21, 0x1 ;  /* 0x00000015121cb211 */ /* 0x001fe400078a08ff */
[-C--:B--2---:R-:W-:Y:S02]  /*87f0*/  @!P2 LEA.HI.X R21, R22, R29.reuse, R189, 0x1, P4 ;  /* 0x0000001d1615a211 */ /* 0x084fe400020f0cbd */
[----:B------:R-:W-:-:S03]  /*8800*/  @!P3 LEA.HI.X R29, R18, R29, R188, 0x1, P5 ;  /* 0x0000001d121db211 */ /* 0x000fc600028f0cbc */
[----:B-----5:R3:W-:Y:S04]  /*8810*/  @!P2 ST.E.128 desc[UR50][R20.64], R24 ;  /* 0x000000181400a985 */ /* 0x0207e8000c101d32 */
[----:B------:R3:W-:Y:S02]  /*8820*/  @!P3 ST.E.128 desc[UR50][R28.64], R44 ;  /* 0x0000002c1c00b985 */ /* 0x0007e4000c101d32 */
.L_x_6749:
[----:B------:R-:W-:Y:S05]  /*8830*/  BSYNC B1 ;  /* 0x0000000000017941 */ /* 0x000fea0003800000 */
.L_x_6748:
[----:B---3-5:R3:W4:Y:S01]  /*8840*/  SHFL.IDX PT, R25, R3, 0x1, 0x181f ;  /* 0x00381f0003197f89 */ /* 0x02872200000e0000 */
[----:B------:R-:W-:Y:S03]  /*8850*/  BSSY B1, `(.L_x_6750) ;  /* 0x000000c000017945 */ /* 0x000fe60003800000 */
[----:B-1----:R3:W1:Y:S01]  /*8860*/  SHFL.IDX PT, R21, R30, 0x1, 0x181f ;  /* 0x00381f001e157f89 */ /* 0x00266200000e0000 */
[----:B------:R-:W-:Y:S05]  /*8870*/  @P0 BRA `(.L_x_6751) ;  /* 0x0000000000240947 */ /* 0x000fea0003800000 */
[----:B------:R-:W-:Y:S02]  /*8880*/  ULDC UR4, c[0x0][0xac8] ;  /* 0x0002b20000047ab9 */ /* 0x000fe40000000800 */
[----:B------:R-:W-:Y:S02]  /*8890*/  ISETP.GE.AND P3, PT, R22, UR4, PT ;  /* 0x0000000416007c0c */ /* 0x000fe4000bf66270 */
[----:B------:R-:W-:-:S11]  /*88a0*/  ISETP.GE.AND P4, PT, R18, UR4, PT ;  /* 0x0000000412007c0c */ /* 0x000fd6000bf86270 */
[-C--:B-1----:R-:W-:Y:S02]  /*88b0*/  @!P3 LEA R20, P0, R22, R21.reuse, 0x1 ;  /* 0x000000151614b211 */ /* 0x082fe400078008ff */
[----:B------:R-:W-:Y:S02]  /*88c0*/  @!P4 LEA R24, P2, R18, R21, 0x1 ;  /* 0x000000151218c211 */ /* 0x000fe400078408ff */
[-C--:B----4-:R-:W-:Y:S02]  /*88d0*/  @!P3 LEA.HI.X R21, R22, R25.reuse, R189, 0x1, P0 ;  /* 0x000000191615b211 */ /* 0x090fe400000f0cbd */
[----:B------:R-:W-:-:S03]  /*88e0*/  @!P4 LEA.HI.X R25, R18, R25, R188, 0x1, P2 ;  /* 0x000000191219c211 */ /* 0x000fc600010f0cbc */
[----:B------:R1:W-:Y:S04]  /*88f0*/  @!P3 ST.E.128 desc[UR50][R20.64], R12 ;  /* 0x0000000c1400b985 */ /* 0x0003e8000c101d32 */
[----:B------:R1:W-:Y:S02]  /*8900*/  @!P4 ST.E.128 desc[UR50][R24.64], R40 ;  /* 0x000000281800c985 */ /* 0x0003e4000c101d32 */
.L_x_6751:
[----:B------:R-:W-:Y:S05]  /*8910*/  BSYNC B1 ;  /* 0x0000000000017941 */ /* 0x000fea0003800000 */
.L_x_6750:
[----:B-1----:R1:W0:Y:S01]  /*8920*/  SHFL.IDX PT, R15, R3, 0x2, 0x181f ;  /* 0x00581f00030f7f89 */ /* 0x00222200000e0000 */
[----:B------:R-:W-:Y:S03]  /*8930*/  BSSY B1, `(.L_x_6752) ;  /* 0x000000c000017945 */ /* 0x000fe60003800000 */
[----:B------:R1:W0:Y:S01]  /*8940*/  SHFL.IDX PT, R13, R30, 0x2, 0x181f ;  /* 0x00581f001e0d7f89 */ /* 0x00022200000e0000 */
[----:B------:R-:W-:Y:S05]  /*8950*/  @P1 BRA `(.L_x_6753) ;  /* 0x0000000000241947 */ /* 0x000fea0003800000 */
[----:B------:R-:W-:Y:S02]  /*8960*/  ULDC UR4, c[0x0][0xac8] ;  /* 0x0002b20000047ab9 */ /* 0x000fe40000000800 */
[----:B------:R-:W-:Y:S02]  /*8970*/  ISETP.GE.AND P2, PT, R22, UR4, PT ;  /* 0x0000000416007c0c */ /* 0x000fe4000bf46270 */
[----:B------:R-:W-:-:S11]  /*8980*/  ISETP.GE.AND P3, PT, R18, UR4, PT ;  /* 0x0000000412007c0c */ /* 0x000fd6000bf66270 */
[-C--:B0-----:R-:W-:Y:S02]  /*8990*/  @!P2 LEA R12, P0, R22, R13.reuse, 0x1 ;  /* 0x0000000d160ca211 */ /* 0x081fe400078008ff */
[----:B------:R-:W-:Y:S02]  /*89a0*/  @!P3 LEA R14, P1, R18, R13, 0x1 ;  /* 0x0000000d120eb211 */ /* 0x000fe400078208ff */
[-C--:B------:R-:W-:Y:S02]  /*89b0*/  @!P2 LEA.HI.X R13, R22, R15.reuse, R189, 0x1, P0 ;  /* 0x0000000f160da211 */ /* 0x080fe400000f0cbd */
[----:B------:R-:W-:-:S03]  /*89c0*/  @!P3 LEA.HI.X R15, R18, R15, R188, 0x1, P1 ;  /* 0x0000000f120fb211 */ /* 0x000fc600008f0cbc */
[----:B------:R0:W-:Y:S04]  /*89d0*/  @!P2 ST.E.128 desc[UR50][R12.64], R8 ;  /* 0x000000080c00a985 */ /* 0x0001e8000c101d32 */
[----:B------:R0:W-:Y:S02]  /*89e0*/  @!P3 ST.E.128 desc[UR50][R14.64], R36 ;  /* 0x000000240e00b985 */ /* 0x0001e4000c101d32 */
.L_x_6753:
[----:B------:R-:W-:Y:S05]  /*89f0*/  BSYNC B1 ;  /* 0x0000000000017941 */ /* 0x000fea0003800000 */
.L_x_6752:
[----:B------:R-:W-:Y:S01]  /*8a00*/  VIADD R0, R48, 0x60 ;  /* 0x0000006030007836 */ /* 0x000fe20000000000 */
[----:B01-3--:R-:W0:Y:S04]  /*8a10*/  SHFL.IDX PT, R3, R3, 0x3, 0x181f ;  /* 0x00781f0003037f89 */ /* 0x00be2800000e0000 */
[----:B------:R-:W-:Y:S01]  /*8a20*/  ISETP.GE.AND P0, PT, R0, R53, PT ;  /* 0x000000350000720c */ /* 0x000fe20003f06270 */
[----:B------:R1:W3:-:S12]  /*8a30*/  SHFL.IDX PT, R11, R30, 0x3, 0x181f ;  /* 0x00781f001e0b7f89 */ /* 0x0002d800000e0000 */
[----:B-1----:R-:W-:Y:S05]  /*8a40*/  @P0 BRA `(.L_x_6754) ;  /* 0x0000000c001c0947 */ /* 0x002fea0003800000 */
[----:B------:R-:W-:Y:S02]  /*8a50*/  ULDC UR4, c[0x0][0xac8] ;  /* 0x0002b20000047ab9 */ /* 0x000fe40000000800 */
[----:B------:R-:W-:-:S13]  /*8a60*/  ISETP.GE.AND P1, PT, R22, UR4, PT ;  /* 0x0000000416007c0c */ /* 0x000fda000bf26270 */
[----:B---3--:R-:W-:-:S04]  /*8a70*/  @!P1 LEA R8, P0, R22, R11, 0x1 ;  /* 0x0000000b16089211 */ /* 0x008fc800078008ff */
[----:B0-----:R-:W-:Y:S02]  /*8a80*/  @!P1 LEA.HI.X R9, R22, R3, R189, 0x1, P0 ;  /* 0x0000000316099211 */ /* 0x001fe400000f0cbd */
[----:B------:R-:W-:-:S03]  /*8a90*/  ISETP.GE.AND P0, PT, R18, UR4, PT ;  /* 0x0000000412007c0c */ /* 0x000fc6000bf06270 */
[----:B------:R1:W-:Y:S10]  /*8aa0*/  @!P1 ST.E.128 desc[UR50][R8.64], R4 ;  /* 0x0000000408009985 */ /* 0x0003f4000c101d32 */
[----:B------:R-:W-:Y:S05]  /*8ab0*/  @P0 BRA `(.L_x_6754) ;  /* 0x0000000c00000947 */ /* 0x000fea0003800000 */
[----:B-1----:R-:W-:-:S04]  /*8ac0*/  LEA R4, P0, R18, R11, 0x1 ;  /* 0x0000000b12047211 */ /* 0x002fc800078008ff */
[----:B------:R-:W-:-:S05]  /*8ad0*/  LEA.HI.X R5, R18, R3, R188, 0x1, P0 ;  /* 0x0000000312057211 */ /* 0x000fca00000f0cbc */
[----:B------:R0:W-:Y:S01]  /*8ae0*/  ST.E.128 desc[UR50][R4.64], R32 ;  /* 0x0000002004007985 */ /* 0x0001e2000c101d32 */
[----:B------:R-:W-:Y:S05]  /*8af0*/  BRA `(.L_x_6754) ;  /* 0x0000000800f07947 */ /* 0x000fea0003800000 */
.L_x_6746:
[----:B------:R-:W-:Y:S01]  /*8b00*/  ULDC.64 UR10, c[0x0][0xc00] ;  /* 0x00030000000a7ab9 */ /* 0x000fe20000000a00 */
[----:B------:R-:W-:Y:S01]  /*8b10*/  USHF.L.U32 UR8, UR37, 0x2, URZ ;  /* 0x0000000225087899 */ /* 0x000fe2000800063f */
[----:B------:R-:W0:Y:S01]  /*8b20*/  LDC R11, c[0x0][0xbe8] ;  /* 0x0002fa00ff0b7b82 */ /* 0x000e220000000800 */
[----:B------:R-:W-:Y:S02]  /*8b30*/  UISETP.NE.U32.AND UP0, UPT, UR10, URZ, UPT ;  /* 0x0000003f0a00728c */ /* 0x000fe4000bf05070 */
[----:B------:R-:W-:Y:S02]  /*8b40*/  USHF.L.U64.HI UR9, UR37, 0x2, UR38 ;  /* 0x0000000225097899 */ /* 0x000fe40008010226 */
[----:B------:R-:W-:Y:S02]  /*8b50*/  UISETP.NE.AND.EX UP0, UPT, UR11, URZ, UPT, UP0 ;  /* 0x0000003f0b00728c */ /* 0x000fe4000bf05300 */
[----:B------:R-:W-:-:S04]  /*8b60*/  UIADD3 UR4, UP1, UR8, UR10, URZ ;  /* 0x0000000a08047290 */ /* 0x000fc8000ff3e03f */
[----:B------:R-:W-:Y:S01]  /*8b70*/  PLOP3.LUT P2, PT, PT, PT, UP0, 0x80, 0x0 ;  /* 0x000000000000781c */ /* 0x000fe20003f4f008 */
[----:B------:R-:W-:Y:S01]  /*8b80*/  UIADD3.X UR7, UR9, UR11, URZ, UP1, !UPT ;  /* 0x0000000b09077290 */ /* 0x000fe20008ffe43f */
[----:B------:R-:W-:Y:S02]  /*8b90*/  MOV R4, UR4 ;  /* 0x0000000400047c02 */ /* 0x000fe40008000f00 */
[----:B------:R-:W-:Y:S02]  /*8ba0*/  ULDC.64 UR10, c[0x0][0xc08] ;  /* 0x00030200000a7ab9 */ /* 0x000fe40000000a00 */
[----:B------:R-:W-:Y:S01]  /*8bb0*/  UISETP.NE.U32.AND UP1, UPT, UR10, URZ, UPT ;  /* 0x0000003f0a00728c */ /* 0x000fe2000bf25070 */
[----:B------:R-:W-:-:S03]  /*8bc0*/  IMAD.U32 R5, RZ, RZ, UR7 ;  /* 0x00000007ff057e24 */ /* 0x000fc6000f8e00ff */
[----:B------:R-:W-:-:S03]  /*8bd0*/  UISETP.NE.AND.EX UP1, UPT, UR11, URZ, UPT, UP1 ;  /* 0x0000003f0b00728c */ /* 0x000fc6000bf25310 */
[----:B------:R-:W2:Y:S01]  /*8be0*/  @P2 LDG.E R3, desc[UR50][R4.64] ;  /* 0x0000003204032981 */ /* 0x000ea2000c1e1900 */
[----:B------:R-:W-:Y:S02]  /*8bf0*/  ULDC UR4, c[0x0][0xa88] ;  /* 0x0002a20000047ab9 */ /* 0x000fe40000000800 */
[----:B------:R-:W-:Y:S01]  /*8c00*/  PLOP3.LUT P3, PT, PT, PT, UP1, 0x80, 0x0 ;  /* 0x000000000000781c */ /* 0x000fe20003f6f018 */
[----:B------:R-:W-:-:S04]  /*8c10*/  IMAD.U32 R0, RZ, RZ, UR4 ;  /* 0x00000004ff007e24 */ /* 0x000fc8000f8e00ff */
        /* <DEDUP_REMOVED lines=16> */
[----:B--2---:R-:W-:-:S07]  /*8d20*/  IADD3 R0, -R3, R0, RZ ;  /* 0x0000000003007210 */ /* 0x004fce0007ffe1ff */
.L_x_6755:
[----:B------:R-:W-:Y:S01]  /*8d30*/  USEL UR37, UR37, URZ, !UP0 ;  /* 0x0000003f25257287 */ /* 0x000fe2000c000000 */
[----:B------:R-:W-:Y:S01]  /*8d40*/  BSSY B1, `(.L_x_6756) ;  /* 0x000002d000017945 */ /* 0x000fe20003800000 */
[----:B------:R-:W-:-:S03]  /*8d50*/  USEL UR38, UR38, URZ, !UP0 ;  /* 0x0000003f26267287 */ /* 0x000fc6000c000000 */
[----:B------:R-:W-:Y:S09]  /*8d60*/  @P1 BRA `(.L_x_6757) ;  /* 0x0000000000a81947 */ /* 0x000ff20003800000 */
[----:B------:R-:W0:Y:S01]  /*8d70*/  S2R R4, SR_TID.X ;  /* 0x0000000000047919 */ /* 0x000e220000002100 */
[----:B------:R-:W1:Y:S01]  /*8d80*/  LDC R6, c[0x0][0xbe8] ;  /* 0x0002fa00ff067b82 */ /* 0x000e620000000800 */
        /* <DEDUP_REMOVED lines=10> */
[----:B------:R-:W-:Y:S02]  /*8e30*/  UMOV UR9, UR10 ;  /* 0x0000000a00097c82 */ /* 0x000fe40008000000 */
[----:B------:R-:W-:Y:S02]  /*8e40*/  UIMAD.WIDE.U32 UR8, UR40, UR12, UR8 ;  /* 0x0000000c280872a5 */ /* 0x000fe4000f8e0008 */
[----:B------:R-:W-:-:S03]  /*8e50*/  UIMAD UR7, UR40, UR13, UR7 ;  /* 0x0000000d280772a4 */ /* 0x000fc6000f8e0207 */
[----:B------:R-:W-:Y:S02]  /*8e60*/  ULDC.64 UR12, c[0x0][0xb98] ;  /* 0x0002e600000c7ab9 */ /* 0x000fe40000000a00 */
[----:B------:R-:W0:Y:S01]  /*8e70*/  @P1 LDC R4, c[0x0][0xbec] ;  /* 0x0002fb00ff041b82 */ /* 0x000e220000000800 */
[----:B------:R-:W-:Y:S02]  /*8e80*/  UIADD3 UR9, UR9, UR7, URZ ;  /* 0x0000000709097290 */ /* 0x000fe4000fffe03f */
[----:B------:R-:W-:Y:S02]  /*8e90*/  UIMAD UR7, UR38, UR12, URZ ;  /* 0x0000000c260772a4 */ /* 0x000fe4000f8e023f */
[----:B------:R-:W-:Y:S02]  /*8ea0*/  UIMAD.WIDE.U32 UR8, UR37, UR12, UR8 ;  /* 0x0000000c250872a5 */ /* 0x000fe4000f8e0008 */
[----:B------:R-:W-:Y:S01]  /*8eb0*/  UIMAD UR7, UR37, UR13, UR7 ;  /* 0x0000000d250772a4 */ /* 0x000fe2000f8e0207 */
[----:B------:R-:W1:Y:S02]  /*8ec0*/  @P1 LDC R8, c[0x0][0xbf0] ;  /* 0x0002fc00ff081b82 */ /* 0x000e640000000800 */
[----:B------:R-:W-:Y:S01]  /*8ed0*/  ULDC.64 UR12, c[0x0][0xb88] ;  /* 0x0002e200000c7ab9 */ /* 0x000fe20000000a00 */
[----:B0-----:R-:W-:-:S04]  /*8ee0*/  @P1 IMAD.HI.U32 R3, R5, R4, RZ ;  /* 0x0000000405031227 */ /* 0x001fc800078e00ff */
[----:B------:R-:W-:Y:S01]  /*8ef0*/  IMAD.MOV.U32 R4, RZ, RZ, R5 ;  /* 0x000000ffff047224 */ /* 0x000fe200078e0005 */
[----:B-1----:R-:W-:Y:S01]  /*8f00*/  @P1 SHF.R.U32.HI R4, RZ, R8, R3 ;  /* 0x00000008ff041219 */ /* 0x002fe20000011603 */
[----:B------:R-:W-:-:S03]  /*8f10*/  IMAD.U32 R8, RZ, RZ, UR7 ;  /* 0x00000007ff087e24 */ /* 0x000fc6000f8e00ff */
[----:B------:R-:W-:-:S05]  /*8f20*/  IADD3 R3, -R4, RZ, RZ ;  /* 0x000000ff04037210 */ /* 0x000fca0007ffe1ff */
[----:B------:R-:W-:Y:S01]  /*8f30*/  IMAD R3, R6, R3, R5 ;  /* 0x0000000306037224 */ /* 0x000fe200078e0205 */
[----:B------:R-:W-:Y:S02]  /*8f40*/  SHF.R.S32.HI R5, RZ, 0x1f, R4 ;  /* 0x0000001fff057819 */ /* 0x000fe40000011404 */
        /* <DEDUP_REMOVED lines=12> */
.L_x_6757:
[----:B------:R-:W-:Y:S05]  /*9010*/  BSYNC B1 ;  /* 0x0000000000017941 */ /* 0x000fea0003800000 */
.L_x_6756:
[----:B------:R-:W1:Y:S01]  /*9020*/  @P0 LDC R5, c[0x0][0xbf0] ;  /* 0x0002fc00ff050b82 */ /* 0x000e620000000800 */
[----:B------:R-:W-:Y:S01]  /*9030*/  ULDC.64 UR12, c[0x0][0xaa0] ;  /* 0x0002a800000c7ab9 */ /* 0x000fe20000000a00 */
[----:B------:R-:W-:Y:S01]  /*9040*/  MOV R8, UR39 ;  /* 0x0000002700087c02 */ /* 0x000fe20008000f00 */
[----:B------:R-:W-:Y:S01]  /*9050*/  UIMAD UR7, UR10, UR12, URZ ;  /* 0x0000000c0a0772a4 */ /* 0x000fe2000f8e023f */
[----:B0-----:R-:W-:Y:S01]  /*9060*/  IMAD R3, R152, 0x20, R17 ;  /* 0x0000002098037824 */ /* 0x001fe200078e0211 */
[----:B------:R-:W-:Y:S01]  /*9070*/  UIMAD.WIDE.U32 UR8, UR4, UR12, URZ ;  /* 0x0000000c040872a5 */ /* 0x000fe2000f8e003f */
[----:B------:R-:W-:Y:S01]  /*9080*/  BSSY B1, `(.L_x_6758) ;  /* 0x0000039000017945 */ /* 0x000fe20003800000 */
[----:B------:R-:W-:Y:S01]  /*9090*/  UIMAD UR7, UR4, UR13, UR7 ;  /* 0x0000000d040772a4 */ /* 0x000fe2000f8e0207 */
[----:B------:R-:W-:Y:S02]  /*90a0*/  IMAD R8, R8, 0x80, R3 ;  /* 0x0000008008087824 */ /* 0x000fe400078e0203 */
        /* <DEDUP_REMOVED lines=8> */
[----:B------:R-:W-:Y:S02]  /*9130*/  UIADD3 UR9, UR9, UR4, URZ ;  /* 0x0000000409097290 */ /* 0x000fe4000fffe03f */
[----:B------:R-:W-:Y:S01]  /*9140*/  UIMAD UR4, UR38, UR10, URZ ;  /* 0x0000000a260472a4 */ /* 0x000fe2000f8e023f */
[----:B-1----:R-:W-:Y:S01]  /*9150*/  @P0 SHF.R.U32.HI R3, RZ, R5, R4 ;  /* 0x00000005ff030219 */ /* 0x002fe20000011604 */
[----:B------:R-:W-:Y:S02]  /*9160*/  UIMAD.WIDE.U32 UR8, UR37, UR10, UR8 ;  /* 0x0000000a250872a5 */ /* 0x000fe4000f8e0008 */
[----:B------:R-:W-:Y:S01]  /*9170*/  UIMAD UR4, UR37, UR11, UR4 ;  /* 0x0000000b250472a4 */ /* 0x000fe2000f8e0204 */
[--C-:B------:R-:W-:Y:S01]  /*9180*/  SHF.R.S32.HI R4, RZ, 0x1f, R3.reuse ;  /* 0x0000001fff047819 */ /* 0x100fe20000011403 */
[----:B------:R-:W-:Y:S01]  /*9190*/  IMAD.MOV R7, RZ, RZ, -R3 ;  /* 0x000000ffff077224 */ /* 0x000fe200078e0a03 */
[----:B------:R-:W-:Y:S01]  /*91a0*/  ULDC.64 UR10, c[0x0][0xae0] ;  /* 0x0002b800000a7ab9 */ /* 0x000fe20000000a00 */
[----:B------:R-:W-:-:S02]  /*91b0*/  UIADD3 UR4, UR9, UR4, URZ ;  /* 0x0000000409047290 */ /* 0x000fc4000fffe03f */
[----:B------:R-:W-:Y:S01]  /*91c0*/  MOV R5, UR9 ;  /* 0x0000000900057c02 */ /* 0x000fe20008000f00 */
[----:B------:R-:W-:Y:S02]  /*91d0*/  IMAD R6, R4, UR10, RZ ;  /* 0x0000000a04067c24 */ /* 0x000fe4000f8e02ff */
[----:B------:R-:W-:Y:S01]  /*91e0*/  IMAD.U32 R4, RZ, RZ, UR8 ;  /* 0x00000008ff047e24 */ /* 0x000fe2000f8e00ff */
[----:B------:R-:W-:Y:S01]  /*91f0*/  ULDC.64 UR8, c[0x0][0xad8] ;  /* 0x0002b60000087ab9 */ /* 0x000fe20000000a00 */
[----:B------:R-:W-:Y:S02]  /*9200*/  IMAD.U32 R5, RZ, RZ, UR4 ;  /* 0x00000004ff057e24 */ /* 0x000fe4000f8e00ff */
[----:B------:R-:W-:Y:S02]  /*9210*/  IMAD R7, R11, R7, R8 ;  /* 0x000000070b077224 */ /* 0x000fe400078e0208 */
[C---:B------:R-:W-:Y:S02]  /*9220*/  IMAD R9, R3.reuse, UR11, R6 ;  /* 0x0000000b03097c24 */ /* 0x040fe4000f8e0206 */
[----:B------:R-:W-:Y:S01]  /*9230*/  IMAD.WIDE.U32 R4, R3, UR10, R4 ;  /* 0x0000000a03047c25 */ /* 0x000fe2000f8e0004 */
[----:B------:R-:W-:-:S03]  /*9240*/  SHF.R.S32.HI R3, RZ, 0x1f, R7 ;  /* 0x0000001fff037819 */ /* 0x000fc60000011407 */
[----:B------:R-:W-:Y:S02]  /*9250*/  IMAD.U32 R8, RZ, RZ, UR39 ;  /* 0x00000027ff087e24 */ /* 0x000fe4000f8e00ff */
[----:B------:R-:W-:Y:S02]  /*9260*/  IMAD.IADD R5, R5, 0x1, R9 ;  /* 0x0000000105057824 */ /* 0x000fe400078e0209 */
[----:B------:R-:W-:Y:S02]  /*9270*/  IMAD R6, R3, UR8, RZ ;  /* 0x0000000803067c24 */ /* 0x000fe4000f8e02ff */
[----:B------:R-:W-:Y:S02]  /*9280*/  IMAD R8, R8, 0x80, R17 ;  /* 0x0000008008087824 */ /* 0x000fe400078e0211 */
[----:B-----5:R-:W-:Y:S02]  /*9290*/  IMAD R11, R0, R11, RZ ;  /* 0x0000000b000b7224 */ /* 0x020fe400078e02ff */
[C---:B------:R-:W-:Y:S01]  /*92a0*/  IMAD R3, R7.reuse, UR9, R6 ;  /* 0x0000000907037c24 */ /* 0x040fe2000f8e0206 */
[C---:B------:R-:W-:Y:S01]  /*92b0*/  IADD3 R0, R8.reuse, 0x20, RZ ;  /* 0x0000002008007810 */ /* 0x040fe20007ffe0ff */
[----:B------:R-:W-:Y:S01]  /*92c0*/  IMAD.WIDE.U32 R4, R7, UR8, R4 ;  /* 0x0000000807047c25 */ /* 0x000fe2000f8e0004 */
[-C--:B------:R-:W-:Y:S01]  /*92d0*/  ISETP.GE.AND P2, PT, R8, R11.reuse, PT ;  /* 0x0000000b0800720c */ /* 0x080fe20003f46270 */
[----:B------:R-:W-:Y:S01]  /*92e0*/  ULDC.64 UR8, c[0x0][0xa80] ;  /* 0x0002a00000087ab9 */ /* 0x000fe20000000a00 */
[----:B------:R-:W-:Y:S01]  /*92f0*/  ISETP.GE.AND P1, PT, R0, R11, PT ;  /* 0x0000000b0000720c */ /* 0x000fe20003f26270 */
[----:B------:R-:W-:Y:S01]  /*9300*/  IMAD.IADD R3, R5, 0x1, R3 ;  /* 0x0000000105037824 */ /* 0x000fe200078e0203 */
[----:B------:R-:W-:Y:S01]  /*9310*/  LEA R6, P3, R4, UR8, 0x1 ;  /* 0x0000000804067c11 */ /* 0x000fe2000f8608ff */
[----:B------:R-:W-:-:S03]  /*9320*/  VIADD R0, R8, 0x40 ;  /* 0x0000004008007836 */ /* 0x000fc60000000000 */
[----:B------:R-:W-:Y:S01]  /*9330*/  LEA.HI.X R3, R4, UR9, R3, 0x1, P3 ;  /* 0x0000000904037c11 */ /* 0x000fe200098f0c03 */
[----:B------:R0:W1:Y:S01]  /*9340*/  SHFL.IDX PT, R7, R6, RZ, 0x181f ;  /* 0x00181fff06077589 */ /* 0x00006200000e0000 */
[----:B------:R-:W-:-:S03]  /*9350*/  ISETP.GE.AND P0, PT, R0, R11, PT ;  /* 0x0000000b0000720c */ /* 0x000fc60003f06270 */
[----:B------:R0:W2:Y:S01]  /*9360*/  SHFL.IDX PT, R5, R3, RZ, 0x181f ;  /* 0x00181fff03057589 */ /* 0x0000a200000e0000 */
[----:B------:R-:W-:Y:S09]  /*9370*/  @P2 BRA `(.L_x_6759) ;  /* 0x0000000000242947 */ /* 0x000ff20003800000 */
[----:B------:R-:W-:Y:S02]  /*9380*/  ULDC UR4, c[0x0][0xac8] ;  /* 0x0002b20000047ab9 */ /* 0x000fe40000000800 */
[----:B------:R-:W-:Y:S02]  /*9390*/  ISETP.GE.AND P4, PT, R22, UR4, PT ;  /* 0x0000000416007c0c */ /* 0x000fe4000bf86270 */
[----:B------:R-:W-:-:S11]  /*93a0*/  ISETP.GE.AND P5, PT, R18, UR4, PT ;  /* 0x0000000412007c0c */ /* 0x000fd6000bfa6270 */
[-C--:B-1----:R-:W-:Y:S02]  /*93b0*/  @!P4 LEA R12, P2, R22, R7.reuse, 0x1 ;  /* 0x00000007160cc211 */ /* 0x082fe400078408ff */
[----:B------:R-:W-:Y:S02]  /*93c0*/  @!P5 LEA R4, P3, R18, R7, 0x1 ;  /* 0x000000071204d211 */ /* 0x000fe400078608ff */
[-C--:B--2---:R-:W-:Y:S02]  /*93d0*/  @!P4 LEA.HI.X R13, R22, R5.reuse, R189, 0x1, P2 ;  /* 0x00000005160dc211 */ /* 0x084fe400010f0cbd */
[----:B------:R-:W-:-:S03]  /*93e0*/  @!P5 LEA.HI.X R5, R18, R5, R188, 0x1, P3 ;  /* 0x000000051205d211 */ /* 0x000fc600018f0cbc */
[----:B------:R3:W-:Y:S04]  /*93f0*/  @!P4 ST.E.128 desc[UR50][R12.64], RZ ;  /* 0x000000ff0c00c985 */ /* 0x0007e8000c101d32 */
[----:B------:R3:W-:Y:S02]  /*9400*/  @!P5 ST.E.128 desc[UR50][R4.64], RZ ;  /* 0x000000ff0400d985 */ /* 0x0007e4000c101d32 */
.L_x_6759:
[----:B------:R-:W-:Y:S05]  /*9410*/  BSYNC B1 ;  /* 0x0000000000017941 */ /* 0x000fea0003800000 */
.L_x_6758:
[----:B--23--:R2:W3:Y:S01]  /*9420*/  SHFL.IDX PT, R5, R3, 0x1, 0x181f ;  /* 0x00381f0003057f89 */ /* 0x00c4e200000e0000 */
        /* <DEDUP_REMOVED lines=8> */
[-C--:B---3--:R-:W-:Y:S02]  /*94b0*/  @!P3 LEA.HI.X R13, R22, R5.reuse, R189, 0x1, P1 ;  /* 0x00000005160db211 */ /* 0x088fe400008f0cbd */
[----:B------:R-:W-:-:S03]  /*94c0*/  @!P4 LEA.HI.X R5, R18, R5, R188, 0x1, P2 ;  /* 0x000000051205c211 */ /* 0x000fc600010f0cbc */
[----:B------:R4:W-:Y:S04]  /*94d0*/  @!P3 ST.E.128 desc[UR50][R12.64], RZ ;  /* 0x000000ff0c00b985 */ /* 0x0009e8000c101d32 */
[----:B------:R4:W-:Y:S02]  /*94e0*/  @!P4 ST.E.128 desc[UR50][R4.64], RZ ;  /* 0x000000ff0400c985 */ /* 0x0009e4000c101d32 */
.L_x_6761:
[----:B------:R-:W-:Y:S05]  /*94f0*/  BSYNC B1 ;  /* 0x0000000000017941 */ /* 0x000fea0003800000 */
.L_x_6760:
[----:B---34-:R3:W4:Y:S01]  /*9500*/  SHFL.IDX PT, R5, R3, 0x2, 0x181f ;  /* 0x00581f0003057f89 */ /* 0x01872200000e0000 */
        /* <DEDUP_REMOVED lines=10> */
[----:B------:R1:W-:Y:S04]  /*95b0*/  @!P2 ST.E.128 desc[UR50][R12.64], RZ ;  /* 0x000000ff0c00a985 */ /* 0x0003e8000c101d32 */
[----:B------:R1:W-:Y:S02]  /*95c0*/  @!P3 ST.E.128 desc[UR50][R4.64], RZ ;  /* 0x000000ff0400b985 */ /* 0x0003e4000c101d32 */
.L_x_6763:
[----:B------:R-:W-:Y:S05]  /*95d0*/  BSYNC B1 ;  /* 0x0000000000017941 */ /* 0x000fea0003800000 */
.L_x_6762:
[----:B------:R-:W-:Y:S01]  /*95e0*/  VIADD R0, R8, 0x60 ;  /* 0x0000006008007836 */ /* 0x000fe20000000000 */
[----:B0-23--:R-:W0:Y:S04]  /*95f0*/  SHFL.IDX PT, R3, R3, 0x3, 0x181f ;  /* 0x00781f0003037f89 */ /* 0x00de2800000e0000 */
[----:B------:R-:W-:Y:S01]  /*9600*/  ISETP.GE.AND P0, PT, R0, R11, PT ;  /* 0x0000000b0000720c */ /* 0x000fe20003f06270 */
[----:B-1--4-:R1:W2:-:S12]  /*9610*/  SHFL.IDX PT, R5, R6, 0x3, 0x181f ;  /* 0x00781f0006057f89 */ /* 0x01229800000e0000 */
[----:B-1----:R-:W-:Y:S05]  /*9620*/  @P0 BRA `(.L_x_6754) ;  /* 0x0000000000240947 */ /* 0x002fea0003800000 */
[----:B------:R-:W-:Y:S02]  /*9630*/  ULDC UR4, c[0x0][0xac8] ;  /* 0x0002b20000047ab9 */ /* 0x000fe40000000800 */
[----:B------:R-:W-:Y:S02]  /*9640*/  ISETP.GE.AND P2, PT, R22, UR4, PT ;  /* 0x0000000416007c0c */ /* 0x000fe4000bf46270 */
[----:B------:R-:W-:-:S11]  /*9650*/  ISETP.GE.AND P3, PT, R18, UR4, PT ;  /* 0x0000000412007c0c */ /* 0x000fd6000bf66270 */
[-C--:B--2---:R-:W-:Y:S02]  /*9660*/  @!P2 LEA R6, P0, R22, R5.reuse, 0x1 ;  /* 0x000000051606a211 */ /* 0x084fe400078008ff */
[----:B------:R-:W-:Y:S02]  /*9670*/  @!P3 LEA R4, P1, R18, R5, 0x1 ;  /* 0x000000051204b211 */ /* 0x000fe400078208ff */
[-C--:B0-----:R-:W-:Y:S02]  /*9680*/  @!P2 LEA.HI.X R7, R22, R3.reuse, R189, 0x1, P0 ;  /* 0x000000031607a211 */ /* 0x081fe400000f0cbd */
[----:B------:R-:W-:-:S03]  /*9690*/  @!P3 LEA.HI.X R5, R18, R3, R188, 0x1, P1 ;  /* 0x000000031205b211 */ /* 0x000fc600008f0cbc */
[----:B------:R0:W-:Y:S04]  /*96a0*/  @!P2 ST.E.128 desc[UR50][R6.64], RZ ;  /* 0x000000ff0600a985 */ /* 0x0001e8000c101d32 */
[----:B------:R0:W-:Y:S02]  /*96b0*/  @!P3 ST.E.128 desc[UR50][R4.64], RZ ;  /* 0x000000ff0400b985 */ /* 0x0001e4000c101d32 */
.L_x_6754:
[----:B------:R-:W-:Y:S05]  /*96c0*/  BSYNC B0 ;  /* 0x0000000000007941 */ /* 0x000fea0003800000 */
.L_x_6745:
[----:B------:R-:W-:Y:S02]  /*96d0*/  ULDC UR4, c[0x0][0xc3c] ;  /* 0x00030f0000047ab9 */ /* 0x000fe40000000800 */
[----:B------:R-:W-:-:S13]  /*96e0*/  ISETP.GE.AND P0, PT, R51, UR4, PT ;  /* 0x0000000433007c0c */ /* 0x000fda000bf06270 */
[----:B------:R-:W-:Y:S05]  /*96f0*/  @!P0 BRA `(.L_x_6764) ;  /* 0xffffff7400948947 */ /* 0x000fea000383ffff */
[----:B------:R-:W-:Y:S05]  /*9700*/  EXIT ;  /* 0x000000000000794d */ /* 0x000fea0003800000 */
.L_x_6717:
[----:B------:R-:W-:-:S08]  /*9710*/  NOP ;  /* 0x0000000000007918 */ /* 0x000fd00000000000 */
[----:B------:R-:W0:-:S00]  /*9720*/  USETMAXREG.DEALLOC.CTAPOOL 0x28 ;  /* 0x00000028000079c8 */ /* 0x000e0000080e0500 */
        /* <DEDUP_REMOVED lines=14> */
.L_x_6765:
        /* <DEDUP_REMOVED lines=12> */
[C---:B------:R-:W-:Y:S02]  /*98d0*/  ISETP.GE.U32.AND P2, PT, R5.reuse, 0x2, PT ;  /* 0x000000020500780c */ /* 0x040fe40003f46070 */
[C---:B------:R-:W-:Y:S02]  /*98e0*/  ISETP.GE.U32.AND P3, PT, R5.reuse, 0x4, PT ;  /* 0x000000040500780c */ /* 0x040fe40003f66070 */
[C---:B------:R-:W-:Y:S02]  /*98f0*/  ISETP.GE.U32.AND P4, PT, R5.reuse, 0x8, PT ;  /* 0x000000080500780c */ /* 0x040fe40003f86070 */
[----:B------:R-:W-:Y:S02]  /*9900*/  ISETP.GE.U32.AND P5, PT, R5, 0x10, PT ;  /* 0x000000100500780c */ /* 0x000fe40003fa6070 */
[----:B------:R-:W-:Y:S01]  /*9910*/  MOV R16, RZ ;  /* 0x000000ff00107202 */ /* 0x000fe20000000f00 */
        /* <DEDUP_REMOVED lines=23> */
.L_x_6771:
        /* <DEDUP_REMOVED lines=12> */
.L_x_6770:
[----:B------:R-:W-:Y:S05]  /*9b50*/  BSYNC B0 ;  /* 0x0000000000007941 */ /* 0x000fea0003800000 */
.L_x_6769:
        /* <DEDUP_REMOVED lines=21> */
.L_x_6767:
        /* <DEDUP_REMOVED lines=15> */
.L_x_6772:
[----:B---3--:R-:W-:Y:S01]  /*9da0*/  IMAD R16, R16, UR5, R8 ;  /* 0x0000000510107c24 */ /* 0x008fe2000f8e0208 */
[----:B0-----:R-:W-:Y:S02]  /*9db0*/  IABS R2, R10 ;  /* 0x0000000a00027213 */ /* 0x001fe40000000000 */
[----:B-1----:R-:W-:Y:S02]  /*9dc0*/  IADD3 R0, RZ, -R3, RZ ;  /* 0x80000003ff007210 */ /* 0x002fe40007ffe0ff */
[----:B------:R-:W-:Y:S01]  /*9dd0*/  IADD3 R11, -R16, UR6, RZ ;  /* 0x00000006100b7c10 */ /* 0x000fe2000fffe1ff */
[----:B------:R-:W-:Y:S01]  /*9de0*/  IMAD.MOV R4, RZ, RZ, -R2 ;  /* 0x000000ffff047224 */ /* 0x000fe200078e0a02 */
[----:B------:R-:W-:Y:S01]  /*9df0*/  IADD3 R19, R19, UR4, RZ ;  /* 0x0000000413137c10 */ /* 0x000fe2000fffe0ff */
[----:B--2---:R-:W-:Y:S01]  /*9e00*/  IMAD R7, R0, R9, RZ ;  /* 0x0000000900077224 */ /* 0x004fe200078e02ff */
        /* <DEDUP_REMOVED lines=8> */
[-C--:B------:R-:W-:Y:S01]  /*9e90*/  @!P1 IADD3 R0, R0, -R9.reuse, RZ ;  /* 0x8000000900009210 */ /* 0x080fe20007ffe0ff */
        /* <DEDUP_REMOVED lines=12> */
.L_x_6768:
[----:B------:R-:W-:Y:S01]  /*9f60*/  ULDC UR4, c[0x0][0xc3c] ;  /* 0x00030f0000047ab9 */ /* 0x000fe20000000800 */
[----:B------:R-:W-:Y:S01]  /*9f70*/  IMAD.MOV.U32 R17, RZ, RZ, RZ ;  /* 0x000000ffff117224 */ /* 0x000fe200078e00ff */
[----:B------:R-:W-:Y:S01]  /*9f80*/  MOV R19, UR4 ;  /* 0x0000000400137c02 */ /* 0x000fe20008000f00 */
[----:B------:R-:W-:Y:S02]  /*9f90*/  IMAD.U32 R16, RZ, RZ, UR6 ;  /* 0x00000006ff107e24 */ /* 0x000fe4000f8e00ff */
[----:B------:R-:W-:-:S07]  /*9fa0*/  IMAD.MOV.U32 R18, RZ, RZ, RZ ;  /* 0x000000ffff127224 */ /* 0x000fce00078e00ff */
.L_x_6773:
[----:B------:R-:W-:-:S13]  /*9fb0*/  ISETP.NE.AND P0, PT, R5, RZ, PT ;  /* 0x000000ff0500720c */ /* 0x000fda0003f05270 */
[----:B------:R-:W0:Y:S01]  /*9fc0*/  @!P0 S2R R3, SR_CgaCtaId ;  /* 0x0000000000038919 */ /* 0x000e220000008800 */
[----:B------:R-:W-:-:S04]  /*9fd0*/  @!P0 MOV R0, 0x400 ;  /* 0x0000040000008802 */ /* 0x000fc80000000f00 */
[----:B0-----:R-:W-:-:S05]  /*9fe0*/  @!P0 LEA R0, R3, R0, 0x18 ;  /* 0x0000000003008211 */ /* 0x001fca00078ec0ff */
[----:B------:R1:W-:Y:S01]  /*9ff0*/  @!P0 STS.128 [R0+0x288d0], R16 ;  /* 0x0288d01000008388 */ /* 0x0003e20000000c00 */
[----:B------:R-:W-:Y:S06]  /*a000*/  BAR.ARV 0x5, 0x180 ;  /* 0x0146000000007b1d */ /* 0x000fec0000002000 */
.L_x_6766:
[----:B------:R2:W-:Y:S01]  /*a010*/  STL [R1+0x1c], RZ ;  /* 0x00001cff01007387 */ /* 0x0005e20000100800 */
[----:B------:R-:W-:Y:S01]  /*a020*/  ULDC UR4, c[0x0][0xc3c] ;  /* 0x00030f0000047ab9 */ /* 0x000fe20000000800 */
[----:B------:R-:W-:Y:S01]  /*a030*/  IMAD.MOV.U32 R28, RZ, RZ, 0x1 ;  /* 0x00000001ff1c7424 */ /* 0x000fe200078e00ff */
[----:B0-----:R-:W-:Y:S01]  /*a040*/  ISETP.GE.AND P0, PT, R19, UR4, PT ;  /* 0x0000000413007c0c */ /* 0x001fe2000bf06270 */
[----:B------:R-:W-:-:S12]  /*a050*/  IMAD.MOV.U32 R25, RZ, RZ, RZ ;  /* 0x000000ffff197224 */ /* 0x000fd800078e00ff */
[----:B--2---:R-:W-:Y:S05]  /*a060*/  @P0 BRA `(.L_x_6774) ;  /* 0x0000004400b80947 */ /* 0x004fea0003800000 */
[----:B------:R-:W0:Y:S01]  /*a070*/  S2R R3, SR_TID.X ;  /* 0x0000000000037919 */ /* 0x000e220000002100 */
[----:B------:R-:W2:Y:S01]  /*a080*/  S2UR UR5, SR_CgaCtaId ;  /* 0x00000000000579c3 */ /* 0x000ea20000008800 */
[----:B------:R-:W-:Y:S01]  /*a090*/  UMOV UR4, 0x400 ;  /* 0x0000040000047882 */ /* 0x000fe20000000000 */
[----:B------:R-:W-:Y:S01]  /*a0a0*/  BSSY B8, `(.L_x_6774) ;  /* 0x000046a000087945 */ /* 0x000fe20003800000 */
[----:B------:R3:W-:Y:S01]  /*a0b0*/  STL [R1+0x1c], RZ ;  /* 0x00001cff01007387 */ /* 0x0007e20000100800 */
[----:B------:R-:W-:Y:S01]  /*a0c0*/  IMAD.MOV.U32 R28, RZ, RZ, 0x1 ;  /* 0x00000001ff1c7424 */ /* 0x000fe200078e00ff */
[----:B------:R-:W-:Y:S01]  /*a0d0*/  MOV R25, RZ ;  /* 0x000000ff00197202 */ /* 0x000fe20000000f00 */
[----:B------:R-:W-:Y:S01]  /*a0e0*/  ULOP3.LUT UR37, UR36, 0x2, URZ, 0xfc, !UPT ;  /* 0x0000000224257892 */ /* 0x000fe2000f8efc3f */
[----:B------:R-:W-:Y:S01]  /*a0f0*/  ULDC UR38, c[0x0][0xc] ;  /* 0x0000030000267ab9 */ /* 0x000fe20000000800 */
[----:B--2---:R-:W-:-:S06]  /*a100*/  ULEA UR4, UR5, UR4, 0x18 ;  /* 0x0000000405047291 */ /* 0x004fcc000f8ec03f */
[----:B------:R-:W-:Y:S02]  /*a110*/  IMAD.U32 R22, RZ, RZ, UR4 ;  /* 0x00000004ff167e24 */ /* 0x000fe4000f8e00ff */
[----:B0-----:R-:W-:-:S05]  /*a120*/  IMAD.SHL.U32 R30, R3, 0x8, RZ ;  /* 0x00000008031e7824 */ /* 0x001fca00078e00ff */
[----:B-1----:R-:W-:-:S04]  /*a130*/  LOP3.LUT R0, R30, 0x1f8, RZ, 0xc0, !PT ;  /* 0x000001f81e007812 */ /* 0x002fc800078ec0ff */
[----:B------:R-:W-:-:S04]  /*a140*/  LOP3.LUT R3, R0, 0x38, R3, 0x78, !PT ;  /* 0x0000003800037812 */ /* 0x000fc800078e7803 */
[----:B------:R-:W-:Y:S02]  /*a150*/  LOP3.LUT R34, R3, 0x200, R30, 0xf8, !PT ;  /* 0x0000020003227812 */ /* 0x000fe400078ef81e */
[----:B------:R-:W-:-:S03]  /*a160*/  LOP3.LUT R30, R30, 0x38, RZ, 0xc0, !PT ;  /* 0x000000381e1e7812 */ /* 0x000fc600078ec0ff */
[----:B------:R-:W-:Y:S01]  /*a170*/  IMAD R0, R34, 0x2, R22 ;  /* 0x0000000222007824 */ /* 0x000fe200078e0216 */
[----:B------:R-:W-:-:S04]  /*a180*/  LOP3.LUT R29, R30, 0x40, RZ, 0xfc, !PT ;  /* 0x000000401e1d7812 */ /* 0x000fc800078efcff */
[----:B------:R3:W-:Y:S03]  /*a190*/  STL [R1], R0 ;  /* 0x0000000001007387 */ /* 0x0007e60000100800 */
.L_x_6837:
[----:B0-----:R-:W0:Y:S02]  /*a1a0*/  LDC.64 R2, c[0x0][0xc88] ;  /* 0x00032200ff027b82 */ /* 0x001e240000000a00 */
[----:B0-----:R-:W-:-:S05]  /*a1b0*/  IMAD.WIDE R2, R19, 0x4, R2 ;  /* 0x0000000413027825 */ /* 0x001fca00078e0202 */
[----:B---3--:R-:W3:Y:S01]  /*a1c0*/  LDG.E R31, desc[UR50][R2.64] ;  /* 0x00000032021f7981 */ /* 0x008ee2000c1e1900 */
[----:B------:R-:W-:Y:S05]  /*a1d0*/  YIELD ;  /* 0x0000000000007946 */ /* 0x000fea0003800000 */
[----:B------:R-:W-:Y:S01]  /*a1e0*/  ULDC.64 UR4, c[0x0][0xa28] ;  /* 0x00028a0000047ab9 */ /* 0x000fe20000000a00 */
[----:B------:R-:W-:Y:S01]  /*a1f0*/  IMAD.MOV.U32 R36, RZ, RZ, RZ ;  /* 0x000000ffff247224 */ /* 0x000fe200078e00ff */
[----:B------:R-:W-:Y:S01]  /*a200*/  ISETP.NE.U32.AND P0, PT, RZ, UR4, PT ;  /* 0x00000004ff007c0c */ /* 0x000fe2000bf05070 */
[----:B------:R-:W-:-:S03]  /*a210*/  ULDC.64 UR6, c[0x0][0xa18] ;  /* 0x0002860000067ab9 */ /* 0x000fc60000000a00 */
[----:B------:R-:W-:Y:S02]  /*a220*/  ISETP.NE.AND.EX P0, PT, RZ, UR5, PT, P0 ;  /* 0x00000005ff007c0c */ /* 0x000fe4000bf05300 */
[----:B---3--:R-:W-:-:S11]  /*a230*/  SHF.R.S32.HI R0, RZ, 0x1f, R31 ;  /* 0x0000001fff007819 */ /* 0x008fd6000001141f */
[C---:B------:R-:W-:Y:S01]  /*a240*/  @P0 LEA R2, P1, R31.reuse, UR4, 0x2 ;  /* 0x000000041f020c11 */ /* 0x040fe2000f8210ff */
[C---:B------:R-:W-:Y:S01]  /*a250*/  IMAD.SHL.U32 R23, R31.reuse, 0x4, RZ ;  /* 0x000000041f177824 */ /* 0x040fe200078e00ff */
[C-C-:B------:R-:W-:Y:S01]  /*a260*/  SHF.L.U64.HI R24, R31.reuse, 0x2, R0.reuse ;  /* 0x000000021f187819 */ /* 0x140fe20000010200 */
[----:B------:R0:W-:Y:S01]  /*a270*/  STL [R1+0x10], R0 ;  /* 0x0000100001007387 */ /* 0x0001e20000100800 */
[----:B------:R-:W-:Y:S01]  /*a280*/  @P0 LEA.HI.X R3, R31, UR5, R0, 0x2, P1 ;  /* 0x000000051f030c11 */ /* 0x000fe200088f1400 */
[----:B------:R-:W-:-:S04]  /*a290*/  ULDC.64 UR4, c[0x0][0xa00] ;  /* 0x0002800000047ab9 */ /* 0x000fc80000000a00 */
[----:B-1----:R1:W5:Y:S01]  /*a2a0*/  @P0 LDG.E R36, desc[UR50][R2.64] ;  /* 0x0000003202240981 */ /* 0x002362000c1e1900 */
[----:B------:R-:W-:Y:S02]  /*a2b0*/  ISETP.NE.U32.AND P0, PT, RZ, UR4, PT ;  /* 0x00000004ff007c0c */ /* 0x000fe4000bf05070 */
[----:B------:R-:W-:Y:S02]  /*a2c0*/  LOP3.LUT R27, R27, 0xffffffef, RZ, 0xc0, !PT ;  /* 0xffffffef1b1b7812 */ /* 0x000fe400078ec0ff */
[----:B------:R-:W-:Y:S02]  /*a2d0*/  ISETP.NE.AND.EX P2, PT, RZ, UR5, PT, P0 ;  /* 0x00000005ff007c0c */ /* 0x000fe4000bf45300 */
[----:B0-----:R-:W-:Y:S02]  /*a2e0*/  MOV R0, RZ ;  /* 0x000000ff00007202 */ /* 0x001fe40000000f00 */
[----:B------:R-:W-:Y:S02]  /*a2f0*/  ISETP.NE.U32.AND P0, PT, RZ, UR6, PT ;  /* 0x00000006ff007c0c */ /* 0x000fe4000bf05070 */
[----:B-1----:R-:W-:-:S02]  /*a300*/  IADD3 R2, P1, R23, UR4, RZ ;  /* 0x0000000417027c10 */ /* 0x002fc4000ff3e0ff */
[----:B------:R-:W-:Y:S02]  /*a310*/  ISETP.NE.AND.EX P0, PT, RZ, UR7, PT, P0 ;  /* 0x00000007ff007c0c */ /* 0x000fe4000bf05300 */
[----:B------:R-:W-:Y:S01]  /*a320*/  IADD3.X R3, R24, UR5, RZ, P1, !PT ;  /* 0x0000000518037c10 */ /* 0x000fe20008ffe4ff */
[----:B------:R-:W-:Y:S02]  /*a330*/  ULDC.64 UR4, c[0x0][0x418] ;  /* 0x0001060000047ab9 */ /* 0x000fe40000000a00 */
[----:B------:R-:W-:Y:S02]  /*a340*/  @P2 LOP3.LUT R27, R27, 0x10, RZ, 0xfc, !PT ;  /* 0x000000101b1b2812 */ /* 0x000fe400078efcff */
[----:B------:R-:W2:Y:S06]  /*a350*/  @P2 LDG.E R0, desc[UR50][R2.64] ;  /* 0x0000003202002981 */ /* 0x000eac000c1e1900 */
[----:B------:R-:W-:-:S04]  /*a360*/  @P0 IADD3 R4, P1, R23, UR6, RZ ;  /* 0x0000000617040c10 */ /* 0x000fc8000ff3e0ff */
[----:B------:R-:W-:Y:S01]  /*a370*/  @P0 IADD3.X R5, R24, UR7, RZ, P1, !PT ;  /* 0x0000000718050c10 */ /* 0x000fe20008ffe4ff */
[----:B--2---:R0:W-:Y:S04]  /*a380*/  STL [R1+0x4], R0 ;  /* 0x0000040001007387 */ /* 0x0041e80000100800 */
[----:B0-----:R-:W2:Y:S01]  /*a390*/  @P0 LDG.E R0, desc[UR50][R4.64] ;  /* 0x0000003204000981 */ /* 0x001ea2000c1e1900 */
[----:B------:R-:W-:-:S03]  /*a3a0*/  UISETP.NE.U32.AND UP0, UPT, UR4, URZ, UPT ;  /* 0x0000003f0400728c */ /* 0x000fc6000bf05070 */
[----:B------:R-:W-:Y:S01]  /*a3b0*/  ULDC UR4, c[0x0][0x424] ;  /* 0x0001090000047ab9 */ /* 0x000fe20000000800 */
[----:B------:R-:W-:-:S03]  /*a3c0*/  UISETP.NE.AND.EX UP0, UPT, UR5, URZ, UPT, UP0 ;  /* 0x0000003f0500728c */ /* 0x000fc6000bf05300 */
[----:B------:R-:W-:Y:S01]  /*a3d0*/  ULDC UR5, c[0x0][0x2f0] ;  /* 0x0000bc0000057ab9 */ /* 0x000fe20000000800 */
[----:B------:R-:W-:-:S04]  /*a3e0*/  USEL UR4, UR4, 0x1, UP0 ;  /* 0x0000000104047887 */ /* 0x000fc80008000000 */
[----:B------:R-:W-:-:S06]  /*a3f0*/  UIMAD UR4, UR4, UR5, URZ ;  /* 0x00000005040472a4 */ /* 0x000fcc000f8e023f */
[----:B------:R-:W-:Y:S01]  /*a400*/  IMAD.U32 R35, RZ, RZ, UR4 ;  /* 0x00000004ff237e24 */ /* 0x000fe2000f8e00ff */
[----:B--2---:R0:W-:Y:S01]  /*a410*/  @P0 STL [R1+0x14], R0 ;  /* 0x0000140001000387 */ /* 0x0041e20000100800 */
[----:B------:R-:W-:Y:S05]  /*a420*/  @P0 BRA `(.L_x_6775) ;  /* 0x0000000000200947 */ /* 0x000fea0003800000 */
[----:B------:R-:W-:Y:S02]  /*a430*/  ULDC UR4, c[0x0][0x288] ;  /* 0x0000a20000047ab9 */ /* 0x000fe40000000800 */
[----:B0-----:R-:W-:-:S05]  /*a440*/  IMAD.U32 R0, RZ, RZ, UR4 ;  /* 0x00000004ff007e24 */ /* 0x001fca000f8e00ff */
[----:B------:R1:W-:Y:S01]  /*a450*/  STL [R1+0x14], R0 ;  /* 0x0000140001007387 */ /* 0x0003e20000100800 */
[----:B------:R-:W-:Y:S05]  /*a460*/  @!P2 BRA `(.L_x_6775) ;  /* 0x000000000010a947 */ /* 0x000fea0003800000 */
[----:B------:R-:W2:Y:S04]  /*a470*/  LDG.E R5, desc[UR50][R2.64] ;  /* 0x0000003202057981 */ /* 0x000ea8000c1e1900 */
[----:B-1----:R-:W2:Y:S02]  /*a480*/  LDG.E R0, desc[UR50][R2.64+0x4] ;  /* 0x0000043202007981 */ /* 0x002ea4000c1e1900 */
[----:B--2---:R-:W-:-:S05]  /*a490*/  IMAD.IADD R0, R0, 0x1, -R5 ;  /* 0x0000000100007824 */ /* 0x004fca00078e0a05 */
[----:B------:R2:W-:Y:S02]  /*a4a0*/  STL [R1+0x14], R0 ;  /* 0x0000140001007387 */ /* 0x0005e40000100800 */
.L_x_6775:
        /* <DEDUP_REMOVED lines=9> */
.L_x_6776:
[----:B------:R-:W-:Y:S02]  /*a540*/  ULDC.64 UR4, c[0x0][0xa08] ;  /* 0x0002820000047ab9 */ /* 0x000fe40000000a00 */
[----:B------:R-:W-:-:S04]  /*a550*/  ISETP.NE.U32.AND P0, PT, RZ, UR4, PT ;  /* 0x00000004ff007c0c */ /* 0x000fc8000bf05070 */
[----:B------:R-:W-:-:S13]  /*a560*/  ISETP.NE.AND.EX P0, PT, RZ, UR5, PT, P0 ;  /* 0x00000005ff007c0c */ /* 0x000fda000bf05300 */
[----:B------:R-:W-:Y:S05]  /*a570*/  @!P0 BRA `(.L_x_6777) ;  /* 0x0000000000148947 */ /* 0x000fea0003800000 */
[----:B------:R-:W3:Y:S02]  /*a580*/  LDC.64 R2, c[0x0][0xa08] ;  /* 0x00028200ff027b82 */ /* 0x000ee40000000a00 */
[----:B---3--:R-:W-:-:S05]  /*a590*/  IMAD.WIDE R2, R33, 0x4, R2 ;  /* 0x0000000421027825 */ /* 0x008fca00078e0202 */
[----:B------:R-:W3:Y:S04]  /*a5a0*/  LDG.E R35, desc[UR50][R2.64] ;  /* 0x0000003202237981 */ /* 0x000ee8000c1e1900 */
[----:B012---:R-:W3:Y:S02]  /*a5b0*/  LDG.E R0, desc[UR50][R2.64+0x4] ;  /* 0x0000043202007981 */ /* 0x007ee4000c1e1900 */
[----:B---3--:R-:W-:-:S07]  /*a5c0*/  IADD3 R35, -R35, R0, RZ ;  /* 0x0000000023237210 */ /* 0x008fce0007ffe1ff */
.L_x_6777:
[----:B-----5:R-:W-:Y:S01]  /*a5d0*/  IMAD.IADD R35, R35, 0x1, -R36 ;  /* 0x0000000123237824 */ /* 0x020fe200078e0a24 */
[----:B------:R-:W-:Y:S03]  /*a5e0*/  BSSY B7, `(.L_x_6778) ;  /* 0x0000377000077945 */ /* 0x000fe60003800000 */
[C---:B012---:R-:W-:Y:S01]  /*a5f0*/  VIADD R0, R35.reuse, 0x7f ;  /* 0x0000007f23007836 */ /* 0x047fe20000000000 */
[----:B------:R-:W-:-:S04]  /*a600*/  ISETP.GT.AND P0, PT, R35, RZ, PT ;  /* 0x000000ff2300720c */ /* 0x000fc80003f04270 */
[----:B---3--:R-:W-:-:S04]  /*a610*/  SHF.R.S32.HI R3, RZ, 0x1f, R0 ;  /* 0x0000001fff037819 */ /* 0x008fc80000011400 */
[----:B------:R-:W-:-:S05]  /*a620*/  LEA.HI R32, R3, R0, RZ, 0x7 ;  /* 0x0000000003207211 */ /* 0x000fca00078f38ff */
[----:B------:R0:W-:Y:S01]  /*a630*/  STL [R1+0x18], R32 ;  /* 0x0000182001007387 */ /* 0x0001e20000100800 */
[----:B------:R-:W-:Y:S05]  /*a640*/  @P0 BRA `(.L_x_6779) ;  /* 0x0000000000440947 */ /* 0x000fea0003800000 */
[----:B------:R-:W1:Y:S02]  /*a650*/  S2R R2, SR_TID.X ;  /* 0x0000000000027919 */ /* 0x000e640000002100 */
        /* <DEDUP_REMOVED lines=10> */
[----:B------:R-:W1:Y:S02]  /*a700*/  S2R R4, SR_LTMASK ;  /* 0x0000000000047919 */ /* 0x000e640000003900 */
[----:B-1----:R-:W-:-:S04]  /*a710*/  LOP3.LUT R4, R4, UR4, RZ, 0xc0, !PT ;  /* 0x0000000404047c12 */ /* 0x002fc8000f8ec0ff */
[----:B------:R-:W1:Y:S01]  /*a720*/  POPC R7, R4 ;  /* 0x0000000400077309 */ /* 0x000e620000000000 */
[----:B--2---:R-:W1:Y:S02]  /*a730*/  SHFL.IDX PT, R0, R3, R0, 0x1f ;  /* 0x00001f0003007589 */ /* 0x004e6400000e0000 */
[----:B-1----:R-:W-:Y:S01]  /*a740*/  IADD3 R16, R0, UR38, R7 ;  /* 0x0000002600107c10 */ /* 0x002fe2000fffe007 */
[----:B------:R-:W-:Y:S06]  /*a750*/  BRA `(.L_x_6780) ;  /* 0x00000034007c7947 */ /* 0x000fec0003800000 */
.L_x_6779:
        /* <DEDUP_REMOVED lines=19> */
[----:B01----:R-:W-:Y:S05]  /*a890*/  CALL.ABS.NOINC R2 ;  /* 0x0000000002007343 */ /* 0x003fea0003c00000 */
.L_x_6782:
[----:B------:R-:W-:Y:S05]  /*a8a0*/  BSYNC B6 ;  /* 0x0000000000067941 */ /* 0x000fea0003800000 */
.L_x_6781:
        /* <DEDUP_REMOVED lines=19> */
[----:B0-2---:R-:W-:Y:S05]  /*a9e0*/  CALL.ABS.NOINC R2 ;  /* 0x0000000002007343 */ /* 0x005fea0003c00000 */
.L_x_6785:
        /* <DEDUP_REMOVED lines=15> */
.L_x_6784:
[----:B------:R-:W-:Y:S05]  /*aae0*/  BSYNC B6 ;  /* 0x0000000000067941 */ /* 0x000fea0003800000 */
.L_x_6783:
[----:B------:R-:W-:Y:S01]  /*aaf0*/  ULDC.64 UR4, c[0x0][0x9f8] ;  /* 0x00027e0000047ab9 */ /* 0x000fe20000000a00 */
[----:B------:R-:W1:Y:S01]  /*ab00*/  S2R R20, SR_TID.X ;  /* 0x0000000000147919 */ /* 0x000e620000002100 */
[----:B------:R-:W-:Y:S01]  /*ab10*/  ISETP.NE.U32.AND P0, PT, RZ, UR4, PT ;  /* 0x00000004ff007c0c */ /* 0x000fe2000bf05070 */
[----:B------:R-:W2:Y:S03]  /*ab20*/  LDC R6, c[0x0][0x430] ;  /* 0x00010c00ff067b82 */ /* 0x000ea60000000800 */
[----:B------:R-:W-:-:S13]  /*ab30*/  ISETP.NE.AND.EX P0, PT, RZ, UR5, PT, P0 ;  /* 0x00000005ff007c0c */ /* 0x000fda000bf05300 */
[----:B------:R-:W-:Y:S01]  /*ab40*/  @P0 IADD3 R2, P1, R23, UR4, RZ ;  /* 0x0000000417020c10 */ /* 0x000fe2000ff3e0ff */
[----:B------:R-:W3:Y:S01]  /*ab50*/  S2R R21, SR_TID.X ;  /* 0x0000000000157919 */ /* 0x000ee20000002100 */
[----:B------:R-:W-:Y:S01]  /*ab60*/  LEA.HI.SX32 R26, R32, 0xffffffff, 0x19 ;  /* 0xffffffff201a7811 */ /* 0x000fe200078fcaff */
[----:B------:R-:W-:Y:S01]  /*ab70*/  IMAD.U32 R10, RZ, RZ, UR37 ;  /* 0x00000025ff0a7e24 */ /* 0x000fe2000f8e00ff */
[----:B------:R-:W-:Y:S01]  /*ab80*/  @P0 IADD3.X R3, R24, UR5, RZ, P1, !PT ;  /* 0x0000000518030c10 */ /* 0x000fe20008ffe4ff */
[----:B------:R-:W-:-:S04]  /*ab90*/  ULDC UR4, c[0x0][0x2f4] ;  /* 0x0000bd0000047ab9 */ /* 0x000fc80000000800 */
[----:B------:R4:W4:Y:S01]  /*aba0*/  @P0 LDG.E R33, desc[UR50][R2.64] ;  /* 0x0000003202210981 */ /* 0x000922000c1e1900 */
[----:B--2---:R-:W-:Y:S01]  /*abb0*/  ISETP.NE.AND P2, PT, R6, 0x1, PT ;  /* 0x000000010600780c */ /* 0x004fe20003f45270 */
[----:B------:R-:W-:Y:S01]  /*abc0*/  IMAD.SHL.U32 R8, R26, 0x80, RZ ;  /* 0x000000801a087824 */ /* 0x000fe200078e00ff */
[----:B------:R-:W-:Y:S02]  /*abd0*/  LOP3.LUT R27, R27, 0xfffffff7, RZ, 0xc0, !PT ;  /* 0xfffffff71b1b7812 */ /* 0x000fe400078ec0ff */
[----:B-1----:R-:W-:-:S04]  /*abe0*/  LOP3.LUT R20, R20, 0x7f, RZ, 0xc0, !PT ;  /* 0x0000007f14147812 */ /* 0x002fc800078ec0ff */
[----:B------:R-:W-:-:S05]  /*abf0*/  SHF.R.U32.HI R20, RZ, 0x3, R20 ;  /* 0x00000003ff147819 */ /* 0x000fca0000011614 */
[----:B------:R-:W1:Y:S01]  /*ac00*/  @P2 LDC R0, c[0x0][0x434] ;  /* 0x00010d00ff002b82 */ /* 0x000e620000000800 */
[----:B------:R-:W-:-:S07]  /*ac10*/  @P2 LOP3.LUT R27, R27, 0x8, RZ, 0xfc, !PT ;  /* 0x000000081b1b2812 */ /* 0x000fce00078efcff */
[----:B------:R-:W2:Y:S01]  /*ac20*/  @P2 LDC R7, c[0x0][0x438] ;  /* 0x00010e00ff072b82 */ /* 0x000ea20000000800 */
[----:B---3--:R-:W-:-:S05]  /*ac30*/  IMAD.SHL.U32 R21, R21, 0x10, RZ ;  /* 0x0000001015157824 */ /* 0x008fca00078e00ff */
[----:B------:R-:W-:-:S04]  /*ac40*/  LOP3.LUT R21, R21, 0x70, RZ, 0xc0, !PT ;  /* 0x0000007015157812 */ /* 0x000fc800078ec0ff */
[----:B------:R-:W-:-:S04]  /*ac50*/  LOP3.LUT R4, R8, R20, R21, 0xfe, !PT ;  /* 0x0000001408047212 */ /* 0x000fc800078efe15 */
[C---:B------:R-:W-:Y:S01]  /*ac60*/  ISETP.GE.AND P0, PT, R4.reuse, R35, PT ;  /* 0x000000230400720c */ /* 0x040fe20003f06270 */
[----:B------:R-:W-:-:S04]  /*ac70*/  IMAD.IADD R9, R4, 0x1, R36 ;  /* 0x0000000104097824 */ /* 0x000fc800078e0224 */
[----:B-1----:R-:W-:Y:S01]  /*ac80*/  @P2 IMAD.HI.U32 R0, R9, R0, RZ ;  /* 0x0000000009002227 */ /* 0x002fe200078e00ff */
[----:B----4-:R-:W-:-:S04]  /*ac90*/  MOV R2, R9 ;  /* 0x0000000900027202 */ /* 0x010fc80000000f00 */
[----:B--2---:R-:W-:-:S03]  /*aca0*/  @P2 SHF.R.U32.HI R2, RZ, R7, R0 ;  /* 0x00000007ff022219 */ /* 0x004fc60000011600 */
[----:B------:R-:W1:Y:S01]  /*acb0*/  @!P0 LDC.64 R4, c[0x0][0x428] ;  /* 0x00010a00ff048b82 */ /* 0x000e620000000a00 */
[--C-:B------:R-:W-:Y:S01]  /*acc0*/  @!P0 SHF.R.S32.HI R3, RZ, 0x1f, R2.reuse ;  /* 0x0000001fff038819 */ /* 0x100fe20000011402 */
[----:B------:R-:W-:-:S04]  /*acd0*/  IMAD.MOV R0, RZ, RZ, -R2 ;  /* 0x000000ffff007224 */ /* 0x000fc800078e0a02 */
[----:B------:R-:W-:Y:S01]  /*ace0*/  IMAD R0, R6, R0, R9 ;  /* 0x0000000006007224 */ /* 0x000fe200078e0209 */
[----:B------:R-:W-:Y:S02]  /*acf0*/  ISETP.NE.AND P2, PT, R10, 0x3, PT ;  /* 0x000000030a00780c */ /* 0x000fe40003f45270 */
[----:B------:R-:W-:-:S11]  /*ad00*/  LOP3.LUT R27, R27, 0xfffffffb, RZ, 0xc0, !PT ;  /* 0xfffffffb1b1b7812 */ /* 0x000fd600078ec0ff */
[----:B------:R-:W-:-:S04]  /*ad10*/  @P2 LOP3.LUT R27, R27, 0x4, RZ, 0xfc, !PT ;  /* 0x000000041b1b2812 */ /* 0x000fc800078efcff */
[----:B------:R-:W-:Y:S01]  /*ad20*/  LOP3.LUT R27, R27, 0xfffffffd, RZ, 0xc0, !PT ;  /* 0xfffffffd1b1b7812 */ /* 0x000fe200078ec0ff */
[----:B------:R-:W-:Y:S01]  /*ad30*/  UMOV UR5, 0xffffffff ;  /* 0xffffffff00057882 */ /* 0x000fe20000000000 */
[-C--:B-1----:R-:W-:Y:S01]  /*ad40*/  @!P0 IMAD.WIDE.U32 R6, R33, R4.reuse, R2 ;  /* 0x0000000421068225 */ /* 0x082fe200078e0002 */
[----:B------:R-:W-:Y:S01]  /*ad50*/  SHF.R.S32.HI R37, RZ, 0x1f, R33 ;  /* 0x0000001fff257819 */ /* 0x000fe20000011421 */
[----:B------:R-:W1:Y:S04]  /*ad60*/  @!P0 LDC.64 R2, c[0x0][0x418] ;  /* 0x00010600ff028b82 */ /* 0x000e680000000a00 */
[----:B------:R-:W-:Y:S02]  /*ad70*/  @!P0 IMAD R9, R37, R4, RZ ;  /* 0x0000000425098224 */ /* 0x000fe400078e02ff */
[----:B------:R-:W-:-:S02]  /*ad80*/  IMAD.MOV.U32 R4, RZ, RZ, RZ ;  /* 0x000000ffff047224 */ /* 0x000fc400078e00ff */
[----:B------:R-:W-:-:S04]  /*ad90*/  @!P0 IMAD R5, R33, R5, R9 ;  /* 0x0000000521058224 */ /* 0x000fc800078e0209 */
[----:B------:R-:W-:Y:S01]  /*ada0*/  @!P0 IMAD.IADD R5, R7, 0x1, R5 ;  /* 0x0000000107058824 */ /* 0x000fe200078e0205 */
[----:B-1----:R-:W-:-:S04]  /*adb0*/  @!P0 LEA R2, P1, R6, R2, 0x2 ;  /* 0x0000000206028211 */ /* 0x002fc800078210ff */
[----:B------:R-:W-:-:S05]  /*adc0*/  @!P0 LEA.HI.X R3, R6, R3, R5, 0x2, P1 ;  /* 0x0000000306038211 */ /* 0x000fca00008f1405 */
[----:B------:R1:W5:Y:S01]  /*add0*/  @!P0 LDG.E R4, desc[UR50][R2.64] ;  /* 0x0000003202048981 */ /* 0x000362000c1e1900 */
[----:B------:R-:W-:-:S13]  /*ade0*/  ISETP.GE.AND P0, PT, R30, UR4, PT ;  /* 0x000000041e007c0c */ /* 0x000fda000bf06270 */
[----:B------:R-:W-:Y:S02]  /*adf0*/  @P0 LOP3.LUT R27, R27, 0x2, RZ, 0xfc, !PT ;  /* 0x000000021b1b0812 */ /* 0x000fe400078efcff */
[----:B------:R-:W-:Y:S02]  /*ae00*/  ISETP.GE.AND P0, PT, R29, UR4, PT ;  /* 0x000000041d007c0c */ /* 0x000fe4000bf06270 */
[----:B------:R-:W-:-:S11]  /*ae10*/  LOP3.LUT R27, R27, 0xfffffffe, RZ, 0xc0, !PT ;  /* 0xfffffffe1b1b7812 */ /* 0x000fd600078ec0ff */
[----:B------:R-:W-:Y:S01]  /*ae20*/  @P0 LOP3.LUT R27, R27, 0x1, RZ, 0xfc, !PT ;  /* 0x000000011b1b0812 */ /* 0x000fe200078efcff */
[----:B-1----:R-:W-:Y:S06]  /*ae30*/  BRA.DIV UR5, `(.L_x_6786) ;  /* 0x0000003e05a07947 */ /* 0x002fec000b800000 */
.L_x_6854:
[----:B0-----:R-:W-:Y:S01]  /*ae40*/  SHF.R.S32.HI R32, RZ, 0x1f, R18 ;  /* 0x0000001fff207819 */ /* 0x001fe20000011412 */
[----:B------:R-:W-:Y:S06]  /*ae50*/  @!P2 BRA `(.L_x_6787) ;  /* 0x000000000004a947 */ /* 0x000fec0003800000 */
[----:B------:R-:W-:Y:S01]  /*ae60*/  BPT.TRAP 0x1 ;  /* 0x000000040000795c */ /* 0x000fe20000300000 */
.L_x_6787:
[----:B------:R-:W-:Y:S01]  /*ae70*/  SHF.R.S32.HI R6, RZ, 0x1f, R0 ;  /* 0x0000001fff067819 */ /* 0x000fe20000011400 */
[----:B------:R-:W-:Y:S01]  /*ae80*/  ULDC.64 UR4, c[0x0][0x328] ;  /* 0x0000ca0000047ab9 */ /* 0x000fe20000000a00 */
[----:B------:R-:W-:Y:S01]  /*ae90*/  BSSY B0, `(.L_x_6788) ;  /* 0x0000017000007945 */ /* 0x000fe20003800000 */
[----:B------:R-:W-:-:S04]  /*aea0*/  IMAD.WIDE.U32 R2, R0, UR4, RZ ;  /* 0x0000000400027c25 */ /* 0x000fc8000f8e00ff */
[----:B------:R-:W-:-:S04]  /*aeb0*/  IMAD R5, R6, UR4, RZ ;  /* 0x0000000406057c24 */ /* 0x000fc8000f8e02ff */
[----:B------:R-:W-:Y:S01]  /*aec0*/  IMAD R5, R0, UR5, R5 ;  /* 0x0000000500057c24 */ /* 0x000fe2000f8e0205 */
        /* <DEDUP_REMOVED lines=19> */
.L_x_6855:
[----:B------:R-:W-:Y:S05]  /*b000*/  BSYNC B0 ;  /* 0x0000000000007941 */ /* 0x000fea0003800000 */
.L_x_6788:
[----:B------:R-:W1:Y:S01]  /*b010*/  S2R R9, SR_TID.X ;  /* 0x0000000000097919 */ /* 0x000e620000002100 */
        /* <DEDUP_REMOVED lines=17> */
[----:B------:R-:W-:Y:S01]  /*b130*/  ULDC.64 UR4, c[0x0][0x2e8] ;  /* 0x0000ba0000047ab9 */ /* 0x000fe20000000a00 */
[----:B-1----:R-:W-:Y:S02]  /*b140*/  LOP3.LUT R9, R9, 0x7f, RZ, 0xc0, !PT ;  /* 0x0000007f09097812 */ /* 0x002fe400078ec0ff */
[----:B------:R-:W-:Y:S01]  /*b150*/  IMAD.IADD R0, R3, 0x1, R0 ;  /* 0x0000000103007824 */ /* 0x000fe200078e0200 */
[----:B------:R-:W-:Y:S01]  /*b160*/  LEA R4, P0, R2, UR4, 0x1 ;  /* 0x0000000402047c11 */ /* 0x000fe2000f8008ff */
[----:B------:R-:W-:Y:S01]  /*b170*/  UMOV UR4, 0xffffffff ;  /* 0xffffffff00047882 */ /* 0x000fe20000000000 */
[----:B------:R-:W-:-:S02]  /*b180*/  SHF.R.U32.HI R9, RZ, 0x3, R9 ;  /* 0x00000003ff097819 */ /* 0x000fc40000011609 */
[----:B------:R-:W-:Y:S02]  /*b190*/  LEA.HI.X R0, R2, UR5, R0, 0x1, P0 ;  /* 0x0000000502007c11 */ /* 0x000fe400080f0c00 */
[----:B------:R-:W-:-:S04]  /*b1a0*/  IADD3 R6, -R9, R35, -R8 ;  /* 0x0000002309067210 */ /* 0x000fc80007ffe908 */
        /* <DEDUP_REMOVED lines=79> */
[----:B------:R0:W-:Y:S04]  /*b6a0*/  @P1 LDGSTS.E.BYPASS.LTC128B.128 [R8+0x1f400], desc[UR50][R2.64+0x80], !P2 ;  /* 0x1f40008002081fae */ /* 0x0001e8000d101d72 */
[----:B0-2---:R0:W1:Y:S02]  /*b6b0*/  SHFL.IDX PT, R2, R4, 0x7, 0x181f ;  /* 0x00f81f0004027f89 */ /* 0x00506400000e0000 */
.L_x_6873:
        /* <DEDUP_REMOVED lines=8> */
[----:B------:R1:W-:Y:S01]  /*b740*/  @P0 LDGSTS.E.BYPASS.LTC128B.128 [R5+0x1fc00], desc[UR50][R2.64+0x80], !P2 ;  /* 0x1fc0008002050fae */ /* 0x0003e2000d101d72 */
[----:B------:R-:W-:Y:S01]  /*b750*/  PLOP3.LUT P0, PT, PT, PT, PT, 0x80, 0x0 ;  /* 0x000000000000781c */ /* 0x000fe20003f0f070 */
[----:B------:R-:W-:-:S12]  /*b760*/  NOP ;  /* 0x0000000000007918 */ /* 0x000fd80000000000 */
.L_x_6791:
        /* <DEDUP_REMOVED lines=11> */
.L_x_6792:
[----:B-1----:R1:W5:Y:S01]  /*b820*/  LDL.LU R3, [R1+0x4] ;  /* 0x0000040001037983 */ /* 0x0023620000300800 */
[----:B------:R1:W-:Y:S03]  /*b830*/  SYNCS.ARRIVE.TRANS64.A1T0 RZ, [R7+URZ+0x28830], RZ ;  /* 0x028830ff07ff79a7 */ /* 0x0003e6000810003f */
[----:B0-----:R1:W5:Y:S02]  /*b840*/  LDL.LU R4, [R1+0x10] ;  /* 0x0000100001047983 */ /* 0x0013640000300800 */
[----:B------:R-:W-:Y:S05]  /*b850*/  WARPSYNC.ALL ;  /* 0x0000000000007948 */ /* 0x000fea0003800000 */
[----:B------:R-:W-:Y:S01]  /*b860*/  ULDC.64 UR4, c[0x0][0x298] ;  /* 0x0000a60000047ab9 */ /* 0x000fe20000000a00 */
[----:B------:R-:W-:Y:S01]  /*b870*/  IADD3 R2, R22, 0x10400, RZ ;  /* 0x0001040016027810 */ /* 0x000fe20007ffe0ff */
[----:B------:R-:W-:Y:S01]  /*b880*/  BSSY B6, `(.L_x_6793) ;  /* 0x000001f000067945 */ /* 0x000fe20003800000 */
[----:B------:R-:W-:Y:S01]  /*b890*/  BAR.SYNC.DEFER_BLOCKING 0x8, 0x180 ;  /* 0x0206000000007b1d */ /* 0x000fe20000010000 */
[----:B------:R-:W-:Y:S02]  /*b8a0*/  LOP3.LUT P1, RZ, R27, 0x10, RZ, 0xc0, !PT ;  /* 0x000000101bff7812 */ /* 0x000fe4000782c0ff */
[----:B------:R-:W-:-:S02]  /*b8b0*/  LOP3.LUT P0, RZ, R2, 0x3ff, RZ, 0xc0, !PT ;  /* 0x000003ff02ff7812 */ /* 0x000fc4000780c0ff */
[----:B------:R-:W-:Y:S02]  /*b8c0*/  SEL R31, R31, RZ, !P1 ;  /* 0x000000ff1f1f7207 */ /* 0x000fe40004800000 */
[----:B-----5:R-:W-:Y:S02]  /*b8d0*/  SHF.R.S32.HI R0, RZ, 0x1f, R3 ;  /* 0x0000001fff007819 */ /* 0x020fe40000011403 */
[----:B------:R-:W-:-:S03]  /*b8e0*/  SEL R4, R4, RZ, !P1 ;  /* 0x000000ff04047207 */ /* 0x000fc60004800000 */
[----:B------:R-:W-:-:S04]  /*b8f0*/  IMAD R0, R0, UR4, RZ ;  /* 0x0000000400007c24 */ /* 0x000fc8000f8e02ff */
[C---:B------:R-:W-:Y:S02]  /*b900*/  IMAD R0, R3.reuse, UR5, R0 ;  /* 0x0000000503007c24 */ /* 0x040fe4000f8e0200 */
[----:B------:R-:W-:-:S04]  /*b910*/  IMAD.WIDE.U32 R2, R3, UR4, RZ ;  /* 0x0000000403027c25 */ /* 0x000fc8000f8e00ff */
[----:B------:R-:W-:Y:S01]  /*b920*/  IMAD.IADD R0, R3, 0x1, R0 ;  /* 0x0000000103007824 */ /* 0x000fe200078e0200 */
[----:B------:R0:W-:Y:S04]  /*b930*/  STL.64 [R1+0x8], R2 ;  /* 0x0000080201007387 */ /* 0x0001e80000100a00 */
[----:B------:R0:W-:Y:S04]  /*b940*/  STL [R1+0x10], R4 ;  /* 0x0000100401007387 */ /* 0x0001e80000100800 */
[----:B------:R0:W-:Y:S01]  /*b950*/  STL [R1+0x4], R0 ;  /* 0x0000040001007387 */ /* 0x0001e20000100800 */
[----:B------:R-:W-:Y:S05]  /*b960*/  @!P0 BRA `(.L_x_6794) ;  /* 0x0000000000408947 */ /* 0x000fea0003800000 */
[----:B0-----:R-:W-:Y:S01]  /*b970*/  MOV R2, 0x0 ;  /* 0x0000000000027802 */ /* 0x001fe20000000f00 */
[----:B------:R-:W-:Y:S01]  /*b980*/  ULDC.64 UR4, c[0x4][0x138] ;  /* 0x01004e0000047ab9 */ /* 0x000fe20000000a00 */
[----:B------:R-:W-:Y:S01]  /*b990*/  ULDC.64 UR6, c[0x4][0x140] ;  /* 0x0100500000067ab9 */ /* 0x000fe20000000a00 */
[----:B------:R-:W-:Y:S01]  /*b9a0*/  ULDC.64 UR8, c[0x4][0x68] ;  /* 0x01001a0000087ab9 */ /* 0x000fe20000000a00 */
[----:B------:R-:W-:Y:S01]  /*b9b0*/  IMAD.U32 R4, RZ, RZ, UR4 ;  /* 0x00000004ff047e24 */ /* 0x000fe2000f8e00ff */
[----:B-1----:R-:W-:Y:S01]  /*b9c0*/  MOV R7, UR7 ;  /* 0x0000000700077c02 */ /* 0x002fe20008000f00 */
        /* <DEDUP_REMOVED lines=10> */
.L_x_6794:
[----:B------:R-:W-:Y:S05]  /*ba70*/  BSYNC B6 ;  /* 0x0000000000067941 */ /* 0x000fea0003800000 */
.L_x_6793:
[----:B------:R-:W2:Y:S01]  /*ba80*/  LDL.LU R21, [R1+0x4] ;  /* 0x0000040001157983 */ /* 0x000ea20000300800 */
[----:B------:R-:W3:Y:S01]  /*ba90*/  LDC R6, c[0x0][0x448] ;  /* 0x00011200ff067b82 */ /* 0x000ee20000000800 */
[----:B------:R-:W-:Y:S02]  /*baa0*/  ULDC.64 UR4, c[0x0][0x2d8] ;  /* 0x0000b60000047ab9 */ /* 0x000fe40000000a00 */
[----:B0-----:R-:W2:Y:S04]  /*bab0*/  LDL.LU.64 R2, [R1+0x8] ;  /* 0x0000080001027983 */ /* 0x001ea80000300a00 */
[----:B------:R-:W4:Y:S01]  /*bac0*/  LDL.LU R20, [R1+0x10] ;  /* 0x0000100001147983 */ /* 0x000f220000300800 */
[----:B------:R-:W-:-:S03]  /*bad0*/  IMAD R0, R32, UR4, RZ ;  /* 0x0000000420007c24 */ /* 0x000fc6000f8e02ff */
[----:B------:R0:W5:Y:S01]  /*bae0*/  LDL R10, [R1] ;  /* 0x00000000010a7983 */ /* 0x0001620000100800 */
[----:B------:R-:W-:Y:S01]  /*baf0*/  IMAD R5, R18, UR5, R0 ;  /* 0x0000000512057c24 */ /* 0x000fe2000f8e0200 */
[----:B------:R-:W0:Y:S01]  /*bb00*/  S2R R4, SR_TID.X ;  /* 0x0000000000047919 */ /* 0x000e220000002100 */
[----:B---3--:R-:W-:-:S13]  /*bb10*/  ISETP.NE.AND P0, PT, R6, 0x1, PT ;  /* 0x000000010600780c */ /* 0x008fda0003f05270 */
[----:B-1----:R-:W1:Y:S01]  /*bb20*/  @P0 LDC R7, c[0x0][0x450] ;  /* 0x00011400ff070b82 */ /* 0x002e620000000800 */
[----:B0-----:R-:W-:Y:S01]  /*bb30*/  IMAD.SHL.U32 R8, R4, 0x10, RZ ;  /* 0x0000001004087824 */ /* 0x001fe200078e00ff */
[----:B------:R-:W-:-:S04]  /*bb40*/  SHF.L.U32 R4, R17, 0x7, RZ ;  /* 0x0000000711047819 */ /* 0x000fc800000006ff */
[----:B------:R-:W-:Y:S01]  /*bb50*/  LOP3.LUT R8, R8, 0x70, RZ, 0xc0, !PT ;  /* 0x0000007008087812 */ /* 0x000fe200078ec0ff */
[----:B--2---:R-:W-:Y:S02]  /*bb60*/  IMAD.MOV.U32 R3, RZ, RZ, R21 ;  /* 0x000000ffff037224 */ /* 0x004fe400078e0015 */
[----:B------:R0:W5:Y:S01]  /*bb70*/  LDL R21, [R1+0x14] ;  /* 0x0000140001157983 */ /* 0x0001620000100800 */
[----:B------:R-:W-:Y:S01]  /*bb80*/  IMAD.WIDE.U32 R2, R18, UR4, R2 ;  /* 0x0000000412027c25 */ /* 0x000fe2000f8e0002 */
[----:B------:R-:W-:-:S03]  /*bb90*/  ULDC.64 UR4, c[0x0][0x2e0] ;  /* 0x0000b80000047ab9 */ /* 0x000fc60000000a00 */
[----:B----4-:R-:W-:Y:S02]  /*bba0*/  IMAD R0, R20, UR4, RZ ;  /* 0x0000000414007c24 */ /* 0x010fe4000f8e02ff */
[----:B------:R-:W2:Y:S01]  /*bbb0*/  S2R R20, SR_TID.X ;  /* 0x0000000000147919 */ /* 0x000ea20000002100 */
[----:B------:R-:W-:Y:S02]  /*bbc0*/  IMAD.IADD R3, R3, 0x1, R5 ;  /* 0x0000000103037824 */ /* 0x000fe400078e0205 */
[----:B------:R-:W3:Y:S01]  /*bbd0*/  @P0 LDC R5, c[0x0][0x44c] ;  /* 0x00011300ff050b82 */ /* 0x000ee20000000800 */
[C---:B------:R-:W-:Y:S02]  /*bbe0*/  IMAD R0, R31.reuse, UR5, R0 ;  /* 0x000000051f007c24 */ /* 0x040fe4000f8e0200 */
[----:B------:R-:W-:Y:S01]  /*bbf0*/  IMAD.WIDE.U32 R2, R31, UR4, R2 ;  /* 0x000000041f027c25 */ /* 0x000fe2000f8e0002 */
[----:B------:R-:W-:-:S03]  /*bc00*/  ULDC.64 UR4, c[0x0][0x2d0] ;  /* 0x0000b40000047ab9 */ /* 0x000fc60000000a00 */
[----:B------:R-:W-:Y:S01]  /*bc10*/  IMAD.IADD R3, R3, 0x1, R0 ;  /* 0x0000000103037824 */ /* 0x000fe200078e0200 */
[----:B--2---:R-:W-:-:S04]  /*bc20*/  LOP3.LUT R20, R20, 0x7f, RZ, 0xc0, !PT ;  /* 0x0000007f14147812 */ /* 0x004fc800078ec0ff */
[----:B------:R-:W-:-:S04]  /*bc30*/  SHF.R.U32.HI R20, RZ, 0x3, R20 ;  /* 0x00000003ff147819 */ /* 0x000fc80000011614 */
[----:B------:R-:W-:-:S05]  /*bc40*/  LOP3.LUT R0, R4, R20, R8, 0xfe, !PT ;  /* 0x0000001404007212 */ /* 0x000fca00078efe08 */
[----:B---3--:R-:W-:-:S04]  /*bc50*/  @P0 IMAD.HI.U32 R8, R0, R5, RZ ;  /* 0x0000000500080227 */ /* 0x008fc800078e00ff */
[----:B------:R-:W-:Y:S01]  /*bc60*/  IMAD.MOV.U32 R9, RZ, RZ, R0 ;  /* 0x000000ffff097224 */ /* 0x000fe200078e0000 */
[----:B-1----:R-:W-:-:S04]  /*bc70*/  @P0 SHF.R.U32.HI R9, RZ, R7, R8 ;  /* 0x00000007ff090219 */ /* 0x002fc80000011608 */
[--C-:B------:R-:W-:Y:S01]  /*bc80*/  SHF.R.S32.HI R8, RZ, 0x1f, R9.reuse ;  /* 0x0000001fff087819 */ /* 0x100fe20000011409 */
[----:B------:R-:W-:-:S04]  /*bc90*/  IMAD.MOV R5, RZ, RZ, -R9 ;  /* 0x000000ffff057224 */ /* 0x000fc800078e0a09 */
[----:B------:R-:W-:Y:S02]  /*bca0*/  IMAD R0, R6, R5, R0 ;  /* 0x0000000506007224 */ /* 0x000fe400078e0200 */
[----:B------:R-:W-:Y:S02]  /*bcb0*/  IMAD R8, R8, UR4, RZ ;  /* 0x0000000408087c24 */ /* 0x000fe4000f8e02ff */
[----:B------:R-:W-:Y:S01]  /*bcc0*/  IMAD.WIDE.U32 R2, R9, UR4, R2 ;  /* 0x0000000409027c25 */ /* 0x000fe2000f8e0002 */
[----:B------:R-:W-:-:S03]  /*bcd0*/  SHF.R.S32.HI R7, RZ, 0x1f, R0 ;  /* 0x0000001fff077819 */ /* 0x000fc60000011400 */
        /* <DEDUP_REMOVED lines=8> */
[C---:B------:R-:W-:Y:S01]  /*bd60*/  LEA R0, P0, R2.reuse, UR4, 0x1 ;  /* 0x0000000402007c11 */ /* 0x040fe2000f8008ff */
[----:B------:R-:W-:Y:S02]  /*bd70*/  ULDC UR4, c[0x0][0x2b8] ;  /* 0x0000ae0000047ab9 */ /* 0x000fe40000000800 */
[----:B------:R-:W-:Y:S02]  /*bd80*/  ISETP.GE.AND P1, PT, R29, UR4, PT ;  /* 0x000000041d007c0c */ /* 0x000fe4000bf26270 */
[----:B------:R-:W-:Y:S02]  /*bd90*/  LEA.HI.X R5, R2, UR5, R5, 0x1, P0 ;  /* 0x0000000502057c11 */ /* 0x000fe400080f0c05 */
[----:B------:R-:W-:Y:S01]  /*bda0*/  ISETP.GE.AND P0, PT, R30, UR4, PT ;  /* 0x000000041e007c0c */ /* 0x000fe2000bf06270 */
[----:B------:R-:W-:-:S03]  /*bdb0*/  UMOV UR4, 0xffffffff ;  /* 0xffffffff00047882 */ /* 0x000fc60000000000 */
[----:B0-----:R-:W-:Y:S09]  /*bdc0*/  BRA.DIV UR4, `(.L_x_6795) ;  /* 0x0000003a04dc7947 */ /* 0x001ff2000b800000 */
[----:B------:R-:W0:Y:S01]  /*bdd0*/  SHFL.IDX PT, R14, R0, RZ, 0x181f ;  /* 0x00181fff000e7589 */ /* 0x000e2200000e0000 */
[----:B-----5:R-:W-:Y:S01]  /*bde0*/  IMAD R6, R21, R6, RZ ;  /* 0x0000000615067224 */ /* 0x020fe200078e02ff */
[----:B------:R-:W-:Y:S02]  /*bdf0*/  IADD3 R4, R20, R4, RZ ;  /* 0x0000000414047210 */ /* 0x000fe40007ffe0ff */
[----:B------:R-:W1:Y:S02]  /*be00*/  SHFL.IDX PT, R2, R5, RZ, 0x181f ;  /* 0x00181fff05027589 */ /* 0x000e6400000e0000 */
[C---:B------:R-:W-:Y:S01]  /*be10*/  ISETP.GE.AND P2, PT, R4.reuse, R6, PT ;  /* 0x000000060400720c */ /* 0x040fe20003f46270 */
[----:B------:R-:W-:-:S12]  /*be20*/  VIADD R7, R4, 0x10 ;  /* 0x0000001004077836 */ /* 0x000fd80000000000 */
[----:B0-----:R-:W-:-:S05]  /*be30*/  @!P2 LEA R14, P3, R30, R14, 0x1 ;  /* 0x0000000e1e0ea211 */ /* 0x001fca00078608ff */
[----:B-1----:R-:W-:Y:S02]  /*be40*/  @!P2 IMAD.X R3, RZ, RZ, R2, P3 ;  /* 0x000000ffff03a224 */ /* 0x002fe400018e0602 */
[----:B------:R-:W-:Y:S02]  /*be50*/  @!P2 IMAD.MOV.U32 R2, RZ, RZ, R14 ;  /* 0x000000ffff02a224 */ /* 0x000fe400078e000e */
[----:B------:R-:W0:Y:S04]  /*be60*/  SHFL.IDX PT, R14, R0, 0x1, 0x181f ;  /* 0x00381f00000e7f89 */ /* 0x000e2800000e0000 */
        /* <DEDUP_REMOVED lines=51> */
[----:B------:R1:W-:Y:S01]  /*c1a0*/  @!P2 LDGSTS.E.BYPASS.LTC128B.128 [R10+0x16c00], desc[UR50][R2.64+0x80], !P1 ;  /* 0x16c00080020aafae */ /* 0x0003e2000c901d72 */
[----:B------:R-:W-:-:S03]  /*c1b0*/  ISETP.GE.AND P2, PT, R7, R6, PT ;  /* 0x000000060700720c */ /* 0x000fc60003f46270 */
[----:B-1----:R-:W1:Y:S10]  /*c1c0*/  SHFL.IDX PT, R2, R5, 0x6, 0x181f ;  /* 0x00d81f0005027f89 */ /* 0x002e7400000e0000 */
[----:B0-----:R-:W-:Y:S01]  /*c1d0*/  @!P2 LEA R14, P3, R30, R14, 0x1 ;  /* 0x0000000e1e0ea211 */ /* 0x001fe200078608ff */
[----:B------:R-:W0:Y:S04]  /*c1e0*/  SHFL.IDX PT, R5, R5, 0x7, 0x181f ;  /* 0x00f81f0005057f89 */ /* 0x000e2800000e0000 */
[----:B-1----:R-:W-:Y:S01]  /*c1f0*/  @!P2 IMAD.X R7, RZ, RZ, R2, P3 ;  /* 0x000000ffff07a224 */ /* 0x002fe200018e0602 */
[----:B------:R-:W-:-:S02]  /*c200*/  @!P2 MOV R2, R14 ;  /* 0x0000000e0002a202 */ /* 0x000fc40000000f00 */
[----:B------:R1:W2:Y:S01]  /*c210*/  SHFL.IDX PT, R14, R0, 0x7, 0x181f ;  /* 0x00f81f00000e7f89 */ /* 0x0002a200000e0000 */
[----:B------:R-:W-:-:S05]  /*c220*/  @!P2 IMAD.MOV.U32 R3, RZ, RZ, R7 ;  /* 0x000000ffff03a224 */ /* 0x000fca00078e0007 */
[----:B------:R1:W-:Y:S04]  /*c230*/  @!P2 LDGSTS.E.BYPASS.LTC128B.128 [R10+0x13400], desc[UR50][R2.64], !P0 ;  /* 0x13400000020aafae */ /* 0x0003e8000c101d72 */
[----:B0-----:R1:W-:Y:S02]  /*c240*/  @!P2 LDGSTS.E.BYPASS.LTC128B.128 [R10+0x17400], desc[UR50][R2.64+0x80], !P1 ;  /* 0x17400080020aafae */ /* 0x0013e4000c901d72 */
.L_x_6890:
        /* <DEDUP_REMOVED lines=10> */
[----:B------:R0:W-:Y:S02]  /*c2f0*/  LDGSTS.E.BYPASS.LTC128B.128 [R10+0x17c00], desc[UR50][R2.64+0x80], !P1 ;  /* 0x17c00080020a7fae */ /* 0x0001e4000c901d72 */
.L_x_6797:
[----:B------:R-:W-:Y:S05]  /*c300*/  BSYNC B0 ;  /* 0x0000000000007941 */ /* 0x000fea0003800000 */
.L_x_6796:
[----:B------:R-:W-:Y:S01]  /*c310*/  NOP ;  /* 0x0000000000007918 */ /* 0x000fe20000000000 */
[----:B------:R-:W-:-:S13]  /*c320*/  PLOP3.LUT P0, PT, PT, PT, PT, 0x80, 0x0 ;  /* 0x000000000000781c */ /* 0x000fda0003f0f070 */
.L_x_6798:
        /* <DEDUP_REMOVED lines=10> */
[----:B------:R-:W-:-:S04]  /*c3d0*/  LOP3.LUT R0, R0, 0xfffffffe, RZ, 0xc0, !PT ;  /* 0xfffffffe00007812 */ /* 0x000fc800078ec0ff */
[----:B------:R-:W-:-:S04]  /*c3e0*/  IADD3 R0, R2, -R0, RZ ;  /* 0x8000000002007210 */ /* 0x000fc80007ffe0ff */
[----:B------:R-:W-:Y:S01]  /*c3f0*/  SHF.L.U32 R3, R0, 0x1f, RZ ;  /* 0x0000001f00037819 */ /* 0x000fe200000006ff */
[----:B------:R-:W-:Y:S01]  /*c400*/  NOP ;  /* 0x0000000000007918 */ /* 0x000fe20000000000 */
[----:B------:R0:W-:Y:S01]  /*c410*/  SYNCS.ARRIVE.TRANS64.A1T0 RZ, [R22+URZ+0x28800], RZ ;  /* 0x028800ff16ff79a7 */ /* 0x0001e2000810003f */
[----:B------:R-:W-:Y:S01]  /*c420*/  BSSY B0, `(.L_x_6799) ;  /* 0x0000004000007945 */ /* 0x000fe20003800000 */
[----:B------:R-:W-:Y:S01]  /*c430*/  ISETP.GE.AND P0, PT, R35, 0x81, PT ;  /* 0x000000812300780c */ /* 0x000fe20003f06270 */
[----:B------:R-:W1:Y:S02]  /*c440*/  SYNCS.PHASECHK.TRANS64.TRYWAIT P1, [R22+URZ+0x28820], R3 ;  /* 0x02882003160075a7 */ /* 0x000e64000802017f */
[----:B01----:R-:W-:Y:S10]  /*c450*/  @!P1 BRA `(.L_x_6800) ;  /* 0x0000003c00b89947 */ /* 0x003ff40003800000 */
.L_x_6891:
[----:B------:R-:W-:Y:S05]  /*c460*/  BSYNC B0 ;  /* 0x0000000000007941 */ /* 0x000fea0003800000 */
.L_x_6799:
[----:B------:R-:W-:Y:S04]  /*c470*/  BSSY B0, `(.L_x_6801) ;  /* 0x000010e000007945 */ /* 0x000fe80003800000 */
        /* <DEDUP_REMOVED lines=8> */
[----:B---3--:R-:W-:-:S11]  /*c500*/  LEA.HI.SX32 R6, R0, 0xfffffffe, 0x19 ;  /* 0xfffffffe00067811 */ /* 0x008fd600078fcaff */
.L_x_6815:
[----:B0-----:R-:W0:Y:S01]  /*c510*/  S2R R3, SR_TID.X ;  /* 0x0000000000037919 */ /* 0x001e220000002100 */
[----:B------:R-:W1:Y:S01]  /*c520*/  LDC R4, c[0x0][0x430] ;  /* 0x00010c00ff047b82 */ /* 0x000e620000000800 */
[----:B------:R-:W-:Y:S05]  /*c530*/  YIELD ;  /* 0x0000000000007946 */ /* 0x000fea0003800000 */
[----:B------:R-:W-:Y:S01]  /*c540*/  ULDC.64 UR4, c[0x0][0x428] ;  /* 0x00010a0000047ab9 */ /* 0x000fe20000000a00 */
[----:B------:R-:W-:Y:S01]  /*c550*/  VIADD R25, R10, 0x1 ;  /* 0x000000010a197836 */ /* 0x000fe20000000000 */
[----:B-1----:R-:W-:Y:S02]  /*c560*/  ISETP.NE.AND P0, PT, R4, 0x1, PT ;  /* 0x000000010400780c */ /* 0x002fe40003f05270 */
[C---:B0-----:R-:W-:Y:S01]  /*c570*/  LOP3.LUT R0, R3.reuse, 0x7f, RZ, 0xc0, !PT ;  /* 0x0000007f03007812 */ /* 0x041fe200078ec0ff */
[----:B------:R-:W-:-:S03]  /*c580*/  IMAD.SHL.U32 R4, R3, 0x10, RZ ;  /* 0x0000001003047824 */ /* 0x000fc600078e00ff */
[----:B------:R-:W-:-:S07]  /*c590*/  SHF.R.U32.HI R5, RZ, 0x3, R0 ;  /* 0x00000003ff057819 */ /* 0x000fce0000011600 */
[----:B------:R-:W0:Y:S01]  /*c5a0*/  @P0 LDC R0, c[0x0][0x434] ;  /* 0x00010d00ff000b82 */ /* 0x000e220000000800 */
[----:B------:R-:W-:Y:S02]  /*c5b0*/  LOP3.LUT R4, R4, 0x70, RZ, 0xc0, !PT ;  /* 0x0000007004047812 */ /* 0x000fe400078ec0ff */
[----:B------:R-:W-:-:S04]  /*c5c0*/  LEA R7, R6, R5, 0x7 ;  /* 0x0000000506077211 */ /* 0x000fc800078e38ff */
[----:B------:R-:W-:Y:S01]  /*c5d0*/  IADD3 R7, R4, R7, R36 ;  /* 0x0000000704077210 */ /* 0x000fe20007ffe024 */
[----:B------:R-:W1:Y:S04]  /*c5e0*/  @P0 LDC R3, c[0x0][0x438] ;  /* 0x00010e00ff030b82 */ /* 0x000e680000000800 */
        /* <DEDUP_REMOVED lines=10> */
[----:B------:R-:W-:Y:S01]  /*c690*/  LEA R4, P0, R2, UR4, 0x2 ;  /* 0x0000000402047c11 */ /* 0x000fe2000f8010ff */
[----:B------:R-:W-:-:S03]  /*c6a0*/  ULDC UR4, c[0x0][0x430] ;  /* 0x00010c0000047ab9 */ /* 0x000fc60000000800 */
[----:B------:R-:W-:Y:S02]  /*c6b0*/  LEA.HI.X R5, R2, UR5, R3, 0x2, P0 ;  /* 0x0000000502057c11 */ /* 0x000fe400080f1403 */
[----:B------:R-:W-:Y:S01]  /*c6c0*/  MOV R9, UR37 ;  /* 0x0000002500097c02 */ /* 0x000fe20008000f00 */
[----:B------:R-:W-:Y:S01]  /*c6d0*/  IMAD.MOV R2, RZ, RZ, -R8 ;  /* 0x000000ffff027224 */ /* 0x000fe200078e0a08 */
[----:B------:R-:W-:Y:S01]  /*c6e0*/  ISETP.NE.AND P0, PT, R25, 0x2, PT ;  /* 0x000000021900780c */ /* 0x000fe20003f05270 */
[----:B------:R0:W3:Y:S01]  /*c6f0*/  LDG.E R0, desc[UR50][R4.64] ;  /* 0x0000003204007981 */ /* 0x0000e2000c1e1900 */
[----:B------:R-:W-:Y:S02]  /*c700*/  ISETP.NE.AND P3, PT, R9, 0x3, PT ;  /* 0x000000030900780c */ /* 0x000fe40003f65270 */
[----:B------:R-:W-:Y:S01]  /*c710*/  SEL R28, RZ, 0x1, P0 ;  /* 0x00000001ff1c7807 */ /* 0x000fe20000000000 */
[----:B------:R-:W-:Y:S01]  /*c720*/  IMAD.MOV.U32 R26, RZ, RZ, R6 ;  /* 0x000000ffff1a7224 */ /* 0x000fe200078e0006 */
[----:B------:R-:W-:-:S02]  /*c730*/  SEL R25, R25, RZ, P0 ;  /* 0x000000ff19197207 */ /* 0x000fc40000000000 */
[----:B------:R-:W-:Y:S01]  /*c740*/  LOP3.LUT R28, R17, R28, RZ, 0x3c, !PT ;  /* 0x0000001c111c7212 */ /* 0x000fe200078e3cff */
[----:B0-----:R-:W-:Y:S01]  /*c750*/  IMAD R4, R2, UR4, R7 ;  /* 0x0000000402047c24 */ /* 0x001fe2000f8e0207 */
[----:B---3--:R-:W-:-:S05]  /*c760*/  SHF.R.S32.HI R21, RZ, 0x1f, R0 ;  /* 0x0000001fff157819 */ /* 0x008fca0000011400 */
[----:B------:R-:W-:Y:S05]  /*c770*/  @!P3 BRA `(.L_x_6803) ;  /* 0x000000000004b947 */ /* 0x000fea0003800000 */
[----:B------:R-:W-:Y:S01]  /*c780*/  BPT.TRAP 0x1 ;  /* 0x000000040000795c */ /* 0x000fe20000300000 */
.L_x_6803:
[----:B------:R-:W-:Y:S01]  /*c790*/  IMAD R6, R25, 0x8, R22 ;  /* 0x0000000819067824 */ /* 0x000fe200078e0216 */
[----:B------:R-:W-:Y:S01]  /*c7a0*/  SHF.L.U32 R3, R28, 0x1f, RZ ;  /* 0x0000001f1c037819 */ /* 0x000fe200000006ff */
[----:B------:R-:W-:Y:S03]  /*c7b0*/  BSSY B1, `(.L_x_6804) ;  /* 0x0000003000017945 */ /* 0x000fe60003800000 */
[----:B------:R-:W0:Y:S02]  /*c7c0*/  SYNCS.PHASECHK.TRANS64.TRYWAIT P0, [R6+URZ+0x28840], R3 ;  /* 0x02884003060075a7 */ /* 0x000e24000800017f */
[----:B0-----:R-:W-:Y:S05]  /*c7d0*/  @!P0 BRA `(.L_x_6805) ;  /* 0x0000003800ec8947 */ /* 0x001fea0003800000 */
.L_x_6892:
[----:B------:R-:W-:Y:S05]  /*c7e0*/  BSYNC B1 ;  /* 0x0000000000017941 */ /* 0x000fea0003800000 */
.L_x_6804:
[----:B------:R-:W-:Y:S01]  /*c7f0*/  SHF.R.S32.HI R20, RZ, 0x1f, R4 ;  /* 0x0000001fff147819 */ /* 0x000fe20000011404 */
[----:B------:R-:W-:Y:S01]  /*c800*/  ULDC.64 UR4, c[0x0][0x300] ;  /* 0x0000c00000047ab9 */ /* 0x000fe20000000a00 */
[C---:B------:R-:W-:Y:S01]  /*c810*/  LOP3.LUT P4, RZ, R27.reuse, 0x2, RZ, 0xc0, !PT ;  /* 0x000000021bff7812 */ /* 0x040fe2000788c0ff */
        /* <DEDUP_REMOVED lines=24> */
[----:B------:R-:W1:Y:S02]  /*c9a0*/  SHFL.IDX PT, R3, R9, RZ, 0x181f ;  /* 0x00181fff09037589 */ /* 0x000e6400000e0000 */
[----:B0-----:R-:W-:-:S05]  /*c9b0*/  IADD3 R2, P0, R2, R5, RZ ;  /* 0x0000000502027210 */ /* 0x001fca0007f1e0ff */
[----:B-1----:R-:W-:-:S05]  /*c9c0*/  IMAD.X R3, RZ, RZ, R3, P0 ;  /* 0x000000ffff037224 */ /* 0x002fca00000e0603 */
[----:B------:R-:W-:Y:S01]  /*c9d0*/  @!PT LDS RZ, [RZ] ;  /* 0x00000000fffff984 */ /* 0x000fe20000000800 */
[----:B------:R-:W-:Y:S04]  /*c9e0*/  LDGSTS.E.BYPASS.LTC128B.128 [R8+0x18400], desc[UR50][R2.64], !P4 ;  /* 0x1840000002087fae */ /* 0x000fe8000e101d72 */
[----:B------:R0:W-:Y:S04]  /*c9f0*/  LDGSTS.E.BYPASS.LTC128B.128 [R8+0x1c400], desc[UR50][R2.64+0x80], !P3 ;  /* 0x1c40008002087fae */ /* 0x0001e8000d901d72 */
[----:B0-----:R-:W0:Y:S04]  /*ca00*/  SHFL.IDX PT, R2, R7, 0x1, 0x181f ;  /* 0x00381f0007027f89 */ /* 0x001e2800000e0000 */
[----:B------:R-:W1:Y:S01]  /*ca10*/  SHFL.IDX PT, R3, R9, 0x1, 0x181f ;  /* 0x00381f0009037f89 */ /* 0x000e6200000e0000 */
[----:B0-----:R-:W-:-:S05]  /*ca20*/  IADD3 R2, P0, R2, R5, RZ ;  /* 0x0000000502027210 */ /* 0x001fca0007f1e0ff */
[----:B-1----:R-:W-:-:S05]  /*ca30*/  IMAD.X R3, RZ, RZ, R3, P0 ;  /* 0x000000ffff037224 */ /* 0x002fca00000e0603 */
        /* <DEDUP_REMOVED lines=22> */
[----:B0-----:R-:W-:-:S04]  /*cba0*/  IADD3 R2, P0, R2, R5, RZ ;  /* 0x0000000502027210 */ /* 0x001fc80007f1e0ff */
[----:B-1----:R-:W-:-:S05]  /*cbb0*/  IADD3.X R3, RZ, R3, RZ, P0, !PT ;  /* 0x00000003ff037210 */ /* 0x002fca00007fe4ff */
[----:B------:R-:W-:Y:S04]  /*cbc0*/  LDGSTS.E.BYPASS.LTC128B.128 [R8+0x1ac00], desc[UR50][R2.64], !P4 ;  /* 0x1ac0000002087fae */ /* 0x000fe8000e101d72 */
[----:B------:R0:W-:Y:S04]  /*cbd0*/  LDGSTS.E.BYPASS.LTC128B.128 [R8+0x1ec00], desc[UR50][R2.64+0x80], !P3 ;  /* 0x1ec0008002087fae */ /* 0x0001e8000d901d72 */
[----:B0-----:R-:W0:Y:S04]  /*cbe0*/  SHFL.IDX PT, R2, R7, 0x6, 0x181f ;  /* 0x00d81f0007027f89 */ /* 0x001e2800000e0000 */
[----:B------:R-:W1:Y:S04]  /*cbf0*/  SHFL.IDX PT, R3, R9, 0x6, 0x181f ;  /* 0x00d81f0009037f89 */ /* 0x000e6800000e0000 */
[----:B------:R-:W3:Y:S01]  /*cc00*/  SHFL.IDX PT, R9, R9, 0x7, 0x181f ;  /* 0x00f81f0009097f89 */ /* 0x000ee200000e0000 */
[----:B0-----:R-:W-:-:S05]  /*cc10*/  IADD3 R2, P0, R2, R5, RZ ;  /* 0x0000000502027210 */ /* 0x001fca0007f1e0ff */
[----:B-1----:R-:W-:-:S05]  /*cc20*/  IMAD.X R3, RZ, RZ, R3, P0 ;  /* 0x000000ffff037224 */ /* 0x002fca00000e0603 */
[----:B------:R-:W-:Y:S04]  /*cc30*/  LDGSTS.E.BYPASS.LTC128B.128 [R8+0x1b400], desc[UR50][R2.64], !P4 ;  /* 0x1b40000002087fae */ /* 0x000fe8000e101d72 */
[----:B------:R0:W-:Y:S04]  /*cc40*/  LDGSTS.E.BYPASS.LTC128B.128 [R8+0x1f400], desc[UR50][R2.64+0x80], !P3 ;  /* 0x1f40008002087fae */ /* 0x0001e8000d901d72 */
[----:B0--3--:R0:W1:Y:S02]  /*cc50*/  SHFL.IDX PT, R2, R7, 0x7, 0x181f ;  /* 0x00f81f0007027f89 */ /* 0x00906400000e0000 */
.L_x_6910:
[----:B-1----:R-:W-:-:S05]  /*cc60*/  IADD3 R2, P0, R2, R5, RZ ;  /* 0x0000000502027210 */ /* 0x002fca0007f1e0ff */
[----:B------:R-:W-:Y:S01]  /*cc70*/  IMAD.X R3, RZ, RZ, R9, P0 ;  /* 0x000000ffff037224 */ /* 0x000fe200000e0609 */
[----:B------:R-:W-:-:S04]  /*cc80*/  PLOP3.LUT P0, PT, PT, PT, PT, 0x80, 0x0 ;  /* 0x000000000000781c */ /* 0x000fc80003f0f070 */
[----:B------:R-:W-:Y:S01]  /*cc90*/  @!PT LDS RZ, [RZ] ;  /* 0x00000000fffff984 */ /* 0x000fe20000000800 */
[----:B------:R-:W-:Y:S01]  /*cca0*/  @!PT LDS RZ, [RZ] ;  /* 0x00000000fffff984 */ /* 0x000fe20000000800 */
[----:B------:R-:W-:Y:S01]  /*ccb0*/  @!PT LDS RZ, [RZ] ;  /* 0x00000000fffff984 */ /* 0x000fe20000000800 */
[----:B------:R1:W-:Y:S04]  /*ccc0*/  LDGSTS.E.BYPASS.LTC128B.128 [R8+0x1bc00], desc[UR50][R2.64], !P4 ;  /* 0x1bc0000002087fae */ /* 0x0003e8000e101d72 */
[----:B------:R1:W-:Y:S01]  /*ccd0*/  LDGSTS.E.BYPASS.LTC128B.128 [R8+0x1fc00], desc[UR50][R2.64+0x80], !P3 ;  /* 0x1fc0008002087fae */ /* 0x0003e2000d901d72 */
[----:B------:R-:W-:-:S04]  /*cce0*/  NOP ;  /* 0x0000000000007918 */ /* 0x000fc80000000000 */
.L_x_6807:
        /* <DEDUP_REMOVED lines=11> */
.L_x_6808:
[----:B------:R1:W-:Y:S01]  /*cda0*/  SYNCS.ARRIVE.TRANS64.A1T0 RZ, [R6+URZ+0x28830], RZ ;  /* 0x028830ff06ff79a7 */ /* 0x0003e2000810003f */
[----:B------:R-:W-:Y:S05]  /*cdb0*/  @!P4 BRA `(.L_x_6809) ;  /* 0x000000000004c947 */ /* 0x000fea0003800000 */
[----:B------:R-:W-:Y:S01]  /*cdc0*/  BPT.TRAP 0x1 ;  /* 0x000000040000795c */ /* 0x000fe20000300000 */
.L_x_6809:
[----:B------:R-:W-:Y:S01]  /*cdd0*/  SHF.L.U32 R3, R17, 0x1f, RZ ;  /* 0x0000001f11037819 */ /* 0x000fe200000006ff */
[----:B-1----:R-:W-:Y:S01]  /*cde0*/  IMAD R6, R10, 0x8, R22 ;  /* 0x000000080a067824 */ /* 0x002fe200078e0216 */
[----:B------:R-:W-:Y:S01]  /*cdf0*/  BSSY B1, `(.L_x_6810) ;  /* 0x0000004000017945 */ /* 0x000fe20003800000 */
[----:B------:R-:W-:Y:S02]  /*ce00*/  IMAD R8, R31, -0x80, R35 ;  /* 0xffffff801f087824 */ /* 0x000fe400078e0223 */
[----:B------:R-:W1:Y:S02]  /*ce10*/  SYNCS.PHASECHK.TRANS64.TRYWAIT P0, [R6+URZ+0x28860], R3 ;  /* 0x02886003060075a7 */ /* 0x000e64000800017f */
[----:B-1----:R-:W-:Y:S05]  /*ce20*/  @!P0 BRA `(.L_x_6811) ;  /* 0x0000003c00b88947 */ /* 0x002fea0003800000 */
.L_x_6911:
[----:B------:R-:W-:Y:S05]  /*ce30*/  BSYNC B1 ;  /* 0x0000000000017941 */ /* 0x000fea0003800000 */
.L_x_6810:
[----:B------:R-:W3:Y:S01]  /*ce40*/  S2R R2, SR_TID.X ;  /* 0x0000000000027919 */ /* 0x000ee20000002100 */
[----:B------:R-:W-:Y:S01]  /*ce50*/  UMOV UR4, 0xffffffff ;  /* 0xffffffff00047882 */ /* 0x000fe20000000000 */
[----:B0-----:R-:W-:Y:S02]  /*ce60*/  LEA R7, R10, R34, 0xe ;  /* 0x000000220a077211 */ /* 0x001fe400078e70ff */
[----:B---3--:R-:W-:-:S04]  /*ce70*/  LOP3.LUT R2, R2, 0x7f, RZ, 0xc0, !PT ;  /* 0x0000007f02027812 */ /* 0x008fc800078ec0ff */
[----:B------:R-:W-:-:S05]  /*ce80*/  SHF.R.U32.HI R2, RZ, 0x3, R2 ;  /* 0x00000003ff027819 */ /* 0x000fca0000011602 */
[----:B------:R-:W-:Y:S01]  /*ce90*/  IMAD.IADD R8, R8, 0x1, -R2 ;  /* 0x0000000108087824 */ /* 0x000fe200078e0a02 */
[----:B------:R-:W-:Y:S06]  /*cea0*/  BRA.DIV UR4, `(.L_x_6812) ;  /* 0x0000003e04ac7947 */ /* 0x000fec000b800000 */
[----:B--2---:R-:W0:Y:S01]  /*ceb0*/  SHFL.IDX PT, R14, R23, RZ, 0x181f ;  /* 0x00181fff170e7589 */ /* 0x004e2200000e0000 */
[----:B------:R-:W-:-:S03]  /*cec0*/  IMAD R7, R7, 0x2, R22 ;  /* 0x0000000207077824 */ /* 0x000fc600078e0216 */
[----:B-1----:R-:W1:Y:S01]  /*ced0*/  SHFL.IDX PT, R3, R24, RZ, 0x181f ;  /* 0x00181fff18037589 */ /* 0x002e6200000e0000 */
[----:B0-----:R-:W-:-:S03]  /*cee0*/  IADD3 R2, P0, R14, R5, RZ ;  /* 0x000000050e027210 */ /* 0x001fc60007f1e0ff */
[----:B------:R-:W0:Y:S02]  /*cef0*/  SHFL.IDX PT, R14, R23, 0x1, 0x181f ;  /* 0x00381f00170e7f89 */ /* 0x000e2400000e0000 */
[----:B-1----:R-:W-:Y:S01]  /*cf00*/  IMAD.X R3, RZ, RZ, R3, P0 ;  /* 0x000000ffff037224 */ /* 0x002fe200000e0603 */
        /* <DEDUP_REMOVED lines=52> */
[----:B--2-4-:R3:W-:Y:S02]  /*d250*/  LDGSTS.E.BYPASS.LTC128B.128 [R7+0x7400], desc[UR50][R2.64+0x80], !P0 ;  /* 0x0740008002077fae */ /* 0x0147e4000c101d72 */
.L_x_6929:
[----:B0--3--:R-:W-:Y:S01]  /*d260*/  IADD3 R2, P0, R14, R5, RZ ;  /* 0x000000050e027210 */ /* 0x009fe20007f1e0ff */
        /* <DEDUP_REMOVED lines=28> */
.L_x_6813:
        /* <DEDUP_REMOVED lines=11> */
.L_x_6814:
[C---:B------:R-:W-:Y:S01]  /*d4e0*/  ISETP.GT.AND P0, PT, R26.reuse, RZ, PT ;  /* 0x000000ff1a00720c */ /* 0x040fe20003f04270 */
[----:B------:R0:W-:Y:S01]  /*d4f0*/  SYNCS.ARRIVE.TRANS64.A1T0 RZ, [R6+URZ+0x28850], RZ ;  /* 0x028850ff06ff79a7 */ /* 0x0001e2000810003f */
[----:B------:R-:W-:Y:S02]  /*d500*/  IMAD.MOV.U32 R17, RZ, RZ, R28 ;  /* 0x000000ffff117224 */ /* 0x000fe400078e001c */
[----:B------:R-:W-:Y:S02]  /*d510*/  IMAD.MOV.U32 R10, RZ, RZ, R25 ;  /* 0x000000ffff0a7224 */ /* 0x000fe400078e0019 */
[----:B------:R-:W-:Y:S01]  /*d520*/  IMAD.MOV.U32 R31, RZ, RZ, R26 ;  /* 0x000000ffff1f7224 */ /* 0x000fe200078e001a */
[----:B0-----:R-:W-:-:S06]  /*d530*/  IADD3 R6, R26, -0x1, RZ ;  /* 0xffffffff1a067810 */ /* 0x001fcc0007ffe0ff */
[----:B------:R-:W-:Y:S05]  /*d540*/  @P0 BRA `(.L_x_6815) ;  /* 0xffffffec00f00947 */ /* 0x000fea000383ffff */
.L_x_6802:
[----:B------:R-:W-:Y:S05]  /*d550*/  BSYNC B0 ;  /* 0x0000000000007941 */ /* 0x000fea0003800000 */
.L_x_6801:
        /* <DEDUP_REMOVED lines=17> */
.L_x_6817:
[----:B------:R-:W-:Y:S05]  /*d670*/  BSYNC B0 ;  /* 0x0000000000007941 */ /* 0x000fea0003800000 */
.L_x_6816:
[----:B------:R-:W-:-:S05]  /*d680*/  IMAD.U32 R0, RZ, RZ, UR37 ;  /* 0x00000025ff007e24 */ /* 0x000fca000f8e00ff */
[----:B------:R-:W-:-:S13]  /*d690*/  ISETP.NE.AND P0, PT, R0, 0x3, PT ;  /* 0x000000030000780c */ /* 0x000fda0003f05270 */
[----:B------:R-:W-:Y:S05]  /*d6a0*/  @!P0 BRA `(.L_x_6818) ;  /* 0x0000000000048947 */ /* 0x000fea0003800000 */
[----:B------:R-:W-:Y:S01]  /*d6b0*/  BPT.TRAP 0x1 ;  /* 0x000000040000795c */ /* 0x000fe20000300000 */
.L_x_6818:
[----:B------:R-:W-:Y:S01]  /*d6c0*/  LEA R0, R25, R22, 0x3 ;  /* 0x0000001619007211 */ /* 0x000fe200078e18ff */
[----:B------:R-:W-:Y:S01]  /*d6d0*/  BSSY B0, `(.L_x_6819) ;  /* 0x0000005000007945 */ /* 0x000fe20003800000 */
[----:B0-----:R-:W-:Y:S01]  /*d6e0*/  SHF.L.U32 R3, R28, 0x1f, RZ ;  /* 0x0000001f1c037819 */ /* 0x001fe200000006ff */
[----:B------:R-:W-:-:S03]  /*d6f0*/  IMAD R6, R26, -0x80, R35 ;  /* 0xffffff801a067824 */ /* 0x000fc600078e0223 */
[----:B------:R-:W0:Y:S02]  /*d700*/  SYNCS.PHASECHK.TRANS64.TRYWAIT P0, [R0+URZ+0x28860], R3 ;  /* 0x02886003000075a7 */ /* 0x000e24000800017f */
[----:B0-----:R-:W-:Y:S05]  /*d710*/  @!P0 BRA `(.L_x_6820) ;  /* 0x0000003c00fc8947 */ /* 0x001fea0003800000 */
.L_x_6930:
[----:B------:R-:W-:Y:S05]  /*d720*/  BSYNC B0 ;  /* 0x0000000000007941 */ /* 0x000fea0003800000 */
.L_x_6819:
        /* <DEDUP_REMOVED lines=12> */
[----:B------:R-:W-:Y:S01]  /*d7f0*/  ISETP.GE.AND P0, PT, R29, UR4, PT ;  /* 0x000000041d007c0c */ /* 0x000fe2000bf06270 */
[----:B------:R-:W-:Y:S01]  /*d800*/  IMAD R4, R9, 0x2, R22 ;  /* 0x0000000209047824 */ /* 0x000fe200078e0216 */
[C---:B------:R-:W-:Y:S01]  /*d810*/  ISETP.LT.OR P2, PT, R6.reuse, 0x1, P1 ;  /* 0x000000010600780c */ /* 0x040fe20000f41670 */
[----:B------:R-:W2:Y:S01]  /*d820*/  SHFL.IDX PT, R10, R23, 0x1, 0x181f ;  /* 0x00381f00170a7f89 */ /* 0x000ea200000e0000 */
[----:B------:R-:W-:-:S03]  /*d830*/  ISETP.LT.OR P3, PT, R6, 0x1, P0 ;  /* 0x000000010600780c */ /* 0x000fc60000761670 */
[----:B------:R-:W3:Y:S04]  /*d840*/  SHFL.IDX PT, R7, R24, 0x1, 0x181f ;  /* 0x00381f0018077f89 */ /* 0x000ee800000e0000 */
[----:B------:R-:W-:Y:S01]  /*d850*/  SHFL.IDX PT, R8, R24, 0x2, 0x181f ;  /* 0x00581f0018087f89 */ /* 0x000fe200000e0000 */
[----:B-1----:R-:W-:-:S03]  /*d860*/  IADD3 R2, P4, R14, R5, RZ ;  /* 0x000000050e027210 */ /* 0x002fc60007f9e0ff */
[----:B------:R-:W1:Y:S01]  /*d870*/  SHFL.IDX PT, R14, R23, 0x2, 0x181f ;  /* 0x00581f00170e7f89 */ /* 0x000e6200000e0000 */
[----:B0-----:R-:W-:-:S05]  /*d880*/  IADD3.X R3, RZ, R3, RZ, P4, !PT ;  /* 0x00000003ff037210 */ /* 0x001fca00027fe4ff */
[----:B------:R-:W-:Y:S01]  /*d890*/  LDGSTS.E.BYPASS.LTC128B.128 [R4+0x400], desc[UR50][R2.64], !P2 ;  /* 0x0040000002047fae */ /* 0x000fe2000d101d72 */
[----:B------:R-:W-:-:S03]  /*d8a0*/  ISETP.LT.OR P2, PT, R6, 0x11, P1 ;  /* 0x000000110600780c */ /* 0x000fc60000f41670 */
[----:B------:R2:W-:Y:S01]  /*d8b0*/  LDGSTS.E.BYPASS.LTC128B.128 [R4+0x4400], desc[UR50][R2.64+0x80], !P3 ;  /* 0x0440008002047fae */ /* 0x0005e2000d901d72 */
[----:B------:R-:W-:Y:S02]  /*d8c0*/  ISETP.LT.OR P3, PT, R6, 0x11, P0 ;  /* 0x000000110600780c */ /* 0x000fe40000761670 */
[----:B--2---:R-:W-:Y:S02]  /*d8d0*/  IADD3 R2, P4, R10, R5, RZ ;  /* 0x000000050a027210 */ /* 0x004fe40007f9e0ff */
[----:B------:R-:W-:Y:S03]  /*d8e0*/  SHFL.IDX PT, R10, R23, 0x4, 0x181f ;  /* 0x00981f00170a7f89 */ /* 0x000fe600000e0000 */
[----:B---3--:R-:W-:Y:S02]  /*d8f0*/  IMAD.X R3, RZ, RZ, R7, P4 ;  /* 0x000000ffff037224 */ /* 0x008fe400020e0607 */
[----:B------:R-:W-:Y:S04]  /*d900*/  SHFL.IDX PT, R7, R24, 0x3, 0x181f ;  /* 0x00781f0018077f89 */ /* 0x000fe800000e0000 */
[----:B------:R-:W-:Y:S01]  /*d910*/  LDGSTS.E.BYPASS.LTC128B.128 [R4+0xc00], desc[UR50][R2.64], !P2 ;  /* 0x00c0000002047fae */ /* 0x000fe2000d101d72 */
[----:B------:R-:W-:-:S03]  /*d920*/  ISETP.LT.OR P2, PT, R6, 0x21, P1 ;  /* 0x000000210600780c */ /* 0x000fc60000f41670 */
[----:B------:R1:W-:Y:S01]  /*d930*/  LDGSTS.E.BYPASS.LTC128B.128 [R4+0x4c00], desc[UR50][R2.64+0x80], !P3 ;  /* 0x04c0008002047fae */ /* 0x0003e2000d901d72 */
[----:B------:R-:W-:Y:S02]  /*d940*/  ISETP.LT.OR P3, PT, R6, 0x21, P0 ;  /* 0x000000210600780c */ /* 0x000fe40000761670 */
[----:B-1----:R-:W-:Y:S02]  /*d950*/  IADD3 R2, P4, R14, R5, RZ ;  /* 0x000000050e027210 */ /* 0x002fe40007f9e0ff */
[----:B------:R-:W0:Y:S03]  /*d960*/  SHFL.IDX PT, R14, R23, 0x3, 0x181f ;  /* 0x00781f00170e7f89 */ /* 0x000e2600000e0000 */
[----:B------:R-:W-:Y:S02]  /*d970*/  IMAD.X R3, RZ, RZ, R8, P4 ;  /* 0x000000ffff037224 */ /* 0x000fe400020e0608 */
[----:B------:R-:W1:Y:S04]  /*d980*/  SHFL.IDX PT, R8, R24, 0x4, 0x181f ;  /* 0x00981f0018087f89 */ /* 0x000e6800000e0000 */
[----:B------:R-:W-:Y:S01]  /*d990*/  LDGSTS.E.BYPASS.LTC128B.128 [R4+0x1400], desc[UR50][R2.64], !P2 ;  /* 0x0140000002047fae */ /* 0x000fe2000d101d72 */
[----:B------:R-:W-:-:S03]  /*d9a0*/  ISETP.LT.OR P2, PT, R6, 0x31, P1 ;  /* 0x000000310600780c */ /* 0x000fc60000f41670 */
[----:B------:R0:W-:Y:S01]  /*d9b0*/  LDGSTS.E.BYPASS.LTC128B.128 [R4+0x5400], desc[UR50][R2.64+0x80], !P3 ;  /* 0x0540008002047fae */ /* 0x0001e2000d901d72 */
[----:B------:R-:W-:Y:S02]  /*d9c0*/  ISETP.LT.OR P3, PT, R6, 0x31, P0 ;  /* 0x000000310600780c */ /* 0x000fe40000761670 */
[----:B0-----:R-:W-:Y:S02]  /*d9d0*/  IADD3 R2, P4, R14, R5, RZ ;  /* 0x000000050e027210 */ /* 0x001fe40007f9e0ff */
[----:B------:R-:W0:Y:S03]  /*d9e0*/  SHFL.IDX PT, R14, R23, 0x5, 0x181f ;  /* 0x00b81f00170e7f89 */ /* 0x000e2600000e0000 */
[----:B------:R-:W-:Y:S02]  /*d9f0*/  IMAD.X R3, RZ, RZ, R7, P4 ;  /* 0x000000ffff037224 */ /* 0x000fe400020e0607 */
[----:B------:R-:W2:Y:S04]  /*da00*/  SHFL.IDX PT, R7, R24, 0x5, 0x181f ;  /* 0x00b81f0018077f89 */ /* 0x000ea800000e0000 */
[----:B------:R-:W-:Y:S01]  /*da10*/  LDGSTS.E.BYPASS.LTC128B.128 [R4+0x1c00], desc[UR50][R2.64], !P2 ;  /* 0x01c0000002047fae */ /* 0x000fe2000d101d72 */
[----:B------:R-:W-:-:S03]  /*da20*/  ISETP.LT.OR P2, PT, R6, 0x41, P1 ;  /* 0x000000410600780c */ /* 0x000fc60000f41670 */
[----:B------:R3:W-:Y:S01]  /*da30*/  LDGSTS.E.BYPASS.LTC128B.128 [R4+0x5c00], desc[UR50][R2.64+0x80], !P3 ;  /* 0x05c0008002047fae */ /* 0x0007e2000d901d72 */
[----:B------:R-:W-:Y:S02]  /*da40*/  ISETP.LT.OR P3, PT, R6, 0x41, P0 ;  /* 0x000000410600780c */ /* 0x000fe40000761670 */
[----:B---3--:R-:W-:Y:S02]  /*da50*/  IADD3 R2, P4, R10, R5, RZ ;  /* 0x000000050a027210 */ /* 0x008fe40007f9e0ff */
[----:B------:R-:W3:Y:S03]  /*da60*/  SHFL.IDX PT, R10, R23, 0x6, 0x181f ;  /* 0x00d81f00170a7f89 */ /* 0x000ee600000e0000 */
[----:B-1----:R-:W-:Y:S02]  /*da70*/  IMAD.X R3, RZ, RZ, R8, P4 ;  /* 0x000000ffff037224 */ /* 0x002fe400020e0608 */
[----:B------:R-:W1:Y:S04]  /*da80*/  SHFL.IDX PT, R8, R24, 0x6, 0x181f ;  /* 0x00d81f0018087f89 */ /* 0x000e6800000e0000 */
[----:B------:R-:W-:Y:S01]  /*da90*/  LDGSTS.E.BYPASS.LTC128B.128 [R4+0x2400], desc[UR50][R2.64], !P2 ;  /* 0x0240000002047fae */ /* 0x000fe2000d101d72 */
[----:B------:R-:W-:-:S03]  /*daa0*/  ISETP.LT.OR P2, PT, R6, 0x51, P1 ;  /* 0x000000510600780c */ /* 0x000fc60000f41670 */
[----:B------:R0:W-:Y:S01]  /*dab0*/  LDGSTS.E.BYPASS.LTC128B.128 [R4+0x6400], desc[UR50][R2.64+0x80], !P3 ;  /* 0x0640008002047fae */ /* 0x0001e2000d901d72 */
[----:B------:R-:W-:-:S03]  /*dac0*/  ISETP.LT.OR P3, PT, R6, 0x51, P0 ;  /* 0x000000510600780c */ /* 0x000fc60000761670 */
[----:B------:R-:W4:Y:S01]  /*dad0*/  SHFL.IDX PT, R24, R24, 0x7, 0x181f ;  /* 0x00f81f0018187f89 */ /* 0x000f2200000e0000 */
[----:B0-----:R-:W-:-:S03]  /*dae0*/  IADD3 R2, P4, R14, R5, RZ ;  /* 0x000000050e027210 */ /* 0x001fc60007f9e0ff */
[----:B------:R0:W0:Y:S01]  /*daf0*/  SHFL.IDX PT, R14, R23, 0x7, 0x181f ;  /* 0x00f81f00170e7f89 */ /* 0x00002200000e0000 */
[----:B--2---:R-:W-:-:S05]  /*db00*/  IADD3.X R3, RZ, R7, RZ, P4, !PT ;  /* 0x00000007ff037210 */ /* 0x004fca00027fe4ff */
[----:B------:R-:W-:Y:S01]  /*db10*/  LDGSTS.E.BYPASS.LTC128B.128 [R4+0x2c00], desc[UR50][R2.64], !P2 ;  /* 0x02c0000002047fae */ /* 0x000fe2000d101d72 */
[----:B------:R-:W-:-:S03]  /*db20*/  ISETP.LT.OR P2, PT, R6, 0x61, P1 ;  /* 0x000000610600780c */ /* 0x000fc60000f41670 */
[----:B------:R3:W-:Y:S01]  /*db30*/  LDGSTS.E.BYPASS.LTC128B.128 [R4+0x6c00], desc[UR50][R2.64+0x80], !P3 ;  /* 0x06c0008002047fae */ /* 0x0007e2000d901d72 */
[----:B------:R-:W-:Y:S02]  /*db40*/  ISETP.LT.OR P3, PT, R6, 0x61, P0 ;  /* 0x000000610600780c */ /* 0x000fe40000761670 */
[----:B---3--:R-:W-:-:S05]  /*db50*/  IADD3 R2, P4, R10, R5, RZ ;  /* 0x000000050a027210 */ /* 0x008fca0007f9e0ff */
[----:B-1----:R-:W-:-:S05]  /*db60*/  IMAD.X R3, RZ, RZ, R8, P4 ;  /* 0x000000ffff037224 */ /* 0x002fca00020e0608 */
[----:B------:R1:W-:Y:S04]  /*db70*/  LDGSTS.E.BYPASS.LTC128B.128 [R4+0x3400], desc[UR50][R2.64], !P2 ;  /* 0x0340000002047fae */ /* 0x0003e8000d101d72 */
[----:B0---4-:R1:W-:Y:S02]  /*db80*/  LDGSTS.E.BYPASS.LTC128B.128 [R4+0x7400], desc[UR50][R2.64+0x80], !P3 ;  /* 0x0740008002047fae */ /* 0x0113e4000d901d72 */
.L_x_6948:
[C---:B------:R-:W-:Y:S02]  /*db90*/  ISETP.LT.OR P1, PT, R6.reuse, 0x71, P1 ;  /* 0x000000710600780c */ /* 0x040fe40000f21670 */
[----:B------:R-:W-:Y:S02]  /*dba0*/  ISETP.LT.OR P0, PT, R6, 0x71, P0 ;  /* 0x000000710600780c */ /* 0x000fe40000701670 */
[----:B-1----:R-:W-:-:S05]  /*dbb0*/  IADD3 R2, P2, R14, R5, RZ ;  /* 0x000000050e027210 */ /* 0x002fca0007f5e0ff */
[----:B------:R-:W-:-:S05]  /*dbc0*/  IMAD.X R3, RZ, RZ, R24, P2 ;  /* 0x000000ffff037224 */ /* 0x000fca00010e0618 */
[----:B------:R-:W-:Y:S01]  /*dbd0*/  @!PT LDS RZ, [RZ] ;  /* 0x00000000fffff984 */ /* 0x000fe20000000800 */
[----:B------:R-:W-:Y:S01]  /*dbe0*/  @!PT LDS RZ, [RZ] ;  /* 0x00000000fffff984 */ /* 0x000fe20000000800 */
[----:B------:R-:W-:Y:S01]  /*dbf0*/  @!PT LDS RZ, [RZ] ;  /* 0x00000000fffff984 */ /* 0x000fe20000000800 */
[----:B------:R0:W-:Y:S04]  /*dc00*/  LDGSTS.E.BYPASS.LTC128B.128 [R4+0x3c00], desc[UR50][R2.64], !P1 ;  /* 0x03c0000002047fae */ /* 0x0001e8000c901d72 */
[----:B------:R0:W-:Y:S01]  /*dc10*/  LDGSTS.E.BYPASS.LTC128B.128 [R4+0x7c00], desc[UR50][R2.64+0x80], !P0 ;  /* 0x07c0008002047fae */ /* 0x0001e2000c101d72 */
[----:B------:R-:W-:Y:S01]  /*dc20*/  PLOP3.LUT P0, PT, PT, PT, PT, 0x80, 0x0 ;  /* 0x000000000000781c */ /* 0x000fe20003f0f070 */
[----:B------:R-:W-:-:S12]  /*dc30*/  NOP ;  /* 0x0000000000007918 */ /* 0x000fd80000000000 */
.L_x_6822:
        /* <DEDUP_REMOVED lines=11> */
.L_x_6823:
[----:B------:R1:W-:Y:S01]  /*dcf0*/  SYNCS.ARRIVE.TRANS64.A1T0 RZ, [R0+URZ+0x28850], RZ ;  /* 0x028850ff00ff79a7 */ /* 0x0003e2000810003f */
[----:B------:R-:W-:-:S05]  /*dd00*/  VIADD R25, R25, 0x1 ;  /* 0x0000000119197836 */ /* 0x000fca0000000000 */
[----:B------:R-:W-:-:S04]  /*dd10*/  ISETP.NE.AND P0, PT, R25, 0x2, PT ;  /* 0x000000021900780c */ /* 0x000fc80003f05270 */
[----:B------:R-:W-:Y:S02]  /*dd20*/  SEL R3, RZ, 0x1, P0 ;  /* 0x00000001ff037807 */ /* 0x000fe40000000000 */
[----:B------:R-:W-:Y:S02]  /*dd30*/  SEL R25, R25, RZ, P0 ;  /* 0x000000ff19197207 */ /* 0x000fe40000000000 */
[----:B-1----:R-:W-:-:S07]  /*dd40*/  LOP3.LUT R28, R28, R3, RZ, 0x3c, !PT ;  /* 0x000000031c1c7212 */ /* 0x002fce00078e3cff */
.L_x_6780:
[----:B------:R-:W-:Y:S05]  /*dd50*/  BSYNC B7 ;  /* 0x0000000000077941 */ /* 0x000fea0003800000 */
.L_x_6778:
[----:B------:R-:W-:-:S13]  /*dd60*/  LOP3.LUT P0, RZ, R27, 0x20, RZ, 0xc0, !PT ;  /* 0x000000201bff7812 */ /* 0x000fda000780c0ff */
[----:B------:R-:W-:Y:S05]  /*dd70*/  @!P0 BRA `(.L_x_6824) ;  /* 0x0000000000248947 */ /* 0x000fea0003800000 */
[----:B------:R-:W-:Y:S05]  /*dd80*/  WARPSYNC.ALL ;  /* 0x0000000000007948 */ /* 0x000fea0003800000 */
[----:B------:R-:W1:Y:S08]  /*dd90*/  S2UR UR5, SR_CgaCtaId ;  /* 0x00000000000579c3 */ /* 0x000e700000008800 */
[----:B------:R-:W-:Y:S06]  /*dda0*/  BAR.SYNC.DEFER_BLOCKING 0x5, 0x180 ;  /* 0x0146000000007b1d */ /* 0x000fec0000010000 */
[----:B------:R-:W-:-:S02]  /*ddb0*/  UMOV UR4, 0x400 ;  /* 0x0000040000047882 */ /* 0x000fc40000000000 */
[----:B-1----:R-:W-:-:S06]  /*ddc0*/  ULEA UR4, UR5, UR4, 0x18 ;  /* 0x0000000405047291 */ /* 0x002fcc000f8ec03f */
[----:B------:R-:W-:-:S05]  /*ddd0*/  MOV R22, UR4 ;  /* 0x0000000400167c02 */ /* 0x000fca0008000f00 */
[----:B------:R1:W2:Y:S01]  /*dde0*/  LDS.128 R16, [R22+0x288d0] ;  /* 0x0288d00016107984 */ /* 0x0002a20000000c00 */
[----:B------:R-:W-:Y:S06]  /*ddf0*/  BAR.ARV 0x4, 0x180 ;  /* 0x0106000000007b1d */ /* 0x000fec0000002000 */
[----:B------:R-:W-:Y:S05]  /*de00*/  BRA `(.L_x_6825) ;  /* 0x0000000800407947 */ /* 0x000fea0003800000 */
.L_x_6824:
        /* <DEDUP_REMOVED lines=19> */
[----:B------:R-:W1:Y:S02]  /*df40*/  SHFL.UP PT, R14, R4, 0x1, RZ ;  /* 0x04200000040e7989 */ /* 0x000e6400000e00ff */
[----:B-1----:R-:W-:-:S05]  /*df50*/  SEL R5, R14, RZ, P1 ;  /* 0x000000ff0e057207 */ /* 0x002fca0000800000 */
[----:B------:R-:W-:Y:S02]  /*df60*/  IMAD.IADD R6, R4, 0x1, R5 ;  /* 0x0000000104067824 */ /* 0x000fe400078e0205 */
[----:B------:R-:W-:Y:S04]  /*df70*/  SHFL.IDX PT, R5, R16, RZ, 0x1f ;  /* 0x00001fff10057589 */ /* 0x000fe800000e0000 */
        /* <DEDUP_REMOVED lines=13> */
.L_x_6958:
[----:B------:R-:W-:Y:S02]  /*e050*/  ULDC UR4, c[0x0][0xc38] ;  /* 0x00030e0000047ab9 */ /* 0x000fe40000000800 */
[----:B------:R-:W-:-:S04]  /*e060*/  IMAD.U32 R7, RZ, RZ, UR4 ;  /* 0x00000004ff077e24 */ /* 0x000fc8000f8e00ff */
[----:B--2---:R-:W-:-:S05]  /*e070*/  IMAD R3, R14, R7, RZ ;  /* 0x000000070e037224 */ /* 0x004fca00078e02ff */
[----:B------:R-:W-:-:S04]  /*e080*/  IADD3 R8, R0, R3, RZ ;  /* 0x0000000300087210 */ /* 0x000fc80007ffe0ff */
[----:B------:R-:W-:-:S13]  /*e090*/  ISETP.GT.AND P6, PT, R8, R5, PT ;  /* 0x000000050800720c */ /* 0x000fda0003fc4270 */
[----:B------:R-:W-:Y:S05]  /*e0a0*/  @P6 BRA `(.L_x_6827) ;  /* 0x00000000009c6947 */ /* 0x000fea0003800000 */
.L_x_6832:
        /* <DEDUP_REMOVED lines=14> */
.L_x_6830:
[----:B------:R-:W-:Y:S05]  /*e190*/  BSYNC B0 ;  /* 0x0000000000007941 */ /* 0x000fea0003800000 */
.L_x_6829:
[----:B------:R-:W-:-:S03]  /*e1a0*/  UMOV UR4, 0xffffffff ;  /* 0xffffffff00047882 */ /* 0x000fc60000000000 */
[----:B------:R-:W-:Y:S05]  /*e1b0*/  BRA.DIV UR4, `(.L_x_6831) ;  /* 0x0000004604087947 */ /* 0x000fea000b800000 */
[----:B-----5:R-:W3:Y:S02]  /*e1c0*/  SHFL.UP PT, R14, R4, 0x1, RZ ;  /* 0x04200000040e7989 */ /* 0x020ee400000e00ff */
[----:B---3--:R-:W-:-:S05]  /*e1d0*/  SEL R13, R14, RZ, P1 ;  /* 0x000000ff0e0d7207 */ /* 0x008fca0000800000 */
[----:B------:R-:W-:-:S05]  /*e1e0*/  IMAD.IADD R13, R4, 0x1, R13 ;  /* 0x00000001040d7824 */ /* 0x000fca00078e020d */
[----:B------:R-:W3:Y:S02]  /*e1f0*/  SHFL.UP PT, R14, R13, 0x2, RZ ;  /* 0x044000000d0e7989 */ /* 0x000ee400000e00ff */
[----:B---3--:R-:W-:-:S04]  /*e200*/  SEL R0, R14, RZ, P2 ;  /* 0x000000ff0e007207 */ /* 0x008fc80001000000 */
[----:B------:R-:W-:-:S05]  /*e210*/  IADD3 R0, R13, R0, RZ ;  /* 0x000000000d007210 */ /* 0x000fca0007ffe0ff */
[----:B------:R-:W2:Y:S02]  /*e220*/  SHFL.UP PT, R14, R0, 0x4, RZ ;  /* 0x04800000000e7989 */ /* 0x000ea400000e00ff */
[----:B--2---:R-:W-:-:S05]  /*e230*/  SEL R3, R14, RZ, P3 ;  /* 0x000000ff0e037207 */ /* 0x004fca0001800000 */
[----:B------:R-:W-:-:S05]  /*e240*/  IMAD.IADD R2, R0, 0x1, R3 ;  /* 0x0000000100027824 */ /* 0x000fca00078e0203 */
[----:B------:R-:W2:Y:S02]  /*e250*/  SHFL.UP PT, R14, R2, 0x8, RZ ;  /* 0x05000000020e7989 */ /* 0x000ea400000e00ff */
[----:B--2---:R-:W-:-:S05]  /*e260*/  SEL R3, R14, RZ, P4 ;  /* 0x000000ff0e037207 */ /* 0x004fca0002000000 */
[----:B------:R-:W-:-:S05]  /*e270*/  IMAD.IADD R3, R2, 0x1, R3 ;  /* 0x0000000102037824 */ /* 0x000fca00078e0203 */
[----:B------:R-:W1:Y:S02]  /*e280*/  SHFL.UP PT, R14, R3, 0x10, RZ ;  /* 0x06000000030e7989 */ /* 0x000e6400000e00ff */
[----:B-1----:R-:W-:-:S05]  /*e290*/  SEL R6, R14, RZ, P5 ;  /* 0x000000ff0e067207 */ /* 0x002fca0002800000 */
[----:B------:R-:W-:-:S05]  /*e2a0*/  IMAD.IADD R6, R3, 0x1, R6 ;  /* 0x0000000103067824 */ /* 0x000fca00078e0206 */
[----:B------:R1:W2:Y:S02]  /*e2b0*/  SHFL.IDX PT, R14, R6, 0x1f, 0x1f ;  /* 0x03e01f00060e7f89 */ /* 0x0002a400000e0000 */
.L_x_6966:
[----:B------:R-:W-:Y:S02]  /*e2c0*/  ULDC UR4, c[0x0][0xc38] ;  /* 0x00030e0000047ab9 */ /* 0x000fe40000000800 */
[----:B------:R-:W-:-:S04]  /*e2d0*/  IMAD.U32 R7, RZ, RZ, UR4 ;  /* 0x00000004ff077e24 */ /* 0x000fc8000f8e00ff */
[----:B--2---:R-:W-:-:S05]  /*e2e0*/  IMAD R3, R14, R7, RZ ;  /* 0x000000070e037224 */ /* 0x004fca00078e02ff */
[----:B------:R-:W-:-:S04]  /*e2f0*/  IADD3 R8, R3, R8, RZ ;  /* 0x0000000803087210 */ /* 0x000fc80007ffe0ff */
[----:B------:R-:W-:-:S13]  /*e300*/  ISETP.GT.AND P6, PT, R8, R5, PT ;  /* 0x000000050800720c */ /* 0x000fda0003fc4270 */
[----:B------:R-:W-:Y:S05]  /*e310*/  @!P6 BRA `(.L_x_6832) ;  /* 0xfffffffc0064e947 */ /* 0x000fea000383ffff */
.L_x_6827:
        /* <DEDUP_REMOVED lines=8> */
.L_x_6970:
[----:B------:R-:W-:Y:S01]  /*e3a0*/  ISETP.NE.AND P0, PT, R2, RZ, PT ;  /* 0x000000ff0200720c */ /* 0x000fe20003f05270 */
[----:B------:R-:W-:-:S12]  /*e3b0*/  IMAD.MOV.U32 R14, RZ, RZ, RZ ;  /* 0x000000ffff0e7224 */ /* 0x000fd800078e00ff */
[----:B------:R-:W-:Y:S05]  /*e3c0*/  @!P0 BRA `(.L_x_6834) ;  /* 0x0000000000108947 */ /* 0x000fea0003800000 */
[----:B------:R-:W-:Y:S01]  /*e3d0*/  UMOV UR4, 0xffffffff ;  /* 0xffffffff00047882 */ /* 0x000fe20000000000 */
[----:B------:R-:W-:Y:S02]  /*e3e0*/  VIADD R12, R0, 0xffffffff ;  /* 0xffffffff000c7836 */ /* 0x000fe40000000000 */
[----:B------:R-:W-:Y:S05]  /*e3f0*/  BRA.DIV UR4, `(.L_x_6835) ;  /* 0x00000046047c7947 */ /* 0x000fea000b800000 */
[----:B------:R4:W0:Y:S02]  /*e400*/  SHFL.IDX PT, R14, R6, R12, 0x1f ;  /* 0x00001f0c060e7589 */ /* 0x00082400000e0000 */
.L_x_6834:
[----:B-1-34-:R-:W-:Y:S01]  /*e410*/  IABS R6, R4 ;  /* 0x0000000400067213 */ /* 0x01afe20000000000 */
[----:B0-----:R-:W-:Y:S02]  /*e420*/  IMAD R16, R14, R7, R8 ;  /* 0x000000070e107224 */ /* 0x001fe400078e0208 */
[----:B------:R-:W-:Y:S01]  /*e430*/  IMAD.IADD R19, R0, 0x1, R19 ;  /* 0x0000000100137824 */ /* 0x000fe200078e0213 */
[----:B------:R-:W0:Y:S08]  /*e440*/  I2F.RP R9, R6 ;  /* 0x0000000600097306 */ /* 0x000e300000209400 */
[----:B0-----:R-:W0:Y:S02]  /*e450*/  MUFU.RCP R9, R9 ;  /* 0x0000000900097308 */ /* 0x001e240000001000 */
[----:B0-----:R-:W-:-:S06]  /*e460*/  VIADD R2, R9, 0xffffffe ;  /* 0x0ffffffe09027836 */ /* 0x001fcc0000000000 */
[----:B------:R0:W1:Y:S02]  /*e470*/  F2I.FTZ.U32.TRUNC.NTZ R3, R2 ;  /* 0x0000000200037305 */ /* 0x000064000021f000 */
[----:B0-----:R-:W-:Y:S01]  /*e480*/  IMAD.MOV.U32 R2, RZ, RZ, RZ ;  /* 0x000000ffff027224 */ /* 0x001fe200078e00ff */
[----:B-1----:R-:W-:-:S05]  /*e490*/  IADD3 R7, RZ, -R3, RZ ;  /* 0x80000003ff077210 */ /* 0x002fca0007ffe0ff */
        /* <DEDUP_REMOVED lines=17> */
[----:B------:R-:W-:-:S04]  /*e5b0*/  @!P1 LOP3.LUT R3, RZ, R4, RZ, 0x33, !PT ;  /* 0x00000004ff039212 */ /* 0x000fc800078e33ff */
[----:B------:R-:W-:Y:S01]  /*e5c0*/  MOV R18, R3 ;  /* 0x0000000300127202 */ /* 0x000fe20000000f00 */
[----:B------:R-:W-:-:S04]  /*e5d0*/  IMAD.MOV R17, RZ, RZ, -R3 ;  /* 0x000000ffff117224 */ /* 0x000fc800078e0a03 */
[----:B------:R-:W-:Y:S01]  /*e5e0*/  IMAD R17, R4, R17, R7 ;  /* 0x0000001104117224 */ /* 0x000fe200078e0207 */
[----:B------:R-:W-:Y:S06]  /*e5f0*/  BRA `(.L_x_6836) ;  /* 0x00000000001c7947 */ /* 0x000fec0003800000 */
.L_x_6828:
[----:B------:R-:W-:Y:S01]  /*e600*/  UMOV UR4, URZ ;  /* 0x0000003f00047c82 */ /* 0x000fe20008000000 */
[----:B------:R-:W-:Y:S01]  /*e610*/  UMOV UR5, URZ ;  /* 0x0000003f00057c82 */ /* 0x000fe20008000000 */
[----:B------:R-:W-:Y:S01]  /*e620*/  ULDC UR6, c[0x0][0xc3c] ;  /* 0x00030f0000067ab9 */ /* 0x000fe20000000800 */
[----:B------:R-:W-:Y:S02]  /*e630*/  IMAD.MOV.U32 R16, RZ, RZ, R5 ;  /* 0x000000ffff107224 */ /* 0x000fe400078e0005 */
[----:B------:R-:W-:Y:S02]  /*e640*/  IMAD.U32 R17, RZ, RZ, UR4 ;  /* 0x00000004ff117e24 */ /* 0x000fe4000f8e00ff */
[----:B------:R-:W-:Y:S02]  /*e650*/  IMAD.U32 R18, RZ, RZ, UR5 ;  /* 0x00000005ff127e24 */ /* 0x000fe4000f8e00ff */
[----:B------:R-:W-:-:S07]  /*e660*/  IMAD.U32 R19, RZ, RZ, UR6 ;  /* 0x00000006ff137e24 */ /* 0x000fce000f8e00ff */
.L_x_6836:
[----:B--2---:R-:W2:Y:S01]  /*e670*/  S2R R0, SR_TID.X ;  /* 0x0000000000007919 */ /* 0x004ea20000002100 */
        /* <DEDUP_REMOVED lines=9> */
.L_x_6825:
[----:B------:R-:W-:Y:S02]  /*e710*/  ULDC UR4, c[0x0][0xc3c] ;  /* 0x00030f0000047ab9 */ /* 0x000fe40000000800 */
[----:B--2---:R-:W-:-:S13]  /*e720*/  ISETP.GE.AND P0, PT, R19, UR4, PT ;  /* 0x0000000413007c0c */ /* 0x004fda000bf06270 */
[----:B------:R-:W-:Y:S05]  /*e730*/  @!P0 BRA `(.L_x_6837) ;  /* 0xffffffb800988947 */ /* 0x000fea000383ffff */
[----:B------:R-:W-:Y:S05]  /*e740*/  BSYNC B8 ;  /* 0x0000000000087941 */ /* 0x000fea0003800000 */
.L_x_6774:
[----:B-1----:R-:W2:Y:S01]  /*e750*/  LDL.LU R0, [R1+0x1c] ;  /* 0x00001c0001007983 */ /* 0x002ea20000300800 */
        /* <DEDUP_REMOVED lines=11> */
.L_x_6973:
[----:B------:R-:W-:Y:S05]  /*e810*/  BSYNC B0 ;  /* 0x0000000000007941 */ /* 0x000fea0003800000 */
.L_x_6838:
[----:B------:R-:W-:-:S03]  /*e820*/  UMOV UR4, 0xffffffff ;  /* 0xffffffff00047882 */ /* 0x000fc60000000000 */
[----:B------:R-:W-:Y:S05]  /*e830*/  BRA.DIV UR4, `(.L_x_6840) ;  /* 0x0000004204a47947 */ /* 0x000fea000b800000 */
[----:B-1----:R-:W1:Y:S02]  /*e840*/  S2R R0, SR_TID.X ;  /* 0x0000000000007919 */ /* 0x002e640000002100 */
[----:B-1----:R-:W-:-:S04]  /*e850*/  SHF.R.U32.HI R0, RZ, 0x5, R0 ;  /* 0x00000005ff007819 */ /* 0x002fc80000011600 */
[----:B------:R-:W-:-:S05]  /*e860*/  LOP3.LUT R0, R0, 0x3, RZ, 0xc0, !PT ;  /* 0x0000000300007812 */ /* 0x000fca00078ec0ff */
[----:B------:R1:W2:Y:S02]  /*e870*/  SHFL.IDX PT, R14, R0, RZ, 0x1f ;  /* 0x00001fff000e7589 */ /* 0x0002a400000e0000 */
.L_x_6976:
[----:B--2---:R-:W-:Y:S01]  /*e880*/  ISETP.NE.AND P0, PT, R14, RZ, PT ;  /* 0x000000ff0e00720c */ /* 0x004fe20003f05270 */
[----:B------:R-:W-:-:S12]  /*e890*/  BSSY B0, `(.L_x_6841) ;  /* 0x0000024000007945 */ /* 0x000fd80003800000 */
[----:B------:R-:W-:Y:S05]  /*e8a0*/  @P0 BRA `(.L_x_6842) ;  /* 0x0000000000880947 */ /* 0x000fea0003800000 */
[----:B------:R-:W-:-:S03]  /*e8b0*/  UMOV UR4, 0xffffffff ;  /* 0xffffffff00047882 */ /* 0x000fc60000000000 */
[----:B------:R-:W-:Y:S05]  /*e8c0*/  BRA.DIV UR4, `(.L_x_6843) ;  /* 0x0000004204b47947 */ /* 0x000fea000b800000 */
[----:B------:R-:W-:-:S13]  /*e8d0*/  ELECT P6, URZ, PT ;  /* 0x00000000003f782f */ /* 0x000fda00038c0000 */
.L_x_6979:
[----:B------:R-:W-:Y:S05]  /*e8e0*/  @!P6 BRA `(.L_x_6842) ;  /* 0x000000000078e947 */ /* 0x000fea0003800000 */
[----:B------:R-:W-:-:S06]  /*e8f0*/  ULOP3.LUT UR4, UR36, 0x2, URZ, 0xfc, !UPT ;  /* 0x0000000224047892 */ /* 0x000fcc000f8efc3f */
[----:B-1----:R-:W-:-:S05]  /*e900*/  IMAD.U32 R0, RZ, RZ, UR4 ;  /* 0x00000004ff007e24 */ /* 0x002fca000f8e00ff */
[----:B------:R-:W-:-:S13]  /*e910*/  ISETP.NE.AND P0, PT, R0, 0x3, PT ;  /* 0x000000030000780c */ /* 0x000fda0003f05270 */
[----:B------:R-:W-:Y:S05]  /*e920*/  @!P0 BRA `(.L_x_6844) ;  /* 0x0000000000048947 */ /* 0x000fea0003800000 */
[----:B------:R-:W-:Y:S01]  /*e930*/  BPT.TRAP 0x1 ;  /* 0x000000040000795c */ /* 0x000fe20000300000 */
.L_x_6844:
[C---:B------:R-:W-:Y:S01]  /*e940*/  IMAD R5, R25.reuse, 0x8, R4 ;  /* 0x0000000819057824 */ /* 0x040fe200078e0204 */
[----:B------:R-:W-:Y:S01]  /*e950*/  SHF.L.U32 R0, R28, 0x1f, RZ ;  /* 0x0000001f1c007819 */ /* 0x000fe200000006ff */
[----:B------:R-:W-:-:S03]  /*e960*/  VIADD R25, R25, 0x1 ;  /* 0x0000000119197836 */ /* 0x000fc60000000000 */
[----:B------:R-:W1:Y:S02]  /*e970*/  SYNCS.PHASECHK.TRANS64.TRYWAIT P1, [R5+URZ+0x28840], R0 ;  /* 0x02884000050075a7 */ /* 0x000e64000802017f */
[----:B------:R-:W-:-:S04]  /*e980*/  ISETP.NE.AND P2, PT, R25, 0x2, PT ;  /* 0x000000021900780c */ /* 0x000fc80003f45270 */
[----:B------:R-:W-:Y:S01]  /*e990*/  SEL R3, RZ, 0x1, P2 ;  /* 0x00000001ff037807 */ /* 0x000fe20001000000 */
[----:B-1----:R-:W-:Y:S08]  /*e9a0*/  @!P1 BRA `(.L_x_6845) ;  /* 0x00000040009c9947 */ /* 0x002ff00003800000 */
.L_x_6980:
[----:B------:R-:W-:Y:S02]  /*e9b0*/  SEL R25, R25, RZ, P2 ;  /* 0x000000ff19197207 */ /* 0x000fe40001000000 */
[----:B------:R-:W-:Y:S01]  /*e9c0*/  LOP3.LUT R2, R28, R3, RZ, 0x3c, !PT ;  /* 0x000000031c027212 */ /* 0x000fe200078e3cff */
[----:B------:R-:W-:Y:S06]  /*e9d0*/  @!P0 BRA `(.L_x_6846) ;  /* 0x0000000000048947 */ /* 0x000fec0003800000 */
[----:B------:R-:W-:Y:S01]  /*e9e0*/  BPT.TRAP 0x1 ;  /* 0x000000040000795c */ /* 0x000fe20000300000 */
.L_x_6846:
[----:B------:R-:W-:Y:S02]  /*e9f0*/  LEA R25, R25, R4, 0x3 ;  /* 0x0000000419197211 */ /* 0x000fe400078e18ff */
[----:B------:R-:W-:-:S04]  /*ea00*/  SHF.L.U32 R2, R2, 0x1f, RZ ;  /* 0x0000001f02027819 */ /* 0x000fc800000006ff */
[----:B------:R-:W2:Y:S02]  /*ea10*/  SYNCS.PHASECHK.TRANS64.TRYWAIT P1, [R25+URZ+0x28840], R2 ;  /* 0x02884002190075a7 */ /* 0x000ea4000802017f */
[----:B--2---:R-:W-:Y:S05]  /*ea20*/  @!P1 BRA `(.L_x_6847) ;  /* 0x0000004000909947 */ /* 0x004fea0003800000 */
.L_x_6981:
[----:B------:R-:W-:Y:S05]  /*ea30*/  @!P0 BRA `(.L_x_6848) ;  /* 0x0000000000048947 */ /* 0x000fea0003800000 */
[----:B------:R-:W-:Y:S01]  /*ea40*/  BPT.TRAP 0x1 ;  /* 0x000000040000795c */ /* 0x000fe20000300000 */
.L_x_6848:
[----:B------:R-:W4:Y:S02]  /*ea50*/  SYNCS.PHASECHK.TRANS64.TRYWAIT P1, [R5+URZ+0x28860], R0 ;  /* 0x02886000050075a7 */ /* 0x000f24000802017f */
[----:B----4-:R-:W-:Y:S05]  /*ea60*/  @!P1 BRA `(.L_x_6849) ;  /* 0x0000004000949947 */ /* 0x010fea0003800000 */
.L_x_6982:
[----:B------:R-:W-:Y:S05]  /*ea70*/  @!P0 BRA `(.L_x_6850) ;  /* 0x0000000000048947 */ /* 0x000fea0003800000 */
[----:B------:R-:W-:Y:S01]  /*ea80*/  BPT.TRAP 0x1 ;  /* 0x000000040000795c */ /* 0x000fe20000300000 */
.L_x_6850:
[----:B------:R0:W0:Y:S02]  /*ea90*/  SYNCS.PHASECHK.TRANS64.TRYWAIT P0, [R25+URZ+0x28860], R2 ;  /* 0x02886002190075a7 */ /* 0x000024000800017f */
[----:B0-----:R-:W-:Y:S05]  /*eaa0*/  @!P0 NANOSLEEP.SYNCS 0x989680 ;  /* 0x009896800000895d */ /* 0x001fea0003900000 */
[----:B------:R-:W0:Y:S02]  /*eab0*/  @!P0 SYNCS.PHASECHK.TRANS64 P0, [R25+URZ+0x28860], R2 ;  /* 0x02886002190085a7 */ /* 0x000e24000800007f */
[----:B0-----:R-:W-:Y:S05]  /*eac0*/  @!P0 BRA `(.L_x_6850) ;  /* 0xfffffffc00f08947 */ /* 0x001fea000383ffff */
.L_x_6842:
[----:B------:R-:W-:Y:S05]  /*ead0*/  BSYNC B0 ;  /* 0x0000000000007941 */ /* 0x000fea0003800000 */
.L_x_6841:
[----:B------:R-:W-:Y:S05]  /*eae0*/  EXIT ;  /* 0x000000000000794d */ /* 0x000fea0003800000 */
.L_x_6722:
[----:B0-----:R-:W-:-:S04]  /*eaf0*/  IMAD.U32 R3, RZ, RZ, UR49 ;  /* 0x00000031ff037e24 */ /* 0x001fc8000f8e00ff */
[----:B------:R0:W1:Y:S03]  /*eb00*/  SYNCS.PHASECHK.TRANS64.TRYWAIT P1, [R3+URZ+0x28800], R0 ;  /* 0x02880000030075a7 */ /* 0x000066000802017f */
[----:B-1----:R-:W-:Y:S05]  /*eb10*/  @!P1 NANOSLEEP.SYNCS 0x989680 ;  /* 0x009896800000995d */ /* 0x002fea0003900000 */
[----:B------:R-:W1:Y:S02]  /*eb20*/  @!P1 SYNCS.PHASECHK.TRANS64 P1, [R3+URZ+0x28800], R0 ;  /* 0x02880000030095a7 */ /* 0x000e64000802007f */
[----:B-1----:R-:W-:Y:S05]  /*eb30*/  @!P1 BRA `(.L_x_6722) ;  /* 0xfffffffc00ec9947 */ /* 0x002fea000383ffff */
[----:B------:R-:W-:Y:S05]  /*eb40*/  BRA `(.L_x_6851) ;  /* 0xffffff2800a07947 */ /* 0x000fea000383ffff */
.L_x_6726:
[----:B-1----:R1:W2:Y:S02]  /*eb50*/  SYNCS.PHASECHK.TRANS64.TRYWAIT P1, [R0+URZ+0x28830], R3 ;  /* 0x02883003000075a7 */ /* 0x0022a4000802017f */
[----:B--2---:R-:W-:Y:S05]  /*eb60*/  @!P1 NANOSLEEP.SYNCS 0x989680 ;  /* 0x009896800000995d */ /* 0x004fea0003900000 */
[----:B------:R-:W2:Y:S02]  /*eb70*/  @!P1 SYNCS.PHASECHK.TRANS64 P1, [R0+URZ+0x28830], R3 ;  /* 0x02883003000095a7 */ /* 0x000ea4000802007f */
[----:B--2---:R-:W-:Y:S05]  /*eb80*/  @!P1 BRA `(.L_x_6726) ;  /* 0xfffffffc00f09947 */ /* 0x004fea000383ffff */
[----:B------:R-:W-:Y:S05]  /*eb90*/  BRA `(.L_x_6725) ;  /* 0xffffff2800c07947 */ /* 0x000fea000383ffff */
.L_x_6732:
[----:B-1----:R-:W-:-:S04]  /*eba0*/  IMAD.U32 R7, RZ, RZ, UR6 ;  /* 0x00000006ff077e24 */ /* 0x002fc8000f8e00ff */
[----:B------:R1:W2:Y:S03]  /*ebb0*/  SYNCS.PHASECHK.TRANS64.TRYWAIT P1, [R7+URZ+0x28830], R6 ;  /* 0x02883006070075a7 */ /* 0x0002a6000802017f */
[----:B--2---:R-:W-:Y:S05]  /*ebc0*/  @!P1 NANOSLEEP.SYNCS 0x989680 ;  /* 0x009896800000995d */ /* 0x004fea0003900000 */
[----:B------:R-:W2:Y:S02]  /*ebd0*/  @!P1 SYNCS.PHASECHK.TRANS64 P1, [R7+URZ+0x28830], R6 ;  /* 0x02883006070095a7 */ /* 0x000ea4000802007f */
[----:B--2---:R-:W-:Y:S05]  /*ebe0*/  @!P1 BRA `(.L_x_6732) ;  /* 0xfffffffc00ec9947 */ /* 0x004fea000383ffff */
[----:B------:R-:W-:Y:S05]  /*ebf0*/  BRA `(.L_x_6729) ;  /* 0xffffff5400f47947 */ /* 0x000fea000383ffff */
.L_x_6736:
[----:B-1----:R-:W-:-:S04]  /*ec00*/  IMAD.U32 R7, RZ, RZ, UR6 ;  /* 0x00000006ff077e24 */ /* 0x002fc8000f8e00ff */
[----:B------:R1:W2:Y:S03]  /*ec10*/  SYNCS.PHASECHK.TRANS64.TRYWAIT P1, [R7+URZ+0x28850], R6 ;  /* 0x02885006070075a7 */ /* 0x0002a6000802017f */
[----:B--2---:R-:W-:Y:S05]  /*ec20*/  @!P1 NANOSLEEP.SYNCS 0x989680 ;  /* 0x009896800000995d */ /* 0x004fea0003900000 */
[----:B------:R-:W2:Y:S02]  /*ec30*/  @!P1 SYNCS.PHASECHK.TRANS64 P1, [R7+URZ+0x28850], R6 ;  /* 0x02885006070095a7 */ /* 0x000ea4000802007f */
[----:B--2---:R-:W-:Y:S05]  /*ec40*/  @!P1 BRA `(.L_x_6736) ;  /* 0xfffffffc00ec9947 */ /* 0x004fea000383ffff */
[----:B------:R-:W-:Y:S05]  /*ec50*/  BRA `(.L_x_6733) ;  /* 0xffffff5800cc7947 */ /* 0x000fea000383ffff */
.L_x_6743:
[----:B-1----:R-:W-:-:S04]  /*ec60*/  IMAD.U32 R5, RZ, RZ, UR5 ;  /* 0x00000005ff057e24 */ /* 0x002fc8000f8e00ff */
[----:B------:R1:W2:Y:S03]  /*ec70*/  SYNCS.PHASECHK.TRANS64.TRYWAIT P1, [R5+URZ+0x28850], R4 ;  /* 0x02885004050075a7 */ /* 0x0002a6000802017f */
[----:B--2---:R-:W-:Y:S05]  /*ec80*/  @!P1 NANOSLEEP.SYNCS 0x989680 ;  /* 0x009896800000995d */ /* 0x004fea0003900000 */
[----:B------:R-:W2:Y:S02]  /*ec90*/  @!P1 SYNCS.PHASECHK.TRANS64 P1, [R5+URZ+0x28850], R4 ;  /* 0x02885004050095a7 */ /* 0x000ea4000802007f */
[----:B--2---:R-:W-:Y:S05]  /*eca0*/  @!P1 BRA `(.L_x_6743) ;  /* 0xfffffffc00ec9947 */ /* 0x004fea000383ffff */
[----:B------:R-:W-:Y:S05]  /*ecb0*/  BRA `(.L_x_6742) ;  /* 0xffffff7c00cc7947 */ /* 0x000fea000383ffff */
.L_x_6786:
[----:B------:R-:W1:Y:S01]  /*ecc0*/  S2R R20, SR_TID.X ;  /* 0x0000000000147919 */ /* 0x000e620000002100 */
[----:B------:R-:W-:Y:S01]  /*ecd0*/  BSSY B0, `(.L_x_6852) ;  /* 0x000000a000007945 */ /* 0x000fe20003800000 */
[----:B------:R-:W-:Y:S02]  /*ece0*/  IMAD.MOV.U32 R12, RZ, RZ, RZ ;  /* 0x000000ffff0c7224 */ /* 0x000fe400078e00ff */
[----:B------:R-:W-:Y:S02]  /*ecf0*/  IMAD.MOV.U32 R11, RZ, RZ, 0x1f ;  /* 0x0000001fff0b7424 */ /* 0x000fe400078e00ff */
[----:B------:R-:W-:Y:S01]  /*ed00*/  IMAD.MOV.U32 R15, RZ, RZ, -0x1 ;  /* 0xffffffffff0f7424 */ /* 0x000fe200078e00ff */
[----:B-1----:R-:W-:-:S04]  /*ed10*/  SHF.R.U32.HI R10, RZ, 0x5, R20 ;  /* 0x00000005ff0a7819 */ /* 0x002fc80000011614 */
[----:B------:R-:W-:-:S04]  /*ed20*/  LOP3.LUT R10, R10, 0x3, RZ, 0xc0, !PT ;  /* 0x000000030a0a7812 */ /* 0x000fc800078ec0ff */
[----:B------:R-:W-:-:S07]  /*ed30*/  MOV R13, R10 ;  /* 0x0000000a000d7202 */ /* 0x000fce0000000f00 */
[----:B0----5:R-:W-:Y:S05]  /*ed40*/  WARPSYNC.COLLECTIVE R15, `(.L_x_6853) ;  /* 0x000000000f087348 */ /* 0x021fea0003c00000 */
[----:B------:R1:W2:Y:S02]  /*ed50*/  SHFL.IDX P6, R14, R13, R12, R11 ;  /* 0x0000000c0d0e7389 */ /* 0x0002a400000c000b */
[----:B012--5:R-:W-:Y:S01]  /*ed60*/  ENDCOLLECTIVE ;  /* 0x000000000000791b */ /* 0x027fe20003800000 */
.L_x_6853:
[----:B------:R-:W-:Y:S05]  /*ed70*/  BSYNC B0 ;  /* 0x0000000000007941 */ /* 0x000fea0003800000 */
.L_x_6852:
[----:B------:R-:W-:Y:S05]  /*ed80*/  BRA `(.L_x_6854) ;  /* 0xffffffc0002c7947 */ /* 0x000fea000383ffff */
.L_x_6789:
[----:B0-----:R0:W1:Y:S02]  /*ed90*/  SYNCS.PHASECHK.TRANS64.TRYWAIT P0, [R7+URZ+0x28840], R2 ;  /* 0x02884002070075a7 */ /* 0x001064000800017f */
[----:B-1----:R-:W-:Y:S05]  /*eda0*/  @!P0 NANOSLEEP.SYNCS 0x989680 ;  /* 0x009896800000895d */ /* 0x002fea0003900000 */
[----:B------:R-:W1:Y:S02]  /*edb0*/  @!P0 SYNCS.PHASECHK.TRANS64 P0, [R7+URZ+0x28840], R2 ;  /* 0x02884002070085a7 */ /* 0x000e64000800007f */
[----:B-1----:R-:W-:Y:S05]  /*edc0*/  @!P0 BRA `(.L_x_6789) ;  /* 0xfffffffc00f08947 */ /* 0x002fea000383ffff */
[----:B------:R-:W-:Y:S05]  /*edd0*/  BRA `(.L_x_6855) ;  /* 0xffffffc000887947 */ /* 0x000fea000383ffff */
.L_x_6790:
        /* <DEDUP_REMOVED lines=8> */
.L_x_6857:
[----:B------:R-:W-:Y:S05]  /*ee60*/  BSYNC B0 ;  /* 0x0000000000007941 */ /* 0x000fea0003800000 */
.L_x_6856:
[----:B------:R-:W-:Y:S01]  /*ee70*/  IMAD.MOV.U32 R13, RZ, RZ, R4 ;  /* 0x000000ffff0d7224 */ /* 0x000fe200078e0004 */
[----:B------:R-:W-:Y:S01]  /*ee80*/  MOV R12, RZ ;  /* 0x000000ff000c7202 */ /* 0x000fe20000000f00 */
[----:B------:R-:W-:Y:S01]  /*ee90*/  IMAD.MOV.U32 R11, RZ, RZ, 0x181f ;  /* 0x0000181fff0b7424 */ /* 0x000fe200078e00ff */
[----:B------:R-:W-:Y:S01]  /*eea0*/  @P0 LEA R8, R5, R22, 0x1 ;  /* 0x0000001605080211 */ /* 0x000fe200078e08ff */
[----:B------:R-:W-:Y:S02]  /*eeb0*/  IMAD.MOV.U32 R15, RZ, RZ, -0x1 ;  /* 0xffffffffff0f7424 */ /* 0x000fe400078e00ff */
[----:B------:R-:W-:-:S07]  /*eec0*/  IMAD.MOV.U32 R2, RZ, RZ, R14 ;  /* 0x000000ffff027224 */ /* 0x000fce00078e000e */
[----:B------:R-:W-:Y:S05]  /*eed0*/  WARPSYNC.COLLECTIVE R15, `(.L_x_6858) ;  /* 0x000000000f087348 */ /* 0x000fea0003c00000 */
[----:B------:R0:W1:Y:S02]  /*eee0*/  SHFL.IDX P6, R14, R13, R12, R11 ;  /* 0x0000000c0d0e7389 */ /* 0x00006400000c000b */
[----:B01----:R-:W-:Y:S01]  /*eef0*/  ENDCOLLECTIVE ;  /* 0x000000000000791b */ /* 0x003fe20003800000 */
.L_x_6858:
[----:B------:R-:W-:Y:S02]  /*ef00*/  IMAD.MOV.U32 R13, RZ, RZ, R0 ;  /* 0x000000ffff0d7224 */ /* 0x000fe400078e0000 */
[----:B------:R-:W-:Y:S02]  /*ef10*/  IMAD.MOV.U32 R12, RZ, RZ, 0x1 ;  /* 0x00000001ff0c7424 */ /* 0x000fe400078e00ff */
[----:B------:R-:W-:-:S07]  /*ef20*/  IMAD.MOV.U32 R3, RZ, RZ, R14 ;  /* 0x000000ffff037224 */ /* 0x000fce00078e000e */
[----:B------:R-:W-:Y:S05]  /*ef30*/  WARPSYNC.COLLECTIVE R15, `(.L_x_6859) ;  /* 0x000000000f087348 */ /* 0x000fea0003c00000 */
[----:B------:R0:W1:Y:S02]  /*ef40*/  SHFL.IDX P6, R14, R13, R12, R11 ;  /* 0x0000000c0d0e7389 */ /* 0x00006400000c000b */
[----:B01----:R-:W-:Y:S01]  /*ef50*/  ENDCOLLECTIVE ;  /* 0x000000000000791b */ /* 0x003fe20003800000 */
.L_x_6859:
        /* <DEDUP_REMOVED lines=11> */
[----:B------:R0:W-:Y:S02]  /*f010*/  @P0 LDGSTS.E.BYPASS.LTC128B.128 [R8+0x1c400], desc[UR50][R2.64+0x80], !P2 ;  /* 0x1c40008002080fae */ /* 0x0001e4000d101d72 */
[----:B0-----:R-:W-:-:S07]  /*f020*/  IMAD.MOV.U32 R2, RZ, RZ, R14 ;  /* 0x000000ffff027224 */ /* 0x001fce00078e000e */
[----:B------:R-:W-:Y:S05]  /*f030*/  WARPSYNC.COLLECTIVE R15, `(.L_x_6860) ;  /* 0x000000000f087348 */ /* 0x000fea0003c00000 */
[----:B------:R0:W1:Y:S02]  /*f040*/  SHFL.IDX P6, R14, R13, R12, R11 ;  /* 0x0000000c0d0e7389 */ /* 0x00006400000c000b */
[----:B01----:R-:W-:Y:S01]  /*f050*/  ENDCOLLECTIVE ;  /* 0x000000000000791b */ /* 0x003fe20003800000 */
.L_x_6860:
[----:B------:R-:W-:Y:S02]  /*f060*/  @P1 IMAD R8, R5, 0x2, R22 ;  /* 0x0000000205081824 */ /* 0x000fe400078e0216 */
[----:B------:R-:W-:Y:S02]  /*f070*/  IMAD.MOV.U32 R13, RZ, RZ, R0 ;  /* 0x000000ffff0d7224 */ /* 0x000fe400078e0000 */
[----:B------:R-:W-:Y:S01]  /*f080*/  IMAD.MOV.U32 R12, RZ, RZ, 0x2 ;  /* 0x00000002ff0c7424 */ /* 0x000fe200078e00ff */
[----:B------:R-:W-:-:S07]  /*f090*/  MOV R3, R14 ;  /* 0x0000000e00037202 */ /* 0x000fce0000000f00 */
[----:B------:R-:W-:Y:S05]  /*f0a0*/  WARPSYNC.COLLECTIVE R15, `(.L_x_6861) ;  /* 0x000000000f087348 */ /* 0x000fea0003c00000 */
[----:B------:R0:W1:Y:S02]  /*f0b0*/  SHFL.IDX P6, R14, R13, R12, R11 ;  /* 0x0000000c0d0e7389 */ /* 0x00006400000c000b */
[----:B01----:R-:W-:Y:S01]  /*f0c0*/  ENDCOLLECTIVE ;  /* 0x000000000000791b */ /* 0x003fe20003800000 */
.L_x_6861:
        /* <DEDUP_REMOVED lines=10> */
[----:B------:R0:W-:Y:S01]  /*f170*/  @P1 LDGSTS.E.BYPASS.LTC128B.128 [R8+0x1cc00], desc[UR50][R2.64+0x80], !P2 ;  /* 0x1cc0008002081fae */ /* 0x0001e2000d101d72 */
[----:B------:R-:W-:Y:S02]  /*f180*/  ISETP.GE.AND P1, PT, R6, 0x21, PT ;  /* 0x000000210600780c */ /* 0x000fe40003f26270 */
[----:B0-----:R-:W-:-:S11]  /*f190*/  MOV R2, R14 ;  /* 0x0000000e00027202 */ /* 0x001fd60000000f00 */
[----:B------:R-:W-:Y:S05]  /*f1a0*/  WARPSYNC.COLLECTIVE R15, `(.L_x_6862) ;  /* 0x000000000f087348 */ /* 0x000fea0003c00000 */
[----:B------:R0:W1:Y:S02]  /*f1b0*/  SHFL.IDX P6, R14, R13, R12, R11 ;  /* 0x0000000c0d0e7389 */ /* 0x00006400000c000b */
[----:B01----:R-:W-:Y:S01]  /*f1c0*/  ENDCOLLECTIVE ;  /* 0x000000000000791b */ /* 0x003fe20003800000 */
.L_x_6862:
[----:B------:R-:W-:Y:S01]  /*f1d0*/  @P1 IMAD R8, R5, 0x2, R22 ;  /* 0x0000000205081824 */ /* 0x000fe200078e0216 */
[----:B------:R-:W-:Y:S01]  /*f1e0*/  MOV R13, R0 ;  /* 0x00000000000d7202 */ /* 0x000fe20000000f00 */
[----:B------:R-:W-:Y:S02]  /*f1f0*/  IMAD.MOV.U32 R12, RZ, RZ, 0x3 ;  /* 0x00000003ff0c7424 */ /* 0x000fe400078e00ff */
[----:B------:R-:W-:-:S07]  /*f200*/  IMAD.MOV.U32 R3, RZ, RZ, R14 ;  /* 0x000000ffff037224 */ /* 0x000fce00078e000e */
[----:B------:R-:W-:Y:S05]  /*f210*/  WARPSYNC.COLLECTIVE R15, `(.L_x_6863) ;  /* 0x000000000f087348 */ /* 0x000fea0003c00000 */
[----:B------:R0:W1:Y:S02]  /*f220*/  SHFL.IDX P6, R14, R13, R12, R11 ;  /* 0x0000000c0d0e7389 */ /* 0x00006400000c000b */
[----:B01----:R-:W-:Y:S01]  /*f230*/  ENDCOLLECTIVE ;  /* 0x000000000000791b */ /* 0x003fe20003800000 */
.L_x_6863:
        /* <DEDUP_REMOVED lines=11> */
[----:B------:R-:W-:Y:S01]  /*f2f0*/  ISETP.GE.AND P1, PT, R6, 0x31, PT ;  /* 0x000000310600780c */ /* 0x000fe20003f26270 */
[----:B0-----:R-:W-:-:S12]  /*f300*/  IMAD.MOV.U32 R2, RZ, RZ, R14 ;  /* 0x000000ffff027224 */ /* 0x001fd800078e000e */
[----:B------:R-:W-:Y:S05]  /*f310*/  WARPSYNC.COLLECTIVE R15, `(.L_x_6864) ;  /* 0x000000000f087348 */ /* 0x000fea0003c00000 */
[----:B------:R0:W1:Y:S02]  /*f320*/  SHFL.IDX P6, R14, R13, R12, R11 ;  /* 0x0000000c0d0e7389 */ /* 0x00006400000c000b */
[----:B01----:R-:W-:Y:S01]  /*f330*/  ENDCOLLECTIVE ;  /* 0x000000000000791b */ /* 0x003fe20003800000 */
.L_x_6864:
[----:B------:R-:W-:Y:S02]  /*f340*/  @P1 IMAD R8, R5, 0x2, R22 ;  /* 0x0000000205081824 */ /* 0x000fe400078e0216 */
[----:B------:R-:W-:Y:S02]  /*f350*/  IMAD.MOV.U32 R13, RZ, RZ, R0 ;  /* 0x000000ffff0d7224 */ /* 0x000fe400078e0000 */
[----:B------:R-:W-:Y:S02]  /*f360*/  IMAD.MOV.U32 R12, RZ, RZ, 0x4 ;  /* 0x00000004ff0c7424 */ /* 0x000fe400078e00ff */
[----:B------:R-:W-:-:S07]  /*f370*/  IMAD.MOV.U32 R3, RZ, RZ, R14 ;  /* 0x000000ffff037224 */ /* 0x000fce00078e000e */
[----:B------:R-:W-:Y:S05]  /*f380*/  WARPSYNC.COLLECTIVE R15, `(.L_x_6865) ;  /* 0x000000000f087348 */ /* 0x000fea0003c00000 */
[----:B------:R0:W1:Y:S02]  /*f390*/  SHFL.IDX P6, R14, R13, R12, R11 ;  /* 0x0000000c0d0e7389 */ /* 0x00006400000c000b */
[----:B01----:R-:W-:Y:S01]  /*f3a0*/  ENDCOLLECTIVE ;  /* 0x000000000000791b */ /* 0x003fe20003800000 */
.L_x_6865:
        /* <DEDUP_REMOVED lines=16> */
.L_x_6866:
[----:B------:R-:W-:Y:S02]  /*f4b0*/  @P1 IMAD R8, R5, 0x2, R22 ;  /* 0x0000000205081824 */ /* 0x000fe400078e0216 */
[----:B------:R-:W-:Y:S01]  /*f4c0*/  IMAD.MOV.U32 R13, RZ, RZ, R0 ;  /* 0x000000ffff0d7224 */ /* 0x000fe200078e0000 */
[----:B------:R-:W-:Y:S01]  /*f4d0*/  MOV R12, 0x5 ;  /* 0x00000005000c7802 */ /* 0x000fe20000000f00 */
[----:B------:R-:W-:-:S07]  /*f4e0*/  IMAD.MOV.U32 R3, RZ, RZ, R14 ;  /* 0x000000ffff037224 */ /* 0x000fce00078e000e */
[----:B------:R-:W-:Y:S05]  /*f4f0*/  WARPSYNC.COLLECTIVE R15, `(.L_x_6867) ;  /* 0x000000000f087348 */ /* 0x000fea0003c00000 */
[----:B------:R0:W1:Y:S02]  /*f500*/  SHFL.IDX P6, R14, R13, R12, R11 ;  /* 0x0000000c0d0e7389 */ /* 0x00006400000c000b */
[----:B01----:R-:W-:Y:S01]  /*f510*/  ENDCOLLECTIVE ;  /* 0x000000000000791b */ /* 0x003fe20003800000 */
.L_x_6867:
        /* <DEDUP_REMOVED lines=16> */
.L_x_6868:
[----:B------:R-:W-:Y:S01]  /*f620*/  @P1 LEA R8, R5, R22, 0x1 ;  /* 0x0000001605081211 */ /* 0x000fe200078e08ff */
[----:B------:R-:W-:Y:S02]  /*f630*/  IMAD.MOV.U32 R13, RZ, RZ, R0 ;  /* 0x000000ffff0d7224 */ /* 0x000fe400078e0000 */
[----:B------:R-:W-:Y:S02]  /*f640*/  IMAD.MOV.U32 R12, RZ, RZ, 0x6 ;  /* 0x00000006ff0c7424 */ /* 0x000fe400078e00ff */
[----:B------:R-:W-:-:S07]  /*f650*/  IMAD.MOV.U32 R3, RZ, RZ, R14 ;  /* 0x000000ffff037224 */ /* 0x000fce00078e000e */
[----:B------:R-:W-:Y:S05]  /*f660*/  WARPSYNC.COLLECTIVE R15, `(.L_x_6869) ;  /* 0x000000000f087348 */ /* 0x000fea0003c00000 */
[----:B------:R0:W1:Y:S02]  /*f670*/  SHFL.IDX P6, R14, R13, R12, R11 ;  /* 0x0000000c0d0e7389 */ /* 0x00006400000c000b */
[----:B01----:R-:W-:Y:S01]  /*f680*/  ENDCOLLECTIVE ;  /* 0x000000000000791b */ /* 0x003fe20003800000 */
.L_x_6869:
        /* <DEDUP_REMOVED lines=16> */
.L_x_6870:
[----:B------:R-:W-:Y:S02]  /*f790*/  @P1 IMAD R8, R5, 0x2, R22 ;  /* 0x0000000205081824 */ /* 0x000fe400078e0216 */
[----:B------:R-:W-:Y:S02]  /*f7a0*/  IMAD.MOV.U32 R13, RZ, RZ, R0 ;  /* 0x000000ffff0d7224 */ /* 0x000fe400078e0000 */
[----:B------:R-:W-:Y:S01]  /*f7b0*/  IMAD.MOV.U32 R12, RZ, RZ, 0x7 ;  /* 0x00000007ff0c7424 */ /* 0x000fe200078e00ff */
[----:B------:R-:W-:-:S07]  /*f7c0*/  MOV R3, R14 ;  /* 0x0000000e00037202 */ /* 0x000fce0000000f00 */
[----:B------:R-:W-:Y:S05]  /*f7d0*/  WARPSYNC.COLLECTIVE R15, `(.L_x_6871) ;  /* 0x000000000f087348 */ /* 0x000fea0003c00000 */
[----:B------:R0:W1:Y:S02]  /*f7e0*/  SHFL.IDX P6, R14, R13, R12, R11 ;  /* 0x0000000c0d0e7389 */ /* 0x00006400000c000b */
[----:B01----:R-:W-:Y:S01]  /*f7f0*/  ENDCOLLECTIVE ;  /* 0x000000000000791b */ /* 0x003fe20003800000 */
.L_x_6871:
        /* <DEDUP_REMOVED lines=14> */
.L_x_6872:
[----:B------:R-:W-:Y:S01]  /*f8e0*/  @!PT LDS RZ, [RZ] ;  /* 0x00000000fffff984 */ /* 0x000fe20000000800 */
[----:B------:R-:W-:Y:S01]  /*f8f0*/  @!PT LDS RZ, [RZ] ;  /* 0x00000000fffff984 */ /* 0x000fe20000000800 */
[----:B------:R-:W-:Y:S01]  /*f900*/  @!PT LDS RZ, [RZ] ;  /* 0x00000000fffff984 */ /* 0x000fe20000000800 */
[----:B------:R0:W-:Y:S02]  /*f910*/  @P1 LDGSTS.E.BYPASS.LTC128B.128 [R8+0x1f400], desc[UR50][R2.64+0x80], !P2 ;  /* 0x1f40008002081fae */ /* 0x0001e4000d101d72 */
[----:B0-----:R-:W-:Y:S01]  /*f920*/  IMAD.MOV.U32 R2, RZ, RZ, R14 ;  /* 0x000000ffff027224 */ /* 0x001fe200078e000e */
[----:B------:R-:W-:Y:S06]  /*f930*/  BRA `(.L_x_6873) ;  /* 0xffffffbc00607947 */ /* 0x000fec000383ffff */
.L_x_6795:
[----:B------:R-:W-:Y:S01]  /*f940*/  IMAD.MOV.U32 R13, RZ, RZ, R5 ;  /* 0x000000ffff0d7224 */ /* 0x000fe200078e0005 */
[----:B------:R-:W-:Y:S01]  /*f950*/  MOV R11, 0x181f ;  /* 0x0000181f000b7802 */ /* 0x000fe20000000f00 */
[----:B------:R-:W-:Y:S02]  /*f960*/  IMAD.MOV.U32 R12, RZ, RZ, RZ ;  /* 0x000000ffff0c7224 */ /* 0x000fe400078e00ff */
[----:B------:R-:W-:Y:S02]  /*f970*/  IMAD.MOV.U32 R15, RZ, RZ, -0x1 ;  /* 0xffffffffff0f7424 */ /* 0x000fe400078e00ff */
[----:B-----5:R-:W-:Y:S02]  /*f980*/  IMAD R6, R21, R6, RZ ;  /* 0x0000000615067224 */ /* 0x020fe400078e02ff */
[----:B------:R-:W-:-:S07]  /*f990*/  IMAD.IADD R4, R20, 0x1, R4 ;  /* 0x0000000114047824 */ /* 0x000fce00078e0204 */
[----:B------:R-:W-:Y:S05]  /*f9a0*/  WARPSYNC.COLLECTIVE R15, `(.L_x_6874) ;  /* 0x000000000f087348 */ /* 0x000fea0003c00000 */
[----:B------:R0:W1:Y:S02]  /*f9b0*/  SHFL.IDX P6, R14, R13, R12, R11 ;  /* 0x0000000c0d0e7389 */ /* 0x00006400000c000b */
[----:B01----:R-:W-:Y:S01]  /*f9c0*/  ENDCOLLECTIVE ;  /* 0x000000000000791b */ /* 0x003fe20003800000 */
.L_x_6874:
[C---:B------:R-:W-:Y:S01]  /*f9d0*/  VIADD R7, R4.reuse, 0x10 ;  /* 0x0000001004077836 */ /* 0x040fe20000000000 */
[----:B------:R-:W-:Y:S01]  /*f9e0*/  ISETP.GE.AND P2, PT, R4, R6, PT ;  /* 0x000000060400720c */ /* 0x000fe20003f46270 */
[----:B------:R-:W-:Y:S02]  /*f9f0*/  IMAD.MOV.U32 R13, RZ, RZ, R0 ;  /* 0x000000ffff0d7224 */ /* 0x000fe400078e0000 */
[----:B------:R-:W-:-:S10]  /*fa00*/  IMAD.MOV.U32 R2, RZ, RZ, R14 ;  /* 0x000000ffff027224 */ /* 0x000fd400078e000e */
[----:B------:R-:W-:Y:S05]  /*fa10*/  WARPSYNC.COLLECTIVE R15, `(.L_x_6875) ;  /* 0x000000000f087348 */ /* 0x000fea0003c00000 */
[----:B------:R0:W1:Y:S02]  /*fa20*/  SHFL.IDX P6, R14, R13, R12, R11 ;  /* 0x0000000c0d0e7389 */ /* 0x00006400000c000b */
[----:B01----:R-:W-:Y:S01]  /*fa30*/  ENDCOLLECTIVE ;  /* 0x000000000000791b */ /* 0x003fe20003800000 */
.L_x_6875:
        /* <DEDUP_REMOVED lines=8> */
.L_x_6876:
[----:B------:R-:W-:Y:S01]  /*fac0*/  @!PT LDS RZ, [RZ] ;  /* 0x00000000fffff984 */ /* 0x000fe20000000800 */
[----:B------:R-:W-:Y:S01]  /*fad0*/  @!PT LDS RZ, [RZ] ;  /* 0x00000000fffff984 */ /* 0x000fe20000000800 */
[----:B------:R-:W-:Y:S01]  /*fae0*/  @!PT LDS RZ, [RZ] ;  /* 0x00000000fffff984 */ /* 0x000fe20000000800 */
[----:B------:R-:W-:Y:S04]  /*faf0*/  @!P2 LDGSTS.E.BYPASS.LTC128B.128 [R10+0x10400], desc[UR50][R2.64], !P0 ;  /* 0x10400000020aafae */ /* 0x000fe8000c101d72 */
[----:B------:R0:W-:Y:S01]  /*fb00*/  @!P2 LDGSTS.E.BYPASS.LTC128B.128 [R10+0x14400], desc[UR50][R2.64+0x80], !P1 ;  /* 0x14400080020aafae */ /* 0x0001e2000c901d72 */
[----:B------:R-:W-:Y:S01]  /*fb10*/  ISETP.GE.AND P2, PT, R7, R6, PT ;  /* 0x000000060700720c */ /* 0x000fe20003f46270 */
[----:B------:R-:W-:Y:S01]  /*fb20*/  IMAD.MOV.U32 R13, RZ, RZ, R0 ;  /* 0x000000ffff0d7224 */ /* 0x000fe200078e0000 */
[----:B0-----:R-:W-:-:S11]  /*fb30*/  MOV R2, R14 ;  /* 0x0000000e00027202 */ /* 0x001fd60000000f00 */
[----:B------:R-:W-:Y:S05]  /*fb40*/  WARPSYNC.COLLECTIVE R15, `(.L_x_6877) ;  /* 0x000000000f087348 */ /* 0x000fea0003c00000 */
[----:B------:R0:W1:Y:S02]  /*fb50*/  SHFL.IDX P6, R14, R13, R12, R11 ;  /* 0x0000000c0d0e7389 */ /* 0x00006400000c000b */
[----:B01----:R-:W-:Y:S01]  /*fb60*/  ENDCOLLECTIVE ;  /* 0x000000000000791b */ /* 0x003fe20003800000 */
.L_x_6877:
        /* <DEDUP_REMOVED lines=8> */
.L_x_6878:
[----:B------:R-:W-:Y:S01]  /*fbf0*/  @!P2 IMAD.MOV.U32 R3, RZ, RZ, R7 ;  /* 0x000000ffff03a224 */ /* 0x000fe200078e0007 */
[----:B------:R-:W-:-:S04]  /*fc00*/  IADD3 R7, R4, 0x20, RZ ;  /* 0x0000002004077810 */ /* 0x000fc80007ffe0ff */
[----:B------:R-:W-:Y:S01]  /*fc10*/  @!PT LDS RZ, [RZ] ;  /* 0x00000000fffff984 */ /* 0x000fe20000000800 */
[----:B------:R-:W-:Y:S01]  /*fc20*/  @!PT LDS RZ, [RZ] ;  /* 0x00000000fffff984 */ /* 0x000fe20000000800 */
[----:B------:R-:W-:Y:S01]  /*fc30*/  @!PT LDS RZ, [RZ] ;  /* 0x00000000fffff984 */ /* 0x000fe20000000800 */
[----:B------:R-:W-:Y:S04]  /*fc40*/  @!P2 LDGSTS.E.BYPASS.LTC128B.128 [R10+0x10c00], desc[UR50][R2.64], !P0 ;  /* 0x10c00000020aafae */ /* 0x000fe8000c101d72 */
[----:B------:R0:W-:Y:S01]  /*fc50*/  @!P2 LDGSTS.E.BYPASS.LTC128B.128 [R10+0x14c00], desc[UR50][R2.64+0x80], !P1 ;  /* 0x14c00080020aafae */ /* 0x0001e2000c901d72 */
[----:B------:R-:W-:Y:S01]  /*fc60*/  ISETP.GE.AND P2, PT, R7, R6, PT ;  /* 0x000000060700720c */ /* 0x000fe20003f46270 */
[----:B------:R-:W-:Y:S02]  /*fc70*/  IMAD.MOV.U32 R13, RZ, RZ, R0 ;  /* 0x000000ffff0d7224 */ /* 0x000fe400078e0000 */
[----:B0-----:R-:W-:-:S10]  /*fc80*/  IMAD.MOV.U32 R2, RZ, RZ, R14 ;  /* 0x000000ffff027224 */ /* 0x001fd400078e000e */
[----:B------:R-:W-:Y:S05]  /*fc90*/  WARPSYNC.COLLECTIVE R15, `(.L_x_6879) ;  /* 0x000000000f087348 */ /* 0x000fea0003c00000 */
[----:B------:R0:W1:Y:S02]  /*fca0*/  SHFL.IDX P6, R14, R13, R12, R11 ;  /* 0x0000000c0d0e7389 */ /* 0x00006400000c000b */
[----:B01----:R-:W-:Y:S01]  /*fcb0*/  ENDCOLLECTIVE ;  /* 0x000000000000791b */ /* 0x003fe20003800000 */
.L_x_6879:
        /* <DEDUP_REMOVED lines=8> */
.L_x_6880:
[----:B------:R-:W-:Y:S02]  /*fd40*/  @!P2 IMAD.MOV.U32 R3, RZ, RZ, R7 ;  /* 0x000000ffff03a224 */ /* 0x000fe400078e0007 */
[----:B------:R-:W-:-:S03]  /*fd50*/  VIADD R7, R4, 0x30 ;  /* 0x0000003004077836 */ /* 0x000fc60000000000 */
        /* <DEDUP_REMOVED lines=11> */
.L_x_6881:
        /* <DEDUP_REMOVED lines=8> */
.L_x_6882:
[----:B------:R-:W-:Y:S01]  /*fe90*/  @!P2 MOV R3, R7 ;  /* 0x000000070003a202 */ /* 0x000fe20000000f00 */
[----:B------:R-:W-:-:S04]  /*fea0*/  VIADD R7, R4, 0x40 ;  /* 0x0000004004077836 */ /* 0x000fc80000000000 */
[----:B------:R-:W-:Y:S01]  /*feb0*/  @!PT LDS RZ, [RZ] ;  /* 0x00000000fffff984 */ /* 0x000fe20000000800 */
[----:B------:R-:W-:Y:S01]  /*fec0*/  @!PT LDS RZ, [RZ] ;  /* 0x00000000fffff984 */ /* 0x000fe20000000800 */
[----:B------:R-:W-:Y:S01]  /*fed0*/  @!PT LDS RZ, [RZ] ;  /* 0x00000000fffff984 */ /* 0x000fe20000000800 */
[----:B------:R-:W-:Y:S04]  /*fee0*/  @!P2 LDGSTS.E.BYPASS.LTC128B.128 [R10+0x11c00], desc[UR50][R2.64], !P0 ;  /* 0x11c00000020aafae */ /* 0x000fe8000c101d72 */
[----:B------:R0:W-:Y:S01]  /*fef0*/  @!P2 LDGSTS.E.BYPASS.LTC128B.128 [R10+0x15c00], desc[UR50][R2.64+0x80], !P1 ;  /* 0x15c00080020aafae */ /* 0x0001e2000c901d72 */
[----:B------:R-:W-:Y:S02]  /*ff00*/  ISETP.GE.AND P2, PT, R7, R6, PT ;  /* 0x000000060700720c */ /* 0x000fe40003f46270 */
[----:B------:R-:W-:Y:S01]  /*ff10*/  MOV R13, R0 ;  /* 0x00000000000d7202 */ /* 0x000fe20000000f00 */
[----:B0-----:R-:W-:-:S10]  /*ff20*/  IMAD.MOV.U32 R2, RZ, RZ, R14 ;  /* 0x000000ffff027224 */ /* 0x001fd400078e000e */
[----:B------:R-:W-:Y:S05]  /*ff30*/  WARPSYNC.COLLECTIVE R15, `(.L_x_6883) ;  /* 0x000000000f087348 */ /* 0x000fea0003c00000 */
[----:B------:R0:W1:Y:S02]  /*ff40*/  SHFL.IDX P6, R14, R13, R12, R11 ;  /* 0x0000000c0d0e7389 */ /* 0x00006400000c000b */
[----:B01----:R-:W-:Y:S01]  /*ff50*/  ENDCOLLECTIVE ;  /* 0x000000000000791b */ /* 0x003fe20003800000 */
.L_x_6883:
        /* <DEDUP_REMOVED lines=8> */
.L_x_6884:
        /* <DEDUP_REMOVED lines=13> */
.L_x_6885:
        /* <DEDUP_REMOVED lines=8> */
.L_x_6886:
        /* <DEDUP_REMOVED lines=13> */
.L_x_6887:
        /* <DEDUP_REMOVED lines=8> */
.L_x_6888:
        /* <DEDUP_REMOVED lines=11> */
.L_x_6889:
[----:B------:R-:W-:Y:S05]  /*10330*/  BRA `(.L_x_6890) ;  /* 0xffffffbc00c47947 */ /* 0x000fea000383ffff */
.L_x_6800:
[----:B0-----:R0:W1:Y:S02]  /*10340*/  SYNCS.PHASECHK.TRANS64.TRYWAIT P1, [R22+URZ+0x28820], R3 ;  /* 0x02882003160075a7 */ /* 0x001064000802017f */
[----:B-1----:R-:W-:Y:S05]  /*10350*/  @!P1 NANOSLEEP.SYNCS 0x989680 ;  /* 0x009896800000995d */ /* 0x002fea0003900000 */
[----:B------:R-:W1:Y:S02]  /*10360*/  @!P1 SYNCS.PHASECHK.TRANS64 P1, [R22+URZ+0x28820], R3 ;  /* 0x02882003160095a7 */ /* 0x000e64000802007f */
[----:B-1----:R-:W-:Y:S05]  /*10370*/  @!P1 BRA `(.L_x_6800) ;  /* 0xfffffffc00f09947 */ /* 0x002fea000383ffff */
[----:B------:R-:W-:Y:S05]  /*10380*/  BRA `(.L_x_6891) ;  /* 0xffffffc000347947 */ /* 0x000fea000383ffff */
.L_x_6805:
[----:B0-----:R0:W1:Y:S02]  /*10390*/  SYNCS.PHASECHK.TRANS64.TRYWAIT P0, [R6+URZ+0x28840], R3 ;  /* 0x02884003060075a7 */ /* 0x001064000800017f */
[----:B-1----:R-:W-:Y:S05]  /*103a0*/  @!P0 NANOSLEEP.SYNCS 0x989680 ;  /* 0x009896800000895d */ /* 0x002fea0003900000 */
[----:B------:R-:W1:Y:S02]  /*103b0*/  @!P0 SYNCS.PHASECHK.TRANS64 P0, [R6+URZ+0x28840], R3 ;  /* 0x02884003060085a7 */ /* 0x000e64000800007f */
[----:B-1----:R-:W-:Y:S05]  /*103c0*/  @!P0 BRA `(.L_x_6805) ;  /* 0xfffffffc00f08947 */ /* 0x002fea000383ffff */
[----:B------:R-:W-:Y:S05]  /*103d0*/  BRA `(.L_x_6892) ;  /* 0xffffffc400007947 */ /* 0x000fea000383ffff */
.L_x_6806:
[----:B------:R-:W-:Y:S01]  /*103e0*/  BSSY B1, `(.L_x_6893) ;  /* 0x0000008000017945 */ /* 0x000fe20003800000 */
[----:B------:R-:W-:Y:S01]  /*103f0*/  IMAD.MOV.U32 R13, RZ, RZ, R9 ;  /* 0x000000ffff0d7224 */ /* 0x000fe200078e0009 */
[----:B------:R-:W-:Y:S01]  /*10400*/  MOV R12, RZ ;  /* 0x000000ff000c7202 */ /* 0x000fe20000000f00 */
[----:B------:R-:W-:Y:S02]  /*10410*/  IMAD.MOV.U32 R11, RZ, RZ, 0x181f ;  /* 0x0000181fff0b7424 */ /* 0x000fe400078e00ff */
[----:B------:R-:W-:-:S07]  /*10420*/  IMAD.MOV.U32 R15, RZ, RZ, -0x1 ;  /* 0xffffffffff0f7424 */ /* 0x000fce00078e00ff */
[----:B--2---:R-:W-:Y:S05]  /*10430*/  WARPSYNC.COLLECTIVE R15, `(.L_x_6894) ;  /* 0x000000000f087348 */ /* 0x004fea0003c00000 */
[----:B--2---:R0:W1:Y:S02]  /*10440*/  SHFL.IDX P6, R14, R13, R12, R11 ;  /* 0x0000000c0d0e7389 */ /* 0x00406400000c000b */
[----:B01----:R-:W-:Y:S01]  /*10450*/  ENDCOLLECTIVE ;  /* 0x000000000000791b */ /* 0x003fe20003800000 */
.L_x_6894:
[----:B------:R-:W-:Y:S05]  /*10460*/  BSYNC B1 ;  /* 0x0000000000017941 */ /* 0x000fea0003800000 */
.L_x_6893:
        /* <DEDUP_REMOVED lines=9> */
.L_x_6895:
[----:B------:R-:W-:Y:S02]  /*10500*/  IMAD R8, R8, 0x2, R22 ;  /* 0x0000000208087824 */ /* 0x000fe400078e0216 */
[----:B------:R-:W-:Y:S02]  /*10510*/  IMAD.MOV.U32 R13, RZ, RZ, R9 ;  /* 0x000000ffff0d7224 */ /* 0x000fe400078e0009 */
[----:B------:R-:W-:Y:S02]  /*10520*/  IMAD.MOV.U32 R12, RZ, RZ, 0x1 ;  /* 0x00000001ff0c7424 */ /* 0x000fe400078e00ff */
[----:B------:R-:W-:-:S07]  /*10530*/  IMAD.MOV.U32 R2, RZ, RZ, R14 ;  /* 0x000000ffff027224 */ /* 0x000fce00078e000e */
[----:B------:R-:W-:Y:S05]  /*10540*/  WARPSYNC.COLLECTIVE R15, `(.L_x_6896) ;  /* 0x000000000f087348 */ /* 0x000fea0003c00000 */
[----:B------:R0:W1:Y:S02]  /*10550*/  SHFL.IDX P6, R14, R13, R12, R11 ;  /* 0x0000000c0d0e7389 */ /* 0x00006400000c000b */
[----:B01----:R-:W-:Y:S01]  /*10560*/  ENDCOLLECTIVE ;  /* 0x000000000000791b */ /* 0x003fe20003800000 */
.L_x_6896:
[----:B------:R-:W-:-:S04]  /*10570*/  IADD3 R2, P0, R2, R5, RZ ;  /* 0x0000000502027210 */ /* 0x000fc80007f1e0ff */
[----:B------:R-:W-:-:S05]  /*10580*/  IADD3.X R3, RZ, R3, RZ, P0, !PT ;  /* 0x00000003ff037210 */ /* 0x000fca00007fe4ff */
[----:B------:R-:W-:Y:S01]  /*10590*/  @!PT LDS RZ, [RZ] ;  /* 0x00000000fffff984 */ /* 0x000fe20000000800 */
[----:B------:R-:W-:Y:S01]  /*105a0*/  @!PT LDS RZ, [RZ] ;  /* 0x00000000fffff984 */ /* 0x000fe20000000800 */
[----:B------:R-:W-:Y:S01]  /*105b0*/  @!PT LDS RZ, [RZ] ;  /* 0x00000000fffff984 */ /* 0x000fe20000000800 */
[----:B------:R-:W-:Y:S01]  /*105c0*/  LDGSTS.E.BYPASS.LTC128B.128 [R8+0x18400], desc[UR50][R2.64], !P4 ;  /* 0x1840000002087fae */ /* 0x000fe2000e101d72 */
[----:B------:R-:W-:-:S03]  /*105d0*/  MOV R13, R7 ;  /* 0x00000007000d7202 */ /* 0x000fc60000000f00 */
[----:B------:R0:W-:Y:S02]  /*105e0*/  LDGSTS.E.BYPASS.LTC128B.128 [R8+0x1c400], desc[UR50][R2.64+0x80], !P3 ;  /* 0x1c40008002087fae */ /* 0x0001e4000d901d72 */
[----:B0-----:R-:W-:-:S07]  /*105f0*/  IMAD.MOV.U32 R3, RZ, RZ, R14 ;  /* 0x000000ffff037224 */ /* 0x001fce00078e000e */
[----:B------:R-:W-:Y:S05]  /*10600*/  WARPSYNC.COLLECTIVE R15, `(.L_x_6897) ;  /* 0x000000000f087348 */ /* 0x000fea0003c00000 */
[----:B------:R0:W1:Y:S02]  /*10610*/  SHFL.IDX P6, R14, R13, R12, R11 ;  /* 0x0000000c0d0e7389 */ /* 0x00006400000c000b */
[----:B01----:R-:W-:Y:S01]  /*10620*/  ENDCOLLECTIVE ;  /* 0x000000000000791b */ /* 0x003fe20003800000 */
.L_x_6897:
[----:B------:R-:W-:Y:S02]  /*10630*/  IMAD.MOV.U32 R13, RZ, RZ, R9 ;  /* 0x000000ffff0d7224 */ /* 0x000fe400078e0009 */
[----:B------:R-:W-:Y:S02]  /*10640*/  IMAD.MOV.U32 R12, RZ, RZ, 0x2 ;  /* 0x00000002ff0c7424 */ /* 0x000fe400078e00ff */
[----:B------:R-:W-:-:S07]  /*10650*/  IMAD.MOV.U32 R2, RZ, RZ, R14 ;  /* 0x000000ffff027224 */ /* 0x000fce00078e000e */
[----:B------:R-:W-:Y:S05]  /*10660*/  WARPSYNC.COLLECTIVE R15, `(.L_x_6898) ;  /* 0x000000000f087348 */ /* 0x000fea0003c00000 */
[----:B------:R0:W1:Y:S02]  /*10670*/  SHFL.IDX P6, R14, R13, R12, R11 ;  /* 0x0000000c0d0e7389 */ /* 0x00006400000c000b */
[----:B01----:R-:W-:Y:S01]  /*10680*/  ENDCOLLECTIVE ;  /* 0x000000000000791b */ /* 0x003fe20003800000 */
.L_x_6898:
[----:B------:R-:W-:-:S05]  /*10690*/  IADD3 R2, P0, R2, R5, RZ ;  /* 0x0000000502027210 */ /* 0x000fca0007f1e0ff */
[----:B------:R-:W-:-:S05]  /*106a0*/  IMAD.X R3, RZ, RZ, R3, P0 ;  /* 0x000000ffff037224 */ /* 0x000fca00000e0603 */
[----:B------:R-:W-:Y:S01]  /*106b0*/  @!PT LDS RZ, [RZ] ;  /* 0x00000000fffff984 */ /* 0x000fe20000000800 */
[----:B------:R-:W-:Y:S01]  /*106c0*/  @!PT LDS RZ, [RZ] ;  /* 0x00000000fffff984 */ /* 0x000fe20000000800 */
[----:B------:R-:W-:Y:S01]  /*106d0*/  @!PT LDS RZ, [RZ] ;  /* 0x00000000fffff984 */ /* 0x000fe20000000800 */
[----:B------:R-:W-:Y:S01]  /*106e0*/  LDGSTS.E.BYPASS.LTC128B.128 [R8+0x18c00], desc[UR50][R2.64], !P4 ;  /* 0x18c0000002087fae */ /* 0x000fe2000e101d72 */
[----:B------:R-:W-:-:S03]  /*106f0*/  IMAD.MOV.U32 R13, RZ, RZ, R7 ;  /* 0x000000ffff0d7224 */ /* 0x000fc600078e0007 */
[----:B------:R0:W-:Y:S02]  /*10700*/  LDGSTS.E.BYPASS.LTC128B.128 [R8+0x1cc00], desc[UR50][R2.64+0x80], !P3 ;  /* 0x1cc0008002087fae */ /* 0x0001e4000d901d72 */
[----:B0-----:R-:W-:-:S07]  /*10710*/  MOV R3, R14 ;  /* 0x0000000e00037202 */ /* 0x001fce0000000f00 */
[----:B------:R-:W-:Y:S05]  /*10720*/  WARPSYNC.COLLECTIVE R15, `(.L_x_6899) ;  /* 0x000000000f087348 */ /* 0x000fea0003c00000 */
[----:B------:R0:W1:Y:S02]  /*10730*/  SHFL.IDX P6, R14, R13, R12, R11 ;  /* 0x0000000c0d0e7389 */ /* 0x00006400000c000b */
[----:B01----:R-:W-:Y:S01]  /*10740*/  ENDCOLLECTIVE ;  /* 0x000000000000791b */ /* 0x003fe20003800000 */
.L_x_6899:
[----:B------:R-:W-:Y:S01]  /*10750*/  IMAD.MOV.U32 R13, RZ, RZ, R9 ;  /* 0x000000ffff0d7224 */ /* 0x000fe200078e0009 */
[----:B------:R-:W-:Y:S01]  /*10760*/  MOV R12, 0x3 ;  /* 0x00000003000c7802 */ /* 0x000fe20000000f00 */
[----:B------:R-:W-:-:S07]  /*10770*/  IMAD.MOV.U32 R2, RZ, RZ, R14 ;  /* 0x000000ffff027224 */ /* 0x000fce00078e000e */
[----:B------:R-:W-:Y:S05]  /*10780*/  WARPSYNC.COLLECTIVE R15, `(.L_x_6900) ;  /* 0x000000000f087348 */ /* 0x000fea0003c00000 */
[----:B------:R0:W1:Y:S02]  /*10790*/  SHFL.IDX P6, R14, R13, R12, R11 ;  /* 0x0000000c0d0e7389 */ /* 0x00006400000c000b */
[----:B01----:R-:W-:Y:S01]  /*107a0*/  ENDCOLLECTIVE ;  /* 0x000000000000791b */ /* 0x003fe20003800000 */
.L_x_6900:
        /* <DEDUP_REMOVED lines=8> */
[----:B0-----:R-:W-:-:S07]  /*10830*/  IMAD.MOV.U32 R3, RZ, RZ, R14 ;  /* 0x000000ffff037224 */ /* 0x001fce00078e000e */
[----:B------:R-:W-:Y:S05]  /*10840*/  WARPSYNC.COLLECTIVE R15, `(.L_x_6901) ;  /* 0x000000000f087348 */ /* 0x000fea0003c00000 */
[----:B------:R0:W1:Y:S02]  /*10850*/  SHFL.IDX P6, R14, R13, R12, R11 ;  /* 0x0000000c0d0e7389 */ /* 0x00006400000c000b */
[----:B01----:R-:W-:Y:S01]  /*10860*/  ENDCOLLECTIVE ;  /* 0x000000000000791b */ /* 0x003fe20003800000 */
.L_x_6901:
[----:B------:R-:W-:Y:S01]  /*10870*/  MOV R13, R9 ;  /* 0x00000009000d7202 */ /* 0x000fe20000000f00 */
[----:B------:R-:W-:Y:S02]  /*10880*/  IMAD.MOV.U32 R12, RZ, RZ, 0x4 ;  /* 0x00000004ff0c7424 */ /* 0x000fe400078e00ff */
[----:B------:R-:W-:-:S07]  /*10890*/  IMAD.MOV.U32 R2, RZ, RZ, R14 ;  /* 0x000000ffff027224 */ /* 0x000fce00078e000e */
[----:B------:R-:W-:Y:S05]  /*108a0*/  WARPSYNC.COLLECTIVE R15, `(.L_x_6902) ;  /* 0x000000000f087348 */ /* 0x000fea0003c00000 */
[----:B------:R0:W1:Y:S02]  /*108b0*/  SHFL.IDX P6, R14, R13, R12, R11 ;  /* 0x0000000c0d0e7389 */ /* 0x00006400000c000b */
[----:B01----:R-:W-:Y:S01]  /*108c0*/  ENDCOLLECTIVE ;  /* 0x000000000000791b */ /* 0x003fe20003800000 */
.L_x_6902:
        /* <DEDUP_REMOVED lines=12> */
.L_x_6903:
[----:B------:R-:W-:Y:S02]  /*10990*/  IMAD.MOV.U32 R13, RZ, RZ, R9 ;  /* 0x000000ffff0d7224 */ /* 0x000fe400078e0009 */
[----:B------:R-:W-:Y:S02]  /*109a0*/  IMAD.MOV.U32 R12, RZ, RZ, 0x5 ;  /* 0x00000005ff0c7424 */ /* 0x000fe400078e00ff */
[----:B------:R-:W-:-:S07]  /*109b0*/  IMAD.MOV.U32 R2, RZ, RZ, R14 ;  /* 0x000000ffff027224 */ /* 0x000fce00078e000e */
[----:B------:R-:W-:Y:S05]  /*109c0*/  WARPSYNC.COLLECTIVE R15, `(.L_x_6904) ;  /* 0x000000000f087348 */ /* 0x000fea0003c00000 */
[----:B------:R0:W1:Y:S02]  /*109d0*/  SHFL.IDX P6, R14, R13, R12, R11 ;  /* 0x0000000c0d0e7389 */ /* 0x00006400000c000b */
[----:B01----:R-:W-:Y:S01]  /*109e0*/  ENDCOLLECTIVE ;  /* 0x000000000000791b */ /* 0x003fe20003800000 */
.L_x_6904:
[----:B------:R-:W-:-:S04]  /*109f0*/  IADD3 R2, P0, R2, R5, RZ ;  /* 0x0000000502027210 */ /* 0x000fc80007f1e0ff */
[----:B------:R-:W-:-:S05]  /*10a00*/  IADD3.X R3, RZ, R3, RZ, P0, !PT ;  /* 0x00000003ff037210 */ /* 0x000fca00007fe4ff */
        /* <DEDUP_REMOVED lines=10> */
.L_x_6905:
[----:B------:R-:W-:Y:S02]  /*10ab0*/  IMAD.MOV.U32 R13, RZ, RZ, R9 ;  /* 0x000000ffff0d7224 */ /* 0x000fe400078e0009 */
[----:B------:R-:W-:Y:S01]  /*10ac0*/  IMAD.MOV.U32 R12, RZ, RZ, 0x6 ;  /* 0x00000006ff0c7424 */ /* 0x000fe200078e00ff */
[----:B------:R-:W-:-:S07]  /*10ad0*/  MOV R2, R14 ;  /* 0x0000000e00027202 */ /* 0x000fce0000000f00 */
[----:B------:R-:W-:Y:S05]  /*10ae0*/  WARPSYNC.COLLECTIVE R15, `(.L_x_6906) ;  /* 0x000000000f087348 */ /* 0x000fea0003c00000 */
[----:B------:R0:W1:Y:S02]  /*10af0*/  SHFL.IDX P6, R14, R13, R12, R11 ;  /* 0x0000000c0d0e7389 */ /* 0x00006400000c000b */
[----:B01----:R-:W-:Y:S01]  /*10b00*/  ENDCOLLECTIVE ;  /* 0x000000000000791b */ /* 0x003fe20003800000 */
.L_x_6906:
[----:B------:R-:W-:-:S05]  /*10b10*/  IADD3 R2, P0, R2, R5, RZ ;  /* 0x0000000502027210 */ /* 0x000fca0007f1e0ff */
[----:B------:R-:W-:-:S05]  /*10b20*/  IMAD.X R3, RZ, RZ, R3, P0 ;  /* 0x000000ffff037224 */ /* 0x000fca00000e0603 */
        /* <DEDUP_REMOVED lines=10> */
.L_x_6907:
[----:B------:R-:W-:Y:S02]  /*10bd0*/  IMAD.MOV.U32 R13, RZ, RZ, R9 ;  /* 0x000000ffff0d7224 */ /* 0x000fe400078e0009 */
[----:B------:R-:W-:Y:S02]  /*10be0*/  IMAD.MOV.U32 R12, RZ, RZ, 0x7 ;  /* 0x00000007ff0c7424 */ /* 0x000fe400078e00ff */
[----:B------:R-:W-:-:S07]  /*10bf0*/  IMAD.MOV.U32 R2, RZ, RZ, R14 ;  /* 0x000000ffff027224 */ /* 0x000fce00078e000e */
[----:B------:R-:W-:Y:S05]  /*10c00*/  WARPSYNC.COLLECTIVE R15, `(.L_x_6908) ;  /* 0x000000000f087348 */ /* 0x000fea0003c00000 */
[----:B------:R0:W1:Y:S02]  /*10c10*/  SHFL.IDX P6, R14, R13, R12, R11 ;  /* 0x0000000c0d0e7389 */ /* 0x00006400000c000b */
[----:B01----:R-:W-:Y:S01]  /*10c20*/  ENDCOLLECTIVE ;  /* 0x000000000000791b */ /* 0x003fe20003800000 */
.L_x_6908:
[----:B------:R-:W-:-:S05]  /*10c30*/  IADD3 R2, P0, R2, R5, RZ ;  /* 0x0000000502027210 */ /* 0x000fca0007f1e0ff */
[----:B------:R-:W-:-:S05]  /*10c40*/  IMAD.X R3, RZ, RZ, R3, P0 ;  /* 0x000000ffff037224 */ /* 0x000fca00000e0603 */
[----:B------:R-:W-:Y:S01]  /*10c50*/  @!PT LDS RZ, [RZ] ;  /* 0x00000000fffff984 */ /* 0x000fe20000000800 */
[----:B------:R-:W-:Y:S01]  /*10c60*/  @!PT LDS RZ, [RZ] ;  /* 0x00000000fffff984 */ /* 0x000fe20000000800 */
[----:B------:R-:W-:Y:S01]  /*10c70*/  @!PT LDS RZ, [RZ] ;  /* 0x00000000fffff984 */ /* 0x000fe20000000800 */
[----:B------:R0:W-:Y:S01]  /*10c80*/  LDGSTS.E.BYPASS.LTC128B.128 [R8+0x1b400], desc[UR50][R2.64], !P4 ;  /* 0x1b40000002087fae */ /* 0x0001e2000e101d72 */
[----:B------:R-:W-:-:S03]  /*10c90*/  IMAD.MOV.U32 R13, RZ, RZ, R7 ;  /* 0x000000ffff0d7224 */ /* 0x000fc600078e0007 */
[----:B------:R0:W-:Y:S01]  /*10ca0*/  LDGSTS.E.BYPASS.LTC128B.128 [R8+0x1f400], desc[UR50][R2.64+0x80], !P3 ;  /* 0x1f40008002087fae */ /* 0x0001e2000d901d72 */
[----:B------:R-:W-:-:S07]  /*10cb0*/  MOV R9, R14 ;  /* 0x0000000e00097202 */ /* 0x000fce0000000f00 */
[----:B0-----:R-:W-:Y:S05]  /*10cc0*/  WARPSYNC.COLLECTIVE R15, `(.L_x_6909) ;  /* 0x000000000f087348 */ /* 0x001fea0003c00000 */
[----:B------:R1:W2:Y:S02]  /*10cd0*/  SHFL.IDX P6, R14, R13, R12, R11 ;  /* 0x0000000c0d0e7389 */ /* 0x0002a400000c000b */
[----:B012---:R-:W-:Y:S01]  /*10ce0*/  ENDCOLLECTIVE ;  /* 0x000000000000791b */ /* 0x007fe20003800000 */
.L_x_6909:
[----:B------:R-:W-:Y:S01]  /*10cf0*/  IMAD.MOV.U32 R2, RZ, RZ, R14 ;  /* 0x000000ffff027224 */ /* 0x000fe200078e000e */
[----:B------:R-:W-:Y:S06]  /*10d00*/  BRA `(.L_x_6910) ;  /* 0xffffffbc00d47947 */ /* 0x000fec000383ffff */
.L_x_6811:
[----:B-1----:R1:W3:Y:S02]  /*10d10*/  SYNCS.PHASECHK.TRANS64.TRYWAIT P0, [R6+URZ+0x28860], R3 ;  /* 0x02886003060075a7 */ /* 0x0022e4000800017f */
[----:B---3--:R-:W-:Y:S05]  /*10d20*/  @!P0 NANOSLEEP.SYNCS 0x989680 ;  /* 0x009896800000895d */ /* 0x008fea0003900000 */
[----:B------:R-:W3:Y:S02]  /*10d30*/  @!P0 SYNCS.PHASECHK.TRANS64 P0, [R6+URZ+0x28860], R3 ;  /* 0x02886003060085a7 */ /* 0x000ee4000800007f */
[----:B---3--:R-:W-:Y:S05]  /*10d40*/  @!P0 BRA `(.L_x_6811) ;  /* 0xfffffffc00f08947 */ /* 0x008fea000383ffff */
[----:B------:R-:W-:Y:S05]  /*10d50*/  BRA `(.L_x_6911) ;  /* 0xffffffc000347947 */ /* 0x000fea000383ffff */
.L_x_6812:
[----:B------:R-:W-:Y:S01]  /*10d60*/  BSSY B1, `(.L_x_6912) ;  /* 0x0000008000017945 */ /* 0x000fe20003800000 */
[----:B------:R-:W-:Y:S01]  /*10d70*/  IMAD.MOV.U32 R13, RZ, RZ, R24 ;  /* 0x000000ffff0d7224 */ /* 0x000fe200078e0018 */
[----:B------:R-:W-:Y:S01]  /*10d80*/  MOV R11, 0x181f ;  /* 0x0000181f000b7802 */ /* 0x000fe20000000f00 */
[----:B------:R-:W-:Y:S02]  /*10d90*/  IMAD.MOV.U32 R12, RZ, RZ, RZ ;  /* 0x000000ffff0c7224 */ /* 0x000fe400078e00ff */
[----:B------:R-:W-:-:S07]  /*10da0*/  IMAD.MOV.U32 R15, RZ, RZ, -0x1 ;  /* 0xffffffffff0f7424 */ /* 0x000fce00078e00ff */
[----:B-12---:R-:W-:Y:S05]  /*10db0*/  WARPSYNC.COLLECTIVE R15, `(.L_x_6913) ;  /* 0x000000000f087348 */ /* 0x006fea0003c00000 */
[----:B--2---:R0:W2:Y:S02]  /*10dc0*/  SHFL.IDX P6, R14, R13, R12, R11 ;  /* 0x0000000c0d0e7389 */ /* 0x0040a400000c000b */
[----:B012---:R-:W-:Y:S01]  /*10dd0*/  ENDCOLLECTIVE ;  /* 0x000000000000791b */ /* 0x007fe20003800000 */
.L_x_6913:
[----:B------:R-:W-:Y:S05]  /*10de0*/  BSYNC B1 ;  /* 0x0000000000017941 */ /* 0x000fea0003800000 */
.L_x_6912:
        /* <DEDUP_REMOVED lines=9> */
.L_x_6914:
[----:B------:R-:W-:Y:S01]  /*10e80*/  IMAD.MOV.U32 R13, RZ, RZ, R24 ;  /* 0x000000ffff0d7224 */ /* 0x000fe200078e0018 */
[----:B------:R-:W-:Y:S02]  /*10e90*/  MOV R12, 0x1 ;  /* 0x00000001000c7802 */ /* 0x000fe40000000f00 */
[----:B------:R-:W-:-:S13]  /*10ea0*/  IADD3 R2, P0, R14, R5, RZ ;  /* 0x000000050e027210 */ /* 0x000fda0007f1e0ff */
[----:B------:R-:W-:Y:S05]  /*10eb0*/  WARPSYNC.COLLECTIVE R15, `(.L_x_6915) ;  /* 0x000000000f087348 */ /* 0x000fea0003c00000 */
[----:B------:R0:W1:Y:S02]  /*10ec0*/  SHFL.IDX P6, R14, R13, R12, R11 ;  /* 0x0000000c0d0e7389 */ /* 0x00006400000c000b */
[----:B01----:R-:W-:Y:S01]  /*10ed0*/  ENDCOLLECTIVE ;  /* 0x000000000000791b */ /* 0x003fe20003800000 */
.L_x_6915:
        /* <DEDUP_REMOVED lines=13> */
.L_x_6916:
[----:B------:R-:W-:Y:S01]  /*10fb0*/  IMAD.MOV.U32 R13, RZ, RZ, R24 ;  /* 0x000000ffff0d7224 */ /* 0x000fe200078e0018 */
[----:B------:R-:W-:Y:S02]  /*10fc0*/  MOV R12, 0x2 ;  /* 0x00000002000c7802 */ /* 0x000fe40000000f00 */
[----:B------:R-:W-:-:S13]  /*10fd0*/  IADD3 R2, P0, R14, R5, RZ ;  /* 0x000000050e027210 */ /* 0x000fda0007f1e0ff */
[----:B------:R-:W-:Y:S05]  /*10fe0*/  WARPSYNC.COLLECTIVE R15, `(.L_x_6917) ;  /* 0x000000000f087348 */ /* 0x000fea0003c00000 */
[----:B------:R0:W1:Y:S02]  /*10ff0*/  SHFL.IDX P6, R14, R13, R12, R11 ;  /* 0x0000000c0d0e7389 */ /* 0x00006400000c000b */
[----:B01----:R-:W-:Y:S01]  /*11000*/  ENDCOLLECTIVE ;  /* 0x000000000000791b */ /* 0x003fe20003800000 */
.L_x_6917:
        /* <DEDUP_REMOVED lines=13> */
.L_x_6918:
[----:B------:R-:W-:Y:S01]  /*110e0*/  IMAD.MOV.U32 R13, RZ, RZ, R24 ;  /* 0x000000ffff0d7224 */ /* 0x000fe200078e0018 */
[----:B------:R-:W-:Y:S02]  /*110f0*/  MOV R12, 0x3 ;  /* 0x00000003000c7802 */ /* 0x000fe40000000f00 */
[----:B------:R-:W-:-:S13]  /*11100*/  IADD3 R2, P0, R14, R5, RZ ;  /* 0x000000050e027210 */ /* 0x000fda0007f1e0ff */
[----:B------:R-:W-:Y:S05]  /*11110*/  WARPSYNC.COLLECTIVE R15, `(.L_x_6919) ;  /* 0x000000000f087348 */ /* 0x000fea0003c00000 */
[----:B------:R0:W1:Y:S02]  /*11120*/  SHFL.IDX P6, R14, R13, R12, R11 ;  /* 0x0000000c0d0e7389 */ /* 0x00006400000c000b */
[----:B01----:R-:W-:Y:S01]  /*11130*/  ENDCOLLECTIVE ;  /* 0x000000000000791b */ /* 0x003fe20003800000 */
.L_x_6919:
        /* <DEDUP_REMOVED lines=13> */
.L_x_6920:
[----:B------:R-:W-:Y:S01]  /*11210*/  IMAD.MOV.U32 R13, RZ, RZ, R24 ;  /* 0x000000ffff0d7224 */ /* 0x000fe200078e0018 */
[----:B------:R-:W-:Y:S02]  /*11220*/  MOV R12, 0x4 ;  /* 0x00000004000c7802 */ /* 0x000fe40000000f00 */
[----:B------:R-:W-:-:S13]  /*11230*/  IADD3 R2, P0, R14, R5, RZ ;  /* 0x000000050e027210 */ /* 0x000fda0007f1e0ff */
[----:B------:R-:W-:Y:S05]  /*11240*/  WARPSYNC.COLLECTIVE R15, `(.L_x_6921) ;  /* 0x000000000f087348 */ /* 0x000fea0003c00000 */
[----:B------:R0:W1:Y:S02]  /*11250*/  SHFL.IDX P6, R14, R13, R12, R11 ;  /* 0x0000000c0d0e7389 */ /* 0x00006400000c000b */
[----:B01----:R-:W-:Y:S01]  /*11260*/  ENDCOLLECTIVE ;  /* 0x000000000000791b */ /* 0x003fe20003800000 */
.L_x_6921:
        /* <DEDUP_REMOVED lines=13> */
.L_x_6922:
[----:B------:R-:W-:Y:S01]  /*11340*/  IMAD.MOV.U32 R13, RZ, RZ, R24 ;  /* 0x000000ffff0d7224 */ /* 0x000fe200078e0018 */
[----:B------:R-:W-:Y:S02]  /*11350*/  MOV R12, 0x5 ;  /* 0x00000005000c7802 */ /* 0x000fe40000000f00 */
[----:B------:R-:W-:-:S13]  /*11360*/  IADD3 R2, P0, R14, R5, RZ ;  /* 0x000000050e027210 */ /* 0x000fda0007f1e0ff */
[----:B------:R-:W-:Y:S05]  /*11370*/  WARPSYNC.COLLECTIVE R15, `(.L_x_6923) ;  /* 0x000000000f087348 */ /* 0x000fea0003c00000 */
[----:B------:R0:W1:Y:S02]  /*11380*/  SHFL.IDX P6, R14, R13, R12, R11 ;  /* 0x0000000c0d0e7389 */ /* 0x00006400000c000b */
[----:B01----:R-:W-:Y:S01]  /*11390*/  ENDCOLLECTIVE ;  /* 0x000000000000791b */ /* 0x003fe20003800000 */
.L_x_6923:
        /* <DEDUP_REMOVED lines=13> */
.L_x_6924:
[----:B------:R-:W-:Y:S01]  /*11470*/  IMAD.MOV.U32 R13, RZ, RZ, R24 ;  /* 0x000000ffff0d7224 */ /* 0x000fe200078e0018 */
[----:B------:R-:W-:Y:S02]  /*11480*/  MOV R12, 0x6 ;  /* 0x00000006000c7802 */ /* 0x000fe40000000f00 */
[----:B------:R-:W-:-:S13]  /*11490*/  IADD3 R2, P0, R14, R5, RZ ;  /* 0x000000050e027210 */ /* 0x000fda0007f1e0ff */
[----:B------:R-:W-:Y:S05]  /*114a0*/  WARPSYNC.COLLECTIVE R15, `(.L_x_6925) ;  /* 0x000000000f087348 */ /* 0x000fea0003c00000 */
[----:B------:R0:W1:Y:S02]  /*114b0*/  SHFL.IDX P6, R14, R13, R12, R11 ;  /* 0x0000000c0d0e7389 */ /* 0x00006400000c000b */
[----:B01----:R-:W-:Y:S01]  /*114c0*/  ENDCOLLECTIVE ;  /* 0x000000000000791b */ /* 0x003fe20003800000 */
.L_x_6925:
        /* <DEDUP_REMOVED lines=13> */
.L_x_6926:
[----:B------:R-:W-:Y:S01]  /*115a0*/  IMAD.MOV.U32 R13, RZ, RZ, R24 ;  /* 0x000000ffff0d7224 */ /* 0x000fe200078e0018 */
[----:B------:R-:W-:Y:S02]  /*115b0*/  MOV R12, 0x7 ;  /* 0x00000007000c7802 */ /* 0x000fe40000000f00 */
[----:B------:R-:W-:-:S13]  /*115c0*/  IADD3 R2, P0, R14, R5, RZ ;  /* 0x000000050e027210 */ /* 0x000fda0007f1e0ff */
[----:B------:R-:W-:Y:S05]  /*115d0*/  WARPSYNC.COLLECTIVE R15, `(.L_x_6927) ;  /* 0x000000000f087348 */ /* 0x000fea0003c00000 */
[----:B------:R0:W1:Y:S02]  /*115e0*/  SHFL.IDX P6, R14, R13, R12, R11 ;  /* 0x0000000c0d0e7389 */ /* 0x00006400000c000b */
[----:B01----:R-:W-:Y:S01]  /*115f0*/  ENDCOLLECTIVE ;  /* 0x000000000000791b */ /* 0x003fe20003800000 */
.L_x_6927:
        /* <DEDUP_REMOVED lines=12> */
.L_x_6928:
[----:B------:R-:W-:Y:S01]  /*116c0*/  @!PT LDS RZ, [RZ] ;  /* 0x00000000fffff984 */ /* 0x000fe20000000800 */
[----:B------:R-:W-:Y:S01]  /*116d0*/  @!PT LDS RZ, [RZ] ;  /* 0x00000000fffff984 */ /* 0x000fe20000000800 */
[----:B------:R-:W-:Y:S01]  /*116e0*/  @!PT LDS RZ, [RZ] ;  /* 0x00000000fffff984 */ /* 0x000fe20000000800 */
[----:B------:R0:W-:Y:S01]  /*116f0*/  LDGSTS.E.BYPASS.LTC128B.128 [R7+0x7400], desc[UR50][R2.64+0x80], !P0 ;  /* 0x0740008002077fae */ /* 0x0001e2000c101d72 */
[----:B------:R-:W-:Y:S05]  /*11700*/  BRA `(.L_x_6929) ;  /* 0xffffffb800d47947 */ /* 0x000fea000383ffff */
.L_x_6820:
[----:B0-----:R0:W1:Y:S02]  /*11710*/  SYNCS.PHASECHK.TRANS64.TRYWAIT P0, [R0+URZ+0x28860], R3 ;  /* 0x02886003000075a7 */ /* 0x001064000800017f */
[----:B-1----:R-:W-:Y:S05]  /*11720*/  @!P0 NANOSLEEP.SYNCS 0x989680 ;  /* 0x009896800000895d */ /* 0x002fea0003900000 */
[----:B------:R-:W1:Y:S02]  /*11730*/  @!P0 SYNCS.PHASECHK.TRANS64 P0, [R0+URZ+0x28860], R3 ;  /* 0x02886003000085a7 */ /* 0x000e64000800007f */
[----:B-1----:R-:W-:Y:S05]  /*11740*/  @!P0 BRA `(.L_x_6820) ;  /* 0xfffffffc00f08947 */ /* 0x002fea000383ffff */
[----:B------:R-:W-:Y:S05]  /*11750*/  BRA `(.L_x_6930) ;  /* 0xffffffbc00f07947 */ /* 0x000fea000383ffff */
.L_x_6821:
[----:B------:R-:W-:Y:S01]  /*11760*/  BSSY B0, `(.L_x_6931) ;  /* 0x0000008000007945 */ /* 0x000fe20003800000 */
[----:B------:R-:W-:Y:S01]  /*11770*/  IMAD.MOV.U32 R13, RZ, RZ, R24 ;  /* 0x000000ffff0d7224 */ /* 0x000fe200078e0018 */
[----:B------:R-:W-:Y:S01]  /*11780*/  MOV R11, 0x181f ;  /* 0x0000181f000b7802 */ /* 0x000fe20000000f00 */
[----:B------:R-:W-:Y:S02]  /*11790*/  IMAD.MOV.U32 R12, RZ, RZ, RZ ;  /* 0x000000ffff0c7224 */ /* 0x000fe400078e00ff */
[----:B------:R-:W-:-:S07]  /*117a0*/  IMAD.MOV.U32 R15, RZ, RZ, -0x1 ;  /* 0xffffffffff0f7424 */ /* 0x000fce00078e00ff */
[----:B0-2---:R-:W-:Y:S05]  /*117b0*/  WARPSYNC.COLLECTIVE R15, `(.L_x_6932) ;  /* 0x000000000f087348 */ /* 0x005fea0003c00000 */
[----:B--2---:R1:W2:Y:S02]  /*117c0*/  SHFL.IDX P6, R14, R13, R12, R11 ;  /* 0x0000000c0d0e7389 */ /* 0x0042a400000c000b */
[----:B012---:R-:W-:Y:S01]  /*117d0*/  ENDCOLLECTIVE ;  /* 0x000000000000791b */ /* 0x007fe20003800000 */
.L_x_6932:
[----:B------:R-:W-:Y:S05]  /*117e0*/  BSYNC B0 ;  /* 0x0000000000007941 */ /* 0x000fea0003800000 */
.L_x_6931:
        /* <DEDUP_REMOVED lines=9> */
.L_x_6933:
[----:B------:R-:W-:Y:S01]  /*11880*/  ULDC UR4, c[0x0][0x2f4] ;  /* 0x0000bd0000047ab9 */ /* 0x000fe20000000800 */
[----:B------:R-:W-:Y:S01]  /*11890*/  IMAD R4, R9, 0x2, R22 ;  /* 0x0000000209047824 */ /* 0x000fe200078e0216 */
[----:B------:R-:W-:Y:S02]  /*118a0*/  ISETP.GE.AND P1, PT, R30, UR4, PT ;  /* 0x000000041e007c0c */ /* 0x000fe4000bf26270 */
[----:B------:R-:W-:Y:S02]  /*118b0*/  ISETP.GE.AND P0, PT, R29, UR4, PT ;  /* 0x000000041d007c0c */ /* 0x000fe4000bf06270 */
[C---:B------:R-:W-:Y:S02]  /*118c0*/  ISETP.LT.OR P3, PT, R6.reuse, 0x1, P1 ;  /* 0x000000010600780c */ /* 0x040fe40000f61670 */
[----:B------:R-:W-:Y:S02]  /*118d0*/  ISETP.LT.OR P4, PT, R6, 0x1, P0 ;  /* 0x000000010600780c */ /* 0x000fe40000781670 */
[----:B------:R-:W-:Y:S01]  /*118e0*/  MOV R13, R24 ;  /* 0x00000018000d7202 */ /* 0x000fe20000000f00 */
[----:B------:R-:W-:Y:S01]  /*118f0*/  IMAD.MOV.U32 R12, RZ, RZ, 0x1 ;  /* 0x00000001ff0c7424 */ /* 0x000fe200078e00ff */
[----:B------:R-:W-:-:S13]  /*11900*/  IADD3 R2, P2, R14, R5, RZ ;  /* 0x000000050e027210 */ /* 0x000fda0007f5e0ff */
[----:B------:R-:W-:Y:S05]  /*11910*/  WARPSYNC.COLLECTIVE R15, `(.L_x_6934) ;  /* 0x000000000f087348 */ /* 0x000fea0003c00000 */
[----:B------:R0:W1:Y:S02]  /*11920*/  SHFL.IDX P6, R14, R13, R12, R11 ;  /* 0x0000000c0d0e7389 */ /* 0x00006400000c000b */
[----:B01----:R-:W-:Y:S01]  /*11930*/  ENDCOLLECTIVE ;  /* 0x000000000000791b */ /* 0x003fe20003800000 */
.L_x_6934:
[----:B------:R-:W-:-:S05]  /*11940*/  IMAD.X R3, RZ, RZ, R3, P2 ;  /* 0x000000ffff037224 */ /* 0x000fca00010e0603 */
[----:B------:R-:W-:Y:S01]  /*11950*/  @!PT LDS RZ, [RZ] ;  /* 0x00000000fffff984 */ /* 0x000fe20000000800 */
[----:B------:R-:W-:Y:S01]  /*11960*/  @!PT LDS RZ, [RZ] ;  /* 0x00000000fffff984 */ /* 0x000fe20000000800 */
[----:B------:R-:W-:Y:S01]  /*11970*/  @!PT LDS RZ, [RZ] ;  /* 0x00000000fffff984 */ /* 0x000fe20000000800 */
[----:B------:R0:W-:Y:S01]  /*11980*/  LDGSTS.E.BYPASS.LTC128B.128 [R4+0x400], desc[UR50][R2.64], !P3 ;  /* 0x0040000002047fae */ /* 0x0001e2000d901d72 */
[----:B------:R-:W-:-:S03]  /*11990*/  ISETP.LT.OR P3, PT, R6, 0x11, P1 ;  /* 0x000000110600780c */ /* 0x000fc60000f61670 */
[----:B------:R0:W-:Y:S01]  /*119a0*/  LDGSTS.E.BYPASS.LTC128B.128 [R4+0x4400], desc[UR50][R2.64+0x80], !P4 ;  /* 0x0440008002047fae */ /* 0x0001e2000e101d72 */
[----:B------:R-:W-:Y:S01]  /*119b0*/  ISETP.LT.OR P4, PT, R6, 0x11, P0 ;  /* 0x000000110600780c */ /* 0x000fe20000781670 */
[----:B------:R-:W-:Y:S02]  /*119c0*/  IMAD.MOV.U32 R13, RZ, RZ, R23 ;  /* 0x000000ffff0d7224 */ /* 0x000fe400078e0017 */
[----:B------:R-:W-:-:S10]  /*119d0*/  IMAD.MOV.U32 R7, RZ, RZ, R14 ;  /* 0x000000ffff077224 */ /* 0x000fd400078e000e */
[----:B0-----:R-:W-:Y:S05]  /*119e0*/  WARPSYNC.COLLECTIVE R15, `(.L_x_6935) ;  /* 0x000000000f087348 */ /* 0x001fea0003c00000 */
[----:B------:R1:W2:Y:S02]  /*119f0*/  SHFL.IDX P6, R14, R13, R12, R11 ;  /* 0x0000000c0d0e7389 */ /* 0x0002a400000c000b */
[----:B012---:R-:W-:Y:S01]  /*11a00*/  ENDCOLLECTIVE ;  /* 0x000000000000791b */ /* 0x007fe20003800000 */
.L_x_6935:
[----:B------:R-:W-:Y:S02]  /*11a10*/  IMAD.MOV.U32 R13, RZ, RZ, R24 ;  /* 0x000000ffff0d7224 */ /* 0x000fe400078e0018 */
[----:B------:R-:W-:Y:S02]  /*11a20*/  IMAD.MOV.U32 R12, RZ, RZ, 0x2 ;  /* 0x00000002ff0c7424 */ /* 0x000fe400078e00ff */
[----:B------:R-:W-:-:S07]  /*11a30*/  IMAD.MOV.U32 R10, RZ, RZ, R14 ;  /* 0x000000ffff0a7224 */ /* 0x000fce00078e000e */
[----:B------:R-:W-:Y:S05]  /*11a40*/  WARPSYNC.COLLECTIVE R15, `(.L_x_6936) ;  /* 0x000000000f087348 */ /* 0x000fea0003c00000 */
[----:B------:R0:W1:Y:S02]  /*11a50*/  SHFL.IDX P6, R14, R13, R12, R11 ;  /* 0x0000000c0d0e7389 */ /* 0x00006400000c000b */
[----:B01----:R-:W-:Y:S01]  /*11a60*/  ENDCOLLECTIVE ;  /* 0x000000000000791b */ /* 0x003fe20003800000 */
.L_x_6936:
[----:B------:R-:W-:-:S04]  /*11a70*/  IADD3 R2, P2, R10, R5, RZ ;  /* 0x000000050a027210 */ /* 0x000fc80007f5e0ff */
[----:B------:R-:W-:-:S05]  /*11a80*/  IADD3.X R3, RZ, R7, RZ, P2, !PT ;  /* 0x00000007ff037210 */ /* 0x000fca00017fe4ff */
[----:B------:R-:W-:Y:S01]  /*11a90*/  @!PT LDS RZ, [RZ] ;  /* 0x00000000fffff984 */ /* 0x000fe20000000800 */
[----:B------:R-:W-:Y:S01]  /*11aa0*/  @!PT LDS RZ, [RZ] ;  /* 0x00000000fffff984 */ /* 0x000fe20000000800 */
[----:B------:R-:W-:Y:S01]  /*11ab0*/  @!PT LDS RZ, [RZ] ;  /* 0x00000000fffff984 */ /* 0x000fe20000000800 */
[----:B------:R0:W-:Y:S01]  /*11ac0*/  LDGSTS.E.BYPASS.LTC128B.128 [R4+0xc00], desc[UR50][R2.64], !P3 ;  /* 0x00c0000002047fae */ /* 0x0001e2000d901d72 */
[C---:B------:R-:W-:Y:S01]  /*11ad0*/  ISETP.LT.OR P3, PT, R6.reuse, 0x21, P1 ;  /* 0x000000210600780c */ /* 0x040fe20000f61670 */
[----:B------:R-:W-:Y:S02]  /*11ae0*/  IMAD.MOV.U32 R13, RZ, RZ, R23 ;  /* 0x000000ffff0d7224 */ /* 0x000fe400078e0017 */
[----:B------:R0:W-:Y:S01]  /*11af0*/  LDGSTS.E.BYPASS.LTC128B.128 [R4+0x4c00], desc[UR50][R2.64+0x80], !P4 ;  /* 0x04c0008002047fae */ /* 0x0001e2000e101d72 */
[----:B------:R-:W-:Y:S01]  /*11b00*/  ISETP.LT.OR P4, PT, R6, 0x21, P0 ;  /* 0x000000210600780c */ /* 0x000fe20000781670 */
[----:B------:R-:W-:-:S12]  /*11b10*/  IMAD.MOV.U32 R8, RZ, RZ, R14 ;  /* 0x000000ffff087224 */ /* 0x000fd800078e000e */
[----:B0-----:R-:W-:Y:S05]  /*11b20*/  WARPSYNC.COLLECTIVE R15, `(.L_x_6937) ;  /* 0x000000000f087348 */ /* 0x001fea0003c00000 */
[----:B------:R1:W2:Y:S02]  /*11b30*/  SHFL.IDX P6, R14, R13, R12, R11 ;  /* 0x0000000c0d0e7389 */ /* 0x0002a400000c000b */
[----:B012---:R-:W-:Y:S01]  /*11b40*/  ENDCOLLECTIVE ;  /* 0x000000000000791b */ /* 0x007fe20003800000 */
.L_x_6937:
[----:B------:R-:W-:Y:S02]  /*11b50*/  IMAD.MOV.U32 R13, RZ, RZ, R24 ;  /* 0x000000ffff0d7224 */ /* 0x000fe400078e0018 */
[----:B------:R-:W-:Y:S01]  /*11b60*/  IMAD.MOV.U32 R12, RZ, RZ, 0x3 ;  /* 0x00000003ff0c7424 */ /* 0x000fe200078e00ff */
[----:B------:R-:W-:-:S13]  /*11b70*/  IADD3 R2, P2, R14, R5, RZ ;  /* 0x000000050e027210 */ /* 0x000fda0007f5e0ff */
[----:B------:R-:W-:Y:S05]  /*11b80*/  WARPSYNC.COLLECTIVE R15, `(.L_x_6938) ;  /* 0x000000000f087348 */ /* 0x000fea0003c00000 */
[----:B------:R0:W1:Y:S02]  /*11b90*/  SHFL.IDX P6, R14, R13, R12, R11 ;  /* 0x0000000c0d0e7389 */ /* 0x00006400000c000b */
[----:B01----:R-:W-:Y:S01]  /*11ba0*/  ENDCOLLECTIVE ;  /* 0x000000000000791b */ /* 0x003fe20003800000 */
.L_x_6938:
[----:B------:R-:W-:-:S05]  /*11bb0*/  IADD3.X R3, RZ, R8, RZ, P2, !PT ;  /* 0x00000008ff037210 */ /* 0x000fca00017fe4ff */
        /* <DEDUP_REMOVED lines=12> */
.L_x_6939:
[----:B------:R-:W-:Y:S02]  /*11c80*/  IMAD.MOV.U32 R13, RZ, RZ, R24 ;  /* 0x000000ffff0d7224 */ /* 0x000fe400078e0018 */
[----:B------:R-:W-:Y:S01]  /*11c90*/  IMAD.MOV.U32 R12, RZ, RZ, 0x4 ;  /* 0x00000004ff0c7424 */ /* 0x000fe200078e00ff */
[----:B------:R-:W-:-:S13]  /*11ca0*/  IADD3 R2, P2, R14, R5, RZ ;  /* 0x000000050e027210 */ /* 0x000fda0007f5e0ff */
[----:B------:R-:W-:Y:S05]  /*11cb0*/  WARPSYNC.COLLECTIVE R15, `(.L_x_6940) ;  /* 0x000000000f087348 */ /* 0x000fea0003c00000 */
[----:B------:R0:W1:Y:S02]  /*11cc0*/  SHFL.IDX P6, R14, R13, R12, R11 ;  /* 0x0000000c0d0e7389 */ /* 0x00006400000c000b */
[----:B01----:R-:W-:Y:S01]  /*11cd0*/  ENDCOLLECTIVE ;  /* 0x000000000000791b */ /* 0x003fe20003800000 */
.L_x_6940:
        /* <DEDUP_REMOVED lines=13> */
.L_x_6941:
[----:B------:R-:W-:Y:S02]  /*11db0*/  IMAD.MOV.U32 R13, RZ, RZ, R24 ;  /* 0x000000ffff0d7224 */ /* 0x000fe400078e0018 */
[----:B------:R-:W-:Y:S01]  /*11dc0*/  IMAD.MOV.U32 R12, RZ, RZ, 0x5 ;  /* 0x00000005ff0c7424 */ /* 0x000fe200078e00ff */
[----:B------:R-:W-:-:S07]  /*11dd0*/  MOV R10, R14 ;  /* 0x0000000e000a7202 */ /* 0x000fce0000000f00 */
[----:B------:R-:W-:Y:S05]  /*11de0*/  WARPSYNC.COLLECTIVE R15, `(.L_x_6942) ;  /* 0x000000000f087348 */ /* 0x000fea0003c00000 */
[----:B------:R0:W1:Y:S02]  /*11df0*/  SHFL.IDX P6, R14, R13, R12, R11 ;  /* 0x0000000c0d0e7389 */ /* 0x00006400000c000b */
[----:B01----:R-:W-:Y:S01]  /*11e00*/  ENDCOLLECTIVE ;  /* 0x000000000000791b */ /* 0x003fe20003800000 */
.L_x_6942:
[----:B------:R-:W-:-:S05]  /*11e10*/  IADD3 R2, P2, R10, R5, RZ ;  /* 0x000000050a027210 */ /* 0x000fca0007f5e0ff */
[----:B------:R-:W-:-:S05]  /*11e20*/  IMAD.X R3, RZ, RZ, R8, P2 ;  /* 0x000000ffff037224 */ /* 0x000fca00010e0608 */
[----:B------:R-:W-:Y:S01]  /*11e30*/  @!PT LDS RZ, [RZ] ;  /* 0x00000000fffff984 */ /* 0x000fe20000000800 */
[----:B------:R-:W-:Y:S01]  /*11e40*/  @!PT LDS RZ, [RZ] ;  /* 0x00000000fffff984 */ /* 0x000fe20000000800 */
[----:B------:R-:W-:Y:S01]  /*11e50*/  @!PT LDS RZ, [RZ] ;  /* 0x00000000fffff984 */ /* 0x000fe20000000800 */
[----:B------:R0:W-:Y:S01]  /*11e60*/  LDGSTS.E.BYPASS.LTC128B.128 [R4+0x2400], desc[UR50][R2.64], !P3 ;  /* 0x0240000002047fae */ /* 0x0001e2000d901d72 */
[C---:B------:R-:W-:Y:S02]  /*11e70*/  ISETP.LT.OR P3, PT, R6.reuse, 0x51, P1 ;  /* 0x000000510600780c */ /* 0x040fe40000f61670 */
[----:B------:R-:W-:Y:S01]  /*11e80*/  MOV R13, R23 ;  /* 0x00000017000d7202 */ /* 0x000fe20000000f00 */
[----:B------:R0:W-:Y:S01]  /*11e90*/  LDGSTS.E.BYPASS.LTC128B.128 [R4+0x6400], desc[UR50][R2.64+0x80], !P4 ;  /* 0x0640008002047fae */ /* 0x0001e2000e101d72 */
[----:B------:R-:W-:Y:S01]  /*11ea0*/  ISETP.LT.OR P4, PT, R6, 0x51, P0 ;  /* 0x000000510600780c */ /* 0x000fe20000781670 */
[----:B------:R-:W-:-:S12]  /*11eb0*/  IMAD.MOV.U32 R7, RZ, RZ, R14 ;  /* 0x000000ffff077224 */ /* 0x000fd800078e000e */
[----:B0-----:R-:W-:Y:S05]  /*11ec0*/  WARPSYNC.COLLECTIVE R15, `(.L_x_6943) ;  /* 0x000000000f087348 */ /* 0x001fea0003c00000 */
[----:B------:R1:W2:Y:S02]  /*11ed0*/  SHFL.IDX P6, R14, R13, R12, R11 ;  /* 0x0000000c0d0e7389 */ /* 0x0002a400000c000b */
[----:B012---:R-:W-:Y:S01]  /*11ee0*/  ENDCOLLECTIVE ;  /* 0x000000000000791b */ /* 0x007fe20003800000 */
.L_x_6943:
[----:B------:R-:W-:Y:S02]  /*11ef0*/  IMAD.MOV.U32 R13, RZ, RZ, R24 ;  /* 0x000000ffff0d7224 */ /* 0x000fe400078e0018 */
[----:B------:R-:W-:Y:S01]  /*11f00*/  IMAD.MOV.U32 R12, RZ, RZ, 0x6 ;  /* 0x00000006ff0c7424 */ /* 0x000fe200078e00ff */
[----:B------:R-:W-:-:S13]  /*11f10*/  IADD3 R2, P2, R14, R5, RZ ;  /* 0x000000050e027210 */ /* 0x000fda0007f5e0ff */
[----:B------:R-:W-:Y:S05]  /*11f20*/  WARPSYNC.COLLECTIVE R15, `(.L_x_6944) ;  /* 0x000000000f087348 */ /* 0x000fea0003c00000 */
[----:B------:R0:W1:Y:S02]  /*11f30*/  SHFL.IDX P6, R14, R13, R12, R11 ;  /* 0x0000000c0d0e7389 */ /* 0x00006400000c000b */
[----:B01----:R-:W-:Y:S01]  /*11f40*/  ENDCOLLECTIVE ;  /* 0x000000000000791b */ /* 0x003fe20003800000 */
.L_x_6944:
[----:B------:R-:W-:-:S05]  /*11f50*/  IMAD.X R3, RZ, RZ, R7, P2 ;  /* 0x000000ffff037224 */ /* 0x000fca00010e0607 */
[----:B------:R-:W-:Y:S01]  /*11f60*/  @!PT LDS RZ, [RZ] ;  /* 0x00000000fffff984 */ /* 0x000fe20000000800 */
[----:B------:R-:W-:Y:S01]  /*11f70*/  @!PT LDS RZ, [RZ] ;  /* 0x00000000fffff984 */ /* 0x000fe20000000800 */
[----:B------:R-:W-:Y:S01]  /*11f80*/  @!PT LDS RZ, [RZ] ;  /* 0x00000000fffff984 */ /* 0x000fe20000000800 */
[----:B------:R0:W-:Y:S01]  /*11f90*/  LDGSTS.E.BYPASS.LTC128B.128 [R4+0x2c00], desc[UR50][R2.64], !P3 ;  /* 0x02c0000002047fae */ /* 0x0001e2000d901d72 */
[----:B------:R-:W-:-:S03]  /*11fa0*/  ISETP.LT.OR P3, PT, R6, 0x61, P1 ;  /* 0x000000610600780c */ /* 0x000fc60000f61670 */
[----:B------:R0:W-:Y:S01]  /*11fb0*/  LDGSTS.E.BYPASS.LTC128B.128 [R4+0x6c00], desc[UR50][R2.64+0x80], !P4 ;  /* 0x06c0008002047fae */ /* 0x0001e2000e101d72 */
[----:B------:R-:W-:Y:S02]  /*11fc0*/  ISETP.LT.OR P4, PT, R6, 0x61, P0 ;  /* 0x000000610600780c */ /* 0x000fe40000781670 */
[----:B------:R-:W-:Y:S01]  /*11fd0*/  MOV R13, R23 ;  /* 0x00000017000d7202 */ /* 0x000fe20000000f00 */
[----:B------:R-:W-:-:S10]  /*11fe0*/  IMAD.MOV.U32 R8, RZ, RZ, R14 ;  /* 0x000000ffff087224 */ /* 0x000fd400078e000e */
[----:B0-----:R-:W-:Y:S05]  /*11ff0*/  WARPSYNC.COLLECTIVE R15, `(.L_x_6945) ;  /* 0x000000000f087348 */ /* 0x001fea0003c00000 */
[----:B------:R1:W2:Y:S02]  /*12000*/  SHFL.IDX P6, R14, R13, R12, R11 ;  /* 0x0000000c0d0e7389 */ /* 0x0002a400000c000b */
[----:B012---:R-:W-:Y:S01]  /*12010*/  ENDCOLLECTIVE ;  /* 0x000000000000791b */ /* 0x007fe20003800000 */
.L_x_6945:
[----:B------:R-:W-:Y:S02]  /*12020*/  IMAD.MOV.U32 R13, RZ, RZ, R24 ;  /* 0x000000ffff0d7224 */ /* 0x000fe400078e0018 */
[----:B------:R-:W-:Y:S02]  /*12030*/  IMAD.MOV.U32 R12, RZ, RZ, 0x7 ;  /* 0x00000007ff0c7424 */ /* 0x000fe400078e00ff */
[----:B------:R-:W-:-:S07]  /*12040*/  IMAD.MOV.U32 R10, RZ, RZ, R14 ;  /* 0x000000ffff0a7224 */ /* 0x000fce00078e000e */
[----:B------:R-:W-:Y:S05]  /*12050*/  WARPSYNC.COLLECTIVE R15, `(.L_x_6946) ;  /* 0x000000000f087348 */ /* 0x000fea0003c00000 */
[----:B------:R0:W1:Y:S02]  /*12060*/  SHFL.IDX P6, R14, R13, R12, R11 ;  /* 0x0000000c0d0e7389 */ /* 0x00006400000c000b */
[----:B01----:R-:W-:Y:S01]  /*12070*/  ENDCOLLECTIVE ;  /* 0x000000000000791b */ /* 0x003fe20003800000 */
.L_x_6946:
        /* <DEDUP_REMOVED lines=12> */
.L_x_6947:
[----:B------:R-:W-:Y:S05]  /*12140*/  BRA `(.L_x_6948) ;  /* 0xffffffb800907947 */ /* 0x000fea000383ffff */
.L_x_6826:
        /* <DEDUP_REMOVED lines=8> */
.L_x_6950:
[----:B------:R-:W-:Y:S05]  /*121d0*/  BSYNC B0 ;  /* 0x0000000000007941 */ /* 0x000fea0003800000 */
.L_x_6949:
        /* <DEDUP_REMOVED lines=9> */
.L_x_6951:
        /* <DEDUP_REMOVED lines=18> */
.L_x_6952:
[----:B------:R-:W-:Y:S01]  /*12390*/  IMAD.MOV.U32 R12, RZ, RZ, 0x2 ;  /* 0x00000002ff0c7424 */ /* 0x000fe200078e00ff */
[----:B------:R-:W-:-:S05]  /*123a0*/  SEL R7, R14, RZ, P1 ;  /* 0x000000ff0e077207 */ /* 0x000fca0000800000 */
[----:B------:R-:W-:-:S05]  /*123b0*/  IMAD.IADD R6, R4, 0x1, R7 ;  /* 0x0000000104067824 */ /* 0x000fca00078e0207 */
[----:B------:R-:W-:-:S07]  /*123c0*/  MOV R13, R6 ;  /* 0x00000006000d7202 */ /* 0x000fce0000000f00 */
[----:B------:R-:W-:Y:S05]  /*123d0*/  WARPSYNC.COLLECTIVE R15, `(.L_x_6953) ;  /* 0x000000000f087348 */ /* 0x000fea0003c00000 */
[----:B------:R0:W1:Y:S02]  /*123e0*/  SHFL.UP P6, R14, R13, R12, R11 ;  /* 0x0400000c0d0e7389 */ /* 0x00006400000c000b */
[----:B01----:R-:W-:Y:S01]  /*123f0*/  ENDCOLLECTIVE ;  /* 0x000000000000791b */ /* 0x003fe20003800000 */
.L_x_6953:
[----:B------:R-:W-:Y:S02]  /*12400*/  MOV R12, 0x4 ;  /* 0x00000004000c7802 */ /* 0x000fe40000000f00 */
[----:B------:R-:W-:-:S05]  /*12410*/  SEL R7, R14, RZ, P2 ;  /* 0x000000ff0e077207 */ /* 0x000fca0001000000 */
[----:B------:R-:W-:-:S04]  /*12420*/  IMAD.IADD R7, R6, 0x1, R7 ;  /* 0x0000000106077824 */ /* 0x000fc800078e0207 */
[----:B------:R-:W-:-:S07]  /*12430*/  IMAD.MOV.U32 R13, RZ, RZ, R7 ;  /* 0x000000ffff0d7224 */ /* 0x000fce00078e0007 */
[----:B------:R-:W-:Y:S05]  /*12440*/  WARPSYNC.COLLECTIVE R15, `(.L_x_6954) ;  /* 0x000000000f087348 */ /* 0x000fea0003c00000 */
[----:B------:R0:W1:Y:S02]  /*12450*/  SHFL.UP P6, R14, R13, R12, R11 ;  /* 0x0400000c0d0e7389 */ /* 0x00006400000c000b */
[----:B01----:R-:W-:Y:S01]  /*12460*/  ENDCOLLECTIVE ;  /* 0x000000000000791b */ /* 0x003fe20003800000 */
.L_x_6954:
[----:B------:R-:W-:Y:S01]  /*12470*/  IMAD.MOV.U32 R12, RZ, RZ, 0x8 ;  /* 0x00000008ff0c7424 */ /* 0x000fe200078e00ff */
[----:B------:R-:W-:-:S05]  /*12480*/  SEL R2, R14, RZ, P3 ;  /* 0x000000ff0e027207 */ /* 0x000fca0001800000 */
[----:B------:R-:W-:-:S04]  /*12490*/  IMAD.IADD R2, R7, 0x1, R2 ;  /* 0x0000000107027824 */ /* 0x000fc800078e0202 */
[----:B------:R-:W-:-:S07]  /*124a0*/  IMAD.MOV.U32 R13, RZ, RZ, R2 ;  /* 0x000000ffff0d7224 */ /* 0x000fce00078e0002 */
[----:B------:R-:W-:Y:S05]  /*124b0*/  WARPSYNC.COLLECTIVE R15, `(.L_x_6955) ;  /* 0x000000000f087348 */ /* 0x000fea0003c00000 */
[----:B------:R0:W1:Y:S02]  /*124c0*/  SHFL.UP P6, R14, R13, R12, R11 ;  /* 0x0400000c0d0e7389 */ /* 0x00006400000c000b */
[----:B01----:R-:W-:Y:S01]  /*124d0*/  ENDCOLLECTIVE ;  /* 0x000000000000791b */ /* 0x003fe20003800000 */
.L_x_6955:
[----:B------:R-:W-:Y:S01]  /*124e0*/  IMAD.MOV.U32 R12, RZ, RZ, 0x10 ;  /* 0x00000010ff0c7424 */ /* 0x000fe200078e00ff */
[----:B------:R-:W-:-:S04]  /*124f0*/  SEL R3, R14, RZ, P4 ;  /* 0x000000ff0e037207 */ /* 0x000fc80002000000 */
[----:B------:R-:W-:-:S05]  /*12500*/  IADD3 R3, R2, R3, RZ ;  /* 0x0000000302037210 */ /* 0x000fca0007ffe0ff */
[----:B------:R-:W-:-:S07]  /*12510*/  IMAD.MOV.U32 R13, RZ, RZ, R3 ;  /* 0x000000ffff0d7224 */ /* 0x000fce00078e0003 */
[----:B------:R-:W-:Y:S05]  /*12520*/  WARPSYNC.COLLECTIVE R15, `(.L_x_6956) ;  /* 0x000000000f087348 */ /* 0x000fea0003c00000 */
[----:B------:R0:W1:Y:S02]  /*12530*/  SHFL.UP P6, R14, R13, R12, R11 ;  /* 0x0400000c0d0e7389 */ /* 0x00006400000c000b */
[----:B01----:R-:W-:Y:S01]  /*12540*/  ENDCOLLECTIVE ;  /* 0x000000000000791b */ /* 0x003fe20003800000 */
.L_x_6956:
        /* <DEDUP_REMOVED lines=8> */
.L_x_6957:
[----:B------:R-:W-:Y:S05]  /*125d0*/  BRA `(.L_x_6958) ;  /* 0xffffffb8009c7947 */ /* 0x000fea000383ffff */
.L_x_6831:
[----:B------:R-:W-:Y:S01]  /*125e0*/  BSSY B0, `(.L_x_6959) ;  /* 0x0000008000007945 */ /* 0x000fe20003800000 */
[----:B-----5:R-:W-:Y:S01]  /*125f0*/  IMAD.MOV.U32 R13, RZ, RZ, R4 ;  /* 0x000000ffff0d7224 */ /* 0x020fe200078e0004 */
[----:B------:R-:W-:Y:S01]  /*12600*/  MOV R12, 0x1 ;  /* 0x00000001000c7802 */ /* 0x000fe20000000f00 */
[----:B------:R-:W-:Y:S02]  /*12610*/  IMAD.MOV.U32 R11, RZ, RZ, RZ ;  /* 0x000000ffff0b7224 */ /* 0x000fe400078e00ff */
[----:B------:R-:W-:-:S07]  /*12620*/  IMAD.MOV.U32 R15, RZ, RZ, -0x1 ;  /* 0xffffffffff0f7424 */ /* 0x000fce00078e00ff */
[----:B012---:R-:W-:Y:S05]  /*12630*/  WARPSYNC.COLLECTIVE R15, `(.L_x_6960) ;  /* 0x000000000f087348 */ /* 0x007fea0003c00000 */
[----:B------:R3:W4:Y:S02]  /*12640*/  SHFL.UP P6, R14, R13, R12, R11 ;  /* 0x0400000c0d0e7389 */ /* 0x00072400000c000b */
[----:B01234-:R-:W-:Y:S01]  /*12650*/  ENDCOLLECTIVE ;  /* 0x000000000000791b */ /* 0x01ffe20003800000 */
.L_x_6960:
[----:B------:R-:W-:Y:S05]  /*12660*/  BSYNC B0 ;  /* 0x0000000000007941 */ /* 0x000fea0003800000 */
.L_x_6959:
        /* <DEDUP_REMOVED lines=8> */
.L_x_6961:
[----:B------:R-:W-:Y:S01]  /*126f0*/  IMAD.MOV.U32 R12, RZ, RZ, 0x4 ;  /* 0x00000004ff0c7424 */ /* 0x000fe200078e00ff */
[----:B------:R-:W-:-:S05]  /*12700*/  SEL R0, R14, RZ, P2 ;  /* 0x000000ff0e007207 */ /* 0x000fca0001000000 */
[----:B------:R-:W-:-:S05]  /*12710*/  IMAD.IADD R0, R13, 0x1, R0 ;  /* 0x000000010d007824 */ /* 0x000fca00078e0200 */
[----:B------:R-:W-:-:S07]  /*12720*/  MOV R13, R0 ;  /* 0x00000000000d7202 */ /* 0x000fce0000000f00 */
[----:B------:R-:W-:Y:S05]  /*12730*/  WARPSYNC.COLLECTIVE R15, `(.L_x_6962) ;  /* 0x000000000f087348 */ /* 0x000fea0003c00000 */
[----:B------:R0:W1:Y:S02]  /*12740*/  SHFL.UP P6, R14, R13, R12, R11 ;  /* 0x0400000c0d0e7389 */ /* 0x00006400000c000b */
[----:B01----:R-:W-:Y:S01]  /*12750*/  ENDCOLLECTIVE ;  /* 0x000000000000791b */ /* 0x003fe20003800000 */
.L_x_6962:
[----:B------:R-:W-:Y:S02]  /*12760*/  MOV R12, 0x8 ;  /* 0x00000008000c7802 */ /* 0x000fe40000000f00 */
[----:B------:R-:W-:-:S05]  /*12770*/  SEL R3, R14, RZ, P3 ;  /* 0x000000ff0e037207 */ /* 0x000fca0001800000 */
[----:B------:R-:W-:-:S04]  /*12780*/  IMAD.IADD R2, R0, 0x1, R3 ;  /* 0x0000000100027824 */ /* 0x000fc800078e0203 */
[----:B------:R-:W-:-:S07]  /*12790*/  IMAD.MOV.U32 R13, RZ, RZ, R2 ;  /* 0x000000ffff0d7224 */ /* 0x000fce00078e0002 */
[----:B------:R-:W-:Y:S05]  /*127a0*/  WARPSYNC.COLLECTIVE R15, `(.L_x_6963) ;  /* 0x000000000f087348 */ /* 0x000fea0003c00000 */
[----:B------:R0:W1:Y:S02]  /*127b0*/  SHFL.UP P6, R14, R13, R12, R11 ;  /* 0x0400000c0d0e7389 */ /* 0x00006400000c000b */
[----:B01----:R-:W-:Y:S01]  /*127c0*/  ENDCOLLECTIVE ;  /* 0x000000000000791b */ /* 0x003fe20003800000 */
.L_x_6963:
[----:B------:R-:W-:Y:S01]  /*127d0*/  IMAD.MOV.U32 R12, RZ, RZ, 0x10 ;  /* 0x00000010ff0c7424 */ /* 0x000fe200078e00ff */
[----:B------:R-:W-:-:S05]  /*127e0*/  SEL R3, R14, RZ, P4 ;  /* 0x000000ff0e037207 */ /* 0x000fca0002000000 */
[----:B------:R-:W-:-:S04]  /*127f0*/  IMAD.IADD R3, R2, 0x1, R3 ;  /* 0x0000000102037824 */ /* 0x000fc800078e0203 */
[----:B------:R-:W-:-:S07]  /*12800*/  IMAD.MOV.U32 R13, RZ, RZ, R3 ;  /* 0x000000ffff0d7224 */ /* 0x000fce00078e0003 */
[----:B------:R-:W-:Y:S05]  /*12810*/  WARPSYNC.COLLECTIVE R15, `(.L_x_6964) ;  /* 0x000000000f087348 */ /* 0x000fea0003c00000 */
[----:B------:R0:W1:Y:S02]  /*12820*/  SHFL.UP P6, R14, R13, R12, R11 ;  /* 0x0400000c0d0e7389 */ /* 0x00006400000c000b */
[----:B01----:R-:W-:Y:S01]  /*12830*/  ENDCOLLECTIVE ;  /* 0x000000000000791b */ /* 0x003fe20003800000 */
.L_x_6964:
        /* <DEDUP_REMOVED lines=8> */
.L_x_6965:
[----:B------:R-:W-:Y:S05]  /*128c0*/  BRA `(.L_x_6966) ;  /* 0xffffffb8007c7947 */ /* 0x000fea000383ffff */
.L_x_6833:
[----:B------:R-:W-:Y:S01]  /*128d0*/  BSSY B0, `(.L_x_6967) ;  /* 0x0000006000007945 */ /* 0x000fe20003800000 */
[----:B------:R-:W-:Y:S02]  /*128e0*/  PLOP3.LUT P6, PT, P6, PT, PT, 0x8, 0x0 ;  /* 0x000000000000781c */ /* 0x000fe400037ce170 */
[----:B------:R-:W-:-:S11]  /*128f0*/  MOV R15, 0xffffffff ;  /* 0xffffffff000f7802 */ /* 0x000fd60000000f00 */
[----:B01----:R-:W-:Y:S05]  /*12900*/  WARPSYNC.COLLECTIVE R15, `(.L_x_6968) ;  /* 0x000000000f087348 */ /* 0x003fea0003c00000 */
[----:B------:R-:W-:Y:S01]  /*12910*/  VOTE.ANY R14, PT, P6 ;  /* 0x00000000000e7806 */ /* 0x000fe200030e0100 */
[----:B01----:R-:W-:Y:S06]  /*12920*/  ENDCOLLECTIVE ;  /* 0x000000000000791b */ /* 0x003fec0003800000 */
.L_x_6968:
[----:B------:R-:W-:Y:S05]  /*12930*/  BSYNC B0 ;  /* 0x0000000000007941 */ /* 0x000fea0003800000 */
.L_x_6967:
        /* <DEDUP_REMOVED lines=9> */
.L_x_6969:
[----:B------:R-:W-:Y:S01]  /*129d0*/  IMAD.MOV.U32 R4, RZ, RZ, R14 ;  /* 0x000000ffff047224 */ /* 0x000fe200078e000e */
[----:B------:R-:W-:Y:S06]  /*129e0*/  BRA `(.L_x_6970) ;  /* 0xffffffb8006c7947 */ /* 0x000fec000383ffff */
.L_x_6835:
[----:B------:R-:W-:Y:S01]  /*129f0*/  BSSY B0, `(.L_x_6971) ;  /* 0x0000007000007945 */ /* 0x000fe20003800000 */
[----:B------:R-:W-:Y:S01]  /*12a00*/  IMAD.MOV.U32 R13, RZ, RZ, R6 ;  /* 0x000000ffff0d7224 */ /* 0x000fe200078e0006 */
[----:B------:R-:W-:Y:S01]  /*12a10*/  MOV R11, 0x1f ;  /* 0x0000001f000b7802 */ /* 0x000fe20000000f00 */
[----:B------:R-:W-:-:S07]  /*12a20*/  IMAD.MOV.U32 R15, RZ, RZ, -0x1 ;  /* 0xffffffffff0f7424 */ /* 0x000fce00078e00ff */
[----:B0123--:R-:W-:Y:S05]  /*12a30*/  WARPSYNC.COLLECTIVE R15, `(.L_x_6972) ;  /* 0x000000000f087348 */ /* 0x00ffea0003c00000 */
[----:B------:R4:W0:Y:S02]  /*12a40*/  SHFL.IDX P6, R14, R13, R12, R11 ;  /* 0x0000000c0d0e7389 */ /* 0x00082400000c000b */
[----:B01234-:R-:W-:Y:S01]  /*12a50*/  ENDCOLLECTIVE ;  /* 0x000000000000791b */ /* 0x01ffe20003800000 */
.L_x_6972:
[----:B------:R-:W-:Y:S05]  /*12a60*/  BSYNC B0 ;  /* 0x0000000000007941 */ /* 0x000fea0003800000 */
.L_x_6971:
[----:B------:R-:W-:Y:S05]  /*12a70*/  BRA `(.L_x_6834) ;  /* 0xffffffb800647947 */ /* 0x000fea000383ffff */
.L_x_6839:
[----:B-1----:R1:W2:Y:S02]  /*12a80*/  SYNCS.PHASECHK.TRANS64.TRYWAIT P0, [R4+URZ+0x28820], R0 ;  /* 0x02882000040075a7 */ /* 0x0022a4000800017f */
[----:B--2---:R-:W-:Y:S05]  /*12a90*/  @!P0 NANOSLEEP.SYNCS 0x989680 ;  /* 0x009896800000895d */ /* 0x004fea0003900000 */
[----:B------:R-:W2:Y:S02]  /*12aa0*/  @!P0 SYNCS.PHASECHK.TRANS64 P0, [R4+URZ+0x28820], R0 ;  /* 0x02882000040085a7 */ /* 0x000ea4000800007f */
[----:B--2---:R-:W-:Y:S05]  /*12ab0*/  @!P0 BRA `(.L_x_6839) ;  /* 0xfffffffc00f08947 */ /* 0x004fea000383ffff */
[----:B------:R-:W-:Y:S05]  /*12ac0*/  BRA `(.L_x_6973) ;  /* 0xffffffbc00507947 */ /* 0x000fea000383ffff */
.L_x_6840:
        /* <DEDUP_REMOVED lines=11> */
.L_x_6975:
[----:B------:R-:W-:Y:S05]  /*12b80*/  BSYNC B0 ;  /* 0x0000000000007941 */ /* 0x000fea0003800000 */
.L_x_6974:
[----:B------:R-:W-:Y:S05]  /*12b90*/  BRA `(.L_x_6976) ;  /* 0xffffffbc00387947 */ /* 0x000fea000383ffff */
.L_x_6843:
[----:B------:R-:W-:Y:S01]  /*12ba0*/  BSSY B1, `(.L_x_6977) ;  /* 0x0000006000017945 */ /* 0x000fe20003800000 */
[----:B------:R-:W-:-:S07]  /*12bb0*/  IMAD.MOV.U32 R15, RZ, RZ, -0x1 ;  /* 0xffffffffff0f7424 */ /* 0x000fce00078e00ff */
[----:B01-3--:R-:W-:Y:S05]  /*12bc0*/  WARPSYNC.COLLECTIVE R15, `(.L_x_6978) ;  /* 0x000000000f0c7348 */ /* 0x00bfea0003c00000 */
[----:B------:R-:W-:Y:S02]  /*12bd0*/  ELECT P6, UR62, PT ;  /* 0x00000000003e782f */ /* 0x000fe400038c0000 */
[----:B------:R-:W-:Y:S01]  /*12be0*/  MOV R14, UR62 ;  /* 0x0000003e000e7c02 */ /* 0x000fe20008000f00 */
[----:B01-3--:R-:W-:Y:S10]  /*12bf0*/  ENDCOLLECTIVE ;  /* 0x000000000000791b */ /* 0x00bff40003800000 */
.L_x_6978:
[----:B------:R-:W-:Y:S05]  /*12c00*/  BSYNC B1 ;  /* 0x0000000000017941 */ /* 0x000fea0003800000 */
.L_x_6977:
[----:B------:R-:W-:Y:S05]  /*12c10*/  BRA `(.L_x_6979) ;  /* 0xffffffbc00307947 */ /* 0x000fea000383ffff */
.L_x_6845:
[----:B-1----:R1:W2:Y:S02]  /*12c20*/  SYNCS.PHASECHK.TRANS64.TRYWAIT P1, [R5+URZ+0x28840], R0 ;  /* 0x02884000050075a7 */ /* 0x0022a4000802017f */
[----:B--2---:R-:W-:Y:S05]  /*12c30*/  @!P1 NANOSLEEP.SYNCS 0x989680 ;  /* 0x009896800000995d */ /* 0x004fea0003900000 */
[----:B------:R-:W2:Y:S02]  /*12c40*/  @!P1 SYNCS.PHASECHK.TRANS64 P1, [R5+URZ+0x28840], R0 ;  /* 0x02884000050095a7 */ /* 0x000ea4000802007f */
[----:B--2---:R-:W-:Y:S05]  /*12c50*/  @!P1 BRA `(.L_x_6845) ;  /* 0xfffffffc00f09947 */ /* 0x004fea000383ffff */
[----:B------:R-:W-:Y:S05]  /*12c60*/  BRA `(.L_x_6980) ;  /* 0xffffffbc00507947 */ /* 0x000fea000383ffff */
.L_x_6847:
[----:B--2---:R2:W4:Y:S02]  /*12c70*/  SYNCS.PHASECHK.TRANS64.TRYWAIT P1, [R25+URZ+0x28840], R2 ;  /* 0x02884002190075a7 */ /* 0x004524000802017f */
[----:B----4-:R-:W-:Y:S05]  /*12c80*/  @!P1 NANOSLEEP.SYNCS 0x989680 ;  /* 0x009896800000995d */ /* 0x010fea0003900000 */
[----:B------:R-:W4:Y:S02]  /*12c90*/  @!P1 SYNCS.PHASECHK.TRANS64 P1, [R25+URZ+0x28840], R2 ;  /* 0x02884002190095a7 */ /* 0x000f24000802007f */
[----:B----4-:R-:W-:Y:S05]  /*12ca0*/  @!P1 BRA `(.L_x_6847) ;  /* 0xfffffffc00f09947 */ /* 0x010fea000383ffff */
[----:B------:R-:W-:Y:S05]  /*12cb0*/  BRA `(.L_x_6981) ;  /* 0xffffffbc005c7947 */ /* 0x000fea000383ffff */
.L_x_6849:
[----:B----4-:R4:W0:Y:S02]  /*12cc0*/  SYNCS.PHASECHK.TRANS64.TRYWAIT P1, [R5+URZ+0x28860], R0 ;  /* 0x02886000050075a7 */ /* 0x010824000802017f */
[----:B0-----:R-:W-:Y:S05]  /*12cd0*/  @!P1 NANOSLEEP.SYNCS 0x989680 ;  /* 0x009896800000995d */ /* 0x001fea0003900000 */
[----:B------:R-:W0:Y:S02]  /*12ce0*/  @!P1 SYNCS.PHASECHK.TRANS64 P1, [R5+URZ+0x28860], R0 ;  /* 0x02886000050095a7 */ /* 0x000e24000802007f */
[----:B0-----:R-:W-:Y:S05]  /*12cf0*/  @!P1 BRA `(.L_x_6849) ;  /* 0xfffffffc00f09947 */ /* 0x001fea000383ffff */
[----:B------:R-:W-:Y:S05]  /*12d00*/  BRA `(.L_x_6982) ;  /* 0xffffffbc00587947 */ /* 0x000fea000383ffff */
.L_x_6983:
        /* <DEDUP_REMOVED lines=15> */
.L_x_15845:


//--------------------- .text._ZN7cutlass13device_kernelIN5flash11enable_sm90INS1_16FlashAttnFwdSm90INS1_25CollectiveMainloopFwdSm90ILi2EN4cute5tupleIJNS5_1CILi1EEES8_S8_EEENS6_IJNS7_ILi128EEESA_SA_EEELi128ENS_10bfloat16_tEfNS_4arch4Sm90ELb0ELb0ELb1ELb1ELb1ELb1ELb0ELb1ELb1ELb1ELb0ELb0EEENS1_21CollectiveEpilogueFwdISB_S9_SC_SE_Li256ELb1ELb1ELb0ELb0EEENS1_36VarlenDynamicPersistentTileSchedulerILi128ELi128ELi256ELi128ELb0ELb1ELb1ELb0ELb1ELb1EEEEEEEEEvNT_6ParamsE --------------------------
	.section	.text._ZN7cutlass13device_kernelIN5flash11enable_sm90INS1_16FlashAttnFwdSm90INS1_25CollectiveMainloopFwdSm90ILi2EN4cute5tupleIJNS5_1CILi1EEES8_S8_EEENS6_IJNS7_ILi128EEESA_SA_EEELi128ENS_10bfloat16_tEfNS_4arch4Sm90ELb0ELb0ELb1ELb1ELb1ELb1ELb0ELb1ELb1ELb1ELb0ELb0EEENS1_21CollectiveEpilogueFwdISB_S9_SC_SE_Li256ELb1ELb1ELb0ELb0EEENS1_36VarlenDynamicPersistentTileSchedulerILi128ELi128ELi256ELi128ELb0ELb1ELb1ELb0ELb1ELb1EEEEEEEEEvNT_6ParamsE,"ax",@progbits
	.align	128
.text._ZN7cutlass13device_kernelIN5flash11enable_sm90INS1_16FlashAttnFwdSm90INS1_25CollectiveMainloopFwdSm90ILi2EN4cute5tupleIJNS5_1CILi1EEES8_S8_EEENS6_IJNS7_ILi128EEESA_SA_EEELi128ENS_10bfloat16_tEfNS_4arch4Sm90ELb0ELb0ELb1ELb1ELb1ELb1ELb0ELb1ELb1ELb1ELb0ELb0EEENS1_21CollectiveEpilogueFwdISB_S9_SC_SE_Li256ELb1ELb1ELb0ELb0EEENS1_36VarlenDynamicPersistentTileSchedulerILi128ELi128ELi256ELi128ELb0ELb1ELb1ELb0ELb1ELb1EEEEEEEEEvNT_6ParamsE:
        .type           _ZN7cutlass13device_kernelIN5flash11enable_sm90INS1_16FlashAttnFwdSm90INS1_25CollectiveMainloopFwdSm90ILi2EN4cute5tupleIJNS5_1CILi1EEES8_S8_EEENS6_IJNS7_ILi128EEESA_SA_EEELi128ENS_10bfloat16_tEfNS_4arch4Sm90ELb0ELb0ELb1ELb1ELb1ELb1ELb0ELb1ELb1ELb1ELb0ELb0EEENS1_21CollectiveEpilogueFwdISB_S9_SC_SE_Li256ELb1ELb1ELb0ELb0EEENS1_36VarlenDynamicPersistentTileSchedulerILi128ELi128ELi256ELi128ELb0ELb1ELb1ELb0ELb1ELb1EEEEEEEEEvNT_6ParamsE,@function
        .size           _ZN7cutlass13device_kernelIN5flash11enable_sm90INS1_16FlashAttnFwdSm90INS1_25CollectiveMainloopFwdSm90ILi2EN4cute5tupleIJNS5_1CILi1EEES8_S8_EEENS6_IJNS7_ILi128EEESA_SA_EEELi128ENS_10bfloat16_tEfNS_4arch4Sm90ELb0ELb0ELb1ELb1ELb1ELb1ELb0ELb1ELb1ELb1ELb0ELb0EEENS1_21CollectiveEpilogueFwdISB_S9_SC_SE_Li256ELb1ELb1ELb0ELb0EEENS1_36VarlenDynamicPersistentTileSchedulerILi128ELi128ELi256ELi128ELb0ELb1ELb1ELb0ELb1ELb1EEEEEEEEEvNT_6ParamsE,(.L_x_15846 - _ZN7cutlass13device_kernelIN5flash11enable_sm90INS1_16FlashAttnFwdSm90INS1_25CollectiveMainloopFwdSm90ILi2EN4cute5tupleIJNS5_1CILi1EEES8_S8_EEENS6_IJNS7_ILi128EEESA_SA_EEELi128ENS_10bfloat16_tEfNS_4arch4Sm90ELb0ELb0ELb1ELb1ELb1ELb1ELb0ELb1ELb1ELb1ELb0ELb0EEENS1_21CollectiveEpilogueFwdISB_S9_SC_SE_Li256ELb1ELb1ELb0ELb0EEENS1_36VarlenDynamicPersistentTileSchedulerILi128ELi128ELi256ELi128ELb0ELb1ELb1ELb0ELb1ELb1EEEEEEEEEvNT_6ParamsE)
        .other          _ZN7cutlass13device_kernelIN5flash11enable_sm90INS1_16FlashAttnFwdSm90INS1_25CollectiveMainloopFwdSm90ILi2EN4cute5tupleIJNS5_1CILi1EEES8_S8_EEENS6_IJNS7_ILi128EEESA_SA_EEELi128ENS_10bfloat16_tEfNS_4arch4Sm90ELb0ELb0ELb1ELb1ELb1ELb1ELb0ELb1ELb1ELb1ELb0ELb0EEENS1_21CollectiveEpilogueFwdISB_S9_SC_SE_Li256ELb1ELb1ELb0ELb0EEENS1_36VarlenDynamicPersistentTileSchedulerILi128ELi128ELi256ELi128ELb0ELb1ELb1ELb0ELb1ELb1EEEEEEEEEvNT_6ParamsE,@"STO_CUDA_ENTRY STV_DEFAULT"
_ZN7cutlass13device_kernelIN5flash11enable_sm90INS1_16FlashAttnFwdSm90INS1_25CollectiveMainloopFwdSm90ILi2EN4cute5tupleIJNS5_1CILi1EEES8_S8_EEENS6_IJNS7_ILi128EEESA_SA_EEELi128ENS_10bfloat16_tEfNS_4arch4Sm90ELb0ELb0ELb1ELb1ELb1ELb1ELb0ELb1ELb1ELb1ELb0ELb0EEENS1_21CollectiveEpilogueFwdISB_S9_SC_SE_Li256ELb1ELb1ELb0ELb0EEENS1_36VarlenDynamicPersistentTileSchedulerILi128ELi128ELi256ELi128ELb0ELb1ELb1ELb0ELb1ELb1EEEEEEEEEvNT_6ParamsE:
        /* <DEDUP_REMOVED lines=17> */
.L_x_6985:
[----:B------:R-:W-:Y:S05]  /*0110*/  BSYNC B0 ;  /* 0x0000000000007941 */ /* 0x000fea0003800000 */
.L_x_6984:
[----:B------:R-:W-:Y:S01]  /*0120*/  VOTEU.ANY UP0, P0 ;  /* 0x00000000003f7886 */ /* 0x000fe20000000100 */
[----:B------:R-:W0:Y:S01]  /*0130*/  SHFL.IDX PT, R3, R2, RZ, 0x1f ;  /* 0x00001fff02037589 */ /* 0x000e2200000e0000 */
[----:B------:R-:W-:Y:S01]  /*0140*/  UMOV UR4, 0x80 ;  /* 0x0000008000047882 */ /* 0x000fe20000000000 */
[----:B------:R-:W-:Y:S01]  /*0150*/  UMOV UR7, 0x100 ;  /* 0x0000010000077882 */ /* 0x000fe20000000000 */
[----:B------:R-:W-:Y:S01]  /*0160*/  SHF.R.U32.HI R4, RZ, 0x7, R0 ;  /* 0x00000007ff047819 */ /* 0x000fe20000011600 */
[----:B------:R-:W1:Y:S01]  /*0170*/  @UP0 S2UR UR8, SR_CgaCtaId ;  /* 0x00000000000809c3 */ /* 0x000e620000008800 */
[----:B------:R-:W-:Y:S01]  /*0180*/  @UP0 UMOV UR6, 0x400 ;  /* 0x0000040000060882 */ /* 0x000fe20000000000 */
[----:B------:R-:W-:-:S04]  /*0190*/  @UP0 UIADD3 UR4, -UR4, 0x100000, URZ ;  /* 0x0010000004040890 */ /* 0x000fc8000fffe13f */
[----:B------:R-:W-:Y:S02]  /*01a0*/  @UP0 USHF.L.U32 UR5, UR4, 0xb, URZ ;  /* 0x0000000b04050899 */ /* 0x000fe4000800063f */
[----:B------:R-:W-:Y:S01]  /*01b0*/  @UP0 USHF.L.U32 UR4, UR4, 0x1, URZ ;  /* 0x0000000104040899 */ /* 0x000fe2000800063f */
[----:B------:R-:W-:Y:S01]  /*01c0*/  VOTEU.ANY UP1, P0 ;  /* 0x00000000003f7886 */ /* 0x000fe20000020100 */
[----:B0-----:R-:W-:Y:S02]  /*01d0*/  ISETP.NE.AND P1, PT, R3, RZ, PT ;  /* 0x000000ff0300720c */ /* 0x001fe40003f25270 */
[----:B------:R0:W2:Y:S01]  /*01e0*/  SHFL.IDX PT, R3, R4, RZ, 0x1f ;  /* 0x00001fff04037589 */ /* 0x0000a200000e0000 */
[----:B-1----:R-:W-:Y:S02]  /*01f0*/  @UP0 ULEA UR8, UR8, UR6, 0x18 ;  /* 0x0000000608080291 */ /* 0x002fe4000f8ec03f */
[----:B------:R-:W-:-:S04]  /*0200*/  @UP0 UIADD3 UR6, -UR7, 0x100000, URZ ;  /* 0x0010000007060890 */ /* 0x000fc8000fffe13f */
[----:B------:R-:W-:Y:S02]  /*0210*/  @UP0 USHF.L.U32 UR7, UR6, 0xb, URZ ;  /* 0x0000000b06070899 */ /* 0x000fe4000800063f */
[----:B------:R-:W-:Y:S01]  /*0220*/  @UP0 USHF.L.U32 UR6, UR6, 0x1, URZ ;  /* 0x0000000106060899 */ /* 0x000fe2000800063f */
[----:B------:R-:W-:Y:S01]  /*0230*/  VOTEU.ANY UP0, P0 ;  /* 0x00000000003f7886 */ /* 0x000fe20000000100 */
[----:B------:R-:W1:Y:S04]  /*0240*/  FENCE.VIEW.ASYNC.S ;  /* 0x00000000000073c6 */ /* 0x000e680000000000 */
[----:B-1----:R0:W1:Y:S06]  /*0250*/  @UP0 SYNCS.EXCH.64 URZ, [UR8+0x28800], UR4 ;  /* 0x02880004083f05b2 */ /* 0x00206c0008000100 */
[----:B------:R0:W3:Y:S02]  /*0260*/  @UP1 SYNCS.EXCH.64 URZ, [UR8+0x28820], UR6 ;  /* 0x02882006083f15b2 */ /* 0x0000e40008000100 */
[----:B0-----:R-:W-:Y:S05]  /*0270*/  @P1 BRA `(.L_x_6986) ;  /* 0x0000000000481947 */ /* 0x001fea0003800000 */
        /* <DEDUP_REMOVED lines=16> */
[----:B------:R0:W0:Y:S01]  /*0380*/  SYNCS.EXCH.64 URZ, [UR8+0x28848], UR6 ;  /* 0x02884806083f75b2 */ /* 0x0000220008000100 */
[----:B------:R-:W-:Y:S01]  /*0390*/  NOP ;  /* 0x0000000000007918 */ /* 0x000fe20000000000 */
.L_x_6986:
        /* <DEDUP_REMOVED lines=22> */
.L_x_6987:
        /* <DEDUP_REMOVED lines=18> */
.L_x_6988:
        /* <DEDUP_REMOVED lines=22> */
.L_x_6989:
        /* <DEDUP_REMOVED lines=22> */
.L_x_6990:
[----:B--2---:R-:W-:Y:S01]  /*08e0*/  ISETP.NE.AND P0, PT, R3, RZ, PT ;  /* 0x000000ff0300720c */ /* 0x004fe20003f05270 */
[----:B------:R-:W-:Y:S01]  /*08f0*/  IMAD.MOV.U32 R3, RZ, RZ, 0x1 ;  /* 0x00000001ff037424 */ /* 0x000fe200078e00ff */
[----:B------:R-:W-:Y:S01]  /*0900*/  NOP ;  /* 0x0000000000007918 */ /* 0x000fe20000000000 */
[----:B------:R-:W-:Y:S01]  /*0910*/  ULDC.64 UR38, c[0x0][0x208] ;  /* 0x0000820000267ab9 */ /* 0x000fe20000000a00 */
[----:B------:R-:W-:Y:S02]  /*0920*/  BSSY B9, `(.L_x_6991) ;  /* 0x0001a32000097945 */ /* 0x000fe40003800000 */
[----:B------:R-:W-:-:S05]  /*0930*/  SEL R3, R3, 0x2, !P0 ;  /* 0x0000000203037807 */ /* 0x000fca0004000000 */
[----:B------:R2:W-:Y:S01]  /*0940*/  STL [R1+0xc], R3 ;  /* 0x00000c0301007387 */ /* 0x0005e20000100800 */
[----:B01-34-:R-:W-:Y:S06]  /*0950*/  BAR.SYNC.DEFER_BLOCKING 0x0 ;  /* 0x0000000000007b1d */ /* 0x01bfec0000010000 */
[----:B------:R-:W-:Y:S05]  /*0960*/  @!P0 BRA `(.L_x_6992) ;  /* 0x0000013c00208947 */ /* 0x000fea0003800000 */
.L_x_6993:
[----:B------:R-:W-:-:S08]  /*0970*/  NOP ;  /* 0x0000000000007918 */ /* 0x000fd00000000000 */
[----:B------:R-:W0:Y:S02]  /*0980*/  USETMAXREG.TRY_ALLOC.CTAPOOL UP0, 0xe8 ;  /* 0x000000e8000079c8 */ /* 0x000e240008000600 */
[----:B0-----:R-:W-:-:S13]  /*0990*/  PLOP3.LUT P0, PT, PT, PT, UP0, 0x80, 0x0 ;  /* 0x000000000000781c */ /* 0x001fda0003f0f008 */
[----:B------:R-:W-:Y:S05]  /*09a0*/  @!P0 BRA `(.L_x_6993) ;  /* 0xfffffffc00f08947 */ /* 0x000fea000383ffff */
[----:B------:R-:W-:Y:S01]  /*09b0*/  SHF.R.U32.HI R2, RZ, 0x7, R0 ;  /* 0x00000007ff027819 */ /* 0x000fe20000011600 */
[----:B------:R-:W0:Y:S01]  /*09c0*/  S2R R222, SR_CgaCtaId ;  /* 0x0000000000de7919 */ /* 0x000e220000008800 */
[----:B--2---:R-:W-:Y:S01]  /*09d0*/  MOV R3, 0x400 ;  /* 0x0000040000037802 */ /* 0x004fe20000000f00 */
[----:B------:R-:W-:Y:S01]  /*09e0*/  ULDC UR4, c[0x0][0xc3c] ;  /* 0x00030f0000047ab9 */ /* 0x000fe20000000800 */
[----:B------:R-:W-:Y:S06]  /*09f0*/  BAR.ARV 0x8, 0x180 ;  /* 0x0206000000007b1d */ /* 0x000fec0000002000 */
[----:B------:R-:W-:-:S13]  /*0a00*/  ISETP.NE.AND P0, PT, R2, 0x1, PT ;  /* 0x000000010200780c */ /* 0x000fda0003f05270 */
[----:B------:R-:W-:Y:S08]  /*0a10*/  @!P0 BAR.ARV 0x9, 0x100 ;  /* 0x0244000000008b1d */ /* 0x000ff00000002000 */
[----:B------:R-:W-:Y:S01]  /*0a20*/  BAR.SYNC.DEFER_BLOCKING 0x5, 0x180 ;  /* 0x0146000000007b1d */ /* 0x000fe20000010000 */
[----:B0-----:R-:W-:-:S05]  /*0a30*/  LEA R156, R222, R3, 0x18 ;  /* 0x00000003de9c7211 */ /* 0x001fca00078ec0ff */
[----:B------:R-:W0:Y:S02]  /*0a40*/  LDS.128 R40, [R156+0x288d0] ;  /* 0x0288d0009c287984 */ /* 0x000e240000000c00 */
[----:B------:R-:W-:Y:S06]  /*0a50*/  BAR.ARV 0x4, 0x180 ;  /* 0x0106000000007b1d */ /* 0x000fec0000002000 */
[----:B0-----:R-:W-:-:S13]  /*0a60*/  ISETP.GE.AND P0, PT, R43, UR4, PT ;  /* 0x000000042b007c0c */ /* 0x001fda000bf06270 */
[----:B------:R-:W-:Y:S05]  /*0a70*/  @P0 BRA `(.L_x_6994) ;  /* 0x000001a000700947 */ /* 0x000fea0003800000 */
[----:B------:R-:W2:Y:S01]  /*0a80*/  LDL.LU R14, [R1+0xc] ;  /* 0x00000c00010e7983 */ /* 0x000ea20000300800 */
[----:B------:R-:W-:Y:S01]  /*0a90*/  VIADD R13, R0, 0xffffff80 ;  /* 0xffffff80000d7836 */ /* 0x000fe20000000000 */
[----:B------:R-:W-:Y:S01]  /*0aa0*/  IADD3 R211, R156, 0x10400, RZ ;  /* 0x000104009cd37810 */ /* 0x000fe20007ffe0ff */
[----:B------:R-:W-:Y:S01]  /*0ab0*/  IMAD.MOV.U32 R12, RZ, RZ, -0x2 ;  /* 0xfffffffeff0c7424 */ /* 0x000fe200078e00ff */
[----:B------:R-:W-:Y:S01]  /*0ac0*/  CS2R R154, SRZ ;  /* 0x00000000009a7805 */ /* 0x000fe2000001ff00 */
[----:B------:R-:W-:Y:S01]  /*0ad0*/  IMAD.MOV.U32 R207, RZ, RZ, RZ ;  /* 0x000000ffffcf7224 */ /* 0x000fe200078e00ff */
[----:B------:R-:W-:Y:S01]  /*0ae0*/  SHF.R.S32.HI R0, RZ, 0x1f, R13 ;  /* 0x0000001fff007819 */ /* 0x000fe2000001140d */
[----:B------:R-:W-:Y:S02]  /*0af0*/  IMAD.MOV.U32 R158, RZ, RZ, RZ ;  /* 0x000000ffff9e7224 */ /* 0x000fe400078e00ff */
[----:B------:R-:W-:Y:S01]  /*0b00*/  IMAD.MOV.U32 R152, RZ, RZ, RZ ;  /* 0x000000ffff987224 */ /* 0x000fe200078e00ff */
[----:B------:R-:W-:-:S02]  /*0b10*/  LEA.HI R2, R0, R13, RZ, 0x7 ;  /* 0x0000000d00027211 */ /* 0x000fc400078f38ff */
[-C--:B------:R-:W-:Y:S02]  /*0b20*/  LEA.HI R4, R0, R13.reuse, RZ, 0x5 ;  /* 0x0000000d00047211 */ /* 0x080fe400078f28ff */
[----:B------:R-:W-:Y:S02]  /*0b30*/  LOP3.LUT R212, R2, 0xffffff80, RZ, 0xc0, !PT ;  /* 0xffffff8002d47812 */ /* 0x000fe400078ec0ff */
[----:B------:R-:W-:Y:S01]  /*0b40*/  SHF.R.S32.HI R221, RZ, 0x7, R2 ;  /* 0x00000007ffdd7819 */ /* 0x000fe20000011402 */
[----:B------:R-:W-:Y:S01]  /*0b50*/  IMAD.SHL.U32 R5, R4, 0x20, RZ ;  /* 0x0000002004057824 */ /* 0x000fe200078e00ff */
[----:B------:R-:W-:Y:S01]  /*0b60*/  LEA.HI R3, R0, R13, RZ, 0x4 ;  /* 0x0000000d00037211 */ /* 0x000fe200078f20ff */
[----:B------:R-:W-:Y:S01]  /*0b70*/  IMAD.IADD R212, R13, 0x1, -R212 ;  /* 0x000000010dd47824 */ /* 0x000fe200078e0ad4 */
[----:B------:R-:W-:Y:S02]  /*0b80*/  LEA.HI R2, R2, R221, RZ, 0x1 ;  /* 0x000000dd02027211 */ /* 0x000fe400078f08ff */
[----:B------:R-:W-:-:S02]  /*0b90*/  LEA.HI R11, R0, R13, RZ, 0x2 ;  /* 0x0000000d000b7211 */ /* 0x000fc400078f10ff */
[----:B------:R-:W-:Y:S02]  /*0ba0*/  SHF.R.S32.HI R7, RZ, 0x1f, R212 ;  /* 0x0000001fff077819 */ /* 0x000fe400000114d4 */
[----:B------:R-:W-:Y:S02]  /*0bb0*/  LOP3.LUT R2, R2, 0x3fffffe, RZ, 0xc0, !PT ;  /* 0x03fffffe02027812 */ /* 0x000fe400078ec0ff */
[CC--:B------:R-:W-:Y:S02]  /*0bc0*/  LEA.HI R8, R7.reuse, R212.reuse, RZ, 0x2 ;  /* 0x000000d407087211 */ /* 0x0c0fe400078f10ff */
[----:B------:R-:W-:Y:S01]  /*0bd0*/  LEA.HI R7, R7, R212, RZ, 0x5 ;  /* 0x000000d407077211 */ /* 0x000fe200078f28ff */
[----:B------:R-:W-:Y:S01]  /*0be0*/  IMAD.IADD R2, R221, 0x1, -R2 ;  /* 0x00000001dd027824 */ /* 0x000fe200078e0a02 */
[--C-:B------:R-:W-:Y:S02]  /*0bf0*/  SHF.R.S32.HI R9, RZ, 0x2, R8.reuse ;  /* 0x00000002ff097819 */ /* 0x100fe40000011408 */
[----:B------:R-:W-:-:S02]  /*0c00*/  SHF.R.S32.HI R10, RZ, 0x1f, R8 ;  /* 0x0000001fff0a7819 */ /* 0x000fc40000011408 */
[----:B------:R-:W-:Y:S02]  /*0c10*/  SHF.R.S32.HI R7, RZ, 0x5, R7 ;  /* 0x00000005ff077819 */ /* 0x000fe40000011407 */
[----:B------:R-:W-:Y:S02]  /*0c20*/  LEA.HI R10, R10, R9, RZ, 0x3 ;  /* 0x000000090a0a7211 */ /* 0x000fe400078f18ff */
[----:B------:R-:W-:Y:S02]  /*0c30*/  SHF.R.S32.HI R6, RZ, 0x4, R3 ;  /* 0x00000004ff067819 */ /* 0x000fe40000011403 */
[----:B------:R-:W-:Y:S02]  /*0c40*/  LOP3.LUT R10, R10, 0xfffffff8, RZ, 0xc0, !PT ;  /* 0xfffffff80a0a7812 */ /* 0x000fe400078ec0ff */
[----:B------:R-:W-:Y:S02]  /*0c50*/  LOP3.LUT R4, R3, 0x3fffff0, RZ, 0xc0, !PT ;  /* 0x03fffff003047812 */ /* 0x000fe400078ec0ff */
[----:B------:R-:W-:-:S02]  /*0c60*/  IADD3 R10, R9, -R10, RZ ;  /* 0x8000000a090a7210 */ /* 0x000fc40007ffe0ff */
[----:B------:R-:W-:Y:S01]  /*0c70*/  LOP3.LUT R11, R11, 0xfffffffc, RZ, 0xc0, !PT ;  /* 0xfffffffc0b0b7812 */ /* 0x000fe200078ec0ff */
[----:B------:R-:W-:Y:S01]  /*0c80*/  IMAD.IADD R4, R13, 0x1, -R4 ;  /* 0x000000010d047824 */ /* 0x000fe200078e0a04 */
[----:B------:R-:W-:Y:S01]  /*0c90*/  LOP3.LUT R5, R5, 0xfffffc00, RZ, 0xc0, !PT ;  /* 0xfffffc0005057812 */ /* 0x000fe200078ec0ff */
[----:B------:R-:W-:Y:S01]  /*0ca0*/  IMAD R7, R7, 0x10, R10 ;  /* 0x0000001007077824 */ /* 0x000fe200078e020a */
[----:B------:R-:W-:Y:S01]  /*0cb0*/  LEA.HI R3, R3, R6, RZ, 0x1 ;  /* 0x0000000603037211 */ /* 0x000fe200078f08ff */
[----:B------:R-:W-:Y:S01]  /*0cc0*/  IMAD.IADD R11, R13, 0x1, -R11 ;  /* 0x000000010d0b7824 */ /* 0x000fe200078e0a0b */
[----:B------:R-:W-:Y:S01]  /*0cd0*/  LOP3.LUT R9, R8, 0x7ffffffc, RZ, 0xc0, !PT ;  /* 0x7ffffffc08097812 */ /* 0x000fe200078ec0ff */
[----:B------:R-:W-:Y:S01]  /*0ce0*/  IMAD R223, R2, 0x40, R7 ;  /* 0x0000004002df7824 */ /* 0x000fe200078e0207 */
[-C--:B------:R-:W-:Y:S01]  /*0cf0*/  LEA.HI R2, R0, R13.reuse, RZ, 0x6 ;  /* 0x0000000d00027211 */ /* 0x080fe200078f30ff */
[----:B------:R-:W-:Y:S01]  /*0d00*/  IMAD R4, R4, 0x40, R5 ;  /* 0x0000004004047824 */ /* 0x000fe200078e0205 */
[----:B------:R-:W-:Y:S01]  /*0d10*/  LEA.HI R0, R0, R13, RZ, 0x3 ;  /* 0x0000000d00007211 */ /* 0x000fe200078f18ff */
[----:B------:R-:W-:Y:S01]  /*0d20*/  IMAD.IADD R9, R212, 0x1, -R9 ;  /* 0x00000001d4097824 */ /* 0x000fe200078e0a09 */
[----:B------:R-:W-:Y:S01]  /*0d30*/  LOP3.LUT R3, R3, 0x1ffffffe, RZ, 0xc0, !PT ;  /* 0x1ffffffe03037812 */ /* 0x000fe200078ec0ff */
[----:B------:R-:W-:Y:S01]  /*0d40*/  IMAD.SHL.U32 R2, R2, 0x8, RZ ;  /* 0x0000000802027824 */ /* 0x000fe200078e00ff */
[----:B------:R-:W-:Y:S01]  /*0d50*/  SHF.R.S32.HI R153, RZ, 0x3, R0 ;  /* 0x00000003ff997819 */ /* 0x000fe20000011400 */
[----:B------:R-:W-:Y:S01]  /*0d60*/  IMAD R225, R9, R12, 0x80 ;  /* 0x0000008009e17424 */ /* 0x000fe200078e020c */
[----:B------:R-:W-:Y:S01]  /*0d70*/  LEA.HI R5, R11, R11, RZ, 0x1 ;  /* 0x0000000b0b057211 */ /* 0x000fe200078f08ff */
[----:B------:R-:W-:Y:S01]  /*0d80*/  IMAD.IADD R3, R6, 0x1, -R3 ;  /* 0x0000000106037824 */ /* 0x000fe200078e0a03 */
[C---:B------:R-:W-:Y:S01]  /*0d90*/  IADD3 R218, R153.reuse, 0x60, RZ ;  /* 0x0000006099da7810 */ /* 0x040fe20007ffe0ff */
[----:B------:R-:W-:Y:S01]  /*0da0*/  VIADD R220, R153, 0x20 ;  /* 0x0000002099dc7836 */ /* 0x000fe20000000000 */
[----:B------:R-:W-:Y:S01]  /*0db0*/  LOP3.LUT R6, R5, 0x1ffffffe, RZ, 0xc0, !PT ;  /* 0x1ffffffe05067812 */ /* 0x000fe200078ec0ff */
[C---:B------:R-:W-:Y:S01]  /*0dc0*/  VIADD R219, R153.reuse, 0x40 ;  /* 0x0000004099db7836 */ /* 0x040fe20000000000 */
[----:B------:R-:W-:Y:S01]  /*0dd0*/  LOP3.LUT R202, R0, 0xfffffff8, RZ, 0xc0, !PT ;  /* 0xfffffff800ca7812 */ /* 0x000fe200078ec0ff */
[----:B------:R-:W-:Y:S01]  /*0de0*/  IMAD.SHL.U32 R228, R153, 0x40, RZ ;  /* 0x0000004099e47824 */ /* 0x000fe200078e00ff */
[----:B------:R-:W-:Y:S01]  /*0df0*/  SHF.R.S32.HI R5, RZ, 0x1f, R220 ;  /* 0x0000001fff057819 */ /* 0x000fe200000114dc */
[----:B------:R-:W-:Y:S01]  /*0e00*/  IMAD.SHL.U32 R193, R220, 0x40, RZ ;  /* 0x00000040dcc17824 */ /* 0x000fe200078e00ff */
[----:B------:R-:W-:Y:S01]  /*0e10*/  SHF.R.S32.HI R7, RZ, 0x1f, R218 ;  /* 0x0000001fff077819 */ /* 0x000fe200000114da */
[----:B------:R-:W-:Y:S01]  /*0e20*/  IMAD.IADD R202, R13, 0x1, -R202 ;  /* 0x000000010dca7824 */ /* 0x000fe200078e0aca */
[----:B------:R-:W-:Y:S01]  /*0e30*/  SHF.R.S32.HI R0, RZ, 0x1f, R219 ;  /* 0x0000001fff007819 */ /* 0x000fe200000114db */
[----:B------:R-:W-:Y:S01]  /*0e40*/  IMAD.SHL.U32 R192, R219, 0x40, RZ ;  /* 0x00000040dbc07824 */ /* 0x000fe200078e00ff */
[----:B------:R-:W-:Y:S01]  /*0e50*/  LEA.HI R5, R5, R220, RZ, 0x3 ;  /* 0x000000dc05057211 */ /* 0x000fe200078f18ff */
[----:B------:R-:W-:Y:S01]  /*0e60*/  IMAD.SHL.U32 R159, R218, 0x40, RZ ;  /* 0x00000040da9f7824 */ /* 0x000fe200078e00ff */
[----:B------:R-:W-:Y:S01]  /*0e70*/  LEA.HI R7, R7, R218, RZ, 0x3 ;  /* 0x000000da07077211 */ /* 0x000fe200078f18ff */
[----:B------:R-:W-:Y:S01]  /*0e80*/  IMAD R226, R3, 0x8, R4 ;  /* 0x0000000803e27824 */ /* 0x000fe200078e0204 */
[----:B------:R-:W-:Y:S01]  /*0e90*/  LEA.HI R0, R0, R219, RZ, 0x3 ;  /* 0x000000db00007211 */ /* 0x000fe200078f18ff */
[----:B------:R-:W-:Y:S01]  /*0ea0*/  IMAD.SHL.U32 R16, R202, 0x8, RZ ;  /* 0x00000008ca107824 */ /* 0x000fe200078e00ff */
[----:B------:R-:W-:Y:S01]  /*0eb0*/  LOP3.LUT R3, R228, 0x1c0, RZ, 0xc0, !PT ;  /* 0x000001c0e4037812 */ /* 0x000fe200078ec0ff */
[----:B------:R-:W-:Y:S01]  /*0ec0*/  IMAD.SHL.U32 R5, R5, 0x40, RZ ;  /* 0x0000004005057824 */ /* 0x000fe200078e00ff */
[----:B------:R-:W-:Y:S01]  /*0ed0*/  LOP3.LUT R193, R193, 0x1c0, RZ, 0xc0, !PT ;  /* 0x000001c0c1c17812 */ /* 0x000fe200078ec0ff */
[----:B------:R-:W-:Y:S01]  /*0ee0*/  IMAD.SHL.U32 R7, R7, 0x40, RZ ;  /* 0x0000004007077824 */ /* 0x000fe200078e00ff */
[----:B------:R-:W-:Y:S01]  /*0ef0*/  LOP3.LUT R192, R192, 0x1c0, RZ, 0xc0, !PT ;  /* 0x000001c0c0c07812 */ /* 0x000fe200078ec0ff */
[----:B------:R-:W-:Y:S01]  /*0f00*/  IMAD.SHL.U32 R18, R202, 0x4, RZ ;  /* 0x00000004ca127824 */ /* 0x000fe200078e00ff */
[----:B------:R-:W-:Y:S01]  /*0f10*/  LOP3.LUT R159, R159, 0x1c0, RZ, 0xc0, !PT ;  /* 0x000001c09f9f7812 */ /* 0x000fe200078ec0ff */
[----:B------:R-:W-:Y:S01]  /*0f20*/  IMAD.IADD R6, R11, 0x1, -R6 ;  /* 0x000000010b067824 */ /* 0x000fe200078e0a06 */
[----:B------:R-:W-:Y:S01]  /*0f30*/  SHF.L.U32 R0, R0, 0x6, RZ ;  /* 0x0000000600007819 */ /* 0x000fe200000006ff */
[----:B------:R-:W-:Y:S01]  /*0f40*/  VIADD R23, R18, 0x20 ;  /* 0x0000002012177836 */ /* 0x000fe20000000000 */
[----:B------:R-:W-:Y:S01]  /*0f50*/  SHF.R.U32.HI R198, RZ, 0x3, R3 ;  /* 0x00000003ffc67819 */ /* 0x000fe20000011603 */
[----:B------:R-:W-:Y:S01]  /*0f60*/  VIADD R22, R16, 0x40 ;  /* 0x0000004010167836 */ /* 0x000fe20000000000 */
[----:B------:R-:W-:Y:S01]  /*0f70*/  LOP3.LUT R201, R3, 0x38, R16, 0xf8, !PT ;  /* 0x0000003803c97812 */ /* 0x000fe200078ef810 */
[----:B------:R-:W-:Y:S01]  /*0f80*/  IMAD.SHL.U32 R214, R23, 0x2, RZ ;  /* 0x0000000217d67824 */ /* 0x000fe200078e00ff */
[----:B------:R-:W-:Y:S01]  /*0f90*/  LOP3.LUT R199, R2, 0xfffffe00, RZ, 0xc0, !PT ;  /* 0xfffffe0002c77812 */ /* 0x000fe200078ec0ff */
[----:B------:R-:W-:Y:S01]  /*0fa0*/  IMAD R224, R6, 0x8, R223 ;  /* 0x0000000806e07824 */ /* 0x000fe200078e02df */
[----:B------:R-:W-:-:S02]  /*0fb0*/  SHF.R.U32.HI R11, RZ, 0x3, R193 ;  /* 0x00000003ff0b7819 */ /* 0x000fc400000116c1 */
[----:B------:R-:W-:Y:S02]  /*0fc0*/  LOP3.LUT R4, R193, 0x38, R16, 0xf8, !PT ;  /* 0x00000038c1047812 */ /* 0x000fe400078ef810 */
[----:B------:R-:W-:Y:S02]  /*0fd0*/  SHF.R.U32.HI R9, RZ, 0x3, R192 ;  /* 0x00000003ff097819 */ /* 0x000fe400000116c0 */
[--C-:B------:R-:W-:Y:S02]  /*0fe0*/  LOP3.LUT R3, R192, 0x38, R16.reuse, 0xf8, !PT ;  /* 0x00000038c0037812 */ /* 0x100fe400078ef810 */
[----:B------:R-:W-:Y:S02]  /*0ff0*/  SHF.R.U32.HI R229, RZ, 0x3, R159 ;  /* 0x00000003ffe57819 */ /* 0x000fe4000001169f */
[----:B------:R-:W-:Y:S02]  /*1000*/  LOP3.LUT R8, R159, 0x38, R16, 0xf8, !PT ;  /* 0x000000389f087812 */ /* 0x000fe400078ef810 */
[----:B------:R-:W-:-:S02]  /*1010*/  LOP3.LUT R197, R5, 0xfffffe00, RZ, 0xc0, !PT ;  /* 0xfffffe0005c57812 */ /* 0x000fc400078ec0ff */
[----:B------:R-:W-:Y:S02]  /*1020*/  LOP3.LUT R196, R0, 0xfffffe00, RZ, 0xc0, !PT ;  /* 0xfffffe0000c47812 */ /* 0x000fe400078ec0ff */
[----:B------:R-:W-:Y:S02]  /*1030*/  LOP3.LUT R195, R7, 0xfffffe00, RZ, 0xc0, !PT ;  /* 0xfffffe0007c37812 */ /* 0x000fe400078ec0ff */
[----:B------:R-:W-:Y:S02]  /*1040*/  LOP3.LUT R201, R199, R201, R198, 0xf6, !PT ;  /* 0x000000c9c7c97212 */ /* 0x000fe400078ef6c6 */
[----:B------:R-:W-:Y:S02]  /*1050*/  LOP3.LUT R4, R197, R4, R11, 0xf6, !PT ;  /* 0x00000004c5047212 */ /* 0x000fe400078ef60b */
[----:B------:R-:W-:Y:S01]  /*1060*/  LOP3.LUT R216, R196, R3, R9, 0xf6, !PT ;  /* 0x00000003c4d87212 */ /* 0x000fe200078ef609 */
[----:B------:R-:W-:Y:S01]  /*1070*/  IMAD R200, R201, 0x2, R211 ;  /* 0x00000002c9c87824 */ /* 0x000fe200078e02d3 */
[----:B------:R-:W-:Y:S01]  /*1080*/  LOP3.LUT R8, R195, R8, R229, 0xf6, !PT ;  /* 0x00000008c3087212 */ /* 0x000fe200078ef6e5 */
[----:B------:R-:W-:Y:S01]  /*1090*/  IMAD R217, R4, 0x2, R211 ;  /* 0x0000000204d97824 */ /* 0x000fe200078e02d3 */
[----:B------:R-:W-:Y:S01]  /*10a0*/  SHF.R.S32.HI R10, RZ, 0x1f, R23 ;  /* 0x0000001fff0a7819 */ /* 0x000fe20000011417 */
[----:B------:R-:W-:Y:S01]  /*10b0*/  IMAD R216, R216, 0x2, R211 ;  /* 0x00000002d8d87824 */ /* 0x000fe200078e02d3 */
[----:B------:R-:W-:Y:S01]  /*10c0*/  SHF.R.S32.HI R227, RZ, 0x1f, R153 ;  /* 0x0000001fffe37819 */ /* 0x000fe20000011499 */
[----:B------:R-:W-:Y:S01]  /*10d0*/  IMAD R215, R8, 0x2, R211 ;  /* 0x0000000208d77824 */ /* 0x000fe200078e02d3 */
[----:B------:R-:W-:-:S02]  /*10e0*/  SHF.R.S32.HI R19, RZ, 0x1f, R18 ;  /* 0x0000001fff137819 */ /* 0x000fc40000011412 */
[----:B------:R-:W-:Y:S02]  /*10f0*/  SHF.R.S32.HI R17, RZ, 0x1f, R16 ;  /* 0x0000001fff117819 */ /* 0x000fe40000011410 */
[----:B------:R-:W-:Y:S02]  /*1100*/  SHF.R.S32.HI R2, RZ, 0x1f, R22 ;  /* 0x0000001fff027819 */ /* 0x000fe40000011416 */
[----:B------:R-:W-:Y:S02]  /*1110*/  SHF.L.U64.HI R213, R23, 0x1, R10 ;  /* 0x0000000117d57819 */ /* 0x000fe4000001020a */
[----:B--2---:R-:W-:-:S07]  /*1120*/  LOP3.LUT R157, R14, 0x1, RZ, 0xfc, !PT ;  /* 0x000000010e9d7812 */ /* 0x004fce00078efcff */
.L_x_7190:
[----:B0-----:R-:W0:Y:S02]  /*1130*/  LDC.64 R4, c[0x0][0xc88] ;  /* 0x00032200ff047b82 */ /* 0x001e240000000a00 */
[----:B0-----:R-:W-:-:S05]  /*1140*/  IMAD.WIDE R4, R43, 0x4, R4 ;  /* 0x000000042b047825 */ /* 0x001fca00078e0204 */
[----:B--2---:R-:W2:Y:S01]  /*1150*/  LDG.E R206, desc[UR38][R4.64] ;  /* 0x0000002604ce7981 */ /* 0x004ea2000c1e1900 */
[----:B------:R-:W-:Y:S05]  /*1160*/  YIELD ;  /* 0x0000000000007946 */ /* 0x000fea0003800000 */
[----:B------:R-:W-:Y:S01]  /*1170*/  ULDC.64 UR4, c[0x0][0xa28] ;  /* 0x00028a0000047ab9 */ /* 0x000fe20000000a00 */
[----:B------:R-:W-:Y:S01]  /*1180*/  ULDC.64 UR8, c[0x0][0xa18] ;  /* 0x0002860000087ab9 */ /* 0x000fe20000000a00 */
[----:B------:R-:W-:Y:S01]  /*1190*/  ISETP.NE.U32.AND P1, PT, RZ, UR4, PT ;  /* 0x00000004ff007c0c */ /* 0x000fe2000bf25070 */
[----:B------:R-:W-:Y:S01]  /*11a0*/  ULDC.64 UR6, c[0x0][0xa08] ;  /* 0x0002820000067ab9 */ /* 0x000fe20000000a00 */
[----:B------:R-:W-:Y:S01]  /*11b0*/  MOV R0, RZ ;  /* 0x000000ff00007202 */ /* 0x000fe20000000f00 */
[----:B------:R-:W-:Y:S01]  /*11c0*/  IMAD.MOV.U32 R30, RZ, RZ, RZ ;  /* 0x000000ffff1e7224 */ /* 0x000fe200078e00ff */
[----:B------:R-:W-:-:S02]  /*11d0*/  ISETP.NE.AND.EX P1, PT, RZ, UR5, PT, P1 ;  /* 0x00000005ff007c0c */ /* 0x000fc4000bf25310 */
[----:B------:R-:W-:-:S04]  /*11e0*/  ISETP.NE.U32.AND P0, PT, RZ, UR6, PT ;  /* 0x00000006ff007c0c */ /* 0x000fc8000bf05070 */
[----:B------:R-:W-:Y:S02]  /*11f0*/  ISETP.NE.AND.EX P0, PT, RZ, UR7, PT, P0 ;  /* 0x00000007ff007c0c */ /* 0x000fe4000bf05300 */
[----:B--2---:R-:W-:Y:S01]  /*1200*/  SHF.R.S32.HI R209, RZ, 0x1f, R206 ;  /* 0x0000001fffd17819 */ /* 0x004fe200000114ce */
[----:B------:R-:W-:-:S04]  /*1210*/  IMAD.SHL.U32 R204, R206, 0x4, RZ ;  /* 0x00000004cecc7824 */ /* 0x000fc800078e00ff */
[C---:B------:R-:W-:Y:S02]  /*1220*/  @P1 LEA R6, P2, R206.reuse, UR4, 0x2 ;  /* 0x00000004ce061c11 */ /* 0x040fe4000f8410ff */
[C-C-:B------:R-:W-:Y:S02]  /*1230*/  SHF.L.U64.HI R205, R206.reuse, 0x2, R209.reuse ;  /* 0x00000002cecd7819 */ /* 0x140fe400000102d1 */
[----:B----4-:R-:W-:Y:S02]  /*1240*/  @P1 LEA.HI.X R7, R206, UR5, R209, 0x2, P2 ;  /* 0x00000005ce071c11 */ /* 0x010fe400090f14d1 */
[----:B------:R-:W-:Y:S01]  /*1250*/  ISETP.NE.U32.AND P2, PT, RZ, UR8, PT ;  /* 0x00000008ff007c0c */ /* 0x000fe2000bf45070 */
[----:B------:R-:W-:Y:S01]  /*1260*/  ULDC UR4, c[0x0][0x288] ;  /* 0x0000a20000047ab9 */ /* 0x000fe20000000800 */
[----:B------:R-:W-:Y:S01]  /*1270*/  IADD3 R8, P3, R204, UR6, RZ ;  /* 0x00000006cc087c10 */ /* 0x000fe2000ff7e0ff */
[----:B------:R0:W5:Y:S01]  /*1280*/  @P1 LDG.E R0, desc[UR38][R6.64] ;  /* 0x0000002606001981 */ /* 0x000162000c1e1900 */
[----:B------:R-:W-:Y:S01]  /*1290*/  ISETP.NE.AND.EX P2, PT, RZ, UR9, PT, P2 ;  /* 0x00000009ff007c0c */ /* 0x000fe2000bf45320 */
[----:B------:R-:W-:Y:S01]  /*12a0*/  IMAD.U32 R95, RZ, RZ, UR4 ;  /* 0x00000004ff5f7e24 */ /* 0x000fe2000f8e00ff */
[----:B------:R-:W-:Y:S01]  /*12b0*/  IADD3.X R9, R205, UR7, RZ, P3, !PT ;  /* 0x00000007cd097c10 */ /* 0x000fe20009ffe4ff */
[----:B------:R-:W-:-:S04]  /*12c0*/  ULDC.64 UR4, c[0x0][0x418] ;  /* 0x0001060000047ab9 */ /* 0x000fc80000000a00 */
[----:B------:R0:W5:Y:S06]  /*12d0*/  @P0 LDG.E R30, desc[UR38][R8.64] ;  /* 0x00000026081e0981 */ /* 0x00016c000c1e1900 */
[----:B------:R-:W-:-:S04]  /*12e0*/  @P2 IADD3 R4, P1, R204, UR8, RZ ;  /* 0x00000008cc042c10 */ /* 0x000fc8000ff3e0ff */
[----:B------:R-:W-:-:S05]  /*12f0*/  @P2 IADD3.X R5, R205, UR9, RZ, P1, !PT ;  /* 0x00000009cd052c10 */ /* 0x000fca0008ffe4ff */
[----:B------:R0:W5:Y:S01]  /*1300*/  @P2 LDG.E R95, desc[UR38][R4.64] ;  /* 0x00000026045f2981 */ /* 0x000162000c1e1900 */
[----:B------:R-:W-:-:S03]  /*1310*/  UISETP.NE.U32.AND UP0, UPT, UR4, URZ, UPT ;  /* 0x0000003f0400728c */ /* 0x000fc6000bf05070 */
[----:B------:R-:W-:Y:S01]  /*1320*/  ULDC UR4, c[0x0][0x424] ;  /* 0x0001090000047ab9 */ /* 0x000fe20000000800 */
[----:B------:R-:W-:-:S03]  /*1330*/  UISETP.NE.AND.EX UP0, UPT, UR5, URZ, UPT, UP0 ;  /* 0x0000003f0500728c */ /* 0x000fc6000bf05300 */
[----:B------:R-:W-:Y:S01]  /*1340*/  ULDC UR5, c[0x0][0x2f0] ;  /* 0x0000bc0000057ab9 */ /* 0x000fe20000000800 */
[----:B------:R-:W-:-:S04]  /*1350*/  USEL UR4, UR4, 0x1, UP0 ;  /* 0x0000000104047887 */ /* 0x000fc80008000000 */
[----:B------:R-:W-:-:S03]  /*1360*/  UIMAD UR4, UR4, UR5, URZ ;  /* 0x00000005040472a4 */ /* 0x000fc6000f8e023f */
[----:B------:R-:W-:Y:S02]  /*1370*/  ULDC UR5, c[0x0][0x348] ;  /* 0x0000d20000057ab9 */ /* 0x000fe40000000800 */
[----:B------:R-:W-:Y:S02]  /*1380*/  IMAD.U32 R25, RZ, RZ, UR5 ;  /* 0x00000005ff197e24 */ /* 0x000fe4000f8e00ff */
[----:B------:R-:W-:Y:S02]  /*1390*/  IMAD.U32 R29, RZ, RZ, UR4 ;  /* 0x00000004ff1d7e24 */ /* 0x000fe4000f8e00ff */
[----:B------:R-:W-:Y:S01]  /*13a0*/  IMAD.MOV.U32 R26, RZ, RZ, R206 ;  /* 0x000000ffff1a7224 */ /* 0x000fe200078e00ce */
[----:B0--3--:R-:W-:Y:S06]  /*13b0*/  @P2 BRA `(.L_x_6995) ;  /* 0x0000000000242947 */ /* 0x009fec0003800000 */
        /* <DEDUP_REMOVED lines=9> */
.L_x_6995:
[----:B------:R-:W-:Y:S01]  /*1450*/  ULDC.64 UR4, c[0x0][0xa20] ;  /* 0x0002880000047ab9 */ /* 0x000fe20000000a00 */
[----:B------:R-:W-:Y:S01]  /*1460*/  IMAD.MOV.U32 R208, RZ, RZ, R41 ;  /* 0x000000ffffd07224 */ /* 0x000fe200078e0029 */
[----:B------:R-:W-:Y:S01]  /*1470*/  ISETP.NE.U32.AND P1, PT, RZ, UR4, PT ;  /* 0x00000004ff007c0c */ /* 0x000fe2000bf25070 */
[----:B------:R-:W-:-:S03]  /*1480*/  IMAD.MOV.U32 R203, RZ, RZ, R42 ;  /* 0x000000ffffcb7224 */ /* 0x000fc600078e002a */
[----:B------:R-:W-:-:S13]  /*1490*/  ISETP.NE.AND.EX P1, PT, RZ, UR5, PT, P1 ;  /* 0x00000005ff007c0c */ /* 0x000fda000bf25310 */
[----:B------:R-:W-:Y:S05]  /*14a0*/  @!P1 BRA `(.L_x_6996) ;  /* 0x0000000000109947 */ /* 0x000fea0003800000 */
[----:B------:R-:W-:-:S04]  /*14b0*/  IADD3 R4, P0, R204, UR4, RZ ;  /* 0x00000004cc047c10 */ /* 0x000fc8000ff1e0ff */
[----:B------:R-:W-:-:S05]  /*14c0*/  IADD3.X R5, R205, UR5, RZ, P0, !PT ;  /* 0x00000005cd057c10 */ /* 0x000fca00087fe4ff */
[----:B------:R0:W5:Y:S01]  /*14d0*/  LDG.E R29, desc[UR38][R4.64] ;  /* 0x00000026041d7981 */ /* 0x000162000c1e1900 */
[----:B------:R-:W-:Y:S05]  /*14e0*/  BRA `(.L_x_6997) ;  /* 0x0000000000107947 */ /* 0x000fea0003800000 */
.L_x_6996:
[----:B------:R-:W-:Y:S05]  /*14f0*/  @!P0 BRA `(.L_x_6997) ;  /* 0x00000000000c8947 */ /* 0x000fea0003800000 */
[----:B------:R-:W2:Y:S04]  /*1500*/  LDG.E R4, desc[UR38][R8.64] ;  /* 0x0000002608047981 */ /* 0x000ea8000c1e1900 */
[----:B------:R-:W2:Y:S02]  /*1510*/  LDG.E R29, desc[UR38][R8.64+0x4] ;  /* 0x00000426081d7981 */ /* 0x000ea4000c1e1900 */
[----:B--2---:R-:W-:-:S07]  /*1520*/  IADD3 R29, -R4, R29, RZ ;  /* 0x0000001d041d7210 */ /* 0x004fce0007ffe1ff */
.L_x_6997:
[----:B------:R-:W-:Y:S02]  /*1530*/  ULDC.64 UR4, c[0x0][0xa10] ;  /* 0x0002840000047ab9 */ /* 0x000fe40000000a00 */
[----:B------:R-:W-:-:S04]  /*1540*/  ISETP.NE.U32.AND P0, PT, RZ, UR4, PT ;  /* 0x00000004ff007c0c */ /* 0x000fc8000bf05070 */
[----:B------:R-:W-:Y:S01]  /*1550*/  ISETP.NE.AND.EX P0, PT, RZ, UR5, PT, P0 ;  /* 0x00000005ff007c0c */ /* 0x000fe2000bf05300 */
[----:B-----5:R-:W-:Y:S01]  /*1560*/  IMAD.IADD R10, R29, 0x1, -R0 ;  /* 0x000000011d0a7824 */ /* 0x020fe200078e0a00 */
[----:B------:R-:W-:-:S11]  /*1570*/  ULDC.64 UR4, c[0x0][0xa30] ;  /* 0x00028c0000047ab9 */ /* 0x000fd60000000a00 */
[----:B0-----:R-:W0:Y:S02]  /*1580*/  @P0 LDC.64 R4, c[0x0][0xa10] ;  /* 0x00028400ff040b82 */ /* 0x001e240000000a00 */
        /* <DEDUP_REMOVED lines=13> */
[----:B------:R-:W-:-:S05]  /*1660*/  VIADD R0, R96, 0x7f ;  /* 0x0000007f60007836 */ /* 0x000fca0000000000 */
[----:B------:R-:W-:-:S04]  /*1670*/  SHF.R.S32.HI R3, RZ, 0x1f, R0 ;  /* 0x0000001fff037819 */ /* 0x000fc80000011400 */
[----:B------:R-:W-:-:S04]  /*1680*/  LEA.HI R3, R3, R0, RZ, 0x7 ;  /* 0x0000000003037211 */ /* 0x000fc800078f38ff */
[----:B------:R-:W-:Y:S02]  /*1690*/  LOP3.LUT R0, R3, 0xffffff80, RZ, 0xc0, !PT ;  /* 0xffffff8003007812 */ /* 0x000fe400078ec0ff */
[----:B------:R-:W-:Y:S02]  /*16a0*/  SHF.R.S32.HI R210, RZ, 0x7, R3 ;  /* 0x00000007ffd27819 */ /* 0x000fe40000011403 */
[----:B------:R-:W-:-:S04]  /*16b0*/  VIADDMNMX R0, R0, -R10, R25, PT ;  /* 0x8000000a00007246 */ /* 0x000fc80003800119 */
[----:B------:R-:W-:Y:S02]  /*16c0*/  ISETP.GT.AND P0, PT, R0, R27, PT ;  /* 0x0000001b0000720c */ /* 0x000fe40003f04270 */
[----:B------:R-:W-:-:S05]  /*16d0*/  SHF.R.U32.HI R27, RZ, 0x7, R27 ;  /* 0x00000007ff1b7819 */ /* 0x000fca000001161b */
[----:B------:R-:W-:-:S06]  /*16e0*/  IMAD.MOV.U32 R28, RZ, RZ, R27 ;  /* 0x000000ffff1c7224 */ /* 0x000fcc00078e001b */
[----:B------:R-:W-:-:S05]  /*16f0*/  @P0 VIADD R0, R0, 0x7f ;  /* 0x0000007f00000836 */ /* 0x000fca0000000000 */
[----:B------:R-:W-:-:S04]  /*1700*/  @P0 SHF.R.S32.HI R5, RZ, 0x1f, R0 ;  /* 0x0000001fff050819 */ /* 0x000fc80000011400 */
[----:B------:R-:W-:-:S04]  /*1710*/  @P0 LEA.HI R5, R5, R0, RZ, 0x7 ;  /* 0x0000000005050211 */ /* 0x000fc800078f38ff */
[----:B------:R-:W-:Y:S02]  /*1720*/  @P0 SHF.R.S32.HI R28, RZ, 0x7, R5 ;  /* 0x00000007ff1c0819 */ /* 0x000fe40000011405 */
[----:B------:R-:W-:Y:S02]  /*1730*/  PLOP3.LUT P0, PT, PT, PT, PT, 0x80, 0x0 ;  /* 0x000000000000781c */ /* 0x000fe40003f0f070 */
[----:B------:R-:W-:-:S13]  /*1740*/  ISETP.GT.AND P1, PT, R28, R27, PT ;  /* 0x0000001b1c00720c */ /* 0x000fda0003f24270 */
[----:B0-----:R-:W-:Y:S05]  /*1750*/  @!P1 BRA `(.L_x_6998) ;  /* 0x0000006c00b89947 */ /* 0x001fea0003800000 */
[----:B------:R-:W-:Y:S01]  /*1760*/  IADD3 R0, R156, 0x18400, RZ ;  /* 0x000184009c007810 */ /* 0x000fe20007ffe0ff */
[----:B------:R-:W-:Y:S03]  /*1770*/  BSSY B6, `(.L_x_6999) ;  /* 0x0000013000067945 */ /* 0x000fe60003800000 */
        /* <DEDUP_REMOVED lines=18> */
.L_x_7000:
[----:B------:R-:W-:Y:S05]  /*18a0*/  BSYNC B6 ;  /* 0x0000000000067941 */ /* 0x000fea0003800000 */
.L_x_6999:
        /* <DEDUP_REMOVED lines=20> */
.L_x_7002:
[----:B------:R-:W-:Y:S05]  /*19f0*/  BSYNC B6 ;  /* 0x0000000000067941 */ /* 0x000fea0003800000 */
.L_x_7001:
[----:B------:R-:W-:Y:S01]  /*1a00*/  ULDC.64 UR4, c[0x0][0x9f8] ;  /* 0x00027e0000047ab9 */ /* 0x000fe20000000a00 */
[----:B------:R-:W0:Y:S01]  /*1a10*/  LDC R37, c[0x0][0x3f4] ;  /* 0x0000fd00ff257b82 */ /* 0x000e220000000800 */
[----:B------:R-:W-:-:S04]  /*1a20*/  ISETP.NE.U32.AND P0, PT, RZ, UR4, PT ;  /* 0x00000004ff007c0c */ /* 0x000fc8000bf05070 */
[----:B------:R-:W-:-:S03]  /*1a30*/  ISETP.NE.AND.EX P0, PT, RZ, UR5, PT, P0 ;  /* 0x00000005ff007c0c */ /* 0x000fc6000bf05300 */
[----:B------:R-:W1:Y:S08]  /*1a40*/  LDC.64 R14, c[0x0][0x3f8] ;  /* 0x0000fe00ff0e7b82 */ /* 0x000e700000000a00 */
[----:B------:R-:W2:Y:S02]  /*1a50*/  LDC.64 R34, c[0x0][0x408] ;  /* 0x00010200ff227b82 */ /* 0x000ea40000000a00 */
[----:B------:R-:W-:-:S04]  /*1a60*/  @P0 IADD3 R4, P1, R204, UR4, RZ ;  /* 0x00000004cc040c10 */ /* 0x000fc8000ff3e0ff */
[----:B------:R-:W-:-:S05]  /*1a70*/  @P0 IADD3.X R5, R205, UR5, RZ, P1, !PT ;  /* 0x00000005cd050c10 */ /* 0x000fca0008ffe4ff */
[----:B------:R3:W4:Y:S01]  /*1a80*/  @P0 LDG.E R26, desc[UR38][R4.64] ;  /* 0x00000026041a0981 */ /* 0x000722000c1e1900 */
[----:B0-----:R-:W-:Y:S01]  /*1a90*/  ISETP.GE.AND P0, PT, R16, R37, PT ;  /* 0x000000251000720c */ /* 0x001fe20003f06270 */
[----:B------:R-:W-:Y:S01]  /*1aa0*/  IMAD.IADD R0, R30, 0x1, R29 ;  /* 0x000000011e007824 */ /* 0x000fe200078e021d */
[----:B------:R-:W-:Y:S01]  /*1ab0*/  SHF.R.U32.HI R21, RZ, 0x3, R193 ;  /* 0x00000003ff157819 */ /* 0x000fe200000116c1 */
[----:B------:R-:W0:Y:S01]  /*1ac0*/  S2R R38, SR_TID.X ;  /* 0x0000000000267919 */ /* 0x000e220000002100 */
[----:B------:R-:W-:Y:S01]  /*1ad0*/  SEL R3, R37, RZ, P0 ;  /* 0x000000ff25037207 */ /* 0x000fe20000000000 */
[----:B-1----:R-:W-:Y:S01]  /*1ae0*/  IMAD.WIDE.U32 R6, R153, R14, R18 ;  /* 0x0000000e99067225 */ /* 0x002fe200078e0012 */
[----:B------:R-:W-:-:S03]  /*1af0*/  SHF.R.U32.HI R20, RZ, 0x3, R192 ;  /* 0x00000003ff147819 */ /* 0x000fc600000116c0 */
[----:B------:R-:W-:Y:S01]  /*1b00*/  IMAD.IADD R3, R16, 0x1, R3 ;  /* 0x0000000110037824 */ /* 0x000fe200078e0203 */
[----:B------:R-:W-:Y:S01]  /*1b10*/  MOV R84, R6 ;  /* 0x0000000600547202 */ /* 0x000fe20000000f00 */
[C---:B------:R-:W-:Y:S01]  /*1b20*/  IMAD R8, R227.reuse, R14, RZ ;  /* 0x0000000ee3087224 */ /* 0x040fe200078e02ff */
[C---:B--2---:R-:W-:Y:S01]  /*1b30*/  SHF.L.U64.HI R29, R34.reuse, 0x5, R35 ;  /* 0x00000005221d7819 */ /* 0x044fe20000010223 */
[-C--:B------:R-:W-:Y:S01]  /*1b40*/  IMAD R10, R227, R34.reuse, RZ ;  /* 0x00000022e30a7224 */ /* 0x080fe200078e02ff */
[----:B------:R-:W-:Y:S01]  /*1b50*/  SHF.R.S32.HI R6, RZ, 0x1f, R3 ;  /* 0x0000001fff067819 */ /* 0x000fe20000011403 */
[CC--:B---3--:R-:W-:Y:S01]  /*1b60*/  IMAD.WIDE.U32 R4, R153.reuse, R34.reuse, R18 ;  /* 0x0000002299047225 */ /* 0x0c8fe200078e0012 */
[--C-:B------:R-:W-:Y:S02]  /*1b70*/  SHF.L.U64.HI R30, R34, 0x6, R35.reuse ;  /* 0x00000006221e7819 */ /* 0x100fe40000010223 */
[----:B------:R-:W-:Y:S01]  /*1b80*/  LEA.HI R12, R6, R3, RZ, 0x3 ;  /* 0x00000003060c7211 */ /* 0x000fe200078f18ff */
[C---:B------:R-:W-:Y:S01]  /*1b90*/  IMAD R91, R153.reuse, R35, R10 ;  /* 0x00000023995b7224 */ /* 0x040fe200078e020a */
[----:B------:R-:W-:Y:S01]  /*1ba0*/  SHF.L.U64.HI R31, R34, 0x7, R35 ;  /* 0x00000007221f7819 */ /* 0x000fe20000010223 */
[----:B------:R-:W-:Y:S01]  /*1bb0*/  IMAD.WIDE.U32 R10, R153, R34, R16 ;  /* 0x00000022990a7225 */ /* 0x000fe200078e0010 */
[----:B------:R-:W-:-:S02]  /*1bc0*/  LOP3.LUT R43, R12, 0xfffffff8, RZ, 0xc0, !PT ;  /* 0xfffffff80c2b7812 */ /* 0x000fc400078ec0ff */
[----:B------:R-:W-:Y:S01]  /*1bd0*/  SHF.R.S32.HI R81, RZ, 0x3, R12 ;  /* 0x00000003ff517819 */ /* 0x000fe2000001140c */
[----:B------:R-:W-:Y:S01]  /*1be0*/  IMAD.MOV.U32 R88, RZ, RZ, R4 ;  /* 0x000000ffff587224 */ /* 0x000fe200078e0004 */
[----:B------:R-:W-:Y:S01]  /*1bf0*/  LEA.HI R4, R6, R3, RZ, 0x6 ;  /* 0x0000000306047211 */ /* 0x000fe200078f30ff */
[----:B------:R-:W-:Y:S01]  /*1c00*/  IMAD.IADD R89, R5, 0x1, R91 ;  /* 0x0000000105597824 */ /* 0x000fe200078e025b */
[----:B------:R-:W-:Y:S01]  /*1c10*/  LOP3.LUT R3, R12, 0x38, RZ, 0xc0, !PT ;  /* 0x000000380c037812 */ /* 0x000fe200078ec0ff */
[----:B------:R-:W-:Y:S01]  /*1c20*/  IMAD R87, R153, R15, R8 ;  /* 0x0000000f99577224 */ /* 0x000fe200078e0208 */
[----:B------:R-:W-:Y:S01]  /*1c30*/  LOP3.LUT R5, R193, 0x38, R12, 0xf8, !PT ;  /* 0x00000038c1057812 */ /* 0x000fe200078ef80c */
[----:B------:R-:W-:Y:S01]  /*1c40*/  IMAD.IADD R91, R91, 0x1, R11 ;  /* 0x000000015b5b7824 */ /* 0x000fe200078e020b */
[----:B-----5:R-:W-:Y:S01]  /*1c50*/  SHF.R.S32.HI R11, RZ, 0x1f, R24 ;  /* 0x0000001fff0b7819 */ /* 0x020fe20000011418 */
[----:B------:R-:W-:Y:S01]  /*1c60*/  IMAD.WIDE.U32 R8, R153, R14, R16 ;  /* 0x0000000e99087225 */ /* 0x000fe200078e0010 */
[----:B------:R-:W-:-:S02]  /*1c70*/  LOP3.LUT R3, R3, 0x1c0, R228, 0xf8, !PT ;  /* 0x000001c003037812 */ /* 0x000fc400078ef8e4 */
[----:B0-----:R-:W-:Y:S01]  /*1c80*/  SHF.R.U32.HI R38, RZ, 0x7, R38 ;  /* 0x00000007ff267819 */ /* 0x001fe20000011626 */
[----:B------:R-:W-:Y:S01]  /*1c90*/  IMAD.SHL.U32 R4, R4, 0x80, RZ ;  /* 0x0000008004047824 */ /* 0x000fe200078e00ff */
[----:B------:R-:W-:Y:S01]  /*1ca0*/  LOP3.LUT R5, R5, R21, RZ, 0x3c, !PT ;  /* 0x0000001505057212 */ /* 0x000fe200078e3cff */
[----:B------:R-:W-:Y:S01]  /*1cb0*/  IMAD.IADD R85, R7, 0x1, R87 ;  /* 0x0000000107557824 */ /* 0x000fe200078e0257 */
[----:B------:R-:W-:Y:S01]  /*1cc0*/  ISETP.NE.AND P6, PT, R38, 0x1, PT ;  /* 0x000000012600780c */ /* 0x000fe20003fc5270 */
[----:B------:R-:W-:Y:S01]  /*1cd0*/  IMAD.MOV.U32 R86, RZ, RZ, R8 ;  /* 0x000000ffff567224 */ /* 0x000fe200078e0008 */
[----:B------:R-:W-:Y:S01]  /*1ce0*/  LOP3.LUT R7, R192, 0x38, R12, 0xf8, !PT ;  /* 0x00000038c0077812 */ /* 0x000fe200078ef80c */
[----:B------:R-:W-:Y:S01]  /*1cf0*/  IMAD.MOV.U32 R90, RZ, RZ, R10 ;  /* 0x000000ffff5a7224 */ /* 0x000fe200078e000a */
[----:B------:R-:W-:Y:S01]  /*1d00*/  LOP3.LUT R8, R159, 0x38, R12, 0xf8, !PT ;  /* 0x000000389f087812 */ /* 0x000fe200078ef80c */
[----:B------:R-:W-:Y:S01]  /*1d10*/  IMAD R10, R11, R14, RZ ;  /* 0x0000000e0b0a7224 */ /* 0x000fe200078e02ff */
[----:B------:R-:W-:Y:S01]  /*1d20*/  LOP3.LUT R6, R4, 0xffffe000, RZ, 0xc0, !PT ;  /* 0xffffe00004067812 */ /* 0x000fe200078ec0ff */
[----:B------:R-:W-:Y:S01]  /*1d30*/  IMAD.IADD R87, R87, 0x1, R9 ;  /* 0x0000000157577824 */ /* 0x000fe200078e0209 */
[----:B------:R-:W-:Y:S01]  /*1d40*/  LOP3.LUT R9, R7, R20, RZ, 0x3c, !PT ;  /* 0x0000001407097212 */ /* 0x000fe200078e3cff */
[----:B------:R-:W-:Y:S01]  /*1d50*/  IMAD R11, R11, R34, RZ ;  /* 0x000000220b0b7224 */ /* 0x000fe200078e02ff */
[----:B------:R-:W-:Y:S01]  /*1d60*/  LOP3.LUT R8, R8, R229, RZ, 0x3c, !PT ;  /* 0x000000e508087212 */ /* 0x000fe200078e3cff */
[C---:B------:R-:W-:Y:S01]  /*1d70*/  IMAD R39, R24.reuse, R15, R10 ;  /* 0x0000000f18277224 */ /* 0x040fe200078e020a */
[----:B------:R-:W-:Y:S01]  /*1d80*/  LOP3.LUT R7, R3, R198, RZ, 0x3c, !PT ;  /* 0x000000c603077212 */ /* 0x000fe200078e3cff */
[----:B------:R-:W-:Y:S05]  /*1d90*/  @!P6 WARPSYNC.ALL ;  /* 0x000000000000e948 */ /* 0x000fea0003800000 */
[C---:B------:R-:W-:Y:S01]  /*1da0*/  IMAD.WIDE.U32 R84, R24.reuse, R14, R84 ;  /* 0x0000000e18547225 */ /* 0x040fe200078e0054 */
[-C--:B------:R-:W-:Y:S01]  /*1db0*/  IADD3 R3, R5, R6.reuse, R197 ;  /* 0x0000000605037210 */ /* 0x080fe20007ffe0c5 */
[----:B------:R-:W-:Y:S01]  /*1dc0*/  ULDC UR4, c[0x0][0x2f4] ;  /* 0x0000bd0000047ab9 */ /* 0x000fe20000000800 */
[----:B------:R-:W-:Y:S01]  /*1dd0*/  IADD3 R4, R9, R6, R196 ;  /* 0x0000000609047210 */ /* 0x000fe20007ffe0c4 */
[----:B------:R-:W-:Y:S01]  /*1de0*/  IMAD.WIDE.U32 R86, R24, R14, R86 ;  /* 0x0000000e18567225 */ /* 0x000fe200078e0056 */
[----:B------:R-:W-:-:S02]  /*1df0*/  IADD3 R5, R8, R6, R195 ;  /* 0x0000000608057210 */ /* 0x000fc40007ffe0c3 */
[----:B------:R-:W-:Y:S01]  /*1e00*/  IADD3 R6, R7, R6, R199 ;  /* 0x0000000607067210 */ /* 0x000fe20007ffe0c7 */
[----:B------:R-:W-:Y:S01]  /*1e10*/  IMAD R11, R24, R35, R11 ;  /* 0x00000023180b7224 */ /* 0x000fe200078e020b */
[----:B------:R-:W-:Y:S01]  /*1e20*/  SHF.L.U64.HI R7, R14, 0x5, R15 ;  /* 0x000000050e077819 */ /* 0x000fe2000001020f */
[-C--:B------:R-:W-:Y:S01]  /*1e30*/  IMAD.WIDE.U32 R88, R24, R34.reuse, R88 ;  /* 0x0000002218587225 */ /* 0x080fe200078e0058 */
[C-C-:B------:R-:W-:Y:S02]  /*1e40*/  SHF.L.U64.HI R8, R14.reuse, 0x6, R15.reuse ;  /* 0x000000060e087819 */ /* 0x140fe4000001020f */
[----:B------:R-:W-:Y:S01]  /*1e50*/  SHF.L.U64.HI R9, R14, 0x7, R15 ;  /* 0x000000070e097819 */ /* 0x000fe2000001020f */
[----:B------:R-:W-:Y:S01]  /*1e60*/  IMAD.WIDE.U32 R90, R24, R34, R90 ;  /* 0x00000022185a7225 */ /* 0x000fe200078e005a */
[----:B------:R-:W-:Y:S02]  /*1e70*/  SHF.L.U32 R20, R14, 0x6, RZ ;  /* 0x000000060e147819 */ /* 0x000fe400000006ff */
[----:B------:R-:W-:Y:S01]  /*1e80*/  SHF.R.S32.HI R35, RZ, 0x1f, R42 ;  /* 0x0000001fff237819 */ /* 0x000fe2000001142a */
[----:B------:R-:W-:Y:S01]  /*1e90*/  VIADD R97, R38, 0x8 ;  /* 0x0000000826617836 */ /* 0x000fe20000000000 */
[----:B------:R-:W-:Y:S01]  /*1ea0*/  IADD3 R38, R85, R39, RZ ;  /* 0x0000002755267210 */ /* 0x000fe20007ffe0ff */
[----:B------:R-:W-:Y:S01]  /*1eb0*/  IMAD.SHL.U32 R32, R34, 0x20, RZ ;  /* 0x0000002022207824 */ /* 0x000fe200078e00ff */
[----:B------:R-:W-:Y:S01]  /*1ec0*/  ISETP.GE.AND P1, PT, R16, UR4, PT ;  /* 0x0000000410007c0c */ /* 0x000fe2000bf26270 */
[----:B------:R-:W-:Y:S01]  /*1ed0*/  IMAD.SHL.U32 R33, R34, 0x40, RZ ;  /* 0x0000004022217824 */ /* 0x000fe200078e00ff */
[----:B------:R-:W-:Y:S01]  /*1ee0*/  ISETP.GE.AND P2, PT, R22, UR4, PT ;  /* 0x0000000416007c0c */ /* 0x000fe2000bf46270 */
[C---:B------:R-:W-:Y:S01]  /*1ef0*/  IMAD.SHL.U32 R10, R14.reuse, 0x20, RZ ;  /* 0x000000200e0a7824 */ /* 0x040fe200078e00ff */
[----:B------:R-:W-:Y:S01]  /*1f00*/  SHF.R.S32.HI R83, RZ, 0x1f, R43 ;  /* 0x0000001fff537819 */ /* 0x000fe2000001142b */
[----:B------:R-:W-:-:S02]  /*1f10*/  IMAD.SHL.U32 R21, R14, 0x80, RZ ;  /* 0x000000800e157824 */ /* 0x000fc400078e00ff */
[----:B------:R-:W-:Y:S02]  /*1f20*/  IMAD.SHL.U32 R34, R34, 0x80, RZ ;  /* 0x0000008022227824 */ /* 0x000fe400078e00ff */
[----:B------:R-:W-:Y:S02]  /*1f30*/  IMAD R36, R202, 0x20, R153 ;  /* 0x00000020ca247824 */ /* 0x000fe400078e0299 */
[----:B------:R-:W-:Y:S02]  /*1f40*/  IMAD.SHL.U32 R37, R37, 0x2, RZ ;  /* 0x0000000225257824 */ /* 0x000fe400078e00ff */
[----:B------:R-:W-:Y:S02]  /*1f50*/  IMAD.IADD R39, R39, 0x1, R87 ;  /* 0x0000000127277824 */ /* 0x000fe400078e0257 */
[----:B------:R-:W-:Y:S02]  /*1f60*/  IMAD.IADD R40, R89, 0x1, R11 ;  /* 0x0000000159287824 */ /* 0x000fe400078e020b */
[----:B------:R-:W-:Y:S01]  /*1f70*/  IMAD.IADD R80, R11, 0x1, R91 ;  /* 0x000000010b507824 */ /* 0x000fe200078e025b */
[----:B------:R-:W-:Y:S01]  /*1f80*/  @!P6 BAR.SYNC.DEFER_BLOCKING 0x9, 0x100 ;  /* 0x024400000000eb1d */ /* 0x000fe20000010000 */
[----:B----4-:R-:W-:-:S07]  /*1f90*/  SHF.R.S32.HI R82, RZ, 0x1f, R26 ;  /* 0x0000001fff527819 */ /* 0x010fce000001141a */
.L_x_7100:
[----:B------:R-:W0:Y:S01]  /*1fa0*/  LDC R101, c[0x0][0x430] ;  /* 0x00010c00ff657b82 */ /* 0x000e220000000800 */
        /* <DEDUP_REMOVED lines=10> */
[----:B--2---:R-:W2:Y:S08]  /*2050*/  @!P3 LDC.64 R46, c[0x0][0x418] ;  /* 0x00010600ff2ebb82 */ /* 0x004eb00000000a00 */
[----:B---3--:R-:W3:Y:S08]  /*2060*/  @P4 LDC R12, c[0x0][0x434] ;  /* 0x00010d00ff0c4b82 */ /* 0x008ef00000000800 */
[----:B------:R-:W4:Y:S01]  /*2070*/  @P4 LDC R13, c[0x0][0x438] ;  /* 0x00010e00ff0d4b82 */ /* 0x000f220000000800 */
[----:B---3--:R-:W-:-:S05]  /*2080*/  @P4 IMAD.HI.U32 R12, R45, R12, RZ ;  /* 0x0000000c2d0c4227 */ /* 0x008fca00078e00ff */
[----:B----4-:R-:W-:Y:S01]  /*2090*/  @P4 SHF.R.U32.HI R11, RZ, R13, R12 ;  /* 0x0000000dff0b4219 */ /* 0x010fe2000001160c */
[----:B0-----:R-:W-:-:S03]  /*20a0*/  @!P3 IMAD R12, R82, R14, RZ ;  /* 0x0000000e520cb224 */ /* 0x001fc600078e02ff */
[----:B------:R-:W-:Y:S01]  /*20b0*/  @!P3 SHF.R.S32.HI R13, RZ, 0x1f, R11 ;  /* 0x0000001fff0db819 */ /* 0x000fe2000001140b */
[----:B------:R-:W-:Y:S01]  /*20c0*/  @!P3 IMAD R15, R26, R15, R12 ;  /* 0x0000000f1a0fb224 */ /* 0x000fe200078e020c */
[----:B------:R-:W-:-:S05]  /*20d0*/  @!P3 MOV R12, R11 ;  /* 0x0000000b000cb202 */ /* 0x000fca0000000f00 */
[----:B------:R-:W-:-:S04]  /*20e0*/  @!P3 IMAD.WIDE.U32 R12, R26, R14, R12 ;  /* 0x0000000e1a0cb225 */ /* 0x000fc800078e000c */
[----:B------:R-:W-:Y:S01]  /*20f0*/  @!P3 IMAD.IADD R13, R13, 0x1, R15 ;  /* 0x000000010d0db824 */ /* 0x000fe200078e020f */
[----:B--2---:R-:W-:-:S04]  /*2100*/  @!P3 LEA R14, P4, R12, R46, 0x2 ;  /* 0x0000002e0c0eb211 */ /* 0x004fc800078810ff */
[----:B------:R-:W-:-:S05]  /*2110*/  @!P3 LEA.HI.X R15, R12, R47, R13, 0x2, P4 ;  /* 0x0000002f0c0fb211 */ /* 0x000fca00020f140d */
[----:B------:R0:W5:Y:S01]  /*2120*/  @!P3 LDG.E R102, desc[UR38][R14.64] ;  /* 0x000000260e66b981 */ /* 0x000162000c1e1900 */
[----:B-1----:R-:W-:Y:S01]  /*2130*/  ISETP.GE.AND P3, PT, R104, 0x1, PT ;  /* 0x000000016800780c */ /* 0x002fe20003f66270 */
[----:B------:R-:W-:Y:S01]  /*2140*/  IMAD.MOV R12, RZ, RZ, -R11 ;  /* 0x000000ffff0c7224 */ /* 0x000fe200078e0a0b */
[----:B------:R-:W-:Y:S01]  /*2150*/  ISETP.GT.AND P4, PT, R28, R27, PT ;  /* 0x0000001b1c00720c */ /* 0x000fe20003f84270 */
[----:B------:R-:W-:Y:S01]  /*2160*/  IMAD R11, R155, 0x4000, R201 ;  /* 0x000040009b0b7824 */ /* 0x000fe200078e02c9 */
[----:B------:R-:W-:Y:S05]  /*2170*/  YIELD ;  /* 0x0000000000007946 */ /* 0x000fea0003800000 */
[----:B------:R-:W-:Y:S01]  /*2180*/  BSSY B0, `(.L_x_7003) ;  /* 0x00005cb000007945 */ /* 0x000fe20003800000 */
[----:B------:R-:W-:Y:S01]  /*2190*/  IMAD R101, R101, R12, R45 ;  /* 0x0000000c65657224 */ /* 0x000fe200078e022d */
[----:B------:R-:W-:Y:S01]  /*21a0*/  P2R R93, PR, RZ, 0x10 ;  /* 0x00000010ff5d7803 */ /* 0x000fe20000000000 */
        /* <DEDUP_REMOVED lines=26> */
[----:B------:R-:W-:Y:S01]  /*2350*/  IMAD R98, R28, -0x80, R25 ;  /* 0xffffff801c627824 */ /* 0x000fe200078e0219 */
[----:B------:R-:W-:Y:S01]  /*2360*/  IADD3 R11, R109, R11, RZ ;  /* 0x0000000b6d0b7210 */ /* 0x000fe20007ffe0ff */
[-C--:B------:R-:W-:Y:S01]  /*2370*/  IMAD.WIDE.U32 R14, R21, R28.reuse, RZ ;  /* 0x0000001c150e7225 */ /* 0x080fe200078e00ff */
[----:B------:R-:W-:Y:S02]  /*2380*/  LEA R109, P4, R108, UR4, 0x1 ;  /* 0x000000046c6d7c11 */ /* 0x000fe4000f8808ff */
[----:B------:R-:W-:Y:S01]  /*2390*/  VIMNMX R98, R98, 0x80, PT ;  /* 0x0000008062627848 */ /* 0x000fe20003fe0100 */
[----:B------:R-:W-:Y:S01]  /*23a0*/  IMAD.WIDE.U32 R12, R34, R28, RZ ;  /* 0x0000001c220c7225 */ /* 0x000fe200078e00ff */
[----:B------:R-:W-:-:S03]  /*23b0*/  LEA.HI.X R108, R108, UR5, R11, 0x1, P4 ;  /* 0x000000056c6c7c11 */ /* 0x000fc6000a0f0c0b */
        /* <DEDUP_REMOVED lines=8> */
[----:B------:R-:W-:Y:S02]  /*2440*/  P2R R140, PR, RZ, 0x8 ;  /* 0x00000008ff8c7803 */ /* 0x000fe40000000000 */
[----:B------:R-:W-:-:S02]  /*2450*/  CS2R R70, SRZ ;  /* 0x0000000000467805 */ /* 0x000fc4000001ff00 */
        /* <DEDUP_REMOVED lines=22> */
.L_x_7007:
[----:B------:R-:W-:Y:S05]  /*25c0*/  BSYNC B1 ;  /* 0x0000000000017941 */ /* 0x000fea0003800000 */
.L_x_7006:
[----:B------:R-:W-:Y:S01]  /*25d0*/  ISETP.GE.AND P3, PT, R220, R98, PT ;  /* 0x00000062dc00720c */ /* 0x000fe20003f66270 */
[----:B0----5:R-:W-:Y:S01]  /*25e0*/  IMAD.MOV.U32 R44, RZ, RZ, R68 ;  /* 0x000000ffff2c7224 */ /* 0x021fe200078e0044 */
[----:B------:R-:W-:Y:S01]  /*25f0*/  MOV R47, R73 ;  /* 0x00000049002f7202 */ /* 0x000fe20000000f00 */
        /* <DEDUP_REMOVED lines=11> */
[----:B------:R-:W-:-:S02]  /*26b0*/  P2R R137, PR, RZ, 0x8 ;  /* 0x00000008ff897803 */ /* 0x000fc40000000000 */
[----:B------:R-:W-:Y:S02]  /*26c0*/  CS2R R64, SRZ ;  /* 0x0000000000407805 */ /* 0x000fe4000001ff00 */
[----:B------:R-:W-:Y:S02]  /*26d0*/  PRMT R125, R44, 0x7610, R125 ;  /* 0x000076102c7d7816 */ /* 0x000fe4000000007d */
[----:B------:R-:W-:Y:S02]  /*26e0*/  CS2R R62, SRZ ;  /* 0x00000000003e7805 */ /* 0x000fe4000001ff00 */
[----:B------:R-:W-:Y:S02]  /*26f0*/  PRMT R126, R45, 0x7610, R126 ;  /* 0x000076102d7e7816 */ /* 0x000fe4000000007e */
[----:B------:R-:W-:Y:S02]  /*2700*/  CS2R R66, SRZ ;  /* 0x0000000000427805 */ /* 0x000fe4000001ff00 */
[----:B------:R-:W-:-:S02]  /*2710*/  PRMT R136, R46, 0x7610, R136 ;  /* 0x000076102e887816 */ /* 0x000fc40000000088 */
[----:B------:R-:W-:Y:S01]  /*2720*/  PRMT R135, R47, 0x7610, R135 ;  /* 0x000076102f877816 */ /* 0x000fe20000000087 */
        /* <DEDUP_REMOVED lines=21> */
.L_x_7009:
[----:B------:R-:W-:Y:S05]  /*2880*/  BSYNC B1 ;  /* 0x0000000000017941 */ /* 0x000fea0003800000 */
.L_x_7008:
        /* <DEDUP_REMOVED lines=23> */
[----:B------:R-:W-:Y:S02]  /*2a00*/  CS2R R48, SRZ ;  /* 0x0000000000307805 */ /* 0x000fe4000001ff00 */
[----:B------:R-:W-:Y:S02]  /*2a10*/  CS2R R46, SRZ ;  /* 0x00000000002e7805 */ /* 0x000fe4000001ff00 */
[----:B------:R-:W-:Y:S01]  /*2a20*/  CS2R R50, SRZ ;  /* 0x0000000000327805 */ /* 0x000fe2000001ff00 */
        /* <DEDUP_REMOVED lines=21> */
.L_x_7011:
[----:B------:R-:W-:Y:S05]  /*2b80*/  BSYNC B1 ;  /* 0x0000000000017941 */ /* 0x000fea0003800000 */
.L_x_7010:
[----:B------:R-:W-:Y:S01]  /*2b90*/  ISETP.GE.AND P4, PT, R218, R98, PT ;  /* 0x00000062da00720c */ /* 0x000fe20003f86270 */
[----:B------:R-:W-:-:S12]  /*2ba0*/  BSSY B1, `(.L_x_7012) ;  /* 0x000001e000017945 */ /* 0x000fd80003800000 */
[----:B------:R-:W-:Y:S05]  /*2bb0*/  @P4 BRA `(.L_x_7013) ;  /* 0x0000000000704947 */ /* 0x000fea0003800000 */
[----:B------:R-:W1:Y:S01]  /*2bc0*/  LDC.64 R44, c[0x0][0x3f8] ;  /* 0x0000fe00ff2c7b82 */ /* 0x000e620000000a00 */
[----:B------:R-:W-:Y:S01]  /*2bd0*/  IMAD.MOV.U32 R15, RZ, RZ, R103 ;  /* 0x000000ffff0f7224 */ /* 0x000fe200078e0067 */
[----:B------:R-:W-:Y:S01]  /*2be0*/  ULDC.64 UR4, c[0x0][0x3e8] ;  /* 0x0000fa0000047ab9 */ /* 0x000fe20000000a00 */
[----:B------:R-:W-:Y:S02]  /*2bf0*/  CS2R R48, SRZ ;  /* 0x0000000000307805 */ /* 0x000fe4000001ff00 */
[----:B------:R-:W-:Y:S01]  /*2c00*/  CS2R R50, SRZ ;  /* 0x0000000000327805 */ /* 0x000fe2000001ff00 */
[----:B-1----:R-:W-:-:S04]  /*2c10*/  IMAD.WIDE.U32 R14, R44, 0x60, R14 ;  /* 0x000000602c0e7825 */ /* 0x002fc800078e000e */
[----:B------:R-:W-:Y:S01]  /*2c20*/  IMAD R13, R45, 0x60, RZ ;  /* 0x000000602d0d7824 */ /* 0x000fe200078e02ff */
[----:B------:R-:W-:-:S04]  /*2c30*/  IADD3 R45, P5, R84, R14, RZ ;  /* 0x0000000e542d7210 */ /* 0x000fc80007fbe0ff */
[----:B------:R-:W-:Y:S01]  /*2c40*/  IADD3.X R46, R38, R15, R13, P5, !PT ;  /* 0x0000000f262e7210 */ /* 0x000fe20002ffe40d */
[----:B------:R-:W-:Y:S01]  /*2c50*/  IMAD.MOV.U32 R13, RZ, RZ, R11 ;  /* 0x000000ffff0d7224 */ /* 0x000fe200078e000b */
[----:B------:R-:W1:Y:S02]  /*2c60*/  LDC.64 R14, c[0x0][0x408] ;  /* 0x00010200ff0e7b82 */ /* 0x000e640000000a00 */
[----:B-1----:R-:W-:-:S04]  /*2c70*/  IMAD.WIDE.U32 R12, R14, 0x60, R12 ;  /* 0x000000600e0c7825 */ /* 0x002fc800078e000c */
[----:B------:R-:W-:Y:S01]  /*2c80*/  IMAD R15, R15, 0x60, RZ ;  /* 0x000000600f0f7824 */ /* 0x000fe200078e02ff */
[----:B------:R-:W-:-:S04]  /*2c90*/  IADD3 R11, P5, R88, R12, RZ ;  /* 0x0000000c580b7210 */ /* 0x000fc80007fbe0ff */
[----:B------:R-:W-:Y:S02]  /*2ca0*/  IADD3.X R44, R40, R13, R15, P5, !PT ;  /* 0x0000000d282c7210 */ /* 0x000fe40002ffe40f */
        /* <DEDUP_REMOVED lines=13> */
.L_x_7013:
[----:B------:R-:W-:Y:S05]  /*2d80*/  BSYNC B1 ;  /* 0x0000000000017941 */ /* 0x000fea0003800000 */
.L_x_7012:
[----:B-----5:R-:W-:Y:S01]  /*2d90*/  IMAD.MOV.U32 R11, RZ, RZ, R52 ;  /* 0x000000ffff0b7224 */ /* 0x020fe200078e0034 */
[----:B-1----:R-:W-:Y:S01]  /*2da0*/  MOV R12, R53 ;  /* 0x00000035000c7202 */ /* 0x002fe20000000f00 */
[----:B------:R-:W-:Y:S01]  /*2db0*/  IMAD.MOV.U32 R13, RZ, RZ, R56 ;  /* 0x000000ffff0d7224 */ /* 0x000fe200078e0038 */
[----:B------:R-:W-:Y:S01]  /*2dc0*/  ISETP.NE.AND P5, PT, R157, 0x3, PT ;  /* 0x000000039d00780c */ /* 0x000fe20003fa5270 */
        /* <DEDUP_REMOVED lines=17> */
[----:B0-----:R-:W-:Y:S01]  /*2ee0*/  PRMT R78, R11, 0x7610, R78 ;  /* 0x000076100b4e7816 */ /* 0x001fe2000000004e */
        /* <DEDUP_REMOVED lines=13> */
.L_x_7014:
[----:B------:R-:W-:Y:S01]  /*2fc0*/  IMAD R92, R155, 0x8, R156 ;  /* 0x000000089b5c7824 */ /* 0x000fe200078e029c */
[----:B------:R-:W-:Y:S01]  /*2fd0*/  SHF.L.U32 R103, R154, 0x1f, RZ ;  /* 0x0000001f9a677819 */ /* 0x000fe200000006ff */
[----:B------:R-:W-:Y:S03]  /*2fe0*/  BSSY B1, `(.L_x_7015) ;  /* 0x0000003000017945 */ /* 0x000fe60003800000 */
[----:B------:R-:W0:Y:S02]  /*2ff0*/  SYNCS.PHASECHK.TRANS64.TRYWAIT P6, [R92+URZ+0x28890], R103 ;  /* 0x028890675c0075a7 */ /* 0x000e2400080c017f */
[----:B0-----:R-:W-:Y:S05]  /*3000*/  @!P6 BRA `(.L_x_7016) ;  /* 0x0000017c0014e947 */ /* 0x001fea0003800000 */
.L_x_7311:
[----:B------:R-:W-:Y:S05]  /*3010*/  BSYNC B1 ;  /* 0x0000000000017941 */ /* 0x000fea0003800000 */
.L_x_7015:
[----:B------:R-:W-:-:S03]  /*3020*/  UMOV UR4, 0xffffffff ;  /* 0xffffffff00047882 */ /* 0x000fc60000000000 */
[----:B------:R-:W-:Y:S05]  /*3030*/  BRA.DIV UR4, `(.L_x_7017) ;  /* 0x0000017e041c7947 */ /* 0x000fea000b800000 */
[----:B------:R1:W2:Y:S04]  /*3040*/  SHFL.IDX PT, R79, R108, RZ, 0x181f ;  /* 0x00181fff6c4f7589 */ /* 0x0002a800000e0000 */
[----:B------:R1:W3:Y:S02]  /*3050*/  SHFL.IDX PT, R105, R109, RZ, 0x181f ;  /* 0x00181fff6d697589 */ /* 0x0002e400000e0000 */
.L_x_7315:
[----:B------:R-:W-:Y:S01]  /*3060*/  ISETP.NE.AND P6, PT, R140, RZ, PT ;  /* 0x000000ff8c00720c */ /* 0x000fe20003fc5270 */
[----:B------:R-:W-:-:S12]  /*3070*/  BSSY B1, `(.L_x_7018) ;  /* 0x0000072000017945 */ /* 0x000fd80003800000 */
[----:B------:R-:W-:Y:S05]  /*3080*/  @P6 BRA `(.L_x_7019) ;  /* 0x0000000400c06947 */ /* 0x000fea0003800000 */
[----:B------:R-:W-:Y:S04]  /*3090*/  BSSY B2, `(.L_x_7020) ;  /* 0x0000038000027945 */ /* 0x000fe80003800000 */
[----:B------:R-:W-:Y:S05]  /*30a0*/  @P1 BRA `(.L_x_7021) ;  /* 0x0000000000d81947 */ /* 0x000fea0003800000 */
[----:B------:R4:W0:Y:S01]  /*30b0*/  LDS.128 R12, [R94+0x18400] ;  /* 0x018400005e0c7984 */ /* 0x0008220000000c00 */
[C---:B---3--:R-:W-:Y:S01]  /*30c0*/  LEA R76, P6, R16.reuse, R105, 0x1 ;  /* 0x00000069104c7211 */ /* 0x048fe200078c08ff */
[----:B------:R-:W-:Y:S03]  /*30d0*/  BSSY B3, `(.L_x_7022) ;  /* 0x0000032000037945 */ /* 0x000fe60003800000 */
[----:B--2---:R-:W-:Y:S02]  /*30e0*/  LEA.HI.X R77, R16, R79, R17, 0x1, P6 ;  /* 0x0000004f104d7211 */ /* 0x004fe400030f0c11 */
[----:B------:R-:W-:-:S13]  /*30f0*/  ISETP.GE.AND P6, PT, R18, R104, PT ;  /* 0x000000681200720c */ /* 0x000fda0003fc6270 */
[----:B----4-:R-:W-:Y:S05]  /*3100*/  @P6 BRA `(.L_x_7023) ;  /* 0x0000000000b86947 */ /* 0x010fea0003800000 */
[----:B------:R-:W-:Y:S02]  /*3110*/  SHF.R.U32.HI R141, RZ, 0x10, R73 ;  /* 0x00000010ff8d7819 */ /* 0x000fe40000011649 */
[--C-:B------:R-:W-:Y:S02]  /*3120*/  SHF.R.U64 R11, R74, 0x10, R75.reuse ;  /* 0x000000104a0b7819 */ /* 0x100fe4000000124b */
[----:B------:R-:W-:Y:S02]  /*3130*/  SHF.R.U32.HI R140, RZ, 0x10, R75 ;  /* 0x00000010ff8c7819 */ /* 0x000fe4000001164b */
[----:B------:R-:W-:Y:S02]  /*3140*/  SHF.R.U64 R142, R72, 0x10, R73 ;  /* 0x00000010488e7819 */ /* 0x000fe40000001249 */
[----:B------:R-:W-:Y:S02]  /*3150*/  PRMT R138, R138, 0x5410, R141 ;  /* 0x000054108a8a7816 */ /* 0x000fe4000000008d */
[----:B------:R-:W-:Y:S01]  /*3160*/  PRMT R136, R136, 0x5410, R11 ;  /* 0x0000541088887816 */ /* 0x000fe2000000000b */
[----:B0-----:R-:W-:Y:S01]  /*3170*/  IMAD.U32 R11, R12, 0x10000, RZ ;  /* 0x000100000c0b7824 */ /* 0x001fe200078e00ff */
[----:B------:R-:W-:Y:S01]  /*3180*/  PRMT R141, R135, 0x5410, R140 ;  /* 0x00005410878d7816 */ /* 0x000fe2000000008c */
[----:B------:R-:W-:Y:S01]  /*3190*/  IMAD.U32 R135, R138, 0x10000, RZ ;  /* 0x000100008a877824 */ /* 0x000fe200078e00ff */
[----:B------:R-:W-:-:S02]  /*31a0*/  PRMT R139, R139, 0x5410, R142 ;  /* 0x000054108b8b7816 */ /* 0x000fc4000000008e */
[C---:B------:R-:W-:Y:S01]  /*31b0*/  SHF.L.U32 R72, R14.reuse, 0x10, RZ ;  /* 0x000000100e487819 */ /* 0x040fe200000006ff */
[----:B------:R-:W-:Y:S01]  /*31c0*/  IMAD.U32 R142, R141, 0x10000, RZ ;  /* 0x000100008d8e7824 */ /* 0x000fe200078e00ff */
[----:B------:R-:W-:Y:S01]  /*31d0*/  LOP3.LUT R73, R14, 0xffff0000, RZ, 0xc0, !PT ;  /* 0xffff00000e497812 */ /* 0x000fe200078ec0ff */
[C---:B------:R-:W-:Y:S01]  /*31e0*/  IMAD.U32 R14, R13.reuse, 0x10000, RZ ;  /* 0x000100000d0e7824 */ /* 0x040fe200078e00ff */
[----:B------:R-:W-:Y:S02]  /*31f0*/  LOP3.LUT R13, R13, 0xffff0000, RZ, 0xc0, !PT ;  /* 0xffff00000d0d7812 */ /* 0x000fe400078ec0ff */
[----:B------:R-:W-:Y:S01]  /*3200*/  LOP3.LUT R140, R136, 0xffff0000, RZ, 0xc0, !PT ;  /* 0xffff0000888c7812 */ /* 0x000fe200078ec0ff */
[----:B------:R-:W-:Y:S01]  /*3210*/  FMUL.FTZ R145, R73, R142 ;  /* 0x0000008e49917220 */ /* 0x000fe20000410000 */
[----:B------:R-:W-:Y:S01]  /*3220*/  LOP3.LUT R75, R139, 0xffff0000, RZ, 0xc0, !PT ;  /* 0xffff00008b4b7812 */ /* 0x000fe200078ec0ff */
[----:B------:R-:W-:Y:S01]  /*3230*/  FMUL.FTZ R73, R73, R135 ;  /* 0x0000008749497220 */ /* 0x000fe20000410000 */
[----:B------:R-:W-:Y:S01]  /*3240*/  LOP3.LUT R74, R15, 0xffff0000, RZ, 0xc0, !PT ;  /* 0xffff00000f4a7812 */ /* 0x000fe200078ec0ff */
[C---:B------:R-:W-:Y:S01]  /*3250*/  FMUL.FTZ R143, R13.reuse, R140 ;  /* 0x0000008c0d8f7220 */ /* 0x040fe20000410000 */
[----:B------:R-:W-:Y:S01]  /*3260*/  LOP3.LUT R12, R12, 0xffff0000, RZ, 0xc0, !PT ;  /* 0xffff00000c0c7812 */ /* 0x000fe200078ec0ff */
[----:B------:R-:W-:Y:S01]  /*3270*/  FMUL.FTZ R13, R13, R75 ;  /* 0x0000004b0d0d7220 */ /* 0x000fe20000410000 */
[----:B------:R-:W-:Y:S01]  /*3280*/  LOP3.LUT R141, R141, 0xffff0000, RZ, 0xc0, !PT ;  /* 0xffff00008d8d7812 */ /* 0x000fe200078ec0ff */
[----:B------:R-:W-:Y:S01]  /*3290*/  IMAD.U32 R136, R136, 0x10000, RZ ;  /* 0x0001000088887824 */ /* 0x000fe200078e00ff */
[----:B------:R-:W-:Y:S01]  /*32a0*/  LOP3.LUT R138, R138, 0xffff0000, RZ, 0xc0, !PT ;  /* 0xffff00008a8a7812 */ /* 0x000fe200078ec0ff */
[----:B------:R-:W-:-:S02]  /*32b0*/  IMAD.U32 R139, R139, 0x10000, RZ ;  /* 0x000100008b8b7824 */ /* 0x000fc400078e00ff */
[----:B------:R-:W-:Y:S01]  /*32c0*/  FFMA.FTZ R145, R72, R135, -R145 ;  /* 0x0000008748917223 */ /* 0x000fe20000010891 */
[C---:B------:R-:W-:Y:S01]  /*32d0*/  FFMA.FTZ R143, R14.reuse, R75, -R143 ;  /* 0x0000004b0e8f7223 */ /* 0x040fe2000001088f */
[----:B------:R-:W-:Y:S01]  /*32e0*/  FFMA.FTZ R140, R14, R140, R13 ;  /* 0x0000008c0e8c7223 */ /* 0x000fe2000001000d */
        /* <DEDUP_REMOVED lines=15> */
[----:B------:R-:W-:-:S07]  /*33e0*/  MOV R14, R72 ;  /* 0x00000048000e7202 */ /* 0x000fce0000000f00 */
.L_x_7023:
[----:B------:R-:W-:Y:S05]  /*33f0*/  BSYNC B3 ;  /* 0x0000000000037941 */ /* 0x000fea0003800000 */
.L_x_7022:
[----:B0-----:R4:W-:Y:S02]  /*3400*/  ST.E.128 desc[UR38][R76.64], R12 ;  /* 0x0000000c4c007985 */ /* 0x0019e4000c101d26 */
.L_x_7021:
[----:B------:R-:W-:Y:S05]  /*3410*/  BSYNC B2 ;  /* 0x0000000000027941 */ /* 0x000fea0003800000 */
.L_x_7020:
[----:B------:R-:W-:Y:S05]  /*3420*/  @P2 BRA `(.L_x_7019) ;  /* 0x0000000000d82947 */ /* 0x000fea0003800000 */
        /* <DEDUP_REMOVED lines=32> */
[----:B------:R-:W-:Y:S01]  /*3630*/  FFMA.FTZ R77, R14, R71, -R77 ;  /* 0x000000470e4d7223 */ /* 0x000fe2000001084d */
[----:B------:R-:W-:Y:S01]  /*3640*/  LOP3.LUT R124, R124, 0xffff0000, RZ, 0xc0, !PT ;  /* 0xffff00007c7c7812 */ /* 0x000fe200078ec0ff */
        /* <DEDUP_REMOVED lines=18> */
.L_x_7025:
[----:B------:R-:W-:Y:S05]  /*3770*/  BSYNC B2 ;  /* 0x0000000000027941 */ /* 0x000fea0003800000 */
.L_x_7024:
[----:B0-----:R0:W-:Y:S02]  /*3780*/  ST.E.128 desc[UR38][R72.64], R12 ;  /* 0x0000000c48007985 */ /* 0x0011e4000c101d26 */
.L_x_7019:
[----:B------:R-:W-:Y:S05]  /*3790*/  BSYNC B1 ;  /* 0x0000000000017941 */ /* 0x000fea0003800000 */
.L_x_7018:
[----:B------:R-:W-:-:S03]  /*37a0*/  UMOV UR4, 0xffffffff ;  /* 0xffffffff00047882 */ /* 0x000fc60000000000 */
[----:B------:R-:W-:Y:S05]  /*37b0*/  BRA.DIV UR4, `(.L_x_7026) ;  /* 0x0000017604887947 */ /* 0x000fea000b800000 */
[----:B------:R1:W1:Y:S04]  /*37c0*/  SHFL.IDX PT, R71, R108, 0x1, 0x181f ;  /* 0x00381f006c477f89 */ /* 0x00026800000e0000 */
[----:B0-----:R0:W0:Y:S02]  /*37d0*/  SHFL.IDX PT, R73, R109, 0x1, 0x181f ;  /* 0x00381f006d497f89 */ /* 0x00102400000e0000 */
.L_x_7319:
[----:B------:R-:W-:Y:S01]  /*37e0*/  ISETP.NE.AND P6, PT, R137, RZ, PT ;  /* 0x000000ff8900720c */ /* 0x000fe20003fc5270 */
[----:B------:R-:W-:-:S12]  /*37f0*/  BSSY B1, `(.L_x_7027) ;  /* 0x0000072000017945 */ /* 0x000fd80003800000 */
[----:B------:R-:W-:Y:S05]  /*3800*/  @P6 BRA `(.L_x_7028) ;  /* 0x0000000400c06947 */ /* 0x000fea0003800000 */
[----:B------:R-:W-:Y:S04]  /*3810*/  BSSY B2, `(.L_x_7029) ;  /* 0x0000038000027945 */ /* 0x000fe80003800000 */
[----:B------:R-:W-:Y:S05]  /*3820*/  @P1 BRA `(.L_x_7030) ;  /* 0x0000000000d81947 */ /* 0x000fea0003800000 */
[----:B----4-:R4:W2:Y:S01]  /*3830*/  LDS.128 R12, [R94+0x19400] ;  /* 0x019400005e0c7984 */ /* 0x0108a20000000c00 */
[C---:B0-----:R-:W-:Y:S01]  /*3840*/  LEA R68, P6, R16.reuse, R73, 0x1 ;  /* 0x0000004910447211 */ /* 0x041fe200078c08ff */
[----:B------:R-:W-:Y:S03]  /*3850*/  BSSY B3, `(.L_x_7031) ;  /* 0x0000032000037945 */ /* 0x000fe60003800000 */
[----:B-1----:R-:W-:Y:S02]  /*3860*/  LEA.HI.X R69, R16, R71, R17, 0x1, P6 ;  /* 0x0000004710457211 */ /* 0x002fe400030f0c11 */
[----:B------:R-:W-:-:S13]  /*3870*/  ISETP.GE.AND P6, PT, R18, R104, PT ;  /* 0x000000681200720c */ /* 0x000fda0003fc6270 */
[----:B----4-:R-:W-:Y:S05]  /*3880*/  @P6 BRA `(.L_x_7032) ;  /* 0x0000000000b86947 */ /* 0x010fea0003800000 */
[----:B------:R-:W-:Y:S02]  /*3890*/  SHF.R.U64 R70, R66, 0x10, R67 ;  /* 0x0000001042467819 */ /* 0x000fe40000001243 */
[----:B------:R-:W-:Y:S01]  /*38a0*/  SHF.R.U64 R72, R64, 0x10, R65 ;  /* 0x0000001040487819 */ /* 0x000fe20000001241 */
[----:B--2---:R-:W-:Y:S01]  /*38b0*/  IMAD.U32 R64, R14, 0x10000, RZ ;  /* 0x000100000e407824 */ /* 0x004fe200078e00ff */
[----:B------:R-:W-:Y:S02]  /*38c0*/  SHF.R.U32.HI R67, RZ, 0x10, R67 ;  /* 0x00000010ff437819 */ /* 0x000fe40000011643 */
[----:B------:R-:W-:Y:S02]  /*38d0*/  SHF.R.U32.HI R11, RZ, 0x10, R65 ;  /* 0x00000010ff0b7819 */ /* 0x000fe40000011641 */
[----:B------:R-:W-:Y:S02]  /*38e0*/  PRMT R121, R121, 0x5410, R70 ;  /* 0x0000541079797816 */ /* 0x000fe40000000046 */
[----:B------:R-:W-:-:S02]  /*38f0*/  PRMT R119, R119, 0x5410, R72 ;  /* 0x0000541077777816 */ /* 0x000fc40000000048 */
[----:B------:R-:W-:Y:S01]  /*3900*/  LOP3.LUT R65, R14, 0xffff0000, RZ, 0xc0, !PT ;  /* 0xffff00000e417812 */ /* 0x000fe200078ec0ff */
[C---:B------:R-:W-:Y:S01]  /*3910*/  IMAD.U32 R14, R13.reuse, 0x10000, RZ ;  /* 0x000100000d0e7824 */ /* 0x040fe200078e00ff */
        /* <DEDUP_REMOVED lines=11> */
[----:B------:R-:W-:Y:S01]  /*39d0*/  FMUL.FTZ R13, R13, R67 ;  /* 0x000000430d0d7220 */ /* 0x000fe20000410000 */
[----:B------:R-:W-:Y:S01]  /*39e0*/  LOP3.LUT R66, R15, 0xffff0000, RZ, 0xc0, !PT ;  /* 0xffff00000f427812 */ /* 0x000fe200078ec0ff */
[C---:B------:R-:W-:Y:S01]  /*39f0*/  FMUL.FTZ R77, R65.reuse, R74 ;  /* 0x0000004a414d7220 */ /* 0x040fe20000410000 */
        /* <DEDUP_REMOVED lines=23> */
.L_x_7032:
[----:B------:R-:W-:Y:S05]  /*3b70*/  BSYNC B3 ;  /* 0x0000000000037941 */ /* 0x000fea0003800000 */
.L_x_7031:
[----:B--2---:R0:W-:Y:S02]  /*3b80*/  ST.E.128 desc[UR38][R68.64], R12 ;  /* 0x0000000c44007985 */ /* 0x0041e4000c101d26 */
.L_x_7030:
[----:B------:R-:W-:Y:S05]  /*3b90*/  BSYNC B2 ;  /* 0x0000000000027941 */ /* 0x000fea0003800000 */
.L_x_7029:
[----:B------:R-:W-:Y:S05]  /*3ba0*/  @P2 BRA `(.L_x_7028) ;  /* 0x0000000000d82947 */ /* 0x000fea0003800000 */
        /* <DEDUP_REMOVED lines=17> */
[C---:B------:R-:W-:Y:S01]  /*3cc0*/  SHF.L.U32 R14, R13.reuse, 0x10, RZ ;  /* 0x000000100d0e7819 */ /* 0x040fe200000006ff */
[----:B------:R-:W-:Y:S01]  /*3cd0*/  IMAD.U32 R11, R12, 0x10000, RZ ;  /* 0x000100000c0b7824 */ /* 0x000fe200078e00ff */
[----:B------:R-:W-:Y:S01]  /*3ce0*/  LOP3.LUT R13, R13, 0xffff0000, RZ, 0xc0, !PT ;  /* 0xffff00000d0d7812 */ /* 0x000fe200078ec0ff */
[----:B------:R-:W-:Y:S01]  /*3cf0*/  IMAD.U32 R66, R112, 0x10000, RZ ;  /* 0x0001000070427824 */ /* 0x000fe200078e00ff */
[C---:B------:R-:W-:Y:S01]  /*3d00*/  LOP3.LUT R67, R113.reuse, 0xffff0000, RZ, 0xc0, !PT ;  /* 0xffff000071437812 */ /* 0x040fe200078ec0ff */
[----:B------:R-:W-:Y:S01]  /*3d10*/  IMAD.U32 R113, R113, 0x10000, RZ ;  /* 0x0001000071717824 */ /* 0x000fe200078e00ff */
[C---:B------:R-:W-:Y:S01]  /*3d20*/  LOP3.LUT R63, R111.reuse, 0xffff0000, RZ, 0xc0, !PT ;  /* 0xffff00006f3f7812 */ /* 0x040fe200078ec0ff */
        /* <DEDUP_REMOVED lines=28> */
.L_x_7034:
[----:B------:R-:W-:Y:S05]  /*3ef0*/  BSYNC B2 ;  /* 0x0000000000027941 */ /* 0x000fea0003800000 */
.L_x_7033:
[----:B----4-:R0:W-:Y:S02]  /*3f00*/  ST.E.128 desc[UR38][R64.64], R12 ;  /* 0x0000000c40007985 */ /* 0x0101e4000c101d26 */
.L_x_7028:
[----:B------:R-:W-:Y:S05]  /*3f10*/  BSYNC B1 ;  /* 0x0000000000017941 */ /* 0x000fea0003800000 */
.L_x_7027:
[----:B------:R-:W-:-:S03]  /*3f20*/  UMOV UR4, 0xffffffff ;  /* 0xffffffff00047882 */ /* 0x000fc60000000000 */
[----:B------:R-:W-:Y:S05]  /*3f30*/  BRA.DIV UR4, `(.L_x_7035) ;  /* 0x0000016e04f47947 */ /* 0x000fea000b800000 */
[----:B------:R1:W1:Y:S04]  /*3f40*/  SHFL.IDX PT, R63, R108, 0x2, 0x181f ;  /* 0x00581f006c3f7f89 */ /* 0x00026800000e0000 */
[----:B0-----:R0:W0:Y:S02]  /*3f50*/  SHFL.IDX PT, R65, R109, 0x2, 0x181f ;  /* 0x00581f006d417f89 */ /* 0x00102400000e0000 */
.L_x_7323:
[----:B------:R-:W-:Y:S04]  /*3f60*/  BSSY B1, `(.L_x_7036) ;  /* 0x0000072000017945 */ /* 0x000fe80003800000 */
        /* <DEDUP_REMOVED lines=10> */
[----:B------:R-:W-:Y:S02]  /*4010*/  SHF.R.U64 R64, R56, 0x10, R57 ;  /* 0x0000001038407819 */ /* 0x000fe40000001239 */
[----:B------:R-:W-:Y:S02]  /*4020*/  SHF.R.U32.HI R59, RZ, 0x10, R59 ;  /* 0x00000010ff3b7819 */ /* 0x000fe4000001163b */
[----:B------:R-:W-:Y:S02]  /*4030*/  SHF.R.U32.HI R11, RZ, 0x10, R57 ;  /* 0x00000010ff0b7819 */ /* 0x000fe40000011639 */
[----:B------:R-:W-:Y:S02]  /*4040*/  PRMT R133, R133, 0x5410, R62 ;  /* 0x0000541085857816 */ /* 0x000fe4000000003e */
[----:B------:R-:W-:-:S02]  /*4050*/  PRMT R131, R131, 0x5410, R64 ;  /* 0x0000541083837816 */ /* 0x000fc40000000040 */
[C---:B--2---:R-:W-:Y:S02]  /*4060*/  SHF.L.U32 R56, R14.reuse, 0x10, RZ ;  /* 0x000000100e387819 */ /* 0x044fe400000006ff */
[----:B------:R-:W-:Y:S01]  /*4070*/  LOP3.LUT R57, R14, 0xffff0000, RZ, 0xc0, !PT ;  /* 0xffff00000e397812 */ /* 0x000fe200078ec0ff */
[C---:B------:R-:W-:Y:S01]  /*4080*/  IMAD.U32 R14, R13.reuse, 0x10000, RZ ;  /* 0x000100000d0e7824 */ /* 0x040fe200078e00ff */
[----:B------:R-:W-:Y:S02]  /*4090*/  PRMT R134, R134, 0x5410, R59 ;  /* 0x0000541086867816 */ /* 0x000fe4000000003b */
        /* <DEDUP_REMOVED lines=13> */
[----:B------:R-:W-:Y:S01]  /*4170*/  IMAD.U32 R133, R133, 0x10000, RZ ;  /* 0x0001000085857824 */ /* 0x000fe200078e00ff */
[----:B------:R-:W-:Y:S01]  /*4180*/  LOP3.LUT R132, R132, 0xffff0000, RZ, 0xc0, !PT ;  /* 0xffff000084847812 */ /* 0x000fe200078ec0ff */
[----:B------:R-:W-:-:S02]  /*4190*/  IMAD.U32 R131, R131, 0x10000, RZ ;  /* 0x0001000083837824 */ /* 0x000fc400078e00ff */
[----:B------:R-:W-:Y:S01]  /*41a0*/  FMUL.FTZ R57, R57, R62 ;  /* 0x0000003e39397220 */ /* 0x000fe20000410000 */
[C---:B------:R-:W-:Y:S01]  /*41b0*/  FFMA.FTZ R67, R14.reuse, R59, -R67 ;  /* 0x0000003b0e437223 */ /* 0x040fe20000010843 */
[----:B------:R-:W-:Y:S01]  /*41c0*/  FFMA.FTZ R64, R14, R64, R13 ;  /* 0x000000400e407223 */ /* 0x000fe2000001000d */
[----:B------:R-:W-:Y:S01]  /*41d0*/  FFMA.FTZ R69, R56, R62, -R69 ;  /* 0x0000003e38457223 */ /* 0x000fe20000010845 */
[----:B------:R-:W-:Y:S01]  /*41e0*/  FMUL.FTZ R14, R12, R133 ;  /* 0x000000850c0e7220 */ /* 0x000fe20000410000 */
[----:B------:R-:W-:Y:S02]  /*41f0*/  IMAD.U32 R15, R15, 0x10000, RZ ;  /* 0x000100000f0f7824 */ /* 0x000fe400078e00ff */
[C---:B------:R-:W-:Y:S01]  /*4200*/  FMUL.FTZ R62, R58.reuse, R134 ;  /* 0x000000863a3e7220 */ /* 0x040fe20000410000 */
[----:B------:R-:W-:Y:S01]  /*4210*/  FMUL.FTZ R13, R58, R132 ;  /* 0x000000843a0d7220 */ /* 0x000fe20000410000 */
[-C--:B------:R-:W-:Y:S01]  /*4220*/  FMUL.FTZ R12, R12, R131.reuse ;  /* 0x000000830c0c7220 */ /* 0x080fe20000410000 */
[----:B------:R-:W-:Y:S01]  /*4230*/  FFMA.FTZ R56, R56, R66, R57 ;  /* 0x0000004238387223 */ /* 0x000fe20000010039 */
        /* <DEDUP_REMOVED lines=10> */
.L_x_7041:
[----:B------:R-:W-:Y:S05]  /*42e0*/  BSYNC B3 ;  /* 0x0000000000037941 */ /* 0x000fea0003800000 */
.L_x_7040:
[----:B--2---:R0:W-:Y:S02]  /*42f0*/  ST.E.128 desc[UR38][R60.64], R12 ;  /* 0x0000000c3c007985 */ /* 0x0041e4000c101d26 */
.L_x_7039:
[----:B------:R-:W-:Y:S05]  /*4300*/  BSYNC B2 ;  /* 0x0000000000027941 */ /* 0x000fea0003800000 */
.L_x_7038:
        /* <DEDUP_REMOVED lines=53> */
.L_x_7043:
[----:B------:R-:W-:Y:S05]  /*4660*/  BSYNC B2 ;  /* 0x0000000000027941 */ /* 0x000fea0003800000 */
.L_x_7042:
[----:B----4-:R0:W-:Y:S02]  /*4670*/  ST.E.128 desc[UR38][R56.64], R12 ;  /* 0x0000000c38007985 */ /* 0x0101e4000c101d26 */
.L_x_7037:
[----:B------:R-:W-:Y:S05]  /*4680*/  BSYNC B1 ;  /* 0x0000000000017941 */ /* 0x000fea0003800000 */
.L_x_7036:
[----:B------:R-:W-:-:S03]  /*4690*/  UMOV UR4, 0xffffffff ;  /* 0xffffffff00047882 */ /* 0x000fc60000000000 */
[----:B------:R-:W-:Y:S05]  /*46a0*/  BRA.DIV UR4, `(.L_x_7044) ;  /* 0x0000016a04647947 */ /* 0x000fea000b800000 */
[----:B------:R2:W2:Y:S04]  /*46b0*/  SHFL.IDX PT, R55, R108, 0x3, 0x181f ;  /* 0x00781f006c377f89 */ /* 0x0004a800000e0000 */
[----:B01----:R-:W0:Y:S02]  /*46c0*/  SHFL.IDX PT, R109, R109, 0x3, 0x181f ;  /* 0x00781f006d6d7f89 */ /* 0x003e2400000e0000 */
.L_x_7327:
[----:B------:R-:W-:Y:S05]  /*46d0*/  @P4 BRA `(.L_x_7045) ;  /* 0x0000003400d44947 */ /* 0x000fea0003800000 */
[----:B------:R-:W-:Y:S04]  /*46e0*/  BSSY B1, `(.L_x_7046) ;  /* 0x0000038000017945 */ /* 0x000fe80003800000 */
[----:B------:R-:W-:Y:S05]  /*46f0*/  @P1 BRA `(.L_x_7047) ;  /* 0x0000000000d81947 */ /* 0x000fea0003800000 */
[----:B----4-:R1:W4:Y:S01]  /*4700*/  LDS.128 R12, [R94+0x1b400] ;  /* 0x01b400005e0c7984 */ /* 0x0103220000000c00 */
[C---:B0-----:R-:W-:Y:S01]  /*4710*/  LEA R52, P3, R16.reuse, R109, 0x1 ;  /* 0x0000006d10347211 */ /* 0x041fe200078608ff */
[----:B------:R-:W-:Y:S03]  /*4720*/  BSSY B2, `(.L_x_7048) ;  /* 0x0000032000027945 */ /* 0x000fe60003800000 */
[----:B--2---:R-:W-:Y:S02]  /*4730*/  LEA.HI.X R53, R16, R55, R17, 0x1, P3 ;  /* 0x0000003710357211 */ /* 0x004fe400018f0c11 */
[----:B------:R-:W-:-:S13]  /*4740*/  ISETP.GE.AND P3, PT, R18, R104, PT ;  /* 0x000000681200720c */ /* 0x000fda0003f66270 */
[----:B-1----:R-:W-:Y:S05]  /*4750*/  @P3 BRA `(.L_x_7049) ;  /* 0x0000000000b83947 */ /* 0x002fea0003800000 */
[----:B------:R-:W-:Y:S02]  /*4760*/  SHF.R.U64 R54, R50, 0x10, R51 ;  /* 0x0000001032367819 */ /* 0x000fe40000001233 */
[----:B------:R-:W-:Y:S01]  /*4770*/  SHF.R.U64 R56, R48, 0x10, R49 ;  /* 0x0000001030387819 */ /* 0x000fe20000001231 */
[----:B----4-:R-:W-:Y:S01]  /*4780*/  IMAD.U32 R48, R14, 0x10000, RZ ;  /* 0x000100000e307824 */ /* 0x010fe200078e00ff */
        /* <DEDUP_REMOVED lines=43> */
.L_x_7049:
[----:B------:R-:W-:Y:S05]  /*4a40*/  BSYNC B2 ;  /* 0x0000000000027941 */ /* 0x000fea0003800000 */
.L_x_7048:
[----:B----4-:R1:W-:Y:S02]  /*4a50*/  ST.E.128 desc[UR38][R52.64], R12 ;  /* 0x0000000c34007985 */ /* 0x0103e4000c101d26 */
.L_x_7047:
[----:B------:R-:W-:Y:S05]  /*4a60*/  BSYNC B1 ;  /* 0x0000000000017941 */ /* 0x000fea0003800000 */
.L_x_7046:
[----:B------:R-:W-:Y:S05]  /*4a70*/  @P2 BRA `(.L_x_7045) ;  /* 0x0000003000ec2947 */ /* 0x000fea0003800000 */
[----:B-1--4-:R1:W4:Y:S01]  /*4a80*/  LDS.128 R12, [R94+0x1f400] ;  /* 0x01f400005e0c7984 */ /* 0x0123220000000c00 */
[C---:B0-----:R-:W-:Y:S01]  /*4a90*/  LEA R48, P3, R22.reuse, R109, 0x1 ;  /* 0x0000006d16307211 */ /* 0x041fe200078608ff */
[----:B------:R-:W-:Y:S03]  /*4aa0*/  BSSY B1, `(.L_x_7050) ;  /* 0x0000032000017945 */ /* 0x000fe60003800000 */
[----:B--2---:R-:W-:Y:S02]  /*4ab0*/  LEA.HI.X R49, R22, R55, R2, 0x1, P3 ;  /* 0x0000003716317211 */ /* 0x004fe400018f0c02 */
[----:B------:R-:W-:-:S13]  /*4ac0*/  ISETP.GE.AND P3, PT, R23, R104, PT ;  /* 0x000000681700720c */ /* 0x000fda0003f66270 */
[----:B-1----:R-:W-:Y:S05]  /*4ad0*/  @P3 BRA `(.L_x_7051) ;  /* 0x0000000000b83947 */ /* 0x002fea0003800000 */
        /* <DEDUP_REMOVED lines=46> */
.L_x_7051:
[----:B------:R-:W-:Y:S05]  /*4dc0*/  BSYNC B1 ;  /* 0x0000000000017941 */ /* 0x000fea0003800000 */
.L_x_7050:
[----:B----4-:R0:W-:Y:S01]  /*4dd0*/  ST.E.128 desc[UR38][R48.64], R12 ;  /* 0x0000000c30007985 */ /* 0x0101e2000c101d26 */
[----:B------:R-:W-:Y:S05]  /*4de0*/  BRA `(.L_x_7045) ;  /* 0x0000003000107947 */ /* 0x000fea0003800000 */
.L_x_7005:
[----:B------:R-:W-:Y:S02]  /*4df0*/  ISETP.GE.AND P4, PT, R220, R98, PT ;  /* 0x00000062dc00720c */ /* 0x000fe40003f86270 */
[----:B------:R-:W-:Y:S02]  /*4e00*/  CS2R R50, SRZ ;  /* 0x0000000000327805 */ /* 0x000fe4000001ff00 */
[----:B------:R-:W-:-:S13]  /*4e10*/  ISETP.GE.OR P4, PT, R16, R104, P4 ;  /* 0x000000681000720c */ /* 0x000fda0002786670 */
[----:B------:R-:W-:Y:S01]  /*4e20*/  @!P4 IADD3 R46, P3, P5, R86, R14, R10 ;  /* 0x0000000e562ec210 */ /* 0x000fe20007d7e00a */
[----:B------:R-:W0:Y:S03]  /*4e30*/  @!P4 LDC.64 R60, c[0x0][0x3e8] ;  /* 0x0000fa00ff3ccb82 */ /* 0x000e260000000a00 */
[----:B------:R-:W-:Y:S02]  /*4e40*/  @!P4 IADD3.X R47, R39, R103, R7, P3, P5 ;  /* 0x00000067272fc210 */ /* 0x000fe40001fea407 */
[----:B------:R-:W-:-:S03]  /*4e50*/  @!P4 IADD3 R44, P3, P5, R90, R12, R32 ;  /* 0x0000000c5a2cc210 */ /* 0x000fc60007d7e020 */
[----:B------:R-:W1:Y:S01]  /*4e60*/  @!P4 LDC.64 R62, c[0x0][0x400] ;  /* 0x00010000ff3ecb82 */ /* 0x000e620000000a00 */
[----:B------:R-:W-:Y:S02]  /*4e70*/  @!P4 IADD3.X R45, R80, R11, R29, P3, P5 ;  /* 0x0000000b502dc210 */ /* 0x000fe40001fea41d */
[----:B------:R-:W-:-:S04]  /*4e80*/  ISETP.GE.AND P3, PT, R219, R98, PT ;  /* 0x00000062db00720c */ /* 0x000fc80003f66270 */
[----:B------:R-:W-:-:S13]  /*4e90*/  ISETP.GE.OR P3, PT, R16, R104, P3 ;  /* 0x000000681000720c */ /* 0x000fda0001f66670 */
[----:B------:R-:W-:Y:S01]  /*4ea0*/  @!P3 IADD3 R66, P5, P6, R86, R20, R14 ;  /* 0x000000145642b210 */ /* 0x000fe20007ebe00e */
[----:B------:R-:W2:Y:S03]  /*4eb0*/  @!P3 LDC.64 R68, c[0x0][0x3e8] ;  /* 0x0000fa00ff44bb82 */ /* 0x000ea60000000a00 */
[----:B------:R-:W-:Y:S02]  /*4ec0*/  @!P3 IADD3.X R67, R39, R8, R103, P5, P6 ;  /* 0x000000082743b210 */ /* 0x000fe40002fec467 */
[----:B------:R-:W-:-:S03]  /*4ed0*/  @!P3 IADD3 R64, P5, P6, R90, R33, R12 ;  /* 0x000000215a40b210 */ /* 0x000fc60007ebe00c */
[----:B------:R-:W3:Y:S01]  /*4ee0*/  @!P3 LDC.64 R70, c[0x0][0x400] ;  /* 0x00010000ff46bb82 */ /* 0x000ee20000000a00 */
[----:B------:R-:W-:Y:S02]  /*4ef0*/  @!P3 IADD3.X R65, R80, R30, R11, P5, P6 ;  /* 0x0000001e5041b210 */ /* 0x000fe40002fec40b */
[----:B------:R-:W-:-:S04]  /*4f00*/  ISETP.GE.AND P5, PT, R153, R98, PT ;  /* 0x000000629900720c */ /* 0x000fc80003fa6270 */
[----:B------:R-:W-:-:S13]  /*4f10*/  ISETP.GE.OR P5, PT, R16, R104, P5 ;  /* 0x000000681000720c */ /* 0x000fda0002fa6670 */
[----:B------:R-:W4:Y:S01]  /*4f20*/  @!P5 LDC.64 R52, c[0x0][0x3e8] ;  /* 0x0000fa00ff34db82 */ /* 0x000f220000000a00 */
[----:B------:R-:W-:-:S04]  /*4f30*/  @!P5 IADD3 R48, P6, R86, R14, RZ ;  /* 0x0000000e5630d210 */ /* 0x000fc80007fde0ff */
[----:B------:R-:W-:-:S03]  /*4f40*/  @!P5 IADD3.X R49, R103, R39, RZ, P6, !PT ;  /* 0x000000276731d210 */ /* 0x000fc600037fe4ff */
[----:B------:R-:W0:Y:S01]  /*4f50*/  @!P5 LDC.64 R54, c[0x0][0x400] ;  /* 0x00010000ff36db82 */ /* 0x000e220000000a00 */
[----:B----4-:R-:W-:-:S04]  /*4f60*/  @!P5 LEA R52, P6, R48, R52, 0x1 ;  /* 0x000000343034d211 */ /* 0x010fc800078c08ff */
[----:B------:R-:W-:Y:S02]  /*4f70*/  @!P5 LEA.HI.X R53, R48, R53, R49, 0x1, P6 ;  /* 0x000000353035d211 */ /* 0x000fe400030f0c31 */
[----:B------:R-:W-:-:S05]  /*4f80*/  @!P5 IADD3 R48, P6, R90, R12, RZ ;  /* 0x0000000c5a30d210 */ /* 0x000fca0007fde0ff */
[----:B------:R-:W-:Y:S01]  /*4f90*/  @!P5 IMAD.X R49, R11, 0x1, R80, P6 ;  /* 0x000000010b31d824 */ /* 0x000fe200030e0650 */
[----:B0-----:R-:W-:-:S04]  /*4fa0*/  @!P5 LEA R54, P6, R48, R54, 0x1 ;  /* 0x000000363036d211 */ /* 0x001fc800078c08ff */
[----:B------:R-:W-:Y:S02]  /*4fb0*/  @!P5 LEA.HI.X R55, R48, R55, R49, 0x1, P6 ;  /* 0x000000373037d211 */ /* 0x000fe400030f0c31 */
[----:B------:R-:W-:Y:S02]  /*4fc0*/  CS2R R48, SRZ ;  /* 0x0000000000307805 */ /* 0x000fe4000001ff00 */
[----:B------:R-:W-:-:S04]  /*4fd0*/  @!P4 LEA R60, P6, R46, R60, 0x1 ;  /* 0x0000003c2e3cc211 */ /* 0x000fc800078c08ff */
[----:B------:R-:W-:Y:S02]  /*4fe0*/  @!P4 LEA.HI.X R61, R46, R61, R47, 0x1, P6 ;  /* 0x0000003d2e3dc211 */ /* 0x000fe400030f0c2f */
[----:B------:R-:W-:Y:S02]  /*4ff0*/  CS2R R46, SRZ ;  /* 0x00000000002e7805 */ /* 0x000fe4000001ff00 */
[C---:B-1----:R-:W-:Y:S01]  /*5000*/  @!P4 LEA R62, P6, R44.reuse, R62, 0x1 ;  /* 0x0000003e2c3ec211 */ /* 0x042fe200078c08ff */
[----:B------:R0:W5:Y:S03]  /*5010*/  @!P5 LDG.E.128 R48, desc[UR38][R54.64] ;  /* 0x000000263630d981 */ /* 0x000166000c1e1d00 */
[----:B------:R-:W-:Y:S02]  /*5020*/  @!P4 LEA.HI.X R63, R44, R63, R45, 0x1, P6 ;  /* 0x0000003f2c3fc211 */ /* 0x000fe400030f0c2d */
[----:B------:R-:W-:-:S02]  /*5030*/  CS2R R44, SRZ ;  /* 0x00000000002c7805 */ /* 0x000fc4000001ff00 */
[----:B------:R-:W-:Y:S02]  /*5040*/  CS2R R58, SRZ ;  /* 0x00000000003a7805 */ /* 0x000fe4000001ff00 */
[----:B------:R-:W-:Y:S02]  /*5050*/  CS2R R56, SRZ ;  /* 0x0000000000387805 */ /* 0x000fe4000001ff00 */
[----:B------:R1:W5:Y:S01]  /*5060*/  @!P5 LDG.E.128 R44, desc[UR38][R52.64] ;  /* 0x00000026342cd981 */ /* 0x000362000c1e1d00 */
[----:B0-----:R-:W-:-:S03]  /*5070*/  CS2R R54, SRZ ;  /* 0x0000000000367805 */ /* 0x001fc6000001ff00 */
[----:B------:R0:W5:Y:S01]  /*5080*/  @!P4 LDG.E.128 R56, desc[UR38][R62.64] ;  /* 0x000000263e38c981 */ /* 0x000162000c1e1d00 */
[----:B-1----:R-:W-:-:S06]  /*5090*/  CS2R R52, SRZ ;  /* 0x0000000000347805 */ /* 0x002fcc000001ff00 */
[----:B------:R1:W5:Y:S01]  /*50a0*/  @!P4 LDG.E.128 R52, desc[UR38][R60.64] ;  /* 0x000000263c34c981 */ /* 0x000362000c1e1d00 */
[----:B--2---:R-:W-:-:S04]  /*50b0*/  @!P3 LEA R68, P4, R66, R68, 0x1 ;  /* 0x000000444244b211 */ /* 0x004fc800078808ff */
[----:B------:R-:W-:Y:S02]  /*50c0*/  @!P3 LEA.HI.X R69, R66, R69, R67, 0x1, P4 ;  /* 0x000000454245b211 */ /* 0x000fe400020f0c43 */
[----:B---3--:R-:W-:-:S04]  /*50d0*/  @!P3 LEA R70, P4, R64, R70, 0x1 ;  /* 0x000000464046b211 */ /* 0x008fc800078808ff */
[----:B------:R-:W-:Y:S02]  /*50e0*/  @!P3 LEA.HI.X R71, R64, R71, R65, 0x1, P4 ;  /* 0x000000474047b211 */ /* 0x000fe400020f0c41 */
[----:B------:R-:W-:-:S04]  /*50f0*/  ISETP.GE.AND P4, PT, R218, R98, PT ;  /* 0x00000062da00720c */ /* 0x000fc80003f86270 */
[----:B------:R-:W-:Y:S02]  /*5100*/  ISETP.GE.OR P4, PT, R16, R104, P4 ;  /* 0x000000681000720c */ /* 0x000fe40002786670 */
[----:B0-----:R-:W-:Y:S02]  /*5110*/  CS2R R62, SRZ ;  /* 0x00000000003e7805 */ /* 0x001fe4000001ff00 */
[----:B-1----:R-:W-:Y:S02]  /*5120*/  CS2R R60, SRZ ;  /* 0x00000000003c7805 */ /* 0x002fe4000001ff00 */
[----:B------:R-:W-:Y:S02]  /*5130*/  CS2R R66, SRZ ;  /* 0x0000000000427805 */ /* 0x000fe4000001ff00 */
[----:B------:R-:W-:Y:S01]  /*5140*/  CS2R R64, SRZ ;  /* 0x0000000000407805 */ /* 0x000fe2000001ff00 */
[----:B------:R-:W-:Y:S01]  /*5150*/  BSSY B1, `(.L_x_7052) ;  /* 0x000001d000017945 */ /* 0x000fe20003800000 */
[----:B------:R-:W-:-:S02]  /*5160*/  CS2R R74, SRZ ;  /* 0x00000000004a7805 */ /* 0x000fc4000001ff00 */
[----:B------:R-:W-:Y:S01]  /*5170*/  CS2R R72, SRZ ;  /* 0x0000000000487805 */ /* 0x000fe2000001ff00 */
[----:B------:R0:W5:Y:S04]  /*5180*/  @!P3 LDG.E.128 R60, desc[UR38][R68.64] ;  /* 0x00000026443cb981 */ /* 0x000168000c1e1d00 */
[----:B------:R1:W5:Y:S01]  /*5190*/  @!P3 LDG.E.128 R64, desc[UR38][R70.64] ;  /* 0x000000264640b981 */ /* 0x000362000c1e1d00 */
[----:B------:R-:W-:Y:S02]  /*51a0*/  ISETP.GE.AND P3, PT, R16, R104, PT ;  /* 0x000000681000720c */ /* 0x000fe40003f66270 */
[----:B0-----:R-:W-:Y:S02]  /*51b0*/  CS2R R68, SRZ ;  /* 0x0000000000447805 */ /* 0x001fe4000001ff00 */
[----:B-1----:R-:W-:Y:S01]  /*51c0*/  CS2R R70, SRZ ;  /* 0x0000000000467805 */ /* 0x002fe2000001ff00 */
[----:B------:R-:W-:Y:S08]  /*51d0*/  @P4 BRA `(.L_x_7053) ;  /* 0x0000000000504947 */ /* 0x000ff00003800000 */
[----:B------:R-:W0:Y:S01]  /*51e0*/  LDC.64 R68, c[0x0][0x3f8] ;  /* 0x0000fe00ff447b82 */ /* 0x000e220000000a00 */
[----:B------:R-:W-:Y:S01]  /*51f0*/  IMAD.MOV.U32 R15, RZ, RZ, R103 ;  /* 0x000000ffff0f7224 */ /* 0x000fe200078e0067 */
[----:B------:R-:W-:Y:S01]  /*5200*/  ULDC.64 UR4, c[0x0][0x3e8] ;  /* 0x0000fa0000047ab9 */ /* 0x000fe20000000a00 */
[----:B------:R-:W-:Y:S01]  /*5210*/  IMAD.MOV.U32 R13, RZ, RZ, R11 ;  /* 0x000000ffff0d7224 */ /* 0x000fe200078e000b */
[----:B------:R-:W-:-:S04]  /*5220*/  ULDC.64 UR6, c[0x0][0x400] ;  /* 0x0001000000067ab9 */ /* 0x000fc80000000a00 */
[----:B------:R-:W1:Y:S01]  /*5230*/  LDC.64 R70, c[0x0][0x408] ;  /* 0x00010200ff467b82 */ /* 0x000e620000000a00 */
[----:B0-----:R-:W-:-:S04]  /*5240*/  IMAD.WIDE.U32 R14, R68, 0x60, R14 ;  /* 0x00000060440e7825 */ /* 0x001fc800078e000e */
[----:B------:R-:W-:Y:S01]  /*5250*/  IMAD R69, R69, 0x60, RZ ;  /* 0x0000006045457824 */ /* 0x000fe200078e02ff */
[----:B------:R-:W-:Y:S01]  /*5260*/  IADD3 R14, P4, R86, R14, RZ ;  /* 0x0000000e560e7210 */ /* 0x000fe20007f9e0ff */
[----:B-1----:R-:W-:-:S03]  /*5270*/  IMAD.WIDE.U32 R12, R70, 0x60, R12 ;  /* 0x00000060460c7825 */ /* 0x002fc600078e000c */
[----:B------:R-:W-:Y:S01]  /*5280*/  IADD3.X R15, R39, R15, R69, P4, !PT ;  /* 0x0000000f270f7210 */ /* 0x000fe200027fe445 */
[----:B------:R-:W-:Y:S01]  /*5290*/  IMAD R71, R71, 0x60, RZ ;  /* 0x0000006047477824 */ /* 0x000fe200078e02ff */
[----:B------:R-:W-:-:S04]  /*52a0*/  IADD3 R11, P4, R90, R12, RZ ;  /* 0x0000000c5a0b7210 */ /* 0x000fc80007f9e0ff */
[----:B------:R-:W-:Y:S02]  /*52b0*/  IADD3.X R12, R80, R13, R71, P4, !PT ;  /* 0x0000000d500c7210 */ /* 0x000fe400027fe447 */
[----:B------:R-:W-:-:S04]  /*52c0*/  LEA R68, P4, R14, UR4, 0x1 ;  /* 0x000000040e447c11 */ /* 0x000fc8000f8808ff */
[----:B------:R-:W-:Y:S02]  /*52d0*/  LEA.HI.X R69, R14, UR5, R15, 0x1, P4 ;  /* 0x000000050e457c11 */ /* 0x000fe4000a0f0c0f */
[----:B------:R-:W-:-:S04]  /*52e0*/  LEA R72, P4, R11, UR6, 0x1 ;  /* 0x000000060b487c11 */ /* 0x000fc8000f8808ff */
[----:B------:R-:W-:Y:S01]  /*52f0*/  LEA.HI.X R73, R11, UR7, R12, 0x1, P4 ;  /* 0x000000070b497c11 */ /* 0x000fe2000a0f0c0c */
[----:B------:R-:W5:Y:S05]  /*5300*/  LDG.E.128 R68, desc[UR38][R68.64] ;  /* 0x0000002644447981 */ /* 0x000f6a000c1e1d00 */
[----:B------:R-:W5:Y:S03]  /*5310*/  LDG.E.128 R72, desc[UR38][R72.64] ;  /* 0x0000002648487981 */ /* 0x000f66000c1e1d00 */
.L_x_7053:
[----:B------:R-:W-:Y:S05]  /*5320*/  BSYNC B1 ;  /* 0x0000000000017941 */ /* 0x000fea0003800000 */
.L_x_7052:
[----:B-----5:R-:W-:Y:S01]  /*5330*/  IMAD.MOV.U32 R12, RZ, RZ, R71 ;  /* 0x000000ffff0c7224 */ /* 0x020fe200078e0047 */
[----:B------:R-:W-:Y:S01]  /*5340*/  ISETP.NE.AND P5, PT, R157, 0x3, PT ;  /* 0x000000039d00780c */ /* 0x000fe20003fa5270 */
        /* <DEDUP_REMOVED lines=65> */
.L_x_7054:
[----:B------:R-:W-:Y:S01]  /*5760*/  IMAD R92, R155, 0x8, R156 ;  /* 0x000000089b5c7824 */ /* 0x000fe200078e029c */
[----:B------:R-:W-:Y:S01]  /*5770*/  SHF.L.U32 R103, R154, 0x1f, RZ ;  /* 0x0000001f9a677819 */ /* 0x000fe200000006ff */
[----:B------:R-:W0:Y:S01]  /*5780*/  LDC R110, c[0x0][0x2f4] ;  /* 0x0000bd00ff6e7b82 */ /* 0x000e220000000800 */
[----:B------:R-:W-:Y:S02]  /*5790*/  BSSY B1, `(.L_x_7055) ;  /* 0x0000003000017945 */ /* 0x000fe40003800000 */
[----:B------:R-:W1:Y:S02]  /*57a0*/  SYNCS.PHASECHK.TRANS64.TRYWAIT P4, [R92+URZ+0x28890], R103 ;  /* 0x028890675c0075a7 */ /* 0x000e64000808017f */
[----:B-1----:R-:W-:Y:S05]  /*57b0*/  @!P4 BRA `(.L_x_7056) ;  /* 0x00000158006cc947 */ /* 0x002fea0003800000 */
.L_x_7328:
[----:B------:R-:W-:Y:S05]  /*57c0*/  BSYNC B1 ;  /* 0x0000000000017941 */ /* 0x000fea0003800000 */
.L_x_7055:
[----:B------:R-:W-:Y:S01]  /*57d0*/  UMOV UR4, 0xffffffff ;  /* 0xffffffff00047882 */ /* 0x000fe20000000000 */
[----:B0-----:R-:W-:Y:S02]  /*57e0*/  IMAD.IADD R112, R110, 0x1, -R37 ;  /* 0x000000016e707824 */ /* 0x001fe400078e0a25 */
[----:B------:R-:W-:Y:S05]  /*57f0*/  BRA.DIV UR4, `(.L_x_7057) ;  /* 0x0000015a04707947 */ /* 0x000fea000b800000 */
[----:B------:R0:W2:Y:S04]  /*5800*/  SHFL.IDX PT, R107, R108, RZ, 0x181f ;  /* 0x00181fff6c6b7589 */ /* 0x0000a800000e0000 */
[----:B------:R0:W3:Y:S02]  /*5810*/  SHFL.IDX PT, R106, R109, RZ, 0x181f ;  /* 0x00181fff6d6a7589 */ /* 0x0000e400000e0000 */
.L_x_7332:
[----:B------:R-:W-:Y:S01]  /*5820*/  ISETP.GE.OR P4, PT, R153, R98, P1 ;  /* 0x000000629900720c */ /* 0x000fe20000f86670 */
[----:B------:R-:W-:-:S12]  /*5830*/  BSSY B1, `(.L_x_7058) ;  /* 0x000007a000017945 */ /* 0x000fd80003800000 */
[----:B------:R-:W-:Y:S05]  /*5840*/  @P4 BRA `(.L_x_7059) ;  /* 0x0000000400e04947 */ /* 0x000fea0003800000 */
[----:B------:R-:W-:Y:S01]  /*5850*/  SEL R11, R37, R112, !P0 ;  /* 0x00000070250b7207 */ /* 0x000fe20004000000 */
[----:B------:R-:W-:Y:S01]  /*5860*/  BSSY B2, `(.L_x_7060) ;  /* 0x0000072000027945 */ /* 0x000fe20003800000 */
[C---:B---3--:R-:W-:Y:S02]  /*5870*/  LEA R104, P4, R43.reuse, R106, 0x1 ;  /* 0x0000006a2b687211 */ /* 0x048fe400078808ff */
[----:B------:R-:W-:Y:S02]  /*5880*/  SHF.R.S32.HI R12, RZ, 0x1f, R11 ;  /* 0x0000001fff0c7819 */ /* 0x000fe4000001140b */
[----:B--2---:R-:W-:Y:S02]  /*5890*/  LEA.HI.X R105, R43, R107, R83, 0x1, P4 ;  /* 0x0000006b2b697211 */ /* 0x004fe400020f0c53 */
[----:B------:R-:W-:-:S04]  /*58a0*/  LEA.HI R12, R12, R11, RZ, 0x4 ;  /* 0x0000000b0c0c7211 */ /* 0x000fc800078f20ff */
[----:B------:R-:W-:-:S04]  /*58b0*/  LEA.HI.SX32 R12, R12, R81, 0x1c ;  /* 0x000000510c0c7211 */ /* 0x000fc800078fe2ff */
[----:B------:R-:W-:Y:S01]  /*58c0*/  SHF.R.S32.HI R13, RZ, 0x1f, R12 ;  /* 0x0000001fff0d7819 */ /* 0x000fe2000001140c */
[----:B------:R-:W-:-:S03]  /*58d0*/  IMAD.SHL.U32 R11, R12, 0x8, RZ ;  /* 0x000000080c0b7824 */ /* 0x000fc600078e00ff */
[----:B------:R-:W-:Y:S02]  /*58e0*/  LEA.HI R12, R13, R12, RZ, 0x3 ;  /* 0x0000000c0d0c7211 */ /* 0x000fe400078f18ff */
[----:B------:R-:W-:-:S03]  /*58f0*/  LOP3.LUT R13, R11, 0x38, RZ, 0xc0, !PT ;  /* 0x000000380b0d7812 */ /* 0x000fc600078ec0ff */
[----:B------:R-:W-:Y:S01]  /*5900*/  IMAD.SHL.U32 R12, R12, 0x400, RZ ;  /* 0x000004000c0c7824 */ /* 0x000fe200078e00ff */
[----:B------:R-:W-:-:S04]  /*5910*/  LOP3.LUT R13, R13, 0x1c0, R228, 0xf8, !PT ;  /* 0x000001c00d0d7812 */ /* 0x000fc800078ef8e4 */
[----:B------:R-:W-:Y:S02]  /*5920*/  LOP3.LUT R12, R12, 0x7fffe000, RZ, 0xc0, !PT ;  /* 0x7fffe0000c0c7812 */ /* 0x000fe400078ec0ff */
[----:B------:R-:W-:-:S04]  /*5930*/  LOP3.LUT R13, R13, R198, RZ, 0x3c, !PT ;  /* 0x000000c60d0d7212 */ /* 0x000fc800078e3cff */
[----:B------:R-:W-:Y:S02]  /*5940*/  IADD3 R12, R13, R12, R199 ;  /* 0x0000000c0d0c7210 */ /* 0x000fe40007ffe0c7 */
[----:B------:R-:W-:-:S03]  /*5950*/  LEA R13, R155, R6, 0xe ;  /* 0x000000069b0d7211 */ /* 0x000fc600078e70ff */
[----:B------:R-:W-:Y:S02]  /*5960*/  IMAD R15, R155, 0x4000, R12 ;  /* 0x000040009b0f7824 */ /* 0x000fe400078e020c */
[--C-:B------:R-:W-:Y:S02]  /*5970*/  IMAD R13, R13, 0x2, R156.reuse ;  /* 0x000000020d0d7824 */ /* 0x100fe400078e029c */
[----:B------:R-:W-:-:S04]  /*5980*/  IMAD R76, R15, 0x2, R156 ;  /* 0x000000020f4c7824 */ /* 0x000fc800078e029c */
[----:B------:R-:W2:Y:S04]  /*5990*/  LDS.128 R12, [R13+0x18400] ;  /* 0x018400000d0c7984 */ /* 0x000ea80000000c00 */
[----:B------:R-:W3:Y:S01]  /*59a0*/  LDS.128 R76, [R76+0x18400] ;  /* 0x018400004c4c7984 */ /* 0x000ee20000000c00 */
[----:B------:R-:W-:Y:S05]  /*59b0*/  @P3 BRA `(.L_x_7061) ;  /* 0x0000000400703947 */ /* 0x000fea0003800000 */
[----:B------:R-:W-:Y:S01]  /*59c0*/  SHF.R.U32.HI R147, RZ, 0x10, R49 ;  /* 0x00000010ff937819 */ /* 0x000fe20000011631 */
[C---:B---3--:R-:W-:Y:S01]  /*59d0*/  IMAD.U32 R144, R79.reuse, 0x10000, RZ ;  /* 0x000100004f907824 */ /* 0x048fe200078e00ff */
[--C-:B------:R-:W-:Y:S02]  /*59e0*/  SHF.R.U64 R50, R50, 0x10, R51.reuse ;  /* 0x0000001032327819 */ /* 0x100fe40000001233 */
[----:B------:R-:W-:Y:S02]  /*59f0*/  SHF.R.U32.HI R145, RZ, 0x10, R51 ;  /* 0x00000010ff917819 */ /* 0x000fe40000011633 */
[----:B------:R-:W-:Y:S02]  /*5a00*/  SHF.R.U32.HI R146, RZ, 0x10, R45 ;  /* 0x00000010ff927819 */ /* 0x000fe4000001162d */
[----:B------:R-:W-:Y:S02]  /*5a10*/  LOP3.LUT R51, R79, 0xffff0000, RZ, 0xc0, !PT ;  /* 0xffff00004f337812 */ /* 0x000fe400078ec0ff */
[----:B------:R-:W-:-:S02]  /*5a20*/  PRMT R79, R142, 0x5410, R147 ;  /* 0x000054108e4f7816 */ /* 0x000fc40000000093 */
[----:B------:R-:W-:Y:S01]  /*5a30*/  SHF.R.U64 R149, R48, 0x10, R49 ;  /* 0x0000001030957819 */ /* 0x000fe20000001231 */
[----:B--2---:R-:W-:Y:S01]  /*5a40*/  IMAD.U32 R49, R13, 0x10000, RZ ;  /* 0x000100000d317824 */ /* 0x004fe200078e00ff */
[----:B------:R-:W-:Y:S01]  /*5a50*/  PRMT R141, R141, 0x5410, R146 ;  /* 0x000054108d8d7816 */ /* 0x000fe20000000092 */
[----:B------:R-:W-:Y:S01]  /*5a60*/  IMAD.U32 R146, R79, 0x10000, RZ ;  /* 0x000100004f927824 */ /* 0x000fe200078e00ff */
[----:B------:R-:W-:Y:S01]  /*5a70*/  SHF.R.U64 R161, R44, 0x10, R45 ;  /* 0x000000102ca17819 */ /* 0x000fe2000000122d */
[----:B------:R-:W-:Y:S01]  /*5a80*/  IMAD.U32 R45, R77, 0x10000, RZ ;  /* 0x000100004d2d7824 */ /* 0x000fe200078e00ff */
[----:B------:R-:W-:Y:S01]  /*5a90*/  SHF.R.U32.HI R151, RZ, 0x10, R47 ;  /* 0x00000010ff977819 */ /* 0x000fe2000001162f */
[----:B------:R-:W-:Y:S01]  /*5aa0*/  IMAD.U32 R44, R12, 0x10000, RZ ;  /* 0x000100000c2c7824 */ /* 0x000fe200078e00ff */
[----:B------:R-:W-:Y:S01]  /*5ab0*/  PRMT R142, R138, 0x5410, R149 ;  /* 0x000054108a8e7816 */ /* 0x000fe20000000095 */
[----:B------:R-:W-:Y:S01]  /*5ac0*/  IMAD.U32 R138, R141, 0x10000, RZ ;  /* 0x000100008d8a7824 */ /* 0x000fe200078e00ff */
[----:B------:R-:W-:Y:S01]  /*5ad0*/  LOP3.LUT R143, R77, 0xffff0000, RZ, 0xc0, !PT ;  /* 0xffff00004d8f7812 */ /* 0x000fe200078ec0ff */
[----:B------:R-:W-:Y:S01]  /*5ae0*/  FMUL.FTZ R150, R45, R146 ;  /* 0x000000922d967220 */ /* 0x000fe20000410000 */
        /* <DEDUP_REMOVED lines=9> */
[----:B------:R-:W-:-:S02]  /*5b80*/  IMAD.U32 R138, R145, 0x10000, RZ ;  /* 0x00010000918a7824 */ /* 0x000fc400078e00ff */
[----:B------:R-:W-:Y:S01]  /*5b90*/  FFMA.FTZ R49, R49, R146, R160 ;  /* 0x0000009231317223 */ /* 0x000fe200000100a0 */
[-C--:B------:R-:W-:Y:S01]  /*5ba0*/  FMUL.FTZ R146, R143, R136.reuse ;  /* 0x000000888f927220 */ /* 0x080fe20000410000 */
[----:B------:R-:W-:Y:S01]  /*5bb0*/  SHF.L.U32 R139, R15, 0x10, RZ ;  /* 0x000000100f8b7819 */ /* 0x000fe200000006ff */
[----:B------:R-:W-:Y:S01]  /*5bc0*/  FFMA.FTZ R136, R137, R136, -R150 ;  /* 0x0000008889887223 */ /* 0x000fe20000010896 */
[CC--:B------:R-:W-:Y:S01]  /*5bd0*/  FMUL.FTZ R150, R144.reuse, R138.reuse ;  /* 0x0000008a90967220 */ /* 0x0c0fe20000410000 */
[----:B------:R-:W-:Y:S01]  /*5be0*/  LOP3.LUT R145, R145, 0xffff0000, RZ, 0xc0, !PT ;  /* 0xffff000091917812 */ /* 0x000fe200078ec0ff */
[-C--:B------:R-:W-:Y:S01]  /*5bf0*/  FMUL.FTZ R141, R144, R79.reuse ;  /* 0x0000004f908d7220 */ /* 0x080fe20000410000 */
[----:B------:R-:W-:Y:S01]  /*5c00*/  LOP3.LUT R140, R140, 0xffff0000, RZ, 0xc0, !PT ;  /* 0xffff00008c8c7812 */ /* 0x000fe200078ec0ff */
[C---:B------:R-:W-:Y:S01]  /*5c10*/  FFMA.FTZ R150, R139.reuse, R79, -R150 ;  /* 0x0000004f8b967223 */ /* 0x040fe20000010896 */
[----:B------:R-:W-:Y:S01]  /*5c20*/  PRMT R77, R114, 0x5432, R161 ;  /* 0x00005432724d7816 */ /* 0x000fe200000000a1 */
[----:B------:R-:W-:Y:S01]  /*5c30*/  FFMA.FTZ R141, R139, R138, R141 ;  /* 0x0000008a8b8d7223 */ /* 0x000fe2000001008d */
[----:B------:R-:W-:Y:S01]  /*5c40*/  SHF.R.U64 R46, R46, 0x10, R47 ;  /* 0x000000102e2e7819 */ /* 0x000fe2000000122f */
[C---:B------:R-:W-:Y:S01]  /*5c50*/  IMAD.U32 R47, R76.reuse, 0x10000, RZ ;  /* 0x000100004c2f7824 */ /* 0x040fe200078e00ff */
[----:B------:R-:W-:Y:S01]  /*5c60*/  LOP3.LUT R48, R15, 0xffff0000, RZ, 0xc0, !PT ;  /* 0xffff00000f307812 */ /* 0x000fe200078ec0ff */
[----:B------:R-:W-:Y:S01]  /*5c70*/  FFMA.FTZ R146, R137, R148, R146 ;  /* 0x0000009489927223 */ /* 0x000fe20000010092 */
[----:B------:R-:W-:Y:S01]  /*5c80*/  FMUL.FTZ R139, R51, R145 ;  /* 0x00000091338b7220 */ /* 0x000fe20000410000 */
[----:B------:R-:W-:Y:S01]  /*5c90*/  SHF.L.U32 R79, R77, 0x10, RZ ;  /* 0x000000104d4f7819 */ /* 0x000fe200000006ff */
[-C--:B------:R-:W-:Y:S01]  /*5ca0*/  FMUL.FTZ R147, R51, R140.reuse ;  /* 0x0000008c33937220 */ /* 0x080fe20000410000 */
[----:B------:R-:W-:Y:S01]  /*5cb0*/  LOP3.LUT R76, R76, 0xffff0000, RZ, 0xc0, !PT ;  /* 0xffff00004c4c7812 */ /* 0x000fe200078ec0ff */
[C---:B------:R-:W-:Y:S01]  /*5cc0*/  IMAD.U32 R137, R142.reuse, 0x10000, RZ ;  /* 0x000100008e897824 */ /* 0x040fe200078e00ff */
[----:B------:R-:W-:Y:S01]  /*5cd0*/  LOP3.LUT R51, R142, 0xffff0000, RZ, 0xc0, !PT ;  /* 0xffff00008e337812 */ /* 0x000fe200078ec0ff */
[----:B------:R-:W-:Y:S01]  /*5ce0*/  FFMA.FTZ R143, R48, R140, -R139 ;  /* 0x0000008c308f7223 */ /* 0x000fe2000001088b */
[----:B------:R-:W-:Y:S01]  /*5cf0*/  LOP3.LUT R12, R12, 0xffff0000, RZ, 0xc0, !PT ;  /* 0xffff00000c0c7812 */ /* 0x000fe200078ec0ff */
[----:B------:R-:W-:Y:S01]  /*5d00*/  FMUL.FTZ R139, R47, R137 ;  /* 0x000000892f8b7220 */ /* 0x000fe20000410000 */
[----:B------:R-:W-:Y:S01]  /*5d10*/  LOP3.LUT R77, R77, 0xffff0000, RZ, 0xc0, !PT ;  /* 0xffff00004d4d7812 */ /* 0x000fe200078ec0ff */
[----:B------:R-:W-:Y:S01]  /*5d20*/  FMUL.FTZ R138, R47, R79 ;  /* 0x0000004f2f8a7220 */ /* 0x000fe20000410000 */
[----:B------:R-:W-:Y:S01]  /*5d30*/  PRMT R50, R111, 0x5432, R50 ;  /* 0x000054326f327816 */ /* 0x000fe20000000032 */
[----:B------:R-:W-:Y:S01]  /*5d40*/  FMUL.FTZ R47, R76, R51 ;  /* 0x000000334c2f7220 */ /* 0x000fe20000410000 */
[----:B------:R-:W-:Y:S01]  /*5d50*/  PRMT R46, R113, 0x5432, R46 ;  /* 0x00005432712e7816 */ /* 0x000fe2000000002e */
[----:B------:R-:W-:Y:S01]  /*5d60*/  FFMA.FTZ R140, R48, R145, R147 ;  /* 0x00000091308c7223 */ /* 0x000fe20000010093 */
[----:B------:R-:W-:Y:S01]  /*5d70*/  FFMA.FTZ R139, R44, R79, -R139 ;  /* 0x0000004f2c8b7223 */ /* 0x000fe2000001088b */
[C---:B------:R-:W-:Y:S01]  /*5d80*/  IMAD.U32 R13, R14.reuse, 0x10000, RZ ;  /* 0x000100000e0d7824 */ /* 0x040fe200078e00ff */
[----:B------:R-:W-:Y:S01]  /*5d90*/  LOP3.LUT R15, R14, 0xffff0000, RZ, 0xc0, !PT ;  /* 0xffff00000e0f7812 */ /* 0x000fe200078ec0ff */
[-C--:B------:R-:W-:Y:S01]  /*5da0*/  FMUL.FTZ R79, R76, R77.reuse ;  /* 0x0000004d4c4f7220 */ /* 0x080fe20000410000 */
[----:B------:R-:W-:Y:S01]  /*5db0*/  FFMA.FTZ R48, R12, R77, -R47 ;  /* 0x0000004d0c307223 */ /* 0x000fe2000001082f */
[----:B------:R-:W-:-:S02]  /*5dc0*/  IMAD.U32 R14, R78, 0x10000, RZ ;  /* 0x000100004e0e7824 */ /* 0x000fc400078e00ff */
[----:B------:R-:W-:Y:S01]  /*5dd0*/  FFMA.FTZ R138, R44, R137, R138 ;  /* 0x000000892c8a7223 */ /* 0x000fe2000001008a */
[----:B------:R-:W-:Y:S01]  /*5de0*/  IMAD.U32 R47, R50, 0x10000, RZ ;  /* 0x00010000322f7824 */ /* 0x000fe200078e00ff */
[----:B------:R-:W-:Y:S01]  /*5df0*/  LOP3.LUT R78, R78, 0xffff0000, RZ, 0xc0, !PT ;  /* 0xffff00004e4e7812 */ /* 0x000fe200078ec0ff */
[----:B------:R-:W-:Y:S01]  /*5e00*/  IMAD.U32 R44, R46, 0x10000, RZ ;  /* 0x000100002e2c7824 */ /* 0x000fe200078e00ff */
[----:B------:R-:W-:Y:S01]  /*5e10*/  LOP3.LUT R50, R50, 0xffff0000, RZ, 0xc0, !PT ;  /* 0xffff000032327812 */ /* 0x000fe200078ec0ff */
[----:B------:R-:W-:Y:S01]  /*5e20*/  FFMA.FTZ R79, R12, R51, R79 ;  /* 0x000000330c4f7223 */ /* 0x000fe2000001004f */
[----:B------:R-:W-:Y:S01]  /*5e30*/  FMUL.FTZ R12, R14, R47 ;  /* 0x0000002f0e0c7220 */ /* 0x000fe20000410000 */
[----:B------:R-:W-:Y:S01]  /*5e40*/  LOP3.LUT R46, R46, 0xffff0000, RZ, 0xc0, !PT ;  /* 0xffff00002e2e7812 */ /* 0x000fe200078ec0ff */
[----:B------:R-:W-:Y:S01]  /*5e50*/  FMUL.FTZ R14, R14, R44 ;  /* 0x0000002c0e0e7220 */ /* 0x000fe20000410000 */
[----:B------:R-:W-:Y:S01]  /*5e60*/  FMUL.FTZ R76, R78, R50 ;  /* 0x000000324e4c7220 */ /* 0x000fe20000410000 */
[C---:B------:R-:W-:Y:S01]  /*5e70*/  FFMA.FTZ R12, R13.reuse, R44, -R12 ;  /* 0x0000002c0d0c7223 */ /* 0x040fe2000001080c */
[----:B------:R-:W-:Y:S01]  /*5e80*/  F2FP.BF16.F32.PACK_AB R45, R136, R45 ;  /* 0x0000002d882d723e */ /* 0x000fe200000010ff */
[----:B------:R-:W-:Y:S01]  /*5e90*/  FFMA.FTZ R14, R13, R47, R14 ;  /* 0x0000002f0d0e7223 */ /* 0x000fe2000001000e */
[-C--:B------:R-:W-:Y:S01]  /*5ea0*/  FMUL.FTZ R51, R78, R46.reuse ;  /* 0x0000002e4e337220 */ /* 0x080fe20000410000 */
[----:B------:R-:W-:Y:S01]  /*5eb0*/  FFMA.FTZ R13, R15, R46, -R76 ;  /* 0x0000002e0f0d7223 */ /* 0x000fe2000001084c */
[----:B------:R-:W-:-:S02]  /*5ec0*/  F2FP.BF16.F32.PACK_AB R140, R140, R141 ;  /* 0x0000008d8c8c723e */ /* 0x000fc400000010ff */
[----:B------:R-:W-:Y:S01]  /*5ed0*/  FFMA.FTZ R51, R15, R50, R51 ;  /* 0x000000320f337223 */ /* 0x000fe20000010033 */
        /* <DEDUP_REMOVED lines=10> */
.L_x_7061:
[----:B------:R-:W-:Y:S05]  /*5f80*/  BSYNC B2 ;  /* 0x0000000000027941 */ /* 0x000fea0003800000 */
.L_x_7060:
[----:B------:R-:W-:Y:S01]  /*5f90*/  ISETP.GE.AND P4, PT, R11, R110, PT ;  /* 0x0000006e0b00720c */ /* 0x000fe20003f86270 */
[----:B--2---:R4:W-:-:S12]  /*5fa0*/  ST.E.128 desc[UR38][R104.64], R12 ;  /* 0x0000000c68007985 */ /* 0x0049d8000c101d26 */
[----:B------:R-:W-:-:S05]  /*5fb0*/  @!P4 IMAD.WIDE R106, R11, 0x2, R106 ;  /* 0x000000020b6ac825 */ /* 0x000fca00078e026a */
[----:B---3--:R4:W-:Y:S02]  /*5fc0*/  @!P4 ST.E.128 desc[UR38][R106.64], R76 ;  /* 0x0000004c6a00c985 */ /* 0x0089e4000c101d26 */
.L_x_7059:
[----:B------:R-:W-:Y:S05]  /*5fd0*/  BSYNC B1 ;  /* 0x0000000000017941 */ /* 0x000fea0003800000 */
.L_x_7058:
[----:B------:R-:W-:-:S03]  /*5fe0*/  UMOV UR4, 0xffffffff ;  /* 0xffffffff00047882 */ /* 0x000fc60000000000 */
[----:B------:R-:W-:Y:S05]  /*5ff0*/  BRA.DIV UR4, `(.L_x_7062) ;  /* 0x0000015204bc7947 */ /* 0x000fea000b800000 */
[----:B------:R0:W0:Y:S04]  /*6000*/  SHFL.IDX PT, R51, R108, 0x1, 0x181f ;  /* 0x00381f006c337f89 */ /* 0x00002800000e0000 */
[----:B------:R0:W0:Y:S02]  /*6010*/  SHFL.IDX PT, R50, R109, 0x1, 0x181f ;  /* 0x00381f006d327f89 */ /* 0x00002400000e0000 */
.L_x_7336:
[----:B------:R-:W-:Y:S01]  /*6020*/  ISETP.GE.OR P4, PT, R220, R98, P1 ;  /* 0x00000062dc00720c */ /* 0x000fe20000f86670 */
[----:B------:R-:W-:-:S12]  /*6030*/  BSSY B1, `(.L_x_7063) ;  /* 0x0000078000017945 */ /* 0x000fd80003800000 */
[----:B------:R-:W-:Y:S05]  /*6040*/  @P4 BRA `(.L_x_7064) ;  /* 0x0000000400d84947 */ /* 0x000fea0003800000 */
[----:B------:R-:W-:Y:S01]  /*6050*/  SEL R11, R37, R112, !P0 ;  /* 0x00000070250b7207 */ /* 0x000fe20004000000 */
[----:B------:R-:W-:Y:S01]  /*6060*/  BSSY B2, `(.L_x_7065) ;  /* 0x0000070000027945 */ /* 0x000fe20003800000 */
[----:B----4-:R-:W-:Y:S02]  /*6070*/  SHF.R.U32.HI R14, RZ, 0x3, R193 ;  /* 0x00000003ff0e7819 */ /* 0x010fe400000116c1 */
[----:B------:R-:W-:Y:S02]  /*6080*/  SHF.R.S32.HI R12, RZ, 0x1f, R11 ;  /* 0x0000001fff0c7819 */ /* 0x000fe4000001140b */
[C---:B0-----:R-:W-:Y:S02]  /*6090*/  LEA R48, P4, R43.reuse, R50, 0x1 ;  /* 0x000000322b307211 */ /* 0x041fe400078808ff */
[----:B------:R-:W-:Y:S02]  /*60a0*/  LEA.HI R12, R12, R11, RZ, 0x4 ;  /* 0x0000000b0c0c7211 */ /* 0x000fe400078f20ff */
[----:B------:R-:W-:-:S02]  /*60b0*/  LEA.HI.X R49, R43, R51, R83, 0x1, P4 ;  /* 0x000000332b317211 */ /* 0x000fc400020f0c53 */
[----:B------:R-:W-:-:S04]  /*60c0*/  LEA.HI.SX32 R12, R12, R81, 0x1c ;  /* 0x000000510c0c7211 */ /* 0x000fc800078fe2ff */
[----:B------:R-:W-:Y:S02]  /*60d0*/  SHF.R.S32.HI R13, RZ, 0x1f, R12 ;  /* 0x0000001fff0d7819 */ /* 0x000fe4000001140c */
[----:B------:R-:W-:Y:S02]  /*60e0*/  SHF.L.U32 R11, R12, 0x3, RZ ;  /* 0x000000030c0b7819 */ /* 0x000fe400000006ff */
[----:B------:R-:W-:Y:S02]  /*60f0*/  LEA.HI R13, R13, R12, RZ, 0x3 ;  /* 0x0000000c0d0d7211 */ /* 0x000fe400078f18ff */
[----:B------:R-:W-:-:S03]  /*6100*/  LOP3.LUT R12, R193, 0x38, R11, 0xf8, !PT ;  /* 0x00000038c10c7812 */ /* 0x000fc600078ef80b */
[----:B------:R-:W-:Y:S01]  /*6110*/  IMAD.SHL.U32 R13, R13, 0x400, RZ ;  /* 0x000004000d0d7824 */ /* 0x000fe200078e00ff */
[----:B------:R-:W-:-:S04]  /*6120*/  LOP3.LUT R12, R12, R14, RZ, 0x3c, !PT ;  /* 0x0000000e0c0c7212 */ /* 0x000fc800078e3cff */
[----:B------:R-:W-:-:S04]  /*6130*/  LOP3.LUT R13, R13, 0x7fffe000, RZ, 0xc0, !PT ;  /* 0x7fffe0000d0d7812 */ /* 0x000fc800078ec0ff */
[----:B------:R-:W-:Y:S01]  /*6140*/  IADD3 R12, R12, R13, R197 ;  /* 0x0000000d0c0c7210 */ /* 0x000fe20007ffe0c5 */
[----:B------:R-:W-:-:S04]  /*6150*/  IMAD R13, R155, 0x4000, R3 ;  /* 0x000040009b0d7824 */ /* 0x000fc800078e0203 */
[----:B------:R-:W-:Y:S02]  /*6160*/  IMAD R15, R155, 0x4000, R12 ;  /* 0x000040009b0f7824 */ /* 0x000fe400078e020c */
[--C-:B------:R-:W-:Y:S02]  /*6170*/  IMAD R13, R13, 0x2, R156.reuse ;  /* 0x000000020d0d7824 */ /* 0x100fe400078e029c */
[----:B------:R-:W-:-:S04]  /*6180*/  IMAD R44, R15, 0x2, R156 ;  /* 0x000000020f2c7824 */ /* 0x000fc800078e029c */
[----:B------:R-:W0:Y:S04]  /*6190*/  LDS.128 R12, [R13+0x18400] ;  /* 0x018400000d0c7984 */ /* 0x000e280000000c00 */
[----:B------:R-:W4:Y:S01]  /*61a0*/  LDS.128 R44, [R44+0x18400] ;  /* 0x018400002c2c7984 */ /* 0x000f220000000c00 */
[----:B------:R-:W-:Y:S05]  /*61b0*/  @P3 BRA `(.L_x_7066) ;  /* 0x0000000400683947 */ /* 0x000fea0003800000 */
[----:B------:R-:W-:Y:S02]  /*61c0*/  SHF.R.U32.HI R76, RZ, 0x10, R57 ;  /* 0x00000010ff4c7819 */ /* 0x000fe40000011639 */
[----:B------:R-:W-:Y:S02]  /*61d0*/  SHF.R.U32.HI R78, RZ, 0x10, R53 ;  /* 0x00000010ff4e7819 */ /* 0x000fe40000011635 */
[----:B------:R-:W-:Y:S02]  /*61e0*/  PRMT R135, R135, 0x5410, R76 ;  /* 0x0000541087877816 */ /* 0x000fe4000000004c */
[----:B------:R-:W-:Y:S01]  /*61f0*/  SHF.R.U64 R79, R56, 0x10, R57 ;  /* 0x00000010384f7819 */ /* 0x000fe20000001239 */
[----:B----4-:R-:W-:Y:S01]  /*6200*/  IMAD.U32 R56, R44, 0x10000, RZ ;  /* 0x000100002c387824 */ /* 0x010fe200078e00ff */
[----:B------:R-:W-:Y:S01]  /*6210*/  PRMT R131, R131, 0x5410, R78 ;  /* 0x0000541083837816 */ /* 0x000fe2000000004e */
[----:B------:R-:W-:Y:S01]  /*6220*/  IMAD.U32 R78, R135, 0x10000, RZ ;  /* 0x00010000874e7824 */ /* 0x000fe200078e00ff */
[----:B------:R-:W-:-:S02]  /*6230*/  SHF.R.U32.HI R104, RZ, 0x10, R55 ;  /* 0x00000010ff687819 */ /* 0x000fc40000011637 */
[----:B------:R-:W-:Y:S01]  /*6240*/  SHF.L.U32 R57, R45, 0x10, RZ ;  /* 0x000000102d397819 */ /* 0x000fe200000006ff */
[----:B------:R-:W-:Y:S01]  /*6250*/  IMAD.U32 R76, R131, 0x10000, RZ ;  /* 0x00010000834c7824 */ /* 0x000fe200078e00ff */
[----:B---3--:R-:W-:Y:S02]  /*6260*/  SHF.R.U32.HI R106, RZ, 0x10, R59 ;  /* 0x00000010ff6a7819 */ /* 0x008fe4000001163b */
[----:B--2---:R-:W-:Y:S01]  /*6270*/  SHF.R.U64 R107, R52, 0x10, R53 ;  /* 0x00000010346b7819 */ /* 0x004fe20000001235 */
[----:B0-----:R-:W-:Y:S01]  /*6280*/  IMAD.U32 R53, R13, 0x10000, RZ ;  /* 0x000100000d357824 */ /* 0x001fe200078e00ff */
        /* <DEDUP_REMOVED lines=9> */
[----:B------:R-:W-:Y:S01]  /*6320*/  FFMA.FTZ R106, R53, R78, R106 ;  /* 0x0000004e356a7223 */ /* 0x000fe2000001006a */
[----:B------:R-:W-:Y:S01]  /*6330*/  LOP3.LUT R131, R131, 0xffff0000, RZ, 0xc0, !PT ;  /* 0xffff000083837812 */ /* 0x000fe200078ec0ff */
[----:B------:R-:W-:Y:S01]  /*6340*/  IMAD.U32 R76, R129, 0x10000, RZ ;  /* 0x00010000814c7824 */ /* 0x000fe200078e00ff */
[----:B------:R-:W-:Y:S01]  /*6350*/  SHF.L.U32 R104, R133, 0x10, RZ ;  /* 0x0000001085687819 */ /* 0x000fe200000006ff */
[----:B------:R-:W-:Y:S01]  /*6360*/  IMAD.U32 R45, R15, 0x10000, RZ ;  /* 0x000100000f2d7824 */ /* 0x000fe200078e00ff */
[----:B------:R-:W-:Y:S01]  /*6370*/  SHF.R.U64 R105, R54, 0x10, R55 ;  /* 0x0000001036697819 */ /* 0x000fe20000001237 */
[----:B------:R-:W-:Y:S01]  /*6380*/  FMUL.FTZ R53, R58, R131 ;  /* 0x000000833a357220 */ /* 0x000fe20000410000 */
[----:B------:R-:W-:Y:S01]  /*6390*/  LOP3.LUT R54, R13, 0xffff0000, RZ, 0xc0, !PT ;  /* 0xffff00000d367812 */ /* 0x000fe200078ec0ff */
[C---:B------:R-:W-:Y:S01]  /*63a0*/  FMUL.FTZ R136, R59.reuse, R104 ;  /* 0x000000683b887220 */ /* 0x040fe20000410000 */
[----:B------:R-:W-:Y:S01]  /*63b0*/  PRMT R132, R132, 0x5410, R77 ;  /* 0x0000541084847816 */ /* 0x000fe2000000004d */
[----:B------:R-:W-:Y:S01]  /*63c0*/  FMUL.FTZ R77, R58, R135 ;  /* 0x000000873a4d7220 */ /* 0x000fe20000410000 */
[----:B------:R-:W-:Y:S01]  /*63d0*/  PRMT R134, R134, 0x5410, R79 ;  /* 0x0000541086867816 */ /* 0x000fe2000000004f */
[-C--:B------:R-:W-:Y:S01]  /*63e0*/  FMUL.FTZ R59, R59, R76.reuse ;  /* 0x0000004c3b3b7220 */ /* 0x080fe20000410000 */
[----:B------:R-:W-:Y:S01]  /*63f0*/  PRMT R130, R130, 0x5410, R107 ;  /* 0x0000541082827816 */ /* 0x000fe2000000006b */
[C---:B------:R-:W-:Y:S01]  /*6400*/  FFMA.FTZ R78, R54.reuse, R131, -R77 ;  /* 0x00000083364e7223 */ /* 0x040fe2000001084d */
[----:B------:R-:W-:Y:S01]  /*6410*/  FFMA.FTZ R135, R54, R135, R53 ;  /* 0x0000008736877223 */ /* 0x000fe20000010035 */
[----:B------:R-:W-:Y:S01]  /*6420*/  LOP3.LUT R47, R47, 0xffff0000, RZ, 0xc0, !PT ;  /* 0xffff00002f2f7812 */ /* 0x000fe200078ec0ff */
[----:B------:R-:W-:Y:S01]  /*6430*/  FFMA.FTZ R136, R45, R76, -R136 ;  /* 0x0000004c2d887223 */ /* 0x000fe20000010888 */
[----:B------:R-:W-:Y:S01]  /*6440*/  LOP3.LUT R58, R133, 0xffff0000, RZ, 0xc0, !PT ;  /* 0xffff0000853a7812 */ /* 0x000fe200078ec0ff */
[----:B------:R-:W-:Y:S01]  /*6450*/  FFMA.FTZ R104, R45, R104, R59 ;  /* 0x000000682d687223 */ /* 0x000fe2000001003b */
[----:B------:R-:W-:Y:S01]  /*6460*/  LOP3.LUT R54, R129, 0xffff0000, RZ, 0xc0, !PT ;  /* 0xffff000081367812 */ /* 0x000fe200078ec0ff */
[----:B------:R-:W-:Y:S01]  /*6470*/  IMAD.U32 R53, R134, 0x10000, RZ ;  /* 0x0001000086357824 */ /* 0x000fe200078e00ff */
[----:B------:R-:W-:Y:S01]  /*6480*/  LOP3.LUT R55, R15, 0xffff0000, RZ, 0xc0, !PT ;  /* 0xffff00000f377812 */ /* 0x000fe200078ec0ff */
[----:B------:R-:W-:-:S02]  /*6490*/  IMAD.U32 R45, R130, 0x10000, RZ ;  /* 0x00010000822d7824 */ /* 0x000fc400078e00ff */
[C---:B------:R-:W-:Y:S01]  /*64a0*/  FMUL.FTZ R76, R47.reuse, R58 ;  /* 0x0000003a2f4c7220 */ /* 0x040fe20000410000 */
[-C--:B------:R-:W-:Y:S01]  /*64b0*/  FMUL.FTZ R138, R47, R54.reuse ;  /* 0x000000362f8a7220 */ /* 0x080fe20000410000 */
[----:B------:R-:W-:Y:S01]  /*64c0*/  LOP3.LUT R44, R44, 0xffff0000, RZ, 0xc0, !PT ;  /* 0xffff00002c2c7812 */ /* 0x000fe200078ec0ff */
[----:B------:R-:W-:Y:S01]  /*64d0*/  FMUL.FTZ R47, R56, R53 ;  /* 0x00000035382f7220 */ /* 0x000fe20000410000 */
[----:B------:R-:W-:Y:S01]  /*64e0*/  LOP3.LUT R134, R134, 0xffff0000, RZ, 0xc0, !PT ;  /* 0xffff000086867812 */ /* 0x000fe200078ec0ff */
[----:B------:R-:W-:Y:S01]  /*64f0*/  IMAD.U32 R52, R12, 0x10000, RZ ;  /* 0x000100000c347824 */ /* 0x000fe200078e00ff */
[----:B------:R-:W-:Y:S01]  /*6500*/  LOP3.LUT R130, R130, 0xffff0000, RZ, 0xc0, !PT ;  /* 0xffff000082827812 */ /* 0x000fe200078ec0ff */
[-C--:B------:R-:W-:Y:S01]  /*6510*/  FMUL.FTZ R56, R56, R45.reuse ;  /* 0x0000002d38387220 */ /* 0x080fe20000410000 */
[----:B------:R-:W-:Y:S01]  /*6520*/  PRMT R128, R128, 0x5410, R105 ;  /* 0x0000541080807816 */ /* 0x000fe20000000069 */
[C---:B------:R-:W-:Y:S01]  /*6530*/  FFMA.FTZ R77, R55.reuse, R54, -R76 ;  /* 0x00000036374d7223 */ /* 0x040fe2000001084c */
[----:B------:R-:W-:Y:S01]  /*6540*/  LOP3.LUT R13, R12, 0xffff0000, RZ, 0xc0, !PT ;  /* 0xffff00000c0d7812 */ /* 0x000fe200078ec0ff */
[----:B------:R-:W-:Y:S01]  /*6550*/  FFMA.FTZ R79, R55, R58, R138 ;  /* 0x0000003a374f7223 */ /* 0x000fe2000001008a */
[----:B------:R-:W-:Y:S01]  /*6560*/  FMUL.FTZ R58, R44, R134 ;  /* 0x000000862c3a7220 */ /* 0x000fe20000410000 */
[C---:B------:R-:W-:Y:S01]  /*6570*/  FFMA.FTZ R54, R52.reuse, R45, -R47 ;  /* 0x0000002d34367223 */ /* 0x040fe2000001082f */
        /* <DEDUP_REMOVED lines=30> */
.L_x_7066:
[----:B------:R-:W-:Y:S05]  /*6760*/  BSYNC B2 ;  /* 0x0000000000027941 */ /* 0x000fea0003800000 */
.L_x_7065:
[----:B------:R-:W-:Y:S01]  /*6770*/  ISETP.GE.AND P4, PT, R11, R110, PT ;  /* 0x0000006e0b00720c */ /* 0x000fe20003f86270 */
[----:B0-----:R0:W-:-:S12]  /*6780*/  ST.E.128 desc[UR38][R48.64], R12 ;  /* 0x0000000c30007985 */ /* 0x0011d8000c101d26 */
[----:B------:R-:W-:-:S05]  /*6790*/  @!P4 IMAD.WIDE R50, R11, 0x2, R50 ;  /* 0x000000020b32c825 */ /* 0x000fca00078e0232 */
[----:B----4-:R0:W-:Y:S02]  /*67a0*/  @!P4 ST.E.128 desc[UR38][R50.64], R44 ;  /* 0x0000002c3200c985 */ /* 0x0101e4000c101d26 */
.L_x_7064:
[----:B------:R-:W-:Y:S05]  /*67b0*/  BSYNC B1 ;  /* 0x0000000000017941 */ /* 0x000fea0003800000 */
.L_x_7063:
[----:B------:R-:W-:-:S03]  /*67c0*/  UMOV UR4, 0xffffffff ;  /* 0xffffffff00047882 */ /* 0x000fc60000000000 */
[----:B------:R-:W-:Y:S05]  /*67d0*/  BRA.DIV UR4, `(.L_x_7067) ;  /* 0x0000014e04107947 */ /* 0x000fea000b800000 */
[----:B0-----:R0:W0:Y:S04]  /*67e0*/  SHFL.IDX PT, R51, R108, 0x2, 0x181f ;  /* 0x00581f006c337f89 */ /* 0x00102800000e0000 */
[----:B------:R0:W0:Y:S02]  /*67f0*/  SHFL.IDX PT, R50, R109, 0x2, 0x181f ;  /* 0x00581f006d327f89 */ /* 0x00002400000e0000 */
.L_x_7340:
        /* <DEDUP_REMOVED lines=26> */
[--C-:B------:R-:W-:Y:S01]  /*69a0*/  SHF.R.U64 R79, R60, 0x10, R61.reuse ;  /* 0x000000103c4f7819 */ /* 0x100fe2000000123d */
[----:B0-----:R-:W-:Y:S01]  /*69b0*/  IMAD.U32 R52, R13, 0x10000, RZ ;  /* 0x000100000d347824 */ /* 0x001fe200078e00ff */
[----:B------:R-:W-:Y:S01]  /*69c0*/  SHF.R.U32.HI R60, RZ, 0x10, R61 ;  /* 0x00000010ff3c7819 */ /* 0x000fe2000001163d */
[----:B----4-:R-:W-:Y:S01]  /*69d0*/  IMAD.U32 R58, R47, 0x10000, RZ ;  /* 0x000100002f3a7824 */ /* 0x010fe200078e00ff */
[--C-:B------:R-:W-:Y:S01]  /*69e0*/  SHF.R.U64 R61, R64, 0x10, R65.reuse ;  /* 0x00000010403d7819 */ /* 0x100fe20000001241 */
[----:B------:R-:W-:Y:S01]  /*69f0*/  IMAD.U32 R54, R44, 0x10000, RZ ;  /* 0x000100002c367824 */ /* 0x000fe200078e00ff */
[----:B------:R-:W-:Y:S02]  /*6a00*/  SHF.R.U32.HI R64, RZ, 0x10, R65 ;  /* 0x00000010ff407819 */ /* 0x000fe40000011641 */
[----:B------:R-:W-:Y:S02]  /*6a10*/  PRMT R123, R123, 0x5410, R60 ;  /* 0x000054107b7b7816 */ /* 0x000fe4000000003c */
[----:B------:R-:W-:-:S02]  /*6a20*/  PRMT R127, R127, 0x5410, R64 ;  /* 0x000054107f7f7816 */ /* 0x000fc40000000040 */
[--C-:B------:R-:W-:Y:S02]  /*6a30*/  SHF.R.U64 R77, R62, 0x10, R63.reuse ;  /* 0x000000103e4d7819 */ /* 0x100fe4000000123f */
[----:B------:R-:W-:Y:S01]  /*6a40*/  SHF.R.U32.HI R62, RZ, 0x10, R63 ;  /* 0x00000010ff3e7819 */ /* 0x000fe2000001163f */
[----:B------:R-:W-:Y:S01]  /*6a50*/  IMAD.U32 R63, R127, 0x10000, RZ ;  /* 0x000100007f3f7824 */ /* 0x000fe200078e00ff */
[----:B------:R-:W-:Y:S02]  /*6a60*/  SHF.R.U64 R65, R66, 0x10, R67 ;  /* 0x0000001042417819 */ /* 0x000fe40000001243 */
[----:B------:R-:W-:Y:S02]  /*6a70*/  SHF.L.U32 R56, R45, 0x10, RZ ;  /* 0x000000102d387819 */ /* 0x000fe400000006ff */
[----:B------:R-:W-:Y:S01]  /*6a80*/  PRMT R126, R126, 0x5410, R61 ;  /* 0x000054107e7e7816 */ /* 0x000fe2000000003d */
[----:B------:R-:W-:Y:S01]  /*6a90*/  IMAD.U32 R61, R123, 0x10000, RZ ;  /* 0x000100007b3d7824 */ /* 0x000fe200078e00ff */
[----:B------:R-:W-:-:S02]  /*6aa0*/  SHF.R.U32.HI R66, RZ, 0x10, R67 ;  /* 0x00000010ff427819 */ /* 0x000fc40000011643 */
[----:B------:R-:W-:Y:S01]  /*6ab0*/  PRMT R124, R124, 0x5410, R65 ;  /* 0x000054107c7c7816 */ /* 0x000fe20000000041 */
[C---:B------:R-:W-:Y:S01]  /*6ac0*/  FMUL.FTZ R65, R56.reuse, R63 ;  /* 0x0000003f38417220 */ /* 0x040fe20000410000 */
[----:B------:R-:W-:Y:S01]  /*6ad0*/  LOP3.LUT R57, R45, 0xffff0000, RZ, 0xc0, !PT ;  /* 0xffff00002d397812 */ /* 0x000fe200078ec0ff */
[----:B------:R-:W-:Y:S01]  /*6ae0*/  FMUL.FTZ R67, R56, R61 ;  /* 0x0000003d38437220 */ /* 0x000fe20000410000 */
[----:B------:R-:W-:Y:S02]  /*6af0*/  PRMT R125, R125, 0x5410, R66 ;  /* 0x000054107d7d7816 */ /* 0x000fe40000000042 */
[----:B------:R-:W-:Y:S01]  /*6b00*/  LOP3.LUT R60, R127, 0xffff0000, RZ, 0xc0, !PT ;  /* 0xffff00007f3c7812 */ /* 0x000fe200078ec0ff */
[C---:B------:R-:W-:Y:S01]  /*6b10*/  FFMA.FTZ R67, R52.reuse, R63, R67 ;  /* 0x0000003f34437223 */ /* 0x040fe20000010043 */
[----:B------:R-:W-:Y:S01]  /*6b20*/  PRMT R121, R121, 0x5410, R62 ;  /* 0x0000541079797816 */ /* 0x000fe2000000003e */
[----:B------:R-:W-:Y:S01]  /*6b30*/  FFMA.FTZ R62, R52, R61, -R65 ;  /* 0x0000003d343e7223 */ /* 0x000fe20000010841 */
[----:B------:R-:W-:Y:S01]  /*6b40*/  LOP3.LUT R56, R123, 0xffff0000, RZ, 0xc0, !PT ;  /* 0xffff00007b387812 */ /* 0x000fe200078ec0ff */
[----:B------:R-:W-:Y:S01]  /*6b50*/  FMUL.FTZ R64, R57, R60 ;  /* 0x0000003c39407220 */ /* 0x000fe20000410000 */
[----:B------:R-:W-:Y:S01]  /*6b60*/  LOP3.LUT R53, R13, 0xffff0000, RZ, 0xc0, !PT ;  /* 0xffff00000d357812 */ /* 0x000fe200078ec0ff */
[----:B------:R-:W-:Y:S01]  /*6b70*/  IMAD.U32 R61, R121, 0x10000, RZ ;  /* 0x00010000793d7824 */ /* 0x000fe200078e00ff */
[----:B------:R-:W-:Y:S01]  /*6b80*/  SHF.L.U32 R65, R125, 0x10, RZ ;  /* 0x000000107d417819 */ /* 0x000fe200000006ff */
[-C--:B------:R-:W-:Y:S01]  /*6b90*/  FMUL.FTZ R52, R57, R56.reuse ;  /* 0x0000003839347220 */ /* 0x080fe20000410000 */
[----:B------:R-:W-:Y:S01]  /*6ba0*/  LOP3.LUT R55, R44, 0xffff0000, RZ, 0xc0, !PT ;  /* 0xffff00002c377812 */ /* 0x000fe200078ec0ff */
[----:B------:R-:W-:Y:S01]  /*6bb0*/  FFMA.FTZ R57, R53, R56, -R64 ;  /* 0x0000003835397223 */ /* 0x000fe20000010840 */
[----:B------:R-:W-:-:S02]  /*6bc0*/  IMAD.U32 R44, R15, 0x10000, RZ ;  /* 0x000100000f2c7824 */ /* 0x000fc400078e00ff */
[C---:B------:R-:W-:Y:S01]  /*6bd0*/  FMUL.FTZ R63, R58.reuse, R65 ;  /* 0x000000413a3f7220 */ /* 0x040fe20000410000 */
[----:B------:R-:W-:Y:S01]  /*6be0*/  LOP3.LUT R59, R47, 0xffff0000, RZ, 0xc0, !PT ;  /* 0xffff00002f3b7812 */ /* 0x000fe200078ec0ff */
[----:B------:R-:W-:Y:S01]  /*6bf0*/  FMUL.FTZ R58, R58, R61 ;  /* 0x0000003d3a3a7220 */ /* 0x000fe20000410000 */
[----:B------:R-:W-:Y:S01]  /*6c00*/  LOP3.LUT R56, R125, 0xffff0000, RZ, 0xc0, !PT ;  /* 0xffff00007d387812 */ /* 0x000fe200078ec0ff */
[----:B------:R-:W-:Y:S01]  /*6c10*/  FFMA.FTZ R60, R53, R60, R52 ;  /* 0x0000003c353c7223 */ /* 0x000fe20000010034 */
[----:B------:R-:W-:Y:S01]  /*6c20*/  PRMT R122, R122, 0x5410, R79 ;  /* 0x000054107a7a7816 */ /* 0x000fe2000000004f */
[C---:B------:R-:W-:Y:S01]  /*6c30*/  FFMA.FTZ R65, R44.reuse, R65, R58 ;  /* 0x000000412c417223 */ /* 0x040fe2000001003a */
[----:B------:R-:W-:Y:S01]  /*6c40*/  LOP3.LUT R52, R121, 0xffff0000, RZ, 0xc0, !PT ;  /* 0xffff000079347812 */ /* 0x000fe200078ec0ff */
[----:B------:R-:W-:Y:S01]  /*6c50*/  FFMA.FTZ R63, R44, R61, -R63 ;  /* 0x0000003d2c3f7223 */ /* 0x000fe2000001083f */
[----:B------:R-:W-:Y:S01]  /*6c60*/  LOP3.LUT R45, R15, 0xffff0000, RZ, 0xc0, !PT ;  /* 0xffff00000f2d7812 */ /* 0x000fe200078ec0ff */
        /* <DEDUP_REMOVED lines=13> */
[----:B------:R-:W-:Y:S01]  /*6d40*/  PRMT R120, R120, 0x5410, R77 ;  /* 0x0000541078787816 */ /* 0x000fe2000000004d */
        /* <DEDUP_REMOVED lines=31> */
.L_x_7071:
[----:B------:R-:W-:Y:S05]  /*6f40*/  BSYNC B2 ;  /* 0x0000000000027941 */ /* 0x000fea0003800000 */
.L_x_7070:
[----:B------:R-:W-:Y:S01]  /*6f50*/  ISETP.GE.AND P4, PT, R11, R110, PT ;  /* 0x0000006e0b00720c */ /* 0x000fe20003f86270 */
[----:B0-----:R0:W-:-:S12]  /*6f60*/  ST.E.128 desc[UR38][R48.64], R12 ;  /* 0x0000000c30007985 */ /* 0x0011d8000c101d26 */
[----:B------:R-:W-:-:S05]  /*6f70*/  @!P4 IMAD.WIDE R50, R11, 0x2, R50 ;  /* 0x000000020b32c825 */ /* 0x000fca00078e0232 */
[----:B----4-:R0:W-:Y:S02]  /*6f80*/  @!P4 ST.E.128 desc[UR38][R50.64], R44 ;  /* 0x0000002c3200c985 */ /* 0x0101e4000c101d26 */
.L_x_7069:
[----:B------:R-:W-:Y:S05]  /*6f90*/  BSYNC B1 ;  /* 0x0000000000017941 */ /* 0x000fea0003800000 */
.L_x_7068:
[----:B------:R-:W-:-:S03]  /*6fa0*/  UMOV UR4, 0xffffffff ;  /* 0xffffffff00047882 */ /* 0x000fc60000000000 */
[----:B------:R-:W-:Y:S05]  /*6fb0*/  BRA.DIV UR4, `(.L_x_7072) ;  /* 0x0000014604647947 */ /* 0x000fea000b800000 */
[----:B0-----:R-:W0:Y:S04]  /*6fc0*/  SHFL.IDX PT, R108, R108, 0x3, 0x181f ;  /* 0x00781f006c6c7f89 */ /* 0x001e2800000e0000 */
[----:B------:R0:W0:Y:S02]  /*6fd0*/  SHFL.IDX PT, R50, R109, 0x3, 0x181f ;  /* 0x00781f006d327f89 */ /* 0x00002400000e0000 */
.L_x_7344:
[----:B------:R-:W-:-:S13]  /*6fe0*/  ISETP.GE.OR P4, PT, R218, R98, P1 ;  /* 0x00000062da00720c */ /* 0x000fda0000f86670 */
[----:B------:R-:W-:Y:S05]  /*6ff0*/  @P4 BRA `(.L_x_7045) ;  /* 0x0000000c008c4947 */ /* 0x000fea0003800000 */
[----:B------:R-:W-:Y:S01]  /*7000*/  SEL R112, R37, R112, !P0 ;  /* 0x0000007025707207 */ /* 0x000fe20004000000 */
[----:B------:R-:W-:Y:S01]  /*7010*/  BSSY B1, `(.L_x_7073) ;  /* 0x0000070000017945 */ /* 0x000fe20003800000 */
[C---:B0-----:R-:W-:Y:S02]  /*7020*/  LEA R48, P4, R43.reuse, R50, 0x1 ;  /* 0x000000322b307211 */ /* 0x041fe400078808ff */
[----:B------:R-:W-:Y:S02]  /*7030*/  SHF.R.S32.HI R11, RZ, 0x1f, R112 ;  /* 0x0000001fff0b7819 */ /* 0x000fe40000011470 */
[----:B------:R-:W-:Y:S02]  /*7040*/  LEA.HI.X R49, R43, R108, R83, 0x1, P4 ;  /* 0x0000006c2b317211 */ /* 0x000fe400020f0c53 */
[----:B------:R-:W-:-:S04]  /*7050*/  LEA.HI R112, R11, R112, RZ, 0x4 ;  /* 0x000000700b707211 */ /* 0x000fc800078f20ff */
[----:B------:R-:W-:-:S04]  /*7060*/  LEA.HI.SX32 R112, R112, R81, 0x1c ;  /* 0x0000005170707211 */ /* 0x000fc800078fe2ff */
[----:B----4-:R-:W-:Y:S02]  /*7070*/  SHF.R.S32.HI R13, RZ, 0x1f, R112 ;  /* 0x0000001fff0d7819 */ /* 0x010fe40000011470 */
        /* <DEDUP_REMOVED lines=14> */
[----:B------:R-:W-:Y:S01]  /*7160*/  SHF.R.U64 R63, R68, 0x10, R69 ;  /* 0x00000010443f7819 */ /* 0x000fe20000001245 */
[----:B0-----:R-:W-:Y:S01]  /*7170*/  IMAD.U32 R51, R13, 0x10000, RZ ;  /* 0x000100000d337824 */ /* 0x001fe200078e00ff */
[----:B------:R-:W-:Y:S01]  /*7180*/  SHF.R.U64 R61, R72, 0x10, R73 ;  /* 0x00000010483d7819 */ /* 0x000fe20000001249 */
[----:B----4-:R-:W-:Y:S01]  /*7190*/  IMAD.U32 R57, R47, 0x10000, RZ ;  /* 0x000100002f397824 */ /* 0x010fe200078e00ff */
[----:B------:R-:W-:Y:S01]  /*71a0*/  SHF.R.U32.HI R68, RZ, 0x10, R69 ;  /* 0x00000010ff447819 */ /* 0x000fe20000011645 */
[----:B------:R-:W-:Y:S01]  /*71b0*/  IMAD.U32 R53, R44, 0x10000, RZ ;  /* 0x000100002c357824 */ /* 0x000fe200078e00ff */
[----:B------:R-:W-:Y:S02]  /*71c0*/  SHF.R.U32.HI R72, RZ, 0x10, R73 ;  /* 0x00000010ff487819 */ /* 0x000fe40000011649 */
[----:B------:R-:W-:Y:S02]  /*71d0*/  SHF.R.U64 R60, R70, 0x10, R71 ;  /* 0x00000010463c7819 */ /* 0x000fe40000001247 */
[----:B------:R-:W-:-:S02]  /*71e0*/  PRMT R115, R115, 0x5410, R68 ;  /* 0x0000541073737816 */ /* 0x000fc40000000044 */
[----:B------:R-:W-:Y:S02]  /*71f0*/  PRMT R119, R119, 0x5410, R72 ;  /* 0x0000541077777816 */ /* 0x000fe40000000048 */
[----:B------:R-:W-:Y:S02]  /*7200*/  SHF.L.U32 R55, R45, 0x10, RZ ;  /* 0x000000102d377819 */ /* 0x000fe400000006ff */
[----:B------:R-:W-:Y:S01]  /*7210*/  PRMT R111, R111, 0x5410, R60 ;  /* 0x000054106f6f7816 */ /* 0x000fe2000000003c */
[----:B------:R-:W-:Y:S01]  /*7220*/  IMAD.U32 R62, R119, 0x10000, RZ ;  /* 0x00010000773e7824 */ /* 0x000fe200078e00ff */
[----:B------:R-:W-:Y:S01]  /*7230*/  SHF.R.U32.HI R70, RZ, 0x10, R71 ;  /* 0x00000010ff467819 */ /* 0x000fe20000011647 */
[----:B------:R-:W-:Y:S01]  /*7240*/  IMAD.U32 R60, R115, 0x10000, RZ ;  /* 0x00010000733c7824 */ /* 0x000fe200078e00ff */
[--C-:B------:R-:W-:Y:S01]  /*7250*/  SHF.R.U64 R59, R74, 0x10, R75.reuse ;  /* 0x000000104a3b7819 */ /* 0x100fe2000000124b */
[C---:B------:R-:W-:Y:S01]  /*7260*/  FMUL.FTZ R64, R55.reuse, R62 ;  /* 0x0000003e37407220 */ /* 0x040fe20000410000 */
[----:B------:R-:W-:Y:S01]  /*7270*/  SHF.R.U32.HI R74, RZ, 0x10, R75 ;  /* 0x00000010ff4a7819 */ /* 0x000fe2000001164b */
[-C--:B------:R-:W-:Y:S01]  /*7280*/  FMUL.FTZ R66, R55, R60.reuse ;  /* 0x0000003c37427220 */ /* 0x080fe20000410000 */
[----:B------:R-:W-:Y:S01]  /*7290*/  PRMT R113, R113, 0x5410, R70 ;  /* 0x0000541071717816 */ /* 0x000fe20000000046 */
[----:B------:R-:W-:Y:S01]  /*72a0*/  FFMA.FTZ R64, R51, R60, -R64 ;  /* 0x0000003c33407223 */ /* 0x000fe20000010840 */
[----:B------:R-:W-:Y:S01]  /*72b0*/  PRMT R117, R117, 0x5410, R74 ;  /* 0x0000541075757816 */ /* 0x000fe2000000004a */
[----:B------:R-:W-:Y:S01]  /*72c0*/  FFMA.FTZ R66, R51, R62, R66 ;  /* 0x0000003e33427223 */ /* 0x000fe20000010042 */
[----:B------:R-:W-:Y:S01]  /*72d0*/  LOP3.LUT R56, R45, 0xffff0000, RZ, 0xc0, !PT ;  /* 0xffff00002d387812 */ /* 0x000fe200078ec0ff */
[----:B------:R-:W-:Y:S01]  /*72e0*/  IMAD.U32 R51, R113, 0x10000, RZ ;  /* 0x0001000071337824 */ /* 0x000fe200078e00ff */
[----:B------:R-:W-:-:S02]  /*72f0*/  LOP3.LUT R119, R119, 0xffff0000, RZ, 0xc0, !PT ;  /* 0xffff000077777812 */ /* 0x000fc400078ec0ff */
[----:B------:R-:W-:Y:S02]  /*7300*/  LOP3.LUT R115, R115, 0xffff0000, RZ, 0xc0, !PT ;  /* 0xffff000073737812 */ /* 0x000fe400078ec0ff */
[----:B------:R-:W-:Y:S02]  /*7310*/  SHF.L.U32 R55, R117, 0x10, RZ ;  /* 0x0000001075377819 */ /* 0x000fe400000006ff */
[----:B------:R-:W-:Y:S01]  /*7320*/  PRMT R118, R118, 0x5410, R61 ;  /* 0x0000541076767816 */ /* 0x000fe2000000003d */
[----:B------:R-:W-:Y:S01]  /*7330*/  FMUL.FTZ R61, R56, R115 ;  /* 0x00000073383d7220 */ /* 0x000fe20000410000 */
[----:B------:R-:W-:Y:S01]  /*7340*/  PRMT R116, R116, 0x5410, R59 ;  /* 0x0000541074747816 */ /* 0x000fe2000000003b */
[----:B------:R-:W-:Y:S01]  /*7350*/  FMUL.FTZ R59, R56, R119 ;  /* 0x00000077383b7220 */ /* 0x000fe20000410000 */
[----:B------:R-:W-:Y:S01]  /*7360*/  LOP3.LUT R54, R44, 0xffff0000, RZ, 0xc0, !PT ;  /* 0xffff00002c367812 */ /* 0x000fe200078ec0ff */
[----:B------:R-:W-:Y:S01]  /*7370*/  IMAD.U32 R44, R15, 0x10000, RZ ;  /* 0x000100000f2c7824 */ /* 0x000fe200078e00ff */
[----:B------:R-:W-:Y:S01]  /*7380*/  LOP3.LUT R52, R13, 0xffff0000, RZ, 0xc0, !PT ;  /* 0xffff00000d347812 */ /* 0x000fe200078ec0ff */
[----:B------:R-:W-:Y:S01]  /*7390*/  FMUL.FTZ R56, R57, R51 ;  /* 0x0000003339387220 */ /* 0x000fe20000410000 */
[----:B------:R-:W-:Y:S01]  /*73a0*/  LOP3.LUT R58, R47, 0xffff0000, RZ, 0xc0, !PT ;  /* 0xffff00002f3a7812 */ /* 0x000fe200078ec0ff */
[----:B------:R-:W-:Y:S01]  /*73b0*/  IMAD.U32 R13, R12, 0x10000, RZ ;  /* 0x000100000c0d7824 */ /* 0x000fe200078e00ff */
[----:B------:R-:W-:Y:S01]  /*73c0*/  LOP3.LUT R117, R117, 0xffff0000, RZ, 0xc0, !PT ;  /* 0xffff000075757812 */ /* 0x000fe200078ec0ff */
[-C--:B------:R-:W-:Y:S01]  /*73d0*/  FFMA.FTZ R60, R44, R55.reuse, R56 ;  /* 0x000000372c3c7223 */ /* 0x080fe20000010038 */
[----:B------:R-:W-:Y:S01]  /*73e0*/  PRMT R114, R114, 0x5410, R63 ;  /* 0x0000541072727816 */ /* 0x000fe2000000003f */
[----:B------:R-:W-:Y:S01]  /*73f0*/  FMUL.FTZ R63, R57, R55 ;  /* 0x00000037393f7220 */ /* 0x000fe20000410000 */
[----:B------:R-:W-:Y:S01]  /*7400*/  LOP3.LUT R113, R113, 0xffff0000, RZ, 0xc0, !PT ;  /* 0xffff000071717812 */ /* 0x000fe200078ec0ff */
[C---:B------:R-:W-:Y:S01]  /*7410*/  FFMA.FTZ R59, R52.reuse, R115, -R59 ;  /* 0x00000073343b7223 */ /* 0x040fe2000001083b */
[----:B------:R-:W-:Y:S01]  /*7420*/  LOP3.LUT R45, R15, 0xffff0000, RZ, 0xc0, !PT ;  /* 0xffff00000f2d7812 */ /* 0x000fe200078ec0ff */
[----:B------:R-:W-:Y:S01]  /*7430*/  FFMA.FTZ R61, R52, R119, R61 ;  /* 0x00000077343d7223 */ /* 0x000fe2000001003d */
[----:B------:R-:W-:Y:S01]  /*7440*/  FMUL.FTZ R56, R58, R117 ;  /* 0x000000753a387220 */ /* 0x000fe20000410000 */
[----:B------:R-:W-:Y:S01]  /*7450*/  FFMA.FTZ R63, R44, R51, -R63 ;  /* 0x000000332c3f7223 */ /* 0x000fe2000001083f */
[----:B------:R-:W-:-:S02]  /*7460*/  IMAD.U32 R52, R118, 0x10000, RZ ;  /* 0x0001000076347824 */ /* 0x000fc400078e00ff */
[-C--:B------:R-:W-:Y:S01]  /*7470*/  FMUL.FTZ R62, R58, R113.reuse ;  /* 0x000000713a3e7220 */ /* 0x080fe20000410000 */
[----:B------:R-:W-:Y:S02]  /*7480*/  IMAD.U32 R44, R114, 0x10000, RZ ;  /* 0x00010000722c7824 */ /* 0x000fe400078e00ff */
[----:B------:R-:W-:Y:S01]  /*7490*/  FFMA.FTZ R58, R45, R113, -R56 ;  /* 0x000000712d3a7223 */ /* 0x000fe20000010838 */
[C---:B------:R-:W-:Y:S01]  /*74a0*/  FMUL.FTZ R56, R53.reuse, R52 ;  /* 0x0000003435387220 */ /* 0x040fe20000410000 */
[----:B------:R-:W-:Y:S01]  /*74b0*/  LOP3.LUT R55, R118, 0xffff0000, RZ, 0xc0, !PT ;  /* 0xffff000076377812 */ /* 0x000fe200078ec0ff */
[-C--:B------:R-:W-:Y:S01]  /*74c0*/  FMUL.FTZ R53, R53, R44.reuse ;  /* 0x0000002c35357220 */ /* 0x080fe20000410000 */
[----:B------:R-:W-:Y:S01]  /*74d0*/  LOP3.LUT R12, R12, 0xffff0000, RZ, 0xc0, !PT ;  /* 0xffff00000c0c7812 */ /* 0x000fe200078ec0ff */
[----:B------:R-:W-:Y:S01]  /*74e0*/  IMAD.U32 R47, R46, 0x10000, RZ ;  /* 0x000100002e2f7824 */ /* 0x000fe200078e00ff */
[----:B------:R-:W-:Y:S01]  /*74f0*/  LOP3.LUT R51, R114, 0xffff0000, RZ, 0xc0, !PT ;  /* 0xffff000072337812 */ /* 0x000fe200078ec0ff */
[----:B------:R-:W-:Y:S01]  /*7500*/  FFMA.FTZ R117, R45, R117, R62 ;  /* 0x000000752d757223 */ /* 0x000fe2000001003e */
        /* <DEDUP_REMOVED lines=9> */
[-C--:B------:R-:W-:Y:S01]  /*75a0*/  FMUL.FTZ R57, R54, R51.reuse ;  /* 0x0000003336397220 */ /* 0x080fe20000410000 */
[----:B------:R-:W-:Y:S01]  /*75b0*/  FFMA.FTZ R45, R12, R51, -R45 ;  /* 0x000000330c2d7223 */ /* 0x000fe2000001082d */
[----:B------:R-:W-:Y:S01]  /*75c0*/  LOP3.LUT R14, R14, 0xffff0000, RZ, 0xc0, !PT ;  /* 0xffff00000e0e7812 */ /* 0x000fe200078ec0ff */
[C---:B------:R-:W-:Y:S01]  /*75d0*/  FMUL.FTZ R54, R47.reuse, R52 ;  /* 0x000000342f367220 */ /* 0x040fe20000410000 */
[C---:B------:R-:W-:Y:S01]  /*75e0*/  FMUL.FTZ R51, R46.reuse, R13 ;  /* 0x0000000d2e337220 */ /* 0x040fe20000410000 */
[-C--:B------:R-:W-:Y:S01]  /*75f0*/  FMUL.FTZ R47, R47, R44.reuse ;  /* 0x0000002c2f2f7220 */ /* 0x080fe20000410000 */
[----:B------:R-:W-:Y:S01]  /*7600*/  FMUL.FTZ R46, R46, R111 ;  /* 0x0000006f2e2e7220 */ /* 0x000fe20000410000 */
[----:B------:R-:W-:Y:S01]  /*7610*/  FFMA.FTZ R12, R12, R55, R57 ;  /* 0x000000370c0c7223 */ /* 0x000fe20000010039 */
[C---:B------:R-:W-:Y:S01]  /*7620*/  FFMA.FTZ R54, R15.reuse, R44, -R54 ;  /* 0x0000002c0f367223 */ /* 0x040fe20000010836 */
[----:B------:R-:W-:Y:S01]  /*7630*/  FFMA.FTZ R47, R15, R52, R47 ;  /* 0x000000340f2f7223 */ /* 0x000fe2000001002f */
        /* <DEDUP_REMOVED lines=12> */
[----:B------:R-:W-:-:S07]  /*7700*/  MOV R47, R60 ;  /* 0x0000003c002f7202 */ /* 0x000fce0000000f00 */
.L_x_7074:
[----:B------:R-:W-:Y:S05]  /*7710*/  BSYNC B1 ;  /* 0x0000000000017941 */ /* 0x000fea0003800000 */
.L_x_7073:
[----:B0-----:R0:W-:Y:S01]  /*7720*/  ST.E.128 desc[UR38][R48.64], R12 ;  /* 0x0000000c30007985 */ /* 0x0011e2000c101d26 */
[----:B------:R-:W-:Y:S01]  /*7730*/  ISETP.GE.AND P3, PT, R11, R110, PT ;  /* 0x0000006e0b00720c */ /* 0x000fe20003f66270 */
[----:B------:R-:W-:-:S12]  /*7740*/  IMAD.MOV.U32 R51, RZ, RZ, R108 ;  /* 0x000000ffff337224 */ /* 0x000fd800078e006c */
[----:B------:R-:W-:Y:S05]  /*7750*/  @P3 BRA `(.L_x_7045) ;  /* 0x0000000400b43947 */ /* 0x000fea0003800000 */
[----:B0-----:R-:W-:-:S05]  /*7760*/  IMAD.WIDE R12, R11, 0x2, R50 ;  /* 0x000000020b0c7825 */ /* 0x001fca00078e0232 */
[----:B----4-:R0:W-:Y:S01]  /*7770*/  ST.E.128 desc[UR38][R12.64], R44 ;  /* 0x0000002c0c007985 */ /* 0x0101e2000c101d26 */
[----:B------:R-:W-:Y:S05]  /*7780*/  BRA `(.L_x_7045) ;  /* 0x0000000400a87947 */ /* 0x000fea0003800000 */
.L_x_7004:
[----:B------:R-:W-:-:S13]  /*7790*/  ISETP.NE.AND P5, PT, R157, 0x3, PT ;  /* 0x000000039d00780c */ /* 0x000fda0003fa5270 */
[----:B------:R-:W-:Y:S05]  /*77a0*/  @!P5 BRA `(.L_x_7075) ;  /* 0x000000000004d947 */ /* 0x000fea0003800000 */
[----:B------:R-:W-:Y:S01]  /*77b0*/  BPT.TRAP 0x1 ;  /* 0x000000040000795c */ /* 0x000fe20000300000 */
.L_x_7075:
[----:B------:R-:W-:Y:S01]  /*77c0*/  IMAD R92, R155, 0x8, R156 ;  /* 0x000000089b5c7824 */ /* 0x000fe200078e029c */
[----:B------:R-:W-:Y:S01]  /*77d0*/  SHF.L.U32 R103, R154, 0x1f, RZ ;  /* 0x0000001f9a677819 */ /* 0x000fe200000006ff */
[----:B------:R-:W-:Y:S01]  /*77e0*/  BSSY B1, `(.L_x_7076) ;  /* 0x0000004000017945 */ /* 0x000fe20003800000 */
[----:B------:R-:W-:Y:S02]  /*77f0*/  SHF.R.S32.HI R100, RZ, 0x1f, R101 ;  /* 0x0000001fff647819 */ /* 0x000fe40000011465 */
[----:B------:R-:W0:Y:S02]  /*7800*/  SYNCS.PHASECHK.TRANS64.TRYWAIT P3, [R92+URZ+0x28890], R103 ;  /* 0x028890675c0075a7 */ /* 0x000e24000806017f */
[----:B0-----:R-:W-:Y:S05]  /*7810*/  @!P3 BRA `(.L_x_7077) ;  /* 0x0000013c0098b947 */ /* 0x001fea0003800000 */
.L_x_7345:
[----:B------:R-:W-:Y:S05]  /*7820*/  BSYNC B1 ;  /* 0x0000000000017941 */ /* 0x000fea0003800000 */
.L_x_7076:
        /* <DEDUP_REMOVED lines=27> */
.L_x_7349:
[----:B------:R-:W-:Y:S04]  /*79e0*/  BSSY B1, `(.L_x_7079) ;  /* 0x000000d000017945 */ /* 0x000fe80003800000 */
[----:B------:R-:W-:Y:S05]  /*79f0*/  @!P3 BRA `(.L_x_7080) ;  /* 0x00000000002cb947 */ /* 0x000fea0003800000 */
[----:B------:R-:W-:Y:S02]  /*7a00*/  ULDC UR4, c[0x0][0x2f4] ;  /* 0x0000bd0000047ab9 */ /* 0x000fe40000000800 */
[----:B------:R-:W-:-:S13]  /*7a10*/  ISETP.GE.AND P3, PT, R16, UR4, PT ;  /* 0x0000000410007c0c */ /* 0x000fda000bf66270 */
[----:B---3--:R-:W-:-:S04]  /*7a20*/  @!P3 LEA R50, P4, R16, R14, 0x1 ;  /* 0x0000000e1032b211 */ /* 0x008fc800078808ff */
[----:B--2---:R-:W-:Y:S02]  /*7a30*/  @!P3 LEA.HI.X R51, R16, R45, R17, 0x1, P4 ;  /* 0x0000002d1033b211 */ /* 0x004fe400020f0c11 */
[----:B------:R-:W-:-:S13]  /*7a40*/  ISETP.GE.AND P4, PT, R22, UR4, PT ;  /* 0x0000000416007c0c */ /* 0x000fda000bf86270 */
[C---:B------:R-:W-:Y:S02]  /*7a50*/  @!P4 LEA R48, P6, R22.reuse, R14, 0x1 ;  /* 0x0000000e1630c211 */ /* 0x040fe400078c08ff */
[----:B------:R-:W2:Y:S02]  /*7a60*/  @!P3 LDS.128 R12, [R94+0x18400] ;  /* 0x018400005e0cb984 */ /* 0x000ea40000000c00 */
[----:B------:R-:W-:Y:S02]  /*7a70*/  @!P4 LEA.HI.X R49, R22, R45, R2, 0x1, P6 ;  /* 0x0000002d1631c211 */ /* 0x000fe400030f0c02 */
[----:B--2---:R-:W-:Y:S04]  /*7a80*/  @!P3 ST.E.128 desc[UR38][R50.64], R12 ;  /* 0x0000000c3200b985 */ /* 0x004fe8000c101d26 */
[----:B------:R-:W2:Y:S04]  /*7a90*/  @!P4 LDS.128 R12, [R94+0x1c400] ;  /* 0x01c400005e0cc984 */ /* 0x000ea80000000c00 */
[----:B--2---:R4:W-:Y:S02]  /*7aa0*/  @!P4 ST.E.128 desc[UR38][R48.64], R12 ;  /* 0x0000000c3000c985 */ /* 0x0049e4000c101d26 */
.L_x_7080:
[----:B------:R-:W-:Y:S05]  /*7ab0*/  BSYNC B1 ;  /* 0x0000000000017941 */ /* 0x000fea0003800000 */
.L_x_7079:
[----:B------:R-:W-:-:S03]  /*7ac0*/  UMOV UR4, 0xffffffff ;  /* 0xffffffff00047882 */ /* 0x000fc60000000000 */
[----:B------:R-:W-:Y:S05]  /*7ad0*/  BRA.DIV UR4, `(.L_x_7081) ;  /* 0x0000013e04447947 */ /* 0x000fea000b800000 */
[----:B--2---:R2:W0:Y:S04]  /*7ae0*/  SHFL.IDX PT, R45, R46, 0x1, 0x181f ;  /* 0x00381f002e2d7f89 */ /* 0x00442800000e0000 */
[----:B---34-:R2:W3:Y:S02]  /*7af0*/  SHFL.IDX PT, R14, R44, 0x1, 0x181f ;  /* 0x00381f002c0e7f89 */ /* 0x0184e400000e0000 */
.L_x_7353:
[----:B------:R-:W-:Y:S01]  /*7b00*/  ISETP.GE.AND P3, PT, R47, 0x21, PT ;  /* 0x000000212f00780c */ /* 0x000fe20003f66270 */
[----:B------:R-:W-:-:S12]  /*7b10*/  BSSY B1, `(.L_x_7082) ;  /* 0x000000d000017945 */ /* 0x000fd80003800000 */
[----:B------:R-:W-:Y:S05]  /*7b20*/  @!P3 BRA `(.L_x_7083) ;  /* 0x00000000002cb947 */ /* 0x000fea0003800000 */
[----:B------:R-:W-:Y:S02]  /*7b30*/  ULDC UR4, c[0x0][0x2f4] ;  /* 0x0000bd0000047ab9 */ /* 0x000fe40000000800 */
[----:B------:R-:W-:-:S13]  /*7b40*/  ISETP.GE.AND P3, PT, R16, UR4, PT ;  /* 0x0000000410007c0c */ /* 0x000fda000bf66270 */
[----:B---3--:R-:W-:-:S04]  /*7b50*/  @!P3 LEA R50, P4, R16, R14, 0x1 ;  /* 0x0000000e1032b211 */ /* 0x008fc800078808ff */
[----:B0-----:R-:W-:Y:S02]  /*7b60*/  @!P3 LEA.HI.X R51, R16, R45, R17, 0x1, P4 ;  /* 0x0000002d1033b211 */ /* 0x001fe400020f0c11 */
[----:B------:R-:W-:-:S13]  /*7b70*/  ISETP.GE.AND P4, PT, R22, UR4, PT ;  /* 0x0000000416007c0c */ /* 0x000fda000bf86270 */
[C---:B------:R-:W-:Y:S02]  /*7b80*/  @!P4 LEA R48, P6, R22.reuse, R14, 0x1 ;  /* 0x0000000e1630c211 */ /* 0x040fe400078c08ff */
[----:B------:R-:W0:Y:S02]  /*7b90*/  @!P3 LDS.128 R12, [R94+0x19400] ;  /* 0x019400005e0cb984 */ /* 0x000e240000000c00 */
[----:B------:R-:W-:Y:S02]  /*7ba0*/  @!P4 LEA.HI.X R49, R22, R45, R2, 0x1, P6 ;  /* 0x0000002d1631c211 */ /* 0x000fe400030f0c02 */
[----:B0-----:R-:W-:Y:S04]  /*7bb0*/  @!P3 ST.E.128 desc[UR38][R50.64], R12 ;  /* 0x0000000c3200b985 */ /* 0x001fe8000c101d26 */
[----:B------:R-:W0:Y:S04]  /*7bc0*/  @!P4 LDS.128 R12, [R94+0x1d400] ;  /* 0x01d400005e0cc984 */ /* 0x000e280000000c00 */
[----:B0-----:R4:W-:Y:S02]  /*7bd0*/  @!P4 ST.E.128 desc[UR38][R48.64], R12 ;  /* 0x0000000c3000c985 */ /* 0x0019e4000c101d26 */
.L_x_7083:
[----:B------:R-:W-:Y:S05]  /*7be0*/  BSYNC B1 ;  /* 0x0000000000017941 */ /* 0x000fea0003800000 */
.L_x_7082:
[----:B------:R-:W-:-:S03]  /*7bf0*/  UMOV UR4, 0xffffffff ;  /* 0xffffffff00047882 */ /* 0x000fc60000000000 */
[----:B------:R-:W-:Y:S05]  /*7c00*/  BRA.DIV UR4, `(.L_x_7084) ;  /* 0x0000013e04407947 */ /* 0x000fea000b800000 */
[----:B0-----:R0:W0:Y:S04]  /*7c10*/  SHFL.IDX PT, R45, R46, 0x2, 0x181f ;  /* 0x00581f002e2d7f89 */ /* 0x00102800000e0000 */
[----:B---34-:R3:W4:Y:S02]  /*7c20*/  SHFL.IDX PT, R14, R44, 0x2, 0x181f ;  /* 0x00581f002c0e7f89 */ /* 0x01872400000e0000 */
.L_x_7357:
[----:B------:R-:W-:Y:S01]  /*7c30*/  ISETP.GE.AND P3, PT, R47, 0x41, PT ;  /* 0x000000412f00780c */ /* 0x000fe20003f66270 */
[----:B------:R-:W-:-:S12]  /*7c40*/  BSSY B1, `(.L_x_7085) ;  /* 0x000000d000017945 */ /* 0x000fd80003800000 */
[----:B------:R-:W-:Y:S05]  /*7c50*/  @!P3 BRA `(.L_x_7086) ;  /* 0x00000000002cb947 */ /* 0x000fea0003800000 */
[----:B------:R-:W-:Y:S02]  /*7c60*/  ULDC UR4, c[0x0][0x2f4] ;  /* 0x0000bd0000047ab9 */ /* 0x000fe40000000800 */
[----:B------:R-:W-:-:S13]  /*7c70*/  ISETP.GE.AND P3, PT, R16, UR4, PT ;  /* 0x0000000410007c0c */ /* 0x000fda000bf66270 */
[----:B----4-:R-:W-:-:S04]  /*7c80*/  @!P3 LEA R50, P4, R16, R14, 0x1 ;  /* 0x0000000e1032b211 */ /* 0x010fc800078808ff */
        /* <DEDUP_REMOVED lines=8> */
.L_x_7086:
[----:B------:R-:W-:Y:S05]  /*7d10*/  BSYNC B1 ;  /* 0x0000000000017941 */ /* 0x000fea0003800000 */
.L_x_7085:
[----:B------:R-:W-:-:S03]  /*7d20*/  UMOV UR4, 0xffffffff ;  /* 0xffffffff00047882 */ /* 0x000fc60000000000 */
[----:B------:R-:W-:Y:S05]  /*7d30*/  BRA.DIV UR4, `(.L_x_7087) ;  /* 0x0000013e043c7947 */ /* 0x000fea000b800000 */
[----:B0-----:R0:W0:Y:S04]  /*7d40*/  SHFL.IDX PT, R45, R46, 0x3, 0x181f ;  /* 0x00781f002e2d7f89 */ /* 0x00102800000e0000 */
[----:B----4-:R4:W0:Y:S02]  /*7d50*/  SHFL.IDX PT, R14, R44, 0x3, 0x181f ;  /* 0x00781f002c0e7f89 */ /* 0x01082400000e0000 */
.L_x_7361:
[----:B------:R-:W-:-:S13]  /*7d60*/  ISETP.GE.AND P3, PT, R47, 0x61, PT ;  /* 0x000000612f00780c */ /* 0x000fda0003f66270 */
[----:B------:R-:W-:Y:S05]  /*7d70*/  @!P3 BRA `(.L_x_7045) ;  /* 0x00000000002cb947 */ /* 0x000fea0003800000 */
[----:B------:R-:W-:Y:S02]  /*7d80*/  ULDC UR4, c[0x0][0x2f4] ;  /* 0x0000bd0000047ab9 */ /* 0x000fe40000000800 */
[----:B------:R-:W-:-:S13]  /*7d90*/  ISETP.GE.AND P3, PT, R16, UR4, PT ;  /* 0x0000000410007c0c */ /* 0x000fda000bf66270 */
[----:B012---:R-:W-:-:S04]  /*7da0*/  @!P3 LEA R46, P4, R16, R14, 0x1 ;  /* 0x0000000e102eb211 */ /* 0x007fc800078808ff */
[----:B------:R-:W-:Y:S02]  /*7db0*/  @!P3 LEA.HI.X R47, R16, R45, R17, 0x1, P4 ;  /* 0x0000002d102fb211 */ /* 0x000fe400020f0c11 */
[----:B------:R-:W-:-:S13]  /*7dc0*/  ISETP.GE.AND P4, PT, R22, UR4, PT ;  /* 0x0000000416007c0c */ /* 0x000fda000bf86270 */
[C---:B---34-:R-:W-:Y:S02]  /*7dd0*/  @!P4 LEA R44, P6, R22.reuse, R14, 0x1 ;  /* 0x0000000e162cc211 */ /* 0x058fe400078c08ff */
[----:B------:R-:W0:Y:S02]  /*7de0*/  @!P3 LDS.128 R12, [R94+0x1b400] ;  /* 0x01b400005e0cb984 */ /* 0x000e240000000c00 */
[----:B------:R-:W-:Y:S02]  /*7df0*/  @!P4 LEA.HI.X R45, R22, R45, R2, 0x1, P6 ;  /* 0x0000002d162dc211 */ /* 0x000fe400030f0c02 */
[----:B0-----:R-:W-:Y:S04]  /*7e00*/  @!P3 ST.E.128 desc[UR38][R46.64], R12 ;  /* 0x0000000c2e00b985 */ /* 0x001fe8000c101d26 */
[----:B------:R-:W0:Y:S04]  /*7e10*/  @!P4 LDS.128 R12, [R94+0x1f400] ;  /* 0x01f400005e0cc984 */ /* 0x000e280000000c00 */
[----:B0-----:R0:W-:Y:S02]  /*7e20*/  @!P4 ST.E.128 desc[UR38][R44.64], R12 ;  /* 0x0000000c2c00c985 */ /* 0x0011e4000c101d26 */
.L_x_7045:
[----:B------:R-:W-:Y:S05]  /*7e30*/  BSYNC B0 ;  /* 0x0000000000007941 */ /* 0x000fea0003800000 */
.L_x_7003:
[----:B------:R-:W5:Y:S01]  /*7e40*/  S2R R11, SR_TID.X ;  /* 0x00000000000b7919 */ /* 0x000f620000002100 */
        /* <DEDUP_REMOVED lines=8> */
[----:B-----5:R-:W-:Y:S01]  /*7ed0*/  LOP3.LUT R11, R11, 0x7f, RZ, 0xc0, !PT ;  /* 0x0000007f0b0b7812 */ /* 0x020fe200078ec0ff */
[----:B---3--:R3:W-:Y:S03]  /*7ee0*/  BAR.SYNC.DEFER_BLOCKING R97, 0x80 ;  /* 0x000200610000751d */ /* 0x0087e60000010000 */
[----:B------:R-:W-:-:S13]  /*7ef0*/  ISETP.NE.AND P3, PT, R11, RZ, PT ;  /* 0x000000ff0b00720c */ /* 0x000fda0003f65270 */
[----:B------:R-:W-:-:S05]  /*7f00*/  @!P3 VIADD R11, R92, 0x288a0 ;  /* 0x000288a05c0bb836 */ /* 0x000fca0000000000 */
[----:B------:R-:W-:-:S04]  /*7f10*/  @!P3 PRMT R11, RZ, 0x654, R11 ;  /* 0x00000654ff0bb816 */ /* 0x000fc8000000000b */
[----:B------:R3:W-:Y:S01]  /*7f20*/  @!P3 SYNCS.ARRIVE.TRANS64.RED.A1T0 RZ, [R11+URZ], RZ ;  /* 0x000000ff0bffb9a7 */ /* 0x0007e2000810043f */
[----:B------:R-:W-:Y:S05]  /*7f30*/  @!P5 BRA `(.L_x_7089) ;  /* 0x000000000004d947 */ /* 0x000fea0003800000 */
[----:B------:R-:W-:Y:S01]  /*7f40*/  BPT.TRAP 0x1 ;  /* 0x000000040000795c */ /* 0x000fe20000300000 */
.L_x_7089:
[----:B------:R-:W-:Y:S05]  /*7f50*/  BSYNC B0 ;  /* 0x0000000000007941 */ /* 0x000fea0003800000 */
.L_x_7088:
[----:B------:R-:W5:Y:S01]  /*7f60*/  SYNCS.PHASECHK.TRANS64.TRYWAIT P4, [R92+URZ+0x288b0], R103 ;  /* 0x0288b0675c0075a7 */ /* 0x000f62000808017f */
[----:B------:R-:W-:Y:S01]  /*7f70*/  ULDC UR36, c[0x0][0x2f4] ;  /* 0x0000bd0000247ab9 */ /* 0x000fe20000000800 */
[----:B------:R-:W-:Y:S04]  /*7f80*/  BSSY B0, `(.L_x_7090) ;  /* 0x0000002000007945 */ /* 0x000fe80003800000 */
[----:B-----5:R-:W-:Y:S05]  /*7f90*/  @!P4 BRA `(.L_x_7091) ;  /* 0x0000013800ecc947 */ /* 0x020fea0003800000 */
.L_x_7362:
[----:B------:R-:W-:Y:S05]  /*7fa0*/  BSYNC B0 ;  /* 0x0000000000007941 */ /* 0x000fea0003800000 */
.L_x_7090:
[----:B------:R-:W-:Y:S01]  /*7fb0*/  ULDC.64 UR4, c[0x0][0x328] ;  /* 0x0000ca0000047ab9 */ /* 0x000fe20000000a00 */
[----:B------:R-:W-:Y:S01]  /*7fc0*/  IMAD.IADD R98, R98, 0x1, -R153 ;  /* 0x0000000162627824 */ /* 0x000fe200078e0a99 */
[----:B------:R-:W-:Y:S01]  /*7fd0*/  BSSY B0, `(.L_x_7092) ;  /* 0x0000020000007945 */ /* 0x000fe20003800000 */
[----:B------:R-:W-:Y:S02]  /*7fe0*/  IMAD R100, R100, UR4, RZ ;  /* 0x0000000464647c24 */ /* 0x000fe4000f8e02ff */
[----:B01--4-:R-:W-:-:S04]  /*7ff0*/  IMAD.WIDE.U32 R12, R101, UR4, RZ ;  /* 0x00000004650c7c25 */ /* 0x013fc8000f8e00ff */
[----:B------:R-:W-:Y:S01]  /*8000*/  IMAD R101, R101, UR5, R100 ;  /* 0x0000000565657c24 */ /* 0x000fe2000f8e0264 */
[----:B------:R-:W-:Y:S02]  /*8010*/  ULDC.64 UR4, c[0x0][0x338] ;  /* 0x0000ce0000047ab9 */ /* 0x000fe40000000a00 */
[----:B------:R-:W-:Y:S02]  /*8020*/  IMAD R99, R99, UR4, RZ ;  /* 0x0000000463637c24 */ /* 0x000fe4000f8e02ff */
[----:B------:R-:W-:Y:S02]  /*8030*/  IADD3 R13, R13, R101, RZ ;  /* 0x000000650d0d7210 */ /* 0x000fe40007ffe0ff */
[C---:B------:R-:W-:Y:S02]  /*8040*/  IMAD R99, R102.reuse, UR5, R99 ;  /* 0x0000000566637c24 */ /* 0x040fe4000f8e0263 */
[----:B------:R-:W-:Y:S01]  /*8050*/  IMAD.WIDE.U32 R102, R102, UR4, R12 ;  /* 0x0000000466667c25 */ /* 0x000fe2000f8e000c */
[----:B------:R-:W-:-:S03]  /*8060*/  ULDC.64 UR4, c[0x0][0x330] ;  /* 0x0000cc0000047ab9 */ /* 0x000fc60000000a00 */
[----:B---3--:R-:W-:Y:S02]  /*8070*/  IMAD R11, R35, UR4, RZ ;  /* 0x00000004230b7c24 */ /* 0x008fe4000f8e02ff */
[----:B------:R-:W-:Y:S02]  /*8080*/  IMAD.IADD R103, R103, 0x1, R99 ;  /* 0x0000000167677824 */ /* 0x000fe400078e0263 */
[C---:B------:R-:W-:Y:S02]  /*8090*/  IMAD R11, R42.reuse, UR5, R11 ;  /* 0x000000052a0b7c24 */ /* 0x040fe4000f8e020b */
[----:B------:R-:W-:Y:S01]  /*80a0*/  IMAD.WIDE.U32 R12, R42, UR4, R102 ;  /* 0x000000042a0c7c25 */ /* 0x000fe2000f8e0066 */
[----:B------:R-:W-:-:S03]  /*80b0*/  ULDC.64 UR4, c[0x0][0x318] ;  /* 0x0000c60000047ab9 */ /* 0x000fc60000000a00 */
[----:B------:R-:W-:Y:S01]  /*80c0*/  IMAD.IADD R11, R13, 0x1, R11 ;  /* 0x000000010d0b7824 */ /* 0x000fe200078e020b */
[----:B------:R-:W-:-:S04]  /*80d0*/  LEA R48, P4, R12, UR4, 0x1 ;  /* 0x000000040c307c11 */ /* 0x000fc8000f8808ff */
[----:B------:R-:W-:Y:S01]  /*80e0*/  LEA.HI.X R11, R12, UR5, R11, 0x1, P4 ;  /* 0x000000050c0b7c11 */ /* 0x000fe2000a0f0c0b */
[----:B------:R0:W1:Y:S01]  /*80f0*/  SHFL.IDX PT, R47, R48, RZ, 0x181f ;  /* 0x00181fff302f7589 */ /* 0x00006200000e0000 */
[----:B------:R-:W-:-:S03]  /*8100*/  ISETP.GE.AND P4, PT, R98, 0x1, PT ;  /* 0x000000016200780c */ /* 0x000fc60003f86270 */
[----:B------:R0:W3:Y:S10]  /*8110*/  SHFL.IDX PT, R13, R11, RZ, 0x181f ;  /* 0x00181fff0b0d7589 */ /* 0x0000f400000e0000 */
[----:B0-----:R-:W-:Y:S05]  /*8120*/  @!P4 BRA `(.L_x_7093) ;  /* 0x000000000028c947 */ /* 0x001fea0003800000 */
[----:B------:R-:W-:-:S13]  /*8130*/  ISETP.GE.AND P4, PT, R16, UR36, PT ;  /* 0x0000002410007c0c */ /* 0x000fda000bf86270 */
[----:B-12---:R-:W-:-:S04]  /*8140*/  @!P4 LEA R44, P5, R16, R47, 0x1 ;  /* 0x0000002f102cc211 */ /* 0x006fc800078a08ff */
[----:B---3--:R-:W-:Y:S02]  /*8150*/  @!P4 LEA.HI.X R45, R16, R13, R17, 0x1, P5 ;  /* 0x0000000d102dc211 */ /* 0x008fe400028f0c11 */
[----:B------:R-:W-:-:S13]  /*8160*/  ISETP.GE.AND P5, PT, R22, UR36, PT ;  /* 0x0000002416007c0c */ /* 0x000fda000bfa6270 */
[----:B------:R-:W-:-:S04]  /*8170*/  @!P5 LEA R46, P6, R22, R47, 0x1 ;  /* 0x0000002f162ed211 */ /* 0x000fc800078c08ff */
[----:B------:R-:W-:Y:S02]  /*8180*/  @!P5 LEA.HI.X R47, R22, R13, R2, 0x1, P6 ;  /* 0x0000000d162fd211 */ /* 0x000fe400030f0c02 */
[----:B------:R-:W0:Y:S04]  /*8190*/  @!P4 LDS.128 R12, [R94+0x400] ;  /* 0x000400005e0cc984 */ /* 0x000e280000000c00 */
[----:B0-----:R-:W-:Y:S04]  /*81a0*/  @!P4 ST.E.128 desc[UR38][R44.64], R12 ;  /* 0x0000000c2c00c985 */ /* 0x001fe8000c101d26 */
[----:B------:R-:W0:Y:S04]  /*81b0*/  @!P5 LDS.128 R12, [R94+0x4400] ;  /* 0x004400005e0cd984 */ /* 0x000e280000000c00 */
[----:B0-----:R0:W-:Y:S02]  /*81c0*/  @!P5 ST.E.128 desc[UR38][R46.64], R12 ;  /* 0x0000000c2e00d985 */ /* 0x0011e4000c101d26 */
.L_x_7093:
[----:B------:R-:W-:Y:S05]  /*81d0*/  BSYNC B0 ;  /* 0x0000000000007941 */ /* 0x000fea0003800000 */
.L_x_7092:
[----:B------:R-:W-:Y:S01]  /*81e0*/  ISETP.GE.AND P4, PT, R98, 0x21, PT ;  /* 0x000000216200780c */ /* 0x000fe20003f86270 */
[----:B0--3--:R0:W3:Y:S01]  /*81f0*/  SHFL.IDX PT, R13, R11, 0x1, 0x181f ;  /* 0x00381f000b0d7f89 */ /* 0x0090e200000e0000 */
[----:B------:R-:W-:Y:S03]  /*8200*/  BSSY B0, `(.L_x_7094) ;  /* 0x000000d000007945 */ /* 0x000fe60003800000 */
[----:B-1----:R0:W1:Y:S08]  /*8210*/  SHFL.IDX PT, R47, R48, 0x1, 0x181f ;  /* 0x00381f00302f7f89 */ /* 0x00207000000e0000 */
        /* <DEDUP_REMOVED lines=11> */
.L_x_7095:
[----:B------:R-:W-:Y:S05]  /*82d0*/  BSYNC B0 ;  /* 0x0000000000007941 */ /* 0x000fea0003800000 */
.L_x_7094:
        /* <DEDUP_REMOVED lines=15> */
.L_x_7097:
[----:B------:R-:W-:Y:S05]  /*83d0*/  BSYNC B0 ;  /* 0x0000000000007941 */ /* 0x000fea0003800000 */
.L_x_7096:
[----:B------:R-:W-:Y:S01]  /*83e0*/  ISETP.GE.AND P4, PT, R98, 0x61, PT ;  /* 0x000000616200780c */ /* 0x000fe20003f86270 */
[----:B------:R-:W4:Y:S01]  /*83f0*/  SHFL.IDX PT, R11, R11, 0x3, 0x181f ;  /* 0x00781f000b0b7f89 */ /* 0x000f2200000e0000 */
[----:B------:R-:W-:Y:S03]  /*8400*/  BSSY B0, `(.L_x_7098) ;  /* 0x000000d000007945 */ /* 0x000fe60003800000 */
[----:B01----:R0:W1:Y:S08]  /*8410*/  SHFL.IDX PT, R47, R48, 0x3, 0x181f ;  /* 0x00781f00302f7f89 */ /* 0x00307000000e0000 */
[----:B0-----:R-:W-:Y:S05]  /*8420*/  @!P4 BRA `(.L_x_7099) ;  /* 0x000000000028c947 */ /* 0x001fea0003800000 */
[----:B------:R-:W-:-:S13]  /*8430*/  ISETP.GE.AND P4, PT, R16, UR36, PT ;  /* 0x0000002410007c0c */ /* 0x000fda000bf86270 */
[----:B---3--:R-:W0:Y:S01]  /*8440*/  @!P4 LDS.128 R12, [R94+0x3400] ;  /* 0x003400005e0cc984 */ /* 0x008e220000000c00 */
[----:B-12---:R-:W-:-:S04]  /*8450*/  @!P4 LEA R44, P5, R16, R47, 0x1 ;  /* 0x0000002f102cc211 */ /* 0x006fc800078a08ff */
[----:B----4-:R-:W-:Y:S02]  /*8460*/  @!P4 LEA.HI.X R45, R16, R11, R17, 0x1, P5 ;  /* 0x0000000b102dc211 */ /* 0x010fe400028f0c11 */
[----:B------:R-:W-:-:S13]  /*8470*/  ISETP.GE.AND P5, PT, R22, UR36, PT ;  /* 0x0000002416007c0c */ /* 0x000fda000bfa6270 */
[----:B------:R-:W-:-:S04]  /*8480*/  @!P5 LEA R46, P6, R22, R47, 0x1 ;  /* 0x0000002f162ed211 */ /* 0x000fc800078c08ff */
[----:B------:R-:W-:Y:S01]  /*8490*/  @!P5 LEA.HI.X R47, R22, R11, R2, 0x1, P6 ;  /* 0x0000000b162fd211 */ /* 0x000fe200030f0c02 */
[----:B0-----:R-:W-:Y:S04]  /*84a0*/  @!P4 ST.E.128 desc[UR38][R44.64], R12 ;  /* 0x0000000c2c00c985 */ /* 0x001fe8000c101d26 */
[----:B------:R-:W0:Y:S04]  /*84b0*/  @!P5 LDS.128 R12, [R94+0x7400] ;  /* 0x007400005e0cd984 */ /* 0x000e280000000c00 */
[----:B0-----:R0:W-:Y:S02]  /*84c0*/  @!P5 ST.E.128 desc[UR38][R46.64], R12 ;  /* 0x0000000c2e00d985 */ /* 0x0011e4000c101d26 */
.L_x_7099:
[----:B------:R-:W-:Y:S05]  /*84d0*/  BSYNC B0 ;  /* 0x0000000000007941 */ /* 0x000fea0003800000 */
.L_x_7098:
[----:B------:R-:W-:Y:S01]  /*84e0*/  @!PT LDS RZ, [RZ] ;  /* 0x00000000fffff984 */ /* 0x000fe20000000800 */
[----:B------:R-:W-:Y:S01]  /*84f0*/  @!PT LDS RZ, [RZ] ;  /* 0x00000000fffff984 */ /* 0x000fe20000000800 */
[----:B------:R-:W-:Y:S01]  /*8500*/  @!PT LDS RZ, [RZ] ;  /* 0x00000000fffff984 */ /* 0x000fe20000000800 */
[----:B------:R-:W-:Y:S01]  /*8510*/  @!PT LDS RZ, [RZ] ;  /* 0x00000000fffff984 */ /* 0x000fe20000000800 */
[----:B------:R5:W-:Y:S06]  /*8520*/  MEMBAR.ALL.CTA ;  /* 0x0000000000007992 */ /* 0x000bec0000008000 */
[----:B-----5:R-:W5:Y:S01]  /*8530*/  FENCE.VIEW.ASYNC.S ;  /* 0x00000000000073c6 */ /* 0x020f620000000000 */
[----:B------:R-:W-:Y:S01]  /*8540*/  @!P3 VIADD R92, R92, 0x288c0 ;  /* 0x000288c05c5cb836 */ /* 0x000fe20000000000 */
[----:B-----5:R0:W-:Y:S01]  /*8550*/  BAR.SYNC.DEFER_BLOCKING R97, 0x80 ;  /* 0x000200610000751d */ /* 0x0201e20000010000 */
[----:B------:R-:W-:Y:S01]  /*8560*/  ISETP.NE.AND P4, PT, R93, RZ, PT ;  /* 0x000000ff5d00720c */ /* 0x000fe20003f85270 */
[----:B------:R-:W-:-:S02]  /*8570*/  VIADD R155, R155, 0x1 ;  /* 0x000000019b9b7836 */ /* 0x000fc40000000000 */
[----:B------:R-:W-:-:S04]  /*8580*/  @!P3 PRMT R92, RZ, 0x654, R92 ;  /* 0x00000654ff5cb816 */ /* 0x000fc8000000005c */
[----:B------:R0:W-:Y:S01]  /*8590*/  @!P3 SYNCS.ARRIVE.TRANS64.RED.A1T0 RZ, [R92+URZ], RZ ;  /* 0x000000ff5cffb9a7 */ /* 0x0001e2000810043f */
[----:B------:R-:W-:-:S04]  /*85a0*/  ISETP.NE.AND P3, PT, R155, 0x2, PT ;  /* 0x000000029b00780c */ /* 0x000fc80003f65270 */
[----:B----4-:R-:W-:Y:S02]  /*85b0*/  SEL R11, RZ, 0x1, P3 ;  /* 0x00000001ff0b7807 */ /* 0x010fe40001800000 */
[----:B------:R-:W-:Y:S02]  /*85c0*/  SEL R155, R155, RZ, P3 ;  /* 0x000000ff9b9b7207 */ /* 0x000fe40001800000 */
[----:B------:R-:W-:Y:S01]  /*85d0*/  LOP3.LUT R154, R154, R11, RZ, 0x3c, !PT ;  /* 0x0000000b9a9a7212 */ /* 0x000fe200078e3cff */
[----:B0-----:R-:W-:Y:S06]  /*85e0*/  @P4 BRA `(.L_x_7100) ;  /* 0xffffff98006c4947 */ /* 0x001fec000383ffff */
[----:B------:R-:W0:Y:S01]  /*85f0*/  S2R R12, SR_TID.X ;  /* 0x00000000000c7919 */ /* 0x000e220000002100 */
[----:B------:R-:W-:Y:S02]  /*8600*/  PLOP3.LUT P0, PT, PT, PT, PT, 0x8, 0x0 ;  /* 0x000000000000781c */ /* 0x000fe40003f0e170 */
[----:B0-----:R-:W-:-:S04]  /*8610*/  SHF.R.U32.HI R12, RZ, 0x7, R12 ;  /* 0x00000007ff0c7819 */ /* 0x001fc8000001160c */
[----:B------:R-:W-:-:S13]  /*8620*/  ISETP.NE.AND P4, PT, R12, 0x1, PT ;  /* 0x000000010c00780c */ /* 0x000fda0003f85270 */
[----:B------:R-:W-:Y:S06]  /*8630*/  @!P4 BAR.ARV 0x9, 0x100 ;  /* 0x024400000000cb1d */ /* 0x000fec0000002000 */
.L_x_6998:
[----:B------:R-:W-:Y:S01]  /*8640*/  ISETP.GE.AND P2, PT, R96, 0x1, PT ;  /* 0x000000016000780c */ /* 0x000fe20003f46270 */
[----:B------:R-:W-:Y:S01]  /*8650*/  IMAD.MOV.U32 R3, RZ, RZ, RZ ;  /* 0x000000ffff037224 */ /* 0x000fe200078e00ff */
[----:B------:R-:W-:Y:S01]  /*8660*/  PLOP3.LUT P1, PT, PT, PT, PT, 0x80, 0x0 ;  /* 0x000000000000781c */ /* 0x000fe20003f2f070 */
[----:B------:R-:W-:Y:S01]  /*8670*/  IMAD.MOV.U32 R0, RZ, RZ, RZ ;  /* 0x000000ffff007224 */ /* 0x000fe200078e00ff */
[----:B------:R-:W-:Y:S02]  /*8680*/  MOV R151, RZ ;  /* 0x000000ff00977202 */ /* 0x000fe40000000f00 */
[----:B------:R-:W-:Y:S02]  /*8690*/  CS2R R64, SRZ ;  /* 0x0000000000407805 */ /* 0x000fe4000001ff00 */
[----:B------:R-:W-:Y:S02]  /*86a0*/  CS2R R36, SRZ ;  /* 0x0000000000247805 */ /* 0x000fe4000001ff00 */
[----:B------:R-:W-:-:S02]  /*86b0*/  CS2R R66, SRZ ;  /* 0x0000000000427805 */ /* 0x000fc4000001ff00 */
[----:B------:R-:W-:Y:S02]  /*86c0*/  CS2R R38, SRZ ;  /* 0x0000000000267805 */ /* 0x000fe4000001ff00 */
[----:B------:R-:W-:Y:S02]  /*86d0*/  CS2R R68, SRZ ;  /* 0x0000000000447805 */ /* 0x000fe4000001ff00 */
[----:B------:R-:W-:Y:S02]  /*86e0*/  CS2R R34, SRZ ;  /* 0x0000000000227805 */ /* 0x000fe4000001ff00 */
[----:B------:R-:W-:Y:S02]  /*86f0*/  CS2R R70, SRZ ;  /* 0x0000000000467805 */ /* 0x000fe4000001ff00 */
[----:B--2---:R-:W-:Y:S02]  /*8700*/  CS2R R44, SRZ ;  /* 0x00000000002c7805 */ /* 0x004fe4000001ff00 */
[----:B------:R-:W-:-:S02]  /*8710*/  CS2R R32, SRZ ;  /* 0x0000000000207805 */ /* 0x000fc4000001ff00 */
[----:B------:R-:W-:Y:S02]  /*8720*/  CS2R R72, SRZ ;  /* 0x0000000000487805 */ /* 0x000fe4000001ff00 */
[----:B------:R-:W-:Y:S02]  /*8730*/  CS2R R30, SRZ ;  /* 0x00000000001e7805 */ /* 0x000fe4000001ff00 */
[----:B------:R-:W-:Y:S02]  /*8740*/  CS2R R74, SRZ ;  /* 0x00000000004a7805 */ /* 0x000fe4000001ff00 */
[----:B------:R-:W-:Y:S02]  /*8750*/  CS2R R76, SRZ ;  /* 0x00000000004c7805 */ /* 0x000fe4000001ff00 */
[----:B------:R-:W-:Y:S02]  /*8760*/  CS2R R54, SRZ ;  /* 0x0000000000367805 */ /* 0x000fe4000001ff00 */
[----:B-1----:R-:W-:-:S02]  /*8770*/  CS2R R46, SRZ ;  /* 0x00000000002e7805 */ /* 0x002fc4000001ff00 */
        /* <DEDUP_REMOVED lines=16> */
[----:B------:R-:W-:Y:S06]  /*8880*/  @P0 BRA `(.L_x_7101) ;  /* 0x00000000000c0947 */ /* 0x000fec0003800000 */
[----:B------:R-:W0:Y:S01]  /*8890*/  FENCE.VIEW.ASYNC.G ;  /* 0x00000000000073c6 */ /* 0x000e220000000100 */
[----:B------:R-:W-:Y:S05]  /*88a0*/  WARPSYNC.ALL ;  /* 0x0000000000007948 */ /* 0x000fea0003800000 */
[----:B0-----:R-:W-:Y:S06]  /*88b0*/  BAR.ARV 0xc, 0x180 ;  /* 0x0306000000007b1d */ /* 0x001fec0000002000 */
.L_x_7101:
[----:B------:R-:W-:Y:S01]  /*88c0*/  CS2R R10, SRZ ;  /* 0x00000000000a7805 */ /* 0x000fe2000001ff00 */
[----:B------:R-:W-:Y:S06]  /*88d0*/  @!P2 BRA `(.L_x_7102) ;  /* 0x0000009c0034a947 */ /* 0x000fec0003800000 */
[----:B------:R-:W-:-:S03]  /*88e0*/  UMOV UR4, 0xffffffff ;  /* 0xffffffff00047882 */ /* 0x000fc60000000000 */
[----:B------:R-:W-:Y:S05]  /*88f0*/  BRA.DIV UR4, `(.L_x_7103) ;  /* 0x0000013204a87947 */ /* 0x000fea000b800000 */
[----:B------:R0:W1:Y:S02]  /*8900*/  SHFL.IDX PT, R194, R221, RZ, 0x1f ;  /* 0x00001fffddc27589 */ /* 0x00006400000e0000 */
.L_x_7365:
[----:B-1----:R-:W-:Y:S02]  /*8910*/  LEA.HI R0, R194, R194, RZ, 0x1 ;  /* 0x000000c2c2007211 */ /* 0x002fe400078f08ff */
[----:B------:R-:W-:Y:S02]  /*8920*/  LOP3.LUT P0, RZ, R211, 0x3ff, RZ, 0xc0, !PT ;  /* 0x000003ffd3ff7812 */ /* 0x000fe4000780c0ff */
[----:B------:R-:W-:Y:S02]  /*8930*/  LOP3.LUT R3, R0, 0x1e, RZ, 0xc0, !PT ;  /* 0x0000001e00037812 */ /* 0x000fe400078ec0ff */
[----:B------:R-:W-:-:S03]  /*8940*/  P2R R25, PR, RZ, 0x1 ;  /* 0x00000001ff197803 */ /* 0x000fc60000000000 */
[----:B------:R-:W-:-:S04]  /*8950*/  IMAD.IADD R0, R194, 0x1, -R3 ;  /* 0x00000001c2007824 */ /* 0x000fc800078e0a03 */
[----:B------:R-:W-:-:S05]  /*8960*/  IMAD R0, R0, 0x2000, R211 ;  /* 0x0000200000007824 */ /* 0x000fca00078e02d3 */
[----:B------:R-:W-:-:S04]  /*8970*/  SHF.R.U32.HI R0, RZ, 0x4, R0 ;  /* 0x00000004ff007819 */ /* 0x000fc80000011600 */
[----:B------:R-:W-:Y:S01]  /*8980*/  LOP3.LUT R26, R0, 0x3fff, RZ, 0xc0, !PT ;  /* 0x00003fff001a7812 */ /* 0x000fe200078ec0ff */
[----:B------:R-:W-:Y:S06]  /*8990*/  @!P0 BRA `(.L_x_7104) ;  /* 0x0000000000408947 */ /* 0x000fec0003800000 */
[----:B------:R-:W-:Y:S01]  /*89a0*/  MOV R0, 0x0 ;  /* 0x0000000000007802 */ /* 0x000fe20000000f00 */
[----:B------:R-:W-:Y:S01]  /*89b0*/  ULDC.64 UR4, c[0x4][0x138] ;  /* 0x01004e0000047ab9 */ /* 0x000fe20000000a00 */
[----:B------:R-:W-:Y:S01]  /*89c0*/  ULDC.64 UR6, c[0x4][0x140] ;  /* 0x0100500000067ab9 */ /* 0x000fe20000000a00 */
[----:B------:R-:W-:Y:S01]  /*89d0*/  IMAD.U32 R4, RZ, RZ, UR4 ;  /* 0x00000004ff047e24 */ /* 0x000fe2000f8e00ff */
[----:B------:R1:W2:Y:S01]  /*89e0*/  LDC.64 R14, c[0x4][R0] ;  /* 0x01000000000e7b82 */ /* 0x0002a20000000a00 */
        /* <DEDUP_REMOVED lines=8> */
[----:B-1-3--:R-:W-:-:S07]  /*8a70*/  IMAD.MOV.U32 R13, RZ, RZ, RZ ;  /* 0x000000ffff0d7224 */ /* 0x00afce00078e00ff */
[----:B------:R-:W-:-:S07]  /*8a80*/  LEPC R20, `(.L_x_7104) ;  /* 0x000000001014794e */ /* 0x000fce0000000000 */
[----:B0-2--5:R-:W-:Y:S05]  /*8a90*/  CALL.ABS.NOINC R14 ;  /* 0x000000000e007343 */ /* 0x025fea0003c00000 */
.L_x_7104:
[----:B------:R-:W-:Y:S02]  /*8aa0*/  ULDC UR4, c[0x0][0x3f4] ;  /* 0x0000fd0000047ab9 */ /* 0x000fe40000000800 */
[----:B------:R-:W-:-:S13]  /*8ab0*/  ISETP.LT.AND P0, PT, RZ, UR4, PT ;  /* 0x00000004ff007c0c */ /* 0x000fda000bf01270 */
[----:B------:R-:W-:Y:S05]  /*8ac0*/  @P0 BRA `(.L_x_7105) ;  /* 0x00000000003c0947 */ /* 0x000fea0003800000 */
[----:B------:R-:W-:-:S04]  /*8ad0*/  LEA.HI R0, R207, R207, RZ, 0x1 ;  /* 0x000000cfcf007211 */ /* 0x000fc800078f08ff */
[----:B------:R-:W-:-:S05]  /*8ae0*/  LOP3.LUT R0, R0, 0xfffffffe, RZ, 0xc0, !PT ;  /* 0xfffffffe00007812 */ /* 0x000fca00078ec0ff */
[----:B------:R-:W-:-:S05]  /*8af0*/  IMAD.IADD R0, R207, 0x1, -R0 ;  /* 0x00000001cf007824 */ /* 0x000fca00078e0a00 */
[----:B------:R-:W-:-:S04]  /*8b00*/  SHF.L.U32 R3, R0, 0x1f, RZ ;  /* 0x0000001f00037819 */ /* 0x000fc800000006ff */
[----:B------:R1:W2:Y:S03]  /*8b10*/  SYNCS.PHASECHK.TRANS64.TRYWAIT P0, [R156+URZ+0x28800], R3 ;  /* 0x028800039c0075a7 */ /* 0x0002a6000800017f */
[----:B--2---:R-:W-:Y:S05]  /*8b20*/  @!P0 NANOSLEEP.SYNCS 0x989680 ;  /* 0x009896800000895d */ /* 0x004fea0003900000 */
[----:B------:R-:W2:Y:S01]  /*8b30*/  @!P0 SYNCS.PHASECHK.TRANS64 P0, [R156+URZ+0x28800], R3 ;  /* 0x028800039c0085a7 */ /* 0x000ea2000800007f */
[----:B------:R-:W-:Y:S04]  /*8b40*/  BSSY B0, `(.L_x_7106) ;  /* 0x0000006000007945 */ /* 0x000fe80003800000 */
[----:B--2---:R-:W-:Y:S05]  /*8b50*/  @P0 BRA `(.L_x_7107) ;  /* 0x0000000000100947 */ /* 0x004fea0003800000 */
.L_x_7108:
[----:B--2---:R2:W4:Y:S02]  /*8b60*/  SYNCS.PHASECHK.TRANS64.TRYWAIT P0, [R156+URZ+0x28800], R3 ;  /* 0x028800039c0075a7 */ /* 0x004524000800017f */
[----:B----4-:R-:W-:Y:S05]  /*8b70*/  @!P0 NANOSLEEP.SYNCS 0x989680 ;  /* 0x009896800000895d */ /* 0x010fea0003900000 */
[----:B------:R-:W4:Y:S02]  /*8b80*/  @!P0 SYNCS.PHASECHK.TRANS64 P0, [R156+URZ+0x28800], R3 ;  /* 0x028800039c0085a7 */ /* 0x000f24000800007f */
[----:B----4-:R-:W-:Y:S05]  /*8b90*/  @!P0 BRA `(.L_x_7108) ;  /* 0xfffffffc00f08947 */ /* 0x010fea000383ffff */
.L_x_7107:
[----:B------:R-:W-:Y:S05]  /*8ba0*/  BSYNC B0 ;  /* 0x0000000000007941 */ /* 0x000fea0003800000 */
.L_x_7106:
[----:B------:R-:W-:Y:S05]  /*8bb0*/  BRA `(.L_x_7109) ;  /* 0x0000003400f07947 */ /* 0x000fea0003800000 */
.L_x_7105:
[----:B-----5:R-:W-:Y:S01]  /*8bc0*/  SHF.R.S32.HI R0, RZ, 0x1f, R24 ;  /* 0x0000001fff007819 */ /* 0x020fe20000011418 */
[----:B------:R-:W-:Y:S01]  /*8bd0*/  ULDC.64 UR4, c[0x0][0x3f8] ;  /* 0x0000fe0000047ab9 */ /* 0x000fe20000000a00 */
[----:B------:R-:W-:Y:S01]  /*8be0*/  ULDC.64 UR6, c[0x0][0x408] ;  /* 0x0001020000067ab9 */ /* 0x000fe20000000a00 */
[----:B------:R-:W-:Y:S01]  /*8bf0*/  ISETP.NE.AND P2, PT, R25, RZ, PT ;  /* 0x000000ff1900720c */ /* 0x000fe20003f45270 */
[----:B------:R-:W-:-:S04]  /*8c00*/  IMAD.WIDE.U32 R4, R24, UR4, RZ ;  /* 0x0000000418047c25 */ /* 0x000fc8000f8e00ff */
[C---:B------:R-:W-:Y:S02]  /*8c10*/  IMAD R3, R0.reuse, UR4, RZ ;  /* 0x0000000400037c24 */ /* 0x040fe4000f8e02ff */
[----:B------:R-:W-:Y:S02]  /*8c20*/  IMAD R7, R0, UR6, RZ ;  /* 0x0000000600077c24 */ /* 0x000fe4000f8e02ff */
[C---:B------:R-:W-:Y:S01]  /*8c30*/  IMAD R3, R24.reuse, UR5, R3 ;  /* 0x0000000518037c24 */ /* 0x040fe2000f8e0203 */
[----:B------:R-:W-:Y:S01]  /*8c40*/  ULDC.64 UR4, c[0x0][0x3e8] ;  /* 0x0000fa0000047ab9 */ /* 0x000fe20000000a00 */
[----:B------:R-:W-:-:S04]  /*8c50*/  IMAD.WIDE.U32 R28, R24, UR6, RZ ;  /* 0x00000006181c7c25 */ /* 0x000fc8000f8e00ff */
[----:B------:R-:W-:Y:S01]  /*8c60*/  IMAD R7, R24, UR7, R7 ;  /* 0x0000000718077c24 */ /* 0x000fe2000f8e0207 */
[----:B------:R-:W-:Y:S01]  /*8c70*/  ULDC.64 UR6, c[0x0][0x400] ;  /* 0x0001000000067ab9 */ /* 0x000fe20000000a00 */
[----:B------:R-:W-:Y:S01]  /*8c80*/  IMAD.IADD R25, R3, 0x1, R5 ;  /* 0x0000000103197824 */ /* 0x000fe200078e0205 */
[----:B------:R-:W-:Y:S01]  /*8c90*/  LEA R24, P0, R4, UR4, 0x1 ;  /* 0x0000000404187c11 */ /* 0x000fe2000f8008ff */
[----:B------:R-:W-:Y:S01]  /*8ca0*/  IMAD.IADD R3, R7, 0x1, R29 ;  /* 0x0000000107037824 */ /* 0x000fe200078e021d */
[----:B------:R-:W-:Y:S02]  /*8cb0*/  LEA R27, P1, R28, UR6, 0x1 ;  /* 0x000000061c1b7c11 */ /* 0x000fe4000f8208ff */
[----:B------:R-:W-:Y:S02]  /*8cc0*/  LEA.HI.X R25, R4, UR5, R25, 0x1, P0 ;  /* 0x0000000504197c11 */ /* 0x000fe400080f0c19 */
[----:B------:R-:W-:Y:S01]  /*8cd0*/  LEA.HI.X R28, R28, UR7, R3, 0x1, P1 ;  /* 0x000000071c1c7c11 */ /* 0x000fe200088f0c03 */
[----:B------:R-:W-:Y:S08]  /*8ce0*/  @!P2 BRA `(.L_x_7110) ;  /* 0x000000000040a947 */ /* 0x000ff00003800000 */
[----:B------:R-:W-:Y:S01]  /*8cf0*/  MOV R0, 0x0 ;  /* 0x0000000000007802 */ /* 0x000fe20000000f00 */
[----:B------:R-:W-:Y:S01]  /*8d00*/  ULDC.64 UR4, c[0x4][0x138] ;  /* 0x01004e0000047ab9 */ /* 0x000fe20000000a00 */
[----:B------:R-:W-:Y:S01]  /*8d10*/  ULDC.64 UR6, c[0x4][0x68] ;  /* 0x01001a0000067ab9 */ /* 0x000fe20000000a00 */
[----:B------:R-:W-:Y:S01]  /*8d20*/  MOV R4, UR4 ;  /* 0x0000000400047c02 */ /* 0x000fe20008000f00 */
[----:B------:R1:W2:Y:S01]  /*8d30*/  LDC.64 R14, c[0x4][R0] ;  /* 0x01000000000e7b82 */ /* 0x0002a20000000a00 */
[----:B------:R-:W-:Y:S01]  /*8d40*/  IMAD.U32 R5, RZ, RZ, UR5 ;  /* 0x00000005ff057e24 */ /* 0x000fe2000f8e00ff */
[----:B------:R-:W-:Y:S01]  /*8d50*/  ULDC.64 UR4, c[0x4][0x140] ;  /* 0x0100500000047ab9 */ /* 0x000fe20000000a00 */
[----:B------:R-:W-:Y:S01]  /*8d60*/  IMAD.U32 R10, RZ, RZ, UR6 ;  /* 0x00000006ff0a7e24 */ /* 0x000fe2000f8e00ff */
[----:B---3--:R-:W-:Y:S01]  /*8d70*/  MOV R13, RZ ;  /* 0x000000ff000d7202 */ /* 0x008fe20000000f00 */
[----:B------:R-:W-:Y:S02]  /*8d80*/  IMAD.U32 R6, RZ, RZ, UR4 ;  /* 0x00000004ff067e24 */ /* 0x000fe4000f8e00ff */
[----:B------:R-:W-:-:S02]  /*8d90*/  IMAD.U32 R7, RZ, RZ, UR5 ;  /* 0x00000005ff077e24 */ /* 0x000fc4000f8e00ff */
[----:B------:R-:W-:Y:S02]  /*8da0*/  IMAD.U32 R11, RZ, RZ, UR7 ;  /* 0x00000007ff0b7e24 */ /* 0x000fe4000f8e00ff */
[----:B------:R-:W-:Y:S02]  /*8db0*/  IMAD.MOV.U32 R8, RZ, RZ, 0x70 ;  /* 0x00000070ff087424 */ /* 0x000fe400078e00ff */
[----:B-1----:R-:W-:-:S07]  /*8dc0*/  IMAD.MOV.U32 R12, RZ, RZ, 0x1 ;  /* 0x00000001ff0c7424 */ /* 0x002fce00078e00ff */
[----:B------:R-:W-:-:S07]  /*8dd0*/  LEPC R20, `(.L_x_7110) ;  /* 0x000000001014794e */ /* 0x000fce0000000000 */
[----:B0-2---:R-:W-:Y:S05]  /*8de0*/  CALL.ABS.NOINC R14 ;  /* 0x000000000e007343 */ /* 0x005fea0003c00000 */
.L_x_7110:
[----:B------:R-:W-:Y:S01]  /*8df0*/  ULDC.U8 UR4, c[0x0][0x410] ;  /* 0x0001040000047ab9 */ /* 0x000fe20000000000 */
[----:B------:R-:W-:Y:S01]  /*8e00*/  BSSY B0, `(.L_x_7111) ;  /* 0x000034f000007945 */ /* 0x000fe20003800000 */
[----:B------:R-:W-:Y:S01]  /*8e10*/  ISETP.NE.AND P0, PT, RZ, UR4, PT ;  /* 0x00000004ff007c0c */ /* 0x000fe2000bf05270 */
[----:B------:R-:W-:-:S12]  /*8e20*/  IMAD R5, R41, 0x80, R153 ;  /* 0x0000008029057824 */ /* 0x000fd800078e0299 */
[----:B------:R-:W-:Y:S05]  /*8e30*/  @!P0 BRA `(.L_x_7112) ;  /* 0x0000001800888947 */ /* 0x000fea0003800000 */
[----:B------:R-:W-:-:S03]  /*8e40*/  UMOV UR4, 0xffffffff ;  /* 0xffffffff00047882 */ /* 0x000fc60000000000 */
[----:B------:R-:W-:Y:S05]  /*8e50*/  BRA.DIV UR4, `(.L_x_7113) ;  /* 0x0000012e047c7947 */ /* 0x000fea000b800000 */
[----:B------:R1:W2:Y:S04]  /*8e60*/  SHFL.IDX PT, R0, R25, RZ, 0x181f ;  /* 0x00181fff19007589 */ /* 0x0002a800000e0000 */
[----:B------:R1:W4:Y:S04]  /*8e70*/  SHFL.IDX PT, R3, R24, RZ, 0x181f ;  /* 0x00181fff18037589 */ /* 0x00032800000e0000 */
[----:B------:R1:W0:Y:S04]  /*8e80*/  SHFL.IDX PT, R4, R28, RZ, 0x181f ;  /* 0x00181fff1c047589 */ /* 0x00022800000e0000 */
[----:B------:R1:W0:Y:S02]  /*8e90*/  SHFL.IDX PT, R14, R27, RZ, 0x181f ;  /* 0x00181fff1b0e7589 */ /* 0x00022400000e0000 */
.L_x_7371:
[----:B------:R-:W-:Y:S01]  /*8ea0*/  ULDC UR4, c[0x0][0x448] ;  /* 0x0001120000047ab9 */ /* 0x000fe20000000800 */
[----:B------:R-:W-:Y:S01]  /*8eb0*/  LEA.HI R6, R207, R207, RZ, 0x1 ;  /* 0x000000cfcf067211 */ /* 0x000fe200078f08ff */
[----:B------:R-:W-:Y:S01]  /*8ec0*/  IMAD R30, R95, UR4, RZ ;  /* 0x000000045f1e7c24 */ /* 0x000fe2000f8e02ff */
[----:B------:R-:W-:Y:S01]  /*8ed0*/  BSSY B1, `(.L_x_7114) ;  /* 0x000001f000017945 */ /* 0x000fe20003800000 */
[----:B------:R-:W-:Y:S02]  /*8ee0*/  CS2R R8, SRZ ;  /* 0x0000000000087805 */ /* 0x000fe4000001ff00 */
[----:B------:R-:W-:Y:S02]  /*8ef0*/  LOP3.LUT R6, R6, 0xfffffffe, RZ, 0xc0, !PT ;  /* 0xfffffffe06067812 */ /* 0x000fe400078ec0ff */
[----:B------:R-:W-:Y:S02]  /*8f00*/  CS2R R10, SRZ ;  /* 0x00000000000a7805 */ /* 0x000fe4000001ff00 */
[----:B------:R-:W-:-:S02]  /*8f10*/  ISETP.GE.AND P0, PT, R5, R30, PT ;  /* 0x0000001e0500720c */ /* 0x000fc40003f06270 */
[----:B---3--:R-:W-:Y:S01]  /*8f20*/  CS2R R12, SRZ ;  /* 0x00000000000c7805 */ /* 0x008fe2000001ff00 */
[----:B------:R-:W-:Y:S01]  /*8f30*/  IMAD.IADD R5, R207, 0x1, -R6 ;  /* 0x00000001cf057824 */ /* 0x000fe200078e0a06 */
[----:B------:R-:W-:-:S04]  /*8f40*/  CS2R R6, SRZ ;  /* 0x0000000000067805 */ /* 0x000fc8000001ff00 */
[----:B------:R-:W-:-:S05]  /*8f50*/  SHF.L.U32 R5, R5, 0x1f, RZ ;  /* 0x0000001f05057819 */ /* 0x000fca00000006ff */
[----:B------:R-:W-:Y:S05]  /*8f60*/  @P0 BRA `(.L_x_7115) ;  /* 0x0000000000540947 */ /* 0x000fea0003800000 */
[----:B------:R-:W-:Y:S01]  /*8f70*/  ULDC UR4, c[0x0][0x3f4] ;  /* 0x0000fd0000047ab9 */ /* 0x000fe20000000800 */
[----:B------:R-:W-:Y:S02]  /*8f80*/  CS2R R12, SRZ ;  /* 0x00000000000c7805 */ /* 0x000fe4000001ff00 */
[----:B------:R-:W-:Y:S02]  /*8f90*/  ISETP.GE.AND P4, PT, R18, UR4, PT ;  /* 0x0000000412007c0c */ /* 0x000fe4000bf86270 */
[----:B------:R-:W-:Y:S02]  /*8fa0*/  CS2R R8, SRZ ;  /* 0x0000000000087805 */ /* 0x000fe4000001ff00 */
[----:B------:R-:W-:-:S09]  /*8fb0*/  ISETP.GE.AND P5, PT, R23, UR4, PT ;  /* 0x0000000417007c0c */ /* 0x000fd2000bfa6270 */
[C---:B-1----:R-:W-:Y:S01]  /*8fc0*/  @!P4 IMAD.SHL.U32 R24, R18.reuse, 0x2, RZ ;  /* 0x000000021218c824 */ /* 0x042fe200078e00ff */
[----:B------:R-:W-:-:S03]  /*8fd0*/  @!P4 SHF.L.U64.HI R7, R18, 0x1, R19 ;  /* 0x000000011207c819 */ /* 0x000fc60000010213 */
[C---:B----4-:R-:W-:Y:S02]  /*8fe0*/  @!P5 IADD3 R28, P2, R3.reuse, R214, RZ ;  /* 0x000000d6031cd210 */ /* 0x050fe40007f5e0ff */
[-C--:B------:R-:W-:Y:S02]  /*8ff0*/  @!P4 IADD3 R20, P0, R3, R24.reuse, RZ ;  /* 0x000000180314c210 */ /* 0x080fe40007f1e0ff */
[C---:B0-----:R-:W-:Y:S02]  /*9000*/  @!P4 IADD3 R24, P1, R14.reuse, R24, RZ ;  /* 0x000000180e18c210 */ /* 0x041fe40007f3e0ff */
[----:B------:R-:W-:Y:S02]  /*9010*/  CS2R R10, SRZ ;  /* 0x00000000000a7805 */ /* 0x000fe4000001ff00 */
[----:B------:R-:W-:Y:S01]  /*9020*/  @!P5 IADD3 R14, P3, R14, R214, RZ ;  /* 0x000000d60e0ed210 */ /* 0x000fe20007f7e0ff */
[--C-:B--2---:R-:W-:Y:S02]  /*9030*/  @!P4 IMAD.X R21, R0, 0x1, R7.reuse, P0 ;  /* 0x000000010015c824 */ /* 0x104fe400000e0607 */
[----:B------:R-:W-:Y:S01]  /*9040*/  @!P4 IMAD.X R25, R4, 0x1, R7, P1 ;  /* 0x000000010419c824 */ /* 0x000fe200008e0607 */
[----:B------:R-:W-:Y:S01]  /*9050*/  CS2R R6, SRZ ;  /* 0x0000000000067805 */ /* 0x000fe2000001ff00 */
[--C-:B------:R-:W-:Y:S01]  /*9060*/  @!P5 IMAD.X R29, R0, 0x1, R213.reuse, P2 ;  /* 0x00000001001dd824 */ /* 0x100fe200010e06d5 */
[----:B------:R3:W5:Y:S01]  /*9070*/  @!P4 LD.E.64 R10, desc[UR38][R20.64] ;  /* 0x00000026140ac980 */ /* 0x000762000c101b00 */
[----:B------:R-:W-:-:S03]  /*9080*/  @!P5 IMAD.X R15, R4, 0x1, R213, P3 ;  /* 0x00000001040fd824 */ /* 0x000fc600018e06d5 */
[----:B------:R3:W5:Y:S04]  /*9090*/  @!P5 LD.E.64 R12, desc[UR38][R28.64] ;  /* 0x000000261c0cd980 */ /* 0x000768000c101b00 */
[----:B------:R3:W5:Y:S04]  /*90a0*/  @!P5 LD.E.64 R8, desc[UR38][R14.64] ;  /* 0x000000260e08d980 */ /* 0x000768000c101b00 */
[----:B------:R3:W5:Y:S02]  /*90b0*/  @!P4 LD.E.64 R6, desc[UR38][R24.64] ;  /* 0x000000261806c980 */ /* 0x000764000c101b00 */
.L_x_7115:
[----:B------:R-:W-:Y:S05]  /*90c0*/  BSYNC B1 ;  /* 0x0000000000017941 */ /* 0x000fea0003800000 */
.L_x_7114:
[----:B------:R-:W0:Y:S01]  /*90d0*/  SYNCS.PHASECHK.TRANS64.TRYWAIT P0, [R156+URZ+0x28800], R5 ;  /* 0x028800059c0075a7 */ /* 0x000e22000800017f */
[----:B--2---:R-:W-:Y:S01]  /*90e0*/  IMAD R0, R41, -0x80, R30 ;  /* 0xffffff8029007824 */ /* 0x004fe200078e021e */
[----:B----45:R-:W-:Y:S01]  /*90f0*/  MOV R3, R10 ;  /* 0x0000000a00037202 */ /* 0x030fe20000000f00 */
[--C-:B---3--:R-:W-:Y:S01]  /*9100*/  IMAD.MOV.U32 R15, RZ, RZ, R11.reuse ;  /* 0x000000ffff0f7224 */ /* 0x108fe200078e000b */
[--C-:B------:R-:W-:Y:S01]  /*9110*/  SHF.R.U64 R32, R10, 0x10, R11.reuse ;  /* 0x000000100a207819 */ /* 0x100fe2000000120b */
[----:B------:R-:W-:Y:S01]  /*9120*/  IMAD.MOV.U32 R20, RZ, RZ, R12 ;  /* 0x000000ffff147224 */ /* 0x000fe200078e000c */
[----:B------:R-:W-:Y:S01]  /*9130*/  SHF.R.U32.HI R30, RZ, 0x10, R11 ;  /* 0x00000010ff1e7819 */ /* 0x000fe2000001160b */
[--C-:B------:R-:W-:Y:S01]  /*9140*/  IMAD.MOV.U32 R21, RZ, RZ, R13.reuse ;  /* 0x000000ffff157224 */ /* 0x100fe200078e000d */
[--C-:B-1----:R-:W-:Y:S01]  /*9150*/  SHF.R.U64 R27, R12, 0x10, R13.reuse ;  /* 0x000000100c1b7819 */ /* 0x102fe2000000120d */
[----:B------:R-:W-:Y:S01]  /*9160*/  BSSY B1, `(.L_x_7116) ;  /* 0x0000011000017945 */ /* 0x000fe20003800000 */
[----:B------:R-:W-:Y:S01]  /*9170*/  SHF.R.U32.HI R28, RZ, 0x10, R13 ;  /* 0x00000010ff1c7819 */ /* 0x000fe2000001160d */
[----:B------:R-:W-:Y:S01]  /*9180*/  IMAD.MOV.U32 R13, RZ, RZ, R6 ;  /* 0x000000ffff0d7224 */ /* 0x000fe200078e0006 */
[----:B------:R-:W-:Y:S01]  /*9190*/  VIMNMX R10, R0, 0x80, PT ;  /* 0x00000080000a7848 */ /* 0x000fe20003fe0100 */
[--C-:B0-----:R-:W-:Y:S01]  /*91a0*/  IMAD.MOV.U32 R14, RZ, RZ, R7.reuse ;  /* 0x000000ffff0e7224 */ /* 0x101fe200078e0007 */
[----:B------:R-:W-:Y:S01]  /*91b0*/  SHF.R.U64 R24, R6, 0x10, R7 ;  /* 0x0000001006187819 */ /* 0x000fe20000001207 */
[----:B------:R-:W-:Y:S01]  /*91c0*/  IMAD.MOV.U32 R6, RZ, RZ, R9 ;  /* 0x000000ffff067224 */ /* 0x000fe200078e0009 */
[----:B------:R-:W-:Y:S01]  /*91d0*/  SHF.R.U32.HI R25, RZ, 0x10, R7 ;  /* 0x00000010ff197819 */ /* 0x000fe20000011607 */
[----:B------:R-:W-:Y:S01]  /*91e0*/  IMAD.MOV.U32 R4, RZ, RZ, R8 ;  /* 0x000000ffff047224 */ /* 0x000fe200078e0008 */
[----:B------:R-:W-:-:S02]  /*91f0*/  SHF.R.U64 R7, R8, 0x10, R9 ;  /* 0x0000001008077819 */ /* 0x000fc40000001209 */
[----:B------:R-:W-:Y:S02]  /*9200*/  PRMT R11, R3, 0x5410, R32 ;  /* 0x00005410030b7816 */ /* 0x000fe40000000020 */
[----:B------:R-:W-:Y:S02]  /*9210*/  ISETP.GE.AND P1, PT, R153, R10, PT ;  /* 0x0000000a9900720c */ /* 0x000fe40003f26270 */
[----:B------:R-:W-:Y:S02]  /*9220*/  SHF.R.U32.HI R9, RZ, 0x10, R9 ;  /* 0x00000010ff097819 */ /* 0x000fe40000011609 */
[----:B------:R-:W-:Y:S02]  /*9230*/  PRMT R12, R15, 0x5410, R30 ;  /* 0x000054100f0c7816 */ /* 0x000fe4000000001e */
[----:B------:R-:W-:Y:S02]  /*9240*/  PRMT R0, R20, 0x5410, R27 ;  /* 0x0000541014007816 */ /* 0x000fe4000000001b */
[----:B------:R-:W-:Y:S01]  /*9250*/  PRMT R3, R21, 0x5410, R28 ;  /* 0x0000541015037816 */ /* 0x000fe2000000001c */
[----:B------:R-:W-:Y:S06]  /*9260*/  @!P0 BRA `(.L_x_7117) ;  /* 0x0000012800e88947 */ /* 0x000fec0003800000 */
.L_x_7372:
[----:B------:R-:W-:Y:S05]  /*9270*/  BSYNC B1 ;  /* 0x0000000000017941 */ /* 0x000fea0003800000 */
.L_x_7116:
        /* <DEDUP_REMOVED lines=9> */
[----:B------:R-:W-:-:S11]  /*9310*/  ISETP.GE.AND P1, PT, R23, R4, PT ;  /* 0x000000041700720c */ /* 0x000fd60003f26270 */
[----:B------:R-:W-:Y:S05]  /*9320*/  @P0 BRA `(.L_x_7121) ;  /* 0x0000000000980947 */ /* 0x000fea0003800000 */
[----:B0-----:R-:W0:Y:S01]  /*9330*/  LDS.128 R4, [R200] ;  /* 0x00000000c8047984 */ /* 0x001e220000000c00 */
[----:B------:R-:W-:Y:S01]  /*9340*/  IMAD.U32 R28, R13, 0x10000, RZ ;  /* 0x000100000d1c7824 */ /* 0x000fe200078e00ff */
[C---:B------:R-:W-:Y:S01]  /*9350*/  LOP3.LUT R27, R11.reuse, 0xffff0000, RZ, 0xc0, !PT ;  /* 0xffff00000b1b7812 */ /* 0x040fe200078ec0ff */
[----:B------:R-:W-:Y:S01]  /*9360*/  IMAD.U32 R25, R11, 0x10000, RZ ;  /* 0x000100000b197824 */ /* 0x000fe200078e00ff */
        /* <DEDUP_REMOVED lines=10> */
[C---:B------:R-:W-:Y:S01]  /*9410*/  FMUL.FTZ R33, R5.reuse, R29 ;  /* 0x0000001d05217220 */ /* 0x040fe20000410000 */
[----:B------:R-:W-:Y:S01]  /*9420*/  FMUL.FTZ R35, R5, R27 ;  /* 0x0000001b05237220 */ /* 0x000fe20000410000 */
[----:B------:R-:W-:Y:S01]  /*9430*/  FFMA.FTZ R30, R15, R25, -R30 ;  /* 0x000000190f1e7223 */ /* 0x000fe2000001081e */
[----:B------:R-:W-:Y:S01]  /*9440*/  LOP3.LUT R7, R7, 0xffff0000, RZ, 0xc0, !PT ;  /* 0xffff000007077812 */ /* 0x000fe200078ec0ff */
[----:B------:R-:W-:Y:S01]  /*9450*/  FFMA.FTZ R31, R15, R28, R31 ;  /* 0x0000001c0f1f7223 */ /* 0x000fe2000001001f */
[C---:B------:R-:W-:Y:S01]  /*9460*/  LOP3.LUT R25, R14.reuse, 0xffff0000, RZ, 0xc0, !PT ;  /* 0xffff00000e197812 */ /* 0x040fe200078ec0ff */
[----:B------:R-:W-:Y:S01]  /*9470*/  IMAD.U32 R15, R14, 0x10000, RZ ;  /* 0x000100000e0f7824 */ /* 0x000fe200078e00ff */
[C---:B------:R-:W-:Y:S01]  /*9480*/  LOP3.LUT R5, R12.reuse, 0xffff0000, RZ, 0xc0, !PT ;  /* 0xffff00000c057812 */ /* 0x040fe200078ec0ff */
[----:B------:R-:W-:-:S02]  /*9490*/  IMAD.U32 R4, R12, 0x10000, RZ ;  /* 0x000100000c047824 */ /* 0x000fc400078e00ff */
[----:B------:R-:W-:Y:S01]  /*94a0*/  FFMA.FTZ R33, R20, R27, -R33 ;  /* 0x0000001b14217223 */ /* 0x000fe20000010821 */
[C---:B------:R-:W-:Y:S01]  /*94b0*/  FMUL.FTZ R28, R6.reuse, R15 ;  /* 0x0000000f061c7220 */ /* 0x040fe20000410000 */
[C---:B------:R-:W-:Y:S01]  /*94c0*/  FMUL.FTZ R27, R7.reuse, R25 ;  /* 0x00000019071b7220 */ /* 0x040fe20000410000 */
        /* <DEDUP_REMOVED lines=12> */
.L_x_7121:
[----:B------:R-:W-:Y:S05]  /*9590*/  BSYNC B2 ;  /* 0x0000000000027941 */ /* 0x000fea0003800000 */
.L_x_7120:
[----:B------:R-:W-:Y:S05]  /*95a0*/  @P1 BRA `(.L_x_7119) ;  /* 0x0000000000981947 */ /* 0x000fea0003800000 */
[----:B01----:R-:W0:Y:S01]  /*95b0*/  LDS.128 R4, [R200+0x4000] ;  /* 0x00400000c8047984 */ /* 0x003e220000000c00 */
        /* <DEDUP_REMOVED lines=37> */
.L_x_7119:
[----:B------:R-:W-:Y:S05]  /*9810*/  BSYNC B1 ;  /* 0x0000000000017941 */ /* 0x000fea0003800000 */
.L_x_7118:
[----:B------:R-:W-:Y:S01]  /*9820*/  ISETP.GE.AND P0, PT, R220, R10, PT ;  /* 0x0000000adc00720c */ /* 0x000fe20003f06270 */
[----:B------:R-:W-:-:S12]  /*9830*/  BSSY B1, `(.L_x_7122) ;  /* 0x0000055000017945 */ /* 0x000fd80003800000 */
[----:B------:R-:W-:Y:S05]  /*9840*/  @P0 BRA `(.L_x_7123) ;  /* 0x00000004004c0947 */ /* 0x000fea0003800000 */
[----:B-12---:R-:W1:Y:S01]  /*9850*/  LDC R4, c[0x0][0x3f4] ;  /* 0x0000fd00ff047b82 */ /* 0x006e620000000800 */
[----:B------:R-:W-:Y:S01]  /*9860*/  BSSY B2, `(.L_x_7124) ;  /* 0x000002a000027945 */ /* 0x000fe20003800000 */
[-C--:B-1----:R-:W-:Y:S02]  /*9870*/  ISETP.GE.AND P0, PT, R18, R4.reuse, PT ;  /* 0x000000041200720c */ /* 0x082fe40003f06270 */
[----:B------:R-:W-:-:S11]  /*9880*/  ISETP.GE.AND P1, PT, R23, R4, PT ;  /* 0x000000041700720c */ /* 0x000fd60003f26270 */
[----:B------:R-:W-:Y:S05]  /*9890*/  @P0 BRA `(.L_x_7125) ;  /* 0x0000000000980947 */ /* 0x000fea0003800000 */
[----:B0-----:R-:W0:Y:S01]  /*98a0*/  LDS.128 R4, [R200+0x1000] ;  /* 0x00100000c8047984 */ /* 0x001e220000000c00 */
        /* <DEDUP_REMOVED lines=17> */
[----:B------:R-:W-:Y:S01]  /*99c0*/  FFMA.FTZ R4, R27, R15, -R28 ;  /* 0x0000000f1b047223 */ /* 0x000fe2000001081c */
[C---:B------:R-:W-:Y:S01]  /*99d0*/  FMUL.FTZ R27, R32.reuse, R5 ;  /* 0x00000005201b7220 */ /* 0x040fe20000410000 */
[----:B------:R-:W-:Y:S01]  /*99e0*/  FFMA.FTZ R5, R32, R20, -R25 ;  /* 0x0000001420057223 */ /* 0x000fe20000010819 */
[----:B------:R-:W-:Y:S01]  /*99f0*/  FFMA.FTZ R15, R29, R15, R30 ;  /* 0x0000000f1d0f7223 */ /* 0x000fe2000001001e */
[C---:B------:R-:W-:Y:S01]  /*9a00*/  LOP3.LUT R32, R12.reuse, 0xffff0000, RZ, 0xc0, !PT ;  /* 0xffff00000c207812 */ /* 0x040fe200078ec0ff */
[----:B------:R-:W-:-:S02]  /*9a10*/  IMAD.U32 R29, R12, 0x10000, RZ ;  /* 0x000100000c1d7824 */ /* 0x000fc400078e00ff */
        /* <DEDUP_REMOVED lines=9> */
[----:B------:R-:W-:Y:S02]  /*9ab0*/  F2FP.BF16.F32.PACK_AB R4, R15, R4 ;  /* 0x000000040f04723e */ /* 0x000fe400000010ff */
[----:B------:R-:W-:-:S02]  /*9ac0*/  F2FP.BF16.F32.PACK_AB R5, R20, R5 ;  /* 0x000000051405723e */ /* 0x000fc400000010ff */
[----:B------:R-:W-:Y:S02]  /*9ad0*/  F2FP.BF16.F32.PACK_AB R6, R21, R6 ;  /* 0x000000061506723e */ /* 0x000fe400000010ff */
[----:B------:R-:W-:-:S05]  /*9ae0*/  F2FP.BF16.F32.PACK_AB R7, R24, R7 ;  /* 0x000000071807723e */ /* 0x000fca00000010ff */
[----:B------:R1:W-:Y:S02]  /*9af0*/  STS.128 [R200+0x1000], R4 ;  /* 0x00100004c8007388 */ /* 0x0003e40000000c00 */
.L_x_7125:
[----:B------:R-:W-:Y:S05]  /*9b00*/  BSYNC B2 ;  /* 0x0000000000027941 */ /* 0x000fea0003800000 */
.L_x_7124:
        /* <DEDUP_REMOVED lines=39> */
.L_x_7123:
[----:B------:R-:W-:Y:S05]  /*9d80*/  BSYNC B1 ;  /* 0x0000000000017941 */ /* 0x000fea0003800000 */
.L_x_7122:
[----:B------:R-:W-:Y:S01]  /*9d90*/  ISETP.GE.AND P0, PT, R219, R10, PT ;  /* 0x0000000adb00720c */ /* 0x000fe20003f06270 */
[----:B------:R-:W-:-:S12]  /*9da0*/  BSSY B1, `(.L_x_7126) ;  /* 0x0000055000017945 */ /* 0x000fd80003800000 */
[----:B------:R-:W-:Y:S05]  /*9db0*/  @P0 BRA `(.L_x_7127) ;  /* 0x00000004004c0947 */ /* 0x000fea0003800000 */
[----:B-123--:R-:W1:Y:S01]  /*9dc0*/  LDC R4, c[0x0][0x3f4] ;  /* 0x0000fd00ff047b82 */ /* 0x00ee620000000800 */
        /* <DEDUP_REMOVED lines=42> */
.L_x_7129:
[----:B------:R-:W-:Y:S05]  /*a070*/  BSYNC B2 ;  /* 0x0000000000027941 */ /* 0x000fea0003800000 */
.L_x_7128:
        /* <DEDUP_REMOVED lines=39> */
.L_x_7127:
[----:B------:R-:W-:Y:S05]  /*a2f0*/  BSYNC B1 ;  /* 0x0000000000017941 */ /* 0x000fea0003800000 */
.L_x_7126:
[----:B------:R-:W-:-:S13]  /*a300*/  ISETP.GE.AND P0, PT, R218, R10, PT ;  /* 0x0000000ada00720c */ /* 0x000fda0003f06270 */
[----:B------:R-:W-:Y:S05]  /*a310*/  @P0 BRA `(.L_x_7130) ;  /* 0x0000001c00f40947 */ /* 0x000fea0003800000 */
[----:B-1234-:R-:W1:Y:S01]  /*a320*/  LDC R4, c[0x0][0x3f4] ;  /* 0x0000fd00ff047b82 */ /* 0x01ee620000000800 */
[----:B------:R-:W-:Y:S01]  /*a330*/  BSSY B1, `(.L_x_7131) ;  /* 0x000002a000017945 */ /* 0x000fe20003800000 */
[-C--:B-1----:R-:W-:Y:S02]  /*a340*/  ISETP.GE.AND P0, PT, R18, R4.reuse, PT ;  /* 0x000000041200720c */ /* 0x082fe40003f06270 */
[----:B------:R-:W-:-:S11]  /*a350*/  ISETP.GE.AND P1, PT, R23, R4, PT ;  /* 0x000000041700720c */ /* 0x000fd60003f26270 */
[----:B------:R-:W-:Y:S05]  /*a360*/  @P0 BRA `(.L_x_7132) ;  /* 0x0000000000980947 */ /* 0x000fea0003800000 */
[----:B0-----:R-:W0:Y:S01]  /*a370*/  LDS.128 R4, [R200+0x3000] ;  /* 0x00300000c8047984 */ /* 0x001e220000000c00 */
[----:B------:R-:W-:Y:S01]  /*a380*/  IMAD.U32 R24, R11, 0x10000, RZ ;  /* 0x000100000b187824 */ /* 0x000fe200078e00ff */
[C---:B------:R-:W-:Y:S01]  /*a390*/  LOP3.LUT R29, R13.reuse, 0xffff0000, RZ, 0xc0, !PT ;  /* 0xffff00000d1d7812 */ /* 0x040fe200078ec0ff */
[----:B------:R-:W-:Y:S01]  /*a3a0*/  IMAD.U32 R28, R13, 0x10000, RZ ;  /* 0x000100000d1c7824 */ /* 0x000fe200078e00ff */
        /* <DEDUP_REMOVED lines=11> */
[C---:B------:R-:W-:Y:S01]  /*a460*/  FMUL.FTZ R25, R24.reuse, R4 ;  /* 0x0000000418197220 */ /* 0x040fe20000410000 */
[-C--:B------:R-:W-:Y:S01]  /*a470*/  FMUL.FTZ R20, R29, R5.reuse ;  /* 0x000000051d147220 */ /* 0x080fe20000410000 */
[----:B------:R-:W-:Y:S01]  /*a480*/  LOP3.LUT R7, R7, 0xffff0000, RZ, 0xc0, !PT ;  /* 0xffff000007077812 */ /* 0x000fe200078ec0ff */
[-C--:B------:R-:W-:Y:S01]  /*a490*/  FFMA.FTZ R4, R24, R10.reuse, -R21 ;  /* 0x0000000a18047223 */ /* 0x080fe20000010815 */
[----:B------:R-:W-:Y:S01]  /*a4a0*/  FFMA.FTZ R25, R28, R10, R25 ;  /* 0x0000000a1c197223 */ /* 0x000fe20000010019 */
[C---:B------:R-:W-:Y:S01]  /*a4b0*/  FMUL.FTZ R10, R27.reuse, R5 ;  /* 0x000000051b0a7220 */ /* 0x040fe20000410000 */
[----:B------:R-:W-:Y:S01]  /*a4c0*/  FFMA.FTZ R5, R27, R15, -R20 ;  /* 0x0000000f1b057223 */ /* 0x000fe20000010814 */
[C---:B------:R-:W-:Y:S01]  /*a4d0*/  LOP3.LUT R27, R12.reuse, 0xffff0000, RZ, 0xc0, !PT ;  /* 0xffff00000c1b7812 */ /* 0x040fe200078ec0ff */
[----:B------:R-:W-:-:S02]  /*a4e0*/  IMAD.U32 R21, R12, 0x10000, RZ ;  /* 0x000100000c157824 */ /* 0x000fc400078e00ff */
[-C--:B------:R-:W-:Y:S01]  /*a4f0*/  FMUL.FTZ R12, R31, R6.reuse ;  /* 0x000000061f0c7220 */ /* 0x080fe20000410000 */
[----:B------:R-:W-:Y:S01]  /*a500*/  FMUL.FTZ R20, R33, R7 ;  /* 0x0000000721147220 */ /* 0x000fe20000410000 */
        /* <DEDUP_REMOVED lines=12> */
.L_x_7132:
[----:B------:R-:W-:Y:S05]  /*a5d0*/  BSYNC B1 ;  /* 0x0000000000017941 */ /* 0x000fea0003800000 */
.L_x_7131:
        /* <DEDUP_REMOVED lines=40> */
.L_x_7112:
[----:B------:R-:W-:-:S03]  /*a860*/  UMOV UR4, 0xffffffff ;  /* 0xffffffff00047882 */ /* 0x000fc60000000000 */
[----:B------:R-:W-:Y:S05]  /*a870*/  BRA.DIV UR4, `(.L_x_7133) ;  /* 0x0000011604787947 */ /* 0x000fea000b800000 */
[----:B------:R1:W2:Y:S04]  /*a880*/  SHFL.IDX PT, R0, R25, RZ, 0x181f ;  /* 0x00181fff19007589 */ /* 0x0002a800000e0000 */
[----:B------:R1:W4:Y:S04]  /*a890*/  SHFL.IDX PT, R3, R24, RZ, 0x181f ;  /* 0x00181fff18037589 */ /* 0x00032800000e0000 */
[----:B------:R1:W0:Y:S04]  /*a8a0*/  SHFL.IDX PT, R20, R28, RZ, 0x181f ;  /* 0x00181fff1c147589 */ /* 0x00022800000e0000 */
[----:B------:R1:W0:Y:S02]  /*a8b0*/  SHFL.IDX PT, R14, R27, RZ, 0x181f ;  /* 0x00181fff1b0e7589 */ /* 0x00022400000e0000 */
.L_x_7378:
[----:B------:R-:W-:Y:S01]  /*a8c0*/  ULDC UR4, c[0x0][0x448] ;  /* 0x0001120000047ab9 */ /* 0x000fe20000000800 */
[----:B---3--:R-:W3:Y:S01]  /*a8d0*/  LDC R13, c[0x0][0x3f4] ;  /* 0x0000fd00ff0d7b82 */ /* 0x008ee20000000800 */
[----:B------:R-:W-:Y:S01]  /*a8e0*/  IMAD R12, R95, UR4, RZ ;  /* 0x000000045f0c7c24 */ /* 0x000fe2000f8e02ff */
[----:B------:R-:W-:Y:S01]  /*a8f0*/  LEA.HI R4, R207, R207, RZ, 0x1 ;  /* 0x000000cfcf047211 */ /* 0x000fe200078f08ff */
[----:B------:R-:W-:Y:S01]  /*a900*/  BSSY B1, `(.L_x_7134) ;  /* 0x0000016000017945 */ /* 0x000fe20003800000 */
[----:B------:R-:W-:Y:S02]  /*a910*/  CS2R R6, SRZ ;  /* 0x0000000000067805 */ /* 0x000fe4000001ff00 */
[----:B------:R-:W-:Y:S02]  /*a920*/  CS2R R8, SRZ ;  /* 0x0000000000087805 */ /* 0x000fe4000001ff00 */
[----:B------:R-:W-:Y:S02]  /*a930*/  ISETP.GE.AND P0, PT, R5, R12, PT ;  /* 0x0000000c0500720c */ /* 0x000fe40003f06270 */
[----:B------:R-:W-:-:S02]  /*a940*/  CS2R R10, SRZ ;  /* 0x00000000000a7805 */ /* 0x000fc4000001ff00 */
[----:B------:R-:W-:-:S04]  /*a950*/  LOP3.LUT R4, R4, 0xfffffffe, RZ, 0xc0, !PT ;  /* 0xfffffffe04047812 */ /* 0x000fc800078ec0ff */
[----:B-1----:R-:W-:Y:S02]  /*a960*/  IADD3 R27, R207, -R4, RZ ;  /* 0x80000004cf1b7210 */ /* 0x002fe40007ffe0ff */
[----:B------:R-:W-:Y:S02]  /*a970*/  CS2R R4, SRZ ;  /* 0x0000000000047805 */ /* 0x000fe4000001ff00 */
[----:B------:R-:W-:Y:S01]  /*a980*/  SHF.L.U32 R27, R27, 0x1f, RZ ;  /* 0x0000001f1b1b7819 */ /* 0x000fe200000006ff */
[----:B------:R-:W-:Y:S06]  /*a990*/  @P0 BRA `(.L_x_7135) ;  /* 0x0000000000300947 */ /* 0x000fec0003800000 */
[----:B------:R-:W-:Y:S01]  /*a9a0*/  ULDC UR4, c[0x0][0x3f4] ;  /* 0x0000fd0000047ab9 */ /* 0x000fe20000000800 */
[C---:B------:R-:W-:Y:S01]  /*a9b0*/  IMAD.SHL.U32 R15, R16.reuse, 0x2, RZ ;  /* 0x00000002100f7824 */ /* 0x040fe200078e00ff */
[C---:B------:R-:W-:Y:S02]  /*a9c0*/  ISETP.GE.AND P2, PT, R16.reuse, UR4, PT ;  /* 0x0000000410007c0c */ /* 0x040fe4000bf46270 */
[----:B------:R-:W-:Y:S02]  /*a9d0*/  SHF.L.U64.HI R5, R16, 0x1, R17 ;  /* 0x0000000110057819 */ /* 0x000fe40000010211 */
[-C--:B----4-:R-:W-:Y:S02]  /*a9e0*/  IADD3 R24, P0, R3, R15.reuse, RZ ;  /* 0x0000000f03187210 */ /* 0x090fe40007f1e0ff */
[----:B0-----:R-:W-:-:S03]  /*a9f0*/  IADD3 R14, P1, R14, R15, RZ ;  /* 0x0000000f0e0e7210 */ /* 0x001fc60007f3e0ff */
[--C-:B--2---:R-:W-:Y:S02]  /*aa00*/  IMAD.X R25, R0, 0x1, R5.reuse, P0 ;  /* 0x0000000100197824 */ /* 0x104fe400000e0605 */
[----:B------:R-:W-:Y:S01]  /*aa10*/  IMAD.X R15, R20, 0x1, R5, P1 ;  /* 0x00000001140f7824 */ /* 0x000fe200008e0605 */
[----:B------:R-:W-:Y:S01]  /*aa20*/  CS2R R4, SRZ ;  /* 0x0000000000047805 */ /* 0x000fe2000001ff00 */
[----:B------:R-:W-:Y:S06]  /*aa30*/  @P2 BRA `(.L_x_7135) ;  /* 0x0000000000082947 */ /* 0x000fec0003800000 */
[----:B------:R1:W5:Y:S04]  /*aa40*/  LD.E.128 R4, desc[UR38][R24.64] ;  /* 0x0000002618047980 */ /* 0x000368000c101d00 */
[----:B------:R1:W5:Y:S02]  /*aa50*/  LD.E.128 R8, desc[UR38][R14.64] ;  /* 0x000000260e087980 */ /* 0x000364000c101d00 */
.L_x_7135:
[----:B------:R-:W-:Y:S05]  /*aa60*/  BSYNC B1 ;  /* 0x0000000000017941 */ /* 0x000fea0003800000 */
.L_x_7134:
[----:B------:R-:W3:Y:S01]  /*aa70*/  SYNCS.PHASECHK.TRANS64.TRYWAIT P4, [R156+URZ+0x28800], R27 ;  /* 0x0288001b9c0075a7 */ /* 0x000ee2000808017f */
[----:B--2---:R-:W-:Y:S01]  /*aa80*/  IMAD R0, R41, -0x80, R12 ;  /* 0xffffff8029007824 */ /* 0x004fe200078e020c */
[--C-:B-----5:R-:W-:Y:S01]  /*aa90*/  SHF.R.U64 R29, R6, 0x10, R7.reuse ;  /* 0x00000010061d7819 */ /* 0x120fe20000001207 */
[----:B----4-:R-:W-:Y:S01]  /*aaa0*/  IMAD.MOV.U32 R3, RZ, RZ, R4 ;  /* 0x000000ffff037224 */ /* 0x010fe200078e0004 */
[--C-:B-1----:R-:W-:Y:S01]  /*aab0*/  SHF.R.U32.HI R25, RZ, 0x10, R7.reuse ;  /* 0x00000010ff197819 */ /* 0x102fe20000011607 */
[----:B0-----:R-:W-:Y:S01]  /*aac0*/  IMAD.MOV.U32 R14, RZ, RZ, R7 ;  /* 0x000000ffff0e7224 */ /* 0x001fe200078e0007 */
[----:B------:R-:W-:Y:S01]  /*aad0*/  MOV R15, R8 ;  /* 0x00000008000f7202 */ /* 0x000fe20000000f00 */
[--C-:B------:R-:W-:Y:S01]  /*aae0*/  IMAD.MOV.U32 R12, RZ, RZ, R5.reuse ;  /* 0x000000ffff0c7224 */ /* 0x100fe200078e0005 */
[----:B------:R-:W-:Y:S01]  /*aaf0*/  SHF.R.U64 R28, R4, 0x10, R5 ;  /* 0x00000010041c7819 */ /* 0x000fe20000001205 */
[--C-:B------:R-:W-:Y:S01]  /*ab00*/  IMAD.MOV.U32 R20, RZ, RZ, R9.reuse ;  /* 0x000000ffff147224 */ /* 0x100fe200078e0009 */
[--C-:B------:R-:W-:Y:S01]  /*ab10*/  SHF.R.U64 R8, R8, 0x10, R9.reuse ;  /* 0x0000001008087819 */ /* 0x100fe20000001209 */
[----:B------:R-:W-:Y:S01]  /*ab20*/  IMAD.MOV.U32 R4, RZ, RZ, R6 ;  /* 0x000000ffff047224 */ /* 0x000fe200078e0006 */
[----:B------:R-:W-:Y:S01]  /*ab30*/  SHF.R.U32.HI R7, RZ, 0x10, R9 ;  /* 0x00000010ff077819 */ /* 0x000fe20000011609 */
[----:B------:R-:W-:Y:S01]  /*ab40*/  IMAD.MOV.U32 R21, RZ, RZ, R10 ;  /* 0x000000ffff157224 */ /* 0x000fe200078e000a */
[----:B------:R-:W-:Y:S01]  /*ab50*/  SHF.R.U32.HI R31, RZ, 0x10, R5 ;  /* 0x00000010ff1f7819 */ /* 0x000fe20000011605 */
[----:B------:R-:W-:Y:S01]  /*ab60*/  IMAD.MOV.U32 R24, RZ, RZ, R11 ;  /* 0x000000ffff187224 */ /* 0x000fe200078e000b */
[----:B---3--:R-:W-:Y:S01]  /*ab70*/  ISETP.GE.AND P0, PT, R16, R13, PT ;  /* 0x0000000d1000720c */ /* 0x008fe20003f06270 */
[----:B------:R-:W-:Y:S01]  /*ab80*/  BSSY B1, `(.L_x_7136) ;  /* 0x0000011000017945 */ /* 0x000fe20003800000 */
[----:B------:R-:W-:-:S02]  /*ab90*/  VIMNMX R9, R0, 0x80, PT ;  /* 0x0000008000097848 */ /* 0x000fc40003fe0100 */
[--C-:B------:R-:W-:Y:S02]  /*aba0*/  SHF.R.U64 R6, R10, 0x10, R11.reuse ;  /* 0x000000100a067819 */ /* 0x100fe4000000120b */
[----:B------:R-:W-:Y:S02]  /*abb0*/  SHF.R.U32.HI R5, RZ, 0x10, R11 ;  /* 0x00000010ff057819 */ /* 0x000fe4000001160b */
[----:B------:R-:W-:Y:S02]  /*abc0*/  PRMT R0, R3, 0x5410, R28 ;  /* 0x0000541003007816 */ /* 0x000fe4000000001c */
[-C--:B------:R-:W-:Y:S02]  /*abd0*/  ISETP.GE.OR P3, PT, R153, R9.reuse, P0 ;  /* 0x000000099900720c */ /* 0x080fe40000766670 */
[-C--:B------:R-:W-:Y:S02]  /*abe0*/  ISETP.GE.OR P2, PT, R220, R9.reuse, P0 ;  /* 0x00000009dc00720c */ /* 0x080fe40000746670 */
[----:B------:R-:W-:-:S02]  /*abf0*/  ISETP.GE.OR P1, PT, R219, R9, P0 ;  /* 0x00000009db00720c */ /* 0x000fc40000726670 */
[----:B------:R-:W-:Y:S02]  /*ac00*/  PRMT R3, R12, 0x5410, R31 ;  /* 0x000054100c037816 */ /* 0x000fe4000000001f */
[----:B------:R-:W-:Y:S02]  /*ac10*/  ISETP.GE.OR P0, PT, R218, R9, P0 ;  /* 0x00000009da00720c */ /* 0x000fe40000706670 */
[----:B------:R-:W-:Y:S02]  /*ac20*/  PRMT R12, R4, 0x5410, R29 ;  /* 0x00005410040c7816 */ /* 0x000fe4000000001d */
[----:B------:R-:W-:Y:S02]  /*ac30*/  PRMT R14, R14, 0x5410, R25 ;  /* 0x000054100e0e7816 */ /* 0x000fe40000000019 */
[----:B------:R-:W-:Y:S02]  /*ac40*/  PRMT R15, R15, 0x5410, R8 ;  /* 0x000054100f0f7816 */ /* 0x000fe40000000008 */
[----:B------:R-:W-:-:S02]  /*ac50*/  PRMT R20, R20, 0x5410, R7 ;  /* 0x0000541014147816 */ /* 0x000fc40000000007 */
[----:B------:R-:W-:Y:S02]  /*ac60*/  PRMT R21, R21, 0x5410, R6 ;  /* 0x0000541015157816 */ /* 0x000fe40000000006 */
[----:B------:R-:W-:Y:S01]  /*ac70*/  PRMT R24, R24, 0x5410, R5 ;  /* 0x0000541018187816 */ /* 0x000fe20000000005 */
[----:B------:R-:W-:Y:S06]  /*ac80*/  @!P4 BRA `(.L_x_7137) ;  /* 0x0000011000e4c947 */ /* 0x000fec0003800000 */
.L_x_7379:
[----:B------:R-:W-:Y:S05]  /*ac90*/  BSYNC B1 ;  /* 0x0000000000017941 */ /* 0x000fea0003800000 */
.L_x_7136:
[----:B------:R-:W-:Y:S04]  /*aca0*/  BSSY B1, `(.L_x_7138) ;  /* 0x0000059000017945 */ /* 0x000fe80003800000 */
[----:B------:R-:W-:Y:S05]  /*acb0*/  @P3 BRA `(.L_x_7139) ;  /* 0x00000004005c3947 */ /* 0x000fea0003800000 */
[----:B------:R-:W-:Y:S01]  /*acc0*/  LEA.HI R4, R13, R202, RZ, 0x1d ;  /* 0x000000ca0d047211 */ /* 0x000fe200078fe8ff */
[C---:B------:R-:W-:Y:S01]  /*acd0*/  IMAD.U32 R38, R15.reuse, 0x10000, RZ ;  /* 0x000100000f267824 */ /* 0x040fe200078e00ff */
[----:B------:R-:W-:Y:S01]  /*ace0*/  LOP3.LUT R35, R15, 0xffff0000, RZ, 0xc0, !PT ;  /* 0xffff00000f237812 */ /* 0x000fe200078ec0ff */
[----:B------:R-:W-:Y:S01]  /*acf0*/  IMAD.U32 R36, R0, 0x10000, RZ ;  /* 0x0001000000247824 */ /* 0x000fe200078e00ff */
[----:B------:R-:W-:Y:S01]  /*ad00*/  SHF.R.S32.HI R7, RZ, 0x1f, R4 ;  /* 0x0000001fff077819 */ /* 0x000fe20000011404 */
[----:B------:R-:W-:Y:S02]  /*ad10*/  IMAD.SHL.U32 R5, R4, 0x8, RZ ;  /* 0x0000000804057824 */ /* 0x000fe400078e00ff */
[----:B------:R-:W-:Y:S01]  /*ad20*/  IMAD.U32 R37, R20, 0x10000, RZ ;  /* 0x0001000014257824 */ /* 0x000fe200078e00ff */
[----:B------:R-:W-:Y:S02]  /*ad30*/  LEA.HI R7, R7, R4, RZ, 0x3 ;  /* 0x0000000407077211 */ /* 0x000fe400078f18ff */
[----:B------:R-:W-:-:S03]  /*ad40*/  LOP3.LUT R5, R5, 0x38, RZ, 0xc0, !PT ;  /* 0x0000003805057812 */ /* 0x000fc600078ec0ff */
[----:B------:R-:W-:Y:S01]  /*ad50*/  IMAD.SHL.U32 R7, R7, 0x400, RZ ;  /* 0x0000040007077824 */ /* 0x000fe200078e00ff */
[----:B------:R-:W-:-:S04]  /*ad60*/  LOP3.LUT R5, R5, 0x1c0, R228, 0xf8, !PT ;  /* 0x000001c005057812 */ /* 0x000fc800078ef8e4 */
        /* <DEDUP_REMOVED lines=15> */
[----:B------:R-:W-:Y:S01]  /*ae60*/  IMAD.U32 R32, R9, 0x10000, RZ ;  /* 0x0001000009207824 */ /* 0x000fe200078e00ff */
[----:B------:R-:W-:Y:S01]  /*ae70*/  SHF.L.U32 R34, R11, 0x10, RZ ;  /* 0x000000100b227819 */ /* 0x000fe200000006ff */
        /* <DEDUP_REMOVED lines=28> */
[----:B------:R-:W-:Y:S01]  /*b040*/  FFMA.FTZ R35, R6, R35, R10 ;  /* 0x0000002306237223 */ /* 0x000fe2000001000a */
[----:B------:R-:W-:Y:S01]  /*b050*/  LOP3.LUT R9, R9, 0xffff0000, RZ, 0xc0, !PT ;  /* 0xffff000009097812 */ /* 0x000fe200078ec0ff */
[----:B------:R-:W-:Y:S01]  /*b060*/  FMUL.FTZ R29, R34, R33 ;  /* 0x00000021221d7220 */ /* 0x000fe20000410000 */
[----:B------:R-:W-:Y:S01]  /*b070*/  LOP3.LUT R11, R11, 0xffff0000, RZ, 0xc0, !PT ;  /* 0xffff00000b0b7812 */ /* 0x000fe200078ec0ff */
        /* <DEDUP_REMOVED lines=27> */
.L_x_7139:
[----:B------:R-:W-:Y:S05]  /*b230*/  BSYNC B1 ;  /* 0x0000000000017941 */ /* 0x000fea0003800000 */
.L_x_7138:
[----:B------:R-:W-:Y:S04]  /*b240*/  BSSY B1, `(.L_x_7140) ;  /* 0x0000059000017945 */ /* 0x000fe80003800000 */
[----:B------:R-:W-:Y:S05]  /*b250*/  @P2 BRA `(.L_x_7141) ;  /* 0x00000004005c2947 */ /* 0x000fea0003800000 */
[----:B-1----:R-:W-:Y:S01]  /*b260*/  LEA.HI R4, R13, R202, RZ, 0x1d ;  /* 0x000000ca0d047211 */ /* 0x002fe200078fe8ff */
[----:B------:R-:W-:Y:S01]  /*b270*/  IMAD.U32 R35, R0, 0x10000, RZ ;  /* 0x0001000000237824 */ /* 0x000fe200078e00ff */
[----:B------:R-:W-:Y:S01]  /*b280*/  SHF.R.U32.HI R7, RZ, 0x3, R193 ;  /* 0x00000003ff077819 */ /* 0x000fe200000116c1 */
[----:B------:R-:W-:Y:S01]  /*b290*/  IMAD.U32 R46, R20, 0x10000, RZ ;  /* 0x00010000142e7824 */ /* 0x000fe200078e00ff */
[----:B------:R-:W-:Y:S01]  /*b2a0*/  SHF.R.S32.HI R5, RZ, 0x1f, R4 ;  /* 0x0000001fff057819 */ /* 0x000fe20000011404 */
[----:B------:R-:W-:Y:S01]  /*b2b0*/  IMAD.SHL.U32 R6, R4, 0x8, RZ ;  /* 0x0000000804067824 */ /* 0x000fe200078e00ff */
[----:B------:R-:W-:Y:S01]  /*b2c0*/  SHF.L.U32 R37, R15, 0x10, RZ ;  /* 0x000000100f257819 */ /* 0x000fe200000006ff */
[----:B------:R-:W-:Y:S01]  /*b2d0*/  IMAD.U32 R42, R3, 0x10000, RZ ;  /* 0x00010000032a7824 */ /* 0x000fe200078e00ff */
[----:B------:R-:W-:Y:S01]  /*b2e0*/  LEA.HI R5, R5, R4, RZ, 0x3 ;  /* 0x0000000405057211 */ /* 0x000fe200078f18ff */
[----:B------:R-:W-:Y:S01]  /*b2f0*/  IMAD.U32 R41, R21, 0x10000, RZ ;  /* 0x0001000015297824 */ /* 0x000fe200078e00ff */
[----:B------:R-:W-:Y:S01]  /*b300*/  LOP3.LUT R4, R193, 0x38, R6, 0xf8, !PT ;  /* 0x00000038c1047812 */ /* 0x000fe200078ef806 */
[----:B------:R-:W-:Y:S01]  /*b310*/  IMAD.U32 R39, R12, 0x10000, RZ ;  /* 0x000100000c277824 */ /* 0x000fe200078e00ff */
[----:B------:R-:W-:-:S02]  /*b320*/  SHF.L.U32 R5, R5, 0xa, RZ ;  /* 0x0000000a05057819 */ /* 0x000fc400000006ff */
[----:B------:R-:W-:Y:S02]  /*b330*/  LOP3.LUT R4, R4, R7, RZ, 0x3c, !PT ;  /* 0x0000000704047212 */ /* 0x000fe400078e3cff */
[----:B------:R-:W-:Y:S02]  /*b340*/  LOP3.LUT R5, R5, 0x7fffe000, RZ, 0xc0, !PT ;  /* 0x7fffe00005057812 */ /* 0x000fe400078ec0ff */
[----:B------:R-:W-:Y:S02]  /*b350*/  LOP3.LUT R44, R15, 0xffff0000, RZ, 0xc0, !PT ;  /* 0xffff00000f2c7812 */ /* 0x000fe400078ec0ff */
[----:B------:R-:W-:Y:S02]  /*b360*/  IADD3 R9, R4, R5, R197 ;  /* 0x0000000504097210 */ /* 0x000fe40007ffe0c5 */
[----:B------:R-:W0:Y:S01]  /*b370*/  LDS.128 R4, [R217] ;  /* 0x00000000d9047984 */ /* 0x000e220000000c00 */
[----:B------:R-:W-:Y:S02]  /*b380*/  LOP3.LUT R40, R0, 0xffff0000, RZ, 0xc0, !PT ;  /* 0xffff000000287812 */ /* 0x000fe400078ec0ff */
[----:B------:R-:W-:Y:S01]  /*b390*/  IMAD R25, R9, 0x2, R156 ;  /* 0x0000000209197824 */ /* 0x000fe200078e029c */
[----:B------:R-:W-:-:S02]  /*b3a0*/  LOP3.LUT R47, R20, 0xffff0000, RZ, 0xc0, !PT ;  /* 0xffff0000142f7812 */ /* 0x000fc400078ec0ff */
[----:B------:R-:W-:Y:S02]  /*b3b0*/  LOP3.LUT R49, R24, 0xffff0000, RZ, 0xc0, !PT ;  /* 0xffff000018317812 */ /* 0x000fe400078ec0ff */
[----:B------:R-:W1:Y:S01]  /*b3c0*/  LDS.128 R8, [R25+0x10400] ;  /* 0x0104000019087984 */ /* 0x000e620000000c00 */
        /* <DEDUP_REMOVED lines=21> */
[-C--:B------:R-:W-:Y:S01]  /*b520*/  FMUL.FTZ R35, R46, R32.reuse ;  /* 0x000000202e237220 */ /* 0x080fe20000410000 */
[----:B------:R-:W-:Y:S01]  /*b530*/  FMUL.FTZ R37, R42, R32 ;  /* 0x000000202a257220 */ /* 0x000fe20000410000 */
[-C--:B------:R-:W-:Y:S01]  /*b540*/  FFMA.FTZ R31, R40, R4.reuse, -R31 ;  /* 0x00000004281f7223 */ /* 0x080fe2000001081f */
[----:B------:R-:W-:Y:S01]  /*b550*/  FFMA.FTZ R27, R44, R4, R27 ;  /* 0x000000042c1b7223 */ /* 0x000fe2000001001b */
[----:B------:R-:W-:Y:S01]  /*b560*/  LOP3.LUT R10, R10, 0xffff0000, RZ, 0xc0, !PT ;  /* 0xffff00000a0a7812 */ /* 0x000fe200078ec0ff */
[-C--:B------:R-:W-:Y:S01]  /*b570*/  FMUL.FTZ R4, R41, R33.reuse ;  /* 0x0000002129047220 */ /* 0x080fe20000410000 */
[----:B------:R-:W-:Y:S01]  /*b580*/  LOP3.LUT R32, R12, 0xffff0000, RZ, 0xc0, !PT ;  /* 0xffff00000c207812 */ /* 0x000fe200078ec0ff */
[-C--:B------:R-:W-:Y:S01]  /*b590*/  FFMA.FTZ R35, R42, R28.reuse, -R35 ;  /* 0x0000001c2a237223 */ /* 0x080fe20000010823 */
[----:B------:R-:W-:Y:S01]  /*b5a0*/  LOP3.LUT R40, R21, 0xffff0000, RZ, 0xc0, !PT ;  /* 0xffff000015287812 */ /* 0x000fe200078ec0ff */
[----:B------:R-:W-:Y:S01]  /*b5b0*/  FFMA.FTZ R37, R46, R28, R37 ;  /* 0x0000001c2e257223 */ /* 0x000fe20000010025 */
[----:B------:R-:W-:Y:S01]  /*b5c0*/  FMUL.FTZ R28, R39, R33 ;  /* 0x00000021271c7220 */ /* 0x000fe20000410000 */
[----:B------:R-:W-:Y:S01]  /*b5d0*/  SHF.L.U32 R42, R24, 0x10, RZ ;  /* 0x00000010182a7819 */ /* 0x000fe200000006ff */
[----:B------:R-:W-:-:S02]  /*b5e0*/  IMAD.U32 R34, R11, 0x10000, RZ ;  /* 0x000100000b227824 */ /* 0x000fc400078e00ff */
[-C--:B------:R-:W-:Y:S01]  /*b5f0*/  FFMA.FTZ R8, R39, R29.reuse, -R4 ;  /* 0x0000001d27087223 */ /* 0x080fe20000010804 */
[-C--:B------:R-:W-:Y:S01]  /*b600*/  FMUL.FTZ R33, R40, R10.reuse ;  /* 0x0000000a28217220 */ /* 0x080fe20000410000 */
[----:B------:R-:W-:Y:S01]  /*b610*/  FMUL.FTZ R39, R32, R10 ;  /* 0x0000000a20277220 */ /* 0x000fe20000410000 */
[----:B------:R-:W-:Y:S01]  /*b620*/  FFMA.FTZ R10, R41, R29, R28 ;  /* 0x0000001d290a7223 */ /* 0x000fe2000001001c */
[----:B------:R-:W-:Y:S01]  /*b630*/  LOP3.LUT R11, R11, 0xffff0000, RZ, 0xc0, !PT ;  /* 0xffff00000b0b7812 */ /* 0x000fe200078ec0ff */
[----:B------:R-:W-:Y:S02]  /*b640*/  IMAD.U32 R4, R14, 0x10000, RZ ;  /* 0x000100000e047824 */ /* 0x000fe400078e00ff */
[----:B------:R-:W-:Y:S01]  /*b650*/  FMUL.FTZ R29, R42, R34 ;  /* 0x000000222a1d7220 */ /* 0x000fe20000410000 */
[-C--:B------:R-:W-:Y:S01]  /*b660*/  FFMA.FTZ R33, R32, R6.reuse, -R33 ;  /* 0x0000000620217223 */ /* 0x080fe20000010821 */
[----:B------:R-:W-:Y:S01]  /*b670*/  FFMA.FTZ R39, R40, R6, R39 ;  /* 0x0000000628277223 */ /* 0x000fe20000010027 */
[C---:B------:R-:W-:Y:S01]  /*b680*/  FMUL.FTZ R41, R4.reuse, R34 ;  /* 0x0000002204297220 */ /* 0x040fe20000410000 */
[-C--:B------:R-:W-:Y:S01]  /*b690*/  FFMA.FTZ R29, R4, R30.reuse, -R29 ;  /* 0x0000001e041d7223 */ /* 0x080fe2000001081d */
[----:B------:R-:W-:Y:S01]  /*b6a0*/  FMUL.FTZ R4, R47, R9 ;  /* 0x000000092f047220 */ /* 0x000fe20000410000 */
[----:B------:R-:W-:Y:S01]  /*b6b0*/  FMUL.FTZ R32, R49, R11 ;  /* 0x0000000b31207220 */ /* 0x000fe20000410000 */
[----:B------:R-:W-:Y:S01]  /*b6c0*/  FMUL.FTZ R6, R43, R9 ;  /* 0x000000092b067220 */ /* 0x000fe20000410000 */
[----:B------:R-:W-:Y:S01]  /*b6d0*/  FMUL.FTZ R34, R45, R11 ;  /* 0x0000000b2d227220 */ /* 0x000fe20000410000 */
        /* <DEDUP_REMOVED lines=15> */
.L_x_7141:
[----:B------:R-:W-:Y:S05]  /*b7d0*/  BSYNC B1 ;  /* 0x0000000000017941 */ /* 0x000fea0003800000 */
.L_x_7140:
[----:B------:R-:W-:Y:S04]  /*b7e0*/  BSSY B1, `(.L_x_7142) ;  /* 0x0000059000017945 */ /* 0x000fe80003800000 */
[----:B------:R-:W-:Y:S05]  /*b7f0*/  @P1 BRA `(.L_x_7143) ;  /* 0x00000004005c1947 */ /* 0x000fea0003800000 */
[----:B-12---:R-:W-:Y:S01]  /*b800*/  LEA.HI R4, R13, R202, RZ, 0x1d ;  /* 0x000000ca0d047211 */ /* 0x006fe200078fe8ff */
[C---:B------:R-:W-:Y:S01]  /*b810*/  IMAD.U32 R37, R15.reuse, 0x10000, RZ ;  /* 0x000100000f257824 */ /* 0x040fe200078e00ff */
[----:B------:R-:W-:Y:S01]  /*b820*/  SHF.R.U32.HI R6, RZ, 0x3, R192 ;  /* 0x00000003ff067819 */ /* 0x000fe200000116c0 */
[----:B------:R-:W-:Y:S01]  /*b830*/  IMAD.U32 R35, R0, 0x10000, RZ ;  /* 0x0001000000237824 */ /* 0x000fe200078e00ff */
[----:B------:R-:W-:Y:S01]  /*b840*/  SHF.R.S32.HI R7, RZ, 0x1f, R4 ;  /* 0x0000001fff077819 */ /* 0x000fe20000011404 */
        /* <DEDUP_REMOVED lines=10> */
[----:B------:R-:W-:Y:S02]  /*b8f0*/  SHF.L.U32 R42, R3, 0x10, RZ ;  /* 0x00000010032a7819 */ /* 0x000fe400000006ff */
        /* <DEDUP_REMOVED lines=9> */
[C---:B0-----:R-:W-:Y:S01]  /*b990*/  IMAD.U32 R27, R4.reuse, 0x10000, RZ ;  /* 0x00010000041b7824 */ /* 0x041fe200078e00ff */
[----:B------:R-:W-:Y:S01]  /*b9a0*/  LOP3.LUT R4, R4, 0xffff0000, RZ, 0xc0, !PT ;  /* 0xffff000004047812 */ /* 0x000fe200078ec0ff */
[----:B------:R-:W-:Y:S01]  /*b9b0*/  IMAD.U32 R28, R5, 0x10000, RZ ;  /* 0x00010000051c7824 */ /* 0x000fe200078e00ff */
[----:B------:R-:W-:Y:S01]  /*b9c0*/  SHF.L.U32 R30, R7, 0x10, RZ ;  /* 0x00000010071e7819 */ /* 0x000fe200000006ff */
[C---:B------:R-:W-:Y:S01]  /*b9d0*/  IMAD.U32 R29, R6.reuse, 0x10000, RZ ;  /* 0x00010000061d7824 */ /* 0x040fe200078e00ff */
[----:B------:R-:W-:Y:S02]  /*b9e0*/  LOP3.LUT R6, R6, 0xffff0000, RZ, 0xc0, !PT ;  /* 0xffff000006067812 */ /* 0x000fe400078ec0ff */
        /* <DEDUP_REMOVED lines=23> */
[----:B------:R-:W-:-:S02]  /*bb60*/  IMAD.U32 R34, R11, 0x10000, RZ ;  /* 0x000100000b227824 */ /* 0x000fc400078e00ff */
[-C--:B------:R-:W-:Y:S01]  /*bb70*/  FFMA.FTZ R8, R39, R29.reuse, -R4 ;  /* 0x0000001d27087223 */ /* 0x080fe20000010804 */
[----:B------:R-:W-:Y:S02]  /*bb80*/  IMAD.U32 R42, R24, 0x10000, RZ ;  /* 0x00010000182a7824 */ /* 0x000fe400078e00ff */
[-C--:B------:R-:W-:Y:S01]  /*bb90*/  FMUL.FTZ R33, R40, R10.reuse ;  /* 0x0000000a28217220 */ /* 0x080fe20000410000 */
[----:B------:R-:W-:Y:S01]  /*bba0*/  FMUL.FTZ R39, R32, R10 ;  /* 0x0000000a20277220 */ /* 0x000fe20000410000 */
[----:B------:R-:W-:Y:S01]  /*bbb0*/  FFMA.FTZ R10, R41, R29, R28 ;  /* 0x0000001d290a7223 */ /* 0x000fe2000001001c */
[----:B------:R-:W-:Y:S01]  /*bbc0*/  LOP3.LUT R11, R11, 0xffff0000, RZ, 0xc0, !PT ;  /* 0xffff00000b0b7812 */ /* 0x000fe200078ec0ff */
[----:B------:R-:W-:Y:S02]  /*bbd0*/  IMAD.U32 R4, R14, 0x10000, RZ ;  /* 0x000100000e047824 */ /* 0x000fe400078e00ff */
[----:B------:R-:W-:Y:S01]  /*bbe0*/  FMUL.FTZ R29, R42, R34 ;  /* 0x000000222a1d7220 */ /* 0x000fe20000410000 */
[----:B------:R-:W-:Y:S01]  /*bbf0*/  LOP3.LUT R7, R7, 0xffff0000, RZ, 0xc0, !PT ;  /* 0xffff000007077812 */ /* 0x000fe200078ec0ff */
[----:B------:R-:W-:Y:S01]  /*bc00*/  FFMA.FTZ R33, R32, R6, -R33 ;  /* 0x0000000620217223 */ /* 0x000fe20000010821 */
[C---:B------:R-:W-:Y:S01]  /*bc10*/  FMUL.FTZ R41, R4.reuse, R34 ;  /* 0x0000002204297220 */ /* 0x040fe20000410000 */
[----:B------:R-:W-:Y:S01]  /*bc20*/  FFMA.FTZ R29, R4, R30, -R29 ;  /* 0x0000001e041d7223 */ /* 0x000fe2000001081d */
[----:B------:R-:W-:Y:S01]  /*bc30*/  FFMA.FTZ R39, R40, R6, R39 ;  /* 0x0000000628277223 */ /* 0x000fe20000010027 */
        /* <DEDUP_REMOVED lines=19> */
.L_x_7143:
[----:B------:R-:W-:Y:S05]  /*bd70*/  BSYNC B1 ;  /* 0x0000000000017941 */ /* 0x000fea0003800000 */
.L_x_7142:
[----:B------:R-:W-:Y:S05]  /*bd80*/  @P0 BRA `(.L_x_7130) ;  /* 0x0000000400580947 */ /* 0x000fea0003800000 */
[----:B------:R-:W-:Y:S01]  /*bd90*/  LEA.HI R13, R13, R202, RZ, 0x1d ;  /* 0x000000ca0d0d7211 */ /* 0x000fe200078fe8ff */
[C---:B------:R-:W-:Y:S01]  /*bda0*/  IMAD.U32 R37, R15.reuse, 0x10000, RZ ;  /* 0x000100000f257824 */ /* 0x040fe200078e00ff */
[----:B------:R-:W-:Y:S01]  /*bdb0*/  LOP3.LUT R36, R15, 0xffff0000, RZ, 0xc0, !PT ;  /* 0xffff00000f247812 */ /* 0x000fe200078ec0ff */
[C---:B------:R-:W-:Y:S01]  /*bdc0*/  IMAD.U32 R35, R0.reuse, 0x10000, RZ ;  /* 0x0001000000237824 */ /* 0x040fe200078e00ff */
[----:B-123--:R-:W-:Y:S01]  /*bdd0*/  SHF.R.S32.HI R6, RZ, 0x1f, R13 ;  /* 0x0000001fff067819 */ /* 0x00efe2000001140d */
[----:B------:R-:W-:Y:S01]  /*bde0*/  IMAD.SHL.U32 R4, R13, 0x8, RZ ;  /* 0x000000080d047824 */ /* 0x000fe200078e00ff */
[----:B------:R-:W-:Y:S01]  /*bdf0*/  LOP3.LUT R0, R0, 0xffff0000, RZ, 0xc0, !PT ;  /* 0xffff000000007812 */ /* 0x000fe200078ec0ff */
[----:B------:R-:W-:Y:S01]  /*be00*/  IMAD.U32 R39, R20, 0x10000, RZ ;  /* 0x0001000014277824 */ /* 0x000fe200078e00ff */
[----:B------:R-:W-:Y:S01]  /*be10*/  LEA.HI R6, R6, R13, RZ, 0x3 ;  /* 0x0000000d06067211 */ /* 0x000fe200078f18ff */
[----:B------:R-:W-:Y:S01]  /*be20*/  IMAD.U32 R38, R21, 0x10000, RZ ;  /* 0x0001000015267824 */ /* 0x000fe200078e00ff */
[----:B------:R-:W-:Y:S01]  /*be30*/  LOP3.LUT R4, R159, 0x38, R4, 0xf8, !PT ;  /* 0x000000389f047812 */ /* 0x000fe200078ef804 */
[----:B------:R-:W-:-:S02]  /*be40*/  IMAD.U32 R41, R24, 0x10000, RZ ;  /* 0x0001000018297824 */ /* 0x000fc400078e00ff */
[----:B------:R-:W-:Y:S01]  /*be50*/  IMAD.SHL.U32 R6, R6, 0x400, RZ ;  /* 0x0000040006067824 */ /* 0x000fe200078e00ff */
[----:B------:R-:W-:-:S04]  /*be60*/  LOP3.LUT R4, R4, R229, RZ, 0x3c, !PT ;  /* 0x000000e504047212 */ /* 0x000fc800078e3cff */
[----:B------:R-:W-:-:S04]  /*be70*/  LOP3.LUT R6, R6, 0x7fffe000, RZ, 0xc0, !PT ;  /* 0x7fffe00006067812 */ /* 0x000fc800078ec0ff */
[----:B------:R-:W-:Y:S02]  /*be80*/  IADD3 R9, R4, R6, R195 ;  /* 0x0000000604097210 */ /* 0x000fe40007ffe0c3 */
[----:B------:R-:W1:Y:S03]  /*be90*/  LDS.128 R4, [R215] ;  /* 0x00000000d7047984 */ /* 0x000e660000000c00 */
[----:B------:R-:W-:-:S05]  /*bea0*/  IMAD R13, R9, 0x2, R156 ;  /* 0x00000002090d7824 */ /* 0x000fca00078e029c */
[----:B------:R-:W2:Y:S01]  /*beb0*/  LDS.128 R8, [R13+0x10400] ;  /* 0x010400000d087984 */ /* 0x000ea20000000c00 */
[C---:B-1----:R-:W-:Y:S01]  /*bec0*/  SHF.L.U32 R25, R4.reuse, 0x10, RZ ;  /* 0x0000001004197819 */ /* 0x042fe200000006ff */
[----:B0-----:R-:W-:Y:S01]  /*bed0*/  IMAD.U32 R27, R5, 0x10000, RZ ;  /* 0x00010000051b7824 */ /* 0x001fe200078e00ff */
[----:B------:R-:W-:Y:S01]  /*bee0*/  LOP3.LUT R4, R4, 0xffff0000, RZ, 0xc0, !PT ;  /* 0xffff000004047812 */ /* 0x000fe200078ec0ff */
[C---:B------:R-:W-:Y:S01]  /*bef0*/  IMAD.U32 R28, R6.reuse, 0x10000, RZ ;  /* 0x00010000061c7824 */ /* 0x040fe200078e00ff */
[----:B------:R-:W-:Y:S01]  /*bf00*/  LOP3.LUT R6, R6, 0xffff0000, RZ, 0xc0, !PT ;  /* 0xffff000006067812 */ /* 0x000fe200078ec0ff */
[----:B------:R-:W-:Y:S01]  /*bf10*/  IMAD.U32 R29, R7, 0x10000, RZ ;  /* 0x00010000071d7824 */ /* 0x000fe200078e00ff */
[----:B------:R-:W-:Y:S01]  /*bf20*/  LOP3.LUT R5, R5, 0xffff0000, RZ, 0xc0, !PT ;  /* 0xffff000005057812 */ /* 0x000fe200078ec0ff */
[C---:B--2---:R-:W-:Y:S01]  /*bf30*/  IMAD.U32 R30, R8.reuse, 0x10000, RZ ;  /* 0x00010000081e7824 */ /* 0x044fe200078e00ff */
[----:B------:R-:W-:Y:S01]  /*bf40*/  LOP3.LUT R8, R8, 0xffff0000, RZ, 0xc0, !PT ;  /* 0xffff000008087812 */ /* 0x000fe200078ec0ff */
[----:B------:R-:W-:Y:S01]  /*bf50*/  IMAD.U32 R31, R9, 0x10000, RZ ;  /* 0x00010000091f7824 */ /* 0x000fe200078e00ff */
[----:B------:R-:W-:Y:S01]  /*bf60*/  SHF.L.U32 R32, R10, 0x10, RZ ;  /* 0x000000100a207819 */ /* 0x000fe200000006ff */
[-C--:B------:R-:W-:Y:S01]  /*bf70*/  FMUL.FTZ R34, R37, R30.reuse ;  /* 0x0000001e25227220 */ /* 0x080fe20000410000 */
[C---:B------:R-:W-:Y:S01]  /*bf80*/  FMUL.FTZ R30, R35.reuse, R30 ;  /* 0x0000001e231e7220 */ /* 0x040fe20000410000 */
[----:B------:R-:W-:Y:S01]  /*bf90*/  FMUL.FTZ R15, R36, R8 ;  /* 0x00000008240f7220 */ /* 0x000fe20000410000 */
[----:B------:R-:W-:Y:S01]  /*bfa0*/  LOP3.LUT R10, R10, 0xffff0000, RZ, 0xc0, !PT ;  /* 0xffff00000a0a7812 */ /* 0x000fe200078ec0ff */
[----:B------:R-:W-:Y:S01]  /*bfb0*/  FFMA.FTZ R34, R35, R25, -R34 ;  /* 0x0000001923227223 */ /* 0x000fe20000010822 */
[----:B------:R-:W-:-:S02]  /*bfc0*/  IMAD.U32 R35, R3, 0x10000, RZ ;  /* 0x0001000003237824 */ /* 0x000fc400078e00ff */
[----:B------:R-:W-:Y:S01]  /*bfd0*/  FFMA.FTZ R30, R37, R25, R30 ;  /* 0x00000019251e7223 */ /* 0x000fe2000001001e */
[C---:B------:R-:W-:Y:S01]  /*bfe0*/  FMUL.FTZ R25, R0.reuse, R8 ;  /* 0x0000000800197220 */ /* 0x040fe20000410000 */
[-C--:B------:R-:W-:Y:S01]  /*bff0*/  FFMA.FTZ R15, R0, R4.reuse, -R15 ;  /* 0x00000004000f7223 */ /* 0x080fe2000001080f */
[-C--:B------:R-:W-:Y:S01]  /*c000*/  FMUL.FTZ R0, R39, R31.reuse ;  /* 0x0000001f27007220 */ /* 0x080fe20000410000 */
[C---:B------:R-:W-:Y:S01]  /*c010*/  FMUL.FTZ R8, R35.reuse, R31 ;  /* 0x0000001f23087220 */ /* 0x040fe20000410000 */
[----:B------:R-:W-:Y:S01]  /*c020*/  FFMA.FTZ R25, R36, R4, R25 ;  /* 0x0000000424197223 */ /* 0x000fe20000010019 */
[C---:B------:R-:W-:Y:S02]  /*c030*/  IMAD.U32 R4, R12.reuse, 0x10000, RZ ;  /* 0x000100000c047824 */ /* 0x040fe400078e00ff */
[-C--:B------:R-:W-:Y:S01]  /*c040*/  FFMA.FTZ R0, R35, R27.reuse, -R0 ;  /* 0x0000001b23007223 */ /* 0x080fe20000010800 */
[----:B------:R-:W-:Y:S01]  /*c050*/  FFMA.FTZ R27, R39, R27, R8 ;  /* 0x0000001b271b7223 */ /* 0x000fe20000010008 */
[----:B------:R-:W-:Y:S01]  /*c060*/  LOP3.LUT R8, R12, 0xffff0000, RZ, 0xc0, !PT ;  /* 0xffff00000c087812 */ /* 0x000fe200078ec0ff */
[----:B------:R-:W-:Y:S01]  /*c070*/  FMUL.FTZ R31, R38, R32 ;  /* 0x00000020261f7220 */ /* 0x000fe20000410000 */
[----:B------:R-:W-:Y:S01]  /*c080*/  LOP3.LUT R12, R21, 0xffff0000, RZ, 0xc0, !PT ;  /* 0xffff0000150c7812 */ /* 0x000fe200078ec0ff */
[----:B------:R-:W-:-:S02]  /*c090*/  IMAD.U32 R33, R11, 0x10000, RZ ;  /* 0x000100000b217824 */ /* 0x000fc400078e00ff */
[C---:B------:R-:W-:Y:S01]  /*c0a0*/  FMUL.FTZ R21, R4.reuse, R32 ;  /* 0x0000002004157220 */ /* 0x040fe20000410000 */
[----:B------:R-:W-:Y:S01]  /*c0b0*/  FFMA.FTZ R31, R4, R28, -R31 ;  /* 0x0000001c041f7223 */ /* 0x000fe2000001081f */
[-C--:B------:R-:W-:Y:S01]  /*c0c0*/  FMUL.FTZ R37, R8, R10.reuse ;  /* 0x0000000a08257220 */ /* 0x080fe20000410000 */
[----:B------:R-:W-:Y:S01]  /*c0d0*/  FMUL.FTZ R35, R12, R10 ;  /* 0x0000000a0c237220 */ /* 0x000fe20000410000 */
[----:B------:R-:W-:Y:S02]  /*c0e0*/  IMAD.U32 R39, R14, 0x10000, RZ ;  /* 0x000100000e277824 */ /* 0x000fe400078e00ff */
[-C--:B------:R-:W-:Y:S01]  /*c0f0*/  FMUL.FTZ R4, R41, R33.reuse ;  /* 0x0000002129047220 */ /* 0x080fe20000410000 */
[----:B------:R-:W-:Y:S01]  /*c100*/  FFMA.FTZ R10, R38, R28, R21 ;  /* 0x0000001c260a7223 */ /* 0x000fe20000010015 */
[-C--:B------:R-:W-:Y:S01]  /*c110*/  FFMA.FTZ R8, R8, R6.reuse, -R35 ;  /* 0x0000000608087223 */ /* 0x080fe20000010823 */
[----:B------:R-:W-:Y:S01]  /*c120*/  FFMA.FTZ R37, R12, R6, R37 ;  /* 0x000000060c257223 */ /* 0x000fe20000010025 */
[C---:B------:R-:W-:Y:S01]  /*c130*/  FMUL.FTZ R6, R39.reuse, R33 ;  /* 0x0000002127067220 */ /* 0x040fe20000410000 */
[----:B------:R-:W-:Y:S01]  /*c140*/  FFMA.FTZ R21, R39, R29, -R4 ;  /* 0x0000001d27157223 */ /* 0x000fe20000010804 */
[----:B------:R-:W-:-:S02]  /*c150*/  LOP3.LUT R9, R9, 0xffff0000, RZ, 0xc0, !PT ;  /* 0xffff000009097812 */ /* 0x000fc400078ec0ff */
[----:B------:R-:W-:Y:S01]  /*c160*/  LOP3.LUT R11, R11, 0xffff0000, RZ, 0xc0, !PT ;  /* 0xffff00000b0b7812 */ /* 0x000fe200078ec0ff */
[----:B------:R-:W-:Y:S01]  /*c170*/  FFMA.FTZ R29, R41, R29, R6 ;  /* 0x0000001d291d7223 */ /* 0x000fe20000010006 */
[----:B------:R-:W-:Y:S02]  /*c180*/  LOP3.LUT R35, R20, 0xffff0000, RZ, 0xc0, !PT ;  /* 0xffff000014237812 */ /* 0x000fe400078ec0ff */
[----:B------:R-:W-:Y:S02]  /*c190*/  LOP3.LUT R39, R24, 0xffff0000, RZ, 0xc0, !PT ;  /* 0xffff000018277812 */ /* 0x000fe400078ec0ff */
        /* <DEDUP_REMOVED lines=21> */
.L_x_7130:
[----:B------:R-:W-:Y:S05]  /*c2f0*/  BSYNC B0 ;  /* 0x0000000000007941 */ /* 0x000fea0003800000 */
.L_x_7111:
        /* <DEDUP_REMOVED lines=8> */
.L_x_7109:
[----:B------:R-:W-:-:S13]  /*c380*/  ISETP.NE.AND P0, PT, R157, 0x3, PT ;  /* 0x000000039d00780c */ /* 0x000fda0003f05270 */
[----:B------:R-:W-:Y:S05]  /*c390*/  @!P0 BRA `(.L_x_7144) ;  /* 0x0000000000048947 */ /* 0x000fea0003800000 */
[----:B------:R-:W-:Y:S01]  /*c3a0*/  BPT.TRAP 0x1 ;  /* 0x000000040000795c */ /* 0x000fe20000300000 */
.L_x_7144:
[----:B-12---:R-:W-:Y:S02]  /*c3b0*/  LEA R3, R152, R156, 0x3 ;  /* 0x0000009c98037211 */ /* 0x006fe400078e18ff */
[----:B------:R-:W-:-:S04]  /*c3c0*/  SHF.L.U32 R0, R158, 0x1f, RZ ;  /* 0x0000001f9e007819 */ /* 0x000fc800000006ff */
[----:B------:R1:W2:Y:S01]  /*c3d0*/  SYNCS.PHASECHK.TRANS64.TRYWAIT P1, [R3+URZ+0x28830], R0 ;  /* 0x02883000030075a7 */ /* 0x0002a2000802017f */
[----:B------:R-:W-:Y:S05]  /*c3e0*/  @!P0 BRA `(.L_x_7145) ;  /* 0x0000000000048947 */ /* 0x000fea0003800000 */
[----:B------:R-:W-:Y:S01]  /*c3f0*/  BPT.TRAP 0x1 ;  /* 0x000000040000795c */ /* 0x000fe20000300000 */
.L_x_7145:
[----:B------:R-:W-:Y:S01]  /*c400*/  IMAD.MOV.U32 R151, RZ, RZ, RZ ;  /* 0x000000ffff977224 */ /* 0x000fe200078e00ff */
[----:B--2---:R-:W-:Y:S06]  /*c410*/  @P1 BRA `(.L_x_7146) ;  /* 0x0000000000081947 */ /* 0x004fec0003800000 */
[----:B------:R-:W2:Y:S02]  /*c420*/  SYNCS.PHASECHK.TRANS64.TRYWAIT P1, [R3+URZ+0x28830], R0 ;  /* 0x02883000030075a7 */ /* 0x000ea4000802017f */
[----:B--2---:R-:W-:Y:S05]  /*c430*/  @!P1 BRA `(.L_x_7147) ;  /* 0x000000fc000c9947 */ /* 0x004fea0003800000 */
.L_x_7146:
[----:B------:R-:W-:Y:S05]  /*c440*/  WARPSYNC.ALL ;  /* 0x0000000000007948 */ /* 0x000fea0003800000 */
[----:B-12---:R-:W-:Y:S01]  /*c450*/  VIADD R0, R156, 0x18400 ;  /* 0x000184009c007836 */ /* 0x006fe20000000000 */
[----:B------:R-:W-:Y:S01]  /*c460*/  R2UR UR4, R26 ;  /* 0x000000001a0472ca */ /* 0x000fe200000e0000 */
[----:B0--34-:R-:W-:Y:S01]  /*c470*/  IMAD.MOV.U32 R5, RZ, RZ, 0x40000040 ;  /* 0x40000040ff057424 */ /* 0x019fe200078e00ff */
[----:B-----5:R-:W-:Y:S01]  /*c480*/  WARPGROUP.ARRIVE ;  /* 0x00000000000079c5 */ /* 0x020fe20000000000 */
[----:B------:R-:W-:Y:S01]  /*c490*/  UMOV UR5, 0x40000040 ;  /* 0x4000004000057882 */ /* 0x000fe20000000000 */
[----:B------:R-:W-:Y:S01]  /*c4a0*/  SHF.R.U32.HI R0, RZ, 0x4, R0 ;  /* 0x00000004ff007819 */ /* 0x000fe20000011600 */
[----:B------:R-:W-:Y:S01]  /*c4b0*/  IMAD.MOV.U32 R7, RZ, RZ, 0x40000040 ;  /* 0x40000040ff077424 */ /* 0x000fe200078e00ff */
[----:B------:R-:W-:Y:S01]  /*c4c0*/  R2UR UR7, R5 ;  /* 0x00000000050772ca */ /* 0x000fe200000e0000 */
[----:B------:R-:W-:Y:S01]  /*c4d0*/  UMOV UR9, 0x40000040 ;  /* 0x4000004000097882 */ /* 0x000fe20000000000 */
[----:B------:R-:W-:Y:S01]  /*c4e0*/  LOP3.LUT R0, R0, 0x3fff, RZ, 0xc0, !PT ;  /* 0x00003fff00007812 */ /* 0x000fe200078ec0ff */
[----:B------:R-:W-:Y:S01]  /*c4f0*/  UMOV UR13, 0x40000040 ;  /* 0x40000040000d7882 */ /* 0x000fe20000000000 */
[----:B------:R-:W-:Y:S01]  /*c500*/  R2UR UR11, R7 ;  /* 0x00000000070b72ca */ /* 0x000fe200000e0000 */
[----:B------:R-:W-:Y:S01]  /*c510*/  UMOV UR17, 0x40000040 ;  /* 0x4000004000117882 */ /* 0x000fe20000000000 */
[----:B------:R-:W-:Y:S01]  /*c520*/  LOP3.LUT R0, R0, 0x10000, RZ, 0xfc, !PT ;  /* 0x0001000000007812 */ /* 0x000fe200078efcff */
[----:B------:R-:W-:Y:S01]  /*c530*/  ULOP3.LUT UR4, UR4, 0x10000, URZ, 0xfc, !UPT ;  /* 0x0001000004047892 */ /* 0x000fe2000f8efc3f */
[----:B------:R-:W-:Y:S01]  /*c540*/  MOV R7, 0x40000040 ;  /* 0x4000004000077802 */ /* 0x000fe20000000f00 */
[----:B------:R-:W-:Y:S01]  /*c550*/  UMOV UR21, 0x40000040 ;  /* 0x4000004000157882 */ /* 0x000fe20000000000 */
[----:B------:R-:W-:Y:S01]  /*c560*/  UMOV UR25, 0x40000040 ;  /* 0x4000004000197882 */ /* 0x000fe20000000000 */
[----:B------:R-:W-:Y:S01]  /*c570*/  IMAD R4, R152, 0x800, R0 ;  /* 0x0000080098047824 */ /* 0x000fe200078e0200 */
[----:B------:R-:W-:Y:S01]  /*c580*/  UIADD3 UR8, UR4, 0x2, URZ ;  /* 0x0000000204087890 */ /* 0x000fe2000fffe03f */
[----:B------:R-:W-:Y:S01]  /*c590*/  R2UR UR15, R7 ;  /* 0x00000000070f72ca */ /* 0x000fe200000e0000 */
[----:B------:R-:W-:Y:S01]  /*c5a0*/  UIADD3 UR12, UR4, 0x4, URZ ;  /* 0x00000004040c7890 */ /* 0x000fe2000fffe03f */
[C---:B------:R-:W-:Y:S01]  /*c5b0*/  VIADD R6, R4.reuse, 0x2 ;  /* 0x0000000204067836 */ /* 0x040fe20000000000 */
[----:B------:R-:W-:Y:S01]  /*c5c0*/  R2UR UR6, R4 ;  /* 0x00000000040672ca */ /* 0x000fe200000e0000 */
[----:B------:R-:W-:Y:S01]  /*c5d0*/  IMAD.MOV.U32 R7, RZ, RZ, 0x40000040 ;  /* 0x40000040ff077424 */ /* 0x000fe200078e00ff */
[----:B------:R-:W-:Y:S01]  /*c5e0*/  UIADD3 UR16, UR4, 0x6, URZ ;  /* 0x0000000604107890 */ /* 0x000fe2000fffe03f */
[----:B------:R-:W-:Y:S01]  /*c5f0*/  IMAD.MOV.U32 R5, RZ, RZ, 0x40000040 ;  /* 0x40000040ff057424 */ /* 0x000fe200078e00ff */
[----:B------:R-:W-:Y:S01]  /*c600*/  R2UR UR10, R6 ;  /* 0x00000000060a72ca */ /* 0x000fe200000e0000 */
[----:B------:R-:W-:Y:S01]  /*c610*/  VIADD R6, R4, 0x4 ;  /* 0x0000000404067836 */ /* 0x000fe20000000000 */
[----:B------:R-:W-:Y:S01]  /*c620*/  R2UR UR19, R7 ;  /* 0x00000000071372ca */ /* 0x000fe200000e0000 */
[----:B------:R-:W-:Y:S01]  /*c630*/  IMAD.MOV.U32 R7, RZ, RZ, 0x40000040 ;  /* 0x40000040ff077424 */ /* 0x000fe200078e00ff */
[----:B------:R-:W-:Y:S01]  /*c640*/  UIADD3 UR20, UR4, 0x400, URZ ;  /* 0x0000040004147890 */ /* 0x000fe2000fffe03f */
[----:B------:R-:W-:Y:S01]  /*c650*/  R2UR UR35, R5 ;  /* 0x00000000052372ca */ /* 0x000fe200000e0000 */
[----:B------:R-:W-:Y:S01]  /*c660*/  UIADD3 UR24, UR4, 0x402, URZ ;  /* 0x0000040204187890 */ /* 0x000fe2000fffe03f */
[----:B------:R-:W-:Y:S01]  /*c670*/  R2UR UR14, R6 ;  /* 0x00000000060e72ca */ /* 0x000fe200000e0000 */
[----:B------:R-:W-:Y:S01]  /*c680*/  VIADD R6, R4, 0x6 ;  /* 0x0000000604067836 */ /* 0x000fe20000000000 */
[----:B------:R-:W-:Y:S01]  /*c690*/  HGMMA.64x128x16.F32.BF16 R24, gdesc[UR4], RZ, !UPT, gsb0 ;  /* 0x01e00000041879f0 */ /* 0x000fe2000c0018ff */
[----:B------:R-:W-:Y:S01]  /*c6a0*/  R2UR UR23, R7 ;  /* 0x00000000071772ca */ /* 0x000fe200000e0000 */
[----:B------:R-:W-:Y:S01]  /*c6b0*/  IMAD.MOV.U32 R7, RZ, RZ, 0x40000040 ;  /* 0x40000040ff077424 */ /* 0x000fe200078e00ff */
[----:B------:R-:W-:Y:S01]  /*c6c0*/  UIADD3 UR28, UR4, 0x404, URZ ;  /* 0x00000404041c7890 */ /* 0x000fe2000fffe03f */
[----:B------:R-:W-:Y:S01]  /*c6d0*/  R2UR UR18, R6 ;  /* 0x00000000061272ca */ /* 0x000fe200000e0000 */
[----:B------:R-:W-:Y:S01]  /*c6e0*/  VIADD R6, R4, 0x400 ;  /* 0x0000040004067836 */ /* 0x000fe20000000000 */
[----:B------:R-:W-:Y:S01]  /*c6f0*/  UMOV UR29, 0x40000040 ;  /* 0x40000040001d7882 */ /* 0x000fe20000000000 */
[----:B------:R-:W-:Y:S01]  /*c700*/  R2UR UR27, R7 ;  /* 0x00000000071b72ca */ /* 0x000fe200000e0000 */
[----:B------:R-:W-:Y:S01]  /*c710*/  UIADD3 UR32, UR4, 0x406, URZ ;  /* 0x0000040604207890 */ /* 0x000fe2000fffe03f */
[----:B------:R-:W-:Y:S01]  /*c720*/  MOV R7, 0x40000040 ;  /* 0x4000004000077802 */ /* 0x000fe20000000f00 */
[----:B------:R-:W-:Y:S01]  /*c730*/  UMOV UR33, 0x40000040 ;  /* 0x4000004000217882 */ /* 0x000fe20000000000 */
[----:B------:R-:W-:Y:S01]  /*c740*/  R2UR UR22, R6 ;  /* 0x00000000061672ca */ /* 0x000fe200000e0000 */
[----:B------:R-:W-:Y:S01]  /*c750*/  VIADD R6, R4, 0x402 ;  /* 0x0000040204067836 */ /* 0x000fe20000000000 */
[----:B------:R-:W-:-:S04]  /*c760*/  R2UR UR31, R7 ;  /* 0x00000000071f72ca */ /* 0x000fc800000e0000 */
[----:B------:R-:W-:Y:S01]  /*c770*/  R2UR UR26, R6 ;  /* 0x00000000061a72ca */ /* 0x000fe200000e0000 */
[C---:B------:R-:W-:Y:S02]  /*c780*/  VIADD R6, R4.reuse, 0x404 ;  /* 0x0000040404067836 */ /* 0x040fe40000000000 */
[----:B------:R-:W-:-:S03]  /*c790*/  VIADD R4, R4, 0x406 ;  /* 0x0000040604047836 */ /* 0x000fc60000000000 */
[----:B------:R-:W-:Y:S02]  /*c7a0*/  R2UR UR30, R6 ;  /* 0x00000000061e72ca */ /* 0x000fe400000e0000 */
[----:B------:R-:W-:Y:S01]  /*c7b0*/  R2UR UR34, R4 ;  /* 0x00000000042272ca */ /* 0x000fe200000e0000 */
        /* <DEDUP_REMOVED lines=24> */
.L_x_7148:
[----:B------:R-:W-:Y:S01]  /*c940*/  ULDC UR6, c[0x0][0x9d8] ;  /* 0x0002760000067ab9 */ /* 0x000fe20000000800 */
[----:B------:R-:W-:Y:S01]  /*c950*/  ULDC UR7, c[0x0][0x988] ;  /* 0x0002620000077ab9 */ /* 0x000fe20000000800 */
[----:B------:R-:W-:Y:S01]  /*c960*/  FMUL.FTZ R6, R24, UR6 ;  /* 0x0000000618067c20 */ /* 0x000fe20008410000 */
[----:B------:R-:W-:Y:S01]  /*c970*/  FMUL.FTZ R7, R25, UR6 ;  /* 0x0000000619077c20 */ /* 0x000fe20008410000 */
[----:B------:R-:W-:Y:S01]  /*c980*/  FMUL.FTZ R10, R28, UR6 ;  /* 0x000000061c0a7c20 */ /* 0x000fe20008410000 */
[----:B------:R-:W-:Y:S01]  /*c990*/  FMUL.FTZ R11, R29, UR6 ;  /* 0x000000061d0b7c20 */ /* 0x000fe20008410000 */
[----:B------:R-:W-:Y:S01]  /*c9a0*/  FMUL.FTZ R12, R35, UR6 ;  /* 0x00000006230c7c20 */ /* 0x000fe20008410000 */
[----:B------:R-:W-:Y:S01]  /*c9b0*/  IMAD.IADD R35, R225, 0x1, R96 ;  /* 0x00000001e1237824 */ /* 0x000fe200078e0260 */
[----:B------:R-:W0:Y:S01]  /*c9c0*/  MUFU.TANH R6, R6 ;  /* 0x0000000600067308 */ /* 0x000e220000002400 */
[----:B------:R-:W-:Y:S01]  /*c9d0*/  FMUL.FTZ R5, R26, UR6 ;  /* 0x000000061a057c20 */ /* 0x000fe20008410000 */
[----:B------:R-:W-:Y:S01]  /*c9e0*/  FMUL.FTZ R14, R32, UR6 ;  /* 0x00000006200e7c20 */ /* 0x000fe20008410000 */
[----:B------:R-:W-:Y:S01]  /*c9f0*/  FMUL.FTZ R25, R37, UR6 ;  /* 0x0000000625197c20 */ /* 0x000fe20008410000 */
[----:B------:R-:W-:-:S02]  /*ca00*/  IMAD R37, R210, -0x80, R35 ;  /* 0xffffff80d2257824 */ /* 0x000fc400078e0223 */
[----:B------:R-:W-:Y:S01]  /*ca10*/  FMUL.FTZ R4, R27, UR6 ;  /* 0x000000061b047c20 */ /* 0x000fe20008410000 */
[----:B------:R-:W-:Y:S01]  /*ca20*/  FMUL.FTZ R15, R33, UR6 ;  /* 0x00000006210f7c20 */ /* 0x000fe20008410000 */
[----:B------:R-:W-:Y:S01]  /*ca30*/  FMUL.FTZ R69, R69, UR6 ;  /* 0x0000000645457c20 */ /* 0x000fe20008410000 */
[----:B------:R-:W-:Y:S01]  /*ca40*/  MUFU.TANH R7, R7 ;  /* 0x0000000700077308 */ /* 0x000fe20000002400 */
[----:B------:R-:W-:Y:S01]  /*ca50*/  FMUL.FTZ R9, R30, UR6 ;  /* 0x000000061e097c20 */ /* 0x000fe20008410000 */
[C---:B------:R-:W-:Y:S01]  /*ca60*/  ISETP.GT.AND P4, PT, R37.reuse, RZ, PT ;  /* 0x000000ff2500720c */ /* 0x040fe20003f84270 */
[----:B------:R-:W-:Y:S01]  /*ca70*/  FMUL.FTZ R24, R36, UR6 ;  /* 0x0000000624187c20 */ /* 0x000fe20008410000 */
[----:B------:R-:W-:Y:S01]  /*ca80*/  ISETP.GT.AND P5, PT, R37, 0x1, PT ;  /* 0x000000012500780c */ /* 0x000fe20003fa4270 */
[----:B------:R-:W-:Y:S01]  /*ca90*/  FMUL.FTZ R77, R77, UR6 ;  /* 0x000000064d4d7c20 */ /* 0x000fe20008410000 */
[----:B------:R-:W-:Y:S01]  /*caa0*/  ISETP.GT.AND P1, PT, R37, 0x8, PT ;  /* 0x000000082500780c */ /* 0x000fe20003f24270 */
[----:B------:R-:W-:Y:S01]  /*cab0*/  FMUL.FTZ R8, R31, UR6 ;  /* 0x000000061f087c20 */ /* 0x000fe20008410000 */
[----:B------:R-:W-:Y:S01]  /*cac0*/  MUFU.TANH R10, R10 ;  /* 0x0000000a000a7308 */ /* 0x000fe20000002400 */
[----:B0-----:R-:W-:Y:S01]  /*cad0*/  FSEL R6, R6, -INF , P4 ;  /* 0xff80000006067808 */ /* 0x001fe20002000000 */
[----:B------:R-:W-:Y:S01]  /*cae0*/  FMUL.FTZ R81, R81, UR6 ;  /* 0x0000000651517c20 */ /* 0x000fe20008410000 */
[----:B------:R-:W-:Y:S01]  /*caf0*/  FMUL.FTZ R13, R34, UR6 ;  /* 0x00000006220d7c20 */ /* 0x000fe20008410000 */
[C---:B------:R-:W-:Y:S01]  /*cb00*/  ISETP.GT.AND P2, PT, R37.reuse, 0x9, PT ;  /* 0x000000092500780c */ /* 0x040fe20003f44270 */
[----:B------:R-:W-:Y:S01]  /*cb10*/  FMUL.FTZ R28, R40, UR6 ;  /* 0x00000006281c7c20 */ /* 0x000fe20008410000 */
[----:B------:R-:W-:Y:S01]  /*cb20*/  ISETP.GT.AND P3, PT, R37, 0x10, PT ;  /* 0x000000102500780c */ /* 0x000fe20003f64270 */
        /* <DEDUP_REMOVED lines=41> */
[----:B------:R1:W-:Y:S01]  /*cdc0*/  MUFU.TANH R115, R69 ;  /* 0x0000004500737308 */ /* 0x0003e20000002400 */
[----:B--2---:R-:W-:Y:S01]  /*cdd0*/  FSEL R4, R4, -INF , P5 ;  /* 0xff80000004047808 */ /* 0x004fe20002800000 */
        /* <DEDUP_REMOVED lines=9> */
[----:B------:R-:W-:Y:S01]  /*ce70*/  ISETP.GT.AND P5, PT, R37, 0x18, PT ;  /* 0x000000182500780c */ /* 0x000fe20003fa4270 */
[----:B------:R-:W-:Y:S01]  /*ce80*/  FMUL.FTZ R84, R84, UR6 ;  /* 0x0000000654547c20 */ /* 0x000fe20008410000 */
[----:B0-----:R-:W-:Y:S01]  /*ce90*/  FSEL R91, R15, -INF , P4 ;  /* 0xff8000000f5b7808 */ /* 0x001fe20002000000 */
[----:B------:R-:W-:-:S02]  /*cea0*/  IMAD.U32 R38, RZ, RZ, UR7 ;  /* 0x00000007ff267e24 */ /* 0x000fc4000f8e00ff */
[----:B------:R-:W-:Y:S01]  /*ceb0*/  FMUL.FTZ R79, R79, UR6 ;  /* 0x000000064f4f7c20 */ /* 0x000fe20008410000 */
[----:B------:R0:W-:Y:S01]  /*cec0*/  MUFU.TANH R123, R77 ;  /* 0x0000004d007b7308 */ /* 0x0001e20000002400 */
[----:B------:R-:W-:Y:S01]  /*ced0*/  FMUL.FTZ R82, R82, UR6 ;  /* 0x0000000652527c20 */ /* 0x000fe20008410000 */
[----:B------:R-:W-:Y:S01]  /*cee0*/  FMUL.FTZ R83, R83, UR6 ;  /* 0x0000000653537c20 */ /* 0x000fe20008410000 */
[----:B------:R-:W-:Y:S01]  /*cef0*/  FMUL.FTZ R86, R86, UR6 ;  /* 0x0000000656567c20 */ /* 0x000fe20008410000 */
[----:B------:R-:W-:Y:S01]  /*cf00*/  FMUL.FTZ R87, R87, UR6 ;  /* 0x0000000657577c20 */ /* 0x000fe20008410000 */
[----:B------:R-:W-:Y:S01]  /*cf10*/  VIADD R3, R3, 0x28840 ;  /* 0x0002884003037836 */ /* 0x000fe20000000000 */
[----:B------:R-:W-:Y:S01]  /*cf20*/  ULDC UR37, c[0x0][0x9d8] ;  /* 0x0002760000257ab9 */ /* 0x000fe20000000800 */
[--C-:B------:R-:W-:Y:S01]  /*cf30*/  IMAD.MOV.U32 R150, RZ, RZ, R151.reuse ;  /* 0x000000ffff967224 */ /* 0x100fe200078e0097 */
[----:B------:R-:W1:Y:S01]  /*cf40*/  MUFU.TANH R24, R24 ;  /* 0x0000001800187308 */ /* 0x000e620000002400 */
[----:B0-----:R-:W-:Y:S01]  /*cf50*/  FSEL R77, R10, -INF , P1 ;  /* 0xff8000000a4d7808 */ /* 0x001fe20000800000 */
[--C-:B------:R-:W-:Y:S01]  /*cf60*/  IMAD.MOV.U32 R149, RZ, RZ, R151.reuse ;  /* 0x000000ffff957224 */ /* 0x100fe200078e0097 */
[----:B------:R-:W-:Y:S01]  /*cf70*/  FMNMX.FTZ R10, R6, R69, !PT ;  /* 0x00000045060a7209 */ /* 0x000fe20007810000 */
[--C-:B------:R-:W-:Y:S01]  /*cf80*/  IMAD.MOV.U32 R147, RZ, RZ, R151.reuse ;  /* 0x000000ffff937224 */ /* 0x100fe200078e0097 */
[----:B--2---:R-:W-:Y:S01]  /*cf90*/  FSEL R9, R9, -INF , P1 ;  /* 0xff80000009097808 */ /* 0x004fe20000800000 */
[--C-:B------:R-:W-:Y:S01]  /*cfa0*/  IMAD.MOV.U32 R146, RZ, RZ, R151.reuse ;  /* 0x000000ffff927224 */ /* 0x100fe200078e0097 */
[----:B------:R-:W-:Y:S01]  /*cfb0*/  FMNMX.FTZ R10, R77, R10, !PT ;  /* 0x0000000a4d0a7209 */ /* 0x000fe20007810000 */
[----:B------:R-:W0:Y:S01]  /*cfc0*/  MUFU.TANH R8, R8 ;  /* 0x0000000800087308 */ /* 0x000e220000002400 */
[----:B------:R-:W-:Y:S01]  /*cfd0*/  ISETP.GT.AND P1, PT, R37, 0x19, PT ;  /* 0x000000192500780c */ /* 0x000fe20003f24270 */
[----:B------:R-:W-:Y:S01]  /*cfe0*/  IMAD.MOV.U32 R145, RZ, RZ, R151 ;  /* 0x000000ffff917224 */ /* 0x000fe200078e0097 */
[----:B------:R-:W-:Y:S01]  /*cff0*/  PRMT R3, R222, 0x654, R3 ;  /* 0x00000654de037816 */ /* 0x000fe20000000003 */
[--C-:B------:R-:W-:Y:S01]  /*d000*/  IMAD.MOV.U32 R144, RZ, RZ, R151.reuse ;  /* 0x000000ffff907224 */ /* 0x100fe200078e0097 */
[-C--:B------:R-:W-:Y:S01]  /*d010*/  MOV R148, R151.reuse ;  /* 0x0000009700947202 */ /* 0x080fe20000000f00 */
[--C-:B------:R-:W-:Y:S01]  /*d020*/  IMAD.MOV.U32 R143, RZ, RZ, R151.reuse ;  /* 0x000000ffff8f7224 */ /* 0x100fe200078e0097 */
[----:B------:R2:W-:Y:S01]  /*d030*/  SYNCS.ARRIVE.TRANS64.RED.A1T0 RZ, [R3+URZ], RZ ;  /* 0x000000ff03ff79a7 */ /* 0x0005e2000810043f */
[----:B------:R-:W3:Y:S01]  /*d040*/  MUFU.TANH R25, R25 ;  /* 0x0000001900197308 */ /* 0x000ee20000002400 */
[----:B-1----:R-:W-:Y:S01]  /*d050*/  FSEL R109, R24, -INF , P5 ;  /* 0xff800000186d7808 */ /* 0x002fe20002800000 */
[--C-:B------:R-:W-:Y:S01]  /*d060*/  IMAD.MOV.U32 R142, RZ, RZ, R151.reuse ;  /* 0x000000ffff8e7224 */ /* 0x100fe200078e0097 */
[-C--:B------:R-:W-:Y:S01]  /*d070*/  MOV R140, R151.reuse ;  /* 0x00000097008c7202 */ /* 0x080fe20000000f00 */
[--C-:B------:R-:W-:Y:S01]  /*d080*/  IMAD.MOV.U32 R141, RZ, RZ, R151.reuse ;  /* 0x000000ffff8d7224 */ /* 0x100fe200078e0097 */
[-C--:B------:R-:W-:Y:S01]  /*d090*/  MOV R132, R151.reuse ;  /* 0x0000009700847202 */ /* 0x080fe20000000f00 */
[--C-:B------:R-:W-:Y:S01]  /*d0a0*/  IMAD.MOV.U32 R139, RZ, RZ, R151.reuse ;  /* 0x000000ffff8b7224 */ /* 0x100fe200078e0097 */
[-C--:B------:R-:W-:Y:S01]  /*d0b0*/  MOV R124, R151.reuse ;  /* 0x00000097007c7202 */ /* 0x080fe20000000f00 */
[----:B------:R1:W-:Y:S01]  /*d0c0*/  MUFU.TANH R127, R81 ;  /* 0x00000051007f7308 */ /* 0x0003e20000002400 */
[----:B0-----:R-:W-:Y:S01]  /*d0d0*/  FSEL R7, R8, -INF , P2 ;  /* 0xff80000008077808 */ /* 0x001fe20001000000 */
[--C-:B------:R-:W-:Y:S01]  /*d0e0*/  IMAD.MOV.U32 R138, RZ, RZ, R151.reuse ;  /* 0x000000ffff8a7224 */ /* 0x100fe200078e0097 */
[-C--:B------:R-:W-:Y:S01]  /*d0f0*/  MOV R116, R151.reuse ;  /* 0x0000009700747202 */ /* 0x080fe20000000f00 */
[--C-:B------:R-:W-:Y:S01]  /*d100*/  IMAD.MOV.U32 R137, RZ, RZ, R151.reuse ;  /* 0x000000ffff897224 */ /* 0x100fe200078e0097 */
[-C--:B------:R-:W-:Y:S01]  /*d110*/  MOV R108, R151.reuse ;  /* 0x00000097006c7202 */ /* 0x080fe20000000f00 */
[--C-:B------:R-:W-:Y:S01]  /*d120*/  IMAD.MOV.U32 R136, RZ, RZ, R151.reuse ;  /* 0x000000ffff887224 */ /* 0x100fe200078e0097 */
[-C--:B------:R-:W-:Y:S01]  /*d130*/  MOV R100, R151.reuse ;  /* 0x0000009700647202 */ /* 0x080fe20000000f00 */
[----:B------:R-:W0:Y:S01]  /*d140*/  MUFU.TANH R13, R13 ;  /* 0x0000000d000d7308 */ /* 0x000e220000002400 */
[----:B-1----:R-:W-:Y:S01]  /*d150*/  FSEL R81, R11, -INF , P2 ;  /* 0xff8000000b517808 */ /* 0x002fe20001000000 */
[--C-:B------:R-:W-:Y:S01]  /*d160*/  IMAD.MOV.U32 R135, RZ, RZ, R151.reuse ;  /* 0x000000ffff877224 */ /* 0x100fe200078e0097 */
[----:B------:R-:W-:Y:S01]  /*d170*/  ISETP.GT.AND P2, PT, R37, 0x20, PT ;  /* 0x000000202500780c */ /* 0x000fe20003f44270 */
[--C-:B------:R-:W-:Y:S01]  /*d180*/  IMAD.MOV.U32 R134, RZ, RZ, R151.reuse ;  /* 0x000000ffff867224 */ /* 0x100fe200078e0097 */
[----:B------:R-:W-:Y:S01]  /*d190*/  FMNMX.FTZ R10, R81, R10, !PT ;  /* 0x0000000a510a7209 */ /* 0x000fe20007810000 */
[--C-:B------:R-:W-:Y:S01]  /*d1a0*/  IMAD.MOV.U32 R133, RZ, RZ, R151.reuse ;  /* 0x000000ffff857224 */ /* 0x100fe200078e0097 */
[----:B---3--:R-:W-:Y:S01]  /*d1b0*/  FSEL R95, R25, -INF , P1 ;  /* 0xff800000195f7808 */ /* 0x008fe20000800000 */
[----:B------:R-:W1:Y:S01]  /*d1c0*/  MUFU.TANH R28, R28 ;  /* 0x0000001c001c7308 */ /* 0x000e620000002400 */
[----:B------:R-:W-:Y:S01]  /*d1d0*/  FMNMX.FTZ R10, R111, R10, !PT ;  /* 0x0000000a6f0a7209 */ /* 0x000fe20007810000 */
[--C-:B------:R-:W-:Y:S01]  /*d1e0*/  IMAD.MOV.U32 R130, RZ, RZ, R151.reuse ;  /* 0x000000ffff827224 */ /* 0x100fe200078e0097 */
[----:B------:R-:W-:Y:S01]  /*d1f0*/  MOV R92, R151 ;  /* 0x00000097005c7202 */ /* 0x000fe20000000f00 */
[--C-:B------:R-:W-:Y:S01]  /*d200*/  IMAD.MOV.U32 R128, RZ, RZ, R151.reuse ;  /* 0x000000ffff807224 */ /* 0x100fe200078e0097 */
[----:B------:R-:W-:Y:S01]  /*d210*/  FMNMX.FTZ R10, R91, R10, !PT ;  /* 0x0000000a5b0a7209 */ /* 0x000fe20007810000 */
[----:B------:R-:W-:-:S02]  /*d220*/  IMAD.MOV.U32 R126, RZ, RZ, R151 ;  /* 0x000000ffff7e7224 */ /* 0x000fc400078e0097 */
[----:B------:R-:W3:Y:S01]  /*d230*/  MUFU.TANH R12, R12 ;  /* 0x0000000c000c7308 */ /* 0x000ee20000002400 */
[----:B------:R-:W-:Y:S01]  /*d240*/  FMNMX.FTZ R10, R109, R10, !PT ;  /* 0x0000000a6d0a7209 */ /* 0x000fe20007810000 */
[--C-:B------:R-:W-:Y:S01]  /*d250*/  IMAD.MOV.U32 R122, RZ, RZ, R151.reuse ;  /* 0x000000ffff7a7224 */ /* 0x100fe200078e0097 */
[----:B0-----:R-:W-:Y:S01]  /*d260*/  FSEL R13, R13, -INF , P3 ;  /* 0xff8000000d0d7808 */ /* 0x001fe20001800000 */
[--C-:B------:R-:W-:Y:S01]  /*d270*/  IMAD.MOV.U32 R120, RZ, RZ, R151.reuse ;  /* 0x000000ffff787224 */ /* 0x100fe200078e0097 */
[----:B------:R-:W-:Y:S01]  /*d280*/  ISETP.GT.AND P3, PT, R37, 0x21, PT ;  /* 0x000000212500780c */ /* 0x000fe20003f64270 */
[--C-:B------:R-:W-:Y:S01]  /*d290*/  IMAD.MOV.U32 R118, RZ, RZ, R151.reuse ;  /* 0x000000ffff767224 */ /* 0x100fe200078e0097 */
[----:B------:R-:W-:Y:S01]  /*d2a0*/  FMNMX.FTZ R10, R95, R10, !PT ;  /* 0x0000000a5f0a7209 */ /* 0x000fe20007810000 */
[----:B------:R-:W0:Y:S01]  /*d2b0*/  MUFU.TANH R29, R29 ;  /* 0x0000001d001d7308 */ /* 0x000e220000002400 */
[----:B-1----:R-:W-:Y:S01]  /*d2c0*/  FSEL R107, R28, -INF , P2 ;  /* 0xff8000001c6b7808 */ /* 0x002fe20001000000 */
[----:B------:R-:W-:-:S02]  /*d2d0*/  IMAD.MOV.U32 R114, RZ, RZ, R151 ;  /* 0x000000ffff727224 */ /* 0x000fc400078e0097 */
[--C-:B------:R-:W-:Y:S01]  /*d2e0*/  IMAD.MOV.U32 R112, RZ, RZ, R151.reuse ;  /* 0x000000ffff707224 */ /* 0x100fe200078e0097 */
[----:B------:R-:W-:Y:S01]  /*d2f0*/  FMNMX.FTZ R10, R107, R10, !PT ;  /* 0x0000000a6b0a7209 */ /* 0x000fe20007810000 */
[--C-:B------:R-:W-:Y:S02]  /*d300*/  IMAD.MOV.U32 R110, RZ, RZ, R151.reuse ;  /* 0x000000ffff6e7224 */ /* 0x100fe400078e0097 */
[----:B------:R-:W1:Y:S01]  /*d310*/  MUFU.TANH R21, R21 ;  /* 0x0000001500157308 */ /* 0x000e620000002400 */
[----:B---3--:R-:W-:Y:S01]  /*d320*/  FSEL R11, R12, -INF , P4 ;  /* 0xff8000000c0b7808 */ /* 0x008fe20002000000 */
[--C-:B------:R-:W-:Y:S01]  /*d330*/  IMAD.MOV.U32 R106, RZ, RZ, R151.reuse ;  /* 0x000000ffff6a7224 */ /* 0x100fe200078e0097 */
[----:B------:R-:W-:Y:S01]  /*d340*/  ISETP.GT.AND P4, PT, R37, 0x28, PT ;  /* 0x000000282500780c */ /* 0x000fe20003f84270 */
[--C-:B------:R-:W-:Y:S02]  /*d350*/  IMAD.MOV.U32 R104, RZ, RZ, R151.reuse ;  /* 0x000000ffff687224 */ /* 0x100fe400078e0097 */
[----:B------:R-:W-:-:S02]  /*d360*/  IMAD.MOV.U32 R102, RZ, RZ, R151 ;  /* 0x000000ffff667224 */ /* 0x000fc400078e0097 */
[----:B------:R-:W3:Y:S01]  /*d370*/  MUFU.TANH R44, R44 ;  /* 0x0000002c002c7308 */ /* 0x000ee20000002400 */
[----:B0-----:R-:W-:Y:S01]  /*d380*/  FSEL R89, R29, -INF , P3 ;  /* 0xff8000001d597808 */ /* 0x001fe20001800000 */
[--C-:B------:R-:W-:Y:S02]  /*d390*/  IMAD.MOV.U32 R98, RZ, RZ, R151.reuse ;  /* 0x000000ffff627224 */ /* 0x100fe400078e0097 */
[--C-:B------:R-:W-:Y:S01]  /*d3a0*/  IMAD.MOV.U32 R94, RZ, RZ, R151.reuse ;  /* 0x000000ffff5e7224 */ /* 0x100fe200078e0097 */
[----:B------:R-:W-:Y:S01]  /*d3b0*/  FMNMX.FTZ R10, R89, R10, !PT ;  /* 0x0000000a590a7209 */ /* 0x000fe20007810000 */
[--C-:B------:R-:W-:Y:S02]  /*d3c0*/  IMAD.MOV.U32 R90, RZ, RZ, R151.reuse ;  /* 0x000000ffff5a7224 */ /* 0x100fe400078e0097 */
[----:B------:R-:W0:Y:S01]  /*d3d0*/  MUFU.TANH R20, R20 ;  /* 0x0000001400147308 */ /* 0x000e220000002400 */
[----:B-1----:R-:W-:Y:S01]  /*d3e0*/  FSEL R21, R21, -INF , P5 ;  /* 0xff80000015157808 */ /* 0x002fe20002800000 */
[----:B------:R-:W-:Y:S01]  /*d3f0*/  IMAD.MOV.U32 R88, RZ, RZ, R151 ;  /* 0x000000ffff587224 */ /* 0x000fe200078e0097 */
[----:B------:R-:W-:-:S05]  /*d400*/  ISETP.GT.AND P5, PT, R37, 0x29, PT ;  /* 0x000000292500780c */ /* 0x000fca0003fa4270 */
[----:B------:R-:W1:Y:S01]  /*d410*/  MUFU.TANH R32, R32 ;  /* 0x0000002000207308 */ /* 0x000e620000002400 */
[----:B---3--:R-:W-:-:S04]  /*d420*/  FSEL R105, R44, -INF , P4 ;  /* 0xff8000002c697808 */ /* 0x008fc80002000000 */
[----:B------:R-:W-:-:S03]  /*d430*/  FMNMX.FTZ R10, R105, R10, !PT ;  /* 0x0000000a690a7209 */ /* 0x000fc60007810000 */
[----:B------:R-:W3:Y:S01]  /*d440*/  MUFU.TANH R27, R27 ;  /* 0x0000001b001b7308 */ /* 0x000ee20000002400 */
[----:B0-----:R-:W-:Y:S02]  /*d450*/  FSEL R15, R20, -INF , P1 ;  /* 0xff800000140f7808 */ /* 0x001fe40000800000 */
[----:B------:R-:W-:-:S05]  /*d460*/  ISETP.GT.AND P1, PT, R37, 0x30, PT ;  /* 0x000000302500780c */ /* 0x000fca0003f24270 */
[----:B------:R-:W0:Y:S01]  /*d470*/  MUFU.TANH R48, R48 ;  /* 0x0000003000307308 */ /* 0x000e220000002400 */
[----:B-1----:R-:W-:-:S04]  /*d480*/  FSEL R93, R32, -INF , P5 ;  /* 0xff800000205d7808 */ /* 0x002fc80002800000 */
[----:B------:R-:W-:-:S03]  /*d490*/  FMNMX.FTZ R10, R93, R10, !PT ;  /* 0x0000000a5d0a7209 */ /* 0x000fc60007810000 */
[----:B------:R-:W1:Y:S01]  /*d4a0*/  MUFU.TANH R26, R26 ;  /* 0x0000001a001a7308 */ /* 0x000e620000002400 */
[----:B---3--:R-:W-:Y:S02]  /*d4b0*/  FSEL R27, R27, -INF , P2 ;  /* 0xff8000001b1b7808 */ /* 0x008fe40001000000 */
[----:B------:R-:W-:-:S05]  /*d4c0*/  ISETP.GT.AND P2, PT, R37, 0x31, PT ;  /* 0x000000312500780c */ /* 0x000fca0003f44270 */
[----:B------:R-:W3:Y:S01]  /*d4d0*/  MUFU.TANH R49, R49 ;  /* 0x0000003100317308 */ /* 0x000ee20000002400 */
[----:B0-----:R-:W-:-:S04]  /*d4e0*/  FSEL R103, R48, -INF , P1 ;  /* 0xff80000030677808 */ /* 0x001fc80000800000 */
[----:B------:R-:W-:-:S03]  /*d4f0*/  FMNMX.FTZ R10, R103, R10, !PT ;  /* 0x0000000a670a7209 */ /* 0x000fc60007810000 */
[----:B------:R-:W0:Y:S01]  /*d500*/  MUFU.TANH R31, R31 ;  /* 0x0000001f001f7308 */ /* 0x000e220000002400 */
[----:B-1----:R-:W-:Y:S02]  /*d510*/  FSEL R25, R26, -INF , P3 ;  /* 0xff8000001a197808 */ /* 0x002fe40001800000 */
[----:B------:R-:W-:-:S05]  /*d520*/  ISETP.GT.AND P3, PT, R37, 0x38, PT ;  /* 0x000000382500780c */ /* 0x000fca0003f64270 */
[----:B------:R-:W1:Y:S01]  /*d530*/  MUFU.TANH R52, R52 ;  /* 0x0000003400347308 */ /* 0x000e620000002400 */
[----:B---3--:R-:W-:-:S04]  /*d540*/  FSEL R97, R49, -INF , P2 ;  /* 0xff80000031617808 */ /* 0x008fc80001000000 */
[----:B------:R-:W-:-:S03]  /*d550*/  FMNMX.FTZ R10, R97, R10, !PT ;  /* 0x0000000a610a7209 */ /* 0x000fc60007810000 */
[----:B------:R-:W3:Y:S01]  /*d560*/  MUFU.TANH R30, R30 ;  /* 0x0000001e001e7308 */ /* 0x000ee20000002400 */
[----:B0-----:R-:W-:Y:S02]  /*d570*/  FSEL R31, R31, -INF , P4 ;  /* 0xff8000001f1f7808 */ /* 0x001fe40002000000 */
[----:B------:R-:W-:-:S05]  /*d580*/  ISETP.GT.AND P4, PT, R37, 0x39, PT ;  /* 0x000000392500780c */ /* 0x000fca0003f84270 */
[----:B------:R-:W-:Y:S01]  /*d590*/  MUFU.TANH R53, R53 ;  /* 0x0000003500357308 */ /* 0x000fe20000002400 */
[----:B-1----:R-:W-:-:S04]  /*d5a0*/  FSEL R101, R52, -INF , P3 ;  /* 0xff80000034657808 */ /* 0x002fc80001800000 */
[----:B------:R-:W-:-:S03]  /*d5b0*/  FMNMX.FTZ R10, R101, R10, !PT ;  /* 0x0000000a650a7209 */ /* 0x000fc60007810000 */
[----:B------:R-:W0:Y:S01]  /*d5c0*/  MUFU.TANH R34, R34 ;  /* 0x0000002200227308 */ /* 0x000e220000002400 */
[----:B---3--:R-:W-:Y:S02]  /*d5d0*/  FSEL R29, R30, -INF , P5 ;  /* 0xff8000001e1d7808 */ /* 0x008fe40002800000 */
[----:B------:R-:W-:-:S05]  /*d5e0*/  ISETP.GT.AND P5, PT, R37, 0x40, PT ;  /* 0x000000402500780c */ /* 0x000fca0003fa4270 */
[----:B------:R-:W-:Y:S08]  /*d5f0*/  MUFU.TANH R56, R56 ;  /* 0x0000003800387308 */ /* 0x000ff00000002400 */
[----:B------:R-:W1:Y:S01]  /*d600*/  MUFU.TANH R33, R33 ;  /* 0x0000002100217308 */ /* 0x000e620000002400 */
[----:B0-----:R-:W-:Y:S02]  /*d610*/  FSEL R35, R34, -INF , P1 ;  /* 0xff80000022237808 */ /* 0x001fe40000800000 */
[----:B------:R-:W-:-:S05]  /*d620*/  ISETP.GT.AND P1, PT, R37, 0x41, PT ;  /* 0x000000412500780c */ /* 0x000fca0003f24270 */
[----:B------:R-:W0:Y:S08]  /*d630*/  MUFU.TANH R57, R57 ;  /* 0x0000003900397308 */ /* 0x000e300000002400 */
[----:B------:R-:W3:Y:S01]  /*d640*/  MUFU.TANH R39, R39 ;  /* 0x0000002700277308 */ /* 0x000ee20000002400 */
[----:B-1----:R-:W-:Y:S02]  /*d650*/  FSEL R33, R33, -INF , P2 ;  /* 0xff80000021217808 */ /* 0x002fe40001000000 */
[----:B------:R-:W-:-:S05]  /*d660*/  ISETP.GT.AND P2, PT, R37, 0x48, PT ;  /* 0x000000482500780c */ /* 0x000fca0003f44270 */
[----:B------:R-:W-:Y:S01]  /*d670*/  MUFU.TANH R60, R60 ;  /* 0x0000003c003c7308 */ /* 0x000fe20000002400 */
[----:B0-----:R-:W-:-:S07]  /*d680*/  FSEL R49, R57, -INF , P1 ;  /* 0xff80000039317808 */ /* 0x001fce0000800000 */
[----:B------:R-:W0:Y:S01]  /*d690*/  MUFU.TANH R41, R41 ;  /* 0x0000002900297308 */ /* 0x000e220000002400 */
[----:B---3--:R-:W-:Y:S02]  /*d6a0*/  FSEL R39, R39, -INF , P3 ;  /* 0xff80000027277808 */ /* 0x008fe40001800000 */
[----:B------:R-:W-:-:S05]  /*d6b0*/  ISETP.GT.AND P3, PT, R37, 0x49, PT ;  /* 0x000000492500780c */ /* 0x000fca0003f64270 */
[----:B------:R-:W-:Y:S08]  /*d6c0*/  MUFU.TANH R61, R61 ;  /* 0x0000003d003d7308 */ /* 0x000ff00000002400 */
[----:B------:R1:W-:Y:S01]  /*d6d0*/  MUFU.TANH R131, R85 ;  /* 0x0000005500837308 */ /* 0x0003e20000002400 */
[----:B0-----:R-:W-:-:S07]  /*d6e0*/  FSEL R41, R41, -INF , P4 ;  /* 0xff80000029297808 */ /* 0x001fce0002000000 */
[----:B------:R-:W0:Y:S01]  /*d6f0*/  MUFU.TANH R43, R43 ;  /* 0x0000002b002b7308 */ /* 0x000e220000002400 */
[----:B-1----:R-:W-:Y:S02]  /*d700*/  FSEL R85, R53, -INF , P4 ;  /* 0xff80000035557808 */ /* 0x002fe40002000000 */
[----:B------:R-:W-:Y:S02]  /*d710*/  ISETP.GT.AND P4, PT, R37, 0x50, PT ;  /* 0x000000502500780c */ /* 0x000fe40003f84270 */
[----:B------:R-:W-:-:S03]  /*d720*/  FMNMX.FTZ R10, R85, R10, !PT ;  /* 0x0000000a550a7209 */ /* 0x000fc60007810000 */
[----:B------:R-:W-:Y:S08]  /*d730*/  MUFU.TANH R64, R64 ;  /* 0x0000004000407308 */ /* 0x000ff00000002400 */
[----:B------:R1:W-:Y:S01]  /*d740*/  MUFU.TANH R59, R71 ;  /* 0x00000047003b7308 */ /* 0x0003e20000002400 */
[----:B0-----:R-:W-:-:S07]  /*d750*/  FSEL R43, R43, -INF , P5 ;  /* 0xff8000002b2b7808 */ /* 0x001fce0002800000 */
[----:B------:R-:W0:Y:S01]  /*d760*/  MUFU.TANH R45, R45 ;  /* 0x0000002d002d7308 */ /* 0x000e220000002400 */
[----:B-1----:R-:W-:Y:S02]  /*d770*/  FSEL R71, R56, -INF , P5 ;  /* 0xff80000038477808 */ /* 0x002fe40002800000 */
[----:B------:R-:W-:Y:S02]  /*d780*/  ISETP.GT.AND P5, PT, R37, 0x51, PT ;  /* 0x000000512500780c */ /* 0x000fe40003fa4270 */
[----:B------:R-:W-:-:S03]  /*d790*/  FMNMX.FTZ R10, R71, R10, !PT ;  /* 0x0000000a470a7209 */ /* 0x000fc60007810000 */
[----:B------:R-:W1:Y:S01]  /*d7a0*/  MUFU.TANH R65, R65 ;  /* 0x0000004100417308 */ /* 0x000e620000002400 */
[----:B------:R-:W-:-:S07]  /*d7b0*/  FMNMX.FTZ R10, R49, R10, !PT ;  /* 0x0000000a310a7209 */ /* 0x000fce0007810000 */
[----:B------:R-:W3:Y:S01]  /*d7c0*/  MUFU.TANH R47, R62 ;  /* 0x0000003e002f7308 */ /* 0x000ee20000002400 */
[----:B0-----:R-:W-:Y:S02]  /*d7d0*/  FSEL R45, R45, -INF , P1 ;  /* 0xff8000002d2d7808 */ /* 0x001fe40000800000 */
[----:B------:R-:W-:-:S05]  /*d7e0*/  ISETP.GT.AND P1, PT, R37, 0x58, PT ;  /* 0x000000582500780c */ /* 0x000fca0003f24270 */
[----:B------:R0:W4:Y:S01]  /*d7f0*/  MUFU.TANH R36, R67 ;  /* 0x0000004300247308 */ /* 0x0001220000002400 */
[----:B-1----:R-:W-:-:S07]  /*d800*/  FSEL R99, R65, -INF , P5 ;  /* 0xff80000041637808 */ /* 0x002fce0002800000 */
[----:B------:R-:W1:Y:S01]  /*d810*/  MUFU.TANH R68, R68 ;  /* 0x0000004400447308 */ /* 0x000e620000002400 */
[----:B0-----:R-:W-:Y:S02]  /*d820*/  FSEL R67, R60, -INF , P2 ;  /* 0xff8000003c437808 */ /* 0x001fe40001000000 */
[----:B---3--:R-:W-:Y:S02]  /*d830*/  FSEL R47, R47, -INF , P2 ;  /* 0xff8000002f2f7808 */ /* 0x008fe40001000000 */
[----:B------:R-:W-:Y:S02]  /*d840*/  FMNMX.FTZ R10, R67, R10, !PT ;  /* 0x0000000a430a7209 */ /* 0x000fe40007810000 */
[----:B------:R-:W-:Y:S01]  /*d850*/  ISETP.GT.AND P2, PT, R37, 0x59, PT ;  /* 0x000000592500780c */ /* 0x000fe20003f44270 */
[----:B------:R-:W0:Y:S01]  /*d860*/  MUFU.TANH R51, R63 ;  /* 0x0000003f00337308 */ /* 0x000e220000002400 */
[----:B----4-:R-:W-:Y:S02]  /*d870*/  FSEL R57, R36, -INF , P5 ;  /* 0xff80000024397808 */ /* 0x010fe40002800000 */
[----:B------:R-:W-:-:S02]  /*d880*/  FSEL R115, R115, -INF , P2 ;  /* 0xff80000073737808 */ /* 0x000fc40001000000 */
[----:B------:R-:W-:Y:S02]  /*d890*/  ISETP.GT.AND P5, PT, R37, 0x68, PT ;  /* 0x000000682500780c */ /* 0x000fe40003fa4270 */
[----:B------:R-:W-:Y:S01]  /*d8a0*/  FSEL R59, R59, -INF , P2 ;  /* 0xff8000003b3b7808 */ /* 0x000fe20001000000 */
[----:B------:R3:W-:Y:S01]  /*d8b0*/  MUFU.TANH R119, R73 ;  /* 0x0000004900777308 */ /* 0x0007e20000002400 */
[----:B-1----:R-:W-:Y:S02]  /*d8c0*/  FSEL R113, R68, -INF , P1 ;  /* 0xff80000044717808 */ /* 0x002fe40000800000 */
[----:B------:R-:W-:-:S05]  /*d8d0*/  ISETP.GT.AND P2, PT, R37, 0x70, PT ;  /* 0x000000702500780c */ /* 0x000fca0003f44270 */
[----:B------:R-:W1:Y:S01]  /*d8e0*/  MUFU.TANH R66, R66 ;  /* 0x0000004200427308 */ /* 0x000e620000002400 */
[----:B---3--:R-:W-:Y:S02]  /*d8f0*/  FSEL R73, R61, -INF , P3 ;  /* 0xff8000003d497808 */ /* 0x008fe40001800000 */
[----:B0-----:R-:W-:Y:S02]  /*d900*/  FSEL R51, R51, -INF , P3 ;  /* 0xff80000033337808 */ /* 0x001fe40001800000 */
[----:B------:R-:W-:Y:S02]  /*d910*/  FMNMX.FTZ R10, R73, R10, !PT ;  /* 0x0000000a490a7209 */ /* 0x000fe40007810000 */
[----:B------:R-:W-:Y:S01]  /*d920*/  ISETP.GT.AND P3, PT, R37, 0x60, PT ;  /* 0x000000602500780c */ /* 0x000fe20003f64270 */
[----:B------:R-:W0:Y:S08]  /*d930*/  MUFU.TANH R72, R72 ;  /* 0x0000004800487308 */ /* 0x000e300000002400 */
[----:B------:R3:W4:Y:S01]  /*d940*/  MUFU.TANH R63, R75 ;  /* 0x0000004b003f7308 */ /* 0x0007220000002400 */
[----:B-1----:R-:W-:-:S07]  /*d950*/  FSEL R53, R66, -INF , P4 ;  /* 0xff80000042357808 */ /* 0x002fce0002000000 */
[----:B------:R-:W1:Y:S01]  /*d960*/  MUFU.TANH R55, R70 ;  /* 0x0000004600377308 */ /* 0x000e620000002400 */
[----:B---3--:R-:W-:Y:S02]  /*d970*/  FSEL R75, R64, -INF , P4 ;  /* 0xff800000404b7808 */ /* 0x008fe40002000000 */
[----:B------:R-:W-:Y:S02]  /*d980*/  ISETP.GT.AND P4, PT, R37, 0x61, PT ;  /* 0x000000612500780c */ /* 0x000fe40003f84270 */
[----:B------:R-:W-:Y:S02]  /*d990*/  FMNMX.FTZ R10, R75, R10, !PT ;  /* 0x0000000a4b0a7209 */ /* 0x000fe40007810000 */
[----:B0-----:R-:W-:Y:S01]  /*d9a0*/  FSEL R117, R72, -INF , P3 ;  /* 0xff80000048757808 */ /* 0x001fe20001800000 */
[----:B------:R-:W0:Y:S01]  /*d9b0*/  MUFU.TANH R76, R76 ;  /* 0x0000004c004c7308 */ /* 0x000e220000002400 */
[----:B------:R-:W-:Y:S02]  /*d9c0*/  FMNMX.FTZ R10, R99, R10, !PT ;  /* 0x0000000a630a7209 */ /* 0x000fe40007810000 */
[----:B------:R-:W-:-:S02]  /*d9d0*/  FSEL R119, R119, -INF , P4 ;  /* 0xff80000077777808 */ /* 0x000fc40002000000 */
[----:B------:R-:W-:Y:S02]  /*d9e0*/  FMNMX.FTZ R10, R113, R10, !PT ;  /* 0x0000000a710a7209 */ /* 0x000fe40007810000 */
[----:B----4-:R-:W-:Y:S01]  /*d9f0*/  FSEL R63, R63, -INF , P4 ;  /* 0xff8000003f3f7808 */ /* 0x010fe20002000000 */
[----:B------:R-:W3:Y:S01]  /*da00*/  MUFU.TANH R74, R74 ;  /* 0x0000004a004a7308 */ /* 0x000ee20000002400 */
[----:B------:R-:W-:Y:S02]  /*da10*/  FMNMX.FTZ R10, R115, R10, !PT ;  /* 0x0000000a730a7209 */ /* 0x000fe40007810000 */
[----:B-1----:R-:W-:Y:S02]  /*da20*/  FSEL R55, R55, -INF , P1 ;  /* 0xff80000037377808 */ /* 0x002fe40000800000 */
[----:B------:R-:W-:Y:S02]  /*da30*/  FMNMX.FTZ R10, R117, R10, !PT ;  /* 0x0000000a750a7209 */ /* 0x000fe40007810000 */
[----:B------:R-:W-:Y:S01]  /*da40*/  ISETP.GT.AND P1, PT, R37, 0x69, PT ;  /* 0x000000692500780c */ /* 0x000fe20003f24270 */
[----:B------:R-:W1:Y:S01]  /*da50*/  MUFU.TANH R80, R80 ;  /* 0x0000005000507308 */ /* 0x000e620000002400 */
[----:B0-----:R-:W-:-:S02]  /*da60*/  FSEL R121, R76, -INF , P5 ;  /* 0xff8000004c797808 */ /* 0x001fc40002800000 */
[----:B------:R-:W-:Y:S02]  /*da70*/  FMNMX.FTZ R10, R119, R10, !PT ;  /* 0x0000000a770a7209 */ /* 0x000fe40007810000 */
[----:B------:R-:W-:Y:S02]  /*da80*/  FSEL R123, R123, -INF , P1 ;  /* 0xff8000007b7b7808 */ /* 0x000fe40000800000 */
[----:B------:R-:W-:Y:S01]  /*da90*/  FMNMX.FTZ R10, R121, R10, !PT ;  /* 0x0000000a790a7209 */ /* 0x000fe20007810000 */
[----:B------:R-:W0:Y:S01]  /*daa0*/  MUFU.TANH R78, R78 ;  /* 0x0000004e004e7308 */ /* 0x000e220000002400 */
[----:B---3--:R-:W-:Y:S02]  /*dab0*/  FSEL R61, R74, -INF , P3 ;  /* 0xff8000004a3d7808 */ /* 0x008fe40001800000 */
[----:B------:R-:W-:Y:S02]  /*dac0*/  ISETP.GT.AND P3, PT, R37, 0x71, PT ;  /* 0x000000712500780c */ /* 0x000fe40003f64270 */
[----:B------:R-:W-:-:S02]  /*dad0*/  FMNMX.FTZ R10, R123, R10, !PT ;  /* 0x0000000a7b0a7209 */ /* 0x000fc40007810000 */
[----:B------:R-:W-:Y:S01]  /*dae0*/  ISETP.GT.AND P4, PT, R37, 0x78, PT ;  /* 0x000000782500780c */ /* 0x000fe20003f84270 */
[----:B------:R-:W3:Y:S01]  /*daf0*/  MUFU.TANH R84, R84 ;  /* 0x0000005400547308 */ /* 0x000ee20000002400 */
[----:B-1----:R-:W-:Y:S02]  /*db00*/  FSEL R125, R80, -INF , P2 ;  /* 0xff800000507d7808 */ /* 0x002fe40001000000 */
[----:B------:R-:W-:Y:S02]  /*db10*/  FSEL R127, R127, -INF , P3 ;  /* 0xff8000007f7f7808 */ /* 0x000fe40001800000 */
[----:B------:R-:W-:-:S03]  /*db20*/  FMNMX.FTZ R10, R125, R10, !PT ;  /* 0x0000000a7d0a7209 */ /* 0x000fc60007810000 */
[----:B------:R-:W-:Y:S01]  /*db30*/  MUFU.TANH R82, R82 ;  /* 0x0000005200527308 */ /* 0x000fe20000002400 */
[----:B0-----:R-:W-:Y:S02]  /*db40*/  FSEL R65, R78, -INF , P5 ;  /* 0xff8000004e417808 */ /* 0x001fe40002800000 */
[----:B------:R-:W-:Y:S02]  /*db50*/  ISETP.GT.AND P5, PT, R37, 0x79, PT ;  /* 0x000000792500780c */ /* 0x000fe40003fa4270 */
[----:B------:R-:W-:Y:S02]  /*db60*/  FMNMX.FTZ R10, R127, R10, !PT ;  /* 0x0000000a7f0a7209 */ /* 0x000fe40007810000 */
[----:B------:R-:W-:Y:S01]  /*db70*/  FSEL R131, R131, -INF , P5 ;  /* 0xff80000083837808 */ /* 0x000fe20002800000 */
[----:B------:R-:W-:Y:S01]  /*db80*/  MUFU.TANH R86, R86 ;  /* 0x0000005600567308 */ /* 0x000fe20000002400 */
[----:B---3--:R-:W-:-:S04]  /*db90*/  FSEL R129, R84, -INF , P4 ;  /* 0xff80000054817808 */ /* 0x008fc80002000000 */
[----:B------:R-:W-:-:S04]  /*dba0*/  FMNMX.FTZ R10, R129, R10, !PT ;  /* 0x0000000a810a7209 */ /* 0x000fc80007810000 */
[----:B------:R-:W-:Y:S02]  /*dbb0*/  FMNMX.FTZ R12, R131, R10, !PT ;  /* 0x0000000a830c7209 */ /* 0x000fe40007810000 */
[----:B------:R0:W1:Y:S03]  /*dbc0*/  MUFU.TANH R10, R79 ;  /* 0x0000004f000a7308 */ /* 0x0000660000002400 */
[----:B------:R-:W3:Y:S02]  /*dbd0*/  SHFL.BFLY PT, R37, R12, 0x2, 0x1f ;  /* 0x0c401f000c257f89 */ /* 0x000ee400000e0000 */
[----:B---3--:R-:W-:-:S03]  /*dbe0*/  FMNMX.FTZ R14, R12, R37, !PT ;  /* 0x000000250c0e7209 */ /* 0x008fc60007810000 */
[----:B------:R-:W3:Y:S02]  /*dbf0*/  MUFU.TANH R12, R83 ;  /* 0x00000053000c7308 */ /* 0x000ee40000002400 */
[----:B------:R-:W4:Y:S02]  /*dc00*/  SHFL.BFLY PT, R37, R14, 0x1, 0x1f ;  /* 0x0c201f000e257f89 */ /* 0x000f2400000e0000 */
[----:B----4-:R-:W-:-:S04]  /*dc10*/  FMNMX.FTZ R37, R14, R37, !PT ;  /* 0x000000250e257209 */ /* 0x010fc80007810000 */
[----:B------:R4:W5:Y:S01]  /*dc20*/  MUFU.TANH R14, R87 ;  /* 0x00000057000e7308 */ /* 0x0009620000002400 */
[C---:B------:R-:W-:Y:S01]  /*dc30*/  FSETP.NEU.FTZ.AND P6, PT, R37.reuse, -INF , PT ;  /* 0xff8000002500780b */ /* 0x040fe20003fdd000 */
[----:B------:R-:W-:-:S05]  /*dc40*/  FMUL.FTZ R8, R37, R38 ;  /* 0x0000002625087220 */ /* 0x000fca0000410000 */
[----:B------:R-:W-:-:S05]  /*dc50*/  FSEL R8, R8, RZ, P6 ;  /* 0x000000ff08087208 */ /* 0x000fca0003000000 */
[--C-:B------:R-:W-:Y:S01]  /*dc60*/  FFMA.FTZ R160, R6, R38, -R8.reuse ;  /* 0x0000002606a07223 */ /* 0x100fe20000010808 */
[----:B------:R-:W-:Y:S01]  /*dc70*/  FMNMX.FTZ R6, R5, R4, !PT ;  /* 0x0000000405067209 */ /* 0x000fe20007810000 */
[-CC-:B0-----:R-:W-:Y:S01]  /*dc80*/  FFMA.FTZ R79, R91, R38.reuse, -R8.reuse ;  /* 0x000000265b4f7223 */ /* 0x181fe20000010808 */
[----:B-1----:R-:W-:Y:S01]  /*dc90*/  FSEL R91, R10, -INF , P1 ;  /* 0xff8000000a5b7808 */ /* 0x002fe20000800000 */
[--C-:B----4-:R-:W-:Y:S01]  /*dca0*/  FFMA.FTZ R87, R93, R38, -R8.reuse ;  /* 0x000000265d577223 */ /* 0x110fe20000010808 */
[----:B------:R-:W-:Y:S01]  /*dcb0*/  FMNMX.FTZ R6, R9, R6, !PT ;  /* 0x0000000609067209 */ /* 0x000fe20007810000 */
[-CC-:B------:R-:W-:Y:S01]  /*dcc0*/  FFMA.FTZ R162, R77, R38.reuse, -R8.reuse ;  /* 0x000000264da27223 */ /* 0x180fe20000010808 */
[----:B------:R-:W-:Y:S01]  /*dcd0*/  FSEL R93, R82, -INF , P2 ;  /* 0xff800000525d7808 */ /* 0x000fe20001000000 */
[--C-:B------:R-:W-:Y:S01]  /*dce0*/  FFMA.FTZ R77, R81, R38, -R8.reuse ;  /* 0x00000026514d7223 */ /* 0x100fe20000010808 */
[----:B------:R-:W-:Y:S01]  /*dcf0*/  FMNMX.FTZ R6, R7, R6, !PT ;  /* 0x0000000607067209 */ /* 0x000fe20007810000 */
[-CC-:B------:R-:W-:Y:S01]  /*dd00*/  FFMA.FTZ R81, R95, R38.reuse, -R8.reuse ;  /* 0x000000265f517223 */ /* 0x180fe20000010808 */
[----:B---3--:R-:W-:Y:S01]  /*dd10*/  FSEL R95, R12, -INF , P3 ;  /* 0xff8000000c5f7808 */ /* 0x008fe20001800000 */
[--C-:B------:R-:W-:Y:S01]  /*dd20*/  FFMA.FTZ R83, R89, R38, -R8.reuse ;  /* 0x0000002659537223 */ /* 0x100fe20000010808 */
[----:B------:R-:W-:Y:S01]  /*dd30*/  FMNMX.FTZ R6, R13, R6, !PT ;  /* 0x000000060d067209 */ /* 0x000fe20007810000 */
[-CC-:B------:R-:W-:Y:S01]  /*dd40*/  FFMA.FTZ R89, R97, R38.reuse, -R8.reuse ;  /* 0x0000002661597223 */ /* 0x180fe20000010808 */
[----:B------:R-:W-:Y:S01]  /*dd50*/  FSEL R97, R86, -INF , P4 ;  /* 0xff80000056617808 */ /* 0x000fe20002000000 */
[--C-:B------:R-:W-:Y:S01]  /*dd60*/  FFMA.FTZ R174, R101, R38, -R8.reuse ;  /* 0x0000002665ae7223 */ /* 0x100fe20000010808 */
[----:B------:R-:W-:Y:S01]  /*dd70*/  FMNMX.FTZ R6, R11, R6, !PT ;  /* 0x000000060b067209 */ /* 0x000fe20007810000 */
[-CC-:B------:R-:W-:Y:S01]  /*dd80*/  FFMA.FTZ R176, R71, R38.reuse, -R8.reuse ;  /* 0x0000002647b07223 */ /* 0x180fe20000010808 */
[----:B-----5:R-:W-:Y:S01]  /*dd90*/  FSEL R101, R14, -INF , P5 ;  /* 0xff8000000e657808 */ /* 0x020fe20002800000 */
[--C-:B------:R-:W-:Y:S01]  /*dda0*/  FFMA.FTZ R71, R49, R38, -R8.reuse ;  /* 0x0000002631477223 */ /* 0x100fe20000010808 */
[----:B------:R-:W-:Y:S01]  /*ddb0*/  FMNMX.FTZ R6, R21, R6, !PT ;  /* 0x0000000615067209 */ /* 0x000fe20007810000 */
[-CC-:B------:R-:W-:Y:S01]  /*ddc0*/  FFMA.FTZ R69, R69, R38.reuse, -R8.reuse ;  /* 0x0000002645457223 */ /* 0x180fe20000010808 */
[----:B------:R-:W-:Y:S01]  /*ddd0*/  MUFU.EX2 R160, R160 ;  /* 0x000000a000a07308 */ /* 0x000fe20000000800 */
[--C-:B------:R-:W-:Y:S01]  /*dde0*/  FFMA.FTZ R178, R67, R38, -R8.reuse ;  /* 0x0000002643b27223 */ /* 0x100fe20000010808 */
[----:B------:R-:W-:Y:S01]  /*ddf0*/  FMNMX.FTZ R6, R15, R6, !PT ;  /* 0x000000060f067209 */ /* 0x000fe20007810000 */
[-CC-:B------:R-:W-:Y:S01]  /*de00*/  FFMA.FTZ R67, R73, R38.reuse, -R8.reuse ;  /* 0x0000002649437223 */ /* 0x180fe20000010808 */
[-CC-:B------:R-:W-:Y:S01]  /*de10*/  FFMA.FTZ R168, R107, R38.reuse, -R8.reuse ;  /* 0x000000266ba87223 */ /* 0x180fe20000010808 */
[--C-:B------:R-:W-:Y:S01]  /*de20*/  FFMA.FTZ R170, R105, R38, -R8.reuse ;  /* 0x0000002669aa7223 */ /* 0x100fe20000010808 */
[----:B------:R-:W-:Y:S01]  /*de30*/  FMNMX.FTZ R6, R27, R6, !PT ;  /* 0x000000061b067209 */ /* 0x000fe20007810000 */
[-CC-:B------:R-:W-:Y:S01]  /*de40*/  FFMA.FTZ R172, R103, R38.reuse, -R8.reuse ;  /* 0x0000002667ac7223 */ /* 0x180fe20000010808 */
[----:B------:R-:W0:Y:S01]  /*de50*/  MUFU.EX2 R69, R69 ;  /* 0x0000004500457308 */ /* 0x000e220000000800 */
[--C-:B------:R-:W-:Y:S01]  /*de60*/  FFMA.FTZ R180, R75, R38, -R8.reuse ;  /* 0x000000264bb47223 */ /* 0x100fe20000010808 */
[----:B------:R-:W-:Y:S01]  /*de70*/  FMNMX.FTZ R6, R25, R6, !PT ;  /* 0x0000000619067209 */ /* 0x000fe20007810000 */
[-CC-:B------:R-:W-:Y:S01]  /*de80*/  FFMA.FTZ R73, R99, R38.reuse, -R8.reuse ;  /* 0x0000002663497223 */ /* 0x180fe20000010808 */
[-CC-:B------:R-:W-:Y:S01]  /*de90*/  FFMA.FTZ R164, R111, R38.reuse, -R8.reuse ;  /* 0x000000266fa47223 */ /* 0x180fe20000010808 */
[--C-:B------:R-:W-:Y:S01]  /*dea0*/  FFMA.FTZ R166, R109, R38, -R8.reuse ;  /* 0x000000266da67223 */ /* 0x100fe20000010808 */
[----:B------:R-:W-:Y:S01]  /*deb0*/  FMNMX.FTZ R6, R31, R6, !PT ;  /* 0x000000061f067209 */ /* 0x000fe20007810000 */
[-CC-:B------:R-:W-:Y:S01]  /*dec0*/  FFMA.FTZ R85, R85, R38.reuse, -R8.reuse ;  /* 0x0000002655557223 */ /* 0x180fe20000010808 */
[----:B------:R-:W1:Y:S01]  /*ded0*/  MUFU.EX2 R162, R162 ;  /* 0x000000a200a27308 */ /* 0x000e620000000800 */
        /* <DEDUP_REMOVED lines=14> */
[----:B------:R-:W3:Y:S01]  /*dfc0*/  MUFU.EX2 R77, R77 ;  /* 0x0000004d004d7308 */ /* 0x000ee20000000800 */
[----:B------:R-:W-:-:S02]  /*dfd0*/  IMAD.MOV.U32 R131, RZ, RZ, R151 ;  /* 0x000000ffff837224 */ /* 0x000fc400078e0097 */
[----:B------:R-:W-:Y:S01]  /*dfe0*/  FMNMX.FTZ R6, R41, R6, !PT ;  /* 0x0000000629067209 */ /* 0x000fe20007810000 */
[--C-:B------:R-:W-:Y:S02]  /*dff0*/  IMAD.MOV.U32 R129, RZ, RZ, R151.reuse ;  /* 0x000000ffff817224 */ /* 0x100fe400078e0097 */
[--C-:B------:R-:W-:Y:S01]  /*e000*/  IMAD.MOV.U32 R127, RZ, RZ, R151.reuse ;  /* 0x000000ffff7f7224 */ /* 0x100fe200078e0097 */
[----:B------:R-:W-:Y:S01]  /*e010*/  FMNMX.FTZ R6, R43, R6, !PT ;  /* 0x000000062b067209 */ /* 0x000fe20007810000 */
[----:B------:R-:W4:Y:S01]  /*e020*/  MUFU.EX2 R164, R164 ;  /* 0x000000a400a47308 */ /* 0x000f220000000800 */
[--C-:B------:R-:W-:Y:S02]  /*e030*/  IMAD.MOV.U32 R125, RZ, RZ, R151.reuse ;  /* 0x000000ffff7d7224 */ /* 0x100fe400078e0097 */
[----:B------:R-:W-:Y:S01]  /*e040*/  FMNMX.FTZ R6, R45, R6, !PT ;  /* 0x000000062d067209 */ /* 0x000fe20007810000 */
[--C-:B------:R-:W-:Y:S02]  /*e050*/  IMAD.MOV.U32 R123, RZ, RZ, R151.reuse ;  /* 0x000000ffff7b7224 */ /* 0x100fe400078e0097 */
[--C-:B------:R-:W-:Y:S01]  /*e060*/  IMAD.MOV.U32 R121, RZ, RZ, R151.reuse ;  /* 0x000000ffff797224 */ /* 0x100fe200078e0097 */
[----:B------:R-:W-:Y:S01]  /*e070*/  FMNMX.FTZ R6, R47, R6, !PT ;  /* 0x000000062f067209 */ /* 0x000fe20007810000 */
[----:B------:R-:W5:Y:S01]  /*e080*/  MUFU.EX2 R79, R79 ;  /* 0x0000004f004f7308 */ /* 0x000f620000000800 */
[----:B------:R-:W-:-:S02]  /*e090*/  IMAD.MOV.U32 R119, RZ, RZ, R151 ;  /* 0x000000ffff777224 */ /* 0x000fc400078e0097 */
[----:B------:R-:W-:Y:S01]  /*e0a0*/  FMNMX.FTZ R6, R51, R6, !PT ;  /* 0x0000000633067209 */ /* 0x000fe20007810000 */
[--C-:B------:R-:W-:Y:S02]  /*e0b0*/  IMAD.MOV.U32 R117, RZ, RZ, R151.reuse ;  /* 0x000000ffff757224 */ /* 0x100fe400078e0097 */
[--C-:B------:R-:W-:Y:S01]  /*e0c0*/  IMAD.MOV.U32 R115, RZ, RZ, R151.reuse ;  /* 0x000000ffff737224 */ /* 0x100fe200078e0097 */
[----:B------:R-:W-:Y:S01]  /*e0d0*/  FMNMX.FTZ R6, R53, R6, !PT ;  /* 0x0000000635067209 */ /* 0x000fe20007810000 */
[----:B------:R-:W2:Y:S01]  /*e0e0*/  MUFU.EX2 R166, R166 ;  /* 0x000000a600a67308 */ /* 0x000ea20000000800 */
[--C-:B------:R-:W-:Y:S02]  /*e0f0*/  IMAD.MOV.U32 R113, RZ, RZ, R151.reuse ;  /* 0x000000ffff717224 */ /* 0x100fe400078e0097 */
[----:B------:R-:W-:Y:S01]  /*e100*/  FMNMX.FTZ R6, R57, R6, !PT ;  /* 0x0000000639067209 */ /* 0x000fe20007810000 */
[--C-:B------:R-:W-:Y:S02]  /*e110*/  IMAD.MOV.U32 R111, RZ, RZ, R151.reuse ;  /* 0x000000ffff6f7224 */ /* 0x100fe400078e0097 */
[----:B------:R-:W-:Y:S01]  /*e120*/  IMAD.MOV.U32 R109, RZ, RZ, R151 ;  /* 0x000000ffff6d7224 */ /* 0x000fe200078e0097 */
[----:B------:R-:W-:Y:S01]  /*e130*/  FMNMX.FTZ R6, R55, R6, !PT ;  /* 0x0000000637067209 */ /* 0x000fe20007810000 */
[----:B------:R-:W2:Y:S03]  /*e140*/  MUFU.EX2 R81, R81 ;  /* 0x0000005100517308 */ /* 0x000ea60000000800 */
        /* <DEDUP_REMOVED lines=25> */
[-C--:B------:R-:W-:Y:S02]  /*e2e0*/  FMUL.FTZ R6, R49, R38.reuse ;  /* 0x0000002631067220 */ /* 0x080fe40000410000 */
[----:B------:R-:W-:Y:S03]  /*e2f0*/  MUFU.EX2 R67, R67 ;  /* 0x0000004300437308 */ /* 0x000fe60000000800 */
[----:B------:R-:W-:Y:S02]  /*e300*/  FSEL R8, R6, RZ, P1 ;  /* 0x000000ff06087208 */ /* 0x000fe40000800000 */
[----:B------:R-:W-:Y:S01]  /*e310*/  ISETP.GE.AND P1, PT, R96, 0x81, PT ;  /* 0x000000816000780c */ /* 0x000fe20003f26270 */
[----:B------:R-:W-:Y:S02]  /*e320*/  IMAD.MOV.U32 R96, RZ, RZ, R151 ;  /* 0x000000ffff607224 */ /* 0x000fe400078e0097 */
[----:B------:R-:W-:Y:S01]  /*e330*/  MUFU.EX2 R180, R180 ;  /* 0x000000b400b47308 */ /* 0x000fe20000000800 */
[-CC-:B------:R-:W-:Y:S01]  /*e340*/  FFMA.FTZ R161, R5, R38.reuse, -R8.reuse ;  /* 0x0000002605a17223 */ /* 0x180fe20000010808 */
[-CC-:B------:R-:W-:Y:S01]  /*e350*/  FFMA.FTZ R4, R4, R38.reuse, -R8.reuse ;  /* 0x0000002604047223 */ /* 0x180fe20000010808 */
[-CC-:B------:R-:W-:Y:S01]  /*e360*/  FFMA.FTZ R163, R9, R38.reuse, -R8.reuse ;  /* 0x0000002609a37223 */ /* 0x180fe20000010808 */
[----:B------:R-:W-:Y:S01]  /*e370*/  FADD.FTZ R5, R160, R69 ;  /* 0x00000045a0057221 */ /* 0x000fe20000010000 */
[-CC-:B------:R-:W-:Y:S01]  /*e380*/  FFMA.FTZ R6, R7, R38.reuse, -R8.reuse ;  /* 0x0000002607067223 */ /* 0x180fe20000010808 */
[-CC-:B------:R-:W-:Y:S01]  /*e390*/  FFMA.FTZ R165, R13, R38.reuse, -R8.reuse ;  /* 0x000000260da57223 */ /* 0x180fe20000010808 */
[-CC-:B------:R-:W-:Y:S01]  /*e3a0*/  FFMA.FTZ R10, R11, R38.reuse, -R8.reuse ;  /* 0x000000260b0a7223 */ /* 0x180fe20000010808 */
[----:B------:R-:W-:Y:S01]  /*e3b0*/  MUFU.EX2 R161, R161 ;  /* 0x000000a100a17308 */ /* 0x000fe20000000800 */
[----:B-1----:R-:W-:Y:S01]  /*e3c0*/  FADD.FTZ R28, R162, R5 ;  /* 0x00000005a21c7221 */ /* 0x002fe20000010000 */
[-CC-:B------:R-:W-:Y:S01]  /*e3d0*/  FFMA.FTZ R167, R21, R38.reuse, -R8.reuse ;  /* 0x0000002615a77223 */ /* 0x180fe20000010808 */
[-CC-:B------:R-:W-:Y:S01]  /*e3e0*/  FFMA.FTZ R12, R15, R38.reuse, -R8.reuse ;  /* 0x000000260f0c7223 */ /* 0x180fe20000010808 */
[-C--:B------:R-:W-:Y:S01]  /*e3f0*/  FFMA.FTZ R169, R27, R38.reuse, -R8 ;  /* 0x000000261ba97223 */ /* 0x080fe20000010808 */
[----:B---3--:R-:W-:Y:S01]  /*e400*/  FADD.FTZ R5, R77, R28 ;  /* 0x0000001c4d057221 */ /* 0x008fe20000010000 */
[-CC-:B------:R-:W-:Y:S01]  /*e410*/  FFMA.FTZ R14, R25, R38.reuse, -R8.reuse ;  /* 0x00000026190e7223 */ /* 0x180fe20000010808 */
[-CC-:B------:R-:W-:Y:S01]  /*e420*/  FFMA.FTZ R171, R31, R38.reuse, -R8.reuse ;  /* 0x000000261fab7223 */ /* 0x180fe20000010808 */
[----:B------:R-:W0:Y:S01]  /*e430*/  MUFU.EX2 R4, R4 ;  /* 0x0000000400047308 */ /* 0x000e220000000800 */
[----:B----4-:R-:W-:Y:S01]  /*e440*/  FADD.FTZ R30, R164, R5 ;  /* 0x00000005a41e7221 */ /* 0x010fe20000010000 */
[-CC-:B------:R-:W-:Y:S01]  /*e450*/  FFMA.FTZ R20, R29, R38.reuse, -R8.reuse ;  /* 0x000000261d147223 */ /* 0x180fe20000010808 */
[-CC-:B------:R-:W-:Y:S01]  /*e460*/  FFMA.FTZ R173, R35, R38.reuse, -R8.reuse ;  /* 0x0000002623ad7223 */ /* 0x180fe20000010808 */
[-C--:B------:R-:W-:Y:S01]  /*e470*/  FFMA.FTZ R24, R33, R38.reuse, -R8 ;  /* 0x0000002621187223 */ /* 0x080fe20000010808 */
[----:B-----5:R-:W-:Y:S01]  /*e480*/  FADD.FTZ R5, R79, R30 ;  /* 0x0000001e4f057221 */ /* 0x020fe20000010000 */
[-CC-:B------:R-:W-:Y:S01]  /*e490*/  FFMA.FTZ R175, R39, R38.reuse, -R8.reuse ;  /* 0x0000002627af7223 */ /* 0x180fe20000010808 */
[-CC-:B------:R-:W-:Y:S01]  /*e4a0*/  FFMA.FTZ R26, R41, R38.reuse, -R8.reuse ;  /* 0x00000026291a7223 */ /* 0x180fe20000010808 */
[----:B------:R-:W1:Y:S01]  /*e4b0*/  MUFU.EX2 R163, R163 ;  /* 0x000000a300a37308 */ /* 0x000e620000000800 */
[----:B--2---:R-:W-:Y:S01]  /*e4c0*/  FADD.FTZ R30, R166, R5 ;  /* 0x00000005a61e7221 */ /* 0x004fe20000010000 */
[-CC-:B------:R-:W-:Y:S01]  /*e4d0*/  FFMA.FTZ R177, R43, R38.reuse, -R8.reuse ;  /* 0x000000262bb17223 */ /* 0x180fe20000010808 */
[-CC-:B------:R-:W-:Y:S01]  /*e4e0*/  FFMA.FTZ R28, R45, R38.reuse, -R8.reuse ;  /* 0x000000262d1c7223 */ /* 0x180fe20000010808 */
[-C--:B------:R-:W-:Y:S01]  /*e4f0*/  FFMA.FTZ R179, R47, R38.reuse, -R8 ;  /* 0x000000262fb37223 */ /* 0x080fe20000010808 */
[----:B------:R-:W-:Y:S01]  /*e500*/  FADD.FTZ R7, R81, R30 ;  /* 0x0000001e51077221 */ /* 0x000fe20000010000 */
[-CC-:B------:R-:W-:Y:S01]  /*e510*/  FFMA.FTZ R30, R51, R38.reuse, -R8.reuse ;  /* 0x00000026331e7223 */ /* 0x180fe20000010808 */
[-C--:B------:R-:W-:Y:S01]  /*e520*/  FFMA.FTZ R53, R53, R38.reuse, -R8 ;  /* 0x0000002635357223 */ /* 0x080fe20000010808 */
[----:B------:R-:W2:Y:S01]  /*e530*/  MUFU.EX2 R6, R6 ;  /* 0x0000000600067308 */ /* 0x000ea20000000800 */
[----:B0-----:R-:W-:Y:S01]  /*e540*/  FADD.FTZ R32, R161, R4 ;  /* 0x00000004a1207221 */ /* 0x001fe20000010000 */
[----:B------:R-:W-:Y:S01]  /*e550*/  FADD.FTZ R34, R168, R7 ;  /* 0x00000007a8227221 */ /* 0x000fe20000010000 */
[-CC-:B------:R-:W-:Y:S01]  /*e560*/  FFMA.FTZ R57, R57, R38.reuse, -R8.reuse ;  /* 0x0000002639397223 */ /* 0x180fe20000010808 */
[-CC-:B------:R-:W-:Y:S01]  /*e570*/  FFMA.FTZ R55, R55, R38.reuse, -R8.reuse ;  /* 0x0000002637377223 */ /* 0x180fe20000010808 */
[-C--:B------:R-:W-:Y:S01]  /*e580*/  FFMA.FTZ R59, R59, R38.reuse, -R8 ;  /* 0x000000263b3b7223 */ /* 0x080fe20000010808 */
[----:B------:R-:W-:Y:S01]  /*e590*/  FADD.FTZ R7, R83, R34 ;  /* 0x0000002253077221 */ /* 0x000fe20000010000 */
[-C--:B------:R-:W-:Y:S01]  /*e5a0*/  FFMA.FTZ R61, R61, R38.reuse, -R8 ;  /* 0x000000263d3d7223 */ /* 0x080fe20000010808 */
[----:B------:R-:W0:Y:S01]  /*e5b0*/  MUFU.EX2 R165, R165 ;  /* 0x000000a500a57308 */ /* 0x000e220000000800 */
[----:B-1----:R-:W-:Y:S01]  /*e5c0*/  FADD.FTZ R5, R163, R32 ;  /* 0x00000020a3057221 */ /* 0x002fe20000010000 */
[----:B------:R-:W-:Y:S01]  /*e5d0*/  FADD.FTZ R34, R170, R7 ;  /* 0x00000007aa227221 */ /* 0x000fe20000010000 */
[-CC-:B------:R-:W-:Y:S01]  /*e5e0*/  FFMA.FTZ R63, R63, R38.reuse, -R8.reuse ;  /* 0x000000263f3f7223 */ /* 0x180fe20000010808 */
[-CC-:B------:R-:W-:Y:S01]  /*e5f0*/  FFMA.FTZ R65, R65, R38.reuse, -R8.reuse ;  /* 0x0000002641417223 */ /* 0x180fe20000010808 */
[-C--:B------:R-:W-:Y:S01]  /*e600*/  FFMA.FTZ R91, R91, R38.reuse, -R8 ;  /* 0x000000265b5b7223 */ /* 0x080fe20000010808 */
[----:B------:R-:W-:Y:S01]  /*e610*/  FADD.FTZ R7, R87, R34 ;  /* 0x0000002257077221 */ /* 0x000fe20000010000 */
[-CC-:B------:R-:W-:Y:S01]  /*e620*/  FFMA.FTZ R93, R93, R38.reuse, -R8.reuse ;  /* 0x000000265d5d7223 */ /* 0x180fe20000010808 */
[----:B------:R-:W1:Y:S01]  /*e630*/  MUFU.EX2 R10, R10 ;  /* 0x0000000a000a7308 */ /* 0x000e620000000800 */
[----:B--2---:R-:W-:Y:S01]  /*e640*/  FADD.FTZ R32, R6, R5 ;  /* 0x0000000506207221 */ /* 0x004fe20000010000 */
[----:B------:R-:W-:Y:S01]  /*e650*/  FADD.FTZ R36, R172, R7 ;  /* 0x00000007ac247221 */ /* 0x000fe20000010000 */
[-CC-:B------:R-:W-:Y:S01]  /*e660*/  FFMA.FTZ R95, R95, R38.reuse, -R8.reuse ;  /* 0x000000265f5f7223 */ /* 0x180fe20000010808 */
[-CC-:B------:R-:W-:Y:S01]  /*e670*/  FFMA.FTZ R97, R97, R38.reuse, -R8.reuse ;  /* 0x0000002661617223 */ /* 0x180fe20000010808 */
[----:B------:R-:W-:Y:S01]  /*e680*/  FFMA.FTZ R101, R101, R38, -R8 ;  /* 0x0000002665657223 */ /* 0x000fe20000010808 */
[----:B------:R-:W-:Y:S01]  /*e690*/  FADD.FTZ R7, R89, R36 ;  /* 0x0000002459077221 */ /* 0x000fe20000010000 */
[----:B------:R-:W-:Y:S01]  /*e6a0*/  F2FP.BF16.F32.PACK_AB R161, R4, R161 ;  /* 0x000000a104a1723e */ /* 0x000fe200000010ff */
[----:B------:R-:W2:Y:S01]  /*e6b0*/  MUFU.EX2 R167, R167 ;  /* 0x000000a700a77308 */ /* 0x000ea20000000800 */
[----:B0-----:R-:W-:Y:S01]  /*e6c0*/  FADD.FTZ R5, R165, R32 ;  /* 0x00000020a5057221 */ /* 0x001fe20000010000 */
[----:B------:R-:W-:Y:S01]  /*e6d0*/  FADD.FTZ R36, R174, R7 ;  /* 0x00000007ae247221 */ /* 0x000fe20000010000 */
[----:B------:R-:W-:-:S02]  /*e6e0*/  F2FP.BF16.F32.PACK_AB R163, R6, R163 ;  /* 0x000000a306a3723e */ /* 0x000fc400000010ff */
[----:B------:R-:W-:Y:S01]  /*e6f0*/  F2FP.BF16.F32.PACK_AB R172, R89, R172 ;  /* 0x000000ac59ac723e */ /* 0x000fe200000010ff */
[----:B------:R-:W-:Y:S01]  /*e700*/  IMAD.MOV.U32 R89, RZ, RZ, R151 ;  /* 0x000000ffff597224 */ /* 0x000fe200078e0097 */
[----:B------:R-:W-:Y:S01]  /*e710*/  F2FP.BF16.F32.PACK_AB R160, R69, R160 ;  /* 0x000000a045a0723e */ /* 0x000fe200000010ff */
[----:B------:R-:W0:Y:S01]  /*e720*/  MUFU.EX2 R12, R12 ;  /* 0x0000000c000c7308 */ /* 0x000e220000000800 */
[----:B-1----:R-:W-:Y:S01]  /*e730*/  FADD.FTZ R32, R10, R5 ;  /* 0x000000050a207221 */ /* 0x002fe20000010000 */
[----:B------:R-:W-:Y:S02]  /*e740*/  F2FP.BF16.F32.PACK_AB R162, R77, R162 ;  /* 0x000000a24da2723e */ /* 0x000fe400000010ff */
[----:B------:R-:W-:Y:S02]  /*e750*/  F2FP.BF16.F32.PACK_AB R164, R79, R164 ;  /* 0x000000a44fa4723e */ /* 0x000fe400000010ff */
[----:B------:R-:W-:Y:S02]  /*e760*/  F2FP.BF16.F32.PACK_AB R166, R81, R166 ;  /* 0x000000a651a6723e */ /* 0x000fe400000010ff */
[----:B------:R-:W1:Y:S01]  /*e770*/  MUFU.EX2 R169, R169 ;  /* 0x000000a900a97308 */ /* 0x000e620000000800 */
[----:B--2---:R-:W-:Y:S01]  /*e780*/  FADD.FTZ R5, R167, R32 ;  /* 0x00000020a7057221 */ /* 0x004fe20000010000 */
[----:B------:R-:W-:-:S02]  /*e790*/  F2FP.BF16.F32.PACK_AB R168, R83, R168 ;  /* 0x000000a853a8723e */ /* 0x000fc400000010ff */
[----:B------:R-:W-:Y:S02]  /*e7a0*/  F2FP.BF16.F32.PACK_AB R170, R87, R170 ;  /* 0x000000aa57aa723e */ /* 0x000fe400000010ff */
[----:B------:R-:W-:Y:S02]  /*e7b0*/  F2FP.BF16.F32.PACK_AB R174, R85, R174 ;  /* 0x000000ae55ae723e */ /* 0x000fe400000010ff */
[----:B------:R-:W2:Y:S01]  /*e7c0*/  MUFU.EX2 R14, R14 ;  /* 0x0000000e000e7308 */ /* 0x000ea20000000800 */
[----:B0-----:R-:W-:Y:S01]  /*e7d0*/  FADD.FTZ R34, R12, R5 ;  /* 0x000000050c227221 */ /* 0x001fe20000010000 */
[----:B------:R-:W-:Y:S02]  /*e7e0*/  F2FP.BF16.F32.PACK_AB R165, R10, R165 ;  /* 0x000000a50aa5723e */ /* 0x000fe400000010ff */
[----:B------:R-:W-:-:S04]  /*e7f0*/  F2FP.BF16.F32.PACK_AB R167, R12, R167 ;  /* 0x000000a70ca7723e */ /* 0x000fc800000010ff */
[----:B------:R-:W0:Y:S01]  /*e800*/  MUFU.EX2 R171, R171 ;  /* 0x000000ab00ab7308 */ /* 0x000e220000000800 */
[----:B-1----:R-:W-:-:S07]  /*e810*/  FADD.FTZ R5, R169, R34 ;  /* 0x00000022a9057221 */ /* 0x002fce0000010000 */
[----:B------:R-:W1:Y:S01]  /*e820*/  MUFU.EX2 R20, R20 ;  /* 0x0000001400147308 */ /* 0x000e620000000800 */
[C---:B--2---:R-:W-:Y:S01]  /*e830*/  FADD.FTZ R34, R14.reuse, R5 ;  /* 0x000000050e227221 */ /* 0x044fe20000010000 */
[----:B------:R-:W-:Y:S01]  /*e840*/  FADD.FTZ R5, R85, R36 ;  /* 0x0000002455057221 */ /* 0x000fe20000010000 */
[----:B------:R-:W-:-:S03]  /*e850*/  F2FP.BF16.F32.PACK_AB R169, R14, R169 ;  /* 0x000000a90ea9723e */ /* 0x000fc600000010ff */
[----:B------:R-:W-:Y:S01]  /*e860*/  FADD.FTZ R40, R176, R5 ;  /* 0x00000005b0287221 */ /* 0x000fe20000010000 */
[----:B------:R-:W-:Y:S01]  /*e870*/  F2FP.BF16.F32.PACK_AB R176, R71, R176 ;  /* 0x000000b047b0723e */ /* 0x000fe200000010ff */
[----:B------:R-:W2:Y:S01]  /*e880*/  MUFU.EX2 R173, R173 ;  /* 0x000000ad00ad7308 */ /* 0x000ea20000000800 */
[----:B0-----:R-:W-:Y:S01]  /*e890*/  FADD.FTZ R3, R171, R34 ;  /* 0x00000022ab037221 */ /* 0x001fe20000010000 */
[----:B------:R-:W-:-:S04]  /*e8a0*/  FADD.FTZ R5, R71, R40 ;  /* 0x0000002847057221 */ /* 0x000fc80000010000 */
[----:B------:R-:W-:Y:S01]  /*e8b0*/  FADD.FTZ R40, R178, R5 ;  /* 0x00000005b2287221 */ /* 0x000fe20000010000 */
[C---:B------:R-:W-:Y:S01]  /*e8c0*/  F2FP.BF16.F32.PACK_AB R178, R67.reuse, R178 ;  /* 0x000000b243b2723e */ /* 0x040fe200000010ff */
[----:B------:R-:W0:Y:S01]  /*e8d0*/  MUFU.EX2 R24, R24 ;  /* 0x0000001800187308 */ /* 0x000e220000000800 */
[C---:B-1----:R-:W-:Y:S01]  /*e8e0*/  FADD.FTZ R36, R20.reuse, R3 ;  /* 0x0000000314247221 */ /* 0x042fe20000010000 */
[----:B------:R-:W-:Y:S01]  /*e8f0*/  FADD.FTZ R5, R67, R40 ;  /* 0x0000002843057221 */ /* 0x000fe20000010000 */
[----:B------:R-:W-:-:S03]  /*e900*/  F2FP.BF16.F32.PACK_AB R171, R20, R171 ;  /* 0x000000ab14ab723e */ /* 0x000fc600000010ff */
[----:B------:R-:W-:Y:S02]  /*e910*/  FADD.FTZ R40, R180, R5 ;  /* 0x00000005b4287221 */ /* 0x000fe40000010000 */
        /* <DEDUP_REMOVED lines=35> */
[----:B------:R-:W-:-:S05]  /*eb50*/  IMAD.MOV.U32 R99, RZ, RZ, R151 ;  /* 0x000000ffff637224 */ /* 0x000fca00078e0097 */
        /* <DEDUP_REMOVED lines=9> */
[----:B------:R-:W-:Y:S01]  /*ebf0*/  F2FP.BF16.F32.PACK_AB R186, R103, R186 ;  /* 0x000000ba67ba723e */ /* 0x000fe200000010ff */
[----:B------:R-:W-:-:S05]  /*ec00*/  IMAD.MOV.U32 R103, RZ, RZ, R151 ;  /* 0x000000ffff677224 */ /* 0x000fca00078e0097 */
        /* <DEDUP_REMOVED lines=9> */
[----:B------:R-:W-:Y:S01]  /*eca0*/  F2FP.BF16.F32.PACK_AB R188, R105, R188 ;  /* 0x000000bc69bc723e */ /* 0x000fe200000010ff */
[----:B------:R-:W-:-:S05]  /*ecb0*/  IMAD.MOV.U32 R105, RZ, RZ, R151 ;  /* 0x000000ffff697224 */ /* 0x000fca00078e0097 */
[----:B------:R2:W3:Y:S01]  /*ecc0*/  MUFU.EX2 R40, R91 ;  /* 0x0000005b00287308 */ /* 0x0004e20000000800 */
[C---:B0-----:R-:W-:Y:S01]  /*ecd0*/  FADD.FTZ R44, R36.reuse, R3 ;  /* 0x00000003242c7221 */ /* 0x041fe20000010000 */
[----:B------:R-:W-:-:S06]  /*ece0*/  F2FP.BF16.F32.PACK_AB R185, R36, R61 ;  /* 0x0000003d24b9723e */ /* 0x000fcc00000010ff */
[----:B------:R-:W0:Y:S01]  /*ecf0*/  MUFU.EX2 R93, R93 ;  /* 0x0000005d005d7308 */ /* 0x000e220000000800 */
[----:B-1----:R-:W-:Y:S01]  /*ed00*/  FADD.FTZ R3, R65, R44 ;  /* 0x0000002c41037221 */ /* 0x002fe20000010000 */
[----:B--2---:R-:W-:-:S06]  /*ed10*/  IMAD.MOV.U32 R91, RZ, RZ, R151 ;  /* 0x000000ffff5b7224 */ /* 0x004fcc00078e0097 */
[----:B------:R1:W2:Y:S01]  /*ed20*/  MUFU.EX2 R42, R95 ;  /* 0x0000005f002a7308 */ /* 0x0002a20000000800 */
[C---:B---3--:R-:W-:Y:S01]  /*ed30*/  FADD.FTZ R6, R40.reuse, R3 ;  /* 0x0000000328067221 */ /* 0x048fe20000010000 */
[----:B------:R-:W-:-:S06]  /*ed40*/  F2FP.BF16.F32.PACK_AB R187, R40, R65 ;  /* 0x0000004128bb723e */ /* 0x000fcc00000010ff */
[----:B------:R-:W3:Y:S01]  /*ed50*/  MUFU.EX2 R190, R190 ;  /* 0x000000be00be7308 */ /* 0x000ee20000000800 */
[----:B0-----:R-:W-:Y:S01]  /*ed60*/  FADD.FTZ R3, R93, R6 ;  /* 0x000000065d037221 */ /* 0x001fe20000010000 */
[----:B-1----:R-:W-:-:S06]  /*ed70*/  IMAD.MOV.U32 R95, RZ, RZ, R151 ;  /* 0x000000ffff5f7224 */ /* 0x002fcc00078e0097 */
[----:B------:R-:W0:Y:S01]  /*ed80*/  MUFU.EX2 R97, R97 ;  /* 0x0000006100617308 */ /* 0x000e220000000800 */
[C---:B--2---:R-:W-:Y:S01]  /*ed90*/  FADD.FTZ R6, R42.reuse, R3 ;  /* 0x000000032a067221 */ /* 0x044fe20000010000 */
[----:B------:R-:W-:Y:S01]  /*eda0*/  F2FP.BF16.F32.PACK_AB R189, R42, R93 ;  /* 0x0000005d2abd723e */ /* 0x000fe200000010ff */
[----:B------:R-:W-:-:S05]  /*edb0*/  IMAD.MOV.U32 R93, RZ, RZ, R151 ;  /* 0x000000ffff5d7224 */ /* 0x000fca00078e0097 */
[----:B------:R-:W1:Y:S01]  /*edc0*/  MUFU.EX2 R107, R107 ;  /* 0x0000006b006b7308 */ /* 0x000e620000000800 */
[----:B---3--:R-:W-:-:S07]  /*edd0*/  FADD.FTZ R8, R190, R5 ;  /* 0x00000005be087221 */ /* 0x008fce0000010000 */
[----:B------:R2:W3:Y:S01]  /*ede0*/  MUFU.EX2 R4, R101 ;  /* 0x0000006500047308 */ /* 0x0004e20000000800 */
[----:B0-----:R-:W-:Y:S01]  /*edf0*/  FADD.FTZ R3, R97, R6 ;  /* 0x0000000661037221 */ /* 0x001fe20000010000 */
[C---:B-1----:R-:W-:Y:S01]  /*ee00*/  FADD.FTZ R8, R107.reuse, R8 ;  /* 0x000000086b087221 */ /* 0x042fe20000010000 */
[----:B------:R-:W-:Y:S01]  /*ee10*/  F2FP.BF16.F32.PACK_AB R190, R107, R190 ;  /* 0x000000be6bbe723e */ /* 0x000fe200000010ff */
[--C-:B------:R-:W-:Y:S02]  /*ee20*/  IMAD.MOV.U32 R107, RZ, RZ, R151.reuse ;  /* 0x000000ffff6b7224 */ /* 0x100fe400078e0097 */
[----:B--2---:R-:W-:Y:S01]  /*ee30*/  IMAD.MOV.U32 R101, RZ, RZ, R151 ;  /* 0x000000ffff657224 */ /* 0x004fe200078e0097 */
[C---:B---3--:R-:W-:Y:S01]  /*ee40*/  F2FP.BF16.F32.PACK_AB R191, R4.reuse, R97 ;  /* 0x0000006104bf723e */ /* 0x048fe200000010ff */
[----:B------:R-:W-:Y:S01]  /*ee50*/  FADD.FTZ R3, R4, R3 ;  /* 0x0000000304037221 */ /* 0x000fe20000010000 */
        /* <DEDUP_REMOVED lines=38> */
[----:B------:R-:W-:-:S07]  /*f0c0*/  CS2R R88, SRZ ;  /* 0x0000000000587805 */ /* 0x000fce000001ff00 */
.L_x_7161:
[----:B------:R-:W-:Y:S01]  /*f0d0*/  ISETP.NE.AND P1, PT, R11, 0x1, PT ;  /* 0x000000010b00780c */ /* 0x000fe20003f25270 */
[----:B------:R-:W-:Y:S05]  /*f0e0*/  YIELD ;  /* 0x0000000000007946 */ /* 0x000fea0003800000 */
[----:B------:R-:W-:Y:S02]  /*f0f0*/  SEL R5, RZ, 0x1, P1 ;  /* 0x00000001ff057807 */ /* 0x000fe40000800000 */
[----:B------:R-:W-:Y:S02]  /*f100*/  ISETP.NE.AND P1, PT, R194, RZ, PT ;  /* 0x000000ffc200720c */ /* 0x000fe40003f25270 */
[----:B------:R-:W-:-:S11]  /*f110*/  LOP3.LUT R158, R4, R5, RZ, 0x3c, !PT ;  /* 0x00000005049e7212 */ /* 0x000fd600078e3cff */
[----:B------:R-:W-:Y:S05]  /*f120*/  @P1 BRA `(.L_x_7150) ;  /* 0x00000000003c1947 */ /* 0x000fea0003800000 */
[----:B------:R-:W-:Y:S05]  /*f130*/  @!P0 BRA `(.L_x_7151) ;  /* 0x0000000000048947 */ /* 0x000fea0003800000 */
[----:B------:R-:W-:Y:S01]  /*f140*/  BPT.TRAP 0x1 ;  /* 0x000000040000795c */ /* 0x000fe20000300000 */
.L_x_7151:
        /* <DEDUP_REMOVED lines=8> */
.L_x_7152:
[----:B------:R-:W-:Y:S04]  /*f1d0*/  BSSY B0, `(.L_x_7150) ;  /* 0x0000004000007945 */ /* 0x000fe80003800000 */
[----:B-1----:R-:W-:Y:S05]  /*f1e0*/  @P2 BRA `(.L_x_7153) ;  /* 0x0000000000082947 */ /* 0x002fea0003800000 */
[----:B------:R-:W1:Y:S02]  /*f1f0*/  SYNCS.PHASECHK.TRANS64.TRYWAIT P2, [R5+URZ+0x28830], R6 ;  /* 0x02883006050075a7 */ /* 0x000e64000804017f */
[----:B-1----:R-:W-:Y:S05]  /*f200*/  @!P2 BRA `(.L_x_7154) ;  /* 0x000000cc00aca947 */ /* 0x002fea0003800000 */
.L_x_7153:
[----:B------:R-:W-:Y:S05]  /*f210*/  BSYNC B0 ;  /* 0x0000000000007941 */ /* 0x000fea0003800000 */
.L_x_7150:
[----:B01----:R-:W0:Y:S01]  /*f220*/  S2R R5, SR_TID.X ;  /* 0x0000000000057919 */ /* 0x003e220000002100 */
[----:B------:R-:W-:Y:S01]  /*f230*/  VIADD R152, R11, 0x1 ;  /* 0x000000010b987836 */ /* 0x000fe20000000000 */
[----:B------:R-:W-:Y:S05]  /*f240*/  WARPSYNC.ALL ;  /* 0x0000000000007948 */ /* 0x000fea0003800000 */
[C---:B------:R-:W-:Y:S01]  /*f250*/  ISETP.NE.AND P2, PT, R152.reuse, 0x2, PT ;  /* 0x000000029800780c */ /* 0x040fe20003f45270 */
[----:B------:R-:W-:Y:S02]  /*f260*/  IMAD.MOV.U32 R7, RZ, RZ, 0x40000040 ;  /* 0x40000040ff077424 */ /* 0x000fe400078e00ff */
[----:B------:R-:W-:Y:S01]  /*f270*/  IMAD.MOV.U32 R15, RZ, RZ, 0x40000040 ;  /* 0x40000040ff0f7424 */ /* 0x000fe200078e00ff */
[----:B------:R-:W-:Y:S01]  /*f280*/  SEL R152, R152, RZ, P2 ;  /* 0x000000ff98987207 */ /* 0x000fe20001000000 */
[----:B------:R-:W-:Y:S01]  /*f290*/  IMAD.MOV.U32 R21, RZ, RZ, 0x40000040 ;  /* 0x40000040ff157424 */ /* 0x000fe200078e00ff */
[----:B------:R-:W-:Y:S01]  /*f2a0*/  R2UR UR7, R7 ;  /* 0x00000000070772ca */ /* 0x000fe200000e0000 */
[----:B------:R-:W-:Y:S01]  /*f2b0*/  IMAD.MOV.U32 R13, RZ, RZ, 0x40000040 ;  /* 0x40000040ff0d7424 */ /* 0x000fe200078e00ff */
[----:B------:R-:W-:Y:S01]  /*f2c0*/  R2UR UR11, R15 ;  /* 0x000000000f0b72ca */ /* 0x000fe200000e0000 */
[----:B------:R-:W-:Y:S01]  /*f2d0*/  IMAD R6, R152, 0x800, R0 ;  /* 0x0000080098067824 */ /* 0x000fe200078e0200 */
[----:B------:R-:W-:-:S02]  /*f2e0*/  R2UR UR15, R21 ;  /* 0x00000000150f72ca */ /* 0x000fc400000e0000 */
[----:B------:R-:W-:Y:S01]  /*f2f0*/  R2UR UR19, R13 ;  /* 0x000000000d1372ca */ /* 0x000fe200000e0000 */
[C---:B------:R-:W-:Y:S01]  /*f300*/  VIADD R14, R6.reuse, 0x2 ;  /* 0x00000002060e7836 */ /* 0x040fe20000000000 */
[C---:B------:R-:W-:Y:S01]  /*f310*/  R2UR UR6, R6.reuse ;  /* 0x00000000060672ca */ /* 0x040fe200000e0000 */
[C---:B------:R-:W-:Y:S01]  /*f320*/  VIADD R12, R6.reuse, 0x6 ;  /* 0x00000006060c7836 */ /* 0x040fe20000000000 */
[----:B------:R-:W-:Y:S02]  /*f330*/  IADD3 R20, R6, 0x4, RZ ;  /* 0x0000000406147810 */ /* 0x000fe40007ffe0ff */
[----:B------:R-:W-:Y:S01]  /*f340*/  R2UR UR10, R14 ;  /* 0x000000000e0a72ca */ /* 0x000fe200000e0000 */
[----:B------:R-:W-:Y:S01]  /*f350*/  VIADD R14, R6, 0x400 ;  /* 0x00000400060e7836 */ /* 0x000fe20000000000 */
[----:B------:R-:W-:Y:S02]  /*f360*/  R2UR UR14, R20 ;  /* 0x00000000140e72ca */ /* 0x000fe400000e0000 */
[----:B------:R-:W-:Y:S01]  /*f370*/  R2UR UR18, R12 ;  /* 0x000000000c1272ca */ /* 0x000fe200000e0000 */
[----:B------:R-:W-:Y:S01]  /*f380*/  VIADD R12, R6, 0x402 ;  /* 0x00000402060c7836 */ /* 0x000fe20000000000 */
[----:B------:R-:W-:-:S02]  /*f390*/  R2UR UR22, R14 ;  /* 0x000000000e1672ca */ /* 0x000fc400000e0000 */
[----:B0-----:R-:W-:Y:S02]  /*f3a0*/  SHF.R.U32.HI R5, RZ, 0x7, R5 ;  /* 0x00000007ff057819 */ /* 0x001fe40000011605 */
[----:B------:R-:W-:Y:S02]  /*f3b0*/  R2UR UR23, R15 ;  /* 0x000000000f1772ca */ /* 0x000fe400000e0000 */
[----:B------:R-:W-:Y:S01]  /*f3c0*/  R2UR UR26, R12 ;  /* 0x000000000c1a72ca */ /* 0x000fe200000e0000 */
[----:B------:R-:W-:Y:S01]  /*f3d0*/  VIADD R5, R5, 0x8 ;  /* 0x0000000805057836 */ /* 0x000fe20000000000 */
[----:B------:R-:W-:Y:S02]  /*f3e0*/  R2UR UR27, R13 ;  /* 0x000000000d1b72ca */ /* 0x000fe400000e0000 */
[C---:B------:R-:W-:Y:S01]  /*f3f0*/  IADD3 R20, R6.reuse, 0x404, RZ ;  /* 0x0000040406147810 */ /* 0x040fe20007ffe0ff */
[----:B------:R-:W-:Y:S01]  /*f400*/  VIADD R6, R6, 0x406 ;  /* 0x0000040606067836 */ /* 0x000fe20000000000 */
[----:B------:R0:W-:Y:S01]  /*f410*/  BAR.SYNC.DEFER_BLOCKING R5, 0x100 ;  /* 0x000400050000751d */ /* 0x0001e20000010000 */
[----:B------:R-:W-:-:S02]  /*f420*/  R2UR UR31, R21 ;  /* 0x00000000151f72ca */ /* 0x000fc400000e0000 */
[----:B------:R-:W-:Y:S02]  /*f430*/  R2UR UR30, R20 ;  /* 0x00000000141e72ca */ /* 0x000fe400000e0000 */
[----:B------:R-:W-:Y:S02]  /*f440*/  R2UR UR34, R6 ;  /* 0x00000000062272ca */ /* 0x000fe400000e0000 */
[----:B------:R-:W-:Y:S01]  /*f450*/  R2UR UR35, R7 ;  /* 0x00000000072372ca */ /* 0x000fe200000e0000 */
[----:B------:R-:W-:-:S06]  /*f460*/  WARPGROUP.ARRIVE ;  /* 0x00000000000079c5 */ /* 0x000fcc0000000000 */
        /* <DEDUP_REMOVED lines=26> */
.L_x_7156:
[----:B------:R-:W-:Y:S01]  /*f610*/  SHF.L.U32 R4, R4, 0x1f, RZ ;  /* 0x0000001f04047819 */ /* 0x000fe200000006ff */
[----:B------:R-:W-:-:S04]  /*f620*/  IMAD R5, R11, 0x8, R156 ;  /* 0x000000080b057824 */ /* 0x000fc800078e029c */
[----:B------:R0:W1:Y:S01]  /*f630*/  SYNCS.PHASECHK.TRANS64.TRYWAIT P1, [R5+URZ+0x28850], R4 ;  /* 0x02885004050075a7 */ /* 0x000062000802017f */
[----:B------:R-:W-:Y:S05]  /*f640*/  @!P0 BRA `(.L_x_7157) ;  /* 0x0000000000048947 */ /* 0x000fea0003800000 */
[----:B------:R-:W-:Y:S01]  /*f650*/  BPT.TRAP 0x1 ;  /* 0x000000040000795c */ /* 0x000fe20000300000 */
.L_x_7157:
[----:B-1----:R-:W-:Y:S05]  /*f660*/  @P1 BRA `(.L_x_7155) ;  /* 0x0000000000081947 */ /* 0x002fea0003800000 */
[----:B------:R-:W1:Y:S02]  /*f670*/  SYNCS.PHASECHK.TRANS64.TRYWAIT P1, [R5+URZ+0x28850], R4 ;  /* 0x02885004050075a7 */ /* 0x000e64000802017f */
[----:B-1----:R-:W-:Y:S05]  /*f680*/  @!P1 BRA `(.L_x_7158) ;  /* 0x000000c800a09947 */ /* 0x002fea0003800000 */
.L_x_7155:
[----:B01----:R-:W-:Y:S01]  /*f690*/  VIADD R4, R156, 0x400 ;  /* 0x000004009c047836 */ /* 0x003fe20000000000 */
[----:B------:R-:W-:Y:S05]  /*f6a0*/  WARPSYNC.ALL ;  /* 0x0000000000007948 */ /* 0x000fea0003800000 */
[----:B------:R-:W-:Y:S01]  /*f6b0*/  SHF.R.U32.HI R4, RZ, 0x4, R4 ;  /* 0x00000004ff047819 */ /* 0x000fe20000011604 */
[----:B------:R-:W-:Y:S01]  /*f6c0*/  IMAD.MOV.U32 R5, RZ, RZ, 0x40000040 ;  /* 0x40000040ff057424 */ /* 0x000fe200078e00ff */
[----:B------:R-:W-:Y:S01]  /*f6d0*/  WARPGROUP.ARRIVE ;  /* 0x00000000000079c5 */ /* 0x000fe20000000000 */
[----:B------:R-:W-:Y:S01]  /*f6e0*/  IMAD.MOV.U32 R7, RZ, RZ, 0x40000040 ;  /* 0x40000040ff077424 */ /* 0x000fe200078e00ff */
[----:B------:R-:W-:-:S04]  /*f6f0*/  LOP3.LUT R4, R4, 0x3fff, RZ, 0xc0, !PT ;  /* 0x00003fff04047812 */ /* 0x000fc800078ec0ff */
[----:B------:R-:W0:Y:S01]  /*f700*/  S2R R12, SR_TID.X ;  /* 0x00000000000c7919 */ /* 0x000e220000002100 */
[----:B------:R-:W-:Y:S01]  /*f710*/  R2UR UR7, R5 ;  /* 0x00000000050772ca */ /* 0x000fe200000e0000 */
[----:B------:R-:W-:Y:S01]  /*f720*/  IMAD.MOV.U32 R5, RZ, RZ, 0x40000040 ;  /* 0x40000040ff057424 */ /* 0x000fe200078e00ff */
[----:B------:R-:W-:-:S05]  /*f730*/  LOP3.LUT R4, R4, 0x4000000, RZ, 0xfc, !PT ;  /* 0x0400000004047812 */ /* 0x000fca00078efcff */
[----:B------:R-:W-:-:S04]  /*f740*/  IMAD R4, R11, 0x800, R4 ;  /* 0x000008000b047824 */ /* 0x000fc800078e0204 */
[C---:B------:R-:W-:Y:S01]  /*f750*/  VIADD R6, R4.reuse, 0x80 ;  /* 0x0000008004067836 */ /* 0x040fe20000000000 */
[----:B------:R-:W-:-:S13]  /*f760*/  R2UR UR6, R4 ;  /* 0x00000000040672ca */ /* 0x000fda00000e0000 */
[----:B------:R-:W-:Y:S01]  /*f770*/  HGMMA.64x128x16.F32.BF16 R88, R160, gdesc[UR4].tnspB, R88, gsb0 ;  /* 0x41e00004a0587df0 */ /* 0x000fe20008001858 */
[----:B------:R-:W-:Y:S02]  /*f780*/  R2UR UR6, R6 ;  /* 0x00000000060672ca */ /* 0x000fe400000e0000 */
[----:B------:R-:W-:Y:S01]  /*f790*/  R2UR UR7, R7 ;  /* 0x00000000070772ca */ /* 0x000fe200000e0000 */
[----:B------:R-:W-:Y:S01]  /*f7a0*/  IMAD.MOV.U32 R7, RZ, RZ, 0x40000040 ;  /* 0x40000040ff077424 */ /* 0x000fe200078e00ff */
[----:B------:R-:W-:Y:S02]  /*f7b0*/  IADD3 R6, R4, 0x100, RZ ;  /* 0x0000010004067810 */ /* 0x000fe40007ffe0ff */
[----:B0-----:R-:W-:Y:S01]  /*f7c0*/  SHF.R.U32.HI R12, RZ, 0x7, R12 ;  /* 0x00000007ff0c7819 */ /* 0x001fe2000001160c */
[----:B------:R-:W-:Y:S02]  /*f7d0*/  WARPGROUP.DEPBAR.LE gsb0, 0x0 ;  /* 0x00008000000079c5 */ /* 0x000fe40000010000 */
[----:B------:R-:W-:-:S06]  /*f7e0*/  WARPGROUP.ARRIVE ;  /* 0x00000000000079c5 */ /* 0x000fcc0000000000 */
[----:B------:R-:W-:Y:S01]  /*f7f0*/  HGMMA.64x128x16.F32.BF16 R88, R164, gdesc[UR4].tnspB, R88, gsb0 ;  /* 0x41e00004a4587df0 */ /* 0x000fe20008001858 */
[----:B------:R-:W-:Y:S01]  /*f800*/  R2UR UR6, R6 ;  /* 0x00000000060672ca */ /* 0x000fe200000e0000 */
[----:B------:R-:W-:Y:S01]  /*f810*/  VIADD R6, R4, 0x180 ;  /* 0x0000018004067836 */ /* 0x000fe20000000000 */
[----:B------:R-:W-:Y:S01]  /*f820*/  R2UR UR7, R7 ;  /* 0x00000000070772ca */ /* 0x000fe200000e0000 */
[----:B------:R-:W-:Y:S01]  /*f830*/  IMAD.MOV.U32 R7, RZ, RZ, 0x40000040 ;  /* 0x40000040ff077424 */ /* 0x000fe200078e00ff */
[----:B------:R-:W-:Y:S02]  /*f840*/  WARPGROUP.DEPBAR.LE gsb0, 0x0 ;  /* 0x00008000000079c5 */ /* 0x000fe40000010000 */
[----:B------:R-:W-:-:S09]  /*f850*/  WARPGROUP.ARRIVE ;  /* 0x00000000000079c5 */ /* 0x000fd20000000000 */
        /* <DEDUP_REMOVED lines=15> */
[----:B------:R-:W-:Y:S02]  /*f950*/  R2UR UR6, R6 ;  /* 0x00000000060672ca */ /* 0x000fe400000e0000 */
[----:B------:R-:W-:Y:S01]  /*f960*/  R2UR UR7, R7 ;  /* 0x00000000070772ca */ /* 0x000fe200000e0000 */
[----:B------:R-:W-:Y:S01]  /*f970*/  IMAD.MOV.U32 R7, RZ, RZ, 0x40000040 ;  /* 0x40000040ff077424 */ /* 0x000fe200078e00ff */
[C---:B------:R-:W-:Y:S01]  /*f980*/  IADD3 R6, R4.reuse, 0x300, RZ ;  /* 0x0000030004067810 */ /* 0x040fe20007ffe0ff */
[----:B------:R-:W-:Y:S01]  /*f990*/  VIADD R4, R4, 0x380 ;  /* 0x0000038004047836 */ /* 0x000fe20000000000 */
[----:B------:R-:W-:Y:S02]  /*f9a0*/  WARPGROUP.DEPBAR.LE gsb0, 0x0 ;  /* 0x00008000000079c5 */ /* 0x000fe40000010000 */
[----:B------:R-:W-:-:S07]  /*f9b0*/  WARPGROUP.ARRIVE ;  /* 0x00000000000079c5 */ /* 0x000fce0000000000 */
[----:B------:R-:W-:Y:S01]  /*f9c0*/  HGMMA.64x128x16.F32.BF16 R88, R180, gdesc[UR4].tnspB, R88, gsb0 ;  /* 0x41e00004b4587df0 */ /* 0x000fe20008001858 */
[----:B------:R-:W-:Y:S02]  /*f9d0*/  R2UR UR6, R6 ;  /* 0x00000000060672ca */ /* 0x000fe400000e0000 */
[----:B------:R-:W-:Y:S01]  /*f9e0*/  R2UR UR7, R7 ;  /* 0x00000000070772ca */ /* 0x000fe200000e0000 */
[----:B------:R-:W-:Y:S02]  /*f9f0*/  WARPGROUP.DEPBAR.LE gsb0, 0x0 ;  /* 0x00008000000079c5 */ /* 0x000fe40000010000 */
[----:B------:R-:W-:-:S10]  /*fa00*/  WARPGROUP.ARRIVE ;  /* 0x00000000000079c5 */ /* 0x000fd40000000000 */
[----:B------:R-:W-:Y:S01]  /*fa10*/  HGMMA.64x128x16.F32.BF16 R88, R184, gdesc[UR4].tnspB, R88, gsb0 ;  /* 0x41e00004b8587df0 */ /* 0x000fe20008001858 */
[----:B------:R-:W-:Y:S02]  /*fa20*/  R2UR UR6, R4 ;  /* 0x00000000040672ca */ /* 0x000fe400000e0000 */
[----:B------:R-:W-:Y:S02]  /*fa30*/  R2UR UR7, R5 ;  /* 0x00000000050772ca */ /* 0x000fe400000e0000 */
[----:B------:R-:W-:Y:S01]  /*fa40*/  IADD3 R4, -R12, 0xb, RZ ;  /* 0x0000000b0c047810 */ /* 0x000fe20007ffe1ff */
[----:B------:R-:W-:Y:S02]  /*fa50*/  WARPGROUP.DEPBAR.LE gsb0, 0x0 ;  /* 0x00008000000079c5 */ /* 0x000fe40000010000 */
[----:B------:R-:W-:-:S08]  /*fa60*/  WARPGROUP.ARRIVE ;  /* 0x00000000000079c5 */ /* 0x000fd00000000000 */
[----:B------:R-:W-:Y:S03]  /*fa70*/  HGMMA.64x128x16.F32.BF16 R88, R188, gdesc[UR4].tnspB, R88, gsb0 ;  /* 0x41e00004bc587df0 */ /* 0x000fe60008001858 */
[----:B------:R-:W-:Y:S02]  /*fa80*/  WARPGROUP.DEPBAR.LE gsb0, 0x0 ;  /* 0x00008000000079c5 */ /* 0x000fe40000010000 */
[----:B------:R0:W-:Y:S06]  /*fa90*/  BAR.ARV R4, 0x100 ;  /* 0x000400040000751d */ /* 0x0001ec0000002000 */
[----:B------:R-:W-:Y:S05]  /*faa0*/  @!P0 BRA `(.L_x_7159) ;  /* 0x0000000000048947 */ /* 0x000fea0003800000 */
[----:B------:R-:W-:Y:S01]  /*fab0*/  BPT.TRAP 0x1 ;  /* 0x000000040000795c */ /* 0x000fe20000300000 */
.L_x_7159:
[----:B------:R-:W-:Y:S01]  /*fac0*/  FMUL.FTZ R5, R24, UR37 ;  /* 0x0000002518057c20 */ /* 0x000fe20008410000 */
[----:B------:R-:W-:Y:S01]  /*fad0*/  FMUL.FTZ R6, R26, UR37 ;  /* 0x000000251a067c20 */ /* 0x000fe20008410000 */
[----:B0-----:R-:W-:Y:S01]  /*fae0*/  FMUL.FTZ R4, R25, UR37 ;  /* 0x0000002519047c20 */ /* 0x001fe20008410000 */
        /* <DEDUP_REMOVED lines=187> */
[----:B------:R-:W1:Y:S01]  /*106a0*/  LDC R38, c[0x0][0x988] ;  /* 0x00026200ff267b82 */ /* 0x000e620000000800 */
[----:B--2---:R-:W-:Y:S02]  /*106b0*/  FMNMX.FTZ R42, R40, R37, !PT ;  /* 0x00000025282a7209 */ /* 0x004fe40007810000 */
[----:B------:R-:W2:Y:S02]  /*106c0*/  SHFL.BFLY PT, R37, R44, 0x2, 0x1f ;  /* 0x0c401f002c257f89 */ /* 0x000ea400000e0000 */
[----:B0-----:R-:W-:-:S05]  /*106d0*/  FMNMX.FTZ R42, R87, R42, !PT ;  /* 0x0000002a572a7209 */ /* 0x001fca0007810000 */
[----:B------:R-:W0:Y:S01]  /*106e0*/  SHFL.BFLY PT, R49, R42, 0x2, 0x1f ;  /* 0x0c401f002a317f89 */ /* 0x000e2200000e0000 */
[----:B--2---:R-:W-:-:S05]  /*106f0*/  FMNMX.FTZ R46, R44, R37, !PT ;  /* 0x000000252c2e7209 */ /* 0x004fca0007810000 */
        /* <DEDUP_REMOVED lines=8> */
[----:B0-----:R-:W-:Y:S01]  /*10780*/  FMNMX.FTZ R49, R50, R49, !PT ;  /* 0x0000003132317209 */ /* 0x001fe20007810000 */
[-CC-:B------:R-:W-:Y:S01]  /*10790*/  FFMA.FTZ R174, R51, R38.reuse, -R48.reuse ;  /* 0x0000002633ae7223 */ /* 0x180fe20000010830 */
[-CC-:B------:R-:W-:Y:S01]  /*107a0*/  FFMA.FTZ R160, R5, R38.reuse, -R48.reuse ;  /* 0x0000002605a07223 */ /* 0x180fe20000010830 */
[-CC-:B------:R-:W-:Y:S01]  /*107b0*/  FFMA.FTZ R51, R53, R38.reuse, -R48.reuse ;  /* 0x0000002635337223 */ /* 0x180fe20000010830 */
[-CC-:B------:R-:W-:Y:S01]  /*107c0*/  FFMA.FTZ R46, R4, R38.reuse, -R48.reuse ;  /* 0x00000026042e7223 */ /* 0x180fe20000010830 */
[C---:B------:R-:W-:Y:S01]  /*107d0*/  FADD.FTZ R10, -R49.reuse, R9 ;  /* 0x00000009310a7221 */ /* 0x040fe20000010100 */
[-C--:B------:R-:W-:Y:S01]  /*107e0*/  FMUL.FTZ R30, R49, R38.reuse ;  /* 0x00000026311e7220 */ /* 0x080fe20000410000 */
[----:B------:R-:W-:Y:S01]  /*107f0*/  MUFU.EX2 R9, R52 ;  /* 0x0000003400097308 */ /* 0x000fe20000000800 */
[-C--:B------:R-:W-:Y:S01]  /*10800*/  FFMA.FTZ R162, R12, R38.reuse, -R48 ;  /* 0x000000260ca27223 */ /* 0x080fe20000010830 */
[-C--:B------:R-:W-:Y:S01]  /*10810*/  FMUL.FTZ R10, R10, R38.reuse ;  /* 0x000000260a0a7220 */ /* 0x080fe20000410000 */
[-CC-:B------:R-:W-:Y:S01]  /*10820*/  FFMA.FTZ R53, R6, R38.reuse, -R30.reuse ;  /* 0x0000002606357223 */ /* 0x180fe2000001081e */
[-C--:B------:R-:W-:Y:S01]  /*10830*/  FFMA.FTZ R6, R7, R38.reuse, -R30 ;  /* 0x0000002607067223 */ /* 0x080fe2000001081e */
[-C--:B------:R-:W-:Y:S01]  /*10840*/  FFMA.FTZ R176, R163, R38.reuse, -R48 ;  /* 0x00000026a3b07223 */ /* 0x080fe20000010830 */
[-C--:B------:R-:W-:Y:S01]  /*10850*/  FFMA.FTZ R163, R14, R38.reuse, -R30 ;  /* 0x000000260ea37223 */ /* 0x080fe2000001081e */
[-C--:B------:R-:W-:Y:S01]  /*10860*/  FFMA.FTZ R44, R13, R38.reuse, -R48 ;  /* 0x000000260d2c7223 */ /* 0x080fe20000010830 */
[----:B------:R-:W0:Y:S01]  /*10870*/  MUFU.EX2 R160, R160 ;  /* 0x000000a000a07308 */ /* 0x000e220000000800 */
[-C--:B------:R-:W-:Y:S01]  /*10880*/  FFMA.FTZ R14, R15, R38.reuse, -R30 ;  /* 0x000000260f0e7223 */ /* 0x080fe2000001081e */
[-CC-:B------:R-:W-:Y:S01]  /*10890*/  FFMA.FTZ R4, R43, R38.reuse, -R48.reuse ;  /* 0x000000262b047223 */ /* 0x180fe20000010830 */
[-CC-:B------:R-:W-:Y:S01]  /*108a0*/  FFMA.FTZ R164, R20, R38.reuse, -R48.reuse ;  /* 0x0000002614a47223 */ /* 0x180fe20000010830 */
[-C--:B------:R-:W-:Y:S01]  /*108b0*/  FFMA.FTZ R43, R165, R38.reuse, -R48 ;  /* 0x00000026a52b7223 */ /* 0x080fe20000010830 */
[-C--:B------:R-:W-:Y:S01]  /*108c0*/  FFMA.FTZ R165, R24, R38.reuse, -R30 ;  /* 0x0000002618a57223 */ /* 0x080fe2000001081e */
[-C--:B------:R-:W-:Y:S01]  /*108d0*/  FFMA.FTZ R42, R21, R38.reuse, -R48 ;  /* 0x00000026152a7223 */ /* 0x080fe20000010830 */
[-C--:B------:R-:W-:Y:S01]  /*108e0*/  FFMA.FTZ R24, R25, R38.reuse, -R30 ;  /* 0x0000002619187223 */ /* 0x080fe2000001081e */
[----:B------:R-:W-:Y:S01]  /*108f0*/  MUFU.EX2 R10, R10 ;  /* 0x0000000a000a7308 */ /* 0x000fe20000000800 */
[-CC-:B------:R-:W-:Y:S01]  /*10900*/  FFMA.FTZ R166, R26, R38.reuse, -R48.reuse ;  /* 0x000000261aa67223 */ /* 0x180fe20000010830 */
[-C--:B------:R-:W-:Y:S01]  /*10910*/  FFMA.FTZ R178, R167, R38.reuse, -R48 ;  /* 0x00000026a7b27223 */ /* 0x080fe20000010830 */
[-C--:B------:R-:W-:Y:S01]  /*10920*/  FFMA.FTZ R167, R28, R38.reuse, -R30 ;  /* 0x000000261ca77223 */ /* 0x080fe2000001081e */
[-C--:B------:R-:W-:Y:S01]  /*10930*/  FFMA.FTZ R26, R27, R38.reuse, -R48 ;  /* 0x000000261b1a7223 */ /* 0x080fe20000010830 */
[-C--:B------:R-:W-:Y:S01]  /*10940*/  FFMA.FTZ R28, R29, R38.reuse, -R30 ;  /* 0x000000261d1c7223 */ /* 0x080fe2000001081e */
[-CC-:B------:R-:W-:Y:S01]  /*10950*/  FFMA.FTZ R172, R41, R38.reuse, -R48.reuse ;  /* 0x0000002629ac7223 */ /* 0x180fe20000010830 */
[----:B------:R-:W-:Y:S01]  /*10960*/  FFMA.FTZ R41, R169, R38, -R48 ;  /* 0x00000026a9297223 */ /* 0x000fe20000010830 */
[----:B------:R-:W1:Y:S01]  /*10970*/  MUFU.EX2 R53, R53 ;  /* 0x0000003500357308 */ /* 0x000e620000000800 */
[----:B0-----:R-:W-:Y:S01]  /*10980*/  FFMA.FTZ R7, R9, R8, R160 ;  /* 0x0000000809077223 */ /* 0x001fe200000100a0 */
[-C--:B------:R-:W-:Y:S01]  /*10990*/  FFMA.FTZ R169, R32, R38.reuse, -R30 ;  /* 0x0000002620a97223 */ /* 0x080fe2000001081e */
[-C--:B------:R-:W-:Y:S01]  /*109a0*/  FFMA.FTZ R20, R31, R38.reuse, -R48 ;  /* 0x000000261f147223 */ /* 0x080fe20000010830 */
[-C--:B------:R-:W-:Y:S01]  /*109b0*/  FFMA.FTZ R32, R33, R38.reuse, -R30 ;  /* 0x0000002621207223 */ /* 0x080fe2000001081e */
[-CC-:B------:R-:W-:Y:S01]  /*109c0*/  FFMA.FTZ R170, R34, R38.reuse, -R48.reuse ;  /* 0x0000002622aa7223 */ /* 0x180fe20000010830 */
[-C--:B------:R-:W-:Y:S01]  /*109d0*/  FFMA.FTZ R180, R171, R38.reuse, -R48 ;  /* 0x00000026abb47223 */ /* 0x080fe20000010830 */
[-C--:B------:R-:W-:Y:S01]  /*109e0*/  FFMA.FTZ R171, R36, R38.reuse, -R30 ;  /* 0x0000002624ab7223 */ /* 0x080fe2000001081e */
[----:B------:R-:W0:Y:S01]  /*109f0*/  MUFU.EX2 R46, R46 ;  /* 0x0000002e002e7308 */ /* 0x000e220000000800 */
[-C--:B------:R-:W-:Y:S01]  /*10a00*/  FFMA.FTZ R12, R35, R38.reuse, -R48 ;  /* 0x00000026230c7223 */ /* 0x080fe20000010830 */
[-C--:B------:R-:W-:Y:S01]  /*10a10*/  FFMA.FTZ R34, R39, R38.reuse, -R30 ;  /* 0x0000002627227223 */ /* 0x080fe2000001081e */
[-C--:B------:R-:W-:Y:S01]  /*10a20*/  FFMA.FTZ R35, R173, R38.reuse, -R48 ;  /* 0x00000026ad237223 */ /* 0x080fe20000010830 */
[-CC-:B------:R-:W-:Y:S01]  /*10a30*/  FFMA.FTZ R173, R45, R38.reuse, -R30.reuse ;  /* 0x000000262dad7223 */ /* 0x180fe2000001081e */
[-C--:B------:R-:W-:Y:S01]  /*10a40*/  FFMA.FTZ R36, R47, R38.reuse, -R30 ;  /* 0x000000262f247223 */ /* 0x080fe2000001081e */
[-C--:B------:R-:W-:Y:S01]  /*10a50*/  FFMA.FTZ R182, R175, R38.reuse, -R48 ;  /* 0x00000026afb67223 */ /* 0x080fe20000010830 */
[-C--:B------:R-:W-:Y:S01]  /*10a60*/  FFMA.FTZ R175, R161, R38.reuse, -R30 ;  /* 0x00000026a1af7223 */ /* 0x080fe2000001081e */
[----:B------:R-:W2:Y:S01]  /*10a70*/  MUFU.EX2 R6, R6 ;  /* 0x0000000600067308 */ /* 0x000ea20000000800 */
        /* <DEDUP_REMOVED lines=11> */
[-C--:B------:R-:W-:Y:S01]  /*10b30*/  FFMA.FTZ R5, R85, R38.reuse, -R48 ;  /* 0x0000002655057223 */ /* 0x080fe20000010830 */
[-CC-:B------:R-:W-:Y:S01]  /*10b40*/  FFMA.FTZ R48, R55, R38.reuse, -R30.reuse ;  /* 0x0000002637307223 */ /* 0x180fe2000001081e */
[-CC-:B------:R-:W-:Y:S01]  /*10b50*/  FFMA.FTZ R177, R57, R38.reuse, -R30.reuse ;  /* 0x0000002639b17223 */ /* 0x180fe2000001081e */
[-CC-:B------:R-:W-:Y:S01]  /*10b60*/  FFMA.FTZ R50, R59, R38.reuse, -R30.reuse ;  /* 0x000000263b327223 */ /* 0x180fe2000001081e */
[----:B------:R-:W0:Y:S01]  /*10b70*/  MUFU.EX2 R163, R163 ;  /* 0x000000a300a37308 */ /* 0x000e220000000800 */
[----:B--2---:R-:W-:Y:S01]  /*10b80*/  FADD.FTZ R8, R6, R3 ;  /* 0x0000000306087221 */ /* 0x004fe20000010000 */
[-CC-:B------:R-:W-:Y:S01]  /*10b90*/  FFMA.FTZ R179, R61, R38.reuse, -R30.reuse ;  /* 0x000000263db37223 */ /* 0x180fe2000001081e */
[-CC-:B------:R-:W-:Y:S01]  /*10ba0*/  FFMA.FTZ R52, R63, R38.reuse, -R30.reuse ;  /* 0x000000263f347223 */ /* 0x180fe2000001081e */
[-CC-:B------:R-:W-:Y:S01]  /*10bb0*/  FFMA.FTZ R181, R65, R38.reuse, -R30.reuse ;  /* 0x0000002641b57223 */ /* 0x180fe2000001081e */
[-CC-:B------:R-:W-:Y:S01]  /*10bc0*/  FFMA.FTZ R54, R67, R38.reuse, -R30.reuse ;  /* 0x0000002643367223 */ /* 0x180fe2000001081e */
[-CC-:B------:R-:W-:Y:S01]  /*10bd0*/  FFMA.FTZ R183, R69, R38.reuse, -R30.reuse ;  /* 0x0000002645b77223 */ /* 0x180fe2000001081e */
[-CC-:B------:R-:W-:Y:S01]  /*10be0*/  FFMA.FTZ R56, R71, R38.reuse, -R30.reuse ;  /* 0x0000002647387223 */ /* 0x180fe2000001081e */
[----:B------:R-:W2:Y:S01]  /*10bf0*/  MUFU.EX2 R44, R44 ;  /* 0x0000002c002c7308 */ /* 0x000ea20000000800 */
[----:B-1----:R-:W-:Y:S01]  /*10c00*/  FADD.FTZ R7, R162, R7 ;  /* 0x00000007a2077221 */ /* 0x002fe20000010000 */
[-CC-:B------:R-:W-:Y:S01]  /*10c10*/  FFMA.FTZ R185, R73, R38.reuse, -R30.reuse ;  /* 0x0000002649b97223 */ /* 0x180fe2000001081e */
[-CC-:B------:R-:W-:Y:S01]  /*10c20*/  FFMA.FTZ R58, R75, R38.reuse, -R30.reuse ;  /* 0x000000264b3a7223 */ /* 0x180fe2000001081e */
[-CC-:B------:R-:W-:Y:S01]  /*10c30*/  FFMA.FTZ R187, R77, R38.reuse, -R30.reuse ;  /* 0x000000264dbb7223 */ /* 0x180fe2000001081e */
[-CC-:B------:R-:W-:Y:S01]  /*10c40*/  FFMA.FTZ R189, R81, R38.reuse, -R30.reuse ;  /* 0x0000002651bd7223 */ /* 0x180fe2000001081e */
[----:B------:R-:W-:-:S02]  /*10c50*/  FFMA.FTZ R191, R40, R38, -R30 ;  /* 0x0000002628bf7223 */ /* 0x000fc4000001081e */
        /* <DEDUP_REMOVED lines=60> */
[----:B------:R-:W-:-:S06]  /*11020*/  FFMA.FTZ R60, R79, R38, -R30 ;  /* 0x000000264f3c7223 */ /* 0x000fcc000001081e */
        /* <DEDUP_REMOVED lines=28> */
[----:B------:R-:W-:-:S04]  /*111f0*/  IMAD R3, R152, 0x8, R156 ;  /* 0x0000000898037824 */ /* 0x000fc800078e029c */
[----:B------:R-:W-:Y:S02]  /*11200*/  VIADD R3, R3, 0x28840 ;  /* 0x0002884003037836 */ /* 0x000fe40000000000 */
[----:B------:R-:W0:Y:S01]  /*11210*/  MUFU.EX2 R27, R27 ;  /* 0x0000001b001b7308 */ /* 0x000e220000000800 */
[----:B--2---:R-:W-:Y:S02]  /*11220*/  FADD.FTZ R40, R184, R7 ;  /* 0x00000007b8287221 */ /* 0x004fe40000010000 */
[----:B------:R-:W-:-:S04]  /*11230*/  PRMT R3, R222, 0x654, R3 ;  /* 0x00000654de037816 */ /* 0x000fc80000000003 */
[----:B------:R2:W-:Y:S01]  /*11240*/  SYNCS.ARRIVE.TRANS64.RED.A1T0 RZ, [R3+URZ], RZ ;  /* 0x000000ff03ff79a7 */ /* 0x0005e2000810043f */
[----:B------:R-:W3:Y:S01]  /*11250*/  MUFU.EX2 R58, R58 ;  /* 0x0000003a003a7308 */ /* 0x000ee20000000800 */
[----:B-1----:R-:W-:-:S07]  /*11260*/  FADD.FTZ R7, R185, R8 ;  /* 0x00000008b9077221 */ /* 0x002fce0000010000 */
[----:B------:R-:W1:Y:S01]  /*11270*/  MUFU.EX2 R186, R186 ;  /* 0x000000ba00ba7308 */ /* 0x000e620000000800 */
[----:B0-----:R-:W-:-:S07]  /*11280*/  FADD.FTZ R15, R27, R40 ;  /* 0x000000281b0f7221 */ /* 0x001fce0000010000 */
        /* <DEDUP_REMOVED lines=26> */
.L_x_7160:
[----:B------:R-:W-:Y:S01]  /*11430*/  IMAD R7, R11, 0x8, R156 ;  /* 0x000000080b077824 */ /* 0x000fe200078e029c */
[----:B------:R-:W-:Y:S01]  /*11440*/  ISETP.GT.AND P1, PT, R210, RZ, PT ;  /* 0x000000ffd200720c */ /* 0x000fe20003f24270 */
[-C--:B------:R-:W-:Y:S01]  /*11450*/  FMUL.FTZ R88, R88, R9.reuse ;  /* 0x0000000958587220 */ /* 0x080fe20000410000 */
[----:B------:R-:W-:Y:S01]  /*11460*/  F2FP.BF16.F32.PACK_AB R172, R4, R172 ;  /* 0x000000ac04ac723e */ /* 0x000fe200000010ff */
[----:B------:R-:W-:Y:S02]  /*11470*/  VIADD R7, R7, 0x28860 ;  /* 0x0002886007077836 */ /* 0x000fe40000000000 */
[-C--:B------:R-:W-:Y:S01]  /*11480*/  FMUL.FTZ R89, R89, R9.reuse ;  /* 0x0000000959597220 */ /* 0x080fe20000410000 */
[-C--:B------:R-:W-:Y:S01]  /*11490*/  FMUL.FTZ R92, R92, R9.reuse ;  /* 0x000000095c5c7220 */ /* 0x080fe20000410000 */
[-C--:B------:R-:W-:Y:S01]  /*114a0*/  FMUL.FTZ R93, R93, R9.reuse ;  /* 0x000000095d5d7220 */ /* 0x080fe20000410000 */
[-C--:B------:R-:W-:Y:S01]  /*114b0*/  FMUL.FTZ R96, R96, R9.reuse ;  /* 0x0000000960607220 */ /* 0x080fe20000410000 */
[----:B------:R-:W-:Y:S01]  /*114c0*/  PRMT R7, R222, 0x654, R7 ;  /* 0x00000654de077816 */ /* 0x000fe20000000007 */
[-C--:B------:R-:W-:Y:S01]  /*114d0*/  FMUL.FTZ R97, R97, R9.reuse ;  /* 0x0000000961617220 */ /* 0x080fe20000410000 */
[-C--:B------:R-:W-:Y:S01]  /*114e0*/  FMUL.FTZ R100, R100, R9.reuse ;  /* 0x0000000964647220 */ /* 0x080fe20000410000 */
        /* <DEDUP_REMOVED lines=93> */
[----:B------:R-:W-:Y:S01]  /*11ac0*/  IADD3 R210, R210, -0x1, RZ ;  /* 0xffffffffd2d27810 */ /* 0x000fe20007ffe0ff */
[----:B0-----:R-:W-:Y:S06]  /*11ad0*/  @P1 BRA `(.L_x_7161) ;  /* 0xffffffd4007c1947 */ /* 0x001fec000383ffff */
.L_x_7149:
[----:B------:R-:W-:Y:S05]  /*11ae0*/  WARPSYNC.ALL ;  /* 0x0000000000007948 */ /* 0x000fea0003800000 */
[----:B------:R-:W-:Y:S06]  /*11af0*/  BAR.ARV 0x8, 0x180 ;  /* 0x0206000000007b1d */ /* 0x000fec0000002000 */
[----:B------:R-:W-:Y:S05]  /*11b00*/  @!P0 BRA `(.L_x_7162) ;  /* 0x0000000000048947 */ /* 0x000fea0003800000 */
[----:B------:R-:W-:Y:S01]  /*11b10*/  BPT.TRAP 0x1 ;  /* 0x000000040000795c */ /* 0x000fe20000300000 */
.L_x_7162:
[----:B------:R-:W-:Y:S01]  /*11b20*/  IMAD R11, R152, 0x8, R156 ;  /* 0x00000008980b7824 */ /* 0x000fe200078e029c */
[----:B------:R-:W-:-:S04]  /*11b30*/  SHF.L.U32 R0, R158, 0x1f, RZ ;  /* 0x0000001f9e007819 */ /* 0x000fc800000006ff */
[----:B------:R0:W1:Y:S01]  /*11b40*/  SYNCS.PHASECHK.TRANS64.TRYWAIT P1, [R11+URZ+0x28850], R0 ;  /* 0x028850000b0075a7 */ /* 0x000062000802017f */
[----:B------:R-:W-:Y:S05]  /*11b50*/  @!P0 BRA `(.L_x_7163) ;  /* 0x0000000000048947 */ /* 0x000fea0003800000 */
[----:B------:R-:W-:Y:S01]  /*11b60*/  BPT.TRAP 0x1 ;  /* 0x000000040000795c */ /* 0x000fe20000300000 */
.L_x_7163:
[----:B------:R-:W-:-:S05]  /*11b70*/  VIADD R156, R156, 0x400 ;  /* 0x000004009c9c7836 */ /* 0x000fca0000000000 */
[----:B------:R-:W-:-:S04]  /*11b80*/  SHF.R.U32.HI R156, RZ, 0x4, R156 ;  /* 0x00000004ff9c7819 */ /* 0x000fc8000001169c */
[----:B------:R-:W-:-:S04]  /*11b90*/  LOP3.LUT R156, R156, 0x3fff, RZ, 0xc0, !PT ;  /* 0x00003fff9c9c7812 */ /* 0x000fc800078ec0ff */
[----:B------:R-:W-:Y:S01]  /*11ba0*/  LOP3.LUT R5, R156, 0x4000000, RZ, 0xfc, !PT ;  /* 0x040000009c057812 */ /* 0x000fe200078efcff */
[----:B-1----:R-:W-:Y:S06]  /*11bb0*/  @P1 BRA `(.L_x_7164) ;  /* 0x0000000000081947 */ /* 0x002fec0003800000 */
[----:B------:R-:W1:Y:S02]  /*11bc0*/  SYNCS.PHASECHK.TRANS64.TRYWAIT P1, [R11+URZ+0x28850], R0 ;  /* 0x028850000b0075a7 */ /* 0x000e64000802017f */
[----:B-1----:R-:W-:Y:S05]  /*11bd0*/  @!P1 BRA `(.L_x_7165) ;  /* 0x000000a400609947 */ /* 0x002fea0003800000 */
.L_x_7164:
[----:B------:R-:W-:Y:S01]  /*11be0*/  IMAD R4, R152, 0x800, R5 ;  /* 0x0000080098047824 */ /* 0x000fe200078e0205 */
[----:B------:R-:W-:Y:S01]  /*11bf0*/  MOV R5, 0x40000040 ;  /* 0x4000004000057802 */ /* 0x000fe20000000f00 */
[----:B------:R-:W-:Y:S05]  /*11c00*/  WARPSYNC.ALL ;  /* 0x0000000000007948 */ /* 0x000fea0003800000 */
[C---:B------:R-:W-:Y:S01]  /*11c10*/  R2UR UR6, R4.reuse ;  /* 0x00000000040672ca */ /* 0x040fe200000e0000 */
[----:B------:R-:W-:Y:S01]  /*11c20*/  WARPGROUP.ARRIVE ;  /* 0x00000000000079c5 */ /* 0x000fe20000000000 */
[----:B------:R-:W-:Y:S01]  /*11c30*/  R2UR UR7, R5 ;  /* 0x00000000050772ca */ /* 0x000fe200000e0000 */
[----:B------:R-:W-:Y:S01]  /*11c40*/  VIADD R6, R4, 0x80 ;  /* 0x0000008004067836 */ /* 0x000fe20000000000 */
[----:B01----:R-:W0:Y:S01]  /*11c50*/  SHFL.BFLY PT, R0, R3, 0x2, 0x1f ;  /* 0x0c401f0003007f89 */ /* 0x003e2200000e0000 */
[----:B------:R-:W-:-:S02]  /*11c60*/  IMAD.MOV.U32 R7, RZ, RZ, 0x40000040 ;  /* 0x40000040ff077424 */ /* 0x000fc400078e00ff */
[----:B------:R-:W-:-:S08]  /*11c70*/  IMAD.MOV.U32 R5, RZ, RZ, 0x40000040 ;  /* 0x40000040ff057424 */ /* 0x000fd000078e00ff */
        /* <DEDUP_REMOVED lines=17> */
[----:B------:R-:W-:Y:S02]  /*11d90*/  R2UR UR7, R7 ;  /* 0x00000000070772ca */ /* 0x000fe400000e0000 */
[----:B------:R-:W-:Y:S01]  /*11da0*/  MOV R7, 0x40000040 ;  /* 0x4000004000077802 */ /* 0x000fe20000000f00 */
[----:B------:R-:W-:Y:S02]  /*11db0*/  WARPGROUP.DEPBAR.LE gsb0, 0x0 ;  /* 0x00008000000079c5 */ /* 0x000fe40000010000 */
[----:B------:R-:W-:-:S08]  /*11dc0*/  WARPGROUP.ARRIVE ;  /* 0x00000000000079c5 */ /* 0x000fd00000000000 */
        /* <DEDUP_REMOVED lines=9> */
[C---:B------:R-:W-:Y:S01]  /*11e60*/  VIADD R6, R4.reuse, 0x300 ;  /* 0x0000030004067836 */ /* 0x040fe20000000000 */
[----:B------:R-:W-:Y:S01]  /*11e70*/  R2UR UR7, R7 ;  /* 0x00000000070772ca */ /* 0x000fe200000e0000 */
[----:B------:R-:W-:Y:S02]  /*11e80*/  IMAD.MOV.U32 R7, RZ, RZ, 0x40000040 ;  /* 0x40000040ff077424 */ /* 0x000fe400078e00ff */
[----:B------:R-:W-:Y:S01]  /*11e90*/  VIADD R4, R4, 0x380 ;  /* 0x0000038004047836 */ /* 0x000fe20000000000 */
[----:B------:R-:W-:Y:S02]  /*11ea0*/  WARPGROUP.DEPBAR.LE gsb0, 0x0 ;  /* 0x00008000000079c5 */ /* 0x000fe40000010000 */
[----:B------:R-:W-:-:S07]  /*11eb0*/  WARPGROUP.ARRIVE ;  /* 0x00000000000079c5 */ /* 0x000fce0000000000 */
[----:B------:R-:W-:Y:S01]  /*11ec0*/  HGMMA.64x128x16.F32.BF16 R88, R180, gdesc[UR4].tnspB, R88, gsb0 ;  /* 0x41e00004b4587df0 */ /* 0x000fe20008001858 */
[----:B------:R-:W-:Y:S01]  /*11ed0*/  R2UR UR6, R6 ;  /* 0x00000000060672ca */ /* 0x000fe200000e0000 */
[----:B------:R-:W-:Y:S01]  /*11ee0*/  IMAD.MOV.U32 R6, RZ, RZ, RZ ;  /* 0x000000ffff067224 */ /* 0x000fe200078e00ff */
[----:B------:R-:W-:Y:S01]  /*11ef0*/  R2UR UR7, R7 ;  /* 0x00000000070772ca */ /* 0x000fe200000e0000 */
[----:B------:R-:W-:Y:S02]  /*11f00*/  WARPGROUP.DEPBAR.LE gsb0, 0x0 ;  /* 0x00008000000079c5 */ /* 0x000fe40000010000 */
[----:B------:R-:W-:-:S10]  /*11f10*/  WARPGROUP.ARRIVE ;  /* 0x00000000000079c5 */ /* 0x000fd40000000000 */
[----:B------:R-:W-:Y:S01]  /*11f20*/  HGMMA.64x128x16.F32.BF16 R88, R184, gdesc[UR4].tnspB, R88, gsb0 ;  /* 0x41e00004b8587df0 */ /* 0x000fe20008001858 */
[----:B------:R-:W-:Y:S01]  /*11f30*/  R2UR UR6, R4 ;  /* 0x00000000040672ca */ /* 0x000fe200000e0000 */
[----:B0-----:R-:W-:Y:S01]  /*11f40*/  FADD.FTZ R4, R0, R3 ;  /* 0x0000000300047221 */ /* 0x001fe20000010000 */
[----:B------:R-:W-:Y:S01]  /*11f50*/  R2UR UR7, R5 ;  /* 0x00000000050772ca */ /* 0x000fe200000e0000 */
[----:B------:R-:W-:Y:S01]  /*11f60*/  IMAD.MOV.U32 R3, RZ, RZ, -0x800000 ;  /* 0xff800000ff037424 */ /* 0x000fe200078e00ff */
[----:B------:R-:W0:Y:S04]  /*11f70*/  SHFL.BFLY PT, R5, R8, 0x2, 0x1f ;  /* 0x0c401f0008057f89 */ /* 0x000e2800000e0000 */
[----:B------:R-:W1:Y:S01]  /*11f80*/  SHFL.BFLY PT, R7, R4, 0x1, 0x1f ;  /* 0x0c201f0004077f89 */ /* 0x000e6200000e0000 */
[----:B0-----:R-:W-:Y:S01]  /*11f90*/  FADD.FTZ R5, R5, R8 ;  /* 0x0000000805057221 */ /* 0x001fe20000010000 */
[----:B------:R-:W-:Y:S01]  /*11fa0*/  MOV R8, RZ ;  /* 0x000000ff00087202 */ /* 0x000fe20000000f00 */
[----:B-1----:R-:W-:-:S03]  /*11fb0*/  FADD.FTZ R13, R4, R7 ;  /* 0x00000007040d7221 */ /* 0x002fc60000010000 */
[----:B------:R-:W0:Y:S02]  /*11fc0*/  SHFL.BFLY PT, R0, R5, 0x1, 0x1f ;  /* 0x0c201f0005007f89 */ /* 0x000e2400000e0000 */
[----:B------:R-:W-:-:S13]  /*11fd0*/  FSETP.NE.FTZ.AND P2, PT, R13, RZ, PT ;  /* 0x000000ff0d00720b */ /* 0x000fda0003f55000 */
[----:B------:R-:W1:Y:S01]  /*11fe0*/  @P2 MUFU.LG2 R9, R13 ;  /* 0x0000000d00092308 */ /* 0x000e620000000c00 */
[----:B0-----:R-:W-:-:S07]  /*11ff0*/  FADD.FTZ R12, R5, R0 ;  /* 0x00000000050c7221 */ /* 0x001fce0000010000 */
[----:B------:R-:W-:Y:S01]  /*12000*/  @P2 MUFU.RCP R8, R13 ;  /* 0x0000000d00082308 */ /* 0x000fe20000001000 */
[----:B------:R-:W-:Y:S01]  /*12010*/  @P2 FMUL.FTZ R5, R38, 0.69314718246459960938 ;  /* 0x3f31721826052820 */ /* 0x000fe20000410000 */
        /* <DEDUP_REMOVED lines=11> */
[----:B------:R-:W-:Y:S03]  /*120d0*/  HGMMA.64x128x16.F32.BF16 R88, R188, gdesc[UR4].tnspB, R88, gsb0 ;  /* 0x41e00004bc587df0 */ /* 0x000fe60008001858 */
[----:B------:R-:W-:Y:S02]  /*120e0*/  WARPGROUP.DEPBAR.LE gsb0, 0x0 ;  /* 0x00008000000079c5 */ /* 0x000fe40000010000 */
[----:B-12---:R-:W-:Y:S05]  /*120f0*/  @!P0 BRA `(.L_x_7166) ;  /* 0x0000000000048947 */ /* 0x006fea0003800000 */
[----:B------:R-:W-:Y:S01]  /*12100*/  BPT.TRAP 0x1 ;  /* 0x000000040000795c */ /* 0x000fe20000300000 */
.L_x_7166:
        /* <DEDUP_REMOVED lines=8> */
[----:B------:R-:W-:Y:S01]  /*12190*/  FMUL.FTZ R62, R92, R6 ;  /* 0x000000065c3e7220 */ /* 0x000fe20000410000 */
[----:B------:R0:W-:Y:S01]  /*121a0*/  SYNCS.ARRIVE.TRANS64.RED.A1T0 RZ, [R5+URZ], RZ ;  /* 0x000000ff05ff79a7 */ /* 0x0001e2000810043f */
[-C--:B------:R-:W-:Y:S01]  /*121b0*/  FMUL.FTZ R100, R90, R8.reuse ;  /* 0x000000085a647220 */ /* 0x080fe20000410000 */
[----:B------:R-:W-:Y:S01]  /*121c0*/  FMUL.FTZ R93, R91, R8 ;  /* 0x000000085b5d7220 */ /* 0x000fe20000410000 */
        /* <DEDUP_REMOVED lines=59> */
[----:B------:R-:W-:Y:S01]  /*12580*/  LOP3.LUT R158, R158, R5, RZ, 0x3c, !PT ;  /* 0x000000059e9e7212 */ /* 0x000fe200078e3cff */
[----:B------:R-:W-:Y:S01]  /*12590*/  VIADD R207, R207, 0x1 ;  /* 0x00000001cfcf7836 */ /* 0x000fe20000000000 */
[----:B------:R-:W-:-:S07]  /*125a0*/  SEL R152, R152, RZ, P0 ;  /* 0x000000ff98987207 */ /* 0x000fce0000000000 */
.L_x_7102:
[----:B------:R-:W-:Y:S05]  /*125b0*/  WARPSYNC.ALL ;  /* 0x0000000000007948 */ /* 0x000fea0003800000 */
        /* <DEDUP_REMOVED lines=9> */
[----:B------:R-:W-:Y:S05]  /*12650*/  WARPSYNC.ALL ;  /* 0x0000000000007948 */ /* 0x000fea0003800000 */
[----:B------:R-:W-:Y:S01]  /*12660*/  BAR.SYNC.DEFER_BLOCKING 0x1, 0x100 ;  /* 0x0044000000007b1d */ /* 0x000fe20000010000 */
[----:B------:R-:W-:Y:S02]  /*12670*/  F2FP.BF16.F32.PACK_AB R30, R33, R30 ;  /* 0x0000001e211e723e */ /* 0x000fe400000010ff */
[----:B------:R-:W-:Y:S02]  /*12680*/  F2FP.BF16.F32.PACK_AB R34, R35, R34 ;  /* 0x000000222322723e */ /* 0x000fe400000010ff */
[----:B------:R-:W-:Y:S01]  /*12690*/  F2FP.BF16.F32.PACK_AB R32, R45, R32 ;  /* 0x000000202d20723e */ /* 0x000fe200000010ff */
[----:B------:R-:W-:Y:S01]  /*126a0*/  ULDC.64 UR4, c[0x0][0xc00] ;  /* 0x0003000000047ab9 */ /* 0x000fe20000000a00 */
[----:B------:R-:W-:-:S02]  /*126b0*/  F2FP.BF16.F32.PACK_AB R33, R69, R70 ;  /* 0x000000464521723e */ /* 0x000fc400000010ff */
[----:B------:R-:W-:Y:S02]  /*126c0*/  F2FP.BF16.F32.PACK_AB R35, R67, R68 ;  /* 0x000000444323723e */ /* 0x000fe400000010ff */
[----:B------:R-:W-:Y:S02]  /*126d0*/  MOV R20, R156 ;  /* 0x0000009c00147202 */ /* 0x000fe40000000f00 */
[----:B--2---:R-:W-:-:S03]  /*126e0*/  MOV R21, R5 ;  /* 0x0000000500157202 */ /* 0x004fc60000000f00 */
[----:B------:R-:W-:-:S03]  /*126f0*/  IMAD.WIDE R8, R226, 0x2, R20 ;  /* 0x00000002e2087825 */ /* 0x000fc600078e0214 */
[C---:B------:R-:W-:Y:S02]  /*12700*/  LOP3.LUT R29, R8.reuse, 0x380, RZ, 0xc0, !PT ;  /* 0x00000380081d7812 */ /* 0x040fe400078ec0ff */
[C---:B------:R-:W-:Y:S02]  /*12710*/  IADD3 R95, P5, R8.reuse, 0x20, RZ ;  /* 0x00000020085f7810 */ /* 0x040fe40007fbe0ff */
[----:B------:R-:W-:Y:S02]  /*12720*/  IADD3 R97, P0, R8, 0x40, RZ ;  /* 0x0000004008617810 */ /* 0x000fe40007f1e0ff */
[----:B------:R-:W-:Y:S01]  /*12730*/  SHF.R.U64 R29, R29, 0x3, RZ ;  /* 0x000000031d1d7819 */ /* 0x000fe200000012ff */
[--C-:B------:R-:W-:Y:S01]  /*12740*/  IMAD.X R5, RZ, RZ, R9.reuse, P5 ;  /* 0x000000ffff057224 */ /* 0x100fe200028e0609 */
[----:B------:R-:W-:Y:S01]  /*12750*/  LOP3.LUT R4, R95, 0x380, RZ, 0xc0, !PT ;  /* 0x000003805f047812 */ /* 0x000fe200078ec0ff */
[----:B------:R-:W-:Y:S01]  /*12760*/  IMAD.X R7, RZ, RZ, R9, P0 ;  /* 0x000000ffff077224 */ /* 0x000fe200000e0609 */
[----:B------:R-:W-:-:S02]  /*12770*/  LOP3.LUT R6, R97, 0x380, RZ, 0xc0, !PT ;  /* 0x0000038061067812 */ /* 0x000fc400078ec0ff */
[C---:B------:R-:W-:Y:S02]  /*12780*/  IADD3 R99, P1, R8.reuse, 0x60, RZ ;  /* 0x0000006008637810 */ /* 0x040fe40007f3e0ff */
[C---:B------:R-:W-:Y:S02]  /*12790*/  IADD3 R101, P2, R8.reuse, 0x4000, RZ ;  /* 0x0000400008657810 */ /* 0x040fe40007f5e0ff */
[C---:B------:R-:W-:Y:S02]  /*127a0*/  IADD3 R103, P3, R8.reuse, 0x4020, RZ ;  /* 0x0000402008677810 */ /* 0x040fe40007f7e0ff */
        /* <DEDUP_REMOVED lines=8> */
[----:B------:R-:W-:-:S02]  /*12830*/  SHF.R.U64 R6, R6, 0x3, RZ ;  /* 0x0000000306067819 */ /* 0x000fc400000012ff */
[----:B------:R-:W-:Y:S02]  /*12840*/  LOP3.LUT R12, R99, 0x380, RZ, 0xc0, !PT ;  /* 0x00000380630c7812 */ /* 0x000fe400078ec0ff */
[----:B------:R-:W-:Y:S02]  /*12850*/  LOP3.LUT R14, R101, 0x380, RZ, 0xc0, !PT ;  /* 0x00000380650e7812 */ /* 0x000fe400078ec0ff */
[----:B-1----:R-:W-:Y:S02]  /*12860*/  MOV R40, R8 ;  /* 0x0000000800287202 */ /* 0x002fe40000000f00 */
[----:B---3--:R-:W-:Y:S02]  /*12870*/  IADD3.X R13, RZ, R9, RZ, P1, !PT ;  /* 0x00000009ff0d7210 */ /* 0x008fe40000ffe4ff */
[----:B-----5:R-:W-:Y:S02]  /*12880*/  LOP3.LUT R24, R103, 0x380, RZ, 0xc0, !PT ;  /* 0x0000038067187812 */ /* 0x020fe400078ec0ff */
[----:B------:R-:W-:-:S02]  /*12890*/  LOP3.LUT R26, R105, 0x380, RZ, 0xc0, !PT ;  /* 0x00000380691a7812 */ /* 0x000fc400078ec0ff */
[----:B------:R-:W-:Y:S02]  /*128a0*/  LOP3.LUT R28, R107, 0x380, RZ, 0xc0, !PT ;  /* 0x000003806b1c7812 */ /* 0x000fe400078ec0ff */
[----:B------:R-:W-:Y:S02]  /*128b0*/  F2FP.BF16.F32.PACK_AB R8, R11, R10 ;  /* 0x0000000a0b08723e */ /* 0x000fe400000010ff */
[----:B------:R-:W-:Y:S02]  /*128c0*/  LOP3.LUT R4, R4, R95, RZ, 0x3c, !PT ;  /* 0x0000005f04047212 */ /* 0x000fe400078e3cff */
[----:B------:R-:W-:Y:S02]  /*128d0*/  LOP3.LUT R6, R6, R97, RZ, 0x3c, !PT ;  /* 0x0000006106067212 */ /* 0x000fe400078e3cff */
[----:B------:R-:W-:Y:S02]  /*128e0*/  F2FP.BF16.F32.PACK_AB R9, R93, R100 ;  /* 0x000000645d09723e */ /* 0x000fe400000010ff */
[----:B------:R-:W-:-:S02]  /*128f0*/  F2FP.BF16.F32.PACK_AB R10, R63, R62 ;  /* 0x0000003e3f0a723e */ /* 0x000fc400000010ff */
[----:B------:R-:W-:Y:S02]  /*12900*/  F2FP.BF16.F32.PACK_AB R11, R91, R92 ;  /* 0x0000005c5b0b723e */ /* 0x000fe400000010ff */
[----:B------:R-:W-:Y:S02]  /*12910*/  SHF.R.U64 R12, R12, 0x3, RZ ;  /* 0x000000030c0c7819 */ /* 0x000fe400000012ff */
[----:B------:R-:W-:Y:S01]  /*12920*/  SHF.R.U64 R14, R14, 0x3, RZ ;  /* 0x000000030e0e7819 */ /* 0x000fe200000012ff */
[----:B------:R1:W-:Y:S01]  /*12930*/  STSM.16.M88.4 [R40], R8 ;  /* 0x0000000828007844 */ /* 0x0003e20000000200 */
[----:B------:R-:W-:Y:S02]  /*12940*/  SHF.R.U64 R24, R24, 0x3, RZ ;  /* 0x0000000318187819 */ /* 0x000fe400000012ff */
[----:B------:R-:W-:Y:S02]  /*12950*/  SHF.R.U64 R26, R26, 0x3, RZ ;  /* 0x000000031a1a7819 */ /* 0x000fe400000012ff */
[----:B------:R-:W-:-:S02]  /*12960*/  SHF.R.U64 R28, R28, 0x3, RZ ;  /* 0x000000031c1c7819 */ /* 0x000fc400000012ff */
[----:B------:R-:W-:Y:S02]  /*12970*/  MOV R94, R4 ;  /* 0x00000004005e7202 */ /* 0x000fe40000000f00 */
[----:B------:R-:W-:Y:S02]  /*12980*/  MOV R93, R6 ;  /* 0x00000006005d7202 */ /* 0x000fe40000000f00 */
[----:B------:R-:W-:Y:S02]  /*12990*/  F2FP.BF16.F32.PACK_AB R4, R54, R53 ;  /* 0x000000353604723e */ /* 0x000fe400000010ff */
[----:B------:R-:W-:Y:S02]  /*129a0*/  F2FP.BF16.F32.PACK_AB R5, R89, R90 ;  /* 0x0000005a5905723e */ /* 0x000fe400000010ff */
[----:B------:R-:W-:Y:S02]  /*129b0*/  F2FP.BF16.F32.PACK_AB R6, R61, R52 ;  /* 0x000000343d06723e */ /* 0x000fe400000010ff */
[----:B------:R-:W-:-:S02]  /*129c0*/  F2FP.BF16.F32.PACK_AB R7, R87, R88 ;  /* 0x000000585707723e */ /* 0x000fc400000010ff */
[----:B------:R-:W-:Y:S02]  /*129d0*/  LOP3.LUT R12, R12, R99, RZ, 0x3c, !PT ;  /* 0x000000630c0c7212 */ /* 0x000fe400078e3cff */
[----:B------:R-:W-:Y:S01]  /*129e0*/  LOP3.LUT R14, R14, R101, RZ, 0x3c, !PT ;  /* 0x000000650e0e7212 */ /* 0x000fe200078e3cff */
[----:B------:R-:W-:Y:S01]  /*129f0*/  STSM.16.M88.4 [R94], R4 ;  /* 0x000000045e007844 */ /* 0x000fe20000000200 */
[----:B-1----:R-:W-:Y:S02]  /*12a00*/  F2FP.BF16.F32.PACK_AB R8, R60, R51 ;  /* 0x000000333c08723e */ /* 0x002fe400000010ff */
[----:B------:R-:W-:Y:S02]  /*12a10*/  F2FP.BF16.F32.PACK_AB R9, R85, R86 ;  /* 0x000000565509723e */ /* 0x000fe400000010ff */
[----:B------:R-:W-:Y:S02]  /*12a20*/  F2FP.BF16.F32.PACK_AB R10, R59, R50 ;  /* 0x000000323b0a723e */ /* 0x000fe400000010ff */
[----:B------:R-:W-:-:S02]  /*12a30*/  F2FP.BF16.F32.PACK_AB R11, R83, R84 ;  /* 0x00000054530b723e */ /* 0x000fc400000010ff */
[----:B------:R-:W-:Y:S02]  /*12a40*/  LOP3.LUT R24, R24, R103, RZ, 0x3c, !PT ;  /* 0x0000006718187212 */ /* 0x000fe400078e3cff */
[----:B------:R-:W-:Y:S01]  /*12a50*/  LOP3.LUT R26, R26, R105, RZ, 0x3c, !PT ;  /* 0x000000691a1a7212 */ /* 0x000fe200078e3cff */
[----:B------:R1:W-:Y:S01]  /*12a60*/  STSM.16.M88.4 [R93], R8 ;  /* 0x000000085d007844 */ /* 0x0003e20000000200 */
[----:B------:R-:W-:Y:S02]  /*12a70*/  LOP3.LUT R28, R28, R107, RZ, 0x3c, !PT ;  /* 0x0000006b1c1c7212 */ /* 0x000fe400078e3cff */
[----:B------:R-:W-:Y:S02]  /*12a80*/  MOV R92, R12 ;  /* 0x0000000c005c7202 */ /* 0x000fe40000000f00 */
[----:B------:R-:W-:Y:S02]  /*12a90*/  MOV R91, R14 ;  /* 0x0000000e005b7202 */ /* 0x000fe40000000f00 */
[----:B------:R-:W-:-:S02]  /*12aa0*/  MOV R63, R24 ;  /* 0x00000018003f7202 */ /* 0x000fc40000000f00 */
[----:B------:R-:W-:Y:S02]  /*12ab0*/  MOV R62, R26 ;  /* 0x0000001a003e7202 */ /* 0x000fe40000000f00 */
[----:B------:R-:W-:Y:S02]  /*12ac0*/  F2FP.BF16.F32.PACK_AB R12, R58, R49 ;  /* 0x000000313a0c723e */ /* 0x000fe400000010ff */
[----:B------:R-:W-:Y:S02]  /*12ad0*/  F2FP.BF16.F32.PACK_AB R13, R81, R82 ;  /* 0x00000052510d723e */ /* 0x000fe400000010ff */
[----:B------:R-:W-:Y:S01]  /*12ae0*/  F2FP.BF16.F32.PACK_AB R14, R57, R48 ;  /* 0x00000030390e723e */ /* 0x000fe200000010ff */
[----:B------:R-:W-:Y:S01]  /*12af0*/  IMAD.MOV.U32 R48, RZ, RZ, RZ ;  /* 0x000000ffff307224 */ /* 0x000fe200078e00ff */
[----:B------:R-:W-:Y:S02]  /*12b00*/  F2FP.BF16.F32.PACK_AB R15, R79, R80 ;  /* 0x000000504f0f723e */ /* 0x000fe400000010ff */
[----:B------:R-:W-:-:S02]  /*12b10*/  MOV R40, R28 ;  /* 0x0000001c00287202 */ /* 0x000fc40000000f00 */
[----:B------:R-:W-:Y:S01]  /*12b20*/  F2FP.BF16.F32.PACK_AB R24, R56, R47 ;  /* 0x0000002f3818723e */ /* 0x000fe200000010ff */
[----:B------:R-:W-:Y:S01]  /*12b30*/  STSM.16.M88.4 [R92], R12 ;  /* 0x0000000c5c007844 */ /* 0x000fe20000000200 */
[----:B------:R-:W-:Y:S02]  /*12b40*/  F2FP.BF16.F32.PACK_AB R25, R77, R78 ;  /* 0x0000004e4d19723e */ /* 0x000fe400000010ff */
[----:B------:R-:W-:Y:S02]  /*12b50*/  F2FP.BF16.F32.PACK_AB R26, R55, R46 ;  /* 0x0000002e371a723e */ /* 0x000fe400000010ff */
[----:B------:R-:W-:Y:S01]  /*12b60*/  F2FP.BF16.F32.PACK_AB R27, R75, R76 ;  /* 0x0000004c4b1b723e */ /* 0x000fe200000010ff */
[----:B------:R-:W2:Y:S01]  /*12b70*/  LDC R55, c[0x0][0xbe8] ;  /* 0x0002fa00ff377b82 */ /* 0x000ea20000000800 */
[----:B------:R-:W-:Y:S02]  /*12b80*/  F2FP.BF16.F32.PACK_AB R28, R44, R31 ;  /* 0x0000001f2c1c723e */ /* 0x000fe400000010ff */
[----:B------:R-:W-:Y:S01]  /*12b90*/  ISETP.NE.U32.AND P0, PT, RZ, UR4, PT ;  /* 0x00000004ff007c0c */ /* 0x000fe2000bf05070 */
[----:B------:R-:W-:Y:S01]  /*12ba0*/  STSM.16.M88.4 [R91], R24 ;  /* 0x000000185b007844 */ /* 0x000fe20000000200 */
[----:B-1----:R-:W-:-:S02]  /*12bb0*/  IADD3 R8, P1, R204, UR4, RZ ;  /* 0x00000004cc087c10 */ /* 0x002fc4000ff3e0ff */
[----:B------:R-:W-:Y:S02]  /*12bc0*/  F2FP.BF16.F32.PACK_AB R29, R73, R74 ;  /* 0x0000004a491d723e */ /* 0x000fe400000010ff */
[----:B------:R-:W-:Y:S02]  /*12bd0*/  F2FP.BF16.F32.PACK_AB R31, R71, R72 ;  /* 0x00000048471f723e */ /* 0x000fe400000010ff */
[----:B------:R-:W-:Y:S02]  /*12be0*/  F2FP.BF16.F32.PACK_AB R4, R39, R38 ;  /* 0x000000262704723e */ /* 0x000fe400000010ff */
[----:B------:R-:W-:Y:S01]  /*12bf0*/  F2FP.BF16.F32.PACK_AB R5, R65, R66 ;  /* 0x000000424105723e */ /* 0x000fe200000010ff */
[----:B------:R-:W-:Y:S01]  /*12c00*/  STSM.16.M88.4 [R63], R28 ;  /* 0x0000001c3f007844 */ /* 0x000fe20000000200 */
[----:B------:R-:W-:Y:S02]  /*12c10*/  F2FP.BF16.F32.PACK_AB R6, R37, R36 ;  /* 0x000000242506723e */ /* 0x000fe400000010ff */
[----:B------:R-:W-:Y:S01]  /*12c20*/  F2FP.BF16.F32.PACK_AB R7, R151, R64 ;  /* 0x000000409707723e */ /* 0x000fe200000010ff */
[----:B------:R-:W-:Y:S01]  /*12c30*/  STSM.16.M88.4 [R62], R32 ;  /* 0x000000203e007844 */ /* 0x000fe20000000200 */
[----:B------:R-:W-:-:S02]  /*12c40*/  ISETP.NE.AND.EX P0, PT, RZ, UR5, PT, P0 ;  /* 0x00000005ff007c0c */ /* 0x000fc4000bf05300 */
[----:B------:R-:W-:Y:S01]  /*12c50*/  IADD3.X R9, R205, UR5, RZ, P1, !PT ;  /* 0x00000005cd097c10 */ /* 0x000fe20008ffe4ff */
[----:B------:R-:W-:Y:S01]  /*12c60*/  ULDC.64 UR4, c[0x0][0xc08] ;  /* 0x0003020000047ab9 */ /* 0x000fe20000000a00 */
[----:B------:R1:W-:Y:S01]  /*12c70*/  STSM.16.M88.4 [R40], R4 ;  /* 0x0000000428007844 */ /* 0x0003e20000000200 */
[----:B------:R-:W-:Y:S01]  /*12c80*/  BAR.SYNC.DEFER_BLOCKING 0x1, 0x100 ;  /* 0x0044000000007b1d */ /* 0x000fe20000010000 */
[----:B------:R-:W-:-:S04]  /*12c90*/  ISETP.NE.U32.AND P2, PT, RZ, UR4, PT ;  /* 0x00000004ff007c0c */ /* 0x000fc8000bf45070 */
[----:B------:R-:W-:-:S13]  /*12ca0*/  ISETP.NE.AND.EX P2, PT, RZ, UR5, PT, P2 ;  /* 0x00000005ff007c0c */ /* 0x000fda000bf45320 */
[----:B------:R-:W-:Y:S01]  /*12cb0*/  @P2 IADD3 R204, P3, R204, UR4, RZ ;  /* 0x00000004cccc2c10 */ /* 0x000fe2000ff7e0ff */
[----:B------:R-:W-:Y:S02]  /*12cc0*/  ULDC UR4, c[0x0][0xa88] ;  /* 0x0002a20000047ab9 */ /* 0x000fe40000000800 */
[----:B-1----:R-:W-:Y:S01]  /*12cd0*/  IMAD.U32 R6, RZ, RZ, UR4 ;  /* 0x00000004ff067e24 */ /* 0x002fe2000f8e00ff */
[----:B------:R-:W-:Y:S01]  /*12ce0*/  @P2 IADD3.X R205, R205, UR5, RZ, P3, !PT ;  /* 0x00000005cdcd2c10 */ /* 0x000fe20009ffe4ff */
[----:B------:R1:W5:Y:S01]  /*12cf0*/  @P0 LDG.E R48, desc[UR38][R8.64] ;  /* 0x0000002608300981 */ /* 0x000362000c1e1900 */
[----:B--2---:R-:W-:Y:S01]  /*12d00*/  ISETP.NE.AND P1, PT, R55, 0x1, PT ;  /* 0x000000013700780c */ /* 0x004fe20003f25270 */
[----:B------:R-:W-:Y:S02]  /*12d10*/  IMAD R13, R208, 0x80, R224 ;  /* 0x00000080d00d7824 */ /* 0x000fe400078e02e0 */
[----:B------:R1:W5:Y:S10]  /*12d20*/  @P2 LDG.E R6, desc[UR38][R204.64] ;  /* 0x00000026cc062981 */ /* 0x000374000c1e1900 */
[----:B------:R-:W2:Y:S08]  /*12d30*/  @P1 LDC R10, c[0x0][0xbec] ;  /* 0x0002fb00ff0a1b82 */ /* 0x000eb00000000800 */
[----:B------:R-:W3:Y:S01]  /*12d40*/  @P1 LDC R11, c[0x0][0xbf0] ;  /* 0x0002fc00ff0b1b82 */ /* 0x000ee20000000800 */
[----:B-1----:R-:W-:Y:S05]  /*12d50*/  @P2 BRA `(.L_x_7169) ;  /* 0x0000000000102947 */ /* 0x002fea0003800000 */
[----:B------:R-:W-:Y:S05]  /*12d60*/  @!P0 BRA `(.L_x_7169) ;  /* 0x00000000000c8947 */ /* 0x000fea0003800000 */
[----:B------:R-:W4:Y:S04]  /*12d70*/  LDG.E R5, desc[UR38][R8.64] ;  /* 0x0000002608057981 */ /* 0x000f28000c1e1900 */
[----:B-----5:R-:W4:Y:S02]  /*12d80*/  LDG.E R6, desc[UR38][R8.64+0x4] ;  /* 0x0000042608067981 */ /* 0x020f24000c1e1900 */
[----:B----4-:R-:W-:-:S07]  /*12d90*/  IADD3 R6, -R5, R6, RZ ;  /* 0x0000000605067210 */ /* 0x010fce0007ffe1ff */
.L_x_7169:
[----:B------:R-:W-:Y:S01]  /*12da0*/  SHF.R.S32.HI R54, RZ, 0x1f, R203 ;  /* 0x0000001fff367819 */ /* 0x000fe200000114cb */
[----:B--2---:R-:W-:Y:S01]  /*12db0*/  @P1 IMAD.HI.U32 R4, R13, R10, RZ ;  /* 0x0000000a0d041227 */ /* 0x004fe200078e00ff */
[----:B------:R-:W-:Y:S01]  /*12dc0*/  ULDC.64 UR4, c[0x0][0xb90] ;  /* 0x0002e40000047ab9 */ /* 0x000fe20000000a00 */
[----:B-----5:R-:W-:Y:S02]  /*12dd0*/  SHF.R.S32.HI R49, RZ, 0x1f, R48 ;  /* 0x0000001fff317819 */ /* 0x020fe40000011430 */
[----:B------:R-:W-:Y:S01]  /*12de0*/  IMAD R8, R54, UR4, RZ ;  /* 0x0000000436087c24 */ /* 0x000fe2000f8e02ff */
[----:B------:R-:W-:Y:S01]  /*12df0*/  SEL R40, R209, RZ, !P0 ;  /* 0x000000ffd1287207 */ /* 0x000fe20004000000 */
[----:B------:R-:W-:Y:S01]  /*12e00*/  IMAD.MOV.U32 R7, RZ, RZ, R13 ;  /* 0x000000ffff077224 */ /* 0x000fe200078e000d */
[----:B---3--:R-:W-:Y:S01]  /*12e10*/  @P1 SHF.R.U32.HI R7, RZ, R11, R4 ;  /* 0x0000000bff071219 */ /* 0x008fe20000011604 */
[----:B------:R-:W-:Y:S01]  /*12e20*/  IMAD.WIDE.U32 R4, R203, UR4, R48 ;  /* 0x00000004cb047c25 */ /* 0x000fe2000f8e0030 */
[----:B------:R-:W-:-:S03]  /*12e30*/  SEL R57, R206, RZ, !P0 ;  /* 0x000000ffce397207 */ /* 0x000fc60004000000 */
[----:B------:R-:W-:Y:S01]  /*12e40*/  IMAD R9, R203, UR5, R8 ;  /* 0x00000005cb097c24 */ /* 0x000fe2000f8e0208 */
[----:B------:R-:W-:Y:S01]  /*12e50*/  ULDC.64 UR4, c[0x0][0xb98] ;  /* 0x0002e60000047ab9 */ /* 0x000fe20000000a00 */
[----:B------:R-:W-:Y:S02]  /*12e60*/  IMAD.MOV R8, RZ, RZ, -R7 ;  /* 0x000000ffff087224 */ /* 0x000fe400078e0a07 */
[----:B------:R-:W-:Y:S02]  /*12e70*/  IMAD.IADD R5, R5, 0x1, R9 ;  /* 0x0000000105057824 */ /* 0x000fe400078e0209 */
[----:B------:R-:W-:Y:S02]  /*12e80*/  IMAD R9, R55, R8, R13 ;  /* 0x0000000837097224 */ /* 0x000fe400078e020d */
[----:B------:R-:W-:Y:S02]  /*12e90*/  IMAD.IADD R11, R16, 0x1, R228 ;  /* 0x00000001100b7824 */ /* 0x000fe400078e02e4 */
[----:B------:R-:W-:-:S02]  /*12ea0*/  IMAD R8, R40, UR4, RZ ;  /* 0x0000000428087c24 */ /* 0x000fc4000f8e02ff */
[----:B------:R-:W-:-:S04]  /*12eb0*/  IMAD.WIDE.U32 R4, R57, UR4, R4 ;  /* 0x0000000439047c25 */ /* 0x000fc8000f8e0004 */
[----:B------:R-:W-:Y:S01]  /*12ec0*/  IMAD.WIDE R20, R11, 0x2, R20 ;  /* 0x000000020b147825 */ /* 0x000fe200078e0214 */
[----:B------:R-:W-:Y:S02]  /*12ed0*/  SHF.R.S32.HI R11, RZ, 0x1f, R7 ;  /* 0x0000001fff0b7819 */ /* 0x000fe40000011407 */
[----:B------:R-:W-:Y:S01]  /*12ee0*/  IADD3 R4, P2, R7, R4, RZ ;  /* 0x0000000407047210 */ /* 0x000fe20007f5e0ff */
[----:B------:R-:W-:Y:S01]  /*12ef0*/  IMAD R10, R57, UR5, R8 ;  /* 0x00000005390a7c24 */ /* 0x000fe2000f8e0208 */
[----:B------:R-:W-:Y:S01]  /*12f00*/  SHF.R.S32.HI R8, RZ, 0x1f, R9 ;  /* 0x0000001fff087819 */ /* 0x000fe20000011409 */
[----:B------:R-:W-:Y:S01]  /*12f10*/  ULDC.64 UR4, c[0x0][0xb88] ;  /* 0x0002e20000047ab9 */ /* 0x000fe20000000a00 */
[----:B------:R-:W-:Y:S01]  /*12f20*/  IADD3 R7, P0, R20, 0x1000, RZ ;  /* 0x0000100014077810 */ /* 0x000fe20007f1e0ff */
[----:B------:R-:W-:Y:S01]  /*12f30*/  IMAD R59, R6, R55, RZ ;  /* 0x00000037063b7224 */ /* 0x000fe200078e02ff */
[----:B------:R-:W-:Y:S01]  /*12f40*/  IADD3.X R5, R11, R5, R10, P2, !PT ;  /* 0x000000050b057210 */ /* 0x000fe200017fe40a */
[----:B------:R-:W-:Y:S01]  /*12f50*/  IMAD R12, R8, UR4, RZ ;  /* 0x00000004080c7c24 */ /* 0x000fe2000f8e02ff */
[----:B------:R-:W-:-:S02]  /*12f60*/  IADD3 R29, P3, R20, 0x4000, RZ ;  /* 0x00004000141d7810 */ /* 0x000fc40007f7e0ff */
[----:B------:R-:W-:Y:S01]  /*12f70*/  IADD3 R13, P4, R20, 0x2000, RZ ;  /* 0x00002000140d7810 */ /* 0x000fe20007f9e0ff */
[----:B------:R-:W-:Y:S01]  /*12f80*/  IMAD R11, R9, UR5, R12 ;  /* 0x00000005090b7c24 */ /* 0x000fe2000f8e020c */
[----:B------:R-:W-:Y:S01]  /*12f90*/  LOP3.LUT R28, R29, 0x380, RZ, 0xc0, !PT ;  /* 0x000003801d1c7812 */ /* 0x000fe200078ec0ff */
[----:B------:R-:W-:Y:S01]  /*12fa0*/  IMAD.WIDE.U32 R4, R9, UR4, R4 ;  /* 0x0000000409047c25 */ /* 0x000fe2000f8e0004 */
[----:B------:R-:W-:Y:S01]  /*12fb0*/  ULDC.64 UR4, c[0x0][0xb50] ;  /* 0x0002d40000047ab9 */ /* 0x000fe20000000a00 */
[----:B------:R-:W-:Y:S02]  /*12fc0*/  LOP3.LUT R12, R13, 0x380, RZ, 0xc0, !PT ;  /* 0x000003800d0c7812 */ /* 0x000fe400078ec0ff */
[----:B------:R-:W-:Y:S01]  /*12fd0*/  IMAD.IADD R5, R5, 0x1, R11 ;  /* 0x0000000105057824 */ /* 0x000fe200078e020b */
[----:B------:R-:W-:Y:S01]  /*12fe0*/  LEA R10, P2, R4, UR4, 0x2 ;  /* 0x00000004040a7c11 */ /* 0x000fe2000f8410ff */
[----:B------:R-:W-:Y:S01]  /*12ff0*/  IMAD.X R9, RZ, RZ, R21, P0 ;  /* 0x000000ffff097224 */ /* 0x000fe200000e0615 */
[----:B------:R-:W-:-:S02]  /*13000*/  LOP3.LUT P0, RZ, R212, 0x3, RZ, 0xc0, !PT ;  /* 0x00000003d4ff7812 */ /* 0x000fc4000780c0ff */
[----:B------:R-:W-:Y:S01]  /*13010*/  LEA.HI.X R11, R4, UR5, R5, 0x2, P2 ;  /* 0x00000005040b7c11 */ /* 0x000fe200090f1405 */
[----:B------:R-:W-:Y:S01]  /*13020*/  SHFL.IDX PT, R50, R10, RZ, 0x1c1f ;  /* 0x001c1fff0a327589 */ /* 0x000fe200000e0000 */
[----:B------:R-:W-:Y:S01]  /*13030*/  IADD3 R25, P2, R20, 0x3000, RZ ;  /* 0x0000300014197810 */ /* 0x000fe20007f5e0ff */
[----:B------:R-:W-:Y:S01]  /*13040*/  IMAD R4, R208, 0x80, R223 ;  /* 0x00000080d0047824 */ /* 0x000fe200078e02df */
[----:B------:R-:W-:Y:S01]  /*13050*/  LOP3.LUT R8, R7, 0x380, RZ, 0xc0, !PT ;  /* 0x0000038007087812 */ /* 0x000fe200078ec0ff */
[----:B------:R-:W1:Y:S01]  /*13060*/  SHFL.IDX PT, R51, R11, RZ, 0x1c1f ;  /* 0x001c1fff0b337589 */ /* 0x000e6200000e0000 */
[----:B------:R-:W-:Y:S01]  /*13070*/  LOP3.LUT R24, R25, 0x380, RZ, 0xc0, !PT ;  /* 0x0000038019187812 */ /* 0x000fe200078ec0ff */
[----:B------:R-:W-:Y:S01]  /*13080*/  ULDC.64 UR4, c[0x0][0xaa0] ;  /* 0x0002a80000047ab9 */ /* 0x000fe20000000a00 */
[----:B------:R-:W-:Y:S01]  /*13090*/  SHF.R.U64 R28, R28, 0x3, RZ ;  /* 0x000000031c1c7819 */ /* 0x000fe200000012ff */
[----:B------:R-:W-:Y:S01]  /*130a0*/  SHFL.IDX PT, R52, R10, 0x1, 0x1c1f ;  /* 0x003c1f000a347f89 */ /* 0x000fe200000e0000 */
[----:B------:R-:W-:-:S02]  /*130b0*/  SHF.R.U64 R24, R24, 0x3, RZ ;  /* 0x0000000318187819 */ /* 0x000fc400000012ff */
[----:B------:R-:W-:Y:S01]  /*130c0*/  SHF.R.U64 R12, R12, 0x3, RZ ;  /* 0x000000030c0c7819 */ /* 0x000fe200000012ff */
[----:B------:R-:W2:Y:S01]  /*130d0*/  SHFL.IDX PT, R53, R11, 0x1, 0x1c1f ;  /* 0x003c1f000b357f89 */ /* 0x000ea200000e0000 */
[----:B------:R-:W-:Y:S01]  /*130e0*/  LOP3.LUT R24, R24, R25, RZ, 0x3c, !PT ;  /* 0x0000001918187212 */ /* 0x000fe200078e3cff */
[--C-:B------:R-:W-:Y:S01]  /*130f0*/  IMAD.X R25, RZ, RZ, R21.reuse, P2 ;  /* 0x000000ffff197224 */ /* 0x100fe200010e0615 */
[C---:B------:R-:W-:Y:S01]  /*13100*/  ISETP.GE.OR P2, PT, R4.reuse, R59, P0 ;  /* 0x0000003b0400720c */ /* 0x040fe20000746670 */
[----:B------:R-:W-:Y:S01]  /*13110*/  VIADD R4, R4, 0x8 ;  /* 0x0000000804047836 */ /* 0x000fe20000000000 */
[----:B------:R-:W-:Y:S02]  /*13120*/  SHF.R.U64 R8, R8, 0x3, RZ ;  /* 0x0000000308087819 */ /* 0x000fe400000012ff */
[----:B------:R-:W-:Y:S01]  /*13130*/  LOP3.LUT R28, R28, R29, RZ, 0x3c, !PT ;  /* 0x0000001d1c1c7212 */ /* 0x000fe200078e3cff */
[----:B------:R-:W-:Y:S01]  /*13140*/  IMAD.X R29, RZ, RZ, R21, P3 ;  /* 0x000000ffff1d7224 */ /* 0x000fe200018e0615 */
[----:B------:R-:W-:-:S02]  /*13150*/  ISETP.GE.OR P0, PT, R4, R59, P0 ;  /* 0x0000003b0400720c */ /* 0x000fc40000706670 */
[----:B------:R-:W-:Y:S02]  /*13160*/  LOP3.LUT R12, R12, R13, RZ, 0x3c, !PT ;  /* 0x0000000d0c0c7212 */ /* 0x000fe400078e3cff */
[----:B------:R-:W-:Y:S02]  /*13170*/  LOP3.LUT R8, R8, R7, RZ, 0x3c, !PT ;  /* 0x0000000708087212 */ /* 0x000fe400078e3cff */
[----:B------:R-:W-:Y:S01]  /*13180*/  IADD3.X R13, RZ, R21, RZ, P4, !PT ;  /* 0x00000015ff0d7210 */ /* 0x000fe200027fe4ff */
[----:B-1----:R1:W-:Y:S01]  /*13190*/  @!P2 ST.E desc[UR38][R50.64], R0 ;  /* 0x000000003200a985 */ /* 0x0023e2000c101926 */
[C---:B------:R-:W-:Y:S02]  /*131a0*/  IADD3 R5, P3, R20.reuse, 0x7000, RZ ;  /* 0x0000700014057810 */ /* 0x040fe40007f7e0ff */
[C---:B------:R-:W-:Y:S02]  /*131b0*/  IADD3 R33, P5, R20.reuse, 0x5000, RZ ;  /* 0x0000500014217810 */ /* 0x040fe40007fbe0ff */
[C---:B------:R-:W-:Y:S01]  /*131c0*/  IADD3 R37, P4, R20.reuse, 0x6000, RZ ;  /* 0x0000600014257810 */ /* 0x040fe20007f9e0ff */
[----:B------:R-:W-:Y:S01]  /*131d0*/  IMAD.X R45, RZ, RZ, R21, P3 ;  /* 0x000000ffff2d7224 */ /* 0x000fe200018e0615 */
[----:B------:R-:W-:Y:S01]  /*131e0*/  LOP3.LUT R7, R20, 0x380, RZ, 0xc0, !PT ;  /* 0x0000038014077812 */ /* 0x000fe200078ec0ff */
[----:B--2---:R2:W-:Y:S01]  /*131f0*/  @!P0 ST.E desc[UR38][R52.64], R3 ;  /* 0x0000000334008985 */ /* 0x0045e2000c101926 */
[----:B------:R-:W-:-:S02]  /*13200*/  LOP3.LUT R4, R5, 0x380, RZ, 0xc0, !PT ;  /* 0x0000038005047812 */ /* 0x000fc400078ec0ff */
[----:B------:R-:W-:Y:S01]  /*13210*/  LOP3.LUT R32, R33, 0x380, RZ, 0xc0, !PT ;  /* 0x0000038021207812 */ /* 0x000fe200078ec0ff */
[----:B-1----:R-:W1:Y:S01]  /*13220*/  @P1 LDC R51, c[0x0][0xbec] ;  /* 0x0002fb00ff331b82 */ /* 0x002e620000000800 */
[----:B------:R-:W-:Y:S01]  /*13230*/  LOP3.LUT R36, R37, 0x380, RZ, 0xc0, !PT ;  /* 0x0000038025247812 */ /* 0x000fe200078ec0ff */
[----:B------:R-:W5:Y:S01]  /*13240*/  LD.E.128 R8, desc[UR38][R8.64] ;  /* 0x0000002608087980 */ /* 0x000f62000c101d00 */
[----:B------:R-:W-:Y:S02]  /*13250*/  SHF.R.U64 R7, R7, 0x3, RZ ;  /* 0x0000000307077819 */ /* 0x000fe400000012ff */
[----:B------:R-:W-:Y:S01]  /*13260*/  SHF.R.U64 R4, R4, 0x3, RZ ;  /* 0x0000000304047819 */ /* 0x000fe200000012ff */
[----:B------:R-:W5:Y:S01]  /*13270*/  LD.E.128 R12, desc[UR38][R12.64] ;  /* 0x000000260c0c7980 */ /* 0x000f62000c101d00 */
[----:B------:R-:W-:Y:S01]  /*13280*/  SHF.R.U64 R32, R32, 0x3, RZ ;  /* 0x0000000320207819 */ /* 0x000fe200000012ff */
[----:B--2---:R-:W-:Y:S01]  /*13290*/  IMAD R3, R49, UR4, RZ ;  /* 0x0000000431037c24 */ /* 0x004fe2000f8e02ff */
[----:B------:R-:W-:Y:S01]  /*132a0*/  SHF.R.U64 R36, R36, 0x3, RZ ;  /* 0x0000000324247819 */ /* 0x000fe200000012ff */
[----:B------:R-:W2:Y:S01]  /*132b0*/  @P1 LDC R49, c[0x0][0xbf0] ;  /* 0x0002fc00ff311b82 */ /* 0x000ea20000000800 */
[----:B------:R-:W-:Y:S01]  /*132c0*/  LOP3.LUT R20, R7, R20, RZ, 0x3c, !PT ;  /* 0x0000001407147212 */ /* 0x000fe200078e3cff */
[----:B------:R-:W5:Y:S01]  /*132d0*/  LD.E.128 R24, desc[UR38][R24.64] ;  /* 0x0000002618187980 */ /* 0x000f62000c101d00 */
[----:B------:R-:W-:Y:S01]  /*132e0*/  LOP3.LUT R32, R32, R33, RZ, 0x3c, !PT ;  /* 0x0000002120207212 */ /* 0x000fe200078e3cff */
[--C-:B------:R-:W-:Y:S01]  /*132f0*/  IMAD.X R33, RZ, RZ, R21.reuse, P5 ;  /* 0x000000ffff217224 */ /* 0x100fe200028e0615 */
[----:B------:R-:W-:Y:S01]  /*13300*/  LOP3.LUT R36, R36, R37, RZ, 0x3c, !PT ;  /* 0x0000002524247212 */ /* 0x000fe200078e3cff */
[----:B------:R-:W-:Y:S01]  /*13310*/  IMAD.X R37, RZ, RZ, R21, P4 ;  /* 0x000000ffff257224 */ /* 0x000fe200020e0615 */
[----:B------:R-:W-:Y:S01]  /*13320*/  LOP3.LUT R44, R4, R5, RZ, 0x3c, !PT ;  /* 0x00000005042c7212 */ /* 0x000fe200078e3cff */
[C---:B------:R-:W-:Y:S01]  /*13330*/  IMAD R3, R48.reuse, UR5, R3 ;  /* 0x0000000530037c24 */ /* 0x040fe2000f8e0203 */
[----:B------:R3:W5:Y:S04]  /*13340*/  LD.E.128 R4, desc[UR38][R20.64] ;  /* 0x0000002614047980 */ /* 0x000768000c101d00 */
[----:B------:R-:W5:Y:S04]  /*13350*/  LD.E.128 R28, desc[UR38][R28.64] ;  /* 0x000000261c1c7980 */ /* 0x000f68000c101d00 */
[----:B------:R-:W5:Y:S01]  /*13360*/  LD.E.128 R32, desc[UR38][R32.64] ;  /* 0x0000002620207980 */ /* 0x000f62000c101d00 */
[----:B---3--:R-:W-:Y:S01]  /*13370*/  IMAD.WIDE.U32 R20, R48, UR4, RZ ;  /* 0x0000000430147c25 */ /* 0x008fe2000f8e00ff */
[----:B------:R-:W-:-:S02]  /*13380*/  ULDC.64 UR4, c[0x0][0xae8] ;  /* 0x0002ba0000047ab9 */ /* 0x000fc40000000a00 */
[----:B------:R-:W5:Y:S01]  /*13390*/  LD.E.128 R36, desc[UR38][R36.64] ;  /* 0x0000002624247980 */ /* 0x000f62000c101d00 */
[----:B------:R-:W-:Y:S01]  /*133a0*/  IMAD.IADD R21, R21, 0x1, R3 ;  /* 0x0000000115157824 */ /* 0x000fe200078e0203 */
[----:B------:R-:W-:Y:S01]  /*133b0*/  LEA R3, R202, R153, 0x5 ;  /* 0x00000099ca037211 */ /* 0x000fe200078e28ff */
[----:B------:R-:W-:Y:S01]  /*133c0*/  IMAD R0, R54, UR4, RZ ;  /* 0x0000000436007c24 */ /* 0x000fe2000f8e02ff */
[----:B------:R-:W5:Y:S03]  /*133d0*/  LD.E.128 R44, desc[UR38][R44.64] ;  /* 0x000000262c2c7980 */ /* 0x000f66000c101d00 */
[----:B------:R-:W-:Y:S01]  /*133e0*/  IMAD R48, R208, 0x80, R3 ;  /* 0x00000080d0307824 */ /* 0x000fe200078e0203 */
[----:B------:R-:W-:Y:S01]  /*133f0*/  @!PT LDS RZ, [RZ] ;  /* 0x00000000fffff984 */ /* 0x000fe20000000800 */
[----:B------:R-:W-:Y:S01]  /*13400*/  @!PT LDS RZ, [RZ] ;  /* 0x00000000fffff984 */ /* 0x000fe20000000800 */
[----:B------:R-:W-:Y:S01]  /*13410*/  @!PT LDS RZ, [RZ] ;  /* 0x00000000fffff984 */ /* 0x000fe20000000800 */
[----:B------:R-:W-:Y:S01]  /*13420*/  @!PT LDS RZ, [RZ] ;  /* 0x00000000fffff984 */ /* 0x000fe20000000800 */
[----:B------:R3:W-:Y:S06]  /*13430*/  MEMBAR.ALL.CTA ;  /* 0x0000000000007992 */ /* 0x0007ec0000008000 */
[----:B---3--:R-:W3:Y:S01]  /*13440*/  FENCE.VIEW.ASYNC.S ;  /* 0x00000000000073c6 */ /* 0x008ee20000000000 */
[----:B------:R-:W-:-:S02]  /*13450*/  IMAD R3, R203, UR5, R0 ;  /* 0x00000005cb037c24 */ /* 0x000fc4000f8e0200 */
[----:B------:R-:W-:Y:S01]  /*13460*/  IMAD.WIDE.U32 R20, R203, UR4, R20 ;  /* 0x00000004cb147c25 */ /* 0x000fe2000f8e0014 */
[----:B------:R-:W-:-:S03]  /*13470*/  ULDC.64 UR4, c[0x0][0xaf0] ;  /* 0x0002bc0000047ab9 */ /* 0x000fc60000000a00 */
[----:B-1----:R-:W-:-:S04]  /*13480*/  @P1 IMAD.HI.U32 R0, R48, R51, RZ ;  /* 0x0000003330001227 */ /* 0x002fc800078e00ff */
[----:B------:R-:W-:Y:S02]  /*13490*/  IMAD.IADD R21, R21, 0x1, R3 ;  /* 0x0000000115157824 */ /* 0x000fe400078e0203 */
[----:B------:R-:W-:Y:S01]  /*134a0*/  IMAD.MOV.U32 R3, RZ, RZ, R48 ;  /* 0x000000ffff037224 */ /* 0x000fe200078e0030 */
[----:B--2---:R-:W-:Y:S01]  /*134b0*/  @P1 SHF.R.U32.HI R3, RZ, R49, R0 ;  /* 0x00000031ff031219 */ /* 0x004fe20000011600 */
        /* <DEDUP_REMOVED lines=13> */
[----:B------:R-:W-:Y:S02]  /*13590*/  IMAD R50, R208, 0x80, R153 ;  /* 0x00000080d0327824 */ /* 0x000fe400078e0299 */
[----:B------:R-:W-:Y:S02]  /*135a0*/  IMAD.IADD R21, R21, 0x1, R51 ;  /* 0x0000000115157824 */ /* 0x000fe400078e0233 */
[----:B------:R-:W-:Y:S01]  /*135b0*/  IMAD R40, R0, UR4, RZ ;  /* 0x0000000400287c24 */ /* 0x000fe2000f8e02ff */
[C---:B------:R-:W-:Y:S01]  /*135c0*/  IADD3 R0, R50.reuse, 0x20, RZ ;  /* 0x0000002032007810 */ /* 0x040fe20007ffe0ff */
[----:B------:R-:W-:Y:S01]  /*135d0*/  IMAD.WIDE.U32 R20, R49, UR4, R20 ;  /* 0x0000000431147c25 */ /* 0x000fe2000f8e0014 */
[----:B------:R-:W-:-:S03]  /*135e0*/  ISETP.GE.AND P2, PT, R50, R59, PT ;  /* 0x0000003b3200720c */ /* 0x000fc60003f46270 */
[----:B------:R-:W-:Y:S01]  /*135f0*/  IMAD R51, R49, UR5, R40 ;  /* 0x0000000531337c24 */ /* 0x000fe2000f8e0228 */
[----:B------:R-:W-:Y:S01]  /*13600*/  ULDC.64 UR4, c[0x0][0xa80] ;  /* 0x0002a00000047ab9 */ /* 0x000fe20000000a00 */
[----:B------:R-:W-:Y:S01]  /*13610*/  VIADD R3, R50, 0x40 ;  /* 0x0000004032037836 */ /* 0x000fe20000000000 */
[-C--:B------:R-:W-:Y:S01]  /*13620*/  ISETP.GE.AND P0, PT, R0, R59.reuse, PT ;  /* 0x0000003b0000720c */ /* 0x080fe20003f06270 */
[----:B------:R-:W-:Y:S01]  /*13630*/  IMAD.IADD R21, R21, 0x1, R51 ;  /* 0x0000000115157824 */ /* 0x000fe200078e0233 */
[----:B------:R-:W-:Y:S01]  /*13640*/  LEA R40, P3, R20, UR4, 0x1 ;  /* 0x0000000414287c11 */ /* 0x000fe2000f8608ff */
[----:B------:R-:W-:Y:S01]  /*13650*/  VIADD R0, R156, 0x28820 ;  /* 0x000288209c007836 */ /* 0x000fe20000000000 */
[----:B------:R-:W-:Y:S02]  /*13660*/  ISETP.GE.AND P1, PT, R3, R59, PT ;  /* 0x0000003b0300720c */ /* 0x000fe40003f26270 */
[----:B------:R-:W-:Y:S02]  /*13670*/  LEA.HI.X R3, R20, UR5, R21, 0x1, P3 ;  /* 0x0000000514037c11 */ /* 0x000fe400098f0c15 */
[----:B------:R-:W-:Y:S01]  /*13680*/  PRMT R0, RZ, 0x654, R0 ;  /* 0x00000654ff007816 */ /* 0x000fe20000000000 */
[----:B---3--:R1:W2:Y:S01]  /*13690*/  SHFL.IDX PT, R21, R40, RZ, 0x181f ;  /* 0x00181fff28157589 */ /* 0x0082a200000e0000 */
[----:B------:R-:W-:Y:S02]  /*136a0*/  BSSY B1, `(.L_x_7170) ;  /* 0x000000d000017945 */ /* 0x000fe40003800000 */
[----:B------:R1:W-:Y:S01]  /*136b0*/  SYNCS.ARRIVE.TRANS64.RED.A1T0 RZ, [R0+URZ], RZ ;  /* 0x000000ff00ff79a7 */ /* 0x0003e2000810043f */
[----:B------:R1:W3:Y:S01]  /*136c0*/  SHFL.IDX PT, R49, R3, RZ, 0x181f ;  /* 0x00181fff03317589 */ /* 0x0002e200000e0000 */
[----:B------:R-:W-:Y:S05]  /*136d0*/  @P2 BRA `(.L_x_7171) ;  /* 0x0000000000242947 */ /* 0x000fea0003800000 */
[----:B------:R-:W-:Y:S02]  /*136e0*/  ULDC UR4, c[0x0][0xac8] ;  /* 0x0002b20000047ab9 */ /* 0x000fe40000000800 */
[----:B------:R-:W-:Y:S02]  /*136f0*/  ISETP.GE.AND P2, PT, R16, UR4, PT ;  /* 0x0000000410007c0c */ /* 0x000fe4000bf46270 */
[----:B------:R-:W-:-:S11]  /*13700*/  ISETP.GE.AND P3, PT, R22, UR4, PT ;  /* 0x0000000416007c0c */ /* 0x000fd6000bf66270 */
[-C--:B--2---:R-:W-:Y:S02]  /*13710*/  @!P2 LEA R20, P4, R16, R21.reuse, 0x1 ;  /* 0x000000151014a211 */ /* 0x084fe400078808ff */
[----:B------:R-:W-:Y:S02]  /*13720*/  @!P3 LEA R48, P5, R22, R21, 0x1 ;  /* 0x000000151630b211 */ /* 0x000fe400078a08ff */
[-C--:B---3--:R-:W-:Y:S02]  /*13730*/  @!P2 LEA.HI.X R21, R16, R49.reuse, R17, 0x1, P4 ;  /* 0x000000311015a211 */ /* 0x088fe400020f0c11 */
[----:B------:R-:W-:-:S03]  /*13740*/  @!P3 LEA.HI.X R49, R22, R49, R2, 0x1, P5 ;  /* 0x000000311631b211 */ /* 0x000fc600028f0c02 */
[----:B-----5:R4:W-:Y:S04]  /*13750*/  @!P2 ST.E.128 desc[UR38][R20.64], R4 ;  /* 0x000000041400a985 */ /* 0x0209e8000c101d26 */
[----:B------:R4:W-:Y:S02]  /*13760*/  @!P3 ST.E.128 desc[UR38][R48.64], R28 ;  /* 0x0000001c3000b985 */ /* 0x0009e4000c101d26 */
.L_x_7171:
[----:B------:R-:W-:Y:S05]  /*13770*/  BSYNC B1 ;  /* 0x0000000000017941 */ /* 0x000fea0003800000 */
.L_x_7170:
[----:B----45:R4:W0:Y:S01]  /*13780*/  SHFL.IDX PT, R7, R3, 0x1, 0x181f ;  /* 0x00381f0003077f89 */ /* 0x03082200000e0000 */
        /* <DEDUP_REMOVED lines=12> */
.L_x_7173:
[----:B------:R-:W-:Y:S05]  /*13850*/  BSYNC B1 ;  /* 0x0000000000017941 */ /* 0x000fea0003800000 */
.L_x_7172:
[----:B0-----:R0:W0:Y:S01]  /*13860*/  SHFL.IDX PT, R7, R3, 0x2, 0x181f ;  /* 0x00581f0003077f89 */ /* 0x00102200000e0000 */
        /* <DEDUP_REMOVED lines=12> */
.L_x_7175:
[----:B------:R-:W-:Y:S05]  /*13930*/  BSYNC B1 ;  /* 0x0000000000017941 */ /* 0x000fea0003800000 */
.L_x_7174:
[----:B-1----:R-:W-:Y:S01]  /*13940*/  VIADD R0, R50, 0x60 ;  /* 0x0000006032007836 */ /* 0x002fe20000000000 */
[----:B0---4-:R-:W0:Y:S04]  /*13950*/  SHFL.IDX PT, R3, R3, 0x3, 0x181f ;  /* 0x00781f0003037f89 */ /* 0x011e2800000e0000 */
[----:B------:R-:W-:Y:S01]  /*13960*/  ISETP.GE.AND P0, PT, R0, R59, PT ;  /* 0x0000003b0000720c */ /* 0x000fe20003f06270 */
[----:B------:R1:W4:-:S12]  /*13970*/  SHFL.IDX PT, R7, R40, 0x3, 0x181f ;  /* 0x00781f0028077f89 */ /* 0x00031800000e0000 */
[----:B-1----:R-:W-:Y:S05]  /*13980*/  @P0 BRA `(.L_x_7176) ;  /* 0x0000000c00040947 */ /* 0x002fea0003800000 */
[----:B------:R-:W-:Y:S02]  /*13990*/  ULDC UR4, c[0x0][0xac8] ;  /* 0x0002b20000047ab9 */ /* 0x000fe40000000800 */
[----:B------:R-:W-:-:S13]  /*139a0*/  ISETP.GE.AND P1, PT, R16, UR4, PT ;  /* 0x0000000410007c0c */ /* 0x000fda000bf26270 */
[----:B----4-:R-:W-:-:S04]  /*139b0*/  @!P1 LEA R4, P0, R16, R7, 0x1 ;  /* 0x0000000710049211 */ /* 0x010fc800078008ff */
        /* <DEDUP_REMOVED lines=8> */
.L_x_7168:
[----:B------:R-:W-:Y:S01]  /*13a40*/  ULDC.64 UR4, c[0x0][0xc00] ;  /* 0x0003000000047ab9 */ /* 0x000fe20000000a00 */
[----:B------:R-:W-:Y:S01]  /*13a50*/  IMAD.MOV.U32 R0, RZ, RZ, RZ ;  /* 0x000000ffff007224 */ /* 0x000fe200078e00ff */
[----:B------:R-:W-:Y:S01]  /*13a60*/  ISETP.NE.U32.AND P0, PT, RZ, UR4, PT ;  /* 0x00000004ff007c0c */ /* 0x000fe2000bf05070 */
[----:B------:R-:W2:Y:S01]  /*13a70*/  LDC R21, c[0x0][0xbe8] ;  /* 0x0002fa00ff157b82 */ /* 0x000ea20000000800 */
        /* <DEDUP_REMOVED lines=12> */
[----:B--2---:R-:W-:Y:S01]  /*13b40*/  ISETP.NE.AND P2, PT, R21, 0x1, PT ;  /* 0x000000011500780c */ /* 0x004fe20003f45270 */
[----:B------:R-:W2:-:S12]  /*13b50*/  S2R R3, SR_TID.X ;  /* 0x0000000000037919 */ /* 0x000e980000002100 */
[----:B------:R-:W0:Y:S08]  /*13b60*/  @P2 LDC R20, c[0x0][0xbec] ;  /* 0x0002fb00ff142b82 */ /* 0x000e300000000800 */
[----:B------:R-:W0:Y:S01]  /*13b70*/  @P2 LDC R25, c[0x0][0xbf0] ;  /* 0x0002fc00ff192b82 */ /* 0x000e220000000800 */
[----:B--2---:R-:W-:-:S05]  /*13b80*/  VIADD R3, R3, 0xffffff80 ;  /* 0xffffff8003037836 */ /* 0x004fca0000000000 */
[----:B------:R-:W-:Y:S01]  /*13b90*/  ISETP.GE.AND P3, PT, R3, 0x80, PT ;  /* 0x000000800300780c */ /* 0x000fe20003f66270 */
[----:B----4-:R-:W-:-:S12]  /*13ba0*/  @P1 BRA `(.L_x_7177) ;  /* 0x0000000000101947 */ /* 0x010fd80003800000 */
[----:B------:R-:W-:Y:S05]  /*13bb0*/  @!P0 BRA `(.L_x_7177) ;  /* 0x00000000000c8947 */ /* 0x000fea0003800000 */
[----:B------:R-:W2:Y:S04]  /*13bc0*/  LDG.E R3, desc[UR38][R4.64] ;  /* 0x0000002604037981 */ /* 0x000ea8000c1e1900 */
[----:B-----5:R-:W2:Y:S02]  /*13bd0*/  LDG.E R8, desc[UR38][R4.64+0x4] ;  /* 0x0000042604087981 */ /* 0x020ea4000c1e1900 */
[----:B--2---:R-:W-:-:S07]  /*13be0*/  IADD3 R8, -R3, R8, RZ ;  /* 0x0000000803087210 */ /* 0x004fce0007ffe1ff */
.L_x_7177:
[----:B------:R-:W-:Y:S01]  /*13bf0*/  BSSY B1, `(.L_x_7178) ;  /* 0x000002e000017945 */ /* 0x000fe20003800000 */
[----:B------:R-:W-:Y:S02]  /*13c00*/  SHF.R.S32.HI R12, RZ, 0x1f, R203 ;  /* 0x0000001fff0c7819 */ /* 0x000fe400000114cb */
[----:B---3--:R-:W-:Y:S02]  /*13c10*/  SEL R13, R206, RZ, !P0 ;  /* 0x000000ffce0d7207 */ /* 0x008fe40004000000 */
[----:B------:R-:W-:Y:S02]  /*13c20*/  SEL R209, R209, RZ, !P0 ;  /* 0x000000ffd1d17207 */ /* 0x000fe40004000000 */
[----:B-----5:R-:W-:Y:S01]  /*13c30*/  SHF.R.S32.HI R11, RZ, 0x1f, R0 ;  /* 0x0000001fff0b7819 */ /* 0x020fe20000011400 */
[----:B------:R-:W-:Y:S06]  /*13c40*/  @P3 BRA `(.L_x_7179) ;  /* 0x0000000000a03947 */ /* 0x000fec0003800000 */
[----:B------:R-:W2:Y:S01]  /*13c50*/  S2R R3, SR_TID.X ;  /* 0x0000000000037919 */ /* 0x000ea20000002100 */
[----:B------:R-:W3:Y:S02]  /*13c60*/  LDC R14, c[0x0][0xbe8] ;  /* 0x0002fa00ff0e7b82 */ /* 0x000ee40000000800 */
[----:B---3--:R-:W-:Y:S02]  /*13c70*/  IMAD R4, R8, R14, RZ ;  /* 0x0000000e08047224 */ /* 0x008fe400078e02ff */
[----:B--2---:R-:W-:-:S04]  /*13c80*/  IMAD R3, R208, 0x80, R3 ;  /* 0x00000080d0037824 */ /* 0x004fc800078e0203 */
[----:B------:R-:W-:-:S05]  /*13c90*/  VIADD R9, R3, 0xffffff80 ;  /* 0xffffff8003097836 */ /* 0x000fca0000000000 */
        /* <DEDUP_REMOVED lines=30> */
[----:B------:R-:W-:Y:S02]  /*13e80*/  LEA R6, P0, R4, UR4, 0x2 ;  /* 0x0000000404067c11 */ /* 0x000fe4000f8010ff */
[----:B------:R-:W-:-:S04]  /*13e90*/  IADD3 R3, R5, R3, RZ ;  /* 0x0000000305037210 */ /* 0x000fc80007ffe0ff */
[----:B------:R-:W-:Y:S01]  /*13ea0*/  LEA.HI.X R7, R4, UR5, R3, 0x2, P0 ;  /* 0x0000000504077c11 */ /* 0x000fe200080f1403 */
[----:B------:R-:W-:-:S05]  /*13eb0*/  IMAD.MOV.U32 R3, RZ, RZ, -0x800000 ;  /* 0xff800000ff037424 */ /* 0x000fca00078e00ff */
[----:B------:R2:W-:Y:S02]  /*13ec0*/  STG.E desc[UR38][R6.64], R3 ;  /* 0x0000000306007986 */ /* 0x0005e4000c101926 */
.L_x_7179:
[----:B------:R-:W-:Y:S05]  /*13ed0*/  BSYNC B1 ;  /* 0x0000000000017941 */ /* 0x000fea0003800000 */
.L_x_7178:
[----:B------:R-:W-:Y:S01]  /*13ee0*/  ULDC.64 UR4, c[0x0][0xaa0] ;  /* 0x0002a80000047ab9 */ /* 0x000fe20000000a00 */
[----:B--2---:R-:W-:Y:S02]  /*13ef0*/  IMAD R7, R202, 0x20, R153 ;  /* 0x00000020ca077824 */ /* 0x004fe400078e0299 */
[----:B------:R-:W-:Y:S02]  /*13f00*/  IMAD R3, R11, UR4, RZ ;  /* 0x000000040b037c24 */ /* 0x000fe4000f8e02ff */
[----:B------:R-:W-:-:S04]  /*13f10*/  IMAD.WIDE.U32 R4, R0, UR4, RZ ;  /* 0x0000000400047c25 */ /* 0x000fc8000f8e00ff */
[----:B------:R-:W-:Y:S01]  /*13f20*/  IMAD R3, R0, UR5, R3 ;  /* 0x0000000500037c24 */ /* 0x000fe2000f8e0203 */
[----:B------:R-:W-:Y:S01]  /*13f30*/  ULDC.64 UR4, c[0x0][0xae8] ;  /* 0x0002ba0000047ab9 */ /* 0x000fe20000000a00 */
[----:B------:R-:W-:Y:S02]  /*13f40*/  IMAD R9, R208, 0x80, R7 ;  /* 0x00000080d0097824 */ /* 0x000fe400078e0207 */
[----:B------:R-:W-:Y:S02]  /*13f50*/  IMAD.IADD R5, R5, 0x1, R3 ;  /* 0x0000000105057824 */ /* 0x000fe400078e0203 */
[----:B------:R-:W-:Y:S02]  /*13f60*/  IMAD R6, R12, UR4, RZ ;  /* 0x000000040c067c24 */ /* 0x000fe4000f8e02ff */
[----:B0-----:R-:W-:-:S04]  /*13f70*/  @P2 IMAD.HI.U32 R0, R9, R20, RZ ;  /* 0x0000001409002227 */ /* 0x001fc800078e00ff */
[C---:B------:R-:W-:Y:S02]  /*13f80*/  IMAD R7, R203.reuse, UR5, R6 ;  /* 0x00000005cb077c24 */ /* 0x040fe4000f8e0206 */
[----:B------:R-:W-:Y:S01]  /*13f90*/  IMAD.WIDE.U32 R4, R203, UR4, R4 ;  /* 0x00000004cb047c25 */ /* 0x000fe2000f8e0004 */
[----:B------:R-:W-:-:S03]  /*13fa0*/  ULDC.64 UR4, c[0x0][0xaf0] ;  /* 0x0002bc0000047ab9 */ /* 0x000fc60000000a00 */
[----:B------:R-:W-:Y:S01]  /*13fb0*/  IMAD.MOV.U32 R3, RZ, RZ, R9 ;  /* 0x000000ffff037224 */ /* 0x000fe200078e0009 */
[----:B------:R-:W-:Y:S01]  /*13fc0*/  @P2 SHF.R.U32.HI R3, RZ, R25, R0 ;  /* 0x00000019ff032219 */ /* 0x000fe20000011600 */
[----:B------:R-:W-:Y:S02]  /*13fd0*/  IMAD R6, R209, UR4, RZ ;  /* 0x00000004d1067c24 */ /* 0x000fe4000f8e02ff */
[----:B------:R-:W-:Y:S01]  /*13fe0*/  IMAD.IADD R5, R5, 0x1, R7 ;  /* 0x0000000105057824 */ /* 0x000fe200078e0207 */
[----:B------:R-:W-:Y:S01]  /*13ff0*/  SHF.R.S32.HI R0, RZ, 0x1f, R3 ;  /* 0x0000001fff007819 */ /* 0x000fe20000011403 */
[C---:B------:R-:W-:Y:S02]  /*14000*/  IMAD R7, R13.reuse, UR5, R6 ;  /* 0x000000050d077c24 */ /* 0x040fe4000f8e0206 */
[----:B------:R-:W-:Y:S01]  /*14010*/  IMAD.WIDE.U32 R4, R13, UR4, R4 ;  /* 0x000000040d047c25 */ /* 0x000fe2000f8e0004 */
[----:B------:R-:W-:-:S03]  /*14020*/  ULDC.64 UR4, c[0x0][0xae0] ;  /* 0x0002b80000047ab9 */ /* 0x000fc60000000a00 */
[----:B------:R-:W-:Y:S01]  /*14030*/  IMAD.MOV R6, RZ, RZ, -R3 ;  /* 0x000000ffff067224 */ /* 0x000fe200078e0a03 */
[----:B------:R-:W-:Y:S01]  /*14040*/  IADD3 R5, R5, R7, RZ ;  /* 0x0000000705057210 */ /* 0x000fe20007ffe0ff */
        /* <DEDUP_REMOVED lines=17> */
[----:B------:R0:W2:Y:S04]  /*14160*/  SHFL.IDX PT, R3, R4, RZ, 0x181f ;  /* 0x00181fff04037589 */ /* 0x0000a800000e0000 */
[----:B------:R0:W3:Y:S02]  /*14170*/  SHFL.IDX PT, R14, R0, RZ, 0x181f ;  /* 0x00181fff000e7589 */ /* 0x0000e400000e0000 */
.L_x_7382:
[----:B------:R-:W-:Y:S01]  /*14180*/  IMAD R8, R8, R21, RZ ;  /* 0x0000001508087224 */ /* 0x000fe200078e02ff */
[----:B------:R-:W-:Y:S04]  /*14190*/  BSSY B1, `(.L_x_7181) ;  /* 0x000000c000017945 */ /* 0x000fe80003800000 */
[----:B------:R-:W-:-:S13]  /*141a0*/  ISETP.GE.AND P0, PT, R6, R8, PT ;  /* 0x000000080600720c */ /* 0x000fda0003f06270 */
[----:B------:R-:W-:Y:S05]  /*141b0*/  @P0 BRA `(.L_x_7182) ;  /* 0x0000000000240947 */ /* 0x000fea0003800000 */
[----:B------:R-:W-:Y:S02]  /*141c0*/  ULDC UR4, c[0x0][0xac8] ;  /* 0x0002b20000047ab9 */ /* 0x000fe40000000800 */
[----:B------:R-:W-:Y:S02]  /*141d0*/  ISETP.GE.AND P2, PT, R16, UR4, PT ;  /* 0x0000000410007c0c */ /* 0x000fe4000bf46270 */
[----:B------:R-:W-:-:S11]  /*141e0*/  ISETP.GE.AND P3, PT, R22, UR4, PT ;  /* 0x0000000416007c0c */ /* 0x000fd6000bf66270 */
[-C--:B---3--:R-:W-:Y:S02]  /*141f0*/  @!P2 LEA R10, P0, R16, R14.reuse, 0x1 ;  /* 0x0000000e100aa211 */ /* 0x088fe400078008ff */
[----:B------:R-:W-:Y:S02]  /*14200*/  @!P3 LEA R14, P1, R22, R14, 0x1 ;  /* 0x0000000e160eb211 */ /* 0x000fe400078208ff */
[-C--:B--2---:R-:W-:Y:S02]  /*14210*/  @!P2 LEA.HI.X R11, R16, R3.reuse, R17, 0x1, P0 ;  /* 0x00000003100ba211 */ /* 0x084fe400000f0c11 */
[----:B------:R-:W-:-:S03]  /*14220*/  @!P3 LEA.HI.X R15, R22, R3, R2, 0x1, P1 ;  /* 0x00000003160fb211 */ /* 0x000fc600008f0c02 */
[----:B------:R4:W-:Y:S04]  /*14230*/  @!P2 ST.E.128 desc[UR38][R10.64], RZ ;  /* 0x000000ff0a00a985 */ /* 0x0009e8000c101d26 */
[----:B------:R4:W-:Y:S02]  /*14240*/  @!P3 ST.E.128 desc[UR38][R14.64], RZ ;  /* 0x000000ff0e00b985 */ /* 0x0009e4000c101d26 */
.L_x_7182:
[----:B------:R-:W-:Y:S05]  /*14250*/  BSYNC B1 ;  /* 0x0000000000017941 */ /* 0x000fea0003800000 */
.L_x_7181:
[----:B------:R-:W-:-:S03]  /*14260*/  UMOV UR4, 0xffffffff ;  /* 0xffffffff00047882 */ /* 0x000fc60000000000 */
[----:B------:R-:W-:Y:S05]  /*14270*/  BRA.DIV UR4, `(.L_x_7183) ;  /* 0x0000008204007947 */ /* 0x000fea000b800000 */
[----:B--2---:R2:W0:Y:S04]  /*14280*/  SHFL.IDX PT, R3, R4, 0x1, 0x181f ;  /* 0x00381f0004037f89 */ /* 0x00442800000e0000 */
[----:B---34-:R2:W3:Y:S02]  /*14290*/  SHFL.IDX PT, R14, R0, 0x1, 0x181f ;  /* 0x00381f00000e7f89 */ /* 0x0184e400000e0000 */
.L_x_7386:
[----:B------:R-:W-:Y:S01]  /*142a0*/  VIADD R5, R6, 0x20 ;  /* 0x0000002006057836 */ /* 0x000fe20000000000 */
        /* <DEDUP_REMOVED lines=8> */
[-C--:B0-----:R-:W-:Y:S02]  /*14330*/  @!P2 LEA.HI.X R11, R16, R3.reuse, R17, 0x1, P0 ;  /* 0x00000003100ba211 */ /* 0x081fe400000f0c11 */
[----:B------:R-:W-:-:S03]  /*14340*/  @!P3 LEA.HI.X R15, R22, R3, R2, 0x1, P1 ;  /* 0x00000003160fb211 */ /* 0x000fc600008f0c02 */
[----:B------:R4:W-:Y:S04]  /*14350*/  @!P2 ST.E.128 desc[UR38][R10.64], RZ ;  /* 0x000000ff0a00a985 */ /* 0x0009e8000c101d26 */
[----:B------:R4:W-:Y:S02]  /*14360*/  @!P3 ST.E.128 desc[UR38][R14.64], RZ ;  /* 0x000000ff0e00b985 */ /* 0x0009e4000c101d26 */
.L_x_7185:
[----:B------:R-:W-:Y:S05]  /*14370*/  BSYNC B1 ;  /* 0x0000000000017941 */ /* 0x000fea0003800000 */
.L_x_7184:
[----:B------:R-:W-:-:S03]  /*14380*/  UMOV UR4, 0xffffffff ;  /* 0xffffffff00047882 */ /* 0x000fc60000000000 */
[----:B------:R-:W-:Y:S05]  /*14390*/  BRA.DIV UR4, `(.L_x_7186) ;  /* 0x0000008204007947 */ /* 0x000fea000b800000 */
[----:B0-----:R0:W0:Y:S04]  /*143a0*/  SHFL.IDX PT, R3, R4, 0x2, 0x181f ;  /* 0x00581f0004037f89 */ /* 0x00102800000e0000 */
[----:B---34-:R3:W4:Y:S02]  /*143b0*/  SHFL.IDX PT, R14, R0, 0x2, 0x181f ;  /* 0x00581f00000e7f89 */ /* 0x01872400000e0000 */
.L_x_7390:
[----:B------:R-:W-:Y:S01]  /*143c0*/  VIADD R5, R6, 0x40 ;  /* 0x0000004006057836 */ /* 0x000fe20000000000 */
[----:B------:R-:W-:Y:S04]  /*143d0*/  BSSY B1, `(.L_x_7187) ;  /* 0x000000c000017945 */ /* 0x000fe80003800000 */
[----:B------:R-:W-:-:S13]  /*143e0*/  ISETP.GE.AND P0, PT, R5, R8, PT ;  /* 0x000000080500720c */ /* 0x000fda0003f06270 */
[----:B------:R-:W-:Y:S05]  /*143f0*/  @P0 BRA `(.L_x_7188) ;  /* 0x0000000000240947 */ /* 0x000fea0003800000 */
[----:B------:R-:W-:Y:S02]  /*14400*/  ULDC UR4, c[0x0][0xac8] ;  /* 0x0002b20000047ab9 */ /* 0x000fe40000000800 */
[----:B------:R-:W-:Y:S02]  /*14410*/  ISETP.GE.AND P2, PT, R16, UR4, PT ;  /* 0x0000000410007c0c */ /* 0x000fe4000bf46270 */
[----:B------:R-:W-:-:S11]  /*14420*/  ISETP.GE.AND P3, PT, R22, UR4, PT ;  /* 0x0000000416007c0c */ /* 0x000fd6000bf66270 */
[-C--:B----4-:R-:W-:Y:S02]  /*14430*/  @!P2 LEA R10, P0, R16, R14.reuse, 0x1 ;  /* 0x0000000e100aa211 */ /* 0x090fe400078008ff */
[----:B------:R-:W-:Y:S02]  /*14440*/  @!P3 LEA R14, P1, R22, R14, 0x1 ;  /* 0x0000000e160eb211 */ /* 0x000fe400078208ff */
[-C--:B0-----:R-:W-:Y:S02]  /*14450*/  @!P2 LEA.HI.X R11, R16, R3.reuse, R17, 0x1, P0 ;  /* 0x00000003100ba211 */ /* 0x081fe400000f0c11 */
[----:B------:R-:W-:-:S03]  /*14460*/  @!P3 LEA.HI.X R15, R22, R3, R2, 0x1, P1 ;  /* 0x00000003160fb211 */ /* 0x000fc600008f0c02 */
[----:B------:R0:W-:Y:S04]  /*14470*/  @!P2 ST.E.128 desc[UR38][R10.64], RZ ;  /* 0x000000ff0a00a985 */ /* 0x0001e8000c101d26 */
[----:B------:R0:W-:Y:S02]  /*14480*/  @!P3 ST.E.128 desc[UR38][R14.64], RZ ;  /* 0x000000ff0e00b985 */ /* 0x0001e4000c101d26 */
.L_x_7188:
[----:B------:R-:W-:Y:S05]  /*14490*/  BSYNC B1 ;  /* 0x0000000000017941 */ /* 0x000fea0003800000 */
.L_x_7187:
[----:B------:R-:W-:-:S03]  /*144a0*/  UMOV UR4, 0xffffffff ;  /* 0xffffffff00047882 */ /* 0x000fc60000000000 */
[----:B------:R-:W-:Y:S05]  /*144b0*/  BRA.DIV UR4, `(.L_x_7189) ;  /* 0x0000008204007947 */ /* 0x000fea000b800000 */
[----:B0-----:R0:W0:Y:S04]  /*144c0*/  SHFL.IDX PT, R3, R4, 0x3, 0x181f ;  /* 0x00781f0004037f89 */ /* 0x00102800000e0000 */
[----:B----4-:R4:W0:Y:S02]  /*144d0*/  SHFL.IDX PT, R14, R0, 0x3, 0x181f ;  /* 0x00781f00000e7f89 */ /* 0x01082400000e0000 */
.L_x_7394:
[----:B--234-:R-:W-:-:S05]  /*144e0*/  VIADD R0, R6, 0x60 ;  /* 0x0000006006007836 */ /* 0x01cfca0000000000 */
[----:B------:R-:W-:-:S13]  /*144f0*/  ISETP.GE.AND P0, PT, R0, R8, PT ;  /* 0x000000080000720c */ /* 0x000fda0003f06270 */
        /* <DEDUP_REMOVED lines=8> */
[----:B------:R0:W-:Y:S04]  /*14580*/  @!P2 ST.E.128 desc[UR38][R4.64], RZ ;  /* 0x000000ff0400a985 */ /* 0x0001e8000c101d26 */
[----:B------:R0:W-:Y:S02]  /*14590*/  @!P3 ST.E.128 desc[UR38][R14.64], RZ ;  /* 0x000000ff0e00b985 */ /* 0x0001e4000c101d26 */
.L_x_7176:
[----:B------:R-:W-:Y:S05]  /*145a0*/  BSYNC B0 ;  /* 0x0000000000007941 */ /* 0x000fea0003800000 */
.L_x_7167:
[----:B------:R-:W-:Y:S02]  /*145b0*/  ULDC UR4, c[0x0][0xc3c] ;  /* 0x00030f0000047ab9 */ /* 0x000fe40000000800 */
[----:B-1----:R-:W-:-:S13]  /*145c0*/  ISETP.GE.AND P0, PT, R43, UR4, PT ;  /* 0x000000042b007c0c */ /* 0x002fda000bf06270 */
[----:B------:R-:W-:Y:S05]  /*145d0*/  @!P0 BRA `(.L_x_7190) ;  /* 0xfffffec800d48947 */ /* 0x000fea000383ffff */
[----:B------:R-:W-:Y:S05]  /*145e0*/  BRA `(.L_x_6994) ;  /* 0x0000006400947947 */ /* 0x000fea0003800000 */
.L_x_6992:
[----:B------:R-:W-:-:S08]  /*145f0*/  NOP ;  /* 0x0000000000007918 */ /* 0x000fd00000000000 */
[----:B--2---:R-:W0:-:S00]  /*14600*/  USETMAXREG.DEALLOC.CTAPOOL 0x28 ;  /* 0x00000028000079c8 */ /* 0x004e0000080e0500 */
        /* <DEDUP_REMOVED lines=14> */
.L_x_7191:
        /* <DEDUP_REMOVED lines=41> */
.L_x_7197:
[----:B------:R-:W-:Y:S01]  /*14980*/  UIADD3 UR4, UR4, 0x1f, URZ ;  /* 0x0000001f04047890 */ /* 0x000fe2000fffe03f */
[----:B------:R-:W-:-:S05]  /*14990*/  MOV R19, UR7 ;  /* 0x0000000700137c02 */ /* 0x000fca0008000f00 */
        /* <DEDUP_REMOVED lines=10> */
.L_x_7196:
[----:B------:R-:W-:Y:S05]  /*14a40*/  BSYNC B0 ;  /* 0x0000000000007941 */ /* 0x000fea0003800000 */
.L_x_7195:
        /* <DEDUP_REMOVED lines=21> */
.L_x_7193:
        /* <DEDUP_REMOVED lines=15> */
.L_x_7198:
[----:B---3--:R-:W-:Y:S01]  /*14c90*/  IMAD R16, R16, UR5, R9 ;  /* 0x0000000510107c24 */ /* 0x008fe2000f8e0209 */
[----:B0-----:R-:W-:Y:S01]  /*14ca0*/  IABS R2, R4 ;  /* 0x0000000400027213 */ /* 0x001fe20000000000 */
[----:B-12---:R-:W-:Y:S02]  /*14cb0*/  IMAD.MOV R7, RZ, RZ, -R3 ;  /* 0x000000ffff077224 */ /* 0x006fe400078e0a03 */
[----:B------:R-:W-:Y:S01]  /*14cc0*/  VIADD R19, R19, UR4 ;  /* 0x0000000413137c36 */ /* 0x000fe20008000000 */
[----:B------:R-:W-:Y:S01]  /*14cd0*/  IADD3 R9, -R16, UR6, RZ ;  /* 0x0000000610097c10 */ /* 0x000fe2000fffe1ff */
[----:B------:R-:W-:Y:S02]  /*14ce0*/  IMAD.MOV R8, RZ, RZ, -R2 ;  /* 0x000000ffff087224 */ /* 0x000fe400078e0a02 */
[----:B------:R-:W-:Y:S01]  /*14cf0*/  IMAD R7, R7, R10, RZ ;  /* 0x0000000a07077224 */ /* 0x000fe200078e02ff */
[----:B------:R-:W-:Y:S01]  /*14d00*/  IABS R6, R9 ;  /* 0x0000000900067213 */ /* 0x000fe20000000000 */
[----:B------:R-:W-:-:S04]  /*14d10*/  IMAD.MOV.U32 R2, RZ, RZ, RZ ;  /* 0x000000ffff027224 */ /* 0x000fc800078e00ff */
[----:B------:R-:W-:Y:S01]  /*14d20*/  IMAD.HI.U32 R2, R3, R7, R2 ;  /* 0x0000000703027227 */ /* 0x000fe200078e0002 */
[----:B------:R-:W-:-:S03]  /*14d30*/  MOV R3, R6 ;  /* 0x0000000600037202 */ /* 0x000fc60000000f00 */
        /* <DEDUP_REMOVED lines=17> */
.L_x_7194:
[----:B------:R-:W-:Y:S02]  /*14e50*/  IMAD.MOV.U32 R17, RZ, RZ, RZ ;  /* 0x000000ffff117224 */ /* 0x000fe400078e00ff */
[----:B------:R-:W-:Y:S02]  /*14e60*/  IMAD.U32 R16, RZ, RZ, UR6 ;  /* 0x00000006ff107e24 */ /* 0x000fe4000f8e00ff */
[----:B------:R-:W-:-:S07]  /*14e70*/  IMAD.MOV.U32 R18, RZ, RZ, RZ ;  /* 0x000000ffff127224 */ /* 0x000fce00078e00ff */
.L_x_7199:
[----:B------:R-:W-:-:S13]  /*14e80*/  ISETP.NE.AND P0, PT, R5, RZ, PT ;  /* 0x000000ff0500720c */ /* 0x000fda0003f05270 */
[----:B------:R-:W0:Y:S01]  /*14e90*/  @!P0 S2R R3, SR_CgaCtaId ;  /* 0x0000000000038919 */ /* 0x000e220000008800 */
[----:B------:R-:W-:-:S04]  /*14ea0*/  @!P0 MOV R2, 0x400 ;  /* 0x0000040000028802 */ /* 0x000fc80000000f00 */
[----:B0-----:R-:W-:-:S05]  /*14eb0*/  @!P0 LEA R2, R3, R2, 0x18 ;  /* 0x0000000203028211 */ /* 0x001fca00078ec0ff */
[----:B------:R1:W-:Y:S01]  /*14ec0*/  @!P0 STS.128 [R2+0x288d0], R16 ;  /* 0x0288d01002008388 */ /* 0x0003e20000000c00 */
[----:B------:R-:W-:Y:S06]  /*14ed0*/  BAR.ARV 0x5, 0x180 ;  /* 0x0146000000007b1d */ /* 0x000fec0000002000 */
.L_x_7192:
        /* <DEDUP_REMOVED lines=8> */
[C---:B------:R-:W-:Y:S01]  /*14f60*/  IMAD.SHL.U32 R31, R0.reuse, 0x8, RZ ;  /* 0x00000008001f7824 */ /* 0x040fe200078e00ff */
[----:B------:R-:W-:Y:S01]  /*14f70*/  LOP3.LUT R4, R0, 0x7f, RZ, 0xc0, !PT ;  /* 0x0000007f00047812 */ /* 0x000fe200078ec0ff */
[----:B------:R-:W-:Y:S01]  /*14f80*/  UMOV UR4, 0x400 ;  /* 0x0000040000047882 */ /* 0x000fe20000000000 */
[----:B------:R-:W-:Y:S01]  /*14f90*/  BSSY B8, `(.L_x_7200) ;  /* 0x0000593000087945 */ /* 0x000fe20003800000 */
[----:B------:R-:W-:Y:S01]  /*14fa0*/  MOV R29, 0x1 ;  /* 0x00000001001d7802 */ /* 0x000fe20000000f00 */
[----:B------:R-:W-:Y:S01]  /*14fb0*/  IMAD.MOV.U32 R27, RZ, RZ, RZ ;  /* 0x000000ffff1b7224 */ /* 0x000fe200078e00ff */
[C---:B------:R-:W-:Y:S01]  /*14fc0*/  LOP3.LUT R3, R31.reuse, 0x1f8, RZ, 0xc0, !PT ;  /* 0x000001f81f037812 */ /* 0x040fe200078ec0ff */
[----:B------:R-:W-:Y:S01]  /*14fd0*/  IMAD.SHL.U32 R36, R4, 0x8, RZ ;  /* 0x0000000804247824 */ /* 0x000fe200078e00ff */
[----:B------:R-:W-:Y:S01]  /*14fe0*/  LOP3.LUT R31, R31, 0x38, RZ, 0xc0, !PT ;  /* 0x000000381f1f7812 */ /* 0x000fe200078ec0ff */
[----:B------:R-:W-:Y:S01]  /*14ff0*/  IMAD.MOV.U32 R28, RZ, RZ, 0x1 ;  /* 0x00000001ff1c7424 */ /* 0x000fe200078e00ff */
[----:B------:R-:W-:Y:S01]  /*15000*/  LOP3.LUT R3, R3, 0x38, R0, 0x78, !PT ;  /* 0x0000003803037812 */ /* 0x000fe200078e7800 */
[----:B------:R-:W-:Y:S01]  /*15010*/  IMAD.MOV.U32 R25, RZ, RZ, RZ ;  /* 0x000000ffff197224 */ /* 0x000fe200078e00ff */
[----:B------:R-:W-:Y:S01]  /*15020*/  LOP3.LUT R30, R31, 0x40, RZ, 0xfc, !PT ;  /* 0x000000401f1e7812 */ /* 0x000fe200078efcff */
[----:B------:R-:W-:Y:S01]  /*15030*/  ULDC.64 UR40, c[0x0][0x198] ;  /* 0x0000660000287ab9 */ /* 0x000fe20000000a00 */
[----:B------:R-:W-:Y:S01]  /*15040*/  LOP3.LUT R36, R3, 0x200, R36, 0xf8, !PT ;  /* 0x0000020003247812 */ /* 0x000fe200078ef824 */
[----:B------:R-:W-:Y:S01]  /*15050*/  ULDC UR36, c[0x0][0xc] ;  /* 0x0000030000247ab9 */ /* 0x000fe20000000800 */
[----:B0-----:R-:W-:-:S06]  /*15060*/  ULEA UR4, UR5, UR4, 0x18 ;  /* 0x0000000405047291 */ /* 0x001fcc000f8ec03f */
[----:B------:R-:W-:Y:S01]  /*15070*/  IMAD.U32 R22, RZ, RZ, UR4 ;  /* 0x00000004ff167e24 */ /* 0x000fe2000f8e00ff */
[----:B--2---:R-:W-:-:S05]  /*15080*/  LOP3.LUT R0, R2, 0x2, RZ, 0xfc, !PT ;  /* 0x0000000202007812 */ /* 0x004fca00078efcff */
[----:B------:R0:W-:Y:S04]  /*15090*/  STL [R1+0x2c], R0 ;  /* 0x00002c0001007387 */ /* 0x0001e80000100800 */
[----:B------:R1:W-:Y:S01]  /*150a0*/  STL [R1+0x24], RZ ;  /* 0x000024ff01007387 */ /* 0x0003e20000100800 */
[----:B0-----:R-:W-:-:S05]  /*150b0*/  IMAD R0, R36, 0x2, R22 ;  /* 0x0000000224007824 */ /* 0x001fca00078e0216 */
[----:B------:R1:W-:Y:S02]  /*150c0*/  STL [R1+0x8], R0 ;  /* 0x0000080001007387 */ /* 0x0003e40000100800 */
.L_x_7299:
[----:B0-----:R-:W0:Y:S02]  /*150d0*/  LDC.64 R2, c[0x0][0xc88] ;  /* 0x00032200ff027b82 */ /* 0x001e240000000a00 */
[----:B0-----:R-:W-:-:S05]  /*150e0*/  IMAD.WIDE R2, R19, 0x4, R2 ;  /* 0x0000000413027825 */ /* 0x001fca00078e0202 */
[----:B-1----:R-:W1:Y:S01]  /*150f0*/  LDG.E R33, desc[UR38][R2.64] ;  /* 0x0000002602217981 */ /* 0x002e62000c1e1900 */
[----:B------:R-:W-:Y:S05]  /*15100*/  YIELD ;  /* 0x0000000000007946 */ /* 0x000fea0003800000 */
[----:B------:R-:W-:Y:S01]  /*15110*/  ULDC.64 UR4, c[0x0][0xa28] ;  /* 0x00028a0000047ab9 */ /* 0x000fe20000000a00 */
[----:B------:R-:W-:Y:S01]  /*15120*/  IMAD.MOV.U32 R9, RZ, RZ, RZ ;  /* 0x000000ffff097224 */ /* 0x000fe200078e00ff */
[----:B------:R-:W-:Y:S01]  /*15130*/  ISETP.NE.U32.AND P0, PT, RZ, UR4, PT ;  /* 0x00000004ff007c0c */ /* 0x000fe2000bf05070 */
[----:B------:R-:W-:Y:S01]  /*15140*/  ULDC.64 UR8, c[0x0][0xa18] ;  /* 0x0002860000087ab9 */ /* 0x000fe20000000a00 */
[----:B------:R-:W-:Y:S01]  /*15150*/  MOV R6, RZ ;  /* 0x000000ff00067202 */ /* 0x000fe20000000f00 */
[----:B------:R-:W-:Y:S01]  /*15160*/  ULDC.64 UR6, c[0x0][0xa10] ;  /* 0x0002840000067ab9 */ /* 0x000fe20000000a00 */
[----:B------:R-:W-:-:S02]  /*15170*/  ISETP.NE.AND.EX P0, PT, RZ, UR5, PT, P0 ;  /* 0x00000005ff007c0c */ /* 0x000fc4000bf05300 */
[----:B-1----:R-:W-:-:S11]  /*15180*/  SHF.R.S32.HI R0, RZ, 0x1f, R33 ;  /* 0x0000001fff007819 */ /* 0x002fd60000011421 */
        /* <DEDUP_REMOVED lines=12> */
[----:B------:R-:W-:Y:S02]  /*15250*/  ISETP.NE.U32.AND P1, PT, RZ, UR6, PT ;  /* 0x00000006ff007c0c */ /* 0x000fe4000bf25070 */
[----:B-1----:R-:W-:-:S02]  /*15260*/  IADD3 R2, P3, R23, UR4, RZ ;  /* 0x0000000417027c10 */ /* 0x002fc4000ff7e0ff */
[----:B------:R-:W-:Y:S02]  /*15270*/  ISETP.NE.AND.EX P1, PT, RZ, UR7, PT, P1 ;  /* 0x00000007ff007c0c */ /* 0x000fe4000bf25310 */
[----:B------:R-:W-:Y:S02]  /*15280*/  IADD3.X R3, R24, UR5, RZ, P3, !PT ;  /* 0x0000000518037c10 */ /* 0x000fe40009ffe4ff */
[----:B------:R-:W-:-:S03]  /*15290*/  IADD3 R4, P4, R23, UR6, RZ ;  /* 0x0000000617047c10 */ /* 0x000fc6000ff9e0ff */
[----:B------:R-:W3:Y:S01]  /*152a0*/  @P0 LDG.E R6, desc[UR38][R2.64] ;  /* 0x0000002602060981 */ /* 0x000ee2000c1e1900 */
[----:B------:R-:W-:Y:S01]  /*152b0*/  ULDC UR4, c[0x0][0x288] ;  /* 0x0000a20000047ab9 */ /* 0x000fe20000000800 */
[----:B------:R-:W-:Y:S01]  /*152c0*/  IADD3.X R5, R24, UR7, RZ, P4, !PT ;  /* 0x0000000718057c10 */ /* 0x000fe2000a7fe4ff */
[----:B------:R-:W-:Y:S01]  /*152d0*/  IMAD.U32 R8, RZ, RZ, UR4 ;  /* 0x00000004ff087e24 */ /* 0x000fe2000f8e00ff */
[----:B------:R-:W-:-:S03]  /*152e0*/  ULDC.64 UR4, c[0x0][0x418] ;  /* 0x0001060000047ab9 */ /* 0x000fc60000000a00 */
[----:B------:R-:W5:Y:S04]  /*152f0*/  @P1 LDG.E R0, desc[UR38][R4.64] ;  /* 0x0000002604001981 */ /* 0x000f68000c1e1900 */
[----:B---3--:R0:W-:Y:S02]  /*15300*/  STL [R1+0x10], R6 ;  /* 0x0000100601007387 */ /* 0x0081e40000100800 */
[----:B0-----:R-:W-:-:S04]  /*15310*/  @P2 IADD3 R6, P3, R23, UR8, RZ ;  /* 0x0000000817062c10 */ /* 0x001fc8000ff7e0ff */
[----:B------:R-:W-:-:S05]  /*15320*/  @P2 IADD3.X R7, R24, UR9, RZ, P3, !PT ;  /* 0x0000000918072c10 */ /* 0x000fca0009ffe4ff */
[----:B------:R0:W3:Y:S01]  /*15330*/  @P2 LDG.E R8, desc[UR38][R6.64] ;  /* 0x0000002606082981 */ /* 0x0000e2000c1e1900 */
[----:B------:R-:W-:-:S03]  /*15340*/  UISETP.NE.U32.AND UP0, UPT, UR4, URZ, UPT ;  /* 0x0000003f0400728c */ /* 0x000fc6000bf05070 */
[----:B------:R-:W-:Y:S01]  /*15350*/  ULDC UR4, c[0x0][0x424] ;  /* 0x0001090000047ab9 */ /* 0x000fe20000000800 */
[----:B------:R-:W-:-:S03]  /*15360*/  UISETP.NE.AND.EX UP0, UPT, UR5, URZ, UPT, UP0 ;  /* 0x0000003f0500728c */ /* 0x000fc6000bf05300 */
[----:B------:R-:W-:Y:S01]  /*15370*/  ULDC UR5, c[0x0][0x2f0] ;  /* 0x0000bc0000057ab9 */ /* 0x000fe20000000800 */
[----:B------:R-:W-:-:S04]  /*15380*/  USEL UR4, UR4, 0x1, UP0 ;  /* 0x0000000104047887 */ /* 0x000fc80008000000 */
[----:B------:R-:W-:Y:S01]  /*15390*/  UIMAD UR4, UR4, UR5, URZ ;  /* 0x00000005040472a4 */ /* 0x000fe2000f8e023f */
[----:B--2---:R-:W-:Y:S02]  /*153a0*/  STL [R1], R9 ;  /* 0x0000000901007387 */ /* 0x004fe40000100800 */
[----:B------:R-:W-:Y:S02]  /*153b0*/  ULDC UR5, c[0x0][0x348] ;  /* 0x0000d20000057ab9 */ /* 0x000fe40000000800 */
[----:B0-----:R-:W-:Y:S01]  /*153c0*/  IMAD.U32 R6, RZ, RZ, UR5 ;  /* 0x00000005ff067e24 */ /* 0x001fe2000f8e00ff */
        /* <DEDUP_REMOVED lines=8> */
.L_x_7201:
        /* <DEDUP_REMOVED lines=9> */
.L_x_7202:
        /* <DEDUP_REMOVED lines=9> */
.L_x_7203:
[----:B-1----:R-:W2:Y:S04]  /*15570*/  @P1 LDG.E R3, desc[UR38][R4.64] ;  /* 0x0000002604031981 */ /* 0x002ea8000c1e1900 */
[----:B0-----:R-:W2:Y:S01]  /*15580*/  @P1 LDG.E R2, desc[UR38][R4.64+0x4] ;  /* 0x0000042604021981 */ /* 0x001ea2000c1e1900 */
[----:B------:R-:W-:Y:S01]  /*15590*/  BSSY B0, `(.L_x_7204) ;  /* 0x000011a000007945 */ /* 0x000fe20003800000 */
[----:B--2---:R-:W-:Y:S01]  /*155a0*/  @P1 IADD3 R6, -R3, R2, RZ ;  /* 0x0000000203061210 */ /* 0x004fe20007ffe1ff */
[----:B-----5:R-:W-:-:S04]  /*155b0*/  IMAD.IADD R3, R8, 0x1, -R9 ;  /* 0x0000000108037824 */ /* 0x020fc800078e0a09 */
[----:B------:R-:W-:-:S04]  /*155c0*/  IMAD.IADD R37, R3, 0x1, R6 ;  /* 0x0000000103257824 */ /* 0x000fc800078e0206 */
[----:B------:R-:W-:-:S05]  /*155d0*/  VIADD R2, R37, 0x7f ;  /* 0x0000007f25027836 */ /* 0x000fca0000000000 */
[----:B------:R-:W-:-:S04]  /*155e0*/  SHF.R.S32.HI R7, RZ, 0x1f, R2 ;  /* 0x0000001fff077819 */ /* 0x000fc80000011402 */
[----:B------:R-:W-:-:S04]  /*155f0*/  LEA.HI R4, R7, R2, RZ, 0x7 ;  /* 0x0000000207047211 */ /* 0x000fc800078f38ff */
[----:B------:R-:W-:Y:S01]  /*15600*/  LOP3.LUT R2, R4, 0xffffff80, RZ, 0xc0, !PT ;  /* 0xffffff8004027812 */ /* 0x000fe200078ec0ff */
[----:B------:R0:W-:Y:S03]  /*15610*/  STL [R1+0x20], R4 ;  /* 0x0000200401007387 */ /* 0x0001e60000100800 */
[----:B------:R-:W-:Y:S01]  /*15620*/  VIADDMNMX R7, R2, -R3, R6, PT ;  /* 0x8000000302077246 */ /* 0x000fe20003800106 */
[----:B------:R-:W-:-:S05]  /*15630*/  IMAD.MOV R2, RZ, RZ, -R3 ;  /* 0x000000ffff027224 */ /* 0x000fca00078e0a03 */
[----:B------:R-:W-:-:S04]  /*15640*/  VIMNMX R2, RZ, R2, !PT ;  /* 0x00000002ff027248 */ /* 0x000fc80007fe0100 */
[----:B------:R-:W-:Y:S02]  /*15650*/  ISETP.GT.AND P0, PT, R7, R2, PT ;  /* 0x000000020700720c */ /* 0x000fe40003f04270 */
[----:B0-----:R-:W-:-:S11]  /*15660*/  SHF.R.U32.HI R4, RZ, 0x7, R2 ;  /* 0x00000007ff047819 */ /* 0x001fd60000011602 */
        /* <DEDUP_REMOVED lines=15> */
.L_x_7397:
[----:B-1----:R-:W-:Y:S02]  /*15760*/  ISETP.NE.AND P0, PT, R14, RZ, PT ;  /* 0x000000ff0e00720c */ /* 0x002fe40003f05270 */
[----:B------:R-:W-:-:S11]  /*15770*/  PLOP3.LUT P6, PT, PT, PT, PT, 0x8, 0x0 ;  /* 0x000000000000781c */ /* 0x000fd60003fce170 */
[----:B------:R-:W-:Y:S05]  /*15780*/  @P0 BRA `(.L_x_7207) ;  /* 0x00000000000c0947 */ /* 0x000fea0003800000 */
[----:B------:R-:W-:-:S03]  /*15790*/  UMOV UR4, 0xffffffff ;  /* 0xffffffff00047882 */ /* 0x000fc60000000000 */
[----:B------:R-:W-:Y:S05]  /*157a0*/  BRA.DIV UR4, `(.L_x_7208) ;  /* 0x0000006e04c07947 */ /* 0x000fea000b800000 */
[----:B------:R-:W-:-:S13]  /*157b0*/  ELECT P6, URZ, PT ;  /* 0x00000000003f782f */ /* 0x000fda00038c0000 */
.L_x_7207:
[----:B0-----:R-:W2:Y:S01]  /*157c0*/  LDL R5, [R1+0x24] ;  /* 0x0000240001057983 */ /* 0x001ea20000100800 */
[----:B------:R-:W-:Y:S01]  /*157d0*/  BSSY B1, `(.L_x_7209) ;  /* 0x0000008000017945 */ /* 0x000fe20003800000 */
[----:B--2---:R-:W-:-:S05]  /*157e0*/  VIADD R5, R5, 0x1 ;  /* 0x0000000105057836 */ /* 0x004fca0000000000 */
[----:B------:R-:W-:-:S04]  /*157f0*/  LEA.HI R6, R5, R5, RZ, 0x1 ;  /* 0x0000000505067211 */ /* 0x000fc800078f08ff */
[----:B------:R-:W-:-:S04]  /*15800*/  LOP3.LUT R6, R6, 0xfffffffe, RZ, 0xc0, !PT ;  /* 0xfffffffe06067812 */ /* 0x000fc800078ec0ff */
[----:B------:R-:W-:-:S04]  /*15810*/  IADD3 R5, R5, -R6, RZ ;  /* 0x8000000605057210 */ /* 0x000fc80007ffe0ff */
[----:B------:R-:W-:-:S04]  /*15820*/  SHF.L.U32 R5, R5, 0x1f, RZ ;  /* 0x0000001f05057819 */ /* 0x000fc800000006ff */
[----:B------:R-:W0:Y:S02]  /*15830*/  SYNCS.PHASECHK.TRANS64.TRYWAIT P0, [R22+URZ+0x28820], R5 ;  /* 0x02882005160075a7 */ /* 0x000e24000800017f */
[----:B0-----:R-:W-:Y:S05]  /*15840*/  @!P0 BRA `(.L_x_7210) ;  /* 0x0000006c00b88947 */ /* 0x001fea0003800000 */
.L_x_7400:
[----:B------:R-:W-:Y:S05]  /*15850*/  BSYNC B1 ;  /* 0x0000000000017941 */ /* 0x000fea0003800000 */
.L_x_7209:
[----:B------:R-:W-:Y:S04]  /*15860*/  BSSY B1, `(.L_x_7211) ;  /* 0x000006e000017945 */ /* 0x000fe80003800000 */
[----:B------:R-:W-:Y:S05]  /*15870*/  @!P6 BRA `(.L_x_7212) ;  /* 0x0000000400b0e947 */ /* 0x000fea0003800000 */
[----:B0-----:R-:W-:Y:S01]  /*15880*/  IMAD R5, R27, 0x8, R22 ;  /* 0x000000081b057824 */ /* 0x001fe200078e0216 */
[----:B------:R-:W-:Y:S01]  /*15890*/  SHF.L.U32 R6, R29, 0x1f, RZ ;  /* 0x0000001f1d067819 */ /* 0x000fe200000006ff */
[----:B------:R-:W0:Y:S01]  /*158a0*/  S2R R7, SR_TID.X ;  /* 0x0000000000077919 */ /* 0x000e220000002100 */
[----:B------:R-:W-:Y:S02]  /*158b0*/  BSSY B2, `(.L_x_7213) ;  /* 0x0000005000027945 */ /* 0x000fe40003800000 */
[----:B------:R-:W1:Y:S01]  /*158c0*/  SYNCS.PHASECHK.TRANS64.TRYWAIT P0, [R5+URZ+0x288a0], R6 ;  /* 0x0288a006050075a7 */ /* 0x000e62000800017f */
[----:B0-----:R-:W-:-:S04]  /*158d0*/  LOP3.LUT R7, R7, 0x7f, RZ, 0xc0, !PT ;  /* 0x0000007f07077812 */ /* 0x001fc800078ec0ff */
[----:B------:R-:W-:Y:S01]  /*158e0*/  ISETP.NE.AND P1, PT, R7, RZ, PT ;  /* 0x000000ff0700720c */ /* 0x000fe20003f25270 */
[----:B-1----:R-:W-:-:S12]  /*158f0*/  @!P0 BRA `(.L_x_7214) ;  /* 0x0000006c00a08947 */ /* 0x002fd80003800000 */
.L_x_7401:
[----:B------:R-:W-:Y:S05]  /*15900*/  BSYNC B2 ;  /* 0x0000000000027941 */ /* 0x000fea0003800000 */
.L_x_7213:
[----:B------:R-:W-:Y:S04]  /*15910*/  BSSY B2, `(.L_x_7215) ;  /* 0x0000009000027945 */ /* 0x000fe80003800000 */
[----:B------:R-:W-:Y:S05]  /*15920*/  @P1 BRA `(.L_x_7216) ;  /* 0x00000000001c1947 */ /* 0x000fea0003800000 */
[----:B------:R-:W1:Y:S01]  /*15930*/  S2R R8, SR_TID.X ;  /* 0x0000000000087919 */ /* 0x000e620000002100 */
[----:B------:R-:W-:-:S04]  /*15940*/  IMAD.MOV.U32 R7, RZ, RZ, 0x8000 ;  /* 0x00008000ff077424 */ /* 0x000fc800078e00ff */
[----:B------:R2:W-:Y:S01]  /*15950*/  SYNCS.ARRIVE.TRANS64 RZ, [R5+URZ+0x28890], R7 ;  /* 0x0288900705ff79a7 */ /* 0x0005e2000800003f */
[----:B-1----:R-:W-:-:S04]  /*15960*/  LOP3.LUT R8, R8, 0x1f, RZ, 0xc0, !PT ;  /* 0x0000001f08087812 */ /* 0x002fc800078ec0ff */
[----:B------:R-:W-:-:S13]  /*15970*/  ISETP.NE.AND P0, PT, R8, RZ, PT ;  /* 0x000000ff0800720c */ /* 0x000fda0003f05270 */
[----:B--2---:R-:W-:Y:S05]  /*15980*/  @!P0 BRA `(.L_x_7216) ;  /* 0x0000000000048947 */ /* 0x004fea0003800000 */
[----:B------:R-:W-:Y:S01]  /*15990*/  BPT.TRAP 0x1 ;  /* 0x000000040000795c */ /* 0x000fe20000300000 */
.L_x_7216:
[----:B------:R-:W-:Y:S05]  /*159a0*/  BSYNC B2 ;  /* 0x0000000000027941 */ /* 0x000fea0003800000 */
.L_x_7215:
[----:B------:R-:W-:Y:S01]  /*159b0*/  IMAD.MOV.U32 R12, RZ, RZ, RZ ;  /* 0x000000ffff0c7224 */ /* 0x000fe200078e00ff */
[----:B------:R-:W-:Y:S01]  /*159c0*/  UIADD3 UR4, UP0, UR40, 0x570, URZ ;  /* 0x0000057028047890 */ /* 0x000fe2000ff1e03f */
[----:B------:R-:W-:Y:S01]  /*159d0*/  IMAD R7, R3, 0x80, R0 ;  /* 0x0000008003077824 */ /* 0x000fe200078e0200 */
[----:B------:R-:W-:Y:S01]  /*159e0*/  PLOP3.LUT P0, PT, PT, PT, PT, 0x80, 0x0 ;  /* 0x000000000000781c */ /* 0x000fe20003f0f070 */
[----:B------:R-:W-:Y:S01]  /*159f0*/  IMAD R8, R27, 0x8000, R22 ;  /* 0x000080001b087824 */ /* 0x000fe200078e0216 */
[----:B------:R-:W-:Y:S01]  /*15a00*/  R2UR UR10, R12 ;  /* 0x000000000c0a72ca */ /* 0x000fe200000e0000 */
[----:B------:R-:W-:Y:S01]  /*15a10*/  VIADD R7, R7, 0xffffff80 ;  /* 0xffffff8007077836 */ /* 0x000fe20000000000 */
[----:B------:R-:W-:Y:S01]  /*15a20*/  IADD3 R10, R5, 0x28890, RZ ;  /* 0x00028890050a7810 */ /* 0x000fe20007ffe0ff */
[----:B------:R-:W-:Y:S01]  /*15a30*/  IMAD.SHL.U32 R9, R27, 0x4000, RZ ;  /* 0x000040001b097824 */ /* 0x000fe200078e00ff */
[----:B------:R-:W-:Y:S01]  /*15a40*/  UIADD3.X UR5, URZ, UR41, URZ, UP0, !UPT ;  /* 0x000000293f057290 */ /* 0x000fe200087fe43f */
[----:B------:R-:W-:Y:S01]  /*15a50*/  VIADD R11, R8, 0x18400 ;  /* 0x00018400080b7836 */ /* 0x000fe20000000000 */
[----:B------:R-:W-:Y:S01]  /*15a60*/  UMOV UR6, 0x0 ;  /* 0x0000000000067882 */ /* 0x000fe20000000000 */
[----:B------:R-:W-:-:S09]  /*15a70*/  UMOV UR7, 0x12f00000 ;  /* 0x12f0000000077882 */ /* 0x000fd20000000000 */
.L_x_7217:
        /* <DEDUP_REMOVED lines=10> */
[----:B------:R-:W-:Y:S01]  /*15b20*/  IMAD.MOV.U32 R13, RZ, RZ, 0x40 ;  /* 0x00000040ff0d7424 */ /* 0x000fe200078e00ff */
[----:B------:R-:W-:Y:S01]  /*15b30*/  PLOP3.LUT P0, PT, PT, PT, PT, 0x80, 0x0 ;  /* 0x000000000000781c */ /* 0x000fe20003f0f070 */
[----:B------:R-:W-:Y:S01]  /*15b40*/  VIADD R8, R8, 0x1c400 ;  /* 0x0001c40008087836 */ /* 0x000fe20000000000 */
[----:B------:R-:W-:Y:S01]  /*15b50*/  UMOV UR6, 0x0 ;  /* 0x0000000000067882 */ /* 0x000fe20000000000 */
[----:B------:R-:W-:Y:S01]  /*15b60*/  UMOV UR7, 0x12f00000 ;  /* 0x12f0000000077882 */ /* 0x000fe20000000000 */
[----:B------:R-:W-:-:S15]  /*15b70*/  R2UR UR10, R13 ;  /* 0x000000000d0a72ca */ /* 0x000fde00000e0000 */
.L_x_7218:
        /* <DEDUP_REMOVED lines=10> */
[----:B------:R-:W1:Y:S01]  /*15c20*/  SYNCS.PHASECHK.TRANS64.TRYWAIT P0, [R5+URZ+0x288c0], R6 ;  /* 0x0288c006050075a7 */ /* 0x000e62000800017f */
[----:B------:R-:W-:Y:S04]  /*15c30*/  BSSY B2, `(.L_x_7219) ;  /* 0x0000002000027945 */ /* 0x000fe80003800000 */
[----:B-1----:R-:W-:Y:S05]  /*15c40*/  @!P0 BRA `(.L_x_7220) ;  /* 0x0000006800e08947 */ /* 0x002fea0003800000 */
.L_x_7402:
[----:B------:R-:W-:Y:S05]  /*15c50*/  BSYNC B2 ;  /* 0x0000000000027941 */ /* 0x000fea0003800000 */
.L_x_7219:
[----:B------:R-:W-:Y:S01]  /*15c60*/  BSSY B2, `(.L_x_7221) ;  /* 0x000000b000027945 */ /* 0x000fe20003800000 */
[----:B------:R-:W-:Y:S02]  /*15c70*/  IMAD.MOV.U32 R10, RZ, RZ, 0x0 ;  /* 0x00000000ff0a7424 */ /* 0x000fe400078e00ff */
[----:B------:R-:W-:Y:S01]  /*15c80*/  IMAD.MOV.U32 R11, RZ, RZ, 0x12f00000 ;  /* 0x12f00000ff0b7424 */ /* 0x000fe200078e00ff */
[----:B------:R-:W-:Y:S06]  /*15c90*/  @P1 BRA `(.L_x_7222) ;  /* 0x00000000001c1947 */ /* 0x000fec0003800000 */
[----:B------:R-:W2:Y:S01]  /*15ca0*/  S2R R8, SR_TID.X ;  /* 0x0000000000087919 */ /* 0x000ea20000002100 */
[----:B01----:R-:W-:-:S04]  /*15cb0*/  IMAD.MOV.U32 R6, RZ, RZ, 0x8000 ;  /* 0x00008000ff067424 */ /* 0x003fc800078e00ff */
[----:B------:R3:W-:Y:S01]  /*15cc0*/  SYNCS.ARRIVE.TRANS64 RZ, [R5+URZ+0x288b0], R6 ;  /* 0x0288b00605ff79a7 */ /* 0x0007e2000800003f */
[----:B--2---:R-:W-:-:S04]  /*15cd0*/  LOP3.LUT R8, R8, 0x1f, RZ, 0xc0, !PT ;  /* 0x0000001f08087812 */ /* 0x004fc800078ec0ff */
[----:B------:R-:W-:-:S13]  /*15ce0*/  ISETP.NE.AND P0, PT, R8, RZ, PT ;  /* 0x000000ff0800720c */ /* 0x000fda0003f05270 */
[----:B---3--:R-:W-:Y:S05]  /*15cf0*/  @!P0 BRA `(.L_x_7222) ;  /* 0x0000000000048947 */ /* 0x008fea0003800000 */
[----:B------:R-:W-:Y:S01]  /*15d00*/  BPT.TRAP 0x1 ;  /* 0x000000040000795c */ /* 0x000fe20000300000 */
.L_x_7222:
[----:B------:R-:W-:Y:S05]  /*15d10*/  BSYNC B2 ;  /* 0x0000000000027941 */ /* 0x000fea0003800000 */
.L_x_7221:
[----:B------:R-:W-:Y:S01]  /*15d20*/  R2UR UR10, R12 ;  /* 0x000000000c0a72ca */ /* 0x000fe200000e0000 */
[----:B------:R-:W-:Y:S01]  /*15d30*/  IMAD R9, R9, 0x2, R22 ;  /* 0x0000000209097824 */ /* 0x000fe200078e0216 */
[----:B------:R-:W-:Y:S01]  /*15d40*/  R2UR UR6, R10 ;  /* 0x000000000a0672ca */ /* 0x000fe200000e0000 */
[----:B------:R-:W-:Y:S01]  /*15d50*/  UIADD3 UR4, UP0, UR40, 0x670, URZ ;  /* 0x0000067028047890 */ /* 0x000fe2000ff1e03f */
[----:B------:R-:W-:Y:S01]  /*15d60*/  R2UR UR7, R11 ;  /* 0x000000000b0772ca */ /* 0x000fe200000e0000 */
[----:B01----:R-:W-:Y:S01]  /*15d70*/  VIADD R6, R9, 0x400 ;  /* 0x0000040009067836 */ /* 0x003fe20000000000 */
[----:B------:R-:W-:Y:S01]  /*15d80*/  PLOP3.LUT P0, PT, PT, PT, PT, 0x80, 0x0 ;  /* 0x000000000000781c */ /* 0x000fe20003f0f070 */
[----:B------:R-:W-:Y:S01]  /*15d90*/  UIADD3.X UR5, URZ, UR41, URZ, UP0, !UPT ;  /* 0x000000293f057290 */ /* 0x000fe200087fe43f */
[----:B------:R-:W-:-:S11]  /*15da0*/  IADD3 R5, R5, 0x288b0, RZ ;  /* 0x000288b005057810 */ /* 0x000fd60007ffe0ff */
.L_x_7223:
        /* <DEDUP_REMOVED lines=15> */
.L_x_7224:
        /* <DEDUP_REMOVED lines=10> */
.L_x_7212:
[----:B------:R-:W-:Y:S05]  /*15f40*/  BSYNC B1 ;  /* 0x0000000000017941 */ /* 0x000fea0003800000 */
.L_x_7211:
        /* <DEDUP_REMOVED lines=9> */
.L_x_7239:
        /* <DEDUP_REMOVED lines=11> */
.L_x_7403:
[----:B------:R-:W-:Y:S05]  /*16090*/  BSYNC B2 ;  /* 0x0000000000027941 */ /* 0x000fea0003800000 */
.L_x_7227:
        /* <DEDUP_REMOVED lines=9> */
.L_x_7230:
[----:B------:R-:W-:Y:S05]  /*16130*/  BSYNC B2 ;  /* 0x0000000000027941 */ /* 0x000fea0003800000 */
.L_x_7229:
[----:B------:R-:W-:Y:S01]  /*16140*/  IMAD.MOV.U32 R12, RZ, RZ, RZ ;  /* 0x000000ffff0c7224 */ /* 0x000fe200078e00ff */
[----:B------:R-:W-:Y:S01]  /*16150*/  LEA R6, R27, R22, 0xf ;  /* 0x000000161b067211 */ /* 0x000fe200078e78ff */
[----:B------:R-:W-:Y:S01]  /*16160*/  UIADD3 UR4, UP0, UR40, 0x570, URZ ;  /* 0x0000057028047890 */ /* 0x000fe2000ff1e03f */
        /* <DEDUP_REMOVED lines=8> */
.L_x_7231:
        /* <DEDUP_REMOVED lines=16> */
.L_x_7232:
        /* <DEDUP_REMOVED lines=13> */
.L_x_7404:
[----:B------:R-:W-:Y:S05]  /*163c0*/  BSYNC B2 ;  /* 0x0000000000027941 */ /* 0x000fea0003800000 */
.L_x_7233:
[----:B------:R-:W-:Y:S01]  /*163d0*/  BSSY B2, `(.L_x_7235) ;  /* 0x000000b000027945 */ /* 0x000fe20003800000 */
[----:B------:R-:W-:Y:S02]  /*163e0*/  IMAD.MOV.U32 R10, RZ, RZ, 0x0 ;  /* 0x00000000ff0a7424 */ /* 0x000fe400078e00ff */
[----:B------:R-:W-:Y:S01]  /*163f0*/  IMAD.MOV.U32 R11, RZ, RZ, 0x12f00000 ;  /* 0x12f00000ff0b7424 */ /* 0x000fe200078e00ff */
[----:B------:R-:W-:Y:S06]  /*16400*/  @P2 BRA `(.L_x_7236) ;  /* 0x00000000001c2947 */ /* 0x000fec0003800000 */
[----:B------:R-:W2:Y:S01]  /*16410*/  S2R R14, SR_TID.X ;  /* 0x00000000000e7919 */ /* 0x000ea20000002100 */
[----:B------:R-:W-:-:S04]  /*16420*/  MOV R3, 0x8000 ;  /* 0x0000800000037802 */ /* 0x000fc80000000f00 */
[----:B------:R3:W-:Y:S01]  /*16430*/  SYNCS.ARRIVE.TRANS64 RZ, [R8+URZ+0x288b0], R3 ;  /* 0x0288b00308ff79a7 */ /* 0x0007e2000800003f */
[----:B--2---:R-:W-:-:S04]  /*16440*/  LOP3.LUT R14, R14, 0x1f, RZ, 0xc0, !PT ;  /* 0x0000001f0e0e7812 */ /* 0x004fc800078ec0ff */
[----:B------:R-:W-:-:S13]  /*16450*/  ISETP.NE.AND P1, PT, R14, RZ, PT ;  /* 0x000000ff0e00720c */ /* 0x000fda0003f25270 */
[----:B---3--:R-:W-:Y:S05]  /*16460*/  @!P1 BRA `(.L_x_7236) ;  /* 0x0000000000049947 */ /* 0x008fea0003800000 */
[----:B------:R-:W-:Y:S01]  /*16470*/  BPT.TRAP 0x1 ;  /* 0x000000040000795c */ /* 0x000fe20000300000 */
.L_x_7236:
[----:B------:R-:W-:Y:S05]  /*16480*/  BSYNC B2 ;  /* 0x0000000000027941 */ /* 0x000fea0003800000 */
.L_x_7235:
        /* <DEDUP_REMOVED lines=8> */
.L_x_7237:
        /* <DEDUP_REMOVED lines=15> */
.L_x_7238:
        /* <DEDUP_REMOVED lines=10> */
.L_x_7226:
[----:B------:R-:W-:Y:S05]  /*166a0*/  BSYNC B1 ;  /* 0x0000000000017941 */ /* 0x000fea0003800000 */
.L_x_7225:
        /* <DEDUP_REMOVED lines=8> */
.L_x_7205:
[----:B------:R-:W-:Y:S05]  /*16730*/  BSYNC B0 ;  /* 0x0000000000007941 */ /* 0x000fea0003800000 */
.L_x_7204:
[----:B------:R-:W-:Y:S05]  /*16740*/  @!P0 WARPSYNC.ALL ;  /* 0x0000000000008948 */ /* 0x000fea0003800000 */
[----:B------:R-:W-:Y:S01]  /*16750*/  @!P0 BAR.SYNC.DEFER_BLOCKING 0xc, 0x180 ;  /* 0x0306000000008b1d */ /* 0x000fe20000010000 */
[----:B------:R-:W-:-:S05]  /*16760*/  ISETP.GT.AND P0, PT, R37, RZ, PT ;  /* 0x000000ff2500720c */ /* 0x000fca0003f04270 */
[----:B------:R-:W-:Y:S08]  /*16770*/  BSSY B7, `(.L_x_7240) ;  /* 0x0000376000077945 */ /* 0x000ff00003800000 */
        /* <DEDUP_REMOVED lines=18> */
.L_x_7241:
        /* <DEDUP_REMOVED lines=9> */
[----:B0-----:R-:W-:Y:S01]  /*16930*/  MOV R5, UR7 ;  /* 0x0000000700057c02 */ /* 0x001fe20008000f00 */
        /* <DEDUP_REMOVED lines=10> */
.L_x_7244:
[----:B------:R-:W-:Y:S05]  /*169e0*/  BSYNC B6 ;  /* 0x0000000000067941 */ /* 0x000fea0003800000 */
.L_x_7243:
[----:B------:R-:W-:Y:S01]  /*169f0*/  IADD3 R0, R22, 0x400, RZ ;  /* 0x0000040016007810 */ /* 0x000fe20007ffe0ff */
[----:B------:R-:W-:Y:S03]  /*16a00*/  BSSY B6, `(.L_x_7245) ;  /* 0x0000022000067945 */ /* 0x000fe60003800000 */
        /* <DEDUP_REMOVED lines=8> */
[----:B------:R-:W-:Y:S01]  /*16a90*/  MOV R12, 0x1 ;  /* 0x00000001000c7802 */ /* 0x000fe20000000f00 */
[----:B0-----:R-:W-:Y:S02]  /*16aa0*/  IMAD.U32 R5, RZ, RZ, UR7 ;  /* 0x00000007ff057e24 */ /* 0x001fe4000f8e00ff */
[----:B------:R-:W-:Y:S02]  /*16ab0*/  IMAD.U32 R6, RZ, RZ, UR8 ;  /* 0x00000008ff067e24 */ /* 0x000fe4000f8e00ff */
[----:B------:R-:W-:-:S02]  /*16ac0*/  IMAD.U32 R7, RZ, RZ, UR9 ;  /* 0x00000009ff077e24 */ /* 0x000fc4000f8e00ff */
[----:B------:R-:W-:Y:S02]  /*16ad0*/  IMAD.U32 R10, RZ, RZ, UR4 ;  /* 0x00000004ff0a7e24 */ /* 0x000fe4000f8e00ff */
[----:B------:R-:W-:Y:S02]  /*16ae0*/  IMAD.U32 R11, RZ, RZ, UR5 ;  /* 0x00000005ff0b7e24 */ /* 0x000fe4000f8e00ff */
[----:B------:R-:W-:Y:S02]  /*16af0*/  IMAD.MOV.U32 R8, RZ, RZ, 0x70 ;  /* 0x00000070ff087424 */ /* 0x000fe400078e00ff */
[----:B-1----:R-:W-:-:S07]  /*16b00*/  IMAD.MOV.U32 R13, RZ, RZ, RZ ;  /* 0x000000ffff0d7224 */ /* 0x002fce00078e00ff */
[----:B------:R-:W-:-:S07]  /*16b10*/  LEPC R20, `(.L_x_7247) ;  /* 0x000000001014794e */ /* 0x000fce0000000000 */
[----:B--2---:R-:W-:Y:S05]  /*16b20*/  CALL.ABS.NOINC R2 ;  /* 0x0000000002007343 */ /* 0x004fea0003c00000 */
.L_x_7247:
        /* <DEDUP_REMOVED lines=15> */
.L_x_7246:
[----:B------:R-:W-:Y:S05]  /*16c20*/  BSYNC B6 ;  /* 0x0000000000067941 */ /* 0x000fea0003800000 */
.L_x_7245:
[----:B------:R-:W2:Y:S01]  /*16c30*/  LDL R26, [R1+0x20] ;  /* 0x00002000011a7983 */ /* 0x000ea20000100800 */
[----:B------:R-:W-:Y:S01]  /*16c40*/  ULDC.64 UR4, c[0x0][0x9f8] ;  /* 0x00027e0000047ab9 */ /* 0x000fe20000000a00 */
[----:B------:R-:W1:Y:S01]  /*16c50*/  LDC R7, c[0x0][0x430] ;  /* 0x00010c00ff077b82 */ /* 0x000e620000000800 */
[----:B------:R-:W-:Y:S01]  /*16c60*/  ISETP.NE.U32.AND P0, PT, RZ, UR4, PT ;  /* 0x00000004ff007c0c */ /* 0x000fe2000bf05070 */
[----:B------:R-:W0:Y:S03]  /*16c70*/  LDL R21, [R1] ;  /* 0x0000000001157983 */ /* 0x000e260000100800 */
[----:B------:R-:W-:Y:S01]  /*16c80*/  ISETP.NE.AND.EX P0, PT, RZ, UR5, PT, P0 ;  /* 0x00000005ff007c0c */ /* 0x000fe2000bf05300 */
[----:B------:R-:W3:Y:S01]  /*16c90*/  LDL R20, [R1+0x2c] ;  /* 0x00002c0001147983 */ /* 0x000ee20000100800 */
[----:B------:R-:W4:Y:S11]  /*16ca0*/  S2R R35, SR_TID.X ;  /* 0x0000000000237919 */ /* 0x000f360000002100 */
[----:B------:R-:W-:Y:S01]  /*16cb0*/  @P0 IADD3 R2, P1, R23, UR4, RZ ;  /* 0x0000000417020c10 */ /* 0x000fe2000ff3e0ff */
[----:B------:R-:W4:Y:S01]  /*16cc0*/  S2R R0, SR_TID.X ;  /* 0x0000000000007919 */ /* 0x000f220000002100 */
[----:B------:R-:W-:-:S02]  /*16cd0*/  ULDC UR4, c[0x0][0x2f4] ;  /* 0x0000bd0000047ab9 */ /* 0x000fc40000000800 */
[----:B------:R-:W-:-:S05]  /*16ce0*/  @P0 IADD3.X R3, R24, UR5, RZ, P1, !PT ;  /* 0x0000000518030c10 */ /* 0x000fca0008ffe4ff */
[----:B------:R0:W3:Y:S01]  /*16cf0*/  @P0 LDG.E R34, desc[UR38][R2.64] ;  /* 0x0000002602220981 */ /* 0x0000e2000c1e1900 */
[----:B-1----:R-:W-:-:S13]  /*16d00*/  ISETP.NE.AND P1, PT, R7, 0x1, PT ;  /* 0x000000010700780c */ /* 0x002fda0003f25270 */
[----:B------:R-:W1:Y:S01]  /*16d10*/  @P1 LDC R6, c[0x0][0x434] ;  /* 0x00010d00ff061b82 */ /* 0x000e620000000800 */
[----:B----4-:R-:W-:-:S04]  /*16d20*/  LOP3.LUT R35, R35, 0x7f, RZ, 0xc0, !PT ;  /* 0x0000007f23237812 */ /* 0x010fc800078ec0ff */
[----:B------:R-:W-:Y:S01]  /*16d30*/  SHF.R.U32.HI R35, RZ, 0x3, R35 ;  /* 0x00000003ff237819 */ /* 0x000fe20000011623 */
[----:B------:R-:W-:-:S05]  /*16d40*/  IMAD.SHL.U32 R0, R0, 0x10, RZ ;  /* 0x0000001000007824 */ /* 0x000fca00078e00ff */
[----:B------:R-:W-:Y:S02]  /*16d50*/  LOP3.LUT R0, R0, 0x70, RZ, 0xc0, !PT ;  /* 0x0000007000007812 */ /* 0x000fe400078ec0ff */
[----:B------:R-:W-:Y:S01]  /*16d60*/  LOP3.LUT R32, R32, 0xfffffffb, RZ, 0xc0, !PT ;  /* 0xfffffffb20207812 */ /* 0x000fe200078ec0ff */
[----:B------:R-:W-:Y:S01]  /*16d70*/  UMOV UR5, 0xffffffff ;  /* 0xffffffff00057882 */ /* 0x000fe20000000000 */
[----:B--2---:R-:W-:-:S05]  /*16d80*/  LEA.HI.SX32 R26, R26, 0xffffffff, 0x19 ;  /* 0xffffffff1a1a7811 */ /* 0x004fca00078fcaff */
[----:B------:R-:W-:-:S05]  /*16d90*/  IMAD.SHL.U32 R8, R26, 0x80, RZ ;  /* 0x000000801a087824 */ /* 0x000fca00078e00ff */
[----:B------:R-:W-:Y:S02]  /*16da0*/  LOP3.LUT R4, R8, R35, R0, 0xfe, !PT ;  /* 0x0000002308047212 */ /* 0x000fe400078efe00 */
[----:B------:R-:W2:Y:S02]  /*16db0*/  @P1 LDC R0, c[0x0][0x438] ;  /* 0x00010e00ff001b82 */ /* 0x000ea40000000800 */
[C---:B------:R-:W-:Y:S01]  /*16dc0*/  ISETP.GE.AND P0, PT, R4.reuse, R37, PT ;  /* 0x000000250400720c */ /* 0x040fe20003f06270 */
[----:B0-----:R-:W-:-:S04]  /*16dd0*/  IMAD.IADD R5, R4, 0x1, R21 ;  /* 0x0000000104057824 */ /* 0x001fc800078e0215 */
[----:B-1----:R-:W-:-:S08]  /*16de0*/  @P1 IMAD.HI.U32 R6, R5, R6, RZ ;  /* 0x0000000605061227 */ /* 0x002fd000078e00ff */
[----:B------:R-:W0:Y:S01]  /*16df0*/  @!P0 LDC.64 R2, c[0x0][0x428] ;  /* 0x00010a00ff028b82 */ /* 0x000e220000000a00 */
[----:B------:R-:W-:Y:S01]  /*16e00*/  IMAD.MOV.U32 R4, RZ, RZ, R5 ;  /* 0x000000ffff047224 */ /* 0x000fe200078e0005 */
[----:B---3--:R-:W-:Y:S02]  /*16e10*/  SHF.R.S32.HI R9, RZ, 0x1f, R34 ;  /* 0x0000001fff097819 */ /* 0x008fe40000011422 */
[----:B--2---:R-:W-:-:S05]  /*16e20*/  @P1 SHF.R.U32.HI R4, RZ, R0, R6 ;  /* 0x00000000ff041219 */ /* 0x004fca0000011606 */
[----:B------:R-:W-:-:S04]  /*16e30*/  IMAD.MOV R0, RZ, RZ, -R4 ;  /* 0x000000ffff007224 */ /* 0x000fc800078e0a04 */
[----:B------:R-:W-:Y:S01]  /*16e40*/  IMAD R0, R7, R0, R5 ;  /* 0x0000000007007224 */ /* 0x000fe200078e0205 */
[--C-:B------:R-:W-:Y:S01]  /*16e50*/  @!P0 SHF.R.S32.HI R5, RZ, 0x1f, R4.reuse ;  /* 0x0000001fff058819 */ /* 0x100fe20000011404 */
[-C--:B0-----:R-:W-:Y:S02]  /*16e60*/  @!P0 IMAD R6, R9, R2.reuse, RZ ;  /* 0x0000000209068224 */ /* 0x081fe400078e02ff */
[----:B------:R-:W-:-:S04]  /*16e70*/  @!P0 IMAD.WIDE.U32 R4, R34, R2, R4 ;  /* 0x0000000222048225 */ /* 0x000fc800078e0004 */
[----:B------:R-:W-:Y:S02]  /*16e80*/  @!P0 IMAD R6, R34, R3, R6 ;  /* 0x0000000322068224 */ /* 0x000fe400078e0206 */
[----:B------:R-:W0:Y:S03]  /*16e90*/  @!P0 LDC.64 R2, c[0x0][0x418] ;  /* 0x00010600ff028b82 */ /* 0x000e260000000a00 */
[----:B------:R-:W-:Y:S02]  /*16ea0*/  @!P0 IADD3 R6, R5, R6, RZ ;  /* 0x0000000605068210 */ /* 0x000fe40007ffe0ff */
[----:B------:R-:W-:Y:S02]  /*16eb0*/  ISETP.NE.AND P2, PT, R20, 0x3, PT ;  /* 0x000000031400780c */ /* 0x000fe40003f45270 */
[----:B0-----:R-:W-:-:S04]  /*16ec0*/  @!P0 LEA R2, P1, R4, R2, 0x2 ;  /* 0x0000000204028211 */ /* 0x001fc800078210ff */
[----:B------:R-:W-:Y:S01]  /*16ed0*/  @!P0 LEA.HI.X R3, R4, R3, R6, 0x2, P1 ;  /* 0x0000000304038211 */ /* 0x000fe200008f1406 */
[----:B------:R-:W-:-:S06]  /*16ee0*/  IMAD.MOV.U32 R4, RZ, RZ, RZ ;  /* 0x000000ffff047224 */ /* 0x000fcc00078e00ff */
[----:B------:R0:W5:Y:S01]  /*16ef0*/  @!P0 LDG.E R4, desc[UR38][R2.64] ;  /* 0x0000002602048981 */ /* 0x000162000c1e1900 */
[----:B------:R-:W-:Y:S02]  /*16f00*/  ISETP.GE.AND P0, PT, R31, UR4, PT ;  /* 0x000000041f007c0c */ /* 0x000fe4000bf06270 */
[----:B------:R-:W-:Y:S01]  /*16f10*/  @P2 LOP3.LUT R32, R32, 0x4, RZ, 0xfc, !PT ;  /* 0x0000000420202812 */ /* 0x000fe200078efcff */
[----:B------:R0:W-:Y:S03]  /*16f20*/  STL [R1+0x4], R9 ;  /* 0x0000040901007387 */ /* 0x0001e60000100800 */
[----:B------:R-:W-:-:S07]  /*16f30*/  LOP3.LUT R32, R32, 0xfffffffd, RZ, 0xc0, !PT ;  /* 0xfffffffd20207812 */ /* 0x000fce00078ec0ff */
[----:B------:R-:W-:Y:S02]  /*16f40*/  @P0 LOP3.LUT R32, R32, 0x2, RZ, 0xfc, !PT ;  /* 0x0000000220200812 */ /* 0x000fe400078efcff */
[----:B------:R-:W-:Y:S02]  /*16f50*/  ISETP.GE.AND P0, PT, R30, UR4, PT ;  /* 0x000000041e007c0c */ /* 0x000fe4000bf06270 */
[----:B------:R-:W-:-:S11]  /*16f60*/  LOP3.LUT R32, R32, 0xfffffffe, RZ, 0xc0, !PT ;  /* 0xfffffffe20207812 */ /* 0x000fd600078ec0ff */
[----:B------:R-:W-:Y:S01]  /*16f70*/  @P0 LOP3.LUT R32, R32, 0x1, RZ, 0xfc, !PT ;  /* 0x0000000120200812 */ /* 0x000fe200078efcff */
[----:B0-----:R-:W-:Y:S06]  /*16f80*/  BRA.DIV UR5, `(.L_x_7248) ;  /* 0x0000005a054c7947 */ /* 0x001fec000b800000 */
.L_x_7407:
[----:B------:R-:W-:Y:S01]  /*16f90*/  SHF.R.S32.HI R35, RZ, 0x1f, R18 ;  /* 0x0000001fff237819 */ /* 0x000fe20000011412 */
[----:B------:R-:W-:Y:S06]  /*16fa0*/  @!P2 BRA `(.L_x_7249) ;  /* 0x000000000004a947 */ /* 0x000fec0003800000 */
[----:B------:R-:W-:Y:S01]  /*16fb0*/  BPT.TRAP 0x1 ;  /* 0x000000040000795c */ /* 0x000fe20000300000 */
.L_x_7249:
[----:B------:R-:W-:Y:S01]  /*16fc0*/  SHF.R.S32.HI R5, RZ, 0x1f, R0 ;  /* 0x0000001fff057819 */ /* 0x000fe20000011400 */
[----:B------:R-:W-:Y:S01]  /*16fd0*/  ULDC.64 UR4, c[0x0][0x328] ;  /* 0x0000ca0000047ab9 */ /* 0x000fe20000000a00 */
[----:B------:R-:W-:Y:S01]  /*16fe0*/  BSSY B0, `(.L_x_7250) ;  /* 0x0000017000007945 */ /* 0x000fe20003800000 */
[----:B------:R-:W-:-:S04]  /*16ff0*/  IMAD.WIDE.U32 R2, R0, UR4, RZ ;  /* 0x0000000400027c25 */ /* 0x000fc8000f8e00ff */
[----:B------:R-:W-:-:S04]  /*17000*/  IMAD R6, R5, UR4, RZ ;  /* 0x0000000405067c24 */ /* 0x000fc8000f8e02ff */
[----:B------:R-:W-:Y:S01]  /*17010*/  IMAD R6, R0, UR5, R6 ;  /* 0x0000000500067c24 */ /* 0x000fe2000f8e0206 */
        /* <DEDUP_REMOVED lines=19> */
.L_x_7408:
[----:B------:R-:W-:Y:S05]  /*17150*/  BSYNC B0 ;  /* 0x0000000000007941 */ /* 0x000fea0003800000 */
.L_x_7250:
        /* <DEDUP_REMOVED lines=18> */
[----:B-1----:R-:W-:Y:S01]  /*17280*/  LOP3.LUT R9, R9, 0x7f, RZ, 0xc0, !PT ;  /* 0x0000007f09097812 */ /* 0x002fe200078ec0ff */
[----:B------:R-:W-:Y:S01]  /*17290*/  IMAD R5, R25, 0x4000, R36 ;  /* 0x0000400019057824 */ /* 0x000fe200078e0224 */
[----:B------:R-:W-:Y:S01]  /*172a0*/  LEA R4, P0, R2, UR4, 0x1 ;  /* 0x0000000402047c11 */ /* 0x000fe2000f8008ff */
[----:B------:R-:W-:Y:S01]  /*172b0*/  UMOV UR4, 0xffffffff ;  /* 0xffffffff00047882 */ /* 0x000fe20000000000 */
[----:B------:R-:W-:Y:S02]  /*172c0*/  SHF.R.U32.HI R9, RZ, 0x3, R9 ;  /* 0x00000003ff097819 */ /* 0x000fe40000011609 */
[----:B------:R-:W-:Y:S02]  /*172d0*/  IADD3 R0, R3, R0, RZ ;  /* 0x0000000003007210 */ /* 0x000fe40007ffe0ff */
[----:B------:R-:W-:-:S02]  /*172e0*/  IADD3 R6, -R9, R37, -R8 ;  /* 0x0000002509067210 */ /* 0x000fc40007ffe908 */
[----:B------:R-:W-:Y:S02]  /*172f0*/  LEA.HI.X R0, R2, UR5, R0, 0x1, P0 ;  /* 0x0000000502007c11 */ /* 0x000fe400080f0c00 */
[----:B------:R-:W-:Y:S01]  /*17300*/  ISETP.GE.AND P0, PT, R6, 0x1, PT ;  /* 0x000000010600780c */ /* 0x000fe20003f06270 */
[----:B------:R-:W-:-:S12]  /*17310*/  BRA.DIV UR4, `(.L_x_7252) ;  /* 0x0000005604b07947 */ /* 0x000fd8000b800000 */
[----:B------:R-:W0:Y:S01]  /*17320*/  SHFL.IDX PT, R3, R4, RZ, 0x181f ;  /* 0x00181fff04037589 */ /* 0x000e2200000e0000 */
[----:B------:R-:W-:-:S03]  /*17330*/  @P0 IMAD R8, R5, 0x2, R22 ;  /* 0x0000000205080824 */ /* 0x000fc600078e0216 */
[----:B------:R-:W1:Y:S01]  /*17340*/  SHFL.IDX PT, R2, R0, RZ, 0x181f ;  /* 0x00181fff00027589 */ /* 0x000e6200000e0000 */
[----:B0-----:R-:W-:-:S05]  /*17350*/  @P0 LEA R3, P1, R31, R3, 0x1 ;  /* 0x000000031f030211 */ /* 0x001fca00078208ff */
[----:B-1----:R-:W-:-:S05]  /*17360*/  @P0 IMAD.X R2, RZ, RZ, R2, P1 ;  /* 0x000000ffff020224 */ /* 0x002fca00008e0602 */
[----:B------:R-:W-:-:S04]  /*17370*/  @P0 LOP3.LUT R3, R3, R2, RZ, 0x3c, !PT ;  /* 0x0000000203030212 */ /* 0x000fc800078e3cff */
[----:B------:R-:W-:-:S04]  /*17380*/  @P0 LOP3.LUT R2, R3, R2, RZ, 0x3c, !PT ;  /* 0x0000000203020212 */ /* 0x000fc800078e3cff */
[----:B------:R-:W-:-:S05]  /*17390*/  @P0 LOP3.LUT R3, R3, R2, RZ, 0x3c, !PT ;  /* 0x0000000203030212 */ /* 0x000fca00078e3cff */
[----:B------:R-:W-:Y:S01]  /*173a0*/  @!PT LDS RZ, [RZ] ;  /* 0x00000000fffff984 */ /* 0x000fe20000000800 */
        /* <DEDUP_REMOVED lines=68> */
[----:B------:R0:W-:Y:S04]  /*177f0*/  @P0 LDGSTS.E.BYPASS.LTC128B.128 [R8+0x1f400], desc[UR38][R2.64+0x80], !P2 ;  /* 0x1f40008002080fae */ /* 0x0001e8000d101d66 */
[----:B0-2---:R0:W1:Y:S02]  /*17800*/  SHFL.IDX PT, R2, R4, 0x7, 0x181f ;  /* 0x00f81f0004027f89 */ /* 0x00506400000e0000 */
.L_x_7426:
[----:B------:R-:W-:-:S13]  /*17810*/  ISETP.GE.AND P0, PT, R6, 0x71, PT ;  /* 0x000000710600780c */ /* 0x000fda0003f06270 */
[----:B-1----:R-:W-:Y:S01]  /*17820*/  @P0 LEA R2, P1, R31, R2, 0x1 ;  /* 0x000000021f020211 */ /* 0x002fe200078208ff */
[----:B------:R-:W-:-:S03]  /*17830*/  @P0 IMAD R5, R5, 0x2, R22 ;  /* 0x0000000205050824 */ /* 0x000fc600078e0216 */
[----:B------:R-:W-:-:S05]  /*17840*/  @P0 IADD3.X R3, RZ, R0, RZ, P1, !PT ;  /* 0x00000000ff030210 */ /* 0x000fca0000ffe4ff */
[----:B------:R-:W-:Y:S01]  /*17850*/  @!PT LDS RZ, [RZ] ;  /* 0x00000000fffff984 */ /* 0x000fe20000000800 */
[----:B------:R-:W-:Y:S01]  /*17860*/  @!PT LDS RZ, [RZ] ;  /* 0x00000000fffff984 */ /* 0x000fe20000000800 */
[----:B------:R-:W-:Y:S01]  /*17870*/  @!PT LDS RZ, [RZ] ;  /* 0x00000000fffff984 */ /* 0x000fe20000000800 */
[----:B------:R1:W-:Y:S04]  /*17880*/  @P0 LDGSTS.E.BYPASS.LTC128B.128 [R5+0x1bc00], desc[UR38][R2.64], !P3 ;  /* 0x1bc0000002050fae */ /* 0x0003e8000d901d66 */
[----:B------:R1:W-:Y:S01]  /*17890*/  @P0 LDGSTS.E.BYPASS.LTC128B.128 [R5+0x1fc00], desc[UR38][R2.64+0x80], !P2 ;  /* 0x1fc0008002050fae */ /* 0x0003e2000d101d66 */
[----:B------:R-:W-:Y:S01]  /*178a0*/  PLOP3.LUT P0, PT, PT, PT, PT, 0x80, 0x0 ;  /* 0x000000000000781c */ /* 0x000fe20003f0f070 */
[----:B------:R-:W-:-:S12]  /*178b0*/  NOP ;  /* 0x0000000000007918 */ /* 0x000fd80000000000 */
.L_x_7253:
        /* <DEDUP_REMOVED lines=11> */
.L_x_7254:
[----:B-1----:R1:W5:Y:S01]  /*17970*/  LDL.LU R3, [R1+0x10] ;  /* 0x0000100001037983 */ /* 0x0023620000300800 */
[----:B------:R1:W-:Y:S03]  /*17980*/  SYNCS.ARRIVE.TRANS64.A1T0 RZ, [R7+URZ+0x28830], RZ ;  /* 0x028830ff07ff79a7 */ /* 0x0003e6000810003f */
[----:B0-----:R1:W5:Y:S02]  /*17990*/  LDL.LU R4, [R1+0x18] ;  /* 0x0000180001047983 */ /* 0x0013640000300800 */
[----:B------:R-:W-:Y:S05]  /*179a0*/  WARPSYNC.ALL ;  /* 0x0000000000007948 */ /* 0x000fea0003800000 */
[----:B------:R-:W-:Y:S01]  /*179b0*/  ULDC.64 UR4, c[0x0][0x298] ;  /* 0x0000a60000047ab9 */ /* 0x000fe20000000a00 */
[----:B------:R-:W-:Y:S01]  /*179c0*/  ULDC.64 UR6, c[0x0][0xa00] ;  /* 0x0002800000067ab9 */ /* 0x000fe20000000a00 */
[----:B------:R-:W-:Y:S01]  /*179d0*/  VIADD R2, R22, 0x10400 ;  /* 0x0001040016027836 */ /* 0x000fe20000000000 */
[----:B------:R-:W-:Y:S01]  /*179e0*/  BAR.SYNC.DEFER_BLOCKING 0x8, 0x180 ;  /* 0x0206000000007b1d */ /* 0x000fe20000010000 */
[----:B------:R-:W-:-:S03]  /*179f0*/  ISETP.NE.U32.AND P0, PT, RZ, UR6, PT ;  /* 0x00000006ff007c0c */ /* 0x000fc6000bf05070 */
[----:B------:R-:W-:Y:S02]  /*17a00*/  LOP3.LUT P1, RZ, R2, 0x3ff, RZ, 0xc0, !PT ;  /* 0x000003ff02ff7812 */ /* 0x000fe4000782c0ff */
[----:B------:R-:W-:Y:S01]  /*17a10*/  ISETP.NE.AND.EX P0, PT, RZ, UR7, PT, P0 ;  /* 0x00000007ff007c0c */ /* 0x000fe2000bf05300 */
[----:B------:R-:W-:Y:S03]  /*17a20*/  BSSY B6, `(.L_x_7255) ;  /* 0x000001c000067945 */ /* 0x000fe60003800000 */
        /* <DEDUP_REMOVED lines=27> */
.L_x_7256:
[----:B------:R-:W-:Y:S05]  /*17be0*/  BSYNC B6 ;  /* 0x0000000000067941 */ /* 0x000fea0003800000 */
.L_x_7255:
[----:B------:R-:W2:Y:S01]  /*17bf0*/  LDL.LU R20, [R1+0x28] ;  /* 0x0000280001147983 */ /* 0x000ea20000300800 */
[----:B------:R-:W-:Y:S01]  /*17c00*/  ULDC.64 UR4, c[0x0][0x2d8] ;  /* 0x0000b60000047ab9 */ /* 0x000fe20000000a00 */
[----:B------:R-:W3:Y:S01]  /*17c10*/  LDC R8, c[0x0][0x448] ;  /* 0x00011200ff087b82 */ /* 0x000ee20000000800 */
[----:B------:R-:W4:Y:S01]  /*17c20*/  S2R R6, SR_TID.X ;  /* 0x0000000000067919 */ /* 0x000f220000002100 */
[----:B0-----:R-:W-:Y:S01]  /*17c30*/  IMAD.SHL.U32 R4, R17, 0x80, RZ ;  /* 0x0000008011047824 */ /* 0x001fe200078e00ff */
[----:B------:R-:W-:Y:S01]  /*17c40*/  ULDC.64 UR6, c[0x0][0x280] ;  /* 0x0000a00000067ab9 */ /* 0x000fe20000000a00 */
[----:B------:R-:W4:Y:S04]  /*17c50*/  LDL.LU R21, [R1+0x18] ;  /* 0x0000180001157983 */ /* 0x000f280000300800 */
[----:B------:R-:W4:Y:S01]  /*17c60*/  LDL.LU.64 R2, [R1+0x10] ;  /* 0x0000100001027983 */ /* 0x000f220000300a00 */
[----:B------:R-:W-:-:S03]  /*17c70*/  IMAD R0, R35, UR4, RZ ;  /* 0x0000000423007c24 */ /* 0x000fc6000f8e02ff */
[----:B------:R0:W5:Y:S01]  /*17c80*/  LDL R9, [R1+0x8] ;  /* 0x0000080001097983 */ /* 0x0001620000100800 */
[----:B------:R-:W-:Y:S01]  /*17c90*/  IMAD R5, R18, UR5, R0 ;  /* 0x0000000512057c24 */ /* 0x000fe2000f8e0200 */
[----:B---3--:R-:W-:Y:S01]  /*17ca0*/  ISETP.NE.AND P0, PT, R8, 0x1, PT ;  /* 0x000000010800780c */ /* 0x008fe20003f05270 */
[----:B----4-:R-:W-:Y:S02]  /*17cb0*/  IMAD.MOV.U32 R3, RZ, RZ, R21 ;  /* 0x000000ffff037224 */ /* 0x010fe400078e0015 */
[----:B------:R-:W-:Y:S01]  /*17cc0*/  IMAD.WIDE.U32 R2, R18, UR4, R2 ;  /* 0x0000000412027c25 */ /* 0x000fe2000f8e0002 */
[----:B------:R-:W-:-:S03]  /*17cd0*/  ULDC.64 UR4, c[0x0][0x2e0] ;  /* 0x0000b80000047ab9 */ /* 0x000fc60000000a00 */
[----:B--2---:R-:W-:Y:S02]  /*17ce0*/  IMAD R0, R20, UR4, RZ ;  /* 0x0000000414007c24 */ /* 0x004fe4000f8e02ff */
[----:B------:R-:W2:Y:S01]  /*17cf0*/  S2R R20, SR_TID.X ;  /* 0x0000000000147919 */ /* 0x000ea20000002100 */
[----:B------:R-:W-:Y:S02]  /*17d00*/  IMAD.IADD R3, R3, 0x1, R5 ;  /* 0x0000000103037824 */ /* 0x000fe400078e0205 */
[C---:B------:R-:W-:Y:S01]  /*17d10*/  IMAD R0, R33.reuse, UR5, R0 ;  /* 0x0000000521007c24 */ /* 0x040fe2000f8e0200 */
[----:B------:R-:W1:Y:S01]  /*17d20*/  @P0 LDC R5, c[0x0][0x44c] ;  /* 0x00011300ff050b82 */ /* 0x000e620000000800 */
[----:B------:R-:W-:Y:S01]  /*17d30*/  IMAD.WIDE.U32 R2, R33, UR4, R2 ;  /* 0x0000000421027c25 */ /* 0x000fe2000f8e0002 */
[----:B------:R-:W-:Y:S01]  /*17d40*/  SHF.L.U32 R6, R6, 0x4, RZ ;  /* 0x0000000406067819 */ /* 0x000fe200000006ff */
[----:B------:R-:W-:Y:S02]  /*17d50*/  ULDC.64 UR4, c[0x0][0x2d0] ;  /* 0x0000b40000047ab9 */ /* 0x000fe40000000a00 */
[----:B------:R-:W-:-:S03]  /*17d60*/  IMAD.IADD R3, R3, 0x1, R0 ;  /* 0x0000000103037824 */ /* 0x000fc600078e0200 */
[----:B------:R-:W3:Y:S01]  /*17d70*/  @P0 LDC R0, c[0x0][0x450] ;  /* 0x00011400ff000b82 */ /* 0x000ee20000000800 */
[----:B--2---:R-:W-:-:S04]  /*17d80*/  LOP3.LUT R20, R20, 0x7f, RZ, 0xc0, !PT ;  /* 0x0000007f14147812 */ /* 0x004fc800078ec0ff */
[----:B------:R-:W-:Y:S02]  /*17d90*/  SHF.R.U32.HI R10, RZ, 0x3, R20 ;  /* 0x00000003ff0a7819 */ /* 0x000fe40000011614 */
[----:B------:R0:W5:Y:S01]  /*17da0*/  LDL R20, [R1+0x1c] ;  /* 0x00001c0001147983 */ /* 0x0001620000100800 */
[----:B------:R-:W-:-:S04]  /*17db0*/  LOP3.LUT R6, R6, 0x70, RZ, 0xc0, !PT ;  /* 0x0000007006067812 */ /* 0x000fc800078ec0ff */
[----:B------:R-:W-:-:S05]  /*17dc0*/  LOP3.LUT R6, R4, R10, R6, 0xfe, !PT ;  /* 0x0000000a04067212 */ /* 0x000fca00078efe06 */
[----:B-1----:R-:W-:-:S04]  /*17dd0*/  @P0 IMAD.HI.U32 R7, R6, R5, RZ ;  /* 0x0000000506070227 */ /* 0x002fc800078e00ff */
[----:B------:R-:W-:Y:S01]  /*17de0*/  IMAD.MOV.U32 R5, RZ, RZ, R6 ;  /* 0x000000ffff057224 */ /* 0x000fe200078e0006 */
[----:B---3--:R-:W-:-:S05]  /*17df0*/  @P0 SHF.R.U32.HI R5, RZ, R0, R7 ;  /* 0x00000000ff050219 */ /* 0x008fca0000011607 */
[----:B------:R-:W-:-:S04]  /*17e00*/  IMAD.MOV R0, RZ, RZ, -R5 ;  /* 0x000000ffff007224 */ /* 0x000fc800078e0a05 */
[----:B------:R-:W-:Y:S01]  /*17e10*/  IMAD R0, R8, R0, R6 ;  /* 0x0000000008007224 */ /* 0x000fe200078e0206 */
[----:B------:R-:W-:Y:S01]  /*17e20*/  SHF.R.S32.HI R6, RZ, 0x1f, R5 ;  /* 0x0000001fff067819 */ /* 0x000fe20000011405 */
[----:B------:R-:W-:-:S04]  /*17e30*/  IMAD.WIDE.U32 R2, R5, UR4, R2 ;  /* 0x0000000405027c25 */ /* 0x000fc8000f8e0002 */
[----:B------:R-:W-:-:S04]  /*17e40*/  IMAD R6, R6, UR4, RZ ;  /* 0x0000000406067c24 */ /* 0x000fc8000f8e02ff */
[----:B------:R-:W-:Y:S01]  /*17e50*/  IMAD R5, R5, UR5, R6 ;  /* 0x0000000505057c24 */ /* 0x000fe2000f8e0206 */
[----:B------:R-:W-:-:S03]  /*17e60*/  ULDC.64 UR4, c[0x0][0x2c8] ;  /* 0x0000b20000047ab9 */ /* 0x000fc60000000a00 */
[----:B------:R-:W-:Y:S01]  /*17e70*/  IMAD.IADD R3, R3, 0x1, R5 ;  /* 0x0000000103037824 */ /* 0x000fe200078e0205 */
[----:B------:R-:W-:-:S05]  /*17e80*/  SHF.R.S32.HI R5, RZ, 0x1f, R0 ;  /* 0x0000001fff057819 */ /* 0x000fca0000011400 */
[----:B------:R-:W-:Y:S02]  /*17e90*/  IMAD R5, R5, UR4, RZ ;  /* 0x0000000405057c24 */ /* 0x000fe4000f8e02ff */
[----:B------:R-:W-:Y:S01]  /*17ea0*/  IMAD.WIDE.U32 R2, R0, UR4, R2 ;  /* 0x0000000400027c25 */ /* 0x000fe2000f8e0002 */
[----:B------:R-:W-:-:S03]  /*17eb0*/  ULDC UR4, c[0x0][0x2b8] ;  /* 0x0000ae0000047ab9 */ /* 0x000fc60000000800 */
[----:B------:R-:W-:Y:S01]  /*17ec0*/  IMAD R5, R0, UR5, R5 ;  /* 0x0000000500057c24 */ /* 0x000fe2000f8e0205 */
[----:B------:R-:W-:-:S03]  /*17ed0*/  LEA R0, P2, R2, UR6, 0x1 ;  /* 0x0000000602007c11 */ /* 0x000fc6000f8408ff */
[----:B------:R-:W-:Y:S01]  /*17ee0*/  IMAD.IADD R5, R3, 0x1, R5 ;  /* 0x0000000103057824 */ /* 0x000fe200078e0205 */
[----:B------:R-:W-:Y:S02]  /*17ef0*/  ISETP.GE.AND P0, PT, R31, UR4, PT ;  /* 0x000000041f007c0c */ /* 0x000fe4000bf06270 */
[----:B------:R-:W-:Y:S01]  /*17f00*/  ISETP.GE.AND P1, PT, R30, UR4, PT ;  /* 0x000000041e007c0c */ /* 0x000fe2000bf26270 */
[----:B------:R-:W-:Y:S01]  /*17f10*/  UMOV UR4, 0xffffffff ;  /* 0xffffffff00047882 */ /* 0x000fe20000000000 */
[----:B------:R-:W-:Y:S02]  /*17f20*/  LEA.HI.X R5, R2, UR7, R5, 0x1, P2 ;  /* 0x0000000702057c11 */ /* 0x000fe400090f0c05 */
[----:B0-----:R-:W-:Y:S09]  /*17f30*/  BRA.DIV UR4, `(.L_x_7257) ;  /* 0x0000005604747947 */ /* 0x001ff2000b800000 */
[----:B------:R-:W0:Y:S01]  /*17f40*/  SHFL.IDX PT, R14, R0, RZ, 0x181f ;  /* 0x00181fff000e7589 */ /* 0x000e2200000e0000 */
[----:B-----5:R-:W-:Y:S02]  /*17f50*/  IMAD R6, R20, R8, RZ ;  /* 0x0000000814067224 */ /* 0x020fe400078e02ff */
[----:B------:R-:W-:Y:S01]  /*17f60*/  IMAD.IADD R4, R10, 0x1, R4 ;  /* 0x000000010a047824 */ /* 0x000fe200078e0204 */
        /* <DEDUP_REMOVED lines=65> */
[----:B------:R1:W2:Y:S01]  /*18380*/  SHFL.IDX PT, R14, R0, 0x7, 0x181f ;  /* 0x00f81f00000e7f89 */ /* 0x0002a200000e0000 */
[----:B------:R-:W-:-:S05]  /*18390*/  @!P3 MOV R3, R7 ;  /* 0x000000070003b202 */ /* 0x000fca0000000f00 */
[----:B------:R1:W-:Y:S04]  /*183a0*/  @!P3 LDGSTS.E.BYPASS.LTC128B.128 [R9+0x13400], desc[UR38][R2.64], !P0 ;  /* 0x134000000209bfae */ /* 0x0003e8000c101d66 */
[----:B0-----:R1:W-:Y:S02]  /*183b0*/  @!P3 LDGSTS.E.BYPASS.LTC128B.128 [R9+0x17400], desc[UR38][R2.64+0x80], !P1 ;  /* 0x174000800209bfae */ /* 0x0013e4000c901d66 */
.L_x_7443:
        /* <DEDUP_REMOVED lines=11> */
.L_x_7259:
[----:B------:R-:W-:Y:S05]  /*18470*/  BSYNC B0 ;  /* 0x0000000000007941 */ /* 0x000fea0003800000 */
.L_x_7258:
[----:B------:R-:W-:Y:S01]  /*18480*/  NOP ;  /* 0x0000000000007918 */ /* 0x000fe20000000000 */
[----:B------:R-:W-:-:S13]  /*18490*/  PLOP3.LUT P0, PT, PT, PT, PT, 0x80, 0x0 ;  /* 0x000000000000781c */ /* 0x000fda0003f0f070 */
.L_x_7260:
        /* <DEDUP_REMOVED lines=16> */
[----:B------:R-:W-:Y:S01]  /*185a0*/  ISETP.GE.AND P1, PT, R37, 0x81, PT ;  /* 0x000000812500780c */ /* 0x000fe20003f26270 */
[----:B------:R-:W1:Y:S02]  /*185b0*/  SYNCS.PHASECHK.TRANS64.TRYWAIT P0, [R22+URZ+0x28820], R3 ;  /* 0x02882003160075a7 */ /* 0x000e64000800017f */
[----:B01----:R-:W-:Y:S10]  /*185c0*/  @!P0 BRA `(.L_x_7262) ;  /* 0x0000005800508947 */ /* 0x003ff40003800000 */
.L_x_7444:
[----:B------:R-:W-:Y:S05]  /*185d0*/  BSYNC B0 ;  /* 0x0000000000007941 */ /* 0x000fea0003800000 */
.L_x_7261:
        /* <DEDUP_REMOVED lines=10> */
.L_x_7277:
[----:B------:R-:W3:Y:S01]  /*18680*/  LDL R9, [R1] ;  /* 0x0000000001097983 */ /* 0x000ee20000100800 */
[----:B------:R-:W1:Y:S03]  /*18690*/  LDC R0, c[0x0][0x430] ;  /* 0x00010c00ff007b82 */ /* 0x000e660000000800 */
[----:B------:R-:W4:Y:S01]  /*186a0*/  LDL R5, [R1+0x4] ;  /* 0x0000040001057983 */ /* 0x000f220000100800 */
[----:B------:R-:W5:Y:S01]  /*186b0*/  S2R R2, SR_TID.X ;  /* 0x0000000000027919 */ /* 0x000f620000002100 */
[----:B------:R-:W2:Y:S02]  /*186c0*/  S2R R4, SR_TID.X ;  /* 0x0000000000047919 */ /* 0x000ea40000002100 */
[----:B------:R-:W4:Y:S01]  /*186d0*/  LDL R7, [R1+0x2c] ;  /* 0x00002c0001077983 */ /* 0x000f220000100800 */
[----:B------:R-:W-:Y:S05]  /*186e0*/  YIELD ;  /* 0x0000000000007946 */ /* 0x000fea0003800000 */
[----:B------:R-:W-:Y:S01]  /*186f0*/  ULDC.64 UR4, c[0x0][0x428] ;  /* 0x00010a0000047ab9 */ /* 0x000fe20000000a00 */
[----:B-1----:R-:W-:-:S13]  /*18700*/  ISETP.NE.AND P0, PT, R0, 0x1, PT ;  /* 0x000000010000780c */ /* 0x002fda0003f05270 */
[----:B0-----:R-:W0:Y:S01]  /*18710*/  @P0 LDC R3, c[0x0][0x434] ;  /* 0x00010d00ff030b82 */ /* 0x001e220000000800 */
[----:B-----5:R-:W-:-:S04]  /*18720*/  LOP3.LUT R2, R2, 0x7f, RZ, 0xc0, !PT ;  /* 0x0000007f02027812 */ /* 0x020fc800078ec0ff */
[----:B------:R-:W-:-:S03]  /*18730*/  SHF.R.U32.HI R2, RZ, 0x3, R2 ;  /* 0x00000003ff027819 */ /* 0x000fc60000011602 */
[----:B------:R-:W1:Y:S01]  /*18740*/  @P0 LDC R8, c[0x0][0x438] ;  /* 0x00010e00ff080b82 */ /* 0x000e620000000800 */
[----:B--2---:R-:W-:Y:S01]  /*18750*/  SHF.L.U32 R4, R4, 0x4, RZ ;  /* 0x0000000404047819 */ /* 0x004fe200000006ff */
[----:B------:R-:W-:-:S03]  /*18760*/  IMAD R2, R6, 0x80, R2 ;  /* 0x0000008006027824 */ /* 0x000fc600078e0202 */
[----:B------:R-:W-:-:S04]  /*18770*/  LOP3.LUT R4, R4, 0x70, RZ, 0xc0, !PT ;  /* 0x0000007004047812 */ /* 0x000fc800078ec0ff */
[----:B---3--:R-:W-:Y:S01]  /*18780*/  IADD3 R4, R4, R2, R9 ;  /* 0x0000000204047210 */ /* 0x008fe20007ffe009 */
[----:B----4-:R-:W-:-:S04]  /*18790*/  IMAD R5, R5, UR4, RZ ;  /* 0x0000000405057c24 */ /* 0x010fc8000f8e02ff */
[----:B0-----:R-:W-:-:S04]  /*187a0*/  @P0 IMAD.HI.U32 R3, R4, R3, RZ ;  /* 0x0000000304030227 */ /* 0x001fc800078e00ff */
[----:B------:R-:W-:Y:S01]  /*187b0*/  IMAD.MOV.U32 R2, RZ, RZ, R4 ;  /* 0x000000ffff027224 */ /* 0x000fe200078e0004 */
[----:B-1----:R-:W-:Y:S01]  /*187c0*/  @P0 SHF.R.U32.HI R2, RZ, R8, R3 ;  /* 0x00000008ff020219 */ /* 0x002fe20000011603 */
[----:B------:R-:W-:-:S04]  /*187d0*/  IMAD R5, R34, UR5, R5 ;  /* 0x0000000522057c24 */ /* 0x000fc8000f8e0205 */
[----:B------:R-:W-:-:S04]  /*187e0*/  IMAD.MOV R3, RZ, RZ, -R2 ;  /* 0x000000ffff037224 */ /* 0x000fc800078e0a02 */
[----:B------:R-:W-:Y:S01]  /*187f0*/  IMAD R0, R0, R3, R4 ;  /* 0x0000000300007224 */ /* 0x000fe200078e0204 */
[----:B------:R-:W-:-:S03]  /*18800*/  SHF.R.S32.HI R3, RZ, 0x1f, R2 ;  /* 0x0000001fff037819 */ /* 0x000fc60000011402 */
[----:B------:R-:W-:Y:S01]  /*18810*/  IMAD.WIDE.U32 R2, R34, UR4, R2 ;  /* 0x0000000422027c25 */ /* 0x000fe2000f8e0002 */
[----:B------:R-:W-:-:S03]  /*18820*/  ULDC.64 UR4, c[0x0][0x418] ;  /* 0x0001060000047ab9 */ /* 0x000fc60000000a00 */
[----:B------:R-:W-:Y:S01]  /*18830*/  IMAD.IADD R3, R5, 0x1, R3 ;  /* 0x0000000105037824 */ /* 0x000fe200078e0203 */
[----:B------:R-:W-:-:S04]  /*18840*/  LEA R4, P0, R2, UR4, 0x2 ;  /* 0x0000000402047c11 */ /* 0x000fc8000f8010ff */
[----:B------:R-:W-:-:S05]  /*18850*/  LEA.HI.X R5, R2, UR5, R3, 0x2, P0 ;  /* 0x0000000502057c11 */ /* 0x000fca00080f1403 */
[----:B------:R-:W2:Y:S01]  /*18860*/  LDG.E R4, desc[UR38][R4.64] ;  /* 0x0000002604047981 */ /* 0x000ea2000c1e1900 */
[----:B------:R-:W-:Y:S01]  /*18870*/  ISETP.NE.AND P3, PT, R7, 0x3, PT ;  /* 0x000000030700780c */ /* 0x000fe20003f65270 */
[----:B------:R-:W-:Y:S02]  /*18880*/  VIADD R25, R10, 0x1 ;  /* 0x000000010a197836 */ /* 0x000fe40000000000 */
[----:B------:R-:W-:-:S03]  /*18890*/  IMAD.MOV.U32 R26, RZ, RZ, R6 ;  /* 0x000000ffff1a7224 */ /* 0x000fc600078e0006 */
[----:B------:R-:W-:-:S04]  /*188a0*/  ISETP.NE.AND P0, PT, R25, 0x2, PT ;  /* 0x000000021900780c */ /* 0x000fc80003f05270 */
[----:B------:R-:W-:Y:S02]  /*188b0*/  SEL R28, RZ, 0x1, P0 ;  /* 0x00000001ff1c7807 */ /* 0x000fe40000000000 */
[----:B------:R-:W-:Y:S02]  /*188c0*/  SEL R25, R25, RZ, P0 ;  /* 0x000000ff19197207 */ /* 0x000fe40000000000 */
[----:B------:R-:W-:Y:S02]  /*188d0*/  LOP3.LUT R28, R17, R28, RZ, 0x3c, !PT ;  /* 0x0000001c111c7212 */ /* 0x000fe400078e3cff */
[----:B--2---:R-:W-:Y:S01]  /*188e0*/  SHF.R.S32.HI R21, RZ, 0x1f, R4 ;  /* 0x0000001fff157819 */ /* 0x004fe20000011404 */
[----:B------:R-:W-:Y:S06]  /*188f0*/  @!P3 BRA `(.L_x_7265) ;  /* 0x000000000004b947 */ /* 0x000fec0003800000 */
[----:B------:R-:W-:Y:S01]  /*18900*/  BPT.TRAP 0x1 ;  /* 0x000000040000795c */ /* 0x000fe20000300000 */
.L_x_7265:
[----:B------:R-:W-:Y:S01]  /*18910*/  IMAD R6, R25, 0x8, R22 ;  /* 0x0000000819067824 */ /* 0x000fe200078e0216 */
[----:B------:R-:W-:Y:S01]  /*18920*/  SHF.L.U32 R3, R28, 0x1f, RZ ;  /* 0x0000001f1c037819 */ /* 0x000fe200000006ff */
[----:B------:R-:W-:Y:S03]  /*18930*/  BSSY B1, `(.L_x_7266) ;  /* 0x0000003000017945 */ /* 0x000fe60003800000 */
[----:B------:R-:W0:Y:S02]  /*18940*/  SYNCS.PHASECHK.TRANS64.TRYWAIT P0, [R6+URZ+0x28840], R3 ;  /* 0x02884003060075a7 */ /* 0x000e24000800017f */
[----:B0-----:R-:W-:Y:S05]  /*18950*/  @!P0 BRA `(.L_x_7267) ;  /* 0x0000005400808947 */ /* 0x001fea0003800000 */
.L_x_7445:
[----:B------:R-:W-:Y:S05]  /*18960*/  BSYNC B1 ;  /* 0x0000000000017941 */ /* 0x000fea0003800000 */
.L_x_7266:
[----:B------:R-:W-:Y:S01]  /*18970*/  SHF.R.S32.HI R20, RZ, 0x1f, R0 ;  /* 0x0000001fff147819 */ /* 0x000fe20000011400 */
[----:B------:R-:W-:Y:S01]  /*18980*/  ULDC.64 UR4, c[0x0][0x300] ;  /* 0x0000c00000047ab9 */ /* 0x000fe20000000a00 */
[----:B------:R-:W-:Y:S01]  /*18990*/  LOP3.LUT P4, RZ, R32, 0x2, RZ, 0xc0, !PT ;  /* 0x0000000220ff7812 */ /* 0x000fe2000788c0ff */
[----:B0-----:R-:W-:Y:S01]  /*189a0*/  IMAD.WIDE.U32 R2, R0, UR4, RZ ;  /* 0x0000000400027c25 */ /* 0x001fe2000f8e00ff */
[----:B------:R-:W-:-:S03]  /*189b0*/  LOP3.LUT P3, RZ, R32, 0x1, RZ, 0xc0, !PT ;  /* 0x0000000120ff7812 */ /* 0x000fc6000786c0ff */
[----:B------:R-:W-:Y:S02]  /*189c0*/  IMAD R5, R20, UR4, RZ ;  /* 0x0000000414057c24 */ /* 0x000fe4000f8e02ff */
[----:B------:R-:W-:Y:S02]  /*189d0*/  IMAD R8, R25, 0x4000, R36 ;  /* 0x0000400019087824 */ /* 0x000fe400078e0224 */
[----:B------:R-:W-:Y:S01]  /*189e0*/  IMAD R5, R0, UR5, R5 ;  /* 0x0000000500057c24 */ /* 0x000fe2000f8e0205 */
        /* <DEDUP_REMOVED lines=56> */
[----:B------:R-:W1:Y:S04]  /*18d70*/  SHFL.IDX PT, R3, R9, 0x6, 0x181f ;  /* 0x00d81f0009037f89 */ /* 0x000e6800000e0000 */
[----:B------:R-:W2:Y:S01]  /*18d80*/  SHFL.IDX PT, R9, R9, 0x7, 0x181f ;  /* 0x00f81f0009097f89 */ /* 0x000ea200000e0000 */
[----:B0-----:R-:W-:-:S05]  /*18d90*/  IADD3 R2, P0, R2, R5, RZ ;  /* 0x0000000502027210 */ /* 0x001fca0007f1e0ff */
[----:B-1----:R-:W-:-:S05]  /*18da0*/  IMAD.X R3, RZ, RZ, R3, P0 ;  /* 0x000000ffff037224 */ /* 0x002fca00000e0603 */
[----:B------:R-:W-:Y:S04]  /*18db0*/  LDGSTS.E.BYPASS.LTC128B.128 [R8+0x1b400], desc[UR38][R2.64], !P4 ;  /* 0x1b40000002087fae */ /* 0x000fe8000e101d66 */
[----:B------:R0:W-:Y:S04]  /*18dc0*/  LDGSTS.E.BYPASS.LTC128B.128 [R8+0x1f400], desc[UR38][R2.64+0x80], !P3 ;  /* 0x1f40008002087fae */ /* 0x0001e8000d901d66 */
[----:B0-2---:R0:W1:Y:S02]  /*18dd0*/  SHFL.IDX PT, R2, R7, 0x7, 0x181f ;  /* 0x00f81f0007027f89 */ /* 0x00506400000e0000 */
.L_x_7463:
        /* <DEDUP_REMOVED lines=9> */
.L_x_7269:
        /* <DEDUP_REMOVED lines=11> */
.L_x_7270:
[----:B------:R1:W-:Y:S01]  /*18f20*/  SYNCS.ARRIVE.TRANS64.A1T0 RZ, [R6+URZ+0x28830], RZ ;  /* 0x028830ff06ff79a7 */ /* 0x0003e2000810003f */
[----:B------:R-:W-:Y:S05]  /*18f30*/  @!P4 BRA `(.L_x_7271) ;  /* 0x000000000004c947 */ /* 0x000fea0003800000 */
[----:B------:R-:W-:Y:S01]  /*18f40*/  BPT.TRAP 0x1 ;  /* 0x000000040000795c */ /* 0x000fe20000300000 */
.L_x_7271:
[----:B------:R-:W-:Y:S01]  /*18f50*/  SHF.L.U32 R2, R17, 0x1f, RZ ;  /* 0x0000001f11027819 */ /* 0x000fe200000006ff */
[----:B-1----:R-:W-:Y:S01]  /*18f60*/  IMAD R6, R10, 0x8, R22 ;  /* 0x000000080a067824 */ /* 0x002fe200078e0216 */
[----:B------:R-:W-:Y:S03]  /*18f70*/  BSSY B1, `(.L_x_7272) ;  /* 0x0000003000017945 */ /* 0x000fe60003800000 */
[----:B------:R-:W1:Y:S02]  /*18f80*/  SYNCS.PHASECHK.TRANS64.TRYWAIT P0, [R6+URZ+0x28860], R2 ;  /* 0x02886002060075a7 */ /* 0x000e64000800017f */
[----:B-1----:R-:W-:Y:S05]  /*18f90*/  @!P0 BRA `(.L_x_7273) ;  /* 0x0000005800508947 */ /* 0x002fea0003800000 */
.L_x_7464:
[----:B------:R-:W-:Y:S05]  /*18fa0*/  BSYNC B1 ;  /* 0x0000000000017941 */ /* 0x000fea0003800000 */
.L_x_7272:
[----:B------:R-:W2:Y:S01]  /*18fb0*/  S2R R3, SR_TID.X ;  /* 0x0000000000037919 */ /* 0x000ea20000002100 */
[----:B------:R-:W-:Y:S01]  /*18fc0*/  IMAD R8, R33, -0x80, R37 ;  /* 0xffffff8021087824 */ /* 0x000fe200078e0225 */
[----:B------:R-:W-:Y:S01]  /*18fd0*/  UMOV UR4, 0xffffffff ;  /* 0xffffffff00047882 */ /* 0x000fe20000000000 */
[----:B0-----:R-:W-:Y:S01]  /*18fe0*/  IMAD R7, R10, 0x4000, R36 ;  /* 0x000040000a077824 */ /* 0x001fe200078e0224 */
[----:B--2---:R-:W-:-:S04]  /*18ff0*/  LOP3.LUT R3, R3, 0x7f, RZ, 0xc0, !PT ;  /* 0x0000007f03037812 */ /* 0x004fc800078ec0ff */
[----:B------:R-:W-:-:S04]  /*19000*/  SHF.R.U32.HI R3, RZ, 0x3, R3 ;  /* 0x00000003ff037819 */ /* 0x000fc80000011603 */
[----:B------:R-:W-:Y:S01]  /*19010*/  IADD3 R8, -R3, R8, RZ ;  /* 0x0000000803087210 */ /* 0x000fe20007ffe1ff */
        /* <DEDUP_REMOVED lines=52> */
[----:B------:R-:W1:Y:S04]  /*19360*/  SHFL.IDX PT, R3, R24, 0x6, 0x181f ;  /* 0x00d81f0018037f89 */ /* 0x000e6800000e0000 */
[----:B------:R-:W2:Y:S01]  /*19370*/  SHFL.IDX PT, R24, R24, 0x7, 0x181f ;  /* 0x00f81f0018187f89 */ /* 0x000ea200000e0000 */
[----:B0-----:R-:W-:-:S04]  /*19380*/  IADD3 R2, P0, R2, R5, RZ ;  /* 0x0000000502027210 */ /* 0x001fc80007f1e0ff */
[----:B-1----:R-:W-:Y:S02]  /*19390*/  IADD3.X R3, RZ, R3, RZ, P0, !PT ;  /* 0x00000003ff037210 */ /* 0x002fe400007fe4ff */
[----:B------:R-:W-:-:S13]  /*193a0*/  ISETP.LT.OR P0, PT, R8, 0x61, P2 ;  /* 0x000000610800780c */ /* 0x000fda0001701670 */
[----:B------:R1:W-:Y:S01]  /*193b0*/  LDGSTS.E.BYPASS.LTC128B.128 [R7+0x3400], desc[UR38][R2.64], !P0 ;  /* 0x0340000002077fae */ /* 0x0003e2000c101d66 */
[----:B------:R-:W-:-:S13]  /*193c0*/  ISETP.LT.OR P0, PT, R8, 0x61, P1 ;  /* 0x000000610800780c */ /* 0x000fda0000f01670 */
[----:B--2---:R1:W-:Y:S02]  /*193d0*/  LDGSTS.E.BYPASS.LTC128B.128 [R7+0x7400], desc[UR38][R2.64+0x80], !P0 ;  /* 0x0740008002077fae */ /* 0x0043e4000c101d66 */
.L_x_7482:
        /* <DEDUP_REMOVED lines=13> */
[----:B------:R-:W-:Y:S01]  /*194b0*/  ULDC.64 UR4, c[0x0][0x338] ;  /* 0x0000ce0000047ab9 */ /* 0x000fe20000000a00 */
[----:B------:R-:W-:Y:S02]  /*194c0*/  NOP ;  /* 0x0000000000007918 */ /* 0x000fe40000000000 */
        /* <DEDUP_REMOVED lines=14> */
.L_x_7275:
        /* <DEDUP_REMOVED lines=11> */
.L_x_7276:
[C---:B------:R-:W-:Y:S01]  /*19660*/  ISETP.GT.AND P0, PT, R26.reuse, RZ, PT ;  /* 0x000000ff1a00720c */ /* 0x040fe20003f04270 */
[----:B------:R0:W-:Y:S01]  /*19670*/  SYNCS.ARRIVE.TRANS64.A1T0 RZ, [R6+URZ+0x28850], RZ ;  /* 0x028850ff06ff79a7 */ /* 0x0001e2000810003f */
[----:B------:R-:W-:Y:S01]  /*19680*/  IMAD.MOV.U32 R17, RZ, RZ, R28 ;  /* 0x000000ffff117224 */ /* 0x000fe200078e001c */
[----:B------:R-:W-:Y:S01]  /*19690*/  MOV R33, R26 ;  /* 0x0000001a00217202 */ /* 0x000fe20000000f00 */
[----:B------:R-:W-:Y:S02]  /*196a0*/  IMAD.MOV.U32 R10, RZ, RZ, R25 ;  /* 0x000000ffff0a7224 */ /* 0x000fe400078e0019 */
[----:B0-----:R-:W-:-:S07]  /*196b0*/  VIADD R6, R26, 0xffffffff ;  /* 0xffffffff1a067836 */ /* 0x001fce0000000000 */
[----:B------:R-:W-:Y:S05]  /*196c0*/  @P0 BRA `(.L_x_7277) ;  /* 0xffffffec00ec0947 */ /* 0x000fea000383ffff */
.L_x_7264:
[----:B------:R-:W-:Y:S05]  /*196d0*/  BSYNC B0 ;  /* 0x0000000000007941 */ /* 0x000fea0003800000 */
.L_x_7263:
        /* <DEDUP_REMOVED lines=17> */
.L_x_7279:
[----:B------:R-:W-:Y:S05]  /*197f0*/  BSYNC B0 ;  /* 0x0000000000007941 */ /* 0x000fea0003800000 */
.L_x_7278:
[----:B------:R-:W3:Y:S02]  /*19800*/  LDL R0, [R1+0x2c] ;  /* 0x00002c0001007983 */ /* 0x000ee40000100800 */
[----:B---3--:R-:W-:-:S13]  /*19810*/  ISETP.NE.AND P0, PT, R0, 0x3, PT ;  /* 0x000000030000780c */ /* 0x008fda0003f05270 */
[----:B------:R-:W-:Y:S05]  /*19820*/  @!P0 BRA `(.L_x_7280) ;  /* 0x0000000000048947 */ /* 0x000fea0003800000 */
[----:B------:R-:W-:Y:S01]  /*19830*/  BPT.TRAP 0x1 ;  /* 0x000000040000795c */ /* 0x000fe20000300000 */
.L_x_7280:
[----:B------:R-:W-:Y:S01]  /*19840*/  IMAD R0, R25, 0x8, R22 ;  /* 0x0000000819007824 */ /* 0x000fe200078e0216 */
[----:B0-----:R-:W-:Y:S01]  /*19850*/  SHF.L.U32 R3, R28, 0x1f, RZ ;  /* 0x0000001f1c037819 */ /* 0x001fe200000006ff */
[----:B------:R-:W-:Y:S01]  /*19860*/  BSSY B0, `(.L_x_7281) ;  /* 0x0000004000007945 */ /* 0x000fe20003800000 */
[----:B------:R-:W-:Y:S02]  /*19870*/  IMAD R6, R26, -0x80, R37 ;  /* 0xffffff801a067824 */ /* 0x000fe400078e0225 */
[----:B------:R-:W0:Y:S02]  /*19880*/  SYNCS.PHASECHK.TRANS64.TRYWAIT P0, [R0+URZ+0x28860], R3 ;  /* 0x02886003000075a7 */ /* 0x000e24000800017f */
[----:B0-----:R-:W-:Y:S05]  /*19890*/  @!P0 BRA `(.L_x_7282) ;  /* 0x0000005800ac8947 */ /* 0x001fea0003800000 */
.L_x_7483:
[----:B------:R-:W-:Y:S05]  /*198a0*/  BSYNC B0 ;  /* 0x0000000000007941 */ /* 0x000fea0003800000 */
.L_x_7281:
        /* <DEDUP_REMOVED lines=20> */
[----:B------:R-:W1:Y:S02]  /*199f0*/  SHFL.IDX PT, R14, R23, 0x2, 0x181f ;  /* 0x00581f00170e7f89 */ /* 0x000e6400000e0000 */
[----:B0-----:R-:W-:-:S05]  /*19a00*/  IMAD.X R3, RZ, RZ, R3, P4 ;  /* 0x000000ffff037224 */ /* 0x001fca00020e0603 */
        /* <DEDUP_REMOVED lines=13> */
[----:B------:R-:W0:Y:S02]  /*19ae0*/  SHFL.IDX PT, R14, R23, 0x3, 0x181f ;  /* 0x00781f00170e7f89 */ /* 0x000e2400000e0000 */
[----:B------:R-:W-:Y:S02]  /*19af0*/  IADD3.X R3, RZ, R8, RZ, P4, !PT ;  /* 0x00000008ff037210 */ /* 0x000fe400027fe4ff */
        /* <DEDUP_REMOVED lines=23> */
[----:B------:R0:W0:Y:S02]  /*19c70*/  SHFL.IDX PT, R14, R23, 0x7, 0x181f ;  /* 0x00f81f00170e7f89 */ /* 0x00002400000e0000 */
[----:B--2---:R-:W-:-:S05]  /*19c80*/  IMAD.X R3, RZ, RZ, R7, P4 ;  /* 0x000000ffff037224 */ /* 0x004fca00020e0607 */
        /* <DEDUP_REMOVED lines=8> */
.L_x_7501:
        /* <DEDUP_REMOVED lines=11> */
.L_x_7284:
        /* <DEDUP_REMOVED lines=11> */
.L_x_7285:
[----:B------:R0:W-:Y:S01]  /*19e70*/  SYNCS.ARRIVE.TRANS64.A1T0 RZ, [R0+URZ+0x28850], RZ ;  /* 0x028850ff00ff79a7 */ /* 0x0001e2000810003f */
[----:B------:R-:W-:-:S05]  /*19e80*/  VIADD R25, R25, 0x1 ;  /* 0x0000000119197836 */ /* 0x000fca0000000000 */
[----:B------:R-:W-:-:S04]  /*19e90*/  ISETP.NE.AND P0, PT, R25, 0x2, PT ;  /* 0x000000021900780c */ /* 0x000fc80003f05270 */
[----:B------:R-:W-:Y:S02]  /*19ea0*/  SEL R3, RZ, 0x1, P0 ;  /* 0x00000001ff037807 */ /* 0x000fe40000000000 */
[----:B------:R-:W-:Y:S02]  /*19eb0*/  SEL R25, R25, RZ, P0 ;  /* 0x000000ff19197207 */ /* 0x000fe40000000000 */
[----:B0-----:R-:W-:-:S07]  /*19ec0*/  LOP3.LUT R28, R28, R3, RZ, 0x3c, !PT ;  /* 0x000000031c1c7212 */ /* 0x001fce00078e3cff */
.L_x_7242:
[----:B------:R-:W-:Y:S05]  /*19ed0*/  BSYNC B7 ;  /* 0x0000000000077941 */ /* 0x000fea0003800000 */
.L_x_7240:
        /* <DEDUP_REMOVED lines=8> */
[----:B------:R2:W3:Y:S01]  /*19f60*/  LDS.128 R16, [R22+0x288d0] ;  /* 0x0288d00016107984 */ /* 0x0004e20000000c00 */
[----:B------:R-:W-:Y:S06]  /*19f70*/  BAR.ARV 0x4, 0x180 ;  /* 0x0106000000007b1d */ /* 0x000fec0000002000 */
[----:B------:R-:W-:Y:S05]  /*19f80*/  BRA `(.L_x_7287) ;  /* 0x0000000800407947 */ /* 0x000fea0003800000 */
.L_x_7286:
[----:B------:R-:W1:Y:S01]  /*19f90*/  S2R R8, SR_TID.X ;  /* 0x0000000000087919 */ /* 0x000e620000002100 */
[----:B------:R-:W-:Y:S01]  /*19fa0*/  UMOV UR4, 0xffffffff ;  /* 0xffffffff00047882 */ /* 0x000fe20000000000 */
[----:B-1----:R-:W-:-:S04]  /*19fb0*/  LOP3.LUT R8, R8, 0x1f, RZ, 0xc0, !PT ;  /* 0x0000001f08087812 */ /* 0x002fc800078ec0ff */
[----:B------:R-:W-:Y:S01]  /*19fc0*/  ISETP.NE.AND P0, PT, R8, 0x1f, PT ;  /* 0x0000001f0800780c */ /* 0x000fe20003f05270 */
[----:B------:R-:W-:-:S12]  /*19fd0*/  BRA.DIV UR4, `(.L_x_7288) ;  /* 0x0000005e046c7947 */ /* 0x000fd8000b800000 */
[----:B0-----:R-:W-:Y:S01]  /*19fe0*/  IADD3 R5, R19, R8, RZ ;  /* 0x0000000813057210 */ /* 0x001fe20007ffe0ff */
[----:B------:R-:W-:-:S03]  /*19ff0*/  ULDC UR4, c[0x0][0xc3c] ;  /* 0x00030f0000047ab9 */ /* 0x000fc60000000800 */
        /* <DEDUP_REMOVED lines=29> */
.L_x_7511:
[----:B------:R-:W-:Y:S02]  /*1a1d0*/  ULDC UR4, c[0x0][0xc38] ;  /* 0x00030e0000047ab9 */ /* 0x000fe40000000800 */
[----:B------:R-:W-:-:S05]  /*1a1e0*/  MOV R7, UR4 ;  /* 0x0000000400077c02 */ /* 0x000fca0008000f00 */
[----:B-1----:R-:W-:-:S04]  /*1a1f0*/  IMAD R3, R14, R7, RZ ;  /* 0x000000070e037224 */ /* 0x002fc800078e02ff */
[----:B------:R-:W-:-:S05]  /*1a200*/  IMAD.IADD R6, R0, 0x1, R3 ;  /* 0x0000000100067824 */ /* 0x000fca00078e0203 */
[----:B------:R-:W-:-:S13]  /*1a210*/  ISETP.GT.AND P6, PT, R6, R5, PT ;  /* 0x000000050600720c */ /* 0x000fda0003fc4270 */
[----:B------:R-:W-:Y:S05]  /*1a220*/  @P6 BRA `(.L_x_7289) ;  /* 0x00000000009c6947 */ /* 0x000fea0003800000 */
.L_x_7294:
        /* <DEDUP_REMOVED lines=14> */
.L_x_7292:
[----:B------:R-:W-:Y:S05]  /*1a310*/  BSYNC B0 ;  /* 0x0000000000007941 */ /* 0x000fea0003800000 */
.L_x_7291:
        /* <DEDUP_REMOVED lines=17> */
[----:B------:R0:W1:Y:S02]  /*1a430*/  SHFL.IDX PT, R14, R2, 0x1f, 0x1f ;  /* 0x03e01f00020e7f89 */ /* 0x00006400000e0000 */
.L_x_7519:
[----:B------:R-:W-:Y:S02]  /*1a440*/  ULDC UR4, c[0x0][0xc38] ;  /* 0x00030e0000047ab9 */ /* 0x000fe40000000800 */
[----:B------:R-:W-:-:S04]  /*1a450*/  IMAD.U32 R7, RZ, RZ, UR4 ;  /* 0x00000004ff077e24 */ /* 0x000fc8000f8e00ff */
[----:B-1----:R-:W-:-:S04]  /*1a460*/  IMAD R3, R14, R7, RZ ;  /* 0x000000070e037224 */ /* 0x002fc800078e02ff */
[----:B------:R-:W-:-:S05]  /*1a470*/  IMAD.IADD R6, R3, 0x1, R6 ;  /* 0x0000000103067824 */ /* 0x000fca00078e0206 */
[----:B------:R-:W-:-:S13]  /*1a480*/  ISETP.GT.AND P6, PT, R6, R5, PT ;  /* 0x000000050600720c */ /* 0x000fda0003fc4270 */
[----:B------:R-:W-:Y:S05]  /*1a490*/  @!P6 BRA `(.L_x_7294) ;  /* 0xfffffffc0064e947 */ /* 0x000fea000383ffff */
.L_x_7289:
        /* <DEDUP_REMOVED lines=8> */
.L_x_7523:
[----:B------:R-:W-:Y:S01]  /*1a520*/  ISETP.NE.AND P0, PT, R3, RZ, PT ;  /* 0x000000ff0300720c */ /* 0x000fe20003f05270 */
[----:B------:R-:W-:-:S12]  /*1a530*/  IMAD.MOV.U32 R14, RZ, RZ, RZ ;  /* 0x000000ffff0e7224 */ /* 0x000fd800078e00ff */
[----:B------:R-:W-:Y:S05]  /*1a540*/  @!P0 BRA `(.L_x_7296) ;  /* 0x0000000000108947 */ /* 0x000fea0003800000 */
[----:B------:R-:W-:Y:S01]  /*1a550*/  UMOV UR4, 0xffffffff ;  /* 0xffffffff00047882 */ /* 0x000fe20000000000 */
[----:B------:R-:W-:Y:S02]  /*1a560*/  VIADD R12, R0, 0xffffffff ;  /* 0xffffffff000c7836 */ /* 0x000fe40000000000 */
[----:B------:R-:W-:Y:S05]  /*1a570*/  BRA.DIV UR4, `(.L_x_7297) ;  /* 0x00000062042c7947 */ /* 0x000fea000b800000 */
[----:B------:R3:W4:Y:S02]  /*1a580*/  SHFL.IDX PT, R14, R2, R12, 0x1f ;  /* 0x00001f0c020e7589 */ /* 0x00072400000e0000 */
.L_x_7296:
[----:B--2---:R-:W-:Y:S01]  /*1a590*/  IABS R8, R4 ;  /* 0x0000000400087213 */ /* 0x004fe20000000000 */
[----:B----4-:R-:W-:Y:S02]  /*1a5a0*/  IMAD R16, R14, R7, R6 ;  /* 0x000000070e107224 */ /* 0x010fe400078e0206 */
[----:B------:R-:W-:Y:S01]  /*1a5b0*/  IMAD.IADD R19, R0, 0x1, R19 ;  /* 0x0000000100137824 */ /* 0x000fe200078e0213 */
[----:B------:R-:W2:Y:S08]  /*1a5c0*/  I2F.RP R9, R8 ;  /* 0x0000000800097306 */ /* 0x000eb00000209400 */
[----:B--2---:R-:W0:Y:S02]  /*1a5d0*/  MUFU.RCP R9, R9 ;  /* 0x0000000900097308 */ /* 0x004e240000001000 */
[----:B0--3--:R-:W-:-:S06]  /*1a5e0*/  VIADD R2, R9, 0xffffffe ;  /* 0x0ffffffe09027836 */ /* 0x009fcc0000000000 */
        /* <DEDUP_REMOVED lines=25> */
.L_x_7290:
[----:B------:R-:W-:Y:S01]  /*1a780*/  UMOV UR4, URZ ;  /* 0x0000003f00047c82 */ /* 0x000fe20008000000 */
[----:B------:R-:W-:Y:S01]  /*1a790*/  UMOV UR5, URZ ;  /* 0x0000003f00057c82 */ /* 0x000fe20008000000 */
[----:B------:R-:W-:Y:S01]  /*1a7a0*/  ULDC UR6, c[0x0][0xc3c] ;  /* 0x00030f0000067ab9 */ /* 0x000fe20000000800 */
[----:B------:R-:W-:Y:S02]  /*1a7b0*/  IMAD.MOV.U32 R16, RZ, RZ, R5 ;  /* 0x000000ffff107224 */ /* 0x000fe400078e0005 */
[----:B------:R-:W-:Y:S02]  /*1a7c0*/  IMAD.U32 R17, RZ, RZ, UR4 ;  /* 0x00000004ff117e24 */ /* 0x000fe4000f8e00ff */
[----:B------:R-:W-:Y:S02]  /*1a7d0*/  IMAD.U32 R18, RZ, RZ, UR5 ;  /* 0x00000005ff127e24 */ /* 0x000fe4000f8e00ff */
[----:B------:R-:W-:-:S07]  /*1a7e0*/  IMAD.U32 R19, RZ, RZ, UR6 ;  /* 0x00000006ff137e24 */ /* 0x000fce000f8e00ff */
.L_x_7298:
        /* <DEDUP_REMOVED lines=10> */
.L_x_7287:
[----:B------:R-:W-:Y:S02]  /*1a890*/  ULDC UR4, c[0x0][0xc3c] ;  /* 0x00030f0000047ab9 */ /* 0x000fe40000000800 */
[----:B---3--:R-:W-:-:S13]  /*1a8a0*/  ISETP.GE.AND P0, PT, R19, UR4, PT ;  /* 0x0000000413007c0c */ /* 0x008fda000bf06270 */
[----:B------:R-:W-:Y:S05]  /*1a8b0*/  @!P0 BRA `(.L_x_7299) ;  /* 0xffffffa800048947 */ /* 0x000fea000383ffff */
[----:B------:R-:W-:Y:S05]  /*1a8c0*/  BSYNC B8 ;  /* 0x0000000000087941 */ /* 0x000fea0003800000 */
.L_x_7200:
[----:B------:R-:W3:Y:S01]  /*1a8d0*/  LDL.LU R0, [R1+0x24] ;  /* 0x0000240001007983 */ /* 0x000ee20000300800 */
[----:B------:R-:W-:Y:S01]  /*1a8e0*/  BSSY B0, `(.L_x_7300) ;  /* 0x000000b000007945 */ /* 0x000fe20003800000 */
[----:B------:R-:W4:Y:S01]  /*1a8f0*/  S2R R5, SR_CgaCtaId ;  /* 0x0000000000057919 */ /* 0x000f220000008800 */
[----:B---3--:R-:W-:-:S05]  /*1a900*/  VIADD R0, R0, 0x1 ;  /* 0x0000000100007836 */ /* 0x008fca0000000000 */
[----:B01----:R-:W-:-:S04]  /*1a910*/  LEA.HI R2, R0, R0, RZ, 0x1 ;  /* 0x0000000000027211 */ /* 0x003fc800078f08ff */
[----:B------:R-:W-:Y:S02]  /*1a920*/  LOP3.LUT R3, R2, 0xfffffffe, RZ, 0xc0, !PT ;  /* 0xfffffffe02037812 */ /* 0x000fe400078ec0ff */
[----:B------:R-:W-:Y:S02]  /*1a930*/  MOV R2, 0x400 ;  /* 0x0000040000027802 */ /* 0x000fe40000000f00 */
[----:B------:R-:W-:Y:S02]  /*1a940*/  IADD3 R0, R0, -R3, RZ ;  /* 0x8000000300007210 */ /* 0x000fe40007ffe0ff */
[----:B----4-:R-:W-:Y:S02]  /*1a950*/  LEA R4, R5, R2, 0x18 ;  /* 0x0000000205047211 */ /* 0x010fe400078ec0ff */
[----:B------:R-:W-:-:S04]  /*1a960*/  SHF.L.U32 R0, R0, 0x1f, RZ ;  /* 0x0000001f00007819 */ /* 0x000fc800000006ff */
[----:B------:R-:W0:Y:S02]  /*1a970*/  SYNCS.PHASECHK.TRANS64.TRYWAIT P0, [R4+URZ+0x28820], R0 ;  /* 0x02882000040075a7 */ /* 0x000e24000800017f */
[----:B0-----:R-:W-:Y:S05]  /*1a980*/  @!P0 BRA `(.L_x_7301) ;  /* 0x0000005c004c8947 */ /* 0x001fea0003800000 */
.L_x_7526:
[----:B------:R-:W-:Y:S05]  /*1a990*/  BSYNC B0 ;  /* 0x0000000000007941 */ /* 0x000fea0003800000 */
.L_x_7300:
[----:B------:R-:W-:-:S03]  /*1a9a0*/  UMOV UR4, 0xffffffff ;  /* 0xffffffff00047882 */ /* 0x000fc60000000000 */
[----:B------:R-:W-:Y:S05]  /*1a9b0*/  BRA.DIV UR4, `(.L_x_7302) ;  /* 0x0000005e04547947 */ /* 0x000fea000b800000 */
[----:B0-----:R-:W0:Y:S02]  /*1a9c0*/  S2R R0, SR_TID.X ;  /* 0x0000000000007919 */ /* 0x001e240000002100 */
[----:B0-----:R-:W-:-:S04]  /*1a9d0*/  SHF.R.U32.HI R0, RZ, 0x5, R0 ;  /* 0x00000005ff007819 */ /* 0x001fc80000011600 */
[----:B------:R-:W-:-:S05]  /*1a9e0*/  LOP3.LUT R0, R0, 0x3, RZ, 0xc0, !PT ;  /* 0x0000000300007812 */ /* 0x000fca00078ec0ff */
[----:B------:R0:W1:Y:S02]  /*1a9f0*/  SHFL.IDX PT, R14, R0, RZ, 0x1f ;  /* 0x00001fff000e7589 */ /* 0x00006400000e0000 */
.L_x_7529:
[----:B-1----:R-:W-:-:S13]  /*1aa00*/  ISETP.NE.AND P0, PT, R14, RZ, PT ;  /* 0x000000ff0e00720c */ /* 0x002fda0003f05270 */
[----:B------:R-:W-:Y:S05]  /*1aa10*/  @P0 BRA `(.L_x_6994) ;  /* 0x0000000000880947 */ /* 0x000fea0003800000 */
[----:B------:R-:W-:-:S03]  /*1aa20*/  UMOV UR4, 0xffffffff ;  /* 0xffffffff00047882 */ /* 0x000fc60000000000 */
[----:B------:R-:W-:Y:S05]  /*1aa30*/  BRA.DIV UR4, `(.L_x_7303) ;  /* 0x0000005e04687947 */ /* 0x000fea000b800000 */
[----:B------:R-:W-:-:S13]  /*1aa40*/  ELECT P6, URZ, PT ;  /* 0x00000000003f782f */ /* 0x000fda00038c0000 */
.L_x_7532:
[----:B------:R-:W-:Y:S05]  /*1aa50*/  @!P6 BRA `(.L_x_6994) ;  /* 0x000000000078e947 */ /* 0x000fea0003800000 */
[----:B0-----:R-:W3:Y:S02]  /*1aa60*/  LDL.LU R0, [R1+0xc] ;  /* 0x00000c0001007983 */ /* 0x001ee40000300800 */
[----:B---3--:R-:W-:-:S04]  /*1aa70*/  LOP3.LUT R0, R0, 0x2, RZ, 0xfc, !PT ;  /* 0x0000000200007812 */ /* 0x008fc800078efcff */
[----:B------:R-:W-:-:S13]  /*1aa80*/  ISETP.NE.AND P0, PT, R0, 0x3, PT ;  /* 0x000000030000780c */ /* 0x000fda0003f05270 */
[----:B------:R-:W-:Y:S05]  /*1aa90*/  @!P0 BRA `(.L_x_7304) ;  /* 0x0000000000048947 */ /* 0x000fea0003800000 */
[----:B------:R-:W-:Y:S01]  /*1aaa0*/  BPT.TRAP 0x1 ;  /* 0x000000040000795c */ /* 0x000fe20000300000 */
.L_x_7304:
[C---:B------:R-:W-:Y:S01]  /*1aab0*/  IMAD R5, R25.reuse, 0x8, R4 ;  /* 0x0000000819057824 */ /* 0x040fe200078e0204 */
[----:B------:R-:W-:Y:S01]  /*1aac0*/  SHF.L.U32 R0, R28, 0x1f, RZ ;  /* 0x0000001f1c007819 */ /* 0x000fe200000006ff */
[----:B------:R-:W-:-:S03]  /*1aad0*/  VIADD R25, R25, 0x1 ;  /* 0x0000000119197836 */ /* 0x000fc60000000000 */
[----:B------:R-:W0:Y:S02]  /*1aae0*/  SYNCS.PHASECHK.TRANS64.TRYWAIT P1, [R5+URZ+0x28840], R0 ;  /* 0x02884000050075a7 */ /* 0x000e24000802017f */
[----:B------:R-:W-:-:S04]  /*1aaf0*/  ISETP.NE.AND P2, PT, R25, 0x2, PT ;  /* 0x000000021900780c */ /* 0x000fc80003f45270 */
[----:B------:R-:W-:Y:S01]  /*1ab00*/  SEL R3, RZ, 0x1, P2 ;  /* 0x00000001ff037807 */ /* 0x000fe20001000000 */
[----:B0-----:R-:W-:Y:S08]  /*1ab10*/  @!P1 BRA `(.L_x_7305) ;  /* 0x0000005c00509947 */ /* 0x001ff00003800000 */
.L_x_7533:
[----:B------:R-:W-:Y:S02]  /*1ab20*/  SEL R25, R25, RZ, P2 ;  /* 0x000000ff19197207 */ /* 0x000fe40001000000 */
[----:B------:R-:W-:Y:S01]  /*1ab30*/  LOP3.LUT R2, R28, R3, RZ, 0x3c, !PT ;  /* 0x000000031c027212 */ /* 0x000fe200078e3cff */
[----:B------:R-:W-:Y:S06]  /*1ab40*/  @!P0 BRA `(.L_x_7306) ;  /* 0x0000000000048947 */ /* 0x000fec0003800000 */
[----:B------:R-:W-:Y:S01]  /*1ab50*/  BPT.TRAP 0x1 ;  /* 0x000000040000795c */ /* 0x000fe20000300000 */
.L_x_7306:
[----:B------:R-:W-:Y:S01]  /*1ab60*/  IMAD R25, R25, 0x8, R4 ;  /* 0x0000000819197824 */ /* 0x000fe200078e0204 */
[----:B------:R-:W-:-:S04]  /*1ab70*/  SHF.L.U32 R2, R2, 0x1f, RZ ;  /* 0x0000001f02027819 */ /* 0x000fc800000006ff */
[----:B------:R-:W1:Y:S02]  /*1ab80*/  SYNCS.PHASECHK.TRANS64.TRYWAIT P1, [R25+URZ+0x28840], R2 ;  /* 0x02884002190075a7 */ /* 0x000e64000802017f */
[----:B-1----:R-:W-:Y:S05]  /*1ab90*/  @!P1 BRA `(.L_x_7307) ;  /* 0x0000005c00449947 */ /* 0x002fea0003800000 */
.L_x_7534:
[----:B------:R-:W-:Y:S05]  /*1aba0*/  @!P0 BRA `(.L_x_7308) ;  /* 0x0000000000048947 */ /* 0x000fea0003800000 */
[----:B------:R-:W-:Y:S01]  /*1abb0*/  BPT.TRAP 0x1 ;  /* 0x000000040000795c */ /* 0x000fe20000300000 */
.L_x_7308:
[----:B------:R-:W3:Y:S02]  /*1abc0*/  SYNCS.PHASECHK.TRANS64.TRYWAIT P1, [R5+URZ+0x28860], R0 ;  /* 0x02886000050075a7 */ /* 0x000ee4000802017f */
[----:B---3--:R-:W-:Y:S05]  /*1abd0*/  @!P1 BRA `(.L_x_7309) ;  /* 0x0000005c00489947 */ /* 0x008fea0003800000 */
.L_x_7535:
[----:B------:R-:W-:Y:S05]  /*1abe0*/  @!P0 BRA `(.L_x_7310) ;  /* 0x0000000000048947 */ /* 0x000fea0003800000 */
[----:B------:R-:W-:Y:S01]  /*1abf0*/  BPT.TRAP 0x1 ;  /* 0x000000040000795c */ /* 0x000fe20000300000 */
.L_x_7310:
[----:B----4-:R4:W0:Y:S02]  /*1ac00*/  SYNCS.PHASECHK.TRANS64.TRYWAIT P0, [R25+URZ+0x28860], R2 ;  /* 0x02886002190075a7 */ /* 0x010824000800017f */
[----:B0-----:R-:W-:Y:S05]  /*1ac10*/  @!P0 NANOSLEEP.SYNCS 0x989680 ;  /* 0x009896800000895d */ /* 0x001fea0003900000 */
[----:B------:R-:W0:Y:S02]  /*1ac20*/  @!P0 SYNCS.PHASECHK.TRANS64 P0, [R25+URZ+0x28860], R2 ;  /* 0x02886002190085a7 */ /* 0x000e24000800007f */
[----:B0-----:R-:W-:Y:S05]  /*1ac30*/  @!P0 BRA `(.L_x_7310) ;  /* 0xfffffffc00f08947 */ /* 0x001fea000383ffff */
.L_x_6994:
[----:B------:R-:W-:Y:S05]  /*1ac40*/  BSYNC B9 ;  /* 0x0000000000097941 */ /* 0x000fea0003800000 */
.L_x_6991:
[----:B------:R-:W-:Y:S05]  /*1ac50*/  EXIT ;  /* 0x000000000000794d */ /* 0x000fea0003800000 */
.L_x_7016:
[----:B0-----:R0:W1:Y:S02]  /*1ac60*/  SYNCS.PHASECHK.TRANS64.TRYWAIT P6, [R92+URZ+0x28890], R103 ;  /* 0x028890675c0075a7 */ /* 0x00106400080c017f */
[----:B-1----:R-:W-:Y:S05]  /*1ac70*/  @!P6 NANOSLEEP.SYNCS 0x989680 ;  /* 0x009896800000e95d */ /* 0x002fea0003900000 */
[----:B------:R-:W1:Y:S02]  /*1ac80*/  @!P6 SYNCS.PHASECHK.TRANS64 P6, [R92+URZ+0x28890], R103 ;  /* 0x028890675c00e5a7 */ /* 0x000e6400080c007f */
[----:B-1----:R-:W-:Y:S05]  /*1ac90*/  @!P6 BRA `(.L_x_7016) ;  /* 0xfffffffc00f0e947 */ /* 0x002fea000383ffff */
[----:B------:R-:W-:Y:S05]  /*1aca0*/  BRA `(.L_x_7311) ;  /* 0xfffffe8000d87947 */ /* 0x000fea000383ffff */
.L_x_7017:
        /* <DEDUP_REMOVED lines=8> */
.L_x_7313:
[----:B------:R-:W-:Y:S05]  /*1ad30*/  BSYNC B1 ;  /* 0x0000000000017941 */ /* 0x000fea0003800000 */
.L_x_7312:
[----:B------:R-:W-:Y:S01]  /*1ad40*/  IMAD.MOV.U32 R13, RZ, RZ, R109 ;  /* 0x000000ffff0d7224 */ /* 0x000fe200078e006d */
[----:B------:R-:W-:Y:S01]  /*1ad50*/  MOV R79, R14 ;  /* 0x0000000e004f7202 */ /* 0x000fe20000000f00 */
[----:B------:R-:W-:Y:S02]  /*1ad60*/  IMAD.MOV.U32 R12, RZ, RZ, RZ ;  /* 0x000000ffff0c7224 */ /* 0x000fe400078e00ff */
[----:B------:R-:W-:Y:S02]  /*1ad70*/  IMAD.MOV.U32 R11, RZ, RZ, 0x181f ;  /* 0x0000181fff0b7424 */ /* 0x000fe400078e00ff */
[----:B------:R-:W-:-:S07]  /*1ad80*/  IMAD.MOV.U32 R15, RZ, RZ, -0x1 ;  /* 0xffffffffff0f7424 */ /* 0x000fce00078e00ff */
[----:B------:R-:W-:Y:S05]  /*1ad90*/  WARPSYNC.COLLECTIVE R15, `(.L_x_7314) ;  /* 0x000000000f087348 */ /* 0x000fea0003c00000 */
[----:B------:R0:W1:Y:S02]  /*1ada0*/  SHFL.IDX P6, R14, R13, R12, R11 ;  /* 0x0000000c0d0e7389 */ /* 0x00006400000c000b */
[----:B01----:R-:W-:Y:S01]  /*1adb0*/  ENDCOLLECTIVE ;  /* 0x000000000000791b */ /* 0x003fe20003800000 */
.L_x_7314:
[----:B------:R-:W-:Y:S01]  /*1adc0*/  IMAD.MOV.U32 R105, RZ, RZ, R14 ;  /* 0x000000ffff697224 */ /* 0x000fe200078e000e */
[----:B------:R-:W-:Y:S06]  /*1add0*/  BRA `(.L_x_7315) ;  /* 0xfffffe8000a07947 */ /* 0x000fec000383ffff */
.L_x_7026:
[----:B------:R-:W-:Y:S01]  /*1ade0*/  BSSY B1, `(.L_x_7316) ;  /* 0x0000008000017945 */ /* 0x000fe20003800000 */
[----:B0---4-:R-:W-:Y:S01]  /*1adf0*/  IMAD.MOV.U32 R13, RZ, RZ, R108 ;  /* 0x000000ffff0d7224 */ /* 0x011fe200078e006c */
[----:B------:R-:W-:Y:S01]  /*1ae00*/  MOV R11, 0x181f ;  /* 0x0000181f000b7802 */ /* 0x000fe20000000f00 */
[----:B------:R-:W-:Y:S02]  /*1ae10*/  IMAD.MOV.U32 R12, RZ, RZ, 0x1 ;  /* 0x00000001ff0c7424 */ /* 0x000fe400078e00ff */
[----:B------:R-:W-:-:S07]  /*1ae20*/  IMAD.MOV.U32 R15, RZ, RZ, -0x1 ;  /* 0xffffffffff0f7424 */ /* 0x000fce00078e00ff */
[----:B-123--:R-:W-:Y:S05]  /*1ae30*/  WARPSYNC.COLLECTIVE R15, `(.L_x_7317) ;  /* 0x000000000f087348 */ /* 0x00efea0003c00000 */
[----:B------:R0:W4:Y:S02]  /*1ae40*/  SHFL.IDX P6, R14, R13, R12, R11 ;  /* 0x0000000c0d0e7389 */ /* 0x00012400000c000b */
[----:B01234-:R-:W-:Y:S01]  /*1ae50*/  ENDCOLLECTIVE ;  /* 0x000000000000791b */ /* 0x01ffe20003800000 */
.L_x_7317:
[----:B------:R-:W-:Y:S05]  /*1ae60*/  BSYNC B1 ;  /* 0x0000000000017941 */ /* 0x000fea0003800000 */
.L_x_7316:
        /* <DEDUP_REMOVED lines=8> */
.L_x_7318:
[----:B------:R-:W-:Y:S01]  /*1aef0*/  IMAD.MOV.U32 R73, RZ, RZ, R14 ;  /* 0x000000ffff497224 */ /* 0x000fe200078e000e */
[----:B------:R-:W-:Y:S06]  /*1af00*/  BRA `(.L_x_7319) ;  /* 0xfffffe8800347947 */ /* 0x000fec000383ffff */
.L_x_7035:
[----:B------:R-:W-:Y:S01]  /*1af10*/  BSSY B1, `(.L_x_7320) ;  /* 0x0000008000017945 */ /* 0x000fe20003800000 */
[----:B0---4-:R-:W-:Y:S01]  /*1af20*/  MOV R13, R108 ;  /* 0x0000006c000d7202 */ /* 0x011fe20000000f00 */
[----:B------:R-:W-:Y:S02]  /*1af30*/  IMAD.MOV.U32 R12, RZ, RZ, 0x2 ;  /* 0x00000002ff0c7424 */ /* 0x000fe400078e00ff */
[----:B------:R-:W-:Y:S02]  /*1af40*/  IMAD.MOV.U32 R11, RZ, RZ, 0x181f ;  /* 0x0000181fff0b7424 */ /* 0x000fe400078e00ff */
[----:B------:R-:W-:-:S07]  /*1af50*/  IMAD.MOV.U32 R15, RZ, RZ, -0x1 ;  /* 0xffffffffff0f7424 */ /* 0x000fce00078e00ff */
[----:B-123--:R-:W-:Y:S05]  /*1af60*/  WARPSYNC.COLLECTIVE R15, `(.L_x_7321) ;  /* 0x000000000f087348 */ /* 0x00efea0003c00000 */
[----:B------:R0:W4:Y:S02]  /*1af70*/  SHFL.IDX P6, R14, R13, R12, R11 ;  /* 0x0000000c0d0e7389 */ /* 0x00012400000c000b */
[----:B01234-:R-:W-:Y:S01]  /*1af80*/  ENDCOLLECTIVE ;  /* 0x000000000000791b */ /* 0x01ffe20003800000 */
.L_x_7321:
[----:B------:R-:W-:Y:S05]  /*1af90*/  BSYNC B1 ;  /* 0x0000000000017941 */ /* 0x000fea0003800000 */
.L_x_7320:
        /* <DEDUP_REMOVED lines=8> */
.L_x_7322:
[----:B------:R-:W-:Y:S01]  /*1b020*/  IMAD.MOV.U32 R65, RZ, RZ, R14 ;  /* 0x000000ffff417224 */ /* 0x000fe200078e000e */
[----:B------:R-:W-:Y:S06]  /*1b030*/  BRA `(.L_x_7323) ;  /* 0xfffffe8c00c87947 */ /* 0x000fec000383ffff */
.L_x_7044:
        /* <DEDUP_REMOVED lines=8> */
.L_x_7325:
[----:B------:R-:W-:Y:S05]  /*1b0c0*/  BSYNC B1 ;  /* 0x0000000000017941 */ /* 0x000fea0003800000 */
.L_x_7324:
        /* <DEDUP_REMOVED lines=8> */
.L_x_7326:
[----:B------:R-:W-:Y:S01]  /*1b150*/  IMAD.MOV.U32 R109, RZ, RZ, R14 ;  /* 0x000000ffff6d7224 */ /* 0x000fe200078e000e */
[----:B------:R-:W-:Y:S06]  /*1b160*/  BRA `(.L_x_7327) ;  /* 0xfffffe9400587947 */ /* 0x000fec000383ffff */
.L_x_7056:
[----:B-1----:R1:W2:Y:S02]  /*1b170*/  SYNCS.PHASECHK.TRANS64.TRYWAIT P4, [R92+URZ+0x28890], R103 ;  /* 0x028890675c0075a7 */ /* 0x0022a4000808017f */
[----:B--2---:R-:W-:Y:S05]  /*1b180*/  @!P4 NANOSLEEP.SYNCS 0x989680 ;  /* 0x009896800000c95d */ /* 0x004fea0003900000 */
[----:B------:R-:W2:Y:S02]  /*1b190*/  @!P4 SYNCS.PHASECHK.TRANS64 P4, [R92+URZ+0x28890], R103 ;  /* 0x028890675c00c5a7 */ /* 0x000ea4000808007f */
[----:B--2---:R-:W-:Y:S05]  /*1b1a0*/  @!P4 BRA `(.L_x_7056) ;  /* 0xfffffffc00f0c947 */ /* 0x004fea000383ffff */
[----:B------:R-:W-:Y:S05]  /*1b1b0*/  BRA `(.L_x_7328) ;  /* 0xfffffea400807947 */ /* 0x000fea000383ffff */
.L_x_7057:
        /* <DEDUP_REMOVED lines=8> */
.L_x_7330:
[----:B------:R-:W-:Y:S05]  /*1b240*/  BSYNC B1 ;  /* 0x0000000000017941 */ /* 0x000fea0003800000 */
.L_x_7329:
        /* <DEDUP_REMOVED lines=8> */
.L_x_7331:
[----:B------:R-:W-:Y:S01]  /*1b2d0*/  IMAD.MOV.U32 R106, RZ, RZ, R14 ;  /* 0x000000ffff6a7224 */ /* 0x000fe200078e000e */
[----:B------:R-:W-:Y:S06]  /*1b2e0*/  BRA `(.L_x_7332) ;  /* 0xfffffea4004c7947 */ /* 0x000fec000383ffff */
.L_x_7062:
[----:B------:R-:W-:Y:S01]  /*1b2f0*/  BSSY B1, `(.L_x_7333) ;  /* 0x0000008000017945 */ /* 0x000fe20003800000 */
[----:B----4-:R-:W-:Y:S01]  /*1b300*/  IMAD.MOV.U32 R13, RZ, RZ, R108 ;  /* 0x000000ffff0d7224 */ /* 0x010fe200078e006c */
[----:B------:R-:W-:Y:S01]  /*1b310*/  MOV R11, 0x181f ;  /* 0x0000181f000b7802 */ /* 0x000fe20000000f00 */
[----:B------:R-:W-:Y:S02]  /*1b320*/  IMAD.MOV.U32 R12, RZ, RZ, 0x1 ;  /* 0x00000001ff0c7424 */ /* 0x000fe400078e00ff */
[----:B------:R-:W-:-:S07]  /*1b330*/  IMAD.MOV.U32 R15, RZ, RZ, -0x1 ;  /* 0xffffffffff0f7424 */ /* 0x000fce00078e00ff */
[----:B0123--:R-:W-:Y:S05]  /*1b340*/  WARPSYNC.COLLECTIVE R15, `(.L_x_7334) ;  /* 0x000000000f087348 */ /* 0x00ffea0003c00000 */
[----:B------:R4:W0:Y:S02]  /*1b350*/  SHFL.IDX P6, R14, R13, R12, R11 ;  /* 0x0000000c0d0e7389 */ /* 0x00082400000c000b */
[----:B01234-:R-:W-:Y:S01]  /*1b360*/  ENDCOLLECTIVE ;  /* 0x000000000000791b */ /* 0x01ffe20003800000 */
.L_x_7334:
[----:B------:R-:W-:Y:S05]  /*1b370*/  BSYNC B1 ;  /* 0x0000000000017941 */ /* 0x000fea0003800000 */
.L_x_7333:
        /* <DEDUP_REMOVED lines=8> */
.L_x_7335:
[----:B------:R-:W-:Y:S01]  /*1b400*/  IMAD.MOV.U32 R50, RZ, RZ, R14 ;  /* 0x000000ffff327224 */ /* 0x000fe200078e000e */
[----:B------:R-:W-:Y:S06]  /*1b410*/  BRA `(.L_x_7336) ;  /* 0xfffffeac00007947 */ /* 0x000fec000383ffff */
.L_x_7067:
        /* <DEDUP_REMOVED lines=8> */
.L_x_7338:
[----:B------:R-:W-:Y:S05]  /*1b4a0*/  BSYNC B1 ;  /* 0x0000000000017941 */ /* 0x000fea0003800000 */
.L_x_7337:
        /* <DEDUP_REMOVED lines=8> */
.L_x_7339:
[----:B------:R-:W-:Y:S01]  /*1b530*/  IMAD.MOV.U32 R50, RZ, RZ, R14 ;  /* 0x000000ffff327224 */ /* 0x000fe200078e000e */
[----:B------:R-:W-:Y:S06]  /*1b540*/  BRA `(.L_x_7340) ;  /* 0xfffffeb000ac7947 */ /* 0x000fec000383ffff */
.L_x_7072:
        /* <DEDUP_REMOVED lines=8> */
.L_x_7342:
[----:B------:R-:W-:Y:S05]  /*1b5d0*/  BSYNC B1 ;  /* 0x0000000000017941 */ /* 0x000fea0003800000 */
.L_x_7341:
        /* <DEDUP_REMOVED lines=8> */
.L_x_7343:
[----:B------:R-:W-:Y:S01]  /*1b660*/  IMAD.MOV.U32 R50, RZ, RZ, R14 ;  /* 0x000000ffff327224 */ /* 0x000fe200078e000e */
[----:B------:R-:W-:Y:S06]  /*1b670*/  BRA `(.L_x_7344) ;  /* 0xfffffeb800587947 */ /* 0x000fec000383ffff */
.L_x_7077:
[----:B0-----:R0:W1:Y:S02]  /*1b680*/  SYNCS.PHASECHK.TRANS64.TRYWAIT P3, [R92+URZ+0x28890], R103 ;  /* 0x028890675c0075a7 */ /* 0x001064000806017f */
[----:B-1----:R-:W-:Y:S05]  /*1b690*/  @!P3 NANOSLEEP.SYNCS 0x989680 ;  /* 0x009896800000b95d */ /* 0x002fea0003900000 */
[----:B------:R-:W1:Y:S02]  /*1b6a0*/  @!P3 SYNCS.PHASECHK.TRANS64 P3, [R92+URZ+0x28890], R103 ;  /* 0x028890675c00b5a7 */ /* 0x000e64000806007f */
[----:B-1----:R-:W-:Y:S05]  /*1b6b0*/  @!P3 BRA `(.L_x_7077) ;  /* 0xfffffffc00f0b947 */ /* 0x002fea000383ffff */
[----:B------:R-:W-:Y:S05]  /*1b6c0*/  BRA `(.L_x_7345) ;  /* 0xfffffec000547947 */ /* 0x000fea000383ffff */
.L_x_7078:
        /* <DEDUP_REMOVED lines=8> */
.L_x_7347:
[----:B------:R-:W-:Y:S05]  /*1b750*/  BSYNC B1 ;  /* 0x0000000000017941 */ /* 0x000fea0003800000 */
.L_x_7346:
        /* <DEDUP_REMOVED lines=8> */
.L_x_7348:
[----:B------:R-:W-:Y:S05]  /*1b7e0*/  BRA `(.L_x_7349) ;  /* 0xfffffec0007c7947 */ /* 0x000fea000383ffff */
.L_x_7081:
[----:B------:R-:W-:Y:S01]  /*1b7f0*/  BSSY B1, `(.L_x_7350) ;  /* 0x0000008000017945 */ /* 0x000fe20003800000 */
[----:B----4-:R-:W-:Y:S01]  /*1b800*/  IMAD.MOV.U32 R13, RZ, RZ, R46 ;  /* 0x000000ffff0d7224 */ /* 0x010fe200078e002e */
[----:B------:R-:W-:Y:S01]  /*1b810*/  MOV R15, 0xffffffff ;  /* 0xffffffff000f7802 */ /* 0x000fe20000000f00 */
[----:B------:R-:W-:Y:S02]  /*1b820*/  IMAD.MOV.U32 R12, RZ, RZ, 0x1 ;  /* 0x00000001ff0c7424 */ /* 0x000fe400078e00ff */
[----:B------:R-:W-:-:S07]  /*1b830*/  IMAD.MOV.U32 R11, RZ, RZ, 0x181f ;  /* 0x0000181fff0b7424 */ /* 0x000fce00078e00ff */
[----:B0123--:R-:W-:Y:S05]  /*1b840*/  WARPSYNC.COLLECTIVE R15, `(.L_x_7351) ;  /* 0x000000000f087348 */ /* 0x00ffea0003c00000 */
[----:B---3--:R3:W4:Y:S02]  /*1b850*/  SHFL.IDX P6, R14, R13, R12, R11 ;  /* 0x0000000c0d0e7389 */ /* 0x00872400000c000b */
[----:B01234-:R-:W-:Y:S01]  /*1b860*/  ENDCOLLECTIVE ;  /* 0x000000000000791b */ /* 0x01ffe20003800000 */
.L_x_7351:
[----:B------:R-:W-:Y:S05]  /*1b870*/  BSYNC B1 ;  /* 0x0000000000017941 */ /* 0x000fea0003800000 */
.L_x_7350:
        /* <DEDUP_REMOVED lines=8> */
.L_x_7352:
[----:B------:R-:W-:Y:S05]  /*1b900*/  BRA `(.L_x_7353) ;  /* 0xfffffec0007c7947 */ /* 0x000fea000383ffff */
.L_x_7084:
[----:B------:R-:W-:Y:S01]  /*1b910*/  BSSY B1, `(.L_x_7354) ;  /* 0x0000008000017945 */ /* 0x000fe20003800000 */
[----:B----4-:R-:W-:Y:S01]  /*1b920*/  IMAD.MOV.U32 R13, RZ, RZ, R46 ;  /* 0x000000ffff0d7224 */ /* 0x010fe200078e002e */
[----:B------:R-:W-:Y:S01]  /*1b930*/  MOV R11, 0x181f ;  /* 0x0000181f000b7802 */ /* 0x000fe20000000f00 */
[----:B------:R-:W-:Y:S02]  /*1b940*/  IMAD.MOV.U32 R12, RZ, RZ, 0x2 ;  /* 0x00000002ff0c7424 */ /* 0x000fe400078e00ff */
[----:B------:R-:W-:-:S07]  /*1b950*/  IMAD.MOV.U32 R15, RZ, RZ, -0x1 ;  /* 0xffffffffff0f7424 */ /* 0x000fce00078e00ff */
[----:B0123--:R-:W-:Y:S05]  /*1b960*/  WARPSYNC.COLLECTIVE R15, `(.L_x_7355) ;  /* 0x000000000f087348 */ /* 0x00ffea0003c00000 */
[----:B---3--:R3:W4:Y:S02]  /*1b970*/  SHFL.IDX P6, R14, R13, R12, R11 ;  /* 0x0000000c0d0e7389 */ /* 0x00872400000c000b */
[----:B01234-:R-:W-:Y:S01]  /*1b980*/  ENDCOLLECTIVE ;  /* 0x000000000000791b */ /* 0x01ffe20003800000 */
.L_x_7355:
[----:B------:R-:W-:Y:S05]  /*1b990*/  BSYNC B1 ;  /* 0x0000000000017941 */ /* 0x000fea0003800000 */
.L_x_7354:
        /* <DEDUP_REMOVED lines=8> */
.L_x_7356:
[----:B------:R-:W-:Y:S05]  /*1ba20*/  BRA `(.L_x_7357) ;  /* 0xfffffec000807947 */ /* 0x000fea000383ffff */
.L_x_7087:
[----:B------:R-:W-:Y:S01]  /*1ba30*/  BSSY B1, `(.L_x_7358) ;  /* 0x0000008000017945 */ /* 0x000fe20003800000 */
[----:B0-----:R-:W-:Y:S01]  /*1ba40*/  IMAD.MOV.U32 R13, RZ, RZ, R46 ;  /* 0x000000ffff0d7224 */ /* 0x001fe200078e002e */
[----:B------:R-:W-:Y:S01]  /*1ba50*/  MOV R12, 0x3 ;  /* 0x00000003000c7802 */ /* 0x000fe20000000f00 */
[----:B------:R-:W-:Y:S02]  /*1ba60*/  IMAD.MOV.U32 R11, RZ, RZ, 0x181f ;  /* 0x0000181fff0b7424 */ /* 0x000fe400078e00ff */
[----:B------:R-:W-:-:S07]  /*1ba70*/  IMAD.MOV.U32 R15, RZ, RZ, -0x1 ;  /* 0xffffffffff0f7424 */ /* 0x000fce00078e00ff */
[----:B-1234-:R-:W-:Y:S05]  /*1ba80*/  WARPSYNC.COLLECTIVE R15, `(.L_x_7359) ;  /* 0x000000000f087348 */ /* 0x01efea0003c00000 */
[----:B----4-:R0:W4:Y:S02]  /*1ba90*/  SHFL.IDX P6, R14, R13, R12, R11 ;  /* 0x0000000c0d0e7389 */ /* 0x01012400000c000b */
[----:B01234-:R-:W-:Y:S01]  /*1baa0*/  ENDCOLLECTIVE ;  /* 0x000000000000791b */ /* 0x01ffe20003800000 */
.L_x_7359:
[----:B------:R-:W-:Y:S05]  /*1bab0*/  BSYNC B1 ;  /* 0x0000000000017941 */ /* 0x000fea0003800000 */
.L_x_7358:
        /* <DEDUP_REMOVED lines=8> */
.L_x_7360:
[----:B------:R-:W-:Y:S05]  /*1bb40*/  BRA `(.L_x_7361) ;  /* 0xfffffec000847947 */ /* 0x000fea000383ffff */
.L_x_7091:
[----:B------:R0:W0:Y:S02]  /*1bb50*/  SYNCS.PHASECHK.TRANS64.TRYWAIT P4, [R92+URZ+0x288b0], R103 ;  /* 0x0288b0675c0075a7 */ /* 0x000024000808017f */
[----:B0-----:R-:W-:Y:S05]  /*1bb60*/  @!P4 NANOSLEEP.SYNCS 0x989680 ;  /* 0x009896800000c95d */ /* 0x001fea0003900000 */
[----:B------:R-:W0:Y:S02]  /*1bb70*/  @!P4 SYNCS.PHASECHK.TRANS64 P4, [R92+URZ+0x288b0], R103 ;  /* 0x0288b0675c00c5a7 */ /* 0x000e24000808007f */
[----:B0-----:R-:W-:Y:S05]  /*1bb80*/  @!P4 BRA `(.L_x_7091) ;  /* 0xfffffffc00f0c947 */ /* 0x001fea000383ffff */
[----:B------:R-:W-:Y:S05]  /*1bb90*/  BRA `(.L_x_7362) ;  /* 0xfffffec400007947 */ /* 0x000fea000383ffff */
.L_x_7103:
[----:B------:R-:W-:Y:S01]  /*1bba0*/  BSSY B0, `(.L_x_7363) ;  /* 0x0000008000007945 */ /* 0x000fe20003800000 */
[----:B---3--:R-:W-:Y:S01]  /*1bbb0*/  MOV R13, R221 ;  /* 0x000000dd000d7202 */ /* 0x008fe20000000f00 */
[----:B------:R-:W-:Y:S02]  /*1bbc0*/  IMAD.MOV.U32 R12, RZ, RZ, RZ ;  /* 0x000000ffff0c7224 */ /* 0x000fe400078e00ff */
[----:B------:R-:W-:Y:S02]  /*1bbd0*/  IMAD.MOV.U32 R11, RZ, RZ, 0x1f ;  /* 0x0000001fff0b7424 */ /* 0x000fe400078e00ff */
[----:B------:R-:W-:-:S07]  /*1bbe0*/  IMAD.MOV.U32 R15, RZ, RZ, -0x1 ;  /* 0xffffffffff0f7424 */ /* 0x000fce00078e00ff */
[----:B-----5:R-:W-:Y:S05]  /*1bbf0*/  WARPSYNC.COLLECTIVE R15, `(.L_x_7364) ;  /* 0x000000000f087348 */ /* 0x020fea0003c00000 */
[----:B------:R0:W1:Y:S02]  /*1bc00*/  SHFL.IDX P6, R14, R13, R12, R11 ;  /* 0x0000000c0d0e7389 */ /* 0x00006400000c000b */
[----:B01---5:R-:W-:Y:S01]  /*1bc10*/  ENDCOLLECTIVE ;  /* 0x000000000000791b */ /* 0x023fe20003800000 */
.L_x_7364:
[----:B------:R-:W-:Y:S05]  /*1bc20*/  BSYNC B0 ;  /* 0x0000000000007941 */ /* 0x000fea0003800000 */
.L_x_7363:
[----:B------:R-:W-:Y:S01]  /*1bc30*/  IMAD.MOV.U32 R194, RZ, RZ, R14 ;  /* 0x000000ffffc27224 */ /* 0x000fe200078e000e */
[----:B------:R-:W-:Y:S06]  /*1bc40*/  BRA `(.L_x_7365) ;  /* 0xfffffecc00307947 */ /* 0x000fec000383ffff */
.L_x_7113:
[----:B------:R-:W-:Y:S01]  /*1bc50*/  BSSY B1, `(.L_x_7366) ;  /* 0x0000008000017945 */ /* 0x000fe20003800000 */
[----:B---3--:R-:W-:Y:S01]  /*1bc60*/  IMAD.MOV.U32 R13, RZ, RZ, R25 ;  /* 0x000000ffff0d7224 */ /* 0x008fe200078e0019 */
[----:B------:R-:W-:Y:S01]  /*1bc70*/  MOV R15, 0xffffffff ;  /* 0xffffffff000f7802 */ /* 0x000fe20000000f00 */
[----:B------:R-:W-:Y:S02]  /*1bc80*/  IMAD.MOV.U32 R12, RZ, RZ, RZ ;  /* 0x000000ffff0c7224 */ /* 0x000fe400078e00ff */
[----:B------:R-:W-:-:S07]  /*1bc90*/  IMAD.MOV.U32 R11, RZ, RZ, 0x181f ;  /* 0x0000181fff0b7424 */ /* 0x000fce00078e00ff */
[----:B0-----:R-:W-:Y:S05]  /*1bca0*/  WARPSYNC.COLLECTIVE R15, `(.L_x_7367) ;  /* 0x000000000f087348 */ /* 0x001fea0003c00000 */
[----:B------:R1:W2:Y:S02]  /*1bcb0*/  SHFL.IDX P6, R14, R13, R12, R11 ;  /* 0x0000000c0d0e7389 */ /* 0x0002a400000c000b */
[----:B012---:R-:W-:Y:S01]  /*1bcc0*/  ENDCOLLECTIVE ;  /* 0x000000000000791b */ /* 0x007fe20003800000 */
.L_x_7367:
[----:B------:R-:W-:Y:S05]  /*1bcd0*/  BSYNC B1 ;  /* 0x0000000000017941 */ /* 0x000fea0003800000 */
.L_x_7366:
        /* <DEDUP_REMOVED lines=8> */
.L_x_7368:
[----:B------:R-:W-:Y:S02]  /*1bd60*/  IMAD.MOV.U32 R13, RZ, RZ, R28 ;  /* 0x000000ffff0d7224 */ /* 0x000fe400078e001c */
[----:B------:R-:W-:-:S07]  /*1bd70*/  IMAD.MOV.U32 R3, RZ, RZ, R14 ;  /* 0x000000ffff037224 */ /* 0x000fce00078e000e */
[----:B------:R-:W-:Y:S05]  /*1bd80*/  WARPSYNC.COLLECTIVE R15, `(.L_x_7369) ;  /* 0x000000000f087348 */ /* 0x000fea0003c00000 */
[----:B------:R0:W1:Y:S02]  /*1bd90*/  SHFL.IDX P6, R14, R13, R12, R11 ;  /* 0x0000000c0d0e7389 */ /* 0x00006400000c000b */
[----:B01----:R-:W-:Y:S01]  /*1bda0*/  ENDCOLLECTIVE ;  /* 0x000000000000791b */ /* 0x003fe20003800000 */
.L_x_7369:
[----:B------:R-:W-:Y:S01]  /*1bdb0*/  IMAD.MOV.U32 R13, RZ, RZ, R27 ;  /* 0x000000ffff0d7224 */ /* 0x000fe200078e001b */
[----:B------:R-:W-:-:S07]  /*1bdc0*/  MOV R4, R14 ;  /* 0x0000000e00047202 */ /* 0x000fce0000000f00 */
[----:B------:R-:W-:Y:S05]  /*1bdd0*/  WARPSYNC.COLLECTIVE R15, `(.L_x_7370) ;  /* 0x000000000f087348 */ /* 0x000fea0003c00000 */
[----:B------:R0:W1:Y:S02]  /*1bde0*/  SHFL.IDX P6, R14, R13, R12, R11 ;  /* 0x0000000c0d0e7389 */ /* 0x00006400000c000b */
[----:B01----:R-:W-:Y:S01]  /*1bdf0*/  ENDCOLLECTIVE ;  /* 0x000000000000791b */ /* 0x003fe20003800000 */
.L_x_7370:
[----:B------:R-:W-:Y:S05]  /*1be00*/  BRA `(.L_x_7371) ;  /* 0xfffffed000247947 */ /* 0x000fea000383ffff */
.L_x_7117:
[----:B0-----:R0:W1:Y:S02]  /*1be10*/  SYNCS.PHASECHK.TRANS64.TRYWAIT P0, [R156+URZ+0x28800], R5 ;  /* 0x028800059c0075a7 */ /* 0x001064000800017f */
[----:B-1----:R-:W-:Y:S05]  /*1be20*/  @!P0 NANOSLEEP.SYNCS 0x989680 ;  /* 0x009896800000895d */ /* 0x002fea0003900000 */
[----:B------:R-:W1:Y:S02]  /*1be30*/  @!P0 SYNCS.PHASECHK.TRANS64 P0, [R156+URZ+0x28800], R5 ;  /* 0x028800059c0085a7 */ /* 0x000e64000800007f */
[----:B-1----:R-:W-:Y:S05]  /*1be40*/  @!P0 BRA `(.L_x_7117) ;  /* 0xfffffffc00f08947 */ /* 0x002fea000383ffff */
[----:B------:R-:W-:Y:S05]  /*1be50*/  BRA `(.L_x_7372) ;  /* 0xfffffed400047947 */ /* 0x000fea000383ffff */
.L_x_7133:
[----:B------:R-:W-:Y:S01]  /*1be60*/  BSSY B1, `(.L_x_7373) ;  /* 0x0000008000017945 */ /* 0x000fe20003800000 */
[----:B---3--:R-:W-:Y:S02]  /*1be70*/  IMAD.MOV.U32 R13, RZ, RZ, R25 ;  /* 0x000000ffff0d7224 */ /* 0x008fe400078e0019 */
[----:B------:R-:W-:Y:S02]  /*1be80*/  IMAD.MOV.U32 R12, RZ, RZ, RZ ;  /* 0x000000ffff0c7224 */ /* 0x000fe400078e00ff */
[----:B------:R-:W-:Y:S02]  /*1be90*/  IMAD.MOV.U32 R11, RZ, RZ, 0x181f ;  /* 0x0000181fff0b7424 */ /* 0x000fe400078e00ff */
[----:B------:R-:W-:-:S07]  /*1bea0*/  IMAD.MOV.U32 R15, RZ, RZ, -0x1 ;  /* 0xffffffffff0f7424 */ /* 0x000fce00078e00ff */
[----:B0-----:R-:W-:Y:S05]  /*1beb0*/  WARPSYNC.COLLECTIVE R15, `(.L_x_7374) ;  /* 0x000000000f087348 */ /* 0x001fea0003c00000 */
[----:B------:R1:W2:Y:S02]  /*1bec0*/  SHFL.IDX P6, R14, R13, R12, R11 ;  /* 0x0000000c0d0e7389 */ /* 0x0002a400000c000b */
[----:B012---:R-:W-:Y:S01]  /*1bed0*/  ENDCOLLECTIVE ;  /* 0x000000000000791b */ /* 0x007fe20003800000 */
.L_x_7374:
[----:B------:R-:W-:Y:S05]  /*1bee0*/  BSYNC B1 ;  /* 0x0000000000017941 */ /* 0x000fea0003800000 */
.L_x_7373:
        /* <DEDUP_REMOVED lines=8> */
.L_x_7375:
[----:B------:R-:W-:Y:S02]  /*1bf70*/  IMAD.MOV.U32 R13, RZ, RZ, R28 ;  /* 0x000000ffff0d7224 */ /* 0x000fe400078e001c */
[----:B------:R-:W-:-:S07]  /*1bf80*/  IMAD.MOV.U32 R3, RZ, RZ, R14 ;  /* 0x000000ffff037224 */ /* 0x000fce00078e000e */
[----:B------:R-:W-:Y:S05]  /*1bf90*/  WARPSYNC.COLLECTIVE R15, `(.L_x_7376) ;  /* 0x000000000f087348 */ /* 0x000fea0003c00000 */
[----:B------:R0:W1:Y:S02]  /*1bfa0*/  SHFL.IDX P6, R14, R13, R12, R11 ;  /* 0x0000000c0d0e7389 */ /* 0x00006400000c000b */
[----:B01----:R-:W-:Y:S01]  /*1bfb0*/  ENDCOLLECTIVE ;  /* 0x000000000000791b */ /* 0x003fe20003800000 */
.L_x_7376:
[----:B------:R-:W-:Y:S02]  /*1bfc0*/  IMAD.MOV.U32 R13, RZ, RZ, R27 ;  /* 0x000000ffff0d7224 */ /* 0x000fe400078e001b */
[----:B------:R-:W-:-:S07]  /*1bfd0*/  IMAD.MOV.U32 R20, RZ, RZ, R14 ;  /* 0x000000ffff147224 */ /* 0x000fce00078e000e */
[----:B------:R-:W-:Y:S05]  /*1bfe0*/  WARPSYNC.COLLECTIVE R15, `(.L_x_7377) ;  /* 0x000000000f087348 */ /* 0x000fea0003c00000 */
[----:B------:R0:W1:Y:S02]  /*1bff0*/  SHFL.IDX P6, R14, R13, R12, R11 ;  /* 0x0000000c0d0e7389 */ /* 0x00006400000c000b */
[----:B01----:R-:W-:Y:S01]  /*1c000*/  ENDCOLLECTIVE ;  /* 0x000000000000791b */ /* 0x003fe20003800000 */
.L_x_7377:
[----:B------:R-:W-:Y:S05]  /*1c010*/  BRA `(.L_x_7378) ;  /* 0xfffffee800287947 */ /* 0x000fea000383ffff */
.L_x_7137:
[----:B0-----:R0:W1:Y:S02]  /*1c020*/  SYNCS.PHASECHK.TRANS64.TRYWAIT P4, [R156+URZ+0x28800], R27 ;  /* 0x0288001b9c0075a7 */ /* 0x001064000808017f */
[----:B-1----:R-:W-:Y:S05]  /*1c030*/  @!P4 NANOSLEEP.SYNCS 0x989680 ;  /* 0x009896800000c95d */ /* 0x002fea0003900000 */
[----:B------:R-:W1:Y:S02]  /*1c040*/  @!P4 SYNCS.PHASECHK.TRANS64 P4, [R156+URZ+0x28800], R27 ;  /* 0x0288001b9c00c5a7 */ /* 0x000e64000808007f */
[----:B-1----:R-:W-:Y:S05]  /*1c050*/  @!P4 BRA `(.L_x_7137) ;  /* 0xfffffffc00f0c947 */ /* 0x002fea000383ffff */
[----:B------:R-:W-:Y:S05]  /*1c060*/  BRA `(.L_x_7379) ;  /* 0xfffffeec00087947 */ /* 0x000fea000383ffff */
.L_x_7147:
[----:B--2---:R2:W0:Y:S02]  /*1c070*/  SYNCS.PHASECHK.TRANS64.TRYWAIT P1, [R3+URZ+0x28830], R0 ;  /* 0x02883000030075a7 */ /* 0x004424000802017f */
[----:B0-----:R-:W-:Y:S05]  /*1c080*/  @!P1 NANOSLEEP.SYNCS 0x989680 ;  /* 0x009896800000995d */ /* 0x001fea0003900000 */
[----:B------:R-:W0:Y:S02]  /*1c090*/  @!P1 SYNCS.PHASECHK.TRANS64 P1, [R3+URZ+0x28830], R0 ;  /* 0x02883000030095a7 */ /* 0x000e24000802007f */
[----:B0-----:R-:W-:Y:S05]  /*1c0a0*/  @!P1 BRA `(.L_x_7147) ;  /* 0xfffffffc00f09947 */ /* 0x001fea000383ffff */
[----:B------:R-:W-:Y:S05]  /*1c0b0*/  BRA `(.L_x_7146) ;  /* 0xffffff0000e07947 */ /* 0x000fea000383ffff */
.L_x_7154:
[----:B-1----:R1:W2:Y:S02]  /*1c0c0*/  SYNCS.PHASECHK.TRANS64.TRYWAIT P2, [R5+URZ+0x28830], R6 ;  /* 0x02883006050075a7 */ /* 0x0022a4000804017f */
[----:B--2---:R-:W-:Y:S05]  /*1c0d0*/  @!P2 NANOSLEEP.SYNCS 0x989680 ;  /* 0x009896800000a95d */ /* 0x004fea0003900000 */
[----:B------:R-:W2:Y:S02]  /*1c0e0*/  @!P2 SYNCS.PHASECHK.TRANS64 P2, [R5+URZ+0x28830], R6 ;  /* 0x028830060500a5a7 */ /* 0x000ea4000804007f */
[----:B--2---:R-:W-:Y:S05]  /*1c0f0*/  @!P2 BRA `(.L_x_7154) ;  /* 0xfffffffc00f0a947 */ /* 0x004fea000383ffff */
[----:B------:R-:W-:Y:S05]  /*1c100*/  BRA `(.L_x_7153) ;  /* 0xffffff3000407947 */ /* 0x000fea000383ffff */
.L_x_7158:
[----:B-1----:R1:W2:Y:S02]  /*1c110*/  SYNCS.PHASECHK.TRANS64.TRYWAIT P1, [R5+URZ+0x28850], R4 ;  /* 0x02885004050075a7 */ /* 0x0022a4000802017f */
[----:B--2---:R-:W-:Y:S05]  /*1c120*/  @!P1 NANOSLEEP.SYNCS 0x989680 ;  /* 0x009896800000995d */ /* 0x004fea0003900000 */
[----:B------:R-:W2:Y:S02]  /*1c130*/  @!P1 SYNCS.PHASECHK.TRANS64 P1, [R5+URZ+0x28850], R4 ;  /* 0x02885004050095a7 */ /* 0x000ea4000802007f */
[----:B--2---:R-:W-:Y:S05]  /*1c140*/  @!P1 BRA `(.L_x_7158) ;  /* 0xfffffffc00f09947 */ /* 0x004fea000383ffff */
[----:B------:R-:W-:Y:S05]  /*1c150*/  BRA `(.L_x_7155) ;  /* 0xffffff34004c7947 */ /* 0x000fea000383ffff */
.L_x_7165:
[----:B-1----:R1:W2:Y:S02]  /*1c160*/  SYNCS.PHASECHK.TRANS64.TRYWAIT P1, [R11+URZ+0x28850], R0 ;  /* 0x028850000b0075a7 */ /* 0x0022a4000802017f */
[----:B--2---:R-:W-:Y:S05]  /*1c170*/  @!P1 NANOSLEEP.SYNCS 0x989680 ;  /* 0x009896800000995d */ /* 0x004fea0003900000 */
[----:B------:R-:W2:Y:S02]  /*1c180*/  @!P1 SYNCS.PHASECHK.TRANS64 P1, [R11+URZ+0x28850], R0 ;  /* 0x028850000b0095a7 */ /* 0x000ea4000802007f */
[----:B--2---:R-:W-:Y:S05]  /*1c190*/  @!P1 BRA `(.L_x_7165) ;  /* 0xfffffffc00f09947 */ /* 0x004fea000383ffff */
[----:B------:R-:W-:Y:S05]  /*1c1a0*/  BRA `(.L_x_7164) ;  /* 0xffffff58008c7947 */ /* 0x000fea000383ffff */
.L_x_7180:
[----:B------:R-:W-:Y:S01]  /*1c1b0*/  IMAD.MOV.U32 R13, RZ, RZ, R4 ;  /* 0x000000ffff0d7224 */ /* 0x000fe200078e0004 */
[----:B------:R-:W-:Y:S01]  /*1c1c0*/  MOV R12, RZ ;  /* 0x000000ff000c7202 */ /* 0x000fe20000000f00 */
[----:B------:R-:W-:Y:S02]  /*1c1d0*/  IMAD.MOV.U32 R11, RZ, RZ, 0x181f ;  /* 0x0000181fff0b7424 */ /* 0x000fe400078e00ff */
[----:B------:R-:W-:-:S07]  /*1c1e0*/  IMAD.MOV.U32 R15, RZ, RZ, -0x1 ;  /* 0xffffffffff0f7424 */ /* 0x000fce00078e00ff */
[----:B-1----:R-:W-:Y:S05]  /*1c1f0*/  WARPSYNC.COLLECTIVE R15, `(.L_x_7380) ;  /* 0x000000000f087348 */ /* 0x002fea0003c00000 */
[----:B------:R0:W2:Y:S02]  /*1c200*/  SHFL.IDX P6, R14, R13, R12, R11 ;  /* 0x0000000c0d0e7389 */ /* 0x0000a400000c000b */
[----:B012---:R-:W-:Y:S01]  /*1c210*/  ENDCOLLECTIVE ;  /* 0x000000000000791b */ /* 0x007fe20003800000 */
.L_x_7380:
[----:B------:R-:W-:Y:S02]  /*1c220*/  IMAD.MOV.U32 R13, RZ, RZ, R0 ;  /* 0x000000ffff0d7224 */ /* 0x000fe400078e0000 */
[----:B------:R-:W-:-:S07]  /*1c230*/  IMAD.MOV.U32 R3, RZ, RZ, R14 ;  /* 0x000000ffff037224 */ /* 0x000fce00078e000e */
[----:B------:R-:W-:Y:S05]  /*1c240*/  WARPSYNC.COLLECTIVE R15, `(.L_x_7381) ;  /* 0x000000000f087348 */ /* 0x000fea0003c00000 */
[----:B------:R0:W1:Y:S02]  /*1c250*/  SHFL.IDX P6, R14, R13, R12, R11 ;  /* 0x0000000c0d0e7389 */ /* 0x00006400000c000b */
[----:B01----:R-:W-:Y:S01]  /*1c260*/  ENDCOLLECTIVE ;  /* 0x000000000000791b */ /* 0x003fe20003800000 */
.L_x_7381:
[----:B------:R-:W-:Y:S05]  /*1c270*/  BRA `(.L_x_7382) ;  /* 0xffffff7c00c07947 */ /* 0x000fea000383ffff */
.L_x_7183:
[----:B------:R-:W-:Y:S01]  /*1c280*/  BSSY B1, `(.L_x_7383) ;  /* 0x0000008000017945 */ /* 0x000fe20003800000 */
[----:B------:R-:W-:Y:S01]  /*1c290*/  IMAD.MOV.U32 R13, RZ, RZ, R4 ;  /* 0x000000ffff0d7224 */ /* 0x000fe200078e0004 */
[----:B----4-:R-:W-:Y:S01]  /*1c2a0*/  MOV R15, 0xffffffff ;  /* 0xffffffff000f7802 */ /* 0x010fe20000000f00 */
[----:B------:R-:W-:Y:S02]  /*1c2b0*/  IMAD.MOV.U32 R12, RZ, RZ, 0x1 ;  /* 0x00000001ff0c7424 */ /* 0x000fe400078e00ff */
[----:B------:R-:W-:-:S07]  /*1c2c0*/  IMAD.MOV.U32 R11, RZ, RZ, 0x181f ;  /* 0x0000181fff0b7424 */ /* 0x000fce00078e00ff */
[----:B0123--:R-:W-:Y:S05]  /*1c2d0*/  WARPSYNC.COLLECTIVE R15, `(.L_x_7384) ;  /* 0x000000000f087348 */ /* 0x00ffea0003c00000 */
[----:B---3--:R3:W4:Y:S02]  /*1c2e0*/  SHFL.IDX P6, R14, R13, R12, R11 ;  /* 0x0000000c0d0e7389 */ /* 0x00872400000c000b */
[----:B01234-:R-:W-:Y:S01]  /*1c2f0*/  ENDCOLLECTIVE ;  /* 0x000000000000791b */ /* 0x01ffe20003800000 */
.L_x_7384:
[----:B------:R-:W-:Y:S05]  /*1c300*/  BSYNC B1 ;  /* 0x0000000000017941 */ /* 0x000fea0003800000 */
.L_x_7383:
        /* <DEDUP_REMOVED lines=8> */
.L_x_7385:
[----:B------:R-:W-:Y:S05]  /*1c390*/  BRA `(.L_x_7386) ;  /* 0xffffff7c00c07947 */ /* 0x000fea000383ffff */
.L_x_7186:
[----:B------:R-:W-:Y:S01]  /*1c3a0*/  BSSY B1, `(.L_x_7387) ;  /* 0x0000008000017945 */ /* 0x000fe20003800000 */
[----:B------:R-:W-:Y:S01]  /*1c3b0*/  IMAD.MOV.U32 R13, RZ, RZ, R4 ;  /* 0x000000ffff0d7224 */ /* 0x000fe200078e0004 */
[----:B----4-:R-:W-:Y:S01]  /*1c3c0*/  MOV R11, 0x181f ;  /* 0x0000181f000b7802 */ /* 0x010fe20000000f00 */
[----:B------:R-:W-:Y:S02]  /*1c3d0*/  IMAD.MOV.U32 R12, RZ, RZ, 0x2 ;  /* 0x00000002ff0c7424 */ /* 0x000fe400078e00ff */
[----:B------:R-:W-:-:S07]  /*1c3e0*/  IMAD.MOV.U32 R15, RZ, RZ, -0x1 ;  /* 0xffffffffff0f7424 */ /* 0x000fce00078e00ff */
[----:B0123--:R-:W-:Y:S05]  /*1c3f0*/  WARPSYNC.COLLECTIVE R15, `(.L_x_7388) ;  /* 0x000000000f087348 */ /* 0x00ffea0003c00000 */
[----:B---3--:R3:W4:Y:S02]  /*1c400*/  SHFL.IDX P6, R14, R13, R12, R11 ;  /* 0x0000000c0d0e7389 */ /* 0x00872400000c000b */
[----:B01234-:R-:W-:Y:S01]  /*1c410*/  ENDCOLLECTIVE ;  /* 0x000000000000791b */ /* 0x01ffe20003800000 */
.L_x_7388:
[----:B------:R-:W-:Y:S05]  /*1c420*/  BSYNC B1 ;  /* 0x0000000000017941 */ /* 0x000fea0003800000 */
.L_x_7387:
        /* <DEDUP_REMOVED lines=8> */
.L_x_7389:
[----:B------:R-:W-:Y:S05]  /*1c4b0*/  BRA `(.L_x_7390) ;  /* 0xffffff7c00c07947 */ /* 0x000fea000383ffff */
.L_x_7189:
[----:B------:R-:W-:Y:S01]  /*1c4c0*/  BSSY B1, `(.L_x_7391) ;  /* 0x0000008000017945 */ /* 0x000fe20003800000 */
[----:B------:R-:W-:Y:S01]  /*1c4d0*/  IMAD.MOV.U32 R13, RZ, RZ, R4 ;  /* 0x000000ffff0d7224 */ /* 0x000fe200078e0004 */
[----:B------:R-:W-:Y:S01]  /*1c4e0*/  MOV R12, 0x3 ;  /* 0x00000003000c7802 */ /* 0x000fe20000000f00 */
[----:B0-----:R-:W-:Y:S02]  /*1c4f0*/  IMAD.MOV.U32 R11, RZ, RZ, 0x181f ;  /* 0x0000181fff0b7424 */ /* 0x001fe400078e00ff */
[----:B------:R-:W-:-:S07]  /*1c500*/  IMAD.MOV.U32 R15, RZ, RZ, -0x1 ;  /* 0xffffffffff0f7424 */ /* 0x000fce00078e00ff */
[----:B-1234-:R-:W-:Y:S05]  /*1c510*/  WARPSYNC.COLLECTIVE R15, `(.L_x_7392) ;  /* 0x000000000f087348 */ /* 0x01efea0003c00000 */
[----:B----4-:R0:W4:Y:S02]  /*1c520*/  SHFL.IDX P6, R14, R13, R12, R11 ;  /* 0x0000000c0d0e7389 */ /* 0x01012400000c000b */
[----:B01234-:R-:W-:Y:S01]  /*1c530*/  ENDCOLLECTIVE ;  /* 0x000000000000791b */ /* 0x01ffe20003800000 */
.L_x_7392:
[----:B------:R-:W-:Y:S05]  /*1c540*/  BSYNC B1 ;  /* 0x0000000000017941 */ /* 0x000fea0003800000 */
.L_x_7391:
        /* <DEDUP_REMOVED lines=8> */
.L_x_7393:
[----:B------:R-:W-:Y:S05]  /*1c5d0*/  BRA `(.L_x_7394) ;  /* 0xffffff7c00c07947 */ /* 0x000fea000383ffff */
.L_x_7206:
[----:B------:R-:W0:Y:S01]  /*1c5e0*/  S2R R9, SR_TID.X ;  /* 0x0000000000097919 */ /* 0x000e220000002100 */
[----:B------:R-:W-:Y:S01]  /*1c5f0*/  BSSY B1, `(.L_x_7395) ;  /* 0x000000a000017945 */ /* 0x000fe20003800000 */
[----:B------:R-:W-:Y:S02]  /*1c600*/  IMAD.MOV.U32 R12, RZ, RZ, RZ ;  /* 0x000000ffff0c7224 */ /* 0x000fe400078e00ff */
[----:B------:R-:W-:Y:S02]  /*1c610*/  IMAD.MOV.U32 R11, RZ, RZ, 0x1f ;  /* 0x0000001fff0b7424 */ /* 0x000fe400078e00ff */
[----:B------:R-:W-:Y:S01]  /*1c620*/  IMAD.MOV.U32 R15, RZ, RZ, -0x1 ;  /* 0xffffffffff0f7424 */ /* 0x000fe200078e00ff */
[----:B0-----:R-:W-:-:S04]  /*1c630*/  SHF.R.U32.HI R9, RZ, 0x5, R9 ;  /* 0x00000005ff097819 */ /* 0x001fc80000011609 */
[----:B------:R-:W-:-:S04]  /*1c640*/  LOP3.LUT R9, R9, 0x3, RZ, 0xc0, !PT ;  /* 0x0000000309097812 */ /* 0x000fc800078ec0ff */
[----:B------:R-:W-:-:S07]  /*1c650*/  MOV R13, R9 ;  /* 0x00000009000d7202 */ /* 0x000fce0000000f00 */
[----:B------:R-:W-:Y:S05]  /*1c660*/  WARPSYNC.COLLECTIVE R15, `(.L_x_7396) ;  /* 0x000000000f087348 */ /* 0x000fea0003c00000 */
[----:B------:R0:W1:Y:S02]  /*1c670*/  SHFL.IDX P6, R14, R13, R12, R11 ;  /* 0x0000000c0d0e7389 */ /* 0x00006400000c000b */
[----:B01----:R-:W-:Y:S01]  /*1c680*/  ENDCOLLECTIVE ;  /* 0x000000000000791b */ /* 0x003fe20003800000 */
.L_x_7396:
[----:B------:R-:W-:Y:S05]  /*1c690*/  BSYNC B1 ;  /* 0x0000000000017941 */ /* 0x000fea0003800000 */
.L_x_7395:
[----:B------:R-:W-:Y:S05]  /*1c6a0*/  BRA `(.L_x_7397) ;  /* 0xffffff90002c7947 */ /* 0x000fea000383ffff */
.L_x_7208:
[----:B------:R-:W-:Y:S01]  /*1c6b0*/  BSSY B1, `(.L_x_7398) ;  /* 0x0000006000017945 */ /* 0x000fe20003800000 */
[----:B------:R-:W-:-:S07]  /*1c6c0*/  IMAD.MOV.U32 R15, RZ, RZ, -0x1 ;  /* 0xffffffffff0f7424 */ /* 0x000fce00078e00ff */
[----:B0-----:R-:W-:Y:S05]  /*1c6d0*/  WARPSYNC.COLLECTIVE R15, `(.L_x_7399) ;  /* 0x000000000f0c7348 */ /* 0x001fea0003c00000 */
[----:B------:R-:W-:Y:S02]  /*1c6e0*/  ELECT P6, UR62, PT ;  /* 0x00000000003e782f */ /* 0x000fe400038c0000 */
[----:B------:R-:W-:Y:S01]  /*1c6f0*/  MOV R14, UR62 ;  /* 0x0000003e000e7c02 */ /* 0x000fe20008000f00 */
[----:B0-----:R-:W-:Y:S10]  /*1c700*/  ENDCOLLECTIVE ;  /* 0x000000000000791b */ /* 0x001ff40003800000 */
.L_x_7399:
[----:B------:R-:W-:Y:S05]  /*1c710*/  BSYNC B1 ;  /* 0x0000000000017941 */ /* 0x000fea0003800000 */
.L_x_7398:
[----:B------:R-:W-:Y:S05]  /*1c720*/  BRA `(.L_x_7207) ;  /* 0xffffff9000247947 */ /* 0x000fea000383ffff */
.L_x_7210:
[----:B0-----:R0:W1:Y:S02]  /*1c730*/  SYNCS.PHASECHK.TRANS64.TRYWAIT P0, [R22+URZ+0x28820], R5 ;  /* 0x02882005160075a7 */ /* 0x001064000800017f */
[----:B-1----:R-:W-:Y:S05]  /*1c740*/  @!P0 NANOSLEEP.SYNCS 0x989680 ;  /* 0x009896800000895d */ /* 0x002fea0003900000 */
[----:B------:R-:W1:Y:S02]  /*1c750*/  @!P0 SYNCS.PHASECHK.TRANS64 P0, [R22+URZ+0x28820], R5 ;  /* 0x02882005160085a7 */ /* 0x000e64000800007f */
[----:B-1----:R-:W-:Y:S05]  /*1c760*/  @!P0 BRA `(.L_x_7210) ;  /* 0xfffffffc00f08947 */ /* 0x002fea000383ffff */
[----:B------:R-:W-:Y:S05]  /*1c770*/  BRA `(.L_x_7400) ;  /* 0xffffff9000347947 */ /* 0x000fea000383ffff */
.L_x_7214:
[----:B0-----:R0:W1:Y:S02]  /*1c780*/  SYNCS.PHASECHK.TRANS64.TRYWAIT P0, [R5+URZ+0x288a0], R6 ;  /* 0x0288a006050075a7 */ /* 0x001064000800017f */
[----:B-1----:R-:W-:Y:S05]  /*1c790*/  @!P0 NANOSLEEP.SYNCS 0x989680 ;  /* 0x009896800000895d */ /* 0x002fea0003900000 */
[----:B------:R-:W1:Y:S02]  /*1c7a0*/  @!P0 SYNCS.PHASECHK.TRANS64 P0, [R5+URZ+0x288a0], R6 ;  /* 0x0288a006050085a7 */ /* 0x000e64000800007f */
[----:B-1----:R-:W-:Y:S05]  /*1c7b0*/  @!P0 BRA `(.L_x_7214) ;  /* 0xfffffffc00f08947 */ /* 0x002fea000383ffff */
[----:B------:R-:W-:Y:S05]  /*1c7c0*/  BRA `(.L_x_7401) ;  /* 0xffffff90004c7947 */ /* 0x000fea000383ffff */
.L_x_7220:
[----:B-1----:R1:W2:Y:S02]  /*1c7d0*/  SYNCS.PHASECHK.TRANS64.TRYWAIT P0, [R5+URZ+0x288c0], R6 ;  /* 0x0288c006050075a7 */ /* 0x0022a4000800017f */
[----:B--2---:R-:W-:Y:S05]  /*1c7e0*/  @!P0 NANOSLEEP.SYNCS 0x989680 ;  /* 0x009896800000895d */ /* 0x004fea0003900000 */
[----:B------:R-:W2:Y:S02]  /*1c7f0*/  @!P0 SYNCS.PHASECHK.TRANS64 P0, [R5+URZ+0x288c0], R6 ;  /* 0x0288c006050085a7 */ /* 0x000ea4000800007f */
[----:B--2---:R-:W-:Y:S05]  /*1c800*/  @!P0 BRA `(.L_x_7220) ;  /* 0xfffffffc00f08947 */ /* 0x004fea000383ffff */
[----:B------:R-:W-:Y:S05]  /*1c810*/  BRA `(.L_x_7402) ;  /* 0xffffff94000c7947 */ /* 0x000fea000383ffff */
.L_x_7228:
[----:B-1----:R1:W2:Y:S02]  /*1c820*/  SYNCS.PHASECHK.TRANS64.TRYWAIT P1, [R8+URZ+0x288a0], R7 ;  /* 0x0288a007080075a7 */ /* 0x0022a4000802017f */
[----:B--2---:R-:W-:Y:S05]  /*1c830*/  @!P1 NANOSLEEP.SYNCS 0x989680 ;  /* 0x009896800000995d */ /* 0x004fea0003900000 */
[----:B------:R-:W2:Y:S02]  /*1c840*/  @!P1 SYNCS.PHASECHK.TRANS64 P1, [R8+URZ+0x288a0], R7 ;  /* 0x0288a007080095a7 */ /* 0x000ea4000802007f */
[----:B--2---:R-:W-:Y:S05]  /*1c850*/  @!P1 BRA `(.L_x_7228) ;  /* 0xfffffffc00f09947 */ /* 0x004fea000383ffff */
[----:B------:R-:W-:Y:S05]  /*1c860*/  BRA `(.L_x_7403) ;  /* 0xffffff9800087947 */ /* 0x000fea000383ffff */
.L_x_7234:
[----:B0-----:R0:W2:Y:S02]  /*1c870*/  SYNCS.PHASECHK.TRANS64.TRYWAIT P1, [R8+URZ+0x288c0], R7 ;  /* 0x0288c007080075a7 */ /* 0x0010a4000802017f */
[----:B--2---:R-:W-:Y:S05]  /*1c880*/  @!P1 NANOSLEEP.SYNCS 0x989680 ;  /* 0x009896800000995d */ /* 0x004fea0003900000 */
[----:B------:R-:W2:Y:S02]  /*1c890*/  @!P1 SYNCS.PHASECHK.TRANS64 P1, [R8+URZ+0x288c0], R7 ;  /* 0x0288c007080095a7 */ /* 0x000ea4000802007f */
[----:B--2---:R-:W-:Y:S05]  /*1c8a0*/  @!P1 BRA `(.L_x_7234) ;  /* 0xfffffffc00f09947 */ /* 0x004fea000383ffff */
[----:B------:R-:W-:Y:S05]  /*1c8b0*/  BRA `(.L_x_7404) ;  /* 0xffffff9800c07947 */ /* 0x000fea000383ffff */
.L_x_7248:
[----:B------:R-:W0:Y:S01]  /*1c8c0*/  S2R R9, SR_TID.X ;  /* 0x0000000000097919 */ /* 0x000e220000002100 */
[----:B------:R-:W-:Y:S01]  /*1c8d0*/  BSSY B0, `(.L_x_7405) ;  /* 0x000000a000007945 */ /* 0x000fe20003800000 */
[----:B------:R-:W-:Y:S01]  /*1c8e0*/  IMAD.MOV.U32 R12, RZ, RZ, RZ ;  /* 0x000000ffff0c7224 */ /* 0x000fe200078e00ff */
[----:B------:R-:W-:Y:S01]  /*1c8f0*/  MOV R15, 0xffffffff ;  /* 0xffffffff000f7802 */ /* 0x000fe20000000f00 */
[----:B------:R-:W-:Y:S01]  /*1c900*/  IMAD.MOV.U32 R11, RZ, RZ, 0x1f ;  /* 0x0000001fff0b7424 */ /* 0x000fe200078e00ff */
[----:B0-----:R-:W-:-:S04]  /*1c910*/  SHF.R.U32.HI R9, RZ, 0x5, R9 ;  /* 0x00000005ff097819 */ /* 0x001fc80000011609 */
[----:B------:R-:W-:-:S05]  /*1c920*/  LOP3.LUT R9, R9, 0x3, RZ, 0xc0, !PT ;  /* 0x0000000309097812 */ /* 0x000fca00078ec0ff */
[----:B------:R-:W-:-:S07]  /*1c930*/  IMAD.MOV.U32 R13, RZ, RZ, R9 ;  /* 0x000000ffff0d7224 */ /* 0x000fce00078e0009 */
[----:B-----5:R-:W-:Y:S05]  /*1c940*/  WARPSYNC.COLLECTIVE R15, `(.L_x_7406) ;  /* 0x000000000f087348 */ /* 0x020fea0003c00000 */
[----:B------:R0:W1:Y:S02]  /*1c950*/  SHFL.IDX P6, R14, R13, R12, R11 ;  /* 0x0000000c0d0e7389 */ /* 0x00006400000c000b */
[----:B01---5:R-:W-:Y:S01]  /*1c960*/  ENDCOLLECTIVE ;  /* 0x000000000000791b */ /* 0x023fe20003800000 */
.L_x_7406:
[----:B------:R-:W-:Y:S05]  /*1c970*/  BSYNC B0 ;  /* 0x0000000000007941 */ /* 0x000fea0003800000 */
.L_x_7405:
[----:B------:R-:W-:Y:S05]  /*1c980*/  BRA `(.L_x_7407) ;  /* 0xffffffa400807947 */ /* 0x000fea000383ffff */
.L_x_7251:
[----:B0-----:R0:W1:Y:S02]  /*1c990*/  SYNCS.PHASECHK.TRANS64.TRYWAIT P0, [R7+URZ+0x28840], R2 ;  /* 0x02884002070075a7 */ /* 0x001064000800017f */
[----:B-1----:R-:W-:Y:S05]  /*1c9a0*/  @!P0 NANOSLEEP.SYNCS 0x989680 ;  /* 0x009896800000895d */ /* 0x002fea0003900000 */
[----:B------:R-:W1:Y:S02]  /*1c9b0*/  @!P0 SYNCS.PHASECHK.TRANS64 P0, [R7+URZ+0x28840], R2 ;  /* 0x02884002070085a7 */ /* 0x000e64000800007f */
[----:B-1----:R-:W-:Y:S05]  /*1c9c0*/  @!P0 BRA `(.L_x_7251) ;  /* 0xfffffffc00f08947 */ /* 0x002fea000383ffff */
[----:B------:R-:W-:Y:S05]  /*1c9d0*/  BRA `(.L_x_7408) ;  /* 0xffffffa400dc7947 */ /* 0x000fea000383ffff */
.L_x_7252:
        /* <DEDUP_REMOVED lines=8> */
.L_x_7410:
[----:B------:R-:W-:Y:S05]  /*1ca60*/  BSYNC B0 ;  /* 0x0000000000007941 */ /* 0x000fea0003800000 */
.L_x_7409:
        /* <DEDUP_REMOVED lines=9> */
.L_x_7411:
[----:B------:R-:W-:Y:S02]  /*1cb00*/  IMAD.MOV.U32 R13, RZ, RZ, R0 ;  /* 0x000000ffff0d7224 */ /* 0x000fe400078e0000 */
[----:B------:R-:W-:Y:S02]  /*1cb10*/  IMAD.MOV.U32 R12, RZ, RZ, 0x1 ;  /* 0x00000001ff0c7424 */ /* 0x000fe400078e00ff */
[----:B------:R-:W-:-:S07]  /*1cb20*/  IMAD.MOV.U32 R3, RZ, RZ, R14 ;  /* 0x000000ffff037224 */ /* 0x000fce00078e000e */
[----:B------:R-:W-:Y:S05]  /*1cb30*/  WARPSYNC.COLLECTIVE R15, `(.L_x_7412) ;  /* 0x000000000f087348 */ /* 0x000fea0003c00000 */
[----:B------:R0:W1:Y:S02]  /*1cb40*/  SHFL.IDX P6, R14, R13, R12, R11 ;  /* 0x0000000c0d0e7389 */ /* 0x00006400000c000b */
[----:B01----:R-:W-:Y:S01]  /*1cb50*/  ENDCOLLECTIVE ;  /* 0x000000000000791b */ /* 0x003fe20003800000 */
.L_x_7412:
        /* <DEDUP_REMOVED lines=16> */
.L_x_7413:
[----:B------:R-:W-:Y:S02]  /*1cc60*/  @P0 IMAD R8, R5, 0x2, R22 ;  /* 0x0000000205080824 */ /* 0x000fe400078e0216 */
[----:B------:R-:W-:Y:S02]  /*1cc70*/  IMAD.MOV.U32 R13, RZ, RZ, R0 ;  /* 0x000000ffff0d7224 */ /* 0x000fe400078e0000 */
[----:B------:R-:W-:Y:S02]  /*1cc80*/  IMAD.MOV.U32 R12, RZ, RZ, 0x2 ;  /* 0x00000002ff0c7424 */ /* 0x000fe400078e00ff */
[----:B------:R-:W-:-:S07]  /*1cc90*/  IMAD.MOV.U32 R3, RZ, RZ, R14 ;  /* 0x000000ffff037224 */ /* 0x000fce00078e000e */
[----:B------:R-:W-:Y:S05]  /*1cca0*/  WARPSYNC.COLLECTIVE R15, `(.L_x_7414) ;  /* 0x000000000f087348 */ /* 0x000fea0003c00000 */
[----:B------:R0:W1:Y:S02]  /*1ccb0*/  SHFL.IDX P6, R14, R13, R12, R11 ;  /* 0x0000000c0d0e7389 */ /* 0x00006400000c000b */
[----:B01----:R-:W-:Y:S01]  /*1ccc0*/  ENDCOLLECTIVE ;  /* 0x000000000000791b */ /* 0x003fe20003800000 */
.L_x_7414:
        /* <DEDUP_REMOVED lines=16> */
.L_x_7415:
[----:B------:R-:W-:Y:S02]  /*1cdd0*/  @P0 IMAD R8, R5, 0x2, R22 ;  /* 0x0000000205080824 */ /* 0x000fe400078e0216 */
[----:B------:R-:W-:Y:S02]  /*1cde0*/  IMAD.MOV.U32 R13, RZ, RZ, R0 ;  /* 0x000000ffff0d7224 */ /* 0x000fe400078e0000 */
[----:B------:R-:W-:Y:S01]  /*1cdf0*/  IMAD.MOV.U32 R12, RZ, RZ, 0x3 ;  /* 0x00000003ff0c7424 */ /* 0x000fe200078e00ff */
[----:B------:R-:W-:-:S07]  /*1ce00*/  MOV R3, R14 ;  /* 0x0000000e00037202 */ /* 0x000fce0000000f00 */
[----:B------:R-:W-:Y:S05]  /*1ce10*/  WARPSYNC.COLLECTIVE R15, `(.L_x_7416) ;  /* 0x000000000f087348 */ /* 0x000fea0003c00000 */
[----:B------:R0:W1:Y:S02]  /*1ce20*/  SHFL.IDX P6, R14, R13, R12, R11 ;  /* 0x0000000c0d0e7389 */ /* 0x00006400000c000b */
[----:B01----:R-:W-:Y:S01]  /*1ce30*/  ENDCOLLECTIVE ;  /* 0x000000000000791b */ /* 0x003fe20003800000 */
.L_x_7416:
        /* <DEDUP_REMOVED lines=16> */
.L_x_7417:
[----:B------:R-:W-:Y:S02]  /*1cf40*/  @P0 IMAD R8, R5, 0x2, R22 ;  /* 0x0000000205080824 */ /* 0x000fe400078e0216 */
[----:B------:R-:W-:Y:S02]  /*1cf50*/  IMAD.MOV.U32 R13, RZ, RZ, R0 ;  /* 0x000000ffff0d7224 */ /* 0x000fe400078e0000 */
[----:B------:R-:W-:Y:S02]  /*1cf60*/  IMAD.MOV.U32 R12, RZ, RZ, 0x4 ;  /* 0x00000004ff0c7424 */ /* 0x000fe400078e00ff */
[----:B------:R-:W-:-:S07]  /*1cf70*/  IMAD.MOV.U32 R3, RZ, RZ, R14 ;  /* 0x000000ffff037224 */ /* 0x000fce00078e000e */
[----:B------:R-:W-:Y:S05]  /*1cf80*/  WARPSYNC.COLLECTIVE R15, `(.L_x_7418) ;  /* 0x000000000f087348 */ /* 0x000fea0003c00000 */
[----:B------:R0:W1:Y:S02]  /*1cf90*/  SHFL.IDX P6, R14, R13, R12, R11 ;  /* 0x0000000c0d0e7389 */ /* 0x00006400000c000b */
[----:B01----:R-:W-:Y:S01]  /*1cfa0*/  ENDCOLLECTIVE ;  /* 0x000000000000791b */ /* 0x003fe20003800000 */
.L_x_7418:
        /* <DEDUP_REMOVED lines=16> */
.L_x_7419:
[----:B------:R-:W-:Y:S01]  /*1d0b0*/  @P0 LEA R8, R5, R22, 0x1 ;  /* 0x0000001605080211 */ /* 0x000fe200078e08ff */
[----:B------:R-:W-:Y:S02]  /*1d0c0*/  IMAD.MOV.U32 R13, RZ, RZ, R0 ;  /* 0x000000ffff0d7224 */ /* 0x000fe400078e0000 */
[----:B------:R-:W-:Y:S02]  /*1d0d0*/  IMAD.MOV.U32 R12, RZ, RZ, 0x5 ;  /* 0x00000005ff0c7424 */ /* 0x000fe400078e00ff */
[----:B------:R-:W-:-:S07]  /*1d0e0*/  IMAD.MOV.U32 R3, RZ, RZ, R14 ;  /* 0x000000ffff037224 */ /* 0x000fce00078e000e */
[----:B------:R-:W-:Y:S05]  /*1d0f0*/  WARPSYNC.COLLECTIVE R15, `(.L_x_7420) ;  /* 0x000000000f087348 */ /* 0x000fea0003c00000 */
[----:B------:R0:W1:Y:S02]  /*1d100*/  SHFL.IDX P6, R14, R13, R12, R11 ;  /* 0x0000000c0d0e7389 */ /* 0x00006400000c000b */
[----:B01----:R-:W-:Y:S01]  /*1d110*/  ENDCOLLECTIVE ;  /* 0x000000000000791b */ /* 0x003fe20003800000 */
.L_x_7420:
        /* <DEDUP_REMOVED lines=16> */
.L_x_7421:
[----:B------:R-:W-:Y:S01]  /*1d220*/  @P0 IMAD R8, R5, 0x2, R22 ;  /* 0x0000000205080824 */ /* 0x000fe200078e0216 */
[----:B------:R-:W-:Y:S01]  /*1d230*/  MOV R13, R0 ;  /* 0x00000000000d7202 */ /* 0x000fe20000000f00 */
[----:B------:R-:W-:Y:S02]  /*1d240*/  IMAD.MOV.U32 R12, RZ, RZ, 0x6 ;  /* 0x00000006ff0c7424 */ /* 0x000fe400078e00ff */
[----:B------:R-:W-:-:S07]  /*1d250*/  IMAD.MOV.U32 R3, RZ, RZ, R14 ;  /* 0x000000ffff037224 */ /* 0x000fce00078e000e */
[----:B------:R-:W-:Y:S05]  /*1d260*/  WARPSYNC.COLLECTIVE R15, `(.L_x_7422) ;  /* 0x000000000f087348 */ /* 0x000fea0003c00000 */
[----:B------:R0:W1:Y:S02]  /*1d270*/  SHFL.IDX P6, R14, R13, R12, R11 ;  /* 0x0000000c0d0e7389 */ /* 0x00006400000c000b */
[----:B01----:R-:W-:Y:S01]  /*1d280*/  ENDCOLLECTIVE ;  /* 0x000000000000791b */ /* 0x003fe20003800000 */
.L_x_7422:
        /* <DEDUP_REMOVED lines=16> */
.L_x_7423:
[----:B------:R-:W-:Y:S02]  /*1d390*/  @P0 IMAD R8, R5, 0x2, R22 ;  /* 0x0000000205080824 */ /* 0x000fe400078e0216 */
[----:B------:R-:W-:Y:S01]  /*1d3a0*/  IMAD.MOV.U32 R13, RZ, RZ, R0 ;  /* 0x000000ffff0d7224 */ /* 0x000fe200078e0000 */
[----:B------:R-:W-:Y:S01]  /*1d3b0*/  MOV R12, 0x7 ;  /* 0x00000007000c7802 */ /* 0x000fe20000000f00 */
[----:B------:R-:W-:-:S07]  /*1d3c0*/  IMAD.MOV.U32 R3, RZ, RZ, R14 ;  /* 0x000000ffff037224 */ /* 0x000fce00078e000e */
[----:B------:R-:W-:Y:S05]  /*1d3d0*/  WARPSYNC.COLLECTIVE R15, `(.L_x_7424) ;  /* 0x000000000f087348 */ /* 0x000fea0003c00000 */
[----:B------:R0:W1:Y:S02]  /*1d3e0*/  SHFL.IDX P6, R14, R13, R12, R11 ;  /* 0x0000000c0d0e7389 */ /* 0x00006400000c000b */
[----:B01----:R-:W-:Y:S01]  /*1d3f0*/  ENDCOLLECTIVE ;  /* 0x000000000000791b */ /* 0x003fe20003800000 */
.L_x_7424:
        /* <DEDUP_REMOVED lines=10> */
.L_x_7425:
[----:B------:R-:W-:Y:S01]  /*1d4a0*/  @!PT LDS RZ, [RZ] ;  /* 0x00000000fffff984 */ /* 0x000fe20000000800 */
[----:B------:R-:W-:Y:S01]  /*1d4b0*/  @!PT LDS RZ, [RZ] ;  /* 0x00000000fffff984 */ /* 0x000fe20000000800 */
[----:B------:R-:W-:Y:S01]  /*1d4c0*/  @!PT LDS RZ, [RZ] ;  /* 0x00000000fffff984 */ /* 0x000fe20000000800 */
[----:B------:R-:W-:Y:S04]  /*1d4d0*/  @P0 LDGSTS.E.BYPASS.LTC128B.128 [R8+0x1b400], desc[UR38][R2.64], !P3 ;  /* 0x1b40000002080fae */ /* 0x000fe8000d901d66 */
[----:B------:R0:W-:Y:S02]  /*1d4e0*/  @P0 LDGSTS.E.BYPASS.LTC128B.128 [R8+0x1f400], desc[UR38][R2.64+0x80], !P2 ;  /* 0x1f40008002080fae */ /* 0x0001e4000d101d66 */
[----:B0-----:R-:W-:Y:S01]  /*1d4f0*/  IMAD.MOV.U32 R2, RZ, RZ, R14 ;  /* 0x000000ffff027224 */ /* 0x001fe200078e000e */
[----:B------:R-:W-:Y:S06]  /*1d500*/  BRA `(.L_x_7426) ;  /* 0xffffffa000c07947 */ /* 0x000fec000383ffff */
.L_x_7257:
        /* <DEDUP_REMOVED lines=9> */
.L_x_7427:
[C---:B------:R-:W-:Y:S01]  /*1d5a0*/  VIADD R7, R4.reuse, 0x10 ;  /* 0x0000001004077836 */ /* 0x040fe20000000000 */
[----:B------:R-:W-:Y:S01]  /*1d5b0*/  ISETP.GE.AND P3, PT, R4, R6, PT ;  /* 0x000000060400720c */ /* 0x000fe20003f66270 */
[----:B------:R-:W-:Y:S01]  /*1d5c0*/  IMAD.MOV.U32 R13, RZ, RZ, R0 ;  /* 0x000000ffff0d7224 */ /* 0x000fe200078e0000 */
[----:B------:R-:W-:-:S11]  /*1d5d0*/  MOV R2, R14 ;  /* 0x0000000e00027202 */ /* 0x000fd60000000f00 */
[----:B------:R-:W-:Y:S05]  /*1d5e0*/  WARPSYNC.COLLECTIVE R15, `(.L_x_7428) ;  /* 0x000000000f087348 */ /* 0x000fea0003c00000 */
[----:B------:R0:W1:Y:S02]  /*1d5f0*/  SHFL.IDX P6, R14, R13, R12, R11 ;  /* 0x0000000c0d0e7389 */ /* 0x00006400000c000b */
[----:B01----:R-:W-:Y:S01]  /*1d600*/  ENDCOLLECTIVE ;  /* 0x000000000000791b */ /* 0x003fe20003800000 */
.L_x_7428:
        /* <DEDUP_REMOVED lines=8> */
.L_x_7429:
        /* <DEDUP_REMOVED lines=11> */
.L_x_7430:
        /* <DEDUP_REMOVED lines=8> */
.L_x_7431:
        /* <DEDUP_REMOVED lines=13> */
.L_x_7432:
        /* <DEDUP_REMOVED lines=8> */
.L_x_7433:
        /* <DEDUP_REMOVED lines=13> */
.L_x_7434:
        /* <DEDUP_REMOVED lines=8> */
.L_x_7435:
        /* <DEDUP_REMOVED lines=13> */
.L_x_7436:
        /* <DEDUP_REMOVED lines=8> */
.L_x_7437:
        /* <DEDUP_REMOVED lines=13> */
.L_x_7438:
        /* <DEDUP_REMOVED lines=8> */
.L_x_7439:
[----:B------:R-:W-:-:S05]  /*1dd00*/  @!P3 IMAD.MOV.U32 R3, RZ, RZ, R7 ;  /* 0x000000ffff03b224 */ /* 0x000fca00078e0007 */
[----:B------:R-:W-:Y:S01]  /*1dd10*/  @!PT LDS RZ, [RZ] ;  /* 0x00000000fffff984 */ /* 0x000fe20000000800 */
[----:B------:R-:W-:Y:S01]  /*1dd20*/  @!PT LDS RZ, [RZ] ;  /* 0x00000000fffff984 */ /* 0x000fe20000000800 */
[----:B------:R-:W-:Y:S01]  /*1dd30*/  @!PT LDS RZ, [RZ] ;  /* 0x00000000fffff984 */ /* 0x000fe20000000800 */
[----:B------:R-:W-:Y:S04]  /*1dd40*/  @!P3 LDGSTS.E.BYPASS.LTC128B.128 [R9+0x12c00], desc[UR38][R2.64], !P0 ;  /* 0x12c000000209bfae */ /* 0x000fe8000c101d66 */
[----:B------:R0:W-:Y:S01]  /*1dd50*/  @!P3 LDGSTS.E.BYPASS.LTC128B.128 [R9+0x16c00], desc[UR38][R2.64+0x80], !P1 ;  /* 0x16c000800209bfae */ /* 0x0001e2000c901d66 */
[----:B------:R-:W-:Y:S01]  /*1dd60*/  MOV R13, R0 ;  /* 0x00000000000d7202 */ /* 0x000fe20000000f00 */
[----:B0-----:R-:W-:Y:S02]  /*1dd70*/  VIADD R3, R4, 0x60 ;  /* 0x0000006004037836 */ /* 0x001fe40000000000 */
[----:B------:R-:W-:-:S07]  /*1dd80*/  IMAD.MOV.U32 R2, RZ, RZ, R14 ;  /* 0x000000ffff027224 */ /* 0x000fce00078e000e */
[----:B------:R-:W-:Y:S05]  /*1dd90*/  WARPSYNC.COLLECTIVE R15, `(.L_x_7440) ;  /* 0x000000000f087348 */ /* 0x000fea0003c00000 */
[----:B------:R0:W1:Y:S02]  /*1dda0*/  SHFL.IDX P6, R14, R13, R12, R11 ;  /* 0x0000000c0d0e7389 */ /* 0x00006400000c000b */
[----:B01----:R-:W-:Y:S01]  /*1ddb0*/  ENDCOLLECTIVE ;  /* 0x000000000000791b */ /* 0x003fe20003800000 */
.L_x_7440:
[----:B------:R-:W-:Y:S01]  /*1ddc0*/  ISETP.GE.AND P3, PT, R3, R6, PT ;  /* 0x000000060300720c */ /* 0x000fe20003f66270 */
[----:B------:R-:W-:Y:S02]  /*1ddd0*/  IMAD.MOV.U32 R13, RZ, RZ, R5 ;  /* 0x000000ffff0d7224 */ /* 0x000fe400078e0005 */
[----:B------:R-:W-:-:S10]  /*1dde0*/  IMAD.MOV.U32 R12, RZ, RZ, 0x7 ;  /* 0x00000007ff0c7424 */ /* 0x000fd400078e00ff */
[----:B------:R-:W-:-:S05]  /*1ddf0*/  @!P3 LEA R14, P2, R31, R14, 0x1 ;  /* 0x0000000e1f0eb211 */ /* 0x000fca00078408ff */
[----:B------:R-:W-:Y:S02]  /*1de00*/  @!P3 IMAD.X R7, RZ, RZ, R2, P2 ;  /* 0x000000ffff07b224 */ /* 0x000fe400010e0602 */
[----:B------:R-:W-:-:S07]  /*1de10*/  @!P3 IMAD.MOV.U32 R2, RZ, RZ, R14 ;  /* 0x000000ffff02b224 */ /* 0x000fce00078e000e */
[----:B------:R-:W-:Y:S05]  /*1de20*/  WARPSYNC.COLLECTIVE R15, `(.L_x_7441) ;  /* 0x000000000f087348 */ /* 0x000fea0003c00000 */
[----:B------:R0:W1:Y:S02]  /*1de30*/  SHFL.IDX P6, R14, R13, R12, R11 ;  /* 0x0000000c0d0e7389 */ /* 0x00006400000c000b */
[----:B01----:R-:W-:Y:S01]  /*1de40*/  ENDCOLLECTIVE ;  /* 0x000000000000791b */ /* 0x003fe20003800000 */
.L_x_7441:
[----:B------:R-:W-:-:S05]  /*1de50*/  @!P3 IMAD.MOV.U32 R3, RZ, RZ, R7 ;  /* 0x000000ffff03b224 */ /* 0x000fca00078e0007 */
[----:B------:R-:W-:Y:S01]  /*1de60*/  @!PT LDS RZ, [RZ] ;  /* 0x00000000fffff984 */ /* 0x000fe20000000800 */
[----:B------:R-:W-:Y:S01]  /*1de70*/  @!PT LDS RZ, [RZ] ;  /* 0x00000000fffff984 */ /* 0x000fe20000000800 */
[----:B------:R-:W-:Y:S01]  /*1de80*/  @!PT LDS RZ, [RZ] ;  /* 0x00000000fffff984 */ /* 0x000fe20000000800 */
[----:B------:R0:W-:Y:S04]  /*1de90*/  @!P3 LDGSTS.E.BYPASS.LTC128B.128 [R9+0x13400], desc[UR38][R2.64], !P0 ;  /* 0x134000000209bfae */ /* 0x0001e8000c101d66 */
[----:B------:R0:W-:Y:S01]  /*1dea0*/  @!P3 LDGSTS.E.BYPASS.LTC128B.128 [R9+0x17400], desc[UR38][R2.64+0x80], !P1 ;  /* 0x174000800209bfae */ /* 0x0001e2000c901d66 */
[----:B------:R-:W-:Y:S01]  /*1deb0*/  MOV R13, R0 ;  /* 0x00000000000d7202 */ /* 0x000fe20000000f00 */
[----:B------:R-:W-:-:S07]  /*1dec0*/  IMAD.MOV.U32 R5, RZ, RZ, R14 ;  /* 0x000000ffff057224 */ /* 0x000fce00078e000e */
[----:B0-----:R-:W-:Y:S05]  /*1ded0*/  WARPSYNC.COLLECTIVE R15, `(.L_x_7442) ;  /* 0x000000000f087348 */ /* 0x001fea0003c00000 */
[----:B------:R1:W2:Y:S02]  /*1dee0*/  SHFL.IDX P6, R14, R13, R12, R11 ;  /* 0x0000000c0d0e7389 */ /* 0x0002a400000c000b */
[----:B012---:R-:W-:Y:S01]  /*1def0*/  ENDCOLLECTIVE ;  /* 0x000000000000791b */ /* 0x007fe20003800000 */
.L_x_7442:
[----:B------:R-:W-:Y:S05]  /*1df00*/  BRA `(.L_x_7443) ;  /* 0xffffffa4002c7947 */ /* 0x000fea000383ffff */
.L_x_7262:
[----:B0-----:R0:W1:Y:S02]  /*1df10*/  SYNCS.PHASECHK.TRANS64.TRYWAIT P0, [R22+URZ+0x28820], R3 ;  /* 0x02882003160075a7 */ /* 0x001064000800017f */
[----:B-1----:R-:W-:Y:S05]  /*1df20*/  @!P0 NANOSLEEP.SYNCS 0x989680 ;  /* 0x009896800000895d */ /* 0x002fea0003900000 */
[----:B------:R-:W1:Y:S02]  /*1df30*/  @!P0 SYNCS.PHASECHK.TRANS64 P0, [R22+URZ+0x28820], R3 ;  /* 0x02882003160085a7 */ /* 0x000e64000800007f */
[----:B-1----:R-:W-:Y:S05]  /*1df40*/  @!P0 BRA `(.L_x_7262) ;  /* 0xfffffffc00f08947 */ /* 0x002fea000383ffff */
[----:B------:R-:W-:Y:S05]  /*1df50*/  BRA `(.L_x_7444) ;  /* 0xffffffa4009c7947 */ /* 0x000fea000383ffff */
.L_x_7267:
[----:B0-----:R0:W1:Y:S02]  /*1df60*/  SYNCS.PHASECHK.TRANS64.TRYWAIT P0, [R6+URZ+0x28840], R3 ;  /* 0x02884003060075a7 */ /* 0x001064000800017f */
[----:B-1----:R-:W-:Y:S05]  /*1df70*/  @!P0 NANOSLEEP.SYNCS 0x989680 ;  /* 0x009896800000895d */ /* 0x002fea0003900000 */
[----:B------:R-:W1:Y:S02]  /*1df80*/  @!P0 SYNCS.PHASECHK.TRANS64 P0, [R6+URZ+0x28840], R3 ;  /* 0x02884003060085a7 */ /* 0x000e64000800007f */
[----:B-1----:R-:W-:Y:S05]  /*1df90*/  @!P0 BRA `(.L_x_7267) ;  /* 0xfffffffc00f08947 */ /* 0x002fea000383ffff */
[----:B------:R-:W-:Y:S05]  /*1dfa0*/  BRA `(.L_x_7445) ;  /* 0xffffffa8006c7947 */ /* 0x000fea000383ffff */
.L_x_7268:
        /* <DEDUP_REMOVED lines=8> */
.L_x_7447:
[----:B------:R-:W-:Y:S05]  /*1e030*/  BSYNC B1 ;  /* 0x0000000000017941 */ /* 0x000fea0003800000 */
.L_x_7446:
        /* <DEDUP_REMOVED lines=9> */
.L_x_7448:
[----:B------:R-:W-:Y:S02]  /*1e0d0*/  IMAD R8, R8, 0x2, R22 ;  /* 0x0000000208087824 */ /* 0x000fe400078e0216 */
[----:B------:R-:W-:Y:S02]  /*1e0e0*/  IMAD.MOV.U32 R13, RZ, RZ, R9 ;  /* 0x000000ffff0d7224 */ /* 0x000fe400078e0009 */
[----:B------:R-:W-:Y:S02]  /*1e0f0*/  IMAD.MOV.U32 R12, RZ, RZ, 0x1 ;  /* 0x00000001ff0c7424 */ /* 0x000fe400078e00ff */
[----:B------:R-:W-:-:S07]  /*1e100*/  IMAD.MOV.U32 R2, RZ, RZ, R14 ;  /* 0x000000ffff027224 */ /* 0x000fce00078e000e */
[----:B------:R-:W-:Y:S05]  /*1e110*/  WARPSYNC.COLLECTIVE R15, `(.L_x_7449) ;  /* 0x000000000f087348 */ /* 0x000fea0003c00000 */
[----:B------:R0:W1:Y:S02]  /*1e120*/  SHFL.IDX P6, R14, R13, R12, R11 ;  /* 0x0000000c0d0e7389 */ /* 0x00006400000c000b */
[----:B01----:R-:W-:Y:S01]  /*1e130*/  ENDCOLLECTIVE ;  /* 0x000000000000791b */ /* 0x003fe20003800000 */
.L_x_7449:
        /* <DEDUP_REMOVED lines=12> */
.L_x_7450:
[----:B------:R-:W-:Y:S02]  /*1e200*/  IMAD.MOV.U32 R13, RZ, RZ, R9 ;  /* 0x000000ffff0d7224 */ /* 0x000fe400078e0009 */
[----:B------:R-:W-:Y:S02]  /*1e210*/  IMAD.MOV.U32 R12, RZ, RZ, 0x2 ;  /* 0x00000002ff0c7424 */ /* 0x000fe400078e00ff */
[----:B------:R-:W-:-:S07]  /*1e220*/  IMAD.MOV.U32 R2, RZ, RZ, R14 ;  /* 0x000000ffff027224 */ /* 0x000fce00078e000e */
[----:B------:R-:W-:Y:S05]  /*1e230*/  WARPSYNC.COLLECTIVE R15, `(.L_x_7451) ;  /* 0x000000000f087348 */ /* 0x000fea0003c00000 */
[----:B------:R0:W1:Y:S02]  /*1e240*/  SHFL.IDX P6, R14, R13, R12, R11 ;  /* 0x0000000c0d0e7389 */ /* 0x00006400000c000b */
[----:B01----:R-:W-:Y:S01]  /*1e250*/  ENDCOLLECTIVE ;  /* 0x000000000000791b */ /* 0x003fe20003800000 */
.L_x_7451:
        /* <DEDUP_REMOVED lines=12> */
.L_x_7452:
[----:B------:R-:W-:Y:S02]  /*1e320*/  IMAD.MOV.U32 R13, RZ, RZ, R9 ;  /* 0x000000ffff0d7224 */ /* 0x000fe400078e0009 */
[----:B------:R-:W-:Y:S01]  /*1e330*/  IMAD.MOV.U32 R12, RZ, RZ, 0x3 ;  /* 0x00000003ff0c7424 */ /* 0x000fe200078e00ff */
[----:B------:R-:W-:-:S07]  /*1e340*/  MOV R2, R14 ;  /* 0x0000000e00027202 */ /* 0x000fce0000000f00 */
[----:B------:R-:W-:Y:S05]  /*1e350*/  WARPSYNC.COLLECTIVE R15, `(.L_x_7453) ;  /* 0x000000000f087348 */ /* 0x000fea0003c00000 */
[----:B------:R0:W1:Y:S02]  /*1e360*/  SHFL.IDX P6, R14, R13, R12, R11 ;  /* 0x0000000c0d0e7389 */ /* 0x00006400000c000b */
[----:B01----:R-:W-:Y:S01]  /*1e370*/  ENDCOLLECTIVE ;  /* 0x000000000000791b */ /* 0x003fe20003800000 */
.L_x_7453:
        /* <DEDUP_REMOVED lines=12> */
.L_x_7454:
[----:B------:R-:W-:Y:S01]  /*1e440*/  MOV R13, R9 ;  /* 0x00000009000d7202 */ /* 0x000fe20000000f00 */
[----:B------:R-:W-:Y:S02]  /*1e450*/  IMAD.MOV.U32 R12, RZ, RZ, 0x4 ;  /* 0x00000004ff0c7424 */ /* 0x000fe400078e00ff */
[----:B------:R-:W-:-:S07]  /*1e460*/  IMAD.MOV.U32 R2, RZ, RZ, R14 ;  /* 0x000000ffff027224 */ /* 0x000fce00078e000e */
[----:B------:R-:W-:Y:S05]  /*1e470*/  WARPSYNC.COLLECTIVE R15, `(.L_x_7455) ;  /* 0x000000000f087348 */ /* 0x000fea0003c00000 */
[----:B------:R0:W1:Y:S02]  /*1e480*/  SHFL.IDX P6, R14, R13, R12, R11 ;  /* 0x0000000c0d0e7389 */ /* 0x00006400000c000b */
[----:B01----:R-:W-:Y:S01]  /*1e490*/  ENDCOLLECTIVE ;  /* 0x000000000000791b */ /* 0x003fe20003800000 */
.L_x_7455:
        /* <DEDUP_REMOVED lines=12> */
.L_x_7456:
[----:B------:R-:W-:Y:S02]  /*1e560*/  IMAD.MOV.U32 R13, RZ, RZ, R9 ;  /* 0x000000ffff0d7224 */ /* 0x000fe400078e0009 */
[----:B------:R-:W-:Y:S02]  /*1e570*/  IMAD.MOV.U32 R12, RZ, RZ, 0x5 ;  /* 0x00000005ff0c7424 */ /* 0x000fe400078e00ff */
[----:B------:R-:W-:-:S07]  /*1e580*/  IMAD.MOV.U32 R2, RZ, RZ, R14 ;  /* 0x000000ffff027224 */ /* 0x000fce00078e000e */
[----:B------:R-:W-:Y:S05]  /*1e590*/  WARPSYNC.COLLECTIVE R15, `(.L_x_7457) ;  /* 0x000000000f087348 */ /* 0x000fea0003c00000 */
[----:B------:R0:W1:Y:S02]  /*1e5a0*/  SHFL.IDX P6, R14, R13, R12, R11 ;  /* 0x0000000c0d0e7389 */ /* 0x00006400000c000b */
[----:B01----:R-:W-:Y:S01]  /*1e5b0*/  ENDCOLLECTIVE ;  /* 0x000000000000791b */ /* 0x003fe20003800000 */
.L_x_7457:
        /* <DEDUP_REMOVED lines=12> */
.L_x_7458:
[----:B------:R-:W-:Y:S02]  /*1e680*/  IMAD.MOV.U32 R13, RZ, RZ, R9 ;  /* 0x000000ffff0d7224 */ /* 0x000fe400078e0009 */
[----:B------:R-:W-:Y:S02]  /*1e690*/  IMAD.MOV.U32 R12, RZ, RZ, 0x6 ;  /* 0x00000006ff0c7424 */ /* 0x000fe400078e00ff */
[----:B------:R-:W-:-:S07]  /*1e6a0*/  IMAD.MOV.U32 R2, RZ, RZ, R14 ;  /* 0x000000ffff027224 */ /* 0x000fce00078e000e */
[----:B------:R-:W-:Y:S05]  /*1e6b0*/  WARPSYNC.COLLECTIVE R15, `(.L_x_7459) ;  /* 0x000000000f087348 */ /* 0x000fea0003c00000 */
[----:B------:R0:W1:Y:S02]  /*1e6c0*/  SHFL.IDX P6, R14, R13, R12, R11 ;  /* 0x0000000c0d0e7389 */ /* 0x00006400000c000b */
[----:B01----:R-:W-:Y:S01]  /*1e6d0*/  ENDCOLLECTIVE ;  /* 0x000000000000791b */ /* 0x003fe20003800000 */
.L_x_7459:
        /* <DEDUP_REMOVED lines=12> */
.L_x_7460:
[----:B------:R-:W-:Y:S02]  /*1e7a0*/  IMAD.MOV.U32 R13, RZ, RZ, R9 ;  /* 0x000000ffff0d7224 */ /* 0x000fe400078e0009 */
[----:B------:R-:W-:Y:S01]  /*1e7b0*/  IMAD.MOV.U32 R12, RZ, RZ, 0x7 ;  /* 0x00000007ff0c7424 */ /* 0x000fe200078e00ff */
[----:B------:R-:W-:-:S07]  /*1e7c0*/  MOV R2, R14 ;  /* 0x0000000e00027202 */ /* 0x000fce0000000f00 */
[----:B------:R-:W-:Y:S05]  /*1e7d0*/  WARPSYNC.COLLECTIVE R15, `(.L_x_7461) ;  /* 0x000000000f087348 */ /* 0x000fea0003c00000 */
[----:B------:R0:W1:Y:S02]  /*1e7e0*/  SHFL.IDX P6, R14, R13, R12, R11 ;  /* 0x0000000c0d0e7389 */ /* 0x00006400000c000b */
[----:B01----:R-:W-:Y:S01]  /*1e7f0*/  ENDCOLLECTIVE ;  /* 0x000000000000791b */ /* 0x003fe20003800000 */
.L_x_7461:
        /* <DEDUP_REMOVED lines=8> */
[----:B------:R-:W-:-:S07]  /*1e880*/  IMAD.MOV.U32 R9, RZ, RZ, R14 ;  /* 0x000000ffff097224 */ /* 0x000fce00078e000e */
[----:B0-----:R-:W-:Y:S05]  /*1e890*/  WARPSYNC.COLLECTIVE R15, `(.L_x_7462) ;  /* 0x000000000f087348 */ /* 0x001fea0003c00000 */
[----:B------:R1:W2:Y:S02]  /*1e8a0*/  SHFL.IDX P6, R14, R13, R12, R11 ;  /* 0x0000000c0d0e7389 */ /* 0x0002a400000c000b */
[----:B012---:R-:W-:Y:S01]  /*1e8b0*/  ENDCOLLECTIVE ;  /* 0x000000000000791b */ /* 0x007fe20003800000 */
.L_x_7462:
[----:B------:R-:W-:Y:S01]  /*1e8c0*/  IMAD.MOV.U32 R2, RZ, RZ, R14 ;  /* 0x000000ffff027224 */ /* 0x000fe200078e000e */
[----:B------:R-:W-:Y:S06]  /*1e8d0*/  BRA `(.L_x_7463) ;  /* 0xffffffa400407947 */ /* 0x000fec000383ffff */
.L_x_7273:
[----:B-1----:R1:W2:Y:S02]  /*1e8e0*/  SYNCS.PHASECHK.TRANS64.TRYWAIT P0, [R6+URZ+0x28860], R2 ;  /* 0x02886002060075a7 */ /* 0x0022a4000800017f */
[----:B--2---:R-:W-:Y:S05]  /*1e8f0*/  @!P0 NANOSLEEP.SYNCS 0x989680 ;  /* 0x009896800000895d */ /* 0x004fea0003900000 */
[----:B------:R-:W2:Y:S02]  /*1e900*/  @!P0 SYNCS.PHASECHK.TRANS64 P0, [R6+URZ+0x28860], R2 ;  /* 0x02886002060085a7 */ /* 0x000ea4000800007f */
[----:B--2---:R-:W-:Y:S05]  /*1e910*/  @!P0 BRA `(.L_x_7273) ;  /* 0xfffffffc00f08947 */ /* 0x004fea000383ffff */
[----:B------:R-:W-:Y:S05]  /*1e920*/  BRA `(.L_x_7464) ;  /* 0xffffffa4009c7947 */ /* 0x000fea000383ffff */
.L_x_7274:
        /* <DEDUP_REMOVED lines=8> */
.L_x_7466:
[----:B------:R-:W-:Y:S05]  /*1e9b0*/  BSYNC B1 ;  /* 0x0000000000017941 */ /* 0x000fea0003800000 */
.L_x_7465:
        /* <DEDUP_REMOVED lines=9> */
.L_x_7467:
[----:B------:R-:W-:Y:S02]  /*1ea50*/  IMAD.MOV.U32 R13, RZ, RZ, R24 ;  /* 0x000000ffff0d7224 */ /* 0x000fe400078e0018 */
[----:B------:R-:W-:Y:S01]  /*1ea60*/  IMAD.MOV.U32 R12, RZ, RZ, 0x1 ;  /* 0x00000001ff0c7424 */ /* 0x000fe200078e00ff */
[----:B------:R-:W-:-:S07]  /*1ea70*/  MOV R2, R14 ;  /* 0x0000000e00027202 */ /* 0x000fce0000000f00 */
[----:B------:R-:W-:Y:S05]  /*1ea80*/  WARPSYNC.COLLECTIVE R15, `(.L_x_7468) ;  /* 0x000000000f087348 */ /* 0x000fea0003c00000 */
[----:B------:R0:W1:Y:S02]  /*1ea90*/  SHFL.IDX P6, R14, R13, R12, R11 ;  /* 0x0000000c0d0e7389 */ /* 0x00006400000c000b */
[----:B01----:R-:W-:Y:S01]  /*1eaa0*/  ENDCOLLECTIVE ;  /* 0x000000000000791b */ /* 0x003fe20003800000 */
.L_x_7468:
        /* <DEDUP_REMOVED lines=14> */
.L_x_7469:
[----:B------:R-:W-:Y:S02]  /*1eb90*/  IMAD.MOV.U32 R13, RZ, RZ, R24 ;  /* 0x000000ffff0d7224 */ /* 0x000fe400078e0018 */
[----:B------:R-:W-:Y:S02]  /*1eba0*/  IMAD.MOV.U32 R12, RZ, RZ, 0x2 ;  /* 0x00000002ff0c7424 */ /* 0x000fe400078e00ff */
[----:B------:R-:W-:-:S07]  /*1ebb0*/  IMAD.MOV.U32 R2, RZ, RZ, R14 ;  /* 0x000000ffff027224 */ /* 0x000fce00078e000e */
[----:B------:R-:W-:Y:S05]  /*1ebc0*/  WARPSYNC.COLLECTIVE R15, `(.L_x_7470) ;  /* 0x000000000f087348 */ /* 0x000fea0003c00000 */
[----:B------:R0:W1:Y:S02]  /*1ebd0*/  SHFL.IDX P6, R14, R13, R12, R11 ;  /* 0x0000000c0d0e7389 */ /* 0x00006400000c000b */
[----:B01----:R-:W-:Y:S01]  /*1ebe0*/  ENDCOLLECTIVE ;  /* 0x000000000000791b */ /* 0x003fe20003800000 */
.L_x_7470:
        /* <DEDUP_REMOVED lines=14> */
.L_x_7471:
[----:B------:R-:W-:Y:S01]  /*1ecd0*/  IMAD.MOV.U32 R13, RZ, RZ, R24 ;  /* 0x000000ffff0d7224 */ /* 0x000fe200078e0018 */
[----:B------:R-:W-:Y:S01]  /*1ece0*/  MOV R12, 0x3 ;  /* 0x00000003000c7802 */ /* 0x000fe20000000f00 */
[----:B------:R-:W-:-:S07]  /*1ecf0*/  IMAD.MOV.U32 R2, RZ, RZ, R14 ;  /* 0x000000ffff027224 */ /* 0x000fce00078e000e */
[----:B------:R-:W-:Y:S05]  /*1ed00*/  WARPSYNC.COLLECTIVE R15, `(.L_x_7472) ;  /* 0x000000000f087348 */ /* 0x000fea0003c00000 */
[----:B------:R0:W1:Y:S02]  /*1ed10*/  SHFL.IDX P6, R14, R13, R12, R11 ;  /* 0x0000000c0d0e7389 */ /* 0x00006400000c000b */
[----:B01----:R-:W-:Y:S01]  /*1ed20*/  ENDCOLLECTIVE ;  /* 0x000000000000791b */ /* 0x003fe20003800000 */
.L_x_7472:
        /* <DEDUP_REMOVED lines=14> */
.L_x_7473:
[----:B------:R-:W-:Y:S02]  /*1ee10*/  IMAD.MOV.U32 R13, RZ, RZ, R24 ;  /* 0x000000ffff0d7224 */ /* 0x000fe400078e0018 */
[----:B------:R-:W-:Y:S02]  /*1ee20*/  IMAD.MOV.U32 R12, RZ, RZ, 0x4 ;  /* 0x00000004ff0c7424 */ /* 0x000fe400078e00ff */
[----:B------:R-:W-:-:S07]  /*1ee30*/  IMAD.MOV.U32 R2, RZ, RZ, R14 ;  /* 0x000000ffff027224 */ /* 0x000fce00078e000e */
[----:B------:R-:W-:Y:S05]  /*1ee40*/  WARPSYNC.COLLECTIVE R15, `(.L_x_7474) ;  /* 0x000000000f087348 */ /* 0x000fea0003c00000 */
[----:B------:R0:W1:Y:S02]  /*1ee50*/  SHFL.IDX P6, R14, R13, R12, R11 ;  /* 0x0000000c0d0e7389 */ /* 0x00006400000c000b */
[----:B01----:R-:W-:Y:S01]  /*1ee60*/  ENDCOLLECTIVE ;  /* 0x000000000000791b */ /* 0x003fe20003800000 */
.L_x_7474:
        /* <DEDUP_REMOVED lines=14> */
.L_x_7475:
[----:B------:R-:W-:Y:S02]  /*1ef50*/  IMAD.MOV.U32 R13, RZ, RZ, R24 ;  /* 0x000000ffff0d7224 */ /* 0x000fe400078e0018 */
[----:B------:R-:W-:Y:S02]  /*1ef60*/  IMAD.MOV.U32 R12, RZ, RZ, 0x5 ;  /* 0x00000005ff0c7424 */ /* 0x000fe400078e00ff */
[----:B------:R-:W-:-:S07]  /*1ef70*/  IMAD.MOV.U32 R2, RZ, RZ, R14 ;  /* 0x000000ffff027224 */ /* 0x000fce00078e000e */
[----:B------:R-:W-:Y:S05]  /*1ef80*/  WARPSYNC.COLLECTIVE R15, `(.L_x_7476) ;  /* 0x000000000f087348 */ /* 0x000fea0003c00000 */
[----:B------:R0:W1:Y:S02]  /*1ef90*/  SHFL.IDX P6, R14, R13, R12, R11 ;  /* 0x0000000c0d0e7389 */ /* 0x00006400000c000b */
[----:B01----:R-:W-:Y:S01]  /*1efa0*/  ENDCOLLECTIVE ;  /* 0x000000000000791b */ /* 0x003fe20003800000 */
.L_x_7476:
        /* <DEDUP_REMOVED lines=14> */
.L_x_7477:
[----:B------:R-:W-:Y:S02]  /*1f090*/  IMAD.MOV.U32 R13, RZ, RZ, R24 ;  /* 0x000000ffff0d7224 */ /* 0x000fe400078e0018 */
[----:B------:R-:W-:Y:S02]  /*1f0a0*/  IMAD.MOV.U32 R12, RZ, RZ, 0x6 ;  /* 0x00000006ff0c7424 */ /* 0x000fe400078e00ff */
[----:B------:R-:W-:-:S07]  /*1f0b0*/  IMAD.MOV.U32 R2, RZ, RZ, R14 ;  /* 0x000000ffff027224 */ /* 0x000fce00078e000e */
[----:B------:R-:W-:Y:S05]  /*1f0c0*/  WARPSYNC.COLLECTIVE R15, `(.L_x_7478) ;  /* 0x000000000f087348 */ /* 0x000fea0003c00000 */
[----:B------:R0:W1:Y:S02]  /*1f0d0*/  SHFL.IDX P6, R14, R13, R12, R11 ;  /* 0x0000000c0d0e7389 */ /* 0x00006400000c000b */
[----:B01----:R-:W-:Y:S01]  /*1f0e0*/  ENDCOLLECTIVE ;  /* 0x000000000000791b */ /* 0x003fe20003800000 */
.L_x_7478:
        /* <DEDUP_REMOVED lines=14> */
.L_x_7479:
[----:B------:R-:W-:Y:S01]  /*1f1d0*/  IMAD.MOV.U32 R13, RZ, RZ, R24 ;  /* 0x000000ffff0d7224 */ /* 0x000fe200078e0018 */
[----:B------:R-:W-:Y:S01]  /*1f1e0*/  MOV R12, 0x7 ;  /* 0x00000007000c7802 */ /* 0x000fe20000000f00 */
[----:B------:R-:W-:-:S07]  /*1f1f0*/  IMAD.MOV.U32 R2, RZ, RZ, R14 ;  /* 0x000000ffff027224 */ /* 0x000fce00078e000e */
[----:B------:R-:W-:Y:S05]  /*1f200*/  WARPSYNC.COLLECTIVE R15, `(.L_x_7480) ;  /* 0x000000000f087348 */ /* 0x000fea0003c00000 */
[----:B------:R0:W1:Y:S02]  /*1f210*/  SHFL.IDX P6, R14, R13, R12, R11 ;  /* 0x0000000c0d0e7389 */ /* 0x00006400000c000b */
[----:B01----:R-:W-:Y:S01]  /*1f220*/  ENDCOLLECTIVE ;  /* 0x000000000000791b */ /* 0x003fe20003800000 */
.L_x_7480:
        /* <DEDUP_REMOVED lines=13> */
.L_x_7481:
[----:B------:R-:W-:Y:S01]  /*1f300*/  @!PT LDS RZ, [RZ] ;  /* 0x00000000fffff984 */ /* 0x000fe20000000800 */
[----:B------:R-:W-:Y:S01]  /*1f310*/  @!PT LDS RZ, [RZ] ;  /* 0x00000000fffff984 */ /* 0x000fe20000000800 */
[----:B------:R-:W-:Y:S01]  /*1f320*/  @!PT LDS RZ, [RZ] ;  /* 0x00000000fffff984 */ /* 0x000fe20000000800 */
[----:B------:R0:W-:Y:S01]  /*1f330*/  LDGSTS.E.BYPASS.LTC128B.128 [R7+0x7400], desc[UR38][R2.64+0x80], !P0 ;  /* 0x0740008002077fae */ /* 0x0001e2000c101d66 */
[----:B------:R-:W-:Y:S05]  /*1f340*/  BRA `(.L_x_7482) ;  /* 0xffffffa000247947 */ /* 0x000fea000383ffff */
.L_x_7282:
[----:B0-----:R0:W1:Y:S02]  /*1f350*/  SYNCS.PHASECHK.TRANS64.TRYWAIT P0, [R0+URZ+0x28860], R3 ;  /* 0x02886003000075a7 */ /* 0x001064000800017f */
[----:B-1----:R-:W-:Y:S05]  /*1f360*/  @!P0 NANOSLEEP.SYNCS 0x989680 ;  /* 0x009896800000895d */ /* 0x002fea0003900000 */
[----:B------:R-:W1:Y:S02]  /*1f370*/  @!P0 SYNCS.PHASECHK.TRANS64 P0, [R0+URZ+0x28860], R3 ;  /* 0x02886003000085a7 */ /* 0x000e64000800007f */
[----:B-1----:R-:W-:Y:S05]  /*1f380*/  @!P0 BRA `(.L_x_7282) ;  /* 0xfffffffc00f08947 */ /* 0x002fea000383ffff */
[----:B------:R-:W-:Y:S05]  /*1f390*/  BRA `(.L_x_7483) ;  /* 0xffffffa400407947 */ /* 0x000fea000383ffff */
.L_x_7283:
        /* <DEDUP_REMOVED lines=8> */
.L_x_7485:
[----:B------:R-:W-:Y:S05]  /*1f420*/  BSYNC B0 ;  /* 0x0000000000007941 */ /* 0x000fea0003800000 */
.L_x_7484:
[----:B------:R-:W-:Y:S01]  /*1f430*/  MOV R13, R23 ;  /* 0x00000017000d7202 */ /* 0x000fe20000000f00 */
        /* <DEDUP_REMOVED lines=8> */
.L_x_7486:
[----:B------:R-:W-:Y:S01]  /*1f4c0*/  ULDC UR4, c[0x0][0x2f4] ;  /* 0x0000bd0000047ab9 */ /* 0x000fe20000000800 */
[----:B------:R-:W-:Y:S01]  /*1f4d0*/  IMAD R4, R9, 0x2, R22 ;  /* 0x0000000209047824 */ /* 0x000fe200078e0216 */
[----:B------:R-:W-:Y:S02]  /*1f4e0*/  ISETP.GE.AND P1, PT, R31, UR4, PT ;  /* 0x000000041f007c0c */ /* 0x000fe4000bf26270 */
[----:B------:R-:W-:Y:S02]  /*1f4f0*/  ISETP.GE.AND P0, PT, R30, UR4, PT ;  /* 0x000000041e007c0c */ /* 0x000fe4000bf06270 */
[C---:B------:R-:W-:Y:S02]  /*1f500*/  ISETP.LT.OR P3, PT, R6.reuse, 0x1, P1 ;  /* 0x000000010600780c */ /* 0x040fe40000f61670 */
[----:B------:R-:W-:Y:S01]  /*1f510*/  ISETP.LT.OR P4, PT, R6, 0x1, P0 ;  /* 0x000000010600780c */ /* 0x000fe20000781670 */
[----:B------:R-:W-:Y:S01]  /*1f520*/  IMAD.MOV.U32 R13, RZ, RZ, R24 ;  /* 0x000000ffff0d7224 */ /* 0x000fe200078e0018 */
[----:B------:R-:W-:-:S02]  /*1f530*/  MOV R12, 0x1 ;  /* 0x00000001000c7802 */ /* 0x000fc40000000f00 */
[----:B------:R-:W-:-:S13]  /*1f540*/  IADD3 R2, P2, R14, R5, RZ ;  /* 0x000000050e027210 */ /* 0x000fda0007f5e0ff */
[----:B------:R-:W-:Y:S05]  /*1f550*/  WARPSYNC.COLLECTIVE R15, `(.L_x_7487) ;  /* 0x000000000f087348 */ /* 0x000fea0003c00000 */
[----:B------:R0:W1:Y:S02]  /*1f560*/  SHFL.IDX P6, R14, R13, R12, R11 ;  /* 0x0000000c0d0e7389 */ /* 0x00006400000c000b */
[----:B01----:R-:W-:Y:S01]  /*1f570*/  ENDCOLLECTIVE ;  /* 0x000000000000791b */ /* 0x003fe20003800000 */
.L_x_7487:
        /* <DEDUP_REMOVED lines=13> */
.L_x_7488:
[----:B------:R-:W-:Y:S02]  /*1f650*/  IMAD.MOV.U32 R13, RZ, RZ, R24 ;  /* 0x000000ffff0d7224 */ /* 0x000fe400078e0018 */
[----:B------:R-:W-:Y:S02]  /*1f660*/  IMAD.MOV.U32 R12, RZ, RZ, 0x2 ;  /* 0x00000002ff0c7424 */ /* 0x000fe400078e00ff */
[----:B------:R-:W-:-:S07]  /*1f670*/  IMAD.MOV.U32 R10, RZ, RZ, R14 ;  /* 0x000000ffff0a7224 */ /* 0x000fce00078e000e */
[----:B------:R-:W-:Y:S05]  /*1f680*/  WARPSYNC.COLLECTIVE R15, `(.L_x_7489) ;  /* 0x000000000f087348 */ /* 0x000fea0003c00000 */
[----:B------:R0:W1:Y:S02]  /*1f690*/  SHFL.IDX P6, R14, R13, R12, R11 ;  /* 0x0000000c0d0e7389 */ /* 0x00006400000c000b */
[----:B01----:R-:W-:Y:S01]  /*1f6a0*/  ENDCOLLECTIVE ;  /* 0x000000000000791b */ /* 0x003fe20003800000 */
.L_x_7489:
[----:B------:R-:W-:-:S05]  /*1f6b0*/  IADD3 R2, P2, R10, R5, RZ ;  /* 0x000000050a027210 */ /* 0x000fca0007f5e0ff */
[----:B------:R-:W-:-:S05]  /*1f6c0*/  IMAD.X R3, RZ, RZ, R7, P2 ;  /* 0x000000ffff037224 */ /* 0x000fca00010e0607 */
[----:B------:R-:W-:Y:S01]  /*1f6d0*/  @!PT LDS RZ, [RZ] ;  /* 0x00000000fffff984 */ /* 0x000fe20000000800 */
[----:B------:R-:W-:Y:S01]  /*1f6e0*/  @!PT LDS RZ, [RZ] ;  /* 0x00000000fffff984 */ /* 0x000fe20000000800 */
[----:B------:R-:W-:Y:S01]  /*1f6f0*/  @!PT LDS RZ, [RZ] ;  /* 0x00000000fffff984 */ /* 0x000fe20000000800 */
[----:B------:R0:W-:Y:S01]  /*1f700*/  LDGSTS.E.BYPASS.LTC128B.128 [R4+0xc00], desc[UR38][R2.64], !P3 ;  /* 0x00c0000002047fae */ /* 0x0001e2000d901d66 */
[----:B------:R-:W-:Y:S02]  /*1f710*/  MOV R13, R23 ;  /* 0x00000017000d7202 */ /* 0x000fe40000000f00 */
[C---:B------:R-:W-:Y:S01]  /*1f720*/  ISETP.LT.OR P3, PT, R6.reuse, 0x21, P1 ;  /* 0x000000210600780c */ /* 0x040fe20000f61670 */
[----:B------:R0:W-:Y:S01]  /*1f730*/  LDGSTS.E.BYPASS.LTC128B.128 [R4+0x4c00], desc[UR38][R2.64+0x80], !P4 ;  /* 0x04c0008002047fae */ /* 0x0001e2000e101d66 */
[----:B------:R-:W-:Y:S01]  /*1f740*/  ISETP.LT.OR P4, PT, R6, 0x21, P0 ;  /* 0x000000210600780c */ /* 0x000fe20000781670 */
[----:B------:R-:W-:-:S12]  /*1f750*/  IMAD.MOV.U32 R8, RZ, RZ, R14 ;  /* 0x000000ffff087224 */ /* 0x000fd800078e000e */
[----:B0-----:R-:W-:Y:S05]  /*1f760*/  WARPSYNC.COLLECTIVE R15, `(.L_x_7490) ;  /* 0x000000000f087348 */ /* 0x001fea0003c00000 */
[----:B------:R1:W2:Y:S02]  /*1f770*/  SHFL.IDX P6, R14, R13, R12, R11 ;  /* 0x0000000c0d0e7389 */ /* 0x0002a400000c000b */
[----:B012---:R-:W-:Y:S01]  /*1f780*/  ENDCOLLECTIVE ;  /* 0x000000000000791b */ /* 0x007fe20003800000 */
.L_x_7490:
[----:B------:R-:W-:Y:S02]  /*1f790*/  IMAD.MOV.U32 R13, RZ, RZ, R24 ;  /* 0x000000ffff0d7224 */ /* 0x000fe400078e0018 */
[----:B------:R-:W-:Y:S01]  /*1f7a0*/  IMAD.MOV.U32 R12, RZ, RZ, 0x3 ;  /* 0x00000003ff0c7424 */ /* 0x000fe200078e00ff */
[----:B------:R-:W-:-:S13]  /*1f7b0*/  IADD3 R2, P2, R14, R5, RZ ;  /* 0x000000050e027210 */ /* 0x000fda0007f5e0ff */
[----:B------:R-:W-:Y:S05]  /*1f7c0*/  WARPSYNC.COLLECTIVE R15, `(.L_x_7491) ;  /* 0x000000000f087348 */ /* 0x000fea0003c00000 */
[----:B------:R0:W1:Y:S02]  /*1f7d0*/  SHFL.IDX P6, R14, R13, R12, R11 ;  /* 0x0000000c0d0e7389 */ /* 0x00006400000c000b */
[----:B01----:R-:W-:Y:S01]  /*1f7e0*/  ENDCOLLECTIVE ;  /* 0x000000000000791b */ /* 0x003fe20003800000 */
.L_x_7491:
        /* <DEDUP_REMOVED lines=13> */
.L_x_7492:
[----:B------:R-:W-:Y:S01]  /*1f8c0*/  IMAD.MOV.U32 R13, RZ, RZ, R24 ;  /* 0x000000ffff0d7224 */ /* 0x000fe200078e0018 */
[----:B------:R-:W-:Y:S02]  /*1f8d0*/  MOV R12, 0x4 ;  /* 0x00000004000c7802 */ /* 0x000fe40000000f00 */
[----:B------:R-:W-:-:S13]  /*1f8e0*/  IADD3 R2, P2, R14, R5, RZ ;  /* 0x000000050e027210 */ /* 0x000fda0007f5e0ff */
[----:B------:R-:W-:Y:S05]  /*1f8f0*/  WARPSYNC.COLLECTIVE R15, `(.L_x_7493) ;  /* 0x000000000f087348 */ /* 0x000fea0003c00000 */
[----:B------:R0:W1:Y:S02]  /*1f900*/  SHFL.IDX P6, R14, R13, R12, R11 ;  /* 0x0000000c0d0e7389 */ /* 0x00006400000c000b */
[----:B01----:R-:W-:Y:S01]  /*1f910*/  ENDCOLLECTIVE ;  /* 0x000000000000791b */ /* 0x003fe20003800000 */
.L_x_7493:
        /* <DEDUP_REMOVED lines=13> */
.L_x_7494:
[----:B------:R-:W-:Y:S02]  /*1f9f0*/  IMAD.MOV.U32 R13, RZ, RZ, R24 ;  /* 0x000000ffff0d7224 */ /* 0x000fe400078e0018 */
[----:B------:R-:W-:Y:S02]  /*1fa00*/  IMAD.MOV.U32 R12, RZ, RZ, 0x5 ;  /* 0x00000005ff0c7424 */ /* 0x000fe400078e00ff */
[----:B------:R-:W-:-:S07]  /*1fa10*/  IMAD.MOV.U32 R10, RZ, RZ, R14 ;  /* 0x000000ffff0a7224 */ /* 0x000fce00078e000e */
[----:B------:R-:W-:Y:S05]  /*1fa20*/  WARPSYNC.COLLECTIVE R15, `(.L_x_7495) ;  /* 0x000000000f087348 */ /* 0x000fea0003c00000 */
[----:B------:R0:W1:Y:S02]  /*1fa30*/  SHFL.IDX P6, R14, R13, R12, R11 ;  /* 0x0000000c0d0e7389 */ /* 0x00006400000c000b */
[----:B01----:R-:W-:Y:S01]  /*1fa40*/  ENDCOLLECTIVE ;  /* 0x000000000000791b */ /* 0x003fe20003800000 */
.L_x_7495:
        /* <DEDUP_REMOVED lines=14> */
.L_x_7496:
[----:B------:R-:W-:Y:S02]  /*1fb30*/  IMAD.MOV.U32 R13, RZ, RZ, R24 ;  /* 0x000000ffff0d7224 */ /* 0x000fe400078e0018 */
[----:B------:R-:W-:Y:S01]  /*1fb40*/  IMAD.MOV.U32 R12, RZ, RZ, 0x6 ;  /* 0x00000006ff0c7424 */ /* 0x000fe200078e00ff */
[----:B------:R-:W-:-:S13]  /*1fb50*/  IADD3 R2, P2, R14, R5, RZ ;  /* 0x000000050e027210 */ /* 0x000fda0007f5e0ff */
[----:B------:R-:W-:Y:S05]  /*1fb60*/  WARPSYNC.COLLECTIVE R15, `(.L_x_7497) ;  /* 0x000000000f087348 */ /* 0x000fea0003c00000 */
[----:B------:R0:W1:Y:S02]  /*1fb70*/  SHFL.IDX P6, R14, R13, R12, R11 ;  /* 0x0000000c0d0e7389 */ /* 0x00006400000c000b */
[----:B01----:R-:W-:Y:S01]  /*1fb80*/  ENDCOLLECTIVE ;  /* 0x000000000000791b */ /* 0x003fe20003800000 */
.L_x_7497:
        /* <DEDUP_REMOVED lines=13> */
.L_x_7498:
[----:B------:R-:W-:Y:S01]  /*1fc60*/  MOV R13, R24 ;  /* 0x00000018000d7202 */ /* 0x000fe20000000f00 */
[----:B------:R-:W-:Y:S02]  /*1fc70*/  IMAD.MOV.U32 R12, RZ, RZ, 0x7 ;  /* 0x00000007ff0c7424 */ /* 0x000fe400078e00ff */
[----:B------:R-:W-:-:S07]  /*1fc80*/  IMAD.MOV.U32 R10, RZ, RZ, R14 ;  /* 0x000000ffff0a7224 */ /* 0x000fce00078e000e */
[----:B------:R-:W-:Y:S05]  /*1fc90*/  WARPSYNC.COLLECTIVE R15, `(.L_x_7499) ;  /* 0x000000000f087348 */ /* 0x000fea0003c00000 */
[----:B------:R0:W1:Y:S02]  /*1fca0*/  SHFL.IDX P6, R14, R13, R12, R11 ;  /* 0x0000000c0d0e7389 */ /* 0x00006400000c000b */
[----:B01----:R-:W-:Y:S01]  /*1fcb0*/  ENDCOLLECTIVE ;  /* 0x000000000000791b */ /* 0x003fe20003800000 */
.L_x_7499:
        /* <DEDUP_REMOVED lines=12> */
.L_x_7500:
[----:B------:R-:W-:Y:S05]  /*1fd80*/  BRA `(.L_x_7501) ;  /* 0xffffff9c00e07947 */ /* 0x000fea000383ffff */
.L_x_7288:
        /* <DEDUP_REMOVED lines=8> */
.L_x_7503:
[----:B------:R-:W-:Y:S05]  /*1fe10*/  BSYNC B0 ;  /* 0x0000000000007941 */ /* 0x000fea0003800000 */
.L_x_7502:
[----:B------:R-:W-:Y:S01]  /*1fe20*/  IMAD.MOV.U32 R13, RZ, RZ, R16 ;  /* 0x000000ffff0d7224 */ /* 0x000fe200078e0010 */
[----:B------:R-:W-:Y:S01]  /*1fe30*/  MOV R5, R14 ;  /* 0x0000000e00057202 */ /* 0x000fe20000000f00 */
[----:B------:R-:W-:Y:S02]  /*1fe40*/  IMAD.MOV.U32 R12, RZ, RZ, 0x1 ;  /* 0x00000001ff0c7424 */ /* 0x000fe400078e00ff */
[----:B------:R-:W-:Y:S02]  /*1fe50*/  IMAD.MOV.U32 R11, RZ, RZ, 0x1f ;  /* 0x0000001fff0b7424 */ /* 0x000fe400078e00ff */
[----:B------:R-:W-:Y:S02]  /*1fe60*/  IMAD.MOV.U32 R15, RZ, RZ, -0x1 ;  /* 0xffffffffff0f7424 */ /* 0x000fe400078e00ff */
[----:B------:R-:W-:-:S07]  /*1fe70*/  IMAD.IADD R7, R19, 0x1, R8 ;  /* 0x0000000113077824 */ /* 0x000fce00078e0208 */
[----:B------:R-:W-:Y:S05]  /*1fe80*/  WARPSYNC.COLLECTIVE R15, `(.L_x_7504) ;  /* 0x000000000f087348 */ /* 0x000fea0003c00000 */
[----:B------:R0:W1:Y:S02]  /*1fe90*/  SHFL.IDX P6, R14, R13, R12, R11 ;  /* 0x0000000c0d0e7389 */ /* 0x00006400000c000b */
[----:B01----:R-:W-:Y:S01]  /*1fea0*/  ENDCOLLECTIVE ;  /* 0x000000000000791b */ /* 0x003fe20003800000 */
.L_x_7504:
        /* <DEDUP_REMOVED lines=18> */
.L_x_7505:
[----:B------:R-:W-:Y:S01]  /*1ffd0*/  IMAD.MOV.U32 R12, RZ, RZ, 0x2 ;  /* 0x00000002ff0c7424 */ /* 0x000fe200078e00ff */
[----:B------:R-:W-:-:S05]  /*1ffe0*/  SEL R7, R14, RZ, P1 ;  /* 0x000000ff0e077207 */ /* 0x000fca0000800000 */
[----:B------:R-:W-:-:S04]  /*1fff0*/  IMAD.IADD R6, R4, 0x1, R7 ;  /* 0x0000000104067824 */ /* 0x000fc800078e0207 */
[----:B------:R-:W-:-:S07]  /*20000*/  IMAD.MOV.U32 R13, RZ, RZ, R6 ;  /* 0x000000ffff0d7224 */ /* 0x000fce00078e0006 */
[----:B------:R-:W-:Y:S05]  /*20010*/  WARPSYNC.COLLECTIVE R15, `(.L_x_7506) ;  /* 0x000000000f087348 */ /* 0x000fea0003c00000 */
[----:B------:R0:W1:Y:S02]  /*20020*/  SHFL.UP P6, R14, R13, R12, R11 ;  /* 0x0400000c0d0e7389 */ /* 0x00006400000c000b */
[----:B01----:R-:W-:Y:S01]  /*20030*/  ENDCOLLECTIVE ;  /* 0x000000000000791b */ /* 0x003fe20003800000 */
.L_x_7506:
[----:B------:R-:W-:Y:S02]  /*20040*/  MOV R12, 0x4 ;  /* 0x00000004000c7802 */ /* 0x000fe40000000f00 */
[----:B------:R-:W-:-:S05]  /*20050*/  SEL R7, R14, RZ, P2 ;  /* 0x000000ff0e077207 */ /* 0x000fca0001000000 */
[----:B------:R-:W-:-:S04]  /*20060*/  IMAD.IADD R7, R6, 0x1, R7 ;  /* 0x0000000106077824 */ /* 0x000fc800078e0207 */
[----:B------:R-:W-:-:S07]  /*20070*/  IMAD.MOV.U32 R13, RZ, RZ, R7 ;  /* 0x000000ffff0d7224 */ /* 0x000fce00078e0007 */
[----:B------:R-:W-:Y:S05]  /*20080*/  WARPSYNC.COLLECTIVE R15, `(.L_x_7507) ;  /* 0x000000000f087348 */ /* 0x000fea0003c00000 */
[----:B------:R0:W1:Y:S02]  /*20090*/  SHFL.UP P6, R14, R13, R12, R11 ;  /* 0x0400000c0d0e7389 */ /* 0x00006400000c000b */
[----:B01----:R-:W-:Y:S01]  /*200a0*/  ENDCOLLECTIVE ;  /* 0x000000000000791b */ /* 0x003fe20003800000 */
.L_x_7507:
[----:B------:R-:W-:Y:S01]  /*200b0*/  IMAD.MOV.U32 R12, RZ, RZ, 0x8 ;  /* 0x00000008ff0c7424 */ /* 0x000fe200078e00ff */
[----:B------:R-:W-:-:S05]  /*200c0*/  SEL R2, R14, RZ, P3 ;  /* 0x000000ff0e027207 */ /* 0x000fca0001800000 */
[----:B------:R-:W-:-:S04]  /*200d0*/  IMAD.IADD R2, R7, 0x1, R2 ;  /* 0x0000000107027824 */ /* 0x000fc800078e0202 */
[----:B------:R-:W-:-:S07]  /*200e0*/  IMAD.MOV.U32 R13, RZ, RZ, R2 ;  /* 0x000000ffff0d7224 */ /* 0x000fce00078e0002 */
[----:B------:R-:W-:Y:S05]  /*200f0*/  WARPSYNC.COLLECTIVE R15, `(.L_x_7508) ;  /* 0x000000000f087348 */ /* 0x000fea0003c00000 */
[----:B------:R0:W1:Y:S02]  /*20100*/  SHFL.UP P6, R14, R13, R12, R11 ;  /* 0x0400000c0d0e7389 */ /* 0x00006400000c000b */
[----:B01----:R-:W-:Y:S01]  /*20110*/  ENDCOLLECTIVE ;  /* 0x000000000000791b */ /* 0x003fe20003800000 */
.L_x_7508:
[----:B------:R-:W-:Y:S01]  /*20120*/  IMAD.MOV.U32 R12, RZ, RZ, 0x10 ;  /* 0x00000010ff0c7424 */ /* 0x000fe200078e00ff */
[----:B------:R-:W-:-:S05]  /*20130*/  SEL R3, R14, RZ, P4 ;  /* 0x000000ff0e037207 */ /* 0x000fca0002000000 */
[----:B------:R-:W-:-:S04]  /*20140*/  IMAD.IADD R3, R2, 0x1, R3 ;  /* 0x0000000102037824 */ /* 0x000fc800078e0203 */
[----:B------:R-:W-:-:S07]  /*20150*/  IMAD.MOV.U32 R13, RZ, RZ, R3 ;  /* 0x000000ffff0d7224 */ /* 0x000fce00078e0003 */
[----:B------:R-:W-:Y:S05]  /*20160*/  WARPSYNC.COLLECTIVE R15, `(.L_x_7509) ;  /* 0x000000000f087348 */ /* 0x000fea0003c00000 */
[----:B------:R0:W1:Y:S02]  /*20170*/  SHFL.UP P6, R14, R13, R12, R11 ;  /* 0x0400000c0d0e7389 */ /* 0x00006400000c000b */
[----:B01----:R-:W-:Y:S01]  /*20180*/  ENDCOLLECTIVE ;  /* 0x000000000000791b */ /* 0x003fe20003800000 */
.L_x_7509:
        /* <DEDUP_REMOVED lines=8> */
.L_x_7510:
[----:B------:R-:W-:Y:S05]  /*20210*/  BRA `(.L_x_7511) ;  /* 0xffffff9c00ec7947 */ /* 0x000fea000383ffff */
.L_x_7293:
[----:B------:R-:W-:Y:S01]  /*20220*/  BSSY B0, `(.L_x_7512) ;  /* 0x0000008000007945 */ /* 0x000fe20003800000 */
[----:B-----5:R-:W-:Y:S02]  /*20230*/  IMAD.MOV.U32 R13, RZ, RZ, R4 ;  /* 0x000000ffff0d7224 */ /* 0x020fe400078e0004 */
[----:B------:R-:W-:Y:S02]  /*20240*/  IMAD.MOV.U32 R12, RZ, RZ, 0x1 ;  /* 0x00000001ff0c7424 */ /* 0x000fe400078e00ff */
[----:B------:R-:W-:Y:S02]  /*20250*/  IMAD.MOV.U32 R11, RZ, RZ, RZ ;  /* 0x000000ffff0b7224 */ /* 0x000fe400078e00ff */
[----:B------:R-:W-:-:S07]  /*20260*/  IMAD.MOV.U32 R15, RZ, RZ, -0x1 ;  /* 0xffffffffff0f7424 */ /* 0x000fce00078e00ff */
[----:B0-----:R-:W-:Y:S05]  /*20270*/  WARPSYNC.COLLECTIVE R15, `(.L_x_7513) ;  /* 0x000000000f087348 */ /* 0x001fea0003c00000 */
[----:B------:R1:W2:Y:S02]  /*20280*/  SHFL.UP P6, R14, R13, R12, R11 ;  /* 0x0400000c0d0e7389 */ /* 0x0002a400000c000b */
[----:B012---:R-:W-:Y:S01]  /*20290*/  ENDCOLLECTIVE ;  /* 0x000000000000791b */ /* 0x007fe20003800000 */
.L_x_7513:
[----:B------:R-:W-:Y:S05]  /*202a0*/  BSYNC B0 ;  /* 0x0000000000007941 */ /* 0x000fea0003800000 */
.L_x_7512:
        /* <DEDUP_REMOVED lines=8> */
.L_x_7514:
[----:B------:R-:W-:Y:S01]  /*20330*/  IMAD.MOV.U32 R12, RZ, RZ, 0x4 ;  /* 0x00000004ff0c7424 */ /* 0x000fe200078e00ff */
[----:B------:R-:W-:-:S05]  /*20340*/  SEL R0, R14, RZ, P2 ;  /* 0x000000ff0e007207 */ /* 0x000fca0001000000 */
[----:B------:R-:W-:-:S04]  /*20350*/  IMAD.IADD R0, R13, 0x1, R0 ;  /* 0x000000010d007824 */ /* 0x000fc800078e0200 */
[----:B------:R-:W-:-:S07]  /*20360*/  IMAD.MOV.U32 R13, RZ, RZ, R0 ;  /* 0x000000ffff0d7224 */ /* 0x000fce00078e0000 */
[----:B------:R-:W-:Y:S05]  /*20370*/  WARPSYNC.COLLECTIVE R15, `(.L_x_7515) ;  /* 0x000000000f087348 */ /* 0x000fea0003c00000 */
[----:B------:R0:W1:Y:S02]  /*20380*/  SHFL.UP P6, R14, R13, R12, R11 ;  /* 0x0400000c0d0e7389 */ /* 0x00006400000c000b */
[----:B01----:R-:W-:Y:S01]  /*20390*/  ENDCOLLECTIVE ;  /* 0x000000000000791b */ /* 0x003fe20003800000 */
.L_x_7515:
[----:B------:R-:W-:Y:S02]  /*203a0*/  MOV R12, 0x8 ;  /* 0x00000008000c7802 */ /* 0x000fe40000000f00 */
[----:B------:R-:W-:-:S05]  /*203b0*/  SEL R3, R14, RZ, P3 ;  /* 0x000000ff0e037207 */ /* 0x000fca0001800000 */
[----:B------:R-:W-:-:S04]  /*203c0*/  IMAD.IADD R2, R0, 0x1, R3 ;  /* 0x0000000100027824 */ /* 0x000fc800078e0203 */
[----:B------:R-:W-:-:S07]  /*203d0*/  IMAD.MOV.U32 R13, RZ, RZ, R2 ;  /* 0x000000ffff0d7224 */ /* 0x000fce00078e0002 */
[----:B------:R-:W-:Y:S05]  /*203e0*/  WARPSYNC.COLLECTIVE R15, `(.L_x_7516) ;  /* 0x000000000f087348 */ /* 0x000fea0003c00000 */
[----:B------:R0:W1:Y:S02]  /*203f0*/  SHFL.UP P6, R14, R13, R12, R11 ;  /* 0x0400000c0d0e7389 */ /* 0x00006400000c000b */
[----:B01----:R-:W-:Y:S01]  /*20400*/  ENDCOLLECTIVE ;  /* 0x000000000000791b */ /* 0x003fe20003800000 */
.L_x_7516:
[----:B------:R-:W-:Y:S01]  /*20410*/  IMAD.MOV.U32 R12, RZ, RZ, 0x10 ;  /* 0x00000010ff0c7424 */ /* 0x000fe200078e00ff */
[----:B------:R-:W-:-:S05]  /*20420*/  SEL R3, R14, RZ, P4 ;  /* 0x000000ff0e037207 */ /* 0x000fca0002000000 */
[----:B------:R-:W-:-:S04]  /*20430*/  IMAD.IADD R3, R2, 0x1, R3 ;  /* 0x0000000102037824 */ /* 0x000fc800078e0203 */
[----:B------:R-:W-:-:S07]  /*20440*/  IMAD.MOV.U32 R13, RZ, RZ, R3 ;  /* 0x000000ffff0d7224 */ /* 0x000fce00078e0003 */
[----:B------:R-:W-:Y:S05]  /*20450*/  WARPSYNC.COLLECTIVE R15, `(.L_x_7517) ;  /* 0x000000000f087348 */ /* 0x000fea0003c00000 */
[----:B------:R0:W1:Y:S02]  /*20460*/  SHFL.UP P6, R14, R13, R12, R11 ;  /* 0x0400000c0d0e7389 */ /* 0x00006400000c000b */
[----:B01----:R-:W-:Y:S01]  /*20470*/  ENDCOLLECTIVE ;  /* 0x000000000000791b */ /* 0x003fe20003800000 */
.L_x_7517:
        /* <DEDUP_REMOVED lines=8> */
.L_x_7518:
[----:B------:R-:W-:Y:S05]  /*20500*/  BRA `(.L_x_7519) ;  /* 0xffffff9c00cc7947 */ /* 0x000fea000383ffff */
.L_x_7295:
[----:B------:R-:W-:Y:S01]  /*20510*/  BSSY B0, `(.L_x_7520) ;  /* 0x0000006000007945 */ /* 0x000fe20003800000 */
[----:B------:R-:W-:Y:S02]  /*20520*/  PLOP3.LUT P6, PT, P6, PT, PT, 0x8, 0x0 ;  /* 0x000000000000781c */ /* 0x000fe400037ce170 */
[----:B------:R-:W-:-:S11]  /*20530*/  MOV R15, 0xffffffff ;  /* 0xffffffff000f7802 */ /* 0x000fd60000000f00 */
[----:B0-----:R-:W-:Y:S05]  /*20540*/  WARPSYNC.COLLECTIVE R15, `(.L_x_7521) ;  /* 0x000000000f087348 */ /* 0x001fea0003c00000 */
[----:B------:R-:W-:Y:S01]  /*20550*/  VOTE.ANY R14, PT, P6 ;  /* 0x00000000000e7806 */ /* 0x000fe200030e0100 */
[----:B0-----:R-:W-:Y:S06]  /*20560*/  ENDCOLLECTIVE ;  /* 0x000000000000791b */ /* 0x001fec0003800000 */
.L_x_7521:
[----:B------:R-:W-:Y:S05]  /*20570*/  BSYNC B0 ;  /* 0x0000000000007941 */ /* 0x000fea0003800000 */
.L_x_7520:
        /* <DEDUP_REMOVED lines=9> */
.L_x_7522:
[----:B------:R-:W-:Y:S01]  /*20610*/  IMAD.MOV.U32 R4, RZ, RZ, R14 ;  /* 0x000000ffff047224 */ /* 0x000fe200078e000e */
[----:B------:R-:W-:Y:S06]  /*20620*/  BRA `(.L_x_7523) ;  /* 0xffffff9c00bc7947 */ /* 0x000fec000383ffff */
.L_x_7297:
[----:B------:R-:W-:Y:S01]  /*20630*/  BSSY B0, `(.L_x_7524) ;  /* 0x0000007000007945 */ /* 0x000fe20003800000 */
[----:B------:R-:W-:Y:S01]  /*20640*/  IMAD.MOV.U32 R13, RZ, RZ, R2 ;  /* 0x000000ffff0d7224 */ /* 0x000fe200078e0002 */
[----:B------:R-:W-:Y:S01]  /*20650*/  MOV R11, 0x1f ;  /* 0x0000001f000b7802 */ /* 0x000fe20000000f00 */
[----:B------:R-:W-:-:S07]  /*20660*/  IMAD.MOV.U32 R15, RZ, RZ, -0x1 ;  /* 0xffffffffff0f7424 */ /* 0x000fce00078e00ff */
[----:B012---:R-:W-:Y:S05]  /*20670*/  WARPSYNC.COLLECTIVE R15, `(.L_x_7525) ;  /* 0x000000000f087348 */ /* 0x007fea0003c00000 */
[----:B------:R3:W4:Y:S02]  /*20680*/  SHFL.IDX P6, R14, R13, R12, R11 ;  /* 0x0000000c0d0e7389 */ /* 0x00072400000c000b */
[----:B01234-:R-:W-:Y:S01]  /*20690*/  ENDCOLLECTIVE ;  /* 0x000000000000791b */ /* 0x01ffe20003800000 */
.L_x_7525:
[----:B------:R-:W-:Y:S05]  /*206a0*/  BSYNC B0 ;  /* 0x0000000000007941 */ /* 0x000fea0003800000 */
.L_x_7524:
[----:B------:R-:W-:Y:S05]  /*206b0*/  BRA `(.L_x_7296) ;  /* 0xffffff9c00b47947 */ /* 0x000fea000383ffff */
.L_x_7301:
[----:B0-----:R0:W1:Y:S02]  /*206c0*/  SYNCS.PHASECHK.TRANS64.TRYWAIT P0, [R4+URZ+0x28820], R0 ;  /* 0x02882000040075a7 */ /* 0x001064000800017f */
[----:B-1----:R-:W-:Y:S05]  /*206d0*/  @!P0 NANOSLEEP.SYNCS 0x989680 ;  /* 0x009896800000895d */ /* 0x002fea0003900000 */
[----:B------:R-:W1:Y:S02]  /*206e0*/  @!P0 SYNCS.PHASECHK.TRANS64 P0, [R4+URZ+0x28820], R0 ;  /* 0x02882000040085a7 */ /* 0x000e64000800007f */
[----:B-1----:R-:W-:Y:S05]  /*206f0*/  @!P0 BRA `(.L_x_7301) ;  /* 0xfffffffc00f08947 */ /* 0x002fea000383ffff */
[----:B------:R-:W-:Y:S05]  /*20700*/  BRA `(.L_x_7526) ;  /* 0xffffffa000a07947 */ /* 0x000fea000383ffff */
.L_x_7302:
        /* <DEDUP_REMOVED lines=11> */
.L_x_7528:
[----:B------:R-:W-:Y:S05]  /*207c0*/  BSYNC B0 ;  /* 0x0000000000007941 */ /* 0x000fea0003800000 */
.L_x_7527:
[----:B------:R-:W-:Y:S05]  /*207d0*/  BRA `(.L_x_7529) ;  /* 0xffffffa000887947 */ /* 0x000fea000383ffff */
.L_x_7303:
[----:B------:R-:W-:Y:S01]  /*207e0*/  BSSY B0, `(.L_x_7530) ;  /* 0x0000006000007945 */ /* 0x000fe20003800000 */
[----:B------:R-:W-:-:S07]  /*207f0*/  IMAD.MOV.U32 R15, RZ, RZ, -0x1 ;  /* 0xffffffffff0f7424 */ /* 0x000fce00078e00ff */
[----:B0-2---:R-:W-:Y:S05]  /*20800*/  WARPSYNC.COLLECTIVE R15, `(.L_x_7531) ;  /* 0x000000000f0c7348 */ /* 0x005fea0003c00000 */
[----:B------:R-:W-:Y:S02]  /*20810*/  ELECT P6, UR62, PT ;  /* 0x00000000003e782f */ /* 0x000fe400038c0000 */
[----:B------:R-:W-:Y:S01]  /*20820*/  MOV R14, UR62 ;  /* 0x0000003e000e7c02 */ /* 0x000fe20008000f00 */
[----:B0-2---:R-:W-:Y:S10]  /*20830*/  ENDCOLLECTIVE ;  /* 0x000000000000791b */ /* 0x005ff40003800000 */
.L_x_7531:
[----:B------:R-:W-:Y:S05]  /*20840*/  BSYNC B0 ;  /* 0x0000000000007941 */ /* 0x000fea0003800000 */
.L_x_7530:
[----:B------:R-:W-:Y:S05]  /*20850*/  BRA `(.L_x_7532) ;  /* 0xffffffa0007c7947 */ /* 0x000fea000383ffff */
.L_x_7305:
[----:B0-----:R0:W1:Y:S02]  /*20860*/  SYNCS.PHASECHK.TRANS64.TRYWAIT P1, [R5+URZ+0x28840], R0 ;  /* 0x02884000050075a7 */ /* 0x001064000802017f */
[----:B-1----:R-:W-:Y:S05]  /*20870*/  @!P1 NANOSLEEP.SYNCS 0x989680 ;  /* 0x009896800000995d */ /* 0x002fea0003900000 */
[----:B------:R-:W1:Y:S02]  /*20880*/  @!P1 SYNCS.PHASECHK.TRANS64 P1, [R5+URZ+0x28840], R0 ;  /* 0x02884000050095a7 */ /* 0x000e64000802007f */
[----:B-1----:R-:W-:Y:S05]  /*20890*/  @!P1 BRA `(.L_x_7305) ;  /* 0xfffffffc00f09947 */ /* 0x002fea000383ffff */
[----:B------:R-:W-:Y:S05]  /*208a0*/  BRA `(.L_x_7533) ;  /* 0xffffffa0009c7947 */ /* 0x000fea000383ffff */
.L_x_7307:
[----:B-1----:R1:W3:Y:S02]  /*208b0*/  SYNCS.PHASECHK.TRANS64.TRYWAIT P1, [R25+URZ+0x28840], R2 ;  /* 0x02884002190075a7 */ /* 0x0022e4000802017f */
[----:B---3--:R-:W-:Y:S05]  /*208c0*/  @!P1 NANOSLEEP.SYNCS 0x989680 ;  /* 0x009896800000995d */ /* 0x008fea0003900000 */
[----:B------:R-:W3:Y:S02]  /*208d0*/  @!P1 SYNCS.PHASECHK.TRANS64 P1, [R25+URZ+0x28840], R2 ;  /* 0x02884002190095a7 */ /* 0x000ee4000802007f */
[----:B---3--:R-:W-:Y:S05]  /*208e0*/  @!P1 BRA `(.L_x_7307) ;  /* 0xfffffffc00f09947 */ /* 0x008fea000383ffff */
[----:B------:R-:W-:Y:S05]  /*208f0*/  BRA `(.L_x_7534) ;  /* 0xffffffa000a87947 */ /* 0x000fea000383ffff */
.L_x_7309:
[----:B---3--:R3:W4:Y:S02]  /*20900*/  SYNCS.PHASECHK.TRANS64.TRYWAIT P1, [R5+URZ+0x28860], R0 ;  /* 0x02886000050075a7 */ /* 0x008724000802017f */
[----:B----4-:R-:W-:Y:S05]  /*20910*/  @!P1 NANOSLEEP.SYNCS 0x989680 ;  /* 0x009896800000995d */ /* 0x010fea0003900000 */
[----:B------:R-:W4:Y:S02]  /*20920*/  @!P1 SYNCS.PHASECHK.TRANS64 P1, [R5+URZ+0x28860], R0 ;  /* 0x02886000050095a7 */ /* 0x000f24000802007f */
[----:B----4-:R-:W-:Y:S05]  /*20930*/  @!P1 BRA `(.L_x_7309) ;  /* 0xfffffffc00f09947 */ /* 0x010fea000383ffff */
[----:B------:R-:W-:Y:S05]  /*20940*/  BRA `(.L_x_7535) ;  /* 0xffffffa000a47947 */ /* 0x000fea000383ffff */
.L_x_7536:
        /* <DEDUP_REMOVED lines=11> */
.L_x_15846:


//--------------------- .text._ZN7cutlass13device_kernelIN5flash11enable_sm90INS1_16FlashAttnFwdSm90INS1_25CollectiveMainloopFwdSm90ILi2EN4cute5tupleIJNS5_1CILi1EEES8_S8_EEENS6_IJNS7_ILi128EEESA_SA_EEELi128ENS_10bfloat16_tEfNS_4arch4Sm90ELb0ELb1ELb1ELb0ELb1ELb0ELb0ELb1ELb1ELb1ELb0ELb0EEENS1_21CollectiveEpilogueFwdISB_S9_SC_SE_Li256ELb0ELb1ELb0ELb0EEENS1_30DynamicPersistentTileSchedulerILi256ELi128ELb0ELb1ELb1EEEEEEEEEvNT_6ParamsE --------------------------
	.section	.text._ZN7cutlass13device_kernelIN5flash11enable_sm90INS1_16FlashAttnFwdSm90INS1_25CollectiveMainloopFwdSm90ILi2EN4cute5tupleIJNS5_1CILi1EEES8_S8_EEENS6_IJNS7_ILi128EEESA_SA_EEELi128ENS_10bfloat16_tEfNS_4arch4Sm90ELb0ELb1ELb1ELb0ELb1ELb0ELb0ELb1ELb1ELb1ELb0ELb0EEENS1_21CollectiveEpilogueFwdISB_S9_SC_SE_Li256ELb0ELb1ELb0ELb0EEENS1_30DynamicPersistentTileSchedulerILi256ELi128ELb0ELb1ELb1EEEEEEEEEvNT_6ParamsE,"ax",@progbits
	.align	128
.text._ZN7cutlass13device_kernelIN5flash11enable_sm90INS1_16FlashAttnFwdSm90INS1_25CollectiveMainloopFwdSm90ILi2EN4cute5tupleIJNS5_1CILi1EEES8_S8_EEENS6_IJNS7_ILi128EEESA_SA_EEELi128ENS_10bfloat16_tEfNS_4arch4Sm90ELb0ELb1ELb1ELb0ELb1ELb0ELb0ELb1ELb1ELb1ELb0ELb0EEENS1_21CollectiveEpilogueFwdISB_S9_SC_SE_Li256ELb0ELb1ELb0ELb0EEENS1_30DynamicPersistentTileSchedulerILi256ELi128ELb0ELb1ELb1EEEEEEEEEvNT_6ParamsE:
        .type           _ZN7cutlass13device_kernelIN5flash11enable_sm90INS1_16FlashAttnFwdSm90INS1_25CollectiveMainloopFwdSm90ILi2EN4cute5tupleIJNS5_1CILi1EEES8_S8_EEENS6_IJNS7_ILi128EEESA_SA_EEELi128ENS_10bfloat16_tEfNS_4arch4Sm90ELb0ELb1ELb1ELb0ELb1ELb0ELb0ELb1ELb1ELb1ELb0ELb0EEENS1_21CollectiveEpilogueFwdISB_S9_SC_SE_Li256ELb0ELb1ELb0ELb0EEENS1_30DynamicPersistentTileSchedulerILi256ELi128ELb0ELb1ELb1EEEEEEEEEvNT_6ParamsE,@function
        .size           _ZN7cutlass13device_kernelIN5flash11enable_sm90INS1_16FlashAttnFwdSm90INS1_25CollectiveMainloopFwdSm90ILi2EN4cute5tupleIJNS5_1CILi1EEES8_S8_EEENS6_IJNS7_ILi128EEESA_SA_EEELi128ENS_10bfloat16_tEfNS_4arch4Sm90ELb0ELb1ELb1ELb0ELb1ELb0ELb0ELb1ELb1ELb1ELb0ELb0EEENS1_21CollectiveEpilogueFwdISB_S9_SC_SE_Li256ELb0ELb1ELb0ELb0EEENS1_30DynamicPersistentTileSchedulerILi256ELi128ELb0ELb1ELb1EEEEEEEEEvNT_6ParamsE,(.L_x_15847 - _ZN7cutlass13device_kernelIN5flash11enable_sm90INS1_16FlashAttnFwdSm90INS1_25CollectiveMainloopFwdSm90ILi2EN4cute5tupleIJNS5_1CILi1EEES8_S8_EEENS6_IJNS7_ILi128EEESA_SA_EEELi128ENS_10bfloat16_tEfNS_4arch4Sm90ELb0ELb1ELb1ELb0ELb1ELb0ELb0ELb1ELb1ELb1ELb0ELb0EEENS1_21CollectiveEpilogueFwdISB_S9_SC_SE_Li256ELb0ELb1ELb0ELb0EEENS1_30DynamicPersistentTileSchedulerILi256ELi128ELb0ELb1ELb1EEEEEEEEEvNT_6ParamsE)
        .other          _ZN7cutlass13device_kernelIN5flash11enable_sm90INS1_16FlashAttnFwdSm90INS1_25CollectiveMainloopFwdSm90ILi2EN4cute5tupleIJNS5_1CILi1EEES8_S8_EEENS6_IJNS7_ILi128EEESA_SA_EEELi128ENS_10bfloat16_tEfNS_4arch4Sm90ELb0ELb1ELb1ELb0ELb1ELb0ELb0ELb1ELb1ELb1ELb0ELb0EEENS1_21CollectiveEpilogueFwdISB_S9_SC_SE_Li256ELb0ELb1ELb0ELb0EEENS1_30DynamicPersistentTileSchedulerILi256ELi128ELb0ELb1ELb1EEEEEEEEEvNT_6ParamsE,@"STO_CUDA_ENTRY STV_DEFAULT"
_ZN7cutlass13device_kernelIN5flash11enable_sm90INS1_16FlashAttnFwdSm90INS1_25CollectiveMainloopFwdSm90ILi2EN4cute5tupleIJNS5_1CILi1EEES8_S8_EEENS6_IJNS7_ILi128EEESA_SA_EEELi128ENS_10bfloat16_tEfNS_4arch4Sm90ELb0ELb1ELb1ELb0ELb1ELb0ELb0ELb1ELb1ELb1ELb0ELb0EEENS1_21CollectiveEpilogueFwdISB_S9_SC_SE_Li256ELb0ELb1ELb0ELb0EEENS1_30DynamicPersistentTileSchedulerILi256ELi128ELb0ELb1ELb1EEEEEEEEEvNT_6ParamsE:
[----:B------:R-:W0:Y:S01]  /*0000*/  LDC R1, c[0x0][0x28] ;  /* 0x00000a00ff017b82 */ /* 0x000e220000000800 */
[----:B------:R-:W1:Y:S01]  /*0010*/  S2R R3, SR_TID.X ;  /* 0x0000000000037919 */ /* 0x000e620000002100 */
[----:B------:R-:W-:Y:S01]  /*0020*/  ELECT P0, URZ, PT ;  /* 0x00000000003f782f */ /* 0x000fe20003800000 */
[----:B------:R-:W-:Y:S01]  /*0030*/  UMOV UR4, 0x80 ;  /* 0x0000008000047882 */ /* 0x000fe20000000000 */
[----:B------:R-:W-:Y:S01]  /*0040*/  UMOV UR7, 0x100 ;  /* 0x0000010000077882 */ /* 0x000fe20000000000 */
[--C-:B-1----:R-:W-:Y:S02]  /*0050*/  SHF.R.U32.HI R0, RZ, 0x5, R3.reuse ;  /* 0x00000005ff007819 */ /* 0x102fe40000011603 */
[----:B------:R-:W-:-:S03]  /*0060*/  SHF.R.U32.HI R23, RZ, 0x7, R3 ;  /* 0x00000007ff177819 */ /* 0x000fc60000011603 */
[----:B------:R-:W1:Y:S04]  /*0070*/  SHFL.IDX PT, R2, R0, RZ, 0x1f ;  /* 0x00001fff00027589 */ /* 0x000e6800000e0000 */
[----:B------:R2:W3:Y:S01]  /*0080*/  SHFL.IDX PT, R3, R23, RZ, 0x1f ;  /* 0x00001fff17037589 */ /* 0x0004e200000e0000 */
[C---:B-1----:R-:W-:Y:S02]  /*0090*/  ISETP.NE.OR P0, PT, R2.reuse, RZ, !P0 ;  /* 0x000000ff0200720c */ /* 0x042fe40004705670 */
[----:B------:R-:W-:-:S11]  /*00a0*/  ISETP.NE.AND P1, PT, R2, RZ, PT ;  /* 0x000000ff0200720c */ /* 0x000fd60003f25270 */
        /* <DEDUP_REMOVED lines=12> */
[----:B------:R2:W1:Y:S06]  /*0170*/  @!UP0 SYNCS.EXCH.64 URZ, [UR8+0x28800], UR4 ;  /* 0x02880004083f85b2 */ /* 0x00046c0008000100 */
[----:B------:R2:W4:Y:S02]  /*0180*/  @!UP1 SYNCS.EXCH.64 URZ, [UR8+0x28820], UR6 ;  /* 0x02882006083f95b2 */ /* 0x0005240008000100 */
[----:B0-23--:R-:W-:Y:S05]  /*0190*/  @P1 BRA `(.L_x_7537) ;  /* 0x0000000000481947 */ /* 0x00dfea0003800000 */
        /* <DEDUP_REMOVED lines=13> */
[----:B0-----:R0:W2:Y:S08]  /*0270*/  SYNCS.EXCH.64 URZ, [UR8+0x28830], UR4 ;  /* 0x02883004083f75b2 */ /* 0x0010b00008000100 */
[----:B------:R0:W3:Y:S01]  /*0280*/  SYNCS.EXCH.64 URZ, [UR8+0x28840], UR6 ;  /* 0x02884006083f75b2 */ /* 0x0000e20008000100 */
[----:B------:R0:W0:Y:S01]  /*0290*/  SYNCS.EXCH.64 URZ, [UR8+0x28838], UR4 ;  /* 0x02883804083f75b2 */ /* 0x0000220008000100 */
[----:B------:R0:W0:Y:S01]  /*02a0*/  SYNCS.EXCH.64 URZ, [UR8+0x28848], UR6 ;  /* 0x02884806083f75b2 */ /* 0x0000220008000100 */
[----:B------:R-:W-:Y:S01]  /*02b0*/  NOP ;  /* 0x0000000000007918 */ /* 0x000fe20000000000 */
.L_x_7537:
        /* <DEDUP_REMOVED lines=22> */
.L_x_7538:
        /* <DEDUP_REMOVED lines=18> */
.L_x_7539:
        /* <DEDUP_REMOVED lines=22> */
.L_x_7540:
        /* <DEDUP_REMOVED lines=23> */
.L_x_7541:
        /* <DEDUP_REMOVED lines=8> */
.L_x_7543:
[----:B------:R-:W-:-:S08]  /*0890*/  NOP ;  /* 0x0000000000007918 */ /* 0x000fd00000000000 */
[----:B------:R-:W0:Y:S02]  /*08a0*/  USETMAXREG.TRY_ALLOC.CTAPOOL UP0, 0xe8 ;  /* 0x000000e8000079c8 */ /* 0x000e240008000600 */
[----:B0-----:R-:W-:-:S13]  /*08b0*/  PLOP3.LUT P0, PT, PT, PT, UP0, 0x80, 0x0 ;  /* 0x000000000000781c */ /* 0x001fda0003f0f008 */
[----:B------:R-:W-:Y:S05]  /*08c0*/  @!P0 BRA `(.L_x_7543) ;  /* 0xfffffffc00f08947 */ /* 0x000fea000383ffff */
[----:B------:R-:W0:Y:S01]  /*08d0*/  S2R R2, SR_TID.X ;  /* 0x0000000000027919 */ /* 0x000e220000002100 */
[----:B------:R-:W1:Y:S08]  /*08e0*/  S2UR UR4, SR_CTAID.X ;  /* 0x00000000000479c3 */ /* 0x000e700000002500 */
[----:B------:R-:W-:Y:S08]  /*08f0*/  BAR.ARV 0x4, 0x180 ;  /* 0x0106000000007b1d */ /* 0x000ff00000002000 */
[----:B------:R-:W-:Y:S06]  /*0900*/  BAR.ARV 0x8, 0x180 ;  /* 0x0206000000007b1d */ /* 0x000fec0000002000 */
[----:B0-----:R-:W-:-:S04]  /*0910*/  LOP3.LUT R0, R2, 0xffffff80, RZ, 0xc0, !PT ;  /* 0xffffff8002007812 */ /* 0x001fc800078ec0ff */
[----:B------:R-:W-:Y:S02]  /*0920*/  ISETP.NE.AND P0, PT, R0, 0x80, PT ;  /* 0x000000800000780c */ /* 0x000fe40003f05270 */
[----:B------:R-:W1:Y:S11]  /*0930*/  LDC R0, c[0x0][0xc38] ;  /* 0x00030e00ff007b82 */ /* 0x000e760000000800 */
[----:B------:R-:W-:Y:S06]  /*0940*/  @!P0 BAR.ARV 0x9, 0x100 ;  /* 0x0244000000008b1d */ /* 0x000fec0000002000 */
[----:B-1----:R-:W-:-:S13]  /*0950*/  ISETP.LE.AND P0, PT, R0, UR4, PT ;  /* 0x0000000400007c0c */ /* 0x002fda000bf03270 */
        /* <DEDUP_REMOVED lines=10> */
[----:B------:R-:W-:Y:S01]  /*0a00*/  SHF.R.S32.HI R186, RZ, 0x7, R3 ;  /* 0x00000007ffba7819 */ /* 0x000fe20000011403 */
[----:B------:R-:W-:Y:S02]  /*0a10*/  IMAD.SHL.U32 R6, R4, 0x20, RZ ;  /* 0x0000002004067824 */ /* 0x000fe400078e00ff */
[----:B------:R-:W-:Y:S01]  /*0a20*/  IMAD.IADD R185, R191, 0x1, -R2 ;  /* 0x00000001bfb97824 */ /* 0x000fe200078e0a02 */
[----:B------:R-:W-:-:S02]  /*0a30*/  LEA.HI R2, R0, R191, RZ, 0x4 ;  /* 0x000000bf00027211 */ /* 0x000fc400078f20ff */
[----:B------:R-:W-:Y:S02]  /*0a40*/  LOP3.LUT R7, R6, 0xfffffc00, RZ, 0xc0, !PT ;  /* 0xfffffc0006077812 */ /* 0x000fe400078ec0ff */
[----:B------:R-:W-:Y:S02]  /*0a50*/  LOP3.LUT R4, R2, 0x3fffff0, RZ, 0xc0, !PT ;  /* 0x03fffff002047812 */ /* 0x000fe400078ec0ff */
[----:B------:R-:W-:Y:S02]  /*0a60*/  SHF.R.S32.HI R8, RZ, 0x1f, R185 ;  /* 0x0000001fff087819 */ /* 0x000fe400000114b9 */
[----:B------:R-:W-:Y:S01]  /*0a70*/  SHF.R.S32.HI R5, RZ, 0x4, R2 ;  /* 0x00000004ff057819 */ /* 0x000fe20000011402 */
[----:B------:R-:W-:Y:S01]  /*0a80*/  IMAD.IADD R4, R191, 0x1, -R4 ;  /* 0x00000001bf047824 */ /* 0x000fe200078e0a04 */
[----:B------:R-:W-:Y:S02]  /*0a90*/  LEA.HI R9, R8, R185, RZ, 0x2 ;  /* 0x000000b908097211 */ /* 0x000fe400078f10ff */
[----:B------:R-:W-:Y:S01]  /*0aa0*/  LEA.HI R2, R2, R5, RZ, 0x1 ;  /* 0x0000000502027211 */ /* 0x000fe200078f08ff */
[----:B------:R-:W-:Y:S01]  /*0ab0*/  IMAD R7, R4, 0x40, R7 ;  /* 0x0000004004077824 */ /* 0x000fe200078e0207 */
[----:B------:R-:W-:-:S02]  /*0ac0*/  LEA.HI R4, R0, R191, RZ, 0x2 ;  /* 0x000000bf00047211 */ /* 0x000fc400078f10ff */
[--C-:B------:R-:W-:Y:S02]  /*0ad0*/  SHF.R.S32.HI R6, RZ, 0x2, R9.reuse ;  /* 0x00000002ff067819 */ /* 0x100fe40000011409 */
[----:B------:R-:W-:Y:S02]  /*0ae0*/  SHF.R.S32.HI R11, RZ, 0x1f, R9 ;  /* 0x0000001fff0b7819 */ /* 0x000fe40000011409 */
[----:B------:R-:W-:Y:S02]  /*0af0*/  LOP3.LUT R2, R2, 0x1ffffffe, RZ, 0xc0, !PT ;  /* 0x1ffffffe02027812 */ /* 0x000fe400078ec0ff */
[----:B------:R-:W-:Y:S02]  /*0b00*/  LOP3.LUT R4, R4, 0xfffffffc, RZ, 0xc0, !PT ;  /* 0xfffffffc04047812 */ /* 0x000fe400078ec0ff */
[----:B------:R-:W-:Y:S01]  /*0b10*/  LEA.HI R0, R0, R191, RZ, 0x3 ;  /* 0x000000bf00007211 */ /* 0x000fe200078f18ff */
[----:B------:R-:W-:Y:S01]  /*0b20*/  IMAD.IADD R2, R5, 0x1, -R2 ;  /* 0x0000000105027824 */ /* 0x000fe200078e0a02 */
[----:B------:R-:W-:Y:S01]  /*0b30*/  LEA.HI R11, R11, R6, RZ, 0x3 ;  /* 0x000000060b0b7211 */ /* 0x000fe200078f18ff */
[----:B------:R-:W-:Y:S01]  /*0b40*/  IMAD.IADD R4, R191, 0x1, -R4 ;  /* 0x00000001bf047824 */ /* 0x000fe200078e0a04 */
[----:B------:R-:W-:Y:S01]  /*0b50*/  LOP3.LUT R22, R0, 0xfffffff8, RZ, 0xc0, !PT ;  /* 0xfffffff800167812 */ /* 0x000fe200078ec0ff */
[----:B------:R-:W-:Y:S01]  /*0b60*/  IMAD R188, R2, 0x8, R7 ;  /* 0x0000000802bc7824 */ /* 0x000fe200078e0207 */
[----:B------:R-:W-:-:S02]  /*0b70*/  LOP3.LUT R11, R11, 0xfffffff8, RZ, 0xc0, !PT ;  /* 0xfffffff80b0b7812 */ /* 0x000fc400078ec0ff */
[----:B------:R-:W-:Y:S01]  /*0b80*/  LEA.HI R8, R8, R185, RZ, 0x5 ;  /* 0x000000b908087211 */ /* 0x000fe200078f28ff */
[----:B------:R-:W-:Y:S01]  /*0b90*/  IMAD.IADD R22, R191, 0x1, -R22 ;  /* 0x00000001bf167824 */ /* 0x000fe200078e0a16 */
[----:B------:R-:W-:Y:S01]  /*0ba0*/  LEA.HI R3, R3, R186, RZ, 0x1 ;  /* 0x000000ba03037211 */ /* 0x000fe200078f08ff */
[----:B------:R-:W-:Y:S01]  /*0bb0*/  IMAD.IADD R11, R6, 0x1, -R11 ;  /* 0x00000001060b7824 */ /* 0x000fe200078e0a0b */
[----:B------:R-:W-:Y:S01]  /*0bc0*/  LEA.HI R2, R4, R4, RZ, 0x1 ;  /* 0x0000000404027211 */ /* 0x000fe200078f08ff */
[----:B------:R-:W-:Y:S01]  /*0bd0*/  IMAD.SHL.U32 R18, R22, 0x8, RZ ;  /* 0x0000000816127824 */ /* 0x000fe200078e00ff */
[----:B------:R-:W-:Y:S02]  /*0be0*/  SHF.R.S32.HI R8, RZ, 0x5, R8 ;  /* 0x00000005ff087819 */ /* 0x000fe40000011408 */
[----:B------:R-:W-:Y:S01]  /*0bf0*/  LOP3.LUT R3, R3, 0x3fffffe, RZ, 0xc0, !PT ;  /* 0x03fffffe03037812 */ /* 0x000fe200078ec0ff */
[----:B------:R-:W-:Y:S01]  /*0c00*/  VIADD R19, R18, 0x40 ;  /* 0x0000004012137836 */ /* 0x000fe20000000000 */
[----:B------:R-:W-:Y:S01]  /*0c10*/  LOP3.LUT R5, R2, 0x1ffffffe, RZ, 0xc0, !PT ;  /* 0x1ffffffe02057812 */ /* 0x000fe200078ec0ff */
[----:B------:R-:W-:Y:S01]  /*0c20*/  IMAD R8, R8, 0x10, R11 ;  /* 0x0000001008087824 */ /* 0x000fe200078e020b */
[----:B------:R-:W-:Y:S01]  /*0c30*/  LOP3.LUT R16, R9, 0x7ffffffc, RZ, 0xc0, !PT ;  /* 0x7ffffffc09107812 */ /* 0x000fe200078ec0ff */
[----:B------:R-:W-:Y:S01]  /*0c40*/  IMAD.IADD R3, R186, 0x1, -R3 ;  /* 0x00000001ba037824 */ /* 0x000fe200078e0a03 */
[----:B------:R-:W-:Y:S01]  /*0c50*/  SHF.R.S32.HI R184, RZ, 0x3, R0 ;  /* 0x00000003ffb87819 */ /* 0x000fe20000011400 */
[----:B------:R-:W-:Y:S01]  /*0c60*/  IMAD.IADD R4, R4, 0x1, -R5 ;  /* 0x0000000104047824 */ /* 0x000fe200078e0a05 */
[----:B------:R-:W-:Y:S01]  /*0c70*/  SHF.R.S32.HI R190, RZ, 0x1f, R18 ;  /* 0x0000001fffbe7819 */ /* 0x000fe20000011412 */
[----:B------:R-:W-:Y:S01]  /*0c80*/  IMAD R187, R3, 0x40, R8 ;  /* 0x0000004003bb7824 */ /* 0x000fe200078e0208 */
[----:B------:R-:W-:Y:S01]  /*0c90*/  SHF.R.S32.HI R189, RZ, 0x1f, R19 ;  /* 0x0000001fffbd7819 */ /* 0x000fe20000011413 */
[----:B------:R-:W-:-:S02]  /*0ca0*/  IMAD.IADD R16, R185, 0x1, -R16 ;  /* 0x00000001b9107824 */ /* 0x000fc400078e0a10 */
[----:B------:R-:W-:-:S07]  /*0cb0*/  IMAD R17, R4, 0x8, R187 ;  /* 0x0000000804117824 */ /* 0x000fce00078e02bb */
.L_x_7648:
        /* <DEDUP_REMOVED lines=12> */
[----:B012345:R-:W-:Y:S05]  /*0d80*/  @!P0 BRA `(.L_x_7544) ;  /* 0x0000000000208947 */ /* 0x03ffea0003800000 */
        /* <DEDUP_REMOVED lines=8> */
.L_x_7544:
[----:B------:R-:W-:Y:S01]  /*0e10*/  ULDC UR7, c[0x0][0xc54] ;  /* 0x0003150000077ab9 */ /* 0x000fe20000000800 */
[----:B------:R-:W-:Y:S01]  /*0e20*/  UMOV UR6, UR9 ;  /* 0x0000000900067c82 */ /* 0x000fe20008000000 */
[----:B------:R-:W-:-:S11]  /*0e30*/  UISETP.NE.AND UP0, UPT, UR7, 0x1, UPT ;  /* 0x000000010700788c */ /* 0x000fd6000bf05270 */
[----:B------:R-:W-:Y:S02]  /*0e40*/  @UP0 ULDC.64 UR10, c[0x0][0xc58] ;  /* 0x00031600000a0ab9 */ /* 0x000fe40000000a00 */
[----:B------:R-:W-:-:S04]  /*0e50*/  UIMAD.WIDE.U32 UR4, UR9, UR10, URZ ;  /* 0x0000000a090472a5 */ /* 0x000fc8000f8e003f */
[----:B------:R-:W-:-:S04]  /*0e60*/  @UP0 USHF.R.U32.HI UR6, URZ, UR11, UR5 ;  /* 0x0000000b3f060299 */ /* 0x000fc80008011605 */
[----:B------:R-:W-:-:S12]  /*0e70*/  UIMAD UR4, UR6, UR7, URZ ;  /* 0x00000007060472a4 */ /* 0x000fd8000f8e023f */
.L_x_7545:
[----:B------:R-:W-:Y:S01]  /*0e80*/  ULOP3.LUT UR6, URZ, UR6, URZ, 0x33, !UPT ;  /* 0x000000063f067292 */ /* 0x000fe2000f8e333f */
[----:B------:R-:W-:Y:S01]  /*0e90*/  ULDC UR7, c[0x0][0x448] ;  /* 0x0001120000077ab9 */ /* 0x000fe20000000800 */
[----:B------:R-:W-:Y:S01]  /*0ea0*/  ULDC UR5, c[0x0][0xc3c] ;  /* 0x00030f0000057ab9 */ /* 0x000fe20000000800 */
[----:B------:R-:W-:Y:S02]  /*0eb0*/  UISETP.NE.AND UP3, UPT, UR7, 0x1, UPT ;  /* 0x000000010700788c */ /* 0x000fe4000bf65270 */
[----:B------:R-:W-:Y:S01]  /*0ec0*/  UIADD3 UR6, UR6, UR5, URZ ;  /* 0x0000000506067290 */ /* 0x000fe2000fffe03f */
[----:B------:R-:W-:Y:S01]  /*0ed0*/  ULDC.64 UR10, c[0x0][0x418] ;  /* 0x00010600000a7ab9 */ /* 0x000fe20000000a00 */
[----:B------:R-:W-:Y:S01]  /*0ee0*/  UIADD3 UR4, UR9, -UR4, URZ ;  /* 0x8000000409047290 */ /* 0x000fe2000fffe03f */
[----:B------:R-:W-:Y:S01]  /*0ef0*/  ULDC UR38, c[0x0][0xc48] ;  /* 0x0003120000267ab9 */ /* 0x000fe20000000800 */
[----:B------:R-:W-:Y:S02]  /*0f00*/  UISETP.NE.U32.AND UP0, UPT, UR10, URZ, UPT ;  /* 0x0000003f0a00728c */ /* 0x000fe4000bf05070 */
[----:B------:R-:W-:-:S02]  /*0f10*/  USHF.L.U32 UR37, UR6, 0x7, URZ ;  /* 0x0000000706257899 */ /* 0x000fc4000800063f */
[----:B------:R-:W-:Y:S01]  /*0f20*/  UISETP.NE.AND UP1, UPT, UR38, 0x1, UPT ;  /* 0x000000012600788c */ /* 0x000fe2000bf25270 */
[----:B------:R-:W-:Y:S01]  /*0f30*/  ULDC UR13, c[0x0][0xc54] ;  /* 0x00031500000d7ab9 */ /* 0x000fe20000000800 */
[----:B------:R-:W-:Y:S02]  /*0f40*/  UISETP.NE.AND.EX UP0, UPT, UR11, URZ, UPT, UP0 ;  /* 0x0000003f0b00728c */ /* 0x000fe4000bf05300 */
[----:B------:R-:W-:Y:S02]  /*0f50*/  UIADD3 UR10, UR37, 0x7f, URZ ;  /* 0x0000007f250a7890 */ /* 0x000fe4000fffe03f */
[----:B------:R-:W-:Y:S01]  /*0f60*/  UIMAD UR13, UR8, UR13, UR4 ;  /* 0x0000000d080d72a4 */ /* 0x000fe2000f8e0204 */
[----:B------:R-:W-:Y:S01]  /*0f70*/  ULDC UR43, c[0x0][0x424] ;  /* 0x00010900002b7ab9 */ /* 0x000fe20000000800 */
[----:B------:R-:W-:Y:S01]  /*0f80*/  ULDC UR54, c[0x0][0x288] ;  /* 0x0000a20000367ab9 */ /* 0x000fe20000000800 */
[----:B------:R-:W-:Y:S01]  /*0f90*/  ULDC.64 UR4, c[0x0][0x9e0] ;  /* 0x0002780000047ab9 */ /* 0x000fe20000000a00 */
[----:B------:R-:W-:Y:S01]  /*0fa0*/  @UP3 ULDC UR8, c[0x0][0x44c] ;  /* 0x0001130000083ab9 */ /* 0x000fe20000000800 */
[----:B------:R-:W-:-:S02]  /*0fb0*/  UIADD3 UR11, -UR54, 0x1, URZ ;  /* 0x00000001360b7890 */ /* 0x000fc4000fffe13f */
[----:B------:R-:W-:Y:S02]  /*0fc0*/  UISETP.GE.AND UP2, UPT, UR5, 0x1, UPT ;  /* 0x000000010500788c */ /* 0x000fe4000bf46270 */
[----:B------:R-:W-:Y:S02]  /*0fd0*/  USEL UR43, UR43, 0x1, UP0 ;  /* 0x000000012b2b7887 */ /* 0x000fe40008000000 */
[----:B------:R-:W-:Y:S01]  /*0fe0*/  UIMAD.WIDE.U32 UR8, UR10, UR8, URZ ;  /* 0x000000080a0872a5 */ /* 0x000fe2000f8e003f */
[----:B------:R-:W-:Y:S01]  /*0ff0*/  ULDC UR12, c[0x0][0x2f0] ;  /* 0x0000bc00000c7ab9 */ /* 0x000fe20000000800 */
[----:B------:R-:W-:Y:S01]  /*1000*/  @UP3 ULDC UR15, c[0x0][0x450] ;  /* 0x00011400000f3ab9 */ /* 0x000fe20000000800 */
[----:B------:R-:W-:Y:S01]  /*1010*/  @UP1 ULDC UR6, c[0x0][0xc4c] ;  /* 0x0003130000061ab9 */ /* 0x000fe20000000800 */
[----:B------:R-:W-:Y:S01]  /*1020*/  UIMAD UR11, UR43, UR12, UR11 ;  /* 0x0000000c2b0b72a4 */ /* 0x000fe2000f8e020b */
[----:B------:R-:W-:Y:S01]  /*1030*/  PLOP3.LUT P0, PT, PT, PT, UP2, 0x40, 0x0 ;  /* 0x000000000000781c */ /* 0x000fe20003f0e828 */
[----:B------:R-:W-:-:S02]  /*1040*/  @UP3 USHF.R.U32.HI UR10, URZ, UR15, UR9 ;  /* 0x0000000f3f0a3299 */ /* 0x000fc40008011609 */
[----:B------:R-:W-:Y:S01]  /*1050*/  UIMAD.WIDE.U32 UR6, UR13, UR6, URZ ;  /* 0x000000060d0672a5 */ /* 0x000fe2000f8e003f */
[----:B------:R-:W-:Y:S01]  /*1060*/  @UP1 ULDC UR14, c[0x0][0xc50] ;  /* 0x00031400000e1ab9 */ /* 0x000fe20000000800 */
[----:B------:R-:W-:Y:S01]  /*1070*/  UIADD3 UR10, UR11, UR10, URZ ;  /* 0x0000000a0b0a7290 */ /* 0x000fe2000fffe03f */
[----:B------:R-:W-:Y:S01]  /*1080*/  UMOV UR44, UR13 ;  /* 0x0000000d002c7c82 */ /* 0x000fe20008000000 */
[----:B------:R-:W-:Y:S02]  /*1090*/  @UP1 USHF.R.U32.HI UR44, URZ, UR14, UR7 ;  /* 0x0000000e3f2c1299 */ /* 0x000fe40008011607 */
[----:B------:R-:W-:Y:S02]  /*10a0*/  UIADD3 UR4, UR10, UR4, URZ ;  /* 0x000000040a047290 */ /* 0x000fe4000fffe03f */
[----:B------:R-:W-:Y:S02]  /*10b0*/  UIADD3 UR6, -UR44, URZ, URZ ;  /* 0x0000003f2c067290 */ /* 0x000fe4000fffe13f */
[----:B------:R-:W-:-:S02]  /*10c0*/  UP2UR UR50, UPR, URZ, 0x8 ;  /* 0x000000083f327883 */ /* 0x000fc40008000000 */
[----:B------:R-:W-:Y:S01]  /*10d0*/  UP2UR UR49, UPR, URZ, 0x4 ;  /* 0x000000043f317883 */ /* 0x000fe20008000000 */
[----:B------:R-:W-:Y:S01]  /*10e0*/  IMAD.U32 R0, RZ, RZ, UR4 ;  /* 0x00000004ff007e24 */ /* 0x000fe2000f8e00ff */
[----:B------:R-:W-:Y:S01]  /*10f0*/  UIMAD UR38, UR38, UR6, UR13 ;  /* 0x00000006262672a4 */ /* 0x000fe2000f8e020d */
[----:B------:R-:W-:Y:S11]  /*1100*/  @P0 BRA `(.L_x_7546) ;  /* 0x0000000000400947 */ /* 0x000ff60003800000 */
        /* <DEDUP_REMOVED lines=10> */
.L_x_7547:
[----:B------:R-:W-:-:S11]  /*11b0*/  UISETP.NE.AND UP0, UPT, UR5, 0x1, UPT ;  /* 0x000000010500788c */ /* 0x000fd6000bf05270 */
[----:B------:R-:W-:Y:S02]  /*11c0*/  @UP0 ULDC.64 UR8, c[0x0][0x9e8] ;  /* 0x00027a0000080ab9 */ /* 0x000fe40000000a00 */
[----:B------:R-:W-:-:S04]  /*11d0*/  UIMAD.WIDE.U32 UR6, UR4, UR8, URZ ;  /* 0x00000008040672a5 */ /* 0x000fc8000f8e003f */
[----:B------:R-:W-:-:S12]  /*11e0*/  @UP0 USHF.R.U32.HI UR4, URZ, UR9, UR7 ;  /* 0x000000093f040299 */ /* 0x000fd80008011607 */
.L_x_7548:
[----:B------:R-:W-:-:S06]  /*11f0*/  UIMAD UR4, UR4, UR5, UR5 ;  /* 0x00000005040472a4 */ /* 0x000fcc000f8e0205 */
[----:B------:R-:W-:-:S07]  /*1200*/  VIMNMX R0, R0, UR4, PT ;  /* 0x0000000400007c48 */ /* 0x000fce000bfe0100 */
.L_x_7546:
[----:B------:R-:W-:Y:S01]  /*1210*/  UISETP.NE.AND UP0, UPT, UR50, URZ, UPT ;  /* 0x0000003f3200728c */ /* 0x000fe2000bf05270 */
[----:B------:R-:W-:Y:S01]  /*1220*/  VIADD R0, R0, 0x7f ;  /* 0x0000007f00007836 */ /* 0x000fe20000000000 */
[----:B------:R-:W-:Y:S01]  /*1230*/  UMOV UR9, UR37 ;  /* 0x0000002500097c82 */ /* 0x000fe20008000000 */
[----:B------:R-:W-:Y:S02]  /*1240*/  UIMAD UR4, UR43, UR12, 0x7f ;  /* 0x0000007f2b0474a4 */ /* 0x000fe4000f8e020c */
[----:B------:R-:W-:Y:S01]  /*1250*/  UIMAD UR54, UR43, UR12, -UR54 ;  /* 0x0000000c2b3672a4 */ /* 0x000fe2000f8e0a36 */
[----:B------:R-:W-:Y:S01]  /*1260*/  SHF.R.S32.HI R3, RZ, 0x1f, R0 ;  /* 0x0000001fff037819 */ /* 0x000fe20000011400 */
[----:B------:R-:W-:Y:S01]  /*1270*/  USHF.R.S32.HI UR8, URZ, 0x1f, UR4 ;  /* 0x0000001f3f087899 */ /* 0x000fe20008011404 */
[----:B------:R-:W-:Y:S02]  /*1280*/  ULDC UR10, c[0x0][0x9dc] ;  /* 0x00027700000a7ab9 */ /* 0x000fe40000000800 */
[----:B------:R-:W-:Y:S01]  /*1290*/  LEA.HI R3, R3, R0, RZ, 0x7 ;  /* 0x0000000003037211 */ /* 0x000fe200078f38ff */
[----:B------:R-:W-:Y:S01]  /*12a0*/  @UP0 ULDC UR6, c[0x0][0x44c] ;  /* 0x0001130000060ab9 */ /* 0x000fe20000000800 */
[----:B------:R-:W-:Y:S01]  /*12b0*/  @UP0 ULDC UR11, c[0x0][0x450] ;  /* 0x00011400000b0ab9 */ /* 0x000fe20000000800 */
[----:B------:R-:W-:Y:S01]  /*12c0*/  UIMAD.WIDE.U32 UR6, UR37, UR6, URZ ;  /* 0x00000006250672a5 */ /* 0x000fe2000f8e003f */
[----:B------:R-:W-:Y:S01]  /*12d0*/  SHF.R.S32.HI R3, RZ, 0x7, R3 ;  /* 0x00000007ff037819 */ /* 0x000fe20000011403 */
[----:B------:R-:W-:-:S02]  /*12e0*/  ULEA.HI UR8, UR8, UR4, URZ, 0x7 ;  /* 0x0000000408087291 */ /* 0x000fc4000f8f383f */
[----:B------:R-:W-:Y:S02]  /*12f0*/  @UP0 USHF.R.U32.HI UR9, URZ, UR11, UR7 ;  /* 0x0000000b3f090299 */ /* 0x000fe40008011607 */
[----:B------:R-:W-:Y:S02]  /*1300*/  UISETP.GE.AND UP0, UPT, UR5, 0x1, UPT ;  /* 0x000000010500788c */ /* 0x000fe4000bf06270 */
[----:B------:R-:W-:Y:S02]  /*1310*/  USHF.R.S32.HI UR8, URZ, 0x7, UR8 ;  /* 0x000000073f087899 */ /* 0x000fe40008011408 */
[----:B------:R-:W-:Y:S02]  /*1320*/  UIADD3 UR4, UR54, UR9, URZ ;  /* 0x0000000936047290 */ /* 0x000fe4000fffe03f */
[----:B------:R-:W-:Y:S02]  /*1330*/  PLOP3.LUT P0, PT, PT, PT, UP0, 0x40, 0x0 ;  /* 0x000000000000781c */ /* 0x000fe40003f0e808 */
[----:B------:R-:W-:Y:S01]  /*1340*/  UIADD3 UR9, UR4, -UR10, URZ ;  /* 0x8000000a04097290 */ /* 0x000fe2000fffe03f */
[----:B------:R-:W-:-:S10]  /*1350*/  VIMNMX R88, R3, UR8, PT ;  /* 0x0000000803587c48 */ /* 0x000fd4000bfe0100 */
        /* <DEDUP_REMOVED lines=11> */
.L_x_7550:
[----:B------:R-:W-:-:S11]  /*1410*/  UISETP.NE.AND UP0, UPT, UR5, 0x1, UPT ;  /* 0x000000010500788c */ /* 0x000fd6000bf05270 */
[----:B------:R-:W-:Y:S02]  /*1420*/  @UP0 ULDC.64 UR10, c[0x0][0x9e8] ;  /* 0x00027a00000a0ab9 */ /* 0x000fe40000000a00 */
[----:B------:R-:W-:-:S04]  /*1430*/  UIMAD.WIDE.U32 UR6, UR4, UR10, URZ ;  /* 0x0000000a040672a5 */ /* 0x000fc8000f8e003f */
[----:B------:R-:W-:-:S12]  /*1440*/  @UP0 USHF.R.U32.HI UR4, URZ, UR11, UR7 ;  /* 0x0000000b3f040299 */ /* 0x000fd80008011607 */
.L_x_7551:
[----:B------:R-:W-:-:S04]  /*1450*/  UIMAD UR4, UR4, UR5, URZ ;  /* 0x00000005040472a4 */ /* 0x000fc8000f8e023f */
[----:B------:R-:W-:-:S04]  /*1460*/  UISETP.LT.AND UP0, UPT, UR9, UR4, UPT ;  /* 0x000000040900728c */ /* 0x000fc8000bf01270 */
[----:B------:R-:W-:-:S12]  /*1470*/  USEL UR9, UR9, UR4, !UP0 ;  /* 0x0000000409097287 */ /* 0x000fd8000c000000 */
.L_x_7549:
[----:B------:R-:W-:Y:S01]  /*1480*/  USHF.R.S32.HI UR4, URZ, 0x1f, UR9 ;  /* 0x0000001f3f047899 */ /* 0x000fe20008011409 */
[----:B------:R-:W-:Y:S01]  /*1490*/  PLOP3.LUT P0, PT, PT, PT, PT, 0x80, 0x0 ;  /* 0x000000000000781c */ /* 0x000fe20003f0f070 */
[----:B------:R-:W-:Y:S01]  /*14a0*/  IMAD.MOV.U32 R0, RZ, RZ, RZ ;  /* 0x000000ffff007224 */ /* 0x000fe200078e00ff */
[----:B------:R-:W-:Y:S01]  /*14b0*/  CS2R R150, SRZ ;  /* 0x0000000000967805 */ /* 0x000fe2000001ff00 */
[----:B------:R-:W-:Y:S01]  /*14c0*/  ULEA.HI UR4, UR4, UR9, URZ, 0x7 ;  /* 0x0000000904047291 */ /* 0x000fe2000f8f383f */
[----:B------:R-:W-:Y:S01]  /*14d0*/  IMAD.MOV.U32 R36, RZ, RZ, RZ ;  /* 0x000000ffff247224 */ /* 0x000fe200078e00ff */
        /* <DEDUP_REMOVED lines=16> */
[----:B------:R-:W-:Y:S02]  /*15e0*/  ISETP.GT.AND P1, PT, R88, UR39, PT ;  /* 0x0000002758007c0c */ /* 0x000fe4000bf24270 */
        /* <DEDUP_REMOVED lines=51> */
.L_x_7553:
        /* <DEDUP_REMOVED lines=9> */
.L_x_7718:
[----:B------:R-:W-:Y:S05]  /*19b0*/  @!P0 BRA `(.L_x_7555) ;  /* 0x0000000000048947 */ /* 0x000fea0003800000 */
[----:B------:R-:W-:Y:S01]  /*19c0*/  BPT.TRAP 0x1 ;  /* 0x000000040000795c */ /* 0x000fe20000300000 */
.L_x_7555:
[----:B------:R-:W-:Y:S02]  /*19d0*/  IMAD.U32 R9, RZ, RZ, UR45 ;  /* 0x0000002dff097e24 */ /* 0x000fe4000f8e00ff */
[----:B0-----:R-:W-:-:S03]  /*19e0*/  IMAD.U32 R0, RZ, RZ, UR46 ;  /* 0x0000002eff007e24 */ /* 0x001fc6000f8e00ff */
[----:B------:R-:W-:Y:S02]  /*19f0*/  LEA R9, R9, UR41, 0x3 ;  /* 0x0000002909097c11 */ /* 0x000fe4000f8e18ff */
[----:B------:R-:W-:-:S04]  /*1a00*/  SHF.L.U32 R0, R0, 0x1f, RZ ;  /* 0x0000001f00007819 */ /* 0x000fc800000006ff */
[----:B------:R0:W1:Y:S01]  /*1a10*/  SYNCS.PHASECHK.TRANS64.TRYWAIT P1, [R9+URZ+0x28830], R0 ;  /* 0x02883000090075a7 */ /* 0x000062000802017f */
[----:B------:R-:W-:Y:S05]  /*1a20*/  @!P0 BRA `(.L_x_7556) ;  /* 0x0000000000048947 */ /* 0x000fea0003800000 */
[----:B------:R-:W-:Y:S01]  /*1a30*/  BPT.TRAP 0x1 ;  /* 0x000000040000795c */ /* 0x000fe20000300000 */
.L_x_7556:
[----:B-1----:R-:W-:Y:S05]  /*1a40*/  @P1 BRA `(.L_x_7557) ;  /* 0x0000000000081947 */ /* 0x002fea0003800000 */
[----:B------:R-:W1:Y:S02]  /*1a50*/  SYNCS.PHASECHK.TRANS64.TRYWAIT P1, [R9+URZ+0x28830], R0 ;  /* 0x02883000090075a7 */ /* 0x000e64000802017f */
[----:B-1----:R-:W-:Y:S05]  /*1a60*/  @!P1 BRA `(.L_x_7558) ;  /* 0x0000014400409947 */ /* 0x002fea0003800000 */
.L_x_7557:
        /* <DEDUP_REMOVED lines=63> */
.L_x_7559:
[----:B------:R-:W-:Y:S01]  /*1e60*/  UISETP.NE.AND UP1, UPT, UR50, URZ, UPT ;  /* 0x0000003f3200728c */ /* 0x000fe2000bf25270 */
[----:B------:R-:W-:Y:S01]  /*1e70*/  R2UR UR6, R9 ;  /* 0x00000000090672ca */ /* 0x000fe200000e0000 */
[----:B------:R-:W-:Y:S01]  /*1e80*/  ULDC UR7, c[0x0][0x9d8] ;  /* 0x0002760000077ab9 */ /* 0x000fe20000000800 */
[----:B------:R-:W2:Y:S01]  /*1e90*/  LDC R8, c[0x0][0x2f0] ;  /* 0x0000bc00ff087b82 */ /* 0x000ea20000000800 */
[----:B------:R-:W-:Y:S01]  /*1ea0*/  FMUL.FTZ R36, R36, UR7 ;  /* 0x0000000724247c20 */ /* 0x000fe20008410000 */
[----:B------:R-:W-:Y:S01]  /*1eb0*/  FMUL.FTZ R32, R32, UR7 ;  /* 0x0000000720207c20 */ /* 0x000fe20008410000 */
[----:B------:R-:W-:Y:S01]  /*1ec0*/  PLOP3.LUT P1, PT, PT, PT, UP1, 0x80, 0x0 ;  /* 0x000000000000781c */ /* 0x000fe20003f2f018 */
[----:B------:R-:W-:Y:S01]  /*1ed0*/  FMUL.FTZ R40, R40, UR7 ;  /* 0x0000000728287c20 */ /* 0x000fe20008410000 */
[----:B------:R-:W-:Y:S01]  /*1ee0*/  PLOP3.LUT P2, PT, PT, PT, UP1, 0x80, 0x0 ;  /* 0x000000000000781c */ /* 0x000fe20003f4f018 */
[----:B------:R3:W4:Y:S01]  /*1ef0*/  MUFU.TANH R125, R36 ;  /* 0x00000024007d7308 */ /* 0x0007220000002400 */
[----:B------:R-:W-:Y:S01]  /*1f00*/  FMUL.FTZ R13, R25, UR7 ;  /* 0x00000007190d7c20 */ /* 0x000fe20008410000 */
[----:B------:R-:W-:Y:S01]  /*1f10*/  @UP1 ULDC UR10, c[0x0][0x44c] ;  /* 0x00011300000a1ab9 */ /* 0x000fe20000000800 */
[----:B01----:R-:W0:Y:S01]  /*1f20*/  LDC R9, c[0x0][0x288] ;  /* 0x0000a200ff097b82 */ /* 0x003e220000000800 */
[----:B------:R-:W-:Y:S01]  /*1f30*/  FMUL.FTZ R61, R61, UR7 ;  /* 0x000000073d3d7c20 */ /* 0x000fe20008410000 */
[----:B------:R-:W-:Y:S01]  /*1f40*/  IMAD.MOV.U32 R25, RZ, RZ, -0x80 ;  /* 0xffffff80ff197424 */ /* 0x000fe200078e00ff */
[----:B------:R-:W-:Y:S01]  /*1f50*/  UIADD3 UR6, UR6, 0x28840, URZ ;  /* 0x0002884006067890 */ /* 0x000fe2000fffe03f */
[----:B------:R-:W-:Y:S01]  /*1f60*/  FMUL.FTZ R44, R44, UR7 ;  /* 0x000000072c2c7c20 */ /* 0x000fe20008410000 */
[----:B------:R1:W0:Y:S01]  /*1f70*/  MUFU.TANH R127, R32 ;  /* 0x00000020007f7308 */ /* 0x0002220000002400 */
[----:B---3--:R-:W-:Y:S01]  /*1f80*/  FMUL.FTZ R36, R47, UR7 ;  /* 0x000000072f247c20 */ /* 0x008fe20008410000 */
[----:B------:R-:W-:-:S02]  /*1f90*/  VIADD R47, R17, UR37 ;  /* 0x00000025112f7c36 */ /* 0x000fc40008000000 */
[----:B------:R-:W-:Y:S01]  /*1fa0*/  FMUL.FTZ R48, R48, UR7 ;  /* 0x0000000730307c20 */ /* 0x000fe20008410000 */
[----:B------:R-:W-:Y:S01]  /*1fb0*/  FMUL.FTZ R52, R52, UR7 ;  /* 0x0000000734347c20 */ /* 0x000fe20008410000 */
[----:B------:R-:W-:Y:S01]  /*1fc0*/  FMUL.FTZ R56, R56, UR7 ;  /* 0x0000000738387c20 */ /* 0x000fe20008410000 */
[----:B------:R-:W-:Y:S01]  /*1fd0*/  @P1 IMAD.HI.U32 R11, R47, UR10, RZ ;  /* 0x0000000a2f0b1c27 */ /* 0x000fe2000f8e00ff */
[----:B------:R-:W-:Y:S01]  /*1fe0*/  @UP1 ULDC UR10, c[0x0][0x450] ;  /* 0x00011400000a1ab9 */ /* 0x000fe20000000800 */
[----:B------:R3:W0:Y:S02]  /*1ff0*/  MUFU.TANH R123, R40 ;  /* 0x00000028007b7308 */ /* 0x0006240000002400 */
[----:B-1----:R-:W-:Y:S01]  /*2000*/  FMUL.FTZ R32, R43, UR7 ;  /* 0x000000072b207c20 */ /* 0x002fe20008410000 */
[----:B------:R-:W-:Y:S01]  /*2010*/  UISETP.NE.AND UP0, UPT, UR49, URZ, UPT ;  /* 0x0000003f3100728c */ /* 0x000fe2000bf05270 */
[----:B------:R-:W-:Y:S01]  /*2020*/  @P2 SHF.R.U32.HI R47, RZ, UR10, R11 ;  /* 0x0000000aff2f2c19 */ /* 0x000fe2000801160b */
[----:B------:R-:W-:Y:S01]  /*2030*/  FMUL.FTZ R0, R26, UR7 ;  /* 0x000000071a007c20 */ /* 0x000fe20008410000 */
[----:B------:R-:W-:Y:S01]  /*2040*/  FMUL.FTZ R6, R30, UR7 ;  /* 0x000000071e067c20 */ /* 0x000fe20008410000 */
[----:B------:R-:W-:Y:S01]  /*2050*/  FMUL.FTZ R20, R34, UR7 ;  /* 0x0000000722147c20 */ /* 0x000fe20008410000 */
[----:B------:R-:W-:Y:S01]  /*2060*/  FMUL.FTZ R26, R38, UR7 ;  /* 0x00000007261a7c20 */ /* 0x000fe20008410000 */
[----:B------:R1:W0:Y:S01]  /*2070*/  MUFU.TANH R43, R61 ;  /* 0x0000003d002b7308 */ /* 0x0002220000002400 */
[----:B---3--:R-:W-:Y:S01]  /*2080*/  FMUL.FTZ R40, R51, UR7 ;  /* 0x0000000733287c20 */ /* 0x008fe20008410000 */
[----:B------:R-:W-:-:S02]  /*2090*/  IMAD R51, R88, R25, 0x80 ;  /* 0x0000008058337424 */ /* 0x000fc400078e0219 */
[----:B------:R-:W-:Y:S01]  /*20a0*/  FMUL.FTZ R30, R42, UR7 ;  /* 0x000000072a1e7c20 */ /* 0x000fe20008410000 */
[----:B------:R-:W-:Y:S01]  /*20b0*/  UPRMT UR6, UR40, 0x654, UR6 ;  /* 0x0000065428067896 */ /* 0x000fe20008000006 */
[----:B------:R-:W-:Y:S01]  /*20c0*/  FMUL.FTZ R14, R24, UR7 ;  /* 0x00000007180e7c20 */ /* 0x000fe20008410000 */
[----:B------:R-:W-:Y:S02]  /*20d0*/  VIADD R25, R51, 0x1 ;  /* 0x0000000133197836 */ /* 0x000fe40000000000 */
[----:B------:R-:W-:Y:S01]  /*20e0*/  FMUL.FTZ R15, R28, UR7 ;  /* 0x000000071c0f7c20 */ /* 0x000fe20008410000 */
[----:B------:R3:W0:Y:S01]  /*20f0*/  MUFU.TANH R121, R44 ;  /* 0x0000002c00797308 */ /* 0x0006220000002400 */
[----:B-1----:R-:W1:Y:S01]  /*2100*/  SHFL.IDX PT, R61, R47, RZ, 0x1c1f ;  /* 0x001c1fff2f3d7589 */ /* 0x002e6200000e0000 */
        /* <DEDUP_REMOVED lines=13> */
[----:B---3--:R-:W-:Y:S01]  /*21e0*/  FMUL.FTZ R44, R55, UR7 ;  /* 0x00000007372c7c20 */ /* 0x008fe20008410000 */
[----:B------:R3:W0:Y:S01]  /*21f0*/  MUFU.TANH R117, R52 ;  /* 0x0000003400757308 */ /* 0x0006220000002400 */
[----:B------:R-:W-:Y:S01]  /*2200*/  FMUL.FTZ R57, R57, UR7 ;  /* 0x0000000739397c20 */ /* 0x000fe20008410000 */
[----:B------:R-:W-:Y:S01]  /*2210*/  FMUL.FTZ R46, R58, UR7 ;  /* 0x000000073a2e7c20 */ /* 0x000fe20008410000 */
[----:B-----5:R-:W-:Y:S01]  /*2220*/  FMUL.FTZ R48, R59, UR7 ;  /* 0x000000073b307c20 */ /* 0x020fe20008410000 */
[----:B------:R-:W-:Y:S01]  /*2230*/  FMUL.FTZ R60, R60, UR7 ;  /* 0x000000073c3c7c20 */ /* 0x000fe20008410000 */
[----:B------:R-:W-:Y:S01]  /*2240*/  FMUL.FTZ R50, R62, UR7 ;  /* 0x000000073e327c20 */ /* 0x000fe20008410000 */
[----:B------:R-:W-:Y:S01]  /*2250*/  FMUL.FTZ R64, R64, UR7 ;  /* 0x0000000740407c20 */ /* 0x000fe20008410000 */
[----:B------:R-:W-:Y:S01]  /*2260*/  FMUL.FTZ R65, R65, UR7 ;  /* 0x0000000741417c20 */ /* 0x000fe20008410000 */
[----:B------:R5:W0:Y:S01]  /*2270*/  MUFU.TANH R115, R56 ;  /* 0x0000003800737308 */ /* 0x000a220000002400 */
[----:B---3--:R-:W-:Y:S01]  /*2280*/  FMUL.FTZ R52, R63, UR7 ;  /* 0x000000073f347c20 */ /* 0x008fe20008410000 */
[----:B------:R-:W-:Y:S01]  /*2290*/  FMUL.FTZ R54, R66, UR7 ;  /* 0x0000000742367c20 */ /* 0x000fe20008410000 */
[----:B------:R-:W-:Y:S01]  /*22a0*/  FMUL.FTZ R89, R70, UR7 ;  /* 0x0000000746597c20 */ /* 0x000fe20008410000 */
[----:B------:R-:W-:Y:S01]  /*22b0*/  FMUL.FTZ R91, R71, UR7 ;  /* 0x00000007475b7c20 */ /* 0x000fe20008410000 */
[----:B------:R-:W-:Y:S01]  /*22c0*/  FMUL.FTZ R93, R74, UR7 ;  /* 0x000000074a5d7c20 */ /* 0x000fe20008410000 */
[----:B------:R-:W-:Y:S01]  /*22d0*/  FMUL.FTZ R95, R75, UR7 ;  /* 0x000000074b5f7c20 */ /* 0x000fe20008410000 */
[----:B------:R-:W-:Y:S01]  /*22e0*/  FMUL.FTZ R76, R76, UR7 ;  /* 0x000000074c4c7c20 */ /* 0x000fe20008410000 */
[----:B------:R-:W-:Y:S01]  /*22f0*/  FMUL.FTZ R4, R78, UR7 ;  /* 0x000000074e047c20 */ /* 0x000fe20008410000 */
[----:B-----5:R-:W-:Y:S01]  /*2300*/  FMUL.FTZ R56, R67, UR7 ;  /* 0x0000000743387c20 */ /* 0x020fe20008410000 */
        /* <DEDUP_REMOVED lines=11> */
[----:B------:R-:W-:Y:S01]  /*23c0*/  FMUL.FTZ R69, R69, UR7 ;  /* 0x0000000745457c20 */ /* 0x000fe20008410000 */
[----:B------:R-:W-:Y:S01]  /*23d0*/  FMUL.FTZ R72, R72, UR7 ;  /* 0x0000000748487c20 */ /* 0x000fe20008410000 */
[----:B------:R-:W-:Y:S01]  /*23e0*/  FMUL.FTZ R73, R73, UR7 ;  /* 0x0000000749497c20 */ /* 0x000fe20008410000 */
[----:B------:R-:W-:Y:S01]  /*23f0*/  FMUL.FTZ R77, R77, UR7 ;  /* 0x000000074d4d7c20 */ /* 0x000fe20008410000 */
[----:B------:R-:W-:Y:S01]  /*2400*/  PLOP3.LUT P1, PT, PT, PT, UP0, 0x40, 0x0 ;  /* 0x000000000000781c */ /* 0x000fe20003f2e808 */
[C---:B--2---:R-:W-:Y:S01]  /*2410*/  IMAD R58, R8.reuse, UR43, R25 ;  /* 0x0000002b083a7c24 */ /* 0x044fe2000f8e0219 */
[----:B------:R-:W2:Y:S01]  /*2420*/  MUFU.TANH R14, R14 ;  /* 0x0000000e000e7308 */ /* 0x000ea20000002400 */
[----:B------:R-:W-:Y:S01]  /*2430*/  ULDC UR55, c[0x0][0x9dc] ;  /* 0x0002770000377ab9 */ /* 0x000fe20000000800 */
[----:B------:R-:W-:Y:S01]  /*2440*/  SYNCS.ARRIVE.TRANS64.RED.A1T0 RZ, [UR6], RZ ;  /* 0x000000ffffff79a7 */ /* 0x000fe20008100406 */
[----:B------:R-:W-:Y:S01]  /*2450*/  ULOP3.LUT UR6, URZ, UR55, URZ, 0x33, !UPT ;  /* 0x000000373f067292 */ /* 0x000fe2000f8e333f */
[----:B------:R-:W-:Y:S01]  /*2460*/  IMAD R25, R8, UR43, R51 ;  /* 0x0000002b08197c24 */ /* 0x000fe2000f8e0233 */
[----:B------:R-:W-:Y:S01]  /*2470*/  ULDC UR14, c[0x0][0x9e0] ;  /* 0x00027800000e7ab9 */ /* 0x000fe20000000800 */
[----:B0-----:R-:W-:-:S02]  /*2480*/  IMAD.IADD R58, R58, 0x1, -R9 ;  /* 0x000000013a3a7824 */ /* 0x001fc400078e0a09 */
[----:B------:R-:W-:Y:S01]  /*2490*/  FMUL.FTZ R37, R37, UR7 ;  /* 0x0000000725257c20 */ /* 0x000fe20008410000 */
[----:B------:R-:W0:Y:S01]  /*24a0*/  MUFU.TANH R13, R13 ;  /* 0x0000000d000d7308 */ /* 0x000e220000002400 */
[----:B------:R-:W-:Y:S01]  /*24b0*/  FMUL.FTZ R49, R49, UR7 ;  /* 0x0000000731317c20 */ /* 0x000fe20008410000 */
[----:B------:R-:W-:Y:S01]  /*24c0*/  IMAD R55, R16, -0x2, R25 ;  /* 0xfffffffe10377824 */ /* 0x000fe200078e0219 */
[----:B------:R-:W-:Y:S01]  /*24d0*/  LEA R62, R88, 0xffffff80, 0x7 ;  /* 0xffffff80583e7811 */ /* 0x000fe200078e38ff */
[C---:B------:R-:W-:Y:S02]  /*24e0*/  VIADD R66, R58.reuse, UR14 ;  /* 0x0000000e3a427c36 */ /* 0x040fe40008000000 */
[----:B------:R-:W-:Y:S02]  /*24f0*/  VIADD R59, R58, UR6 ;  /* 0x000000063a3b7c36 */ /* 0x000fe40008000000 */
        /* <DEDUP_REMOVED lines=54> */
[----:B-1----:R-:W-:Y:S01]  /*2860*/  VIADDMNMX R37, R61, R66, R55, PT ;  /* 0x000000423d257246 */ /* 0x002fe20003800137 */
[----:B-----5:R-:W-:Y:S01]  /*2870*/  IMAD.IADD R49, R59, 0x1, R61 ;  /* 0x000000013b317824 */ /* 0x020fe200078e023d */
[----:B--234-:R-:W-:Y:S06]  /*2880*/  @P1 BRA `(.L_x_7560) ;  /* 0x0000000000641947 */ /* 0x01cfec0003800000 */
        /* <DEDUP_REMOVED lines=14> */
.L_x_7562:
[----:B------:R-:W-:Y:S02]  /*2970*/  ULDC UR6, c[0x0][0x9e4] ;  /* 0x0002790000067ab9 */ /* 0x000fe40000000800 */
[----:B------:R-:W-:-:S05]  /*2980*/  IMAD.U32 R61, RZ, RZ, UR6 ;  /* 0x00000006ff3d7e24 */ /* 0x000fca000f8e00ff */
[----:B------:R-:W-:-:S13]  /*2990*/  ISETP.NE.AND P1, PT, R61, 0x1, PT ;  /* 0x000000013d00780c */ /* 0x000fda0003f25270 */
[----:B------:R-:W1:Y:S02]  /*29a0*/  @P1 LDC.64 R68, c[0x0][0x9e8] ;  /* 0x00027a00ff441b82 */ /* 0x000e640000000a00 */
[----:B-1----:R-:W-:-:S05]  /*29b0*/  @P1 IMAD.HI.U32 R58, R25, R68, RZ ;  /* 0x00000044193a1227 */ /* 0x002fca00078e00ff */
[----:B------:R-:W-:-:S07]  /*29c0*/  @P1 SHF.R.U32.HI R25, RZ, R69, R58 ;  /* 0x00000045ff191219 */ /* 0x000fce000001163a */
.L_x_7563:
[----:B------:R-:W-:Y:S05]  /*29d0*/  BSYNC B0 ;  /* 0x0000000000007941 */ /* 0x000fea0003800000 */
.L_x_7561:
[----:B------:R-:W-:-:S04]  /*29e0*/  IMAD R25, R25, R61, -R62 ;  /* 0x0000003d19197224 */ /* 0x000fc800078e0a3e */
[----:B------:R-:W-:-:S05]  /*29f0*/  IMAD R58, R16, -0x2, R25 ;  /* 0xfffffffe103a7824 */ /* 0x000fca00078e0219 */
[----:B------:R-:W-:Y:S02]  /*2a00*/  VIADDMNMX R37, R58, R61, R37, PT ;  /* 0x0000003d3a257246 */ /* 0x000fe40003800125 */
[----:B------:R-:W-:-:S07]  /*2a10*/  VIMNMX R49, R49, R58, !PT ;  /* 0x0000003a31317248 */ /* 0x000fce0007fe0100 */
.L_x_7560:
        /* <DEDUP_REMOVED lines=8> */
[----:B0-----:R-:W-:Y:S02]  /*2aa0*/  FSEL R129, R15, -INF , !P3 ;  /* 0xff8000000f817808 */ /* 0x001fe40005800000 */
[----:B------:R-:W-:Y:S02]  /*2ab0*/  ISETP.LT.OR P4, PT, R37, 0x2, P4 ;  /* 0x000000022500780c */ /* 0x000fe40002781670 */
[----:B------:R-:W-:Y:S02]  /*2ac0*/  ISETP.GT.AND P3, PT, R49, 0x10, !P5 ;  /* 0x000000103100780c */ /* 0x000fe40006f64270 */
[----:B------:R-:W-:Y:S02]  /*2ad0*/  ISETP.GE.AND P6, PT, R51, 0xa, PT ;  /* 0x0000000a3300780c */ /* 0x000fe40003fc6270 */
[----:B------:R-:W-:Y:S02]  /*2ae0*/  FSEL R131, R13, -INF , !P4 ;  /* 0xff8000000d837808 */ /* 0x000fe40006000000 */
[----:B------:R-:W-:-:S02]  /*2af0*/  P2R R67, PR, RZ, 0x20 ;  /* 0x00000020ff437803 */ /* 0x000fc40000000000 */
[----:B------:R-:W-:Y:S01]  /*2b00*/  ISETP.LT.OR P3, PT, R37, 0x11, P3 ;  /* 0x000000112500780c */ /* 0x000fe20001f61670 */
[----:B-1----:R-:W-:Y:S01]  /*2b10*/  IMAD.IADD R58, R59, 0x1, R47 ;  /* 0x000000013b3a7824 */ /* 0x002fe200078e022f */
        /* <DEDUP_REMOVED lines=117> */
[----:B------:R-:W-:Y:S02]  /*3270*/  P2R R68, PR, RZ, 0x20 ;  /* 0x00000020ff447803 */ /* 0x000fe40000000000 */
[----:B------:R-:W-:-:S02]  /*3280*/  FSEL R27, R27, -INF , !P3 ;  /* 0xff8000001b1b7808 */ /* 0x000fc40005800000 */
        /* <DEDUP_REMOVED lines=18> */
[----:B------:R-:W-:Y:S02]  /*33b0*/  ISETP.GE.AND P6, PT, R51, 0x7a, PT ;  /* 0x0000007a3300780c */ /* 0x000fe40003fc6270 */
[----:B------:R-:W-:Y:S02]  /*33c0*/  VIADDMNMX R14, R47, R66, R55, PT ;  /* 0x000000422f0e7246 */ /* 0x000fe40003800137 */
[----:B------:R-:W-:Y:S02]  /*33d0*/  P2R R80, PR, RZ, 0x40 ;  /* 0x00000040ff507803 */ /* 0x000fe40000000000 */
[----:B------:R-:W-:-:S04]  /*33e0*/  ISETP.GT.AND P6, PT, R49, 0x79, !P6 ;  /* 0x000000793100780c */ /* 0x000fc800077c4270 */
[----:B------:R-:W-:-:S04]  /*33f0*/  ISETP.LT.OR P6, PT, R37, 0x7a, P6 ;  /* 0x0000007a2500780c */ /* 0x000fc800037c1670 */
[----:B------:R-:W-:Y:S02]  /*3400*/  FSEL R37, R85, -INF , !P6 ;  /* 0xff80000055257808 */ /* 0x000fe40007000000 */
[----:B------:R-:W-:-:S13]  /*3410*/  PLOP3.LUT P6, PT, PT, PT, UP0, 0x40, 0x0 ;  /* 0x000000000000781c */ /* 0x000fda0003fce808 */
[----:B------:R-:W-:Y:S05]  /*3420*/  @P6 BRA `(.L_x_7564) ;  /* 0x0000000000646947 */ /* 0x000fea0003800000 */
        /* <DEDUP_REMOVED lines=14> */
.L_x_7566:
[----:B------:R-:W-:Y:S02]  /*3510*/  ULDC UR6, c[0x0][0x9e4] ;  /* 0x0002790000067ab9 */ /* 0x000fe40000000800 */
[----:B------:R-:W-:-:S05]  /*3520*/  IMAD.U32 R49, RZ, RZ, UR6 ;  /* 0x00000006ff317e24 */ /* 0x000fca000f8e00ff */
[----:B------:R-:W-:-:S13]  /*3530*/  ISETP.NE.AND P6, PT, R49, 0x1, PT ;  /* 0x000000013100780c */ /* 0x000fda0003fc5270 */
[----:B------:R-:W0:Y:S02]  /*3540*/  @P6 LDC.64 R60, c[0x0][0x9e8] ;  /* 0x00027a00ff3c6b82 */ /* 0x000e240000000a00 */
[----:B0-----:R-:W-:-:S05]  /*3550*/  @P6 IMAD.HI.U32 R60, R47, R60, RZ ;  /* 0x0000003c2f3c6227 */ /* 0x001fca00078e00ff */
[----:B------:R-:W-:-:S07]  /*3560*/  @P6 SHF.R.U32.HI R47, RZ, R61, R60 ;  /* 0x0000003dff2f6219 */ /* 0x000fce000001163c */
.L_x_7567:
[----:B------:R-:W-:Y:S05]  /*3570*/  BSYNC B0 ;  /* 0x0000000000007941 */ /* 0x000fea0003800000 */
.L_x_7565:
[----:B------:R-:W-:-:S04]  /*3580*/  IMAD R47, R47, R49, -R62 ;  /* 0x000000312f2f7224 */ /* 0x000fc800078e0a3e */
[----:B------:R-:W-:-:S05]  /*3590*/  IMAD R47, R16, -0x2, R47 ;  /* 0xfffffffe102f7824 */ /* 0x000fca00078e022f */
[----:B------:R-:W-:Y:S02]  /*35a0*/  VIADDMNMX R14, R47, R49, R14, PT ;  /* 0x000000312f0e7246 */ /* 0x000fe4000380010e */
[----:B------:R-:W-:-:S07]  /*35b0*/  VIMNMX R58, R58, R47, !PT ;  /* 0x0000002f3a3a7248 */ /* 0x000fce0007fe0100 */
.L_x_7564:
[----:B------:R-:W-:Y:S01]  /*35c0*/  ISETP.GT.AND P1, PT, R58, 0x1, !P1 ;  /* 0x000000013a00780c */ /* 0x000fe20004f24270 */
[----:B------:R-:W-:Y:S01]  /*35d0*/  ULDC UR6, c[0x0][0x988] ;  /* 0x0002620000067ab9 */ /* 0x000fe20000000800 */
[----:B------:R-:W-:Y:S01]  /*35e0*/  ISETP.NE.AND P6, PT, R63, RZ, PT ;  /* 0x000000ff3f00720c */ /* 0x000fe20003fc5270 */
[----:B------:R-:W-:Y:S01]  /*35f0*/  UISETP.NE.AND UP1, UPT, UR50, URZ, UPT ;  /* 0x0000003f3200728c */ /* 0x000fe2000bf25270 */
[----:B------:R-:W-:Y:S01]  /*3600*/  ISETP.LT.OR P1, PT, R14, 0x2, P1 ;  /* 0x000000020e00780c */ /* 0x000fe20000f21670 */
[----:B------:R-:W-:Y:S01]  /*3610*/  UISETP.NE.AND UP0, UPT, UR49, URZ, UPT ;  /* 0x0000003f3100728c */ /* 0x000fe2000bf05270 */
[----:B------:R-:W-:Y:S01]  /*3620*/  ISETP.GT.AND P2, PT, R58, 0x8, !P2 ;  /* 0x000000083a00780c */ /* 0x000fe20005744270 */
[----:B------:R-:W-:Y:S01]  /*3630*/  UMOV UR10, UR37 ;  /* 0x00000025000a7c82 */ /* 0x000fe20008000000 */
[----:B------:R-:W-:Y:S02]  /*3640*/  FSEL R47, R2, -INF , !P1 ;  /* 0xff800000022f7808 */ /* 0x000fe40004800000 */
[----:B------:R-:W-:-:S02]  /*3650*/  ISETP.GT.AND P1, PT, R58, 0x9, !P6 ;  /* 0x000000093a00780c */ /* 0x000fc40007724270 */
[----:B------:R-:W-:Y:S02]  /*3660*/  FMNMX.FTZ R2, R97, R131, !PT ;  /* 0x0000008361027209 */ /* 0x000fe40007810000 */
[----:B------:R-:W-:Y:S01]  /*3670*/  ISETP.LT.OR P1, PT, R14, 0xa, P1 ;  /* 0x0000000a0e00780c */ /* 0x000fe20000f21670 */
[----:B------:R-:W-:Y:S01]  /*3680*/  @UP1 ULDC UR11, c[0x0][0x450] ;  /* 0x00011400000b1ab9 */ /* 0x000fe20000000800 */
[----:B------:R-:W-:Y:S02]  /*3690*/  FMNMX.FTZ R2, R129, R2, !PT ;  /* 0x0000000281027209 */ /* 0x000fe40007810000 */
[----:B------:R-:W-:Y:S02]  /*36a0*/  FSEL R51, R7, -INF , !P1 ;  /* 0xff80000007337808 */ /* 0x000fe40004800000 */
[----:B------:R-:W-:Y:S02]  /*36b0*/  ISETP.NE.AND P1, PT, R67, RZ, PT ;  /* 0x000000ff4300720c */ /* 0x000fe40003f25270 */
[----:B------:R-:W-:-:S02]  /*36c0*/  FMNMX.FTZ R2, R99, R2, !PT ;  /* 0x0000000263027209 */ /* 0x000fc40007810000 */
[----:B------:R-:W-:Y:S02]  /*36d0*/  ISETP.GT.AND P1, PT, R58, 0x10, !P1 ;  /* 0x000000103a00780c */ /* 0x000fe40004f24270 */
[----:B------:R-:W-:Y:S02]  /*36e0*/  FMNMX.FTZ R2, R127, R2, !PT ;  /* 0x000000027f027209 */ /* 0x000fe40007810000 */
[----:B------:R-:W-:Y:S02]  /*36f0*/  ISETP.LT.OR P1, PT, R14, 0x11, P1 ;  /* 0x000000110e00780c */ /* 0x000fe40000f21670 */
[----:B------:R-:W-:Y:S02]  /*3700*/  FMNMX.FTZ R2, R101, R2, !PT ;  /* 0x0000000265027209 */ /* 0x000fe40007810000 */
[----:B------:R-:W-:Y:S02]  /*3710*/  FSEL R53, R20, -INF , !P1 ;  /* 0xff80000014357808 */ /* 0x000fe40004800000 */
[----:B------:R-:W-:-:S02]  /*3720*/  ISETP.NE.AND P1, PT, R68, RZ, PT ;  /* 0x000000ff4400720c */ /* 0x000fc40003f25270 */
[----:B------:R-:W-:Y:S02]  /*3730*/  FMNMX.FTZ R2, R125, R2, !PT ;  /* 0x000000027d027209 */ /* 0x000fe40007810000 */
[----:B------:R-:W-:Y:S02]  /*3740*/  ISETP.GT.AND P1, PT, R58, 0x11, !P1 ;  /* 0x000000113a00780c */ /* 0x000fe40004f24270 */
[C---:B------:R-:W-:Y:S02]  /*3750*/  ISETP.LT.OR P2, PT, R14.reuse, 0x9, P2 ;  /* 0x000000090e00780c */ /* 0x040fe40001741670 */
[----:B------:R-:W-:Y:S02]  /*3760*/  ISETP.LT.OR P1, PT, R14, 0x12, P1 ;  /* 0x000000120e00780c */ /* 0x000fe40000f21670 */
[----:B------:R-:W-:Y:S02]  /*3770*/  FMNMX.FTZ R2, R103, R2, !PT ;  /* 0x0000000267027209 */ /* 0x000fe40007810000 */
[----:B------:R-:W-:-:S02]  /*3780*/  FSEL R55, R24, -INF , !P1 ;  /* 0xff80000018377808 */ /* 0x000fc40004800000 */
[----:B------:R-:W-:Y:S02]  /*3790*/  ISETP.NE.AND P1, PT, R69, RZ, PT ;  /* 0x000000ff4500720c */ /* 0x000fe40003f25270 */
[----:B------:R-:W-:Y:S01]  /*37a0*/  FSEL R49, R6, -INF , !P2 ;  /* 0xff80000006317808 */ /* 0x000fe20005000000 */
[----:B------:R-:W-:Y:S01]  /*37b0*/  IMAD.U32 R6, RZ, RZ, UR6 ;  /* 0x00000006ff067e24 */ /* 0x000fe2000f8e00ff */
[----:B------:R-:W-:Y:S01]  /*37c0*/  ISETP.GT.AND P1, PT, R58, 0x18, !P1 ;  /* 0x000000183a00780c */ /* 0x000fe20004f24270 */
[----:B------:R-:W-:Y:S01]  /*37d0*/  @UP1 ULDC UR6, c[0x0][0x44c] ;  /* 0x0001130000061ab9 */ /* 0x000fe20000000800 */
[----:B------:R-:W-:Y:S01]  /*37e0*/  ISETP.NE.AND P2, PT, R77, RZ, PT ;  /* 0x000000ff4d00720c */ /* 0x000fe20003f45270 */
[----:B------:R-:W-:Y:S01]  /*37f0*/  UIMAD.WIDE.U32 UR6, UR37, UR6, URZ ;  /* 0x00000006250672a5 */ /* 0x000fe2000f8e003f */
[----:B------:R-:W-:Y:S02]  /*3800*/  ISETP.LT.OR P1, PT, R14, 0x19, P1 ;  /* 0x000000190e00780c */ /* 0x000fe40000f21670 */
[----:B------:R-:W-:Y:S01]  /*3810*/  FMNMX.FTZ R2, R123, R2, !PT ;  /* 0x000000027b027209 */ /* 0x000fe20007810000 */
[----:B------:R-:W-:Y:S01]  /*3820*/  @UP1 USHF.R.U32.HI UR10, URZ, UR11, UR7 ;  /* 0x0000000b3f0a1299 */ /* 0x000fe20008011607 */
[----:B------:R-:W-:-:S02]  /*3830*/  FSEL R57, R26, -INF , !P1 ;  /* 0xff8000001a397808 */ /* 0x000fc40004800000 */
[----:B------:R-:W-:Y:S01]  /*3840*/  ISETP.NE.AND P1, PT, R70, RZ, PT ;  /* 0x000000ff4600720c */ /* 0x000fe20003f25270 */
[----:B------:R-:W-:Y:S01]  /*3850*/  UIADD3 UR54, UR54, UR10, URZ ;  /* 0x0000000a36367290 */ /* 0x000fe2000fffe03f */
[----:B------:R-:W-:Y:S02]  /*3860*/  FMNMX.FTZ R2, R105, R2, !PT ;  /* 0x0000000269027209 */ /* 0x000fe40007810000 */
[----:B------:R-:W-:Y:S01]  /*3870*/  ISETP.GT.AND P1, PT, R58, 0x19, !P1 ;  /* 0x000000193a00780c */ /* 0x000fe20004f24270 */
[----:B------:R-:W-:Y:S01]  /*3880*/  UIADD3 UR14, UR54, UR14, URZ ;  /* 0x0000000e360e7290 */ /* 0x000fe2000fffe03f */
[----:B------:R-:W-:Y:S02]  /*3890*/  ISETP.NE.AND P6, PT, R78, RZ, PT ;  /* 0x000000ff4e00720c */ /* 0x000fe40003fc5270 */
        /* <DEDUP_REMOVED lines=11> */
[----:B------:R-:W-:Y:S02]  /*3950*/  FMNMX.FTZ R2, R117, R2, !PT ;  /* 0x0000000275027209 */ /* 0x000fe40007810000 */
[----:B------:R-:W-:Y:S02]  /*3960*/  ISETP.GT.AND P1, PT, R58, 0x21, !P1 ;  /* 0x000000213a00780c */ /* 0x000fe40004f24270 */
[----:B------:R-:W-:-:S02]  /*3970*/  FMNMX.FTZ R2, R111, R2, !PT ;  /* 0x000000026f027209 */ /* 0x000fc40007810000 */
[----:B------:R-:W-:Y:S02]  /*3980*/  ISETP.LT.OR P1, PT, R14, 0x22, P1 ;  /* 0x000000220e00780c */ /* 0x000fe40000f21670 */
[----:B------:R-:W-:Y:S02]  /*3990*/  FMNMX.FTZ R2, R115, R2, !PT ;  /* 0x0000000273027209 */ /* 0x000fe40007810000 */
[----:B------:R-:W-:Y:S02]  /*39a0*/  FSEL R63, R32, -INF , !P1 ;  /* 0xff800000203f7808 */ /* 0x000fe40004800000 */
[----:B------:R-:W-:Y:S02]  /*39b0*/  ISETP.NE.AND P1, PT, R73, RZ, PT ;  /* 0x000000ff4900720c */ /* 0x000fe40003f25270 */
[----:B------:R-:W-:Y:S02]  /*39c0*/  FMNMX.FTZ R2, R113, R2, !PT ;  /* 0x0000000271027209 */ /* 0x000fe40007810000 */
[----:B------:R-:W-:-:S02]  /*39d0*/  ISETP.GT.AND P1, PT, R58, 0x28, !P1 ;  /* 0x000000283a00780c */ /* 0x000fc40004f24270 */
[----:B------:R-:W-:Y:S02]  /*39e0*/  FMNMX.FTZ R2, R45, R2, !PT ;  /* 0x000000022d027209 */ /* 0x000fe40007810000 */
        /* <DEDUP_REMOVED lines=18> */
[----:B------:R-:W-:Y:S02]  /*3b10*/  FMNMX.FTZ R2, R15, R2, !PT ;  /* 0x000000020f027209 */ /* 0x000fe40007810000 */
[----:B------:R-:W-:Y:S02]  /*3b20*/  ISETP.LT.OR P1, PT, R14, 0x32, P1 ;  /* 0x000000320e00780c */ /* 0x000fe40000f21670 */
[----:B------:R-:W-:Y:S02]  /*3b30*/  FMNMX.FTZ R2, R27, R2, !PT ;  /* 0x000000021b027209 */ /* 0x000fe40007810000 */
[----:B------:R-:W-:Y:S02]  /*3b40*/  FSEL R71, R40, -INF , !P1 ;  /* 0xff80000028477808 */ /* 0x000fe40004800000 */
        /* <DEDUP_REMOVED lines=10> */
[----:B------:R-:W-:Y:S01]  /*3bf0*/  ISETP.NE.AND P2, PT, R98, RZ, PT ;  /* 0x000000ff6200720c */ /* 0x000fe20003f45270 */
[----:B------:R-:W0:Y:S01]  /*3c00*/  SHFL.BFLY PT, R7, R2, 0x2, 0x1f ;  /* 0x0c401f0002077f89 */ /* 0x000e2200000e0000 */
[----:B------:R-:W-:Y:S02]  /*3c10*/  FSEL R75, R44, -INF , !P1 ;  /* 0xff8000002c4b7808 */ /* 0x000fe40004800000 */
[----:B------:R-:W-:-:S02]  /*3c20*/  ISETP.NE.AND P1, PT, R82, RZ, PT ;  /* 0x000000ff5200720c */ /* 0x000fc40003f25270 */
[----:B------:R-:W-:Y:S02]  /*3c30*/  ISETP.NE.AND P6, PT, R100, RZ, PT ;  /* 0x000000ff6400720c */ /* 0x000fe40003fc5270 */
[C---:B------:R-:W-:Y:S02]  /*3c40*/  ISETP.GT.AND P1, PT, R58.reuse, 0x40, !P1 ;  /* 0x000000403a00780c */ /* 0x040fe40004f24270 */
[----:B------:R-:W-:Y:S02]  /*3c50*/  ISETP.GT.AND P3, PT, R58, 0x70, !P3 ;  /* 0x000000703a00780c */ /* 0x000fe40005f64270 */
[----:B------:R-:W-:Y:S02]  /*3c60*/  ISETP.LT.OR P1, PT, R14, 0x41, P1 ;  /* 0x000000410e00780c */ /* 0x000fe40000f21670 */
[----:B------:R-:W-:Y:S02]  /*3c70*/  ISETP.GT.AND P4, PT, R58, 0x71, !P4 ;  /* 0x000000713a00780c */ /* 0x000fe40006784270 */
[----:B------:R-:W-:-:S02]  /*3c80*/  FSEL R77, R46, -INF , !P1 ;  /* 0xff8000002e4d7808 */ /* 0x000fc40004800000 */
[----:B------:R-:W-:Y:S02]  /*3c90*/  ISETP.NE.AND P1, PT, R83, RZ, PT ;  /* 0x000000ff5300720c */ /* 0x000fe40003f25270 */
[----:B------:R-:W-:Y:S02]  /*3ca0*/  ISETP.LT.OR P3, PT, R14, 0x71, P3 ;  /* 0x000000710e00780c */ /* 0x000fe40001f61670 */
[C---:B------:R-:W-:Y:S02]  /*3cb0*/  ISETP.GT.AND P1, PT, R58.reuse, 0x41, !P1 ;  /* 0x000000413a00780c */ /* 0x040fe40004f24270 */
[----:B------:R-:W-:Y:S02]  /*3cc0*/  ISETP.GT.AND P5, PT, R58, 0x78, !P5 ;  /* 0x000000783a00780c */ /* 0x000fe40006fa4270 */
[----:B------:R-:W-:Y:S02]  /*3cd0*/  ISETP.LT.OR P1, PT, R14, 0x42, P1 ;  /* 0x000000420e00780c */ /* 0x000fe40000f21670 */
[----:B0-----:R-:W-:-:S02]  /*3ce0*/  FMNMX.FTZ R20, R2, R7, !PT ;  /* 0x0000000702147209 */ /* 0x001fc40007810000 */
[----:B------:R-:W-:Y:S02]  /*3cf0*/  FSEL R79, R48, -INF , !P1 ;  /* 0xff800000304f7808 */ /* 0x000fe40004800000 */
[----:B------:R-:W-:Y:S01]  /*3d00*/  ISETP.NE.AND P1, PT, R86, RZ, PT ;  /* 0x000000ff5600720c */ /* 0x000fe20003f25270 */
[----:B------:R-:W0:Y:S01]  /*3d10*/  SHFL.BFLY PT, R7, R20, 0x1, 0x1f ;  /* 0x0c201f0014077f89 */ /* 0x000e2200000e0000 */
[----:B------:R-:W-:Y:S02]  /*3d20*/  ISETP.LT.OR P4, PT, R14, 0x72, P4 ;  /* 0x000000720e00780c */ /* 0x000fe40002781670 */
[----:B------:R-:W-:Y:S02]  /*3d30*/  ISETP.GT.AND P1, PT, R58, 0x48, !P1 ;  /* 0x000000483a00780c */ /* 0x000fe40004f24270 */
[C---:B------:R-:W-:Y:S02]  /*3d40*/  ISETP.LT.OR P5, PT, R14.reuse, 0x79, P5 ;  /* 0x000000790e00780c */ /* 0x040fe40002fa1670 */
[----:B------:R-:W-:-:S02]  /*3d50*/  ISETP.LT.OR P1, PT, R14, 0x49, P1 ;  /* 0x000000490e00780c */ /* 0x000fc40000f21670 */
[----:B------:R-:W-:Y:S02]  /*3d60*/  FSEL R5, R5, -INF , !P4 ;  /* 0xff80000005057808 */ /* 0x000fe40006000000 */
[----:B------:R-:W-:Y:S02]  /*3d70*/  FSEL R81, R50, -INF , !P1 ;  /* 0xff80000032517808 */ /* 0x000fe40004800000 */
[----:B------:R-:W-:-:S04]  /*3d80*/  ISETP.NE.AND P1, PT, R87, RZ, PT ;  /* 0x000000ff5700720c */ /* 0x000fc80003f25270 */
[----:B------:R-:W-:-:S04]  /*3d90*/  ISETP.GT.AND P1, PT, R58, 0x49, !P1 ;  /* 0x000000493a00780c */ /* 0x000fc80004f24270 */
[----:B------:R-:W-:Y:S02]  /*3da0*/  ISETP.LT.OR P1, PT, R14, 0x4a, P1 ;  /* 0x0000004a0e00780c */ /* 0x000fe40000f21670 */
[----:B0-----:R-:W-:Y:S02]  /*3db0*/  FMNMX.FTZ R7, R20, R7, !PT ;  /* 0x0000000714077209 */ /* 0x001fe40007810000 */
[----:B------:R-:W-:Y:S02]  /*3dc0*/  FSEL R83, R52, -INF , !P1 ;  /* 0xff80000034537808 */ /* 0x000fe40004800000 */
[----:B------:R-:W-:Y:S01]  /*3dd0*/  ISETP.NE.AND P1, PT, R90, RZ, PT ;  /* 0x000000ff5a00720c */ /* 0x000fe20003f25270 */
[----:B------:R-:W-:-:S03]  /*3de0*/  FMUL.FTZ R24, R7, R6 ;  /* 0x0000000607187220 */ /* 0x000fc60000410000 */
        /* <DEDUP_REMOVED lines=20> */
[----:B------:R-:W-:Y:S02]  /*3f30*/  ISETP.GT.AND P1, PT, R58, 0x61, !P6 ;  /* 0x000000613a00780c */ /* 0x000fe40007724270 */
[----:B------:R-:W-:Y:S02]  /*3f40*/  ISETP.NE.AND P6, PT, R64, RZ, PT ;  /* 0x000000ff4000720c */ /* 0x000fe40003fc5270 */
[C---:B------:R-:W-:Y:S02]  /*3f50*/  ISETP.LT.OR P1, PT, R14.reuse, 0x62, P1 ;  /* 0x000000620e00780c */ /* 0x040fe40000f21670 */
[----:B------:R-:W-:Y:S02]  /*3f60*/  ISETP.LT.OR P2, PT, R14, 0x6a, P2 ;  /* 0x0000006a0e00780c */ /* 0x000fe40001741670 */
[----:B------:R-:W-:Y:S02]  /*3f70*/  FSEL R95, R95, -INF , !P1 ;  /* 0xff8000005f5f7808 */ /* 0x000fe40004800000 */
[----:B------:R-:W-:-:S04]  /*3f80*/  FSETP.NEU.FTZ.AND P1, PT, R7, -INF , PT ;  /* 0xff8000000700780b */ /* 0x000fc80003f3d000 */
[----:B------:R-:W-:Y:S02]  /*3f90*/  FSEL R24, R24, RZ, P1 ;  /* 0x000000ff18187208 */ /* 0x000fe40000800000 */
[----:B------:R-:W-:Y:S02]  /*3fa0*/  ISETP.GT.AND P1, PT, R58, RZ, !P6 ;  /* 0x000000ff3a00720c */ /* 0x000fe40007724270 */
[----:B------:R-:W-:Y:S01]  /*3fb0*/  ISETP.NE.AND P6, PT, R80, RZ, PT ;  /* 0x000000ff5000720c */ /* 0x000fe20003fc5270 */
[-CC-:B------:R-:W-:Y:S01]  /*3fc0*/  FFMA.FTZ R170, R117, R6.reuse, -R24.reuse ;  /* 0x0000000675aa7223 */ /* 0x180fe20000010818 */
[----:B------:R-:W-:Y:S01]  /*3fd0*/  ISETP.LT.OR P1, PT, R14, 0x1, P1 ;  /* 0x000000010e00780c */ /* 0x000fe20000f21670 */
[-CC-:B------:R-:W-:Y:S01]  /*3fe0*/  FFMA.FTZ R168, R119, R6.reuse, -R24.reuse ;  /* 0x0000000677a87223 */ /* 0x180fe20000010818 */
[----:B------:R-:W-:Y:S01]  /*3ff0*/  FSEL R119, R3, -INF , !P2 ;  /* 0xff80000003777808 */ /* 0x000fe20005000000 */
[-CC-:B------:R-:W-:Y:S01]  /*4000*/  FFMA.FTZ R164, R115, R6.reuse, -R24.reuse ;  /* 0x0000000673a47223 */ /* 0x180fe20000010818 */
[----:B------:R-:W-:Y:S01]  /*4010*/  FSEL R0, R0, -INF , !P1 ;  /* 0xff80000000007808 */ /* 0x000fe20004800000 */
[-CC-:B------:R-:W-:Y:S01]  /*4020*/  FFMA.FTZ R3, R113, R6.reuse, -R24.reuse ;  /* 0x0000000671037223 */ /* 0x180fe20000010818 */
[----:B------:R-:W-:Y:S01]  /*4030*/  ISETP.NE.AND P1, PT, R102, RZ, PT ;  /* 0x000000ff6600720c */ /* 0x000fe20003f25270 */
[-CC-:B------:R-:W-:Y:S01]  /*4040*/  FFMA.FTZ R174, R121, R6.reuse, -R24.reuse ;  /* 0x0000000679ae7223 */ /* 0x180fe20000010818 */
[----:B------:R-:W-:Y:S01]  /*4050*/  FMNMX.FTZ R2, R0, R47, !PT ;  /* 0x0000002f00027209 */ /* 0x000fe20007810000 */
[-CC-:B------:R-:W-:Y:S01]  /*4060*/  FFMA.FTZ R180, R97, R6.reuse, -R24.reuse ;  /* 0x0000000661b47223 */ /* 0x180fe20000010818 */
[----:B------:R-:W-:Y:S01]  /*4070*/  ISETP.GT.AND P1, PT, R58, 0x68, !P1 ;  /* 0x000000683a00780c */ /* 0x000fe20004f24270 */
[--C-:B------:R-:W-:Y:S01]  /*4080*/  FFMA.FTZ R97, R131, R6, -R24.reuse ;  /* 0x0000000683617223 */ /* 0x100fe20000010818 */
[----:B------:R-:W-:Y:S01]  /*4090*/  FMNMX.FTZ R2, R49, R2, !PT ;  /* 0x0000000231027209 */ /* 0x000fe20007810000 */
[--C-:B------:R-:W-:Y:S01]  /*40a0*/  FFMA.FTZ R182, R129, R6, -R24.reuse ;  /* 0x0000000681b67223 */ /* 0x100fe20000010818 */
[----:B------:R-:W-:Y:S01]  /*40b0*/  ISETP.LT.OR P1, PT, R14, 0x69, P1 ;  /* 0x000000690e00780c */ /* 0x000fe20000f21670 */
[----:B------:R-:W-:Y:S01]  /*40c0*/  MUFU.EX2 R180, R180 ;  /* 0x000000b400b47308 */ /* 0x000fe20000000800 */
[----:B------:R-:W-:Y:S01]  /*40d0*/  FMNMX.FTZ R2, R51, R2, !PT ;  /* 0x0000000233027209 */ /* 0x000fe20007810000 */
[-CC-:B------:R-:W-:Y:S01]  /*40e0*/  FFMA.FTZ R99, R99, R6.reuse, -R24.reuse ;  /* 0x0000000663637223 */ /* 0x180fe20000010818 */
[----:B------:R-:W-:Y:S01]  /*40f0*/  FSEL R117, R4, -INF , !P1 ;  /* 0xff80000004757808 */ /* 0x000fe20004800000 */
[--C-:B------:R-:W-:Y:S01]  /*4100*/  FFMA.FTZ R176, R127, R6, -R24.reuse ;  /* 0x000000067fb07223 */ /* 0x100fe20000010818 */
[----:B------:R-:W-:Y:S01]  /*4110*/  FMNMX.FTZ R2, R53, R2, !PT ;  /* 0x0000000235027209 */ /* 0x000fe20007810000 */
[--C-:B------:R-:W-:Y:S01]  /*4120*/  FFMA.FTZ R101, R101, R6, -R24.reuse ;  /* 0x0000000665657223 */ /* 0x100fe20000010818 */
[----:B------:R-:W-:Y:S01]  /*4130*/  FSEL R115, R10, -INF , !P3 ;  /* 0xff8000000a737808 */ /* 0x000fe20005800000 */
[----:B------:R-:W0:Y:S01]  /*4140*/  MUFU.EX2 R97, R97 ;  /* 0x0000006100617308 */ /* 0x000e220000000800 */
[----:B------:R-:W-:Y:S01]  /*4150*/  FMNMX.FTZ R2, R55, R2, !PT ;  /* 0x0000000237027209 */ /* 0x000fe20007810000 */
[-CC-:B------:R-:W-:Y:S01]  /*4160*/  FFMA.FTZ R25, R25, R6.reuse, -R24.reuse ;  /* 0x0000000619197223 */ /* 0x180fe20000010818 */
[----:B------:R-:W-:Y:S01]  /*4170*/  ISETP.GT.AND P6, PT, R58, 0x79, !P6 ;  /* 0x000000793a00780c */ /* 0x000fe200077c4270 */
[--C-:B------:R-:W-:Y:S01]  /*4180*/  FFMA.FTZ R178, R125, R6, -R24.reuse ;  /* 0x000000067db27223 */ /* 0x100fe20000010818 */
[----:B------:R-:W-:Y:S01]  /*4190*/  FMNMX.FTZ R2, R57, R2, !PT ;  /* 0x0000000239027209 */ /* 0x000fe20007810000 */
[--C-:B------:R-:W-:Y:S01]  /*41a0*/  FFMA.FTZ R103, R103, R6, -R24.reuse ;  /* 0x0000000667677223 */ /* 0x100fe20000010818 */
[----:B------:R-:W-:Y:S01]  /*41b0*/  ISETP.LT.OR P6, PT, R14, 0x7a, P6 ;  /* 0x0000007a0e00780c */ /* 0x000fe200037c1670 */
[----:B------:R-:W1:Y:S01]  /*41c0*/  MUFU.EX2 R182, R182 ;  /* 0x000000b600b67308 */ /* 0x000e620000000800 */
[----:B------:R-:W-:Y:S01]  /*41d0*/  FMNMX.FTZ R2, R59, R2, !PT ;  /* 0x000000023b027209 */ /* 0x000fe20007810000 */
[-CC-:B------:R-:W-:Y:S01]  /*41e0*/  FFMA.FTZ R172, R123, R6.reuse, -R24.reuse ;  /* 0x000000067bac7223 */ /* 0x180fe20000010818 */
[----:B------:R-:W-:Y:S01]  /*41f0*/  FSEL R113, R11, -INF , !P5 ;  /* 0xff8000000b717808 */ /* 0x000fe20006800000 */
[--C-:B------:R-:W-:Y:S01]  /*4200*/  FFMA.FTZ R105, R105, R6, -R24.reuse ;  /* 0x0000000669697223 */ /* 0x100fe20000010818 */
[----:B------:R-:W-:Y:S01]  /*4210*/  FMNMX.FTZ R2, R61, R2, !PT ;  /* 0x000000023d027209 */ /* 0x000fe20007810000 */
[--C-:B------:R-:W-:Y:S01]  /*4220*/  FFMA.FTZ R107, R107, R6, -R24.reuse ;  /* 0x000000066b6b7223 */ /* 0x100fe20000010818 */
[----:B------:R-:W-:Y:S01]  /*4230*/  FSEL R121, R12, -INF , !P6 ;  /* 0xff8000000c797808 */ /* 0x000fe20007000000 */
[----:B------:R-:W2:Y:S01]  /*4240*/  MUFU.EX2 R99, R99 ;  /* 0x0000006300637308 */ /* 0x000ea20000000800 */
[----:B------:R-:W-:Y:S01]  /*4250*/  FMNMX.FTZ R2, R63, R2, !PT ;  /* 0x000000023f027209 */ /* 0x000fe20007810000 */
[-CC-:B------:R-:W-:Y:S01]  /*4260*/  FFMA.FTZ R109, R109, R6.reuse, -R24.reuse ;  /* 0x000000066d6d7223 */ /* 0x180fe20000010818 */
[-CC-:B------:R-:W-:Y:S01]  /*4270*/  FFMA.FTZ R111, R111, R6.reuse, -R24.reuse ;  /* 0x000000066f6f7223 */ /* 0x180fe20000010818 */
[--C-:B------:R-:W-:Y:S01]  /*4280*/  FFMA.FTZ R27, R27, R6, -R24.reuse ;  /* 0x000000061b1b7223 */ /* 0x100fe20000010818 */
[----:B------:R-:W-:Y:S01]  /*4290*/  FMNMX.FTZ R2, R65, R2, !PT ;  /* 0x0000000241027209 */ /* 0x000fe20007810000 */
[-CC-:B------:R-:W-:Y:S01]  /*42a0*/  FFMA.FTZ R166, R45, R6.reuse, -R24.reuse ;  /* 0x000000062da67223 */ /* 0x180fe20000010818 */
[--C-:B------:R-:W-:Y:S01]  /*42b0*/  FFMA.FTZ R43, R43, R6, -R24.reuse ;  /* 0x000000062b2b7223 */ /* 0x100fe20000010818 */
[----:B------:R-:W3:Y:S01]  /*42c0*/  MUFU.EX2 R176, R176 ;  /* 0x000000b000b07308 */ /* 0x000ee20000000800 */
[----:B------:R-:W-:Y:S01]  /*42d0*/  FMNMX.FTZ R2, R67, R2, !PT ;  /* 0x0000000243027209 */ /* 0x000fe20007810000 */
[-CC-:B------:R-:W-:Y:S01]  /*42e0*/  FFMA.FTZ R33, R33, R6.reuse, -R24.reuse ;  /* 0x0000000621217223 */ /* 0x180fe20000010818 */
[-CC-:B------:R-:W-:Y:S01]  /*42f0*/  FFMA.FTZ R41, R41, R6.reuse, -R24.reuse ;  /* 0x0000000629297223 */ /* 0x180fe20000010818 */
[--C-:B------:R-:W-:Y:S01]  /*4300*/  FFMA.FTZ R35, R35, R6, -R24.reuse ;  /* 0x0000000623237223 */ /* 0x100fe20000010818 */
[----:B------:R-:W-:Y:S01]  /*4310*/  FMNMX.FTZ R2, R69, R2, !PT ;  /* 0x0000000245027209 */ /* 0x000fe20007810000 */
[-CC-:B------:R-:W-:Y:S01]  /*4320*/  FFMA.FTZ R39, R39, R6.reuse, -R24.reuse ;  /* 0x0000000627277223 */ /* 0x180fe20000010818 */
[--C-:B------:R-:W-:Y:S01]  /*4330*/  FFMA.FTZ R31, R31, R6, -R24.reuse ;  /* 0x000000061f1f7223 */ /* 0x100fe20000010818 */
[----:B------:R-:W4:Y:S01]  /*4340*/  MUFU.EX2 R101, R101 ;  /* 0x0000006500657308 */ /* 0x000f220000000800 */
[----:B------:R-:W-:Y:S01]  /*4350*/  FMNMX.FTZ R2, R71, R2, !PT ;  /* 0x0000000247027209 */ /* 0x000fe20007810000 */
[-CC-:B------:R-:W-:Y:S01]  /*4360*/  FFMA.FTZ R29, R29, R6.reuse, -R24.reuse ;  /* 0x000000061d1d7223 */ /* 0x180fe20000010818 */
[-CC-:B------:R-:W-:Y:S01]  /*4370*/  FFMA.FTZ R15, R15, R6.reuse, -R24.reuse ;  /* 0x000000060f0f7223 */ /* 0x180fe20000010818 */
[--C-:B------:R-:W-:Y:S01]  /*4380*/  FFMA.FTZ R21, R21, R6, -R24.reuse ;  /* 0x0000000615157223 */ /* 0x100fe20000010818 */
[----:B------:R-:W-:Y:S01]  /*4390*/  FMNMX.FTZ R2, R73, R2, !PT ;  /* 0x0000000249027209 */ /* 0x000fe20007810000 */
[-CC-:B------:R-:W-:Y:S01]  /*43a0*/  FFMA.FTZ R13, R13, R6.reuse, -R24.reuse ;  /* 0x000000060d0d7223 */ /* 0x180fe20000010818 */
[----:B------:R-:W-:Y:S01]  /*43b0*/  FFMA.FTZ R24, R37, R6, -R24 ;  /* 0x0000000625187223 */ /* 0x000fe20000010818 */
[----:B------:R0:W-:Y:S01]  /*43c0*/  MUFU.EX2 R152, R25 ;  /* 0x0000001900987308 */ /* 0x0001e20000000800 */
[----:B------:R-:W-:-:S04]  /*43d0*/  FMNMX.FTZ R2, R75, R2, !PT ;  /* 0x000000024b027209 */ /* 0x000fc80007810000 */
[----:B------:R-:W-:-:S03]  /*43e0*/  FMNMX.FTZ R2, R77, R2, !PT ;  /* 0x000000024d027209 */ /* 0x000fc60007810000 */
[----:B------:R-:W5:Y:S01]  /*43f0*/  MUFU.EX2 R178, R178 ;  /* 0x000000b200b27308 */ /* 0x000f620000000800 */
[----:B------:R-:W-:Y:S01]  /*4400*/  FMNMX.FTZ R2, R79, R2, !PT ;  /* 0x000000024f027209 */ /* 0x000fe20007810000 */
[----:B0-----:R-:W-:Y:S01]  /*4410*/  FADD.FTZ R25, R180, R97 ;  /* 0x00000061b4197221 */ /* 0x001fe20000010000 */
[----:B------:R-:W-:Y:S02]  /*4420*/  F2FP.BF16.F32.PACK_AB R180, R97, R180 ;  /* 0x000000b461b4723e */ /* 0x000fe400000010ff */
[----:B------:R-:W-:Y:S01]  /*4430*/  FMNMX.FTZ R2, R81, R2, !PT ;  /* 0x0000000251027209 */ /* 0x000fe20007810000 */
[----:B-1----:R-:W-:Y:S01]  /*4440*/  FADD.FTZ R28, R182, R25 ;  /* 0x00000019b61c7221 */ /* 0x002fe20000010000 */
[----:B--2---:R-:W-:Y:S01]  /*4450*/  F2FP.BF16.F32.PACK_AB R182, R99, R182 ;  /* 0x000000b663b6723e */ /* 0x004fe200000010ff */
[----:B------:R-:W0:Y:S01]  /*4460*/  MUFU.EX2 R103, R103 ;  /* 0x0000006700677308 */ /* 0x000e220000000800 */
[----:B------:R-:W-:Y:S01]  /*4470*/  FMNMX.FTZ R2, R83, R2, !PT ;  /* 0x0000000253027209 */ /* 0x000fe20007810000 */
[----:B------:R-:W-:-:S03]  /*4480*/  FADD.FTZ R25, R99, R28 ;  /* 0x0000001c63197221 */ /* 0x000fc60000010000 */
[----:B------:R-:W-:Y:S01]  /*4490*/  FMNMX.FTZ R2, R85, R2, !PT ;  /* 0x0000000255027209 */ /* 0x000fe20007810000 */
[----:B---3--:R-:W-:Y:S01]  /*44a0*/  FADD.FTZ R30, R176, R25 ;  /* 0x00000019b01e7221 */ /* 0x008fe20000010000 */
[----:B----4-:R-:W-:Y:S01]  /*44b0*/  F2FP.BF16.F32.PACK_AB R176, R101, R176 ;  /* 0x000000b065b0723e */ /* 0x010fe200000010ff */
[----:B------:R-:W1:Y:S01]  /*44c0*/  MUFU.EX2 R172, R172 ;  /* 0x000000ac00ac7308 */ /* 0x000e620000000800 */
[----:B------:R-:W-:Y:S01]  /*44d0*/  FMNMX.FTZ R2, R87, R2, !PT ;  /* 0x0000000257027209 */ /* 0x000fe20007810000 */
[----:B------:R-:W-:-:S03]  /*44e0*/  FADD.FTZ R25, R101, R30 ;  /* 0x0000001e65197221 */ /* 0x000fc60000010000 */
[----:B------:R-:W-:Y:S01]  /*44f0*/  FMNMX.FTZ R2, R89, R2, !PT ;  /* 0x0000000259027209 */ /* 0x000fe20007810000 */
[----:B-----5:R-:W-:Y:S02]  /*4500*/  FADD.FTZ R30, R178, R25 ;  /* 0x00000019b21e7221 */ /* 0x020fe40000010000 */
[----:B------:R-:W2:Y:S01]  /*4510*/  MUFU.EX2 R105, R105 ;  /* 0x0000006900697308 */ /* 0x000ea20000000800 */
[----:B------:R-:W-:Y:S01]  /*4520*/  FMNMX.FTZ R2, R91, R2, !PT ;  /* 0x000000025b027209 */ /* 0x000fe20007810000 */
[C---:B0-----:R-:W-:Y:S01]  /*4530*/  FADD.FTZ R25, R103.reuse, R30 ;  /* 0x0000001e67197221 */ /* 0x041fe20000010000 */
[----:B------:R-:W-:Y:S02]  /*4540*/  F2FP.BF16.F32.PACK_AB R178, R103, R178 ;  /* 0x000000b267b2723e */ /* 0x000fe400000010ff */
[----:B------:R-:W-:-:S03]  /*4550*/  FMNMX.FTZ R2, R93, R2, !PT ;  /* 0x000000025d027209 */ /* 0x000fc60007810000 */
[----:B------:R-:W0:Y:S01]  /*4560*/  MUFU.EX2 R174, R174 ;  /* 0x000000ae00ae7308 */ /* 0x000e220000000800 */
[----:B------:R-:W-:Y:S01]  /*4570*/  FMNMX.FTZ R2, R95, R2, !PT ;  /* 0x000000025f027209 */ /* 0x000fe20007810000 */
[----:B-1----:R-:W-:-:S03]  /*4580*/  FADD.FTZ R32, R172, R25 ;  /* 0x00000019ac207221 */ /* 0x002fc60000010000 */
[----:B------:R-:W-:-:S03]  /*4590*/  FMNMX.FTZ R2, R117, R2, !PT ;  /* 0x0000000275027209 */ /* 0x000fc60007810000 */
[----:B------:R-:W1:Y:S01]  /*45a0*/  MUFU.EX2 R107, R107 ;  /* 0x0000006b006b7308 */ /* 0x000e620000000800 */
[----:B------:R-:W-:Y:S01]  /*45b0*/  FMNMX.FTZ R2, R119, R2, !PT ;  /* 0x0000000277027209 */ /* 0x000fe20007810000 */
[C---:B--2---:R-:W-:Y:S01]  /*45c0*/  FADD.FTZ R25, R105.reuse, R32 ;  /* 0x0000002069197221 */ /* 0x044fe20000010000 */
[----:B------:R-:W-:Y:S02]  /*45d0*/  F2FP.BF16.F32.PACK_AB R172, R105, R172 ;  /* 0x000000ac69ac723e */ /* 0x000fe400000010ff */
[----:B------:R-:W-:-:S03]  /*45e0*/  FMNMX.FTZ R2, R115, R2, !PT ;  /* 0x0000000273027209 */ /* 0x000fc60007810000 */
[----:B------:R-:W2:Y:S01]  /*45f0*/  MUFU.EX2 R168, R168 ;  /* 0x000000a800a87308 */ /* 0x000ea20000000800 */
[----:B------:R-:W-:Y:S01]  /*4600*/  FMNMX.FTZ R2, R5, R2, !PT ;  /* 0x0000000205027209 */ /* 0x000fe20007810000 */
[----:B0-----:R-:W-:-:S03]  /*4610*/  FADD.FTZ R34, R174, R25 ;  /* 0x00000019ae227221 */ /* 0x001fc60000010000 */
[----:B------:R-:W-:-:S03]  /*4620*/  FMNMX.FTZ R2, R113, R2, !PT ;  /* 0x0000000271027209 */ /* 0x000fc60007810000 */
[----:B------:R-:W0:Y:S01]  /*4630*/  MUFU.EX2 R109, R109 ;  /* 0x0000006d006d7308 */ /* 0x000e220000000800 */
[----:B------:R-:W-:Y:S02]  /*4640*/  FMNMX.FTZ R2, R121, R2, !PT ;  /* 0x0000000279027209 */ /* 0x000fe40007810000 */
[----:B-1----:R-:W-:-:S03]  /*4650*/  F2FP.BF16.F32.PACK_AB R174, R107, R174 ;  /* 0x000000ae6bae723e */ /* 0x002fc600000010ff */
[----:B------:R-:W1:Y:S02]  /*4660*/  SHFL.BFLY PT, R11, R2, 0x2, 0x1f ;  /* 0x0c401f00020b7f89 */ /* 0x000e6400000e0000 */
[----:B------:R-:W3:Y:S08]  /*4670*/  MUFU.EX2 R170, R170 ;  /* 0x000000aa00aa7308 */ /* 0x000ef00000000800 */
[----:B------:R-:W4:Y:S08]  /*4680*/  MUFU.EX2 R111, R111 ;  /* 0x0000006f006f7308 */ /* 0x000f300000000800 */
[----:B------:R5:W-:Y:S01]  /*4690*/  MUFU.EX2 R158, R27 ;  /* 0x0000001b009e7308 */ /* 0x000be20000000800 */
[----:B-1----:R-:W-:-:S07]  /*46a0*/  FMNMX.FTZ R4, R2, R11, !PT ;  /* 0x0000000b02047209 */ /* 0x002fce0007810000 */
[----:B------:R-:W1:Y:S01]  /*46b0*/  MUFU.EX2 R164, R164 ;  /* 0x000000a400a47308 */ /* 0x000e620000000800 */
[----:B-----5:R-:W-:Y:S01]  /*46c0*/  FADD.FTZ R27, R107, R34 ;  /* 0x000000226b1b7221 */ /* 0x020fe20000010000 */
[----:B------:R-:W5:Y:S03]  /*46d0*/  SHFL.BFLY PT, R11, R4, 0x1, 0x1f ;  /* 0x0c201f00040b7f89 */ /* 0x000f6600000e0000 */
[----:B--2---:R-:W-:Y:S01]  /*46e0*/  FADD.FTZ R36, R168, R27 ;  /* 0x0000001ba8247221 */ /* 0x004fe20000010000 */
[C---:B0-----:R-:W-:Y:S02]  /*46f0*/  F2FP.BF16.F32.PACK_AB R168, R109.reuse, R168 ;  /* 0x000000a86da8723e */ /* 0x041fe400000010ff */
[----:B------:R-:W0:Y:S01]  /*4700*/  MUFU.EX2 R3, R3 ;  /* 0x0000000300037308 */ /* 0x000e220000000800 */
[----:B------:R-:W-:-:S04]  /*4710*/  FADD.FTZ R27, R109, R36 ;  /* 0x000000246d1b7221 */ /* 0x000fc80000010000 */
[----:B---3--:R-:W-:Y:S01]  /*4720*/  FADD.FTZ R36, R170, R27 ;  /* 0x0000001baa247221 */ /* 0x008fe20000010000 */
[C---:B----4-:R-:W-:Y:S02]  /*4730*/  F2FP.BF16.F32.PACK_AB R170, R111.reuse, R170 ;  /* 0x000000aa6faa723e */ /* 0x050fe400000010ff */
[----:B------:R-:W2:Y:S01]  /*4740*/  MUFU.EX2 R166, R166 ;  /* 0x000000a600a67308 */ /* 0x000ea20000000800 */
[----:B------:R-:W-:-:S04]  /*4750*/  FADD.FTZ R27, R111, R36 ;  /* 0x000000246f1b7221 */ /* 0x000fc80000010000 */
[----:B-1----:R-:W-:-:S03]  /*4760*/  FADD.FTZ R38, R164, R27 ;  /* 0x0000001ba4267221 */ /* 0x002fc60000010000 */
[----:B------:R-:W1:Y:S01]  /*4770*/  MUFU.EX2 R43, R43 ;  /* 0x0000002b002b7308 */ /* 0x000e620000000800 */
[C---:B0-----:R-:W-:Y:S01]  /*4780*/  FADD.FTZ R27, R3.reuse, R38 ;  /* 0x00000026031b7221 */ /* 0x041fe20000010000 */
[----:B------:R-:W-:Y:S02]  /*4790*/  F2FP.BF16.F32.PACK_AB R164, R3, R164 ;  /* 0x000000a403a4723e */ /* 0x000fe400000010ff */
[----:B-----5:R-:W-:-:S04]  /*47a0*/  FMNMX.FTZ R11, R4, R11, !PT ;  /* 0x0000000b040b7209 */ /* 0x020fc80007810000 */
[C---:B------:R-:W-:Y:S01]  /*47b0*/  FSETP.NEU.FTZ.AND P1, PT, R11.reuse, -INF , PT ;  /* 0xff8000000b00780b */ /* 0x040fe20003f3d000 */
[----:B------:R-:W-:Y:S01]  /*47c0*/  FMUL.FTZ R2, R11, R6 ;  /* 0x000000060b027220 */ /* 0x000fe20000410000 */
[----:B------:R-:W0:Y:S01]  /*47d0*/  MUFU.EX2 R33, R33 ;  /* 0x0000002100217308 */ /* 0x000e220000000800 */
[----:B--2---:R-:W-:-:S03]  /*47e0*/  FADD.FTZ R38, R166, R27 ;  /* 0x0000001ba6267221 */ /* 0x004fc60000010000 */
[----:B------:R-:W-:Y:S02]  /*47f0*/  FSEL R2, R2, RZ, P1 ;  /* 0x000000ff02027208 */ /* 0x000fe40000800000 */
[----:B------:R-:W-:Y:S01]  /*4800*/  PLOP3.LUT P1, PT, PT, PT, UP0, 0x40, 0x0 ;  /* 0x000000000000781c */ /* 0x000fe20003f2e808 */
[----:B-1----:R-:W-:Y:S01]  /*4810*/  FADD.FTZ R38, R43, R38 ;  /* 0x000000262b267221 */ /* 0x002fe20000010000 */
        /* <DEDUP_REMOVED lines=19> */
[-C--:B------:R-:W-:Y:S01]  /*4950*/  FFMA.FTZ R77, R77, R6.reuse, -R2 ;  /* 0x000000064d4d7223 */ /* 0x080fe20000010802 */
[----:B0-----:R-:W-:Y:S01]  /*4960*/  FADD.FTZ R27, R33, R38 ;  /* 0x00000026211b7221 */ /* 0x001fe20000010000 */
        /* <DEDUP_REMOVED lines=17> */
[----:B------:R-:W-:Y:S01]  /*4a80*/  FFMA.FTZ R121, R121, R6, -R2 ;  /* 0x0000000679797223 */ /* 0x000fe20000010802 */
[----:B------:R-:W-:Y:S01]  /*4a90*/  FADD.FTZ R2, R160, R27 ;  /* 0x0000001ba0027221 */ /* 0x000fe20000010000 */
[----:B------:R-:W1:Y:S01]  /*4aa0*/  MUFU.EX2 R53, R53 ;  /* 0x0000003500357308 */ /* 0x000e620000000800 */
[----:B0-----:R-:W-:Y:S01]  /*4ab0*/  FADD.FTZ R25, R49, R32 ;  /* 0x0000002031197221 */ /* 0x001fe20000010000 */
[----:B------:R-:W-:-:S02]  /*4ac0*/  F2FP.BF16.F32.PACK_AB R181, R47, R0 ;  /* 0x000000002fb5723e */ /* 0x000fc400000010ff */
[----:B------:R-:W-:Y:S02]  /*4ad0*/  F2FP.BF16.F32.PACK_AB R166, R43, R166 ;  /* 0x000000a62ba6723e */ /* 0x000fe400000010ff */
[----:B------:R-:W-:Y:S02]  /*4ae0*/  F2FP.BF16.F32.PACK_AB R160, R160, R33 ;  /* 0x00000021a0a0723e */ /* 0x000fe400000010ff */
[----:B------:R-:W0:Y:S01]  /*4af0*/  MUFU.EX2 R10, R55 ;  /* 0x00000037000a7308 */ /* 0x000e220000000800 */
[C---:B--2---:R-:W-:Y:S01]  /*4b00*/  FADD.FTZ R34, R4.reuse, R25 ;  /* 0x0000001904227221 */ /* 0x044fe20000010000 */
[----:B------:R-:W-:-:S06]  /*4b10*/  F2FP.BF16.F32.PACK_AB R183, R4, R49 ;  /* 0x0000003104b7723e */ /* 0x000fcc00000010ff */
[----:B------:R-:W2:Y:S01]  /*4b20*/  MUFU.EX2 R57, R57 ;  /* 0x0000003900397308 */ /* 0x000ea20000000800 */
[----:B-1----:R-:W-:-:S07]  /*4b30*/  FADD.FTZ R25, R53, R34 ;  /* 0x0000002235197221 */ /* 0x002fce0000010000 */
        /* <DEDUP_REMOVED lines=21> */
[----:B-1----:R-:W-:-:S07]  /*4c90*/  FADD.FTZ R27, R35, R2 ;  /* 0x00000002231b7221 */ /* 0x002fce0000010000 */
[----:B------:R-:W1:Y:S01]  /*4ca0*/  MUFU.EX2 R73, R73 ;  /* 0x0000004900497308 */ /* 0x000e620000000800 */
[C---:B0-----:R-:W-:Y:S01]  /*4cb0*/  FADD.FTZ R2, R26.reuse, R25 ;  /* 0x000000191a027221 */ /* 0x041fe20000010000 */
[----:B------:R-:W-:-:S06]  /*4cc0*/  F2FP.BF16.F32.PACK_AB R169, R26, R69 ;  /* 0x000000451aa9723e */ /* 0x000fcc00000010ff */
[----:B------:R-:W0:Y:S01]  /*4cd0*/  MUFU.EX2 R31, R31 ;  /* 0x0000001f001f7308 */ /* 0x000e220000000800 */
[C---:B--2---:R-:W-:Y:S01]  /*4ce0*/  FADD.FTZ R38, R162.reuse, R27 ;  /* 0x0000001ba2267221 */ /* 0x044fe20000010000 */
[----:B------:R-:W-:-:S06]  /*4cf0*/  F2FP.BF16.F32.PACK_AB R162, R162, R35 ;  /* 0x00000023a2a2723e */ /* 0x000fcc00000010ff */
[----:B------:R-:W2:Y:S01]  /*4d00*/  MUFU.EX2 R28, R75 ;  /* 0x0000004b001c7308 */ /* 0x000ea20000000800 */
[----:B-1----:R-:W-:-:S07]  /*4d10*/  FADD.FTZ R25, R73, R2 ;  /* 0x0000000249197221 */ /* 0x002fce0000010000 */
[----:B------:R-:W1:Y:S01]  /*4d20*/  MUFU.EX2 R156, R29 ;  /* 0x0000001d009c7308 */ /* 0x000e620000000800 */
[----:B0-----:R-:W-:-:S07]  /*4d30*/  FADD.FTZ R27, R31, R38 ;  /* 0x000000261f1b7221 */ /* 0x001fce0000010000 */
[----:B------:R-:W0:Y:S01]  /*4d40*/  MUFU.EX2 R77, R77 ;  /* 0x0000004d004d7308 */ /* 0x000e220000000800 */
[C---:B--2---:R-:W-:Y:S01]  /*4d50*/  FADD.FTZ R2, R28.reuse, R25 ;  /* 0x000000191c027221 */ /* 0x044fe20000010000 */
[----:B------:R-:W-:-:S06]  /*4d60*/  F2FP.BF16.F32.PACK_AB R171, R28, R73 ;  /* 0x000000491cab723e */ /* 0x000fcc00000010ff */
[----:B------:R-:W2:Y:S01]  /*4d70*/  MUFU.EX2 R15, R15 ;  /* 0x0000000f000f7308 */ /* 0x000ea20000000800 */
[C---:B-1----:R-:W-:Y:S01]  /*4d80*/  FADD.FTZ R40, R156.reuse, R27 ;  /* 0x0000001b9c287221 */ /* 0x042fe20000010000 */
[----:B------:R-:W-:-:S06]  /*4d90*/  F2FP.BF16.F32.PACK_AB R156, R156, R31 ;  /* 0x0000001f9c9c723e */ /* 0x000fcc00000010ff */
[----:B------:R-:W1:Y:S01]  /*4da0*/  MUFU.EX2 R30, R79 ;  /* 0x0000004f001e7308 */ /* 0x000e620000000800 */
[----:B0-----:R-:W-:-:S07]  /*4db0*/  FADD.FTZ R25, R77, R2 ;  /* 0x000000024d197221 */ /* 0x001fce0000010000 */
[----:B------:R-:W0:Y:S01]  /*4dc0*/  MUFU.EX2 R81, R81 ;  /* 0x0000005100517308 */ /* 0x000e220000000800 */
[----:B--2---:R-:W-:-:S04]  /*4dd0*/  FADD.FTZ R27, R15, R40 ;  /* 0x000000280f1b7221 */ /* 0x004fc80000010000 */
[C---:B------:R-:W-:Y:S01]  /*4de0*/  FADD.FTZ R40, R158.reuse, R27 ;  /* 0x0000001b9e287221 */ /* 0x040fe20000010000 */
[----:B------:R-:W-:Y:S02]  /*4df0*/  F2FP.BF16.F32.PACK_AB R158, R158, R15 ;  /* 0x0000000f9e9e723e */ /* 0x000fe400000010ff */
        /* <DEDUP_REMOVED lines=31> */
[----:B------:R2:W3:Y:S01]  /*4ff0*/  MUFU.EX2 R0, R5 ;  /* 0x0000000500007308 */ /* 0x0004e20000000800 */
[C---:B-1----:R-:W-:Y:S01]  /*5000*/  FADD.FTZ R10, R40.reuse, R3 ;  /* 0x00000003280a7221 */ /* 0x042fe20000010000 */
[----:B------:R-:W-:-:S06]  /*5010*/  F2FP.BF16.F32.PACK_AB R159, R40, R117 ;  /* 0x00000075289f723e */ /* 0x000fcc00000010ff */
[----:B------:R-:W1:Y:S01]  /*5020*/  MUFU.EX2 R113, R113 ;  /* 0x0000007100717308 */ /* 0x000e620000000800 */
[----:B0-----:R-:W-:Y:S01]  /*5030*/  FADD.FTZ R3, R115, R10 ;  /* 0x0000000a73037221 */ /* 0x001fe20000010000 */
[----:B--2---:R-:W-:-:S06]  /*5040*/  VIADD R5, R88, 0xfffffffe ;  /* 0xfffffffe58057836 */ /* 0x004fcc0000000000 */
[----:B------:R-:W0:Y:S01]  /*5050*/  MUFU.EX2 R24, R24 ;  /* 0x0000001800187308 */ /* 0x000e220000000800 */
[C---:B---3--:R-:W-:Y:S01]  /*5060*/  FADD.FTZ R10, R0.reuse, R3 ;  /* 0x00000003000a7221 */ /* 0x048fe20000010000 */
[----:B------:R-:W-:-:S06]  /*5070*/  F2FP.BF16.F32.PACK_AB R153, R0, R115 ;  /* 0x000000730099723e */ /* 0x000fcc00000010ff */
[----:B------:R-:W2:Y:S01]  /*5080*/  MUFU.EX2 R4, R121 ;  /* 0x0000007900047308 */ /* 0x000ea20000000800 */
[----:B-1----:R-:W-:Y:S01]  /*5090*/  FADD.FTZ R3, R113, R10 ;  /* 0x0000000a71037221 */ /* 0x002fe20000010000 */
[C---:B0-----:R-:W-:Y:S01]  /*50a0*/  FADD.FTZ R2, R24.reuse, R15 ;  /* 0x0000000f18027221 */ /* 0x041fe20000010000 */
        /* <DEDUP_REMOVED lines=15> */
.L_x_7569:
[----:B------:R-:W-:Y:S02]  /*51a0*/  ULDC UR18, c[0x0][0x9e4] ;  /* 0x0002790000127ab9 */ /* 0x000fe40000000800 */
[----:B------:R-:W-:-:S11]  /*51b0*/  UISETP.NE.AND UP0, UPT, UR18, 0x1, UPT ;  /* 0x000000011200788c */ /* 0x000fd6000bf05270 */
[----:B------:R-:W-:Y:S02]  /*51c0*/  @UP0 ULDC.64 UR6, c[0x0][0x9e8] ;  /* 0x00027a0000060ab9 */ /* 0x000fe40000000a00 */
[----:B------:R-:W-:-:S04]  /*51d0*/  UIMAD.WIDE.U32 UR10, UR15, UR6, URZ ;  /* 0x000000060f0a72a5 */ /* 0x000fc8000f8e003f */
[----:B------:R-:W-:-:S12]  /*51e0*/  @UP0 USHF.R.U32.HI UR15, URZ, UR7, UR11 ;  /* 0x000000073f0f0299 */ /* 0x000fd8000801160b */
.L_x_7570:
[----:B------:R-:W-:-:S04]  /*51f0*/  UIMAD UR15, UR15, UR18, UR18 ;  /* 0x000000120f0f72a4 */ /* 0x000fc8000f8e0212 */
[----:B------:R-:W-:-:S04]  /*5200*/  UISETP.LT.AND UP0, UPT, UR14, UR15, UPT ;  /* 0x0000000f0e00728c */ /* 0x000fc8000bf01270 */
[----:B------:R-:W-:-:S12]  /*5210*/  USEL UR14, UR14, UR15, UP0 ;  /* 0x0000000f0e0e7287 */ /* 0x000fd80008000000 */
.L_x_7568:
[----:B------:R-:W-:Y:S01]  /*5220*/  USHF.R.S32.HI UR6, URZ, 0x1f, UR14 ;  /* 0x0000001f3f067899 */ /* 0x000fe2000801140e */
[----:B------:R-:W-:Y:S02]  /*5230*/  CS2R R150, SRZ ;  /* 0x0000000000967805 */ /* 0x000fe4000001ff00 */
[----:B------:R-:W-:Y:S02]  /*5240*/  CS2R R148, SRZ ;  /* 0x0000000000947805 */ /* 0x000fe4000001ff00 */
        /* <DEDUP_REMOVED lines=40> */
[----:B------:R-:W-:Y:S01]  /*54d0*/  IMAD.MOV.U32 R151, RZ, RZ, RZ ;  /* 0x000000ffff977224 */ /* 0x000fe200078e00ff */
[----:B------:R-:W-:Y:S01]  /*54e0*/  ULDC UR54, c[0x0][0x9e4] ;  /* 0x0002790000367ab9 */ /* 0x000fe20000000800 */
[----:B------:R-:W-:Y:S01]  /*54f0*/  ULDC UR55, c[0x0][0x9dc] ;  /* 0x0002770000377ab9 */ /* 0x000fe20000000800 */
[----:B------:R-:W-:Y:S01]  /*5500*/  ULDC UR57, c[0x0][0x9d8] ;  /* 0x0002760000397ab9 */ /* 0x000fe20000000800 */
[----:B------:R-:W-:-:S05]  /*5510*/  ULDC UR56, c[0x0][0x9e0] ;  /* 0x0002780000387ab9 */ /* 0x000fca0000000800 */
.L_x_7590:
[----:B------:R-:W-:Y:S01]  /*5520*/  ISETP.NE.AND P2, PT, RZ, UR42, PT ;  /* 0x0000002aff007c0c */ /* 0x000fe2000bf45270 */
[----:B------:R-:W-:-:S04]  /*5530*/  UISETP.NE.AND UP0, UPT, UR59, 0x1, UPT ;  /* 0x000000013b00788c */ /* 0x000fc8000bf05270 */
[----:B------:R-:W-:-:S04]  /*5540*/  USEL UR46, URZ, 0x1, UP0 ;  /* 0x000000013f2e7887 */ /* 0x000fc80008000000 */
[----:B------:R-:W-:-:S04]  /*5550*/  ULOP3.LUT UR46, UR60, UR46, URZ, 0x3c, !UPT ;  /* 0x0000002e3c2e7292 */ /* 0x000fc8000f8e3c3f */
[----:B------:R-:W-:Y:S08]  /*5560*/  @P2 BRA `(.L_x_7572) ;  /* 0x0000000000382947 */ /* 0x000ff00003800000 */
[----:B------:R-:W-:Y:S05]  /*5570*/  @!P0 BRA `(.L_x_7573) ;  /* 0x0000000000048947 */ /* 0x000fea0003800000 */
[----:B------:R-:W-:Y:S01]  /*5580*/  BPT.TRAP 0x1 ;  /* 0x000000040000795c */ /* 0x000fe20000300000 */
.L_x_7573:
        /* <DEDUP_REMOVED lines=9> */
.L_x_7574:
[----:B-1----:R-:W-:Y:S05]  /*5620*/  @P1 BRA `(.L_x_7572) ;  /* 0x0000000000081947 */ /* 0x002fea0003800000 */
[----:B------:R-:W1:Y:S02]  /*5630*/  SYNCS.PHASECHK.TRANS64.TRYWAIT P1, [UR6+0x28830], R6 ;  /* 0x02883006ff0075a7 */ /* 0x000e640008020146 */
[----:B-1----:R-:W-:Y:S05]  /*5640*/  @!P1 BRA `(.L_x_7575) ;  /* 0x00000108005c9947 */ /* 0x002fea0003800000 */
.L_x_7572:
        /* <DEDUP_REMOVED lines=48> */
.L_x_7577:
[----:B------:R-:W-:Y:S01]  /*5950*/  ULEA UR6, UR59, UR41, 0x3 ;  /* 0x000000293b067291 */ /* 0x000fe2000f8e183f */
[----:B------:R-:W-:-:S05]  /*5960*/  IMAD.U32 R6, RZ, RZ, UR60 ;  /* 0x0000003cff067e24 */ /* 0x000fca000f8e00ff */
[----:B------:R-:W-:-:S04]  /*5970*/  SHF.L.U32 R6, R6, 0x1f, RZ ;  /* 0x0000001f06067819 */ /* 0x000fc800000006ff */
[----:B------:R0:W1:Y:S01]  /*5980*/  SYNCS.PHASECHK.TRANS64.TRYWAIT P1, [UR6+0x28850], R6 ;  /* 0x02885006ff0075a7 */ /* 0x0000620008020146 */
[----:B------:R-:W-:Y:S05]  /*5990*/  @!P0 BRA `(.L_x_7578) ;  /* 0x0000000000048947 */ /* 0x000fea0003800000 */
[----:B------:R-:W-:Y:S01]  /*59a0*/  BPT.TRAP 0x1 ;  /* 0x000000040000795c */ /* 0x000fe20000300000 */
.L_x_7578:
[----:B-1----:R-:W-:Y:S05]  /*59b0*/  @P1 BRA `(.L_x_7576) ;  /* 0x0000000000081947 */ /* 0x002fea0003800000 */
[----:B------:R-:W1:Y:S02]  /*59c0*/  SYNCS.PHASECHK.TRANS64.TRYWAIT P1, [UR6+0x28850], R6 ;  /* 0x02885006ff0075a7 */ /* 0x000e640008020146 */
[----:B-1----:R-:W-:Y:S05]  /*59d0*/  @!P1 BRA `(.L_x_7579) ;  /* 0x0000010400909947 */ /* 0x002fea0003800000 */
.L_x_7576:
        /* <DEDUP_REMOVED lines=49> */
.L_x_7580:
[----:B------:R-:W-:Y:S01]  /*5cf0*/  UISETP.NE.AND UP1, UPT, UR50, URZ, UPT ;  /* 0x0000003f3200728c */ /* 0x000fe2000bf25270 */
[----:B------:R-:W-:Y:S01]  /*5d00*/  FMUL.FTZ R154, R32, UR57 ;  /* 0x00000039209a7c20 */ /* 0x000fe20008410000 */
[----:B------:R-:W-:Y:S01]  /*5d10*/  FMUL.FTZ R32, R58, UR57 ;  /* 0x000000393a207c20 */ /* 0x000fe20008410000 */
[----:B------:R-:W-:Y:S02]  /*5d20*/  VIADD R58, R17, UR37 ;  /* 0x00000025113a7c36 */ /* 0x000fe40008000000 */
[----:B------:R-:W-:Y:S01]  /*5d30*/  FMUL.FTZ R153, R29, UR57 ;  /* 0x000000391d997c20 */ /* 0x000fe20008410000 */
[----:B------:R-:W1:Y:S01]  /*5d40*/  LDC R8, c[0x0][0x2f0] ;  /* 0x0000bc00ff087b82 */ /* 0x000e620000000800 */
[----:B------:R-:W-:Y:S01]  /*5d50*/  PLOP3.LUT P1, PT, PT, PT, UP1, 0x80, 0x0 ;  /* 0x000000000000781c */ /* 0x000fe20003f2f018 */
[----:B------:R-:W-:Y:S01]  /*5d60*/  FMUL.FTZ R29, R46, UR57 ;  /* 0x000000392e1d7c20 */ /* 0x000fe20008410000 */
[----:B------:R-:W-:Y:S01]  /*5d70*/  PLOP3.LUT P2, PT, PT, PT, UP1, 0x80, 0x0 ;  /* 0x000000000000781c */ /* 0x000fe20003f4f018 */
[----:B0-----:R-:W-:Y:S01]  /*5d80*/  FMUL.FTZ R6, R24, UR57 ;  /* 0x0000003918067c20 */ /* 0x001fe20008410000 */
[----:B------:R-:W-:Y:S01]  /*5d90*/  FMUL.FTZ R24, R39, UR57 ;  /* 0x0000003927187c20 */ /* 0x000fe20008410000 */
[----:B------:R-:W-:Y:S01]  /*5da0*/  @UP1 ULDC UR7, c[0x0][0x44c] ;  /* 0x0001130000071ab9 */ /* 0x000fe20000000800 */
[----:B------:R-:W-:Y:S01]  /*5db0*/  FMUL.FTZ R39, R70, UR57 ;  /* 0x0000003946277c20 */ /* 0x000fe20008410000 */
[----:B------:R-:W0:Y:S01]  /*5dc0*/  LDC R9, c[0x0][0x288] ;  /* 0x0000a200ff097b82 */ /* 0x000e220000000800 */
[----:B------:R-:W-:Y:S01]  /*5dd0*/  FMUL.FTZ R11, R27, UR57 ;  /* 0x000000391b0b7c20 */ /* 0x000fe20008410000 */
[----:B------:R-:W-:-:S02]  /*5de0*/  IMAD.SHL.U32 R70, R5, 0x80, RZ ;  /* 0x0000008005467824 */ /* 0x000fc400078e00ff */
[----:B------:R-:W-:Y:S01]  /*5df0*/  FMUL.FTZ R27, R51, UR57 ;  /* 0x00000039331b7c20 */ /* 0x000fe20008410000 */
[----:B------:R-:W-:Y:S01]  /*5e00*/  ULEA UR6, UR45, UR41, 0x3 ;  /* 0x000000292d067291 */ /* 0x000fe2000f8e183f */
        /* <DEDUP_REMOVED lines=8> */
[----:B------:R-:W-:Y:S01]  /*5e90*/  UIADD3 UR6, UR6, 0x28840, URZ ;  /* 0x0002884006067890 */ /* 0x000fe2000fffe03f */
[----:B------:R-:W-:Y:S01]  /*5ea0*/  IADD3 R47, -R70, 0x1, RZ ;  /* 0x00000001462f7810 */ /* 0x000fe20007ffe1ff */
[----:B------:R-:W-:Y:S01]  /*5eb0*/  FMUL.FTZ R152, R28, UR57 ;  /* 0x000000391c987c20 */ /* 0x000fe20008410000 */
[----:B------:R-:W2:Y:S01]  /*5ec0*/  SHFL.IDX PT, R61, R58, RZ, 0x1c1f ;  /* 0x001c1fff3a3d7589 */ /* 0x000ea200000e0000 */
[----:B------:R-:W-:Y:S01]  /*5ed0*/  UISETP.NE.AND UP0, UPT, UR49, URZ, UPT ;  /* 0x0000003f3100728c */ /* 0x000fe2000bf05270 */
        /* <DEDUP_REMOVED lines=51> */
[----:B------:R-:W-:Y:S01]  /*6210*/  PLOP3.LUT P1, PT, PT, PT, UP0, 0x40, 0x0 ;  /* 0x000000000000781c */ /* 0x000fe20003f2e808 */
[----:B------:R-:W3:Y:S01]  /*6220*/  MUFU.TANH R6, R6 ;  /* 0x0000000600067308 */ /* 0x000ee20000002400 */
[----:B-1----:R-:W-:Y:S01]  /*6230*/  IMAD R54, R8, UR43, R55 ;  /* 0x0000002b08367c24 */ /* 0x002fe2000f8e0237 */
[----:B------:R-:W-:Y:S01]  /*6240*/  SYNCS.ARRIVE.TRANS64.RED.A1T0 RZ, [UR6], RZ ;  /* 0x000000ffffff79a7 */ /* 0x000fe20008100406 */
[----:B------:R-:W-:-:S02]  /*6250*/  ULOP3.LUT UR6, URZ, UR55, URZ, 0x33, !UPT ;  /* 0x000000373f067292 */ /* 0x000fc4000f8e333f */
[----:B0-----:R-:W-:-:S03]  /*6260*/  IMAD.IADD R54, R54, 0x1, -R9 ;  /* 0x0000000136367824 */ /* 0x001fc600078e0a09 */
[----:B------:R-:W0:Y:S01]  /*6270*/  MUFU.TANH R7, R7 ;  /* 0x0000000700077308 */ /* 0x000e220000002400 */
[C---:B------:R-:W-:Y:S02]  /*6280*/  VIADD R72, R54.reuse, UR56 ;  /* 0x0000003836487c36 */ /* 0x040fe40008000000 */
[----:B------:R-:W-:Y:S02]  /*6290*/  VIADD R74, R54, UR6 ;  /* 0x00000006364a7c36 */ /* 0x000fe40008000000 */
[--C-:B--2---:R-:W-:Y:S02]  /*62a0*/  IMAD.IADD R59, R72, 0x1, R61.reuse ;  /* 0x00000001483b7824 */ /* 0x104fe400078e023d */
[----:B------:R-:W-:Y:S01]  /*62b0*/  IMAD.IADD R60, R74, 0x1, R61 ;  /* 0x000000014a3c7824 */ /* 0x000fe200078e023d */
[----:B------:R-:W1:Y:S08]  /*62c0*/  MUFU.TANH R10, R10 ;  /* 0x0000000a000a7308 */ /* 0x000e700000002400 */
[----:B------:R-:W2:Y:S08]  /*62d0*/  MUFU.TANH R11, R11 ;  /* 0x0000000b000b7308 */ /* 0x000eb00000002400 */
        /* <DEDUP_REMOVED lines=74> */
.L_x_7583:
[----:B------:R-:W-:-:S05]  /*6780*/  IMAD.U32 R78, RZ, RZ, UR54 ;  /* 0x00000036ff4e7e24 */ /* 0x000fca000f8e00ff */
[----:B------:R-:W-:-:S13]  /*6790*/  ISETP.NE.AND P1, PT, R78, 0x1, PT ;  /* 0x000000014e00780c */ /* 0x000fda0003f25270 */
[----:B------:R-:W1:Y:S02]  /*67a0*/  @P1 LDC.64 R54, c[0x0][0x9e8] ;  /* 0x00027a00ff361b82 */ /* 0x000e640000000a00 */
[----:B-1----:R-:W-:-:S05]  /*67b0*/  @P1 IMAD.HI.U32 R54, R61, R54, RZ ;  /* 0x000000363d361227 */ /* 0x002fca00078e00ff */
[----:B------:R-:W-:-:S07]  /*67c0*/  @P1 SHF.R.U32.HI R61, RZ, R55, R54 ;  /* 0x00000037ff3d1219 */ /* 0x000fce0000011636 */
.L_x_7584:
[----:B------:R-:W-:Y:S05]  /*67d0*/  BSYNC B0 ;  /* 0x0000000000007941 */ /* 0x000fea0003800000 */
.L_x_7582:
[----:B------:R-:W-:-:S04]  /*67e0*/  IMAD R61, R61, R78, -R70 ;  /* 0x0000004e3d3d7224 */ /* 0x000fc800078e0a46 */
[----:B------:R-:W-:-:S05]  /*67f0*/  IMAD R61, R16, -0x2, R61 ;  /* 0xfffffffe103d7824 */ /* 0x000fca00078e023d */
[----:B------:R-:W-:Y:S02]  /*6800*/  VIADDMNMX R59, R61, R78, R59, PT ;  /* 0x0000004e3d3b7246 */ /* 0x000fe4000380013b */
[----:B------:R-:W-:-:S07]  /*6810*/  VIMNMX R60, R60, R61, !PT ;  /* 0x0000003d3c3c7248 */ /* 0x000fce0007fe0100 */
.L_x_7581:
[----:B------:R-:W-:Y:S01]  /*6820*/  ISETP.GT.AND P1, PT, R5, -0x1, PT ;  /* 0xffffffff0500780c */ /* 0x000fe20003f24270 */
[----:B------:R-:W1:Y:S01]  /*6830*/  SHFL.IDX PT, R87, R58, 0x1, 0x1c1f ;  /* 0x003c1f003a577f89 */ /* 0x000e6200000e0000 */
[----:B------:R-:W-:Y:S02]  /*6840*/  UISETP.NE.AND UP0, UPT, UR49, URZ, UPT ;  /* 0x0000003f3100728c */ /* 0x000fe4000bf05270 */
[C---:B------:R-:W-:Y:S02]  /*6850*/  ISETP.GT.AND P6, PT, R60.reuse, RZ, P1 ;  /* 0x000000ff3c00720c */ /* 0x040fe40000fc4270 */
[----:B------:R-:W-:Y:S02]  /*6860*/  ISETP.GT.AND P2, PT, R60, 0x1, P1 ;  /* 0x000000013c00780c */ /* 0x000fe40000f44270 */
[C---:B------:R-:W-:Y:S02]  /*6870*/  ISETP.LT.OR P6, PT, R59.reuse, 0x1, P6 ;  /* 0x000000013b00780c */ /* 0x040fe400037c1670 */
[----:B------:R-:W-:-:S02]  /*6880*/  ISETP.LT.OR P2, PT, R59, 0x2, P2 ;  /* 0x000000023b00780c */ /* 0x000fc40001741670 */
[----:B------:R-:W-:Y:S02]  /*6890*/  ISETP.GT.AND P3, PT, R60, 0x8, P1 ;  /* 0x000000083c00780c */ /* 0x000fe40000f64270 */
[----:B------:R-:W-:Y:S02]  /*68a0*/  FSEL R163, R6, -INF , !P6 ;  /* 0xff80000006a37808 */ /* 0x000fe40007000000 */
[----:B0-----:R-:W-:Y:S02]  /*68b0*/  FSEL R169, R7, -INF , !P2 ;  /* 0xff80000007a97808 */ /* 0x001fe40005000000 */
[C---:B------:R-:W-:Y:S02]  /*68c0*/  ISETP.GT.AND P5, PT, R60.reuse, 0x9, P1 ;  /* 0x000000093c00780c */ /* 0x040fe40000fa4270 */
[C---:B------:R-:W-:Y:S02]  /*68d0*/  ISETP.GT.AND P4, PT, R60.reuse, 0x10, P1 ;  /* 0x000000103c00780c */ /* 0x040fe40000f84270 */
[----:B------:R-:W-:-:S02]  /*68e0*/  ISETP.GT.AND P6, PT, R60, 0x11, P1 ;  /* 0x000000113c00780c */ /* 0x000fc40000fc4270 */
[----:B------:R-:W-:Y:S02]  /*68f0*/  ISETP.GT.AND P2, PT, R60, 0x18, P1 ;  /* 0x000000183c00780c */ /* 0x000fe40000f44270 */
[C---:B------:R-:W-:Y:S02]  /*6900*/  ISETP.LT.OR P3, PT, R59.reuse, 0x9, P3 ;  /* 0x000000093b00780c */ /* 0x040fe40001f61670 */
[C---:B------:R-:W-:Y:S02]  /*6910*/  ISETP.LT.OR P5, PT, R59.reuse, 0xa, P5 ;  /* 0x0000000a3b00780c */ /* 0x040fe40002fa1670 */
[C---:B------:R-:W-:Y:S02]  /*6920*/  ISETP.LT.OR P4, PT, R59.reuse, 0x11, P4 ;  /* 0x000000113b00780c */ /* 0x040fe40002781670 */
[C---:B------:R-:W-:Y:S02]  /*6930*/  ISETP.LT.OR P6, PT, R59.reuse, 0x12, P6 ;  /* 0x000000123b00780c */ /* 0x040fe400037c1670 */
[----:B------:R-:W-:-:S02]  /*6940*/  ISETP.LT.OR P2, PT, R59, 0x19, P2 ;  /* 0x000000193b00780c */ /* 0x000fc40001741670 */
[----:B------:R-:W-:Y:S02]  /*6950*/  FSEL R175, R152, -INF , !P3 ;  /* 0xff80000098af7808 */ /* 0x000fe40005800000 */
[----:B------:R-:W-:Y:S02]  /*6960*/  ISETP.GT.AND P3, PT, R60, 0x19, P1 ;  /* 0x000000193c00780c */ /* 0x000fe40000f64270 */
[----:B------:R-:W-:Y:S02]  /*6970*/  FSEL R183, R153, -INF , !P5 ;  /* 0xff80000099b77808 */ /* 0x000fe40006800000 */
[----:B------:R-:W-:Y:S02]  /*6980*/  FSEL R179, R154, -INF , !P4 ;  /* 0xff8000009ab37808 */ /* 0x000fe40006000000 */
[----:B------:R-:W-:Y:S02]  /*6990*/  FSEL R195, R155, -INF , !P6 ;  /* 0xff8000009bc37808 */ /* 0x000fe40007000000 */
[----:B------:R-:W-:-:S02]  /*69a0*/  FSEL R193, R156, -INF , !P2 ;  /* 0xff8000009cc17808 */ /* 0x000fc40005000000 */
[C---:B------:R-:W-:Y:S02]  /*69b0*/  ISETP.GT.AND P5, PT, R60.reuse, 0x20, P1 ;  /* 0x000000203c00780c */ /* 0x040fe40000fa4270 */
[C---:B------:R-:W-:Y:S02]  /*69c0*/  ISETP.GT.AND P4, PT, R60.reuse, 0x21, P1 ;  /* 0x000000213c00780c */ /* 0x040fe40000f84270 */
[C---:B------:R-:W-:Y:S02]  /*69d0*/  ISETP.GT.AND P6, PT, R60.reuse, 0x28, P1 ;  /* 0x000000283c00780c */ /* 0x040fe40000fc4270 */
[----:B------:R-:W-:Y:S02]  /*69e0*/  ISETP.GT.AND P2, PT, R60, 0x29, P1 ;  /* 0x000000293c00780c */ /* 0x000fe40000f44270 */
[C---:B------:R-:W-:Y:S02]  /*69f0*/  ISETP.LT.OR P3, PT, R59.reuse, 0x1a, P3 ;  /* 0x0000001a3b00780c */ /* 0x040fe40001f61670 */
[----:B------:R-:W-:-:S02]  /*6a00*/  ISETP.LT.OR P5, PT, R59, 0x21, P5 ;  /* 0x000000213b00780c */ /* 0x000fc40002fa1670 */
[C---:B------:R-:W-:Y:S02]  /*6a10*/  ISETP.LT.OR P4, PT, R59.reuse, 0x22, P4 ;  /* 0x000000223b00780c */ /* 0x040fe40002781670 */
[C---:B------:R-:W-:Y:S02]  /*6a20*/  ISETP.LT.OR P6, PT, R59.reuse, 0x29, P6 ;  /* 0x000000293b00780c */ /* 0x040fe400037c1670 */
[----:B------:R-:W-:Y:S02]  /*6a30*/  ISETP.LT.OR P2, PT, R59, 0x2a, P2 ;  /* 0x0000002a3b00780c */ /* 0x000fe40001741670 */
[----:B------:R-:W-:Y:S02]  /*6a40*/  FSEL R181, R157, -INF , !P3 ;  /* 0xff8000009db57808 */ /* 0x000fe40005800000 */
[----:B------:R-:W-:Y:S02]  /*6a50*/  ISETP.GT.AND P3, PT, R60, 0x30, P1 ;  /* 0x000000303c00780c */ /* 0x000fe40000f64270 */
        /* <DEDUP_REMOVED lines=13> */
[----:B------:R-:W-:Y:S01]  /*6b30*/  FSEL R159, R48, -INF , !P3 ;  /* 0xff800000309f7808 */ /* 0x000fe20005800000 */
[--C-:B-1----:R-:W-:Y:S01]  /*6b40*/  IMAD.IADD R48, R72, 0x1, R87.reuse ;  /* 0x0000000148307824 */ /* 0x102fe200078e0257 */
[----:B------:R-:W-:Y:S02]  /*6b50*/  ISETP.GT.AND P3, PT, R60, 0x41, P1 ;  /* 0x000000413c00780c */ /* 0x000fe40000f64270 */
[----:B------:R-:W-:Y:S02]  /*6b60*/  FSEL R85, R49, -INF , !P5 ;  /* 0xff80000031557808 */ /* 0x000fe40006800000 */
[----:B------:R-:W-:Y:S01]  /*6b70*/  FSEL R83, R50, -INF , !P4 ;  /* 0xff80000032537808 */ /* 0x000fe20006000000 */
[----:B------:R-:W-:Y:S01]  /*6b80*/  IMAD.IADD R50, R74, 0x1, R87 ;  /* 0x000000014a327824 */ /* 0x000fe200078e0257 */
        /* <DEDUP_REMOVED lines=42> */
[----:B------:R-:W-:Y:S02]  /*6e30*/  PLOP3.LUT P3, PT, PT, PT, UP0, 0x40, 0x0 ;  /* 0x000000000000781c */ /* 0x000fe40003f6e808 */
[----:B------:R-:W-:-:S02]  /*6e40*/  FSEL R57, R80, -INF , !P5 ;  /* 0xff80000050397808 */ /* 0x000fc40006800000 */
[----:B------:R-:W-:Y:S02]  /*6e50*/  FSEL R53, R66, -INF , !P4 ;  /* 0xff80000042357808 */ /* 0x000fe40006000000 */
[----:B------:R-:W-:Y:S02]  /*6e60*/  FSEL R51, R84, -INF , !P6 ;  /* 0xff80000054337808 */ /* 0x000fe40007000000 */
[----:B------:R-:W-:-:S05]  /*6e70*/  FSEL R49, R68, -INF , !P2 ;  /* 0xff80000044317808 */ /* 0x000fca0005000000 */
[----:B------:R-:W-:Y:S05]  /*6e80*/  @P3 BRA `(.L_x_7585) ;  /* 0x00000000005c3947 */ /* 0x000fea0003800000 */
        /* <DEDUP_REMOVED lines=13> */
.L_x_7587:
[----:B------:R-:W-:-:S05]  /*6f60*/  IMAD.U32 R52, RZ, RZ, UR54 ;  /* 0x00000036ff347e24 */ /* 0x000fca000f8e00ff */
[----:B------:R-:W-:-:S13]  /*6f70*/  ISETP.NE.AND P2, PT, R52, 0x1, PT ;  /* 0x000000013400780c */ /* 0x000fda0003f45270 */
[----:B------:R-:W0:Y:S02]  /*6f80*/  @P2 LDC.64 R6, c[0x0][0x9e8] ;  /* 0x00027a00ff062b82 */ /* 0x000e240000000a00 */
[----:B0-----:R-:W-:-:S05]  /*6f90*/  @P2 IMAD.HI.U32 R6, R87, R6, RZ ;  /* 0x0000000657062227 */ /* 0x001fca00078e00ff */
[----:B------:R-:W-:-:S07]  /*6fa0*/  @P2 SHF.R.U32.HI R87, RZ, R7, R6 ;  /* 0x00000007ff572219 */ /* 0x000fce0000011606 */
.L_x_7588:
[----:B------:R-:W-:Y:S05]  /*6fb0*/  BSYNC B0 ;  /* 0x0000000000007941 */ /* 0x000fea0003800000 */
.L_x_7586:
[----:B------:R-:W-:-:S04]  /*6fc0*/  IMAD R87, R87, R52, -R70 ;  /* 0x0000003457577224 */ /* 0x000fc800078e0a46 */
[----:B------:R-:W-:-:S05]  /*6fd0*/  IMAD R87, R16, -0x2, R87 ;  /* 0xfffffffe10577824 */ /* 0x000fca00078e0257 */
[----:B------:R-:W-:Y:S02]  /*6fe0*/  VIADDMNMX R48, R87, R52, R48, PT ;  /* 0x0000003457307246 */ /* 0x000fe40003800130 */
[----:B------:R-:W-:-:S07]  /*6ff0*/  VIMNMX R50, R50, R87, !PT ;  /* 0x0000005732327248 */ /* 0x000fce0007fe0100 */
.L_x_7585:
[----:B------:R-:W-:Y:S02]  /*7000*/  FMNMX.FTZ R6, R163, R3, !PT ;  /* 0x00000003a3067209 */ /* 0x000fe40007810000 */
[----:B------:R-:W-:Y:S02]  /*7010*/  ISETP.GT.AND P5, PT, R50, 0x10, P1 ;  /* 0x000000103200780c */ /* 0x000fe40000fa4270 */
[----:B------:R-:W-:Y:S02]  /*7020*/  FMNMX.FTZ R6, R169, R6, !PT ;  /* 0x00000006a9067209 */ /* 0x000fe40007810000 */
[----:B------:R-:W-:Y:S02]  /*7030*/  ISETP.LT.OR P5, PT, R48, 0x11, P5 ;  /* 0x000000113000780c */ /* 0x000fe40002fa1670 */
[----:B------:R-:W-:Y:S02]  /*7040*/  FMNMX.FTZ R6, R175, R6, !PT ;  /* 0x00000006af067209 */ /* 0x000fe40007810000 */
[----:B------:R-:W-:-:S02]  /*7050*/  FSEL R157, R15, -INF , !P5 ;  /* 0xff8000000f9d7808 */ /* 0x000fc40006800000 */
[----:B------:R-:W-:Y:S02]  /*7060*/  FMNMX.FTZ R6, R183, R6, !PT ;  /* 0x00000006b7067209 */ /* 0x000fe40007810000 */
[----:B------:R-:W-:Y:S02]  /*7070*/  ISETP.GT.AND P5, PT, R50, 0x20, P1 ;  /* 0x000000203200780c */ /* 0x000fe40000fa4270 */
[----:B------:R-:W-:Y:S02]  /*7080*/  FMNMX.FTZ R6, R179, R6, !PT ;  /* 0x00000006b3067209 */ /* 0x000fe40007810000 */
[----:B------:R-:W-:Y:S02]  /*7090*/  ISETP.LT.OR P5, PT, R48, 0x21, P5 ;  /* 0x000000213000780c */ /* 0x000fe40002fa1670 */
[----:B------:R-:W-:Y:S02]  /*70a0*/  FMNMX.FTZ R6, R195, R6, !PT ;  /* 0x00000006c3067209 */ /* 0x000fe40007810000 */
[----:B------:R-:W-:-:S02]  /*70b0*/  FSEL R171, R26, -INF , !P5 ;  /* 0xff8000001aab7808 */ /* 0x000fc40006800000 */
[----:B------:R-:W-:Y:S02]  /*70c0*/  FMNMX.FTZ R6, R193, R6, !PT ;  /* 0x00000006c1067209 */ /* 0x000fe40007810000 */
        /* <DEDUP_REMOVED lines=18> */
[----:B------:R-:W-:Y:S02]  /*71f0*/  FMNMX.FTZ R10, R197, R4, !PT ;  /* 0x00000004c50a7209 */ /* 0x000fe40007810000 */
[----:B------:R-:W-:Y:S02]  /*7200*/  FMNMX.FTZ R6, R79, R6, !PT ;  /* 0x000000064f067209 */ /* 0x000fe40007810000 */
[----:B------:R-:W-:Y:S02]  /*7210*/  ISETP.LT.OR P4, PT, R48, 0xa, P4 ;  /* 0x0000000a3000780c */ /* 0x000fe40002781670 */
[----:B------:R-:W-:Y:S02]  /*7220*/  FMNMX.FTZ R6, R77, R6, !PT ;  /* 0x000000064d067209 */ /* 0x000fe40007810000 */
[----:B------:R-:W-:-:S02]  /*7230*/  FSEL R153, R13, -INF , !P3 ;  /* 0xff8000000d997808 */ /* 0x000fc40005800000 */
[----:B------:R-:W-:Y:S02]  /*7240*/  FMNMX.FTZ R6, R75, R6, !PT ;  /* 0x000000064b067209 */ /* 0x000fe40007810000 */
[----:B------:R-:W-:Y:S02]  /*7250*/  FMNMX.FTZ R10, R87, R10, !PT ;  /* 0x0000000a570a7209 */ /* 0x000fe40007810000 */
[----:B------:R-:W-:Y:S02]  /*7260*/  FMNMX.FTZ R6, R73, R6, !PT ;  /* 0x0000000649067209 */ /* 0x000fe40007810000 */
[----:B------:R-:W-:Y:S02]  /*7270*/  ISETP.GT.AND P2, PT, R50, 0x11, P1 ;  /* 0x000000113200780c */ /* 0x000fe40000f44270 */
[----:B------:R-:W-:Y:S02]  /*7280*/  FMNMX.FTZ R6, R63, R6, !PT ;  /* 0x000000063f067209 */ /* 0x000fe40007810000 */
[----:B------:R-:W-:-:S02]  /*7290*/  FSEL R155, R12, -INF , !P4 ;  /* 0xff8000000c9b7808 */ /* 0x000fc40006000000 */
[----:B------:R-:W-:Y:S02]  /*72a0*/  FMNMX.FTZ R6, R65, R6, !PT ;  /* 0x0000000641067209 */ /* 0x000fe40007810000 */
[----:B------:R-:W-:Y:S02]  /*72b0*/  FMNMX.FTZ R10, R153, R10, !PT ;  /* 0x0000000a990a7209 */ /* 0x000fe40007810000 */
[----:B------:R-:W-:Y:S02]  /*72c0*/  FMNMX.FTZ R6, R67, R6, !PT ;  /* 0x0000000643067209 */ /* 0x000fe40007810000 */
[----:B------:R-:W-:Y:S02]  /*72d0*/  ISETP.GT.AND P3, PT, R50, 0x18, P1 ;  /* 0x000000183200780c */ /* 0x000fe40000f64270 */
[----:B------:R-:W-:Y:S02]  /*72e0*/  FMNMX.FTZ R6, R69, R6, !PT ;  /* 0x0000000645067209 */ /* 0x000fe40007810000 */
[----:B------:R-:W-:-:S02]  /*72f0*/  ISETP.LT.OR P2, PT, R48, 0x12, P2 ;  /* 0x000000123000780c */ /* 0x000fc40001741670 */
        /* <DEDUP_REMOVED lines=9> */
[----:B------:R-:W-:Y:S02]  /*7390*/  ISETP.LT.OR P4, PT, R48, 0x1a, P4 ;  /* 0x0000001a3000780c */ /* 0x000fe40002781670 */
[----:B------:R-:W-:Y:S02]  /*73a0*/  FMNMX.FTZ R6, R53, R6, !PT ;  /* 0x0000000635067209 */ /* 0x000fe40007810000 */
[----:B------:R-:W-:-:S02]  /*73b0*/  FSEL R165, R20, -INF , !P3 ;  /* 0xff80000014a57808 */ /* 0x000fc40005800000 */
[----:B------:R-:W-:Y:S02]  /*73c0*/  FMNMX.FTZ R6, R51, R6, !PT ;  /* 0x0000000633067209 */ /* 0x000fe40007810000 */
[----:B------:R-:W-:Y:S02]  /*73d0*/  ISETP.GT.AND P3, PT, R50, 0x28, P1 ;  /* 0x000000283200780c */ /* 0x000fe40000f64270 */
[----:B------:R-:W-:Y:S02]  /*73e0*/  FMNMX.FTZ R52, R49, R6, !PT ;  /* 0x0000000631347209 */ /* 0x000fe40007810000 */
[----:B------:R-:W0:Y:S01]  /*73f0*/  LDC R6, c[0x0][0x988] ;  /* 0x00026200ff067b82 */ /* 0x000e220000000800 */
[----:B------:R-:W-:Y:S02]  /*7400*/  ISETP.LT.OR P3, PT, R48, 0x29, P3 ;  /* 0x000000293000780c */ /* 0x000fe40001f61670 */
[----:B------:R-:W1:Y:S01]  /*7410*/  SHFL.BFLY PT, R7, R52, 0x2, 0x1f ;  /* 0x0c401f0034077f89 */ /* 0x000e6200000e0000 */
[----:B------:R-:W-:-:S02]  /*7420*/  ISETP.GT.AND P5, PT, R50, 0x38, P1 ;  /* 0x000000383200780c */ /* 0x000fc40000fa4270 */
[----:B------:R-:W-:Y:S02]  /*7430*/  FSEL R29, R29, -INF , !P3 ;  /* 0xff8000001d1d7808 */ /* 0x000fe40005800000 */
[----:B------:R-:W-:Y:S02]  /*7440*/  ISETP.GT.AND P3, PT, R50, 0x31, P1 ;  /* 0x000000313200780c */ /* 0x000fe40000f64270 */
[C---:B------:R-:W-:Y:S02]  /*7450*/  ISETP.LT.OR P5, PT, R48.reuse, 0x39, P5 ;  /* 0x000000393000780c */ /* 0x040fe40002fa1670 */
[----:B------:R-:W-:Y:S02]  /*7460*/  ISETP.LT.OR P3, PT, R48, 0x32, P3 ;  /* 0x000000323000780c */ /* 0x000fe40001f61670 */
[----:B-1----:R-:W-:-:S05]  /*7470*/  FMNMX.FTZ R54, R52, R7, !PT ;  /* 0x0000000734367209 */ /* 0x002fca0007810000 */
[----:B------:R-:W1:Y:S02]  /*7480*/  SHFL.BFLY PT, R7, R54, 0x1, 0x1f ;  /* 0x0c201f0036077f89 */ /* 0x000e6400000e0000 */
[----:B-1----:R-:W-:-:S04]  /*7490*/  FMNMX.FTZ R7, R54, R7, !PT ;  /* 0x0000000736077209 */ /* 0x002fc80007810000 */
[C---:B------:R-:W-:Y:S01]  /*74a0*/  FSETP.NEU.FTZ.AND P6, PT, R7.reuse, -INF , PT ;  /* 0xff8000000700780b */ /* 0x040fe20003fdd000 */
[----:B0-----:R-:W-:-:S03]  /*74b0*/  FMUL.FTZ R52, R7, R6 ;  /* 0x0000000607347220 */ /* 0x001fc60000410000 */
[----:B------:R-:W-:Y:S02]  /*74c0*/  FSEL R12, R7, RZ, P6 ;  /* 0x000000ff070c7208 */ /* 0x000fe40003000000 */
[----:B------:R-:W-:-:S05]  /*74d0*/  FSEL R52, R52, RZ, P6 ;  /* 0x000000ff34347208 */ /* 0x000fca0003000000 */
[-CC-:B------:R-:W-:Y:S01]  /*74e0*/  FFMA.FTZ R13, R163, R6.reuse, -R52.reuse ;  /* 0x00000006a30d7223 */ /* 0x180fe20000010834 */
[----:B------:R-:W-:Y:S01]  /*74f0*/  FSEL R163, R14, -INF , !P2 ;  /* 0xff8000000ea37808 */ /* 0x000fe20005000000 */
[-CC-:B------:R-:W-:Y:S01]  /*7500*/  FFMA.FTZ R180, R169, R6.reuse, -R52.reuse ;  /* 0x00000006a9b47223 */ /* 0x180fe20000010834 */
[----:B------:R-:W-:Y:S01]  /*7510*/  ISETP.GT.AND P2, PT, R50, 0x21, P1 ;  /* 0x000000213200780c */ /* 0x000fe20000f44270 */
[--C-:B------:R-:W-:Y:S01]  /*7520*/  FFMA.FTZ R182, R175, R6, -R52.reuse ;  /* 0x00000006afb67223 */ /* 0x100fe20000010834 */
[----:B------:R-:W-:Y:S01]  /*7530*/  FMNMX.FTZ R10, R163, R10, !PT ;  /* 0x0000000aa30a7209 */ /* 0x000fe20007810000 */
[-CC-:B------:R-:W-:Y:S01]  /*7540*/  FFMA.FTZ R176, R179, R6.reuse, -R52.reuse ;  /* 0x00000006b3b07223 */ /* 0x180fe20000010834 */
[----:B------:R-:W-:Y:S01]  /*7550*/  FSEL R169, R24, -INF , !P4 ;  /* 0xff80000018a97808 */ /* 0x000fe20006000000 */
[--C-:B------:R-:W-:Y:S01]  /*7560*/  FFMA.FTZ R15, R183, R6, -R52.reuse ;  /* 0x00000006b70f7223 */ /* 0x100fe20000010834 */
[----:B------:R-:W-:Y:S01]  /*7570*/  FMNMX.FTZ R10, R165, R10, !PT ;  /* 0x0000000aa50a7209 */ /* 0x000fe20007810000 */
[-CC-:B------:R-:W-:Y:S01]  /*7580*/  FFMA.FTZ R178, R193, R6.reuse, -R52.reuse ;  /* 0x00000006c1b27223 */ /* 0x180fe20000010834 */
[----:B------:R-:W-:Y:S01]  /*7590*/  ISETP.LT.OR P2, PT, R48, 0x22, P2 ;  /* 0x000000223000780c */ /* 0x000fe20001741670 */
[--C-:B------:R-:W-:Y:S01]  /*75a0*/  FFMA.FTZ R172, R177, R6, -R52.reuse ;  /* 0x00000006b1ac7223 */ /* 0x100fe20000010834 */
[----:B------:R-:W-:Y:S01]  /*75b0*/  FMNMX.FTZ R10, R169, R10, !PT ;  /* 0x0000000aa90a7209 */ /* 0x000fe20007810000 */
[-CC-:B------:R-:W-:Y:S01]  /*75c0*/  FFMA.FTZ R174, R167, R6.reuse, -R52.reuse ;  /* 0x00000006a7ae7223 */ /* 0x180fe20000010834 */
[C---:B------:R-:W-:Y:S01]  /*75d0*/  ISETP.GT.AND P4, PT, R50.reuse, 0x29, P1 ;  /* 0x000000293200780c */ /* 0x040fe20000f84270 */
[-CC-:B------:R-:W-:Y:S01]  /*75e0*/  FFMA.FTZ R168, R159, R6.reuse, -R52.reuse ;  /* 0x000000069fa87223 */ /* 0x180fe20000010834 */
[----:B------:R-:W-:Y:S01]  /*75f0*/  FSEL R175, R21, -INF , !P2 ;  /* 0xff80000015af7808 */ /* 0x000fe20005000000 */
[--C-:B------:R-:W-:Y:S01]  /*7600*/  FFMA.FTZ R21, R195, R6, -R52.reuse ;  /* 0x00000006c3157223 */ /* 0x100fe20000010834 */
[----:B------:R-:W-:Y:S01]  /*7610*/  FMNMX.FTZ R10, R171, R10, !PT ;  /* 0x0000000aab0a7209 */ /* 0x000fe20007810000 */
[-CC-:B------:R-:W-:Y:S01]  /*7620*/  FFMA.FTZ R170, R83, R6.reuse, -R52.reuse ;  /* 0x0000000653aa7223 */ /* 0x180fe20000010834 */
[----:B------:R-:W-:Y:S01]  /*7630*/  ISETP.GT.AND P2, PT, R50, 0x30, P1 ;  /* 0x000000303200780c */ /* 0x000fe20000f44270 */
[-CC-:B------:R-:W-:Y:S01]  /*7640*/  FFMA.FTZ R164, R79, R6.reuse, -R52.reuse ;  /* 0x000000064fa47223 */ /* 0x180fe20000010834 */
[C---:B------:R-:W-:Y:S01]  /*7650*/  ISETP.LT.OR P4, PT, R48.reuse, 0x2a, P4 ;  /* 0x0000002a3000780c */ /* 0x040fe20002781670 */
[--C-:B------:R-:W-:Y:S01]  /*7660*/  FFMA.FTZ R166, R75, R6, -R52.reuse ;  /* 0x000000064ba67223 */ /* 0x100fe20000010834 */
[----:B------:R-:W-:Y:S01]  /*7670*/  FMNMX.FTZ R10, R175, R10, !PT ;  /* 0x0000000aaf0a7209 */ /* 0x000fe20007810000 */
[-CC-:B------:R-:W-:Y:S01]  /*7680*/  FFMA.FTZ R154, R51, R6.reuse, -R52.reuse ;  /* 0x00000006339a7223 */ /* 0x180fe20000010834 */
[----:B------:R-:W-:Y:S01]  /*7690*/  ISETP.LT.OR P2, PT, R48, 0x31, P2 ;  /* 0x000000313000780c */ /* 0x000fe20001741670 */
[----:B------:R-:W-:Y:S01]  /*76a0*/  FADD.FTZ R51, -R12, R3 ;  /* 0x000000030c337221 */ /* 0x000fe20000010100 */
        /* <DEDUP_REMOVED lines=8> */
[C---:B------:R-:W-:Y:S01]  /*7730*/  ISETP.GT.AND P4, PT, R50.reuse, 0x39, P1 ;  /* 0x000000393200780c */ /* 0x040fe20000f84270 */
[-CC-:B------:R-:W-:Y:S01]  /*7740*/  FFMA.FTZ R162, R67, R6.reuse, -R52.reuse ;  /* 0x0000000643a27223 */ /* 0x180fe20000010834 */
[----:B------:R-:W-:Y:S01]  /*7750*/  FSEL R195, R27, -INF , !P3 ;  /* 0xff8000001bc37808 */ /* 0x000fe20005800000 */
[--C-:B------:R-:W-:Y:S01]  /*7760*/  FFMA.FTZ R27, R173, R6, -R52.reuse ;  /* 0x00000006ad1b7223 */ /* 0x100fe20000010834 */
[----:B------:R-:W-:Y:S01]  /*7770*/  FMNMX.FTZ R10, R183, R10, !PT ;  /* 0x0000000ab70a7209 */ /* 0x000fe20007810000 */
[----:B------:R-:W-:Y:S01]  /*7780*/  MUFU.EX2 R180, R180 ;  /* 0x000000b400b47308 */ /* 0x000fe20000000800 */
[----:B------:R-:W-:Y:S01]  /*7790*/  ISETP.GT.AND P2, PT, R50, 0x40, P1 ;  /* 0x000000403200780c */ /* 0x000fe20000f44270 */
[-CC-:B------:R-:W-:Y:S01]  /*77a0*/  FFMA.FTZ R158, R55, R6.reuse, -R52.reuse ;  /* 0x00000006379e7223 */ /* 0x180fe20000010834 */
[----:B------:R-:W-:Y:S01]  /*77b0*/  FSEL R193, R31, -INF , !P5 ;  /* 0xff8000001fc17808 */ /* 0x000fe20006800000 */
[-CC-:B------:R-:W-:Y:S01]  /*77c0*/  FFMA.FTZ R31, R161, R6.reuse, -R52.reuse ;  /* 0x00000006a11f7223 */ /* 0x180fe20000010834 */
[----:B------:R-:W-:Y:S01]  /*77d0*/  ISETP.LT.OR P4, PT, R48, 0x3a, P4 ;  /* 0x0000003a3000780c */ /* 0x000fe20002781670 */
[--C-:B------:R-:W-:Y:S01]  /*77e0*/  FFMA.FTZ R55, R59, R6, -R52.reuse ;  /* 0x000000063b377223 */ /* 0x100fe20000010834 */
[----:B------:R-:W-:Y:S01]  /*77f0*/  FMNMX.FTZ R10, R195, R10, !PT ;  /* 0x0000000ac30a7209 */ /* 0x000fe20007810000 */
[----:B------:R-:W-:Y:S01]  /*7800*/  MUFU.EX2 R182, R182 ;  /* 0x000000b600b67308 */ /* 0x000fe20000000800 */
[----:B------:R-:W-:Y:S01]  /*7810*/  ISETP.GT.AND P3, PT, R50, 0x41, P1 ;  /* 0x000000413200780c */ /* 0x000fe20000f64270 */
[-CC-:B------:R-:W-:Y:S01]  /*7820*/  FFMA.FTZ R160, R63, R6.reuse, -R52.reuse ;  /* 0x000000063fa07223 */ /* 0x180fe20000010834 */
[----:B------:R-:W-:Y:S01]  /*7830*/  ISETP.LT.OR P2, PT, R48, 0x41, P2 ;  /* 0x000000413000780c */ /* 0x000fe20001741670 */
        /* <DEDUP_REMOVED lines=8> */
[----:B------:R-:W-:Y:S01]  /*78c0*/  FFMA.FTZ R53, R53, R6, -R52 ;  /* 0x0000000635357223 */ /* 0x000fe20000010834 */
[----:B------:R-:W-:-:S02]  /*78d0*/  ISETP.LT.OR P3, PT, R48, 0x42, P3 ;  /* 0x000000423000780c */ /* 0x000fc40001f61670 */
[----:B------:R-:W-:Y:S01]  /*78e0*/  FMNMX.FTZ R10, R181, R10, !PT ;  /* 0x0000000ab50a7209 */ /* 0x000fe20007810000 */
[----:B------:R-:W-:Y:S01]  /*78f0*/  MUFU.EX2 R176, R176 ;  /* 0x000000b000b07308 */ /* 0x000fe20000000800 */
[----:B------:R-:W-:Y:S02]  /*7900*/  ISETP.GT.AND P4, PT, R50, 0x49, P1 ;  /* 0x000000493200780c */ /* 0x000fe40000f84270 */
[----:B------:R-:W-:Y:S02]  /*7910*/  ISETP.LT.OR P5, PT, R48, 0x49, P5 ;  /* 0x000000493000780c */ /* 0x000fe40002fa1670 */
[----:B------:R-:W-:Y:S01]  /*7920*/  FSEL R177, R33, -INF , !P3 ;  /* 0xff80000021b17808 */ /* 0x000fe20005800000 */
[----:B------:R-:W-:Y:S01]  /*7930*/  FFMA.FTZ R33, R85, R6, -R52 ;  /* 0x0000000655217223 */ /* 0x000fe20000010834 */
[----:B------:R-:W-:Y:S01]  /*7940*/  FMNMX.FTZ R10, R199, R10, !PT ;  /* 0x0000000ac70a7209 */ /* 0x000fe20007810000 */
[----:B------:R-:W-:Y:S01]  /*7950*/  MUFU.EX2 R21, R21 ;  /* 0x0000001500157308 */ /* 0x000fe20000000800 */
[----:B------:R-:W-:-:S02]  /*7960*/  ISETP.GT.AND P2, PT, R50, 0x50, P1 ;  /* 0x000000503200780c */ /* 0x000fc40000f44270 */
[----:B------:R-:W-:Y:S02]  /*7970*/  FSEL R35, R35, -INF , !P5 ;  /* 0xff80000023237808 */ /* 0x000fe40006800000 */
[----:B------:R-:W-:Y:S02]  /*7980*/  ISETP.LT.OR P4, PT, R48, 0x4a, P4 ;  /* 0x0000004a3000780c */ /* 0x000fe40002781670 */
[----:B------:R-:W-:Y:S01]  /*7990*/  FMNMX.FTZ R10, R177, R10, !PT ;  /* 0x0000000ab10a7209 */ /* 0x000fe20007810000 */
[----:B------:R-:W-:Y:S01]  /*79a0*/  MUFU.EX2 R178, R178 ;  /* 0x000000b200b27308 */ /* 0x000fe20000000800 */
[----:B------:R-:W-:Y:S02]  /*79b0*/  ISETP.GT.AND P3, PT, R50, 0x51, P1 ;  /* 0x000000513200780c */ /* 0x000fe40000f64270 */
[----:B------:R-:W-:Y:S02]  /*79c0*/  ISETP.LT.OR P2, PT, R48, 0x51, P2 ;  /* 0x000000513000780c */ /* 0x000fe40001741670 */
[----:B------:R-:W-:-:S02]  /*79d0*/  FSEL R167, R34, -INF , !P4 ;  /* 0xff80000022a77808 */ /* 0x000fc40006000000 */
[----:B------:R-:W-:Y:S01]  /*79e0*/  FMNMX.FTZ R10, R35, R10, !PT ;  /* 0x0000000a230a7209 */ /* 0x000fe20007810000 */
[----:B------:R-:W-:Y:S01]  /*79f0*/  MUFU.EX2 R25, R25 ;  /* 0x0000001900197308 */ /* 0x000fe20000000800 */
[----:B------:R-:W-:Y:S02]  /*7a00*/  ISETP.GT.AND P5, PT, R50, 0x58, P1 ;  /* 0x000000583200780c */ /* 0x000fe40000fa4270 */
[----:B------:R-:W-:Y:S02]  /*7a10*/  FSEL R37, R37, -INF , !P2 ;  /* 0xff80000025257808 */ /* 0x000fe40005000000 */
[----:B------:R-:W-:Y:S02]  /*7a20*/  ISETP.LT.OR P3, PT, R48, 0x52, P3 ;  /* 0x000000523000780c */ /* 0x000fe40001f61670 */
[----:B------:R-:W-:Y:S01]  /*7a30*/  FMNMX.FTZ R10, R167, R10, !PT ;  /* 0x0000000aa70a7209 */ /* 0x000fe20007810000 */
[----:B------:R-:W-:Y:S01]  /*7a40*/  MUFU.EX2 R172, R172 ;  /* 0x000000ac00ac7308 */ /* 0x000fe20000000800 */
[----:B------:R-:W-:-:S02]  /*7a50*/  ISETP.GT.AND P4, PT, R50, 0x59, P1 ;  /* 0x000000593200780c */ /* 0x000fc40000f84270 */
[----:B------:R-:W-:Y:S02]  /*7a60*/  ISETP.LT.OR P5, PT, R48, 0x59, P5 ;  /* 0x000000593000780c */ /* 0x000fe40002fa1670 */
[----:B------:R-:W-:Y:S02]  /*7a70*/  FSEL R161, R36, -INF , !P3 ;  /* 0xff80000024a17808 */ /* 0x000fe40005800000 */
[----:B------:R-:W-:Y:S01]  /*7a80*/  FMNMX.FTZ R10, R37, R10, !PT ;  /* 0x0000000a250a7209 */ /* 0x000fe20007810000 */
[----:B------:R-:W-:Y:S01]  /*7a90*/  MUFU.EX2 R27, R27 ;  /* 0x0000001b001b7308 */ /* 0x000fe20000000800 */
[----:B------:R-:W-:Y:S02]  /*7aa0*/  ISETP.GT.AND P2, PT, R50, 0x60, P1 ;  /* 0x000000603200780c */ /* 0x000fe40000f44270 */
[----:B------:R-:W-:Y:S01]  /*7ab0*/  FSEL R159, R39, -INF , !P5 ;  /* 0xff800000279f7808 */ /* 0x000fe20006800000 */
[----:B------:R-:W-:Y:S01]  /*7ac0*/  FFMA.FTZ R39, R81, R6, -R52 ;  /* 0x0000000651277223 */ /* 0x000fe20000010834 */
[----:B------:R-:W-:-:S02]  /*7ad0*/  ISETP.LT.OR P4, PT, R48, 0x5a, P4 ;  /* 0x0000005a3000780c */ /* 0x000fc40002781670 */
[----:B------:R-:W-:Y:S01]  /*7ae0*/  FMNMX.FTZ R10, R161, R10, !PT ;  /* 0x0000000aa10a7209 */ /* 0x000fe20007810000 */
[----:B------:R-:W-:Y:S01]  /*7af0*/  MUFU.EX2 R174, R174 ;  /* 0x000000ae00ae7308 */ /* 0x000fe20000000800 */
[----:B------:R-:W-:Y:S02]  /*7b00*/  ISETP.GT.AND P3, PT, R50, 0x61, P1 ;  /* 0x000000613200780c */ /* 0x000fe40000f64270 */
[----:B------:R-:W-:Y:S02]  /*7b10*/  ISETP.LT.OR P2, PT, R48, 0x61, P2 ;  /* 0x000000613000780c */ /* 0x000fe40001741670 */
[----:B------:R-:W-:Y:S02]  /*7b20*/  FSEL R85, R38, -INF , !P4 ;  /* 0xff80000026557808 */ /* 0x000fe40006000000 */
        /* <DEDUP_REMOVED lines=19> */
[----:B------:R-:W-:Y:S01]  /*7c60*/  FSEL R79, R43, -INF , !P4 ;  /* 0xff8000002b4f7808 */ /* 0x000fe20006000000 */
[----:B------:R-:W-:Y:S01]  /*7c70*/  FFMA.FTZ R43, R77, R6, -R52 ;  /* 0x000000064d2b7223 */ /* 0x000fe20000010834 */
        /* <DEDUP_REMOVED lines=8> */
[C---:B------:R-:W-:Y:S02]  /*7d00*/  ISETP.LT.OR P5, PT, R48.reuse, 0x79, P5 ;  /* 0x000000793000780c */ /* 0x040fe40002fa1670 */
[----:B------:R-:W-:Y:S01]  /*7d10*/  FSEL R77, R45, -INF , !P3 ;  /* 0xff8000002d4d7808 */ /* 0x000fe20005800000 */
[----:B------:R-:W-:Y:S01]  /*7d20*/  FFMA.FTZ R45, R73, R6, -R52 ;  /* 0x00000006492d7223 */ /* 0x000fe20000010834 */
[----:B------:R-:W-:Y:S01]  /*7d30*/  FMNMX.FTZ R10, R173, R10, !PT ;  /* 0x0000000aad0a7209 */ /* 0x000fe20007810000 */
[----:B------:R-:W-:Y:S01]  /*7d40*/  MUFU.EX2 R43, R43 ;  /* 0x0000002b002b7308 */ /* 0x000fe20000000800 */
[----:B------:R-:W-:-:S02]  /*7d50*/  ISETP.LT.OR P1, PT, R48, 0x7a, P1 ;  /* 0x0000007a3000780c */ /* 0x000fc40000f21670 */
[----:B------:R-:W-:Y:S02]  /*7d60*/  FSEL R201, R46, -INF , !P5 ;  /* 0xff8000002ec97808 */ /* 0x000fe40006800000 */
[----:B------:R-:W-:Y:S02]  /*7d70*/  FMNMX.FTZ R10, R77, R10, !PT ;  /* 0x0000000a4d0a7209 */ /* 0x000fe40007810000 */
[----:B------:R-:W-:Y:S01]  /*7d80*/  FSEL R75, R47, -INF , !P1 ;  /* 0xff8000002f4b7808 */ /* 0x000fe20004800000 */
[----:B------:R-:W-:Y:S01]  /*7d90*/  FFMA.FTZ R47, R65, R6, -R52 ;  /* 0x00000006412f7223 */ /* 0x000fe20000010834 */
        /* <DEDUP_REMOVED lines=14> */
[----:B------:R-:W-:-:S03]  /*7e80*/  FMUL.FTZ R10, R51, R6 ;  /* 0x00000006330a7220 */ /* 0x000fc60000410000 */
[C---:B------:R-:W-:Y:S01]  /*7e90*/  FSETP.NEU.FTZ.AND P1, PT, R11.reuse, -INF , PT ;  /* 0xff8000000b00780b */ /* 0x040fe20003f3d000 */
[----:B------:R-:W-:Y:S02]  /*7ea0*/  FMUL.FTZ R12, R11, R6 ;  /* 0x000000060b0c7220 */ /* 0x000fe40000410000 */
[----:B------:R-:W-:Y:S03]  /*7eb0*/  MUFU.EX2 R158, R158 ;  /* 0x0000009e009e7308 */ /* 0x000fe60000000800 */
[----:B------:R-:W-:-:S05]  /*7ec0*/  FSEL R12, R12, RZ, P1 ;  /* 0x000000ff0c0c7208 */ /* 0x000fca0000800000 */
[----:B------:R-:W0:Y:S01]  /*7ed0*/  MUFU.EX2 R10, R10 ;  /* 0x0000000a000a7308 */ /* 0x000e220000000800 */
[-CC-:B------:R-:W-:Y:S01]  /*7ee0*/  FFMA.FTZ R65, R175, R6.reuse, -R12.reuse ;  /* 0x00000006af417223 */ /* 0x180fe2000001080c */
[-CC-:B------:R-:W-:Y:S01]  /*7ef0*/  FFMA.FTZ R175, R29, R6.reuse, -R12.reuse ;  /* 0x000000061daf7223 */ /* 0x180fe2000001080c */
[----:B------:R-:W-:Y:S01]  /*7f00*/  FSEL R29, R11, RZ, P1 ;  /* 0x000000ff0b1d7208 */ /* 0x000fe20000800000 */
[-CC-:B------:R-:W-:Y:S01]  /*7f10*/  FFMA.FTZ R49, R197, R6.reuse, -R12.reuse ;  /* 0x00000006c5317223 */ /* 0x180fe2000001080c */
[-CC-:B------:R-:W-:Y:S01]  /*7f20*/  FFMA.FTZ R14, R87, R6.reuse, -R12.reuse ;  /* 0x00000006570e7223 */ /* 0x180fe2000001080c */
[-CC-:B------:R-:W-:Y:S01]  /*7f30*/  FFMA.FTZ R20, R153, R6.reuse, -R12.reuse ;  /* 0x0000000699147223 */ /* 0x180fe2000001080c */
[-C--:B------:R-:W-:Y:S01]  /*7f40*/  FFMA.FTZ R51, R155, R6.reuse, -R12 ;  /* 0x000000069b337223 */ /* 0x080fe2000001080c */
[----:B------:R-:W-:Y:S01]  /*7f50*/  FADD.FTZ R29, -R29, R4 ;  /* 0x000000041d1d7221 */ /* 0x000fe20000010100 */
[-CC-:B------:R-:W-:Y:S01]  /*7f60*/  FFMA.FTZ R24, R157, R6.reuse, -R12.reuse ;  /* 0x000000069d187223 */ /* 0x180fe2000001080c */
[----:B------:R-:W-:Y:S01]  /*7f70*/  MUFU.EX2 R49, R49 ;  /* 0x0000003100317308 */ /* 0x000fe20000000800 */
[-CC-:B------:R-:W-:Y:S01]  /*7f80*/  FFMA.FTZ R57, R163, R6.reuse, -R12.reuse ;  /* 0x00000006a3397223 */ /* 0x180fe2000001080c */
[-C--:B------:R-:W-:Y:S01]  /*7f90*/  FMUL.FTZ R4, R29, R6.reuse ;  /* 0x000000061d047220 */ /* 0x080fe20000410000 */
[-CC-:B------:R-:W-:Y:S01]  /*7fa0*/  FFMA.FTZ R29, R35, R6.reuse, -R12.reuse ;  /* 0x00000006231d7223 */ /* 0x180fe2000001080c */
[-CC-:B------:R-:W-:Y:S01]  /*7fb0*/  FFMA.FTZ R26, R165, R6.reuse, -R12.reuse ;  /* 0x00000006a51a7223 */ /* 0x180fe2000001080c */
[-CC-:B------:R-:W-:Y:S01]  /*7fc0*/  FFMA.FTZ R59, R169, R6.reuse, -R12.reuse ;  /* 0x00000006a93b7223 */ /* 0x180fe2000001080c */
[--C-:B------:R-:W-:Y:S01]  /*7fd0*/  FFMA.FTZ R28, R171, R6, -R12.reuse ;  /* 0x00000006ab1c7223 */ /* 0x100fe2000001080c */
[----:B0-----:R-:W-:Y:S01]  /*7fe0*/  FFMA.FTZ R35, R10, R2, R13 ;  /* 0x000000020a237223 */ /* 0x001fe2000001000d */
[----:B------:R-:W0:Y:S01]  /*7ff0*/  MUFU.EX2 R4, R4 ;  /* 0x0000000400047308 */ /* 0x000e220000000800 */
[-CC-:B------:R-:W-:Y:S01]  /*8000*/  FFMA.FTZ R30, R179, R6.reuse, -R12.reuse ;  /* 0x00000006b31e7223 */ /* 0x180fe2000001080c */
[-CC-:B------:R-:W-:Y:S01]  /*8010*/  FFMA.FTZ R169, R183, R6.reuse, -R12.reuse ;  /* 0x00000006b7a97223 */ /* 0x180fe2000001080c */
[----:B------:R-:W-:Y:S01]  /*8020*/  FADD.FTZ R35, R180, R35 ;  /* 0x00000023b4237221 */ /* 0x000fe20000010000 */
        /* <DEDUP_REMOVED lines=11> */
[--C-:B------:R-:W-:Y:S01]  /*80e0*/  FFMA.FTZ R83, R83, R6, -R12.reuse ;  /* 0x0000000653537223 */ /* 0x100fe2000001080c */
[----:B------:R-:W2:Y:S01]  /*80f0*/  MUFU.EX2 R20, R20 ;  /* 0x0000001400147308 */ /* 0x000ea20000000800 */
[----:B0-----:R-:W-:Y:S01]  /*8100*/  FFMA.FTZ R67, R4, R0, R49 ;  /* 0x0000000004437223 */ /* 0x001fe20000010031 */
[----:B------:R-:W-:Y:S01]  /*8110*/  FADD.FTZ R0, R182, R35 ;  /* 0x00000023b6007221 */ /* 0x000fe20000010000 */
[-CC-:B------:R-:W-:Y:S01]  /*8120*/  FFMA.FTZ R35, R37, R6.reuse, -R12.reuse ;  /* 0x0000000625237223 */ /* 0x180fe2000001080c */
[-CC-:B------:R-:W-:Y:S01]  /*8130*/  FFMA.FTZ R81, R81, R6.reuse, -R12.reuse ;  /* 0x0000000651517223 */ /* 0x180fe2000001080c */
[-CC-:B------:R-:W-:Y:S01]  /*8140*/  FFMA.FTZ R79, R79, R6.reuse, -R12.reuse ;  /* 0x000000064f4f7223 */ /* 0x180fe2000001080c */
[-CC-:B------:R-:W-:Y:S01]  /*8150*/  FFMA.FTZ R173, R173, R6.reuse, -R12.reuse ;  /* 0x00000006adad7223 */ /* 0x180fe2000001080c */
[-CC-:B------:R-:W-:Y:S01]  /*8160*/  FFMA.FTZ R77, R77, R6.reuse, -R12.reuse ;  /* 0x000000064d4d7223 */ /* 0x180fe2000001080c */
[----:B------:R-:W0:Y:S01]  /*8170*/  MUFU.EX2 R51, R51 ;  /* 0x0000003300337308 */ /* 0x000e220000000800 */
[----:B-1----:R-:W-:Y:S01]  /*8180*/  FADD.FTZ R67, R14, R67 ;  /* 0x000000430e437221 */ /* 0x002fe20000010000 */
[-CC-:B------:R-:W-:Y:S01]  /*8190*/  FFMA.FTZ R201, R201, R6.reuse, -R12.reuse ;  /* 0x00000006c9c97223 */ /* 0x180fe2000001080c */
[----:B------:R-:W-:-:S05]  /*81a0*/  FFMA.FTZ R12, R75, R6, -R12 ;  /* 0x000000064b0c7223 */ /* 0x000fca000001080c */
        /* <DEDUP_REMOVED lines=21> */
[----:B--2---:R-:W-:Y:S01]  /*8300*/  FADD.FTZ R2, R28, R67 ;  /* 0x000000431c027221 */ /* 0x004fe20000010000 */
[----:B------:R-:W-:-:S06]  /*8310*/  FADD.FTZ R67, R31, R0 ;  /* 0x000000001f437221 */ /* 0x000fcc0000010000 */
[----:B------:R-:W2:Y:S01]  /*8320*/  MUFU.EX2 R30, R30 ;  /* 0x0000001e001e7308 */ /* 0x000ea20000000800 */
[----:B0-----:R-:W-:-:S07]  /*8330*/  FADD.FTZ R2, R65, R2 ;  /* 0x0000000241027221 */ /* 0x001fce0000010000 */
        /* <DEDUP_REMOVED lines=69> */
.L_x_7589:
[----:B------:R-:W-:Y:S01]  /*8790*/  ULEA UR6, UR59, UR41, 0x3 ;  /* 0x000000293b067291 */ /* 0x000fe2000f8e183f */
[----:B------:R-:W-:Y:S01]  /*87a0*/  ISETP.GT.AND P1, PT, R5, UR58, PT ;  /* 0x0000003a05007c0c */ /* 0x000fe2000bf24270 */
[----:B------:R-:W-:Y:S01]  /*87b0*/  UMOV UR60, UR46 ;  /* 0x0000002e003c7c82 */ /* 0x000fe20008000000 */
[----:B------:R-:W-:Y:S01]  /*87c0*/  UMOV UR59, UR45 ;  /* 0x0000002d003b7c82 */ /* 0x000fe20008000000 */
[----:B------:R-:W-:Y:S01]  /*87d0*/  UIADD3 UR6, UR6, 0x28860, URZ ;  /* 0x0002886006067890 */ /* 0x000fe2000fffe03f */
[----:B------:R-:W-:Y:S01]  /*87e0*/  F2FP.BF16.F32.PACK_AB R154, R3, R154 ;  /* 0x0000009a039a723e */ /* 0x000fe200000010ff */
[-C--:B------:R-:W-:Y:S01]  /*87f0*/  FMUL.FTZ R90, R90, R4.reuse ;  /* 0x000000045a5a7220 */ /* 0x080fe20000410000 */
[-C--:B------:R-:W-:Y:S01]  /*8800*/  FMUL.FTZ R91, R91, R4.reuse ;  /* 0x000000045b5b7220 */ /* 0x080fe20000410000 */
[----:B------:R-:W-:Y:S01]  /*8810*/  UPRMT UR6, UR40, 0x654, UR6 ;  /* 0x0000065428067896 */ /* 0x000fe20008000006 */
        /* <DEDUP_REMOVED lines=32> */
[-C--:B------:R-:W-:Y:S01]  /*8a20*/  FMUL.FTZ R88, R88, R10.reuse ;  /* 0x0000000a58587220 */ /* 0x080fe20000410000 */
[----:B------:R-:W-:Y:S01]  /*8a30*/  F2FP.BF16.F32.PACK_AB R181, R14, R49 ;  /* 0x000000310eb5723e */ /* 0x000fe200000010ff */
[----:B------:R-:W-:Y:S01]  /*8a40*/  FMUL.FTZ R89, R89, R10 ;  /* 0x0000000a59597220 */ /* 0x000fe20000410000 */
        /* <DEDUP_REMOVED lines=17> */
[-C--:B------:R-:W-:Y:S01]  /*8b60*/  FMUL.FTZ R108, R108, R10.reuse ;  /* 0x0000000a6c6c7220 */ /* 0x080fe20000410000 */
        /* <DEDUP_REMOVED lines=37> */
[-C--:B------:R-:W-:Y:S01]  /*8dc0*/  FMUL.FTZ R145, R145, R10.reuse ;  /* 0x0000000a91917220 */ /* 0x080fe20000410000 */
[----:B------:R-:W-:Y:S01]  /*8dd0*/  F2FP.BF16.F32.PACK_AB R155, R12, R155 ;  /* 0x0000009b0c9b723e */ /* 0x000fe200000010ff */
[-C--:B------:R-:W-:Y:S01]  /*8de0*/  FMUL.FTZ R148, R148, R10.reuse ;  /* 0x0000000a94947220 */ /* 0x080fe20000410000 */
[----:B------:R-:W-:Y:S01]  /*8df0*/  FMUL.FTZ R149, R149, R10 ;  /* 0x0000000a95957220 */ /* 0x000fe20000410000 */
[----:B------:R-:W-:-:S02]  /*8e00*/  VIADD R5, R5, 0xffffffff ;  /* 0xffffffff05057836 */ /* 0x000fc40000000000 */
[----:B------:R-:W-:Y:S02]  /*8e10*/  IMAD.MOV.U32 R4, RZ, RZ, R11 ;  /* 0x000000ffff047224 */ /* 0x000fe400078e000b */
[----:B------:R-:W-:Y:S01]  /*8e20*/  IMAD.MOV.U32 R3, RZ, RZ, R7 ;  /* 0x000000ffff037224 */ /* 0x000fe200078e0007 */
[----:B------:R-:W-:Y:S06]  /*8e30*/  @P1 BRA `(.L_x_7590) ;  /* 0xffffffc400b81947 */ /* 0x000fec000383ffff */
.L_x_7571:
[----:B------:R-:W-:Y:S01]  /*8e40*/  UISETP.NE.AND UP1, UPT, UR50, URZ, UPT ;  /* 0x0000003f3200728c */ /* 0x000fe2000bf25270 */
[----:B------:R-:W-:Y:S01]  /*8e50*/  IADD3 R9, -R9, 0x1, RZ ;  /* 0x0000000109097810 */ /* 0x000fe20007ffe1ff */
[----:B------:R-:W-:Y:S02]  /*8e60*/  UISETP.NE.AND UP0, UPT, UR49, URZ, UPT ;  /* 0x0000003f3100728c */ /* 0x000fe4000bf05270 */
[----:B------:R-:W-:Y:S02]  /*8e70*/  UIADD3 UR10, UR37, 0x7f, URZ ;  /* 0x0000007f250a7890 */ /* 0x000fe4000fffe03f */
[----:B------:R-:W-:Y:S02]  /*8e80*/  IMAD R3, R8, UR43, R9 ;  /* 0x0000002b08037c24 */ /* 0x000fe4000f8e0209 */
[----:B------:R-:W-:-:S03]  /*8e90*/  PLOP3.LUT P1, PT, PT, PT, UP0, 0x40, 0x0 ;  /* 0x000000000000781c */ /* 0x000fc60003f2e808 */
[----:B------:R-:W-:Y:S01]  /*8ea0*/  @UP1 ULDC UR6, c[0x0][0x44c] ;  /* 0x0001130000061ab9 */ /* 0x000fe20000000800 */
[----:B------:R-:W-:Y:S01]  /*8eb0*/  @UP1 ULDC UR11, c[0x0][0x450] ;  /* 0x00011400000b1ab9 */ /* 0x000fe20000000800 */
[----:B------:R-:W-:-:S04]  /*8ec0*/  UIMAD.WIDE.U32 UR6, UR10, UR6, URZ ;  /* 0x000000060a0672a5 */ /* 0x000fc8000f8e003f */
[----:B------:R-:W-:-:S06]  /*8ed0*/  @UP1 USHF.R.U32.HI UR10, URZ, UR11, UR7 ;  /* 0x0000000b3f0a1299 */ /* 0x000fcc0008011607 */
[----:B------:R-:W-:-:S04]  /*8ee0*/  VIADD R3, R3, UR10 ;  /* 0x0000000a03037c36 */ /* 0x000fc80008000000 */
[----:B------:R-:W-:Y:S01]  /*8ef0*/  VIADD R4, R3, -UR55 ;  /* 0x8000003703047c36 */ /* 0x000fe20008000000 */
[----:B------:R-:W-:Y:S06]  /*8f00*/  @P1 BRA `(.L_x_7591) ;  /* 0x0000000000441947 */ /* 0x000fec0003800000 */
        /* <DEDUP_REMOVED lines=10> */
.L_x_7592:
[----:B------:R-:W0:Y:S02]  /*8fb0*/  LDC R10, c[0x0][0x9e4] ;  /* 0x00027900ff0a7b82 */ /* 0x000e240000000800 */
[----:B0-----:R-:W-:-:S13]  /*8fc0*/  ISETP.NE.AND P1, PT, R10, 0x1, PT ;  /* 0x000000010a00780c */ /* 0x001fda0003f25270 */
[----:B------:R-:W0:Y:S02]  /*8fd0*/  @P1 LDC.64 R8, c[0x0][0x9e8] ;  /* 0x00027a00ff081b82 */ /* 0x000e240000000a00 */
[----:B0-----:R-:W-:-:S05]  /*8fe0*/  @P1 IMAD.HI.U32 R8, R3, R8, RZ ;  /* 0x0000000803081227 */ /* 0x001fca00078e00ff */
[----:B------:R-:W-:-:S07]  /*8ff0*/  @P1 SHF.R.U32.HI R3, RZ, R9, R8 ;  /* 0x00000009ff031219 */ /* 0x000fce0000011608 */
.L_x_7593:
[----:B------:R-:W-:-:S05]  /*9000*/  IMAD R3, R3, R10, RZ ;  /* 0x0000000a03037224 */ /* 0x000fca00078e02ff */
[----:B------:R-:W-:-:S07]  /*9010*/  VIMNMX R4, R4, R3, !PT ;  /* 0x0000000304047248 */ /* 0x000fce0007fe0100 */
.L_x_7591:
[----:B------:R-:W-:-:S05]  /*9020*/  VIADD R4, R4, 0x7f ;  /* 0x0000007f04047836 */ /* 0x000fca0000000000 */
[----:B------:R-:W-:-:S04]  /*9030*/  SHF.R.S32.HI R3, RZ, 0x1f, R4 ;  /* 0x0000001fff037819 */ /* 0x000fc80000011404 */
[----:B------:R-:W-:-:S04]  /*9040*/  LEA.HI R3, R3, R4, RZ, 0x7 ;  /* 0x0000000403037211 */ /* 0x000fc800078f38ff */
[----:B------:R-:W-:-:S04]  /*9050*/  SHF.R.S32.HI R3, RZ, 0x7, R3 ;  /* 0x00000007ff037819 */ /* 0x000fc80000011403 */
[----:B------:R-:W-:-:S04]  /*9060*/  VIMNMX R4, R3, UR39, !PT ;  /* 0x0000002703047c48 */ /* 0x000fc8000ffe0100 */
[----:B------:R-:W-:-:S13]  /*9070*/  ISETP.GE.AND P1, PT, R5, R4, PT ;  /* 0x000000040500720c */ /* 0x000fda0003f26270 */
[----:B------:R-:W-:Y:S05]  /*9080*/  @!P1 BRA `(.L_x_7594) ;  /* 0x0000002800109947 */ /* 0x000fea0003800000 */
[----:B------:R-:W-:Y:S01]  /*9090*/  IMAD.MOV.U32 R10, RZ, RZ, R11 ;  /* 0x000000ffff0a7224 */ /* 0x000fe200078e000b */
[----:B------:R-:W-:Y:S01]  /*90a0*/  UMOV UR56, UR46 ;  /* 0x0000002e00387c82 */ /* 0x000fe20008000000 */
[----:B------:R-:W-:Y:S01]  /*90b0*/  IMAD.MOV.U32 R8, RZ, RZ, R7 ;  /* 0x000000ffff087224 */ /* 0x000fe200078e0007 */
[----:B------:R-:W-:Y:S01]  /*90c0*/  UMOV UR55, UR45 ;  /* 0x0000002d00377c82 */ /* 0x000fe20008000000 */
[----:B------:R-:W-:-:S05]  /*90d0*/  ULDC UR54, c[0x0][0x9d8] ;  /* 0x0002760000367ab9 */ /* 0x000fca0000000800 */
.L_x_7605:
[----:B------:R-:W-:Y:S01]  /*90e0*/  ISETP.NE.AND P2, PT, RZ, UR42, PT ;  /* 0x0000002aff007c0c */ /* 0x000fe2000bf45270 */
[----:B------:R-:W-:-:S04]  /*90f0*/  UISETP.NE.AND UP0, UPT, UR55, 0x1, UPT ;  /* 0x000000013700788c */ /* 0x000fc8000bf05270 */
[----:B------:R-:W-:-:S04]  /*9100*/  USEL UR46, URZ, 0x1, UP0 ;  /* 0x000000013f2e7887 */ /* 0x000fc80008000000 */
[----:B------:R-:W-:-:S04]  /*9110*/  ULOP3.LUT UR46, UR56, UR46, URZ, 0x3c, !UPT ;  /* 0x0000002e382e7292 */ /* 0x000fc8000f8e3c3f */
[----:B------:R-:W-:Y:S08]  /*9120*/  @P2 BRA `(.L_x_7595) ;  /* 0x0000000000382947 */ /* 0x000ff00003800000 */
[----:B------:R-:W-:Y:S05]  /*9130*/  @!P0 BRA `(.L_x_7596) ;  /* 0x0000000000048947 */ /* 0x000fea0003800000 */
[----:B------:R-:W-:Y:S01]  /*9140*/  BPT.TRAP 0x1 ;  /* 0x000000040000795c */ /* 0x000fe20000300000 */
.L_x_7596:
        /* <DEDUP_REMOVED lines=9> */
.L_x_7597:
[----:B-1----:R-:W-:Y:S05]  /*91e0*/  @P1 BRA `(.L_x_7595) ;  /* 0x0000000000081947 */ /* 0x002fea0003800000 */
[----:B------:R-:W1:Y:S02]  /*91f0*/  SYNCS.PHASECHK.TRANS64.TRYWAIT P1, [UR6+0x28830], R3 ;  /* 0x02883003ff0075a7 */ /* 0x000e640008020146 */
[----:B-1----:R-:W-:Y:S05]  /*9200*/  @!P1 BRA `(.L_x_7598) ;  /* 0x000000cc009c9947 */ /* 0x002fea0003800000 */
.L_x_7595:
        /* <DEDUP_REMOVED lines=48> */
.L_x_7600:
[----:B------:R-:W-:Y:S01]  /*9510*/  ULEA UR6, UR55, UR41, 0x3 ;  /* 0x0000002937067291 */ /* 0x000fe2000f8e183f */
[----:B------:R-:W-:-:S05]  /*9520*/  IMAD.U32 R3, RZ, RZ, UR56 ;  /* 0x00000038ff037e24 */ /* 0x000fca000f8e00ff */
[----:B------:R-:W-:-:S04]  /*9530*/  SHF.L.U32 R3, R3, 0x1f, RZ ;  /* 0x0000001f03037819 */ /* 0x000fc800000006ff */
[----:B------:R0:W1:Y:S01]  /*9540*/  SYNCS.PHASECHK.TRANS64.TRYWAIT P1, [UR6+0x28850], R3 ;  /* 0x02885003ff0075a7 */ /* 0x0000620008020146 */
[----:B------:R-:W-:Y:S05]  /*9550*/  @!P0 BRA `(.L_x_7601) ;  /* 0x0000000000048947 */ /* 0x000fea0003800000 */
[----:B------:R-:W-:Y:S01]  /*9560*/  BPT.TRAP 0x1 ;  /* 0x000000040000795c */ /* 0x000fe20000300000 */
.L_x_7601:
[----:B-1----:R-:W-:Y:S05]  /*9570*/  @P1 BRA `(.L_x_7599) ;  /* 0x0000000000081947 */ /* 0x002fea0003800000 */
[----:B------:R-:W1:Y:S02]  /*9580*/  SYNCS.PHASECHK.TRANS64.TRYWAIT P1, [UR6+0x28850], R3 ;  /* 0x02885003ff0075a7 */ /* 0x000e640008020146 */
[----:B-1----:R-:W-:Y:S05]  /*9590*/  @!P1 BRA `(.L_x_7602) ;  /* 0x000000c800d09947 */ /* 0x002fea0003800000 */
.L_x_7599:
        /* <DEDUP_REMOVED lines=49> */
.L_x_7603:
[----:B------:R-:W-:Y:S01]  /*98b0*/  FMUL.FTZ R153, R24, UR54 ;  /* 0x0000003618997c20 */ /* 0x000fe20008410000 */
[----:B------:R-:W-:Y:S01]  /*98c0*/  FMUL.FTZ R155, R25, UR54 ;  /* 0x00000036199b7c20 */ /* 0x000fe20008410000 */
[----:B------:R-:W-:Y:S01]  /*98d0*/  FMUL.FTZ R157, R28, UR54 ;  /* 0x000000361c9d7c20 */ /* 0x000fe20008410000 */
[----:B0-----:R-:W-:Y:S01]  /*98e0*/  FMUL.FTZ R3, R26, UR54 ;  /* 0x000000361a037c20 */ /* 0x001fe20008410000 */
        /* <DEDUP_REMOVED lines=188> */
[----:B------:R-:W0:Y:S03]  /*a4b0*/  LDC R6, c[0x0][0x988] ;  /* 0x00026200ff067b82 */ /* 0x000e260000000800 */
[----:B------:R-:W3:Y:S02]  /*a4c0*/  SHFL.BFLY PT, R7, R14, 0x2, 0x1f ;  /* 0x0c401f000e077f89 */ /* 0x000ee400000e0000 */
[----:B------:R-:W4:Y:S01]  /*a4d0*/  MUFU.TANH R85, R85 ;  /* 0x0000005500557308 */ /* 0x000f220000002400 */
[----:B-1----:R-:W-:-:S04]  /*a4e0*/  FMNMX.FTZ R12, R79, R12, !PT ;  /* 0x0000000c4f0c7209 */ /* 0x002fc80007810000 */
[----:B--2---:R-:W-:-:S04]  /*a4f0*/  FMNMX.FTZ R12, R83, R12, !PT ;  /* 0x0000000c530c7209 */ /* 0x004fc80007810000 */
[----:B----4-:R-:W-:-:S05]  /*a500*/  FMNMX.FTZ R12, R85, R12, !PT ;  /* 0x0000000c550c7209 */ /* 0x010fca0007810000 */
[----:B------:R-:W1:Y:S01]  /*a510*/  SHFL.BFLY PT, R11, R12, 0x2, 0x1f ;  /* 0x0c401f000c0b7f89 */ /* 0x000e6200000e0000 */
[----:B---3--:R-:W-:-:S05]  /*a520*/  FMNMX.FTZ R20, R14, R7, !PT ;  /* 0x000000070e147209 */ /* 0x008fca0007810000 */
[----:B------:R-:W2:Y:S01]  /*a530*/  SHFL.BFLY PT, R7, R20, 0x1, 0x1f ;  /* 0x0c201f0014077f89 */ /* 0x000ea200000e0000 */
[----:B-1----:R-:W-:-:S05]  /*a540*/  FMNMX.FTZ R24, R12, R11, !PT ;  /* 0x0000000b0c187209 */ /* 0x002fca0007810000 */
[----:B------:R-:W1:Y:S01]  /*a550*/  SHFL.BFLY PT, R11, R24, 0x1, 0x1f ;  /* 0x0c201f00180b7f89 */ /* 0x000e6200000e0000 */
[----:B--2---:R-:W-:-:S05]  /*a560*/  FMNMX.FTZ R7, R20, R7, !PT ;  /* 0x0000000714077209 */ /* 0x004fca0007810000 */
[C---:B------:R-:W-:Y:S01]  /*a570*/  FADD.FTZ R47, -R7.reuse, R8 ;  /* 0x00000008072f7221 */ /* 0x040fe20000010100 */
[----:B0-----:R-:W-:-:S03]  /*a580*/  FMUL.FTZ R8, R7, R6 ;  /* 0x0000000607087220 */ /* 0x001fc60000410000 */
        /* <DEDUP_REMOVED lines=14> */
[----:B-1----:R-:W-:Y:S01]  /*a670*/  FMNMX.FTZ R11, R24, R11, !PT ;  /* 0x0000000b180b7209 */ /* 0x002fe20007810000 */
        /* <DEDUP_REMOVED lines=19> */
[C---:B------:R-:W-:Y:S01]  /*a7b0*/  FADD.FTZ R47, -R11.reuse, R10 ;  /* 0x0000000a0b2f7221 */ /* 0x040fe20000010100 */
[-C--:B------:R-:W-:Y:S01]  /*a7c0*/  FMUL.FTZ R8, R11, R6.reuse ;  /* 0x000000060b087220 */ /* 0x080fe20000410000 */
[----:B------:R-:W-:Y:S02]  /*a7d0*/  MUFU.EX2 R49, R49 ;  /* 0x0000003100317308 */ /* 0x000fe40000000800 */
[-C--:B------:R-:W-:Y:S01]  /*a7e0*/  FMUL.FTZ R47, R47, R6.reuse ;  /* 0x000000062f2f7220 */ /* 0x080fe20000410000 */
        /* <DEDUP_REMOVED lines=32> */
[----:B------:R-:W-:-:S05]  /*a9f0*/  FFMA.FTZ R83, R83, R6, -R8 ;  /* 0x0000000653537223 */ /* 0x000fca0000010808 */
[----:B------:R-:W2:Y:S01]  /*aa00*/  MUFU.EX2 R181, R181 ;  /* 0x000000b500b57308 */ /* 0x000ea20000000800 */
[----:B-1----:R-:W-:-:S07]  /*aa10*/  FFMA.FTZ R0, R47, R0, R10 ;  /* 0x000000002f007223 */ /* 0x002fce000001000a */
        /* <DEDUP_REMOVED lines=128> */
.L_x_7604:
[----:B------:R-:W-:Y:S01]  /*b220*/  ULEA UR6, UR55, UR41, 0x3 ;  /* 0x0000002937067291 */ /* 0x000fe2000f8e183f */
[----:B------:R-:W-:Y:S01]  /*b230*/  ISETP.GT.AND P1, PT, R5, R4, PT ;  /* 0x000000040500720c */ /* 0x000fe20003f24270 */
[----:B------:R-:W-:Y:S01]  /*b240*/  UMOV UR56, UR46 ;  /* 0x0000002e00387c82 */ /* 0x000fe20008000000 */
[----:B------:R-:W-:Y:S01]  /*b250*/  UMOV UR55, UR45 ;  /* 0x0000002d00377c82 */ /* 0x000fe20008000000 */
[----:B------:R-:W-:Y:S01]  /*b260*/  UIADD3 UR6, UR6, 0x28860, URZ ;  /* 0x0002886006067890 */ /* 0x000fe2000fffe03f */
[----:B------:R-:W-:Y:S01]  /*b270*/  F2FP.BF16.F32.PACK_AB R176, R155, R176 ;  /* 0x000000b09bb0723e */ /* 0x000fe200000010ff */
[-C--:B------:R-:W-:Y:S01]  /*b280*/  FMUL.FTZ R88, R88, R49.reuse ;  /* 0x0000003158587220 */ /* 0x080fe20000410000 */
[----:B------:R-:W-:Y:S01]  /*b290*/  F2FP.BF16.F32.PACK_AB R181, R181, R10 ;  /* 0x0000000ab5b5723e */ /* 0x000fe200000010ff */
[----:B------:R-:W-:Y:S01]  /*b2a0*/  UPRMT UR6, UR40, 0x654, UR6 ;  /* 0x0000065428067896 */ /* 0x000fe20008000006 */
        /* <DEDUP_REMOVED lines=61> */
[----:B------:R-:W-:Y:S01]  /*b680*/  FMUL.FTZ R149, R149, R49 ;  /* 0x0000003195957220 */ /* 0x000fe20000410000 */
        /* <DEDUP_REMOVED lines=33> */
[----:B------:R-:W-:-:S02]  /*b8a0*/  IMAD.MOV.U32 R10, RZ, RZ, R11 ;  /* 0x000000ffff0a7224 */ /* 0x000fc400078e000b */
[----:B------:R-:W-:Y:S01]  /*b8b0*/  IMAD.MOV.U32 R8, RZ, RZ, R7 ;  /* 0x000000ffff087224 */ /* 0x000fe200078e0007 */
[----:B------:R-:W-:Y:S06]  /*b8c0*/  @P1 BRA `(.L_x_7605) ;  /* 0xffffffd800041947 */ /* 0x000fec000383ffff */
.L_x_7594:
        /* <DEDUP_REMOVED lines=10> */
[----:B------:R-:W-:-:S05]  /*b970*/  ULDC UR55, c[0x0][0x9e0] ;  /* 0x0002780000377ab9 */ /* 0x000fca0000000800 */
.L_x_7625:
[----:B------:R-:W-:Y:S01]  /*b980*/  UIADD3 UR45, UR59, 0x1, URZ ;  /* 0x000000013b2d7890 */ /* 0x000fe2000fffe03f */
[----:B------:R-:W-:-:S03]  /*b990*/  ISETP.NE.AND P2, PT, RZ, UR42, PT ;  /* 0x0000002aff007c0c */ /* 0x000fc6000bf45270 */
[----:B------:R-:W-:-:S04]  /*b9a0*/  UISETP.NE.AND UP0, UPT, UR45, 0x2, UPT ;  /* 0x000000022d00788c */ /* 0x000fc8000bf05270 */
[----:B------:R-:W-:Y:S02]  /*b9b0*/  USEL UR46, URZ, 0x1, UP0 ;  /* 0x000000013f2e7887 */ /* 0x000fe40008000000 */
[----:B------:R-:W-:Y:S02]  /*b9c0*/  USEL UR45, UR45, URZ, UP0 ;  /* 0x0000003f2d2d7287 */ /* 0x000fe40008000000 */
[----:B------:R-:W-:Y:S02]  /*b9d0*/  ULOP3.LUT UR46, UR60, UR46, URZ, 0x3c, !UPT ;  /* 0x0000002e3c2e7292 */ /* 0x000fe4000f8e3c3f */
[----:B------:R-:W-:Y:S10]  /*b9e0*/  @P2 BRA `(.L_x_7607) ;  /* 0x00000000002c2947 */ /* 0x000ff40003800000 */
[----:B------:R-:W-:Y:S05]  /*b9f0*/  @!P0 BRA `(.L_x_7608) ;  /* 0x0000000000048947 */ /* 0x000fea0003800000 */
[----:B------:R-:W-:Y:S01]  /*ba00*/  BPT.TRAP 0x1 ;  /* 0x000000040000795c */ /* 0x000fe20000300000 */
.L_x_7608:
[----:B------:R-:W-:Y:S01]  /*ba10*/  ULEA UR6, UR45, UR41, 0x3 ;  /* 0x000000292d067291 */ /* 0x000fe2000f8e183f */
[----:B------:R-:W-:-:S05]  /*ba20*/  IMAD.U32 R6, RZ, RZ, UR46 ;  /* 0x0000002eff067e24 */ /* 0x000fca000f8e00ff */
[----:B------:R-:W-:-:S04]  /*ba30*/  SHF.L.U32 R6, R6, 0x1f, RZ ;  /* 0x0000001f06067819 */ /* 0x000fc800000006ff */
[----:B------:R0:W1:Y:S01]  /*ba40*/  SYNCS.PHASECHK.TRANS64.TRYWAIT P1, [UR6+0x28830], R6 ;  /* 0x02883006ff0075a7 */ /* 0x0000620008020146 */
[----:B------:R-:W-:Y:S05]  /*ba50*/  @!P0 BRA `(.L_x_7609) ;  /* 0x0000000000048947 */ /* 0x000fea0003800000 */
[----:B------:R-:W-:Y:S01]  /*ba60*/  BPT.TRAP 0x1 ;  /* 0x000000040000795c */ /* 0x000fe20000300000 */
.L_x_7609:
[----:B-1----:R-:W-:Y:S05]  /*ba70*/  @P1 BRA `(.L_x_7607) ;  /* 0x0000000000081947 */ /* 0x002fea0003800000 */
[----:B------:R-:W1:Y:S02]  /*ba80*/  SYNCS.PHASECHK.TRANS64.TRYWAIT P1, [UR6+0x28830], R6 ;  /* 0x02883006ff0075a7 */ /* 0x000e640008020146 */
[----:B-1----:R-:W-:Y:S05]  /*ba90*/  @!P1 BRA `(.L_x_7610) ;  /* 0x000000a400a89947 */ /* 0x002fea0003800000 */
.L_x_7607:
[----:B01----:R-:W-:Y:S01]  /*baa0*/  VIADD R6, R23, 0x8 ;  /* 0x0000000817067836 */ /* 0x003fe20000000000 */
[----:B------:R-:W-:Y:S01]  /*bab0*/  ULEA UR34, UR45, UR51, 0xb ;  /* 0x000000332d227291 */ /* 0x000fe2000f8e583f */
[----:B------:R-:W-:Y:S01]  /*bac0*/  UMOV UR35, 0x40000040 ;  /* 0x4000004000237882 */ /* 0x000fe20000000000 */
[----:B------:R-:W-:Y:S02]  /*bad0*/  UMOV UR7, 0x40000040 ;  /* 0x4000004000077882 */ /* 0x000fe40000000000 */
[----:B------:R0:W-:Y:S01]  /*bae0*/  BAR.SYNC.DEFER_BLOCKING R6, 0x100 ;  /* 0x000400060000751d */ /* 0x0001e20000010000 */
[----:B------:R-:W-:Y:S02]  /*baf0*/  UIADD3 UR6, UR34, 0x2, URZ ;  /* 0x0000000222067890 */ /* 0x000fe4000fffe03f */
[----:B------:R-:W-:Y:S02]  /*bb00*/  UIADD3 UR10, UR34, 0x4, URZ ;  /* 0x00000004220a7890 */ /* 0x000fe4000fffe03f */
[----:B------:R-:W-:Y:S01]  /*bb10*/  UIADD3 UR14, UR34, 0x6, URZ ;  /* 0x00000006220e7890 */ /* 0x000fe2000fffe03f */
[----:B------:R-:W-:Y:S01]  /*bb20*/  UMOV UR11, 0x40000040 ;  /* 0x40000040000b7882 */ /* 0x000fe20000000000 */
        /* <DEDUP_REMOVED lines=36> */
.L_x_7612:
[----:B------:R-:W-:Y:S01]  /*bd70*/  ULEA UR6, UR59, UR41, 0x3 ;  /* 0x000000293b067291 */ /* 0x000fe2000f8e183f */
[----:B------:R-:W-:-:S05]  /*bd80*/  IMAD.U32 R6, RZ, RZ, UR60 ;  /* 0x0000003cff067e24 */ /* 0x000fca000f8e00ff */
[----:B------:R-:W-:-:S04]  /*bd90*/  SHF.L.U32 R6, R6, 0x1f, RZ ;  /* 0x0000001f06067819 */ /* 0x000fc800000006ff */
[----:B------:R0:W1:Y:S01]  /*bda0*/  SYNCS.PHASECHK.TRANS64.TRYWAIT P1, [UR6+0x28850], R6 ;  /* 0x02885006ff0075a7 */ /* 0x0000620008020146 */
[----:B------:R-:W-:Y:S05]  /*bdb0*/  @!P0 BRA `(.L_x_7613) ;  /* 0x0000000000048947 */ /* 0x000fea0003800000 */
[----:B------:R-:W-:Y:S01]  /*bdc0*/  BPT.TRAP 0x1 ;  /* 0x000000040000795c */ /* 0x000fe20000300000 */
.L_x_7613:
[----:B-1----:R-:W-:Y:S05]  /*bdd0*/  @P1 BRA `(.L_x_7611) ;  /* 0x0000000000081947 */ /* 0x002fea0003800000 */
[----:B------:R-:W1:Y:S02]  /*bde0*/  SYNCS.PHASECHK.TRANS64.TRYWAIT P1, [UR6+0x28850], R6 ;  /* 0x02885006ff0075a7 */ /* 0x000e640008020146 */
[----:B-1----:R-:W-:Y:S05]  /*bdf0*/  @!P1 BRA `(.L_x_7614) ;  /* 0x000000a000e89947 */ /* 0x002fea0003800000 */
.L_x_7611:
        /* <DEDUP_REMOVED lines=49> */
.L_x_7615:
[----:B------:R-:W-:Y:S01]  /*c110*/  UISETP.NE.AND UP1, UPT, UR50, URZ, UPT ;  /* 0x0000003f3200728c */ /* 0x000fe2000bf25270 */
[----:B------:R-:W-:Y:S01]  /*c120*/  FMUL.FTZ R9, R27, UR58 ;  /* 0x0000003a1b097c20 */ /* 0x000fe20008410000 */
[----:B------:R-:W-:Y:S01]  /*c130*/  FMUL.FTZ R27, R50, UR58 ;  /* 0x0000003a321b7c20 */ /* 0x000fe20008410000 */
[----:B------:R-:W-:Y:S01]  /*c140*/  FMUL.FTZ R50, R56, UR58 ;  /* 0x0000003a38327c20 */ /* 0x000fe20008410000 */
[----:B------:R-:W-:Y:S01]  /*c150*/  FMUL.FTZ R21, R39, UR58 ;  /* 0x0000003a27157c20 */ /* 0x000fe20008410000 */
[----:B------:R-:W-:Y:S01]  /*c160*/  VIADD R56, R17, UR37 ;  /* 0x0000002511387c36 */ /* 0x000fe20008000000 */
[----:B------:R-:W-:Y:S01]  /*c170*/  PLOP3.LUT P1, PT, PT, PT, UP1, 0x80, 0x0 ;  /* 0x000000000000781c */ /* 0x000fe20003f2f018 */
[----:B------:R-:W-:Y:S01]  /*c180*/  FMUL.FTZ R39, R74, UR58 ;  /* 0x0000003a4a277c20 */ /* 0x000fe20008410000 */
[----:B------:R-:W-:Y:S01]  /*c190*/  PLOP3.LUT P2, PT, PT, PT, UP1, 0x80, 0x0 ;  /* 0x000000000000781c */ /* 0x000fe20003f4f018 */
[----:B------:R-:W1:Y:S01]  /*c1a0*/  LDC R74, c[0x0][0x2f0] ;  /* 0x0000bc00ff4a7b82 */ /* 0x000e620000000800 */
[----:B------:R-:W-:Y:S01]  /*c1b0*/  FMUL.FTZ R160, R44, UR58 ;  /* 0x0000003a2ca07c20 */ /* 0x000fe20008410000 */
[----:B------:R-:W-:Y:S01]  /*c1c0*/  @UP1 ULDC UR7, c[0x0][0x44c] ;  /* 0x0001130000071ab9 */ /* 0x000fe20000000800 */
[----:B------:R-:W-:Y:S01]  /*c1d0*/  FMUL.FTZ R155, R33, UR58 ;  /* 0x0000003a219b7c20 */ /* 0x000fe20008410000 */
[----:B------:R-:W-:Y:S01]  /*c1e0*/  FMUL.FTZ R33, R67, UR58 ;  /* 0x0000003a43217c20 */ /* 0x000fe20008410000 */
[----:B------:R-:W-:Y:S01]  /*c1f0*/  FMUL.FTZ R67, R68, UR58 ;  /* 0x0000003a44437c20 */ /* 0x000fe20008410000 */
[----:B------:R-:W-:Y:S01]  /*c200*/  IMAD.SHL.U32 R68, R5, 0x80, RZ ;  /* 0x0000008005447824 */ /* 0x000fe200078e00ff */
[----:B------:R-:W-:Y:S01]  /*c210*/  ULEA UR6, UR45, UR41, 0x3 ;  /* 0x000000292d067291 */ /* 0x000fe2000f8e183f */
[----:B------:R-:W-:Y:S01]  /*c220*/  FMUL.FTZ R15, R47, UR58 ;  /* 0x0000003a2f0f7c20 */ /* 0x000fe20008410000 */
[----:B------:R-:W-:Y:S01]  /*c230*/  FMUL.FTZ R47, R49, UR58 ;  /* 0x0000003a312f7c20 */ /* 0x000fe20008410000 */
[----:B------:R-:W-:Y:S01]  /*c240*/  @P1 IMAD.HI.U32 R44, R56, UR7, RZ ;  /* 0x00000007382c1c27 */ /* 0x000fe2000f8e00ff */
[----:B------:R-:W-:-:S03]  /*c250*/  @UP1 ULDC UR7, c[0x0][0x450] ;  /* 0x0001140000071ab9 */ /* 0x000fc60000000800 */
[----:B------:R-:W-:Y:S01]  /*c260*/  FMUL.FTZ R161, R45, UR58 ;  /* 0x0000003a2da17c20 */ /* 0x000fe20008410000 */
[----:B------:R-:W-:Y:S01]  /*c270*/  FMUL.FTZ R49, R53, UR58 ;  /* 0x0000003a35317c20 */ /* 0x000fe20008410000 */
[----:B------:R-:W-:Y:S01]  /*c280*/  UIADD3 UR6, UR6, 0x28840, URZ ;  /* 0x0002884006067890 */ /* 0x000fe2000fffe03f */
[----:B------:R-:W-:Y:S01]  /*c290*/  @P2 SHF.R.U32.HI R56, RZ, UR7, R44 ;  /* 0x00000007ff382c19 */ /* 0x000fe2000801162c */
[----:B------:R-:W-:Y:S01]  /*c2a0*/  FMUL.FTZ R154, R32, UR58 ;  /* 0x0000003a209a7c20 */ /* 0x000fe20008410000 */
[----:B------:R-:W-:Y:S01]  /*c2b0*/  IADD3 R45, -R68, 0x1, RZ ;  /* 0x00000001442d7810 */ /* 0x000fe20007ffe1ff */
[----:B------:R-:W-:Y:S01]  /*c2c0*/  FMUL.FTZ R32, R46, UR58 ;  /* 0x0000003a2e207c20 */ /* 0x000fe20008410000 */
[----:B------:R-:W-:Y:S01]  /*c2d0*/  UISETP.NE.AND UP0, UPT, UR49, URZ, UPT ;  /* 0x0000003f3100728c */ /* 0x000fe2000bf05270 */
[----:B------:R-:W2:Y:S01]  /*c2e0*/  SHFL.IDX PT, R53, R56, RZ, 0x1c1f ;  /* 0x001c1fff38357589 */ /* 0x000ea200000e0000 */
[----:B------:R-:W-:Y:S01]  /*c2f0*/  FMUL.FTZ R46, R48, UR58 ;  /* 0x0000003a302e7c20 */ /* 0x000fe20008410000 */
[----:B0-----:R-:W-:Y:S01]  /*c300*/  FMUL.FTZ R6, R24, UR58 ;  /* 0x0000003a18067c20 */ /* 0x001fe20008410000 */
        /* <DEDUP_REMOVED lines=49> */
[----:B------:R-:W0:Y:S01]  /*c620*/  MUFU.TANH R6, R6 ;  /* 0x0000000600067308 */ /* 0x000e220000002400 */
[----:B-1----:R-:W-:Y:S01]  /*c630*/  IMAD R52, R74, UR43, R52 ;  /* 0x0000002b4a347c24 */ /* 0x002fe2000f8e0234 */
[----:B------:R-:W-:Y:S01]  /*c640*/  SYNCS.ARRIVE.TRANS64.RED.A1T0 RZ, [UR6], RZ ;  /* 0x000000ffffff79a7 */ /* 0x000fe20008100406 */
[----:B------:R-:W-:Y:S01]  /*c650*/  ULOP3.LUT UR6, URZ, UR57, URZ, 0x33, !UPT ;  /* 0x000000393f067292 */ /* 0x000fe2000f8e333f */
[----:B------:R-:W-:Y:S01]  /*c660*/  FMUL.FTZ R72, R72, UR58 ;  /* 0x0000003a48487c20 */ /* 0x000fe20008410000 */
[----:B------:R-:W-:-:S03]  /*c670*/  VIADD R52, R52, -UR56 ;  /* 0x8000003834347c36 */ /* 0x000fc60008000000 */
[----:B------:R-:W1:Y:S01]  /*c680*/  MUFU.TANH R7, R7 ;  /* 0x0000000700077308 */ /* 0x000e620000002400 */
[----:B------:R-:W-:-:S04]  /*c690*/  VIADD R70, R52, UR55 ;  /* 0x0000003734467c36 */ /* 0x000fc80008000000 */
[----:B--2---:R-:W-:-:S03]  /*c6a0*/  IMAD.IADD R57, R70, 0x1, R53 ;  /* 0x0000000146397824 */ /* 0x004fc600078e0235 */
        /* <DEDUP_REMOVED lines=62> */
[----:B-----5:R-:W-:-:S04]  /*ca90*/  VIADD R72, R52, UR6 ;  /* 0x0000000634487c36 */ /* 0x020fc80008000000 */
[----:B------:R-:W-:Y:S01]  /*caa0*/  IMAD.IADD R58, R72, 0x1, R53 ;  /* 0x00000001483a7824 */ /* 0x000fe200078e0235 */
[----:B-1234-:R-:W-:Y:S06]  /*cab0*/  @P1 BRA `(.L_x_7616) ;  /* 0x00000000005c1947 */ /* 0x01efec0003800000 */
        /* <DEDUP_REMOVED lines=13> */
.L_x_7618:
[----:B------:R-:W-:-:S05]  /*cb90*/  IMAD.U32 R78, RZ, RZ, UR54 ;  /* 0x00000036ff4e7e24 */ /* 0x000fca000f8e00ff */
[----:B------:R-:W-:-:S13]  /*cba0*/  ISETP.NE.AND P1, PT, R78, 0x1, PT ;  /* 0x000000014e00780c */ /* 0x000fda0003f25270 */
[----:B------:R-:W1:Y:S02]  /*cbb0*/  @P1 LDC.64 R52, c[0x0][0x9e8] ;  /* 0x00027a00ff341b82 */ /* 0x000e640000000a00 */
[----:B-1----:R-:W-:-:S05]  /*cbc0*/  @P1 IMAD.HI.U32 R52, R59, R52, RZ ;  /* 0x000000343b341227 */ /* 0x002fca00078e00ff */
[----:B------:R-:W-:-:S07]  /*cbd0*/  @P1 SHF.R.U32.HI R59, RZ, R53, R52 ;  /* 0x00000035ff3b1219 */ /* 0x000fce0000011634 */
.L_x_7619:
[----:B------:R-:W-:Y:S05]  /*cbe0*/  BSYNC B0 ;  /* 0x0000000000007941 */ /* 0x000fea0003800000 */
.L_x_7617:
[----:B------:R-:W-:-:S04]  /*cbf0*/  IMAD R59, R59, R78, -R68 ;  /* 0x0000004e3b3b7224 */ /* 0x000fc800078e0a44 */
[----:B------:R-:W-:-:S05]  /*cc00*/  IMAD R59, R16, -0x2, R59 ;  /* 0xfffffffe103b7824 */ /* 0x000fca00078e023b */
[----:B------:R-:W-:Y:S02]  /*cc10*/  VIADDMNMX R57, R59, R78, R57, PT ;  /* 0x0000004e3b397246 */ /* 0x000fe40003800139 */
[----:B------:R-:W-:-:S07]  /*cc20*/  VIMNMX R58, R58, R59, !PT ;  /* 0x0000003b3a3a7248 */ /* 0x000fce0007fe0100 */
.L_x_7616:
        /* <DEDUP_REMOVED lines=8> */
[----:B0-----:R-:W-:Y:S02]  /*ccb0*/  FSEL R163, R6, -INF , !P6 ;  /* 0xff80000006a37808 */ /* 0x001fe40007000000 */
        /* <DEDUP_REMOVED lines=107> */
.L_x_7622:
[----:B------:R-:W-:-:S05]  /*d370*/  IMAD.U32 R50, RZ, RZ, UR54 ;  /* 0x00000036ff327e24 */ /* 0x000fca000f8e00ff */
[----:B------:R-:W-:-:S13]  /*d380*/  ISETP.NE.AND P2, PT, R50, 0x1, PT ;  /* 0x000000013200780c */ /* 0x000fda0003f45270 */
[----:B------:R-:W0:Y:S02]  /*d390*/  @P2 LDC.64 R6, c[0x0][0x9e8] ;  /* 0x00027a00ff062b82 */ /* 0x000e240000000a00 */
[----:B0-----:R-:W-:-:S05]  /*d3a0*/  @P2 IMAD.HI.U32 R6, R87, R6, RZ ;  /* 0x0000000657062227 */ /* 0x001fca00078e00ff */
[----:B------:R-:W-:-:S07]  /*d3b0*/  @P2 SHF.R.U32.HI R87, RZ, R7, R6 ;  /* 0x00000007ff572219 */ /* 0x000fce0000011606 */
.L_x_7623:
[----:B------:R-:W-:Y:S05]  /*d3c0*/  BSYNC B0 ;  /* 0x0000000000007941 */ /* 0x000fea0003800000 */
.L_x_7621:
[----:B------:R-:W-:-:S04]  /*d3d0*/  IMAD R87, R87, R50, -R68 ;  /* 0x0000003257577224 */ /* 0x000fc800078e0a44 */
[----:B------:R-:W-:-:S05]  /*d3e0*/  IMAD R87, R16, -0x2, R87 ;  /* 0xfffffffe10577824 */ /* 0x000fca00078e0257 */
[----:B------:R-:W-:Y:S02]  /*d3f0*/  VIADDMNMX R46, R87, R50, R46, PT ;  /* 0x00000032572e7246 */ /* 0x000fe4000380012e */
[----:B------:R-:W-:-:S07]  /*d400*/  VIMNMX R48, R48, R87, !PT ;  /* 0x0000005730307248 */ /* 0x000fce0007fe0100 */
.L_x_7620:
[----:B------:R-:W-:Y:S02]  /*d410*/  FMNMX.FTZ R6, R163, R3, !PT ;  /* 0x00000003a3067209 */ /* 0x000fe40007810000 */
[----:B------:R-:W-:Y:S02]  /*d420*/  ISETP.GT.AND P5, PT, R48, 0x10, P1 ;  /* 0x000000103000780c */ /* 0x000fe40000fa4270 */
[----:B------:R-:W-:Y:S02]  /*d430*/  FMNMX.FTZ R6, R169, R6, !PT ;  /* 0x00000006a9067209 */ /* 0x000fe40007810000 */
[----:B------:R-:W-:Y:S02]  /*d440*/  ISETP.LT.OR P5, PT, R46, 0x11, P5 ;  /* 0x000000112e00780c */ /* 0x000fe40002fa1670 */
[----:B------:R-:W-:Y:S02]  /*d450*/  FMNMX.FTZ R6, R173, R6, !PT ;  /* 0x00000006ad067209 */ /* 0x000fe40007810000 */
[----:B------:R-:W-:-:S02]  /*d460*/  ISETP.GT.AND P6, PT, R48, 0x1, P1 ;  /* 0x000000013000780c */ /* 0x000fc40000fc4270 */
[----:B------:R-:W-:Y:S02]  /*d470*/  FMNMX.FTZ R6, R195, R6, !PT ;  /* 0x00000006c3067209 */ /* 0x000fe40007810000 */
[----:B------:R-:W-:Y:S02]  /*d480*/  FSEL R157, R13, -INF , !P5 ;  /* 0xff8000000d9d7808 */ /* 0x000fe40006800000 */
[----:B------:R-:W-:Y:S02]  /*d490*/  FMNMX.FTZ R6, R179, R6, !PT ;  /* 0x00000006b3067209 */ /* 0x000fe40007810000 */
[----:B------:R-:W-:Y:S02]  /*d4a0*/  ISETP.GT.AND P5, PT, R48, 0x20, P1 ;  /* 0x000000203000780c */ /* 0x000fe40000fa4270 */
[----:B------:R-:W-:Y:S02]  /*d4b0*/  FMNMX.FTZ R6, R183, R6, !PT ;  /* 0x00000006b7067209 */ /* 0x000fe40007810000 */
[----:B------:R-:W-:-:S02]  /*d4c0*/  ISETP.LT.OR P6, PT, R46, 0x2, P6 ;  /* 0x000000022e00780c */ /* 0x000fc400037c1670 */
[----:B------:R-:W-:Y:S02]  /*d4d0*/  FMNMX.FTZ R6, R193, R6, !PT ;  /* 0x00000006c1067209 */ /* 0x000fe40007810000 */
[----:B------:R-:W-:Y:S02]  /*d4e0*/  ISETP.LT.OR P5, PT, R46, 0x21, P5 ;  /* 0x000000212e00780c */ /* 0x000fe40002fa1670 */
[----:B------:R-:W-:Y:S02]  /*d4f0*/  FMNMX.FTZ R6, R181, R6, !PT ;  /* 0x00000006b5067209 */ /* 0x000fe40007810000 */
[----:B------:R-:W-:Y:S02]  /*d500*/  FSEL R87, R9, -INF , !P6 ;  /* 0xff80000009577808 */ /* 0x000fe40007000000 */
[----:B------:R-:W-:Y:S02]  /*d510*/  FMNMX.FTZ R6, R177, R6, !PT ;  /* 0x00000006b1067209 */ /* 0x000fe40007810000 */
[----:B------:R-:W-:-:S02]  /*d520*/  FSEL R171, R28, -INF , !P5 ;  /* 0xff8000001cab7808 */ /* 0x000fc40006800000 */
[----:B------:R-:W-:Y:S02]  /*d530*/  FMNMX.FTZ R6, R167, R6, !PT ;  /* 0x00000006a7067209 */ /* 0x000fe40007810000 */
[----:B------:R-:W-:Y:S02]  /*d540*/  ISETP.GT.AND P5, PT, R48, RZ, P1 ;  /* 0x000000ff3000720c */ /* 0x000fe40000fa4270 */
[----:B------:R-:W-:Y:S02]  /*d550*/  FMNMX.FTZ R6, R165, R6, !PT ;  /* 0x00000006a5067209 */ /* 0x000fe40007810000 */
[----:B------:R-:W-:Y:S02]  /*d560*/  ISETP.LT.OR P5, PT, R46, 0x1, P5 ;  /* 0x000000012e00780c */ /* 0x000fe40002fa1670 */
[----:B------:R-:W-:Y:S02]  /*d570*/  FMNMX.FTZ R6, R161, R6, !PT ;  /* 0x00000006a1067209 */ /* 0x000fe40007810000 */
[----:B------:R-:W-:-:S02]  /*d580*/  ISETP.GT.AND P3, PT, R48, 0x8, P1 ;  /* 0x000000083000780c */ /* 0x000fc40000f64270 */
[----:B------:R-:W-:Y:S02]  /*d590*/  FMNMX.FTZ R6, R85, R6, !PT ;  /* 0x0000000655067209 */ /* 0x000fe40007810000 */
[----:B------:R-:W-:Y:S02]  /*d5a0*/  ISETP.GT.AND P4, PT, R48, 0x9, P1 ;  /* 0x000000093000780c */ /* 0x000fe40000f84270 */
[----:B------:R-:W-:Y:S02]  /*d5b0*/  FMNMX.FTZ R6, R83, R6, !PT ;  /* 0x0000000653067209 */ /* 0x000fe40007810000 */
[C---:B------:R-:W-:Y:S02]  /*d5c0*/  ISETP.LT.OR P3, PT, R46.reuse, 0x9, P3 ;  /* 0x000000092e00780c */ /* 0x040fe40001f61670 */
[----:B------:R-:W-:Y:S02]  /*d5d0*/  FMNMX.FTZ R6, R81, R6, !PT ;  /* 0x0000000651067209 */ /* 0x000fe40007810000 */
[----:B------:R-:W-:-:S02]  /*d5e0*/  ISETP.LT.OR P4, PT, R46, 0xa, P4 ;  /* 0x0000000a2e00780c */ /* 0x000fc40002781670 */
[----:B------:R-:W-:Y:S02]  /*d5f0*/  FMNMX.FTZ R6, R79, R6, !PT ;  /* 0x000000064f067209 */ /* 0x000fe40007810000 */
[----:B------:R-:W-:Y:S02]  /*d600*/  FSEL R153, R11, -INF , !P3 ;  /* 0xff8000000b997808 */ /* 0x000fe40005800000 */
[----:B------:R-:W-:Y:S02]  /*d610*/  FMNMX.FTZ R6, R77, R6, !PT ;  /* 0x000000064d067209 */ /* 0x000fe40007810000 */
[----:B------:R-:W-:Y:S02]  /*d620*/  ISETP.GT.AND P2, PT, R48, 0x11, P1 ;  /* 0x000000113000780c */ /* 0x000fe40000f44270 */
[----:B------:R-:W-:Y:S02]  /*d630*/  FMNMX.FTZ R6, R75, R6, !PT ;  /* 0x000000064b067209 */ /* 0x000fe40007810000 */
[----:B------:R-:W-:-:S02]  /*d640*/  FSEL R155, R10, -INF , !P4 ;  /* 0xff8000000a9b7808 */ /* 0x000fc40006000000 */
        /* <DEDUP_REMOVED lines=11> */
[----:B------:R-:W-:-:S02]  /*d700*/  ISETP.LT.OR P4, PT, R46, 0x1a, P4 ;  /* 0x0000001a2e00780c */ /* 0x000fc40002781670 */
[----:B------:R-:W-:Y:S02]  /*d710*/  FMNMX.FTZ R6, R61, R6, !PT ;  /* 0x000000063d067209 */ /* 0x000fe40007810000 */
[----:B------:R-:W-:Y:S02]  /*d720*/  ISETP.GT.AND P2, PT, R48, 0x21, P1 ;  /* 0x000000213000780c */ /* 0x000fe40000f44270 */
[----:B------:R-:W-:Y:S02]  /*d730*/  FMNMX.FTZ R6, R59, R6, !PT ;  /* 0x000000063b067209 */ /* 0x000fe40007810000 */
[----:B------:R-:W-:Y:S02]  /*d740*/  ISETP.LT.OR P2, PT, R46, 0x22, P2 ;  /* 0x000000222e00780c */ /* 0x000fe40001741670 */
[----:B------:R-:W-:-:S04]  /*d750*/  FMNMX.FTZ R6, R53, R6, !PT ;  /* 0x0000000635067209 */ /* 0x000fc80007810000 */
[----:B------:R-:W-:-:S04]  /*d760*/  FMNMX.FTZ R6, R57, R6, !PT ;  /* 0x0000000639067209 */ /* 0x000fc80007810000 */
[----:B------:R-:W-:-:S04]  /*d770*/  FMNMX.FTZ R6, R55, R6, !PT ;  /* 0x0000000637067209 */ /* 0x000fc80007810000 */
[----:B------:R-:W-:-:S04]  /*d780*/  FMNMX.FTZ R6, R51, R6, !PT ;  /* 0x0000000633067209 */ /* 0x000fc80007810000 */
[----:B------:R-:W-:-:S04]  /*d790*/  FMNMX.FTZ R6, R49, R6, !PT ;  /* 0x0000000631067209 */ /* 0x000fc80007810000 */
[----:B------:R-:W-:Y:S02]  /*d7a0*/  FMNMX.FTZ R50, R47, R6, !PT ;  /* 0x000000062f327209 */ /* 0x000fe40007810000 */
[----:B------:R-:W0:Y:S03]  /*d7b0*/  LDC R6, c[0x0][0x988] ;  /* 0x00026200ff067b82 */ /* 0x000e260000000800 */
[----:B------:R-:W1:Y:S02]  /*d7c0*/  SHFL.BFLY PT, R7, R50, 0x2, 0x1f ;  /* 0x0c401f0032077f89 */ /* 0x000e6400000e0000 */
        /* <DEDUP_REMOVED lines=18> */
[C---:B------:R-:W-:Y:S01]  /*d8f0*/  ISETP.GT.AND P3, PT, R48.reuse, 0x28, P1 ;  /* 0x000000283000780c */ /* 0x040fe20000f64270 */
[--C-:B------:R-:W-:Y:S01]  /*d900*/  FFMA.FTZ R178, R193, R6, -R50.reuse ;  /* 0x00000006c1b27223 */ /* 0x100fe20000010832 */
[----:B------:R-:W-:Y:S01]  /*d910*/  FMNMX.FTZ R8, R153, R8, !PT ;  /* 0x0000000899087209 */ /* 0x000fe20007810000 */
[-CC-:B------:R-:W-:Y:S01]  /*d920*/  FFMA.FTZ R172, R177, R6.reuse, -R50.reuse ;  /* 0x00000006b1ac7223 */ /* 0x180fe20000010832 */
[----:B------:R-:W-:Y:S01]  /*d930*/  ISETP.GT.AND P4, PT, R48, 0x29, P1 ;  /* 0x000000293000780c */ /* 0x000fe20000f84270 */
[--C-:B------:R-:W-:Y:S01]  /*d940*/  FFMA.FTZ R174, R165, R6, -R50.reuse ;  /* 0x00000006a5ae7223 */ /* 0x100fe20000010832 */
        /* <DEDUP_REMOVED lines=9> */
[--C-:B------:R-:W-:Y:S01]  /*d9e0*/  FFMA.FTZ R154, R49, R6, -R50.reuse ;  /* 0x00000006319a7223 */ /* 0x100fe20000010832 */
[----:B------:R-:W-:Y:S01]  /*d9f0*/  ISETP.GT.AND P2, PT, R48, 0x30, P1 ;  /* 0x000000303000780c */ /* 0x000fe20000f44270 */
[----:B------:R-:W-:Y:S01]  /*da00*/  FADD.FTZ R49, -R10, R3 ;  /* 0x000000030a317221 */ /* 0x000fe20000010100 */
[----:B------:R-:W-:Y:S01]  /*da10*/  FMNMX.FTZ R8, R163, R8, !PT ;  /* 0x00000008a3087209 */ /* 0x000fe20007810000 */
[-CC-:B------:R-:W-:Y:S01]  /*da20*/  FFMA.FTZ R158, R53, R6.reuse, -R50.reuse ;  /* 0x00000006359e7223 */ /* 0x180fe20000010832 */
[----:B------:R-:W-:Y:S01]  /*da30*/  FSEL R175, R32, -INF , !P3 ;  /* 0xff80000020af7808 */ /* 0x000fe20005800000 */
[--C-:B------:R-:W-:Y:S01]  /*da40*/  FFMA.FTZ R53, R57, R6, -R50.reuse ;  /* 0x0000000639357223 */ /* 0x100fe20000010832 */
[----:B------:R-:W-:Y:S01]  /*da50*/  FMNMX.FTZ R8, R169, R8, !PT ;  /* 0x00000008a9087209 */ /* 0x000fe20007810000 */
[--C-:B------:R-:W-:Y:S01]  /*da60*/  FFMA.FTZ R3, R47, R6, -R50.reuse ;  /* 0x000000062f037223 */ /* 0x100fe20000010832 */
[----:B------:R-:W-:Y:S01]  /*da70*/  ISETP.LT.OR P4, PT, R46, 0x2a, P4 ;  /* 0x0000002a2e00780c */ /* 0x000fe20002781670 */
[----:B------:R-:W-:Y:S01]  /*da80*/  MUFU.EX2 R9, R9 ;  /* 0x0000000900097308 */ /* 0x000fe20000000800 */
[----:B------:R-:W-:Y:S01]  /*da90*/  FMNMX.FTZ R8, R171, R8, !PT ;  /* 0x00000008ab087209 */ /* 0x000fe20007810000 */
[-CC-:B------:R-:W-:Y:S01]  /*daa0*/  FFMA.FTZ R152, R55, R6.reuse, -R50.reuse ;  /* 0x0000000637987223 */ /* 0x180fe20000010832 */
[----:B------:R-:W-:Y:S01]  /*dab0*/  ISETP.GT.AND P3, PT, R48, 0x31, P1 ;  /* 0x000000313000780c */ /* 0x000fe20000f64270 */
[--C-:B------:R-:W-:Y:S01]  /*dac0*/  FFMA.FTZ R156, R61, R6, -R50.reuse ;  /* 0x000000063d9c7223 */ /* 0x100fe20000010832 */
[----:B------:R-:W-:Y:S01]  /*dad0*/  FMNMX.FTZ R8, R173, R8, !PT ;  /* 0x00000008ad087209 */ /* 0x000fe20007810000 */
[-CC-:B------:R-:W-:Y:S01]  /*dae0*/  FFMA.FTZ R160, R63, R6.reuse, -R50.reuse ;  /* 0x000000063fa07223 */ /* 0x180fe20000010832 */
[----:B------:R-:W-:Y:S01]  /*daf0*/  ISETP.LT.OR P2, PT, R46, 0x31, P2 ;  /* 0x000000312e00780c */ /* 0x000fe20001741670 */
[----:B------:R-:W-:Y:S01]  /*db00*/  MUFU.EX2 R180, R180 ;  /* 0x000000b400b47308 */ /* 0x000fe20000000800 */
[----:B------:R-:W-:Y:S01]  /*db10*/  FSEL R179, R15, -INF , !P4 ;  /* 0xff8000000fb37808 */ /* 0x000fe20006000000 */
[--C-:B------:R-:W-:Y:S01]  /*db20*/  FFMA.FTZ R15, R183, R6, -R50.reuse ;  /* 0x00000006b70f7223 */ /* 0x100fe20000010832 */
[----:B------:R-:W-:Y:S01]  /*db30*/  FMNMX.FTZ R8, R175, R8, !PT ;  /* 0x00000008af087209 */ /* 0x000fe20007810000 */
[-CC-:B------:R-:W-:Y:S01]  /*db40*/  FFMA.FTZ R162, R67, R6.reuse, -R50.reuse ;  /* 0x0000000643a27223 */ /* 0x180fe20000010832 */
[----:B------:R-:W-:Y:S01]  /*db50*/  ISETP.GT.AND P5, PT, R48, 0x38, P1 ;  /* 0x000000383000780c */ /* 0x000fe20000fa4270 */
[-CC-:B------:R-:W-:Y:S01]  /*db60*/  FFMA.FTZ R63, R69, R6.reuse, -R50.reuse ;  /* 0x00000006453f7223 */ /* 0x180fe20000010832 */
[----:B------:R-:W-:Y:S01]  /*db70*/  FSEL R27, R27, -INF , !P2 ;  /* 0xff8000001b1b7808 */ /* 0x000fe20005000000 */
[----:B------:R-:W-:Y:S01]  /*db80*/  MUFU.EX2 R182, R182 ;  /* 0x000000b600b67308 */ /* 0x000fe20000000800 */
[----:B------:R-:W-:Y:S01]  /*db90*/  ISETP.LT.OR P3, PT, R46, 0x32, P3 ;  /* 0x000000322e00780c */ /* 0x000fe20001f61670 */
[--C-:B------:R-:W-:Y:S01]  /*dba0*/  FFMA.FTZ R59, R59, R6, -R50.reuse ;  /* 0x000000063b3b7223 */ /* 0x100fe20000010832 */
[----:B------:R-:W-:Y:S01]  /*dbb0*/  FMNMX.FTZ R8, R179, R8, !PT ;  /* 0x00000008b3087209 */ /* 0x000fe20007810000 */
[----:B------:R-:W-:Y:S01]  /*dbc0*/  FFMA.FTZ R51, R51, R6, -R50 ;  /* 0x0000000633337223 */ /* 0x000fe20000010832 */
[----:B------:R-:W-:-:S02]  /*dbd0*/  ISETP.GT.AND P4, PT, R48, 0x39, P1 ;  /* 0x000000393000780c */ /* 0x000fc40000f84270 */
[----:B------:R-:W-:Y:S01]  /*dbe0*/  ISETP.LT.OR P5, PT, R46, 0x39, P5 ;  /* 0x000000392e00780c */ /* 0x000fe20002fa1670 */
[----:B------:R-:W-:Y:S01]  /*dbf0*/  MUFU.EX2 R13, R13 ;  /* 0x0000000d000d7308 */ /* 0x000fe20000000800 */
[----:B------:R-:W-:Y:S02]  /*dc00*/  FSEL R183, R14, -INF , !P3 ;  /* 0xff8000000eb77808 */ /* 0x000fe40005800000 */
[----:B------:R-:W-:Y:S02]  /*dc10*/  FMNMX.FTZ R8, R27, R8, !PT ;  /* 0x000000081b087209 */ /* 0x000fe40007810000 */
[----:B------:R-:W-:Y:S02]  /*dc20*/  ISETP.GT.AND P2, PT, R48, 0x40, P1 ;  /* 0x000000403000780c */ /* 0x000fe40000f44270 */
[----:B------:R-:W-:Y:S01]  /*dc30*/  FSEL R31, R31, -INF , !P5 ;  /* 0xff8000001f1f7808 */ /* 0x000fe20006800000 */
[----:B------:R-:W-:Y:S01]  /*dc40*/  MUFU.EX2 R176, R176 ;  /* 0x000000b000b07308 */ /* 0x000fe20000000800 */
[----:B------:R-:W-:-:S02]  /*dc50*/  ISETP.LT.OR P4, PT, R46, 0x3a, P4 ;  /* 0x0000003a2e00780c */ /* 0x000fc40002781670 */
[----:B------:R-:W-:Y:S02]  /*dc60*/  FMNMX.FTZ R8, R183, R8, !PT ;  /* 0x00000008b7087209 */ /* 0x000fe40007810000 */
[----:B------:R-:W-:Y:S02]  /*dc70*/  ISETP.GT.AND P3, PT, R48, 0x41, P1 ;  /* 0x000000413000780c */ /* 0x000fe40000f64270 */
[----:B------:R-:W-:Y:S01]  /*dc80*/  ISETP.LT.OR P2, PT, R46, 0x41, P2 ;  /* 0x000000412e00780c */ /* 0x000fe20001741670 */
[----:B------:R-:W-:Y:S01]  /*dc90*/  MUFU.EX2 R15, R15 ;  /* 0x0000000f000f7308 */ /* 0x000fe20000000800 */
[----:B------:R-:W-:Y:S02]  /*dca0*/  FSEL R181, R26, -INF , !P4 ;  /* 0xff8000001ab57808 */ /* 0x000fe40006000000 */
[----:B------:R-:W-:Y:S02]  /*dcb0*/  FMNMX.FTZ R8, R31, R8, !PT ;  /* 0x000000081f087209 */ /* 0x000fe40007810000 */
[----:B------:R-:W-:-:S02]  /*dcc0*/  ISETP.GT.AND P5, PT, R48, 0x48, P1 ;  /* 0x000000483000780c */ /* 0x000fc40000fa4270 */
[----:B------:R-:W-:Y:S01]  /*dcd0*/  FSEL R193, R30, -INF , !P2 ;  /* 0xff8000001ec17808 */ /* 0x000fe20005000000 */
[----:B------:R-:W-:Y:S01]  /*dce0*/  MUFU.EX2 R178, R178 ;  /* 0x000000b200b27308 */ /* 0x000fe20000000800 */
[----:B------:R-:W-:Y:S02]  /*dcf0*/  ISETP.LT.OR P3, PT, R46, 0x42, P3 ;  /* 0x000000422e00780c */ /* 0x000fe40001f61670 */
[----:B------:R-:W-:Y:S02]  /*dd00*/  FMNMX.FTZ R8, R181, R8, !PT ;  /* 0x00000008b5087209 */ /* 0x000fe40007810000 */
[----:B------:R-:W-:Y:S02]  /*dd10*/  ISETP.GT.AND P4, PT, R48, 0x49, P1 ;  /* 0x000000493000780c */ /* 0x000fe40000f84270 */
[----:B------:R-:W-:Y:S01]  /*dd20*/  ISETP.LT.OR P5, PT, R46, 0x49, P5 ;  /* 0x000000492e00780c */ /* 0x000fe20002fa1670 */
[----:B------:R-:W-:Y:S01]  /*dd30*/  MUFU.EX2 R21, R21 ;  /* 0x0000001500157308 */ /* 0x000fe20000000800 */
[----:B------:R-:W-:Y:S01]  /*dd40*/  FSEL R177, R25, -INF , !P3 ;  /* 0xff80000019b17808 */ /* 0x000fe20005800000 */
[----:B------:R-:W-:Y:S01]  /*dd50*/  FFMA.FTZ R25, R167, R6, -R50 ;  /* 0x00000006a7197223 */ /* 0x000fe20000010832 */
[----:B------:R-:W-:-:S02]  /*dd60*/  FMNMX.FTZ R8, R193, R8, !PT ;  /* 0x00000008c1087209 */ /* 0x000fc40007810000 */
[----:B------:R-:W-:Y:S02]  /*dd70*/  ISETP.GT.AND P2, PT, R48, 0x50, P1 ;  /* 0x000000503000780c */ /* 0x000fe40000f44270 */
        /* <DEDUP_REMOVED lines=29> */
[----:B------:R-:W-:-:S02]  /*df50*/  FSEL R83, R36, -INF , !P4 ;  /* 0xff80000024537808 */ /* 0x000fc40006000000 */
[----:B------:R-:W-:Y:S02]  /*df60*/  FMNMX.FTZ R8, R85, R8, !PT ;  /* 0x0000000855087209 */ /* 0x000fe40007810000 */
[----:B------:R-:W-:Y:S02]  /*df70*/  ISETP.GT.AND P5, PT, R48, 0x68, P1 ;  /* 0x000000683000780c */ /* 0x000fe40000fa4270 */
[----:B------:R-:W-:Y:S01]  /*df80*/  FSEL R39, R39, -INF , !P2 ;  /* 0xff80000027277808 */ /* 0x000fe20005000000 */
[----:B------:R-:W-:Y:S01]  /*df90*/  MUFU.EX2 R170, R170 ;  /* 0x000000aa00aa7308 */ /* 0x000fe20000000800 */
[----:B------:R-:W-:Y:S02]  /*dfa0*/  ISETP.LT.OR P3, PT, R46, 0x62, P3 ;  /* 0x000000622e00780c */ /* 0x000fe40001f61670 */
[----:B------:R-:W-:Y:S02]  /*dfb0*/  FMNMX.FTZ R8, R83, R8, !PT ;  /* 0x0000000853087209 */ /* 0x000fe40007810000 */
[----:B------:R-:W-:-:S02]  /*dfc0*/  ISETP.GT.AND P4, PT, R48, 0x69, P1 ;  /* 0x000000693000780c */ /* 0x000fc40000f84270 */
[----:B------:R-:W-:Y:S01]  /*dfd0*/  ISETP.LT.OR P5, PT, R46, 0x69, P5 ;  /* 0x000000692e00780c */ /* 0x000fe20002fa1670 */
[----:B------:R-:W-:Y:S01]  /*dfe0*/  MUFU.EX2 R164, R164 ;  /* 0x000000a400a47308 */ /* 0x000fe20000000800 */
[----:B------:R-:W-:Y:S01]  /*dff0*/  FSEL R81, R37, -INF , !P3 ;  /* 0xff80000025517808 */ /* 0x000fe20005800000 */
[--C-:B------:R-:W-:Y:S01]  /*e000*/  FFMA.FTZ R37, R79, R6, -R50.reuse ;  /* 0x000000064f257223 */ /* 0x100fe20000010832 */
[----:B------:R-:W-:Y:S02]  /*e010*/  FMNMX.FTZ R8, R39, R8, !PT ;  /* 0x0000000827087209 */ /* 0x000fe40007810000 */
[----:B------:R-:W-:Y:S02]  /*e020*/  ISETP.GT.AND P2, PT, R48, 0x70, P1 ;  /* 0x000000703000780c */ /* 0x000fe40000f44270 */
[----:B------:R-:W-:Y:S01]  /*e030*/  FSEL R79, R41, -INF , !P5 ;  /* 0xff800000294f7808 */ /* 0x000fe20006800000 */
[----:B------:R-:W-:Y:S01]  /*e040*/  FFMA.FTZ R41, R75, R6, -R50 ;  /* 0x000000064b297223 */ /* 0x000fe20000010832 */
[----:B------:R-:W-:Y:S01]  /*e050*/  ISETP.LT.OR P4, PT, R46, 0x6a, P4 ;  /* 0x0000006a2e00780c */ /* 0x000fe20002781670 */
[----:B------:R-:W-:Y:S01]  /*e060*/  MUFU.EX2 R37, R37 ;  /* 0x0000002500257308 */ /* 0x000fe20000000800 */
[----:B------:R-:W-:-:S02]  /*e070*/  FMNMX.FTZ R8, R81, R8, !PT ;  /* 0x0000000851087209 */ /* 0x000fc40007810000 */
[----:B------:R-:W-:Y:S02]  /*e080*/  ISETP.GT.AND P3, PT, R48, 0x71, P1 ;  /* 0x000000713000780c */ /* 0x000fe40000f64270 */
[----:B------:R-:W-:Y:S02]  /*e090*/  ISETP.LT.OR P2, PT, R46, 0x71, P2 ;  /* 0x000000712e00780c */ /* 0x000fe40001741670 */
[----:B------:R-:W-:Y:S01]  /*e0a0*/  FSEL R77, R38, -INF , !P4 ;  /* 0xff800000264d7808 */ /* 0x000fe20006000000 */
[----:B------:R-:W-:Y:S01]  /*e0b0*/  MUFU.EX2 R41, R41 ;  /* 0x0000002900297308 */ /* 0x000fe20000000800 */
[----:B------:R-:W-:Y:S02]  /*e0c0*/  FMNMX.FTZ R8, R79, R8, !PT ;  /* 0x000000084f087209 */ /* 0x000fe40007810000 */
[----:B------:R-:W-:Y:S02]  /*e0d0*/  ISETP.GT.AND P5, PT, R48, 0x78, P1 ;  /* 0x000000783000780c */ /* 0x000fe40000fa4270 */
[----:B------:R-:W-:-:S02]  /*e0e0*/  ISETP.LT.OR P3, PT, R46, 0x72, P3 ;  /* 0x000000722e00780c */ /* 0x000fc40001f61670 */
[----:B------:R-:W-:Y:S01]  /*e0f0*/  FSEL R197, R42, -INF , !P2 ;  /* 0xff8000002ac57808 */ /* 0x000fe20005000000 */
[----:B------:R-:W-:Y:S01]  /*e100*/  MUFU.EX2 R166, R166 ;  /* 0x000000a600a67308 */ /* 0x000fe20000000800 */
[----:B------:R-:W-:Y:S02]  /*e110*/  FMNMX.FTZ R8, R77, R8, !PT ;  /* 0x000000084d087209 */ /* 0x000fe40007810000 */
        /* <DEDUP_REMOVED lines=126> */
[----:B------:R1:W-:Y:S01]  /*e900*/  MUFU.EX2 R42, R39 ;  /* 0x00000027002a7308 */ /* 0x0003e20000000800 */
[----:B--2---:R-:W-:-:S07]  /*e910*/  FADD.FTZ R35, R31, R0 ;  /* 0x000000001f237221 */ /* 0x004fce0000010000 */
[----:B------:R-:W2:Y:S01]  /*e920*/  MUFU.EX2 R163, R163 ;  /* 0x000000a300a37308 */ /* 0x000ea20000000800 */
[----:B-1----:R-:W-:Y:S01]  /*e930*/  FADD.FTZ R39, R41, R2 ;  /* 0x0000000229277221 */ /* 0x002fe20000010000 */
[----:B0-----:R-:W-:-:S03]  /*e940*/  FADD.FTZ R0, R38, R35 ;  /* 0x0000002326007221 */ /* 0x001fc60000010000 */
[----:B------:R-:W-:-:S03]  /*e950*/  FADD.FTZ R2, R166, R39 ;  /* 0x00000027a6027221 */ /* 0x000fc60000010000 */
[----:B------:R-:W0:Y:S01]  /*e960*/  MUFU.EX2 R40, R40 ;  /* 0x0000002800287308 */ /* 0x000e220000000800 */
[----:B------:R-:W-:-:S04]  /*e970*/  FADD.FTZ R39, R43, R2 ;  /* 0x000000022b277221 */ /* 0x000fc80000010000 */
[----:B------:R-:W-:-:S03]  /*e980*/  FADD.FTZ R2, R160, R39 ;  /* 0x00000027a0027221 */ /* 0x000fc60000010000 */
[----:B------:R-:W1:Y:S01]  /*e990*/  MUFU.EX2 R81, R81 ;  /* 0x0000005100517308 */ /* 0x000e620000000800 */
[----:B------:R-:W-:Y:S01]  /*e9a0*/  FADD.FTZ R39, R45, R2 ;  /* 0x000000022d277221 */ /* 0x000fe20000010000 */
[----:B--2---:R-:W-:-:S03]  /*e9b0*/  FADD.FTZ R35, R163, R0 ;  /* 0x00000000a3237221 */ /* 0x004fc60000010000 */
[----:B------:R-:W-:-:S03]  /*e9c0*/  FADD.FTZ R2, R162, R39 ;  /* 0x00000027a2027221 */ /* 0x000fc60000010000 */
[----:B------:R-:W2:Y:S01]  /*e9d0*/  MUFU.EX2 R44, R79 ;  /* 0x0000004f002c7308 */ /* 0x000ea20000000800 */
[----:B------:R-:W-:Y:S01]  /*e9e0*/  FADD.FTZ R39, R63, R2 ;  /* 0x000000023f277221 */ /* 0x000fe20000010000 */
[----:B0-----:R-:W-:-:S03]  /*e9f0*/  FADD.FTZ R35, R40, R35 ;  /* 0x0000002328237221 */ /* 0x001fc60000010000 */
[----:B------:R-:W-:Y:S01]  /*ea00*/  FADD.FTZ R0, R156, R39 ;  /* 0x000000279c007221 */ /* 0x000fe20000010000 */
[----:B------:R-:W-:Y:S02]  /*ea10*/  FADD.FTZ R35, R42, R35 ;  /* 0x000000232a237221 */ /* 0x000fe40000010000 */
[----:B------:R-:W0:Y:S01]  /*ea20*/  MUFU.EX2 R77, R77 ;  /* 0x0000004d004d7308 */ /* 0x000e220000000800 */
[----:B------:R-:W-:Y:S01]  /*ea30*/  FADD.FTZ R39, R59, R0 ;  /* 0x000000003b277221 */ /* 0x000fe20000010000 */
[----:B-1----:R-:W-:-:S03]  /*ea40*/  FADD.FTZ R35, R81, R35 ;  /* 0x0000002351237221 */ /* 0x002fc60000010000 */
[----:B------:R-:W-:-:S03]  /*ea50*/  FADD.FTZ R0, R158, R39 ;  /* 0x000000279e007221 */ /* 0x000fc60000010000 */
        /* <DEDUP_REMOVED lines=20> */
.L_x_7624:
        /* <DEDUP_REMOVED lines=102> */
[----:B------:R-:W-:Y:S01]  /*f200*/  FMUL.FTZ R149, R149, R8 ;  /* 0x0000000895957220 */ /* 0x000fe20000410000 */
[----:B------:R-:W-:-:S02]  /*f210*/  VIADD R5, R5, 0xffffffff ;  /* 0xffffffff05057836 */ /* 0x000fc40000000000 */
[----:B------:R-:W-:Y:S02]  /*f220*/  IMAD.MOV.U32 R4, RZ, RZ, R11 ;  /* 0x000000ffff047224 */ /* 0x000fe400078e000b */
[----:B------:R-:W-:Y:S01]  /*f230*/  IMAD.MOV.U32 R3, RZ, RZ, R7 ;  /* 0x000000ffff037224 */ /* 0x000fe200078e0007 */
[----:B------:R-:W-:Y:S06]  /*f240*/  @P1 BRA `(.L_x_7625) ;  /* 0xffffffc400cc1947 */ /* 0x000fec000383ffff */
.L_x_7606:
[----:B------:R-:W-:Y:S06]  /*f250*/  BAR.ARV 0x8, 0x180 ;  /* 0x0206000000007b1d */ /* 0x000fec0000002000 */
[----:B------:R-:W-:Y:S05]  /*f260*/  @!P0 BRA `(.L_x_7626) ;  /* 0x0000000000048947 */ /* 0x000fea0003800000 */
[----:B------:R-:W-:Y:S01]  /*f270*/  BPT.TRAP 0x1 ;  /* 0x000000040000795c */ /* 0x000fe20000300000 */
.L_x_7626:
[----:B------:R-:W-:Y:S01]  /*f280*/  ULEA UR5, UR45, UR41, 0x3 ;  /* 0x000000292d057291 */ /* 0x000fe2000f8e183f */
[----:B------:R-:W-:-:S05]  /*f290*/  IMAD.U32 R3, RZ, RZ, UR46 ;  /* 0x0000002eff037e24 */ /* 0x000fca000f8e00ff */
[----:B------:R-:W-:-:S04]  /*f2a0*/  SHF.L.U32 R3, R3, 0x1f, RZ ;  /* 0x0000001f03037819 */ /* 0x000fc800000006ff */
[----:B------:R0:W1:Y:S01]  /*f2b0*/  SYNCS.PHASECHK.TRANS64.TRYWAIT P1, [UR5+0x28850], R3 ;  /* 0x02885003ff0075a7 */ /* 0x0000620008020145 */
[----:B------:R-:W-:Y:S05]  /*f2c0*/  @!P0 BRA `(.L_x_7627) ;  /* 0x0000000000048947 */ /* 0x000fea0003800000 */
[----:B------:R-:W-:Y:S01]  /*f2d0*/  BPT.TRAP 0x1 ;  /* 0x000000040000795c */ /* 0x000fe20000300000 */
.L_x_7627:
[----:B-1----:R-:W-:Y:S05]  /*f2e0*/  @P1 BRA `(.L_x_7628) ;  /* 0x0000000000081947 */ /* 0x002fea0003800000 */
[----:B------:R-:W1:Y:S02]  /*f2f0*/  SYNCS.PHASECHK.TRANS64.TRYWAIT P1, [UR5+0x28850], R3 ;  /* 0x02885003ff0075a7 */ /* 0x000e640008020145 */
[----:B-1----:R-:W-:Y:S05]  /*f300*/  @!P1 BRA `(.L_x_7629) ;  /* 0x0000006c00bc9947 */ /* 0x002fea0003800000 */
.L_x_7628:
[----:B------:R-:W-:Y:S01]  /*f310*/  UIADD3 UR41, UR41, 0x400, URZ ;  /* 0x0000040029297890 */ /* 0x000fe2000fffe03f */
[----:B------:R-:W-:Y:S01]  /*f320*/  WARPGROUP.ARRIVE ;  /* 0x00000000000079c5 */ /* 0x000fe20000000000 */
[----:B------:R-:W-:Y:S01]  /*f330*/  UMOV UR7, 0x40000040 ;  /* 0x4000004000077882 */ /* 0x000fe20000000000 */
[----:B01----:R-:W0:Y:S01]  /*f340*/  SHFL.BFLY PT, R3, R2, 0x2, 0x1f ;  /* 0x0c401f0002037f89 */ /* 0x003e2200000e0000 */
[----:B------:R-:W-:Y:S01]  /*f350*/  USHF.R.U32.HI UR41, URZ, 0x4, UR41 ;  /* 0x000000043f297899 */ /* 0x000fe20008011629 */
[----:B------:R-:W-:Y:S02]  /*f360*/  IMAD.MOV.U32 R9, RZ, RZ, RZ ;  /* 0x000000ffff097224 */ /* 0x000fe400078e00ff */
[----:B------:R-:W1:Y:S01]  /*f370*/  SHFL.BFLY PT, R5, R0, 0x2, 0x1f ;  /* 0x0c401f0000057f89 */ /* 0x000e6200000e0000 */
[----:B------:R-:W-:Y:S01]  /*f380*/  ULOP3.LUT UR41, UR41, 0x3fff, URZ, 0xc0, !UPT ;  /* 0x00003fff29297892 */ /* 0x000fe2000f8ec03f */
[----:B------:R-:W-:-:S03]  /*f390*/  IMAD.MOV.U32 R36, RZ, RZ, -0x800000 ;  /* 0xff800000ff247424 */ /* 0x000fc600078e00ff */
[----:B------:R-:W-:-:S04]  /*f3a0*/  ULOP3.LUT UR4, UR41, 0x4000000, URZ, 0xfc, !UPT ;  /* 0x0400000029047892 */ /* 0x000fc8000f8efc3f */
[----:B------:R-:W-:-:S07]  /*f3b0*/  ULEA UR4, UR45, UR4, 0xb ;  /* 0x000000042d047291 */ /* 0x000fce000f8e583f */
[----:B------:R-:W-:Y:S02]  /*f3c0*/  UMOV UR6, UR4 ;  /* 0x0000000400067c82 */ /* 0x000fe40008000000 */
[----:B------:R-:W-:Y:S01]  /*f3d0*/  HGMMA.64x128x16.F32.BF16 R88, R180, gdesc[UR4].tnspB, R88, gsb0 ;  /* 0x41e00004b4587df0 */ /* 0x000fe20008001858 */
[----:B------:R-:W-:Y:S01]  /*f3e0*/  UIADD3 UR6, UR4, 0x80, URZ ;  /* 0x0000008004067890 */ /* 0x000fe2000fffe03f */
[----:B0-----:R-:W-:Y:S01]  /*f3f0*/  FADD.FTZ R3, R3, R2 ;  /* 0x0000000203037221 */ /* 0x001fe20000010000 */
[----:B------:R-:W-:Y:S01]  /*f400*/  UMOV UR7, 0x40000040 ;  /* 0x4000004000077882 */ /* 0x000fe20000000000 */
[----:B------:R-:W-:Y:S02]  /*f410*/  IMAD.MOV.U32 R2, RZ, RZ, RZ ;  /* 0x000000ffff027224 */ /* 0x000fe400078e00ff */
[----:B-1----:R-:W-:Y:S01]  /*f420*/  FADD.FTZ R5, R5, R0 ;  /* 0x0000000005057221 */ /* 0x002fe20000010000 */
[----:B------:R-:W0:Y:S01]  /*f430*/  SHFL.BFLY PT, R4, R3, 0x1, 0x1f ;  /* 0x0c201f0003047f89 */ /* 0x000e2200000e0000 */
[----:B------:R-:W-:-:S03]  /*f440*/  IMAD.MOV.U32 R0, RZ, RZ, -0x800000 ;  /* 0xff800000ff007424 */ /* 0x000fc600078e00ff */
[----:B------:R-:W1:Y:S01]  /*f450*/  SHFL.BFLY PT, R8, R5, 0x1, 0x1f ;  /* 0x0c201f0005087f89 */ /* 0x000e6200000e0000 */
[----:B0-----:R-:W-:Y:S01]  /*f460*/  FADD.FTZ R12, R3, R4 ;  /* 0x00000004030c7221 */ /* 0x001fe20000010000 */
[----:B-1----:R-:W-:-:S04]  /*f470*/  FADD.FTZ R13, R5, R8 ;  /* 0x00000008050d7221 */ /* 0x002fc80000010000 */
        /* <DEDUP_REMOVED lines=49> */
.L_x_7630:
        /* <DEDUP_REMOVED lines=74> */
.L_x_7552:
        /* <DEDUP_REMOVED lines=13> */
[----:B------:R-:W-:Y:S01]  /*fd00*/  USHF.R.S32.HI UR12, URZ, 0x1f, UR38 ;  /* 0x0000001f3f0c7899 */ /* 0x000fe20008011426 */
[----:B------:R-:W-:Y:S01]  /*fd10*/  F2FP.BF16.F32.PACK_AB R136, R137, R136 ;  /* 0x000000888988723e */ /* 0x000fe200000010ff */
[----:B------:R-:W-:Y:S01]  /*fd20*/  ULDC.64 UR8, c[0x0][0xb90] ;  /* 0x0002e40000087ab9 */ /* 0x000fe20000000a00 */
[----:B------:R-:W-:Y:S01]  /*fd30*/  USHF.R.S32.HI UR13, URZ, 0x1f, UR44 ;  /* 0x0000001f3f0d7899 */ /* 0x000fe2000801142c */
[----:B------:R-:W-:Y:S01]  /*fd40*/  F2FP.BF16.F32.PACK_AB R137, R139, R138 ;  /* 0x0000008a8b89723e */ /* 0x000fe200000010ff */
[----:B------:R-:W-:Y:S01]  /*fd50*/  UIMAD UR5, UR12, UR8, URZ ;  /* 0x000000080c0572a4 */ /* 0x000fe2000f8e023f */
[----:B------:R-:W-:Y:S01]  /*fd60*/  F2FP.BF16.F32.PACK_AB R144, R145, R144 ;  /* 0x000000909190723e */ /* 0x000fe200000010ff */
[----:B------:R-:W-:Y:S01]  /*fd70*/  UIMAD.WIDE.U32 UR6, UR38, UR8, URZ ;  /* 0x00000008260672a5 */ /* 0x000fe2000f8e003f */
[----:B------:R-:W-:Y:S01]  /*fd80*/  F2FP.BF16.F32.PACK_AB R138, R141, R140 ;  /* 0x0000008c8d8a723e */ /* 0x000fe200000010ff */
[----:B------:R-:W-:Y:S01]  /*fd90*/  UIMAD UR5, UR38, UR9, UR5 ;  /* 0x00000009260572a4 */ /* 0x000fe2000f8e0205 */
[----:B------:R-:W-:Y:S01]  /*fda0*/  F2FP.BF16.F32.PACK_AB R139, R143, R142 ;  /* 0x0000008e8f8b723e */ /* 0x000fe200000010ff */
[----:B------:R-:W-:Y:S01]  /*fdb0*/  ULDC.64 UR10, c[0x0][0xb98] ;  /* 0x0002e600000a7ab9 */ /* 0x000fe20000000a00 */
[----:B------:R-:W-:Y:S01]  /*fdc0*/  F2FP.BF16.F32.PACK_AB R145, R147, R146 ;  /* 0x000000929391723e */ /* 0x000fe200000010ff */
[----:B------:R-:W-:Y:S01]  /*fdd0*/  UIMAD UR8, UR13, UR10, URZ ;  /* 0x0000000a0d0872a4 */ /* 0x000fe2000f8e023f */
[----:B------:R-:W-:Y:S01]  /*fde0*/  F2FP.BF16.F32.PACK_AB R146, R149, R148 ;  /* 0x000000949592723e */ /* 0x000fe200000010ff */
[----:B------:R-:W-:Y:S01]  /*fdf0*/  UIADD3 UR7, UR7, UR5, URZ ;  /* 0x0000000507077290 */ /* 0x000fe2000fffe03f */
[----:B------:R-:W-:Y:S01]  /*fe00*/  F2FP.BF16.F32.PACK_AB R147, R151, R150 ;  /* 0x000000969793723e */ /* 0x000fe200000010ff */
[----:B------:R-:W-:-:S02]  /*fe10*/  UIMAD UR8, UR44, UR11, UR8 ;  /* 0x0000000b2c0872a4 */ /* 0x000fc4000f8e0208 */
[----:B------:R-:W-:Y:S01]  /*fe20*/  UIMAD.WIDE.U32 UR6, UR44, UR10, UR6 ;  /* 0x0000000a2c0672a5 */ /* 0x000fe2000f8e0006 */
[----:B------:R-:W-:Y:S02]  /*fe30*/  ULDC UR5, c[0x0][0xa88] ;  /* 0x0002a20000057ab9 */ /* 0x000fe40000000800 */
[----:B------:R-:W-:Y:S01]  /*fe40*/  ULDC.64 UR10, c[0x0][0xaf0] ;  /* 0x0002bc00000a7ab9 */ /* 0x000fe20000000a00 */
[----:B------:R-:W-:Y:S02]  /*fe50*/  MOV R34, R37 ;  /* 0x0000002500227202 */ /* 0x000fe40000000f00 */
[----:B0-----:R-:W-:-:S03]  /*fe60*/  MOV R35, R2 ;  /* 0x0000000200237202 */ /* 0x001fc60000000f00 */
[----:B------:R-:W-:-:S04]  /*fe70*/  IMAD.WIDE R4, R188, 0x2, R34 ;  /* 0x00000002bc047825 */ /* 0x000fc800078e0222 */
[----:B------:R-:W-:Y:S01]  /*fe80*/  IMAD.WIDE R34, R3, 0x2, R34 ;  /* 0x0000000203227825 */ /* 0x000fe200078e0222 */
[C---:B------:R-:W-:Y:S02]  /*fe90*/  LOP3.LUT R3, R4.reuse, 0x380, RZ, 0xc0, !PT ;  /* 0x0000038004037812 */ /* 0x040fe400078ec0ff */
[C---:B------:R-:W-:Y:S02]  /*fea0*/  IADD3 R29, P1, R4.reuse, 0x4040, RZ ;  /* 0x00004040041d7810 */ /* 0x040fe40007f3e0ff */
[C---:B------:R-:W-:Y:S02]  /*feb0*/  IADD3 R21, P6, R4.reuse, 0x20, RZ ;  /* 0x0000002004157810 */ /* 0x040fe40007fde0ff */
[----:B------:R-:W-:Y:S01]  /*fec0*/  SHF.R.U64 R3, R3, 0x3, RZ ;  /* 0x0000000303037819 */ /* 0x000fe200000012ff */
[--C-:B------:R-:W-:Y:S01]  /*fed0*/  IMAD.X R41, RZ, RZ, R5.reuse, P1 ;  /* 0x000000ffff297224 */ /* 0x100fe200008e0605 */
[C---:B------:R-:W-:Y:S01]  /*fee0*/  IADD3 R27, P2, R4.reuse, 0x4020, RZ ;  /* 0x00004020041b7810 */ /* 0x040fe20007f5e0ff */
[----:B------:R-:W-:Y:S01]  /*fef0*/  IMAD.X R13, RZ, RZ, R5, P6 ;  /* 0x000000ffff0d7224 */ /* 0x000fe200030e0605 */
[----:B------:R-:W-:-:S02]  /*ff00*/  IADD3 R10, P3, R4, 0x4000, RZ ;  /* 0x00004000040a7810 */ /* 0x000fc40007f7e0ff */
[C---:B------:R-:W-:Y:S01]  /*ff10*/  IADD3 R43, P0, R4.reuse, 0x4060, RZ ;  /* 0x00004060042b7810 */ /* 0x040fe20007f1e0ff */
[--C-:B------:R-:W-:Y:S01]  /*ff20*/  IMAD.X R39, RZ, RZ, R5.reuse, P2 ;  /* 0x000000ffff277224 */ /* 0x100fe200010e0605 */
[C---:B------:R-:W-:Y:S01]  /*ff30*/  IADD3 R8, P4, R4.reuse, 0x60, RZ ;  /* 0x0000006004087810 */ /* 0x040fe20007f9e0ff */
[--C-:B------:R-:W-:Y:S01]  /*ff40*/  IMAD.X R15, RZ, RZ, R5.reuse, P3 ;  /* 0x000000ffff0f7224 */ /* 0x100fe200018e0605 */
[----:B------:R-:W-:Y:S02]  /*ff50*/  IADD3 R25, P5, R4, 0x40, RZ ;  /* 0x0000004004197810 */ /* 0x000fe40007fbe0ff */
[----:B------:R-:W-:Y:S01]  /*ff60*/  LOP3.LUT R4, R3, R4, RZ, 0x3c, !PT ;  /* 0x0000000403047212 */ /* 0x000fe200078e3cff */
[--C-:B------:R-:W-:Y:S01]  /*ff70*/  IMAD.X R11, RZ, RZ, R5.reuse, P4 ;  /* 0x000000ffff0b7224 */ /* 0x100fe200020e0605 */
[----:B------:R-:W-:Y:S01]  /*ff80*/  LOP3.LUT R14, R29, 0x380, RZ, 0xc0, !PT ;  /* 0x000003801d0e7812 */ /* 0x000fe200078ec0ff */
[----:B------:R-:W-:Y:S01]  /*ff90*/  IMAD.X R9, RZ, RZ, R5, P5 ;  /* 0x000000ffff097224 */ /* 0x000fe200028e0605 */
[----:B------:R-:W-:-:S02]  /*ffa0*/  LOP3.LUT R12, R27, 0x380, RZ, 0xc0, !PT ;  /* 0x000003801b0c7812 */ /* 0x000fc400078ec0ff */
[----:B------:R-:W-:Y:S02]  /*ffb0*/  LOP3.LUT R3, R10, 0x380, RZ, 0xc0, !PT ;  /* 0x000003800a037812 */ /* 0x000fe400078ec0ff */
[----:B------:R-:W-:Y:S02]  /*ffc0*/  LOP3.LUT R2, R21, 0x380, RZ, 0xc0, !PT ;  /* 0x0000038015027812 */ /* 0x000fe400078ec0ff */
[----:B------:R-:W-:Y:S02]  /*ffd0*/  IADD3 R33, P6, R34, 0x1000, RZ ;  /* 0x0000100022217810 */ /* 0x000fe40007fde0ff */
[----:B------:R-:W-:Y:S02]  /*ffe0*/  SHF.R.U64 R14, R14, 0x3, RZ ;  /* 0x000000030e0e7819 */ /* 0x000fe400000012ff */
[----:B------:R-:W-:Y:S02]  /*fff0*/  SHF.R.U64 R12, R12, 0x3, RZ ;  /* 0x000000030c0c7819 */ /* 0x000fe400000012ff */
[----:B------:R-:W-:-:S02]  /*10000*/  SHF.R.U64 R3, R3, 0x3, RZ ;  /* 0x0000000303037819 */ /* 0x000fc400000012ff */
[----:B------:R-:W-:Y:S02]  /*10010*/  SHF.R.U64 R2, R2, 0x3, RZ ;  /* 0x0000000302027819 */ /* 0x000fe400000012ff */
[----:B------:R-:W-:Y:S02]  /*10020*/  LOP3.LUT R32, R33, 0x380, RZ, 0xc0, !PT ;  /* 0x0000038021207812 */ /* 0x000fe400078ec0ff */
[----:B------:R-:W-:Y:S02]  /*10030*/  LOP3.LUT R40, R14, R29, RZ, 0x3c, !PT ;  /* 0x0000001d0e287212 */ /* 0x000fe400078e3cff */
[----:B------:R-:W-:Y:S02]  /*10040*/  LOP3.LUT R38, R12, R27, RZ, 0x3c, !PT ;  /* 0x0000001b0c267212 */ /* 0x000fe400078e3cff */
[----:B------:R-:W-:Y:S02]  /*10050*/  LOP3.LUT R14, R3, R10, RZ, 0x3c, !PT ;  /* 0x0000000a030e7212 */ /* 0x000fe400078e3cff */
[----:B------:R-:W-:-:S02]  /*10060*/  LOP3.LUT R12, R2, R21, RZ, 0x3c, !PT ;  /* 0x00000015020c7212 */ /* 0x000fc400078e3cff */
[----:B------:R-:W-:Y:S02]  /*10070*/  LOP3.LUT R3, R8, 0x380, RZ, 0xc0, !PT ;  /* 0x0000038008037812 */ /* 0x000fe400078ec0ff */
[----:B------:R-:W-:Y:S02]  /*10080*/  SHF.R.U64 R32, R32, 0x3, RZ ;  /* 0x0000000320207819 */ /* 0x000fe400000012ff */
[----:B------:R-:W-:Y:S02]  /*10090*/  LOP3.LUT R2, R25, 0x380, RZ, 0xc0, !PT ;  /* 0x0000038019027812 */ /* 0x000fe400078ec0ff */
[----:B-1----:R-:W-:Y:S02]  /*100a0*/  ISETP.NE.AND P1, PT, R44, 0x1, PT ;  /* 0x000000012c00780c */ /* 0x002fe40003f25270 */
[----:B------:R-:W-:Y:S02]  /*100b0*/  SHF.R.U64 R3, R3, 0x3, RZ ;  /* 0x0000000303037819 */ /* 0x000fe400000012ff */
[----:B------:R-:W-:Y:S01]  /*100c0*/  LOP3.LUT R32, R32, R33, RZ, 0x3c, !PT ;  /* 0x0000002120207212 */ /* 0x000fe200078e3cff */
[----:B------:R-:W-:Y:S01]  /*100d0*/  IMAD.X R33, RZ, RZ, R35, P6 ;  /* 0x000000ffff217224 */ /* 0x000fe200030e0623 */
[----:B------:R-:W-:-:S02]  /*100e0*/  SHF.R.U64 R2, R2, 0x3, RZ ;  /* 0x0000000302027819 */ /* 0x000fc400000012ff */
[----:B------:R-:W-:Y:S02]  /*100f0*/  IADD3 R45, P6, R34, 0x7000, RZ ;  /* 0x00007000222d7810 */ /* 0x000fe40007fde0ff */
[----:B------:R-:W-:Y:S02]  /*10100*/  LOP3.LUT R10, R3, R8, RZ, 0x3c, !PT ;  /* 0x00000008030a7212 */ /* 0x000fe400078e3cff */
[----:B------:R-:W-:Y:S01]  /*10110*/  LOP3.LUT R8, R2, R25, RZ, 0x3c, !PT ;  /* 0x0000001902087212 */ /* 0x000fe200078e3cff */
[----:B------:R-:W0:Y:S01]  /*10120*/  @P1 LDC R47, c[0x0][0xbec] ;  /* 0x0002fb00ff2f1b82 */ /* 0x000e220000000800 */
[----:B------:R-:W-:Y:S02]  /*10130*/  LOP3.LUT R2, R45, 0x380, RZ, 0xc0, !PT ;  /* 0x000003802d027812 */ /* 0x000fe400078ec0ff */
[----:B------:R-:W-:Y:S02]  /*10140*/  LOP3.LUT R42, R43, 0x380, RZ, 0xc0, !PT ;  /* 0x000003802b2a7812 */ /* 0x000fe400078ec0ff */
[----:B------:R-:W-:-:S02]  /*10150*/  SHF.R.U64 R2, R2, 0x3, RZ ;  /* 0x0000000302027819 */ /* 0x000fc400000012ff */
[----:B------:R-:W-:Y:S02]  /*10160*/  SHF.R.U64 R42, R42, 0x3, RZ ;  /* 0x000000032a2a7819 */ /* 0x000fe400000012ff */
[----:B------:R-:W-:Y:S02]  /*10170*/  LOP3.LUT R2, R2, R45, RZ, 0x3c, !PT ;  /* 0x0000002d02027212 */ /* 0x000fe400078e3cff */
[----:B------:R-:W-:Y:S02]  /*10180*/  MOV R45, R4 ;  /* 0x00000004002d7202 */ /* 0x000fe40000000f00 */
[----:B------:R-:W-:Y:S02]  /*10190*/  F2FP.BF16.F32.PACK_AB R4, R46, R7 ;  /* 0x000000072e04723e */ /* 0x000fe400000010ff */
[----:B------:R-:W1:Y:S01]  /*101a0*/  @P1 LDC R46, c[0x0][0xbf0] ;  /* 0x0002fc00ff2e1b82 */ /* 0x000e620000000800 */
[----:B------:R-:W-:Y:S01]  /*101b0*/  LOP3.LUT R42, R42, R43, RZ, 0x3c, !PT ;  /* 0x0000002b2a2a7212 */ /* 0x000fe200078e3cff */
[----:B------:R-:W-:Y:S01]  /*101c0*/  IMAD.X R43, RZ, RZ, R5, P0 ;  /* 0x000000ffff2b7224 */ /* 0x000fe200000e0605 */
[----:B------:R-:W-:-:S02]  /*101d0*/  F2FP.BF16.F32.PACK_AB R5, R91, R90 ;  /* 0x0000005a5b05723e */ /* 0x000fc400000010ff */
[----:B------:R-:W-:-:S03]  /*101e0*/  F2FP.BF16.F32.PACK_AB R7, R95, R94 ;  /* 0x0000005e5f07723e */ /* 0x000fc600000010ff */
[----:B------:R-:W-:Y:S01]  /*101f0*/  BAR.SYNC.DEFER_BLOCKING 0x1, 0x100 ;  /* 0x0044000000007b1d */ /* 0x000fe20000010000 */
[----:B------:R-:W-:Y:S01]  /*10200*/  MOV R65, R40 ;  /* 0x0000002800417202 */ /* 0x000fe20000000f00 */
[----:B------:R-:W-:Y:S01]  /*10210*/  VIADD R40, R17, UR37 ;  /* 0x0000002511287c36 */ /* 0x000fe20008000000 */
[----:B------:R-:W-:Y:S02]  /*10220*/  IADD3 R21, P0, R34, 0x6000, RZ ;  /* 0x0000600022157810 */ /* 0x000fe40007f1e0ff */
[----:B------:R-:W-:Y:S02]  /*10230*/  MOV R58, R10 ;  /* 0x0000000a003a7202 */ /* 0x000fe40000000f00 */
[----:B------:R-:W-:Y:S02]  /*10240*/  LOP3.LUT R20, R21, 0x380, RZ, 0xc0, !PT ;  /* 0x0000038015147812 */ /* 0x000fe400078ec0ff */
[----:B------:R-:W-:Y:S02]  /*10250*/  MOV R57, R14 ;  /* 0x0000000e00397202 */ /* 0x000fe40000000f00 */
[----:B------:R-:W-:-:S02]  /*10260*/  SHF.R.U64 R20, R20, 0x3, RZ ;  /* 0x0000000314147819 */ /* 0x000fc400000012ff */
[----:B------:R-:W-:Y:S02]  /*10270*/  MOV R15, R12 ;  /* 0x0000000c000f7202 */ /* 0x000fe40000000f00 */
[----:B------:R-:W-:Y:S01]  /*10280*/  LOP3.LUT R20, R20, R21, RZ, 0x3c, !PT ;  /* 0x0000001514147212 */ /* 0x000fe200078e3cff */
[----:B------:R-:W-:Y:S01]  /*10290*/  IMAD.X R21, RZ, RZ, R35, P0 ;  /* 0x000000ffff157224 */ /* 0x000fe200000e0623 */
[C---:B------:R-:W-:Y:S02]  /*102a0*/  IADD3 R27, P3, R34.reuse, 0x4000, RZ ;  /* 0x00004000221b7810 */ /* 0x040fe40007f7e0ff */
[----:B------:R-:W-:Y:S02]  /*102b0*/  IADD3 R25, P2, R34, 0x5000, RZ ;  /* 0x0000500022197810 */ /* 0x000fe40007f5e0ff */
[----:B------:R-:W-:Y:S02]  /*102c0*/  LOP3.LUT R26, R27, 0x380, RZ, 0xc0, !PT ;  /* 0x000003801b1a7812 */ /* 0x000fe400078ec0ff */
[----:B------:R-:W-:Y:S01]  /*102d0*/  LOP3.LUT R24, R25, 0x380, RZ, 0xc0, !PT ;  /* 0x0000038019187812 */ /* 0x000fe200078ec0ff */
[----:B------:R0:W-:Y:S01]  /*102e0*/  STSM.16.M88.4 [R45], R4 ;  /* 0x000000042d007844 */ /* 0x0001e20000000200 */
[----:B------:R-:W-:-:S02]  /*102f0*/  SHF.R.U64 R26, R26, 0x3, RZ ;  /* 0x000000031a1a7819 */ /* 0x000fc400000012ff */
[----:B------:R-:W-:Y:S01]  /*10300*/  MOV R56, R38 ;  /* 0x0000002600387202 */ /* 0x000fe20000000f00 */
[----:B------:R-:W-:Y:S01]  /*10310*/  VIADD R38, R187, UR37 ;  /* 0x00000025bb267c36 */ /* 0x000fe20008000000 */
[----:B------:R-:W-:Y:S02]  /*10320*/  SHF.R.U64 R24, R24, 0x3, RZ ;  /* 0x0000000318187819 */ /* 0x000fe400000012ff */
[----:B------:R-:W-:Y:S01]  /*10330*/  LOP3.LUT R26, R26, R27, RZ, 0x3c, !PT ;  /* 0x0000001b1a1a7212 */ /* 0x000fe200078e3cff */
[----:B------:R-:W-:Y:S01]  /*10340*/  IMAD.X R27, RZ, RZ, R35, P3 ;  /* 0x000000ffff1b7224 */ /* 0x000fe200018e0623 */
[----:B------:R-:W-:Y:S02]  /*10350*/  MOV R14, R8 ;  /* 0x00000008000e7202 */ /* 0x000fe40000000f00 */
[----:B------:R-:W-:Y:S02]  /*10360*/  F2FP.BF16.F32.PACK_AB R8, R105, R104 ;  /* 0x000000686908723e */ /* 0x000fe400000010ff */
[----:B------:R-:W-:-:S02]  /*10370*/  F2FP.BF16.F32.PACK_AB R9, R107, R106 ;  /* 0x0000006a6b09723e */ /* 0x000fc400000010ff */
[----:B------:R-:W-:Y:S01]  /*10380*/  LOP3.LUT R24, R24, R25, RZ, 0x3c, !PT ;  /* 0x0000001918187212 */ /* 0x000fe200078e3cff */
[----:B0-----:R-:W-:Y:S01]  /*10390*/  @P1 IMAD.HI.U32 R5, R40, R47, RZ ;  /* 0x0000002f28051227 */ /* 0x001fe200078e00ff */
[----:B------:R-:W-:Y:S02]  /*103a0*/  MOV R64, R42 ;  /* 0x0000002a00407202 */ /* 0x000fe40000000f00 */
[----:B------:R-:W-:Y:S01]  /*103b0*/  IADD3 R31, P5, R34, 0x2000, RZ ;  /* 0x00002000221f7810 */ /* 0x000fe20007fbe0ff */
[----:B------:R-:W-:Y:S01]  /*103c0*/  IMAD.MOV.U32 R4, RZ, RZ, R40 ;  /* 0x000000ffff047224 */ /* 0x000fe200078e0028 */
[----:B-1----:R-:W-:Y:S01]  /*103d0*/  @P1 SHF.R.U32.HI R4, RZ, R46, R5 ;  /* 0x0000002eff041219 */ /* 0x002fe20000011605 */
[----:B------:R-:W-:Y:S01]  /*103e0*/  IMAD.U32 R6, RZ, RZ, UR8 ;  /* 0x00000008ff067e24 */ /* 0x000fe2000f8e00ff */
[----:B------:R-:W-:Y:S01]  /*103f0*/  ULDC.64 UR8, c[0x0][0xae8] ;  /* 0x0002ba0000087ab9 */ /* 0x000fe20000000a00 */
[----:B------:R-:W-:Y:S01]  /*10400*/  IMAD R45, R44, UR5, RZ ;  /* 0x000000052c2d7c24 */ /* 0x000fe2000f8e02ff */
[--C-:B------:R-:W-:Y:S01]  /*10410*/  SHF.R.S32.HI R5, RZ, 0x1f, R4.reuse ;  /* 0x0000001fff057819 */ /* 0x100fe20000011404 */
[----:B------:R-:W-:Y:S01]  /*10420*/  IMAD.MOV R7, RZ, RZ, -R4 ;  /* 0x000000ffff077224 */ /* 0x000fe200078e0a04 */
[----:B------:R-:W-:Y:S01]  /*10430*/  IADD3 R12, P0, R4, UR6, RZ ;  /* 0x00000006040c7c10 */ /* 0x000fe2000ff1e0ff */
[----:B------:R-:W-:Y:S01]  /*10440*/  IMAD.X R25, RZ, RZ, R35, P2 ;  /* 0x000000ffff197224 */ /* 0x000fe200010e0623 */
[----:B------:R-:W-:Y:S01]  /*10450*/  F2FP.BF16.F32.PACK_AB R4, R97, R96 ;  /* 0x000000606104723e */ /* 0x000fe200000010ff */
[----:B------:R-:W-:Y:S01]  /*10460*/  IMAD R11, R44, R7, R40 ;  /* 0x000000072c0b7224 */ /* 0x000fe200078e0228 */
[----:B------:R-:W-:Y:S01]  /*10470*/  IADD3.X R13, R5, UR7, R6, P0, !PT ;  /* 0x00000007050d7c10 */ /* 0x000fe200087fe406 */
[----:B------:R-:W-:Y:S01]  /*10480*/  ULDC.64 UR6, c[0x0][0xb88] ;  /* 0x0002e20000067ab9 */ /* 0x000fe20000000a00 */
[----:B------:R-:W-:-:S02]  /*10490*/  F2FP.BF16.F32.PACK_AB R5, R99, R98 ;  /* 0x000000626305723e */ /* 0x000fc400000010ff */
[----:B------:R-:W-:Y:S01]  /*104a0*/  SHF.R.S32.HI R10, RZ, 0x1f, R11 ;  /* 0x0000001fff0a7819 */ /* 0x000fe2000001140b */
[----:B------:R-:W-:Y:S01]  /*104b0*/  IMAD.WIDE.U32 R12, R11, UR6, R12 ;  /* 0x000000060b0c7c25 */ /* 0x000fe2000f8e000c */
[----:B------:R-:W-:Y:S02]  /*104c0*/  F2FP.BF16.F32.PACK_AB R6, R101, R100 ;  /* 0x000000646506723e */ /* 0x000fe400000010ff */
[----:B------:R-:W-:Y:S01]  /*104d0*/  F2FP.BF16.F32.PACK_AB R7, R103, R102 ;  /* 0x000000666707723e */ /* 0x000fe200000010ff */
[----:B------:R-:W-:Y:S01]  /*104e0*/  IMAD R10, R10, UR6, RZ ;  /* 0x000000060a0a7c24 */ /* 0x000fe2000f8e02ff */
[----:B------:R-:W-:Y:S02]  /*104f0*/  LOP3.LUT P0, RZ, R185, 0x3, RZ, 0xc0, !PT ;  /* 0x00000003b9ff7812 */ /* 0x000fe4000780c0ff */
[----:B------:R-:W-:Y:S01]  /*10500*/  IADD3 R29, P4, R34, 0x3000, RZ ;  /* 0x00003000221d7810 */ /* 0x000fe20007f9e0ff */
[----:B------:R-:W-:Y:S01]  /*10510*/  IMAD R39, R11, UR7, R10 ;  /* 0x000000070b277c24 */ /* 0x000fe2000f8e020a */
[----:B------:R0:W-:Y:S01]  /*10520*/  STSM.16.M88.4 [R15], R4 ;  /* 0x000000040f007844 */ /* 0x0001e20000000200 */
[----:B------:R-:W-:Y:S01]  /*10530*/  ULDC.64 UR6, c[0x0][0xb50] ;  /* 0x0002d40000067ab9 */ /* 0x000fe20000000a00 */
[----:B------:R-:W-:-:S02]  /*10540*/  F2FP.BF16.F32.PACK_AB R10, R109, R108 ;  /* 0x0000006c6d0a723e */ /* 0x000fc400000010ff */
[----:B------:R-:W-:Y:S02]  /*10550*/  F2FP.BF16.F32.PACK_AB R11, R111, R110 ;  /* 0x0000006e6f0b723e */ /* 0x000fe400000010ff */
[----:B------:R-:W-:Y:S02]  /*10560*/  LEA R40, P3, R12, UR6, 0x2 ;  /* 0x000000060c287c11 */ /* 0x000fe4000f8610ff */
[-C--:B------:R-:W-:Y:S01]  /*10570*/  ISETP.GE.OR P2, PT, R38, R45.reuse, P0 ;  /* 0x0000002d2600720c */ /* 0x080fe20000746670 */
[----:B------:R1:W-:Y:S01]  /*10580*/  STSM.16.M88.4 [R14], R8 ;  /* 0x000000080e007844 */ /* 0x0003e20000000200 */
[----:B------:R-:W-:Y:S01]  /*10590*/  UIMAD UR5, UR12, UR8, URZ ;  /* 0x000000080c0572a4 */ /* 0x000fe2000f8e023f */
[----:B------:R-:W-:Y:S02]  /*105a0*/  LOP3.LUT R3, R34, 0x380, RZ, 0xc0, !PT ;  /* 0x0000038022037812 */ /* 0x000fe400078ec0ff */
[----:B------:R-:W-:Y:S01]  /*105b0*/  SHFL.IDX PT, R46, R40, 0x1, 0x1c1f ;  /* 0x003c1f00282e7f89 */ /* 0x000fe200000e0000 */
[----:B------:R-:W-:Y:S01]  /*105c0*/  LOP3.LUT R30, R31, 0x380, RZ, 0xc0, !PT ;  /* 0x000003801f1e7812 */ /* 0x000fe200078ec0ff */
        /* <DEDUP_REMOVED lines=11> */
[----:B------:R-:W-:Y:S01]  /*10680*/  F2FP.BF16.F32.PACK_AB R13, R123, R122 ;  /* 0x0000007a7b0d723e */ /* 0x000fe200000010ff */
[----:B------:R-:W-:Y:S01]  /*10690*/  STSM.16.M88.4 [R58], R4 ;  /* 0x000000043a007844 */ /* 0x000fe20000000200 */
[----:B-1----:R-:W-:-:S02]  /*106a0*/  F2FP.BF16.F32.PACK_AB R14, R125, R124 ;  /* 0x0000007c7d0e723e */ /* 0x002fc400000010ff */
[----:B------:R-:W-:Y:S01]  /*106b0*/  F2FP.BF16.F32.PACK_AB R15, R127, R126 ;  /* 0x0000007e7f0f723e */ /* 0x000fe200000010ff */
[----:B------:R-:W1:Y:S01]  /*106c0*/  SHFL.IDX PT, R47, R41, 0x1, 0x1c1f ;  /* 0x003c1f00292f7f89 */ /* 0x000e6200000e0000 */
[----:B------:R-:W-:Y:S02]  /*106d0*/  F2FP.BF16.F32.PACK_AB R8, R129, R128 ;  /* 0x000000808108723e */ /* 0x000fe400000010ff */
[----:B------:R-:W-:Y:S01]  /*106e0*/  F2FP.BF16.F32.PACK_AB R9, R131, R130 ;  /* 0x000000828309723e */ /* 0x000fe200000010ff */
[----:B------:R-:W-:Y:S01]  /*106f0*/  STSM.16.M88.4 [R57], R12 ;  /* 0x0000000c39007844 */ /* 0x000fe20000000200 */
[----:B------:R-:W-:Y:S02]  /*10700*/  F2FP.BF16.F32.PACK_AB R10, R133, R132 ;  /* 0x00000084850a723e */ /* 0x000fe400000010ff */
[----:B------:R-:W-:Y:S01]  /*10710*/  F2FP.BF16.F32.PACK_AB R11, R135, R134 ;  /* 0x00000086870b723e */ /* 0x000fe200000010ff */
[----:B------:R-:W-:Y:S01]  /*10720*/  UIMAD UR5, UR38, UR9, UR5 ;  /* 0x00000009260572a4 */ /* 0x000fe2000f8e0205 */
[----:B------:R-:W-:-:S02]  /*10730*/  LOP3.LUT R28, R29, 0x380, RZ, 0xc0, !PT ;  /* 0x000003801d1c7812 */ /* 0x000fc400078ec0ff */
[----:B------:R-:W-:Y:S01]  /*10740*/  SHF.R.U64 R3, R3, 0x3, RZ ;  /* 0x0000000303037819 */ /* 0x000fe200000012ff */
[----:B------:R-:W-:Y:S01]  /*10750*/  STSM.16.M88.4 [R56], R8 ;  /* 0x0000000838007844 */ /* 0x000fe20000000200 */
[----:B------:R-:W-:Y:S01]  /*10760*/  UIMAD.WIDE.U32 UR6, UR38, UR8, URZ ;  /* 0x00000008260672a5 */ /* 0x000fe2000f8e003f */
[----:B------:R-:W-:Y:S02]  /*10770*/  SHF.R.U64 R30, R30, 0x3, RZ ;  /* 0x000000031e1e7819 */ /* 0x000fe400000012ff */
[----:B------:R2:W-:Y:S01]  /*10780*/  STSM.16.M88.4 [R65], R136 ;  /* 0x0000008841007844 */ /* 0x0005e20000000200 */
[----:B------:R-:W-:Y:S01]  /*10790*/  UIMAD UR8, UR13, UR10, URZ ;  /* 0x0000000a0d0872a4 */ /* 0x000fe2000f8e023f */
[----:B------:R-:W-:Y:S02]  /*107a0*/  SHF.R.U64 R28, R28, 0x3, RZ ;  /* 0x000000031c1c7819 */ /* 0x000fe400000012ff */
[----:B------:R-:W-:Y:S01]  /*107b0*/  STSM.16.M88.4 [R64], R144 ;  /* 0x0000009040007844 */ /* 0x000fe20000000200 */
[----:B------:R-:W-:Y:S01]  /*107c0*/  UIADD3 UR7, UR7, UR5, URZ ;  /* 0x0000000507077290 */ /* 0x000fe2000fffe03f */
[----:B------:R-:W-:Y:S01]  /*107d0*/  LOP3.LUT R34, R3, R34, RZ, 0x3c, !PT ;  /* 0x0000002203227212 */ /* 0x000fe200078e3cff */
[----:B------:R-:W-:Y:S01]  /*107e0*/  BAR.SYNC.DEFER_BLOCKING 0x1, 0x100 ;  /* 0x0044000000007b1d */ /* 0x000fe20000010000 */
[----:B------:R-:W-:-:S07]  /*107f0*/  LOP3.LUT R30, R30, R31, RZ, 0x3c, !PT ;  /* 0x0000001f1e1e7212 */ /* 0x000fce00078e3cff */
[----:B--2---:R-:W2:Y:S01]  /*10800*/  @P1 LDC R65, c[0x0][0xbec] ;  /* 0x0002fb00ff411b82 */ /* 0x004ea20000000800 */
[----:B------:R-:W-:Y:S01]  /*10810*/  UIMAD UR5, UR44, UR11, UR8 ;  /* 0x0000000b2c0572a4 */ /* 0x000fe2000f8e0208 */
[--C-:B------:R-:W-:Y:S01]  /*10820*/  IMAD.X R3, RZ, RZ, R35.reuse, P6 ;  /* 0x000000ffff037224 */ /* 0x100fe200030e0623 */
[----:B------:R-:W-:Y:S01]  /*10830*/  UIMAD.WIDE.U32 UR6, UR44, UR10, UR6 ;  /* 0x0000000a2c0672a5 */ /* 0x000fe2000f8e0006 */
[----:B------:R-:W-:Y:S01]  /*10840*/  LOP3.LUT R28, R28, R29, RZ, 0x3c, !PT ;  /* 0x0000001d1c1c7212 */ /* 0x000fe200078e3cff */
[--C-:B------:R-:W-:Y:S01]  /*10850*/  IMAD.X R31, RZ, RZ, R35.reuse, P5 ;  /* 0x000000ffff1f7224 */ /* 0x100fe200028e0623 */
[----:B------:R-:W-:Y:S01]  /*10860*/  ULDC.64 UR8, c[0x0][0xae0] ;  /* 0x0002b80000087ab9 */ /* 0x000fe20000000a00 */
[----:B0-----:R0:W-:Y:S01]  /*10870*/  @!P2 ST.E desc[UR52][R38.64], R36 ;  /* 0x000000242600a985 */ /* 0x0011e2000c101934 */
[----:B------:R-:W-:Y:S01]  /*10880*/  UIADD3 UR5, UR7, UR5, URZ ;  /* 0x0000000507057290 */ /* 0x000fe2000fffe03f */
[----:B------:R-:W-:Y:S02]  /*10890*/  IMAD.X R29, RZ, RZ, R35, P4 ;  /* 0x000000ffff1d7224 */ /* 0x000fe400020e0623 */
[----:B-1----:R1:W-:Y:S04]  /*108a0*/  @!P0 ST.E desc[UR52][R46.64], R0 ;  /* 0x000000002e008985 */ /* 0x0023e8000c101934 */
[----:B------:R3:W5:Y:S01]  /*108b0*/  LD.E.128 R12, desc[UR52][R20.64] ;  /* 0x00000034140c7980 */ /* 0x000762000c101d00 */
[----:B0-----:R-:W0:Y:S03]  /*108c0*/  @P1 LDC R39, c[0x0][0xbf0] ;  /* 0x0002fc00ff271b82 */ /* 0x001e260000000800 */
[----:B------:R4:W5:Y:S01]  /*108d0*/  LD.E.128 R56, desc[UR52][R24.64] ;  /* 0x0000003418387980 */ /* 0x000962000c101d00 */
[----:B-1----:R-:W-:-:S03]  /*108e0*/  IMAD R0, R22, 0x20, R184 ;  /* 0x0000002016007824 */ /* 0x002fc600078e02b8 */
[----:B------:R1:W5:Y:S01]  /*108f0*/  LD.E.128 R8, desc[UR52][R2.64] ;  /* 0x0000003402087980 */ /* 0x000362000c101d00 */
        /* <DEDUP_REMOVED lines=8> */
[----:B------:R0:W5:Y:S01]  /*10980*/  LD.E.128 R60, desc[UR52][R26.64] ;  /* 0x000000341a3c7980 */ /* 0x000162000c101d00 */
[--C-:B------:R-:W-:Y:S01]  /*10990*/  SHF.R.S32.HI R0, RZ, 0x1f, R21.reuse ;  /* 0x0000001fff007819 */ /* 0x100fe20000011415 */
[----:B----4-:R-:W-:Y:S01]  /*109a0*/  IMAD.MOV R25, RZ, RZ, -R21 ;  /* 0x000000ffff197224 */ /* 0x010fe200078e0a15 */
[----:B------:R-:W-:Y:S01]  /*109b0*/  @!PT LDS RZ, [RZ] ;  /* 0x00000000fffff984 */ /* 0x000fe20000000800 */
[----:B------:R-:W-:Y:S01]  /*109c0*/  @!PT LDS RZ, [RZ] ;  /* 0x00000000fffff984 */ /* 0x000fe20000000800 */
[----:B------:R-:W-:Y:S01]  /*109d0*/  @!PT LDS RZ, [RZ] ;  /* 0x00000000fffff984 */ /* 0x000fe20000000800 */
[----:B------:R-:W-:Y:S01]  /*109e0*/  @!PT LDS RZ, [RZ] ;  /* 0x00000000fffff984 */ /* 0x000fe20000000800 */
[----:B------:R2:W-:Y:S06]  /*109f0*/  MEMBAR.ALL.CTA ;  /* 0x0000000000007992 */ /* 0x0005ec0000008000 */
[----:B--2---:R-:W2:Y:S01]  /*10a00*/  FENCE.VIEW.ASYNC.S ;  /* 0x00000000000073c6 */ /* 0x004ea20000000000 */
[----:B-1----:R-:W-:-:S02]  /*10a10*/  IMAD.U32 R3, RZ, RZ, UR7 ;  /* 0x00000007ff037e24 */ /* 0x002fc4000f8e00ff */
[----:B------:R-:W-:Y:S02]  /*10a20*/  IMAD R0, R0, UR8, RZ ;  /* 0x0000000800007c24 */ /* 0x000fe4000f8e02ff */
[----:B------:R-:W-:Y:S02]  /*10a30*/  IMAD R25, R44, R25, R20 ;  /* 0x000000192c197224 */ /* 0x000fe400078e0214 */
[----:B------:R-:W-:Y:S01]  /*10a40*/  IMAD.U32 R2, RZ, RZ, UR6 ;  /* 0x00000006ff027e24 */ /* 0x000fe2000f8e00ff */
[----:B------:R-:W-:Y:S01]  /*10a50*/  ULDC.64 UR6, c[0x0][0xad8] ;  /* 0x0002b60000067ab9 */ /* 0x000fe20000000a00 */
[----:B------:R-:W-:Y:S02]  /*10a60*/  IMAD.U32 R3, RZ, RZ, UR5 ;  /* 0x00000005ff037e24 */ /* 0x000fe4000f8e00ff */
[C---:B0-----:R-:W-:Y:S01]  /*10a70*/  IMAD R27, R21.reuse, UR9, R0 ;  /* 0x00000009151b7c24 */ /* 0x041fe2000f8e0200 */
[----:B------:R-:W-:Y:S01]  /*10a80*/  SHF.R.S32.HI R0, RZ, 0x1f, R25 ;  /* 0x0000001fff007819 */ /* 0x000fe20000011419 */
[----:B------:R-:W-:-:S04]  /*10a90*/  IMAD.WIDE.U32 R2, R21, UR8, R2 ;  /* 0x0000000815027c25 */ /* 0x000fc8000f8e0002 */
[----:B------:R-:W-:Y:S02]  /*10aa0*/  IMAD.IADD R3, R3, 0x1, R27 ;  /* 0x0000000103037824 */ /* 0x000fe400078e021b */
[----:B------:R-:W-:Y:S02]  /*10ab0*/  IMAD R20, R0, UR6, RZ ;  /* 0x0000000600147c24 */ /* 0x000fe4000f8e02ff */
[----:B------:R-:W-:Y:S02]  /*10ac0*/  VIADD R26, R184, UR37 ;  /* 0x00000025b81a7c36 */ /* 0x000fe40008000000 */
        /* <DEDUP_REMOVED lines=8> */
[-C--:B------:R-:W-:Y:S01]  /*10b50*/  ISETP.GE.AND P0, PT, R0, R45.reuse, PT ;  /* 0x0000002d0000720c */ /* 0x080fe20003f06270 */
[----:B------:R-:W-:Y:S01]  /*10b60*/  VIADD R0, R26, 0x40 ;  /* 0x000000401a007836 */ /* 0x000fe20000000000 */
[----:B------:R-:W-:Y:S02]  /*10b70*/  LEA.HI.X R25, R2, UR7, R3, 0x1, P3 ;  /* 0x0000000702197c11 */ /* 0x000fe400098f0c03 */
[----:B------:R-:W-:Y:S01]  /*10b80*/  PRMT R37, RZ, 0x654, R37 ;  /* 0x00000654ff257816 */ /* 0x000fe20000000025 */
[----:B--2---:R0:W1:Y:S01]  /*10b90*/  SHFL.IDX PT, R20, R24, RZ, 0x181f ;  /* 0x00181fff18147589 */ /* 0x00406200000e0000 */
[----:B------:R-:W-:Y:S01]  /*10ba0*/  ISETP.GE.AND P1, PT, R0, R45, PT ;  /* 0x0000002d0000720c */ /* 0x000fe20003f26270 */
[----:B------:R-:W-:Y:S01]  /*10bb0*/  BSSY B1, `(.L_x_7633) ;  /* 0x000000d000017945 */ /* 0x000fe20003800000 */
[----:B------:R0:W-:Y:S01]  /*10bc0*/  SYNCS.ARRIVE.TRANS64.RED.A1T0 RZ, [R37+URZ], RZ ;  /* 0x000000ff25ff79a7 */ /* 0x0001e2000810043f */
[----:B------:R0:W2:Y:S02]  /*10bd0*/  SHFL.IDX PT, R0, R25, RZ, 0x181f ;  /* 0x00181fff19007589 */ /* 0x0000a400000e0000 */
[----:B------:R-:W-:Y:S08]  /*10be0*/  @P2 BRA `(.L_x_7634) ;  /* 0x0000000000242947 */ /* 0x000ff00003800000 */
[----:B------:R-:W-:Y:S02]  /*10bf0*/  ULDC UR5, c[0x0][0xac8] ;  /* 0x0002b20000057ab9 */ /* 0x000fe40000000800 */
[----:B------:R-:W-:Y:S02]  /*10c00*/  ISETP.GE.AND P2, PT, R18, UR5, PT ;  /* 0x0000000512007c0c */ /* 0x000fe4000bf46270 */
[----:B------:R-:W-:-:S11]  /*10c10*/  ISETP.GE.AND P3, PT, R19, UR5, PT ;  /* 0x0000000513007c0c */ /* 0x000fd6000bf66270 */
[CC--:B-1----:R-:W-:Y:S02]  /*10c20*/  @!P2 LEA R2, P4, R18.reuse, R20.reuse, 0x1 ;  /* 0x000000141202a211 */ /* 0x0c2fe400078808ff */
[C---:B------:R-:W-:Y:S02]  /*10c30*/  @!P3 LEA R20, P5, R19.reuse, R20, 0x1 ;  /* 0x000000141314b211 */ /* 0x040fe400078a08ff */
[-C--:B--2---:R-:W-:Y:S02]  /*10c40*/  @!P2 LEA.HI.X R3, R18, R0.reuse, R190, 0x1, P4 ;  /* 0x000000001203a211 */ /* 0x084fe400020f0cbe */
[----:B------:R-:W-:-:S03]  /*10c50*/  @!P3 LEA.HI.X R21, R19, R0, R189, 0x1, P5 ;  /* 0x000000001315b211 */ /* 0x000fc600028f0cbd */
[----:B-----5:R3:W-:Y:S04]  /*10c60*/  @!P2 ST.E.128 desc[UR52][R2.64], R52 ;  /* 0x000000340200a985 */ /* 0x0207e8000c101d34 */
[----:B------:R3:W-:Y:S02]  /*10c70*/  @!P3 ST.E.128 desc[UR52][R20.64], R60 ;  /* 0x0000003c1400b985 */ /* 0x0007e4000c101d34 */
.L_x_7634:
[----:B------:R-:W-:Y:S05]  /*10c80*/  BSYNC B1 ;  /* 0x0000000000017941 */ /* 0x000fea0003800000 */
.L_x_7633:
[----:B--2---:R2:W4:Y:S01]  /*10c90*/  SHFL.IDX PT, R0, R25, 0x1, 0x181f ;  /* 0x00381f0019007f89 */ /* 0x00452200000e0000 */
[----:B------:R-:W-:Y:S03]  /*10ca0*/  BSSY B1, `(.L_x_7635) ;  /* 0x000000c000017945 */ /* 0x000fe60003800000 */
[----:B-1-3--:R2:W1:Y:S01]  /*10cb0*/  SHFL.IDX PT, R20, R24, 0x1, 0x181f ;  /* 0x00381f0018147f89 */ /* 0x00a46200000e0000 */
[----:B------:R-:W-:Y:S05]  /*10cc0*/  @P0 BRA `(.L_x_7636) ;  /* 0x0000000000240947 */ /* 0x000fea0003800000 */
[----:B------:R-:W-:Y:S02]  /*10cd0*/  ULDC UR5, c[0x0][0xac8] ;  /* 0x0002b20000057ab9 */ /* 0x000fe40000000800 */
[----:B------:R-:W-:Y:S02]  /*10ce0*/  ISETP.GE.AND P3, PT, R18, UR5, PT ;  /* 0x0000000512007c0c */ /* 0x000fe4000bf66270 */
[----:B------:R-:W-:-:S11]  /*10cf0*/  ISETP.GE.AND P4, PT, R19, UR5, PT ;  /* 0x0000000513007c0c */ /* 0x000fd6000bf86270 */
[CC--:B-1----:R-:W-:Y:S02]  /*10d00*/  @!P3 LEA R2, P0, R18.reuse, R20.reuse, 0x1 ;  /* 0x000000141202b211 */ /* 0x0c2fe400078008ff */
[C---:B------:R-:W-:Y:S02]  /*10d10*/  @!P4 LEA R20, P2, R19.reuse, R20, 0x1 ;  /* 0x000000141314c211 */ /* 0x040fe400078408ff */
[-C--:B----4-:R-:W-:Y:S02]  /*10d20*/  @!P3 LEA.HI.X R3, R18, R0.reuse, R190, 0x1, P0 ;  /* 0x000000001203b211 */ /* 0x090fe400000f0cbe */
[----:B------:R-:W-:-:S03]  /*10d30*/  @!P4 LEA.HI.X R21, R19, R0, R189, 0x1, P2 ;  /* 0x000000001315c211 */ /* 0x000fc600010f0cbd */
[----:B-----5:R3:W-:Y:S04]  /*10d40*/  @!P3 ST.E.128 desc[UR52][R2.64], R48 ;  /* 0x000000300200b985 */ /* 0x0207e8000c101d34 */
[----:B------:R3:W-:Y:S02]  /*10d50*/  @!P4 ST.E.128 desc[UR52][R20.64], R56 ;  /* 0x000000381400c985 */ /* 0x0007e4000c101d34 */
.L_x_7636:
[----:B------:R-:W-:Y:S05]  /*10d60*/  BSYNC B1 ;  /* 0x0000000000017941 */ /* 0x000fea0003800000 */
.L_x_7635:
[----:B----4-:R4:W0:Y:S01]  /*10d70*/  SHFL.IDX PT, R0, R25, 0x2, 0x181f ;  /* 0x00581f0019007f89 */ /* 0x01082200000e0000 */
        /* <DEDUP_REMOVED lines=8> */
[-C--:B0-----:R-:W-:Y:S02]  /*10e00*/  @!P2 LEA.HI.X R3, R18, R0.reuse, R190, 0x1, P0 ;  /* 0x000000001203a211 */ /* 0x081fe400000f0cbe */
[----:B------:R-:W-:-:S03]  /*10e10*/  @!P3 LEA.HI.X R21, R19, R0, R189, 0x1, P1 ;  /* 0x000000001315b211 */ /* 0x000fc600008f0cbd */
[----:B-----5:R3:W-:Y:S04]  /*10e20*/  @!P2 ST.E.128 desc[UR52][R2.64], R40 ;  /* 0x000000280200a985 */ /* 0x0207e8000c101d34 */
[----:B------:R3:W-:Y:S02]  /*10e30*/  @!P3 ST.E.128 desc[UR52][R20.64], R12 ;  /* 0x0000000c1400b985 */ /* 0x0007e4000c101d34 */
.L_x_7638:
[----:B------:R-:W-:Y:S05]  /*10e40*/  BSYNC B1 ;  /* 0x0000000000017941 */ /* 0x000fea0003800000 */
.L_x_7637:
[----:B0-----:R-:W-:Y:S01]  /*10e50*/  VIADD R0, R26, 0x60 ;  /* 0x000000601a007836 */ /* 0x001fe20000000000 */
[----:B--2-4-:R-:W0:Y:S04]  /*10e60*/  SHFL.IDX PT, R25, R25, 0x3, 0x181f ;  /* 0x00781f0019197f89 */ /* 0x014e2800000e0000 */
[----:B------:R-:W-:Y:S01]  /*10e70*/  ISETP.GE.AND P0, PT, R0, R45, PT ;  /* 0x0000002d0000720c */ /* 0x000fe20003f06270 */
[----:B------:R-:W2:-:S12]  /*10e80*/  SHFL.IDX PT, R24, R24, 0x3, 0x181f ;  /* 0x00781f0018187f89 */ /* 0x000e9800000e0000 */
[----:B------:R-:W-:Y:S05]  /*10e90*/  @P0 BRA `(.L_x_7639) ;  /* 0x0000000800800947 */ /* 0x000fea0003800000 */
[----:B------:R-:W-:Y:S02]  /*10ea0*/  ULDC UR5, c[0x0][0xac8] ;  /* 0x0002b20000057ab9 */ /* 0x000fe40000000800 */
[----:B------:R-:W-:-:S13]  /*10eb0*/  ISETP.GE.AND P1, PT, R18, UR5, PT ;  /* 0x0000000512007c0c */ /* 0x000fda000bf26270 */
[----:B--23--:R-:W-:-:S04]  /*10ec0*/  @!P1 LEA R2, P0, R18, R24, 0x1 ;  /* 0x0000001812029211 */ /* 0x00cfc800078008ff */
[----:B0-----:R-:W-:Y:S02]  /*10ed0*/  @!P1 LEA.HI.X R3, R18, R25, R190, 0x1, P0 ;  /* 0x0000001912039211 */ /* 0x001fe400000f0cbe */
[----:B------:R-:W-:-:S03]  /*10ee0*/  ISETP.GE.AND P0, PT, R19, UR5, PT ;  /* 0x0000000513007c0c */ /* 0x000fc6000bf06270 */
[----:B-----5:R4:W-:Y:S10]  /*10ef0*/  @!P1 ST.E.128 desc[UR52][R2.64], R4 ;  /* 0x0000000402009985 */ /* 0x0209f4000c101d34 */
[----:B------:R-:W-:Y:S05]  /*10f00*/  @P0 BRA `(.L_x_7639) ;  /* 0x0000000800640947 */ /* 0x000fea0003800000 */
[----:B----4-:R-:W-:-:S04]  /*10f10*/  LEA R2, P0, R19, R24, 0x1 ;  /* 0x0000001813027211 */ /* 0x010fc800078008ff */
[----:B------:R-:W-:-:S05]  /*10f20*/  LEA.HI.X R3, R19, R25, R189, 0x1, P0 ;  /* 0x0000001913037211 */ /* 0x000fca00000f0cbd */
[----:B------:R0:W-:Y:S01]  /*10f30*/  ST.E.128 desc[UR52][R2.64], R8 ;  /* 0x0000000802007985 */ /* 0x0001e2000c101d34 */
[----:B------:R-:W-:Y:S05]  /*10f40*/  BRA `(.L_x_7639) ;  /* 0x0000000800547947 */ /* 0x000fea0003800000 */
.L_x_7632:
        /* <DEDUP_REMOVED lines=20> */
[----:B------:R-:W-:Y:S01]  /*11090*/  IMAD.MOV.U32 R2, RZ, RZ, R4 ;  /* 0x000000ffff027224 */ /* 0x000fe200078e0004 */
        /* <DEDUP_REMOVED lines=29> */
.L_x_7641:
[----:B------:R-:W-:Y:S05]  /*11270*/  BSYNC B1 ;  /* 0x0000000000017941 */ /* 0x000fea0003800000 */
.L_x_7640:
        /* <DEDUP_REMOVED lines=20> */
[----:B------:R-:W-:Y:S02]  /*113c0*/  IMAD R7, R8, R7, R6 ;  /* 0x0000000708077224 */ /* 0x000fe400078e0206 */
        /* <DEDUP_REMOVED lines=9> */
[----:B------:R-:W-:Y:S02]  /*11460*/  VIADD R6, R184, UR37 ;  /* 0x00000025b8067c36 */ /* 0x000fe40008000000 */
        /* <DEDUP_REMOVED lines=17> */
[----:B------:R-:W-:-:S11]  /*11580*/  ISETP.GE.AND P5, PT, R19, UR5, PT ;  /* 0x0000000513007c0c */ /* 0x000fd6000bfa6270 */
[CC--:B-1----:R-:W-:Y:S02]  /*11590*/  @!P4 LEA R10, P2, R18.reuse, R2.reuse, 0x1 ;  /* 0x00000002120ac211 */ /* 0x0c2fe400078408ff */
[C---:B------:R-:W-:Y:S02]  /*115a0*/  @!P5 LEA R2, P3, R19.reuse, R2, 0x1 ;  /* 0x000000021302d211 */ /* 0x040fe400078608ff */
[-C--:B--2---:R-:W-:Y:S02]  /*115b0*/  @!P4 LEA.HI.X R11, R18, R0.reuse, R190, 0x1, P2 ;  /* 0x00000000120bc211 */ /* 0x084fe400010f0cbe */
[----:B------:R-:W-:-:S03]  /*115c0*/  @!P5 LEA.HI.X R3, R19, R0, R189, 0x1, P3 ;  /* 0x000000001303d211 */ /* 0x000fc600018f0cbd */
[----:B------:R3:W-:Y:S04]  /*115d0*/  @!P4 ST.E.128 desc[UR52][R10.64], RZ ;  /* 0x000000ff0a00c985 */ /* 0x0007e8000c101d34 */
[----:B------:R3:W-:Y:S02]  /*115e0*/  @!P5 ST.E.128 desc[UR52][R2.64], RZ ;  /* 0x000000ff0200d985 */ /* 0x0007e4000c101d34 */
.L_x_7643:
[----:B------:R-:W-:Y:S05]  /*115f0*/  BSYNC B1 ;  /* 0x0000000000017941 */ /* 0x000fea0003800000 */
.L_x_7642:
        /* <DEDUP_REMOVED lines=11> */
[----:B------:R3:W-:Y:S04]  /*116b0*/  @!P3 ST.E.128 desc[UR52][R10.64], RZ ;  /* 0x000000ff0a00b985 */ /* 0x0007e8000c101d34 */
[----:B------:R3:W-:Y:S02]  /*116c0*/  @!P4 ST.E.128 desc[UR52][R2.64], RZ ;  /* 0x000000ff0200c985 */ /* 0x0007e4000c101d34 */
.L_x_7645:
[----:B------:R-:W-:Y:S05]  /*116d0*/  BSYNC B1 ;  /* 0x0000000000017941 */ /* 0x000fea0003800000 */
.L_x_7644:
        /* <DEDUP_REMOVED lines=11> */
[----:B------:R3:W-:Y:S04]  /*11790*/  @!P2 ST.E.128 desc[UR52][R10.64], RZ ;  /* 0x000000ff0a00a985 */ /* 0x0007e8000c101d34 */
[----:B------:R3:W-:Y:S02]  /*117a0*/  @!P3 ST.E.128 desc[UR52][R2.64], RZ ;  /* 0x000000ff0200b985 */ /* 0x0007e4000c101d34 */
.L_x_7647:
[----:B------:R-:W-:Y:S05]  /*117b0*/  BSYNC B1 ;  /* 0x0000000000017941 */ /* 0x000fea0003800000 */
.L_x_7646:
[----:B---3--:R-:W-:Y:S01]  /*117c0*/  VIADD R3, R6, 0x60 ;  /* 0x0000006006037836 */ /* 0x008fe20000000000 */
[----:B0-----:R0:W3:Y:S04]  /*117d0*/  SHFL.IDX PT, R0, R5, 0x3, 0x181f ;  /* 0x00781f0005007f89 */ /* 0x0010e800000e0000 */
[----:B------:R-:W-:Y:S01]  /*117e0*/  ISETP.GE.AND P0, PT, R3, R9, PT ;  /* 0x000000090300720c */ /* 0x000fe20003f06270 */
[----:B-1----:R0:W1:-:S12]  /*117f0*/  SHFL.IDX PT, R2, R4, 0x3, 0x181f ;  /* 0x00781f0004027f89 */ /* 0x00205800000e0000 */
[----:B0-----:R-:W-:Y:S05]  /*11800*/  @P0 BRA `(.L_x_7639) ;  /* 0x0000000000240947 */ /* 0x001fea0003800000 */
[----:B------:R-:W-:Y:S02]  /*11810*/  ULDC UR5, c[0x0][0xac8] ;  /* 0x0002b20000057ab9 */ /* 0x000fe40000000800 */
[----:B------:R-:W-:Y:S02]  /*11820*/  ISETP.GE.AND P2, PT, R18, UR5, PT ;  /* 0x0000000512007c0c */ /* 0x000fe4000bf46270 */
[----:B------:R-:W-:-:S11]  /*11830*/  ISETP.GE.AND P3, PT, R19, UR5, PT ;  /* 0x0000000513007c0c */ /* 0x000fd6000bf66270 */
[CC--:B-12-4-:R-:W-:Y:S02]  /*11840*/  @!P2 LEA R4, P0, R18.reuse, R2.reuse, 0x1 ;  /* 0x000000021204a211 */ /* 0x0d6fe400078008ff */
[C---:B------:R-:W-:Y:S02]  /*11850*/  @!P3 LEA R2, P1, R19.reuse, R2, 0x1 ;  /* 0x000000021302b211 */ /* 0x040fe400078208ff */
[-C--:B---3--:R-:W-:Y:S02]  /*11860*/  @!P2 LEA.HI.X R5, R18, R0.reuse, R190, 0x1, P0 ;  /* 0x000000001205a211 */ /* 0x088fe400000f0cbe */
[----:B------:R-:W-:-:S03]  /*11870*/  @!P3 LEA.HI.X R3, R19, R0, R189, 0x1, P1 ;  /* 0x000000001303b211 */ /* 0x000fc600008f0cbd */
[----:B------:R0:W-:Y:S04]  /*11880*/  @!P2 ST.E.128 desc[UR52][R4.64], RZ ;  /* 0x000000ff0400a985 */ /* 0x0001e8000c101d34 */
[----:B------:R0:W-:Y:S02]  /*11890*/  @!P3 ST.E.128 desc[UR52][R2.64], RZ ;  /* 0x000000ff0200b985 */ /* 0x0001e4000c101d34 */
.L_x_7639:
[----:B------:R-:W-:Y:S05]  /*118a0*/  BSYNC B0 ;  /* 0x0000000000007941 */ /* 0x000fea0003800000 */
.L_x_7631:
[----:B------:R-:W-:Y:S02]  /*118b0*/  ULDC UR5, c[0x0][0xc38] ;  /* 0x00030e0000057ab9 */ /* 0x000fe40000000800 */
[----:B------:R-:W-:-:S06]  /*118c0*/  UISETP.GE.AND UP0, UPT, UR4, UR5, UPT ;  /* 0x000000050400728c */ /* 0x000fcc000bf06270 */
[----:B------:R-:W-:-:S13]  /*118d0*/  PLOP3.LUT P0, PT, PT, PT, UP0, 0x80, 0x0 ;  /* 0x000000000000781c */ /* 0x000fda0003f0f008 */
[----:B------:R-:W-:Y:S05]  /*118e0*/  @!P0 BRA `(.L_x_7648) ;  /* 0xfffffef000f48947 */ /* 0x000fea000383ffff */
[----:B------:R-:W-:Y:S05]  /*118f0*/  EXIT ;  /* 0x000000000000794d */ /* 0x000fea0003800000 */
.L_x_7542:
[----:B------:R-:W-:-:S08]  /*11900*/  NOP ;  /* 0x0000000000007918 */ /* 0x000fd00000000000 */
[----:B------:R-:W0:-:S00]  /*11910*/  USETMAXREG.DEALLOC.CTAPOOL 0x28 ;  /* 0x00000028000079c8 */ /* 0x000e0000080e0500 */
[----:B0-----:R-:W-:-:S06]  /*11920*/  LOP3.LUT R0, R0, 0x3, RZ, 0xc0, !PT ;  /* 0x0000000300007812 */ /* 0x001fcc00078ec0ff */
[----:B------:R-:W0:Y:S01]  /*11930*/  S2UR UR10, SR_CTAID.X ;  /* 0x00000000000a79c3 */ /* 0x000e220000002500 */
[----:B------:R-:W-:Y:S01]  /*11940*/  LOP3.LUT R19, R19, 0xfffffeff, RZ, 0xc0, !PT ;  /* 0xfffffeff13137812 */ /* 0x000fe200078ec0ff */
[----:B------:R-:W-:Y:S01]  /*11950*/  IMAD.MOV.U32 R23, RZ, RZ, RZ ;  /* 0x000000ffff177224 */ /* 0x000fe200078e00ff */
[----:B------:R1:W2:Y:S01]  /*11960*/  SHFL.IDX PT, R2, R0, RZ, 0x1f ;  /* 0x00001fff00027589 */ /* 0x0002a200000e0000 */
[----:B------:R-:W-:Y:S02]  /*11970*/  IMAD.MOV.U32 R26, RZ, RZ, 0x1 ;  /* 0x00000001ff1a7424 */ /* 0x000fe400078e00ff */
[----:B------:R-:W-:Y:S02]  /*11980*/  IMAD.MOV.U32 R36, RZ, RZ, RZ ;  /* 0x000000ffff247224 */ /* 0x000fe400078e00ff */
[----:B-1----:R-:W0:Y:S01]  /*11990*/  LDC R0, c[0x0][0xc38] ;  /* 0x00030e00ff007b82 */ /* 0x002e220000000800 */
[----:B--2---:R-:W-:-:S13]  /*119a0*/  ISETP.NE.AND P0, PT, R2, RZ, PT ;  /* 0x000000ff0200720c */ /* 0x004fda0003f05270 */
[----:B------:R-:W-:Y:S01]  /*119b0*/  @P0 LOP3.LUT R19, R19, 0x100, RZ, 0xfc, !PT ;  /* 0x0000010013130812 */ /* 0x000fe200078efcff */
[----:B------:R-:W-:Y:S06]  /*119c0*/  @P0 BAR.ARV 0x4, 0x180 ;  /* 0x0106000000000b1d */ /* 0x000fec0000002000 */
[----:B0-----:R-:W-:-:S13]  /*119d0*/  ISETP.LE.AND P0, PT, R0, UR10, PT ;  /* 0x0000000a00007c0c */ /* 0x001fda000bf03270 */
[----:B------:R-:W-:Y:S05]  /*119e0*/  @P0 BRA `(.L_x_7649) ;  /* 0x0000004000640947 */ /* 0x000fea0003800000 */
[----:B------:R-:W0:Y:S01]  /*119f0*/  S2R R5, SR_TID.X ;  /* 0x0000000000057919 */ /* 0x000e220000002100 */
[----:B------:R-:W-:Y:S01]  /*11a00*/  ULDC.64 UR6, c[0x0][0x2f0] ;  /* 0x0000bc0000067ab9 */ /* 0x000fe20000000a00 */
[----:B------:R-:W-:Y:S01]  /*11a10*/  ULDC UR9, c[0x0][0x2b8] ;  /* 0x0000ae0000097ab9 */ /* 0x000fe20000000800 */
[----:B------:R-:W-:Y:S01]  /*11a20*/  LOP3.LUT R19, R19, 0xfffffffe, RZ, 0xc0, !PT ;  /* 0xfffffffe13137812 */ /* 0x000fe200078ec0ff */
[----:B------:R-:W1:Y:S01]  /*11a30*/  S2UR UR8, SR_CgaCtaId ;  /* 0x00000000000879c3 */ /* 0x000e620000008800 */
[----:B------:R-:W-:Y:S01]  /*11a40*/  ULDC.64 UR4, c[0x0][0x418] ;  /* 0x0001060000047ab9 */ /* 0x000fe20000000a00 */
[----:B------:R-:W-:Y:S01]  /*11a50*/  ULDC UR39, c[0x0][0x288] ;  /* 0x0000a20000277ab9 */ /* 0x000fe20000000800 */
[----:B------:R-:W-:Y:S01]  /*11a60*/  UISETP.NE.U32.AND UP0, UPT, UR4, URZ, UPT ;  /* 0x0000003f0400728c */ /* 0x000fe2000bf05070 */
[----:B------:R-:W-:Y:S01]  /*11a70*/  IMAD.U32 R34, RZ, RZ, UR10 ;  /* 0x0000000aff227e24 */ /* 0x000fe2000f8e00ff */
[----:B------:R-:W-:Y:S01]  /*11a80*/  ULDC UR38, c[0x0][0x448] ;  /* 0x0001120000267ab9 */ /* 0x000fe20000000800 */
[----:B------:R-:W-:Y:S01]  /*11a90*/  ULDC UR4, c[0x0][0x424] ;  /* 0x0001090000047ab9 */ /* 0x000fe20000000800 */
[----:B------:R-:W-:Y:S01]  /*11aa0*/  UISETP.NE.AND.EX UP0, UPT, UR5, URZ, UPT, UP0 ;  /* 0x0000003f0500728c */ /* 0x000fe2000bf05300 */
[----:B------:R-:W-:Y:S01]  /*11ab0*/  IMAD.MOV.U32 R26, RZ, RZ, 0x1 ;  /* 0x00000001ff1a7424 */ /* 0x000fe200078e00ff */
[----:B------:R-:W-:Y:S01]  /*11ac0*/  UIMAD UR38, UR38, UR39, URZ ;  /* 0x00000027262672a4 */ /* 0x000fe2000f8e023f */
[----:B------:R-:W-:Y:S01]  /*11ad0*/  IMAD.MOV.U32 R36, RZ, RZ, RZ ;  /* 0x000000ffff247224 */ /* 0x000fe200078e00ff */
[----:B------:R-:W-:Y:S01]  /*11ae0*/  USEL UR4, UR4, 0x1, UP0 ;  /* 0x0000000104047887 */ /* 0x000fe20008000000 */
[----:B------:R-:W-:Y:S01]  /*11af0*/  IMAD.MOV.U32 R23, RZ, RZ, RZ ;  /* 0x000000ffff177224 */ /* 0x000fe200078e00ff */
[----:B------:R-:W-:Y:S01]  /*11b00*/  UMOV UR5, 0x400 ;  /* 0x0000040000057882 */ /* 0x000fe20000000000 */
[----:B------:R-:W-:-:S02]  /*11b10*/  ULOP3.LUT UR46, UR36, 0x2, URZ, 0xfc, !UPT ;  /* 0x00000002242e7892 */ /* 0x000fc4000f8efc3f */
[----:B------:R-:W-:Y:S01]  /*11b20*/  UIMAD UR37, UR4, UR6, URZ ;  /* 0x00000006042572a4 */ /* 0x000fe2000f8e023f */
[----:B------:R-:W-:-:S03]  /*11b30*/  ULDC UR48, c[0x0][0xc] ;  /* 0x0000030000307ab9 */ /* 0x000fc60000000800 */
[----:B------:R-:W-:Y:S02]  /*11b40*/  UIADD3 UR4, UR37, 0x7f, URZ ;  /* 0x0000007f25047890 */ /* 0x000fe4000fffe03f */
[----:B------:R-:W-:Y:S02]  /*11b50*/  UIADD3 UR47, UR37, 0x1, -UR39 ;  /* 0x00000001252f7890 */ /* 0x000fe4000fffe827 */
[----:B-1----:R-:W-:Y:S02]  /*11b60*/  ULEA UR8, UR8, UR5, 0x18 ;  /* 0x0000000508087291 */ /* 0x002fe4000f8ec03f */
[----:B------:R-:W-:Y:S01]  /*11b70*/  USHF.R.S32.HI UR5, URZ, 0x1f, UR4 ;  /* 0x0000001f3f057899 */ /* 0x000fe20008011404 */
[C---:B0-----:R-:W-:Y:S01]  /*11b80*/  IMAD.SHL.U32 R30, R5.reuse, 0x8, RZ ;  /* 0x00000008051e7824 */ /* 0x041fe200078e00ff */
[----:B------:R-:W-:Y:S02]  /*11b90*/  LOP3.LUT R4, R5, 0x7f, RZ, 0xc0, !PT ;  /* 0x0000007f05047812 */ /* 0x000fe400078ec0ff */
[----:B------:R-:W-:Y:S01]  /*11ba0*/  IMAD.U32 R16, RZ, RZ, UR8 ;  /* 0x00000008ff107e24 */ /* 0x000fe2000f8e00ff */
[----:B------:R-:W-:Y:S01]  /*11bb0*/  ULEA.HI UR5, UR5, UR4, URZ, 0x7 ;  /* 0x0000000405057291 */ /* 0x000fe2000f8f383f */
[C---:B------:R-:W-:Y:S01]  /*11bc0*/  LOP3.LUT R0, R30.reuse, 0x1f8, RZ, 0xc0, !PT ;  /* 0x000001f81e007812 */ /* 0x040fe200078ec0ff */
[----:B------:R-:W-:Y:S01]  /*11bd0*/  UIADD3 UR39, UR37, -UR39, URZ ;  /* 0x8000002725277290 */ /* 0x000fe2000fffe03f */
[----:B------:R-:W-:Y:S01]  /*11be0*/  LOP3.LUT R35, R30, 0x38, RZ, 0xc0, !PT ;  /* 0x000000381e237812 */ /* 0x000fe200078ec0ff */
[----:B------:R-:W-:Y:S01]  /*11bf0*/  USHF.R.S32.HI UR40, URZ, 0x7, UR5 ;  /* 0x000000073f287899 */ /* 0x000fe20008011405 */
[----:B------:R-:W-:-:S02]  /*11c00*/  LOP3.LUT R3, R0, 0x38, R5, 0x78, !PT ;  /* 0x0000003800037812 */ /* 0x000fc400078e7805 */
[----:B------:R-:W-:Y:S02]  /*11c10*/  LOP3.LUT R0, R35, 0x40, RZ, 0xfc, !PT ;  /* 0x0000004023007812 */ /* 0x000fe400078efcff */
[----:B------:R-:W-:Y:S02]  /*11c20*/  LOP3.LUT R30, R3, 0x200, R30, 0xf8, !PT ;  /* 0x00000200031e7812 */ /* 0x000fe400078ef81e */
[C---:B------:R-:W-:Y:S02]  /*11c30*/  ISETP.GE.AND P2, PT, R0.reuse, UR7, PT ;  /* 0x0000000700007c0c */ /* 0x040fe4000bf46270 */
[----:B------:R-:W-:Y:S01]  /*11c40*/  ISETP.GE.AND P1, PT, R0, UR9, PT ;  /* 0x0000000900007c0c */ /* 0x000fe2000bf26270 */
[----:B------:R-:W-:Y:S01]  /*11c50*/  IMAD R33, R30, 0x2, R16 ;  /* 0x000000021e217824 */ /* 0x000fe200078e0210 */
[----:B------:R-:W-:Y:S01]  /*11c60*/  ISETP.GE.AND P0, PT, R0, UR7, PT ;  /* 0x0000000700007c0c */ /* 0x000fe2000bf06270 */
[----:B------:R-:W-:Y:S01]  /*11c70*/  IMAD.SHL.U32 R0, R5, 0x10, RZ ;  /* 0x0000001005007824 */ /* 0x000fe200078e00ff */
[----:B------:R-:W-:-:S04]  /*11c80*/  SHF.R.U32.HI R37, RZ, 0x3, R4 ;  /* 0x00000003ff257819 */ /* 0x000fc80000011604 */
[----:B------:R-:W-:-:S03]  /*11c90*/  LOP3.LUT R2, R0, 0x70, RZ, 0xc0, !PT ;  /* 0x0000007000027812 */ /* 0x000fc600078ec0ff */
[----:B------:R-:W-:Y:S02]  /*11ca0*/  @P2 LOP3.LUT R19, R19, 0x1, RZ, 0xfc, !PT ;  /* 0x0000000113132812 */ /* 0x000fe400078efcff */
[----:B------:R-:W-:Y:S02]  /*11cb0*/  LOP3.LUT R0, R37, R2, RZ, 0xfc, !PT ;  /* 0x0000000225007212 */ /* 0x000fe400078efcff */
        /* <DEDUP_REMOVED lines=9> */
[----:B------:R-:W-:Y:S02]  /*11d50*/  @P0 LOP3.LUT R19, R19, 0x8, RZ, 0xfc, !PT ;  /* 0x0000000813130812 */ /* 0x000fe400078efcff */
[----:B------:R-:W-:Y:S02]  /*11d60*/  ISETP.GE.AND P0, PT, R35, UR9, PT ;  /* 0x0000000923007c0c */ /* 0x000fe4000bf06270 */
[----:B------:R-:W-:-:S11]  /*11d70*/  LOP3.LUT R19, R19, 0xffffff7f, RZ, 0xc0, !PT ;  /* 0xffffff7f13137812 */ /* 0x000fd600078ec0ff */
[----:B------:R-:W-:-:S07]  /*11d80*/  @P0 LOP3.LUT R19, R19, 0x80, RZ, 0xfc, !PT ;  /* 0x0000008013130812 */ /* 0x000fce00078efcff */
.L_x_7704:
        /* <DEDUP_REMOVED lines=22> */
.L_x_7650:
[----:B------:R-:W-:Y:S01]  /*11ef0*/  ULDC UR8, c[0x0][0xc54] ;  /* 0x0003150000087ab9 */ /* 0x000fe20000000800 */
[----:B------:R-:W-:Y:S01]  /*11f00*/  UMOV UR6, UR7 ;  /* 0x0000000700067c82 */ /* 0x000fe20008000000 */
[----:B------:R-:W-:-:S11]  /*11f10*/  UISETP.NE.AND UP0, UPT, UR8, 0x1, UPT ;  /* 0x000000010800788c */ /* 0x000fd6000bf05270 */
[----:B------:R-:W-:Y:S02]  /*11f20*/  @UP0 ULDC.64 UR10, c[0x0][0xc58] ;  /* 0x00031600000a0ab9 */ /* 0x000fe40000000a00 */
[----:B------:R-:W-:-:S04]  /*11f30*/  UIMAD.WIDE.U32 UR4, UR7, UR10, URZ ;  /* 0x0000000a070472a5 */ /* 0x000fc8000f8e003f */
[----:B------:R-:W-:-:S04]  /*11f40*/  @UP0 USHF.R.U32.HI UR6, URZ, UR11, UR5 ;  /* 0x0000000b3f060299 */ /* 0x000fc80008011605 */
[----:B------:R-:W-:-:S12]  /*11f50*/  UIMAD UR4, UR6, UR8, URZ ;  /* 0x00000008060472a4 */ /* 0x000fd8000f8e023f */
.L_x_7651:
        /* <DEDUP_REMOVED lines=48> */
.L_x_7653:
[----:B------:R-:W-:-:S11]  /*12260*/  UISETP.NE.AND UP1, UPT, UR5, 0x1, UPT ;  /* 0x000000010500788c */ /* 0x000fd6000bf25270 */
[----:B------:R-:W-:Y:S02]  /*12270*/  @UP1 ULDC.64 UR10, c[0x0][0x9e8] ;  /* 0x00027a00000a1ab9 */ /* 0x000fe40000000a00 */
[----:B------:R-:W-:-:S04]  /*12280*/  UIMAD.WIDE.U32 UR6, UR8, UR10, URZ ;  /* 0x0000000a080672a5 */ /* 0x000fc8000f8e003f */
[----:B------:R-:W-:-:S12]  /*12290*/  @UP1 USHF.R.U32.HI UR8, URZ, UR11, UR7 ;  /* 0x0000000b3f081299 */ /* 0x000fd80008011607 */
.L_x_7654:
[----:B------:R-:W-:-:S04]  /*122a0*/  UIMAD UR8, UR8, UR5, UR5 ;  /* 0x00000005080872a4 */ /* 0x000fc8000f8e0205 */
[----:B------:R-:W-:-:S04]  /*122b0*/  UISETP.LT.AND UP1, UPT, UR4, UR8, UPT ;  /* 0x000000080400728c */ /* 0x000fc8000bf21270 */
[----:B------:R-:W-:-:S12]  /*122c0*/  USEL UR4, UR4, UR8, UP1 ;  /* 0x0000000804047287 */ /* 0x000fd80008800000 */
.L_x_7652:
        /* <DEDUP_REMOVED lines=27> */
.L_x_7656:
[----:B------:R-:W-:-:S11]  /*12480*/  UISETP.NE.AND UP0, UPT, UR5, 0x1, UPT ;  /* 0x000000010500788c */ /* 0x000fd6000bf05270 */
[----:B------:R-:W-:Y:S02]  /*12490*/  @UP0 ULDC.64 UR10, c[0x0][0x9e8] ;  /* 0x00027a00000a0ab9 */ /* 0x000fe40000000a00 */
[----:B------:R-:W-:-:S04]  /*124a0*/  UIMAD.WIDE.U32 UR6, UR4, UR10, URZ ;  /* 0x0000000a040672a5 */ /* 0x000fc8000f8e003f */
[----:B------:R-:W-:-:S12]  /*124b0*/  @UP0 USHF.R.U32.HI UR4, URZ, UR11, UR7 ;  /* 0x0000000b3f040299 */ /* 0x000fd80008011607 */
.L_x_7657:
[----:B------:R-:W-:-:S04]  /*124c0*/  UIMAD UR4, UR4, UR5, URZ ;  /* 0x00000005040472a4 */ /* 0x000fc8000f8e023f */
[----:B------:R-:W-:-:S04]  /*124d0*/  UISETP.LT.AND UP0, UPT, UR8, UR4, UPT ;  /* 0x000000040800728c */ /* 0x000fc8000bf01270 */
[----:B------:R-:W-:-:S12]  /*124e0*/  USEL UR8, UR8, UR4, !UP0 ;  /* 0x0000000408087287 */ /* 0x000fd8000c000000 */
.L_x_7655:
        /* <DEDUP_REMOVED lines=26> */
.L_x_7659:
        /* <DEDUP_REMOVED lines=20> */
.L_x_7662:
[----:B------:R-:W-:Y:S05]  /*127d0*/  BSYNC B6 ;  /* 0x0000000000067941 */ /* 0x000fea0003800000 */
.L_x_7661:
        /* <DEDUP_REMOVED lines=20> */
.L_x_7665:
        /* <DEDUP_REMOVED lines=15> */
.L_x_7664:
[----:B------:R-:W-:Y:S05]  /*12a10*/  BSYNC B6 ;  /* 0x0000000000067941 */ /* 0x000fea0003800000 */
.L_x_7663:
        /* <DEDUP_REMOVED lines=15> */
.L_x_7720:
[----:B------:R-:W2:Y:S01]  /*12b10*/  S2R R0, SR_TID.X ;  /* 0x0000000000007919 */ /* 0x000ea20000002100 */
[----:B------:R-:W-:Y:S01]  /*12b20*/  UIADD3 UR4, UR44, -0x1, URZ ;  /* 0xffffffff2c047890 */ /* 0x000fe2000fffe03f */
[----:B0-----:R-:W-:Y:S02]  /*12b30*/  ISETP.NE.AND P1, PT, R10, 0x1, PT ;  /* 0x000000010a00780c */ /* 0x001fe40003f25270 */
[----:B-----5:R-:W-:Y:S02]  /*12b40*/  SHF.R.S32.HI R31, RZ, 0x1f, R29 ;  /* 0x0000001fff1f7819 */ /* 0x020fe4000001141d */
[----:B------:R-:W-:Y:S01]  /*12b50*/  LOP3.LUT R19, R19, 0xffffffdf, RZ, 0xc0, !PT ;  /* 0xffffffdf13137812 */ /* 0x000fe200078ec0ff */
[----:B------:R-:W-:-:S04]  /*12b60*/  IMAD.U32 R6, RZ, RZ, UR4 ;  /* 0x00000004ff067e24 */ /* 0x000fc8000f8e00ff */
[----:B------:R-:W-:-:S04]  /*12b70*/  IMAD.SHL.U32 R6, R6, 0x80, RZ ;  /* 0x0000008006067824 */ /* 0x000fc800078e00ff */
[----:B-1----:R-:W0:Y:S01]  /*12b80*/  @P1 LDC R3, c[0x0][0x438] ;  /* 0x00010e00ff031b82 */ /* 0x002e220000000800 */
[----:B------:R-:W-:Y:S01]  /*12b90*/  @P1 LOP3.LUT R19, R19, 0x20, RZ, 0xfc, !PT ;  /* 0x0000002013131812 */ /* 0x000fe200078efcff */
[----:B--2---:R-:W-:-:S05]  /*12ba0*/  IMAD.SHL.U32 R0, R0, 0x10, RZ ;  /* 0x0000001000007824 */ /* 0x004fca00078e00ff */
[----:B------:R-:W-:-:S04]  /*12bb0*/  LOP3.LUT R0, R0, 0x70, RZ, 0xc0, !PT ;  /* 0x0000007000007812 */ /* 0x000fc800078ec0ff */
[----:B------:R-:W-:Y:S02]  /*12bc0*/  LOP3.LUT R5, R6, R37, R0, 0xfe, !PT ;  /* 0x0000002506057212 */ /* 0x000fe400078efe00 */
[----:B------:R-:W1:Y:S02]  /*12bd0*/  @P1 LDC R0, c[0x0][0x434] ;  /* 0x00010d00ff001b82 */ /* 0x000e640000000800 */
[C---:B------:R-:W-:Y:S01]  /*12be0*/  ISETP.GE.AND P0, PT, R5.reuse, UR37, PT ;  /* 0x0000002505007c0c */ /* 0x040fe2000bf06270 */
[----:B------:R-:W-:-:S04]  /*12bf0*/  IMAD.IADD R7, R5, 0x1, R32 ;  /* 0x0000000105077824 */ /* 0x000fc800078e0220 */
[----:B------:R-:W-:-:S08]  /*12c00*/  IMAD.MOV.U32 R11, RZ, RZ, R7 ;  /* 0x000000ffff0b7224 */ /* 0x000fd000078e0007 */
[----:B------:R-:W2:Y:S08]  /*12c10*/  @!P0 LDC.64 R8, c[0x0][0x428] ;  /* 0x00010a00ff088b82 */ /* 0x000eb00000000a00 */
[----:B------:R-:W3:Y:S01]  /*12c20*/  @!P0 LDC.64 R4, c[0x0][0x418] ;  /* 0x00010600ff048b82 */ /* 0x000ee20000000a00 */
[----:B-1----:R-:W-:-:S05]  /*12c30*/  @P1 IMAD.HI.U32 R0, R7, R0, RZ ;  /* 0x0000000007001227 */ /* 0x002fca00078e00ff */
[----:B0-----:R-:W-:-:S04]  /*12c40*/  @P1 SHF.R.U32.HI R11, RZ, R3, R0 ;  /* 0x00000003ff0b1219 */ /* 0x001fc80000011600 */
        /* <DEDUP_REMOVED lines=8> */
[----:B------:R-:W-:-:S06]  /*12cd0*/  IMAD.MOV.U32 R0, RZ, RZ, RZ ;  /* 0x000000ffff007224 */ /* 0x000fcc00078e00ff */
[----:B------:R0:W5:Y:S01]  /*12ce0*/  @!P0 LDG.E R0, desc[UR52][R4.64] ;  /* 0x0000003404008981 */ /* 0x000162000c1e1900 */
[----:B------:R-:W-:Y:S01]  /*12cf0*/  IMAD R3, RZ, RZ, -UR42 ;  /* 0x8000002aff037e24 */ /* 0x000fe2000f8e02ff */
[----:B------:R-:W-:Y:S01]  /*12d00*/  LOP3.LUT R19, R19, 0xffffffef, RZ, 0xc0, !PT ;  /* 0xffffffef13137812 */ /* 0x000fe200078ec0ff */
[----:B------:R-:W-:Y:S02]  /*12d10*/  IMAD.MOV R2, RZ, RZ, -R11 ;  /* 0x000000ffff027224 */ /* 0x000fe400078e0a0b */
[----:B------:R-:W-:Y:S02]  /*12d20*/  IMAD R22, R22, R3, UR41 ;  /* 0x0000002916167e24 */ /* 0x000fe4000f8e0203 */
[----:B------:R-:W-:Y:S02]  /*12d30*/  IMAD.U32 R24, RZ, RZ, UR4 ;  /* 0x00000004ff187e24 */ /* 0x000fe4000f8e00ff */
[----:B0-----:R-:W-:Y:S01]  /*12d40*/  IMAD.U32 R4, RZ, RZ, UR46 ;  /* 0x0000002eff047e24 */ /* 0x001fe2000f8e00ff */
[----:B------:R-:W-:Y:S01]  /*12d50*/  SHF.R.S32.HI R28, RZ, 0x1f, R22 ;  /* 0x0000001fff1c7819 */ /* 0x000fe20000011416 */
[----:B------:R-:W-:-:S03]  /*12d60*/  IMAD R5, R10, R2, R7 ;  /* 0x000000020a057224 */ /* 0x000fc600078e0207 */
[----:B------:R-:W-:-:S13]  /*12d70*/  ISETP.NE.AND P2, PT, R4, 0x3, PT ;  /* 0x000000030400780c */ /* 0x000fda0003f45270 */
[----:B------:R-:W-:Y:S01]  /*12d80*/  @P2 LOP3.LUT R19, R19, 0x10, RZ, 0xfc, !PT ;  /* 0x0000001013132812 */ /* 0x000fe200078efcff */
[----:B------:R-:W-:Y:S06]  /*12d90*/  @!P2 BRA `(.L_x_7667) ;  /* 0x000000000004a947 */ /* 0x000fec0003800000 */
[----:B------:R-:W-:Y:S01]  /*12da0*/  BPT.TRAP 0x1 ;  /* 0x000000040000795c */ /* 0x000fe20000300000 */
.L_x_7667:
[----:B------:R-:W-:Y:S01]  /*12db0*/  SHF.R.S32.HI R8, RZ, 0x1f, R5 ;  /* 0x0000001fff087819 */ /* 0x000fe20000011405 */
[----:B------:R-:W-:Y:S01]  /*12dc0*/  ULDC.64 UR4, c[0x0][0x328] ;  /* 0x0000ca0000047ab9 */ /* 0x000fe20000000a00 */
[----:B-----5:R-:W-:Y:S01]  /*12dd0*/  SHF.R.S32.HI R4, RZ, 0x1f, R0 ;  /* 0x0000001fff047819 */ /* 0x020fe20000011400 */
[----:B------:R-:W-:Y:S02]  /*12de0*/  BSSY B0, `(.L_x_7668) ;  /* 0x0000016000007945 */ /* 0x000fe40003800000 */
        /* <DEDUP_REMOVED lines=15> */
[----:B------:R-:W-:Y:S02]  /*12ee0*/  IMAD.IADD R3, R3, 0x1, R7 ;  /* 0x0000000103037824 */ /* 0x000fe400078e0207 */
[----:B------:R-:W-:-:S03]  /*12ef0*/  IMAD R7, R23, 0x8, R16 ;  /* 0x0000000817077824 */ /* 0x000fc600078e0210 */
[----:B------:R-:W-:Y:S02]  /*12f00*/  LEA.HI.X R18, R2, UR5, R3, 0x1, P0 ;  /* 0x0000000502127c11 */ /* 0x000fe400080f0c03 */
[----:B------:R-:W-:-:S04]  /*12f10*/  SHF.L.U32 R2, R26, 0x1f, RZ ;  /* 0x0000001f1a027819 */ /* 0x000fc800000006ff */
[----:B------:R-:W0:Y:S02]  /*12f20*/  SYNCS.PHASECHK.TRANS64.TRYWAIT P0, [R7+URZ+0x28840], R2 ;  /* 0x02884002070075a7 */ /* 0x000e24000800017f */
[----:B0-----:R-:W-:Y:S05]  /*12f30*/  @!P0 BRA `(.L_x_7669) ;  /* 0x0000003000f48947 */ /* 0x001fea0003800000 */
.L_x_7721:
[----:B------:R-:W-:Y:S05]  /*12f40*/  BSYNC B0 ;  /* 0x0000000000007941 */ /* 0x000fea0003800000 */
.L_x_7668:
[----:B------:R-:W-:Y:S01]  /*12f50*/  ULDC.64 UR4, c[0x0][0x300] ;  /* 0x0000c00000047ab9 */ /* 0x000fe20000000a00 */
[----:B------:R-:W-:Y:S01]  /*12f60*/  IADD3 R6, -R37, UR37, -R6 ;  /* 0x0000002525067c10 */ /* 0x000fe2000fffe906 */
[----:B------:R-:W-:Y:S01]  /*12f70*/  IMAD R8, R8, UR4, RZ ;  /* 0x0000000408087c24 */ /* 0x000fe2000f8e02ff */
[----:B------:R-:W-:Y:S01]  /*12f80*/  LOP3.LUT P3, RZ, R19, 0x2, RZ, 0xc0, !PT ;  /* 0x0000000213ff7812 */ /* 0x000fe2000786c0ff */
[----:B0-----:R-:W-:Y:S01]  /*12f90*/  IMAD.WIDE.U32 R2, R5, UR4, RZ ;  /* 0x0000000405027c25 */ /* 0x001fe2000f8e00ff */
[----:B------:R-:W-:-:S03]  /*12fa0*/  LOP3.LUT P2, RZ, R19, 0x1, RZ, 0xc0, !PT ;  /* 0x0000000113ff7812 */ /* 0x000fc6000784c0ff */
        /* <DEDUP_REMOVED lines=28> */
[----:B------:R1:W-:Y:S01]  /*13170*/  @P0 LDGSTS.E.BYPASS.LTC128B.128 [R9+0x1c400], desc[UR52][R2.64+0x80], !P2 ;  /* 0x1c40008002090fae */ /* 0x0003e2000d101d74 */
[----:B------:R-:W-:-:S13]  /*13180*/  ISETP.GE.AND P0, PT, R6, 0x11, PT ;  /* 0x000000110600780c */ /* 0x000fda0003f06270 */
[----:B------:R-:W-:Y:S01]  /*13190*/  @P0 IMAD R25, R5, 0x2, R16 ;  /* 0x0000000205190824 */ /* 0x000fe200078e0210 */
[----:B0-----:R-:W-:-:S05]  /*131a0*/  @P0 LEA R14, P1, R35, R14, 0x1 ;  /* 0x0000000e230e0211 */ /* 0x001fca00078208ff */
[----:B-1----:R-:W-:Y:S02]  /*131b0*/  @P0 IMAD.MOV.U32 R2, RZ, RZ, R14 ;  /* 0x000000ffff020224 */ /* 0x002fe400078e000e */
[----:B------:R-:W-:Y:S01]  /*131c0*/  @P0 IMAD.X R21, RZ, RZ, R8, P1 ;  /* 0x000000ffff150224 */ /* 0x000fe200008e0608 */
[----:B------:R-:W0:Y:S03]  /*131d0*/  SHFL.IDX PT, R14, R4, 0x2, 0x181f ;  /* 0x00581f00040e7f89 */ /* 0x000e2600000e0000 */
[----:B------:R-:W-:Y:S01]  /*131e0*/  @P0 IMAD.MOV.U32 R3, RZ, RZ, R21 ;  /* 0x000000ffff030224 */ /* 0x000fe200078e0015 */
[----:B------:R-:W1:Y:S04]  /*131f0*/  SHFL.IDX PT, R8, R0, 0x2, 0x181f ;  /* 0x00581f0000087f89 */ /* 0x000e6800000e0000 */
[----:B------:R-:W-:Y:S04]  /*13200*/  @P0 LDGSTS.E.BYPASS.LTC128B.128 [R25+0x18c00], desc[UR52][R2.64], !P3 ;  /* 0x18c0000002190fae */ /* 0x000fe8000d901d74 */
[----:B------:R2:W-:Y:S01]  /*13210*/  @P0 LDGSTS.E.BYPASS.LTC128B.128 [R25+0x1cc00], desc[UR52][R2.64+0x80], !P2 ;  /* 0x1cc0008002190fae */ /* 0x0005e2000d101d74 */
[----:B------:R-:W-:-:S13]  /*13220*/  ISETP.GE.AND P0, PT, R6, 0x21, PT ;  /* 0x000000210600780c */ /* 0x000fda0003f06270 */
[----:B0-----:R-:W-:Y:S01]  /*13230*/  @P0 LEA R14, P1, R35, R14, 0x1 ;  /* 0x0000000e230e0211 */ /* 0x001fe200078208ff */
[----:B------:R-:W-:-:S04]  /*13240*/  @P0 IMAD R21, R5, 0x2, R16 ;  /* 0x0000000205150824 */ /* 0x000fc800078e0210 */
[----:B--2---:R-:W-:Y:S02]  /*13250*/  @P0 IMAD.MOV.U32 R2, RZ, RZ, R14 ;  /* 0x000000ffff020224 */ /* 0x004fe400078e000e */
[----:B-1----:R-:W-:Y:S01]  /*13260*/  @P0 IMAD.X R9, RZ, RZ, R8, P1 ;  /* 0x000000ffff090224 */ /* 0x002fe200008e0608 */
        /* <DEDUP_REMOVED lines=38> */
[----:B-1----:R-:W-:Y:S02]  /*134d0*/  @P0 IMAD.X R9, RZ, RZ, R8, P1 ;  /* 0x000000ffff090224 */ /* 0x002fe400008e0608 */
[----:B--2---:R-:W-:Y:S01]  /*134e0*/  @P0 IMAD.MOV.U32 R2, RZ, RZ, R14 ;  /* 0x000000ffff020224 */ /* 0x004fe200078e000e */
[----:B------:R0:W1:Y:S01]  /*134f0*/  SHFL.IDX PT, R8, R0, 0x7, 0x181f ;  /* 0x00f81f0000087f89 */ /* 0x00006200000e0000 */
[----:B------:R-:W-:-:S03]  /*13500*/  @P0 IMAD.MOV.U32 R3, RZ, RZ, R9 ;  /* 0x000000ffff030224 */ /* 0x000fc600078e0009 */
[----:B------:R0:W2:Y:S04]  /*13510*/  SHFL.IDX PT, R14, R4, 0x7, 0x181f ;  /* 0x00f81f00040e7f89 */ /* 0x0000a800000e0000 */
[----:B------:R0:W-:Y:S04]  /*13520*/  @P0 LDGSTS.E.BYPASS.LTC128B.128 [R21+0x1b400], desc[UR52][R2.64], !P3 ;  /* 0x1b40000002150fae */ /* 0x0001e8000d901d74 */
[----:B------:R0:W-:Y:S02]  /*13530*/  @P0 LDGSTS.E.BYPASS.LTC128B.128 [R21+0x1f400], desc[UR52][R2.64+0x80], !P2 ;  /* 0x1f40008002150fae */ /* 0x0001e4000d101d74 */
.L_x_7739:
        /* <DEDUP_REMOVED lines=8> */
[----:B------:R0:W-:Y:S01]  /*135c0*/  @P0 LDGSTS.E.BYPASS.LTC128B.128 [R5+0x1fc00], desc[UR52][R2.64+0x80], !P2 ;  /* 0x1fc0008002050fae */ /* 0x0001e2000d101d74 */
[----:B------:R-:W-:Y:S01]  /*135d0*/  PLOP3.LUT P0, PT, PT, PT, PT, 0x80, 0x0 ;  /* 0x000000000000781c */ /* 0x000fe20003f0f070 */
[----:B------:R-:W-:-:S12]  /*135e0*/  NOP ;  /* 0x0000000000007918 */ /* 0x000fd80000000000 */
.L_x_7671:
        /* <DEDUP_REMOVED lines=11> */
.L_x_7672:
[----:B------:R-:W-:Y:S01]  /*136a0*/  VIADD R0, R16, 0x10400 ;  /* 0x0001040010007836 */ /* 0x000fe20000000000 */
        /* <DEDUP_REMOVED lines=14> */
[----:B-1----:R-:W-:-:S02]  /*13790*/  IMAD.U32 R7, RZ, RZ, UR7 ;  /* 0x00000007ff077e24 */ /* 0x002fc4000f8e00ff */
[----:B------:R-:W-:Y:S02]  /*137a0*/  IMAD.U32 R10, RZ, RZ, UR8 ;  /* 0x00000008ff0a7e24 */ /* 0x000fe4000f8e00ff */
[----:B------:R-:W-:Y:S02]  /*137b0*/  IMAD.U32 R11, RZ, RZ, UR9 ;  /* 0x00000009ff0b7e24 */ /* 0x000fe4000f8e00ff */
[----:B------:R-:W-:Y:S02]  /*137c0*/  IMAD.MOV.U32 R8, RZ, RZ, 0x70 ;  /* 0x00000070ff087424 */ /* 0x000fe400078e00ff */
[----:B------:R-:W-:Y:S02]  /*137d0*/  IMAD.MOV.U32 R12, RZ, RZ, 0x1 ;  /* 0x00000001ff0c7424 */ /* 0x000fe400078e00ff */
[----:B------:R-:W-:-:S07]  /*137e0*/  IMAD.MOV.U32 R13, RZ, RZ, RZ ;  /* 0x000000ffff0d7224 */ /* 0x000fce00078e00ff */
[----:B------:R-:W-:-:S07]  /*137f0*/  LEPC R20, `(.L_x_7674) ;  /* 0x000000001014794e */ /* 0x000fce0000000000 */
[----:B0-----:R-:W-:Y:S05]  /*13800*/  CALL.ABS.NOINC R2 ;  /* 0x0000000002007343 */ /* 0x001fea0003c00000 */
.L_x_7674:
[----:B------:R-:W-:Y:S05]  /*13810*/  BSYNC B6 ;  /* 0x0000000000067941 */ /* 0x000fea0003800000 */
.L_x_7673:
        /* <DEDUP_REMOVED lines=8> */
[----:B------:R-:W-:-:S03]  /*138a0*/  @UP0 ULDC UR4, c[0x0][0x44c] ;  /* 0x0001130000040ab9 */ /* 0x000fc60000000800 */
[----:B------:R-:W-:-:S04]  /*138b0*/  UIMAD UR6, UR6, UR8, URZ ;  /* 0x00000008060672a4 */ /* 0x000fc8000f8e023f */
[----:B------:R-:W-:Y:S02]  /*138c0*/  UIMAD UR7, UR7, UR9, UR6 ;  /* 0x00000009070772a4 */ /* 0x000fe4000f8e0206 */
[----:B------:R-:W-:Y:S01]  /*138d0*/  USHF.R.S32.HI UR6, URZ, 0x1f, UR42 ;  /* 0x0000001f3f067899 */ /* 0x000fe2000801142a */
[----:B0-----:R-:W-:-:S05]  /*138e0*/  IMAD.SHL.U32 R2, R2, 0x10, RZ ;  /* 0x0000001002027824 */ /* 0x001fca00078e00ff */
[----:B------:R-:W-:-:S04]  /*138f0*/  LOP3.LUT R2, R2, 0x70, RZ, 0xc0, !PT ;  /* 0x0000007002027812 */ /* 0x000fc800078ec0ff */
[----:B------:R-:W-:-:S05]  /*13900*/  LOP3.LUT R2, R37, R2, RZ, 0xfc, !PT ;  /* 0x0000000225027212 */ /* 0x000fca00078efcff */
        /* <DEDUP_REMOVED lines=22> */
[C---:B-1----:R-:W-:Y:S02]  /*13a70*/  IMAD R7, R2.reuse, UR9, R3 ;  /* 0x0000000902077c24 */ /* 0x042fe4000f8e0203 */
        /* <DEDUP_REMOVED lines=31> */
[----:B------:R-:W-:-:S03]  /*13c70*/  VIADD R7, R5, 0x20 ;  /* 0x0000002005077836 */ /* 0x000fc60000000000 */
        /* <DEDUP_REMOVED lines=51> */
.L_x_7756:
        /* <DEDUP_REMOVED lines=8> */
[----:B------:R0:W-:Y:S01]  /*14030*/  @!P0 LDGSTS.E.BYPASS.LTC128B.128 [R33+0x17c00], desc[UR52][R2.64+0x80], !P5 ;  /* 0x17c0008002218fae */ /* 0x0001e2000e901d74 */
[----:B------:R-:W-:Y:S01]  /*14040*/  PLOP3.LUT P0, PT, PT, PT, PT, 0x80, 0x0 ;  /* 0x000000000000781c */ /* 0x000fe20003f0f070 */
[----:B------:R-:W-:-:S12]  /*14050*/  NOP ;  /* 0x0000000000007918 */ /* 0x000fd80000000000 */
.L_x_7676:
[----:B------:R-:W-:Y:S02]  /*14060*/  PLOP3.LUT P1, PT, P1, P0, PT, 0xa2, 0x0 ;  /* 0x000000000000781c */ /* 0x000fe40000f21472 */
[----:B------:R-:W-:-:S08]  /*14070*/  @P0 R2UR P1, UR4, R16 ;  /* 0x00000000100402ca */ /* 0x000fd00000020000 */
[----:B------:R-:W-:-:S05]  /*14080*/  @P0 PLOP3.LUT P0, PT, P1, PT, PT, 0x80, 0x0 ;  /* 0x000000000000081c */ /* 0x000fca0000f0f070 */
[----:B------:R-:W-:Y:S01]  /*14090*/  @!P1 SYNCS.ARRIVE.TRANS64.RED.A0T1 RZ, [UR4+0x28800], RZ ;  /* 0x028800ffffff99a7 */ /* 0x000fe20008200404 */
[----:B------:R-:W-:Y:S07]  /*140a0*/  @!P1 ARRIVES.LDGSTSBAR.64.TRANSCNT [UR4+0x28800] ;  /* 0x02880000ff0099b0 */ /* 0x000fee0008000a84 */
[----:B------:R-:W-:Y:S05]  /*140b0*/  @P0 BRA.U.ANY `(.L_x_7676) ;  /* 0xfffffffd00e80947 */ /* 0x000fea000393ffff */
[----:B------:R-:W-:-:S05]  /*140c0*/  VIADD R36, R36, 0x1 ;  /* 0x0000000124247836 */ /* 0x000fca0000000000 */
[----:B------:R-:W-:-:S04]  /*140d0*/  LEA.HI R0, R36, R36, RZ, 0x1 ;  /* 0x0000002424007211 */ /* 0x000fc800078f08ff */
[----:B0-----:R-:W-:-:S05]  /*140e0*/  LOP3.LUT R3, R0, 0xfffffffe, RZ, 0xc0, !PT ;  /* 0xfffffffe00037812 */ /* 0x001fca00078ec0ff */
[----:B------:R-:W-:-:S05]  /*140f0*/  IMAD.IADD R3, R36, 0x1, -R3 ;  /* 0x0000000124037824 */ /* 0x000fca00078e0a03 */
[----:B------:R-:W-:Y:S01]  /*14100*/  SHF.L.U32 R3, R3, 0x1f, RZ ;  /* 0x0000001f03037819 */ /* 0x000fe200000006ff */
[----:B------:R-:W-:Y:S01]  /*14110*/  NOP ;  /* 0x0000000000007918 */ /* 0x000fe20000000000 */
[----:B------:R0:W-:Y:S01]  /*14120*/  SYNCS.ARRIVE.TRANS64.A1T0 RZ, [R16+URZ+0x28800], RZ ;  /* 0x028800ff10ff79a7 */ /* 0x0001e2000810003f */
[----:B------:R-:W-:Y:S01]  /*14130*/  BSSY B0, `(.L_x_7677) ;  /* 0x0000003000007945 */ /* 0x000fe20003800000 */
[----:B------:R-:W1:Y:S03]  /*14140*/  SYNCS.PHASECHK.TRANS64.TRYWAIT P0, [R16+URZ+0x28820], R3 ;  /* 0x02882003100075a7 */ /* 0x000e66000800017f */
[----:B01----:R-:W-:Y:S05]  /*14150*/  @!P0 BRA `(.L_x_7678) ;  /* 0x0000003400888947 */ /* 0x003fea0003800000 */
.L_x_7757:
[----:B------:R-:W-:Y:S05]  /*14160*/  BSYNC B0 ;  /* 0x0000000000007941 */ /* 0x000fea0003800000 */
.L_x_7677:
        /* <DEDUP_REMOVED lines=9> */
.L_x_7692:
[----:B0-----:R-:W0:Y:S01]  /*14200*/  LDC R3, c[0x0][0x430] ;  /* 0x00010c00ff037b82 */ /* 0x001e220000000800 */
[----:B------:R-:W1:Y:S01]  /*14210*/  S2R R0, SR_TID.X ;  /* 0x0000000000007919 */ /* 0x000e620000002100 */
[----:B------:R-:W-:Y:S01]  /*14220*/  IMAD R7, R6, 0x80, R37 ;  /* 0x0000008006077824 */ /* 0x000fe200078e0225 */
[----:B------:R-:W-:Y:S05]  /*14230*/  YIELD ;  /* 0x0000000000007946 */ /* 0x000fea0003800000 */
[----:B------:R-:W-:Y:S01]  /*14240*/  ULDC.64 UR4, c[0x0][0x428] ;  /* 0x00010a0000047ab9 */ /* 0x000fe20000000a00 */
[----:B------:R-:W-:Y:S01]  /*14250*/  VIADD R23, R10, 0x1 ;  /* 0x000000010a177836 */ /* 0x000fe20000000000 */
        /* <DEDUP_REMOVED lines=32> */
.L_x_7680:
[----:B------:R-:W-:Y:S01]  /*14460*/  IMAD R6, R23, 0x8, R16 ;  /* 0x0000000817067824 */ /* 0x000fe200078e0210 */
[----:B------:R-:W-:Y:S01]  /*14470*/  SHF.L.U32 R3, R26, 0x1f, RZ ;  /* 0x0000001f1a037819 */ /* 0x000fe200000006ff */
[----:B------:R-:W-:Y:S03]  /*14480*/  BSSY B1, `(.L_x_7681) ;  /* 0x0000003000017945 */ /* 0x000fe60003800000 */
[----:B------:R-:W0:Y:S02]  /*14490*/  SYNCS.PHASECHK.TRANS64.TRYWAIT P0, [R6+URZ+0x28840], R3 ;  /* 0x02884003060075a7 */ /* 0x000e24000800017f */
[----:B0-----:R-:W-:Y:S05]  /*144a0*/  @!P0 BRA `(.L_x_7682) ;  /* 0x0000003000c88947 */ /* 0x001fea0003800000 */
.L_x_7758:
[----:B------:R-:W-:Y:S05]  /*144b0*/  BSYNC B1 ;  /* 0x0000000000017941 */ /* 0x000fea0003800000 */
.L_x_7681:
[----:B------:R-:W-:Y:S01]  /*144c0*/  SHF.R.S32.HI R21, RZ, 0x1f, R4 ;  /* 0x0000001fff157819 */ /* 0x000fe20000011404 */
[----:B------:R-:W-:Y:S01]  /*144d0*/  ULDC.64 UR4, c[0x0][0x300] ;  /* 0x0000c00000047ab9 */ /* 0x000fe20000000a00 */
[----:B------:R-:W-:Y:S01]  /*144e0*/  LOP3.LUT P2, RZ, R19, 0x2, RZ, 0xc0, !PT ;  /* 0x0000000213ff7812 */ /* 0x000fe2000784c0ff */
[----:B------:R-:W-:Y:S01]  /*144f0*/  IMAD R7, R23, 0x4000, R30 ;  /* 0x0000400017077824 */ /* 0x000fe200078e021e */
[----:B------:R-:W-:Y:S01]  /*14500*/  LOP3.LUT P1, RZ, R19, 0x1, RZ, 0xc0, !PT ;  /* 0x0000000113ff7812 */ /* 0x000fe2000782c0ff */
[----:B0-----:R-:W-:-:S04]  /*14510*/  IMAD R3, R21, UR4, RZ ;  /* 0x0000000415037c24 */ /* 0x001fc8000f8e02ff */
        /* <DEDUP_REMOVED lines=62> */
[----:B------:R0:W-:Y:S04]  /*14900*/  LDGSTS.E.BYPASS.LTC128B.128 [R7+0x1b400], desc[UR52][R2.64], !P2 ;  /* 0x1b40000002077fae */ /* 0x0001e8000d101d74 */
[----:B--2---:R0:W-:Y:S02]  /*14910*/  LDGSTS.E.BYPASS.LTC128B.128 [R7+0x1f400], desc[UR52][R2.64+0x80], !P1 ;  /* 0x1f40008002077fae */ /* 0x0041e4000c901d74 */
.L_x_7776:
[----:B0-----:R-:W-:-:S05]  /*14920*/  IADD3 R2, P0, R14, R5, RZ ;  /* 0x000000050e027210 */ /* 0x001fca0007f1e0ff */
        /* <DEDUP_REMOVED lines=8> */
.L_x_7684:
        /* <DEDUP_REMOVED lines=11> */
.L_x_7685:
[----:B------:R0:W-:Y:S01]  /*14a60*/  SYNCS.ARRIVE.TRANS64.A1T0 RZ, [R6+URZ+0x28830], RZ ;  /* 0x028830ff06ff79a7 */ /* 0x0001e2000810003f */
[----:B------:R-:W-:Y:S05]  /*14a70*/  @!P2 BRA `(.L_x_7686) ;  /* 0x000000000004a947 */ /* 0x000fea0003800000 */
[----:B------:R-:W-:Y:S01]  /*14a80*/  BPT.TRAP 0x1 ;  /* 0x000000040000795c */ /* 0x000fe20000300000 */
.L_x_7686:
[----:B------:R-:W-:Y:S01]  /*14a90*/  SHF.L.U32 R3, R20, 0x1f, RZ ;  /* 0x0000001f14037819 */ /* 0x000fe200000006ff */
[----:B0-----:R-:W-:Y:S01]  /*14aa0*/  IMAD R6, R10, 0x8, R16 ;  /* 0x000000080a067824 */ /* 0x001fe200078e0210 */
[----:B------:R-:W-:Y:S03]  /*14ab0*/  BSSY B1, `(.L_x_7687) ;  /* 0x0000003000017945 */ /* 0x000fe60003800000 */
[----:B------:R-:W0:Y:S02]  /*14ac0*/  SYNCS.PHASECHK.TRANS64.TRYWAIT P0, [R6+URZ+0x28860], R3 ;  /* 0x02886003060075a7 */ /* 0x000e24000800017f */
[----:B0-----:R-:W-:Y:S05]  /*14ad0*/  @!P0 BRA `(.L_x_7688) ;  /* 0x0000003400988947 */ /* 0x001fea0003800000 */
.L_x_7777:
[----:B------:R-:W-:Y:S05]  /*14ae0*/  BSYNC B1 ;  /* 0x0000000000017941 */ /* 0x000fea0003800000 */
.L_x_7687:
[----:B------:R-:W-:Y:S01]  /*14af0*/  IMAD.MOV.U32 R8, RZ, RZ, -0x80 ;  /* 0xffffff80ff087424 */ /* 0x000fe200078e00ff */
[----:B------:R-:W-:Y:S01]  /*14b00*/  UMOV UR4, 0xffffffff ;  /* 0xffffffff00047882 */ /* 0x000fe20000000000 */
[C---:B------:R-:W-:Y:S01]  /*14b10*/  LOP3.LUT P2, RZ, R19.reuse, 0x8, RZ, 0xc0, !PT ;  /* 0x0000000813ff7812 */ /* 0x040fe2000784c0ff */
[----:B------:R-:W-:Y:S01]  /*14b20*/  IMAD R7, R10, 0x4000, R30 ;  /* 0x000040000a077824 */ /* 0x000fe200078e021e */
[----:B------:R-:W-:Y:S01]  /*14b30*/  LOP3.LUT P1, RZ, R19, 0x4, RZ, 0xc0, !PT ;  /* 0x0000000413ff7812 */ /* 0x000fe2000782c0ff */
[----:B------:R-:W-:-:S04]  /*14b40*/  IMAD R8, R27, R8, UR37 ;  /* 0x000000251b087e24 */ /* 0x000fc8000f8e0208 */
[----:B------:R-:W-:Y:S01]  /*14b50*/  IMAD.IADD R8, R8, 0x1, -R37 ;  /* 0x0000000108087824 */ /* 0x000fe200078e0a25 */
[----:B------:R-:W-:Y:S07]  /*14b60*/  BRA.DIV UR4, `(.L_x_7689) ;  /* 0x0000003604887947 */ /* 0x000fee000b800000 */
[----:B------:R-:W1:Y:S01]  /*14b70*/  SHFL.IDX PT, R14, R17, RZ, 0x181f ;  /* 0x00181fff110e7589 */ /* 0x000e6200000e0000 */
[----:B------:R-:W-:-:S03]  /*14b80*/  IMAD R7, R7, 0x2, R16 ;  /* 0x0000000207077824 */ /* 0x000fc600078e0210 */
        /* <DEDUP_REMOVED lines=57> */
.L_x_7795:
        /* <DEDUP_REMOVED lines=29> */
.L_x_7690:
        /* <DEDUP_REMOVED lines=11> */
.L_x_7691:
        /* <DEDUP_REMOVED lines=8> */
.L_x_7679:
        /* <DEDUP_REMOVED lines=8> */
[----:B------:R-:W1:Y:S08]  /*152a0*/  FLO.U32 R0, UR4 ;  /* 0x0000000400007d00 */ /* 0x000e7000080e0000 */
[----:B------:R-:W0:Y:S01]  /*152b0*/  POPC R5, UR4 ;  /* 0x0000000400057d09 */ /* 0x000e220008000000 */
[----:B-1----:R-:W-:-:S13]  /*152c0*/  ISETP.EQ.U32.AND P0, PT, R0, R7, PT ;  /* 0x000000070000720c */ /* 0x002fda0003f02070 */
[----:B0-----:R-:W2:Y:S01]  /*152d0*/  @P0 ATOMG.E.ADD.STRONG.GPU PT, R3, desc[UR52][R2.64], R5 ;  /* 0x00000005020309a8 */ /* 0x001ea200081ee1f4 */
[----:B------:R-:W0:Y:S02]  /*152e0*/  S2R R4, SR_LTMASK ;  /* 0x0000000000047919 */ /* 0x000e240000003900 */
[----:B0-----:R-:W-:-:S04]  /*152f0*/  LOP3.LUT R4, R4, UR4, RZ, 0xc0, !PT ;  /* 0x0000000404047c12 */ /* 0x001fc8000f8ec0ff */
[----:B------:R-:W0:Y:S01]  /*15300*/  POPC R7, R4 ;  /* 0x0000000400077309 */ /* 0x000e220000000000 */
[----:B--2---:R-:W0:Y:S02]  /*15310*/  SHFL.IDX PT, R0, R3, R0, 0x1f ;  /* 0x00001f0003007589 */ /* 0x004e2400000e0000 */
[----:B0-----:R-:W-:-:S07]  /*15320*/  IADD3 R34, R0, UR48, R7 ;  /* 0x0000003000227c10 */ /* 0x001fce000fffe007 */
.L_x_7694:
[----:B------:R-:W-:Y:S05]  /*15330*/  BSYNC B0 ;  /* 0x0000000000007941 */ /* 0x000fea0003800000 */
.L_x_7693:
[----:B------:R-:W-:-:S05]  /*15340*/  IMAD.U32 R0, RZ, RZ, UR46 ;  /* 0x0000002eff007e24 */ /* 0x000fca000f8e00ff */
[----:B------:R-:W-:-:S13]  /*15350*/  ISETP.NE.AND P0, PT, R0, 0x3, PT ;  /* 0x000000030000780c */ /* 0x000fda0003f05270 */
[----:B------:R-:W-:Y:S05]  /*15360*/  @!P0 BRA `(.L_x_7695) ;  /* 0x0000000000048947 */ /* 0x000fea0003800000 */
[----:B------:R-:W-:Y:S01]  /*15370*/  BPT.TRAP 0x1 ;  /* 0x000000040000795c */ /* 0x000fe20000300000 */
.L_x_7695:
[----:B------:R-:W-:Y:S01]  /*15380*/  IMAD R4, R23, 0x8, R16 ;  /* 0x0000000817047824 */ /* 0x000fe200078e0210 */
[----:B0-----:R-:W-:Y:S01]  /*15390*/  SHF.L.U32 R3, R26, 0x1f, RZ ;  /* 0x0000001f1a037819 */ /* 0x001fe200000006ff */
[----:B------:R-:W-:Y:S01]  /*153a0*/  IMAD.MOV.U32 R5, RZ, RZ, -0x80 ;  /* 0xffffff80ff057424 */ /* 0x000fe200078e00ff */
[----:B------:R-:W-:Y:S02]  /*153b0*/  BSSY B0, `(.L_x_7696) ;  /* 0x0000004000007945 */ /* 0x000fe40003800000 */
[----:B------:R-:W0:Y:S01]  /*153c0*/  SYNCS.PHASECHK.TRANS64.TRYWAIT P0, [R4+URZ+0x28860], R3 ;  /* 0x02886003040075a7 */ /* 0x000e22000800017f */
[----:B------:R-:W-:Y:S01]  /*153d0*/  IMAD R24, R24, R5, UR37 ;  /* 0x0000002518187e24 */ /* 0x000fe2000f8e0205 */
[----:B0-----:R-:W-:Y:S06]  /*153e0*/  @!P0 BRA `(.L_x_7697) ;  /* 0x0000003400d48947 */ /* 0x001fec0003800000 */
.L_x_7796:
[----:B------:R-:W-:Y:S05]  /*153f0*/  BSYNC B0 ;  /* 0x0000000000007941 */ /* 0x000fea0003800000 */
.L_x_7696:
[----:B------:R-:W-:Y:S01]  /*15400*/  UMOV UR4, 0xffffffff ;  /* 0xffffffff00047882 */ /* 0x000fe20000000000 */
[----:B------:R-:W-:Y:S01]  /*15410*/  LOP3.LUT P3, RZ, R19, 0x8, RZ, 0xc0, !PT ;  /* 0x0000000813ff7812 */ /* 0x000fe2000786c0ff */
[----:B------:R-:W-:Y:S01]  /*15420*/  IMAD R7, R23, 0x4000, R30 ;  /* 0x0000400017077824 */ /* 0x000fe200078e021e */
[----:B------:R-:W-:Y:S01]  /*15430*/  LOP3.LUT P1, RZ, R19, 0x4, RZ, 0xc0, !PT ;  /* 0x0000000413ff7812 */ /* 0x000fe2000782c0ff */
[----:B------:R-:W-:Y:S01]  /*15440*/  IMAD.IADD R5, R24, 0x1, -R37 ;  /* 0x0000000118057824 */ /* 0x000fe200078e0a25 */
[----:B------:R-:W-:Y:S11]  /*15450*/  BRA.DIV UR4, `(.L_x_7698) ;  /* 0x0000003604cc7947 */ /* 0x000ff6000b800000 */
[----:B------:R-:W1:Y:S01]  /*15460*/  SHFL.IDX PT, R14, R17, RZ, 0x181f ;  /* 0x00181fff110e7589 */ /* 0x000e6200000e0000 */
[----:B------:R-:W-:-:S03]  /*15470*/  IMAD.SHL.U32 R6, R35, 0x2, RZ ;  /* 0x0000000223067824 */ /* 0x000fc600078e00ff */
[----:B------:R-:W0:Y:S02]  /*15480*/  SHFL.IDX PT, R0, R18, RZ, 0x181f ;  /* 0x00181fff12007589 */ /* 0x000e2400000e0000 */
[----:B-1----:R-:W-:Y:S02]  /*15490*/  IADD3 R2, P0, R14, R6, RZ ;  /* 0x000000060e027210 */ /* 0x002fe40007f1e0ff */
[----:B------:R-:W1:Y:S03]  /*154a0*/  SHFL.IDX PT, R14, R17, 0x1, 0x181f ;  /* 0x00381f00110e7f89 */ /* 0x000e6600000e0000 */
[----:B0-----:R-:W-:Y:S01]  /*154b0*/  IMAD.X R3, RZ, RZ, R0, P0 ;  /* 0x000000ffff037224 */ /* 0x001fe200000e0600 */
[----:B------:R-:W-:Y:S01]  /*154c0*/  ISETP.LT.OR P0, PT, R5, 0x1, P3 ;  /* 0x000000010500780c */ /* 0x000fe20001f01670 */
[----:B------:R-:W-:Y:S02]  /*154d0*/  IMAD R0, R7, 0x2, R16 ;  /* 0x0000000207007824 */ /* 0x000fe400078e0210 */
[----:B------:R-:W0:Y:S10]  /*154e0*/  SHFL.IDX PT, R7, R18, 0x1, 0x181f ;  /* 0x00381f0012077f89 */ /* 0x000e3400000e0000 */
        /* <DEDUP_REMOVED lines=50> */
[----:B--23--:R1:W-:Y:S02]  /*15810*/  LDGSTS.E.BYPASS.LTC128B.128 [R0+0x7400], desc[UR52][R2.64+0x80], !P0 ;  /* 0x0740008002007fae */ /* 0x00c3e4000c101d74 */
.L_x_7814:
        /* <DEDUP_REMOVED lines=11> */
.L_x_7699:
        /* <DEDUP_REMOVED lines=11> */
.L_x_7700:
[----:B------:R0:W-:Y:S01]  /*15980*/  SYNCS.ARRIVE.TRANS64.A1T0 RZ, [R4+URZ+0x28850], RZ ;  /* 0x028850ff04ff79a7 */ /* 0x0001e2000810003f */
[----:B------:R-:W-:-:S05]  /*15990*/  VIADD R23, R23, 0x1 ;  /* 0x0000000117177836 */ /* 0x000fca0000000000 */
[----:B------:R-:W-:-:S04]  /*159a0*/  ISETP.NE.AND P0, PT, R23, 0x2, PT ;  /* 0x000000021700780c */ /* 0x000fc80003f05270 */
[----:B------:R-:W-:Y:S02]  /*159b0*/  SEL R3, RZ, 0x1, P0 ;  /* 0x00000001ff037807 */ /* 0x000fe40000000000 */
[----:B------:R-:W-:Y:S02]  /*159c0*/  SEL R23, R23, RZ, P0 ;  /* 0x000000ff17177207 */ /* 0x000fe40000000000 */
[----:B0-----:R-:W-:-:S07]  /*159d0*/  LOP3.LUT R26, R26, R3, RZ, 0x3c, !PT ;  /* 0x000000031a1a7212 */ /* 0x001fce00078e3cff */
.L_x_7660:
[----:B------:R-:W-:Y:S05]  /*159e0*/  BSYNC B7 ;  /* 0x0000000000077941 */ /* 0x000fea0003800000 */
.L_x_7658:
        /* <DEDUP_REMOVED lines=11> */
.L_x_7701:
[----:B------:R-:W-:-:S03]  /*15aa0*/  UMOV UR4, 0xffffffff ;  /* 0xffffffff00047882 */ /* 0x000fc60000000000 */
[----:B------:R-:W-:Y:S05]  /*15ab0*/  BRA.DIV UR4, `(.L_x_7703) ;  /* 0x0000003a04ec7947 */ /* 0x000fea000b800000 */
[----:B------:R0:W1:Y:S02]  /*15ac0*/  SHFL.IDX PT, R14, R34, RZ, 0x1f ;  /* 0x00001fff220e7589 */ /* 0x00006400000e0000 */
.L_x_7817:
        /* <DEDUP_REMOVED lines=8> */
.L_x_7702:
[----:B------:R-:W-:Y:S02]  /*15b50*/  ULDC UR4, c[0x0][0xc38] ;  /* 0x00030e0000047ab9 */ /* 0x000fe40000000800 */
[----:B-1----:R-:W-:-:S13]  /*15b60*/  ISETP.GE.AND P0, PT, R34, UR4, PT ;  /* 0x0000000422007c0c */ /* 0x002fda000bf06270 */
[----:B------:R-:W-:Y:S05]  /*15b70*/  @!P0 BRA `(.L_x_7704) ;  /* 0xffffffc000848947 */ /* 0x000fea000383ffff */
.L_x_7649:
[----:B------:R-:W1:Y:S01]  /*15b80*/  S2R R5, SR_CgaCtaId ;  /* 0x0000000000057919 */ /* 0x000e620000008800 */
[----:B------:R-:W-:Y:S01]  /*15b90*/  VIADD R36, R36, 0x1 ;  /* 0x0000000124247836 */ /* 0x000fe20000000000 */
[----:B------:R-:W-:Y:S01]  /*15ba0*/  MOV R2, 0x400 ;  /* 0x0000040000027802 */ /* 0x000fe20000000f00 */
[----:B------:R-:W-:Y:S03]  /*15bb0*/  BSSY B0, `(.L_x_7705) ;  /* 0x0000008000007945 */ /* 0x000fe60003800000 */
[----:B------:R-:W-:-:S04]  /*15bc0*/  LEA.HI R0, R36, R36, RZ, 0x1 ;  /* 0x0000002424007211 */ /* 0x000fc800078f08ff */
[----:B------:R-:W-:-:S05]  /*15bd0*/  LOP3.LUT R3, R0, 0xfffffffe, RZ, 0xc0, !PT ;  /* 0xfffffffe00037812 */ /* 0x000fca00078ec0ff */
[----:B------:R-:W-:-:S05]  /*15be0*/  IMAD.IADD R0, R36, 0x1, -R3 ;  /* 0x0000000124007824 */ /* 0x000fca00078e0a03 */
[----:B------:R-:W-:Y:S02]  /*15bf0*/  SHF.L.U32 R0, R0, 0x1f, RZ ;  /* 0x0000001f00007819 */ /* 0x000fe400000006ff */
[----:B-1----:R-:W-:-:S04]  /*15c00*/  LEA R4, R5, R2, 0x18 ;  /* 0x0000000205047211 */ /* 0x002fc800078ec0ff */
[----:B------:R-:W1:Y:S02]  /*15c10*/  SYNCS.PHASECHK.TRANS64.TRYWAIT P0, [R4+URZ+0x28820], R0 ;  /* 0x02882000040075a7 */ /* 0x000e64000800017f */
[----:B-1----:R-:W-:Y:S05]  /*15c20*/  @!P0 BRA `(.L_x_7706) ;  /* 0x0000003800b88947 */ /* 0x002fea0003800000 */
.L_x_7818:
[----:B------:R-:W-:Y:S05]  /*15c30*/  BSYNC B0 ;  /* 0x0000000000007941 */ /* 0x000fea0003800000 */
.L_x_7705:
[----:B------:R-:W-:-:S03]  /*15c40*/  UMOV UR4, 0xffffffff ;  /* 0xffffffff00047882 */ /* 0x000fc60000000000 */
[----:B------:R-:W-:Y:S05]  /*15c50*/  BRA.DIV UR4, `(.L_x_7707) ;  /* 0x0000003a04c07947 */ /* 0x000fea000b800000 */
[----:B-1----:R-:W1:Y:S02]  /*15c60*/  S2R R0, SR_TID.X ;  /* 0x0000000000007919 */ /* 0x002e640000002100 */
[----:B-1----:R-:W-:-:S04]  /*15c70*/  SHF.R.U32.HI R0, RZ, 0x5, R0 ;  /* 0x00000005ff007819 */ /* 0x002fc80000011600 */
[----:B------:R-:W-:-:S05]  /*15c80*/  LOP3.LUT R0, R0, 0x3, RZ, 0xc0, !PT ;  /* 0x0000000300007812 */ /* 0x000fca00078ec0ff */
[----:B------:R1:W2:Y:S02]  /*15c90*/  SHFL.IDX PT, R14, R0, RZ, 0x1f ;  /* 0x00001fff000e7589 */ /* 0x0002a400000e0000 */
.L_x_7821:
[----:B--2---:R-:W-:Y:S01]  /*15ca0*/  ISETP.NE.AND P0, PT, R14, RZ, PT ;  /* 0x000000ff0e00720c */ /* 0x004fe20003f05270 */
[----:B------:R-:W-:-:S12]  /*15cb0*/  BSSY B0, `(.L_x_7708) ;  /* 0x0000024000007945 */ /* 0x000fd80003800000 */
[----:B------:R-:W-:Y:S05]  /*15cc0*/  @P0 BRA `(.L_x_7709) ;  /* 0x0000000000880947 */ /* 0x000fea0003800000 */
[----:B------:R-:W-:-:S03]  /*15cd0*/  UMOV UR4, 0xffffffff ;  /* 0xffffffff00047882 */ /* 0x000fc60000000000 */
[----:B------:R-:W-:Y:S05]  /*15ce0*/  BRA.DIV UR4, `(.L_x_7710) ;  /* 0x0000003a04d07947 */ /* 0x000fea000b800000 */
[----:B------:R-:W-:-:S13]  /*15cf0*/  ELECT P6, URZ, PT ;  /* 0x00000000003f782f */ /* 0x000fda00038c0000 */
.L_x_7824:
[----:B------:R-:W-:Y:S05]  /*15d00*/  @!P6 BRA `(.L_x_7709) ;  /* 0x000000000078e947 */ /* 0x000fea0003800000 */
[----:B------:R-:W-:-:S06]  /*15d10*/  ULOP3.LUT UR4, UR36, 0x2, URZ, 0xfc, !UPT ;  /* 0x0000000224047892 */ /* 0x000fcc000f8efc3f */
[----:B-1----:R-:W-:-:S05]  /*15d20*/  IMAD.U32 R0, RZ, RZ, UR4 ;  /* 0x00000004ff007e24 */ /* 0x002fca000f8e00ff */
[----:B------:R-:W-:-:S13]  /*15d30*/  ISETP.NE.AND P0, PT, R0, 0x3, PT ;  /* 0x000000030000780c */ /* 0x000fda0003f05270 */
[----:B------:R-:W-:Y:S05]  /*15d40*/  @!P0 BRA `(.L_x_7711) ;  /* 0x0000000000048947 */ /* 0x000fea0003800000 */
[----:B------:R-:W-:Y:S01]  /*15d50*/  BPT.TRAP 0x1 ;  /* 0x000000040000795c */ /* 0x000fe20000300000 */
.L_x_7711:
[C---:B------:R-:W-:Y:S01]  /*15d60*/  IMAD R5, R23.reuse, 0x8, R4 ;  /* 0x0000000817057824 */ /* 0x040fe200078e0204 */
[----:B------:R-:W-:Y:S01]  /*15d70*/  SHF.L.U32 R0, R26, 0x1f, RZ ;  /* 0x0000001f1a007819 */ /* 0x000fe200000006ff */
[----:B------:R-:W-:-:S03]  /*15d80*/  VIADD R23, R23, 0x1 ;  /* 0x0000000117177836 */ /* 0x000fc60000000000 */
[----:B------:R-:W1:Y:S02]  /*15d90*/  SYNCS.PHASECHK.TRANS64.TRYWAIT P1, [R5+URZ+0x28840], R0 ;  /* 0x02884000050075a7 */ /* 0x000e64000802017f */
[----:B------:R-:W-:-:S04]  /*15da0*/  ISETP.NE.AND P2, PT, R23, 0x2, PT ;  /* 0x000000021700780c */ /* 0x000fc80003f45270 */
[----:B------:R-:W-:Y:S01]  /*15db0*/  SEL R3, RZ, 0x1, P2 ;  /* 0x00000001ff037807 */ /* 0x000fe20001000000 */
[----:B-1----:R-:W-:Y:S08]  /*15dc0*/  @!P1 BRA `(.L_x_7712) ;  /* 0x0000003800b89947 */ /* 0x002ff00003800000 */
.L_x_7825:
[----:B------:R-:W-:Y:S02]  /*15dd0*/  SEL R23, R23, RZ, P2 ;  /* 0x000000ff17177207 */ /* 0x000fe40001000000 */
[----:B------:R-:W-:Y:S01]  /*15de0*/  LOP3.LUT R2, R26, R3, RZ, 0x3c, !PT ;  /* 0x000000031a027212 */ /* 0x000fe200078e3cff */
[----:B------:R-:W-:Y:S06]  /*15df0*/  @!P0 BRA `(.L_x_7713) ;  /* 0x0000000000048947 */ /* 0x000fec0003800000 */
[----:B------:R-:W-:Y:S01]  /*15e00*/  BPT.TRAP 0x1 ;  /* 0x000000040000795c */ /* 0x000fe20000300000 */
.L_x_7713:
[----:B------:R-:W-:Y:S01]  /*15e10*/  IMAD R23, R23, 0x8, R4 ;  /* 0x0000000817177824 */ /* 0x000fe200078e0204 */
[----:B------:R-:W-:-:S04]  /*15e20*/  SHF.L.U32 R2, R2, 0x1f, RZ ;  /* 0x0000001f02027819 */ /* 0x000fc800000006ff */
[----:B------:R-:W2:Y:S02]  /*15e30*/  SYNCS.PHASECHK.TRANS64.TRYWAIT P1, [R23+URZ+0x28840], R2 ;  /* 0x02884002170075a7 */ /* 0x000ea4000802017f */
[----:B--2---:R-:W-:Y:S05]  /*15e40*/  @!P1 BRA `(.L_x_7714) ;  /* 0x0000003800ac9947 */ /* 0x004fea0003800000 */
.L_x_7826:
[----:B------:R-:W-:Y:S05]  /*15e50*/  @!P0 BRA `(.L_x_7715) ;  /* 0x0000000000048947 */ /* 0x000fea0003800000 */
[----:B------:R-:W-:Y:S01]  /*15e60*/  BPT.TRAP 0x1 ;  /* 0x000000040000795c */ /* 0x000fe20000300000 */
.L_x_7715:
[----:B------:R-:W3:Y:S02]  /*15e70*/  SYNCS.PHASECHK.TRANS64.TRYWAIT P1, [R5+URZ+0x28860], R0 ;  /* 0x02886000050075a7 */ /* 0x000ee4000802017f */
[----:B---3--:R-:W-:Y:S05]  /*15e80*/  @!P1 BRA `(.L_x_7716) ;  /* 0x0000003800b09947 */ /* 0x008fea0003800000 */
.L_x_7827:
[----:B------:R-:W-:Y:S05]  /*15e90*/  @!P0 BRA `(.L_x_7717) ;  /* 0x0000000000048947 */ /* 0x000fea0003800000 */
[----:B------:R-:W-:Y:S01]  /*15ea0*/  BPT.TRAP 0x1 ;  /* 0x000000040000795c */ /* 0x000fe20000300000 */
.L_x_7717:
[----:B----4-:R4:W0:Y:S02]  /*15eb0*/  SYNCS.PHASECHK.TRANS64.TRYWAIT P0, [R23+URZ+0x28860], R2 ;  /* 0x02886002170075a7 */ /* 0x010824000800017f */
[----:B0-----:R-:W-:Y:S05]  /*15ec0*/  @!P0 NANOSLEEP.SYNCS 0x989680 ;  /* 0x009896800000895d */ /* 0x001fea0003900000 */
[----:B------:R-:W0:Y:S02]  /*15ed0*/  @!P0 SYNCS.PHASECHK.TRANS64 P0, [R23+URZ+0x28860], R2 ;  /* 0x02886002170085a7 */ /* 0x000e24000800007f */
[----:B0-----:R-:W-:Y:S05]  /*15ee0*/  @!P0 BRA `(.L_x_7717) ;  /* 0xfffffffc00f08947 */ /* 0x001fea000383ffff */
.L_x_7709:
[----:B------:R-:W-:Y:S05]  /*15ef0*/  BSYNC B0 ;  /* 0x0000000000007941 */ /* 0x000fea0003800000 */
.L_x_7708:
[----:B------:R-:W-:Y:S05]  /*15f00*/  EXIT ;  /* 0x000000000000794d */ /* 0x000fea0003800000 */
.L_x_7554:
[----:B0-----:R-:W-:-:S04]  /*15f10*/  IMAD.U32 R3, RZ, RZ, UR41 ;  /* 0x00000029ff037e24 */ /* 0x001fc8000f8e00ff */
[----:B------:R0:W1:Y:S03]  /*15f20*/  SYNCS.PHASECHK.TRANS64.TRYWAIT P1, [R3+URZ+0x28800], R0 ;  /* 0x02880000030075a7 */ /* 0x000066000802017f */
[----:B-1----:R-:W-:Y:S05]  /*15f30*/  @!P1 NANOSLEEP.SYNCS 0x989680 ;  /* 0x009896800000995d */ /* 0x002fea0003900000 */
[----:B------:R-:W1:Y:S02]  /*15f40*/  @!P1 SYNCS.PHASECHK.TRANS64 P1, [R3+URZ+0x28800], R0 ;  /* 0x02880000030095a7 */ /* 0x000e64000802007f */
[----:B-1----:R-:W-:Y:S05]  /*15f50*/  @!P1 BRA `(.L_x_7554) ;  /* 0xfffffffc00ec9947 */ /* 0x002fea000383ffff */
[----:B------:R-:W-:Y:S05]  /*15f60*/  BRA `(.L_x_7718) ;  /* 0xfffffeb800907947 */ /* 0x000fea000383ffff */
.L_x_7558:
[----:B-1----:R1:W2:Y:S02]  /*15f70*/  SYNCS.PHASECHK.TRANS64.TRYWAIT P1, [R9+URZ+0x28830], R0 ;  /* 0x02883000090075a7 */ /* 0x0022a4000802017f */
[----:B--2---:R-:W-:Y:S05]  /*15f80*/  @!P1 NANOSLEEP.SYNCS 0x989680 ;  /* 0x009896800000995d */ /* 0x004fea0003900000 */
[----:B------:R-:W2:Y:S02]  /*15f90*/  @!P1 SYNCS.PHASECHK.TRANS64 P1, [R9+URZ+0x28830], R0 ;  /* 0x02883000090095a7 */ /* 0x000ea4000802007f */
[----:B--2---:R-:W-:Y:S05]  /*15fa0*/  @!P1 BRA `(.L_x_7558) ;  /* 0xfffffffc00f09947 */ /* 0x004fea000383ffff */
[----:B------:R-:W-:Y:S05]  /*15fb0*/  BRA `(.L_x_7557) ;  /* 0xfffffeb800ac7947 */ /* 0x000fea000383ffff */
.L_x_7575:
[----:B-1----:R-:W-:-:S04]  /*15fc0*/  IMAD.U32 R7, RZ, RZ, UR6 ;  /* 0x00000006ff077e24 */ /* 0x002fc8000f8e00ff */
[----:B------:R1:W2:Y:S03]  /*15fd0*/  SYNCS.PHASECHK.TRANS64.TRYWAIT P1, [R7+URZ+0x28830], R6 ;  /* 0x02883006070075a7 */ /* 0x0002a6000802017f */
[----:B--2---:R-:W-:Y:S05]  /*15fe0*/  @!P1 NANOSLEEP.SYNCS 0x989680 ;  /* 0x009896800000995d */ /* 0x004fea0003900000 */
[----:B------:R-:W2:Y:S02]  /*15ff0*/  @!P1 SYNCS.PHASECHK.TRANS64 P1, [R7+URZ+0x28830], R6 ;  /* 0x02883006070095a7 */ /* 0x000ea4000802007f */
[----:B--2---:R-:W-:Y:S05]  /*16000*/  @!P1 BRA `(.L_x_7575) ;  /* 0xfffffffc00ec9947 */ /* 0x004fea000383ffff */
[----:B------:R-:W-:Y:S05]  /*16010*/  BRA `(.L_x_7572) ;  /* 0xfffffef4008c7947 */ /* 0x000fea000383ffff */
.L_x_7579:
[----:B-1----:R-:W-:-:S04]  /*16020*/  IMAD.U32 R7, RZ, RZ, UR6 ;  /* 0x00000006ff077e24 */ /* 0x002fc8000f8e00ff */
[----:B------:R1:W2:Y:S03]  /*16030*/  SYNCS.PHASECHK.TRANS64.TRYWAIT P1, [R7+URZ+0x28850], R6 ;  /* 0x02885006070075a7 */ /* 0x0002a6000802017f */
[----:B--2---:R-:W-:Y:S05]  /*16040*/  @!P1 NANOSLEEP.SYNCS 0x989680 ;  /* 0x009896800000995d */ /* 0x004fea0003900000 */
[----:B------:R-:W2:Y:S02]  /*16050*/  @!P1 SYNCS.PHASECHK.TRANS64 P1, [R7+URZ+0x28850], R6 ;  /* 0x02885006070095a7 */ /* 0x000ea4000802007f */
[----:B--2---:R-:W-:Y:S05]  /*16060*/  @!P1 BRA `(.L_x_7579) ;  /* 0xfffffffc00ec9947 */ /* 0x004fea000383ffff */
[----:B------:R-:W-:Y:S05]  /*16070*/  BRA `(.L_x_7576) ;  /* 0xfffffef800587947 */ /* 0x000fea000383ffff */
.L_x_7598:
[----:B-1----:R-:W-:-:S04]  /*16080*/  IMAD.U32 R6, RZ, RZ, UR6 ;  /* 0x00000006ff067e24 */ /* 0x002fc8000f8e00ff */
[----:B------:R1:W2:Y:S03]  /*16090*/  SYNCS.PHASECHK.TRANS64.TRYWAIT P1, [R6+URZ+0x28830], R3 ;  /* 0x02883003060075a7 */ /* 0x0002a6000802017f */
[----:B--2---:R-:W-:Y:S05]  /*160a0*/  @!P1 NANOSLEEP.SYNCS 0x989680 ;  /* 0x009896800000995d */ /* 0x004fea0003900000 */
[----:B------:R-:W2:Y:S02]  /*160b0*/  @!P1 SYNCS.PHASECHK.TRANS64 P1, [R6+URZ+0x28830], R3 ;  /* 0x02883003060095a7 */ /* 0x000ea4000802007f */
[----:B--2---:R-:W-:Y:S05]  /*160c0*/  @!P1 BRA `(.L_x_7598) ;  /* 0xfffffffc00ec9947 */ /* 0x004fea000383ffff */
[----:B------:R-:W-:Y:S05]  /*160d0*/  BRA `(.L_x_7595) ;  /* 0xffffff30004c7947 */ /* 0x000fea000383ffff */
.L_x_7602:
[----:B-1----:R-:W-:-:S04]  /*160e0*/  IMAD.U32 R6, RZ, RZ, UR6 ;  /* 0x00000006ff067e24 */ /* 0x002fc8000f8e00ff */
[----:B------:R1:W2:Y:S03]  /*160f0*/  SYNCS.PHASECHK.TRANS64.TRYWAIT P1, [R6+URZ+0x28850], R3 ;  /* 0x02885003060075a7 */ /* 0x0002a6000802017f */
[----:B--2---:R-:W-:Y:S05]  /*16100*/  @!P1 NANOSLEEP.SYNCS 0x989680 ;  /* 0x009896800000995d */ /* 0x004fea0003900000 */
[----:B------:R-:W2:Y:S02]  /*16110*/  @!P1 SYNCS.PHASECHK.TRANS64 P1, [R6+URZ+0x28850], R3 ;  /* 0x02885003060095a7 */ /* 0x000ea4000802007f */
[----:B--2---:R-:W-:Y:S05]  /*16120*/  @!P1 BRA `(.L_x_7602) ;  /* 0xfffffffc00ec9947 */ /* 0x004fea000383ffff */
[----:B------:R-:W-:Y:S05]  /*16130*/  BRA `(.L_x_7599) ;  /* 0xffffff3400187947 */ /* 0x000fea000383ffff */
.L_x_7610:
[----:B-1----:R-:W-:-:S04]  /*16140*/  IMAD.U32 R7, RZ, RZ, UR6 ;  /* 0x00000006ff077e24 */ /* 0x002fc8000f8e00ff */
[----:B------:R1:W2:Y:S03]  /*16150*/  SYNCS.PHASECHK.TRANS64.TRYWAIT P1, [R7+URZ+0x28830], R6 ;  /* 0x02883006070075a7 */ /* 0x0002a6000802017f */
[----:B--2---:R-:W-:Y:S05]  /*16160*/  @!P1 NANOSLEEP.SYNCS 0x989680 ;  /* 0x009896800000995d */ /* 0x004fea0003900000 */
[----:B------:R-:W2:Y:S02]  /*16170*/  @!P1 SYNCS.PHASECHK.TRANS64 P1, [R7+URZ+0x28830], R6 ;  /* 0x02883006070095a7 */ /* 0x000ea4000802007f */
[----:B--2---:R-:W-:Y:S05]  /*16180*/  @!P1 BRA `(.L_x_7610) ;  /* 0xfffffffc00ec9947 */ /* 0x004fea000383ffff */
[----:B------:R-:W-:Y:S05]  /*16190*/  BRA `(.L_x_7607) ;  /* 0xffffff5800407947 */ /* 0x000fea000383ffff */
.L_x_7614:
[----:B-1----:R-:W-:-:S04]  /*161a0*/  IMAD.U32 R7, RZ, RZ, UR6 ;  /* 0x00000006ff077e24 */ /* 0x002fc8000f8e00ff */
[----:B------:R1:W2:Y:S03]  /*161b0*/  SYNCS.PHASECHK.TRANS64.TRYWAIT P1, [R7+URZ+0x28850], R6 ;  /* 0x02885006070075a7 */ /* 0x0002a6000802017f */
[----:B--2---:R-:W-:Y:S05]  /*161c0*/  @!P1 NANOSLEEP.SYNCS 0x989680 ;  /* 0x009896800000995d */ /* 0x004fea0003900000 */
[----:B------:R-:W2:Y:S02]  /*161d0*/  @!P1 SYNCS.PHASECHK.TRANS64 P1, [R7+URZ+0x28850], R6 ;  /* 0x02885006070095a7 */ /* 0x000ea4000802007f */
[----:B--2---:R-:W-:Y:S05]  /*161e0*/  @!P1 BRA `(.L_x_7614) ;  /* 0xfffffffc00ec9947 */ /* 0x004fea000383ffff */
[----:B------:R-:W-:Y:S05]  /*161f0*/  BRA `(.L_x_7611) ;  /* 0xffffff5c00007947 */ /* 0x000fea000383ffff */
.L_x_7629:
[----:B-1----:R-:W-:-:S04]  /*16200*/  IMAD.U32 R4, RZ, RZ, UR5 ;  /* 0x00000005ff047e24 */ /* 0x002fc8000f8e00ff */
[----:B------:R1:W2:Y:S03]  /*16210*/  SYNCS.PHASECHK.TRANS64.TRYWAIT P1, [R4+URZ+0x28850], R3 ;  /* 0x02885003040075a7 */ /* 0x0002a6000802017f */
[----:B--2---:R-:W-:Y:S05]  /*16220*/  @!P1 NANOSLEEP.SYNCS 0x989680 ;  /* 0x009896800000995d */ /* 0x004fea0003900000 */
[----:B------:R-:W2:Y:S02]  /*16230*/  @!P1 SYNCS.PHASECHK.TRANS64 P1, [R4+URZ+0x28850], R3 ;  /* 0x02885003040095a7 */ /* 0x000ea4000802007f */
[----:B--2---:R-:W-:Y:S05]  /*16240*/  @!P1 BRA `(.L_x_7629) ;  /* 0xfffffffc00ec9947 */ /* 0x004fea000383ffff */
[----:B------:R-:W-:Y:S05]  /*16250*/  BRA `(.L_x_7628) ;  /* 0xffffff90002c7947 */ /* 0x000fea000383ffff */
.L_x_7666:
        /* <DEDUP_REMOVED lines=10> */
.L_x_7719:
[----:B------:R-:W-:Y:S05]  /*16300*/  BRA `(.L_x_7720) ;  /* 0xffffffc800007947 */ /* 0x000fea000383ffff */
.L_x_7669:
[----:B0-----:R0:W1:Y:S02]  /*16310*/  SYNCS.PHASECHK.TRANS64.TRYWAIT P0, [R7+URZ+0x28840], R2 ;  /* 0x02884002070075a7 */ /* 0x001064000800017f */
[----:B-1----:R-:W-:Y:S05]  /*16320*/  @!P0 NANOSLEEP.SYNCS 0x989680 ;  /* 0x009896800000895d */ /* 0x002fea0003900000 */
[----:B------:R-:W1:Y:S02]  /*16330*/  @!P0 SYNCS.PHASECHK.TRANS64 P0, [R7+URZ+0x28840], R2 ;  /* 0x02884002070085a7 */ /* 0x000e64000800007f */
[----:B-1----:R-:W-:Y:S05]  /*16340*/  @!P0 BRA `(.L_x_7669) ;  /* 0xfffffffc00f08947 */ /* 0x002fea000383ffff */
[----:B------:R-:W-:Y:S05]  /*16350*/  BRA `(.L_x_7721) ;  /* 0xffffffc800f87947 */ /* 0x000fea000383ffff */
.L_x_7670:
        /* <DEDUP_REMOVED lines=8> */
.L_x_7723:
[----:B------:R-:W-:Y:S05]  /*163e0*/  BSYNC B0 ;  /* 0x0000000000007941 */ /* 0x000fea0003800000 */
.L_x_7722:
        /* <DEDUP_REMOVED lines=9> */
.L_x_7724:
        /* <DEDUP_REMOVED lines=8> */
.L_x_7725:
[----:B------:R-:W-:Y:S01]  /*16500*/  @!PT LDS RZ, [RZ] ;  /* 0x00000000fffff984 */ /* 0x000fe20000000800 */
[----:B------:R-:W-:Y:S01]  /*16510*/  @!PT LDS RZ, [RZ] ;  /* 0x00000000fffff984 */ /* 0x000fe20000000800 */
[----:B------:R-:W-:Y:S01]  /*16520*/  @!PT LDS RZ, [RZ] ;  /* 0x00000000fffff984 */ /* 0x000fe20000000800 */
[----:B------:R0:W-:Y:S04]  /*16530*/  @P0 LDGSTS.E.BYPASS.LTC128B.128 [R9+0x18400], desc[UR52][R2.64], !P3 ;  /* 0x1840000002090fae */ /* 0x0001e8000d901d74 */
[----:B------:R0:W-:Y:S01]  /*16540*/  @P0 LDGSTS.E.BYPASS.LTC128B.128 [R9+0x1c400], desc[UR52][R2.64+0x80], !P2 ;  /* 0x1c40008002090fae */ /* 0x0001e2000d101d74 */
[----:B------:R-:W-:Y:S01]  /*16550*/  ISETP.GE.AND P0, PT, R6, 0x11, PT ;  /* 0x000000110600780c */ /* 0x000fe20003f06270 */
[----:B------:R-:W-:-:S12]  /*16560*/  IMAD.MOV.U32 R13, RZ, RZ, R4 ;  /* 0x000000ffff0d7224 */ /* 0x000fd800078e0004 */
[----:B------:R-:W-:Y:S02]  /*16570*/  @P0 IMAD R25, R5, 0x2, R16 ;  /* 0x0000000205190824 */ /* 0x000fe400078e0210 */
[----:B0-----:R-:W-:-:S07]  /*16580*/  IMAD.MOV.U32 R8, RZ, RZ, R14 ;  /* 0x000000ffff087224 */ /* 0x001fce00078e000e */
[----:B------:R-:W-:Y:S05]  /*16590*/  WARPSYNC.COLLECTIVE R15, `(.L_x_7726) ;  /* 0x000000000f087348 */ /* 0x000fea0003c00000 */
[----:B------:R0:W1:Y:S02]  /*165a0*/  SHFL.IDX P6, R14, R13, R12, R11 ;  /* 0x0000000c0d0e7389 */ /* 0x00006400000c000b */
[----:B01----:R-:W-:Y:S01]  /*165b0*/  ENDCOLLECTIVE ;  /* 0x000000000000791b */ /* 0x003fe20003800000 */
.L_x_7726:
[----:B------:R-:W-:Y:S02]  /*165c0*/  IMAD.MOV.U32 R13, RZ, RZ, R0 ;  /* 0x000000ffff0d7224 */ /* 0x000fe400078e0000 */
[----:B------:R-:W-:Y:S01]  /*165d0*/  IMAD.MOV.U32 R12, RZ, RZ, 0x2 ;  /* 0x00000002ff0c7424 */ /* 0x000fe200078e00ff */
[----:B------:R-:W-:-:S05]  /*165e0*/  @P0 LEA R14, P1, R35, R14, 0x1 ;  /* 0x0000000e230e0211 */ /* 0x000fca00078208ff */
[----:B------:R-:W-:-:S08]  /*165f0*/  @P0 IMAD.MOV.U32 R2, RZ, RZ, R14 ;  /* 0x000000ffff020224 */ /* 0x000fd000078e000e */
[----:B------:R-:W-:Y:S05]  /*16600*/  WARPSYNC.COLLECTIVE R15, `(.L_x_7727) ;  /* 0x000000000f087348 */ /* 0x000fea0003c00000 */
[----:B------:R0:W1:Y:S02]  /*16610*/  SHFL.IDX P6, R14, R13, R12, R11 ;  /* 0x0000000c0d0e7389 */ /* 0x00006400000c000b */
[----:B01----:R-:W-:Y:S01]  /*16620*/  ENDCOLLECTIVE ;  /* 0x000000000000791b */ /* 0x003fe20003800000 */
.L_x_7727:
[----:B------:R-:W-:-:S04]  /*16630*/  @P0 IMAD.X R21, RZ, RZ, R8, P1 ;  /* 0x000000ffff150224 */ /* 0x000fc800008e0608 */
[----:B------:R-:W-:-:S05]  /*16640*/  @P0 IMAD.MOV.U32 R3, RZ, RZ, R21 ;  /* 0x000000ffff030224 */ /* 0x000fca00078e0015 */
[----:B------:R-:W-:Y:S01]  /*16650*/  @!PT LDS RZ, [RZ] ;  /* 0x00000000fffff984 */ /* 0x000fe20000000800 */
[----:B------:R-:W-:Y:S01]  /*16660*/  @!PT LDS RZ, [RZ] ;  /* 0x00000000fffff984 */ /* 0x000fe20000000800 */
[----:B------:R-:W-:Y:S01]  /*16670*/  @!PT LDS RZ, [RZ] ;  /* 0x00000000fffff984 */ /* 0x000fe20000000800 */
        /* <DEDUP_REMOVED lines=8> */
.L_x_7728:
        /* <DEDUP_REMOVED lines=8> */
.L_x_7729:
        /* <DEDUP_REMOVED lines=13> */
.L_x_7730:
        /* <DEDUP_REMOVED lines=8> */
.L_x_7731:
        /* <DEDUP_REMOVED lines=13> */
.L_x_7732:
        /* <DEDUP_REMOVED lines=8> */
.L_x_7733:
        /* <DEDUP_REMOVED lines=13> */
.L_x_7734:
        /* <DEDUP_REMOVED lines=8> */
.L_x_7735:
        /* <DEDUP_REMOVED lines=13> */
.L_x_7736:
        /* <DEDUP_REMOVED lines=8> */
.L_x_7737:
        /* <DEDUP_REMOVED lines=8> */
[----:B------:R-:W-:-:S07]  /*16d40*/  IMAD.MOV.U32 R8, RZ, RZ, R14 ;  /* 0x000000ffff087224 */ /* 0x000fce00078e000e */
[----:B0-----:R-:W-:Y:S05]  /*16d50*/  WARPSYNC.COLLECTIVE R15, `(.L_x_7738) ;  /* 0x000000000f087348 */ /* 0x001fea0003c00000 */
[----:B------:R1:W2:Y:S02]  /*16d60*/  SHFL.IDX P6, R14, R13, R12, R11 ;  /* 0x0000000c0d0e7389 */ /* 0x0002a400000c000b */
[----:B012---:R-:W-:Y:S01]  /*16d70*/  ENDCOLLECTIVE ;  /* 0x000000000000791b */ /* 0x007fe20003800000 */
.L_x_7738:
[----:B------:R-:W-:Y:S05]  /*16d80*/  BRA `(.L_x_7739) ;  /* 0xffffffc400ec7947 */ /* 0x000fea000383ffff */
.L_x_7675:
        /* <DEDUP_REMOVED lines=8> */
.L_x_7740:
[C---:B------:R-:W-:Y:S01]  /*16e10*/  VIADD R6, R5.reuse, 0x10 ;  /* 0x0000001005067836 */ /* 0x040fe20000000000 */
[----:B------:R-:W-:Y:S01]  /*16e20*/  ISETP.GE.AND P0, PT, R5, UR38, PT ;  /* 0x0000002605007c0c */ /* 0x000fe2000bf06270 */
[----:B------:R-:W-:Y:S02]  /*16e30*/  IMAD.MOV.U32 R13, RZ, RZ, R0 ;  /* 0x000000ffff0d7224 */ /* 0x000fe400078e0000 */
[----:B------:R-:W-:-:S10]  /*16e40*/  IMAD.MOV.U32 R2, RZ, RZ, R14 ;  /* 0x000000ffff027224 */ /* 0x000fd400078e000e */
[----:B------:R-:W-:Y:S05]  /*16e50*/  WARPSYNC.COLLECTIVE R15, `(.L_x_7741) ;  /* 0x000000000f087348 */ /* 0x000fea0003c00000 */
[----:B------:R0:W1:Y:S02]  /*16e60*/  SHFL.IDX P6, R14, R13, R12, R11 ;  /* 0x0000000c0d0e7389 */ /* 0x00006400000c000b */
[----:B01----:R-:W-:Y:S01]  /*16e70*/  ENDCOLLECTIVE ;  /* 0x000000000000791b */ /* 0x003fe20003800000 */
.L_x_7741:
        /* <DEDUP_REMOVED lines=8> */
.L_x_7742:
[----:B------:R-:W-:Y:S01]  /*16f00*/  @!PT LDS RZ, [RZ] ;  /* 0x00000000fffff984 */ /* 0x000fe20000000800 */
[----:B------:R-:W-:Y:S01]  /*16f10*/  @!PT LDS RZ, [RZ] ;  /* 0x00000000fffff984 */ /* 0x000fe20000000800 */
[----:B------:R-:W-:Y:S01]  /*16f20*/  @!PT LDS RZ, [RZ] ;  /* 0x00000000fffff984 */ /* 0x000fe20000000800 */
[----:B------:R0:W-:Y:S04]  /*16f30*/  @!P0 LDGSTS.E.BYPASS.LTC128B.128 [R33+0x10400], desc[UR52][R2.64], !P4 ;  /* 0x1040000002218fae */ /* 0x0001e8000e101d74 */
[----:B------:R0:W-:Y:S01]  /*16f40*/  @!P0 LDGSTS.E.BYPASS.LTC128B.128 [R33+0x14400], desc[UR52][R2.64+0x80], !P5 ;  /* 0x1440008002218fae */ /* 0x0001e2000e901d74 */
[----:B------:R-:W-:Y:S01]  /*16f50*/  ISETP.GE.AND P0, PT, R6, UR38, PT ;  /* 0x0000002606007c0c */ /* 0x000fe2000bf06270 */
[----:B------:R-:W-:Y:S02]  /*16f60*/  IMAD.MOV.U32 R13, RZ, RZ, R0 ;  /* 0x000000ffff0d7224 */ /* 0x000fe400078e0000 */
[----:B------:R-:W-:-:S10]  /*16f70*/  IMAD.MOV.U32 R6, RZ, RZ, R14 ;  /* 0x000000ffff067224 */ /* 0x000fd400078e000e */
[----:B0-----:R-:W-:Y:S05]  /*16f80*/  WARPSYNC.COLLECTIVE R15, `(.L_x_7743) ;  /* 0x000000000f087348 */ /* 0x001fea0003c00000 */
[----:B------:R1:W2:Y:S02]  /*16f90*/  SHFL.IDX P6, R14, R13, R12, R11 ;  /* 0x0000000c0d0e7389 */ /* 0x0002a400000c000b */
[----:B012---:R-:W-:Y:S01]  /*16fa0*/  ENDCOLLECTIVE ;  /* 0x000000000000791b */ /* 0x007fe20003800000 */
.L_x_7743:
[----:B------:R-:W-:Y:S02]  /*16fb0*/  IMAD.MOV.U32 R13, RZ, RZ, R4 ;  /* 0x000000ffff0d7224 */ /* 0x000fe400078e0004 */
[----:B------:R-:W-:Y:S01]  /*16fc0*/  IMAD.MOV.U32 R12, RZ, RZ, 0x2 ;  /* 0x00000002ff0c7424 */ /* 0x000fe200078e00ff */
[----:B------:R-:W-:-:S05]  /*16fd0*/  @!P0 LEA R14, P1, R35, R14, 0x1 ;  /* 0x0000000e230e8211 */ /* 0x000fca00078208ff */
[----:B------:R-:W-:-:S08]  /*16fe0*/  @!P0 IMAD.MOV.U32 R2, RZ, RZ, R14 ;  /* 0x000000ffff028224 */ /* 0x000fd000078e000e */
[----:B------:R-:W-:Y:S05]  /*16ff0*/  WARPSYNC.COLLECTIVE R15, `(.L_x_7744) ;  /* 0x000000000f087348 */ /* 0x000fea0003c00000 */
[----:B------:R0:W1:Y:S02]  /*17000*/  SHFL.IDX P6, R14, R13, R12, R11 ;  /* 0x0000000c0d0e7389 */ /* 0x00006400000c000b */
[----:B01----:R-:W-:Y:S01]  /*17010*/  ENDCOLLECTIVE ;  /* 0x000000000000791b */ /* 0x003fe20003800000 */
.L_x_7744:
        /* <DEDUP_REMOVED lines=14> */
.L_x_7745:
[----:B------:R-:W-:Y:S02]  /*17100*/  IMAD.MOV.U32 R13, RZ, RZ, R4 ;  /* 0x000000ffff0d7224 */ /* 0x000fe400078e0004 */
[----:B------:R-:W-:Y:S01]  /*17110*/  IMAD.MOV.U32 R12, RZ, RZ, 0x3 ;  /* 0x00000003ff0c7424 */ /* 0x000fe200078e00ff */
[----:B------:R-:W-:-:S05]  /*17120*/  @!P0 LEA R14, P1, R35, R14, 0x1 ;  /* 0x0000000e230e8211 */ /* 0x000fca00078208ff */
[----:B------:R-:W-:-:S08]  /*17130*/  @!P0 IMAD.MOV.U32 R2, RZ, RZ, R14 ;  /* 0x000000ffff028224 */ /* 0x000fd000078e000e */
[----:B------:R-:W-:Y:S05]  /*17140*/  WARPSYNC.COLLECTIVE R15, `(.L_x_7746) ;  /* 0x000000000f087348 */ /* 0x000fea0003c00000 */
[----:B------:R0:W1:Y:S02]  /*17150*/  SHFL.IDX P6, R14, R13, R12, R11 ;  /* 0x0000000c0d0e7389 */ /* 0x00006400000c000b */
[----:B01----:R-:W-:Y:S01]  /*17160*/  ENDCOLLECTIVE ;  /* 0x000000000000791b */ /* 0x003fe20003800000 */
.L_x_7746:
        /* <DEDUP_REMOVED lines=14> */
.L_x_7747:
[----:B------:R-:W-:Y:S02]  /*17250*/  IMAD.MOV.U32 R13, RZ, RZ, R4 ;  /* 0x000000ffff0d7224 */ /* 0x000fe400078e0004 */
[----:B------:R-:W-:Y:S01]  /*17260*/  IMAD.MOV.U32 R12, RZ, RZ, 0x4 ;  /* 0x00000004ff0c7424 */ /* 0x000fe200078e00ff */
[----:B------:R-:W-:-:S05]  /*17270*/  @!P0 LEA R14, P1, R35, R14, 0x1 ;  /* 0x0000000e230e8211 */ /* 0x000fca00078208ff */
[----:B------:R-:W-:-:S08]  /*17280*/  @!P0 IMAD.MOV.U32 R2, RZ, RZ, R14 ;  /* 0x000000ffff028224 */ /* 0x000fd000078e000e */
[----:B------:R-:W-:Y:S05]  /*17290*/  WARPSYNC.COLLECTIVE R15, `(.L_x_7748) ;  /* 0x000000000f087348 */ /* 0x000fea0003c00000 */
[----:B------:R0:W1:Y:S02]  /*172a0*/  SHFL.IDX P6, R14, R13, R12, R11 ;  /* 0x0000000c0d0e7389 */ /* 0x00006400000c000b */
[----:B01----:R-:W-:Y:S01]  /*172b0*/  ENDCOLLECTIVE ;  /* 0x000000000000791b */ /* 0x003fe20003800000 */
.L_x_7748:
        /* <DEDUP_REMOVED lines=14> */
.L_x_7749:
[----:B------:R-:W-:Y:S02]  /*173a0*/  IMAD.MOV.U32 R13, RZ, RZ, R4 ;  /* 0x000000ffff0d7224 */ /* 0x000fe400078e0004 */
[----:B------:R-:W-:Y:S01]  /*173b0*/  IMAD.MOV.U32 R12, RZ, RZ, 0x5 ;  /* 0x00000005ff0c7424 */ /* 0x000fe200078e00ff */
[----:B------:R-:W-:-:S05]  /*173c0*/  @!P0 LEA R14, P1, R35, R14, 0x1 ;  /* 0x0000000e230e8211 */ /* 0x000fca00078208ff */
[----:B------:R-:W-:-:S08]  /*173d0*/  @!P0 IMAD.MOV.U32 R2, RZ, RZ, R14 ;  /* 0x000000ffff028224 */ /* 0x000fd000078e000e */
[----:B------:R-:W-:Y:S05]  /*173e0*/  WARPSYNC.COLLECTIVE R15, `(.L_x_7750) ;  /* 0x000000000f087348 */ /* 0x000fea0003c00000 */
[----:B------:R0:W1:Y:S02]  /*173f0*/  SHFL.IDX P6, R14, R13, R12, R11 ;  /* 0x0000000c0d0e7389 */ /* 0x00006400000c000b */
[----:B01----:R-:W-:Y:S01]  /*17400*/  ENDCOLLECTIVE ;  /* 0x000000000000791b */ /* 0x003fe20003800000 */
.L_x_7750:
        /* <DEDUP_REMOVED lines=14> */
.L_x_7751:
[----:B------:R-:W-:Y:S02]  /*174f0*/  IMAD.MOV.U32 R13, RZ, RZ, R4 ;  /* 0x000000ffff0d7224 */ /* 0x000fe400078e0004 */
[----:B------:R-:W-:Y:S01]  /*17500*/  IMAD.MOV.U32 R12, RZ, RZ, 0x6 ;  /* 0x00000006ff0c7424 */ /* 0x000fe200078e00ff */
[----:B------:R-:W-:-:S05]  /*17510*/  @!P0 LEA R14, P1, R35, R14, 0x1 ;  /* 0x0000000e230e8211 */ /* 0x000fca00078208ff */
[----:B------:R-:W-:-:S08]  /*17520*/  @!P0 IMAD.MOV.U32 R2, RZ, RZ, R14 ;  /* 0x000000ffff028224 */ /* 0x000fd000078e000e */
[----:B------:R-:W-:Y:S05]  /*17530*/  WARPSYNC.COLLECTIVE R15, `(.L_x_7752) ;  /* 0x000000000f087348 */ /* 0x000fea0003c00000 */
[----:B------:R0:W1:Y:S02]  /*17540*/  SHFL.IDX P6, R14, R13, R12, R11 ;  /* 0x0000000c0d0e7389 */ /* 0x00006400000c000b */
[----:B01----:R-:W-:Y:S01]  /*17550*/  ENDCOLLECTIVE ;  /* 0x000000000000791b */ /* 0x003fe20003800000 */
.L_x_7752:
        /* <DEDUP_REMOVED lines=14> */
.L_x_7753:
[----:B------:R-:W-:Y:S02]  /*17640*/  IMAD.MOV.U32 R13, RZ, RZ, R4 ;  /* 0x000000ffff0d7224 */ /* 0x000fe400078e0004 */
[----:B------:R-:W-:Y:S01]  /*17650*/  IMAD.MOV.U32 R12, RZ, RZ, 0x7 ;  /* 0x00000007ff0c7424 */ /* 0x000fe200078e00ff */
[----:B------:R-:W-:-:S05]  /*17660*/  @!P0 LEA R14, P1, R35, R14, 0x1 ;  /* 0x0000000e230e8211 */ /* 0x000fca00078208ff */
[----:B------:R-:W-:-:S08]  /*17670*/  @!P0 IMAD.MOV.U32 R2, RZ, RZ, R14 ;  /* 0x000000ffff028224 */ /* 0x000fd000078e000e */
[----:B------:R-:W-:Y:S05]  /*17680*/  WARPSYNC.COLLECTIVE R15, `(.L_x_7754) ;  /* 0x000000000f087348 */ /* 0x000fea0003c00000 */
[----:B------:R0:W1:Y:S02]  /*17690*/  SHFL.IDX P6, R14, R13, R12, R11 ;  /* 0x0000000c0d0e7389 */ /* 0x00006400000c000b */
[----:B01----:R-:W-:Y:S01]  /*176a0*/  ENDCOLLECTIVE ;  /* 0x000000000000791b */ /* 0x003fe20003800000 */
.L_x_7754:
[----:B------:R-:W-:-:S04]  /*176b0*/  @!P0 IMAD.X R7, RZ, RZ, R6, P1 ;  /* 0x000000ffff078224 */ /* 0x000fc800008e0606 */
[----:B------:R-:W-:-:S05]  /*176c0*/  @!P0 IMAD.MOV.U32 R3, RZ, RZ, R7 ;  /* 0x000000ffff038224 */ /* 0x000fca00078e0007 */
[----:B------:R-:W-:Y:S01]  /*176d0*/  @!PT LDS RZ, [RZ] ;  /* 0x00000000fffff984 */ /* 0x000fe20000000800 */
[----:B------:R-:W-:Y:S01]  /*176e0*/  @!PT LDS RZ, [RZ] ;  /* 0x00000000fffff984 */ /* 0x000fe20000000800 */
[----:B------:R-:W-:Y:S01]  /*176f0*/  @!PT LDS RZ, [RZ] ;  /* 0x00000000fffff984 */ /* 0x000fe20000000800 */
[----:B------:R0:W-:Y:S01]  /*17700*/  @!P0 LDGSTS.E.BYPASS.LTC128B.128 [R33+0x13400], desc[UR52][R2.64], !P4 ;  /* 0x1340000002218fae */ /* 0x0001e2000e101d74 */
[----:B------:R-:W-:-:S03]  /*17710*/  IMAD.MOV.U32 R13, RZ, RZ, R0 ;  /* 0x000000ffff0d7224 */ /* 0x000fc600078e0000 */
[----:B------:R0:W-:Y:S01]  /*17720*/  @!P0 LDGSTS.E.BYPASS.LTC128B.128 [R33+0x17400], desc[UR52][R2.64+0x80], !P5 ;  /* 0x1740008002218fae */ /* 0x0001e2000e901d74 */
[----:B------:R-:W-:-:S07]  /*17730*/  IMAD.MOV.U32 R6, RZ, RZ, R14 ;  /* 0x000000ffff067224 */ /* 0x000fce00078e000e */
[----:B0-----:R-:W-:Y:S05]  /*17740*/  WARPSYNC.COLLECTIVE R15, `(.L_x_7755) ;  /* 0x000000000f087348 */ /* 0x001fea0003c00000 */
[----:B------:R1:W2:Y:S02]  /*17750*/  SHFL.IDX P6, R14, R13, R12, R11 ;  /* 0x0000000c0d0e7389 */ /* 0x0002a400000c000b */
[----:B012---:R-:W-:Y:S01]  /*17760*/  ENDCOLLECTIVE ;  /* 0x000000000000791b */ /* 0x007fe20003800000 */
.L_x_7755:
[----:B------:R-:W-:Y:S05]  /*17770*/  BRA `(.L_x_7756) ;  /* 0xffffffc8000c7947 */ /* 0x000fea000383ffff */
.L_x_7678:
[----:B0-----:R0:W1:Y:S02]  /*17780*/  SYNCS.PHASECHK.TRANS64.TRYWAIT P0, [R16+URZ+0x28820], R3 ;  /* 0x02882003100075a7 */ /* 0x001064000800017f */
[----:B-1----:R-:W-:Y:S05]  /*17790*/  @!P0 NANOSLEEP.SYNCS 0x989680 ;  /* 0x009896800000895d */ /* 0x002fea0003900000 */
[----:B------:R-:W1:Y:S02]  /*177a0*/  @!P0 SYNCS.PHASECHK.TRANS64 P0, [R16+URZ+0x28820], R3 ;  /* 0x02882003100085a7 */ /* 0x000e64000800007f */
[----:B-1----:R-:W-:Y:S05]  /*177b0*/  @!P0 BRA `(.L_x_7678) ;  /* 0xfffffffc00f08947 */ /* 0x002fea000383ffff */
[----:B------:R-:W-:Y:S05]  /*177c0*/  BRA `(.L_x_7757) ;  /* 0xffffffc800647947 */ /* 0x000fea000383ffff */
.L_x_7682:
[----:B0-----:R0:W1:Y:S02]  /*177d0*/  SYNCS.PHASECHK.TRANS64.TRYWAIT P0, [R6+URZ+0x28840], R3 ;  /* 0x02884003060075a7 */ /* 0x001064000800017f */
[----:B-1----:R-:W-:Y:S05]  /*177e0*/  @!P0 NANOSLEEP.SYNCS 0x989680 ;  /* 0x009896800000895d */ /* 0x002fea0003900000 */
[----:B------:R-:W1:Y:S02]  /*177f0*/  @!P0 SYNCS.PHASECHK.TRANS64 P0, [R6+URZ+0x28840], R3 ;  /* 0x02884003060085a7 */ /* 0x000e64000800007f */
[----:B-1----:R-:W-:Y:S05]  /*17800*/  @!P0 BRA `(.L_x_7682) ;  /* 0xfffffffc00f08947 */ /* 0x002fea000383ffff */
[----:B------:R-:W-:Y:S05]  /*17810*/  BRA `(.L_x_7758) ;  /* 0xffffffcc00247947 */ /* 0x000fea000383ffff */
.L_x_7683:
        /* <DEDUP_REMOVED lines=8> */
.L_x_7760:
[----:B------:R-:W-:Y:S05]  /*178a0*/  BSYNC B1 ;  /* 0x0000000000017941 */ /* 0x000fea0003800000 */
.L_x_7759:
        /* <DEDUP_REMOVED lines=9> */
.L_x_7761:
[----:B------:R-:W-:Y:S02]  /*17940*/  IMAD R7, R7, 0x2, R16 ;  /* 0x0000000207077824 */ /* 0x000fe400078e0210 */
[----:B------:R-:W-:Y:S02]  /*17950*/  IMAD.MOV.U32 R13, RZ, RZ, R9 ;  /* 0x000000ffff0d7224 */ /* 0x000fe400078e0009 */
[----:B------:R-:W-:Y:S02]  /*17960*/  IMAD.MOV.U32 R12, RZ, RZ, 0x1 ;  /* 0x00000001ff0c7424 */ /* 0x000fe400078e00ff */
[----:B------:R-:W-:-:S07]  /*17970*/  IMAD.MOV.U32 R2, RZ, RZ, R14 ;  /* 0x000000ffff027224 */ /* 0x000fce00078e000e */
[----:B------:R-:W-:Y:S05]  /*17980*/  WARPSYNC.COLLECTIVE R15, `(.L_x_7762) ;  /* 0x000000000f087348 */ /* 0x000fea0003c00000 */
[----:B------:R0:W1:Y:S02]  /*17990*/  SHFL.IDX P6, R14, R13, R12, R11 ;  /* 0x0000000c0d0e7389 */ /* 0x00006400000c000b */
[----:B01----:R-:W-:Y:S01]  /*179a0*/  ENDCOLLECTIVE ;  /* 0x000000000000791b */ /* 0x003fe20003800000 */
.L_x_7762:
        /* <DEDUP_REMOVED lines=12> */
.L_x_7763:
[----:B------:R-:W-:Y:S02]  /*17a70*/  IMAD.MOV.U32 R13, RZ, RZ, R9 ;  /* 0x000000ffff0d7224 */ /* 0x000fe400078e0009 */
[----:B------:R-:W-:Y:S02]  /*17a80*/  IMAD.MOV.U32 R12, RZ, RZ, 0x2 ;  /* 0x00000002ff0c7424 */ /* 0x000fe400078e00ff */
[----:B------:R-:W-:-:S07]  /*17a90*/  IMAD.MOV.U32 R2, RZ, RZ, R14 ;  /* 0x000000ffff027224 */ /* 0x000fce00078e000e */
[----:B------:R-:W-:Y:S05]  /*17aa0*/  WARPSYNC.COLLECTIVE R15, `(.L_x_7764) ;  /* 0x000000000f087348 */ /* 0x000fea0003c00000 */
[----:B------:R0:W1:Y:S02]  /*17ab0*/  SHFL.IDX P6, R14, R13, R12, R11 ;  /* 0x0000000c0d0e7389 */ /* 0x00006400000c000b */
[----:B01----:R-:W-:Y:S01]  /*17ac0*/  ENDCOLLECTIVE ;  /* 0x000000000000791b */ /* 0x003fe20003800000 */
.L_x_7764:
        /* <DEDUP_REMOVED lines=12> */
.L_x_7765:
[----:B------:R-:W-:Y:S02]  /*17b90*/  IMAD.MOV.U32 R13, RZ, RZ, R9 ;  /* 0x000000ffff0d7224 */ /* 0x000fe400078e0009 */
[----:B------:R-:W-:Y:S02]  /*17ba0*/  IMAD.MOV.U32 R12, RZ, RZ, 0x3 ;  /* 0x00000003ff0c7424 */ /* 0x000fe400078e00ff */
[----:B------:R-:W-:-:S07]  /*17bb0*/  IMAD.MOV.U32 R2, RZ, RZ, R14 ;  /* 0x000000ffff027224 */ /* 0x000fce00078e000e */
[----:B------:R-:W-:Y:S05]  /*17bc0*/  WARPSYNC.COLLECTIVE R15, `(.L_x_7766) ;  /* 0x000000000f087348 */ /* 0x000fea0003c00000 */
[----:B------:R0:W1:Y:S02]  /*17bd0*/  SHFL.IDX P6, R14, R13, R12, R11 ;  /* 0x0000000c0d0e7389 */ /* 0x00006400000c000b */
[----:B01----:R-:W-:Y:S01]  /*17be0*/  ENDCOLLECTIVE ;  /* 0x000000000000791b */ /* 0x003fe20003800000 */
.L_x_7766:
        /* <DEDUP_REMOVED lines=12> */
.L_x_7767:
[----:B------:R-:W-:Y:S02]  /*17cb0*/  IMAD.MOV.U32 R13, RZ, RZ, R9 ;  /* 0x000000ffff0d7224 */ /* 0x000fe400078e0009 */
[----:B------:R-:W-:Y:S02]  /*17cc0*/  IMAD.MOV.U32 R12, RZ, RZ, 0x4 ;  /* 0x00000004ff0c7424 */ /* 0x000fe400078e00ff */
[----:B------:R-:W-:-:S07]  /*17cd0*/  IMAD.MOV.U32 R2, RZ, RZ, R14 ;  /* 0x000000ffff027224 */ /* 0x000fce00078e000e */
[----:B------:R-:W-:Y:S05]  /*17ce0*/  WARPSYNC.COLLECTIVE R15, `(.L_x_7768) ;  /* 0x000000000f087348 */ /* 0x000fea0003c00000 */
[----:B------:R0:W1:Y:S02]  /*17cf0*/  SHFL.IDX P6, R14, R13, R12, R11 ;  /* 0x0000000c0d0e7389 */ /* 0x00006400000c000b */
[----:B01----:R-:W-:Y:S01]  /*17d00*/  ENDCOLLECTIVE ;  /* 0x000000000000791b */ /* 0x003fe20003800000 */
.L_x_7768:
        /* <DEDUP_REMOVED lines=12> */
.L_x_7769:
[----:B------:R-:W-:Y:S02]  /*17dd0*/  IMAD.MOV.U32 R13, RZ, RZ, R9 ;  /* 0x000000ffff0d7224 */ /* 0x000fe400078e0009 */
[----:B------:R-:W-:Y:S02]  /*17de0*/  IMAD.MOV.U32 R12, RZ, RZ, 0x5 ;  /* 0x00000005ff0c7424 */ /* 0x000fe400078e00ff */
[----:B------:R-:W-:-:S07]  /*17df0*/  IMAD.MOV.U32 R2, RZ, RZ, R14 ;  /* 0x000000ffff027224 */ /* 0x000fce00078e000e */
[----:B------:R-:W-:Y:S05]  /*17e00*/  WARPSYNC.COLLECTIVE R15, `(.L_x_7770) ;  /* 0x000000000f087348 */ /* 0x000fea0003c00000 */
[----:B------:R0:W1:Y:S02]  /*17e10*/  SHFL.IDX P6, R14, R13, R12, R11 ;  /* 0x0000000c0d0e7389 */ /* 0x00006400000c000b */
[----:B01----:R-:W-:Y:S01]  /*17e20*/  ENDCOLLECTIVE ;  /* 0x000000000000791b */ /* 0x003fe20003800000 */
.L_x_7770:
        /* <DEDUP_REMOVED lines=12> */
.L_x_7771:
[----:B------:R-:W-:Y:S02]  /*17ef0*/  IMAD.MOV.U32 R13, RZ, RZ, R9 ;  /* 0x000000ffff0d7224 */ /* 0x000fe400078e0009 */
[----:B------:R-:W-:Y:S02]  /*17f00*/  IMAD.MOV.U32 R12, RZ, RZ, 0x6 ;  /* 0x00000006ff0c7424 */ /* 0x000fe400078e00ff */
[----:B------:R-:W-:-:S07]  /*17f10*/  IMAD.MOV.U32 R2, RZ, RZ, R14 ;  /* 0x000000ffff027224 */ /* 0x000fce00078e000e */
[----:B------:R-:W-:Y:S05]  /*17f20*/  WARPSYNC.COLLECTIVE R15, `(.L_x_7772) ;  /* 0x000000000f087348 */ /* 0x000fea0003c00000 */
[----:B------:R0:W1:Y:S02]  /*17f30*/  SHFL.IDX P6, R14, R13, R12, R11 ;  /* 0x0000000c0d0e7389 */ /* 0x00006400000c000b */
[----:B01----:R-:W-:Y:S01]  /*17f40*/  ENDCOLLECTIVE ;  /* 0x000000000000791b */ /* 0x003fe20003800000 */
.L_x_7772:
        /* <DEDUP_REMOVED lines=12> */
.L_x_7773:
[----:B------:R-:W-:Y:S02]  /*18010*/  IMAD.MOV.U32 R13, RZ, RZ, R9 ;  /* 0x000000ffff0d7224 */ /* 0x000fe400078e0009 */
[----:B------:R-:W-:Y:S02]  /*18020*/  IMAD.MOV.U32 R12, RZ, RZ, 0x7 ;  /* 0x00000007ff0c7424 */ /* 0x000fe400078e00ff */
[----:B------:R-:W-:-:S07]  /*18030*/  IMAD.MOV.U32 R2, RZ, RZ, R14 ;  /* 0x000000ffff027224 */ /* 0x000fce00078e000e */
[----:B------:R-:W-:Y:S05]  /*18040*/  WARPSYNC.COLLECTIVE R15, `(.L_x_7774) ;  /* 0x000000000f087348 */ /* 0x000fea0003c00000 */
[----:B------:R0:W1:Y:S02]  /*18050*/  SHFL.IDX P6, R14, R13, R12, R11 ;  /* 0x0000000c0d0e7389 */ /* 0x00006400000c000b */
[----:B01----:R-:W-:Y:S01]  /*18060*/  ENDCOLLECTIVE ;  /* 0x000000000000791b */ /* 0x003fe20003800000 */
.L_x_7774:
        /* <DEDUP_REMOVED lines=12> */
.L_x_7775:
[----:B------:R-:W-:Y:S05]  /*18130*/  BRA `(.L_x_7776) ;  /* 0xffffffc400f87947 */ /* 0x000fea000383ffff */
.L_x_7688:
[----:B0-----:R0:W1:Y:S02]  /*18140*/  SYNCS.PHASECHK.TRANS64.TRYWAIT P0, [R6+URZ+0x28860], R3 ;  /* 0x02886003060075a7 */ /* 0x001064000800017f */
[----:B-1----:R-:W-:Y:S05]  /*18150*/  @!P0 NANOSLEEP.SYNCS 0x989680 ;  /* 0x009896800000895d */ /* 0x002fea0003900000 */
[----:B------:R-:W1:Y:S02]  /*18160*/  @!P0 SYNCS.PHASECHK.TRANS64 P0, [R6+URZ+0x28860], R3 ;  /* 0x02886003060085a7 */ /* 0x000e64000800007f */
[----:B-1----:R-:W-:Y:S05]  /*18170*/  @!P0 BRA `(.L_x_7688) ;  /* 0xfffffffc00f08947 */ /* 0x002fea000383ffff */
[----:B------:R-:W-:Y:S05]  /*18180*/  BRA `(.L_x_7777) ;  /* 0xffffffc800547947 */ /* 0x000fea000383ffff */
.L_x_7689:
        /* <DEDUP_REMOVED lines=8> */
.L_x_7779:
[----:B------:R-:W-:Y:S05]  /*18210*/  BSYNC B1 ;  /* 0x0000000000017941 */ /* 0x000fea0003800000 */
.L_x_7778:
        /* <DEDUP_REMOVED lines=9> */
.L_x_7780:
[----:B------:R-:W-:Y:S02]  /*182b0*/  IMAD.MOV.U32 R13, RZ, RZ, R18 ;  /* 0x000000ffff0d7224 */ /* 0x000fe400078e0012 */
[----:B------:R-:W-:Y:S01]  /*182c0*/  IMAD.MOV.U32 R12, RZ, RZ, 0x1 ;  /* 0x00000001ff0c7424 */ /* 0x000fe200078e00ff */
[----:B------:R-:W-:-:S13]  /*182d0*/  IADD3 R2, P0, R14, R5, RZ ;  /* 0x000000050e027210 */ /* 0x000fda0007f1e0ff */
[----:B------:R-:W-:Y:S05]  /*182e0*/  WARPSYNC.COLLECTIVE R15, `(.L_x_7781) ;  /* 0x000000000f087348 */ /* 0x000fea0003c00000 */
[----:B------:R0:W1:Y:S02]  /*182f0*/  SHFL.IDX P6, R14, R13, R12, R11 ;  /* 0x0000000c0d0e7389 */ /* 0x00006400000c000b */
[----:B01----:R-:W-:Y:S01]  /*18300*/  ENDCOLLECTIVE ;  /* 0x000000000000791b */ /* 0x003fe20003800000 */
.L_x_7781:
        /* <DEDUP_REMOVED lines=13> */
.L_x_7782:
[----:B------:R-:W-:Y:S02]  /*183e0*/  IMAD.MOV.U32 R13, RZ, RZ, R18 ;  /* 0x000000ffff0d7224 */ /* 0x000fe400078e0012 */
[----:B------:R-:W-:Y:S01]  /*183f0*/  IMAD.MOV.U32 R12, RZ, RZ, 0x2 ;  /* 0x00000002ff0c7424 */ /* 0x000fe200078e00ff */
[----:B------:R-:W-:-:S13]  /*18400*/  IADD3 R2, P0, R14, R5, RZ ;  /* 0x000000050e027210 */ /* 0x000fda0007f1e0ff */
[----:B------:R-:W-:Y:S05]  /*18410*/  WARPSYNC.COLLECTIVE R15, `(.L_x_7783) ;  /* 0x000000000f087348 */ /* 0x000fea0003c00000 */
[----:B------:R0:W1:Y:S02]  /*18420*/  SHFL.IDX P6, R14, R13, R12, R11 ;  /* 0x0000000c0d0e7389 */ /* 0x00006400000c000b */
[----:B01----:R-:W-:Y:S01]  /*18430*/  ENDCOLLECTIVE ;  /* 0x000000000000791b */ /* 0x003fe20003800000 */
.L_x_7783:
        /* <DEDUP_REMOVED lines=13> */
.L_x_7784:
[----:B------:R-:W-:Y:S02]  /*18510*/  IMAD.MOV.U32 R13, RZ, RZ, R18 ;  /* 0x000000ffff0d7224 */ /* 0x000fe400078e0012 */
[----:B------:R-:W-:Y:S01]  /*18520*/  IMAD.MOV.U32 R12, RZ, RZ, 0x3 ;  /* 0x00000003ff0c7424 */ /* 0x000fe200078e00ff */
[----:B------:R-:W-:-:S13]  /*18530*/  IADD3 R2, P0, R14, R5, RZ ;  /* 0x000000050e027210 */ /* 0x000fda0007f1e0ff */
[----:B------:R-:W-:Y:S05]  /*18540*/  WARPSYNC.COLLECTIVE R15, `(.L_x_7785) ;  /* 0x000000000f087348 */ /* 0x000fea0003c00000 */
[----:B------:R0:W1:Y:S02]  /*18550*/  SHFL.IDX P6, R14, R13, R12, R11 ;  /* 0x0000000c0d0e7389 */ /* 0x00006400000c000b */
[----:B01----:R-:W-:Y:S01]  /*18560*/  ENDCOLLECTIVE ;  /* 0x000000000000791b */ /* 0x003fe20003800000 */
.L_x_7785:
        /* <DEDUP_REMOVED lines=13> */
.L_x_7786:
[----:B------:R-:W-:Y:S02]  /*18640*/  IMAD.MOV.U32 R13, RZ, RZ, R18 ;  /* 0x000000ffff0d7224 */ /* 0x000fe400078e0012 */
[----:B------:R-:W-:Y:S01]  /*18650*/  IMAD.MOV.U32 R12, RZ, RZ, 0x4 ;  /* 0x00000004ff0c7424 */ /* 0x000fe200078e00ff */
[----:B------:R-:W-:-:S13]  /*18660*/  IADD3 R2, P0, R14, R5, RZ ;  /* 0x000000050e027210 */ /* 0x000fda0007f1e0ff */
[----:B------:R-:W-:Y:S05]  /*18670*/  WARPSYNC.COLLECTIVE R15, `(.L_x_7787) ;  /* 0x000000000f087348 */ /* 0x000fea0003c00000 */
[----:B------:R0:W1:Y:S02]  /*18680*/  SHFL.IDX P6, R14, R13, R12, R11 ;  /* 0x0000000c0d0e7389 */ /* 0x00006400000c000b */
[----:B01----:R-:W-:Y:S01]  /*18690*/  ENDCOLLECTIVE ;  /* 0x000000000000791b */ /* 0x003fe20003800000 */
.L_x_7787:
        /* <DEDUP_REMOVED lines=13> */
.L_x_7788:
[----:B------:R-:W-:Y:S02]  /*18770*/  IMAD.MOV.U32 R13, RZ, RZ, R18 ;  /* 0x000000ffff0d7224 */ /* 0x000fe400078e0012 */
[----:B------:R-:W-:Y:S01]  /*18780*/  IMAD.MOV.U32 R12, RZ, RZ, 0x5 ;  /* 0x00000005ff0c7424 */ /* 0x000fe200078e00ff */
[----:B------:R-:W-:-:S13]  /*18790*/  IADD3 R2, P0, R14, R5, RZ ;  /* 0x000000050e027210 */ /* 0x000fda0007f1e0ff */
[----:B------:R-:W-:Y:S05]  /*187a0*/  WARPSYNC.COLLECTIVE R15, `(.L_x_7789) ;  /* 0x000000000f087348 */ /* 0x000fea0003c00000 */
[----:B------:R0:W1:Y:S02]  /*187b0*/  SHFL.IDX P6, R14, R13, R12, R11 ;  /* 0x0000000c0d0e7389 */ /* 0x00006400000c000b */
[----:B01----:R-:W-:Y:S01]  /*187c0*/  ENDCOLLECTIVE ;  /* 0x000000000000791b */ /* 0x003fe20003800000 */
.L_x_7789:
        /* <DEDUP_REMOVED lines=13> */
.L_x_7790:
[----:B------:R-:W-:Y:S02]  /*188a0*/  IMAD.MOV.U32 R13, RZ, RZ, R18 ;  /* 0x000000ffff0d7224 */ /* 0x000fe400078e0012 */
[----:B------:R-:W-:Y:S01]  /*188b0*/  IMAD.MOV.U32 R12, RZ, RZ, 0x6 ;  /* 0x00000006ff0c7424 */ /* 0x000fe200078e00ff */
[----:B------:R-:W-:-:S13]  /*188c0*/  IADD3 R2, P0, R14, R5, RZ ;  /* 0x000000050e027210 */ /* 0x000fda0007f1e0ff */
[----:B------:R-:W-:Y:S05]  /*188d0*/  WARPSYNC.COLLECTIVE R15, `(.L_x_7791) ;  /* 0x000000000f087348 */ /* 0x000fea0003c00000 */
[----:B------:R0:W1:Y:S02]  /*188e0*/  SHFL.IDX P6, R14, R13, R12, R11 ;  /* 0x0000000c0d0e7389 */ /* 0x00006400000c000b */
[----:B01----:R-:W-:Y:S01]  /*188f0*/  ENDCOLLECTIVE ;  /* 0x000000000000791b */ /* 0x003fe20003800000 */
.L_x_7791:
        /* <DEDUP_REMOVED lines=13> */
.L_x_7792:
[----:B------:R-:W-:Y:S02]  /*189d0*/  IMAD.MOV.U32 R13, RZ, RZ, R18 ;  /* 0x000000ffff0d7224 */ /* 0x000fe400078e0012 */
[----:B------:R-:W-:Y:S01]  /*189e0*/  IMAD.MOV.U32 R12, RZ, RZ, 0x7 ;  /* 0x00000007ff0c7424 */ /* 0x000fe200078e00ff */
[----:B------:R-:W-:-:S13]  /*189f0*/  IADD3 R2, P0, R14, R5, RZ ;  /* 0x000000050e027210 */ /* 0x000fda0007f1e0ff */
[----:B------:R-:W-:Y:S05]  /*18a00*/  WARPSYNC.COLLECTIVE R15, `(.L_x_7793) ;  /* 0x000000000f087348 */ /* 0x000fea0003c00000 */
[----:B------:R0:W1:Y:S02]  /*18a10*/  SHFL.IDX P6, R14, R13, R12, R11 ;  /* 0x0000000c0d0e7389 */ /* 0x00006400000c000b */
[----:B01----:R-:W-:Y:S01]  /*18a20*/  ENDCOLLECTIVE ;  /* 0x000000000000791b */ /* 0x003fe20003800000 */
.L_x_7793:
        /* <DEDUP_REMOVED lines=12> */
.L_x_7794:
[----:B------:R-:W-:Y:S01]  /*18af0*/  @!PT LDS RZ, [RZ] ;  /* 0x00000000fffff984 */ /* 0x000fe20000000800 */
[----:B------:R-:W-:Y:S01]  /*18b00*/  @!PT LDS RZ, [RZ] ;  /* 0x00000000fffff984 */ /* 0x000fe20000000800 */
[----:B------:R-:W-:Y:S01]  /*18b10*/  @!PT LDS RZ, [RZ] ;  /* 0x00000000fffff984 */ /* 0x000fe20000000800 */
[----:B------:R0:W-:Y:S01]  /*18b20*/  LDGSTS.E.BYPASS.LTC128B.128 [R7+0x7400], desc[UR52][R2.64+0x80], !P0 ;  /* 0x0740008002077fae */ /* 0x0001e2000c101d74 */
[----:B------:R-:W-:Y:S05]  /*18b30*/  BRA `(.L_x_7795) ;  /* 0xffffffc000f87947 */ /* 0x000fea000383ffff */
.L_x_7697:
[----:B0-----:R0:W1:Y:S02]  /*18b40*/  SYNCS.PHASECHK.TRANS64.TRYWAIT P0, [R4+URZ+0x28860], R3 ;  /* 0x02886003040075a7 */ /* 0x001064000800017f */
[----:B-1----:R-:W-:Y:S05]  /*18b50*/  @!P0 NANOSLEEP.SYNCS 0x989680 ;  /* 0x009896800000895d */ /* 0x002fea0003900000 */
[----:B------:R-:W1:Y:S02]  /*18b60*/  @!P0 SYNCS.PHASECHK.TRANS64 P0, [R4+URZ+0x28860], R3 ;  /* 0x02886003040085a7 */ /* 0x000e64000800007f */
[----:B-1----:R-:W-:Y:S05]  /*18b70*/  @!P0 BRA `(.L_x_7697) ;  /* 0xfffffffc00f08947 */ /* 0x002fea000383ffff */
[----:B------:R-:W-:Y:S05]  /*18b80*/  BRA `(.L_x_7796) ;  /* 0xffffffc800187947 */ /* 0x000fea000383ffff */
.L_x_7698:
        /* <DEDUP_REMOVED lines=8> */
.L_x_7798:
[----:B------:R-:W-:Y:S05]  /*18c10*/  BSYNC B0 ;  /* 0x0000000000007941 */ /* 0x000fea0003800000 */
.L_x_7797:
        /* <DEDUP_REMOVED lines=9> */
.L_x_7799:
[----:B------:R-:W-:Y:S02]  /*18cb0*/  IMAD.MOV.U32 R13, RZ, RZ, R18 ;  /* 0x000000ffff0d7224 */ /* 0x000fe400078e0012 */
[----:B------:R-:W-:Y:S01]  /*18cc0*/  IMAD.MOV.U32 R12, RZ, RZ, 0x1 ;  /* 0x00000001ff0c7424 */ /* 0x000fe200078e00ff */
[----:B------:R-:W-:-:S13]  /*18cd0*/  IADD3 R2, P0, R14, R6, RZ ;  /* 0x000000060e027210 */ /* 0x000fda0007f1e0ff */
[----:B------:R-:W-:Y:S05]  /*18ce0*/  WARPSYNC.COLLECTIVE R15, `(.L_x_7800) ;  /* 0x000000000f087348 */ /* 0x000fea0003c00000 */
[----:B------:R0:W1:Y:S02]  /*18cf0*/  SHFL.IDX P6, R14, R13, R12, R11 ;  /* 0x0000000c0d0e7389 */ /* 0x00006400000c000b */
[----:B01----:R-:W-:Y:S01]  /*18d00*/  ENDCOLLECTIVE ;  /* 0x000000000000791b */ /* 0x003fe20003800000 */
.L_x_7800:
        /* <DEDUP_REMOVED lines=13> */
.L_x_7801:
        /* <DEDUP_REMOVED lines=10> */
.L_x_7802:
        /* <DEDUP_REMOVED lines=12> */
.L_x_7803:
        /* <DEDUP_REMOVED lines=10> */
.L_x_7804:
        /* <DEDUP_REMOVED lines=12> */
.L_x_7805:
        /* <DEDUP_REMOVED lines=10> */
.L_x_7806:
        /* <DEDUP_REMOVED lines=12> */
.L_x_7807:
        /* <DEDUP_REMOVED lines=10> */
.L_x_7808:
        /* <DEDUP_REMOVED lines=12> */
.L_x_7809:
        /* <DEDUP_REMOVED lines=10> */
.L_x_7810:
        /* <DEDUP_REMOVED lines=12> */
.L_x_7811:
        /* <DEDUP_REMOVED lines=10> */
.L_x_7812:
        /* <DEDUP_REMOVED lines=12> */
.L_x_7813:
[----:B------:R-:W-:Y:S01]  /*19620*/  @!PT LDS RZ, [RZ] ;  /* 0x00000000fffff984 */ /* 0x000fe20000000800 */
[----:B------:R-:W-:Y:S01]  /*19630*/  @!PT LDS RZ, [RZ] ;  /* 0x00000000fffff984 */ /* 0x000fe20000000800 */
[----:B------:R-:W-:Y:S01]  /*19640*/  @!PT LDS RZ, [RZ] ;  /* 0x00000000fffff984 */ /* 0x000fe20000000800 */
[----:B------:R0:W-:Y:S01]  /*19650*/  LDGSTS.E.BYPASS.LTC128B.128 [R0+0x7400], desc[UR52][R2.64+0x80], !P0 ;  /* 0x0740008002007fae */ /* 0x0001e2000c101d74 */
[----:B------:R-:W-:Y:S05]  /*19660*/  BRA `(.L_x_7814) ;  /* 0xffffffc0006c7947 */ /* 0x000fea000383ffff */
.L_x_7703:
        /* <DEDUP_REMOVED lines=8> */
.L_x_7816:
[----:B------:R-:W-:Y:S05]  /*196f0*/  BSYNC B0 ;  /* 0x0000000000007941 */ /* 0x000fea0003800000 */
.L_x_7815:
[----:B------:R-:W-:Y:S05]  /*19700*/  BRA `(.L_x_7817) ;  /* 0xffffffc000f07947 */ /* 0x000fea000383ffff */
.L_x_7706:
[----:B-1----:R1:W2:Y:S02]  /*19710*/  SYNCS.PHASECHK.TRANS64.TRYWAIT P0, [R4+URZ+0x28820], R0 ;  /* 0x02882000040075a7 */ /* 0x0022a4000800017f */
[----:B--2---:R-:W-:Y:S05]  /*19720*/  @!P0 NANOSLEEP.SYNCS 0x989680 ;  /* 0x009896800000895d */ /* 0x004fea0003900000 */
[----:B------:R-:W2:Y:S02]  /*19730*/  @!P0 SYNCS.PHASECHK.TRANS64 P0, [R4+URZ+0x28820], R0 ;  /* 0x02882000040085a7 */ /* 0x000ea4000800007f */
[----:B--2---:R-:W-:Y:S05]  /*19740*/  @!P0 BRA `(.L_x_7706) ;  /* 0xfffffffc00f08947 */ /* 0x004fea000383ffff */
[----:B------:R-:W-:Y:S05]  /*19750*/  BRA `(.L_x_7818) ;  /* 0xffffffc400347947 */ /* 0x000fea000383ffff */
.L_x_7707:
        /* <DEDUP_REMOVED lines=11> */
.L_x_7820:
[----:B------:R-:W-:Y:S05]  /*19810*/  BSYNC B0 ;  /* 0x0000000000007941 */ /* 0x000fea0003800000 */
.L_x_7819:
[----:B------:R-:W-:Y:S05]  /*19820*/  BRA `(.L_x_7821) ;  /* 0xffffffc4001c7947 */ /* 0x000fea000383ffff */
.L_x_7710:
[----:B------:R-:W-:Y:S01]  /*19830*/  BSSY B1, `(.L_x_7822) ;  /* 0x0000006000017945 */ /* 0x000fe20003800000 */
[----:B------:R-:W-:-:S07]  /*19840*/  IMAD.MOV.U32 R15, RZ, RZ, -0x1 ;  /* 0xffffffffff0f7424 */ /* 0x000fce00078e00ff */
[----:B01---5:R-:W-:Y:S05]  /*19850*/  WARPSYNC.COLLECTIVE R15, `(.L_x_7823) ;  /* 0x000000000f0c7348 */ /* 0x023fea0003c00000 */
[----:B------:R-:W-:Y:S02]  /*19860*/  ELECT P6, UR62, PT ;  /* 0x00000000003e782f */ /* 0x000fe400038c0000 */
[----:B------:R-:W-:Y:S01]  /*19870*/  MOV R14, UR62 ;  /* 0x0000003e000e7c02 */ /* 0x000fe20008000f00 */
[----:B01---5:R-:W-:Y:S10]  /*19880*/  ENDCOLLECTIVE ;  /* 0x000000000000791b */ /* 0x023ff40003800000 */
.L_x_7823:
[----:B------:R-:W-:Y:S05]  /*19890*/  BSYNC B1 ;  /* 0x0000000000017941 */ /* 0x000fea0003800000 */
.L_x_7822:
[----:B------:R-:W-:Y:S05]  /*198a0*/  BRA `(.L_x_7824) ;  /* 0xffffffc400147947 */ /* 0x000fea000383ffff */
.L_x_7712:
[----:B-1----:R1:W2:Y:S02]  /*198b0*/  SYNCS.PHASECHK.TRANS64.TRYWAIT P1, [R5+URZ+0x28840], R0 ;  /* 0x02884000050075a7 */ /* 0x0022a4000802017f */
[----:B--2---:R-:W-:Y:S05]  /*198c0*/  @!P1 NANOSLEEP.SYNCS 0x989680 ;  /* 0x009896800000995d */ /* 0x004fea0003900000 */
[----:B------:R-:W2:Y:S02]  /*198d0*/  @!P1 SYNCS.PHASECHK.TRANS64 P1, [R5+URZ+0x28840], R0 ;  /* 0x02884000050095a7 */ /* 0x000ea4000802007f */
[----:B--2---:R-:W-:Y:S05]  /*198e0*/  @!P1 BRA `(.L_x_7712) ;  /* 0xfffffffc00f09947 */ /* 0x004fea000383ffff */
[----:B------:R-:W-:Y:S05]  /*198f0*/  BRA `(.L_x_7825) ;  /* 0xffffffc400347947 */ /* 0x000fea000383ffff */
.L_x_7714:
[----:B--2---:R2:W3:Y:S02]  /*19900*/  SYNCS.PHASECHK.TRANS64.TRYWAIT P1, [R23+URZ+0x28840], R2 ;  /* 0x02884002170075a7 */ /* 0x0044e4000802017f */
[----:B---3--:R-:W-:Y:S05]  /*19910*/  @!P1 NANOSLEEP.SYNCS 0x989680 ;  /* 0x009896800000995d */ /* 0x008fea0003900000 */
[----:B------:R-:W3:Y:S02]  /*19920*/  @!P1 SYNCS.PHASECHK.TRANS64 P1, [R23+URZ+0x28840], R2 ;  /* 0x02884002170095a7 */ /* 0x000ee4000802007f */
[----:B---3--:R-:W-:Y:S05]  /*19930*/  @!P1 BRA `(.L_x_7714) ;  /* 0xfffffffc00f09947 */ /* 0x008fea000383ffff */
[----:B------:R-:W-:Y:S05]  /*19940*/  BRA `(.L_x_7826) ;  /* 0xffffffc400407947 */ /* 0x000fea000383ffff */
.L_x_7716:
[----:B---3--:R3:W4:Y:S02]  /*19950*/  SYNCS.PHASECHK.TRANS64.TRYWAIT P1, [R5+URZ+0x28860], R0 ;  /* 0x02886000050075a7 */ /* 0x008724000802017f */
[----:B----4-:R-:W-:Y:S05]  /*19960*/  @!P1 NANOSLEEP.SYNCS 0x989680 ;  /* 0x009896800000995d */ /* 0x010fea0003900000 */
[----:B------:R-:W4:Y:S02]  /*19970*/  @!P1 SYNCS.PHASECHK.TRANS64 P1, [R5+URZ+0x28860], R0 ;  /* 0x02886000050095a7 */ /* 0x000f24000802007f */
[----:B----4-:R-:W-:Y:S05]  /*19980*/  @!P1 BRA `(.L_x_7716) ;  /* 0xfffffffc00f09947 */ /* 0x010fea000383ffff */
[----:B------:R-:W-:Y:S05]  /*19990*/  BRA `(.L_x_7827) ;  /* 0xffffffc4003c7947 */ /* 0x000fea000383ffff */
.L_x_7828:
        /* <DEDUP_REMOVED lines=14> */
.L_x_15847:


//--------------------- .text._ZN7cutlass13device_kernelIN5flash11enable_sm90INS1_16FlashAttnFwdSm90INS1_25CollectiveMainloopFwdSm90ILi2EN4cute5tupleIJNS5_1CILi1EEES8_S8_EEENS6_IJNS7_ILi128EEESA_SA_EEELi128ENS_10bfloat16_tEfNS_4arch4Sm90ELb0ELb1ELb1ELb1ELb1ELb0ELb0ELb1ELb1ELb1ELb0ELb0EEENS1_21CollectiveEpilogueFwdISB_S9_SC_SE_Li256ELb1ELb1ELb0ELb0EEENS1_36VarlenDynamicPersistentTileSchedulerILi128ELi128ELi256ELi128ELb0ELb1ELb1ELb1ELb0ELb1EEEEEEEEEvNT_6ParamsE --------------------------
	.section	.text._ZN7cutlass13device_kernelIN5flash11enable_sm90INS1_16FlashAttnFwdSm90INS1_25CollectiveMainloopFwdSm90ILi2EN4cute5tupleIJNS5_1CILi1EEES8_S8_EEENS6_IJNS7_ILi128EEESA_SA_EEELi128ENS_10bfloat16_tEfNS_4arch4Sm90ELb0ELb1ELb1ELb1ELb1ELb0ELb0ELb1ELb1ELb1ELb0ELb0EEENS1_21CollectiveEpilogueFwdISB_S9_SC_SE_Li256ELb1ELb1ELb0ELb0EEENS1_36VarlenDynamicPersistentTileSchedulerILi128ELi128ELi256ELi128ELb0ELb1ELb1ELb1ELb0ELb1EEEEEEEEEvNT_6ParamsE,"ax",@progbits
	.align	128
.text._ZN7cutlass13device_kernelIN5flash11enable_sm90INS1_16FlashAttnFwdSm90INS1_25CollectiveMainloopFwdSm90ILi2EN4cute5tupleIJNS5_1CILi1EEES8_S8_EEENS6_IJNS7_ILi128EEESA_SA_EEELi128ENS_10bfloat16_tEfNS_4arch4Sm90ELb0ELb1ELb1ELb1ELb1ELb0ELb0ELb1ELb1ELb1ELb0ELb0EEENS1_21CollectiveEpilogueFwdISB_S9_SC_SE_Li256ELb1ELb1ELb0ELb0EEENS1_36VarlenDynamicPersistentTileSchedulerILi128ELi128ELi256ELi128ELb0ELb1ELb1ELb1ELb0ELb1EEEEEEEEEvNT_6ParamsE:
        .type           _ZN7cutlass13device_kernelIN5flash11enable_sm90INS1_16FlashAttnFwdSm90INS1_25CollectiveMainloopFwdSm90ILi2EN4cute5tupleIJNS5_1CILi1EEES8_S8_EEENS6_IJNS7_ILi128EEESA_SA_EEELi128ENS_10bfloat16_tEfNS_4arch4Sm90ELb0ELb1ELb1ELb1ELb1ELb0ELb0ELb1ELb1ELb1ELb0ELb0EEENS1_21CollectiveEpilogueFwdISB_S9_SC_SE_Li256ELb1ELb1ELb0ELb0EEENS1_36VarlenDynamicPersistentTileSchedulerILi128ELi128ELi256ELi128ELb0ELb1ELb1ELb1ELb0ELb1EEEEEEEEEvNT_6ParamsE,@function
        .size           _ZN7cutlass13device_kernelIN5flash11enable_sm90INS1_16FlashAttnFwdSm90INS1_25CollectiveMainloopFwdSm90ILi2EN4cute5tupleIJNS5_1CILi1EEES8_S8_EEENS6_IJNS7_ILi128EEESA_SA_EEELi128ENS_10bfloat16_tEfNS_4arch4Sm90ELb0ELb1ELb1ELb1ELb1ELb0ELb0ELb1ELb1ELb1ELb0ELb0EEENS1_21CollectiveEpilogueFwdISB_S9_SC_SE_Li256ELb1ELb1ELb0ELb0EEENS1_36VarlenDynamicPersistentTileSchedulerILi128ELi128ELi256ELi128ELb0ELb1ELb1ELb1ELb0ELb1EEEEEEEEEvNT_6ParamsE,(.L_x_15848 - _ZN7cutlass13device_kernelIN5flash11enable_sm90INS1_16FlashAttnFwdSm90INS1_25CollectiveMainloopFwdSm90ILi2EN4cute5tupleIJNS5_1CILi1EEES8_S8_EEENS6_IJNS7_ILi128EEESA_SA_EEELi128ENS_10bfloat16_tEfNS_4arch4Sm90ELb0ELb1ELb1ELb1ELb1ELb0ELb0ELb1ELb1ELb1ELb0ELb0EEENS1_21CollectiveEpilogueFwdISB_S9_SC_SE_Li256ELb1ELb1ELb0ELb0EEENS1_36VarlenDynamicPersistentTileSchedulerILi128ELi128ELi256ELi128ELb0ELb1ELb1ELb1ELb0ELb1EEEEEEEEEvNT_6ParamsE)
        .other          _ZN7cutlass13device_kernelIN5flash11enable_sm90INS1_16FlashAttnFwdSm90INS1_25CollectiveMainloopFwdSm90ILi2EN4cute5tupleIJNS5_1CILi1EEES8_S8_EEENS6_IJNS7_ILi128EEESA_SA_EEELi128ENS_10bfloat16_tEfNS_4arch4Sm90ELb0ELb1ELb1ELb1ELb1ELb0ELb0ELb1ELb1ELb1ELb0ELb0EEENS1_21CollectiveEpilogueFwdISB_S9_SC_SE_Li256ELb1ELb1ELb0ELb0EEENS1_36VarlenDynamicPersistentTileSchedulerILi128ELi128ELi256ELi128ELb0ELb1ELb1ELb1ELb0ELb1EEEEEEEEEvNT_6ParamsE,@"STO_CUDA_ENTRY STV_DEFAULT"
_ZN7cutlass13device_kernelIN5flash11enable_sm90INS1_16FlashAttnFwdSm90INS1_25CollectiveMainloopFwdSm90ILi2EN4cute5tupleIJNS5_1CILi1EEES8_S8_EEENS6_IJNS7_ILi128EEESA_SA_EEELi128ENS_10bfloat16_tEfNS_4arch4Sm90ELb0ELb1ELb1ELb1ELb1ELb0ELb0ELb1ELb1ELb1ELb0ELb0EEENS1_21CollectiveEpilogueFwdISB_S9_SC_SE_Li256ELb1ELb1ELb0ELb0EEENS1_36VarlenDynamicPersistentTileSchedulerILi128ELi128ELi256ELi128ELb0ELb1ELb1ELb1ELb0ELb1EEEEEEEEEvNT_6ParamsE:
[----:B------:R-:W0:Y:S02]  /*0000*/  LDC R1, c[0x0][0x28] ;  /* 0x00000a00ff017b82 */ /* 0x000e240000000800 */
[----:B0-----:R-:W-:Y:S01]  /*0010*/  VIADD R1, R1, 0xffffffe0 ;  /* 0xffffffe001017836 */ /* 0x001fe20000000000 */
[----:B------:R-:W0:Y:S01]  /*0020*/  S2R R3, SR_TID.X ;  /* 0x0000000000037919 */ /* 0x000e220000002100 */
[----:B------:R-:W-:Y:S01]  /*0030*/  ELECT P0, URZ, PT ;  /* 0x00000000003f782f */ /* 0x000fe20003800000 */
[----:B------:R-:W-:Y:S01]  /*0040*/  UMOV UR4, 0x80 ;  /* 0x0000008000047882 */ /* 0x000fe20000000000 */
[----:B------:R-:W-:Y:S01]  /*0050*/  UMOV UR7, 0x100 ;  /* 0x0000010000077882 */ /* 0x000fe20000000000 */
[--C-:B0-----:R-:W-:Y:S02]  /*0060*/  SHF.R.U32.HI R0, RZ, 0x5, R3.reuse ;  /* 0x00000005ff007819 */ /* 0x101fe40000011603 */
[----:B------:R-:W-:-:S03]  /*0070*/  SHF.R.U32.HI R23, RZ, 0x7, R3 ;  /* 0x00000007ff177819 */ /* 0x000fc60000011603 */
[----:B------:R-:W0:Y:S04]  /*0080*/  SHFL.IDX PT, R2, R0, RZ, 0x1f ;  /* 0x00001fff00027589 */ /* 0x000e2800000e0000 */
[----:B------:R1:W2:Y:S01]  /*0090*/  SHFL.IDX PT, R3, R23, RZ, 0x1f ;  /* 0x00001fff17037589 */ /* 0x0002a200000e0000 */
[C---:B0-----:R-:W-:Y:S02]  /*00a0*/  ISETP.NE.OR P0, PT, R2.reuse, RZ, !P0 ;  /* 0x000000ff0200720c */ /* 0x041fe40004705670 */
[----:B------:R-:W-:-:S11]  /*00b0*/  ISETP.NE.AND P1, PT, R2, RZ, PT ;  /* 0x000000ff0200720c */ /* 0x000fd60003f25270 */
[----:B------:R-:W-:Y:S01]  /*00c0*/  VOTEU.ALL UP0, P0 ;  /* 0x00000000003f7886 */ /* 0x000fe20000000000 */
[----:B------:R-:W-:-:S04]  /*00d0*/  VOTEU.ALL UP1, P0 ;  /* 0x00000000003f7886 */ /* 0x000fc80000020000 */
[----:B------:R-:W0:Y:S01]  /*00e0*/  @!UP0 S2UR UR8, SR_CgaCtaId ;  /* 0x00000000000889c3 */ /* 0x000e220000008800 */
[----:B------:R-:W-:Y:S01]  /*00f0*/  @!UP0 UMOV UR6, 0x400 ;  /* 0x0000040000068882 */ /* 0x000fe20000000000 */
[----:B------:R-:W-:-:S04]  /*0100*/  @!UP0 UIADD3 UR4, -UR4, 0x100000, URZ ;  /* 0x0010000004048890 */ /* 0x000fc8000fffe13f */
[----:B------:R-:W-:Y:S02]  /*0110*/  @!UP0 USHF.L.U32 UR5, UR4, 0xb, URZ ;  /* 0x0000000b04058899 */ /* 0x000fe4000800063f */
[----:B------:R-:W-:Y:S02]  /*0120*/  @!UP0 USHF.L.U32 UR4, UR4, 0x1, URZ ;  /* 0x0000000104048899 */ /* 0x000fe4000800063f */
[----:B0-----:R-:W-:Y:S02]  /*0130*/  @!UP0 ULEA UR8, UR8, UR6, 0x18 ;  /* 0x0000000608088291 */ /* 0x001fe4000f8ec03f */
[----:B------:R-:W-:-:S04]  /*0140*/  @!UP0 UIADD3 UR6, -UR7, 0x100000, URZ ;  /* 0x0010000007068890 */ /* 0x000fc8000fffe13f */
[----:B------:R-:W-:Y:S02]  /*0150*/  @!UP0 USHF.L.U32 UR7, UR6, 0xb, URZ ;  /* 0x0000000b06078899 */ /* 0x000fe4000800063f */
[----:B------:R-:W-:Y:S01]  /*0160*/  @!UP0 USHF.L.U32 UR6, UR6, 0x1, URZ ;  /* 0x0000000106068899 */ /* 0x000fe2000800063f */
[----:B------:R-:W-:-:S05]  /*0170*/  VOTEU.ALL UP0, P0 ;  /* 0x00000000003f7886 */ /* 0x000fca0000000000 */
[----:B------:R1:W0:Y:S06]  /*0180*/  @!UP0 SYNCS.EXCH.64 URZ, [UR8+0x28800], UR4 ;  /* 0x02880004083f85b2 */ /* 0x00022c0008000100 */
[----:B------:R1:W3:Y:S02]  /*0190*/  @!UP1 SYNCS.EXCH.64 URZ, [UR8+0x28820], UR6 ;  /* 0x02882006083f95b2 */ /* 0x0002e40008000100 */
[----:B-12---:R-:W-:Y:S05]  /*01a0*/  @P1 BRA `(.L_x_7829) ;  /* 0x0000000000481947 */ /* 0x006fea0003800000 */
[----:B------:R-:W1:Y:S01]  /*01b0*/  S2UR UR5, SR_CgaCtaId ;  /* 0x00000000000579c3 */ /* 0x000e620000008800 */
        /* <DEDUP_REMOVED lines=12> */
[----:B-1----:R1:W2:Y:S08]  /*0280*/  SYNCS.EXCH.64 URZ, [UR8+0x28830], UR4 ;  /* 0x02883004083f75b2 */ /* 0x0022b00008000100 */
[----:B------:R1:W4:Y:S01]  /*0290*/  SYNCS.EXCH.64 URZ, [UR8+0x28840], UR6 ;  /* 0x02884006083f75b2 */ /* 0x0003220008000100 */
[----:B------:R1:W0:Y:S01]  /*02a0*/  SYNCS.EXCH.64 URZ, [UR8+0x28838], UR4 ;  /* 0x02883804083f75b2 */ /* 0x0002220008000100 */
[----:B------:R1:W0:Y:S01]  /*02b0*/  SYNCS.EXCH.64 URZ, [UR8+0x28848], UR6 ;  /* 0x02884806083f75b2 */ /* 0x0002220008000100 */
[----:B------:R-:W-:Y:S01]  /*02c0*/  NOP ;  /* 0x0000000000007918 */ /* 0x000fe20000000000 */
.L_x_7829:
[----:B------:R-:W5:Y:S01]  /*02d0*/  SHFL.IDX PT, R2, R0, RZ, 0x1f ;  /* 0x00001fff00027589 */ /* 0x000f6200000e0000 */
[----:B------:R-:W-:Y:S01]  /*02e0*/  NOP ;  /* 0x0000000000007918 */ /* 0x000fe20000000000 */
[----:B-----5:R-:W-:-:S13]  /*02f0*/  ISETP.NE.AND P0, PT, R2, RZ, PT ;  /* 0x000000ff0200720c */ /* 0x020fda0003f05270 */
        /* <DEDUP_REMOVED lines=14> */
[----:B-1----:R1:W0:Y:S08]  /*03e0*/  SYNCS.EXCH.64 URZ, [UR8+0x28850], UR4 ;  /* 0x02885004083f75b2 */ /* 0x0022300008000100 */
[----:B------:R1:W0:Y:S01]  /*03f0*/  SYNCS.EXCH.64 URZ, [UR8+0x28860], UR6 ;  /* 0x02886006083f75b2 */ /* 0x0002220008000100 */
[----:B------:R1:W0:Y:S01]  /*0400*/  SYNCS.EXCH.64 URZ, [UR8+0x28858], UR4 ;  /* 0x02885804083f75b2 */ /* 0x0002220008000100 */
[----:B------:R1:W0:Y:S01]  /*0410*/  SYNCS.EXCH.64 URZ, [UR8+0x28868], UR6 ;  /* 0x02886806083f75b2 */ /* 0x0002220008000100 */
[----:B------:R-:W-:Y:S01]  /*0420*/  NOP ;  /* 0x0000000000007918 */ /* 0x000fe20000000000 */
.L_x_7830:
[----:B------:R-:W5:Y:S01]  /*0430*/  SHFL.IDX PT, R2, R0, RZ, 0x1f ;  /* 0x00001fff00027589 */ /* 0x000f6200000e0000 */
[----:B------:R-:W-:Y:S01]  /*0440*/  NOP ;  /* 0x0000000000007918 */ /* 0x000fe20000000000 */
[----:B-----5:R-:W-:-:S13]  /*0450*/  ISETP.NE.AND P0, PT, R2, RZ, PT ;  /* 0x000000ff0200720c */ /* 0x020fda0003f05270 */
        /* <DEDUP_REMOVED lines=10> */
[----:B-1----:R1:W0:Y:S01]  /*0500*/  SYNCS.EXCH.64 URZ, [UR6+0x28870], UR4 ;  /* 0x02887004063f75b2 */ /* 0x0022220008000100 */
[----:B------:R1:W0:Y:S01]  /*0510*/  SYNCS.EXCH.64 URZ, [UR6+0x28880], UR4 ;  /* 0x02888004063f75b2 */ /* 0x0002220008000100 */
[----:B------:R1:W0:Y:S01]  /*0520*/  SYNCS.EXCH.64 URZ, [UR6+0x28878], UR4 ;  /* 0x02887804063f75b2 */ /* 0x0002220008000100 */
[----:B------:R1:W0:Y:S01]  /*0530*/  SYNCS.EXCH.64 URZ, [UR6+0x28888], UR4 ;  /* 0x02888804063f75b2 */ /* 0x0002220008000100 */
[----:B------:R-:W-:Y:S01]  /*0540*/  NOP ;  /* 0x0000000000007918 */ /* 0x000fe20000000000 */
.L_x_7831:
        /* <DEDUP_REMOVED lines=22> */
.L_x_7832:
[----:B------:R-:W5:Y:S01]  /*06b0*/  SHFL.IDX PT, R2, R0, RZ, 0x1f ;  /* 0x00001fff00027589 */ /* 0x000f6200000e0000 */
[----:B------:R-:W-:Y:S01]  /*06c0*/  R2UR UR9, R3 ;  /* 0x00000000030972ca */ /* 0x000fe200000e0000 */
        /* <DEDUP_REMOVED lines=21> */
.L_x_7833:
[----:B------:R-:W-:Y:S01]  /*0820*/  UISETP.NE.AND UP0, UPT, UR9, URZ, UPT ;  /* 0x0000003f0900728c */ /* 0x000fe2000bf05270 */
[----:B------:R-:W-:Y:S01]  /*0830*/  NOP ;  /* 0x0000000000007918 */ /* 0x000fe20000000000 */
[----:B------:R-:W-:Y:S01]  /*0840*/  UMOV UR43, 0x1 ;  /* 0x00000001002b7882 */ /* 0x000fe20000000000 */
[----:B------:R-:W-:Y:S01]  /*0850*/  ULDC.64 UR54, c[0x0][0x208] ;  /* 0x0000820000367ab9 */ /* 0x000fe20000000a00 */
[----:B------:R-:W-:Y:S01]  /*0860*/  USEL UR43, UR43, 0x2, !UP0 ;  /* 0x000000022b2b7887 */ /* 0x000fe2000c000000 */
[----:B0-234-:R-:W-:Y:S01]  /*0870*/  BAR.SYNC.DEFER_BLOCKING 0x0 ;  /* 0x0000000000007b1d */ /* 0x01dfe20000010000 */
[----:B------:R-:W-:-:S13]  /*0880*/  PLOP3.LUT P0, PT, PT, PT, UP0, 0x80, 0x0 ;  /* 0x000000000000781c */ /* 0x000fda0003f0f008 */
[----:B------:R-:W-:Y:S05]  /*0890*/  @!P0 BRA `(.L_x_7834) ;  /* 0x0000011400a08947 */ /* 0x000fea0003800000 */
.L_x_7835:
[----:B------:R-:W-:-:S08]  /*08a0*/  NOP ;  /* 0x0000000000007918 */ /* 0x000fd00000000000 */
[----:B------:R-:W0:Y:S02]  /*08b0*/  USETMAXREG.TRY_ALLOC.CTAPOOL UP0, 0xe8 ;  /* 0x000000e8000079c8 */ /* 0x000e240008000600 */
[----:B0-----:R-:W-:-:S13]  /*08c0*/  PLOP3.LUT P0, PT, PT, PT, UP0, 0x80, 0x0 ;  /* 0x000000000000781c */ /* 0x001fda0003f0f008 */
[----:B------:R-:W-:Y:S05]  /*08d0*/  @!P0 BRA `(.L_x_7835) ;  /* 0xfffffffc00f08947 */ /* 0x000fea000383ffff */
[----:B------:R-:W0:Y:S01]  /*08e0*/  S2R R2, SR_TID.X ;  /* 0x0000000000027919 */ /* 0x000e220000002100 */
[----:B-1----:R-:W1:Y:S01]  /*08f0*/  S2UR UR5, SR_CgaCtaId ;  /* 0x00000000000579c3 */ /* 0x002e620000008800 */
        /* <DEDUP_REMOVED lines=19> */
[----:B------:R-:W-:Y:S01]  /*0a30*/  R2UR UR5, R5 ;  /* 0x00000000050572ca */ /* 0x000fe200000e0000 */
[----:B------:R-:W-:Y:S01]  /*0a40*/  UMOV UR46, URZ ;  /* 0x0000003f002e7c82 */ /* 0x000fe20008000000 */
[CC--:B------:R-:W-:Y:S02]  /*0a50*/  LEA.HI R3, R0.reuse, R191.reuse, RZ, 0x7 ;  /* 0x000000bf00037211 */ /* 0x0c0fe400078f38ff */
[----:B------:R-:W-:-:S02]  /*0a60*/  LEA.HI R4, R0, R191, RZ, 0x5 ;  /* 0x000000bf00047211 */ /* 0x000fc400078f28ff */
[----:B------:R-:W-:Y:S02]  /*0a70*/  LOP3.LUT R2, R3, 0xffffff80, RZ, 0xc0, !PT ;  /* 0xffffff8003027812 */ /* 0x000fe400078ec0ff */
[----:B------:R-:W-:Y:S01]  /*0a80*/  SHF.R.S32.HI R186, RZ, 0x7, R3 ;  /* 0x00000007ffba7819 */ /* 0x000fe20000011403 */
[----:B------:R-:W-:Y:S02]  /*0a90*/  IMAD.SHL.U32 R6, R4, 0x20, RZ ;  /* 0x0000002004067824 */ /* 0x000fe400078e00ff */
[----:B------:R-:W-:Y:S01]  /*0aa0*/  IMAD.IADD R185, R191, 0x1, -R2 ;  /* 0x00000001bfb97824 */ /* 0x000fe200078e0a02 */
[----:B------:R-:W-:Y:S02]  /*0ab0*/  LEA.HI R2, R0, R191, RZ, 0x4 ;  /* 0x000000bf00027211 */ /* 0x000fe400078f20ff */
[----:B------:R-:W-:Y:S02]  /*0ac0*/  LOP3.LUT R7, R6, 0xfffffc00, RZ, 0xc0, !PT ;  /* 0xfffffc0006077812 */ /* 0x000fe400078ec0ff */
[----:B------:R-:W-:-:S02]  /*0ad0*/  SHF.R.S32.HI R8, RZ, 0x1f, R185 ;  /* 0x0000001fff087819 */ /* 0x000fc400000114b9 */
[----:B------:R-:W-:Y:S02]  /*0ae0*/  LEA.HI R6, R0, R191, RZ, 0x2 ;  /* 0x000000bf00067211 */ /* 0x000fe400078f10ff */
[----:B------:R-:W-:Y:S02]  /*0af0*/  LEA.HI R9, R8, R185, RZ, 0x2 ;  /* 0x000000b908097211 */ /* 0x000fe400078f10ff */
[----:B------:R-:W-:Y:S02]  /*0b00*/  SHF.R.S32.HI R5, RZ, 0x4, R2 ;  /* 0x00000004ff057819 */ /* 0x000fe40000011402 */
[--C-:B------:R-:W-:Y:S02]  /*0b10*/  SHF.R.S32.HI R10, RZ, 0x2, R9.reuse ;  /* 0x00000002ff0a7819 */ /* 0x100fe40000011409 */
[----:B------:R-:W-:Y:S02]  /*0b20*/  SHF.R.S32.HI R11, RZ, 0x1f, R9 ;  /* 0x0000001fff0b7819 */ /* 0x000fe40000011409 */
[----:B------:R-:W-:-:S02]  /*0b30*/  LOP3.LUT R4, R2, 0x3fffff0, RZ, 0xc0, !PT ;  /* 0x03fffff002047812 */ /* 0x000fc400078ec0ff */
[----:B------:R-:W-:Y:S02]  /*0b40*/  LOP3.LUT R6, R6, 0xfffffffc, RZ, 0xc0, !PT ;  /* 0xfffffffc06067812 */ /* 0x000fe400078ec0ff */
[----:B------:R-:W-:Y:S01]  /*0b50*/  LEA.HI R0, R0, R191, RZ, 0x3 ;  /* 0x000000bf00007211 */ /* 0x000fe200078f18ff */
[----:B------:R-:W-:Y:S01]  /*0b60*/  IMAD.IADD R4, R191, 0x1, -R4 ;  /* 0x00000001bf047824 */ /* 0x000fe200078e0a04 */
[----:B------:R-:W-:Y:S01]  /*0b70*/  LEA.HI R11, R11, R10, RZ, 0x3 ;  /* 0x0000000a0b0b7211 */ /* 0x000fe200078f18ff */
[----:B------:R-:W-:Y:S01]  /*0b80*/  IMAD.IADD R6, R191, 0x1, -R6 ;  /* 0x00000001bf067824 */ /* 0x000fe200078e0a06 */
[----:B------:R-:W-:Y:S01]  /*0b90*/  LEA.HI R2, R2, R5, RZ, 0x1 ;  /* 0x0000000502027211 */ /* 0x000fe200078f08ff */
[----:B------:R-:W-:Y:S01]  /*0ba0*/  IMAD R7, R4, 0x40, R7 ;  /* 0x0000004004077824 */ /* 0x000fe200078e0207 */
[----:B------:R-:W-:Y:S02]  /*0bb0*/  LOP3.LUT R22, R0, 0xfffffff8, RZ, 0xc0, !PT ;  /* 0xfffffff800167812 */ /* 0x000fe400078ec0ff */
[----:B------:R-:W-:-:S02]  /*0bc0*/  LOP3.LUT R11, R11, 0xfffffff8, RZ, 0xc0, !PT ;  /* 0xfffffff80b0b7812 */ /* 0x000fc400078ec0ff */
[----:B------:R-:W-:Y:S01]  /*0bd0*/  LEA.HI R8, R8, R185, RZ, 0x5 ;  /* 0x000000b908087211 */ /* 0x000fe200078f28ff */
[----:B------:R-:W-:Y:S01]  /*0be0*/  IMAD.IADD R22, R191, 0x1, -R22 ;  /* 0x00000001bf167824 */ /* 0x000fe200078e0a16 */
[----:B------:R-:W-:Y:S01]  /*0bf0*/  LEA.HI R3, R3, R186, RZ, 0x1 ;  /* 0x000000ba03037211 */ /* 0x000fe200078f08ff */
[----:B------:R-:W-:Y:S01]  /*0c00*/  IMAD.IADD R11, R10, 0x1, -R11 ;  /* 0x000000010a0b7824 */ /* 0x000fe200078e0a0b */
[----:B------:R-:W-:Y:S01]  /*0c10*/  LOP3.LUT R2, R2, 0x1ffffffe, RZ, 0xc0, !PT ;  /* 0x1ffffffe02027812 */ /* 0x000fe200078ec0ff */
[----:B------:R-:W-:Y:S01]  /*0c20*/  IMAD.SHL.U32 R18, R22, 0x8, RZ ;  /* 0x0000000816127824 */ /* 0x000fe200078e00ff */
[----:B------:R-:W-:Y:S02]  /*0c30*/  SHF.R.S32.HI R8, RZ, 0x5, R8 ;  /* 0x00000005ff087819 */ /* 0x000fe40000011408 */
[----:B------:R-:W-:Y:S01]  /*0c40*/  LEA.HI R4, R6, R6, RZ, 0x1 ;  /* 0x0000000606047211 */ /* 0x000fe200078f08ff */
[----:B------:R-:W-:Y:S01]  /*0c50*/  IMAD.IADD R2, R5, 0x1, -R2 ;  /* 0x0000000105027824 */ /* 0x000fe200078e0a02 */
[----:B------:R-:W-:Y:S01]  /*0c60*/  LOP3.LUT R3, R3, 0x3fffffe, RZ, 0xc0, !PT ;  /* 0x03fffffe03037812 */ /* 0x000fe200078ec0ff */
[----:B------:R-:W-:Y:S01]  /*0c70*/  IMAD R8, R8, 0x10, R11 ;  /* 0x0000001008087824 */ /* 0x000fe200078e020b */
[----:B------:R-:W-:Y:S01]  /*0c80*/  LOP3.LUT R5, R4, 0x1ffffffe, RZ, 0xc0, !PT ;  /* 0x1ffffffe04057812 */ /* 0x000fe200078ec0ff */
[----:B------:R-:W-:Y:S01]  /*0c90*/  VIADD R19, R18, 0x40 ;  /* 0x0000004012137836 */ /* 0x000fe20000000000 */
[----:B------:R-:W-:Y:S01]  /*0ca0*/  LOP3.LUT R16, R9, 0x7ffffffc, RZ, 0xc0, !PT ;  /* 0x7ffffffc09107812 */ /* 0x000fe200078ec0ff */
[----:B------:R-:W-:Y:S01]  /*0cb0*/  IMAD.IADD R3, R186, 0x1, -R3 ;  /* 0x00000001ba037824 */ /* 0x000fe200078e0a03 */
[----:B------:R-:W-:Y:S01]  /*0cc0*/  SHF.R.S32.HI R184, RZ, 0x3, R0 ;  /* 0x00000003ffb87819 */ /* 0x000fe20000011400 */
[----:B------:R-:W-:Y:S01]  /*0cd0*/  IMAD.IADD R6, R6, 0x1, -R5 ;  /* 0x0000000106067824 */ /* 0x000fe200078e0a05 */
[----:B------:R-:W-:Y:S01]  /*0ce0*/  SHF.R.S32.HI R190, RZ, 0x1f, R18 ;  /* 0x0000001fffbe7819 */ /* 0x000fe20000011412 */
[----:B------:R-:W-:Y:S01]  /*0cf0*/  IMAD R187, R3, 0x40, R8 ;  /* 0x0000004003bb7824 */ /* 0x000fe200078e0208 */
[----:B------:R-:W-:Y:S01]  /*0d00*/  SHF.R.S32.HI R189, RZ, 0x1f, R19 ;  /* 0x0000001fffbd7819 */ /* 0x000fe20000011413 */
[----:B------:R-:W-:-:S02]  /*0d10*/  IMAD R188, R2, 0x8, R7 ;  /* 0x0000000802bc7824 */ /* 0x000fc400078e0207 */
[----:B------:R-:W-:Y:S02]  /*0d20*/  IMAD.IADD R16, R185, 0x1, -R16 ;  /* 0x00000001b9107824 */ /* 0x000fe400078e0a10 */
[----:B------:R-:W-:-:S07]  /*0d30*/  IMAD R17, R6, 0x8, R187 ;  /* 0x0000000806117824 */ /* 0x000fce00078e02bb */
.L_x_7943:
        /* <DEDUP_REMOVED lines=12> */
[----:B012---:R-:W-:Y:S02]  /*0e00*/  IMAD.U32 R2, RZ, RZ, UR8 ;  /* 0x00000008ff027e24 */ /* 0x007fe4000f8e00ff */
        /* <DEDUP_REMOVED lines=8> */
[----:B------:R-:W-:Y:S01]  /*0e90*/  UMOV UR38, URZ ;  /* 0x0000003f00267c82 */ /* 0x000fe20008000000 */
[----:B------:R-:W-:Y:S02]  /*0ea0*/  UMOV UR42, UR7 ;  /* 0x00000007002a7c82 */ /* 0x000fe40008000000 */
        /* <DEDUP_REMOVED lines=24> */
.L_x_7836:
[----:B------:R-:W-:Y:S01]  /*1030*/  UMOV UR36, UR6 ;  /* 0x0000000600247c82 */ /* 0x000fe20008000000 */
[----:B------:R-:W-:Y:S05]  /*1040*/  @!P1 BRA `(.L_x_7837) ;  /* 0x00000000001c9947 */ /* 0x000fea0003800000 */
[----:B------:R-:W-:Y:S02]  /*1050*/  ULDC.64 UR8, c[0x0][0xa20] ;  /* 0x0002880000087ab9 */ /* 0x000fe40000000a00 */
[----:B------:R-:W-:-:S06]  /*1060*/  UIMAD.WIDE UR6, UR6, 0x4, UR8 ;  /* 0x00000004060678a5 */ /* 0x000fcc000f8e0208 */
[----:B------:R-:W-:Y:S02]  /*1070*/  IMAD.U32 R2, RZ, RZ, UR6 ;  /* 0x00000006ff027e24 */ /* 0x000fe4000f8e00ff */
[----:B------:R-:W-:-:S05]  /*1080*/  IMAD.U32 R3, RZ, RZ, UR7 ;  /* 0x00000007ff037e24 */ /* 0x000fca000f8e00ff */
[----:B------:R-:W2:Y:S02]  /*1090*/  LDG.E R2, desc[UR54][R2.64] ;  /* 0x0000003602027981 */ /* 0x000ea4000c1e1900 */
[----:B--2---:R-:W-:Y:S01]  /*10a0*/  R2UR UR4, R2 ;  /* 0x00000000020472ca */ /* 0x004fe200000e0000 */
[----:B------:R-:W-:-:S14]  /*10b0*/  BRA `(.L_x_7838) ;  /* 0x0000000000347947 */ /* 0x000fdc0003800000 */
.L_x_7837:
        /* <DEDUP_REMOVED lines=13> */
.L_x_7838:
[----:B------:R-:W-:Y:S01]  /*1190*/  ULDC UR6, c[0x0][0x448] ;  /* 0x0001120000067ab9 */ /* 0x000fe20000000800 */
[----:B------:R-:W-:Y:S02]  /*11a0*/  USHF.L.U32 UR37, UR5, 0x7, URZ ;  /* 0x0000000705257899 */ /* 0x000fe4000800063f */
[----:B------:R-:W-:Y:S02]  /*11b0*/  UISETP.NE.AND UP0, UPT, UR6, 0x1, UPT ;  /* 0x000000010600788c */ /* 0x000fe4000bf05270 */
[----:B------:R-:W-:Y:S02]  /*11c0*/  UIADD3 UR8, UR37, 0x7f, URZ ;  /* 0x0000007f25087890 */ /* 0x000fe4000fffe03f */
[----:B------:R-:W-:Y:S02]  /*11d0*/  UIADD3 UR38, -UR38, UR4, URZ ;  /* 0x0000000426267290 */ /* 0x000fe4000fffe13f */
[----:B------:R-:W-:Y:S01]  /*11e0*/  UP2UR UR51, UPR, URZ, 0x1 ;  /* 0x000000013f337883 */ /* 0x000fe20008000000 */
[----:B------:R-:W-:Y:S01]  /*11f0*/  ULDC.64 UR4, c[0x0][0x9e0] ;  /* 0x0002780000047ab9 */ /* 0x000fe20000000a00 */
[----:B------:R-:W-:-:S03]  /*1200*/  UIADD3 UR9, UR38, 0x1, -UR45 ;  /* 0x0000000126097890 */ /* 0x000fc6000fffe82d */
[----:B------:R-:W-:Y:S01]  /*1210*/  @UP0 ULDC UR6, c[0x0][0x44c] ;  /* 0x0001130000060ab9 */ /* 0x000fe20000000800 */
[----:B------:R-:W-:Y:S01]  /*1220*/  @UP0 ULDC UR10, c[0x0][0x450] ;  /* 0x00011400000a0ab9 */ /* 0x000fe20000000800 */
[----:B------:R-:W-:-:S04]  /*1230*/  UIMAD.WIDE.U32 UR6, UR8, UR6, URZ ;  /* 0x00000006080672a5 */ /* 0x000fc8000f8e003f */
[----:B------:R-:W-:Y:S02]  /*1240*/  @UP0 USHF.R.U32.HI UR8, URZ, UR10, UR7 ;  /* 0x0000000a3f080299 */ /* 0x000fe40008011607 */
[----:B------:R-:W-:Y:S02]  /*1250*/  UISETP.GE.AND UP0, UPT, UR5, 0x1, UPT ;  /* 0x000000010500788c */ /* 0x000fe4000bf06270 */
[----:B------:R-:W-:Y:S02]  /*1260*/  UIADD3 UR8, UR9, UR8, URZ ;  /* 0x0000000809087290 */ /* 0x000fe4000fffe03f */
        /* <DEDUP_REMOVED lines=15> */
.L_x_7840:
[----:B------:R-:W-:-:S11]  /*1360*/  UISETP.NE.AND UP0, UPT, UR5, 0x1, UPT ;  /* 0x000000010500788c */ /* 0x000fd6000bf05270 */
[----:B------:R-:W-:Y:S02]  /*1370*/  @UP0 ULDC.64 UR8, c[0x0][0x9e8] ;  /* 0x00027a0000080ab9 */ /* 0x000fe40000000a00 */
[----:B------:R-:W-:-:S04]  /*1380*/  UIMAD.WIDE.U32 UR6, UR4, UR8, URZ ;  /* 0x00000008040672a5 */ /* 0x000fc8000f8e003f */
[----:B------:R-:W-:-:S12]  /*1390*/  @UP0 USHF.R.U32.HI UR4, URZ, UR9, UR7 ;  /* 0x000000093f040299 */ /* 0x000fd80008011607 */
.L_x_7841:
[----:B------:R-:W-:-:S06]  /*13a0*/  UIMAD UR4, UR4, UR5, UR5 ;  /* 0x00000005040472a4 */ /* 0x000fcc000f8e0205 */
[----:B------:R-:W-:-:S07]  /*13b0*/  VIMNMX R0, R0, UR4, PT ;  /* 0x0000000400007c48 */ /* 0x000fce000bfe0100 */
.L_x_7839:
[----:B------:R-:W-:Y:S01]  /*13c0*/  UISETP.NE.AND UP0, UPT, UR51, URZ, UPT ;  /* 0x0000003f3300728c */ /* 0x000fe2000bf05270 */
[----:B------:R-:W-:Y:S01]  /*13d0*/  VIADD R0, R0, 0x7f ;  /* 0x0000007f00007836 */ /* 0x000fe20000000000 */
[----:B------:R-:W-:Y:S01]  /*13e0*/  UMOV UR9, UR37 ;  /* 0x0000002500097c82 */ /* 0x000fe20008000000 */
[----:B------:R-:W-:Y:S02]  /*13f0*/  UIADD3 UR4, UR38, 0x7f, URZ ;  /* 0x0000007f26047890 */ /* 0x000fe4000fffe03f */
[----:B------:R-:W-:Y:S01]  /*1400*/  UIADD3 UR53, UR38, -UR45, URZ ;  /* 0x8000002d26357290 */ /* 0x000fe2000fffe03f */
        /* <DEDUP_REMOVED lines=27> */
.L_x_7843:
[----:B------:R-:W-:-:S11]  /*15c0*/  UISETP.NE.AND UP0, UPT, UR5, 0x1, UPT ;  /* 0x000000010500788c */ /* 0x000fd6000bf05270 */
[----:B------:R-:W-:Y:S02]  /*15d0*/  @UP0 ULDC.64 UR10, c[0x0][0x9e8] ;  /* 0x00027a00000a0ab9 */ /* 0x000fe40000000a00 */
[----:B------:R-:W-:-:S04]  /*15e0*/  UIMAD.WIDE.U32 UR6, UR4, UR10, URZ ;  /* 0x0000000a040672a5 */ /* 0x000fc8000f8e003f */
[----:B------:R-:W-:-:S12]  /*15f0*/  @UP0 USHF.R.U32.HI UR4, URZ, UR11, UR7 ;  /* 0x0000000b3f040299 */ /* 0x000fd80008011607 */
.L_x_7844:
[----:B------:R-:W-:-:S04]  /*1600*/  UIMAD UR4, UR4, UR5, URZ ;  /* 0x00000005040472a4 */ /* 0x000fc8000f8e023f */
[----:B------:R-:W-:-:S04]  /*1610*/  UISETP.LT.AND UP0, UPT, UR9, UR4, UPT ;  /* 0x000000040900728c */ /* 0x000fc8000bf01270 */
[----:B------:R-:W-:-:S12]  /*1620*/  USEL UR9, UR9, UR4, !UP0 ;  /* 0x0000000409097287 */ /* 0x000fd8000c000000 */
.L_x_7842:
        /* <DEDUP_REMOVED lines=40> */
[----:B------:R-:W-:Y:S02]  /*18b0*/  IMAD.MOV.U32 R89, RZ, RZ, RZ ;  /* 0x000000ffff597224 */ /* 0x000fe400078e00ff */
        /* <DEDUP_REMOVED lines=33> */
.L_x_7846:
        /* <DEDUP_REMOVED lines=9> */
.L_x_8038:
[----:B------:R-:W-:Y:S05]  /*1b60*/  @!P0 BRA `(.L_x_7848) ;  /* 0x0000000000048947 */ /* 0x000fea0003800000 */
[----:B------:R-:W-:Y:S01]  /*1b70*/  BPT.TRAP 0x1 ;  /* 0x000000040000795c */ /* 0x000fe20000300000 */
.L_x_7848:
[----:B------:R-:W-:Y:S02]  /*1b80*/  IMAD.U32 R9, RZ, RZ, UR46 ;  /* 0x0000002eff097e24 */ /* 0x000fe4000f8e00ff */
[----:B0-----:R-:W-:-:S03]  /*1b90*/  IMAD.U32 R0, RZ, RZ, UR47 ;  /* 0x0000002fff007e24 */ /* 0x001fc6000f8e00ff */
[----:B------:R-:W-:Y:S02]  /*1ba0*/  LEA R9, R9, UR41, 0x3 ;  /* 0x0000002909097c11 */ /* 0x000fe4000f8e18ff */
[----:B------:R-:W-:-:S04]  /*1bb0*/  SHF.L.U32 R0, R0, 0x1f, RZ ;  /* 0x0000001f00007819 */ /* 0x000fc800000006ff */
[----:B------:R0:W1:Y:S01]  /*1bc0*/  SYNCS.PHASECHK.TRANS64.TRYWAIT P1, [R9+URZ+0x28830], R0 ;  /* 0x02883000090075a7 */ /* 0x000062000802017f */
[----:B------:R-:W-:Y:S05]  /*1bd0*/  @!P0 BRA `(.L_x_7849) ;  /* 0x0000000000048947 */ /* 0x000fea0003800000 */
[----:B------:R-:W-:Y:S01]  /*1be0*/  BPT.TRAP 0x1 ;  /* 0x000000040000795c */ /* 0x000fe20000300000 */
.L_x_7849:
[----:B-1----:R-:W-:Y:S05]  /*1bf0*/  @P1 BRA `(.L_x_7850) ;  /* 0x0000000000081947 */ /* 0x002fea0003800000 */
[----:B------:R-:W1:Y:S02]  /*1c00*/  SYNCS.PHASECHK.TRANS64.TRYWAIT P1, [R9+URZ+0x28830], R0 ;  /* 0x02883000090075a7 */ /* 0x000e64000802017f */
[----:B-1----:R-:W-:Y:S05]  /*1c10*/  @!P1 BRA `(.L_x_7851) ;  /* 0x0000015c00fc9947 */ /* 0x002fea0003800000 */
.L_x_7850:
        /* <DEDUP_REMOVED lines=63> */
.L_x_7852:
[----:B------:R-:W-:Y:S01]  /*2010*/  UISETP.NE.AND UP1, UPT, UR51, URZ, UPT ;  /* 0x0000003f3300728c */ /* 0x000fe2000bf25270 */
[----:B------:R-:W-:Y:S01]  /*2020*/  R2UR UR6, R9 ;  /* 0x00000000090672ca */ /* 0x000fe200000e0000 */
[----:B------:R-:W-:Y:S01]  /*2030*/  ULDC UR7, c[0x0][0x9d8] ;  /* 0x0002760000077ab9 */ /* 0x000fe20000000800 */
[----:B01----:R-:W-:Y:S02]  /*2040*/  IMAD.MOV.U32 R9, RZ, RZ, -0x80 ;  /* 0xffffff80ff097424 */ /* 0x003fe400078e00ff */
[----:B------:R-:W-:Y:S01]  /*2050*/  FMUL.FTZ R41, R41, UR7 ;  /* 0x0000000729297c20 */ /* 0x000fe20008410000 */
[----:B------:R-:W-:Y:S01]  /*2060*/  FMUL.FTZ R56, R56, UR7 ;  /* 0x0000000738387c20 */ /* 0x000fe20008410000 */
[----:B------:R-:W-:Y:S01]  /*2070*/  PLOP3.LUT P1, PT, PT, PT, UP1, 0x80, 0x0 ;  /* 0x000000000000781c */ /* 0x000fe20003f2f018 */
[----:B------:R-:W-:Y:S01]  /*2080*/  FMUL.FTZ R14, R34, UR7 ;  /* 0x00000007220e7c20 */ /* 0x000fe20008410000 */
[----:B------:R-:W-:Y:S01]  /*2090*/  PLOP3.LUT P2, PT, PT, PT, UP1, 0x80, 0x0 ;  /* 0x000000000000781c */ /* 0x000fe20003f4f018 */
[----:B------:R0:W1:Y:S01]  /*20a0*/  MUFU.TANH R99, R41 ;  /* 0x0000002900637308 */ /* 0x0000620000002400 */
[----:B------:R-:W-:Y:S01]  /*20b0*/  FMUL.FTZ R32, R32, UR7 ;  /* 0x0000000720207c20 */ /* 0x000fe20008410000 */
[----:B------:R-:W-:Y:S01]  /*20c0*/  @UP1 ULDC UR10, c[0x0][0x44c] ;  /* 0x00011300000a1ab9 */ /* 0x000fe20000000800 */
[----:B------:R-:W-:Y:S01]  /*20d0*/  FMUL.FTZ R36, R36, UR7 ;  /* 0x0000000724247c20 */ /* 0x000fe20008410000 */
[----:B------:R-:W-:Y:S01]  /*20e0*/  FMUL.FTZ R40, R40, UR7 ;  /* 0x0000000728287c20 */ /* 0x000fe20008410000 */
[----:B------:R-:W-:Y:S01]  /*20f0*/  FMUL.FTZ R44, R44, UR7 ;  /* 0x000000072c2c7c20 */ /* 0x000fe20008410000 */
[----:B------:R-:W-:Y:S01]  /*2100*/  FMUL.FTZ R34, R47, UR7 ;  /* 0x000000072f227c20 */ /* 0x000fe20008410000 */
[----:B------:R-:W-:Y:S01]  /*2110*/  FMUL.FTZ R48, R48, UR7 ;  /* 0x0000000730307c20 */ /* 0x000fe20008410000 */
[----:B------:R2:W3:Y:S01]  /*2120*/  MUFU.TANH R111, R56 ;  /* 0x00000038006f7308 */ /* 0x0004e20000002400 */
[----:B0-----:R-:W-:Y:S01]  /*2130*/  VIADD R41, R17, UR37 ;  /* 0x0000002511297c36 */ /* 0x001fe20008000000 */
[----:B------:R-:W-:Y:S01]  /*2140*/  UIADD3 UR6, UR6, 0x28840, URZ ;  /* 0x0002884006067890 */ /* 0x000fe2000fffe03f */
[----:B------:R-:W-:Y:S01]  /*2150*/  FMUL.FTZ R52, R52, UR7 ;  /* 0x0000000734347c20 */ /* 0x000fe20008410000 */
[----:B------:R-:W-:Y:S01]  /*2160*/  FMUL.FTZ R60, R60, UR7 ;  /* 0x000000073c3c7c20 */ /* 0x000fe20008410000 */
[----:B------:R-:W-:Y:S01]  /*2170*/  @P1 IMAD.HI.U32 R8, R41, UR10, RZ ;  /* 0x0000000a29081c27 */ /* 0x000fe2000f8e00ff */
[----:B------:R-:W-:Y:S01]  /*2180*/  @UP1 ULDC UR10, c[0x0][0x450] ;  /* 0x00011400000a1ab9 */ /* 0x000fe20000000800 */
[----:B------:R-:W-:-:S02]  /*2190*/  UISETP.NE.AND UP0, UPT, UR50, URZ, UPT ;  /* 0x0000003f3200728c */ /* 0x000fc4000bf05270 */
[----:B------:R-:W-:Y:S01]  /*21a0*/  FMUL.FTZ R10, R24, UR7 ;  /* 0x00000007180a7c20 */ /* 0x000fe20008410000 */
[----:B------:R-:W-:Y:S01]  /*21b0*/  IMAD R47, R88, R9, 0x80 ;  /* 0x00000080582f7424 */ /* 0x000fe200078e0209 */
[----:B------:R-:W-:Y:S01]  /*21c0*/  @P2 SHF.R.U32.HI R41, RZ, UR10, R8 ;  /* 0x0000000aff292c19 */ /* 0x000fe20008011608 */
[----:B------:R-:W-:Y:S01]  /*21d0*/  FMUL.FTZ R13, R28, UR7 ;  /* 0x000000071c0d7c20 */ /* 0x000fe20008410000 */
[----:B------:R0:W4:Y:S01]  /*21e0*/  MUFU.TANH R125, R32 ;  /* 0x00000020007d7308 */ /* 0x0001220000002400 */
[----:B------:R-:W-:Y:S01]  /*21f0*/  FMUL.FTZ R64, R64, UR7 ;  /* 0x0000000740407c20 */ /* 0x000fe20008410000 */
[----:B------:R-:W-:Y:S01]  /*2200*/  UPRMT UR6, UR40, 0x654, UR6 ;  /* 0x0000065428067896 */ /* 0x000fe20008000006 */
[----:B--2---:R-:W2:Y:S01]  /*2210*/  SHFL.IDX PT, R56, R41, RZ, 0x1c1f ;  /* 0x001c1fff29387589 */ /* 0x004ea200000e0000 */
[----:B------:R-:W-:Y:S01]  /*2220*/  FMUL.FTZ R0, R26, UR7 ;  /* 0x000000071a007c20 */ /* 0x000fe20008410000 */
[----:B------:R-:W-:Y:S01]  /*2230*/  FMUL.FTZ R4, R30, UR7 ;  /* 0x000000071e047c20 */ /* 0x000fe20008410000 */
[----:B------:R-:W-:Y:S01]  /*2240*/  FMUL.FTZ R24, R38, UR7 ;  /* 0x0000000726187c20 */ /* 0x000fe20008410000 */
[----:B------:R-:W-:Y:S01]  /*2250*/  FMUL.FTZ R28, R42, UR7 ;  /* 0x000000072a1c7c20 */ /* 0x000fe20008410000 */
[----:B------:R5:W1:Y:S01]  /*2260*/  MUFU.TANH R123, R36 ;  /* 0x00000024007b7308 */ /* 0x000a620000002400 */
[----:B0-----:R-:W-:Y:S01]  /*2270*/  FMUL.FTZ R32, R46, UR7 ;  /* 0x000000072e207c20 */ /* 0x001fe20008410000 */
[----:B------:R-:W-:-:S02]  /*2280*/  VIADD R15, R47, 0x1 ;  /* 0x000000012f0f7836 */ /* 0x000fc40000000000 */
[----:B------:R-:W-:Y:S01]  /*2290*/  FMUL.FTZ R11, R25, UR7 ;  /* 0x00000007190b7c20 */ /* 0x000fe20008410000 */
[----:B------:R-:W-:Y:S01]  /*22a0*/  FMUL.FTZ R3, R27, UR7 ;  /* 0x000000071b037c20 */ /* 0x000fe20008410000 */
[----:B------:R-:W-:Y:S01]  /*22b0*/  FMUL.FTZ R29, R29, UR7 ;  /* 0x000000071d1d7c20 */ /* 0x000fe20008410000 */
[----:B------:R-:W-:Y:S01]  /*22c0*/  FMUL.FTZ R12, R31, UR7 ;  /* 0x000000071f0c7c20 */ /* 0x000fe20008410000 */
[----:B------:R-:W-:Y:S01]  /*22d0*/  FMUL.FTZ R33, R33, UR7 ;  /* 0x0000000721217c20 */ /* 0x000fe20008410000 */
[----:B------:R0:W1:Y:S01]  /*22e0*/  MUFU.TANH R121, R40 ;  /* 0x0000002800797308 */ /* 0x0000620000002400 */
[----:B-----5:R-:W-:Y:S01]  /*22f0*/  FMUL.FTZ R36, R50, UR7 ;  /* 0x0000000732247c20 */ /* 0x020fe20008410000 */
[----:B------:R-:W-:Y:S01]  /*2300*/  FMUL.FTZ R20, R35, UR7 ;  /* 0x0000000723147c20 */ /* 0x000fe20008410000 */
[----:B------:R-:W-:Y:S01]  /*2310*/  FMUL.FTZ R37, R37, UR7 ;  /* 0x0000000725257c20 */ /* 0x000fe20008410000 */
[----:B------:R-:W-:Y:S01]  /*2320*/  FMUL.FTZ R26, R39, UR7 ;  /* 0x00000007271a7c20 */ /* 0x000fe20008410000 */
[----:B------:R-:W-:Y:S01]  /*2330*/  FMUL.FTZ R30, R43, UR7 ;  /* 0x000000072b1e7c20 */ /* 0x000fe20008410000 */
[----:B------:R-:W-:Y:S01]  /*2340*/  FMUL.FTZ R45, R45, UR7 ;  /* 0x000000072d2d7c20 */ /* 0x000fe20008410000 */
[----:B------:R-:W-:Y:S01]  /*2350*/  FMUL.FTZ R49, R49, UR7 ;  /* 0x0000000731317c20 */ /* 0x000fe20008410000 */
[----:B------:R5:W1:Y:S01]  /*2360*/  MUFU.TANH R119, R44 ;  /* 0x0000002c00777308 */ /* 0x000a620000002400 */
[----:B0-----:R-:W-:Y:S01]  /*2370*/  FMUL.FTZ R40, R54, UR7 ;  /* 0x0000000736287c20 */ /* 0x001fe20008410000 */
[----:B------:R-:W-:Y:S01]  /*2380*/  FMUL.FTZ R38, R51, UR7 ;  /* 0x0000000733267c20 */ /* 0x000fe20008410000 */
        /* <DEDUP_REMOVED lines=30> */
[----:B0-----:R-:W-:Y:S01]  /*2570*/  FMUL.FTZ R60, R71, UR7 ;  /* 0x00000007473c7c20 */ /* 0x001fe20008410000 */
[----:B------:R0:W1:Y:S01]  /*2580*/  MUFU.TANH R31, R64 ;  /* 0x00000040001f7308 */ /* 0x0000620000002400 */
[----:B------:R-:W-:Y:S01]  /*2590*/  FMUL.FTZ R65, R65, UR7 ;  /* 0x0000000741417c20 */ /* 0x000fe20008410000 */
[----:B------:R-:W-:Y:S01]  /*25a0*/  FMUL.FTZ R73, R73, UR7 ;  /* 0x0000000749497c20 */ /* 0x000fe20008410000 */
[----:B------:R-:W-:Y:S01]  /*25b0*/  FMUL.FTZ R77, R77, UR7 ;  /* 0x000000074d4d7c20 */ /* 0x000fe20008410000 */
[----:B------:R-:W-:Y:S01]  /*25c0*/  IMAD R21, R16, -0x2, R15 ;  /* 0xfffffffe10157824 */ /* 0x000fe200078e020f */
[----:B------:R-:W-:Y:S01]  /*25d0*/  PLOP3.LUT P1, PT, PT, PT, UP0, 0x40, 0x0 ;  /* 0x000000000000781c */ /* 0x000fe20003f2e808 */
[----:B------:R-:W-:Y:S01]  /*25e0*/  ULDC UR56, c[0x0][0x9dc] ;  /* 0x0002770000387ab9 */ /* 0x000fe20000000800 */
[----:B------:R-:W-:Y:S01]  /*25f0*/  SYNCS.ARRIVE.TRANS64.RED.A1T0 RZ, [UR6], RZ ;  /* 0x000000ffffff79a7 */ /* 0x000fe20008100406 */
[----:B------:R-:W1:Y:S01]  /*2600*/  MUFU.TANH R10, R10 ;  /* 0x0000000a000a7308 */ /* 0x000e620000002400 */
[----:B0-----:R-:W-:Y:S01]  /*2610*/  IMAD.U32 R64, RZ, RZ, UR45 ;  /* 0x0000002dff407e24 */ /* 0x001fe2000f8e00ff */
[----:B------:R-:W-:Y:S01]  /*2620*/  ULOP3.LUT UR6, URZ, UR56, URZ, 0x33, !UPT ;  /* 0x000000383f067292 */ /* 0x000fe2000f8e333f */
[----:B------:R-:W-:Y:S01]  /*2630*/  VIADD R15, R47, UR38 ;  /* 0x000000262f0f7c36 */ /* 0x000fe20008000000 */
[----:B------:R-:W-:Y:S01]  /*2640*/  ULDC UR14, c[0x0][0x9e0] ;  /* 0x00027800000e7ab9 */ /* 0x000fe20000000800 */
[----:B------:R-:W-:-:S02]  /*2650*/  LEA R66, R88, 0xffffff80, 0x7 ;  /* 0xffffff8058427811 */ /* 0x000fc400078e38ff */
[----:B------:R-:W-:Y:S01]  /*2660*/  IADD3 R21, -R64, UR38, R21 ;  /* 0x0000002640157c10 */ /* 0x000fe2000fffe115 */
[----:B------:R-:W0:Y:S01]  /*2670*/  MUFU.TANH R11, R11 ;  /* 0x0000000b000b7308 */ /* 0x000e220000002400 */
[----:B------:R-:W-:-:S03]  /*2680*/  IMAD R51, R16, -0x2, R15 ;  /* 0xfffffffe10337824 */ /* 0x000fc600078e020f */
[C---:B------:R-:W-:Y:S02]  /*2690*/  VIADD R64, R21.reuse, UR14 ;  /* 0x0000000e15407c36 */ /* 0x040fe40008000000 */
[----:B------:R-:W-:Y:S02]  /*26a0*/  VIADD R55, R21, UR6 ;  /* 0x0000000615377c36 */ /* 0x000fe40008000000 */
[----:B------:R-:W0:Y:S01]  /*26b0*/  MUFU.TANH R0, R0 ;  /* 0x0000000000007308 */ /* 0x000e220000002400 */
[----:B--2---:R-:W-:Y:S01]  /*26c0*/  VIADDMNMX R35, R56, R64, R51, PT ;  /* 0x0000004038237246 */ /* 0x004fe20003800133 */
[----:B------:R-:W-:-:S06]  /*26d0*/  IMAD.IADD R43, R55, 0x1, R56 ;  /* 0x00000001372b7824 */ /* 0x000fcc00078e0238 */
        /* <DEDUP_REMOVED lines=66> */
.L_x_7855:
[----:B------:R-:W-:Y:S02]  /*2b00*/  ULDC UR6, c[0x0][0x9e4] ;  /* 0x0002790000067ab9 */ /* 0x000fe40000000800 */
[----:B------:R-:W-:-:S05]  /*2b10*/  IMAD.U32 R21, RZ, RZ, UR6 ;  /* 0x00000006ff157e24 */ /* 0x000fca000f8e00ff */
[----:B------:R-:W-:-:S13]  /*2b20*/  ISETP.NE.AND P1, PT, R21, 0x1, PT ;  /* 0x000000011500780c */ /* 0x000fda0003f25270 */
[----:B------:R-:W1:Y:S02]  /*2b30*/  @P1 LDC.64 R70, c[0x0][0x9e8] ;  /* 0x00027a00ff461b82 */ /* 0x000e640000000a00 */
[----:B-1----:R-:W-:-:S05]  /*2b40*/  @P1 IMAD.HI.U32 R56, R15, R70, RZ ;  /* 0x000000460f381227 */ /* 0x002fca00078e00ff */
[----:B------:R-:W-:-:S07]  /*2b50*/  @P1 SHF.R.U32.HI R15, RZ, R71, R56 ;  /* 0x00000047ff0f1219 */ /* 0x000fce0000011638 */
.L_x_7856:
[----:B------:R-:W-:Y:S05]  /*2b60*/  BSYNC B0 ;  /* 0x0000000000007941 */ /* 0x000fea0003800000 */
.L_x_7854:
[----:B------:R-:W-:-:S04]  /*2b70*/  IMAD R15, R15, R21, -R66 ;  /* 0x000000150f0f7224 */ /* 0x000fc800078e0a42 */
[----:B------:R-:W-:-:S05]  /*2b80*/  IMAD R56, R16, -0x2, R15 ;  /* 0xfffffffe10387824 */ /* 0x000fca00078e020f */
[----:B------:R-:W-:Y:S02]  /*2b90*/  VIADDMNMX R35, R56, R21, R35, PT ;  /* 0x0000001538237246 */ /* 0x000fe40003800123 */
[----:B------:R-:W-:-:S07]  /*2ba0*/  VIMNMX R43, R43, R56, !PT ;  /* 0x000000382b2b7248 */ /* 0x000fce0007fe0100 */
.L_x_7853:
[C---:B------:R-:W-:Y:S01]  /*2bb0*/  ISETP.GE.AND P2, PT, R47.reuse, 0x9, PT ;  /* 0x000000092f00780c */ /* 0x040fe20003f46270 */
[----:B------:R-:W-:Y:S01]  /*2bc0*/  UISETP.NE.AND UP0, UPT, UR50, URZ, UPT ;  /* 0x0000003f3200728c */ /* 0x000fe2000bf05270 */
[----:B------:R-:W-:Y:S02]  /*2bd0*/  ISETP.GE.AND P1, PT, R47, 0x2, PT ;  /* 0x000000022f00780c */ /* 0x000fe40003f26270 */
        /* <DEDUP_REMOVED lines=105> */
[----:B------:R-:W-:Y:S01]  /*3270*/  ISETP.GT.AND P3, PT, R43, 0x59, !P4 ;  /* 0x000000592b00780c */ /* 0x000fe20006764270 */
[----:B------:R-:W0:Y:S01]  /*3280*/  SHFL.IDX PT, R68, R41, 0x1, 0x1c1f ;  /* 0x003c1f0029447f89 */ /* 0x000e2200000e0000 */
        /* <DEDUP_REMOVED lines=11> */
[----:B------:R-:W-:Y:S01]  /*3340*/  ISETP.LT.OR P3, PT, R35, 0x62, P3 ;  /* 0x000000622300780c */ /* 0x000fe20001f61670 */
[----:B0-----:R-:W-:Y:S01]  /*3350*/  IMAD.IADD R56, R55, 0x1, R68 ;  /* 0x0000000137387824 */ /* 0x001fe200078e0244 */
        /* <DEDUP_REMOVED lines=10> */
[----:B------:R-:W-:Y:S02]  /*3400*/  P2R R67, PR, RZ, 0x20 ;  /* 0x00000020ff437803 */ /* 0x000fe40000000000 */
[----:B------:R-:W-:Y:S02]  /*3410*/  FSEL R25, R25, -INF , !P3 ;  /* 0xff80000019197808 */ /* 0x000fe40005800000 */
[----:B------:R-:W-:-:S02]  /*3420*/  ISETP.GE.AND P3, PT, R47, 0x71, PT ;  /* 0x000000712f00780c */ /* 0x000fc40003f66270 */
        /* <DEDUP_REMOVED lines=39> */
.L_x_7859:
[----:B------:R-:W-:Y:S02]  /*36a0*/  ULDC UR6, c[0x0][0x9e4] ;  /* 0x0002790000067ab9 */ /* 0x000fe40000000800 */
[----:B------:R-:W-:-:S05]  /*36b0*/  IMAD.U32 R43, RZ, RZ, UR6 ;  /* 0x00000006ff2b7e24 */ /* 0x000fca000f8e00ff */
[----:B------:R-:W-:-:S13]  /*36c0*/  ISETP.NE.AND P6, PT, R43, 0x1, PT ;  /* 0x000000012b00780c */ /* 0x000fda0003fc5270 */
[----:B------:R-:W0:Y:S02]  /*36d0*/  @P6 LDC.64 R64, c[0x0][0x9e8] ;  /* 0x00027a00ff406b82 */ /* 0x000e240000000a00 */
[----:B0-----:R-:W-:-:S05]  /*36e0*/  @P6 IMAD.HI.U32 R64, R41, R64, RZ ;  /* 0x0000004029406227 */ /* 0x001fca00078e00ff */
[----:B------:R-:W-:-:S07]  /*36f0*/  @P6 SHF.R.U32.HI R41, RZ, R65, R64 ;  /* 0x00000041ff296219 */ /* 0x000fce0000011640 */
.L_x_7860:
[----:B------:R-:W-:Y:S05]  /*3700*/  BSYNC B0 ;  /* 0x0000000000007941 */ /* 0x000fea0003800000 */
.L_x_7858:
[----:B------:R-:W-:-:S04]  /*3710*/  IMAD R41, R41, R43, -R66 ;  /* 0x0000002b29297224 */ /* 0x000fc800078e0a42 */
[----:B------:R-:W-:-:S05]  /*3720*/  IMAD R41, R16, -0x2, R41 ;  /* 0xfffffffe10297824 */ /* 0x000fca00078e0229 */
[----:B------:R-:W-:Y:S02]  /*3730*/  VIADDMNMX R10, R41, R43, R10, PT ;  /* 0x0000002b290a7246 */ /* 0x000fe4000380010a */
[----:B------:R-:W-:-:S07]  /*3740*/  VIMNMX R56, R56, R41, !PT ;  /* 0x0000002938387248 */ /* 0x000fce0007fe0100 */
.L_x_7857:
[----:B------:R-:W-:Y:S01]  /*3750*/  ISETP.GT.AND P1, PT, R56, 0x1, !P1 ;  /* 0x000000013800780c */ /* 0x000fe20004f24270 */
[----:B------:R-:W-:Y:S01]  /*3760*/  ULDC UR6, c[0x0][0x988] ;  /* 0x0002620000067ab9 */ /* 0x000fe20000000800 */
[----:B------:R-:W-:Y:S01]  /*3770*/  ISETP.NE.AND P6, PT, R59, RZ, PT ;  /* 0x000000ff3b00720c */ /* 0x000fe20003fc5270 */
[----:B------:R-:W-:Y:S01]  /*3780*/  UISETP.NE.AND UP1, UPT, UR51, URZ, UPT ;  /* 0x0000003f3300728c */ /* 0x000fe2000bf25270 */
[----:B------:R-:W-:Y:S01]  /*3790*/  ISETP.LT.OR P1, PT, R10, 0x2, P1 ;  /* 0x000000020a00780c */ /* 0x000fe20000f21670 */
[----:B------:R-:W-:Y:S01]  /*37a0*/  UISETP.NE.AND UP0, UPT, UR50, URZ, UPT ;  /* 0x0000003f3200728c */ /* 0x000fe2000bf05270 */
[C---:B------:R-:W-:Y:S01]  /*37b0*/  ISETP.GT.AND P2, PT, R56.reuse, 0x8, !P2 ;  /* 0x000000083800780c */ /* 0x040fe20005744270 */
[----:B------:R-:W-:Y:S01]  /*37c0*/  UMOV UR10, UR37 ;  /* 0x00000025000a7c82 */ /* 0x000fe20008000000 */
[----:B------:R-:W-:Y:S02]  /*37d0*/  FSEL R41, R3, -INF , !P1 ;  /* 0xff80000003297808 */ /* 0x000fe40004800000 */
[----:B------:R-:W-:-:S02]  /*37e0*/  ISETP.GT.AND P1, PT, R56, 0x9, !P6 ;  /* 0x000000093800780c */ /* 0x000fc40007724270 */
[C---:B------:R-:W-:Y:S02]  /*37f0*/  ISETP.LT.OR P2, PT, R10.reuse, 0x9, P2 ;  /* 0x000000090a00780c */ /* 0x040fe40001741670 */
[----:B------:R-:W-:Y:S01]  /*3800*/  ISETP.LT.OR P1, PT, R10, 0xa, P1 ;  /* 0x0000000a0a00780c */ /* 0x000fe20000f21670 */
[----:B------:R-:W-:Y:S01]  /*3810*/  @UP1 ULDC UR11, c[0x0][0x450] ;  /* 0x00011400000b1ab9 */ /* 0x000fe20000000800 */
[----:B------:R-:W-:Y:S02]  /*3820*/  FSEL R43, R4, -INF , !P2 ;  /* 0xff800000042b7808 */ /* 0x000fe40005000000 */
[----:B------:R-:W-:Y:S02]  /*3830*/  ISETP.NE.AND P2, PT, R45, RZ, PT ;  /* 0x000000ff2d00720c */ /* 0x000fe40003f45270 */
[----:B------:R-:W-:Y:S02]  /*3840*/  FSEL R45, R12, -INF , !P1 ;  /* 0xff8000000c2d7808 */ /* 0x000fe40004800000 */
[----:B------:R-:W-:-:S02]  /*3850*/  ISETP.NE.AND P1, PT, R63, RZ, PT ;  /* 0x000000ff3f00720c */ /* 0x000fc40003f25270 */
[----:B------:R-:W-:Y:S02]  /*3860*/  ISETP.NE.AND P6, PT, R49, RZ, PT ;  /* 0x000000ff3100720c */ /* 0x000fe40003fc5270 */
        /* <DEDUP_REMOVED lines=61> */
[----:B------:R-:W-:Y:S02]  /*3c40*/  ISETP.GT.AND P1, PT, R56, 0x31, !P2 ;  /* 0x000000313800780c */ /* 0x000fe40005724270 */
[----:B------:R-:W-:Y:S02]  /*3c50*/  ISETP.NE.AND P2, PT, R69, RZ, PT ;  /* 0x000000ff4500720c */ /* 0x000fe40003f45270 */
[----:B------:R-:W-:Y:S02]  /*3c60*/  ISETP.LT.OR P1, PT, R10, 0x32, P1 ;  /* 0x000000320a00780c */ /* 0x000fe40000f21670 */
[----:B------:R-:W-:-:S02]  /*3c70*/  FMNMX.FTZ R4, R25, R4, !PT ;  /* 0x0000000419047209 */ /* 0x000fc40007810000 */
        /* <DEDUP_REMOVED lines=9> */
[----:B------:R-:W-:Y:S01]  /*3d10*/  FMNMX.FTZ R12, R35, R4, !PT ;  /* 0x00000004230c7209 */ /* 0x000fe20007810000 */
[----:B------:R-:W-:Y:S01]  /*3d20*/  IMAD.U32 R4, RZ, RZ, UR6 ;  /* 0x00000006ff047e24 */ /* 0x000fe2000f8e00ff */
[----:B------:R-:W-:Y:S01]  /*3d30*/  ISETP.LT.OR P1, PT, R10, 0x3a, P1 ;  /* 0x0000003a0a00780c */ /* 0x000fe20000f21670 */
[----:B------:R-:W-:Y:S01]  /*3d40*/  @UP1 ULDC UR6, c[0x0][0x44c] ;  /* 0x0001130000061ab9 */ /* 0x000fe20000000800 */
[----:B------:R-:W-:Y:S01]  /*3d50*/  ISETP.NE.AND P6, PT, R72, RZ, PT ;  /* 0x000000ff4800720c */ /* 0x000fe20003fc5270 */
[----:B------:R-:W0:Y:S01]  /*3d60*/  SHFL.BFLY PT, R3, R12, 0x2, 0x1f ;  /* 0x0c401f000c037f89 */ /* 0x000e2200000e0000 */
[----:B------:R-:W-:Y:S01]  /*3d70*/  FSEL R69, R42, -INF , !P1 ;  /* 0xff8000002a457808 */ /* 0x000fe20004800000 */
[----:B------:R-:W-:Y:S01]  /*3d80*/  UIMAD.WIDE.U32 UR6, UR37, UR6, URZ ;  /* 0x00000006250672a5 */ /* 0x000fe2000f8e003f */
[----:B------:R-:W-:-:S02]  /*3d90*/  ISETP.NE.AND P1, PT, R83, RZ, PT ;  /* 0x000000ff5300720c */ /* 0x000fc40003f25270 */
[C---:B------:R-:W-:Y:S01]  /*3da0*/  ISETP.GT.AND P3, PT, R56.reuse, 0x70, !P3 ;  /* 0x000000703800780c */ /* 0x040fe20005f64270 */
[----:B------:R-:W-:Y:S01]  /*3db0*/  @UP1 USHF.R.U32.HI UR10, URZ, UR11, UR7 ;  /* 0x0000000b3f0a1299 */ /* 0x000fe20008011607 */
[C---:B------:R-:W-:Y:S02]  /*3dc0*/  ISETP.GT.AND P1, PT, R56.reuse, 0x40, !P1 ;  /* 0x000000403800780c */ /* 0x040fe40004f24270 */
[----:B------:R-:W-:Y:S01]  /*3dd0*/  ISETP.GT.AND P4, PT, R56, 0x71, !P4 ;  /* 0x000000713800780c */ /* 0x000fe20006784270 */
[----:B------:R-:W-:Y:S01]  /*3de0*/  UIADD3 UR53, UR53, UR10, URZ ;  /* 0x0000000a35357290 */ /* 0x000fe2000fffe03f */
[C---:B------:R-:W-:Y:S02]  /*3df0*/  ISETP.LT.OR P1, PT, R10.reuse, 0x41, P1 ;  /* 0x000000410a00780c */ /* 0x040fe40000f21670 */
[----:B------:R-:W-:Y:S01]  /*3e00*/  ISETP.LT.OR P3, PT, R10, 0x71, P3 ;  /* 0x000000710a00780c */ /* 0x000fe20001f61670 */
[----:B------:R-:W-:Y:S01]  /*3e10*/  UIADD3 UR14, UR53, UR14, URZ ;  /* 0x0000000e350e7290 */ /* 0x000fe2000fffe03f */
[----:B------:R-:W-:-:S02]  /*3e20*/  FSEL R71, R44, -INF , !P1 ;  /* 0xff8000002c477808 */ /* 0x000fc40004800000 */
[----:B------:R-:W-:Y:S02]  /*3e30*/  ISETP.NE.AND P1, PT, R86, RZ, PT ;  /* 0x000000ff5600720c */ /* 0x000fe40003f25270 */
[C---:B------:R-:W-:Y:S02]  /*3e40*/  ISETP.GT.AND P5, PT, R56.reuse, 0x78, !P5 ;  /* 0x000000783800780c */ /* 0x040fe40006fa4270 */
[----:B------:R-:W-:Y:S02]  /*3e50*/  ISETP.GT.AND P1, PT, R56, 0x41, !P1 ;  /* 0x000000413800780c */ /* 0x000fe40004f24270 */
[C---:B------:R-:W-:Y:S02]  /*3e60*/  ISETP.LT.OR P4, PT, R10.reuse, 0x72, P4 ;  /* 0x000000720a00780c */ /* 0x040fe40002781670 */
[----:B------:R-:W-:Y:S02]  /*3e70*/  ISETP.LT.OR P1, PT, R10, 0x42, P1 ;  /* 0x000000420a00780c */ /* 0x000fe40000f21670 */
[----:B0-----:R-:W-:-:S02]  /*3e80*/  FMNMX.FTZ R14, R12, R3, !PT ;  /* 0x000000030c0e7209 */ /* 0x001fc40007810000 */
[----:B------:R-:W-:Y:S02]  /*3e90*/  FSEL R73, R46, -INF , !P1 ;  /* 0xff8000002e497808 */ /* 0x000fe40004800000 */
[----:B------:R-:W-:Y:S01]  /*3ea0*/  ISETP.NE.AND P1, PT, R87, RZ, PT ;  /* 0x000000ff5700720c */ /* 0x000fe20003f25270 */
[----:B------:R-:W0:Y:S01]  /*3eb0*/  SHFL.BFLY PT, R3, R14, 0x1, 0x1f ;  /* 0x0c201f000e037f89 */ /* 0x000e2200000e0000 */
[----:B------:R-:W-:Y:S02]  /*3ec0*/  ISETP.LT.OR P5, PT, R10, 0x79, P5 ;  /* 0x000000790a00780c */ /* 0x000fe40002fa1670 */
[----:B------:R-:W-:-:S04]  /*3ed0*/  ISETP.GT.AND P1, PT, R56, 0x48, !P1 ;  /* 0x000000483800780c */ /* 0x000fc80004f24270 */
[----:B------:R-:W-:-:S04]  /*3ee0*/  ISETP.LT.OR P1, PT, R10, 0x49, P1 ;  /* 0x000000490a00780c */ /* 0x000fc80000f21670 */
        /* <DEDUP_REMOVED lines=63> */
[----:B------:R-:W0:Y:S01]  /*42e0*/  MUFU.EX2 R91, R91 ;  /* 0x0000005b005b7308 */ /* 0x000e220000000800 */
[----:B------:R-:W-:Y:S01]  /*42f0*/  ISETP.GT.AND P6, PT, R56, 0x79, !P6 ;  /* 0x000000793800780c */ /* 0x000fe200077c4270 */
[--C-:B------:R-:W-:Y:S01]  /*4300*/  FFMA.FTZ R21, R21, R4, -R20.reuse ;  /* 0x0000000415157223 */ /* 0x100fe20000010814 */
[----:B------:R-:W-:Y:S01]  /*4310*/  FMNMX.FTZ R12, R51, R12, !PT ;  /* 0x0000000c330c7209 */ /* 0x000fe20007810000 */
[-CC-:B------:R-:W-:Y:S01]  /*4320*/  FFMA.FTZ R178, R123, R4.reuse, -R20.reuse ;  /* 0x000000047bb27223 */ /* 0x180fe20000010814 */
[----:B------:R-:W-:Y:S01]  /*4330*/  FSEL R117, R6, -INF , !P4 ;  /* 0xff80000006757808 */ /* 0x000fe20006000000 */
[--C-:B------:R-:W-:Y:S01]  /*4340*/  FFMA.FTZ R97, R97, R4, -R20.reuse ;  /* 0x0000000461617223 */ /* 0x100fe20000010814 */
[----:B------:R-:W-:Y:S01]  /*4350*/  FMNMX.FTZ R12, R53, R12, !PT ;  /* 0x0000000c350c7209 */ /* 0x000fe20007810000 */
[----:B------:R-:W1:Y:S01]  /*4360*/  MUFU.EX2 R182, R182 ;  /* 0x000000b600b67308 */ /* 0x000e620000000800 */
[----:B------:R-:W-:Y:S01]  /*4370*/  ISETP.LT.OR P6, PT, R10, 0x7a, P6 ;  /* 0x0000007a0a00780c */ /* 0x000fe200037c1670 */
[--C-:B------:R-:W-:Y:S01]  /*4380*/  FFMA.FTZ R172, R121, R4, -R20.reuse ;  /* 0x0000000479ac7223 */ /* 0x100fe20000010814 */
[----:B------:R-:W-:Y:S01]  /*4390*/  FMNMX.FTZ R12, R55, R12, !PT ;  /* 0x0000000c370c7209 */ /* 0x000fe20007810000 */
[-CC-:B------:R-:W-:Y:S01]  /*43a0*/  FFMA.FTZ R99, R99, R4.reuse, -R20.reuse ;  /* 0x0000000463637223 */ /* 0x180fe20000010814 */
[----:B------:R-:W-:Y:S01]  /*43b0*/  FSEL R109, R9, -INF , !P5 ;  /* 0xff800000096d7808 */ /* 0x000fe20006800000 */
[--C-:B------:R-:W-:Y:S01]  /*43c0*/  FFMA.FTZ R101, R101, R4, -R20.reuse ;  /* 0x0000000465657223 */ /* 0x100fe20000010814 */
[----:B------:R-:W-:Y:S01]  /*43d0*/  FMNMX.FTZ R12, R57, R12, !PT ;  /* 0x0000000c390c7209 */ /* 0x000fe20007810000 */
[----:B------:R-:W2:Y:S01]  /*43e0*/  MUFU.EX2 R93, R93 ;  /* 0x0000005d005d7308 */ /* 0x000ea20000000800 */
[----:B------:R-:W-:Y:S01]  /*43f0*/  FSEL R119, R8, -INF , !P6 ;  /* 0xff80000008777808 */ /* 0x000fe20007000000 */
        /* <DEDUP_REMOVED lines=18> */
[-CC-:B------:R-:W-:Y:S01]  /*4520*/  FFMA.FTZ R15, R15, R4.reuse, -R20.reuse ;  /* 0x000000040f0f7223 */ /* 0x180fe20000010814 */
[-CC-:B------:R-:W-:Y:S01]  /*4530*/  FFMA.FTZ R11, R11, R4.reuse, -R20.reuse ;  /* 0x000000040b0b7223 */ /* 0x180fe20000010814 */
[----:B------:R-:W-:Y:S01]  /*4540*/  FFMA.FTZ R20, R35, R4, -R20 ;  /* 0x0000000423147223 */ /* 0x000fe20000010814 */
[----:B------:R-:W-:Y:S01]  /*4550*/  FMNMX.FTZ R12, R69, R12, !PT ;  /* 0x0000000c450c7209 */ /* 0x000fe20007810000 */
[----:B------:R0:W-:Y:S03]  /*4560*/  MUFU.EX2 R152, R21 ;  /* 0x0000001500987308 */ /* 0x0001e60000000800 */
[----:B------:R-:W-:-:S04]  /*4570*/  FMNMX.FTZ R12, R71, R12, !PT ;  /* 0x0000000c470c7209 */ /* 0x000fc80007810000 */
[----:B------:R-:W-:Y:S01]  /*4580*/  FMNMX.FTZ R12, R73, R12, !PT ;  /* 0x0000000c490c7209 */ /* 0x000fe20007810000 */
[----:B------:R-:W5:Y:S01]  /*4590*/  MUFU.EX2 R178, R178 ;  /* 0x000000b200b27308 */ /* 0x000f620000000800 */
[----:B0-----:R-:W-:Y:S01]  /*45a0*/  FADD.FTZ R21, R180, R91 ;  /* 0x0000005bb4157221 */ /* 0x001fe20000010000 */
[----:B------:R-:W-:Y:S02]  /*45b0*/  F2FP.BF16.F32.PACK_AB R180, R91, R180 ;  /* 0x000000b45bb4723e */ /* 0x000fe400000010ff */
[----:B------:R-:W-:Y:S01]  /*45c0*/  FMNMX.FTZ R12, R75, R12, !PT ;  /* 0x0000000c4b0c7209 */ /* 0x000fe20007810000 */
[----:B-1----:R-:W-:Y:S01]  /*45d0*/  FADD.FTZ R26, R182, R21 ;  /* 0x00000015b61a7221 */ /* 0x002fe20000010000 */
[----:B--2---:R-:W-:Y:S02]  /*45e0*/  F2FP.BF16.F32.PACK_AB R182, R93, R182 ;  /* 0x000000b65db6723e */ /* 0x004fe400000010ff */
[----:B------:R-:W-:Y:S01]  /*45f0*/  FMNMX.FTZ R12, R77, R12, !PT ;  /* 0x0000000c4d0c7209 */ /* 0x000fe20007810000 */
[----:B------:R-:W0:Y:S01]  /*4600*/  MUFU.EX2 R97, R97 ;  /* 0x0000006100617308 */ /* 0x000e220000000800 */
[----:B------:R-:W-:-:S02]  /*4610*/  FADD.FTZ R21, R93, R26 ;  /* 0x0000001a5d157221 */ /* 0x000fc40000010000 */
[----:B------:R-:W-:Y:S02]  /*4620*/  FMNMX.FTZ R12, R79, R12, !PT ;  /* 0x0000000c4f0c7209 */ /* 0x000fe40007810000 */
[----:B---3--:R-:W-:Y:S01]  /*4630*/  FADD.FTZ R28, R176, R21 ;  /* 0x00000015b01c7221 */ /* 0x008fe20000010000 */
[----:B----4-:R-:W-:Y:S02]  /*4640*/  F2FP.BF16.F32.PACK_AB R176, R95, R176 ;  /* 0x000000b05fb0723e */ /* 0x010fe400000010ff */
[----:B------:R-:W-:Y:S01]  /*4650*/  FMNMX.FTZ R12, R81, R12, !PT ;  /* 0x0000000c510c7209 */ /* 0x000fe20007810000 */
[----:B------:R-:W1:Y:S01]  /*4660*/  MUFU.EX2 R172, R172 ;  /* 0x000000ac00ac7308 */ /* 0x000e620000000800 */
[----:B------:R-:W-:Y:S02]  /*4670*/  FADD.FTZ R21, R95, R28 ;  /* 0x0000001c5f157221 */ /* 0x000fe40000010000 */
[----:B------:R-:W-:Y:S02]  /*4680*/  FMNMX.FTZ R12, R83, R12, !PT ;  /* 0x0000000c530c7209 */ /* 0x000fe40007810000 */
[----:B-----5:R-:W-:-:S02]  /*4690*/  FADD.FTZ R28, R178, R21 ;  /* 0x00000015b21c7221 */ /* 0x020fc40000010000 */
[----:B------:R-:W-:Y:S01]  /*46a0*/  FMNMX.FTZ R12, R85, R12, !PT ;  /* 0x0000000c550c7209 */ /* 0x000fe20007810000 */
[----:B------:R-:W2:Y:S01]  /*46b0*/  MUFU.EX2 R99, R99 ;  /* 0x0000006300637308 */ /* 0x000ea20000000800 */
[C---:B0-----:R-:W-:Y:S01]  /*46c0*/  FADD.FTZ R21, R97.reuse, R28 ;  /* 0x0000001c61157221 */ /* 0x041fe20000010000 */
[----:B------:R-:W-:Y:S02]  /*46d0*/  F2FP.BF16.F32.PACK_AB R178, R97, R178 ;  /* 0x000000b261b2723e */ /* 0x000fe400000010ff */
[----:B------:R-:W-:-:S04]  /*46e0*/  FMNMX.FTZ R12, R87, R12, !PT ;  /* 0x0000000c570c7209 */ /* 0x000fc80007810000 */
[----:B------:R-:W-:Y:S01]  /*46f0*/  FMNMX.FTZ R12, R89, R12, !PT ;  /* 0x0000000c590c7209 */ /* 0x000fe20007810000 */
[----:B------:R-:W0:Y:S01]  /*4700*/  MUFU.EX2 R174, R174 ;  /* 0x000000ae00ae7308 */ /* 0x000e220000000800 */
[----:B-1----:R-:W-:Y:S02]  /*4710*/  FADD.FTZ R30, R172, R21 ;  /* 0x00000015ac1e7221 */ /* 0x002fe40000010000 */
[----:B------:R-:W-:-:S04]  /*4720*/  FMNMX.FTZ R12, R113, R12, !PT ;  /* 0x0000000c710c7209 */ /* 0x000fc80007810000 */
[----:B------:R-:W-:Y:S01]  /*4730*/  FMNMX.FTZ R12, R115, R12, !PT ;  /* 0x0000000c730c7209 */ /* 0x000fe20007810000 */
[----:B------:R-:W1:Y:S01]  /*4740*/  MUFU.EX2 R101, R101 ;  /* 0x0000006500657308 */ /* 0x000e620000000800 */
[C---:B--2---:R-:W-:Y:S01]  /*4750*/  FADD.FTZ R21, R99.reuse, R30 ;  /* 0x0000001e63157221 */ /* 0x044fe20000010000 */
[----:B------:R-:W-:Y:S02]  /*4760*/  F2FP.BF16.F32.PACK_AB R172, R99, R172 ;  /* 0x000000ac63ac723e */ /* 0x000fe400000010ff */
[----:B------:R-:W-:-:S04]  /*4770*/  FMNMX.FTZ R12, R111, R12, !PT ;  /* 0x0000000c6f0c7209 */ /* 0x000fc80007810000 */
[----:B------:R-:W-:Y:S01]  /*4780*/  FMNMX.FTZ R12, R117, R12, !PT ;  /* 0x0000000c750c7209 */ /* 0x000fe20007810000 */
[----:B------:R-:W2:Y:S01]  /*4790*/  MUFU.EX2 R168, R168 ;  /* 0x000000a800a87308 */ /* 0x000ea20000000800 */
[----:B0-----:R-:W-:Y:S02]  /*47a0*/  FADD.FTZ R32, R174, R21 ;  /* 0x00000015ae207221 */ /* 0x001fe40000010000 */
[----:B------:R-:W-:-:S04]  /*47b0*/  FMNMX.FTZ R12, R109, R12, !PT ;  /* 0x0000000c6d0c7209 */ /* 0x000fc80007810000 */
[----:B------:R-:W-:Y:S01]  /*47c0*/  FMNMX.FTZ R12, R119, R12, !PT ;  /* 0x0000000c770c7209 */ /* 0x000fe20007810000 */
[----:B------:R-:W0:Y:S01]  /*47d0*/  MUFU.EX2 R103, R103 ;  /* 0x0000006700677308 */ /* 0x000e220000000800 */
[----:B-1----:R-:W-:-:S03]  /*47e0*/  F2FP.BF16.F32.PACK_AB R174, R101, R174 ;  /* 0x000000ae65ae723e */ /* 0x002fc600000010ff */
[----:B------:R-:W1:Y:S04]  /*47f0*/  SHFL.BFLY PT, R9, R12, 0x2, 0x1f ;  /* 0x0c401f000c097f89 */ /* 0x000e6800000e0000 */
[----:B------:R-:W3:Y:S08]  /*4800*/  MUFU.EX2 R170, R170 ;  /* 0x000000aa00aa7308 */ /* 0x000ef00000000800 */
[----:B------:R-:W4:Y:S08]  /*4810*/  MUFU.EX2 R5, R14 ;  /* 0x0000000e00057308 */ /* 0x000f300000000800 */
[----:B------:R5:W-:Y:S01]  /*4820*/  MUFU.EX2 R158, R25 ;  /* 0x00000019009e7308 */ /* 0x000be20000000800 */
[----:B-1----:R-:W-:-:S07]  /*4830*/  FMNMX.FTZ R2, R12, R9, !PT ;  /* 0x000000090c027209 */ /* 0x002fce0007810000 */
[----:B------:R-:W1:Y:S01]  /*4840*/  MUFU.EX2 R164, R164 ;  /* 0x000000a400a47308 */ /* 0x000e620000000800 */
[----:B------:R-:W1:Y:S01]  /*4850*/  SHFL.BFLY PT, R9, R2, 0x1, 0x1f ;  /* 0x0c201f0002097f89 */ /* 0x000e6200000e0000 */
[----:B-----5:R-:W-:-:S04]  /*4860*/  FADD.FTZ R25, R101, R32 ;  /* 0x0000002065197221 */ /* 0x020fc80000010000 */
[----:B--2---:R-:W-:Y:S01]  /*4870*/  FADD.FTZ R34, R168, R25 ;  /* 0x00000019a8227221 */ /* 0x004fe20000010000 */
[C---:B0-----:R-:W-:Y:S01]  /*4880*/  F2FP.BF16.F32.PACK_AB R168, R103.reuse, R168 ;  /* 0x000000a867a8723e */ /* 0x041fe200000010ff */
[----:B------:R-:W0:Y:S02]  /*4890*/  MUFU.EX2 R7, R7 ;  /* 0x0000000700077308 */ /* 0x000e240000000800 */
[----:B------:R-:W-:-:S04]  /*48a0*/  FADD.FTZ R25, R103, R34 ;  /* 0x0000002267197221 */ /* 0x000fc80000010000 */
[----:B---3--:R-:W-:Y:S01]  /*48b0*/  FADD.FTZ R34, R170, R25 ;  /* 0x00000019aa227221 */ /* 0x008fe20000010000 */
[C---:B----4-:R-:W-:Y:S01]  /*48c0*/  F2FP.BF16.F32.PACK_AB R170, R5.reuse, R170 ;  /* 0x000000aa05aa723e */ /* 0x050fe200000010ff */
[----:B------:R-:W2:Y:S02]  /*48d0*/  MUFU.EX2 R107, R107 ;  /* 0x0000006b006b7308 */ /* 0x000ea40000000800 */
[----:B------:R-:W-:-:S04]  /*48e0*/  FADD.FTZ R25, R5, R34 ;  /* 0x0000002205197221 */ /* 0x000fc80000010000 */
[----:B-1----:R-:W-:Y:S02]  /*48f0*/  FADD.FTZ R36, R164, R25 ;  /* 0x00000019a4247221 */ /* 0x002fe40000010000 */
[----:B------:R-:W1:Y:S01]  /*4900*/  MUFU.EX2 R166, R105 ;  /* 0x0000006900a67308 */ /* 0x000e620000000800 */
[----:B------:R-:W-:Y:S01]  /*4910*/  FMNMX.FTZ R9, R2, R9, !PT ;  /* 0x0000000902097209 */ /* 0x000fe20007810000 */
[C---:B0-----:R-:W-:Y:S01]  /*4920*/  FADD.FTZ R36, R7.reuse, R36 ;  /* 0x0000002407247221 */ /* 0x041fe20000010000 */
[----:B------:R-:W-:Y:S02]  /*4930*/  F2FP.BF16.F32.PACK_AB R164, R7, R164 ;  /* 0x000000a407a4723e */ /* 0x000fe400000010ff */
[C---:B------:R-:W-:Y:S01]  /*4940*/  FSETP.NEU.FTZ.AND P1, PT, R9.reuse, -INF , PT ;  /* 0xff8000000900780b */ /* 0x040fe20003f3d000 */
[----:B------:R-:W-:Y:S02]  /*4950*/  FMUL.FTZ R2, R9, R4 ;  /* 0x0000000409027220 */ /* 0x000fe40000410000 */
[----:B------:R-:W0:Y:S01]  /*4960*/  MUFU.EX2 R31, R31 ;  /* 0x0000001f001f7308 */ /* 0x000e220000000800 */
[----:B--2---:R-:W-:-:S02]  /*4970*/  FADD.FTZ R25, R107, R36 ;  /* 0x000000246b197221 */ /* 0x004fc40000010000 */
[----:B------:R-:W-:Y:S02]  /*4980*/  FSEL R2, R2, RZ, P1 ;  /* 0x000000ff02027208 */ /* 0x000fe40000800000 */
[----:B------:R-:W-:-:S03]  /*4990*/  PLOP3.LUT P1, PT, PT, PT, UP0, 0x40, 0x0 ;  /* 0x000000000000781c */ /* 0x000fc60003f2e808 */
        /* <DEDUP_REMOVED lines=18> */
[----:B-1----:R-:W-:Y:S01]  /*4ac0*/  FADD.FTZ R36, R166, R25 ;  /* 0x00000019a6247221 */ /* 0x002fe20000010000 */
        /* <DEDUP_REMOVED lines=18> */
[-C--:B------:R-:W-:Y:S01]  /*4bf0*/  FFMA.FTZ R109, R109, R4.reuse, -R2 ;  /* 0x000000046d6d7223 */ /* 0x080fe20000010802 */
[----:B------:R-:W2:Y:S01]  /*4c00*/  MUFU.EX2 R47, R47 ;  /* 0x0000002f002f7308 */ /* 0x000ea20000000800 */
[----:B-1----:R-:W-:Y:S01]  /*4c10*/  FADD.FTZ R21, R43, R30 ;  /* 0x0000001e2b157221 */ /* 0x002fe20000010000 */
[----:B------:R-:W-:Y:S01]  /*4c20*/  FFMA.FTZ R119, R119, R4, -R2 ;  /* 0x0000000477777223 */ /* 0x000fe20000010802 */
[----:B------:R-:W-:-:S02]  /*4c30*/  F2FP.BF16.F32.PACK_AB R181, R41, R0 ;  /* 0x0000000029b5723e */ /* 0x000fc400000010ff */
[----:B------:R-:W-:-:S03]  /*4c40*/  F2FP.BF16.F32.PACK_AB R166, R166, R107 ;  /* 0x0000006ba6a6723e */ /* 0x000fc600000010ff */
        /* <DEDUP_REMOVED lines=92> */
[----:B-1----:R-:W-:Y:S01]  /*5210*/  FADD.FTZ R5, R109, R8 ;  /* 0x000000086d057221 */ /* 0x002fe20000010000 */
[C---:B0-----:R-:W-:Y:S01]  /*5220*/  FADD.FTZ R2, R20.reuse, R7 ;  /* 0x0000000714027221 */ /* 0x041fe20000010000 */
[----:B------:R-:W-:Y:S01]  /*5230*/  F2FP.BF16.F32.PACK_AB R154, R20, R11 ;  /* 0x0000000b149a723e */ /* 0x000fe200000010ff */
[----:B------:R-:W-:Y:S02]  /*5240*/  VIADD R7, R88, 0xfffffffe ;  /* 0xfffffffe58077836 */ /* 0x000fe40000000000 */
        /* <DEDUP_REMOVED lines=14> */
.L_x_7862:
[----:B------:R-:W-:Y:S02]  /*5330*/  ULDC UR18, c[0x0][0x9e4] ;  /* 0x0002790000127ab9 */ /* 0x000fe40000000800 */
[----:B------:R-:W-:-:S11]  /*5340*/  UISETP.NE.AND UP0, UPT, UR18, 0x1, UPT ;  /* 0x000000011200788c */ /* 0x000fd6000bf05270 */
[----:B------:R-:W-:Y:S02]  /*5350*/  @UP0 ULDC.64 UR6, c[0x0][0x9e8] ;  /* 0x00027a0000060ab9 */ /* 0x000fe40000000a00 */
[----:B------:R-:W-:-:S04]  /*5360*/  UIMAD.WIDE.U32 UR10, UR15, UR6, URZ ;  /* 0x000000060f0a72a5 */ /* 0x000fc8000f8e003f */
[----:B------:R-:W-:-:S12]  /*5370*/  @UP0 USHF.R.U32.HI UR15, URZ, UR7, UR11 ;  /* 0x000000073f0f0299 */ /* 0x000fd8000801160b */
.L_x_7863:
[----:B------:R-:W-:-:S04]  /*5380*/  UIMAD UR15, UR15, UR18, UR18 ;  /* 0x000000120f0f72a4 */ /* 0x000fc8000f8e0212 */
[----:B------:R-:W-:-:S04]  /*5390*/  UISETP.LT.AND UP0, UPT, UR14, UR15, UPT ;  /* 0x0000000f0e00728c */ /* 0x000fc8000bf01270 */
[----:B------:R-:W-:-:S12]  /*53a0*/  USEL UR14, UR14, UR15, UP0 ;  /* 0x0000000f0e0e7287 */ /* 0x000fd80008000000 */
.L_x_7861:
        /* <DEDUP_REMOVED lines=48> */
.L_x_7883:
[----:B------:R-:W-:Y:S01]  /*56b0*/  ISETP.NE.AND P2, PT, RZ, UR44, PT ;  /* 0x0000002cff007c0c */ /* 0x000fe2000bf45270 */
[----:B------:R-:W-:-:S04]  /*56c0*/  UISETP.NE.AND UP0, UPT, UR60, 0x1, UPT ;  /* 0x000000013c00788c */ /* 0x000fc8000bf05270 */
[----:B------:R-:W-:-:S04]  /*56d0*/  USEL UR47, URZ, 0x1, UP0 ;  /* 0x000000013f2f7887 */ /* 0x000fc80008000000 */
[----:B------:R-:W-:-:S04]  /*56e0*/  ULOP3.LUT UR47, UR61, UR47, URZ, 0x3c, !UPT ;  /* 0x0000002f3d2f7292 */ /* 0x000fc8000f8e3c3f */
[----:B------:R-:W-:Y:S08]  /*56f0*/  @P2 BRA `(.L_x_7865) ;  /* 0x0000000000382947 */ /* 0x000ff00003800000 */
[----:B------:R-:W-:Y:S05]  /*5700*/  @!P0 BRA `(.L_x_7866) ;  /* 0x0000000000048947 */ /* 0x000fea0003800000 */
[----:B------:R-:W-:Y:S01]  /*5710*/  BPT.TRAP 0x1 ;  /* 0x000000040000795c */ /* 0x000fe20000300000 */
.L_x_7866:
        /* <DEDUP_REMOVED lines=9> */
.L_x_7867:
[----:B-1----:R-:W-:Y:S05]  /*57b0*/  @P1 BRA `(.L_x_7865) ;  /* 0x0000000000081947 */ /* 0x002fea0003800000 */
[----:B------:R-:W1:Y:S02]  /*57c0*/  SYNCS.PHASECHK.TRANS64.TRYWAIT P1, [UR6+0x28830], R3 ;  /* 0x02883003ff0075a7 */ /* 0x000e640008020146 */
[----:B-1----:R-:W-:Y:S05]  /*57d0*/  @!P1 BRA `(.L_x_7868) ;  /* 0x0000012400209947 */ /* 0x002fea0003800000 */
.L_x_7865:
        /* <DEDUP_REMOVED lines=48> */
.L_x_7870:
[----:B------:R-:W-:Y:S01]  /*5ae0*/  ULEA UR6, UR60, UR41, 0x3 ;  /* 0x000000293c067291 */ /* 0x000fe2000f8e183f */
[----:B------:R-:W-:-:S05]  /*5af0*/  IMAD.U32 R3, RZ, RZ, UR61 ;  /* 0x0000003dff037e24 */ /* 0x000fca000f8e00ff */
[----:B------:R-:W-:-:S04]  /*5b00*/  SHF.L.U32 R3, R3, 0x1f, RZ ;  /* 0x0000001f03037819 */ /* 0x000fc800000006ff */
[----:B------:R0:W1:Y:S01]  /*5b10*/  SYNCS.PHASECHK.TRANS64.TRYWAIT P1, [UR6+0x28850], R3 ;  /* 0x02885003ff0075a7 */ /* 0x0000620008020146 */
[----:B------:R-:W-:Y:S05]  /*5b20*/  @!P0 BRA `(.L_x_7871) ;  /* 0x0000000000048947 */ /* 0x000fea0003800000 */
[----:B------:R-:W-:Y:S01]  /*5b30*/  BPT.TRAP 0x1 ;  /* 0x000000040000795c */ /* 0x000fe20000300000 */
.L_x_7871:
[----:B-1----:R-:W-:Y:S05]  /*5b40*/  @P1 BRA `(.L_x_7869) ;  /* 0x0000000000081947 */ /* 0x002fea0003800000 */
[----:B------:R-:W1:Y:S02]  /*5b50*/  SYNCS.PHASECHK.TRANS64.TRYWAIT P1, [UR6+0x28850], R3 ;  /* 0x02885003ff0075a7 */ /* 0x000e640008020146 */
[----:B-1----:R-:W-:Y:S05]  /*5b60*/  @!P1 BRA `(.L_x_7872) ;  /* 0x0000012000549947 */ /* 0x002fea0003800000 */
.L_x_7869:
        /* <DEDUP_REMOVED lines=49> */
.L_x_7873:
[----:B------:R-:W-:Y:S01]  /*5e80*/  UISETP.NE.AND UP1, UPT, UR51, URZ, UPT ;  /* 0x0000003f3300728c */ /* 0x000fe2000bf25270 */
[----:B------:R-:W-:Y:S01]  /*5e90*/  FMUL.FTZ R154, R36, UR58 ;  /* 0x0000003a249a7c20 */ /* 0x000fe20008410000 */
[----:B------:R-:W-:Y:S01]  /*5ea0*/  FMUL.FTZ R36, R62, UR58 ;  /* 0x0000003a3e247c20 */ /* 0x000fe20008410000 */
[----:B------:R-:W-:Y:S02]  /*5eb0*/  VIADD R62, R17, UR37 ;  /* 0x00000025113e7c36 */ /* 0x000fe40008000000 */
[----:B------:R-:W-:Y:S01]  /*5ec0*/  FMUL.FTZ R153, R33, UR58 ;  /* 0x0000003a21997c20 */ /* 0x000fe20008410000 */
[----:B------:R-:W-:Y:S01]  /*5ed0*/  FMUL.FTZ R33, R46, UR58 ;  /* 0x0000003a2e217c20 */ /* 0x000fe20008410000 */
[----:B------:R-:W-:Y:S01]  /*5ee0*/  PLOP3.LUT P1, PT, PT, PT, UP1, 0x80, 0x0 ;  /* 0x000000000000781c */ /* 0x000fe20003f2f018 */
[----:B------:R-:W-:Y:S01]  /*5ef0*/  ULEA UR6, UR46, UR41, 0x3 ;  /* 0x000000292e067291 */ /* 0x000fe2000f8e183f */
[----:B------:R-:W-:Y:S01]  /*5f00*/  PLOP3.LUT P2, PT, PT, PT, UP1, 0x80, 0x0 ;  /* 0x000000000000781c */ /* 0x000fe20003f4f018 */
[----:B------:R-:W-:Y:S01]  /*5f10*/  FMUL.FTZ R15, R34, UR58 ;  /* 0x0000003a220f7c20 */ /* 0x000fe20008410000 */
[----:B------:R-:W-:Y:S01]  /*5f20*/  FMUL.FTZ R158, R44, UR58 ;  /* 0x0000003a2c9e7c20 */ /* 0x000fe20008410000 */
[----:B------:R-:W-:Y:S01]  /*5f30*/  @UP1 ULDC UR7, c[0x0][0x44c] ;  /* 0x0001130000071ab9 */ /* 0x000fe20000000800 */
[----:B------:R-:W-:Y:S01]  /*5f40*/  FMUL.FTZ R34, R63, UR58 ;  /* 0x0000003a3f227c20 */ /* 0x000fe20008410000 */
[----:B------:R-:W-:Y:S01]  /*5f50*/  FMUL.FTZ R44, R82, UR58 ;  /* 0x0000003a522c7c20 */ /* 0x000fe20008410000 */
[----:B------:R-:W-:Y:S01]  /*5f60*/  UIADD3 UR6, UR6, 0x28840, URZ ;  /* 0x0002884006067890 */ /* 0x000fe2000fffe03f */
[----:B------:R-:W-:-:S02]  /*5f70*/  IMAD.SHL.U32 R82, R7, 0x80, RZ ;  /* 0x0000008007527824 */ /* 0x000fc400078e00ff */
[----:B------:R-:W-:Y:S01]  /*5f80*/  FMUL.FTZ R13, R29, UR58 ;  /* 0x0000003a1d0d7c20 */ /* 0x000fe20008410000 */
[----:B------:R-:W-:Y:S01]  /*5f90*/  FMUL.FTZ R29, R50, UR58 ;  /* 0x0000003a321d7c20 */ /* 0x000fe20008410000 */
[----:B------:R-:W-:Y:S01]  /*5fa0*/  FMUL.FTZ R20, R51, UR58 ;  /* 0x0000003a33147c20 */ /* 0x000fe20008410000 */
[----:B------:R-:W-:Y:S01]  /*5fb0*/  @P1 IMAD.HI.U32 R46, R62, UR7, RZ ;  /* 0x000000073e2e1c27 */ /* 0x000fe2000f8e00ff */
[----:B------:R-:W-:Y:S01]  /*5fc0*/  @UP1 ULDC UR7, c[0x0][0x450] ;  /* 0x0001140000071ab9 */ /* 0x000fe20000000800 */
[----:B------:R-:W-:Y:S02]  /*5fd0*/  UISETP.NE.AND UP0, UPT, UR50, URZ, UPT ;  /* 0x0000003f3200728c */ /* 0x000fe4000bf05270 */
[----:B------:R-:W-:Y:S01]  /*5fe0*/  FMUL.FTZ R12, R28, UR58 ;  /* 0x0000003a1c0c7c20 */ /* 0x000fe20008410000 */
[----:B------:R-:W-:Y:S01]  /*5ff0*/  FMUL.FTZ R50, R52, UR58 ;  /* 0x0000003a34327c20 */ /* 0x000fe20008410000 */
[----:B------:R-:W-:Y:S01]  /*6000*/  @P2 SHF.R.U32.HI R62, RZ, UR7, R46 ;  /* 0x00000007ff3e2c19 */ /* 0x000fe2000801162e */
[----:B------:R-:W-:Y:S01]  /*6010*/  FMUL.FTZ R51, R53, UR58 ;  /* 0x0000003a35337c20 */ /* 0x000fe20008410000 */
[----:B0-----:R-:W-:Y:S01]  /*6020*/  FMUL.FTZ R3, R24, UR58 ;  /* 0x0000003a18037c20 */ /* 0x001fe20008410000 */
        /* <DEDUP_REMOVED lines=53> */
[----:B------:R-:W-:Y:S01]  /*6380*/  IMAD R55, R16, -0x2, R55 ;  /* 0xfffffffe10377824 */ /* 0x000fe200078e0237 */
[----:B------:R-:W1:Y:S01]  /*6390*/  MUFU.TANH R3, R3 ;  /* 0x0000000300037308 */ /* 0x000e620000002400 */
[----:B------:R-:W-:Y:S01]  /*63a0*/  IMAD.U32 R54, RZ, RZ, UR45 ;  /* 0x0000002dff367e24 */ /* 0x000fe2000f8e00ff */
[----:B------:R-:W-:Y:S01]  /*63b0*/  SYNCS.ARRIVE.TRANS64.RED.A1T0 RZ, [UR6], RZ ;  /* 0x000000ffffff79a7 */ /* 0x000fe20008100406 */
[----:B------:R-:W-:-:S03]  /*63c0*/  ULOP3.LUT UR6, URZ, UR56, URZ, 0x33, !UPT ;  /* 0x000000383f067292 */ /* 0x000fc6000f8e333f */
[----:B------:R-:W-:Y:S02]  /*63d0*/  IADD3 R55, -R54, UR38, R55 ;  /* 0x0000002636377c10 */ /* 0x000fe4000fffe137 */
[----:B------:R-:W2:Y:S03]  /*63e0*/  MUFU.TANH R4, R4 ;  /* 0x0000000400047308 */ /* 0x000ea60000002400 */
[C---:B------:R-:W-:Y:S02]  /*63f0*/  VIADD R86, R55.reuse, UR57 ;  /* 0x0000003937567c36 */ /* 0x040fe40008000000 */
        /* <DEDUP_REMOVED lines=79> */
.L_x_7876:
[----:B------:R-:W-:-:S05]  /*68f0*/  IMAD.U32 R65, RZ, RZ, UR53 ;  /* 0x00000035ff417e24 */ /* 0x000fca000f8e00ff */
[----:B------:R-:W-:-:S13]  /*6900*/  ISETP.NE.AND P1, PT, R65, 0x1, PT ;  /* 0x000000014100780c */ /* 0x000fda0003f25270 */
[----:B------:R-:W1:Y:S02]  /*6910*/  @P1 LDC.64 R54, c[0x0][0x9e8] ;  /* 0x00027a00ff361b82 */ /* 0x000e640000000a00 */
[----:B-1----:R-:W-:-:S05]  /*6920*/  @P1 IMAD.HI.U32 R54, R63, R54, RZ ;  /* 0x000000363f361227 */ /* 0x002fca00078e00ff */
[----:B------:R-:W-:-:S07]  /*6930*/  @P1 SHF.R.U32.HI R63, RZ, R55, R54 ;  /* 0x00000037ff3f1219 */ /* 0x000fce0000011636 */
.L_x_7877:
[----:B------:R-:W-:Y:S05]  /*6940*/  BSYNC B0 ;  /* 0x0000000000007941 */ /* 0x000fea0003800000 */
.L_x_7875:
[----:B------:R-:W-:-:S04]  /*6950*/  IMAD R63, R63, R65, -R82 ;  /* 0x000000413f3f7224 */ /* 0x000fc800078e0a52 */
[----:B------:R-:W-:-:S05]  /*6960*/  IMAD R63, R16, -0x2, R63 ;  /* 0xfffffffe103f7824 */ /* 0x000fca00078e023f */
[----:B------:R-:W-:Y:S02]  /*6970*/  VIADDMNMX R64, R63, R65, R64, PT ;  /* 0x000000413f407246 */ /* 0x000fe40003800140 */
[----:B------:R-:W-:-:S07]  /*6980*/  VIMNMX R66, R66, R63, !PT ;  /* 0x0000003f42427248 */ /* 0x000fce0007fe0100 */
.L_x_7874:
[----:B------:R-:W-:Y:S01]  /*6990*/  ISETP.GT.AND P1, PT, R7, -0x1, PT ;  /* 0xffffffff0700780c */ /* 0x000fe20003f24270 */
[----:B------:R-:W1:Y:S01]  /*69a0*/  SHFL.IDX PT, R62, R62, 0x1, 0x1c1f ;  /* 0x003c1f003e3e7f89 */ /* 0x000e6200000e0000 */
[----:B------:R-:W-:Y:S02]  /*69b0*/  UISETP.NE.AND UP0, UPT, UR50, URZ, UPT ;  /* 0x0000003f3200728c */ /* 0x000fe4000bf05270 */
[C---:B------:R-:W-:Y:S02]  /*69c0*/  ISETP.GT.AND P2, PT, R66.reuse, 0x1, P1 ;  /* 0x000000014200780c */ /* 0x040fe40000f44270 */
[----:B------:R-:W-:Y:S02]  /*69d0*/  ISETP.GT.AND P3, PT, R66, 0x8, P1 ;  /* 0x000000084200780c */ /* 0x000fe40000f64270 */
[C---:B------:R-:W-:Y:S02]  /*69e0*/  ISETP.LT.OR P2, PT, R64.reuse, 0x2, P2 ;  /* 0x000000024000780c */ /* 0x040fe40001741670 */
[----:B------:R-:W-:-:S02]  /*69f0*/  ISETP.LT.OR P3, PT, R64, 0x9, P3 ;  /* 0x000000094000780c */ /* 0x000fc40001f61670 */
[----:B------:R-:W-:Y:S02]  /*6a00*/  ISETP.GT.AND P6, PT, R66, RZ, P1 ;  /* 0x000000ff4200720c */ /* 0x000fe40000fc4270 */
[----:B------:R-:W-:Y:S02]  /*6a10*/  FSEL R169, R4, -INF , !P2 ;  /* 0xff80000004a97808 */ /* 0x000fe40005000000 */
[----:B------:R-:W-:Y:S02]  /*6a20*/  ISETP.GT.AND P2, PT, R66, 0x18, P1 ;  /* 0x000000184200780c */ /* 0x000fe40000f44270 */
[----:B------:R-:W-:Y:S02]  /*6a30*/  FSEL R173, R12, -INF , !P3 ;  /* 0xff8000000cad7808 */ /* 0x000fe40005800000 */
[----:B------:R-:W-:Y:S02]  /*6a40*/  ISETP.GT.AND P3, PT, R66, 0x19, P1 ;  /* 0x000000194200780c */ /* 0x000fe40000f64270 */
[----:B------:R-:W-:-:S02]  /*6a50*/  ISETP.LT.OR P6, PT, R64, 0x1, P6 ;  /* 0x000000014000780c */ /* 0x000fc400037c1670 */
[C---:B------:R-:W-:Y:S02]  /*6a60*/  ISETP.LT.OR P2, PT, R64.reuse, 0x19, P2 ;  /* 0x000000194000780c */ /* 0x040fe40001741670 */
[----:B------:R-:W-:Y:S02]  /*6a70*/  ISETP.LT.OR P3, PT, R64, 0x1a, P3 ;  /* 0x0000001a4000780c */ /* 0x000fe40001f61670 */
[C---:B------:R-:W-:Y:S02]  /*6a80*/  ISETP.GT.AND P5, PT, R66.reuse, 0x9, P1 ;  /* 0x000000094200780c */ /* 0x040fe40000fa4270 */
[----:B------:R-:W-:Y:S02]  /*6a90*/  FSEL R163, R3, -INF , !P6 ;  /* 0xff80000003a37808 */ /* 0x000fe40007000000 */
[C---:B------:R-:W-:Y:S02]  /*6aa0*/  ISETP.GT.AND P4, PT, R66.reuse, 0x10, P1 ;  /* 0x000000104200780c */ /* 0x040fe40000f84270 */
[----:B------:R-:W-:-:S02]  /*6ab0*/  ISETP.GT.AND P6, PT, R66, 0x11, P1 ;  /* 0x000000114200780c */ /* 0x000fc40000fc4270 */
[----:B0-----:R-:W-:Y:S02]  /*6ac0*/  FSEL R183, R154, -INF , !P2 ;  /* 0xff8000009ab77808 */ /* 0x001fe40005000000 */
        /* <DEDUP_REMOVED lines=12> */
[C---:B------:R-:W-:Y:S02]  /*6b90*/  ISETP.GT.AND P4, PT, R66.reuse, 0x21, P1 ;  /* 0x000000214200780c */ /* 0x040fe40000f84270 */
[----:B------:R-:W-:Y:S02]  /*6ba0*/  ISETP.GT.AND P6, PT, R66, 0x28, P1 ;  /* 0x000000284200780c */ /* 0x000fe40000fc4270 */
[----:B------:R-:W-:Y:S02]  /*6bb0*/  FSEL R161, R159, -INF , !P2 ;  /* 0xff8000009fa17808 */ /* 0x000fe40005000000 */
[----:B------:R-:W-:Y:S01]  /*6bc0*/  FSEL R159, R48, -INF , !P3 ;  /* 0xff800000309f7808 */ /* 0x000fe20005800000 */
[----:B-1----:R-:W-:Y:S01]  /*6bd0*/  IMAD.IADD R48, R86, 0x1, R62 ;  /* 0x0000000156307824 */ /* 0x002fe200078e023e */
[----:B------:R-:W-:-:S02]  /*6be0*/  ISETP.GT.AND P3, PT, R66, 0x41, P1 ;  /* 0x000000414200780c */ /* 0x000fc40000f64270 */
[C---:B------:R-:W-:Y:S02]  /*6bf0*/  ISETP.LT.OR P5, PT, R64.reuse, 0x21, P5 ;  /* 0x000000214000780c */ /* 0x040fe40002fa1670 */
[C---:B------:R-:W-:Y:S02]  /*6c00*/  ISETP.LT.OR P4, PT, R64.reuse, 0x22, P4 ;  /* 0x000000224000780c */ /* 0x040fe40002781670 */
[C---:B------:R-:W-:Y:S02]  /*6c10*/  ISETP.LT.OR P6, PT, R64.reuse, 0x29, P6 ;  /* 0x000000294000780c */ /* 0x040fe400037c1670 */
[----:B------:R-:W-:Y:S02]  /*6c20*/  ISETP.LT.OR P3, PT, R64, 0x42, P3 ;  /* 0x000000424000780c */ /* 0x000fe40001f61670 */
[----:B------:R-:W-:Y:S02]  /*6c30*/  FSEL R175, R156, -INF , !P5 ;  /* 0xff8000009caf7808 */ /* 0x000fe40006800000 */
[----:B------:R-:W-:-:S02]  /*6c40*/  ISETP.GT.AND P5, PT, R66, 0x31, P1 ;  /* 0x000000314200780c */ /* 0x000fc40000fa4270 */
[----:B------:R-:W-:Y:S02]  /*6c50*/  FSEL R171, R157, -INF , !P4 ;  /* 0xff8000009dab7808 */ /* 0x000fe40006000000 */
[----:B------:R-:W-:Y:S02]  /*6c60*/  FSEL R167, R158, -INF , !P6 ;  /* 0xff8000009ea77808 */ /* 0x000fe40007000000 */
[C---:B------:R-:W-:Y:S02]  /*6c70*/  ISETP.GT.AND P4, PT, R66.reuse, 0x38, P1 ;  /* 0x000000384200780c */ /* 0x040fe40000f84270 */
[C---:B------:R-:W-:Y:S02]  /*6c80*/  ISETP.GT.AND P6, PT, R66.reuse, 0x39, P1 ;  /* 0x000000394200780c */ /* 0x040fe40000fc4270 */
[----:B------:R-:W-:Y:S02]  /*6c90*/  ISETP.GT.AND P2, PT, R66, 0x40, P1 ;  /* 0x000000404200780c */ /* 0x000fe40000f44270 */
[----:B------:R-:W-:-:S02]  /*6ca0*/  FSEL R77, R53, -INF , !P3 ;  /* 0xff800000354d7808 */ /* 0x000fc40005800000 */
        /* <DEDUP_REMOVED lines=8> */
[----:B------:R-:W-:Y:S01]  /*6d30*/  FSEL R83, R50, -INF , !P4 ;  /* 0xff80000032537808 */ /* 0x000fe20006000000 */
[----:B------:R-:W-:Y:S01]  /*6d40*/  IMAD.IADD R50, R87, 0x1, R62 ;  /* 0x0000000157327824 */ /* 0x000fe200078e023e */
[----:B------:R-:W-:Y:S02]  /*6d50*/  FSEL R81, R51, -INF , !P6 ;  /* 0xff80000033517808 */ /* 0x000fe40007000000 */
[----:B------:R-:W-:Y:S02]  /*6d60*/  FSEL R79, R52, -INF , !P2 ;  /* 0xff800000344f7808 */ /* 0x000fe40005000000 */
[----:B------:R-:W-:-:S02]  /*6d70*/  ISETP.GT.AND P4, PT, R66, 0x49, P1 ;  /* 0x000000494200780c */ /* 0x000fc40000f84270 */
[C---:B------:R-:W-:Y:S02]  /*6d80*/  ISETP.GT.AND P6, PT, R66.reuse, 0x50, P1 ;  /* 0x000000504200780c */ /* 0x040fe40000fc4270 */
[----:B------:R-:W-:Y:S02]  /*6d90*/  ISETP.GT.AND P2, PT, R66, 0x51, P1 ;  /* 0x000000514200780c */ /* 0x000fe40000f44270 */
        /* <DEDUP_REMOVED lines=51> */
.L_x_7880:
[----:B------:R-:W-:-:S05]  /*70d0*/  IMAD.U32 R4, RZ, RZ, UR53 ;  /* 0x00000035ff047e24 */ /* 0x000fca000f8e00ff */
[----:B------:R-:W-:-:S13]  /*70e0*/  ISETP.NE.AND P2, PT, R4, 0x1, PT ;  /* 0x000000010400780c */ /* 0x000fda0003f45270 */
[----:B------:R-:W0:Y:S02]  /*70f0*/  @P2 LDC.64 R12, c[0x0][0x9e8] ;  /* 0x00027a00ff0c2b82 */ /* 0x000e240000000a00 */
[----:B0-----:R-:W-:-:S05]  /*7100*/  @P2 IMAD.HI.U32 R12, R3, R12, RZ ;  /* 0x0000000c030c2227 */ /* 0x001fca00078e00ff */
[----:B------:R-:W-:-:S07]  /*7110*/  @P2 SHF.R.U32.HI R3, RZ, R13, R12 ;  /* 0x0000000dff032219 */ /* 0x000fce000001160c */
.L_x_7881:
[----:B------:R-:W-:Y:S05]  /*7120*/  BSYNC B0 ;  /* 0x0000000000007941 */ /* 0x000fea0003800000 */
.L_x_7879:
[----:B------:R-:W-:-:S04]  /*7130*/  IMAD R3, R3, R4, -R82 ;  /* 0x0000000403037224 */ /* 0x000fc800078e0a52 */
[----:B------:R-:W-:-:S05]  /*7140*/  IMAD R3, R16, -0x2, R3 ;  /* 0xfffffffe10037824 */ /* 0x000fca00078e0203 */
[----:B------:R-:W-:Y:S02]  /*7150*/  VIADDMNMX R48, R3, R4, R48, PT ;  /* 0x0000000403307246 */ /* 0x000fe40003800130 */
[----:B------:R-:W-:-:S07]  /*7160*/  VIMNMX R50, R50, R3, !PT ;  /* 0x0000000332327248 */ /* 0x000fce0007fe0100 */
.L_x_7878:
[----:B------:R-:W-:Y:S02]  /*7170*/  FMNMX.FTZ R4, R163, R5, !PT ;  /* 0x00000005a3047209 */ /* 0x000fe40007810000 */
[C---:B------:R-:W-:Y:S02]  /*7180*/  ISETP.GT.AND P6, PT, R50.reuse, 0x1, P1 ;  /* 0x000000013200780c */ /* 0x040fe40000fc4270 */
        /* <DEDUP_REMOVED lines=35> */
[C---:B------:R-:W-:Y:S02]  /*73c0*/  ISETP.LT.OR P3, PT, R48.reuse, 0x19, P3 ;  /* 0x000000193000780c */ /* 0x040fe40001f61670 */
[----:B------:R-:W-:Y:S02]  /*73d0*/  FMNMX.FTZ R4, R73, R4, !PT ;  /* 0x0000000449047209 */ /* 0x000fe40007810000 */
[----:B------:R-:W-:Y:S02]  /*73e0*/  ISETP.LT.OR P4, PT, R48, 0x1a, P4 ;  /* 0x0000001a3000780c */ /* 0x000fe40002781670 */
[----:B------:R-:W-:Y:S02]  /*73f0*/  FMNMX.FTZ R4, R65, R4, !PT ;  /* 0x0000000441047209 */ /* 0x000fe40007810000 */
[----:B------:R-:W-:-:S02]  /*7400*/  FSEL R165, R26, -INF , !P3 ;  /* 0xff8000001aa57808 */ /* 0x000fc40005800000 */
[----:B------:R-:W-:Y:S02]  /*7410*/  FMNMX.FTZ R4, R67, R4, !PT ;  /* 0x0000000443047209 */ /* 0x000fe40007810000 */
[----:B------:R-:W-:Y:S02]  /*7420*/  FSEL R25, R25, -INF , !P4 ;  /* 0xff80000019197808 */ /* 0x000fe40006000000 */
[----:B------:R-:W-:Y:S02]  /*7430*/  FMNMX.FTZ R4, R69, R4, !PT ;  /* 0x0000000445047209 */ /* 0x000fe40007810000 */
[C---:B------:R-:W-:Y:S02]  /*7440*/  ISETP.GT.AND P3, PT, R50.reuse, 0x28, P1 ;  /* 0x000000283200780c */ /* 0x040fe40000f64270 */
[----:B------:R-:W-:Y:S02]  /*7450*/  FMNMX.FTZ R4, R71, R4, !PT ;  /* 0x0000000447047209 */ /* 0x000fe40007810000 */
[----:B------:R-:W-:-:S02]  /*7460*/  ISETP.GT.AND P4, PT, R50, 0x29, P1 ;  /* 0x000000293200780c */ /* 0x000fc40000f84270 */
[----:B------:R-:W-:Y:S02]  /*7470*/  FMNMX.FTZ R4, R63, R4, !PT ;  /* 0x000000043f047209 */ /* 0x000fe40007810000 */
[C---:B------:R-:W-:Y:S02]  /*7480*/  ISETP.LT.OR P3, PT, R48.reuse, 0x29, P3 ;  /* 0x000000293000780c */ /* 0x040fe40001f61670 */
        /* <DEDUP_REMOVED lines=23> */
[----:B------:R-:W-:Y:S01]  /*7600*/  ISETP.GT.AND P5, PT, R50, RZ, P1 ;  /* 0x000000ff3200720c */ /* 0x000fe20000fa4270 */
[-CC-:B------:R-:W-:Y:S01]  /*7610*/  FFMA.FTZ R11, R163, R4.reuse, -R12.reuse ;  /* 0x00000004a30b7223 */ /* 0x180fe2000001080c */
[----:B------:R-:W-:Y:S01]  /*7620*/  FSEL R163, R14, -INF , !P2 ;  /* 0xff8000000ea37808 */ /* 0x000fe20005000000 */
[-CC-:B------:R-:W-:Y:S01]  /*7630*/  FFMA.FTZ R182, R173, R4.reuse, -R12.reuse ;  /* 0x00000004adb67223 */ /* 0x180fe2000001080c */
[----:B------:R-:W-:Y:S01]  /*7640*/  ISETP.LT.OR P5, PT, R48, 0x1, P5 ;  /* 0x000000013000780c */ /* 0x000fe20002fa1670 */
[-CC-:B------:R-:W-:Y:S01]  /*7650*/  FFMA.FTZ R176, R177, R4.reuse, -R12.reuse ;  /* 0x00000004b1b07223 */ /* 0x180fe2000001080c */
[----:B------:R-:W-:Y:S01]  /*7660*/  ISETP.GT.AND P2, PT, R50, 0x21, P1 ;  /* 0x000000213200780c */ /* 0x000fe20000f44270 */
[-CC-:B------:R-:W-:Y:S01]  /*7670*/  FFMA.FTZ R15, R181, R4.reuse, -R12.reuse ;  /* 0x00000004b50f7223 */ /* 0x180fe2000001080c */
[----:B------:R-:W-:Y:S01]  /*7680*/  FSEL R193, R8, -INF , !P5 ;  /* 0xff80000008c17808 */ /* 0x000fe20006800000 */
        /* <DEDUP_REMOVED lines=16> */
[----:B------:R-:W-:Y:S01]  /*7790*/  FADD.FTZ R51, -R10, R5 ;  /* 0x000000050a337221 */ /* 0x000fe20000010100 */
        /* <DEDUP_REMOVED lines=21> */
[----:B------:R-:W-:Y:S01]  /*78f0*/  FFMA.FTZ R53, R53, R4, -R12 ;  /* 0x0000000435357223 */ /* 0x000fe2000001080c */
[----:B------:R-:W-:Y:S01]  /*7900*/  FMNMX.FTZ R8, R173, R8, !PT ;  /* 0x00000008ad087209 */ /* 0x000fe20007810000 */
[----:B------:R-:W-:Y:S01]  /*7910*/  MUFU.EX2 R11, R11 ;  /* 0x0000000b000b7308 */ /* 0x000fe20000000800 */
[----:B------:R-:W-:-:S02]  /*7920*/  ISETP.GT.AND P2, PT, R50, 0x40, P1 ;  /* 0x000000403200780c */ /* 0x000fc40000f44270 */
[----:B------:R-:W-:Y:S02]  /*7930*/  FMNMX.FTZ R8, R33, R8, !PT ;  /* 0x0000000821087209 */ /* 0x000fe40007810000 */
[----:B------:R-:W-:Y:S02]  /*7940*/  FSEL R183, R32, -INF , !P5 ;  /* 0xff80000020b77808 */ /* 0x000fe40006800000 */
[----:B------:R-:W-:Y:S01]  /*7950*/  FMNMX.FTZ R8, R177, R8, !PT ;  /* 0x00000008b1087209 */ /* 0x000fe20007810000 */
[----:B------:R-:W-:Y:S01]  /*7960*/  MUFU.EX2 R180, R180 ;  /* 0x000000b400b47308 */ /* 0x000fe20000000800 */
[----:B------:R-:W-:Y:S02]  /*7970*/  ISETP.LT.OR P4, PT, R48, 0x3a, P4 ;  /* 0x0000003a3000780c */ /* 0x000fe40002781670 */
[----:B------:R-:W-:Y:S02]  /*7980*/  FMNMX.FTZ R8, R29, R8, !PT ;  /* 0x000000081d087209 */ /* 0x000fe40007810000 */
[----:B------:R-:W-:-:S02]  /*7990*/  ISETP.GT.AND P3, PT, R50, 0x41, P1 ;  /* 0x000000413200780c */ /* 0x000fc40000f64270 */
[----:B------:R-:W-:Y:S01]  /*79a0*/  FMNMX.FTZ R8, R181, R8, !PT ;  /* 0x00000008b5087209 */ /* 0x000fe20007810000 */
[----:B------:R-:W-:Y:S01]  /*79b0*/  MUFU.EX2 R182, R182 ;  /* 0x000000b600b67308 */ /* 0x000fe20000000800 */
[----:B------:R-:W-:Y:S02]  /*79c0*/  ISETP.LT.OR P2, PT, R48, 0x41, P2 ;  /* 0x000000413000780c */ /* 0x000fe40001741670 */
[----:B------:R-:W-:Y:S02]  /*79d0*/  FSEL R179, R28, -INF , !P4 ;  /* 0xff8000001cb37808 */ /* 0x000fe40006000000 */
[----:B------:R-:W-:Y:S02]  /*79e0*/  FMNMX.FTZ R8, R183, R8, !PT ;  /* 0x00000008b7087209 */ /* 0x000fe40007810000 */
[----:B------:R-:W-:Y:S01]  /*79f0*/  ISETP.GT.AND P5, PT, R50, 0x48, P1 ;  /* 0x000000483200780c */ /* 0x000fe20000fa4270 */
[----:B------:R-:W-:Y:S01]  /*7a00*/  MUFU.EX2 R13, R13 ;  /* 0x0000000d000d7308 */ /* 0x000fe20000000800 */
[----:B------:R-:W-:Y:S01]  /*7a10*/  FSEL R195, R31, -INF , !P2 ;  /* 0xff8000001fc37808 */ /* 0x000fe20005000000 */
[----:B------:R-:W-:Y:S01]  /*7a20*/  FFMA.FTZ R31, R161, R4, -R12 ;  /* 0x00000004a11f7223 */ /* 0x000fe2000001080c */
[----:B------:R-:W-:-:S02]  /*7a30*/  ISETP.LT.OR P3, PT, R48, 0x42, P3 ;  /* 0x000000423000780c */ /* 0x000fc40001f61670 */
[----:B------:R-:W-:Y:S02]  /*7a40*/  FMNMX.FTZ R8, R179, R8, !PT ;  /* 0x00000008b3087209 */ /* 0x000fe40007810000 */
[----:B------:R-:W-:Y:S01]  /*7a50*/  ISETP.GT.AND P4, PT, R50, 0x49, P1 ;  /* 0x000000493200780c */ /* 0x000fe20000f84270 */
[----:B------:R-:W-:Y:S01]  /*7a60*/  MUFU.EX2 R176, R176 ;  /* 0x000000b000b07308 */ /* 0x000fe20000000800 */
[----:B------:R-:W-:Y:S02]  /*7a70*/  ISETP.LT.OR P5, PT, R48, 0x49, P5 ;  /* 0x000000493000780c */ /* 0x000fe40002fa1670 */
[----:B------:R-:W-:Y:S01]  /*7a80*/  FSEL R175, R27, -INF , !P3 ;  /* 0xff8000001baf7808 */ /* 0x000fe20005800000 */
[----:B------:R-:W-:Y:S01]  /*7a90*/  FFMA.FTZ R27, R171, R4, -R12 ;  /* 0x00000004ab1b7223 */ /* 0x000fe2000001080c */
[----:B------:R-:W-:Y:S02]  /*7aa0*/  FMNMX.FTZ R8, R195, R8, !PT ;  /* 0x00000008c3087209 */ /* 0x000fe40007810000 */
[----:B------:R-:W-:Y:S01]  /*7ab0*/  ISETP.GT.AND P2, PT, R50, 0x50, P1 ;  /* 0x000000503200780c */ /* 0x000fe20000f44270 */
[----:B------:R-:W-:Y:S01]  /*7ac0*/  MUFU.EX2 R15, R15 ;  /* 0x0000000f000f7308 */ /* 0x000fe20000000800 */
[----:B------:R-:W-:-:S02]  /*7ad0*/  FSEL R171, R36, -INF , !P5 ;  /* 0xff80000024ab7808 */ /* 0x000fc40006800000 */
[----:B------:R-:W-:Y:S02]  /*7ae0*/  ISETP.LT.OR P4, PT, R48, 0x4a, P4 ;  /* 0x0000004a3000780c */ /* 0x000fe40002781670 */
[----:B------:R-:W-:Y:S02]  /*7af0*/  FMNMX.FTZ R8, R175, R8, !PT ;  /* 0x00000008af087209 */ /* 0x000fe40007810000 */
[----:B------:R-:W-:Y:S01]  /*7b00*/  ISETP.GT.AND P3, PT, R50, 0x51, P1 ;  /* 0x000000513200780c */ /* 0x000fe20000f64270 */
[----:B------:R-:W-:Y:S01]  /*7b10*/  MUFU.EX2 R178, R178 ;  /* 0x000000b200b27308 */ /* 0x000fe20000000800 */
[----:B------:R-:W-:Y:S02]  /*7b20*/  ISETP.LT.OR P2, PT, R48, 0x51, P2 ;  /* 0x000000513000780c */ /* 0x000fe40001741670 */
[----:B------:R-:W-:Y:S02]  /*7b30*/  FSEL R167, R34, -INF , !P4 ;  /* 0xff80000022a77808 */ /* 0x000fe40006000000 */
[----:B------:R-:W-:-:S02]  /*7b40*/  FMNMX.FTZ R8, R171, R8, !PT ;  /* 0x00000008ab087209 */ /* 0x000fc40007810000 */
[----:B------:R-:W-:Y:S01]  /*7b50*/  ISETP.GT.AND P5, PT, R50, 0x58, P1 ;  /* 0x000000583200780c */ /* 0x000fe20000fa4270 */
[----:B------:R-:W-:Y:S01]  /*7b60*/  MUFU.EX2 R21, R21 ;  /* 0x0000001500157308 */ /* 0x000fe20000000800 */
[----:B------:R-:W-:Y:S02]  /*7b70*/  FSEL R37, R37, -INF , !P2 ;  /* 0xff80000025257808 */ /* 0x000fe40005000000 */
[----:B------:R-:W-:Y:S02]  /*7b80*/  ISETP.LT.OR P3, PT, R48, 0x52, P3 ;  /* 0x000000523000780c */ /* 0x000fe40001f61670 */
[----:B------:R-:W-:Y:S02]  /*7b90*/  FMNMX.FTZ R8, R167, R8, !PT ;  /* 0x00000008a7087209 */ /* 0x000fe40007810000 */
[----:B------:R-:W-:Y:S01]  /*7ba0*/  ISETP.GT.AND P4, PT, R50, 0x59, P1 ;  /* 0x000000593200780c */ /* 0x000fe20000f84270 */
[----:B------:R-:W-:Y:S01]  /*7bb0*/  MUFU.EX2 R172, R172 ;  /* 0x000000ac00ac7308 */ /* 0x000fe20000000800 */
[----:B------:R-:W-:-:S02]  /*7bc0*/  ISETP.LT.OR P5, PT, R48, 0x59, P5 ;  /* 0x000000593000780c */ /* 0x000fc40002fa1670 */
[----:B------:R-:W-:Y:S01]  /*7bd0*/  FSEL R161, R35, -INF , !P3 ;  /* 0xff80000023a17808 */ /* 0x000fe20005800000 */
[----:B------:R-:W-:Y:S01]  /*7be0*/  FFMA.FTZ R35, R85, R4, -R12 ;  /* 0x0000000455237223 */ /* 0x000fe2000001080c */
[----:B------:R-:W-:Y:S02]  /*7bf0*/  FMNMX.FTZ R8, R37, R8, !PT ;  /* 0x0000000825087209 */ /* 0x000fe40007810000 */
[----:B------:R-:W-:Y:S01]  /*7c00*/  ISETP.GT.AND P2, PT, R50, 0x60, P1 ;  /* 0x000000603200780c */ /* 0x000fe20000f44270 */
[----:B------:R-:W-:Y:S01]  /*7c10*/  MUFU.EX2 R27, R27 ;  /* 0x0000001b001b7308 */ /* 0x000fe20000000800 */
[----:B------:R-:W-:Y:S02]  /*7c20*/  FSEL R159, R40, -INF , !P5 ;  /* 0xff800000289f7808 */ /* 0x000fe40006800000 */
[----:B------:R-:W-:Y:S02]  /*7c30*/  ISETP.LT.OR P4, PT, R48, 0x5a, P4 ;  /* 0x0000005a3000780c */ /* 0x000fe40002781670 */
[----:B------:R-:W-:-:S02]  /*7c40*/  FMNMX.FTZ R8, R161, R8, !PT ;  /* 0x00000008a1087209 */ /* 0x000fc40007810000 */
[----:B------:R-:W-:Y:S01]  /*7c50*/  ISETP.GT.AND P3, PT, R50, 0x61, P1 ;  /* 0x000000613200780c */ /* 0x000fe20000f64270 */
[----:B------:R-:W-:Y:S01]  /*7c60*/  MUFU.EX2 R174, R174 ;  /* 0x000000ae00ae7308 */ /* 0x000fe20000000800 */
[----:B------:R-:W-:Y:S02]  /*7c70*/  ISETP.LT.OR P2, PT, R48, 0x61, P2 ;  /* 0x000000613000780c */ /* 0x000fe40001741670 */
[----:B------:R-:W-:Y:S02]  /*7c80*/  FSEL R85, R38, -INF , !P4 ;  /* 0xff80000026557808 */ /* 0x000fe40006000000 */
        /* <DEDUP_REMOVED lines=9> */
[----:B------:R-:W-:Y:S01]  /*7d20*/  FSEL R83, R39, -INF , !P3 ;  /* 0xff80000027537808 */ /* 0x000fe20005800000 */
[----:B------:R-:W-:Y:S01]  /*7d30*/  FFMA.FTZ R39, R81, R4, -R12 ;  /* 0x0000000451277223 */ /* 0x000fe2000001080c */
[----:B------:R-:W-:-:S02]  /*7d40*/  FMNMX.FTZ R8, R41, R8, !PT ;  /* 0x0000000829087209 */ /* 0x000fc40007810000 */
[----:B------:R-:W-:Y:S01]  /*7d50*/  ISETP.GT.AND P2, PT, R50, 0x70, P1 ;  /* 0x000000703200780c */ /* 0x000fe20000f44270 */
[----:B------:R-:W-:Y:S01]  /*7d60*/  MUFU.EX2 R35, R35 ;  /* 0x0000002300237308 */ /* 0x000fe20000000800 */
[----:B------:R-:W-:Y:S01]  /*7d70*/  FSEL R81, R43, -INF , !P5 ;  /* 0xff8000002b517808 */ /* 0x000fe20006800000 */
[----:B------:R-:W-:Y:S01]  /*7d80*/  FFMA.FTZ R43, R77, R4, -R12 ;  /* 0x000000044d2b7223 */ /* 0x000fe2000001080c */
[----:B------:R-:W-:Y:S02]  /*7d90*/  ISETP.LT.OR P4, PT, R48, 0x6a, P4 ;  /* 0x0000006a3000780c */ /* 0x000fe40002781670 */
[----:B------:R-:W-:Y:S02]  /*7da0*/  FMNMX.FTZ R8, R83, R8, !PT ;  /* 0x0000000853087209 */ /* 0x000fe40007810000 */
[----:B------:R-:W-:Y:S01]  /*7db0*/  ISETP.GT.AND P3, PT, R50, 0x71, P1 ;  /* 0x000000713200780c */ /* 0x000fe20000f64270 */
[----:B------:R-:W-:Y:S01]  /*7dc0*/  MUFU.EX2 R170, R170 ;  /* 0x000000aa00aa7308 */ /* 0x000fe20000000800 */
[----:B------:R-:W-:-:S02]  /*7dd0*/  ISETP.LT.OR P2, PT, R48, 0x71, P2 ;  /* 0x000000713000780c */ /* 0x000fc40001741670 */
[----:B------:R-:W-:Y:S02]  /*7de0*/  FSEL R79, R42, -INF , !P4 ;  /* 0xff8000002a4f7808 */ /* 0x000fe40006000000 */
        /* <DEDUP_REMOVED lines=8> */
[C---:B------:R-:W-:Y:S02]  /*7e70*/  ISETP.LT.OR P5, PT, R48.reuse, 0x79, P5 ;  /* 0x000000793000780c */ /* 0x040fe40002fa1670 */
[----:B------:R-:W-:Y:S01]  /*7e80*/  FSEL R77, R45, -INF , !P3 ;  /* 0xff8000002d4d7808 */ /* 0x000fe20005800000 */
[--C-:B------:R-:W-:Y:S01]  /*7e90*/  FFMA.FTZ R45, R73, R4, -R12.reuse ;  /* 0x00000004492d7223 */ /* 0x100fe2000001080c */
[----:B------:R-:W-:Y:S02]  /*7ea0*/  FMNMX.FTZ R8, R197, R8, !PT ;  /* 0x00000008c5087209 */ /* 0x000fe40007810000 */
[----:B------:R-:W-:Y:S01]  /*7eb0*/  ISETP.LT.OR P1, PT, R48, 0x7a, P1 ;  /* 0x0000007a3000780c */ /* 0x000fe20000f21670 */
[----:B------:R-:W-:Y:S01]  /*7ec0*/  MUFU.EX2 R43, R43 ;  /* 0x0000002b002b7308 */ /* 0x000fe20000000800 */
[----:B------:R-:W-:Y:S01]  /*7ed0*/  FSEL R199, R47, -INF , !P5 ;  /* 0xff8000002fc77808 */ /* 0x000fe20006800000 */
[----:B------:R-:W-:Y:S01]  /*7ee0*/  FFMA.FTZ R47, R67, R4, -R12 ;  /* 0x00000004432f7223 */ /* 0x000fe2000001080c */
[----:B------:R-:W-:-:S02]  /*7ef0*/  FMNMX.FTZ R8, R77, R8, !PT ;  /* 0x000000084d087209 */ /* 0x000fc40007810000 */
[----:B------:R-:W-:Y:S02]  /*7f00*/  FSEL R75, R46, -INF , !P1 ;  /* 0xff8000002e4b7808 */ /* 0x000fe40004800000 */
        /* <DEDUP_REMOVED lines=58> */
[-C--:B------:R-:W-:Y:S01]  /*82b0*/  FFMA.FTZ R79, R79, R4.reuse, -R10 ;  /* 0x000000044f4f7223 */ /* 0x080fe2000001080a */
[----:B------:R-:W-:Y:S01]  /*82c0*/  FADD.FTZ R59, R13, R0 ;  /* 0x000000000d3b7221 */ /* 0x000fe20000010000 */
[-CC-:B------:R-:W-:Y:S01]  /*82d0*/  FFMA.FTZ R197, R197, R4.reuse, -R10.reuse ;  /* 0x00000004c5c57223 */ /* 0x180fe2000001080a */
[----:B------:R-:W0:Y:S01]  /*82e0*/  MUFU.EX2 R51, R51 ;  /* 0x0000003300337308 */ /* 0x000e220000000800 */
[----:B-1----:R-:W-:Y:S01]  /*82f0*/  FADD.FTZ R63, R12, R63 ;  /* 0x0000003f0c3f7221 */ /* 0x002fe20000010000 */
[----:B------:R-:W-:Y:S01]  /*8300*/  FADD.FTZ R0, R176, R59 ;  /* 0x0000003bb0007221 */ /* 0x000fe20000010000 */
[-CC-:B------:R-:W-:Y:S01]  /*8310*/  FFMA.FTZ R77, R77, R4.reuse, -R10.reuse ;  /* 0x000000044d4d7223 */ /* 0x180fe2000001080a */
[-CC-:B------:R-:W-:Y:S01]  /*8320*/  FFMA.FTZ R199, R199, R4.reuse, -R10.reuse ;  /* 0x00000004c7c77223 */ /* 0x180fe2000001080a */
[----:B------:R-:W-:Y:S01]  /*8330*/  FFMA.FTZ R10, R75, R4, -R10 ;  /* 0x000000044b0a7223 */ /* 0x000fe2000001080a */
[----:B------:R-:W-:-:S02]  /*8340*/  FADD.FTZ R59, R15, R0 ;  /* 0x000000000f3b7221 */ /* 0x000fc40000010000 */
        /* <DEDUP_REMOVED lines=14> */
[----:B------:R-:W-:-:S06]  /*8430*/  FADD.FTZ R0, R168, R59 ;  /* 0x0000003ba8007221 */ /* 0x000fcc0000010000 */
        /* <DEDUP_REMOVED lines=23> */
[----:B0-----:R-:W-:Y:S01]  /*85b0*/  FADD.FTZ R0, R32, R59 ;  /* 0x0000003b20007221 */ /* 0x001fe20000010000 */
[----:B------:R-:W-:-:S06]  /*85c0*/  FADD.FTZ R59, R43, R2 ;  /* 0x000000022b3b7221 */ /* 0x000fcc0000010000 */
[----:B------:R-:W0:Y:S08]  /*85d0*/  MUFU.EX2 R36, R36 ;  /* 0x0000002400247308 */ /* 0x000e300000000800 */
[----:B------:R-:W3:Y:S08]  /*85e0*/  MUFU.EX2 R167, R167 ;  /* 0x000000a700a77308 */ /* 0x000ef00000000800 */
[----:B------:R-:W4:Y:S08]  /*85f0*/  MUFU.EX2 R37, R37 ;  /* 0x0000002500257308 */ /* 0x000f300000000800 */
[----:B------:R1:W-:Y:S08]  /*8600*/  MUFU.EX2 R42, R41 ;  /* 0x00000029002a7308 */ /* 0x0003f00000000800 */
[----:B------:R-:W5:Y:S01]  /*8610*/  MUFU.EX2 R38, R38 ;  /* 0x0000002600267308 */ /* 0x000f620000000800 */
[----:B-1----:R-:W-:Y:S01]  /*8620*/  FADD.FTZ R41, R165, R0 ;  /* 0x00000000a5297221 */ /* 0x002fe20000010000 */
[----:B------:R-:W-:-:S03]  /*8630*/  FADD.FTZ R0, R166, R59 ;  /* 0x0000003ba6007221 */ /* 0x000fc60000010000 */
[----:B--2---:R-:W-:-:S03]  /*8640*/  FADD.FTZ R41, R34, R41 ;  /* 0x0000002922297221 */ /* 0x004fc60000010000 */
[----:B------:R-:W1:Y:S01]  /*8650*/  MUFU.EX2 R163, R163 ;  /* 0x000000a300a37308 */ /* 0x000e620000000800 */
[----:B0-----:R-:W-:Y:S01]  /*8660*/  FADD.FTZ R2, R36, R41 ;  /* 0x0000002924027221 */ /* 0x001fe20000010000 */
[----:B------:R-:W-:-:S03]  /*8670*/  FADD.FTZ R41, R45, R0 ;  /* 0x000000002d297221 */ /* 0x000fc60000010000 */
[----:B---3--:R-:W-:Y:S01]  /*8680*/  FADD.FTZ R2, R167, R2 ;  /* 0x00000002a7027221 */ /* 0x008fe20000010000 */
[----:B------:R-:W-:Y:S02]  /*8690*/  FADD.FTZ R0, R160, R41 ;  /* 0x00000029a0007221 */ /* 0x000fe40000010000 */
[----:B------:R-:W0:Y:S01]  /*86a0*/  MUFU.EX2 R40, R40 ;  /* 0x0000002800287308 */ /* 0x000e220000000800 */
[----:B----4-:R-:W-:Y:S01]  /*86b0*/  FADD.FTZ R41, R37, R2 ;  /* 0x0000000225297221 */ /* 0x010fe20000010000 */
[----:B------:R-:W-:-:S03]  /*86c0*/  FADD.FTZ R59, R47, R0 ;  /* 0x000000002f3b7221 */ /* 0x000fc60000010000 */
[----:B-----5:R-:W-:Y:S01]  /*86d0*/  FADD.FTZ R0, R38, R41 ;  /* 0x0000002926007221 */ /* 0x020fe20000010000 */
[----:B------:R-:W-:Y:S02]  /*86e0*/  FADD.FTZ R2, R162, R59 ;  /* 0x0000003ba2027221 */ /* 0x000fe40000010000 */
[----:B------:R-:W2:Y:S01]  /*86f0*/  MUFU.EX2 R83, R83 ;  /* 0x0000005300537308 */ /* 0x000ea20000000800 */
[----:B-1----:R-:W-:Y:S01]  /*8700*/  FADD.FTZ R41, R163, R0 ;  /* 0x00000000a3297221 */ /* 0x002fe20000010000 */
[----:B------:R-:W-:-:S04]  /*8710*/  FADD.FTZ R59, R65, R2 ;  /* 0x00000002413b7221 */ /* 0x000fc80000010000 */
[----:B------:R-:W-:Y:S02]  /*8720*/  FADD.FTZ R0, R156, R59 ;  /* 0x0000003b9c007221 */ /* 0x000fe40000010000 */
[----:B------:R-:W1:Y:S01]  /*8730*/  MUFU.EX2 R44, R81 ;  /* 0x00000051002c7308 */ /* 0x000e620000000800 */
[----:B0-----:R-:W-:Y:S01]  /*8740*/  FADD.FTZ R41, R40, R41 ;  /* 0x0000002928297221 */ /* 0x001fe20000010000 */
[----:B------:R-:W-:-:S03]  /*8750*/  FADD.FTZ R59, R61, R0 ;  /* 0x000000003d3b7221 */ /* 0x000fc60000010000 */
[----:B------:R-:W-:Y:S01]  /*8760*/  FADD.FTZ R41, R42, R41 ;  /* 0x000000292a297221 */ /* 0x000fe20000010000 */
[----:B------:R-:W-:Y:S02]  /*8770*/  FADD.FTZ R0, R158, R59 ;  /* 0x0000003b9e007221 */ /* 0x000fe40000010000 */
        /* <DEDUP_REMOVED lines=20> */
[----:B-1----:R-:W-:-:S03]  /*88c0*/  FADD.FTZ R2, R5, R2 ;  /* 0x0000000205027221 */ /* 0x002fc60000010000 */
[----:B0-----:R-:W-:Y:S01]  /*88d0*/  FADD.FTZ R0, R10, R41 ;  /* 0x000000290a007221 */ /* 0x001fe20000010000 */
[----:B------:R-:W-:Y:S06]  /*88e0*/  @!P0 BRA `(.L_x_7882) ;  /* 0x0000000000048947 */ /* 0x000fec0003800000 */
[----:B------:R-:W-:Y:S01]  /*88f0*/  BPT.TRAP 0x1 ;  /* 0x000000040000795c */ /* 0x000fe20000300000 */
.L_x_7882:
        /* <DEDUP_REMOVED lines=107> */
.L_x_7864:
[----:B------:R-:W-:Y:S02]  /*8fb0*/  UISETP.NE.AND UP1, UPT, UR51, URZ, UPT ;  /* 0x0000003f3300728c */ /* 0x000fe4000bf25270 */
[----:B------:R-:W-:Y:S02]  /*8fc0*/  UISETP.NE.AND UP0, UPT, UR50, URZ, UPT ;  /* 0x0000003f3200728c */ /* 0x000fe4000bf05270 */
[----:B------:R-:W-:Y:S02]  /*8fd0*/  UIADD3 UR10, UR37, 0x7f, URZ ;  /* 0x0000007f250a7890 */ /* 0x000fe4000fffe03f */
[----:B------:R-:W-:Y:S02]  /*8fe0*/  UIADD3 UR11, UR38, 0x1, -UR45 ;  /* 0x00000001260b7890 */ /* 0x000fe4000fffe82d */
[----:B------:R-:W-:-:S03]  /*8ff0*/  PLOP3.LUT P1, PT, PT, PT, UP0, 0x40, 0x0 ;  /* 0x000000000000781c */ /* 0x000fc60003f2e808 */
        /* <DEDUP_REMOVED lines=19> */
.L_x_7885:
[----:B------:R-:W-:Y:S02]  /*9130*/  ULDC UR15, c[0x0][0x9e4] ;  /* 0x00027900000f7ab9 */ /* 0x000fe40000000800 */
[----:B------:R-:W-:-:S11]  /*9140*/  UISETP.NE.AND UP0, UPT, UR15, 0x1, UPT ;  /* 0x000000010f00788c */ /* 0x000fd6000bf05270 */
[----:B------:R-:W-:Y:S02]  /*9150*/  @UP0 ULDC.64 UR6, c[0x0][0x9e8] ;  /* 0x00027a0000060ab9 */ /* 0x000fe40000000a00 */
[----:B------:R-:W-:-:S04]  /*9160*/  UIMAD.WIDE.U32 UR10, UR14, UR6, URZ ;  /* 0x000000060e0a72a5 */ /* 0x000fc8000f8e003f */
[----:B------:R-:W-:-:S12]  /*9170*/  @UP0 USHF.R.U32.HI UR14, URZ, UR7, UR11 ;  /* 0x000000073f0e0299 */ /* 0x000fd8000801160b */
.L_x_7886:
[----:B------:R-:W-:-:S04]  /*9180*/  UIMAD UR14, UR14, UR15, URZ ;  /* 0x0000000f0e0e72a4 */ /* 0x000fc8000f8e023f */
[----:B------:R-:W-:-:S04]  /*9190*/  UISETP.LT.AND UP0, UPT, UR56, UR14, UPT ;  /* 0x0000000e3800728c */ /* 0x000fc8000bf01270 */
[----:B------:R-:W-:-:S12]  /*91a0*/  USEL UR56, UR56, UR14, !UP0 ;  /* 0x0000000e38387287 */ /* 0x000fd8000c000000 */
.L_x_7884:
[----:B------:R-:W-:-:S04]  /*91b0*/  UIADD3 UR56, UR56, 0x7f, URZ ;  /* 0x0000007f38387890 */ /* 0x000fc8000fffe03f */
        /* <DEDUP_REMOVED lines=11> */
[----:B------:R-:W-:Y:S01]  /*9270*/  IMAD.MOV.U32 R5, RZ, RZ, R7 ;  /* 0x000000ffff057224 */ /* 0x000fe200078e0007 */
[----:B------:R-:W-:-:S06]  /*9280*/  ULDC UR53, c[0x0][0x9d8] ;  /* 0x0002760000357ab9 */ /* 0x000fcc0000000800 */
.L_x_7898:
[----:B------:R-:W-:Y:S01]  /*9290*/  ISETP.NE.AND P2, PT, RZ, UR44, PT ;  /* 0x0000002cff007c0c */ /* 0x000fe2000bf45270 */
[----:B------:R-:W-:-:S04]  /*92a0*/  UISETP.NE.AND UP0, UPT, UR57, 0x1, UPT ;  /* 0x000000013900788c */ /* 0x000fc8000bf05270 */
[----:B------:R-:W-:-:S04]  /*92b0*/  USEL UR47, URZ, 0x1, UP0 ;  /* 0x000000013f2f7887 */ /* 0x000fc80008000000 */
[----:B------:R-:W-:-:S04]  /*92c0*/  ULOP3.LUT UR47, UR58, UR47, URZ, 0x3c, !UPT ;  /* 0x0000002f3a2f7292 */ /* 0x000fc8000f8e3c3f */
[----:B------:R-:W-:Y:S08]  /*92d0*/  @P2 BRA `(.L_x_7888) ;  /* 0x0000000000382947 */ /* 0x000ff00003800000 */
[----:B------:R-:W-:Y:S05]  /*92e0*/  @!P0 BRA `(.L_x_7889) ;  /* 0x0000000000048947 */ /* 0x000fea0003800000 */
[----:B------:R-:W-:Y:S01]  /*92f0*/  BPT.TRAP 0x1 ;  /* 0x000000040000795c */ /* 0x000fe20000300000 */
.L_x_7889:
        /* <DEDUP_REMOVED lines=9> */
.L_x_7890:
[----:B-1----:R-:W-:Y:S05]  /*9390*/  @P1 BRA `(.L_x_7888) ;  /* 0x0000000000081947 */ /* 0x002fea0003800000 */
[----:B------:R-:W1:Y:S02]  /*93a0*/  SYNCS.PHASECHK.TRANS64.TRYWAIT P1, [UR6+0x28830], R3 ;  /* 0x02883003ff0075a7 */ /* 0x000e640008020146 */
[----:B-1----:R-:W-:Y:S05]  /*93b0*/  @!P1 BRA `(.L_x_7891) ;  /* 0x000000e800589947 */ /* 0x002fea0003800000 */
.L_x_7888:
        /* <DEDUP_REMOVED lines=48> */
.L_x_7893:
[----:B------:R-:W-:Y:S01]  /*96c0*/  ULEA UR6, UR57, UR41, 0x3 ;  /* 0x0000002939067291 */ /* 0x000fe2000f8e183f */
[----:B------:R-:W-:-:S05]  /*96d0*/  IMAD.U32 R3, RZ, RZ, UR58 ;  /* 0x0000003aff037e24 */ /* 0x000fca000f8e00ff */
[----:B------:R-:W-:-:S04]  /*96e0*/  SHF.L.U32 R3, R3, 0x1f, RZ ;  /* 0x0000001f03037819 */ /* 0x000fc800000006ff */
[----:B------:R0:W1:Y:S01]  /*96f0*/  SYNCS.PHASECHK.TRANS64.TRYWAIT P1, [UR6+0x28850], R3 ;  /* 0x02885003ff0075a7 */ /* 0x0000620008020146 */
[----:B------:R-:W-:Y:S05]  /*9700*/  @!P0 BRA `(.L_x_7894) ;  /* 0x0000000000048947 */ /* 0x000fea0003800000 */
[----:B------:R-:W-:Y:S01]  /*9710*/  BPT.TRAP 0x1 ;  /* 0x000000040000795c */ /* 0x000fe20000300000 */
.L_x_7894:
[----:B-1----:R-:W-:Y:S05]  /*9720*/  @P1 BRA `(.L_x_7892) ;  /* 0x0000000000081947 */ /* 0x002fea0003800000 */
[----:B------:R-:W1:Y:S02]  /*9730*/  SYNCS.PHASECHK.TRANS64.TRYWAIT P1, [UR6+0x28850], R3 ;  /* 0x02885003ff0075a7 */ /* 0x000e640008020146 */
[----:B-1----:R-:W-:Y:S05]  /*9740*/  @!P1 BRA `(.L_x_7895) ;  /* 0x000000e4008c9947 */ /* 0x002fea0003800000 */
.L_x_7892:
        /* <DEDUP_REMOVED lines=49> */
.L_x_7896:
        /* <DEDUP_REMOVED lines=82> */
[----:B------:R-:W-:-:S04]  /*9f80*/  ULEA UR6, UR46, UR41, 0x3 ;  /* 0x000000292e067291 */ /* 0x000fc8000f8e183f */
[----:B------:R-:W2:Y:S01]  /*9f90*/  MUFU.TANH R165, R165 ;  /* 0x000000a500a57308 */ /* 0x000ea20000002400 */
[----:B---3--:R-:W-:Y:S01]  /*9fa0*/  FMNMX.FTZ R4, R163, R4, !PT ;  /* 0x00000004a3047209 */ /* 0x008fe20007810000 */
[----:B------:R-:W-:-:S04]  /*9fb0*/  UIADD3 UR6, UR6, 0x28840, URZ ;  /* 0x0002884006067890 */ /* 0x000fc8000fffe03f */
[----:B------:R-:W-:Y:S02]  /*9fc0*/  UPRMT UR6, UR40, 0x654, UR6 ;  /* 0x0000065428067896 */ /* 0x000fe40008000006 */
[----:B------:R-:W3:Y:S01]  /*9fd0*/  MUFU.TANH R21, R21 ;  /* 0x0000001500157308 */ /* 0x000ee20000002400 */
[----:B-1----:R-:W-:-:S06]  /*9fe0*/  FMNMX.FTZ R10, R15, R10, !PT ;  /* 0x0000000a0f0a7209 */ /* 0x002fcc0007810000 */
[----:B------:R-:W-:Y:S01]  /*9ff0*/  SYNCS.ARRIVE.TRANS64.RED.A1T0 RZ, [UR6], RZ ;  /* 0x000000ffffff79a7 */ /* 0x000fe20008100406 */
        /* <DEDUP_REMOVED lines=101> */
[----:B-1----:R-:W-:Y:S02]  /*a650*/  FMNMX.FTZ R12, R219, R4, !PT ;  /* 0x00000004db0c7209 */ /* 0x002fe40007810000 */
[----:B------:R-:W1:Y:S03]  /*a660*/  LDC R4, c[0x0][0x988] ;  /* 0x00026200ff047b82 */ /* 0x000e660000000800 */
[----:B0-----:R-:W0:Y:S02]  /*a670*/  SHFL.BFLY PT, R3, R12, 0x2, 0x1f ;  /* 0x0c401f000c037f89 */ /* 0x001e2400000e0000 */
[----:B------:R-:W4:Y:S01]  /*a680*/  MUFU.TANH R85, R85 ;  /* 0x0000005500557308 */ /* 0x000f220000002400 */
[----:B--2---:R-:W-:-:S04]  /*a690*/  FMNMX.FTZ R10, R81, R10, !PT ;  /* 0x0000000a510a7209 */ /* 0x004fc80007810000 */
[----:B---3--:R-:W-:-:S04]  /*a6a0*/  FMNMX.FTZ R10, R83, R10, !PT ;  /* 0x0000000a530a7209 */ /* 0x008fc80007810000 */
[----:B----4-:R-:W-:-:S05]  /*a6b0*/  FMNMX.FTZ R10, R85, R10, !PT ;  /* 0x0000000a550a7209 */ /* 0x010fca0007810000 */
[----:B------:R-:W2:Y:S01]  /*a6c0*/  SHFL.BFLY PT, R9, R10, 0x2, 0x1f ;  /* 0x0c401f000a097f89 */ /* 0x000ea200000e0000 */
[----:B0-----:R-:W-:-:S05]  /*a6d0*/  FMNMX.FTZ R14, R12, R3, !PT ;  /* 0x000000030c0e7209 */ /* 0x001fca0007810000 */
[----:B------:R-:W0:Y:S01]  /*a6e0*/  SHFL.BFLY PT, R3, R14, 0x1, 0x1f ;  /* 0x0c201f000e037f89 */ /* 0x000e2200000e0000 */
[----:B--2---:R-:W-:-:S05]  /*a6f0*/  FMNMX.FTZ R20, R10, R9, !PT ;  /* 0x000000090a147209 */ /* 0x004fca0007810000 */
[----:B------:R-:W2:Y:S01]  /*a700*/  SHFL.BFLY PT, R9, R20, 0x1, 0x1f ;  /* 0x0c201f0014097f89 */ /* 0x000ea200000e0000 */
[----:B0-----:R-:W-:-:S05]  /*a710*/  FMNMX.FTZ R3, R14, R3, !PT ;  /* 0x000000030e037209 */ /* 0x001fca0007810000 */
        /* <DEDUP_REMOVED lines=16> */
[----:B--2---:R-:W-:Y:S01]  /*a820*/  FMNMX.FTZ R9, R20, R9, !PT ;  /* 0x0000000914097209 */ /* 0x004fe20007810000 */
        /* <DEDUP_REMOVED lines=56> */
[----:B------:R-:W-:-:S04]  /*abb0*/  FFMA.FTZ R83, R83, R4, -R6 ;  /* 0x0000000453537223 */ /* 0x000fc80000010806 */
        /* <DEDUP_REMOVED lines=129> */
.L_x_7897:
[----:B------:R-:W-:Y:S01]  /*b3d0*/  ULEA UR6, UR57, UR41, 0x3 ;  /* 0x0000002939067291 */ /* 0x000fe2000f8e183f */
[----:B------:R-:W-:Y:S01]  /*b3e0*/  ISETP.GT.AND P1, PT, R5, UR56, PT ;  /* 0x0000003805007c0c */ /* 0x000fe2000bf24270 */
        /* <DEDUP_REMOVED lines=105> */
[----:B------:R-:W-:-:S07]  /*ba80*/  IMAD.MOV.U32 R7, RZ, RZ, R5 ;  /* 0x000000ffff077224 */ /* 0x000fce00078e0005 */
.L_x_7887:
        /* <DEDUP_REMOVED lines=10> */
.L_x_7918:
        /* <DEDUP_REMOVED lines=9> */
.L_x_7901:
[----:B------:R-:W-:Y:S01]  /*bbc0*/  ULEA UR6, UR46, UR41, 0x3 ;  /* 0x000000292e067291 */ /* 0x000fe2000f8e183f */
[----:B------:R-:W-:-:S05]  /*bbd0*/  IMAD.U32 R3, RZ, RZ, UR47 ;  /* 0x0000002fff037e24 */ /* 0x000fca000f8e00ff */
[----:B------:R-:W-:-:S04]  /*bbe0*/  SHF.L.U32 R3, R3, 0x1f, RZ ;  /* 0x0000001f03037819 */ /* 0x000fc800000006ff */
[----:B------:R0:W1:Y:S01]  /*bbf0*/  SYNCS.PHASECHK.TRANS64.TRYWAIT P1, [UR6+0x28830], R3 ;  /* 0x02883003ff0075a7 */ /* 0x0000620008020146 */
[----:B------:R-:W-:Y:S05]  /*bc00*/  @!P0 BRA `(.L_x_7902) ;  /* 0x0000000000048947 */ /* 0x000fea0003800000 */
[----:B------:R-:W-:Y:S01]  /*bc10*/  BPT.TRAP 0x1 ;  /* 0x000000040000795c */ /* 0x000fe20000300000 */
.L_x_7902:
[----:B-1----:R-:W-:Y:S05]  /*bc20*/  @P1 BRA `(.L_x_7900) ;  /* 0x0000000000081947 */ /* 0x002fea0003800000 */
[----:B------:R-:W1:Y:S02]  /*bc30*/  SYNCS.PHASECHK.TRANS64.TRYWAIT P1, [UR6+0x28830], R3 ;  /* 0x02883003ff0075a7 */ /* 0x000e640008020146 */
[----:B-1----:R-:W-:Y:S05]  /*bc40*/  @!P1 BRA `(.L_x_7903) ;  /* 0x000000c000649947 */ /* 0x002fea0003800000 */
.L_x_7900:
        /* <DEDUP_REMOVED lines=45> */
.L_x_7905:
[----:B------:R-:W-:Y:S01]  /*bf20*/  ULEA UR6, UR59, UR41, 0x3 ;  /* 0x000000293b067291 */ /* 0x000fe2000f8e183f */
[----:B------:R-:W-:-:S05]  /*bf30*/  IMAD.U32 R3, RZ, RZ, UR60 ;  /* 0x0000003cff037e24 */ /* 0x000fca000f8e00ff */
[----:B------:R-:W-:-:S04]  /*bf40*/  SHF.L.U32 R3, R3, 0x1f, RZ ;  /* 0x0000001f03037819 */ /* 0x000fc800000006ff */
[----:B------:R0:W1:Y:S01]  /*bf50*/  SYNCS.PHASECHK.TRANS64.TRYWAIT P1, [UR6+0x28850], R3 ;  /* 0x02885003ff0075a7 */ /* 0x0000620008020146 */
[----:B------:R-:W-:Y:S05]  /*bf60*/  @!P0 BRA `(.L_x_7906) ;  /* 0x0000000000048947 */ /* 0x000fea0003800000 */
[----:B------:R-:W-:Y:S01]  /*bf70*/  BPT.TRAP 0x1 ;  /* 0x000000040000795c */ /* 0x000fe20000300000 */
.L_x_7906:
[----:B-1----:R-:W-:Y:S05]  /*bf80*/  @P1 BRA `(.L_x_7904) ;  /* 0x0000000000081947 */ /* 0x002fea0003800000 */
[----:B------:R-:W1:Y:S02]  /*bf90*/  SYNCS.PHASECHK.TRANS64.TRYWAIT P1, [UR6+0x28850], R3 ;  /* 0x02885003ff0075a7 */ /* 0x000e640008020146 */
[----:B-1----:R-:W-:Y:S05]  /*bfa0*/  @!P1 BRA `(.L_x_7907) ;  /* 0x000000bc00a49947 */ /* 0x002fea0003800000 */
.L_x_7904:
        /* <DEDUP_REMOVED lines=49> */
.L_x_7908:
        /* <DEDUP_REMOVED lines=167> */
.L_x_7911:
[----:B------:R-:W-:-:S05]  /*cd30*/  IMAD.U32 R65, RZ, RZ, UR53 ;  /* 0x00000035ff417e24 */ /* 0x000fca000f8e00ff */
[----:B------:R-:W-:-:S13]  /*cd40*/  ISETP.NE.AND P1, PT, R65, 0x1, PT ;  /* 0x000000014100780c */ /* 0x000fda0003f25270 */
[----:B------:R-:W1:Y:S02]  /*cd50*/  @P1 LDC.64 R54, c[0x0][0x9e8] ;  /* 0x00027a00ff361b82 */ /* 0x000e640000000a00 */
[----:B-1----:R-:W-:-:S05]  /*cd60*/  @P1 IMAD.HI.U32 R54, R63, R54, RZ ;  /* 0x000000363f361227 */ /* 0x002fca00078e00ff */
[----:B------:R-:W-:-:S07]  /*cd70*/  @P1 SHF.R.U32.HI R63, RZ, R55, R54 ;  /* 0x00000037ff3f1219 */ /* 0x000fce0000011636 */
.L_x_7912:
[----:B------:R-:W-:Y:S05]  /*cd80*/  BSYNC B0 ;  /* 0x0000000000007941 */ /* 0x000fea0003800000 */
.L_x_7910:
[----:B------:R-:W-:-:S04]  /*cd90*/  IMAD R63, R63, R65, -R82 ;  /* 0x000000413f3f7224 */ /* 0x000fc800078e0a52 */
[----:B------:R-:W-:-:S05]  /*cda0*/  IMAD R63, R16, -0x2, R63 ;  /* 0xfffffffe103f7824 */ /* 0x000fca00078e023f */
[----:B------:R-:W-:Y:S02]  /*cdb0*/  VIADDMNMX R64, R63, R65, R64, PT ;  /* 0x000000413f407246 */ /* 0x000fe40003800140 */
[----:B------:R-:W-:-:S07]  /*cdc0*/  VIMNMX R66, R66, R63, !PT ;  /* 0x0000003f42427248 */ /* 0x000fce0007fe0100 */
.L_x_7909:
        /* <DEDUP_REMOVED lines=116> */
.L_x_7915:
[----:B------:R-:W-:-:S05]  /*d510*/  IMAD.U32 R4, RZ, RZ, UR53 ;  /* 0x00000035ff047e24 */ /* 0x000fca000f8e00ff */
[----:B------:R-:W-:-:S13]  /*d520*/  ISETP.NE.AND P2, PT, R4, 0x1, PT ;  /* 0x000000010400780c */ /* 0x000fda0003f45270 */
[----:B------:R-:W0:Y:S02]  /*d530*/  @P2 LDC.64 R12, c[0x0][0x9e8] ;  /* 0x00027a00ff0c2b82 */ /* 0x000e240000000a00 */
[----:B0-----:R-:W-:-:S05]  /*d540*/  @P2 IMAD.HI.U32 R12, R3, R12, RZ ;  /* 0x0000000c030c2227 */ /* 0x001fca00078e00ff */
[----:B------:R-:W-:-:S07]  /*d550*/  @P2 SHF.R.U32.HI R3, RZ, R13, R12 ;  /* 0x0000000dff032219 */ /* 0x000fce000001160c */
.L_x_7916:
[----:B------:R-:W-:Y:S05]  /*d560*/  BSYNC B0 ;  /* 0x0000000000007941 */ /* 0x000fea0003800000 */
.L_x_7914:
[----:B------:R-:W-:-:S04]  /*d570*/  IMAD R3, R3, R4, -R82 ;  /* 0x0000000403037224 */ /* 0x000fc800078e0a52 */
[----:B------:R-:W-:-:S05]  /*d580*/  IMAD R3, R16, -0x2, R3 ;  /* 0xfffffffe10037824 */ /* 0x000fca00078e0203 */
[----:B------:R-:W-:Y:S02]  /*d590*/  VIADDMNMX R48, R3, R4, R48, PT ;  /* 0x0000000403307246 */ /* 0x000fe40003800130 */
[----:B------:R-:W-:-:S07]  /*d5a0*/  VIMNMX R50, R50, R3, !PT ;  /* 0x0000000332327248 */ /* 0x000fce0007fe0100 */
.L_x_7913:
        /* <DEDUP_REMOVED lines=102> */
[----:B------:R-:W-:Y:S01]  /*dc10*/  FADD.FTZ R51, -R10, R5 ;  /* 0x000000050a337221 */ /* 0x000fe20000010100 */
        /* <DEDUP_REMOVED lines=21> */
[----:B------:R-:W-:Y:S01]  /*dd70*/  FFMA.FTZ R53, R53, R4, -R12 ;  /* 0x0000000435357223 */ /* 0x000fe2000001080c */
[----:B------:R-:W-:Y:S01]  /*dd80*/  FMNMX.FTZ R8, R31, R8, !PT ;  /* 0x000000081f087209 */ /* 0x000fe20007810000 */
[----:B------:R-:W-:Y:S01]  /*dd90*/  MUFU.EX2 R11, R11 ;  /* 0x0000000b000b7308 */ /* 0x000fe20000000800 */
[----:B------:R-:W-:-:S02]  /*dda0*/  FSEL R183, R32, -INF , !P5 ;  /* 0xff80000020b77808 */ /* 0x000fc40006800000 */
[----:B------:R-:W-:Y:S02]  /*ddb0*/  FMNMX.FTZ R8, R177, R8, !PT ;  /* 0x00000008b1087209 */ /* 0x000fe40007810000 */
[----:B------:R-:W-:Y:S02]  /*ddc0*/  ISETP.LT.OR P4, PT, R48, 0x3a, P4 ;  /* 0x0000003a3000780c */ /* 0x000fe40002781670 */
[----:B------:R-:W-:Y:S01]  /*ddd0*/  FMNMX.FTZ R8, R29, R8, !PT ;  /* 0x000000081d087209 */ /* 0x000fe20007810000 */
[----:B------:R-:W-:Y:S01]  /*dde0*/  MUFU.EX2 R180, R180 ;  /* 0x000000b400b47308 */ /* 0x000fe20000000800 */
[----:B------:R-:W-:Y:S02]  /*ddf0*/  ISETP.GT.AND P3, PT, R50, 0x41, P1 ;  /* 0x000000413200780c */ /* 0x000fe40000f64270 */
[----:B------:R-:W-:Y:S02]  /*de00*/  FMNMX.FTZ R8, R181, R8, !PT ;  /* 0x00000008b5087209 */ /* 0x000fe40007810000 */
[----:B------:R-:W-:-:S02]  /*de10*/  ISETP.LT.OR P2, PT, R48, 0x41, P2 ;  /* 0x000000413000780c */ /* 0x000fc40001741670 */
[----:B------:R-:W-:Y:S01]  /*de20*/  FSEL R179, R28, -INF , !P4 ;  /* 0xff8000001cb37808 */ /* 0x000fe20006000000 */
[----:B------:R-:W-:Y:S01]  /*de30*/  MUFU.EX2 R182, R182 ;  /* 0x000000b600b67308 */ /* 0x000fe20000000800 */
        /* <DEDUP_REMOVED lines=10> */
[----:B------:R-:W-:Y:S01]  /*dee0*/  FFMA.FTZ R27, R171, R4, -R12 ;  /* 0x00000004ab1b7223 */ /* 0x000fe2000001080c */
[----:B------:R-:W-:Y:S01]  /*def0*/  FMNMX.FTZ R8, R195, R8, !PT ;  /* 0x00000008c3087209 */ /* 0x000fe20007810000 */
[----:B------:R-:W-:Y:S01]  /*df00*/  MUFU.EX2 R176, R176 ;  /* 0x000000b000b07308 */ /* 0x000fe20000000800 */
[----:B------:R-:W-:Y:S02]  /*df10*/  ISETP.GT.AND P2, PT, R50, 0x50, P1 ;  /* 0x000000503200780c */ /* 0x000fe40000f44270 */
[----:B------:R-:W-:-:S02]  /*df20*/  FSEL R171, R36, -INF , !P5 ;  /* 0xff80000024ab7808 */ /* 0x000fc40006800000 */
[----:B------:R-:W-:Y:S02]  /*df30*/  ISETP.LT.OR P4, PT, R48, 0x4a, P4 ;  /* 0x0000004a3000780c */ /* 0x000fe40002781670 */
        /* <DEDUP_REMOVED lines=40> */
[----:B------:R-:W-:Y:S02]  /*e1c0*/  FSEL R45, R45, -INF , !P5 ;  /* 0xff8000002d2d7808 */ /* 0x000fe40006800000 */
        /* <DEDUP_REMOVED lines=14> */
[----:B------:R-:W-:Y:S02]  /*e2b0*/  ISETP.LT.OR P5, PT, R48, 0x79, P5 ;  /* 0x000000793000780c */ /* 0x000fe40002fa1670 */
[----:B------:R-:W-:-:S02]  /*e2c0*/  FSEL R77, R43, -INF , !P3 ;  /* 0xff8000002b4d7808 */ /* 0x000fc40005800000 */
[----:B------:R-:W-:Y:S01]  /*e2d0*/  FMNMX.FTZ R8, R81, R8, !PT ;  /* 0x0000000851087209 */ /* 0x000fe20007810000 */
[----:B------:R0:W-:Y:S01]  /*e2e0*/  MUFU.EX2 R43, R9 ;  /* 0x00000009002b7308 */ /* 0x0001e20000000800 */
[----:B------:R-:W-:Y:S02]  /*e2f0*/  ISETP.LT.OR P1, PT, R48, 0x7a, P1 ;  /* 0x0000007a3000780c */ /* 0x000fe40000f21670 */
[----:B------:R-:W-:Y:S02]  /*e300*/  FSEL R197, R46, -INF , !P5 ;  /* 0xff8000002ec57808 */ /* 0x000fe40006800000 */
[----:B------:R-:W-:Y:S02]  /*e310*/  FMNMX.FTZ R8, R77, R8, !PT ;  /* 0x000000084d087209 */ /* 0x000fe40007810000 */
[----:B------:R-:W-:Y:S01]  /*e320*/  FSEL R75, R47, -INF , !P1 ;  /* 0xff8000002f4b7808 */ /* 0x000fe20004800000 */
[----:B------:R-:W-:Y:S01]  /*e330*/  FFMA.FTZ R47, R73, R4, -R12 ;  /* 0x00000004492f7223 */ /* 0x000fe2000001080c */
[----:B------:R-:W-:Y:S01]  /*e340*/  FMNMX.FTZ R8, R197, R8, !PT ;  /* 0x00000008c5087209 */ /* 0x000fe20007810000 */
[----:B------:R-:W-:Y:S03]  /*e350*/  MUFU.EX2 R164, R164 ;  /* 0x000000a400a47308 */ /* 0x000fe60000000800 */
[----:B------:R-:W-:-:S05]  /*e360*/  FMNMX.FTZ R8, R75, R8, !PT ;  /* 0x000000084b087209 */ /* 0x000fca0007810000 */
[----:B0-----:R-:W0:Y:S01]  /*e370*/  SHFL.BFLY PT, R9, R8, 0x2, 0x1f ;  /* 0x0c401f0008097f89 */ /* 0x001e2200000e0000 */
        /* <DEDUP_REMOVED lines=118> */
[----:B----4-:R-:W-:-:S07]  /*eae0*/  FADD.FTZ R41, R37, R2 ;  /* 0x0000000225297221 */ /* 0x010fce0000010000 */
[----:B------:R2:W-:Y:S08]  /*eaf0*/  MUFU.EX2 R44, R45 ;  /* 0x0000002d002c7308 */ /* 0x0005f00000000800 */
[----:B------:R-:W3:Y:S01]  /*eb00*/  MUFU.EX2 R83, R83 ;  /* 0x0000005300537308 */ /* 0x000ee20000000800 */
[----:B--2---:R-:W-:Y:S01]  /*eb10*/  FADD.FTZ R45, R65, R0 ;  /* 0x00000000412d7221 */ /* 0x004fe20000010000 */
[----:B-----5:R-:W-:-:S03]  /*eb20*/  FADD.FTZ R0, R38, R41 ;  /* 0x0000002926007221 */ /* 0x020fc60000010000 */
[----:B------:R-:W-:Y:S01]  /*eb30*/  FADD.FTZ R2, R162, R45 ;  /* 0x0000002da2027221 */ /* 0x000fe20000010000 */
[----:B-1----:R-:W-:Y:S02]  /*eb40*/  FADD.FTZ R41, R163, R0 ;  /* 0x00000000a3297221 */ /* 0x002fe40000010000 */
[----:B------:R-:W1:Y:S01]  /*eb50*/  MUFU.EX2 R158, R158 ;  /* 0x0000009e009e7308 */ /* 0x000e620000000800 */
[----:B------:R-:W-:Y:S01]  /*eb60*/  FADD.FTZ R45, R67, R2 ;  /* 0x00000002432d7221 */ /* 0x000fe20000010000 */
[----:B0-----:R-:W-:-:S03]  /*eb70*/  FADD.FTZ R41, R40, R41 ;  /* 0x0000002928297221 */ /* 0x001fc60000010000 */
[----:B------:R-:W-:Y:S01]  /*eb80*/  FADD.FTZ R0, R156, R45 ;  /* 0x0000002d9c007221 */ /* 0x000fe20000010000 */
[----:B------:R-:W-:Y:S02]  /*eb90*/  FADD.FTZ R41, R42, R41 ;  /* 0x000000292a297221 */ /* 0x000fe40000010000 */
[----:B------:R-:W0:Y:S01]  /*eba0*/  MUFU.EX2 R55, R55 ;  /* 0x0000003700377308 */ /* 0x000e220000000800 */
[----:B------:R-:W-:Y:S01]  /*ebb0*/  FADD.FTZ R45, R61, R0 ;  /* 0x000000003d2d7221 */ /* 0x000fe20000010000 */
[----:B---3--:R-:W-:-:S04]  /*ebc0*/  FADD.FTZ R41, R83, R41 ;  /* 0x0000002953297221 */ /* 0x008fc80000010000 */
        /* <DEDUP_REMOVED lines=23> */
.L_x_7917:
        /* <DEDUP_REMOVED lines=107> */
.L_x_7899:
[----:B------:R-:W-:Y:S06]  /*f3f0*/  BAR.ARV 0x8, 0x180 ;  /* 0x0206000000007b1d */ /* 0x000fec0000002000 */
[----:B------:R-:W-:Y:S05]  /*f400*/  @!P0 BRA `(.L_x_7919) ;  /* 0x0000000000048947 */ /* 0x000fea0003800000 */
[----:B------:R-:W-:Y:S01]  /*f410*/  BPT.TRAP 0x1 ;  /* 0x000000040000795c */ /* 0x000fe20000300000 */
.L_x_7919:
[----:B------:R-:W-:Y:S01]  /*f420*/  ULEA UR5, UR46, UR41, 0x3 ;  /* 0x000000292e057291 */ /* 0x000fe2000f8e183f */
[----:B------:R-:W-:-:S05]  /*f430*/  IMAD.U32 R5, RZ, RZ, UR47 ;  /* 0x0000002fff057e24 */ /* 0x000fca000f8e00ff */
[----:B------:R-:W-:-:S04]  /*f440*/  SHF.L.U32 R5, R5, 0x1f, RZ ;  /* 0x0000001f05057819 */ /* 0x000fc800000006ff */
[----:B------:R0:W1:Y:S01]  /*f450*/  SYNCS.PHASECHK.TRANS64.TRYWAIT P1, [UR5+0x28850], R5 ;  /* 0x02885005ff0075a7 */ /* 0x0000620008020145 */
[----:B------:R-:W-:Y:S05]  /*f460*/  @!P0 BRA `(.L_x_7920) ;  /* 0x0000000000048947 */ /* 0x000fea0003800000 */
[----:B------:R-:W-:Y:S01]  /*f470*/  BPT.TRAP 0x1 ;  /* 0x000000040000795c */ /* 0x000fe20000300000 */
.L_x_7920:
[----:B-1----:R-:W-:Y:S05]  /*f480*/  @P1 BRA `(.L_x_7921) ;  /* 0x0000000000081947 */ /* 0x002fea0003800000 */
[----:B------:R-:W1:Y:S02]  /*f490*/  SYNCS.PHASECHK.TRANS64.TRYWAIT P1, [UR5+0x28850], R5 ;  /* 0x02885005ff0075a7 */ /* 0x000e640008020145 */
[----:B-1----:R-:W-:Y:S05]  /*f4a0*/  @!P1 BRA `(.L_x_7922) ;  /* 0x00000088007c9947 */ /* 0x002fea0003800000 */
.L_x_7921:
        /* <DEDUP_REMOVED lines=9> */
[----:B------:R-:W-:-:S07]  /*f540*/  ULEA UR4, UR46, UR4, 0xb ;  /* 0x000000042e047291 */ /* 0x000fce000f8e583f */
[----:B------:R-:W-:Y:S02]  /*f550*/  UMOV UR6, UR4 ;  /* 0x0000000400067c82 */ /* 0x000fe40008000000 */
[----:B------:R-:W-:Y:S01]  /*f560*/  HGMMA.64x128x16.F32.BF16 R88, R180, gdesc[UR4].tnspB, R88, gsb0 ;  /* 0x41e00004b4587df0 */ /* 0x000fe20008001858 */
[----:B------:R-:W-:Y:S01]  /*f570*/  UIADD3 UR6, UR4, 0x80, URZ ;  /* 0x0000008004067890 */ /* 0x000fe2000fffe03f */
[----:B0-----:R-:W-:Y:S01]  /*f580*/  FADD.FTZ R5, R5, R2 ;  /* 0x0000000205057221 */ /* 0x001fe20000010000 */
[----:B------:R-:W-:Y:S01]  /*f590*/  UMOV UR7, 0x40000040 ;  /* 0x4000004000077882 */ /* 0x000fe20000000000 */
[----:B------:R-:W-:Y:S02]  /*f5a0*/  IMAD.MOV.U32 R2, RZ, RZ, -0x800000 ;  /* 0xff800000ff027424 */ /* 0x000fe400078e00ff */
[----:B-1----:R-:W-:Y:S01]  /*f5b0*/  FADD.FTZ R7, R7, R0 ;  /* 0x0000000007077221 */ /* 0x002fe20000010000 */
[----:B------:R-:W0:Y:S01]  /*f5c0*/  SHFL.BFLY PT, R6, R5, 0x1, 0x1f ;  /* 0x0c201f0005067f89 */ /* 0x000e2200000e0000 */
[----:B------:R-:W-:-:S03]  /*f5d0*/  IMAD.MOV.U32 R0, RZ, RZ, -0x800000 ;  /* 0xff800000ff007424 */ /* 0x000fc600078e00ff */
[----:B------:R-:W1:Y:S01]  /*f5e0*/  SHFL.BFLY PT, R8, R7, 0x1, 0x1f ;  /* 0x0c201f0007087f89 */ /* 0x000e6200000e0000 */
[----:B0-----:R-:W-:Y:S01]  /*f5f0*/  FADD.FTZ R13, R5, R6 ;  /* 0x00000006050d7221 */ /* 0x001fe20000010000 */
[----:B------:R-:W-:Y:S02]  /*f600*/  IMAD.MOV.U32 R6, RZ, RZ, RZ ;  /* 0x000000ffff067224 */ /* 0x000fe400078e00ff */
        /* <DEDUP_REMOVED lines=50> */
.L_x_7923:
        /* <DEDUP_REMOVED lines=74> */
.L_x_7845:
        /* <DEDUP_REMOVED lines=16> */
[----:B------:R-:W-:Y:S01]  /*fed0*/  F2FP.BF16.F32.PACK_AB R136, R137, R136 ;  /* 0x000000888988723e */ /* 0x000fe200000010ff */
[----:B------:R-:W1:Y:S01]  /*fee0*/  LDC R49, c[0x0][0xbe8] ;  /* 0x0002fa00ff317b82 */ /* 0x000e620000000800 */
        /* <DEDUP_REMOVED lines=12> */
[----:B------:R-:W-:Y:S02]  /*ffb0*/  MOV R20, R3 ;  /* 0x0000000300147202 */ /* 0x000fe40000000f00 */
[----:B0-----:R-:W-:-:S03]  /*ffc0*/  MOV R21, R4 ;  /* 0x0000000400157202 */ /* 0x001fc60000000f00 */
[----:B------:R-:W-:-:S03]  /*ffd0*/  IMAD.WIDE R4, R188, 0x2, R20 ;  /* 0x00000002bc047825 */ /* 0x000fc600078e0214 */
[C---:B------:R-:W-:Y:S02]  /*ffe0*/  IADD3 R33, P4, R4.reuse, 0x60, RZ ;  /* 0x0000006004217810 */ /* 0x040fe40007f9e0ff */
[C---:B------:R-:W-:Y:S02]  /*fff0*/  IADD3 R35, P3, R4.reuse, 0x4000, RZ ;  /* 0x0000400004237810 */ /* 0x040fe40007f7e0ff */
[----:B------:R-:W-:Y:S01]  /*10000*/  LOP3.LUT R7, R4, 0x380, RZ, 0xc0, !PT ;  /* 0x0000038004077812 */ /* 0x000fe200078ec0ff */
[--C-:B------:R-:W-:Y:S01]  /*10010*/  IMAD.X R15, RZ, RZ, R5.reuse, P4 ;  /* 0x000000ffff0f7224 */ /* 0x100fe200020e0605 */
[----:B------:R-:W-:Y:S01]  /*10020*/  LOP3.LUT R12, R33, 0x380, RZ, 0xc0, !PT ;  /* 0x00000380210c7812 */ /* 0x000fe200078ec0ff */
[----:B------:R-:W-:Y:S01]  /*10030*/  IMAD.X R13, RZ, RZ, R5, P3 ;  /* 0x000000ffff0d7224 */ /* 0x000fe200018e0605 */
[----:B------:R-:W-:Y:S02]  /*10040*/  LOP3.LUT R24, R35, 0x380, RZ, 0xc0, !PT ;  /* 0x0000038023187812 */ /* 0x000fe400078ec0ff */
[----:B------:R-:W-:-:S02]  /*10050*/  SHF.R.U64 R7, R7, 0x3, RZ ;  /* 0x0000000307077819 */ /* 0x000fc400000012ff */
[----:B------:R-:W-:Y:S02]  /*10060*/  SHF.R.U64 R12, R12, 0x3, RZ ;  /* 0x000000030c0c7819 */ /* 0x000fe400000012ff */
        /* <DEDUP_REMOVED lines=12> */
[----:B------:R-:W-:-:S02]  /*10130*/  LOP3.LUT R14, R12, R33, RZ, 0x3c, !PT ;  /* 0x000000210c0e7212 */ /* 0x000fc400078e3cff */
[----:B------:R-:W-:Y:S02]  /*10140*/  LOP3.LUT R12, R24, R35, RZ, 0x3c, !PT ;  /* 0x00000023180c7212 */ /* 0x000fe400078e3cff */
[----:B------:R-:W-:Y:S02]  /*10150*/  MOV R35, R4 ;  /* 0x0000000400237202 */ /* 0x000fe40000000f00 */
[----:B------:R-:W-:Y:S02]  /*10160*/  LOP3.LUT R7, R10, 0x380, RZ, 0xc0, !PT ;  /* 0x000003800a077812 */ /* 0x000fe400078ec0ff */
[----:B------:R-:W-:Y:S02]  /*10170*/  F2FP.BF16.F32.PACK_AB R4, R89, R8 ;  /* 0x000000085904723e */ /* 0x000fe400000010ff */
[----:B------:R-:W-:Y:S02]  /*10180*/  LOP3.LUT R6, R31, 0x380, RZ, 0xc0, !PT ;  /* 0x000003801f067812 */ /* 0x000fe400078ec0ff */
[----:B------:R-:W-:-:S02]  /*10190*/  LOP3.LUT R8, R37, 0x380, RZ, 0xc0, !PT ;  /* 0x0000038025087812 */ /* 0x000fc400078ec0ff */
[----:B------:R-:W-:Y:S02]  /*101a0*/  LOP3.LUT R24, R39, 0x380, RZ, 0xc0, !PT ;  /* 0x0000038027187812 */ /* 0x000fe400078ec0ff */
[----:B------:R-:W-:Y:S02]  /*101b0*/  SHF.R.U64 R7, R7, 0x3, RZ ;  /* 0x0000000307077819 */ /* 0x000fe400000012ff */
[----:B------:R-:W-:Y:S02]  /*101c0*/  SHF.R.U64 R6, R6, 0x3, RZ ;  /* 0x0000000306067819 */ /* 0x000fe400000012ff */
[----:B------:R-:W-:Y:S02]  /*101d0*/  LOP3.LUT R30, R41, 0x380, RZ, 0xc0, !PT ;  /* 0x00000380291e7812 */ /* 0x000fe400078ec0ff */
[----:B------:R-:W-:Y:S02]  /*101e0*/  SHF.R.U64 R8, R8, 0x3, RZ ;  /* 0x0000000308087819 */ /* 0x000fe400000012ff */
[----:B------:R-:W-:-:S02]  /*101f0*/  SHF.R.U64 R24, R24, 0x3, RZ ;  /* 0x0000000318187819 */ /* 0x000fc400000012ff */
[----:B------:R-:W-:Y:S02]  /*10200*/  LOP3.LUT R26, R7, R10, RZ, 0x3c, !PT ;  /* 0x0000000a071a7212 */ /* 0x000fe400078e3cff */
[----:B------:R-:W-:Y:S02]  /*10210*/  LOP3.LUT R28, R6, R31, RZ, 0x3c, !PT ;  /* 0x0000001f061c7212 */ /* 0x000fe400078e3cff */
[----:B------:R-:W-:Y:S02]  /*10220*/  SHF.R.U64 R30, R30, 0x3, RZ ;  /* 0x000000031e1e7819 */ /* 0x000fe400000012ff */
[----:B------:R-:W-:Y:S02]  /*10230*/  LOP3.LUT R10, R8, R37, RZ, 0x3c, !PT ;  /* 0x00000025080a7212 */ /* 0x000fe400078e3cff */
[----:B------:R-:W-:Y:S02]  /*10240*/  F2FP.BF16.F32.PACK_AB R5, R91, R90 ;  /* 0x0000005a5b05723e */ /* 0x000fe400000010ff */
[----:B------:R-:W-:-:S02]  /*10250*/  F2FP.BF16.F32.PACK_AB R6, R93, R92 ;  /* 0x0000005c5d06723e */ /* 0x000fc400000010ff */
[----:B------:R-:W-:Y:S01]  /*10260*/  F2FP.BF16.F32.PACK_AB R7, R95, R94 ;  /* 0x0000005e5f07723e */ /* 0x000fe200000010ff */
[----:B------:R-:W-:Y:S01]  /*10270*/  BAR.SYNC.DEFER_BLOCKING 0x1, 0x100 ;  /* 0x0044000000007b1d */ /* 0x000fe20000010000 */
[----:B------:R-:W-:Y:S02]  /*10280*/  LOP3.LUT R8, R24, R39, RZ, 0x3c, !PT ;  /* 0x0000002718087212 */ /* 0x000fe400078e3cff */
[----:B------:R-:W-:Y:S02]  /*10290*/  LOP3.LUT R24, R30, R41, RZ, 0x3c, !PT ;  /* 0x000000291e187212 */ /* 0x000fe400078e3cff */
[----:B------:R-:W-:Y:S02]  /*102a0*/  MOV R34, R28 ;  /* 0x0000001c00227202 */ /* 0x000fe40000000f00 */
[----:B------:R-:W-:Y:S02]  /*102b0*/  MOV R30, R10 ;  /* 0x0000000a001e7202 */ /* 0x000fe40000000f00 */
[----:B------:R-:W-:-:S02]  /*102c0*/  MOV R29, R8 ;  /* 0x00000008001d7202 */ /* 0x000fc40000000f00 */
[----:B------:R-:W-:Y:S02]  /*102d0*/  F2FP.BF16.F32.PACK_AB R8, R97, R96 ;  /* 0x000000606108723e */ /* 0x000fe400000010ff */
[----:B------:R-:W-:Y:S02]  /*102e0*/  F2FP.BF16.F32.PACK_AB R9, R99, R98 ;  /* 0x000000626309723e */ /* 0x000fe400000010ff */
[----:B------:R-:W-:Y:S02]  /*102f0*/  F2FP.BF16.F32.PACK_AB R10, R101, R100 ;  /* 0x00000064650a723e */ /* 0x000fe400000010ff */
[----:B------:R-:W-:Y:S02]  /*10300*/  F2FP.BF16.F32.PACK_AB R11, R103, R102 ;  /* 0x00000066670b723e */ /* 0x000fe400000010ff */
[----:B------:R-:W-:Y:S02]  /*10310*/  MOV R33, R26 ;  /* 0x0000001a00217202 */ /* 0x000fe40000000f00 */
[----:B------:R-:W-:-:S02]  /*10320*/  MOV R32, R14 ;  /* 0x0000000e00207202 */ /* 0x000fc40000000f00 */
[----:B------:R-:W-:Y:S01]  /*10330*/  MOV R31, R12 ;  /* 0x0000000c001f7202 */ /* 0x000fe20000000f00 */
[----:B------:R0:W-:Y:S01]  /*10340*/  STSM.16.M88.4 [R35], R4 ;  /* 0x0000000423007844 */ /* 0x0001e20000000200 */
[----:B------:R-:W-:Y:S02]  /*10350*/  F2FP.BF16.F32.PACK_AB R12, R113, R112 ;  /* 0x00000070710c723e */ /* 0x000fe400000010ff */
[----:B------:R-:W-:Y:S01]  /*10360*/  F2FP.BF16.F32.PACK_AB R13, R115, R114 ;  /* 0x00000072730d723e */ /* 0x000fe200000010ff */
[----:B------:R-:W-:Y:S01]  /*10370*/  STSM.16.M88.4 [R34], R8 ;  /* 0x0000000822007844 */ /* 0x000fe20000000200 */
[----:B------:R-:W-:Y:S02]  /*10380*/  F2FP.BF16.F32.PACK_AB R14, R117, R116 ;  /* 0x00000074750e723e */ /* 0x000fe400000010ff */
[----:B------:R-:W-:Y:S02]  /*10390*/  F2FP.BF16.F32.PACK_AB R15, R119, R118 ;  /* 0x00000076770f723e */ /* 0x000fe400000010ff */
[----:B------:R-:W-:-:S02]  /*103a0*/  MOV R28, R24 ;  /* 0x00000018001c7202 */ /* 0x000fc40000000f00 */
[----:B------:R-:W-:Y:S02]  /*103b0*/  F2FP.BF16.F32.PACK_AB R24, R121, R120 ;  /* 0x000000787918723e */ /* 0x000fe400000010ff */
[----:B------:R-:W-:Y:S02]  /*103c0*/  F2FP.BF16.F32.PACK_AB R25, R123, R122 ;  /* 0x0000007a7b19723e */ /* 0x000fe400000010ff */
[----:B------:R-:W-:Y:S02]  /*103d0*/  F2FP.BF16.F32.PACK_AB R26, R125, R124 ;  /* 0x0000007c7d1a723e */ /* 0x000fe400000010ff */
[----:B0-----:R-:W-:Y:S02]  /*103e0*/  F2FP.BF16.F32.PACK_AB R4, R105, R104 ;  /* 0x000000686904723e */ /* 0x001fe400000010ff */
[----:B------:R-:W-:Y:S02]  /*103f0*/  F2FP.BF16.F32.PACK_AB R5, R107, R106 ;  /* 0x0000006a6b05723e */ /* 0x000fe400000010ff */
[----:B------:R-:W-:-:S02]  /*10400*/  F2FP.BF16.F32.PACK_AB R6, R109, R108 ;  /* 0x0000006c6d06723e */ /* 0x000fc400000010ff */
[----:B------:R-:W-:Y:S02]  /*10410*/  F2FP.BF16.F32.PACK_AB R7, R111, R110 ;  /* 0x0000006e6f07723e */ /* 0x000fe400000010ff */
[----:B------:R-:W-:Y:S02]  /*10420*/  F2FP.BF16.F32.PACK_AB R27, R127, R126 ;  /* 0x0000007e7f1b723e */ /* 0x000fe400000010ff */
[----:B------:R-:W-:Y:S01]  /*10430*/  PLOP3.LUT P0, PT, PT, PT, UP0, 0x80, 0x0 ;  /* 0x000000000000781c */ /* 0x000fe20003f0f008 */
[----:B------:R0:W-:Y:S04]  /*10440*/  STSM.16.M88.4 [R33], R4 ;  /* 0x0000000421007844 */ /* 0x0001e80000000200 */
[----:B------:R2:W-:Y:S04]  /*10450*/  STSM.16.M88.4 [R32], R12 ;  /* 0x0000000c20007844 */ /* 0x0005e80000000200 */
[----:B------:R2:W-:Y:S04]  /*10460*/  STSM.16.M88.4 [R31], R24 ;  /* 0x000000181f007844 */ /* 0x0005e80000000200 */
[----:B------:R2:W-:Y:S04]  /*10470*/  STSM.16.M88.4 [R30], R128 ;  /* 0x000000801e007844 */ /* 0x0005e80000000200 */
[----:B------:R2:W-:Y:S01]  /*10480*/  STSM.16.M88.4 [R29], R136 ;  /* 0x000000881d007844 */ /* 0x0005e20000000200 */
[----:B0-----:R-:W-:-:S02]  /*10490*/  IMAD.U32 R4, RZ, RZ, UR8 ;  /* 0x00000008ff047e24 */ /* 0x001fc4000f8e00ff */
[----:B------:R-:W-:Y:S01]  /*104a0*/  IMAD.U32 R5, RZ, RZ, UR9 ;  /* 0x00000009ff057e24 */ /* 0x000fe2000f8e00ff */
[----:B------:R2:W-:Y:S01]  /*104b0*/  STSM.16.M88.4 [R28], R144 ;  /* 0x000000901c007844 */ /* 0x0005e20000000200 */
[----:B------:R-:W-:Y:S01]  /*104c0*/  ULDC.64 UR8, c[0x0][0xc08] ;  /* 0x0003020000087ab9 */ /* 0x000fe20000000a00 */
[----:B------:R-:W-:Y:S06]  /*104d0*/  BAR.SYNC.DEFER_BLOCKING 0x1, 0x100 ;  /* 0x0044000000007b1d */ /* 0x000fec0000010000 */
[----:B------:R-:W3:Y:S01]  /*104e0*/  @P0 LDG.E R6, desc[UR54][R4.64] ;  /* 0x0000003604060981 */ /* 0x000ee2000c1e1900 */
[----:B------:R-:W-:Y:S01]  /*104f0*/  UISETP.NE.U32.AND UP1, UPT, UR8, URZ, UPT ;  /* 0x0000003f0800728c */ /* 0x000fe2000bf25070 */
[----:B-1----:R-:W-:Y:S01]  /*10500*/  ISETP.NE.AND P1, PT, R49, 0x1, PT ;  /* 0x000000013100780c */ /* 0x002fe20003f25270 */
[----:B------:R-:W-:Y:S01]  /*10510*/  ULDC UR10, c[0x0][0xa88] ;  /* 0x0002a200000a7ab9 */ /* 0x000fe20000000800 */
[----:B------:R-:W-:Y:S01]  /*10520*/  UMOV UR4, URZ ;  /* 0x0000003f00047c82 */ /* 0x000fe20008000000 */
[----:B------:R-:W-:-:S06]  /*10530*/  UISETP.NE.AND.EX UP1, UPT, UR9, URZ, UPT, UP1 ;  /* 0x0000003f0900728c */ /* 0x000fcc000bf25310 */
[----:B------:R-:W-:-:S04]  /*10540*/  PLOP3.LUT P2, PT, PT, PT, UP1, 0x80, 0x0 ;  /* 0x000000000000781c */ /* 0x000fc80003f4f018 */
[----:B------:R-:W0:Y:S01]  /*10550*/  @P1 LDC R7, c[0x0][0xbec] ;  /* 0x0002fb00ff071b82 */ /* 0x000e220000000800 */
[----:B------:R-:W-:Y:S02]  /*10560*/  @UP1 ULDC.64 UR8, c[0x0][0xc08] ;  /* 0x0003020000081ab9 */ /* 0x000fe40000000a00 */
[----:B------:R-:W-:-:S05]  /*10570*/  @UP1 UIMAD.WIDE UR8, UR36, 0x4, UR8 ;  /* 0x00000004240818a5 */ /* 0x000fca000f8e0208 */
[----:B------:R-:W1:Y:S01]  /*10580*/  @P1 LDC R8, c[0x0][0xbf0] ;  /* 0x0002fc00ff081b82 */ /* 0x000e620000000800 */
[----:B------:R-:W-:Y:S02]  /*10590*/  IMAD.U32 R10, RZ, RZ, UR8 ;  /* 0x00000008ff0a7e24 */ /* 0x000fe4000f8e00ff */
[----:B------:R-:W-:Y:S01]  /*105a0*/  IMAD.U32 R11, RZ, RZ, UR9 ;  /* 0x00000009ff0b7e24 */ /* 0x000fe2000f8e00ff */
[----:B---3--:R-:W-:Y:S01]  /*105b0*/  @P0 R2UR UR4, R6 ;  /* 0x00000000060402ca */ /* 0x008fe200000e0000 */
[----:B------:R-:W-:-:S06]  /*105c0*/  IMAD.U32 R6, RZ, RZ, UR10 ;  /* 0x0000000aff067e24 */ /* 0x000fcc000f8e00ff */
[----:B------:R2:W5:Y:S01]  /*105d0*/  @P2 LDG.E R6, desc[UR54][R10.64] ;  /* 0x000000360a062981 */ /* 0x000562000c1e1900 */
[----:B01----:R-:W-:Y:S07]  /*105e0*/  @P2 BRA `(.L_x_7926) ;  /* 0x0000000000102947 */ /* 0x003fee0003800000 */
[----:B------:R-:W-:Y:S05]  /*105f0*/  @!P0 BRA `(.L_x_7926) ;  /* 0x00000000000c8947 */ /* 0x000fea0003800000 */
[----:B------:R-:W3:Y:S04]  /*10600*/  LDG.E R9, desc[UR54][R4.64] ;  /* 0x0000003604097981 */ /* 0x000ee8000c1e1900 */
[----:B-----5:R-:W3:Y:S02]  /*10610*/  LDG.E R6, desc[UR54][R4.64+0x4] ;  /* 0x0000043604067981 */ /* 0x020ee4000c1e1900 */
[----:B---3--:R-:W-:-:S07]  /*10620*/  IMAD.IADD R6, R6, 0x1, -R9 ;  /* 0x0000000106067824 */ /* 0x008fce00078e0a09 */
.L_x_7926:
[----:B------:R-:W-:Y:S01]  /*10630*/  USHF.R.S32.HI UR9, URZ, 0x1f, UR4 ;  /* 0x0000001f3f097899 */ /* 0x000fe20008011404 */
[----:B--2---:R-:W-:Y:S01]  /*10640*/  VIADD R10, R17, UR37 ;  /* 0x00000025110a7c36 */ /* 0x004fe20008000000 */
[----:B------:R-:W-:Y:S01]  /*10650*/  USHF.R.S32.HI UR16, URZ, 0x1f, UR42 ;  /* 0x0000001f3f107899 */ /* 0x000fe2000801142a */
[----:B------:R-:W-:Y:S01]  /*10660*/  VIADD R24, R187, UR37 ;  /* 0x00000025bb187c36 */ /* 0x000fe20008000000 */
[----:B------:R-:W-:Y:S01]  /*10670*/  ULDC.64 UR14, c[0x0][0xb90] ;  /* 0x0002e400000e7ab9 */ /* 0x000fe20000000a00 */
[----:B------:R-:W-:Y:S01]  /*10680*/  UMOV UR8, UR4 ;  /* 0x0000000400087c82 */ /* 0x000fe20008000000 */
[----:B------:R-:W-:Y:S01]  /*10690*/  UIMAD UR12, UR16, UR14, URZ ;  /* 0x0000000e100c72a4 */ /* 0x000fe2000f8e023f */
[----:B------:R-:W-:Y:S01]  /*106a0*/  @P1 IMAD.HI.U32 R5, R10, R7, RZ ;  /* 0x000000070a051227 */ /* 0x000fe200078e00ff */
[----:B------:R-:W-:Y:S01]  /*106b0*/  UIMAD.WIDE.U32 UR10, UR42, UR14, UR8 ;  /* 0x0000000e2a0a72a5 */ /* 0x000fe2000f8e0008 */
[----:B------:R-:W0:Y:S01]  /*106c0*/  @P1 LDC R53, c[0x0][0xbec] ;  /* 0x0002fb00ff351b82 */ /* 0x000e220000000800 */
[----:B------:R-:W-:Y:S01]  /*106d0*/  USHF.R.S32.HI UR8, URZ, 0x1f, UR36 ;  /* 0x0000001f3f087899 */ /* 0x000fe20008011424 */
[----:B------:R-:W-:Y:S01]  /*106e0*/  IMAD.MOV.U32 R4, RZ, RZ, R10 ;  /* 0x000000ffff047224 */ /* 0x000fe200078e000a */
[----:B------:R-:W-:Y:S01]  /*106f0*/  UIMAD UR12, UR42, UR15, UR12 ;  /* 0x0000000f2a0c72a4 */ /* 0x000fe2000f8e020c */
[----:B------:R-:W-:Y:S01]  /*10700*/  @P1 SHF.R.U32.HI R4, RZ, R8, R5 ;  /* 0x00000008ff041219 */ /* 0x000fe20000011605 */
[----:B------:R-:W-:Y:S01]  /*10710*/  USEL UR18, UR8, URZ, !UP0 ;  /* 0x0000003f08127287 */ /* 0x000fe2000c000000 */
[----:B------:R-:W-:Y:S01]  /*10720*/  IMAD R5, R184, 0x40, R18 ;  /* 0x00000040b8057824 */ /* 0x000fe200078e0212 */
[----:B------:R-:W-:Y:S01]  /*10730*/  ULDC.64 UR14, c[0x0][0xb98] ;  /* 0x0002e600000e7ab9 */ /* 0x000fe20000000a00 */
[----:B------:R-:W-:Y:S01]  /*10740*/  USEL UR17, UR36, URZ, !UP0 ;  /* 0x0000003f24117287 */ /* 0x000fe2000c000000 */
[----:B------:R-:W-:Y:S01]  /*10750*/  IMAD.MOV R8, RZ, RZ, -R4 ;  /* 0x000000ffff087224 */ /* 0x000fe200078e0a04 */
[----:B------:R-:W-:Y:S01]  /*10760*/  UIMAD UR8, UR18, UR14, URZ ;  /* 0x0000000e120872a4 */ /* 0x000fe2000f8e023f */
[----:B------:R-:W-:Y:S01]  /*10770*/  IMAD.WIDE R20, R5, 0x2, R20 ;  /* 0x0000000205147825 */ /* 0x000fe200078e0214 */
[----:B------:R-:W-:Y:S01]  /*10780*/  UIADD3 UR11, UR11, UR12, URZ ;  /* 0x0000000c0b0b7290 */ /* 0x000fe2000fffe03f */
[----:B------:R-:W-:Y:S01]  /*10790*/  SHF.R.S32.HI R5, RZ, 0x1f, R4 ;  /* 0x0000001fff057819 */ /* 0x000fe20000011404 */
[----:B------:R-:W-:Y:S01]  /*107a0*/  UIMAD UR8, UR17, UR15, UR8 ;  /* 0x0000000f110872a4 */ /* 0x000fe2000f8e0208 */
[----:B------:R-:W-:Y:S01]  /*107b0*/  IMAD R7, R49, R8, R10 ;  /* 0x0000000831077224 */ /* 0x000fe200078e020a */
[----:B------:R-:W-:Y:S01]  /*107c0*/  UIMAD.WIDE.U32 UR10, UR17, UR14, UR10 ;  /* 0x0000000e110a72a5 */ /* 0x000fe2000f8e000a */
[----:B------:R-:W-:Y:S01]  /*107d0*/  IADD3 R11, P3, R20, 0x2000, RZ ;  /* 0x00002000140b7810 */ /* 0x000fe20007f7e0ff */
[----:B-----5:R-:W-:Y:S01]  /*107e0*/  IMAD R51, R6, R49, RZ ;  /* 0x0000003106337224 */ /* 0x020fe200078e02ff */
[----:B------:R-:W-:Y:S01]  /*107f0*/  IADD3 R13, P0, R20, 0x1000, RZ ;  /* 0x00001000140d7810 */ /* 0x000fe20007f1e0ff */
[----:B------:R-:W-:Y:S01]  /*10800*/  IMAD.U32 R10, RZ, RZ, UR8 ;  /* 0x00000008ff0a7e24 */ /* 0x000fe2000f8e00ff */
[----:B------:R-:W-:Y:S01]  /*10810*/  SHF.R.S32.HI R8, RZ, 0x1f, R7 ;  /* 0x0000001fff087819 */ /* 0x000fe20000011407 */
[----:B------:R-:W-:Y:S01]  /*10820*/  ULDC.64 UR12, c[0x0][0xaa0] ;  /* 0x0002a800000c7ab9 */ /* 0x000fe20000000a00 */
[----:B------:R-:W-:-:S02]  /*10830*/  IADD3 R4, P2, R4, UR10, RZ ;  /* 0x0000000a04047c10 */ /* 0x000fc4000ff5e0ff */
[----:B------:R-:W-:Y:S02]  /*10840*/  LOP3.LUT R9, R11, 0x380, RZ, 0xc0, !PT ;  /* 0x000003800b097812 */ /* 0x000fe400078ec0ff */
[----:B------:R-:W-:Y:S01]  /*10850*/  IADD3.X R5, R5, UR11, R10, P2, !PT ;  /* 0x0000000b05057c10 */ /* 0x000fe200097fe40a */
[----:B------:R-:W-:Y:S01]  /*10860*/  ULDC.64 UR10, c[0x0][0xb88] ;  /* 0x0002e200000a7ab9 */ /* 0x000fe20000000a00 */
[----:B------:R-:W-:Y:S01]  /*10870*/  LOP3.LUT R12, R13, 0x380, RZ, 0xc0, !PT ;  /* 0x000003800d0c7812 */ /* 0x000fe200078ec0ff */
[----:B------:R-:W-:Y:S01]  /*10880*/  IMAD R10, R8, UR10, RZ ;  /* 0x0000000a080a7c24 */ /* 0x000fe2000f8e02ff */
[----:B------:R-:W-:Y:S01]  /*10890*/  SHF.R.U64 R8, R9, 0x3, RZ ;  /* 0x0000000309087819 */ /* 0x000fe200000012ff */
[C---:B------:R-:W-:Y:S01]  /*108a0*/  IMAD.WIDE.U32 R4, R7.reuse, UR10, R4 ;  /* 0x0000000a07047c25 */ /* 0x040fe2000f8e0004 */
[----:B------:R-:W-:Y:S02]  /*108b0*/  SHF.R.U64 R12, R12, 0x3, RZ ;  /* 0x000000030c0c7819 */ /* 0x000fe400000012ff */
[C---:B------:R-:W-:Y:S01]  /*108c0*/  IADD3 R41, P6, R20.reuse, 0x4000, RZ ;  /* 0x0000400014297810 */ /* 0x040fe20007fde0ff */
[----:B------:R-:W-:Y:S01]  /*108d0*/  IMAD R9, R7, UR11, R10 ;  /* 0x0000000b07097c24 */ /* 0x000fe2000f8e020a */
[----:B------:R-:W-:Y:S01]  /*108e0*/  ULDC.64 UR10, c[0x0][0xb50] ;  /* 0x0002d400000a7ab9 */ /* 0x000fe20000000a00 */
[----:B------:R-:W-:-:S02]  /*108f0*/  IADD3 R7, P2, R20, 0x3000, RZ ;  /* 0x0000300014077810 */ /* 0x000fc40007f5e0ff */
[----:B------:R-:W-:Y:S01]  /*10900*/  IMAD.IADD R9, R5, 0x1, R9 ;  /* 0x0000000105097824 */ /* 0x000fe200078e0209 */
[C---:B------:R-:W-:Y:S02]  /*10910*/  LEA R10, P4, R4.reuse, UR10, 0x2 ;  /* 0x0000000a040a7c11 */ /* 0x040fe4000f8810ff */
[----:B------:R-:W-:Y:S02]  /*10920*/  LOP3.LUT R5, R7, 0x380, RZ, 0xc0, !PT ;  /* 0x0000038007057812 */ /* 0x000fe400078ec0ff */
[----:B------:R-:W-:Y:S01]  /*10930*/  LEA.HI.X R14, R4, UR11, R9, 0x2, P4 ;  /* 0x0000000b040e7c11 */ /* 0x000fe2000a0f1409 */
[----:B------:R-:W-:Y:S01]  /*10940*/  SHFL.IDX PT, R44, R10, RZ, 0x1c1f ;  /* 0x001c1fff0a2c7589 */ /* 0x000fe200000e0000 */
[----:B------:R-:W-:Y:S01]  /*10950*/  SHF.R.U64 R4, R5, 0x3, RZ ;  /* 0x0000000305047819 */ /* 0x000fe200000012ff */
[--C-:B------:R-:W-:Y:S01]  /*10960*/  IMAD.X R5, RZ, RZ, R21.reuse, P2 ;  /* 0x000000ffff057224 */ /* 0x100fe200010e0615 */
[----:B------:R-:W-:Y:S01]  /*10970*/  LOP3.LUT R12, R12, R13, RZ, 0x3c, !PT ;  /* 0x0000000d0c0c7212 */ /* 0x000fe200078e3cff */
[----:B------:R-:W1:Y:S01]  /*10980*/  SHFL.IDX PT, R45, R14, RZ, 0x1c1f ;  /* 0x001c1fff0e2d7589 */ /* 0x000e6200000e0000 */
[----:B------:R-:W-:Y:S01]  /*10990*/  LOP3.LUT R4, R4, R7, RZ, 0x3c, !PT ;  /* 0x0000000704047212 */ /* 0x000fe200078e3cff */
[--C-:B------:R-:W-:Y:S01]  /*109a0*/  IMAD.X R13, RZ, RZ, R21.reuse, P0 ;  /* 0x000000ffff0d7224 */ /* 0x100fe200000e0615 */
[----:B------:R-:W-:Y:S01]  /*109b0*/  LOP3.LUT P0, RZ, R185, 0x3, RZ, 0xc0, !PT ;  /* 0x00000003b9ff7812 */ /* 0x000fe2000780c0ff */
[----:B------:R-:W-:Y:S01]  /*109c0*/  SHFL.IDX PT, R46, R10, 0x1, 0x1c1f ;  /* 0x003c1f000a2e7f89 */ /* 0x000fe200000e0000 */
[----:B------:R-:W-:Y:S01]  /*109d0*/  VIADD R7, R24, 0x8 ;  /* 0x0000000818077836 */ /* 0x000fe20000000000 */
[----:B------:R-:W-:Y:S01]  /*109e0*/  IADD3 R37, P5, R20, 0x5000, RZ ;  /* 0x0000500014257810 */ /* 0x000fe20007fbe0ff */
[----:B------:R-:W-:Y:S01]  /*109f0*/  IMAD.X R9, RZ, RZ, R21, P3 ;  /* 0x000000ffff097224 */ /* 0x000fe200018e0615 */
[----:B------:R-:W2:Y:S01]  /*10a00*/  SHFL.IDX PT, R47, R14, 0x1, 0x1c1f ;  /* 0x003c1f000e2f7f89 */ /* 0x000ea200000e0000 */
[----:B------:R-:W-:-:S02]  /*10a10*/  ISETP.GE.OR P2, PT, R24, R51, P0 ;  /* 0x000000331800720c */ /* 0x000fc40000746670 */
[----:B------:R-:W-:Y:S02]  /*10a20*/  ISETP.GE.OR P0, PT, R7, R51, P0 ;  /* 0x000000330700720c */ /* 0x000fe40000706670 */
[C---:B------:R-:W-:Y:S02]  /*10a30*/  IADD3 R33, P4, R20.reuse, 0x6000, RZ ;  /* 0x0000600014217810 */ /* 0x040fe40007f9e0ff */
[----:B------:R-:W-:Y:S02]  /*10a40*/  LOP3.LUT R15, R20, 0x380, RZ, 0xc0, !PT ;  /* 0x00000380140f7812 */ /* 0x000fe400078ec0ff */
[----:B------:R-:W-:Y:S02]  /*10a50*/  LOP3.LUT R40, R41, 0x380, RZ, 0xc0, !PT ;  /* 0x0000038029287812 */ /* 0x000fe400078ec0ff */
[----:B------:R-:W-:Y:S02]  /*10a60*/  LOP3.LUT R36, R37, 0x380, RZ, 0xc0, !PT ;  /* 0x0000038025247812 */ /* 0x000fe400078ec0ff */
[----:B------:R-:W-:-:S02]  /*10a70*/  LOP3.LUT R32, R33, 0x380, RZ, 0xc0, !PT ;  /* 0x0000038021207812 */ /* 0x000fc400078ec0ff */
[----:B------:R-:W-:Y:S01]  /*10a80*/  SHF.R.U64 R15, R15, 0x3, RZ ;  /* 0x000000030f0f7819 */ /* 0x000fe200000012ff */
[----:B-1----:R-:W-:Y:S01]  /*10a90*/  @!P2 ST.E desc[UR54][R44.64], R2 ;  /* 0x000000022c00a985 */ /* 0x002fe2000c101936 */
[----:B------:R-:W-:Y:S02]  /*10aa0*/  LOP3.LUT R8, R8, R11, RZ, 0x3c, !PT ;  /* 0x0000000b08087212 */ /* 0x000fe400078e3cff */
[----:B------:R-:W-:Y:S02]  /*10ab0*/  IADD3 R11, P3, R20, 0x7000, RZ ;  /* 0x00007000140b7810 */ /* 0x000fe40007f7e0ff */
[----:B------:R-:W-:Y:S02]  /*10ac0*/  SHF.R.U64 R40, R40, 0x3, RZ ;  /* 0x0000000328287819 */ /* 0x000fe400000012ff */
[----:B------:R-:W-:Y:S01]  /*10ad0*/  SHF.R.U64 R36, R36, 0x3, RZ ;  /* 0x0000000324247819 */ /* 0x000fe200000012ff */
[----:B--2---:R1:W-:Y:S01]  /*10ae0*/  @!P0 ST.E desc[UR54][R46.64], R0 ;  /* 0x000000002e008985 */ /* 0x0043e2000c101936 */
[----:B------:R-:W-:Y:S01]  /*10af0*/  SHF.R.U64 R32, R32, 0x3, RZ ;  /* 0x0000000320207819 */ /* 0x000fe200000012ff */
[----:B------:R-:W-:Y:S01]  /*10b00*/  IMAD.X R29, RZ, RZ, R21, P3 ;  /* 0x000000ffff1d7224 */ /* 0x000fe200018e0615 */
[----:B------:R-:W-:-:S02]  /*10b10*/  LOP3.LUT R20, R15, R20, RZ, 0x3c, !PT ;  /* 0x000000140f147212 */ /* 0x000fc400078e3cff */
[----:B------:R-:W-:Y:S01]  /*10b20*/  LOP3.LUT R40, R40, R41, RZ, 0x3c, !PT ;  /* 0x0000002928287212 */ /* 0x000fe200078e3cff */
[--C-:B------:R-:W-:Y:S01]  /*10b30*/  IMAD.X R41, RZ, RZ, R21.reuse, P6 ;  /* 0x000000ffff297224 */ /* 0x100fe200030e0615 */
[----:B------:R-:W-:Y:S01]  /*10b40*/  LOP3.LUT R36, R36, R37, RZ, 0x3c, !PT ;  /* 0x0000002524247212 */ /* 0x000fe200078e3cff */
[--C-:B------:R-:W-:Y:S01]  /*10b50*/  IMAD.X R37, RZ, RZ, R21.reuse, P5 ;  /* 0x000000ffff257224 */ /* 0x100fe200028e0615 */
[----:B------:R-:W-:Y:S01]  /*10b60*/  LOP3.LUT R32, R32, R33, RZ, 0x3c, !PT ;  /* 0x0000002120207212 */ /* 0x000fe200078e3cff */
[----:B------:R-:W-:Y:S01]  /*10b70*/  IMAD.X R33, RZ, RZ, R21, P4 ;  /* 0x000000ffff217224 */ /* 0x000fe200020e0615 */
[----:B------:R2:W5:Y:S01]  /*10b80*/  LD.E.128 R24, desc[UR54][R20.64] ;  /* 0x0000003614187980 */ /* 0x000562000c101d00 */
[----:B------:R-:W-:Y:S01]  /*10b90*/  UIMAD UR10, UR9, UR12, URZ ;  /* 0x0000000c090a72a4 */ /* 0x000fe2000f8e023f */
[----:B-1----:R-:W-:Y:S01]  /*10ba0*/  IMAD R0, R22, 0x20, R184 ;  /* 0x0000002016007824 */ /* 0x002fe200078e02b8 */
[----:B------:R-:W-:Y:S01]  /*10bb0*/  LOP3.LUT R6, R11, 0x380, RZ, 0xc0, !PT ;  /* 0x000003800b067812 */ /* 0x000fe200078ec0ff */
[----:B------:R-:W5:Y:S04]  /*10bc0*/  LD.E.128 R12, desc[UR54][R12.64] ;  /* 0x000000360c0c7980 */ /* 0x000f68000c101d00 */
[----:B------:R-:W5:Y:S01]  /*10bd0*/  LD.E.128 R40, desc[UR54][R40.64] ;  /* 0x0000003628287980 */ /* 0x000f62000c101d00 */
[----:B--2---:R-:W1:Y:S01]  /*10be0*/  @P1 LDC R21, c[0x0][0xbf0] ;  /* 0x0002fc00ff151b82 */ /* 0x004e620000000800 */
[----:B------:R-:W-:-:S02]  /*10bf0*/  UIMAD.WIDE.U32 UR8, UR4, UR12, URZ ;  /* 0x0000000c040872a5 */ /* 0x000fc4000f8e003f */
[----:B------:R-:W5:Y:S01]  /*10c00*/  LD.E.128 R36, desc[UR54][R36.64] ;  /* 0x0000003624247980 */ /* 0x000f62000c101d00 */
[----:B------:R-:W-:Y:S01]  /*10c10*/  UIMAD UR10, UR4, UR13, UR10 ;  /* 0x0000000d040a72a4 */ /* 0x000fe2000f8e020a */
[----:B------:R-:W-:Y:S01]  /*10c20*/  VIADD R44, R0, UR37 ;  /* 0x00000025002c7c36 */ /* 0x000fe20008000000 */
[----:B------:R-:W-:Y:S01]  /*10c30*/  SHF.R.U64 R6, R6, 0x3, RZ ;  /* 0x0000000306067819 */ /* 0x000fe200000012ff */
[----:B------:R-:W-:Y:S01]  /*10c40*/  ULDC.64 UR12, c[0x0][0xae8] ;  /* 0x0002ba00000c7ab9 */ /* 0x000fe20000000a00 */
[----:B------:R-:W-:Y:S01]  /*10c50*/  UIADD3 UR9, UR9, UR10, URZ ;  /* 0x0000000a09097290 */ /* 0x000fe2000fffe03f */
[----:B------:R-:W5:Y:S01]  /*10c60*/  LD.E.128 R32, desc[UR54][R32.64] ;  /* 0x0000003620207980 */ /* 0x000f62000c101d00 */
[----:B------:R-:W-:Y:S01]  /*10c70*/  UIMAD UR4, UR16, UR12, URZ ;  /* 0x0000000c100472a4 */ /* 0x000fe2000f8e023f */
[----:B0-----:R-:W-:Y:S01]  /*10c80*/  @P1 IMAD.HI.U32 R0, R44, R53, RZ ;  /* 0x000000352c001227 */ /* 0x001fe200078e00ff */
[----:B------:R-:W-:Y:S01]  /*10c90*/  UIMAD.WIDE.U32 UR8, UR42, UR12, UR8 ;  /* 0x0000000c2a0872a5 */ /* 0x000fe2000f8e0008 */
[----:B------:R-:W-:Y:S01]  /*10ca0*/  LOP3.LUT R28, R6, R11, RZ, 0x3c, !PT ;  /* 0x0000000b061c7212 */ /* 0x000fe200078e3cff */
[----:B------:R-:W-:Y:S01]  /*10cb0*/  UIMAD UR4, UR42, UR13, UR4 ;  /* 0x0000000d2a0472a4 */ /* 0x000fe2000f8e0204 */
[----:B------:R-:W-:Y:S01]  /*10cc0*/  IMAD.MOV.U32 R45, RZ, RZ, R44 ;  /* 0x000000ffff2d7224 */ /* 0x000fe200078e002c */
[----:B------:R-:W-:Y:S01]  /*10cd0*/  ULDC.64 UR10, c[0x0][0xaf0] ;  /* 0x0002bc00000a7ab9 */ /* 0x000fe20000000a00 */
[----:B------:R-:W5:Y:S01]  /*10ce0*/  LD.E.128 R8, desc[UR54][R8.64] ;  /* 0x0000003608087980 */ /* 0x000f62000c101d00 */
[----:B------:R-:W-:-:S02]  /*10cf0*/  UIADD3 UR9, UR9, UR4, URZ ;  /* 0x0000000409097290 */ /* 0x000fc4000fffe03f */
[----:B------:R-:W-:Y:S01]  /*10d00*/  UIMAD UR4, UR18, UR10, URZ ;  /* 0x0000000a120472a4 */ /* 0x000fe2000f8e023f */
[----:B------:R-:W5:Y:S01]  /*10d10*/  LD.E.128 R4, desc[UR54][R4.64] ;  /* 0x0000003604047980 */ /* 0x000f62000c101d00 */
[----:B------:R-:W-:Y:S02]  /*10d20*/  UIMAD.WIDE.U32 UR8, UR17, UR10, UR8 ;  /* 0x0000000a110872a5 */ /* 0x000fe4000f8e0008 */
[----:B------:R-:W-:Y:S01]  /*10d30*/  UIMAD UR4, UR17, UR11, UR4 ;  /* 0x0000000b110472a4 */ /* 0x000fe2000f8e0204 */
[----:B-1----:R-:W-:Y:S01]  /*10d40*/  @P1 SHF.R.U32.HI R45, RZ, R21, R0 ;  /* 0x00000015ff2d1219 */ /* 0x002fe20000011600 */
[----:B------:R-:W5:Y:S01]  /*10d50*/  LD.E.128 R28, desc[UR54][R28.64] ;  /* 0x000000361c1c7980 */ /* 0x000f62000c101d00 */
[----:B------:R-:W-:Y:S01]  /*10d60*/  ULDC.64 UR10, c[0x0][0xae0] ;  /* 0x0002b800000a7ab9 */ /* 0x000fe20000000a00 */
[----:B------:R-:W-:Y:S01]  /*10d70*/  UIADD3 UR4, UR9, UR4, URZ ;  /* 0x0000000409047290 */ /* 0x000fe2000fffe03f */
[--C-:B------:R-:W-:Y:S01]  /*10d80*/  SHF.R.S32.HI R0, RZ, 0x1f, R45.reuse ;  /* 0x0000001fff007819 */ /* 0x100fe2000001142d */
[----:B------:R-:W-:Y:S01]  /*10d90*/  IMAD.MOV R2, RZ, RZ, -R45 ;  /* 0x000000ffff027224 */ /* 0x000fe200078e0a2d */
[----:B------:R-:W-:Y:S01]  /*10da0*/  @!PT LDS RZ, [RZ] ;  /* 0x00000000fffff984 */ /* 0x000fe20000000800 */
[----:B------:R-:W-:Y:S01]  /*10db0*/  @!PT LDS RZ, [RZ] ;  /* 0x00000000fffff984 */ /* 0x000fe20000000800 */
[----:B------:R-:W-:Y:S01]  /*10dc0*/  @!PT LDS RZ, [RZ] ;  /* 0x00000000fffff984 */ /* 0x000fe20000000800 */
[----:B------:R-:W-:Y:S01]  /*10dd0*/  @!PT LDS RZ, [RZ] ;  /* 0x00000000fffff984 */ /* 0x000fe20000000800 */
[----:B------:R0:W-:Y:S06]  /*10de0*/  MEMBAR.ALL.CTA ;  /* 0x0000000000007992 */ /* 0x0001ec0000008000 */
[----:B0-----:R-:W0:Y:S01]  /*10df0*/  FENCE.VIEW.ASYNC.S ;  /* 0x00000000000073c6 */ /* 0x001e220000000000 */
[----:B------:R-:W-:-:S02]  /*10e00*/  IMAD.U32 R21, RZ, RZ, UR9 ;  /* 0x00000009ff157e24 */ /* 0x000fc4000f8e00ff */
[----:B------:R-:W-:Y:S02]  /*10e10*/  IMAD R0, R0, UR10, RZ ;  /* 0x0000000a00007c24 */ /* 0x000fe4000f8e02ff */
[----:B------:R-:W-:Y:S02]  /*10e20*/  IMAD R47, R49, R2, R44 ;  /* 0x00000002312f7224 */ /* 0x000fe400078e022c */
[----:B------:R-:W-:Y:S01]  /*10e30*/  IMAD.U32 R20, RZ, RZ, UR8 ;  /* 0x00000008ff147e24 */ /* 0x000fe2000f8e00ff */
[----:B------:R-:W-:Y:S01]  /*10e40*/  ULDC.64 UR8, c[0x0][0xad8] ;  /* 0x0002b60000087ab9 */ /* 0x000fe20000000a00 */
[----:B------:R-:W-:Y:S02]  /*10e50*/  IMAD.U32 R21, RZ, RZ, UR4 ;  /* 0x00000004ff157e24 */ /* 0x000fe4000f8e00ff */
[C---:B------:R-:W-:Y:S01]  /*10e60*/  IMAD R49, R45.reuse, UR11, R0 ;  /* 0x0000000b2d317c24 */ /* 0x040fe2000f8e0200 */
        /* <DEDUP_REMOVED lines=28> */
[-C--:B0-2---:R-:W-:Y:S02]  /*11030*/  @!P2 LEA.HI.X R3, R18, R0.reuse, R190, 0x1, P4 ;  /* 0x000000001203a211 */ /* 0x085fe400020f0cbe */
[----:B------:R-:W-:-:S03]  /*11040*/  @!P3 LEA.HI.X R21, R19, R0, R189, 0x1, P5 ;  /* 0x000000001315b211 */ /* 0x000fc600028f0cbd */
[----:B-----5:R3:W-:Y:S04]  /*11050*/  @!P2 ST.E.128 desc[UR54][R2.64], R24 ;  /* 0x000000180200a985 */ /* 0x0207e8000c101d36 */
[----:B------:R3:W-:Y:S02]  /*11060*/  @!P3 ST.E.128 desc[UR54][R20.64], R40 ;  /* 0x000000281400b985 */ /* 0x0007e4000c101d36 */
.L_x_7928:
[----:B------:R-:W-:Y:S05]  /*11070*/  BSYNC B1 ;  /* 0x0000000000017941 */ /* 0x000fea0003800000 */
.L_x_7927:
        /* <DEDUP_REMOVED lines=9> */
[-C--:B0---4-:R-:W-:Y:S02]  /*11110*/  @!P3 LEA.HI.X R3, R18, R0.reuse, R190, 0x1, P0 ;  /* 0x000000001203b211 */ /* 0x091fe400000f0cbe */
[----:B------:R-:W-:-:S03]  /*11120*/  @!P4 LEA.HI.X R21, R19, R0, R189, 0x1, P2 ;  /* 0x000000001315c211 */ /* 0x000fc600010f0cbd */
[----:B-----5:R3:W-:Y:S04]  /*11130*/  @!P3 ST.E.128 desc[UR54][R2.64], R12 ;  /* 0x0000000c0200b985 */ /* 0x0207e8000c101d36 */
[----:B------:R3:W-:Y:S02]  /*11140*/  @!P4 ST.E.128 desc[UR54][R20.64], R36 ;  /* 0x000000241400c985 */ /* 0x0007e4000c101d36 */
.L_x_7930:
[----:B------:R-:W-:Y:S05]  /*11150*/  BSYNC B1 ;  /* 0x0000000000017941 */ /* 0x000fea0003800000 */
.L_x_7929:
[----:B----4-:R4:W0:Y:S01]  /*11160*/  SHFL.IDX PT, R0, R45, 0x2, 0x181f ;  /* 0x00581f002d007f89 */ /* 0x01082200000e0000 */
[----:B------:R-:W-:Y:S03]  /*11170*/  BSSY B1, `(.L_x_7931) ;  /* 0x000000c000017945 */ /* 0x000fe60003800000 */
[----:B---3-5:R4:W3:Y:S01]  /*11180*/  SHFL.IDX PT, R12, R44, 0x2, 0x181f ;  /* 0x00581f002c0c7f89 */ /* 0x0288e200000e0000 */
[----:B------:R-:W-:Y:S05]  /*11190*/  @P1 BRA `(.L_x_7932) ;  /* 0x0000000000241947 */ /* 0x000fea0003800000 */
[----:B------:R-:W-:Y:S02]  /*111a0*/  ULDC UR4, c[0x0][0xac8] ;  /* 0x0002b20000047ab9 */ /* 0x000fe40000000800 */
[----:B------:R-:W-:Y:S02]  /*111b0*/  ISETP.GE.AND P2, PT, R18, UR4, PT ;  /* 0x0000000412007c0c */ /* 0x000fe4000bf46270 */
[----:B------:R-:W-:-:S11]  /*111c0*/  ISETP.GE.AND P3, PT, R19, UR4, PT ;  /* 0x0000000413007c0c */ /* 0x000fd6000bf66270 */
[CC--:B---3--:R-:W-:Y:S02]  /*111d0*/  @!P2 LEA R2, P0, R18.reuse, R12.reuse, 0x1 ;  /* 0x0000000c1202a211 */ /* 0x0c8fe400078008ff */
[C---:B------:R-:W-:Y:S02]  /*111e0*/  @!P3 LEA R12, P1, R19.reuse, R12, 0x1 ;  /* 0x0000000c130cb211 */ /* 0x040fe400078208ff */
[-C--:B0-----:R-:W-:Y:S02]  /*111f0*/  @!P2 LEA.HI.X R3, R18, R0.reuse, R190, 0x1, P0 ;  /* 0x000000001203a211 */ /* 0x081fe400000f0cbe */
[----:B------:R-:W-:-:S03]  /*11200*/  @!P3 LEA.HI.X R13, R19, R0, R189, 0x1, P1 ;  /* 0x00000000130db211 */ /* 0x000fc600008f0cbd */
[----:B------:R0:W-:Y:S04]  /*11210*/  @!P2 ST.E.128 desc[UR54][R2.64], R8 ;  /* 0x000000080200a985 */ /* 0x0001e8000c101d36 */
[----:B------:R0:W-:Y:S02]  /*11220*/  @!P3 ST.E.128 desc[UR54][R12.64], R32 ;  /* 0x000000200c00b985 */ /* 0x0001e4000c101d36 */
.L_x_7932:
[----:B------:R-:W-:Y:S05]  /*11230*/  BSYNC B1 ;  /* 0x0000000000017941 */ /* 0x000fea0003800000 */
.L_x_7931:
[----:B0-----:R-:W-:Y:S01]  /*11240*/  VIADD R0, R46, 0x60 ;  /* 0x000000602e007836 */ /* 0x001fe20000000000 */
[----:B--2-4-:R-:W4:Y:S04]  /*11250*/  SHFL.IDX PT, R45, R45, 0x3, 0x181f ;  /* 0x00781f002d2d7f89 */ /* 0x014f2800000e0000 */
[----:B------:R-:W-:Y:S01]  /*11260*/  ISETP.GE.AND P0, PT, R0, R51, PT ;  /* 0x000000330000720c */ /* 0x000fe20003f06270 */
[----:B------:R-:W0:-:S12]  /*11270*/  SHFL.IDX PT, R44, R44, 0x3, 0x181f ;  /* 0x00781f002c2c7f89 */ /* 0x000e1800000e0000 */
[----:B------:R-:W-:Y:S05]  /*11280*/  @P0 BRA `(.L_x_7933) ;  /* 0x0000000c000c0947 */ /* 0x000fea0003800000 */
[----:B------:R-:W-:Y:S02]  /*11290*/  ULDC UR4, c[0x0][0xac8] ;  /* 0x0002b20000047ab9 */ /* 0x000fe40000000800 */
[----:B------:R-:W-:-:S13]  /*112a0*/  ISETP.GE.AND P1, PT, R18, UR4, PT ;  /* 0x0000000412007c0c */ /* 0x000fda000bf26270 */
[----:B0-----:R-:W-:-:S04]  /*112b0*/  @!P1 LEA R2, P0, R18, R44, 0x1 ;  /* 0x0000002c12029211 */ /* 0x001fc800078008ff */
[----:B----4-:R-:W-:Y:S02]  /*112c0*/  @!P1 LEA.HI.X R3, R18, R45, R190, 0x1, P0 ;  /* 0x0000002d12039211 */ /* 0x010fe400000f0cbe */
[----:B------:R-:W-:-:S03]  /*112d0*/  ISETP.GE.AND P0, PT, R19, UR4, PT ;  /* 0x0000000413007c0c */ /* 0x000fc6000bf06270 */
[----:B------:R0:W-:Y:S10]  /*112e0*/  @!P1 ST.E.128 desc[UR54][R2.64], R4 ;  /* 0x0000000402009985 */ /* 0x0001f4000c101d36 */
[----:B------:R-:W-:Y:S05]  /*112f0*/  @P0 BRA `(.L_x_7933) ;  /* 0x0000000800f00947 */ /* 0x000fea0003800000 */
[----:B0-----:R-:W-:-:S04]  /*11300*/  LEA R2, P0, R19, R44, 0x1 ;  /* 0x0000002c13027211 */ /* 0x001fc800078008ff */
[----:B------:R-:W-:-:S05]  /*11310*/  LEA.HI.X R3, R19, R45, R189, 0x1, P0 ;  /* 0x0000002d13037211 */ /* 0x000fca00000f0cbd */
[----:B------:R0:W-:Y:S01]  /*11320*/  ST.E.128 desc[UR54][R2.64], R28 ;  /* 0x0000001c02007985 */ /* 0x0001e2000c101d36 */
[----:B------:R-:W-:Y:S05]  /*11330*/  BRA `(.L_x_7933) ;  /* 0x0000000800e07947 */ /* 0x000fea0003800000 */
.L_x_7925:
[----:B------:R-:W-:Y:S01]  /*11340*/  ULDC.64 UR8, c[0x0][0xc00] ;  /* 0x0003000000087ab9 */ /* 0x000fe20000000a00 */
[----:B------:R-:W-:Y:S01]  /*11350*/  ULDC UR4, c[0x0][0xa88] ;  /* 0x0002a20000047ab9 */ /* 0x000fe20000000800 */
[----:B------:R-:W-:Y:S01]  /*11360*/  UISETP.NE.U32.AND UP0, UPT, UR8, URZ, UPT ;  /* 0x0000003f0800728c */ /* 0x000fe2000bf05070 */
[----:B------:R-:W0:Y:S03]  /*11370*/  LDC R11, c[0x0][0xbe8] ;  /* 0x0002fa00ff0b7b82 */ /* 0x000e260000000800 */
[----:B------:R-:W-:-:S03]  /*11380*/  UISETP.NE.AND.EX UP0, UPT, UR9, URZ, UPT, UP0 ;  /* 0x0000003f0900728c */ /* 0x000fc6000bf05300 */
[----:B------:R-:W-:Y:S02]  /*11390*/  ULDC.64 UR8, c[0x0][0xc00] ;  /* 0x0003000000087ab9 */ /* 0x000fe40000000a00 */
[----:B------:R-:W-:Y:S01]  /*113a0*/  UIMAD.WIDE UR8, UR36, 0x4, UR8 ;  /* 0x00000004240878a5 */ /* 0x000fe2000f8e0208 */
[----:B------:R-:W-:-:S05]  /*113b0*/  PLOP3.LUT P2, PT, PT, PT, UP0, 0x80, 0x0 ;  /* 0x000000000000781c */ /* 0x000fca0003f4f008 */
[----:B------:R-:W-:Y:S02]  /*113c0*/  IMAD.U32 R2, RZ, RZ, UR8 ;  /* 0x00000008ff027e24 */ /* 0x000fe4000f8e00ff */
[----:B------:R-:W-:Y:S01]  /*113d0*/  IMAD.U32 R3, RZ, RZ, UR9 ;  /* 0x00000009ff037e24 */ /* 0x000fe2000f8e00ff */
[----:B------:R-:W-:Y:S02]  /*113e0*/  ULDC.64 UR8, c[0x0][0xc08] ;  /* 0x0003020000087ab9 */ /* 0x000fe40000000a00 */
[----:B------:R-:W-:Y:S01]  /*113f0*/  UISETP.NE.U32.AND UP1, UPT, UR8, URZ, UPT ;  /* 0x0000003f0800728c */ /* 0x000fe2000bf25070 */
[----:B------:R-:W-:Y:S02]  /*11400*/  IMAD.U32 R0, RZ, RZ, UR4 ;  /* 0x00000004ff007e24 */ /* 0x000fe4000f8e00ff */
[----:B------:R-:W2:Y:S01]  /*11410*/  @P2 LDG.E R6, desc[UR54][R2.64] ;  /* 0x0000003602062981 */ /* 0x000ea2000c1e1900 */
[----:B------:R-:W-:-:S06]  /*11420*/  UISETP.NE.AND.EX UP1, UPT, UR9, URZ, UPT, UP1 ;  /* 0x0000003f0900728c */ /* 0x000fcc000bf25310 */
[----:B------:R-:W-:-:S05]  /*11430*/  PLOP3.LUT P3, PT, PT, PT, UP1, 0x80, 0x0 ;  /* 0x000000000000781c */ /* 0x000fca0003f6f018 */
[----:B------:R-:W-:Y:S02]  /*11440*/  @UP1 ULDC.64 UR8, c[0x0][0xc08] ;  /* 0x0003020000081ab9 */ /* 0x000fe40000000a00 */
[----:B------:R-:W-:-:S06]  /*11450*/  @UP1 UIMAD.WIDE UR8, UR36, 0x4, UR8 ;  /* 0x00000004240818a5 */ /* 0x000fcc000f8e0208 */
        /* <DEDUP_REMOVED lines=13> */
[----:B--2---:R-:W-:-:S07]  /*11530*/  IMAD.IADD R0, R0, 0x1, -R5 ;  /* 0x0000000100007824 */ /* 0x004fce00078e0a05 */
.L_x_7934:
[----:B------:R-:W-:Y:S01]  /*11540*/  USHF.R.S32.HI UR8, URZ, 0x1f, UR36 ;  /* 0x0000001f3f087899 */ /* 0x000fe20008011424 */
[----:B------:R-:W-:Y:S01]  /*11550*/  BSSY B1, `(.L_x_7935) ;  /* 0x000002e000017945 */ /* 0x000fe20003800000 */
[----:B------:R-:W-:Y:S02]  /*11560*/  USHF.R.S32.HI UR11, URZ, 0x1f, UR4 ;  /* 0x0000001f3f0b7899 */ /* 0x000fe40008011404 */
        /* <DEDUP_REMOVED lines=44> */
.L_x_7936:
[----:B------:R-:W-:Y:S05]  /*11830*/  BSYNC B1 ;  /* 0x0000000000017941 */ /* 0x000fea0003800000 */
.L_x_7935:
[----:B0-----:R-:W0:Y:S01]  /*11840*/  @P0 LDC R3, c[0x0][0xbf0] ;  /* 0x0002fc00ff030b82 */ /* 0x001e220000000800 */
[----:B------:R-:W-:Y:S01]  /*11850*/  ULDC.64 UR16, c[0x0][0xaa0] ;  /* 0x0002a80000107ab9 */ /* 0x000fe20000000a00 */
[----:B------:R-:W-:Y:S01]  /*11860*/  IMAD R2, R22, 0x20, R184 ;  /* 0x0000002016027824 */ /* 0x000fe200078e02b8 */
[----:B------:R-:W-:Y:S01]  /*11870*/  UIMAD UR10, UR11, UR16, URZ ;  /* 0x000000100b0a72a4 */ /* 0x000fe2000f8e023f */
[----:B------:R-:W-:Y:S01]  /*11880*/  BSSY B1, `(.L_x_7937) ;  /* 0x0000039000017945 */ /* 0x000fe20003800000 */
[----:B------:R-:W-:Y:S01]  /*11890*/  UIMAD.WIDE.U32 UR8, UR4, UR16, URZ ;  /* 0x00000010040872a5 */ /* 0x000fe2000f8e003f */
[----:B------:R-:W-:Y:S01]  /*118a0*/  VIADD R6, R2, UR37 ;  /* 0x0000002502067c36 */ /* 0x000fe20008000000 */
[----:B------:R-:W-:-:S03]  /*118b0*/  UIMAD UR10, UR4, UR17, UR10 ;  /* 0x00000011040a72a4 */ /* 0x000fc6000f8e020a */
[----:B------:R-:W-:Y:S01]  /*118c0*/  ULDC.64 UR16, c[0x0][0xae8] ;  /* 0x0002ba0000107ab9 */ /* 0x000fe20000000a00 */
[----:B------:R-:W-:Y:S01]  /*118d0*/  UIADD3 UR9, UR9, UR10, URZ ;  /* 0x0000000a09097290 */ /* 0x000fe2000fffe03f */
[----:B------:R-:W-:Y:S01]  /*118e0*/  @P0 IMAD.HI.U32 R2, R6, R9, RZ ;  /* 0x0000000906020227 */ /* 0x000fe200078e00ff */
[----:B------:R-:W-:Y:S02]  /*118f0*/  UIMAD UR4, UR12, UR16, URZ ;  /* 0x000000100c0472a4 */ /* 0x000fe4000f8e023f */
[----:B------:R-:W-:Y:S01]  /*11900*/  UIMAD.WIDE.U32 UR8, UR42, UR16, UR8 ;  /* 0x000000102a0872a5 */ /* 0x000fe2000f8e0008 */
[----:B------:R-:W-:Y:S01]  /*11910*/  IMAD.MOV.U32 R5, RZ, RZ, R6 ;  /* 0x000000ffff057224 */ /* 0x000fe200078e0006 */
[----:B------:R-:W-:Y:S01]  /*11920*/  UIMAD UR4, UR42, UR17, UR4 ;  /* 0x000000112a0472a4 */ /* 0x000fe2000f8e0204 */
[----:B------:R-:W-:-:S03]  /*11930*/  ULDC.64 UR10, c[0x0][0xaf0] ;  /* 0x0002bc00000a7ab9 */ /* 0x000fc60000000a00 */
[----:B------:R-:W-:Y:S02]  /*11940*/  UIADD3 UR9, UR9, UR4, URZ ;  /* 0x0000000409097290 */ /* 0x000fe4000fffe03f */
[----:B------:R-:W-:Y:S01]  /*11950*/  UIMAD UR4, UR14, UR10, URZ ;  /* 0x0000000a0e0472a4 */ /* 0x000fe2000f8e023f */
        /* <DEDUP_REMOVED lines=43> */
.L_x_7938:
[----:B------:R-:W-:Y:S05]  /*11c10*/  BSYNC B1 ;  /* 0x0000000000017941 */ /* 0x000fea0003800000 */
.L_x_7937:
        /* <DEDUP_REMOVED lines=13> */
.L_x_7940:
[----:B------:R-:W-:Y:S05]  /*11cf0*/  BSYNC B1 ;  /* 0x0000000000017941 */ /* 0x000fea0003800000 */
.L_x_7939:
        /* <DEDUP_REMOVED lines=13> */
.L_x_7942:
[----:B------:R-:W-:Y:S05]  /*11dd0*/  BSYNC B1 ;  /* 0x0000000000017941 */ /* 0x000fea0003800000 */
.L_x_7941:
[----:B0-----:R-:W-:Y:S01]  /*11de0*/  VIADD R0, R6, 0x60 ;  /* 0x0000006006007836 */ /* 0x001fe20000000000 */
[----:B--2-4-:R-:W0:Y:S04]  /*11df0*/  SHFL.IDX PT, R5, R5, 0x3, 0x181f ;  /* 0x00781f0005057f89 */ /* 0x014e2800000e0000 */
[----:B------:R-:W-:Y:S01]  /*11e00*/  ISETP.GE.AND P0, PT, R0, R11, PT ;  /* 0x0000000b0000720c */ /* 0x000fe20003f06270 */
[----:B-1-3--:R1:W2:-:S12]  /*11e10*/  SHFL.IDX PT, R2, R4, 0x3, 0x181f ;  /* 0x00781f0004027f89 */ /* 0x00a29800000e0000 */
[----:B-1----:R-:W-:Y:S05]  /*11e20*/  @P0 BRA `(.L_x_7933) ;  /* 0x0000000000240947 */ /* 0x002fea0003800000 */
[----:B------:R-:W-:Y:S02]  /*11e30*/  ULDC UR4, c[0x0][0xac8] ;  /* 0x0002b20000047ab9 */ /* 0x000fe40000000800 */
[----:B------:R-:W-:Y:S02]  /*11e40*/  ISETP.GE.AND P2, PT, R18, UR4, PT ;  /* 0x0000000412007c0c */ /* 0x000fe4000bf46270 */
[----:B------:R-:W-:-:S11]  /*11e50*/  ISETP.GE.AND P3, PT, R19, UR4, PT ;  /* 0x0000000413007c0c */ /* 0x000fd6000bf66270 */
[CC--:B--2---:R-:W-:Y:S02]  /*11e60*/  @!P2 LEA R6, P0, R18.reuse, R2.reuse, 0x1 ;  /* 0x000000021206a211 */ /* 0x0c4fe400078008ff */
[C---:B------:R-:W-:Y:S02]  /*11e70*/  @!P3 LEA R2, P1, R19.reuse, R2, 0x1 ;  /* 0x000000021302b211 */ /* 0x040fe400078208ff */
[-C--:B0-----:R-:W-:Y:S02]  /*11e80*/  @!P2 LEA.HI.X R7, R18, R5.reuse, R190, 0x1, P0 ;  /* 0x000000051207a211 */ /* 0x081fe400000f0cbe */
[----:B------:R-:W-:-:S03]  /*11e90*/  @!P3 LEA.HI.X R3, R19, R5, R189, 0x1, P1 ;  /* 0x000000051303b211 */ /* 0x000fc600008f0cbd */
[----:B------:R1:W-:Y:S04]  /*11ea0*/  @!P2 ST.E.128 desc[UR54][R6.64], RZ ;  /* 0x000000ff0600a985 */ /* 0x0003e8000c101d36 */
[----:B------:R1:W-:Y:S02]  /*11eb0*/  @!P3 ST.E.128 desc[UR54][R2.64], RZ ;  /* 0x000000ff0200b985 */ /* 0x0003e4000c101d36 */
.L_x_7933:
[----:B------:R-:W-:Y:S05]  /*11ec0*/  BSYNC B0 ;  /* 0x0000000000007941 */ /* 0x000fea0003800000 */
.L_x_7924:
[----:B------:R-:W-:Y:S02]  /*11ed0*/  ULDC UR4, c[0x0][0xc3c] ;  /* 0x00030f0000047ab9 */ /* 0x000fe40000000800 */
[----:B------:R-:W-:-:S06]  /*11ee0*/  UISETP.GE.AND UP0, UPT, UR6, UR4, UPT ;  /* 0x000000040600728c */ /* 0x000fcc000bf06270 */
[----:B------:R-:W-:-:S13]  /*11ef0*/  PLOP3.LUT P0, PT, PT, PT, UP0, 0x80, 0x0 ;  /* 0x000000000000781c */ /* 0x000fda0003f0f008 */
[----:B------:R-:W-:Y:S05]  /*11f00*/  @!P0 BRA `(.L_x_7943) ;  /* 0xfffffeec008c8947 */ /* 0x000fea000383ffff */
[----:B------:R-:W-:Y:S05]  /*11f10*/  EXIT ;  /* 0x000000000000794d */ /* 0x000fea0003800000 */
.L_x_7834:
        /* <DEDUP_REMOVED lines=9> */
[----:B-1----:R-:W0:Y:S08]  /*11fb0*/  S2UR UR5, SR_CgaCtaId ;  /* 0x00000000000579c3 */ /* 0x002e300000008800 */
[----:B------:R-:W-:Y:S06]  /*11fc0*/  BAR.SYNC.DEFER_BLOCKING 0x5, 0x180 ;  /* 0x0146000000007b1d */ /* 0x000fec0000010000 */
[----:B------:R-:W-:-:S02]  /*11fd0*/  UMOV UR4, 0x400 ;  /* 0x0000040000047882 */ /* 0x000fc40000000000 */
[----:B0-----:R-:W-:-:S09]  /*11fe0*/  ULEA UR4, UR5, UR4, 0x18 ;  /* 0x0000000405047291 */ /* 0x001fd2000f8ec03f */
[----:B------:R-:W0:Y:S01]  /*11ff0*/  LDS.128 R16, [UR4+0x288d0] ;  /* 0x0288d004ff107984 */ /* 0x000e220008000c00 */
[----:B------:R-:W-:Y:S06]  /*12000*/  BAR.ARV 0x4, 0x180 ;  /* 0x0106000000007b1d */ /* 0x000fec0000002000 */
[----:B------:R-:W-:Y:S05]  /*12010*/  BRA `(.L_x_7945) ;  /* 0x00000008008c7947 */ /* 0x000fea0003800000 */
.L_x_7944:
[----:B------:R-:W0:Y:S01]  /*12020*/  S2R R2, SR_TID.X ;  /* 0x0000000000027919 */ /* 0x000e220000002100 */
[----:B-1----:R-:W-:Y:S01]  /*12030*/  ULDC UR4, c[0x0][0xc3c] ;  /* 0x00030f0000047ab9 */ /* 0x002fe20000000800 */
        /* <DEDUP_REMOVED lines=38> */
.L_x_7950:
        /* <DEDUP_REMOVED lines=12> */
.L_x_7949:
[----:B------:R-:W-:Y:S05]  /*12360*/  BSYNC B0 ;  /* 0x0000000000007941 */ /* 0x000fea0003800000 */
.L_x_7948:
        /* <DEDUP_REMOVED lines=20> */
.L_x_7946:
        /* <DEDUP_REMOVED lines=20> */
.L_x_7951:
[----:B---3--:R-:W-:Y:S01]  /*125f0*/  IMAD R16, R16, UR5, R11 ;  /* 0x0000000510107c24 */ /* 0x008fe2000f8e020b */
[----:B------:R-:W-:Y:S01]  /*12600*/  IABS R2, R4 ;  /* 0x0000000400027213 */ /* 0x000fe20000000000 */
[----:B-12---:R-:W-:-:S03]  /*12610*/  IMAD.MOV R9, RZ, RZ, -R3 ;  /* 0x000000ffff097224 */ /* 0x006fc600078e0a03 */
[----:B------:R-:W-:Y:S01]  /*12620*/  IADD3 R11, -R16, UR6, RZ ;  /* 0x00000006100b7c10 */ /* 0x000fe2000fffe1ff */
        /* <DEDUP_REMOVED lines=19> */
[----:B------:R-:W-:-:S04]  /*12760*/  IMAD R13, R7, R2, RZ ;  /* 0x00000002070d7224 */ /* 0x000fc800078e02ff */
[----:B------:R-:W-:-:S05]  /*12770*/  IMAD.MOV R6, RZ, RZ, -R13 ;  /* 0x000000ffff067224 */ /* 0x000fca00078e0a0d */
[----:B------:R-:W-:Y:S01]  /*12780*/  VIADDMNMX R15, R6, UR5, R7, PT ;  /* 0x00000005060f7c46 */ /* 0x000fe2000b800107 */
[----:B------:R-:W-:-:S03]  /*12790*/  IMAD.MOV R7, RZ, RZ, -R2 ;  /* 0x000000ffff077224 */ /* 0x000fc600078e0a02 */
[----:B------:R-:W-:Y:S01]  /*127a0*/  IABS R8, R15 ;  /* 0x0000000f00087213 */ /* 0x000fe20000000000 */
[----:B------:R-:W-:Y:S01]  /*127b0*/  IMAD R4, R4, R7, R11 ;  /* 0x0000000704047224 */ /* 0x000fe200078e020b */
[----:B0-----:R-:W-:Y:S01]  /*127c0*/  IABS R10, R15 ;  /* 0x0000000f000a7213 */ /* 0x001fe20000000000 */
[----:B------:R-:W-:Y:S01]  /*127d0*/  IMAD.MOV R18, RZ, RZ, -R15 ;  /* 0x000000ffff127224 */ /* 0x000fe200078e0a0f */
[----:B------:R-:W0:Y:S02]  /*127e0*/  I2F.RP R6, R8 ;  /* 0x0000000800067306 */ /* 0x000e240000209400 */
[----:B------:R-:W-:-:S06]  /*127f0*/  IABS R9, R4 ;  /* 0x0000000400097213 */ /* 0x000fcc0000000000 */
[----:B0-----:R-:W0:Y:S02]  /*12800*/  MUFU.RCP R6, R6 ;  /* 0x0000000600067308 */ /* 0x001e240000001000 */
[----:B0-----:R-:W-:-:S06]  /*12810*/  VIADD R3, R6, 0xffffffe ;  /* 0x0ffffffe06037836 */ /* 0x001fcc0000000000 */
[----:B------:R-:W0:Y:S02]  /*12820*/  F2I.FTZ.U32.TRUNC.NTZ R3, R3 ;  /* 0x0000000300037305 */ /* 0x000e24000021f000 */
[----:B0-----:R-:W-:-:S04]  /*12830*/  IMAD.MOV R2, RZ, RZ, -R3 ;  /* 0x000000ffff027224 */ /* 0x001fc800078e0a03 */
[----:B------:R-:W-:Y:S02]  /*12840*/  IMAD.MOV.U32 R7, RZ, RZ, R2 ;  /* 0x000000ffff077224 */ /* 0x000fe400078e0002 */
[----:B------:R-:W-:Y:S02]  /*12850*/  IMAD.MOV.U32 R2, RZ, RZ, RZ ;  /* 0x000000ffff027224 */ /* 0x000fe400078e00ff */
        /* <DEDUP_REMOVED lines=20> */
.L_x_7947:
[----:B------:R-:W-:Y:S01]  /*129a0*/  ULDC UR4, c[0x0][0xc3c] ;  /* 0x00030f0000047ab9 */ /* 0x000fe20000000800 */
[----:B------:R-:W-:Y:S02]  /*129b0*/  IMAD.MOV.U32 R17, RZ, RZ, RZ ;  /* 0x000000ffff117224 */ /* 0x000fe400078e00ff */
[----:B------:R-:W-:Y:S02]  /*129c0*/  IMAD.U32 R16, RZ, RZ, UR6 ;  /* 0x00000006ff107e24 */ /* 0x000fe4000f8e00ff */
[----:B------:R-:W-:Y:S02]  /*129d0*/  IMAD.MOV.U32 R18, RZ, RZ, RZ ;  /* 0x000000ffff127224 */ /* 0x000fe400078e00ff */
[----:B------:R-:W-:-:S07]  /*129e0*/  IMAD.U32 R19, RZ, RZ, UR4 ;  /* 0x00000004ff137e24 */ /* 0x000fce000f8e00ff */
.L_x_7952:
[----:B------:R-:W-:-:S13]  /*129f0*/  ISETP.NE.AND P0, PT, R5, RZ, PT ;  /* 0x000000ff0500720c */ /* 0x000fda0003f05270 */
[----:B------:R-:W0:Y:S01]  /*12a00*/  @!P0 S2R R3, SR_CgaCtaId ;  /* 0x0000000000038919 */ /* 0x000e220000008800 */
[----:B------:R-:W-:-:S04]  /*12a10*/  @!P0 MOV R0, 0x400 ;  /* 0x0000040000008802 */ /* 0x000fc80000000f00 */
[----:B0-----:R-:W-:-:S05]  /*12a20*/  @!P0 LEA R0, R3, R0, 0x18 ;  /* 0x0000000003008211 */ /* 0x001fca00078ec0ff */
[----:B------:R1:W-:Y:S01]  /*12a30*/  @!P0 STS.128 [R0+0x288d0], R16 ;  /* 0x0288d01000008388 */ /* 0x0003e20000000c00 */
[----:B------:R-:W-:Y:S06]  /*12a40*/  BAR.ARV 0x5, 0x180 ;  /* 0x0146000000007b1d */ /* 0x000fec0000002000 */
.L_x_7945:
        /* <DEDUP_REMOVED lines=12> */
[----:B------:R-:W-:Y:S01]  /*12b10*/  ULOP3.LUT UR36, UR43, 0x2, URZ, 0xfc, !UPT ;  /* 0x000000022b247892 */ /* 0x000fe2000f8efc3f */
[----:B------:R-:W-:Y:S01]  /*12b20*/  IMAD.MOV.U32 R24, RZ, RZ, RZ ;  /* 0x000000ffff187224 */ /* 0x000fe200078e00ff */
[----:B------:R-:W-:Y:S01]  /*12b30*/  ULDC UR37, c[0x0][0xc] ;  /* 0x0000030000257ab9 */ /* 0x000fe20000000800 */
[----:B--2---:R-:W-:-:S06]  /*12b40*/  ULEA UR4, UR5, UR4, 0x18 ;  /* 0x0000000405047291 */ /* 0x004fcc000f8ec03f */
[----:B------:R-:W-:Y:S01]  /*12b50*/  IMAD.U32 R22, RZ, RZ, UR4 ;  /* 0x00000004ff167e24 */ /* 0x000fe2000f8e00ff */
[C---:B0-----:R-:W-:Y:S01]  /*12b60*/  LOP3.LUT R4, R3.reuse, 0x7f, RZ, 0xc0, !PT ;  /* 0x0000007f03047812 */ /* 0x041fe200078ec0ff */
[C---:B------:R-:W-:Y:S02]  /*12b70*/  IMAD.SHL.U32 R30, R3.reuse, 0x8, RZ ;  /* 0x00000008031e7824 */ /* 0x040fe400078e00ff */
[----:B------:R-:W-:-:S03]  /*12b80*/  IMAD.SHL.U32 R2, R3, 0x10, RZ ;  /* 0x0000001003027824 */ /* 0x000fc600078e00ff */
[----:B-1----:R-:W-:Y:S02]  /*12b90*/  LOP3.LUT R0, R30, 0x1f8, RZ, 0xc0, !PT ;  /* 0x000001f81e007812 */ /* 0x002fe400078ec0ff */
[----:B------:R-:W-:Y:S02]  /*12ba0*/  LOP3.LUT R2, R2, 0x70, RZ, 0xc0, !PT ;  /* 0x0000007002027812 */ /* 0x000fe400078ec0ff */
[----:B------:R-:W-:Y:S02]  /*12bb0*/  LOP3.LUT R3, R0, 0x38, R3, 0x78, !PT ;  /* 0x0000003800037812 */ /* 0x000fe400078e7803 */
[----:B------:R-:W-:Y:S02]  /*12bc0*/  SHF.R.U32.HI R0, RZ, 0x3, R4 ;  /* 0x00000003ff007819 */ /* 0x000fe40000011604 */
[----:B------:R-:W-:Y:S02]  /*12bd0*/  LOP3.LUT R34, R3, 0x200, R30, 0xf8, !PT ;  /* 0x0000020003227812 */ /* 0x000fe400078ef81e */
[----:B------:R-:W-:-:S02]  /*12be0*/  LOP3.LUT R2, R0, R2, RZ, 0xfc, !PT ;  /* 0x0000000200027212 */ /* 0x000fc400078efcff */
[----:B------:R-:W-:Y:S01]  /*12bf0*/  LOP3.LUT R30, R30, 0x38, RZ, 0xc0, !PT ;  /* 0x000000381e1e7812 */ /* 0x000fe200078ec0ff */
[----:B------:R-:W-:-:S03]  /*12c00*/  IMAD R0, R34, 0x2, R22 ;  /* 0x0000000222007824 */ /* 0x000fc600078e0216 */
[----:B------:R-:W-:Y:S02]  /*12c10*/  LOP3.LUT R29, R30, 0x40, RZ, 0xfc, !PT ;  /* 0x000000401e1d7812 */ /* 0x000fe400078efcff */
[----:B------:R3:W-:Y:S05]  /*12c20*/  STL [R1+0x4], R0 ;  /* 0x0000040001007387 */ /* 0x0007ea0000100800 */
.L_x_8024:
        /* <DEDUP_REMOVED lines=8> */
[----:B------:R0:W5:Y:S01]  /*12cb0*/  @P0 LDG.E R37, desc[UR54][R2.64] ;  /* 0x0000003602250981 */ /* 0x000162000c1e1900 */
[----:B------:R-:W-:Y:S01]  /*12cc0*/  ISETP.NE.U32.AND P0, PT, RZ, UR4, PT ;  /* 0x00000004ff007c0c */ /* 0x000fe2000bf05070 */
[----:B---3--:R-:W-:Y:S01]  /*12cd0*/  IMAD.MOV.U32 R0, RZ, RZ, RZ ;  /* 0x000000ffff007224 */ /* 0x008fe200078e00ff */
[----:B------:R-:W-:Y:S02]  /*12ce0*/  LOP3.LUT R26, R26, 0xffffffdf, RZ, 0xc0, !PT ;  /* 0xffffffdf1a1a7812 */ /* 0x000fe400078ec0ff */
[----:B------:R-:W-:Y:S01]  /*12cf0*/  ISETP.NE.AND.EX P1, PT, RZ, UR5, PT, P0 ;  /* 0x00000005ff007c0c */ /* 0x000fe2000bf25300 */
[----:B------:R-:W-:Y:S02]  /*12d00*/  ULDC.64 UR4, c[0x0][0xa00] ;  /* 0x0002800000047ab9 */ /* 0x000fe40000000a00 */
[----:B------:R-:W-:Y:S01]  /*12d10*/  ISETP.NE.U32.AND P0, PT, RZ, UR4, PT ;  /* 0x00000004ff007c0c */ /* 0x000fe2000bf05070 */
[----:B0-----:R-:W0:Y:S03]  /*12d20*/  LDC.64 R2, c[0x0][0xa00] ;  /* 0x00028000ff027b82 */ /* 0x001e260000000a00 */
[----:B------:R-:W-:Y:S01]  /*12d30*/  ISETP.NE.AND.EX P2, PT, RZ, UR5, PT, P0 ;  /* 0x00000005ff007c0c */ /* 0x000fe2000bf45300 */
[----:B------:R-:W-:-:S05]  /*12d40*/  ULDC.64 UR4, c[0x0][0x418] ;  /* 0x0001060000047ab9 */ /* 0x000fca0000000a00 */
[----:B-1----:R-:W1:Y:S07]  /*12d50*/  @P1 LDC.64 R4, c[0x0][0xa18] ;  /* 0x00028600ff041b82 */ /* 0x002e6e0000000a00 */
[----:B------:R-:W-:Y:S01]  /*12d60*/  @P2 LOP3.LUT R26, R26, 0x20, RZ, 0xfc, !PT ;  /* 0x000000201a1a2812 */ /* 0x000fe200078efcff */
[----:B0-----:R-:W-:-:S05]  /*12d70*/  IMAD.WIDE R2, R19, 0x4, R2 ;  /* 0x0000000413027825 */ /* 0x001fca00078e0202 */
[----:B--2---:R-:W2:Y:S01]  /*12d80*/  @P2 LDG.E R0, desc[UR54][R2.64] ;  /* 0x0000003602002981 */ /* 0x004ea2000c1e1900 */
[----:B-1----:R-:W-:-:S05]  /*12d90*/  @P1 IMAD.WIDE R4, R19, 0x4, R4 ;  /* 0x0000000413041825 */ /* 0x002fca00078e0204 */
[----:B------:R0:W5:Y:S01]  /*12da0*/  @P1 LDG.E R31, desc[UR54][R4.64] ;  /* 0x00000036041f1981 */ /* 0x000162000c1e1900 */
[----:B------:R-:W-:-:S03]  /*12db0*/  UISETP.NE.U32.AND UP0, UPT, UR4, URZ, UPT ;  /* 0x0000003f0400728c */ /* 0x000fc6000bf05070 */
[----:B------:R-:W-:Y:S01]  /*12dc0*/  ULDC UR4, c[0x0][0x424] ;  /* 0x0001090000047ab9 */ /* 0x000fe20000000800 */
[----:B------:R-:W-:-:S03]  /*12dd0*/  UISETP.NE.AND.EX UP0, UPT, UR5, URZ, UPT, UP0 ;  /* 0x0000003f0500728c */ /* 0x000fc6000bf05300 */
[----:B------:R-:W-:Y:S01]  /*12de0*/  ULDC UR5, c[0x0][0x2f0] ;  /* 0x0000bc0000057ab9 */ /* 0x000fe20000000800 */
[----:B------:R-:W-:-:S04]  /*12df0*/  USEL UR4, UR4, 0x1, UP0 ;  /* 0x0000000104047887 */ /* 0x000fc80008000000 */
[----:B------:R-:W-:Y:S01]  /*12e00*/  UIMAD UR4, UR4, UR5, URZ ;  /* 0x00000005040472a4 */ /* 0x000fe2000f8e023f */
[----:B--2---:R1:W-:Y:S05]  /*12e10*/  STL [R1+0x8], R0 ;  /* 0x0000080001007387 */ /* 0x0043ea0000100800 */
[----:B-1----:R-:W-:Y:S01]  /*12e20*/  IMAD.U32 R0, RZ, RZ, UR4 ;  /* 0x00000004ff007e24 */ /* 0x002fe2000f8e00ff */
[----:B0-----:R-:W-:Y:S06]  /*12e30*/  @P1 BRA `(.L_x_7954) ;  /* 0x0000000000181947 */ /* 0x001fec0003800000 */
[----:B------:R-:W-:Y:S02]  /*12e40*/  ULDC UR4, c[0x0][0x288] ;  /* 0x0000a20000047ab9 */ /* 0x000fe40000000800 */
[----:B-----5:R-:W-:Y:S01]  /*12e50*/  IMAD.U32 R31, RZ, RZ, UR4 ;  /* 0x00000004ff1f7e24 */ /* 0x020fe2000f8e00ff */
[----:B------:R-:W-:Y:S06]  /*12e60*/  @!P2 BRA `(.L_x_7954) ;  /* 0x00000000000ca947 */ /* 0x000fec0003800000 */
[----:B------:R-:W2:Y:S04]  /*12e70*/  LDG.E R4, desc[UR54][R2.64] ;  /* 0x0000003602047981 */ /* 0x000ea8000c1e1900 */
[----:B------:R-:W2:Y:S02]  /*12e80*/  LDG.E R31, desc[UR54][R2.64+0x4] ;  /* 0x00000436021f7981 */ /* 0x000ea4000c1e1900 */
[----:B--2---:R-:W-:-:S07]  /*12e90*/  IMAD.IADD R31, R31, 0x1, -R4 ;  /* 0x000000011f1f7824 */ /* 0x004fce00078e0a04 */
.L_x_7954:
[----:B------:R-:W-:Y:S02]  /*12ea0*/  ULDC.64 UR4, c[0x0][0xa20] ;  /* 0x0002880000047ab9 */ /* 0x000fe40000000a00 */
[----:B------:R-:W-:-:S04]  /*12eb0*/  ISETP.NE.U32.AND P0, PT, RZ, UR4, PT ;  /* 0x00000004ff007c0c */ /* 0x000fc8000bf05070 */
[----:B------:R-:W-:-:S13]  /*12ec0*/  ISETP.NE.AND.EX P0, PT, RZ, UR5, PT, P0 ;  /* 0x00000005ff007c0c */ /* 0x000fda000bf05300 */
[----:B------:R-:W-:Y:S05]  /*12ed0*/  @!P0 BRA `(.L_x_7955) ;  /* 0x0000000000108947 */ /* 0x000fea0003800000 */
[----:B------:R-:W0:Y:S02]  /*12ee0*/  LDC.64 R2, c[0x0][0xa20] ;  /* 0x00028800ff027b82 */ /* 0x000e240000000a00 */
[----:B0-----:R-:W-:-:S05]  /*12ef0*/  IMAD.WIDE R2, R19, 0x4, R2 ;  /* 0x0000000413027825 */ /* 0x001fca00078e0202 */
[----:B------:R0:W5:Y:S01]  /*12f00*/  LDG.E R0, desc[UR54][R2.64] ;  /* 0x0000003602007981 */ /* 0x000162000c1e1900 */
[----:B------:R-:W-:Y:S05]  /*12f10*/  BRA `(.L_x_7956) ;  /* 0x0000000000247947 */ /* 0x000fea0003800000 */
.L_x_7955:
[----:B------:R-:W-:Y:S02]  /*12f20*/  ULDC.64 UR4, c[0x0][0xa08] ;  /* 0x0002820000047ab9 */ /* 0x000fe40000000a00 */
[----:B------:R-:W-:-:S04]  /*12f30*/  ISETP.NE.U32.AND P0, PT, RZ, UR4, PT ;  /* 0x00000004ff007c0c */ /* 0x000fc8000bf05070 */
[----:B------:R-:W-:-:S13]  /*12f40*/  ISETP.NE.AND.EX P0, PT, RZ, UR5, PT, P0 ;  /* 0x00000005ff007c0c */ /* 0x000fda000bf05300 */
[----:B------:R-:W-:Y:S05]  /*12f50*/  @!P0 BRA `(.L_x_7956) ;  /* 0x0000000000148947 */ /* 0x000fea0003800000 */
[----:B------:R-:W0:Y:S02]  /*12f60*/  LDC.64 R2, c[0x0][0xa08] ;  /* 0x00028200ff027b82 */ /* 0x000e240000000a00 */
[----:B0-----:R-:W-:-:S05]  /*12f70*/  IMAD.WIDE R2, R19, 0x4, R2 ;  /* 0x0000000413027825 */ /* 0x001fca00078e0202 */
[----:B------:R-:W2:Y:S04]  /*12f80*/  LDG.E R0, desc[UR54][R2.64] ;  /* 0x0000003602007981 */ /* 0x000ea8000c1e1900 */
[----:B------:R-:W2:Y:S02]  /*12f90*/  LDG.E R5, desc[UR54][R2.64+0x4] ;  /* 0x0000043602057981 */ /* 0x000ea4000c1e1900 */
[----:B--2---:R-:W-:-:S07]  /*12fa0*/  IMAD.IADD R0, R5, 0x1, -R0 ;  /* 0x0000000105007824 */ /* 0x004fce00078e0a00 */
.L_x_7956:
[----:B0-----:R-:W0:Y:S01]  /*12fb0*/  LDC R2, c[0x0][0x448] ;  /* 0x00011200ff027b82 */ /* 0x001e220000000800 */
[----:B------:R-:W-:Y:S01]  /*12fc0*/  IMAD.SHL.U32 R27, R17, 0x80, RZ ;  /* 0x00000080111b7824 */ /* 0x000fe200078e00ff */
[----:B------:R-:W-:Y:S01]  /*12fd0*/  LOP3.LUT R26, R26, 0xffffffef, RZ, 0xc0, !PT ;  /* 0xffffffef1a1a7812 */ /* 0x000fe200078ec0ff */
[----:B-----5:R-:W-:Y:S02]  /*12fe0*/  IMAD.IADD R35, R0, 0x1, -R37 ;  /* 0x0000000100237824 */ /* 0x020fe400078e0a25 */
[----:B------:R-:W-:Y:S01]  /*12ff0*/  VIADD R4, R27, 0x7f ;  /* 0x0000007f1b047836 */ /* 0x000fe20000000000 */
[----:B0-----:R-:W-:Y:S02]  /*13000*/  ISETP.NE.AND P2, PT, R2, 0x1, PT ;  /* 0x000000010200780c */ /* 0x001fe40003f45270 */
[----:B------:R-:W0:Y:S11]  /*13010*/  LDC.64 R2, c[0x0][0x9e0] ;  /* 0x00027800ff027b82 */ /* 0x000e360000000a00 */
[----:B------:R-:W1:Y:S01]  /*13020*/  @P2 LDC R5, c[0x0][0x44c] ;  /* 0x00011300ff052b82 */ /* 0x000e620000000800 */
[----:B------:R-:W-:-:S07]  /*13030*/  @P2 LOP3.LUT R26, R26, 0x10, RZ, 0xfc, !PT ;  /* 0x000000101a1a2812 */ /* 0x000fce00078efcff */
[----:B------:R-:W2:Y:S01]  /*13040*/  @P2 LDC R6, c[0x0][0x450] ;  /* 0x00011400ff062b82 */ /* 0x000ea20000000800 */
[----:B0-----:R-:W-:Y:S01]  /*13050*/  ISETP.GE.AND P1, PT, R3, 0x1, PT ;  /* 0x000000010300780c */ /* 0x001fe20003f26270 */
[----:B-1----:R-:W-:-:S05]  /*13060*/  @P2 IMAD.HI.U32 R5, R4, R5, RZ ;  /* 0x0000000504052227 */ /* 0x002fca00078e00ff */
[----:B--2---:R-:W-:Y:S02]  /*13070*/  @P2 SHF.R.U32.HI R4, RZ, R6, R5 ;  /* 0x00000006ff042219 */ /* 0x004fe40000011605 */
[----:B------:R-:W-:-:S05]  /*13080*/  IADD3 R5, R35, 0x1, -R31 ;  /* 0x0000000123057810 */ /* 0x000fca0007ffe81f */
        /* <DEDUP_REMOVED lines=14> */
.L_x_7959:
[----:B------:R-:W-:-:S13]  /*13170*/  ISETP.NE.AND P0, PT, R3, 0x1, PT ;  /* 0x000000010300780c */ /* 0x000fda0003f05270 */
[----:B------:R-:W0:Y:S02]  /*13180*/  @P0 LDC.64 R4, c[0x0][0x9e8] ;  /* 0x00027a00ff040b82 */ /* 0x000e240000000a00 */
[----:B0-----:R-:W-:-:S05]  /*13190*/  @P0 IMAD.HI.U32 R4, R0, R4, RZ ;  /* 0x0000000400040227 */ /* 0x001fca00078e00ff */
[----:B------:R-:W-:-:S07]  /*131a0*/  @P0 SHF.R.U32.HI R0, RZ, R5, R4 ;  /* 0x00000005ff000219 */ /* 0x000fce0000011604 */
.L_x_7960:
[----:B------:R-:W-:Y:S05]  /*131b0*/  BSYNC B0 ;  /* 0x0000000000007941 */ /* 0x000fea0003800000 */
.L_x_7958:
[----:B------:R-:W-:-:S05]  /*131c0*/  IMAD R5, R0, R3, R3 ;  /* 0x0000000300057224 */ /* 0x000fca00078e0203 */
[----:B------:R-:W-:-:S07]  /*131d0*/  VIMNMX R2, R2, R5, PT ;  /* 0x0000000502027248 */ /* 0x000fce0003fe0100 */
.L_x_7957:
        /* <DEDUP_REMOVED lines=8> */
[----:B------:R-:W-:Y:S01]  /*13260*/  LEA.HI R4, R5, R2, RZ, 0x7 ;  /* 0x0000000205047211 */ /* 0x000fe200078f38ff */
[----:B------:R-:W-:-:S03]  /*13270*/  VIADD R2, R35, 0x7f ;  /* 0x0000007f23027836 */ /* 0x000fc60000000000 */
        /* <DEDUP_REMOVED lines=19> */
.L_x_7963:
[----:B------:R-:W-:-:S13]  /*133b0*/  ISETP.NE.AND P0, PT, R3, 0x1, PT ;  /* 0x000000010300780c */ /* 0x000fda0003f05270 */
[----:B------:R-:W1:Y:S02]  /*133c0*/  @P0 LDC.64 R4, c[0x0][0x9e8] ;  /* 0x00027a00ff040b82 */ /* 0x000e640000000a00 */
[----:B-1----:R-:W-:-:S05]  /*133d0*/  @P0 IMAD.HI.U32 R4, R2, R4, RZ ;  /* 0x0000000402040227 */ /* 0x002fca00078e00ff */
[----:B------:R-:W-:-:S07]  /*133e0*/  @P0 SHF.R.U32.HI R2, RZ, R5, R4 ;  /* 0x00000005ff020219 */ /* 0x000fce0000011604 */
.L_x_7964:
[----:B------:R-:W-:Y:S05]  /*133f0*/  BSYNC B0 ;  /* 0x0000000000007941 */ /* 0x000fea0003800000 */
.L_x_7962:
[----:B------:R-:W-:-:S05]  /*13400*/  IMAD R3, R2, R3, RZ ;  /* 0x0000000302037224 */ /* 0x000fca00078e02ff */
[----:B------:R-:W-:-:S07]  /*13410*/  VIMNMX R0, R0, R3, !PT ;  /* 0x0000000300007248 */ /* 0x000fce0007fe0100 */
.L_x_7961:
[----:B------:R-:W-:Y:S01]  /*13420*/  SHF.R.S32.HI R3, RZ, 0x1f, R0 ;  /* 0x0000001fff037819 */ /* 0x000fe20000011400 */
[----:B------:R-:W-:Y:S03]  /*13430*/  BSSY B7, `(.L_x_7965) ;  /* 0x000037b000077945 */ /* 0x000fe60003800000 */
[----:B------:R-:W-:-:S04]  /*13440*/  LEA.HI R3, R3, R0, RZ, 0x7 ;  /* 0x0000000003037211 */ /* 0x000fc800078f38ff */
[----:B------:R-:W-:-:S04]  /*13450*/  SHF.R.S32.HI R3, RZ, 0x7, R3 ;  /* 0x00000007ff037819 */ /* 0x000fc80000011403 */
[----:B------:R-:W-:-:S04]  /*13460*/  VIMNMX R36, RZ, R3, !PT ;  /* 0x00000003ff247248 */ /* 0x000fc80007fe0100 */
[----:B------:R-:W-:-:S13]  /*13470*/  ISETP.GT.AND P0, PT, R23, R36, PT ;  /* 0x000000241700720c */ /* 0x000fda0003f04270 */
        /* <DEDUP_REMOVED lines=18> */
.L_x_7966:
        /* <DEDUP_REMOVED lines=20> */
.L_x_7969:
[----:B------:R-:W-:Y:S05]  /*136e0*/  BSYNC B6 ;  /* 0x0000000000067941 */ /* 0x000fea0003800000 */
.L_x_7968:
        /* <DEDUP_REMOVED lines=10> */
[----:B------:R-:W-:Y:S01]  /*13790*/  MOV R13, RZ ;  /* 0x000000ff000d7202 */ /* 0x000fe20000000f00 */
[----:B------:R-:W-:Y:S02]  /*137a0*/  IMAD.U32 R5, RZ, RZ, UR7 ;  /* 0x00000007ff057e24 */ /* 0x000fe4000f8e00ff */
[----:B------:R-:W-:Y:S02]  /*137b0*/  IMAD.U32 R6, RZ, RZ, UR8 ;  /* 0x00000008ff067e24 */ /* 0x000fe4000f8e00ff */
[----:B------:R-:W-:-:S02]  /*137c0*/  IMAD.U32 R7, RZ, RZ, UR9 ;  /* 0x00000009ff077e24 */ /* 0x000fc4000f8e00ff */
[----:B------:R-:W-:Y:S02]  /*137d0*/  IMAD.U32 R10, RZ, RZ, UR4 ;  /* 0x00000004ff0a7e24 */ /* 0x000fe4000f8e00ff */
[----:B------:R-:W-:Y:S02]  /*137e0*/  IMAD.U32 R11, RZ, RZ, UR5 ;  /* 0x00000005ff0b7e24 */ /* 0x000fe4000f8e00ff */
[----:B------:R-:W-:Y:S02]  /*137f0*/  IMAD.MOV.U32 R8, RZ, RZ, 0x70 ;  /* 0x00000070ff087424 */ /* 0x000fe400078e00ff */
[----:B-1----:R-:W-:-:S07]  /*13800*/  IMAD.MOV.U32 R12, RZ, RZ, 0x1 ;  /* 0x00000001ff0c7424 */ /* 0x002fce00078e00ff */
[----:B------:R-:W-:-:S07]  /*13810*/  LEPC R20, `(.L_x_7972) ;  /* 0x000000001014794e */ /* 0x000fce0000000000 */
[----:B0-2---:R-:W-:Y:S05]  /*13820*/  CALL.ABS.NOINC R2 ;  /* 0x0000000002007343 */ /* 0x005fea0003c00000 */
.L_x_7972:
        /* <DEDUP_REMOVED lines=15> */
.L_x_7971:
[----:B------:R-:W-:Y:S05]  /*13920*/  BSYNC B6 ;  /* 0x0000000000067941 */ /* 0x000fea0003800000 */
.L_x_7970:
[----:B------:R-:W-:Y:S01]  /*13930*/  ULDC.64 UR4, c[0x0][0x9f8] ;  /* 0x00027e0000047ab9 */ /* 0x000fe20000000a00 */
[----:B------:R-:W-:Y:S01]  /*13940*/  IMAD.MOV.U32 R33, RZ, RZ, R19 ;  /* 0x000000ffff217224 */ /* 0x000fe200078e0013 */
[----:B------:R-:W-:Y:S01]  /*13950*/  ISETP.NE.U32.AND P0, PT, RZ, UR4, PT ;  /* 0x00000004ff007c0c */ /* 0x000fe2000bf05070 */
[----:B------:R-:W1:Y:S01]  /*13960*/  S2R R20, SR_TID.X ;  /* 0x0000000000147919 */ /* 0x000e620000002100 */
[----:B------:R-:W2:Y:S01]  /*13970*/  LDC R9, c[0x0][0x430] ;  /* 0x00010c00ff097b82 */ /* 0x000ea20000000800 */
[----:B------:R-:W3:Y:S01]  /*13980*/  S2R R17, SR_TID.X ;  /* 0x0000000000117919 */ /* 0x000ee20000002100 */
[----:B------:R-:W-:Y:S01]  /*13990*/  ISETP.NE.AND.EX P0, PT, RZ, UR5, PT, P0 ;  /* 0x00000005ff007c0c */ /* 0x000fe2000bf05300 */
[----:B------:R-:W-:Y:S01]  /*139a0*/  VIADD R25, R23, 0xffffffff ;  /* 0xffffffff17197836 */ /* 0x000fe20000000000 */
[----:B------:R-:W-:Y:S01]  /*139b0*/  LOP3.LUT R26, R26, 0xfffffff7, RZ, 0xc0, !PT ;  /* 0xfffffff71a1a7812 */ /* 0x000fe200078ec0ff */
[----:B------:R-:W-:-:S10]  /*139c0*/  ULDC UR4, c[0x0][0x2f4] ;  /* 0x0000bd0000047ab9 */ /* 0x000fd40000000800 */
[----:B------:R-:W4:Y:S02]  /*139d0*/  @P0 LDC.64 R2, c[0x0][0x9f8] ;  /* 0x00027e00ff020b82 */ /* 0x000f240000000a00 */
[----:B----4-:R-:W-:-:S05]  /*139e0*/  @P0 IMAD.WIDE R2, R19, 0x4, R2 ;  /* 0x0000000413020825 */ /* 0x010fca00078e0202 */
[----:B------:R4:W4:Y:S01]  /*139f0*/  @P0 LDG.E R33, desc[UR54][R2.64] ;  /* 0x0000003602210981 */ /* 0x000922000c1e1900 */
[----:B--2---:R-:W-:Y:S01]  /*13a00*/  ISETP.NE.AND P1, PT, R9, 0x1, PT ;  /* 0x000000010900780c */ /* 0x004fe20003f25270 */
[----:B-1----:R-:W-:Y:S01]  /*13a10*/  IMAD.SHL.U32 R20, R20, 0x10, RZ ;  /* 0x0000001014147824 */ /* 0x002fe200078e00ff */
[----:B---3--:R-:W-:Y:S01]  /*13a20*/  LOP3.LUT R17, R17, 0x7f, RZ, 0xc0, !PT ;  /* 0x0000007f11117812 */ /* 0x008fe200078ec0ff */
[----:B------:R-:W-:-:S03]  /*13a30*/  IMAD.SHL.U32 R8, R25, 0x80, RZ ;  /* 0x0000008019087824 */ /* 0x000fc600078e00ff */
[----:B------:R-:W-:Y:S02]  /*13a40*/  SHF.R.U32.HI R17, RZ, 0x3, R17 ;  /* 0x00000003ff117819 */ /* 0x000fe40000011611 */
[----:B------:R-:W-:-:S04]  /*13a50*/  LOP3.LUT R20, R20, 0x70, RZ, 0xc0, !PT ;  /* 0x0000007014147812 */ /* 0x000fc800078ec0ff */
[----:B------:R-:W-:Y:S01]  /*13a60*/  LOP3.LUT R0, R8, R17, R20, 0xfe, !PT ;  /* 0x0000001108007212 */ /* 0x000fe200078efe14 */
[----:B------:R-:W1:Y:S01]  /*13a70*/  @P1 LDC R7, c[0x0][0x434] ;  /* 0x00010d00ff071b82 */ /* 0x000e620000000800 */
[----:B------:R-:W-:Y:S02]  /*13a80*/  @P1 LOP3.LUT R26, R26, 0x8, RZ, 0xfc, !PT ;  /* 0x000000081a1a1812 */ /* 0x000fe400078efcff */
[C---:B------:R-:W-:Y:S01]  /*13a90*/  ISETP.GE.AND P0, PT, R0.reuse, R35, PT ;  /* 0x000000230000720c */ /* 0x040fe20003f06270 */
[----:B------:R-:W-:-:S04]  /*13aa0*/  IMAD.IADD R0, R0, 0x1, R37 ;  /* 0x0000000100007824 */ /* 0x000fc800078e0225 */
[----:B------:R-:W2:Y:S01]  /*13ab0*/  @P1 LDC R5, c[0x0][0x438] ;  /* 0x00010e00ff051b82 */ /* 0x000ea20000000800 */
[----:B------:R-:W-:-:S07]  /*13ac0*/  IMAD.MOV.U32 R4, RZ, RZ, R0 ;  /* 0x000000ffff047224 */ /* 0x000fce00078e0000 */
[----:B----4-:R-:W3:Y:S01]  /*13ad0*/  @!P0 LDC.64 R2, c[0x0][0x428] ;  /* 0x00010a00ff028b82 */ /* 0x010ee20000000a00 */
[----:B-1----:R-:W-:-:S05]  /*13ae0*/  @P1 IMAD.HI.U32 R6, R0, R7, RZ ;  /* 0x0000000700061227 */ /* 0x002fca00078e00ff */
[----:B--2---:R-:W-:-:S05]  /*13af0*/  @P1 SHF.R.U32.HI R4, RZ, R5, R6 ;  /* 0x00000005ff041219 */ /* 0x004fca0000011606 */
[----:B------:R-:W-:-:S04]  /*13b00*/  IMAD.MOV R5, RZ, RZ, -R4 ;  /* 0x000000ffff057224 */ /* 0x000fc800078e0a04 */
[----:B------:R-:W-:Y:S01]  /*13b10*/  IMAD R0, R9, R5, R0 ;  /* 0x0000000509007224 */ /* 0x000fe200078e0200 */
[----:B------:R-:W-:Y:S01]  /*13b20*/  @!P0 SHF.R.S32.HI R5, RZ, 0x1f, R4 ;  /* 0x0000001fff058819 */ /* 0x000fe20000011404 */
[----:B------:R-:W-:-:S05]  /*13b30*/  IMAD.U32 R9, RZ, RZ, UR36 ;  /* 0x00000024ff097e24 */ /* 0x000fca000f8e00ff */
[----:B------:R-:W-:Y:S02]  /*13b40*/  ISETP.NE.AND P2, PT, R9, 0x3, PT ;  /* 0x000000030900780c */ /* 0x000fe40003f45270 */
[----:B------:R-:W-:-:S11]  /*13b50*/  LOP3.LUT R26, R26, 0xfffffffb, RZ, 0xc0, !PT ;  /* 0xfffffffb1a1a7812 */ /* 0x000fd600078ec0ff */
[----:B------:R-:W-:-:S04]  /*13b60*/  @P2 LOP3.LUT R26, R26, 0x4, RZ, 0xfc, !PT ;  /* 0x000000041a1a2812 */ /* 0x000fc800078efcff */
[----:B------:R-:W-:Y:S01]  /*13b70*/  LOP3.LUT R26, R26, 0xfffffffd, RZ, 0xc0, !PT ;  /* 0xfffffffd1a1a7812 */ /* 0x000fe200078ec0ff */
[----:B------:R-:W-:Y:S01]  /*13b80*/  UMOV UR5, 0xffffffff ;  /* 0xffffffff00057882 */ /* 0x000fe20000000000 */
[----:B------:R-:W-:Y:S01]  /*13b90*/  SHF.R.S32.HI R6, RZ, 0x1f, R33 ;  /* 0x0000001fff067819 */ /* 0x000fe20000011421 */
[----:B---3--:R-:W-:-:S04]  /*13ba0*/  @!P0 IMAD.WIDE.U32 R4, R33, R2, R4 ;  /* 0x0000000221048225 */ /* 0x008fc800078e0004 */
[----:B------:R1:W-:Y:S02]  /*13bb0*/  STL [R1], R6 ;  /* 0x0000000601007387 */ /* 0x0003e40000100800 */
[----:B-1----:R-:W-:-:S04]  /*13bc0*/  @!P0 IMAD R6, R6, R2, RZ ;  /* 0x0000000206068224 */ /* 0x002fc800078e02ff */
[----:B------:R-:W-:Y:S02]  /*13bd0*/  @!P0 IMAD R7, R33, R3, R6 ;  /* 0x0000000321078224 */ /* 0x000fe400078e0206 */
[----:B------:R-:W1:Y:S02]  /*13be0*/  @!P0 LDC.64 R2, c[0x0][0x418] ;  /* 0x00010600ff028b82 */ /* 0x000e640000000a00 */
[----:B------:R-:W-:Y:S01]  /*13bf0*/  @!P0 IMAD.IADD R5, R5, 0x1, R7 ;  /* 0x0000000105058824 */ /* 0x000fe200078e0207 */
[----:B-1----:R-:W-:-:S04]  /*13c00*/  @!P0 LEA R2, P1, R4, R2, 0x2 ;  /* 0x0000000204028211 */ /* 0x002fc800078210ff */
[----:B------:R-:W-:Y:S01]  /*13c10*/  @!P0 LEA.HI.X R3, R4, R3, R5, 0x2, P1 ;  /* 0x0000000304038211 */ /* 0x000fe200008f1405 */
[----:B------:R-:W-:-:S06]  /*13c20*/  IMAD.MOV.U32 R4, RZ, RZ, RZ ;  /* 0x000000ffff047224 */ /* 0x000fcc00078e00ff */
[----:B------:R1:W5:Y:S01]  /*13c30*/  @!P0 LDG.E R4, desc[UR54][R2.64] ;  /* 0x0000003602048981 */ /* 0x000362000c1e1900 */
[----:B------:R-:W-:-:S13]  /*13c40*/  ISETP.GE.AND P0, PT, R30, UR4, PT ;  /* 0x000000041e007c0c */ /* 0x000fda000bf06270 */
[----:B------:R-:W-:Y:S02]  /*13c50*/  @P0 LOP3.LUT R26, R26, 0x2, RZ, 0xfc, !PT ;  /* 0x000000021a1a0812 */ /* 0x000fe400078efcff */
[----:B------:R-:W-:Y:S02]  /*13c60*/  ISETP.GE.AND P0, PT, R29, UR4, PT ;  /* 0x000000041d007c0c */ /* 0x000fe4000bf06270 */
[----:B------:R-:W-:-:S11]  /*13c70*/  LOP3.LUT R26, R26, 0xfffffffe, RZ, 0xc0, !PT ;  /* 0xfffffffe1a1a7812 */ /* 0x000fd600078ec0ff */
[----:B------:R-:W-:Y:S01]  /*13c80*/  @P0 LOP3.LUT R26, R26, 0x1, RZ, 0xfc, !PT ;  /* 0x000000011a1a0812 */ /* 0x000fe200078efcff */
[----:B-1----:R-:W-:Y:S06]  /*13c90*/  BRA.DIV UR5, `(.L_x_7973) ;  /* 0x0000004205987947 */ /* 0x002fec000b800000 */
.L_x_8041:
[----:B------:R-:W-:Y:S01]  /*13ca0*/  SHF.R.S32.HI R32, RZ, 0x1f, R18 ;  /* 0x0000001fff207819 */ /* 0x000fe20000011412 */
[----:B------:R-:W-:Y:S06]  /*13cb0*/  @!P2 BRA `(.L_x_7974) ;  /* 0x000000000004a947 */ /* 0x000fec0003800000 */
[----:B------:R-:W-:Y:S01]  /*13cc0*/  BPT.TRAP 0x1 ;  /* 0x000000040000795c */ /* 0x000fe20000300000 */
.L_x_7974:
        /* <DEDUP_REMOVED lines=20> */
[----:B0-----:R-:W-:Y:S01]  /*13e10*/  LEA.HI.X R23, R2, UR5, R7, 0x1, P0 ;  /* 0x0000000502177c11 */ /* 0x001fe200080f0c07 */
[----:B------:R-:W-:Y:S01]  /*13e20*/  IMAD R7, R24, 0x8, R22 ;  /* 0x0000000818077824 */ /* 0x000fe200078e0216 */
[----:B------:R-:W-:-:S04]  /*13e30*/  SHF.L.U32 R2, R28, 0x1f, RZ ;  /* 0x0000001f1c027819 */ /* 0x000fc800000006ff */
[----:B------:R-:W0:Y:S02]  /*13e40*/  SYNCS.PHASECHK.TRANS64.TRYWAIT P0, [R7+URZ+0x28840], R2 ;  /* 0x02884002070075a7 */ /* 0x000e24000800017f */
[----:B0-----:R-:W-:Y:S05]  /*13e50*/  @!P0 BRA `(.L_x_7976) ;  /* 0x00000040005c8947 */ /* 0x001fea0003800000 */
.L_x_8042:
[----:B------:R-:W-:Y:S05]  /*13e60*/  BSYNC B0 ;  /* 0x0000000000007941 */ /* 0x000fea0003800000 */
.L_x_7975:
        /* <DEDUP_REMOVED lines=21> */
[----:B------:R-:W-:Y:S01]  /*13fc0*/  IMAD.IADD R0, R3, 0x1, R0 ;  /* 0x0000000103007824 */ /* 0x000fe200078e0200 */
[----:B------:R-:W-:Y:S01]  /*13fd0*/  SHF.R.U32.HI R9, RZ, 0x3, R9 ;  /* 0x00000003ff097819 */ /* 0x000fe20000011609 */
[----:B------:R-:W-:-:S03]  /*13fe0*/  UMOV UR4, 0xffffffff ;  /* 0xffffffff00047882 */ /* 0x000fc60000000000 */
[----:B------:R-:W-:Y:S02]  /*13ff0*/  IADD3 R6, -R9, R35, -R8 ;  /* 0x0000002309067210 */ /* 0x000fe40007ffe908 */
        /* <DEDUP_REMOVED lines=82> */
.L_x_8060:
        /* <DEDUP_REMOVED lines=11> */
.L_x_7978:
        /* <DEDUP_REMOVED lines=11> */
.L_x_7979:
[----:B-1----:R1:W5:Y:S01]  /*14680*/  LDL.LU R2, [R1+0x8] ;  /* 0x0000080001027983 */ /* 0x0023620000300800 */
[----:B------:R1:W-:Y:S02]  /*14690*/  SYNCS.ARRIVE.TRANS64.A1T0 RZ, [R7+URZ+0x28830], RZ ;  /* 0x028830ff07ff79a7 */ /* 0x0003e4000810003f */
[----:B------:R-:W-:Y:S05]  /*146a0*/  WARPSYNC.ALL ;  /* 0x0000000000007948 */ /* 0x000fea0003800000 */
[----:B------:R-:W-:Y:S01]  /*146b0*/  ULDC.64 UR4, c[0x0][0x298] ;  /* 0x0000a60000047ab9 */ /* 0x000fe20000000a00 */
[----:B------:R-:W-:Y:S01]  /*146c0*/  BSSY B6, `(.L_x_7980) ;  /* 0x000001c000067945 */ /* 0x000fe20003800000 */
[----:B------:R-:W-:Y:S01]  /*146d0*/  BAR.SYNC.DEFER_BLOCKING 0x8, 0x180 ;  /* 0x0206000000007b1d */ /* 0x000fe20000010000 */
[----:B-----5:R-:W-:Y:S01]  /*146e0*/  SHF.R.S32.HI R0, RZ, 0x1f, R2 ;  /* 0x0000001fff007819 */ /* 0x020fe20000011402 */
[----:B0-----:R-:W-:-:S04]  /*146f0*/  IMAD.WIDE.U32 R4, R2, UR4, RZ ;  /* 0x0000000402047c25 */ /* 0x001fc8000f8e00ff */
[----:B------:R-:W-:Y:S01]  /*14700*/  IMAD R0, R0, UR4, RZ ;  /* 0x0000000400007c24 */ /* 0x000fe2000f8e02ff */
[----:B------:R0:W-:Y:S03]  /*14710*/  STL.64 [R1+0x8], R4 ;  /* 0x0000080401007387 */ /* 0x0001e60000100a00 */
[----:B------:R-:W-:Y:S02]  /*14720*/  IMAD R0, R2, UR5, R0 ;  /* 0x0000000502007c24 */ /* 0x000fe4000f8e0200 */
[----:B------:R-:W-:Y:S02]  /*14730*/  VIADD R2, R22, 0x10400 ;  /* 0x0001040016027836 */ /* 0x000fe40000000000 */
[----:B------:R-:W-:-:S03]  /*14740*/  IMAD.IADD R0, R5, 0x1, R0 ;  /* 0x0000000105007824 */ /* 0x000fc600078e0200 */
[----:B------:R-:W-:Y:S02]  /*14750*/  LOP3.LUT P0, RZ, R2, 0x3ff, RZ, 0xc0, !PT ;  /* 0x000003ff02ff7812 */ /* 0x000fe4000780c0ff */
[----:B------:R0:W-:Y:S11]  /*14760*/  STL [R1+0x14], R0 ;  /* 0x0000140001007387 */ /* 0x0001f60000100800 */
[----:B0-----:R-:W-:Y:S05]  /*14770*/  @!P0 BRA `(.L_x_7981) ;  /* 0x0000000000408947 */ /* 0x001fea0003800000 */
        /* <DEDUP_REMOVED lines=16> */
.L_x_7981:
[----:B------:R-:W-:Y:S05]  /*14880*/  BSYNC B6 ;  /* 0x0000000000067941 */ /* 0x000fea0003800000 */
.L_x_7980:
[----:B------:R-:W2:Y:S01]  /*14890*/  LDL.LU R2, [R1+0x14] ;  /* 0x0000140001027983 */ /* 0x000ea20000300800 */
[----:B------:R-:W0:Y:S01]  /*148a0*/  LDC R4, c[0x0][0x448] ;  /* 0x00011200ff047b82 */ /* 0x000e220000000800 */
[----:B------:R-:W-:Y:S02]  /*148b0*/  ULDC.64 UR4, c[0x0][0x2d8] ;  /* 0x0000b60000047ab9 */ /* 0x000fe40000000a00 */
[----:B------:R-:W3:Y:S01]  /*148c0*/  LDL.LU.64 R20, [R1+0x8] ;  /* 0x0000080001147983 */ /* 0x000ee20000300a00 */
[----:B------:R-:W-:Y:S01]  /*148d0*/  IMAD R0, R32, UR4, RZ ;  /* 0x0000000420007c24 */ /* 0x000fe2000f8e02ff */
[----:B------:R-:W-:Y:S02]  /*148e0*/  LOP3.LUT P5, RZ, R26, 0x20, RZ, 0xc0, !PT ;  /* 0x000000201aff7812 */ /* 0x000fe400078ac0ff */
[----:B------:R4:W5:Y:S01]  /*148f0*/  LDL R8, [R1+0x4] ;  /* 0x0000040001087983 */ /* 0x0009620000100800 */
[----:B------:R-:W-:Y:S01]  /*14900*/  IMAD R5, R18, UR5, R0 ;  /* 0x0000000512057c24 */ /* 0x000fe2000f8e0200 */
[----:B------:R-:W-:-:S02]  /*14910*/  SHF.R.S32.HI R0, RZ, 0x1f, R19 ;  /* 0x0000001fff007819 */ /* 0x000fc40000011413 */
[----:B-1----:R-:W-:Y:S02]  /*14920*/  SEL R7, R19, RZ, !P5 ;  /* 0x000000ff13077207 */ /* 0x002fe40006800000 */
[----:B------:R-:W-:Y:S02]  /*14930*/  SEL R0, R0, RZ, !P5 ;  /* 0x000000ff00007207 */ /* 0x000fe40006800000 */
[----:B0-----:R-:W-:-:S13]  /*14940*/  ISETP.NE.AND P6, PT, R4, 0x1, PT ;  /* 0x000000010400780c */ /* 0x001fda0003fc5270 */
[----:B------:R-:W0:Y:S01]  /*14950*/  @P6 LDC R4, c[0x0][0x44c] ;  /* 0x00011300ff046b82 */ /* 0x000e220000000800 */
[----:B--2---:R-:W-:Y:S02]  /*14960*/  IMAD.MOV.U32 R3, RZ, RZ, R2 ;  /* 0x000000ffff037224 */ /* 0x004fe400078e0002 */
[----:B---3--:R-:W-:Y:S01]  /*14970*/  IMAD.MOV.U32 R2, RZ, RZ, R20 ;  /* 0x000000ffff027224 */ /* 0x008fe200078e0014 */
[----:B------:R-:W1:Y:S03]  /*14980*/  S2R R21, SR_TID.X ;  /* 0x0000000000157919 */ /* 0x000e660000002100 */
[----:B------:R-:W-:Y:S01]  /*14990*/  IMAD.WIDE.U32 R2, R18, UR4, R2 ;  /* 0x0000000412027c25 */ /* 0x000fe2000f8e0002 */
[----:B------:R-:W2:Y:S01]  /*149a0*/  S2R R20, SR_TID.X ;  /* 0x0000000000147919 */ /* 0x000ea20000002100 */
[----:B------:R-:W-:Y:S02]  /*149b0*/  ULDC.64 UR4, c[0x0][0x2e0] ;  /* 0x0000b80000047ab9 */ /* 0x000fe40000000a00 */
[----:B------:R-:W-:-:S02]  /*149c0*/  IMAD R0, R0, UR4, RZ ;  /* 0x0000000400007c24 */ /* 0x000fc4000f8e02ff */
[----:B------:R-:W-:Y:S02]  /*149d0*/  IMAD.IADD R3, R3, 0x1, R5 ;  /* 0x0000000103037824 */ /* 0x000fe400078e0205 */
[C---:B------:R-:W-:Y:S02]  /*149e0*/  IMAD R5, R7.reuse, UR5, R0 ;  /* 0x0000000507057c24 */ /* 0x040fe4000f8e0200 */
[----:B------:R-:W3:Y:S01]  /*149f0*/  @P6 LDC R0, c[0x0][0x450] ;  /* 0x00011400ff006b82 */ /* 0x000ee20000000800 */
[----:B------:R-:W-:Y:S01]  /*14a00*/  IMAD.WIDE.U32 R2, R7, UR4, R2 ;  /* 0x0000000407027c25 */ /* 0x000fe2000f8e0002 */
[----:B------:R-:W-:-:S03]  /*14a10*/  ULDC.64 UR4, c[0x0][0x2d0] ;  /* 0x0000b40000047ab9 */ /* 0x000fc60000000a00 */
[----:B------:R-:W-:Y:S02]  /*14a20*/  IMAD.IADD R3, R3, 0x1, R5 ;  /* 0x0000000103037824 */ /* 0x000fe400078e0205 */
[----:B-1----:R-:W-:Y:S01]  /*14a30*/  IMAD.SHL.U32 R21, R21, 0x10, RZ ;  /* 0x0000001015157824 */ /* 0x002fe200078e00ff */
[----:B--2---:R-:W-:-:S04]  /*14a40*/  LOP3.LUT R20, R20, 0x7f, RZ, 0xc0, !PT ;  /* 0x0000007f14147812 */ /* 0x004fc800078ec0ff */
[----:B------:R-:W-:Y:S02]  /*14a50*/  LOP3.LUT R21, R21, 0x70, RZ, 0xc0, !PT ;  /* 0x0000007015157812 */ /* 0x000fe400078ec0ff */
[----:B------:R-:W-:-:S04]  /*14a60*/  SHF.R.U32.HI R20, RZ, 0x3, R20 ;  /* 0x00000003ff147819 */ /* 0x000fc80000011614 */
[----:B------:R-:W-:-:S05]  /*14a70*/  LOP3.LUT R20, R20, R21, RZ, 0xfc, !PT ;  /* 0x0000001514147212 */ /* 0x000fca00078efcff */
[----:B------:R-:W-:-:S04]  /*14a80*/  IMAD.IADD R6, R20, 0x1, R27 ;  /* 0x0000000114067824 */ /* 0x000fc800078e021b */
[----:B0-----:R-:W-:-:S04]  /*14a90*/  @P6 IMAD.HI.U32 R5, R6, R4, RZ ;  /* 0x0000000406056227 */ /* 0x001fc800078e00ff */
[----:B------:R-:W-:Y:S01]  /*14aa0*/  IMAD.MOV.U32 R4, RZ, RZ, R6 ;  /* 0x000000ffff047224 */ /* 0x000fe200078e0006 */
[----:B---3--:R-:W-:Y:S02]  /*14ab0*/  @P6 SHF.R.U32.HI R4, RZ, R0, R5 ;  /* 0x00000000ff046219 */ /* 0x008fe40000011605 */
[----:B------:R-:W0:Y:S03]  /*14ac0*/  LDC R5, c[0x0][0x448] ;  /* 0x00011200ff057b82 */ /* 0x000e260000000800 */
[----:B------:R-:W-:Y:S01]  /*14ad0*/  IMAD.MOV R0, RZ, RZ, -R4 ;  /* 0x000000ffff007224 */ /* 0x000fe200078e0a04 */
[----:B------:R-:W1:Y:S01]  /*14ae0*/  S2R R20, SR_TID.X ;  /* 0x0000000000147919 */ /* 0x000e620000002100 */
[----:B------:R-:W-:-:S04]  /*14af0*/  IMAD.WIDE.U32 R2, R4, UR4, R2 ;  /* 0x0000000404027c25 */ /* 0x000fc8000f8e0002 */
[----:B0-----:R-:W-:Y:S01]  /*14b00*/  IMAD R0, R5, R0, R6 ;  /* 0x0000000005007224 */ /* 0x001fe200078e0206 */
        /* <DEDUP_REMOVED lines=14> */
[----:B------:R-:W-:Y:S02]  /*14bf0*/  LEA.HI.X R4, R2, UR5, R3, 0x1, P0 ;  /* 0x0000000502047c11 */ /* 0x000fe400080f0c03 */
[----:B------:R-:W-:Y:S01]  /*14c00*/  ISETP.GE.AND P0, PT, R30, UR4, PT ;  /* 0x000000041e007c0c */ /* 0x000fe2000bf06270 */
[----:B------:R-:W-:Y:S01]  /*14c10*/  UMOV UR4, 0xffffffff ;  /* 0xffffffff00047882 */ /* 0x000fe20000000000 */
[----:B-1----:R-:W-:-:S04]  /*14c20*/  LOP3.LUT R20, R20, 0x7f, RZ, 0xc0, !PT ;  /* 0x0000007f14147812 */ /* 0x002fc800078ec0ff */
[----:B------:R-:W-:Y:S01]  /*14c30*/  SHF.R.U32.HI R9, RZ, 0x3, R20 ;  /* 0x00000003ff097819 */ /* 0x000fe20000011614 */
[----:B----4-:R-:W-:Y:S06]  /*14c40*/  BRA.DIV UR4, `(.L_x_7982) ;  /* 0x0000003e04c07947 */ /* 0x010fec000b800000 */
[----:B------:R-:W0:Y:S01]  /*14c50*/  SHFL.IDX PT, R14, R0, RZ, 0x181f ;  /* 0x00181fff000e7589 */ /* 0x000e2200000e0000 */
[----:B------:R-:W-:Y:S02]  /*14c60*/  IMAD R31, R31, R5, RZ ;  /* 0x000000051f1f7224 */ /* 0x000fe400078e02ff */
        /* <DEDUP_REMOVED lines=8> */
[----:B-----5:R-:W-:Y:S04]  /*14cf0*/  @!P2 LDGSTS.E.BYPASS.LTC128B.128 [R8+0x10400], desc[UR54][R2.64], !P0 ;  /* 0x104000000208afae */ /* 0x020fe8000c101d76 */
        /* <DEDUP_REMOVED lines=60> */
[----:B0-----:R1:W-:Y:S02]  /*150c0*/  @!P2 LDGSTS.E.BYPASS.LTC128B.128 [R8+0x17400], desc[UR54][R2.64+0x80], !P1 ;  /* 0x174000800208afae */ /* 0x0013e4000c901d76 */
.L_x_8077:
        /* <DEDUP_REMOVED lines=11> */
.L_x_7984:
[----:B------:R-:W-:Y:S05]  /*15180*/  BSYNC B0 ;  /* 0x0000000000007941 */ /* 0x000fea0003800000 */
.L_x_7983:
[----:B------:R-:W-:Y:S01]  /*15190*/  NOP ;  /* 0x0000000000007918 */ /* 0x000fe20000000000 */
[----:B------:R-:W-:-:S13]  /*151a0*/  PLOP3.LUT P0, PT, PT, PT, PT, 0x80, 0x0 ;  /* 0x000000000000781c */ /* 0x000fda0003f0f070 */
.L_x_7985:
        /* <DEDUP_REMOVED lines=14> */
[----:B0-----:R-:W3:Y:S01]  /*15290*/  LDL.LU R2, [R1+0x10] ;  /* 0x0000100001027983 */ /* 0x001ee20000300800 */
[----:B------:R0:W-:Y:S01]  /*152a0*/  SYNCS.ARRIVE.TRANS64.A1T0 RZ, [R22+URZ+0x28800], RZ ;  /* 0x028800ff16ff79a7 */ /* 0x0001e2000810003f */
[----:B------:R-:W-:Y:S01]  /*152b0*/  BSSY B0, `(.L_x_7986) ;  /* 0x0000005000007945 */ /* 0x000fe20003800000 */
[----:B------:R-:W1:Y:S01]  /*152c0*/  SYNCS.PHASECHK.TRANS64.TRYWAIT P1, [R22+URZ+0x28820], R3 ;  /* 0x02882003160075a7 */ /* 0x000e62000802017f */
[----:B---3--:R-:W-:-:S05]  /*152d0*/  VIADD R6, R2, 0xfffffffe ;  /* 0xfffffffe02067836 */ /* 0x008fca0000000000 */
[----:B------:R-:W-:Y:S01]  /*152e0*/  ISETP.GE.AND P0, PT, R6, R36, PT ;  /* 0x000000240600720c */ /* 0x000fe20003f06270 */
[----:B01----:R-:W-:-:S12]  /*152f0*/  @!P1 BRA `(.L_x_7987) ;  /* 0x0000004000949947 */ /* 0x003fd80003800000 */
.L_x_8078:
[----:B------:R-:W-:Y:S05]  /*15300*/  BSYNC B0 ;  /* 0x0000000000007941 */ /* 0x000fea0003800000 */
.L_x_7986:
[----:B------:R-:W-:Y:S04]  /*15310*/  BSSY B0, `(.L_x_7988) ;  /* 0x000010d000007945 */ /* 0x000fe80003800000 */
[----:B------:R-:W-:Y:S05]  /*15320*/  @!P0 BRA `(.L_x_7989) ;  /* 0x00000010002c8947 */ /* 0x000fea0003800000 */
[----:B------:R-:W-:Y:S01]  /*15330*/  ULDC UR4, c[0x0][0x2f4] ;  /* 0x0000bd0000047ab9 */ /* 0x000fe20000000800 */
[----:B------:R-:W-:Y:S01]  /*15340*/  IMAD.MOV.U32 R20, RZ, RZ, R28 ;  /* 0x000000ffff147224 */ /* 0x000fe200078e001c */
[----:B------:R-:W-:Y:S01]  /*15350*/  ISETP.GE.AND P2, PT, R30, UR4, PT ;  /* 0x000000041e007c0c */ /* 0x000fe2000bf46270 */
[----:B------:R-:W-:Y:S01]  /*15360*/  IMAD.MOV.U32 R10, RZ, RZ, R24 ;  /* 0x000000ffff0a7224 */ /* 0x000fe200078e0018 */
[----:B------:R-:W-:Y:S01]  /*15370*/  ISETP.GE.AND P1, PT, R29, UR4, PT ;  /* 0x000000041d007c0c */ /* 0x000fe2000bf26270 */
[----:B------:R-:W-:-:S12]  /*15380*/  IMAD.MOV.U32 R31, RZ, RZ, R25 ;  /* 0x000000ffff1f7224 */ /* 0x000fd800078e0019 */
.L_x_8002:
[----:B------:R-:W3:Y:S01]  /*15390*/  LDL R4, [R1] ;  /* 0x0000000001047983 */ /* 0x000ee20000100800 */
[----:B0-----:R-:W0:Y:S01]  /*153a0*/  LDC R3, c[0x0][0x430] ;  /* 0x00010c00ff037b82 */ /* 0x001e220000000800 */
[----:B------:R-:W1:Y:S01]  /*153b0*/  S2R R2, SR_TID.X ;  /* 0x0000000000027919 */ /* 0x000e620000002100 */
[----:B0-----:R-:W-:Y:S02]  /*153c0*/  ISETP.NE.AND P0, PT, R3, 0x1, PT ;  /* 0x000000010300780c */ /* 0x001fe40003f05270 */
[C---:B-1----:R-:W-:Y:S01]  /*153d0*/  LOP3.LUT R0, R2.reuse, 0x7f, RZ, 0xc0, !PT ;  /* 0x0000007f02007812 */ /* 0x042fe200078ec0ff */
[----:B------:R-:W-:-:S10]  /*153e0*/  IMAD.SHL.U32 R5, R2, 0x10, RZ ;  /* 0x0000001002057824 */ /* 0x000fd400078e00ff */
[----:B------:R-:W0:Y:S08]  /*153f0*/  @P0 LDC R3, c[0x0][0x438] ;  /* 0x00010e00ff030b82 */ /* 0x000e300000000800 */
[----:B------:R-:W1:Y:S01]  /*15400*/  @P0 LDC R2, c[0x0][0x434] ;  /* 0x00010d00ff020b82 */ /* 0x000e620000000800 */
[----:B------:R-:W-:Y:S02]  /*15410*/  SHF.R.U32.HI R0, RZ, 0x3, R0 ;  /* 0x00000003ff007819 */ /* 0x000fe40000011600 */
[----:B------:R-:W-:-:S03]  /*15420*/  LOP3.LUT R5, R5, 0x70, RZ, 0xc0, !PT ;  /* 0x0000007005057812 */ /* 0x000fc600078ec0ff */
[----:B------:R-:W-:-:S05]  /*15430*/  IMAD R0, R6, 0x80, R0 ;  /* 0x0000008006007824 */ /* 0x000fca00078e0200 */
[----:B------:R-:W-:Y:S01]  /*15440*/  IADD3 R7, R5, R0, R37 ;  /* 0x0000000005077210 */ /* 0x000fe20007ffe025 */
[----:B------:R-:W-:Y:S05]  /*15450*/  YIELD ;  /* 0x0000000000007946 */ /* 0x000fea0003800000 */
[----:B------:R-:W-:Y:S01]  /*15460*/  IMAD.MOV.U32 R8, RZ, RZ, R7 ;  /* 0x000000ffff087224 */ /* 0x000fe200078e0007 */
[----:B------:R-:W-:Y:S01]  /*15470*/  ULDC.64 UR4, c[0x0][0x428] ;  /* 0x00010a0000047ab9 */ /* 0x000fe20000000a00 */
[----:B-1----:R-:W-:-:S05]  /*15480*/  @P0 IMAD.HI.U32 R0, R7, R2, RZ ;  /* 0x0000000207000227 */ /* 0x002fca00078e00ff */
[----:B0-----:R-:W-:-:S04]  /*15490*/  @P0 SHF.R.U32.HI R8, RZ, R3, R0 ;  /* 0x00000003ff080219 */ /* 0x001fc80000011600 */
[--C-:B------:R-:W-:Y:S01]  /*154a0*/  SHF.R.S32.HI R3, RZ, 0x1f, R8.reuse ;  /* 0x0000001fff037819 */ /* 0x100fe20000011408 */
[----:B------:R-:W-:-:S04]  /*154b0*/  IMAD.MOV.U32 R2, RZ, RZ, R8 ;  /* 0x000000ffff027224 */ /* 0x000fc800078e0008 */
[----:B------:R-:W-:-:S04]  /*154c0*/  IMAD.WIDE.U32 R2, R33, UR4, R2 ;  /* 0x0000000421027c25 */ /* 0x000fc8000f8e0002 */
[----:B---3--:R-:W-:-:S04]  /*154d0*/  IMAD R0, R4, UR4, RZ ;  /* 0x0000000404007c24 */ /* 0x008fc8000f8e02ff */
[----:B------:R-:W-:Y:S01]  /*154e0*/  IMAD R5, R33, UR5, R0 ;  /* 0x0000000521057c24 */ /* 0x000fe2000f8e0200 */
[----:B------:R-:W-:Y:S02]  /*154f0*/  ULDC.64 UR4, c[0x0][0x418] ;  /* 0x0001060000047ab9 */ /* 0x000fe40000000a00 */
[----:B------:R-:W-:Y:S01]  /*15500*/  LEA R4, P0, R2, UR4, 0x2 ;  /* 0x0000000402047c11 */ /* 0x000fe2000f8010ff */
[----:B------:R-:W-:Y:S01]  /*15510*/  IMAD.IADD R3, R5, 0x1, R3 ;  /* 0x0000000105037824 */ /* 0x000fe200078e0203 */
[----:B------:R-:W-:-:S04]  /*15520*/  ULDC UR4, c[0x0][0x430] ;  /* 0x00010c0000047ab9 */ /* 0x000fc80000000800 */
[----:B------:R-:W-:-:S05]  /*15530*/  LEA.HI.X R5, R2, UR5, R3, 0x2, P0 ;  /* 0x0000000502057c11 */ /* 0x000fca00080f1403 */
[----:B------:R0:W3:Y:S01]  /*15540*/  LDG.E R0, desc[UR54][R4.64] ;  /* 0x0000003604007981 */ /* 0x0000e2000c1e1900 */
[----:B------:R-:W-:Y:S02]  /*15550*/  IMAD.U32 R9, RZ, RZ, UR36 ;  /* 0x00000024ff097e24 */ /* 0x000fe4000f8e00ff */
[----:B------:R-:W-:-:S03]  /*15560*/  VIADD R24, R10, 0x1 ;  /* 0x000000010a187836 */ /* 0x000fc60000000000 */
[----:B------:R-:W-:Y:S01]  /*15570*/  ISETP.NE.AND P3, PT, R9, 0x3, PT ;  /* 0x000000030900780c */ /* 0x000fe20003f65270 */
[----:B------:R-:W-:Y:S01]  /*15580*/  IMAD.MOV R2, RZ, RZ, -R8 ;  /* 0x000000ffff027224 */ /* 0x000fe200078e0a08 */
[----:B------:R-:W-:-:S03]  /*15590*/  ISETP.NE.AND P0, PT, R24, 0x2, PT ;  /* 0x000000021800780c */ /* 0x000fc60003f05270 */
[----:B0-----:R-:W-:Y:S01]  /*155a0*/  IMAD R4, R2, UR4, R7 ;  /* 0x0000000402047c24 */ /* 0x001fe2000f8e0207 */
[----:B------:R-:W-:Y:S01]  /*155b0*/  SEL R28, RZ, 0x1, P0 ;  /* 0x00000001ff1c7807 */ /* 0x000fe20000000000 */
[----:B------:R-:W-:Y:S01]  /*155c0*/  IMAD.MOV.U32 R25, RZ, RZ, R6 ;  /* 0x000000ffff197224 */ /* 0x000fe200078e0006 */
[----:B------:R-:W-:Y:S02]  /*155d0*/  SEL R24, R24, RZ, P0 ;  /* 0x000000ff18187207 */ /* 0x000fe40000000000 */
[----:B------:R-:W-:Y:S02]  /*155e0*/  LOP3.LUT R28, R20, R28, RZ, 0x3c, !PT ;  /* 0x0000001c141c7212 */ /* 0x000fe400078e3cff */
[----:B---3--:R-:W-:Y:S01]  /*155f0*/  SHF.R.S32.HI R27, RZ, 0x1f, R0 ;  /* 0x0000001fff1b7819 */ /* 0x008fe20000011400 */
[----:B------:R-:W-:Y:S06]  /*15600*/  @!P3 BRA `(.L_x_7990) ;  /* 0x000000000004b947 */ /* 0x000fec0003800000 */
[----:B------:R-:W-:Y:S01]  /*15610*/  BPT.TRAP 0x1 ;  /* 0x000000040000795c */ /* 0x000fe20000300000 */
.L_x_7990:
[----:B------:R-:W-:Y:S01]  /*15620*/  IMAD R6, R24, 0x8, R22 ;  /* 0x0000000818067824 */ /* 0x000fe200078e0216 */
[----:B------:R-:W-:Y:S01]  /*15630*/  SHF.L.U32 R3, R28, 0x1f, RZ ;  /* 0x0000001f1c037819 */ /* 0x000fe200000006ff */
[----:B------:R-:W-:Y:S03]  /*15640*/  BSSY B1, `(.L_x_7991) ;  /* 0x0000003000017945 */ /* 0x000fe60003800000 */
[----:B------:R-:W0:Y:S02]  /*15650*/  SYNCS.PHASECHK.TRANS64.TRYWAIT P0, [R6+URZ+0x28840], R3 ;  /* 0x02884003060075a7 */ /* 0x000e24000800017f */
[----:B0-----:R-:W-:Y:S05]  /*15660*/  @!P0 BRA `(.L_x_7992) ;  /* 0x0000003c00cc8947 */ /* 0x001fea0003800000 */
.L_x_8079:
[----:B------:R-:W-:Y:S05]  /*15670*/  BSYNC B1 ;  /* 0x0000000000017941 */ /* 0x000fea0003800000 */
.L_x_7991:
        /* <DEDUP_REMOVED lines=71> */
.L_x_8097:
        /* <DEDUP_REMOVED lines=9> */
.L_x_7994:
        /* <DEDUP_REMOVED lines=11> */
.L_x_7995:
[----:B------:R1:W-:Y:S01]  /*15c30*/  SYNCS.ARRIVE.TRANS64.A1T0 RZ, [R6+URZ+0x28830], RZ ;  /* 0x028830ff06ff79a7 */ /* 0x0003e2000810003f */
[----:B------:R-:W-:Y:S05]  /*15c40*/  @!P4 BRA `(.L_x_7996) ;  /* 0x000000000004c947 */ /* 0x000fea0003800000 */
[----:B------:R-:W-:Y:S01]  /*15c50*/  BPT.TRAP 0x1 ;  /* 0x000000040000795c */ /* 0x000fe20000300000 */
.L_x_7996:
[----:B------:R-:W-:Y:S01]  /*15c60*/  SHF.L.U32 R2, R20, 0x1f, RZ ;  /* 0x0000001f14027819 */ /* 0x000fe200000006ff */
[----:B-1----:R-:W-:Y:S01]  /*15c70*/  IMAD R6, R10, 0x8, R22 ;  /* 0x000000080a067824 */ /* 0x002fe200078e0216 */
[----:B------:R-:W-:Y:S03]  /*15c80*/  BSSY B1, `(.L_x_7997) ;  /* 0x0000003000017945 */ /* 0x000fe60003800000 */
[----:B------:R-:W1:Y:S02]  /*15c90*/  SYNCS.PHASECHK.TRANS64.TRYWAIT P0, [R6+URZ+0x28860], R2 ;  /* 0x02886002060075a7 */ /* 0x000e64000800017f */
[----:B-1----:R-:W-:Y:S05]  /*15ca0*/  @!P0 BRA `(.L_x_7998) ;  /* 0x00000040009c8947 */ /* 0x002fea0003800000 */
.L_x_8098:
[----:B------:R-:W-:Y:S05]  /*15cb0*/  BSYNC B1 ;  /* 0x0000000000017941 */ /* 0x000fea0003800000 */
.L_x_7997:
[----:B------:R-:W3:Y:S01]  /*15cc0*/  S2R R3, SR_TID.X ;  /* 0x0000000000037919 */ /* 0x000ee20000002100 */
[----:B------:R-:W-:Y:S01]  /*15cd0*/  UMOV UR4, 0xffffffff ;  /* 0xffffffff00047882 */ /* 0x000fe20000000000 */
[----:B------:R-:W-:Y:S02]  /*15ce0*/  IMAD R8, R31, -0x80, R35 ;  /* 0xffffff801f087824 */ /* 0x000fe400078e0223 */
[----:B0-----:R-:W-:Y:S01]  /*15cf0*/  IMAD R7, R10, 0x4000, R34 ;  /* 0x000040000a077824 */ /* 0x001fe200078e0222 */
[----:B---3--:R-:W-:-:S04]  /*15d00*/  LOP3.LUT R3, R3, 0x7f, RZ, 0xc0, !PT ;  /* 0x0000007f03037812 */ /* 0x008fc800078ec0ff */
[----:B------:R-:W-:-:S05]  /*15d10*/  SHF.R.U32.HI R3, RZ, 0x3, R3 ;  /* 0x00000003ff037819 */ /* 0x000fca0000011603 */
[----:B------:R-:W-:Y:S01]  /*15d20*/  IMAD.IADD R8, R8, 0x1, -R3 ;  /* 0x0000000108087824 */ /* 0x000fe200078e0a03 */
[----:B------:R-:W-:Y:S06]  /*15d30*/  BRA.DIV UR4, `(.L_x_7999) ;  /* 0x00000042048c7947 */ /* 0x000fec000b800000 */
[----:B-1----:R-:W0:Y:S01]  /*15d40*/  SHFL.IDX PT, R2, R17, RZ, 0x181f ;  /* 0x00181fff11027589 */ /* 0x002e2200000e0000 */
[----:B------:R-:W-:-:S03]  /*15d50*/  IMAD R7, R7, 0x2, R22 ;  /* 0x0000000207077824 */ /* 0x000fc600078e0216 */
[----:B------:R-:W1:Y:S04]  /*15d60*/  SHFL.IDX PT, R3, R23, RZ, 0x181f ;  /* 0x00181fff17037589 */ /* 0x000e6800000e0000 */
[----:B--2---:R-:W-:Y:S01]  /*15d70*/  SHFL.IDX PT, R14, R17, 0x7, 0x181f ;  /* 0x00f81f00110e7f89 */ /* 0x004fe200000e0000 */
        /* <DEDUP_REMOVED lines=54> */
[----:B--2---:R0:W-:Y:S02]  /*160e0*/  LDGSTS.E.BYPASS.LTC128B.128 [R7+0x7400], desc[UR54][R2.64+0x80], !P0 ;  /* 0x0740008002077fae */ /* 0x0041e4000c101d76 */
.L_x_8116:
        /* <DEDUP_REMOVED lines=29> */
.L_x_8000:
        /* <DEDUP_REMOVED lines=11> */
.L_x_8001:
[C---:B------:R-:W-:Y:S01]  /*16370*/  ISETP.GT.AND P0, PT, R25.reuse, R36, PT ;  /* 0x000000241900720c */ /* 0x040fe20003f04270 */
[----:B------:R0:W-:Y:S01]  /*16380*/  SYNCS.ARRIVE.TRANS64.A1T0 RZ, [R6+URZ+0x28850], RZ ;  /* 0x028850ff06ff79a7 */ /* 0x0001e2000810003f */
[----:B------:R-:W-:Y:S02]  /*16390*/  IMAD.MOV.U32 R20, RZ, RZ, R28 ;  /* 0x000000ffff147224 */ /* 0x000fe400078e001c */
[----:B------:R-:W-:Y:S02]  /*163a0*/  IMAD.MOV.U32 R10, RZ, RZ, R24 ;  /* 0x000000ffff0a7224 */ /* 0x000fe400078e0018 */
[----:B------:R-:W-:Y:S02]  /*163b0*/  IMAD.MOV.U32 R31, RZ, RZ, R25 ;  /* 0x000000ffff1f7224 */ /* 0x000fe400078e0019 */
[----:B0-----:R-:W-:-:S05]  /*163c0*/  VIADD R6, R25, 0xffffffff ;  /* 0xffffffff19067836 */ /* 0x001fca0000000000 */
[----:B------:R-:W-:Y:S05]  /*163d0*/  @P0 BRA `(.L_x_8002) ;  /* 0xffffffec00ec0947 */ /* 0x000fea000383ffff */
.L_x_7989:
[----:B------:R-:W-:Y:S05]  /*163e0*/  BSYNC B0 ;  /* 0x0000000000007941 */ /* 0x000fea0003800000 */
.L_x_7988:
        /* <DEDUP_REMOVED lines=17> */
.L_x_8004:
[----:B------:R-:W-:Y:S05]  /*16500*/  BSYNC B0 ;  /* 0x0000000000007941 */ /* 0x000fea0003800000 */
.L_x_8003:
[----:B------:R-:W-:-:S05]  /*16510*/  IMAD.U32 R0, RZ, RZ, UR36 ;  /* 0x00000024ff007e24 */ /* 0x000fca000f8e00ff */
[----:B------:R-:W-:-:S13]  /*16520*/  ISETP.NE.AND P0, PT, R0, 0x3, PT ;  /* 0x000000030000780c */ /* 0x000fda0003f05270 */
[----:B------:R-:W-:Y:S05]  /*16530*/  @!P0 BRA `(.L_x_8005) ;  /* 0x0000000000048947 */ /* 0x000fea0003800000 */
[----:B------:R-:W-:Y:S01]  /*16540*/  BPT.TRAP 0x1 ;  /* 0x000000040000795c */ /* 0x000fe20000300000 */
.L_x_8005:
[----:B------:R-:W-:Y:S01]  /*16550*/  IMAD R0, R24, 0x8, R22 ;  /* 0x0000000818007824 */ /* 0x000fe200078e0216 */
[----:B0-----:R-:W-:Y:S01]  /*16560*/  SHF.L.U32 R3, R28, 0x1f, RZ ;  /* 0x0000001f1c037819 */ /* 0x001fe200000006ff */
[----:B------:R-:W-:Y:S01]  /*16570*/  BSSY B0, `(.L_x_8006) ;  /* 0x0000004000007945 */ /* 0x000fe20003800000 */
[----:B------:R-:W-:Y:S02]  /*16580*/  IMAD R6, R25, -0x80, R35 ;  /* 0xffffff8019067824 */ /* 0x000fe400078e0223 */
[----:B------:R-:W0:Y:S02]  /*16590*/  SYNCS.PHASECHK.TRANS64.TRYWAIT P0, [R0+URZ+0x28860], R3 ;  /* 0x02886003000075a7 */ /* 0x000e24000800017f */
[----:B0-----:R-:W-:Y:S05]  /*165a0*/  @!P0 BRA `(.L_x_8007) ;  /* 0x0000004000f88947 */ /* 0x001fea0003800000 */
.L_x_8117:
[----:B------:R-:W-:Y:S05]  /*165b0*/  BSYNC B0 ;  /* 0x0000000000007941 */ /* 0x000fea0003800000 */
.L_x_8006:
        /* <DEDUP_REMOVED lines=70> */
.L_x_8135:
        /* <DEDUP_REMOVED lines=11> */
.L_x_8009:
        /* <DEDUP_REMOVED lines=11> */
.L_x_8010:
[----:B------:R0:W-:Y:S01]  /*16b80*/  SYNCS.ARRIVE.TRANS64.A1T0 RZ, [R0+URZ+0x28850], RZ ;  /* 0x028850ff00ff79a7 */ /* 0x0001e2000810003f */
[----:B------:R-:W-:-:S05]  /*16b90*/  VIADD R24, R24, 0x1 ;  /* 0x0000000118187836 */ /* 0x000fca0000000000 */
[----:B------:R-:W-:-:S04]  /*16ba0*/  ISETP.NE.AND P0, PT, R24, 0x2, PT ;  /* 0x000000021800780c */ /* 0x000fc80003f05270 */
[----:B------:R-:W-:Y:S02]  /*16bb0*/  SEL R3, RZ, 0x1, P0 ;  /* 0x00000001ff037807 */ /* 0x000fe40000000000 */
[----:B------:R-:W-:Y:S02]  /*16bc0*/  SEL R24, R24, RZ, P0 ;  /* 0x000000ff18187207 */ /* 0x000fe40000000000 */
[----:B0-----:R-:W-:-:S07]  /*16bd0*/  LOP3.LUT R28, R28, R3, RZ, 0x3c, !PT ;  /* 0x000000031c1c7212 */ /* 0x001fce00078e3cff */
.L_x_7967:
[----:B------:R-:W-:Y:S05]  /*16be0*/  BSYNC B7 ;  /* 0x0000000000077941 */ /* 0x000fea0003800000 */
.L_x_7965:
        /* <DEDUP_REMOVED lines=11> */
.L_x_8011:
        /* <DEDUP_REMOVED lines=36> */
.L_x_8145:
[----:B------:R-:W-:Y:S02]  /*16ee0*/  ULDC UR4, c[0x0][0xc38] ;  /* 0x00030e0000047ab9 */ /* 0x000fe40000000800 */
[----:B------:R-:W-:-:S04]  /*16ef0*/  IMAD.U32 R7, RZ, RZ, UR4 ;  /* 0x00000004ff077e24 */ /* 0x000fc8000f8e00ff */
[----:B--2---:R-:W-:-:S04]  /*16f00*/  IMAD R3, R14, R7, RZ ;  /* 0x000000070e037224 */ /* 0x004fc800078e02ff */
[----:B------:R-:W-:-:S05]  /*16f10*/  IMAD.IADD R8, R0, 0x1, R3 ;  /* 0x0000000100087824 */ /* 0x000fca00078e0203 */
[----:B------:R-:W-:-:S13]  /*16f20*/  ISETP.GT.AND P6, PT, R8, R5, PT ;  /* 0x000000050800720c */ /* 0x000fda0003fc4270 */
[----:B------:R-:W-:Y:S05]  /*16f30*/  @P6 BRA `(.L_x_8014) ;  /* 0x00000000009c6947 */ /* 0x000fea0003800000 */
.L_x_8019:
        /* <DEDUP_REMOVED lines=14> */
.L_x_8017:
[----:B------:R-:W-:Y:S05]  /*17020*/  BSYNC B0 ;  /* 0x0000000000007941 */ /* 0x000fea0003800000 */
.L_x_8016:
[----:B------:R-:W-:-:S03]  /*17030*/  UMOV UR4, 0xffffffff ;  /* 0xffffffff00047882 */ /* 0x000fc60000000000 */
[----:B------:R-:W-:Y:S05]  /*17040*/  BRA.DIV UR4, `(.L_x_8018) ;  /* 0x0000004a04047947 */ /* 0x000fea000b800000 */
[----:B-----5:R-:W3:Y:S02]  /*17050*/  SHFL.UP PT, R14, R4, 0x1, RZ ;  /* 0x04200000040e7989 */ /* 0x020ee400000e00ff */
[----:B---3--:R-:W-:-:S05]  /*17060*/  SEL R13, R14, RZ, P1 ;  /* 0x000000ff0e0d7207 */ /* 0x008fca0000800000 */
[----:B------:R-:W-:-:S05]  /*17070*/  IMAD.IADD R13, R4, 0x1, R13 ;  /* 0x00000001040d7824 */ /* 0x000fca00078e020d */
[----:B------:R-:W3:Y:S02]  /*17080*/  SHFL.UP PT, R14, R13, 0x2, RZ ;  /* 0x044000000d0e7989 */ /* 0x000ee400000e00ff */
        /* <DEDUP_REMOVED lines=12> */
.L_x_8153:
[----:B------:R-:W-:Y:S02]  /*17150*/  ULDC UR4, c[0x0][0xc38] ;  /* 0x00030e0000047ab9 */ /* 0x000fe40000000800 */
[----:B------:R-:W-:-:S04]  /*17160*/  IMAD.U32 R7, RZ, RZ, UR4 ;  /* 0x00000004ff077e24 */ /* 0x000fc8000f8e00ff */
[----:B--2---:R-:W-:-:S04]  /*17170*/  IMAD R3, R14, R7, RZ ;  /* 0x000000070e037224 */ /* 0x004fc800078e02ff */
[----:B------:R-:W-:-:S05]  /*17180*/  IMAD.IADD R8, R3, 0x1, R8 ;  /* 0x0000000103087824 */ /* 0x000fca00078e0208 */
[----:B------:R-:W-:-:S13]  /*17190*/  ISETP.GT.AND P6, PT, R8, R5, PT ;  /* 0x000000050800720c */ /* 0x000fda0003fc4270 */
[----:B------:R-:W-:Y:S05]  /*171a0*/  @!P6 BRA `(.L_x_8019) ;  /* 0xfffffffc0064e947 */ /* 0x000fea000383ffff */
.L_x_8014:
        /* <DEDUP_REMOVED lines=8> */
.L_x_8157:
[----:B------:R-:W-:Y:S01]  /*17230*/  ISETP.NE.AND P0, PT, R0, RZ, PT ;  /* 0x000000ff0000720c */ /* 0x000fe20003f05270 */
[----:B------:R-:W-:-:S12]  /*17240*/  IMAD.MOV.U32 R14, RZ, RZ, RZ ;  /* 0x000000ffff0e7224 */ /* 0x000fd800078e00ff */
[----:B------:R-:W-:Y:S05]  /*17250*/  @!P0 BRA `(.L_x_8021) ;  /* 0x0000000000108947 */ /* 0x000fea0003800000 */
[----:B------:R-:W-:Y:S01]  /*17260*/  UMOV UR4, 0xffffffff ;  /* 0xffffffff00047882 */ /* 0x000fe20000000000 */
[----:B------:R-:W-:Y:S02]  /*17270*/  VIADD R12, R8, 0xffffffff ;  /* 0xffffffff080c7836 */ /* 0x000fe40000000000 */
[----:B------:R-:W-:Y:S05]  /*17280*/  BRA.DIV UR4, `(.L_x_8022) ;  /* 0x0000004a04787947 */ /* 0x000fea000b800000 */
[----:B------:R4:W0:Y:S02]  /*17290*/  SHFL.IDX PT, R14, R6, R12, 0x1f ;  /* 0x00001f0c060e7589 */ /* 0x00082400000e0000 */
.L_x_8021:
[----:B------:R-:W5:Y:S01]  /*172a0*/  LDC.64 R2, c[0x0][0xc90] ;  /* 0x00032400ff027b82 */ /* 0x000f620000000a00 */
[----:B------:R-:W-:-:S04]  /*172b0*/  IMAD.IADD R19, R8, 0x1, R19 ;  /* 0x0000000108137824 */ /* 0x000fc800078e0213 */
[----:B-----5:R-:W-:-:S05]  /*172c0*/  IMAD.WIDE R2, R19, 0x4, R2 ;  /* 0x0000000413027825 */ /* 0x020fca00078e0202 */
[----:B-1--4-:R1:W3:Y:S01]  /*172d0*/  LDG.E R6, desc[UR54][R2.64] ;  /* 0x0000003602067981 */ /* 0x0122e2000c1e1900 */
[----:B0-----:R-:W-:-:S04]  /*172e0*/  IMAD R16, R14, R7, R16 ;  /* 0x000000070e107224 */ /* 0x001fc800078e0210 */
[----:B------:R-:W-:Y:S02]  /*172f0*/  IMAD.IADD R5, R5, 0x1, -R16 ;  /* 0x0000000105057824 */ /* 0x000fe400078e0a10 */
[----:B-1----:R-:W-:Y:S02]  /*17300*/  IMAD.MOV.U32 R2, RZ, RZ, RZ ;  /* 0x000000ffff027224 */ /* 0x002fe400078e00ff */
[----:B---3--:R-:W-:-:S05]  /*17310*/  IMAD R0, R4, R6, RZ ;  /* 0x0000000604007224 */ /* 0x008fca00078e02ff */
[----:B--2---:R-:W-:-:S04]  /*17320*/  IABS R8, R0 ;  /* 0x0000000000087213 */ /* 0x004fc80000000000 */
[----:B------:R-:W0:Y:S08]  /*17330*/  I2F.RP R9, R8 ;  /* 0x0000000800097306 */ /* 0x000e300000209400 */
[----:B0-----:R-:W0:Y:S02]  /*17340*/  MUFU.RCP R9, R9 ;  /* 0x0000000900097308 */ /* 0x001e240000001000 */
[----:B0-----:R-:W-:Y:S01]  /*17350*/  VIADD R10, R9, 0xffffffe ;  /* 0x0ffffffe090a7836 */ /* 0x001fe20000000000 */
[----:B------:R-:W-:-:S05]  /*17360*/  IABS R9, R0 ;  /* 0x0000000000097213 */ /* 0x000fca0000000000 */
[----:B------:R-:W0:Y:S01]  /*17370*/  F2I.FTZ.U32.TRUNC.NTZ R3, R10 ;  /* 0x0000000a00037305 */ /* 0x000e22000021f000 */
[----:B------:R-:W-:Y:S02]  /*17380*/  IMAD.MOV R9, RZ, RZ, -R9 ;  /* 0x000000ffff097224 */ /* 0x000fe400078e0a09 */
[----:B0-----:R-:W-:-:S04]  /*17390*/  IMAD.MOV R11, RZ, RZ, -R3 ;  /* 0x000000ffff0b7224 */ /* 0x001fc800078e0a03 */
[----:B------:R-:W-:-:S04]  /*173a0*/  IMAD R11, R11, R8, RZ ;  /* 0x000000080b0b7224 */ /* 0x000fc800078e02ff */
[----:B------:R-:W-:Y:S01]  /*173b0*/  IMAD.HI.U32 R2, R3, R11, R2 ;  /* 0x0000000b03027227 */ /* 0x000fe200078e0002 */
[----:B------:R-:W-:-:S05]  /*173c0*/  IABS R3, R5 ;  /* 0x0000000500037213 */ /* 0x000fca0000000000 */
        /* <DEDUP_REMOVED lines=18> */
[----:B------:R-:W-:-:S04]  /*174f0*/  IABS R7, R6 ;  /* 0x0000000600077213 */ /* 0x000fc80000000000 */
[----:B------:R-:W0:Y:S08]  /*17500*/  I2F.RP R9, R7 ;  /* 0x0000000700097306 */ /* 0x000e300000209400 */
[----:B0-----:R-:W0:Y:S02]  /*17510*/  MUFU.RCP R9, R9 ;  /* 0x0000000900097308 */ /* 0x001e240000001000 */
[----:B0-----:R-:W-:-:S06]  /*17520*/  VIADD R3, R9, 0xffffffe ;  /* 0x0ffffffe09037836 */ /* 0x001fcc0000000000 */
[----:B------:R-:W0:Y:S02]  /*17530*/  F2I.FTZ.U32.TRUNC.NTZ R3, R3 ;  /* 0x0000000300037305 */ /* 0x000e24000021f000 */
[----:B0-----:R-:W-:-:S04]  /*17540*/  IMAD.MOV R0, RZ, RZ, -R3 ;  /* 0x000000ffff007224 */ /* 0x001fc800078e0a03 */
[----:B------:R-:W-:Y:S01]  /*17550*/  IMAD R5, R0, R7, RZ ;  /* 0x0000000700057224 */ /* 0x000fe200078e02ff */
[----:B------:R-:W-:-:S03]  /*17560*/  IABS R0, R6 ;  /* 0x0000000600007213 */ /* 0x000fc60000000000 */
[----:B------:R-:W-:Y:S01]  /*17570*/  IMAD.HI.U32 R2, R3, R5, R2 ;  /* 0x0000000503027227 */ /* 0x000fe200078e0002 */
[----:B------:R-:W-:-:S03]  /*17580*/  IABS R5, R11 ;  /* 0x0000000b00057213 */ /* 0x000fc60000000000 */
[----:B------:R-:W-:Y:S02]  /*17590*/  IMAD.MOV R0, RZ, RZ, -R0 ;  /* 0x000000ffff007224 */ /* 0x000fe400078e0a00 */
[----:B------:R-:W-:-:S04]  /*175a0*/  IMAD.HI.U32 R2, R2, R5, RZ ;  /* 0x0000000502027227 */ /* 0x000fc800078e00ff */
[----:B------:R-:W-:Y:S02]  /*175b0*/  IMAD R0, R2, R0, R5 ;  /* 0x0000000002007224 */ /* 0x000fe400078e0205 */
[----:B------:R-:W-:-:S03]  /*175c0*/  IMAD.IADD R3, R11, 0x1, R8 ;  /* 0x000000010b037824 */ /* 0x000fc600078e0208 */
        /* <DEDUP_REMOVED lines=15> */
.L_x_8015:
[----:B------:R-:W-:Y:S01]  /*176c0*/  UMOV UR4, URZ ;  /* 0x0000003f00047c82 */ /* 0x000fe20008000000 */
[----:B------:R-:W-:Y:S01]  /*176d0*/  UMOV UR5, URZ ;  /* 0x0000003f00057c82 */ /* 0x000fe20008000000 */
[----:B------:R-:W-:Y:S01]  /*176e0*/  ULDC UR6, c[0x0][0xc3c] ;  /* 0x00030f0000067ab9 */ /* 0x000fe20000000800 */
[----:B------:R-:W-:Y:S02]  /*176f0*/  IMAD.MOV.U32 R16, RZ, RZ, R5 ;  /* 0x000000ffff107224 */ /* 0x000fe400078e0005 */
[----:B------:R-:W-:Y:S02]  /*17700*/  IMAD.U32 R17, RZ, RZ, UR4 ;  /* 0x00000004ff117e24 */ /* 0x000fe4000f8e00ff */
[----:B------:R-:W-:Y:S02]  /*17710*/  IMAD.U32 R18, RZ, RZ, UR5 ;  /* 0x00000005ff127e24 */ /* 0x000fe4000f8e00ff */
[----:B------:R-:W-:-:S07]  /*17720*/  IMAD.U32 R19, RZ, RZ, UR6 ;  /* 0x00000006ff137e24 */ /* 0x000fce000f8e00ff */
.L_x_8023:
        /* <DEDUP_REMOVED lines=10> */
.L_x_8012:
[----:B------:R-:W-:Y:S02]  /*177d0*/  ULDC UR4, c[0x0][0xc3c] ;  /* 0x00030f0000047ab9 */ /* 0x000fe40000000800 */
[----:B----4-:R-:W-:-:S13]  /*177e0*/  ISETP.GE.AND P0, PT, R19, UR4, PT ;  /* 0x0000000413007c0c */ /* 0x010fda000bf06270 */
[----:B------:R-:W-:Y:S05]  /*177f0*/  @!P0 BRA `(.L_x_8024) ;  /* 0xffffffb4000c8947 */ /* 0x000fea000383ffff */
[----:B------:R-:W-:Y:S05]  /*17800*/  BSYNC B8 ;  /* 0x0000000000087941 */ /* 0x000fea0003800000 */
.L_x_7953:
[----:B-1----:R-:W4:Y:S01]  /*17810*/  LDL.LU R0, [R1+0x18] ;  /* 0x0000180001007983 */ /* 0x002f220000300800 */
[----:B------:R-:W-:Y:S01]  /*17820*/  BSSY B0, `(.L_x_8025) ;  /* 0x000000b000007945 */ /* 0x000fe20003800000 */
[----:B------:R-:W1:Y:S01]  /*17830*/  S2R R5, SR_CgaCtaId ;  /* 0x0000000000057919 */ /* 0x000e620000008800 */
[----:B----4-:R-:W-:-:S05]  /*17840*/  VIADD R0, R0, 0x1 ;  /* 0x0000000100007836 */ /* 0x010fca0000000000 */
        /* <DEDUP_REMOVED lines=8> */
.L_x_8160:
[----:B------:R-:W-:Y:S05]  /*178d0*/  BSYNC B0 ;  /* 0x0000000000007941 */ /* 0x000fea0003800000 */
.L_x_8025:
[----:B------:R-:W-:-:S03]  /*178e0*/  UMOV UR4, 0xffffffff ;  /* 0xffffffff00047882 */ /* 0x000fc60000000000 */
[----:B------:R-:W-:Y:S05]  /*178f0*/  BRA.DIV UR4, `(.L_x_8027) ;  /* 0x0000004604147947 */ /* 0x000fea000b800000 */
[----:B-1----:R-:W1:Y:S02]  /*17900*/  S2R R0, SR_TID.X ;  /* 0x0000000000007919 */ /* 0x002e640000002100 */
[----:B-1----:R-:W-:-:S04]  /*17910*/  SHF.R.U32.HI R0, RZ, 0x5, R0 ;  /* 0x00000005ff007819 */ /* 0x002fc80000011600 */
[----:B------:R-:W-:-:S05]  /*17920*/  LOP3.LUT R0, R0, 0x3, RZ, 0xc0, !PT ;  /* 0x0000000300007812 */ /* 0x000fca00078ec0ff */
[----:B------:R1:W4:Y:S02]  /*17930*/  SHFL.IDX PT, R14, R0, RZ, 0x1f ;  /* 0x00001fff000e7589 */ /* 0x00032400000e0000 */
.L_x_8163:
[----:B----4-:R-:W-:Y:S01]  /*17940*/  ISETP.NE.AND P0, PT, R14, RZ, PT ;  /* 0x000000ff0e00720c */ /* 0x010fe20003f05270 */
[----:B------:R-:W-:-:S12]  /*17950*/  BSSY B0, `(.L_x_8028) ;  /* 0x0000024000007945 */ /* 0x000fd80003800000 */
[----:B------:R-:W-:Y:S05]  /*17960*/  @P0 BRA `(.L_x_8029) ;  /* 0x0000000000880947 */ /* 0x000fea0003800000 */
[----:B------:R-:W-:-:S03]  /*17970*/  UMOV UR4, 0xffffffff ;  /* 0xffffffff00047882 */ /* 0x000fc60000000000 */
[----:B------:R-:W-:Y:S05]  /*17980*/  BRA.DIV UR4, `(.L_x_8030) ;  /* 0x0000004604247947 */ /* 0x000fea000b800000 */
[----:B------:R-:W-:-:S13]  /*17990*/  ELECT P6, URZ, PT ;  /* 0x00000000003f782f */ /* 0x000fda00038c0000 */
.L_x_8166:
[----:B------:R-:W-:Y:S05]  /*179a0*/  @!P6 BRA `(.L_x_8029) ;  /* 0x000000000078e947 */ /* 0x000fea0003800000 */
[----:B------:R-:W-:-:S06]  /*179b0*/  ULOP3.LUT UR4, UR43, 0x2, URZ, 0xfc, !UPT ;  /* 0x000000022b047892 */ /* 0x000fcc000f8efc3f */
[----:B-1----:R-:W-:-:S05]  /*179c0*/  IMAD.U32 R0, RZ, RZ, UR4 ;  /* 0x00000004ff007e24 */ /* 0x002fca000f8e00ff */
[----:B------:R-:W-:-:S13]  /*179d0*/  ISETP.NE.AND P0, PT, R0, 0x3, PT ;  /* 0x000000030000780c */ /* 0x000fda0003f05270 */
[----:B------:R-:W-:Y:S05]  /*179e0*/  @!P0 BRA `(.L_x_8031) ;  /* 0x0000000000048947 */ /* 0x000fea0003800000 */
[----:B------:R-:W-:Y:S01]  /*179f0*/  BPT.TRAP 0x1 ;  /* 0x000000040000795c */ /* 0x000fe20000300000 */
.L_x_8031:
[----:B------:R-:W-:Y:S01]  /*17a00*/  IMAD R5, R24, 0x8, R7 ;  /* 0x0000000818057824 */ /* 0x000fe200078e0207 */
[----:B------:R-:W-:Y:S01]  /*17a10*/  SHF.L.U32 R0, R28, 0x1f, RZ ;  /* 0x0000001f1c007819 */ /* 0x000fe200000006ff */
[----:B------:R-:W-:-:S03]  /*17a20*/  VIADD R24, R24, 0x1 ;  /* 0x0000000118187836 */ /* 0x000fc60000000000 */
[----:B------:R-:W1:Y:S02]  /*17a30*/  SYNCS.PHASECHK.TRANS64.TRYWAIT P1, [R5+URZ+0x28840], R0 ;  /* 0x02884000050075a7 */ /* 0x000e64000802017f */
[----:B------:R-:W-:-:S04]  /*17a40*/  ISETP.NE.AND P2, PT, R24, 0x2, PT ;  /* 0x000000021800780c */ /* 0x000fc80003f45270 */
[----:B------:R-:W-:Y:S01]  /*17a50*/  SEL R3, RZ, 0x1, P2 ;  /* 0x00000001ff037807 */ /* 0x000fe20001000000 */
[----:B-1----:R-:W-:Y:S08]  /*17a60*/  @!P1 BRA `(.L_x_8032) ;  /* 0x00000044000c9947 */ /* 0x002ff00003800000 */
.L_x_8167:
[----:B------:R-:W-:Y:S02]  /*17a70*/  SEL R24, R24, RZ, P2 ;  /* 0x000000ff18187207 */ /* 0x000fe40001000000 */
[----:B------:R-:W-:Y:S01]  /*17a80*/  LOP3.LUT R2, R28, R3, RZ, 0x3c, !PT ;  /* 0x000000031c027212 */ /* 0x000fe200078e3cff */
[----:B------:R-:W-:Y:S06]  /*17a90*/  @!P0 BRA `(.L_x_8033) ;  /* 0x0000000000048947 */ /* 0x000fec0003800000 */
[----:B------:R-:W-:Y:S01]  /*17aa0*/  BPT.TRAP 0x1 ;  /* 0x000000040000795c */ /* 0x000fe20000300000 */
.L_x_8033:
[----:B------:R-:W-:Y:S01]  /*17ab0*/  IMAD R3, R24, 0x8, R7 ;  /* 0x0000000818037824 */ /* 0x000fe200078e0207 */
[----:B------:R-:W-:-:S04]  /*17ac0*/  SHF.L.U32 R2, R2, 0x1f, RZ ;  /* 0x0000001f02027819 */ /* 0x000fc800000006ff */
[----:B------:R-:W4:Y:S02]  /*17ad0*/  SYNCS.PHASECHK.TRANS64.TRYWAIT P1, [R3+URZ+0x28840], R2 ;  /* 0x02884002030075a7 */ /* 0x000f24000802017f */
[----:B----4-:R-:W-:Y:S05]  /*17ae0*/  @!P1 BRA `(.L_x_8034) ;  /* 0x0000004400009947 */ /* 0x010fea0003800000 */
.L_x_8168:
[----:B------:R-:W-:Y:S05]  /*17af0*/  @!P0 BRA `(.L_x_8035) ;  /* 0x0000000000048947 */ /* 0x000fea0003800000 */
[----:B------:R-:W-:Y:S01]  /*17b00*/  BPT.TRAP 0x1 ;  /* 0x000000040000795c */ /* 0x000fe20000300000 */
.L_x_8035:
[----:B------:R-:W5:Y:S02]  /*17b10*/  SYNCS.PHASECHK.TRANS64.TRYWAIT P1, [R5+URZ+0x28860], R0 ;  /* 0x02886000050075a7 */ /* 0x000f64000802017f */
[----:B-----5:R-:W-:Y:S05]  /*17b20*/  @!P1 BRA `(.L_x_8036) ;  /* 0x0000004400049947 */ /* 0x020fea0003800000 */
.L_x_8169:
[----:B------:R-:W-:Y:S05]  /*17b30*/  @!P0 BRA `(.L_x_8037) ;  /* 0x0000000000048947 */ /* 0x000fea0003800000 */
[----:B------:R-:W-:Y:S01]  /*17b40*/  BPT.TRAP 0x1 ;  /* 0x000000040000795c */ /* 0x000fe20000300000 */
.L_x_8037:
[----:B------:R0:W0:Y:S02]  /*17b50*/  SYNCS.PHASECHK.TRANS64.TRYWAIT P0, [R3+URZ+0x28860], R2 ;  /* 0x02886002030075a7 */ /* 0x000024000800017f */
[----:B0-----:R-:W-:Y:S05]  /*17b60*/  @!P0 NANOSLEEP.SYNCS 0x989680 ;  /* 0x009896800000895d */ /* 0x001fea0003900000 */
[----:B------:R-:W0:Y:S02]  /*17b70*/  @!P0 SYNCS.PHASECHK.TRANS64 P0, [R3+URZ+0x28860], R2 ;  /* 0x02886002030085a7 */ /* 0x000e24000800007f */
[----:B0-----:R-:W-:Y:S05]  /*17b80*/  @!P0 BRA `(.L_x_8037) ;  /* 0xfffffffc00f08947 */ /* 0x001fea000383ffff */
.L_x_8029:
[----:B------:R-:W-:Y:S05]  /*17b90*/  BSYNC B0 ;  /* 0x0000000000007941 */ /* 0x000fea0003800000 */
.L_x_8028:
[----:B------:R-:W-:Y:S05]  /*17ba0*/  EXIT ;  /* 0x000000000000794d */ /* 0x000fea0003800000 */
.L_x_7847:
[----:B0-----:R-:W-:-:S04]  /*17bb0*/  IMAD.U32 R3, RZ, RZ, UR41 ;  /* 0x00000029ff037e24 */ /* 0x001fc8000f8e00ff */
[----:B------:R0:W1:Y:S03]  /*17bc0*/  SYNCS.PHASECHK.TRANS64.TRYWAIT P1, [R3+URZ+0x28800], R0 ;  /* 0x02880000030075a7 */ /* 0x000066000802017f */
[----:B-1----:R-:W-:Y:S05]  /*17bd0*/  @!P1 NANOSLEEP.SYNCS 0x989680 ;  /* 0x009896800000995d */ /* 0x002fea0003900000 */
[----:B------:R-:W1:Y:S02]  /*17be0*/  @!P1 SYNCS.PHASECHK.TRANS64 P1, [R3+URZ+0x28800], R0 ;  /* 0x02880000030095a7 */ /* 0x000e64000802007f */
[----:B-1----:R-:W-:Y:S05]  /*17bf0*/  @!P1 BRA `(.L_x_7847) ;  /* 0xfffffffc00ec9947 */ /* 0x002fea000383ffff */
[----:B------:R-:W-:Y:S05]  /*17c00*/  BRA `(.L_x_8038) ;  /* 0xfffffe9c00d47947 */ /* 0x000fea000383ffff */
.L_x_7851:
[----:B-1----:R1:W2:Y:S02]  /*17c10*/  SYNCS.PHASECHK.TRANS64.TRYWAIT P1, [R9+URZ+0x28830], R0 ;  /* 0x02883000090075a7 */ /* 0x0022a4000802017f */
[----:B--2---:R-:W-:Y:S05]  /*17c20*/  @!P1 NANOSLEEP.SYNCS 0x989680 ;  /* 0x009896800000995d */ /* 0x004fea0003900000 */
[----:B------:R-:W2:Y:S02]  /*17c30*/  @!P1 SYNCS.PHASECHK.TRANS64 P1, [R9+URZ+0x28830], R0 ;  /* 0x02883000090095a7 */ /* 0x000ea4000802007f */
[----:B--2---:R-:W-:Y:S05]  /*17c40*/  @!P1 BRA `(.L_x_7851) ;  /* 0xfffffffc00f09947 */ /* 0x004fea000383ffff */
[----:B------:R-:W-:Y:S05]  /*17c50*/  BRA `(.L_x_7850) ;  /* 0xfffffe9c00f07947 */ /* 0x000fea000383ffff */
.L_x_7868:
[----:B-1----:R-:W-:-:S04]  /*17c60*/  IMAD.U32 R4, RZ, RZ, UR6 ;  /* 0x00000006ff047e24 */ /* 0x002fc8000f8e00ff */
[----:B------:R1:W2:Y:S03]  /*17c70*/  SYNCS.PHASECHK.TRANS64.TRYWAIT P1, [R4+URZ+0x28830], R3 ;  /* 0x02883003040075a7 */ /* 0x0002a6000802017f */
[----:B--2---:R-:W-:Y:S05]  /*17c80*/  @!P1 NANOSLEEP.SYNCS 0x989680 ;  /* 0x009896800000995d */ /* 0x004fea0003900000 */
[----:B------:R-:W2:Y:S02]  /*17c90*/  @!P1 SYNCS.PHASECHK.TRANS64 P1, [R4+URZ+0x28830], R3 ;  /* 0x02883003040095a7 */ /* 0x000ea4000802007f */
[----:B--2---:R-:W-:Y:S05]  /*17ca0*/  @!P1 BRA `(.L_x_7868) ;  /* 0xfffffffc00ec9947 */ /* 0x004fea000383ffff */
[----:B------:R-:W-:Y:S05]  /*17cb0*/  BRA `(.L_x_7865) ;  /* 0xfffffed800c87947 */ /* 0x000fea000383ffff */
.L_x_7872:
[----:B-1----:R-:W-:-:S04]  /*17cc0*/  IMAD.U32 R4, RZ, RZ, UR6 ;  /* 0x00000006ff047e24 */ /* 0x002fc8000f8e00ff */
[----:B------:R1:W2:Y:S03]  /*17cd0*/  SYNCS.PHASECHK.TRANS64.TRYWAIT P1, [R4+URZ+0x28850], R3 ;  /* 0x02885003040075a7 */ /* 0x0002a6000802017f */
[----:B--2---:R-:W-:Y:S05]  /*17ce0*/  @!P1 NANOSLEEP.SYNCS 0x989680 ;  /* 0x009896800000995d */ /* 0x004fea0003900000 */
[----:B------:R-:W2:Y:S02]  /*17cf0*/  @!P1 SYNCS.PHASECHK.TRANS64 P1, [R4+URZ+0x28850], R3 ;  /* 0x02885003040095a7 */ /* 0x000ea4000802007f */
[----:B--2---:R-:W-:Y:S05]  /*17d00*/  @!P1 BRA `(.L_x_7872) ;  /* 0xfffffffc00ec9947 */ /* 0x004fea000383ffff */
[----:B------:R-:W-:Y:S05]  /*17d10*/  BRA `(.L_x_7869) ;  /* 0xfffffedc00947947 */ /* 0x000fea000383ffff */
.L_x_7891:
[----:B-1----:R-:W-:-:S04]  /*17d20*/  IMAD.U32 R4, RZ, RZ, UR6 ;  /* 0x00000006ff047e24 */ /* 0x002fc8000f8e00ff */
[----:B------:R1:W2:Y:S03]  /*17d30*/  SYNCS.PHASECHK.TRANS64.TRYWAIT P1, [R4+URZ+0x28830], R3 ;  /* 0x02883003040075a7 */ /* 0x0002a6000802017f */
[----:B--2---:R-:W-:Y:S05]  /*17d40*/  @!P1 NANOSLEEP.SYNCS 0x989680 ;  /* 0x009896800000995d */ /* 0x004fea0003900000 */
[----:B------:R-:W2:Y:S02]  /*17d50*/  @!P1 SYNCS.PHASECHK.TRANS64 P1, [R4+URZ+0x28830], R3 ;  /* 0x02883003040095a7 */ /* 0x000ea4000802007f */
[----:B--2---:R-:W-:Y:S05]  /*17d60*/  @!P1 BRA `(.L_x_7891) ;  /* 0xfffffffc00ec9947 */ /* 0x004fea000383ffff */
[----:B------:R-:W-:Y:S05]  /*17d70*/  BRA `(.L_x_7888) ;  /* 0xffffff1400907947 */ /* 0x000fea000383ffff */
.L_x_7895:
[----:B-1----:R-:W-:-:S04]  /*17d80*/  IMAD.U32 R4, RZ, RZ, UR6 ;  /* 0x00000006ff047e24 */ /* 0x002fc8000f8e00ff */
[----:B------:R1:W2:Y:S03]  /*17d90*/  SYNCS.PHASECHK.TRANS64.TRYWAIT P1, [R4+URZ+0x28850], R3 ;  /* 0x02885003040075a7 */ /* 0x0002a6000802017f */
[----:B--2---:R-:W-:Y:S05]  /*17da0*/  @!P1 NANOSLEEP.SYNCS 0x989680 ;  /* 0x009896800000995d */ /* 0x004fea0003900000 */
[----:B------:R-:W2:Y:S02]  /*17db0*/  @!P1 SYNCS.PHASECHK.TRANS64 P1, [R4+URZ+0x28850], R3 ;  /* 0x02885003040095a7 */ /* 0x000ea4000802007f */
[----:B--2---:R-:W-:Y:S05]  /*17dc0*/  @!P1 BRA `(.L_x_7895) ;  /* 0xfffffffc00ec9947 */ /* 0x004fea000383ffff */
[----:B------:R-:W-:Y:S05]  /*17dd0*/  BRA `(.L_x_7892) ;  /* 0xffffff18005c7947 */ /* 0x000fea000383ffff */
.L_x_7903:
[----:B-1----:R-:W-:-:S04]  /*17de0*/  IMAD.U32 R4, RZ, RZ, UR6 ;  /* 0x00000006ff047e24 */ /* 0x002fc8000f8e00ff */
[----:B------:R1:W2:Y:S03]  /*17df0*/  SYNCS.PHASECHK.TRANS64.TRYWAIT P1, [R4+URZ+0x28830], R3 ;  /* 0x02883003040075a7 */ /* 0x0002a6000802017f */
[----:B--2---:R-:W-:Y:S05]  /*17e00*/  @!P1 NANOSLEEP.SYNCS 0x989680 ;  /* 0x009896800000995d */ /* 0x004fea0003900000 */
[----:B------:R-:W2:Y:S02]  /*17e10*/  @!P1 SYNCS.PHASECHK.TRANS64 P1, [R4+URZ+0x28830], R3 ;  /* 0x02883003040095a7 */ /* 0x000ea4000802007f */
[----:B--2---:R-:W-:Y:S05]  /*17e20*/  @!P1 BRA `(.L_x_7903) ;  /* 0xfffffffc00ec9947 */ /* 0x004fea000383ffff */
[----:B------:R-:W-:Y:S05]  /*17e30*/  BRA `(.L_x_7900) ;  /* 0xffffff3c00847947 */ /* 0x000fea000383ffff */
.L_x_7907:
[----:B-1----:R-:W-:-:S04]  /*17e40*/  IMAD.U32 R4, RZ, RZ, UR6 ;  /* 0x00000006ff047e24 */ /* 0x002fc8000f8e00ff */
[----:B------:R1:W2:Y:S03]  /*17e50*/  SYNCS.PHASECHK.TRANS64.TRYWAIT P1, [R4+URZ+0x28850], R3 ;  /* 0x02885003040075a7 */ /* 0x0002a6000802017f */
[----:B--2---:R-:W-:Y:S05]  /*17e60*/  @!P1 NANOSLEEP.SYNCS 0x989680 ;  /* 0x009896800000995d */ /* 0x004fea0003900000 */
[----:B------:R-:W2:Y:S02]  /*17e70*/  @!P1 SYNCS.PHASECHK.TRANS64 P1, [R4+URZ+0x28850], R3 ;  /* 0x02885003040095a7 */ /* 0x000ea4000802007f */
[----:B--2---:R-:W-:Y:S05]  /*17e80*/  @!P1 BRA `(.L_x_7907) ;  /* 0xfffffffc00ec9947 */ /* 0x004fea000383ffff */
[----:B------:R-:W-:Y:S05]  /*17e90*/  BRA `(.L_x_7904) ;  /* 0xffffff4000447947 */ /* 0x000fea000383ffff */
.L_x_7922:
[----:B-1----:R-:W-:-:S04]  /*17ea0*/  IMAD.U32 R6, RZ, RZ, UR5 ;  /* 0x00000005ff067e24 */ /* 0x002fc8000f8e00ff */
[----:B------:R1:W2:Y:S03]  /*17eb0*/  SYNCS.PHASECHK.TRANS64.TRYWAIT P1, [R6+URZ+0x28850], R5 ;  /* 0x02885005060075a7 */ /* 0x0002a6000802017f */
[----:B--2---:R-:W-:Y:S05]  /*17ec0*/  @!P1 NANOSLEEP.SYNCS 0x989680 ;  /* 0x009896800000995d */ /* 0x004fea0003900000 */
[----:B------:R-:W2:Y:S02]  /*17ed0*/  @!P1 SYNCS.PHASECHK.TRANS64 P1, [R6+URZ+0x28850], R5 ;  /* 0x02885005060095a7 */ /* 0x000ea4000802007f */
[----:B--2---:R-:W-:Y:S05]  /*17ee0*/  @!P1 BRA `(.L_x_7922) ;  /* 0xfffffffc00ec9947 */ /* 0x004fea000383ffff */
[----:B------:R-:W-:Y:S05]  /*17ef0*/  BRA `(.L_x_7921) ;  /* 0xffffff74006c7947 */ /* 0x000fea000383ffff */
.L_x_7973:
        /* <DEDUP_REMOVED lines=11> */
.L_x_8040:
[----:B------:R-:W-:Y:S05]  /*17fb0*/  BSYNC B0 ;  /* 0x0000000000007941 */ /* 0x000fea0003800000 */
.L_x_8039:
[----:B------:R-:W-:Y:S05]  /*17fc0*/  BRA `(.L_x_8041) ;  /* 0xffffffbc00347947 */ /* 0x000fea000383ffff */
.L_x_7976:
[----:B0-----:R0:W1:Y:S02]  /*17fd0*/  SYNCS.PHASECHK.TRANS64.TRYWAIT P0, [R7+URZ+0x28840], R2 ;  /* 0x02884002070075a7 */ /* 0x001064000800017f */
[----:B-1----:R-:W-:Y:S05]  /*17fe0*/  @!P0 NANOSLEEP.SYNCS 0x989680 ;  /* 0x009896800000895d */ /* 0x002fea0003900000 */
[----:B------:R-:W1:Y:S02]  /*17ff0*/  @!P0 SYNCS.PHASECHK.TRANS64 P0, [R7+URZ+0x28840], R2 ;  /* 0x02884002070085a7 */ /* 0x000e64000800007f */
[----:B-1----:R-:W-:Y:S05]  /*18000*/  @!P0 BRA `(.L_x_7976) ;  /* 0xfffffffc00f08947 */ /* 0x002fea000383ffff */
[----:B------:R-:W-:Y:S05]  /*18010*/  BRA `(.L_x_8042) ;  /* 0xffffffbc00907947 */ /* 0x000fea000383ffff */
.L_x_7977:
        /* <DEDUP_REMOVED lines=8> */
.L_x_8044:
[----:B------:R-:W-:Y:S05]  /*180a0*/  BSYNC B0 ;  /* 0x0000000000007941 */ /* 0x000fea0003800000 */
.L_x_8043:
        /* <DEDUP_REMOVED lines=9> */
.L_x_8045:
[----:B------:R-:W-:Y:S02]  /*18140*/  IMAD.MOV.U32 R13, RZ, RZ, R0 ;  /* 0x000000ffff0d7224 */ /* 0x000fe400078e0000 */
[----:B------:R-:W-:Y:S02]  /*18150*/  IMAD.MOV.U32 R12, RZ, RZ, 0x1 ;  /* 0x00000001ff0c7424 */ /* 0x000fe400078e00ff */
[----:B------:R-:W-:-:S07]  /*18160*/  IMAD.MOV.U32 R3, RZ, RZ, R14 ;  /* 0x000000ffff037224 */ /* 0x000fce00078e000e */
[----:B------:R-:W-:Y:S05]  /*18170*/  WARPSYNC.COLLECTIVE R15, `(.L_x_8046) ;  /* 0x000000000f087348 */ /* 0x000fea0003c00000 */
[----:B------:R0:W1:Y:S02]  /*18180*/  SHFL.IDX P6, R14, R13, R12, R11 ;  /* 0x0000000c0d0e7389 */ /* 0x00006400000c000b */
[----:B01----:R-:W-:Y:S01]  /*18190*/  ENDCOLLECTIVE ;  /* 0x000000000000791b */ /* 0x003fe20003800000 */
.L_x_8046:
        /* <DEDUP_REMOVED lines=16> */
.L_x_8047:
[----:B------:R-:W-:Y:S02]  /*182a0*/  @P1 IMAD R8, R5, 0x2, R22 ;  /* 0x0000000205081824 */ /* 0x000fe400078e0216 */
[----:B------:R-:W-:Y:S02]  /*182b0*/  IMAD.MOV.U32 R13, RZ, RZ, R0 ;  /* 0x000000ffff0d7224 */ /* 0x000fe400078e0000 */
[----:B------:R-:W-:Y:S02]  /*182c0*/  IMAD.MOV.U32 R12, RZ, RZ, 0x2 ;  /* 0x00000002ff0c7424 */ /* 0x000fe400078e00ff */
[----:B------:R-:W-:-:S07]  /*182d0*/  IMAD.MOV.U32 R3, RZ, RZ, R14 ;  /* 0x000000ffff037224 */ /* 0x000fce00078e000e */
[----:B------:R-:W-:Y:S05]  /*182e0*/  WARPSYNC.COLLECTIVE R15, `(.L_x_8048) ;  /* 0x000000000f087348 */ /* 0x000fea0003c00000 */
[----:B------:R0:W1:Y:S02]  /*182f0*/  SHFL.IDX P6, R14, R13, R12, R11 ;  /* 0x0000000c0d0e7389 */ /* 0x00006400000c000b */
[----:B01----:R-:W-:Y:S01]  /*18300*/  ENDCOLLECTIVE ;  /* 0x000000000000791b */ /* 0x003fe20003800000 */
.L_x_8048:
        /* <DEDUP_REMOVED lines=16> */
.L_x_8049:
[----:B------:R-:W-:Y:S02]  /*18410*/  @P1 IMAD R8, R5, 0x2, R22 ;  /* 0x0000000205081824 */ /* 0x000fe400078e0216 */
[----:B------:R-:W-:Y:S02]  /*18420*/  IMAD.MOV.U32 R13, RZ, RZ, R0 ;  /* 0x000000ffff0d7224 */ /* 0x000fe400078e0000 */
[----:B------:R-:W-:Y:S02]  /*18430*/  IMAD.MOV.U32 R12, RZ, RZ, 0x3 ;  /* 0x00000003ff0c7424 */ /* 0x000fe400078e00ff */
[----:B------:R-:W-:-:S07]  /*18440*/  IMAD.MOV.U32 R3, RZ, RZ, R14 ;  /* 0x000000ffff037224 */ /* 0x000fce00078e000e */
[----:B------:R-:W-:Y:S05]  /*18450*/  WARPSYNC.COLLECTIVE R15, `(.L_x_8050) ;  /* 0x000000000f087348 */ /* 0x000fea0003c00000 */
[----:B------:R0:W1:Y:S02]  /*18460*/  SHFL.IDX P6, R14, R13, R12, R11 ;  /* 0x0000000c0d0e7389 */ /* 0x00006400000c000b */
[----:B01----:R-:W-:Y:S01]  /*18470*/  ENDCOLLECTIVE ;  /* 0x000000000000791b */ /* 0x003fe20003800000 */
.L_x_8050:
        /* <DEDUP_REMOVED lines=16> */
.L_x_8051:
[----:B------:R-:W-:Y:S02]  /*18580*/  @P1 IMAD R8, R5, 0x2, R22 ;  /* 0x0000000205081824 */ /* 0x000fe400078e0216 */
[----:B------:R-:W-:Y:S02]  /*18590*/  IMAD.MOV.U32 R13, RZ, RZ, R0 ;  /* 0x000000ffff0d7224 */ /* 0x000fe400078e0000 */
[----:B------:R-:W-:Y:S02]  /*185a0*/  IMAD.MOV.U32 R12, RZ, RZ, 0x4 ;  /* 0x00000004ff0c7424 */ /* 0x000fe400078e00ff */
[----:B------:R-:W-:-:S07]  /*185b0*/  IMAD.MOV.U32 R3, RZ, RZ, R14 ;  /* 0x000000ffff037224 */ /* 0x000fce00078e000e */
[----:B------:R-:W-:Y:S05]  /*185c0*/  WARPSYNC.COLLECTIVE R15, `(.L_x_8052) ;  /* 0x000000000f087348 */ /* 0x000fea0003c00000 */
[----:B------:R0:W1:Y:S02]  /*185d0*/  SHFL.IDX P6, R14, R13, R12, R11 ;  /* 0x0000000c0d0e7389 */ /* 0x00006400000c000b */
[----:B01----:R-:W-:Y:S01]  /*185e0*/  ENDCOLLECTIVE ;  /* 0x000000000000791b */ /* 0x003fe20003800000 */
.L_x_8052:
        /* <DEDUP_REMOVED lines=16> */
.L_x_8053:
[----:B------:R-:W-:Y:S02]  /*186f0*/  @P1 IMAD R8, R5, 0x2, R22 ;  /* 0x0000000205081824 */ /* 0x000fe400078e0216 */
[----:B------:R-:W-:Y:S02]  /*18700*/  IMAD.MOV.U32 R13, RZ, RZ, R0 ;  /* 0x000000ffff0d7224 */ /* 0x000fe400078e0000 */
[----:B------:R-:W-:Y:S02]  /*18710*/  IMAD.MOV.U32 R12, RZ, RZ, 0x5 ;  /* 0x00000005ff0c7424 */ /* 0x000fe400078e00ff */
[----:B------:R-:W-:-:S07]  /*18720*/  IMAD.MOV.U32 R3, RZ, RZ, R14 ;  /* 0x000000ffff037224 */ /* 0x000fce00078e000e */
[----:B------:R-:W-:Y:S05]  /*18730*/  WARPSYNC.COLLECTIVE R15, `(.L_x_8054) ;  /* 0x000000000f087348 */ /* 0x000fea0003c00000 */
[----:B------:R0:W1:Y:S02]  /*18740*/  SHFL.IDX P6, R14, R13, R12, R11 ;  /* 0x0000000c0d0e7389 */ /* 0x00006400000c000b */
[----:B01----:R-:W-:Y:S01]  /*18750*/  ENDCOLLECTIVE ;  /* 0x000000000000791b */ /* 0x003fe20003800000 */
.L_x_8054:
        /* <DEDUP_REMOVED lines=16> */
.L_x_8055:
[----:B------:R-:W-:Y:S02]  /*18860*/  @P1 IMAD R8, R5, 0x2, R22 ;  /* 0x0000000205081824 */ /* 0x000fe400078e0216 */
[----:B------:R-:W-:Y:S02]  /*18870*/  IMAD.MOV.U32 R13, RZ, RZ, R0 ;  /* 0x000000ffff0d7224 */ /* 0x000fe400078e0000 */
[----:B------:R-:W-:Y:S02]  /*18880*/  IMAD.MOV.U32 R12, RZ, RZ, 0x6 ;  /* 0x00000006ff0c7424 */ /* 0x000fe400078e00ff */
[----:B------:R-:W-:-:S07]  /*18890*/  IMAD.MOV.U32 R3, RZ, RZ, R14 ;  /* 0x000000ffff037224 */ /* 0x000fce00078e000e */
[----:B------:R-:W-:Y:S05]  /*188a0*/  WARPSYNC.COLLECTIVE R15, `(.L_x_8056) ;  /* 0x000000000f087348 */ /* 0x000fea0003c00000 */
[----:B------:R0:W1:Y:S02]  /*188b0*/  SHFL.IDX P6, R14, R13, R12, R11 ;  /* 0x0000000c0d0e7389 */ /* 0x00006400000c000b */
[----:B01----:R-:W-:Y:S01]  /*188c0*/  ENDCOLLECTIVE ;  /* 0x000000000000791b */ /* 0x003fe20003800000 */
.L_x_8056:
        /* <DEDUP_REMOVED lines=16> */
.L_x_8057:
[----:B------:R-:W-:Y:S02]  /*189d0*/  @P1 IMAD R8, R5, 0x2, R22 ;  /* 0x0000000205081824 */ /* 0x000fe400078e0216 */
[----:B------:R-:W-:Y:S02]  /*189e0*/  IMAD.MOV.U32 R13, RZ, RZ, R0 ;  /* 0x000000ffff0d7224 */ /* 0x000fe400078e0000 */
[----:B------:R-:W-:Y:S02]  /*189f0*/  IMAD.MOV.U32 R12, RZ, RZ, 0x7 ;  /* 0x00000007ff0c7424 */ /* 0x000fe400078e00ff */
[----:B------:R-:W-:-:S07]  /*18a00*/  IMAD.MOV.U32 R3, RZ, RZ, R14 ;  /* 0x000000ffff037224 */ /* 0x000fce00078e000e */
[----:B------:R-:W-:Y:S05]  /*18a10*/  WARPSYNC.COLLECTIVE R15, `(.L_x_8058) ;  /* 0x000000000f087348 */ /* 0x000fea0003c00000 */
[----:B------:R0:W1:Y:S02]  /*18a20*/  SHFL.IDX P6, R14, R13, R12, R11 ;  /* 0x0000000c0d0e7389 */ /* 0x00006400000c000b */
[----:B01----:R-:W-:Y:S01]  /*18a30*/  ENDCOLLECTIVE ;  /* 0x000000000000791b */ /* 0x003fe20003800000 */
.L_x_8058:
        /* <DEDUP_REMOVED lines=10> */
.L_x_8059:
[----:B------:R-:W-:Y:S01]  /*18ae0*/  @!PT LDS RZ, [RZ] ;  /* 0x00000000fffff984 */ /* 0x000fe20000000800 */
[----:B------:R-:W-:Y:S01]  /*18af0*/  @!PT LDS RZ, [RZ] ;  /* 0x00000000fffff984 */ /* 0x000fe20000000800 */
[----:B------:R-:W-:Y:S01]  /*18b00*/  @!PT LDS RZ, [RZ] ;  /* 0x00000000fffff984 */ /* 0x000fe20000000800 */
[----:B------:R-:W-:Y:S04]  /*18b10*/  @P1 LDGSTS.E.BYPASS.LTC128B.128 [R8+0x1b400], desc[UR54][R2.64], !P3 ;  /* 0x1b40000002081fae */ /* 0x000fe8000d901d76 */
[----:B------:R0:W-:Y:S02]  /*18b20*/  @P1 LDGSTS.E.BYPASS.LTC128B.128 [R8+0x1f400], desc[UR54][R2.64+0x80], !P2 ;  /* 0x1f40008002081fae */ /* 0x0001e4000d101d76 */
[----:B0-----:R-:W-:Y:S01]  /*18b30*/  IMAD.MOV.U32 R2, RZ, RZ, R14 ;  /* 0x000000ffff027224 */ /* 0x001fe200078e000e */
[----:B------:R-:W-:Y:S06]  /*18b40*/  BRA `(.L_x_8060) ;  /* 0xffffffb800747947 */ /* 0x000fec000383ffff */
.L_x_7982:
        /* <DEDUP_REMOVED lines=9> */
.L_x_8061:
[C---:B------:R-:W-:Y:S01]  /*18be0*/  VIADD R6, R27.reuse, 0x10 ;  /* 0x000000101b067836 */ /* 0x040fe20000000000 */
[----:B------:R-:W-:Y:S01]  /*18bf0*/  ISETP.GE.AND P2, PT, R27, R31, PT ;  /* 0x0000001f1b00720c */ /* 0x000fe20003f46270 */
[----:B------:R-:W-:Y:S02]  /*18c00*/  IMAD.MOV.U32 R13, RZ, RZ, R0 ;  /* 0x000000ffff0d7224 */ /* 0x000fe400078e0000 */
[----:B------:R-:W-:-:S10]  /*18c10*/  IMAD.MOV.U32 R2, RZ, RZ, R14 ;  /* 0x000000ffff027224 */ /* 0x000fd400078e000e */
[----:B------:R-:W-:Y:S05]  /*18c20*/  WARPSYNC.COLLECTIVE R15, `(.L_x_8062) ;  /* 0x000000000f087348 */ /* 0x000fea0003c00000 */
[----:B------:R0:W1:Y:S02]  /*18c30*/  SHFL.IDX P6, R14, R13, R12, R11 ;  /* 0x0000000c0d0e7389 */ /* 0x00006400000c000b */
[----:B01----:R-:W-:Y:S01]  /*18c40*/  ENDCOLLECTIVE ;  /* 0x000000000000791b */ /* 0x003fe20003800000 */
.L_x_8062:
        /* <DEDUP_REMOVED lines=8> */
.L_x_8063:
[----:B------:R-:W-:Y:S01]  /*18cd0*/  @!PT LDS RZ, [RZ] ;  /* 0x00000000fffff984 */ /* 0x000fe20000000800 */
[----:B------:R-:W-:Y:S01]  /*18ce0*/  @!PT LDS RZ, [RZ] ;  /* 0x00000000fffff984 */ /* 0x000fe20000000800 */
[----:B------:R-:W-:Y:S01]  /*18cf0*/  @!PT LDS RZ, [RZ] ;  /* 0x00000000fffff984 */ /* 0x000fe20000000800 */
[----:B------:R-:W-:Y:S04]  /*18d00*/  @!P2 LDGSTS.E.BYPASS.LTC128B.128 [R8+0x10400], desc[UR54][R2.64], !P0 ;  /* 0x104000000208afae */ /* 0x000fe8000c101d76 */
[----:B------:R0:W-:Y:S01]  /*18d10*/  @!P2 LDGSTS.E.BYPASS.LTC128B.128 [R8+0x14400], desc[UR54][R2.64+0x80], !P1 ;  /* 0x144000800208afae */ /* 0x0001e2000c901d76 */
[----:B------:R-:W-:Y:S01]  /*18d20*/  ISETP.GE.AND P2, PT, R6, R31, PT ;  /* 0x0000001f0600720c */ /* 0x000fe20003f46270 */
[----:B------:R-:W-:Y:S02]  /*18d30*/  VIADD R6, R27, 0x20 ;  /* 0x000000201b067836 */ /* 0x000fe40000000000 */
[----:B------:R-:W-:Y:S02]  /*18d40*/  IMAD.MOV.U32 R13, RZ, RZ, R0 ;  /* 0x000000ffff0d7224 */ /* 0x000fe400078e0000 */
[----:B0-----:R-:W-:-:S08]  /*18d50*/  IMAD.MOV.U32 R2, RZ, RZ, R14 ;  /* 0x000000ffff027224 */ /* 0x001fd000078e000e */
[----:B------:R-:W-:Y:S05]  /*18d60*/  WARPSYNC.COLLECTIVE R15, `(.L_x_8064) ;  /* 0x000000000f087348 */ /* 0x000fea0003c00000 */
[----:B------:R0:W1:Y:S02]  /*18d70*/  SHFL.IDX P6, R14, R13, R12, R11 ;  /* 0x0000000c0d0e7389 */ /* 0x00006400000c000b */
[----:B01----:R-:W-:Y:S01]  /*18d80*/  ENDCOLLECTIVE ;  /* 0x000000000000791b */ /* 0x003fe20003800000 */
.L_x_8064:
        /* <DEDUP_REMOVED lines=8> */
.L_x_8065:
[----:B------:R-:W-:-:S05]  /*18e10*/  @!P2 IMAD.MOV.U32 R3, RZ, RZ, R5 ;  /* 0x000000ffff03a224 */ /* 0x000fca00078e0005 */
        /* <DEDUP_REMOVED lines=12> */
.L_x_8066:
        /* <DEDUP_REMOVED lines=8> */
.L_x_8067:
        /* <DEDUP_REMOVED lines=13> */
.L_x_8068:
        /* <DEDUP_REMOVED lines=8> */
.L_x_8069:
        /* <DEDUP_REMOVED lines=13> */
.L_x_8070:
        /* <DEDUP_REMOVED lines=8> */
.L_x_8071:
        /* <DEDUP_REMOVED lines=13> */
.L_x_8072:
        /* <DEDUP_REMOVED lines=8> */
.L_x_8073:
[----:B------:R-:W-:-:S05]  /*19350*/  @!P2 IMAD.MOV.U32 R3, RZ, RZ, R5 ;  /* 0x000000ffff03a224 */ /* 0x000fca00078e0005 */
        /* <DEDUP_REMOVED lines=11> */
.L_x_8074:
        /* <DEDUP_REMOVED lines=8> */
.L_x_8075:
        /* <DEDUP_REMOVED lines=11> */
.L_x_8076:
[----:B------:R-:W-:Y:S05]  /*19540*/  BRA `(.L_x_8077) ;  /* 0xffffffb800e07947 */ /* 0x000fea000383ffff */
.L_x_7987:
[----:B0-----:R0:W1:Y:S02]  /*19550*/  SYNCS.PHASECHK.TRANS64.TRYWAIT P1, [R22+URZ+0x28820], R3 ;  /* 0x02882003160075a7 */ /* 0x001064000802017f */
[----:B-1----:R-:W-:Y:S05]  /*19560*/  @!P1 NANOSLEEP.SYNCS 0x989680 ;  /* 0x009896800000995d */ /* 0x002fea0003900000 */
[----:B------:R-:W1:Y:S02]  /*19570*/  @!P1 SYNCS.PHASECHK.TRANS64 P1, [R22+URZ+0x28820], R3 ;  /* 0x02882003160095a7 */ /* 0x000e64000802007f */
[----:B-1----:R-:W-:Y:S05]  /*19580*/  @!P1 BRA `(.L_x_7987) ;  /* 0xfffffffc00f09947 */ /* 0x002fea000383ffff */
[----:B------:R-:W-:Y:S05]  /*19590*/  BRA `(.L_x_8078) ;  /* 0xffffffbc00587947 */ /* 0x000fea000383ffff */
.L_x_7992:
[----:B0-----:R0:W1:Y:S02]  /*195a0*/  SYNCS.PHASECHK.TRANS64.TRYWAIT P0, [R6+URZ+0x28840], R3 ;  /* 0x02884003060075a7 */ /* 0x001064000800017f */
[----:B-1----:R-:W-:Y:S05]  /*195b0*/  @!P0 NANOSLEEP.SYNCS 0x989680 ;  /* 0x009896800000895d */ /* 0x002fea0003900000 */
[----:B------:R-:W1:Y:S02]  /*195c0*/  @!P0 SYNCS.PHASECHK.TRANS64 P0, [R6+URZ+0x28840], R3 ;  /* 0x02884003060085a7 */ /* 0x000e64000800007f */
[----:B-1----:R-:W-:Y:S05]  /*195d0*/  @!P0 BRA `(.L_x_7992) ;  /* 0xfffffffc00f08947 */ /* 0x002fea000383ffff */
[----:B------:R-:W-:Y:S05]  /*195e0*/  BRA `(.L_x_8079) ;  /* 0xffffffc000207947 */ /* 0x000fea000383ffff */
.L_x_7993:
[----:B------:R-:W-:Y:S01]  /*195f0*/  BSSY B1, `(.L_x_8080) ;  /* 0x0000008000017945 */ /* 0x000fe20003800000 */
[----:B------:R-:W-:Y:S02]  /*19600*/  IMAD.MOV.U32 R13, RZ, RZ, R9 ;  /* 0x000000ffff0d7224 */ /* 0x000fe400078e0009 */
[----:B------:R-:W-:Y:S02]  /*19610*/  IMAD.MOV.U32 R12, RZ, RZ, RZ ;  /* 0x000000ffff0c7224 */ /* 0x000fe400078e00ff */
[----:B------:R-:W-:Y:S02]  /*19620*/  IMAD.MOV.U32 R11, RZ, RZ, 0x181f ;  /* 0x0000181fff0b7424 */ /* 0x000fe400078e00ff */
[----:B------:R-:W-:-:S07]  /*19630*/  IMAD.MOV.U32 R15, RZ, RZ, -0x1 ;  /* 0xffffffffff0f7424 */ /* 0x000fce00078e00ff */
[----:B--2---:R-:W-:Y:S05]  /*19640*/  WARPSYNC.COLLECTIVE R15, `(.L_x_8081) ;  /* 0x000000000f087348 */ /* 0x004fea0003c00000 */
[----:B--2---:R0:W1:Y:S02]  /*19650*/  SHFL.IDX P6, R14, R13, R12, R11 ;  /* 0x0000000c0d0e7389 */ /* 0x00406400000c000b */
[----:B01----:R-:W-:Y:S01]  /*19660*/  ENDCOLLECTIVE ;  /* 0x000000000000791b */ /* 0x003fe20003800000 */
.L_x_8081:
[----:B------:R-:W-:Y:S05]  /*19670*/  BSYNC B1 ;  /* 0x0000000000017941 */ /* 0x000fea0003800000 */
.L_x_8080:
        /* <DEDUP_REMOVED lines=9> */
.L_x_8082:
[----:B------:R-:W-:Y:S02]  /*19710*/  IMAD R8, R8, 0x2, R22 ;  /* 0x0000000208087824 */ /* 0x000fe400078e0216 */
[----:B------:R-:W-:Y:S02]  /*19720*/  IMAD.MOV.U32 R13, RZ, RZ, R9 ;  /* 0x000000ffff0d7224 */ /* 0x000fe400078e0009 */
[----:B------:R-:W-:Y:S02]  /*19730*/  IMAD.MOV.U32 R12, RZ, RZ, 0x1 ;  /* 0x00000001ff0c7424 */ /* 0x000fe400078e00ff */
[----:B------:R-:W-:-:S07]  /*19740*/  IMAD.MOV.U32 R2, RZ, RZ, R14 ;  /* 0x000000ffff027224 */ /* 0x000fce00078e000e */
[----:B------:R-:W-:Y:S05]  /*19750*/  WARPSYNC.COLLECTIVE R15, `(.L_x_8083) ;  /* 0x000000000f087348 */ /* 0x000fea0003c00000 */
[----:B------:R0:W1:Y:S02]  /*19760*/  SHFL.IDX P6, R14, R13, R12, R11 ;  /* 0x0000000c0d0e7389 */ /* 0x00006400000c000b */
[----:B01----:R-:W-:Y:S01]  /*19770*/  ENDCOLLECTIVE ;  /* 0x000000000000791b */ /* 0x003fe20003800000 */
.L_x_8083:
        /* <DEDUP_REMOVED lines=12> */
.L_x_8084:
[----:B------:R-:W-:Y:S02]  /*19840*/  IMAD.MOV.U32 R13, RZ, RZ, R9 ;  /* 0x000000ffff0d7224 */ /* 0x000fe400078e0009 */
[----:B------:R-:W-:Y:S02]  /*19850*/  IMAD.MOV.U32 R12, RZ, RZ, 0x2 ;  /* 0x00000002ff0c7424 */ /* 0x000fe400078e00ff */
[----:B------:R-:W-:-:S07]  /*19860*/  IMAD.MOV.U32 R2, RZ, RZ, R14 ;  /* 0x000000ffff027224 */ /* 0x000fce00078e000e */
[----:B------:R-:W-:Y:S05]  /*19870*/  WARPSYNC.COLLECTIVE R15, `(.L_x_8085) ;  /* 0x000000000f087348 */ /* 0x000fea0003c00000 */
[----:B------:R0:W1:Y:S02]  /*19880*/  SHFL.IDX P6, R14, R13, R12, R11 ;  /* 0x0000000c0d0e7389 */ /* 0x00006400000c000b */
[----:B01----:R-:W-:Y:S01]  /*19890*/  ENDCOLLECTIVE ;  /* 0x000000000000791b */ /* 0x003fe20003800000 */
.L_x_8085:
        /* <DEDUP_REMOVED lines=12> */
.L_x_8086:
[----:B------:R-:W-:Y:S02]  /*19960*/  IMAD.MOV.U32 R13, RZ, RZ, R9 ;  /* 0x000000ffff0d7224 */ /* 0x000fe400078e0009 */
[----:B------:R-:W-:Y:S02]  /*19970*/  IMAD.MOV.U32 R12, RZ, RZ, 0x3 ;  /* 0x00000003ff0c7424 */ /* 0x000fe400078e00ff */
[----:B------:R-:W-:-:S07]  /*19980*/  IMAD.MOV.U32 R2, RZ, RZ, R14 ;  /* 0x000000ffff027224 */ /* 0x000fce00078e000e */
[----:B------:R-:W-:Y:S05]  /*19990*/  WARPSYNC.COLLECTIVE R15, `(.L_x_8087) ;  /* 0x000000000f087348 */ /* 0x000fea0003c00000 */
[----:B------:R0:W1:Y:S02]  /*199a0*/  SHFL.IDX P6, R14, R13, R12, R11 ;  /* 0x0000000c0d0e7389 */ /* 0x00006400000c000b */
[----:B01----:R-:W-:Y:S01]  /*199b0*/  ENDCOLLECTIVE ;  /* 0x000000000000791b */ /* 0x003fe20003800000 */
.L_x_8087:
        /* <DEDUP_REMOVED lines=12> */
.L_x_8088:
[----:B------:R-:W-:Y:S01]  /*19a80*/  IMAD.MOV.U32 R13, RZ, RZ, R9 ;  /* 0x000000ffff0d7224 */ /* 0x000fe200078e0009 */
[----:B------:R-:W-:Y:S01]  /*19a90*/  MOV R12, 0x4 ;  /* 0x00000004000c7802 */ /* 0x000fe20000000f00 */
[----:B------:R-:W-:-:S07]  /*19aa0*/  IMAD.MOV.U32 R2, RZ, RZ, R14 ;  /* 0x000000ffff027224 */ /* 0x000fce00078e000e */
[----:B------:R-:W-:Y:S05]  /*19ab0*/  WARPSYNC.COLLECTIVE R15, `(.L_x_8089) ;  /* 0x000000000f087348 */ /* 0x000fea0003c00000 */
[----:B------:R0:W1:Y:S02]  /*19ac0*/  SHFL.IDX P6, R14, R13, R12, R11 ;  /* 0x0000000c0d0e7389 */ /* 0x00006400000c000b */
[----:B01----:R-:W-:Y:S01]  /*19ad0*/  ENDCOLLECTIVE ;  /* 0x000000000000791b */ /* 0x003fe20003800000 */
.L_x_8089:
        /* <DEDUP_REMOVED lines=12> */
.L_x_8090:
[----:B------:R-:W-:Y:S02]  /*19ba0*/  IMAD.MOV.U32 R13, RZ, RZ, R9 ;  /* 0x000000ffff0d7224 */ /* 0x000fe400078e0009 */
[----:B------:R-:W-:Y:S02]  /*19bb0*/  IMAD.MOV.U32 R12, RZ, RZ, 0x5 ;  /* 0x00000005ff0c7424 */ /* 0x000fe400078e00ff */
[----:B------:R-:W-:-:S07]  /*19bc0*/  IMAD.MOV.U32 R2, RZ, RZ, R14 ;  /* 0x000000ffff027224 */ /* 0x000fce00078e000e */
[----:B------:R-:W-:Y:S05]  /*19bd0*/  WARPSYNC.COLLECTIVE R15, `(.L_x_8091) ;  /* 0x000000000f087348 */ /* 0x000fea0003c00000 */
[----:B------:R0:W1:Y:S02]  /*19be0*/  SHFL.IDX P6, R14, R13, R12, R11 ;  /* 0x0000000c0d0e7389 */ /* 0x00006400000c000b */
[----:B01----:R-:W-:Y:S01]  /*19bf0*/  ENDCOLLECTIVE ;  /* 0x000000000000791b */ /* 0x003fe20003800000 */
.L_x_8091:
        /* <DEDUP_REMOVED lines=12> */
.L_x_8092:
[----:B------:R-:W-:Y:S02]  /*19cc0*/  IMAD.MOV.U32 R13, RZ, RZ, R9 ;  /* 0x000000ffff0d7224 */ /* 0x000fe400078e0009 */
[----:B------:R-:W-:Y:S02]  /*19cd0*/  IMAD.MOV.U32 R12, RZ, RZ, 0x6 ;  /* 0x00000006ff0c7424 */ /* 0x000fe400078e00ff */
[----:B------:R-:W-:-:S07]  /*19ce0*/  IMAD.MOV.U32 R2, RZ, RZ, R14 ;  /* 0x000000ffff027224 */ /* 0x000fce00078e000e */
[----:B------:R-:W-:Y:S05]  /*19cf0*/  WARPSYNC.COLLECTIVE R15, `(.L_x_8093) ;  /* 0x000000000f087348 */ /* 0x000fea0003c00000 */
[----:B------:R0:W1:Y:S02]  /*19d00*/  SHFL.IDX P6, R14, R13, R12, R11 ;  /* 0x0000000c0d0e7389 */ /* 0x00006400000c000b */
[----:B01----:R-:W-:Y:S01]  /*19d10*/  ENDCOLLECTIVE ;  /* 0x000000000000791b */ /* 0x003fe20003800000 */
.L_x_8093:
        /* <DEDUP_REMOVED lines=12> */
.L_x_8094:
[----:B------:R-:W-:Y:S02]  /*19de0*/  IMAD.MOV.U32 R13, RZ, RZ, R9 ;  /* 0x000000ffff0d7224 */ /* 0x000fe400078e0009 */
[----:B------:R-:W-:Y:S02]  /*19df0*/  IMAD.MOV.U32 R12, RZ, RZ, 0x7 ;  /* 0x00000007ff0c7424 */ /* 0x000fe400078e00ff */
[----:B------:R-:W-:-:S07]  /*19e00*/  IMAD.MOV.U32 R2, RZ, RZ, R14 ;  /* 0x000000ffff027224 */ /* 0x000fce00078e000e */
[----:B------:R-:W-:Y:S05]  /*19e10*/  WARPSYNC.COLLECTIVE R15, `(.L_x_8095) ;  /* 0x000000000f087348 */ /* 0x000fea0003c00000 */
[----:B------:R0:W1:Y:S02]  /*19e20*/  SHFL.IDX P6, R14, R13, R12, R11 ;  /* 0x0000000c0d0e7389 */ /* 0x00006400000c000b */
[----:B01----:R-:W-:Y:S01]  /*19e30*/  ENDCOLLECTIVE ;  /* 0x000000000000791b */ /* 0x003fe20003800000 */
.L_x_8095:
        /* <DEDUP_REMOVED lines=12> */
.L_x_8096:
[----:B------:R-:W-:Y:S01]  /*19f00*/  IMAD.MOV.U32 R2, RZ, RZ, R14 ;  /* 0x000000ffff027224 */ /* 0x000fe200078e000e */
[----:B------:R-:W-:Y:S06]  /*19f10*/  BRA `(.L_x_8097) ;  /* 0xffffffb800f47947 */ /* 0x000fec000383ffff */
.L_x_7998:
[----:B-1----:R1:W3:Y:S02]  /*19f20*/  SYNCS.PHASECHK.TRANS64.TRYWAIT P0, [R6+URZ+0x28860], R2 ;  /* 0x02886002060075a7 */ /* 0x0022e4000800017f */
[----:B---3--:R-:W-:Y:S05]  /*19f30*/  @!P0 NANOSLEEP.SYNCS 0x989680 ;  /* 0x009896800000895d */ /* 0x008fea0003900000 */
[----:B------:R-:W3:Y:S02]  /*19f40*/  @!P0 SYNCS.PHASECHK.TRANS64 P0, [R6+URZ+0x28860], R2 ;  /* 0x02886002060085a7 */ /* 0x000ee4000800007f */
[----:B---3--:R-:W-:Y:S05]  /*19f50*/  @!P0 BRA `(.L_x_7998) ;  /* 0xfffffffc00f08947 */ /* 0x008fea000383ffff */
[----:B------:R-:W-:Y:S05]  /*19f60*/  BRA `(.L_x_8098) ;  /* 0xffffffbc00507947 */ /* 0x000fea000383ffff */
.L_x_7999:
[----:B------:R-:W-:Y:S01]  /*19f70*/  BSSY B1, `(.L_x_8099) ;  /* 0x0000008000017945 */ /* 0x000fe20003800000 */
[----:B------:R-:W-:Y:S02]  /*19f80*/  IMAD.MOV.U32 R13, RZ, RZ, R23 ;  /* 0x000000ffff0d7224 */ /* 0x000fe400078e0017 */
[----:B------:R-:W-:Y:S02]  /*19f90*/  IMAD.MOV.U32 R12, RZ, RZ, RZ ;  /* 0x000000ffff0c7224 */ /* 0x000fe400078e00ff */
[----:B------:R-:W-:Y:S02]  /*19fa0*/  IMAD.MOV.U32 R11, RZ, RZ, 0x181f ;  /* 0x0000181fff0b7424 */ /* 0x000fe400078e00ff */
[----:B------:R-:W-:-:S07]  /*19fb0*/  IMAD.MOV.U32 R15, RZ, RZ, -0x1 ;  /* 0xffffffffff0f7424 */ /* 0x000fce00078e00ff */
[----:B-12---:R-:W-:Y:S05]  /*19fc0*/  WARPSYNC.COLLECTIVE R15, `(.L_x_8100) ;  /* 0x000000000f087348 */ /* 0x006fea0003c00000 */
[----:B--2---:R0:W2:Y:S02]  /*19fd0*/  SHFL.IDX P6, R14, R13, R12, R11 ;  /* 0x0000000c0d0e7389 */ /* 0x0040a400000c000b */
[----:B012---:R-:W-:Y:S01]  /*19fe0*/  ENDCOLLECTIVE ;  /* 0x000000000000791b */ /* 0x007fe20003800000 */
.L_x_8100:
[----:B------:R-:W-:Y:S05]  /*19ff0*/  BSYNC B1 ;  /* 0x0000000000017941 */ /* 0x000fea0003800000 */
.L_x_8099:
        /* <DEDUP_REMOVED lines=9> */
.L_x_8101:
[----:B------:R-:W-:Y:S02]  /*1a090*/  IMAD.MOV.U32 R13, RZ, RZ, R23 ;  /* 0x000000ffff0d7224 */ /* 0x000fe400078e0017 */
[----:B------:R-:W-:Y:S02]  /*1a0a0*/  IMAD.MOV.U32 R12, RZ, RZ, 0x1 ;  /* 0x00000001ff0c7424 */ /* 0x000fe400078e00ff */
[----:B------:R-:W-:-:S07]  /*1a0b0*/  IMAD.MOV.U32 R2, RZ, RZ, R14 ;  /* 0x000000ffff027224 */ /* 0x000fce00078e000e */
[----:B------:R-:W-:Y:S05]  /*1a0c0*/  WARPSYNC.COLLECTIVE R15, `(.L_x_8102) ;  /* 0x000000000f087348 */ /* 0x000fea0003c00000 */
[----:B------:R0:W1:Y:S02]  /*1a0d0*/  SHFL.IDX P6, R14, R13, R12, R11 ;  /* 0x0000000c0d0e7389 */ /* 0x00006400000c000b */
[----:B01----:R-:W-:Y:S01]  /*1a0e0*/  ENDCOLLECTIVE ;  /* 0x000000000000791b */ /* 0x003fe20003800000 */
.L_x_8102:
        /* <DEDUP_REMOVED lines=14> */
.L_x_8103:
[----:B------:R-:W-:Y:S02]  /*1a1d0*/  IMAD.MOV.U32 R13, RZ, RZ, R23 ;  /* 0x000000ffff0d7224 */ /* 0x000fe400078e0017 */
[----:B------:R-:W-:Y:S02]  /*1a1e0*/  IMAD.MOV.U32 R12, RZ, RZ, 0x2 ;  /* 0x00000002ff0c7424 */ /* 0x000fe400078e00ff */
[----:B------:R-:W-:-:S07]  /*1a1f0*/  IMAD.MOV.U32 R2, RZ, RZ, R14 ;  /* 0x000000ffff027224 */ /* 0x000fce00078e000e */
[----:B------:R-:W-:Y:S05]  /*1a200*/  WARPSYNC.COLLECTIVE R15, `(.L_x_8104) ;  /* 0x000000000f087348 */ /* 0x000fea0003c00000 */
[----:B------:R0:W1:Y:S02]  /*1a210*/  SHFL.IDX P6, R14, R13, R12, R11 ;  /* 0x0000000c0d0e7389 */ /* 0x00006400000c000b */
[----:B01----:R-:W-:Y:S01]  /*1a220*/  ENDCOLLECTIVE ;  /* 0x000000000000791b */ /* 0x003fe20003800000 */
.L_x_8104:
        /* <DEDUP_REMOVED lines=14> */
.L_x_8105:
[----:B------:R-:W-:Y:S02]  /*1a310*/  IMAD.MOV.U32 R13, RZ, RZ, R23 ;  /* 0x000000ffff0d7224 */ /* 0x000fe400078e0017 */
[----:B------:R-:W-:Y:S02]  /*1a320*/  IMAD.MOV.U32 R12, RZ, RZ, 0x3 ;  /* 0x00000003ff0c7424 */ /* 0x000fe400078e00ff */
[----:B------:R-:W-:-:S07]  /*1a330*/  IMAD.MOV.U32 R2, RZ, RZ, R14 ;  /* 0x000000ffff027224 */ /* 0x000fce00078e000e */
[----:B------:R-:W-:Y:S05]  /*1a340*/  WARPSYNC.COLLECTIVE R15, `(.L_x_8106) ;  /* 0x000000000f087348 */ /* 0x000fea0003c00000 */
[----:B------:R0:W1:Y:S02]  /*1a350*/  SHFL.IDX P6, R14, R13, R12, R11 ;  /* 0x0000000c0d0e7389 */ /* 0x00006400000c000b */
[----:B01----:R-:W-:Y:S01]  /*1a360*/  ENDCOLLECTIVE ;  /* 0x000000000000791b */ /* 0x003fe20003800000 */
.L_x_8106:
        /* <DEDUP_REMOVED lines=14> */
.L_x_8107:
[----:B------:R-:W-:Y:S02]  /*1a450*/  IMAD.MOV.U32 R13, RZ, RZ, R23 ;  /* 0x000000ffff0d7224 */ /* 0x000fe400078e0017 */
[----:B------:R-:W-:Y:S02]  /*1a460*/  IMAD.MOV.U32 R12, RZ, RZ, 0x4 ;  /* 0x00000004ff0c7424 */ /* 0x000fe400078e00ff */
[----:B------:R-:W-:-:S07]  /*1a470*/  IMAD.MOV.U32 R2, RZ, RZ, R14 ;  /* 0x000000ffff027224 */ /* 0x000fce00078e000e */
[----:B------:R-:W-:Y:S05]  /*1a480*/  WARPSYNC.COLLECTIVE R15, `(.L_x_8108) ;  /* 0x000000000f087348 */ /* 0x000fea0003c00000 */
[----:B------:R0:W1:Y:S02]  /*1a490*/  SHFL.IDX P6, R14, R13, R12, R11 ;  /* 0x0000000c0d0e7389 */ /* 0x00006400000c000b */
[----:B01----:R-:W-:Y:S01]  /*1a4a0*/  ENDCOLLECTIVE ;  /* 0x000000000000791b */ /* 0x003fe20003800000 */
.L_x_8108:
        /* <DEDUP_REMOVED lines=14> */
.L_x_8109:
[----:B------:R-:W-:Y:S02]  /*1a590*/  IMAD.MOV.U32 R13, RZ, RZ, R23 ;  /* 0x000000ffff0d7224 */ /* 0x000fe400078e0017 */
[----:B------:R-:W-:Y:S02]  /*1a5a0*/  IMAD.MOV.U32 R12, RZ, RZ, 0x5 ;  /* 0x00000005ff0c7424 */ /* 0x000fe400078e00ff */
[----:B------:R-:W-:-:S07]  /*1a5b0*/  IMAD.MOV.U32 R2, RZ, RZ, R14 ;  /* 0x000000ffff027224 */ /* 0x000fce00078e000e */
[----:B------:R-:W-:Y:S05]  /*1a5c0*/  WARPSYNC.COLLECTIVE R15, `(.L_x_8110) ;  /* 0x000000000f087348 */ /* 0x000fea0003c00000 */
[----:B------:R0:W1:Y:S02]  /*1a5d0*/  SHFL.IDX P6, R14, R13, R12, R11 ;  /* 0x0000000c0d0e7389 */ /* 0x00006400000c000b */
[----:B01----:R-:W-:Y:S01]  /*1a5e0*/  ENDCOLLECTIVE ;  /* 0x000000000000791b */ /* 0x003fe20003800000 */
.L_x_8110:
        /* <DEDUP_REMOVED lines=14> */
.L_x_8111:
[----:B------:R-:W-:Y:S02]  /*1a6d0*/  IMAD.MOV.U32 R13, RZ, RZ, R23 ;  /* 0x000000ffff0d7224 */ /* 0x000fe400078e0017 */
[----:B------:R-:W-:Y:S02]  /*1a6e0*/  IMAD.MOV.U32 R12, RZ, RZ, 0x6 ;  /* 0x00000006ff0c7424 */ /* 0x000fe400078e00ff */
[----:B------:R-:W-:-:S07]  /*1a6f0*/  IMAD.MOV.U32 R2, RZ, RZ, R14 ;  /* 0x000000ffff027224 */ /* 0x000fce00078e000e */
[----:B------:R-:W-:Y:S05]  /*1a700*/  WARPSYNC.COLLECTIVE R15, `(.L_x_8112) ;  /* 0x000000000f087348 */ /* 0x000fea0003c00000 */
[----:B------:R0:W1:Y:S02]  /*1a710*/  SHFL.IDX P6, R14, R13, R12, R11 ;  /* 0x0000000c0d0e7389 */ /* 0x00006400000c000b */
[----:B01----:R-:W-:Y:S01]  /*1a720*/  ENDCOLLECTIVE ;  /* 0x000000000000791b */ /* 0x003fe20003800000 */
.L_x_8112:
        /* <DEDUP_REMOVED lines=14> */
.L_x_8113:
[----:B------:R-:W-:Y:S02]  /*1a810*/  IMAD.MOV.U32 R13, RZ, RZ, R23 ;  /* 0x000000ffff0d7224 */ /* 0x000fe400078e0017 */
[----:B------:R-:W-:Y:S02]  /*1a820*/  IMAD.MOV.U32 R12, RZ, RZ, 0x7 ;  /* 0x00000007ff0c7424 */ /* 0x000fe400078e00ff */
[----:B------:R-:W-:-:S07]  /*1a830*/  IMAD.MOV.U32 R2, RZ, RZ, R14 ;  /* 0x000000ffff027224 */ /* 0x000fce00078e000e */
[----:B------:R-:W-:Y:S05]  /*1a840*/  WARPSYNC.COLLECTIVE R15, `(.L_x_8114) ;  /* 0x000000000f087348 */ /* 0x000fea0003c00000 */
[----:B------:R0:W1:Y:S02]  /*1a850*/  SHFL.IDX P6, R14, R13, R12, R11 ;  /* 0x0000000c0d0e7389 */ /* 0x00006400000c000b */
[----:B01----:R-:W-:Y:S01]  /*1a860*/  ENDCOLLECTIVE ;  /* 0x000000000000791b */ /* 0x003fe20003800000 */
.L_x_8114:
        /* <DEDUP_REMOVED lines=13> */
.L_x_8115:
[----:B------:R-:W-:Y:S01]  /*1a940*/  @!PT LDS RZ, [RZ] ;  /* 0x00000000fffff984 */ /* 0x000fe20000000800 */
[----:B------:R-:W-:Y:S01]  /*1a950*/  @!PT LDS RZ, [RZ] ;  /* 0x00000000fffff984 */ /* 0x000fe20000000800 */
[----:B------:R-:W-:Y:S01]  /*1a960*/  @!PT LDS RZ, [RZ] ;  /* 0x00000000fffff984 */ /* 0x000fe20000000800 */
[----:B------:R1:W-:Y:S01]  /*1a970*/  LDGSTS.E.BYPASS.LTC128B.128 [R7+0x7400], desc[UR54][R2.64+0x80], !P0 ;  /* 0x0740008002077fae */ /* 0x0003e2000c101d76 */
[----:B------:R-:W-:Y:S05]  /*1a980*/  BRA `(.L_x_8116) ;  /* 0xffffffb400d87947 */ /* 0x000fea000383ffff */
.L_x_8007:
[----:B0-----:R0:W1:Y:S02]  /*1a990*/  SYNCS.PHASECHK.TRANS64.TRYWAIT P0, [R0+URZ+0x28860], R3 ;  /* 0x02886003000075a7 */ /* 0x001064000800017f */
[----:B-1----:R-:W-:Y:S05]  /*1a9a0*/  @!P0 NANOSLEEP.SYNCS 0x989680 ;  /* 0x009896800000895d */ /* 0x002fea0003900000 */
[----:B------:R-:W1:Y:S02]  /*1a9b0*/  @!P0 SYNCS.PHASECHK.TRANS64 P0, [R0+URZ+0x28860], R3 ;  /* 0x02886003000085a7 */ /* 0x000e64000800007f */
[----:B-1----:R-:W-:Y:S05]  /*1a9c0*/  @!P0 BRA `(.L_x_8007) ;  /* 0xfffffffc00f08947 */ /* 0x002fea000383ffff */
[----:B------:R-:W-:Y:S05]  /*1a9d0*/  BRA `(.L_x_8117) ;  /* 0xffffffb800f47947 */ /* 0x000fea000383ffff */
.L_x_8008:
        /* <DEDUP_REMOVED lines=8> */
.L_x_8119:
[----:B------:R-:W-:Y:S05]  /*1aa60*/  BSYNC B0 ;  /* 0x0000000000007941 */ /* 0x000fea0003800000 */
.L_x_8118:
        /* <DEDUP_REMOVED lines=9> */
.L_x_8120:
        /* <DEDUP_REMOVED lines=8> */
[----:B------:R-:W-:-:S13]  /*1ab80*/  IADD3 R2, P2, R14, R5, RZ ;  /* 0x000000050e027210 */ /* 0x000fda0007f5e0ff */
[----:B------:R-:W-:Y:S05]  /*1ab90*/  WARPSYNC.COLLECTIVE R15, `(.L_x_8121) ;  /* 0x000000000f087348 */ /* 0x000fea0003c00000 */
[----:B------:R0:W1:Y:S02]  /*1aba0*/  SHFL.IDX P6, R14, R13, R12, R11 ;  /* 0x0000000c0d0e7389 */ /* 0x00006400000c000b */
[----:B01----:R-:W-:Y:S01]  /*1abb0*/  ENDCOLLECTIVE ;  /* 0x000000000000791b */ /* 0x003fe20003800000 */
.L_x_8121:
        /* <DEDUP_REMOVED lines=13> */
.L_x_8122:
[----:B------:R-:W-:Y:S02]  /*1ac90*/  IMAD.MOV.U32 R13, RZ, RZ, R23 ;  /* 0x000000ffff0d7224 */ /* 0x000fe400078e0017 */
[----:B------:R-:W-:Y:S02]  /*1aca0*/  IMAD.MOV.U32 R12, RZ, RZ, 0x2 ;  /* 0x00000002ff0c7424 */ /* 0x000fe400078e00ff */
[----:B------:R-:W-:-:S07]  /*1acb0*/  IMAD.MOV.U32 R10, RZ, RZ, R14 ;  /* 0x000000ffff0a7224 */ /* 0x000fce00078e000e */
[----:B------:R-:W-:Y:S05]  /*1acc0*/  WARPSYNC.COLLECTIVE R15, `(.L_x_8123) ;  /* 0x000000000f087348 */ /* 0x000fea0003c00000 */
[----:B------:R0:W1:Y:S02]  /*1acd0*/  SHFL.IDX P6, R14, R13, R12, R11 ;  /* 0x0000000c0d0e7389 */ /* 0x00006400000c000b */
[----:B01----:R-:W-:Y:S01]  /*1ace0*/  ENDCOLLECTIVE ;  /* 0x000000000000791b */ /* 0x003fe20003800000 */
.L_x_8123:
[----:B------:R-:W-:-:S05]  /*1acf0*/  IADD3 R2, P2, R10, R5, RZ ;  /* 0x000000050a027210 */ /* 0x000fca0007f5e0ff */
[----:B------:R-:W-:-:S05]  /*1ad00*/  IMAD.X R3, RZ, RZ, R7, P2 ;  /* 0x000000ffff037224 */ /* 0x000fca00010e0607 */
[----:B------:R-:W-:Y:S01]  /*1ad10*/  @!PT LDS RZ, [RZ] ;  /* 0x00000000fffff984 */ /* 0x000fe20000000800 */
[----:B------:R-:W-:Y:S01]  /*1ad20*/  @!PT LDS RZ, [RZ] ;  /* 0x00000000fffff984 */ /* 0x000fe20000000800 */
[----:B------:R-:W-:Y:S01]  /*1ad30*/  @!PT LDS RZ, [RZ] ;  /* 0x00000000fffff984 */ /* 0x000fe20000000800 */
[----:B------:R0:W-:Y:S01]  /*1ad40*/  LDGSTS.E.BYPASS.LTC128B.128 [R4+0xc00], desc[UR54][R2.64], !P3 ;  /* 0x00c0000002047fae */ /* 0x0001e2000d901d76 */
[----:B------:R-:W-:Y:S01]  /*1ad50*/  IMAD.MOV.U32 R13, RZ, RZ, R17 ;  /* 0x000000ffff0d7224 */ /* 0x000fe200078e0011 */
[C---:B------:R-:W-:Y:S02]  /*1ad60*/  ISETP.LT.OR P3, PT, R6.reuse, 0x21, P1 ;  /* 0x000000210600780c */ /* 0x040fe40000f61670 */
[----:B------:R0:W-:Y:S01]  /*1ad70*/  LDGSTS.E.BYPASS.LTC128B.128 [R4+0x4c00], desc[UR54][R2.64+0x80], !P4 ;  /* 0x04c0008002047fae */ /* 0x0001e2000e101d76 */
[----:B------:R-:W-:Y:S01]  /*1ad80*/  ISETP.LT.OR P4, PT, R6, 0x21, P0 ;  /* 0x000000210600780c */ /* 0x000fe20000781670 */
[----:B------:R-:W-:-:S12]  /*1ad90*/  IMAD.MOV.U32 R8, RZ, RZ, R14 ;  /* 0x000000ffff087224 */ /* 0x000fd800078e000e */
[----:B0-----:R-:W-:Y:S05]  /*1ada0*/  WARPSYNC.COLLECTIVE R15, `(.L_x_8124) ;  /* 0x000000000f087348 */ /* 0x001fea0003c00000 */
[----:B------:R1:W2:Y:S02]  /*1adb0*/  SHFL.IDX P6, R14, R13, R12, R11 ;  /* 0x0000000c0d0e7389 */ /* 0x0002a400000c000b */
[----:B012---:R-:W-:Y:S01]  /*1adc0*/  ENDCOLLECTIVE ;  /* 0x000000000000791b */ /* 0x007fe20003800000 */
.L_x_8124:
[----:B------:R-:W-:Y:S02]  /*1add0*/  IMAD.MOV.U32 R13, RZ, RZ, R23 ;  /* 0x000000ffff0d7224 */ /* 0x000fe400078e0017 */
[----:B------:R-:W-:Y:S01]  /*1ade0*/  IMAD.MOV.U32 R12, RZ, RZ, 0x3 ;  /* 0x00000003ff0c7424 */ /* 0x000fe200078e00ff */
[----:B------:R-:W-:-:S13]  /*1adf0*/  IADD3 R2, P2, R14, R5, RZ ;  /* 0x000000050e027210 */ /* 0x000fda0007f5e0ff */
[----:B------:R-:W-:Y:S05]  /*1ae00*/  WARPSYNC.COLLECTIVE R15, `(.L_x_8125) ;  /* 0x000000000f087348 */ /* 0x000fea0003c00000 */
[----:B------:R0:W1:Y:S02]  /*1ae10*/  SHFL.IDX P6, R14, R13, R12, R11 ;  /* 0x0000000c0d0e7389 */ /* 0x00006400000c000b */
[----:B01----:R-:W-:Y:S01]  /*1ae20*/  ENDCOLLECTIVE ;  /* 0x000000000000791b */ /* 0x003fe20003800000 */
.L_x_8125:
        /* <DEDUP_REMOVED lines=13> */
.L_x_8126:
[----:B------:R-:W-:Y:S02]  /*1af00*/  IMAD.MOV.U32 R13, RZ, RZ, R23 ;  /* 0x000000ffff0d7224 */ /* 0x000fe400078e0017 */
[----:B------:R-:W-:Y:S01]  /*1af10*/  IMAD.MOV.U32 R12, RZ, RZ, 0x4 ;  /* 0x00000004ff0c7424 */ /* 0x000fe200078e00ff */
[----:B------:R-:W-:-:S13]  /*1af20*/  IADD3 R2, P2, R14, R5, RZ ;  /* 0x000000050e027210 */ /* 0x000fda0007f5e0ff */
[----:B------:R-:W-:Y:S05]  /*1af30*/  WARPSYNC.COLLECTIVE R15, `(.L_x_8127) ;  /* 0x000000000f087348 */ /* 0x000fea0003c00000 */
[----:B------:R0:W1:Y:S02]  /*1af40*/  SHFL.IDX P6, R14, R13, R12, R11 ;  /* 0x0000000c0d0e7389 */ /* 0x00006400000c000b */
[----:B01----:R-:W-:Y:S01]  /*1af50*/  ENDCOLLECTIVE ;  /* 0x000000000000791b */ /* 0x003fe20003800000 */
.L_x_8127:
        /* <DEDUP_REMOVED lines=13> */
.L_x_8128:
[----:B------:R-:W-:Y:S02]  /*1b030*/  IMAD.MOV.U32 R13, RZ, RZ, R23 ;  /* 0x000000ffff0d7224 */ /* 0x000fe400078e0017 */
[----:B------:R-:W-:Y:S02]  /*1b040*/  IMAD.MOV.U32 R12, RZ, RZ, 0x5 ;  /* 0x00000005ff0c7424 */ /* 0x000fe400078e00ff */
[----:B------:R-:W-:-:S07]  /*1b050*/  IMAD.MOV.U32 R10, RZ, RZ, R14 ;  /* 0x000000ffff0a7224 */ /* 0x000fce00078e000e */
[----:B------:R-:W-:Y:S05]  /*1b060*/  WARPSYNC.COLLECTIVE R15, `(.L_x_8129) ;  /* 0x000000000f087348 */ /* 0x000fea0003c00000 */
[----:B------:R0:W1:Y:S02]  /*1b070*/  SHFL.IDX P6, R14, R13, R12, R11 ;  /* 0x0000000c0d0e7389 */ /* 0x00006400000c000b */
[----:B01----:R-:W-:Y:S01]  /*1b080*/  ENDCOLLECTIVE ;  /* 0x000000000000791b */ /* 0x003fe20003800000 */
.L_x_8129:
        /* <DEDUP_REMOVED lines=14> */
.L_x_8130:
[----:B------:R-:W-:Y:S02]  /*1b170*/  IMAD.MOV.U32 R13, RZ, RZ, R23 ;  /* 0x000000ffff0d7224 */ /* 0x000fe400078e0017 */
[----:B------:R-:W-:Y:S01]  /*1b180*/  IMAD.MOV.U32 R12, RZ, RZ, 0x6 ;  /* 0x00000006ff0c7424 */ /* 0x000fe200078e00ff */
[----:B------:R-:W-:-:S13]  /*1b190*/  IADD3 R2, P2, R14, R5, RZ ;  /* 0x000000050e027210 */ /* 0x000fda0007f5e0ff */
[----:B------:R-:W-:Y:S05]  /*1b1a0*/  WARPSYNC.COLLECTIVE R15, `(.L_x_8131) ;  /* 0x000000000f087348 */ /* 0x000fea0003c00000 */
[----:B------:R0:W1:Y:S02]  /*1b1b0*/  SHFL.IDX P6, R14, R13, R12, R11 ;  /* 0x0000000c0d0e7389 */ /* 0x00006400000c000b */
[----:B01----:R-:W-:Y:S01]  /*1b1c0*/  ENDCOLLECTIVE ;  /* 0x000000000000791b */ /* 0x003fe20003800000 */
.L_x_8131:
        /* <DEDUP_REMOVED lines=13> */
.L_x_8132:
[----:B------:R-:W-:Y:S02]  /*1b2a0*/  IMAD.MOV.U32 R13, RZ, RZ, R23 ;  /* 0x000000ffff0d7224 */ /* 0x000fe400078e0017 */
[----:B------:R-:W-:Y:S02]  /*1b2b0*/  IMAD.MOV.U32 R12, RZ, RZ, 0x7 ;  /* 0x00000007ff0c7424 */ /* 0x000fe400078e00ff */
[----:B------:R-:W-:-:S07]  /*1b2c0*/  IMAD.MOV.U32 R10, RZ, RZ, R14 ;  /* 0x000000ffff0a7224 */ /* 0x000fce00078e000e */
[----:B------:R-:W-:Y:S05]  /*1b2d0*/  WARPSYNC.COLLECTIVE R15, `(.L_x_8133) ;  /* 0x000000000f087348 */ /* 0x000fea0003c00000 */
[----:B------:R0:W1:Y:S02]  /*1b2e0*/  SHFL.IDX P6, R14, R13, R12, R11 ;  /* 0x0000000c0d0e7389 */ /* 0x00006400000c000b */
[----:B01----:R-:W-:Y:S01]  /*1b2f0*/  ENDCOLLECTIVE ;  /* 0x000000000000791b */ /* 0x003fe20003800000 */
.L_x_8133:
        /* <DEDUP_REMOVED lines=12> */
.L_x_8134:
[----:B------:R-:W-:Y:S05]  /*1b3c0*/  BRA `(.L_x_8135) ;  /* 0xffffffb400947947 */ /* 0x000fea000383ffff */
.L_x_8013:
        /* <DEDUP_REMOVED lines=8> */
.L_x_8137:
[----:B------:R-:W-:Y:S05]  /*1b450*/  BSYNC B0 ;  /* 0x0000000000007941 */ /* 0x000fea0003800000 */
.L_x_8136:
        /* <DEDUP_REMOVED lines=9> */
.L_x_8138:
        /* <DEDUP_REMOVED lines=18> */
.L_x_8139:
[----:B------:R-:W-:Y:S01]  /*1b610*/  IMAD.MOV.U32 R12, RZ, RZ, 0x2 ;  /* 0x00000002ff0c7424 */ /* 0x000fe200078e00ff */
[----:B------:R-:W-:-:S05]  /*1b620*/  SEL R7, R14, RZ, P1 ;  /* 0x000000ff0e077207 */ /* 0x000fca0000800000 */
[----:B------:R-:W-:-:S04]  /*1b630*/  IMAD.IADD R6, R4, 0x1, R7 ;  /* 0x0000000104067824 */ /* 0x000fc800078e0207 */
[----:B------:R-:W-:-:S07]  /*1b640*/  IMAD.MOV.U32 R13, RZ, RZ, R6 ;  /* 0x000000ffff0d7224 */ /* 0x000fce00078e0006 */
[----:B------:R-:W-:Y:S05]  /*1b650*/  WARPSYNC.COLLECTIVE R15, `(.L_x_8140) ;  /* 0x000000000f087348 */ /* 0x000fea0003c00000 */
[----:B------:R0:W1:Y:S02]  /*1b660*/  SHFL.UP P6, R14, R13, R12, R11 ;  /* 0x0400000c0d0e7389 */ /* 0x00006400000c000b */
[----:B01----:R-:W-:Y:S01]  /*1b670*/  ENDCOLLECTIVE ;  /* 0x000000000000791b */ /* 0x003fe20003800000 */
.L_x_8140:
[----:B------:R-:W-:Y:S01]  /*1b680*/  IMAD.MOV.U32 R12, RZ, RZ, 0x4 ;  /* 0x00000004ff0c7424 */ /* 0x000fe200078e00ff */
[----:B------:R-:W-:-:S05]  /*1b690*/  SEL R7, R14, RZ, P2 ;  /* 0x000000ff0e077207 */ /* 0x000fca0001000000 */
[----:B------:R-:W-:-:S04]  /*1b6a0*/  IMAD.IADD R7, R6, 0x1, R7 ;  /* 0x0000000106077824 */ /* 0x000fc800078e0207 */
[----:B------:R-:W-:-:S07]  /*1b6b0*/  IMAD.MOV.U32 R13, RZ, RZ, R7 ;  /* 0x000000ffff0d7224 */ /* 0x000fce00078e0007 */
[----:B------:R-:W-:Y:S05]  /*1b6c0*/  WARPSYNC.COLLECTIVE R15, `(.L_x_8141) ;  /* 0x000000000f087348 */ /* 0x000fea0003c00000 */
[----:B------:R0:W1:Y:S02]  /*1b6d0*/  SHFL.UP P6, R14, R13, R12, R11 ;  /* 0x0400000c0d0e7389 */ /* 0x00006400000c000b */
[----:B01----:R-:W-:Y:S01]  /*1b6e0*/  ENDCOLLECTIVE ;  /* 0x000000000000791b */ /* 0x003fe20003800000 */
.L_x_8141:
[----:B------:R-:W-:Y:S01]  /*1b6f0*/  IMAD.MOV.U32 R12, RZ, RZ, 0x8 ;  /* 0x00000008ff0c7424 */ /* 0x000fe200078e00ff */
[----:B------:R-:W-:-:S05]  /*1b700*/  SEL R2, R14, RZ, P3 ;  /* 0x000000ff0e027207 */ /* 0x000fca0001800000 */
[----:B------:R-:W-:-:S04]  /*1b710*/  IMAD.IADD R2, R7, 0x1, R2 ;  /* 0x0000000107027824 */ /* 0x000fc800078e0202 */
[----:B------:R-:W-:-:S07]  /*1b720*/  IMAD.MOV.U32 R13, RZ, RZ, R2 ;  /* 0x000000ffff0d7224 */ /* 0x000fce00078e0002 */
[----:B------:R-:W-:Y:S05]  /*1b730*/  WARPSYNC.COLLECTIVE R15, `(.L_x_8142) ;  /* 0x000000000f087348 */ /* 0x000fea0003c00000 */
[----:B------:R0:W1:Y:S02]  /*1b740*/  SHFL.UP P6, R14, R13, R12, R11 ;  /* 0x0400000c0d0e7389 */ /* 0x00006400000c000b */
[----:B01----:R-:W-:Y:S01]  /*1b750*/  ENDCOLLECTIVE ;  /* 0x000000000000791b */ /* 0x003fe20003800000 */
.L_x_8142:
[----:B------:R-:W-:Y:S01]  /*1b760*/  IMAD.MOV.U32 R12, RZ, RZ, 0x10 ;  /* 0x00000010ff0c7424 */ /* 0x000fe200078e00ff */
[----:B------:R-:W-:-:S05]  /*1b770*/  SEL R3, R14, RZ, P4 ;  /* 0x000000ff0e037207 */ /* 0x000fca0002000000 */
[----:B------:R-:W-:-:S04]  /*1b780*/  IMAD.IADD R3, R2, 0x1, R3 ;  /* 0x0000000102037824 */ /* 0x000fc800078e0203 */
[----:B------:R-:W-:-:S07]  /*1b790*/  IMAD.MOV.U32 R13, RZ, RZ, R3 ;  /* 0x000000ffff0d7224 */ /* 0x000fce00078e0003 */
[----:B------:R-:W-:Y:S05]  /*1b7a0*/  WARPSYNC.COLLECTIVE R15, `(.L_x_8143) ;  /* 0x000000000f087348 */ /* 0x000fea0003c00000 */
[----:B------:R0:W1:Y:S02]  /*1b7b0*/  SHFL.UP P6, R14, R13, R12, R11 ;  /* 0x0400000c0d0e7389 */ /* 0x00006400000c000b */
[----:B01----:R-:W-:Y:S01]  /*1b7c0*/  ENDCOLLECTIVE ;  /* 0x000000000000791b */ /* 0x003fe20003800000 */
.L_x_8143:
        /* <DEDUP_REMOVED lines=8> */
.L_x_8144:
[----:B------:R-:W-:Y:S05]  /*1b850*/  BRA `(.L_x_8145) ;  /* 0xffffffb400a07947 */ /* 0x000fea000383ffff */
.L_x_8018:
        /* <DEDUP_REMOVED lines=8> */
.L_x_8147:
[----:B------:R-:W-:Y:S05]  /*1b8e0*/  BSYNC B0 ;  /* 0x0000000000007941 */ /* 0x000fea0003800000 */
.L_x_8146:
        /* <DEDUP_REMOVED lines=8> */
.L_x_8148:
[----:B------:R-:W-:Y:S01]  /*1b970*/  IMAD.MOV.U32 R12, RZ, RZ, 0x4 ;  /* 0x00000004ff0c7424 */ /* 0x000fe200078e00ff */
[----:B------:R-:W-:-:S05]  /*1b980*/  SEL R0, R14, RZ, P2 ;  /* 0x000000ff0e007207 */ /* 0x000fca0001000000 */
[----:B------:R-:W-:-:S04]  /*1b990*/  IMAD.IADD R0, R13, 0x1, R0 ;  /* 0x000000010d007824 */ /* 0x000fc800078e0200 */
[----:B------:R-:W-:-:S07]  /*1b9a0*/  IMAD.MOV.U32 R13, RZ, RZ, R0 ;  /* 0x000000ffff0d7224 */ /* 0x000fce00078e0000 */
[----:B------:R-:W-:Y:S05]  /*1b9b0*/  WARPSYNC.COLLECTIVE R15, `(.L_x_8149) ;  /* 0x000000000f087348 */ /* 0x000fea0003c00000 */
[----:B------:R0:W1:Y:S02]  /*1b9c0*/  SHFL.UP P6, R14, R13, R12, R11 ;  /* 0x0400000c0d0e7389 */ /* 0x00006400000c000b */
[----:B01----:R-:W-:Y:S01]  /*1b9d0*/  ENDCOLLECTIVE ;  /* 0x000000000000791b */ /* 0x003fe20003800000 */
.L_x_8149:
[----:B------:R-:W-:Y:S01]  /*1b9e0*/  IMAD.MOV.U32 R12, RZ, RZ, 0x8 ;  /* 0x00000008ff0c7424 */ /* 0x000fe200078e00ff */
[----:B------:R-:W-:-:S05]  /*1b9f0*/  SEL R3, R14, RZ, P3 ;  /* 0x000000ff0e037207 */ /* 0x000fca0001800000 */
[----:B------:R-:W-:-:S04]  /*1ba00*/  IMAD.IADD R2, R0, 0x1, R3 ;  /* 0x0000000100027824 */ /* 0x000fc800078e0203 */
[----:B------:R-:W-:-:S07]  /*1ba10*/  IMAD.MOV.U32 R13, RZ, RZ, R2 ;  /* 0x000000ffff0d7224 */ /* 0x000fce00078e0002 */
[----:B------:R-:W-:Y:S05]  /*1ba20*/  WARPSYNC.COLLECTIVE R15, `(.L_x_8150) ;  /* 0x000000000f087348 */ /* 0x000fea0003c00000 */
[----:B------:R0:W1:Y:S02]  /*1ba30*/  SHFL.UP P6, R14, R13, R12, R11 ;  /* 0x0400000c0d0e7389 */ /* 0x00006400000c000b */
[----:B01----:R-:W-:Y:S01]  /*1ba40*/  ENDCOLLECTIVE ;  /* 0x000000000000791b */ /* 0x003fe20003800000 */
.L_x_8150:
[----:B------:R-:W-:Y:S01]  /*1ba50*/  IMAD.MOV.U32 R12, RZ, RZ, 0x10 ;  /* 0x00000010ff0c7424 */ /* 0x000fe200078e00ff */
[----:B------:R-:W-:-:S05]  /*1ba60*/  SEL R3, R14, RZ, P4 ;  /* 0x000000ff0e037207 */ /* 0x000fca0002000000 */
[----:B------:R-:W-:-:S04]  /*1ba70*/  IMAD.IADD R3, R2, 0x1, R3 ;  /* 0x0000000102037824 */ /* 0x000fc800078e0203 */
[----:B------:R-:W-:-:S07]  /*1ba80*/  IMAD.MOV.U32 R13, RZ, RZ, R3 ;  /* 0x000000ffff0d7224 */ /* 0x000fce00078e0003 */
[----:B------:R-:W-:Y:S05]  /*1ba90*/  WARPSYNC.COLLECTIVE R15, `(.L_x_8151) ;  /* 0x000000000f087348 */ /* 0x000fea0003c00000 */
[----:B------:R0:W1:Y:S02]  /*1baa0*/  SHFL.UP P6, R14, R13, R12, R11 ;  /* 0x0400000c0d0e7389 */ /* 0x00006400000c000b */
[----:B01----:R-:W-:Y:S01]  /*1bab0*/  ENDCOLLECTIVE ;  /* 0x000000000000791b */ /* 0x003fe20003800000 */
.L_x_8151:
        /* <DEDUP_REMOVED lines=8> */
.L_x_8152:
[----:B------:R-:W-:Y:S05]  /*1bb40*/  BRA `(.L_x_8153) ;  /* 0xffffffb400807947 */ /* 0x000fea000383ffff */
.L_x_8020:
[----:B------:R-:W-:Y:S01]  /*1bb50*/  BSSY B0, `(.L_x_8154) ;  /* 0x0000006000007945 */ /* 0x000fe20003800000 */
[----:B------:R-:W-:Y:S01]  /*1bb60*/  PLOP3.LUT P6, PT, P6, PT, PT, 0x8, 0x0 ;  /* 0x000000000000781c */ /* 0x000fe200037ce170 */
[----:B------:R-:W-:-:S12]  /*1bb70*/  IMAD.MOV.U32 R15, RZ, RZ, -0x1 ;  /* 0xffffffffff0f7424 */ /* 0x000fd800078e00ff */
[----:B01----:R-:W-:Y:S05]  /*1bb80*/  WARPSYNC.COLLECTIVE R15, `(.L_x_8155) ;  /* 0x000000000f087348 */ /* 0x003fea0003c00000 */
[----:B------:R-:W-:Y:S01]  /*1bb90*/  VOTE.ANY R14, PT, P6 ;  /* 0x00000000000e7806 */ /* 0x000fe200030e0100 */
[----:B01----:R-:W-:Y:S06]  /*1bba0*/  ENDCOLLECTIVE ;  /* 0x000000000000791b */ /* 0x003fec0003800000 */
.L_x_8155:
[----:B------:R-:W-:Y:S05]  /*1bbb0*/  BSYNC B0 ;  /* 0x0000000000007941 */ /* 0x000fea0003800000 */
.L_x_8154:
        /* <DEDUP_REMOVED lines=9> */
.L_x_8156:
[----:B------:R-:W-:Y:S01]  /*1bc50*/  IMAD.MOV.U32 R4, RZ, RZ, R14 ;  /* 0x000000ffff047224 */ /* 0x000fe200078e000e */
[----:B------:R-:W-:Y:S06]  /*1bc60*/  BRA `(.L_x_8157) ;  /* 0xffffffb400707947 */ /* 0x000fec000383ffff */
.L_x_8022:
[----:B------:R-:W-:Y:S01]  /*1bc70*/  BSSY B0, `(.L_x_8158) ;  /* 0x0000007000007945 */ /* 0x000fe20003800000 */
[----:B------:R-:W-:Y:S02]  /*1bc80*/  IMAD.MOV.U32 R13, RZ, RZ, R6 ;  /* 0x000000ffff0d7224 */ /* 0x000fe400078e0006 */
[----:B------:R-:W-:Y:S02]  /*1bc90*/  IMAD.MOV.U32 R11, RZ, RZ, 0x1f ;  /* 0x0000001fff0b7424 */ /* 0x000fe400078e00ff */
[----:B------:R-:W-:-:S07]  /*1bca0*/  IMAD.MOV.U32 R15, RZ, RZ, -0x1 ;  /* 0xffffffffff0f7424 */ /* 0x000fce00078e00ff */
[----:B0123--:R-:W-:Y:S05]  /*1bcb0*/  WARPSYNC.COLLECTIVE R15, `(.L_x_8159) ;  /* 0x000000000f087348 */ /* 0x00ffea0003c00000 */
[----:B------:R4:W0:Y:S02]  /*1bcc0*/  SHFL.IDX P6, R14, R13, R12, R11 ;  /* 0x0000000c0d0e7389 */ /* 0x00082400000c000b */
[----:B01234-:R-:W-:Y:S01]  /*1bcd0*/  ENDCOLLECTIVE ;  /* 0x000000000000791b */ /* 0x01ffe20003800000 */
.L_x_8159:
[----:B------:R-:W-:Y:S05]  /*1bce0*/  BSYNC B0 ;  /* 0x0000000000007941 */ /* 0x000fea0003800000 */
.L_x_8158:
[----:B------:R-:W-:Y:S05]  /*1bcf0*/  BRA `(.L_x_8021) ;  /* 0xffffffb400687947 */ /* 0x000fea000383ffff */
.L_x_8026:
[----:B-1----:R1:W4:Y:S02]  /*1bd00*/  SYNCS.PHASECHK.TRANS64.TRYWAIT P0, [R7+URZ+0x28820], R0 ;  /* 0x02882000070075a7 */ /* 0x002324000800017f */
[----:B----4-:R-:W-:Y:S05]  /*1bd10*/  @!P0 NANOSLEEP.SYNCS 0x989680 ;  /* 0x009896800000895d */ /* 0x010fea0003900000 */
[----:B------:R-:W4:Y:S02]  /*1bd20*/  @!P0 SYNCS.PHASECHK.TRANS64 P0, [R7+URZ+0x28820], R0 ;  /* 0x02882000070085a7 */ /* 0x000f24000800007f */
[----:B----4-:R-:W-:Y:S05]  /*1bd30*/  @!P0 BRA `(.L_x_8026) ;  /* 0xfffffffc00f08947 */ /* 0x010fea000383ffff */
[----:B------:R-:W-:Y:S05]  /*1bd40*/  BRA `(.L_x_8160) ;  /* 0xffffffb800e07947 */ /* 0x000fea000383ffff */
.L_x_8027:
        /* <DEDUP_REMOVED lines=11> */
.L_x_8162:
[----:B------:R-:W-:Y:S05]  /*1be00*/  BSYNC B0 ;  /* 0x0000000000007941 */ /* 0x000fea0003800000 */
.L_x_8161:
[----:B------:R-:W-:Y:S05]  /*1be10*/  BRA `(.L_x_8163) ;  /* 0xffffffb800c87947 */ /* 0x000fea000383ffff */
.L_x_8030:
[----:B------:R-:W-:Y:S01]  /*1be20*/  BSSY B1, `(.L_x_8164) ;  /* 0x0000006000017945 */ /* 0x000fe20003800000 */
[----:B------:R-:W-:-:S07]  /*1be30*/  IMAD.MOV.U32 R15, RZ, RZ, -0x1 ;  /* 0xffffffffff0f7424 */ /* 0x000fce00078e00ff */
[----:B0123--:R-:W-:Y:S05]  /*1be40*/  WARPSYNC.COLLECTIVE R15, `(.L_x_8165) ;  /* 0x000000000f0c7348 */ /* 0x00ffea0003c00000 */
[----:B------:R-:W-:Y:S02]  /*1be50*/  ELECT P6, UR62, PT ;  /* 0x00000000003e782f */ /* 0x000fe400038c0000 */
[----:B------:R-:W-:Y:S01]  /*1be60*/  MOV R14, UR62 ;  /* 0x0000003e000e7c02 */ /* 0x000fe20008000f00 */
[----:B0123--:R-:W-:Y:S10]  /*1be70*/  ENDCOLLECTIVE ;  /* 0x000000000000791b */ /* 0x00fff40003800000 */
.L_x_8165:
[----:B------:R-:W-:Y:S05]  /*1be80*/  BSYNC B1 ;  /* 0x0000000000017941 */ /* 0x000fea0003800000 */
.L_x_8164:
[----:B------:R-:W-:Y:S05]  /*1be90*/  BRA `(.L_x_8166) ;  /* 0xffffffb800c07947 */ /* 0x000fea000383ffff */
.L_x_8032:
[----:B-1----:R1:W4:Y:S02]  /*1bea0*/  SYNCS.PHASECHK.TRANS64.TRYWAIT P1, [R5+URZ+0x28840], R0 ;  /* 0x02884000050075a7 */ /* 0x002324000802017f */
[----:B----4-:R-:W-:Y:S05]  /*1beb0*/  @!P1 NANOSLEEP.SYNCS 0x989680 ;  /* 0x009896800000995d */ /* 0x010fea0003900000 */
[----:B------:R-:W4:Y:S02]  /*1bec0*/  @!P1 SYNCS.PHASECHK.TRANS64 P1, [R5+URZ+0x28840], R0 ;  /* 0x02884000050095a7 */ /* 0x000f24000802007f */
[----:B----4-:R-:W-:Y:S05]  /*1bed0*/  @!P1 BRA `(.L_x_8032) ;  /* 0xfffffffc00f09947 */ /* 0x010fea000383ffff */
[----:B------:R-:W-:Y:S05]  /*1bee0*/  BRA `(.L_x_8167) ;  /* 0xffffffb800e07947 */ /* 0x000fea000383ffff */
.L_x_8034:
[----:B----4-:R4:W0:Y:S02]  /*1bef0*/  SYNCS.PHASECHK.TRANS64.TRYWAIT P1, [R3+URZ+0x28840], R2 ;  /* 0x02884002030075a7 */ /* 0x010824000802017f */
[----:B0-----:R-:W-:Y:S05]  /*1bf00*/  @!P1 NANOSLEEP.SYNCS 0x989680 ;  /* 0x009896800000995d */ /* 0x001fea0003900000 */
[----:B------:R-:W0:Y:S02]  /*1bf10*/  @!P1 SYNCS.PHASECHK.TRANS64 P1, [R3+URZ+0x28840], R2 ;  /* 0x02884002030095a7 */ /* 0x000e24000802007f */
[----:B0-----:R-:W-:Y:S05]  /*1bf20*/  @!P1 BRA `(.L_x_8034) ;  /* 0xfffffffc00f09947 */ /* 0x001fea000383ffff */
[----:B------:R-:W-:Y:S05]  /*1bf30*/  BRA `(.L_x_8168) ;  /* 0xffffffb800ec7947 */ /* 0x000fea000383ffff */
.L_x_8036:
[----:B------:R0:W0:Y:S02]  /*1bf40*/  SYNCS.PHASECHK.TRANS64.TRYWAIT P1, [R5+URZ+0x28860], R0 ;  /* 0x02886000050075a7 */ /* 0x000024000802017f */
[----:B0-----:R-:W-:Y:S05]  /*1bf50*/  @!P1 NANOSLEEP.SYNCS 0x989680 ;  /* 0x009896800000995d */ /* 0x001fea0003900000 */
[----:B------:R-:W0:Y:S02]  /*1bf60*/  @!P1 SYNCS.PHASECHK.TRANS64 P1, [R5+URZ+0x28860], R0 ;  /* 0x02886000050095a7 */ /* 0x000e24000802007f */
[----:B0-----:R-:W-:Y:S05]  /*1bf70*/  @!P1 BRA `(.L_x_8036) ;  /* 0xfffffffc00f09947 */ /* 0x001fea000383ffff */
[----:B------:R-:W-:Y:S05]  /*1bf80*/  BRA `(.L_x_8169) ;  /* 0xffffffb800e87947 */ /* 0x000fea000383ffff */
.L_x_8170:
        /* <DEDUP_REMOVED lines=15> */
.L_x_15848:


//--------------------- .text._ZN7cutlass13device_kernelIN5flash11enable_sm90INS1_16FlashAttnFwdSm90INS1_25CollectiveMainloopFwdSm90ILi2EN4cute5tupleIJNS5_1CILi1EEES8_S8_EEENS6_IJNS7_ILi128EEESA_SA_EEELi128ENS_10bfloat16_tEfNS_4arch4Sm90ELb0ELb1ELb1ELb1ELb1ELb1ELb0ELb1ELb1ELb1ELb0ELb0EEENS1_21CollectiveEpilogueFwdISB_S9_SC_SE_Li256ELb1ELb1ELb0ELb0EEENS1_36VarlenDynamicPersistentTileSchedulerILi128ELi128ELi256ELi128ELb0ELb1ELb1ELb1ELb0ELb1EEEEEEEEEvNT_6ParamsE --------------------------
	.section	.text._ZN7cutlass13device_kernelIN5flash11enable_sm90INS1_16FlashAttnFwdSm90INS1_25CollectiveMainloopFwdSm90ILi2EN4cute5tupleIJNS5_1CILi1EEES8_S8_EEENS6_IJNS7_ILi128EEESA_SA_EEELi128ENS_10bfloat16_tEfNS_4arch4Sm90ELb0ELb1ELb1ELb1ELb1ELb1ELb0ELb1ELb1ELb1ELb0ELb0EEENS1_21CollectiveEpilogueFwdISB_S9_SC_SE_Li256ELb1ELb1ELb0ELb0EEENS1_36VarlenDynamicPersistentTileSchedulerILi128ELi128ELi256ELi128ELb0ELb1ELb1ELb1ELb0ELb1EEEEEEEEEvNT_6ParamsE,"ax",@progbits
	.align	128
.text._ZN7cutlass13device_kernelIN5flash11enable_sm90INS1_16FlashAttnFwdSm90INS1_25CollectiveMainloopFwdSm90ILi2EN4cute5tupleIJNS5_1CILi1EEES8_S8_EEENS6_IJNS7_ILi128EEESA_SA_EEELi128ENS_10bfloat16_tEfNS_4arch4Sm90ELb0ELb1ELb1ELb1ELb1ELb1ELb0ELb1ELb1ELb1ELb0ELb0EEENS1_21CollectiveEpilogueFwdISB_S9_SC_SE_Li256ELb1ELb1ELb0ELb0EEENS1_36VarlenDynamicPersistentTileSchedulerILi128ELi128ELi256ELi128ELb0ELb1ELb1ELb1ELb0ELb1EEEEEEEEEvNT_6ParamsE:
        .type           _ZN7cutlass13device_kernelIN5flash11enable_sm90INS1_16FlashAttnFwdSm90INS1_25CollectiveMainloopFwdSm90ILi2EN4cute5tupleIJNS5_1CILi1EEES8_S8_EEENS6_IJNS7_ILi128EEESA_SA_EEELi128ENS_10bfloat16_tEfNS_4arch4Sm90ELb0ELb1ELb1ELb1ELb1ELb1ELb0ELb1ELb1ELb1ELb0ELb0EEENS1_21CollectiveEpilogueFwdISB_S9_SC_SE_Li256ELb1ELb1ELb0ELb0EEENS1_36VarlenDynamicPersistentTileSchedulerILi128ELi128ELi256ELi128ELb0ELb1ELb1ELb1ELb0ELb1EEEEEEEEEvNT_6ParamsE,@function
        .size           _ZN7cutlass13device_kernelIN5flash11enable_sm90INS1_16FlashAttnFwdSm90INS1_25CollectiveMainloopFwdSm90ILi2EN4cute5tupleIJNS5_1CILi1EEES8_S8_EEENS6_IJNS7_ILi128EEESA_SA_EEELi128ENS_10bfloat16_tEfNS_4arch4Sm90ELb0ELb1ELb1ELb1ELb1ELb1ELb0ELb1ELb1ELb1ELb0ELb0EEENS1_21CollectiveEpilogueFwdISB_S9_SC_SE_Li256ELb1ELb1ELb0ELb0EEENS1_36VarlenDynamicPersistentTileSchedulerILi128ELi128ELi256ELi128ELb0ELb1ELb1ELb1ELb0ELb1EEEEEEEEEvNT_6ParamsE,(.L_x_15849 - _ZN7cutlass13device_kernelIN5flash11enable_sm90INS1_16FlashAttnFwdSm90INS1_25CollectiveMainloopFwdSm90ILi2EN4cute5tupleIJNS5_1CILi1EEES8_S8_EEENS6_IJNS7_ILi128EEESA_SA_EEELi128ENS_10bfloat16_tEfNS_4arch4Sm90ELb0ELb1ELb1ELb1ELb1ELb1ELb0ELb1ELb1ELb1ELb0ELb0EEENS1_21CollectiveEpilogueFwdISB_S9_SC_SE_Li256ELb1ELb1ELb0ELb0EEENS1_36VarlenDynamicPersistentTileSchedulerILi128ELi128ELi256ELi128ELb0ELb1ELb1ELb1ELb0ELb1EEEEEEEEEvNT_6ParamsE)
        .other          _ZN7cutlass13device_kernelIN5flash11enable_sm90INS1_16FlashAttnFwdSm90INS1_25CollectiveMainloopFwdSm90ILi2EN4cute5tupleIJNS5_1CILi1EEES8_S8_EEENS6_IJNS7_ILi128EEESA_SA_EEELi128ENS_10bfloat16_tEfNS_4arch4Sm90ELb0ELb1ELb1ELb1ELb1ELb1ELb0ELb1ELb1ELb1ELb0ELb0EEENS1_21CollectiveEpilogueFwdISB_S9_SC_SE_Li256ELb1ELb1ELb0ELb0EEENS1_36VarlenDynamicPersistentTileSchedulerILi128ELi128ELi256ELi128ELb0ELb1ELb1ELb1ELb0ELb1EEEEEEEEEvNT_6ParamsE,@"STO_CUDA_ENTRY STV_DEFAULT"
_ZN7cutlass13device_kernelIN5flash11enable_sm90INS1_16FlashAttnFwdSm90INS1_25CollectiveMainloopFwdSm90ILi2EN4cute5tupleIJNS5_1CILi1EEES8_S8_EEENS6_IJNS7_ILi128EEESA_SA_EEELi128ENS_10bfloat16_tEfNS_4arch4Sm90ELb0ELb1ELb1ELb1ELb1ELb1ELb0ELb1ELb1ELb1ELb0ELb0EEENS1_21CollectiveEpilogueFwdISB_S9_SC_SE_Li256ELb1ELb1ELb0ELb0EEENS1_36VarlenDynamicPersistentTileSchedulerILi128ELi128ELi256ELi128ELb0ELb1ELb1ELb1ELb0ELb1EEEEEEEEEvNT_6ParamsE:
[----:B------:R-:W0:Y:S02]  /*0000*/  LDC R1, c[0x0][0x28] ;  /* 0x00000a00ff017b82 */ /* 0x000e240000000800 */
[----:B0-----:R-:W-:Y:S01]  /*0010*/  VIADD R1, R1, 0xffffffd0 ;  /* 0xffffffd001017836 */ /* 0x001fe20000000000 */
[----:B------:R-:W0:Y:S01]  /*0020*/  S2R R0, SR_TID.X ;  /* 0x0000000000007919 */ /* 0x000e220000002100 */
[----:B------:R-:W-:Y:S01]  /*0030*/  ELECT P0, URZ, PT ;  /* 0x00000000003f782f */ /* 0x000fe20003800000 */
[----:B------:R-:W-:Y:S01]  /*0040*/  BSSY B0, `(.L_x_8171) ;  /* 0x000000e000007945 */ /* 0x000fe20003800000 */
[--C-:B0-----:R-:W-:Y:S02]  /*0050*/  SHF.R.U32.HI R2, RZ, 0x5, R0.reuse ;  /* 0x00000005ff027819 */ /* 0x101fe40000011600 */
[----:B------:R-:W-:-:S03]  /*0060*/  SHF.R.U32.HI R4, RZ, 0x7, R0 ;  /* 0x00000007ff047819 */ /* 0x000fc60000011600 */
        /* <DEDUP_REMOVED lines=11> */
.L_x_8172:
[----:B------:R-:W-:Y:S05]  /*0120*/  BSYNC B0 ;  /* 0x0000000000007941 */ /* 0x000fea0003800000 */
.L_x_8171:
        /* <DEDUP_REMOVED lines=41> */
.L_x_8173:
        /* <DEDUP_REMOVED lines=22> */
.L_x_8174:
        /* <DEDUP_REMOVED lines=18> */
.L_x_8175:
        /* <DEDUP_REMOVED lines=22> */
.L_x_8176:
        /* <DEDUP_REMOVED lines=22> */
.L_x_8177:
        /* <DEDUP_REMOVED lines=8> */
.L_x_8180:
[----:B------:R-:W-:-:S08]  /*0980*/  NOP ;  /* 0x0000000000007918 */ /* 0x000fd00000000000 */
[----:B------:R-:W0:Y:S02]  /*0990*/  USETMAXREG.TRY_ALLOC.CTAPOOL UP0, 0xe8 ;  /* 0x000000e8000079c8 */ /* 0x000e240008000600 */
[----:B0-----:R-:W-:-:S13]  /*09a0*/  PLOP3.LUT P0, PT, PT, PT, UP0, 0x80, 0x0 ;  /* 0x000000000000781c */ /* 0x001fda0003f0f008 */
[----:B------:R-:W-:Y:S05]  /*09b0*/  @!P0 BRA `(.L_x_8180) ;  /* 0xfffffffc00f08947 */ /* 0x000fea000383ffff */
[----:B------:R-:W-:Y:S01]  /*09c0*/  SHF.R.U32.HI R2, RZ, 0x7, R0 ;  /* 0x00000007ff027819 */ /* 0x000fe20000011600 */
[----:B------:R-:W0:Y:S08]  /*09d0*/  S2UR UR38, SR_CgaCtaId ;  /* 0x00000000002679c3 */ /* 0x000e300000008800 */
[----:B------:R-:W-:Y:S06]  /*09e0*/  BAR.ARV 0x8, 0x180 ;  /* 0x0206000000007b1d */ /* 0x000fec0000002000 */
[----:B------:R-:W-:Y:S01]  /*09f0*/  ISETP.NE.AND P0, PT, R2, 0x1, PT ;  /* 0x000000010200780c */ /* 0x000fe20003f05270 */
[----:B------:R-:W-:-:S12]  /*0a00*/  UMOV UR4, 0x400 ;  /* 0x0000040000047882 */ /* 0x000fd80000000000 */
[----:B------:R-:W-:Y:S06]  /*0a10*/  @!P0 BAR.ARV 0x9, 0x100 ;  /* 0x0244000000008b1d */ /* 0x000fec0000002000 */
[----:B0-----:R-:W-:Y:S02]  /*0a20*/  ULEA UR4, UR38, UR4, 0x18 ;  /* 0x0000000426047291 */ /* 0x001fe4000f8ec03f */
[----:B------:R-:W-:Y:S04]  /*0a30*/  BAR.SYNC.DEFER_BLOCKING 0x5, 0x180 ;  /* 0x0146000000007b1d */ /* 0x000fe80000010000 */
[----:B------:R-:W-:-:S02]  /*0a40*/  IMAD.U32 R18, RZ, RZ, UR4 ;  /* 0x00000004ff127e24 */ /* 0x000fc4000f8e00ff */
[----:B------:R-:W-:-:S03]  /*0a50*/  ULDC UR4, c[0x0][0xc3c] ;  /* 0x00030f0000047ab9 */ /* 0x000fc60000000800 */
[----:B------:R-:W0:Y:S01]  /*0a60*/  LDS.128 R40, [R18+0x288d0] ;  /* 0x0288d00012287984 */ /* 0x000e220000000c00 */
[----:B------:R-:W-:Y:S06]  /*0a70*/  BAR.ARV 0x4, 0x180 ;  /* 0x0106000000007b1d */ /* 0x000fec0000002000 */
[----:B0-----:R-:W-:-:S13]  /*0a80*/  ISETP.GE.AND P0, PT, R43, UR4, PT ;  /* 0x000000042b007c0c */ /* 0x001fda000bf06270 */
[----:B------:R-:W-:Y:S05]  /*0a90*/  @P0 BRA `(.L_x_8181) ;  /* 0x0000025800a00947 */ /* 0x000fea0003800000 */
[----:B------:R-:W-:Y:S01]  /*0aa0*/  VIADD R226, R0, 0xffffff80 ;  /* 0xffffff8000e27836 */ /* 0x000fe20000000000 */
[----:B------:R-:W-:Y:S01]  /*0ab0*/  R2UR UR40, R18 ;  /* 0x00000000122872ca */ /* 0x000fe200000e0000 */
[----:B------:R-:W-:Y:S01]  /*0ac0*/  IMAD.MOV.U32 R19, RZ, RZ, RZ ;  /* 0x000000ffff137224 */ /* 0x000fe200078e00ff */
[----:B------:R-:W-:Y:S01]  /*0ad0*/  ULOP3.LUT UR39, UR36, 0x1, URZ, 0xfc, !UPT ;  /* 0x0000000124277892 */ /* 0x000fe2000f8efc3f */
[----:B------:R-:W-:Y:S01]  /*0ae0*/  IMAD.MOV.U32 R192, RZ, RZ, RZ ;  /* 0x000000ffffc07224 */ /* 0x000fe200078e00ff */
[----:B------:R-:W-:Y:S01]  /*0af0*/  SHF.R.S32.HI R3, RZ, 0x1f, R226 ;  /* 0x0000001fff037819 */ /* 0x000fe200000114e2 */
[----:B------:R-:W-:Y:S01]  /*0b00*/  IMAD.MOV.U32 R187, RZ, RZ, RZ ;  /* 0x000000ffffbb7224 */ /* 0x000fe200078e00ff */
[----:B------:R-:W-:Y:S01]  /*0b10*/  UMOV UR37, URZ ;  /* 0x0000003f00257c82 */ /* 0x000fe20008000000 */
[----:B------:R-:W-:Y:S01]  /*0b20*/  IMAD.MOV.U32 R184, RZ, RZ, RZ ;  /* 0x000000ffffb87224 */ /* 0x000fe200078e00ff */
[CC--:B------:R-:W-:Y:S02]  /*0b30*/  LEA.HI R5, R3.reuse, R226.reuse, RZ, 0x7 ;  /* 0x000000e203057211 */ /* 0x0c0fe400078f38ff */
[----:B------:R-:W-:-:S02]  /*0b40*/  LEA.HI R2, R3, R226, RZ, 0x5 ;  /* 0x000000e203027211 */ /* 0x000fc400078f28ff */
[----:B------:R-:W-:Y:S01]  /*0b50*/  LOP3.LUT R211, R5, 0xffffff80, RZ, 0xc0, !PT ;  /* 0xffffff8005d37812 */ /* 0x000fe200078ec0ff */
[----:B------:R-:W-:Y:S01]  /*0b60*/  UIADD3 UR40, UR40, 0x10400, URZ ;  /* 0x0001040028287890 */ /* 0x000fe2000fffe03f */
[CC--:B------:R-:W-:Y:S01]  /*0b70*/  LEA.HI R0, R3.reuse, R226.reuse, RZ, 0x4 ;  /* 0x000000e203007211 */ /* 0x0c0fe200078f20ff */
[----:B------:R-:W-:Y:S01]  /*0b80*/  IMAD.SHL.U32 R2, R2, 0x20, RZ ;  /* 0x0000002002027824 */ /* 0x000fe200078e00ff */
[----:B------:R-:W-:Y:S01]  /*0b90*/  LEA.HI R10, R3, R226, RZ, 0x2 ;  /* 0x000000e2030a7211 */ /* 0x000fe200078f10ff */
[----:B------:R-:W-:Y:S01]  /*0ba0*/  IMAD.IADD R211, R226, 0x1, -R211 ;  /* 0x00000001e2d37824 */ /* 0x000fe200078e0ad3 */
[----:B------:R-:W-:Y:S02]  /*0bb0*/  LOP3.LUT R7, R0, 0x3fffff0, RZ, 0xc0, !PT ;  /* 0x03fffff000077812 */ /* 0x000fe400078ec0ff */
[----:B------:R-:W-:Y:S02]  /*0bc0*/  LOP3.LUT R2, R2, 0xfffffc00, RZ, 0xc0, !PT ;  /* 0xfffffc0002027812 */ /* 0x000fe400078ec0ff */
[----:B------:R-:W-:Y:S01]  /*0bd0*/  SHF.R.S32.HI R4, RZ, 0x1f, R211 ;  /* 0x0000001fff047819 */ /* 0x000fe200000114d3 */
[----:B------:R-:W-:Y:S01]  /*0be0*/  IMAD.IADD R7, R226, 0x1, -R7 ;  /* 0x00000001e2077824 */ /* 0x000fe200078e0a07 */
[----:B------:R-:W-:-:S02]  /*0bf0*/  LOP3.LUT R13, R10, 0xfffffffc, RZ, 0xc0, !PT ;  /* 0xfffffffc0a0d7812 */ /* 0x000fc400078ec0ff */
[----:B------:R-:W-:Y:S02]  /*0c00*/  LEA.HI R6, R4, R211, RZ, 0x2 ;  /* 0x000000d304067211 */ /* 0x000fe400078f10ff */
[----:B------:R-:W-:Y:S01]  /*0c10*/  SHF.R.S32.HI R218, RZ, 0x7, R5 ;  /* 0x00000007ffda7819 */ /* 0x000fe20000011405 */
[----:B------:R-:W-:Y:S01]  /*0c20*/  IMAD.IADD R13, R226, 0x1, -R13 ;  /* 0x00000001e20d7824 */ /* 0x000fe200078e0a0d */
[--C-:B------:R-:W-:Y:S02]  /*0c30*/  SHF.R.S32.HI R8, RZ, 0x2, R6.reuse ;  /* 0x00000002ff087819 */ /* 0x100fe40000011406 */
[----:B------:R-:W-:Y:S02]  /*0c40*/  SHF.R.S32.HI R9, RZ, 0x1f, R6 ;  /* 0x0000001fff097819 */ /* 0x000fe40000011406 */
[----:B------:R-:W-:Y:S02]  /*0c50*/  LEA.HI R188, R3, R226, RZ, 0x3 ;  /* 0x000000e203bc7211 */ /* 0x000fe400078f18ff */
[----:B------:R-:W-:-:S02]  /*0c60*/  LEA.HI R9, R9, R8, RZ, 0x3 ;  /* 0x0000000809097211 */ /* 0x000fc400078f18ff */
[----:B------:R-:W-:Y:S02]  /*0c70*/  LEA.HI R4, R4, R211, RZ, 0x5 ;  /* 0x000000d304047211 */ /* 0x000fe400078f28ff */
[----:B------:R-:W-:Y:S01]  /*0c80*/  LOP3.LUT R11, R9, 0xfffffff8, RZ, 0xc0, !PT ;  /* 0xfffffff8090b7812 */ /* 0x000fe200078ec0ff */
[----:B------:R-:W-:Y:S01]  /*0c90*/  IMAD R9, R7, 0x40, R2 ;  /* 0x0000004007097824 */ /* 0x000fe200078e0202 */
[----:B------:R-:W-:Y:S02]  /*0ca0*/  SHF.R.S32.HI R7, RZ, 0x4, R0 ;  /* 0x00000004ff077819 */ /* 0x000fe40000011400 */
[----:B------:R-:W-:Y:S01]  /*0cb0*/  LEA.HI R5, R5, R218, RZ, 0x1 ;  /* 0x000000da05057211 */ /* 0x000fe200078f08ff */
[----:B------:R-:W-:Y:S01]  /*0cc0*/  IMAD.IADD R11, R8, 0x1, -R11 ;  /* 0x00000001080b7824 */ /* 0x000fe200078e0a0b */
[----:B------:R-:W-:Y:S02]  /*0cd0*/  LEA.HI R0, R0, R7, RZ, 0x1 ;  /* 0x0000000700007211 */ /* 0x000fe400078f08ff */
[----:B------:R-:W-:-:S02]  /*0ce0*/  LEA.HI R3, R3, R226, RZ, 0x6 ;  /* 0x000000e203037211 */ /* 0x000fc400078f30ff */
[----:B------:R-:W-:Y:S02]  /*0cf0*/  LOP3.LUT R207, R188, 0xfffffff8, RZ, 0xc0, !PT ;  /* 0xfffffff8bccf7812 */ /* 0x000fe400078ec0ff */
[----:B------:R-:W-:Y:S01]  /*0d00*/  LOP3.LUT R0, R0, 0x1ffffffe, RZ, 0xc0, !PT ;  /* 0x1ffffffe00007812 */ /* 0x000fe200078ec0ff */
[----:B------:R-:W-:Y:S01]  /*0d10*/  IMAD.SHL.U32 R3, R3, 0x8, RZ ;  /* 0x0000000803037824 */ /* 0x000fe200078e00ff */
[----:B------:R-:W-:Y:S01]  /*0d20*/  SHF.R.S32.HI R188, RZ, 0x3, R188 ;  /* 0x00000003ffbc7819 */ /* 0x000fe200000114bc */
[----:B------:R-:W-:Y:S01]  /*0d30*/  IMAD.IADD R207, R226, 0x1, -R207 ;  /* 0x00000001e2cf7824 */ /* 0x000fe200078e0acf */
[----:B------:R-:W-:Y:S01]  /*0d40*/  SHF.R.S32.HI R4, RZ, 0x5, R4 ;  /* 0x00000005ff047819 */ /* 0x000fe20000011404 */
[----:B------:R-:W-:Y:S01]  /*0d50*/  IMAD.IADD R0, R7, 0x1, -R0 ;  /* 0x0000000107007824 */ /* 0x000fe200078e0a00 */
[----:B------:R-:W-:Y:S01]  /*0d60*/  LEA.HI R2, R13, R13, RZ, 0x1 ;  /* 0x0000000d0d027211 */ /* 0x000fe200078f08ff */
[----:B------:R-:W-:Y:S01]  /*0d70*/  IMAD.SHL.U32 R222, R188, 0x40, RZ ;  /* 0x00000040bcde7824 */ /* 0x000fe200078e00ff */
[----:B------:R-:W-:Y:S01]  /*0d80*/  LOP3.LUT R5, R5, 0x3fffffe, RZ, 0xc0, !PT ;  /* 0x03fffffe05057812 */ /* 0x000fe200078ec0ff */
[----:B------:R-:W-:Y:S01]  /*0d90*/  IMAD R4, R4, 0x10, R11 ;  /* 0x0000001004047824 */ /* 0x000fe200078e020b */
[----:B------:R-:W-:Y:S01]  /*0da0*/  LOP3.LUT R2, R2, 0x1ffffffe, RZ, 0xc0, !PT ;  /* 0x1ffffffe02027812 */ /* 0x000fe200078ec0ff */
[----:B------:R-:W-:Y:S01]  /*0db0*/  VIADD R217, R188, 0x20 ;  /* 0x00000020bcd97836 */ /* 0x000fe20000000000 */
[----:B------:R-:W-:Y:S01]  /*0dc0*/  LOP3.LUT R204, R3, 0xfffffe00, RZ, 0xc0, !PT ;  /* 0xfffffe0003cc7812 */ /* 0x000fe200078ec0ff */
[----:B------:R-:W-:Y:S01]  /*0dd0*/  IMAD.IADD R5, R218, 0x1, -R5 ;  /* 0x00000001da057824 */ /* 0x000fe200078e0a05 */
[----:B------:R-:W-:Y:S01]  /*0de0*/  LOP3.LUT R3, R222, 0x1c0, RZ, 0xc0, !PT ;  /* 0x000001c0de037812 */ /* 0x000fe200078ec0ff */
[----:B------:R-:W-:Y:S01]  /*0df0*/  VIADD R216, R188, 0x40 ;  /* 0x00000040bcd87836 */ /* 0x000fe20000000000 */
[----:B------:R-:W-:Y:S01]  /*0e00*/  LOP3.LUT R6, R6, 0x7ffffffc, RZ, 0xc0, !PT ;  /* 0x7ffffffc06067812 */ /* 0x000fe200078ec0ff */
[----:B------:R-:W-:Y:S01]  /*0e10*/  VIADD R215, R188, 0x60 ;  /* 0x00000060bcd77836 */ /* 0x000fe20000000000 */
[----:B------:R-:W-:Y:S01]  /*0e20*/  SHF.R.U32.HI R203, RZ, 0x3, R3 ;  /* 0x00000003ffcb7819 */ /* 0x000fe20000011603 */
[----:B------:R-:W-:Y:S01]  /*0e30*/  IMAD R220, R0, 0x8, R9 ;  /* 0x0000000800dc7824 */ /* 0x000fe200078e0209 */
[----:B------:R-:W-:Y:S01]  /*0e40*/  SHF.R.S32.HI R221, RZ, 0x1f, R188 ;  /* 0x0000001fffdd7819 */ /* 0x000fe200000114bc */
[----:B------:R-:W-:-:S02]  /*0e50*/  IMAD.SHL.U32 R16, R207, 0x8, RZ ;  /* 0x00000008cf107824 */ /* 0x000fc400078e00ff */
[----:B------:R-:W-:Y:S01]  /*0e60*/  IMAD.IADD R0, R13, 0x1, -R2 ;  /* 0x000000010d007824 */ /* 0x000fe200078e0a02 */
[----:B------:R-:W-:Y:S01]  /*0e70*/  SHF.R.S32.HI R2, RZ, 0x1f, R217 ;  /* 0x0000001fff027819 */ /* 0x000fe200000114d9 */
[----:B------:R-:W-:Y:S01]  /*0e80*/  IMAD R219, R5, 0x40, R4 ;  /* 0x0000004005db7824 */ /* 0x000fe200078e0204 */
[----:B------:R-:W-:Y:S01]  /*0e90*/  SHF.R.S32.HI R5, RZ, 0x1f, R216 ;  /* 0x0000001fff057819 */ /* 0x000fe200000114d8 */
[----:B------:R-:W-:Y:S01]  /*0ea0*/  IMAD.SHL.U32 R199, R217, 0x40, RZ ;  /* 0x00000040d9c77824 */ /* 0x000fe200078e00ff */
[----:B------:R-:W-:Y:S01]  /*0eb0*/  SHF.R.S32.HI R4, RZ, 0x1f, R215 ;  /* 0x0000001fff047819 */ /* 0x000fe200000114d7 */
[----:B------:R-:W-:Y:S01]  /*0ec0*/  IMAD.SHL.U32 R197, R216, 0x40, RZ ;  /* 0x00000040d8c57824 */ /* 0x000fe200078e00ff */
[----:B------:R-:W-:Y:S01]  /*0ed0*/  LOP3.LUT R206, R3, 0x38, R16, 0xf8, !PT ;  /* 0x0000003803ce7812 */ /* 0x000fe200078ef810 */
[----:B------:R-:W-:Y:S01]  /*0ee0*/  IMAD.SHL.U32 R196, R215, 0x40, RZ ;  /* 0x00000040d7c47824 */ /* 0x000fe200078e00ff */
[----:B------:R-:W-:Y:S01]  /*0ef0*/  LEA.HI R3, R2, R217, RZ, 0x3 ;  /* 0x000000d902037211 */ /* 0x000fe200078f18ff */
[----:B------:R-:W-:Y:S01]  /*0f00*/  IMAD.SHL.U32 R22, R207, 0x4, RZ ;  /* 0x00000004cf167824 */ /* 0x000fe200078e00ff */
[----:B------:R-:W-:Y:S01]  /*0f10*/  LEA.HI R5, R5, R216, RZ, 0x3 ;  /* 0x000000d805057211 */ /* 0x000fe200078f18ff */
[----:B------:R-:W-:Y:S01]  /*0f20*/  VIADD R2, R16, 0x40 ;  /* 0x0000004010027836 */ /* 0x000fe20000000000 */
[----:B------:R-:W-:Y:S01]  /*0f30*/  LEA.HI R4, R4, R215, RZ, 0x3 ;  /* 0x000000d704047211 */ /* 0x000fe200078f18ff */
[----:B------:R-:W-:Y:S01]  /*0f40*/  IMAD.SHL.U32 R3, R3, 0x40, RZ ;  /* 0x0000004003037824 */ /* 0x000fe200078e00ff */
[----:B------:R-:W-:Y:S01]  /*0f50*/  LOP3.LUT R199, R199, 0x1c0, RZ, 0xc0, !PT ;  /* 0x000001c0c7c77812 */ /* 0x000fe200078ec0ff */
[----:B------:R-:W-:Y:S01]  /*0f60*/  IMAD.SHL.U32 R5, R5, 0x40, RZ ;  /* 0x0000004005057824 */ /* 0x000fe200078e00ff */
[----:B------:R-:W-:Y:S01]  /*0f70*/  LOP3.LUT R197, R197, 0x1c0, RZ, 0xc0, !PT ;  /* 0x000001c0c5c57812 */ /* 0x000fe200078ec0ff */
[----:B------:R-:W-:Y:S01]  /*0f80*/  IMAD.SHL.U32 R4, R4, 0x40, RZ ;  /* 0x0000004004047824 */ /* 0x000fe200078e00ff */
[----:B------:R-:W-:Y:S01]  /*0f90*/  LOP3.LUT R196, R196, 0x1c0, RZ, 0xc0, !PT ;  /* 0x000001c0c4c47812 */ /* 0x000fe200078ec0ff */
[----:B------:R-:W-:Y:S01]  /*0fa0*/  VIADD R186, R22, 0x20 ;  /* 0x0000002016ba7836 */ /* 0x000fe20000000000 */
[----:B------:R-:W-:Y:S01]  /*0fb0*/  SHF.R.U32.HI R225, RZ, 0x3, R199 ;  /* 0x00000003ffe17819 */ /* 0x000fe200000116c7 */
[----:B------:R-:W-:Y:S01]  /*0fc0*/  IMAD.IADD R191, R211, 0x1, -R6 ;  /* 0x00000001d3bf7824 */ /* 0x000fe200078e0a06 */
[----:B------:R-:W-:Y:S01]  /*0fd0*/  LOP3.LUT R7, R199, 0x38, R16, 0xf8, !PT ;  /* 0x00000038c7077812 */ /* 0x000fe200078ef810 */
[----:B------:R-:W-:Y:S01]  /*0fe0*/  IMAD R195, R0, 0x8, R219 ;  /* 0x0000000800c37824 */ /* 0x000fe200078e02db */
[----:B------:R-:W-:-:S02]  /*0ff0*/  SHF.R.U32.HI R224, RZ, 0x3, R197 ;  /* 0x00000003ffe07819 */ /* 0x000fc400000116c5 */
[----:B------:R-:W-:Y:S02]  /*1000*/  LOP3.LUT R8, R197, 0x38, R16, 0xf8, !PT ;  /* 0x00000038c5087812 */ /* 0x000fe400078ef810 */
[----:B------:R-:W-:Y:S02]  /*1010*/  SHF.R.U32.HI R223, RZ, 0x3, R196 ;  /* 0x00000003ffdf7819 */ /* 0x000fe400000116c4 */
[----:B------:R-:W-:Y:S02]  /*1020*/  LOP3.LUT R9, R196, 0x38, R16, 0xf8, !PT ;  /* 0x00000038c4097812 */ /* 0x000fe400078ef810 */
[----:B------:R-:W-:Y:S02]  /*1030*/  LOP3.LUT R202, R3, 0xfffffe00, RZ, 0xc0, !PT ;  /* 0xfffffe0003ca7812 */ /* 0x000fe400078ec0ff */
[----:B------:R-:W-:Y:S02]  /*1040*/  LOP3.LUT R201, R5, 0xfffffe00, RZ, 0xc0, !PT ;  /* 0xfffffe0005c97812 */ /* 0x000fe400078ec0ff */
[----:B------:R-:W-:-:S02]  /*1050*/  LOP3.LUT R200, R4, 0xfffffe00, RZ, 0xc0, !PT ;  /* 0xfffffe0004c87812 */ /* 0x000fc400078ec0ff */
[----:B------:R-:W-:Y:S02]  /*1060*/  LOP3.LUT R206, R204, R206, R203, 0xf6, !PT ;  /* 0x000000ceccce7212 */ /* 0x000fe400078ef6cb */
[----:B------:R-:W-:Y:S02]  /*1070*/  LOP3.LUT R7, R202, R7, R225, 0xf6, !PT ;  /* 0x00000007ca077212 */ /* 0x000fe400078ef6e1 */
[----:B------:R-:W-:Y:S02]  /*1080*/  LOP3.LUT R8, R201, R8, R224, 0xf6, !PT ;  /* 0x00000008c9087212 */ /* 0x000fe400078ef6e0 */
[----:B------:R-:W-:Y:S02]  /*1090*/  LOP3.LUT R9, R200, R9, R223, 0xf6, !PT ;  /* 0x00000009c8097212 */ /* 0x000fe400078ef6df */
[----:B------:R-:W-:Y:S02]  /*10a0*/  SHF.R.S32.HI R23, RZ, 0x1f, R22 ;  /* 0x0000001fff177819 */ /* 0x000fe40000011416 */
[----:B------:R-:W-:-:S02]  /*10b0*/  SHF.R.S32.HI R17, RZ, 0x1f, R16 ;  /* 0x0000001fff117819 */ /* 0x000fc40000011410 */
[----:B------:R-:W-:Y:S02]  /*10c0*/  SHF.R.S32.HI R185, RZ, 0x1f, R2 ;  /* 0x0000001fffb97819 */ /* 0x000fe40000011402 */
[----:B------:R-:W-:Y:S02]  /*10d0*/  SHF.R.S32.HI R210, RZ, 0x1f, R186 ;  /* 0x0000001fffd27819 */ /* 0x000fe400000114ba */
[----:B------:R-:W-:Y:S02]  /*10e0*/  LEA R205, R206, UR40, 0x1 ;  /* 0x00000028cecd7c11 */ /* 0x000fe4000f8e08ff */
[----:B------:R-:W-:Y:S02]  /*10f0*/  LEA R214, R7, UR40, 0x1 ;  /* 0x0000002807d67c11 */ /* 0x000fe4000f8e08ff */
[----:B------:R-:W-:Y:S02]  /*1100*/  LEA R213, R8, UR40, 0x1 ;  /* 0x0000002808d57c11 */ /* 0x000fe4000f8e08ff */
[----:B------:R-:W-:-:S07]  /*1110*/  LEA R212, R9, UR40, 0x1 ;  /* 0x0000002809d47c11 */ /* 0x000fce000f8e08ff */
.L_x_8463:
[----:B------:R-:W-:Y:S05]  /*1120*/  YIELD ;  /* 0x0000000000007946 */ /* 0x000fea0003800000 */
[----:B------:R-:W-:Y:S01]  /*1130*/  ULDC.64 UR4, c[0x0][0xa28] ;  /* 0x00028a0000047ab9 */ /* 0x000fe20000000a00 */
[----:B0---4-:R-:W0:Y:S01]  /*1140*/  LDC.64 R6, c[0x0][0xa08] ;  /* 0x00028200ff067b82 */ /* 0x011e220000000a00 */
[----:B------:R-:W-:Y:S01]  /*1150*/  ISETP.NE.U32.AND P1, PT, RZ, UR4, PT ;  /* 0x00000004ff007c0c */ /* 0x000fe2000bf25070 */
[----:B------:R-:W-:Y:S02]  /*1160*/  IMAD.MOV.U32 R3, RZ, RZ, RZ ;  /* 0x000000ffff037224 */ /* 0x000fe400078e00ff */
[----:B------:R-:W-:Y:S01]  /*1170*/  IMAD.MOV.U32 R29, RZ, RZ, RZ ;  /* 0x000000ffff1d7224 */ /* 0x000fe200078e00ff */
[----:B------:R-:W-:Y:S01]  /*1180*/  ISETP.NE.AND.EX P1, PT, RZ, UR5, PT, P1 ;  /* 0x00000005ff007c0c */ /* 0x000fe2000bf25310 */
[----:B------:R-:W-:-:S02]  /*1190*/  ULDC.64 UR4, c[0x0][0xa18] ;  /* 0x0002860000047ab9 */ /* 0x000fc40000000a00 */
[----:B------:R-:W-:-:S04]  /*11a0*/  ISETP.NE.U32.AND P2, PT, RZ, UR4, PT ;  /* 0x00000004ff007c0c */ /* 0x000fc8000bf45070 */
[----:B------:R-:W-:Y:S01]  /*11b0*/  ISETP.NE.AND.EX P2, PT, RZ, UR5, PT, P2 ;  /* 0x00000005ff007c0c */ /* 0x000fe2000bf45320 */
[----:B------:R-:W-:Y:S02]  /*11c0*/  ULDC.64 UR4, c[0x0][0xa08] ;  /* 0x0002820000047ab9 */ /* 0x000fe40000000a00 */
[----:B------:R-:W-:-:S03]  /*11d0*/  ISETP.NE.U32.AND P0, PT, RZ, UR4, PT ;  /* 0x00000004ff007c0c */ /* 0x000fc6000bf05070 */
[----:B-1----:R-:W1:Y:S01]  /*11e0*/  @P1 LDC.64 R4, c[0x0][0xa28] ;  /* 0x00028a00ff041b82 */ /* 0x002e620000000a00 */
[----:B------:R-:W-:Y:S01]  /*11f0*/  ISETP.NE.AND.EX P0, PT, RZ, UR5, PT, P0 ;  /* 0x00000005ff007c0c */ /* 0x000fe2000bf05300 */
[----:B0-----:R-:W-:-:S06]  /*1200*/  IMAD.WIDE R10, R43, 0x4, R6 ;  /* 0x000000042b0a7825 */ /* 0x001fcc00078e0206 */
[----:B------:R-:W0:Y:S01]  /*1210*/  @P2 LDC.64 R8, c[0x0][0xa18] ;  /* 0x00028600ff082b82 */ /* 0x000e220000000a00 */
[----:B------:R-:W-:Y:S02]  /*1220*/  ULDC UR4, c[0x0][0x288] ;  /* 0x0000a20000047ab9 */ /* 0x000fe40000000800 */
[----:B------:R-:W-:Y:S01]  /*1230*/  IMAD.U32 R189, RZ, RZ, UR4 ;  /* 0x00000004ffbd7e24 */ /* 0x000fe2000f8e00ff */
[----:B------:R-:W-:Y:S02]  /*1240*/  ULDC.64 UR4, c[0x0][0x418] ;  /* 0x0001060000047ab9 */ /* 0x000fe40000000a00 */
[----:B--2---:R2:W5:Y:S01]  /*1250*/  @P0 LDG.E R29, desc[UR54][R10.64] ;  /* 0x000000360a1d0981 */ /* 0x004562000c1e1900 */
[----:B-1----:R-:W-:-:S05]  /*1260*/  @P1 IMAD.WIDE R4, R43, 0x4, R4 ;  /* 0x000000042b041825 */ /* 0x002fca00078e0204 */
        /* <DEDUP_REMOVED lines=11> */
[----:B------:R-:W-:Y:S01]  /*1320*/  IMAD.U32 R28, RZ, RZ, UR4 ;  /* 0x00000004ff1c7e24 */ /* 0x000fe2000f8e00ff */
[----:B--2---:R-:W-:Y:S06]  /*1330*/  @P2 BRA `(.L_x_8182) ;  /* 0x0000000000242947 */ /* 0x004fec0003800000 */
        /* <DEDUP_REMOVED lines=8> */
[----:B--2---:R-:W-:-:S07]  /*13c0*/  IADD3 R189, -R189, R0, RZ ;  /* 0x00000000bdbd7210 */ /* 0x004fce0007ffe1ff */
.L_x_8182:
[----:B------:R-:W-:Y:S01]  /*13d0*/  ULDC.64 UR4, c[0x0][0xa20] ;  /* 0x0002880000047ab9 */ /* 0x000fe20000000a00 */
[----:B------:R-:W-:Y:S01]  /*13e0*/  IMAD.MOV.U32 R208, RZ, RZ, R42 ;  /* 0x000000ffffd07224 */ /* 0x000fe200078e002a */
[----:B------:R-:W-:Y:S01]  /*13f0*/  ISETP.NE.U32.AND P1, PT, RZ, UR4, PT ;  /* 0x00000004ff007c0c */ /* 0x000fe2000bf25070 */
[----:B------:R-:W-:-:S03]  /*1400*/  IMAD.MOV.U32 R209, RZ, RZ, R43 ;  /* 0x000000ffffd17224 */ /* 0x000fc600078e002b */
[----:B------:R-:W-:-:S13]  /*1410*/  ISETP.NE.AND.EX P1, PT, RZ, UR5, PT, P1 ;  /* 0x00000005ff007c0c */ /* 0x000fda000bf25310 */
[----:B------:R-:W-:Y:S05]  /*1420*/  @!P1 BRA `(.L_x_8183) ;  /* 0x0000000000109947 */ /* 0x000fea0003800000 */
[----:B------:R-:W0:Y:S02]  /*1430*/  LDC.64 R4, c[0x0][0xa20] ;  /* 0x00028800ff047b82 */ /* 0x000e240000000a00 */
[----:B0-----:R-:W-:-:S05]  /*1440*/  IMAD.WIDE R4, R43, 0x4, R4 ;  /* 0x000000042b047825 */ /* 0x001fca00078e0204 */
[----:B------:R0:W5:Y:S01]  /*1450*/  LDG.E R28, desc[UR54][R4.64] ;  /* 0x00000036041c7981 */ /* 0x000162000c1e1900 */
[----:B------:R-:W-:Y:S05]  /*1460*/  BRA `(.L_x_8184) ;  /* 0x0000000000107947 */ /* 0x000fea0003800000 */
.L_x_8183:
[----:B------:R-:W-:Y:S05]  /*1470*/  @!P0 BRA `(.L_x_8184) ;  /* 0x00000000000c8947 */ /* 0x000fea0003800000 */
[----:B------:R-:W2:Y:S04]  /*1480*/  LDG.E R5, desc[UR54][R10.64] ;  /* 0x000000360a057981 */ /* 0x000ea8000c1e1900 */
[----:B------:R-:W2:Y:S02]  /*1490*/  LDG.E R28, desc[UR54][R10.64+0x4] ;  /* 0x000004360a1c7981 */ /* 0x000ea4000c1e1900 */
[----:B--2---:R-:W-:-:S07]  /*14a0*/  IMAD.IADD R28, R28, 0x1, -R5 ;  /* 0x000000011c1c7824 */ /* 0x004fce00078e0a05 */
.L_x_8184:
        /* <DEDUP_REMOVED lines=13> */
[----:B------:R-:W4:Y:S01]  /*1580*/  @P0 LDG.E R9, desc[UR54][R4.64+0x4] ;  /* 0x0000043604090981 */ /* 0x000f22000c1e1900 */
[----:B---3--:R-:W-:-:S05]  /*1590*/  @P1 IMAD.WIDE R6, R43, 0x4, R6 ;  /* 0x000000042b061825 */ /* 0x008fca00078e0206 */
[----:B------:R0:W5:Y:S01]  /*15a0*/  @P1 LDG.E R24, desc[UR54][R6.64] ;  /* 0x0000003606181981 */ /* 0x000162000c1e1900 */
[----:B-1----:R-:W-:Y:S01]  /*15b0*/  ISETP.NE.AND P1, PT, R8, 0x1, PT ;  /* 0x000000010800780c */ /* 0x002fe20003f25270 */
[----:B------:R-:W-:Y:S01]  /*15c0*/  IMAD.SHL.U32 R193, R41, 0x80, RZ ;  /* 0x0000008029c17824 */ /* 0x000fe200078e00ff */
[----:B--2---:R-:W-:Y:S01]  /*15d0*/  ISETP.GE.AND P2, PT, R13, 0x1, PT ;  /* 0x000000010d00780c */ /* 0x004fe20003f46270 */
[----:B------:R-:W-:-:S10]  /*15e0*/  IMAD.IADD R10, R28, 0x1, -R3 ;  /* 0x000000011c0a7824 */ /* 0x000fd400078e0a03 */
[----:B------:R-:W1:Y:S08]  /*15f0*/  @P1 LDC R11, c[0x0][0x44c] ;  /* 0x00011300ff0b1b82 */ /* 0x000e700000000800 */
[----:B------:R-:W2:Y:S01]  /*1600*/  @P1 LDC R8, c[0x0][0x450] ;  /* 0x00011400ff081b82 */ /* 0x000ea20000000800 */
[----:B----4-:R-:W-:Y:S02]  /*1610*/  @P0 IMAD.IADD R25, R9, 0x1, -R0 ;  /* 0x0000000109190824 */ /* 0x010fe400078e0a00 */
[----:B------:R-:W-:-:S02]  /*1620*/  VIADD R0, R193, 0x7f ;  /* 0x0000007fc1007836 */ /* 0x000fc40000000000 */
[----:B------:R-:W-:Y:S02]  /*1630*/  IMAD.IADD R190, R10, 0x1, R25 ;  /* 0x000000010abe7824 */ /* 0x000fe400078e0219 */
[----:B-1----:R-:W-:-:S03]  /*1640*/  @P1 IMAD.HI.U32 R3, R0, R11, RZ ;  /* 0x0000000b00031227 */ /* 0x002fc600078e00ff */
[C---:B------:R-:W-:Y:S01]  /*1650*/  IADD3 R5, R190.reuse, 0x1, -R189 ;  /* 0x00000001be057810 */ /* 0x040fe20007ffe8bd */
[----:B------:R-:W-:Y:S01]  /*1660*/  IMAD.MOV.U32 R4, RZ, RZ, R0 ;  /* 0x000000ffff047224 */ /* 0x000fe200078e0000 */
[----:B--2---:R-:W-:Y:S01]  /*1670*/  @P1 SHF.R.U32.HI R4, RZ, R8, R3 ;  /* 0x00000008ff041219 */ /* 0x004fe20000011603 */
[----:B------:R-:W-:-:S04]  /*1680*/  VIADD R0, R190, 0x7f ;  /* 0x0000007fbe007836 */ /* 0x000fc80000000000 */
[----:B0-----:R-:W-:Y:S01]  /*1690*/  IMAD.IADD R7, R5, 0x1, R4 ;  /* 0x0000000105077824 */ /* 0x001fe200078e0204 */
[----:B------:R-:W-:-:S04]  /*16a0*/  SHF.R.S32.HI R3, RZ, 0x1f, R0 ;  /* 0x0000001fff037819 */ /* 0x000fc80000011400 */
[----:B------:R-:W-:Y:S01]  /*16b0*/  LEA.HI R3, R3, R0, RZ, 0x7 ;  /* 0x0000000003037211 */ /* 0x000fe200078f38ff */
[----:B------:R-:W-:-:S03]  /*16c0*/  IMAD.IADD R0, R7, 0x1, R12 ;  /* 0x0000000107007824 */ /* 0x000fc600078e020c */
[----:B------:R-:W-:Y:S01]  /*16d0*/  SHF.R.S32.HI R96, RZ, 0x7, R3 ;  /* 0x00000007ff607819 */ /* 0x000fe20000011403 */
        /* <DEDUP_REMOVED lines=12> */
.L_x_8187:
[----:B------:R-:W-:-:S13]  /*17a0*/  ISETP.NE.AND P0, PT, R13, 0x1, PT ;  /* 0x000000010d00780c */ /* 0x000fda0003f05270 */
[----:B------:R-:W0:Y:S02]  /*17b0*/  @P0 LDC.64 R4, c[0x0][0x9e8] ;  /* 0x00027a00ff040b82 */ /* 0x000e240000000a00 */
[----:B0-----:R-:W-:-:S05]  /*17c0*/  @P0 IMAD.HI.U32 R4, R3, R4, RZ ;  /* 0x0000000403040227 */ /* 0x001fca00078e00ff */
[----:B------:R-:W-:-:S07]  /*17d0*/  @P0 SHF.R.U32.HI R3, RZ, R5, R4 ;  /* 0x00000005ff030219 */ /* 0x000fce0000011604 */
.L_x_8188:
[----:B------:R-:W-:Y:S05]  /*17e0*/  BSYNC B0 ;  /* 0x0000000000007941 */ /* 0x000fea0003800000 */
.L_x_8186:
[----:B------:R-:W-:-:S05]  /*17f0*/  IMAD R3, R3, R13, R13 ;  /* 0x0000000d03037224 */ /* 0x000fca00078e020d */
[----:B------:R-:W-:-:S07]  /*1800*/  VIMNMX R0, R0, R3, PT ;  /* 0x0000000300007248 */ /* 0x000fce0003fe0100 */
.L_x_8185:
[----:B------:R-:W0:Y:S01]  /*1810*/  @P1 LDC R4, c[0x0][0x44c] ;  /* 0x00011300ff041b82 */ /* 0x000e220000000800 */
[----:B------:R-:W-:Y:S01]  /*1820*/  IMAD.IADD R95, R190, 0x1, -R189 ;  /* 0x00000001be5f7824 */ /* 0x000fe200078e0abd */
[----:B------:R-:W-:-:S06]  /*1830*/  ULDC UR4, c[0x0][0x9dc] ;  /* 0x0002770000047ab9 */ /* 0x000fcc0000000800 */
[----:B------:R-:W1:Y:S01]  /*1840*/  @P1 LDC R6, c[0x0][0x450] ;  /* 0x00011400ff061b82 */ /* 0x000e620000000800 */
[----:B0-----:R-:W-:-:S04]  /*1850*/  @P1 IMAD.HI.U32 R3, R193, R4, RZ ;  /* 0x00000004c1031227 */ /* 0x001fc800078e00ff */
[----:B------:R-:W-:Y:S01]  /*1860*/  IMAD.MOV.U32 R4, RZ, RZ, R193 ;  /* 0x000000ffff047224 */ /* 0x000fe200078e00c1 */
        /* <DEDUP_REMOVED lines=14> */
.L_x_8191:
[----:B------:R-:W-:-:S13]  /*1950*/  ISETP.NE.AND P0, PT, R13, 0x1, PT ;  /* 0x000000010d00780c */ /* 0x000fda0003f05270 */
[----:B------:R-:W0:Y:S02]  /*1960*/  @P0 LDC.64 R6, c[0x0][0x9e8] ;  /* 0x00027a00ff060b82 */ /* 0x000e240000000a00 */
[----:B0-----:R-:W-:-:S05]  /*1970*/  @P0 IMAD.HI.U32 R6, R3, R6, RZ ;  /* 0x0000000603060227 */ /* 0x001fca00078e00ff */
[----:B------:R-:W-:-:S07]  /*1980*/  @P0 SHF.R.U32.HI R3, RZ, R7, R6 ;  /* 0x00000007ff030219 */ /* 0x000fce0000011606 */
.L_x_8192:
[----:B------:R-:W-:Y:S05]  /*1990*/  BSYNC B0 ;  /* 0x0000000000007941 */ /* 0x000fea0003800000 */
.L_x_8190:
[----:B------:R-:W-:-:S05]  /*19a0*/  IMAD R3, R3, R13, RZ ;  /* 0x0000000d03037224 */ /* 0x000fca00078e02ff */
[----:B------:R-:W-:-:S07]  /*19b0*/  VIMNMX R4, R4, R3, !PT ;  /* 0x0000000304047248 */ /* 0x000fce0007fe0100 */
.L_x_8189:
        /* <DEDUP_REMOVED lines=43> */
.L_x_8195:
[----:B------:R-:W-:Y:S05]  /*1c70*/  BSYNC B6 ;  /* 0x0000000000067941 */ /* 0x000fea0003800000 */
.L_x_8194:
        /* <DEDUP_REMOVED lines=20> */
.L_x_8197:
[----:B------:R-:W-:Y:S05]  /*1dc0*/  BSYNC B6 ;  /* 0x0000000000067941 */ /* 0x000fea0003800000 */
.L_x_8196:
[----:B------:R-:W-:Y:S01]  /*1dd0*/  ULDC.64 UR4, c[0x0][0x9f8] ;  /* 0x00027e0000047ab9 */ /* 0x000fe20000000a00 */
[----:B------:R-:W-:Y:S01]  /*1de0*/  IMAD.MOV.U32 R0, RZ, RZ, R43 ;  /* 0x000000ffff007224 */ /* 0x000fe200078e002b */
[----:B------:R-:W-:Y:S01]  /*1df0*/  ISETP.NE.U32.AND P0, PT, RZ, UR4, PT ;  /* 0x00000004ff007c0c */ /* 0x000fe2000bf05070 */
[----:B------:R-:W0:Y:S03]  /*1e00*/  LDC R37, c[0x0][0x3f4] ;  /* 0x0000fd00ff257b82 */ /* 0x000e260000000800 */
[----:B------:R-:W-:-:S05]  /*1e10*/  ISETP.NE.AND.EX P0, PT, RZ, UR5, PT, P0 ;  /* 0x00000005ff007c0c */ /* 0x000fca000bf05300 */
[----:B------:R-:W1:Y:S08]  /*1e20*/  LDC.64 R14, c[0x0][0x3f8] ;  /* 0x0000fe00ff0e7b82 */ /* 0x000e700000000a00 */
[----:B------:R-:W2:Y:S08]  /*1e30*/  @P0 LDC.64 R4, c[0x0][0x9f8] ;  /* 0x00027e00ff040b82 */ /* 0x000eb00000000a00 */
[----:B------:R-:W3:Y:S01]  /*1e40*/  LDC.64 R34, c[0x0][0x408] ;  /* 0x00010200ff227b82 */ /* 0x000ee20000000a00 */
[----:B--2---:R-:W-:-:S05]  /*1e50*/  @P0 IMAD.WIDE R4, R43, 0x4, R4 ;  /* 0x000000042b040825 */ /* 0x004fca00078e0204 */
[----:B------:R2:W4:Y:S01]  /*1e60*/  @P0 LDG.E R0, desc[UR54][R4.64] ;  /* 0x0000003604000981 */ /* 0x000522000c1e1900 */
[----:B0-----:R-:W-:Y:S01]  /*1e70*/  ISETP.GE.AND P0, PT, R16, R37, PT ;  /* 0x000000251000720c */ /* 0x001fe20003f06270 */
[----:B-1----:R-:W-:Y:S01]  /*1e80*/  IMAD.WIDE.U32 R6, R188, R14, R22 ;  /* 0x0000000ebc067225 */ /* 0x002fe200078e0016 */
[C-C-:B---3--:R-:W-:Y:S01]  /*1e90*/  SHF.L.U64.HI R30, R34.reuse, 0x6, R35.reuse ;  /* 0x00000006221e7819 */ /* 0x148fe20000010223 */
[----:B------:R-:W0:Y:S01]  /*1ea0*/  S2R R38, SR_TID.X ;  /* 0x0000000000267919 */ /* 0x000e220000002100 */
[----:B------:R-:W-:Y:S01]  /*1eb0*/  SEL R13, R37, RZ, P0 ;  /* 0x000000ff250d7207 */ /* 0x000fe20000000000 */
[----:B------:R-:W-:Y:S01]  /*1ec0*/  IMAD.MOV.U32 R82, RZ, RZ, R6 ;  /* 0x000000ffff527224 */ /* 0x000fe200078e0006 */
[----:B------:R-:W-:Y:S01]  /*1ed0*/  SHF.L.U64.HI R31, R34, 0x7, R35 ;  /* 0x00000007221f7819 */ /* 0x000fe20000010223 */
[----:B------:R-:W-:Y:S02]  /*1ee0*/  IMAD R10, R221, R34, RZ ;  /* 0x00000022dd0a7224 */ /* 0x000fe400078e02ff */
[----:B------:R-:W-:-:S02]  /*1ef0*/  IMAD.IADD R13, R16, 0x1, R13 ;  /* 0x00000001100d7824 */ /* 0x000fc400078e020d */
[----:B--2---:R-:W-:-:S03]  /*1f00*/  IMAD.WIDE.U32 R4, R188, R34, R22 ;  /* 0x00000022bc047225 */ /* 0x004fc600078e0016 */
[----:B------:R-:W-:Y:S01]  /*1f10*/  SHF.R.S32.HI R6, RZ, 0x1f, R13 ;  /* 0x0000001fff067819 */ /* 0x000fe2000001140d */
[----:B------:R-:W-:Y:S02]  /*1f20*/  IMAD R8, R221, R14, RZ ;  /* 0x0000000edd087224 */ /* 0x000fe400078e02ff */
[----:B------:R-:W-:Y:S01]  /*1f30*/  IMAD.MOV.U32 R86, RZ, RZ, R4 ;  /* 0x000000ffff567224 */ /* 0x000fe200078e0004 */
[----:B------:R-:W-:Y:S01]  /*1f40*/  LEA.HI R4, R6, R13, RZ, 0x6 ;  /* 0x0000000d06047211 */ /* 0x000fe200078f30ff */
[----:B------:R-:W-:Y:S01]  /*1f50*/  IMAD R89, R188, R35, R10 ;  /* 0x00000023bc597224 */ /* 0x000fe200078e020a */
[----:B------:R-:W-:Y:S01]  /*1f60*/  LEA.HI R12, R6, R13, RZ, 0x3 ;  /* 0x0000000d060c7211 */ /* 0x000fe200078f18ff */
[----:B------:R-:W-:-:S03]  /*1f70*/  IMAD.WIDE.U32 R10, R188, R34, R16 ;  /* 0x00000022bc0a7225 */ /* 0x000fc600078e0010 */
[----:B------:R-:W-:Y:S01]  /*1f80*/  LOP3.LUT R6, R199, 0x38, R12, 0xf8, !PT ;  /* 0x00000038c7067812 */ /* 0x000fe200078ef80c */
[----:B------:R-:W-:Y:S01]  /*1f90*/  IMAD R85, R188, R15, R8 ;  /* 0x0000000fbc557224 */ /* 0x000fe200078e0208 */
[----:B------:R-:W-:Y:S01]  /*1fa0*/  LOP3.LUT R41, R12, 0xfffffff8, RZ, 0xc0, !PT ;  /* 0xfffffff80c297812 */ /* 0x000fe200078ec0ff */
[-C--:B------:R-:W-:Y:S01]  /*1fb0*/  IMAD.WIDE.U32 R8, R188, R14.reuse, R16 ;  /* 0x0000000ebc087225 */ /* 0x080fe200078e0010 */
[----:B------:R-:W-:Y:S02]  /*1fc0*/  LOP3.LUT R6, R6, R225, RZ, 0x3c, !PT ;  /* 0x000000e106067212 */ /* 0x000fe400078e3cff */
[----:B------:R-:W-:Y:S01]  /*1fd0*/  SHF.R.S32.HI R81, RZ, 0x3, R12 ;  /* 0x00000003ff517819 */ /* 0x000fe2000001140c */
[----:B------:R-:W-:Y:S01]  /*1fe0*/  IMAD.IADD R87, R5, 0x1, R89 ;  /* 0x0000000105577824 */ /* 0x000fe200078e0259 */
[----:B------:R-:W-:Y:S01]  /*1ff0*/  LOP3.LUT R5, R12, 0x38, RZ, 0xc0, !PT ;  /* 0x000000380c057812 */ /* 0x000fe200078ec0ff */
[----:B------:R-:W-:Y:S01]  /*2000*/  IMAD.IADD R89, R89, 0x1, R11 ;  /* 0x0000000159597824 */ /* 0x000fe200078e020b */
[----:B-----5:R-:W-:Y:S01]  /*2010*/  SHF.R.S32.HI R11, RZ, 0x1f, R24 ;  /* 0x0000001fff0b7819 */ /* 0x020fe20000011418 */
[----:B------:R-:W-:Y:S01]  /*2020*/  IMAD.SHL.U32 R4, R4, 0x80, RZ ;  /* 0x0000008004047824 */ /* 0x000fe200078e00ff */
[----:B0-----:R-:W-:Y:S01]  /*2030*/  SHF.R.U32.HI R38, RZ, 0x7, R38 ;  /* 0x00000007ff267819 */ /* 0x001fe20000011626 */
[----:B------:R-:W-:Y:S01]  /*2040*/  IMAD.IADD R83, R7, 0x1, R85 ;  /* 0x0000000107537824 */ /* 0x000fe200078e0255 */
[----:B------:R-:W-:Y:S01]  /*2050*/  SHF.R.S32.HI R90, RZ, 0x1f, R41 ;  /* 0x0000001fff5a7819 */ /* 0x000fe20000011429 */
[----:B------:R-:W-:Y:S01]  /*2060*/  IMAD.IADD R85, R85, 0x1, R9 ;  /* 0x0000000155557824 */ /* 0x000fe200078e0209 */
[----:B------:R-:W-:Y:S01]  /*2070*/  ISETP.NE.AND P6, PT, R38, 0x1, PT ;  /* 0x000000012600780c */ /* 0x000fe20003fc5270 */
[----:B------:R-:W-:Y:S01]  /*2080*/  IMAD.MOV.U32 R84, RZ, RZ, R8 ;  /* 0x000000ffff547224 */ /* 0x000fe200078e0008 */
[--C-:B------:R-:W-:Y:S01]  /*2090*/  LOP3.LUT R9, R197, 0x38, R12.reuse, 0xf8, !PT ;  /* 0x00000038c5097812 */ /* 0x100fe200078ef80c */
[C---:B------:R-:W-:Y:S01]  /*20a0*/  IMAD R13, R11.reuse, R14, RZ ;  /* 0x0000000e0b0d7224 */ /* 0x040fe200078e02ff */
[----:B------:R-:W-:Y:S01]  /*20b0*/  LOP3.LUT R8, R196, 0x38, R12, 0xf8, !PT ;  /* 0x00000038c4087812 */ /* 0x000fe200078ef80c */
[----:B------:R-:W-:Y:S01]  /*20c0*/  IMAD.MOV.U32 R88, RZ, RZ, R10 ;  /* 0x000000ffff587224 */ /* 0x000fe200078e000a */
[----:B------:R-:W-:Y:S01]  /*20d0*/  LOP3.LUT R7, R4, 0xffffe000, RZ, 0xc0, !PT ;  /* 0xffffe00004077812 */ /* 0x000fe200078ec0ff */
[----:B------:R-:W-:Y:S01]  /*20e0*/  IMAD R11, R11, R34, RZ ;  /* 0x000000220b0b7224 */ /* 0x000fe200078e02ff */
[----:B------:R-:W-:Y:S01]  /*20f0*/  LOP3.LUT R4, R5, 0x1c0, R222, 0xf8, !PT ;  /* 0x000001c005047812 */ /* 0x000fe200078ef8de */
[C---:B------:R-:W-:Y:S01]  /*2100*/  IMAD R13, R24.reuse, R15, R13 ;  /* 0x0000000f180d7224 */ /* 0x040fe200078e020d */
[----:B------:R-:W-:Y:S01]  /*2110*/  LOP3.LUT R10, R9, R224, RZ, 0x3c, !PT ;  /* 0x000000e0090a7212 */ /* 0x000fe200078e3cff */
[-C--:B------:R-:W-:Y:S01]  /*2120*/  IMAD.WIDE.U32 R82, R24, R14.reuse, R82 ;  /* 0x0000000e18527225 */ /* 0x080fe200078e0052 */
[----:B------:R-:W-:Y:S01]  /*2130*/  LOP3.LUT R9, R8, R223, RZ, 0x3c, !PT ;  /* 0x000000df08097212 */ /* 0x000fe200078e3cff */
[----:B------:R-:W-:Y:S05]  /*2140*/  @!P6 WARPSYNC.ALL ;  /* 0x000000000000e948 */ /* 0x000fea0003800000 */
[----:B------:R-:W-:Y:S01]  /*2150*/  LOP3.LUT R8, R4, R203, RZ, 0x3c, !PT ;  /* 0x000000cb04087212 */ /* 0x000fe200078e3cff */
[----:B------:R-:W-:Y:S01]  /*2160*/  IMAD.WIDE.U32 R84, R24, R14, R84 ;  /* 0x0000000e18547225 */ /* 0x000fe200078e0054 */
[-C--:B------:R-:W-:Y:S01]  /*2170*/  IADD3 R4, R6, R7.reuse, R202 ;  /* 0x0000000706047210 */ /* 0x080fe20007ffe0ca */
[----:B------:R-:W-:Y:S01]  /*2180*/  ULDC UR4, c[0x0][0x2f4] ;  /* 0x0000bd0000047ab9 */ /* 0x000fe20000000800 */
[----:B------:R-:W-:Y:S01]  /*2190*/  IADD3 R5, R10, R7, R201 ;  /* 0x000000070a057210 */ /* 0x000fe20007ffe0c9 */
[C---:B------:R-:W-:Y:S01]  /*21a0*/  IMAD R11, R24.reuse, R35, R11 ;  /* 0x00000023180b7224 */ /* 0x040fe200078e020b */
[-C--:B------:R-:W-:Y:S01]  /*21b0*/  IADD3 R6, R9, R7.reuse, R200 ;  /* 0x0000000709067210 */ /* 0x080fe20007ffe0c8 */
[----:B------:R-:W-:Y:S01]  /*21c0*/  IMAD.WIDE.U32 R86, R24, R34, R86 ;  /* 0x0000002218567225 */ /* 0x000fe200078e0056 */
[----:B------:R-:W-:-:S02]  /*21d0*/  IADD3 R7, R8, R7, R204 ;  /* 0x0000000708077210 */ /* 0x000fc40007ffe0cc */
[----:B------:R-:W-:Y:S01]  /*21e0*/  SHF.L.U64.HI R8, R14, 0x5, R15 ;  /* 0x000000050e087819 */ /* 0x000fe2000001020f */
[----:B------:R-:W-:Y:S01]  /*21f0*/  IMAD.WIDE.U32 R88, R24, R34, R88 ;  /* 0x0000002218587225 */ /* 0x000fe200078e0058 */
[C-C-:B------:R-:W-:Y:S02]  /*2200*/  SHF.L.U64.HI R9, R14.reuse, 0x6, R15.reuse ;  /* 0x000000060e097819 */ /* 0x140fe4000001020f */
[----:B------:R-:W-:Y:S01]  /*2210*/  SHF.L.U64.HI R10, R14, 0x7, R15 ;  /* 0x000000070e0a7819 */ /* 0x000fe2000001020f */
[----:B------:R-:W-:Y:S01]  /*2220*/  IMAD.IADD R3, R29, 0x1, R28 ;  /* 0x000000011d037824 */ /* 0x000fe200078e021c */
[C---:B------:R-:W-:Y:S01]  /*2230*/  SHF.L.U64.HI R29, R34.reuse, 0x5, R35 ;  /* 0x00000005221d7819 */ /* 0x040fe20000010223 */
[C---:B------:R-:W-:Y:S01]  /*2240*/  IMAD.SHL.U32 R32, R34.reuse, 0x20, RZ ;  /* 0x0000002022207824 */ /* 0x040fe200078e00ff */
[----:B------:R-:W-:Y:S01]  /*2250*/  SHF.R.S32.HI R35, RZ, 0x1f, R42 ;  /* 0x0000001fff237819 */ /* 0x000fe2000001142a */
[----:B------:R-:W-:Y:S01]  /*2260*/  IMAD.SHL.U32 R33, R34, 0x40, RZ ;  /* 0x0000004022217824 */ /* 0x000fe200078e00ff */
[----:B------:R-:W-:Y:S01]  /*2270*/  ISETP.GE.AND P1, PT, R16, UR4, PT ;  /* 0x0000000410007c0c */ /* 0x000fe2000bf26270 */
[----:B------:R-:W-:Y:S01]  /*2280*/  VIADD R94, R38, 0x8 ;  /* 0x00000008265e7836 */ /* 0x000fe20000000000 */
[----:B------:R-:W-:Y:S01]  /*2290*/  ISETP.GE.AND P2, PT, R2, UR4, PT ;  /* 0x0000000402007c0c */ /* 0x000fe2000bf46270 */
[----:B------:R-:W-:-:S02]  /*22a0*/  IMAD.SHL.U32 R20, R14, 0x20, RZ ;  /* 0x000000200e147824 */ /* 0x000fc400078e00ff */
[C---:B------:R-:W-:Y:S02]  /*22b0*/  IMAD.SHL.U32 R21, R14.reuse, 0x40, RZ ;  /* 0x000000400e157824 */ /* 0x040fe400078e00ff */
[----:B------:R-:W-:Y:S02]  /*22c0*/  IMAD.SHL.U32 R28, R14, 0x80, RZ ;  /* 0x000000800e1c7824 */ /* 0x000fe400078e00ff */
[----:B------:R-:W-:Y:S02]  /*22d0*/  IMAD.SHL.U32 R34, R34, 0x80, RZ ;  /* 0x0000008022227824 */ /* 0x000fe400078e00ff */
[----:B------:R-:W-:Y:S02]  /*22e0*/  IMAD R36, R207, 0x20, R188 ;  /* 0x00000020cf247824 */ /* 0x000fe400078e02bc */
[----:B------:R-:W-:Y:S02]  /*22f0*/  IMAD.SHL.U32 R37, R37, 0x2, RZ ;  /* 0x0000000225257824 */ /* 0x000fe400078e00ff */
[----:B------:R-:W-:-:S02]  /*2300*/  IMAD.IADD R39, R83, 0x1, R13 ;  /* 0x0000000153277824 */ /* 0x000fc400078e020d */
[----:B------:R-:W-:Y:S02]  /*2310*/  IMAD.IADD R40, R13, 0x1, R85 ;  /* 0x000000010d287824 */ /* 0x000fe400078e0255 */
[----:B------:R-:W-:Y:S02]  /*2320*/  IMAD.IADD R43, R87, 0x1, R11 ;  /* 0x00000001572b7824 */ /* 0x000fe400078e020b */
[----:B------:R-:W-:Y:S01]  /*2330*/  IMAD.IADD R80, R11, 0x1, R89 ;  /* 0x000000010b507824 */ /* 0x000fe200078e0259 */
[----:B----4-:R-:W-:Y:S01]  /*2340*/  SHF.R.S32.HI R38, RZ, 0x1f, R0 ;  /* 0x0000001fff267819 */ /* 0x010fe20000011400 */
[----:B------:R-:W-:Y:S06]  /*2350*/  @!P6 BAR.SYNC.DEFER_BLOCKING 0x9, 0x100 ;  /* 0x024400000000eb1d */ /* 0x000fec0000010000 */
.L_x_8295:
[----:B------:R-:W0:Y:S01]  /*2360*/  LDC R100, c[0x0][0x430] ;  /* 0x00010c00ff647b82 */ /* 0x000e220000000800 */
[----:B------:R-:W-:Y:S02]  /*2370*/  VIADD R27, R27, 0xffffffff ;  /* 0xffffffff1b1b7836 */ /* 0x000fe40000000000 */
[----:B------:R-:W-:Y:S02]  /*2380*/  IMAD.MOV.U32 R101, RZ, RZ, RZ ;  /* 0x000000ffff657224 */ /* 0x000fe400078e00ff */
[----:B---3--:R-:W-:-:S03]  /*2390*/  IMAD R44, R27, 0x80, R36 ;  /* 0x000000801b2c7824 */ /* 0x008fc600078e0224 */
        /* <DEDUP_REMOVED lines=8> */
[----:B------:R-:W3:Y:S08]  /*2420*/  @P4 LDC R12, c[0x0][0x434] ;  /* 0x00010d00ff0c4b82 */ /* 0x000ef00000000800 */
        /* <DEDUP_REMOVED lines=25> */
[C---:B------:R-:W-:Y:S01]  /*25c0*/  IMAD.WIDE.U32 R12, R100.reuse, UR4, RZ ;  /* 0x00000004640c7c25 */ /* 0x040fe2000f8e00ff */
[----:B------:R-:W-:Y:S02]  /*25d0*/  ULDC.U8 UR6, c[0x0][0x410] ;  /* 0x0001040000067ab9 */ /* 0x000fe40000000000 */
[----:B------:R-:W-:Y:S01]  /*25e0*/  ISETP.NE.AND P3, PT, RZ, UR6, PT ;  /* 0x00000006ff007c0c */ /* 0x000fe2000bf65270 */
[----:B------:R-:W-:Y:S02]  /*25f0*/  IMAD R11, R99, UR4, RZ ;  /* 0x00000004630b7c24 */ /* 0x000fe4000f8e02ff */
[----:B------:R-:W-:Y:S02]  /*2600*/  IMAD R44, R31, R27, RZ ;  /* 0x0000001b1f2c7224 */ /* 0x000fe400078e02ff */
[----:B------:R-:W-:Y:S01]  /*2610*/  IMAD R11, R100, UR5, R11 ;  /* 0x00000005640b7c24 */ /* 0x000fe2000f8e020b */
[----:B------:R-:W-:Y:S01]  /*2620*/  ULDC.64 UR4, c[0x0][0x310] ;  /* 0x0000c40000047ab9 */ /* 0x000fe20000000a00 */
[----:B------:R-:W-:-:S02]  /*2630*/  IMAD R97, R27, -0x80, R25 ;  /* 0xffffff801b617824 */ /* 0x000fc400078e0219 */
[----:B------:R-:W-:Y:S02]  /*2640*/  IMAD R14, R98, UR4, RZ ;  /* 0x00000004620e7c24 */ /* 0x000fe4000f8e02ff */
[----:B------:R-:W-:Y:S01]  /*2650*/  IMAD.IADD R13, R13, 0x1, R11 ;  /* 0x000000010d0d7824 */ /* 0x000fe200078e020b */
[----:B------:R-:W-:Y:S01]  /*2660*/  SHF.R.S32.HI R11, RZ, 0x1f, R27 ;  /* 0x0000001fff0b7819 */ /* 0x000fe2000001141b */
[----:B------:R-:W-:Y:S01]  /*2670*/  IMAD R15, R101, UR5, R14 ;  /* 0x00000005650f7c24 */ /* 0x000fe2000f8e020e */
[----:B------:R-:W-:Y:S01]  /*2680*/  VIMNMX R97, R97, 0x80, PT ;  /* 0x0000008061617848 */ /* 0x000fe20003fe0100 */
[----:B------:R-:W-:Y:S01]  /*2690*/  IMAD.WIDE.U32 R12, R101, UR4, R12 ;  /* 0x00000004650c7c25 */ /* 0x000fe2000f8e000c */
[----:B------:R-:W-:-:S03]  /*26a0*/  ULDC.64 UR4, c[0x0][0x308] ;  /* 0x0000c20000047ab9 */ /* 0x000fc60000000a00 */
[----:B------:R-:W-:Y:S02]  /*26b0*/  IMAD R14, R10, R27, RZ ;  /* 0x0000001b0a0e7224 */ /* 0x000fe400078e02ff */
[----:B------:R-:W-:Y:S02]  /*26c0*/  IMAD.IADD R13, R13, 0x1, R15 ;  /* 0x000000010d0d7824 */ /* 0x000fe400078e020f */
[----:B------:R-:W-:Y:S02]  /*26d0*/  IMAD R15, R35, UR4, RZ ;  /* 0x00000004230f7c24 */ /* 0x000fe4000f8e02ff */
[C---:B------:R-:W-:Y:S02]  /*26e0*/  IMAD R91, R11.reuse, R28, R14 ;  /* 0x0000001c0b5b7224 */ /* 0x040fe400078e020e */
[----:B------:R-:W-:Y:S02]  /*26f0*/  IMAD R11, R11, R34, R44 ;  /* 0x000000220b0b7224 */ /* 0x000fe400078e022c */
[----:B------:R-:W-:-:S02]  /*2700*/  IMAD R103, R42, UR5, R15 ;  /* 0x000000052a677c24 */ /* 0x000fc4000f8e020f */
[----:B------:R-:W-:Y:S01]  /*2710*/  IMAD.WIDE.U32 R44, R42, UR4, R12 ;  /* 0x000000042a2c7c25 */ /* 0x000fe2000f8e000c */
[----:B------:R-:W-:-:S03]  /*2720*/  ULDC.64 UR4, c[0x0][0x2e8] ;  /* 0x0000ba0000047ab9 */ /* 0x000fc60000000a00 */
[----:B------:R-:W-:Y:S01]  /*2730*/  IMAD.IADD R103, R45, 0x1, R103 ;  /* 0x000000012d677824 */ /* 0x000fe200078e0267 */
[----:B------:R-:W-:Y:S01]  /*2740*/  LEA R108, P4, R44, UR4, 0x1 ;  /* 0x000000042c6c7c11 */ /* 0x000fe2000f8808ff */
[----:B------:R-:W-:-:S03]  /*2750*/  IMAD.WIDE.U32 R12, R34, R27, RZ ;  /* 0x0000001b220c7225 */ /* 0x000fc600078e00ff */
[----:B------:R-:W-:Y:S01]  /*2760*/  LEA.HI.X R103, R44, UR5, R103, 0x1, P4 ;  /* 0x000000052c677c11 */ /* 0x000fe2000a0f0c67 */
[----:B------:R-:W-:Y:S01]  /*2770*/  IMAD.WIDE.U32 R14, R28, R27, RZ ;  /* 0x0000001b1c0e7225 */ /* 0x000fe200078e00ff */
[----:B------:R-:W-:-:S03]  /*2780*/  IADD3 R11, R13, R11, RZ ;  /* 0x0000000b0d0b7210 */ /* 0x000fc60007ffe0ff */
        /* <DEDUP_REMOVED lines=31> */
.L_x_8202:
[----:B------:R-:W-:Y:S05]  /*2980*/  BSYNC B1 ;  /* 0x0000000000017941 */ /* 0x000fea0003800000 */
.L_x_8201:
[----:B------:R-:W-:Y:S01]  /*2990*/  ISETP.GE.AND P3, PT, R217, R97, PT ;  /* 0x00000061d900720c */ /* 0x000fe20003f66270 */
[----:B0----5:R-:W-:Y:S01]  /*29a0*/  IMAD.MOV.U32 R44, RZ, RZ, R68 ;  /* 0x000000ffff2c7224 */ /* 0x021fe200078e0044 */
[----:B------:R-:W-:Y:S01]  /*29b0*/  BSSY B1, `(.L_x_8203) ;  /* 0x0000029000017945 */ /* 0x000fe20003800000 */
[----:B------:R-:W-:Y:S01]  /*29c0*/  IMAD.MOV.U32 R45, RZ, RZ, R69 ;  /* 0x000000ffff2d7224 */ /* 0x000fe200078e0045 */
[----:B------:R-:W-:Y:S01]  /*29d0*/  P2R R138, PR, RZ, 0x8 ;  /* 0x00000008ff8a7803 */ /* 0x000fe20000000000 */
        /* <DEDUP_REMOVED lines=38> */
.L_x_8204:
[----:B------:R-:W-:Y:S05]  /*2c40*/  BSYNC B1 ;  /* 0x0000000000017941 */ /* 0x000fea0003800000 */
.L_x_8203:
[----:B------:R-:W-:Y:S01]  /*2c50*/  ISETP.GE.AND P3, PT, R216, R97, PT ;  /* 0x00000061d800720c */ /* 0x000fe20003f66270 */
[----:B0----5:R-:W-:Y:S01]  /*2c60*/  IMAD.MOV.U32 R44, RZ, RZ, R60 ;  /* 0x000000ffff2c7224 */ /* 0x021fe200078e003c */
[----:B------:R-:W-:Y:S01]  /*2c70*/  BSSY B1, `(.L_x_8205) ;  /* 0x000002d000017945 */ /* 0x000fe20003800000 */
[----:B------:R-:W-:Y:S01]  /*2c80*/  IMAD.MOV.U32 R45, RZ, RZ, R61 ;  /* 0x000000ffff2d7224 */ /* 0x000fe200078e003d */
[----:B------:R-:W-:Y:S01]  /*2c90*/  CS2R R52, SRZ ;  /* 0x0000000000347805 */ /* 0x000fe2000001ff00 */
        /* <DEDUP_REMOVED lines=42> */
.L_x_8206:
[----:B------:R-:W-:Y:S05]  /*2f40*/  BSYNC B1 ;  /* 0x0000000000017941 */ /* 0x000fea0003800000 */
.L_x_8205:
[----:B------:R-:W-:Y:S01]  /*2f50*/  ISETP.GE.AND P4, PT, R215, R97, PT ;  /* 0x00000061d700720c */ /* 0x000fe20003f86270 */
[----:B------:R-:W-:-:S12]  /*2f60*/  BSSY B1, `(.L_x_8207) ;  /* 0x000001e000017945 */ /* 0x000fd80003800000 */
[----:B------:R-:W-:Y:S05]  /*2f70*/  @P4 BRA `(.L_x_8208) ;  /* 0x0000000000704947 */ /* 0x000fea0003800000 */
[----:B------:R-:W1:Y:S01]  /*2f80*/  LDC.64 R44, c[0x0][0x3f8] ;  /* 0x0000fe00ff2c7b82 */ /* 0x000e620000000a00 */
[----:B------:R-:W-:Y:S01]  /*2f90*/  IMAD.MOV.U32 R15, RZ, RZ, R91 ;  /* 0x000000ffff0f7224 */ /* 0x000fe200078e005b */
[----:B------:R-:W-:Y:S01]  /*2fa0*/  ULDC.64 UR4, c[0x0][0x3e8] ;  /* 0x0000fa0000047ab9 */ /* 0x000fe20000000a00 */
[----:B------:R-:W-:Y:S01]  /*2fb0*/  IMAD.MOV.U32 R13, RZ, RZ, R11 ;  /* 0x000000ffff0d7224 */ /* 0x000fe200078e000b */
[----:B------:R-:W-:Y:S02]  /*2fc0*/  CS2R R48, SRZ ;  /* 0x0000000000307805 */ /* 0x000fe4000001ff00 */
[----:B------:R-:W-:Y:S01]  /*2fd0*/  CS2R R50, SRZ ;  /* 0x0000000000327805 */ /* 0x000fe2000001ff00 */
[----:B-1----:R-:W-:-:S04]  /*2fe0*/  IMAD.WIDE.U32 R14, R44, 0x60, R14 ;  /* 0x000000602c0e7825 */ /* 0x002fc800078e000e */
[----:B------:R-:W-:Y:S01]  /*2ff0*/  IMAD R46, R45, 0x60, RZ ;  /* 0x000000602d2e7824 */ /* 0x000fe200078e02ff */
[----:B------:R-:W-:-:S04]  /*3000*/  IADD3 R45, P5, R82, R14, RZ ;  /* 0x0000000e522d7210 */ /* 0x000fc80007fbe0ff */
[----:B------:R-:W-:Y:S02]  /*3010*/  IADD3.X R46, R39, R15, R46, P5, !PT ;  /* 0x0000000f272e7210 */ /* 0x000fe40002ffe42e */
        /* <DEDUP_REMOVED lines=18> */
.L_x_8208:
[----:B------:R-:W-:Y:S05]  /*3140*/  BSYNC B1 ;  /* 0x0000000000017941 */ /* 0x000fea0003800000 */
.L_x_8207:
[----:B-----5:R-:W-:Y:S01]  /*3150*/  IMAD.MOV.U32 R11, RZ, RZ, R52 ;  /* 0x000000ffff0b7224 */ /* 0x020fe200078e0034 */
[----:B------:R-:W-:Y:S01]  /*3160*/  UISETP.NE.AND UP0, UPT, UR39, 0x3, UPT ;  /* 0x000000032700788c */ /* 0x000fe2000bf05270 */
[----:B-1----:R-:W-:Y:S02]  /*3170*/  IMAD.MOV.U32 R12, RZ, RZ, R53 ;  /* 0x000000ffff0c7224 */ /* 0x002fe400078e0035 */
        /* <DEDUP_REMOVED lines=9> */
[----:B------:R-:W-:Y:S01]  /*3210*/  PLOP3.LUT P5, PT, PT, PT, UP0, 0x80, 0x0 ;  /* 0x000000000000781c */ /* 0x000fe20003faf008 */
        /* <DEDUP_REMOVED lines=23> */
.L_x_8209:
[----:B------:R-:W-:Y:S01]  /*3390*/  IMAD R91, R19, 0x8, R18 ;  /* 0x00000008135b7824 */ /* 0x000fe200078e0212 */
[----:B------:R-:W-:Y:S01]  /*33a0*/  SHF.L.U32 R102, R192, 0x1f, RZ ;  /* 0x0000001fc0667819 */ /* 0x000fe200000006ff */
[----:B------:R-:W-:Y:S03]  /*33b0*/  BSSY B1, `(.L_x_8210) ;  /* 0x0000003000017945 */ /* 0x000fe60003800000 */
[----:B------:R-:W0:Y:S02]  /*33c0*/  SYNCS.PHASECHK.TRANS64.TRYWAIT P6, [R91+URZ+0x28890], R102 ;  /* 0x028890665b0075a7 */ /* 0x000e2400080c017f */
[----:B0-----:R-:W-:Y:S05]  /*33d0*/  @!P6 BRA `(.L_x_8211) ;  /* 0x000002300058e947 */ /* 0x001fea0003800000 */
.L_x_8600:
[----:B------:R-:W-:Y:S05]  /*33e0*/  BSYNC B1 ;  /* 0x0000000000017941 */ /* 0x000fea0003800000 */
.L_x_8210:
[----:B------:R-:W-:-:S03]  /*33f0*/  UMOV UR4, 0xffffffff ;  /* 0xffffffff00047882 */ /* 0x000fc60000000000 */
[----:B------:R-:W-:Y:S05]  /*3400*/  BRA.DIV UR4, `(.L_x_8212) ;  /* 0x0000023204607947 */ /* 0x000fea000b800000 */
[----:B------:R1:W2:Y:S04]  /*3410*/  SHFL.IDX PT, R79, R103, RZ, 0x181f ;  /* 0x00181fff674f7589 */ /* 0x0002a800000e0000 */
[----:B------:R1:W3:Y:S02]  /*3420*/  SHFL.IDX PT, R105, R108, RZ, 0x181f ;  /* 0x00181fff6c697589 */ /* 0x0002e400000e0000 */
.L_x_8604:
        /* <DEDUP_REMOVED lines=22> */
[----:B------:R-:W-:Y:S02]  /*3590*/  PRMT R135, R135, 0x5410, R142 ;  /* 0x0000541087877816 */ /* 0x000fe4000000008e */
        /* <DEDUP_REMOVED lines=34> */
.L_x_8218:
[----:B------:R-:W-:Y:S05]  /*37c0*/  BSYNC B3 ;  /* 0x0000000000037941 */ /* 0x000fea0003800000 */
.L_x_8217:
[----:B0-----:R4:W-:Y:S02]  /*37d0*/  ST.E.128 desc[UR54][R76.64], R12 ;  /* 0x0000000c4c007985 */ /* 0x0019e4000c101d36 */
.L_x_8216:
[----:B------:R-:W-:Y:S05]  /*37e0*/  BSYNC B2 ;  /* 0x0000000000027941 */ /* 0x000fea0003800000 */
.L_x_8215:
        /* <DEDUP_REMOVED lines=53> */
.L_x_8220:
[----:B------:R-:W-:Y:S05]  /*3b40*/  BSYNC B2 ;  /* 0x0000000000027941 */ /* 0x000fea0003800000 */
.L_x_8219:
[----:B0-----:R0:W-:Y:S02]  /*3b50*/  ST.E.128 desc[UR54][R72.64], R12 ;  /* 0x0000000c48007985 */ /* 0x0011e4000c101d36 */
.L_x_8214:
[----:B------:R-:W-:Y:S05]  /*3b60*/  BSYNC B1 ;  /* 0x0000000000017941 */ /* 0x000fea0003800000 */
.L_x_8213:
[----:B------:R-:W-:-:S03]  /*3b70*/  UMOV UR4, 0xffffffff ;  /* 0xffffffff00047882 */ /* 0x000fc60000000000 */
[----:B------:R-:W-:Y:S05]  /*3b80*/  BRA.DIV UR4, `(.L_x_8221) ;  /* 0x0000022a04cc7947 */ /* 0x000fea000b800000 */
[----:B------:R1:W1:Y:S04]  /*3b90*/  SHFL.IDX PT, R71, R103, 0x1, 0x181f ;  /* 0x00381f0067477f89 */ /* 0x00026800000e0000 */
[----:B0-----:R0:W0:Y:S02]  /*3ba0*/  SHFL.IDX PT, R73, R108, 0x1, 0x181f ;  /* 0x00381f006c497f89 */ /* 0x00102400000e0000 */
.L_x_8608:
        /* <DEDUP_REMOVED lines=57> */
.L_x_8227:
[----:B------:R-:W-:Y:S05]  /*3f40*/  BSYNC B3 ;  /* 0x0000000000037941 */ /* 0x000fea0003800000 */
.L_x_8226:
[----:B--2---:R0:W-:Y:S02]  /*3f50*/  ST.E.128 desc[UR54][R68.64], R12 ;  /* 0x0000000c44007985 */ /* 0x0041e4000c101d36 */
.L_x_8225:
[----:B------:R-:W-:Y:S05]  /*3f60*/  BSYNC B2 ;  /* 0x0000000000027941 */ /* 0x000fea0003800000 */
.L_x_8224:
        /* <DEDUP_REMOVED lines=53> */
.L_x_8229:
[----:B------:R-:W-:Y:S05]  /*42c0*/  BSYNC B2 ;  /* 0x0000000000027941 */ /* 0x000fea0003800000 */
.L_x_8228:
[----:B----4-:R0:W-:Y:S02]  /*42d0*/  ST.E.128 desc[UR54][R64.64], R12 ;  /* 0x0000000c40007985 */ /* 0x0101e4000c101d36 */
.L_x_8223:
[----:B------:R-:W-:Y:S05]  /*42e0*/  BSYNC B1 ;  /* 0x0000000000017941 */ /* 0x000fea0003800000 */
.L_x_8222:
[----:B------:R-:W-:-:S03]  /*42f0*/  UMOV UR4, 0xffffffff ;  /* 0xffffffff00047882 */ /* 0x000fc60000000000 */
[----:B------:R-:W-:Y:S05]  /*4300*/  BRA.DIV UR4, `(.L_x_8230) ;  /* 0x0000022604387947 */ /* 0x000fea000b800000 */
[----:B------:R0:W0:Y:S04]  /*4310*/  SHFL.IDX PT, R61, R103, 0x2, 0x181f ;  /* 0x00581f00673d7f89 */ /* 0x00002800000e0000 */
[----:B------:R0:W0:Y:S02]  /*4320*/  SHFL.IDX PT, R63, R108, 0x2, 0x181f ;  /* 0x00581f006c3f7f89 */ /* 0x00002400000e0000 */
.L_x_8612:
[----:B------:R-:W-:Y:S04]  /*4330*/  BSSY B1, `(.L_x_8231) ;  /* 0x0000072000017945 */ /* 0x000fe80003800000 */
[----:B------:R-:W-:Y:S05]  /*4340*/  @P3 BRA `(.L_x_8232) ;  /* 0x0000000400c03947 */ /* 0x000fea0003800000 */
[----:B------:R-:W-:Y:S04]  /*4350*/  BSSY B2, `(.L_x_8233) ;  /* 0x0000038000027945 */ /* 0x000fe80003800000 */
[----:B------:R-:W-:Y:S05]  /*4360*/  @P1 BRA `(.L_x_8234) ;  /* 0x0000000000d81947 */ /* 0x000fea0003800000 */
[----:B0---4-:R0:W4:Y:S01]  /*4370*/  LDS.128 R12, [R93+0x1a400] ;  /* 0x01a400005d0c7984 */ /* 0x0111220000000c00 */
[C---:B------:R-:W-:Y:S01]  /*4380*/  LEA R64, P3, R16.reuse, R63, 0x1 ;  /* 0x0000003f10407211 */ /* 0x040fe200078608ff */
[----:B------:R-:W-:Y:S03]  /*4390*/  BSSY B3, `(.L_x_8235) ;  /* 0x0000032000037945 */ /* 0x000fe60003800000 */
[----:B------:R-:W-:Y:S02]  /*43a0*/  LEA.HI.X R65, R16, R61, R17, 0x1, P3 ;  /* 0x0000003d10417211 */ /* 0x000fe400018f0c11 */
[----:B------:R-:W-:-:S13]  /*43b0*/  ISETP.GE.AND P3, PT, R22, R107, PT ;  /* 0x0000006b1600720c */ /* 0x000fda0003f66270 */
        /* <DEDUP_REMOVED lines=22> */
[-C--:B------:R-:W-:Y:S01]  /*4520*/  FMUL.FTZ R13, R13, R59.reuse ;  /* 0x0000003b0d0d7220 */ /* 0x080fe20000410000 */
[----:B------:R-:W-:Y:S01]  /*4530*/  LOP3.LUT R133, R133, 0xffff0000, RZ, 0xc0, !PT ;  /* 0xffff000085857812 */ /* 0x000fe200078ec0ff */
[----:B------:R-:W-:Y:S01]  /*4540*/  FMUL.FTZ R57, R57, R60 ;  /* 0x0000003c39397220 */ /* 0x000fe20000410000 */
[----:B------:R-:W-:Y:S01]  /*4550*/  SHF.L.U32 R132, R132, 0x10, RZ ;  /* 0x0000001084847819 */ /* 0x000fe200000006ff */
[----:B------:R-:W-:Y:S01]  /*4560*/  IMAD.U32 R130, R130, 0x10000, RZ ;  /* 0x0001000082827824 */ /* 0x000fe200078e00ff */
[----:B------:R-:W-:Y:S01]  /*4570*/  LOP3.LUT R131, R131, 0xffff0000, RZ, 0xc0, !PT ;  /* 0xffff000083837812 */ /* 0x000fe200078ec0ff */
[C---:B------:R-:W-:Y:S01]  /*4580*/  FFMA.FTZ R67, R14.reuse, R59, -R67 ;  /* 0x0000003b0e437223 */ /* 0x040fe20000010843 */
[----:B------:R-:W-:Y:S01]  /*4590*/  FFMA.FTZ R62, R14, R62, R13 ;  /* 0x0000003e0e3e7223 */ /* 0x000fe2000001000d */
[----:B------:R-:W-:Y:S01]  /*45a0*/  FFMA.FTZ R69, R56, R60, -R69 ;  /* 0x0000003c38457223 */ /* 0x000fe20000010845 */
[----:B------:R-:W-:-:S02]  /*45b0*/  IMAD.U32 R15, R15, 0x10000, RZ ;  /* 0x000100000f0f7824 */ /* 0x000fc400078e00ff */
        /* <DEDUP_REMOVED lines=15> */
.L_x_8236:
[----:B------:R-:W-:Y:S05]  /*46b0*/  BSYNC B3 ;  /* 0x0000000000037941 */ /* 0x000fea0003800000 */
.L_x_8235:
[----:B----4-:R0:W-:Y:S02]  /*46c0*/  ST.E.128 desc[UR54][R64.64], R12 ;  /* 0x0000000c40007985 */ /* 0x0101e4000c101d36 */
.L_x_8234:
[----:B------:R-:W-:Y:S05]  /*46d0*/  BSYNC B2 ;  /* 0x0000000000027941 */ /* 0x000fea0003800000 */
.L_x_8233:
[----:B------:R-:W-:Y:S05]  /*46e0*/  @P2 BRA `(.L_x_8232) ;  /* 0x0000000000d82947 */ /* 0x000fea0003800000 */
[----:B0---4-:R0:W4:Y:S01]  /*46f0*/  LDS.128 R12, [R93+0x1e400] ;  /* 0x01e400005d0c7984 */ /* 0x0111220000000c00 */
[C---:B------:R-:W-:Y:S01]  /*4700*/  LEA R56, P3, R2.reuse, R63, 0x1 ;  /* 0x0000003f02387211 */ /* 0x040fe200078608ff */
[----:B------:R-:W-:Y:S03]  /*4710*/  BSSY B2, `(.L_x_8237) ;  /* 0x0000032000027945 */ /* 0x000fe60003800000 */
[----:B------:R-:W-:Y:S02]  /*4720*/  LEA.HI.X R57, R2, R61, R185, 0x1, P3 ;  /* 0x0000003d02397211 */ /* 0x000fe400018f0cb9 */
        /* <DEDUP_REMOVED lines=48> */
.L_x_8238:
[----:B------:R-:W-:Y:S05]  /*4a30*/  BSYNC B2 ;  /* 0x0000000000027941 */ /* 0x000fea0003800000 */
.L_x_8237:
[----:B----4-:R0:W-:Y:S02]  /*4a40*/  ST.E.128 desc[UR54][R56.64], R12 ;  /* 0x0000000c38007985 */ /* 0x0101e4000c101d36 */
.L_x_8232:
[----:B------:R-:W-:Y:S05]  /*4a50*/  BSYNC B1 ;  /* 0x0000000000017941 */ /* 0x000fea0003800000 */
.L_x_8231:
[----:B------:R-:W-:-:S03]  /*4a60*/  UMOV UR4, 0xffffffff ;  /* 0xffffffff00047882 */ /* 0x000fc60000000000 */
[----:B------:R-:W-:Y:S05]  /*4a70*/  BRA.DIV UR4, `(.L_x_8239) ;  /* 0x0000021e04a87947 */ /* 0x000fea000b800000 */
[----:B01----:R-:W0:Y:S04]  /*4a80*/  SHFL.IDX PT, R103, R103, 0x3, 0x181f ;  /* 0x00781f0067677f89 */ /* 0x003e2800000e0000 */
[----:B------:R1:W0:Y:S02]  /*4a90*/  SHFL.IDX PT, R53, R108, 0x3, 0x181f ;  /* 0x00781f006c357f89 */ /* 0x00022400000e0000 */
.L_x_8616:
[----:B------:R-:W-:Y:S05]  /*4aa0*/  @P4 BRA `(.L_x_8240) ;  /* 0x0000003400ec4947 */ /* 0x000fea0003800000 */
[----:B------:R-:W-:Y:S04]  /*4ab0*/  BSSY B1, `(.L_x_8241) ;  /* 0x0000038000017945 */ /* 0x000fe80003800000 */
[----:B------:R-:W-:Y:S05]  /*4ac0*/  @P1 BRA `(.L_x_8242) ;  /* 0x0000000000d81947 */ /* 0x000fea0003800000 */
[----:B----4-:R4:W1:Y:S01]  /*4ad0*/  LDS.128 R12, [R93+0x1b400] ;  /* 0x01b400005d0c7984 */ /* 0x0108620000000c00 */
[C---:B0-----:R-:W-:Y:S01]  /*4ae0*/  LEA R54, P3, R16.reuse, R53, 0x1 ;  /* 0x0000003510367211 */ /* 0x041fe200078608ff */
[----:B------:R-:W-:Y:S03]  /*4af0*/  BSSY B2, `(.L_x_8243) ;  /* 0x0000032000027945 */ /* 0x000fe60003800000 */
[----:B------:R-:W-:Y:S02]  /*4b00*/  LEA.HI.X R55, R16, R103, R17, 0x1, P3 ;  /* 0x0000006710377211 */ /* 0x000fe400018f0c11 */
[----:B------:R-:W-:-:S13]  /*4b10*/  ISETP.GE.AND P3, PT, R22, R107, PT ;  /* 0x0000006b1600720c */ /* 0x000fda0003f66270 */
[----:B----4-:R-:W-:Y:S05]  /*4b20*/  @P3 BRA `(.L_x_8244) ;  /* 0x0000000000b83947 */ /* 0x010fea0003800000 */
[----:B------:R-:W-:Y:S02]  /*4b30*/  SHF.R.U64 R11, R50, 0x10, R51 ;  /* 0x00000010320b7819 */ /* 0x000fe40000001233 */
[----:B------:R-:W-:Y:S01]  /*4b40*/  SHF.R.U64 R57, R48, 0x10, R49 ;  /* 0x0000001030397819 */ /* 0x000fe20000001231 */
[----:B-1----:R-:W-:Y:S01]  /*4b50*/  IMAD.U32 R48, R14, 0x10000, RZ ;  /* 0x000100000e307824 */ /* 0x002fe200078e00ff */
        /* <DEDUP_REMOVED lines=43> */
.L_x_8244:
[----:B------:R-:W-:Y:S05]  /*4e10*/  BSYNC B2 ;  /* 0x0000000000027941 */ /* 0x000fea0003800000 */
.L_x_8243:
[----:B-1----:R0:W-:Y:S02]  /*4e20*/  ST.E.128 desc[UR54][R54.64], R12 ;  /* 0x0000000c36007985 */ /* 0x0021e4000c101d36 */
.L_x_8242:
[----:B------:R-:W-:Y:S05]  /*4e30*/  BSYNC B1 ;  /* 0x0000000000017941 */ /* 0x000fea0003800000 */
.L_x_8241:
        /* <DEDUP_REMOVED lines=39> */
[-C--:B------:R-:W-:Y:S01]  /*50b0*/  FMUL.FTZ R44, R46, R109.reuse ;  /* 0x0000006d2e2c7220 */ /* 0x080fe20000410000 */
[C---:B------:R-:W-:Y:S01]  /*50c0*/  FMUL.FTZ R14, R12.reuse, R106 ;  /* 0x0000006a0c0e7220 */ /* 0x040fe20000410000 */
        /* <DEDUP_REMOVED lines=12> */
.L_x_8246:
[----:B------:R-:W-:Y:S05]  /*5190*/  BSYNC B1 ;  /* 0x0000000000017941 */ /* 0x000fea0003800000 */
.L_x_8245:
[----:B----4-:R0:W-:Y:S01]  /*51a0*/  ST.E.128 desc[UR54][R48.64], R12 ;  /* 0x0000000c30007985 */ /* 0x0101e2000c101d36 */
[----:B------:R-:W-:Y:S05]  /*51b0*/  BRA `(.L_x_8240) ;  /* 0x0000003000287947 */ /* 0x000fea0003800000 */
.L_x_8200:
        /* <DEDUP_REMOVED lines=20> */
[----:B------:R-:W-:-:S05]  /*5300*/  @!P5 IADD3 R48, P6, R84, R14, RZ ;  /* 0x0000000e5430d210 */ /* 0x000fca0007fde0ff */
[----:B------:R-:W-:Y:S02]  /*5310*/  @!P5 IMAD.X R49, R91, 0x1, R40, P6 ;  /* 0x000000015b31d824 */ /* 0x000fe400030e0628 */
        /* <DEDUP_REMOVED lines=8> */
[----:B------:R-:W-:Y:S02]  /*53a0*/  @!P4 LEA R68, P6, R46, R68, 0x1 ;  /* 0x000000442e44c211 */ /* 0x000fe400078c08ff */
[----:B------:R-:W-:Y:S02]  /*53b0*/  CS2R R52, SRZ ;  /* 0x0000000000347805 */ /* 0x000fe4000001ff00 */
[----:B------:R-:W-:Y:S02]  /*53c0*/  CS2R R58, SRZ ;  /* 0x00000000003a7805 */ /* 0x000fe4000001ff00 */
[----:B------:R-:W-:-:S02]  /*53d0*/  CS2R R56, SRZ ;  /* 0x0000000000387805 */ /* 0x000fc4000001ff00 */
[----:B------:R-:W-:Y:S02]  /*53e0*/  @!P4 LEA.HI.X R69, R46, R69, R47, 0x1, P6 ;  /* 0x000000452e45c211 */ /* 0x000fe400030f0c2f */
[----:B------:R-:W-:Y:S02]  /*53f0*/  CS2R R46, SRZ ;  /* 0x00000000002e7805 */ /* 0x000fe4000001ff00 */
[C---:B-1----:R-:W-:Y:S02]  /*5400*/  @!P4 LEA R70, P6, R44.reuse, R70, 0x1 ;  /* 0x000000462c46c211 */ /* 0x042fe400078c08ff */
[----:B------:R-:W-:Y:S01]  /*5410*/  CS2R R48, SRZ ;  /* 0x0000000000307805 */ /* 0x000fe2000001ff00 */
[----:B------:R-:W5:Y:S01]  /*5420*/  @!P4 LDG.E.128 R52, desc[UR54][R68.64] ;  /* 0x000000364434c981 */ /* 0x000f62000c1e1d00 */
[----:B------:R-:W-:Y:S02]  /*5430*/  @!P4 LEA.HI.X R71, R44, R71, R45, 0x1, P6 ;  /* 0x000000472c47c211 */ /* 0x000fe400030f0c2d */
[----:B------:R-:W-:-:S02]  /*5440*/  CS2R R44, SRZ ;  /* 0x00000000002c7805 */ /* 0x000fc4000001ff00 */
[----:B------:R0:W5:Y:S04]  /*5450*/  @!P5 LDG.E.128 R48, desc[UR54][R62.64] ;  /* 0x000000363e30d981 */ /* 0x000168000c1e1d00 */
[----:B------:R-:W5:Y:S01]  /*5460*/  @!P4 LDG.E.128 R56, desc[UR54][R70.64] ;  /* 0x000000364638c981 */ /* 0x000f62000c1e1d00 */
[----:B--2---:R-:W-:-:S03]  /*5470*/  @!P3 LEA R76, P4, R66, R76, 0x1 ;  /* 0x0000004c424cb211 */ /* 0x004fc600078808ff */
[----:B------:R1:W5:Y:S01]  /*5480*/  @!P5 LDG.E.128 R44, desc[UR54][R60.64] ;  /* 0x000000363c2cd981 */ /* 0x000362000c1e1d00 */
        /* <DEDUP_REMOVED lines=12> */
[----:B------:R0:W5:Y:S01]  /*5550*/  @!P3 LDG.E.128 R60, desc[UR54][R76.64] ;  /* 0x000000364c3cb981 */ /* 0x000162000c1e1d00 */
[----:B------:R-:W-:Y:S02]  /*5560*/  CS2R R74, SRZ ;  /* 0x00000000004a7805 */ /* 0x000fe4000001ff00 */
[----:B------:R-:W-:Y:S01]  /*5570*/  CS2R R72, SRZ ;  /* 0x0000000000487805 */ /* 0x000fe2000001ff00 */
[----:B------:R0:W5:Y:S01]  /*5580*/  @!P3 LDG.E.128 R64, desc[UR54][R78.64] ;  /* 0x000000364e40b981 */ /* 0x000162000c1e1d00 */
[----:B------:R-:W-:Y:S01]  /*5590*/  ISETP.GE.AND P3, PT, R16, R107, PT ;  /* 0x0000006b1000720c */ /* 0x000fe20003f66270 */
[----:B------:R-:W-:-:S12]  /*55a0*/  @P4 BRA `(.L_x_8248) ;  /* 0x0000000000504947 */ /* 0x000fd80003800000 */
[----:B------:R-:W1:Y:S01]  /*55b0*/  LDC.64 R70, c[0x0][0x3f8] ;  /* 0x0000fe00ff467b82 */ /* 0x000e620000000a00 */
[----:B------:R-:W-:Y:S01]  /*55c0*/  IMAD.MOV.U32 R15, RZ, RZ, R91 ;  /* 0x000000ffff0f7224 */ /* 0x000fe200078e005b */
[----:B------:R-:W-:Y:S01]  /*55d0*/  ULDC.64 UR4, c[0x0][0x3e8] ;  /* 0x0000fa0000047ab9 */ /* 0x000fe20000000a00 */
[----:B------:R-:W-:Y:S01]  /*55e0*/  IMAD.MOV.U32 R13, RZ, RZ, R11 ;  /* 0x000000ffff0d7224 */ /* 0x000fe200078e000b */
[----:B------:R-:W-:-:S04]  /*55f0*/  ULDC.64 UR6, c[0x0][0x400] ;  /* 0x0001000000067ab9 */ /* 0x000fc80000000a00 */
[----:B------:R-:W2:Y:S01]  /*5600*/  LDC.64 R68, c[0x0][0x408] ;  /* 0x00010200ff447b82 */ /* 0x000ea20000000a00 */
[----:B-1----:R-:W-:-:S04]  /*5610*/  IMAD.WIDE.U32 R14, R70, 0x60, R14 ;  /* 0x00000060460e7825 */ /* 0x002fc800078e000e */
[----:B------:R-:W-:Y:S01]  /*5620*/  IMAD R71, R71, 0x60, RZ ;  /* 0x0000006047477824 */ /* 0x000fe200078e02ff */
[----:B------:R-:W-:Y:S01]  /*5630*/  IADD3 R14, P4, R84, R14, RZ ;  /* 0x0000000e540e7210 */ /* 0x000fe20007f9e0ff */
[----:B--2---:R-:W-:-:S03]  /*5640*/  IMAD.WIDE.U32 R12, R68, 0x60, R12 ;  /* 0x00000060440c7825 */ /* 0x004fc600078e000c */
        /* <DEDUP_REMOVED lines=10> */
.L_x_8248:
[----:B------:R-:W-:Y:S05]  /*56f0*/  BSYNC B1 ;  /* 0x0000000000017941 */ /* 0x000fea0003800000 */
.L_x_8247:
[----:B-----5:R-:W-:Y:S01]  /*5700*/  IMAD.MOV.U32 R12, RZ, RZ, R71 ;  /* 0x000000ffff0c7224 */ /* 0x020fe200078e0047 */
[----:B------:R-:W-:Y:S01]  /*5710*/  UISETP.NE.AND UP0, UPT, UR39, 0x3, UPT ;  /* 0x000000032700788c */ /* 0x000fe2000bf05270 */
        /* <DEDUP_REMOVED lines=66> */
.L_x_8249:
[----:B------:R-:W-:Y:S01]  /*5b40*/  IMAD R91, R19, 0x8, R18 ;  /* 0x00000008135b7824 */ /* 0x000fe200078e0212 */
[----:B------:R-:W-:Y:S01]  /*5b50*/  SHF.L.U32 R102, R192, 0x1f, RZ ;  /* 0x0000001fc0667819 */ /* 0x000fe200000006ff */
[----:B------:R-:W1:Y:S01]  /*5b60*/  LDC R110, c[0x0][0x2f4] ;  /* 0x0000bd00ff6e7b82 */ /* 0x000e620000000800 */
[----:B------:R-:W-:Y:S02]  /*5b70*/  BSSY B1, `(.L_x_8250) ;  /* 0x0000003000017945 */ /* 0x000fe40003800000 */
[----:B------:R-:W2:Y:S02]  /*5b80*/  SYNCS.PHASECHK.TRANS64.TRYWAIT P4, [R91+URZ+0x28890], R102 ;  /* 0x028890665b0075a7 */ /* 0x000ea4000808017f */
[----:B--2---:R-:W-:Y:S05]  /*5b90*/  @!P4 BRA `(.L_x_8251) ;  /* 0x0000020c00acc947 */ /* 0x004fea0003800000 */
.L_x_8617:
[----:B------:R-:W-:Y:S05]  /*5ba0*/  BSYNC B1 ;  /* 0x0000000000017941 */ /* 0x000fea0003800000 */
.L_x_8250:
[----:B------:R-:W-:Y:S01]  /*5bb0*/  UMOV UR4, 0xffffffff ;  /* 0xffffffff00047882 */ /* 0x000fe20000000000 */
[----:B-1----:R-:W-:Y:S02]  /*5bc0*/  IMAD.IADD R112, R110, 0x1, -R37 ;  /* 0x000000016e707824 */ /* 0x002fe400078e0a25 */
[----:B------:R-:W-:Y:S05]  /*5bd0*/  BRA.DIV UR4, `(.L_x_8252) ;  /* 0x0000020e04b07947 */ /* 0x000fea000b800000 */
[----:B------:R1:W3:Y:S04]  /*5be0*/  SHFL.IDX PT, R107, R103, RZ, 0x181f ;  /* 0x00181fff676b7589 */ /* 0x0002e800000e0000 */
[----:B------:R1:W4:Y:S02]  /*5bf0*/  SHFL.IDX PT, R106, R108, RZ, 0x181f ;  /* 0x00181fff6c6a7589 */ /* 0x00032400000e0000 */
.L_x_8621:
[----:B------:R-:W-:Y:S01]  /*5c00*/  ISETP.GE.OR P4, PT, R188, R97, P1 ;  /* 0x00000061bc00720c */ /* 0x000fe20000f86670 */
[----:B------:R-:W-:-:S12]  /*5c10*/  BSSY B1, `(.L_x_8253) ;  /* 0x0000079000017945 */ /* 0x000fd80003800000 */
[----:B------:R-:W-:Y:S05]  /*5c20*/  @P4 BRA `(.L_x_8254) ;  /* 0x0000000400dc4947 */ /* 0x000fea0003800000 */
[----:B------:R-:W-:Y:S01]  /*5c30*/  SEL R11, R37, R112, !P0 ;  /* 0x00000070250b7207 */ /* 0x000fe20004000000 */
[----:B------:R-:W-:Y:S01]  /*5c40*/  BSSY B2, `(.L_x_8255) ;  /* 0x0000071000027945 */ /* 0x000fe20003800000 */
[C---:B----4-:R-:W-:Y:S02]  /*5c50*/  LEA R104, P4, R41.reuse, R106, 0x1 ;  /* 0x0000006a29687211 */ /* 0x050fe400078808ff */
[----:B------:R-:W-:Y:S02]  /*5c60*/  SHF.R.S32.HI R12, RZ, 0x1f, R11 ;  /* 0x0000001fff0c7819 */ /* 0x000fe4000001140b */
[----:B---3--:R-:W-:Y:S02]  /*5c70*/  LEA.HI.X R105, R41, R107, R90, 0x1, P4 ;  /* 0x0000006b29697211 */ /* 0x008fe400020f0c5a */
        /* <DEDUP_REMOVED lines=10> */
[----:B------:R-:W-:Y:S01]  /*5d20*/  IADD3 R12, R12, R13, R204 ;  /* 0x0000000d0c0c7210 */ /* 0x000fe20007ffe0cc */
[----:B------:R-:W-:-:S04]  /*5d30*/  IMAD R13, R19, 0x4000, R7 ;  /* 0x00004000130d7824 */ /* 0x000fc800078e0207 */
[----:B------:R-:W-:Y:S02]  /*5d40*/  IMAD R15, R19, 0x4000, R12 ;  /* 0x00004000130f7824 */ /* 0x000fe400078e020c */
[--C-:B------:R-:W-:Y:S02]  /*5d50*/  IMAD R13, R13, 0x2, R18.reuse ;  /* 0x000000020d0d7824 */ /* 0x100fe400078e0212 */
[----:B0-----:R-:W-:-:S04]  /*5d60*/  IMAD R76, R15, 0x2, R18 ;  /* 0x000000020f4c7824 */ /* 0x001fc800078e0212 */
[----:B------:R-:W0:Y:S04]  /*5d70*/  LDS.128 R12, [R13+0x18400] ;  /* 0x018400000d0c7984 */ /* 0x000e280000000c00 */
[----:B------:R-:W3:Y:S01]  /*5d80*/  LDS.128 R76, [R76+0x18400] ;  /* 0x018400004c4c7984 */ /* 0x000ee20000000c00 */
[----:B------:R-:W-:Y:S05]  /*5d90*/  @P3 BRA `(.L_x_8256) ;  /* 0x00000004006c3947 */ /* 0x000fea0003800000 */
[----:B------:R-:W-:Y:S02]  /*5da0*/  SHF.R.U32.HI R144, RZ, 0x10, R49 ;  /* 0x00000010ff907819 */ /* 0x000fe40000011631 */
[--C-:B------:R-:W-:Y:S01]  /*5db0*/  SHF.R.U64 R152, R44, 0x10, R45.reuse ;  /* 0x000000102c987819 */ /* 0x100fe2000000122d */
[----:B0-----:R-:W-:Y:S01]  /*5dc0*/  IMAD.U32 R44, R12, 0x10000, RZ ;  /* 0x000100000c2c7824 */ /* 0x001fe200078e00ff */
[----:B------:R-:W-:Y:S02]  /*5dd0*/  SHF.R.U32.HI R45, RZ, 0x10, R45 ;  /* 0x00000010ff2d7819 */ /* 0x000fe4000001162d */
[----:B------:R-:W-:Y:S02]  /*5de0*/  PRMT R143, R141, 0x5410, R144 ;  /* 0x000054108d8f7816 */ /* 0x000fe40000000090 */
[----:B------:R-:W-:Y:S02]  /*5df0*/  SHF.R.U32.HI R147, RZ, 0x10, R47 ;  /* 0x00000010ff937819 */ /* 0x000fe4000001162f */
[----:B------:R-:W-:Y:S01]  /*5e00*/  PRMT R140, R140, 0x5410, R45 ;  /* 0x000054108c8c7816 */ /* 0x000fe2000000002d */
[----:B------:R-:W-:Y:S01]  /*5e10*/  IMAD.U32 R144, R143, 0x10000, RZ ;  /* 0x000100008f907824 */ /* 0x000fe200078e00ff */
[----:B------:R-:W-:Y:S01]  /*5e20*/  SHF.R.U64 R145, R48, 0x10, R49 ;  /* 0x0000001030917819 */ /* 0x000fe20000001231 */
[----:B------:R-:W-:Y:S01]  /*5e30*/  IMAD.U32 R48, R13, 0x10000, RZ ;  /* 0x000100000d307824 */ /* 0x000fe200078e00ff */
[--C-:B------:R-:W-:Y:S01]  /*5e40*/  SHF.R.U64 R148, R50, 0x10, R51.reuse ;  /* 0x0000001032947819 */ /* 0x100fe20000001233 */
[----:B------:R-:W-:Y:S01]  /*5e50*/  IMAD.U32 R50, R15, 0x10000, RZ ;  /* 0x000100000f327824 */ /* 0x000fe200078e00ff */
[----:B------:R-:W-:Y:S01]  /*5e60*/  SHF.R.U32.HI R146, RZ, 0x10, R51 ;  /* 0x00000010ff927819 */ /* 0x000fe20000011633 */
[----:B---3--:R-:W-:Y:S01]  /*5e70*/  IMAD.U32 R51, R77, 0x10000, RZ ;  /* 0x000100004d337824 */ /* 0x008fe200078e00ff */
[----:B------:R-:W-:Y:S01]  /*5e80*/  PRMT R141, R136, 0x5410, R147 ;  /* 0x00005410888d7816 */ /* 0x000fe20000000093 */
[----:B------:R-:W-:Y:S01]  /*5e90*/  IMAD.U32 R136, R140, 0x10000, RZ ;  /* 0x000100008c887824 */ /* 0x000fe200078e00ff */
[----:B------:R-:W-:Y:S01]  /*5ea0*/  PRMT R138, R138, 0x5410, R145 ;  /* 0x000054108a8a7816 */ /* 0x000fe20000000091 */
[----:B------:R-:W-:Y:S01]  /*5eb0*/  FMUL.FTZ R145, R51, R144 ;  /* 0x0000009033917220 */ /* 0x000fe20000410000 */
[----:B------:R-:W-:Y:S01]  /*5ec0*/  PRMT R135, R135, 0x5410, R146 ;  /* 0x0000541087877816 */ /* 0x000fe20000000092 */
[-C--:B------:R-:W-:Y:S01]  /*5ed0*/  FMUL.FTZ R51, R51, R136.reuse ;  /* 0x0000008833337220 */ /* 0x080fe20000410000 */
[----:B------:R-:W-:Y:S01]  /*5ee0*/  LOP3.LUT R77, R77, 0xffff0000, RZ, 0xc0, !PT ;  /* 0xffff00004d4d7812 */ /* 0x000fe200078ec0ff */
[----:B------:R-:W-:Y:S01]  /*5ef0*/  FFMA.FTZ R145, R48, R136, -R145 ;  /* 0x0000008830917223 */ /* 0x000fe20000010891 */
[----:B------:R-:W-:Y:S01]  /*5f00*/  LOP3.LUT R146, R143, 0xffff0000, RZ, 0xc0, !PT ;  /* 0xffff00008f927812 */ /* 0x000fe200078ec0ff */
[----:B------:R-:W-:Y:S01]  /*5f10*/  IMAD.U32 R143, R135, 0x10000, RZ ;  /* 0x00010000878f7824 */ /* 0x000fe200078e00ff */
[----:B------:R-:W-:Y:S01]  /*5f20*/  LOP3.LUT R140, R140, 0xffff0000, RZ, 0xc0, !PT ;  /* 0xffff00008c8c7812 */ /* 0x000fe200078ec0ff */
[----:B------:R-:W-:Y:S01]  /*5f30*/  FFMA.FTZ R144, R48, R144, R51 ;  /* 0x0000009030907223 */ /* 0x000fe20000010033 */
[----:B------:R-:W-:Y:S01]  /*5f40*/  LOP3.LUT R49, R13, 0xffff0000, RZ, 0xc0, !PT ;  /* 0xffff00000d317812 */ /* 0x000fe200078ec0ff */
[----:B------:R-:W-:Y:S01]  /*5f50*/  FMUL.FTZ R136, R77, R146 ;  /* 0x000000924d887220 */ /* 0x000fe20000410000 */
[----:B------:R-:W-:Y:S01]  /*5f60*/  SHF.L.U32 R142, R79, 0x10, RZ ;  /* 0x000000104f8e7819 */ /* 0x000fe200000006ff */
[----:B------:R-:W-:Y:S01]  /*5f70*/  FMUL.FTZ R48, R77, R140 ;  /* 0x0000008c4d307220 */ /* 0x000fe20000410000 */
[----:B------:R-:W-:-:S02]  /*5f80*/  IMAD.U32 R51, R141, 0x10000, RZ ;  /* 0x000100008d337824 */ /* 0x000fc400078e00ff */
[----:B------:R-:W-:Y:S01]  /*5f90*/  FFMA.FTZ R140, R49, R140, -R136 ;  /* 0x0000008c318c7223 */ /* 0x000fe20000010888 */
[----:B------:R-:W-:Y:S01]  /*5fa0*/  PRMT R139, R139, 0x5410, R152 ;  /* 0x000054108b8b7816 */ /* 0x000fe20000000098 */
[C---:B------:R-:W-:Y:S01]  /*5fb0*/  FMUL.FTZ R77, R142.reuse, R143 ;  /* 0x0000008f8e4d7220 */ /* 0x040fe20000410000 */
[----:B------:R-:W-:Y:S01]  /*5fc0*/  LOP3.LUT R136, R135, 0xffff0000, RZ, 0xc0, !PT ;  /* 0xffff000087887812 */ /* 0x000fe200078ec0ff */
[----:B------:R-:W-:Y:S01]  /*5fd0*/  FFMA.FTZ R135, R49, R146, R48 ;  /* 0x0000009231877223 */ /* 0x000fe20000010030 */
[----:B------:R-:W-:Y:S01]  /*5fe0*/  PRMT R137, R137, 0x5410, R148 ;  /* 0x0000541089897816 */ /* 0x000fe20000000094 */
[-C--:B------:R-:W-:Y:S01]  /*5ff0*/  FMUL.FTZ R148, R142, R51.reuse ;  /* 0x000000338e947220 */ /* 0x080fe20000410000 */
[----:B------:R-:W-:Y:S01]  /*6000*/  LOP3.LUT R79, R79, 0xffff0000, RZ, 0xc0, !PT ;  /* 0xffff00004f4f7812 */ /* 0x000fe200078ec0ff */
[----:B------:R-:W-:Y:S01]  /*6010*/  FFMA.FTZ R142, R50, R51, -R77 ;  /* 0x00000033328e7223 */ /* 0x000fe2000001084d */
[----:B------:R-:W-:Y:S01]  /*6020*/  LOP3.LUT R48, R141, 0xffff0000, RZ, 0xc0, !PT ;  /* 0xffff00008d307812 */ /* 0x000fe200078ec0ff */
[----:B------:R-:W-:Y:S01]  /*6030*/  IMAD.U32 R51, R138, 0x10000, RZ ;  /* 0x000100008a337824 */ /* 0x000fe200078e00ff */
[----:B------:R-:W-:Y:S01]  /*6040*/  SHF.R.U64 R150, R46, 0x10, R47 ;  /* 0x000000102e967819 */ /* 0x000fe2000000122f */
[----:B------:R-:W-:-:S02]  /*6050*/  IMAD.U32 R46, R76, 0x10000, RZ ;  /* 0x000100004c2e7824 */ /* 0x000fc400078e00ff */
[----:B------:R-:W-:Y:S01]  /*6060*/  FFMA.FTZ R148, R50, R143, R148 ;  /* 0x0000008f32947223 */ /* 0x000fe20000010094 */
[----:B------:R-:W-:Y:S02]  /*6070*/  IMAD.U32 R49, R139, 0x10000, RZ ;  /* 0x000100008b317824 */ /* 0x000fe400078e00ff */
[C---:B------:R-:W-:Y:S01]  /*6080*/  FMUL.FTZ R50, R79.reuse, R136 ;  /* 0x000000884f327220 */ /* 0x040fe20000410000 */
[-C--:B------:R-:W-:Y:S01]  /*6090*/  FMUL.FTZ R146, R79, R48.reuse ;  /* 0x000000304f927220 */ /* 0x080fe20000410000 */
[C---:B------:R-:W-:Y:S01]  /*60a0*/  FMUL.FTZ R79, R46.reuse, R51 ;  /* 0x000000332e4f7220 */ /* 0x040fe20000410000 */
[----:B------:R-:W-:Y:S01]  /*60b0*/  LOP3.LUT R47, R15, 0xffff0000, RZ, 0xc0, !PT ;  /* 0xffff00000f2f7812 */ /* 0x000fe200078ec0ff */
[----:B------:R-:W-:Y:S01]  /*60c0*/  FMUL.FTZ R46, R46, R49 ;  /* 0x000000312e2e7220 */ /* 0x000fe20000410000 */
[----:B------:R-:W-:Y:S01]  /*60d0*/  LOP3.LUT R76, R76, 0xffff0000, RZ, 0xc0, !PT ;  /* 0xffff00004c4c7812 */ /* 0x000fe200078ec0ff */
[----:B------:R-:W-:Y:S01]  /*60e0*/  IMAD.U32 R15, R78, 0x10000, RZ ;  /* 0x000100004e0f7824 */ /* 0x000fe200078e00ff */
[----:B------:R-:W-:Y:S01]  /*60f0*/  PRMT R45, R109, 0x5432, R150 ;  /* 0x000054326d2d7816 */ /* 0x000fe20000000096 */
[----:B------:R-:W-:Y:S01]  /*6100*/  FFMA.FTZ R51, R44, R51, R46 ;  /* 0x000000332c337223 */ /* 0x000fe2000001002e */
[----:B------:R-:W-:Y:S01]  /*6110*/  LOP3.LUT R77, R138, 0xffff0000, RZ, 0xc0, !PT ;  /* 0xffff00008a4d7812 */ /* 0x000fe200078ec0ff */
[C---:B------:R-:W-:Y:S01]  /*6120*/  FFMA.FTZ R141, R47.reuse, R48, -R50 ;  /* 0x000000302f8d7223 */ /* 0x040fe20000010832 */
[----:B------:R-:W-:Y:S01]  /*6130*/  LOP3.LUT R12, R12, 0xffff0000, RZ, 0xc0, !PT ;  /* 0xffff00000c0c7812 */ /* 0x000fe200078ec0ff */
[----:B------:R-:W-:Y:S01]  /*6140*/  FFMA.FTZ R143, R47, R136, R146 ;  /* 0x000000882f8f7223 */ /* 0x000fe20000010092 */
[----:B------:R-:W-:Y:S01]  /*6150*/  LOP3.LUT R139, R139, 0xffff0000, RZ, 0xc0, !PT ;  /* 0xffff00008b8b7812 */ /* 0x000fe200078ec0ff */
[----:B------:R-:W-:Y:S01]  /*6160*/  FFMA.FTZ R79, R44, R49, -R79 ;  /* 0x000000312c4f7223 */ /* 0x000fe2000001084f */
[----:B------:R-:W-:Y:S01]  /*6170*/  IMAD.U32 R46, R137, 0x10000, RZ ;  /* 0x00010000892e7824 */ /* 0x000fe200078e00ff */
[----:B------:R-:W-:Y:S01]  /*6180*/  LOP3.LUT R78, R78, 0xffff0000, RZ, 0xc0, !PT ;  /* 0xffff00004e4e7812 */ /* 0x000fe200078ec0ff */
[----:B------:R-:W-:Y:S01]  /*6190*/  FMUL.FTZ R47, R76, R77 ;  /* 0x0000004d4c2f7220 */ /* 0x000fe20000410000 */
[----:B------:R-:W-:Y:S01]  /*61a0*/  IMAD.U32 R44, R45, 0x10000, RZ ;  /* 0x000100002d2c7824 */ /* 0x000fe200078e00ff */
[----:B------:R-:W-:Y:S01]  /*61b0*/  LOP3.LUT R137, R137, 0xffff0000, RZ, 0xc0, !PT ;  /* 0xffff000089897812 */ /* 0x000fe200078ec0ff */
[----:B------:R-:W-:Y:S01]  /*61c0*/  IMAD.U32 R13, R14, 0x10000, RZ ;  /* 0x000100000e0d7824 */ /* 0x000fe200078e00ff */
[----:B------:R-:W-:Y:S01]  /*61d0*/  LOP3.LUT R45, R45, 0xffff0000, RZ, 0xc0, !PT ;  /* 0xffff00002d2d7812 */ /* 0x000fe200078ec0ff */
[----:B------:R-:W-:Y:S01]  /*61e0*/  FFMA.FTZ R48, R12, R139, -R47 ;  /* 0x0000008b0c307223 */ /* 0x000fe2000001082f */
[----:B------:R-:W-:Y:S01]  /*61f0*/  LOP3.LUT R14, R14, 0xffff0000, RZ, 0xc0, !PT ;  /* 0xffff00000e0e7812 */ /* 0x000fe200078ec0ff */
[C---:B------:R-:W-:Y:S01]  /*6200*/  FMUL.FTZ R50, R15.reuse, R46 ;  /* 0x0000002e0f327220 */ /* 0x040fe20000410000 */
[----:B------:R-:W-:Y:S01]  /*6210*/  FMUL.FTZ R47, R78, R137 ;  /* 0x000000894e2f7220 */ /* 0x000fe20000410000 */
[----:B------:R-:W-:Y:S01]  /*6220*/  FMUL.FTZ R49, R76, R139 ;  /* 0x0000008b4c317220 */ /* 0x000fe20000410000 */
[-C--:B------:R-:W-:Y:S01]  /*6230*/  FMUL.FTZ R15, R15, R44.reuse ;  /* 0x0000002c0f0f7220 */ /* 0x080fe20000410000 */
[----:B------:R-:W-:Y:S01]  /*6240*/  FMUL.FTZ R78, R78, R45 ;  /* 0x0000002d4e4e7220 */ /* 0x000fe20000410000 */
[C---:B------:R-:W-:Y:S01]  /*6250*/  FFMA.FTZ R50, R13.reuse, R44, -R50 ;  /* 0x0000002c0d327223 */ /* 0x040fe20000010832 */
[----:B------:R-:W-:Y:S01]  /*6260*/  FFMA.FTZ R12, R12, R77, R49 ;  /* 0x0000004d0c0c7223 */ /* 0x000fe20000010031 */
[----:B------:R-:W-:Y:S01]  /*6270*/  FFMA.FTZ R15, R13, R46, R15 ;  /* 0x0000002e0d0f7223 */ /* 0x000fe2000001000f */
[C---:B------:R-:W-:Y:S01]  /*6280*/  FFMA.FTZ R78, R14.reuse, R137, R78 ;  /* 0x000000890e4e7223 */ /* 0x040fe2000001004e */
        /* <DEDUP_REMOVED lines=12> */
.L_x_8256:
[----:B------:R-:W-:Y:S05]  /*6350*/  BSYNC B2 ;  /* 0x0000000000027941 */ /* 0x000fea0003800000 */
.L_x_8255:
[----:B------:R-:W-:Y:S01]  /*6360*/  ISETP.GE.AND P4, PT, R11, R110, PT ;  /* 0x0000006e0b00720c */ /* 0x000fe20003f86270 */
[----:B0-----:R0:W-:-:S12]  /*6370*/  ST.E.128 desc[UR54][R104.64], R12 ;  /* 0x0000000c68007985 */ /* 0x0011d8000c101d36 */
[----:B------:R-:W-:-:S05]  /*6380*/  @!P4 IMAD.WIDE R106, R11, 0x2, R106 ;  /* 0x000000020b6ac825 */ /* 0x000fca00078e026a */
[----:B---3--:R0:W-:Y:S02]  /*6390*/  @!P4 ST.E.128 desc[UR54][R106.64], R76 ;  /* 0x0000004c6a00c985 */ /* 0x0081e4000c101d36 */
.L_x_8254:
[----:B------:R-:W-:Y:S05]  /*63a0*/  BSYNC B1 ;  /* 0x0000000000017941 */ /* 0x000fea0003800000 */
.L_x_8253:
[----:B------:R-:W-:-:S03]  /*63b0*/  UMOV UR4, 0xffffffff ;  /* 0xffffffff00047882 */ /* 0x000fc60000000000 */
[----:B------:R-:W-:Y:S05]  /*63c0*/  BRA.DIV UR4, `(.L_x_8257) ;  /* 0x0000020a04007947 */ /* 0x000fea000b800000 */
[----:B------:R0:W0:Y:S04]  /*63d0*/  SHFL.IDX PT, R51, R103, 0x1, 0x181f ;  /* 0x00381f0067337f89 */ /* 0x00002800000e0000 */
[----:B------:R0:W0:Y:S02]  /*63e0*/  SHFL.IDX PT, R50, R108, 0x1, 0x181f ;  /* 0x00381f006c327f89 */ /* 0x00002400000e0000 */
.L_x_8625:
[----:B------:R-:W-:Y:S01]  /*63f0*/  ISETP.GE.OR P4, PT, R217, R97, P1 ;  /* 0x00000061d900720c */ /* 0x000fe20000f86670 */
[----:B------:R-:W-:-:S12]  /*6400*/  BSSY B1, `(.L_x_8258) ;  /* 0x0000079000017945 */ /* 0x000fd80003800000 */
        /* <DEDUP_REMOVED lines=8> */
[----:B------:R-:W-:Y:S01]  /*6490*/  SHF.R.S32.HI R13, RZ, 0x1f, R12 ;  /* 0x0000001fff0d7819 */ /* 0x000fe2000001140c */
[----:B------:R-:W-:-:S03]  /*64a0*/  IMAD.SHL.U32 R11, R12, 0x8, RZ ;  /* 0x000000080c0b7824 */ /* 0x000fc600078e00ff */
        /* <DEDUP_REMOVED lines=11> */
[----:B------:R-:W0:Y:S01]  /*6560*/  LDS.128 R44, [R44+0x18400] ;  /* 0x018400002c2c7984 */ /* 0x000e220000000c00 */
[----:B------:R-:W-:Y:S05]  /*6570*/  @P3 BRA `(.L_x_8261) ;  /* 0x0000000400703947 */ /* 0x000fea0003800000 */
[----:B------:R-:W-:Y:S02]  /*6580*/  SHF.R.U32.HI R77, RZ, 0x10, R57 ;  /* 0x00000010ff4d7819 */ /* 0x000fe40000011639 */
[----:B---3--:R-:W-:Y:S02]  /*6590*/  SHF.R.U32.HI R107, RZ, 0x10, R53 ;  /* 0x00000010ff6b7819 */ /* 0x008fe40000011635 */
[----:B------:R-:W-:Y:S02]  /*65a0*/  PRMT R134, R134, 0x5410, R77 ;  /* 0x0000541086867816 */ /* 0x000fe4000000004d */
[----:B------:R-:W-:Y:S01]  /*65b0*/  SHF.R.U64 R76, R56, 0x10, R57 ;  /* 0x00000010384c7819 */ /* 0x000fe20000001239 */
[----:B0-----:R-:W-:Y:S01]  /*65c0*/  IMAD.U32 R56, R45, 0x10000, RZ ;  /* 0x000100002d387824 */ /* 0x001fe200078e00ff */
[----:B------:R-:W-:Y:S01]  /*65d0*/  PRMT R130, R130, 0x5410, R107 ;  /* 0x0000541082827816 */ /* 0x000fe2000000006b */
[----:B------:R-:W-:Y:S01]  /*65e0*/  IMAD.U32 R77, R134, 0x10000, RZ ;  /* 0x00010000864d7824 */ /* 0x000fe200078e00ff */
[----:B------:R-:W-:-:S02]  /*65f0*/  SHF.R.U32.HI R79, RZ, 0x10, R59 ;  /* 0x00000010ff4f7819 */ /* 0x000fc4000001163b */
[----:B------:R-:W-:Y:S01]  /*6600*/  SHF.R.U64 R78, R58, 0x10, R59 ;  /* 0x000000103a4e7819 */ /* 0x000fe2000000123b */
[----:B------:R-:W-:Y:S01]  /*6610*/  IMAD.U32 R58, R47, 0x10000, RZ ;  /* 0x000100002f3a7824 */ /* 0x000fe200078e00ff */
[----:B------:R-:W-:Y:S01]  /*6620*/  PRMT R133, R133, 0x5410, R76 ;  /* 0x0000541085857816 */ /* 0x000fe2000000004c */
[----:B------:R-:W-:Y:S01]  /*6630*/  IMAD.U32 R76, R130, 0x10000, RZ ;  /* 0x00010000824c7824 */ /* 0x000fe200078e00ff */
[----:B------:R-:W-:Y:S02]  /*6640*/  SHF.R.U32.HI R105, RZ, 0x10, R55 ;  /* 0x00000010ff697819 */ /* 0x000fe40000011637 */
[----:B------:R-:W-:Y:S02]  /*6650*/  PRMT R132, R132, 0x5410, R79 ;  /* 0x0000541084847816 */ /* 0x000fe4000000004f */
[----:B------:R-:W-:Y:S01]  /*6660*/  PRMT R131, R131, 0x5410, R78 ;  /* 0x0000541083837816 */ /* 0x000fe2000000004e */
[-C--:B------:R-:W-:Y:S01]  /*6670*/  FMUL.FTZ R78, R56, R77.reuse ;  /* 0x0000004d384e7220 */ /* 0x080fe20000410000 */
[----:B----4-:R-:W-:Y:S01]  /*6680*/  SHF.R.U64 R106, R52, 0x10, R53 ;  /* 0x00000010346a7819 */ /* 0x010fe20000001235 */
[----:B------:R-:W-:Y:S01]  /*6690*/  IMAD.U32 R53, R13, 0x10000, RZ ;  /* 0x000100000d357824 */ /* 0x000fe200078e00ff */
[----:B------:R-:W-:Y:S01]  /*66a0*/  PRMT R128, R128, 0x5410, R105 ;  /* 0x0000541080807816 */ /* 0x000fe20000000069 */
[-C--:B------:R-:W-:Y:S01]  /*66b0*/  FMUL.FTZ R56, R56, R76.reuse ;  /* 0x0000004c38387220 */ /* 0x080fe20000410000 */
[----:B------:R-:W-:Y:S01]  /*66c0*/  IMAD.U32 R79, R132, 0x10000, RZ ;  /* 0x00010000844f7824 */ /* 0x000fe200078e00ff */
        /* <DEDUP_REMOVED lines=8> */
[----:B------:R-:W-:Y:S01]  /*6750*/  LOP3.LUT R130, R130, 0xffff0000, RZ, 0xc0, !PT ;  /* 0xffff000082827812 */ /* 0x000fe200078ec0ff */
[----:B------:R-:W-:-:S02]  /*6760*/  IMAD.U32 R53, R128, 0x10000, RZ ;  /* 0x0001000080357824 */ /* 0x000fc400078e00ff */
[C---:B------:R-:W-:Y:S01]  /*6770*/  FMUL.FTZ R107, R58.reuse, R79 ;  /* 0x0000004f3a6b7220 */ /* 0x040fe20000410000 */
[----:B------:R-:W-:Y:S01]  /*6780*/  LOP3.LUT R54, R13, 0xffff0000, RZ, 0xc0, !PT ;  /* 0xffff00000d367812 */ /* 0x000fe200078ec0ff */
[----:B------:R-:W-:Y:S01]  /*6790*/  FMUL.FTZ R105, R57, R134 ;  /* 0x0000008639697220 */ /* 0x000fe20000410000 */
[----:B------:R-:W-:Y:S01]  /*67a0*/  PRMT R129, R129, 0x5410, R106 ;  /* 0x0000541081817816 */ /* 0x000fe2000000006a */
[----:B------:R-:W-:Y:S01]  /*67b0*/  FMUL.FTZ R57, R57, R130 ;  /* 0x0000008239397220 */ /* 0x000fe20000410000 */
[-C--:B------:R-:W-:Y:S01]  /*67c0*/  FMUL.FTZ R58, R58, R53.reuse ;  /* 0x000000353a3a7220 */ /* 0x080fe20000410000 */
[----:B------:R-:W-:Y:S01]  /*67d0*/  FFMA.FTZ R107, R44, R53, -R107 ;  /* 0x000000352c6b7223 */ /* 0x000fe2000001086b */
[----:B------:R-:W-:Y:S01]  /*67e0*/  LOP3.LUT R59, R47, 0xffff0000, RZ, 0xc0, !PT ;  /* 0xffff00002f3b7812 */ /* 0x000fe200078ec0ff */
[----:B------:R-:W-:Y:S01]  /*67f0*/  IMAD.U32 R53, R133, 0x10000, RZ ;  /* 0x0001000085357824 */ /* 0x000fe200078e00ff */
[----:B------:R-:W-:Y:S01]  /*6800*/  LOP3.LUT R132, R132, 0xffff0000, RZ, 0xc0, !PT ;  /* 0xffff000084847812 */ /* 0x000fe200078ec0ff */
[----:B------:R-:W-:Y:S01]  /*6810*/  FFMA.FTZ R134, R54, R134, R57 ;  /* 0x0000008636867223 */ /* 0x000fe20000010039 */
[----:B------:R-:W-:Y:S01]  /*6820*/  LOP3.LUT R128, R128, 0xffff0000, RZ, 0xc0, !PT ;  /* 0xffff000080807812 */ /* 0x000fe200078ec0ff */
[----:B------:R-:W-:Y:S01]  /*6830*/  FFMA.FTZ R79, R44, R79, R58 ;  /* 0x0000004f2c4f7223 */ /* 0x000fe2000001003a */
[----:B------:R-:W-:Y:S01]  /*6840*/  IMAD.U32 R52, R12, 0x10000, RZ ;  /* 0x000100000c347824 */ /* 0x000fe200078e00ff */
[----:B------:R-:W-:Y:S01]  /*6850*/  LOP3.LUT R15, R15, 0xffff0000, RZ, 0xc0, !PT ;  /* 0xffff00000f0f7812 */ /* 0x000fe200078ec0ff */
[----:B------:R-:W-:Y:S01]  /*6860*/  FFMA.FTZ R105, R54, R130, -R105 ;  /* 0x0000008236697223 */ /* 0x000fe20000010869 */
[----:B------:R-:W-:-:S02]  /*6870*/  IMAD.U32 R44, R129, 0x10000, RZ ;  /* 0x00010000812c7824 */ /* 0x000fc400078e00ff */
[-C--:B------:R-:W-:Y:S01]  /*6880*/  FMUL.FTZ R57, R45, R53.reuse ;  /* 0x000000352d397220 */ /* 0x080fe20000410000 */
[----:B------:R-:W-:Y:S01]  /*6890*/  PRMT R127, R127, 0x5410, R104 ;  /* 0x000054107f7f7816 */ /* 0x000fe20000000068 */
[C---:B------:R-:W-:Y:S01]  /*68a0*/  FMUL.FTZ R54, R59.reuse, R132 ;  /* 0x000000843b367220 */ /* 0x040fe20000410000 */
[----:B------:R-:W-:Y:S01]  /*68b0*/  FMUL.FTZ R76, R59, R128 ;  /* 0x000000803b4c7220 */ /* 0x000fe20000410000 */
[----:B------:R-:W-:Y:S01]  /*68c0*/  LOP3.LUT R56, R133, 0xffff0000, RZ, 0xc0, !PT ;  /* 0xffff000085387812 */ /* 0x000fe200078ec0ff */
[-C--:B------:R-:W-:Y:S01]  /*68d0*/  FMUL.FTZ R58, R45, R44.reuse ;  /* 0x0000002c2d3a7220 */ /* 0x080fe20000410000 */
[----:B------:R-:W-:Y:S01]  /*68e0*/  FFMA.FTZ R57, R52, R44, -R57 ;  /* 0x0000002c34397223 */ /* 0x000fe20000010839 */
[C---:B------:R-:W-:Y:S02]  /*68f0*/  IMAD.U32 R47, R46.reuse, 0x10000, RZ ;  /* 0x000100002e2f7824 */ /* 0x040fe400078e00ff */
[C---:B------:R-:W-:Y:S01]  /*6900*/  FFMA.FTZ R128, R15.reuse, R128, -R54 ;  /* 0x000000800f807223 */ /* 0x040fe20000010836 */
[----:B------:R-:W-:Y:S01]  /*6910*/  FFMA.FTZ R132, R15, R132, R76 ;  /* 0x000000840f847223 */ /* 0x000fe2000001004c */
        /* <DEDUP_REMOVED lines=13> */
[C---:B------:R-:W-:Y:S01]  /*69f0*/  FMUL.FTZ R53, R46.reuse, R131 ;  /* 0x000000832e357220 */ /* 0x040fe20000410000 */
[-C--:B------:R-:W-:Y:S01]  /*6a00*/  FMUL.FTZ R52, R55, R54.reuse ;  /* 0x0000003637347220 */ /* 0x080fe20000410000 */
[C---:B------:R-:W-:Y:S01]  /*6a10*/  FFMA.FTZ R76, R13.reuse, R54, -R76 ;  /* 0x000000360d4c7223 */ /* 0x040fe2000001084c */
[----:B------:R-:W-:Y:S01]  /*6a20*/  FMUL.FTZ R46, R46, R127 ;  /* 0x0000007f2e2e7220 */ /* 0x000fe20000410000 */
[C---:B------:R-:W-:Y:S01]  /*6a30*/  FFMA.FTZ R45, R12.reuse, R15, -R45 ;  /* 0x0000000f0c2d7223 */ /* 0x040fe2000001082d */
[----:B------:R-:W-:Y:S01]  /*6a40*/  FFMA.FTZ R47, R12, R44, R47 ;  /* 0x0000002c0c2f7223 */ /* 0x000fe2000001002f */
[----:B------:R-:W-:Y:S01]  /*6a50*/  FFMA.FTZ R13, R13, R56, R52 ;  /* 0x000000380d0d7223 */ /* 0x000fe20000010034 */
[C---:B------:R-:W-:Y:S01]  /*6a60*/  FFMA.FTZ R12, R14.reuse, R127, -R53 ;  /* 0x0000007f0e0c7223 */ /* 0x040fe20000010835 */
        /* <DEDUP_REMOVED lines=13> */
.L_x_8261:
[----:B------:R-:W-:Y:S05]  /*6b40*/  BSYNC B2 ;  /* 0x0000000000027941 */ /* 0x000fea0003800000 */
.L_x_8260:
[----:B------:R-:W-:Y:S01]  /*6b50*/  ISETP.GE.AND P4, PT, R11, R110, PT ;  /* 0x0000006e0b00720c */ /* 0x000fe20003f86270 */
[----:B0-----:R0:W-:-:S12]  /*6b60*/  ST.E.128 desc[UR54][R48.64], R12 ;  /* 0x0000000c30007985 */ /* 0x0011d8000c101d36 */
[----:B------:R-:W-:-:S05]  /*6b70*/  @!P4 IMAD.WIDE R50, R11, 0x2, R50 ;  /* 0x000000020b32c825 */ /* 0x000fca00078e0232 */
[----:B------:R0:W-:Y:S02]  /*6b80*/  @!P4 ST.E.128 desc[UR54][R50.64], R44 ;  /* 0x0000002c3200c985 */ /* 0x0001e4000c101d36 */
.L_x_8259:
[----:B------:R-:W-:Y:S05]  /*6b90*/  BSYNC B1 ;  /* 0x0000000000017941 */ /* 0x000fea0003800000 */
.L_x_8258:
[----:B------:R-:W-:-:S03]  /*6ba0*/  UMOV UR4, 0xffffffff ;  /* 0xffffffff00047882 */ /* 0x000fc60000000000 */
[----:B------:R-:W-:Y:S05]  /*6bb0*/  BRA.DIV UR4, `(.L_x_8262) ;  /* 0x0000020204507947 */ /* 0x000fea000b800000 */
[----:B0-----:R0:W0:Y:S04]  /*6bc0*/  SHFL.IDX PT, R45, R103, 0x2, 0x181f ;  /* 0x00581f00672d7f89 */ /* 0x00102800000e0000 */
[----:B------:R0:W0:Y:S02]  /*6bd0*/  SHFL.IDX PT, R14, R108, 0x2, 0x181f ;  /* 0x00581f006c0e7f89 */ /* 0x00002400000e0000 */
.L_x_8629:
[----:B------:R-:W-:Y:S01]  /*6be0*/  ISETP.GE.OR P4, PT, R216, R97, P1 ;  /* 0x00000061d800720c */ /* 0x000fe20000f86670 */
[----:B------:R-:W-:-:S12]  /*6bf0*/  BSSY B1, `(.L_x_8263) ;  /* 0x000007b000017945 */ /* 0x000fd80003800000 */
[----:B------:R-:W-:Y:S05]  /*6c00*/  @P4 BRA `(.L_x_8264) ;  /* 0x0000000400e44947 */ /* 0x000fea0003800000 */
[----:B------:R-:W-:Y:S01]  /*6c10*/  SEL R11, R37, R112, !P0 ;  /* 0x00000070250b7207 */ /* 0x000fe20004000000 */
[----:B0-----:R-:W-:Y:S01]  /*6c20*/  IMAD.MOV.U32 R50, RZ, RZ, R14 ;  /* 0x000000ffff327224 */ /* 0x001fe200078e000e */
[C---:B------:R-:W-:Y:S01]  /*6c30*/  LEA R48, P4, R41.reuse, R14, 0x1 ;  /* 0x0000000e29307211 */ /* 0x040fe200078808ff */
[----:B------:R-:W-:Y:S01]  /*6c40*/  IMAD.MOV.U32 R51, RZ, RZ, R45 ;  /* 0x000000ffff337224 */ /* 0x000fe200078e002d */
[----:B------:R-:W-:Y:S01]  /*6c50*/  SHF.R.S32.HI R12, RZ, 0x1f, R11 ;  /* 0x0000001fff0c7819 */ /* 0x000fe2000001140b */
[----:B------:R-:W-:Y:S01]  /*6c60*/  BSSY B2, `(.L_x_8265) ;  /* 0x000006f000027945 */ /* 0x000fe20003800000 */
        /* <DEDUP_REMOVED lines=8> */
[----:B------:R-:W-:Y:S01]  /*6cf0*/  LOP3.LUT R12, R13, R224, RZ, 0x3c, !PT ;  /* 0x000000e00d0c7212 */ /* 0x000fe200078e3cff */
[----:B------:R-:W-:-:S03]  /*6d00*/  IMAD R13, R19, 0x4000, R5 ;  /* 0x00004000130d7824 */ /* 0x000fc600078e0205 */
[----:B------:R-:W-:Y:S01]  /*6d10*/  LOP3.LUT R15, R15, 0x7fffe000, RZ, 0xc0, !PT ;  /* 0x7fffe0000f0f7812 */ /* 0x000fe200078ec0ff */
[----:B------:R-:W-:-:S03]  /*6d20*/  IMAD R13, R13, 0x2, R18 ;  /* 0x000000020d0d7824 */ /* 0x000fc600078e0212 */
[----:B------:R-:W-:-:S04]  /*6d30*/  IADD3 R12, R12, R15, R201 ;  /* 0x0000000f0c0c7210 */ /* 0x000fc80007ffe0c9 */
[----:B------:R-:W-:-:S05]  /*6d40*/  LEA R15, R19, R12, 0xe ;  /* 0x0000000c130f7211 */ /* 0x000fca00078e70ff */
[----:B------:R-:W-:Y:S02]  /*6d50*/  IMAD R44, R15, 0x2, R18 ;  /* 0x000000020f2c7824 */ /* 0x000fe400078e0212 */
[----:B------:R-:W0:Y:S04]  /*6d60*/  LDS.128 R12, [R13+0x18400] ;  /* 0x018400000d0c7984 */ /* 0x000e280000000c00 */
[----:B------:R-:W0:Y:S01]  /*6d70*/  LDS.128 R44, [R44+0x18400] ;  /* 0x018400002c2c7984 */ /* 0x000e220000000c00 */
[----:B------:R-:W-:Y:S05]  /*6d80*/  @P3 BRA `(.L_x_8266) ;  /* 0x0000000400703947 */ /* 0x000fea0003800000 */
[----:B------:R-:W-:Y:S01]  /*6d90*/  SHF.R.U64 R76, R62, 0x10, R63 ;  /* 0x000000103e4c7819 */ /* 0x000fe2000000123f */
[----:B0-----:R-:W-:Y:S01]  /*6da0*/  IMAD.U32 R56, R45, 0x10000, RZ ;  /* 0x000100002d387824 */ /* 0x001fe200078e00ff */
[--C-:B------:R-:W-:Y:S01]  /*6db0*/  SHF.R.U64 R62, R64, 0x10, R65.reuse ;  /* 0x00000010403e7819 */ /* 0x100fe20000001241 */
[----:B------:R-:W-:Y:S01]  /*6dc0*/  IMAD.U32 R52, R13, 0x10000, RZ ;  /* 0x000100000d347824 */ /* 0x000fe200078e00ff */
[----:B------:R-:W-:Y:S01]  /*6dd0*/  SHF.R.U32.HI R65, RZ, 0x10, R65 ;  /* 0x00000010ff417819 */ /* 0x000fe20000011641 */
[----:B------:R-:W-:Y:S01]  /*6de0*/  IMAD.U32 R58, R47, 0x10000, RZ ;  /* 0x000100002f3a7824 */ /* 0x000fe200078e00ff */
[----:B------:R-:W-:Y:S01]  /*6df0*/  SHF.R.U32.HI R77, RZ, 0x10, R61 ;  /* 0x00000010ff4d7819 */ /* 0x000fe2000001163d */
[----:B------:R-:W-:Y:S01]  /*6e00*/  IMAD.U32 R54, R44, 0x10000, RZ ;  /* 0x000100002c367824 */ /* 0x000fe200078e00ff */
[----:B------:R-:W-:Y:S02]  /*6e10*/  PRMT R126, R126, 0x5410, R65 ;  /* 0x000054107e7e7816 */ /* 0x000fe40000000041 */
[----:B------:R-:W-:-:S02]  /*6e20*/  SHF.R.U64 R78, R60, 0x10, R61 ;  /* 0x000000103c4e7819 */ /* 0x000fc4000000123d */
[----:B------:R-:W-:Y:S01]  /*6e30*/  SHF.R.U32.HI R61, RZ, 0x10, R63 ;  /* 0x00000010ff3d7819 */ /* 0x000fe2000001163f */
[----:B------:R-:W-:Y:S01]  /*6e40*/  IMAD.U32 R63, R126, 0x10000, RZ ;  /* 0x000100007e3f7824 */ /* 0x000fe200078e00ff */
[----:B------:R-:W-:Y:S02]  /*6e50*/  SHF.R.U64 R60, R66, 0x10, R67 ;  /* 0x00000010423c7819 */ /* 0x000fe40000001243 */
[----:B------:R-:W-:Y:S01]  /*6e60*/  PRMT R122, R122, 0x5410, R77 ;  /* 0x000054107a7a7816 */ /* 0x000fe2000000004d */
[----:B------:R-:W-:Y:S01]  /*6e70*/  FMUL.FTZ R65, R56, R63 ;  /* 0x0000003f38417220 */ /* 0x000fe20000410000 */
[----:B------:R-:W-:Y:S02]  /*6e80*/  SHF.R.U32.HI R67, RZ, 0x10, R67 ;  /* 0x00000010ff437819 */ /* 0x000fe40000011643 */
[----:B------:R-:W-:Y:S01]  /*6e90*/  PRMT R120, R120, 0x5410, R61 ;  /* 0x0000541078787816 */ /* 0x000fe2000000003d */
[----:B------:R-:W-:Y:S01]  /*6ea0*/  IMAD.U32 R61, R122, 0x10000, RZ ;  /* 0x000100007a3d7824 */ /* 0x000fe200078e00ff */
[----:B------:R-:W-:-:S02]  /*6eb0*/  PRMT R124, R124, 0x5410, R67 ;  /* 0x000054107c7c7816 */ /* 0x000fc40000000043 */
[----:B------:R-:W-:Y:S01]  /*6ec0*/  PRMT R123, R123, 0x5410, R60 ;  /* 0x000054107b7b7816 */ /* 0x000fe2000000003c */
        /* <DEDUP_REMOVED lines=72> */
.L_x_8266:
[----:B------:R-:W-:Y:S05]  /*7350*/  BSYNC B2 ;  /* 0x0000000000027941 */ /* 0x000fea0003800000 */
.L_x_8265:
[----:B------:R-:W-:Y:S01]  /*7360*/  ISETP.GE.AND P4, PT, R11, R110, PT ;  /* 0x0000006e0b00720c */ /* 0x000fe20003f86270 */
[----:B0-----:R0:W-:-:S12]  /*7370*/  ST.E.128 desc[UR54][R48.64], R12 ;  /* 0x0000000c30007985 */ /* 0x0011d8000c101d36 */
[----:B------:R-:W-:-:S05]  /*7380*/  @!P4 IMAD.WIDE R50, R11, 0x2, R50 ;  /* 0x000000020b32c825 */ /* 0x000fca00078e0232 */
[----:B------:R0:W-:Y:S02]  /*7390*/  @!P4 ST.E.128 desc[UR54][R50.64], R44 ;  /* 0x0000002c3200c985 */ /* 0x0001e4000c101d36 */
.L_x_8264:
[----:B------:R-:W-:Y:S05]  /*73a0*/  BSYNC B1 ;  /* 0x0000000000017941 */ /* 0x000fea0003800000 */
.L_x_8263:
[----:B------:R-:W-:-:S03]  /*73b0*/  UMOV UR4, 0xffffffff ;  /* 0xffffffff00047882 */ /* 0x000fc60000000000 */
[----:B------:R-:W-:Y:S05]  /*73c0*/  BRA.DIV UR4, `(.L_x_8267) ;  /* 0x000001fa04947947 */ /* 0x000fea000b800000 */
[----:B01----:R-:W0:Y:S04]  /*73d0*/  SHFL.IDX PT, R103, R103, 0x3, 0x181f ;  /* 0x00781f0067677f89 */ /* 0x003e2800000e0000 */
[----:B------:R-:W1:Y:S02]  /*73e0*/  SHFL.IDX PT, R108, R108, 0x3, 0x181f ;  /* 0x00781f006c6c7f89 */ /* 0x000e6400000e0000 */
.L_x_8633:
[----:B------:R-:W-:-:S13]  /*73f0*/  ISETP.GE.OR P4, PT, R215, R97, P1 ;  /* 0x00000061d700720c */ /* 0x000fda0000f86670 */
[----:B------:R-:W-:Y:S05]  /*7400*/  @P4 BRA `(.L_x_8240) ;  /* 0x0000000c00944947 */ /* 0x000fea0003800000 */
[----:B------:R-:W-:Y:S01]  /*7410*/  SEL R112, R37, R112, !P0 ;  /* 0x0000007025707207 */ /* 0x000fe20004000000 */
[----:B------:R-:W-:Y:S01]  /*7420*/  BSSY B1, `(.L_x_8268) ;  /* 0x0000071000017945 */ /* 0x000fe20003800000 */
[C---:B-1----:R-:W-:Y:S02]  /*7430*/  LEA R48, P4, R41.reuse, R108, 0x1 ;  /* 0x0000006c29307211 */ /* 0x042fe400078808ff */
[----:B------:R-:W-:Y:S02]  /*7440*/  SHF.R.S32.HI R11, RZ, 0x1f, R112 ;  /* 0x0000001fff0b7819 */ /* 0x000fe40000011470 */
[----:B0-----:R-:W-:Y:S02]  /*7450*/  LEA.HI.X R49, R41, R103, R90, 0x1, P4 ;  /* 0x0000006729317211 */ /* 0x001fe400020f0c5a */
        /* <DEDUP_REMOVED lines=15> */
[----:B------:R-:W1:Y:S01]  /*7550*/  LDS.128 R44, [R44+0x18400] ;  /* 0x018400002c2c7984 */ /* 0x000e620000000c00 */
[----:B------:R-:W-:Y:S05]  /*7560*/  @P3 BRA `(.L_x_8269) ;  /* 0x0000000400703947 */ /* 0x000fea0003800000 */
[----:B------:R-:W-:Y:S01]  /*7570*/  SHF.R.U64 R64, R68, 0x10, R69 ;  /* 0x0000001044407819 */ /* 0x000fe20000001245 */
[----:B-1----:R-:W-:Y:S01]  /*7580*/  IMAD.U32 R54, R45, 0x10000, RZ ;  /* 0x000100002d367824 */ /* 0x002fe200078e00ff */
[----:B------:R-:W-:Y:S01]  /*7590*/  SHF.R.U64 R60, R72, 0x10, R73 ;  /* 0x00000010483c7819 */ /* 0x000fe20000001249 */
[----:B0-----:R-:W-:Y:S01]  /*75a0*/  IMAD.U32 R50, R13, 0x10000, RZ ;  /* 0x000100000d327824 */ /* 0x001fe200078e00ff */
[----:B------:R-:W-:Y:S01]  /*75b0*/  SHF.R.U32.HI R69, RZ, 0x10, R69 ;  /* 0x00000010ff457819 */ /* 0x000fe20000011645 */
[----:B------:R-:W-:Y:S01]  /*75c0*/  IMAD.U32 R56, R47, 0x10000, RZ ;  /* 0x000100002f387824 */ /* 0x000fe200078e00ff */
[----:B------:R-:W-:Y:S01]  /*75d0*/  SHF.R.U32.HI R73, RZ, 0x10, R73 ;  /* 0x00000010ff497819 */ /* 0x000fe20000011649 */
[----:B------:R-:W-:Y:S01]  /*75e0*/  IMAD.U32 R52, R44, 0x10000, RZ ;  /* 0x000100002c347824 */ /* 0x000fe200078e00ff */
[----:B------:R-:W-:Y:S02]  /*75f0*/  PRMT R114, R114, 0x5410, R69 ;  /* 0x0000541072727816 */ /* 0x000fe40000000045 */
[----:B------:R-:W-:-:S02]  /*7600*/  PRMT R118, R118, 0x5410, R73 ;  /* 0x0000541076767816 */ /* 0x000fc40000000049 */
[--C-:B------:R-:W-:Y:S01]  /*7610*/  SHF.R.U64 R58, R74, 0x10, R75.reuse ;  /* 0x000000104a3a7819 */ /* 0x100fe2000000124b */
[----:B------:R-:W-:Y:S01]  /*7620*/  IMAD.U32 R59, R114, 0x10000, RZ ;  /* 0x00010000723b7824 */ /* 0x000fe200078e00ff */
[----:B------:R-:W-:Y:S01]  /*7630*/  SHF.R.U32.HI R75, RZ, 0x10, R75 ;  /* 0x00000010ff4b7819 */ /* 0x000fe2000001164b */
[----:B------:R-:W-:Y:S01]  /*7640*/  IMAD.U32 R61, R118, 0x10000, RZ ;  /* 0x00010000763d7824 */ /* 0x000fe200078e00ff */
[--C-:B------:R-:W-:Y:S01]  /*7650*/  SHF.R.U64 R62, R70, 0x10, R71.reuse ;  /* 0x00000010463e7819 */ /* 0x100fe20000001247 */
[C---:B------:R-:W-:Y:S01]  /*7660*/  FMUL.FTZ R65, R54.reuse, R59 ;  /* 0x0000003b36417220 */ /* 0x040fe20000410000 */
[----:B------:R-:W-:Y:S01]  /*7670*/  SHF.R.U32.HI R70, RZ, 0x10, R71 ;  /* 0x00000010ff467819 */ /* 0x000fe20000011647 */
[-C--:B------:R-:W-:Y:S01]  /*7680*/  FMUL.FTZ R63, R54, R61.reuse ;  /* 0x0000003d363f7220 */ /* 0x080fe20000410000 */
[----:B------:R-:W-:Y:S01]  /*7690*/  LOP3.LUT R55, R45, 0xffff0000, RZ, 0xc0, !PT ;  /* 0xffff00002d377812 */ /* 0x000fe200078ec0ff */
[----:B------:R-:W-:Y:S01]  /*76a0*/  FFMA.FTZ R65, R50, R61, R65 ;  /* 0x0000003d32417223 */ /* 0x000fe20000010041 */
[----:B------:R-:W-:-:S02]  /*76b0*/  PRMT R116, R116, 0x5410, R75 ;  /* 0x0000541074747816 */ /* 0x000fc4000000004b */
[----:B------:R-:W-:Y:S02]  /*76c0*/  LOP3.LUT R114, R114, 0xffff0000, RZ, 0xc0, !PT ;  /* 0xffff000072727812 */ /* 0x000fe400078ec0ff */
        /* <DEDUP_REMOVED lines=9> */
[----:B------:R-:W-:Y:S01]  /*7760*/  SHF.L.U32 R59, R111, 0x10, RZ ;  /* 0x000000106f3b7819 */ /* 0x000fe200000006ff */
[C---:B------:R-:W-:Y:S01]  /*7770*/  FFMA.FTZ R118, R51.reuse, R118, R50 ;  /* 0x0000007633767223 */ /* 0x040fe20000010032 */
[----:B------:R-:W-:Y:S01]  /*7780*/  LOP3.LUT R116, R116, 0xffff0000, RZ, 0xc0, !PT ;  /* 0xffff000074747812 */ /* 0x000fe200078ec0ff */
[----:B------:R-:W-:Y:S01]  /*7790*/  FFMA.FTZ R61, R51, R114, -R54 ;  /* 0x00000072333d7223 */ /* 0x000fe20000010836 */
[----:B------:R-:W-:Y:S01]  /*77a0*/  PRMT R117, R117, 0x5410, R60 ;  /* 0x0000541075757816 */ /* 0x000fe2000000003c */
[----:B------:R-:W-:Y:S01]  /*77b0*/  FMUL.FTZ R55, R56, R63 ;  /* 0x0000003f38377220 */ /* 0x000fe20000410000 */
[----:B------:R-:W-:Y:S01]  /*77c0*/  LOP3.LUT R53, R44, 0xffff0000, RZ, 0xc0, !PT ;  /* 0xffff00002c357812 */ /* 0x000fe200078ec0ff */
[C---:B------:R-:W-:Y:S01]  /*77d0*/  IMAD.U32 R44, R15.reuse, 0x10000, RZ ;  /* 0x000100000f2c7824 */ /* 0x040fe200078e00ff */
[----:B------:R-:W-:Y:S01]  /*77e0*/  LOP3.LUT R45, R15, 0xffff0000, RZ, 0xc0, !PT ;  /* 0xffff00000f2d7812 */ /* 0x000fe200078ec0ff */
[-C--:B------:R-:W-:Y:S01]  /*77f0*/  FMUL.FTZ R56, R56, R59.reuse ;  /* 0x0000003b38387220 */ /* 0x080fe20000410000 */
[----:B------:R-:W-:Y:S01]  /*7800*/  LOP3.LUT R50, R111, 0xffff0000, RZ, 0xc0, !PT ;  /* 0xffff00006f327812 */ /* 0x000fe200078ec0ff */
[----:B------:R-:W-:Y:S01]  /*7810*/  FMUL.FTZ R54, R57, R116 ;  /* 0x0000007439367220 */ /* 0x000fe20000410000 */
[----:B------:R-:W-:Y:S01]  /*7820*/  PRMT R113, R113, 0x5410, R64 ;  /* 0x0000541071717816 */ /* 0x000fe20000000040 */
[----:B------:R-:W-:Y:S01]  /*7830*/  IMAD.U32 R51, R117, 0x10000, RZ ;  /* 0x0001000075337824 */ /* 0x000fe200078e00ff */
[----:B------:R-:W-:Y:S01]  /*7840*/  PRMT R109, R109, 0x5410, R62 ;  /* 0x000054106d6d7816 */ /* 0x000fe2000000003e */
[C---:B------:R-:W-:Y:S01]  /*7850*/  FFMA.FTZ R59, R44.reuse, R59, -R55 ;  /* 0x0000003b2c3b7223 */ /* 0x040fe20000010837 */
[----:B------:R-:W-:Y:S01]  /*7860*/  FFMA.FTZ R56, R44, R63, R56 ;  /* 0x0000003f2c387223 */ /* 0x000fe20000010038 */
[-C--:B------:R-:W-:Y:S01]  /*7870*/  FMUL.FTZ R62, R57, R50.reuse ;  /* 0x00000032393e7220 */ /* 0x080fe20000410000 */
[----:B------:R-:W-:Y:S01]  /*7880*/  FFMA.FTZ R60, R45, R50, -R54 ;  /* 0x000000322d3c7223 */ /* 0x000fe20000010836 */
[----:B------:R-:W-:Y:S01]  /*7890*/  IMAD.U32 R13, R12, 0x10000, RZ ;  /* 0x000100000c0d7824 */ /* 0x000fe200078e00ff */
[----:B------:R-:W-:Y:S01]  /*78a0*/  LOP3.LUT R117, R117, 0xffff0000, RZ, 0xc0, !PT ;  /* 0xffff000075757812 */ /* 0x000fe200078ec0ff */
[----:B------:R-:W-:-:S02]  /*78b0*/  IMAD.U32 R44, R113, 0x10000, RZ ;  /* 0x00010000712c7824 */ /* 0x000fc400078e00ff */
[----:B------:R-:W-:Y:S01]  /*78c0*/  FMUL.FTZ R50, R52, R51 ;  /* 0x0000003334327220 */ /* 0x000fe20000410000 */
[----:B------:R-:W-:Y:S01]  /*78d0*/  LOP3.LUT R113, R113, 0xffff0000, RZ, 0xc0, !PT ;  /* 0xffff000071717812 */ /* 0x000fe200078ec0ff */
[----:B------:R-:W-:Y:S01]  /*78e0*/  FFMA.FTZ R57, R45, R116, R62 ;  /* 0x000000742d397223 */ /* 0x000fe2000001003e */
[----:B------:R-:W-:Y:S01]  /*78f0*/  LOP3.LUT R12, R12, 0xffff0000, RZ, 0xc0, !PT ;  /* 0xffff00000c0c7812 */ /* 0x000fe200078ec0ff */
[-C--:B------:R-:W-:Y:S01]  /*7900*/  FFMA.FTZ R45, R13, R44.reuse, -R50 ;  /* 0x0000002c0d2d7223 */ /* 0x080fe20000010832 */
[----:B------:R-:W-:Y:S02]  /*7910*/  IMAD.U32 R47, R46, 0x10000, RZ ;  /* 0x000100002e2f7824 */ /* 0x000fe400078e00ff */
        /* <DEDUP_REMOVED lines=33> */
.L_x_8269:
[----:B------:R-:W-:Y:S05]  /*7b30*/  BSYNC B1 ;  /* 0x0000000000017941 */ /* 0x000fea0003800000 */
.L_x_8268:
[----:B0-----:R0:W-:Y:S01]  /*7b40*/  ST.E.128 desc[UR54][R48.64], R12 ;  /* 0x0000000c30007985 */ /* 0x0011e2000c101d36 */
[----:B------:R-:W-:Y:S01]  /*7b50*/  ISETP.GE.AND P3, PT, R11, R110, PT ;  /* 0x0000006e0b00720c */ /* 0x000fe20003f66270 */
[----:B------:R-:W-:-:S12]  /*7b60*/  IMAD.MOV.U32 R109, RZ, RZ, R103 ;  /* 0x000000ffff6d7224 */ /* 0x000fd800078e0067 */
[----:B------:R-:W-:Y:S05]  /*7b70*/  @P3 BRA `(.L_x_8240) ;  /* 0x0000000400b83947 */ /* 0x000fea0003800000 */
[----:B0-----:R-:W-:-:S05]  /*7b80*/  IMAD.WIDE R12, R11, 0x2, R108 ;  /* 0x000000020b0c7825 */ /* 0x001fca00078e026c */
[----:B-1----:R0:W-:Y:S01]  /*7b90*/  ST.E.128 desc[UR54][R12.64], R44 ;  /* 0x0000002c0c007985 */ /* 0x0021e2000c101d36 */
[----:B------:R-:W-:Y:S05]  /*7ba0*/  BRA `(.L_x_8240) ;  /* 0x0000000400ac7947 */ /* 0x000fea0003800000 */
.L_x_8199:
[----:B------:R-:W-:-:S06]  /*7bb0*/  UISETP.NE.AND UP0, UPT, UR39, 0x3, UPT ;  /* 0x000000032700788c */ /* 0x000fcc000bf05270 */
[----:B------:R-:W-:-:S13]  /*7bc0*/  PLOP3.LUT P5, PT, PT, PT, UP0, 0x80, 0x0 ;  /* 0x000000000000781c */ /* 0x000fda0003faf008 */
[----:B------:R-:W-:Y:S05]  /*7bd0*/  @!P5 BRA `(.L_x_8270) ;  /* 0x000000000004d947 */ /* 0x000fea0003800000 */
[----:B------:R-:W-:Y:S01]  /*7be0*/  BPT.TRAP 0x1 ;  /* 0x000000040000795c */ /* 0x000fe20000300000 */
.L_x_8270:
[----:B------:R-:W-:Y:S01]  /*7bf0*/  IMAD R91, R19, 0x8, R18 ;  /* 0x00000008135b7824 */ /* 0x000fe200078e0212 */
[----:B------:R-:W-:Y:S01]  /*7c00*/  SHF.L.U32 R102, R192, 0x1f, RZ ;  /* 0x0000001fc0667819 */ /* 0x000fe200000006ff */
[----:B------:R-:W-:Y:S01]  /*7c10*/  BSSY B1, `(.L_x_8271) ;  /* 0x0000004000017945 */ /* 0x000fe20003800000 */
[----:B------:R-:W-:Y:S02]  /*7c20*/  SHF.R.S32.HI R99, RZ, 0x1f, R100 ;  /* 0x0000001fff637819 */ /* 0x000fe40000011464 */
[----:B------:R-:W0:Y:S02]  /*7c30*/  SYNCS.PHASECHK.TRANS64.TRYWAIT P3, [R91+URZ+0x28890], R102 ;  /* 0x028890665b0075a7 */ /* 0x000e24000806017f */
[----:B0-----:R-:W-:Y:S05]  /*7c40*/  @!P3 BRA `(.L_x_8272) ;  /* 0x000001f000c0b947 */ /* 0x001fea0003800000 */
.L_x_8634:
[----:B------:R-:W-:Y:S05]  /*7c50*/  BSYNC B1 ;  /* 0x0000000000017941 */ /* 0x000fea0003800000 */
.L_x_8271:
        /* <DEDUP_REMOVED lines=27> */
.L_x_8638:
        /* <DEDUP_REMOVED lines=13> */
.L_x_8275:
[----:B------:R-:W-:Y:S05]  /*7ee0*/  BSYNC B1 ;  /* 0x0000000000017941 */ /* 0x000fea0003800000 */
.L_x_8274:
[----:B------:R-:W-:-:S03]  /*7ef0*/  UMOV UR4, 0xffffffff ;  /* 0xffffffff00047882 */ /* 0x000fc60000000000 */
[----:B------:R-:W-:Y:S05]  /*7f00*/  BRA.DIV UR4, `(.L_x_8276) ;  /* 0x000001f2046c7947 */ /* 0x000fea000b800000 */
[----:B--2---:R2:W0:Y:S04]  /*7f10*/  SHFL.IDX PT, R45, R46, 0x1, 0x181f ;  /* 0x00381f002e2d7f89 */ /* 0x00442800000e0000 */
[----:B---34-:R2:W3:Y:S02]  /*7f20*/  SHFL.IDX PT, R14, R44, 0x1, 0x181f ;  /* 0x00381f002c0e7f89 */ /* 0x0184e400000e0000 */
.L_x_8642:
        /* <DEDUP_REMOVED lines=14> */
.L_x_8278:
[----:B------:R-:W-:Y:S05]  /*8010*/  BSYNC B1 ;  /* 0x0000000000017941 */ /* 0x000fea0003800000 */
.L_x_8277:
[----:B------:R-:W-:-:S03]  /*8020*/  UMOV UR4, 0xffffffff ;  /* 0xffffffff00047882 */ /* 0x000fc60000000000 */
[----:B------:R-:W-:Y:S05]  /*8030*/  BRA.DIV UR4, `(.L_x_8279) ;  /* 0x000001f204687947 */ /* 0x000fea000b800000 */
[----:B0-----:R0:W0:Y:S04]  /*8040*/  SHFL.IDX PT, R45, R46, 0x2, 0x181f ;  /* 0x00581f002e2d7f89 */ /* 0x00102800000e0000 */
[----:B---34-:R3:W4:Y:S02]  /*8050*/  SHFL.IDX PT, R14, R44, 0x2, 0x181f ;  /* 0x00581f002c0e7f89 */ /* 0x01872400000e0000 */
.L_x_8646:
        /* <DEDUP_REMOVED lines=14> */
.L_x_8281:
[----:B------:R-:W-:Y:S05]  /*8140*/  BSYNC B1 ;  /* 0x0000000000017941 */ /* 0x000fea0003800000 */
.L_x_8280:
[----:B------:R-:W-:-:S03]  /*8150*/  UMOV UR4, 0xffffffff ;  /* 0xffffffff00047882 */ /* 0x000fc60000000000 */
[----:B------:R-:W-:Y:S05]  /*8160*/  BRA.DIV UR4, `(.L_x_8282) ;  /* 0x000001f204647947 */ /* 0x000fea000b800000 */
[----:B0-----:R0:W0:Y:S04]  /*8170*/  SHFL.IDX PT, R45, R46, 0x3, 0x181f ;  /* 0x00781f002e2d7f89 */ /* 0x00102800000e0000 */
[----:B----4-:R4:W0:Y:S02]  /*8180*/  SHFL.IDX PT, R14, R44, 0x3, 0x181f ;  /* 0x00781f002c0e7f89 */ /* 0x01082400000e0000 */
.L_x_8650:
        /* <DEDUP_REMOVED lines=13> */
.L_x_8240:
[----:B------:R-:W-:Y:S05]  /*8260*/  BSYNC B0 ;  /* 0x0000000000007941 */ /* 0x000fea0003800000 */
.L_x_8198:
        /* <DEDUP_REMOVED lines=17> */
.L_x_8284:
[----:B------:R-:W-:Y:S05]  /*8380*/  BSYNC B0 ;  /* 0x0000000000007941 */ /* 0x000fea0003800000 */
.L_x_8283:
[----:B------:R-:W5:Y:S01]  /*8390*/  SYNCS.PHASECHK.TRANS64.TRYWAIT P4, [R91+URZ+0x288b0], R102 ;  /* 0x0288b0665b0075a7 */ /* 0x000f62000808017f */
[----:B------:R-:W-:Y:S01]  /*83a0*/  ULDC UR41, c[0x0][0x2f4] ;  /* 0x0000bd0000297ab9 */ /* 0x000fe20000000800 */
[----:B------:R-:W-:Y:S04]  /*83b0*/  BSSY B0, `(.L_x_8285) ;  /* 0x0000002000007945 */ /* 0x000fe80003800000 */
[----:B-----5:R-:W-:Y:S05]  /*83c0*/  @!P4 BRA `(.L_x_8286) ;  /* 0x000001f00014c947 */ /* 0x020fea0003800000 */
.L_x_8651:
[----:B------:R-:W-:Y:S05]  /*83d0*/  BSYNC B0 ;  /* 0x0000000000007941 */ /* 0x000fea0003800000 */
.L_x_8285:
[----:B------:R-:W-:Y:S01]  /*83e0*/  ULDC.64 UR4, c[0x0][0x328] ;  /* 0x0000ca0000047ab9 */ /* 0x000fe20000000a00 */
[----:B------:R-:W-:Y:S01]  /*83f0*/  IMAD.IADD R97, R97, 0x1, -R188 ;  /* 0x0000000161617824 */ /* 0x000fe200078e0abc */
[----:B------:R-:W-:Y:S01]  /*8400*/  BSSY B0, `(.L_x_8287) ;  /* 0x0000020000007945 */ /* 0x000fe20003800000 */
[----:B------:R-:W-:Y:S02]  /*8410*/  IMAD R99, R99, UR4, RZ ;  /* 0x0000000463637c24 */ /* 0x000fe4000f8e02ff */
[----:B0---4-:R-:W-:-:S04]  /*8420*/  IMAD.WIDE.U32 R12, R100, UR4, RZ ;  /* 0x00000004640c7c25 */ /* 0x011fc8000f8e00ff */
[----:B------:R-:W-:Y:S01]  /*8430*/  IMAD R99, R100, UR5, R99 ;  /* 0x0000000564637c24 */ /* 0x000fe2000f8e0263 */
[----:B------:R-:W-:Y:S02]  /*8440*/  ULDC.64 UR4, c[0x0][0x338] ;  /* 0x0000ce0000047ab9 */ /* 0x000fe40000000a00 */
[----:B------:R-:W-:Y:S02]  /*8450*/  IMAD R98, R98, UR4, RZ ;  /* 0x0000000462627c24 */ /* 0x000fe4000f8e02ff */
[----:B------:R-:W-:Y:S02]  /*8460*/  IMAD.IADD R13, R13, 0x1, R99 ;  /* 0x000000010d0d7824 */ /* 0x000fe400078e0263 */
[C---:B--2---:R-:W-:Y:S02]  /*8470*/  IMAD R11, R101.reuse, UR5, R98 ;  /* 0x00000005650b7c24 */ /* 0x044fe4000f8e0262 */
        /* <DEDUP_REMOVED lines=10> */
[----:B-1----:R0:W1:Y:S01]  /*8520*/  SHFL.IDX PT, R47, R48, RZ, 0x181f ;  /* 0x00181fff302f7589 */ /* 0x00206200000e0000 */
[----:B------:R-:W-:-:S03]  /*8530*/  ISETP.GE.AND P4, PT, R97, 0x1, PT ;  /* 0x000000016100780c */ /* 0x000fc60003f86270 */
[----:B------:R0:W2:Y:S10]  /*8540*/  SHFL.IDX PT, R13, R11, RZ, 0x181f ;  /* 0x00181fff0b0d7589 */ /* 0x0000b400000e0000 */
[----:B0-----:R-:W-:Y:S05]  /*8550*/  @!P4 BRA `(.L_x_8288) ;  /* 0x000000000028c947 */ /* 0x001fea0003800000 */
[----:B------:R-:W-:-:S13]  /*8560*/  ISETP.GE.AND P4, PT, R16, UR41, PT ;  /* 0x0000002910007c0c */ /* 0x000fda000bf86270 */
[----:B-1-3--:R-:W-:-:S04]  /*8570*/  @!P4 LEA R44, P5, R16, R47, 0x1 ;  /* 0x0000002f102cc211 */ /* 0x00afc800078a08ff */
[----:B--2---:R-:W-:Y:S02]  /*8580*/  @!P4 LEA.HI.X R45, R16, R13, R17, 0x1, P5 ;  /* 0x0000000d102dc211 */ /* 0x004fe400028f0c11 */
[----:B------:R-:W-:-:S13]  /*8590*/  ISETP.GE.AND P5, PT, R2, UR41, PT ;  /* 0x0000002902007c0c */ /* 0x000fda000bfa6270 */
[----:B------:R-:W-:-:S04]  /*85a0*/  @!P5 LEA R46, P6, R2, R47, 0x1 ;  /* 0x0000002f022ed211 */ /* 0x000fc800078c08ff */
[----:B------:R-:W-:Y:S02]  /*85b0*/  @!P5 LEA.HI.X R47, R2, R13, R185, 0x1, P6 ;  /* 0x0000000d022fd211 */ /* 0x000fe400030f0cb9 */
[----:B------:R-:W0:Y:S04]  /*85c0*/  @!P4 LDS.128 R12, [R93+0x400] ;  /* 0x000400005d0cc984 */ /* 0x000e280000000c00 */
[----:B0-----:R-:W-:Y:S04]  /*85d0*/  @!P4 ST.E.128 desc[UR54][R44.64], R12 ;  /* 0x0000000c2c00c985 */ /* 0x001fe8000c101d36 */
[----:B------:R-:W0:Y:S04]  /*85e0*/  @!P5 LDS.128 R12, [R93+0x4400] ;  /* 0x004400005d0cd984 */ /* 0x000e280000000c00 */
[----:B0-----:R0:W-:Y:S02]  /*85f0*/  @!P5 ST.E.128 desc[UR54][R46.64], R12 ;  /* 0x0000000c2e00d985 */ /* 0x0011e4000c101d36 */
.L_x_8288:
[----:B------:R-:W-:Y:S05]  /*8600*/  BSYNC B0 ;  /* 0x0000000000007941 */ /* 0x000fea0003800000 */
.L_x_8287:
[----:B------:R-:W-:Y:S01]  /*8610*/  ISETP.GE.AND P4, PT, R97, 0x21, PT ;  /* 0x000000216100780c */ /* 0x000fe20003f86270 */
[----:B0-2---:R0:W2:Y:S01]  /*8620*/  SHFL.IDX PT, R13, R11, 0x1, 0x181f ;  /* 0x00381f000b0d7f89 */ /* 0x0050a200000e0000 */
[----:B------:R-:W-:Y:S03]  /*8630*/  BSSY B0, `(.L_x_8289) ;  /* 0x000000d000007945 */ /* 0x000fe60003800000 */
[----:B-1----:R0:W1:Y:S08]  /*8640*/  SHFL.IDX PT, R47, R48, 0x1, 0x181f ;  /* 0x00381f00302f7f89 */ /* 0x00207000000e0000 */
        /* <DEDUP_REMOVED lines=11> */
.L_x_8290:
[----:B------:R-:W-:Y:S05]  /*8700*/  BSYNC B0 ;  /* 0x0000000000007941 */ /* 0x000fea0003800000 */
.L_x_8289:
        /* <DEDUP_REMOVED lines=15> */
.L_x_8292:
[----:B------:R-:W-:Y:S05]  /*8800*/  BSYNC B0 ;  /* 0x0000000000007941 */ /* 0x000fea0003800000 */
.L_x_8291:
[----:B------:R-:W-:Y:S01]  /*8810*/  ISETP.GE.AND P4, PT, R97, 0x61, PT ;  /* 0x000000616100780c */ /* 0x000fe20003f86270 */
[----:B------:R-:W4:Y:S01]  /*8820*/  SHFL.IDX PT, R11, R11, 0x3, 0x181f ;  /* 0x00781f000b0b7f89 */ /* 0x000f2200000e0000 */
[----:B------:R-:W-:Y:S03]  /*8830*/  BSSY B0, `(.L_x_8293) ;  /* 0x000000d000007945 */ /* 0x000fe60003800000 */
[----:B01----:R0:W1:Y:S08]  /*8840*/  SHFL.IDX PT, R47, R48, 0x3, 0x181f ;  /* 0x00781f00302f7f89 */ /* 0x00307000000e0000 */
[----:B0-----:R-:W-:Y:S05]  /*8850*/  @!P4 BRA `(.L_x_8294) ;  /* 0x000000000028c947 */ /* 0x001fea0003800000 */
[----:B------:R-:W-:-:S13]  /*8860*/  ISETP.GE.AND P4, PT, R16, UR41, PT ;  /* 0x0000002910007c0c */ /* 0x000fda000bf86270 */
[----:B--2---:R-:W0:Y:S01]  /*8870*/  @!P4 LDS.128 R12, [R93+0x3400] ;  /* 0x003400005d0cc984 */ /* 0x004e220000000c00 */
[----:B-1-3--:R-:W-:-:S04]  /*8880*/  @!P4 LEA R44, P5, R16, R47, 0x1 ;  /* 0x0000002f102cc211 */ /* 0x00afc800078a08ff */
[----:B----4-:R-:W-:Y:S02]  /*8890*/  @!P4 LEA.HI.X R45, R16, R11, R17, 0x1, P5 ;  /* 0x0000000b102dc211 */ /* 0x010fe400028f0c11 */
[----:B------:R-:W-:-:S13]  /*88a0*/  ISETP.GE.AND P5, PT, R2, UR41, PT ;  /* 0x0000002902007c0c */ /* 0x000fda000bfa6270 */
[----:B------:R-:W-:-:S04]  /*88b0*/  @!P5 LEA R46, P6, R2, R47, 0x1 ;  /* 0x0000002f022ed211 */ /* 0x000fc800078c08ff */
[----:B------:R-:W-:Y:S01]  /*88c0*/  @!P5 LEA.HI.X R47, R2, R11, R185, 0x1, P6 ;  /* 0x0000000b022fd211 */ /* 0x000fe200030f0cb9 */
[----:B0-----:R-:W-:Y:S04]  /*88d0*/  @!P4 ST.E.128 desc[UR54][R44.64], R12 ;  /* 0x0000000c2c00c985 */ /* 0x001fe8000c101d36 */
[----:B------:R-:W0:Y:S04]  /*88e0*/  @!P5 LDS.128 R12, [R93+0x7400] ;  /* 0x007400005d0cd984 */ /* 0x000e280000000c00 */
[----:B0-----:R0:W-:Y:S02]  /*88f0*/  @!P5 ST.E.128 desc[UR54][R46.64], R12 ;  /* 0x0000000c2e00d985 */ /* 0x0011e4000c101d36 */
.L_x_8294:
[----:B------:R-:W-:Y:S05]  /*8900*/  BSYNC B0 ;  /* 0x0000000000007941 */ /* 0x000fea0003800000 */
.L_x_8293:
        /* <DEDUP_REMOVED lines=22> */
.L_x_8193:
[----:B------:R-:W0:Y:S01]  /*8a70*/  LDC R0, c[0x0][0x448] ;  /* 0x00011200ff007b82 */ /* 0x000e220000000800 */
[----:B------:R-:W-:-:S07]  /*8a80*/  IADD3 R5, R190, 0x1, -R189 ;  /* 0x00000001be057810 */ /* 0x000fce0007ffe8bd */
[----:B------:R-:W4:Y:S01]  /*8a90*/  LDC.64 R6, c[0x0][0x9e0] ;  /* 0x00027800ff067b82 */ /* 0x000f220000000a00 */
[----:B0-----:R-:W-:Y:S01]  /*8aa0*/  ISETP.NE.AND P1, PT, R0, 0x1, PT ;  /* 0x000000010000780c */ /* 0x001fe20003f25270 */
[----:B------:R-:W-:Y:S01]  /*8ab0*/  VIADD R0, R193, 0x7f ;  /* 0x0000007fc1007836 */ /* 0x000fe20000000000 */
[----:B----4-:R-:W-:-:S11]  /*8ac0*/  ISETP.GE.AND P2, PT, R7, 0x1, PT ;  /* 0x000000010700780c */ /* 0x010fd60003f46270 */
[----:B------:R-:W0:Y:S08]  /*8ad0*/  @P1 LDC R3, c[0x0][0x44c] ;  /* 0x00011300ff031b82 */ /* 0x000e300000000800 */
[----:B------:R-:W4:Y:S01]  /*8ae0*/  @P1 LDC R4, c[0x0][0x450] ;  /* 0x00011400ff041b82 */ /* 0x000f220000000800 */
[----:B0-----:R-:W-:-:S05]  /*8af0*/  @P1 IMAD.HI.U32 R3, R0, R3, RZ ;  /* 0x0000000300031227 */ /* 0x001fca00078e00ff */
[----:B----4-:R-:W-:-:S05]  /*8b00*/  @P1 SHF.R.U32.HI R0, RZ, R4, R3 ;  /* 0x00000004ff001219 */ /* 0x010fca0000011603 */
[----:B------:R-:W-:Y:S01]  /*8b10*/  IMAD.IADD R5, R5, 0x1, R0 ;  /* 0x0000000105057824 */ /* 0x000fe200078e0200 */
[----:B------:R-:W-:Y:S06]  /*8b20*/  @P0 BRA `(.L_x_8296) ;  /* 0x00000000000c0947 */ /* 0x000fec0003800000 */
[----:B------:R-:W0:Y:S01]  /*8b30*/  FENCE.VIEW.ASYNC.G ;  /* 0x00000000000073c6 */ /* 0x000e220000000100 */
[----:B------:R-:W-:Y:S05]  /*8b40*/  WARPSYNC.ALL ;  /* 0x0000000000007948 */ /* 0x000fea0003800000 */
[----:B0-----:R-:W-:Y:S06]  /*8b50*/  BAR.ARV 0xc, 0x180 ;  /* 0x0306000000007b1d */ /* 0x001fec0000002000 */
.L_x_8296:
        /* <DEDUP_REMOVED lines=13> */
.L_x_8299:
[----:B------:R-:W-:-:S13]  /*8c30*/  ISETP.NE.AND P0, PT, R7, 0x1, PT ;  /* 0x000000010700780c */ /* 0x000fda0003f05270 */
[----:B------:R-:W0:Y:S02]  /*8c40*/  @P0 LDC.64 R4, c[0x0][0x9e8] ;  /* 0x00027a00ff040b82 */ /* 0x000e240000000a00 */
[----:B0-----:R-:W-:-:S05]  /*8c50*/  @P0 IMAD.HI.U32 R4, R3, R4, RZ ;  /* 0x0000000403040227 */ /* 0x001fca00078e00ff */
[----:B------:R-:W-:-:S07]  /*8c60*/  @P0 SHF.R.U32.HI R3, RZ, R5, R4 ;  /* 0x00000005ff030219 */ /* 0x000fce0000011604 */
.L_x_8300:
[----:B------:R-:W-:Y:S05]  /*8c70*/  BSYNC B0 ;  /* 0x0000000000007941 */ /* 0x000fea0003800000 */
.L_x_8298:
[----:B------:R-:W-:-:S05]  /*8c80*/  IMAD R3, R3, R7, R7 ;  /* 0x0000000703037224 */ /* 0x000fca00078e0207 */
[----:B------:R-:W-:-:S07]  /*8c90*/  VIMNMX R0, R0, R3, PT ;  /* 0x0000000300007248 */ /* 0x000fce0003fe0100 */
.L_x_8297:
[----:B------:R-:W0:Y:S01]  /*8ca0*/  @P1 LDC R4, c[0x0][0x44c] ;  /* 0x00011300ff041b82 */ /* 0x000e220000000800 */
[----:B------:R-:W-:Y:S01]  /*8cb0*/  VIADD R0, R0, 0x7f ;  /* 0x0000007f00007836 */ /* 0x000fe20000000000 */
[----:B------:R-:W-:-:S04]  /*8cc0*/  ULDC UR4, c[0x0][0x9dc] ;  /* 0x0002770000047ab9 */ /* 0x000fc80000000800 */
[----:B------:R-:W-:Y:S02]  /*8cd0*/  SHF.R.S32.HI R3, RZ, 0x1f, R0 ;  /* 0x0000001fff037819 */ /* 0x000fe40000011400 */
[----:B------:R-:W4:Y:S02]  /*8ce0*/  @P1 LDC R6, c[0x0][0x450] ;  /* 0x00011400ff061b82 */ /* 0x000f240000000800 */
[----:B------:R-:W-:-:S04]  /*8cf0*/  LEA.HI R3, R3, R0, RZ, 0x7 ;  /* 0x0000000003037211 */ /* 0x000fc800078f38ff */
[----:B------:R-:W-:-:S04]  /*8d00*/  SHF.R.S32.HI R3, RZ, 0x7, R3 ;  /* 0x00000007ff037819 */ /* 0x000fc80000011403 */
[----:B------:R-:W-:Y:S01]  /*8d10*/  VIMNMX R89, R96, R3, PT ;  /* 0x0000000360597248 */ /* 0x000fe20003fe0100 */
[----:B0-----:R-:W-:-:S04]  /*8d20*/  @P1 IMAD.HI.U32 R5, R193, R4, RZ ;  /* 0x00000004c1051227 */ /* 0x001fc800078e00ff */
[----:B------:R-:W-:Y:S01]  /*8d30*/  IMAD.MOV.U32 R4, RZ, RZ, R193 ;  /* 0x000000ffff047224 */ /* 0x000fe200078e00c1 */
[----:B----4-:R-:W-:-:S05]  /*8d40*/  @P1 SHF.R.U32.HI R4, RZ, R6, R5 ;  /* 0x00000006ff041219 */ /* 0x010fca0000011605 */
        /* <DEDUP_REMOVED lines=13> */
.L_x_8303:
[----:B------:R-:W-:-:S13]  /*8e20*/  ISETP.NE.AND P0, PT, R7, 0x1, PT ;  /* 0x000000010700780c */ /* 0x000fda0003f05270 */
[----:B------:R-:W0:Y:S02]  /*8e30*/  @P0 LDC.64 R8, c[0x0][0x9e8] ;  /* 0x00027a00ff080b82 */ /* 0x000e240000000a00 */
[----:B0-----:R-:W-:-:S05]  /*8e40*/  @P0 IMAD.HI.U32 R6, R0, R8, RZ ;  /* 0x0000000800060227 */ /* 0x001fca00078e00ff */
[----:B------:R-:W-:-:S07]  /*8e50*/  @P0 SHF.R.U32.HI R0, RZ, R9, R6 ;  /* 0x00000009ff000219 */ /* 0x000fce0000011606 */
.L_x_8304:
[----:B------:R-:W-:Y:S05]  /*8e60*/  BSYNC B0 ;  /* 0x0000000000007941 */ /* 0x000fea0003800000 */
.L_x_8302:
[----:B------:R-:W-:-:S05]  /*8e70*/  IMAD R3, R0, R7, RZ ;  /* 0x0000000700037224 */ /* 0x000fca00078e02ff */
[----:B------:R-:W-:-:S07]  /*8e80*/  VIMNMX R4, R4, R3, !PT ;  /* 0x0000000304047248 */ /* 0x000fce0007fe0100 */
.L_x_8301:
[----:B------:R-:W-:Y:S01]  /*8e90*/  SHF.R.S32.HI R5, RZ, 0x1f, R4 ;  /* 0x0000001fff057819 */ /* 0x000fe20000011404 */
[----:B------:R-:W-:Y:S01]  /*8ea0*/  IMAD.MOV.U32 R3, RZ, RZ, RZ ;  /* 0x000000ffff037224 */ /* 0x000fe200078e00ff */
[----:B------:R-:W-:Y:S01]  /*8eb0*/  PLOP3.LUT P0, PT, PT, PT, PT, 0x80, 0x0 ;  /* 0x000000000000781c */ /* 0x000fe20003f0f070 */
[----:B------:R-:W-:Y:S01]  /*8ec0*/  IMAD.MOV.U32 R0, RZ, RZ, RZ ;  /* 0x000000ffff007224 */ /* 0x000fe200078e00ff */
[----:B------:R-:W-:Y:S02]  /*8ed0*/  LEA.HI R5, R5, R4, RZ, 0x7 ;  /* 0x0000000405057211 */ /* 0x000fe400078f38ff */
[----:B------:R-:W-:Y:S02]  /*8ee0*/  CS2R R150, SRZ ;  /* 0x0000000000967805 */ /* 0x000fe4000001ff00 */
[----:B------:R-:W-:Y:S02]  /*8ef0*/  CS2R R148, SRZ ;  /* 0x0000000000947805 */ /* 0x000fe4000001ff00 */
[----:B------:R-:W-:-:S02]  /*8f00*/  CS2R R146, SRZ ;  /* 0x0000000000927805 */ /* 0x000fc4000001ff00 */
[----:B------:R-:W-:Y:S02]  /*8f10*/  SHF.R.S32.HI R5, RZ, 0x7, R5 ;  /* 0x00000007ff057819 */ /* 0x000fe40000011405 */
[----:B------:R-:W-:Y:S02]  /*8f20*/  CS2R R144, SRZ ;  /* 0x0000000000907805 */ /* 0x000fe4000001ff00 */
[----:B------:R-:W-:Y:S01]  /*8f30*/  CS2R R34, SRZ ;  /* 0x0000000000227805 */ /* 0x000fe2000001ff00 */
[----:B------:R-:W-:Y:S01]  /*8f40*/  IMAD.MOV.U32 R142, RZ, RZ, RZ ;  /* 0x000000ffff8e7224 */ /* 0x000fe200078e00ff */
[----:B------:R-:W-:Y:S01]  /*8f50*/  VIMNMX R198, RZ, R5, !PT ;  /* 0x00000005ffc67248 */ /* 0x000fe20007fe0100 */
[----:B------:R-:W-:Y:S01]  /*8f60*/  IMAD.MOV.U32 R141, RZ, RZ, RZ ;  /* 0x000000ffff8d7224 */ /* 0x000fe200078e00ff */
[----:B------:R-:W-:Y:S01]  /*8f70*/  CS2R R32, SRZ ;  /* 0x0000000000207805 */ /* 0x000fe2000001ff00 */
[----:B------:R-:W-:Y:S01]  /*8f80*/  IMAD.MOV.U32 R138, RZ, RZ, RZ ;  /* 0x000000ffff8a7224 */ /* 0x000fe200078e00ff */
[----:B------:R-:W-:Y:S01]  /*8f90*/  ISETP.GT.AND P1, PT, R89, R198, PT ;  /* 0x000000c65900720c */ /* 0x000fe20003f24270 */
[----:B------:R-:W-:Y:S01]  /*8fa0*/  IMAD.MOV.U32 R137, RZ, RZ, RZ ;  /* 0x000000ffff897224 */ /* 0x000fe200078e00ff */
[----:B------:R-:W-:Y:S01]  /*8fb0*/  CS2R R30, SRZ ;  /* 0x00000000001e7805 */ /* 0x000fe2000001ff00 */
[----:B------:R-:W-:Y:S01]  /*8fc0*/  IMAD.MOV.U32 R134, RZ, RZ, RZ ;  /* 0x000000ffff867224 */ /* 0x000fe200078e00ff */
        /* <DEDUP_REMOVED lines=13> */
[----:B---3--:R-:W-:Y:S02]  /*90a0*/  CS2R R106, SRZ ;  /* 0x00000000006a7805 */ /* 0x008fe4000001ff00 */
        /* <DEDUP_REMOVED lines=8> */
[----:B------:R-:W-:Y:S01]  /*9130*/  CS2R R90, SRZ ;  /* 0x00000000005a7805 */ /* 0x000fe2000001ff00 */
[----:B------:R-:W-:Y:S01]  /*9140*/  IMAD.MOV.U32 R88, RZ, RZ, RZ ;  /* 0x000000ffff587224 */ /* 0x000fe200078e00ff */
[----:B------:R-:W-:Y:S06]  /*9150*/  @!P1 BRA `(.L_x_8305) ;  /* 0x00000140001c9947 */ /* 0x000fec0003800000 */
[----:B------:R-:W-:-:S03]  /*9160*/  UMOV UR4, 0xffffffff ;  /* 0xffffffff00047882 */ /* 0x000fc60000000000 */
[----:B------:R-:W-:Y:S05]  /*9170*/  BRA.DIV UR4, `(.L_x_8306) ;  /* 0x000001e204bc7947 */ /* 0x000fea000b800000 */
[----:B------:R0:W3:Y:S02]  /*9180*/  SHFL.IDX PT, R194, R218, RZ, 0x1f ;  /* 0x00001fffdac27589 */ /* 0x0000e400000e0000 */
.L_x_8654:
[----:B---3--:R-:W-:-:S04]  /*9190*/  LEA.HI R0, R194, R194, RZ, 0x1 ;  /* 0x000000c2c2007211 */ /* 0x008fc800078f08ff */
[----:B------:R-:W-:Y:S02]  /*91a0*/  LOP3.LUT R3, R0, 0x1e, RZ, 0xc0, !PT ;  /* 0x0000001e00037812 */ /* 0x000fe400078ec0ff */
[----:B------:R-:W-:-:S03]  /*91b0*/  MOV R0, UR40 ;  /* 0x0000002800007c02 */ /* 0x000fc60008000f00 */
[----:B------:R-:W-:Y:S01]  /*91c0*/  IMAD.IADD R3, R194, 0x1, -R3 ;  /* 0x00000001c2037824 */ /* 0x000fe200078e0a03 */
[----:B------:R-:W-:-:S04]  /*91d0*/  LOP3.LUT P0, RZ, R0, 0x3ff, RZ, 0xc0, !PT ;  /* 0x000003ff00ff7812 */ /* 0x000fc8000780c0ff */
[----:B------:R-:W-:Y:S02]  /*91e0*/  LEA R3, R3, UR40, 0xd ;  /* 0x0000002803037c11 */ /* 0x000fe4000f8e68ff */
[----:B------:R-:W-:Y:S02]  /*91f0*/  P2R R25, PR, RZ, 0x1 ;  /* 0x00000001ff197803 */ /* 0x000fe40000000000 */
[----:B------:R-:W-:-:S04]  /*9200*/  SHF.R.U32.HI R3, RZ, 0x4, R3 ;  /* 0x00000004ff037819 */ /* 0x000fc80000011603 */
[----:B------:R-:W-:Y:S01]  /*9210*/  LOP3.LUT R42, R3, 0x3fff, RZ, 0xc0, !PT ;  /* 0x00003fff032a7812 */ /* 0x000fe200078ec0ff */
[----:B------:R-:W-:Y:S06]  /*9220*/  @!P0 BRA `(.L_x_8307) ;  /* 0x0000000000408947 */ /* 0x000fec0003800000 */
[----:B------:R-:W-:Y:S01]  /*9230*/  MOV R0, 0x0 ;  /* 0x0000000000007802 */ /* 0x000fe20000000f00 */
[----:B------:R-:W-:Y:S01]  /*9240*/  ULDC.64 UR4, c[0x4][0x138] ;  /* 0x01004e0000047ab9 */ /* 0x000fe20000000a00 */
[----:B------:R-:W-:Y:S01]  /*9250*/  ULDC.64 UR6, c[0x4][0x140] ;  /* 0x0100500000067ab9 */ /* 0x000fe20000000a00 */
[----:B------:R-:W-:Y:S01]  /*9260*/  IMAD.U32 R4, RZ, RZ, UR4 ;  /* 0x00000004ff047e24 */ /* 0x000fe2000f8e00ff */
[----:B------:R3:W4:Y:S01]  /*9270*/  LDC.64 R14, c[0x4][R0] ;  /* 0x01000000000e7b82 */ /* 0x0007220000000a00 */
        /* <DEDUP_REMOVED lines=8> */
[----:B--23--:R-:W-:-:S07]  /*9300*/  IMAD.MOV.U32 R13, RZ, RZ, RZ ;  /* 0x000000ffff0d7224 */ /* 0x00cfce00078e00ff */
[----:B------:R-:W-:-:S07]  /*9310*/  LEPC R20, `(.L_x_8307) ;  /* 0x000000001014794e */ /* 0x000fce0000000000 */
[----:B01--45:R-:W-:Y:S05]  /*9320*/  CALL.ABS.NOINC R14 ;  /* 0x000000000e007343 */ /* 0x033fea0003c00000 */
.L_x_8307:
[----:B------:R-:W-:Y:S02]  /*9330*/  ULDC UR4, c[0x0][0x3f4] ;  /* 0x0000fd0000047ab9 */ /* 0x000fe40000000800 */
[----:B------:R-:W-:-:S13]  /*9340*/  ISETP.LT.AND P0, PT, RZ, UR4, PT ;  /* 0x00000004ff007c0c */ /* 0x000fda000bf01270 */
[----:B------:R-:W-:Y:S05]  /*9350*/  @P0 BRA `(.L_x_8308) ;  /* 0x0000000000400947 */ /* 0x000fea0003800000 */
[----:B------:R-:W-:-:S04]  /*9360*/  ULEA.HI UR4, UR37, UR37, URZ, 0x1 ;  /* 0x0000002525047291 */ /* 0x000fc8000f8f083f */
[----:B------:R-:W-:-:S04]  /*9370*/  ULOP3.LUT UR4, UR4, 0xfffffffe, URZ, 0xc0, !UPT ;  /* 0xfffffffe04047892 */ /* 0x000fc8000f8ec03f */
[----:B------:R-:W-:-:S06]  /*9380*/  UIADD3 UR4, UR37, -UR4, URZ ;  /* 0x8000000425047290 */ /* 0x000fcc000fffe03f */
[----:B------:R-:W-:-:S05]  /*9390*/  IMAD.U32 R3, RZ, RZ, UR4 ;  /* 0x00000004ff037e24 */ /* 0x000fca000f8e00ff */
[----:B------:R-:W-:-:S04]  /*93a0*/  SHF.L.U32 R3, R3, 0x1f, RZ ;  /* 0x0000001f03037819 */ /* 0x000fc800000006ff */
[----:B------:R3:W4:Y:S03]  /*93b0*/  SYNCS.PHASECHK.TRANS64.TRYWAIT P0, [R18+URZ+0x28800], R3 ;  /* 0x02880003120075a7 */ /* 0x000726000800017f */
[----:B----4-:R-:W-:Y:S05]  /*93c0*/  @!P0 NANOSLEEP.SYNCS 0x989680 ;  /* 0x009896800000895d */ /* 0x010fea0003900000 */
[----:B------:R-:W4:Y:S01]  /*93d0*/  @!P0 SYNCS.PHASECHK.TRANS64 P0, [R18+URZ+0x28800], R3 ;  /* 0x02880003120085a7 */ /* 0x000f22000800007f */
[----:B------:R-:W-:Y:S04]  /*93e0*/  BSSY B0, `(.L_x_8309) ;  /* 0x0000006000007945 */ /* 0x000fe80003800000 */
[----:B----4-:R-:W-:Y:S05]  /*93f0*/  @P0 BRA `(.L_x_8310) ;  /* 0x0000000000100947 */ /* 0x010fea0003800000 */
.L_x_8311:
[----:B----4-:R4:W0:Y:S02]  /*9400*/  SYNCS.PHASECHK.TRANS64.TRYWAIT P0, [R18+URZ+0x28800], R3 ;  /* 0x02880003120075a7 */ /* 0x010824000800017f */
[----:B0-----:R-:W-:Y:S05]  /*9410*/  @!P0 NANOSLEEP.SYNCS 0x989680 ;  /* 0x009896800000895d */ /* 0x001fea0003900000 */
[----:B------:R-:W0:Y:S02]  /*9420*/  @!P0 SYNCS.PHASECHK.TRANS64 P0, [R18+URZ+0x28800], R3 ;  /* 0x02880003120085a7 */ /* 0x000e24000800007f */
[----:B0-----:R-:W-:Y:S05]  /*9430*/  @!P0 BRA `(.L_x_8311) ;  /* 0xfffffffc00f08947 */ /* 0x001fea000383ffff */
.L_x_8310:
[----:B------:R-:W-:Y:S05]  /*9440*/  BSYNC B0 ;  /* 0x0000000000007941 */ /* 0x000fea0003800000 */
.L_x_8309:
[----:B------:R-:W-:Y:S05]  /*9450*/  BRA `(.L_x_8312) ;  /* 0x0000005000f87947 */ /* 0x000fea0003800000 */
.L_x_8308:
[----:B------:R-:W-:Y:S01]  /*9460*/  ISETP.NE.AND P0, PT, R25, RZ, PT ;  /* 0x000000ff1900720c */ /* 0x000fe20003f05270 */
[----:B------:R-:W-:Y:S01]  /*9470*/  ULDC.64 UR4, c[0x0][0x3f8] ;  /* 0x0000fe0000047ab9 */ /* 0x000fe20000000a00 */
[----:B-----5:R-:W-:Y:S01]  /*9480*/  SHF.R.S32.HI R0, RZ, 0x1f, R24 ;  /* 0x0000001fff007819 */ /* 0x020fe20000011418 */
[----:B------:R-:W-:Y:S01]  /*9490*/  ULDC.64 UR6, c[0x0][0x408] ;  /* 0x0001020000067ab9 */ /* 0x000fe20000000a00 */
[----:B------:R-:W-:-:S04]  /*94a0*/  IMAD.WIDE.U32 R26, R24, UR4, RZ ;  /* 0x00000004181a7c25 */ /* 0x000fc8000f8e00ff */
[C---:B------:R-:W-:Y:S02]  /*94b0*/  IMAD R3, R0.reuse, UR4, RZ ;  /* 0x0000000400037c24 */ /* 0x040fe4000f8e02ff */
[----:B------:R-:W-:Y:S02]  /*94c0*/  IMAD R5, R0, UR6, RZ ;  /* 0x0000000600057c24 */ /* 0x000fe4000f8e02ff */
        /* <DEDUP_REMOVED lines=21> */
[----:B01--4-:R-:W-:Y:S05]  /*9620*/  CALL.ABS.NOINC R14 ;  /* 0x000000000e007343 */ /* 0x013fea0003c00000 */
.L_x_8313:
[----:B------:R-:W-:Y:S01]  /*9630*/  ULDC.U8 UR4, c[0x0][0x410] ;  /* 0x0001040000047ab9 */ /* 0x000fe20000000000 */
[----:B------:R-:W-:Y:S01]  /*9640*/  IMAD.IADD R59, R188, 0x1, R193 ;  /* 0x00000001bc3b7824 */ /* 0x000fe200078e02c1 */
[----:B------:R-:W-:Y:S01]  /*9650*/  ISETP.NE.AND P0, PT, RZ, UR4, PT ;  /* 0x00000004ff007c0c */ /* 0x000fe2000bf05270 */
[----:B------:R-:W-:Y:S02]  /*9660*/  BSSY B0, `(.L_x_8314) ;  /* 0x0000515000007945 */ /* 0x000fe40003800000 */
[----:B------:R-:W-:-:S10]  /*9670*/  IMAD R3, R207, 0x20, R59 ;  /* 0x00000020cf037824 */ /* 0x000fd400078e023b */
[----:B------:R-:W-:Y:S05]  /*9680*/  @!P0 BRA `(.L_x_8315) ;  /* 0x00000028005c8947 */ /* 0x000fea0003800000 */
[----:B------:R-:W3:Y:S01]  /*9690*/  LDC R76, c[0x0][0x448] ;  /* 0x00011200ff4c7b82 */ /* 0x000ee20000000800 */
[----:B------:R-:W-:Y:S01]  /*96a0*/  ULDC.64 UR4, c[0x0][0x3f8] ;  /* 0x0000fe0000047ab9 */ /* 0x000fe20000000a00 */
[----:B------:R-:W-:Y:S01]  /*96b0*/  ULDC.64 UR6, c[0x0][0x408] ;  /* 0x0001020000067ab9 */ /* 0x000fe20000000a00 */
[----:B------:R-:W-:Y:S02]  /*96c0*/  IMAD.MOV.U32 R8, RZ, RZ, R26 ;  /* 0x000000ffff087224 */ /* 0x000fe400078e001a */
[----:B------:R-:W-:Y:S02]  /*96d0*/  IMAD.MOV.U32 R9, RZ, RZ, R29 ;  /* 0x000000ffff097224 */ /* 0x000fe400078e001d */
[----:B------:R-:W-:Y:S02]  /*96e0*/  IMAD.MOV.U32 R10, RZ, RZ, R24 ;  /* 0x000000ffff0a7224 */ /* 0x000fe400078e0018 */
[----:B------:R-:W-:Y:S01]  /*96f0*/  IMAD.MOV.U32 R11, RZ, RZ, R31 ;  /* 0x000000ffff0b7224 */ /* 0x000fe200078e001f */
[----:B---3--:R-:W-:-:S13]  /*9700*/  ISETP.NE.AND P0, PT, R76, 0x1, PT ;  /* 0x000000014c00780c */ /* 0x008fda0003f05270 */
[----:B------:R-:W3:Y:S08]  /*9710*/  @P0 LDC R0, c[0x0][0x44c] ;  /* 0x00011300ff000b82 */ /* 0x000ef00000000800 */
[----:B------:R-:W4:Y:S01]  /*9720*/  @P0 LDC R5, c[0x0][0x450] ;  /* 0x00011400ff050b82 */ /* 0x000f220000000800 */
[----:B---3--:R-:W-:-:S05]  /*9730*/  @P0 IMAD.HI.U32 R0, R3, R0, RZ ;  /* 0x0000000003000227 */ /* 0x008fca00078e00ff */
[----:B----4-:R-:W-:-:S04]  /*9740*/  @P0 SHF.R.U32.HI R3, RZ, R5, R0 ;  /* 0x00000005ff030219 */ /* 0x010fc80000011600 */
[----:B------:R-:W-:Y:S01]  /*9750*/  SHF.R.S32.HI R0, RZ, 0x1f, R3 ;  /* 0x0000001fff007819 */ /* 0x000fe20000011403 */
[----:B------:R-:W-:-:S04]  /*9760*/  IMAD.WIDE.U32 R8, R3, UR4, R8 ;  /* 0x0000000403087c25 */ /* 0x000fc8000f8e0008 */
[C---:B------:R-:W-:Y:S02]  /*9770*/  IMAD R4, R0.reuse, UR4, RZ ;  /* 0x0000000400047c24 */ /* 0x040fe4000f8e02ff */
[----:B------:R-:W-:Y:S02]  /*9780*/  IMAD R0, R0, UR6, RZ ;  /* 0x0000000600007c24 */ /* 0x000fe4000f8e02ff */
[C---:B--2---:R-:W-:Y:S01]  /*9790*/  IMAD R13, R3.reuse, UR5, R4 ;  /* 0x00000005030d7c24 */ /* 0x044fe2000f8e0204 */
        /* <DEDUP_REMOVED lines=12> */
[----:B------:R2:W3:Y:S04]  /*9860*/  SHFL.IDX PT, R0, R6, RZ, 0x181f ;  /* 0x00181fff06007589 */ /* 0x0004e800000e0000 */
[----:B------:R2:W4:Y:S04]  /*9870*/  SHFL.IDX PT, R3, R5, RZ, 0x181f ;  /* 0x00181fff05037589 */ /* 0x00052800000e0000 */
[----:B------:R2:W0:Y:S04]  /*9880*/  SHFL.IDX PT, R4, R8, RZ, 0x181f ;  /* 0x00181fff08047589 */ /* 0x00042800000e0000 */
[----:B------:R2:W0:Y:S02]  /*9890*/  SHFL.IDX PT, R14, R7, RZ, 0x181f ;  /* 0x00181fff070e7589 */ /* 0x00042400000e0000 */
.L_x_8660:
[----:B------:R-:W-:Y:S01]  /*98a0*/  IMAD R76, R189, R76, RZ ;  /* 0x0000004cbd4c7224 */ /* 0x000fe200078e02ff */
[----:B------:R-:W-:Y:S01]  /*98b0*/  BSSY B1, `(.L_x_8317) ;  /* 0x000001e000017945 */ /* 0x000fe20003800000 */
[----:B------:R-:W-:Y:S02]  /*98c0*/  CS2R R48, SRZ ;  /* 0x0000000000307805 */ /* 0x000fe4000001ff00 */
[----:B------:R-:W-:Y:S02]  /*98d0*/  CS2R R44, SRZ ;  /* 0x00000000002c7805 */ /* 0x000fe4000001ff00 */
[----:B-1----:R-:W-:Y:S02]  /*98e0*/  CS2R R46, SRZ ;  /* 0x00000000002e7805 */ /* 0x002fe4000001ff00 */
[----:B------:R-:W-:Y:S02]  /*98f0*/  ISETP.GE.AND P0, PT, R59, R76, PT ;  /* 0x0000004c3b00720c */ /* 0x000fe40003f06270 */
[----:B------:R-:W-:-:S11]  /*9900*/  CS2R R40, SRZ ;  /* 0x0000000000287805 */ /* 0x000fd6000001ff00 */
        /* <DEDUP_REMOVED lines=10> */
[CC--:B----4-:R-:W-:Y:S02]  /*99b0*/  @!P4 IADD3 R10, P0, R3.reuse, R12.reuse, RZ ;  /* 0x0000000c030ac210 */ /* 0x0d0fe40007f1e0ff */
[----:B0-----:R-:W-:Y:S02]  /*99c0*/  @!P4 IADD3 R12, P1, R14, R12, RZ ;  /* 0x0000000c0e0cc210 */ /* 0x001fe40007f3e0ff */
[-C--:B------:R-:W-:Y:S01]  /*99d0*/  @!P5 IADD3 R20, P2, R3, R15.reuse, RZ ;  /* 0x0000000f0314d210 */ /* 0x080fe20007f5e0ff */
[----:B---3--:R-:W-:Y:S01]  /*99e0*/  @!P4 IMAD.X R11, R0, 0x1, R13, P0 ;  /* 0x00000001000bc824 */ /* 0x008fe200000e060d */
[----:B------:R-:W-:Y:S02]  /*99f0*/  @!P5 IADD3 R14, P3, R14, R15, RZ ;  /* 0x0000000f0e0ed210 */ /* 0x000fe40007f7e0ff */
[----:B------:R-:W-:-:S02]  /*9a00*/  CS2R R46, SRZ ;  /* 0x00000000002e7805 */ /* 0x000fc4000001ff00 */
[----:B------:R-:W-:Y:S01]  /*9a10*/  CS2R R48, SRZ ;  /* 0x0000000000307805 */ /* 0x000fe2000001ff00 */
[----:B------:R-:W-:Y:S02]  /*9a20*/  @!P5 IMAD.X R21, R0, 0x1, R9, P2 ;  /* 0x000000010015d824 */ /* 0x000fe400010e0609 */
[C---:B------:R-:W-:Y:S02]  /*9a30*/  @!P4 IMAD.X R13, R4.reuse, 0x1, R13, P1 ;  /* 0x00000001040dc824 */ /* 0x040fe400008e060d */
[----:B------:R-:W-:Y:S01]  /*9a40*/  @!P5 IMAD.X R15, R4, 0x1, R9, P3 ;  /* 0x00000001040fd824 */ /* 0x000fe200018e0609 */
[----:B------:R1:W5:Y:S04]  /*9a50*/  @!P5 LD.E.64 R40, desc[UR54][R20.64] ;  /* 0x000000361428d980 */ /* 0x000368000c101b00 */
[----:B------:R1:W5:Y:S04]  /*9a60*/  @!P5 LD.E.64 R44, desc[UR54][R14.64] ;  /* 0x000000360e2cd980 */ /* 0x000368000c101b00 */
[----:B------:R1:W5:Y:S04]  /*9a70*/  @!P4 LD.E.64 R46, desc[UR54][R10.64] ;  /* 0x000000360a2ec980 */ /* 0x000368000c101b00 */
[----:B------:R1:W5:Y:S02]  /*9a80*/  @!P4 LD.E.64 R48, desc[UR54][R12.64] ;  /* 0x000000360c30c980 */ /* 0x000364000c101b00 */
.L_x_8318:
[----:B------:R-:W-:Y:S05]  /*9a90*/  BSYNC B1 ;  /* 0x0000000000017941 */ /* 0x000fea0003800000 */
.L_x_8317:
[----:B---3-5:R-:W-:Y:S01]  /*9aa0*/  IMAD.MOV.U32 R0, RZ, RZ, R48 ;  /* 0x000000ffff007224 */ /* 0x028fe200078e0030 */
[----:B------:R-:W-:Y:S01]  /*9ab0*/  UMOV UR4, 0xffffffff ;  /* 0xffffffff00047882 */ /* 0x000fe20000000000 */
[----:B----4-:R-:W-:Y:S01]  /*9ac0*/  IMAD.MOV.U32 R3, RZ, RZ, R49 ;  /* 0x000000ffff037224 */ /* 0x010fe200078e0031 */
[----:B------:R-:W-:Y:S01]  /*9ad0*/  CS2R R38, SRZ ;  /* 0x0000000000267805 */ /* 0x000fe2000001ff00 */
[----:B------:R-:W-:Y:S01]  /*9ae0*/  IMAD.MOV.U32 R9, RZ, RZ, R45 ;  /* 0x000000ffff097224 */ /* 0x000fe200078e002d */
[----:B------:R-:W-:Y:S01]  /*9af0*/  PRMT R79, R0, 0x7610, R79 ;  /* 0x00007610004f7816 */ /* 0x000fe2000000004f */
[----:B0-----:R-:W-:Y:S01]  /*9b00*/  IMAD.MOV.U32 R4, RZ, RZ, R44 ;  /* 0x000000ffff047224 */ /* 0x001fe200078e002c */
        /* <DEDUP_REMOVED lines=9> */
[----:B------:R-:W-:Y:S02]  /*9ba0*/  PRMT R72, R4, 0x7610, R72 ;  /* 0x0000761004487816 */ /* 0x000fe40000000048 */
[----:B------:R-:W-:Y:S01]  /*9bb0*/  PRMT R73, R9, 0x7610, R73 ;  /* 0x0000761009497816 */ /* 0x000fe20000000049 */
[----:B------:R-:W-:Y:S06]  /*9bc0*/  BRA.DIV UR4, `(.L_x_8319) ;  /* 0x000001da04c47947 */ /* 0x000fec000b800000 */
[----:B------:R0:W3:Y:S04]  /*9bd0*/  SHFL.IDX PT, R0, R6, 0x1, 0x181f ;  /* 0x00381f0006007f89 */ /* 0x0000e800000e0000 */
[----:B------:R0:W4:Y:S04]  /*9be0*/  SHFL.IDX PT, R3, R5, 0x1, 0x181f ;  /* 0x00381f0005037f89 */ /* 0x00012800000e0000 */
[----:B------:R0:W0:Y:S04]  /*9bf0*/  SHFL.IDX PT, R4, R8, 0x1, 0x181f ;  /* 0x00381f0008047f89 */ /* 0x00002800000e0000 */
[----:B-1----:R1:W0:Y:S02]  /*9c00*/  SHFL.IDX PT, R14, R7, 0x1, 0x181f ;  /* 0x00381f00070e7f89 */ /* 0x00222400000e0000 */
.L_x_8666:
[----:B------:R-:W-:Y:S01]  /*9c10*/  VIADD R9, R59, 0x20 ;  /* 0x000000203b097836 */ /* 0x000fe20000000000 */
[----:B------:R-:W-:Y:S01]  /*9c20*/  BSSY B1, `(.L_x_8320) ;  /* 0x000001d000017945 */ /* 0x000fe20003800000 */
[----:B------:R-:W-:Y:S02]  /*9c30*/  CS2R R34, SRZ ;  /* 0x0000000000227805 */ /* 0x000fe4000001ff00 */
[----:B------:R-:W-:Y:S02]  /*9c40*/  CS2R R36, SRZ ;  /* 0x0000000000247805 */ /* 0x000fe4000001ff00 */
[----:B------:R-:W-:Y:S02]  /*9c50*/  CS2R R32, SRZ ;  /* 0x0000000000207805 */ /* 0x000fe4000001ff00 */
        /* <DEDUP_REMOVED lines=12> */
[-C--:B------:R-:W-:Y:S02]  /*9d20*/  @!P5 IADD3 R20, P2, R3, R11.reuse, RZ ;  /* 0x0000000b0314d210 */ /* 0x080fe40007f5e0ff */
[C---:B0-----:R-:W-:Y:S02]  /*9d30*/  @!P4 IADD3 R12, P1, R14.reuse, R12, RZ ;  /* 0x0000000c0e0cc210 */ /* 0x041fe40007f3e0ff */
[----:B------:R-:W-:Y:S01]  /*9d40*/  @!P5 IADD3 R14, P3, R14, R11, RZ ;  /* 0x0000000b0e0ed210 */ /* 0x000fe20007f7e0ff */
[----:B---3--:R-:W-:Y:S01]  /*9d50*/  @!P5 IMAD.X R21, R0, 0x1, R15, P2 ;  /* 0x000000010015d824 */ /* 0x008fe200010e060f */
[----:B------:R-:W-:-:S02]  /*9d60*/  CS2R R36, SRZ ;  /* 0x0000000000247805 */ /* 0x000fc4000001ff00 */
[----:B------:R-:W-:Y:S01]  /*9d70*/  CS2R R38, SRZ ;  /* 0x0000000000267805 */ /* 0x000fe2000001ff00 */
[--C-:B------:R-:W-:Y:S02]  /*9d80*/  @!P4 IMAD.X R11, R0, 0x1, R9.reuse, P0 ;  /* 0x00000001000bc824 */ /* 0x100fe400000e0609 */
[C---:B------:R-:W-:Y:S01]  /*9d90*/  @!P4 IMAD.X R13, R4.reuse, 0x1, R9, P1 ;  /* 0x00000001040dc824 */ /* 0x040fe200008e0609 */
[----:B------:R0:W5:Y:S01]  /*9da0*/  @!P5 LD.E.64 R32, desc[UR54][R20.64] ;  /* 0x000000361420d980 */ /* 0x000162000c101b00 */
[----:B------:R-:W-:-:S03]  /*9db0*/  @!P5 IMAD.X R15, R4, 0x1, R15, P3 ;  /* 0x00000001040fd824 */ /* 0x000fc600018e060f */
[----:B------:R0:W5:Y:S04]  /*9dc0*/  @!P4 LD.E.64 R36, desc[UR54][R10.64] ;  /* 0x000000360a24c980 */ /* 0x000168000c101b00 */
[----:B------:R0:W5:Y:S04]  /*9dd0*/  @!P5 LD.E.64 R34, desc[UR54][R14.64] ;  /* 0x000000360e22d980 */ /* 0x000168000c101b00 */
[----:B------:R0:W5:Y:S02]  /*9de0*/  @!P4 LD.E.64 R38, desc[UR54][R12.64] ;  /* 0x000000360c26c980 */ /* 0x000164000c101b00 */
.L_x_8321:
[----:B------:R-:W-:Y:S05]  /*9df0*/  BSYNC B1 ;  /* 0x0000000000017941 */ /* 0x000fea0003800000 */
.L_x_8320:
[----:B---3-5:R-:W-:Y:S01]  /*9e00*/  IMAD.MOV.U32 R0, RZ, RZ, R38 ;  /* 0x000000ffff007224 */ /* 0x028fe200078e0026 */
[----:B------:R-:W-:Y:S01]  /*9e10*/  UMOV UR4, 0xffffffff ;  /* 0xffffffff00047882 */ /* 0x000fe20000000000 */
[----:B----4-:R-:W-:Y:S02]  /*9e20*/  IMAD.MOV.U32 R3, RZ, RZ, R39 ;  /* 0x000000ffff037224 */ /* 0x010fe400078e0027 */
        /* <DEDUP_REMOVED lines=15> */
[----:B------:R0:W3:Y:S04]  /*9f20*/  SHFL.IDX PT, R0, R6, 0x2, 0x181f ;  /* 0x00581f0006007f89 */ /* 0x0000e800000e0000 */
[----:B------:R0:W4:Y:S04]  /*9f30*/  SHFL.IDX PT, R3, R5, 0x2, 0x181f ;  /* 0x00581f0005037f89 */ /* 0x00012800000e0000 */
[----:B------:R0:W0:Y:S04]  /*9f40*/  SHFL.IDX PT, R4, R8, 0x2, 0x181f ;  /* 0x00581f0008047f89 */ /* 0x00002800000e0000 */
[----:B------:R0:W0:Y:S02]  /*9f50*/  SHFL.IDX PT, R14, R7, 0x2, 0x181f ;  /* 0x00581f00070e7f89 */ /* 0x00002400000e0000 */
.L_x_8672:
[----:B------:R-:W-:Y:S01]  /*9f60*/  VIADD R9, R59, 0x40 ;  /* 0x000000403b097836 */ /* 0x000fe20000000000 */
[----:B------:R-:W-:Y:S01]  /*9f70*/  BSSY B1, `(.L_x_8323) ;  /* 0x000001e000017945 */ /* 0x000fe20003800000 */
[----:B------:R-:W-:Y:S02]  /*9f80*/  CS2R R30, SRZ ;  /* 0x00000000001e7805 */ /* 0x000fe4000001ff00 */
[----:B------:R-:W-:Y:S02]  /*9f90*/  CS2R R20, SRZ ;  /* 0x0000000000147805 */ /* 0x000fe4000001ff00 */
[----:B------:R-:W-:Y:S02]  /*9fa0*/  CS2R R28, SRZ ;  /* 0x00000000001c7805 */ /* 0x000fe4000001ff00 */
        /* <DEDUP_REMOVED lines=26> */
.L_x_8324:
[----:B------:R-:W-:Y:S05]  /*a150*/  BSYNC B1 ;  /* 0x0000000000017941 */ /* 0x000fea0003800000 */
.L_x_8323:
[----:B---3-5:R-:W-:Y:S01]  /*a160*/  IMAD.MOV.U32 R0, RZ, RZ, R30 ;  /* 0x000000ffff007224 */ /* 0x028fe200078e001e */
[----:B------:R-:W-:Y:S01]  /*a170*/  UMOV UR4, 0xffffffff ;  /* 0xffffffff00047882 */ /* 0x000fe20000000000 */
[----:B----4-:R-:W-:Y:S01]  /*a180*/  IMAD.MOV.U32 R3, RZ, RZ, R31 ;  /* 0x000000ffff037224 */ /* 0x010fe200078e001f */
[----:B0-----:R-:W-:Y:S01]  /*a190*/  CS2R R26, SRZ ;  /* 0x00000000001a7805 */ /* 0x001fe2000001ff00 */
        /* <DEDUP_REMOVED lines=19> */
.L_x_8678:
[----:B------:R-:W-:Y:S01]  /*a2d0*/  VIADD R59, R59, 0x60 ;  /* 0x000000603b3b7836 */ /* 0x000fe20000000000 */
[----:B------:R-:W-:Y:S01]  /*a2e0*/  BSSY B1, `(.L_x_8326) ;  /* 0x000001d000017945 */ /* 0x000fe20003800000 */
[----:B------:R-:W-:Y:S02]  /*a2f0*/  CS2R R10, SRZ ;  /* 0x00000000000a7805 */ /* 0x000fe4000001ff00 */
[----:B------:R-:W-:Y:S02]  /*a300*/  CS2R R12, SRZ ;  /* 0x00000000000c7805 */ /* 0x000fe4000001ff00 */
[----:B0-2---:R-:W-:Y:S02]  /*a310*/  CS2R R8, SRZ ;  /* 0x0000000000087805 */ /* 0x005fe4000001ff00 */
[----:B------:R-:W-:-:S13]  /*a320*/  ISETP.GE.AND P0, PT, R59, R76, PT ;  /* 0x0000004c3b00720c */ /* 0x000fda0003f06270 */
[----:B------:R-:W-:Y:S05]  /*a330*/  @P0 BRA `(.L_x_8327) ;  /* 0x00000000005c0947 */ /* 0x000fea0003800000 */
[----:B------:R-:W-:Y:S01]  /*a340*/  ULDC UR4, c[0x0][0x3f4] ;  /* 0x0000fd0000047ab9 */ /* 0x000fe20000000800 */
[----:B------:R-:W-:Y:S02]  /*a350*/  CS2R R8, SRZ ;  /* 0x0000000000087805 */ /* 0x000fe4000001ff00 */
[----:B------:R-:W-:Y:S02]  /*a360*/  ISETP.GE.AND P4, PT, R22, UR4, PT ;  /* 0x0000000416007c0c */ /* 0x000fe4000bf86270 */
[----:B------:R-:W-:-:S11]  /*a370*/  ISETP.GE.AND P5, PT, R186, UR4, PT ;  /* 0x00000004ba007c0c */ /* 0x000fd6000bfa6270 */
[C---:B------:R-:W-:Y:S01]  /*a380*/  @!P4 IMAD.SHL.U32 R64, R22.reuse, 0x2, RZ ;  /* 0x000000021640c824 */ /* 0x040fe200078e00ff */
[----:B------:R-:W-:Y:S01]  /*a390*/  @!P4 SHF.L.U64.HI R5, R22, 0x1, R23 ;  /* 0x000000011605c819 */ /* 0x000fe20000010217 */
[C---:B------:R-:W-:Y:S01]  /*a3a0*/  @!P5 IMAD.SHL.U32 R15, R186.reuse, 0x2, RZ ;  /* 0x00000002ba0fd824 */ /* 0x040fe200078e00ff */
[----:B------:R-:W-:Y:S02]  /*a3b0*/  @!P5 SHF.L.U64.HI R11, R186, 0x1, R210 ;  /* 0x00000001ba0bd819 */ /* 0x000fe400000102d2 */
[CC--:B----4-:R-:W-:Y:S02]  /*a3c0*/  @!P4 IADD3 R6, P0, R3.reuse, R64.reuse, RZ ;  /* 0x000000400306c210 */ /* 0x0d0fe40007f1e0ff */
[----:B------:R-:W-:Y:S02]  /*a3d0*/  @!P4 IADD3 R64, P1, R14, R64, RZ ;  /* 0x000000400e40c210 */ /* 0x000fe40007f3e0ff */
[----:B------:R-:W-:Y:S02]  /*a3e0*/  @!P5 IADD3 R74, P2, R3, R15, RZ ;  /* 0x0000000f034ad210 */ /* 0x000fe40007f5e0ff */
[----:B------:R-:W-:-:S02]  /*a3f0*/  CS2R R12, SRZ ;  /* 0x00000000000c7805 */ /* 0x000fc4000001ff00 */
[----:B------:R-:W-:Y:S02]  /*a400*/  @!P5 IADD3 R14, P3, R14, R15, RZ ;  /* 0x0000000f0e0ed210 */ /* 0x000fe40007f7e0ff */
[----:B------:R-:W-:Y:S01]  /*a410*/  CS2R R26, SRZ ;  /* 0x00000000001a7805 */ /* 0x000fe2000001ff00 */
[C---:B-1-3--:R-:W-:Y:S02]  /*a420*/  @!P4 IMAD.X R7, R0.reuse, 0x1, R5, P0 ;  /* 0x000000010007c824 */ /* 0x04afe400000e0605 */
[--C-:B------:R-:W-:Y:S02]  /*a430*/  @!P5 IMAD.X R75, R0, 0x1, R11.reuse, P2 ;  /* 0x00000001004bd824 */ /* 0x100fe400010e060b */
[C---:B------:R-:W-:Y:S01]  /*a440*/  @!P5 IMAD.X R15, R4.reuse, 0x1, R11, P3 ;  /* 0x00000001040fd824 */ /* 0x040fe200018e060b */
[----:B------:R-:W-:Y:S01]  /*a450*/  CS2R R10, SRZ ;  /* 0x00000000000a7805 */ /* 0x000fe2000001ff00 */
[----:B------:R-:W-:Y:S01]  /*a460*/  @!P4 IMAD.X R65, R4, 0x1, R5, P1 ;  /* 0x000000010441c824 */ /* 0x000fe200008e0605 */
[----:B------:R0:W5:Y:S04]  /*a470*/  @!P5 LD.E.64 R8, desc[UR54][R74.64] ;  /* 0x000000364a08d980 */ /* 0x000168000c101b00 */
[----:B------:R0:W5:Y:S04]  /*a480*/  @!P5 LD.E.64 R10, desc[UR54][R14.64] ;  /* 0x000000360e0ad980 */ /* 0x000168000c101b00 */
[----:B------:R0:W5:Y:S04]  /*a490*/  @!P4 LD.E.64 R12, desc[UR54][R6.64] ;  /* 0x00000036060cc980 */ /* 0x000168000c101b00 */
[----:B------:R0:W5:Y:S02]  /*a4a0*/  @!P4 LD.E.64 R26, desc[UR54][R64.64] ;  /* 0x00000036401ac980 */ /* 0x000164000c101b00 */
.L_x_8327:
[----:B------:R-:W-:Y:S05]  /*a4b0*/  BSYNC B1 ;  /* 0x0000000000017941 */ /* 0x000fea0003800000 */
.L_x_8326:
[----:B------:R-:W-:Y:S01]  /*a4c0*/  ULEA.HI UR4, UR37, UR37, URZ, 0x1 ;  /* 0x0000002525047291 */ /* 0x000fe2000f8f083f */
[----:B-----5:R-:W-:Y:S01]  /*a4d0*/  IMAD.MOV.U32 R4, RZ, RZ, R27 ;  /* 0x000000ffff047224 */ /* 0x020fe200078e001b */
[----:B---3--:R-:W-:Y:S01]  /*a4e0*/  VIADDMNMX R0, R76, -R193, 0x80, PT ;  /* 0x000000804c007446 */ /* 0x008fe200038009c1 */
[----:B----4-:R-:W-:Y:S01]  /*a4f0*/  IMAD.MOV.U32 R3, RZ, RZ, R26 ;  /* 0x000000ffff037224 */ /* 0x010fe200078e001a */
[----:B------:R-:W-:Y:S01]  /*a500*/  ULOP3.LUT UR4, UR4, 0xfffffffe, URZ, 0xc0, !UPT ;  /* 0xfffffffe04047892 */ /* 0x000fe2000f8ec03f */
[----:B0-----:R-:W-:Y:S01]  /*a510*/  IMAD.MOV.U32 R6, RZ, RZ, R12 ;  /* 0x000000ffff067224 */ /* 0x001fe200078e000c */
[----:B------:R-:W-:Y:S01]  /*a520*/  PRMT R63, R4, 0x7610, R63 ;  /* 0x00007610043f7816 */ /* 0x000fe2000000003f */
[----:B------:R-:W-:Y:S01]  /*a530*/  IMAD.MOV.U32 R4, RZ, RZ, R11 ;  /* 0x000000ffff047224 */ /* 0x000fe200078e000b */
[----:B------:R-:W-:Y:S01]  /*a540*/  UIADD3 UR4, UR37, -UR4, URZ ;  /* 0x8000000425047290 */ /* 0x000fe2000fffe03f */
[----:B-1----:R-:W-:Y:S01]  /*a550*/  IMAD.MOV.U32 R7, RZ, RZ, R13 ;  /* 0x000000ffff077224 */ /* 0x002fe200078e000d */
[----:B------:R-:W-:Y:S01]  /*a560*/  BSSY B1, `(.L_x_8328) ;  /* 0x000000d000017945 */ /* 0x000fe20003800000 */
[----:B------:R-:W-:-:S02]  /*a570*/  PRMT R59, R3, 0x7610, R59 ;  /* 0x00007610033b7816 */ /* 0x000fc4000000003b */
[----:B------:R-:W-:Y:S01]  /*a580*/  PRMT R14, R4, 0x7610, R14 ;  /* 0x00007610040e7816 */ /* 0x000fe2000000000e */
[----:B------:R-:W-:Y:S01]  /*a590*/  IMAD.U32 R5, RZ, RZ, UR4 ;  /* 0x00000004ff057e24 */ /* 0x000fe2000f8e00ff */
[----:B------:R-:W-:Y:S01]  /*a5a0*/  PRMT R64, R6, 0x7610, R64 ;  /* 0x0000761006407816 */ /* 0x000fe20000000040 */
[----:B------:R-:W-:Y:S01]  /*a5b0*/  IMAD.MOV.U32 R4, RZ, RZ, R8 ;  /* 0x000000ffff047224 */ /* 0x000fe200078e0008 */
[----:B------:R-:W-:Y:S01]  /*a5c0*/  ISETP.GE.AND P1, PT, R188, R0, PT ;  /* 0x00000000bc00720c */ /* 0x000fe20003f26270 */
[----:B------:R-:W-:Y:S01]  /*a5d0*/  IMAD.MOV.U32 R6, RZ, RZ, R9 ;  /* 0x000000ffff067224 */ /* 0x000fe200078e0009 */
[----:B------:R-:W-:Y:S02]  /*a5e0*/  SHF.L.U32 R5, R5, 0x1f, RZ ;  /* 0x0000001f05057819 */ /* 0x000fe400000006ff */
[----:B------:R-:W-:Y:S02]  /*a5f0*/  MOV R3, R10 ;  /* 0x0000000a00037202 */ /* 0x000fe40000000f00 */
[----:B------:R-:W0:Y:S01]  /*a600*/  SYNCS.PHASECHK.TRANS64.TRYWAIT P0, [R18+URZ+0x28800], R5 ;  /* 0x02880005120075a7 */ /* 0x000e22000800017f */
[----:B------:R-:W-:Y:S01]  /*a610*/  PRMT R65, R7, 0x7610, R65 ;  /* 0x0000761007417816 */ /* 0x000fe20000000041 */
[----:B0-----:R-:W-:Y:S06]  /*a620*/  @!P0 BRA `(.L_x_8329) ;  /* 0x000001d4007c8947 */ /* 0x001fec0003800000 */
.L_x_8679:
[----:B------:R-:W-:Y:S05]  /*a630*/  BSYNC B1 ;  /* 0x0000000000017941 */ /* 0x000fea0003800000 */
.L_x_8328:
[----:B------:R-:W-:Y:S01]  /*a640*/  BSSY B1, `(.L_x_8330) ;  /* 0x0000067000017945 */ /* 0x000fe20003800000 */
[----:B------:R-:W-:Y:S02]  /*a650*/  PRMT R15, R4, 0x7610, R15 ;  /* 0x00007610040f7816 */ /* 0x000fe4000000000f */
[----:B------:R-:W-:Y:S01]  /*a660*/  PRMT R57, R6, 0x7610, R57 ;  /* 0x0000761006397816 */ /* 0x000fe20000000039 */
[----:B------:R-:W-:Y:S06]  /*a670*/  @P1 BRA `(.L_x_8331) ;  /* 0x00000004008c1947 */ /* 0x000fec0003800000 */
[----:B0-----:R-:W0:Y:S01]  /*a680*/  LDC R5, c[0x0][0x3f4] ;  /* 0x0000fd00ff057b82 */ /* 0x001e220000000800 */
[----:B------:R-:W-:Y:S01]  /*a690*/  BSSY B2, `(.L_x_8332) ;  /* 0x0000032000027945 */ /* 0x000fe20003800000 */
[-C--:B0-----:R-:W-:Y:S02]  /*a6a0*/  ISETP.GE.AND P0, PT, R22, R5.reuse, PT ;  /* 0x000000051600720c */ /* 0x081fe40003f06270 */
[----:B------:R-:W-:-:S11]  /*a6b0*/  ISETP.GE.AND P1, PT, R186, R5, PT ;  /* 0x00000005ba00720c */ /* 0x000fd60003f26270 */
[----:B------:R-:W-:Y:S05]  /*a6c0*/  @P0 BRA `(.L_x_8333) ;  /* 0x0000000000b80947 */ /* 0x000fea0003800000 */
[----:B------:R-:W0:Y:S01]  /*a6d0*/  LDS.128 R4, [R205] ;  /* 0x00000000cd047984 */ /* 0x000e220000000c00 */
[----:B------:R-:W-:Y:S02]  /*a6e0*/  SHF.R.U32.HI R78, RZ, 0x10, R49 ;  /* 0x00000010ff4e7819 */ /* 0x000fe40000011631 */
[----:B------:R-:W-:Y:S02]  /*a6f0*/  SHF.R.U32.HI R75, RZ, 0x10, R47 ;  /* 0x00000010ff4b7819 */ /* 0x000fe4000001162f */
[----:B------:R-:W-:Y:S02]  /*a700*/  SHF.R.U64 R77, R48, 0x10, R49 ;  /* 0x00000010304d7819 */ /* 0x000fe40000001231 */
[----:B------:R-:W-:Y:S02]  /*a710*/  PRMT R78, R43, 0x5432, R78 ;  /* 0x000054322b4e7816 */ /* 0x000fe4000000004e */
[----:B------:R-:W-:Y:S02]  /*a720*/  PRMT R75, R80, 0x5410, R75 ;  /* 0x00005410504b7816 */ /* 0x000fe4000000004b */
[----:B------:R-:W-:-:S02]  /*a730*/  SHF.R.U64 R74, R46, 0x10, R47 ;  /* 0x000000102e4a7819 */ /* 0x000fc4000000122f */
        /* <DEDUP_REMOVED lines=10> */
[CC--:B------:R-:W-:Y:S01]  /*a7e0*/  FMUL.FTZ R81, R47.reuse, R79.reuse ;  /* 0x0000004f2f517220 */ /* 0x0c0fe20000410000 */
[----:B------:R-:W-:Y:S01]  /*a7f0*/  FMUL.FTZ R80, R47, R76 ;  /* 0x0000004c2f507220 */ /* 0x000fe20000410000 */
[----:B------:R-:W-:Y:S01]  /*a800*/  FMUL.FTZ R47, R49, R78 ;  /* 0x0000004e312f7220 */ /* 0x000fe20000410000 */
[----:B------:R-:W-:Y:S02]  /*a810*/  IMAD.U32 R6, R4, 0x10000, RZ ;  /* 0x0001000004067824 */ /* 0x000fe400078e00ff */
[C---:B------:R-:W-:Y:S01]  /*a820*/  FFMA.FTZ R81, R46.reuse, R76, -R81 ;  /* 0x0000004c2e517223 */ /* 0x040fe20000010851 */
[----:B------:R-:W-:Y:S01]  /*a830*/  FFMA.FTZ R80, R46, R79, R80 ;  /* 0x0000004f2e507223 */ /* 0x000fe20000010050 */
[-C--:B------:R-:W-:Y:S01]  /*a840*/  FFMA.FTZ R79, R48, R75.reuse, -R47 ;  /* 0x0000004b304f7223 */ /* 0x080fe2000001082f */
[C---:B------:R-:W-:Y:S01]  /*a850*/  IMAD.U32 R7, R5.reuse, 0x10000, RZ ;  /* 0x0001000005077824 */ /* 0x040fe200078e00ff */
[----:B------:R-:W-:Y:S01]  /*a860*/  LOP3.LUT R4, R4, 0xffff0000, RZ, 0xc0, !PT ;  /* 0xffff000004047812 */ /* 0x000fe200078ec0ff */
[C---:B------:R-:W-:Y:S01]  /*a870*/  IMAD.U32 R47, R74.reuse, 0x10000, RZ ;  /* 0x000100004a2f7824 */ /* 0x040fe200078e00ff */
[----:B------:R-:W-:Y:S01]  /*a880*/  LOP3.LUT R5, R5, 0xffff0000, RZ, 0xc0, !PT ;  /* 0xffff000005057812 */ /* 0x000fe200078ec0ff */
[----:B------:R-:W-:Y:S01]  /*a890*/  FMUL.FTZ R83, R49, R75 ;  /* 0x0000004b31537220 */ /* 0x000fe20000410000 */
[C---:B------:R-:W-:Y:S01]  /*a8a0*/  LOP3.LUT R46, R77.reuse, 0xffff0000, RZ, 0xc0, !PT ;  /* 0xffff00004d2e7812 */ /* 0x040fe200078ec0ff */
[----:B------:R-:W-:Y:S01]  /*a8b0*/  IMAD.U32 R49, R77, 0x10000, RZ ;  /* 0x000100004d317824 */ /* 0x000fe200078e00ff */
[----:B------:R-:W-:Y:S01]  /*a8c0*/  LOP3.LUT R74, R74, 0xffff0000, RZ, 0xc0, !PT ;  /* 0xffff00004a4a7812 */ /* 0x000fe200078ec0ff */
[----:B------:R-:W-:Y:S01]  /*a8d0*/  FFMA.FTZ R78, R48, R78, R83 ;  /* 0x0000004e304e7223 */ /* 0x000fe20000010053 */
[C---:B------:R-:W-:Y:S01]  /*a8e0*/  FMUL.FTZ R48, R4.reuse, R47 ;  /* 0x0000002f04307220 */ /* 0x040fe20000410000 */
[-C--:B------:R-:W-:Y:S01]  /*a8f0*/  FMUL.FTZ R75, R4, R49.reuse ;  /* 0x00000031044b7220 */ /* 0x080fe20000410000 */
        /* <DEDUP_REMOVED lines=9> */
[----:B------:R-:W-:-:S05]  /*a990*/  F2FP.BF16.F32.PACK_AB R5, R46, R5 ;  /* 0x000000052e05723e */ /* 0x000fca00000010ff */
[----:B------:R0:W-:Y:S02]  /*a9a0*/  STS.128 [R205], R4 ;  /* 0x00000004cd007388 */ /* 0x0001e40000000c00 */
.L_x_8333:
[----:B------:R-:W-:Y:S05]  /*a9b0*/  BSYNC B2 ;  /* 0x0000000000027941 */ /* 0x000fea0003800000 */
.L_x_8332:
        /* <DEDUP_REMOVED lines=47> */
.L_x_8331:
[----:B------:R-:W-:Y:S05]  /*acb0*/  BSYNC B1 ;  /* 0x0000000000017941 */ /* 0x000fea0003800000 */
.L_x_8330:
[----:B------:R-:W-:Y:S01]  /*acc0*/  ISETP.GE.AND P0, PT, R217, R0, PT ;  /* 0x00000000d900720c */ /* 0x000fe20003f06270 */
[----:B------:R-:W-:-:S12]  /*acd0*/  BSSY B1, `(.L_x_8334) ;  /* 0x0000065000017945 */ /* 0x000fd80003800000 */
[----:B------:R-:W-:Y:S05]  /*ace0*/  @P0 BRA `(.L_x_8335) ;  /* 0x00000004008c0947 */ /* 0x000fea0003800000 */
[----:B01----:R-:W0:Y:S01]  /*acf0*/  LDC R5, c[0x0][0x3f4] ;  /* 0x0000fd00ff057b82 */ /* 0x003e220000000800 */
[----:B------:R-:W-:Y:S01]  /*ad00*/  BSSY B2, `(.L_x_8336) ;  /* 0x0000032000027945 */ /* 0x000fe20003800000 */
[-C--:B0-----:R-:W-:Y:S02]  /*ad10*/  ISETP.GE.AND P0, PT, R22, R5.reuse, PT ;  /* 0x000000051600720c */ /* 0x081fe40003f06270 */
[----:B------:R-:W-:-:S11]  /*ad20*/  ISETP.GE.AND P1, PT, R186, R5, PT ;  /* 0x00000005ba00720c */ /* 0x000fd60003f26270 */
[----:B------:R-:W-:Y:S05]  /*ad30*/  @P0 BRA `(.L_x_8337) ;  /* 0x0000000000b80947 */ /* 0x000fea0003800000 */
        /* <DEDUP_REMOVED lines=46> */
.L_x_8337:
[----:B------:R-:W-:Y:S05]  /*b020*/  BSYNC B2 ;  /* 0x0000000000027941 */ /* 0x000fea0003800000 */
.L_x_8336:
        /* <DEDUP_REMOVED lines=47> */
.L_x_8335:
[----:B------:R-:W-:Y:S05]  /*b320*/  BSYNC B1 ;  /* 0x0000000000017941 */ /* 0x000fea0003800000 */
.L_x_8334:
[----:B------:R-:W-:Y:S01]  /*b330*/  ISETP.GE.AND P0, PT, R216, R0, PT ;  /* 0x00000000d800720c */ /* 0x000fe20003f06270 */
[----:B------:R-:W-:-:S12]  /*b340*/  BSSY B1, `(.L_x_8338) ;  /* 0x0000065000017945 */ /* 0x000fd80003800000 */
[----:B------:R-:W-:Y:S05]  /*b350*/  @P0 BRA `(.L_x_8339) ;  /* 0x00000004008c0947 */ /* 0x000fea0003800000 */
[----:B012---:R-:W0:Y:S01]  /*b360*/  LDC R5, c[0x0][0x3f4] ;  /* 0x0000fd00ff057b82 */ /* 0x007e220000000800 */
[----:B------:R-:W-:Y:S01]  /*b370*/  BSSY B2, `(.L_x_8340) ;  /* 0x0000032000027945 */ /* 0x000fe20003800000 */
[-C--:B0-----:R-:W-:Y:S02]  /*b380*/  ISETP.GE.AND P0, PT, R22, R5.reuse, PT ;  /* 0x000000051600720c */ /* 0x081fe40003f06270 */
[----:B------:R-:W-:-:S11]  /*b390*/  ISETP.GE.AND P1, PT, R186, R5, PT ;  /* 0x00000005ba00720c */ /* 0x000fd60003f26270 */
[----:B------:R-:W-:Y:S05]  /*b3a0*/  @P0 BRA `(.L_x_8341) ;  /* 0x0000000000b80947 */ /* 0x000fea0003800000 */
        /* <DEDUP_REMOVED lines=8> */
[----:B------:R-:W-:Y:S01]  /*b430*/  SHF.L.U32 R32, R62, 0x10, RZ ;  /* 0x000000103e207819 */ /* 0x000fe200000006ff */
[C---:B------:R-:W-:Y:S01]  /*b440*/  IMAD.U32 R33, R60.reuse, 0x10000, RZ ;  /* 0x000100003c217824 */ /* 0x040fe200078e00ff */
        /* <DEDUP_REMOVED lines=36> */
.L_x_8341:
[----:B------:R-:W-:Y:S05]  /*b690*/  BSYNC B2 ;  /* 0x0000000000027941 */ /* 0x000fea0003800000 */
.L_x_8340:
        /* <DEDUP_REMOVED lines=47> */
.L_x_8339:
[----:B------:R-:W-:Y:S05]  /*b990*/  BSYNC B1 ;  /* 0x0000000000017941 */ /* 0x000fea0003800000 */
.L_x_8338:
[----:B------:R-:W-:-:S13]  /*b9a0*/  ISETP.GE.AND P0, PT, R215, R0, PT ;  /* 0x00000000d700720c */ /* 0x000fda0003f06270 */
[----:B------:R-:W-:Y:S05]  /*b9b0*/  @P0 BRA `(.L_x_8342) ;  /* 0x0000002c007c0947 */ /* 0x000fea0003800000 */
[----:B0123--:R-:W0:Y:S01]  /*b9c0*/  LDC R5, c[0x0][0x3f4] ;  /* 0x0000fd00ff057b82 */ /* 0x00fe220000000800 */
        /* <DEDUP_REMOVED lines=25> */
[C---:B------:R-:W-:Y:S01]  /*bb60*/  FFMA.FTZ R26, R12.reuse, R21, -R25 ;  /* 0x000000150c1a7223 */ /* 0x040fe20000010819 */
[----:B------:R-:W-:Y:S01]  /*bb70*/  FFMA.FTZ R27, R12, R24, R13 ;  /* 0x000000180c1b7223 */ /* 0x000fe2000001000d */
[-C--:B------:R-:W-:Y:S01]  /*bb80*/  FMUL.FTZ R21, R7, R65.reuse ;  /* 0x0000004107157220 */ /* 0x080fe20000410000 */
[----:B------:R-:W-:Y:S01]  /*bb90*/  IMAD.U32 R6, R5, 0x10000, RZ ;  /* 0x0001000005067824 */ /* 0x000fe200078e00ff */
        /* <DEDUP_REMOVED lines=9> */
[----:B------:R-:W-:Y:S01]  /*bc30*/  FMUL.FTZ R12, R4, R7 ;  /* 0x00000007040c7220 */ /* 0x000fe20000410000 */
        /* <DEDUP_REMOVED lines=11> */
.L_x_8344:
[----:B------:R-:W-:Y:S05]  /*bcf0*/  BSYNC B1 ;  /* 0x0000000000017941 */ /* 0x000fea0003800000 */
.L_x_8343:
        /* <DEDUP_REMOVED lines=48> */
.L_x_8315:
[----:B------:R-:W3:Y:S01]  /*c000*/  LDC R0, c[0x0][0x448] ;  /* 0x00011200ff007b82 */ /* 0x000ee20000000800 */
[----:B------:R-:W-:Y:S01]  /*c010*/  ULDC.64 UR4, c[0x0][0x3f8] ;  /* 0x0000fe0000047ab9 */ /* 0x000fe20000000a00 */
[----:B------:R-:W-:Y:S01]  /*c020*/  ULDC.64 UR6, c[0x0][0x408] ;  /* 0x0001020000067ab9 */ /* 0x000fe20000000a00 */
        /* <DEDUP_REMOVED lines=24> */
[----:B------:R-:W3:Y:S01]  /*c1b0*/  LDC R58, c[0x0][0x3f4] ;  /* 0x0000fd00ff3a7b82 */ /* 0x000ee20000000800 */
[----:B------:R-:W4:Y:S01]  /*c1c0*/  SHFL.IDX PT, R4, R10, RZ, 0x181f ;  /* 0x00181fff0a047589 */ /* 0x000f2200000e0000 */
[----:B------:R-:W-:-:S03]  /*c1d0*/  IMAD R0, R189, R0, RZ ;  /* 0x00000000bd007224 */ /* 0x000fc600078e02ff */
[----:B------:R-:W5:Y:S04]  /*c1e0*/  SHFL.IDX PT, R3, R43, RZ, 0x181f ;  /* 0x00181fff2b037589 */ /* 0x000f6800000e0000 */
[----:B------:R-:W0:Y:S04]  /*c1f0*/  SHFL.IDX PT, R14, R44, RZ, 0x181f ;  /* 0x00181fff2c0e7589 */ /* 0x000e2800000e0000 */
[----:B------:R-:W1:Y:S01]  /*c200*/  SHFL.IDX PT, R5, R45, RZ, 0x181f ;  /* 0x00181fff2d057589 */ /* 0x000e6200000e0000 */
[----:B---3--:R-:W-:-:S04]  /*c210*/  ISETP.GE.AND P0, PT, R16, R58, PT ;  /* 0x0000003a1000720c */ /* 0x008fc80003f06270 */
[----:B------:R-:W-:-:S13]  /*c220*/  ISETP.GE.OR P1, PT, R59, R0, P0 ;  /* 0x000000003b00720c */ /* 0x000fda0000726670 */
[C---:B------:R-:W-:Y:S01]  /*c230*/  @!P1 IMAD.SHL.U32 R7, R16.reuse, 0x2, RZ ;  /* 0x0000000210079824 */ /* 0x040fe200078e00ff */
[----:B------:R-:W-:-:S04]  /*c240*/  @!P1 SHF.L.U64.HI R6, R16, 0x1, R17 ;  /* 0x0000000110069819 */ /* 0x000fc80000010211 */
[----:B----4-:R-:W-:-:S05]  /*c250*/  @!P1 IADD3 R4, P2, R4, R7, RZ ;  /* 0x0000000704049210 */ /* 0x010fca0007f5e0ff */
[----:B-----5:R-:W-:Y:S02]  /*c260*/  @!P1 IMAD.X R3, R3, 0x1, R6, P2 ;  /* 0x0000000103039824 */ /* 0x020fe400010e0606 */
[----:B------:R-:W-:Y:S02]  /*c270*/  @!P1 IMAD.MOV.U32 R24, RZ, RZ, R4 ;  /* 0x000000ffff189224 */ /* 0x000fe400078e0004 */
[----:B------:R-:W-:-:S06]  /*c280*/  @!P1 IMAD.MOV.U32 R25, RZ, RZ, R3 ;  /* 0x000000ffff199224 */ /* 0x000fcc00078e0003 */
[----:B------:R-:W3:Y:S01]  /*c290*/  @!P1 LD.E.128 R24, desc[UR54][R24.64] ;  /* 0x0000003618189980 */ /* 0x000ee2000c101d00 */
[----:B0-----:R-:W-:-:S05]  /*c2a0*/  @!P1 IADD3 R14, P2, R14, R7, RZ ;  /* 0x000000070e0e9210 */ /* 0x001fca0007f5e0ff */
[----:B-1----:R-:W-:Y:S02]  /*c2b0*/  @!P1 IMAD.X R5, R5, 0x1, R6, P2 ;  /* 0x0000000105059824 */ /* 0x002fe400010e0606 */
[----:B------:R-:W-:-:S06]  /*c2c0*/  @!P1 IMAD.MOV.U32 R4, RZ, RZ, R14 ;  /* 0x000000ffff049224 */ /* 0x000fcc00078e000e */
[----:B------:R-:W4:Y:S01]  /*c2d0*/  @!P1 LD.E.128 R4, desc[UR54][R4.64] ;  /* 0x0000003604049980 */ /* 0x000f22000c101d00 */
[----:B------:R-:W-:Y:S02]  /*c2e0*/  CS2R R50, SRZ ;  /* 0x0000000000327805 */ /* 0x000fe4000001ff00 */
[----:B------:R-:W-:Y:S02]  /*c2f0*/  CS2R R52, SRZ ;  /* 0x0000000000347805 */ /* 0x000fe4000001ff00 */
[----:B------:R-:W-:Y:S01]  /*c300*/  CS2R R20, SRZ ;  /* 0x0000000000147805 */ /* 0x000fe2000001ff00 */
[----:B------:R0:W1:Y:S01]  /*c310*/  SHFL.IDX PT, R9, R45, 0x1, 0x181f ;  /* 0x00381f002d097f89 */ /* 0x00006200000e0000 */
[----:B------:R-:W-:-:S03]  /*c320*/  CS2R R36, SRZ ;  /* 0x0000000000247805 */ /* 0x000fc6000001ff00 */
[----:B------:R0:W0:Y:S01]  /*c330*/  SHFL.IDX PT, R14, R44, 0x1, 0x181f ;  /* 0x00381f002c0e7f89 */ /* 0x00002200000e0000 */
[----:B---3--:R-:W-:Y:S01]  /*c340*/  @!P1 IMAD.MOV.U32 R50, RZ, RZ, R24 ;  /* 0x000000ffff329224 */ /* 0x008fe200078e0018 */
[----:B------:R-:W-:Y:S01]  /*c350*/  @!P1 MOV R52, R26 ;  /* 0x0000001a00349202 */ /* 0x000fe20000000f00 */
[----:B------:R-:W-:Y:S01]  /*c360*/  @!P1 IMAD.MOV.U32 R51, RZ, RZ, R25 ;  /* 0x000000ffff339224 */ /* 0x000fe200078e0019 */
[----:B------:R-:W-:Y:S01]  /*c370*/  CS2R R24, SRZ ;  /* 0x0000000000187805 */ /* 0x000fe2000001ff00 */
[----:B------:R-:W-:Y:S02]  /*c380*/  IMAD.MOV.U32 R3, RZ, RZ, R50 ;  /* 0x000000ffff037224 */ /* 0x000fe400078e0032 */
[----:B------:R-:W-:Y:S02]  /*c390*/  IMAD.MOV.U32 R8, RZ, RZ, R51 ;  /* 0x000000ffff087224 */ /* 0x000fe400078e0033 */
[----:B------:R-:W-:Y:S01]  /*c3a0*/  @!P1 IMAD.MOV.U32 R53, RZ, RZ, R27 ;  /* 0x000000ffff359224 */ /* 0x000fe200078e001b */
[----:B------:R-:W-:Y:S01]  /*c3b0*/  PRMT R76, R3, 0x7610, R76 ;  /* 0x00007610034c7816 */ /* 0x000fe2000000004c */
[----:B------:R-:W-:Y:S01]  /*c3c0*/  IMAD.MOV.U32 R11, RZ, RZ, R52 ;  /* 0x000000ffff0b7224 */ /* 0x000fe200078e0034 */
[----:B------:R-:W-:Y:S01]  /*c3d0*/  PRMT R77, R8, 0x7610, R77 ;  /* 0x00007610084d7816 */ /* 0x000fe2000000004d */
[----:B------:R3:W0:Y:S01]  /*c3e0*/  SHFL.IDX PT, R3, R43, 0x1, 0x181f ;  /* 0x00381f002b037f89 */ /* 0x00062200000e0000 */
[----:B------:R-:W-:-:S02]  /*c3f0*/  IMAD.MOV.U32 R12, RZ, RZ, R53 ;  /* 0x000000ffff0c7224 */ /* 0x000fc400078e0035 */
[----:B----4-:R-:W-:Y:S01]  /*c400*/  @!P1 IMAD.MOV.U32 R20, RZ, RZ, R4 ;  /* 0x000000ffff149224 */ /* 0x010fe200078e0004 */
[----:B------:R3:W4:Y:S01]  /*c410*/  SHFL.IDX PT, R8, R10, 0x1, 0x181f ;  /* 0x00381f000a087f89 */ /* 0x00072200000e0000 */
[----:B------:R-:W-:Y:S01]  /*c420*/  @!P1 IMAD.MOV.U32 R21, RZ, RZ, R5 ;  /* 0x000000ffff159224 */ /* 0x000fe200078e0005 */
[----:B------:R-:W-:Y:S01]  /*c430*/  PRMT R46, R11, 0x7610, R46 ;  /* 0x000076100b2e7816 */ /* 0x000fe2000000002e */
[----:B------:R-:W-:Y:S01]  /*c440*/  @!P1 IMAD.MOV.U32 R36, RZ, RZ, R6 ;  /* 0x000000ffff249224 */ /* 0x000fe200078e0006 */
[----:B------:R-:W-:Y:S01]  /*c450*/  PRMT R47, R12, 0x7610, R47 ;  /* 0x000076100c2f7816 */ /* 0x000fe2000000002f */
[----:B------:R-:W-:Y:S02]  /*c460*/  @!P1 IMAD.MOV.U32 R37, RZ, RZ, R7 ;  /* 0x000000ffff259224 */ /* 0x000fe400078e0007 */
[----:B------:R-:W-:Y:S02]  /*c470*/  IMAD.MOV.U32 R4, RZ, RZ, R20 ;  /* 0x000000ffff047224 */ /* 0x000fe400078e0014 */
[----:B------:R-:W-:-:S02]  /*c480*/  IMAD.MOV.U32 R5, RZ, RZ, R21 ;  /* 0x000000ffff057224 */ /* 0x000fc400078e0015 */
[----:B------:R-:W-:Y:S01]  /*c490*/  IMAD.MOV.U32 R6, RZ, RZ, R36 ;  /* 0x000000ffff067224 */ /* 0x000fe200078e0024 */
[----:B------:R-:W-:Y:S01]  /*c4a0*/  PRMT R78, R4, 0x7610, R78 ;  /* 0x00007610044e7816 */ /* 0x000fe2000000004e */
[----:B------:R-:W-:Y:S01]  /*c4b0*/  IMAD.MOV.U32 R7, RZ, RZ, R37 ;  /* 0x000000ffff077224 */ /* 0x000fe200078e0025 */
[----:B------:R-:W-:Y:S02]  /*c4c0*/  PRMT R79, R5, 0x7610, R79 ;  /* 0x00007610054f7816 */ /* 0x000fe4000000004f */
[----:B------:R-:W-:Y:S02]  /*c4d0*/  PRMT R80, R6, 0x7610, R80 ;  /* 0x0000761006507816 */ /* 0x000fe40000000050 */
[----:B-1-3--:R-:W-:-:S07]  /*c4e0*/  PRMT R86, R7, 0x7610, R86 ;  /* 0x0000761007567816 */ /* 0x00afce0000000056 */
.L_x_8689:
[----:B------:R-:W-:Y:S01]  /*c4f0*/  VIADD R5, R59, 0x20 ;  /* 0x000000203b057836 */ /* 0x000fe20000000000 */
[----:B------:R-:W-:Y:S01]  /*c500*/  BSSY B1, `(.L_x_8346) ;  /* 0x0000012000017945 */ /* 0x000fe20003800000 */
[----:B------:R-:W-:Y:S02]  /*c510*/  CS2R R26, SRZ ;  /* 0x00000000001a7805 */ /* 0x000fe4000001ff00 */
[----:B------:R-:W-:Y:S02]  /*c520*/  CS2R R6, SRZ ;  /* 0x0000000000067805 */ /* 0x000fe4000001ff00 */
[----:B------:R-:W-:Y:S02]  /*c530*/  ISETP.GE.AND P1, PT, R5, R0, PT ;  /* 0x000000000500720c */ /* 0x000fe40003f26270 */
[----:B------:R-:W-:-:S11]  /*c540*/  CS2R R4, SRZ ;  /* 0x0000000000047805 */ /* 0x000fd6000001ff00 */
[----:B------:R-:W-:Y:S05]  /*c550*/  @P1 BRA `(.L_x_8347) ;  /* 0x0000000000301947 */ /* 0x000fea0003800000 */
[----:B------:R-:W-:Y:S02]  /*c560*/  CS2R R26, SRZ ;  /* 0x00000000001a7805 */ /* 0x000fe4000001ff00 */
[----:B------:R-:W-:Y:S02]  /*c570*/  CS2R R4, SRZ ;  /* 0x0000000000047805 */ /* 0x000fe4000001ff00 */
[----:B------:R-:W-:Y:S01]  /*c580*/  CS2R R6, SRZ ;  /* 0x0000000000067805 */ /* 0x000fe2000001ff00 */
[----:B------:R-:W-:Y:S06]  /*c590*/  @P0 BRA `(.L_x_8347) ;  /* 0x0000000000200947 */ /* 0x000fec0003800000 */
[C---:B------:R-:W-:Y:S01]  /*c5a0*/  IMAD.SHL.U32 R15, R16.reuse, 0x2, RZ ;  /* 0x00000002100f7824 */ /* 0x040fe200078e00ff */
[----:B------:R-:W-:-:S04]  /*c5b0*/  SHF.L.U64.HI R6, R16, 0x1, R17 ;  /* 0x0000000110067819 */ /* 0x000fc80000010211 */
[-C--:B----4-:R-:W-:Y:S02]  /*c5c0*/  IADD3 R4, P1, R8, R15.reuse, RZ ;  /* 0x0000000f08047210 */ /* 0x090fe40007f3e0ff */
[----:B0-----:R-:W-:-:S03]  /*c5d0*/  IADD3 R14, P2, R14, R15, RZ ;  /* 0x0000000f0e0e7210 */ /* 0x001fc60007f5e0ff */
[--C-:B------:R-:W-:Y:S02]  /*c5e0*/  IMAD.X R5, R3, 0x1, R6.reuse, P1 ;  /* 0x0000000103057824 */ /* 0x100fe400008e0606 */
[----:B------:R-:W-:-:S04]  /*c5f0*/  IMAD.X R15, R9, 0x1, R6, P2 ;  /* 0x00000001090f7824 */ /* 0x000fc800010e0606 */
[----:B------:R-:W5:Y:S04]  /*c600*/  LD.E.128 R4, desc[UR54][R4.64] ;  /* 0x0000003604047980 */ /* 0x000f68000c101d00 */
[----:B------:R1:W5:Y:S02]  /*c610*/  LD.E.128 R24, desc[UR54][R14.64] ;  /* 0x000000360e187980 */ /* 0x000364000c101d00 */
.L_x_8347:
[----:B------:R-:W-:Y:S05]  /*c620*/  BSYNC B1 ;  /* 0x0000000000017941 */ /* 0x000fea0003800000 */
.L_x_8346:
[----:B0----5:R-:W-:Y:S01]  /*c630*/  IMAD.MOV.U32 R3, RZ, RZ, R24 ;  /* 0x000000ffff037224 */ /* 0x021fe200078e0018 */
[----:B------:R-:W-:Y:S01]  /*c640*/  UMOV UR4, 0xffffffff ;  /* 0xffffffff00047882 */ /* 0x000fe20000000000 */
[----:B----4-:R-:W-:Y:S02]  /*c650*/  IMAD.MOV.U32 R8, RZ, RZ, R25 ;  /* 0x000000ffff087224 */ /* 0x010fe400078e0019 */
        /* <DEDUP_REMOVED lines=15> */
[----:B------:R-:W0:Y:S01]  /*c750*/  SHFL.IDX PT, R8, R10, 0x2, 0x181f ;  /* 0x00581f000a087f89 */ /* 0x000e2200000e0000 */
[----:B------:R-:W-:-:S03]  /*c760*/  VIADD R9, R59, 0x40 ;  /* 0x000000403b097836 */ /* 0x000fc60000000000 */
[----:B------:R-:W3:Y:S02]  /*c770*/  SHFL.IDX PT, R3, R43, 0x2, 0x181f ;  /* 0x00581f002b037f89 */ /* 0x000ee400000e0000 */
[----:B------:R-:W-:Y:S02]  /*c780*/  ISETP.GE.OR P1, PT, R9, R0, P0 ;  /* 0x000000000900720c */ /* 0x000fe40000726670 */
[----:B-1----:R-:W1:Y:S04]  /*c790*/  SHFL.IDX PT, R14, R44, 0x2, 0x181f ;  /* 0x00581f002c0e7f89 */ /* 0x002e6800000e0000 */
[----:B------:R-:W4:Y:S07]  /*c7a0*/  SHFL.IDX PT, R9, R45, 0x2, 0x181f ;  /* 0x00581f002d097f89 */ /* 0x000f2e00000e0000 */
[C---:B------:R-:W-:Y:S01]  /*c7b0*/  @!P1 IMAD.SHL.U32 R29, R16.reuse, 0x2, RZ ;  /* 0x00000002101d9824 */ /* 0x040fe200078e00ff */
[----:B------:R-:W-:-:S04]  /*c7c0*/  @!P1 SHF.L.U64.HI R28, R16, 0x1, R17 ;  /* 0x00000001101c9819 */ /* 0x000fc80000010211 */
[----:B0-----:R-:W-:-:S05]  /*c7d0*/  @!P1 IADD3 R8, P2, R8, R29, RZ ;  /* 0x0000001d08089210 */ /* 0x001fca0007f5e0ff */
[----:B---3--:R-:W-:Y:S02]  /*c7e0*/  @!P1 IMAD.X R3, R3, 0x1, R28, P2 ;  /* 0x0000000103039824 */ /* 0x008fe400010e061c */
[----:B------:R-:W-:Y:S02]  /*c7f0*/  @!P1 IMAD.MOV.U32 R32, RZ, RZ, R8 ;  /* 0x000000ffff209224 */ /* 0x000fe400078e0008 */
[----:B------:R-:W-:-:S06]  /*c800*/  @!P1 IMAD.MOV.U32 R33, RZ, RZ, R3 ;  /* 0x000000ffff219224 */ /* 0x000fcc00078e0003 */
[----:B------:R-:W3:Y:S01]  /*c810*/  @!P1 LD.E.128 R32, desc[UR54][R32.64] ;  /* 0x0000003620209980 */ /* 0x000ee2000c101d00 */
[----:B-1----:R-:W-:-:S05]  /*c820*/  @!P1 IADD3 R14, P2, R14, R29, RZ ;  /* 0x0000001d0e0e9210 */ /* 0x002fca0007f5e0ff */
[----:B----4-:R-:W-:-:S04]  /*c830*/  @!P1 IMAD.X R9, R9, 0x1, R28, P2 ;  /* 0x0000000109099824 */ /* 0x010fc800010e061c */
[----:B------:R-:W-:-:S05]  /*c840*/  @!P1 IMAD.MOV.U32 R15, RZ, RZ, R9 ;  /* 0x000000ffff0f9224 */ /* 0x000fca00078e0009 */
[----:B------:R-:W4:Y:S01]  /*c850*/  @!P1 LD.E.128 R28, desc[UR54][R14.64] ;  /* 0x000000360e1c9980 */ /* 0x000f22000c101d00 */
[----:B------:R-:W-:Y:S02]  /*c860*/  CS2R R54, SRZ ;  /* 0x0000000000367805 */ /* 0x000fe4000001ff00 */
[----:B------:R-:W-:Y:S02]  /*c870*/  CS2R R56, SRZ ;  /* 0x0000000000387805 */ /* 0x000fe4000001ff00 */
[----:B------:R-:W-:Y:S02]  /*c880*/  CS2R R38, SRZ ;  /* 0x0000000000267805 */ /* 0x000fe4000001ff00 */
[----:B------:R-:W-:Y:S01]  /*c890*/  CS2R R40, SRZ ;  /* 0x0000000000287805 */ /* 0x000fe2000001ff00 */
[----:B---3--:R-:W-:Y:S02]  /*c8a0*/  @!P1 IMAD.MOV.U32 R54, RZ, RZ, R32 ;  /* 0x000000ffff369224 */ /* 0x008fe400078e0020 */
[----:B------:R-:W-:Y:S01]  /*c8b0*/  @!P1 IMAD.MOV.U32 R55, RZ, RZ, R33 ;  /* 0x000000ffff379224 */ /* 0x000fe200078e0021 */
[----:B------:R0:W1:Y:S01]  /*c8c0*/  SHFL.IDX PT, R32, R10, 0x3, 0x181f ;  /* 0x00781f000a207f89 */ /* 0x00006200000e0000 */
[----:B------:R-:W-:-:S02]  /*c8d0*/  IMAD.MOV.U32 R3, RZ, RZ, R54 ;  /* 0x000000ffff037224 */ /* 0x000fc400078e0036 */
[----:B------:R-:W-:Y:S01]  /*c8e0*/  @!P1 IMAD.MOV.U32 R56, RZ, RZ, R34 ;  /* 0x000000ffff389224 */ /* 0x000fe200078e0022 */
[----:B------:R3:W1:Y:S01]  /*c8f0*/  SHFL.IDX PT, R33, R45, 0x3, 0x181f ;  /* 0x00781f002d217f89 */ /* 0x00066200000e0000 */
[----:B------:R-:W-:Y:S01]  /*c900*/  IMAD.MOV.U32 R8, RZ, RZ, R55 ;  /* 0x000000ffff087224 */ /* 0x000fe200078e0037 */
[----:B------:R-:W-:Y:S01]  /*c910*/  PRMT R68, R3, 0x7610, R68 ;  /* 0x0000761003447816 */ /* 0x000fe20000000044 */
[----:B------:R-:W-:Y:S01]  /*c920*/  @!P1 IMAD.MOV.U32 R57, RZ, RZ, R35 ;  /* 0x000000ffff399224 */ /* 0x000fe200078e0023 */
[----:B------:R3:W1:Y:S02]  /*c930*/  SHFL.IDX PT, R3, R43, 0x3, 0x181f ;  /* 0x00781f002b037f89 */ /* 0x00066400000e0000 */
[----:B------:R-:W-:Y:S01]  /*c940*/  PRMT R69, R8, 0x7610, R69 ;  /* 0x0000761008457816 */ /* 0x000fe20000000045 */
[----:B------:R-:W-:Y:S01]  /*c950*/  IMAD.MOV.U32 R8, RZ, RZ, R56 ;  /* 0x000000ffff087224 */ /* 0x000fe200078e0038 */
[----:B------:R3:W1:Y:S01]  /*c960*/  SHFL.IDX PT, R34, R44, 0x3, 0x181f ;  /* 0x00781f002c227f89 */ /* 0x00066200000e0000 */
[----:B------:R-:W-:Y:S01]  /*c970*/  IMAD.MOV.U32 R9, RZ, RZ, R57 ;  /* 0x000000ffff097224 */ /* 0x000fe200078e0039 */
[----:B----4-:R-:W-:Y:S01]  /*c980*/  @!P1 MOV R41, R31 ;  /* 0x0000001f00299202 */ /* 0x010fe20000000f00 */
[----:B------:R-:W-:Y:S01]  /*c990*/  @!P1 IMAD.MOV.U32 R38, RZ, RZ, R28 ;  /* 0x000000ffff269224 */ /* 0x000fe200078e001c */
[----:B------:R-:W-:Y:S01]  /*c9a0*/  PRMT R48, R8, 0x7610, R48 ;  /* 0x0000761008307816 */ /* 0x000fe20000000030 */
[----:B------:R-:W-:Y:S01]  /*c9b0*/  @!P1 IMAD.MOV.U32 R39, RZ, RZ, R29 ;  /* 0x000000ffff279224 */ /* 0x000fe200078e001d */
[----:B------:R-:W-:Y:S01]  /*c9c0*/  PRMT R49, R9, 0x7610, R49 ;  /* 0x0000761009317816 */ /* 0x000fe20000000031 */
[----:B------:R-:W-:-:S02]  /*c9d0*/  @!P1 IMAD.MOV.U32 R40, RZ, RZ, R30 ;  /* 0x000000ffff289224 */ /* 0x000fc400078e001e */
[----:B------:R-:W-:Y:S02]  /*c9e0*/  IMAD.MOV.U32 R8, RZ, RZ, R38 ;  /* 0x000000ffff087224 */ /* 0x000fe400078e0026 */
[----:B------:R-:W-:Y:S02]  /*c9f0*/  IMAD.MOV.U32 R9, RZ, RZ, R39 ;  /* 0x000000ffff097224 */ /* 0x000fe400078e0027 */
[----:B0-----:R-:W-:Y:S01]  /*ca00*/  IMAD.MOV.U32 R10, RZ, RZ, R40 ;  /* 0x000000ffff0a7224 */ /* 0x001fe200078e0028 */
[----:B------:R-:W-:Y:S01]  /*ca10*/  PRMT R72, R8, 0x7610, R72 ;  /* 0x0000761008487816 */ /* 0x000fe20000000048 */
[----:B------:R-:W-:Y:S01]  /*ca20*/  IMAD.MOV.U32 R11, RZ, RZ, R41 ;  /* 0x000000ffff0b7224 */ /* 0x000fe200078e0029 */
[----:B------:R-:W-:Y:S02]  /*ca30*/  PRMT R73, R9, 0x7610, R73 ;  /* 0x0000761009497816 */ /* 0x000fe40000000049 */
[----:B------:R-:W-:Y:S02]  /*ca40*/  CS2R R8, SRZ ;  /* 0x0000000000087805 */ /* 0x000fe4000001ff00 */
[----:B------:R-:W-:-:S02]  /*ca50*/  PRMT R74, R10, 0x7610, R74 ;  /* 0x000076100a4a7816 */ /* 0x000fc4000000004a */
[----:B---3--:R-:W-:-:S07]  /*ca60*/  PRMT R75, R11, 0x7610, R75 ;  /* 0x000076100b4b7816 */ /* 0x008fce000000004b */
.L_x_8699:
[----:B------:R-:W-:Y:S01]  /*ca70*/  VIADD R59, R59, 0x60 ;  /* 0x000000603b3b7836 */ /* 0x000fe20000000000 */
[----:B------:R-:W-:Y:S01]  /*ca80*/  BSSY B1, `(.L_x_8349) ;  /* 0x0000012000017945 */ /* 0x000fe20003800000 */
[----:B------:R-:W-:Y:S02]  /*ca90*/  CS2R R10, SRZ ;  /* 0x00000000000a7805 */ /* 0x000fe4000001ff00 */
[----:B--2---:R-:W-:Y:S02]  /*caa0*/  CS2R R12, SRZ ;  /* 0x00000000000c7805 */ /* 0x004fe4000001ff00 */
[----:B------:R-:W-:Y:S02]  /*cab0*/  CS2R R14, SRZ ;  /* 0x00000000000e7805 */ /* 0x000fe4000001ff00 */
[----:B------:R-:W-:-:S13]  /*cac0*/  ISETP.GE.AND P1, PT, R59, R0, PT ;  /* 0x000000003b00720c */ /* 0x000fda0003f26270 */
[----:B------:R-:W-:Y:S05]  /*cad0*/  @P1 BRA `(.L_x_8350) ;  /* 0x0000000000301947 */ /* 0x000fea0003800000 */
[----:B------:R-:W-:Y:S02]  /*cae0*/  CS2R R10, SRZ ;  /* 0x00000000000a7805 */ /* 0x000fe4000001ff00 */
[----:B------:R-:W-:Y:S02]  /*caf0*/  CS2R R12, SRZ ;  /* 0x00000000000c7805 */ /* 0x000fe4000001ff00 */
[----:B------:R-:W-:Y:S01]  /*cb00*/  CS2R R14, SRZ ;  /* 0x00000000000e7805 */ /* 0x000fe2000001ff00 */
[----:B------:R-:W-:Y:S06]  /*cb10*/  @P0 BRA `(.L_x_8350) ;  /* 0x0000000000200947 */ /* 0x000fec0003800000 */
[C---:B------:R-:W-:Y:S01]  /*cb20*/  IMAD.SHL.U32 R9, R16.reuse, 0x2, RZ ;  /* 0x0000000210097824 */ /* 0x040fe200078e00ff */
[----:B------:R-:W-:-:S04]  /*cb30*/  SHF.L.U64.HI R10, R16, 0x1, R17 ;  /* 0x00000001100a7819 */ /* 0x000fc80000010211 */
[-C--:B-1----:R-:W-:Y:S02]  /*cb40*/  IADD3 R12, P1, R32, R9.reuse, RZ ;  /* 0x00000009200c7210 */ /* 0x082fe40007f3e0ff */
[----:B------:R-:W-:-:S03]  /*cb50*/  IADD3 R8, P2, R34, R9, RZ ;  /* 0x0000000922087210 */ /* 0x000fc60007f5e0ff */
[--C-:B------:R-:W-:Y:S02]  /*cb60*/  IMAD.X R13, R3, 0x1, R10.reuse, P1 ;  /* 0x00000001030d7824 */ /* 0x100fe400008e060a */
[----:B------:R-:W-:-:S04]  /*cb70*/  IMAD.X R9, R33, 0x1, R10, P2 ;  /* 0x0000000121097824 */ /* 0x000fc800010e060a */
[----:B------:R-:W5:Y:S04]  /*cb80*/  LD.E.128 R12, desc[UR54][R12.64] ;  /* 0x000000360c0c7980 */ /* 0x000f68000c101d00 */
[----:B------:R-:W5:Y:S02]  /*cb90*/  LD.E.128 R8, desc[UR54][R8.64] ;  /* 0x0000003608087980 */ /* 0x000f64000c101d00 */
.L_x_8350:
[----:B------:R-:W-:Y:S05]  /*cba0*/  BSYNC B1 ;  /* 0x0000000000017941 */ /* 0x000fea0003800000 */
.L_x_8349:
[----:B------:R-:W-:Y:S01]  /*cbb0*/  ULEA.HI UR4, UR37, UR37, URZ, 0x1 ;  /* 0x0000002525047291 */ /* 0x000fe2000f8f083f */
[----:B------:R-:W-:Y:S01]  /*cbc0*/  VIADDMNMX R0, R0, -R193, 0x80, PT ;  /* 0x0000008000007446 */ /* 0x000fe200038009c1 */
[----:B-1---5:R-:W-:Y:S01]  /*cbd0*/  IMAD.MOV.U32 R3, RZ, RZ, R8 ;  /* 0x000000ffff037224 */ /* 0x022fe200078e0008 */
[----:B------:R-:W-:Y:S01]  /*cbe0*/  BSSY B1, `(.L_x_8351) ;  /* 0x0000018000017945 */ /* 0x000fe20003800000 */
[----:B------:R-:W-:Y:S01]  /*cbf0*/  ULOP3.LUT UR4, UR4, 0xfffffffe, URZ, 0xc0, !UPT ;  /* 0xfffffffe04047892 */ /* 0x000fe2000f8ec03f */
[----:B------:R-:W-:Y:S01]  /*cc00*/  IMAD.MOV.U32 R28, RZ, RZ, R9 ;  /* 0x000000ffff1c7224 */ /* 0x000fe200078e0009 */
[-C--:B------:R-:W-:Y:S01]  /*cc10*/  ISETP.GE.OR P3, PT, R188, R0.reuse, P0 ;  /* 0x00000000bc00720c */ /* 0x080fe20000766670 */
[----:B------:R-:W-:Y:S01]  /*cc20*/  IMAD.MOV.U32 R30, RZ, RZ, R13 ;  /* 0x000000ffff1e7224 */ /* 0x000fe200078e000d */
[----:B------:R-:W-:Y:S01]  /*cc30*/  UIADD3 UR4, UR37, -UR4, URZ ;  /* 0x8000000425047290 */ /* 0x000fe2000fffe03f */
[-C--:B------:R-:W-:Y:S02]  /*cc40*/  ISETP.GE.OR P2, PT, R217, R0.reuse, P0 ;  /* 0x00000000d900720c */ /* 0x080fe40000746670 */
[----:B------:R-:W-:-:S02]  /*cc50*/  ISETP.GE.OR P1, PT, R216, R0, P0 ;  /* 0x00000000d800720c */ /* 0x000fc40000726670 */
[----:B------:R-:W-:Y:S01]  /*cc60*/  ISETP.GE.OR P0, PT, R215, R0, P0 ;  /* 0x00000000d700720c */ /* 0x000fe20000706670 */
        /* <DEDUP_REMOVED lines=9> */
[----:B------:R-:W0:Y:S01]  /*cd00*/  SYNCS.PHASECHK.TRANS64.TRYWAIT P4, [R18+URZ+0x28800], R29 ;  /* 0x0288001d120075a7 */ /* 0x000e22000808017f */
[----:B------:R-:W-:Y:S01]  /*cd10*/  PRMT R59, R3, 0x7610, R59 ;  /* 0x00007610033b7816 */ /* 0x000fe2000000003b */
[----:B------:R-:W-:Y:S01]  /*cd20*/  IMAD.MOV.U32 R3, RZ, RZ, R15 ;  /* 0x000000ffff037224 */ /* 0x000fe200078e000f */
[----:B------:R-:W-:-:S02]  /*cd30*/  PRMT R70, R28, 0x7610, R70 ;  /* 0x000076101c467816 */ /* 0x000fc40000000046 */
[----:B------:R-:W-:Y:S01]  /*cd40*/  PRMT R71, R30, 0x7610, R71 ;  /* 0x000076101e477816 */ /* 0x000fe20000000047 */
[----:B0-----:R-:W-:Y:S06]  /*cd50*/  @!P4 BRA `(.L_x_8352) ;  /* 0x000001b800a4c947 */ /* 0x001fec0003800000 */
.L_x_8700:
[----:B------:R-:W-:Y:S05]  /*cd60*/  BSYNC B1 ;  /* 0x0000000000017941 */ /* 0x000fea0003800000 */
.L_x_8351:
[----:B------:R-:W-:Y:S04]  /*cd70*/  BSSY B1, `(.L_x_8353) ;  /* 0x0000069000017945 */ /* 0x000fe80003800000 */
[----:B------:R-:W-:Y:S05]  /*cd80*/  @P3 BRA `(.L_x_8354) ;  /* 0x00000004009c3947 */ /* 0x000fea0003800000 */
[----:B------:R-:W-:Y:S02]  /*cd90*/  LEA.HI R28, R58, R207, RZ, 0x1d ;  /* 0x000000cf3a1c7211 */ /* 0x000fe400078fe8ff */
[--C-:B------:R-:W-:Y:S02]  /*cda0*/  SHF.R.U64 R87, R50, 0x10, R51.reuse ;  /* 0x0000001032577819 */ /* 0x100fe40000001233 */
[----:B------:R-:W-:Y:S01]  /*cdb0*/  SHF.R.S32.HI R31, RZ, 0x1f, R28 ;  /* 0x0000001fff1f7819 */ /* 0x000fe2000001141c */
[----:B0-----:R-:W-:Y:S01]  /*cdc0*/  IMAD.SHL.U32 R29, R28, 0x8, RZ ;  /* 0x000000081c1d7824 */ /* 0x001fe200078e00ff */
[----:B------:R-:W-:Y:S02]  /*cdd0*/  SHF.R.U32.HI R50, RZ, 0x10, R51 ;  /* 0x00000010ff327819 */ /* 0x000fe40000011633 */
[----:B------:R-:W-:Y:S02]  /*cde0*/  LEA.HI R31, R31, R28, RZ, 0x3 ;  /* 0x0000001c1f1f7211 */ /* 0x000fe400078f18ff */
[----:B------:R-:W-:-:S02]  /*cdf0*/  LOP3.LUT R29, R29, 0x38, RZ, 0xc0, !PT ;  /* 0x000000381d1d7812 */ /* 0x000fc400078ec0ff */
[----:B------:R-:W-:Y:S01]  /*ce00*/  SHF.R.U64 R51, R20, 0x10, R21 ;  /* 0x0000001014337819 */ /* 0x000fe20000001215 */
[----:B------:R-:W-:Y:S01]  /*ce10*/  IMAD.SHL.U32 R31, R31, 0x400, RZ ;  /* 0x000004001f1f7824 */ /* 0x000fe200078e00ff */
[----:B------:R-:W-:Y:S02]  /*ce20*/  LOP3.LUT R28, R29, 0x1c0, R222, 0xf8, !PT ;  /* 0x000001c01d1c7812 */ /* 0x000fe400078ef8de */
[----:B------:R-:W-:Y:S02]  /*ce30*/  SHF.R.U64 R83, R52, 0x10, R53 ;  /* 0x0000001034537819 */ /* 0x000fe40000001235 */
[----:B------:R-:W-:Y:S02]  /*ce40*/  LOP3.LUT R28, R28, R203, RZ, 0x3c, !PT ;  /* 0x000000cb1c1c7212 */ /* 0x000fe400078e3cff */
[----:B------:R-:W-:Y:S02]  /*ce50*/  LOP3.LUT R31, R31, 0x7fffe000, RZ, 0xc0, !PT ;  /* 0x7fffe0001f1f7812 */ /* 0x000fe400078ec0ff */
[----:B------:R-:W-:-:S02]  /*ce60*/  SHF.R.U32.HI R20, RZ, 0x10, R21 ;  /* 0x00000010ff147819 */ /* 0x000fc40000011615 */
[----:B------:R-:W-:Y:S02]  /*ce70*/  IADD3 R33, R28, R31, R204 ;  /* 0x0000001f1c217210 */ /* 0x000fe40007ffe0cc */
[----:B------:R-:W0:Y:S01]  /*ce80*/  LDS.128 R28, [R205] ;  /* 0x00000000cd1c7984 */ /* 0x000e220000000c00 */
[----:B------:R-:W-:Y:S02]  /*ce90*/  PRMT R78, R78, 0x5410, R51 ;  /* 0x000054104e4e7816 */ /* 0x000fe40000000033 */
        /* <DEDUP_REMOVED lines=8> */
[----:B------:R-:W-:-:S02]  /*cf20*/  SHF.R.U64 R21, R36, 0x10, R37 ;  /* 0x0000001024157819 */ /* 0x000fc40000001225 */
[----:B------:R-:W-:Y:S02]  /*cf30*/  SHF.R.U32.HI R85, RZ, 0x10, R37 ;  /* 0x00000010ff557819 */ /* 0x000fe40000011625 */
[----:B------:R-:W-:Y:S02]  /*cf40*/  PRMT R77, R77, 0x5410, R50 ;  /* 0x000054104d4d7816 */ /* 0x000fe40000000032 */
[----:B------:R-:W-:Y:S02]  /*cf50*/  PRMT R82, R47, 0x5410, R82 ;  /* 0x000054102f527816 */ /* 0x000fe40000000052 */
[----:B------:R-:W-:Y:S01]  /*cf60*/  PRMT R84, R80, 0x5410, R21 ;  /* 0x0000541050547816 */ /* 0x000fe20000000015 */
[----:B------:R-:W-:Y:S01]  /*cf70*/  IMAD.U32 R80, R83, 0x10000, RZ ;  /* 0x0001000053507824 */ /* 0x000fe200078e00ff */
[----:B------:R-:W-:Y:S02]  /*cf80*/  PRMT R85, R86, 0x5410, R85 ;  /* 0x0000541056557816 */ /* 0x000fe40000000055 */
[----:B------:R-:W-:-:S02]  /*cf90*/  LOP3.LUT R78, R78, 0xffff0000, RZ, 0xc0, !PT ;  /* 0xffff00004e4e7812 */ /* 0x000fc400078ec0ff */
[----:B------:R-:W-:Y:S01]  /*cfa0*/  LOP3.LUT R76, R76, 0xffff0000, RZ, 0xc0, !PT ;  /* 0xffff00004c4c7812 */ /* 0x000fe200078ec0ff */
[----:B------:R-:W-:Y:S01]  /*cfb0*/  IMAD.U32 R86, R85, 0x10000, RZ ;  /* 0x0001000055567824 */ /* 0x000fe200078e00ff */
        /* <DEDUP_REMOVED lines=17> */
[----:B------:R-:W-:Y:S01]  /*d0d0*/  FFMA.FTZ R87, R20, R53, -R87 ;  /* 0x0000003514577223 */ /* 0x000fe20000010857 */
[----:B------:R-:W-:Y:S01]  /*d0e0*/  FMUL.FTZ R53, R47, R80 ;  /* 0x000000502f357220 */ /* 0x000fe20000410000 */
[----:B------:R-:W-:-:S02]  /*d0f0*/  IMAD.U32 R51, R35, 0x10000, RZ ;  /* 0x0001000023337824 */ /* 0x000fc400078e00ff */
[----:B------:R-:W-:Y:S01]  /*d100*/  FFMA.FTZ R91, R20, R79, R91 ;  /* 0x0000004f145b7223 */ /* 0x000fe2000001005b */
[----:B------:R-:W-:Y:S02]  /*d110*/  IMAD.U32 R20, R82, 0x10000, RZ ;  /* 0x0001000052147824 */ /* 0x000fe400078e00ff */
[-C--:B------:R-:W-:Y:S01]  /*d120*/  FMUL.FTZ R47, R47, R46.reuse ;  /* 0x0000002e2f2f7220 */ /* 0x080fe20000410000 */
[C---:B------:R-:W-:Y:S01]  /*d130*/  FFMA.FTZ R53, R36.reuse, R46, -R53 ;  /* 0x0000002e24357223 */ /* 0x040fe20000010835 */
[C---:B------:R-:W-:Y:S01]  /*d140*/  FMUL.FTZ R46, R51.reuse, R86 ;  /* 0x00000056332e7220 */ /* 0x040fe20000410000 */
[----:B------:R-:W-:Y:S01]  /*d150*/  FMUL.FTZ R79, R51, R20 ;  /* 0x00000014334f7220 */ /* 0x000fe20000410000 */
[----:B------:R-:W-:Y:S01]  /*d160*/  FFMA.FTZ R47, R36, R80, R47 ;  /* 0x00000050242f7223 */ /* 0x000fe2000001002f */
[C---:B------:R-:W-:Y:S01]  /*d170*/  FMUL.FTZ R36, R32.reuse, R76 ;  /* 0x0000004c20247220 */ /* 0x040fe20000410000 */
[----:B------:R-:W-:Y:S01]  /*d180*/  FFMA.FTZ R51, R37, R20, -R46 ;  /* 0x0000001425337223 */ /* 0x000fe2000001082e */
[----:B------:R-:W-:Y:S01]  /*d190*/  FMUL.FTZ R20, R32, R78 ;  /* 0x0000004e20147220 */ /* 0x000fe20000410000 */
[----:B------:R-:W-:-:S02]  /*d1a0*/  IMAD.U32 R50, R34, 0x10000, RZ ;  /* 0x0001000022327824 */ /* 0x000fc400078e00ff */
[C---:B------:R-:W-:Y:S01]  /*d1b0*/  FFMA.FTZ R36, R21.reuse, R78, R36 ;  /* 0x0000004e15247223 */ /* 0x040fe20000010024 */
[----:B------:R-:W-:Y:S02]  /*d1c0*/  IMAD.U32 R32, R84, 0x10000, RZ ;  /* 0x0001000054207824 */ /* 0x000fe400078e00ff */
[----:B------:R-:W-:Y:S01]  /*d1d0*/  FFMA.FTZ R76, R21, R76, -R20 ;  /* 0x0000004c154c7223 */ /* 0x000fe20000010814 */
[----:B------:R-:W-:Y:S02]  /*d1e0*/  IMAD.U32 R20, R52, 0x10000, RZ ;  /* 0x0001000034147824 */ /* 0x000fe400078e00ff */
[----:B------:R-:W-:Y:S01]  /*d1f0*/  FFMA.FTZ R79, R37, R86, R79 ;  /* 0x00000056254f7223 */ /* 0x000fe2000001004f */
[----:B------:R-:W-:Y:S01]  /*d200*/  FMUL.FTZ R78, R50, R32 ;  /* 0x00000020324e7220 */ /* 0x000fe20000410000 */
[C---:B------:R-:W-:Y:S01]  /*d210*/  FMUL.FTZ R37, R33.reuse, R83 ;  /* 0x0000005321257220 */ /* 0x040fe20000410000 */
[-C--:B------:R-:W-:Y:S01]  /*d220*/  FMUL.FTZ R80, R33, R77.reuse ;  /* 0x0000004d21507220 */ /* 0x080fe20000410000 */
[----:B------:R-:W-:Y:S01]  /*d230*/  LOP3.LUT R34, R34, 0xffff0000, RZ, 0xc0, !PT ;  /* 0xffff000022227812 */ /* 0x000fe200078ec0ff */
[-C--:B------:R-:W-:Y:S01]  /*d240*/  FMUL.FTZ R50, R50, R20.reuse ;  /* 0x0000001432327220 */ /* 0x080fe20000410000 */
[----:B------:R-:W-:Y:S01]  /*d250*/  FFMA.FTZ R78, R29, R20, -R78 ;  /* 0x000000141d4e7223 */ /* 0x000fe2000001084e */
[----:B------:R-:W-:Y:S01]  /*d260*/  LOP3.LUT R33, R84, 0xffff0000, RZ, 0xc0, !PT ;  /* 0xffff000054217812 */ /* 0x000fe200078ec0ff */
[----:B------:R-:W-:Y:S01]  /*d270*/  FFMA.FTZ R46, R28, R77, -R37 ;  /* 0x0000004d1c2e7223 */ /* 0x000fe20000010825 */
        /* <DEDUP_REMOVED lines=8> */
[----:B------:R-:W-:Y:S01]  /*d300*/  F2FP.BF16.F32.PACK_AB R32, R36, R91 ;  /* 0x0000005b2420723e */ /* 0x000fe200000010ff */
[C---:B------:R-:W-:Y:S01]  /*d310*/  FMUL.FTZ R28, R35.reuse, R20 ;  /* 0x00000014231c7220 */ /* 0x040fe20000410000 */
[C---:B------:R-:W-:Y:S01]  /*d320*/  FFMA.FTZ R21, R30.reuse, R21, -R29 ;  /* 0x000000151e157223 */ /* 0x040fe2000001081d */
        /* <DEDUP_REMOVED lines=8> */
[----:B------:R-:W-:Y:S02]  /*d3b0*/  F2FP.BF16.F32.PACK_AB R31, R82, R51 ;  /* 0x00000033521f723e */ /* 0x000fe400000010ff */
[----:B------:R-:W-:Y:S02]  /*d3c0*/  F2FP.BF16.F32.PACK_AB R33, R80, R47 ;  /* 0x0000002f5021723e */ /* 0x000fe400000010ff */
[----:B------:R-:W-:Y:S01]  /*d3d0*/  F2FP.BF16.F32.PACK_AB R35, R20, R79 ;  /* 0x0000004f1423723e */ /* 0x000fe200000010ff */
[----:B------:R1:W-:Y:S04]  /*d3e0*/  STS.128 [R205], R28 ;  /* 0x0000001ccd007388 */ /* 0x0003e80000000c00 */
[----:B------:R1:W-:Y:S02]  /*d3f0*/  STS.128 [R81+0x10400], R32 ;  /* 0x0104002051007388 */ /* 0x0003e40000000c00 */
.L_x_8354:
[----:B------:R-:W-:Y:S05]  /*d400*/  BSYNC B1 ;  /* 0x0000000000017941 */ /* 0x000fea0003800000 */
.L_x_8353:
[----:B------:R-:W-:Y:S04]  /*d410*/  BSSY B1, `(.L_x_8355) ;  /* 0x0000068000017945 */ /* 0x000fe80003800000 */
[----:B------:R-:W-:Y:S05]  /*d420*/  @P2 BRA `(.L_x_8356) ;  /* 0x0000000400982947 */ /* 0x000fea0003800000 */
[----:B------:R-:W-:Y:S02]  /*d430*/  LEA.HI R20, R58, R207, RZ, 0x1d ;  /* 0x000000cf3a147211 */ /* 0x000fe400078fe8ff */
[--C-:B------:R-:W-:Y:S02]  /*d440*/  SHF.R.U64 R37, R6, 0x10, R7.reuse ;  /* 0x0000001006257819 */ /* 0x100fe40000001207 */
[----:B------:R-:W-:Y:S01]  /*d450*/  SHF.R.S32.HI R21, RZ, 0x1f, R20 ;  /* 0x0000001fff157819 */ /* 0x000fe20000011414 */
[----:B-1----:R-:W-:Y:S01]  /*d460*/  IMAD.SHL.U32 R28, R20, 0x8, RZ ;  /* 0x00000008141c7824 */ /* 0x002fe200078e00ff */
[----:B------:R-:W-:Y:S02]  /*d470*/  SHF.R.U32.HI R6, RZ, 0x10, R7 ;  /* 0x00000010ff067819 */ /* 0x000fe40000011607 */
[----:B------:R-:W-:Y:S02]  /*d480*/  LEA.HI R21, R21, R20, RZ, 0x3 ;  /* 0x0000001415157211 */ /* 0x000fe400078f18ff */
[----:B------:R-:W-:-:S02]  /*d490*/  LOP3.LUT R20, R199, 0x38, R28, 0xf8, !PT ;  /* 0x00000038c7147812 */ /* 0x000fc400078ef81c */
[----:B------:R-:W-:Y:S01]  /*d4a0*/  SHF.R.U64 R7, R24, 0x10, R25 ;  /* 0x0000001018077819 */ /* 0x000fe20000001219 */
[----:B------:R-:W-:Y:S01]  /*d4b0*/  IMAD.SHL.U32 R28, R21, 0x400, RZ ;  /* 0x00000400151c7824 */ /* 0x000fe200078e00ff */
[----:B------:R-:W-:Y:S02]  /*d4c0*/  LOP3.LUT R21, R20, R225, RZ, 0x3c, !PT ;  /* 0x000000e114157212 */ /* 0x000fe400078e3cff */
[----:B------:R-:W-:Y:S02]  /*d4d0*/  SHF.R.U64 R47, R4, 0x10, R5 ;  /* 0x00000010042f7819 */ /* 0x000fe40000001205 */
[----:B------:R-:W-:Y:S02]  /*d4e0*/  LOP3.LUT R28, R28, 0x7fffe000, RZ, 0xc0, !PT ;  /* 0x7fffe0001c1c7812 */ /* 0x000fe400078ec0ff */
[----:B------:R-:W-:Y:S02]  /*d4f0*/  PRMT R60, R60, 0x5410, R7 ;  /* 0x000054103c3c7816 */ /* 0x000fe40000000007 */
[----:B------:R-:W-:-:S02]  /*d500*/  IADD3 R21, R21, R28, R202 ;  /* 0x0000001c15157210 */ /* 0x000fc40007ffe0ca */
[----:B0-----:R-:W0:Y:S01]  /*d510*/  LDS.128 R28, [R214] ;  /* 0x00000000d61c7984 */ /* 0x001e220000000c00 */
[----:B------:R-:W-:Y:S02]  /*d520*/  SHF.R.U32.HI R4, RZ, 0x10, R5 ;  /* 0x00000010ff047819 */ /* 0x000fe40000011605 */
[----:B------:R-:W-:Y:S01]  /*d530*/  IMAD R21, R21, 0x2, R18 ;  /* 0x0000000215157824 */ /* 0x000fe200078e0212 */
[----:B------:R-:W-:Y:S02]  /*d540*/  SHF.R.U32.HI R24, RZ, 0x10, R25 ;  /* 0x00000010ff187819 */ /* 0x000fe40000011619 */
[----:B------:R-:W-:Y:S02]  /*d550*/  SHF.R.U64 R5, R26, 0x10, R27 ;  /* 0x000000101a057819 */ /* 0x000fe4000000121b */
[----:B------:R-:W1:Y:S01]  /*d560*/  LDS.128 R32, [R21+0x10400] ;  /* 0x0104000015207984 */ /* 0x000e620000000c00 */
[----:B------:R-:W-:Y:S02]  /*d570*/  PRMT R64, R64, 0x5410, R47 ;  /* 0x0000541040407816 */ /* 0x000fe4000000002f */
[----:B------:R-:W-:Y:S01]  /*d580*/  PRMT R66, R66, 0x5410, R37 ;  /* 0x0000541042427816 */ /* 0x000fe20000000025 */
[----:B------:R-:W-:Y:S01]  /*d590*/  IMAD.U32 R37, R60, 0x10000, RZ ;  /* 0x000100003c257824 */ /* 0x000fe200078e00ff */
        /* <DEDUP_REMOVED lines=8> */
[----:B------:R-:W-:Y:S01]  /*d620*/  LOP3.LUT R64, R64, 0xffff0000, RZ, 0xc0, !PT ;  /* 0xffff000040407812 */ /* 0x000fe200078ec0ff */
[C---:B0-----:R-:W-:Y:S01]  /*d630*/  IMAD.U32 R4, R28.reuse, 0x10000, RZ ;  /* 0x000100001c047824 */ /* 0x041fe200078e00ff */
[----:B------:R-:W-:Y:S01]  /*d640*/  LOP3.LUT R5, R28, 0xffff0000, RZ, 0xc0, !PT ;  /* 0xffff00001c057812 */ /* 0x000fe200078ec0ff */
[C---:B------:R-:W-:Y:S01]  /*d650*/  IMAD.U32 R7, R30.reuse, 0x10000, RZ ;  /* 0x000100001e077824 */ /* 0x040fe200078e00ff */
[----:B------:R-:W-:Y:S01]  /*d660*/  LOP3.LUT R20, R30, 0xffff0000, RZ, 0xc0, !PT ;  /* 0xffff00001e147812 */ /* 0x000fe200078ec0ff */
[C---:B------:R-:W-:Y:S01]  /*d670*/  IMAD.U32 R6, R29.reuse, 0x10000, RZ ;  /* 0x000100001d067824 */ /* 0x040fe200078e00ff */
[----:B------:R-:W-:-:S02]  /*d680*/  LOP3.LUT R28, R29, 0xffff0000, RZ, 0xc0, !PT ;  /* 0xffff00001d1c7812 */ /* 0x000fc400078ec0ff */
[----:B------:R-:W-:Y:S01]  /*d690*/  SHF.L.U32 R24, R31, 0x10, RZ ;  /* 0x000000101f187819 */ /* 0x000fe200000006ff */
[C---:B-1----:R-:W-:Y:S01]  /*d6a0*/  IMAD.U32 R25, R32.reuse, 0x10000, RZ ;  /* 0x0001000020197824 */ /* 0x042fe200078e00ff */
[----:B------:R-:W-:Y:S01]  /*d6b0*/  LOP3.LUT R26, R32, 0xffff0000, RZ, 0xc0, !PT ;  /* 0xffff0000201a7812 */ /* 0x000fe200078ec0ff */
[C---:B------:R-:W-:Y:S01]  /*d6c0*/  IMAD.U32 R27, R33.reuse, 0x10000, RZ ;  /* 0x00010000211b7824 */ /* 0x040fe200078e00ff */
[----:B------:R-:W-:Y:S01]  /*d6d0*/  LOP3.LUT R32, R33, 0xffff0000, RZ, 0xc0, !PT ;  /* 0xffff000021207812 */ /* 0x000fe200078ec0ff */
[C---:B------:R-:W-:Y:S01]  /*d6e0*/  FMUL.FTZ R47, R25.reuse, R37 ;  /* 0x00000025192f7220 */ /* 0x040fe20000410000 */
[-C--:B------:R-:W-:Y:S01]  /*d6f0*/  FMUL.FTZ R51, R25, R36.reuse ;  /* 0x0000002419337220 */ /* 0x080fe20000410000 */
[----:B------:R-:W-:Y:S01]  /*d700*/  LOP3.LUT R30, R31, 0xffff0000, RZ, 0xc0, !PT ;  /* 0xffff00001f1e7812 */ /* 0x000fe200078ec0ff */
[----:B------:R-:W-:Y:S02]  /*d710*/  IMAD.U32 R33, R35, 0x10000, RZ ;  /* 0x0001000023217824 */ /* 0x000fe400078e00ff */
[----:B------:R-:W-:Y:S01]  /*d720*/  FFMA.FTZ R47, R4, R36, -R47 ;  /* 0x00000024042f7223 */ /* 0x000fe2000001082f */
[----:B------:R-:W-:Y:S01]  /*d730*/  IMAD.U32 R36, R63, 0x10000, RZ ;  /* 0x000100003f247824 */ /* 0x000fe200078e00ff */
[C---:B------:R-:W-:Y:S01]  /*d740*/  LOP3.LUT R31, R34.reuse, 0xffff0000, RZ, 0xc0, !PT ;  /* 0xffff0000221f7812 */ /* 0x040fe200078ec0ff */
[----:B------:R-:W-:Y:S01]  /*d750*/  IMAD.U32 R29, R34, 0x10000, RZ ;  /* 0x00010000221d7824 */ /* 0x000fe200078e00ff */
[----:B------:R-:W-:Y:S01]  /*d760*/  LOP3.LUT R34, R35, 0xffff0000, RZ, 0xc0, !PT ;  /* 0xffff000023227812 */ /* 0x000fe200078ec0ff */
[----:B------:R-:W-:-:S02]  /*d770*/  IMAD.U32 R35, R61, 0x10000, RZ ;  /* 0x000100003d237824 */ /* 0x000fc400078e00ff */
[----:B------:R-:W-:Y:S01]  /*d780*/  FFMA.FTZ R51, R4, R37, R51 ;  /* 0x0000002504337223 */ /* 0x000fe20000010033 */
[----:B------:R-:W-:Y:S02]  /*d790*/  IMAD.U32 R25, R65, 0x10000, RZ ;  /* 0x0001000041197824 */ /* 0x000fe400078e00ff */
[----:B------:R-:W-:Y:S01]  /*d7a0*/  FMUL.FTZ R37, R33, R36 ;  /* 0x0000002421257220 */ /* 0x000fe20000410000 */
[----:B------:R-:W-:Y:S02]  /*d7b0*/  IMAD.U32 R4, R67, 0x10000, RZ ;  /* 0x0001000043047824 */ /* 0x000fe400078e00ff */
[C---:B------:R-:W-:Y:S01]  /*d7c0*/  FMUL.FTZ R53, R27.reuse, R35 ;  /* 0x000000231b357220 */ /* 0x040fe20000410000 */
[-C--:B------:R-:W-:Y:S01]  /*d7d0*/  FMUL.FTZ R27, R27, R25.reuse ;  /* 0x000000191b1b7220 */ /* 0x080fe20000410000 */
[----:B------:R-:W-:Y:S01]  /*d7e0*/  LOP3.LUT R61, R61, 0xffff0000, RZ, 0xc0, !PT ;  /* 0xffff00003d3d7812 */ /* 0x000fe200078ec0ff */
[-C--:B------:R-:W-:Y:S01]  /*d7f0*/  FMUL.FTZ R33, R33, R4.reuse ;  /* 0x0000000421217220 */ /* 0x080fe20000410000 */
[----:B------:R-:W-:Y:S01]  /*d800*/  FFMA.FTZ R37, R24, R4, -R37 ;  /* 0x0000000418257223 */ /* 0x000fe20000010825 */
[----:B------:R-:W-:Y:S01]  /*d810*/  FMUL.FTZ R4, R26, R60 ;  /* 0x0000003c1a047220 */ /* 0x000fe20000410000 */
[----:B------:R-:W-:Y:S01]  /*d820*/  LOP3.LUT R65, R65, 0xffff0000, RZ, 0xc0, !PT ;  /* 0xffff000041417812 */ /* 0x000fe200078ec0ff */
[C---:B------:R-:W-:Y:S01]  /*d830*/  FFMA.FTZ R53, R6.reuse, R25, -R53 ;  /* 0x0000001906357223 */ /* 0x040fe20000010835 */
[----:B------:R-:W-:Y:S01]  /*d840*/  FFMA.FTZ R25, R6, R35, R27 ;  /* 0x0000002306197223 */ /* 0x000fe2000001001b */
[-C--:B------:R-:W-:Y:S01]  /*d850*/  FMUL.FTZ R26, R26, R64.reuse ;  /* 0x000000401a1a7220 */ /* 0x080fe20000410000 */
[----:B------:R-:W-:Y:S01]  /*d860*/  FFMA.FTZ R64, R5, R64, -R4 ;  /* 0x0000004005407223 */ /* 0x000fe20000010804 */
[----:B------:R-:W-:-:S02]  /*d870*/  IMAD.U32 R6, R62, 0x10000, RZ ;  /* 0x000100003e067824 */ /* 0x000fc400078e00ff */
[----:B------:R-:W-:Y:S01]  /*d880*/  FMUL.FTZ R27, R32, R61 ;  /* 0x0000003d201b7220 */ /* 0x000fe20000410000 */
[----:B------:R-:W-:Y:S02]  /*d890*/  IMAD.U32 R4, R66, 0x10000, RZ ;  /* 0x0001000042047824 */ /* 0x000fe400078e00ff */
[-C--:B------:R-:W-:Y:S01]  /*d8a0*/  FMUL.FTZ R32, R32, R65.reuse ;  /* 0x0000004120207220 */ /* 0x080fe20000410000 */
[----:B------:R-:W-:Y:S01]  /*d8b0*/  LOP3.LUT R62, R62, 0xffff0000, RZ, 0xc0, !PT ;  /* 0xffff00003e3e7812 */ /* 0x000fe200078ec0ff */
[----:B------:R-:W-:Y:S01]  /*d8c0*/  FFMA.FTZ R33, R24, R36, R33 ;  /* 0x0000002418217223 */ /* 0x000fe20000010021 */
[----:B------:R-:W-:Y:S01]  /*d8d0*/  LOP3.LUT R66, R66, 0xffff0000, RZ, 0xc0, !PT ;  /* 0xffff000042427812 */ /* 0x000fe200078ec0ff */
[----:B------:R-:W-:Y:S01]  /*d8e0*/  FFMA.FTZ R24, R5, R60, R26 ;  /* 0x0000003c05187223 */ /* 0x000fe2000001001a */
        /* <DEDUP_REMOVED lines=26> */
.L_x_8356:
[----:B------:R-:W-:Y:S05]  /*da90*/  BSYNC B1 ;  /* 0x0000000000017941 */ /* 0x000fea0003800000 */
.L_x_8355:
[----:B------:R-:W-:Y:S04]  /*daa0*/  BSSY B1, `(.L_x_8357) ;  /* 0x0000068000017945 */ /* 0x000fe80003800000 */
[----:B------:R-:W-:Y:S05]  /*dab0*/  @P1 BRA `(.L_x_8358) ;  /* 0x0000000400981947 */ /* 0x000fea0003800000 */
[----:B--2---:R-:W-:Y:S02]  /*dac0*/  LEA.HI R4, R58, R207, RZ, 0x1d ;  /* 0x000000cf3a047211 */ /* 0x004fe400078fe8ff */
[----:B-1----:R-:W-:Y:S02]  /*dad0*/  SHF.R.U64 R31, R38, 0x10, R39 ;  /* 0x00000010261f7819 */ /* 0x002fe40000001227 */
[----:B------:R-:W-:Y:S01]  /*dae0*/  SHF.R.S32.HI R5, RZ, 0x1f, R4 ;  /* 0x0000001fff057819 */ /* 0x000fe20000011404 */
[----:B------:R-:W-:Y:S01]  /*daf0*/  IMAD.SHL.U32 R6, R4, 0x8, RZ ;  /* 0x0000000804067824 */ /* 0x000fe200078e00ff */
[----:B------:R-:W-:Y:S02]  /*db00*/  SHF.R.U64 R35, R54, 0x10, R55 ;  /* 0x0000001036237819 */ /* 0x000fe40000001237 */
[----:B------:R-:W-:Y:S02]  /*db10*/  LEA.HI R4, R5, R4, RZ, 0x3 ;  /* 0x0000000405047211 */ /* 0x000fe400078f18ff */
[----:B------:R-:W-:-:S02]  /*db20*/  LOP3.LUT R5, R197, 0x38, R6, 0xf8, !PT ;  /* 0x00000038c5057812 */ /* 0x000fc400078ef806 */
[----:B------:R-:W-:Y:S01]  /*db30*/  PRMT R72, R72, 0x5410, R31 ;  /* 0x0000541048487816 */ /* 0x000fe2000000001f */
[----:B------:R-:W-:Y:S01]  /*db40*/  IMAD.SHL.U32 R6, R4, 0x400, RZ ;  /* 0x0000040004067824 */ /* 0x000fe200078e00ff */
[----:B------:R-:W-:Y:S02]  /*db50*/  LOP3.LUT R4, R5, R224, RZ, 0x3c, !PT ;  /* 0x000000e005047212 */ /* 0x000fe400078e3cff */
[----:B------:R-:W-:Y:S01]  /*db60*/  SHF.R.U32.HI R38, RZ, 0x10, R39 ;  /* 0x00000010ff267819 */ /* 0x000fe20000011627 */
[----:B------:R-:W-:Y:S01]  /*db70*/  IMAD.U32 R36, R72, 0x10000, RZ ;  /* 0x0001000048247824 */ /* 0x000fe200078e00ff */
[----:B------:R-:W-:Y:S02]  /*db80*/  LOP3.LUT R6, R6, 0x7fffe000, RZ, 0xc0, !PT ;  /* 0x7fffe00006067812 */ /* 0x000fe400078ec0ff */
[----:B------:R-:W-:Y:S02]  /*db90*/  PRMT R68, R68, 0x5410, R35 ;  /* 0x0000541044447816 */ /* 0x000fe40000000023 */
[----:B------:R-:W-:-:S02]  /*dba0*/  IADD3 R21, R4, R6, R201 ;  /* 0x0000000604157210 */ /* 0x000fc40007ffe0c9 */
[----:B------:R-:W1:Y:S01]  /*dbb0*/  LDS.128 R4, [R213] ;  /* 0x00000000d5047984 */ /* 0x000e620000000c00 */
[----:B------:R-:W-:Y:S01]  /*dbc0*/  SHF.R.U32.HI R54, RZ, 0x10, R55 ;  /* 0x00000010ff367819 */ /* 0x000fe20000011637 */
[----:B------:R-:W-:Y:S01]  /*dbd0*/  IMAD.U32 R35, R68, 0x10000, RZ ;  /* 0x0001000044237824 */ /* 0x000fe200078e00ff */
[--C-:B0-----:R-:W-:Y:S01]  /*dbe0*/  SHF.R.U64 R29, R40, 0x10, R41.reuse ;  /* 0x00000010281d7819 */ /* 0x101fe20000001229 */
[----:B------:R-:W-:Y:S01]  /*dbf0*/  IMAD R21, R21, 0x2, R18 ;  /* 0x0000000215157824 */ /* 0x000fe200078e0212 */
[----:B------:R-:W-:Y:S02]  /*dc00*/  PRMT R73, R73, 0x5410, R38 ;  /* 0x0000541049497816 */ /* 0x000fe40000000026 */
[----:B------:R-:W-:Y:S02]  /*dc10*/  SHF.R.U32.HI R40, RZ, 0x10, R41 ;  /* 0x00000010ff287819 */ /* 0x000fe40000011629 */
[----:B------:R-:W0:Y:S01]  /*dc20*/  LDS.128 R24, [R21+0x10400] ;  /* 0x0104000015187984 */ /* 0x000e220000000c00 */
[----:B------:R-:W-:Y:S01]  /*dc30*/  SHF.R.U64 R33, R56, 0x10, R57 ;  /* 0x0000001038217819 */ /* 0x000fe20000001239 */
[----:B------:R-:W-:Y:S01]  /*dc40*/  IMAD.U32 R39, R73, 0x10000, RZ ;  /* 0x0001000049277824 */ /* 0x000fe200078e00ff */
[----:B------:R-:W-:-:S02]  /*dc50*/  PRMT R69, R69, 0x5410, R54 ;  /* 0x0000541045457816 */ /* 0x000fc40000000036 */
[----:B------:R-:W-:Y:S02]  /*dc60*/  SHF.R.U32.HI R56, RZ, 0x10, R57 ;  /* 0x00000010ff387819 */ /* 0x000fe40000011639 */
[----:B------:R-:W-:Y:S02]  /*dc70*/  PRMT R75, R75, 0x5410, R40 ;  /* 0x000054104b4b7816 */ /* 0x000fe40000000028 */
[----:B------:R-:W-:Y:S02]  /*dc80*/  PRMT R49, R49, 0x5410, R56 ;  /* 0x0000541031317816 */ /* 0x000fe40000000038 */
[----:B------:R-:W-:Y:S01]  /*dc90*/  PRMT R74, R74, 0x5410, R29 ;  /* 0x000054104a4a7816 */ /* 0x000fe2000000001d */
[----:B------:R-:W-:Y:S01]  /*dca0*/  IMAD.U32 R41, R75, 0x10000, RZ ;  /* 0x000100004b297824 */ /* 0x000fe200078e00ff */
[----:B------:R-:W-:Y:S01]  /*dcb0*/  PRMT R48, R48, 0x5410, R33 ;  /* 0x0000541030307816 */ /* 0x000fe20000000021 */
        /* <DEDUP_REMOVED lines=15> */
[----:B------:R-:W-:Y:S01]  /*ddb0*/  FFMA.FTZ R38, R20, R35, -R37 ;  /* 0x0000002314267223 */ /* 0x000fe20000010825 */
[----:B------:R-:W-:Y:S01]  /*ddc0*/  FMUL.FTZ R37, R32, R39 ;  /* 0x0000002720257220 */ /* 0x000fe20000410000 */
[----:B------:R-:W-:Y:S02]  /*ddd0*/  IMAD.U32 R34, R27, 0x10000, RZ ;  /* 0x000100001b227824 */ /* 0x000fe400078e00ff */
[----:B------:R-:W-:Y:S01]  /*dde0*/  FFMA.FTZ R47, R20, R36, R47 ;  /* 0x00000024142f7223 */ /* 0x000fe2000001002f */
[-C--:B------:R-:W-:Y:S01]  /*ddf0*/  FMUL.FTZ R51, R32, R31.reuse ;  /* 0x0000001f20337220 */ /* 0x080fe20000410000 */
[----:B------:R-:W-:Y:S01]  /*de00*/  FFMA.FTZ R36, R28, R31, -R37 ;  /* 0x0000001f1c247223 */ /* 0x000fe20000010825 */
[----:B------:R-:W-:Y:S02]  /*de10*/  IMAD.U32 R35, R49, 0x10000, RZ ;  /* 0x0001000031237824 */ /* 0x000fe400078e00ff */
[----:B------:R-:W-:Y:S01]  /*de20*/  FMUL.FTZ R31, R34, R41 ;  /* 0x00000029221f7220 */ /* 0x000fe20000410000 */
[----:B------:R-:W-:Y:S01]  /*de30*/  LOP3.LUT R37, R72, 0xffff0000, RZ, 0xc0, !PT ;  /* 0xffff000048257812 */ /* 0x000fe200078ec0ff */
[----:B------:R-:W-:Y:S01]  /*de40*/  FFMA.FTZ R51, R28, R39, R51 ;  /* 0x000000271c337223 */ /* 0x000fe20000010033 */
[-C--:B------:R-:W-:Y:S01]  /*de50*/  FMUL.FTZ R34, R34, R35.reuse ;  /* 0x0000002322227220 */ /* 0x080fe20000410000 */
[----:B------:R-:W-:Y:S01]  /*de60*/  FFMA.FTZ R40, R30, R35, -R31 ;  /* 0x000000231e287223 */ /* 0x000fe2000001081f */
[----:B------:R-:W-:Y:S01]  /*de70*/  LOP3.LUT R31, R68, 0xffff0000, RZ, 0xc0, !PT ;  /* 0xffff0000441f7812 */ /* 0x000fe200078ec0ff */
[----:B------:R-:W-:Y:S01]  /*de80*/  FMUL.FTZ R35, R24, R37 ;  /* 0x0000002518237220 */ /* 0x000fe20000410000 */
[----:B------:R-:W-:Y:S01]  /*de90*/  LOP3.LUT R28, R73, 0xffff0000, RZ, 0xc0, !PT ;  /* 0xffff0000491c7812 */ /* 0x000fe200078ec0ff */
[----:B------:R-:W-:Y:S01]  /*dea0*/  FFMA.FTZ R41, R30, R41, R34 ;  /* 0x000000291e297223 */ /* 0x000fe20000010022 */
[----:B------:R-:W-:Y:S01]  /*deb0*/  LOP3.LUT R20, R69, 0xffff0000, RZ, 0xc0, !PT ;  /* 0xffff000045147812 */ /* 0x000fe200078ec0ff */
[----:B------:R-:W-:Y:S01]  /*dec0*/  FMUL.FTZ R39, R24, R31 ;  /* 0x0000001f18277220 */ /* 0x000fe20000410000 */
[----:B------:R-:W-:-:S02]  /*ded0*/  IMAD.U32 R33, R26, 0x10000, RZ ;  /* 0x000100001a217824 */ /* 0x000fc400078e00ff */
[C---:B------:R-:W-:Y:S01]  /*dee0*/  FMUL.FTZ R34, R25.reuse, R28 ;  /* 0x0000001c19227220 */ /* 0x040fe20000410000 */
[----:B------:R-:W-:Y:S02]  /*def0*/  IMAD.U32 R30, R74, 0x10000, RZ ;  /* 0x000100004a1e7824 */ /* 0x000fe400078e00ff */
[----:B------:R-:W-:Y:S01]  /*df00*/  FMUL.FTZ R25, R25, R20 ;  /* 0x0000001419197220 */ /* 0x000fe20000410000 */
[----:B------:R-:W-:Y:S01]  /*df10*/  FFMA.FTZ R35, R4, R31, -R35 ;  /* 0x0000001f04237223 */ /* 0x000fe20000010823 */
[----:B------:R-:W-:Y:S02]  /*df20*/  IMAD.U32 R24, R48, 0x10000, RZ ;  /* 0x0001000030187824 */ /* 0x000fe400078e00ff */
[----:B------:R-:W-:Y:S01]  /*df30*/  FFMA.FTZ R32, R4, R37, R39 ;  /* 0x0000002504207223 */ /* 0x000fe20000010027 */
[----:B------:R-:W-:Y:S01]  /*df40*/  FMUL.FTZ R4, R33, R30 ;  /* 0x0000001e21047220 */ /* 0x000fe20000410000 */
        /* <DEDUP_REMOVED lines=10> */
[----:B------:R-:W-:-:S02]  /*dff0*/  LOP3.LUT R20, R75, 0xffff0000, RZ, 0xc0, !PT ;  /* 0xffff00004b147812 */ /* 0x000fc400078ec0ff */
[----:B------:R-:W-:Y:S01]  /*e000*/  LOP3.LUT R4, R49, 0xffff0000, RZ, 0xc0, !PT ;  /* 0xffff000031047812 */ /* 0x000fe200078ec0ff */
[-C--:B------:R-:W-:Y:S01]  /*e010*/  FMUL.FTZ R24, R26, R5.reuse ;  /* 0x000000051a187220 */ /* 0x080fe20000410000 */
[C---:B------:R-:W-:Y:S01]  /*e020*/  FFMA.FTZ R26, R6.reuse, R5, -R29 ;  /* 0x00000005061a7223 */ /* 0x040fe2000001081d */
[----:B------:R-:W-:Y:S01]  /*e030*/  FMUL.FTZ R30, R27, R20 ;  /* 0x000000141b1e7220 */ /* 0x000fe20000410000 */
[----:B------:R-:W-:Y:S01]  /*e040*/  F2FP.BF16.F32.PACK_AB R5, R31, R36 ;  /* 0x000000241f05723e */ /* 0x000fe200000010ff */
        /* <DEDUP_REMOVED lines=13> */
.L_x_8358:
[----:B------:R-:W-:Y:S05]  /*e120*/  BSYNC B1 ;  /* 0x0000000000017941 */ /* 0x000fea0003800000 */
.L_x_8357:
[----:B------:R-:W-:Y:S01]  /*e130*/  PRMT R20, R3, 0x5410, R0 ;  /* 0x0000541003147816 */ /* 0x000fe20000000000 */
[----:B------:R-:W-:Y:S06]  /*e140*/  @P0 BRA `(.L_x_8342) ;  /* 0x0000000400980947 */ /* 0x000fec0003800000 */
[----:B------:R-:W-:Y:S02]  /*e150*/  LEA.HI R58, R58, R207, RZ, 0x1d ;  /* 0x000000cf3a3a7211 */ /* 0x000fe400078fe8ff */
[----:B--23--:R-:W-:Y:S02]  /*e160*/  SHF.R.U64 R21, R12, 0x10, R13 ;  /* 0x000000100c157819 */ /* 0x00cfe4000000120d */
        /* <DEDUP_REMOVED lines=12> */
[----:B------:R-:W2:Y:S01]  /*e230*/  LDS.128 R4, [R212] ;  /* 0x00000000d4047984 */ /* 0x000ea20000000c00 */
[----:B------:R-:W-:Y:S02]  /*e240*/  PRMT R43, R43, 0x5410, R8 ;  /* 0x000054102b2b7816 */ /* 0x000fe40000000008 */
[----:B------:R-:W-:Y:S01]  /*e250*/  IMAD R3, R3, 0x2, R18 ;  /* 0x0000000203037824 */ /* 0x000fe200078e0212 */
[----:B------:R-:W-:Y:S02]  /*e260*/  SHF.R.U32.HI R10, RZ, 0x10, R11 ;  /* 0x00000010ff0a7819 */ /* 0x000fe4000001160b */
[----:B------:R-:W-:Y:S02]  /*e270*/  PRMT R71, R71, 0x5410, R12 ;  /* 0x0000541047477816 */ /* 0x000fe4000000000c */
[----:B------:R-:W3:Y:S01]  /*e280*/  LDS.128 R24, [R3+0x10400] ;  /* 0x0104000003187984 */ /* 0x000ee20000000c00 */
[--C-:B-1----:R-:W-:Y:S02]  /*e290*/  SHF.R.U64 R28, R14, 0x10, R15.reuse ;  /* 0x000000100e1c7819 */ /* 0x102fe4000000120f */
[----:B0-----:R-:W-:-:S02]  /*e2a0*/  SHF.R.U32.HI R29, RZ, 0x10, R15 ;  /* 0x00000010ff1d7819 */ /* 0x001fc4000001160f */
[----:B------:R-:W-:Y:S02]  /*e2b0*/  PRMT R70, R70, 0x5410, R21 ;  /* 0x0000541046467816 */ /* 0x000fe40000000015 */
[----:B------:R-:W-:Y:S02]  /*e2c0*/  PRMT R44, R44, 0x5410, R9 ;  /* 0x000054102c2c7816 */ /* 0x000fe40000000009 */
[----:B------:R-:W-:Y:S01]  /*e2d0*/  PRMT R28, R20, 0x5432, R28 ;  /* 0x00005432141c7816 */ /* 0x000fe2000000001c */
[----:B------:R-:W-:Y:S01]  /*e2e0*/  IMAD.U32 R21, R70, 0x10000, RZ ;  /* 0x0001000046157824 */ /* 0x000fe200078e00ff */
[----:B------:R-:W-:Y:S02]  /*e2f0*/  PRMT R29, R20, 0x5410, R29 ;  /* 0x00005410141d7816 */ /* 0x000fe4000000001d */
[----:B------:R-:W-:Y:S02]  /*e300*/  PRMT R45, R45, 0x5410, R0 ;  /* 0x000054102d2d7816 */ /* 0x000fe40000000000 */
[----:B------:R-:W-:Y:S01]  /*e310*/  PRMT R59, R59, 0x5410, R10 ;  /* 0x000054103b3b7816 */ /* 0x000fe2000000000a */
        /* <DEDUP_REMOVED lines=8> */
[C---:B---3--:R-:W-:Y:S01]  /*e3a0*/  IMAD.U32 R11, R24.reuse, 0x10000, RZ ;  /* 0x00010000180b7824 */ /* 0x048fe200078e00ff */
[----:B------:R-:W-:Y:S01]  /*e3b0*/  LOP3.LUT R12, R24, 0xffff0000, RZ, 0xc0, !PT ;  /* 0xffff0000180c7812 */ /* 0x000fe200078ec0ff */
[C---:B------:R-:W-:Y:S01]  /*e3c0*/  IMAD.U32 R13, R25.reuse, 0x10000, RZ ;  /* 0x00010000190d7824 */ /* 0x040fe200078e00ff */
[----:B------:R-:W-:Y:S01]  /*e3d0*/  LOP3.LUT R24, R25, 0xffff0000, RZ, 0xc0, !PT ;  /* 0xffff000019187812 */ /* 0x000fe200078ec0ff */
[C---:B------:R-:W-:Y:S01]  /*e3e0*/  IMAD.U32 R14, R26.reuse, 0x10000, RZ ;  /* 0x000100001a0e7824 */ /* 0x040fe200078e00ff */
[----:B------:R-:W-:Y:S01]  /*e3f0*/  SHF.L.U32 R25, R43, 0x10, RZ ;  /* 0x000000102b197819 */ /* 0x000fe200000006ff */
[----:B------:R-:W-:Y:S01]  /*e400*/  IMAD.U32 R20, R27, 0x10000, RZ ;  /* 0x000100001b147824 */ /* 0x000fe200078e00ff */
[----:B------:R-:W-:Y:S01]  /*e410*/  LOP3.LUT R15, R26, 0xffff0000, RZ, 0xc0, !PT ;  /* 0xffff00001a0f7812 */ /* 0x000fe200078ec0ff */
[----:B------:R-:W-:Y:S01]  /*e420*/  FMUL.FTZ R33, R11, R21 ;  /* 0x000000150b217220 */ /* 0x000fe20000410000 */
[----:B------:R-:W-:Y:S01]  /*e430*/  LOP3.LUT R26, R27, 0xffff0000, RZ, 0xc0, !PT ;  /* 0xffff00001b1a7812 */ /* 0x000fe200078ec0ff */
[----:B------:R-:W-:Y:S01]  /*e440*/  FMUL.FTZ R31, R11, R25 ;  /* 0x000000190b1f7220 */ /* 0x000fe20000410000 */
[----:B------:R-:W-:-:S02]  /*e450*/  IMAD.U32 R27, R44, 0x10000, RZ ;  /* 0x000100002c1b7824 */ /* 0x000fc400078e00ff */
[C---:B------:R-:W-:Y:S01]  /*e460*/  FFMA.FTZ R33, R0.reuse, R25, R33 ;  /* 0x0000001900217223 */ /* 0x040fe20000010021 */
[----:B------:R-:W-:Y:S02]  /*e470*/  IMAD.U32 R11, R71, 0x10000, RZ ;  /* 0x00010000470b7824 */ /* 0x000fe400078e00ff */
[----:B------:R-:W-:Y:S01]  /*e480*/  FFMA.FTZ R30, R0, R21, -R31 ;  /* 0x00000015001e7223 */ /* 0x000fe2000001081f */
[----:B------:R-:W-:Y:S01]  /*e490*/  FMUL.FTZ R35, R13, R27 ;  /* 0x0000001b0d237220 */ /* 0x000fe20000410000 */
[----:B------:R-:W-:Y:S02]  /*e4a0*/  IMAD.U32 R31, R59, 0x10000, RZ ;  /* 0x000100003b1f7824 */ /* 0x000fe400078e00ff */
[-C--:B------:R-:W-:Y:S01]  /*e4b0*/  FMUL.FTZ R13, R13, R11.reuse ;  /* 0x0000000b0d0d7220 */ /* 0x080fe20000410000 */
[----:B------:R-:W-:Y:S02]  /*e4c0*/  IMAD.U32 R21, R29, 0x10000, RZ ;  /* 0x000100001d157824 */ /* 0x000fe400078e00ff */
[----:B------:R-:W-:Y:S01]  /*e4d0*/  FFMA.FTZ R35, R8, R11, -R35 ;  /* 0x0000000b08237223 */ /* 0x000fe20000010823 */
[C---:B------:R-:W-:Y:S01]  /*e4e0*/  FMUL.FTZ R11, R20.reuse, R31 ;  /* 0x0000001f140b7220 */ /* 0x040fe20000410000 */
[----:B------:R-:W-:Y:S01]  /*e4f0*/  LOP3.LUT R43, R43, 0xffff0000, RZ, 0xc0, !PT ;  /* 0xffff00002b2b7812 */ /* 0x000fe200078ec0ff */
[----:B------:R-:W-:Y:S01]  /*e500*/  FMUL.FTZ R0, R20, R21 ;  /* 0x0000001514007220 */ /* 0x000fe20000410000 */
[----:B------:R-:W-:Y:S01]  /*e510*/  FFMA.FTZ R27, R8, R27, R13 ;  /* 0x0000001b081b7223 */ /* 0x000fe2000001000d */
[----:B------:R-:W-:Y:S01]  /*e520*/  FFMA.FTZ R20, R10, R21, -R11 ;  /* 0x000000150a147223 */ /* 0x000fe2000001080b */
[----:B------:R-:W-:Y:S01]  /*e530*/  LOP3.LUT R11, R70, 0xffff0000, RZ, 0xc0, !PT ;  /* 0xffff0000460b7812 */ /* 0x000fe200078ec0ff */
[----:B------:R-:W-:Y:S01]  /*e540*/  FMUL.FTZ R13, R12, R43 ;  /* 0x0000002b0c0d7220 */ /* 0x000fe20000410000 */
[----:B------:R-:W-:Y:S01]  /*e550*/  FFMA.FTZ R31, R10, R31, R0 ;  /* 0x0000001f0a1f7223 */ /* 0x000fe20000010000 */
[----:B------:R-:W-:Y:S01]  /*e560*/  LOP3.LUT R71, R71, 0xffff0000, RZ, 0xc0, !PT ;  /* 0xffff000047477812 */ /* 0x000fe200078ec0ff */
[----:B------:R-:W-:-:S02]  /*e570*/  IMAD.U32 R8, R45, 0x10000, RZ ;  /* 0x000100002d087824 */ /* 0x000fc400078e00ff */
[-C--:B------:R-:W-:Y:S01]  /*e580*/  FMUL.FTZ R21, R12, R11.reuse ;  /* 0x0000000b0c157220 */ /* 0x080fe20000410000 */
[----:B------:R-:W-:Y:S01]  /*e590*/  LOP3.LUT R44, R44, 0xffff0000, RZ, 0xc0, !PT ;  /* 0xffff00002c2c7812 */ /* 0x000fe200078ec0ff */
[----:B------:R-:W-:Y:S02]  /*e5a0*/  IMAD.U32 R0, R28, 0x10000, RZ ;  /* 0x000100001c007824 */ /* 0x000fe400078e00ff */
[C---:B------:R-:W-:Y:S01]  /*e5b0*/  FFMA.FTZ R13, R4.reuse, R11, -R13 ;  /* 0x0000000b040d7223 */ /* 0x040fe2000001080d */
[----:B------:R-:W-:Y:S01]  /*e5c0*/  FFMA.FTZ R10, R4, R43, R21 ;  /* 0x0000002b040a7223 */ /* 0x000fe20000010015 */
[----:B------:R-:W-:Y:S01]  /*e5d0*/  FMUL.FTZ R4, R14, R8 ;  /* 0x000000080e047220 */ /* 0x000fe20000410000 */
[C---:B------:R-:W-:Y:S01]  /*e5e0*/  FMUL.FTZ R12, R24.reuse, R44 ;  /* 0x0000002c180c7220 */ /* 0x040fe20000410000 */
[-C--:B------:R-:W-:Y:S01]  /*e5f0*/  FMUL.FTZ R11, R24, R71.reuse ;  /* 0x00000047180b7220 */ /* 0x080fe20000410000 */
[----:B------:R-:W-:Y:S01]  /*e600*/  FMUL.FTZ R14, R14, R0 ;  /* 0x000000000e0e7220 */ /* 0x000fe20000410000 */
[----:B------:R-:W-:Y:S01]  /*e610*/  LOP3.LUT R45, R45, 0xffff0000, RZ, 0xc0, !PT ;  /* 0xffff00002d2d7812 */ /* 0x000fe200078ec0ff */
[----:B------:R-:W-:Y:S01]  /*e620*/  FFMA.FTZ R12, R5, R71, -R12 ;  /* 0x00000047050c7223 */ /* 0x000fe2000001080c */
[----:B------:R-:W-:Y:S01]  /*e630*/  LOP3.LUT R59, R59, 0xffff0000, RZ, 0xc0, !PT ;  /* 0xffff00003b3b7812 */ /* 0x000fe200078ec0ff */
[----:B------:R-:W-:Y:S01]  /*e640*/  FFMA.FTZ R44, R5, R44, R11 ;  /* 0x0000002c052c7223 */ /* 0x000fe2000001000b */
[----:B------:R-:W-:Y:S01]  /*e650*/  LOP3.LUT R28, R28, 0xffff0000, RZ, 0xc0, !PT ;  /* 0xffff00001c1c7812 */ /* 0x000fe200078ec0ff */
[----:B------:R-:W-:Y:S01]  /*e660*/  FFMA.FTZ R14, R9, R8, R14 ;  /* 0x00000008090e7223 */ /* 0x000fe2000001000e */
[----:B------:R-:W-:Y:S01]  /*e670*/  LOP3.LUT R29, R29, 0xffff0000, RZ, 0xc0, !PT ;  /* 0xffff00001d1d7812 */ /* 0x000fe200078ec0ff */
[----:B------:R-:W-:Y:S01]  /*e680*/  FFMA.FTZ R0, R9, R0, -R4 ;  /* 0x0000000009007223 */ /* 0x000fe20000010804 */
        /* <DEDUP_REMOVED lines=18> */
.L_x_8342:
[----:B------:R-:W-:Y:S05]  /*e7b0*/  BSYNC B0 ;  /* 0x0000000000007941 */ /* 0x000fea0003800000 */
.L_x_8314:
        /* <DEDUP_REMOVED lines=8> */
.L_x_8312:
[----:B------:R-:W-:-:S05]  /*e840*/  IMAD.U32 R0, RZ, RZ, UR39 ;  /* 0x00000027ff007e24 */ /* 0x000fca000f8e00ff */
[----:B------:R-:W-:-:S13]  /*e850*/  ISETP.NE.AND P0, PT, R0, 0x3, PT ;  /* 0x000000030000780c */ /* 0x000fda0003f05270 */
[----:B------:R-:W-:Y:S05]  /*e860*/  @!P0 BRA `(.L_x_8359) ;  /* 0x0000000000048947 */ /* 0x000fea0003800000 */
[----:B------:R-:W-:Y:S01]  /*e870*/  BPT.TRAP 0x1 ;  /* 0x000000040000795c */ /* 0x000fe20000300000 */
.L_x_8359:
[----:B----4-:R-:W-:Y:S01]  /*e880*/  IMAD R8, R184, 0x8, R18 ;  /* 0x00000008b8087824 */ /* 0x010fe200078e0212 */
[----:B---3--:R-:W-:-:S04]  /*e890*/  SHF.L.U32 R3, R187, 0x1f, RZ ;  /* 0x0000001fbb037819 */ /* 0x008fc800000006ff */
[----:B------:R3:W4:Y:S01]  /*e8a0*/  SYNCS.PHASECHK.TRANS64.TRYWAIT P1, [R8+URZ+0x28830], R3 ;  /* 0x02883003080075a7 */ /* 0x000722000802017f */
[----:B------:R-:W-:Y:S05]  /*e8b0*/  @!P0 BRA `(.L_x_8360) ;  /* 0x0000000000048947 */ /* 0x000fea0003800000 */
[----:B------:R-:W-:Y:S01]  /*e8c0*/  BPT.TRAP 0x1 ;  /* 0x000000040000795c */ /* 0x000fe20000300000 */
.L_x_8360:
[----:B----4-:R-:W-:Y:S05]  /*e8d0*/  @P1 BRA `(.L_x_8361) ;  /* 0x0000000000081947 */ /* 0x010fea0003800000 */
[----:B------:R-:W4:Y:S02]  /*e8e0*/  SYNCS.PHASECHK.TRANS64.TRYWAIT P1, [R8+URZ+0x28830], R3 ;  /* 0x02883003080075a7 */ /* 0x000f24000802017f */
[----:B----4-:R-:W-:Y:S05]  /*e8f0*/  @!P1 BRA `(.L_x_8362) ;  /* 0x0000019c00d09947 */ /* 0x010fea0003800000 */
.L_x_8361:
[----:B------:R-:W-:Y:S05]  /*e900*/  WARPSYNC.ALL ;  /* 0x0000000000007948 */ /* 0x000fea0003800000 */
[----:B------:R-:W-:Y:S01]  /*e910*/  VIADD R0, R18, 0x18400 ;  /* 0x0001840012007836 */ /* 0x000fe20000000000 */
[----:B------:R-:W-:Y:S01]  /*e920*/  R2UR UR32, R42 ;  /* 0x000000002a2072ca */ /* 0x000fe200000e0000 */
[----:B012---:R-:W-:Y:S01]  /*e930*/  IMAD.MOV.U32 R7, RZ, RZ, 0x40000040 ;  /* 0x40000040ff077424 */ /* 0x007fe200078e00ff */
        /* <DEDUP_REMOVED lines=9> */
[----:B------:R-:W-:Y:S01]  /*e9d0*/  IMAD.MOV.U32 R11, RZ, RZ, 0x40000040 ;  /* 0x40000040ff0b7424 */ /* 0x000fe200078e00ff */
[----:B------:R-:W-:Y:S01]  /*e9e0*/  LOP3.LUT R5, R0, 0x10000, RZ, 0xfc, !PT ;  /* 0x0001000000057812 */ /* 0x000fe200078efcff */
[----:B------:R-:W-:Y:S01]  /*e9f0*/  ULOP3.LUT UR32, UR32, 0x10000, URZ, 0xfc, !UPT ;  /* 0x0001000020207892 */ /* 0x000fe2000f8efc3f */
[----:B------:R-:W-:Y:S01]  /*ea00*/  IMAD.MOV.U32 R7, RZ, RZ, 0x40000040 ;  /* 0x40000040ff077424 */ /* 0x000fe200078e00ff */
[----:B------:R-:W-:Y:S01]  /*ea10*/  UMOV UR13, 0x40000040 ;  /* 0x40000040000d7882 */ /* 0x000fe20000000000 */
[----:B------:R-:W-:Y:S01]  /*ea20*/  R2UR UR11, R11 ;  /* 0x000000000b0b72ca */ /* 0x000fe200000e0000 */
[----:B------:R-:W-:Y:S01]  /*ea30*/  IMAD R6, R184, 0x800, R5 ;  /* 0x00000800b8067824 */ /* 0x000fe200078e0205 */
[----:B------:R-:W-:Y:S01]  /*ea40*/  UIADD3 UR4, UR32, 0x2, URZ ;  /* 0x0000000220047890 */ /* 0x000fe2000fffe03f */
[----:B------:R-:W-:Y:S01]  /*ea50*/  IMAD.MOV.U32 R11, RZ, RZ, 0x40000040 ;  /* 0x40000040ff0b7424 */ /* 0x000fe200078e00ff */
[----:B------:R-:W-:Y:S01]  /*ea60*/  UIADD3 UR8, UR32, 0x4, URZ ;  /* 0x0000000420087890 */ /* 0x000fe2000fffe03f */
[C---:B------:R-:W-:Y:S01]  /*ea70*/  VIADD R10, R6.reuse, 0x2 ;  /* 0x00000002060a7836 */ /* 0x040fe20000000000 */
[----:B------:R-:W-:Y:S01]  /*ea80*/  R2UR UR34, R6 ;  /* 0x00000000062272ca */ /* 0x000fe200000e0000 */
[----:B------:R-:W-:Y:S01]  /*ea90*/  UIADD3 UR12, UR32, 0x6, URZ ;  /* 0x00000006200c7890 */ /* 0x000fe2000fffe03f */
[----:B------:R-:W-:Y:S01]  /*eaa0*/  R2UR UR15, R11 ;  /* 0x000000000b0f72ca */ /* 0x000fe200000e0000 */
[----:B------:R-:W-:Y:S01]  /*eab0*/  IMAD.MOV.U32 R11, RZ, RZ, 0x40000040 ;  /* 0x40000040ff0b7424 */ /* 0x000fe200078e00ff */
[----:B------:R-:W-:Y:S01]  /*eac0*/  R2UR UR6, R10 ;  /* 0x000000000a0672ca */ /* 0x000fe200000e0000 */
[----:B------:R-:W-:Y:S01]  /*ead0*/  VIADD R10, R6, 0x4 ;  /* 0x00000004060a7836 */ /* 0x000fe20000000000 */
[----:B------:R-:W-:Y:S01]  /*eae0*/  UIADD3 UR16, UR32, 0x400, URZ ;  /* 0x0000040020107890 */ /* 0x000fe2000fffe03f */
[----:B------:R-:W-:Y:S01]  /*eaf0*/  R2UR UR31, R7 ;  /* 0x00000000071f72ca */ /* 0x000fe200000e0000 */
[----:B------:R-:W-:Y:S01]  /*eb00*/  UMOV UR17, 0x40000040 ;  /* 0x4000004000117882 */ /* 0x000fe20000000000 */
[----:B------:R-:W-:Y:S01]  /*eb10*/  R2UR UR19, R11 ;  /* 0x000000000b1372ca */ /* 0x000fe200000e0000 */
[----:B------:R-:W-:Y:S01]  /*eb20*/  IMAD.MOV.U32 R11, RZ, RZ, 0x40000040 ;  /* 0x40000040ff0b7424 */ /* 0x000fe200078e00ff */
[----:B------:R-:W-:Y:S01]  /*eb30*/  R2UR UR10, R10 ;  /* 0x000000000a0a72ca */ /* 0x000fe200000e0000 */
[----:B------:R-:W-:Y:S01]  /*eb40*/  VIADD R10, R6, 0x6 ;  /* 0x00000006060a7836 */ /* 0x000fe20000000000 */
[----:B------:R-:W-:Y:S01]  /*eb50*/  HGMMA.64x128x16.F32.BF16 R24, gdesc[UR32], RZ, !UPT, gsb0 ;  /* 0x01e00000201879f0 */ /* 0x000fe2000c0018ff */
[----:B------:R-:W-:Y:S01]  /*eb60*/  UIADD3 UR20, UR32, 0x402, URZ ;  /* 0x0000040220147890 */ /* 0x000fe2000fffe03f */
[----:B------:R-:W-:Y:S01]  /*eb70*/  R2UR UR23, R11 ;  /* 0x000000000b1772ca */ /* 0x000fe200000e0000 */
[----:B------:R-:W-:Y:S01]  /*eb80*/  UMOV UR21, 0x40000040 ;  /* 0x4000004000157882 */ /* 0x000fe20000000000 */
[----:B------:R-:W-:Y:S01]  /*eb90*/  R2UR UR14, R10 ;  /* 0x000000000a0e72ca */ /* 0x000fe200000e0000 */
[----:B------:R-:W-:Y:S01]  /*eba0*/  VIADD R10, R6, 0x400 ;  /* 0x00000400060a7836 */ /* 0x000fe20000000000 */
[----:B------:R-:W-:Y:S01]  /*ebb0*/  UIADD3 UR24, UR32, 0x404, URZ ;  /* 0x0000040420187890 */ /* 0x000fe2000fffe03f */
[----:B------:R-:W-:Y:S01]  /*ebc0*/  IMAD.MOV.U32 R11, RZ, RZ, 0x40000040 ;  /* 0x40000040ff0b7424 */ /* 0x000fe200078e00ff */
[----:B------:R-:W-:Y:S01]  /*ebd0*/  UMOV UR25, 0x40000040 ;  /* 0x4000004000197882 */ /* 0x000fe20000000000 */
[----:B------:R-:W-:Y:S01]  /*ebe0*/  UIADD3 UR28, UR32, 0x406, URZ ;  /* 0x00000406201c7890 */ /* 0x000fe2000fffe03f */
[----:B------:R-:W-:Y:S01]  /*ebf0*/  R2UR UR18, R10 ;  /* 0x000000000a1272ca */ /* 0x000fe200000e0000 */
[----:B------:R-:W-:Y:S01]  /*ec00*/  VIADD R10, R6, 0x402 ;  /* 0x00000402060a7836 */ /* 0x000fe20000000000 */
[----:B------:R-:W-:Y:S01]  /*ec10*/  R2UR UR27, R11 ;  /* 0x000000000b1b72ca */ /* 0x000fe200000e0000 */
[----:B------:R-:W-:-:S03]  /*ec20*/  UMOV UR29, 0x40000040 ;  /* 0x40000040001d7882 */ /* 0x000fc60000000000 */
        /* <DEDUP_REMOVED lines=29> */
.L_x_8363:
[----:B------:R-:W0:Y:S01]  /*ee00*/  LDC R6, c[0x0][0x448] ;  /* 0x00011200ff067b82 */ /* 0x000e220000000800 */
[----:B------:R-:W-:Y:S01]  /*ee10*/  ULDC UR6, c[0x0][0x9d8] ;  /* 0x0002760000067ab9 */ /* 0x000fe20000000800 */
[----:B---34-:R-:W-:Y:S02]  /*ee20*/  VIADD R8, R8, 0x28840 ;  /* 0x0002884008087836 */ /* 0x018fe40000000000 */
        /* <DEDUP_REMOVED lines=21> */
[----:B0-----:R-:W-:Y:S01]  /*ef80*/  ISETP.NE.AND P1, PT, R6, 0x1, PT ;  /* 0x000000010600780c */ /* 0x001fe20003f25270 */
[----:B------:R-:W-:-:S02]  /*ef90*/  IMAD.IADD R6, R195, 0x1, R193 ;  /* 0x00000001c3067824 */ /* 0x000fc400078e02c1 */
[----:B------:R-:W-:Y:S01]  /*efa0*/  FMUL.FTZ R25, R47, UR6 ;  /* 0x000000062f197c20 */ /* 0x000fe20008410000 */
[----:B------:R-:W-:Y:S01]  /*efb0*/  FMUL.FTZ R91, R48, UR6 ;  /* 0x00000006305b7c20 */ /* 0x000fe20008410000 */
[----:B------:R-:W-:Y:S01]  /*efc0*/  FMUL.FTZ R92, R49, UR6 ;  /* 0x00000006315c7c20 */ /* 0x000fe20008410000 */
[----:B-1----:R-:W-:Y:S02]  /*efd0*/  IMAD.MOV.U32 R77, RZ, RZ, R6 ;  /* 0x000000ffff4d7224 */ /* 0x002fe400078e0006 */
[----:B------:R-:W-:Y:S01]  /*efe0*/  FMUL.FTZ R26, R50, UR6 ;  /* 0x00000006321a7c20 */ /* 0x000fe20008410000 */
[----:B------:R-:W-:Y:S01]  /*eff0*/  FMUL.FTZ R27, R51, UR6 ;  /* 0x00000006331b7c20 */ /* 0x000fe20008410000 */
[----:B------:R-:W-:Y:S01]  /*f000*/  FMUL.FTZ R31, R55, UR6 ;  /* 0x00000006371f7c20 */ /* 0x000fe20008410000 */
[----:B------:R-:W-:Y:S01]  /*f010*/  FMUL.FTZ R94, R61, UR6 ;  /* 0x000000063d5e7c20 */ /* 0x000fe20008410000 */
[----:B------:R-:W-:Y:S01]  /*f020*/  FMUL.FTZ R38, R62, UR6 ;  /* 0x000000063e267c20 */ /* 0x000fe20008410000 */
[----:B------:R-:W-:Y:S01]  /*f030*/  FMUL.FTZ R96, R64, UR6 ;  /* 0x0000000640607c20 */ /* 0x000fe20008410000 */
[----:B------:R-:W-:Y:S01]  /*f040*/  FMUL.FTZ R44, R66, UR6 ;  /* 0x00000006422c7c20 */ /* 0x000fe20008410000 */
[----:B------:R-:W0:Y:S01]  /*f050*/  @P1 LDC R7, c[0x0][0x44c] ;  /* 0x00011300ff071b82 */ /* 0x000e220000000800 */
[----:B------:R-:W-:-:S02]  /*f060*/  IMAD.U32 R43, RZ, RZ, UR38 ;  /* 0x00000026ff2b7e24 */ /* 0x000fc4000f8e00ff */
        /* <DEDUP_REMOVED lines=24> */
[----:B------:R-:W-:Y:S01]  /*f1f0*/  FMUL.FTZ R49, R74, UR6 ;  /* 0x000000064a317c20 */ /* 0x000fe20008410000 */
[----:B------:R-:W-:Y:S01]  /*f200*/  FMUL.FTZ R61, R75, UR6 ;  /* 0x000000064b3d7c20 */ /* 0x000fe20008410000 */
[----:B------:R-:W-:Y:S01]  /*f210*/  FMUL.FTZ R76, R76, UR6 ;  /* 0x000000064c4c7c20 */ /* 0x000fe20008410000 */
[----:B------:R-:W-:Y:S01]  /*f220*/  FMUL.FTZ R62, R78, UR6 ;  /* 0x000000064e3e7c20 */ /* 0x000fe20008410000 */
[----:B------:R-:W-:Y:S01]  /*f230*/  FMUL.FTZ R80, R80, UR6 ;  /* 0x0000000650507c20 */ /* 0x000fe20008410000 */
[----:B------:R-:W-:Y:S01]  /*f240*/  FMUL.FTZ R81, R81, UR6 ;  /* 0x0000000651517c20 */ /* 0x000fe20008410000 */
[----:B-1----:R-:W-:Y:S01]  /*f250*/  @P1 SHF.R.U32.HI R77, RZ, R42, R7 ;  /* 0x0000002aff4d1219 */ /* 0x002fe20000011607 */
[----:B------:R-:W-:Y:S01]  /*f260*/  IMAD.MOV.U32 R42, RZ, RZ, -0x80 ;  /* 0xffffff80ff2a7424 */ /* 0x000fe200078e00ff */
[----:B------:R-:W0:Y:S01]  /*f270*/  LDC.64 R6, c[0x0][0x9e0] ;  /* 0x00027800ff067b82 */ /* 0x000e220000000a00 */
[----:B------:R-:W-:Y:S01]  /*f280*/  FMUL.FTZ R64, R82, UR6 ;  /* 0x0000000652407c20 */ /* 0x000fe20008410000 */
[----:B------:R-:W-:Y:S01]  /*f290*/  FMUL.FTZ R47, R83, UR6 ;  /* 0x00000006532f7c20 */ /* 0x000fe20008410000 */
[----:B------:R-:W1:Y:S01]  /*f2a0*/  SHFL.IDX PT, R56, R77, RZ, 0x1c1f ;  /* 0x001c1fff4d387589 */ /* 0x000e6200000e0000 */
[----:B------:R-:W-:-:S02]  /*f2b0*/  IMAD R79, R89, R42, 0x80 ;  /* 0x00000080594f7424 */ /* 0x000fc400078e022a */
[----:B------:R-:W-:Y:S01]  /*f2c0*/  FMUL.FTZ R84, R84, UR6 ;  /* 0x0000000654547c20 */ /* 0x000fe20008410000 */
[----:B------:R-:W-:Y:S01]  /*f2d0*/  FMUL.FTZ R85, R85, UR6 ;  /* 0x0000000655557c20 */ /* 0x000fe20008410000 */
[----:B------:R-:W-:Y:S01]  /*f2e0*/  FMUL.FTZ R50, R86, UR6 ;  /* 0x0000000656327c20 */ /* 0x000fe20008410000 */
[----:B------:R-:W-:Y:S02]  /*f2f0*/  VIADD R42, R79, 0x1 ;  /* 0x000000014f2a7836 */ /* 0x000fe40000000000 */
[----:B------:R-:W-:Y:S01]  /*f300*/  FMUL.FTZ R51, R87, UR6 ;  /* 0x0000000657337c20 */ /* 0x000fe20008410000 */
[----:B------:R-:W-:Y:S01]  /*f310*/  PRMT R8, R43, 0x654, R8 ;  /* 0x000006542b087816 */ /* 0x000fe20000000008 */
[----:B------:R-:W3:Y:S01]  /*f320*/  MUFU.TANH R4, R4 ;  /* 0x0000000400047308 */ /* 0x000ee20000002400 */
[----:B------:R-:W-:Y:S01]  /*f330*/  IMAD R42, R191, -0x2, R42 ;  /* 0xfffffffebf2a7824 */ /* 0x000fe200078e022a */
[----:B------:R-:W-:Y:S01]  /*f340*/  ULDC UR53, c[0x0][0x9dc] ;  /* 0x0002770000357ab9 */ /* 0x000fe20000000800 */
[----:B------:R4:W-:Y:S01]  /*f350*/  SYNCS.ARRIVE.TRANS64.RED.A1T0 RZ, [R8+URZ], RZ ;  /* 0x000000ff08ff79a7 */ /* 0x0009e2000810043f */
[----:B------:R-:W-:Y:S01]  /*f360*/  ULOP3.LUT UR53, URZ, UR53, URZ, 0x33, !UPT ;  /* 0x000000353f357292 */ /* 0x000fe2000f8e333f */
[----:B------:R-:W-:-:S02]  /*f370*/  LEA R82, R89, 0xffffff80, 0x7 ;  /* 0xffffff8059527811 */ /* 0x000fc400078e38ff */
[----:B------:R-:W-:Y:S01]  /*f380*/  IADD3 R43, -R189, R42, R190 ;  /* 0x0000002abd2b7210 */ /* 0x000fe20007ffe1be */
[----:B------:R-:W0:Y:S01]  /*f390*/  MUFU.TANH R9, R9 ;  /* 0x0000000900097308 */ /* 0x000e220000002400 */
[----:B----4-:R-:W-:Y:S01]  /*f3a0*/  IMAD.IADD R8, R190, 0x1, R79 ;  /* 0x00000001be087824 */ /* 0x010fe200078e024f */
[----:B0-----:R-:W-:Y:S02]  /*f3b0*/  ISETP.GE.AND P2, PT, R7, 0x1, PT ;  /* 0x000000010700780c */ /* 0x001fe40003f46270 */
[----:B------:R-:W-:-:S04]  /*f3c0*/  IMAD.IADD R86, R43, 0x1, R6 ;  /* 0x000000012b567824 */ /* 0x000fc800078e0206 */
[----:B------:R-:W0:Y:S01]  /*f3d0*/  MUFU.TANH R0, R0 ;  /* 0x0000000000007308 */ /* 0x000e220000002400 */
[----:B------:R-:W-:Y:S02]  /*f3e0*/  IMAD R83, R191, -0x2, R8 ;  /* 0xfffffffebf537824 */ /* 0x000fe400078e0208 */
[----:B------:R-:W-:-:S03]  /*f3f0*/  VIADD R87, R43, UR53 ;  /* 0x000000352b577c36 */ /* 0x000fc60008000000 */
[----:B-1----:R-:W-:Y:S01]  /*f400*/  VIADDMNMX R8, R56, R86, R83, PT ;  /* 0x0000005638087246 */ /* 0x002fe20003800153 */
[----:B------:R-:W-:Y:S01]  /*f410*/  IMAD.IADD R78, R87, 0x1, R56 ;  /* 0x00000001574e7824 */ /* 0x000fe200078e0238 */
[----:B------:R-:W1:Y:S08]  /*f420*/  MUFU.TANH R3, R3 ;  /* 0x0000000300037308 */ /* 0x000e700000002400 */
        /* <DEDUP_REMOVED lines=71> */
.L_x_8366:
[----:B------:R-:W-:-:S13]  /*f8a0*/  ISETP.NE.AND P3, PT, R7, 0x1, PT ;  /* 0x000000010700780c */ /* 0x000fda0003f65270 */
[----:B------:R-:W1:Y:S02]  /*f8b0*/  @P3 LDC.64 R42, c[0x0][0x9e8] ;  /* 0x00027a00ff2a3b82 */ /* 0x000e640000000a00 */
[----:B-1----:R-:W-:-:S05]  /*f8c0*/  @P3 IMAD.HI.U32 R42, R56, R42, RZ ;  /* 0x0000002a382a3227 */ /* 0x002fca00078e00ff */
[----:B------:R-:W-:-:S07]  /*f8d0*/  @P3 SHF.R.U32.HI R56, RZ, R43, R42 ;  /* 0x0000002bff383219 */ /* 0x000fce000001162a */
.L_x_8367:
[----:B------:R-:W-:Y:S05]  /*f8e0*/  BSYNC B0 ;  /* 0x0000000000007941 */ /* 0x000fea0003800000 */
.L_x_8365:
[----:B------:R-:W-:-:S04]  /*f8f0*/  IMAD R56, R56, R7, -R82 ;  /* 0x0000000738387224 */ /* 0x000fc800078e0a52 */
[----:B------:R-:W-:-:S05]  /*f900*/  IMAD R43, R191, -0x2, R56 ;  /* 0xfffffffebf2b7824 */ /* 0x000fca00078e0238 */
[----:B------:R-:W-:Y:S02]  /*f910*/  VIMNMX R78, R78, R43, !PT ;  /* 0x0000002b4e4e7248 */ /* 0x000fe40007fe0100 */
[----:B------:R-:W-:-:S07]  /*f920*/  VIADDMNMX R8, R43, R7, R8, PT ;  /* 0x000000072b087246 */ /* 0x000fce0003800108 */
.L_x_8364:
[C---:B------:R-:W-:Y:S02]  /*f930*/  ISETP.GE.AND P3, PT, R79.reuse, 0x2, PT ;  /* 0x000000024f00780c */ /* 0x040fe40003f66270 */
[----:B------:R-:W-:Y:S02]  /*f940*/  ISETP.GE.AND P5, PT, R79, 0x9, PT ;  /* 0x000000094f00780c */ /* 0x000fe40003fa6270 */
[----:B------:R-:W-:Y:S02]  /*f950*/  ISETP.GT.AND P4, PT, R78, 0x1, !P3 ;  /* 0x000000014e00780c */ /* 0x000fe40005f84270 */
[----:B------:R-:W-:Y:S02]  /*f960*/  P2R R101, PR, RZ, 0x20 ;  /* 0x00000020ff657803 */ /* 0x000fe40000000000 */
[----:B------:R-:W-:-:S04]  /*f970*/  ISETP.LT.OR P4, PT, R8, 0x2, P4 ;  /* 0x000000020800780c */ /* 0x000fc80002781670 */
[----:B------:R-:W-:Y:S02]  /*f980*/  FSEL R75, R9, -INF , !P4 ;  /* 0xff800000094b7808 */ /* 0x000fe40006000000 */
[----:B------:R-:W-:Y:S02]  /*f990*/  ISETP.GT.AND P4, PT, R78, 0x8, !P5 ;  /* 0x000000084e00780c */ /* 0x000fe40006f84270 */
[----:B------:R-:W-:Y:S02]  /*f9a0*/  ISETP.GE.AND P5, PT, R79, 0xa, PT ;  /* 0x0000000a4f00780c */ /* 0x000fe40003fa6270 */
[----:B------:R-:W-:Y:S02]  /*f9b0*/  ISETP.LT.OR P4, PT, R8, 0x9, P4 ;  /* 0x000000090800780c */ /* 0x000fe40002781670 */
[----:B------:R-:W-:Y:S02]  /*f9c0*/  P2R R102, PR, RZ, 0x20 ;  /* 0x00000020ff667803 */ /* 0x000fe40000000000 */
[----:B------:R-:W-:-:S02]  /*f9d0*/  FSEL R73, R28, -INF , !P4 ;  /* 0xff8000001c497808 */ /* 0x000fc40006000000 */
[----:B------:R-:W-:Y:S02]  /*f9e0*/  ISETP.GT.AND P4, PT, R78, 0x9, !P5 ;  /* 0x000000094e00780c */ /* 0x000fe40006f84270 */
[----:B------:R-:W-:Y:S02]  /*f9f0*/  ISETP.GE.AND P5, PT, R79, 0x11, PT ;  /* 0x000000114f00780c */ /* 0x000fe40003fa6270 */
[----:B------:R-:W-:Y:S02]  /*fa00*/  ISETP.LT.OR P4, PT, R8, 0xa, P4 ;  /* 0x0000000a0800780c */ /* 0x000fe40002781670 */
[----:B------:R-:W-:Y:S02]  /*fa10*/  P2R R103, PR, RZ, 0x20 ;  /* 0x00000020ff677803 */ /* 0x000fe40000000000 */
[----:B0-----:R-:W-:Y:S02]  /*fa20*/  FSEL R74, R29, -INF , !P4 ;  /* 0xff8000001d4a7808 */ /* 0x001fe40006000000 */
[----:B------:R-:W-:-:S02]  /*fa30*/  ISETP.GT.AND P4, PT, R78, 0x10, !P5 ;  /* 0x000000104e00780c */ /* 0x000fc40006f84270 */
[C---:B------:R-:W-:Y:S02]  /*fa40*/  ISETP.GE.AND P5, PT, R79.reuse, 0x12, PT ;  /* 0x000000124f00780c */ /* 0x040fe40003fa6270 */
[----:B------:R-:W-:Y:S02]  /*fa50*/  ISETP.LT.OR P4, PT, R8, 0x11, P4 ;  /* 0x000000110800780c */ /* 0x000fe40002781670 */
[----:B------:R-:W-:Y:S02]  /*fa60*/  P2R R104, PR, RZ, 0x20 ;  /* 0x00000020ff687803 */ /* 0x000fe40000000000 */
[----:B------:R-:W-:Y:S02]  /*fa70*/  FSEL R72, R32, -INF , !P4 ;  /* 0xff80000020487808 */ /* 0x000fe40006000000 */
[----:B------:R-:W-:Y:S02]  /*fa80*/  ISETP.GT.AND P4, PT, R78, 0x11, !P5 ;  /* 0x000000114e00780c */ /* 0x000fe40006f84270 */
[----:B------:R-:W-:-:S02]  /*fa90*/  ISETP.GE.AND P5, PT, R79, 0x19, PT ;  /* 0x000000194f00780c */ /* 0x000fc40003fa6270 */
[----:B------:R-:W-:Y:S02]  /*faa0*/  ISETP.LT.OR P4, PT, R8, 0x12, P4 ;  /* 0x000000120800780c */ /* 0x000fe40002781670 */
[----:B------:R-:W-:Y:S02]  /*fab0*/  P2R R105, PR, RZ, 0x20 ;  /* 0x00000020ff697803 */ /* 0x000fe40000000000 */
[----:B------:R-:W-:Y:S02]  /*fac0*/  FSEL R71, R33, -INF , !P4 ;  /* 0xff80000021477808 */ /* 0x000fe40006000000 */
[----:B------:R-:W-:Y:S02]  /*fad0*/  ISETP.GT.AND P4, PT, R78, 0x18, !P5 ;  /* 0x000000184e00780c */ /* 0x000fe40006f84270 */
[----:B------:R-:W-:Y:S02]  /*fae0*/  ISETP.GE.AND P5, PT, R79, 0x1a, PT ;  /* 0x0000001a4f00780c */ /* 0x000fe40003fa6270 */
[----:B------:R-:W-:-:S02]  /*faf0*/  ISETP.LT.OR P4, PT, R8, 0x19, P4 ;  /* 0x000000190800780c */ /* 0x000fc40002781670 */
[----:B------:R-:W-:Y:S02]  /*fb00*/  P2R R106, PR, RZ, 0x20 ;  /* 0x00000020ff6a7803 */ /* 0x000fe40000000000 */
[----:B------:R-:W-:Y:S02]  /*fb10*/  FSEL R70, R36, -INF , !P4 ;  /* 0xff80000024467808 */ /* 0x000fe40006000000 */
[----:B------:R-:W-:Y:S02]  /*fb20*/  ISETP.GT.AND P4, PT, R78, 0x19, !P5 ;  /* 0x000000194e00780c */ /* 0x000fe40006f84270 */
[----:B------:R-:W-:Y:S02]  /*fb30*/  ISETP.GE.AND P5, PT, R79, 0x21, PT ;  /* 0x000000214f00780c */ /* 0x000fe40003fa6270 */
[----:B------:R-:W-:Y:S02]  /*fb40*/  ISETP.LT.OR P4, PT, R8, 0x1a, P4 ;  /* 0x0000001a0800780c */ /* 0x000fe40002781670 */
[----:B------:R-:W-:-:S02]  /*fb50*/  P2R R107, PR, RZ, 0x20 ;  /* 0x00000020ff6b7803 */ /* 0x000fc40000000000 */
        /* <DEDUP_REMOVED lines=10> */
[----:B------:R-:W-:Y:S02]  /*fc00*/  FSEL R67, R41, -INF , !P4 ;  /* 0xff80000029437808 */ /* 0x000fe40006000000 */
        /* <DEDUP_REMOVED lines=12> */
[----:B------:R-:W-:-:S04]  /*fcd0*/  ISETP.LT.OR P4, PT, R8, 0x31, P4 ;  /* 0x000000310800780c */ /* 0x000fc80002781670 */
        /* <DEDUP_REMOVED lines=99> */
[----:B0-----:R-:W-:Y:S01]  /*10310*/  VIADDMNMX R66, R8, R86, R83, PT ;  /* 0x0000005608427246 */ /* 0x001fe20003800153 */
[----:B------:R-:W-:Y:S01]  /*10320*/  IMAD.IADD R65, R87, 0x1, R8 ;  /* 0x0000000157417824 */ /* 0x000fe200078e0208 */
[----:B------:R-:W-:Y:S06]  /*10330*/  @!P2 BRA `(.L_x_8368) ;  /* 0x000000000050a947 */ /* 0x000fec0003800000 */
        /* <DEDUP_REMOVED lines=11> */
.L_x_8370:
[----:B------:R-:W-:-:S13]  /*103f0*/  ISETP.NE.AND P6, PT, R7, 0x1, PT ;  /* 0x000000010700780c */ /* 0x000fda0003fc5270 */
[----:B------:R-:W0:Y:S02]  /*10400*/  @P6 LDC.64 R8, c[0x0][0x9e8] ;  /* 0x00027a00ff086b82 */ /* 0x000e240000000a00 */
[----:B0-----:R-:W-:-:S05]  /*10410*/  @P6 IMAD.HI.U32 R8, R77, R8, RZ ;  /* 0x000000084d086227 */ /* 0x001fca00078e00ff */
[----:B------:R-:W-:-:S07]  /*10420*/  @P6 SHF.R.U32.HI R77, RZ, R9, R8 ;  /* 0x00000009ff4d6219 */ /* 0x000fce0000011608 */
.L_x_8371:
[----:B------:R-:W-:Y:S05]  /*10430*/  BSYNC B0 ;  /* 0x0000000000007941 */ /* 0x000fea0003800000 */
.L_x_8369:
[----:B------:R-:W-:-:S04]  /*10440*/  IMAD R8, R77, R7, -R82 ;  /* 0x000000074d087224 */ /* 0x000fc800078e0a52 */
[----:B------:R-:W-:-:S05]  /*10450*/  IMAD R8, R191, -0x2, R8 ;  /* 0xfffffffebf087824 */ /* 0x000fca00078e0208 */
[----:B------:R-:W-:Y:S02]  /*10460*/  VIMNMX R65, R65, R8, !PT ;  /* 0x0000000841417248 */ /* 0x000fe40007fe0100 */
[----:B------:R-:W-:-:S07]  /*10470*/  VIADDMNMX R66, R8, R7, R66, PT ;  /* 0x0000000708427246 */ /* 0x000fce0003800142 */
.L_x_8368:
[----:B------:R-:W-:Y:S01]  /*10480*/  ISETP.GT.AND P3, PT, R65, 0x1, !P3 ;  /* 0x000000014100780c */ /* 0x000fe20005f64270 */
[----:B------:R-:W-:Y:S01]  /*10490*/  ULDC UR52, c[0x0][0x988] ;  /* 0x0002620000347ab9 */ /* 0x000fe20000000800 */
[----:B------:R-:W-:Y:S02]  /*104a0*/  ISETP.NE.AND P6, PT, R105, RZ, PT ;  /* 0x000000ff6900720c */ /* 0x000fe40003fc5270 */
[----:B------:R-:W-:Y:S02]  /*104b0*/  ISETP.LT.OR P3, PT, R66, 0x2, P3 ;  /* 0x000000024200780c */ /* 0x000fe40001f61670 */
[----:B------:R-:W-:Y:S02]  /*104c0*/  ISETP.GT.AND P4, PT, R65, 0x71, !P4 ;  /* 0x000000714100780c */ /* 0x000fe40006784270 */
[----:B------:R-:W-:Y:S02]  /*104d0*/  FSEL R9, R3, -INF , !P3 ;  /* 0xff80000003097808 */ /* 0x000fe40005800000 */
[----:B------:R-:W-:-:S02]  /*104e0*/  ISETP.NE.AND P3, PT, R101, RZ, PT ;  /* 0x000000ff6500720c */ /* 0x000fc40003f65270 */
[C---:B------:R-:W-:Y:S02]  /*104f0*/  ISETP.GT.AND P5, PT, R65.reuse, 0x78, !P5 ;  /* 0x000000784100780c */ /* 0x040fe40006fa4270 */
[----:B------:R-:W-:Y:S02]  /*10500*/  ISETP.GT.AND P3, PT, R65, 0x8, !P3 ;  /* 0x000000084100780c */ /* 0x000fe40005f64270 */
[C---:B------:R-:W-:Y:S02]  /*10510*/  ISETP.LT.OR P4, PT, R66.reuse, 0x72, P4 ;  /* 0x000000724200780c */ /* 0x040fe40002781670 */
[C---:B------:R-:W-:Y:S02]  /*10520*/  ISETP.LT.OR P3, PT, R66.reuse, 0x9, P3 ;  /* 0x000000094200780c */ /* 0x040fe40001f61670 */
[----:B------:R-:W-:Y:S02]  /*10530*/  ISETP.LT.OR P5, PT, R66, 0x79, P5 ;  /* 0x000000794200780c */ /* 0x000fe40002fa1670 */
[----:B------:R-:W-:-:S02]  /*10540*/  FSEL R3, R10, -INF , !P3 ;  /* 0xff8000000a037808 */ /* 0x000fc40005800000 */
[----:B------:R-:W-:Y:S02]  /*10550*/  ISETP.NE.AND P3, PT, R102, RZ, PT ;  /* 0x000000ff6600720c */ /* 0x000fe40003f65270 */
[----:B------:R-:W-:Y:S02]  /*10560*/  FMNMX.FTZ R10, R76, R75, !PT ;  /* 0x0000004b4c0a7209 */ /* 0x000fe40007810000 */
[----:B------:R-:W-:Y:S02]  /*10570*/  ISETP.GT.AND P3, PT, R65, 0x9, !P3 ;  /* 0x000000094100780c */ /* 0x000fe40005f64270 */
[----:B------:R-:W-:Y:S02]  /*10580*/  FSEL R50, R50, -INF , !P5 ;  /* 0xff80000032327808 */ /* 0x000fe40006800000 */
[----:B------:R-:W-:-:S04]  /*10590*/  ISETP.LT.OR P3, PT, R66, 0xa, P3 ;  /* 0x0000000a4200780c */ /* 0x000fc80001f61670 */
        /* <DEDUP_REMOVED lines=18> */
[----:B------:R-:W-:Y:S02]  /*106c0*/  ISETP.NE.AND P6, PT, R114, RZ, PT ;  /* 0x000000ff7200720c */ /* 0x000fe40003fc5270 */
        /* <DEDUP_REMOVED lines=64> */
[----:B------:R-:W-:-:S03]  /*10ad0*/  ISETP.LT.OR P3, PT, R66, 0x41, P3 ;  /* 0x000000414200780c */ /* 0x000fc60001f61670 */
[----:B------:R-:W0:Y:S01]  /*10ae0*/  SHFL.BFLY PT, R10, R77, 0x1, 0x1f ;  /* 0x0c201f004d0a7f89 */ /* 0x000e2200000e0000 */
[----:B------:R-:W-:Y:S02]  /*10af0*/  FSEL R34, R34, -INF , !P3 ;  /* 0xff80000022227808 */ /* 0x000fe40005800000 */
[----:B------:R-:W-:Y:S02]  /*10b00*/  ISETP.GT.AND P3, PT, R65, 0x41, !P6 ;  /* 0x000000414100780c */ /* 0x000fe40007764270 */
[----:B------:R-:W-:Y:S02]  /*10b10*/  ISETP.NE.AND P6, PT, R100, RZ, PT ;  /* 0x000000ff6400720c */ /* 0x000fe40003fc5270 */
        /* <DEDUP_REMOVED lines=8> */
[----:B------:R-:W-:-:S03]  /*10ba0*/  FMUL.FTZ R78, R10, UR52 ;  /* 0x000000340a4e7c20 */ /* 0x000fc60008410000 */
        /* <DEDUP_REMOVED lines=37> */
[----:B------:R-:W-:-:S04]  /*10e00*/  ISETP.LT.OR P3, PT, R66, 0x71, P3 ;  /* 0x000000714200780c */ /* 0x000fc80001f61670 */
[----:B------:R-:W-:Y:S02]  /*10e10*/  FSEL R64, R64, -INF , !P3 ;  /* 0xff80000040407808 */ /* 0x000fe40005800000 */
[----:B------:R-:W-:-:S04]  /*10e20*/  FSETP.NEU.FTZ.AND P3, PT, R10, -INF , PT ;  /* 0xff8000000a00780b */ /* 0x000fc80003f7d000 */
[----:B------:R-:W-:Y:S02]  /*10e30*/  FSEL R79, R78, RZ, P3 ;  /* 0x000000ff4e4f7208 */ /* 0x000fe40001800000 */
[----:B------:R-:W-:Y:S02]  /*10e40*/  ISETP.GT.AND P3, PT, R65, RZ, !P6 ;  /* 0x000000ff4100720c */ /* 0x000fe40007764270 */
[----:B------:R-:W-:Y:S01]  /*10e50*/  ISETP.NE.AND P6, PT, R80, RZ, PT ;  /* 0x000000ff5000720c */ /* 0x000fe20003fc5270 */
[--C-:B------:R-:W-:Y:S01]  /*10e60*/  FFMA.FTZ R170, R57, UR52, -R79.reuse ;  /* 0x0000003439aa7c23 */ /* 0x100fe2000801084f */
[----:B------:R-:W-:Y:S01]  /*10e70*/  ISETP.LT.OR P3, PT, R66, 0x1, P3 ;  /* 0x000000014200780c */ /* 0x000fe20001f61670 */
[--C-:B------:R-:W-:Y:S01]  /*10e80*/  FFMA.FTZ R57, R56, UR52, -R79.reuse ;  /* 0x0000003438397c23 */ /* 0x100fe2000801084f */
[--C-:B------:R-:W-:Y:S01]  /*10e90*/  FFMA.FTZ R156, R40, UR52, -R79.reuse ;  /* 0x00000034289c7c23 */ /* 0x100fe2000801084f */
[--C-:B------:R-:W-:Y:S01]  /*10ea0*/  FFMA.FTZ R180, R76, UR52, -R79.reuse ;  /* 0x000000344cb47c23 */ /* 0x100fe2000801084f */
[----:B------:R-:W-:Y:S01]  /*10eb0*/  FSEL R78, R0, -INF , !P3 ;  /* 0xff800000004e7808 */ /* 0x000fe20005800000 */
        /* <DEDUP_REMOVED lines=21> */
[--C-:B------:R-:W-:Y:S01]  /*11010*/  FFMA.FTZ R174, R88, UR52, -R79.reuse ;  /* 0x0000003458ae7c23 */ /* 0x100fe2000801084f */
[--C-:B------:R-:W-:Y:S01]  /*11020*/  FFMA.FTZ R77, R90, UR52, -R79.reuse ;  /* 0x000000345a4d7c23 */ /* 0x100fe2000801084f */
[----:B------:R-:W-:Y:S01]  /*11030*/  FMNMX.FTZ R0, R14, R11, !PT ;  /* 0x0000000b0e007209 */ /* 0x000fe20007810000 */
[--C-:B------:R-:W-:Y:S01]  /*11040*/  FFMA.FTZ R168, R60, UR52, -R79.reuse ;  /* 0x000000343ca87c23 */ /* 0x100fe2000801084f */
[--C-:B------:R-:W-:Y:S01]  /*11050*/  FFMA.FTZ R59, R59, UR52, -R79.reuse ;  /* 0x000000343b3b7c23 */ /* 0x100fe2000801084f */
[--C-:B------:R-:W-:Y:S01]  /*11060*/  FFMA.FTZ R158, R36, UR52, -R79.reuse ;  /* 0x00000034249e7c23 */ /* 0x100fe2000801084f */
[----:B------:R-:W-:Y:S01]  /*11070*/  FMNMX.FTZ R11, R15, R0, !PT ;  /* 0x000000000f0b7209 */ /* 0x000fe20007810000 */
[----:B------:R-:W2:Y:S01]  /*11080*/  MUFU.EX2 R73, R73 ;  /* 0x0000004900497308 */ /* 0x000ea20000000800 */
[--C-:B------:R-:W-:Y:S01]  /*11090*/  FFMA.FTZ R164, R58, UR52, -R79.reuse ;  /* 0x000000343aa47c23 */ /* 0x100fe2000801084f */
[--C-:B------:R-:W-:Y:S01]  /*110a0*/  FFMA.FTZ R166, R43, UR52, -R79.reuse ;  /* 0x000000342ba67c23 */ /* 0x100fe2000801084f */
[----:B------:R-:W-:Y:S01]  /*110b0*/  FMNMX.FTZ R0, R20, R11, !PT ;  /* 0x0000000b14007209 */ /* 0x000fe20007810000 */
[--C-:B------:R-:W-:Y:S01]  /*110c0*/  FFMA.FTZ R43, R42, UR52, -R79.reuse ;  /* 0x000000342a2b7c23 */ /* 0x100fe2000801084f */
[--C-:B------:R-:W-:Y:S01]  /*110d0*/  FFMA.FTZ R160, R41, UR52, -R79.reuse ;  /* 0x0000003429a07c23 */ /* 0x100fe2000801084f */
[--C-:B------:R-:W-:Y:S01]  /*110e0*/  FFMA.FTZ R41, R54, UR52, -R79.reuse ;  /* 0x0000003436297c23 */ /* 0x100fe2000801084f */
[----:B------:R-:W-:Y:S01]  /*110f0*/  FMNMX.FTZ R11, R21, R0, !PT ;  /* 0x00000000150b7209 */ /* 0x000fe20007810000 */
[----:B------:R-:W3:Y:S01]  /*11100*/  MUFU.EX2 R176, R176 ;  /* 0x000000b000b07308 */ /* 0x000ee20000000800 */
[--C-:B------:R-:W-:Y:S01]  /*11110*/  FFMA.FTZ R162, R37, UR52, -R79.reuse ;  /* 0x0000003425a27c23 */ /* 0x100fe2000801084f */
[--C-:B------:R-:W-:Y:S01]  /*11120*/  FFMA.FTZ R152, R32, UR52, -R79.reuse ;  /* 0x0000003420987c23 */ /* 0x100fe2000801084f */
[----:B------:R-:W-:Y:S01]  /*11130*/  FMNMX.FTZ R0, R24, R11, !PT ;  /* 0x0000000b18007209 */ /* 0x000fe20007810000 */
[--C-:B------:R-:W-:Y:S01]  /*11140*/  FFMA.FTZ R37, R53, UR52, -R79.reuse ;  /* 0x0000003435257c23 */ /* 0x100fe2000801084f */
[--C-:B------:R-:W-:Y:S01]  /*11150*/  FFMA.FTZ R53, R52, UR52, -R79.reuse ;  /* 0x0000003434357c23 */ /* 0x100fe2000801084f */
[--C-:B------:R-:W-:Y:S01]  /*11160*/  FFMA.FTZ R33, R33, UR52, -R79.reuse ;  /* 0x0000003421217c23 */ /* 0x100fe2000801084f */
[----:B------:R-:W-:Y:S01]  /*11170*/  FMNMX.FTZ R11, R25, R0, !PT ;  /* 0x00000000190b7209 */ /* 0x000fe20007810000 */
[----:B------:R-:W4:Y:S01]  /*11180*/  MUFU.EX2 R71, R71 ;  /* 0x0000004700477308 */ /* 0x000f220000000800 */
[----:B------:R-:W-:-:S02]  /*11190*/  FFMA.FTZ R29, R29, UR52, -R79 ;  /* 0x000000341d1d7c23 */ /* 0x000fc4000801084f */
[----:B------:R-:W-:-:S04]  /*111a0*/  FMNMX.FTZ R0, R26, R11, !PT ;  /* 0x0000000b1a007209 */ /* 0x000fc80007810000 */
[----:B------:R-:W-:Y:S01]  /*111b0*/  FMNMX.FTZ R11, R27, R0, !PT ;  /* 0x000000001b0b7209 */ /* 0x000fe20007810000 */
[----:B------:R-:W5:Y:S03]  /*111c0*/  MUFU.EX2 R178, R178 ;  /* 0x000000b200b27308 */ /* 0x000f660000000800 */
[----:B------:R-:W-:-:S04]  /*111d0*/  FMNMX.FTZ R0, R30, R11, !PT ;  /* 0x0000000b1e007209 */ /* 0x000fc80007810000 */
[----:B------:R-:W-:Y:S01]  /*111e0*/  FMNMX.FTZ R11, R31, R0, !PT ;  /* 0x000000001f0b7209 */ /* 0x000fe20007810000 */
[----:B------:R-:W5:Y:S03]  /*111f0*/  MUFU.EX2 R69, R69 ;  /* 0x0000004500457308 */ /* 0x000f660000000800 */
        /* <DEDUP_REMOVED lines=17> */
[----:B------:R-:W-:Y:S01]  /*11310*/  MUFU.EX2 R59, R59 ;  /* 0x0000003b003b7308 */ /* 0x000fe20000000800 */
[----:B------:R-:W-:Y:S01]  /*11320*/  FSEL R0, R47, -INF , !P4 ;  /* 0xff8000002f007808 */ /* 0x000fe20006000000 */
[--C-:B------:R-:W-:Y:S01]  /*11330*/  FFMA.FTZ R47, R55, UR52, -R79.reuse ;  /* 0x00000034372f7c23 */ /* 0x100fe2000801084f */
[----:B------:R-:W-:Y:S01]  /*11340*/  FMNMX.FTZ R11, R64, R11, !PT ;  /* 0x0000000b400b7209 */ /* 0x000fe20007810000 */
[----:B------:R-:W-:-:S03]  /*11350*/  FFMA.FTZ R55, R4, UR52, -R79 ;  /* 0x0000003404377c23 */ /* 0x000fc6000801084f */
        /* <DEDUP_REMOVED lines=15> */
[----:B0-----:R-:W-:-:S02]  /*11450*/  FMNMX.FTZ R11, R40, R11, !PT ;  /* 0x0000000b280b7209 */ /* 0x001fc40007810000 */
[----:B------:R-:W0:Y:S02]  /*11460*/  @P1 LDC R40, c[0x0][0x44c] ;  /* 0x00011300ff281b82 */ /* 0x000e240000000800 */
[C---:B------:R-:W-:Y:S01]  /*11470*/  FSETP.NEU.FTZ.AND P3, PT, R11.reuse, -INF , PT ;  /* 0xff8000000b00780b */ /* 0x040fe20003f7d000 */
[----:B------:R-:W-:Y:S02]  /*11480*/  FMUL.FTZ R28, R11, UR52 ;  /* 0x000000340b1c7c20 */ /* 0x000fe40008410000 */
[----:B------:R-:W-:Y:S03]  /*11490*/  MUFU.EX2 R37, R37 ;  /* 0x0000002500257308 */ /* 0x000fe60000000800 */
[----:B------:R-:W-:-:S05]  /*114a0*/  FSEL R65, R28, RZ, P3 ;  /* 0x000000ff1c417208 */ /* 0x000fca0001800000 */
[--C-:B------:R-:W-:Y:S01]  /*114b0*/  FFMA.FTZ R181, R78, UR52, -R65.reuse ;  /* 0x000000344eb57c23 */ /* 0x100fe20008010841 */
[--C-:B------:R-:W-:Y:S01]  /*114c0*/  FFMA.FTZ R28, R9, UR52, -R65.reuse ;  /* 0x00000034091c7c23 */ /* 0x100fe20008010841 */
[----:B------:R-:W-:Y:S01]  /*114d0*/  FFMA.FTZ R183, R3, UR52, -R65 ;  /* 0x0000003403b77c23 */ /* 0x000fe20008010841 */
[----:B------:R-:W-:Y:S01]  /*114e0*/  FADD.FTZ R3, R180, R75 ;  /* 0x0000004bb4037221 */ /* 0x000fe20000010000 */
[--C-:B------:R-:W-:Y:S01]  /*114f0*/  FFMA.FTZ R8, R8, UR52, -R65.reuse ;  /* 0x0000003408087c23 */ /* 0x100fe20008010841 */
[----:B------:R-:W-:Y:S01]  /*11500*/  FFMA.FTZ R177, R12, UR52, -R65 ;  /* 0x000000340cb17c23 */ /* 0x000fe20008010841 */
[----:B------:R-:W-:Y:S01]  /*11510*/  MUFU.EX2 R181, R181 ;  /* 0x000000b500b57308 */ /* 0x000fe20000000800 */
[----:B-1----:R-:W-:Y:S01]  /*11520*/  FADD.FTZ R4, R182, R3 ;  /* 0x00000003b6047221 */ /* 0x002fe20000010000 */
[--C-:B------:R-:W-:Y:S01]  /*11530*/  FFMA.FTZ R12, R13, UR52, -R65.reuse ;  /* 0x000000340d0c7c23 */ /* 0x100fe20008010841 */
[--C-:B------:R-:W-:Y:S01]  /*11540*/  FFMA.FTZ R179, R14, UR52, -R65.reuse ;  /* 0x000000340eb37c23 */ /* 0x100fe20008010841 */
[--C-:B------:R-:W-:Y:S01]  /*11550*/  FFMA.FTZ R165, R34, UR52, -R65.reuse ;  /* 0x0000003422a57c23 */ /* 0x100fe20008010841 */
[----:B--2---:R-:W-:Y:S01]  /*11560*/  FADD.FTZ R3, R73, R4 ;  /* 0x0000000449037221 */ /* 0x004fe20000010000 */
[--C-:B------:R-:W-:Y:S01]  /*11570*/  FFMA.FTZ R14, R15, UR52, -R65.reuse ;  /* 0x000000340f0e7c23 */ /* 0x100fe20008010841 */
[----:B------:R-:W-:Y:S01]  /*11580*/  FFMA.FTZ R173, R20, UR52, -R65 ;  /* 0x0000003414ad7c23 */ /* 0x000fe20008010841 */
[----:B------:R-:W1:Y:S01]  /*11590*/  MUFU.EX2 R28, R28 ;  /* 0x0000001c001c7308 */ /* 0x000e620000000800 */
[----:B---3--:R-:W-:Y:S01]  /*115a0*/  FADD.FTZ R4, R176, R3 ;  /* 0x00000003b0047221 */ /* 0x008fe20000010000 */
[--C-:B------:R-:W-:Y:S01]  /*115b0*/  FFMA.FTZ R20, R21, UR52, -R65.reuse ;  /* 0x0000003415147c23 */ /* 0x100fe20008010841 */
[--C-:B------:R-:W-:Y:S01]  /*115c0*/  FFMA.FTZ R175, R24, UR52, -R65.reuse ;  /* 0x0000003418af7c23 */ /* 0x100fe20008010841 */
[--C-:B------:R-:W-:Y:S01]  /*115d0*/  FFMA.FTZ R24, R25, UR52, -R65.reuse ;  /* 0x0000003419187c23 */ /* 0x100fe20008010841 */
[----:B----4-:R-:W-:Y:S01]  /*115e0*/  FADD.FTZ R3, R71, R4 ;  /* 0x0000000447037221 */ /* 0x010fe20000010000 */
[--C-:B------:R-:W-:Y:S01]  /*115f0*/  FFMA.FTZ R169, R26, UR52, -R65.reuse ;  /* 0x000000341aa97c23 */ /* 0x100fe20008010841 */
[----:B------:R-:W-:Y:S01]  /*11600*/  FFMA.FTZ R26, R27, UR52, -R65 ;  /* 0x000000341b1a7c23 */ /* 0x000fe20008010841 */
[----:B------:R-:W2:Y:S01]  /*11610*/  MUFU.EX2 R183, R183 ;  /* 0x000000b700b77308 */ /* 0x000ea20000000800 */
[----:B-----5:R-:W-:Y:S01]  /*11620*/  FADD.FTZ R34, R178, R3 ;  /* 0x00000003b2227221 */ /* 0x020fe20000010000 */
[----:B------:R-:W3:Y:S01]  /*11630*/  @P1 LDC R13, c[0x0][0x450] ;  /* 0x00011400ff0d1b82 */ /* 0x000ee20000000800 */
[--C-:B------:R-:W-:Y:S01]  /*11640*/  FFMA.FTZ R171, R30, UR52, -R65.reuse ;  /* 0x000000341eab7c23 */ /* 0x100fe20008010841 */
[--C-:B------:R-:W-:Y:S01]  /*11650*/  FFMA.FTZ R30, R31, UR52, -R65.reuse ;  /* 0x000000341f1e7c23 */ /* 0x100fe20008010841 */
[----:B------:R-:W-:Y:S01]  /*11660*/  FADD.FTZ R9, R69, R34 ;  /* 0x0000002245097221 */ /* 0x000fe20000010000 */
[--C-:B------:R-:W-:Y:S01]  /*11670*/  FFMA.FTZ R32, R35, UR52, -R65.reuse ;  /* 0x0000003423207c23 */ /* 0x100fe20008010841 */
[----:B------:R-:W-:Y:S01]  /*11680*/  FFMA.FTZ R167, R38, UR52, -R65 ;  /* 0x0000003426a77c23 */ /* 0x000fe20008010841 */
[----:B------:R-:W4:Y:S01]  /*11690*/  MUFU.EX2 R8, R8 ;  /* 0x0000000800087308 */ /* 0x000f220000000800 */
[----:B-1----:R-:W-:Y:S01]  /*116a0*/  FADD.FTZ R4, R181, R28 ;  /* 0x0000001cb5047221 */ /* 0x002fe20000010000 */
[----:B------:R-:W-:Y:S01]  /*116b0*/  FADD.FTZ R36, R172, R9 ;  /* 0x00000009ac247221 */ /* 0x000fe20000010000 */
[----:B0-----:R-:W-:-:S04]  /*116c0*/  @P1 IMAD.HI.U32 R40, R193, R40, RZ ;  /* 0x00000028c1281227 */ /* 0x001fc800078e00ff */
[--C-:B------:R-:W-:Y:S01]  /*116d0*/  FFMA.FTZ R34, R39, UR52, -R65.reuse ;  /* 0x0000003427227c23 */ /* 0x100fe20008010841 */
[----:B------:R-:W-:Y:S01]  /*116e0*/  FFMA.FTZ R44, R44, UR52, -R65 ;  /* 0x000000342c2c7c23 */ /* 0x000fe20008010841 */
[----:B------:R-:W-:Y:S01]  /*116f0*/  FADD.FTZ R9, R67, R36 ;  /* 0x0000002443097221 */ /* 0x000fe20000010000 */
[----:B------:R-:W-:Y:S01]  /*11700*/  IMAD.MOV.U32 R38, RZ, RZ, R193 ;  /* 0x000000ffff267224 */ /* 0x000fe200078e00c1 */
[----:B------:R-:W0:Y:S01]  /*11710*/  MUFU.EX2 R177, R177 ;  /* 0x000000b100b17308 */ /* 0x000e220000000800 */
[----:B--2---:R-:W-:Y:S01]  /*11720*/  FADD.FTZ R3, R183, R4 ;  /* 0x00000004b7037221 */ /* 0x004fe20000010000 */
[----:B------:R-:W-:Y:S01]  /*11730*/  FADD.FTZ R36, R174, R9 ;  /* 0x00000009ae247221 */ /* 0x000fe20000010000 */
[--C-:B------:R-:W-:Y:S01]  /*11740*/  FFMA.FTZ R45, R45, UR52, -R65.reuse ;  /* 0x000000342d2d7c23 */ /* 0x100fe20008010841 */
[--C-:B------:R-:W-:Y:S01]  /*11750*/  FFMA.FTZ R46, R46, UR52, -R65.reuse ;  /* 0x000000342e2e7c23 */ /* 0x100fe20008010841 */
[--C-:B------:R-:W-:Y:S01]  /*11760*/  FFMA.FTZ R48, R48, UR52, -R65.reuse ;  /* 0x0000003430307c23 */ /* 0x100fe20008010841 */
[----:B------:R-:W-:Y:S01]  /*11770*/  FADD.FTZ R9, R77, R36 ;  /* 0x000000244d097221 */ /* 0x000fe20000010000 */
[----:B------:R-:W-:Y:S01]  /*11780*/  FFMA.FTZ R49, R49, UR52, -R65 ;  /* 0x0000003431317c23 */ /* 0x000fe20008010841 */
[----:B------:R-:W1:Y:S01]  /*11790*/  MUFU.EX2 R12, R12 ;  /* 0x0000000c000c7308 */ /* 0x000e620000000800 */
[----:B----4-:R-:W-:Y:S01]  /*117a0*/  FADD.FTZ R4, R8, R3 ;  /* 0x0000000308047221 */ /* 0x010fe20000010000 */
[----:B------:R-:W-:Y:S01]  /*117b0*/  FADD.FTZ R36, R168, R9 ;  /* 0x00000009a8247221 */ /* 0x000fe20000010000 */
[----:B---3--:R-:W-:Y:S01]  /*117c0*/  @P1 SHF.R.U32.HI R38, RZ, R13, R40 ;  /* 0x0000000dff261219 */ /* 0x008fe20000011628 */
[--C-:B------:R-:W-:Y:S01]  /*117d0*/  FFMA.FTZ R61, R61, UR52, -R65.reuse ;  /* 0x000000343d3d7c23 */ /* 0x100fe20008010841 */
[--C-:B------:R-:W-:Y:S01]  /*117e0*/  FFMA.FTZ R62, R62, UR52, -R65.reuse ;  /* 0x000000343e3e7c23 */ /* 0x100fe20008010841 */
[----:B------:R-:W-:Y:S01]  /*117f0*/  FADD.FTZ R9, R59, R36 ;  /* 0x000000243b097221 */ /* 0x000fe20000010000 */
[----:B------:R-:W-:Y:S01]  /*11800*/  FFMA.FTZ R63, R63, UR52, -R65 ;  /* 0x000000343f3f7c23 */ /* 0x000fe20008010841 */
[----:B------:R-:W2:Y:S01]  /*11810*/  MUFU.EX2 R179, R179 ;  /* 0x000000b300b37308 */ /* 0x000ea20000000800 */
[----:B0-----:R-:W-:Y:S01]  /*11820*/  FADD.FTZ R3, R177, R4 ;  /* 0x00000004b1037221 */ /* 0x001fe20000010000 */
[----:B------:R-:W-:Y:S01]  /*11830*/  FADD.FTZ R36, R170, R9 ;  /* 0x00000009aa247221 */ /* 0x000fe20000010000 */
[--C-:B------:R-:W-:Y:S01]  /*11840*/  FFMA.FTZ R64, R64, UR52, -R65.reuse ;  /* 0x0000003440407c23 */ /* 0x100fe20008010841 */
[--C-:B------:R-:W-:Y:S01]  /*11850*/  FFMA.FTZ R50, R50, UR52, -R65.reuse ;  /* 0x0000003432327c23 */ /* 0x100fe20008010841 */
[----:B------:R-:W-:Y:S01]  /*11860*/  FFMA.FTZ R51, R51, UR52, -R65 ;  /* 0x0000003433337c23 */ /* 0x000fe20008010841 */
[----:B------:R-:W-:Y:S01]  /*11870*/  FADD.FTZ R9, R57, R36 ;  /* 0x0000002439097221 */ /* 0x000fe20000010000 */
[----:B------:R-:W-:Y:S01]  /*11880*/  F2FP.BF16.F32.PACK_AB R181, R28, R181 ;  /* 0x000000b51cb5723e */ /* 0x000fe200000010ff */
[----:B------:R-:W0:Y:S01]  /*11890*/  MUFU.EX2 R14, R14 ;  /* 0x0000000e000e7308 */ /* 0x000e220000000800 */
[----:B-1----:R-:W-:Y:S01]  /*118a0*/  FADD.FTZ R4, R12, R3 ;  /* 0x000000030c047221 */ /* 0x002fe20000010000 */
[----:B------:R-:W-:Y:S01]  /*118b0*/  FADD.FTZ R36, R164, R9 ;  /* 0x00000009a4247221 */ /* 0x000fe20000010000 */
[----:B------:R-:W-:Y:S01]  /*118c0*/  F2FP.BF16.F32.PACK_AB R183, R8, R183 ;  /* 0x000000b708b7723e */ /* 0x000fe200000010ff */
[----:B------:R-:W-:Y:S01]  /*118d0*/  IMAD.IADD R95, R95, 0x1, R38 ;  /* 0x000000015f5f7824 */ /* 0x000fe200078e0226 */
[----:B------:R-:W-:-:S02]  /*118e0*/  F2FP.BF16.F32.PACK_AB R180, R75, R180 ;  /* 0x000000b44bb4723e */ /* 0x000fc400000010ff */
[----:B------:R-:W-:Y:S01]  /*118f0*/  F2FP.BF16.F32.PACK_AB R182, R73, R182 ;  /* 0x000000b649b6723e */ /* 0x000fe200000010ff */
[----:B------:R-:W1:Y:S01]  /*11900*/  MUFU.EX2 R173, R173 ;  /* 0x000000ad00ad7308 */ /* 0x000e620000000800 */
[----:B--2---:R-:W-:Y:S01]  /*11910*/  FADD.FTZ R3, R179, R4 ;  /* 0x00000004b3037221 */ /* 0x004fe20000010000 */
[----:B------:R-:W-:Y:S01]  /*11920*/  F2FP.BF16.F32.PACK_AB R176, R71, R176 ;  /* 0x000000b047b0723e */ /* 0x000fe200000010ff */
[----:B------:R-:W-:Y:S01]  /*11930*/  IMAD.IADD R6, R95, 0x1, R6 ;  /* 0x000000015f067824 */ /* 0x000fe200078e0206 */
[----:B------:R-:W-:Y:S02]  /*11940*/  F2FP.BF16.F32.PACK_AB R178, R69, R178 ;  /* 0x000000b245b2723e */ /* 0x000fe400000010ff */
[----:B------:R-:W-:Y:S02]  /*11950*/  F2FP.BF16.F32.PACK_AB R172, R67, R172 ;  /* 0x000000ac43ac723e */ /* 0x000fe400000010ff */
[----:B------:R-:W2:Y:S01]  /*11960*/  MUFU.EX2 R20, R20 ;  /* 0x0000001400147308 */ /* 0x000ea20000000800 */
[----:B0-----:R-:W-:Y:S01]  /*11970*/  FADD.FTZ R4, R14, R3 ;  /* 0x000000030e047221 */ /* 0x001fe20000010000 */
[----:B------:R-:W-:-:S02]  /*11980*/  F2FP.BF16.F32.PACK_AB R174, R77, R174 ;  /* 0x000000ae4dae723e */ /* 0x000fc400000010ff */
[----:B------:R-:W-:Y:S02]  /*11990*/  F2FP.BF16.F32.PACK_AB R168, R59, R168 ;  /* 0x000000a83ba8723e */ /* 0x000fe400000010ff */
[----:B------:R-:W-:Y:S02]  /*119a0*/  F2FP.BF16.F32.PACK_AB R170, R57, R170 ;  /* 0x000000aa39aa723e */ /* 0x000fe400000010ff */
[----:B------:R-:W0:Y:S01]  /*119b0*/  MUFU.EX2 R175, R175 ;  /* 0x000000af00af7308 */ /* 0x000e220000000800 */
[----:B-1----:R-:W-:Y:S01]  /*119c0*/  FADD.FTZ R3, R173, R4 ;  /* 0x00000004ad037221 */ /* 0x002fe20000010000 */
[----:B------:R-:W-:Y:S02]  /*119d0*/  F2FP.BF16.F32.PACK_AB R164, R47, R164 ;  /* 0x000000a42fa4723e */ /* 0x000fe400000010ff */
[----:B------:R-:W-:Y:S02]  /*119e0*/  F2FP.BF16.F32.PACK_AB R177, R12, R177 ;  /* 0x000000b10cb1723e */ /* 0x000fe400000010ff */
[----:B------:R-:W-:-:S02]  /*119f0*/  F2FP.BF16.F32.PACK_AB R179, R14, R179 ;  /* 0x000000b30eb3723e */ /* 0x000fc400000010ff */
[----:B------:R-:W1:Y:S01]  /*11a00*/  MUFU.EX2 R24, R24 ;  /* 0x0000001800187308 */ /* 0x000e620000000800 */
[C---:B--2---:R-:W-:Y:S01]  /*11a10*/  FADD.FTZ R4, R20.reuse, R3 ;  /* 0x0000000314047221 */ /* 0x044fe20000010000 */
[----:B------:R-:W-:-:S06]  /*11a20*/  F2FP.BF16.F32.PACK_AB R173, R20, R173 ;  /* 0x000000ad14ad723e */ /* 0x000fcc00000010ff */
[----:B------:R-:W2:Y:S01]  /*11a30*/  MUFU.EX2 R169, R169 ;  /* 0x000000a900a97308 */ /* 0x000ea20000000800 */
[----:B0-----:R-:W-:-:S07]  /*11a40*/  FADD.FTZ R3, R175, R4 ;  /* 0x00000004af037221 */ /* 0x001fce0000010000 */
[----:B------:R-:W0:Y:S01]  /*11a50*/  MUFU.EX2 R26, R26 ;  /* 0x0000001a001a7308 */ /* 0x000e220000000800 */
[C---:B-1----:R-:W-:Y:S01]  /*11a60*/  FADD.FTZ R4, R24.reuse, R3 ;  /* 0x0000000318047221 */ /* 0x042fe20000010000 */
[----:B------:R-:W-:Y:S01]  /*11a70*/  FADD.FTZ R3, R47, R36 ;  /* 0x000000242f037221 */ /* 0x000fe20000010000 */
[----:B------:R-:W-:-:S05]  /*11a80*/  F2FP.BF16.F32.PACK_AB R175, R24, R175 ;  /* 0x000000af18af723e */ /* 0x000fca00000010ff */
[----:B------:R-:W1:Y:S01]  /*11a90*/  MUFU.EX2 R171, R171 ;  /* 0x000000ab00ab7308 */ /* 0x000e620000000800 */
[----:B--2---:R-:W-:Y:S01]  /*11aa0*/  FADD.FTZ R9, R169, R4 ;  /* 0x00000004a9097221 */ /* 0x004fe20000010000 */
[----:B------:R-:W-:Y:S01]  /*11ab0*/  FADD.FTZ R4, R166, R3 ;  /* 0x00000003a6047221 */ /* 0x000fe20000010000 */
[----:B------:R-:W-:Y:S01]  /*11ac0*/  FFMA.FTZ R3, R0, UR52, -R65 ;  /* 0x0000003400037c23 */ /* 0x000fe20008010841 */
[C---:B------:R-:W-:Y:S02]  /*11ad0*/  F2FP.BF16.F32.PACK_AB R166, R43.reuse, R166 ;  /* 0x000000a62ba6723e */ /* 0x040fe400000010ff */
[----:B------:R-:W-:Y:S02]  /*11ae0*/  FADD.FTZ R13, R43, R4 ;  /* 0x000000042b0d7221 */ /* 0x000fe40000010000 */
[----:B------:R-:W2:Y:S01]  /*11af0*/  MUFU.EX2 R30, R30 ;  /* 0x0000001e001e7308 */ /* 0x000ea20000000800 */
[----:B0-----:R-:W-:Y:S01]  /*11b00*/  FADD.FTZ R0, R26, R9 ;  /* 0x000000091a007221 */ /* 0x001fe20000010000 */
[----:B------:R-:W-:Y:S01]  /*11b10*/  FADD.FTZ R36, R160, R13 ;  /* 0x0000000da0247221 */ /* 0x000fe20000010000 */
[----:B------:R-:W-:-:S02]  /*11b20*/  F2FP.BF16.F32.PACK_AB R160, R41, R160 ;  /* 0x000000a029a0723e */ /* 0x000fc400000010ff */
[----:B------:R-:W-:Y:S01]  /*11b30*/  F2FP.BF16.F32.PACK_AB R169, R26, R169 ;  /* 0x000000a91aa9723e */ /* 0x000fe200000010ff */
[----:B------:R-:W-:Y:S02]  /*11b40*/  FADD.FTZ R13, R41, R36 ;  /* 0x00000024290d7221 */ /* 0x000fe40000010000 */
[----:B------:R-:W0:Y:S01]  /*11b50*/  MUFU.EX2 R165, R165 ;  /* 0x000000a500a57308 */ /* 0x000e220000000800 */
[----:B-1----:R-:W-:Y:S01]  /*11b60*/  FADD.FTZ R9, R171, R0 ;  /* 0x00000000ab097221 */ /* 0x002fe20000010000 */
[----:B------:R-:W-:Y:S01]  /*11b70*/  FADD.FTZ R36, R162, R13 ;  /* 0x0000000da2247221 */ /* 0x000fe20000010000 */
[----:B------:R-:W-:-:S03]  /*11b80*/  F2FP.BF16.F32.PACK_AB R162, R37, R162 ;  /* 0x000000a225a2723e */ /* 0x000fc600000010ff */
[----:B------:R-:W-:Y:S02]  /*11b90*/  FADD.FTZ R13, R37, R36 ;  /* 0x00000024250d7221 */ /* 0x000fe40000010000 */
        /* <DEDUP_REMOVED lines=32> */
[----:B------:R-:W-:Y:S02]  /*11da0*/  F2FP.BF16.F32.PACK_AB R157, R0, R49 ;  /* 0x00000031009d723e */ /* 0x000fe400000010ff */
[----:B------:R-:W-:-:S04]  /*11db0*/  IADD3 R0, R89, -0x2, RZ ;  /* 0xfffffffe59007810 */ /* 0x000fc80007ffe0ff */
        /* <DEDUP_REMOVED lines=40> */
.L_x_8374:
[----:B------:R-:W-:-:S13]  /*12040*/  ISETP.NE.AND P3, PT, R7, 0x1, PT ;  /* 0x000000010700780c */ /* 0x000fda0003f65270 */
[----:B------:R-:W0:Y:S02]  /*12050*/  @P3 LDC.64 R12, c[0x0][0x9e8] ;  /* 0x00027a00ff0c3b82 */ /* 0x000e240000000a00 */
[----:B0-----:R-:W-:-:S05]  /*12060*/  @P3 IMAD.HI.U32 R12, R8, R12, RZ ;  /* 0x0000000c080c3227 */ /* 0x001fca00078e00ff */
[----:B------:R-:W-:-:S07]  /*12070*/  @P3 SHF.R.U32.HI R8, RZ, R13, R12 ;  /* 0x0000000dff083219 */ /* 0x000fce000001160c */
.L_x_8375:
[----:B------:R-:W-:Y:S05]  /*12080*/  BSYNC B0 ;  /* 0x0000000000007941 */ /* 0x000fea0003800000 */
.L_x_8373:
[----:B------:R-:W-:-:S05]  /*12090*/  IMAD R7, R8, R7, R7 ;  /* 0x0000000708077224 */ /* 0x000fca00078e0207 */
[----:B------:R-:W-:-:S07]  /*120a0*/  VIMNMX R6, R6, R7, PT ;  /* 0x0000000706067248 */ /* 0x000fce0003fe0100 */
.L_x_8372:
[----:B------:R-:W-:Y:S01]  /*120b0*/  SHF.R.S32.HI R7, RZ, 0x1f, R6 ;  /* 0x0000001fff077819 */ /* 0x000fe20000011406 */
[----:B------:R-:W-:Y:S01]  /*120c0*/  ULDC UR46, c[0x0][0x9e4] ;  /* 0x00027900002e7ab9 */ /* 0x000fe20000000800 */
[----:B------:R-:W-:Y:S01]  /*120d0*/  ULDC UR43, c[0x0][0x9e4] ;  /* 0x00027900002b7ab9 */ /* 0x000fe20000000800 */
[----:B------:R-:W-:Y:S01]  /*120e0*/  ULDC UR48, c[0x0][0x9d8] ;  /* 0x0002760000307ab9 */ /* 0x000fe20000000800 */
[----:B------:R-:W-:Y:S01]  /*120f0*/  LEA.HI R7, R7, R6, RZ, 0x7 ;  /* 0x0000000607077211 */ /* 0x000fe200078f38ff */
[----:B------:R-:W-:Y:S01]  /*12100*/  ULDC UR51, c[0x0][0x9d8] ;  /* 0x0002760000337ab9 */ /* 0x000fe20000000800 */
[----:B------:R-:W-:Y:S01]  /*12110*/  ULDC UR49, c[0x0][0x9d8] ;  /* 0x0002760000317ab9 */ /* 0x000fe20000000800 */
[----:B------:R-:W-:Y:S01]  /*12120*/  ULDC UR42, c[0x0][0x988] ;  /* 0x00026200002a7ab9 */ /* 0x000fe20000000800 */
[----:B------:R-:W-:Y:S01]  /*12130*/  SHF.R.S32.HI R7, RZ, 0x7, R7 ;  /* 0x00000007ff077819 */ /* 0x000fe20000011407 */
[----:B------:R-:W-:Y:S01]  /*12140*/  ULDC UR45, c[0x0][0x988] ;  /* 0x00026200002d7ab9 */ /* 0x000fe20000000800 */
[----:B------:R-:W-:Y:S01]  /*12150*/  ULDC UR44, c[0x0][0x988] ;  /* 0x00026200002c7ab9 */ /* 0x000fe20000000800 */
[----:B------:R-:W-:Y:S01]  /*12160*/  ULDC UR50, c[0x0][0x9e0] ;  /* 0x0002780000327ab9 */ /* 0x000fe20000000800 */
[----:B------:R-:W-:Y:S01]  /*12170*/  VIMNMX R12, R198, R7, !PT ;  /* 0x00000007c60c7248 */ /* 0x000fe20007fe0100 */
[----:B------:R-:W-:Y:S01]  /*12180*/  ULDC UR47, c[0x0][0x9e0] ;  /* 0x00027800002f7ab9 */ /* 0x000fe20000000800 */
[----:B------:R-:W-:-:S02]  /*12190*/  CS2R R150, SRZ ;  /* 0x0000000000967805 */ /* 0x000fc4000001ff00 */
[----:B------:R-:W-:Y:S02]  /*121a0*/  CS2R R148, SRZ ;  /* 0x0000000000947805 */ /* 0x000fe4000001ff00 */
[----:B------:R-:W-:Y:S02]  /*121b0*/  ISETP.GE.AND P3, PT, R0, R12, PT ;  /* 0x0000000c0000720c */ /* 0x000fe40003f66270 */
        /* <DEDUP_REMOVED lines=31> */
[----:B------:R-:W-:-:S07]  /*123b0*/  IMAD.MOV.U32 R151, RZ, RZ, RZ ;  /* 0x000000ffff977224 */ /* 0x000fce00078e00ff */
.L_x_8396:
[----:B------:R-:W-:Y:S01]  /*123c0*/  ISETP.NE.AND P3, PT, R194, RZ, PT ;  /* 0x000000ffc200720c */ /* 0x000fe20003f65270 */
[----:B------:R-:W-:Y:S01]  /*123d0*/  VIADD R13, R184, 0x1 ;  /* 0x00000001b80d7836 */ /* 0x000fe20000000000 */
[----:B------:R-:W-:Y:S05]  /*123e0*/  YIELD ;  /* 0x0000000000007946 */ /* 0x000fea0003800000 */
[----:B------:R-:W-:-:S04]  /*123f0*/  ISETP.NE.AND P4, PT, R13, 0x2, PT ;  /* 0x000000020d00780c */ /* 0x000fc80003f85270 */
[----:B------:R-:W-:Y:S02]  /*12400*/  SEL R14, RZ, 0x1, P4 ;  /* 0x00000001ff0e7807 */ /* 0x000fe40002000000 */
[----:B------:R-:W-:Y:S02]  /*12410*/  SEL R13, R13, RZ, P4 ;  /* 0x000000ff0d0d7207 */ /* 0x000fe40002000000 */
[----:B------:R-:W-:Y:S01]  /*12420*/  LOP3.LUT R14, R187, R14, RZ, 0x3c, !PT ;  /* 0x0000000ebb0e7212 */ /* 0x000fe200078e3cff */
[----:B------:R-:W-:Y:S06]  /*12430*/  @P3 BRA `(.L_x_8377) ;  /* 0x0000000000303947 */ /* 0x000fec0003800000 */
[----:B------:R-:W-:Y:S05]  /*12440*/  @!P0 BRA `(.L_x_8378) ;  /* 0x0000000000048947 */ /* 0x000fea0003800000 */
[----:B------:R-:W-:Y:S01]  /*12450*/  BPT.TRAP 0x1 ;  /* 0x000000040000795c */ /* 0x000fe20000300000 */
.L_x_8378:
[----:B------:R-:W-:Y:S01]  /*12460*/  IMAD R7, R13, 0x8, R18 ;  /* 0x000000080d077824 */ /* 0x000fe200078e0212 */
[----:B------:R-:W-:-:S04]  /*12470*/  SHF.L.U32 R6, R14, 0x1f, RZ ;  /* 0x0000001f0e067819 */ /* 0x000fc800000006ff */
[----:B------:R0:W1:Y:S01]  /*12480*/  SYNCS.PHASECHK.TRANS64.TRYWAIT P4, [R7+URZ+0x28830], R6 ;  /* 0x02883006070075a7 */ /* 0x000062000808017f */
[----:B------:R-:W-:Y:S05]  /*12490*/  @!P0 BRA `(.L_x_8379) ;  /* 0x0000000000048947 */ /* 0x000fea0003800000 */
[----:B------:R-:W-:Y:S01]  /*124a0*/  BPT.TRAP 0x1 ;  /* 0x000000040000795c */ /* 0x000fe20000300000 */
.L_x_8379:
[----:B------:R-:W-:Y:S04]  /*124b0*/  BSSY B0, `(.L_x_8377) ;  /* 0x0000004000007945 */ /* 0x000fe80003800000 */
[----:B-1----:R-:W-:Y:S05]  /*124c0*/  @P4 BRA `(.L_x_8380) ;  /* 0x0000000000084947 */ /* 0x002fea0003800000 */
[----:B------:R-:W1:Y:S02]  /*124d0*/  SYNCS.PHASECHK.TRANS64.TRYWAIT P4, [R7+URZ+0x28830], R6 ;  /* 0x02883006070075a7 */ /* 0x000e64000808017f */
[----:B-1----:R-:W-:Y:S05]  /*124e0*/  @!P4 BRA `(.L_x_8381) ;  /* 0x0000016000e8c947 */ /* 0x002fea0003800000 */
.L_x_8380:
[----:B------:R-:W-:Y:S05]  /*124f0*/  BSYNC B0 ;  /* 0x0000000000007941 */ /* 0x000fea0003800000 */
.L_x_8377:
[----:B------:R-:W2:Y:S01]  /*12500*/  S2R R8, SR_TID.X ;  /* 0x0000000000087919 */ /* 0x000ea20000002100 */
[----:B01----:R-:W-:Y:S01]  /*12510*/  IMAD.MOV.U32 R7, RZ, RZ, 0x40000040 ;  /* 0x40000040ff077424 */ /* 0x003fe200078e00ff */
[----:B------:R-:W-:Y:S05]  /*12520*/  WARPSYNC.ALL ;  /* 0x0000000000007948 */ /* 0x000fea0003800000 */
[----:B------:R-:W-:Y:S01]  /*12530*/  R2UR UR35, R7 ;  /* 0x00000000072372ca */ /* 0x000fe200000e0000 */
[----:B------:R-:W-:Y:S02]  /*12540*/  IMAD R6, R13, 0x800, R5 ;  /* 0x000008000d067824 */ /* 0x000fe400078e0205 */
[----:B------:R-:W-:-:S03]  /*12550*/  IMAD.MOV.U32 R9, RZ, RZ, 0x40000040 ;  /* 0x40000040ff097424 */ /* 0x000fc600078e00ff */
[----:B------:R-:W-:Y:S02]  /*12560*/  R2UR UR34, R6 ;  /* 0x00000000062272ca */ /* 0x000fe400000e0000 */
[----:B------:R-:W-:Y:S01]  /*12570*/  R2UR UR7, R9 ;  /* 0x00000000090772ca */ /* 0x000fe200000e0000 */
[----:B------:R-:W-:-:S05]  /*12580*/  IMAD.MOV.U32 R9, RZ, RZ, 0x40000040 ;  /* 0x40000040ff097424 */ /* 0x000fca00078e00ff */
[----:B------:R-:W-:Y:S01]  /*12590*/  R2UR UR11, R9 ;  /* 0x00000000090b72ca */ /* 0x000fe200000e0000 */
[----:B------:R-:W-:-:S05]  /*125a0*/  IMAD.MOV.U32 R9, RZ, RZ, 0x40000040 ;  /* 0x40000040ff097424 */ /* 0x000fca00078e00ff */
[----:B------:R-:W-:Y:S01]  /*125b0*/  R2UR UR15, R9 ;  /* 0x00000000090f72ca */ /* 0x000fe200000e0000 */
[----:B------:R-:W-:Y:S01]  /*125c0*/  IMAD.MOV.U32 R9, RZ, RZ, 0x40000040 ;  /* 0x40000040ff097424 */ /* 0x000fe200078e00ff */
[----:B--2---:R-:W-:-:S04]  /*125d0*/  SHF.R.U32.HI R8, RZ, 0x7, R8 ;  /* 0x00000007ff087819 */ /* 0x004fc80000011608 */
[----:B------:R-:W-:Y:S01]  /*125e0*/  R2UR UR19, R9 ;  /* 0x00000000091372ca */ /* 0x000fe200000e0000 */
[----:B------:R-:W-:Y:S02]  /*125f0*/  IMAD.MOV.U32 R9, RZ, RZ, 0x40000040 ;  /* 0x40000040ff097424 */ /* 0x000fe400078e00ff */
[----:B------:R-:W-:Y:S02]  /*12600*/  VIADD R7, R8, 0x8 ;  /* 0x0000000808077836 */ /* 0x000fe40000000000 */
[----:B------:R-:W-:Y:S01]  /*12610*/  VIADD R8, R6, 0x2 ;  /* 0x0000000206087836 */ /* 0x000fe20000000000 */
[----:B------:R-:W-:Y:S01]  /*12620*/  R2UR UR23, R9 ;  /* 0x00000000091772ca */ /* 0x000fe200000e0000 */
[----:B------:R-:W-:Y:S01]  /*12630*/  IMAD.MOV.U32 R9, RZ, RZ, 0x40000040 ;  /* 0x40000040ff097424 */ /* 0x000fe200078e00ff */
[----:B------:R0:W-:Y:S02]  /*12640*/  BAR.SYNC.DEFER_BLOCKING R7, 0x100 ;  /* 0x000400070000751d */ /* 0x0001e40000010000 */
[----:B------:R-:W-:Y:S01]  /*12650*/  R2UR UR6, R8 ;  /* 0x00000000080672ca */ /* 0x000fe200000e0000 */
[----:B------:R-:W-:Y:S01]  /*12660*/  VIADD R8, R6, 0x4 ;  /* 0x0000000406087836 */ /* 0x000fe20000000000 */
[----:B------:R-:W-:-:S04]  /*12670*/  R2UR UR27, R9 ;  /* 0x00000000091b72ca */ /* 0x000fc800000e0000 */
[----:B------:R-:W-:Y:S01]  /*12680*/  R2UR UR10, R8 ;  /* 0x00000000080a72ca */ /* 0x000fe200000e0000 */
[----:B------:R-:W-:Y:S02]  /*12690*/  VIADD R8, R6, 0x6 ;  /* 0x0000000606087836 */ /* 0x000fe40000000000 */
[----:B0-----:R-:W-:-:S03]  /*126a0*/  IMAD.MOV.U32 R7, RZ, RZ, 0x40000040 ;  /* 0x40000040ff077424 */ /* 0x001fc600078e00ff */
[----:B------:R-:W-:Y:S01]  /*126b0*/  R2UR UR14, R8 ;  /* 0x00000000080e72ca */ /* 0x000fe200000e0000 */
[----:B------:R-:W-:Y:S01]  /*126c0*/  VIADD R8, R6, 0x400 ;  /* 0x0000040006087836 */ /* 0x000fe20000000000 */
[----:B------:R-:W-:-:S04]  /*126d0*/  R2UR UR31, R7 ;  /* 0x00000000071f72ca */ /* 0x000fc800000e0000 */
[----:B------:R-:W-:Y:S01]  /*126e0*/  R2UR UR18, R8 ;  /* 0x00000000081272ca */ /* 0x000fe200000e0000 */
[----:B------:R-:W-:Y:S01]  /*126f0*/  VIADD R8, R6, 0x402 ;  /* 0x0000040206087836 */ /* 0x000fe20000000000 */
[----:B------:R-:W-:-:S04]  /*12700*/  WARPGROUP.ARRIVE ;  /* 0x00000000000079c5 */ /* 0x000fc80000000000 */
[----:B------:R-:W-:Y:S01]  /*12710*/  R2UR UR22, R8 ;  /* 0x00000000081672ca */ /* 0x000fe200000e0000 */
[C---:B------:R-:W-:Y:S02]  /*12720*/  VIADD R8, R6.reuse, 0x404 ;  /* 0x0000040406087836 */ /* 0x040fe40000000000 */
[----:B------:R-:W-:Y:S01]  /*12730*/  VIADD R6, R6, 0x406 ;  /* 0x0000040606067836 */ /* 0x000fe20000000000 */
[----:B------:R-:W-:Y:S02]  /*12740*/  HGMMA.64x128x16.F32.BF16 R24, gdesc[UR32], RZ, !UPT, gsb0 ;  /* 0x01e00000201879f0 */ /* 0x000fe4000c0018ff */
        /* <DEDUP_REMOVED lines=24> */
[----:B------:R-:W-:Y:S05]  /*128d0*/  @P3 BRA `(.L_x_8382) ;  /* 0x0000000000283947 */ /* 0x000fea0003800000 */
[----:B------:R-:W-:Y:S05]  /*128e0*/  @!P0 BRA `(.L_x_8383) ;  /* 0x0000000000048947 */ /* 0x000fea0003800000 */
[----:B------:R-:W-:Y:S01]  /*128f0*/  BPT.TRAP 0x1 ;  /* 0x000000040000795c */ /* 0x000fe20000300000 */
.L_x_8383:
[----:B------:R-:W-:Y:S01]  /*12900*/  SHF.L.U32 R6, R187, 0x1f, RZ ;  /* 0x0000001fbb067819 */ /* 0x000fe200000006ff */
[----:B------:R-:W-:-:S04]  /*12910*/  IMAD R7, R184, 0x8, R18 ;  /* 0x00000008b8077824 */ /* 0x000fc800078e0212 */
[----:B------:R0:W1:Y:S01]  /*12920*/  SYNCS.PHASECHK.TRANS64.TRYWAIT P3, [R7+URZ+0x28850], R6 ;  /* 0x02885006070075a7 */ /* 0x000062000806017f */
[----:B------:R-:W-:Y:S05]  /*12930*/  @!P0 BRA `(.L_x_8384) ;  /* 0x0000000000048947 */ /* 0x000fea0003800000 */
[----:B------:R-:W-:Y:S01]  /*12940*/  BPT.TRAP 0x1 ;  /* 0x000000040000795c */ /* 0x000fe20000300000 */
.L_x_8384:
[----:B-1----:R-:W-:Y:S05]  /*12950*/  @P3 BRA `(.L_x_8382) ;  /* 0x0000000000083947 */ /* 0x002fea0003800000 */
[----:B------:R-:W1:Y:S02]  /*12960*/  SYNCS.PHASECHK.TRANS64.TRYWAIT P3, [R7+URZ+0x28850], R6 ;  /* 0x02885006070075a7 */ /* 0x000e64000806017f */
[----:B-1----:R-:W-:Y:S05]  /*12970*/  @!P3 BRA `(.L_x_8385) ;  /* 0x0000015c00d8b947 */ /* 0x002fea0003800000 */
.L_x_8382:
[----:B01----:R-:W-:Y:S01]  /*12980*/  VIADD R6, R18, 0x400 ;  /* 0x0000040012067836 */ /* 0x003fe20000000000 */
[----:B------:R-:W-:Y:S05]  /*12990*/  WARPSYNC.ALL ;  /* 0x0000000000007948 */ /* 0x000fea0003800000 */
[----:B------:R-:W-:Y:S01]  /*129a0*/  SHF.R.U32.HI R6, RZ, 0x4, R6 ;  /* 0x00000004ff067819 */ /* 0x000fe20000011606 */
[----:B------:R-:W-:Y:S01]  /*129b0*/  WARPGROUP.ARRIVE ;  /* 0x00000000000079c5 */ /* 0x000fe20000000000 */
[----:B------:R-:W-:-:S05]  /*129c0*/  IMAD.MOV.U32 R9, RZ, RZ, 0x40000040 ;  /* 0x40000040ff097424 */ /* 0x000fca00078e00ff */
[----:B------:R-:W0:Y:S01]  /*129d0*/  S2R R15, SR_TID.X ;  /* 0x00000000000f7919 */ /* 0x000e220000002100 */
[----:B------:R-:W-:-:S04]  /*129e0*/  LOP3.LUT R6, R6, 0x3fff, RZ, 0xc0, !PT ;  /* 0x00003fff06067812 */ /* 0x000fc800078ec0ff */
[----:B------:R-:W-:-:S05]  /*129f0*/  LOP3.LUT R7, R6, 0x4000000, RZ, 0xfc, !PT ;  /* 0x0400000006077812 */ /* 0x000fca00078efcff */
[----:B------:R-:W-:Y:S02]  /*12a00*/  IMAD R6, R184, 0x800, R7 ;  /* 0x00000800b8067824 */ /* 0x000fe400078e0207 */
[----:B------:R-:W-:Y:S02]  /*12a10*/  IMAD.MOV.U32 R7, RZ, RZ, 0x40000040 ;  /* 0x40000040ff077424 */ /* 0x000fe400078e00ff */
[C---:B------:R-:W-:Y:S01]  /*12a20*/  VIADD R8, R6.reuse, 0x80 ;  /* 0x0000008006087836 */ /* 0x040fe20000000000 */
[----:B------:R-:W-:Y:S02]  /*12a30*/  R2UR UR6, R6 ;  /* 0x00000000060672ca */ /* 0x000fe400000e0000 */
[----:B------:R-:W-:Y:S01]  /*12a40*/  R2UR UR7, R7 ;  /* 0x00000000070772ca */ /* 0x000fe200000e0000 */
[----:B------:R-:W-:-:S12]  /*12a50*/  IMAD.MOV.U32 R7, RZ, RZ, 0x40000040 ;  /* 0x40000040ff077424 */ /* 0x000fd800078e00ff */
[----:B------:R-:W-:Y:S01]  /*12a60*/  HGMMA.64x128x16.F32.BF16 R88, R180, gdesc[UR4].tnspB, R88, gsb0 ;  /* 0x41e00004b4587df0 */ /* 0x000fe20008001858 */
[----:B------:R-:W-:Y:S01]  /*12a70*/  R2UR UR6, R8 ;  /* 0x00000000080672ca */ /* 0x000fe200000e0000 */
[----:B------:R-:W-:Y:S01]  /*12a80*/  VIADD R8, R6, 0x100 ;  /* 0x0000010006087836 */ /* 0x000fe20000000000 */
[----:B------:R-:W-:Y:S01]  /*12a90*/  R2UR UR7, R9 ;  /* 0x00000000090772ca */ /* 0x000fe200000e0000 */
[----:B------:R-:W-:Y:S01]  /*12aa0*/  IMAD.MOV.U32 R9, RZ, RZ, 0x40000040 ;  /* 0x40000040ff097424 */ /* 0x000fe200078e00ff */
[----:B0-----:R-:W-:Y:S01]  /*12ab0*/  SHF.R.U32.HI R15, RZ, 0x7, R15 ;  /* 0x00000007ff0f7819 */ /* 0x001fe2000001160f */
        /* <DEDUP_REMOVED lines=47> */
.L_x_8386:
[----:B------:R-:W1:Y:S01]  /*12db0*/  @P1 LDC R7, c[0x0][0x44c] ;  /* 0x00011300ff071b82 */ /* 0x000e620000000800 */
[----:B------:R-:W-:Y:S01]  /*12dc0*/  FMUL.FTZ R153, R60, UR51 ;  /* 0x000000333c997c20 */ /* 0x000fe20008410000 */
[----:B------:R-:W-:Y:S01]  /*12dd0*/  FMUL.FTZ R60, R71, UR51 ;  /* 0x00000033473c7c20 */ /* 0x000fe20008410000 */
[----:B------:R-:W-:Y:S01]  /*12de0*/  FMUL.FTZ R71, R72, UR51 ;  /* 0x0000003348477c20 */ /* 0x000fe20008410000 */
[----:B------:R-:W-:Y:S01]  /*12df0*/  FMUL.FTZ R72, R73, UR51 ;  /* 0x0000003349487c20 */ /* 0x000fe20008410000 */
[----:B------:R-:W-:Y:S01]  /*12e00*/  FMUL.FTZ R73, R76, UR51 ;  /* 0x000000334c497c20 */ /* 0x000fe20008410000 */
[----:B------:R-:W-:Y:S01]  /*12e10*/  IADD3 R76, R195, R193, RZ ;  /* 0x000000c1c34c7210 */ /* 0x000fe20007ffe0ff */
[----:B------:R-:W-:Y:S01]  /*12e20*/  FMUL.FTZ R21, R30, UR51 ;  /* 0x000000331e157c20 */ /* 0x000fe20008410000 */
[----:B0-----:R-:W0:Y:S01]  /*12e30*/  @P1 LDC R6, c[0x0][0x450] ;  /* 0x00011400ff061b82 */ /* 0x001e220000000800 */
        /* <DEDUP_REMOVED lines=26> */
[----:B------:R-:W-:-:S02]  /*12fe0*/  IMAD.SHL.U32 R81, R0, 0x80, RZ ;  /* 0x0000008000517824 */ /* 0x000fc400078e00ff */
        /* <DEDUP_REMOVED lines=36> */
[----:B------:R-:W-:Y:S01]  /*13230*/  IMAD R6, R13, 0x8, R18 ;  /* 0x000000080d067824 */ /* 0x000fe200078e0212 */
[----:B------:R-:W1:Y:S01]  /*13240*/  MUFU.TANH R15, R15 ;  /* 0x0000000f000f7308 */ /* 0x000e620000002400 */
[----:B------:R-:W-:-:S02]  /*13250*/  IMAD R80, R191, -0x2, R80 ;  /* 0xfffffffebf507824 */ /* 0x000fc400078e0250 */
[----:B------:R-:W-:Y:S02]  /*13260*/  IMAD.U32 R7, RZ, RZ, UR38 ;  /* 0x00000026ff077e24 */ /* 0x000fe4000f8e00ff */
[----:B------:R-:W-:Y:S01]  /*13270*/  VIADD R6, R6, 0x28840 ;  /* 0x0002884006067836 */ /* 0x000fe20000000000 */
[----:B------:R-:W-:Y:S02]  /*13280*/  IADD3 R80, -R189, R80, R190 ;  /* 0x00000050bd507210 */ /* 0x000fe40007ffe1be */
[----:B------:R-:W2:Y:S02]  /*13290*/  MUFU.TANH R20, R20 ;  /* 0x0000001400147308 */ /* 0x000ea40000002400 */
[----:B------:R-:W-:Y:S01]  /*132a0*/  PRMT R6, R7, 0x654, R6 ;  /* 0x0000065407067816 */ /* 0x000fe20000000006 */
[C---:B------:R-:W-:Y:S02]  /*132b0*/  VIADD R77, R80.reuse, UR50 ;  /* 0x00000032504d7c36 */ /* 0x040fe40008000000 */
[----:B------:R-:W-:Y:S01]  /*132c0*/  VIADD R83, R80, UR53 ;  /* 0x0000003550537c36 */ /* 0x000fe20008000000 */
[----:B------:R3:W-:Y:S01]  /*132d0*/  SYNCS.ARRIVE.TRANS64.RED.A1T0 RZ, [R6+URZ], RZ ;  /* 0x000000ff06ff79a7 */ /* 0x0007e2000810043f */
[--C-:B0-----:R-:W-:Y:S01]  /*132e0*/  IMAD.IADD R84, R77, 0x1, R156.reuse ;  /* 0x000000014d547824 */ /* 0x101fe200078e029c */
[----:B------:R-:W0:Y:S01]  /*132f0*/  MUFU.TANH R8, R8 ;  /* 0x0000000800087308 */ /* 0x000e220000002400 */
[----:B------:R-:W-:-:S07]  /*13300*/  IMAD.IADD R85, R83, 0x1, R156 ;  /* 0x0000000153557824 */ /* 0x000fce00078e029c */
        /* <DEDUP_REMOVED lines=74> */
.L_x_8389:
[----:B------:R-:W-:-:S05]  /*137b0*/  IMAD.U32 R157, RZ, RZ, UR46 ;  /* 0x0000002eff9d7e24 */ /* 0x000fca000f8e00ff */
[----:B------:R-:W-:-:S13]  /*137c0*/  ISETP.NE.AND P3, PT, R157, 0x1, PT ;  /* 0x000000019d00780c */ /* 0x000fda0003f65270 */
[----:B------:R-:W1:Y:S02]  /*137d0*/  @P3 LDC.64 R6, c[0x0][0x9e8] ;  /* 0x00027a00ff063b82 */ /* 0x000e640000000a00 */
[----:B-1----:R-:W-:-:S05]  /*137e0*/  @P3 IMAD.HI.U32 R6, R80, R6, RZ ;  /* 0x0000000650063227 */ /* 0x002fca00078e00ff */
[----:B------:R-:W-:-:S07]  /*137f0*/  @P3 SHF.R.U32.HI R80, RZ, R7, R6 ;  /* 0x00000007ff503219 */ /* 0x000fce0000011606 */
.L_x_8390:
[----:B------:R-:W-:Y:S05]  /*13800*/  BSYNC B0 ;  /* 0x0000000000007941 */ /* 0x000fea0003800000 */
.L_x_8388:
[----:B------:R-:W-:-:S04]  /*13810*/  IMAD R80, R80, R157, -R81 ;  /* 0x0000009d50507224 */ /* 0x000fc800078e0a51 */
[----:B------:R-:W-:-:S05]  /*13820*/  IMAD R80, R191, -0x2, R80 ;  /* 0xfffffffebf507824 */ /* 0x000fca00078e0250 */
[----:B------:R-:W-:Y:S02]  /*13830*/  VIADDMNMX R84, R80, R157, R84, PT ;  /* 0x0000009d50547246 */ /* 0x000fe40003800154 */
[----:B------:R-:W-:-:S07]  /*13840*/  VIMNMX R85, R85, R80, !PT ;  /* 0x0000005055557248 */ /* 0x000fce0007fe0100 */
.L_x_8387:
[----:B------:R-:W-:Y:S01]  /*13850*/  ISETP.GT.AND P3, PT, R0, -0x1, PT ;  /* 0xffffffff0000780c */ /* 0x000fe20003f64270 */
[----:B------:R-:W1:Y:S03]  /*13860*/  SHFL.IDX PT, R6, R76, 0x1, 0x1c1f ;  /* 0x003c1f004c067f89 */ /* 0x000e6600000e0000 */
[C---:B------:R-:W-:Y:S02]  /*13870*/  ISETP.GT.AND P5, PT, R85.reuse, RZ, P3 ;  /* 0x000000ff5500720c */ /* 0x040fe40001fa4270 */
[----:B------:R-:W-:Y:S02]  /*13880*/  ISETP.GT.AND P4, PT, R85, 0x1, P3 ;  /* 0x000000015500780c */ /* 0x000fe40001f84270 */
[C---:B------:R-:W-:Y:S02]  /*13890*/  ISETP.LT.OR P5, PT, R84.reuse, 0x1, P5 ;  /* 0x000000015400780c */ /* 0x040fe40002fa1670 */
[----:B------:R-:W-:-:S02]  /*138a0*/  ISETP.LT.OR P4, PT, R84, 0x2, P4 ;  /* 0x000000025400780c */ /* 0x000fc40002781670 */
[----:B------:R-:W-:Y:S02]  /*138b0*/  FSEL R15, R15, -INF , !P5 ;  /* 0xff8000000f0f7808 */ /* 0x000fe40006800000 */
[----:B------:R-:W-:Y:S02]  /*138c0*/  FSEL R20, R20, -INF , !P4 ;  /* 0xff80000014147808 */ /* 0x000fe40006000000 */
[C---:B------:R-:W-:Y:S02]  /*138d0*/  ISETP.GT.AND P5, PT, R85.reuse, 0x8, P3 ;  /* 0x000000085500780c */ /* 0x040fe40001fa4270 */
[----:B------:R-:W-:Y:S02]  /*138e0*/  ISETP.GT.AND P4, PT, R85, 0x9, P3 ;  /* 0x000000095500780c */ /* 0x000fe40001f84270 */
[C---:B------:R-:W-:Y:S02]  /*138f0*/  ISETP.LT.OR P5, PT, R84.reuse, 0x9, P5 ;  /* 0x000000095400780c */ /* 0x040fe40002fa1670 */
[----:B------:R-:W-:-:S02]  /*13900*/  ISETP.LT.OR P4, PT, R84, 0xa, P4 ;  /* 0x0000000a5400780c */ /* 0x000fc40002781670 */
[----:B0-----:R-:W-:Y:S01]  /*13910*/  FSEL R25, R25, -INF , !P5 ;  /* 0xff80000019197808 */ /* 0x001fe20006800000 */
[--C-:B-1----:R-:W-:Y:S01]  /*13920*/  IMAD.IADD R77, R77, 0x1, R6.reuse ;  /* 0x000000014d4d7824 */ /* 0x102fe200078e0206 */
[----:B------:R-:W-:Y:S01]  /*13930*/  FSEL R26, R26, -INF , !P4 ;  /* 0xff8000001a1a7808 */ /* 0x000fe20006000000 */
[----:B------:R-:W-:Y:S01]  /*13940*/  IMAD.IADD R76, R83, 0x1, R6 ;  /* 0x00000001534c7824 */ /* 0x000fe200078e0206 */
[C---:B------:R-:W-:Y:S02]  /*13950*/  ISETP.GT.AND P5, PT, R85.reuse, 0x10, P3 ;  /* 0x000000105500780c */ /* 0x040fe40001fa4270 */
        /* <DEDUP_REMOVED lines=82> */
[----:B------:R-:W-:Y:S01]  /*13e80*/  FSEL R74, R82, -INF , !P4 ;  /* 0xff800000524a7808 */ /* 0x000fe20006000000 */
[----:B------:R-:W-:Y:S08]  /*13e90*/  @!P2 BRA `(.L_x_8391) ;  /* 0x000000000058a947 */ /* 0x000ff00003800000 */
        /* <DEDUP_REMOVED lines=12> */
.L_x_8393:
[----:B------:R-:W-:-:S05]  /*13f60*/  IMAD.U32 R84, RZ, RZ, UR46 ;  /* 0x0000002eff547e24 */ /* 0x000fca000f8e00ff */
[----:B------:R-:W-:-:S13]  /*13f70*/  ISETP.NE.AND P4, PT, R84, 0x1, PT ;  /* 0x000000015400780c */ /* 0x000fda0003f85270 */
[----:B------:R-:W0:Y:S02]  /*13f80*/  @P4 LDC.64 R6, c[0x0][0x9e8] ;  /* 0x00027a00ff064b82 */ /* 0x000e240000000a00 */
[----:B0-----:R-:W-:-:S05]  /*13f90*/  @P4 IMAD.HI.U32 R6, R82, R6, RZ ;  /* 0x0000000652064227 */ /* 0x001fca00078e00ff */
[----:B------:R-:W-:-:S07]  /*13fa0*/  @P4 SHF.R.U32.HI R82, RZ, R7, R6 ;  /* 0x00000007ff524219 */ /* 0x000fce0000011606 */
.L_x_8394:
[----:B------:R-:W-:Y:S05]  /*13fb0*/  BSYNC B0 ;  /* 0x0000000000007941 */ /* 0x000fea0003800000 */
.L_x_8392:
[----:B------:R-:W-:-:S04]  /*13fc0*/  IMAD R82, R82, R84, -R81 ;  /* 0x0000005452527224 */ /* 0x000fc800078e0a51 */
[----:B------:R-:W-:-:S05]  /*13fd0*/  IMAD R82, R191, -0x2, R82 ;  /* 0xfffffffebf527824 */ /* 0x000fca00078e0252 */
[----:B------:R-:W-:Y:S02]  /*13fe0*/  VIADDMNMX R77, R82, R84, R77, PT ;  /* 0x00000054524d7246 */ /* 0x000fe4000380014d */
[----:B------:R-:W-:-:S07]  /*13ff0*/  VIMNMX R76, R76, R82, !PT ;  /* 0x000000524c4c7248 */ /* 0x000fce0007fe0100 */
.L_x_8391:
[----:B------:R-:W-:Y:S01]  /*14000*/  FMNMX.FTZ R7, R15, R10, !PT ;  /* 0x0000000a0f077209 */ /* 0x000fe20007810000 */
[----:B------:R-:W-:Y:S01]  /*14010*/  UMOV UR52, UR45 ;  /* 0x0000002d00347c82 */ /* 0x000fe20008000000 */
        /* <DEDUP_REMOVED lines=63> */
[C---:B------:R-:W-:Y:S01]  /*14410*/  ISETP.LT.OR P5, PT, R77.reuse, 0x39, P5 ;  /* 0x000000394d00780c */ /* 0x040fe20002fa1670 */
[----:B------:R-:W0:Y:S01]  /*14420*/  SHFL.BFLY PT, R6, R7, 0x2, 0x1f ;  /* 0x0c401f0007067f89 */ /* 0x000e2200000e0000 */
[----:B------:R-:W-:-:S02]  /*14430*/  ISETP.LT.OR P4, PT, R77, 0x22, P4 ;  /* 0x000000224d00780c */ /* 0x000fc40002781670 */
[----:B------:R-:W-:Y:S02]  /*14440*/  FSEL R47, R47, -INF , !P5 ;  /* 0xff8000002f2f7808 */ /* 0x000fe40006800000 */
[----:B------:R-:W-:Y:S02]  /*14450*/  ISETP.GT.AND P5, PT, R76, 0x40, P3 ;  /* 0x000000404c00780c */ /* 0x000fe40001fa4270 */
[----:B------:R-:W-:Y:S02]  /*14460*/  FSEL R36, R36, -INF , !P4 ;  /* 0xff80000024247808 */ /* 0x000fe40006000000 */
[----:B------:R-:W-:Y:S02]  /*14470*/  ISETP.GT.AND P4, PT, R76, 0x29, P3 ;  /* 0x000000294c00780c */ /* 0x000fe40001f84270 */
[C---:B------:R-:W-:Y:S02]  /*14480*/  ISETP.LT.OR P5, PT, R77.reuse, 0x41, P5 ;  /* 0x000000414d00780c */ /* 0x040fe40002fa1670 */
[----:B------:R-:W-:-:S02]  /*14490*/  ISETP.LT.OR P4, PT, R77, 0x2a, P4 ;  /* 0x0000002a4d00780c */ /* 0x000fc40002781670 */
[----:B------:R-:W-:Y:S02]  /*144a0*/  FSEL R51, R51, -INF , !P5 ;  /* 0xff80000033337808 */ /* 0x000fe40006800000 */
[----:B------:R-:W-:Y:S02]  /*144b0*/  ISETP.GT.AND P5, PT, R76, 0x41, P3 ;  /* 0x000000414c00780c */ /* 0x000fe40001fa4270 */
[----:B------:R-:W-:Y:S02]  /*144c0*/  FSEL R40, R40, -INF , !P4 ;  /* 0xff80000028287808 */ /* 0x000fe40006000000 */
[----:B------:R-:W-:Y:S02]  /*144d0*/  ISETP.GT.AND P4, PT, R76, 0x31, P3 ;  /* 0x000000314c00780c */ /* 0x000fe40001f84270 */
[----:B------:R-:W-:Y:S02]  /*144e0*/  ISETP.LT.OR P5, PT, R77, 0x42, P5 ;  /* 0x000000424d00780c */ /* 0x000fe40002fa1670 */
[----:B0-----:R-:W-:-:S02]  /*144f0*/  FMNMX.FTZ R6, R7, R6, !PT ;  /* 0x0000000607067209 */ /* 0x001fc40007810000 */
[C---:B------:R-:W-:Y:S02]  /*14500*/  ISETP.LT.OR P4, PT, R77.reuse, 0x32, P4 ;  /* 0x000000324d00780c */ /* 0x040fe40002781670 */
[----:B------:R-:W-:Y:S01]  /*14510*/  FSEL R52, R52, -INF , !P5 ;  /* 0xff80000034347808 */ /* 0x000fe20006800000 */
[----:B------:R-:W0:Y:S01]  /*14520*/  SHFL.BFLY PT, R7, R6, 0x1, 0x1f ;  /* 0x0c201f0006077f89 */ /* 0x000e2200000e0000 */
[----:B------:R-:W-:Y:S02]  /*14530*/  ISETP.GT.AND P5, PT, R76, 0x48, P3 ;  /* 0x000000484c00780c */ /* 0x000fe40001fa4270 */
[----:B------:R-:W-:Y:S02]  /*14540*/  FSEL R44, R44, -INF , !P4 ;  /* 0xff8000002c2c7808 */ /* 0x000fe40006000000 */
[----:B------:R-:W-:Y:S02]  /*14550*/  ISETP.GT.AND P4, PT, R76, 0x39, P3 ;  /* 0x000000394c00780c */ /* 0x000fe40001f84270 */
[----:B------:R-:W-:-:S02]  /*14560*/  ISETP.LT.OR P5, PT, R77, 0x49, P5 ;  /* 0x000000494d00780c */ /* 0x000fc40002fa1670 */
[C---:B------:R-:W-:Y:S02]  /*14570*/  ISETP.LT.OR P4, PT, R77.reuse, 0x3a, P4 ;  /* 0x0000003a4d00780c */ /* 0x040fe40002781670 */
[----:B------:R-:W-:Y:S02]  /*14580*/  FSEL R54, R54, -INF , !P5 ;  /* 0xff80000036367808 */ /* 0x000fe40006800000 */
[----:B------:R-:W-:Y:S02]  /*14590*/  ISETP.GT.AND P5, PT, R76, RZ, P3 ;  /* 0x000000ff4c00720c */ /* 0x000fe40001fa4270 */
[----:B------:R-:W-:Y:S02]  /*145a0*/  FSEL R48, R48, -INF , !P4 ;  /* 0xff80000030307808 */ /* 0x000fe40006000000 */
[----:B------:R-:W-:-:S04]  /*145b0*/  ISETP.LT.OR P5, PT, R77, 0x1, P5 ;  /* 0x000000014d00780c */ /* 0x000fc80002fa1670 */
[----:B------:R-:W-:Y:S02]  /*145c0*/  FSEL R8, R8, -INF , !P5 ;  /* 0xff80000008087808 */ /* 0x000fe40006800000 */
[----:B------:R-:W-:Y:S02]  /*145d0*/  ISETP.GT.AND P5, PT, R76, 0x49, P3 ;  /* 0x000000494c00780c */ /* 0x000fe40001fa4270 */
[----:B0-----:R-:W-:Y:S02]  /*145e0*/  FMNMX.FTZ R6, R6, R7, !PT ;  /* 0x0000000706067209 */ /* 0x001fe40007810000 */
[----:B------:R-:W-:Y:S02]  /*145f0*/  ISETP.LT.OR P5, PT, R77, 0x4a, P5 ;  /* 0x0000004a4d00780c */ /* 0x000fe40002fa1670 */
[C---:B------:R-:W-:Y:S01]  /*14600*/  FSETP.NEU.FTZ.AND P4, PT, R6.reuse, -INF , PT ;  /* 0xff8000000600780b */ /* 0x040fe20003f9d000 */
[----:B------:R-:W-:Y:S01]  /*14610*/  FMUL.FTZ R82, R6, UR52 ;  /* 0x0000003406527c20 */ /* 0x000fe20008410000 */
[----:B------:R-:W-:-:S02]  /*14620*/  FSEL R56, R56, -INF , !P5 ;  /* 0xff80000038387808 */ /* 0x000fc40006800000 */
[----:B------:R-:W-:Y:S02]  /*14630*/  ISETP.GT.AND P5, PT, R76, 0x50, P3 ;  /* 0x000000504c00780c */ /* 0x000fe40001fa4270 */
[----:B------:R-:W-:Y:S02]  /*14640*/  FSEL R82, R82, RZ, P4 ;  /* 0x000000ff52527208 */ /* 0x000fe40002000000 */
[----:B------:R-:W-:-:S03]  /*14650*/  ISETP.LT.OR P5, PT, R77, 0x51, P5 ;  /* 0x000000514d00780c */ /* 0x000fc60002fa1670 */
        /* <DEDUP_REMOVED lines=32> */
[----:B------:R-:W-:Y:S01]  /*14860*/  ISETP.GT.AND P5, PT, R76, 0x59, P3 ;  /* 0x000000594c00780c */ /* 0x000fe20001fa4270 */
        /* <DEDUP_REMOVED lines=22> */
[----:B------:R-:W-:Y:S01]  /*149d0*/  FFMA.FTZ R74, R74, UR52, -R82 ;  /* 0x000000344a4a7c23 */ /* 0x000fe20008010852 */
[----:B------:R-:W-:Y:S01]  /*149e0*/  ISETP.GT.AND P5, PT, R76, 0x61, P3 ;  /* 0x000000614c00780c */ /* 0x000fe20001fa4270 */
[----:B------:R-:W-:Y:S01]  /*149f0*/  MUFU.EX2 R37, R42 ;  /* 0x0000002a00257308 */ /* 0x000fe20000000800 */
[----:B------:R-:W-:-:S02]  /*14a00*/  FMNMX.FTZ R41, R47, R20, !PT ;  /* 0x000000142f297209 */ /* 0x000fc40007810000 */
[----:B------:R-:W-:Y:S02]  /*14a10*/  ISETP.LT.OR P5, PT, R77, 0x62, P5 ;  /* 0x000000624d00780c */ /* 0x000fe40002fa1670 */
[----:B------:R-:W-:Y:S02]  /*14a20*/  FMNMX.FTZ R20, R48, R41, !PT ;  /* 0x0000002930147209 */ /* 0x000fe40007810000 */
[----:B------:R-:W-:Y:S01]  /*14a30*/  FSEL R62, R62, -INF , !P5 ;  /* 0xff8000003e3e7808 */ /* 0x000fe20006800000 */
[----:B------:R-:W-:Y:S01]  /*14a40*/  MUFU.EX2 R182, R182 ;  /* 0x000000b600b67308 */ /* 0x000fe20000000800 */
[----:B------:R-:W-:Y:S02]  /*14a50*/  FMNMX.FTZ R41, R51, R20, !PT ;  /* 0x0000001433297209 */ /* 0x000fe40007810000 */
[----:B------:R-:W-:Y:S02]  /*14a60*/  ISETP.GT.AND P5, PT, R76, 0x68, P3 ;  /* 0x000000684c00780c */ /* 0x000fe40001fa4270 */
[----:B------:R-:W-:-:S02]  /*14a70*/  FMNMX.FTZ R45, R52, R41, !PT ;  /* 0x00000029342d7209 */ /* 0x000fc40007810000 */
[----:B------:R-:W-:Y:S01]  /*14a80*/  ISETP.LT.OR P5, PT, R77, 0x69, P5 ;  /* 0x000000694d00780c */ /* 0x000fe20002fa1670 */
[----:B------:R-:W-:Y:S01]  /*14a90*/  MUFU.EX2 R15, R15 ;  /* 0x0000000f000f7308 */ /* 0x000fe20000000800 */
[----:B------:R-:W-:Y:S02]  /*14aa0*/  FMNMX.FTZ R45, R54, R45, !PT ;  /* 0x0000002d362d7209 */ /* 0x000fe40007810000 */
[----:B------:R-:W-:Y:S01]  /*14ab0*/  FSEL R30, R63, -INF , !P5 ;  /* 0xff8000003f1e7808 */ /* 0x000fe20006800000 */
[----:B------:R-:W-:Y:S01]  /*14ac0*/  FFMA.FTZ R63, R67, UR52, -R82 ;  /* 0x00000034433f7c23 */ /* 0x000fe20008010852 */
[----:B------:R-:W-:Y:S02]  /*14ad0*/  FMNMX.FTZ R20, R56, R45, !PT ;  /* 0x0000002d38147209 */ /* 0x000fe40007810000 */
        /* <DEDUP_REMOVED lines=13> */
[----:B0-----:R-:W-:Y:S01]  /*14bb0*/  FSEL R34, R65, -INF , !P5 ;  /* 0xff80000041227808 */ /* 0x001fe20006800000 */
[--C-:B------:R-:W-:Y:S01]  /*14bc0*/  FFMA.FTZ R65, R154, UR52, -R82.reuse ;  /* 0x000000349a417c23 */ /* 0x100fe20008010852 */
[----:B------:R-:W-:Y:S01]  /*14bd0*/  ISETP.GT.AND P5, PT, R76, 0x71, P3 ;  /* 0x000000714c00780c */ /* 0x000fe20001fa4270 */
[----:B------:R-:W-:Y:S01]  /*14be0*/  FFMA.FTZ R154, R75, UR52, -R82 ;  /* 0x000000344b9a7c23 */ /* 0x000fe20008010852 */
[----:B------:R-:W-:Y:S01]  /*14bf0*/  FMNMX.FTZ R53, R62, R49, !PT ;  /* 0x000000313e357209 */ /* 0x000fe20007810000 */
[----:B------:R-:W-:Y:S01]  /*14c00*/  MUFU.EX2 R178, R178 ;  /* 0x000000b200b27308 */ /* 0x000fe20000000800 */
[----:B------:R-:W-:-:S02]  /*14c10*/  ISETP.LT.OR P5, PT, R77, 0x72, P5 ;  /* 0x000000724d00780c */ /* 0x000fc40002fa1670 */
[----:B------:R-:W-:Y:S02]  /*14c20*/  FMNMX.FTZ R53, R30, R53, !PT ;  /* 0x000000351e357209 */ /* 0x000fe40007810000 */
[----:B------:R-:W-:Y:S02]  /*14c30*/  FSEL R66, R66, -INF , !P5 ;  /* 0xff80000042427808 */ /* 0x000fe40006800000 */
[----:B------:R-:W-:Y:S01]  /*14c40*/  ISETP.GT.AND P5, PT, R76, 0x78, P3 ;  /* 0x000000784c00780c */ /* 0x000fe20001fa4270 */
[----:B------:R-:W-:Y:S01]  /*14c50*/  MUFU.EX2 R172, R172 ;  /* 0x000000ac00ac7308 */ /* 0x000fe20000000800 */
[----:B------:R-:W-:Y:S02]  /*14c60*/  FMNMX.FTZ R53, R64, R53, !PT ;  /* 0x0000003540357209 */ /* 0x000fe40007810000 */
[----:B------:R-:W-:Y:S02]  /*14c70*/  ISETP.GT.AND P3, PT, R76, 0x79, P3 ;  /* 0x000000794c00780c */ /* 0x000fe40001f64270 */
[----:B------:R-:W-:-:S02]  /*14c80*/  ISETP.LT.OR P5, PT, R77, 0x79, P5 ;  /* 0x000000794d00780c */ /* 0x000fc40002fa1670 */
[----:B------:R-:W-:Y:S01]  /*14c90*/  FMNMX.FTZ R53, R34, R53, !PT ;  /* 0x0000003522357209 */ /* 0x000fe20007810000 */
[----:B------:R-:W-:Y:S01]  /*14ca0*/  MUFU.EX2 R174, R174 ;  /* 0x000000ae00ae7308 */ /* 0x000fe20000000800 */
[----:B------:R-:W-:Y:S02]  /*14cb0*/  ISETP.LT.OR P3, PT, R77, 0x7a, P3 ;  /* 0x0000007a4d00780c */ /* 0x000fe40001f61670 */
[----:B-1----:R-:W-:Y:S01]  /*14cc0*/  FSEL R38, R69, -INF , !P5 ;  /* 0xff80000045267808 */ /* 0x002fe20006800000 */
[--C-:B------:R-:W-:Y:S01]  /*14cd0*/  FFMA.FTZ R69, R152, UR52, -R82.reuse ;  /* 0x0000003498457c23 */ /* 0x100fe20008010852 */
[----:B------:R-:W-:Y:S01]  /*14ce0*/  FMNMX.FTZ R53, R66, R53, !PT ;  /* 0x0000003542357209 */ /* 0x000fe20007810000 */
[----:B------:R-:W-:Y:S01]  /*14cf0*/  FFMA.FTZ R152, R79, UR52, -R82 ;  /* 0x000000344f987c23 */ /* 0x000fe20008010852 */
[----:B------:R-:W-:Y:S01]  /*14d00*/  FSEL R70, R70, -INF , !P3 ;  /* 0xff80000046467808 */ /* 0x000fe20005800000 */
[----:B------:R-:W-:Y:S01]  /*14d10*/  MUFU.EX2 R168, R168 ;  /* 0x000000a800a87308 */ /* 0x000fe20000000800 */
[----:B------:R-:W-:-:S02]  /*14d20*/  FMNMX.FTZ R53, R38, R53, !PT ;  /* 0x0000003526357209 */ /* 0x000fc40007810000 */
[----:B------:R-:W-:Y:S02]  /*14d30*/  FSEL R71, R6, RZ, P4 ;  /* 0x000000ff06477208 */ /* 0x000fe40002000000 */
[----:B------:R-:W-:-:S03]  /*14d40*/  FMNMX.FTZ R53, R70, R53, !PT ;  /* 0x0000003546357209 */ /* 0x000fc60007810000 */
[----:B------:R-:W-:Y:S01]  /*14d50*/  FADD.FTZ R71, -R71, R10 ;  /* 0x0000000a47477221 */ /* 0x000fe20000010100 */
[----:B------:R-:W-:Y:S01]  /*14d60*/  MUFU.EX2 R45, R50 ;  /* 0x00000032002d7308 */ /* 0x000fe20000000800 */
[----:B------:R-:W0:Y:S02]  /*14d70*/  SHFL.BFLY PT, R20, R53, 0x2, 0x1f ;  /* 0x0c401f0035147f89 */ /* 0x000e2400000e0000 */
[----:B------:R-:W-:-:S05]  /*14d80*/  FMUL.FTZ R10, R71, UR52 ;  /* 0x00000034470a7c20 */ /* 0x000fca0008410000 */
[----:B------:R-:W-:Y:S08]  /*14d90*/  MUFU.EX2 R170, R170 ;  /* 0x000000aa00aa7308 */ /* 0x000ff00000000800 */
[----:B------:R-:W1:Y:S08]  /*14da0*/  MUFU.EX2 R10, R10 ;  /* 0x0000000a000a7308 */ /* 0x000e700000000800 */
[----:B------:R-:W-:Y:S01]  /*14db0*/  MUFU.EX2 R164, R164 ;  /* 0x000000a400a47308 */ /* 0x000fe20000000800 */
[----:B0-----:R-:W-:Y:S01]  /*14dc0*/  FMNMX.FTZ R20, R53, R20, !PT ;  /* 0x0000001435147209 */ /* 0x001fe20007810000 */
[----:B------:R-:W-:-:S04]  /*14dd0*/  FFMA.FTZ R53, R78, UR52, -R82 ;  /* 0x000000344e357c23 */ /* 0x000fc80008010852 */
[----:B------:R-:W0:Y:S02]  /*14de0*/  SHFL.BFLY PT, R67, R20, 0x1, 0x1f ;  /* 0x0c201f0014437f89 */ /* 0x000e2400000e0000 */
[----:B------:R2:W-:Y:S08]  /*14df0*/  MUFU.EX2 R49, R55 ;  /* 0x0000003700317308 */ /* 0x0005f00000000800 */
[----:B------:R-:W-:Y:S01]  /*14e00*/  MUFU.EX2 R166, R166 ;  /* 0x000000a600a67308 */ /* 0x000fe20000000800 */
[----:B--2---:R-:W-:-:S07]  /*14e10*/  FFMA.FTZ R55, R80, UR52, -R82 ;  /* 0x0000003450377c23 */ /* 0x004fce0008010852 */
[----:B------:R-:W-:Y:S01]  /*14e20*/  MUFU.EX2 R69, R69 ;  /* 0x0000004500457308 */ /* 0x000fe20000000800 */
[----:B0-----:R-:W-:-:S07]  /*14e30*/  FMNMX.FTZ R20, R20, R67, !PT ;  /* 0x0000004314147209 */ /* 0x001fce0007810000 */
[----:B------:R-:W-:Y:S01]  /*14e40*/  MUFU.EX2 R160, R160 ;  /* 0x000000a000a07308 */ /* 0x000fe20000000800 */
[C---:B------:R-:W-:Y:S01]  /*14e50*/  FSETP.NEU.FTZ.AND P3, PT, R20.reuse, -INF , PT ;  /* 0xff8000001400780b */ /* 0x040fe20003f7d000 */
[----:B------:R-:W-:-:S05]  /*14e60*/  FMUL.FTZ R42, R20, UR52 ;  /* 0x00000034142a7c20 */ /* 0x000fca0008410000 */
[----:B------:R-:W-:Y:S01]  /*14e70*/  FSEL R71, R42, RZ, P3 ;  /* 0x000000ff2a477208 */ /* 0x000fe20001800000 */
[----:B------:R-:W-:Y:S04]  /*14e80*/  MUFU.EX2 R65, R65 ;  /* 0x0000004100417308 */ /* 0x000fe80000000800 */
        /* <DEDUP_REMOVED lines=23> */
[----:B------:R-:W0:Y:S01]  /*15000*/  MUFU.EX2 R8, R8 ;  /* 0x0000000800087308 */ /* 0x000e220000000800 */
        /* <DEDUP_REMOVED lines=14> */
[----:B------:R-:W-:Y:S01]  /*150f0*/  FFMA.FTZ R159, R30, UR52, -R71 ;  /* 0x000000341e9f7c23 */ /* 0x000fe20008010847 */
[----:B------:R-:W2:Y:S01]  /*15100*/  MUFU.EX2 R24, R24 ;  /* 0x0000001800187308 */ /* 0x000ea20000000800 */
[----:B0-----:R-:W-:Y:S01]  /*15110*/  FFMA.FTZ R3, R8, R3, R181 ;  /* 0x0000000308037223 */ /* 0x001fe200000100b5 */
[----:B------:R-:W-:Y:S01]  /*15120*/  FADD.FTZ R54, R172, R9 ;  /* 0x00000009ac367221 */ /* 0x000fe20000010000 */
[--C-:B------:R-:W-:Y:S01]  /*15130*/  FFMA.FTZ R163, R59, UR52, -R71.reuse ;  /* 0x000000343ba37c23 */ /* 0x100fe20008010847 */
[----:B------:R-:W-:Y:S01]  /*15140*/  FFMA.FTZ R153, R34, UR52, -R71 ;  /* 0x0000003422997c23 */ /* 0x000fe20008010847 */
[----:B------:R-:W-:Y:S01]  /*15150*/  FADD.FTZ R4, R42, R3 ;  /* 0x000000032a047221 */ /* 0x000fe20000010000 */
[----:B------:R-:W-:Y:S01]  /*15160*/  FADD.FTZ R9, R33, R54 ;  /* 0x0000003621097221 */ /* 0x000fe20000010000 */
[----:B------:R-:W-:Y:S01]  /*15170*/  FFMA.FTZ R54, R60, UR52, -R71 ;  /* 0x000000343c367c23 */ /* 0x000fe20008010847 */
[----:B------:R-:W0:Y:S01]  /*15180*/  MUFU.EX2 R177, R177 ;  /* 0x000000b100b17308 */ /* 0x000e220000000800 */
[----:B-1----:R-:W-:Y:S01]  /*15190*/  FADD.FTZ R3, R183, R4 ;  /* 0x00000004b7037221 */ /* 0x002fe20000010000 */
[----:B------:R-:W-:Y:S01]  /*151a0*/  FADD.FTZ R56, R174, R9 ;  /* 0x00000009ae387221 */ /* 0x000fe20000010000 */
[----:B------:R-:W-:-:S03]  /*151b0*/  FFMA.FTZ R155, R38, UR52, -R71 ;  /* 0x00000034269b7c23 */ /* 0x000fc60008010847 */
        /* <DEDUP_REMOVED lines=22> */
[----:B------:R-:W-:Y:S01]  /*15320*/  FADD.FTZ R9, R65, R34 ;  /* 0x0000002241097221 */ /* 0x000fe20000010000 */
[----:B------:R-:W-:Y:S01]  /*15330*/  FFMA.FTZ R34, R66, UR52, -R71 ;  /* 0x0000003442227c23 */ /* 0x000fe20008010847 */
        /* <DEDUP_REMOVED lines=69> */
.L_x_8395:
[----:B------:R-:W-:Y:S01]  /*15790*/  IMAD R9, R184, 0x8, R18 ;  /* 0x00000008b8097824 */ /* 0x000fe200078e0212 */
[----:B------:R-:W-:Y:S01]  /*157a0*/  ISETP.GT.AND P3, PT, R0, R12, PT ;  /* 0x0000000c0000720c */ /* 0x000fe20003f64270 */
[----:B------:R-:W-:Y:S02]  /*157b0*/  IMAD.U32 R56, RZ, RZ, UR38 ;  /* 0x00000026ff387e24 */ /* 0x000fe4000f8e00ff */
[-C--:B------:R-:W-:Y:S01]  /*157c0*/  FMUL.FTZ R88, R88, R10.reuse ;  /* 0x0000000a58587220 */ /* 0x080fe20000410000 */
        /* <DEDUP_REMOVED lines=98> */
[----:B------:R-:W-:-:S02]  /*15df0*/  VIADD R0, R0, 0xffffffff ;  /* 0xffffffff00007836 */ /* 0x000fc40000000000 */
[----:B------:R-:W-:Y:S02]  /*15e00*/  IMAD.MOV.U32 R11, RZ, RZ, R20 ;  /* 0x000000ffff0b7224 */ /* 0x000fe400078e0014 */
[----:B------:R-:W-:Y:S02]  /*15e10*/  IMAD.MOV.U32 R10, RZ, RZ, R6 ;  /* 0x000000ffff0a7224 */ /* 0x000fe400078e0006 */
[----:B------:R-:W-:Y:S02]  /*15e20*/  IMAD.MOV.U32 R187, RZ, RZ, R14 ;  /* 0x000000ffffbb7224 */ /* 0x000fe400078e000e */
[----:B------:R-:W-:Y:S01]  /*15e30*/  IMAD.MOV.U32 R184, RZ, RZ, R13 ;  /* 0x000000ffffb87224 */ /* 0x000fe200078e000d */
[----:B0-----:R-:W-:Y:S06]  /*15e40*/  @P3 BRA `(.L_x_8396) ;  /* 0xffffffc4005c3947 */ /* 0x001fec000383ffff */
[----:B------:R-:W-:Y:S02]  /*15e50*/  IMAD.MOV.U32 R11, RZ, RZ, R20 ;  /* 0x000000ffff0b7224 */ /* 0x000fe400078e0014 */
[----:B------:R-:W-:Y:S02]  /*15e60*/  IMAD.MOV.U32 R10, RZ, RZ, R6 ;  /* 0x000000ffff0a7224 */ /* 0x000fe400078e0006 */
[----:B------:R-:W-:Y:S02]  /*15e70*/  IMAD.MOV.U32 R184, RZ, RZ, R13 ;  /* 0x000000ffffb87224 */ /* 0x000fe400078e000d */
[----:B------:R-:W-:-:S07]  /*15e80*/  IMAD.MOV.U32 R187, RZ, RZ, R14 ;  /* 0x000000ffffbb7224 */ /* 0x000fce00078e000e */
.L_x_8376:
[----:B------:R-:W0:Y:S01]  /*15e90*/  LDC R6, c[0x0][0x448] ;  /* 0x00011200ff067b82 */ /* 0x000e220000000800 */
[----:B------:R-:W-:Y:S01]  /*15ea0*/  IADD3 R9, R190, 0x1, -R189 ;  /* 0x00000001be097810 */ /* 0x000fe20007ffe8bd */
[----:B------:R-:W-:-:S06]  /*15eb0*/  ULDC UR6, c[0x0][0x9dc] ;  /* 0x0002770000067ab9 */ /* 0x000fcc0000000800 */
[----:B------:R-:W1:Y:S01]  /*15ec0*/  LDC R13, c[0x0][0x9e4] ;  /* 0x00027900ff0d7b82 */ /* 0x000e620000000800 */
[----:B0-----:R-:W-:Y:S01]  /*15ed0*/  ISETP.NE.AND P4, PT, R6, 0x1, PT ;  /* 0x000000010600780c */ /* 0x001fe20003f85270 */
[----:B------:R-:W-:Y:S01]  /*15ee0*/  VIADD R6, R193, 0x7f ;  /* 0x0000007fc1067836 */ /* 0x000fe20000000000 */
[----:B-1----:R-:W-:-:S11]  /*15ef0*/  ISETP.GE.AND P5, PT, R13, 0x1, PT ;  /* 0x000000010d00780c */ /* 0x002fd60003fa6270 */
[----:B------:R-:W0:Y:S08]  /*15f00*/  @P4 LDC R7, c[0x0][0x44c] ;  /* 0x00011300ff074b82 */ /* 0x000e300000000800 */
        /* <DEDUP_REMOVED lines=16> */
.L_x_8399:
[----:B------:R-:W-:-:S13]  /*16010*/  ISETP.NE.AND P1, PT, R13, 0x1, PT ;  /* 0x000000010d00780c */ /* 0x000fda0003f25270 */
[----:B------:R-:W0:Y:S02]  /*16020*/  @P1 LDC.64 R8, c[0x0][0x9e8] ;  /* 0x00027a00ff081b82 */ /* 0x000e240000000a00 */
[----:B0-----:R-:W-:-:S05]  /*16030*/  @P1 IMAD.HI.U32 R8, R6, R8, RZ ;  /* 0x0000000806081227 */ /* 0x001fca00078e00ff */
[----:B------:R-:W-:-:S07]  /*16040*/  @P1 SHF.R.U32.HI R6, RZ, R9, R8 ;  /* 0x00000009ff061219 */ /* 0x000fce0000011608 */
.L_x_8400:
[----:B------:R-:W-:Y:S05]  /*16050*/  BSYNC B0 ;  /* 0x0000000000007941 */ /* 0x000fea0003800000 */
.L_x_8398:
[----:B------:R-:W-:-:S05]  /*16060*/  IMAD R6, R6, R13, RZ ;  /* 0x0000000d06067224 */ /* 0x000fca00078e02ff */
[----:B------:R-:W-:-:S07]  /*16070*/  VIMNMX R7, R7, R6, !PT ;  /* 0x0000000607077248 */ /* 0x000fce0007fe0100 */
.L_x_8397:
[----:B------:R-:W-:-:S05]  /*16080*/  VIADD R7, R7, 0x7f ;  /* 0x0000007f07077836 */ /* 0x000fca0000000000 */
[----:B------:R-:W-:-:S04]  /*16090*/  SHF.R.S32.HI R6, RZ, 0x1f, R7 ;  /* 0x0000001fff067819 */ /* 0x000fc80000011407 */
[----:B------:R-:W-:-:S04]  /*160a0*/  LEA.HI R6, R6, R7, RZ, 0x7 ;  /* 0x0000000706067211 */ /* 0x000fc800078f38ff */
[----:B------:R-:W-:-:S04]  /*160b0*/  SHF.R.S32.HI R7, RZ, 0x7, R6 ;  /* 0x00000007ff077819 */ /* 0x000fc80000011406 */
[----:B------:R-:W-:-:S04]  /*160c0*/  VIMNMX R12, R198, R7, !PT ;  /* 0x00000007c60c7248 */ /* 0x000fc80007fe0100 */
[----:B------:R-:W-:-:S13]  /*160d0*/  ISETP.GE.AND P1, PT, R0, R12, PT ;  /* 0x0000000c0000720c */ /* 0x000fda0003f26270 */
[----:B------:R-:W-:Y:S05]  /*160e0*/  @!P1 BRA `(.L_x_8401) ;  /* 0x0000002800ac9947 */ /* 0x000fea0003800000 */
[----:B------:R-:W-:Y:S02]  /*160f0*/  IMAD.MOV.U32 R13, RZ, RZ, R11 ;  /* 0x000000ffff0d7224 */ /* 0x000fe400078e000b */
[----:B------:R-:W-:Y:S02]  /*16100*/  IMAD.MOV.U32 R14, RZ, RZ, R10 ;  /* 0x000000ffff0e7224 */ /* 0x000fe400078e000a */
[----:B------:R-:W-:Y:S02]  /*16110*/  IMAD.MOV.U32 R20, RZ, RZ, R187 ;  /* 0x000000ffff147224 */ /* 0x000fe400078e00bb */
[----:B------:R-:W-:-:S07]  /*16120*/  IMAD.MOV.U32 R15, RZ, RZ, R184 ;  /* 0x000000ffff0f7224 */ /* 0x000fce00078e00b8 */
.L_x_8413:
        /* <DEDUP_REMOVED lines=8> */
.L_x_8403:
[----:B------:R-:W-:-:S05]  /*161b0*/  VIADD R6, R15, 0x1 ;  /* 0x000000010f067836 */ /* 0x000fca0000000000 */
[----:B------:R-:W-:-:S04]  /*161c0*/  ISETP.NE.AND P2, PT, R6, 0x2, PT ;  /* 0x000000020600780c */ /* 0x000fc80003f45270 */
[----:B------:R-:W-:Y:S02]  /*161d0*/  SEL R7, R6, RZ, P2 ;  /* 0x000000ff06077207 */ /* 0x000fe40001000000 */
[----:B------:R-:W-:-:S03]  /*161e0*/  SHF.L.U32 R6, R187, 0x1f, RZ ;  /* 0x0000001fbb067819 */ /* 0x000fc600000006ff */
[----:B------:R-:W-:-:S04]  /*161f0*/  IMAD R7, R7, 0x8, R18 ;  /* 0x0000000807077824 */ /* 0x000fc800078e0212 */
[----:B------:R0:W1:Y:S01]  /*16200*/  SYNCS.PHASECHK.TRANS64.TRYWAIT P2, [R7+URZ+0x28830], R6 ;  /* 0x02883006070075a7 */ /* 0x000062000804017f */
[----:B------:R-:W-:Y:S05]  /*16210*/  @!P0 BRA `(.L_x_8404) ;  /* 0x0000000000048947 */ /* 0x000fea0003800000 */
[----:B------:R-:W-:Y:S01]  /*16220*/  BPT.TRAP 0x1 ;  /* 0x000000040000795c */ /* 0x000fe20000300000 */
.L_x_8404:
[----:B------:R-:W-:Y:S04]  /*16230*/  BSSY B0, `(.L_x_8402) ;  /* 0x0000004000007945 */ /* 0x000fe80003800000 */
[----:B-1----:R-:W-:Y:S05]  /*16240*/  @P2 BRA `(.L_x_8405) ;  /* 0x0000000000082947 */ /* 0x002fea0003800000 */
[----:B------:R-:W1:Y:S02]  /*16250*/  SYNCS.PHASECHK.TRANS64.TRYWAIT P2, [R7+URZ+0x28830], R6 ;  /* 0x02883006070075a7 */ /* 0x000e64000804017f */
[----:B-1----:R-:W-:Y:S05]  /*16260*/  @!P2 BRA `(.L_x_8406) ;  /* 0x0000012400b0a947 */ /* 0x002fea0003800000 */
.L_x_8405:
[----:B------:R-:W-:Y:S05]  /*16270*/  BSYNC B0 ;  /* 0x0000000000007941 */ /* 0x000fea0003800000 */
.L_x_8402:
[----:B------:R-:W2:Y:S01]  /*16280*/  S2R R8, SR_TID.X ;  /* 0x0000000000087919 */ /* 0x000ea20000002100 */
[----:B01----:R-:W-:Y:S01]  /*16290*/  IMAD.MOV.U32 R7, RZ, RZ, 0x40000040 ;  /* 0x40000040ff077424 */ /* 0x003fe200078e00ff */
[----:B------:R-:W-:Y:S05]  /*162a0*/  WARPSYNC.ALL ;  /* 0x0000000000007948 */ /* 0x000fea0003800000 */
[----:B------:R-:W-:Y:S01]  /*162b0*/  R2UR UR35, R7 ;  /* 0x00000000072372ca */ /* 0x000fe200000e0000 */
[----:B------:R-:W-:Y:S01]  /*162c0*/  VIADD R184, R15, 0x1 ;  /* 0x000000010fb87836 */ /* 0x000fe20000000000 */
[----:B------:R-:W-:-:S04]  /*162d0*/  MOV R9, 0x40000040 ;  /* 0x4000004000097802 */ /* 0x000fc80000000f00 */
[C---:B------:R-:W-:Y:S02]  /*162e0*/  ISETP.NE.AND P2, PT, R184.reuse, 0x2, PT ;  /* 0x00000002b800780c */ /* 0x040fe40003f45270 */
[----:B------:R-:W-:Y:S01]  /*162f0*/  R2UR UR7, R9 ;  /* 0x00000000090772ca */ /* 0x000fe200000e0000 */
[----:B------:R-:W-:Y:S01]  /*16300*/  IMAD.MOV.U32 R9, RZ, RZ, 0x40000040 ;  /* 0x40000040ff097424 */ /* 0x000fe200078e00ff */
[----:B------:R-:W-:-:S04]  /*16310*/  SEL R184, R184, RZ, P2 ;  /* 0x000000ffb8b87207 */ /* 0x000fc80001000000 */
[----:B------:R-:W-:Y:S01]  /*16320*/  R2UR UR11, R9 ;  /* 0x00000000090b72ca */ /* 0x000fe200000e0000 */
[----:B------:R-:W-:Y:S02]  /*16330*/  IMAD R6, R184, 0x800, R5 ;  /* 0x00000800b8067824 */ /* 0x000fe400078e0205 */
[----:B------:R-:W-:-:S03]  /*16340*/  IMAD.MOV.U32 R9, RZ, RZ, 0x40000040 ;  /* 0x40000040ff097424 */ /* 0x000fc600078e00ff */
[----:B------:R-:W-:Y:S02]  /*16350*/  R2UR UR34, R6 ;  /* 0x00000000062272ca */ /* 0x000fe400000e0000 */
        /* <DEDUP_REMOVED lines=53> */
.L_x_8408:
[----:B------:R-:W-:Y:S01]  /*166b0*/  SHF.L.U32 R6, R20, 0x1f, RZ ;  /* 0x0000001f14067819 */ /* 0x000fe200000006ff */
[----:B------:R-:W-:-:S04]  /*166c0*/  IMAD R7, R15, 0x8, R18 ;  /* 0x000000080f077824 */ /* 0x000fc800078e0212 */
[----:B------:R0:W1:Y:S01]  /*166d0*/  SYNCS.PHASECHK.TRANS64.TRYWAIT P1, [R7+URZ+0x28850], R6 ;  /* 0x02885006070075a7 */ /* 0x000062000802017f */
[----:B------:R-:W-:Y:S05]  /*166e0*/  @!P0 BRA `(.L_x_8409) ;  /* 0x0000000000048947 */ /* 0x000fea0003800000 */
[----:B------:R-:W-:Y:S01]  /*166f0*/  BPT.TRAP 0x1 ;  /* 0x000000040000795c */ /* 0x000fe20000300000 */
.L_x_8409:
[----:B-1----:R-:W-:Y:S05]  /*16700*/  @P1 BRA `(.L_x_8407) ;  /* 0x0000000000081947 */ /* 0x002fea0003800000 */
[----:B------:R-:W1:Y:S02]  /*16710*/  SYNCS.PHASECHK.TRANS64.TRYWAIT P1, [R7+URZ+0x28850], R6 ;  /* 0x02885006070075a7 */ /* 0x000e64000802017f */
[----:B-1----:R-:W-:Y:S05]  /*16720*/  @!P1 BRA `(.L_x_8410) ;  /* 0x0000012000949947 */ /* 0x002fea0003800000 */
.L_x_8407:
        /* <DEDUP_REMOVED lines=67> */
.L_x_8411:
        /* <DEDUP_REMOVED lines=68> */
[----:B------:R-:W-:-:S02]  /*16fa0*/  UMOV UR52, UR44 ;  /* 0x0000002c00347c82 */ /* 0x000fc40008000000 */
        /* <DEDUP_REMOVED lines=16> */
[----:B------:R-:W-:Y:S01]  /*170b0*/  FMUL.FTZ R67, R78, UR49 ;  /* 0x000000314e437c20 */ /* 0x000fe20008410000 */
[----:B------:R-:W-:Y:S01]  /*170c0*/  FMUL.FTZ R78, R80, UR49 ;  /* 0x00000031504e7c20 */ /* 0x000fe20008410000 */
[----:B------:R-:W-:-:S04]  /*170d0*/  FMUL.FTZ R80, R81, UR49 ;  /* 0x0000003151507c20 */ /* 0x000fc80008410000 */
        /* <DEDUP_REMOVED lines=33> */
[----:B------:R-:W-:Y:S01]  /*172f0*/  FMUL.FTZ R73, R82, UR49 ;  /* 0x0000003152497c20 */ /* 0x000fe20008410000 */
[----:B------:R-:W-:Y:S01]  /*17300*/  FMUL.FTZ R82, R84, UR49 ;  /* 0x0000003154527c20 */ /* 0x000fe20008410000 */
[----:B------:R-:W-:-:S04]  /*17310*/  FMUL.FTZ R84, R85, UR49 ;  /* 0x0000003155547c20 */ /* 0x000fc80008410000 */
        /* <DEDUP_REMOVED lines=67> */
[----:B--2---:R-:W-:-:S03]  /*17750*/  FMNMX.FTZ R77, R75, R10, !PT ;  /* 0x0000000a4b4d7209 */ /* 0x004fc60007810000 */
[----:B------:R-:W1:Y:S01]  /*17760*/  SHFL.BFLY PT, R10, R79, 0x2, 0x1f ;  /* 0x0c401f004f0a7f89 */ /* 0x000e6200000e0000 */
[----:B0-----:R-:W-:-:S05]  /*17770*/  FMNMX.FTZ R77, R76, R77, !PT ;  /* 0x0000004d4c4d7209 */ /* 0x001fca0007810000 */
[----:B------:R-:W0:Y:S01]  /*17780*/  SHFL.BFLY PT, R86, R77, 0x2, 0x1f ;  /* 0x0c401f004d567f89 */ /* 0x000e2200000e0000 */
[----:B-1----:R-:W-:-:S05]  /*17790*/  FMNMX.FTZ R81, R79, R10, !PT ;  /* 0x0000000a4f517209 */ /* 0x002fca0007810000 */
[----:B------:R-:W1:Y:S01]  /*177a0*/  SHFL.BFLY PT, R10, R81, 0x1, 0x1f ;  /* 0x0c201f00510a7f89 */ /* 0x000e6200000e0000 */
[----:B0-----:R-:W-:-:S05]  /*177b0*/  FMNMX.FTZ R86, R77, R86, !PT ;  /* 0x000000564d567209 */ /* 0x001fca0007810000 */
[----:B------:R-:W0:Y:S01]  /*177c0*/  SHFL.BFLY PT, R11, R86, 0x1, 0x1f ;  /* 0x0c201f00560b7f89 */ /* 0x000e2200000e0000 */
[----:B-1----:R-:W-:-:S05]  /*177d0*/  FMNMX.FTZ R10, R81, R10, !PT ;  /* 0x0000000a510a7209 */ /* 0x002fca0007810000 */
[C---:B------:R-:W-:Y:S01]  /*177e0*/  FADD.FTZ R14, -R10.reuse, R14 ;  /* 0x0000000e0a0e7221 */ /* 0x040fe20000010100 */
[----:B------:R-:W-:-:S03]  /*177f0*/  FMUL.FTZ R155, R10, UR52 ;  /* 0x000000340a9b7c20 */ /* 0x000fc60008410000 */
[----:B------:R-:W-:Y:S01]  /*17800*/  FMUL.FTZ R83, R14, UR52 ;  /* 0x000000340e537c20 */ /* 0x000fe20008410000 */
[--C-:B------:R-:W-:Y:S01]  /*17810*/  FFMA.FTZ R166, R59, UR52, -R155.reuse ;  /* 0x000000343ba67c23 */ /* 0x100fe2000801089b */
[----:B0-----:R-:W-:Y:S01]  /*17820*/  FMNMX.FTZ R11, R86, R11, !PT ;  /* 0x0000000b560b7209 */ /* 0x001fe20007810000 */
[--C-:B------:R-:W-:Y:S01]  /*17830*/  FFMA.FTZ R180, R7, UR52, -R155.reuse ;  /* 0x0000003407b47c23 */ /* 0x100fe2000801089b */
[--C-:B------:R-:W-:Y:S01]  /*17840*/  FFMA.FTZ R153, R6, UR52, -R155.reuse ;  /* 0x0000003406997c23 */ /* 0x100fe2000801089b */
[--C-:B------:R-:W-:Y:S01]  /*17850*/  FFMA.FTZ R182, R20, UR52, -R155.reuse ;  /* 0x0000003414b67c23 */ /* 0x100fe2000801089b */
[----:B------:R-:W-:Y:S01]  /*17860*/  FFMA.FTZ R87, R21, UR52, -R155 ;  /* 0x0000003415577c23 */ /* 0x000fe2000801089b */
[C---:B------:R-:W-:Y:S01]  /*17870*/  FADD.FTZ R14, -R11.reuse, R13 ;  /* 0x0000000d0b0e7221 */ /* 0x040fe20000010100 */
[----:B------:R-:W-:Y:S01]  /*17880*/  FMUL.FTZ R59, R11, UR52 ;  /* 0x000000340b3b7c20 */ /* 0x000fe20008410000 */
[----:B------:R0:W-:Y:S01]  /*17890*/  MUFU.EX2 R13, R83 ;  /* 0x00000053000d7308 */ /* 0x0001e20000000800 */
[----:B------:R-:W-:Y:S01]  /*178a0*/  FFMA.FTZ R176, R26, UR52, -R155 ;  /* 0x000000341ab07c23 */ /* 0x000fe2000801089b */
[----:B------:R-:W-:Y:S01]  /*178b0*/  FMUL.FTZ R14, R14, UR52 ;  /* 0x000000340e0e7c20 */ /* 0x000fe20008410000 */
[--C-:B------:R-:W-:Y:S01]  /*178c0*/  FFMA.FTZ R181, R8, UR52, -R59.reuse ;  /* 0x0000003408b57c23 */ /* 0x100fe2000801083b */
        /* <DEDUP_REMOVED lines=8> */
[----:B------:R-:W-:Y:S01]  /*17950*/  FFMA.FTZ R179, R32, UR52, -R59 ;  /* 0x0000003420b37c23 */ /* 0x000fe2000801083b */
[----:B0-----:R-:W-:Y:S01]  /*17960*/  FFMA.FTZ R83, R31, UR52, -R155 ;  /* 0x000000341f537c23 */ /* 0x001fe2000801089b */
[----:B------:R-:W-:Y:S01]  /*17970*/  FFMA.FTZ R24, R33, UR52, -R59 ;  /* 0x0000003421187c23 */ /* 0x000fe2000801083b */
[--C-:B------:R-:W-:Y:S01]  /*17980*/  FFMA.FTZ R174, R38, UR52, -R155.reuse ;  /* 0x0000003426ae7c23 */ /* 0x100fe2000801089b */
[----:B------:R-:W-:Y:S01]  /*17990*/  MUFU.EX2 R14, R14 ;  /* 0x0000000e000e7308 */ /* 0x000fe20000000800 */
[----:B------:R-:W-:Y:S01]  /*179a0*/  FFMA.FTZ R172, R34, UR52, -R155 ;  /* 0x0000003422ac7c23 */ /* 0x000fe2000801089b */
[----:B------:R-:W-:Y:S01]  /*179b0*/  FFMA.FTZ R173, R36, UR52, -R59 ;  /* 0x0000003424ad7c23 */ /* 0x000fe2000801083b */
[----:B------:R-:W-:Y:S01]  /*179c0*/  FFMA.FTZ R81, R35, UR52, -R155 ;  /* 0x0000003423517c23 */ /* 0x000fe2000801089b */
[--C-:B------:R-:W-:Y:S01]  /*179d0*/  FFMA.FTZ R26, R37, UR52, -R59.reuse ;  /* 0x00000034251a7c23 */ /* 0x100fe2000801083b */
[----:B------:R-:W-:Y:S01]  /*179e0*/  FFMA.FTZ R175, R40, UR52, -R59 ;  /* 0x0000003428af7c23 */ /* 0x000fe2000801083b */
[----:B------:R-:W-:Y:S01]  /*179f0*/  FFMA.FTZ R79, R39, UR52, -R155 ;  /* 0x00000034274f7c23 */ /* 0x000fe2000801089b */
[----:B------:R-:W-:Y:S01]  /*17a00*/  FFMA.FTZ R28, R41, UR52, -R59 ;  /* 0x00000034291c7c23 */ /* 0x000fe2000801083b */
[----:B------:R-:W0:Y:S01]  /*17a10*/  MUFU.EX2 R181, R181 ;  /* 0x000000b500b57308 */ /* 0x000e220000000800 */
[----:B-1----:R-:W-:Y:S01]  /*17a20*/  FFMA.FTZ R4, R13, R4, R180 ;  /* 0x000000040d047223 */ /* 0x002fe200000100b4 */
[----:B------:R-:W-:Y:S01]  /*17a30*/  FFMA.FTZ R168, R46, UR52, -R155 ;  /* 0x000000342ea87c23 */ /* 0x000fe2000801089b */
[----:B------:R-:W-:Y:S01]  /*17a40*/  FFMA.FTZ R169, R42, UR52, -R59 ;  /* 0x000000342aa97c23 */ /* 0x000fe2000801083b */
[----:B------:R-:W-:Y:S01]  /*17a50*/  FFMA.FTZ R77, R47, UR52, -R155 ;  /* 0x000000342f4d7c23 */ /* 0x000fe2000801089b */
[----:B------:R-:W-:Y:S01]  /*17a60*/  FFMA.FTZ R30, R43, UR52, -R59 ;  /* 0x000000342b1e7c23 */ /* 0x000fe2000801083b */
[----:B------:R-:W-:Y:S01]  /*17a70*/  FFMA.FTZ R170, R50, UR52, -R155 ;  /* 0x0000003432aa7c23 */ /* 0x000fe2000801089b */
[----:B------:R-:W-:Y:S01]  /*17a80*/  FFMA.FTZ R171, R44, UR52, -R59 ;  /* 0x000000342cab7c23 */ /* 0x000fe2000801083b */
[----:B------:R-:W1:Y:S01]  /*17a90*/  MUFU.EX2 R153, R153 ;  /* 0x0000009900997308 */ /* 0x000e620000000800 */
[----:B------:R-:W-:Y:S01]  /*17aa0*/  FFMA.FTZ R51, R51, UR52, -R155 ;  /* 0x0000003433337c23 */ /* 0x000fe2000801089b */
[----:B------:R-:W-:Y:S01]  /*17ab0*/  FFMA.FTZ R32, R45, UR52, -R59 ;  /* 0x000000342d207c23 */ /* 0x000fe2000801083b */
[----:B------:R-:W-:Y:S01]  /*17ac0*/  FFMA.FTZ R164, R152, UR52, -R155 ;  /* 0x0000003498a47c23 */ /* 0x000fe2000801089b */
[----:B------:R-:W-:Y:S01]  /*17ad0*/  FFMA.FTZ R165, R48, UR52, -R59 ;  /* 0x0000003430a57c23 */ /* 0x000fe2000801083b */
[----:B------:R-:W-:Y:S01]  /*17ae0*/  FFMA.FTZ R47, R57, UR52, -R155 ;  /* 0x00000034392f7c23 */ /* 0x000fe2000801089b */
[--C-:B------:R-:W-:Y:S01]  /*17af0*/  FFMA.FTZ R34, R49, UR52, -R59.reuse ;  /* 0x0000003431227c23 */ /* 0x100fe2000801083b */
[----:B------:R-:W-:Y:S01]  /*17b00*/  FFMA.FTZ R167, R52, UR52, -R59 ;  /* 0x0000003434a77c23 */ /* 0x000fe2000801083b */
[----:B------:R-:W2:Y:S01]  /*17b10*/  MUFU.EX2 R6, R6 ;  /* 0x0000000600067308 */ /* 0x000ea20000000800 */
[----:B0-----:R-:W-:Y:S01]  /*17b20*/  FFMA.FTZ R3, R14, R3, R181 ;  /* 0x000000030e037223 */ /* 0x001fe200000100b5 */
[----:B------:R-:W-:Y:S01]  /*17b30*/  FFMA.FTZ R39, R60, UR52, -R155 ;  /* 0x000000343c277c23 */ /* 0x000fe2000801089b */
[----:B------:R-:W-:Y:S01]  /*17b40*/  FFMA.FTZ R36, R53, UR52, -R59 ;  /* 0x0000003435247c23 */ /* 0x000fe2000801083b */
[----:B------:R-:W-:Y:S01]  /*17b50*/  FFMA.FTZ R160, R62, UR52, -R155 ;  /* 0x000000343ea07c23 */ /* 0x000fe2000801089b */
[----:B------:R-:W-:Y:S01]  /*17b60*/  FFMA.FTZ R161, R54, UR52, -R59 ;  /* 0x0000003436a17c23 */ /* 0x000fe2000801083b */
[--C-:B------:R-:W-:Y:S01]  /*17b70*/  FFMA.FTZ R35, R63, UR52, -R155.reuse ;  /* 0x000000343f237c23 */ /* 0x100fe2000801089b */
[----:B------:R-:W-:Y:S01]  /*17b80*/  FFMA.FTZ R162, R65, UR52, -R155 ;  /* 0x0000003441a27c23 */ /* 0x000fe2000801089b */
[----:B------:R-:W0:Y:S01]  /*17b90*/  MUFU.EX2 R182, R182 ;  /* 0x000000b600b67308 */ /* 0x000e220000000800 */
[----:B-1----:R-:W-:Y:S01]  /*17ba0*/  FADD.FTZ R9, R153, R4 ;  /* 0x0000000499097221 */ /* 0x002fe20000010000 */
[----:B------:R-:W-:Y:S01]  /*17bb0*/  FFMA.FTZ R163, R56, UR52, -R59 ;  /* 0x0000003438a37c23 */ /* 0x000fe2000801083b */
[--C-:B------:R-:W-:Y:S01]  /*17bc0*/  FFMA.FTZ R31, R66, UR52, -R155.reuse ;  /* 0x00000034421f7c23 */ /* 0x100fe2000801089b */
[----:B------:R-:W-:Y:S01]  /*17bd0*/  FFMA.FTZ R156, R69, UR52, -R155 ;  /* 0x00000034459c7c23 */ /* 0x000fe2000801089b */
[----:B------:R-:W-:Y:S01]  /*17be0*/  FFMA.FTZ R157, R61, UR52, -R59 ;  /* 0x000000343d9d7c23 */ /* 0x000fe2000801083b */
[--C-:B------:R-:W-:Y:S01]  /*17bf0*/  FFMA.FTZ R27, R70, UR52, -R155.reuse ;  /* 0x00000034461b7c23 */ /* 0x100fe2000801089b */
[----:B------:R-:W-:Y:S01]  /*17c00*/  FFMA.FTZ R158, R71, UR52, -R155 ;  /* 0x00000034479e7c23 */ /* 0x000fe2000801089b */
[----:B------:R-:W1:Y:S01]  /*17c10*/  MUFU.EX2 R183, R183 ;  /* 0x000000b700b77308 */ /* 0x000e620000000800 */
[----:B--2---:R-:W-:Y:S01]  /*17c20*/  FADD.FTZ R4, R6, R3 ;  /* 0x0000000306047221 */ /* 0x004fe20000010000 */
[----:B------:R-:W-:Y:S01]  /*17c30*/  FFMA.FTZ R159, R67, UR52, -R59 ;  /* 0x00000034439f7c23 */ /* 0x000fe2000801083b */
[--C-:B------:R-:W-:Y:S01]  /*17c40*/  FFMA.FTZ R21, R72, UR52, -R155.reuse ;  /* 0x0000003448157c23 */ /* 0x100fe2000801089b */
[--C-:B------:R-:W-:Y:S01]  /*17c50*/  FFMA.FTZ R152, R78, UR52, -R155.reuse ;  /* 0x000000344e987c23 */ /* 0x100fe2000801089b */
[----:B------:R-:W-:Y:S01]  /*17c60*/  FFMA.FTZ R7, R80, UR52, -R155 ;  /* 0x0000003450077c23 */ /* 0x000fe2000801089b */
[----:B------:R-:W-:-:S02]  /*17c70*/  IMAD R29, R184, 0x8, R18 ;  /* 0x00000008b81d7824 */ /* 0x000fc400078e0212 */
[----:B------:R-:W-:Y:S01]  /*17c80*/  FFMA.FTZ R154, R82, UR52, -R155 ;  /* 0x00000034529a7c23 */ /* 0x000fe2000801089b */
[----:B------:R-:W2:Y:S01]  /*17c90*/  MUFU.EX2 R87, R87 ;  /* 0x0000005700577308 */ /* 0x000ea20000000800 */
[----:B0-----:R-:W-:Y:S01]  /*17ca0*/  FADD.FTZ R38, R182, R9 ;  /* 0x00000009b6267221 */ /* 0x001fe20000010000 */
[----:B------:R-:W-:Y:S01]  /*17cb0*/  FFMA.FTZ R57, R84, UR52, -R155 ;  /* 0x0000003454397c23 */ /* 0x000fe2000801089b */
[----:B------:R-:W-:Y:S02]  /*17cc0*/  IMAD.U32 R50, RZ, RZ, UR38 ;  /* 0x00000026ff327e24 */ /* 0x000fe4000f8e00ff */
[----:B------:R-:W-:-:S03]  /*17cd0*/  FFMA.FTZ R155, R75, UR52, -R59 ;  /* 0x000000344b9b7c23 */ /* 0x000fc6000801083b */
        /* <DEDUP_REMOVED lines=92> */
[----:B------:R-:W-:-:S05]  /*182a0*/  VIADD R3, R29, 0x28840 ;  /* 0x000288401d037836 */ /* 0x000fca0000000000 */
[----:B------:R-:W-:Y:S01]  /*182b0*/  PRMT R3, R50, 0x654, R3 ;  /* 0x0000065432037816 */ /* 0x000fe20000000003 */
[----:B------:R-:W1:Y:S01]  /*182c0*/  MUFU.EX2 R27, R27 ;  /* 0x0000001b001b7308 */ /* 0x000e620000000800 */
[----:B--2---:R-:W-:Y:S02]  /*182d0*/  FADD.FTZ R48, R156, R25 ;  /* 0x000000199c307221 */ /* 0x004fe40000010000 */
[----:B------:R2:W-:Y:S05]  /*182e0*/  SYNCS.ARRIVE.TRANS64.RED.A1T0 RZ, [R3+URZ], RZ ;  /* 0x000000ff03ff79a7 */ /* 0x0005ea000810043f */
[----:B------:R-:W3:Y:S01]  /*182f0*/  MUFU.EX2 R42, R42 ;  /* 0x0000002a002a7308 */ /* 0x000ee20000000800 */
[----:B0-----:R-:W-:-:S07]  /*18300*/  FADD.FTZ R25, R157, R4 ;  /* 0x000000049d197221 */ /* 0x001fce0000010000 */
[----:B------:R-:W0:Y:S01]  /*18310*/  MUFU.EX2 R158, R158 ;  /* 0x0000009e009e7308 */ /* 0x000e220000000800 */
[----:B-1----:R-:W-:Y:S01]  /*18320*/  FADD.FTZ R29, R27, R48 ;  /* 0x000000301b1d7221 */ /* 0x002fe20000010000 */
[----:B------:R-:W-:-:S06]  /*18330*/  FFMA.FTZ R48, R76, UR52, -R59 ;  /* 0x000000344c307c23 */ /* 0x000fcc000801083b */
[----:B------:R-:W1:Y:S01]  /*18340*/  MUFU.EX2 R159, R159 ;  /* 0x0000009f009f7308 */ /* 0x000e620000000800 */
[----:B---3--:R-:W-:-:S07]  /*18350*/  FADD.FTZ R4, R42, R25 ;  /* 0x000000192a047221 */ /* 0x008fce0000010000 */
        /* <DEDUP_REMOVED lines=24> */
.L_x_8412:
[----:B------:R-:W-:Y:S01]  /*184e0*/  IMAD R15, R15, 0x8, R18 ;  /* 0x000000080f0f7824 */ /* 0x000fe200078e0212 */
[----:B------:R-:W-:Y:S01]  /*184f0*/  ISETP.GT.AND P1, PT, R0, R12, PT ;  /* 0x0000000c0000720c */ /* 0x000fe20003f24270 */
[----:B------:R-:W-:Y:S01]  /*18500*/  IMAD.U32 R50, RZ, RZ, UR38 ;  /* 0x00000026ff327e24 */ /* 0x000fe2000f8e00ff */
[----:B------:R-:W-:Y:S01]  /*18510*/  F2FP.BF16.F32.PACK_AB R180, R153, R180 ;  /* 0x000000b499b4723e */ /* 0x000fe200000010ff */
[----:B------:R-:W-:Y:S01]  /*18520*/  VIADD R15, R15, 0x28860 ;  /* 0x000288600f0f7836 */ /* 0x000fe20000000000 */
[----:B------:R-:W-:Y:S01]  /*18530*/  F2FP.BF16.F32.PACK_AB R177, R20, R177 ;  /* 0x000000b114b1723e */ /* 0x000fe200000010ff */
        /* <DEDUP_REMOVED lines=67> */
[----:B------:R-:W-:Y:S01]  /*18970*/  VIADD R0, R0, 0xffffffff ;  /* 0xffffffff00007836 */ /* 0x000fe20000000000 */
[----:B------:R-:W-:Y:S01]  /*18980*/  F2FP.BF16.F32.PACK_AB R182, R87, R182 ;  /* 0x000000b657b6723e */ /* 0x000fe200000010ff */
[----:B------:R-:W-:Y:S01]  /*18990*/  IMAD.MOV.U32 R13, RZ, RZ, R11 ;  /* 0x000000ffff0d7224 */ /* 0x000fe200078e000b */
[----:B------:R-:W-:Y:S01]  /*189a0*/  F2FP.BF16.F32.PACK_AB R183, R8, R183 ;  /* 0x000000b708b7723e */ /* 0x000fe200000010ff */
[----:B------:R-:W-:Y:S01]  /*189b0*/  IMAD.MOV.U32 R14, RZ, RZ, R10 ;  /* 0x000000ffff0e7224 */ /* 0x000fe200078e000a */
[----:B------:R-:W-:Y:S01]  /*189c0*/  F2FP.BF16.F32.PACK_AB R176, R85, R176 ;  /* 0x000000b055b0723e */ /* 0x000fe200000010ff */
[----:B------:R-:W-:Y:S01]  /*189d0*/  IMAD.MOV.U32 R20, RZ, RZ, R187 ;  /* 0x000000ffff147224 */ /* 0x000fe200078e00bb */
[----:B------:R-:W-:Y:S01]  /*189e0*/  F2FP.BF16.F32.PACK_AB R178, R83, R178 ;  /* 0x000000b253b2723e */ /* 0x000fe200000010ff */
[----:B0-----:R-:W-:Y:S01]  /*189f0*/  IMAD.MOV.U32 R15, RZ, RZ, R184 ;  /* 0x000000ffff0f7224 */ /* 0x001fe200078e00b8 */
        /* <DEDUP_REMOVED lines=26> */
.L_x_8401:
[----:B------:R-:W-:-:S13]  /*18ba0*/  ISETP.GE.AND P1, PT, R0, R198, PT ;  /* 0x000000c60000720c */ /* 0x000fda0003f26270 */
[----:B------:R-:W-:Y:S05]  /*18bb0*/  @!P1 BRA `(.L_x_8414) ;  /* 0x0000003800c49947 */ /* 0x000fea0003800000 */
[----:B------:R-:W-:Y:S01]  /*18bc0*/  MOV R12, R11 ;  /* 0x0000000b000c7202 */ /* 0x000fe20000000f00 */
[----:B------:R-:W-:Y:S02]  /*18bd0*/  IMAD.MOV.U32 R13, RZ, RZ, R10 ;  /* 0x000000ffff0d7224 */ /* 0x000fe400078e000a */
[----:B------:R-:W-:Y:S02]  /*18be0*/  IMAD.MOV.U32 R15, RZ, RZ, R187 ;  /* 0x000000ffff0f7224 */ /* 0x000fe400078e00bb */
[----:B------:R-:W-:-:S07]  /*18bf0*/  IMAD.MOV.U32 R14, RZ, RZ, R184 ;  /* 0x000000ffff0e7224 */ /* 0x000fce00078e00b8 */
.L_x_8434:
        /* <DEDUP_REMOVED lines=8> */
.L_x_8416:
        /* <DEDUP_REMOVED lines=8> */
.L_x_8417:
[----:B------:R-:W-:Y:S04]  /*18d00*/  BSSY B0, `(.L_x_8415) ;  /* 0x0000004000007945 */ /* 0x000fe80003800000 */
[----:B-1----:R-:W-:Y:S05]  /*18d10*/  @P2 BRA `(.L_x_8418) ;  /* 0x0000000000082947 */ /* 0x002fea0003800000 */
[----:B------:R-:W1:Y:S02]  /*18d20*/  SYNCS.PHASECHK.TRANS64.TRYWAIT P2, [R7+URZ+0x28830], R6 ;  /* 0x02883006070075a7 */ /* 0x000e64000804017f */
[----:B-1----:R-:W-:Y:S05]  /*18d30*/  @!P2 BRA `(.L_x_8419) ;  /* 0x000000fc0024a947 */ /* 0x002fea0003800000 */
.L_x_8418:
[----:B------:R-:W-:Y:S05]  /*18d40*/  BSYNC B0 ;  /* 0x0000000000007941 */ /* 0x000fea0003800000 */
.L_x_8415:
[----:B------:R-:W2:Y:S01]  /*18d50*/  S2R R8, SR_TID.X ;  /* 0x0000000000087919 */ /* 0x000ea20000002100 */
[----:B01----:R-:W-:Y:S01]  /*18d60*/  IMAD.MOV.U32 R7, RZ, RZ, 0x40000040 ;  /* 0x40000040ff077424 */ /* 0x003fe200078e00ff */
[----:B------:R-:W-:Y:S05]  /*18d70*/  WARPSYNC.ALL ;  /* 0x0000000000007948 */ /* 0x000fea0003800000 */
[----:B------:R-:W-:Y:S01]  /*18d80*/  R2UR UR35, R7 ;  /* 0x00000000072372ca */ /* 0x000fe200000e0000 */
[----:B------:R-:W-:Y:S02]  /*18d90*/  VIADD R184, R14, 0x1 ;  /* 0x000000010eb87836 */ /* 0x000fe40000000000 */
[----:B------:R-:W-:-:S03]  /*18da0*/  IMAD.MOV.U32 R9, RZ, RZ, 0x40000040 ;  /* 0x40000040ff097424 */ /* 0x000fc600078e00ff */
        /* <DEDUP_REMOVED lines=61> */
.L_x_8421:
[----:B------:R-:W-:Y:S01]  /*19180*/  SHF.L.U32 R6, R15, 0x1f, RZ ;  /* 0x0000001f0f067819 */ /* 0x000fe200000006ff */
[----:B------:R-:W-:-:S04]  /*19190*/  IMAD R7, R14, 0x8, R18 ;  /* 0x000000080e077824 */ /* 0x000fc800078e0212 */
[----:B------:R0:W1:Y:S01]  /*191a0*/  SYNCS.PHASECHK.TRANS64.TRYWAIT P1, [R7+URZ+0x28850], R6 ;  /* 0x02885006070075a7 */ /* 0x000062000802017f */
[----:B------:R-:W-:Y:S05]  /*191b0*/  @!P0 BRA `(.L_x_8422) ;  /* 0x0000000000048947 */ /* 0x000fea0003800000 */
[----:B------:R-:W-:Y:S01]  /*191c0*/  BPT.TRAP 0x1 ;  /* 0x000000040000795c */ /* 0x000fe20000300000 */
.L_x_8422:
[----:B-1----:R-:W-:Y:S05]  /*191d0*/  @P1 BRA `(.L_x_8420) ;  /* 0x0000000000081947 */ /* 0x002fea0003800000 */
[----:B------:R-:W1:Y:S02]  /*191e0*/  SYNCS.PHASECHK.TRANS64.TRYWAIT P1, [R7+URZ+0x28850], R6 ;  /* 0x02885006070075a7 */ /* 0x000e64000802017f */
[----:B-1----:R-:W-:Y:S05]  /*191f0*/  @!P1 BRA `(.L_x_8423) ;  /* 0x000000f800089947 */ /* 0x002fea0003800000 */
.L_x_8420:
        /* <DEDUP_REMOVED lines=67> */
.L_x_8424:
[----:B0-----:R-:W0:Y:S01]  /*19630*/  @P4 LDC R6, c[0x0][0x44c] ;  /* 0x00011300ff064b82 */ /* 0x001e220000000800 */
[----:B------:R-:W-:Y:S01]  /*19640*/  FMUL.FTZ R15, R30, UR48 ;  /* 0x000000301e0f7c20 */ /* 0x000fe20008410000 */
[----:B------:R-:W-:Y:S01]  /*19650*/  FMUL.FTZ R30, R39, UR48 ;  /* 0x00000030271e7c20 */ /* 0x000fe20008410000 */
[----:B------:R-:W-:Y:S01]  /*19660*/  FMUL.FTZ R39, R44, UR48 ;  /* 0x000000302c277c20 */ /* 0x000fe20008410000 */
[----:B------:R-:W-:Y:S01]  /*19670*/  FMUL.FTZ R44, R54, UR48 ;  /* 0x00000030362c7c20 */ /* 0x000fe20008410000 */
[----:B------:R-:W-:Y:S01]  /*19680*/  FMUL.FTZ R54, R71, UR48 ;  /* 0x0000003047367c20 */ /* 0x000fe20008410000 */
[----:B------:R-:W-:Y:S01]  /*19690*/  FMUL.FTZ R71, R73, UR48 ;  /* 0x0000003049477c20 */ /* 0x000fe20008410000 */
[----:B------:R-:W-:Y:S01]  /*196a0*/  IADD3 R73, R195, R193, RZ ;  /* 0x000000c1c3497210 */ /* 0x000fe20007ffe0ff */
        /* <DEDUP_REMOVED lines=10> */
[----:B------:R-:W-:-:S02]  /*19750*/  IMAD.SHL.U32 R80, R0, 0x80, RZ ;  /* 0x0000008000507824 */ /* 0x000fc400078e00ff */
        /* <DEDUP_REMOVED lines=14> */
[----:B------:R-:W-:Y:S02]  /*19840*/  IMAD R6, R184, 0x8, R18 ;  /* 0x00000008b8067824 */ /* 0x000fe400078e0212 */
[----:B------:R-:W-:Y:S01]  /*19850*/  FMUL.FTZ R32, R37, UR48 ;  /* 0x0000003025207c20 */ /* 0x000fe20008410000 */
[----:B------:R-:W-:-:S02]  /*19860*/  IMAD.U32 R7, RZ, RZ, UR38 ;  /* 0x00000026ff077e24 */ /* 0x000fc4000f8e00ff */
[----:B------:R-:W-:Y:S01]  /*19870*/  FMUL.FTZ R29, R38, UR48 ;  /* 0x00000030261d7c20 */ /* 0x000fe20008410000 */
[----:B------:R-:W-:Y:S01]  /*19880*/  VIADD R6, R6, 0x28840 ;  /* 0x0002884006067836 */ /* 0x000fe20000000000 */
        /* <DEDUP_REMOVED lines=12> */
[----:B------:R-:W-:Y:S01]  /*19950*/  PRMT R7, R7, 0x654, R6 ;  /* 0x0000065407077816 */ /* 0x000fe20000000006 */
        /* <DEDUP_REMOVED lines=26> */
[----:B------:R-:W1:Y:S01]  /*19b00*/  MUFU.TANH R10, R10 ;  /* 0x0000000a000a7308 */ /* 0x000e620000002400 */
[----:B------:R2:W-:Y:S03]  /*19b10*/  SYNCS.ARRIVE.TRANS64.RED.A1T0 RZ, [R7+URZ], RZ ;  /* 0x000000ff07ff79a7 */ /* 0x0005e6000810043f */
[----:B------:R-:W-:-:S04]  /*19b20*/  IADD3 R6, -R189, R6, R190 ;  /* 0x00000006bd067210 */ /* 0x000fc80007ffe1be */
[----:B------:R-:W3:Y:S01]  /*19b30*/  MUFU.TANH R11, R11 ;  /* 0x0000000b000b7308 */ /* 0x000ee20000002400 */
[C---:B------:R-:W-:Y:S02]  /*19b40*/  VIADD R74, R6.reuse, UR47 ;  /* 0x0000002f064a7c36 */ /* 0x040fe40008000000 */
[----:B------:R-:W-:Y:S02]  /*19b50*/  VIADD R83, R6, UR53 ;  /* 0x0000003506537c36 */ /* 0x000fe40008000000 */
[--C-:B0-----:R-:W-:Y:S02]  /*19b60*/  IMAD.IADD R84, R74, 0x1, R65.reuse ;  /* 0x000000014a547824 */ /* 0x101fe400078e0241 */
[----:B------:R-:W-:Y:S01]  /*19b70*/  IMAD.IADD R85, R83, 0x1, R65 ;  /* 0x0000000153557824 */ /* 0x000fe200078e0241 */
[----:B------:R-:W0:Y:S08]  /*19b80*/  MUFU.TANH R8, R8 ;  /* 0x0000000800087308 */ /* 0x000e300000002400 */
        /* <DEDUP_REMOVED lines=74> */
.L_x_8427:
[----:B------:R-:W-:-:S05]  /*1a030*/  IMAD.U32 R67, RZ, RZ, UR43 ;  /* 0x0000002bff437e24 */ /* 0x000fca000f8e00ff */
[----:B------:R-:W-:-:S13]  /*1a040*/  ISETP.NE.AND P1, PT, R67, 0x1, PT ;  /* 0x000000014300780c */ /* 0x000fda0003f25270 */
[----:B------:R-:W1:Y:S02]  /*1a050*/  @P1 LDC.64 R6, c[0x0][0x9e8] ;  /* 0x00027a00ff061b82 */ /* 0x000e640000000a00 */
[----:B-1----:R-:W-:-:S05]  /*1a060*/  @P1 IMAD.HI.U32 R6, R65, R6, RZ ;  /* 0x0000000641061227 */ /* 0x002fca00078e00ff */
[----:B------:R-:W-:-:S07]  /*1a070*/  @P1 SHF.R.U32.HI R65, RZ, R7, R6 ;  /* 0x00000007ff411219 */ /* 0x000fce0000011606 */
.L_x_8428:
[----:B------:R-:W-:Y:S05]  /*1a080*/  BSYNC B0 ;  /* 0x0000000000007941 */ /* 0x000fea0003800000 */
.L_x_8426:
[----:B------:R-:W-:-:S04]  /*1a090*/  IMAD R6, R65, R67, -R80 ;  /* 0x0000004341067224 */ /* 0x000fc800078e0a50 */
[----:B------:R-:W-:-:S05]  /*1a0a0*/  IMAD R6, R191, -0x2, R6 ;  /* 0xfffffffebf067824 */ /* 0x000fca00078e0206 */
[----:B------:R-:W-:Y:S02]  /*1a0b0*/  VIADDMNMX R84, R6, R67, R84, PT ;  /* 0x0000004306547246 */ /* 0x000fe40003800154 */
[----:B------:R-:W-:-:S07]  /*1a0c0*/  VIMNMX R85, R85, R6, !PT ;  /* 0x0000000655557248 */ /* 0x000fce0007fe0100 */
.L_x_8425:
        /* <DEDUP_REMOVED lines=113> */
.L_x_8431:
[----:B------:R-:W-:-:S05]  /*1a7e0*/  IMAD.U32 R83, RZ, RZ, UR43 ;  /* 0x0000002bff537e24 */ /* 0x000fca000f8e00ff */
[----:B------:R-:W-:-:S13]  /*1a7f0*/  ISETP.NE.AND P2, PT, R83, 0x1, PT ;  /* 0x000000015300780c */ /* 0x000fda0003f45270 */
[----:B------:R-:W0:Y:S02]  /*1a800*/  @P2 LDC.64 R6, c[0x0][0x9e8] ;  /* 0x00027a00ff062b82 */ /* 0x000e240000000a00 */
[----:B0-----:R-:W-:-:S05]  /*1a810*/  @P2 IMAD.HI.U32 R6, R81, R6, RZ ;  /* 0x0000000651062227 */ /* 0x001fca00078e00ff */
[----:B------:R-:W-:-:S07]  /*1a820*/  @P2 SHF.R.U32.HI R81, RZ, R7, R6 ;  /* 0x00000007ff512219 */ /* 0x000fce0000011606 */
.L_x_8432:
[----:B------:R-:W-:Y:S05]  /*1a830*/  BSYNC B0 ;  /* 0x0000000000007941 */ /* 0x000fea0003800000 */
.L_x_8430:
[----:B------:R-:W-:-:S04]  /*1a840*/  IMAD R80, R81, R83, -R80 ;  /* 0x0000005351507224 */ /* 0x000fc800078e0a50 */
[----:B------:R-:W-:-:S05]  /*1a850*/  IMAD R80, R191, -0x2, R80 ;  /* 0xfffffffebf507824 */ /* 0x000fca00078e0250 */
[----:B------:R-:W-:Y:S02]  /*1a860*/  VIADDMNMX R74, R80, R83, R74, PT ;  /* 0x00000053504a7246 */ /* 0x000fe4000380014a */
[----:B------:R-:W-:-:S07]  /*1a870*/  VIMNMX R73, R73, R80, !PT ;  /* 0x0000005049497248 */ /* 0x000fce0007fe0100 */
.L_x_8429:
        /* <DEDUP_REMOVED lines=65> */
[----:B------:R-:W-:Y:S01]  /*1ac90*/  FSEL R30, R30, -INF , !P2 ;  /* 0xff8000001e1e7808 */ /* 0x000fe20005000000 */
[----:B------:R-:W0:Y:S01]  /*1aca0*/  SHFL.BFLY PT, R7, R6, 0x2, 0x1f ;  /* 0x0c401f0006077f89 */ /* 0x000e2200000e0000 */
[----:B------:R-:W-:-:S02]  /*1acb0*/  ISETP.GT.AND P3, PT, R73, 0x40, P1 ;  /* 0x000000404900780c */ /* 0x000fc40000f64270 */
[----:B------:R-:W-:Y:S02]  /*1acc0*/  ISETP.GT.AND P2, PT, R73, 0x21, P1 ;  /* 0x000000214900780c */ /* 0x000fe40000f44270 */
[C---:B------:R-:W-:Y:S02]  /*1acd0*/  ISETP.LT.OR P3, PT, R74.reuse, 0x41, P3 ;  /* 0x000000414a00780c */ /* 0x040fe40001f61670 */
[----:B------:R-:W-:Y:S02]  /*1ace0*/  ISETP.LT.OR P2, PT, R74, 0x22, P2 ;  /* 0x000000224a00780c */ /* 0x000fe40001741670 */
[----:B------:R-:W-:Y:S02]  /*1acf0*/  FSEL R47, R47, -INF , !P3 ;  /* 0xff8000002f2f7808 */ /* 0x000fe40005800000 */
[----:B------:R-:W-:Y:S02]  /*1ad00*/  FSEL R34, R34, -INF , !P2 ;  /* 0xff80000022227808 */ /* 0x000fe40005000000 */
[----:B------:R-:W-:-:S02]  /*1ad10*/  ISETP.GT.AND P3, PT, R73, 0x41, P1 ;  /* 0x000000414900780c */ /* 0x000fc40000f64270 */
[----:B------:R-:W-:Y:S02]  /*1ad20*/  ISETP.GT.AND P2, PT, R73, 0x29, P1 ;  /* 0x000000294900780c */ /* 0x000fe40000f44270 */
[C---:B------:R-:W-:Y:S02]  /*1ad30*/  ISETP.LT.OR P3, PT, R74.reuse, 0x42, P3 ;  /* 0x000000424a00780c */ /* 0x040fe40001f61670 */
[----:B------:R-:W-:Y:S02]  /*1ad40*/  ISETP.LT.OR P2, PT, R74, 0x2a, P2 ;  /* 0x0000002a4a00780c */ /* 0x000fe40001741670 */
[----:B------:R-:W-:Y:S02]  /*1ad50*/  FSEL R48, R48, -INF , !P3 ;  /* 0xff80000030307808 */ /* 0x000fe40005800000 */
[----:B------:R-:W-:Y:S02]  /*1ad60*/  FSEL R38, R38, -INF , !P2 ;  /* 0xff80000026267808 */ /* 0x000fe40005000000 */
[----:B0-----:R-:W-:-:S02]  /*1ad70*/  FMNMX.FTZ R7, R6, R7, !PT ;  /* 0x0000000706077209 */ /* 0x001fc40007810000 */
[C---:B------:R-:W-:Y:S02]  /*1ad80*/  ISETP.GT.AND P3, PT, R73.reuse, 0x48, P1 ;  /* 0x000000484900780c */ /* 0x040fe40000f64270 */
[----:B------:R-:W-:Y:S01]  /*1ad90*/  ISETP.GT.AND P2, PT, R73, 0x31, P1 ;  /* 0x000000314900780c */ /* 0x000fe20000f44270 */
[----:B------:R-:W0:Y:S01]  /*1ada0*/  SHFL.BFLY PT, R10, R7, 0x1, 0x1f ;  /* 0x0c201f00070a7f89 */ /* 0x000e2200000e0000 */
[C---:B------:R-:W-:Y:S02]  /*1adb0*/  ISETP.LT.OR P3, PT, R74.reuse, 0x49, P3 ;  /* 0x000000494a00780c */ /* 0x040fe40001f61670 */
[----:B------:R-:W-:Y:S02]  /*1adc0*/  ISETP.LT.OR P2, PT, R74, 0x32, P2 ;  /* 0x000000324a00780c */ /* 0x000fe40001741670 */
[----:B------:R-:W-:Y:S02]  /*1add0*/  FSEL R49, R49, -INF , !P3 ;  /* 0xff80000031317808 */ /* 0x000fe40005800000 */
[----:B------:R-:W-:-:S02]  /*1ade0*/  FSEL R42, R42, -INF , !P2 ;  /* 0xff8000002a2a7808 */ /* 0x000fc40005000000 */
[C---:B------:R-:W-:Y:S02]  /*1adf0*/  ISETP.GT.AND P3, PT, R73.reuse, RZ, P1 ;  /* 0x000000ff4900720c */ /* 0x040fe40000f64270 */
[----:B------:R-:W-:Y:S02]  /*1ae00*/  ISETP.GT.AND P2, PT, R73, 0x39, P1 ;  /* 0x000000394900780c */ /* 0x000fe40000f44270 */
[C---:B------:R-:W-:Y:S02]  /*1ae10*/  ISETP.LT.OR P3, PT, R74.reuse, 0x1, P3 ;  /* 0x000000014a00780c */ /* 0x040fe40001f61670 */
[----:B------:R-:W-:Y:S02]  /*1ae20*/  ISETP.LT.OR P2, PT, R74, 0x3a, P2 ;  /* 0x0000003a4a00780c */ /* 0x000fe40001741670 */
[----:B------:R-:W-:Y:S02]  /*1ae30*/  FSEL R81, R8, -INF , !P3 ;  /* 0xff80000008517808 */ /* 0x000fe40005800000 */
[----:B------:R-:W-:-:S02]  /*1ae40*/  FSEL R46, R46, -INF , !P2 ;  /* 0xff8000002e2e7808 */ /* 0x000fc40005000000 */
[----:B------:R-:W-:Y:S02]  /*1ae50*/  FMNMX.FTZ R8, R81, R12, !PT ;  /* 0x0000000c51087209 */ /* 0x000fe40007810000 */
[----:B------:R-:W-:Y:S02]  /*1ae60*/  ISETP.GT.AND P3, PT, R73, 0x49, P1 ;  /* 0x000000494900780c */ /* 0x000fe40000f64270 */
[----:B0-----:R-:W-:Y:S02]  /*1ae70*/  FMNMX.FTZ R10, R7, R10, !PT ;  /* 0x0000000a070a7209 */ /* 0x001fe40007810000 */
[----:B------:R-:W-:Y:S02]  /*1ae80*/  FMNMX.FTZ R8, R9, R8, !PT ;  /* 0x0000000809087209 */ /* 0x000fe40007810000 */
[C---:B------:R-:W-:Y:S01]  /*1ae90*/  FSETP.NEU.FTZ.AND P2, PT, R10.reuse, -INF , PT ;  /* 0xff8000000a00780b */ /* 0x040fe20003f5d000 */
[----:B------:R-:W-:Y:S01]  /*1aea0*/  FMUL.FTZ R6, R10, UR52 ;  /* 0x000000340a067c20 */ /* 0x000fe20008410000 */
[----:B------:R-:W-:-:S04]  /*1aeb0*/  ISETP.LT.OR P3, PT, R74, 0x4a, P3 ;  /* 0x0000004a4a00780c */ /* 0x000fc80001f61670 */
[----:B------:R-:W-:Y:S02]  /*1aec0*/  FSEL R6, R6, RZ, P2 ;  /* 0x000000ff06067208 */ /* 0x000fe40001000000 */
[----:B------:R-:W-:Y:S02]  /*1aed0*/  FSEL R50, R50, -INF , !P3 ;  /* 0xff80000032327808 */ /* 0x000fe40005800000 */
        /* <DEDUP_REMOVED lines=51> */
[----:B------:R-:W-:Y:S01]  /*1b210*/  FFMA.FTZ R71, R71, UR52, -R6 ;  /* 0x0000003447477c23 */ /* 0x000fe20008010806 */
[----:B------:R-:W-:Y:S01]  /*1b220*/  ISETP.LT.OR P3, PT, R74, 0x61, P3 ;  /* 0x000000614a00780c */ /* 0x000fe20001f61670 */
[----:B------:R-:W-:Y:S01]  /*1b230*/  MUFU.EX2 R7, R7 ;  /* 0x0000000700077308 */ /* 0x000fe20000000800 */
[----:B------:R-:W-:-:S02]  /*1b240*/  FMNMX.FTZ R28, R46, R11, !PT ;  /* 0x0000000b2e1c7209 */ /* 0x000fc40007810000 */
[----:B------:R-:W-:Y:S01]  /*1b250*/  FSEL R24, R55, -INF , !P3 ;  /* 0xff80000037187808 */ /* 0x000fe20005800000 */
[----:B------:R-:W-:Y:S01]  /*1b260*/  FFMA.FTZ R55, R75, UR52, -R6 ;  /* 0x000000344b377c23 */ /* 0x000fe20008010806 */
[----:B------:R-:W-:Y:S02]  /*1b270*/  ISETP.GT.AND P3, PT, R73, 0x61, P1 ;  /* 0x000000614900780c */ /* 0x000fe40000f64270 */
[----:B------:R-:W-:Y:S01]  /*1b280*/  FMNMX.FTZ R11, R47, R28, !PT ;  /* 0x0000001c2f0b7209 */ /* 0x000fe20007810000 */
[----:B------:R-:W-:Y:S01]  /*1b290*/  MUFU.EX2 R180, R180 ;  /* 0x000000b400b47308 */ /* 0x000fe20000000800 */
[----:B------:R-:W-:Y:S02]  /*1b2a0*/  ISETP.LT.OR P3, PT, R74, 0x62, P3 ;  /* 0x000000624a00780c */ /* 0x000fe40001f61670 */
[----:B------:R-:W-:Y:S02]  /*1b2b0*/  FMNMX.FTZ R28, R48, R11, !PT ;  /* 0x0000000b301c7209 */ /* 0x000fe40007810000 */
[----:B------:R-:W-:-:S02]  /*1b2c0*/  FSEL R56, R56, -INF , !P3 ;  /* 0xff80000038387808 */ /* 0x000fc40005800000 */
[----:B------:R-:W-:Y:S01]  /*1b2d0*/  ISETP.GT.AND P3, PT, R73, 0x68, P1 ;  /* 0x000000684900780c */ /* 0x000fe20000f64270 */
[----:B------:R-:W-:Y:S01]  /*1b2e0*/  MUFU.EX2 R182, R182 ;  /* 0x000000b600b67308 */ /* 0x000fe20000000800 */
[----:B------:R-:W-:Y:S02]  /*1b2f0*/  FMNMX.FTZ R11, R49, R28, !PT ;  /* 0x0000001c310b7209 */ /* 0x000fe40007810000 */
[----:B------:R-:W-:Y:S02]  /*1b300*/  ISETP.LT.OR P3, PT, R74, 0x69, P3 ;  /* 0x000000694a00780c */ /* 0x000fe40001f61670 */
[----:B------:R-:W-:Y:S02]  /*1b310*/  FMNMX.FTZ R32, R50, R11, !PT ;  /* 0x0000000b32207209 */ /* 0x000fe40007810000 */
[----:B------:R-:W-:Y:S01]  /*1b320*/  FSEL R28, R57, -INF , !P3 ;  /* 0xff800000391c7808 */ /* 0x000fe20005800000 */
[----:B------:R-:W-:Y:S01]  /*1b330*/  FFMA.FTZ R57, R77, UR52, -R6 ;  /* 0x000000344d397c23 */ /* 0x000fe20008010806 */
[----:B------:R-:W-:Y:S01]  /*1b340*/  FMNMX.FTZ R11, R51, R32, !PT ;  /* 0x00000020330b7209 */ /* 0x000fe20007810000 */
[----:B------:R-:W-:Y:S01]  /*1b350*/  MUFU.EX2 R21, R21 ;  /* 0x0000001500157308 */ /* 0x000fe20000000800 */
[----:B------:R-:W-:-:S02]  /*1b360*/  ISETP.GT.AND P3, PT, R73, 0x69, P1 ;  /* 0x000000694900780c */ /* 0x000fc40000f64270 */
[----:B------:R-:W-:Y:S02]  /*1b370*/  FMNMX.FTZ R11, R52, R11, !PT ;  /* 0x0000000b340b7209 */ /* 0x000fe40007810000 */
[----:B------:R-:W-:Y:S02]  /*1b380*/  ISETP.LT.OR P3, PT, R74, 0x6a, P3 ;  /* 0x0000006a4a00780c */ /* 0x000fe40001f61670 */
[----:B------:R-:W-:Y:S01]  /*1b390*/  FMNMX.FTZ R11, R8, R11, !PT ;  /* 0x0000000b080b7209 */ /* 0x000fe20007810000 */
[----:B------:R-:W-:Y:S01]  /*1b3a0*/  MUFU.EX2 R176, R176 ;  /* 0x000000b000b07308 */ /* 0x000fe20000000800 */
[----:B------:R-:W-:Y:S02]  /*1b3b0*/  FSEL R58, R58, -INF , !P3 ;  /* 0xff8000003a3a7808 */ /* 0x000fe40005800000 */
[----:B------:R-:W-:Y:S02]  /*1b3c0*/  ISETP.GT.AND P3, PT, R73, 0x70, P1 ;  /* 0x000000704900780c */ /* 0x000fe40000f64270 */
[----:B------:R-:W-:-:S02]  /*1b3d0*/  FMNMX.FTZ R11, R54, R11, !PT ;  /* 0x0000000b360b7209 */ /* 0x000fc40007810000 */
[----:B------:R-:W-:Y:S01]  /*1b3e0*/  ISETP.LT.OR P3, PT, R74, 0x71, P3 ;  /* 0x000000714a00780c */ /* 0x000fe20001f61670 */
[----:B------:R-:W-:Y:S01]  /*1b3f0*/  MUFU.EX2 R27, R27 ;  /* 0x0000001b001b7308 */ /* 0x000fe20000000800 */
[----:B------:R-:W-:Y:S02]  /*1b400*/  FMNMX.FTZ R11, R24, R11, !PT ;  /* 0x0000000b180b7209 */ /* 0x000fe40007810000 */
[----:B------:R-:W-:Y:S01]  /*1b410*/  FSEL R32, R61, -INF , !P3 ;  /* 0xff8000003d207808 */ /* 0x000fe20005800000 */
[----:B------:R-:W-:Y:S01]  /*1b420*/  FFMA.FTZ R61, R69, UR52, -R6 ;  /* 0x00000034453d7c23 */ /* 0x000fe20008010806 */
[----:B------:R-:W-:Y:S02]  /*1b430*/  ISETP.GT.AND P3, PT, R73, 0x71, P1 ;  /* 0x000000714900780c */ /* 0x000fe40000f64270 */
[----:B------:R-:W-:Y:S01]  /*1b440*/  FMNMX.FTZ R11, R56, R11, !PT ;  /* 0x0000000b380b7209 */ /* 0x000fe20007810000 */
[----:B------:R-:W-:Y:S01]  /*1b450*/  MUFU.EX2 R178, R178 ;  /* 0x000000b200b27308 */ /* 0x000fe20000000800 */
[----:B------:R-:W-:-:S02]  /*1b460*/  ISETP.LT.OR P3, PT, R74, 0x72, P3 ;  /* 0x000000724a00780c */ /* 0x000fc40001f61670 */
[----:B------:R-:W-:Y:S02]  /*1b470*/  FMNMX.FTZ R11, R28, R11, !PT ;  /* 0x0000000b1c0b7209 */ /* 0x000fe40007810000 */
[----:B------:R-:W-:Y:S02]  /*1b480*/  FSEL R62, R62, -INF , !P3 ;  /* 0xff8000003e3e7808 */ /* 0x000fe40005800000 */
[C---:B------:R-:W-:Y:S01]  /*1b490*/  ISETP.GT.AND P3, PT, R73.reuse, 0x78, P1 ;  /* 0x000000784900780c */ /* 0x040fe20000f64270 */
[----:B------:R-:W-:Y:S01]  /*1b4a0*/  MUFU.EX2 R31, R31 ;  /* 0x0000001f001f7308 */ /* 0x000fe20000000800 */
[----:B------:R-:W-:Y:S02]  /*1b4b0*/  FMNMX.FTZ R11, R58, R11, !PT ;  /* 0x0000000b3a0b7209 */ /* 0x000fe40007810000 */
[----:B------:R-:W-:Y:S01]  /*1b4c0*/  ISETP.GT.AND P1, PT, R73, 0x79, P1 ;  /* 0x000000794900780c */ /* 0x000fe20000f24270 */
[--C-:B------:R-:W-:Y:S01]  /*1b4d0*/  FFMA.FTZ R73, R59, UR52, -R6.reuse ;  /* 0x000000343b497c23 */ /* 0x100fe20008010806 */
[----:B------:R-:W-:Y:S01]  /*1b4e0*/  ISETP.LT.OR P3, PT, R74, 0x79, P3 ;  /* 0x000000794a00780c */ /* 0x000fe20001f61670 */
[----:B------:R-:W-:Y:S01]  /*1b4f0*/  FFMA.FTZ R59, R79, UR52, -R6 ;  /* 0x000000344f3b7c23 */ /* 0x000fe20008010806 */
[----:B------:R-:W-:Y:S01]  /*1b500*/  FMNMX.FTZ R11, R32, R11, !PT ;  /* 0x0000000b200b7209 */ /* 0x000fe20007810000 */
[----:B------:R-:W-:Y:S01]  /*1b510*/  MUFU.EX2 R172, R172 ;  /* 0x000000ac00ac7308 */ /* 0x000fe20000000800 */
[----:B------:R-:W-:-:S02]  /*1b520*/  ISETP.LT.OR P1, PT, R74, 0x7a, P1 ;  /* 0x0000007a4a00780c */ /* 0x000fc40000f21670 */
[----:B------:R-:W-:Y:S01]  /*1b530*/  FSEL R36, R63, -INF , !P3 ;  /* 0xff8000003f247808 */ /* 0x000fe20005800000 */
[----:B------:R-:W-:Y:S01]  /*1b540*/  FFMA.FTZ R63, R67, UR52, -R6 ;  /* 0x00000034433f7c23 */ /* 0x000fe20008010806 */
[----:B------:R-:W-:Y:S02]  /*1b550*/  FMNMX.FTZ R11, R62, R11, !PT ;  /* 0x0000000b3e0b7209 */ /* 0x000fe40007810000 */
[----:B------:R-:W-:Y:S01]  /*1b560*/  FSEL R64, R64, -INF , !P1 ;  /* 0xff80000040407808 */ /* 0x000fe20004800000 */
[----:B------:R-:W-:Y:S01]  /*1b570*/  MUFU.EX2 R35, R35 ;  /* 0x0000002300237308 */ /* 0x000fe20000000800 */
[----:B------:R-:W-:Y:S02]  /*1b580*/  FMNMX.FTZ R11, R36, R11, !PT ;  /* 0x0000000b240b7209 */ /* 0x000fe40007810000 */
        /* <DEDUP_REMOVED lines=36> */
[--C-:B------:R-:W-:Y:S01]  /*1b7d0*/  FFMA.FTZ R44, R46, UR52, -R65.reuse ;  /* 0x000000342e2c7c23 */ /* 0x100fe20008010841 */
[--C-:B------:R-:W-:Y:S01]  /*1b7e0*/  FFMA.FTZ R46, R48, UR52, -R65.reuse ;  /* 0x00000034302e7c23 */ /* 0x100fe20008010841 */
[----:B------:R-:W-:Y:S01]  /*1b7f0*/  FFMA.FTZ R48, R50, UR52, -R65 ;  /* 0x0000003432307c23 */ /* 0x000fe20008010841 */
[----:B------:R-:W-:Y:S01]  /*1b800*/  FADD.FTZ R50, R182, R15 ;  /* 0x0000000fb6327221 */ /* 0x000fe20000010000 */
        /* <DEDUP_REMOVED lines=12> */
[----:B0-----:R-:W-:Y:S01]  /*1b8d0*/  FADD.FTZ R9, R21, R50 ;  /* 0x0000003215097221 */ /* 0x001fe20000010000 */
[--C-:B------:R-:W-:Y:S01]  /*1b8e0*/  FFMA.FTZ R161, R51, UR52, -R65.reuse ;  /* 0x0000003433a17c23 */ /* 0x100fe20008010841 */
[--C-:B------:R-:W-:Y:S01]  /*1b8f0*/  FFMA.FTZ R159, R28, UR52, -R65.reuse ;  /* 0x000000341c9f7c23 */ /* 0x100fe20008010841 */
[----:B------:R-:W-:Y:S01]  /*1b900*/  FFMA.FTZ R153, R32, UR52, -R65 ;  /* 0x0000003420997c23 */ /* 0x000fe20008010841 */
[----:B------:R-:W-:Y:S01]  /*1b910*/  FADD.FTZ R50, R176, R9 ;  /* 0x00000009b0327221 */ /* 0x000fe20000010000 */
[----:B------:R-:W-:-:S02]  /*1b920*/  FFMA.FTZ R155, R36, UR52, -R65 ;  /* 0x00000034249b7c23 */ /* 0x000fc40008010841 */
[----:B------:R-:W0:Y:S01]  /*1b930*/  MUFU.EX2 R20, R20 ;  /* 0x0000001400147308 */ /* 0x000e220000000800 */
[----:B-1----:R-:W-:Y:S01]  /*1b940*/  FFMA.FTZ R3, R12, R3, R181 ;  /* 0x000000030c037223 */ /* 0x002fe200000100b5 */
[----:B------:R-:W-:Y:S01]  /*1b950*/  FADD.FTZ R9, R27, R50 ;  /* 0x000000321b097221 */ /* 0x000fe20000010000 */
[----:B------:R-:W-:Y:S02]  /*1b960*/  FFMA.FTZ R50, R52, UR52, -R65 ;  /* 0x0000003434327c23 */ /* 0x000fe40008010841 */
        /* <DEDUP_REMOVED lines=25> */
[----:B-1----:R-:W-:Y:S01]  /*1bb00*/  FADD.FTZ R4, R30, R3 ;  /* 0x000000031e047221 */ /* 0x002fe20000010000 */
[----:B------:R-:W-:Y:S01]  /*1bb10*/  FADD.FTZ R9, R53, R28 ;  /* 0x0000001c35097221 */ /* 0x000fe20000010000 */
        /* <DEDUP_REMOVED lines=79> */
.L_x_8433:
[----:B------:R-:W-:Y:S01]  /*1c010*/  IMAD R9, R14, 0x8, R18 ;  /* 0x000000080e097824 */ /* 0x000fe200078e0212 */
[----:B------:R-:W-:Y:S01]  /*1c020*/  ISETP.GT.AND P1, PT, R0, R198, PT ;  /* 0x000000c60000720c */ /* 0x000fe20003f24270 */
[----:B------:R-:W-:Y:S01]  /*1c030*/  IMAD.U32 R14, RZ, RZ, UR38 ;  /* 0x00000026ff0e7e24 */ /* 0x000fe2000f8e00ff */
        /* <DEDUP_REMOVED lines=101> */
[----:B------:R-:W-:Y:S02]  /*1c690*/  IMAD.MOV.U32 R13, RZ, RZ, R10 ;  /* 0x000000ffff0d7224 */ /* 0x000fe400078e000a */
[----:B------:R-:W-:Y:S02]  /*1c6a0*/  IMAD.MOV.U32 R15, RZ, RZ, R187 ;  /* 0x000000ffff0f7224 */ /* 0x000fe400078e00bb */
[----:B------:R-:W-:Y:S01]  /*1c6b0*/  IMAD.MOV.U32 R14, RZ, RZ, R184 ;  /* 0x000000ffff0e7224 */ /* 0x000fe200078e00b8 */
[----:B0-----:R-:W-:Y:S06]  /*1c6c0*/  @P1 BRA `(.L_x_8434) ;  /* 0xffffffc4004c1947 */ /* 0x001fec000383ffff */
.L_x_8414:
[----:B------:R-:W-:Y:S05]  /*1c6d0*/  WARPSYNC.ALL ;  /* 0x0000000000007948 */ /* 0x000fea0003800000 */
[----:B------:R-:W-:Y:S06]  /*1c6e0*/  BAR.ARV 0x8, 0x180 ;  /* 0x0206000000007b1d */ /* 0x000fec0000002000 */
[----:B------:R-:W-:Y:S05]  /*1c6f0*/  @!P0 BRA `(.L_x_8435) ;  /* 0x0000000000048947 */ /* 0x000fea0003800000 */
[----:B------:R-:W-:Y:S01]  /*1c700*/  BPT.TRAP 0x1 ;  /* 0x000000040000795c */ /* 0x000fe20000300000 */
.L_x_8435:
[----:B------:R-:W-:Y:S01]  /*1c710*/  IMAD R13, R184, 0x8, R18 ;  /* 0x00000008b80d7824 */ /* 0x000fe200078e0212 */
[----:B------:R-:W-:-:S04]  /*1c720*/  SHF.L.U32 R0, R187, 0x1f, RZ ;  /* 0x0000001fbb007819 */ /* 0x000fc800000006ff */
[----:B------:R0:W1:Y:S01]  /*1c730*/  SYNCS.PHASECHK.TRANS64.TRYWAIT P1, [R13+URZ+0x28850], R0 ;  /* 0x028850000d0075a7 */ /* 0x000062000802017f */
[----:B------:R-:W-:Y:S05]  /*1c740*/  @!P0 BRA `(.L_x_8436) ;  /* 0x0000000000048947 */ /* 0x000fea0003800000 */
[----:B------:R-:W-:Y:S01]  /*1c750*/  BPT.TRAP 0x1 ;  /* 0x000000040000795c */ /* 0x000fe20000300000 */
.L_x_8436:
[----:B------:R-:W-:-:S05]  /*1c760*/  VIADD R18, R18, 0x400 ;  /* 0x0000040012127836 */ /* 0x000fca0000000000 */
[----:B------:R-:W-:-:S04]  /*1c770*/  SHF.R.U32.HI R18, RZ, 0x4, R18 ;  /* 0x00000004ff127819 */ /* 0x000fc80000011612 */
[----:B------:R-:W-:-:S04]  /*1c780*/  LOP3.LUT R18, R18, 0x3fff, RZ, 0xc0, !PT ;  /* 0x00003fff12127812 */ /* 0x000fc800078ec0ff */
[----:B------:R-:W-:Y:S01]  /*1c790*/  LOP3.LUT R7, R18, 0x4000000, RZ, 0xfc, !PT ;  /* 0x0400000012077812 */ /* 0x000fe200078efcff */
[----:B-1----:R-:W-:Y:S06]  /*1c7a0*/  @P1 BRA `(.L_x_8437) ;  /* 0x0000000000081947 */ /* 0x002fec0003800000 */
[----:B------:R-:W1:Y:S02]  /*1c7b0*/  SYNCS.PHASECHK.TRANS64.TRYWAIT P1, [R13+URZ+0x28850], R0 ;  /* 0x028850000d0075a7 */ /* 0x000e64000802017f */
[----:B-1----:R-:W-:Y:S05]  /*1c7c0*/  @!P1 BRA `(.L_x_8438) ;  /* 0x000000c000a89947 */ /* 0x002fea0003800000 */
.L_x_8437:
[----:B------:R-:W-:Y:S01]  /*1c7d0*/  IMAD R6, R184, 0x800, R7 ;  /* 0x00000800b8067824 */ /* 0x000fe200078e0207 */
[----:B------:R-:W-:Y:S05]  /*1c7e0*/  WARPSYNC.ALL ;  /* 0x0000000000007948 */ /* 0x000fea0003800000 */
[----:B------:R-:W-:Y:S01]  /*1c7f0*/  IMAD.MOV.U32 R7, RZ, RZ, 0x40000040 ;  /* 0x40000040ff077424 */ /* 0x000fe200078e00ff */
[C---:B------:R-:W-:Y:S01]  /*1c800*/  R2UR UR6, R6.reuse ;  /* 0x00000000060672ca */ /* 0x040fe200000e0000 */
[----:B------:R-:W-:Y:S01]  /*1c810*/  WARPGROUP.ARRIVE ;  /* 0x00000000000079c5 */ /* 0x000fe20000000000 */
[----:B------:R-:W-:Y:S01]  /*1c820*/  VIADD R8, R6, 0x80 ;  /* 0x0000008006087836 */ /* 0x000fe20000000000 */
[----:B------:R-:W2:Y:S01]  /*1c830*/  SHFL.BFLY PT, R5, R4, 0x2, 0x1f ;  /* 0x0c401f0004057f89 */ /* 0x000ea200000e0000 */
[----:B------:R-:W-:Y:S01]  /*1c840*/  R2UR UR7, R7 ;  /* 0x00000000070772ca */ /* 0x000fe200000e0000 */
[----:B------:R-:W-:-:S02]  /*1c850*/  IMAD.MOV.U32 R9, RZ, RZ, 0x40000040 ;  /* 0x40000040ff097424 */ /* 0x000fc400078e00ff */
[----:B------:R-:W-:Y:S01]  /*1c860*/  IMAD.MOV.U32 R7, RZ, RZ, 0x40000040 ;  /* 0x40000040ff077424 */ /* 0x000fe200078e00ff */
[----:B01----:R-:W0:Y:S01]  /*1c870*/  SHFL.BFLY PT, R0, R3, 0x2, 0x1f ;  /* 0x0c401f0003007f89 */ /* 0x003e2200000e0000 */
[----:B------:R-:W-:-:S08]  /*1c880*/  IMAD.U32 R21, RZ, RZ, UR52 ;  /* 0x00000034ff157e24 */ /* 0x000fd0000f8e00ff */
[----:B------:R-:W-:Y:S01]  /*1c890*/  HGMMA.64x128x16.F32.BF16 R88, R180, gdesc[UR4].tnspB, R88, gsb0 ;  /* 0x41e00004b4587df0 */ /* 0x000fe20008001858 */
[----:B------:R-:W-:Y:S01]  /*1c8a0*/  R2UR UR6, R8 ;  /* 0x00000000080672ca */ /* 0x000fe200000e0000 */
[----:B------:R-:W-:Y:S01]  /*1c8b0*/  VIADD R8, R6, 0x100 ;  /* 0x0000010006087836 */ /* 0x000fe20000000000 */
[----:B------:R-:W-:Y:S01]  /*1c8c0*/  R2UR UR7, R9 ;  /* 0x00000000090772ca */ /* 0x000fe200000e0000 */
[----:B------:R-:W-:Y:S02]  /*1c8d0*/  IMAD.MOV.U32 R9, RZ, RZ, 0x40000040 ;  /* 0x40000040ff097424 */ /* 0x000fe400078e00ff */
[----:B--2---:R-:W-:Y:S01]  /*1c8e0*/  FADD.FTZ R5, R5, R4 ;  /* 0x0000000405057221 */ /* 0x004fe20000010000 */
[----:B------:R-:W-:Y:S01]  /*1c8f0*/  IMAD.MOV.U32 R4, RZ, RZ, RZ ;  /* 0x000000ffff047224 */ /* 0x000fe200078e00ff */
        /* <DEDUP_REMOVED lines=33> */
[----:B------:R-:W-:Y:S02]  /*1cb10*/  R2UR UR7, R9 ;  /* 0x00000000090772ca */ /* 0x000fe400000e0000 */
[----:B------:R-:W-:Y:S01]  /*1cb20*/  MOV R8, RZ ;  /* 0x000000ff00087202 */ /* 0x000fe20000000f00 */
[----:B------:R-:W-:Y:S02]  /*1cb30*/  WARPGROUP.DEPBAR.LE gsb0, 0x0 ;  /* 0x00008000000079c5 */ /* 0x000fe40000010000 */
[----:B------:R-:W-:-:S08]  /*1cb40*/  WARPGROUP.ARRIVE ;  /* 0x00000000000079c5 */ /* 0x000fd00000000000 */
[----:B------:R-:W-:Y:S01]  /*1cb50*/  HGMMA.64x128x16.F32.BF16 R88, R156, gdesc[UR4].tnspB, R88, gsb0 ;  /* 0x41e000049c587df0 */ /* 0x000fe20008001858 */
[----:B------:R-:W-:Y:S01]  /*1cb60*/  R2UR UR6, R6 ;  /* 0x00000000060672ca */ /* 0x000fe200000e0000 */
[----:B0-----:R-:W-:Y:S01]  /*1cb70*/  FADD.FTZ R6, R0, R3 ;  /* 0x0000000300067221 */ /* 0x001fe20000010000 */
[----:B------:R-:W-:Y:S01]  /*1cb80*/  R2UR UR7, R7 ;  /* 0x00000000070772ca */ /* 0x000fe200000e0000 */
[----:B------:R-:W0:Y:S01]  /*1cb90*/  SHFL.BFLY PT, R0, R5, 0x1, 0x1f ;  /* 0x0c201f0005007f89 */ /* 0x000e2200000e0000 */
[----:B------:R-:W-:-:S03]  /*1cba0*/  IMAD.MOV.U32 R3, RZ, RZ, -0x800000 ;  /* 0xff800000ff037424 */ /* 0x000fc600078e00ff */
        /* <DEDUP_REMOVED lines=19> */
[----:B------:R-:W-:Y:S03]  /*1cce0*/  HGMMA.64x128x16.F32.BF16 R88, R152, gdesc[UR4].tnspB, R88, gsb0 ;  /* 0x41e0000498587df0 */ /* 0x000fe60008001858 */
[----:B------:R-:W-:Y:S02]  /*1ccf0*/  WARPGROUP.DEPBAR.LE gsb0, 0x0 ;  /* 0x00008000000079c5 */ /* 0x000fe40000010000 */
[----:B--23--:R-:W-:Y:S05]  /*1cd00*/  @!P0 BRA `(.L_x_8439) ;  /* 0x0000000000048947 */ /* 0x00cfea0003800000 */
[----:B------:R-:W-:Y:S01]  /*1cd10*/  BPT.TRAP 0x1 ;  /* 0x000000040000795c */ /* 0x000fe20000300000 */
.L_x_8439:
[----:B------:R-:W-:Y:S02]  /*1cd20*/  VIADD R5, R13, 0x28860 ;  /* 0x000288600d057836 */ /* 0x000fe40000000000 */
[-C--:B------:R-:W-:Y:S01]  /*1cd30*/  FMUL.FTZ R88, R88, R4.reuse ;  /* 0x0000000458587220 */ /* 0x080fe20000410000 */
[----:B------:R-:W-:Y:S02]  /*1cd40*/  IMAD.U32 R6, RZ, RZ, UR38 ;  /* 0x00000026ff067e24 */ /* 0x000fe4000f8e00ff */
        /* <DEDUP_REMOVED lines=35> */
[----:B------:R-:W-:Y:S01]  /*1cf80*/  SEL R4, RZ, 0x1, P1 ;  /* 0x00000001ff047807 */ /* 0x000fe20000800000 */
        /* <DEDUP_REMOVED lines=34> */
[----:B------:R-:W-:Y:S01]  /*1d1b0*/  UIADD3 UR37, UR37, 0x1, URZ ;  /* 0x0000000125257890 */ /* 0x000fe2000fffe03f */
[----:B---3--:R-:W-:-:S11]  /*1d1c0*/  SEL R184, R184, RZ, P1 ;  /* 0x000000ffb8b87207 */ /* 0x008fd60000800000 */
.L_x_8305:
[----:B------:R-:W-:Y:S05]  /*1d1d0*/  WARPSYNC.ALL ;  /* 0x0000000000007948 */ /* 0x000fea0003800000 */
[----:B------:R-:W0:Y:S08]  /*1d1e0*/  S2UR UR38, SR_CgaCtaId ;  /* 0x00000000002679c3 */ /* 0x000e300000008800 */
[----:B------:R-:W-:Y:S06]  /*1d1f0*/  BAR.SYNC.DEFER_BLOCKING 0x5, 0x180 ;  /* 0x0146000000007b1d */ /* 0x000fec0000010000 */
[----:B------:R-:W-:Y:S01]  /*1d200*/  UMOV UR4, 0x400 ;  /* 0x0000040000047882 */ /* 0x000fe20000000000 */
[----:B------:R-:W-:Y:S01]  /*1d210*/  BSSY B0, `(.L_x_8440) ;  /* 0x00001fb000007945 */ /* 0x000fe20003800000 */
[----:B0-----:R-:W-:-:S06]  /*1d220*/  ULEA UR4, UR38, UR4, 0x18 ;  /* 0x0000000426047291 */ /* 0x001fcc000f8ec03f */
[----:B------:R-:W-:-:S05]  /*1d230*/  IMAD.U32 R18, RZ, RZ, UR4 ;  /* 0x00000004ff127e24 */ /* 0x000fca000f8e00ff */
[----:B------:R0:W3:Y:S01]  /*1d240*/  LDS.128 R40, [R18+0x288d0] ;  /* 0x0288d00012287984 */ /* 0x0000e20000000c00 */
[----:B------:R-:W-:Y:S06]  /*1d250*/  BAR.ARV 0x4, 0x180 ;  /* 0x0106000000007b1d */ /* 0x000fec0000002000 */
[----:B------:R-:W-:Y:S05]  /*1d260*/  @P0 BRA `(.L_x_8441) ;  /* 0x0000001400040947 */ /* 0x000fea0003800000 */
[----:B------:R-:W4:Y:S01]  /*1d270*/  S2R R5, SR_SWINHI ;  /* 0x0000000000057919 */ /* 0x000f220000002f00 */
        /* <DEDUP_REMOVED lines=8> */
[----:B------:R-:W-:Y:S02]  /*1d300*/  F2FP.BF16.F32.PACK_AB R34, R141, R34 ;  /* 0x000000228d22723e */ /* 0x000fe400000010ff */
[----:B------:R-:W-:Y:S02]  /*1d310*/  F2FP.BF16.F32.PACK_AB R35, R35, R142 ;  /* 0x0000008e2323723e */ /* 0x000fe400000010ff */
[----:B------:R-:W-:Y:S02]  /*1d320*/  MOV R20, R18 ;  /* 0x0000001200147202 */ /* 0x000fe40000000f00 */
[----:B----4-:R-:W-:-:S03]  /*1d330*/  MOV R21, R5 ;  /* 0x0000000500157202 */ /* 0x010fc60000000f00 */
[----:B------:R-:W-:-:S03]  /*1d340*/  IMAD.WIDE R4, R220, 0x2, R20 ;  /* 0x00000002dc047825 */ /* 0x000fc600078e0214 */
[C---:B------:R-:W-:Y:S02]  /*1d350*/  IADD3 R45, P0, R4.reuse, 0x40, RZ ;  /* 0x00000040042d7810 */ /* 0x040fe40007f1e0ff */
[C---:B------:R-:W-:Y:S02]  /*1d360*/  LOP3.LUT R29, R4.reuse, 0x380, RZ, 0xc0, !PT ;  /* 0x00000380041d7812 */ /* 0x040fe400078ec0ff */
[C---:B------:R-:W-:Y:S01]  /*1d370*/  IADD3 R39, P5, R4.reuse, 0x20, RZ ;  /* 0x0000002004277810 */ /* 0x040fe20007fbe0ff */
[--C-:B------:R-:W-:Y:S01]  /*1d380*/  IMAD.X R11, RZ, RZ, R5.reuse, P0 ;  /* 0x000000ffff0b7224 */ /* 0x100fe200000e0605 */
[----:B------:R-:W-:Y:S02]  /*1d390*/  ISETP.NE.U32.AND P0, PT, RZ, UR4, PT ;  /* 0x00000004ff007c0c */ /* 0x000fe4000bf05070 */
[----:B------:R-:W-:Y:S01]  /*1d3a0*/  IADD3 R49, P2, R4, 0x4000, RZ ;  /* 0x0000400004317810 */ /* 0x000fe20007f5e0ff */
[----:B------:R-:W-:Y:S01]  /*1d3b0*/  IMAD.X R9, RZ, RZ, R5, P5 ;  /* 0x000000ffff097224 */ /* 0x000fe200028e0605 */
[----:B------:R-:W-:-:S02]  /*1d3c0*/  SHF.R.U64 R29, R29, 0x3, RZ ;  /* 0x000000031d1d7819 */ /* 0x000fc400000012ff */
[C---:B-1----:R-:W-:Y:S01]  /*1d3d0*/  IADD3 R47, P1, R4.reuse, 0x60, RZ ;  /* 0x00000060042f7810 */ /* 0x042fe20007f3e0ff */
[--C-:B------:R-:W-:Y:S01]  /*1d3e0*/  IMAD.X R15, RZ, RZ, R5.reuse, P2 ;  /* 0x000000ffff0f7224 */ /* 0x100fe200010e0605 */
[C---:B------:R-:W-:Y:S02]  /*1d3f0*/  IADD3 R51, P3, R4.reuse, 0x4020, RZ ;  /* 0x0000402004337810 */ /* 0x040fe40007f7e0ff */
[C---:B------:R-:W-:Y:S01]  /*1d400*/  IADD3 R53, P4, R4.reuse, 0x4040, RZ ;  /* 0x0000404004357810 */ /* 0x040fe20007f9e0ff */
[--C-:B--2---:R-:W-:Y:S01]  /*1d410*/  IMAD.X R13, RZ, RZ, R5.reuse, P1 ;  /* 0x000000ffff0d7224 */ /* 0x104fe200008e0605 */
[----:B------:R-:W-:Y:S01]  /*1d420*/  LOP3.LUT R8, R39, 0x380, RZ, 0xc0, !PT ;  /* 0x0000038027087812 */ /* 0x000fe200078ec0ff */
[--C-:B------:R-:W-:Y:S01]  /*1d430*/  IMAD.X R25, RZ, RZ, R5.reuse, P3 ;  /* 0x000000ffff197224 */ /* 0x100fe200018e0605 */
[----:B------:R-:W-:Y:S01]  /*1d440*/  LOP3.LUT R10, R45, 0x380, RZ, 0xc0, !PT ;  /* 0x000003802d0a7812 */ /* 0x000fe200078ec0ff */
[----:B------:R-:W-:Y:S01]  /*1d450*/  IMAD.X R27, RZ, RZ, R5, P4 ;  /* 0x000000ffff1b7224 */ /* 0x000fe200020e0605 */
[----:B------:R-:W-:-:S02]  /*1d460*/  IADD3 R55, P5, R4, 0x4060, RZ ;  /* 0x0000406004377810 */ /* 0x000fc40007fbe0ff */
[----:B------:R-:W-:Y:S01]  /*1d470*/  ISETP.NE.AND.EX P0, PT, RZ, UR5, PT, P0 ;  /* 0x00000005ff007c0c */ /* 0x000fe2000bf05300 */
[----:B------:R-:W-:Y:S01]  /*1d480*/  ULDC.64 UR4, c[0x0][0xc08] ;  /* 0x0003020000047ab9 */ /* 0x000fe20000000a00 */
[----:B------:R-:W-:Y:S01]  /*1d490*/  LOP3.LUT R4, R29, R4, RZ, 0x3c, !PT ;  /* 0x000000041d047212 */ /* 0x000fe200078e3cff */
[----:B------:R-:W-:Y:S01]  /*1d4a0*/  IMAD.X R29, RZ, RZ, R5, P5 ;  /* 0x000000ffff1d7224 */ /* 0x000fe200028e0605 */
[----:B------:R-:W-:Y:S02]  /*1d4b0*/  LOP3.LUT R12, R47, 0x380, RZ, 0xc0, !PT ;  /* 0x000003802f0c7812 */ /* 0x000fe400078ec0ff */
[----:B------:R-:W-:Y:S02]  /*1d4c0*/  LOP3.LUT R14, R49, 0x380, RZ, 0xc0, !PT ;  /* 0x00000380310e7812 */ /* 0x000fe400078ec0ff */
[----:B------:R-:W-:Y:S02]  /*1d4d0*/  SHF.R.U64 R8, R8, 0x3, RZ ;  /* 0x0000000308087819 */ /* 0x000fe400000012ff */
[----:B------:R-:W-:-:S02]  /*1d4e0*/  SHF.R.U64 R10, R10, 0x3, RZ ;  /* 0x000000030a0a7819 */ /* 0x000fc400000012ff */
[----:B-----5:R-:W-:Y:S02]  /*1d4f0*/  LOP3.LUT R24, R51, 0x380, RZ, 0xc0, !PT ;  /* 0x0000038033187812 */ /* 0x020fe400078ec0ff */
[----:B------:R-:W-:Y:S02]  /*1d500*/  LOP3.LUT R26, R53, 0x380, RZ, 0xc0, !PT ;  /* 0x00000380351a7812 */ /* 0x000fe400078ec0ff */
[----:B------:R-:W-:Y:S02]  /*1d510*/  ISETP.NE.U32.AND P2, PT, RZ, UR4, PT ;  /* 0x00000004ff007c0c */ /* 0x000fe4000bf45070 */
[----:B------:R-:W-:Y:S02]  /*1d520*/  LOP3.LUT R28, R55, 0x380, RZ, 0xc0, !PT ;  /* 0x00000380371c7812 */ /* 0x000fe400078ec0ff */
[----:B------:R-:W-:Y:S02]  /*1d530*/  MOV R48, R4 ;  /* 0x0000000400307202 */ /* 0x000fe40000000f00 */
[----:B------:R-:W-:-:S02]  /*1d540*/  SHF.R.U64 R12, R12, 0x3, RZ ;  /* 0x000000030c0c7819 */ /* 0x000fc400000012ff */
[----:B------:R-:W-:Y:S02]  /*1d550*/  SHF.R.U64 R14, R14, 0x3, RZ ;  /* 0x000000030e0e7819 */ /* 0x000fe400000012ff */
[----:B------:R-:W-:Y:S02]  /*1d560*/  F2FP.BF16.F32.PACK_AB R4, R7, R88 ;  /* 0x000000580704723e */ /* 0x000fe400000010ff */
[----:B------:R-:W-:Y:S02]  /*1d570*/  LOP3.LUT R8, R8, R39, RZ, 0x3c, !PT ;  /* 0x0000002708087212 */ /* 0x000fe400078e3cff */
[----:B------:R-:W-:Y:S02]  /*1d580*/  LOP3.LUT R10, R10, R45, RZ, 0x3c, !PT ;  /* 0x0000002d0a0a7212 */ /* 0x000fe400078e3cff */
[----:B------:R-:W-:Y:S02]  /*1d590*/  SHF.R.U64 R24, R24, 0x3, RZ ;  /* 0x0000000318187819 */ /* 0x000fe400000012ff */
[----:B------:R-:W-:-:S02]  /*1d5a0*/  SHF.R.U64 R26, R26, 0x3, RZ ;  /* 0x000000031a1a7819 */ /* 0x000fc400000012ff */
[----:B------:R-:W-:Y:S02]  /*1d5b0*/  F2FP.BF16.F32.PACK_AB R5, R91, R90 ;  /* 0x0000005a5b05723e */ /* 0x000fe400000010ff */
[----:B------:R-:W-:Y:S02]  /*1d5c0*/  F2FP.BF16.F32.PACK_AB R7, R36, R37 ;  /* 0x000000252407723e */ /* 0x000fe400000010ff */
[----:B------:R-:W-:Y:S01]  /*1d5d0*/  ISETP.NE.AND.EX P2, PT, RZ, UR5, PT, P2 ;  /* 0x00000005ff007c0c */ /* 0x000fe2000bf45320 */
[----:B------:R-:W1:Y:S01]  /*1d5e0*/  LDC.64 R36, c[0x0][0xc00] ;  /* 0x00030000ff247b82 */ /* 0x000e620000000a00 */
[----:B------:R-:W-:Y:S01]  /*1d5f0*/  SHF.R.U64 R28, R28, 0x3, RZ ;  /* 0x000000031c1c7819 */ /* 0x000fe200000012ff */
[----:B------:R2:W-:Y:S01]  /*1d600*/  STSM.16.M88.4 [R48], R4 ;  /* 0x0000000430007844 */ /* 0x0005e20000000200 */
[----:B------:R-:W-:Y:S02]  /*1d610*/  LOP3.LUT R12, R12, R47, RZ, 0x3c, !PT ;  /* 0x0000002f0c0c7212 */ /* 0x000fe400078e3cff */
[----:B------:R-:W-:-:S02]  /*1d620*/  LOP3.LUT R14, R14, R49, RZ, 0x3c, !PT ;  /* 0x000000310e0e7212 */ /* 0x000fc400078e3cff */
[----:B------:R-:W-:Y:S02]  /*1d630*/  LOP3.LUT R24, R24, R51, RZ, 0x3c, !PT ;  /* 0x0000003318187212 */ /* 0x000fe400078e3cff */
[----:B------:R-:W-:Y:S02]  /*1d640*/  LOP3.LUT R26, R26, R53, RZ, 0x3c, !PT ;  /* 0x000000351a1a7212 */ /* 0x000fe400078e3cff */
[----:B------:R-:W-:Y:S02]  /*1d650*/  MOV R47, R8 ;  /* 0x00000008002f7202 */ /* 0x000fe40000000f00 */
[----:B------:R-:W-:Y:S02]  /*1d660*/  MOV R46, R10 ;  /* 0x0000000a002e7202 */ /* 0x000fe40000000f00 */
[----:B------:R-:W-:Y:S02]  /*1d670*/  LOP3.LUT R28, R28, R55, RZ, 0x3c, !PT ;  /* 0x000000371c1c7212 */ /* 0x000fe400078e3cff */
[----:B------:R-:W-:Y:S01]  /*1d680*/  F2FP.BF16.F32.PACK_AB R8, R97, R96 ;  /* 0x000000606108723e */ /* 0x000fe200000010ff */
[----:B------:R-:W-:Y:S01]  /*1d690*/  ULDC UR4, c[0x0][0xa88] ;  /* 0x0002a20000047ab9 */ /* 0x000fe20000000800 */
[----:B------:R-:W-:Y:S01]  /*1d6a0*/  F2FP.BF16.F32.PACK_AB R9, R99, R98 ;  /* 0x000000626309723e */ /* 0x000fe200000010ff */
[----:B--2---:R-:W-:Y:S01]  /*1d6b0*/  IMAD.MOV.U32 R48, RZ, RZ, RZ ;  /* 0x000000ffff307224 */ /* 0x004fe200078e00ff */
[----:B------:R-:W-:Y:S01]  /*1d6c0*/  F2FP.BF16.F32.PACK_AB R10, R101, R100 ;  /* 0x00000064650a723e */ /* 0x000fe200000010ff */
[----:B------:R-:W2:Y:S01]  /*1d6d0*/  LDC R55, c[0x0][0xbe8] ;  /* 0x0002fa00ff377b82 */ /* 0x000ea20000000800 */
[----:B------:R-:W-:Y:S01]  /*1d6e0*/  F2FP.BF16.F32.PACK_AB R11, R103, R102 ;  /* 0x00000066670b723e */ /* 0x000fe200000010ff */
[----:B-1----:R-:W-:Y:S01]  /*1d6f0*/  IMAD.WIDE R36, R209, 0x4, R36 ;  /* 0x00000004d1247825 */ /* 0x002fe200078e0224 */
[----:B------:R-:W-:-:S02]  /*1d700*/  F2FP.BF16.F32.PACK_AB R4, R105, R104 ;  /* 0x000000686904723e */ /* 0x000fc400000010ff */
[----:B------:R-:W-:Y:S01]  /*1d710*/  F2FP.BF16.F32.PACK_AB R5, R107, R106 ;  /* 0x0000006a6b05723e */ /* 0x000fe200000010ff */
[----:B------:R1:W-:Y:S01]  /*1d720*/  STSM.16.M88.4 [R47], R8 ;  /* 0x000000082f007844 */ /* 0x0003e20000000200 */
[----:B------:R-:W-:Y:S02]  /*1d730*/  F2FP.BF16.F32.PACK_AB R6, R109, R108 ;  /* 0x0000006c6d06723e */ /* 0x000fe400000010ff */
[----:B------:R-:W-:Y:S02]  /*1d740*/  F2FP.BF16.F32.PACK_AB R7, R111, R110 ;  /* 0x0000006e6f07723e */ /* 0x000fe400000010ff */
[----:B------:R-:W-:Y:S02]  /*1d750*/  MOV R45, R12 ;  /* 0x0000000c002d7202 */ /* 0x000fe40000000f00 */
[----:B------:R-:W-:Y:S01]  /*1d760*/  MOV R44, R14 ;  /* 0x0000000e002c7202 */ /* 0x000fe20000000f00 */
[----:B------:R4:W-:Y:S01]  /*1d770*/  STSM.16.M88.4 [R46], R4 ;  /* 0x000000042e007844 */ /* 0x0009e20000000200 */
[----:B---3--:R-:W-:-:S02]  /*1d780*/  MOV R40, R24 ;  /* 0x0000001800287202 */ /* 0x008fc40000000f00 */
[----:B------:R-:W-:Y:S02]  /*1d790*/  MOV R39, R26 ;  /* 0x0000001a00277202 */ /* 0x000fe40000000f00 */
[----:B------:R-:W-:Y:S02]  /*1d7a0*/  F2FP.BF16.F32.PACK_AB R12, R113, R112 ;  /* 0x00000070710c723e */ /* 0x000fe400000010ff */
[----:B------:R-:W-:Y:S01]  /*1d7b0*/  F2FP.BF16.F32.PACK_AB R13, R115, R114 ;  /* 0x00000072730d723e */ /* 0x000fe200000010ff */
[----:B-1----:R-:W1:Y:S01]  /*1d7c0*/  @P2 LDC.64 R8, c[0x0][0xc08] ;  /* 0x00030200ff082b82 */ /* 0x002e620000000a00 */
[----:B------:R-:W-:Y:S02]  /*1d7d0*/  F2FP.BF16.F32.PACK_AB R14, R117, R116 ;  /* 0x00000074750e723e */ /* 0x000fe400000010ff */
[----:B------:R-:W-:Y:S02]  /*1d7e0*/  F2FP.BF16.F32.PACK_AB R15, R119, R118 ;  /* 0x00000076770f723e */ /* 0x000fe400000010ff */
[----:B------:R-:W-:-:S02]  /*1d7f0*/  MOV R38, R28 ;  /* 0x0000001c00267202 */ /* 0x000fc40000000f00 */
[----:B------:R-:W-:Y:S01]  /*1d800*/  F2FP.BF16.F32.PACK_AB R24, R121, R120 ;  /* 0x000000787918723e */ /* 0x000fe200000010ff */
[----:B------:R-:W-:Y:S01]  /*1d810*/  STSM.16.M88.4 [R45], R12 ;  /* 0x0000000c2d007844 */ /* 0x000fe20000000200 */
[----:B------:R-:W-:Y:S02]  /*1d820*/  F2FP.BF16.F32.PACK_AB R25, R123, R122 ;  /* 0x0000007a7b19723e */ /* 0x000fe400000010ff */
[----:B------:R-:W-:Y:S02]  /*1d830*/  F2FP.BF16.F32.PACK_AB R26, R125, R124 ;  /* 0x0000007c7d1a723e */ /* 0x000fe400000010ff */
[----:B------:R-:W-:Y:S02]  /*1d840*/  F2FP.BF16.F32.PACK_AB R27, R127, R126 ;  /* 0x0000007e7f1b723e */ /* 0x000fe400000010ff */
[----:B------:R-:W-:Y:S02]  /*1d850*/  F2FP.BF16.F32.PACK_AB R28, R129, R128 ;  /* 0x00000080811c723e */ /* 0x000fe400000010ff */
[----:B------:R-:W-:Y:S01]  /*1d860*/  F2FP.BF16.F32.PACK_AB R29, R131, R130 ;  /* 0x00000082831d723e */ /* 0x000fe200000010ff */
[----:B------:R-:W-:Y:S01]  /*1d870*/  STSM.16.M88.4 [R44], R24 ;  /* 0x000000182c007844 */ /* 0x000fe20000000200 */
[----:B----4-:R-:W-:-:S02]  /*1d880*/  F2FP.BF16.F32.PACK_AB R4, R145, R144 ;  /* 0x000000909104723e */ /* 0x010fc400000010ff */
[----:B------:R-:W-:Y:S01]  /*1d890*/  F2FP.BF16.F32.PACK_AB R5, R147, R146 ;  /* 0x000000929305723e */ /* 0x000fe200000010ff */
[----:B------:R-:W-:Y:S01]  /*1d8a0*/  STSM.16.M88.4 [R40], R28 ;  /* 0x0000001c28007844 */ /* 0x000fe20000000200 */
[----:B------:R-:W-:Y:S02]  /*1d8b0*/  F2FP.BF16.F32.PACK_AB R6, R149, R148 ;  /* 0x000000949506723e */ /* 0x000fe400000010ff */
[----:B------:R-:W-:Y:S01]  /*1d8c0*/  F2FP.BF16.F32.PACK_AB R7, R151, R150 ;  /* 0x000000969707723e */ /* 0x000fe200000010ff */
[----:B------:R-:W-:Y:S04]  /*1d8d0*/  STSM.16.M88.4 [R39], R32 ;  /* 0x0000002027007844 */ /* 0x000fe80000000200 */
[----:B------:R3:W-:Y:S01]  /*1d8e0*/  STSM.16.M88.4 [R38], R4 ;  /* 0x0000000426007844 */ /* 0x0007e20000000200 */
[----:B------:R-:W-:Y:S01]  /*1d8f0*/  BAR.SYNC.DEFER_BLOCKING 0x1, 0x100 ;  /* 0x0044000000007b1d */ /* 0x000fe20000010000 */
[----:B---3--:R-:W-:-:S02]  /*1d900*/  IMAD.U32 R6, RZ, RZ, UR4 ;  /* 0x00000004ff067e24 */ /* 0x008fc4000f8e00ff */
[----:B-1----:R-:W-:-:S03]  /*1d910*/  @P2 IMAD.WIDE R4, R209, 0x4, R8 ;  /* 0x00000004d1042825 */ /* 0x002fc600078e0208 */
[----:B------:R1:W5:Y:S01]  /*1d920*/  @P0 LDG.E R48, desc[UR54][R36.64] ;  /* 0x0000003624300981 */ /* 0x000362000c1e1900 */
[----:B--2---:R-:W-:Y:S01]  /*1d930*/  ISETP.NE.AND P1, PT, R55, 0x1, PT ;  /* 0x000000013700780c */ /* 0x004fe20003f25270 */
[----:B------:R-:W-:Y:S02]  /*1d940*/  IMAD.IADD R13, R195, 0x1, R193 ;  /* 0x00000001c30d7824 */ /* 0x000fe400078e02c1 */
[----:B------:R1:W5:Y:S10]  /*1d950*/  @P2 LDG.E R6, desc[UR54][R4.64] ;  /* 0x0000003604062981 */ /* 0x000374000c1e1900 */
[----:B------:R-:W2:Y:S08]  /*1d960*/  @P1 LDC R10, c[0x0][0xbec] ;  /* 0x0002fb00ff0a1b82 */ /* 0x000eb00000000800 */
[----:B------:R-:W3:Y:S01]  /*1d970*/  @P1 LDC R11, c[0x0][0xbf0] ;  /* 0x0002fc00ff0b1b82 */ /* 0x000ee20000000800 */
[----:B-1----:R-:W-:Y:S05]  /*1d980*/  @P2 BRA `(.L_x_8442) ;  /* 0x0000000000102947 */ /* 0x002fea0003800000 */
[----:B------:R-:W-:Y:S05]  /*1d990*/  @!P0 BRA `(.L_x_8442) ;  /* 0x00000000000c8947 */ /* 0x000fea0003800000 */
[----:B------:R-:W4:Y:S04]  /*1d9a0*/  LDG.E R5, desc[UR54][R36.64] ;  /* 0x0000003624057981 */ /* 0x000f28000c1e1900 */
[----:B-----5:R-:W4:Y:S02]  /*1d9b0*/  LDG.E R6, desc[UR54][R36.64+0x4] ;  /* 0x0000043624067981 */ /* 0x020f24000c1e1900 */
[----:B----4-:R-:W-:-:S07]  /*1d9c0*/  IMAD.IADD R6, R6, 0x1, -R5 ;  /* 0x0000000106067824 */ /* 0x010fce00078e0a05 */
.L_x_8442:
[----:B------:R-:W-:Y:S01]  /*1d9d0*/  SHF.R.S32.HI R54, RZ, 0x1f, R208 ;  /* 0x0000001fff367819 */ /* 0x000fe200000114d0 */
[----:B--2---:R-:W-:Y:S01]  /*1d9e0*/  @P1 IMAD.HI.U32 R4, R13, R10, RZ ;  /* 0x0000000a0d041227 */ /* 0x004fe200078e00ff */
[----:B------:R-:W-:Y:S01]  /*1d9f0*/  ULDC.64 UR4, c[0x0][0xb90] ;  /* 0x0002e40000047ab9 */ /* 0x000fe20000000a00 */
[----:B-----5:R-:W-:Y:S02]  /*1da00*/  SHF.R.S32.HI R49, RZ, 0x1f, R48 ;  /* 0x0000001fff317819 */ /* 0x020fe40000011430 */
[----:B------:R-:W-:Y:S01]  /*1da10*/  IMAD R9, R54, UR4, RZ ;  /* 0x0000000436097c24 */ /* 0x000fe2000f8e02ff */
[----:B------:R-:W-:Y:S01]  /*1da20*/  SHF.R.S32.HI R8, RZ, 0x1f, R209 ;  /* 0x0000001fff087819 */ /* 0x000fe200000114d1 */
[----:B------:R-:W-:Y:S01]  /*1da30*/  IMAD.MOV.U32 R7, RZ, RZ, R13 ;  /* 0x000000ffff077224 */ /* 0x000fe200078e000d */
[----:B---3--:R-:W-:Y:S01]  /*1da40*/  @P1 SHF.R.U32.HI R7, RZ, R11, R4 ;  /* 0x0000000bff071219 */ /* 0x008fe20000011604 */
[----:B------:R-:W-:Y:S01]  /*1da50*/  IMAD.WIDE.U32 R4, R208, UR4, R48 ;  /* 0x00000004d0047c25 */ /* 0x000fe2000f8e0030 */
[----:B------:R-:W-:-:S02]  /*1da60*/  SEL R40, R8, RZ, !P0 ;  /* 0x000000ff08287207 */ /* 0x000fc40004000000 */
[----:B------:R-:W-:Y:S01]  /*1da70*/  SEL R57, R209, RZ, !P0 ;  /* 0x000000ffd1397207 */ /* 0x000fe20004000000 */
[----:B------:R-:W-:Y:S01]  /*1da80*/  IMAD R9, R208, UR5, R9 ;  /* 0x00000005d0097c24 */ /* 0x000fe2000f8e0209 */
[----:B------:R-:W-:Y:S01]  /*1da90*/  ULDC.64 UR4, c[0x0][0xb98] ;  /* 0x0002e60000047ab9 */ /* 0x000fe20000000a00 */
[----:B------:R-:W-:Y:S02]  /*1daa0*/  IMAD.MOV R10, RZ, RZ, -R7 ;  /* 0x000000ffff0a7224 */ /* 0x000fe400078e0a07 */
[----:B------:R-:W-:Y:S02]  /*1dab0*/  IMAD.IADD R5, R5, 0x1, R9 ;  /* 0x0000000105057824 */ /* 0x000fe400078e0209 */
[----:B------:R-:W-:Y:S02]  /*1dac0*/  IMAD.IADD R11, R16, 0x1, R222 ;  /* 0x00000001100b7824 */ /* 0x000fe400078e02de */
[----:B------:R-:W-:Y:S02]  /*1dad0*/  IMAD R9, R55, R10, R13 ;  /* 0x0000000a37097224 */ /* 0x000fe400078e020d */
        /* <DEDUP_REMOVED lines=26> */
[----:B------:R-:W-:Y:S01]  /*1dc80*/  IMAD.IADD R4, R219, 0x1, R193 ;  /* 0x00000001db047824 */ /* 0x000fe200078e02c1 */
        /* <DEDUP_REMOVED lines=17> */
[----:B------:R-:W-:Y:S01]  /*1dda0*/  LOP3.LUT R12, R12, R13, RZ, 0x3c, !PT ;  /* 0x0000000d0c0c7212 */ /* 0x000fe200078e3cff */
[--C-:B------:R-:W-:Y:S01]  /*1ddb0*/  IMAD.X R13, RZ, RZ, R21.reuse, P4 ;  /* 0x000000ffff0d7224 */ /* 0x100fe200020e0615 */
[----:B------:R-:W-:Y:S02]  /*1ddc0*/  LOP3.LUT R8, R8, R7, RZ, 0x3c, !PT ;  /* 0x0000000708087212 */ /* 0x000fe400078e3cff */
[C---:B------:R-:W-:Y:S01]  /*1ddd0*/  IADD3 R5, P3, R20.reuse, 0x7000, RZ ;  /* 0x0000700014057810 */ /* 0x040fe20007f7e0ff */
[----:B-1----:R1:W-:Y:S01]  /*1dde0*/  @!P2 ST.E desc[UR54][R50.64], R0 ;  /* 0x000000003200a985 */ /* 0x0023e2000c101936 */
[C---:B------:R-:W-:Y:S02]  /*1ddf0*/  IADD3 R33, P5, R20.reuse, 0x5000, RZ ;  /* 0x0000500014217810 */ /* 0x040fe40007fbe0ff */
[C---:B------:R-:W-:Y:S01]  /*1de00*/  IADD3 R37, P4, R20.reuse, 0x6000, RZ ;  /* 0x0000600014257810 */ /* 0x040fe20007f9e0ff */
[----:B------:R-:W-:Y:S01]  /*1de10*/  IMAD.X R45, RZ, RZ, R21, P3 ;  /* 0x000000ffff2d7224 */ /* 0x000fe200018e0615 */
[----:B------:R-:W-:-:S02]  /*1de20*/  LOP3.LUT R7, R20, 0x380, RZ, 0xc0, !PT ;  /* 0x0000038014077812 */ /* 0x000fc400078ec0ff */
[----:B------:R-:W-:Y:S01]  /*1de30*/  LOP3.LUT R4, R5, 0x380, RZ, 0xc0, !PT ;  /* 0x0000038005047812 */ /* 0x000fe200078ec0ff */
[----:B--2---:R2:W-:Y:S01]  /*1de40*/  @!P0 ST.E desc[UR54][R52.64], R3 ;  /* 0x0000000334008985 */ /* 0x0045e2000c101936 */
[----:B------:R-:W-:Y:S02]  /*1de50*/  LOP3.LUT R32, R33, 0x380, RZ, 0xc0, !PT ;  /* 0x0000038021207812 */ /* 0x000fe400078ec0ff */
[----:B------:R-:W-:Y:S01]  /*1de60*/  LOP3.LUT R36, R37, 0x380, RZ, 0xc0, !PT ;  /* 0x0000038025247812 */ /* 0x000fe200078ec0ff */
[----:B-1----:R-:W1:Y:S01]  /*1de70*/  @P1 LDC R51, c[0x0][0xbec] ;  /* 0x0002fb00ff331b82 */ /* 0x002e620000000800 */
[----:B------:R-:W-:Y:S01]  /*1de80*/  SHF.R.U64 R7, R7, 0x3, RZ ;  /* 0x0000000307077819 */ /* 0x000fe200000012ff */
[----:B------:R-:W5:Y:S01]  /*1de90*/  LD.E.128 R8, desc[UR54][R8.64] ;  /* 0x0000003608087980 */ /* 0x000f62000c101d00 */
[----:B------:R-:W-:Y:S02]  /*1dea0*/  SHF.R.U64 R4, R4, 0x3, RZ ;  /* 0x0000000304047819 */ /* 0x000fe400000012ff */
[----:B------:R-:W-:Y:S01]  /*1deb0*/  SHF.R.U64 R32, R32, 0x3, RZ ;  /* 0x0000000320207819 */ /* 0x000fe200000012ff */
[----:B------:R-:W5:Y:S01]  /*1dec0*/  LD.E.128 R12, desc[UR54][R12.64] ;  /* 0x000000360c0c7980 */ /* 0x000f62000c101d00 */
[----:B------:R-:W-:Y:S01]  /*1ded0*/  SHF.R.U64 R36, R36, 0x3, RZ ;  /* 0x0000000324247819 */ /* 0x000fe200000012ff */
[----:B--2---:R-:W-:Y:S01]  /*1dee0*/  IMAD R3, R49, UR4, RZ ;  /* 0x0000000431037c24 */ /* 0x004fe2000f8e02ff */
[----:B------:R-:W-:Y:S01]  /*1def0*/  LOP3.LUT R20, R7, R20, RZ, 0x3c, !PT ;  /* 0x0000001407147212 */ /* 0x000fe200078e3cff */
[----:B------:R-:W2:Y:S01]  /*1df00*/  @P1 LDC R49, c[0x0][0xbf0] ;  /* 0x0002fc00ff311b82 */ /* 0x000ea20000000800 */
        /* <DEDUP_REMOVED lines=12> */
[----:B------:R-:W-:Y:S02]  /*1dfd0*/  IMAD R48, R207, 0x20, R188 ;  /* 0x00000020cf307824 */ /* 0x000fe400078e02bc */
[----:B------:R-:W-:Y:S01]  /*1dfe0*/  IMAD.IADD R21, R21, 0x1, R3 ;  /* 0x0000000115157824 */ /* 0x000fe200078e0203 */
[----:B------:R-:W5:Y:S01]  /*1dff0*/  LD.E.128 R36, desc[UR54][R36.64] ;  /* 0x0000003624247980 */ /* 0x000f62000c101d00 */
[----:B------:R-:W-:Y:S02]  /*1e000*/  IMAD R3, R54, UR4, RZ ;  /* 0x0000000436037c24 */ /* 0x000fe4000f8e02ff */
[----:B------:R-:W-:Y:S01]  /*1e010*/  IMAD.IADD R48, R193, 0x1, R48 ;  /* 0x00000001c1307824 */ /* 0x000fe200078e0230 */
[----:B------:R-:W5:Y:S01]  /*1e020*/  LD.E.128 R44, desc[UR54][R44.64] ;  /* 0x000000362c2c7980 */ /* 0x000f62000c101d00 */
[C---:B------:R-:W-:Y:S02]  /*1e030*/  IMAD R3, R208.reuse, UR5, R3 ;  /* 0x00000005d0037c24 */ /* 0x040fe4000f8e0203 */
[----:B------:R-:W-:Y:S01]  /*1e040*/  IMAD.WIDE.U32 R20, R208, UR4, R20 ;  /* 0x00000004d0147c25 */ /* 0x000fe2000f8e0014 */
[----:B------:R-:W-:Y:S01]  /*1e050*/  ULDC.64 UR4, c[0x0][0xaf0] ;  /* 0x0002bc0000047ab9 */ /* 0x000fe20000000a00 */
[----:B------:R-:W-:Y:S01]  /*1e060*/  @!PT LDS RZ, [RZ] ;  /* 0x00000000fffff984 */ /* 0x000fe20000000800 */
[----:B------:R-:W-:Y:S01]  /*1e070*/  @!PT LDS RZ, [RZ] ;  /* 0x00000000fffff984 */ /* 0x000fe20000000800 */
[----:B------:R-:W-:Y:S01]  /*1e080*/  @!PT LDS RZ, [RZ] ;  /* 0x00000000fffff984 */ /* 0x000fe20000000800 */
[----:B------:R-:W-:Y:S01]  /*1e090*/  @!PT LDS RZ, [RZ] ;  /* 0x00000000fffff984 */ /* 0x000fe20000000800 */
[----:B------:R3:W-:Y:S06]  /*1e0a0*/  MEMBAR.ALL.CTA ;  /* 0x0000000000007992 */ /* 0x0007ec0000008000 */
[----:B---3--:R-:W3:Y:S01]  /*1e0b0*/  FENCE.VIEW.ASYNC.S ;  /* 0x00000000000073c6 */ /* 0x008ee20000000000 */
        /* <DEDUP_REMOVED lines=17> */
[----:B------:R-:W-:Y:S01]  /*1e1d0*/  IMAD.IADD R50, R188, 0x1, R193 ;  /* 0x00000001bc327824 */ /* 0x000fe200078e02c1 */
[----:B------:R-:W-:Y:S01]  /*1e1e0*/  IADD3 R21, R21, R51, RZ ;  /* 0x0000003315157210 */ /* 0x000fe20007ffe0ff */
[----:B------:R-:W-:Y:S02]  /*1e1f0*/  IMAD R40, R0, UR4, RZ ;  /* 0x0000000400287c24 */ /* 0x000fe4000f8e02ff */
[----:B------:R-:W-:Y:S02]  /*1e200*/  VIADD R0, R50, 0x20 ;  /* 0x0000002032007836 */ /* 0x000fe40000000000 */
[----:B------:R-:W-:-:S02]  /*1e210*/  IMAD R51, R49, UR5, R40 ;  /* 0x0000000531337c24 */ /* 0x000fc4000f8e0228 */
[----:B------:R-:W-:Y:S01]  /*1e220*/  IMAD.WIDE.U32 R20, R49, UR4, R20 ;  /* 0x0000000431147c25 */ /* 0x000fe2000f8e0014 */
[-C--:B------:R-:W-:Y:S01]  /*1e230*/  ISETP.GE.AND P2, PT, R50, R59.reuse, PT ;  /* 0x0000003b3200720c */ /* 0x080fe20003f46270 */
[----:B------:R-:W-:Y:S01]  /*1e240*/  ULDC.64 UR4, c[0x0][0xa80] ;  /* 0x0002a00000047ab9 */ /* 0x000fe20000000a00 */
[-C--:B------:R-:W-:Y:S01]  /*1e250*/  ISETP.GE.AND P0, PT, R0, R59.reuse, PT ;  /* 0x0000003b0000720c */ /* 0x080fe20003f06270 */
[----:B------:R-:W-:Y:S01]  /*1e260*/  VIADD R3, R50, 0x40 ;  /* 0x0000004032037836 */ /* 0x000fe20000000000 */
[----:B------:R-:W-:Y:S01]  /*1e270*/  LEA R40, P3, R20, UR4, 0x1 ;  /* 0x0000000414287c11 */ /* 0x000fe2000f8608ff */
[----:B------:R-:W-:Y:S02]  /*1e280*/  IMAD.IADD R21, R21, 0x1, R51 ;  /* 0x0000000115157824 */ /* 0x000fe400078e0233 */
[----:B------:R-:W-:Y:S01]  /*1e290*/  VIADD R0, R18, 0x28820 ;  /* 0x0002882012007836 */ /* 0x000fe20000000000 */
[----:B------:R-:W-:Y:S02]  /*1e2a0*/  ISETP.GE.AND P1, PT, R3, R59, PT ;  /* 0x0000003b0300720c */ /* 0x000fe40003f26270 */
[----:B------:R-:W-:-:S02]  /*1e2b0*/  LEA.HI.X R3, R20, UR5, R21, 0x1, P3 ;  /* 0x0000000514037c11 */ /* 0x000fc400098f0c15 */
        /* <DEDUP_REMOVED lines=15> */
.L_x_8444:
[----:B------:R-:W-:Y:S05]  /*1e3b0*/  BSYNC B1 ;  /* 0x0000000000017941 */ /* 0x000fea0003800000 */
.L_x_8443:
        /* <DEDUP_REMOVED lines=13> */
.L_x_8446:
[----:B------:R-:W-:Y:S05]  /*1e490*/  BSYNC B1 ;  /* 0x0000000000017941 */ /* 0x000fea0003800000 */
.L_x_8445:
        /* <DEDUP_REMOVED lines=13> */
.L_x_8448:
[----:B------:R-:W-:Y:S05]  /*1e570*/  BSYNC B1 ;  /* 0x0000000000017941 */ /* 0x000fea0003800000 */
.L_x_8447:
        /* <DEDUP_REMOVED lines=16> */
.L_x_8441:
[----:B------:R-:W-:Y:S01]  /*1e680*/  ULDC.64 UR4, c[0x0][0xc00] ;  /* 0x0003000000047ab9 */ /* 0x000fe20000000a00 */
[----:B------:R-:W4:Y:S01]  /*1e690*/  LDC.64 R4, c[0x0][0xc00] ;  /* 0x00030000ff047b82 */ /* 0x000f220000000a00 */
[----:B------:R-:W-:Y:S01]  /*1e6a0*/  ISETP.NE.U32.AND P0, PT, RZ, UR4, PT ;  /* 0x00000004ff007c0c */ /* 0x000fe2000bf05070 */
[----:B------:R-:W-:-:S03]  /*1e6b0*/  IMAD.MOV.U32 R0, RZ, RZ, RZ ;  /* 0x000000ffff007224 */ /* 0x000fc600078e00ff */
[----:B------:R-:W-:Y:S01]  /*1e6c0*/  ISETP.NE.AND.EX P0, PT, RZ, UR5, PT, P0 ;  /* 0x00000005ff007c0c */ /* 0x000fe2000bf05300 */
[----:B------:R-:W-:Y:S02]  /*1e6d0*/  ULDC.64 UR4, c[0x0][0xc08] ;  /* 0x0003020000047ab9 */ /* 0x000fe40000000a00 */
[----:B------:R-:W-:Y:S01]  /*1e6e0*/  ISETP.NE.U32.AND P1, PT, RZ, UR4, PT ;  /* 0x00000004ff007c0c */ /* 0x000fe2000bf25070 */
[----:B------:R-:W1:Y:S03]  /*1e6f0*/  LDC R25, c[0x0][0xbe8] ;  /* 0x0002fa00ff197b82 */ /* 0x000e660000000800 */
[----:B------:R-:W-:Y:S01]  /*1e700*/  ISETP.NE.AND.EX P1, PT, RZ, UR5, PT, P1 ;  /* 0x00000005ff007c0c */ /* 0x000fe2000bf25310 */
[----:B----4-:R-:W-:-:S12]  /*1e710*/  IMAD.WIDE R4, R209, 0x4, R4 ;  /* 0x00000004d1047825 */ /* 0x010fd800078e0204 */
[----:B------:R-:W4:Y:S01]  /*1e720*/  @P1 LDC.64 R6, c[0x0][0xc08] ;  /* 0x00030200ff061b82 */ /* 0x000f220000000a00 */
[----:B------:R-:W-:Y:S02]  /*1e730*/  ULDC UR4, c[0x0][0xa88] ;  /* 0x0002a20000047ab9 */ /* 0x000fe40000000800 */
[----:B------:R-:W-:Y:S01]  /*1e740*/  IMAD.U32 R8, RZ, RZ, UR4 ;  /* 0x00000004ff087e24 */ /* 0x000fe2000f8e00ff */
[----:B------:R0:W5:Y:S01]  /*1e750*/  @P0 LDG.E R0, desc[UR54][R4.64] ;  /* 0x0000003604000981 */ /* 0x000162000c1e1900 */
[----:B----4-:R-:W-:-:S05]  /*1e760*/  @P1 IMAD.WIDE R6, R209, 0x4, R6 ;  /* 0x00000004d1061825 */ /* 0x010fca00078e0206 */
[----:B------:R0:W5:Y:S01]  /*1e770*/  @P1 LDG.E R8, desc[UR54][R6.64] ;  /* 0x0000003606081981 */ /* 0x000162000c1e1900 */
[----:B-1----:R-:W-:Y:S02]  /*1e780*/  ISETP.NE.AND P2, PT, R25, 0x1, PT ;  /* 0x000000011900780c */ /* 0x002fe40003f45270 */
[----:B------:R-:W-:Y:S02]  /*1e790*/  ISETP.GE.AND P3, PT, R226, 0x80, PT ;  /* 0x00000080e200780c */ /* 0x000fe40003f66270 */
[----:B------:R-:W-:-:S09]  /*1e7a0*/  SHF.R.S32.HI R9, RZ, 0x1f, R209 ;  /* 0x0000001fff097819 */ /* 0x000fd200000114d1 */
[----:B------:R-:W1:Y:S08]  /*1e7b0*/  @P2 LDC R20, c[0x0][0xbec] ;  /* 0x0002fb00ff142b82 */ /* 0x000e700000000800 */
[----:B------:R-:W4:Y:S01]  /*1e7c0*/  @P2 LDC R27, c[0x0][0xbf0] ;  /* 0x0002fc00ff1b2b82 */ /* 0x000f220000000800 */
[----:B0-----:R-:W-:Y:S05]  /*1e7d0*/  @P1 BRA `(.L_x_8450) ;  /* 0x0000000000101947 */ /* 0x001fea0003800000 */
[----:B------:R-:W-:Y:S05]  /*1e7e0*/  @!P0 BRA `(.L_x_8450) ;  /* 0x00000000000c8947 */ /* 0x000fea0003800000 */
[----:B------:R-:W2:Y:S04]  /*1e7f0*/  LDG.E R3, desc[UR54][R4.64] ;  /* 0x0000003604037981 */ /* 0x000ea8000c1e1900 */
[----:B-----5:R-:W2:Y:S02]  /*1e800*/  LDG.E R8, desc[UR54][R4.64+0x4] ;  /* 0x0000043604087981 */ /* 0x020ea4000c1e1900 */
[----:B--2---:R-:W-:-:S07]  /*1e810*/  IMAD.IADD R8, R8, 0x1, -R3 ;  /* 0x0000000108087824 */ /* 0x004fce00078e0a03 */
.L_x_8450:
[----:B------:R-:W-:Y:S01]  /*1e820*/  BSSY B1, `(.L_x_8451) ;  /* 0x000002d000017945 */ /* 0x000fe20003800000 */
[----:B------:R-:W-:Y:S02]  /*1e830*/  SHF.R.S32.HI R12, RZ, 0x1f, R208 ;  /* 0x0000001fff0c7819 */ /* 0x000fe400000114d0 */
[----:B--2---:R-:W-:Y:S02]  /*1e840*/  SEL R13, R209, RZ, !P0 ;  /* 0x000000ffd10d7207 */ /* 0x004fe40004000000 */
[----:B------:R-:W-:Y:S02]  /*1e850*/  SEL R14, R9, RZ, !P0 ;  /* 0x000000ff090e7207 */ /* 0x000fe40004000000 */
[----:B-----5:R-:W-:Y:S01]  /*1e860*/  SHF.R.S32.HI R11, RZ, 0x1f, R0 ;  /* 0x0000001fff0b7819 */ /* 0x020fe20000011400 */
[----:B------:R-:W-:Y:S06]  /*1e870*/  @P3 BRA `(.L_x_8452) ;  /* 0x00000000009c3947 */ /* 0x000fec0003800000 */
[----:B------:R-:W0:Y:S01]  /*1e880*/  S2R R10, SR_TID.X ;  /* 0x00000000000a7919 */ /* 0x000e220000002100 */
[----:B------:R-:W2:Y:S02]  /*1e890*/  LDC R9, c[0x0][0xbe8] ;  /* 0x0002fa00ff097b82 */ /* 0x000ea40000000800 */
[----:B--2---:R-:W-:Y:S01]  /*1e8a0*/  IMAD R3, R8, R9, RZ ;  /* 0x0000000908037224 */ /* 0x004fe200078e02ff */
[----:B0-----:R-:W-:-:S04]  /*1e8b0*/  IADD3 R10, R193, -0x80, R10 ;  /* 0xffffff80c10a7810 */ /* 0x001fc80007ffe00a */
        /* <DEDUP_REMOVED lines=19> */
[--C-:B------:R-:W-:Y:S02]  /*1e9f0*/  IMAD.MOV R7, RZ, RZ, -R3.reuse ;  /* 0x000000ffff077224 */ /* 0x100fe400078e0a03 */
        /* <DEDUP_REMOVED lines=15> */
.L_x_8452:
[----:B------:R-:W-:Y:S05]  /*1eaf0*/  BSYNC B1 ;  /* 0x0000000000017941 */ /* 0x000fea0003800000 */
.L_x_8451:
[----:B------:R-:W-:Y:S02]  /*1eb00*/  ULDC.64 UR4, c[0x0][0xaa0] ;  /* 0x0002a80000047ab9 */ /* 0x000fe40000000a00 */
[----:B0-----:R-:W-:Y:S02]  /*1eb10*/  IMAD R3, R11, UR4, RZ ;  /* 0x000000040b037c24 */ /* 0x001fe4000f8e02ff */
[----:B------:R-:W-:-:S04]  /*1eb20*/  IMAD.WIDE.U32 R4, R0, UR4, RZ ;  /* 0x0000000400047c25 */ /* 0x000fc8000f8e00ff */
[----:B------:R-:W-:Y:S01]  /*1eb30*/  IMAD R3, R0, UR5, R3 ;  /* 0x0000000500037c24 */ /* 0x000fe2000f8e0203 */
[----:B------:R-:W-:Y:S01]  /*1eb40*/  ULDC.64 UR4, c[0x0][0xae8] ;  /* 0x0002ba0000047ab9 */ /* 0x000fe20000000a00 */
[----:B------:R-:W-:Y:S02]  /*1eb50*/  IMAD R0, R207, 0x20, R188 ;  /* 0x00000020cf007824 */ /* 0x000fe400078e02bc */
[----:B------:R-:W-:Y:S02]  /*1eb60*/  IMAD.IADD R5, R5, 0x1, R3 ;  /* 0x0000000105057824 */ /* 0x000fe400078e0203 */
[----:B------:R-:W-:Y:S02]  /*1eb70*/  IMAD.IADD R9, R193, 0x1, R0 ;  /* 0x00000001c1097824 */ /* 0x000fe400078e0200 */
[----:B------:R-:W-:Y:S02]  /*1eb80*/  IMAD R7, R12, UR4, RZ ;  /* 0x000000040c077c24 */ /* 0x000fe4000f8e02ff */
[----:B-1----:R-:W-:-:S04]  /*1eb90*/  @P2 IMAD.HI.U32 R0, R9, R20, RZ ;  /* 0x0000001409002227 */ /* 0x002fc800078e00ff */
        /* <DEDUP_REMOVED lines=24> */
[----:B------:R-:W-:Y:S01]  /*1ed20*/  IMAD.IADD R193, R188, 0x1, R193 ;  /* 0x00000001bcc17824 */ /* 0x000fe200078e02c1 */
[----:B------:R-:W-:Y:S01]  /*1ed30*/  LEA R0, P0, R4, UR4, 0x1 ;  /* 0x0000000404007c11 */ /* 0x000fe2000f8008ff */
[----:B------:R-:W-:Y:S01]  /*1ed40*/  IMAD.IADD R3, R5, 0x1, R3 ;  /* 0x0000000105037824 */ /* 0x000fe200078e0203 */
[----:B------:R-:W-:-:S04]  /*1ed50*/  UMOV UR4, 0xffffffff ;  /* 0xffffffff00047882 */ /* 0x000fc80000000000 */
[----:B------:R-:W-:Y:S01]  /*1ed60*/  LEA.HI.X R4, R4, UR5, R3, 0x1, P0 ;  /* 0x0000000504047c11 */ /* 0x000fe200080f0c03 */
[----:B------:R-:W-:Y:S06]  /*1ed70*/  BRA.DIV UR4, `(.L_x_8453) ;  /* 0x0000009e04507947 */ /* 0x000fec000b800000 */
[----:B------:R0:W1:Y:S04]  /*1ed80*/  SHFL.IDX PT, R3, R4, RZ, 0x181f ;  /* 0x00181fff04037589 */ /* 0x00006800000e0000 */
[----:B------:R0:W2:Y:S02]  /*1ed90*/  SHFL.IDX PT, R14, R0, RZ, 0x181f ;  /* 0x00181fff000e7589 */ /* 0x0000a400000e0000 */
.L_x_8703:
[----:B------:R-:W-:Y:S01]  /*1eda0*/  IMAD R8, R8, R25, RZ ;  /* 0x0000001908087224 */ /* 0x000fe200078e02ff */
[----:B------:R-:W-:Y:S04]  /*1edb0*/  BSSY B1, `(.L_x_8454) ;  /* 0x000000c000017945 */ /* 0x000fe80003800000 */
[----:B------:R-:W-:-:S13]  /*1edc0*/  ISETP.GE.AND P0, PT, R193, R8, PT ;  /* 0x00000008c100720c */ /* 0x000fda0003f06270 */
[----:B------:R-:W-:Y:S05]  /*1edd0*/  @P0 BRA `(.L_x_8455) ;  /* 0x0000000000240947 */ /* 0x000fea0003800000 */
[----:B------:R-:W-:Y:S02]  /*1ede0*/  ULDC UR4, c[0x0][0xac8] ;  /* 0x0002b20000047ab9 */ /* 0x000fe40000000800 */
[----:B------:R-:W-:Y:S02]  /*1edf0*/  ISETP.GE.AND P2, PT, R16, UR4, PT ;  /* 0x0000000410007c0c */ /* 0x000fe4000bf46270 */
[----:B------:R-:W-:-:S11]  /*1ee00*/  ISETP.GE.AND P3, PT, R2, UR4, PT ;  /* 0x0000000402007c0c */ /* 0x000fd6000bf66270 */
[-C--:B--2---:R-:W-:Y:S02]  /*1ee10*/  @!P2 LEA R6, P0, R16, R14.reuse, 0x1 ;  /* 0x0000000e1006a211 */ /* 0x084fe400078008ff */
[----:B------:R-:W-:Y:S02]  /*1ee20*/  @!P3 LEA R14, P1, R2, R14, 0x1 ;  /* 0x0000000e020eb211 */ /* 0x000fe400078208ff */
[-C--:B-1----:R-:W-:Y:S02]  /*1ee30*/  @!P2 LEA.HI.X R7, R16, R3.reuse, R17, 0x1, P0 ;  /* 0x000000031007a211 */ /* 0x082fe400000f0c11 */
[----:B------:R-:W-:-:S03]  /*1ee40*/  @!P3 LEA.HI.X R15, R2, R3, R185, 0x1, P1 ;  /* 0x00000003020fb211 */ /* 0x000fc600008f0cb9 */
[----:B------:R4:W-:Y:S04]  /*1ee50*/  @!P2 ST.E.128 desc[UR54][R6.64], RZ ;  /* 0x000000ff0600a985 */ /* 0x0009e8000c101d36 */
[----:B------:R4:W-:Y:S02]  /*1ee60*/  @!P3 ST.E.128 desc[UR54][R14.64], RZ ;  /* 0x000000ff0e00b985 */ /* 0x0009e4000c101d36 */
.L_x_8455:
[----:B------:R-:W-:Y:S05]  /*1ee70*/  BSYNC B1 ;  /* 0x0000000000017941 */ /* 0x000fea0003800000 */
.L_x_8454:
[----:B------:R-:W-:-:S03]  /*1ee80*/  UMOV UR4, 0xffffffff ;  /* 0xffffffff00047882 */ /* 0x000fc60000000000 */
[----:B------:R-:W-:Y:S05]  /*1ee90*/  BRA.DIV UR4, `(.L_x_8456) ;  /* 0x0000009e043c7947 */ /* 0x000fea000b800000 */
[----:B-1----:R1:W0:Y:S04]  /*1eea0*/  SHFL.IDX PT, R3, R4, 0x1, 0x181f ;  /* 0x00381f0004037f89 */ /* 0x00222800000e0000 */
[----:B--2-4-:R1:W2:Y:S02]  /*1eeb0*/  SHFL.IDX PT, R14, R0, 0x1, 0x181f ;  /* 0x00381f00000e7f89 */ /* 0x0142a400000e0000 */
.L_x_8707:
[----:B------:R-:W-:Y:S01]  /*1eec0*/  VIADD R5, R193, 0x20 ;  /* 0x00000020c1057836 */ /* 0x000fe20000000000 */
        /* <DEDUP_REMOVED lines=12> */
.L_x_8458:
[----:B------:R-:W-:Y:S05]  /*1ef90*/  BSYNC B1 ;  /* 0x0000000000017941 */ /* 0x000fea0003800000 */
.L_x_8457:
[----:B------:R-:W-:-:S03]  /*1efa0*/  UMOV UR4, 0xffffffff ;  /* 0xffffffff00047882 */ /* 0x000fc60000000000 */
[----:B------:R-:W-:Y:S05]  /*1efb0*/  BRA.DIV UR4, `(.L_x_8459) ;  /* 0x0000009e043c7947 */ /* 0x000fea000b800000 */
[----:B0-----:R0:W0:Y:S04]  /*1efc0*/  SHFL.IDX PT, R3, R4, 0x2, 0x181f ;  /* 0x00581f0004037f89 */ /* 0x00102800000e0000 */
[----:B--2-4-:R2:W4:Y:S02]  /*1efd0*/  SHFL.IDX PT, R14, R0, 0x2, 0x181f ;  /* 0x00581f00000e7f89 */ /* 0x01452400000e0000 */
.L_x_8711:
        /* <DEDUP_REMOVED lines=13> */
.L_x_8461:
[----:B------:R-:W-:Y:S05]  /*1f0b0*/  BSYNC B1 ;  /* 0x0000000000017941 */ /* 0x000fea0003800000 */
.L_x_8460:
[----:B------:R-:W-:-:S03]  /*1f0c0*/  UMOV UR4, 0xffffffff ;  /* 0xffffffff00047882 */ /* 0x000fc60000000000 */
[----:B------:R-:W-:Y:S05]  /*1f0d0*/  BRA.DIV UR4, `(.L_x_8462) ;  /* 0x0000009e043c7947 */ /* 0x000fea000b800000 */
[----:B0-----:R0:W0:Y:S04]  /*1f0e0*/  SHFL.IDX PT, R3, R4, 0x3, 0x181f ;  /* 0x00781f0004037f89 */ /* 0x00102800000e0000 */
[----:B----4-:R4:W0:Y:S02]  /*1f0f0*/  SHFL.IDX PT, R14, R0, 0x3, 0x181f ;  /* 0x00781f00000e7f89 */ /* 0x01082400000e0000 */
.L_x_8715:
[----:B-12-4-:R-:W-:-:S05]  /*1f100*/  VIADD R0, R193, 0x60 ;  /* 0x00000060c1007836 */ /* 0x016fca0000000000 */
        /* <DEDUP_REMOVED lines=11> */
.L_x_8449:
[----:B------:R-:W-:Y:S05]  /*1f1c0*/  BSYNC B0 ;  /* 0x0000000000007941 */ /* 0x000fea0003800000 */
.L_x_8440:
[----:B------:R-:W-:Y:S02]  /*1f1d0*/  ULDC UR4, c[0x0][0xc3c] ;  /* 0x00030f0000047ab9 */ /* 0x000fe40000000800 */
[----:B---3--:R-:W-:-:S13]  /*1f1e0*/  ISETP.GE.AND P0, PT, R43, UR4, PT ;  /* 0x000000042b007c0c */ /* 0x008fda000bf06270 */
[----:B------:R-:W-:Y:S05]  /*1f1f0*/  @!P0 BRA `(.L_x_8463) ;  /* 0xfffffe1c00c88947 */ /* 0x000fea000383ffff */
[----:B------:R-:W-:Y:S05]  /*1f200*/  BRA `(.L_x_8181) ;  /* 0x0000007000c47947 */ /* 0x000fea0003800000 */
.L_x_8179:
        /* <DEDUP_REMOVED lines=16> */
.L_x_8464:
        /* <DEDUP_REMOVED lines=41> */
.L_x_8470:
        /* <DEDUP_REMOVED lines=12> */
.L_x_8469:
[----:B------:R-:W-:Y:S05]  /*1f660*/  BSYNC B0 ;  /* 0x0000000000007941 */ /* 0x000fea0003800000 */
.L_x_8468:
        /* <DEDUP_REMOVED lines=20> */
.L_x_8466:
        /* <DEDUP_REMOVED lines=20> */
.L_x_8471:
        /* <DEDUP_REMOVED lines=59> */
.L_x_8467:
[----:B------:R-:W-:Y:S02]  /*1fca0*/  IMAD.MOV.U32 R17, RZ, RZ, RZ ;  /* 0x000000ffff117224 */ /* 0x000fe400078e00ff */
[----:B------:R-:W-:Y:S02]  /*1fcb0*/  IMAD.U32 R16, RZ, RZ, UR6 ;  /* 0x00000006ff107e24 */ /* 0x000fe4000f8e00ff */
[----:B------:R-:W-:-:S07]  /*1fcc0*/  IMAD.MOV.U32 R18, RZ, RZ, RZ ;  /* 0x000000ffff127224 */ /* 0x000fce00078e00ff */
.L_x_8472:
[----:B------:R-:W-:-:S13]  /*1fcd0*/  ISETP.NE.AND P0, PT, R5, RZ, PT ;  /* 0x000000ff0500720c */ /* 0x000fda0003f05270 */
[----:B------:R-:W0:Y:S01]  /*1fce0*/  @!P0 S2R R3, SR_CgaCtaId ;  /* 0x0000000000038919 */ /* 0x000e220000008800 */
[----:B------:R-:W-:-:S04]  /*1fcf0*/  @!P0 MOV R2, 0x400 ;  /* 0x0000040000028802 */ /* 0x000fc80000000f00 */
[----:B0-----:R-:W-:-:S05]  /*1fd00*/  @!P0 LEA R2, R3, R2, 0x18 ;  /* 0x0000000203028211 */ /* 0x001fca00078ec0ff */
[----:B------:R0:W-:Y:S01]  /*1fd10*/  @!P0 STS.128 [R2+0x288d0], R16 ;  /* 0x0288d01002008388 */ /* 0x0001e20000000c00 */
[----:B------:R-:W-:Y:S06]  /*1fd20*/  BAR.ARV 0x5, 0x180 ;  /* 0x0146000000007b1d */ /* 0x000fec0000002000 */
.L_x_8465:
[----:B------:R2:W-:Y:S01]  /*1fd30*/  STL [R1+0x20], RZ ;  /* 0x000020ff01007387 */ /* 0x0005e20000100800 */
[----:B------:R-:W-:Y:S01]  /*1fd40*/  ULDC UR4, c[0x0][0xc3c] ;  /* 0x00030f0000047ab9 */ /* 0x000fe20000000800 */
[----:B------:R-:W-:Y:S01]  /*1fd50*/  IMAD.MOV.U32 R28, RZ, RZ, 0x1 ;  /* 0x00000001ff1c7424 */ /* 0x000fe200078e00ff */
[----:B-1----:R-:W-:Y:S01]  /*1fd60*/  ISETP.GE.AND P0, PT, R19, UR4, PT ;  /* 0x0000000413007c0c */ /* 0x002fe2000bf06270 */
[----:B------:R-:W-:-:S12]  /*1fd70*/  IMAD.MOV.U32 R24, RZ, RZ, RZ ;  /* 0x000000ffff187224 */ /* 0x000fd800078e00ff */
[----:B--2---:R-:W-:Y:S05]  /*1fd80*/  @P0 BRA `(.L_x_8473) ;  /* 0x0000006400080947 */ /* 0x004fea0003800000 */
[----:B------:R-:W1:Y:S01]  /*1fd90*/  S2UR UR5, SR_CgaCtaId ;  /* 0x00000000000579c3 */ /* 0x000e620000008800 */
[C---:B------:R-:W-:Y:S01]  /*1fda0*/  IMAD.SHL.U32 R31, R0.reuse, 0x8, RZ ;  /* 0x00000008001f7824 */ /* 0x040fe200078e00ff */
[----:B0-----:R-:W-:Y:S01]  /*1fdb0*/  LOP3.LUT R2, R0, 0x7f, RZ, 0xc0, !PT ;  /* 0x0000007f00027812 */ /* 0x001fe200078ec0ff */
[----:B------:R-:W-:Y:S01]  /*1fdc0*/  UMOV UR4, 0x400 ;  /* 0x0000040000047882 */ /* 0x000fe20000000000 */
[----:B------:R0:W-:Y:S01]  /*1fdd0*/  STL [R1+0x20], RZ ;  /* 0x000020ff01007387 */ /* 0x0001e20000100800 */
        /* <DEDUP_REMOVED lines=10> */
[----:B------:R-:W-:Y:S01]  /*1fe80*/  IMAD.MOV.U32 R28, RZ, RZ, 0x1 ;  /* 0x00000001ff1c7424 */ /* 0x000fe200078e00ff */
[----:B------:R-:W-:Y:S01]  /*1fe90*/  LOP3.LUT R0, R0, 0x70, RZ, 0xc0, !PT ;  /* 0x0000007000007812 */ /* 0x000fe200078ec0ff */
[----:B------:R-:W-:Y:S01]  /*1fea0*/  ULOP3.LUT UR38, UR36, 0x2, URZ, 0xfc, !UPT ;  /* 0x0000000224267892 */ /* 0x000fe2000f8efc3f */
[----:B------:R-:W-:Y:S01]  /*1feb0*/  MOV R24, RZ ;  /* 0x000000ff00187202 */ /* 0x000fe20000000f00 */
[----:B------:R-:W-:Y:S01]  /*1fec0*/  ULDC.64 UR40, c[0x0][0x198] ;  /* 0x0000660000287ab9 */ /* 0x000fe20000000a00 */
[----:B------:R-:W-:Y:S01]  /*1fed0*/  LOP3.LUT R2, R2, R0, RZ, 0xfc, !PT ;  /* 0x0000000002027212 */ /* 0x000fe200078efcff */
[----:B------:R-:W-:Y:S01]  /*1fee0*/  ULDC UR37, c[0x0][0xc] ;  /* 0x0000030000257ab9 */ /* 0x000fe20000000800 */
[----:B------:R-:W-:Y:S01]  /*1fef0*/  LOP3.LUT R30, R31, 0x40, RZ, 0xfc, !PT ;  /* 0x000000401f1e7812 */ /* 0x000fe200078efcff */
[----:B-1----:R-:W-:-:S06]  /*1ff00*/  ULEA UR4, UR5, UR4, 0x18 ;  /* 0x0000000405047291 */ /* 0x002fcc000f8ec03f */
[----:B------:R-:W-:-:S04]  /*1ff10*/  IMAD.U32 R22, RZ, RZ, UR4 ;  /* 0x00000004ff167e24 */ /* 0x000fc8000f8e00ff */
[----:B------:R-:W-:-:S05]  /*1ff20*/  IMAD R0, R36, 0x2, R22 ;  /* 0x0000000224007824 */ /* 0x000fca00078e0216 */
[----:B------:R0:W-:Y:S02]  /*1ff30*/  STL [R1+0xc], R0 ;  /* 0x00000c0001007387 */ /* 0x0001e40000100800 */
.L_x_8588:
[----:B------:R-:W-:Y:S05]  /*1ff40*/  YIELD ;  /* 0x0000000000007946 */ /* 0x000fea0003800000 */
[----:B------:R-:W-:Y:S01]  /*1ff50*/  ULDC.64 UR4, c[0x0][0xa28] ;  /* 0x00028a0000047ab9 */ /* 0x000fe20000000a00 */
[----:B------:R-:W-:Y:S01]  /*1ff60*/  IMAD.MOV.U32 R11, RZ, RZ, RZ ;  /* 0x000000ffff0b7224 */ /* 0x000fe200078e00ff */
[----:B------:R-:W-:Y:S01]  /*1ff70*/  ISETP.NE.U32.AND P0, PT, RZ, UR4, PT ;  /* 0x00000004ff007c0c */ /* 0x000fe2000bf05070 */
[----:B-1----:R-:W1:Y:S01]  /*1ff80*/  LDC.64 R4, c[0x0][0xa00] ;  /* 0x00028000ff047b82 */ /* 0x002e620000000a00 */
[----:B------:R-:W-:Y:S01]  /*1ff90*/  IMAD.MOV.U32 R8, RZ, RZ, RZ ;  /* 0x000000ffff087224 */ /* 0x000fe200078e00ff */
[----:B------:R-:W-:Y:S01]  /*1ffa0*/  ULDC.64 UR6, c[0x0][0xa10] ;  /* 0x0002840000067ab9 */ /* 0x000fe20000000a00 */
[----:B------:R-:W-:Y:S01]  /*1ffb0*/  ISETP.NE.AND.EX P0, PT, RZ, UR5, PT, P0 ;  /* 0x00000005ff007c0c */ /* 0x000fe2000bf05300 */
[----:B------:R-:W-:-:S12]  /*1ffc0*/  ULDC.64 UR4, c[0x0][0xa18] ;  /* 0x0002860000047ab9 */ /* 0x000fd80000000a00 */
[----:B------:R-:W2:Y:S02]  /*1ffd0*/  @P0 LDC.64 R2, c[0x0][0xa28] ;  /* 0x00028a00ff020b82 */ /* 0x000ea40000000a00 */
[----:B--2---:R-:W-:-:S05]  /*1ffe0*/  @P0 IMAD.WIDE R2, R19, 0x4, R2 ;  /* 0x0000000413020825 */ /* 0x004fca00078e0202 */
[----:B---3--:R2:W3:Y:S01]  /*1fff0*/  @P0 LDG.E R11, desc[UR54][R2.64] ;  /* 0x00000036020b0981 */ /* 0x0084e2000c1e1900 */
[----:B------:R-:W-:Y:S01]  /*20000*/  ISETP.NE.U32.AND P0, PT, RZ, UR4, PT ;  /* 0x00000004ff007c0c */ /* 0x000fe2000bf05070 */
[----:B-1----:R-:W-:Y:S01]  /*20010*/  IMAD.WIDE R4, R19, 0x4, R4 ;  /* 0x0000000413047825 */ /* 0x002fe200078e0204 */
[----:B------:R-:W-:Y:S02]  /*20020*/  ISETP.NE.U32.AND P1, PT, RZ, UR6, PT ;  /* 0x00000006ff007c0c */ /* 0x000fe4000bf25070 */
[----:B------:R-:W-:Y:S01]  /*20030*/  ISETP.NE.AND.EX P2, PT, RZ, UR5, PT, P0 ;  /* 0x00000005ff007c0c */ /* 0x000fe2000bf45300 */
[----:B------:R-:W-:Y:S01]  /*20040*/  ULDC.64 UR4, c[0x0][0xa00] ;  /* 0x0002800000047ab9 */ /* 0x000fe20000000a00 */
[----:B------:R-:W-:Y:S01]  /*20050*/  ISETP.NE.AND.EX P1, PT, RZ, UR7, PT, P1 ;  /* 0x00000007ff007c0c */ /* 0x000fe2000bf25310 */
[----:B0-----:R-:W-:Y:S01]  /*20060*/  IMAD.MOV.U32 R0, RZ, RZ, RZ ;  /* 0x000000ffff007224 */ /* 0x001fe200078e00ff */
[----:B------:R-:W-:Y:S01]  /*20070*/  ISETP.NE.U32.AND P0, PT, RZ, UR4, PT ;  /* 0x00000004ff007c0c */ /* 0x000fe2000bf05070 */
[----:B--2---:R-:W0:Y:S03]  /*20080*/  LDC.64 R2, c[0x0][0xa10] ;  /* 0x00028400ff027b82 */ /* 0x004e260000000a00 */
[----:B------:R-:W-:-:S05]  /*20090*/  ISETP.NE.AND.EX P0, PT, RZ, UR5, PT, P0 ;  /* 0x00000005ff007c0c */ /* 0x000fca000bf05300 */
[----:B------:R-:W1:Y:S08]  /*200a0*/  @P2 LDC.64 R6, c[0x0][0xa18] ;  /* 0x00028600ff062b82 */ /* 0x000e700000000a00 */
[----:B------:R-:W2:Y:S01]  /*200b0*/  @P0 LDG.E R8, desc[UR54][R4.64] ;  /* 0x0000003604080981 */ /* 0x000ea2000c1e1900 */
        /* <DEDUP_REMOVED lines=16> */
[----:B---3--:R0:W-:Y:S04]  /*201c0*/  STL [R1+0x4], R11 ;  /* 0x0000040b01007387 */ /* 0x0081e80000100800 */
[----:B--2---:R0:W-:Y:S01]  /*201d0*/  STL [R1+0x10], R8 ;  /* 0x0000100801007387 */ /* 0x0041e20000100800 */
[----:B------:R-:W-:Y:S05]  /*201e0*/  @P2 BRA `(.L_x_8474) ;  /* 0x0000000000102947 */ /* 0x000fea0003800000 */
[----:B------:R-:W-:Y:S05]  /*201f0*/  @!P0 BRA `(.L_x_8474) ;  /* 0x00000000000c8947 */ /* 0x000fea0003800000 */
[----:B0-----:R-:W2:Y:S04]  /*20200*/  LDG.E R8, desc[UR54][R4.64] ;  /* 0x0000003604087981 */ /* 0x001ea8000c1e1900 */
[----:B-----5:R-:W2:Y:S02]  /*20210*/  LDG.E R33, desc[UR54][R4.64+0x4] ;  /* 0x0000043604217981 */ /* 0x020ea4000c1e1900 */
[----:B--2---:R-:W-:-:S07]  /*20220*/  IMAD.IADD R33, R33, 0x1, -R8 ;  /* 0x0000000121217824 */ /* 0x004fce00078e0a08 */
.L_x_8474:
        /* <DEDUP_REMOVED lines=8> */
.L_x_8475:
        /* <DEDUP_REMOVED lines=9> */
.L_x_8476:
[----:B-1----:R-:W2:Y:S01]  /*20340*/  @P1 LDG.E R5, desc[UR54][R2.64] ;  /* 0x0000003602051981 */ /* 0x002ea2000c1e1900 */
[----:B------:R-:W1:Y:S03]  /*20350*/  LDC R7, c[0x0][0x448] ;  /* 0x00011200ff077b82 */ /* 0x000e660000000800 */
[----:B------:R3:W2:Y:S01]  /*20360*/  @P1 LDG.E R4, desc[UR54][R2.64+0x4] ;  /* 0x0000043602041981 */ /* 0x0006a2000c1e1900 */
[----:B------:R-:W-:Y:S02]  /*20370*/  IMAD.SHL.U32 R27, R17, 0x80, RZ ;  /* 0x00000080111b7824 */ /* 0x000fe400078e00ff */
[----:B-----5:R-:W-:Y:S02]  /*20380*/  IMAD.IADD R10, R10, 0x1, -R11 ;  /* 0x000000010a0a7824 */ /* 0x020fe400078e0a0b */
[----:B---3--:R-:W3:Y:S01]  /*20390*/  LDC.64 R2, c[0x0][0x9e0] ;  /* 0x00027800ff027b82 */ /* 0x008ee20000000a00 */
[----:B-1----:R-:W-:Y:S01]  /*203a0*/  ISETP.NE.AND P2, PT, R7, 0x1, PT ;  /* 0x000000010700780c */ /* 0x002fe20003f45270 */
[----:B------:R-:W-:-:S12]  /*203b0*/  VIADD R7, R27, 0x7f ;  /* 0x0000007f1b077836 */ /* 0x000fd80000000000 */
[----:B0-----:R-:W0:Y:S01]  /*203c0*/  @P2 LDC R8, c[0x0][0x44c] ;  /* 0x00011300ff082b82 */ /* 0x001e220000000800 */
[----:B---3--:R-:W-:-:S07]  /*203d0*/  ISETP.GE.AND P3, PT, R3, 0x1, PT ;  /* 0x000000010300780c */ /* 0x008fce0003f66270 */
[----:B------:R-:W1:Y:S01]  /*203e0*/  @P2 LDC R9, c[0x0][0x450] ;  /* 0x00011400ff092b82 */ /* 0x000e620000000800 */
[----:B--2---:R-:W-:Y:S02]  /*203f0*/  @P1 IMAD.IADD R6, R4, 0x1, -R5 ;  /* 0x0000000104061824 */ /* 0x004fe400078e0a05 */
[----:B0-----:R-:W-:-:S04]  /*20400*/  @P2 IMAD.HI.U32 R4, R7, R8, RZ ;  /* 0x0000000807042227 */ /* 0x001fc800078e00ff */
[----:B------:R-:W-:Y:S01]  /*20410*/  IMAD.IADD R37, R10, 0x1, R6 ;  /* 0x000000010a257824 */ /* 0x000fe200078e0206 */
[----:B-1----:R-:W-:-:S03]  /*20420*/  @P2 SHF.R.U32.HI R7, RZ, R9, R4 ;  /* 0x00000009ff072219 */ /* 0x002fc60000011604 */
[C---:B------:R-:W-:Y:S01]  /*20430*/  VIADD R4, R37.reuse, 0x7f ;  /* 0x0000007f25047836 */ /* 0x040fe20000000000 */
[----:B------:R-:W-:-:S04]  /*20440*/  IADD3 R8, R37, 0x1, -R33 ;  /* 0x0000000125087810 */ /* 0x000fc80007ffe821 */
[----:B------:R-:W-:Y:S01]  /*20450*/  SHF.R.S32.HI R5, RZ, 0x1f, R4 ;  /* 0x0000001fff057819 */ /* 0x000fe20000011404 */
[----:B------:R-:W-:-:S03]  /*20460*/  IMAD.IADD R7, R8, 0x1, R7 ;  /* 0x0000000108077824 */ /* 0x000fc600078e0207 */
        /* <DEDUP_REMOVED lines=15> */
.L_x_8479:
[----:B------:R-:W-:-:S13]  /*20560*/  ISETP.NE.AND P0, PT, R3, 0x1, PT ;  /* 0x000000010300780c */ /* 0x000fda0003f05270 */
[----:B------:R-:W0:Y:S02]  /*20570*/  @P0 LDC.64 R4, c[0x0][0x9e8] ;  /* 0x00027a00ff040b82 */ /* 0x000e240000000a00 */
[----:B0-----:R-:W-:-:S05]  /*20580*/  @P0 IMAD.HI.U32 R4, R11, R4, RZ ;  /* 0x000000040b040227 */ /* 0x001fca00078e00ff */
[----:B------:R-:W-:-:S07]  /*20590*/  @P0 SHF.R.U32.HI R11, RZ, R5, R4 ;  /* 0x00000005ff0b0219 */ /* 0x000fce0000011604 */
.L_x_8480:
[----:B------:R-:W-:Y:S05]  /*205a0*/  BSYNC B0 ;  /* 0x0000000000007941 */ /* 0x000fea0003800000 */
.L_x_8478:
[----:B------:R-:W-:-:S05]  /*205b0*/  IMAD R11, R11, R3, R3 ;  /* 0x000000030b0b7224 */ /* 0x000fca00078e0203 */
[----:B------:R-:W-:-:S07]  /*205c0*/  VIMNMX R2, R2, R11, PT ;  /* 0x0000000b02027248 */ /* 0x000fce0003fe0100 */
.L_x_8477:
        /* <DEDUP_REMOVED lines=20> */
.L_x_8483:
[----:B------:R-:W-:-:S13]  /*20710*/  ISETP.NE.AND P0, PT, R3, 0x1, PT ;  /* 0x000000010300780c */ /* 0x000fda0003f05270 */
[----:B------:R-:W0:Y:S02]  /*20720*/  @P0 LDC.64 R4, c[0x0][0x9e8] ;  /* 0x00027a00ff040b82 */ /* 0x000e240000000a00 */
[----:B0-----:R-:W-:-:S05]  /*20730*/  @P0 IMAD.HI.U32 R4, R12, R4, RZ ;  /* 0x000000040c040227 */ /* 0x001fca00078e00ff */
[----:B------:R-:W-:-:S07]  /*20740*/  @P0 SHF.R.U32.HI R12, RZ, R5, R4 ;  /* 0x00000005ff0c0219 */ /* 0x000fce0000011604 */
.L_x_8484:
[----:B------:R-:W-:Y:S05]  /*20750*/  BSYNC B0 ;  /* 0x0000000000007941 */ /* 0x000fea0003800000 */
.L_x_8482:
[----:B------:R-:W-:-:S05]  /*20760*/  IMAD R12, R12, R3, RZ ;  /* 0x000000030c0c7224 */ /* 0x000fca00078e02ff */
[----:B------:R-:W-:-:S07]  /*20770*/  VIMNMX R11, R11, R12, !PT ;  /* 0x0000000c0b0b7248 */ /* 0x000fce0007fe0100 */
.L_x_8481:
[----:B------:R-:W-:Y:S01]  /*20780*/  VIADD R2, R2, 0x7f ;  /* 0x0000007f02027836 */ /* 0x000fe20000000000 */
[----:B------:R-:W-:Y:S04]  /*20790*/  BSSY B0, `(.L_x_8485) ;  /* 0x000011b000007945 */ /* 0x000fe80003800000 */
[----:B------:R-:W-:-:S04]  /*207a0*/  SHF.R.S32.HI R3, RZ, 0x1f, R2 ;  /* 0x0000001fff037819 */ /* 0x000fc80000011402 */
[----:B------:R-:W-:Y:S02]  /*207b0*/  LEA.HI R3, R3, R2, RZ, 0x7 ;  /* 0x0000000203037211 */ /* 0x000fe400078f38ff */
[----:B------:R-:W-:-:S04]  /*207c0*/  SHF.R.S32.HI R2, RZ, 0x1f, R11 ;  /* 0x0000001fff027819 */ /* 0x000fc8000001140b */
[----:B------:R-:W-:Y:S02]  /*207d0*/  LEA.HI R11, R2, R11, RZ, 0x7 ;  /* 0x0000000b020b7211 */ /* 0x000fe400078f38ff */
[----:B------:R-:W-:Y:S02]  /*207e0*/  SHF.R.S32.HI R2, RZ, 0x7, R3 ;  /* 0x00000007ff027819 */ /* 0x000fe40000011403 */
[----:B------:R-:W-:Y:S02]  /*207f0*/  SHF.R.S32.HI R11, RZ, 0x7, R11 ;  /* 0x00000007ff0b7819 */ /* 0x000fe4000001140b */
[----:B------:R-:W-:Y:S02]  /*20800*/  VIMNMX R3, R9, R2, PT ;  /* 0x0000000209037248 */ /* 0x000fe40003fe0100 */
[----:B------:R-:W-:-:S03]  /*20810*/  VIMNMX R11, RZ, R11, !PT ;  /* 0x0000000bff0b7248 */ /* 0x000fc60007fe0100 */
[--C-:B------:R-:W-:Y:S02]  /*20820*/  IMAD R3, R3, 0x80, -R10.reuse ;  /* 0x0000008003037824 */ /* 0x100fe400078e0a0a */
[----:B------:R-:W-:-:S03]  /*20830*/  IMAD R11, R11, 0x80, -R10 ;  /* 0x000000800b0b7824 */ /* 0x000fc600078e0a0a */
[----:B------:R-:W-:Y:S02]  /*20840*/  VIMNMX R2, R3, R6, PT ;  /* 0x0000000603027248 */ /* 0x000fe40003fe0100 */
[----:B------:R-:W-:-:S04]  /*20850*/  VIMNMX R11, RZ, R11, !PT ;  /* 0x0000000bff0b7248 */ /* 0x000fc80007fe0100 */
        /* <DEDUP_REMOVED lines=17> */
.L_x_8718:
[----:B-1----:R-:W-:Y:S02]  /*20970*/  ISETP.NE.AND P0, PT, R14, RZ, PT ;  /* 0x000000ff0e00720c */ /* 0x002fe40003f05270 */
[----:B------:R-:W-:-:S11]  /*20980*/  PLOP3.LUT P6, PT, PT, PT, PT, 0x8, 0x0 ;  /* 0x000000000000781c */ /* 0x000fd60003fce170 */
[----:B------:R-:W-:Y:S05]  /*20990*/  @P0 BRA `(.L_x_8488) ;  /* 0x00000000000c0947 */ /* 0x000fea0003800000 */
[----:B------:R-:W-:-:S03]  /*209a0*/  UMOV UR4, 0xffffffff ;  /* 0xffffffff00047882 */ /* 0x000fc60000000000 */
[----:B------:R-:W-:Y:S05]  /*209b0*/  BRA.DIV UR4, `(.L_x_8489) ;  /* 0x0000008604807947 */ /* 0x000fea000b800000 */
[----:B------:R-:W-:-:S13]  /*209c0*/  ELECT P6, URZ, PT ;  /* 0x00000000003f782f */ /* 0x000fda00038c0000 */
.L_x_8488:
        /* <DEDUP_REMOVED lines=9> */
.L_x_8721:
[----:B------:R-:W-:Y:S05]  /*20a60*/  BSYNC B1 ;  /* 0x0000000000017941 */ /* 0x000fea0003800000 */
.L_x_8490:
        /* <DEDUP_REMOVED lines=10> */
.L_x_8722:
[----:B------:R-:W-:Y:S05]  /*20b10*/  BSYNC B2 ;  /* 0x0000000000027941 */ /* 0x000fea0003800000 */
.L_x_8494:
        /* <DEDUP_REMOVED lines=9> */
.L_x_8497:
[----:B------:R-:W-:Y:S05]  /*20bb0*/  BSYNC B2 ;  /* 0x0000000000027941 */ /* 0x000fea0003800000 */
.L_x_8496:
        /* <DEDUP_REMOVED lines=8> */
[----:B------:R-:W-:Y:S01]  /*20c40*/  IMAD.SHL.U32 R12, R26, 0x4000, RZ ;  /* 0x000040001a0c7824 */ /* 0x000fe200078e00ff */
[----:B------:R-:W-:Y:S01]  /*20c50*/  UMOV UR6, 0x0 ;  /* 0x0000000000067882 */ /* 0x000fe20000000000 */
[----:B------:R-:W-:Y:S01]  /*20c60*/  VIADD R2, R11, 0x28890 ;  /* 0x000288900b027836 */ /* 0x000fe20000000000 */
[----:B------:R-:W-:Y:S01]  /*20c70*/  UMOV UR7, 0x12f00000 ;  /* 0x12f0000000077882 */ /* 0x000fe20000000000 */
[----:B------:R-:W-:-:S08]  /*20c80*/  VIADD R13, R3, 0x18400 ;  /* 0x00018400030d7836 */ /* 0x000fd00000000000 */
.L_x_8498:
        /* <DEDUP_REMOVED lines=16> */
.L_x_8499:
        /* <DEDUP_REMOVED lines=13> */
.L_x_8723:
[----:B------:R-:W-:Y:S05]  /*20e60*/  BSYNC B2 ;  /* 0x0000000000027941 */ /* 0x000fea0003800000 */
.L_x_8500:
        /* <DEDUP_REMOVED lines=11> */
.L_x_8503:
[----:B------:R-:W-:Y:S05]  /*20f20*/  BSYNC B2 ;  /* 0x0000000000027941 */ /* 0x000fea0003800000 */
.L_x_8502:
[----:B------:R-:W-:Y:S01]  /*20f30*/  R2UR UR10, R15 ;  /* 0x000000000f0a72ca */ /* 0x000fe200000e0000 */
[----:B------:R-:W-:Y:S01]  /*20f40*/  IMAD R12, R12, 0x2, R22 ;  /* 0x000000020c0c7824 */ /* 0x000fe200078e0216 */
[----:B------:R-:W-:Y:S01]  /*20f50*/  R2UR UR6, R2 ;  /* 0x00000000020672ca */ /* 0x000fe200000e0000 */
[----:B------:R-:W-:Y:S01]  /*20f60*/  UIADD3 UR4, UP0, UR40, 0x670, URZ ;  /* 0x0000067028047890 */ /* 0x000fe2000ff1e03f */
[----:B------:R-:W-:Y:S01]  /*20f70*/  R2UR UR7, R3 ;  /* 0x00000000030772ca */ /* 0x000fe200000e0000 */
[----:B01----:R-:W-:Y:S01]  /*20f80*/  VIADD R11, R11, 0x288b0 ;  /* 0x000288b00b0b7836 */ /* 0x003fe20000000000 */
[----:B------:R-:W-:Y:S01]  /*20f90*/  PLOP3.LUT P0, PT, PT, PT, PT, 0x80, 0x0 ;  /* 0x000000000000781c */ /* 0x000fe20003f0f070 */
[----:B------:R-:W-:Y:S01]  /*20fa0*/  VIADD R14, R12, 0x400 ;  /* 0x000004000c0e7836 */ /* 0x000fe20000000000 */
[----:B------:R-:W-:-:S12]  /*20fb0*/  UIADD3.X UR5, URZ, UR41, URZ, UP0, !UPT ;  /* 0x000000293f057290 */ /* 0x000fd800087fe43f */
.L_x_8504:
        /* <DEDUP_REMOVED lines=15> */
.L_x_8505:
        /* <DEDUP_REMOVED lines=10> */
.L_x_8493:
[----:B------:R-:W-:Y:S05]  /*21150*/  BSYNC B1 ;  /* 0x0000000000017941 */ /* 0x000fea0003800000 */
.L_x_8492:
        /* <DEDUP_REMOVED lines=9> */
.L_x_8520:
[----:B------:R-:W-:Y:S05]  /*211f0*/  YIELD ;  /* 0x0000000000007946 */ /* 0x000fea0003800000 */
[----:B------:R-:W-:Y:S04]  /*21200*/  BSSY B1, `(.L_x_8506) ;  /* 0x000006b000017945 */ /* 0x000fe80003800000 */
[----:B------:R-:W-:Y:S05]  /*21210*/  @!P6 BRA `(.L_x_8507) ;  /* 0x0000000400a4e947 */ /* 0x000fea0003800000 */
[----:B------:R-:W-:Y:S01]  /*21220*/  IMAD R12, R26, 0x8, R22 ;  /* 0x000000081a0c7824 */ /* 0x000fe200078e0216 */
[----:B------:R-:W-:Y:S01]  /*21230*/  SHF.L.U32 R2, R29, 0x1f, RZ ;  /* 0x0000001f1d027819 */ /* 0x000fe200000006ff */
[----:B0-----:R-:W0:Y:S01]  /*21240*/  S2R R3, SR_TID.X ;  /* 0x0000000000037919 */ /* 0x001e220000002100 */
[----:B------:R-:W-:Y:S02]  /*21250*/  BSSY B2, `(.L_x_8508) ;  /* 0x0000005000027945 */ /* 0x000fe40003800000 */
[----:B------:R-:W1:Y:S01]  /*21260*/  SYNCS.PHASECHK.TRANS64.TRYWAIT P1, [R12+URZ+0x288a0], R2 ;  /* 0x0288a0020c0075a7 */ /* 0x000e62000802017f */
[----:B0-----:R-:W-:-:S04]  /*21270*/  LOP3.LUT R3, R3, 0x7f, RZ, 0xc0, !PT ;  /* 0x0000007f03037812 */ /* 0x001fc800078ec0ff */
[----:B------:R-:W-:Y:S01]  /*21280*/  ISETP.NE.AND P2, PT, R3, RZ, PT ;  /* 0x000000ff0300720c */ /* 0x000fe20003f45270 */
[----:B-1----:R-:W-:-:S12]  /*21290*/  @!P1 BRA `(.L_x_8509) ;  /* 0x0000007c00a49947 */ /* 0x002fd80003800000 */
.L_x_8724:
[----:B------:R-:W-:Y:S05]  /*212a0*/  BSYNC B2 ;  /* 0x0000000000027941 */ /* 0x000fea0003800000 */
.L_x_8508:
        /* <DEDUP_REMOVED lines=9> */
.L_x_8511:
[----:B------:R-:W-:Y:S05]  /*21340*/  BSYNC B2 ;  /* 0x0000000000027941 */ /* 0x000fea0003800000 */
.L_x_8510:
        /* <DEDUP_REMOVED lines=11> */
.L_x_8512:
        /* <DEDUP_REMOVED lines=16> */
.L_x_8513:
        /* <DEDUP_REMOVED lines=13> */
.L_x_8725:
[----:B------:R-:W-:Y:S05]  /*215d0*/  BSYNC B2 ;  /* 0x0000000000027941 */ /* 0x000fea0003800000 */
.L_x_8514:
[----:B------:R-:W-:Y:S01]  /*215e0*/  BSSY B2, `(.L_x_8516) ;  /* 0x000000b000027945 */ /* 0x000fe20003800000 */
[----:B01----:R-:W-:Y:S02]  /*215f0*/  IMAD.MOV.U32 R2, RZ, RZ, 0x0 ;  /* 0x00000000ff027424 */ /* 0x003fe400078e00ff */
[----:B------:R-:W-:Y:S01]  /*21600*/  IMAD.MOV.U32 R3, RZ, RZ, 0x12f00000 ;  /* 0x12f00000ff037424 */ /* 0x000fe200078e00ff */
[----:B------:R-:W-:Y:S06]  /*21610*/  @P2 BRA `(.L_x_8517) ;  /* 0x00000000001c2947 */ /* 0x000fec0003800000 */
[----:B------:R-:W0:Y:S01]  /*21620*/  S2R R17, SR_TID.X ;  /* 0x0000000000117919 */ /* 0x000e220000002100 */
[----:B------:R-:W-:-:S04]  /*21630*/  IMAD.MOV.U32 R15, RZ, RZ, 0x8000 ;  /* 0x00008000ff0f7424 */ /* 0x000fc800078e00ff */
[----:B------:R1:W-:Y:S01]  /*21640*/  SYNCS.ARRIVE.TRANS64 RZ, [R12+URZ+0x288b0], R15 ;  /* 0x0288b00f0cff79a7 */ /* 0x0003e2000800003f */
[----:B0-----:R-:W-:-:S04]  /*21650*/  LOP3.LUT R17, R17, 0x1f, RZ, 0xc0, !PT ;  /* 0x0000001f11117812 */ /* 0x001fc800078ec0ff */
[----:B------:R-:W-:-:S13]  /*21660*/  ISETP.NE.AND P1, PT, R17, RZ, PT ;  /* 0x000000ff1100720c */ /* 0x000fda0003f25270 */
[----:B-1----:R-:W-:Y:S05]  /*21670*/  @!P1 BRA `(.L_x_8517) ;  /* 0x0000000000049947 */ /* 0x002fea0003800000 */
[----:B------:R-:W-:Y:S01]  /*21680*/  BPT.TRAP 0x1 ;  /* 0x000000040000795c */ /* 0x000fe20000300000 */
.L_x_8517:
[----:B------:R-:W-:Y:S05]  /*21690*/  BSYNC B2 ;  /* 0x0000000000027941 */ /* 0x000fea0003800000 */
.L_x_8516:
        /* <DEDUP_REMOVED lines=8> */
.L_x_8518:
        /* <DEDUP_REMOVED lines=15> */
.L_x_8519:
        /* <DEDUP_REMOVED lines=10> */
.L_x_8507:
[----:B------:R-:W-:Y:S05]  /*218b0*/  BSYNC B1 ;  /* 0x0000000000017941 */ /* 0x000fea0003800000 */
.L_x_8506:
        /* <DEDUP_REMOVED lines=8> */
.L_x_8486:
[----:B------:R-:W-:Y:S05]  /*21940*/  BSYNC B0 ;  /* 0x0000000000007941 */ /* 0x000fea0003800000 */
.L_x_8485:
[----:B------:R-:W1:Y:S01]  /*21950*/  LDC R0, c[0x0][0x448] ;  /* 0x00011200ff007b82 */ /* 0x000e620000000800 */
[----:B------:R-:W-:Y:S01]  /*21960*/  VIADD R5, R27, 0x7f ;  /* 0x0000007f1b057836 */ /* 0x000fe20000000000 */
[----:B------:R-:W-:Y:S06]  /*21970*/  @!P0 WARPSYNC.ALL ;  /* 0x0000000000008948 */ /* 0x000fec0003800000 */
[----:B0-----:R-:W0:Y:S08]  /*21980*/  LDC.64 R2, c[0x0][0x9e0] ;  /* 0x00027800ff027b82 */ /* 0x001e300000000a00 */
[----:B------:R-:W-:Y:S01]  /*21990*/  @!P0 BAR.SYNC.DEFER_BLOCKING 0xc, 0x180 ;  /* 0x0306000000008b1d */ /* 0x000fe20000010000 */
[----:B-1----:R-:W-:-:S02]  /*219a0*/  ISETP.NE.AND P1, PT, R0, 0x1, PT ;  /* 0x000000010000780c */ /* 0x002fc40003f25270 */
[----:B0-----:R-:W-:-:S11]  /*219b0*/  ISETP.GE.AND P2, PT, R3, 0x1, PT ;  /* 0x000000010300780c */ /* 0x001fd60003f46270 */
[----:B------:R-:W0:Y:S08]  /*219c0*/  @P1 LDC R0, c[0x0][0x44c] ;  /* 0x00011300ff001b82 */ /* 0x000e300000000800 */
[----:B------:R-:W1:Y:S01]  /*219d0*/  @P1 LDC R11, c[0x0][0x450] ;  /* 0x00011400ff0b1b82 */ /* 0x000e620000000800 */
[----:B0-----:R-:W-:-:S05]  /*219e0*/  @P1 IMAD.HI.U32 R0, R5, R0, RZ ;  /* 0x0000000005001227 */ /* 0x001fca00078e00ff */
[----:B-1----:R-:W-:-:S05]  /*219f0*/  @P1 SHF.R.U32.HI R5, RZ, R11, R0 ;  /* 0x0000000bff051219 */ /* 0x002fca0000011600 */
        /* <DEDUP_REMOVED lines=14> */
.L_x_8523:
[----:B------:R-:W-:-:S13]  /*21ae0*/  ISETP.NE.AND P0, PT, R3, 0x1, PT ;  /* 0x000000010300780c */ /* 0x000fda0003f05270 */
[----:B------:R-:W0:Y:S02]  /*21af0*/  @P0 LDC.64 R4, c[0x0][0x9e8] ;  /* 0x00027a00ff040b82 */ /* 0x000e240000000a00 */
[----:B0-----:R-:W-:-:S05]  /*21b00*/  @P0 IMAD.HI.U32 R4, R0, R4, RZ ;  /* 0x0000000400040227 */ /* 0x001fca00078e00ff */
[----:B------:R-:W-:-:S07]  /*21b10*/  @P0 SHF.R.U32.HI R0, RZ, R5, R4 ;  /* 0x00000005ff000219 */ /* 0x000fce0000011604 */
.L_x_8524:
[----:B------:R-:W-:Y:S05]  /*21b20*/  BSYNC B0 ;  /* 0x0000000000007941 */ /* 0x000fea0003800000 */
.L_x_8522:
[----:B------:R-:W-:-:S05]  /*21b30*/  IMAD R5, R0, R3, R3 ;  /* 0x0000000300057224 */ /* 0x000fca00078e0203 */
[----:B------:R-:W-:-:S07]  /*21b40*/  VIMNMX R2, R2, R5, PT ;  /* 0x0000000502027248 */ /* 0x000fce0003fe0100 */
.L_x_8521:
[----:B------:R-:W0:Y:S01]  /*21b50*/  @P1 LDC R0, c[0x0][0x44c] ;  /* 0x00011300ff001b82 */ /* 0x000e220000000800 */
[----:B------:R-:W-:Y:S01]  /*21b60*/  VIADD R2, R2, 0x7f ;  /* 0x0000007f02027836 */ /* 0x000fe20000000000 */
[----:B------:R-:W-:-:S04]  /*21b70*/  ULDC UR4, c[0x0][0x9dc] ;  /* 0x0002770000047ab9 */ /* 0x000fc80000000800 */
[----:B------:R-:W-:Y:S02]  /*21b80*/  SHF.R.S32.HI R5, RZ, 0x1f, R2 ;  /* 0x0000001fff057819 */ /* 0x000fe40000011402 */
[----:B------:R-:W1:Y:S02]  /*21b90*/  @P1 LDC R11, c[0x0][0x450] ;  /* 0x00011400ff0b1b82 */ /* 0x000e640000000800 */
[----:B------:R-:W-:Y:S01]  /*21ba0*/  LEA.HI R5, R5, R2, RZ, 0x7 ;  /* 0x0000000205057211 */ /* 0x000fe200078f38ff */
[----:B------:R-:W-:Y:S02]  /*21bb0*/  IMAD.MOV.U32 R2, RZ, RZ, R27 ;  /* 0x000000ffff027224 */ /* 0x000fe400078e001b */
[----:B0-----:R-:W-:-:S05]  /*21bc0*/  @P1 IMAD.HI.U32 R0, R27, R0, RZ ;  /* 0x000000001b001227 */ /* 0x001fca00078e00ff */
[----:B-1----:R-:W-:Y:S02]  /*21bd0*/  @P1 SHF.R.U32.HI R2, RZ, R11, R0 ;  /* 0x0000000bff021219 */ /* 0x002fe40000011600 */
[----:B------:R-:W-:-:S03]  /*21be0*/  SHF.R.S32.HI R0, RZ, 0x7, R5 ;  /* 0x00000007ff007819 */ /* 0x000fc60000011405 */
[----:B------:R-:W-:Y:S01]  /*21bf0*/  IMAD.IADD R7, R7, 0x1, R2 ;  /* 0x0000000107077824 */ /* 0x000fe200078e0202 */
        /* <DEDUP_REMOVED lines=14> */
.L_x_8527:
[----:B------:R-:W-:-:S13]  /*21ce0*/  ISETP.NE.AND P0, PT, R3, 0x1, PT ;  /* 0x000000010300780c */ /* 0x000fda0003f05270 */
[----:B------:R-:W1:Y:S02]  /*21cf0*/  @P0 LDC.64 R4, c[0x0][0x9e8] ;  /* 0x00027a00ff040b82 */ /* 0x000e640000000a00 */
[----:B-1----:R-:W-:-:S05]  /*21d00*/  @P0 IMAD.HI.U32 R4, R7, R4, RZ ;  /* 0x0000000407040227 */ /* 0x002fca00078e00ff */
[----:B------:R-:W-:-:S07]  /*21d10*/  @P0 SHF.R.U32.HI R7, RZ, R5, R4 ;  /* 0x00000005ff070219 */ /* 0x000fce0000011604 */
.L_x_8528:
[----:B------:R-:W-:Y:S05]  /*21d20*/  BSYNC B0 ;  /* 0x0000000000007941 */ /* 0x000fea0003800000 */
.L_x_8526:
[----:B------:R-:W-:-:S05]  /*21d30*/  IMAD R3, R7, R3, RZ ;  /* 0x0000000307037224 */ /* 0x000fca00078e02ff */
[----:B------:R-:W-:-:S07]  /*21d40*/  VIMNMX R0, R0, R3, !PT ;  /* 0x0000000300007248 */ /* 0x000fce0007fe0100 */
.L_x_8525:
[----:B------:R-:W-:Y:S01]  /*21d50*/  SHF.R.S32.HI R3, RZ, 0x1f, R0 ;  /* 0x0000001fff037819 */ /* 0x000fe20000011400 */
[----:B------:R-:W-:Y:S03]  /*21d60*/  BSSY B7, `(.L_x_8529) ;  /* 0x0000382000077945 */ /* 0x000fe60003800000 */
[----:B------:R-:W-:-:S04]  /*21d70*/  LEA.HI R3, R3, R0, RZ, 0x7 ;  /* 0x0000000003037211 */ /* 0x000fc800078f38ff */
[----:B------:R-:W-:-:S04]  /*21d80*/  SHF.R.S32.HI R3, RZ, 0x7, R3 ;  /* 0x00000007ff037819 */ /* 0x000fc80000011403 */
[----:B------:R-:W-:-:S04]  /*21d90*/  VIMNMX R2, RZ, R3, !PT ;  /* 0x00000003ff027248 */ /* 0x000fc80007fe0100 */
[----:B------:R-:W-:Y:S01]  /*21da0*/  ISETP.GT.AND P0, PT, R23, R2, PT ;  /* 0x000000021700720c */ /* 0x000fe20003f04270 */
[----:B------:R1:W-:-:S12]  /*21db0*/  STL [R1], R2 ;  /* 0x0000000201007387 */ /* 0x0003d80000100800 */
        /* <DEDUP_REMOVED lines=18> */
.L_x_8530:
        /* <DEDUP_REMOVED lines=20> */
.L_x_8533:
[----:B------:R-:W-:Y:S05]  /*22020*/  BSYNC B6 ;  /* 0x0000000000067941 */ /* 0x000fea0003800000 */
.L_x_8532:
        /* <DEDUP_REMOVED lines=19> */
[----:B0-2---:R-:W-:Y:S05]  /*22160*/  CALL.ABS.NOINC R2 ;  /* 0x0000000002007343 */ /* 0x005fea0003c00000 */
.L_x_8536:
        /* <DEDUP_REMOVED lines=15> */
.L_x_8535:
[----:B------:R-:W-:Y:S05]  /*22260*/  BSYNC B6 ;  /* 0x0000000000067941 */ /* 0x000fea0003800000 */
.L_x_8534:
[----:B------:R-:W-:Y:S01]  /*22270*/  ULDC.64 UR4, c[0x0][0x9f8] ;  /* 0x00027e0000047ab9 */ /* 0x000fe20000000a00 */
[----:B------:R-:W2:Y:S01]  /*22280*/  LDL R17, [R1+0x4] ;  /* 0x0000040001117983 */ /* 0x000ea20000100800 */
[----:B------:R-:W-:Y:S01]  /*22290*/  ISETP.NE.U32.AND P0, PT, RZ, UR4, PT ;  /* 0x00000004ff007c0c */ /* 0x000fe2000bf05070 */
[----:B------:R-:W-:Y:S01]  /*222a0*/  IMAD.MOV.U32 R35, RZ, RZ, R19 ;  /* 0x000000ffff237224 */ /* 0x000fe200078e0013 */
[----:B------:R-:W1:Y:S01]  /*222b0*/  LDC R0, c[0x0][0x430] ;  /* 0x00010c00ff007b82 */ /* 0x000e620000000800 */
[----:B------:R-:W3:Y:S01]  /*222c0*/  S2R R21, SR_TID.X ;  /* 0x0000000000157919 */ /* 0x000ee20000002100 */
[----:B------:R-:W-:Y:S01]  /*222d0*/  ISETP.NE.AND.EX P0, PT, RZ, UR5, PT, P0 ;  /* 0x00000005ff007c0c */ /* 0x000fe2000bf05300 */
[----:B------:R-:W4:Y:S01]  /*222e0*/  S2R R20, SR_TID.X ;  /* 0x0000000000147919 */ /* 0x000f220000002100 */
[----:B------:R-:W-:Y:S01]  /*222f0*/  VIADD R25, R23, 0xffffffff ;  /* 0xffffffff17197836 */ /* 0x000fe20000000000 */
[----:B------:R-:W-:-:S10]  /*22300*/  ULDC UR4, c[0x0][0x2f4] ;  /* 0x0000bd0000047ab9 */ /* 0x000fd40000000800 */
[----:B------:R-:W0:Y:S01]  /*22310*/  @P0 LDC.64 R2, c[0x0][0x9f8] ;  /* 0x00027e00ff020b82 */ /* 0x000e220000000a00 */
[----:B-1----:R-:W-:Y:S01]  /*22320*/  ISETP.NE.AND P1, PT, R0, 0x1, PT ;  /* 0x000000010000780c */ /* 0x002fe20003f25270 */
[----:B------:R-:W-:Y:S02]  /*22330*/  IMAD.SHL.U32 R8, R25, 0x80, RZ ;  /* 0x0000008019087824 */ /* 0x000fe400078e00ff */
[----:B---3--:R-:W-:Y:S01]  /*22340*/  IMAD.SHL.U32 R21, R21, 0x10, RZ ;  /* 0x0000001015157824 */ /* 0x008fe200078e00ff */
[----:B----4-:R-:W-:-:S09]  /*22350*/  LOP3.LUT R20, R20, 0x7f, RZ, 0xc0, !PT ;  /* 0x0000007f14147812 */ /* 0x010fd200078ec0ff */
[----:B------:R-:W1:Y:S01]  /*22360*/  @P1 LDC R10, c[0x0][0x434] ;  /* 0x00010d00ff0a1b82 */ /* 0x000e620000000800 */
[----:B0-----:R-:W-:-:S05]  /*22370*/  @P0 IMAD.WIDE R2, R19, 0x4, R2 ;  /* 0x0000000413020825 */ /* 0x001fca00078e0202 */
[----:B------:R0:W3:Y:S01]  /*22380*/  @P0 LDG.E R35, desc[UR54][R2.64] ;  /* 0x0000003602230981 */ /* 0x0000e2000c1e1900 */
[----:B------:R-:W-:Y:S01]  /*22390*/  SHF.R.U32.HI R20, RZ, 0x3, R20 ;  /* 0x00000003ff147819 */ /* 0x000fe20000011614 */
[----:B------:R-:W4:Y:S01]  /*223a0*/  @P1 LDC R6, c[0x0][0x438] ;  /* 0x00010e00ff061b82 */ /* 0x000f220000000800 */
[----:B------:R-:W-:-:S04]  /*223b0*/  LOP3.LUT R21, R21, 0x70, RZ, 0xc0, !PT ;  /* 0x0000007015157812 */ /* 0x000fc800078ec0ff */
[----:B------:R-:W-:-:S04]  /*223c0*/  LOP3.LUT R4, R8, R20, R21, 0xfe, !PT ;  /* 0x0000001408047212 */ /* 0x000fc800078efe15 */
[----:B------:R-:W-:-:S13]  /*223d0*/  ISETP.GE.AND P0, PT, R4, R37, PT ;  /* 0x000000250400720c */ /* 0x000fda0003f06270 */
[----:B0-----:R-:W0:Y:S01]  /*223e0*/  @!P0 LDC.64 R2, c[0x0][0x428] ;  /* 0x00010a00ff028b82 */ /* 0x001e220000000a00 */
[----:B------:R-:W-:Y:S01]  /*223f0*/  LOP3.LUT R32, R32, 0xfffffffb, RZ, 0xc0, !PT ;  /* 0xfffffffb20207812 */ /* 0x000fe200078ec0ff */
[----:B------:R-:W-:Y:S01]  /*22400*/  UMOV UR5, 0xffffffff ;  /* 0xffffffff00057882 */ /* 0x000fe20000000000 */
[----:B--2---:R-:W-:-:S04]  /*22410*/  IMAD.IADD R5, R4, 0x1, R17 ;  /* 0x0000000104057824 */ /* 0x004fc800078e0211 */
[----:B-1----:R-:W-:-:S04]  /*22420*/  @P1 IMAD.HI.U32 R7, R5, R10, RZ ;  /* 0x0000000a05071227 */ /* 0x002fc800078e00ff */
[----:B------:R-:W-:Y:S01]  /*22430*/  IMAD.MOV.U32 R4, RZ, RZ, R5 ;  /* 0x000000ffff047224 */ /* 0x000fe200078e0005 */
[----:B----4-:R-:W-:-:S05]  /*22440*/  @P1 SHF.R.U32.HI R4, RZ, R6, R7 ;  /* 0x00000006ff041219 */ /* 0x010fca0000011607 */
[----:B------:R-:W-:-:S04]  /*22450*/  IMAD.MOV R6, RZ, RZ, -R4 ;  /* 0x000000ffff067224 */ /* 0x000fc800078e0a04 */
[----:B------:R-:W-:Y:S01]  /*22460*/  IMAD R0, R0, R6, R5 ;  /* 0x0000000600007224 */ /* 0x000fe200078e0205 */
[--C-:B------:R-:W-:Y:S02]  /*22470*/  @!P0 SHF.R.S32.HI R5, RZ, 0x1f, R4.reuse ;  /* 0x0000001fff058819 */ /* 0x100fe40000011404 */
[----:B---3--:R-:W-:Y:S01]  /*22480*/  SHF.R.S32.HI R9, RZ, 0x1f, R35 ;  /* 0x0000001fff097819 */ /* 0x008fe20000011423 */
[----:B0-----:R-:W-:-:S04]  /*22490*/  @!P0 IMAD.WIDE.U32 R4, R35, R2, R4 ;  /* 0x0000000223048225 */ /* 0x001fc800078e0004 */
[----:B------:R-:W-:Y:S01]  /*224a0*/  @!P0 IMAD R6, R9, R2, RZ ;  /* 0x0000000209068224 */ /* 0x000fe200078e02ff */
[----:B------:R0:W-:Y:S03]  /*224b0*/  STL [R1+0x8], R9 ;  /* 0x0000080901007387 */ /* 0x0001e60000100800 */
[----:B------:R-:W-:Y:S02]  /*224c0*/  @!P0 IMAD R7, R35, R3, R6 ;  /* 0x0000000323078224 */ /* 0x000fe400078e0206 */
[----:B------:R-:W1:Y:S02]  /*224d0*/  @!P0 LDC.64 R2, c[0x0][0x418] ;  /* 0x00010600ff028b82 */ /* 0x000e640000000a00 */
[----:B------:R-:W-:Y:S02]  /*224e0*/  @!P0 IMAD.IADD R5, R5, 0x1, R7 ;  /* 0x0000000105058824 */ /* 0x000fe400078e0207 */
[----:B0-----:R-:W-:-:S05]  /*224f0*/  IMAD.U32 R9, RZ, RZ, UR38 ;  /* 0x00000026ff097e24 */ /* 0x001fca000f8e00ff */
[----:B------:R-:W-:Y:S02]  /*22500*/  ISETP.NE.AND P2, PT, R9, 0x3, PT ;  /* 0x000000030900780c */ /* 0x000fe40003f45270 */
[----:B-1----:R-:W-:-:S04]  /*22510*/  @!P0 LEA R2, P1, R4, R2, 0x2 ;  /* 0x0000000204028211 */ /* 0x002fc800078210ff */
[----:B------:R-:W-:Y:S01]  /*22520*/  @!P0 LEA.HI.X R3, R4, R3, R5, 0x2, P1 ;  /* 0x0000000304038211 */ /* 0x000fe200008f1405 */
[----:B------:R-:W-:-:S06]  /*22530*/  IMAD.MOV.U32 R4, RZ, RZ, RZ ;  /* 0x000000ffff047224 */ /* 0x000fcc00078e00ff */
[----:B------:R0:W5:Y:S01]  /*22540*/  @!P0 LDG.E R4, desc[UR54][R2.64] ;  /* 0x0000003602048981 */ /* 0x000162000c1e1900 */
[----:B------:R-:W-:Y:S02]  /*22550*/  ISETP.GE.AND P0, PT, R31, UR4, PT ;  /* 0x000000041f007c0c */ /* 0x000fe4000bf06270 */
[----:B------:R-:W-:-:S04]  /*22560*/  @P2 LOP3.LUT R32, R32, 0x4, RZ, 0xfc, !PT ;  /* 0x0000000420202812 */ /* 0x000fc800078efcff */
[----:B------:R-:W-:-:S07]  /*22570*/  LOP3.LUT R32, R32, 0xfffffffd, RZ, 0xc0, !PT ;  /* 0xfffffffd20207812 */ /* 0x000fce00078ec0ff */
[----:B------:R-:W-:Y:S02]  /*22580*/  @P0 LOP3.LUT R32, R32, 0x2, RZ, 0xfc, !PT ;  /* 0x0000000220200812 */ /* 0x000fe400078efcff */
[----:B------:R-:W-:Y:S02]  /*22590*/  ISETP.GE.AND P0, PT, R30, UR4, PT ;  /* 0x000000041e007c0c */ /* 0x000fe4000bf06270 */
[----:B------:R-:W-:-:S11]  /*225a0*/  LOP3.LUT R32, R32, 0xfffffffe, RZ, 0xc0, !PT ;  /* 0xfffffffe20207812 */ /* 0x000fd600078ec0ff */
[----:B------:R-:W-:Y:S01]  /*225b0*/  @P0 LOP3.LUT R32, R32, 0x1, RZ, 0xfc, !PT ;  /* 0x0000000120200812 */ /* 0x000fe200078efcff */
[----:B0-----:R-:W-:Y:S06]  /*225c0*/  BRA.DIV UR5, `(.L_x_8537) ;  /* 0x0000006e05007947 */ /* 0x001fec000b800000 */
.L_x_8728:
[----:B------:R-:W-:Y:S01]  /*225d0*/  SHF.R.S32.HI R34, RZ, 0x1f, R18 ;  /* 0x0000001fff227819 */ /* 0x000fe20000011412 */
[----:B------:R-:W-:Y:S06]  /*225e0*/  @!P2 BRA `(.L_x_8538) ;  /* 0x000000000004a947 */ /* 0x000fec0003800000 */
[----:B------:R-:W-:Y:S01]  /*225f0*/  BPT.TRAP 0x1 ;  /* 0x000000040000795c */ /* 0x000fe20000300000 */
.L_x_8538:
        /* <DEDUP_REMOVED lines=25> */
.L_x_8729:
[----:B------:R-:W-:Y:S05]  /*22790*/  BSYNC B0 ;  /* 0x0000000000007941 */ /* 0x000fea0003800000 */
.L_x_8539:
        /* <DEDUP_REMOVED lines=31> */
[----:B0-----:R-:W-:-:S04]  /*22990*/  @P0 LEA R3, P1, R31, R3, 0x1 ;  /* 0x000000031f030211 */ /* 0x001fc800078208ff */
[----:B-1----:R-:W-:-:S04]  /*229a0*/  @P0 IADD3.X R2, RZ, R2, RZ, P1, !PT ;  /* 0x00000002ff020210 */ /* 0x002fc80000ffe4ff */
        /* <DEDUP_REMOVED lines=74> */
.L_x_8747:
        /* <DEDUP_REMOVED lines=11> */
.L_x_8542:
        /* <DEDUP_REMOVED lines=11> */
.L_x_8543:
[----:B-1----:R1:W5:Y:S01]  /*22fb0*/  LDL.LU R3, [R1+0x10] ;  /* 0x0000100001037983 */ /* 0x0023620000300800 */
[----:B------:R1:W-:Y:S02]  /*22fc0*/  SYNCS.ARRIVE.TRANS64.A1T0 RZ, [R7+URZ+0x28830], RZ ;  /* 0x028830ff07ff79a7 */ /* 0x0003e4000810003f */
        /* <DEDUP_REMOVED lines=8> */
[----:B------:R-:W-:Y:S01]  /*23050*/  BSSY B6, `(.L_x_8544) ;  /* 0x000001e000067945 */ /* 0x000fe20003800000 */
[----:B------:R-:W-:-:S04]  /*23060*/  SHF.R.S32.HI R2, RZ, 0x1f, R19 ;  /* 0x0000001fff027819 */ /* 0x000fc80000011413 */
[----:B------:R-:W-:Y:S02]  /*23070*/  SEL R2, R2, RZ, !P0 ;  /* 0x000000ff02027207 */ /* 0x000fe40004000000 */
[----:B-----5:R-:W-:Y:S01]  /*23080*/  SHF.R.S32.HI R0, RZ, 0x1f, R3 ;  /* 0x0000001fff007819 */ /* 0x020fe20000011403 */
[----:B0-----:R-:W-:-:S04]  /*23090*/  IMAD.WIDE.U32 R4, R3, UR4, RZ ;  /* 0x0000000403047c25 */ /* 0x001fc8000f8e00ff */
[----:B------:R-:W-:Y:S01]  /*230a0*/  IMAD R0, R0, UR4, RZ ;  /* 0x0000000400007c24 */ /* 0x000fe2000f8e02ff */
[----:B------:R0:W-:Y:S03]  /*230b0*/  STL.64 [R1+0x10], R4 ;  /* 0x0000100401007387 */ /* 0x0001e60000100a00 */
[----:B------:R-:W-:-:S04]  /*230c0*/  IMAD R0, R3, UR5, R0 ;  /* 0x0000000503007c24 */ /* 0x000fc8000f8e0200 */
[----:B------:R-:W-:Y:S01]  /*230d0*/  IMAD.IADD R3, R5, 0x1, R0 ;  /* 0x0000000105037824 */ /* 0x000fe200078e0200 */
[----:B------:R-:W-:-:S04]  /*230e0*/  SEL R0, R19, RZ, !P0 ;  /* 0x000000ff13007207 */ /* 0x000fc80004000000 */
[----:B------:R0:W-:Y:S04]  /*230f0*/  STL [R1+0x24], R3 ;  /* 0x0000240301007387 */ /* 0x0001e80000100800 */
[----:B------:R0:W-:Y:S04]  /*23100*/  STL [R1+0x18], R0 ;  /* 0x0000180001007387 */ /* 0x0001e80000100800 */
[----:B------:R0:W-:Y:S01]  /*23110*/  STL [R1+0x28], R2 ;  /* 0x0000280201007387 */ /* 0x0001e20000100800 */
        /* <DEDUP_REMOVED lines=17> */
.L_x_8545:
[----:B------:R-:W-:Y:S05]  /*23230*/  BSYNC B6 ;  /* 0x0000000000067941 */ /* 0x000fea0003800000 */
.L_x_8544:
[----:B------:R-:W2:Y:S01]  /*23240*/  LDL.LU R20, [R1+0x24] ;  /* 0x0000240001147983 */ /* 0x000ea20000300800 */
[----:B------:R-:W-:Y:S01]  /*23250*/  ULDC.64 UR4, c[0x0][0x2d8] ;  /* 0x0000b60000047ab9 */ /* 0x000fe20000000a00 */
[----:B-1----:R-:W1:Y:S01]  /*23260*/  LDC R7, c[0x0][0x448] ;  /* 0x00011200ff077b82 */ /* 0x002e620000000800 */
[----:B------:R-:W-:Y:S01]  /*23270*/  ULDC.64 UR6, c[0x0][0x280] ;  /* 0x0000a00000067ab9 */ /* 0x000fe20000000a00 */
[----:B0-----:R-:W2:Y:S04]  /*23280*/  LDL.LU.64 R2, [R1+0x10] ;  /* 0x0000100001027983 */ /* 0x001ea80000300a00 */
[----:B------:R-:W3:Y:S04]  /*23290*/  LDL.LU R4, [R1+0x28] ;  /* 0x0000280001047983 */ /* 0x000ee80000300800 */
[----:B------:R-:W4:Y:S01]  /*232a0*/  LDL.LU R21, [R1+0x18] ;  /* 0x0000180001157983 */ /* 0x000f220000300800 */
[----:B------:R-:W-:-:S03]  /*232b0*/  IMAD R0, R34, UR4, RZ ;  /* 0x0000000422007c24 */ /* 0x000fc6000f8e02ff */
[----:B------:R0:W5:Y:S01]  /*232c0*/  LDL R8, [R1+0xc] ;  /* 0x00000c0001087983 */ /* 0x0001620000100800 */
[----:B------:R-:W-:Y:S01]  /*232d0*/  IMAD R0, R18, UR5, R0 ;  /* 0x0000000512007c24 */ /* 0x000fe2000f8e0200 */
[----:B-1----:R-:W-:-:S13]  /*232e0*/  ISETP.NE.AND P0, PT, R7, 0x1, PT ;  /* 0x000000010700780c */ /* 0x002fda0003f05270 */
[----:B------:R-:W1:Y:S01]  /*232f0*/  @P0 LDC R6, c[0x0][0x44c] ;  /* 0x00011300ff060b82 */ /* 0x000e620000000800 */
[----:B--2---:R-:W-:Y:S02]  /*23300*/  IMAD.MOV.U32 R3, RZ, RZ, R20 ;  /* 0x000000ffff037224 */ /* 0x004fe400078e0014 */
[----:B------:R-:W2:Y:S01]  /*23310*/  S2R R20, SR_TID.X ;  /* 0x0000000000147919 */ /* 0x000ea20000002100 */
[----:B------:R-:W-:Y:S01]  /*23320*/  IMAD.WIDE.U32 R2, R18, UR4, R2 ;  /* 0x0000000412027c25 */ /* 0x000fe2000f8e0002 */
[----:B------:R-:W-:-:S03]  /*23330*/  ULDC.64 UR4, c[0x0][0x2e0] ;  /* 0x0000b80000047ab9 */ /* 0x000fc60000000a00 */
[----:B------:R-:W-:Y:S02]  /*23340*/  IMAD.IADD R3, R3, 0x1, R0 ;  /* 0x0000000103037824 */ /* 0x000fe400078e0200 */
[----:B---3--:R-:W-:Y:S02]  /*23350*/  IMAD R0, R4, UR4, RZ ;  /* 0x0000000404007c24 */ /* 0x008fe4000f8e02ff */
[----:B----4-:R-:W-:-:S04]  /*23360*/  IMAD.WIDE.U32 R2, R21, UR4, R2 ;  /* 0x0000000415027c25 */ /* 0x010fc8000f8e0002 */
[----:B------:R-:W-:Y:S01]  /*23370*/  IMAD R0, R21, UR5, R0 ;  /* 0x0000000515007c24 */ /* 0x000fe2000f8e0200 */
[----:B------:R-:W-:Y:S01]  /*23380*/  ULDC.64 UR4, c[0x0][0x2d0] ;  /* 0x0000b40000047ab9 */ /* 0x000fe20000000a00 */
[----:B------:R-:W3:Y:S02]  /*23390*/  S2R R21, SR_TID.X ;  /* 0x0000000000157919 */ /* 0x000ee40000002100 */
[----:B------:R-:W-:Y:S02]  /*233a0*/  IMAD.IADD R3, R3, 0x1, R0 ;  /* 0x0000000103037824 */ /* 0x000fe400078e0200 */
[----:B------:R-:W4:Y:S01]  /*233b0*/  @P0 LDC R0, c[0x0][0x450] ;  /* 0x00011400ff000b82 */ /* 0x000f220000000800 */
[----:B--2---:R-:W-:-:S04]  /*233c0*/  LOP3.LUT R20, R20, 0x7f, RZ, 0xc0, !PT ;  /* 0x0000007f14147812 */ /* 0x004fc800078ec0ff */
[----:B------:R-:W-:Y:S01]  /*233d0*/  SHF.R.U32.HI R20, RZ, 0x3, R20 ;  /* 0x00000003ff147819 */ /* 0x000fe20000011614 */
[----:B---3--:R-:W-:-:S05]  /*233e0*/  IMAD.SHL.U32 R21, R21, 0x10, RZ ;  /* 0x0000001015157824 */ /* 0x008fca00078e00ff */
[----:B------:R-:W-:-:S04]  /*233f0*/  LOP3.LUT R21, R21, 0x70, RZ, 0xc0, !PT ;  /* 0x0000007015157812 */ /* 0x000fc800078ec0ff */
[----:B------:R-:W-:-:S05]  /*23400*/  LOP3.LUT R20, R20, R21, RZ, 0xfc, !PT ;  /* 0x0000001514147212 */ /* 0x000fca00078efcff */
[----:B------:R-:W-:-:S04]  /*23410*/  IMAD.IADD R5, R20, 0x1, R27 ;  /* 0x0000000114057824 */ /* 0x000fc800078e021b */
[----:B-1----:R-:W-:-:S04]  /*23420*/  @P0 IMAD.HI.U32 R6, R5, R6, RZ ;  /* 0x0000000605060227 */ /* 0x002fc800078e00ff */
[----:B------:R-:W-:Y:S01]  /*23430*/  IMAD.MOV.U32 R4, RZ, RZ, R5 ;  /* 0x000000ffff047224 */ /* 0x000fe200078e0005 */
[----:B----4-:R-:W-:Y:S01]  /*23440*/  @P0 SHF.R.U32.HI R4, RZ, R0, R6 ;  /* 0x00000000ff040219 */ /* 0x010fe20000011606 */
        /* <DEDUP_REMOVED lines=19> */
[----:B-1----:R-:W-:Y:S02]  /*23580*/  LOP3.LUT R20, R20, 0x7f, RZ, 0xc0, !PT ;  /* 0x0000007f14147812 */ /* 0x002fe400078ec0ff */
[----:B------:R-:W-:Y:S02]  /*23590*/  LEA.HI.X R4, R2, UR7, R4, 0x1, P2 ;  /* 0x0000000702047c11 */ /* 0x000fe400090f0c04 */
[----:B------:R-:W-:Y:S01]  /*235a0*/  SHF.R.U32.HI R9, RZ, 0x3, R20 ;  /* 0x00000003ff097819 */ /* 0x000fe20000011614 */
[----:B0-----:R-:W-:Y:S06]  /*235b0*/  BRA.DIV UR4, `(.L_x_8546) ;  /* 0x0000006a04187947 */ /* 0x001fec000b800000 */
[----:B------:R-:W0:Y:S01]  /*235c0*/  SHFL.IDX PT, R3, R0, RZ, 0x181f ;  /* 0x00181fff00037589 */ /* 0x000e2200000e0000 */
[----:B------:R-:W-:Y:S02]  /*235d0*/  IMAD R33, R33, R7, RZ ;  /* 0x0000000721217224 */ /* 0x000fe400078e02ff */
[----:B------:R-:W-:Y:S01]  /*235e0*/  IMAD.IADD R27, R9, 0x1, R27 ;  /* 0x00000001091b7824 */ /* 0x000fe200078e021b */
[----:B------:R-:W1:Y:S03]  /*235f0*/  SHFL.IDX PT, R2, R4, RZ, 0x181f ;  /* 0x00181fff04027589 */ /* 0x000e6600000e0000 */
[C---:B------:R-:W-:Y:S01]  /*23600*/  VIADD R6, R27.reuse, 0x10 ;  /* 0x000000101b067836 */ /* 0x040fe20000000000 */
[----:B------:R-:W-:Y:S01]  /*23610*/  ISETP.GE.AND P3, PT, R27, R33, PT ;  /* 0x000000211b00720c */ /* 0x000fe20003f66270 */
[----:B------:R-:W2:-:S12]  /*23620*/  SHFL.IDX PT, R14, R0, 0x1, 0x181f ;  /* 0x00381f00000e7f89 */ /* 0x000e9800000e0000 */
[----:B0-----:R-:W-:-:S05]  /*23630*/  @!P3 LEA R5, P2, R31, R3, 0x1 ;  /* 0x000000031f05b211 */ /* 0x001fca00078408ff */
[----:B-1----:R-:W-:Y:S02]  /*23640*/  @!P3 IMAD.X R3, RZ, RZ, R2, P2 ;  /* 0x000000ffff03b224 */ /* 0x002fe400010e0602 */
[----:B------:R-:W-:-:S05]  /*23650*/  @!P3 IMAD.MOV.U32 R2, RZ, RZ, R5 ;  /* 0x000000ffff02b224 */ /* 0x000fca00078e0005 */
[----:B-----5:R-:W-:Y:S04]  /*23660*/  @!P3 LDGSTS.E.BYPASS.LTC128B.128 [R8+0x10400], desc[UR54][R2.64], !P0 ;  /* 0x104000000208bfae */ /* 0x020fe8000c101d76 */
[----:B------:R0:W-:Y:S01]  /*23670*/  @!P3 LDGSTS.E.BYPASS.LTC128B.128 [R8+0x14400], desc[UR54][R2.64+0x80], !P1 ;  /* 0x144000800208bfae */ /* 0x0001e2000c901d76 */
[----:B------:R-:W-:-:S03]  /*23680*/  ISETP.GE.AND P3, PT, R6, R33, PT ;  /* 0x000000210600720c */ /* 0x000fc60003f66270 */
[----:B0-----:R-:W0:Y:S10]  /*23690*/  SHFL.IDX PT, R2, R4, 0x1, 0x181f ;  /* 0x00381f0004027f89 */ /* 0x001e3400000e0000 */
[----:B--2---:R-:W-:-:S02]  /*236a0*/  @!P3 LEA R5, P2, R31, R14, 0x1 ;  /* 0x0000000e1f05b211 */ /* 0x004fc400078408ff */
[----:B------:R-:W1:Y:S03]  /*236b0*/  SHFL.IDX PT, R14, R0, 0x2, 0x181f ;  /* 0x00581f00000e7f89 */ /* 0x000e6600000e0000 */
[----:B0-----:R-:W-:Y:S01]  /*236c0*/  @!P3 IMAD.X R6, RZ, RZ, R2, P2 ;  /* 0x000000ffff06b224 */ /* 0x001fe200010e0602 */
[----:B------:R-:W-:-:S03]  /*236d0*/  @!P3 MOV R2, R5 ;  /* 0x000000050002b202 */ /* 0x000fc60000000f00 */
[----:B------:R-:W-:Y:S02]  /*236e0*/  @!P3 IMAD.MOV.U32 R3, RZ, RZ, R6 ;  /* 0x000000ffff03b224 */ /* 0x000fe400078e0006 */
[----:B------:R-:W-:-:S03]  /*236f0*/  VIADD R6, R27, 0x20 ;  /* 0x000000201b067836 */ /* 0x000fc60000000000 */
[----:B------:R-:W-:Y:S04]  /*23700*/  @!P3 LDGSTS.E.BYPASS.LTC128B.128 [R8+0x10c00], desc[UR54][R2.64], !P0 ;  /* 0x10c000000208bfae */ /* 0x000fe8000c101d76 */
[----:B------:R0:W-:Y:S01]  /*23710*/  @!P3 LDGSTS.E.BYPASS.LTC128B.128 [R8+0x14c00], desc[UR54][R2.64+0x80], !P1 ;  /* 0x14c000800208bfae */ /* 0x0001e2000c901d76 */
[----:B------:R-:W-:-:S03]  /*23720*/  ISETP.GE.AND P3, PT, R6, R33, PT ;  /* 0x000000210600720c */ /* 0x000fc60003f66270 */
[----:B0-----:R-:W0:Y:S10]  /*23730*/  SHFL.IDX PT, R2, R4, 0x2, 0x181f ;  /* 0x00581f0004027f89 */ /* 0x001e3400000e0000 */
[----:B-1----:R-:W-:-:S02]  /*23740*/  @!P3 LEA R5, P2, R31, R14, 0x1 ;  /* 0x0000000e1f05b211 */ /* 0x002fc400078408ff */
[----:B------:R-:W1:Y:S03]  /*23750*/  SHFL.IDX PT, R14, R0, 0x3, 0x181f ;  /* 0x00781f00000e7f89 */ /* 0x000e6600000e0000 */
[----:B0-----:R-:W-:Y:S02]  /*23760*/  @!P3 IMAD.X R6, RZ, RZ, R2, P2 ;  /* 0x000000ffff06b224 */ /* 0x001fe400010e0602 */
[----:B------:R-:W-:Y:S02]  /*23770*/  @!P3 IMAD.MOV.U32 R2, RZ, RZ, R5 ;  /* 0x000000ffff02b224 */ /* 0x000fe400078e0005 */
        /* <DEDUP_REMOVED lines=27> */
[----:B------:R-:W-:Y:S03]  /*23930*/  SHFL.IDX PT, R14, R0, 0x7, 0x181f ;  /* 0x00f81f00000e7f89 */ /* 0x000fe600000e0000 */
[----:B0-----:R-:W-:Y:S02]  /*23940*/  @!P3 IMAD.X R6, RZ, RZ, R2, P2 ;  /* 0x000000ffff06b224 */ /* 0x001fe400010e0602 */
[----:B------:R-:W-:Y:S02]  /*23950*/  @!P3 IMAD.MOV.U32 R2, RZ, RZ, R5 ;  /* 0x000000ffff02b224 */ /* 0x000fe400078e0005 */
[----:B------:R-:W-:Y:S02]  /*23960*/  @!P3 IMAD.MOV.U32 R3, RZ, RZ, R6 ;  /* 0x000000ffff03b224 */ /* 0x000fe400078e0006 */
[----:B------:R-:W-:-:S03]  /*23970*/  VIADD R6, R27, 0x60 ;  /* 0x000000601b067836 */ /* 0x000fc60000000000 */
        /* <DEDUP_REMOVED lines=11> */
[----:B--2---:R0:W-:Y:S02]  /*23a30*/  @!P3 LDGSTS.E.BYPASS.LTC128B.128 [R8+0x17400], desc[UR54][R2.64+0x80], !P1 ;  /* 0x174000800208bfae */ /* 0x0041e4000c901d76 */
.L_x_8764:
        /* <DEDUP_REMOVED lines=10> */
[----:B------:R1:W-:Y:S02]  /*23ae0*/  LDGSTS.E.BYPASS.LTC128B.128 [R8+0x17c00], desc[UR54][R2.64+0x80], !P1 ;  /* 0x17c0008002087fae */ /* 0x0003e4000c901d76 */
.L_x_8548:
[----:B------:R-:W-:Y:S05]  /*23af0*/  BSYNC B0 ;  /* 0x0000000000007941 */ /* 0x000fea0003800000 */
.L_x_8547:
[----:B------:R-:W-:Y:S01]  /*23b00*/  NOP ;  /* 0x0000000000007918 */ /* 0x000fe20000000000 */
[----:B------:R-:W-:-:S13]  /*23b10*/  PLOP3.LUT P0, PT, PT, PT, PT, 0x80, 0x0 ;  /* 0x000000000000781c */ /* 0x000fda0003f0f070 */
.L_x_8549:
        /* <DEDUP_REMOVED lines=14> */
[----:B------:R-:W2:Y:S01]  /*23c00*/  LDL.LU R4, [R1+0x1c] ;  /* 0x00001c0001047983 */ /* 0x000ea20000300800 */
[----:B------:R1:W-:Y:S03]  /*23c10*/  SYNCS.ARRIVE.TRANS64.A1T0 RZ, [R22+URZ+0x28800], RZ ;  /* 0x028800ff16ff79a7 */ /* 0x0003e6000810003f */
[----:B0-----:R-:W3:Y:S01]  /*23c20*/  LDL R2, [R1] ;  /* 0x0000000001027983 */ /* 0x001ee20000100800 */
[----:B------:R-:W-:Y:S01]  /*23c30*/  BSSY B0, `(.L_x_8550) ;  /* 0x0000005000007945 */ /* 0x000fe20003800000 */
[----:B------:R-:W0:Y:S01]  /*23c40*/  SYNCS.PHASECHK.TRANS64.TRYWAIT P0, [R22+URZ+0x28820], R3 ;  /* 0x02882003160075a7 */ /* 0x000e22000800017f */
[----:B--2---:R-:W-:-:S05]  /*23c50*/  VIADD R6, R4, 0xfffffffe ;  /* 0xfffffffe04067836 */ /* 0x004fca0000000000 */
[----:B---3--:R-:W-:Y:S01]  /*23c60*/  ISETP.GE.AND P1, PT, R6, R2, PT ;  /* 0x000000020600720c */ /* 0x008fe20003f26270 */
[----:B01----:R-:W-:-:S12]  /*23c70*/  @!P0 BRA `(.L_x_8551) ;  /* 0x0000006800f08947 */ /* 0x003fd80003800000 */
.L_x_8765:
[----:B------:R-:W-:Y:S05]  /*23c80*/  BSYNC B0 ;  /* 0x0000000000007941 */ /* 0x000fea0003800000 */
.L_x_8550:
        /* <DEDUP_REMOVED lines=8> */
.L_x_8566:
[----:B------:R-:W2:Y:S01]  /*23d10*/  LDL R8, [R1+0x4] ;  /* 0x0000040001087983 */ /* 0x000ea20000100800 */
[----:B------:R-:W1:Y:S03]  /*23d20*/  LDC R0, c[0x0][0x430] ;  /* 0x00010c00ff007b82 */ /* 0x000e660000000800 */
[----:B------:R-:W3:Y:S01]  /*23d30*/  LDL R7, [R1+0x8] ;  /* 0x0000080001077983 */ /* 0x000ee20000100800 */
[----:B------:R-:W-:Y:S05]  /*23d40*/  YIELD ;  /* 0x0000000000007946 */ /* 0x000fea0003800000 */
[----:B0-----:R-:W0:Y:S01]  /*23d50*/  S2R R3, SR_TID.X ;  /* 0x0000000000037919 */ /* 0x001e220000002100 */
[----:B------:R-:W-:Y:S01]  /*23d60*/  ULDC.64 UR4, c[0x0][0x428] ;  /* 0x00010a0000047ab9 */ /* 0x000fe20000000a00 */
[----:B------:R-:W4:Y:S01]  /*23d70*/  S2R R2, SR_TID.X ;  /* 0x0000000000027919 */ /* 0x000f220000002100 */
[----:B-1----:R-:W-:-:S13]  /*23d80*/  ISETP.NE.AND P0, PT, R0, 0x1, PT ;  /* 0x000000010000780c */ /* 0x002fda0003f05270 */
[----:B------:R-:W1:Y:S01]  /*23d90*/  @P0 LDC R4, c[0x0][0x434] ;  /* 0x00010d00ff040b82 */ /* 0x000e620000000800 */
[----:B0-----:R-:W-:-:S04]  /*23da0*/  LOP3.LUT R3, R3, 0x7f, RZ, 0xc0, !PT ;  /* 0x0000007f03037812 */ /* 0x001fc800078ec0ff */
[----:B------:R-:W-:Y:S01]  /*23db0*/  SHF.R.U32.HI R5, RZ, 0x3, R3 ;  /* 0x00000003ff057819 */ /* 0x000fe20000011603 */
[----:B----4-:R-:W-:Y:S02]  /*23dc0*/  IMAD.SHL.U32 R2, R2, 0x10, RZ ;  /* 0x0000001002027824 */ /* 0x010fe400078e00ff */
[----:B------:R-:W0:Y:S02]  /*23dd0*/  @P0 LDC R3, c[0x0][0x438] ;  /* 0x00010e00ff030b82 */ /* 0x000e240000000800 */
[----:B------:R-:W-:Y:S01]  /*23de0*/  IMAD R5, R6, 0x80, R5 ;  /* 0x0000008006057824 */ /* 0x000fe200078e0205 */
[----:B------:R-:W-:-:S04]  /*23df0*/  LOP3.LUT R2, R2, 0x70, RZ, 0xc0, !PT ;  /* 0x0000007002027812 */ /* 0x000fc800078ec0ff */
[----:B--2---:R-:W-:-:S05]  /*23e00*/  IADD3 R5, R2, R5, R8 ;  /* 0x0000000502057210 */ /* 0x004fca0007ffe008 */
[----:B-1----:R-:W-:-:S04]  /*23e10*/  @P0 IMAD.HI.U32 R4, R5, R4, RZ ;  /* 0x0000000405040227 */ /* 0x002fc800078e00ff */
[----:B------:R-:W-:Y:S01]  /*23e20*/  IMAD.MOV.U32 R2, RZ, RZ, R5 ;  /* 0x000000ffff027224 */ /* 0x000fe200078e0005 */
[----:B0-----:R-:W-:Y:S01]  /*23e30*/  @P0 SHF.R.U32.HI R2, RZ, R3, R4 ;  /* 0x00000003ff020219 */ /* 0x001fe20000011604 */
[----:B---3--:R-:W-:-:S04]  /*23e40*/  IMAD R4, R7, UR4, RZ ;  /* 0x0000000407047c24 */ /* 0x008fc8000f8e02ff */
[----:B------:R-:W-:-:S04]  /*23e50*/  IMAD.MOV R3, RZ, RZ, -R2 ;  /* 0x000000ffff037224 */ /* 0x000fc800078e0a02 */
[----:B------:R-:W-:Y:S01]  /*23e60*/  IMAD R0, R0, R3, R5 ;  /* 0x0000000300007224 */ /* 0x000fe200078e0205 */
[----:B------:R-:W-:Y:S01]  /*23e70*/  SHF.R.S32.HI R3, RZ, 0x1f, R2 ;  /* 0x0000001fff037819 */ /* 0x000fe20000011402 */
[C---:B------:R-:W-:Y:S02]  /*23e80*/  IMAD R5, R35.reuse, UR5, R4 ;  /* 0x0000000523057c24 */ /* 0x040fe4000f8e0204 */
[----:B------:R-:W-:Y:S01]  /*23e90*/  IMAD.WIDE.U32 R2, R35, UR4, R2 ;  /* 0x0000000423027c25 */ /* 0x000fe2000f8e0002 */
[----:B------:R-:W-:-:S03]  /*23ea0*/  ULDC.64 UR4, c[0x0][0x418] ;  /* 0x0001060000047ab9 */ /* 0x000fc60000000a00 */
[----:B------:R-:W-:Y:S01]  /*23eb0*/  IMAD.IADD R5, R5, 0x1, R3 ;  /* 0x0000000105057824 */ /* 0x000fe200078e0203 */
[----:B------:R-:W-:-:S04]  /*23ec0*/  LEA R4, P0, R2, UR4, 0x2 ;  /* 0x0000000402047c11 */ /* 0x000fc8000f8010ff */
[----:B------:R-:W-:-:S05]  /*23ed0*/  LEA.HI.X R5, R2, UR5, R5, 0x2, P0 ;  /* 0x0000000502057c11 */ /* 0x000fca00080f1405 */
[----:B------:R-:W2:Y:S01]  /*23ee0*/  LDG.E R4, desc[UR54][R4.64] ;  /* 0x0000003604047981 */ /* 0x000ea2000c1e1900 */
[----:B------:R-:W-:Y:S02]  /*23ef0*/  IMAD.U32 R7, RZ, RZ, UR38 ;  /* 0x00000026ff077e24 */ /* 0x000fe4000f8e00ff */
[----:B------:R-:W-:Y:S02]  /*23f00*/  VIADD R24, R10, 0x1 ;  /* 0x000000010a187836 */ /* 0x000fe40000000000 */
[----:B------:R-:W-:Y:S01]  /*23f10*/  IMAD.MOV.U32 R25, RZ, RZ, R6 ;  /* 0x000000ffff197224 */ /* 0x000fe200078e0006 */
[----:B------:R-:W-:Y:S02]  /*23f20*/  ISETP.NE.AND P3, PT, R7, 0x3, PT ;  /* 0x000000030700780c */ /* 0x000fe40003f65270 */
[----:B------:R-:W-:-:S04]  /*23f30*/  ISETP.NE.AND P0, PT, R24, 0x2, PT ;  /* 0x000000021800780c */ /* 0x000fc80003f05270 */
[----:B------:R-:W-:Y:S02]  /*23f40*/  SEL R3, RZ, 0x1, P0 ;  /* 0x00000001ff037807 */ /* 0x000fe40000000000 */
[----:B------:R-:W-:Y:S02]  /*23f50*/  SEL R24, R24, RZ, P0 ;  /* 0x000000ff18187207 */ /* 0x000fe40000000000 */
[----:B------:R-:W-:Y:S02]  /*23f60*/  LOP3.LUT R28, R20, R3, RZ, 0x3c, !PT ;  /* 0x00000003141c7212 */ /* 0x000fe400078e3cff */
[----:B--2---:R-:W-:Y:S01]  /*23f70*/  SHF.R.S32.HI R27, RZ, 0x1f, R4 ;  /* 0x0000001fff1b7819 */ /* 0x004fe20000011404 */
[----:B------:R-:W-:Y:S06]  /*23f80*/  @!P3 BRA `(.L_x_8554) ;  /* 0x000000000004b947 */ /* 0x000fec0003800000 */
[----:B------:R-:W-:Y:S01]  /*23f90*/  BPT.TRAP 0x1 ;  /* 0x000000040000795c */ /* 0x000fe20000300000 */
.L_x_8554:
[----:B------:R-:W-:Y:S01]  /*23fa0*/  IMAD R6, R24, 0x8, R22 ;  /* 0x0000000818067824 */ /* 0x000fe200078e0216 */
[----:B------:R-:W-:Y:S01]  /*23fb0*/  SHF.L.U32 R2, R28, 0x1f, RZ ;  /* 0x0000001f1c027819 */ /* 0x000fe200000006ff */
[----:B------:R-:W-:Y:S03]  /*23fc0*/  BSSY B1, `(.L_x_8555) ;  /* 0x0000003000017945 */ /* 0x000fe60003800000 */
[----:B------:R-:W0:Y:S02]  /*23fd0*/  SYNCS.PHASECHK.TRANS64.TRYWAIT P0, [R6+URZ+0x28840], R2 ;  /* 0x02884002060075a7 */ /* 0x000e24000800017f */
[----:B0-----:R-:W-:Y:S05]  /*23fe0*/  @!P0 BRA `(.L_x_8556) ;  /* 0x0000006800288947 */ /* 0x001fea0003800000 */
.L_x_8766:
[----:B------:R-:W-:Y:S05]  /*23ff0*/  BSYNC B1 ;  /* 0x0000000000017941 */ /* 0x000fea0003800000 */
.L_x_8555:
[----:B------:R-:W-:Y:S01]  /*24000*/  SHF.R.S32.HI R21, RZ, 0x1f, R0 ;  /* 0x0000001fff157819 */ /* 0x000fe20000011400 */
[----:B------:R-:W-:Y:S01]  /*24010*/  ULDC.64 UR4, c[0x0][0x300] ;  /* 0x0000c00000047ab9 */ /* 0x000fe20000000a00 */
[----:B------:R-:W-:Y:S01]  /*24020*/  LOP3.LUT P4, RZ, R32, 0x2, RZ, 0xc0, !PT ;  /* 0x0000000220ff7812 */ /* 0x000fe2000788c0ff */
[----:B0-----:R-:W-:Y:S01]  /*24030*/  IMAD.WIDE.U32 R2, R0, UR4, RZ ;  /* 0x0000000400027c25 */ /* 0x001fe2000f8e00ff */
[----:B------:R-:W-:Y:S02]  /*24040*/  LOP3.LUT P3, RZ, R32, 0x1, RZ, 0xc0, !PT ;  /* 0x0000000120ff7812 */ /* 0x000fe4000786c0ff */
[----:B------:R-:W-:Y:S01]  /*24050*/  LEA R8, R24, R36, 0xe ;  /* 0x0000002418087211 */ /* 0x000fe200078e70ff */
        /* <DEDUP_REMOVED lines=65> */
.L_x_8784:
        /* <DEDUP_REMOVED lines=9> */
.L_x_8558:
        /* <DEDUP_REMOVED lines=11> */
.L_x_8559:
[----:B------:R1:W-:Y:S01]  /*245b0*/  SYNCS.ARRIVE.TRANS64.A1T0 RZ, [R6+URZ+0x28830], RZ ;  /* 0x028830ff06ff79a7 */ /* 0x0003e2000810003f */
[----:B------:R-:W-:Y:S05]  /*245c0*/  @!P4 BRA `(.L_x_8560) ;  /* 0x000000000004c947 */ /* 0x000fea0003800000 */
[----:B------:R-:W-:Y:S01]  /*245d0*/  BPT.TRAP 0x1 ;  /* 0x000000040000795c */ /* 0x000fe20000300000 */
.L_x_8560:
[----:B------:R-:W-:Y:S01]  /*245e0*/  SHF.L.U32 R2, R20, 0x1f, RZ ;  /* 0x0000001f14027819 */ /* 0x000fe200000006ff */
[----:B-1----:R-:W-:Y:S01]  /*245f0*/  IMAD R6, R10, 0x8, R22 ;  /* 0x000000080a067824 */ /* 0x002fe200078e0216 */
[----:B------:R-:W-:Y:S03]  /*24600*/  BSSY B1, `(.L_x_8561) ;  /* 0x0000003000017945 */ /* 0x000fe60003800000 */
[----:B------:R-:W1:Y:S02]  /*24610*/  SYNCS.PHASECHK.TRANS64.TRYWAIT P0, [R6+URZ+0x28860], R2 ;  /* 0x02886002060075a7 */ /* 0x000e64000800017f */
[----:B-1----:R-:W-:Y:S05]  /*24620*/  @!P0 BRA `(.L_x_8562) ;  /* 0x0000006800f88947 */ /* 0x002fea0003800000 */
.L_x_8785:
[----:B------:R-:W-:Y:S05]  /*24630*/  BSYNC B1 ;  /* 0x0000000000017941 */ /* 0x000fea0003800000 */
.L_x_8561:
[----:B------:R-:W2:Y:S01]  /*24640*/  S2R R3, SR_TID.X ;  /* 0x0000000000037919 */ /* 0x000ea20000002100 */
[----:B------:R-:W-:Y:S01]  /*24650*/  UMOV UR4, 0xffffffff ;  /* 0xffffffff00047882 */ /* 0x000fe20000000000 */
[----:B------:R-:W-:Y:S02]  /*24660*/  IMAD R8, R33, -0x80, R37 ;  /* 0xffffff8021087824 */ /* 0x000fe400078e0225 */
[----:B0-----:R-:W-:Y:S01]  /*24670*/  IMAD R7, R10, 0x4000, R36 ;  /* 0x000040000a077824 */ /* 0x001fe200078e0224 */
[----:B--2---:R-:W-:-:S04]  /*24680*/  LOP3.LUT R3, R3, 0x7f, RZ, 0xc0, !PT ;  /* 0x0000007f03037812 */ /* 0x004fc800078ec0ff */
[----:B------:R-:W-:-:S05]  /*24690*/  SHF.R.U32.HI R3, RZ, 0x3, R3 ;  /* 0x00000003ff037819 */ /* 0x000fca0000011603 */
        /* <DEDUP_REMOVED lines=60> */
[----:B------:R0:W-:Y:S04]  /*24a60*/  LDGSTS.E.BYPASS.LTC128B.128 [R7+0x7400], desc[UR54][R2.64+0x80], !P0 ;  /* 0x0740008002077fae */ /* 0x0001e8000c101d76 */
[----:B0-2---:R0:W1:Y:S02]  /*24a70*/  SHFL.IDX PT, R2, R17, 0x7, 0x181f ;  /* 0x00f81f0011027f89 */ /* 0x00506400000e0000 */
.L_x_8803:
        /* <DEDUP_REMOVED lines=12> */
[----:B-1----:R-:W-:Y:S01]  /*24b40*/  IMAD.WIDE.U32 R2, R0, UR4, RZ ;  /* 0x0000000400027c25 */ /* 0x002fe2000f8e00ff */
        /* <DEDUP_REMOVED lines=16> */
.L_x_8564:
        /* <DEDUP_REMOVED lines=11> */
.L_x_8565:
[----:B------:R-:W2:Y:S01]  /*24d00*/  LDL R0, [R1] ;  /* 0x0000000001007983 */ /* 0x000ea20000100800 */
[----:B------:R0:W-:Y:S01]  /*24d10*/  SYNCS.ARRIVE.TRANS64.A1T0 RZ, [R6+URZ+0x28850], RZ ;  /* 0x028850ff06ff79a7 */ /* 0x0001e2000810003f */
[----:B------:R-:W-:Y:S02]  /*24d20*/  IMAD.MOV.U32 R10, RZ, RZ, R24 ;  /* 0x000000ffff0a7224 */ /* 0x000fe400078e0018 */
[----:B------:R-:W-:Y:S02]  /*24d30*/  IMAD.MOV.U32 R20, RZ, RZ, R28 ;  /* 0x000000ffff147224 */ /* 0x000fe400078e001c */
[----:B------:R-:W-:Y:S02]  /*24d40*/  IMAD.MOV.U32 R33, RZ, RZ, R25 ;  /* 0x000000ffff217224 */ /* 0x000fe400078e0019 */
[C---:B0-----:R-:W-:Y:S01]  /*24d50*/  VIADD R6, R25.reuse, 0xffffffff ;  /* 0xffffffff19067836 */ /* 0x041fe20000000000 */
[----:B--2---:R-:W-:-:S13]  /*24d60*/  ISETP.GT.AND P0, PT, R25, R0, PT ;  /* 0x000000001900720c */ /* 0x004fda0003f04270 */
[----:B------:R-:W-:Y:S05]  /*24d70*/  @P0 BRA `(.L_x_8566) ;  /* 0xffffffec00e40947 */ /* 0x000fea000383ffff */
.L_x_8553:
[----:B------:R-:W-:Y:S05]  /*24d80*/  BSYNC B0 ;  /* 0x0000000000007941 */ /* 0x000fea0003800000 */
.L_x_8552:
        /* <DEDUP_REMOVED lines=11> */
[----:B0-----:R-:W2:Y:S01]  /*24e40*/  @P0 ATOMG.E.ADD.STRONG.GPU PT, R3, desc[UR54][R2.64], R5 ;  /* 0x00000005020309a8 */ /* 0x001ea200081ee1f6 */
[----:B------:R-:W0:Y:S02]  /*24e50*/  S2R R4, SR_LTMASK ;  /* 0x0000000000047919 */ /* 0x000e240000003900 */
[----:B0-----:R-:W-:-:S04]  /*24e60*/  LOP3.LUT R4, R4, UR4, RZ, 0xc0, !PT ;  /* 0x0000000404047c12 */ /* 0x001fc8000f8ec0ff */
[----:B------:R-:W0:Y:S01]  /*24e70*/  POPC R7, R4 ;  /* 0x0000000400077309 */ /* 0x000e220000000000 */
[----:B--2---:R-:W0:Y:S02]  /*24e80*/  SHFL.IDX PT, R0, R3, R0, 0x1f ;  /* 0x00001f0003007589 */ /* 0x004e2400000e0000 */
[----:B0-----:R-:W-:-:S07]  /*24e90*/  IADD3 R16, R0, UR37, R7 ;  /* 0x0000002500107c10 */ /* 0x001fce000fffe007 */
.L_x_8568:
[----:B------:R-:W-:Y:S05]  /*24ea0*/  BSYNC B0 ;  /* 0x0000000000007941 */ /* 0x000fea0003800000 */
.L_x_8567:
[----:B------:R-:W-:-:S05]  /*24eb0*/  IMAD.U32 R0, RZ, RZ, UR38 ;  /* 0x00000026ff007e24 */ /* 0x000fca000f8e00ff */
[----:B------:R-:W-:-:S13]  /*24ec0*/  ISETP.NE.AND P0, PT, R0, 0x3, PT ;  /* 0x000000030000780c */ /* 0x000fda0003f05270 */
[----:B------:R-:W-:Y:S05]  /*24ed0*/  @!P0 BRA `(.L_x_8569) ;  /* 0x0000000000048947 */ /* 0x000fea0003800000 */
[----:B------:R-:W-:Y:S01]  /*24ee0*/  BPT.TRAP 0x1 ;  /* 0x000000040000795c */ /* 0x000fe20000300000 */
.L_x_8569:
[----:B------:R-:W-:Y:S01]  /*24ef0*/  IMAD R0, R24, 0x8, R22 ;  /* 0x0000000818007824 */ /* 0x000fe200078e0216 */
[----:B0-----:R-:W-:Y:S01]  /*24f00*/  SHF.L.U32 R3, R28, 0x1f, RZ ;  /* 0x0000001f1c037819 */ /* 0x001fe200000006ff */
[----:B------:R-:W-:Y:S01]  /*24f10*/  BSSY B0, `(.L_x_8570) ;  /* 0x0000004000007945 */ /* 0x000fe20003800000 */
[----:B------:R-:W-:Y:S02]  /*24f20*/  IMAD R6, R25, -0x80, R37 ;  /* 0xffffff8019067824 */ /* 0x000fe400078e0225 */
[----:B------:R-:W0:Y:S02]  /*24f30*/  SYNCS.PHASECHK.TRANS64.TRYWAIT P0, [R0+URZ+0x28860], R3 ;  /* 0x02886003000075a7 */ /* 0x000e24000800017f */
[----:B0-----:R-:W-:Y:S05]  /*24f40*/  @!P0 BRA `(.L_x_8571) ;  /* 0x0000006c00508947 */ /* 0x001fea0003800000 */
.L_x_8804:
[----:B------:R-:W-:Y:S05]  /*24f50*/  BSYNC B0 ;  /* 0x0000000000007941 */ /* 0x000fea0003800000 */
.L_x_8570:
        /* <DEDUP_REMOVED lines=51> */
[----:B------:R-:W3:Y:S02]  /*25290*/  SHFL.IDX PT, R10, R17, 0x6, 0x181f ;  /* 0x00d81f00110a7f89 */ /* 0x000ee400000e0000 */
[----:B-1----:R-:W-:Y:S02]  /*252a0*/  IADD3.X R3, RZ, R8, RZ, P4, !PT ;  /* 0x00000008ff037210 */ /* 0x002fe400027fe4ff */
        /* <DEDUP_REMOVED lines=17> */
.L_x_8822:
        /* <DEDUP_REMOVED lines=11> */
.L_x_8573:
        /* <DEDUP_REMOVED lines=11> */
.L_x_8574:
[----:B------:R1:W-:Y:S01]  /*25520*/  SYNCS.ARRIVE.TRANS64.A1T0 RZ, [R0+URZ+0x28850], RZ ;  /* 0x028850ff00ff79a7 */ /* 0x0003e2000810003f */
[----:B------:R-:W-:-:S05]  /*25530*/  VIADD R24, R24, 0x1 ;  /* 0x0000000118187836 */ /* 0x000fca0000000000 */
[----:B------:R-:W-:-:S04]  /*25540*/  ISETP.NE.AND P0, PT, R24, 0x2, PT ;  /* 0x000000021800780c */ /* 0x000fc80003f05270 */
[----:B------:R-:W-:Y:S02]  /*25550*/  SEL R3, RZ, 0x1, P0 ;  /* 0x00000001ff037807 */ /* 0x000fe40000000000 */
[----:B------:R-:W-:Y:S02]  /*25560*/  SEL R24, R24, RZ, P0 ;  /* 0x000000ff18187207 */ /* 0x000fe40000000000 */
[----:B-1----:R-:W-:-:S07]  /*25570*/  LOP3.LUT R28, R28, R3, RZ, 0x3c, !PT ;  /* 0x000000031c1c7212 */ /* 0x002fce00078e3cff */
.L_x_8531:
[----:B------:R-:W-:Y:S05]  /*25580*/  BSYNC B7 ;  /* 0x0000000000077941 */ /* 0x000fea0003800000 */
.L_x_8529:
        /* <DEDUP_REMOVED lines=11> */
.L_x_8575:
        /* <DEDUP_REMOVED lines=36> */
.L_x_8832:
[----:B------:R-:W-:Y:S02]  /*25880*/  ULDC UR4, c[0x0][0xc38] ;  /* 0x00030e0000047ab9 */ /* 0x000fe40000000800 */
[----:B------:R-:W-:-:S04]  /*25890*/  IMAD.U32 R7, RZ, RZ, UR4 ;  /* 0x00000004ff077e24 */ /* 0x000fc8000f8e00ff */
[----:B--2---:R-:W-:-:S04]  /*258a0*/  IMAD R14, R14, R7, RZ ;  /* 0x000000070e0e7224 */ /* 0x004fc800078e02ff */
[----:B------:R-:W-:-:S05]  /*258b0*/  IMAD.IADD R9, R4, 0x1, R14 ;  /* 0x0000000104097824 */ /* 0x000fca00078e020e */
[----:B------:R-:W-:-:S13]  /*258c0*/  ISETP.GT.AND P6, PT, R9, R0, PT ;  /* 0x000000000900720c */ /* 0x000fda0003fc4270 */
[----:B------:R-:W-:Y:S05]  /*258d0*/  @P6 BRA `(.L_x_8578) ;  /* 0x00000000009c6947 */ /* 0x000fea0003800000 */
.L_x_8583:
        /* <DEDUP_REMOVED lines=14> */
.L_x_8581:
[----:B------:R-:W-:Y:S05]  /*259c0*/  BSYNC B0 ;  /* 0x0000000000007941 */ /* 0x000fea0003800000 */
.L_x_8580:
        /* <DEDUP_REMOVED lines=18> */
.L_x_8840:
[----:B------:R-:W-:Y:S02]  /*25af0*/  ULDC UR4, c[0x0][0xc38] ;  /* 0x00030e0000047ab9 */ /* 0x000fe40000000800 */
[----:B------:R-:W-:-:S04]  /*25b00*/  IMAD.U32 R7, RZ, RZ, UR4 ;  /* 0x00000004ff077e24 */ /* 0x000fc8000f8e00ff */
[----:B--2---:R-:W-:-:S04]  /*25b10*/  IMAD R14, R14, R7, RZ ;  /* 0x000000070e0e7224 */ /* 0x004fc800078e02ff */
[----:B------:R-:W-:-:S05]  /*25b20*/  IMAD.IADD R9, R14, 0x1, R9 ;  /* 0x000000010e097824 */ /* 0x000fca00078e0209 */
[----:B------:R-:W-:-:S13]  /*25b30*/  ISETP.GT.AND P6, PT, R9, R0, PT ;  /* 0x000000000900720c */ /* 0x000fda0003fc4270 */
[----:B------:R-:W-:Y:S05]  /*25b40*/  @!P6 BRA `(.L_x_8583) ;  /* 0xfffffffc0064e947 */ /* 0x000fea000383ffff */
.L_x_8578:
        /* <DEDUP_REMOVED lines=8> */
.L_x_8844:
[----:B------:R-:W-:Y:S01]  /*25bd0*/  ISETP.NE.AND P0, PT, R2, RZ, PT ;  /* 0x000000ff0200720c */ /* 0x000fe20003f05270 */
[----:B------:R-:W-:-:S12]  /*25be0*/  IMAD.MOV.U32 R14, RZ, RZ, RZ ;  /* 0x000000ffff0e7224 */ /* 0x000fd800078e00ff */
[----:B------:R-:W-:Y:S05]  /*25bf0*/  @!P0 BRA `(.L_x_8585) ;  /* 0x0000000000108947 */ /* 0x000fea0003800000 */
[----:B------:R-:W-:Y:S01]  /*25c00*/  UMOV UR4, 0xffffffff ;  /* 0xffffffff00047882 */ /* 0x000fe20000000000 */
[----:B------:R-:W-:Y:S02]  /*25c10*/  VIADD R12, R4, 0xffffffff ;  /* 0xffffffff040c7836 */ /* 0x000fe40000000000 */
[----:B------:R-:W-:Y:S05]  /*25c20*/  BRA.DIV UR4, `(.L_x_8586) ;  /* 0x0000007204d07947 */ /* 0x000fea000b800000 */
[----:B------:R4:W0:Y:S02]  /*25c30*/  SHFL.IDX PT, R14, R6, R12, 0x1f ;  /* 0x00001f0c060e7589 */ /* 0x00082400000e0000 */
.L_x_8585:
        /* <DEDUP_REMOVED lines=31> */
[----:B------:R-:W-:Y:S01]  /*25e30*/  IMAD R0, R6, R2, RZ ;  /* 0x0000000206007224 */ /* 0x000fe200078e02ff */
[----:B------:R-:W-:-:S03]  /*25e40*/  IADD3 R2, -R2, RZ, RZ ;  /* 0x000000ff02027210 */ /* 0x000fc60007ffe1ff */
        /* <DEDUP_REMOVED lines=33> */
.L_x_8579:
[----:B------:R-:W-:Y:S01]  /*26060*/  UMOV UR4, URZ ;  /* 0x0000003f00047c82 */ /* 0x000fe20008000000 */
[----:B------:R-:W-:Y:S01]  /*26070*/  UMOV UR5, URZ ;  /* 0x0000003f00057c82 */ /* 0x000fe20008000000 */
[----:B------:R-:W-:Y:S01]  /*26080*/  ULDC UR6, c[0x0][0xc3c] ;  /* 0x00030f0000067ab9 */ /* 0x000fe20000000800 */
[----:B------:R-:W-:Y:S02]  /*26090*/  IMAD.MOV.U32 R16, RZ, RZ, R0 ;  /* 0x000000ffff107224 */ /* 0x000fe400078e0000 */
[----:B------:R-:W-:Y:S02]  /*260a0*/  IMAD.U32 R17, RZ, RZ, UR4 ;  /* 0x00000004ff117e24 */ /* 0x000fe4000f8e00ff */
[----:B------:R-:W-:Y:S02]  /*260b0*/  IMAD.U32 R18, RZ, RZ, UR5 ;  /* 0x00000005ff127e24 */ /* 0x000fe4000f8e00ff */
[----:B------:R-:W-:-:S07]  /*260c0*/  IMAD.U32 R19, RZ, RZ, UR6 ;  /* 0x00000006ff137e24 */ /* 0x000fce000f8e00ff */
.L_x_8587:
        /* <DEDUP_REMOVED lines=10> */
.L_x_8576:
[----:B------:R-:W-:Y:S02]  /*26170*/  ULDC UR4, c[0x0][0xc3c] ;  /* 0x00030f0000047ab9 */ /* 0x000fe40000000800 */
[----:B--2---:R-:W-:-:S13]  /*26180*/  ISETP.GE.AND P0, PT, R19, UR4, PT ;  /* 0x0000000413007c0c */ /* 0x004fda000bf06270 */
[----:B------:R-:W-:Y:S05]  /*26190*/  @!P0 BRA `(.L_x_8588) ;  /* 0xffffff9c00688947 */ /* 0x000fea000383ffff */
[----:B------:R-:W-:Y:S05]  /*261a0*/  BSYNC B8 ;  /* 0x0000000000087941 */ /* 0x000fea0003800000 */
.L_x_8473:
[----:B------:R-:W2:Y:S01]  /*261b0*/  LDL.LU R0, [R1+0x20] ;  /* 0x0000200001007983 */ /* 0x000ea20000300800 */
[----:B------:R-:W-:Y:S01]  /*261c0*/  BSSY B0, `(.L_x_8589) ;  /* 0x000000b000007945 */ /* 0x000fe20003800000 */
[----:B------:R-:W4:Y:S01]  /*261d0*/  S2R R5, SR_CgaCtaId ;  /* 0x0000000000057919 */ /* 0x000f220000008800 */
[----:B--2---:R-:W-:-:S05]  /*261e0*/  VIADD R0, R0, 0x1 ;  /* 0x0000000100007836 */ /* 0x004fca0000000000 */
        /* <DEDUP_REMOVED lines=8> */
.L_x_8847:
[----:B------:R-:W-:Y:S05]  /*26270*/  BSYNC B0 ;  /* 0x0000000000007941 */ /* 0x000fea0003800000 */
.L_x_8589:
[----:B------:R-:W-:-:S03]  /*26280*/  UMOV UR4, 0xffffffff ;  /* 0xffffffff00047882 */ /* 0x000fc60000000000 */
[----:B------:R-:W-:Y:S05]  /*26290*/  BRA.DIV UR4, `(.L_x_8591) ;  /* 0x0000006e046c7947 */ /* 0x000fea000b800000 */
[----:B0-----:R-:W0:Y:S02]  /*262a0*/  S2R R0, SR_TID.X ;  /* 0x0000000000007919 */ /* 0x001e240000002100 */
[----:B0-----:R-:W-:-:S04]  /*262b0*/  SHF.R.U32.HI R0, RZ, 0x5, R0 ;  /* 0x00000005ff007819 */ /* 0x001fc80000011600 */
[----:B------:R-:W-:-:S05]  /*262c0*/  LOP3.LUT R0, R0, 0x3, RZ, 0xc0, !PT ;  /* 0x0000000300007812 */ /* 0x000fca00078ec0ff */
[----:B------:R0:W2:Y:S02]  /*262d0*/  SHFL.IDX PT, R14, R0, RZ, 0x1f ;  /* 0x00001fff000e7589 */ /* 0x0000a400000e0000 */
.L_x_8850:
[----:B--2---:R-:W-:-:S13]  /*262e0*/  ISETP.NE.AND P0, PT, R14, RZ, PT ;  /* 0x000000ff0e00720c */ /* 0x004fda0003f05270 */
[----:B------:R-:W-:Y:S05]  /*262f0*/  @P0 BRA `(.L_x_8181) ;  /* 0x0000000000880947 */ /* 0x000fea0003800000 */
[----:B------:R-:W-:-:S03]  /*26300*/  UMOV UR4, 0xffffffff ;  /* 0xffffffff00047882 */ /* 0x000fc60000000000 */
[----:B------:R-:W-:Y:S05]  /*26310*/  BRA.DIV UR4, `(.L_x_8592) ;  /* 0x0000006e04807947 */ /* 0x000fea000b800000 */
[----:B------:R-:W-:-:S13]  /*26320*/  ELECT P6, URZ, PT ;  /* 0x00000000003f782f */ /* 0x000fda00038c0000 */
.L_x_8853:
[----:B------:R-:W-:Y:S05]  /*26330*/  @!P6 BRA `(.L_x_8181) ;  /* 0x000000000078e947 */ /* 0x000fea0003800000 */
[----:B------:R-:W-:-:S06]  /*26340*/  ULOP3.LUT UR4, UR36, 0x2, URZ, 0xfc, !UPT ;  /* 0x0000000224047892 */ /* 0x000fcc000f8efc3f */
[----:B0-----:R-:W-:-:S05]  /*26350*/  IMAD.U32 R0, RZ, RZ, UR4 ;  /* 0x00000004ff007e24 */ /* 0x001fca000f8e00ff */
[----:B------:R-:W-:-:S13]  /*26360*/  ISETP.NE.AND P0, PT, R0, 0x3, PT ;  /* 0x000000030000780c */ /* 0x000fda0003f05270 */
[----:B------:R-:W-:Y:S05]  /*26370*/  @!P0 BRA `(.L_x_8593) ;  /* 0x0000000000048947 */ /* 0x000fea0003800000 */
[----:B------:R-:W-:Y:S01]  /*26380*/  BPT.TRAP 0x1 ;  /* 0x000000040000795c */ /* 0x000fe20000300000 */
.L_x_8593:
[----:B------:R-:W-:Y:S01]  /*26390*/  IMAD R5, R24, 0x8, R7 ;  /* 0x0000000818057824 */ /* 0x000fe200078e0207 */
[----:B------:R-:W-:Y:S01]  /*263a0*/  SHF.L.U32 R0, R28, 0x1f, RZ ;  /* 0x0000001f1c007819 */ /* 0x000fe200000006ff */
[----:B------:R-:W-:-:S03]  /*263b0*/  VIADD R24, R24, 0x1 ;  /* 0x0000000118187836 */ /* 0x000fc60000000000 */
[----:B------:R-:W0:Y:S02]  /*263c0*/  SYNCS.PHASECHK.TRANS64.TRYWAIT P1, [R5+URZ+0x28840], R0 ;  /* 0x02884000050075a7 */ /* 0x000e24000802017f */
[----:B------:R-:W-:-:S04]  /*263d0*/  ISETP.NE.AND P2, PT, R24, 0x2, PT ;  /* 0x000000021800780c */ /* 0x000fc80003f45270 */
[----:B------:R-:W-:Y:S01]  /*263e0*/  SEL R3, RZ, 0x1, P2 ;  /* 0x00000001ff037807 */ /* 0x000fe20001000000 */
[----:B0-----:R-:W-:Y:S08]  /*263f0*/  @!P1 BRA `(.L_x_8594) ;  /* 0x0000006c00689947 */ /* 0x001ff00003800000 */
.L_x_8854:
[----:B------:R-:W-:Y:S02]  /*26400*/  SEL R24, R24, RZ, P2 ;  /* 0x000000ff18187207 */ /* 0x000fe40001000000 */
[----:B------:R-:W-:Y:S01]  /*26410*/  LOP3.LUT R2, R28, R3, RZ, 0x3c, !PT ;  /* 0x000000031c027212 */ /* 0x000fe200078e3cff */
[----:B------:R-:W-:Y:S06]  /*26420*/  @!P0 BRA `(.L_x_8595) ;  /* 0x0000000000048947 */ /* 0x000fec0003800000 */
[----:B------:R-:W-:Y:S01]  /*26430*/  BPT.TRAP 0x1 ;  /* 0x000000040000795c */ /* 0x000fe20000300000 */
.L_x_8595:
[----:B------:R-:W-:Y:S01]  /*26440*/  IMAD R3, R24, 0x8, R7 ;  /* 0x0000000818037824 */ /* 0x000fe200078e0207 */
[----:B------:R-:W-:-:S04]  /*26450*/  SHF.L.U32 R2, R2, 0x1f, RZ ;  /* 0x0000001f02027819 */ /* 0x000fc800000006ff */
[----:B------:R-:W2:Y:S02]  /*26460*/  SYNCS.PHASECHK.TRANS64.TRYWAIT P1, [R3+URZ+0x28840], R2 ;  /* 0x02884002030075a7 */ /* 0x000ea4000802017f */
[----:B--2---:R-:W-:Y:S05]  /*26470*/  @!P1 BRA `(.L_x_8596) ;  /* 0x0000006c005c9947 */ /* 0x004fea0003800000 */
.L_x_8855:
[----:B------:R-:W-:Y:S05]  /*26480*/  @!P0 BRA `(.L_x_8597) ;  /* 0x0000000000048947 */ /* 0x000fea0003800000 */
[----:B------:R-:W-:Y:S01]  /*26490*/  BPT.TRAP 0x1 ;  /* 0x000000040000795c */ /* 0x000fe20000300000 */
.L_x_8597:
[----:B------:R-:W4:Y:S02]  /*264a0*/  SYNCS.PHASECHK.TRANS64.TRYWAIT P1, [R5+URZ+0x28860], R0 ;  /* 0x02886000050075a7 */ /* 0x000f24000802017f */
[----:B----4-:R-:W-:Y:S05]  /*264b0*/  @!P1 BRA `(.L_x_8598) ;  /* 0x0000006c00609947 */ /* 0x010fea0003800000 */
.L_x_8856:
[----:B------:R-:W-:Y:S05]  /*264c0*/  @!P0 BRA `(.L_x_8599) ;  /* 0x0000000000048947 */ /* 0x000fea0003800000 */
[----:B------:R-:W-:Y:S01]  /*264d0*/  BPT.TRAP 0x1 ;  /* 0x000000040000795c */ /* 0x000fe20000300000 */
.L_x_8599:
[----:B------:R0:W0:Y:S02]  /*264e0*/  SYNCS.PHASECHK.TRANS64.TRYWAIT P0, [R3+URZ+0x28860], R2 ;  /* 0x02886002030075a7 */ /* 0x000024000800017f */
[----:B0-----:R-:W-:Y:S05]  /*264f0*/  @!P0 NANOSLEEP.SYNCS 0x989680 ;  /* 0x009896800000895d */ /* 0x001fea0003900000 */
[----:B------:R-:W0:Y:S02]  /*26500*/  @!P0 SYNCS.PHASECHK.TRANS64 P0, [R3+URZ+0x28860], R2 ;  /* 0x02886002030085a7 */ /* 0x000e24000800007f */
[----:B0-----:R-:W-:Y:S05]  /*26510*/  @!P0 BRA `(.L_x_8599) ;  /* 0xfffffffc00f08947 */ /* 0x001fea000383ffff */
.L_x_8181:
[----:B------:R-:W-:Y:S05]  /*26520*/  BSYNC B9 ;  /* 0x0000000000097941 */ /* 0x000fea0003800000 */
.L_x_8178:
[----:B------:R-:W-:Y:S05]  /*26530*/  EXIT ;  /* 0x000000000000794d */ /* 0x000fea0003800000 */
.L_x_8211:
[----:B0-----:R0:W1:Y:S02]  /*26540*/  SYNCS.PHASECHK.TRANS64.TRYWAIT P6, [R91+URZ+0x28890], R102 ;  /* 0x028890665b0075a7 */ /* 0x00106400080c017f */
[----:B-1----:R-:W-:Y:S05]  /*26550*/  @!P6 NANOSLEEP.SYNCS 0x989680 ;  /* 0x009896800000e95d */ /* 0x002fea0003900000 */
[----:B------:R-:W1:Y:S02]  /*26560*/  @!P6 SYNCS.PHASECHK.TRANS64 P6, [R91+URZ+0x28890], R102 ;  /* 0x028890665b00e5a7 */ /* 0x000e6400080c007f */
[----:B-1----:R-:W-:Y:S05]  /*26570*/  @!P6 BRA `(.L_x_8211) ;  /* 0xfffffffc00f0e947 */ /* 0x002fea000383ffff */
[----:B------:R-:W-:Y:S05]  /*26580*/  BRA `(.L_x_8600) ;  /* 0xfffffdcc00947947 */ /* 0x000fea000383ffff */
.L_x_8212:
        /* <DEDUP_REMOVED lines=8> */
.L_x_8602:
[----:B------:R-:W-:Y:S05]  /*26610*/  BSYNC B1 ;  /* 0x0000000000017941 */ /* 0x000fea0003800000 */
.L_x_8601:
        /* <DEDUP_REMOVED lines=8> */
.L_x_8603:
[----:B------:R-:W-:Y:S01]  /*266a0*/  IMAD.MOV.U32 R105, RZ, RZ, R14 ;  /* 0x000000ffff697224 */ /* 0x000fe200078e000e */
[----:B------:R-:W-:Y:S06]  /*266b0*/  BRA `(.L_x_8604) ;  /* 0xfffffdcc005c7947 */ /* 0x000fec000383ffff */
.L_x_8221:
        /* <DEDUP_REMOVED lines=8> */
.L_x_8606:
[----:B------:R-:W-:Y:S05]  /*26740*/  BSYNC B1 ;  /* 0x0000000000017941 */ /* 0x000fea0003800000 */
.L_x_8605:
        /* <DEDUP_REMOVED lines=8> */
.L_x_8607:
[----:B------:R-:W-:Y:S01]  /*267d0*/  IMAD.MOV.U32 R73, RZ, RZ, R14 ;  /* 0x000000ffff497224 */ /* 0x000fe200078e000e */
[----:B------:R-:W-:Y:S06]  /*267e0*/  BRA `(.L_x_8608) ;  /* 0xfffffdd000f07947 */ /* 0x000fec000383ffff */
.L_x_8230:
        /* <DEDUP_REMOVED lines=8> */
.L_x_8610:
[----:B------:R-:W-:Y:S05]  /*26870*/  BSYNC B1 ;  /* 0x0000000000017941 */ /* 0x000fea0003800000 */
.L_x_8609:
        /* <DEDUP_REMOVED lines=8> */
.L_x_8611:
[----:B------:R-:W-:Y:S01]  /*26900*/  IMAD.MOV.U32 R63, RZ, RZ, R14 ;  /* 0x000000ffff3f7224 */ /* 0x000fe200078e000e */
[----:B------:R-:W-:Y:S06]  /*26910*/  BRA `(.L_x_8612) ;  /* 0xfffffdd800847947 */ /* 0x000fec000383ffff */
.L_x_8239:
        /* <DEDUP_REMOVED lines=8> */
.L_x_8614:
[----:B------:R-:W-:Y:S05]  /*269a0*/  BSYNC B1 ;  /* 0x0000000000017941 */ /* 0x000fea0003800000 */
.L_x_8613:
        /* <DEDUP_REMOVED lines=8> */
.L_x_8615:
[----:B------:R-:W-:Y:S01]  /*26a30*/  IMAD.MOV.U32 R53, RZ, RZ, R14 ;  /* 0x000000ffff357224 */ /* 0x000fe200078e000e */
[----:B------:R-:W-:Y:S06]  /*26a40*/  BRA `(.L_x_8616) ;  /* 0xfffffde000147947 */ /* 0x000fec000383ffff */
.L_x_8251:
[----:B--2---:R2:W3:Y:S02]  /*26a50*/  SYNCS.PHASECHK.TRANS64.TRYWAIT P4, [R91+URZ+0x28890], R102 ;  /* 0x028890665b0075a7 */ /* 0x0044e4000808017f */
[----:B---3--:R-:W-:Y:S05]  /*26a60*/  @!P4 NANOSLEEP.SYNCS 0x989680 ;  /* 0x009896800000c95d */ /* 0x008fea0003900000 */
[----:B------:R-:W3:Y:S02]  /*26a70*/  @!P4 SYNCS.PHASECHK.TRANS64 P4, [R91+URZ+0x28890], R102 ;  /* 0x028890665b00c5a7 */ /* 0x000ee4000808007f */
[----:B---3--:R-:W-:Y:S05]  /*26a80*/  @!P4 BRA `(.L_x_8251) ;  /* 0xfffffffc00f0c947 */ /* 0x008fea000383ffff */
[----:B------:R-:W-:Y:S05]  /*26a90*/  BRA `(.L_x_8617) ;  /* 0xfffffdf000407947 */ /* 0x000fea000383ffff */
.L_x_8252:
[----:B------:R-:W-:Y:S01]  /*26aa0*/  BSSY B1, `(.L_x_8618) ;  /* 0x0000008000017945 */ /* 0x000fe20003800000 */
[----:B------:R-:W-:Y:S02]  /*26ab0*/  IMAD.MOV.U32 R13, RZ, RZ, R103 ;  /* 0x000000ffff0d7224 */ /* 0x000fe400078e0067 */
[----:B------:R-:W-:Y:S02]  /*26ac0*/  IMAD.MOV.U32 R12, RZ, RZ, RZ ;  /* 0x000000ffff0c7224 */ /* 0x000fe400078e00ff */
[----:B------:R-:W-:Y:S02]  /*26ad0*/  IMAD.MOV.U32 R11, RZ, RZ, 0x181f ;  /* 0x0000181fff0b7424 */ /* 0x000fe400078e00ff */
[----:B------:R-:W-:-:S07]  /*26ae0*/  IMAD.MOV.U32 R15, RZ, RZ, -0x1 ;  /* 0xffffffffff0f7424 */ /* 0x000fce00078e00ff */
[----:B0-2---:R-:W-:Y:S05]  /*26af0*/  WARPSYNC.COLLECTIVE R15, `(.L_x_8619) ;  /* 0x000000000f087348 */ /* 0x005fea0003c00000 */
[----:B------:R1:W3:Y:S02]  /*26b00*/  SHFL.IDX P6, R14, R13, R12, R11 ;  /* 0x0000000c0d0e7389 */ /* 0x0002e400000c000b */
[----:B0123--:R-:W-:Y:S01]  /*26b10*/  ENDCOLLECTIVE ;  /* 0x000000000000791b */ /* 0x00ffe20003800000 */
.L_x_8619:
[----:B------:R-:W-:Y:S05]  /*26b20*/  BSYNC B1 ;  /* 0x0000000000017941 */ /* 0x000fea0003800000 */
.L_x_8618:
        /* <DEDUP_REMOVED lines=8> */
.L_x_8620:
[----:B------:R-:W-:Y:S01]  /*26bb0*/  IMAD.MOV.U32 R106, RZ, RZ, R14 ;  /* 0x000000ffff6a7224 */ /* 0x000fe200078e000e */
[----:B------:R-:W-:Y:S06]  /*26bc0*/  BRA `(.L_x_8621) ;  /* 0xfffffdf0000c7947 */ /* 0x000fec000383ffff */
.L_x_8257:
[----:B------:R-:W-:Y:S01]  /*26bd0*/  BSSY B1, `(.L_x_8622) ;  /* 0x0000008000017945 */ /* 0x000fe20003800000 */
[----:B0-----:R-:W-:Y:S02]  /*26be0*/  IMAD.MOV.U32 R13, RZ, RZ, R103 ;  /* 0x000000ffff0d7224 */ /* 0x001fe400078e0067 */
[----:B------:R-:W-:Y:S02]  /*26bf0*/  IMAD.MOV.U32 R12, RZ, RZ, 0x1 ;  /* 0x00000001ff0c7424 */ /* 0x000fe400078e00ff */
[----:B------:R-:W-:Y:S02]  /*26c00*/  IMAD.MOV.U32 R11, RZ, RZ, 0x181f ;  /* 0x0000181fff0b7424 */ /* 0x000fe400078e00ff */
[----:B------:R-:W-:-:S07]  /*26c10*/  IMAD.MOV.U32 R15, RZ, RZ, -0x1 ;  /* 0xffffffffff0f7424 */ /* 0x000fce00078e00ff */
[----:B-1234-:R-:W-:Y:S05]  /*26c20*/  WARPSYNC.COLLECTIVE R15, `(.L_x_8623) ;  /* 0x000000000f087348 */ /* 0x01efea0003c00000 */
[----:B------:R0:W0:Y:S02]  /*26c30*/  SHFL.IDX P6, R14, R13, R12, R11 ;  /* 0x0000000c0d0e7389 */ /* 0x00002400000c000b */
[----:B01234-:R-:W-:Y:S01]  /*26c40*/  ENDCOLLECTIVE ;  /* 0x000000000000791b */ /* 0x01ffe20003800000 */
.L_x_8623:
[----:B------:R-:W-:Y:S05]  /*26c50*/  BSYNC B1 ;  /* 0x0000000000017941 */ /* 0x000fea0003800000 */
.L_x_8622:
        /* <DEDUP_REMOVED lines=8> */
.L_x_8624:
[----:B------:R-:W-:Y:S01]  /*26ce0*/  IMAD.MOV.U32 R50, RZ, RZ, R14 ;  /* 0x000000ffff327224 */ /* 0x000fe200078e000e */
[----:B------:R-:W-:Y:S06]  /*26cf0*/  BRA `(.L_x_8625) ;  /* 0xfffffdf400bc7947 */ /* 0x000fec000383ffff */
.L_x_8262:
[----:B------:R-:W-:Y:S01]  /*26d00*/  BSSY B1, `(.L_x_8626) ;  /* 0x0000008000017945 */ /* 0x000fe20003800000 */
[----:B0-----:R-:W-:Y:S01]  /*26d10*/  IMAD.MOV.U32 R13, RZ, RZ, R103 ;  /* 0x000000ffff0d7224 */ /* 0x001fe200078e0067 */
[----:B------:R-:W-:Y:S01]  /*26d20*/  MOV R15, 0xffffffff ;  /* 0xffffffff000f7802 */ /* 0x000fe20000000f00 */
[----:B------:R-:W-:Y:S02]  /*26d30*/  IMAD.MOV.U32 R12, RZ, RZ, 0x2 ;  /* 0x00000002ff0c7424 */ /* 0x000fe400078e00ff */
[----:B------:R-:W-:-:S07]  /*26d40*/  IMAD.MOV.U32 R11, RZ, RZ, 0x181f ;  /* 0x0000181fff0b7424 */ /* 0x000fce00078e00ff */
[----:B-1234-:R-:W-:Y:S05]  /*26d50*/  WARPSYNC.COLLECTIVE R15, `(.L_x_8627) ;  /* 0x000000000f087348 */ /* 0x01efea0003c00000 */
[----:B------:R0:W0:Y:S02]  /*26d60*/  SHFL.IDX P6, R14, R13, R12, R11 ;  /* 0x0000000c0d0e7389 */ /* 0x00002400000c000b */
[----:B01234-:R-:W-:Y:S01]  /*26d70*/  ENDCOLLECTIVE ;  /* 0x000000000000791b */ /* 0x01ffe20003800000 */
.L_x_8627:
[----:B------:R-:W-:Y:S05]  /*26d80*/  BSYNC B1 ;  /* 0x0000000000017941 */ /* 0x000fea0003800000 */
.L_x_8626:
        /* <DEDUP_REMOVED lines=8> */
.L_x_8628:
[----:B------:R-:W-:Y:S05]  /*26e10*/  BRA `(.L_x_8629) ;  /* 0xfffffdfc00707947 */ /* 0x000fea000383ffff */
.L_x_8267:
        /* <DEDUP_REMOVED lines=8> */
.L_x_8631:
[----:B------:R-:W-:Y:S05]  /*26ea0*/  BSYNC B1 ;  /* 0x0000000000017941 */ /* 0x000fea0003800000 */
.L_x_8630:
        /* <DEDUP_REMOVED lines=8> */
.L_x_8632:
[----:B------:R-:W-:Y:S01]  /*26f30*/  IMAD.MOV.U32 R108, RZ, RZ, R14 ;  /* 0x000000ffff6c7224 */ /* 0x000fe200078e000e */
[----:B------:R-:W-:Y:S06]  /*26f40*/  BRA `(.L_x_8633) ;  /* 0xfffffe0400287947 */ /* 0x000fec000383ffff */
.L_x_8272:
[----:B0-----:R0:W1:Y:S02]  /*26f50*/  SYNCS.PHASECHK.TRANS64.TRYWAIT P3, [R91+URZ+0x28890], R102 ;  /* 0x028890665b0075a7 */ /* 0x001064000806017f */
[----:B-1----:R-:W-:Y:S05]  /*26f60*/  @!P3 NANOSLEEP.SYNCS 0x989680 ;  /* 0x009896800000b95d */ /* 0x002fea0003900000 */
[----:B------:R-:W1:Y:S02]  /*26f70*/  @!P3 SYNCS.PHASECHK.TRANS64 P3, [R91+URZ+0x28890], R102 ;  /* 0x028890665b00b5a7 */ /* 0x000e64000806007f */
[----:B-1----:R-:W-:Y:S05]  /*26f80*/  @!P3 BRA `(.L_x_8272) ;  /* 0xfffffffc00f0b947 */ /* 0x002fea000383ffff */
[----:B------:R-:W-:Y:S05]  /*26f90*/  BRA `(.L_x_8634) ;  /* 0xfffffe0c002c7947 */ /* 0x000fea000383ffff */
.L_x_8273:
        /* <DEDUP_REMOVED lines=8> */
.L_x_8636:
[----:B------:R-:W-:Y:S05]  /*27020*/  BSYNC B1 ;  /* 0x0000000000017941 */ /* 0x000fea0003800000 */
.L_x_8635:
        /* <DEDUP_REMOVED lines=8> */
.L_x_8637:
[----:B------:R-:W-:Y:S05]  /*270b0*/  BRA `(.L_x_8638) ;  /* 0xfffffe0c00547947 */ /* 0x000fea000383ffff */
.L_x_8276:
[----:B------:R-:W-:Y:S01]  /*270c0*/  BSSY B1, `(.L_x_8639) ;  /* 0x0000008000017945 */ /* 0x000fe20003800000 */
[----:B----4-:R-:W-:Y:S02]  /*270d0*/  IMAD.MOV.U32 R13, RZ, RZ, R46 ;  /* 0x000000ffff0d7224 */ /* 0x010fe400078e002e */
[----:B------:R-:W-:Y:S02]  /*270e0*/  IMAD.MOV.U32 R12, RZ, RZ, 0x1 ;  /* 0x00000001ff0c7424 */ /* 0x000fe400078e00ff */
[----:B------:R-:W-:Y:S02]  /*270f0*/  IMAD.MOV.U32 R11, RZ, RZ, 0x181f ;  /* 0x0000181fff0b7424 */ /* 0x000fe400078e00ff */
[----:B------:R-:W-:-:S07]  /*27100*/  IMAD.MOV.U32 R15, RZ, RZ, -0x1 ;  /* 0xffffffffff0f7424 */ /* 0x000fce00078e00ff */
[----:B0123--:R-:W-:Y:S05]  /*27110*/  WARPSYNC.COLLECTIVE R15, `(.L_x_8640) ;  /* 0x000000000f087348 */ /* 0x00ffea0003c00000 */
[----:B---3--:R3:W4:Y:S02]  /*27120*/  SHFL.IDX P6, R14, R13, R12, R11 ;  /* 0x0000000c0d0e7389 */ /* 0x00872400000c000b */
[----:B01234-:R-:W-:Y:S01]  /*27130*/  ENDCOLLECTIVE ;  /* 0x000000000000791b */ /* 0x01ffe20003800000 */
.L_x_8640:
[----:B------:R-:W-:Y:S05]  /*27140*/  BSYNC B1 ;  /* 0x0000000000017941 */ /* 0x000fea0003800000 */
.L_x_8639:
        /* <DEDUP_REMOVED lines=8> */
.L_x_8641:
[----:B------:R-:W-:Y:S05]  /*271d0*/  BRA `(.L_x_8642) ;  /* 0xfffffe0c00547947 */ /* 0x000fea000383ffff */
.L_x_8279:
        /* <DEDUP_REMOVED lines=8> */
.L_x_8644:
[----:B------:R-:W-:Y:S05]  /*27260*/  BSYNC B1 ;  /* 0x0000000000017941 */ /* 0x000fea0003800000 */
.L_x_8643:
        /* <DEDUP_REMOVED lines=8> */
.L_x_8645:
[----:B------:R-:W-:Y:S05]  /*272f0*/  BRA `(.L_x_8646) ;  /* 0xfffffe0c00587947 */ /* 0x000fea000383ffff */
.L_x_8282:
[----:B------:R-:W-:Y:S01]  /*27300*/  BSSY B1, `(.L_x_8647) ;  /* 0x0000008000017945 */ /* 0x000fe20003800000 */
[----:B0-----:R-:W-:Y:S02]  /*27310*/  IMAD.MOV.U32 R13, RZ, RZ, R46 ;  /* 0x000000ffff0d7224 */ /* 0x001fe400078e002e */
[----:B------:R-:W-:Y:S02]  /*27320*/  IMAD.MOV.U32 R12, RZ, RZ, 0x3 ;  /* 0x00000003ff0c7424 */ /* 0x000fe400078e00ff */
[----:B------:R-:W-:Y:S02]  /*27330*/  IMAD.MOV.U32 R11, RZ, RZ, 0x181f ;  /* 0x0000181fff0b7424 */ /* 0x000fe400078e00ff */
[----:B------:R-:W-:-:S07]  /*27340*/  IMAD.MOV.U32 R15, RZ, RZ, -0x1 ;  /* 0xffffffffff0f7424 */ /* 0x000fce00078e00ff */
[----:B-1234-:R-:W-:Y:S05]  /*27350*/  WARPSYNC.COLLECTIVE R15, `(.L_x_8648) ;  /* 0x000000000f087348 */ /* 0x01efea0003c00000 */
[----:B----4-:R0:W4:Y:S02]  /*27360*/  SHFL.IDX P6, R14, R13, R12, R11 ;  /* 0x0000000c0d0e7389 */ /* 0x01012400000c000b */
[----:B01234-:R-:W-:Y:S01]  /*27370*/  ENDCOLLECTIVE ;  /* 0x000000000000791b */ /* 0x01ffe20003800000 */
.L_x_8648:
[----:B------:R-:W-:Y:S05]  /*27380*/  BSYNC B1 ;  /* 0x0000000000017941 */ /* 0x000fea0003800000 */
.L_x_8647:
        /* <DEDUP_REMOVED lines=8> */
.L_x_8649:
[----:B------:R-:W-:Y:S05]  /*27410*/  BRA `(.L_x_8650) ;  /* 0xfffffe0c005c7947 */ /* 0x000fea000383ffff */
.L_x_8286:
[----:B------:R0:W0:Y:S02]  /*27420*/  SYNCS.PHASECHK.TRANS64.TRYWAIT P4, [R91+URZ+0x288b0], R102 ;  /* 0x0288b0665b0075a7 */ /* 0x000024000808017f */
[----:B0-----:R-:W-:Y:S05]  /*27430*/  @!P4 NANOSLEEP.SYNCS 0x989680 ;  /* 0x009896800000c95d */ /* 0x001fea0003900000 */
[----:B------:R-:W0:Y:S02]  /*27440*/  @!P4 SYNCS.PHASECHK.TRANS64 P4, [R91+URZ+0x288b0], R102 ;  /* 0x0288b0665b00c5a7 */ /* 0x000e24000808007f */
[----:B0-----:R-:W-:Y:S05]  /*27450*/  @!P4 BRA `(.L_x_8286) ;  /* 0xfffffffc00f0c947 */ /* 0x001fea000383ffff */
[----:B------:R-:W-:Y:S05]  /*27460*/  BRA `(.L_x_8651) ;  /* 0xfffffe0c00d87947 */ /* 0x000fea000383ffff */
.L_x_8306:
[----:B------:R-:W-:Y:S01]  /*27470*/  BSSY B0, `(.L_x_8652) ;  /* 0x0000008000007945 */ /* 0x000fe20003800000 */
[----:B--2---:R-:W-:Y:S02]  /*27480*/  IMAD.MOV.U32 R13, RZ, RZ, R218 ;  /* 0x000000ffff0d7224 */ /* 0x004fe400078e00da */
[----:B------:R-:W-:Y:S02]  /*27490*/  IMAD.MOV.U32 R12, RZ, RZ, RZ ;  /* 0x000000ffff0c7224 */ /* 0x000fe400078e00ff */
[----:B------:R-:W-:Y:S02]  /*274a0*/  IMAD.MOV.U32 R11, RZ, RZ, 0x1f ;  /* 0x0000001fff0b7424 */ /* 0x000fe400078e00ff */
[----:B------:R-:W-:-:S07]  /*274b0*/  IMAD.MOV.U32 R15, RZ, RZ, -0x1 ;  /* 0xffffffffff0f7424 */ /* 0x000fce00078e00ff */
[----:B-1---5:R-:W-:Y:S05]  /*274c0*/  WARPSYNC.COLLECTIVE R15, `(.L_x_8653) ;  /* 0x000000000f087348 */ /* 0x022fea0003c00000 */
[----:B------:R0:W2:Y:S02]  /*274d0*/  SHFL.IDX P6, R14, R13, R12, R11 ;  /* 0x0000000c0d0e7389 */ /* 0x0000a400000c000b */
[----:B012--5:R-:W-:Y:S01]  /*274e0*/  ENDCOLLECTIVE ;  /* 0x000000000000791b */ /* 0x027fe20003800000 */
.L_x_8653:
[----:B------:R-:W-:Y:S05]  /*274f0*/  BSYNC B0 ;  /* 0x0000000000007941 */ /* 0x000fea0003800000 */
.L_x_8652:
[----:B------:R-:W-:Y:S01]  /*27500*/  IMAD.MOV.U32 R194, RZ, RZ, R14 ;  /* 0x000000ffffc27224 */ /* 0x000fe200078e000e */
[----:B------:R-:W-:Y:S06]  /*27510*/  BRA `(.L_x_8654) ;  /* 0xfffffe1c001c7947 */ /* 0x000fec000383ffff */
.L_x_8316:
        /* <DEDUP_REMOVED lines=8> */
.L_x_8656:
[----:B------:R-:W-:Y:S05]  /*275a0*/  BSYNC B1 ;  /* 0x0000000000017941 */ /* 0x000fea0003800000 */
.L_x_8655:
        /* <DEDUP_REMOVED lines=8> */
.L_x_8657:
[----:B------:R-:W-:Y:S02]  /*27630*/  IMAD.MOV.U32 R13, RZ, RZ, R8 ;  /* 0x000000ffff0d7224 */ /* 0x000fe400078e0008 */
[----:B------:R-:W-:-:S07]  /*27640*/  IMAD.MOV.U32 R3, RZ, RZ, R14 ;  /* 0x000000ffff037224 */ /* 0x000fce00078e000e */
[----:B------:R-:W-:Y:S05]  /*27650*/  WARPSYNC.COLLECTIVE R15, `(.L_x_8658) ;  /* 0x000000000f087348 */ /* 0x000fea0003c00000 */
[----:B------:R0:W1:Y:S02]  /*27660*/  SHFL.IDX P6, R14, R13, R12, R11 ;  /* 0x0000000c0d0e7389 */ /* 0x00006400000c000b */
[----:B01----:R-:W-:Y:S01]  /*27670*/  ENDCOLLECTIVE ;  /* 0x000000000000791b */ /* 0x003fe20003800000 */
.L_x_8658:
[----:B------:R-:W-:Y:S02]  /*27680*/  IMAD.MOV.U32 R13, RZ, RZ, R7 ;  /* 0x000000ffff0d7224 */ /* 0x000fe400078e0007 */
[----:B------:R-:W-:-:S07]  /*27690*/  IMAD.MOV.U32 R4, RZ, RZ, R14 ;  /* 0x000000ffff047224 */ /* 0x000fce00078e000e */
[----:B------:R-:W-:Y:S05]  /*276a0*/  WARPSYNC.COLLECTIVE R15, `(.L_x_8659) ;  /* 0x000000000f087348 */ /* 0x000fea0003c00000 */
[----:B------:R0:W1:Y:S02]  /*276b0*/  SHFL.IDX P6, R14, R13, R12, R11 ;  /* 0x0000000c0d0e7389 */ /* 0x00006400000c000b */
[----:B01----:R-:W-:Y:S01]  /*276c0*/  ENDCOLLECTIVE ;  /* 0x000000000000791b */ /* 0x003fe20003800000 */
.L_x_8659:
[----:B------:R-:W-:Y:S05]  /*276d0*/  BRA `(.L_x_8660) ;  /* 0xfffffe2000707947 */ /* 0x000fea000383ffff */
.L_x_8319:
[----:B------:R-:W-:Y:S01]  /*276e0*/  BSSY B1, `(.L_x_8661) ;  /* 0x0000008000017945 */ /* 0x000fe20003800000 */
[----:B-1----:R-:W-:Y:S02]  /*276f0*/  IMAD.MOV.U32 R13, RZ, RZ, R6 ;  /* 0x000000ffff0d7224 */ /* 0x002fe400078e0006 */
[----:B------:R-:W-:Y:S02]  /*27700*/  IMAD.MOV.U32 R12, RZ, RZ, 0x1 ;  /* 0x00000001ff0c7424 */ /* 0x000fe400078e00ff */
[----:B------:R-:W-:Y:S02]  /*27710*/  IMAD.MOV.U32 R11, RZ, RZ, 0x181f ;  /* 0x0000181fff0b7424 */ /* 0x000fe400078e00ff */
[----:B------:R-:W-:-:S07]  /*27720*/  IMAD.MOV.U32 R15, RZ, RZ, -0x1 ;  /* 0xffffffffff0f7424 */ /* 0x000fce00078e00ff */
[----:B--2---:R-:W-:Y:S05]  /*27730*/  WARPSYNC.COLLECTIVE R15, `(.L_x_8662) ;  /* 0x000000000f087348 */ /* 0x004fea0003c00000 */
[----:B------:R0:W1:Y:S02]  /*27740*/  SHFL.IDX P6, R14, R13, R12, R11 ;  /* 0x0000000c0d0e7389 */ /* 0x00006400000c000b */
[----:B012---:R-:W-:Y:S01]  /*27750*/  ENDCOLLECTIVE ;  /* 0x000000000000791b */ /* 0x007fe20003800000 */
.L_x_8662:
[----:B------:R-:W-:Y:S05]  /*27760*/  BSYNC B1 ;  /* 0x0000000000017941 */ /* 0x000fea0003800000 */
.L_x_8661:
        /* <DEDUP_REMOVED lines=8> */
.L_x_8663:
[----:B------:R-:W-:Y:S02]  /*277f0*/  IMAD.MOV.U32 R13, RZ, RZ, R8 ;  /* 0x000000ffff0d7224 */ /* 0x000fe400078e0008 */
[----:B------:R-:W-:-:S07]  /*27800*/  IMAD.MOV.U32 R3, RZ, RZ, R14 ;  /* 0x000000ffff037224 */ /* 0x000fce00078e000e */
[----:B------:R-:W-:Y:S05]  /*27810*/  WARPSYNC.COLLECTIVE R15, `(.L_x_8664) ;  /* 0x000000000f087348 */ /* 0x000fea0003c00000 */
[----:B------:R0:W1:Y:S02]  /*27820*/  SHFL.IDX P6, R14, R13, R12, R11 ;  /* 0x0000000c0d0e7389 */ /* 0x00006400000c000b */
[----:B01----:R-:W-:Y:S01]  /*27830*/  ENDCOLLECTIVE ;  /* 0x000000000000791b */ /* 0x003fe20003800000 */
.L_x_8664:
[----:B------:R-:W-:Y:S02]  /*27840*/  IMAD.MOV.U32 R13, RZ, RZ, R7 ;  /* 0x000000ffff0d7224 */ /* 0x000fe400078e0007 */
[----:B------:R-:W-:-:S07]  /*27850*/  IMAD.MOV.U32 R4, RZ, RZ, R14 ;  /* 0x000000ffff047224 */ /* 0x000fce00078e000e */
[----:B------:R-:W-:Y:S05]  /*27860*/  WARPSYNC.COLLECTIVE R15, `(.L_x_8665) ;  /* 0x000000000f087348 */ /* 0x000fea0003c00000 */
[----:B------:R0:W1:Y:S02]  /*27870*/  SHFL.IDX P6, R14, R13, R12, R11 ;  /* 0x0000000c0d0e7389 */ /* 0x00006400000c000b */
[----:B01----:R-:W-:Y:S01]  /*27880*/  ENDCOLLECTIVE ;  /* 0x000000000000791b */ /* 0x003fe20003800000 */
.L_x_8665:
[----:B------:R-:W-:Y:S05]  /*27890*/  BRA `(.L_x_8666) ;  /* 0xfffffe2000dc7947 */ /* 0x000fea000383ffff */
.L_x_8322:
[----:B------:R-:W-:Y:S01]  /*278a0*/  BSSY B1, `(.L_x_8667) ;  /* 0x0000008000017945 */ /* 0x000fe20003800000 */
[----:B------:R-:W-:Y:S01]  /*278b0*/  IMAD.MOV.U32 R13, RZ, RZ, R6 ;  /* 0x000000ffff0d7224 */ /* 0x000fe200078e0006 */
[----:B------:R-:W-:Y:S01]  /*278c0*/  MOV R12, 0x2 ;  /* 0x00000002000c7802 */ /* 0x000fe20000000f00 */
[----:B------:R-:W-:Y:S02]  /*278d0*/  IMAD.MOV.U32 R11, RZ, RZ, 0x181f ;  /* 0x0000181fff0b7424 */ /* 0x000fe400078e00ff */
[----:B------:R-:W-:-:S07]  /*278e0*/  IMAD.MOV.U32 R15, RZ, RZ, -0x1 ;  /* 0xffffffffff0f7424 */ /* 0x000fce00078e00ff */
[----:B-12---:R-:W-:Y:S05]  /*278f0*/  WARPSYNC.COLLECTIVE R15, `(.L_x_8668) ;  /* 0x000000000f087348 */ /* 0x006fea0003c00000 */
[----:B------:R0:W3:Y:S02]  /*27900*/  SHFL.IDX P6, R14, R13, R12, R11 ;  /* 0x0000000c0d0e7389 */ /* 0x0000e400000c000b */
[----:B0123--:R-:W-:Y:S01]  /*27910*/  ENDCOLLECTIVE ;  /* 0x000000000000791b */ /* 0x00ffe20003800000 */
.L_x_8668:
[----:B------:R-:W-:Y:S05]  /*27920*/  BSYNC B1 ;  /* 0x0000000000017941 */ /* 0x000fea0003800000 */
.L_x_8667:
        /* <DEDUP_REMOVED lines=8> */
.L_x_8669:
[----:B------:R-:W-:Y:S02]  /*279b0*/  IMAD.MOV.U32 R13, RZ, RZ, R8 ;  /* 0x000000ffff0d7224 */ /* 0x000fe400078e0008 */
[----:B------:R-:W-:-:S07]  /*279c0*/  IMAD.MOV.U32 R3, RZ, RZ, R14 ;  /* 0x000000ffff037224 */ /* 0x000fce00078e000e */
[----:B------:R-:W-:Y:S05]  /*279d0*/  WARPSYNC.COLLECTIVE R15, `(.L_x_8670) ;  /* 0x000000000f087348 */ /* 0x000fea0003c00000 */
[----:B------:R0:W1:Y:S02]  /*279e0*/  SHFL.IDX P6, R14, R13, R12, R11 ;  /* 0x0000000c0d0e7389 */ /* 0x00006400000c000b */
[----:B01----:R-:W-:Y:S01]  /*279f0*/  ENDCOLLECTIVE ;  /* 0x000000000000791b */ /* 0x003fe20003800000 */
.L_x_8670:
[----:B------:R-:W-:Y:S02]  /*27a00*/  IMAD.MOV.U32 R13, RZ, RZ, R7 ;  /* 0x000000ffff0d7224 */ /* 0x000fe400078e0007 */
[----:B------:R-:W-:-:S07]  /*27a10*/  IMAD.MOV.U32 R4, RZ, RZ, R14 ;  /* 0x000000ffff047224 */ /* 0x000fce00078e000e */
[----:B------:R-:W-:Y:S05]  /*27a20*/  WARPSYNC.COLLECTIVE R15, `(.L_x_8671) ;  /* 0x000000000f087348 */ /* 0x000fea0003c00000 */
[----:B------:R0:W1:Y:S02]  /*27a30*/  SHFL.IDX P6, R14, R13, R12, R11 ;  /* 0x0000000c0d0e7389 */ /* 0x00006400000c000b */
[----:B01----:R-:W-:Y:S01]  /*27a40*/  ENDCOLLECTIVE ;  /* 0x000000000000791b */ /* 0x003fe20003800000 */
.L_x_8671:
[----:B------:R-:W-:Y:S05]  /*27a50*/  BRA `(.L_x_8672) ;  /* 0xfffffe2400407947 */ /* 0x000fea000383ffff */
.L_x_8325:
[----:B------:R-:W-:Y:S01]  /*27a60*/  BSSY B1, `(.L_x_8673) ;  /* 0x0000008000017945 */ /* 0x000fe20003800000 */
[----:B------:R-:W-:Y:S02]  /*27a70*/  IMAD.MOV.U32 R13, RZ, RZ, R6 ;  /* 0x000000ffff0d7224 */ /* 0x000fe400078e0006 */
[----:B------:R-:W-:Y:S02]  /*27a80*/  IMAD.MOV.U32 R12, RZ, RZ, 0x3 ;  /* 0x00000003ff0c7424 */ /* 0x000fe400078e00ff */
[----:B------:R-:W-:Y:S02]  /*27a90*/  IMAD.MOV.U32 R11, RZ, RZ, 0x181f ;  /* 0x0000181fff0b7424 */ /* 0x000fe400078e00ff */
[----:B------:R-:W-:-:S07]  /*27aa0*/  IMAD.MOV.U32 R15, RZ, RZ, -0x1 ;  /* 0xffffffffff0f7424 */ /* 0x000fce00078e00ff */
[----:B-12---:R-:W-:Y:S05]  /*27ab0*/  WARPSYNC.COLLECTIVE R15, `(.L_x_8674) ;  /* 0x000000000f087348 */ /* 0x006fea0003c00000 */
[----:B------:R0:W3:Y:S02]  /*27ac0*/  SHFL.IDX P6, R14, R13, R12, R11 ;  /* 0x0000000c0d0e7389 */ /* 0x0000e400000c000b */
[----:B0123--:R-:W-:Y:S01]  /*27ad0*/  ENDCOLLECTIVE ;  /* 0x000000000000791b */ /* 0x00ffe20003800000 */
.L_x_8674:
[----:B------:R-:W-:Y:S05]  /*27ae0*/  BSYNC B1 ;  /* 0x0000000000017941 */ /* 0x000fea0003800000 */
.L_x_8673:
        /* <DEDUP_REMOVED lines=8> */
.L_x_8675:
[----:B------:R-:W-:Y:S02]  /*27b70*/  IMAD.MOV.U32 R13, RZ, RZ, R8 ;  /* 0x000000ffff0d7224 */ /* 0x000fe400078e0008 */
[----:B------:R-:W-:-:S07]  /*27b80*/  IMAD.MOV.U32 R3, RZ, RZ, R14 ;  /* 0x000000ffff037224 */ /* 0x000fce00078e000e */
[----:B------:R-:W-:Y:S05]  /*27b90*/  WARPSYNC.COLLECTIVE R15, `(.L_x_8676) ;  /* 0x000000000f087348 */ /* 0x000fea0003c00000 */
[----:B------:R0:W1:Y:S02]  /*27ba0*/  SHFL.IDX P6, R14, R13, R12, R11 ;  /* 0x0000000c0d0e7389 */ /* 0x00006400000c000b */
[----:B01----:R-:W-:Y:S01]  /*27bb0*/  ENDCOLLECTIVE ;  /* 0x000000000000791b */ /* 0x003fe20003800000 */
.L_x_8676:
[----:B------:R-:W-:Y:S02]  /*27bc0*/  IMAD.MOV.U32 R13, RZ, RZ, R7 ;  /* 0x000000ffff0d7224 */ /* 0x000fe400078e0007 */
[----:B------:R-:W-:-:S07]  /*27bd0*/  IMAD.MOV.U32 R4, RZ, RZ, R14 ;  /* 0x000000ffff047224 */ /* 0x000fce00078e000e */
[----:B------:R-:W-:Y:S05]  /*27be0*/  WARPSYNC.COLLECTIVE R15, `(.L_x_8677) ;  /* 0x000000000f087348 */ /* 0x000fea0003c00000 */
[----:B------:R0:W1:Y:S02]  /*27bf0*/  SHFL.IDX P6, R14, R13, R12, R11 ;  /* 0x0000000c0d0e7389 */ /* 0x00006400000c000b */
[----:B01----:R-:W-:Y:S01]  /*27c00*/  ENDCOLLECTIVE ;  /* 0x000000000000791b */ /* 0x003fe20003800000 */
.L_x_8677:
[----:B------:R-:W-:Y:S05]  /*27c10*/  BRA `(.L_x_8678) ;  /* 0xfffffe2400ac7947 */ /* 0x000fea000383ffff */
.L_x_8329:
[----:B0-----:R0:W1:Y:S02]  /*27c20*/  SYNCS.PHASECHK.TRANS64.TRYWAIT P0, [R18+URZ+0x28800], R5 ;  /* 0x02880005120075a7 */ /* 0x001064000800017f */
[----:B-1----:R-:W-:Y:S05]  /*27c30*/  @!P0 NANOSLEEP.SYNCS 0x989680 ;  /* 0x009896800000895d */ /* 0x002fea0003900000 */
[----:B------:R-:W1:Y:S02]  /*27c40*/  @!P0 SYNCS.PHASECHK.TRANS64 P0, [R18+URZ+0x28800], R5 ;  /* 0x02880005120085a7 */ /* 0x000e64000800007f */
[----:B-1----:R-:W-:Y:S05]  /*27c50*/  @!P0 BRA `(.L_x_8329) ;  /* 0xfffffffc00f08947 */ /* 0x002fea000383ffff */
[----:B------:R-:W-:Y:S05]  /*27c60*/  BRA `(.L_x_8679) ;  /* 0xfffffe2800707947 */ /* 0x000fea000383ffff */
.L_x_8345:
[----:B------:R-:W3:Y:S01]  /*27c70*/  LDC R58, c[0x0][0x3f4] ;  /* 0x0000fd00ff3a7b82 */ /* 0x000ee20000000800 */
[----:B------:R-:W-:Y:S01]  /*27c80*/  BSSY B1, `(.L_x_8680) ;  /* 0x0000008000017945 */ /* 0x000fe20003800000 */
[----:B--2---:R-:W-:Y:S02]  /*27c90*/  IMAD.MOV.U32 R13, RZ, RZ, R43 ;  /* 0x000000ffff0d7224 */ /* 0x004fe400078e002b */
[----:B------:R-:W-:Y:S02]  /*27ca0*/  IMAD.MOV.U32 R12, RZ, RZ, RZ ;  /* 0x000000ffff0c7224 */ /* 0x000fe400078e00ff */
[----:B------:R-:W-:Y:S02]  /*27cb0*/  IMAD.MOV.U32 R11, RZ, RZ, 0x181f ;  /* 0x0000181fff0b7424 */ /* 0x000fe400078e00ff */
[----:B------:R-:W-:-:S07]  /*27cc0*/  IMAD.MOV.U32 R15, RZ, RZ, -0x1 ;  /* 0xffffffffff0f7424 */ /* 0x000fce00078e00ff */
[----:B01-3--:R-:W-:Y:S05]  /*27cd0*/  WARPSYNC.COLLECTIVE R15, `(.L_x_8681) ;  /* 0x000000000f087348 */ /* 0x00bfea0003c00000 */
[----:B------:R2:W4:Y:S02]  /*27ce0*/  SHFL.IDX P6, R14, R13, R12, R11 ;  /* 0x0000000c0d0e7389 */ /* 0x00052400000c000b */
[----:B01234-:R-:W-:Y:S01]  /*27cf0*/  ENDCOLLECTIVE ;  /* 0x000000000000791b */ /* 0x01ffe20003800000 */
.L_x_8681:
[----:B------:R-:W-:Y:S05]  /*27d00*/  BSYNC B1 ;  /* 0x0000000000017941 */ /* 0x000fea0003800000 */
.L_x_8680:
[----:B------:R-:W-:Y:S01]  /*27d10*/  IMAD.MOV.U32 R13, RZ, RZ, R10 ;  /* 0x000000ffff0d7224 */ /* 0x000fe200078e000a */
[----:B------:R-:W-:Y:S01]  /*27d20*/  ISETP.GE.AND P0, PT, R16, R58, PT ;  /* 0x0000003a1000720c */ /* 0x000fe20003f06270 */
[----:B------:R-:W-:Y:S02]  /*27d30*/  IMAD.MOV.U32 R12, RZ, RZ, RZ ;  /* 0x000000ffff0c7224 */ /* 0x000fe400078e00ff */
[----:B------:R-:W-:Y:S02]  /*27d40*/  IMAD.MOV.U32 R11, RZ, RZ, 0x181f ;  /* 0x0000181fff0b7424 */ /* 0x000fe400078e00ff */
[----:B------:R-:W-:Y:S02]  /*27d50*/  IMAD.MOV.U32 R15, RZ, RZ, -0x1 ;  /* 0xffffffffff0f7424 */ /* 0x000fe400078e00ff */
[----:B------:R-:W-:Y:S02]  /*27d60*/  IMAD.MOV.U32 R3, RZ, RZ, R14 ;  /* 0x000000ffff037224 */ /* 0x000fe400078e000e */
[----:B------:R-:W-:-:S07]  /*27d70*/  IMAD R0, R189, R0, RZ ;  /* 0x00000000bd007224 */ /* 0x000fce00078e02ff */
[----:B------:R-:W-:Y:S05]  /*27d80*/  WARPSYNC.COLLECTIVE R15, `(.L_x_8682) ;  /* 0x000000000f087348 */ /* 0x000fea0003c00000 */
[----:B------:R0:W1:Y:S02]  /*27d90*/  SHFL.IDX P6, R14, R13, R12, R11 ;  /* 0x0000000c0d0e7389 */ /* 0x00006400000c000b */
[----:B01----:R-:W-:Y:S01]  /*27da0*/  ENDCOLLECTIVE ;  /* 0x000000000000791b */ /* 0x003fe20003800000 */
.L_x_8682:
[----:B------:R-:W-:Y:S01]  /*27db0*/  ISETP.GE.OR P1, PT, R59, R0, P0 ;  /* 0x000000003b00720c */ /* 0x000fe20000726670 */
[----:B------:R-:W-:-:S12]  /*27dc0*/  IMAD.MOV.U32 R13, RZ, RZ, R45 ;  /* 0x000000ffff0d7224 */ /* 0x000fd800078e002d */
[C---:B------:R-:W-:Y:S01]  /*27dd0*/  @!P1 IMAD.SHL.U32 R7, R16.reuse, 0x2, RZ ;  /* 0x0000000210079824 */ /* 0x040fe200078e00ff */
[----:B------:R-:W-:Y:S01]  /*27de0*/  @!P1 SHF.L.U64.HI R6, R16, 0x1, R17 ;  /* 0x0000000110069819 */ /* 0x000fe20000010211 */
[----:B------:R-:W-:-:S07]  /*27df0*/  IMAD.MOV.U32 R4, RZ, RZ, R14 ;  /* 0x000000ffff047224 */ /* 0x000fce00078e000e */
[----:B------:R-:W-:Y:S05]  /*27e00*/  WARPSYNC.COLLECTIVE R15, `(.L_x_8683) ;  /* 0x000000000f087348 */ /* 0x000fea0003c00000 */
[----:B------:R0:W1:Y:S02]  /*27e10*/  SHFL.IDX P6, R14, R13, R12, R11 ;  /* 0x0000000c0d0e7389 */ /* 0x00006400000c000b */
[----:B01----:R-:W-:Y:S01]  /*27e20*/  ENDCOLLECTIVE ;  /* 0x000000000000791b */ /* 0x003fe20003800000 */
.L_x_8683:
[----:B------:R-:W-:-:S05]  /*27e30*/  @!P1 IADD3 R4, P2, R4, R7, RZ ;  /* 0x0000000704049210 */ /* 0x000fca0007f5e0ff */
[----:B------:R-:W-:Y:S02]  /*27e40*/  @!P1 IMAD.X R3, R3, 0x1, R6, P2 ;  /* 0x0000000103039824 */ /* 0x000fe400010e0606 */
[----:B------:R-:W-:Y:S02]  /*27e50*/  @!P1 IMAD.MOV.U32 R24, RZ, RZ, R4 ;  /* 0x000000ffff189224 */ /* 0x000fe400078e0004 */
[----:B------:R-:W-:Y:S02]  /*27e60*/  @!P1 IMAD.MOV.U32 R25, RZ, RZ, R3 ;  /* 0x000000ffff199224 */ /* 0x000fe400078e0003 */
[----:B------:R-:W-:-:S04]  /*27e70*/  IMAD.MOV.U32 R13, RZ, RZ, R44 ;  /* 0x000000ffff0d7224 */ /* 0x000fc800078e002c */
[----:B------:R-:W5:Y:S01]  /*27e80*/  @!P1 LD.E.128 R24, desc[UR54][R24.64] ;  /* 0x0000003618189980 */ /* 0x000f62000c101d00 */
[----:B------:R-:W-:-:S07]  /*27e90*/  IMAD.MOV.U32 R5, RZ, RZ, R14 ;  /* 0x000000ffff057224 */ /* 0x000fce00078e000e */
[----:B-----5:R-:W-:Y:S05]  /*27ea0*/  WARPSYNC.COLLECTIVE R15, `(.L_x_8684) ;  /* 0x000000000f087348 */ /* 0x020fea0003c00000 */
[----:B------:R0:W1:Y:S02]  /*27eb0*/  SHFL.IDX P6, R14, R13, R12, R11 ;  /* 0x0000000c0d0e7389 */ /* 0x00006400000c000b */
[----:B01---5:R-:W-:Y:S01]  /*27ec0*/  ENDCOLLECTIVE ;  /* 0x000000000000791b */ /* 0x023fe20003800000 */
.L_x_8684:
[----:B------:R-:W-:-:S04]  /*27ed0*/  @!P1 IADD3 R14, P2, R14, R7, RZ ;  /* 0x000000070e0e9210 */ /* 0x000fc80007f5e0ff */
[----:B------:R-:W-:Y:S01]  /*27ee0*/  @!P1 IADD3.X R5, R5, R6, RZ, P2, !PT ;  /* 0x0000000605059210 */ /* 0x000fe200017fe4ff */
[----:B------:R-:W-:-:S06]  /*27ef0*/  @!P1 IMAD.MOV.U32 R4, RZ, RZ, R14 ;  /* 0x000000ffff049224 */ /* 0x000fcc00078e000e */
[----:B------:R-:W5:Y:S01]  /*27f00*/  @!P1 LD.E.128 R4, desc[UR54][R4.64] ;  /* 0x0000003604049980 */ /* 0x000f62000c101d00 */
[----:B------:R-:W-:Y:S02]  /*27f10*/  IMAD.MOV.U32 R13, RZ, RZ, R43 ;  /* 0x000000ffff0d7224 */ /* 0x000fe400078e002b */
[----:B------:R-:W-:-:S07]  /*27f20*/  IMAD.MOV.U32 R12, RZ, RZ, 0x1 ;  /* 0x00000001ff0c7424 */ /* 0x000fce00078e00ff */
[----:B-----5:R-:W-:Y:S05]  /*27f30*/  WARPSYNC.COLLECTIVE R15, `(.L_x_8685) ;  /* 0x000000000f087348 */ /* 0x020fea0003c00000 */
[----:B------:R0:W1:Y:S02]  /*27f40*/  SHFL.IDX P6, R14, R13, R12, R11 ;  /* 0x0000000c0d0e7389 */ /* 0x00006400000c000b */
[----:B01---5:R-:W-:Y:S01]  /*27f50*/  ENDCOLLECTIVE ;  /* 0x000000000000791b */ /* 0x023fe20003800000 */
.L_x_8685:
[----:B------:R-:W-:Y:S01]  /*27f60*/  CS2R R50, SRZ ;  /* 0x0000000000327805 */ /* 0x000fe2000001ff00 */
[----:B------:R-:W-:Y:S01]  /*27f70*/  IMAD.MOV.U32 R13, RZ, RZ, R10 ;  /* 0x000000ffff0d7224 */ /* 0x000fe200078e000a */
[----:B------:R-:W-:Y:S02]  /*27f80*/  CS2R R52, SRZ ;  /* 0x0000000000347805 */ /* 0x000fe4000001ff00 */
[----:B------:R-:W-:Y:S02]  /*27f90*/  CS2R R20, SRZ ;  /* 0x0000000000147805 */ /* 0x000fe4000001ff00 */
[----:B------:R-:W-:Y:S01]  /*27fa0*/  CS2R R36, SRZ ;  /* 0x0000000000247805 */ /* 0x000fe2000001ff00 */
[----:B------:R-:W-:-:S04]  /*27fb0*/  @!P1 IMAD.MOV.U32 R50, RZ, RZ, R24 ;  /* 0x000000ffff329224 */ /* 0x000fc800078e0018 */
[----:B------:R-:W-:-:S05]  /*27fc0*/  IMAD.MOV.U32 R3, RZ, RZ, R50 ;  /* 0x000000ffff037224 */ /* 0x000fca00078e0032 */
[----:B------:R-:W-:Y:S01]  /*27fd0*/  PRMT R76, R3, 0x7610, R76 ;  /* 0x00007610034c7816 */ /* 0x000fe2000000004c */
[----:B------:R-:W-:-:S07]  /*27fe0*/  IMAD.MOV.U32 R3, RZ, RZ, R14 ;  /* 0x000000ffff037224 */ /* 0x000fce00078e000e */
[----:B------:R-:W-:Y:S05]  /*27ff0*/  WARPSYNC.COLLECTIVE R15, `(.L_x_8686) ;  /* 0x000000000f087348 */ /* 0x000fea0003c00000 */
[----:B------:R0:W1:Y:S02]  /*28000*/  SHFL.IDX P6, R14, R13, R12, R11 ;  /* 0x0000000c0d0e7389 */ /* 0x00006400000c000b */
[----:B01----:R-:W-:Y:S01]  /*28010*/  ENDCOLLECTIVE ;  /* 0x000000000000791b */ /* 0x003fe20003800000 */
.L_x_8686:
[----:B------:R-:W-:-:S04]  /*28020*/  @!P1 IMAD.MOV.U32 R51, RZ, RZ, R25 ;  /* 0x000000ffff339224 */ /* 0x000fc800078e0019 */
[----:B------:R-:W-:-:S05]  /*28030*/  IMAD.MOV.U32 R8, RZ, RZ, R51 ;  /* 0x000000ffff087224 */ /* 0x000fca00078e0033 */
[----:B------:R-:W-:Y:S01]  /*28040*/  PRMT R77, R8, 0x7610, R77 ;  /* 0x00007610084d7816 */ /* 0x000fe2000000004d */
[----:B------:R-:W-:Y:S02]  /*28050*/  IMAD.MOV.U32 R13, RZ, RZ, R45 ;  /* 0x000000ffff0d7224 */ /* 0x000fe400078e002d */
[----:B------:R-:W-:-:S07]  /*28060*/  IMAD.MOV.U32 R8, RZ, RZ, R14 ;  /* 0x000000ffff087224 */ /* 0x000fce00078e000e */
[----:B------:R-:W-:Y:S05]  /*28070*/  WARPSYNC.COLLECTIVE R15, `(.L_x_8687) ;  /* 0x000000000f087348 */ /* 0x000fea0003c00000 */
[----:B------:R0:W1:Y:S02]  /*28080*/  SHFL.IDX P6, R14, R13, R12, R11 ;  /* 0x0000000c0d0e7389 */ /* 0x00006400000c000b */
[----:B01----:R-:W-:Y:S01]  /*28090*/  ENDCOLLECTIVE ;  /* 0x000000000000791b */ /* 0x003fe20003800000 */
.L_x_8687:
[----:B------:R-:W-:Y:S02]  /*280a0*/  IMAD.MOV.U32 R13, RZ, RZ, R44 ;  /* 0x000000ffff0d7224 */ /* 0x000fe400078e002c */
[----:B------:R-:W-:-:S07]  /*280b0*/  IMAD.MOV.U32 R9, RZ, RZ, R14 ;  /* 0x000000ffff097224 */ /* 0x000fce00078e000e */
[----:B------:R-:W-:Y:S05]  /*280c0*/  WARPSYNC.COLLECTIVE R15, `(.L_x_8688) ;  /* 0x000000000f087348 */ /* 0x000fea0003c00000 */
[----:B------:R0:W1:Y:S02]  /*280d0*/  SHFL.IDX P6, R14, R13, R12, R11 ;  /* 0x0000000c0d0e7389 */ /* 0x00006400000c000b */
[----:B01----:R-:W-:Y:S01]  /*280e0*/  ENDCOLLECTIVE ;  /* 0x000000000000791b */ /* 0x003fe20003800000 */
.L_x_8688:
[----:B------:R-:W-:Y:S02]  /*280f0*/  @!P1 IMAD.MOV.U32 R52, RZ, RZ, R26 ;  /* 0x000000ffff349224 */ /* 0x000fe400078e001a */
[----:B------:R-:W-:Y:S02]  /*28100*/  @!P1 IMAD.MOV.U32 R53, RZ, RZ, R27 ;  /* 0x000000ffff359224 */ /* 0x000fe400078e001b */
[----:B------:R-:W-:Y:S02]  /*28110*/  @!P1 IMAD.MOV.U32 R20, RZ, RZ, R4 ;  /* 0x000000ffff149224 */ /* 0x000fe400078e0004 */
[----:B------:R-:W-:Y:S02]  /*28120*/  @!P1 IMAD.MOV.U32 R21, RZ, RZ, R5 ;  /* 0x000000ffff159224 */ /* 0x000fe400078e0005 */
[----:B------:R-:W-:Y:S02]  /*28130*/  @!P1 IMAD.MOV.U32 R36, RZ, RZ, R6 ;  /* 0x000000ffff249224 */ /* 0x000fe400078e0006 */
[----:B------:R-:W-:-:S02]  /*28140*/  @!P1 IMAD.MOV.U32 R37, RZ, RZ, R7 ;  /* 0x000000ffff259224 */ /* 0x000fc400078e0007 */
[----:B------:R-:W-:Y:S02]  /*28150*/  IMAD.MOV.U32 R24, RZ, RZ, R52 ;  /* 0x000000ffff187224 */ /* 0x000fe400078e0034 */
[----:B------:R-:W-:Y:S02]  /*28160*/  IMAD.MOV.U32 R25, RZ, RZ, R53 ;  /* 0x000000ffff197224 */ /* 0x000fe400078e0035 */
[----:B------:R-:W-:Y:S02]  /*28170*/  IMAD.MOV.U32 R4, RZ, RZ, R20 ;  /* 0x000000ffff047224 */ /* 0x000fe400078e0014 */
[----:B------:R-:W-:Y:S02]  /*28180*/  IMAD.MOV.U32 R5, RZ, RZ, R21 ;  /* 0x000000ffff057224 */ /* 0x000fe400078e0015 */
[----:B------:R-:W-:Y:S02]  /*28190*/  IMAD.MOV.U32 R6, RZ, RZ, R36 ;  /* 0x000000ffff067224 */ /* 0x000fe400078e0024 */
[----:B------:R-:W-:Y:S01]  /*281a0*/  IMAD.MOV.U32 R7, RZ, RZ, R37 ;  /* 0x000000ffff077224 */ /* 0x000fe200078e0025 */
[----:B------:R-:W-:-:S02]  /*281b0*/  PRMT R46, R24, 0x7610, R46 ;  /* 0x00007610182e7816 */ /* 0x000fc4000000002e */
[----:B------:R-:W-:Y:S02]  /*281c0*/  PRMT R47, R25, 0x7610, R47 ;  /* 0x00007610192f7816 */ /* 0x000fe4000000002f */
[----:B------:R-:W-:Y:S02]  /*281d0*/  CS2R R24, SRZ ;  /* 0x0000000000187805 */ /* 0x000fe4000001ff00 */
[----:B------:R-:W-:Y:S02]  /*281e0*/  PRMT R78, R4, 0x7610, R78 ;  /* 0x00007610044e7816 */ /* 0x000fe4000000004e */
[----:B------:R-:W-:Y:S02]  /*281f0*/  PRMT R79, R5, 0x7610, R79 ;  /* 0x00007610054f7816 */ /* 0x000fe4000000004f */
[----:B------:R-:W-:Y:S02]  /*28200*/  PRMT R80, R6, 0x7610, R80 ;  /* 0x0000761006507816 */ /* 0x000fe40000000050 */
[----:B------:R-:W-:Y:S01]  /*28210*/  PRMT R86, R7, 0x7610, R86 ;  /* 0x0000761007567816 */ /* 0x000fe20000000056 */
[----:B------:R-:W-:Y:S06]  /*28220*/  BRA `(.L_x_8689) ;  /* 0xfffffe4000b07947 */ /* 0x000fec000383ffff */
.L_x_8348:
[----:B------:R-:W-:Y:S01]  /*28230*/  BSSY B1, `(.L_x_8690) ;  /* 0x0000008000017945 */ /* 0x000fe20003800000 */
[----:B--2---:R-:W-:Y:S02]  /*28240*/  IMAD.MOV.U32 R13, RZ, RZ, R43 ;  /* 0x000000ffff0d7224 */ /* 0x004fe400078e002b */
[----:B------:R-:W-:Y:S02]  /*28250*/  IMAD.MOV.U32 R12, RZ, RZ, 0x2 ;  /* 0x00000002ff0c7424 */ /* 0x000fe400078e00ff */
[----:B------:R-:W-:Y:S02]  /*28260*/  IMAD.MOV.U32 R11, RZ, RZ, 0x181f ;  /* 0x0000181fff0b7424 */ /* 0x000fe400078e00ff */
[----:B-1----:R-:W-:-:S07]  /*28270*/  IMAD.MOV.U32 R15, RZ, RZ, -0x1 ;  /* 0xffffffffff0f7424 */ /* 0x002fce00078e00ff */
[----:B------:R-:W-:Y:S05]  /*28280*/  WARPSYNC.COLLECTIVE R15, `(.L_x_8691) ;  /* 0x000000000f087348 */ /* 0x000fea0003c00000 */
[----:B------:R0:W1:Y:S02]  /*28290*/  SHFL.IDX P6, R14, R13, R12, R11 ;  /* 0x0000000c0d0e7389 */ /* 0x00006400000c000b */
[----:B01----:R-:W-:Y:S01]  /*282a0*/  ENDCOLLECTIVE ;  /* 0x000000000000791b */ /* 0x003fe20003800000 */
.L_x_8691:
[----:B------:R-:W-:Y:S05]  /*282b0*/  BSYNC B1 ;  /* 0x0000000000017941 */ /* 0x000fea0003800000 */
.L_x_8690:
[----:B------:R-:W-:Y:S02]  /*282c0*/  IMAD.MOV.U32 R13, RZ, RZ, R10 ;  /* 0x000000ffff0d7224 */ /* 0x000fe400078e000a */
[----:B------:R-:W-:Y:S02]  /*282d0*/  IMAD.MOV.U32 R12, RZ, RZ, 0x2 ;  /* 0x00000002ff0c7424 */ /* 0x000fe400078e00ff */
[----:B------:R-:W-:Y:S02]  /*282e0*/  IMAD.MOV.U32 R11, RZ, RZ, 0x181f ;  /* 0x0000181fff0b7424 */ /* 0x000fe400078e00ff */
[----:B------:R-:W-:Y:S02]  /*282f0*/  IMAD.MOV.U32 R15, RZ, RZ, -0x1 ;  /* 0xffffffffff0f7424 */ /* 0x000fe400078e00ff */
[----:B------:R-:W-:Y:S02]  /*28300*/  IMAD.MOV.U32 R3, RZ, RZ, R14 ;  /* 0x000000ffff037224 */ /* 0x000fe400078e000e */
[----:B------:R-:W-:-:S07]  /*28310*/  VIADD R9, R59, 0x40 ;  /* 0x000000403b097836 */ /* 0x000fce0000000000 */
[----:B------:R-:W-:Y:S05]  /*28320*/  WARPSYNC.COLLECTIVE R15, `(.L_x_8692) ;  /* 0x000000000f087348 */ /* 0x000fea0003c00000 */
[----:B------:R0:W1:Y:S02]  /*28330*/  SHFL.IDX P6, R14, R13, R12, R11 ;  /* 0x0000000c0d0e7389 */ /* 0x00006400000c000b */
[----:B01----:R-:W-:Y:S01]  /*28340*/  ENDCOLLECTIVE ;  /* 0x000000000000791b */ /* 0x003fe20003800000 */
.L_x_8692:
        /* <DEDUP_REMOVED lines=8> */
.L_x_8693:
[----:B------:R-:W-:-:S04]  /*283d0*/  @!P1 IADD3 R8, P2, R8, R29, RZ ;  /* 0x0000001d08089210 */ /* 0x000fc80007f5e0ff */
[----:B------:R-:W-:Y:S01]  /*283e0*/  @!P1 MOV R32, R8 ;  /* 0x0000000800209202 */ /* 0x000fe20000000f00 */
[----:B------:R-:W-:-:S04]  /*283f0*/  @!P1 IMAD.X R3, R3, 0x1, R28, P2 ;  /* 0x0000000103039824 */ /* 0x000fc800010e061c */
[----:B------:R-:W-:Y:S02]  /*28400*/  @!P1 IMAD.MOV.U32 R33, RZ, RZ, R3 ;  /* 0x000000ffff219224 */ /* 0x000fe400078e0003 */
[----:B------:R-:W-:-:S04]  /*28410*/  IMAD.MOV.U32 R13, RZ, RZ, R44 ;  /* 0x000000ffff0d7224 */ /* 0x000fc800078e002c */
[----:B------:R-:W5:Y:S01]  /*28420*/  @!P1 LD.E.128 R32, desc[UR54][R32.64] ;  /* 0x0000003620209980 */ /* 0x000f62000c101d00 */
[----:B------:R-:W-:-:S07]  /*28430*/  IMAD.MOV.U32 R9, RZ, RZ, R14 ;  /* 0x000000ffff097224 */ /* 0x000fce00078e000e */
[----:B-----5:R-:W-:Y:S05]  /*28440*/  WARPSYNC.COLLECTIVE R15, `(.L_x_8694) ;  /* 0x000000000f087348 */ /* 0x020fea0003c00000 */
[----:B------:R0:W1:Y:S02]  /*28450*/  SHFL.IDX P6, R14, R13, R12, R11 ;  /* 0x0000000c0d0e7389 */ /* 0x00006400000c000b */
[----:B01---5:R-:W-:Y:S01]  /*28460*/  ENDCOLLECTIVE ;  /* 0x000000000000791b */ /* 0x023fe20003800000 */
.L_x_8694:
[----:B------:R-:W-:-:S05]  /*28470*/  @!P1 IADD3 R14, P2, R14, R29, RZ ;  /* 0x0000001d0e0e9210 */ /* 0x000fca0007f5e0ff */
[----:B------:R-:W-:-:S04]  /*28480*/  @!P1 IMAD.X R9, R9, 0x1, R28, P2 ;  /* 0x0000000109099824 */ /* 0x000fc800010e061c */
[----:B------:R-:W-:-:S05]  /*28490*/  @!P1 IMAD.MOV.U32 R15, RZ, RZ, R9 ;  /* 0x000000ffff0f9224 */ /* 0x000fca00078e0009 */
[----:B------:R0:W5:Y:S01]  /*284a0*/  @!P1 LD.E.128 R28, desc[UR54][R14.64] ;  /* 0x000000360e1c9980 */ /* 0x000162000c101d00 */
[----:B------:R-:W-:Y:S02]  /*284b0*/  IMAD.MOV.U32 R13, RZ, RZ, R43 ;  /* 0x000000ffff0d7224 */ /* 0x000fe400078e002b */
[----:B------:R-:W-:Y:S02]  /*284c0*/  IMAD.MOV.U32 R12, RZ, RZ, 0x3 ;  /* 0x00000003ff0c7424 */ /* 0x000fe400078e00ff */
[----:B0-----:R-:W-:-:S07]  /*284d0*/  IMAD.MOV.U32 R15, RZ, RZ, -0x1 ;  /* 0xffffffffff0f7424 */ /* 0x001fce00078e00ff */
[----:B-----5:R-:W-:Y:S05]  /*284e0*/  WARPSYNC.COLLECTIVE R15, `(.L_x_8695) ;  /* 0x000000000f087348 */ /* 0x020fea0003c00000 */
[----:B------:R0:W1:Y:S02]  /*284f0*/  SHFL.IDX P6, R14, R13, R12, R11 ;  /* 0x0000000c0d0e7389 */ /* 0x00006400000c000b */
[----:B01---5:R-:W-:Y:S01]  /*28500*/  ENDCOLLECTIVE ;  /* 0x000000000000791b */ /* 0x023fe20003800000 */
.L_x_8695:
        /* <DEDUP_REMOVED lines=12> */
.L_x_8696:
[----:B------:R-:W-:Y:S02]  /*285d0*/  IMAD.MOV.U32 R13, RZ, RZ, R45 ;  /* 0x000000ffff0d7224 */ /* 0x000fe400078e002d */
[----:B------:R-:W-:-:S07]  /*285e0*/  IMAD.MOV.U32 R32, RZ, RZ, R14 ;  /* 0x000000ffff207224 */ /* 0x000fce00078e000e */
[----:B------:R-:W-:Y:S05]  /*285f0*/  WARPSYNC.COLLECTIVE R15, `(.L_x_8697) ;  /* 0x000000000f087348 */ /* 0x000fea0003c00000 */
[----:B------:R0:W1:Y:S02]  /*28600*/  SHFL.IDX P6, R14, R13, R12, R11 ;  /* 0x0000000c0d0e7389 */ /* 0x00006400000c000b */
[----:B01----:R-:W-:Y:S01]  /*28610*/  ENDCOLLECTIVE ;  /* 0x000000000000791b */ /* 0x003fe20003800000 */
.L_x_8697:
[----:B------:R-:W-:Y:S02]  /*28620*/  @!P1 IMAD.MOV.U32 R55, RZ, RZ, R33 ;  /* 0x000000ffff379224 */ /* 0x000fe400078e0021 */
[----:B------:R-:W-:Y:S02]  /*28630*/  IMAD.MOV.U32 R13, RZ, RZ, R44 ;  /* 0x000000ffff0d7224 */ /* 0x000fe400078e002c */
[----:B------:R-:W-:Y:S02]  /*28640*/  IMAD.MOV.U32 R8, RZ, RZ, R55 ;  /* 0x000000ffff087224 */ /* 0x000fe400078e0037 */
[----:B------:R-:W-:-:S07]  /*28650*/  IMAD.MOV.U32 R33, RZ, RZ, R14 ;  /* 0x000000ffff217224 */ /* 0x000fce00078e000e */
[----:B------:R-:W-:Y:S05]  /*28660*/  WARPSYNC.COLLECTIVE R15, `(.L_x_8698) ;  /* 0x000000000f087348 */ /* 0x000fea0003c00000 */
[----:B------:R0:W1:Y:S02]  /*28670*/  SHFL.IDX P6, R14, R13, R12, R11 ;  /* 0x0000000c0d0e7389 */ /* 0x00006400000c000b */
[----:B01----:R-:W-:Y:S01]  /*28680*/  ENDCOLLECTIVE ;  /* 0x000000000000791b */ /* 0x003fe20003800000 */
.L_x_8698:
[----:B------:R-:W-:Y:S02]  /*28690*/  @!P1 IMAD.MOV.U32 R56, RZ, RZ, R34 ;  /* 0x000000ffff389224 */ /* 0x000fe400078e0022 */
[----:B------:R-:W-:Y:S01]  /*286a0*/  @!P1 IMAD.MOV.U32 R57, RZ, RZ, R35 ;  /* 0x000000ffff399224 */ /* 0x000fe200078e0023 */
[----:B------:R-:W-:Y:S01]  /*286b0*/  PRMT R69, R8, 0x7610, R69 ;  /* 0x0000761008457816 */ /* 0x000fe20000000045 */
[----:B------:R-:W-:Y:S02]  /*286c0*/  IMAD.MOV.U32 R8, RZ, RZ, R56 ;  /* 0x000000ffff087224 */ /* 0x000fe400078e0038 */
[----:B------:R-:W-:Y:S02]  /*286d0*/  IMAD.MOV.U32 R9, RZ, RZ, R57 ;  /* 0x000000ffff097224 */ /* 0x000fe400078e0039 */
[----:B------:R-:W-:Y:S02]  /*286e0*/  @!P1 IMAD.MOV.U32 R38, RZ, RZ, R28 ;  /* 0x000000ffff269224 */ /* 0x000fe400078e001c */
[----:B------:R-:W-:-:S02]  /*286f0*/  @!P1 IMAD.MOV.U32 R39, RZ, RZ, R29 ;  /* 0x000000ffff279224 */ /* 0x000fc400078e001d */
[----:B------:R-:W-:Y:S02]  /*28700*/  @!P1 IMAD.MOV.U32 R40, RZ, RZ, R30 ;  /* 0x000000ffff289224 */ /* 0x000fe400078e001e */
[----:B------:R-:W-:Y:S01]  /*28710*/  @!P1 IMAD.MOV.U32 R41, RZ, RZ, R31 ;  /* 0x000000ffff299224 */ /* 0x000fe200078e001f */
        /* <DEDUP_REMOVED lines=8> */
[----:B------:R-:W-:-:S02]  /*287a0*/  PRMT R73, R9, 0x7610, R73 ;  /* 0x0000761009497816 */ /* 0x000fc40000000049 */
[----:B------:R-:W-:Y:S02]  /*287b0*/  CS2R R8, SRZ ;  /* 0x0000000000087805 */ /* 0x000fe4000001ff00 */
[----:B------:R-:W-:Y:S02]  /*287c0*/  PRMT R74, R10, 0x7610, R74 ;  /* 0x000076100a4a7816 */ /* 0x000fe4000000004a */
[----:B------:R-:W-:Y:S01]  /*287d0*/  PRMT R75, R11, 0x7610, R75 ;  /* 0x000076100b4b7816 */ /* 0x000fe2000000004b */
[----:B------:R-:W-:Y:S06]  /*287e0*/  BRA `(.L_x_8699) ;  /* 0xfffffe4000a07947 */ /* 0x000fec000383ffff */
.L_x_8352:
[----:B0-----:R0:W1:Y:S02]  /*287f0*/  SYNCS.PHASECHK.TRANS64.TRYWAIT P4, [R18+URZ+0x28800], R29 ;  /* 0x0288001d120075a7 */ /* 0x001064000808017f */
[----:B-1----:R-:W-:Y:S05]  /*28800*/  @!P4 NANOSLEEP.SYNCS 0x989680 ;  /* 0x009896800000c95d */ /* 0x002fea0003900000 */
[----:B------:R-:W1:Y:S02]  /*28810*/  @!P4 SYNCS.PHASECHK.TRANS64 P4, [R18+URZ+0x28800], R29 ;  /* 0x0288001d1200c5a7 */ /* 0x000e64000808007f */
[----:B-1----:R-:W-:Y:S05]  /*28820*/  @!P4 BRA `(.L_x_8352) ;  /* 0xfffffffc00f0c947 */ /* 0x002fea000383ffff */
[----:B------:R-:W-:Y:S05]  /*28830*/  BRA `(.L_x_8700) ;  /* 0xfffffe4400487947 */ /* 0x000fea000383ffff */
.L_x_8362:
[----:B----4-:R4:W0:Y:S02]  /*28840*/  SYNCS.PHASECHK.TRANS64.TRYWAIT P1, [R8+URZ+0x28830], R3 ;  /* 0x02883003080075a7 */ /* 0x010824000802017f */
[----:B0-----:R-:W-:Y:S05]  /*28850*/  @!P1 NANOSLEEP.SYNCS 0x989680 ;  /* 0x009896800000995d */ /* 0x001fea0003900000 */
[----:B------:R-:W0:Y:S02]  /*28860*/  @!P1 SYNCS.PHASECHK.TRANS64 P1, [R8+URZ+0x28830], R3 ;  /* 0x02883003080095a7 */ /* 0x000e24000802007f */
[----:B0-----:R-:W-:Y:S05]  /*28870*/  @!P1 BRA `(.L_x_8362) ;  /* 0xfffffffc00f09947 */ /* 0x001fea000383ffff */
[----:B------:R-:W-:Y:S05]  /*28880*/  BRA `(.L_x_8361) ;  /* 0xfffffe60001c7947 */ /* 0x000fea000383ffff */
.L_x_8381:
[----:B-1----:R1:W2:Y:S02]  /*28890*/  SYNCS.PHASECHK.TRANS64.TRYWAIT P4, [R7+URZ+0x28830], R6 ;  /* 0x02883006070075a7 */ /* 0x0022a4000808017f */
[----:B--2---:R-:W-:Y:S05]  /*288a0*/  @!P4 NANOSLEEP.SYNCS 0x989680 ;  /* 0x009896800000c95d */ /* 0x004fea0003900000 */
[----:B------:R-:W2:Y:S02]  /*288b0*/  @!P4 SYNCS.PHASECHK.TRANS64 P4, [R7+URZ+0x28830], R6 ;  /* 0x028830060700c5a7 */ /* 0x000ea4000808007f */
[----:B--2---:R-:W-:Y:S05]  /*288c0*/  @!P4 BRA `(.L_x_8381) ;  /* 0xfffffffc00f0c947 */ /* 0x004fea000383ffff */
[----:B------:R-:W-:Y:S05]  /*288d0*/  BRA `(.L_x_8380) ;  /* 0xfffffe9c00047947 */ /* 0x000fea000383ffff */
.L_x_8385:
[----:B-1----:R1:W2:Y:S02]  /*288e0*/  SYNCS.PHASECHK.TRANS64.TRYWAIT P3, [R7+URZ+0x28850], R6 ;  /* 0x02885006070075a7 */ /* 0x0022a4000806017f */
[----:B--2---:R-:W-:Y:S05]  /*288f0*/  @!P3 NANOSLEEP.SYNCS 0x989680 ;  /* 0x009896800000b95d */ /* 0x004fea0003900000 */
[----:B------:R-:W2:Y:S02]  /*28900*/  @!P3 SYNCS.PHASECHK.TRANS64 P3, [R7+URZ+0x28850], R6 ;  /* 0x028850060700b5a7 */ /* 0x000ea4000806007f */
[----:B--2---:R-:W-:Y:S05]  /*28910*/  @!P3 BRA `(.L_x_8385) ;  /* 0xfffffffc00f0b947 */ /* 0x004fea000383ffff */
[----:B------:R-:W-:Y:S05]  /*28920*/  BRA `(.L_x_8382) ;  /* 0xfffffea000147947 */ /* 0x000fea000383ffff */
.L_x_8406:
[----:B-1----:R1:W2:Y:S02]  /*28930*/  SYNCS.PHASECHK.TRANS64.TRYWAIT P2, [R7+URZ+0x28830], R6 ;  /* 0x02883006070075a7 */ /* 0x0022a4000804017f */
[----:B--2---:R-:W-:Y:S05]  /*28940*/  @!P2 NANOSLEEP.SYNCS 0x989680 ;  /* 0x009896800000a95d */ /* 0x004fea0003900000 */
[----:B------:R-:W2:Y:S02]  /*28950*/  @!P2 SYNCS.PHASECHK.TRANS64 P2, [R7+URZ+0x28830], R6 ;  /* 0x028830060700a5a7 */ /* 0x000ea4000804007f */
[----:B--2---:R-:W-:Y:S05]  /*28960*/  @!P2 BRA `(.L_x_8406) ;  /* 0xfffffffc00f0a947 */ /* 0x004fea000383ffff */
[----:B------:R-:W-:Y:S05]  /*28970*/  BRA `(.L_x_8405) ;  /* 0xfffffed8003c7947 */ /* 0x000fea000383ffff */
.L_x_8410:
[----:B-1----:R1:W2:Y:S02]  /*28980*/  SYNCS.PHASECHK.TRANS64.TRYWAIT P1, [R7+URZ+0x28850], R6 ;  /* 0x02885006070075a7 */ /* 0x0022a4000802017f */
[----:B--2---:R-:W-:Y:S05]  /*28990*/  @!P1 NANOSLEEP.SYNCS 0x989680 ;  /* 0x009896800000995d */ /* 0x004fea0003900000 */
[----:B------:R-:W2:Y:S02]  /*289a0*/  @!P1 SYNCS.PHASECHK.TRANS64 P1, [R7+URZ+0x28850], R6 ;  /* 0x02885006070095a7 */ /* 0x000ea4000802007f */
[----:B--2---:R-:W-:Y:S05]  /*289b0*/  @!P1 BRA `(.L_x_8410) ;  /* 0xfffffffc00f09947 */ /* 0x004fea000383ffff */
[----:B------:R-:W-:Y:S05]  /*289c0*/  BRA `(.L_x_8407) ;  /* 0xfffffedc00587947 */ /* 0x000fea000383ffff */
.L_x_8419:
[----:B-1----:R1:W2:Y:S02]  /*289d0*/  SYNCS.PHASECHK.TRANS64.TRYWAIT P2, [R7+URZ+0x28830], R6 ;  /* 0x02883006070075a7 */ /* 0x0022a4000804017f */
[----:B--2---:R-:W-:Y:S05]  /*289e0*/  @!P2 NANOSLEEP.SYNCS 0x989680 ;  /* 0x009896800000a95d */ /* 0x004fea0003900000 */
[----:B------:R-:W2:Y:S02]  /*289f0*/  @!P2 SYNCS.PHASECHK.TRANS64 P2, [R7+URZ+0x28830], R6 ;  /* 0x028830060700a5a7 */ /* 0x000ea4000804007f */
[----:B--2---:R-:W-:Y:S05]  /*28a00*/  @!P2 BRA `(.L_x_8419) ;  /* 0xfffffffc00f0a947 */ /* 0x004fea000383ffff */
[----:B------:R-:W-:Y:S05]  /*28a10*/  BRA `(.L_x_8418) ;  /* 0xffffff0000c87947 */ /* 0x000fea000383ffff */
.L_x_8423:
[----:B-1----:R1:W2:Y:S02]  /*28a20*/  SYNCS.PHASECHK.TRANS64.TRYWAIT P1, [R7+URZ+0x28850], R6 ;  /* 0x02885006070075a7 */ /* 0x0022a4000802017f */
[----:B--2---:R-:W-:Y:S05]  /*28a30*/  @!P1 NANOSLEEP.SYNCS 0x989680 ;  /* 0x009896800000995d */ /* 0x004fea0003900000 */
[----:B------:R-:W2:Y:S02]  /*28a40*/  @!P1 SYNCS.PHASECHK.TRANS64 P1, [R7+URZ+0x28850], R6 ;  /* 0x02885006070095a7 */ /* 0x000ea4000802007f */
[----:B--2---:R-:W-:Y:S05]  /*28a50*/  @!P1 BRA `(.L_x_8423) ;  /* 0xfffffffc00f09947 */ /* 0x004fea000383ffff */
[----:B------:R-:W-:Y:S05]  /*28a60*/  BRA `(.L_x_8420) ;  /* 0xffffff0400e47947 */ /* 0x000fea000383ffff */
.L_x_8438:
[----:B-1----:R1:W2:Y:S02]  /*28a70*/  SYNCS.PHASECHK.TRANS64.TRYWAIT P1, [R13+URZ+0x28850], R0 ;  /* 0x028850000d0075a7 */ /* 0x0022a4000802017f */
[----:B--2---:R-:W-:Y:S05]  /*28a80*/  @!P1 NANOSLEEP.SYNCS 0x989680 ;  /* 0x009896800000995d */ /* 0x004fea0003900000 */
[----:B------:R-:W2:Y:S02]  /*28a90*/  @!P1 SYNCS.PHASECHK.TRANS64 P1, [R13+URZ+0x28850], R0 ;  /* 0x028850000d0095a7 */ /* 0x000ea4000802007f */
[----:B--2---:R-:W-:Y:S05]  /*28aa0*/  @!P1 BRA `(.L_x_8438) ;  /* 0xfffffffc00f09947 */ /* 0x004fea000383ffff */
[----:B------:R-:W-:Y:S05]  /*28ab0*/  BRA `(.L_x_8437) ;  /* 0xffffff3c00447947 */ /* 0x000fea000383ffff */
.L_x_8453:
[----:B------:R-:W-:Y:S02]  /*28ac0*/  IMAD.MOV.U32 R13, RZ, RZ, R4 ;  /* 0x000000ffff0d7224 */ /* 0x000fe400078e0004 */
[----:B------:R-:W-:Y:S02]  /*28ad0*/  IMAD.MOV.U32 R12, RZ, RZ, RZ ;  /* 0x000000ffff0c7224 */ /* 0x000fe400078e00ff */
[----:B------:R-:W-:Y:S02]  /*28ae0*/  IMAD.MOV.U32 R11, RZ, RZ, 0x181f ;  /* 0x0000181fff0b7424 */ /* 0x000fe400078e00ff */
[----:B------:R-:W-:-:S07]  /*28af0*/  IMAD.MOV.U32 R15, RZ, RZ, -0x1 ;  /* 0xffffffffff0f7424 */ /* 0x000fce00078e00ff */
[----:B---3--:R-:W-:Y:S05]  /*28b00*/  WARPSYNC.COLLECTIVE R15, `(.L_x_8701) ;  /* 0x000000000f087348 */ /* 0x008fea0003c00000 */
[----:B------:R0:W1:Y:S02]  /*28b10*/  SHFL.IDX P6, R14, R13, R12, R11 ;  /* 0x0000000c0d0e7389 */ /* 0x00006400000c000b */
[----:B01-3--:R-:W-:Y:S01]  /*28b20*/  ENDCOLLECTIVE ;  /* 0x000000000000791b */ /* 0x00bfe20003800000 */
.L_x_8701:
[----:B------:R-:W-:Y:S02]  /*28b30*/  IMAD.MOV.U32 R13, RZ, RZ, R0 ;  /* 0x000000ffff0d7224 */ /* 0x000fe400078e0000 */
[----:B------:R-:W-:-:S07]  /*28b40*/  IMAD.MOV.U32 R3, RZ, RZ, R14 ;  /* 0x000000ffff037224 */ /* 0x000fce00078e000e */
[----:B------:R-:W-:Y:S05]  /*28b50*/  WARPSYNC.COLLECTIVE R15, `(.L_x_8702) ;  /* 0x000000000f087348 */ /* 0x000fea0003c00000 */
[----:B------:R0:W1:Y:S02]  /*28b60*/  SHFL.IDX P6, R14, R13, R12, R11 ;  /* 0x0000000c0d0e7389 */ /* 0x00006400000c000b */
[----:B01----:R-:W-:Y:S01]  /*28b70*/  ENDCOLLECTIVE ;  /* 0x000000000000791b */ /* 0x003fe20003800000 */
.L_x_8702:
[----:B------:R-:W-:Y:S05]  /*28b80*/  BRA `(.L_x_8703) ;  /* 0xffffff6000847947 */ /* 0x000fea000383ffff */
.L_x_8456:
[----:B------:R-:W-:Y:S01]  /*28b90*/  BSSY B1, `(.L_x_8704) ;  /* 0x0000008000017945 */ /* 0x000fe20003800000 */
[----:B------:R-:W-:Y:S02]  /*28ba0*/  IMAD.MOV.U32 R13, RZ, RZ, R4 ;  /* 0x000000ffff0d7224 */ /* 0x000fe400078e0004 */
[----:B------:R-:W-:Y:S02]  /*28bb0*/  IMAD.MOV.U32 R12, RZ, RZ, 0x1 ;  /* 0x00000001ff0c7424 */ /* 0x000fe400078e00ff */
[----:B------:R-:W-:Y:S02]  /*28bc0*/  IMAD.MOV.U32 R11, RZ, RZ, 0x181f ;  /* 0x0000181fff0b7424 */ /* 0x000fe400078e00ff */
[----:B----4-:R-:W-:-:S07]  /*28bd0*/  IMAD.MOV.U32 R15, RZ, RZ, -0x1 ;  /* 0xffffffffff0f7424 */ /* 0x010fce00078e00ff */
[----:B0123--:R-:W-:Y:S05]  /*28be0*/  WARPSYNC.COLLECTIVE R15, `(.L_x_8705) ;  /* 0x000000000f087348 */ /* 0x00ffea0003c00000 */
[----:B--2---:R2:W4:Y:S02]  /*28bf0*/  SHFL.IDX P6, R14, R13, R12, R11 ;  /* 0x0000000c0d0e7389 */ /* 0x00452400000c000b */
[----:B01234-:R-:W-:Y:S01]  /*28c00*/  ENDCOLLECTIVE ;  /* 0x000000000000791b */ /* 0x01ffe20003800000 */
.L_x_8705:
[----:B------:R-:W-:Y:S05]  /*28c10*/  BSYNC B1 ;  /* 0x0000000000017941 */ /* 0x000fea0003800000 */
.L_x_8704:
        /* <DEDUP_REMOVED lines=8> */
.L_x_8706:
[----:B------:R-:W-:Y:S05]  /*28ca0*/  BRA `(.L_x_8707) ;  /* 0xffffff6000847947 */ /* 0x000fea000383ffff */
.L_x_8459:
        /* <DEDUP_REMOVED lines=8> */
.L_x_8709:
[----:B------:R-:W-:Y:S05]  /*28d30*/  BSYNC B1 ;  /* 0x0000000000017941 */ /* 0x000fea0003800000 */
.L_x_8708:
        /* <DEDUP_REMOVED lines=8> */
.L_x_8710:
[----:B------:R-:W-:Y:S05]  /*28dc0*/  BRA `(.L_x_8711) ;  /* 0xffffff6000847947 */ /* 0x000fea000383ffff */
.L_x_8462:
[----:B------:R-:W-:Y:S01]  /*28dd0*/  BSSY B1, `(.L_x_8712) ;  /* 0x0000008000017945 */ /* 0x000fe20003800000 */
[----:B------:R-:W-:Y:S02]  /*28de0*/  IMAD.MOV.U32 R13, RZ, RZ, R4 ;  /* 0x000000ffff0d7224 */ /* 0x000fe400078e0004 */
[----:B------:R-:W-:Y:S02]  /*28df0*/  IMAD.MOV.U32 R12, RZ, RZ, 0x3 ;  /* 0x00000003ff0c7424 */ /* 0x000fe400078e00ff */
[----:B------:R-:W-:Y:S02]  /*28e00*/  IMAD.MOV.U32 R11, RZ, RZ, 0x181f ;  /* 0x0000181fff0b7424 */ /* 0x000fe400078e00ff */
[----:B0-----:R-:W-:-:S07]  /*28e10*/  IMAD.MOV.U32 R15, RZ, RZ, -0x1 ;  /* 0xffffffffff0f7424 */ /* 0x001fce00078e00ff */
[----:B-1234-:R-:W-:Y:S05]  /*28e20*/  WARPSYNC.COLLECTIVE R15, `(.L_x_8713) ;  /* 0x000000000f087348 */ /* 0x01efea0003c00000 */
[----:B----4-:R0:W4:Y:S02]  /*28e30*/  SHFL.IDX P6, R14, R13, R12, R11 ;  /* 0x0000000c0d0e7389 */ /* 0x01012400000c000b */
[----:B01234-:R-:W-:Y:S01]  /*28e40*/  ENDCOLLECTIVE ;  /* 0x000000000000791b */ /* 0x01ffe20003800000 */
.L_x_8713:
[----:B------:R-:W-:Y:S05]  /*28e50*/  BSYNC B1 ;  /* 0x0000000000017941 */ /* 0x000fea0003800000 */
.L_x_8712:
        /* <DEDUP_REMOVED lines=8> */
.L_x_8714:
[----:B------:R-:W-:Y:S05]  /*28ee0*/  BRA `(.L_x_8715) ;  /* 0xffffff6000847947 */ /* 0x000fea000383ffff */
.L_x_8487:
        /* <DEDUP_REMOVED lines=11> */
.L_x_8717:
[----:B------:R-:W-:Y:S05]  /*28fa0*/  BSYNC B1 ;  /* 0x0000000000017941 */ /* 0x000fea0003800000 */
.L_x_8716:
[----:B------:R-:W-:Y:S05]  /*28fb0*/  BRA `(.L_x_8718) ;  /* 0xffffff78006c7947 */ /* 0x000fea000383ffff */
.L_x_8489:
[----:B------:R-:W-:Y:S01]  /*28fc0*/  BSSY B1, `(.L_x_8719) ;  /* 0x0000006000017945 */ /* 0x000fe20003800000 */
[----:B------:R-:W-:-:S07]  /*28fd0*/  IMAD.MOV.U32 R15, RZ, RZ, -0x1 ;  /* 0xffffffffff0f7424 */ /* 0x000fce00078e00ff */
[----:B0-----:R-:W-:Y:S05]  /*28fe0*/  WARPSYNC.COLLECTIVE R15, `(.L_x_8720) ;  /* 0x000000000f0c7348 */ /* 0x001fea0003c00000 */
[----:B------:R-:W-:Y:S02]  /*28ff0*/  ELECT P6, UR62, PT ;  /* 0x00000000003e782f */ /* 0x000fe400038c0000 */
[----:B------:R-:W-:Y:S01]  /*29000*/  MOV R14, UR62 ;  /* 0x0000003e000e7c02 */ /* 0x000fe20008000f00 */
[----:B0-----:R-:W-:Y:S10]  /*29010*/  ENDCOLLECTIVE ;  /* 0x000000000000791b */ /* 0x001ff40003800000 */
.L_x_8720:
[----:B------:R-:W-:Y:S05]  /*29020*/  BSYNC B1 ;  /* 0x0000000000017941 */ /* 0x000fea0003800000 */
.L_x_8719:
[----:B------:R-:W-:Y:S05]  /*29030*/  BRA `(.L_x_8488) ;  /* 0xffffff7800647947 */ /* 0x000fea000383ffff */
.L_x_8491:
[----:B0-----:R0:W1:Y:S02]  /*29040*/  SYNCS.PHASECHK.TRANS64.TRYWAIT P0, [R22+URZ+0x28820], R3 ;  /* 0x02882003160075a7 */ /* 0x001064000800017f */
[----:B-1----:R-:W-:Y:S05]  /*29050*/  @!P0 NANOSLEEP.SYNCS 0x989680 ;  /* 0x009896800000895d */ /* 0x002fea0003900000 */
[----:B------:R-:W1:Y:S02]  /*29060*/  @!P0 SYNCS.PHASECHK.TRANS64 P0, [R22+URZ+0x28820], R3 ;  /* 0x02882003160085a7 */ /* 0x000e64000800007f */
[----:B-1----:R-:W-:Y:S05]  /*29070*/  @!P0 BRA `(.L_x_8491) ;  /* 0xfffffffc00f08947 */ /* 0x002fea000383ffff */
[----:B------:R-:W-:Y:S05]  /*29080*/  BRA `(.L_x_8721) ;  /* 0xffffff7800747947 */ /* 0x000fea000383ffff */
.L_x_8495:
[----:B-1----:R1:W2:Y:S02]  /*29090*/  SYNCS.PHASECHK.TRANS64.TRYWAIT P0, [R11+URZ+0x288a0], R14 ;  /* 0x0288a00e0b0075a7 */ /* 0x0022a4000800017f */
[----:B--2---:R-:W-:Y:S05]  /*290a0*/  @!P0 NANOSLEEP.SYNCS 0x989680 ;  /* 0x009896800000895d */ /* 0x004fea0003900000 */
[----:B------:R-:W2:Y:S02]  /*290b0*/  @!P0 SYNCS.PHASECHK.TRANS64 P0, [R11+URZ+0x288a0], R14 ;  /* 0x0288a00e0b0085a7 */ /* 0x000ea4000800007f */
[----:B--2---:R-:W-:Y:S05]  /*290c0*/  @!P0 BRA `(.L_x_8495) ;  /* 0xfffffffc00f08947 */ /* 0x004fea000383ffff */
[----:B------:R-:W-:Y:S05]  /*290d0*/  BRA `(.L_x_8722) ;  /* 0xffffff78008c7947 */ /* 0x000fea000383ffff */
.L_x_8501:
[----:B0-----:R0:W2:Y:S02]  /*290e0*/  SYNCS.PHASECHK.TRANS64.TRYWAIT P0, [R11+URZ+0x288c0], R14 ;  /* 0x0288c00e0b0075a7 */ /* 0x0010a4000800017f */
[----:B--2---:R-:W-:Y:S05]  /*290f0*/  @!P0 NANOSLEEP.SYNCS 0x989680 ;  /* 0x009896800000895d */ /* 0x004fea0003900000 */
[----:B------:R-:W2:Y:S02]  /*29100*/  @!P0 SYNCS.PHASECHK.TRANS64 P0, [R11+URZ+0x288c0], R14 ;  /* 0x0288c00e0b0085a7 */ /* 0x000ea4000800007f */
[----:B--2---:R-:W-:Y:S05]  /*29110*/  @!P0 BRA `(.L_x_8501) ;  /* 0xfffffffc00f08947 */ /* 0x004fea000383ffff */
[----:B------:R-:W-:Y:S05]  /*29120*/  BRA `(.L_x_8723) ;  /* 0xffffff7c004c7947 */ /* 0x000fea000383ffff */
.L_x_8509:
[----:B0-----:R0:W1:Y:S02]  /*29130*/  SYNCS.PHASECHK.TRANS64.TRYWAIT P1, [R12+URZ+0x288a0], R2 ;  /* 0x0288a0020c0075a7 */ /* 0x001064000802017f */
[----:B-1----:R-:W-:Y:S05]  /*29140*/  @!P1 NANOSLEEP.SYNCS 0x989680 ;  /* 0x009896800000995d */ /* 0x002fea0003900000 */
[----:B------:R-:W1:Y:S02]  /*29150*/  @!P1 SYNCS.PHASECHK.TRANS64 P1, [R12+URZ+0x288a0], R2 ;  /* 0x0288a0020c0095a7 */ /* 0x000e64000802007f */
[----:B-1----:R-:W-:Y:S05]  /*29160*/  @!P1 BRA `(.L_x_8509) ;  /* 0xfffffffc00f09947 */ /* 0x002fea000383ffff */
[----:B------:R-:W-:Y:S05]  /*29170*/  BRA `(.L_x_8724) ;  /* 0xffffff8000487947 */ /* 0x000fea000383ffff */
.L_x_8515:
[----:B-1----:R1:W2:Y:S02]  /*29180*/  SYNCS.PHASECHK.TRANS64.TRYWAIT P1, [R12+URZ+0x288c0], R2 ;  /* 0x0288c0020c0075a7 */ /* 0x0022a4000802017f */
[----:B--2---:R-:W-:Y:S05]  /*29190*/  @!P1 NANOSLEEP.SYNCS 0x989680 ;  /* 0x009896800000995d */ /* 0x004fea0003900000 */
[----:B------:R-:W2:Y:S02]  /*291a0*/  @!P1 SYNCS.PHASECHK.TRANS64 P1, [R12+URZ+0x288c0], R2 ;  /* 0x0288c0020c0095a7 */ /* 0x000ea4000802007f */
[----:B--2---:R-:W-:Y:S05]  /*291b0*/  @!P1 BRA `(.L_x_8515) ;  /* 0xfffffffc00f09947 */ /* 0x004fea000383ffff */
[----:B------:R-:W-:Y:S05]  /*291c0*/  BRA `(.L_x_8725) ;  /* 0xffffff8400007947 */ /* 0x000fea000383ffff */
.L_x_8537:
        /* <DEDUP_REMOVED lines=11> */
.L_x_8727:
[----:B------:R-:W-:Y:S05]  /*29280*/  BSYNC B0 ;  /* 0x0000000000007941 */ /* 0x000fea0003800000 */
.L_x_8726:
[----:B------:R-:W-:Y:S05]  /*29290*/  BRA `(.L_x_8728) ;  /* 0xffffff9000cc7947 */ /* 0x000fea000383ffff */
.L_x_8540:
[----:B0-----:R0:W1:Y:S02]  /*292a0*/  SYNCS.PHASECHK.TRANS64.TRYWAIT P0, [R7+URZ+0x28840], R2 ;  /* 0x02884002070075a7 */ /* 0x001064000800017f */
[----:B-1----:R-:W-:Y:S05]  /*292b0*/  @!P0 NANOSLEEP.SYNCS 0x989680 ;  /* 0x009896800000895d */ /* 0x002fea0003900000 */
[----:B------:R-:W1:Y:S02]  /*292c0*/  @!P0 SYNCS.PHASECHK.TRANS64 P0, [R7+URZ+0x28840], R2 ;  /* 0x02884002070085a7 */ /* 0x000e64000800007f */
[----:B-1----:R-:W-:Y:S05]  /*292d0*/  @!P0 BRA `(.L_x_8540) ;  /* 0xfffffffc00f08947 */ /* 0x002fea000383ffff */
[----:B------:R-:W-:Y:S05]  /*292e0*/  BRA `(.L_x_8729) ;  /* 0xffffff9400287947 */ /* 0x000fea000383ffff */
.L_x_8541:
        /* <DEDUP_REMOVED lines=8> */
.L_x_8731:
[----:B------:R-:W-:Y:S05]  /*29370*/  BSYNC B0 ;  /* 0x0000000000007941 */ /* 0x000fea0003800000 */
.L_x_8730:
        /* <DEDUP_REMOVED lines=9> */
.L_x_8732:
[----:B------:R-:W-:Y:S01]  /*29410*/  MOV R13, R0 ;  /* 0x00000000000d7202 */ /* 0x000fe20000000f00 */
[----:B------:R-:W-:Y:S02]  /*29420*/  IMAD.MOV.U32 R12, RZ, RZ, 0x1 ;  /* 0x00000001ff0c7424 */ /* 0x000fe400078e00ff */
[----:B------:R-:W-:-:S07]  /*29430*/  IMAD.MOV.U32 R3, RZ, RZ, R14 ;  /* 0x000000ffff037224 */ /* 0x000fce00078e000e */
[----:B------:R-:W-:Y:S05]  /*29440*/  WARPSYNC.COLLECTIVE R15, `(.L_x_8733) ;  /* 0x000000000f087348 */ /* 0x000fea0003c00000 */
[----:B------:R0:W1:Y:S02]  /*29450*/  SHFL.IDX P6, R14, R13, R12, R11 ;  /* 0x0000000c0d0e7389 */ /* 0x00006400000c000b */
[----:B01----:R-:W-:Y:S01]  /*29460*/  ENDCOLLECTIVE ;  /* 0x000000000000791b */ /* 0x003fe20003800000 */
.L_x_8733:
        /* <DEDUP_REMOVED lines=16> */
.L_x_8734:
[----:B------:R-:W-:Y:S02]  /*29570*/  @P0 IMAD R8, R5, 0x2, R22 ;  /* 0x0000000205080824 */ /* 0x000fe400078e0216 */
[----:B------:R-:W-:Y:S02]  /*29580*/  IMAD.MOV.U32 R13, RZ, RZ, R0 ;  /* 0x000000ffff0d7224 */ /* 0x000fe400078e0000 */
[----:B------:R-:W-:Y:S02]  /*29590*/  IMAD.MOV.U32 R12, RZ, RZ, 0x2 ;  /* 0x00000002ff0c7424 */ /* 0x000fe400078e00ff */
[----:B------:R-:W-:-:S07]  /*295a0*/  IMAD.MOV.U32 R3, RZ, RZ, R14 ;  /* 0x000000ffff037224 */ /* 0x000fce00078e000e */
[----:B------:R-:W-:Y:S05]  /*295b0*/  WARPSYNC.COLLECTIVE R15, `(.L_x_8735) ;  /* 0x000000000f087348 */ /* 0x000fea0003c00000 */
[----:B------:R0:W1:Y:S02]  /*295c0*/  SHFL.IDX P6, R14, R13, R12, R11 ;  /* 0x0000000c0d0e7389 */ /* 0x00006400000c000b */
[----:B01----:R-:W-:Y:S01]  /*295d0*/  ENDCOLLECTIVE ;  /* 0x000000000000791b */ /* 0x003fe20003800000 */
.L_x_8735:
        /* <DEDUP_REMOVED lines=16> */
.L_x_8736:
[----:B------:R-:W-:Y:S02]  /*296e0*/  @P0 IMAD R8, R5, 0x2, R22 ;  /* 0x0000000205080824 */ /* 0x000fe400078e0216 */
[----:B------:R-:W-:Y:S02]  /*296f0*/  IMAD.MOV.U32 R13, RZ, RZ, R0 ;  /* 0x000000ffff0d7224 */ /* 0x000fe400078e0000 */
[----:B------:R-:W-:Y:S02]  /*29700*/  IMAD.MOV.U32 R12, RZ, RZ, 0x3 ;  /* 0x00000003ff0c7424 */ /* 0x000fe400078e00ff */
[----:B------:R-:W-:-:S07]  /*29710*/  IMAD.MOV.U32 R3, RZ, RZ, R14 ;  /* 0x000000ffff037224 */ /* 0x000fce00078e000e */
[----:B------:R-:W-:Y:S05]  /*29720*/  WARPSYNC.COLLECTIVE R15, `(.L_x_8737) ;  /* 0x000000000f087348 */ /* 0x000fea0003c00000 */
[----:B------:R0:W1:Y:S02]  /*29730*/  SHFL.IDX P6, R14, R13, R12, R11 ;  /* 0x0000000c0d0e7389 */ /* 0x00006400000c000b */
[----:B01----:R-:W-:Y:S01]  /*29740*/  ENDCOLLECTIVE ;  /* 0x000000000000791b */ /* 0x003fe20003800000 */
.L_x_8737:
        /* <DEDUP_REMOVED lines=16> */
.L_x_8738:
[----:B------:R-:W-:Y:S02]  /*29850*/  @P0 IMAD R8, R5, 0x2, R22 ;  /* 0x0000000205080824 */ /* 0x000fe400078e0216 */
[----:B------:R-:W-:Y:S02]  /*29860*/  IMAD.MOV.U32 R13, RZ, RZ, R0 ;  /* 0x000000ffff0d7224 */ /* 0x000fe400078e0000 */
[----:B------:R-:W-:Y:S02]  /*29870*/  IMAD.MOV.U32 R12, RZ, RZ, 0x4 ;  /* 0x00000004ff0c7424 */ /* 0x000fe400078e00ff */
[----:B------:R-:W-:-:S07]  /*29880*/  IMAD.MOV.U32 R3, RZ, RZ, R14 ;  /* 0x000000ffff037224 */ /* 0x000fce00078e000e */
[----:B------:R-:W-:Y:S05]  /*29890*/  WARPSYNC.COLLECTIVE R15, `(.L_x_8739) ;  /* 0x000000000f087348 */ /* 0x000fea0003c00000 */
[----:B------:R0:W1:Y:S02]  /*298a0*/  SHFL.IDX P6, R14, R13, R12, R11 ;  /* 0x0000000c0d0e7389 */ /* 0x00006400000c000b */
[----:B01----:R-:W-:Y:S01]  /*298b0*/  ENDCOLLECTIVE ;  /* 0x000000000000791b */ /* 0x003fe20003800000 */
.L_x_8739:
        /* <DEDUP_REMOVED lines=16> */
.L_x_8740:
[----:B------:R-:W-:Y:S02]  /*299c0*/  @P0 IMAD R8, R5, 0x2, R22 ;  /* 0x0000000205080824 */ /* 0x000fe400078e0216 */
[----:B------:R-:W-:Y:S02]  /*299d0*/  IMAD.MOV.U32 R13, RZ, RZ, R0 ;  /* 0x000000ffff0d7224 */ /* 0x000fe400078e0000 */
[----:B------:R-:W-:Y:S02]  /*299e0*/  IMAD.MOV.U32 R12, RZ, RZ, 0x5 ;  /* 0x00000005ff0c7424 */ /* 0x000fe400078e00ff */
[----:B------:R-:W-:-:S07]  /*299f0*/  IMAD.MOV.U32 R3, RZ, RZ, R14 ;  /* 0x000000ffff037224 */ /* 0x000fce00078e000e */
[----:B------:R-:W-:Y:S05]  /*29a00*/  WARPSYNC.COLLECTIVE R15, `(.L_x_8741) ;  /* 0x000000000f087348 */ /* 0x000fea0003c00000 */
[----:B------:R0:W1:Y:S02]  /*29a10*/  SHFL.IDX P6, R14, R13, R12, R11 ;  /* 0x0000000c0d0e7389 */ /* 0x00006400000c000b */
[----:B01----:R-:W-:Y:S01]  /*29a20*/  ENDCOLLECTIVE ;  /* 0x000000000000791b */ /* 0x003fe20003800000 */
.L_x_8741:
        /* <DEDUP_REMOVED lines=16> */
.L_x_8742:
[----:B------:R-:W-:Y:S02]  /*29b30*/  @P0 IMAD R8, R5, 0x2, R22 ;  /* 0x0000000205080824 */ /* 0x000fe400078e0216 */
[----:B------:R-:W-:Y:S02]  /*29b40*/  IMAD.MOV.U32 R13, RZ, RZ, R0 ;  /* 0x000000ffff0d7224 */ /* 0x000fe400078e0000 */
[----:B------:R-:W-:Y:S02]  /*29b50*/  IMAD.MOV.U32 R12, RZ, RZ, 0x6 ;  /* 0x00000006ff0c7424 */ /* 0x000fe400078e00ff */
[----:B------:R-:W-:-:S07]  /*29b60*/  IMAD.MOV.U32 R3, RZ, RZ, R14 ;  /* 0x000000ffff037224 */ /* 0x000fce00078e000e */
[----:B------:R-:W-:Y:S05]  /*29b70*/  WARPSYNC.COLLECTIVE R15, `(.L_x_8743) ;  /* 0x000000000f087348 */ /* 0x000fea0003c00000 */
[----:B------:R0:W1:Y:S02]  /*29b80*/  SHFL.IDX P6, R14, R13, R12, R11 ;  /* 0x0000000c0d0e7389 */ /* 0x00006400000c000b */
[----:B01----:R-:W-:Y:S01]  /*29b90*/  ENDCOLLECTIVE ;  /* 0x000000000000791b */ /* 0x003fe20003800000 */
.L_x_8743:
        /* <DEDUP_REMOVED lines=16> */
.L_x_8744:
[----:B------:R-:W-:Y:S01]  /*29ca0*/  @P0 IMAD R8, R5, 0x2, R22 ;  /* 0x0000000205080824 */ /* 0x000fe200078e0216 */
[----:B------:R-:W-:Y:S01]  /*29cb0*/  MOV R13, R0 ;  /* 0x00000000000d7202 */ /* 0x000fe20000000f00 */
[----:B------:R-:W-:Y:S02]  /*29cc0*/  IMAD.MOV.U32 R12, RZ, RZ, 0x7 ;  /* 0x00000007ff0c7424 */ /* 0x000fe400078e00ff */
[----:B------:R-:W-:-:S07]  /*29cd0*/  IMAD.MOV.U32 R3, RZ, RZ, R14 ;  /* 0x000000ffff037224 */ /* 0x000fce00078e000e */
[----:B------:R-:W-:Y:S05]  /*29ce0*/  WARPSYNC.COLLECTIVE R15, `(.L_x_8745) ;  /* 0x000000000f087348 */ /* 0x000fea0003c00000 */
[----:B------:R0:W1:Y:S02]  /*29cf0*/  SHFL.IDX P6, R14, R13, R12, R11 ;  /* 0x0000000c0d0e7389 */ /* 0x00006400000c000b */
[----:B01----:R-:W-:Y:S01]  /*29d00*/  ENDCOLLECTIVE ;  /* 0x000000000000791b */ /* 0x003fe20003800000 */
.L_x_8745:
        /* <DEDUP_REMOVED lines=10> */
.L_x_8746:
[----:B------:R-:W-:Y:S01]  /*29db0*/  @!PT LDS RZ, [RZ] ;  /* 0x00000000fffff984 */ /* 0x000fe20000000800 */
[----:B------:R-:W-:Y:S01]  /*29dc0*/  @!PT LDS RZ, [RZ] ;  /* 0x00000000fffff984 */ /* 0x000fe20000000800 */
[----:B------:R-:W-:Y:S01]  /*29dd0*/  @!PT LDS RZ, [RZ] ;  /* 0x00000000fffff984 */ /* 0x000fe20000000800 */
[----:B------:R-:W-:Y:S04]  /*29de0*/  @P0 LDGSTS.E.BYPASS.LTC128B.128 [R8+0x1b400], desc[UR54][R2.64], !P3 ;  /* 0x1b40000002080fae */ /* 0x000fe8000d901d76 */
[----:B------:R0:W-:Y:S02]  /*29df0*/  @P0 LDGSTS.E.BYPASS.LTC128B.128 [R8+0x1f400], desc[UR54][R2.64+0x80], !P2 ;  /* 0x1f40008002080fae */ /* 0x0001e4000d101d76 */
[----:B0-----:R-:W-:Y:S01]  /*29e00*/  IMAD.MOV.U32 R2, RZ, RZ, R14 ;  /* 0x000000ffff027224 */ /* 0x001fe200078e000e */
[----:B------:R-:W-:Y:S06]  /*29e10*/  BRA `(.L_x_8747) ;  /* 0xffffff90000c7947 */ /* 0x000fec000383ffff */
.L_x_8546:
        /* <DEDUP_REMOVED lines=9> */
.L_x_8748:
[C---:B------:R-:W-:Y:S01]  /*29eb0*/  VIADD R6, R27.reuse, 0x10 ;  /* 0x000000101b067836 */ /* 0x040fe20000000000 */
[----:B------:R-:W-:Y:S01]  /*29ec0*/  ISETP.GE.AND P3, PT, R27, R33, PT ;  /* 0x000000211b00720c */ /* 0x000fe20003f66270 */
[----:B------:R-:W-:Y:S02]  /*29ed0*/  IMAD.MOV.U32 R13, RZ, RZ, R0 ;  /* 0x000000ffff0d7224 */ /* 0x000fe400078e0000 */
[----:B------:R-:W-:-:S10]  /*29ee0*/  IMAD.MOV.U32 R2, RZ, RZ, R14 ;  /* 0x000000ffff027224 */ /* 0x000fd400078e000e */
[----:B------:R-:W-:Y:S05]  /*29ef0*/  WARPSYNC.COLLECTIVE R15, `(.L_x_8749) ;  /* 0x000000000f087348 */ /* 0x000fea0003c00000 */
[----:B------:R0:W1:Y:S02]  /*29f00*/  SHFL.IDX P6, R14, R13, R12, R11 ;  /* 0x0000000c0d0e7389 */ /* 0x00006400000c000b */
[----:B01----:R-:W-:Y:S01]  /*29f10*/  ENDCOLLECTIVE ;  /* 0x000000000000791b */ /* 0x003fe20003800000 */
.L_x_8749:
[----:B------:R-:W-:Y:S02]  /*29f20*/  IMAD.MOV.U32 R13, RZ, RZ, R4 ;  /* 0x000000ffff0d7224 */ /* 0x000fe400078e0004 */
[----:B------:R-:W-:Y:S02]  /*29f30*/  IMAD.MOV.U32 R12, RZ, RZ, 0x1 ;  /* 0x00000001ff0c7424 */ /* 0x000fe400078e00ff */
[----:B------:R-:W-:-:S07]  /*29f40*/  IMAD.MOV.U32 R3, RZ, RZ, R14 ;  /* 0x000000ffff037224 */ /* 0x000fce00078e000e */
[----:B------:R-:W-:Y:S05]  /*29f50*/  WARPSYNC.COLLECTIVE R15, `(.L_x_8750) ;  /* 0x000000000f087348 */ /* 0x000fea0003c00000 */
[----:B------:R0:W1:Y:S02]  /*29f60*/  SHFL.IDX P6, R14, R13, R12, R11 ;  /* 0x0000000c0d0e7389 */ /* 0x00006400000c000b */
[----:B01----:R-:W-:Y:S01]  /*29f70*/  ENDCOLLECTIVE ;  /* 0x000000000000791b */ /* 0x003fe20003800000 */
.L_x_8750:
        /* <DEDUP_REMOVED lines=8> */
[----:B------:R0:W-:Y:S01]  /*2a000*/  @!P3 LDGSTS.E.BYPASS.LTC128B.128 [R8+0x14400], desc[UR54][R2.64+0x80], !P1 ;  /* 0x144000800208bfae */ /* 0x0001e2000c901d76 */
[----:B------:R-:W-:Y:S01]  /*2a010*/  ISETP.GE.AND P3, PT, R6, R33, PT ;  /* 0x000000210600720c */ /* 0x000fe20003f66270 */
[----:B0-----:R-:W-:-:S12]  /*2a020*/  IMAD.MOV.U32 R2, RZ, RZ, R14 ;  /* 0x000000ffff027224 */ /* 0x001fd800078e000e */
[----:B------:R-:W-:Y:S05]  /*2a030*/  WARPSYNC.COLLECTIVE R15, `(.L_x_8751) ;  /* 0x000000000f087348 */ /* 0x000fea0003c00000 */
[----:B------:R0:W1:Y:S02]  /*2a040*/  SHFL.IDX P6, R14, R13, R12, R11 ;  /* 0x0000000c0d0e7389 */ /* 0x00006400000c000b */
[----:B01----:R-:W-:Y:S01]  /*2a050*/  ENDCOLLECTIVE ;  /* 0x000000000000791b */ /* 0x003fe20003800000 */
.L_x_8751:
[----:B------:R-:W-:Y:S02]  /*2a060*/  IMAD.MOV.U32 R13, RZ, RZ, R4 ;  /* 0x000000ffff0d7224 */ /* 0x000fe400078e0004 */
[----:B------:R-:W-:Y:S01]  /*2a070*/  IMAD.MOV.U32 R12, RZ, RZ, 0x2 ;  /* 0x00000002ff0c7424 */ /* 0x000fe200078e00ff */
[----:B------:R-:W-:-:S13]  /*2a080*/  @!P3 LEA R5, P2, R31, R14, 0x1 ;  /* 0x0000000e1f05b211 */ /* 0x000fda00078408ff */
[----:B------:R-:W-:Y:S05]  /*2a090*/  WARPSYNC.COLLECTIVE R15, `(.L_x_8752) ;  /* 0x000000000f087348 */ /* 0x000fea0003c00000 */
[----:B------:R0:W1:Y:S02]  /*2a0a0*/  SHFL.IDX P6, R14, R13, R12, R11 ;  /* 0x0000000c0d0e7389 */ /* 0x00006400000c000b */
[----:B01----:R-:W-:Y:S01]  /*2a0b0*/  ENDCOLLECTIVE ;  /* 0x000000000000791b */ /* 0x003fe20003800000 */
.L_x_8752:
[----:B------:R-:W-:Y:S02]  /*2a0c0*/  @!P3 IMAD.X R6, RZ, RZ, R2, P2 ;  /* 0x000000ffff06b224 */ /* 0x000fe400010e0602 */
[----:B------:R-:W-:Y:S02]  /*2a0d0*/  @!P3 IMAD.MOV.U32 R2, RZ, RZ, R5 ;  /* 0x000000ffff02b224 */ /* 0x000fe400078e0005 */
[----:B------:R-:W-:Y:S02]  /*2a0e0*/  @!P3 IMAD.MOV.U32 R3, RZ, RZ, R6 ;  /* 0x000000ffff03b224 */ /* 0x000fe400078e0006 */
[----:B------:R-:W-:-:S03]  /*2a0f0*/  VIADD R6, R27, 0x20 ;  /* 0x000000201b067836 */ /* 0x000fc60000000000 */
[----:B------:R-:W-:Y:S01]  /*2a100*/  @!PT LDS RZ, [RZ] ;  /* 0x00000000fffff984 */ /* 0x000fe20000000800 */
[----:B------:R-:W-:Y:S01]  /*2a110*/  @!PT LDS RZ, [RZ] ;  /* 0x00000000fffff984 */ /* 0x000fe20000000800 */
[----:B------:R-:W-:Y:S01]  /*2a120*/  @!PT LDS RZ, [RZ] ;  /* 0x00000000fffff984 */ /* 0x000fe20000000800 */
        /* <DEDUP_REMOVED lines=8> */
.L_x_8753:
[----:B------:R-:W-:Y:S02]  /*2a1b0*/  IMAD.MOV.U32 R13, RZ, RZ, R4 ;  /* 0x000000ffff0d7224 */ /* 0x000fe400078e0004 */
[----:B------:R-:W-:Y:S01]  /*2a1c0*/  IMAD.MOV.U32 R12, RZ, RZ, 0x3 ;  /* 0x00000003ff0c7424 */ /* 0x000fe200078e00ff */
[----:B------:R-:W-:-:S13]  /*2a1d0*/  @!P3 LEA R5, P2, R31, R14, 0x1 ;  /* 0x0000000e1f05b211 */ /* 0x000fda00078408ff */
[----:B------:R-:W-:Y:S05]  /*2a1e0*/  WARPSYNC.COLLECTIVE R15, `(.L_x_8754) ;  /* 0x000000000f087348 */ /* 0x000fea0003c00000 */
[----:B------:R0:W1:Y:S02]  /*2a1f0*/  SHFL.IDX P6, R14, R13, R12, R11 ;  /* 0x0000000c0d0e7389 */ /* 0x00006400000c000b */
[----:B01----:R-:W-:Y:S01]  /*2a200*/  ENDCOLLECTIVE ;  /* 0x000000000000791b */ /* 0x003fe20003800000 */
.L_x_8754:
        /* <DEDUP_REMOVED lines=15> */
.L_x_8755:
[----:B------:R-:W-:Y:S02]  /*2a300*/  IMAD.MOV.U32 R13, RZ, RZ, R4 ;  /* 0x000000ffff0d7224 */ /* 0x000fe400078e0004 */
[----:B------:R-:W-:Y:S01]  /*2a310*/  IMAD.MOV.U32 R12, RZ, RZ, 0x4 ;  /* 0x00000004ff0c7424 */ /* 0x000fe200078e00ff */
[----:B------:R-:W-:-:S13]  /*2a320*/  @!P3 LEA R5, P2, R31, R14, 0x1 ;  /* 0x0000000e1f05b211 */ /* 0x000fda00078408ff */
[----:B------:R-:W-:Y:S05]  /*2a330*/  WARPSYNC.COLLECTIVE R15, `(.L_x_8756) ;  /* 0x000000000f087348 */ /* 0x000fea0003c00000 */
[----:B------:R0:W1:Y:S02]  /*2a340*/  SHFL.IDX P6, R14, R13, R12, R11 ;  /* 0x0000000c0d0e7389 */ /* 0x00006400000c000b */
[----:B01----:R-:W-:Y:S01]  /*2a350*/  ENDCOLLECTIVE ;  /* 0x000000000000791b */ /* 0x003fe20003800000 */
.L_x_8756:
        /* <DEDUP_REMOVED lines=15> */
.L_x_8757:
[----:B------:R-:W-:Y:S02]  /*2a450*/  IMAD.MOV.U32 R13, RZ, RZ, R4 ;  /* 0x000000ffff0d7224 */ /* 0x000fe400078e0004 */
[----:B------:R-:W-:Y:S01]  /*2a460*/  IMAD.MOV.U32 R12, RZ, RZ, 0x5 ;  /* 0x00000005ff0c7424 */ /* 0x000fe200078e00ff */
[----:B------:R-:W-:-:S13]  /*2a470*/  @!P3 LEA R5, P2, R31, R14, 0x1 ;  /* 0x0000000e1f05b211 */ /* 0x000fda00078408ff */
[----:B------:R-:W-:Y:S05]  /*2a480*/  WARPSYNC.COLLECTIVE R15, `(.L_x_8758) ;  /* 0x000000000f087348 */ /* 0x000fea0003c00000 */
[----:B------:R0:W1:Y:S02]  /*2a490*/  SHFL.IDX P6, R14, R13, R12, R11 ;  /* 0x0000000c0d0e7389 */ /* 0x00006400000c000b */
[----:B01----:R-:W-:Y:S01]  /*2a4a0*/  ENDCOLLECTIVE ;  /* 0x000000000000791b */ /* 0x003fe20003800000 */
.L_x_8758:
        /* <DEDUP_REMOVED lines=15> */
.L_x_8759:
[----:B------:R-:W-:Y:S02]  /*2a5a0*/  IMAD.MOV.U32 R13, RZ, RZ, R4 ;  /* 0x000000ffff0d7224 */ /* 0x000fe400078e0004 */
[----:B------:R-:W-:Y:S01]  /*2a5b0*/  IMAD.MOV.U32 R12, RZ, RZ, 0x6 ;  /* 0x00000006ff0c7424 */ /* 0x000fe200078e00ff */
[----:B------:R-:W-:-:S13]  /*2a5c0*/  @!P3 LEA R5, P2, R31, R14, 0x1 ;  /* 0x0000000e1f05b211 */ /* 0x000fda00078408ff */
[----:B------:R-:W-:Y:S05]  /*2a5d0*/  WARPSYNC.COLLECTIVE R15, `(.L_x_8760) ;  /* 0x000000000f087348 */ /* 0x000fea0003c00000 */
[----:B------:R0:W1:Y:S02]  /*2a5e0*/  SHFL.IDX P6, R14, R13, R12, R11 ;  /* 0x0000000c0d0e7389 */ /* 0x00006400000c000b */
[----:B01----:R-:W-:Y:S01]  /*2a5f0*/  ENDCOLLECTIVE ;  /* 0x000000000000791b */ /* 0x003fe20003800000 */
.L_x_8760:
        /* <DEDUP_REMOVED lines=15> */
.L_x_8761:
[----:B------:R-:W-:Y:S02]  /*2a6f0*/  IMAD.MOV.U32 R13, RZ, RZ, R4 ;  /* 0x000000ffff0d7224 */ /* 0x000fe400078e0004 */
[----:B------:R-:W-:Y:S02]  /*2a700*/  IMAD.MOV.U32 R12, RZ, RZ, 0x7 ;  /* 0x00000007ff0c7424 */ /* 0x000fe400078e00ff */
[----:B------:R-:W-:-:S07]  /*2a710*/  IMAD.MOV.U32 R3, RZ, RZ, R14 ;  /* 0x000000ffff037224 */ /* 0x000fce00078e000e */
[----:B------:R-:W-:Y:S05]  /*2a720*/  WARPSYNC.COLLECTIVE R15, `(.L_x_8762) ;  /* 0x000000000f087348 */ /* 0x000fea0003c00000 */
[----:B------:R0:W1:Y:S02]  /*2a730*/  SHFL.IDX P6, R14, R13, R12, R11 ;  /* 0x0000000c0d0e7389 */ /* 0x00006400000c000b */
[----:B01----:R-:W-:Y:S01]  /*2a740*/  ENDCOLLECTIVE ;  /* 0x000000000000791b */ /* 0x003fe20003800000 */
.L_x_8762:
        /* <DEDUP_REMOVED lines=10> */
[----:B------:R-:W-:-:S07]  /*2a7f0*/  IMAD.MOV.U32 R4, RZ, RZ, R14 ;  /* 0x000000ffff047224 */ /* 0x000fce00078e000e */
[----:B0-----:R-:W-:Y:S05]  /*2a800*/  WARPSYNC.COLLECTIVE R15, `(.L_x_8763) ;  /* 0x000000000f087348 */ /* 0x001fea0003c00000 */
[----:B------:R1:W2:Y:S02]  /*2a810*/  SHFL.IDX P6, R14, R13, R12, R11 ;  /* 0x0000000c0d0e7389 */ /* 0x0002a400000c000b */
[----:B012---:R-:W-:Y:S01]  /*2a820*/  ENDCOLLECTIVE ;  /* 0x000000000000791b */ /* 0x007fe20003800000 */
.L_x_8763:
[----:B------:R-:W-:Y:S05]  /*2a830*/  BRA `(.L_x_8764) ;  /* 0xffffff9000807947 */ /* 0x000fea000383ffff */
.L_x_8551:
[----:B0-----:R0:W1:Y:S02]  /*2a840*/  SYNCS.PHASECHK.TRANS64.TRYWAIT P0, [R22+URZ+0x28820], R3 ;  /* 0x02882003160075a7 */ /* 0x001064000800017f */
[----:B-1----:R-:W-:Y:S05]  /*2a850*/  @!P0 NANOSLEEP.SYNCS 0x989680 ;  /* 0x009896800000895d */ /* 0x002fea0003900000 */
[----:B------:R-:W1:Y:S02]  /*2a860*/  @!P0 SYNCS.PHASECHK.TRANS64 P0, [R22+URZ+0x28820], R3 ;  /* 0x02882003160085a7 */ /* 0x000e64000800007f */
[----:B-1----:R-:W-:Y:S05]  /*2a870*/  @!P0 BRA `(.L_x_8551) ;  /* 0xfffffffc00f08947 */ /* 0x002fea000383ffff */
[----:B------:R-:W-:Y:S05]  /*2a880*/  BRA `(.L_x_8765) ;  /* 0xffffff9000fc7947 */ /* 0x000fea000383ffff */
.L_x_8556:
[----:B0-----:R0:W1:Y:S02]  /*2a890*/  SYNCS.PHASECHK.TRANS64.TRYWAIT P0, [R6+URZ+0x28840], R2 ;  /* 0x02884002060075a7 */ /* 0x001064000800017f */
[----:B-1----:R-:W-:Y:S05]  /*2a8a0*/  @!P0 NANOSLEEP.SYNCS 0x989680 ;  /* 0x009896800000895d */ /* 0x002fea0003900000 */
[----:B------:R-:W1:Y:S02]  /*2a8b0*/  @!P0 SYNCS.PHASECHK.TRANS64 P0, [R6+URZ+0x28840], R2 ;  /* 0x02884002060085a7 */ /* 0x000e64000800007f */
[----:B-1----:R-:W-:Y:S05]  /*2a8c0*/  @!P0 BRA `(.L_x_8556) ;  /* 0xfffffffc00f08947 */ /* 0x002fea000383ffff */
[----:B------:R-:W-:Y:S05]  /*2a8d0*/  BRA `(.L_x_8766) ;  /* 0xffffff9400c47947 */ /* 0x000fea000383ffff */
.L_x_8557:
        /* <DEDUP_REMOVED lines=8> */
.L_x_8768:
[----:B------:R-:W-:Y:S05]  /*2a960*/  BSYNC B1 ;  /* 0x0000000000017941 */ /* 0x000fea0003800000 */
.L_x_8767:
        /* <DEDUP_REMOVED lines=9> */
.L_x_8769:
[----:B------:R-:W-:Y:S02]  /*2aa00*/  IMAD R8, R8, 0x2, R22 ;  /* 0x0000000208087824 */ /* 0x000fe400078e0216 */
[----:B------:R-:W-:Y:S02]  /*2aa10*/  IMAD.MOV.U32 R13, RZ, RZ, R9 ;  /* 0x000000ffff0d7224 */ /* 0x000fe400078e0009 */
[----:B------:R-:W-:Y:S02]  /*2aa20*/  IMAD.MOV.U32 R12, RZ, RZ, 0x1 ;  /* 0x00000001ff0c7424 */ /* 0x000fe400078e00ff */
[----:B------:R-:W-:-:S07]  /*2aa30*/  IMAD.MOV.U32 R2, RZ, RZ, R14 ;  /* 0x000000ffff027224 */ /* 0x000fce00078e000e */
[----:B------:R-:W-:Y:S05]  /*2aa40*/  WARPSYNC.COLLECTIVE R15, `(.L_x_8770) ;  /* 0x000000000f087348 */ /* 0x000fea0003c00000 */
[----:B------:R0:W1:Y:S02]  /*2aa50*/  SHFL.IDX P6, R14, R13, R12, R11 ;  /* 0x0000000c0d0e7389 */ /* 0x00006400000c000b */
[----:B01----:R-:W-:Y:S01]  /*2aa60*/  ENDCOLLECTIVE ;  /* 0x000000000000791b */ /* 0x003fe20003800000 */
.L_x_8770:
        /* <DEDUP_REMOVED lines=12> */
.L_x_8771:
[----:B------:R-:W-:Y:S02]  /*2ab30*/  IMAD.MOV.U32 R13, RZ, RZ, R9 ;  /* 0x000000ffff0d7224 */ /* 0x000fe400078e0009 */
[----:B------:R-:W-:Y:S02]  /*2ab40*/  IMAD.MOV.U32 R12, RZ, RZ, 0x2 ;  /* 0x00000002ff0c7424 */ /* 0x000fe400078e00ff */
[----:B------:R-:W-:-:S07]  /*2ab50*/  IMAD.MOV.U32 R2, RZ, RZ, R14 ;  /* 0x000000ffff027224 */ /* 0x000fce00078e000e */
[----:B------:R-:W-:Y:S05]  /*2ab60*/  WARPSYNC.COLLECTIVE R15, `(.L_x_8772) ;  /* 0x000000000f087348 */ /* 0x000fea0003c00000 */
[----:B------:R0:W1:Y:S02]  /*2ab70*/  SHFL.IDX P6, R14, R13, R12, R11 ;  /* 0x0000000c0d0e7389 */ /* 0x00006400000c000b */
[----:B01----:R-:W-:Y:S01]  /*2ab80*/  ENDCOLLECTIVE ;  /* 0x000000000000791b */ /* 0x003fe20003800000 */
.L_x_8772:
        /* <DEDUP_REMOVED lines=12> */
.L_x_8773:
[----:B------:R-:W-:Y:S02]  /*2ac50*/  IMAD.MOV.U32 R13, RZ, RZ, R9 ;  /* 0x000000ffff0d7224 */ /* 0x000fe400078e0009 */
[----:B------:R-:W-:Y:S02]  /*2ac60*/  IMAD.MOV.U32 R12, RZ, RZ, 0x3 ;  /* 0x00000003ff0c7424 */ /* 0x000fe400078e00ff */
[----:B------:R-:W-:-:S07]  /*2ac70*/  IMAD.MOV.U32 R2, RZ, RZ, R14 ;  /* 0x000000ffff027224 */ /* 0x000fce00078e000e */
[----:B------:R-:W-:Y:S05]  /*2ac80*/  WARPSYNC.COLLECTIVE R15, `(.L_x_8774) ;  /* 0x000000000f087348 */ /* 0x000fea0003c00000 */
[----:B------:R0:W1:Y:S02]  /*2ac90*/  SHFL.IDX P6, R14, R13, R12, R11 ;  /* 0x0000000c0d0e7389 */ /* 0x00006400000c000b */
[----:B01----:R-:W-:Y:S01]  /*2aca0*/  ENDCOLLECTIVE ;  /* 0x000000000000791b */ /* 0x003fe20003800000 */
.L_x_8774:
        /* <DEDUP_REMOVED lines=12> */
.L_x_8775:
[----:B------:R-:W-:Y:S02]  /*2ad70*/  IMAD.MOV.U32 R13, RZ, RZ, R9 ;  /* 0x000000ffff0d7224 */ /* 0x000fe400078e0009 */
[----:B------:R-:W-:Y:S02]  /*2ad80*/  IMAD.MOV.U32 R12, RZ, RZ, 0x4 ;  /* 0x00000004ff0c7424 */ /* 0x000fe400078e00ff */
[----:B------:R-:W-:-:S07]  /*2ad90*/  IMAD.MOV.U32 R2, RZ, RZ, R14 ;  /* 0x000000ffff027224 */ /* 0x000fce00078e000e */
[----:B------:R-:W-:Y:S05]  /*2ada0*/  WARPSYNC.COLLECTIVE R15, `(.L_x_8776) ;  /* 0x000000000f087348 */ /* 0x000fea0003c00000 */
[----:B------:R0:W1:Y:S02]  /*2adb0*/  SHFL.IDX P6, R14, R13, R12, R11 ;  /* 0x0000000c0d0e7389 */ /* 0x00006400000c000b */
[----:B01----:R-:W-:Y:S01]  /*2adc0*/  ENDCOLLECTIVE ;  /* 0x000000000000791b */ /* 0x003fe20003800000 */
.L_x_8776:
        /* <DEDUP_REMOVED lines=12> */
.L_x_8777:
[----:B------:R-:W-:Y:S02]  /*2ae90*/  IMAD.MOV.U32 R13, RZ, RZ, R9 ;  /* 0x000000ffff0d7224 */ /* 0x000fe400078e0009 */
[----:B------:R-:W-:Y:S02]  /*2aea0*/  IMAD.MOV.U32 R12, RZ, RZ, 0x5 ;  /* 0x00000005ff0c7424 */ /* 0x000fe400078e00ff */
[----:B------:R-:W-:-:S07]  /*2aeb0*/  IMAD.MOV.U32 R2, RZ, RZ, R14 ;  /* 0x000000ffff027224 */ /* 0x000fce00078e000e */
[----:B------:R-:W-:Y:S05]  /*2aec0*/  WARPSYNC.COLLECTIVE R15, `(.L_x_8778) ;  /* 0x000000000f087348 */ /* 0x000fea0003c00000 */
[----:B------:R0:W1:Y:S02]  /*2aed0*/  SHFL.IDX P6, R14, R13, R12, R11 ;  /* 0x0000000c0d0e7389 */ /* 0x00006400000c000b */
[----:B01----:R-:W-:Y:S01]  /*2aee0*/  ENDCOLLECTIVE ;  /* 0x000000000000791b */ /* 0x003fe20003800000 */
.L_x_8778:
        /* <DEDUP_REMOVED lines=12> */
.L_x_8779:
[----:B------:R-:W-:Y:S02]  /*2afb0*/  IMAD.MOV.U32 R13, RZ, RZ, R9 ;  /* 0x000000ffff0d7224 */ /* 0x000fe400078e0009 */
[----:B------:R-:W-:Y:S02]  /*2afc0*/  IMAD.MOV.U32 R12, RZ, RZ, 0x6 ;  /* 0x00000006ff0c7424 */ /* 0x000fe400078e00ff */
[----:B------:R-:W-:-:S07]  /*2afd0*/  IMAD.MOV.U32 R2, RZ, RZ, R14 ;  /* 0x000000ffff027224 */ /* 0x000fce00078e000e */
[----:B------:R-:W-:Y:S05]  /*2afe0*/  WARPSYNC.COLLECTIVE R15, `(.L_x_8780) ;  /* 0x000000000f087348 */ /* 0x000fea0003c00000 */
[----:B------:R0:W1:Y:S02]  /*2aff0*/  SHFL.IDX P6, R14, R13, R12, R11 ;  /* 0x0000000c0d0e7389 */ /* 0x00006400000c000b */
[----:B01----:R-:W-:Y:S01]  /*2b000*/  ENDCOLLECTIVE ;  /* 0x000000000000791b */ /* 0x003fe20003800000 */
.L_x_8780:
        /* <DEDUP_REMOVED lines=12> */
.L_x_8781:
[----:B------:R-:W-:Y:S02]  /*2b0d0*/  IMAD.MOV.U32 R13, RZ, RZ, R9 ;  /* 0x000000ffff0d7224 */ /* 0x000fe400078e0009 */
[----:B------:R-:W-:Y:S02]  /*2b0e0*/  IMAD.MOV.U32 R12, RZ, RZ, 0x7 ;  /* 0x00000007ff0c7424 */ /* 0x000fe400078e00ff */
[----:B------:R-:W-:-:S07]  /*2b0f0*/  IMAD.MOV.U32 R2, RZ, RZ, R14 ;  /* 0x000000ffff027224 */ /* 0x000fce00078e000e */
[----:B------:R-:W-:Y:S05]  /*2b100*/  WARPSYNC.COLLECTIVE R15, `(.L_x_8782) ;  /* 0x000000000f087348 */ /* 0x000fea0003c00000 */
[----:B------:R0:W1:Y:S02]  /*2b110*/  SHFL.IDX P6, R14, R13, R12, R11 ;  /* 0x0000000c0d0e7389 */ /* 0x00006400000c000b */
[----:B01----:R-:W-:Y:S01]  /*2b120*/  ENDCOLLECTIVE ;  /* 0x000000000000791b */ /* 0x003fe20003800000 */
.L_x_8782:
        /* <DEDUP_REMOVED lines=12> */
.L_x_8783:
[----:B------:R-:W-:Y:S01]  /*2b1f0*/  IMAD.MOV.U32 R2, RZ, RZ, R14 ;  /* 0x000000ffff027224 */ /* 0x000fe200078e000e */
[----:B------:R-:W-:Y:S06]  /*2b200*/  BRA `(.L_x_8784) ;  /* 0xffffff9000987947 */ /* 0x000fec000383ffff */
.L_x_8562:
[----:B-1----:R1:W2:Y:S02]  /*2b210*/  SYNCS.PHASECHK.TRANS64.TRYWAIT P0, [R6+URZ+0x28860], R2 ;  /* 0x02886002060075a7 */ /* 0x0022a4000800017f */
[----:B--2---:R-:W-:Y:S05]  /*2b220*/  @!P0 NANOSLEEP.SYNCS 0x989680 ;  /* 0x009896800000895d */ /* 0x004fea0003900000 */
[----:B------:R-:W2:Y:S02]  /*2b230*/  @!P0 SYNCS.PHASECHK.TRANS64 P0, [R6+URZ+0x28860], R2 ;  /* 0x02886002060085a7 */ /* 0x000ea4000800007f */
[----:B--2---:R-:W-:Y:S05]  /*2b240*/  @!P0 BRA `(.L_x_8562) ;  /* 0xfffffffc00f08947 */ /* 0x004fea000383ffff */
[----:B------:R-:W-:Y:S05]  /*2b250*/  BRA `(.L_x_8785) ;  /* 0xffffff9000f47947 */ /* 0x000fea000383ffff */
.L_x_8563:
        /* <DEDUP_REMOVED lines=8> */
.L_x_8787:
[----:B------:R-:W-:Y:S05]  /*2b2e0*/  BSYNC B1 ;  /* 0x0000000000017941 */ /* 0x000fea0003800000 */
.L_x_8786:
        /* <DEDUP_REMOVED lines=9> */
.L_x_8788:
[----:B------:R-:W-:Y:S02]  /*2b380*/  IMAD.MOV.U32 R13, RZ, RZ, R23 ;  /* 0x000000ffff0d7224 */ /* 0x000fe400078e0017 */
[----:B------:R-:W-:Y:S02]  /*2b390*/  IMAD.MOV.U32 R12, RZ, RZ, 0x1 ;  /* 0x00000001ff0c7424 */ /* 0x000fe400078e00ff */
[----:B------:R-:W-:-:S07]  /*2b3a0*/  IMAD.MOV.U32 R2, RZ, RZ, R14 ;  /* 0x000000ffff027224 */ /* 0x000fce00078e000e */
[----:B------:R-:W-:Y:S05]  /*2b3b0*/  WARPSYNC.COLLECTIVE R15, `(.L_x_8789) ;  /* 0x000000000f087348 */ /* 0x000fea0003c00000 */
[----:B------:R0:W1:Y:S02]  /*2b3c0*/  SHFL.IDX P6, R14, R13, R12, R11 ;  /* 0x0000000c0d0e7389 */ /* 0x00006400000c000b */
[----:B01----:R-:W-:Y:S01]  /*2b3d0*/  ENDCOLLECTIVE ;  /* 0x000000000000791b */ /* 0x003fe20003800000 */
.L_x_8789:
        /* <DEDUP_REMOVED lines=14> */
.L_x_8790:
[----:B------:R-:W-:Y:S02]  /*2b4c0*/  IMAD.MOV.U32 R13, RZ, RZ, R23 ;  /* 0x000000ffff0d7224 */ /* 0x000fe400078e0017 */
[----:B------:R-:W-:Y:S02]  /*2b4d0*/  IMAD.MOV.U32 R12, RZ, RZ, 0x2 ;  /* 0x00000002ff0c7424 */ /* 0x000fe400078e00ff */
[----:B------:R-:W-:-:S07]  /*2b4e0*/  IMAD.MOV.U32 R2, RZ, RZ, R14 ;  /* 0x000000ffff027224 */ /* 0x000fce00078e000e */
[----:B------:R-:W-:Y:S05]  /*2b4f0*/  WARPSYNC.COLLECTIVE R15, `(.L_x_8791) ;  /* 0x000000000f087348 */ /* 0x000fea0003c00000 */
[----:B------:R0:W1:Y:S02]  /*2b500*/  SHFL.IDX P6, R14, R13, R12, R11 ;  /* 0x0000000c0d0e7389 */ /* 0x00006400000c000b */
[----:B01----:R-:W-:Y:S01]  /*2b510*/  ENDCOLLECTIVE ;  /* 0x000000000000791b */ /* 0x003fe20003800000 */
.L_x_8791:
        /* <DEDUP_REMOVED lines=14> */
.L_x_8792:
[----:B------:R-:W-:Y:S02]  /*2b600*/  IMAD.MOV.U32 R13, RZ, RZ, R23 ;  /* 0x000000ffff0d7224 */ /* 0x000fe400078e0017 */
[----:B------:R-:W-:Y:S02]  /*2b610*/  IMAD.MOV.U32 R12, RZ, RZ, 0x3 ;  /* 0x00000003ff0c7424 */ /* 0x000fe400078e00ff */
[----:B------:R-:W-:-:S07]  /*2b620*/  IMAD.MOV.U32 R2, RZ, RZ, R14 ;  /* 0x000000ffff027224 */ /* 0x000fce00078e000e */
[----:B------:R-:W-:Y:S05]  /*2b630*/  WARPSYNC.COLLECTIVE R15, `(.L_x_8793) ;  /* 0x000000000f087348 */ /* 0x000fea0003c00000 */
[----:B------:R0:W1:Y:S02]  /*2b640*/  SHFL.IDX P6, R14, R13, R12, R11 ;  /* 0x0000000c0d0e7389 */ /* 0x00006400000c000b */
[----:B01----:R-:W-:Y:S01]  /*2b650*/  ENDCOLLECTIVE ;  /* 0x000000000000791b */ /* 0x003fe20003800000 */
.L_x_8793:
        /* <DEDUP_REMOVED lines=14> */
.L_x_8794:
[----:B------:R-:W-:Y:S02]  /*2b740*/  IMAD.MOV.U32 R13, RZ, RZ, R23 ;  /* 0x000000ffff0d7224 */ /* 0x000fe400078e0017 */
[----:B------:R-:W-:Y:S02]  /*2b750*/  IMAD.MOV.U32 R12, RZ, RZ, 0x4 ;  /* 0x00000004ff0c7424 */ /* 0x000fe400078e00ff */
[----:B------:R-:W-:-:S07]  /*2b760*/  IMAD.MOV.U32 R2, RZ, RZ, R14 ;  /* 0x000000ffff027224 */ /* 0x000fce00078e000e */
[----:B------:R-:W-:Y:S05]  /*2b770*/  WARPSYNC.COLLECTIVE R15, `(.L_x_8795) ;  /* 0x000000000f087348 */ /* 0x000fea0003c00000 */
[----:B------:R0:W1:Y:S02]  /*2b780*/  SHFL.IDX P6, R14, R13, R12, R11 ;  /* 0x0000000c0d0e7389 */ /* 0x00006400000c000b */
[----:B01----:R-:W-:Y:S01]  /*2b790*/  ENDCOLLECTIVE ;  /* 0x000000000000791b */ /* 0x003fe20003800000 */
.L_x_8795:
        /* <DEDUP_REMOVED lines=14> */
.L_x_8796:
[----:B------:R-:W-:Y:S02]  /*2b880*/  IMAD.MOV.U32 R13, RZ, RZ, R23 ;  /* 0x000000ffff0d7224 */ /* 0x000fe400078e0017 */
[----:B------:R-:W-:Y:S02]  /*2b890*/  IMAD.MOV.U32 R12, RZ, RZ, 0x5 ;  /* 0x00000005ff0c7424 */ /* 0x000fe400078e00ff */
[----:B------:R-:W-:-:S07]  /*2b8a0*/  IMAD.MOV.U32 R2, RZ, RZ, R14 ;  /* 0x000000ffff027224 */ /* 0x000fce00078e000e */
[----:B------:R-:W-:Y:S05]  /*2b8b0*/  WARPSYNC.COLLECTIVE R15, `(.L_x_8797) ;  /* 0x000000000f087348 */ /* 0x000fea0003c00000 */
[----:B------:R0:W1:Y:S02]  /*2b8c0*/  SHFL.IDX P6, R14, R13, R12, R11 ;  /* 0x0000000c0d0e7389 */ /* 0x00006400000c000b */
[----:B01----:R-:W-:Y:S01]  /*2b8d0*/  ENDCOLLECTIVE ;  /* 0x000000000000791b */ /* 0x003fe20003800000 */
.L_x_8797:
        /* <DEDUP_REMOVED lines=14> */
.L_x_8798:
[----:B------:R-:W-:Y:S02]  /*2b9c0*/  IMAD.MOV.U32 R13, RZ, RZ, R23 ;  /* 0x000000ffff0d7224 */ /* 0x000fe400078e0017 */
[----:B------:R-:W-:Y:S02]  /*2b9d0*/  IMAD.MOV.U32 R12, RZ, RZ, 0x6 ;  /* 0x00000006ff0c7424 */ /* 0x000fe400078e00ff */
[----:B------:R-:W-:-:S07]  /*2b9e0*/  IMAD.MOV.U32 R2, RZ, RZ, R14 ;  /* 0x000000ffff027224 */ /* 0x000fce00078e000e */
[----:B------:R-:W-:Y:S05]  /*2b9f0*/  WARPSYNC.COLLECTIVE R15, `(.L_x_8799) ;  /* 0x000000000f087348 */ /* 0x000fea0003c00000 */
[----:B------:R0:W1:Y:S02]  /*2ba00*/  SHFL.IDX P6, R14, R13, R12, R11 ;  /* 0x0000000c0d0e7389 */ /* 0x00006400000c000b */
[----:B01----:R-:W-:Y:S01]  /*2ba10*/  ENDCOLLECTIVE ;  /* 0x000000000000791b */ /* 0x003fe20003800000 */
.L_x_8799:
        /* <DEDUP_REMOVED lines=14> */
.L_x_8800:
[----:B------:R-:W-:Y:S02]  /*2bb00*/  IMAD.MOV.U32 R13, RZ, RZ, R23 ;  /* 0x000000ffff0d7224 */ /* 0x000fe400078e0017 */
[----:B------:R-:W-:Y:S01]  /*2bb10*/  IMAD.MOV.U32 R12, RZ, RZ, 0x7 ;  /* 0x00000007ff0c7424 */ /* 0x000fe200078e00ff */
[----:B------:R-:W-:-:S07]  /*2bb20*/  MOV R2, R14 ;  /* 0x0000000e00027202 */ /* 0x000fce0000000f00 */
[----:B------:R-:W-:Y:S05]  /*2bb30*/  WARPSYNC.COLLECTIVE R15, `(.L_x_8801) ;  /* 0x000000000f087348 */ /* 0x000fea0003c00000 */
[----:B------:R0:W1:Y:S02]  /*2bb40*/  SHFL.IDX P6, R14, R13, R12, R11 ;  /* 0x0000000c0d0e7389 */ /* 0x00006400000c000b */
[----:B01----:R-:W-:Y:S01]  /*2bb50*/  ENDCOLLECTIVE ;  /* 0x000000000000791b */ /* 0x003fe20003800000 */
.L_x_8801:
        /* <DEDUP_REMOVED lines=13> */
.L_x_8802:
[----:B------:R-:W-:Y:S01]  /*2bc30*/  @!PT LDS RZ, [RZ] ;  /* 0x00000000fffff984 */ /* 0x000fe20000000800 */
[----:B------:R-:W-:Y:S01]  /*2bc40*/  @!PT LDS RZ, [RZ] ;  /* 0x00000000fffff984 */ /* 0x000fe20000000800 */
[----:B------:R-:W-:Y:S01]  /*2bc50*/  @!PT LDS RZ, [RZ] ;  /* 0x00000000fffff984 */ /* 0x000fe20000000800 */
[----:B------:R0:W-:Y:S02]  /*2bc60*/  LDGSTS.E.BYPASS.LTC128B.128 [R7+0x7400], desc[UR54][R2.64+0x80], !P0 ;  /* 0x0740008002077fae */ /* 0x0001e4000c101d76 */
[----:B0-----:R-:W-:Y:S01]  /*2bc70*/  IMAD.MOV.U32 R2, RZ, RZ, R14 ;  /* 0x000000ffff027224 */ /* 0x001fe200078e000e */
[----:B------:R-:W-:Y:S06]  /*2bc80*/  BRA `(.L_x_8803) ;  /* 0xffffff8c007c7947 */ /* 0x000fec000383ffff */
.L_x_8571:
[----:B0-----:R0:W1:Y:S02]  /*2bc90*/  SYNCS.PHASECHK.TRANS64.TRYWAIT P0, [R0+URZ+0x28860], R3 ;  /* 0x02886003000075a7 */ /* 0x001064000800017f */
[----:B-1----:R-:W-:Y:S05]  /*2bca0*/  @!P0 NANOSLEEP.SYNCS 0x989680 ;  /* 0x009896800000895d */ /* 0x002fea0003900000 */
[----:B------:R-:W1:Y:S02]  /*2bcb0*/  @!P0 SYNCS.PHASECHK.TRANS64 P0, [R0+URZ+0x28860], R3 ;  /* 0x02886003000085a7 */ /* 0x000e64000800007f */
[----:B-1----:R-:W-:Y:S05]  /*2bcc0*/  @!P0 BRA `(.L_x_8571) ;  /* 0xfffffffc00f08947 */ /* 0x002fea000383ffff */
[----:B------:R-:W-:Y:S05]  /*2bcd0*/  BRA `(.L_x_8804) ;  /* 0xffffff90009c7947 */ /* 0x000fea000383ffff */
.L_x_8572:
        /* <DEDUP_REMOVED lines=8> */
.L_x_8806:
[----:B------:R-:W-:Y:S05]  /*2bd60*/  BSYNC B0 ;  /* 0x0000000000007941 */ /* 0x000fea0003800000 */
.L_x_8805:
        /* <DEDUP_REMOVED lines=9> */
.L_x_8807:
        /* <DEDUP_REMOVED lines=12> */
.L_x_8808:
        /* <DEDUP_REMOVED lines=13> */
.L_x_8809:
[----:B------:R-:W-:Y:S02]  /*2bf90*/  IMAD.MOV.U32 R13, RZ, RZ, R23 ;  /* 0x000000ffff0d7224 */ /* 0x000fe400078e0017 */
[----:B------:R-:W-:Y:S02]  /*2bfa0*/  IMAD.MOV.U32 R12, RZ, RZ, 0x2 ;  /* 0x00000002ff0c7424 */ /* 0x000fe400078e00ff */
[----:B------:R-:W-:-:S07]  /*2bfb0*/  IMAD.MOV.U32 R10, RZ, RZ, R14 ;  /* 0x000000ffff0a7224 */ /* 0x000fce00078e000e */
[----:B------:R-:W-:Y:S05]  /*2bfc0*/  WARPSYNC.COLLECTIVE R15, `(.L_x_8810) ;  /* 0x000000000f087348 */ /* 0x000fea0003c00000 */
[----:B------:R0:W1:Y:S02]  /*2bfd0*/  SHFL.IDX P6, R14, R13, R12, R11 ;  /* 0x0000000c0d0e7389 */ /* 0x00006400000c000b */
[----:B01----:R-:W-:Y:S01]  /*2bfe0*/  ENDCOLLECTIVE ;  /* 0x000000000000791b */ /* 0x003fe20003800000 */
.L_x_8810:
        /* <DEDUP_REMOVED lines=14> */
.L_x_8811:
[----:B------:R-:W-:Y:S02]  /*2c0d0*/  IMAD.MOV.U32 R13, RZ, RZ, R23 ;  /* 0x000000ffff0d7224 */ /* 0x000fe400078e0017 */
[----:B------:R-:W-:Y:S01]  /*2c0e0*/  IMAD.MOV.U32 R12, RZ, RZ, 0x3 ;  /* 0x00000003ff0c7424 */ /* 0x000fe200078e00ff */
[----:B------:R-:W-:-:S13]  /*2c0f0*/  IADD3 R2, P2, R14, R5, RZ ;  /* 0x000000050e027210 */ /* 0x000fda0007f5e0ff */
[----:B------:R-:W-:Y:S05]  /*2c100*/  WARPSYNC.COLLECTIVE R15, `(.L_x_8812) ;  /* 0x000000000f087348 */ /* 0x000fea0003c00000 */
[----:B------:R0:W1:Y:S02]  /*2c110*/  SHFL.IDX P6, R14, R13, R12, R11 ;  /* 0x0000000c0d0e7389 */ /* 0x00006400000c000b */
[----:B01----:R-:W-:Y:S01]  /*2c120*/  ENDCOLLECTIVE ;  /* 0x000000000000791b */ /* 0x003fe20003800000 */
.L_x_8812:
        /* <DEDUP_REMOVED lines=13> */
.L_x_8813:
[----:B------:R-:W-:Y:S02]  /*2c200*/  IMAD.MOV.U32 R13, RZ, RZ, R23 ;  /* 0x000000ffff0d7224 */ /* 0x000fe400078e0017 */
[----:B------:R-:W-:Y:S01]  /*2c210*/  IMAD.MOV.U32 R12, RZ, RZ, 0x4 ;  /* 0x00000004ff0c7424 */ /* 0x000fe200078e00ff */
[----:B------:R-:W-:-:S13]  /*2c220*/  IADD3 R2, P2, R14, R5, RZ ;  /* 0x000000050e027210 */ /* 0x000fda0007f5e0ff */
[----:B------:R-:W-:Y:S05]  /*2c230*/  WARPSYNC.COLLECTIVE R15, `(.L_x_8814) ;  /* 0x000000000f087348 */ /* 0x000fea0003c00000 */
[----:B------:R0:W1:Y:S02]  /*2c240*/  SHFL.IDX P6, R14, R13, R12, R11 ;  /* 0x0000000c0d0e7389 */ /* 0x00006400000c000b */
[----:B01----:R-:W-:Y:S01]  /*2c250*/  ENDCOLLECTIVE ;  /* 0x000000000000791b */ /* 0x003fe20003800000 */
.L_x_8814:
        /* <DEDUP_REMOVED lines=13> */
.L_x_8815:
[----:B------:R-:W-:Y:S01]  /*2c330*/  IMAD.MOV.U32 R13, RZ, RZ, R23 ;  /* 0x000000ffff0d7224 */ /* 0x000fe200078e0017 */
[----:B------:R-:W-:Y:S01]  /*2c340*/  MOV R12, 0x5 ;  /* 0x00000005000c7802 */ /* 0x000fe20000000f00 */
[----:B------:R-:W-:-:S07]  /*2c350*/  IMAD.MOV.U32 R10, RZ, RZ, R14 ;  /* 0x000000ffff0a7224 */ /* 0x000fce00078e000e */
[----:B------:R-:W-:Y:S05]  /*2c360*/  WARPSYNC.COLLECTIVE R15, `(.L_x_8816) ;  /* 0x000000000f087348 */ /* 0x000fea0003c00000 */
[----:B------:R0:W1:Y:S02]  /*2c370*/  SHFL.IDX P6, R14, R13, R12, R11 ;  /* 0x0000000c0d0e7389 */ /* 0x00006400000c000b */
[----:B01----:R-:W-:Y:S01]  /*2c380*/  ENDCOLLECTIVE ;  /* 0x000000000000791b */ /* 0x003fe20003800000 */
.L_x_8816:
        /* <DEDUP_REMOVED lines=14> */
.L_x_8817:
[----:B------:R-:W-:Y:S02]  /*2c470*/  IMAD.MOV.U32 R13, RZ, RZ, R23 ;  /* 0x000000ffff0d7224 */ /* 0x000fe400078e0017 */
[----:B------:R-:W-:Y:S01]  /*2c480*/  IMAD.MOV.U32 R12, RZ, RZ, 0x6 ;  /* 0x00000006ff0c7424 */ /* 0x000fe200078e00ff */
[----:B------:R-:W-:-:S13]  /*2c490*/  IADD3 R2, P2, R14, R5, RZ ;  /* 0x000000050e027210 */ /* 0x000fda0007f5e0ff */
[----:B------:R-:W-:Y:S05]  /*2c4a0*/  WARPSYNC.COLLECTIVE R15, `(.L_x_8818) ;  /* 0x000000000f087348 */ /* 0x000fea0003c00000 */
[----:B------:R0:W1:Y:S02]  /*2c4b0*/  SHFL.IDX P6, R14, R13, R12, R11 ;  /* 0x0000000c0d0e7389 */ /* 0x00006400000c000b */
[----:B01----:R-:W-:Y:S01]  /*2c4c0*/  ENDCOLLECTIVE ;  /* 0x000000000000791b */ /* 0x003fe20003800000 */
.L_x_8818:
        /* <DEDUP_REMOVED lines=13> */
.L_x_8819:
[----:B------:R-:W-:Y:S02]  /*2c5a0*/  IMAD.MOV.U32 R13, RZ, RZ, R23 ;  /* 0x000000ffff0d7224 */ /* 0x000fe400078e0017 */
[----:B------:R-:W-:Y:S02]  /*2c5b0*/  IMAD.MOV.U32 R12, RZ, RZ, 0x7 ;  /* 0x00000007ff0c7424 */ /* 0x000fe400078e00ff */
[----:B------:R-:W-:-:S07]  /*2c5c0*/  IMAD.MOV.U32 R10, RZ, RZ, R14 ;  /* 0x000000ffff0a7224 */ /* 0x000fce00078e000e */
[----:B------:R-:W-:Y:S05]  /*2c5d0*/  WARPSYNC.COLLECTIVE R15, `(.L_x_8820) ;  /* 0x000000000f087348 */ /* 0x000fea0003c00000 */
[----:B------:R0:W1:Y:S02]  /*2c5e0*/  SHFL.IDX P6, R14, R13, R12, R11 ;  /* 0x0000000c0d0e7389 */ /* 0x00006400000c000b */
[----:B01----:R-:W-:Y:S01]  /*2c5f0*/  ENDCOLLECTIVE ;  /* 0x000000000000791b */ /* 0x003fe20003800000 */
.L_x_8820:
        /* <DEDUP_REMOVED lines=12> */
.L_x_8821:
[----:B------:R-:W-:Y:S05]  /*2c6c0*/  BRA `(.L_x_8822) ;  /* 0xffffff8c003c7947 */ /* 0x000fea000383ffff */
.L_x_8577:
        /* <DEDUP_REMOVED lines=8> */
.L_x_8824:
[----:B------:R-:W-:Y:S05]  /*2c750*/  BSYNC B0 ;  /* 0x0000000000007941 */ /* 0x000fea0003800000 */
.L_x_8823:
        /* <DEDUP_REMOVED lines=9> */
.L_x_8825:
        /* <DEDUP_REMOVED lines=18> */
.L_x_8826:
[----:B------:R-:W-:Y:S01]  /*2c910*/  IMAD.MOV.U32 R12, RZ, RZ, 0x2 ;  /* 0x00000002ff0c7424 */ /* 0x000fe200078e00ff */
[----:B------:R-:W-:-:S05]  /*2c920*/  SEL R6, R14, RZ, P1 ;  /* 0x000000ff0e067207 */ /* 0x000fca0000800000 */
[----:B------:R-:W-:-:S04]  /*2c930*/  IMAD.IADD R6, R5, 0x1, R6 ;  /* 0x0000000105067824 */ /* 0x000fc800078e0206 */
[----:B------:R-:W-:-:S07]  /*2c940*/  IMAD.MOV.U32 R13, RZ, RZ, R6 ;  /* 0x000000ffff0d7224 */ /* 0x000fce00078e0006 */
[----:B------:R-:W-:Y:S05]  /*2c950*/  WARPSYNC.COLLECTIVE R15, `(.L_x_8827) ;  /* 0x000000000f087348 */ /* 0x000fea0003c00000 */
[----:B------:R0:W1:Y:S02]  /*2c960*/  SHFL.UP P6, R14, R13, R12, R11 ;  /* 0x0400000c0d0e7389 */ /* 0x00006400000c000b */
[----:B01----:R-:W-:Y:S01]  /*2c970*/  ENDCOLLECTIVE ;  /* 0x000000000000791b */ /* 0x003fe20003800000 */
.L_x_8827:
[----:B------:R-:W-:Y:S01]  /*2c980*/  IMAD.MOV.U32 R12, RZ, RZ, 0x4 ;  /* 0x00000004ff0c7424 */ /* 0x000fe200078e00ff */
[----:B------:R-:W-:-:S05]  /*2c990*/  SEL R7, R14, RZ, P2 ;  /* 0x000000ff0e077207 */ /* 0x000fca0001000000 */
[----:B------:R-:W-:-:S04]  /*2c9a0*/  IMAD.IADD R7, R6, 0x1, R7 ;  /* 0x0000000106077824 */ /* 0x000fc800078e0207 */
[----:B------:R-:W-:-:S07]  /*2c9b0*/  IMAD.MOV.U32 R13, RZ, RZ, R7 ;  /* 0x000000ffff0d7224 */ /* 0x000fce00078e0007 */
[----:B------:R-:W-:Y:S05]  /*2c9c0*/  WARPSYNC.COLLECTIVE R15, `(.L_x_8828) ;  /* 0x000000000f087348 */ /* 0x000fea0003c00000 */
[----:B------:R0:W1:Y:S02]  /*2c9d0*/  SHFL.UP P6, R14, R13, R12, R11 ;  /* 0x0400000c0d0e7389 */ /* 0x00006400000c000b */
[----:B01----:R-:W-:Y:S01]  /*2c9e0*/  ENDCOLLECTIVE ;  /* 0x000000000000791b */ /* 0x003fe20003800000 */
.L_x_8828:
[----:B------:R-:W-:Y:S01]  /*2c9f0*/  IMAD.MOV.U32 R12, RZ, RZ, 0x8 ;  /* 0x00000008ff0c7424 */ /* 0x000fe200078e00ff */
[----:B------:R-:W-:-:S05]  /*2ca00*/  SEL R2, R14, RZ, P3 ;  /* 0x000000ff0e027207 */ /* 0x000fca0001800000 */
[----:B------:R-:W-:-:S04]  /*2ca10*/  IMAD.IADD R2, R7, 0x1, R2 ;  /* 0x0000000107027824 */ /* 0x000fc800078e0202 */
[----:B------:R-:W-:-:S07]  /*2ca20*/  IMAD.MOV.U32 R13, RZ, RZ, R2 ;  /* 0x000000ffff0d7224 */ /* 0x000fce00078e0002 */
[----:B------:R-:W-:Y:S05]  /*2ca30*/  WARPSYNC.COLLECTIVE R15, `(.L_x_8829) ;  /* 0x000000000f087348 */ /* 0x000fea0003c00000 */
[----:B------:R0:W1:Y:S02]  /*2ca40*/  SHFL.UP P6, R14, R13, R12, R11 ;  /* 0x0400000c0d0e7389 */ /* 0x00006400000c000b */
[----:B01----:R-:W-:Y:S01]  /*2ca50*/  ENDCOLLECTIVE ;  /* 0x000000000000791b */ /* 0x003fe20003800000 */
.L_x_8829:
[----:B------:R-:W-:Y:S01]  /*2ca60*/  IMAD.MOV.U32 R12, RZ, RZ, 0x10 ;  /* 0x00000010ff0c7424 */ /* 0x000fe200078e00ff */
[----:B------:R-:W-:-:S05]  /*2ca70*/  SEL R3, R14, RZ, P4 ;  /* 0x000000ff0e037207 */ /* 0x000fca0002000000 */
[----:B------:R-:W-:-:S04]  /*2ca80*/  IMAD.IADD R3, R2, 0x1, R3 ;  /* 0x0000000102037824 */ /* 0x000fc800078e0203 */
[----:B------:R-:W-:-:S07]  /*2ca90*/  IMAD.MOV.U32 R13, RZ, RZ, R3 ;  /* 0x000000ffff0d7224 */ /* 0x000fce00078e0003 */
[----:B------:R-:W-:Y:S05]  /*2caa0*/  WARPSYNC.COLLECTIVE R15, `(.L_x_8830) ;  /* 0x000000000f087348 */ /* 0x000fea0003c00000 */
[----:B------:R0:W1:Y:S02]  /*2cab0*/  SHFL.UP P6, R14, R13, R12, R11 ;  /* 0x0400000c0d0e7389 */ /* 0x00006400000c000b */
[----:B01----:R-:W-:Y:S01]  /*2cac0*/  ENDCOLLECTIVE ;  /* 0x000000000000791b */ /* 0x003fe20003800000 */
.L_x_8830:
        /* <DEDUP_REMOVED lines=8> */
.L_x_8831:
[----:B------:R-:W-:Y:S05]  /*2cb50*/  BRA `(.L_x_8832) ;  /* 0xffffff8c00487947 */ /* 0x000fea000383ffff */
.L_x_8582:
        /* <DEDUP_REMOVED lines=8> */
.L_x_8834:
[----:B------:R-:W-:Y:S05]  /*2cbe0*/  BSYNC B0 ;  /* 0x0000000000007941 */ /* 0x000fea0003800000 */
.L_x_8833:
        /* <DEDUP_REMOVED lines=8> */
.L_x_8835:
[----:B------:R-:W-:Y:S01]  /*2cc70*/  IMAD.MOV.U32 R12, RZ, RZ, 0x4 ;  /* 0x00000004ff0c7424 */ /* 0x000fe200078e00ff */
[----:B------:R-:W-:-:S05]  /*2cc80*/  SEL R2, R14, RZ, P2 ;  /* 0x000000ff0e027207 */ /* 0x000fca0001000000 */
[----:B------:R-:W-:-:S04]  /*2cc90*/  IMAD.IADD R2, R13, 0x1, R2 ;  /* 0x000000010d027824 */ /* 0x000fc800078e0202 */
[----:B------:R-:W-:-:S07]  /*2cca0*/  IMAD.MOV.U32 R13, RZ, RZ, R2 ;  /* 0x000000ffff0d7224 */ /* 0x000fce00078e0002 */
[----:B------:R-:W-:Y:S05]  /*2ccb0*/  WARPSYNC.COLLECTIVE R15, `(.L_x_8836) ;  /* 0x000000000f087348 */ /* 0x000fea0003c00000 */
[----:B------:R0:W1:Y:S02]  /*2ccc0*/  SHFL.UP P6, R14, R13, R12, R11 ;  /* 0x0400000c0d0e7389 */ /* 0x00006400000c000b */
[----:B01----:R-:W-:Y:S01]  /*2ccd0*/  ENDCOLLECTIVE ;  /* 0x000000000000791b */ /* 0x003fe20003800000 */
.L_x_8836:
[----:B------:R-:W-:Y:S01]  /*2cce0*/  IMAD.MOV.U32 R12, RZ, RZ, 0x8 ;  /* 0x00000008ff0c7424 */ /* 0x000fe200078e00ff */
[----:B------:R-:W-:-:S05]  /*2ccf0*/  SEL R3, R14, RZ, P3 ;  /* 0x000000ff0e037207 */ /* 0x000fca0001800000 */
[----:B------:R-:W-:-:S04]  /*2cd00*/  IMAD.IADD R3, R2, 0x1, R3 ;  /* 0x0000000102037824 */ /* 0x000fc800078e0203 */
[----:B------:R-:W-:-:S07]  /*2cd10*/  IMAD.MOV.U32 R13, RZ, RZ, R3 ;  /* 0x000000ffff0d7224 */ /* 0x000fce00078e0003 */
[----:B------:R-:W-:Y:S05]  /*2cd20*/  WARPSYNC.COLLECTIVE R15, `(.L_x_8837) ;  /* 0x000000000f087348 */ /* 0x000fea0003c00000 */
[----:B------:R0:W1:Y:S02]  /*2cd30*/  SHFL.UP P6, R14, R13, R12, R11 ;  /* 0x0400000c0d0e7389 */ /* 0x00006400000c000b */
[----:B01----:R-:W-:Y:S01]  /*2cd40*/  ENDCOLLECTIVE ;  /* 0x000000000000791b */ /* 0x003fe20003800000 */
.L_x_8837:
[----:B------:R-:W-:Y:S01]  /*2cd50*/  IMAD.MOV.U32 R12, RZ, RZ, 0x10 ;  /* 0x00000010ff0c7424 */ /* 0x000fe200078e00ff */
[----:B------:R-:W-:-:S05]  /*2cd60*/  SEL R4, R14, RZ, P4 ;  /* 0x000000ff0e047207 */ /* 0x000fca0002000000 */
[----:B------:R-:W-:-:S04]  /*2cd70*/  IMAD.IADD R4, R3, 0x1, R4 ;  /* 0x0000000103047824 */ /* 0x000fc800078e0204 */
[----:B------:R-:W-:-:S07]  /*2cd80*/  IMAD.MOV.U32 R13, RZ, RZ, R4 ;  /* 0x000000ffff0d7224 */ /* 0x000fce00078e0004 */
[----:B------:R-:W-:Y:S05]  /*2cd90*/  WARPSYNC.COLLECTIVE R15, `(.L_x_8838) ;  /* 0x000000000f087348 */ /* 0x000fea0003c00000 */
[----:B------:R0:W1:Y:S02]  /*2cda0*/  SHFL.UP P6, R14, R13, R12, R11 ;  /* 0x0400000c0d0e7389 */ /* 0x00006400000c000b */
[----:B01----:R-:W-:Y:S01]  /*2cdb0*/  ENDCOLLECTIVE ;  /* 0x000000000000791b */ /* 0x003fe20003800000 */
.L_x_8838:
        /* <DEDUP_REMOVED lines=8> */
.L_x_8839:
[----:B------:R-:W-:Y:S05]  /*2ce40*/  BRA `(.L_x_8840) ;  /* 0xffffff8c00287947 */ /* 0x000fea000383ffff */
.L_x_8584:
[----:B------:R-:W-:Y:S01]  /*2ce50*/  BSSY B0, `(.L_x_8841) ;  /* 0x0000006000007945 */ /* 0x000fe20003800000 */
[----:B------:R-:W-:Y:S01]  /*2ce60*/  PLOP3.LUT P6, PT, P6, PT, PT, 0x8, 0x0 ;  /* 0x000000000000781c */ /* 0x000fe200037ce170 */
[----:B------:R-:W-:-:S12]  /*2ce70*/  IMAD.MOV.U32 R15, RZ, RZ, -0x1 ;  /* 0xffffffffff0f7424 */ /* 0x000fd800078e00ff */
[----:B01----:R-:W-:Y:S05]  /*2ce80*/  WARPSYNC.COLLECTIVE R15, `(.L_x_8842) ;  /* 0x000000000f087348 */ /* 0x003fea0003c00000 */
[----:B------:R-:W-:Y:S01]  /*2ce90*/  VOTE.ANY R14, PT, P6 ;  /* 0x00000000000e7806 */ /* 0x000fe200030e0100 */
[----:B01----:R-:W-:Y:S06]  /*2cea0*/  ENDCOLLECTIVE ;  /* 0x000000000000791b */ /* 0x003fec0003800000 */
.L_x_8842:
[----:B------:R-:W-:Y:S05]  /*2ceb0*/  BSYNC B0 ;  /* 0x0000000000007941 */ /* 0x000fea0003800000 */
.L_x_8841:
        /* <DEDUP_REMOVED lines=9> */
.L_x_8843:
[----:B------:R-:W-:Y:S01]  /*2cf50*/  IMAD.MOV.U32 R5, RZ, RZ, R14 ;  /* 0x000000ffff057224 */ /* 0x000fe200078e000e */
[----:B------:R-:W-:Y:S06]  /*2cf60*/  BRA `(.L_x_8844) ;  /* 0xffffff8c00187947 */ /* 0x000fec000383ffff */
.L_x_8586:
[----:B------:R-:W-:Y:S01]  /*2cf70*/  BSSY B0, `(.L_x_8845) ;  /* 0x0000007000007945 */ /* 0x000fe20003800000 */
[----:B------:R-:W-:Y:S02]  /*2cf80*/  IMAD.MOV.U32 R13, RZ, RZ, R6 ;  /* 0x000000ffff0d7224 */ /* 0x000fe400078e0006 */
[----:B------:R-:W-:Y:S02]  /*2cf90*/  IMAD.MOV.U32 R11, RZ, RZ, 0x1f ;  /* 0x0000001fff0b7424 */ /* 0x000fe400078e00ff */
[----:B------:R-:W-:-:S07]  /*2cfa0*/  IMAD.MOV.U32 R15, RZ, RZ, -0x1 ;  /* 0xffffffffff0f7424 */ /* 0x000fce00078e00ff */
[----:B0123--:R-:W-:Y:S05]  /*2cfb0*/  WARPSYNC.COLLECTIVE R15, `(.L_x_8846) ;  /* 0x000000000f087348 */ /* 0x00ffea0003c00000 */
[----:B------:R4:W0:Y:S02]  /*2cfc0*/  SHFL.IDX P6, R14, R13, R12, R11 ;  /* 0x0000000c0d0e7389 */ /* 0x00082400000c000b */
[----:B01234-:R-:W-:Y:S01]  /*2cfd0*/  ENDCOLLECTIVE ;  /* 0x000000000000791b */ /* 0x01ffe20003800000 */
.L_x_8846:
[----:B------:R-:W-:Y:S05]  /*2cfe0*/  BSYNC B0 ;  /* 0x0000000000007941 */ /* 0x000fea0003800000 */
.L_x_8845:
[----:B------:R-:W-:Y:S05]  /*2cff0*/  BRA `(.L_x_8585) ;  /* 0xffffff8c00107947 */ /* 0x000fea000383ffff */
.L_x_8590:
[----:B0-----:R0:W2:Y:S02]  /*2d000*/  SYNCS.PHASECHK.TRANS64.TRYWAIT P0, [R7+URZ+0x28820], R0 ;  /* 0x02882000070075a7 */ /* 0x0010a4000800017f */
[----:B--2---:R-:W-:Y:S05]  /*2d010*/  @!P0 NANOSLEEP.SYNCS 0x989680 ;  /* 0x009896800000895d */ /* 0x004fea0003900000 */
[----:B------:R-:W2:Y:S02]  /*2d020*/  @!P0 SYNCS.PHASECHK.TRANS64 P0, [R7+URZ+0x28820], R0 ;  /* 0x02882000070085a7 */ /* 0x000ea4000800007f */
[----:B--2---:R-:W-:Y:S05]  /*2d030*/  @!P0 BRA `(.L_x_8590) ;  /* 0xfffffffc00f08947 */ /* 0x004fea000383ffff */
[----:B------:R-:W-:Y:S05]  /*2d040*/  BRA `(.L_x_8847) ;  /* 0xffffff9000887947 */ /* 0x000fea000383ffff */
.L_x_8591:
        /* <DEDUP_REMOVED lines=11> */
.L_x_8849:
[----:B------:R-:W-:Y:S05]  /*2d100*/  BSYNC B0 ;  /* 0x0000000000007941 */ /* 0x000fea0003800000 */
.L_x_8848:
[----:B------:R-:W-:Y:S05]  /*2d110*/  BRA `(.L_x_8850) ;  /* 0xffffff9000707947 */ /* 0x000fea000383ffff */
.L_x_8592:
[----:B------:R-:W-:Y:S01]  /*2d120*/  BSSY B0, `(.L_x_8851) ;  /* 0x0000006000007945 */ /* 0x000fe20003800000 */
[----:B------:R-:W-:-:S07]  /*2d130*/  IMAD.MOV.U32 R15, RZ, RZ, -0x1 ;  /* 0xffffffffff0f7424 */ /* 0x000fce00078e00ff */
[----:B01-3--:R-:W-:Y:S05]  /*2d140*/  WARPSYNC.COLLECTIVE R15, `(.L_x_8852) ;  /* 0x000000000f0c7348 */ /* 0x00bfea0003c00000 */
[----:B------:R-:W-:Y:S02]  /*2d150*/  ELECT P6, UR62, PT ;  /* 0x00000000003e782f */ /* 0x000fe400038c0000 */
[----:B------:R-:W-:Y:S01]  /*2d160*/  MOV R14, UR62 ;  /* 0x0000003e000e7c02 */ /* 0x000fe20008000f00 */
[----:B01-3--:R-:W-:Y:S10]  /*2d170*/  ENDCOLLECTIVE ;  /* 0x000000000000791b */ /* 0x00bff40003800000 */
.L_x_8852:
[----:B------:R-:W-:Y:S05]  /*2d180*/  BSYNC B0 ;  /* 0x0000000000007941 */ /* 0x000fea0003800000 */
.L_x_8851:
[----:B------:R-:W-:Y:S05]  /*2d190*/  BRA `(.L_x_8853) ;  /* 0xffffff9000647947 */ /* 0x000fea000383ffff */
.L_x_8594:
[----:B0-----:R0:W2:Y:S02]  /*2d1a0*/  SYNCS.PHASECHK.TRANS64.TRYWAIT P1, [R5+URZ+0x28840], R0 ;  /* 0x02884000050075a7 */ /* 0x0010a4000802017f */
[----:B--2---:R-:W-:Y:S05]  /*2d1b0*/  @!P1 NANOSLEEP.SYNCS 0x989680 ;  /* 0x009896800000995d */ /* 0x004fea0003900000 */
[----:B------:R-:W2:Y:S02]  /*2d1c0*/  @!P1 SYNCS.PHASECHK.TRANS64 P1, [R5+URZ+0x28840], R0 ;  /* 0x02884000050095a7 */ /* 0x000ea4000802007f */
[----:B--2---:R-:W-:Y:S05]  /*2d1d0*/  @!P1 BRA `(.L_x_8594) ;  /* 0xfffffffc00f09947 */ /* 0x004fea000383ffff */
[----:B------:R-:W-:Y:S05]  /*2d1e0*/  BRA `(.L_x_8854) ;  /* 0xffffff9000847947 */ /* 0x000fea000383ffff */
.L_x_8596:
[----:B--2---:R2:W4:Y:S02]  /*2d1f0*/  SYNCS.PHASECHK.TRANS64.TRYWAIT P1, [R3+URZ+0x28840], R2 ;  /* 0x02884002030075a7 */ /* 0x004524000802017f */
[----:B----4-:R-:W-:Y:S05]  /*2d200*/  @!P1 NANOSLEEP.SYNCS 0x989680 ;  /* 0x009896800000995d */ /* 0x010fea0003900000 */
[----:B------:R-:W4:Y:S02]  /*2d210*/  @!P1 SYNCS.PHASECHK.TRANS64 P1, [R3+URZ+0x28840], R2 ;  /* 0x02884002030095a7 */ /* 0x000f24000802007f */
[----:B----4-:R-:W-:Y:S05]  /*2d220*/  @!P1 BRA `(.L_x_8596) ;  /* 0xfffffffc00f09947 */ /* 0x010fea000383ffff */
[----:B------:R-:W-:Y:S05]  /*2d230*/  BRA `(.L_x_8855) ;  /* 0xffffff9000907947 */ /* 0x000fea000383ffff */
.L_x_8598:
[----:B----4-:R4:W0:Y:S02]  /*2d240*/  SYNCS.PHASECHK.TRANS64.TRYWAIT P1, [R5+URZ+0x28860], R0 ;  /* 0x02886000050075a7 */ /* 0x010824000802017f */
[----:B0-----:R-:W-:Y:S05]  /*2d250*/  @!P1 NANOSLEEP.SYNCS 0x989680 ;  /* 0x009896800000995d */ /* 0x001fea0003900000 */
[----:B------:R-:W0:Y:S02]  /*2d260*/  @!P1 SYNCS.PHASECHK.TRANS64 P1, [R5+URZ+0x28860], R0 ;  /* 0x02886000050095a7 */ /* 0x000e24000802007f */
[----:B0-----:R-:W-:Y:S05]  /*2d270*/  @!P1 BRA `(.L_x_8598) ;  /* 0xfffffffc00f09947 */ /* 0x001fea000383ffff */
[----:B------:R-:W-:Y:S05]  /*2d280*/  BRA `(.L_x_8856) ;  /* 0xffffff90008c7947 */ /* 0x000fea000383ffff */
.L_x_8857:
        /* <DEDUP_REMOVED lines=15> */
.L_x_15849:


//--------------------- .text._ZN7cutlass13device_kernelIN5flash11enable_sm90INS1_16FlashAttnFwdSm90INS1_25CollectiveMainloopFwdSm90ILi2EN4cute5tupleIJNS5_1CILi1EEES8_S8_EEENS6_IJNS7_ILi128EEESA_SA_EEELi128ENS_10bfloat16_tEfNS_4arch4Sm90ELb1ELb0ELb1ELb0ELb1ELb0ELb0ELb1ELb1ELb1ELb0ELb0EEENS1_21CollectiveEpilogueFwdISB_S9_SC_SE_Li256ELb0ELb1ELb0ELb0EEENS1_30DynamicPersistentTileSchedulerILi256ELi128ELb0ELb1ELb1EEEEEEEEEvNT_6ParamsE --------------------------
	.section	.text._ZN7cutlass13device_kernelIN5flash11enable_sm90INS1_16FlashAttnFwdSm90INS1_25CollectiveMainloopFwdSm90ILi2EN4cute5tupleIJNS5_1CILi1EEES8_S8_EEENS6_IJNS7_ILi128EEESA_SA_EEELi128ENS_10bfloat16_tEfNS_4arch4Sm90ELb1ELb0ELb1ELb0ELb1ELb0ELb0ELb1ELb1ELb1ELb0ELb0EEENS1_21CollectiveEpilogueFwdISB_S9_SC_SE_Li256ELb0ELb1ELb0ELb0EEENS1_30DynamicPersistentTileSchedulerILi256ELi128ELb0ELb1ELb1EEEEEEEEEvNT_6ParamsE,"ax",@progbits
	.align	128
.text._ZN7cutlass13device_kernelIN5flash11enable_sm90INS1_16FlashAttnFwdSm90INS1_25CollectiveMainloopFwdSm90ILi2EN4cute5tupleIJNS5_1CILi1EEES8_S8_EEENS6_IJNS7_ILi128EEESA_SA_EEELi128ENS_10bfloat16_tEfNS_4arch4Sm90ELb1ELb0ELb1ELb0ELb1ELb0ELb0ELb1ELb1ELb1ELb0ELb0EEENS1_21CollectiveEpilogueFwdISB_S9_SC_SE_Li256ELb0ELb1ELb0ELb0EEENS1_30DynamicPersistentTileSchedulerILi256ELi128ELb0ELb1ELb1EEEEEEEEEvNT_6ParamsE:
        .type           _ZN7cutlass13device_kernelIN5flash11enable_sm90INS1_16FlashAttnFwdSm90INS1_25CollectiveMainloopFwdSm90ILi2EN4cute5tupleIJNS5_1CILi1EEES8_S8_EEENS6_IJNS7_ILi128EEESA_SA_EEELi128ENS_10bfloat16_tEfNS_4arch4Sm90ELb1ELb0ELb1ELb0ELb1ELb0ELb0ELb1ELb1ELb1ELb0ELb0EEENS1_21CollectiveEpilogueFwdISB_S9_SC_SE_Li256ELb0ELb1ELb0ELb0EEENS1_30DynamicPersistentTileSchedulerILi256ELi128ELb0ELb1ELb1EEEEEEEEEvNT_6ParamsE,@function
        .size           _ZN7cutlass13device_kernelIN5flash11enable_sm90INS1_16FlashAttnFwdSm90INS1_25CollectiveMainloopFwdSm90ILi2EN4cute5tupleIJNS5_1CILi1EEES8_S8_EEENS6_IJNS7_ILi128EEESA_SA_EEELi128ENS_10bfloat16_tEfNS_4arch4Sm90ELb1ELb0ELb1ELb0ELb1ELb0ELb0ELb1ELb1ELb1ELb0ELb0EEENS1_21CollectiveEpilogueFwdISB_S9_SC_SE_Li256ELb0ELb1ELb0ELb0EEENS1_30DynamicPersistentTileSchedulerILi256ELi128ELb0ELb1ELb1EEEEEEEEEvNT_6ParamsE,(.L_x_15850 - _ZN7cutlass13device_kernelIN5flash11enable_sm90INS1_16FlashAttnFwdSm90INS1_25CollectiveMainloopFwdSm90ILi2EN4cute5tupleIJNS5_1CILi1EEES8_S8_EEENS6_IJNS7_ILi128EEESA_SA_EEELi128ENS_10bfloat16_tEfNS_4arch4Sm90ELb1ELb0ELb1ELb0ELb1ELb0ELb0ELb1ELb1ELb1ELb0ELb0EEENS1_21CollectiveEpilogueFwdISB_S9_SC_SE_Li256ELb0ELb1ELb0ELb0EEENS1_30DynamicPersistentTileSchedulerILi256ELi128ELb0ELb1ELb1EEEEEEEEEvNT_6ParamsE)
        .other          _ZN7cutlass13device_kernelIN5flash11enable_sm90INS1_16FlashAttnFwdSm90INS1_25CollectiveMainloopFwdSm90ILi2EN4cute5tupleIJNS5_1CILi1EEES8_S8_EEENS6_IJNS7_ILi128EEESA_SA_EEELi128ENS_10bfloat16_tEfNS_4arch4Sm90ELb1ELb0ELb1ELb0ELb1ELb0ELb0ELb1ELb1ELb1ELb0ELb0EEENS1_21CollectiveEpilogueFwdISB_S9_SC_SE_Li256ELb0ELb1ELb0ELb0EEENS1_30DynamicPersistentTileSchedulerILi256ELi128ELb0ELb1ELb1EEEEEEEEEvNT_6ParamsE,@"STO_CUDA_ENTRY STV_DEFAULT"
_ZN7cutlass13device_kernelIN5flash11enable_sm90INS1_16FlashAttnFwdSm90INS1_25CollectiveMainloopFwdSm90ILi2EN4cute5tupleIJNS5_1CILi1EEES8_S8_EEENS6_IJNS7_ILi128EEESA_SA_EEELi128ENS_10bfloat16_tEfNS_4arch4Sm90ELb1ELb0ELb1ELb0ELb1ELb0ELb0ELb1ELb1ELb1ELb0ELb0EEENS1_21CollectiveEpilogueFwdISB_S9_SC_SE_Li256ELb0ELb1ELb0ELb0EEENS1_30DynamicPersistentTileSchedulerILi256ELi128ELb0ELb1ELb1EEEEEEEEEvNT_6ParamsE:
        /* <DEDUP_REMOVED lines=44> */
.L_x_8858:
        /* <DEDUP_REMOVED lines=22> */
.L_x_8859:
        /* <DEDUP_REMOVED lines=18> */
.L_x_8860:
        /* <DEDUP_REMOVED lines=22> */
.L_x_8861:
        /* <DEDUP_REMOVED lines=23> */
.L_x_8862:
        /* <DEDUP_REMOVED lines=8> */
.L_x_8864:
        /* <DEDUP_REMOVED lines=21> */
[CC--:B------:R-:W-:Y:S02]  /*09e0*/  LEA.HI R4, R3.reuse, R190.reuse, RZ, 0x5 ;  /* 0x000000be03047211 */ /* 0x0c0fe400078f28ff */
[----:B------:R-:W-:Y:S02]  /*09f0*/  LOP3.LUT R5, R0, 0xffffff80, RZ, 0xc0, !PT ;  /* 0xffffff8000057812 */ /* 0x000fe400078ec0ff */
[----:B------:R-:W-:Y:S01]  /*0a00*/  LEA.HI R2, R3, R190, RZ, 0x4 ;  /* 0x000000be03027211 */ /* 0x000fe200078f20ff */
[----:B------:R-:W-:Y:S01]  /*0a10*/  IMAD.SHL.U32 R4, R4, 0x20, RZ ;  /* 0x0000002004047824 */ /* 0x000fe200078e00ff */
[----:B------:R-:W-:Y:S01]  /*0a20*/  SHF.R.S32.HI R185, RZ, 0x7, R0 ;  /* 0x00000007ffb97819 */ /* 0x000fe20000011400 */
[----:B------:R-:W-:Y:S01]  /*0a30*/  IMAD.IADD R184, R190, 0x1, -R5 ;  /* 0x00000001beb87824 */ /* 0x000fe200078e0a05 */
[----:B------:R-:W-:-:S02]  /*0a40*/  LOP3.LUT R5, R2, 0x3fffff0, RZ, 0xc0, !PT ;  /* 0x03fffff002057812 */ /* 0x000fc400078ec0ff */
[----:B------:R-:W-:Y:S02]  /*0a50*/  SHF.R.S32.HI R7, RZ, 0x4, R2 ;  /* 0x00000004ff077819 */ /* 0x000fe40000011402 */
[----:B------:R-:W-:Y:S01]  /*0a60*/  LOP3.LUT R4, R4, 0xfffffc00, RZ, 0xc0, !PT ;  /* 0xfffffc0004047812 */ /* 0x000fe200078ec0ff */
[----:B------:R-:W-:Y:S01]  /*0a70*/  IMAD.IADD R5, R190, 0x1, -R5 ;  /* 0x00000001be057824 */ /* 0x000fe200078e0a05 */
[----:B------:R-:W-:Y:S02]  /*0a80*/  LEA.HI R2, R2, R7, RZ, 0x1 ;  /* 0x0000000702027211 */ /* 0x000fe400078f08ff */
[----:B------:R-:W-:Y:S02]  /*0a90*/  SHF.R.S32.HI R9, RZ, 0x1f, R184 ;  /* 0x0000001fff097819 */ /* 0x000fe400000114b8 */
[----:B------:R-:W-:Y:S02]  /*0aa0*/  LOP3.LUT R2, R2, 0x1ffffffe, RZ, 0xc0, !PT ;  /* 0x1ffffffe02027812 */ /* 0x000fe400078ec0ff */
[----:B------:R-:W-:-:S02]  /*0ab0*/  LEA R5, R5, R4, 0x6 ;  /* 0x0000000405057211 */ /* 0x000fc400078e30ff */
[----:B------:R-:W-:Y:S01]  /*0ac0*/  LEA.HI R4, R3, R190, RZ, 0x2 ;  /* 0x000000be03047211 */ /* 0x000fe200078f10ff */
[----:B------:R-:W-:Y:S01]  /*0ad0*/  IMAD.IADD R2, R7, 0x1, -R2 ;  /* 0x0000000107027824 */ /* 0x000fe200078e0a02 */
[----:B------:R-:W-:Y:S02]  /*0ae0*/  LEA.HI R6, R9, R184, RZ, 0x2 ;  /* 0x000000b809067211 */ /* 0x000fe400078f10ff */
[----:B------:R-:W-:Y:S01]  /*0af0*/  LOP3.LUT R7, R4, 0xfffffffc, RZ, 0xc0, !PT ;  /* 0xfffffffc04077812 */ /* 0x000fe200078ec0ff */
[----:B------:R-:W-:Y:S01]  /*0b00*/  IMAD R187, R2, 0x8, R5 ;  /* 0x0000000802bb7824 */ /* 0x000fe200078e0205 */
[--C-:B------:R-:W-:Y:S02]  /*0b10*/  SHF.R.S32.HI R8, RZ, 0x2, R6.reuse ;  /* 0x00000002ff087819 */ /* 0x100fe40000011406 */
[----:B------:R-:W-:Y:S01]  /*0b20*/  SHF.R.S32.HI R11, RZ, 0x1f, R6 ;  /* 0x0000001fff0b7819 */ /* 0x000fe20000011406 */
[----:B------:R-:W-:Y:S01]  /*0b30*/  IMAD.IADD R7, R190, 0x1, -R7 ;  /* 0x00000001be077824 */ /* 0x000fe200078e0a07 */
[----:B------:R-:W-:-:S02]  /*0b40*/  LEA.HI R3, R3, R190, RZ, 0x3 ;  /* 0x000000be03037211 */ /* 0x000fc400078f18ff */
[----:B------:R-:W-:Y:S02]  /*0b50*/  LEA.HI R11, R11, R8, RZ, 0x3 ;  /* 0x000000080b0b7211 */ /* 0x000fe400078f18ff */
[----:B------:R-:W-:Y:S02]  /*0b60*/  LEA.HI R0, R0, R185, RZ, 0x1 ;  /* 0x000000b900007211 */ /* 0x000fe400078f08ff */
[----:B------:R-:W-:Y:S02]  /*0b70*/  LOP3.LUT R11, R11, 0xfffffff8, RZ, 0xc0, !PT ;  /* 0xfffffff80b0b7812 */ /* 0x000fe400078ec0ff */
[----:B------:R-:W-:Y:S02]  /*0b80*/  LEA.HI R2, R7, R7, RZ, 0x1 ;  /* 0x0000000707027211 */ /* 0x000fe400078f08ff */
[----:B------:R-:W-:Y:S01]  /*0b90*/  LOP3.LUT R19, R3, 0xfffffff8, RZ, 0xc0, !PT ;  /* 0xfffffff803137812 */ /* 0x000fe200078ec0ff */
[----:B------:R-:W-:Y:S01]  /*0ba0*/  IMAD.IADD R8, R8, 0x1, -R11 ;  /* 0x0000000108087824 */ /* 0x000fe200078e0a0b */
[----:B------:R-:W-:-:S02]  /*0bb0*/  LEA.HI R9, R9, R184, RZ, 0x5 ;  /* 0x000000b809097211 */ /* 0x000fc400078f28ff */
[----:B------:R-:W-:Y:S01]  /*0bc0*/  LOP3.LUT R0, R0, 0x3fffffe, RZ, 0xc0, !PT ;  /* 0x03fffffe00007812 */ /* 0x000fe200078ec0ff */
[----:B------:R-:W-:Y:S01]  /*0bd0*/  IMAD.IADD R19, R190, 0x1, -R19 ;  /* 0x00000001be137824 */ /* 0x000fe200078e0a13 */
[----:B------:R-:W-:Y:S02]  /*0be0*/  LOP3.LUT R2, R2, 0x1ffffffe, RZ, 0xc0, !PT ;  /* 0x1ffffffe02027812 */ /* 0x000fe400078ec0ff */
[----:B------:R-:W-:Y:S01]  /*0bf0*/  SHF.R.S32.HI R9, RZ, 0x5, R9 ;  /* 0x00000005ff097819 */ /* 0x000fe20000011409 */
[----:B------:R-:W-:Y:S01]  /*0c00*/  IMAD.IADD R0, R185, 0x1, -R0 ;  /* 0x00000001b9007824 */ /* 0x000fe200078e0a00 */
[----:B------:R-:W-:Y:S01]  /*0c10*/  LOP3.LUT R5, R6, 0x7ffffffc, RZ, 0xc0, !PT ;  /* 0x7ffffffc06057812 */ /* 0x000fe200078ec0ff */
[----:B------:R-:W-:Y:S01]  /*0c20*/  IMAD.IADD R17, R7, 0x1, -R2 ;  /* 0x0000000107117824 */ /* 0x000fe200078e0a02 */
[----:B------:R-:W-:Y:S01]  /*0c30*/  LEA R9, R9, R8, 0x4 ;  /* 0x0000000809097211 */ /* 0x000fe200078e20ff */
[----:B------:R-:W-:Y:S01]  /*0c40*/  IMAD.SHL.U32 R2, R19, 0x8, RZ ;  /* 0x0000000813027824 */ /* 0x000fe200078e00ff */
[----:B------:R-:W-:Y:S01]  /*0c50*/  SHF.R.S32.HI R22, RZ, 0x3, R3 ;  /* 0x00000003ff167819 */ /* 0x000fe20000011403 */
[----:B------:R-:W-:Y:S01]  /*0c60*/  IMAD.IADD R16, R184, 0x1, -R5 ;  /* 0x00000001b8107824 */ /* 0x000fe200078e0a05 */
[----:B------:R-:W-:Y:S01]  /*0c70*/  LEA R186, R0, R9, 0x6 ;  /* 0x0000000900ba7211 */ /* 0x000fe200078e30ff */
[----:B------:R-:W-:Y:S01]  /*0c80*/  VIADD R18, R2, 0x40 ;  /* 0x0000004002127836 */ /* 0x000fe20000000000 */
[----:B------:R-:W-:-:S03]  /*0c90*/  SHF.R.S32.HI R189, RZ, 0x1f, R2 ;  /* 0x0000001fffbd7819 */ /* 0x000fc60000011402 */
[----:B------:R-:W-:Y:S01]  /*0ca0*/  IMAD R17, R17, 0x8, R186 ;  /* 0x0000000811117824 */ /* 0x000fe200078e02ba */
[----:B------:R-:W-:-:S07]  /*0cb0*/  SHF.R.S32.HI R188, RZ, 0x1f, R18 ;  /* 0x0000001fffbc7819 */ /* 0x000fce0000011412 */
.L_x_8921:
        /* <DEDUP_REMOVED lines=21> */
.L_x_8865:
[----:B------:R-:W-:Y:S01]  /*0e10*/  ULDC UR7, c[0x0][0xc54] ;  /* 0x0003150000077ab9 */ /* 0x000fe20000000800 */
[----:B------:R-:W-:Y:S01]  /*0e20*/  UMOV UR6, UR9 ;  /* 0x0000000900067c82 */ /* 0x000fe20008000000 */
[----:B------:R-:W-:-:S11]  /*0e30*/  UISETP.NE.AND UP0, UPT, UR7, 0x1, UPT ;  /* 0x000000010700788c */ /* 0x000fd6000bf05270 */
[----:B------:R-:W-:Y:S02]  /*0e40*/  @UP0 ULDC.64 UR10, c[0x0][0xc58] ;  /* 0x00031600000a0ab9 */ /* 0x000fe40000000a00 */
[----:B------:R-:W-:-:S04]  /*0e50*/  UIMAD.WIDE.U32 UR4, UR9, UR10, URZ ;  /* 0x0000000a090472a5 */ /* 0x000fc8000f8e003f */
[----:B------:R-:W-:-:S04]  /*0e60*/  @UP0 USHF.R.U32.HI UR6, URZ, UR11, UR5 ;  /* 0x0000000b3f060299 */ /* 0x000fc80008011605 */
[----:B------:R-:W-:-:S12]  /*0e70*/  UIMAD UR4, UR6, UR7, URZ ;  /* 0x00000007060472a4 */ /* 0x000fd8000f8e023f */
.L_x_8866:
[----:B------:R-:W-:Y:S01]  /*0e80*/  ULDC.64 UR10, c[0x0][0x418] ;  /* 0x00010600000a7ab9 */ /* 0x000fe20000000a00 */
[----:B------:R-:W-:Y:S01]  /*0e90*/  ULOP3.LUT UR6, URZ, UR6, URZ, 0x33, !UPT ;  /* 0x000000063f067292 */ /* 0x000fe2000f8e333f */
[----:B------:R-:W-:Y:S01]  /*0ea0*/  PLOP3.LUT P0, PT, PT, PT, PT, 0x80, 0x0 ;  /* 0x000000000000781c */ /* 0x000fe20003f0f070 */
[----:B------:R-:W-:Y:S01]  /*0eb0*/  UISETP.NE.U32.AND UP0, UPT, UR10, URZ, UPT ;  /* 0x0000003f0a00728c */ /* 0x000fe2000bf05070 */
[----:B------:R-:W-:Y:S01]  /*0ec0*/  IMAD.MOV.U32 R0, RZ, RZ, RZ ;  /* 0x000000ffff007224 */ /* 0x000fe200078e00ff */
[----:B------:R-:W-:Y:S01]  /*0ed0*/  ULDC UR5, c[0x0][0xc3c] ;  /* 0x00030f0000057ab9 */ /* 0x000fe20000000800 */
[----:B------:R-:W-:Y:S01]  /*0ee0*/  UIADD3 UR4, UR9, -UR4, URZ ;  /* 0x8000000409047290 */ /* 0x000fe2000fffe03f */
[----:B------:R-:W-:Y:S01]  /*0ef0*/  MOV R3, RZ ;  /* 0x000000ff00037202 */ /* 0x000fe20000000f00 */
[----:B------:R-:W-:Y:S01]  /*0f00*/  UISETP.NE.AND.EX UP0, UPT, UR11, URZ, UPT, UP0 ;  /* 0x0000003f0b00728c */ /* 0x000fe2000bf05300 */
[----:B------:R-:W-:Y:S01]  /*0f10*/  CS2R R150, SRZ ;  /* 0x0000000000967805 */ /* 0x000fe2000001ff00 */
[----:B------:R-:W-:Y:S01]  /*0f20*/  UIADD3 UR6, UR6, UR5, URZ ;  /* 0x0000000506067290 */ /* 0x000fe2000fffe03f */
[----:B------:R-:W-:Y:S01]  /*0f30*/  CS2R R148, SRZ ;  /* 0x0000000000947805 */ /* 0x000fe2000001ff00 */
[----:B------:R-:W-:Y:S01]  /*0f40*/  ULDC UR11, c[0x0][0x448] ;  /* 0x00011200000b7ab9 */ /* 0x000fe20000000800 */
[----:B------:R-:W-:Y:S01]  /*0f50*/  ULDC UR10, c[0x0][0xc54] ;  /* 0x00031500000a7ab9 */ /* 0x000fe20000000800 */
[----:B------:R-:W-:Y:S01]  /*0f60*/  UISETP.NE.AND UP2, UPT, UR11, 0x1, UPT ;  /* 0x000000010b00788c */ /* 0x000fe2000bf45270 */
[----:B------:R-:W-:Y:S01]  /*0f70*/  CS2R R146, SRZ ;  /* 0x0000000000927805 */ /* 0x000fe2000001ff00 */
[----:B------:R-:W-:Y:S01]  /*0f80*/  USHF.L.U32 UR37, UR6, 0x7, URZ ;  /* 0x0000000706257899 */ /* 0x000fe2000800063f */
[----:B------:R-:W-:Y:S01]  /*0f90*/  CS2R R144, SRZ ;  /* 0x0000000000907805 */ /* 0x000fe2000001ff00 */
[----:B------:R-:W-:Y:S01]  /*0fa0*/  UIMAD UR10, UR8, UR10, UR4 ;  /* 0x0000000a080a72a4 */ /* 0x000fe2000f8e0204 */
[----:B------:R-:W-:Y:S01]  /*0fb0*/  CS2R R142, SRZ ;  /* 0x00000000008e7805 */ /* 0x000fe2000001ff00 */
[----:B------:R-:W-:Y:S01]  /*0fc0*/  UIADD3 UR6, UR37, 0x7f, URZ ;  /* 0x0000007f25067890 */ /* 0x000fe2000fffe03f */
[----:B------:R-:W-:Y:S01]  /*0fd0*/  CS2R R140, SRZ ;  /* 0x00000000008c7805 */ /* 0x000fe2000001ff00 */
[----:B------:R-:W-:Y:S01]  /*0fe0*/  ULDC UR48, c[0x0][0x424] ;  /* 0x0001090000307ab9 */ /* 0x000fe20000000800 */
[----:B------:R-:W-:Y:S01]  /*0ff0*/  ULDC UR7, c[0x0][0x288] ;  /* 0x0000a20000077ab9 */ /* 0x000fe20000000800 */
[----:B------:R-:W-:Y:S01]  /*1000*/  USEL UR48, UR48, 0x1, UP0 ;  /* 0x0000000130307887 */ /* 0x000fe20008000000 */
[----:B------:R-:W-:Y:S01]  /*1010*/  CS2R R138, SRZ ;  /* 0x00000000008a7805 */ /* 0x000fe2000001ff00 */
[----:B------:R-:W-:Y:S01]  /*1020*/  @UP2 ULDC UR4, c[0x0][0x44c] ;  /* 0x0001130000042ab9 */ /* 0x000fe20000000800 */
[----:B------:R-:W-:Y:S01]  /*1030*/  UIADD3 UR7, -UR7, 0x80, URZ ;  /* 0x0000008007077890 */ /* 0x000fe2000fffe13f */
[----:B------:R-:W-:Y:S01]  /*1040*/  CS2R R136, SRZ ;  /* 0x0000000000887805 */ /* 0x000fe2000001ff00 */
[----:B------:R-:W-:Y:S01]  /*1050*/  UIMAD.WIDE.U32 UR4, UR6, UR4, URZ ;  /* 0x00000004060472a5 */ /* 0x000fe2000f8e003f */
        /* <DEDUP_REMOVED lines=11> */
[----:B------:R-:W-:Y:S01]  /*1110*/  USHF.R.S32.HI UR5, URZ, 0x1f, UR4 ;  /* 0x0000001f3f057899 */ /* 0x000fe20008011404 */
[----:B------:R-:W-:Y:S01]  /*1120*/  CS2R R124, SRZ ;  /* 0x00000000007c7805 */ /* 0x000fe2000001ff00 */
[----:B------:R-:W-:Y:S01]  /*1130*/  USHF.R.S32.HI UR7, URZ, 0x1f, UR6 ;  /* 0x0000001f3f077899 */ /* 0x000fe20008011406 */
[----:B------:R-:W-:Y:S01]  /*1140*/  CS2R R122, SRZ ;  /* 0x00000000007a7805 */ /* 0x000fe2000001ff00 */
[----:B------:R-:W-:Y:S01]  /*1150*/  ULEA.HI UR5, UR5, UR4, URZ, 0x7 ;  /* 0x0000000405057291 */ /* 0x000fe2000f8f383f */
[----:B------:R-:W-:Y:S01]  /*1160*/  CS2R R120, SRZ ;  /* 0x0000000000787805 */ /* 0x000fe2000001ff00 */
[----:B------:R-:W-:Y:S01]  /*1170*/  ULEA.HI UR7, UR7, UR6, URZ, 0x7 ;  /* 0x0000000607077291 */ /* 0x000fe2000f8f383f */
[----:B------:R-:W-:Y:S01]  /*1180*/  CS2R R118, SRZ ;  /* 0x0000000000767805 */ /* 0x000fe2000001ff00 */
[----:B------:R-:W-:Y:S01]  /*1190*/  USHF.R.S32.HI UR56, URZ, 0x7, UR5 ;  /* 0x000000073f387899 */ /* 0x000fe20008011405 */
[----:B------:R-:W-:Y:S01]  /*11a0*/  CS2R R116, SRZ ;  /* 0x0000000000747805 */ /* 0x000fe2000001ff00 */
[----:B------:R-:W-:Y:S01]  /*11b0*/  USHF.R.S32.HI UR7, URZ, 0x7, UR7 ;  /* 0x000000073f077899 */ /* 0x000fe20008011407 */
        /* <DEDUP_REMOVED lines=12> */
[----:B------:R-:W-:-:S02]  /*1280*/  CS2R R104, SRZ ;  /* 0x0000000000687805 */ /* 0x000fc4000001ff00 */
[----:B------:R-:W-:Y:S02]  /*1290*/  CS2R R102, SRZ ;  /* 0x0000000000667805 */ /* 0x000fe4000001ff00 */
[----:B------:R-:W-:Y:S02]  /*12a0*/  CS2R R100, SRZ ;  /* 0x0000000000647805 */ /* 0x000fe4000001ff00 */
        /* <DEDUP_REMOVED lines=8> */
[----:B------:R-:W-:Y:S01]  /*1330*/  IMAD.MOV.U32 R94, RZ, RZ, RZ ;  /* 0x000000ffff5e7224 */ /* 0x000fe200078e00ff */
[----:B------:R-:W-:Y:S01]  /*1340*/  CS2R R90, SRZ ;  /* 0x00000000005a7805 */ /* 0x000fe2000001ff00 */
[----:B------:R-:W-:Y:S01]  /*1350*/  IMAD.MOV.U32 R93, RZ, RZ, RZ ;  /* 0x000000ffff5d7224 */ /* 0x000fe200078e00ff */
[----:B------:R-:W-:Y:S01]  /*1360*/  UIADD3 UR4, -UR42, URZ, URZ ;  /* 0x0000003f2a047290 */ /* 0x000fe2000fffe13f */
[----:B------:R-:W-:-:S03]  /*1370*/  CS2R R88, SRZ ;  /* 0x0000000000587805 */ /* 0x000fc6000001ff00 */
[----:B------:R-:W-:Y:S01]  /*1380*/  UIMAD UR38, UR38, UR4, UR10 ;  /* 0x00000004262672a4 */ /* 0x000fe2000f8e020a */
[----:B------:R-:W-:Y:S11]  /*1390*/  @!P1 BRA `(.L_x_8867) ;  /* 0x0000009000d09947 */ /* 0x000ff60003800000 */
        /* <DEDUP_REMOVED lines=31> */
.L_x_8868:
        /* <DEDUP_REMOVED lines=9> */
.L_x_8985:
[----:B------:R-:W-:Y:S05]  /*1620*/  @!P0 BRA `(.L_x_8870) ;  /* 0x0000000000048947 */ /* 0x000fea0003800000 */
[----:B------:R-:W-:Y:S01]  /*1630*/  BPT.TRAP 0x1 ;  /* 0x000000040000795c */ /* 0x000fe20000300000 */
.L_x_8870:
[----:B0-----:R-:W-:Y:S01]  /*1640*/  IMAD.U32 R0, RZ, RZ, UR43 ;  /* 0x0000002bff007e24 */ /* 0x001fe2000f8e00ff */
[----:B------:R-:W-:-:S04]  /*1650*/  MOV R3, UR44 ;  /* 0x0000002c00037c02 */ /* 0x000fc80008000f00 */
[----:B------:R-:W-:Y:S02]  /*1660*/  LEA R0, R0, UR41, 0x3 ;  /* 0x0000002900007c11 */ /* 0x000fe4000f8e18ff */
[----:B------:R-:W-:-:S04]  /*1670*/  SHF.L.U32 R3, R3, 0x1f, RZ ;  /* 0x0000001f03037819 */ /* 0x000fc800000006ff */
[----:B------:R0:W1:Y:S01]  /*1680*/  SYNCS.PHASECHK.TRANS64.TRYWAIT P1, [R0+URZ+0x28830], R3 ;  /* 0x02883003000075a7 */ /* 0x000062000802017f */
[----:B------:R-:W-:Y:S05]  /*1690*/  @!P0 BRA `(.L_x_8871) ;  /* 0x0000000000048947 */ /* 0x000fea0003800000 */
[----:B------:R-:W-:Y:S01]  /*16a0*/  BPT.TRAP 0x1 ;  /* 0x000000040000795c */ /* 0x000fe20000300000 */
.L_x_8871:
[----:B-1----:R-:W-:Y:S05]  /*16b0*/  @P1 BRA `(.L_x_8872) ;  /* 0x0000000000081947 */ /* 0x002fea0003800000 */
[----:B------:R-:W1:Y:S02]  /*16c0*/  SYNCS.PHASECHK.TRANS64.TRYWAIT P1, [R0+URZ+0x28830], R3 ;  /* 0x02883003000075a7 */ /* 0x000e64000802017f */
[----:B-1----:R-:W-:Y:S05]  /*16d0*/  @!P1 BRA `(.L_x_8873) ;  /* 0x000000ec00f09947 */ /* 0x002fea0003800000 */
.L_x_8872:
        /* <DEDUP_REMOVED lines=63> */
.L_x_8874:
[----:B------:R-:W-:Y:S01]  /*1ad0*/  UISETP.NE.AND UP0, UPT, UR49, URZ, UPT ;  /* 0x0000003f3100728c */ /* 0x000fe2000bf05270 */
[----:B------:R-:W-:Y:S01]  /*1ae0*/  R2UR UR15, R0 ;  /* 0x00000000000f72ca */ /* 0x000fe200000e0000 */
[----:B------:R-:W-:Y:S01]  /*1af0*/  ULDC UR10, c[0x0][0x9d8] ;  /* 0x00027600000a7ab9 */ /* 0x000fe20000000800 */
[----:B------:R-:W-:Y:S01]  /*1b00*/  ULDC UR11, c[0x0][0x2f0] ;  /* 0x0000bc00000b7ab9 */ /* 0x000fe20000000800 */
[----:B01----:R-:W-:Y:S01]  /*1b10*/  FMUL.FTZ R3, R24, UR10 ;  /* 0x0000000a18037c20 */ /* 0x003fe20008410000 */
[----:B------:R-:W-:Y:S01]  /*1b20*/  VIADD R24, R17, UR37 ;  /* 0x0000002511187c36 */ /* 0x000fe20008000000 */
[----:B------:R-:W-:Y:S01]  /*1b30*/  PLOP3.LUT P1, PT, PT, PT, UP0, 0x80, 0x0 ;  /* 0x000000000000781c */ /* 0x000fe20003f2f008 */
[----:B------:R-:W-:Y:S01]  /*1b40*/  FMUL.FTZ R26, R26, UR10 ;  /* 0x0000000a1a1a7c20 */ /* 0x000fe20008410000 */
[----:B------:R-:W-:Y:S01]  /*1b50*/  PLOP3.LUT P2, PT, PT, PT, UP0, 0x80, 0x0 ;  /* 0x000000000000781c */ /* 0x000fe20003f4f008 */
[----:B------:R-:W-:Y:S01]  /*1b60*/  FMUL.FTZ R5, R25, UR10 ;  /* 0x0000000a19057c20 */ /* 0x000fe20008410000 */
[----:B------:R-:W-:Y:S01]  /*1b70*/  FMUL.FTZ R39, R39, UR10 ;  /* 0x0000000a27277c20 */ /* 0x000fe20008410000 */
[----:B------:R-:W-:Y:S01]  /*1b80*/  @UP0 ULDC UR6, c[0x0][0x44c] ;  /* 0x0001130000060ab9 */ /* 0x000fe20000000800 */
[----:B------:R0:W1:Y:S01]  /*1b90*/  MUFU.TANH R96, R26 ;  /* 0x0000001a00607308 */ /* 0x0000620000002400 */
[----:B------:R-:W-:Y:S01]  /*1ba0*/  FMUL.FTZ R27, R27, UR10 ;  /* 0x0000000a1b1b7c20 */ /* 0x000fe20008410000 */
[----:B------:R-:W-:-:S02]  /*1bb0*/  IMAD.U32 R25, RZ, RZ, UR11 ;  /* 0x0000000bff197e24 */ /* 0x000fc4000f8e00ff */
[----:B------:R-:W-:Y:S01]  /*1bc0*/  FMUL.FTZ R30, R30, UR10 ;  /* 0x0000000a1e1e7c20 */ /* 0x000fe20008410000 */
[----:B------:R-:W-:Y:S01]  /*1bd0*/  ULDC UR14, c[0x0][0x288] ;  /* 0x0000a200000e7ab9 */ /* 0x000fe20000000800 */
[----:B------:R-:W-:Y:S01]  /*1be0*/  FMUL.FTZ R31, R31, UR10 ;  /* 0x0000000a1f1f7c20 */ /* 0x000fe20008410000 */
[----:B------:R-:W-:Y:S01]  /*1bf0*/  FMUL.FTZ R34, R34, UR10 ;  /* 0x0000000a22227c20 */ /* 0x000fe20008410000 */
[----:B------:R-:W-:Y:S01]  /*1c00*/  @P1 IMAD.HI.U32 R4, R24, UR6, RZ ;  /* 0x0000000618041c27 */ /* 0x000fe2000f8e00ff */
[----:B------:R-:W-:Y:S01]  /*1c10*/  @UP0 ULDC UR6, c[0x0][0x450] ;  /* 0x0001140000060ab9 */ /* 0x000fe20000000800 */
[----:B------:R2:W-:Y:S02]  /*1c20*/  MUFU.TANH R94, R39 ;  /* 0x00000027005e7308 */ /* 0x0005e40000002400 */
[----:B------:R-:W-:Y:S01]  /*1c30*/  FMUL.FTZ R35, R35, UR10 ;  /* 0x0000000a23237c20 */ /* 0x000fe20008410000 */
[----:B------:R-:W-:Y:S01]  /*1c40*/  FMUL.FTZ R38, R38, UR10 ;  /* 0x0000000a26267c20 */ /* 0x000fe20008410000 */
[----:B------:R-:W-:Y:S01]  /*1c50*/  @P2 SHF.R.U32.HI R24, RZ, UR6, R4 ;  /* 0x00000006ff182c19 */ /* 0x000fe20008011604 */
[----:B------:R-:W-:Y:S01]  /*1c60*/  UMOV UR6, 0xffffff80 ;  /* 0xffffff8000067882 */ /* 0x000fe20000000000 */
[----:B------:R-:W-:Y:S01]  /*1c70*/  FMUL.FTZ R42, R42, UR10 ;  /* 0x0000000a2a2a7c20 */ /* 0x000fe20008410000 */
[----:B------:R-:W-:Y:S01]  /*1c80*/  UIMAD UR6, UR56, UR6, 0x80 ;  /* 0x00000080380674a4 */ /* 0x000fe2000f8e0206 */
[----:B------:R-:W-:Y:S01]  /*1c90*/  FMUL.FTZ R43, R43, UR10 ;  /* 0x0000000a2b2b7c20 */ /* 0x000fe20008410000 */
[----:B0-----:R-:W0:Y:S01]  /*1ca0*/  SHFL.IDX PT, R26, R24, 0x1, 0x1c1f ;  /* 0x003c1f00181a7f89 */ /* 0x001e2200000e0000 */
[----:B------:R-:W3:Y:S01]  /*1cb0*/  MUFU.TANH R98, R27 ;  /* 0x0000001b00627308 */ /* 0x000ee20000002400 */
[----:B------:R-:W-:Y:S01]  /*1cc0*/  UIADD3 UR7, UR6, 0x1, URZ ;  /* 0x0000000106077890 */ /* 0x000fe2000fffe03f */
[----:B------:R-:W-:Y:S01]  /*1cd0*/  FMUL.FTZ R46, R46, UR10 ;  /* 0x0000000a2e2e7c20 */ /* 0x000fe20008410000 */
[----:B------:R-:W-:Y:S01]  /*1ce0*/  UIMAD UR6, UR48, UR11, UR6 ;  /* 0x0000000b300672a4 */ /* 0x000fe2000f8e0206 */
[----:B------:R-:W-:Y:S01]  /*1cf0*/  FMUL.FTZ R47, R47, UR10 ;  /* 0x0000000a2f2f7c20 */ /* 0x000fe20008410000 */
[----:B------:R-:W-:Y:S01]  /*1d00*/  FMUL.FTZ R50, R50, UR10 ;  /* 0x0000000a32327c20 */ /* 0x000fe20008410000 */
[----:B------:R-:W-:Y:S01]  /*1d10*/  FMUL.FTZ R51, R51, UR10 ;  /* 0x0000000a33337c20 */ /* 0x000fe20008410000 */
[----:B------:R-:W-:Y:S01]  /*1d20*/  IMAD.U32 R9, RZ, RZ, UR7 ;  /* 0x00000007ff097e24 */ /* 0x000fe2000f8e00ff */
[----:B------:R-:W4:Y:S01]  /*1d30*/  MUFU.TANH R30, R30 ;  /* 0x0000001e001e7308 */ /* 0x000f220000002400 */
[----:B--2---:R-:W-:-:S02]  /*1d40*/  IMAD.U32 R39, RZ, RZ, UR6 ;  /* 0x00000006ff277e24 */ /* 0x004fc4000f8e00ff */
[----:B------:R-:W-:Y:S01]  /*1d50*/  FMUL.FTZ R54, R54, UR10 ;  /* 0x0000000a36367c20 */ /* 0x000fe20008410000 */
[C---:B------:R-:W-:Y:S02]  /*1d60*/  IMAD R4, R16.reuse, -0x2, R9 ;  /* 0xfffffffe10047824 */ /* 0x040fe400078e0209 */
[----:B------:R-:W-:Y:S01]  /*1d70*/  FMUL.FTZ R55, R55, UR10 ;  /* 0x0000000a37377c20 */ /* 0x000fe20008410000 */
[----:B------:R-:W-:Y:S02]  /*1d80*/  IMAD R39, R16, -0x2, R39 ;  /* 0xfffffffe10277824 */ /* 0x000fe400078e0227 */
[----:B------:R-:W-:Y:S01]  /*1d90*/  FMUL.FTZ R58, R58, UR10 ;  /* 0x0000000a3a3a7c20 */ /* 0x000fe20008410000 */
[----:B------:R-:W-:Y:S01]  /*1da0*/  IMAD R25, R25, UR48, R4 ;  /* 0x0000003019197c24 */ /* 0x000fe2000f8e0204 */
[----:B------:R-:W2:Y:S01]  /*1db0*/  MUFU.TANH R102, R31 ;  /* 0x0000001f00667308 */ /* 0x000ea20000002400 */
[----:B------:R-:W-:Y:S01]  /*1dc0*/  FMUL.FTZ R66, R66, UR10 ;  /* 0x0000000a42427c20 */ /* 0x000fe20008410000 */
[----:B------:R-:W-:Y:S01]  /*1dd0*/  FMUL.FTZ R4, R70, UR10 ;  /* 0x0000000a46047c20 */ /* 0x000fe20008410000 */
[----:B------:R-:W-:Y:S01]  /*1de0*/  FMUL.FTZ R59, R59, UR10 ;  /* 0x0000000a3b3b7c20 */ /* 0x000fe20008410000 */
[----:B------:R-:W-:Y:S01]  /*1df0*/  FMUL.FTZ R7, R28, UR10 ;  /* 0x0000000a1c077c20 */ /* 0x000fe20008410000 */
[----:B------:R-:W-:Y:S01]  /*1e00*/  FMUL.FTZ R62, R62, UR10 ;  /* 0x0000000a3e3e7c20 */ /* 0x000fe20008410000 */
[----:B------:R-:W-:Y:S01]  /*1e10*/  FMUL.FTZ R10, R32, UR10 ;  /* 0x0000000a200a7c20 */ /* 0x000fe20008410000 */
[----:B0-----:R-:W-:Y:S01]  /*1e20*/  IADD3 R26, R26, -UR14, R25 ;  /* 0x8000000e1a1a7c10 */ /* 0x001fe2000fffe019 */
[----:B------:R-:W0:Y:S01]  /*1e30*/  MUFU.TANH R34, R34 ;  /* 0x0000002200227308 */ /* 0x000e220000002400 */
[----:B------:R-:W-:Y:S01]  /*1e40*/  FMUL.FTZ R63, R63, UR10 ;  /* 0x0000000a3f3f7c20 */ /* 0x000fe20008410000 */
[----:B------:R-:W-:Y:S01]  /*1e50*/  FMUL.FTZ R11, R37, UR10 ;  /* 0x0000000a250b7c20 */ /* 0x000fe20008410000 */
[----:B------:R-:W-:Y:S01]  /*1e60*/  VIMNMX R9, R39, R26, PT ;  /* 0x0000001a27097248 */ /* 0x000fe20003fe0100 */
[----:B------:R-:W-:Y:S01]  /*1e70*/  FMUL.FTZ R37, R56, UR10 ;  /* 0x0000000a38257c20 */ /* 0x000fe20008410000 */
[----:B------:R-:W-:Y:S01]  /*1e80*/  FMUL.FTZ R67, R67, UR10 ;  /* 0x0000000a43437c20 */ /* 0x000fe20008410000 */
[----:B------:R-:W-:Y:S01]  /*1e90*/  FMUL.FTZ R12, R36, UR10 ;  /* 0x0000000a240c7c20 */ /* 0x000fe20008410000 */
[C---:B------:R-:W-:Y:S01]  /*1ea0*/  ISETP.GT.AND P1, PT, R9.reuse, RZ, PT ;  /* 0x000000ff0900720c */ /* 0x040fe20003f24270 */
[----:B------:R-:W5:Y:S01]  /*1eb0*/  MUFU.TANH R106, R35 ;  /* 0x00000023006a7308 */ /* 0x000f620000002400 */
[----:B------:R-:W-:Y:S01]  /*1ec0*/  ISETP.GT.AND P2, PT, R9, 0x1, PT ;  /* 0x000000010900780c */ /* 0x000fe20003f44270 */
[----:B------:R-:W-:Y:S01]  /*1ed0*/  FMUL.FTZ R71, R71, UR10 ;  /* 0x0000000a47477c20 */ /* 0x000fe20008410000 */
[C---:B------:R-:W-:Y:S01]  /*1ee0*/  ISETP.GT.AND P3, PT, R9.reuse, 0x8, PT ;  /* 0x000000080900780c */ /* 0x040fe20003f64270 */
[----:B------:R-:W-:Y:S01]  /*1ef0*/  FMUL.FTZ R74, R74, UR10 ;  /* 0x0000000a4a4a7c20 */ /* 0x000fe20008410000 */
[----:B-1----:R-:W-:Y:S01]  /*1f00*/  FSEL R96, R96, -INF , P1 ;  /* 0xff80000060607808 */ /* 0x002fe20000800000 */
[----:B------:R-:W-:Y:S01]  /*1f10*/  FMUL.FTZ R15, R40, UR10 ;  /* 0x0000000a280f7c20 */ /* 0x000fe20008410000 */
[----:B---3--:R-:W-:Y:S01]  /*1f20*/  FSEL R98, R98, -INF , P2 ;  /* 0xff80000062627808 */ /* 0x008fe20001000000 */
[----:B------:R-:W1:Y:S01]  /*1f30*/  MUFU.TANH R38, R38 ;  /* 0x0000002600267308 */ /* 0x000e620000002400 */
[----:B------:R-:W-:Y:S01]  /*1f40*/  ISETP.GT.AND P1, PT, R9, 0x9, PT ;  /* 0x000000090900780c */ /* 0x000fe20003f24270 */
[----:B------:R-:W-:Y:S01]  /*1f50*/  FMUL.FTZ R75, R75, UR10 ;  /* 0x0000000a4b4b7c20 */ /* 0x000fe20008410000 */
[----:B----4-:R-:W-:Y:S01]  /*1f60*/  FSEL R100, R30, -INF , P3 ;  /* 0xff8000001e647808 */ /* 0x010fe20001800000 */
[----:B------:R-:W-:Y:S01]  /*1f70*/  FMUL.FTZ R21, R44, UR10 ;  /* 0x0000000a2c157c20 */ /* 0x000fe20008410000 */
[----:B------:R-:W-:Y:S01]  /*1f80*/  FMNMX.FTZ R13, R96, R98, !PT ;  /* 0x00000062600d7209 */ /* 0x000fe20007810000 */
[----:B------:R-:W-:Y:S01]  /*1f90*/  FMUL.FTZ R78, R78, UR10 ;  /* 0x0000000a4e4e7c20 */ /* 0x000fe20008410000 */
[----:B------:R-:W-:Y:S01]  /*1fa0*/  ISETP.GT.AND P2, PT, R9, 0x10, PT ;  /* 0x000000100900780c */ /* 0x000fe20003f44270 */
[----:B------:R-:W3:Y:S01]  /*1fb0*/  MUFU.TANH R42, R42 ;  /* 0x0000002a002a7308 */ /* 0x000ee20000002400 */
[----:B--2---:R-:W-:Y:S01]  /*1fc0*/  FSEL R102, R102, -INF , P1 ;  /* 0xff80000066667808 */ /* 0x004fe20000800000 */
[----:B------:R-:W-:Y:S01]  /*1fd0*/  FMUL.FTZ R79, R79, UR10 ;  /* 0x0000000a4f4f7c20 */ /* 0x000fe20008410000 */
[----:B------:R-:W-:Y:S01]  /*1fe0*/  FMNMX.FTZ R13, R100, R13, !PT ;  /* 0x0000000d640d7209 */ /* 0x000fe20007810000 */
[----:B------:R-:W-:Y:S01]  /*1ff0*/  FMUL.FTZ R8, R33, UR10 ;  /* 0x0000000a21087c20 */ /* 0x000fe20008410000 */
[C---:B------:R-:W-:Y:S01]  /*2000*/  ISETP.GT.AND P1, PT, R9.reuse, 0x11, PT ;  /* 0x000000110900780c */ /* 0x040fe20003f24270 */
[----:B------:R-:W-:Y:S01]  /*2010*/  FMUL.FTZ R33, R52, UR10 ;  /* 0x0000000a34217c20 */ /* 0x000fe20008410000 */
[----:B0-----:R-:W-:Y:S01]  /*2020*/  FSEL R104, R34, -INF , P2 ;  /* 0xff80000022687808 */ /* 0x001fe20001000000 */
[----:B------:R-:W0:Y:S01]  /*2030*/  MUFU.TANH R43, R43 ;  /* 0x0000002b002b7308 */ /* 0x000e220000002400 */
[----:B------:R-:W-:Y:S01]  /*2040*/  FMNMX.FTZ R13, R102, R13, !PT ;  /* 0x0000000d660d7209 */ /* 0x000fe20007810000 */
[----:B------:R-:W-:Y:S01]  /*2050*/  FMUL.FTZ R82, R82, UR10 ;  /* 0x0000000a52527c20 */ /* 0x000fe20008410000 */
[----:B------:R-:W-:Y:S01]  /*2060*/  ISETP.GT.AND P2, PT, R9, 0x18, PT ;  /* 0x000000180900780c */ /* 0x000fe20003f44270 */
[----:B------:R-:W-:Y:S01]  /*2070*/  FMUL.FTZ R6, R29, UR10 ;  /* 0x0000000a1d067c20 */ /* 0x000fe20008410000 */
[----:B-----5:R-:W-:Y:S01]  /*2080*/  FSEL R106, R106, -INF , P1 ;  /* 0xff8000006a6a7808 */ /* 0x020fe20000800000 */
[----:B------:R-:W-:Y:S01]  /*2090*/  FMUL.FTZ R29, R48, UR10 ;  /* 0x0000000a301d7c20 */ /* 0x000fe20008410000 */
[----:B------:R-:W-:Y:S01]  /*20a0*/  FMNMX.FTZ R13, R104, R13, !PT ;  /* 0x0000000d680d7209 */ /* 0x000fe20007810000 */
[----:B------:R-:W2:Y:S01]  /*20b0*/  MUFU.TANH R46, R46 ;  /* 0x0000002e002e7308 */ /* 0x000ea20000002400 */
        /* <DEDUP_REMOVED lines=8> */
[----:B------:R-:W-:Y:S01]  /*2140*/  FSEL R94, R94, -INF , P1 ;  /* 0xff8000005e5e7808 */ /* 0x000fe20000800000 */
[----:B------:R-:W-:Y:S01]  /*2150*/  FMUL.FTZ R14, R41, UR10 ;  /* 0x0000000a290e7c20 */ /* 0x000fe20008410000 */
[----:B------:R-:W-:Y:S01]  /*2160*/  FMNMX.FTZ R13, R108, R13, !PT ;  /* 0x0000000d6c0d7209 */ /* 0x000fe20007810000 */
[----:B------:R4:W5:Y:S01]  /*2170*/  SHFL.IDX PT, R41, R24, RZ, 0x1c1f ;  /* 0x001c1fff18297589 */ /* 0x00096200000e0000 */
[C---:B------:R-:W-:Y:S01]  /*2180*/  ISETP.GT.AND P1, PT, R9.reuse, 0x21, PT ;  /* 0x000000210900780c */ /* 0x040fe20003f24270 */
[----:B------:R-:W-:Y:S01]  /*2190*/  ULDC UR6, c[0x0][0x988] ;  /* 0x0002620000067ab9 */ /* 0x000fe20000000800 */
[----:B---3--:R-:W-:Y:S01]  /*21a0*/  FSEL R92, R42, -INF , P2 ;  /* 0xff8000002a5c7808 */ /* 0x008fe20001000000 */
[----:B------:R-:W3:Y:S01]  /*21b0*/  MUFU.TANH R50, R50 ;  /* 0x0000003200327308 */ /* 0x000ee20000002400 */
[----:B------:R-:W-:Y:S01]  /*21c0*/  FMNMX.FTZ R13, R94, R13, !PT ;  /* 0x0000000d5e0d7209 */ /* 0x000fe20007810000 */
[----:B------:R-:W-:Y:S01]  /*21d0*/  FMUL.FTZ R60, R60, UR10 ;  /* 0x0000000a3c3c7c20 */ /* 0x000fe20008410000 */
[----:B------:R-:W-:Y:S01]  /*21e0*/  ISETP.GT.AND P2, PT, R9, 0x28, PT ;  /* 0x000000280900780c */ /* 0x000fe20003f44270 */
[----:B----4-:R-:W-:Y:S01]  /*21f0*/  VIADD R24, R25, -UR14 ;  /* 0x8000000e19187c36 */ /* 0x010fe20008000000 */
[----:B0-----:R-:W-:Y:S01]  /*2200*/  FSEL R90, R43, -INF , P1 ;  /* 0xff8000002b5a7808 */ /* 0x001fe20000800000 */
[----:B------:R-:W-:Y:S01]  /*2210*/  FMUL.FTZ R20, R45, UR10 ;  /* 0x0000000a2d147c20 */ /* 0x000fe20008410000 */
[----:B------:R-:W-:Y:S01]  /*2220*/  FMNMX.FTZ R13, R92, R13, !PT ;  /* 0x0000000d5c0d7209 */ /* 0x000fe20007810000 */
[----:B------:R-:W-:Y:S01]  /*2230*/  MUFU.TANH R51, R51 ;  /* 0x0000003300337308 */ /* 0x000fe20000002400 */
[----:B------:R-:W-:Y:S01]  /*2240*/  ISETP.GT.AND P1, PT, R9, 0x29, PT ;  /* 0x000000290900780c */ /* 0x000fe20003f24270 */
[----:B------:R-:W-:Y:S01]  /*2250*/  FMUL.FTZ R27, R49, UR10 ;  /* 0x0000000a311b7c20 */ /* 0x000fe20008410000 */
[----:B--2---:R-:W-:Y:S01]  /*2260*/  FSEL R88, R46, -INF , P2 ;  /* 0xff8000002e587808 */ /* 0x004fe20001000000 */
[----:B------:R-:W-:Y:S01]  /*2270*/  FMUL.FTZ R31, R53, UR10 ;  /* 0x0000000a351f7c20 */ /* 0x000fe20008410000 */
[----:B------:R-:W-:Y:S01]  /*2280*/  FMNMX.FTZ R13, R90, R13, !PT ;  /* 0x0000000d5a0d7209 */ /* 0x000fe20007810000 */
[----:B------:R-:W-:Y:S01]  /*2290*/  FMUL.FTZ R35, R57, UR10 ;  /* 0x0000000a39237c20 */ /* 0x000fe20008410000 */
[----:B------:R-:W-:Y:S01]  /*22a0*/  ISETP.GT.AND P2, PT, R9, 0x30, PT ;  /* 0x000000300900780c */ /* 0x000fe20003f44270 */
[----:B------:R-:W0:Y:S01]  /*22b0*/  MUFU.TANH R54, R54 ;  /* 0x0000003600367308 */ /* 0x000e220000002400 */
[----:B-1----:R-:W-:Y:S01]  /*22c0*/  FSEL R70, R47, -INF , P1 ;  /* 0xff8000002f467808 */ /* 0x002fe20000800000 */
[----:B------:R-:W-:Y:S01]  /*22d0*/  FMUL.FTZ R61, R61, UR10 ;  /* 0x0000000a3d3d7c20 */ /* 0x000fe20008410000 */
[----:B------:R-:W-:Y:S01]  /*22e0*/  FMNMX.FTZ R13, R88, R13, !PT ;  /* 0x0000000d580d7209 */ /* 0x000fe20007810000 */
[----:B------:R-:W-:Y:S01]  /*22f0*/  FMUL.FTZ R64, R64, UR10 ;  /* 0x0000000a40407c20 */ /* 0x000fe20008410000 */
[----:B------:R-:W-:Y:S01]  /*2300*/  ISETP.GT.AND P1, PT, R9, 0x31, PT ;  /* 0x000000310900780c */ /* 0x000fe20003f24270 */
[----:B------:R-:W-:Y:S01]  /*2310*/  FMUL.FTZ R65, R65, UR10 ;  /* 0x0000000a41417c20 */ /* 0x000fe20008410000 */
[----:B------:R-:W-:Y:S01]  /*2320*/  FMNMX.FTZ R13, R70, R13, !PT ;  /* 0x0000000d460d7209 */ /* 0x000fe20007810000 */
[----:B------:R-:W-:Y:S01]  /*2330*/  MUFU.TANH R55, R55 ;  /* 0x0000003700377308 */ /* 0x000fe20000002400 */
[----:B-----5:R-:W-:Y:S01]  /*2340*/  VIADDMNMX R41, R41, R24, R39, PT ;  /* 0x0000001829297246 */ /* 0x020fe20003800127 */
[----:B------:R-:W-:Y:S01]  /*2350*/  FMUL.FTZ R68, R68, UR10 ;  /* 0x0000000a44447c20 */ /* 0x000fe20008410000 */
[----:B------:R-:W-:Y:S01]  /*2360*/  FMUL.FTZ R69, R69, UR10 ;  /* 0x0000000a45457c20 */ /* 0x000fe20008410000 */
[----:B------:R-:W-:Y:S01]  /*2370*/  FMUL.FTZ R72, R72, UR10 ;  /* 0x0000000a48487c20 */ /* 0x000fe20008410000 */
[----:B------:R-:W-:Y:S01]  /*2380*/  ISETP.GT.AND P3, PT, R41, 0x8, PT ;  /* 0x000000082900780c */ /* 0x000fe20003f64270 */
        /* <DEDUP_REMOVED lines=8> */
[----:B------:R-:W-:Y:S01]  /*2410*/  @UP0 ULDC UR18, c[0x0][0x450] ;  /* 0x0001140000120ab9 */ /* 0x000fe20000000800 */
[----:B------:R-:W-:Y:S01]  /*2420*/  UMOV UR10, UR37 ;  /* 0x00000025000a7c82 */ /* 0x000fe20008000000 */
[----:B------:R3:W-:Y:S01]  /*2430*/  MUFU.TANH R34, R66 ;  /* 0x0000004200227308 */ /* 0x0007e20000002400 */
[----:B------:R-:W-:Y:S01]  /*2440*/  UIMAD UR11, UR48, UR11, -UR14 ;  /* 0x0000000b300b72a4 */ /* 0x000fe2000f8e0a0e */
[----:B------:R-:W-:Y:S01]  /*2450*/  CS2R R150, SRZ ;  /* 0x0000000000967805 */ /* 0x000fe2000001ff00 */
[----:B------:R-:W-:Y:S01]  /*2460*/  UIADD3 UR56, UR56, -0x2, URZ ;  /* 0xfffffffe38387890 */ /* 0x000fe2000fffe03f */
[----:B------:R-:W-:-:S02]  /*2470*/  CS2R R148, SRZ ;  /* 0x0000000000947805 */ /* 0x000fc4000001ff00 */
[----:B------:R-:W-:Y:S02]  /*2480*/  CS2R R146, SRZ ;  /* 0x0000000000927805 */ /* 0x000fe4000001ff00 */
[----:B------:R-:W-:Y:S02]  /*2490*/  CS2R R144, SRZ ;  /* 0x0000000000907805 */ /* 0x000fe4000001ff00 */
[----:B------:R-:W-:Y:S01]  /*24a0*/  CS2R R142, SRZ ;  /* 0x00000000008e7805 */ /* 0x000fe2000001ff00 */
[----:B------:R-:W2:Y:S01]  /*24b0*/  MUFU.TANH R59, R59 ;  /* 0x0000003b003b7308 */ /* 0x000ea20000002400 */
[----:B---3--:R-:W-:Y:S02]  /*24c0*/  FSEL R66, R50, -INF , P2 ;  /* 0xff80000032427808 */ /* 0x008fe40001000000 */
[----:B------:R-:W-:Y:S02]  /*24d0*/  CS2R R140, SRZ ;  /* 0x00000000008c7805 */ /* 0x000fe4000001ff00 */
[----:B------:R-:W-:-:S02]  /*24e0*/  ISETP.GT.AND P2, PT, R9, 0x38, PT ;  /* 0x000000380900780c */ /* 0x000fc40003f44270 */
[----:B------:R-:W-:Y:S02]  /*24f0*/  CS2R R138, SRZ ;  /* 0x00000000008a7805 */ /* 0x000fe4000001ff00 */
[----:B------:R-:W-:Y:S02]  /*2500*/  FMNMX.FTZ R13, R66, R13, !PT ;  /* 0x0000000d420d7209 */ /* 0x000fe40007810000 */
[----:B------:R-:W-:Y:S02]  /*2510*/  CS2R R136, SRZ ;  /* 0x0000000000887805 */ /* 0x000fe4000001ff00 */
[----:B0-----:R-:W-:Y:S01]  /*2520*/  FSEL R58, R54, -INF , P2 ;  /* 0xff800000363a7808 */ /* 0x001fe20001000000 */
[----:B------:R0:W3:Y:S01]  /*2530*/  MUFU.TANH R32, R62 ;  /* 0x0000003e00207308 */ /* 0x0000e20000002400 */
[----:B------:R-:W-:Y:S02]  /*2540*/  ISETP.GT.AND P2, PT, R9, 0x40, PT ;  /* 0x000000400900780c */ /* 0x000fe40003f44270 */
[----:B------:R-:W-:-:S02]  /*2550*/  CS2R R134, SRZ ;  /* 0x0000000000867805 */ /* 0x000fc4000001ff00 */
[----:B------:R-:W-:Y:S02]  /*2560*/  CS2R R132, SRZ ;  /* 0x0000000000847805 */ /* 0x000fe4000001ff00 */
[----:B------:R-:W-:Y:S02]  /*2570*/  CS2R R130, SRZ ;  /* 0x0000000000827805 */ /* 0x000fe4000001ff00 */
[----:B-1----:R-:W-:Y:S02]  /*2580*/  FSEL R30, R28, -INF , P2 ;  /* 0xff8000001c1e7808 */ /* 0x002fe40001000000 */
[----:B------:R-:W-:Y:S02]  /*2590*/  CS2R R128, SRZ ;  /* 0x0000000000807805 */ /* 0x000fe4000001ff00 */
[----:B------:R-:W-:Y:S01]  /*25a0*/  ISETP.GT.AND P2, PT, R9, 0x48, PT ;  /* 0x000000480900780c */ /* 0x000fe20003f44270 */
[----:B------:R-:W1:Y:S01]  /*25b0*/  MUFU.TANH R63, R63 ;  /* 0x0000003f003f7308 */ /* 0x000e620000002400 */
[----:B0-----:R-:W-:-:S02]  /*25c0*/  FSEL R62, R51, -INF , P1 ;  /* 0xff800000333e7808 */ /* 0x001fc40000800000 */
[----:B------:R-:W-:Y:S02]  /*25d0*/  CS2R R126, SRZ ;  /* 0x00000000007e7805 */ /* 0x000fe4000001ff00 */
[----:B------:R-:W-:Y:S02]  /*25e0*/  ISETP.GT.AND P1, PT, R9, 0x39, PT ;  /* 0x000000390900780c */ /* 0x000fe40003f24270 */
[----:B------:R-:W-:Y:S02]  /*25f0*/  CS2R R124, SRZ ;  /* 0x00000000007c7805 */ /* 0x000fe4000001ff00 */
[----:B------:R-:W-:Y:S02]  /*2600*/  FMNMX.FTZ R13, R62, R13, !PT ;  /* 0x0000000d3e0d7209 */ /* 0x000fe40007810000 */
[----:B------:R-:W-:Y:S02]  /*2610*/  CS2R R122, SRZ ;  /* 0x00000000007a7805 */ /* 0x000fe4000001ff00 */
[----:B------:R-:W-:Y:S01]  /*2620*/  FSEL R56, R55, -INF , P1 ;  /* 0xff80000037387808 */ /* 0x000fe20000800000 */
[----:B------:R-:W0:Y:S01]  /*2630*/  MUFU.TANH R36, R67 ;  /* 0x0000004300247308 */ /* 0x000e220000002400 */
[----:B------:R-:W-:-:S02]  /*2640*/  FMNMX.FTZ R13, R58, R13, !PT ;  /* 0x0000000d3a0d7209 */ /* 0x000fc40007810000 */
[----:B------:R-:W-:Y:S02]  /*2650*/  CS2R R120, SRZ ;  /* 0x0000000000787805 */ /* 0x000fe4000001ff00 */
[----:B------:R-:W-:Y:S02]  /*2660*/  ISETP.GT.AND P1, PT, R9, 0x41, PT ;  /* 0x000000410900780c */ /* 0x000fe40003f24270 */
[----:B------:R-:W-:Y:S02]  /*2670*/  CS2R R118, SRZ ;  /* 0x0000000000767805 */ /* 0x000fe4000001ff00 */
[----:B------:R-:W-:Y:S02]  /*2680*/  FMNMX.FTZ R13, R56, R13, !PT ;  /* 0x0000000d380d7209 */ /* 0x000fe40007810000 */
[----:B------:R-:W-:Y:S02]  /*2690*/  CS2R R116, SRZ ;  /* 0x0000000000747805 */ /* 0x000fe4000001ff00 */
[----:B--2---:R-:W-:Y:S01]  /*26a0*/  FSEL R26, R59, -INF , P1 ;  /* 0xff8000003b1a7808 */ /* 0x004fe20000800000 */
[----:B------:R-:W2:Y:S01]  /*26b0*/  MUFU.TANH R4, R4 ;  /* 0x0000000400047308 */ /* 0x000ea20000002400 */
[----:B------:R-:W-:-:S02]  /*26c0*/  FMNMX.FTZ R13, R30, R13, !PT ;  /* 0x0000000d1e0d7209 */ /* 0x000fc40007810000 */
[----:B------:R-:W-:Y:S02]  /*26d0*/  CS2R R114, SRZ ;  /* 0x0000000000727805 */ /* 0x000fe4000001ff00 */
[C---:B------:R-:W-:Y:S02]  /*26e0*/  ISETP.GT.AND P1, PT, R9.reuse, 0x49, PT ;  /* 0x000000490900780c */ /* 0x040fe40003f24270 */
[----:B------:R-:W-:Y:S02]  /*26f0*/  CS2R R112, SRZ ;  /* 0x0000000000707805 */ /* 0x000fe4000001ff00 */
[----:B---3--:R-:W-:Y:S02]  /*2700*/  FSEL R28, R32, -INF , P2 ;  /* 0xff800000201c7808 */ /* 0x008fe40001000000 */
[----:B------:R-:W-:Y:S02]  /*2710*/  CS2R R110, SRZ ;  /* 0x00000000006e7805 */ /* 0x000fe4000001ff00 */
[----:B------:R-:W-:Y:S01]  /*2720*/  FMNMX.FTZ R13, R26, R13, !PT ;  /* 0x0000000d1a0d7209 */ /* 0x000fe20007810000 */
[----:B------:R-:W3:Y:S01]  /*2730*/  MUFU.TANH R42, R71 ;  /* 0x00000047002a7308 */ /* 0x000ee20000002400 */
[----:B------:R-:W-:-:S02]  /*2740*/  ISETP.GT.AND P2, PT, R9, 0x50, PT ;  /* 0x000000500900780c */ /* 0x000fc40003f44270 */
[----:B-1----:R-:W-:Y:S02]  /*2750*/  FSEL R32, R63, -INF , P1 ;  /* 0xff8000003f207808 */ /* 0x002fe40000800000 */
[----:B------:R-:W-:Y:S02]  /*2760*/  FMNMX.FTZ R13, R28, R13, !PT ;  /* 0x0000000d1c0d7209 */ /* 0x000fe40007810000 */
[C---:B------:R-:W-:Y:S01]  /*2770*/  ISETP.GT.AND P1, PT, R9.reuse, 0x51, PT ;  /* 0x000000510900780c */ /* 0x040fe20003f24270 */
[----:B------:R-:W1:Y:S01]  /*2780*/  MUFU.TANH R40, R74 ;  /* 0x0000004a00287308 */ /* 0x000e620000002400 */
[----:B------:R-:W-:Y:S02]  /*2790*/  FSEL R34, R34, -INF , P2 ;  /* 0xff80000022227808 */ /* 0x000fe40001000000 */
[----:B------:R-:W-:Y:S02]  /*27a0*/  FMNMX.FTZ R13, R32, R13, !PT ;  /* 0x0000000d200d7209 */ /* 0x000fe40007810000 */
[----:B------:R-:W-:-:S02]  /*27b0*/  ISETP.GT.AND P2, PT, R9, 0x58, PT ;  /* 0x000000580900780c */ /* 0x000fc40003f44270 */
[----:B0-----:R-:W-:Y:S01]  /*27c0*/  FSEL R36, R36, -INF , P1 ;  /* 0xff80000024247808 */ /* 0x001fe20000800000 */
[----:B------:R-:W0:Y:S01]  /*27d0*/  MUFU.TANH R44, R75 ;  /* 0x0000004b002c7308 */ /* 0x000e220000002400 */
[----:B------:R-:W-:Y:S02]  /*27e0*/  FMNMX.FTZ R13, R34, R13, !PT ;  /* 0x0000000d220d7209 */ /* 0x000fe40007810000 */
[C---:B------:R-:W-:Y:S02]  /*27f0*/  ISETP.GT.AND P1, PT, R9.reuse, 0x59, PT ;  /* 0x000000590900780c */ /* 0x040fe40003f24270 */
[----:B--2---:R-:W-:Y:S02]  /*2800*/  FSEL R38, R4, -INF , P2 ;  /* 0xff80000004267808 */ /* 0x004fe40001000000 */
[----:B------:R-:W-:Y:S01]  /*2810*/  FMNMX.FTZ R13, R36, R13, !PT ;  /* 0x0000000d240d7209 */ /* 0x000fe20007810000 */
[----:B------:R-:W2:Y:S01]  /*2820*/  MUFU.TANH R46, R78 ;  /* 0x0000004e002e7308 */ /* 0x000ea20000002400 */
[----:B------:R-:W-:-:S02]  /*2830*/  ISETP.GT.AND P2, PT, R9, 0x60, PT ;  /* 0x000000600900780c */ /* 0x000fc40003f44270 */
[----:B---3--:R-:W-:Y:S02]  /*2840*/  FSEL R42, R42, -INF , P1 ;  /* 0xff8000002a2a7808 */ /* 0x008fe40000800000 */
[----:B------:R-:W-:Y:S02]  /*2850*/  FMNMX.FTZ R13, R38, R13, !PT ;  /* 0x0000000d260d7209 */ /* 0x000fe40007810000 */
[C---:B------:R-:W-:Y:S01]  /*2860*/  ISETP.GT.AND P1, PT, R9.reuse, 0x61, PT ;  /* 0x000000610900780c */ /* 0x040fe20003f24270 */
[----:B------:R-:W3:Y:S01]  /*2870*/  MUFU.TANH R52, R79 ;  /* 0x0000004f00347308 */ /* 0x000ee20000002400 */
[----:B-1----:R-:W-:Y:S02]  /*2880*/  FSEL R40, R40, -INF , P2 ;  /* 0xff80000028287808 */ /* 0x002fe40001000000 */
        /* <DEDUP_REMOVED lines=8> */
[----:B------:R-:W1:Y:S01]  /*2910*/  MUFU.TANH R50, R83 ;  /* 0x0000005300327308 */ /* 0x000e620000002400 */
[----:B------:R-:W-:-:S02]  /*2920*/  ISETP.GT.AND P2, PT, R9, 0x70, PT ;  /* 0x000000700900780c */ /* 0x000fc40003f44270 */
[----:B---3--:R-:W-:Y:S02]  /*2930*/  FSEL R52, R52, -INF , P1 ;  /* 0xff80000034347808 */ /* 0x008fe40000800000 */
[----:B------:R-:W-:Y:S02]  /*2940*/  FMNMX.FTZ R13, R46, R13, !PT ;  /* 0x0000000d2e0d7209 */ /* 0x000fe40007810000 */
[C---:B------:R-:W-:Y:S01]  /*2950*/  ISETP.GT.AND P1, PT, R9.reuse, 0x71, PT ;  /* 0x000000710900780c */ /* 0x040fe20003f24270 */
[----:B------:R-:W2:Y:S01]  /*2960*/  MUFU.TANH R54, R86 ;  /* 0x0000005600367308 */ /* 0x000ea20000002400 */
[----:B0-----:R-:W-:Y:S02]  /*2970*/  FSEL R48, R48, -INF , P2 ;  /* 0xff80000030307808 */ /* 0x001fe40001000000 */
[----:B------:R-:W-:Y:S02]  /*2980*/  FMNMX.FTZ R13, R52, R13, !PT ;  /* 0x0000000d340d7209 */ /* 0x000fe40007810000 */
[----:B------:R-:W-:-:S02]  /*2990*/  ISETP.GT.AND P2, PT, R9, 0x78, PT ;  /* 0x000000780900780c */ /* 0x000fc40003f44270 */
[----:B------:R-:W-:Y:S01]  /*29a0*/  FMNMX.FTZ R13, R48, R13, !PT ;  /* 0x0000000d300d7209 */ /* 0x000fe20007810000 */
[----:B------:R-:W0:Y:S01]  /*29b0*/  MUFU.TANH R87, R87 ;  /* 0x0000005700577308 */ /* 0x000e220000002400 */
[----:B-1----:R-:W-:Y:S02]  /*29c0*/  FSEL R50, R50, -INF , P1 ;  /* 0xff80000032327808 */ /* 0x002fe40000800000 */
[----:B------:R-:W-:Y:S02]  /*29d0*/  ISETP.GT.AND P1, PT, R9, 0x79, PT ;  /* 0x000000790900780c */ /* 0x000fe40003f24270 */
[----:B------:R-:W-:-:S03]  /*29e0*/  FMNMX.FTZ R9, R50, R13, !PT ;  /* 0x0000000d32097209 */ /* 0x000fc60007810000 */
[----:B------:R-:W-:Y:S01]  /*29f0*/  MUFU.TANH R3, R3 ;  /* 0x0000000300037308 */ /* 0x000fe20000002400 */
[----:B--2---:R-:W-:Y:S02]  /*2a00*/  FSEL R54, R54, -INF , P2 ;  /* 0xff80000036367808 */ /* 0x004fe40001000000 */
[----:B------:R-:W-:Y:S02]  /*2a10*/  ISETP.GT.AND P2, PT, R41, 0x1, PT ;  /* 0x000000012900780c */ /* 0x000fe40003f44270 */
[----:B------:R-:W-:-:S03]  /*2a20*/  FMNMX.FTZ R4, R54, R9, !PT ;  /* 0x0000000936047209 */ /* 0x000fc60007810000 */
[----:B------:R-:W1:Y:S01]  /*2a30*/  MUFU.TANH R5, R5 ;  /* 0x0000000500057308 */ /* 0x000e620000002400 */
[----:B0-----:R-:W-:-:S04]  /*2a40*/  FSEL R13, R87, -INF , P1 ;  /* 0xff800000570d7808 */ /* 0x001fc80000800000 */
[----:B------:R-:W-:-:S03]  /*2a50*/  FMNMX.FTZ R4, R13, R4, !PT ;  /* 0x000000040d047209 */ /* 0x000fc60007810000 */
[----:B------:R-:W0:Y:S02]  /*2a60*/  MUFU.TANH R7, R7 ;  /* 0x0000000700077308 */ /* 0x000e240000002400 */
[----:B------:R-:W2:Y:S06]  /*2a70*/  SHFL.BFLY PT, R9, R4, 0x2, 0x1f ;  /* 0x0c401f0004097f89 */ /* 0x000eac00000e0000 */
[----:B------:R-:W-:Y:S01]  /*2a80*/  MUFU.TANH R6, R6 ;  /* 0x0000000600067308 */ /* 0x000fe20000002400 */
[----:B-1----:R-:W-:Y:S02]  /*2a90*/  FSEL R5, R5, -INF , P2 ;  /* 0xff80000005057808 */ /* 0x002fe40001000000 */
[----:B------:R-:W-:-:S05]  /*2aa0*/  ISETP.GT.AND P2, PT, R41, 0x10, PT ;  /* 0x000000102900780c */ /* 0x000fca0003f44270 */
[----:B------:R-:W1:Y:S01]  /*2ab0*/  MUFU.TANH R10, R10 ;  /* 0x0000000a000a7308 */ /* 0x000e620000002400 */
[----:B0-----:R-:W-:-:S07]  /*2ac0*/  FSEL R39, R7, -INF , P3 ;  /* 0xff80000007277808 */ /* 0x001fce0001800000 */
[----:B------:R-:W-:Y:S01]  /*2ad0*/  MUFU.TANH R8, R8 ;  /* 0x0000000800087308 */ /* 0x000fe20000002400 */
[----:B--2---:R-:W-:-:S05]  /*2ae0*/  FMNMX.FTZ R43, R4, R9, !PT ;  /* 0x00000009042b7209 */ /* 0x004fca0007810000 */
[----:B------:R-:W0:Y:S02]  /*2af0*/  SHFL.BFLY PT, R4, R43, 0x1, 0x1f ;  /* 0x0c201f002b047f89 */ /* 0x000e2400000e0000 */
[----:B------:R-:W2:Y:S01]  /*2b00*/  MUFU.TANH R12, R12 ;  /* 0x0000000c000c7308 */ /* 0x000ea20000002400 */
[----:B-1----:R-:W-:Y:S02]  /*2b10*/  FSEL R45, R10, -INF , P2 ;  /* 0xff8000000a2d7808 */ /* 0x002fe40001000000 */
[----:B------:R-:W-:-:S05]  /*2b20*/  ISETP.GT.AND P2, PT, R41, 0x18, PT ;  /* 0x000000182900780c */ /* 0x000fca0003f44270 */
[----:B------:R1:W-:Y:S08]  /*2b30*/  MUFU.TANH R55, R60 ;  /* 0x0000003c00377308 */ /* 0x0003f00000002400 */
[----:B------:R-:W3:Y:S01]  /*2b40*/  MUFU.TANH R11, R11 ;  /* 0x0000000b000b7308 */ /* 0x000ee20000002400 */
[----:B--2---:R-:W-:Y:S02]  /*2b50*/  FSEL R49, R12, -INF , P2 ;  /* 0xff8000000c317808 */ /* 0x004fe40001000000 */
[----:B------:R-:W-:-:S02]  /*2b60*/  ISETP.GT.AND P2, PT, R41, 0x20, PT ;  /* 0x000000202900780c */ /* 0x000fc40003f44270 */
[----:B0-----:R-:W-:-:S03]  /*2b70*/  FMNMX.FTZ R9, R43, R4, !PT ;  /* 0x000000042b097209 */ /* 0x001fc60007810000 */
[----:B------:R-:W0:Y:S01]  /*2b80*/  MUFU.TANH R15, R15 ;  /* 0x0000000f000f7308 */ /* 0x000e220000002400 */
[----:B------:R-:W-:Y:S01]  /*2b90*/  MOV R4, UR6 ;  /* 0x0000000600047c02 */ /* 0x000fe20008000f00 */
[----:B------:R-:W-:Y:S01]  /*2ba0*/  @UP0 ULDC UR6, c[0x0][0x44c] ;  /* 0x0001130000060ab9 */ /* 0x000fe20000000800 */
[C---:B------:R-:W-:Y:S01]  /*2bb0*/  FSETP.NEU.FTZ.AND P1, PT, R9.reuse, -INF , PT ;  /* 0xff8000000900780b */ /* 0x040fe20003f3d000 */
[----:B------:R-:W-:Y:S02]  /*2bc0*/  UIMAD.WIDE.U32 UR6, UR37, UR6, URZ ;  /* 0x00000006250672a5 */ /* 0x000fe4000f8e003f */
[----:B------:R-:W-:Y:S01]  /*2bd0*/  FMUL.FTZ R43, R9, R4 ;  /* 0x00000004092b7220 */ /* 0x000fe20000410000 */
[----:B------:R-:W-:Y:S01]  /*2be0*/  UIADD3 UR6, UR15, 0x28840, URZ ;  /* 0x000288400f067890 */ /* 0x000fe2000fffe03f */
[----:B------:R-:W2:Y:S01]  /*2bf0*/  MUFU.TANH R14, R14 ;  /* 0x0000000e000e7308 */ /* 0x000ea20000002400 */
[----:B------:R-:W-:Y:S02]  /*2c00*/  @UP0 USHF.R.U32.HI UR10, URZ, UR18, UR7 ;  /* 0x000000123f0a0299 */ /* 0x000fe40008011607 */
[----:B------:R-:W-:Y:S01]  /*2c10*/  FSEL R25, R43, RZ, P1 ;  /* 0x000000ff2b197208 */ /* 0x000fe20000800000 */
[----:B------:R-:W-:Y:S01]  /*2c20*/  UPRMT UR6, UR39, 0x654, UR6 ;  /* 0x0000065427067896 */ /* 0x000fe20008000006 */
[----:B------:R-:W-:Y:S01]  /*2c30*/  ISETP.GT.AND P1, PT, R41, RZ, PT ;  /* 0x000000ff2900720c */ /* 0x000fe20003f24270 */
[----:B------:R-:W-:-:S02]  /*2c40*/  UIADD3 UR11, UR11, UR10, URZ ;  /* 0x0000000a0b0b7290 */ /* 0x000fc4000fffe03f */
[----:B------:R-:W4:Y:S01]  /*2c50*/  MUFU.TANH R21, R21 ;  /* 0x0000001500157308 */ /* 0x000f220000002400 */
[----:B------:R-:W-:Y:S01]  /*2c60*/  FSEL R3, R3, -INF , P1 ;  /* 0xff80000003037808 */ /* 0x000fe20000800000 */
[-CC-:B------:R-:W-:Y:S01]  /*2c70*/  FFMA.FTZ R171, R58, R4.reuse, -R25.reuse ;  /* 0x000000043aab7223 */ /* 0x180fe20000010819 */
[----:B------:R-:W-:Y:S01]  /*2c80*/  ISETP.GT.AND P1, PT, R41, 0x9, PT ;  /* 0x000000092900780c */ /* 0x000fe20003f24270 */
[-CC-:B------:R-:W-:Y:S01]  /*2c90*/  FFMA.FTZ R58, R56, R4.reuse, -R25.reuse ;  /* 0x00000004383a7223 */ /* 0x180fe20000010819 */
[----:B-1----:R-:W-:Y:S01]  /*2ca0*/  FMNMX.FTZ R60, R3, R5, !PT ;  /* 0x00000005033c7209 */ /* 0x002fe20007810000 */
[--C-:B------:R-:W-:Y:S01]  /*2cb0*/  FFMA.FTZ R163, R38, R4, -R25.reuse ;  /* 0x0000000426a37223 */ /* 0x100fe20000010819 */
[----:B------:R-:W-:Y:S01]  /*2cc0*/  FSEL R43, R6, -INF , P1 ;  /* 0xff800000062b7808 */ /* 0x000fe20000800000 */
[----:B------:R-:W1:Y:S01]  /*2cd0*/  MUFU.TANH R20, R20 ;  /* 0x0000001400147308 */ /* 0x000e620000002400 */
[----:B------:R-:W-:Y:S01]  /*2ce0*/  FMNMX.FTZ R60, R39, R60, !PT ;  /* 0x0000003c273c7209 */ /* 0x000fe20007810000 */
[-CC-:B------:R-:W-:Y:S01]  /*2cf0*/  FFMA.FTZ R153, R40, R4.reuse, -R25.reuse ;  /* 0x0000000428997223 */ /* 0x180fe20000010819 */
[----:B------:R-:W-:Y:S01]  /*2d00*/  ISETP.GT.AND P1, PT, R41, 0x11, PT ;  /* 0x000000112900780c */ /* 0x000fe20003f24270 */
[--C-:B------:R-:W-:Y:S01]  /*2d10*/  FFMA.FTZ R181, R96, R4, -R25.reuse ;  /* 0x0000000460b57223 */ /* 0x100fe20000010819 */
[----:B------:R-:W-:Y:S01]  /*2d20*/  FMNMX.FTZ R60, R43, R60, !PT ;  /* 0x0000003c2b3c7209 */ /* 0x000fe20007810000 */
[--C-:B------:R-:W-:Y:S01]  /*2d30*/  FFMA.FTZ R24, R98, R4, -R25.reuse ;  /* 0x0000000462187223 */ /* 0x100fe20000010819 */
[----:B------:R-:W-:Y:S01]  /*2d40*/  FSEL R47, R8, -INF , P1 ;  /* 0xff800000082f7808 */ /* 0x000fe20000800000 */
[----:B------:R-:W5:Y:S01]  /*2d50*/  MUFU.TANH R29, R29 ;  /* 0x0000001d001d7308 */ /* 0x000f620000002400 */
[----:B------:R-:W-:Y:S01]  /*2d60*/  FMNMX.FTZ R60, R45, R60, !PT ;  /* 0x0000003c2d3c7209 */ /* 0x000fe20007810000 */
[-CC-:B------:R-:W-:Y:S01]  /*2d70*/  FFMA.FTZ R183, R100, R4.reuse, -R25.reuse ;  /* 0x0000000464b77223 */ /* 0x180fe20000010819 */
[----:B------:R-:W-:Y:S01]  /*2d80*/  ISETP.GT.AND P1, PT, R41, 0x19, PT ;  /* 0x000000192900780c */ /* 0x000fe20003f24270 */
[--C-:B------:R-:W-:Y:S01]  /*2d90*/  FFMA.FTZ R6, R102, R4, -R25.reuse ;  /* 0x0000000466067223 */ /* 0x100fe20000010819 */
[----:B------:R-:W-:Y:S01]  /*2da0*/  FMNMX.FTZ R60, R47, R60, !PT ;  /* 0x0000003c2f3c7209 */ /* 0x000fe20007810000 */
[--C-:B------:R-:W-:Y:S01]  /*2db0*/  FFMA.FTZ R177, R104, R4, -R25.reuse ;  /* 0x0000000468b17223 */ /* 0x100fe20000010819 */
[----:B---3--:R-:W-:Y:S01]  /*2dc0*/  FSEL R11, R11, -INF , P1 ;  /* 0xff8000000b0b7808 */ /* 0x008fe20000800000 */
[----:B------:R-:W3:Y:S01]  /*2dd0*/  MUFU.TANH R27, R27 ;  /* 0x0000001b001b7308 */ /* 0x000ee20000002400 */
[----:B------:R-:W-:Y:S01]  /*2de0*/  FMNMX.FTZ R60, R49, R60, !PT ;  /* 0x0000003c313c7209 */ /* 0x000fe20007810000 */
[-CC-:B------:R-:W-:Y:S01]  /*2df0*/  FFMA.FTZ R8, R106, R4.reuse, -R25.reuse ;  /* 0x000000046a087223 */ /* 0x180fe20000010819 */
[----:B------:R-:W-:Y:S01]  /*2e00*/  ISETP.GT.AND P1, PT, R41, 0x21, PT ;  /* 0x000000212900780c */ /* 0x000fe20003f24270 */
[-CC-:B------:R-:W-:Y:S01]  /*2e10*/  FFMA.FTZ R167, R28, R4.reuse, -R25.reuse ;  /* 0x000000041ca77223 */ /* 0x180fe20000010819 */
[----:B0-----:R-:W-:Y:S01]  /*2e20*/  FSEL R15, R15, -INF , P2 ;  /* 0xff8000000f0f7808 */ /* 0x001fe20001000000 */
[--C-:B------:R-:W-:Y:S01]  /*2e30*/  FFMA.FTZ R179, R108, R4, -R25.reuse ;  /* 0x000000046cb37223 */ /* 0x100fe20000010819 */
[----:B------:R-:W-:Y:S01]  /*2e40*/  FMNMX.FTZ R60, R11, R60, !PT ;  /* 0x0000003c0b3c7209 */ /* 0x000fe20007810000 */
[----:B------:R-:W0:Y:S01]  /*2e50*/  MUFU.TANH R33, R33 ;  /* 0x0000002100217308 */ /* 0x000e220000002400 */
[----:B------:R-:W-:Y:S01]  /*2e60*/  ISETP.GT.AND P2, PT, R41, 0x28, PT ;  /* 0x000000282900780c */ /* 0x000fe20003f44270 */
[-CC-:B------:R-:W-:Y:S01]  /*2e70*/  FFMA.FTZ R28, R32, R4.reuse, -R25.reuse ;  /* 0x00000004201c7223 */ /* 0x180fe20000010819 */
[----:B--2---:R-:W-:Y:S01]  /*2e80*/  FSEL R51, R14, -INF , P1 ;  /* 0xff8000000e337808 */ /* 0x004fe20000800000 */
[--C-:B------:R-:W-:Y:S01]  /*2e90*/  FFMA.FTZ R161, R34, R4, -R25.reuse ;  /* 0x0000000422a17223 */ /* 0x100fe20000010819 */
[----:B------:R-:W-:Y:S01]  /*2ea0*/  FMNMX.FTZ R60, R15, R60, !PT ;  /* 0x0000003c0f3c7209 */ /* 0x000fe20007810000 */
[-CC-:B------:R-:W-:Y:S01]  /*2eb0*/  FFMA.FTZ R32, R42, R4.reuse, -R25.reuse ;  /* 0x000000042a207223 */ /* 0x180fe20000010819 */
[----:B------:R-:W-:Y:S01]  /*2ec0*/  ISETP.GT.AND P1, PT, R41, 0x29, PT ;  /* 0x000000292900780c */ /* 0x000fe20003f24270 */
[----:B------:R-:W2:Y:S01]  /*2ed0*/  MUFU.TANH R31, R31 ;  /* 0x0000001f001f7308 */ /* 0x000ea20000002400 */
[----:B----4-:R-:W-:Y:S01]  /*2ee0*/  FSEL R21, R21, -INF , P2 ;  /* 0xff80000015157808 */ /* 0x010fe20001000000 */
[--C-:B------:R-:W-:Y:S01]  /*2ef0*/  FFMA.FTZ R34, R44, R4, -R25.reuse ;  /* 0x000000042c227223 */ /* 0x100fe20000010819 */
[----:B------:R-:W-:Y:S01]  /*2f00*/  FMNMX.FTZ R60, R51, R60, !PT ;  /* 0x0000003c333c7209 */ /* 0x000fe20007810000 */
[-CC-:B------:R-:W-:Y:S01]  /*2f10*/  FFMA.FTZ R10, R94, R4.reuse, -R25.reuse ;  /* 0x000000045e0a7223 */ /* 0x180fe20000010819 */
[----:B------:R-:W-:Y:S01]  /*2f20*/  ISETP.GT.AND P2, PT, R41, 0x30, PT ;  /* 0x000000302900780c */ /* 0x000fe20003f44270 */
[--C-:B------:R-:W-:Y:S01]  /*2f30*/  FFMA.FTZ R173, R92, R4, -R25.reuse ;  /* 0x000000045cad7223 */ /* 0x100fe20000010819 */
[----:B-1----:R-:W-:Y:S01]  /*2f40*/  FSEL R53, R20, -INF , P1 ;  /* 0xff80000014357808 */ /* 0x002fe20000800000 */
[----:B------:R-:W1:Y:S01]  /*2f50*/  MUFU.TANH R37, R37 ;  /* 0x0000002500257308 */ /* 0x000e620000002400 */
[----:B------:R-:W-:Y:S01]  /*2f60*/  FMNMX.FTZ R60, R21, R60, !PT ;  /* 0x0000003c153c7209 */ /* 0x000fe20007810000 */
[-CC-:B------:R-:W-:Y:S01]  /*2f70*/  FFMA.FTZ R12, R90, R4.reuse, -R25.reuse ;  /* 0x000000045a0c7223 */ /* 0x180fe20000010819 */
[----:B------:R-:W-:Y:S01]  /*2f80*/  ISETP.GT.AND P1, PT, R41, 0x31, PT ;  /* 0x000000312900780c */ /* 0x000fe20003f24270 */
[-CC-:B------:R-:W-:Y:S01]  /*2f90*/  FFMA.FTZ R175, R88, R4.reuse, -R25.reuse ;  /* 0x0000000458af7223 */ /* 0x180fe20000010819 */
[----:B-----5:R-:W-:Y:S01]  /*2fa0*/  FSEL R29, R29, -INF , P2 ;  /* 0xff8000001d1d7808 */ /* 0x020fe20001000000 */
[--C-:B------:R-:W-:Y:S01]  /*2fb0*/  FFMA.FTZ R14, R70, R4, -R25.reuse ;  /* 0x00000004460e7223 */ /* 0x100fe20000010819 */
[----:B------:R-:W-:Y:S01]  /*2fc0*/  FMNMX.FTZ R60, R53, R60, !PT ;  /* 0x0000003c353c7209 */ /* 0x000fe20007810000 */
[----:B------:R-:W4:Y:S01]  /*2fd0*/  MUFU.TANH R35, R35 ;  /* 0x0000002300237308 */ /* 0x000f220000002400 */
[----:B------:R-:W-:Y:S01]  /*2fe0*/  ISETP.GT.AND P2, PT, R41, 0x38, PT ;  /* 0x000000382900780c */ /* 0x000fe20003f44270 */
[-CC-:B------:R-:W-:Y:S01]  /*2ff0*/  FFMA.FTZ R169, R66, R4.reuse, -R25.reuse ;  /* 0x0000000442a97223 */ /* 0x180fe20000010819 */
[----:B---3--:R-:W-:Y:S01]  /*3000*/  FSEL R27, R27, -INF , P1 ;  /* 0xff8000001b1b7808 */ /* 0x008fe20000800000 */
[--C-:B------:R-:W-:Y:S01]  /*3010*/  FFMA.FTZ R62, R62, R4, -R25.reuse ;  /* 0x000000043e3e7223 */ /* 0x100fe20000010819 */
[----:B------:R-:W-:Y:S01]  /*3020*/  FMNMX.FTZ R60, R29, R60, !PT ;  /* 0x0000003c1d3c7209 */ /* 0x000fe20007810000 */
[-CC-:B------:R-:W-:Y:S01]  /*3030*/  FFMA.FTZ R165, R30, R4.reuse, -R25.reuse ;  /* 0x000000041ea57223 */ /* 0x180fe20000010819 */
[----:B------:R-:W-:Y:S01]  /*3040*/  ISETP.GT.AND P1, PT, R41, 0x39, PT ;  /* 0x000000392900780c */ /* 0x000fe20003f24270 */
[----:B------:R-:W3:Y:S01]  /*3050*/  MUFU.TANH R57, R61 ;  /* 0x0000003d00397308 */ /* 0x000ee20000002400 */
[----:B0-----:R-:W-:Y:S01]  /*3060*/  FSEL R33, R33, -INF , P2 ;  /* 0xff80000021217808 */ /* 0x001fe20001000000 */
[--C-:B------:R-:W-:Y:S01]  /*3070*/  FFMA.FTZ R26, R26, R4, -R25.reuse ;  /* 0x000000041a1a7223 */ /* 0x100fe20000010819 */
[----:B------:R-:W-:Y:S01]  /*3080*/  FMNMX.FTZ R60, R27, R60, !PT ;  /* 0x0000003c1b3c7209 */ /* 0x000fe20007810000 */
[-CC-:B------:R-:W-:Y:S01]  /*3090*/  FFMA.FTZ R30, R36, R4.reuse, -R25.reuse ;  /* 0x00000004241e7223 */ /* 0x180fe20000010819 */
[----:B------:R-:W-:Y:S01]  /*30a0*/  ISETP.GT.AND P2, PT, R41, 0x40, PT ;  /* 0x000000402900780c */ /* 0x000fe20003f44270 */
[--C-:B------:R-:W-:Y:S01]  /*30b0*/  FFMA.FTZ R155, R46, R4, -R25.reuse ;  /* 0x000000042e9b7223 */ /* 0x100fe20000010819 */
[----:B--2---:R-:W-:Y:S01]  /*30c0*/  FSEL R31, R31, -INF , P1 ;  /* 0xff8000001f1f7808 */ /* 0x004fe20000800000 */
[----:B------:R-:W0:Y:S01]  /*30d0*/  MUFU.TANH R59, R64 ;  /* 0x00000040003b7308 */ /* 0x000e220000002400 */
[----:B------:R-:W-:Y:S01]  /*30e0*/  FMNMX.FTZ R60, R33, R60, !PT ;  /* 0x0000003c213c7209 */ /* 0x000fe20007810000 */
[----:B------:R-:W-:Y:S01]  /*30f0*/  USHF.R.S32.HI UR7, URZ, 0x1f, UR11 ;  /* 0x0000001f3f077899 */ /* 0x000fe2000801140b */
[----:B------:R-:W-:Y:S01]  /*3100*/  ISETP.GT.AND P1, PT, R41, 0x41, PT ;  /* 0x000000412900780c */ /* 0x000fe20003f24270 */
[--C-:B------:R-:W-:Y:S01]  /*3110*/  FFMA.FTZ R36, R52, R4, -R25.reuse ;  /* 0x0000000434247223 */ /* 0x100fe20000010819 */
[----:B-1----:R-:W-:Y:S01]  /*3120*/  FSEL R37, R37, -INF , P2 ;  /* 0xff80000025257808 */ /* 0x002fe20001000000 */
[----:B------:R-:W-:Y:S01]  /*3130*/  ULEA.HI UR7, UR7, UR11, URZ, 0x7 ;  /* 0x0000000b07077291 */ /* 0x000fe2000f8f383f */
[----:B------:R-:W-:Y:S01]  /*3140*/  FMNMX.FTZ R60, R31, R60, !PT ;  /* 0x0000003c1f3c7209 */ /* 0x000fe20007810000 */
[----:B------:R-:W1:Y:S01]  /*3150*/  MUFU.TANH R65, R65 ;  /* 0x0000004100417308 */ /* 0x000e620000002400 */
[----:B------:R-:W-:Y:S01]  /*3160*/  ISETP.GT.AND P2, PT, R41, 0x48, PT ;  /* 0x000000482900780c */ /* 0x000fe20003f44270 */
[--C-:B------:R-:W-:Y:S01]  /*3170*/  FFMA.FTZ R157, R48, R4, -R25.reuse ;  /* 0x00000004309d7223 */ /* 0x100fe20000010819 */
[----:B----4-:R-:W-:Y:S01]  /*3180*/  FSEL R35, R35, -INF , P1 ;  /* 0xff80000023237808 */ /* 0x010fe20000800000 */
[----:B------:R-:W-:Y:S01]  /*3190*/  USHF.R.S32.HI UR7, URZ, 0x7, UR7 ;  /* 0x000000073f077899 */ /* 0x000fe20008011407 */
[----:B------:R-:W-:Y:S01]  /*31a0*/  FMNMX.FTZ R60, R37, R60, !PT ;  /* 0x0000003c253c7209 */ /* 0x000fe20007810000 */
[--C-:B------:R-:W-:Y:S01]  /*31b0*/  FFMA.FTZ R159, R54, R4, -R25.reuse ;  /* 0x00000004369f7223 */ /* 0x100fe20000010819 */
[----:B------:R-:W-:Y:S01]  /*31c0*/  ISETP.GT.AND P1, PT, R41, 0x49, PT ;  /* 0x000000492900780c */ /* 0x000fe20003f24270 */
[----:B------:R-:W2:Y:S01]  /*31d0*/  MUFU.TANH R63, R68 ;  /* 0x00000044003f7308 */ /* 0x000ea20000002400 */
[----:B------:R-:W-:Y:S01]  /*31e0*/  FSEL R55, R55, -INF , P2 ;  /* 0xff80000037377808 */ /* 0x000fe20001000000 */
[----:B------:R-:W-:Y:S01]  /*31f0*/  UISETP.LT.AND UP0, UPT, URZ, UR7, UPT ;  /* 0x000000073f00728c */ /* 0x000fe2000bf01270 */
[----:B------:R-:W-:Y:S01]  /*3200*/  FMNMX.FTZ R60, R35, R60, !PT ;  /* 0x0000003c233c7209 */ /* 0x000fe20007810000 */
[----:B------:R-:W-:Y:S01]  /*3210*/  FFMA.FTZ R13, R13, R4, -R25 ;  /* 0x000000040d0d7223 */ /* 0x000fe20000010819 */
[----:B------:R-:W-:Y:S01]  /*3220*/  ISETP.GT.AND P2, PT, R41, 0x50, PT ;  /* 0x000000502900780c */ /* 0x000fe20003f44270 */
[----:B------:R-:W-:Y:S01]  /*3230*/  USEL UR54, URZ, UR7, !UP0 ;  /* 0x000000073f367287 */ /* 0x000fe2000c000000 */
[----:B---3--:R-:W-:Y:S01]  /*3240*/  FSEL R57, R57, -INF , P1 ;  /* 0xff80000039397808 */ /* 0x008fe20000800000 */
[----:B------:R-:W3:Y:S01]  /*3250*/  MUFU.TANH R69, R69 ;  /* 0x0000004500457308 */ /* 0x000ee20000002400 */
[----:B------:R-:W-:Y:S01]  /*3260*/  FMNMX.FTZ R60, R55, R60, !PT ;  /* 0x0000003c373c7209 */ /* 0x000fe20007810000 */
[----:B------:R-:W-:Y:S01]  /*3270*/  UISETP.GE.AND UP0, UPT, UR56, UR54, UPT ;  /* 0x000000363800728c */ /* 0x000fe2000bf06270 */
[----:B------:R-:W-:Y:S01]  /*3280*/  ISETP.GT.AND P1, PT, R41, 0x51, PT ;  /* 0x000000512900780c */ /* 0x000fe20003f24270 */
[----:B------:R-:W-:Y:S01]  /*3290*/  SYNCS.ARRIVE.TRANS64.RED.A1T0 RZ, [UR6], RZ ;  /* 0x000000ffffff79a7 */ /* 0x000fe20008100406 */
[----:B0-----:R-:W-:-:S02]  /*32a0*/  FSEL R59, R59, -INF , P2 ;  /* 0xff8000003b3b7808 */ /* 0x001fc40001000000 */
[----:B------:R-:W-:Y:S02]  /*32b0*/  CS2R R108, SRZ ;  /* 0x00000000006c7805 */ /* 0x000fe4000001ff00 */
[----:B------:R-:W-:Y:S01]  /*32c0*/  FMNMX.FTZ R60, R57, R60, !PT ;  /* 0x0000003c393c7209 */ /* 0x000fe20007810000 */
[----:B------:R-:W0:Y:S01]  /*32d0*/  MUFU.TANH R67, R72 ;  /* 0x0000004800437308 */ /* 0x000e220000002400 */
[----:B------:R-:W-:Y:S02]  /*32e0*/  ISETP.GT.AND P2, PT, R41, 0x58, PT ;  /* 0x000000582900780c */ /* 0x000fe40003f44270 */
[----:B------:R-:W-:Y:S02]  /*32f0*/  CS2R R106, SRZ ;  /* 0x00000000006a7805 */ /* 0x000fe4000001ff00 */
[----:B-1----:R-:W-:Y:S02]  /*3300*/  FSEL R61, R65, -INF , P1 ;  /* 0xff800000413d7808 */ /* 0x002fe40000800000 */
[----:B------:R-:W-:-:S02]  /*3310*/  CS2R R104, SRZ ;  /* 0x0000000000687805 */ /* 0x000fc4000001ff00 */
[----:B------:R-:W-:Y:S02]  /*3320*/  FMNMX.FTZ R60, R59, R60, !PT ;  /* 0x0000003c3b3c7209 */ /* 0x000fe40007810000 */
[----:B------:R-:W-:Y:S02]  /*3330*/  CS2R R102, SRZ ;  /* 0x0000000000667805 */ /* 0x000fe4000001ff00 */
[----:B------:R-:W-:Y:S01]  /*3340*/  ISETP.GT.AND P1, PT, R41, 0x59, PT ;  /* 0x000000592900780c */ /* 0x000fe20003f24270 */
[----:B------:R-:W1:Y:S01]  /*3350*/  MUFU.TANH R73, R73 ;  /* 0x0000004900497308 */ /* 0x000e620000002400 */
[----:B--2---:R-:W-:Y:S02]  /*3360*/  FSEL R63, R63, -INF , P2 ;  /* 0xff8000003f3f7808 */ /* 0x004fe40001000000 */
[----:B------:R-:W-:Y:S02]  /*3370*/  CS2R R100, SRZ ;  /* 0x0000000000647805 */ /* 0x000fe4000001ff00 */
[----:B------:R-:W-:-:S02]  /*3380*/  FMNMX.FTZ R60, R61, R60, !PT ;  /* 0x0000003c3d3c7209 */ /* 0x000fc40007810000 */
[----:B------:R-:W-:Y:S02]  /*3390*/  CS2R R98, SRZ ;  /* 0x0000000000627805 */ /* 0x000fe4000001ff00 */
[----:B------:R-:W-:Y:S02]  /*33a0*/  ISETP.GT.AND P2, PT, R41, 0x60, PT ;  /* 0x000000602900780c */ /* 0x000fe40003f44270 */
[----:B------:R-:W-:Y:S02]  /*33b0*/  CS2R R96, SRZ ;  /* 0x0000000000607805 */ /* 0x000fe4000001ff00 */
[----:B---3--:R-:W-:Y:S01]  /*33c0*/  FSEL R65, R69, -INF , P1 ;  /* 0xff80000045417808 */ /* 0x008fe20000800000 */
[----:B------:R-:W2:Y:S01]  /*33d0*/  MUFU.TANH R71, R76 ;  /* 0x0000004c00477308 */ /* 0x000ea20000002400 */
[----:B------:R-:W-:Y:S02]  /*33e0*/  FMNMX.FTZ R60, R63, R60, !PT ;  /* 0x0000003c3f3c7209 */ /* 0x000fe40007810000 */
[----:B------:R-:W-:-:S02]  /*33f0*/  CS2R R94, SRZ ;  /* 0x00000000005e7805 */ /* 0x000fc4000001ff00 */
[----:B------:R-:W-:Y:S02]  /*3400*/  ISETP.GT.AND P1, PT, R41, 0x61, PT ;  /* 0x000000612900780c */ /* 0x000fe40003f24270 */
[----:B------:R-:W-:Y:S02]  /*3410*/  CS2R R92, SRZ ;  /* 0x00000000005c7805 */ /* 0x000fe4000001ff00 */
[----:B0-----:R-:W-:Y:S02]  /*3420*/  FSEL R67, R67, -INF , P2 ;  /* 0xff80000043437808 */ /* 0x001fe40001000000 */
[----:B------:R-:W-:Y:S02]  /*3430*/  CS2R R90, SRZ ;  /* 0x00000000005a7805 */ /* 0x000fe4000001ff00 */
[----:B------:R-:W-:Y:S01]  /*3440*/  FMNMX.FTZ R60, R65, R60, !PT ;  /* 0x0000003c413c7209 */ /* 0x000fe20007810000 */
[----:B------:R-:W0:Y:S01]  /*3450*/  MUFU.TANH R77, R77 ;  /* 0x0000004d004d7308 */ /* 0x000e220000002400 */
[----:B------:R-:W-:-:S02]  /*3460*/  ISETP.GT.AND P2, PT, R41, 0x68, PT ;  /* 0x000000682900780c */ /* 0x000fc40003f44270 */
[----:B------:R-:W-:Y:S02]  /*3470*/  CS2R R88, SRZ ;  /* 0x0000000000587805 */ /* 0x000fe4000001ff00 */
[----:B-1----:R-:W-:Y:S02]  /*3480*/  FSEL R69, R73, -INF , P1 ;  /* 0xff80000049457808 */ /* 0x002fe40000800000 */
[----:B------:R-:W-:Y:S02]  /*3490*/  FMNMX.FTZ R20, R67, R60, !PT ;  /* 0x0000003c43147209 */ /* 0x000fe40007810000 */
[----:B------:R-:W-:Y:S01]  /*34a0*/  ISETP.GT.AND P1, PT, R41, 0x69, PT ;  /* 0x000000692900780c */ /* 0x000fe20003f24270 */
[----:B------:R-:W1:Y:S01]  /*34b0*/  MUFU.TANH R75, R80 ;  /* 0x00000050004b7308 */ /* 0x000e620000002400 */
[----:B--2---:R-:W-:Y:S02]  /*34c0*/  FSEL R71, R71, -INF , P2 ;  /* 0xff80000047477808 */ /* 0x004fe40001000000 */
[----:B------:R-:W-:-:S02]  /*34d0*/  FMNMX.FTZ R20, R69, R20, !PT ;  /* 0x0000001445147209 */ /* 0x000fc40007810000 */
[----:B------:R-:W-:Y:S02]  /*34e0*/  ISETP.GT.AND P2, PT, R41, 0x70, PT ;  /* 0x000000702900780c */ /* 0x000fe40003f44270 */
[----:B------:R-:W-:Y:S01]  /*34f0*/  FMNMX.FTZ R20, R71, R20, !PT ;  /* 0x0000001447147209 */ /* 0x000fe20007810000 */
        /* <DEDUP_REMOVED lines=12> */
[----:B------:R-:W-:Y:S01]  /*35c0*/  MUFU.EX2 R181, R181 ;  /* 0x000000b500b57308 */ /* 0x000fe20000000800 */
[----:B0-----:R-:W-:-:S04]  /*35d0*/  FSEL R41, R84, -INF , P2 ;  /* 0xff80000054297808 */ /* 0x001fc80001000000 */
[----:B------:R-:W-:-:S03]  /*35e0*/  FMNMX.FTZ R56, R41, R56, !PT ;  /* 0x0000003829387209 */ /* 0x000fc60007810000 */
[----:B------:R-:W0:Y:S01]  /*35f0*/  MUFU.EX2 R24, R24 ;  /* 0x0000001800187308 */ /* 0x000e220000000800 */
[----:B-1----:R-:W-:-:S04]  /*3600*/  FSEL R79, R79, -INF , P1 ;  /* 0xff8000004f4f7808 */ /* 0x002fc80000800000 */
[----:B------:R-:W-:-:S03]  /*3610*/  FMNMX.FTZ R56, R79, R56, !PT ;  /* 0x000000384f387209 */ /* 0x000fc60007810000 */
[----:B------:R-:W-:Y:S02]  /*3620*/  MUFU.EX2 R183, R183 ;  /* 0x000000b700b77308 */ /* 0x000fe40000000800 */
[----:B------:R-:W1:Y:S06]  /*3630*/  SHFL.BFLY PT, R7, R56, 0x2, 0x1f ;  /* 0x0c401f0038077f89 */ /* 0x000e6c00000e0000 */
[----:B------:R-:W-:Y:S01]  /*3640*/  MUFU.EX2 R6, R6 ;  /* 0x0000000600067308 */ /* 0x000fe20000000800 */
[----:B0-----:R-:W-:Y:S01]  /*3650*/  FADD.FTZ R44, R181, R24 ;  /* 0x00000018b52c7221 */ /* 0x001fe20000010000 */
[----:B------:R-:W-:-:S06]  /*3660*/  F2FP.BF16.F32.PACK_AB R181, R24, R181 ;  /* 0x000000b518b5723e */ /* 0x000fcc00000010ff */
[----:B------:R-:W-:Y:S08]  /*3670*/  MUFU.EX2 R177, R177 ;  /* 0x000000b100b17308 */ /* 0x000ff00000000800 */
[----:B------:R-:W-:Y:S01]  /*3680*/  MUFU.EX2 R8, R8 ;  /* 0x0000000800087308 */ /* 0x000fe20000000800 */
[----:B-1----:R-:W-:-:S05]  /*3690*/  FMNMX.FTZ R38, R56, R7, !PT ;  /* 0x0000000738267209 */ /* 0x002fca0007810000 */
[----:B------:R-:W0:Y:S02]  /*36a0*/  SHFL.BFLY PT, R7, R38, 0x1, 0x1f ;  /* 0x0c201f0026077f89 */ /* 0x000e2400000e0000 */
[----:B------:R-:W-:Y:S08]  /*36b0*/  MUFU.EX2 R179, R179 ;  /* 0x000000b300b37308 */ /* 0x000ff00000000800 */
[----:B------:R-:W-:Y:S08]  /*36c0*/  MUFU.EX2 R10, R10 ;  /* 0x0000000a000a7308 */ /* 0x000ff00000000800 */
[----:B------:R-:W-:Y:S01]  /*36d0*/  MUFU.EX2 R173, R173 ;  /* 0x000000ad00ad7308 */ /* 0x000fe20000000800 */
[----:B0-----:R-:W-:-:S07]  /*36e0*/  FMNMX.FTZ R7, R38, R7, !PT ;  /* 0x0000000726077209 */ /* 0x001fce0007810000 */
[----:B------:R-:W-:Y:S01]  /*36f0*/  MUFU.EX2 R12, R12 ;  /* 0x0000000c000c7308 */ /* 0x000fe20000000800 */
[-C--:B------:R-:W-:Y:S01]  /*3700*/  FFMA.FTZ R38, R50, R4.reuse, -R25 ;  /* 0x0000000432267223 */ /* 0x080fe20000010819 */
[C---:B------:R-:W-:Y:S01]  /*3710*/  FSETP.NEU.FTZ.AND P1, PT, R7.reuse, -INF , PT ;  /* 0xff8000000700780b */ /* 0x040fe20003f3d000 */
[----:B------:R-:W-:-:S05]  /*3720*/  FMUL.FTZ R40, R7, R4 ;  /* 0x0000000407287220 */ /* 0x000fca0000410000 */
[----:B------:R-:W-:Y:S01]  /*3730*/  MUFU.EX2 R175, R175 ;  /* 0x000000af00af7308 */ /* 0x000fe20000000800 */
[----:B------:R-:W-:Y:S02]  /*3740*/  FSEL R40, R40, RZ, P1 ;  /* 0x000000ff28287208 */ /* 0x000fe40000800000 */
[----:B------:R-:W-:-:S03]  /*3750*/  PLOP3.LUT P1, PT, PT, PT, UP0, 0x80, 0x0 ;  /* 0x000000000000781c */ /* 0x000fc60003f2f008 */
        /* <DEDUP_REMOVED lines=28> */
[-C--:B------:R-:W-:Y:S01]  /*3920*/  FFMA.FTZ R69, R69, R4.reuse, -R40 ;  /* 0x0000000445457223 */ /* 0x080fe20000010828 */
[----:B------:R-:W2:Y:S01]  /*3930*/  MUFU.EX2 R182, R43 ;  /* 0x0000002b00b67308 */ /* 0x000ea20000000800 */
[----:B0-----:R-:W-:Y:S01]  /*3940*/  FADD.FTZ R42, R3, R180 ;  /* 0x000000b4032a7221 */ /* 0x001fe20000010000 */
[----:B------:R-:W-:Y:S01]  /*3950*/  F2FP.BF16.F32.PACK_AB R180, R180, R3 ;  /* 0x00000003b4b4723e */ /* 0x000fe200000010ff */
[-CC-:B------:R-:W-:Y:S01]  /*3960*/  FFMA.FTZ R71, R71, R4.reuse, -R40.reuse ;  /* 0x0000000447477223 */ /* 0x180fe20000010828 */
[-CC-:B------:R-:W-:Y:S01]  /*3970*/  FFMA.FTZ R73, R73, R4.reuse, -R40.reuse ;  /* 0x0000000449497223 */ /* 0x180fe20000010828 */
[-CC-:B------:R-:W-:Y:S01]  /*3980*/  FFMA.FTZ R75, R75, R4.reuse, -R40.reuse ;  /* 0x000000044b4b7223 */ /* 0x180fe20000010828 */
[-CC-:B------:R-:W-:Y:S01]  /*3990*/  FFMA.FTZ R77, R77, R4.reuse, -R40.reuse ;  /* 0x000000044d4d7223 */ /* 0x180fe20000010828 */
[-C--:B------:R-:W-:Y:S01]  /*39a0*/  FFMA.FTZ R41, R41, R4.reuse, -R40 ;  /* 0x0000000429297223 */ /* 0x080fe20000010828 */
[----:B------:R-:W0:Y:S01]  /*39b0*/  MUFU.EX2 R45, R45 ;  /* 0x0000002d002d7308 */ /* 0x000e220000000800 */
[----:B-1----:R-:W-:Y:S01]  /*39c0*/  FADD.FTZ R5, R39, R42 ;  /* 0x0000002a27057221 */ /* 0x002fe20000010000 */
[----:B------:R-:W-:-:S06]  /*39d0*/  FFMA.FTZ R40, R79, R4, -R40 ;  /* 0x000000044f287223 */ /* 0x000fcc0000010828 */
[----:B------:R-:W1:Y:S01]  /*39e0*/  MUFU.EX2 R176, R47 ;  /* 0x0000002f00b07308 */ /* 0x000e620000000800 */
[C---:B--2---:R-:W-:Y:S01]  /*39f0*/  FADD.FTZ R42, R182.reuse, R5 ;  /* 0x00000005b62a7221 */ /* 0x044fe20000010000 */
[----:B------:R-:W-:-:S06]  /*3a00*/  F2FP.BF16.F32.PACK_AB R182, R182, R39 ;  /* 0x00000027b6b6723e */ /* 0x000fcc00000010ff */
[----:B------:R-:W2:Y:S01]  /*3a10*/  MUFU.EX2 R49, R49 ;  /* 0x0000003100317308 */ /* 0x000ea20000000800 */
[----:B0-----:R-:W-:-:S07]  /*3a20*/  FADD.FTZ R5, R45, R42 ;  /* 0x0000002a2d057221 */ /* 0x001fce0000010000 */
[----:B------:R0:W3:Y:S01]  /*3a30*/  MUFU.EX2 R178, R11 ;  /* 0x0000000b00b27308 */ /* 0x0000e20000000800 */
[C---:B-1----:R-:W-:Y:S01]  /*3a40*/  FADD.FTZ R0, R176.reuse, R5 ;  /* 0x00000005b0007221 */ /* 0x042fe20000010000 */
[----:B------:R-:W-:-:S06]  /*3a50*/  F2FP.BF16.F32.PACK_AB R176, R176, R45 ;  /* 0x0000002db0b0723e */ /* 0x000fcc00000010ff */
[----:B------:R-:W1:Y:S01]  /*3a60*/  MUFU.EX2 R15, R15 ;  /* 0x0000000f000f7308 */ /* 0x000e620000000800 */
[----:B0-----:R-:W-:Y:S01]  /*3a70*/  FADD.FTZ R11, R183, R44 ;  /* 0x0000002cb70b7221 */ /* 0x001fe20000010000 */
[----:B--2---:R-:W-:Y:S01]  /*3a80*/  FADD.FTZ R5, R49, R0 ;  /* 0x0000000031057221 */ /* 0x004fe20000010000 */
[C---:B------:R-:W-:Y:S02]  /*3a90*/  F2FP.BF16.F32.PACK_AB R183, R6.reuse, R183 ;  /* 0x000000b706b7723e */ /* 0x040fe400000010ff */
[----:B------:R-:W-:-:S03]  /*3aa0*/  FADD.FTZ R44, R6, R11 ;  /* 0x0000000b062c7221 */ /* 0x000fc60000010000 */
[----:B------:R-:W0:Y:S01]  /*3ab0*/  MUFU.EX2 R172, R51 ;  /* 0x0000003300ac7308 */ /* 0x000e220000000800 */
[----:B------:R-:W-:Y:S01]  /*3ac0*/  FADD.FTZ R11, R177, R44 ;  /* 0x0000002cb10b7221 */ /* 0x000fe20000010000 */
[----:B---3--:R-:W-:Y:S01]  /*3ad0*/  FADD.FTZ R0, R178, R5 ;  /* 0x00000005b2007221 */ /* 0x008fe20000010000 */
[C---:B------:R-:W-:Y:S02]  /*3ae0*/  F2FP.BF16.F32.PACK_AB R177, R8.reuse, R177 ;  /* 0x000000b108b1723e */ /* 0x040fe400000010ff */
[----:B------:R-:W-:Y:S01]  /*3af0*/  FADD.FTZ R42, R8, R11 ;  /* 0x0000000b082a7221 */ /* 0x000fe20000010000 */
[----:B------:R-:W-:Y:S02]  /*3b00*/  F2FP.BF16.F32.PACK_AB R178, R178, R49 ;  /* 0x00000031b2b2723e */ /* 0x000fe400000010ff */
[----:B------:R-:W2:Y:S01]  /*3b10*/  MUFU.EX2 R21, R21 ;  /* 0x0000001500157308 */ /* 0x000ea20000000800 */
[----:B------:R-:W-:Y:S01]  /*3b20*/  FADD.FTZ R11, R179, R42 ;  /* 0x0000002ab30b7221 */ /* 0x000fe20000010000 */
[----:B-1----:R-:W-:Y:S01]  /*3b30*/  FADD.FTZ R5, R15, R0 ;  /* 0x000000000f057221 */ /* 0x002fe20000010000 */
[----:B------:R-:W-:-:S02]  /*3b40*/  F2FP.BF16.F32.PACK_AB R179, R10, R179 ;  /* 0x000000b30ab3723e */ /* 0x000fc400000010ff */
[----:B------:R-:W-:-:S03]  /*3b50*/  FADD.FTZ R42, R10, R11 ;  /* 0x0000000b0a2a7221 */ /* 0x000fc60000010000 */
[----:B------:R-:W1:Y:S01]  /*3b60*/  MUFU.EX2 R174, R53 ;  /* 0x0000003500ae7308 */ /* 0x000e620000000800 */
[----:B------:R-:W-:Y:S01]  /*3b70*/  FADD.FTZ R11, R173, R42 ;  /* 0x0000002aad0b7221 */ /* 0x000fe20000010000 */
[----:B0-----:R-:W-:Y:S01]  /*3b80*/  FADD.FTZ R0, R172, R5 ;  /* 0x00000005ac007221 */ /* 0x001fe20000010000 */
[C---:B------:R-:W-:Y:S02]  /*3b90*/  F2FP.BF16.F32.PACK_AB R173, R12.reuse, R173 ;  /* 0x000000ad0cad723e */ /* 0x040fe400000010ff */
[----:B------:R-:W-:Y:S01]  /*3ba0*/  FADD.FTZ R42, R12, R11 ;  /* 0x0000000b0c2a7221 */ /* 0x000fe20000010000 */
[----:B------:R-:W-:Y:S02]  /*3bb0*/  F2FP.BF16.F32.PACK_AB R172, R172, R15 ;  /* 0x0000000facac723e */ /* 0x000fe400000010ff */
[----:B------:R-:W0:Y:S01]  /*3bc0*/  MUFU.EX2 R14, R14 ;  /* 0x0000000e000e7308 */ /* 0x000e220000000800 */
[----:B--2---:R-:W-:Y:S01]  /*3bd0*/  FADD.FTZ R5, R21, R0 ;  /* 0x0000000015057221 */ /* 0x004fe20000010000 */
[----:B------:R-:W-:-:S06]  /*3be0*/  FADD.FTZ R11, R175, R42 ;  /* 0x0000002aaf0b7221 */ /* 0x000fcc0000010000 */
        /* <DEDUP_REMOVED lines=99> */
[----:B-1----:R-:W-:Y:S01]  /*4220*/  FADD.FTZ R5, R159, R8 ;  /* 0x000000089f057221 */ /* 0x002fe20000010000 */
[C---:B0-----:R-:W-:Y:S01]  /*4230*/  FADD.FTZ R0, R40.reuse, R3 ;  /* 0x0000000328007221 */ /* 0x041fe20000010000 */
[----:B------:R-:W-:Y:S02]  /*4240*/  F2FP.BF16.F32.PACK_AB R158, R40, R41 ;  /* 0x00000029289e723e */ /* 0x000fe400000010ff */
[C---:B--2---:R-:W-:Y:S01]  /*4250*/  FADD.FTZ R3, R6.reuse, R5 ;  /* 0x0000000506037221 */ /* 0x044fe20000010000 */
[----:B------:R-:W-:Y:S01]  /*4260*/  F2FP.BF16.F32.PACK_AB R159, R6, R159 ;  /* 0x0000009f069f723e */ /* 0x000fe200000010ff */
[----:B------:R-:W-:Y:S06]  /*4270*/  @!P1 BRA `(.L_x_8875) ;  /* 0x0000003000849947 */ /* 0x000fec0003800000 */
[----:B------:R-:W-:Y:S01]  /*4280*/  IMAD.MOV.U32 R6, RZ, RZ, R9 ;  /* 0x000000ffff067224 */ /* 0x000fe200078e0009 */
[----:B------:R-:W-:Y:S01]  /*4290*/  UMOV UR57, UR44 ;  /* 0x0000002c00397c82 */ /* 0x000fe20008000000 */
[----:B------:R-:W-:Y:S01]  /*42a0*/  IMAD.MOV.U32 R5, RZ, RZ, R7 ;  /* 0x000000ffff057224 */ /* 0x000fe200078e0007 */
[----:B------:R-:W-:Y:S01]  /*42b0*/  UMOV UR55, UR43 ;  /* 0x0000002b00377c82 */ /* 0x000fe20008000000 */
[----:B------:R-:W-:Y:S01]  /*42c0*/  IMAD.MOV.U32 R151, RZ, RZ, RZ ;  /* 0x000000ffff977224 */ /* 0x000fe200078e00ff */
[----:B------:R-:W-:Y:S01]  /*42d0*/  ULDC UR52, c[0x0][0x288] ;  /* 0x0000a20000347ab9 */ /* 0x000fe20000000800 */
[----:B------:R-:W-:-:S05]  /*42e0*/  ULDC UR53, c[0x0][0x9d8] ;  /* 0x0002760000357ab9 */ /* 0x000fca0000000800 */
.L_x_8886:
[----:B------:R-:W-:Y:S01]  /*42f0*/  ISETP.NE.AND P2, PT, RZ, UR40, PT ;  /* 0x00000028ff007c0c */ /* 0x000fe2000bf45270 */
[----:B------:R-:W-:-:S04]  /*4300*/  UISETP.NE.AND UP0, UPT, UR55, 0x1, UPT ;  /* 0x000000013700788c */ /* 0x000fc8000bf05270 */
[----:B------:R-:W-:-:S04]  /*4310*/  USEL UR44, URZ, 0x1, UP0 ;  /* 0x000000013f2c7887 */ /* 0x000fc80008000000 */
[----:B------:R-:W-:-:S04]  /*4320*/  ULOP3.LUT UR44, UR57, UR44, URZ, 0x3c, !UPT ;  /* 0x0000002c392c7292 */ /* 0x000fc8000f8e3c3f */
[----:B------:R-:W-:Y:S08]  /*4330*/  @P2 BRA `(.L_x_8876) ;  /* 0x0000000000382947 */ /* 0x000ff00003800000 */
[----:B------:R-:W-:Y:S05]  /*4340*/  @!P0 BRA `(.L_x_8877) ;  /* 0x0000000000048947 */ /* 0x000fea0003800000 */
[----:B------:R-:W-:Y:S01]  /*4350*/  BPT.TRAP 0x1 ;  /* 0x000000040000795c */ /* 0x000fe20000300000 */
.L_x_8877:
        /* <DEDUP_REMOVED lines=9> */
.L_x_8878:
[----:B-1----:R-:W-:Y:S05]  /*43f0*/  @P1 BRA `(.L_x_8876) ;  /* 0x0000000000081947 */ /* 0x002fea0003800000 */
[----:B------:R-:W1:Y:S02]  /*4400*/  SYNCS.PHASECHK.TRANS64.TRYWAIT P1, [UR6+0x28830], R4 ;  /* 0x02883004ff0075a7 */ /* 0x000e640008020146 */
[----:B-1----:R-:W-:Y:S05]  /*4410*/  @!P1 BRA `(.L_x_8879) ;  /* 0x000000c000b49947 */ /* 0x002fea0003800000 */
.L_x_8876:
        /* <DEDUP_REMOVED lines=48> */
.L_x_8881:
[----:B------:R-:W-:Y:S01]  /*4720*/  ULEA UR6, UR55, UR41, 0x3 ;  /* 0x0000002937067291 */ /* 0x000fe2000f8e183f */
[----:B------:R-:W-:-:S05]  /*4730*/  IMAD.U32 R4, RZ, RZ, UR57 ;  /* 0x00000039ff047e24 */ /* 0x000fca000f8e00ff */
[----:B------:R-:W-:-:S04]  /*4740*/  SHF.L.U32 R4, R4, 0x1f, RZ ;  /* 0x0000001f04047819 */ /* 0x000fc800000006ff */
[----:B------:R0:W1:Y:S01]  /*4750*/  SYNCS.PHASECHK.TRANS64.TRYWAIT P1, [UR6+0x28850], R4 ;  /* 0x02885004ff0075a7 */ /* 0x0000620008020146 */
[----:B------:R-:W-:Y:S05]  /*4760*/  @!P0 BRA `(.L_x_8882) ;  /* 0x0000000000048947 */ /* 0x000fea0003800000 */
[----:B------:R-:W-:Y:S01]  /*4770*/  BPT.TRAP 0x1 ;  /* 0x000000040000795c */ /* 0x000fe20000300000 */
.L_x_8882:
[----:B-1----:R-:W-:Y:S05]  /*4780*/  @P1 BRA `(.L_x_8880) ;  /* 0x0000000000081947 */ /* 0x002fea0003800000 */
[----:B------:R-:W1:Y:S02]  /*4790*/  SYNCS.PHASECHK.TRANS64.TRYWAIT P1, [UR6+0x28850], R4 ;  /* 0x02885004ff0075a7 */ /* 0x000e640008020146 */
[----:B-1----:R-:W-:Y:S05]  /*47a0*/  @!P1 BRA `(.L_x_8883) ;  /* 0x000000bc00e89947 */ /* 0x002fea0003800000 */
.L_x_8880:
        /* <DEDUP_REMOVED lines=49> */
.L_x_8884:
[----:B------:R-:W-:Y:S01]  /*4ac0*/  UISETP.NE.AND UP0, UPT, UR49, URZ, UPT ;  /* 0x0000003f3100728c */ /* 0x000fe2000bf05270 */
[----:B------:R-:W-:Y:S02]  /*4ad0*/  VIADD R13, R17, UR37 ;  /* 0x00000025110d7c36 */ /* 0x000fe40008000000 */
[----:B------:R-:W-:Y:S01]  /*4ae0*/  FMUL.FTZ R12, R31, UR53 ;  /* 0x000000351f0c7c20 */ /* 0x000fe20008410000 */
[----:B------:R-:W-:Y:S01]  /*4af0*/  FMUL.FTZ R24, R24, UR53 ;  /* 0x0000003518187c20 */ /* 0x000fe20008410000 */
[----:B------:R-:W1:Y:S01]  /*4b00*/  LDC R31, c[0x0][0x2f0] ;  /* 0x0000bc00ff1f7b82 */ /* 0x000e620000000800 */
[----:B------:R-:W-:Y:S01]  /*4b10*/  FMUL.FTZ R15, R35, UR53 ;  /* 0x00000035230f7c20 */ /* 0x000fe20008410000 */
[----:B------:R-:W-:Y:S01]  /*4b20*/  PLOP3.LUT P1, PT, PT, PT, UP0, 0x80, 0x0 ;  /* 0x000000000000781c */ /* 0x000fe20003f2f008 */
[----:B------:R2:W3:Y:S01]  /*4b30*/  MUFU.TANH R11, R24 ;  /* 0x00000018000b7308 */ /* 0x0004e20000002400 */
[----:B------:R-:W-:Y:S01]  /*4b40*/  PLOP3.LUT P2, PT, PT, PT, UP0, 0x80, 0x0 ;  /* 0x000000000000781c */ /* 0x000fe20003f4f008 */
[----:B------:R-:W-:Y:S01]  /*4b50*/  FMUL.FTZ R25, R25, UR53 ;  /* 0x0000003519197c20 */ /* 0x000fe20008410000 */
[----:B------:R-:W-:Y:S01]  /*4b60*/  FMUL.FTZ R28, R28, UR53 ;  /* 0x000000351c1c7c20 */ /* 0x000fe20008410000 */
[----:B------:R-:W-:Y:S01]  /*4b70*/  @UP0 ULDC UR6, c[0x0][0x44c] ;  /* 0x0001130000060ab9 */ /* 0x000fe20000000800 */
[----:B------:R-:W-:Y:S01]  /*4b80*/  FMUL.FTZ R29, R29, UR53 ;  /* 0x000000351d1d7c20 */ /* 0x000fe20008410000 */
[----:B------:R-:W-:Y:S01]  /*4b90*/  FMUL.FTZ R32, R32, UR53 ;  /* 0x0000003520207c20 */ /* 0x000fe20008410000 */
[----:B------:R-:W-:Y:S01]  /*4ba0*/  FMUL.FTZ R33, R33, UR53 ;  /* 0x0000003521217c20 */ /* 0x000fe20008410000 */
[----:B------:R-:W4:Y:S01]  /*4bb0*/  MUFU.TANH R175, R25 ;  /* 0x0000001900af7308 */ /* 0x000f220000002400 */
[----:B--2---:R-:W-:Y:S01]  /*4bc0*/  FMUL.FTZ R24, R42, UR53 ;  /* 0x000000352a187c20 */ /* 0x004fe20008410000 */
[----:B------:R-:W-:Y:S01]  /*4bd0*/  FMUL.FTZ R40, R40, UR53 ;  /* 0x0000003528287c20 */ /* 0x000fe20008410000 */
[----:B------:R-:W-:Y:S01]  /*4be0*/  FMUL.FTZ R36, R36, UR53 ;  /* 0x0000003524247c20 */ /* 0x000fe20008410000 */
[----:B0-----:R-:W-:Y:S01]  /*4bf0*/  @P1 IMAD.HI.U32 R4, R13, UR6, RZ ;  /* 0x000000060d041c27 */ /* 0x001fe2000f8e00ff */
[----:B------:R-:W-:-:S03]  /*4c00*/  @UP0 ULDC UR6, c[0x0][0x450] ;  /* 0x0001140000060ab9 */ /* 0x000fc60000000800 */
[----:B------:R-:W-:Y:S01]  /*4c10*/  FMUL.FTZ R37, R37, UR53 ;  /* 0x0000003525257c20 */ /* 0x000fe20008410000 */
[----:B------:R-:W-:Y:S01]  /*4c20*/  FMUL.FTZ R41, R41, UR53 ;  /* 0x0000003529297c20 */ /* 0x000fe20008410000 */
[----:B------:R-:W0:Y:S01]  /*4c30*/  MUFU.TANH R173, R28 ;  /* 0x0000001c00ad7308 */ /* 0x000e220000002400 */
[----:B------:R-:W-:Y:S01]  /*4c40*/  @P2 SHF.R.U32.HI R13, RZ, UR6, R4 ;  /* 0x00000006ff0d2c19 */ /* 0x000fe20008011604 */
[----:B------:R-:W-:Y:S01]  /*4c50*/  UMOV UR6, 0xffffff80 ;  /* 0xffffff8000067882 */ /* 0x000fe20000000000 */
[----:B------:R-:W-:Y:S01]  /*4c60*/  FMUL.FTZ R44, R44, UR53 ;  /* 0x000000352c2c7c20 */ /* 0x000fe20008410000 */
[----:B------:R-:W-:Y:S01]  /*4c70*/  UIMAD UR6, UR56, UR6, 0x1 ;  /* 0x00000001380674a4 */ /* 0x000fe2000f8e0206 */
[----:B------:R-:W-:Y:S01]  /*4c80*/  FMUL.FTZ R45, R45, UR53 ;  /* 0x000000352d2d7c20 */ /* 0x000fe20008410000 */
[----:B------:R-:W2:Y:S01]  /*4c90*/  SHFL.IDX PT, R7, R13, RZ, 0x1c1f ;  /* 0x001c1fff0d077589 */ /* 0x000ea200000e0000 */
[----:B------:R-:W-:Y:S01]  /*4ca0*/  FMUL.FTZ R48, R48, UR53 ;  /* 0x0000003530307c20 */ /* 0x000fe20008410000 */
[----:B------:R-:W5:Y:S01]  /*4cb0*/  MUFU.TANH R29, R29 ;  /* 0x0000001d001d7308 */ /* 0x000f620000002400 */
[----:B------:R-:W-:Y:S01]  /*4cc0*/  FMUL.FTZ R49, R49, UR53 ;  /* 0x0000003531317c20 */ /* 0x000fe20008410000 */
[----:B------:R-:W-:-:S02]  /*4cd0*/  IMAD.U32 R35, RZ, RZ, UR6 ;  /* 0x00000006ff237e24 */ /* 0x000fc4000f8e00ff */
[----:B------:R-:W-:Y:S01]  /*4ce0*/  FMUL.FTZ R52, R52, UR53 ;  /* 0x0000003534347c20 */ /* 0x000fe20008410000 */
[----:B------:R-:W-:Y:S01]  /*4cf0*/  FMUL.FTZ R53, R53, UR53 ;  /* 0x0000003535357c20 */ /* 0x000fe20008410000 */
[----:B------:R-:W-:Y:S01]  /*4d00*/  FMUL.FTZ R56, R56, UR53 ;  /* 0x0000003538387c20 */ /* 0x000fe20008410000 */
[----:B------:R-:W-:Y:S02]  /*4d10*/  IMAD R42, R16, -0x2, R35 ;  /* 0xfffffffe102a7824 */ /* 0x000fe400078e0223 */
[----:B------:R-:W-:Y:S01]  /*4d20*/  FMUL.FTZ R57, R57, UR53 ;  /* 0x0000003539397c20 */ /* 0x000fe20008410000 */
[----:B------:R-:W5:Y:S01]  /*4d30*/  MUFU.TANH R169, R32 ;  /* 0x0000002000a97308 */ /* 0x000f620000002400 */
[----:B------:R-:W-:Y:S01]  /*4d40*/  FMUL.FTZ R60, R60, UR53 ;  /* 0x000000353c3c7c20 */ /* 0x000fe20008410000 */
[----:B-1----:R-:W-:Y:S02]  /*4d50*/  IMAD R42, R31, UR48, R42 ;  /* 0x000000301f2a7c24 */ /* 0x002fe4000f8e022a */
        /* <DEDUP_REMOVED lines=13> */
[----:B------:R2:W-:Y:S01]  /*4e30*/  MUFU.TANH R161, R40 ;  /* 0x0000002800a17308 */ /* 0x0005e20000002400 */
[----:B------:R-:W-:Y:S01]  /*4e40*/  FMUL.FTZ R38, R59, UR53 ;  /* 0x000000353b267c20 */ /* 0x000fe20008410000 */
[----:B------:R-:W-:Y:S01]  /*4e50*/  ISETP.GT.AND P1, PT, R4, RZ, PT ;  /* 0x000000ff0400720c */ /* 0x000fe20003f24270 */
[----:B------:R-:W-:Y:S01]  /*4e60*/  FMUL.FTZ R68, R68, UR53 ;  /* 0x0000003544447c20 */ /* 0x000fe20008410000 */
[----:B------:R-:W-:Y:S01]  /*4e70*/  ISETP.GT.AND P2, PT, R4, 0x1, PT ;  /* 0x000000010400780c */ /* 0x000fe20003f44270 */
[----:B------:R-:W-:Y:S01]  /*4e80*/  FMUL.FTZ R72, R72, UR53 ;  /* 0x0000003548487c20 */ /* 0x000fe20008410000 */
[----:B---3--:R-:W-:Y:S01]  /*4e90*/  FSEL R11, R11, -INF , P1 ;  /* 0xff8000000b0b7808 */ /* 0x008fe20000800000 */
[----:B------:R-:W-:Y:S01]  /*4ea0*/  FMUL.FTZ R73, R73, UR53 ;  /* 0x0000003549497c20 */ /* 0x000fe20008410000 */
[----:B------:R-:W-:Y:S01]  /*4eb0*/  ISETP.GT.AND P1, PT, R4, 0x8, PT ;  /* 0x000000080400780c */ /* 0x000fe20003f24270 */
[----:B------:R-:W3:Y:S01]  /*4ec0*/  MUFU.TANH R165, R36 ;  /* 0x0000002400a57308 */ /* 0x000ee20000002400 */
[----:B----4-:R-:W-:Y:S01]  /*4ed0*/  FSEL R175, R175, -INF , P2 ;  /* 0xff800000afaf7808 */ /* 0x010fe20001000000 */
[----:B------:R-:W-:Y:S01]  /*4ee0*/  FMUL.FTZ R21, R39, UR53 ;  /* 0x0000003527157c20 */ /* 0x000fe20008410000 */
[----:B--2---:R-:W-:Y:S01]  /*4ef0*/  FMNMX.FTZ R40, R11, R5, !PT ;  /* 0x000000050b287209 */ /* 0x004fe20007810000 */
        /* <DEDUP_REMOVED lines=15> */
[----:B------:R-:W-:Y:S01]  /*4ff0*/  FSEL R169, R169, -INF , P1 ;  /* 0xff800000a9a97808 */ /* 0x000fe20000800000 */
[----:B------:R-:W-:Y:S01]  /*5000*/  FMUL.FTZ R85, R85, UR53 ;  /* 0x0000003555557c20 */ /* 0x000fe20008410000 */
[----:B------:R-:W-:Y:S01]  /*5010*/  FMNMX.FTZ R40, R171, R40, !PT ;  /* 0x00000028ab287209 */ /* 0x000fe20007810000 */
[----:B------:R-:W4:Y:S01]  /*5020*/  SHFL.IDX PT, R13, R13, 0x1, 0x1c1f ;  /* 0x003c1f000d0d7f89 */ /* 0x000f2200000e0000 */
[----:B------:R-:W-:Y:S01]  /*5030*/  ISETP.GT.AND P1, PT, R4, 0x18, PT ;  /* 0x000000180400780c */ /* 0x000fe20003f24270 */
[----:B------:R-:W5:Y:S01]  /*5040*/  MUFU.TANH R44, R44 ;  /* 0x0000002c002c7308 */ /* 0x000f620000002400 */
[----:B-1----:R-:W-:Y:S01]  /*5050*/  FSEL R167, R33, -INF , P2 ;  /* 0xff80000021a77808 */ /* 0x002fe20001000000 */
[----:B------:R-:W-:Y:S01]  /*5060*/  FMUL.FTZ R8, R26, UR53 ;  /* 0x000000351a087c20 */ /* 0x000fe20008410000 */
[----:B------:R-:W-:Y:S01]  /*5070*/  FMNMX.FTZ R40, R169, R40, !PT ;  /* 0x00000028a9287209 */ /* 0x000fe20007810000 */
[----:B------:R-:W-:Y:S01]  /*5080*/  FMUL.FTZ R26, R46, UR53 ;  /* 0x000000352e1a7c20 */ /* 0x000fe20008410000 */
[----:B------:R-:W-:Y:S01]  /*5090*/  ISETP.GT.AND P2, PT, R4, 0x19, PT ;  /* 0x000000190400780c */ /* 0x000fe20003f44270 */
[----:B------:R-:W-:Y:S01]  /*50a0*/  FMUL.FTZ R28, R50, UR53 ;  /* 0x00000035321c7c20 */ /* 0x000fe20008410000 */
[----:B---3--:R-:W-:Y:S01]  /*50b0*/  FSEL R165, R165, -INF , P1 ;  /* 0xff800000a5a57808 */ /* 0x008fe20000800000 */
[----:B------:R-:W1:Y:S01]  /*50c0*/  MUFU.TANH R45, R45 ;  /* 0x0000002d002d7308 */ /* 0x000e620000002400 */
[----:B------:R-:W-:Y:S01]  /*50d0*/  FMNMX.FTZ R40, R167, R40, !PT ;  /* 0x00000028a7287209 */ /* 0x000fe20007810000 */
[----:B------:R-:W-:Y:S01]  /*50e0*/  FMUL.FTZ R50, R83, UR53 ;  /* 0x0000003553327c20 */ /* 0x000fe20008410000 */
[----:B------:R-:W-:Y:S01]  /*50f0*/  ISETP.GT.AND P1, PT, R4, 0x20, PT ;  /* 0x000000200400780c */ /* 0x000fe20003f24270 */
[----:B------:R-:W-:Y:S01]  /*5100*/  FMUL.FTZ R32, R54, UR53 ;  /* 0x0000003536207c20 */ /* 0x000fe20008410000 */
[----:B0-----:R-:W-:Y:S01]  /*5110*/  FSEL R163, R37, -INF , P2 ;  /* 0xff80000025a37808 */ /* 0x001fe20001000000 */
[----:B------:R-:W-:Y:S01]  /*5120*/  FMUL.FTZ R54, R87, UR53 ;  /* 0x0000003557367c20 */ /* 0x000fe20008410000 */
[----:B------:R-:W-:Y:S01]  /*5130*/  FMNMX.FTZ R40, R165, R40, !PT ;  /* 0x00000028a5287209 */ /* 0x000fe20007810000 */
[----:B------:R-:W0:Y:S01]  /*5140*/  MUFU.TANH R48, R48 ;  /* 0x0000003000307308 */ /* 0x000e220000002400 */
[----:B------:R-:W-:Y:S01]  /*5150*/  ISETP.GT.AND P2, PT, R4, 0x21, PT ;  /* 0x000000210400780c */ /* 0x000fe20003f44270 */
[----:B------:R-:W-:Y:S01]  /*5160*/  FMUL.FTZ R36, R58, UR53 ;  /* 0x000000353a247c20 */ /* 0x000fe20008410000 */
[----:B------:R-:W-:Y:S01]  /*5170*/  FSEL R161, R161, -INF , P1 ;  /* 0xff800000a1a17808 */ /* 0x000fe20000800000 */
[----:B------:R-:W-:Y:S01]  /*5180*/  FMUL.FTZ R58, R74, UR53 ;  /* 0x000000354a3a7c20 */ /* 0x000fe20008410000 */
[----:B------:R-:W-:Y:S01]  /*5190*/  FMNMX.FTZ R40, R163, R40, !PT ;  /* 0x00000028a3287209 */ /* 0x000fe20007810000 */
[----:B------:R-:W-:Y:S01]  /*51a0*/  FMUL.FTZ R46, R82, UR53 ;  /* 0x00000035522e7c20 */ /* 0x000fe20008410000 */
[----:B------:R-:W-:Y:S01]  /*51b0*/  ISETP.GT.AND P1, PT, R4, 0x28, PT ;  /* 0x000000280400780c */ /* 0x000fe20003f24270 */
[----:B------:R-:W3:Y:S01]  /*51c0*/  MUFU.TANH R49, R49 ;  /* 0x0000003100317308 */ /* 0x000ee20000002400 */
[----:B--2---:R-:W-:Y:S01]  /*51d0*/  FSEL R159, R41, -INF , P2 ;  /* 0xff800000299f7808 */ /* 0x004fe20001000000 */
[----:B------:R-:W-:Y:S01]  /*51e0*/  ULEA UR6, UR43, UR41, 0x3 ;  /* 0x000000292b067291 */ /* 0x000fe2000f8e183f */
[----:B------:R-:W-:-:S02]  /*51f0*/  FMNMX.FTZ R40, R161, R40, !PT ;  /* 0x00000028a1287209 */ /* 0x000fc40007810000 */
[----:B------:R-:W-:Y:S01]  /*5200*/  ISETP.GT.AND P2, PT, R4, 0x29, PT ;  /* 0x000000290400780c */ /* 0x000fe20003f44270 */
[----:B------:R-:W-:Y:S01]  /*5210*/  UIADD3 UR6, UR6, 0x28840, URZ ;  /* 0x0002884006067890 */ /* 0x000fe2000fffe03f */
[----:B-----5:R-:W-:Y:S01]  /*5220*/  FSEL R157, R44, -INF , P1 ;  /* 0xff8000002c9d7808 */ /* 0x020fe20000800000 */
[----:B------:R-:W2:Y:S01]  /*5230*/  MUFU.TANH R52, R52 ;  /* 0x0000003400347308 */ /* 0x000ea20000002400 */
[----:B------:R-:W-:Y:S01]  /*5240*/  FMNMX.FTZ R40, R159, R40, !PT ;  /* 0x000000289f287209 */ /* 0x000fe20007810000 */
[----:B------:R-:W-:Y:S01]  /*5250*/  FMUL.FTZ R44, R78, UR53 ;  /* 0x000000354e2c7c20 */ /* 0x000fe20008410000 */
[C---:B------:R-:W-:Y:S01]  /*5260*/  ISETP.GT.AND P1, PT, R4.reuse, 0x30, PT ;  /* 0x000000300400780c */ /* 0x040fe20003f24270 */
[----:B------:R-:W-:Y:S01]  /*5270*/  UPRMT UR6, UR39, 0x654, UR6 ;  /* 0x0000065427067896 */ /* 0x000fe20008000006 */
[----:B-1----:R-:W-:Y:S02]  /*5280*/  FSEL R155, R45, -INF , P2 ;  /* 0xff8000002d9b7808 */ /* 0x002fe40001000000 */
[----:B------:R-:W-:Y:S01]  /*5290*/  FMNMX.FTZ R40, R157, R40, !PT ;  /* 0x000000289d287209 */ /* 0x000fe20007810000 */
[----:B------:R-:W-:Y:S01]  /*52a0*/  MUFU.TANH R53, R53 ;  /* 0x0000003500357308 */ /* 0x000fe20000002400 */
[----:B------:R-:W-:-:S02]  /*52b0*/  ISETP.GT.AND P2, PT, R4, 0x31, PT ;  /* 0x000000310400780c */ /* 0x000fc40003f44270 */
[----:B0-----:R-:W-:Y:S01]  /*52c0*/  FSEL R153, R48, -INF , P1 ;  /* 0xff80000030997808 */ /* 0x001fe20000800000 */
[----:B------:R-:W-:Y:S01]  /*52d0*/  FMUL.FTZ R48, R79, UR53 ;  /* 0x000000354f307c20 */ /* 0x000fe20008410000 */
[----:B------:R-:W-:Y:S01]  /*52e0*/  FMNMX.FTZ R40, R155, R40, !PT ;  /* 0x000000289b287209 */ /* 0x000fe20007810000 */
[----:B------:R-:W-:Y:S01]  /*52f0*/  SYNCS.ARRIVE.TRANS64.RED.A1T0 RZ, [UR6], RZ ;  /* 0x000000ffffff79a7 */ /* 0x000fe20008100406 */
[C---:B------:R-:W-:Y:S01]  /*5300*/  ISETP.GT.AND P1, PT, R4.reuse, 0x38, PT ;  /* 0x000000380400780c */ /* 0x040fe20003f24270 */
[----:B------:R-:W0:Y:S01]  /*5310*/  MUFU.TANH R56, R56 ;  /* 0x0000003800387308 */ /* 0x000e220000002400 */
[----:B---3--:R-:W-:Y:S02]  /*5320*/  FSEL R69, R49, -INF , P2 ;  /* 0xff80000031457808 */ /* 0x008fe40001000000 */
[----:B------:R-:W-:Y:S02]  /*5330*/  FMNMX.FTZ R40, R153, R40, !PT ;  /* 0x0000002899287209 */ /* 0x000fe40007810000 */
[----:B------:R-:W-:-:S02]  /*5340*/  ISETP.GT.AND P2, PT, R4, 0x39, PT ;  /* 0x000000390400780c */ /* 0x000fc40003f44270 */
[----:B------:R-:W-:Y:S01]  /*5350*/  FMNMX.FTZ R40, R69, R40, !PT ;  /* 0x0000002845287209 */ /* 0x000fe20007810000 */
[----:B------:R-:W1:Y:S01]  /*5360*/  MUFU.TANH R57, R57 ;  /* 0x0000003900397308 */ /* 0x000e620000002400 */
[----:B----4-:R-:W-:-:S04]  /*5370*/  IADD3 R42, R13, -UR52, R42 ;  /* 0x800000340d2a7c10 */ /* 0x010fc8000fffe02a */
[----:B------:R-:W-:-:S03]  /*5380*/  ISETP.GT.AND P3, PT, R42, 0x1, PT ;  /* 0x000000012a00780c */ /* 0x000fc60003f64270 */
[----:B------:R3:W4:Y:S08]  /*5390*/  MUFU.TANH R55, R60 ;  /* 0x0000003c00377308 */ /* 0x0007300000002400 */
[----:B------:R2:W-:Y:S01]  /*53a0*/  MUFU.TANH R47, R65 ;  /* 0x00000041002f7308 */ /* 0x0005e20000002400 */
[----:B---3--:R-:W-:-:S07]  /*53b0*/  FMUL.FTZ R60, R63, UR53 ;  /* 0x000000353f3c7c20 */ /* 0x008fce0008410000 */
[----:B------:R3:W5:Y:S01]  /*53c0*/  MUFU.TANH R51, R61 ;  /* 0x0000003d00337308 */ /* 0x0007620000002400 */
[----:B--2---:R-:W-:Y:S01]  /*53d0*/  FSEL R65, R52, -INF , P1 ;  /* 0xff80000034417808 */ /* 0x004fe20000800000 */
[----:B------:R-:W-:Y:S01]  /*53e0*/  FMUL.FTZ R52, R86, UR53 ;  /* 0x0000003556347c20 */ /* 0x000fe20008410000 */
[----:B------:R-:W-:Y:S02]  /*53f0*/  ISETP.GT.AND P1, PT, R4, 0x40, PT ;  /* 0x000000400400780c */ /* 0x000fe40003f24270 */
[----:B------:R-:W-:Y:S02]  /*5400*/  FMNMX.FTZ R40, R65, R40, !PT ;  /* 0x0000002841287209 */ /* 0x000fe40007810000 */
[----:B0-----:R-:W-:Y:S01]  /*5410*/  FSEL R59, R56, -INF , P1 ;  /* 0xff800000383b7808 */ /* 0x001fe20000800000 */
[----:B------:R-:W0:Y:S01]  /*5420*/  MUFU.TANH R64, R64 ;  /* 0x0000004000407308 */ /* 0x000e220000002400 */
[----:B---3--:R-:W-:Y:S01]  /*5430*/  FSEL R61, R53, -INF , P2 ;  /* 0xff800000353d7808 */ /* 0x008fe20001000000 */
[----:B------:R-:W-:Y:S01]  /*5440*/  FMUL.FTZ R56, R62, UR53 ;  /* 0x000000353e387c20 */ /* 0x000fe20008410000 */
[----:B------:R-:W-:Y:S01]  /*5450*/  ISETP.GT.AND P2, PT, R4, 0x41, PT ;  /* 0x000000410400780c */ /* 0x000fe20003f44270 */
[----:B------:R-:W-:Y:S01]  /*5460*/  FMUL.FTZ R62, R70, UR53 ;  /* 0x00000035463e7c20 */ /* 0x000fe20008410000 */
[----:B------:R-:W-:Y:S01]  /*5470*/  FMNMX.FTZ R40, R61, R40, !PT ;  /* 0x000000283d287209 */ /* 0x000fe20007810000 */
[----:B------:R-:W-:Y:S01]  /*5480*/  FMUL.FTZ R70, R75, UR53 ;  /* 0x000000354b467c20 */ /* 0x000fe20008410000 */
[----:B------:R-:W-:Y:S01]  /*5490*/  ISETP.GT.AND P1, PT, R4, 0x48, PT ;  /* 0x000000480400780c */ /* 0x000fe20003f24270 */
[----:B------:R-:W2:Y:S01]  /*54a0*/  MUFU.TANH R68, R68 ;  /* 0x0000004400447308 */ /* 0x000ea20000002400 */
[----:B-1----:R-:W-:-:S02]  /*54b0*/  FSEL R57, R57, -INF , P2 ;  /* 0xff80000039397808 */ /* 0x002fc40001000000 */
[----:B------:R-:W-:Y:S02]  /*54c0*/  FMNMX.FTZ R40, R59, R40, !PT ;  /* 0x000000283b287209 */ /* 0x000fe40007810000 */
[C---:B------:R-:W-:Y:S02]  /*54d0*/  ISETP.GT.AND P2, PT, R4.reuse, 0x49, PT ;  /* 0x000000490400780c */ /* 0x040fe40003f44270 */
[----:B----4-:R-:W-:Y:S01]  /*54e0*/  FSEL R55, R55, -INF , P1 ;  /* 0xff80000037377808 */ /* 0x010fe20000800000 */
[----:B------:R-:W1:Y:S01]  /*54f0*/  MUFU.TANH R7, R7 ;  /* 0x0000000700077308 */ /* 0x000e620000002400 */
[----:B------:R-:W-:Y:S02]  /*5500*/  FMNMX.FTZ R40, R57, R40, !PT ;  /* 0x0000002839287209 */ /* 0x000fe40007810000 */
[----:B------:R-:W-:Y:S02]  /*5510*/  ISETP.GT.AND P1, PT, R4, 0x50, PT ;  /* 0x000000500400780c */ /* 0x000fe40003f24270 */
[----:B-----5:R-:W-:-:S02]  /*5520*/  FSEL R51, R51, -INF , P2 ;  /* 0xff80000033337808 */ /* 0x020fc40001000000 */
[----:B------:R-:W-:Y:S01]  /*5530*/  FMNMX.FTZ R40, R55, R40, !PT ;  /* 0x0000002837287209 */ /* 0x000fe20007810000 */
[----:B------:R-:W3:Y:S01]  /*5540*/  MUFU.TANH R45, R72 ;  /* 0x00000048002d7308 */ /* 0x000ee20000002400 */
[----:B------:R-:W-:Y:S02]  /*5550*/  ISETP.GT.AND P2, PT, R4, 0x51, PT ;  /* 0x000000510400780c */ /* 0x000fe40003f44270 */
[----:B0-----:R-:W-:Y:S01]  /*5560*/  FSEL R53, R64, -INF , P1 ;  /* 0xff80000040357808 */ /* 0x001fe20000800000 */
[----:B------:R-:W-:Y:S01]  /*5570*/  FMUL.FTZ R64, R71, UR53 ;  /* 0x0000003547407c20 */ /* 0x000fe20008410000 */
[----:B------:R-:W-:Y:S02]  /*5580*/  FMNMX.FTZ R40, R51, R40, !PT ;  /* 0x0000002833287209 */ /* 0x000fe40007810000 */
[----:B------:R-:W-:Y:S01]  /*5590*/  ISETP.GT.AND P1, PT, R4, 0x58, PT ;  /* 0x000000580400780c */ /* 0x000fe20003f24270 */
[----:B------:R-:W0:Y:S01]  /*55a0*/  MUFU.TANH R39, R73 ;  /* 0x0000004900277308 */ /* 0x000e220000002400 */
[----:B------:R-:W-:-:S02]  /*55b0*/  FSEL R47, R47, -INF , P2 ;  /* 0xff8000002f2f7808 */ /* 0x000fc40001000000 */
[----:B------:R-:W-:Y:S02]  /*55c0*/  FMNMX.FTZ R40, R53, R40, !PT ;  /* 0x0000002835287209 */ /* 0x000fe40007810000 */
[----:B------:R-:W-:Y:S02]  /*55d0*/  ISETP.GT.AND P2, PT, R4, 0x59, PT ;  /* 0x000000590400780c */ /* 0x000fe40003f44270 */
[----:B--2---:R-:W-:Y:S01]  /*55e0*/  FSEL R49, R68, -INF , P1 ;  /* 0xff80000044317808 */ /* 0x004fe20000800000 */
[----:B------:R-:W2:Y:S01]  /*55f0*/  MUFU.TANH R41, R76 ;  /* 0x0000004c00297308 */ /* 0x000ea20000002400 */
[----:B------:R-:W-:Y:S01]  /*5600*/  FMNMX.FTZ R40, R47, R40, !PT ;  /* 0x000000282f287209 */ /* 0x000fe20007810000 */
[----:B------:R-:W-:Y:S01]  /*5610*/  FMUL.FTZ R68, R66, UR53 ;  /* 0x0000003542447c20 */ /* 0x000fe20008410000 */
[----:B------:R-:W-:Y:S01]  /*5620*/  ISETP.GT.AND P1, PT, R4, 0x60, PT ;  /* 0x000000600400780c */ /* 0x000fe20003f24270 */
[----:B------:R-:W-:Y:S01]  /*5630*/  FMUL.FTZ R66, R67, UR53 ;  /* 0x0000003543427c20 */ /* 0x000fe20008410000 */
[----:B-1----:R-:W-:-:S02]  /*5640*/  FSEL R43, R7, -INF , P2 ;  /* 0xff800000072b7808 */ /* 0x002fc40001000000 */
[----:B------:R-:W-:Y:S01]  /*5650*/  FMNMX.FTZ R40, R49, R40, !PT ;  /* 0x0000002831287209 */ /* 0x000fe20007810000 */
[----:B------:R-:W1:Y:S01]  /*5660*/  MUFU.TANH R31, R77 ;  /* 0x0000004d001f7308 */ /* 0x000e620000002400 */
[C---:B------:R-:W-:Y:S02]  /*5670*/  ISETP.GT.AND P2, PT, R4.reuse, 0x61, PT ;  /* 0x000000610400780c */ /* 0x040fe40003f44270 */
[----:B---3--:R-:W-:Y:S02]  /*5680*/  FSEL R45, R45, -INF , P1 ;  /* 0xff8000002d2d7808 */ /* 0x008fe40000800000 */
[----:B------:R-:W-:Y:S02]  /*5690*/  FMNMX.FTZ R40, R43, R40, !PT ;  /* 0x000000282b287209 */ /* 0x000fe40007810000 */
[----:B------:R-:W-:Y:S01]  /*56a0*/  ISETP.GT.AND P1, PT, R4, 0x68, PT ;  /* 0x000000680400780c */ /* 0x000fe20003f24270 */
[----:B------:R-:W3:Y:S01]  /*56b0*/  MUFU.TANH R33, R80 ;  /* 0x0000005000217308 */ /* 0x000ee20000002400 */
[----:B0-----:R-:W-:-:S02]  /*56c0*/  FSEL R39, R39, -INF , P2 ;  /* 0xff80000027277808 */ /* 0x001fc40001000000 */
[----:B------:R-:W-:Y:S02]  /*56d0*/  FMNMX.FTZ R40, R45, R40, !PT ;  /* 0x000000282d287209 */ /* 0x000fe40007810000 */
[C---:B------:R-:W-:Y:S02]  /*56e0*/  ISETP.GT.AND P2, PT, R4.reuse, 0x69, PT ;  /* 0x000000690400780c */ /* 0x040fe40003f44270 */
[----:B--2---:R-:W-:Y:S01]  /*56f0*/  FSEL R41, R41, -INF , P1 ;  /* 0xff80000029297808 */ /* 0x004fe20000800000 */
[----:B------:R-:W0:Y:S01]  /*5700*/  MUFU.TANH R35, R81 ;  /* 0x0000005100237308 */ /* 0x000e220000002400 */
[----:B------:R-:W-:Y:S02]  /*5710*/  FMNMX.FTZ R40, R39, R40, !PT ;  /* 0x0000002827287209 */ /* 0x000fe40007810000 */
[----:B------:R-:W-:Y:S02]  /*5720*/  ISETP.GT.AND P1, PT, R4, 0x70, PT ;  /* 0x000000700400780c */ /* 0x000fe40003f24270 */
[----:B-1----:R-:W-:-:S02]  /*5730*/  FSEL R31, R31, -INF , P2 ;  /* 0xff8000001f1f7808 */ /* 0x002fc40001000000 */
[----:B------:R-:W-:Y:S01]  /*5740*/  FMNMX.FTZ R40, R41, R40, !PT ;  /* 0x0000002829287209 */ /* 0x000fe20007810000 */
[----:B------:R-:W1:Y:S01]  /*5750*/  MUFU.TANH R37, R84 ;  /* 0x0000005400257308 */ /* 0x000e620000002400 */
[C---:B------:R-:W-:Y:S02]  /*5760*/  ISETP.GT.AND P2, PT, R4.reuse, 0x71, PT ;  /* 0x000000710400780c */ /* 0x040fe40003f44270 */
[----:B---3--:R-:W-:Y:S02]  /*5770*/  FSEL R33, R33, -INF , P1 ;  /* 0xff80000021217808 */ /* 0x008fe40000800000 */
[----:B------:R-:W-:Y:S02]  /*5780*/  FMNMX.FTZ R40, R31, R40, !PT ;  /* 0x000000281f287209 */ /* 0x000fe40007810000 */
[----:B------:R-:W-:Y:S01]  /*5790*/  ISETP.GT.AND P1, PT, R4, 0x78, PT ;  /* 0x000000780400780c */ /* 0x000fe20003f24270 */
[----:B------:R-:W2:Y:S01]  /*57a0*/  MUFU.TANH R29, R85 ;  /* 0x00000055001d7308 */ /* 0x000ea20000002400 */
[----:B0-----:R-:W-:-:S02]  /*57b0*/  FSEL R35, R35, -INF , P2 ;  /* 0xff80000023237808 */ /* 0x001fc40001000000 */
[----:B------:R-:W-:Y:S02]  /*57c0*/  FMNMX.FTZ R40, R33, R40, !PT ;  /* 0x0000002821287209 */ /* 0x000fe40007810000 */
[----:B------:R-:W-:Y:S02]  /*57d0*/  ISETP.GT.AND P2, PT, R4, 0x79, PT ;  /* 0x000000790400780c */ /* 0x000fe40003f44270 */
[----:B------:R-:W-:Y:S01]  /*57e0*/  FMNMX.FTZ R40, R35, R40, !PT ;  /* 0x0000002823287209 */ /* 0x000fe20007810000 */
[----:B------:R-:W0:Y:S01]  /*57f0*/  MUFU.TANH R8, R8 ;  /* 0x0000000800087308 */ /* 0x000e220000002400 */
[----:B-1----:R-:W-:Y:S01]  /*5800*/  FSEL R37, R37, -INF , P1 ;  /* 0xff80000025257808 */ /* 0x002fe20000800000 */
[----:B------:R-:W1:Y:S03]  /*5810*/  LDC R4, c[0x0][0x988] ;  /* 0x00026200ff047b82 */ /* 0x000e660000000800 */
[----:B------:R-:W-:-:S03]  /*5820*/  FMNMX.FTZ R40, R37, R40, !PT ;  /* 0x0000002825287209 */ /* 0x000fc60007810000 */
[----:B------:R-:W3:Y:S01]  /*5830*/  MUFU.TANH R9, R9 ;  /* 0x0000000900097308 */ /* 0x000ee20000002400 */
[----:B--2---:R-:W-:Y:S02]  /*5840*/  FSEL R29, R29, -INF , P2 ;  /* 0xff8000001d1d7808 */ /* 0x004fe40001000000 */
[----:B------:R-:W-:Y:S02]  /*5850*/  ISETP.GT.AND P2, PT, R42, RZ, PT ;  /* 0x000000ff2a00720c */ /* 0x000fe40003f44270 */
[----:B------:R-:W-:-:S03]  /*5860*/  FMNMX.FTZ R40, R29, R40, !PT ;  /* 0x000000281d287209 */ /* 0x000fc60007810000 */
[----:B------:R-:W2:Y:S01]  /*5870*/  MUFU.TANH R10, R10 ;  /* 0x0000000a000a7308 */ /* 0x000ea20000002400 */
[----:B0-----:R-:W-:Y:S01]  /*5880*/  FSEL R63, R8, -INF , P2 ;  /* 0xff800000083f7808 */ /* 0x001fe20001000000 */
[----:B------:R-:W0:Y:S01]  /*5890*/  SHFL.BFLY PT, R7, R40, 0x2, 0x1f ;  /* 0x0c401f0028077f89 */ /* 0x000e2200000e0000 */
[----:B------:R-:W-:Y:S02]  /*58a0*/  ISETP.GT.AND P2, PT, R42, 0x8, PT ;  /* 0x000000082a00780c */ /* 0x000fe40003f44270 */
[----:B------:R-:W-:-:S03]  /*58b0*/  FMNMX.FTZ R8, R63, R6, !PT ;  /* 0x000000063f087209 */ /* 0x000fc60007810000 */
[----:B------:R-:W4:Y:S01]  /*58c0*/  MUFU.TANH R12, R12 ;  /* 0x0000000c000c7308 */ /* 0x000f220000002400 */
[----:B---3--:R-:W-:Y:S02]  /*58d0*/  FSEL R67, R9, -INF , P3 ;  /* 0xff80000009437808 */ /* 0x008fe40001800000 */
[----:B------:R-:W-:Y:S02]  /*58e0*/  ISETP.GT.AND P3, PT, R42, 0x9, PT ;  /* 0x000000092a00780c */ /* 0x000fe40003f64270 */
[----:B------:R-:W-:-:S03]  /*58f0*/  FMNMX.FTZ R8, R67, R8, !PT ;  /* 0x0000000843087209 */ /* 0x000fc60007810000 */
[----:B------:R-:W3:Y:S01]  /*5900*/  MUFU.TANH R14, R14 ;  /* 0x0000000e000e7308 */ /* 0x000ee20000002400 */
[----:B--2---:R-:W-:Y:S02]  /*5910*/  FSEL R71, R10, -INF , P2 ;  /* 0xff8000000a477808 */ /* 0x004fe40001000000 */
[----:B------:R-:W-:Y:S02]  /*5920*/  ISETP.GT.AND P2, PT, R42, 0x10, PT ;  /* 0x000000102a00780c */ /* 0x000fe40003f44270 */
[----:B------:R-:W-:-:S03]  /*5930*/  FMNMX.FTZ R8, R71, R8, !PT ;  /* 0x0000000847087209 */ /* 0x000fc60007810000 */
[----:B------:R-:W2:Y:S01]  /*5940*/  MUFU.TANH R15, R15 ;  /* 0x0000000f000f7308 */ /* 0x000ea20000002400 */
[----:B----4-:R-:W-:Y:S02]  /*5950*/  FSEL R73, R12, -INF , P3 ;  /* 0xff8000000c497808 */ /* 0x010fe40001800000 */
[----:B0-----:R-:W-:Y:S02]  /*5960*/  FMNMX.FTZ R7, R40, R7, !PT ;  /* 0x0000000728077209 */ /* 0x001fe40007810000 */
[----:B------:R-:W-:Y:S02]  /*5970*/  ISETP.GT.AND P3, PT, R42, 0x11, PT ;  /* 0x000000112a00780c */ /* 0x000fe40003f64270 */
[----:B------:R-:W-:Y:S01]  /*5980*/  FMNMX.FTZ R8, R73, R8, !PT ;  /* 0x0000000849087209 */ /* 0x000fe20007810000 */
[----:B------:R-:W0:Y:S01]  /*5990*/  SHFL.BFLY PT, R40, R7, 0x1, 0x1f ;  /* 0x0c201f0007287f89 */ /* 0x000e2200000e0000 */
[----:B------:R-:W4:Y:S01]  /*59a0*/  MUFU.TANH R20, R20 ;  /* 0x0000001400147308 */ /* 0x000f220000002400 */
[----:B---3--:R-:W-:-:S02]  /*59b0*/  FSEL R75, R14, -INF , P2 ;  /* 0xff8000000e4b7808 */ /* 0x008fc40001000000 */
        /* <DEDUP_REMOVED lines=8> */
[C---:B------:R-:W-:Y:S02]  /*5a40*/  ISETP.GT.AND P2, PT, R42.reuse, 0x20, PT ;  /* 0x000000202a00780c */ /* 0x040fe40003f44270 */
[----:B------:R-:W-:Y:S02]  /*5a50*/  FMNMX.FTZ R8, R79, R8, !PT ;  /* 0x000000084f087209 */ /* 0x000fe40007810000 */
[----:B0-----:R-:W-:Y:S01]  /*5a60*/  FMNMX.FTZ R7, R7, R40, !PT ;  /* 0x0000002807077209 */ /* 0x001fe20007810000 */
[----:B------:R-:W0:Y:S01]  /*5a70*/  MUFU.TANH R25, R25 ;  /* 0x0000001900197308 */ /* 0x000e220000002400 */
[----:B---3--:R-:W-:Y:S02]  /*5a80*/  FSEL R81, R21, -INF , P3 ;  /* 0xff80000015517808 */ /* 0x008fe40001800000 */
[----:B------:R-:W-:Y:S01]  /*5a90*/  ISETP.GT.AND P3, PT, R42, 0x21, PT ;  /* 0x000000212a00780c */ /* 0x000fe20003f64270 */
[----:B-1----:R-:W-:Y:S01]  /*5aa0*/  FMUL.FTZ R40, R7, R4 ;  /* 0x0000000407287220 */ /* 0x002fe20000410000 */
[----:B------:R-:W-:-:S02]  /*5ab0*/  FMNMX.FTZ R8, R81, R8, !PT ;  /* 0x0000000851087209 */ /* 0x000fc40007810000 */
[----:B------:R-:W-:Y:S01]  /*5ac0*/  FSETP.NEU.FTZ.AND P1, PT, R7, -INF , PT ;  /* 0xff8000000700780b */ /* 0x000fe20003f3d000 */
[----:B------:R-:W1:Y:S01]  /*5ad0*/  MUFU.TANH R26, R26 ;  /* 0x0000001a001a7308 */ /* 0x000e620000002400 */
[----:B--2---:R-:W-:Y:S02]  /*5ae0*/  FSEL R83, R24, -INF , P2 ;  /* 0xff80000018537808 */ /* 0x004fe40001000000 */
[----:B------:R-:W-:Y:S02]  /*5af0*/  ISETP.GT.AND P2, PT, R42, 0x28, PT ;  /* 0x000000282a00780c */ /* 0x000fe40003f44270 */
[----:B------:R-:W-:Y:S02]  /*5b00*/  FMNMX.FTZ R8, R83, R8, !PT ;  /* 0x0000000853087209 */ /* 0x000fe40007810000 */
[----:B------:R-:W-:Y:S01]  /*5b10*/  FSEL R40, R40, RZ, P1 ;  /* 0x000000ff28287208 */ /* 0x000fe20000800000 */
[----:B------:R-:W2:Y:S01]  /*5b20*/  MUFU.TANH R27, R27 ;  /* 0x0000001b001b7308 */ /* 0x000ea20000002400 */
[----:B0-----:R-:W-:-:S02]  /*5b30*/  FSEL R85, R25, -INF , P3 ;  /* 0xff80000019557808 */ /* 0x001fc40001800000 */
[----:B------:R-:W-:Y:S01]  /*5b40*/  ISETP.GT.AND P3, PT, R42, 0x29, PT ;  /* 0x000000292a00780c */ /* 0x000fe20003f64270 */
[--C-:B------:R-:W-:Y:S01]  /*5b50*/  FFMA.FTZ R21, R163, R4, -R40.reuse ;  /* 0x00000004a3157223 */ /* 0x100fe20000010828 */
[----:B------:R-:W-:Y:S01]  /*5b60*/  FMNMX.FTZ R8, R85, R8, !PT ;  /* 0x0000000855087209 */ /* 0x000fe20007810000 */
[-CC-:B------:R-:W-:Y:S01]  /*5b70*/  FFMA.FTZ R178, R165, R4.reuse, -R40.reuse ;  /* 0x00000004a5b27223 */ /* 0x180fe20000010828 */
[-CC-:B------:R-:W-:Y:S01]  /*5b80*/  FFMA.FTZ R172, R161, R4.reuse, -R40.reuse ;  /* 0x00000004a1ac7223 */ /* 0x180fe20000010828 */
[----:B------:R-:W0:Y:S01]  /*5b90*/  MUFU.TANH R28, R28 ;  /* 0x0000001c001c7308 */ /* 0x000e220000002400 */
[----:B-1----:R-:W-:Y:S01]  /*5ba0*/  FSEL R87, R26, -INF , P2 ;  /* 0xff8000001a577808 */ /* 0x002fe20001000000 */
[-CC-:B------:R-:W-:Y:S01]  /*5bb0*/  FFMA.FTZ R15, R167, R4.reuse, -R40.reuse ;  /* 0x00000004a70f7223 */ /* 0x180fe20000010828 */
[C---:B------:R-:W-:Y:S01]  /*5bc0*/  ISETP.GT.AND P2, PT, R42.reuse, 0x30, PT ;  /* 0x000000302a00780c */ /* 0x040fe20003f44270 */
[--C-:B------:R-:W-:Y:S01]  /*5bd0*/  FFMA.FTZ R25, R159, R4, -R40.reuse ;  /* 0x000000049f197223 */ /* 0x100fe20000010828 */
[----:B------:R-:W-:Y:S01]  /*5be0*/  FMNMX.FTZ R8, R87, R8, !PT ;  /* 0x0000000857087209 */ /* 0x000fe20007810000 */
[-CC-:B------:R-:W-:Y:S01]  /*5bf0*/  FFMA.FTZ R176, R169, R4.reuse, -R40.reuse ;  /* 0x00000004a9b07223 */ /* 0x180fe20000010828 */
[-CC-:B------:R-:W-:Y:S01]  /*5c00*/  FFMA.FTZ R174, R157, R4.reuse, -R40.reuse ;  /* 0x000000049dae7223 */ /* 0x180fe20000010828 */
[----:B------:R-:W1:Y:S01]  /*5c10*/  MUFU.TANH R30, R30 ;  /* 0x0000001e001e7308 */ /* 0x000e620000002400 */
[----:B--2---:R-:W-:Y:S01]  /*5c20*/  FSEL R163, R27, -INF , P3 ;  /* 0xff8000001ba37808 */ /* 0x004fe20001800000 */
[-CC-:B------:R-:W-:Y:S01]  /*5c30*/  FFMA.FTZ R13, R171, R4.reuse, -R40.reuse ;  /* 0x00000004ab0d7223 */ /* 0x180fe20000010828 */
[----:B------:R-:W-:Y:S01]  /*5c40*/  ISETP.GT.AND P3, PT, R42, 0x31, PT ;  /* 0x000000312a00780c */ /* 0x000fe20003f64270 */
[--C-:B------:R-:W-:Y:S01]  /*5c50*/  FFMA.FTZ R27, R155, R4, -R40.reuse ;  /* 0x000000049b1b7223 */ /* 0x100fe20000010828 */
[----:B------:R-:W-:Y:S01]  /*5c60*/  FMNMX.FTZ R8, R163, R8, !PT ;  /* 0x00000008a3087209 */ /* 0x000fe20007810000 */
[-CC-:B------:R-:W-:Y:S01]  /*5c70*/  FFMA.FTZ R182, R173, R4.reuse, -R40.reuse ;  /* 0x00000004adb67223 */ /* 0x180fe20000010828 */
[-CC-:B------:R-:W-:Y:S01]  /*5c80*/  FFMA.FTZ R168, R153, R4.reuse, -R40.reuse ;  /* 0x0000000499a87223 */ /* 0x180fe20000010828 */
[----:B------:R-:W2:Y:S01]  /*5c90*/  MUFU.TANH R32, R32 ;  /* 0x0000002000207308 */ /* 0x000ea20000002400 */
[----:B0-----:R-:W-:Y:S01]  /*5ca0*/  FSEL R165, R28, -INF , P2 ;  /* 0xff8000001ca57808 */ /* 0x001fe20001000000 */
[-CC-:B------:R-:W-:Y:S01]  /*5cb0*/  FFMA.FTZ R180, R175, R4.reuse, -R40.reuse ;  /* 0x00000004afb47223 */ /* 0x180fe20000010828 */
        /* <DEDUP_REMOVED lines=8> */
[----:B------:R-:W-:Y:S01]  /*5d40*/  ISETP.GT.AND P3, PT, R42, 0x39, PT ;  /* 0x000000392a00780c */ /* 0x000fe20003f64270 */
[--C-:B------:R-:W-:Y:S01]  /*5d50*/  FFMA.FTZ R33, R35, R4, -R40.reuse ;  /* 0x0000000423217223 */ /* 0x100fe20000010828 */
[----:B------:R-:W-:Y:S01]  /*5d60*/  FMNMX.FTZ R8, R161, R8, !PT ;  /* 0x00000008a1087209 */ /* 0x000fe20007810000 */
[-CC-:B------:R-:W-:Y:S01]  /*5d70*/  FFMA.FTZ R158, R37, R4.reuse, -R40.reuse ;  /* 0x00000004259e7223 */ /* 0x180fe20000010828 */
[----:B------:R-:W-:Y:S01]  /*5d80*/  FSEL R30, R7, RZ, P1 ;  /* 0x000000ff071e7208 */ /* 0x000fe20000800000 */
[----:B------:R-:W1:Y:S01]  /*5d90*/  MUFU.TANH R36, R36 ;  /* 0x0000002400247308 */ /* 0x000e620000002400 */
[----:B--2---:R-:W-:Y:S01]  /*5da0*/  FSEL R167, R32, -INF , P2 ;  /* 0xff80000020a77808 */ /* 0x004fe20001000000 */
[--C-:B------:R-:W-:Y:S01]  /*5db0*/  FFMA.FTZ R154, R41, R4, -R40.reuse ;  /* 0x00000004299a7223 */ /* 0x100fe20000010828 */
[----:B------:R-:W-:Y:S01]  /*5dc0*/  ISETP.GT.AND P2, PT, R42, 0x40, PT ;  /* 0x000000402a00780c */ /* 0x000fe20003f44270 */
[----:B------:R-:W-:Y:S01]  /*5dd0*/  FADD.FTZ R5, -R30, R5 ;  /* 0x000000051e057221 */ /* 0x000fe20000010100 */
[----:B------:R-:W-:Y:S01]  /*5de0*/  FMNMX.FTZ R8, R167, R8, !PT ;  /* 0x00000008a7087209 */ /* 0x000fe20007810000 */
[-CC-:B------:R-:W-:Y:S01]  /*5df0*/  FFMA.FTZ R152, R45, R4.reuse, -R40.reuse ;  /* 0x000000042d987223 */ /* 0x180fe20000010828 */
[-CC-:B------:R-:W-:Y:S01]  /*5e00*/  FFMA.FTZ R162, R49, R4.reuse, -R40.reuse ;  /* 0x0000000431a27223 */ /* 0x180fe20000010828 */
[----:B------:R-:W2:Y:S01]  /*5e10*/  MUFU.TANH R38, R38 ;  /* 0x0000002600267308 */ /* 0x000ea20000002400 */
[----:B0-----:R-:W-:Y:S01]  /*5e20*/  FSEL R159, R34, -INF , P3 ;  /* 0xff800000229f7808 */ /* 0x001fe20001800000 */
[-C--:B------:R-:W-:Y:S01]  /*5e30*/  FMUL.FTZ R34, R5, R4.reuse ;  /* 0x0000000405227220 */ /* 0x080fe20000410000 */
        /* <DEDUP_REMOVED lines=20> */
[----:B------:R-:W-:Y:S01]  /*5f80*/  FFMA.FTZ R29, R29, R4, -R40 ;  /* 0x000000041d1d7223 */ /* 0x000fe20000010828 */
[----:B------:R-:W2:Y:S01]  /*5f90*/  MUFU.TANH R68, R68 ;  /* 0x0000004400447308 */ /* 0x000ea20000002400 */
[----:B0-----:R-:W-:-:S02]  /*5fa0*/  FSEL R171, R56, -INF , P2 ;  /* 0xff80000038ab7808 */ /* 0x001fc40001000000 */
        /* <DEDUP_REMOVED lines=49> */
[----:B------:R-:W-:Y:S01]  /*62c0*/  MUFU.EX2 R180, R180 ;  /* 0x000000b400b47308 */ /* 0x000fe20000000800 */
[----:B-1----:R-:W-:-:S04]  /*62d0*/  FSEL R195, R54, -INF , P3 ;  /* 0xff80000036c37808 */ /* 0x002fc80001800000 */
[----:B------:R-:W-:-:S03]  /*62e0*/  FMNMX.FTZ R8, R195, R8, !PT ;  /* 0x00000008c3087209 */ /* 0x000fc60007810000 */
[----:B------:R-:W-:Y:S02]  /*62f0*/  MUFU.EX2 R182, R182 ;  /* 0x000000b600b67308 */ /* 0x000fe40000000800 */
[----:B------:R-:W0:Y:S06]  /*6300*/  SHFL.BFLY PT, R9, R8, 0x2, 0x1f ;  /* 0x0c401f0008097f89 */ /* 0x000e2c00000e0000 */
[----:B------:R-:W-:Y:S08]  /*6310*/  MUFU.EX2 R13, R13 ;  /* 0x0000000d000d7308 */ /* 0x000ff00000000800 */
[----:B------:R-:W-:Y:S08]  /*6320*/  MUFU.EX2 R176, R176 ;  /* 0x000000b000b07308 */ /* 0x000ff00000000800 */
        /* <DEDUP_REMOVED lines=9> */
[----:B------:R-:W-:-:S06]  /*63c0*/  FMUL.FTZ R8, R9, R4 ;  /* 0x0000000409087220 */ /* 0x000fcc0000410000 */
[----:B------:R-:W-:Y:S01]  /*63d0*/  MUFU.EX2 R174, R174 ;  /* 0x000000ae00ae7308 */ /* 0x000fe20000000800 */
        /* <DEDUP_REMOVED lines=14> */
[-CC-:B------:R-:W-:Y:S01]  /*64c0*/  FFMA.FTZ R49, R85, R4.reuse, -R8.reuse ;  /* 0x0000000455317223 */ /* 0x180fe20000010808 */
[-CC-:B------:R-:W-:Y:S01]  /*64d0*/  FFMA.FTZ R26, R87, R4.reuse, -R8.reuse ;  /* 0x00000004571a7223 */ /* 0x180fe20000010808 */
[----:B------:R0:W1:Y:S01]  /*64e0*/  MUFU.EX2 R6, R34 ;  /* 0x0000002200067308 */ /* 0x0000620000000800 */
        /* <DEDUP_REMOVED lines=9> */
[-CC-:B0-----:R-:W-:Y:S01]  /*6580*/  FFMA.FTZ R34, R155, R4.reuse, -R8.reuse ;  /* 0x000000049b227223 */ /* 0x181fe20000010808 */
[-CC-:B------:R-:W-:Y:S01]  /*6590*/  FFMA.FTZ R161, R173, R4.reuse, -R8.reuse ;  /* 0x00000004ada17223 */ /* 0x180fe20000010808 */
[-CC-:B------:R-:W-:Y:S01]  /*65a0*/  FFMA.FTZ R163, R175, R4.reuse, -R8.reuse ;  /* 0x00000004afa37223 */ /* 0x180fe20000010808 */
[-CC-:B------:R-:W-:Y:S01]  /*65b0*/  FFMA.FTZ R65, R65, R4.reuse, -R8.reuse ;  /* 0x0000000441417223 */ /* 0x180fe20000010808 */
[-CC-:B------:R-:W-:Y:S01]  /*65c0*/  FFMA.FTZ R179, R179, R4.reuse, -R8.reuse ;  /* 0x00000004b3b37223 */ /* 0x180fe20000010808 */
[--C-:B------:R-:W-:Y:S01]  /*65d0*/  FFMA.FTZ R181, R181, R4, -R8.reuse ;  /* 0x00000004b5b57223 */ /* 0x100fe20000010808 */
[----:B------:R-:W0:Y:S01]  /*65e0*/  MUFU.EX2 R35, R35 ;  /* 0x0000002300237308 */ /* 0x000e220000000800 */
[----:B-1----:R-:W-:Y:S01]  /*65f0*/  FFMA.FTZ R67, R6, R0, R11 ;  /* 0x0000000006437223 */ /* 0x002fe2000001000b */
[-CC-:B------:R-:W-:Y:S01]  /*6600*/  FFMA.FTZ R183, R183, R4.reuse, -R8.reuse ;  /* 0x00000004b7b77223 */ /* 0x180fe20000010808 */
[-CC-:B------:R-:W-:Y:S01]  /*6610*/  FFMA.FTZ R191, R191, R4.reuse, -R8.reuse ;  /* 0x00000004bfbf7223 */ /* 0x180fe20000010808 */
[-CC-:B------:R-:W-:Y:S01]  /*6620*/  FFMA.FTZ R59, R59, R4.reuse, -R8.reuse ;  /* 0x000000043b3b7223 */ /* 0x180fe20000010808 */
[----:B------:R-:W-:Y:S01]  /*6630*/  FADD.FTZ R67, R180, R67 ;  /* 0x00000043b4437221 */ /* 0x000fe20000010000 */
[----:B------:R-:W-:-:S02]  /*6640*/  FFMA.FTZ R193, R193, R4, -R8 ;  /* 0x00000004c1c17223 */ /* 0x000fc40000010808 */
[----:B------:R-:W1:Y:S01]  /*6650*/  MUFU.EX2 R12, R12 ;  /* 0x0000000c000c7308 */ /* 0x000e620000000800 */
[----:B--2---:R-:W-:-:S07]  /*6660*/  FFMA.FTZ R0, R5, R3, R10 ;  /* 0x0000000305007223 */ /* 0x004fce000001000a */
        /* <DEDUP_REMOVED lines=18> */
[----:B------:R-:W-:-:S03]  /*6790*/  FFMA.FTZ R36, R153, R4, -R8 ;  /* 0x0000000499247223 */ /* 0x000fc60000010808 */
        /* <DEDUP_REMOVED lines=41> */
[----:B------:R-:W-:Y:S01]  /*6a30*/  MUFU.EX2 R51, R51 ;  /* 0x0000003300337308 */ /* 0x000fe20000000800 */
[----:B0-----:R-:W-:-:S07]  /*6a40*/  FADD.FTZ R40, R166, R67 ;  /* 0x00000043a6287221 */ /* 0x001fce0000010000 */
[----:B------:R-:W0:Y:S01]  /*6a50*/  MUFU.EX2 R34, R34 ;  /* 0x0000002200227308 */ /* 0x000e220000000800 */
[----:B-1----:R-:W-:-:S07]  /*6a60*/  FADD.FTZ R3, R167, R0 ;  /* 0x00000000a7037221 */ /* 0x002fce0000010000 */
[----:B------:R-:W-:Y:S08]  /*6a70*/  MUFU.EX2 R160, R160 ;  /* 0x000000a000a07308 */ /* 0x000ff00000000800 */
[----:B------:R-:W1:Y:S01]  /*6a80*/  MUFU.EX2 R161, R161 ;  /* 0x000000a100a17308 */ /* 0x000e620000000800 */
[----:B0-----:R-:W-:-:S07]  /*6a90*/  FADD.FTZ R0, R34, R3 ;  /* 0x0000000322007221 */ /* 0x001fce0000010000 */
[----:B------:R-:W-:Y:S08]  /*6aa0*/  MUFU.EX2 R47, R47 ;  /* 0x0000002f002f7308 */ /* 0x000ff00000000800 */
        /* <DEDUP_REMOVED lines=8> */
[----:B------:R1:W-:Y:S08]  /*6b30*/  MUFU.EX2 R153, R65 ;  /* 0x0000004100997308 */ /* 0x0003f00000000800 */
        /* <DEDUP_REMOVED lines=8> */
[----:B------:R-:W-:-:S04]  /*6bc0*/  FADD.FTZ R65, R43, R40 ;  /* 0x000000282b417221 */ /* 0x000fc80000010000 */
[----:B--2---:R-:W-:-:S03]  /*6bd0*/  FADD.FTZ R0, R152, R65 ;  /* 0x0000004198007221 */ /* 0x004fc60000010000 */
[----:B------:R-:W2:Y:S01]  /*6be0*/  MUFU.EX2 R154, R154 ;  /* 0x0000009a009a7308 */ /* 0x000ea20000000800 */
[----:B0-----:R-:W-:-:S04]  /*6bf0*/  FADD.FTZ R3, R42, R3 ;  /* 0x000000032a037221 */ /* 0x001fc80000010000 */
[----:B------:R-:W-:-:S03]  /*6c00*/  FADD.FTZ R3, R153, R3 ;  /* 0x0000000399037221 */ /* 0x000fc60000010000 */
[----:B------:R-:W0:Y:S01]  /*6c10*/  MUFU.EX2 R44, R181 ;  /* 0x000000b5002c7308 */ /* 0x000e220000000800 */
[----:B-1----:R-:W-:-:S07]  /*6c20*/  FADD.FTZ R65, R39, R0 ;  /* 0x0000000027417221 */ /* 0x002fce0000010000 */
[----:B------:R-:W-:Y:S01]  /*6c30*/  MUFU.EX2 R31, R31 ;  /* 0x0000001f001f7308 */ /* 0x000fe20000000800 */
[----:B--2---:R-:W-:-:S07]  /*6c40*/  FADD.FTZ R0, R154, R65 ;  /* 0x000000419a007221 */ /* 0x004fce0000010000 */
[----:B------:R-:W1:Y:S01]  /*6c50*/  MUFU.EX2 R155, R183 ;  /* 0x000000b7009b7308 */ /* 0x000e620000000800 */
[----:B0-----:R-:W-:-:S07]  /*6c60*/  FADD.FTZ R3, R44, R3 ;  /* 0x000000032c037221 */ /* 0x001fce0000010000 */
[----:B------:R-:W-:Y:S08]  /*6c70*/  MUFU.EX2 R156, R156 ;  /* 0x0000009c009c7308 */ /* 0x000ff00000000800 */
[----:B------:R-:W0:Y:S01]  /*6c80*/  MUFU.EX2 R46, R191 ;  /* 0x000000bf002e7308 */ /* 0x000e220000000800 */
[----:B-1----:R-:W-:-:S07]  /*6c90*/  FADD.FTZ R3, R155, R3 ;  /* 0x000000039b037221 */ /* 0x002fce0000010000 */
[----:B------:R-:W1:Y:S08]  /*6ca0*/  MUFU.EX2 R33, R33 ;  /* 0x0000002100217308 */ /* 0x000e700000000800 */
[----:B------:R2:W3:Y:S01]  /*6cb0*/  MUFU.EX2 R157, R59 ;  /* 0x0000003b009d7308 */ /* 0x0004e20000000800 */
[----:B0-----:R-:W-:-:S07]  /*6cc0*/  FADD.FTZ R3, R46, R3 ;  /* 0x000000032e037221 */ /* 0x001fce0000010000 */
[----:B------:R-:W0:Y:S01]  /*6cd0*/  MUFU.EX2 R158, R158 ;  /* 0x0000009e009e7308 */ /* 0x000e220000000800 */
[----:B--2---:R-:W-:-:S04]  /*6ce0*/  FADD.FTZ R59, R31, R0 ;  /* 0x000000001f3b7221 */ /* 0x004fc80000010000 */
[----:B------:R-:W-:-:S03]  /*6cf0*/  FADD.FTZ R0, R156, R59 ;  /* 0x0000003b9c007221 */ /* 0x000fc60000010000 */
[----:B------:R-:W2:Y:S01]  /*6d00*/  MUFU.EX2 R40, R193 ;  /* 0x000000c100287308 */ /* 0x000ea20000000800 */
[----:B-1----:R-:W-:Y:S01]  /*6d10*/  FADD.FTZ R59, R33, R0 ;  /* 0x00000000213b7221 */ /* 0x002fe20000010000 */
[----:B---3--:R-:W-:-:S06]  /*6d20*/  FADD.FTZ R3, R157, R3 ;  /* 0x000000039d037221 */ /* 0x008fcc0000010000 */
        /* <DEDUP_REMOVED lines=8> */
.L_x_8885:
[----:B------:R-:W-:Y:S01]  /*6db0*/  UISETP.GT.AND UP0, UPT, UR56, UR54, UPT ;  /* 0x000000363800728c */ /* 0x000fe2000bf04270 */
[-C--:B------:R-:W-:Y:S01]  /*6dc0*/  FMUL.FTZ R88, R88, R6.reuse ;  /* 0x0000000658587220 */ /* 0x080fe20000410000 */
[----:B------:R-:W-:Y:S01]  /*6dd0*/  ULEA UR6, UR55, UR41, 0x3 ;  /* 0x0000002937067291 */ /* 0x000fe2000f8e183f */
[-C--:B------:R-:W-:Y:S01]  /*6de0*/  FMUL.FTZ R89, R89, R6.reuse ;  /* 0x0000000659597220 */ /* 0x080fe20000410000 */
[----:B------:R-:W-:Y:S01]  /*6df0*/  UIADD3 UR7, UR56, -0x1, URZ ;  /* 0xffffffff38077890 */ /* 0x000fe2000fffe03f */
[-C--:B------:R-:W-:Y:S01]  /*6e00*/  FMUL.FTZ R92, R92, R6.reuse ;  /* 0x000000065c5c7220 */ /* 0x080fe20000410000 */
[----:B------:R-:W-:Y:S01]  /*6e10*/  UIADD3 UR6, UR6, 0x28860, URZ ;  /* 0x0002886006067890 */ /* 0x000fe2000fffe03f */
[----:B------:R-:W-:Y:S01]  /*6e20*/  PLOP3.LUT P1, PT, PT, PT, UP0, 0x80, 0x0 ;  /* 0x000000000000781c */ /* 0x000fe20003f2f008 */
[----:B------:R-:W-:Y:S01]  /*6e30*/  UMOV UR57, UR44 ;  /* 0x0000002c00397c82 */ /* 0x000fe20008000000 */
[----:B------:R-:W-:Y:S01]  /*6e40*/  UMOV UR55, UR43 ;  /* 0x0000002b00377c82 */ /* 0x000fe20008000000 */
[----:B------:R-:W-:Y:S01]  /*6e50*/  UPRMT UR6, UR39, 0x654, UR6 ;  /* 0x0000065427067896 */ /* 0x000fe20008000006 */
[-C--:B------:R-:W-:Y:S01]  /*6e60*/  FMUL.FTZ R93, R93, R6.reuse ;  /* 0x000000065d5d7220 */ /* 0x080fe20000410000 */
[----:B------:R-:W-:Y:S01]  /*6e70*/  UMOV UR56, UR7 ;  /* 0x0000000700387c82 */ /* 0x000fe20008000000 */
        /* <DEDUP_REMOVED lines=94> */
[----:B------:R-:W-:Y:S01]  /*7460*/  MOV R6, R9 ;  /* 0x0000000900067202 */ /* 0x000fe20000000f00 */
[----:B------:R-:W-:Y:S06]  /*7470*/  @P1 BRA `(.L_x_8886) ;  /* 0xffffffcc009c1947 */ /* 0x000fec000383ffff */
[----:B------:R-:W-:-:S05]  /*7480*/  UMOV UR56, UR7 ;  /* 0x0000000700387c82 */ /* 0x000fca0008000000 */
.L_x_8875:
[----:B------:R-:W-:-:S13]  /*7490*/  ISETP.LE.AND P1, PT, RZ, UR56, PT ;  /* 0x00000038ff007c0c */ /* 0x000fda000bf23270 */
[----:B------:R-:W-:Y:S05]  /*74a0*/  @!P1 BRA `(.L_x_8887) ;  /* 0x0000002800149947 */ /* 0x000fea0003800000 */
[----:B------:R-:W-:Y:S01]  /*74b0*/  IMAD.MOV.U32 R8, RZ, RZ, R9 ;  /* 0x000000ffff087224 */ /* 0x000fe200078e0009 */
[----:B------:R-:W-:Y:S01]  /*74c0*/  UMOV UR52, UR44 ;  /* 0x0000002c00347c82 */ /* 0x000fe20008000000 */
[----:B------:R-:W-:Y:S01]  /*74d0*/  IMAD.MOV.U32 R6, RZ, RZ, R7 ;  /* 0x000000ffff067224 */ /* 0x000fe200078e0007 */
[----:B------:R-:W-:Y:S01]  /*74e0*/  UMOV UR49, UR43 ;  /* 0x0000002b00317c82 */ /* 0x000fe20008000000 */
[----:B------:R-:W-:-:S05]  /*74f0*/  ULDC UR48, c[0x0][0x9d8] ;  /* 0x0002760000307ab9 */ /* 0x000fca0000000800 */
.L_x_8898:
[----:B------:R-:W-:Y:S01]  /*7500*/  ISETP.NE.AND P2, PT, RZ, UR40, PT ;  /* 0x00000028ff007c0c */ /* 0x000fe2000bf45270 */
[----:B------:R-:W-:-:S04]  /*7510*/  UISETP.NE.AND UP0, UPT, UR49, 0x1, UPT ;  /* 0x000000013100788c */ /* 0x000fc8000bf05270 */
[----:B------:R-:W-:-:S04]  /*7520*/  USEL UR44, URZ, 0x1, UP0 ;  /* 0x000000013f2c7887 */ /* 0x000fc80008000000 */
[----:B------:R-:W-:-:S04]  /*7530*/  ULOP3.LUT UR44, UR52, UR44, URZ, 0x3c, !UPT ;  /* 0x0000002c342c7292 */ /* 0x000fc8000f8e3c3f */
[----:B------:R-:W-:Y:S08]  /*7540*/  @P2 BRA `(.L_x_8888) ;  /* 0x0000000000382947 */ /* 0x000ff00003800000 */
[----:B------:R-:W-:Y:S05]  /*7550*/  @!P0 BRA `(.L_x_8889) ;  /* 0x0000000000048947 */ /* 0x000fea0003800000 */
[----:B------:R-:W-:Y:S01]  /*7560*/  BPT.TRAP 0x1 ;  /* 0x000000040000795c */ /* 0x000fe20000300000 */
.L_x_8889:
        /* <DEDUP_REMOVED lines=9> */
.L_x_8890:
[----:B-1----:R-:W-:Y:S05]  /*7600*/  @P1 BRA `(.L_x_8888) ;  /* 0x0000000000081947 */ /* 0x002fea0003800000 */
[----:B------:R-:W1:Y:S02]  /*7610*/  SYNCS.PHASECHK.TRANS64.TRYWAIT P1, [UR6+0x28830], R4 ;  /* 0x02883004ff0075a7 */ /* 0x000e640008020146 */
[----:B-1----:R-:W-:Y:S05]  /*7620*/  @!P1 BRA `(.L_x_8891) ;  /* 0x0000009000609947 */ /* 0x002fea0003800000 */
.L_x_8888:
        /* <DEDUP_REMOVED lines=48> */
.L_x_8893:
[----:B------:R-:W-:Y:S01]  /*7930*/  ULEA UR6, UR49, UR41, 0x3 ;  /* 0x0000002931067291 */ /* 0x000fe2000f8e183f */
[----:B------:R-:W-:-:S05]  /*7940*/  IMAD.U32 R4, RZ, RZ, UR52 ;  /* 0x00000034ff047e24 */ /* 0x000fca000f8e00ff */
[----:B------:R-:W-:-:S04]  /*7950*/  SHF.L.U32 R4, R4, 0x1f, RZ ;  /* 0x0000001f04047819 */ /* 0x000fc800000006ff */
[----:B------:R0:W1:Y:S01]  /*7960*/  SYNCS.PHASECHK.TRANS64.TRYWAIT P1, [UR6+0x28850], R4 ;  /* 0x02885004ff0075a7 */ /* 0x0000620008020146 */
[----:B------:R-:W-:Y:S05]  /*7970*/  @!P0 BRA `(.L_x_8894) ;  /* 0x0000000000048947 */ /* 0x000fea0003800000 */
[----:B------:R-:W-:Y:S01]  /*7980*/  BPT.TRAP 0x1 ;  /* 0x000000040000795c */ /* 0x000fe20000300000 */
.L_x_8894:
[----:B-1----:R-:W-:Y:S05]  /*7990*/  @P1 BRA `(.L_x_8892) ;  /* 0x0000000000081947 */ /* 0x002fea0003800000 */
[----:B------:R-:W1:Y:S02]  /*79a0*/  SYNCS.PHASECHK.TRANS64.TRYWAIT P1, [UR6+0x28850], R4 ;  /* 0x02885004ff0075a7 */ /* 0x000e640008020146 */
[----:B-1----:R-:W-:Y:S05]  /*79b0*/  @!P1 BRA `(.L_x_8895) ;  /* 0x0000008c00949947 */ /* 0x002fea0003800000 */
.L_x_8892:
        /* <DEDUP_REMOVED lines=49> */
.L_x_8896:
        /* <DEDUP_REMOVED lines=82> */
[----:B------:R-:W-:-:S04]  /*81f0*/  ULEA UR6, UR43, UR41, 0x3 ;  /* 0x000000292b067291 */ /* 0x000fc8000f8e183f */
[----:B------:R-:W0:Y:S01]  /*8200*/  MUFU.TANH R25, R25 ;  /* 0x0000001900197308 */ /* 0x000e220000002400 */
[----:B--2---:R-:W-:Y:S01]  /*8210*/  FMNMX.FTZ R10, R21, R10, !PT ;  /* 0x0000000a150a7209 */ /* 0x004fe20007810000 */
[----:B------:R-:W-:-:S04]  /*8220*/  UIADD3 UR6, UR6, 0x28840, URZ ;  /* 0x0002884006067890 */ /* 0x000fc8000fffe03f */
[----:B------:R-:W-:Y:S02]  /*8230*/  UPRMT UR6, UR39, 0x654, UR6 ;  /* 0x0000065427067896 */ /* 0x000fe40008000006 */
[----:B------:R-:W2:Y:S01]  /*8240*/  MUFU.TANH R163, R163 ;  /* 0x000000a300a37308 */ /* 0x000ea20000002400 */
[----:B-1----:R-:W-:-:S06]  /*8250*/  FMNMX.FTZ R4, R161, R4, !PT ;  /* 0x00000004a1047209 */ /* 0x002fcc0007810000 */
[----:B------:R-:W-:Y:S01]  /*8260*/  SYNCS.ARRIVE.TRANS64.RED.A1T0 RZ, [UR6], RZ ;  /* 0x000000ffffff79a7 */ /* 0x000fe20008100406 */
        /* <DEDUP_REMOVED lines=103> */
[----:B0-----:R-:W-:Y:S02]  /*88e0*/  FMNMX.FTZ R4, R213, R4, !PT ;  /* 0x00000004d5047209 */ /* 0x001fe40007810000 */
[----:B--2---:R-:W-:-:S05]  /*88f0*/  FMNMX.FTZ R10, R85, R10, !PT ;  /* 0x0000000a550a7209 */ /* 0x004fca0007810000 */
[----:B------:R-:W0:Y:S01]  /*8900*/  SHFL.BFLY PT, R9, R10, 0x2, 0x1f ;  /* 0x0c401f000a097f89 */ /* 0x000e2200000e0000 */
[----:B-1----:R-:W-:Y:S02]  /*8910*/  FMNMX.FTZ R12, R215, R4, !PT ;  /* 0x00000004d70c7209 */ /* 0x002fe40007810000 */
[----:B------:R-:W1:Y:S03]  /*8920*/  LDC R4, c[0x0][0x988] ;  /* 0x00026200ff047b82 */ /* 0x000e660000000800 */
[----:B------:R-:W2:Y:S01]  /*8930*/  SHFL.BFLY PT, R7, R12, 0x2, 0x1f ;  /* 0x0c401f000c077f89 */ /* 0x000ea200000e0000 */
[----:B0-----:R-:W-:-:S05]  /*8940*/  FMNMX.FTZ R20, R10, R9, !PT ;  /* 0x000000090a147209 */ /* 0x001fca0007810000 */
[----:B------:R-:W0:Y:S01]  /*8950*/  SHFL.BFLY PT, R9, R20, 0x1, 0x1f ;  /* 0x0c201f0014097f89 */ /* 0x000e2200000e0000 */
[----:B--2---:R-:W-:-:S05]  /*8960*/  FMNMX.FTZ R14, R12, R7, !PT ;  /* 0x000000070c0e7209 */ /* 0x004fca0007810000 */
[----:B------:R-:W2:Y:S01]  /*8970*/  SHFL.BFLY PT, R7, R14, 0x1, 0x1f ;  /* 0x0c201f000e077f89 */ /* 0x000ea200000e0000 */
[----:B0-----:R-:W-:-:S05]  /*8980*/  FMNMX.FTZ R9, R20, R9, !PT ;  /* 0x0000000914097209 */ /* 0x001fca0007810000 */
[----:B------:R-:W-:Y:S01]  /*8990*/  FADD.FTZ R87, -R9, R8 ;  /* 0x0000000809577221 */ /* 0x000fe20000010100 */
[----:B--2---:R-:W-:-:S05]  /*89a0*/  FMNMX.FTZ R7, R14, R7, !PT ;  /* 0x000000070e077209 */ /* 0x004fca0007810000 */
[CC--:B-1----:R-:W-:Y:S01]  /*89b0*/  FMUL.FTZ R8, R7.reuse, R4.reuse ;  /* 0x0000000407087220 */ /* 0x0c2fe20000410000 */
        /* <DEDUP_REMOVED lines=200> */
.L_x_8897:
        /* <DEDUP_REMOVED lines=12> */
[----:B------:R-:W-:Y:S01]  /*9700*/  FMUL.FTZ R90, R90, R6 ;  /* 0x000000065a5a7220 */ /* 0x000fe20000410000 */
[----:B------:R-:W-:Y:S01]  /*9710*/  F2FP.BF16.F32.PACK_AB R174, R161, R174 ;  /* 0x000000aea1ae723e */ /* 0x000fe200000010ff */
[----:B------:R-:W-:Y:S01]  /*9720*/  FMUL.FTZ R91, R91, R6 ;  /* 0x000000065b5b7220 */ /* 0x000fe20000410000 */
[----:B------:R-:W-:Y:S01]  /*9730*/  F2FP.BF16.F32.PACK_AB R168, R163, R168 ;  /* 0x000000a8a3a8723e */ /* 0x000fe200000010ff */
[----:B------:R-:W-:Y:S01]  /*9740*/  FMUL.FTZ R94, R94, R6 ;  /* 0x000000065e5e7220 */ /* 0x000fe20000410000 */
[----:B------:R-:W-:Y:S01]  /*9750*/  SYNCS.ARRIVE.TRANS64.RED.A1T0 RZ, [UR6], RZ ;  /* 0x000000ffffff79a7 */ /* 0x000fe20008100406 */
[----:B------:R-:W-:Y:S01]  /*9760*/  F2FP.BF16.F32.PACK_AB R170, R165, R170 ;  /* 0x000000aaa5aa723e */ /* 0x000fe200000010ff */
[----:B------:R-:W-:Y:S01]  /*9770*/  FMUL.FTZ R95, R95, R6 ;  /* 0x000000065f5f7220 */ /* 0x000fe20000410000 */
[----:B------:R-:W-:Y:S01]  /*9780*/  F2FP.BF16.F32.PACK_AB R164, R167, R164 ;  /* 0x000000a4a7a4723e */ /* 0x000fe200000010ff */
[----:B------:R-:W-:Y:S01]  /*9790*/  FMUL.FTZ R98, R98, R6 ;  /* 0x0000000662627220 */ /* 0x000fe20000410000 */
        /* <DEDUP_REMOVED lines=86> */
.L_x_8887:
[----:B------:R-:W-:Y:S06]  /*9d00*/  BAR.ARV 0x8, 0x180 ;  /* 0x0206000000007b1d */ /* 0x000fec0000002000 */
[----:B------:R-:W-:Y:S05]  /*9d10*/  @!P0 BRA `(.L_x_8899) ;  /* 0x0000000000048947 */ /* 0x000fea0003800000 */
[----:B------:R-:W-:Y:S01]  /*9d20*/  BPT.TRAP 0x1 ;  /* 0x000000040000795c */ /* 0x000fe20000300000 */
.L_x_8899:
[----:B------:R-:W-:Y:S01]  /*9d30*/  ULEA UR5, UR43, UR41, 0x3 ;  /* 0x000000292b057291 */ /* 0x000fe2000f8e183f */
[----:B------:R-:W-:-:S05]  /*9d40*/  IMAD.U32 R5, RZ, RZ, UR44 ;  /* 0x0000002cff057e24 */ /* 0x000fca000f8e00ff */
[----:B------:R-:W-:-:S04]  /*9d50*/  SHF.L.U32 R5, R5, 0x1f, RZ ;  /* 0x0000001f05057819 */ /* 0x000fc800000006ff */
[----:B------:R0:W1:Y:S01]  /*9d60*/  SYNCS.PHASECHK.TRANS64.TRYWAIT P1, [UR5+0x28850], R5 ;  /* 0x02885005ff0075a7 */ /* 0x0000620008020145 */
[----:B------:R-:W-:Y:S05]  /*9d70*/  @!P0 BRA `(.L_x_8900) ;  /* 0x0000000000048947 */ /* 0x000fea0003800000 */
[----:B------:R-:W-:Y:S01]  /*9d80*/  BPT.TRAP 0x1 ;  /* 0x000000040000795c */ /* 0x000fe20000300000 */
.L_x_8900:
[----:B-1----:R-:W-:Y:S05]  /*9d90*/  @P1 BRA `(.L_x_8901) ;  /* 0x0000000000081947 */ /* 0x002fea0003800000 */
[----:B------:R-:W1:Y:S02]  /*9da0*/  SYNCS.PHASECHK.TRANS64.TRYWAIT P1, [UR5+0x28850], R5 ;  /* 0x02885005ff0075a7 */ /* 0x000e640008020145 */
[----:B-1----:R-:W-:Y:S05]  /*9db0*/  @!P1 BRA `(.L_x_8902) ;  /* 0x0000006800ac9947 */ /* 0x002fea0003800000 */
.L_x_8901:
[----:B------:R-:W-:Y:S01]  /*9dc0*/  UIADD3 UR41, UR41, 0x400, URZ ;  /* 0x0000040029297890 */ /* 0x000fe2000fffe03f */
[----:B------:R-:W-:Y:S01]  /*9dd0*/  WARPGROUP.ARRIVE ;  /* 0x00000000000079c5 */ /* 0x000fe20000000000 */
[----:B------:R-:W-:Y:S01]  /*9de0*/  UMOV UR7, 0x40000040 ;  /* 0x4000004000077882 */ /* 0x000fe20000000000 */
[----:B01----:R-:W0:Y:S01]  /*9df0*/  SHFL.BFLY PT, R5, R0, 0x2, 0x1f ;  /* 0x0c401f0000057f89 */ /* 0x003e2200000e0000 */
[----:B------:R-:W-:Y:S01]  /*9e00*/  USHF.R.U32.HI UR41, URZ, 0x4, UR41 ;  /* 0x000000043f297899 */ /* 0x000fe20008011629 */
[----:B------:R-:W-:Y:S01]  /*9e10*/  MOV R10, RZ ;  /* 0x000000ff000a7202 */ /* 0x000fe20000000f00 */
[----:B------:R-:W-:Y:S01]  /*9e20*/  IMAD.MOV.U32 R12, RZ, RZ, RZ ;  /* 0x000000ffff0c7224 */ /* 0x000fe200078e00ff */
        /* <DEDUP_REMOVED lines=11> */
[----:B------:R-:W-:Y:S01]  /*9ee0*/  IMAD.MOV.U32 R3, RZ, RZ, -0x800000 ;  /* 0xff800000ff037424 */ /* 0x000fe200078e00ff */
[----:B------:R-:W0:Y:S04]  /*9ef0*/  SHFL.BFLY PT, R6, R5, 0x1, 0x1f ;  /* 0x0c201f0005067f89 */ /* 0x000e2800000e0000 */
        /* <DEDUP_REMOVED lines=52> */
.L_x_8903:
        /* <DEDUP_REMOVED lines=74> */
.L_x_8867:
        /* <DEDUP_REMOVED lines=11> */
[----:B------:R-:W-:Y:S01]  /*a790*/  IMAD R9, R22, 0x40, R2 ;  /* 0x0000004016097824 */ /* 0x000fe200078e0202 */
        /* <DEDUP_REMOVED lines=18> */
[----:B------:R-:W-:Y:S01]  /*a8c0*/  UIMAD UR8, UR42, UR11, UR8 ;  /* 0x0000000b2a0872a4 */ /* 0x000fe2000f8e0208 */
[----:B------:R-:W-:Y:S01]  /*a8d0*/  F2FP.BF16.F32.PACK_AB R147, R151, R150 ;  /* 0x000000969793723e */ /* 0x000fe200000010ff */
[----:B------:R-:W-:Y:S01]  /*a8e0*/  UIMAD.WIDE.U32 UR6, UR42, UR10, UR6 ;  /* 0x0000000a2a0672a5 */ /* 0x000fe2000f8e0006 */
[----:B------:R-:W-:-:S02]  /*a8f0*/  ULDC UR5, c[0x0][0xa88] ;  /* 0x0002a20000057ab9 */ /* 0x000fc40000000800 */
[----:B------:R-:W-:Y:S01]  /*a900*/  ULDC.64 UR10, c[0x0][0xaf0] ;  /* 0x0002bc00000a7ab9 */ /* 0x000fe20000000a00 */
[----:B-1----:R-:W-:Y:S01]  /*a910*/  IMAD R64, R39, UR5, RZ ;  /* 0x0000000527407c24 */ /* 0x002fe2000f8e02ff */
[----:B------:R-:W-:Y:S02]  /*a920*/  MOV R36, R38 ;  /* 0x0000002600247202 */ /* 0x000fe40000000f00 */
[----:B0-----:R-:W-:-:S03]  /*a930*/  MOV R37, R5 ;  /* 0x0000000500257202 */ /* 0x001fc60000000f00 */
[----:B------:R-:W-:-:S04]  /*a940*/  IMAD.WIDE R4, R187, 0x2, R36 ;  /* 0x00000002bb047825 */ /* 0x000fc800078e0224 */
[----:B------:R-:W-:Y:S01]  /*a950*/  IMAD.WIDE R36, R9, 0x2, R36 ;  /* 0x0000000209247825 */ /* 0x000fe200078e0224 */
[C---:B------:R-:W-:Y:S02]  /*a960*/  IADD3 R21, P6, R4.reuse, 0x20, RZ ;  /* 0x0000002004157810 */ /* 0x040fe40007fde0ff */
[C---:B------:R-:W-:Y:S02]  /*a970*/  IADD3 R33, P1, R4.reuse, 0x4040, RZ ;  /* 0x0000404004217810 */ /* 0x040fe40007f3e0ff */
[----:B------:R-:W-:Y:S01]  /*a980*/  IADD3 R45, P0, R4, 0x4060, RZ ;  /* 0x00004060042d7810 */ /* 0x000fe20007f1e0ff */
[--C-:B------:R-:W-:Y:S01]  /*a990*/  IMAD.X R13, RZ, RZ, R5.reuse, P6 ;  /* 0x000000ffff0d7224 */ /* 0x100fe200030e0605 */
[----:B------:R-:W-:Y:S01]  /*a9a0*/  IADD3 R35, P6, R36, 0x1000, RZ ;  /* 0x0000100024237810 */ /* 0x000fe20007fde0ff */
[----:B------:R-:W-:Y:S01]  /*a9b0*/  IMAD.X R43, RZ, RZ, R5, P1 ;  /* 0x000000ffff2b7224 */ /* 0x000fe200008e0605 */
[----:B------:R-:W-:Y:S02]  /*a9c0*/  ISETP.NE.AND P1, PT, R39, 0x1, PT ;  /* 0x000000012700780c */ /* 0x000fe40003f25270 */
[----:B------:R-:W-:-:S02]  /*a9d0*/  LOP3.LUT R34, R35, 0x380, RZ, 0xc0, !PT ;  /* 0x0000038023227812 */ /* 0x000fc400078ec0ff */
[----:B------:R-:W-:Y:S02]  /*a9e0*/  IADD3 R31, P2, R4, 0x4020, RZ ;  /* 0x00004020041f7810 */ /* 0x000fe40007f5e0ff */
[----:B------:R-:W-:Y:S02]  /*a9f0*/  SHF.R.U64 R34, R34, 0x3, RZ ;  /* 0x0000000322227819 */ /* 0x000fe400000012ff */
[----:B------:R-:W-:Y:S01]  /*aa00*/  LOP3.LUT R9, R4, 0x380, RZ, 0xc0, !PT ;  /* 0x0000038004097812 */ /* 0x000fe200078ec0ff */
[----:B------:R-:W-:Y:S01]  /*aa10*/  IMAD.X R41, RZ, RZ, R5, P2 ;  /* 0x000000ffff297224 */ /* 0x000fe200010e0605 */
[----:B------:R-:W-:Y:S01]  /*aa20*/  LOP3.LUT R34, R34, R35, RZ, 0x3c, !PT ;  /* 0x0000002322227212 */ /* 0x000fe200078e3cff */
[----:B------:R-:W-:Y:S01]  /*aa30*/  IMAD.X R35, RZ, RZ, R37, P6 ;  /* 0x000000ffff237224 */ /* 0x000fe200030e0625 */
[----:B------:R-:W-:Y:S01]  /*aa40*/  IADD3 R47, P6, R36, 0x7000, RZ ;  /* 0x00007000242f7810 */ /* 0x000fe20007fde0ff */
[----:B------:R-:W0:Y:S01]  /*aa50*/  @P1 LDC R48, c[0x0][0xbf0] ;  /* 0x0002fc00ff301b82 */ /* 0x000e220000000800 */
[----:B------:R-:W-:-:S02]  /*aa60*/  LOP3.LUT R14, R33, 0x380, RZ, 0xc0, !PT ;  /* 0x00000380210e7812 */ /* 0x000fc400078ec0ff */
[----:B------:R-:W-:Y:S02]  /*aa70*/  LOP3.LUT R20, R47, 0x380, RZ, 0xc0, !PT ;  /* 0x000003802f147812 */ /* 0x000fe400078ec0ff */
[----:B------:R-:W-:Y:S02]  /*aa80*/  LOP3.LUT R44, R45, 0x380, RZ, 0xc0, !PT ;  /* 0x000003802d2c7812 */ /* 0x000fe400078ec0ff */
[----:B------:R-:W-:Y:S02]  /*aa90*/  SHF.R.U64 R20, R20, 0x3, RZ ;  /* 0x0000000314147819 */ /* 0x000fe400000012ff */
[----:B------:R-:W-:Y:S02]  /*aaa0*/  LOP3.LUT R12, R31, 0x380, RZ, 0xc0, !PT ;  /* 0x000003801f0c7812 */ /* 0x000fe400078ec0ff */
[----:B------:R-:W-:Y:S02]  /*aab0*/  LOP3.LUT R20, R20, R47, RZ, 0x3c, !PT ;  /* 0x0000002f14147212 */ /* 0x000fe400078e3cff */
[----:B------:R-:W1:Y:S01]  /*aac0*/  @P1 LDC R47, c[0x0][0xbec] ;  /* 0x0002fb00ff2f1b82 */ /* 0x000e620000000800 */
[----:B------:R-:W-:-:S02]  /*aad0*/  SHF.R.U64 R9, R9, 0x3, RZ ;  /* 0x0000000309097819 */ /* 0x000fc400000012ff */
[----:B------:R-:W-:Y:S02]  /*aae0*/  LOP3.LUT R8, R21, 0x380, RZ, 0xc0, !PT ;  /* 0x0000038015087812 */ /* 0x000fe400078ec0ff */
[----:B------:R-:W-:Y:S02]  /*aaf0*/  SHF.R.U64 R14, R14, 0x3, RZ ;  /* 0x000000030e0e7819 */ /* 0x000fe400000012ff */
[----:B------:R-:W-:Y:S02]  /*ab00*/  SHF.R.U64 R44, R44, 0x3, RZ ;  /* 0x000000032c2c7819 */ /* 0x000fe400000012ff */
[C---:B------:R-:W-:Y:S02]  /*ab10*/  IADD3 R29, P3, R4.reuse, 0x4000, RZ ;  /* 0x00004000041d7810 */ /* 0x040fe40007f7e0ff */
[C---:B------:R-:W-:Y:S02]  /*ab20*/  IADD3 R27, P4, R4.reuse, 0x60, RZ ;  /* 0x00000060041b7810 */ /* 0x040fe40007f9e0ff */
[----:B------:R-:W-:Y:S01]  /*ab30*/  IADD3 R25, P5, R4, 0x40, RZ ;  /* 0x0000004004197810 */ /* 0x000fe20007fbe0ff */
[----:B------:R-:W-:Y:S01]  /*ab40*/  IMAD.X R15, RZ, RZ, R5, P3 ;  /* 0x000000ffff0f7224 */ /* 0x000fe200018e0605 */
[----:B------:R-:W-:-:S02]  /*ab50*/  SHF.R.U64 R12, R12, 0x3, RZ ;  /* 0x000000030c0c7819 */ /* 0x000fc400000012ff */
[----:B------:R-:W-:Y:S01]  /*ab60*/  LOP3.LUT R4, R9, R4, RZ, 0x3c, !PT ;  /* 0x0000000409047212 */ /* 0x000fe200078e3cff */
[----:B------:R-:W-:Y:S01]  /*ab70*/  IMAD.X R9, RZ, RZ, R5, P5 ;  /* 0x000000ffff097224 */ /* 0x000fe200028e0605 */
[----:B------:R-:W-:Y:S02]  /*ab80*/  SHF.R.U64 R8, R8, 0x3, RZ ;  /* 0x0000000308087819 */ /* 0x000fe400000012ff */
[----:B------:R-:W-:Y:S02]  /*ab90*/  LOP3.LUT R42, R14, R33, RZ, 0x3c, !PT ;  /* 0x000000210e2a7212 */ /* 0x000fe400078e3cff */
[----:B------:R-:W-:Y:S02]  /*aba0*/  LOP3.LUT R44, R44, R45, RZ, 0x3c, !PT ;  /* 0x0000002d2c2c7212 */ /* 0x000fe400078e3cff */
[----:B------:R-:W-:Y:S02]  /*abb0*/  LOP3.LUT R10, R29, 0x380, RZ, 0xc0, !PT ;  /* 0x000003801d0a7812 */ /* 0x000fe400078ec0ff */
[----:B------:R-:W-:-:S02]  /*abc0*/  LOP3.LUT R40, R12, R31, RZ, 0x3c, !PT ;  /* 0x0000001f0c287212 */ /* 0x000fc400078e3cff */
[-C--:B------:R-:W-:Y:S02]  /*abd0*/  IADD3.X R45, RZ, R5.reuse, RZ, P0, !PT ;  /* 0x00000005ff2d7210 */ /* 0x080fe400007fe4ff */
[----:B------:R-:W-:Y:S02]  /*abe0*/  IADD3.X R11, RZ, R5, RZ, P4, !PT ;  /* 0x00000005ff0b7210 */ /* 0x000fe400027fe4ff */
[----:B------:R-:W-:Y:S02]  /*abf0*/  LOP3.LUT R12, R8, R21, RZ, 0x3c, !PT ;  /* 0x00000015080c7212 */ /* 0x000fe400078e3cff */
[----:B------:R-:W-:Y:S02]  /*ac00*/  MOV R46, R4 ;  /* 0x00000004002e7202 */ /* 0x000fe40000000f00 */
[----:B------:R-:W-:Y:S02]  /*ac10*/  LOP3.LUT R8, R25, 0x380, RZ, 0xc0, !PT ;  /* 0x0000038019087812 */ /* 0x000fe400078ec0ff */
[----:B------:R-:W-:-:S02]  /*ac20*/  F2FP.BF16.F32.PACK_AB R4, R89, R88 ;  /* 0x000000585904723e */ /* 0x000fc400000010ff */
[----:B------:R-:W-:Y:S01]  /*ac30*/  F2FP.BF16.F32.PACK_AB R5, R91, R90 ;  /* 0x0000005a5b05723e */ /* 0x000fe200000010ff */
[----:B------:R-:W-:Y:S01]  /*ac40*/  BAR.SYNC.DEFER_BLOCKING 0x1, 0x100 ;  /* 0x0044000000007b1d */ /* 0x000fe20000010000 */
[----:B------:R-:W-:Y:S01]  /*ac50*/  MOV R66, R42 ;  /* 0x0000002a00427202 */ /* 0x000fe20000000f00 */
[----:B------:R-:W-:Y:S01]  /*ac60*/  VIADD R42, R17, UR37 ;  /* 0x00000025112a7c36 */ /* 0x000fe20008000000 */
[----:B------:R-:W-:Y:S01]  /*ac70*/  SHF.R.U64 R10, R10, 0x3, RZ ;  /* 0x000000030a0a7819 */ /* 0x000fe200000012ff */
[----:B------:R-:W-:Y:S01]  /*ac80*/  VIADD R43, R186, UR37 ;  /* 0x00000025ba2b7c36 */ /* 0x000fe20008000000 */
[----:B------:R-:W-:Y:S02]  /*ac90*/  SHF.R.U64 R8, R8, 0x3, RZ ;  /* 0x0000000308087819 */ /* 0x000fe400000012ff */
[----:B------:R-:W-:Y:S02]  /*aca0*/  LOP3.LUT R14, R10, R29, RZ, 0x3c, !PT ;  /* 0x0000001d0a0e7212 */ /* 0x000fe400078e3cff */
[----:B------:R-:W-:-:S02]  /*acb0*/  LOP3.LUT R10, R27, 0x380, RZ, 0xc0, !PT ;  /* 0x000003801b0a7812 */ /* 0x000fc400078ec0ff */
[----:B------:R-:W-:Y:S02]  /*acc0*/  LOP3.LUT R8, R8, R25, RZ, 0x3c, !PT ;  /* 0x0000001908087212 */ /* 0x000fe400078e3cff */
[----:B------:R-:W-:Y:S02]  /*acd0*/  IADD3 R25, P0, R36, 0x6000, RZ ;  /* 0x0000600024197810 */ /* 0x000fe40007f1e0ff */
[----:B------:R-:W-:Y:S02]  /*ace0*/  SHF.R.U64 R10, R10, 0x3, RZ ;  /* 0x000000030a0a7819 */ /* 0x000fe400000012ff */
[----:B------:R-:W-:Y:S02]  /*acf0*/  LOP3.LUT R24, R25, 0x380, RZ, 0xc0, !PT ;  /* 0x0000038019187812 */ /* 0x000fe400078ec0ff */
[----:B------:R-:W-:Y:S02]  /*ad00*/  LOP3.LUT R10, R10, R27, RZ, 0x3c, !PT ;  /* 0x0000001b0a0a7212 */ /* 0x000fe400078e3cff */
[----:B------:R-:W-:-:S02]  /*ad10*/  SHF.R.U64 R24, R24, 0x3, RZ ;  /* 0x0000000318187819 */ /* 0x000fc400000012ff */
[----:B------:R-:W-:Y:S01]  /*ad20*/  MOV R54, R10 ;  /* 0x0000000a00367202 */ /* 0x000fe20000000f00 */
[----:B------:R1:W-:Y:S01]  /*ad30*/  STSM.16.M88.4 [R46], R4 ;  /* 0x000000042e007844 */ /* 0x0003e20000000200 */
[----:B------:R-:W-:Y:S01]  /*ad40*/  LOP3.LUT R24, R24, R25, RZ, 0x3c, !PT ;  /* 0x0000001918187212 */ /* 0x000fe200078e3cff */
[----:B------:R-:W-:Y:S01]  /*ad50*/  IMAD.X R25, RZ, RZ, R37, P0 ;  /* 0x000000ffff197224 */ /* 0x000fe200000e0625 */
[----:B------:R-:W-:Y:S01]  /*ad60*/  MOV R53, R14 ;  /* 0x0000000e00357202 */ /* 0x000fe20000000f00 */
[----:B------:R-:W-:Y:S01]  /*ad70*/  IMAD.U32 R14, RZ, RZ, UR8 ;  /* 0x00000008ff0e7e24 */ /* 0x000fe2000f8e00ff */
[----:B------:R-:W-:Y:S01]  /*ad80*/  MOV R15, R12 ;  /* 0x0000000c000f7202 */ /* 0x000fe20000000f00 */
[----:B------:R-:W-:Y:S01]  /*ad90*/  ULDC.64 UR8, c[0x0][0xae8] ;  /* 0x0002ba0000087ab9 */ /* 0x000fe20000000a00 */
[C---:B------:R-:W-:Y:S02]  /*ada0*/  IADD3 R29, P3, R36.reuse, 0x4000, RZ ;  /* 0x00004000241d7810 */ /* 0x040fe40007f7e0ff */
[----:B------:R-:W-:-:S02]  /*adb0*/  IADD3 R27, P2, R36, 0x5000, RZ ;  /* 0x00005000241b7810 */ /* 0x000fc40007f5e0ff */
[----:B------:R-:W-:Y:S02]  /*adc0*/  LOP3.LUT R28, R29, 0x380, RZ, 0xc0, !PT ;  /* 0x000003801d1c7812 */ /* 0x000fe400078ec0ff */
[----:B------:R-:W-:Y:S02]  /*add0*/  LOP3.LUT R26, R27, 0x380, RZ, 0xc0, !PT ;  /* 0x000003801b1a7812 */ /* 0x000fe400078ec0ff */
[----:B------:R-:W-:Y:S01]  /*ade0*/  SHF.R.U64 R28, R28, 0x3, RZ ;  /* 0x000000031c1c7819 */ /* 0x000fe200000012ff */
[----:B-1----:R-:W-:Y:S01]  /*adf0*/  @P1 IMAD.HI.U32 R5, R42, R47, RZ ;  /* 0x0000002f2a051227 */ /* 0x002fe200078e00ff */
[----:B------:R-:W-:Y:S02]  /*ae00*/  MOV R4, R42 ;  /* 0x0000002a00047202 */ /* 0x000fe40000000f00 */
[----:B------:R-:W-:Y:S02]  /*ae10*/  F2FP.BF16.F32.PACK_AB R7, R103, R102 ;  /* 0x000000666707723e */ /* 0x000fe400000010ff */
[----:B0-----:R-:W-:-:S02]  /*ae20*/  @P1 SHF.R.U32.HI R4, RZ, R48, R5 ;  /* 0x00000030ff041219 */ /* 0x001fc40000011605 */
[----:B------:R-:W-:Y:S02]  /*ae30*/  MOV R52, R40 ;  /* 0x0000002800347202 */ /* 0x000fe40000000f00 */
[--C-:B------:R-:W-:Y:S01]  /*ae40*/  SHF.R.S32.HI R5, RZ, 0x1f, R4.reuse ;  /* 0x0000001fff057819 */ /* 0x100fe20000011404 */
[----:B------:R-:W-:Y:S01]  /*ae50*/  IMAD.MOV R6, RZ, RZ, -R4 ;  /* 0x000000ffff067224 */ /* 0x000fe200078e0a04 */
[----:B------:R-:W-:Y:S02]  /*ae60*/  IADD3 R12, P0, R4, UR6, RZ ;  /* 0x00000006040c7c10 */ /* 0x000fe4000ff1e0ff */
        /* <DEDUP_REMOVED lines=8> */
[----:B------:R-:W-:Y:S01]  /*aef0*/  SHF.R.U64 R26, R26, 0x3, RZ ;  /* 0x000000031a1a7819 */ /* 0x000fe200000012ff */
[----:B------:R-:W-:Y:S01]  /*af00*/  IMAD R10, R10, UR6, RZ ;  /* 0x000000060a0a7c24 */ /* 0x000fe2000f8e02ff */
[----:B------:R-:W-:Y:S01]  /*af10*/  LOP3.LUT R28, R28, R29, RZ, 0x3c, !PT ;  /* 0x0000001d1c1c7212 */ /* 0x000fe200078e3cff */
[----:B------:R0:W-:Y:S01]  /*af20*/  STSM.16.M88.4 [R15], R4 ;  /* 0x000000040f007844 */ /* 0x0001e20000000200 */
[----:B------:R-:W-:Y:S01]  /*af30*/  IADD3.X R29, RZ, R37, RZ, P3, !PT ;  /* 0x00000025ff1d7210 */ /* 0x000fe20001ffe4ff */
[----:B------:R-:W-:Y:S01]  /*af40*/  IMAD R41, R11, UR7, R10 ;  /* 0x000000070b297c24 */ /* 0x000fe2000f8e020a */
[----:B------:R-:W-:Y:S01]  /*af50*/  ULDC.64 UR6, c[0x0][0xb50] ;  /* 0x0002d40000067ab9 */ /* 0x000fe20000000a00 */
[----:B------:R-:W-:-:S02]  /*af60*/  MOV R14, R8 ;  /* 0x00000008000e7202 */ /* 0x000fc40000000f00 */
[----:B------:R-:W-:Y:S02]  /*af70*/  LOP3.LUT P0, RZ, R184, 0x3, RZ, 0xc0, !PT ;  /* 0x00000003b8ff7812 */ /* 0x000fe4000780c0ff */
[----:B------:R-:W-:Y:S02]  /*af80*/  F2FP.BF16.F32.PACK_AB R8, R105, R104 ;  /* 0x000000686908723e */ /* 0x000fe400000010ff */
[----:B------:R-:W-:Y:S02]  /*af90*/  F2FP.BF16.F32.PACK_AB R9, R107, R106 ;  /* 0x0000006a6b09723e */ /* 0x000fe400000010ff */
[----:B------:R-:W-:Y:S02]  /*afa0*/  F2FP.BF16.F32.PACK_AB R10, R109, R108 ;  /* 0x0000006c6d0a723e */ /* 0x000fe400000010ff */
[----:B------:R-:W-:Y:S01]  /*afb0*/  F2FP.BF16.F32.PACK_AB R11, R111, R110 ;  /* 0x0000006e6f0b723e */ /* 0x000fe200000010ff */
[----:B0-----:R-:W-:Y:S01]  /*afc0*/  VIADD R5, R43, 0x8 ;  /* 0x000000082b057836 */ /* 0x001fe20000000000 */
[----:B------:R-:W-:-:S02]  /*afd0*/  IADD3 R7, R13, R41, RZ ;  /* 0x000000290d077210 */ /* 0x000fc40007ffe0ff */
[----:B------:R-:W-:Y:S01]  /*afe0*/  LEA R40, P3, R12, UR6, 0x2 ;  /* 0x000000060c287c11 */ /* 0x000fe2000f8610ff */
[----:B------:R0:W-:Y:S01]  /*aff0*/  STSM.16.M88.4 [R14], R8 ;  /* 0x000000080e007844 */ /* 0x0001e20000000200 */
[----:B------:R-:W-:Y:S01]  /*b000*/  LOP3.LUT R26, R26, R27, RZ, 0x3c, !PT ;  /* 0x0000001b1a1a7212 */ /* 0x000fe200078e3cff */
[----:B------:R-:W-:Y:S01]  /*b010*/  IMAD.X R27, RZ, RZ, R37, P2 ;  /* 0x000000ffff1b7224 */ /* 0x000fe200010e0625 */
[-C--:B------:R-:W-:Y:S01]  /*b020*/  ISETP.GE.OR P2, PT, R43, R64.reuse, P0 ;  /* 0x000000402b00720c */ /* 0x080fe20000746670 */
[----:B------:R-:W-:Y:S01]  /*b030*/  SHFL.IDX PT, R60, R40, RZ, 0x1c1f ;  /* 0x001c1fff283c7589 */ /* 0x000fe200000e0000 */
[----:B------:R-:W-:Y:S02]  /*b040*/  ISETP.GE.OR P0, PT, R5, R64, P0 ;  /* 0x000000400500720c */ /* 0x000fe40000706670 */
[----:B------:R-:W-:Y:S01]  /*b050*/  LEA.HI.X R41, R12, UR7, R7, 0x2, P3 ;  /* 0x000000070c297c11 */ /* 0x000fe200098f1407 */
[----:B------:R-:W-:Y:S01]  /*b060*/  SHFL.IDX PT, R62, R40, 0x1, 0x1c1f ;  /* 0x003c1f00283e7f89 */ /* 0x000fe200000e0000 */
[----:B------:R-:W-:-:S02]  /*b070*/  F2FP.BF16.F32.PACK_AB R4, R113, R112 ;  /* 0x000000707104723e */ /* 0x000fc400000010ff */
[----:B------:R-:W-:Y:S01]  /*b080*/  F2FP.BF16.F32.PACK_AB R5, R115, R114 ;  /* 0x000000727305723e */ /* 0x000fe200000010ff */
[----:B------:R-:W1:Y:S01]  /*b090*/  SHFL.IDX PT, R61, R41, RZ, 0x1c1f ;  /* 0x001c1fff293d7589 */ /* 0x000e6200000e0000 */
[----:B------:R-:W-:Y:S02]  /*b0a0*/  F2FP.BF16.F32.PACK_AB R6, R117, R116 ;  /* 0x000000747506723e */ /* 0x000fe400000010ff */
[----:B------:R-:W-:Y:S01]  /*b0b0*/  F2FP.BF16.F32.PACK_AB R7, R119, R118 ;  /* 0x000000767707723e */ /* 0x000fe200000010ff */
[----:B------:R-:W2:Y:S01]  /*b0c0*/  SHFL.IDX PT, R63, R41, 0x1, 0x1c1f ;  /* 0x003c1f00293f7f89 */ /* 0x000ea200000e0000 */
[----:B------:R-:W-:Y:S02]  /*b0d0*/  F2FP.BF16.F32.PACK_AB R12, R121, R120 ;  /* 0x00000078790c723e */ /* 0x000fe400000010ff */
[----:B------:R-:W-:Y:S01]  /*b0e0*/  F2FP.BF16.F32.PACK_AB R13, R123, R122 ;  /* 0x0000007a7b0d723e */ /* 0x000fe200000010ff */
[----:B------:R-:W-:Y:S01]  /*b0f0*/  STSM.16.M88.4 [R54], R4 ;  /* 0x0000000436007844 */ /* 0x000fe20000000200 */
[----:B0-----:R-:W-:-:S02]  /*b100*/  F2FP.BF16.F32.PACK_AB R14, R125, R124 ;  /* 0x0000007c7d0e723e */ /* 0x001fc400000010ff */
[----:B------:R-:W-:Y:S02]  /*b110*/  F2FP.BF16.F32.PACK_AB R15, R127, R126 ;  /* 0x0000007e7f0f723e */ /* 0x000fe400000010ff */
[----:B------:R-:W-:Y:S02]  /*b120*/  F2FP.BF16.F32.PACK_AB R8, R129, R128 ;  /* 0x000000808108723e */ /* 0x000fe400000010ff */
[----:B------:R-:W-:Y:S01]  /*b130*/  F2FP.BF16.F32.PACK_AB R9, R131, R130 ;  /* 0x000000828309723e */ /* 0x000fe200000010ff */
[----:B------:R-:W-:Y:S01]  /*b140*/  STSM.16.M88.4 [R53], R12 ;  /* 0x0000000c35007844 */ /* 0x000fe20000000200 */
[----:B------:R-:W-:Y:S02]  /*b150*/  F2FP.BF16.F32.PACK_AB R10, R133, R132 ;  /* 0x00000084850a723e */ /* 0x000fe400000010ff */
[----:B------:R-:W-:Y:S02]  /*b160*/  F2FP.BF16.F32.PACK_AB R11, R135, R134 ;  /* 0x00000086870b723e */ /* 0x000fe400000010ff */
[----:B------:R-:W-:-:S02]  /*b170*/  MOV R65, R44 ;  /* 0x0000002c00417202 */ /* 0x000fc40000000f00 */
[C---:B------:R-:W-:Y:S01]  /*b180*/  IADD3 R33, P5, R36.reuse, 0x2000, RZ ;  /* 0x0000200024217810 */ /* 0x040fe20007fbe0ff */
[----:B------:R-:W-:Y:S01]  /*b190*/  STSM.16.M88.4 [R52], R8 ;  /* 0x0000000834007844 */ /* 0x000fe20000000200 */
[----:B------:R-:W-:Y:S01]  /*b1a0*/  UIMAD UR5, UR12, UR8, URZ ;  /* 0x000000080c0572a4 */ /* 0x000fe2000f8e023f */
[C---:B------:R-:W-:Y:S02]  /*b1b0*/  IADD3 R31, P4, R36.reuse, 0x3000, RZ ;  /* 0x00003000241f7810 */ /* 0x040fe40007f9e0ff */
[----:B------:R0:W-:Y:S01]  /*b1c0*/  STSM.16.M88.4 [R66], R136 ;  /* 0x0000008842007844 */ /* 0x0001e20000000200 */
[----:B------:R-:W-:Y:S01]  /*b1d0*/  UIMAD.WIDE.U32 UR6, UR38, UR8, URZ ;  /* 0x00000008260672a5 */ /* 0x000fe2000f8e003f */
[----:B------:R-:W-:Y:S02]  /*b1e0*/  LOP3.LUT R21, R36, 0x380, RZ, 0xc0, !PT ;  /* 0x0000038024157812 */ /* 0x000fe400078ec0ff */
[----:B------:R-:W-:Y:S01]  /*b1f0*/  STSM.16.M88.4 [R65], R144 ;  /* 0x0000009041007844 */ /* 0x000fe20000000200 */
[----:B------:R-:W-:Y:S01]  /*b200*/  UIMAD UR5, UR38, UR9, UR5 ;  /* 0x00000009260572a4 */ /* 0x000fe2000f8e0205 */
[----:B------:R-:W-:Y:S01]  /*b210*/  LOP3.LUT R32, R33, 0x380, RZ, 0xc0, !PT ;  /* 0x0000038021207812 */ /* 0x000fe200078ec0ff */
[----:B------:R-:W-:Y:S01]  /*b220*/  BAR.SYNC.DEFER_BLOCKING 0x1, 0x100 ;  /* 0x0044000000007b1d */ /* 0x000fe20000010000 */
[----:B------:R-:W-:-:S07]  /*b230*/  LOP3.LUT R30, R31, 0x380, RZ, 0xc0, !PT ;  /* 0x000003801f1e7812 */ /* 0x000fce00078ec0ff */
[----:B0-----:R-:W0:Y:S01]  /*b240*/  @P1 LDC R66, c[0x0][0xbec] ;  /* 0x0002fb00ff421b82 */ /* 0x001e220000000800 */
[----:B------:R-:W-:Y:S01]  /*b250*/  UIMAD UR8, UR13, UR10, URZ ;  /* 0x0000000a0d0872a4 */ /* 0x000fe2000f8e023f */
[----:B------:R-:W-:Y:S01]  /*b260*/  SHF.R.U64 R21, R21, 0x3, RZ ;  /* 0x0000000315157819 */ /* 0x000fe200000012ff */
[----:B------:R-:W-:Y:S01]  /*b270*/  UIADD3 UR7, UR7, UR5, URZ ;  /* 0x0000000507077290 */ /* 0x000fe2000fffe03f */
[----:B------:R-:W-:Y:S01]  /*b280*/  SHF.R.U64 R32, R32, 0x3, RZ ;  /* 0x0000000320207819 */ /* 0x000fe200000012ff */
[----:B-1----:R1:W-:Y:S01]  /*b290*/  @!P2 ST.E desc[UR50][R60.64], R3 ;  /* 0x000000033c00a985 */ /* 0x0023e2000c101932 */
[----:B------:R-:W-:Y:S01]  /*b2a0*/  UIMAD UR5, UR42, UR11, UR8 ;  /* 0x0000000b2a0572a4 */ /* 0x000fe2000f8e0208 */
[----:B------:R-:W-:Y:S02]  /*b2b0*/  SHF.R.U64 R30, R30, 0x3, RZ ;  /* 0x000000031e1e7819 */ /* 0x000fe400000012ff */
[----:B--2---:R2:W-:Y:S01]  /*b2c0*/  @!P0 ST.E desc[UR50][R62.64], R0 ;  /* 0x000000003e008985 */ /* 0x0045e2000c101932 */
[----:B------:R-:W-:Y:S01]  /*b2d0*/  UIMAD.WIDE.U32 UR6, UR42, UR10, UR6 ;  /* 0x0000000a2a0672a5 */ /* 0x000fe2000f8e0006 */
[----:B------:R-:W-:Y:S01]  /*b2e0*/  LOP3.LUT R36, R21, R36, RZ, 0x3c, !PT ;  /* 0x0000002415247212 */ /* 0x000fe200078e3cff */
[--C-:B------:R-:W-:Y:S01]  /*b2f0*/  IMAD.X R21, RZ, RZ, R37.reuse, P6 ;  /* 0x000000ffff157224 */ /* 0x100fe200030e0625 */
[----:B------:R3:W5:Y:S01]  /*b300*/  LD.E.128 R12, desc[UR50][R24.64] ;  /* 0x00000032180c7980 */ /* 0x000762000c101d00 */
[----:B------:R-:W-:Y:S01]  /*b310*/  LOP3.LUT R32, R32, R33, RZ, 0x3c, !PT ;  /* 0x0000002120207212 */ /* 0x000fe200078e3cff */
[----:B------:R-:W-:Y:S01]  /*b320*/  ULDC.64 UR8, c[0x0][0xae0] ;  /* 0x0002b80000087ab9 */ /* 0x000fe20000000a00 */
[----:B------:R-:W-:Y:S01]  /*b330*/  LOP3.LUT R30, R30, R31, RZ, 0x3c, !PT ;  /* 0x0000001f1e1e7212 */ /* 0x000fe200078e3cff */
[----:B-1----:R-:W1:Y:S01]  /*b340*/  @P1 LDC R61, c[0x0][0xbf0] ;  /* 0x0002fc00ff3d1b82 */ /* 0x002e620000000800 */
[----:B--2---:R-:W-:Y:S01]  /*b350*/  IMAD R0, R19, 0x20, R22 ;  /* 0x0000002013007824 */ /* 0x004fe200078e0216 */
[----:B------:R-:W-:Y:S01]  /*b360*/  UIADD3 UR5, UR7, UR5, URZ ;  /* 0x0000000507057290 */ /* 0x000fe2000fffe03f */
[----:B------:R-:W-:Y:S01]  /*b370*/  IMAD.X R33, RZ, RZ, R37, P5 ;  /* 0x000000ffff217224 */ /* 0x000fe200028e0625 */
[----:B------:R2:W5:Y:S01]  /*b380*/  LD.E.128 R8, desc[UR50][R20.64] ;  /* 0x0000003214087980 */ /* 0x000562000c101d00 */
[----:B---3--:R-:W-:-:S02]  /*b390*/  VIADD R25, R0, UR37 ;  /* 0x0000002500197c36 */ /* 0x008fc40008000000 */
[----:B------:R-:W-:Y:S01]  /*b3a0*/  IMAD.X R31, RZ, RZ, R37, P4 ;  /* 0x000000ffff1f7224 */ /* 0x000fe200020e0625 */
[----:B------:R-:W5:Y:S01]  /*b3b0*/  LD.E.128 R48, desc[UR50][R36.64] ;  /* 0x0000003224307980 */ /* 0x000f62000c101d00 */
[----:B0-----:R-:W-:-:S03]  /*b3c0*/  @P1 IMAD.HI.U32 R0, R25, R66, RZ ;  /* 0x0000004219001227 */ /* 0x001fc600078e00ff */
[----:B------:R-:W5:Y:S01]  /*b3d0*/  LD.E.128 R44, desc[UR50][R34.64] ;  /* 0x00000032222c7980 */ /* 0x000f62000c101d00 */
[----:B------:R-:W-:Y:S01]  /*b3e0*/  IMAD.MOV.U32 R3, RZ, RZ, R25 ;  /* 0x000000ffff037224 */ /* 0x000fe200078e0019 */
[----:B--2---:R-:W-:Y:S01]  /*b3f0*/  MOV R20, UR6 ;  /* 0x0000000600147c02 */ /* 0x004fe20008000f00 */
[----:B------:R-:W-:Y:S01]  /*b400*/  IMAD.U32 R21, RZ, RZ, UR7 ;  /* 0x00000007ff157e24 */ /* 0x000fe2000f8e00ff */
[----:B------:R-:W5:Y:S04]  /*b410*/  LD.E.128 R40, desc[UR50][R32.64] ;  /* 0x0000003220287980 */ /* 0x000f68000c101d00 */
[----:B------:R-:W5:Y:S01]  /*b420*/  LD.E.128 R4, desc[UR50][R30.64] ;  /* 0x000000321e047980 */ /* 0x000f62000c101d00 */
[----:B-1----:R-:W-:Y:S01]  /*b430*/  @P1 SHF.R.U32.HI R3, RZ, R61, R0 ;  /* 0x0000003dff031219 */ /* 0x002fe20000011600 */
[----:B------:R-:W-:-:S02]  /*b440*/  ULDC.64 UR6, c[0x0][0xad8] ;  /* 0x0002b60000067ab9 */ /* 0x000fc40000000a00 */
[----:B------:R-:W5:Y:S01]  /*b450*/  LD.E.128 R56, desc[UR50][R28.64] ;  /* 0x000000321c387980 */ /* 0x000f62000c101d00 */
[--C-:B------:R-:W-:Y:S01]  /*b460*/  SHF.R.S32.HI R0, RZ, 0x1f, R3.reuse ;  /* 0x0000001fff007819 */ /* 0x100fe20000011403 */
[----:B------:R-:W-:Y:S02]  /*b470*/  IMAD.MOV R24, RZ, RZ, -R3 ;  /* 0x000000ffff187224 */ /* 0x000fe400078e0a03 */
[----:B------:R-:W-:Y:S01]  /*b480*/  IMAD.U32 R21, RZ, RZ, UR5 ;  /* 0x00000005ff157e24 */ /* 0x000fe2000f8e00ff */
[----:B------:R0:W5:Y:S01]  /*b490*/  LD.E.128 R52, desc[UR50][R26.64] ;  /* 0x000000321a347980 */ /* 0x000162000c101d00 */
[----:B------:R-:W-:Y:S02]  /*b4a0*/  IMAD R0, R0, UR8, RZ ;  /* 0x0000000800007c24 */ /* 0x000fe4000f8e02ff */
[----:B------:R-:W-:Y:S01]  /*b4b0*/  IMAD R39, R39, R24, R25 ;  /* 0x0000001827277224 */ /* 0x000fe200078e0219 */
[----:B------:R-:W-:Y:S01]  /*b4c0*/  @!PT LDS RZ, [RZ] ;  /* 0x00000000fffff984 */ /* 0x000fe20000000800 */
[----:B------:R-:W-:Y:S01]  /*b4d0*/  @!PT LDS RZ, [RZ] ;  /* 0x00000000fffff984 */ /* 0x000fe20000000800 */
[----:B------:R-:W-:Y:S01]  /*b4e0*/  @!PT LDS RZ, [RZ] ;  /* 0x00000000fffff984 */ /* 0x000fe20000000800 */
[----:B------:R-:W-:Y:S01]  /*b4f0*/  @!PT LDS RZ, [RZ] ;  /* 0x00000000fffff984 */ /* 0x000fe20000000800 */
[----:B------:R1:W-:Y:S06]  /*b500*/  MEMBAR.ALL.CTA ;  /* 0x0000000000007992 */ /* 0x0003ec0000008000 */
[----:B-1----:R-:W1:Y:S01]  /*b510*/  FENCE.VIEW.ASYNC.S ;  /* 0x00000000000073c6 */ /* 0x002e620000000000 */
[----:B------:R-:W-:-:S02]  /*b520*/  IMAD R25, R3, UR9, R0 ;  /* 0x0000000903197c24 */ /* 0x000fc4000f8e0200 */
[----:B------:R-:W-:Y:S01]  /*b530*/  IMAD.WIDE.U32 R20, R3, UR8, R20 ;  /* 0x0000000803147c25 */ /* 0x000fe2000f8e0014 */
[----:B------:R-:W-:-:S03]  /*b540*/  SHF.R.S32.HI R0, RZ, 0x1f, R39 ;  /* 0x0000001fff007819 */ /* 0x000fc60000011427 */
[----:B------:R-:W-:Y:S02]  /*b550*/  IMAD.IADD R21, R21, 0x1, R25 ;  /* 0x0000000115157824 */ /* 0x000fe400078e0219 */
[----:B------:R-:W-:Y:S02]  /*b560*/  IMAD R0, R0, UR6, RZ ;  /* 0x0000000600007c24 */ /* 0x000fe4000f8e02ff */
[----:B0-----:R-:W-:Y:S02]  /*b570*/  VIADD R27, R22, UR37 ;  /* 0x00000025161b7c36 */ /* 0x001fe40008000000 */
[C---:B------:R-:W-:Y:S02]  /*b580*/  IMAD R25, R39.reuse, UR7, R0 ;  /* 0x0000000727197c24 */ /* 0x040fe4000f8e0200 */
[----:B------:R-:W-:Y:S01]  /*b590*/  IMAD.WIDE.U32 R20, R39, UR6, R20 ;  /* 0x0000000627147c25 */ /* 0x000fe2000f8e0014 */
[CC--:B------:R-:W-:Y:S01]  /*b5a0*/  ISETP.GE.AND P2, PT, R27.reuse, R64.reuse, PT ;  /* 0x000000401b00720c */ /* 0x0c0fe20003f46270 */
[----:B------:R-:W-:Y:S01]  /*b5b0*/  ULDC.64 UR6, c[0x0][0xa80] ;  /* 0x0002a00000067ab9 */ /* 0x000fe20000000a00 */
[----:B------:R-:W-:Y:S01]  /*b5c0*/  IADD3 R3, R27, 0x20, RZ ;  /* 0x000000201b037810 */ /* 0x000fe20007ffe0ff */
[----:B------:R-:W-:Y:S01]  /*b5d0*/  IMAD.IADD R21, R21, 0x1, R25 ;  /* 0x0000000115157824 */ /* 0x000fe200078e0219 */
[----:B------:R-:W-:Y:S01]  /*b5e0*/  LEA R0, P3, R20, UR6, 0x1 ;  /* 0x0000000614007c11 */ /* 0x000fe2000f8608ff */
[----:B------:R-:W-:Y:S01]  /*b5f0*/  VIADD R38, R38, 0x28820 ;  /* 0x0002882026267836 */ /* 0x000fe20000000000 */
[----:B------:R-:W-:Y:S01]  /*b600*/  ISETP.GE.AND P0, PT, R3, R64, PT ;  /* 0x000000400300720c */ /* 0x000fe20003f06270 */
[----:B------:R-:W-:Y:S01]  /*b610*/  VIADD R3, R27, 0x40 ;  /* 0x000000401b037836 */ /* 0x000fe20000000000 */
[----:B------:R-:W-:-:S02]  /*b620*/  LEA.HI.X R26, R20, UR7, R21, 0x1, P3 ;  /* 0x00000007141a7c11 */ /* 0x000fc400098f0c15 */
        /* <DEDUP_REMOVED lines=10> */
[-C--:B-1----:R-:W-:Y:S02]  /*b6d0*/  @!P2 LEA R20, P4, R2, R25.reuse, 0x1 ;  /* 0x000000190214a211 */ /* 0x082fe400078808ff */
[----:B------:R-:W-:Y:S02]  /*b6e0*/  @!P3 LEA R24, P5, R18, R25, 0x1 ;  /* 0x000000191218b211 */ /* 0x000fe400078a08ff */
[-C--:B--2---:R-:W-:Y:S02]  /*b6f0*/  @!P2 LEA.HI.X R21, R2, R3.reuse, R189, 0x1, P4 ;  /* 0x000000030215a211 */ /* 0x084fe400020f0cbd */
[----:B------:R-:W-:-:S03]  /*b700*/  @!P3 LEA.HI.X R25, R18, R3, R188, 0x1, P5 ;  /* 0x000000031219b211 */ /* 0x000fc600028f0cbc */
[----:B-----5:R3:W-:Y:S04]  /*b710*/  @!P2 ST.E.128 desc[UR50][R20.64], R48 ;  /* 0x000000301400a985 */ /* 0x0207e8000c101d32 */
[----:B------:R3:W-:Y:S02]  /*b720*/  @!P3 ST.E.128 desc[UR50][R24.64], R56 ;  /* 0x000000381800b985 */ /* 0x0007e4000c101d32 */
.L_x_8907:
[----:B------:R-:W-:Y:S05]  /*b730*/  BSYNC B1 ;  /* 0x0000000000017941 */ /* 0x000fea0003800000 */
.L_x_8906:
[----:B--2---:R2:W4:Y:S01]  /*b740*/  SHFL.IDX PT, R3, R26, 0x1, 0x181f ;  /* 0x00381f001a037f89 */ /* 0x00452200000e0000 */
[----:B------:R-:W-:Y:S03]  /*b750*/  BSSY B1, `(.L_x_8908) ;  /* 0x000000c000017945 */ /* 0x000fe60003800000 */
[----:B-1-3--:R2:W1:Y:S01]  /*b760*/  SHFL.IDX PT, R25, R0, 0x1, 0x181f ;  /* 0x00381f0000197f89 */ /* 0x00a46200000e0000 */
        /* <DEDUP_REMOVED lines=8> */
[----:B-----5:R3:W-:Y:S04]  /*b7f0*/  @!P3 ST.E.128 desc[UR50][R20.64], R44 ;  /* 0x0000002c1400b985 */ /* 0x0207e8000c101d32 */
[----:B------:R3:W-:Y:S02]  /*b800*/  @!P4 ST.E.128 desc[UR50][R24.64], R52 ;  /* 0x000000341800c985 */ /* 0x0007e4000c101d32 */
.L_x_8909:
[----:B------:R-:W-:Y:S05]  /*b810*/  BSYNC B1 ;  /* 0x0000000000017941 */ /* 0x000fea0003800000 */
.L_x_8908:
[----:B----4-:R4:W0:Y:S01]  /*b820*/  SHFL.IDX PT, R3, R26, 0x2, 0x181f ;  /* 0x00581f001a037f89 */ /* 0x01082200000e0000 */
        /* <DEDUP_REMOVED lines=8> */
[-C--:B0-----:R-:W-:Y:S02]  /*b8b0*/  @!P2 LEA.HI.X R21, R2, R3.reuse, R189, 0x1, P0 ;  /* 0x000000030215a211 */ /* 0x081fe400000f0cbd */
[----:B------:R-:W-:-:S03]  /*b8c0*/  @!P3 LEA.HI.X R25, R18, R3, R188, 0x1, P1 ;  /* 0x000000031219b211 */ /* 0x000fc600008f0cbc */
[----:B-----5:R3:W-:Y:S04]  /*b8d0*/  @!P2 ST.E.128 desc[UR50][R20.64], R40 ;  /* 0x000000281400a985 */ /* 0x0207e8000c101d32 */
[----:B------:R3:W-:Y:S02]  /*b8e0*/  @!P3 ST.E.128 desc[UR50][R24.64], R12 ;  /* 0x0000000c1800b985 */ /* 0x0007e4000c101d32 */
.L_x_8911:
[----:B------:R-:W-:Y:S05]  /*b8f0*/  BSYNC B1 ;  /* 0x0000000000017941 */ /* 0x000fea0003800000 */
.L_x_8910:
[----:B0-----:R-:W-:Y:S01]  /*b900*/  VIADD R3, R27, 0x60 ;  /* 0x000000601b037836 */ /* 0x001fe20000000000 */
[----:B---3-5:R0:W3:Y:S04]  /*b910*/  SHFL.IDX PT, R15, R26, 0x3, 0x181f ;  /* 0x00781f001a0f7f89 */ /* 0x0280e800000e0000 */
[----:B------:R-:W-:Y:S01]  /*b920*/  ISETP.GE.AND P0, PT, R3, R64, PT ;  /* 0x000000400300720c */ /* 0x000fe20003f06270 */
[----:B------:R0:W0:-:S12]  /*b930*/  SHFL.IDX PT, R21, R0, 0x3, 0x181f ;  /* 0x00781f0000157f89 */ /* 0x00001800000e0000 */
[----:B------:R-:W-:Y:S05]  /*b940*/  @P0 BRA `(.L_x_8912) ;  /* 0x0000000800800947 */ /* 0x000fea0003800000 */
[----:B------:R-:W-:Y:S02]  /*b950*/  ULDC UR5, c[0x0][0xac8] ;  /* 0x0002b20000057ab9 */ /* 0x000fe40000000800 */
[----:B------:R-:W-:-:S13]  /*b960*/  ISETP.GE.AND P1, PT, R2, UR5, PT ;  /* 0x0000000502007c0c */ /* 0x000fda000bf26270 */
[----:B0-----:R-:W-:-:S04]  /*b970*/  @!P1 LEA R12, P0, R2, R21, 0x1 ;  /* 0x00000015020c9211 */ /* 0x001fc800078008ff */
[----:B---3--:R-:W-:Y:S02]  /*b980*/  @!P1 LEA.HI.X R13, R2, R15, R189, 0x1, P0 ;  /* 0x0000000f020d9211 */ /* 0x008fe400000f0cbd */
[----:B------:R-:W-:-:S03]  /*b990*/  ISETP.GE.AND P0, PT, R18, UR5, PT ;  /* 0x0000000512007c0c */ /* 0x000fc6000bf06270 */
[----:B------:R0:W-:Y:S10]  /*b9a0*/  @!P1 ST.E.128 desc[UR50][R12.64], R4 ;  /* 0x000000040c009985 */ /* 0x0001f4000c101d32 */
[----:B------:R-:W-:Y:S05]  /*b9b0*/  @P0 BRA `(.L_x_8912) ;  /* 0x0000000800640947 */ /* 0x000fea0003800000 */
[----:B0-----:R-:W-:-:S04]  /*b9c0*/  LEA R4, P0, R18, R21, 0x1 ;  /* 0x0000001512047211 */ /* 0x001fc800078008ff */
[----:B------:R-:W-:-:S05]  /*b9d0*/  LEA.HI.X R5, R18, R15, R188, 0x1, P0 ;  /* 0x0000000f12057211 */ /* 0x000fca00000f0cbc */
[----:B------:R0:W-:Y:S01]  /*b9e0*/  ST.E.128 desc[UR50][R4.64], R8 ;  /* 0x0000000804007985 */ /* 0x0001e2000c101d32 */
[----:B------:R-:W-:Y:S05]  /*b9f0*/  BRA `(.L_x_8912) ;  /* 0x0000000800547947 */ /* 0x000fea0003800000 */
.L_x_8905:
[----:B------:R-:W0:Y:S01]  /*ba00*/  LDC R10, c[0x0][0xbe8] ;  /* 0x0002fa00ff0a7b82 */ /* 0x000e220000000800 */
[----:B------:R-:W-:Y:S01]  /*ba10*/  ISETP.GE.AND P0, PT, R190, 0x80, PT ;  /* 0x00000080be00780c */ /* 0x000fe20003f06270 */
[----:B------:R-:W-:Y:S01]  /*ba20*/  USHF.R.S32.HI UR8, URZ, 0x1f, UR38 ;  /* 0x0000001f3f087899 */ /* 0x000fe20008011426 */
[----:B------:R-:W-:Y:S01]  /*ba30*/  BSSY B1, `(.L_x_8913) ;  /* 0x000002f000017945 */ /* 0x000fe20003800000 */
[----:B------:R-:W-:Y:S01]  /*ba40*/  USHF.R.S32.HI UR9, URZ, 0x1f, UR42 ;  /* 0x0000001f3f097899 */ /* 0x000fe2000801142a */
[----:B------:R-:W-:Y:S02]  /*ba50*/  LEA R8, R19, R22, 0x5 ;  /* 0x0000001613087211 */ /* 0x000fe400078e28ff */
        /* <DEDUP_REMOVED lines=39> */
[----:B------:R-:W-:-:S04]  /*bcd0*/  LEA R6, P0, R4, UR6, 0x2 ;  /* 0x0000000604067c11 */ /* 0x000fc8000f8010ff */
[----:B------:R-:W-:-:S04]  /*bce0*/  IADD3 R3, R5, R7, RZ ;  /* 0x0000000705037210 */ /* 0x000fc80007ffe0ff */
[----:B------:R-:W-:Y:S01]  /*bcf0*/  LEA.HI.X R7, R4, UR7, R3, 0x2, P0 ;  /* 0x0000000704077c11 */ /* 0x000fe200080f1403 */
[----:B------:R-:W-:-:S05]  /*bd00*/  IMAD.MOV.U32 R3, RZ, RZ, -0x800000 ;  /* 0xff800000ff037424 */ /* 0x000fca00078e00ff */
[----:B------:R2:W-:Y:S02]  /*bd10*/  STG.E desc[UR50][R6.64], R3 ;  /* 0x0000000306007986 */ /* 0x0005e4000c101932 */
.L_x_8914:
[----:B------:R-:W-:Y:S05]  /*bd20*/  BSYNC B1 ;  /* 0x0000000000017941 */ /* 0x000fea0003800000 */
.L_x_8913:
        /* <DEDUP_REMOVED lines=17> */
[----:B------:R-:W-:Y:S01]  /*be40*/  UIADD3 UR5, UR7, UR5, URZ ;  /* 0x0000000507057290 */ /* 0x000fe2000fffe03f */
[----:B------:R-:W-:Y:S01]  /*be50*/  MOV R4, UR6 ;  /* 0x0000000600047c02 */ /* 0x000fe20008000f00 */
[----:B------:R-:W-:-:S02]  /*be60*/  IMAD R0, R0, UR8, RZ ;  /* 0x0000000800007c24 */ /* 0x000fc4000f8e02ff */
        /* <DEDUP_REMOVED lines=35> */
.L_x_8916:
[----:B------:R-:W-:Y:S05]  /*c0a0*/  BSYNC B1 ;  /* 0x0000000000017941 */ /* 0x000fea0003800000 */
.L_x_8915:
        /* <DEDUP_REMOVED lines=13> */
.L_x_8918:
[----:B------:R-:W-:Y:S05]  /*c180*/  BSYNC B1 ;  /* 0x0000000000017941 */ /* 0x000fea0003800000 */
.L_x_8917:
        /* <DEDUP_REMOVED lines=11> */
[----:B------:R3:W-:Y:S04]  /*c240*/  @!P2 ST.E.128 desc[UR50][R10.64], RZ ;  /* 0x000000ff0a00a985 */ /* 0x0007e8000c101d32 */
[----:B------:R3:W-:Y:S02]  /*c250*/  @!P3 ST.E.128 desc[UR50][R4.64], RZ ;  /* 0x000000ff0400b985 */ /* 0x0007e4000c101d32 */
.L_x_8920:
[----:B------:R-:W-:Y:S05]  /*c260*/  BSYNC B1 ;  /* 0x0000000000017941 */ /* 0x000fea0003800000 */
.L_x_8919:
[----:B------:R-:W-:Y:S01]  /*c270*/  VIADD R0, R8, 0x60 ;  /* 0x0000006008007836 */ /* 0x000fe20000000000 */
[----:B0-----:R0:W0:Y:S04]  /*c280*/  SHFL.IDX PT, R3, R7, 0x3, 0x181f ;  /* 0x00781f0007037f89 */ /* 0x00102800000e0000 */
[----:B------:R-:W-:Y:S01]  /*c290*/  ISETP.GE.AND P0, PT, R0, R9, PT ;  /* 0x000000090000720c */ /* 0x000fe20003f06270 */
[----:B-1-3--:R1:W3:-:S12]  /*c2a0*/  SHFL.IDX PT, R5, R6, 0x3, 0x181f ;  /* 0x00781f0006057f89 */ /* 0x00a2d800000e0000 */
[----:B-1----:R-:W-:Y:S05]  /*c2b0*/  @P0 BRA `(.L_x_8912) ;  /* 0x0000000000240947 */ /* 0x002fea0003800000 */
[----:B------:R-:W-:Y:S02]  /*c2c0*/  ULDC UR5, c[0x0][0xac8] ;  /* 0x0002b20000057ab9 */ /* 0x000fe40000000800 */
[----:B------:R-:W-:Y:S02]  /*c2d0*/  ISETP.GE.AND P2, PT, R2, UR5, PT ;  /* 0x0000000502007c0c */ /* 0x000fe4000bf46270 */
[----:B------:R-:W-:-:S11]  /*c2e0*/  ISETP.GE.AND P3, PT, R18, UR5, PT ;  /* 0x0000000512007c0c */ /* 0x000fd6000bf66270 */
[-C--:B--234-:R-:W-:Y:S02]  /*c2f0*/  @!P2 LEA R6, P0, R2, R5.reuse, 0x1 ;  /* 0x000000050206a211 */ /* 0x09cfe400078008ff */
[----:B------:R-:W-:Y:S02]  /*c300*/  @!P3 LEA R4, P1, R18, R5, 0x1 ;  /* 0x000000051204b211 */ /* 0x000fe400078208ff */
[-C--:B0-----:R-:W-:Y:S02]  /*c310*/  @!P2 LEA.HI.X R7, R2, R3.reuse, R189, 0x1, P0 ;  /* 0x000000030207a211 */ /* 0x081fe400000f0cbd */
[----:B------:R-:W-:-:S03]  /*c320*/  @!P3 LEA.HI.X R5, R18, R3, R188, 0x1, P1 ;  /* 0x000000031205b211 */ /* 0x000fc600008f0cbc */
[----:B------:R1:W-:Y:S04]  /*c330*/  @!P2 ST.E.128 desc[UR50][R6.64], RZ ;  /* 0x000000ff0600a985 */ /* 0x0003e8000c101d32 */
[----:B------:R1:W-:Y:S02]  /*c340*/  @!P3 ST.E.128 desc[UR50][R4.64], RZ ;  /* 0x000000ff0400b985 */ /* 0x0003e4000c101d32 */
.L_x_8912:
[----:B------:R-:W-:Y:S05]  /*c350*/  BSYNC B0 ;  /* 0x0000000000007941 */ /* 0x000fea0003800000 */
.L_x_8904:
[----:B------:R-:W-:Y:S02]  /*c360*/  ULDC UR5, c[0x0][0xc38] ;  /* 0x00030e0000057ab9 */ /* 0x000fe40000000800 */
[----:B------:R-:W-:-:S06]  /*c370*/  UISETP.GE.AND UP0, UPT, UR4, UR5, UPT ;  /* 0x000000050400728c */ /* 0x000fcc000bf06270 */
[----:B------:R-:W-:-:S13]  /*c380*/  PLOP3.LUT P0, PT, PT, PT, UP0, 0x80, 0x0 ;  /* 0x000000000000781c */ /* 0x000fda0003f0f008 */
[----:B------:R-:W-:Y:S05]  /*c390*/  @!P0 BRA `(.L_x_8921) ;  /* 0xffffff4800488947 */ /* 0x000fea000383ffff */
[----:B------:R-:W-:Y:S05]  /*c3a0*/  EXIT ;  /* 0x000000000000794d */ /* 0x000fea0003800000 */
.L_x_8863:
[----:B------:R-:W-:-:S08]  /*c3b0*/  NOP ;  /* 0x0000000000007918 */ /* 0x000fd00000000000 */
[----:B------:R-:W0:-:S00]  /*c3c0*/  USETMAXREG.DEALLOC.CTAPOOL 0x28 ;  /* 0x00000028000079c8 */ /* 0x000e0000080e0500 */
[----:B0-----:R-:W-:-:S06]  /*c3d0*/  LOP3.LUT R0, R0, 0x3, RZ, 0xc0, !PT ;  /* 0x0000000300007812 */ /* 0x001fcc00078ec0ff */
[----:B------:R-:W0:Y:S01]  /*c3e0*/  S2UR UR5, SR_CTAID.X ;  /* 0x00000000000579c3 */ /* 0x000e220000002500 */
[----:B------:R-:W-:Y:S01]  /*c3f0*/  LOP3.LUT R19, R19, 0xfffffeff, RZ, 0xc0, !PT ;  /* 0xfffffeff13137812 */ /* 0x000fe200078ec0ff */
[----:B------:R-:W-:Y:S01]  /*c400*/  IMAD.MOV.U32 R23, RZ, RZ, RZ ;  /* 0x000000ffff177224 */ /* 0x000fe200078e00ff */
[----:B------:R-:W-:Y:S01]  /*c410*/  MOV R26, 0x1 ;  /* 0x00000001001a7802 */ /* 0x000fe20000000f00 */
[----:B------:R1:W2:Y:S01]  /*c420*/  SHFL.IDX PT, R2, R0, RZ, 0x1f ;  /* 0x00001fff00027589 */ /* 0x0002a200000e0000 */
[----:B------:R-:W-:-:S03]  /*c430*/  IMAD.MOV.U32 R36, RZ, RZ, RZ ;  /* 0x000000ffff247224 */ /* 0x000fc600078e00ff */
        /* <DEDUP_REMOVED lines=9> */
[----:B------:R-:W-:Y:S01]  /*c4d0*/  UISETP.NE.U32.AND UP0, UPT, UR6, URZ, UPT ;  /* 0x0000003f0600728c */ /* 0x000fe2000bf05070 */
[----:B------:R-:W-:Y:S01]  /*c4e0*/  LOP3.LUT R19, R19, 0xfffffffe, RZ, 0xc0, !PT ;  /* 0xfffffffe13137812 */ /* 0x000fe200078ec0ff */
[----:B------:R-:W1:Y:S01]  /*c4f0*/  S2UR UR8, SR_CgaCtaId ;  /* 0x00000000000879c3 */ /* 0x000e620000008800 */
[----:B------:R-:W-:Y:S01]  /*c500*/  ULDC UR4, c[0x0][0x424] ;  /* 0x0001090000047ab9 */ /* 0x000fe20000000800 */
[----:B------:R-:W-:Y:S01]  /*c510*/  UISETP.NE.AND.EX UP0, UPT, UR7, URZ, UPT, UP0 ;  /* 0x0000003f0700728c */ /* 0x000fe2000bf05300 */
[----:B------:R-:W-:Y:S01]  /*c520*/  IMAD.U32 R34, RZ, RZ, UR5 ;  /* 0x00000005ff227e24 */ /* 0x000fe2000f8e00ff */
[----:B------:R-:W-:Y:S01]  /*c530*/  ULDC UR39, c[0x0][0x288] ;  /* 0x0000a20000277ab9 */ /* 0x000fe20000000800 */
[----:B------:R-:W-:Y:S01]  /*c540*/  ULDC.64 UR6, c[0x0][0x2f0] ;  /* 0x0000bc0000067ab9 */ /* 0x000fe20000000a00 */
[----:B------:R-:W-:Y:S01]  /*c550*/  USEL UR4, UR4, 0x1, UP0 ;  /* 0x0000000104047887 */ /* 0x000fe20008000000 */
[----:B------:R-:W-:Y:S01]  /*c560*/  MOV R26, 0x1 ;  /* 0x00000001001a7802 */ /* 0x000fe20000000f00 */
[----:B------:R-:W-:Y:S01]  /*c570*/  ULDC UR38, c[0x0][0x448] ;  /* 0x0001120000267ab9 */ /* 0x000fe20000000800 */
[----:B------:R-:W-:Y:S01]  /*c580*/  IMAD.MOV.U32 R36, RZ, RZ, RZ ;  /* 0x000000ffff247224 */ /* 0x000fe200078e00ff */
[----:B------:R-:W-:Y:S01]  /*c590*/  UIMAD UR37, UR4, UR6, URZ ;  /* 0x00000006042572a4 */ /* 0x000fe2000f8e023f */
[----:B------:R-:W-:Y:S01]  /*c5a0*/  IMAD.MOV.U32 R23, RZ, RZ, RZ ;  /* 0x000000ffff177224 */ /* 0x000fe200078e00ff */
[----:B------:R-:W-:Y:S01]  /*c5b0*/  UIMAD UR38, UR38, UR39, URZ ;  /* 0x00000027262672a4 */ /* 0x000fe2000f8e023f */
[----:B------:R-:W-:Y:S01]  /*c5c0*/  UMOV UR6, 0x400 ;  /* 0x0000040000067882 */ /* 0x000fe20000000000 */
[----:B------:R-:W-:-:S02]  /*c5d0*/  UIADD3 UR4, UR37, 0x7f, URZ ;  /* 0x0000007f25047890 */ /* 0x000fc4000fffe03f */
[----:B------:R-:W-:Y:S02]  /*c5e0*/  ULOP3.LUT UR45, UR36, 0x2, URZ, 0xfc, !UPT ;  /* 0x00000002242d7892 */ /* 0x000fe4000f8efc3f */
[----:B------:R-:W-:Y:S02]  /*c5f0*/  USHF.R.S32.HI UR5, URZ, 0x1f, UR4 ;  /* 0x0000001f3f057899 */ /* 0x000fe40008011404 */
[----:B------:R-:W-:Y:S02]  /*c600*/  UIADD3 UR39, UR37, 0x80, -UR39 ;  /* 0x0000008025277890 */ /* 0x000fe4000fffe827 */
[----:B------:R-:W-:Y:S02]  /*c610*/  ULEA.HI UR5, UR5, UR4, URZ, 0x7 ;  /* 0x0000000405057291 */ /* 0x000fe4000f8f383f */
[----:B-1----:R-:W-:Y:S01]  /*c620*/  ULEA UR6, UR8, UR6, 0x18 ;  /* 0x0000000608067291 */ /* 0x002fe2000f8ec03f */
[C---:B0-----:R-:W-:Y:S01]  /*c630*/  IMAD.SHL.U32 R30, R5.reuse, 0x8, RZ ;  /* 0x00000008051e7824 */ /* 0x041fe200078e00ff */
[----:B------:R-:W-:Y:S01]  /*c640*/  LOP3.LUT R4, R5, 0x7f, RZ, 0xc0, !PT ;  /* 0x0000007f05047812 */ /* 0x000fe200078ec0ff */
[----:B------:R-:W-:-:S03]  /*c650*/  USHF.R.S32.HI UR40, URZ, 0x7, UR5 ;  /* 0x000000073f287899 */ /* 0x000fc60008011405 */
[----:B------:R-:W-:Y:S01]  /*c660*/  IMAD.U32 R16, RZ, RZ, UR6 ;  /* 0x00000006ff107e24 */ /* 0x000fe2000f8e00ff */
[C---:B------:R-:W-:Y:S01]  /*c670*/  LOP3.LUT R0, R30.reuse, 0x1f8, RZ, 0xc0, !PT ;  /* 0x000001f81e007812 */ /* 0x040fe200078ec0ff */
[----:B------:R-:W-:Y:S01]  /*c680*/  ULDC UR46, c[0x0][0xc] ;  /* 0x00000300002e7ab9 */ /* 0x000fe20000000800 */
[----:B------:R-:W-:Y:S02]  /*c690*/  LOP3.LUT R35, R30, 0x38, RZ, 0xc0, !PT ;  /* 0x000000381e237812 */ /* 0x000fe400078ec0ff */
[----:B------:R-:W-:Y:S02]  /*c6a0*/  LOP3.LUT R3, R0, 0x38, R5, 0x78, !PT ;  /* 0x0000003800037812 */ /* 0x000fe400078e7805 */
[----:B------:R-:W-:Y:S02]  /*c6b0*/  LOP3.LUT R0, R35, 0x40, RZ, 0xfc, !PT ;  /* 0x0000004023007812 */ /* 0x000fe400078efcff */
[----:B------:R-:W-:Y:S02]  /*c6c0*/  LOP3.LUT R30, R3, 0x200, R30, 0xf8, !PT ;  /* 0x00000200031e7812 */ /* 0x000fe400078ef81e */
[----:B------:R-:W-:-:S02]  /*c6d0*/  ISETP.GE.AND P1, PT, R0, UR7, PT ;  /* 0x0000000700007c0c */ /* 0x000fc4000bf26270 */
[----:B------:R-:W-:Y:S01]  /*c6e0*/  ISETP.GE.AND P2, PT, R0, UR9, PT ;  /* 0x0000000900007c0c */ /* 0x000fe2000bf46270 */
[----:B------:R-:W-:Y:S01]  /*c6f0*/  IMAD R33, R30, 0x2, R16 ;  /* 0x000000021e217824 */ /* 0x000fe200078e0210 */
[----:B------:R-:W-:Y:S01]  /*c700*/  ISETP.GE.AND P0, PT, R0, UR7, PT ;  /* 0x0000000700007c0c */ /* 0x000fe2000bf06270 */
[----:B------:R-:W-:Y:S01]  /*c710*/  IMAD.SHL.U32 R0, R5, 0x10, RZ ;  /* 0x0000001005007824 */ /* 0x000fe200078e00ff */
[----:B------:R-:W-:-:S04]  /*c720*/  SHF.R.U32.HI R37, RZ, 0x3, R4 ;  /* 0x00000003ff257819 */ /* 0x000fc80000011604 */
[----:B------:R-:W-:-:S03]  /*c730*/  LOP3.LUT R2, R0, 0x70, RZ, 0xc0, !PT ;  /* 0x0000007000027812 */ /* 0x000fc600078ec0ff */
[----:B------:R-:W-:Y:S02]  /*c740*/  @P1 LOP3.LUT R19, R19, 0x1, RZ, 0xfc, !PT ;  /* 0x0000000113131812 */ /* 0x000fe400078efcff */
[----:B------:R-:W-:Y:S02]  /*c750*/  ISETP.GE.AND P1, PT, R35, UR7, PT ;  /* 0x0000000723007c0c */ /* 0x000fe4000bf26270 */
[----:B------:R-:W-:Y:S02]  /*c760*/  LOP3.LUT R19, R19, 0xffffffbf, RZ, 0xc0, !PT ;  /* 0xffffffbf13137812 */ /* 0x000fe400078ec0ff */
[----:B------:R-:W-:Y:S02]  /*c770*/  LOP3.LUT R0, R37, R2, RZ, 0xfc, !PT ;  /* 0x0000000225007212 */ /* 0x000fe400078efcff */
[----:B------:R-:W-:-:S04]  /*c780*/  @P2 LOP3.LUT R19, R19, 0x40, RZ, 0xfc, !PT ;  /* 0x0000004013132812 */ /* 0x000fc800078efcff */
        /* <DEDUP_REMOVED lines=10> */
.L_x_8971:
        /* <DEDUP_REMOVED lines=22> */
.L_x_8923:
[----:B------:R-:W-:Y:S01]  /*c990*/  ULDC UR8, c[0x0][0xc54] ;  /* 0x0003150000087ab9 */ /* 0x000fe20000000800 */
[----:B------:R-:W-:Y:S01]  /*c9a0*/  UMOV UR6, UR7 ;  /* 0x0000000700067c82 */ /* 0x000fe20008000000 */
[----:B------:R-:W-:-:S11]  /*c9b0*/  UISETP.NE.AND UP0, UPT, UR8, 0x1, UPT ;  /* 0x000000010800788c */ /* 0x000fd6000bf05270 */
[----:B------:R-:W-:Y:S02]  /*c9c0*/  @UP0 ULDC.64 UR10, c[0x0][0xc58] ;  /* 0x00031600000a0ab9 */ /* 0x000fe40000000a00 */
[----:B------:R-:W-:-:S04]  /*c9d0*/  UIMAD.WIDE.U32 UR4, UR7, UR10, URZ ;  /* 0x0000000a070472a5 */ /* 0x000fc8000f8e003f */
[----:B------:R-:W-:-:S04]  /*c9e0*/  @UP0 USHF.R.U32.HI UR6, URZ, UR11, UR5 ;  /* 0x0000000b3f060299 */ /* 0x000fc80008011605 */
[----:B------:R-:W-:-:S12]  /*c9f0*/  UIMAD UR4, UR6, UR8, URZ ;  /* 0x00000008060472a4 */ /* 0x000fd8000f8e023f */
.L_x_8924:
        /* <DEDUP_REMOVED lines=34> */
[----:B------:R-:W-:-:S04]  /*cc20*/  USHF.R.S32.HI UR4, URZ, 0x1f, UR6 ;  /* 0x0000001f3f047899 */ /* 0x000fc80008011406 */
[----:B------:R-:W-:-:S04]  /*cc30*/  ULEA.HI UR4, UR4, UR6, URZ, 0x7 ;  /* 0x0000000604047291 */ /* 0x000fc8000f8f383f */
[----:B------:R-:W-:-:S04]  /*cc40*/  USHF.R.S32.HI UR4, URZ, 0x7, UR4 ;  /* 0x000000073f047899 */ /* 0x000fc80008011404 */
        /* <DEDUP_REMOVED lines=21> */
.L_x_8926:
        /* <DEDUP_REMOVED lines=20> */
.L_x_8929:
[----:B------:R-:W-:Y:S05]  /*cee0*/  BSYNC B6 ;  /* 0x0000000000067941 */ /* 0x000fea0003800000 */
.L_x_8928:
        /* <DEDUP_REMOVED lines=20> */
.L_x_8932:
        /* <DEDUP_REMOVED lines=15> */
.L_x_8931:
[----:B------:R-:W-:Y:S05]  /*d120*/  BSYNC B6 ;  /* 0x0000000000067941 */ /* 0x000fea0003800000 */
.L_x_8930:
        /* <DEDUP_REMOVED lines=13> */
[----:B------:R-:W-:Y:S02]  /*d200*/  MOV R22, UR4 ;  /* 0x0000000400167c02 */ /* 0x000fe40008000f00 */
[----:B------:R-:W-:Y:S05]  /*d210*/  BRA.DIV UR5, `(.L_x_8933) ;  /* 0x0000003605ac7947 */ /* 0x000fea000b800000 */
.L_x_8987:
        /* <DEDUP_REMOVED lines=14> */
[----:B------:R-:W-:-:S05]  /*d300*/  IMAD.IADD R7, R5, 0x1, R32 ;  /* 0x0000000105077824 */ /* 0x000fca00078e0220 */
[----:B------:R-:W-:-:S07]  /*d310*/  MOV R11, R7 ;  /* 0x00000007000b7202 */ /* 0x000fce0000000f00 */
        /* <DEDUP_REMOVED lines=14> */
[----:B------:R-:W-:Y:S01]  /*d400*/  IADD3 R3, RZ, -UR42, RZ ;  /* 0x8000002aff037c10 */ /* 0x000fe2000fffe0ff */
[----:B------:R-:W-:Y:S01]  /*d410*/  IMAD.MOV R2, RZ, RZ, -R11 ;  /* 0x000000ffff027224 */ /* 0x000fe200078e0a0b */
[----:B------:R-:W-:Y:S01]  /*d420*/  LOP3.LUT R19, R19, 0xffffffef, RZ, 0xc0, !PT ;  /* 0xffffffef13137812 */ /* 0x000fe200078ec0ff */
[----:B------:R-:W-:Y:S02]  /*d430*/  IMAD.U32 R24, RZ, RZ, UR4 ;  /* 0x00000004ff187e24 */ /* 0x000fe4000f8e00ff */
[----:B------:R-:W-:Y:S02]  /*d440*/  IMAD R22, R22, R3, UR41 ;  /* 0x0000002916167e24 */ /* 0x000fe4000f8e0203 */
[----:B0-----:R-:W-:-:S03]  /*d450*/  IMAD.U32 R4, RZ, RZ, UR45 ;  /* 0x0000002dff047e24 */ /* 0x001fc6000f8e00ff */
[----:B------:R-:W-:Y:S01]  /*d460*/  SHF.R.S32.HI R28, RZ, 0x1f, R22 ;  /* 0x0000001fff1c7819 */ /* 0x000fe20000011416 */
[----:B------:R-:W-:Y:S01]  /*d470*/  IMAD R5, R10, R2, R7 ;  /* 0x000000020a057224 */ /* 0x000fe200078e0207 */
[----:B------:R-:W-:-:S13]  /*d480*/  ISETP.NE.AND P2, PT, R4, 0x3, PT ;  /* 0x000000030400780c */ /* 0x000fda0003f45270 */
[----:B------:R-:W-:Y:S01]  /*d490*/  @P2 LOP3.LUT R19, R19, 0x10, RZ, 0xfc, !PT ;  /* 0x0000001013132812 */ /* 0x000fe200078efcff */
[----:B------:R-:W-:Y:S06]  /*d4a0*/  @!P2 BRA `(.L_x_8934) ;  /* 0x000000000004a947 */ /* 0x000fec0003800000 */
[----:B------:R-:W-:Y:S01]  /*d4b0*/  BPT.TRAP 0x1 ;  /* 0x000000040000795c */ /* 0x000fe20000300000 */
.L_x_8934:
        /* <DEDUP_REMOVED lines=19> */
[----:B------:R-:W-:Y:S01]  /*d5f0*/  IADD3 R3, R3, R7, RZ ;  /* 0x0000000703037210 */ /* 0x000fe20007ffe0ff */
[----:B------:R-:W-:-:S03]  /*d600*/  IMAD R7, R23, 0x8, R16 ;  /* 0x0000000817077824 */ /* 0x000fc600078e0210 */
[----:B------:R-:W-:Y:S02]  /*d610*/  LEA.HI.X R18, R2, UR5, R3, 0x1, P0 ;  /* 0x0000000502127c11 */ /* 0x000fe400080f0c03 */
[----:B------:R-:W-:-:S04]  /*d620*/  SHF.L.U32 R2, R26, 0x1f, RZ ;  /* 0x0000001f1a027819 */ /* 0x000fc800000006ff */
[----:B------:R-:W0:Y:S02]  /*d630*/  SYNCS.PHASECHK.TRANS64.TRYWAIT P0, [R7+URZ+0x28840], R2 ;  /* 0x02884002070075a7 */ /* 0x000e24000800017f */
[----:B0-----:R-:W-:Y:S05]  /*d640*/  @!P0 BRA `(.L_x_8936) ;  /* 0x0000003000cc8947 */ /* 0x001fea0003800000 */
.L_x_8988:
[----:B------:R-:W-:Y:S05]  /*d650*/  BSYNC B0 ;  /* 0x0000000000007941 */ /* 0x000fea0003800000 */
.L_x_8935:
        /* <DEDUP_REMOVED lines=36> */
[----:B------:R-:W-:Y:S02]  /*d8a0*/  @P0 LEA R25, R5, R16, 0x1 ;  /* 0x0000001005190211 */ /* 0x000fe400078e08ff */
        /* <DEDUP_REMOVED lines=10> */
[----:B------:R-:W-:-:S03]  /*d950*/  @P0 IMAD R21, R5, 0x2, R16 ;  /* 0x0000000205150824 */ /* 0x000fc600078e0210 */
[----:B--2---:R-:W-:Y:S01]  /*d960*/  @P0 MOV R2, R14 ;  /* 0x0000000e00020202 */ /* 0x004fe20000000f00 */
        /* <DEDUP_REMOVED lines=11> */
[----:B------:R-:W-:Y:S02]  /*da20*/  SHFL.IDX PT, R8, R0, 0x4, 0x181f ;  /* 0x00981f0000087f89 */ /* 0x000fe400000e0000 */
[----:B------:R-:W-:Y:S02]  /*da30*/  @P0 MOV R3, R9 ;  /* 0x0000000900030202 */ /* 0x000fe40000000f00 */
        /* <DEDUP_REMOVED lines=16> */
[----:B-1----:R-:W-:Y:S01]  /*db40*/  @P0 IADD3.X R9, RZ, R8, RZ, P1, !PT ;  /* 0x00000008ff090210 */ /* 0x002fe20000ffe4ff */
[----:B--2---:R-:W-:Y:S01]  /*db50*/  @P0 IMAD.MOV.U32 R2, RZ, RZ, R14 ;  /* 0x000000ffff020224 */ /* 0x004fe200078e000e */
[----:B------:R-:W-:Y:S03]  /*db60*/  SHFL.IDX PT, R8, R0, 0x6, 0x181f ;  /* 0x00d81f0000087f89 */ /* 0x000fe600000e0000 */
[----:B------:R-:W-:Y:S01]  /*db70*/  @P0 IMAD.MOV.U32 R3, RZ, RZ, R9 ;  /* 0x000000ffff030224 */ /* 0x000fe200078e0009 */
[----:B------:R-:W0:Y:S04]  /*db80*/  SHFL.IDX PT, R14, R4, 0x6, 0x181f ;  /* 0x00d81f00040e7f89 */ /* 0x000e2800000e0000 */
[----:B------:R-:W-:Y:S04]  /*db90*/  @P0 LDGSTS.E.BYPASS.LTC128B.128 [R25+0x1ac00], desc[UR50][R2.64], !P3 ;  /* 0x1ac0000002190fae */ /* 0x000fe8000d901d72 */
[----:B------:R1:W-:Y:S01]  /*dba0*/  @P0 LDGSTS.E.BYPASS.LTC128B.128 [R25+0x1ec00], desc[UR50][R2.64+0x80], !P2 ;  /* 0x1ec0008002190fae */ /* 0x0003e2000d101d72 */
[----:B------:R-:W-:-:S13]  /*dbb0*/  ISETP.GE.AND P0, PT, R6, 0x61, PT ;  /* 0x000000610600780c */ /* 0x000fda0003f06270 */
[----:B------:R-:W-:Y:S02]  /*dbc0*/  @P0 LEA R21, R5, R16, 0x1 ;  /* 0x0000001005150211 */ /* 0x000fe400078e08ff */
[----:B0-----:R-:W-:-:S05]  /*dbd0*/  @P0 LEA R14, P1, R35, R14, 0x1 ;  /* 0x0000000e230e0211 */ /* 0x001fca00078208ff */
[----:B------:R-:W-:Y:S02]  /*dbe0*/  @P0 IMAD.X R9, RZ, RZ, R8, P1 ;  /* 0x000000ffff090224 */ /* 0x000fe400008e0608 */
[----:B-1----:R-:W-:Y:S01]  /*dbf0*/  @P0 IMAD.MOV.U32 R2, RZ, RZ, R14 ;  /* 0x000000ffff020224 */ /* 0x002fe200078e000e */
[----:B------:R0:W1:Y:S01]  /*dc00*/  SHFL.IDX PT, R8, R0, 0x7, 0x181f ;  /* 0x00f81f0000087f89 */ /* 0x00006200000e0000 */
[----:B------:R-:W-:-:S03]  /*dc10*/  @P0 IMAD.MOV.U32 R3, RZ, RZ, R9 ;  /* 0x000000ffff030224 */ /* 0x000fc600078e0009 */
[----:B------:R0:W2:Y:S04]  /*dc20*/  SHFL.IDX PT, R14, R4, 0x7, 0x181f ;  /* 0x00f81f00040e7f89 */ /* 0x0000a800000e0000 */
[----:B------:R0:W-:Y:S04]  /*dc30*/  @P0 LDGSTS.E.BYPASS.LTC128B.128 [R21+0x1b400], desc[UR50][R2.64], !P3 ;  /* 0x1b40000002150fae */ /* 0x0001e8000d901d72 */
[----:B------:R0:W-:Y:S02]  /*dc40*/  @P0 LDGSTS.E.BYPASS.LTC128B.128 [R21+0x1f400], desc[UR50][R2.64+0x80], !P2 ;  /* 0x1f40008002150fae */ /* 0x0001e4000d101d72 */
.L_x_9006:
        /* <DEDUP_REMOVED lines=11> */
.L_x_8938:
        /* <DEDUP_REMOVED lines=11> */
.L_x_8939:
        /* <DEDUP_REMOVED lines=23> */
.L_x_8941:
[----:B------:R-:W-:Y:S05]  /*df20*/  BSYNC B6 ;  /* 0x0000000000067941 */ /* 0x000fea0003800000 */
.L_x_8940:
        /* <DEDUP_REMOVED lines=8> */
[----:B------:R-:W-:Y:S01]  /*dfb0*/  LOP3.LUT P5, RZ, R19, 0x40, RZ, 0xc0, !PT ;  /* 0x0000004013ff7812 */ /* 0x000fe200078ac0ff */
[----:B------:R-:W-:-:S04]  /*dfc0*/  @UP0 ULDC UR4, c[0x0][0x44c] ;  /* 0x0001130000040ab9 */ /* 0x000fc80000000800 */
[----:B------:R-:W-:-:S04]  /*dfd0*/  UIMAD UR6, UR6, UR8, URZ ;  /* 0x00000008060672a4 */ /* 0x000fc8000f8e023f */
[----:B------:R-:W-:Y:S02]  /*dfe0*/  UIMAD UR7, UR7, UR9, UR6 ;  /* 0x00000009070772a4 */ /* 0x000fe4000f8e0206 */
[----:B------:R-:W-:Y:S01]  /*dff0*/  USHF.R.S32.HI UR6, URZ, 0x1f, UR42 ;  /* 0x0000001f3f067899 */ /* 0x000fe2000801142a */
[----:B0-----:R-:W-:-:S05]  /*e000*/  IMAD.SHL.U32 R2, R2, 0x10, RZ ;  /* 0x0000001002027824 */ /* 0x001fca00078e00ff */
[----:B------:R-:W-:-:S04]  /*e010*/  LOP3.LUT R2, R2, 0x70, RZ, 0xc0, !PT ;  /* 0x0000007002027812 */ /* 0x000fc800078ec0ff */
[----:B------:R-:W-:-:S05]  /*e020*/  LOP3.LUT R2, R37, R2, RZ, 0xfc, !PT ;  /* 0x0000000225027212 */ /* 0x000fca00078efcff */
[----:B------:R-:W-:-:S04]  /*e030*/  IMAD R0, R0, 0x80, R2 ;  /* 0x0000008000007824 */ /* 0x000fc800078e0202 */
[----:B------:R-:W-:Y:S01]  /*e040*/  @P0 IMAD.HI.U32 R3, R0, UR4, RZ ;  /* 0x0000000400030c27 */ /* 0x000fe2000f8e00ff */
[----:B------:R-:W-:Y:S01]  /*e050*/  PLOP3.LUT P0, PT, PT, PT, UP0, 0x80, 0x0 ;  /* 0x000000000000781c */ /* 0x000fe20003f0f008 */
[----:B------:R-:W-:Y:S02]  /*e060*/  @UP0 ULDC UR4, c[0x0][0x450] ;  /* 0x0001140000040ab9 */ /* 0x000fe40000000800 */
[----:B------:R-:W-:-:S10]  /*e070*/  IMAD.MOV.U32 R2, RZ, RZ, R0 ;  /* 0x000000ffff027224 */ /* 0x000fd400078e0000 */
[----:B------:R-:W-:Y:S02]  /*e080*/  @P0 SHF.R.U32.HI R2, RZ, UR4, R3 ;  /* 0x00000004ff020c19 */ /* 0x000fe40008011603 */
[----:B------:R-:W-:Y:S02]  /*e090*/  R2UR UR4, R22 ;  /* 0x00000000160472ca */ /* 0x000fe400000e0000 */
[----:B------:R-:W-:-:S11]  /*e0a0*/  IADD3 R5, -R2, RZ, RZ ;  /* 0x000000ff02057210 */ /* 0x000fd60007ffe1ff */
        /* <DEDUP_REMOVED lines=28> */
[----:B------:R-:W-:-:S03]  /*e270*/  IMAD.U32 R6, RZ, RZ, UR43 ;  /* 0x0000002bff067e24 */ /* 0x000fc6000f8e00ff */
[----:B------:R-:W1:Y:S02]  /*e280*/  SHFL.IDX PT, R2, R4, RZ, 0x181f ;  /* 0x00181fff04027589 */ /* 0x000e6400000e0000 */
[----:B------:R-:W-:Y:S02]  /*e290*/  LEA R5, R6, R37, 0x7 ;  /* 0x0000002506057211 */ /* 0x000fe400078e38ff */
[----:B------:R-:W-:Y:S02]  /*e2a0*/  SHFL.IDX PT, R6, R4, 0x1, 0x181f ;  /* 0x00381f0004067f89 */ /* 0x000fe400000e0000 */
[C---:B------:R-:W-:Y:S01]  /*e2b0*/  ISETP.GE.AND P0, PT, R5.reuse, UR38, PT ;  /* 0x0000002605007c0c */ /* 0x040fe2000bf06270 */
[----:B------:R-:W-:-:S12]  /*e2c0*/  VIADD R7, R5, 0x10 ;  /* 0x0000001005077836 */ /* 0x000fd80000000000 */
[----:B0-----:R-:W-:-:S05]  /*e2d0*/  @!P0 LEA R14, P1, R35, R14, 0x1 ;  /* 0x0000000e230e8211 */ /* 0x001fca00078208ff */
[----:B-1----:R-:W-:Y:S02]  /*e2e0*/  @!P0 IMAD.X R3, RZ, RZ, R2, P1 ;  /* 0x000000ffff038224 */ /* 0x002fe400008e0602 */
[----:B------:R-:W-:Y:S02]  /*e2f0*/  @!P0 IMAD.MOV.U32 R2, RZ, RZ, R14 ;  /* 0x000000ffff028224 */ /* 0x000fe400078e000e */
[----:B------:R-:W0:Y:S04]  /*e300*/  SHFL.IDX PT, R14, R0, 0x1, 0x181f ;  /* 0x00381f00000e7f89 */ /* 0x000e2800000e0000 */
        /* <DEDUP_REMOVED lines=16> */
[----:B------:R-:W-:Y:S02]  /*e410*/  SHFL.IDX PT, R6, R4, 0x3, 0x181f ;  /* 0x00781f0004067f89 */ /* 0x000fe400000e0000 */
[----:B------:R-:W-:Y:S01]  /*e420*/  @!P0 MOV R3, R7 ;  /* 0x0000000700038202 */ /* 0x000fe20000000f00 */
[----:B------:R-:W-:Y:S01]  /*e430*/  VIADD R7, R5, 0x30 ;  /* 0x0000003005077836 */ /* 0x000fe20000000000 */
        /* <DEDUP_REMOVED lines=30> */
[----:B------:R-:W-:-:S03]  /*e620*/  VIADD R7, R5, 0x60 ;  /* 0x0000006005077836 */ /* 0x000fc60000000000 */
        /* <DEDUP_REMOVED lines=10> */
[----:B------:R0:W-:Y:S02]  /*e6d0*/  @!P0 LDGSTS.E.BYPASS.LTC128B.128 [R33+0x17400], desc[UR50][R2.64+0x80], !P5 ;  /* 0x1740008002218fae */ /* 0x0001e4000e901d72 */
.L_x_9023:
        /* <DEDUP_REMOVED lines=8> */
[----:B------:R0:W-:Y:S01]  /*e760*/  @!P0 LDGSTS.E.BYPASS.LTC128B.128 [R33+0x17c00], desc[UR50][R2.64+0x80], !P5 ;  /* 0x17c0008002218fae */ /* 0x0001e2000e901d72 */
[----:B------:R-:W-:Y:S01]  /*e770*/  PLOP3.LUT P0, PT, PT, PT, PT, 0x80, 0x0 ;  /* 0x000000000000781c */ /* 0x000fe20003f0f070 */
[----:B------:R-:W-:-:S12]  /*e780*/  NOP ;  /* 0x0000000000007918 */ /* 0x000fd80000000000 */
.L_x_8943:
        /* <DEDUP_REMOVED lines=8> */
[----:B0-----:R-:W-:-:S04]  /*e810*/  LOP3.LUT R3, R0, 0xfffffffe, RZ, 0xc0, !PT ;  /* 0xfffffffe00037812 */ /* 0x001fc800078ec0ff */
[----:B------:R-:W-:-:S04]  /*e820*/  IADD3 R3, R36, -R3, RZ ;  /* 0x8000000324037210 */ /* 0x000fc80007ffe0ff */
[----:B------:R-:W-:Y:S01]  /*e830*/  SHF.L.U32 R3, R3, 0x1f, RZ ;  /* 0x0000001f03037819 */ /* 0x000fe200000006ff */
[----:B------:R-:W-:Y:S01]  /*e840*/  NOP ;  /* 0x0000000000007918 */ /* 0x000fe20000000000 */
[----:B------:R0:W-:Y:S01]  /*e850*/  SYNCS.ARRIVE.TRANS64.A1T0 RZ, [R16+URZ+0x28800], RZ ;  /* 0x028800ff10ff79a7 */ /* 0x0001e2000810003f */
[----:B------:R-:W-:Y:S01]  /*e860*/  BSSY B0, `(.L_x_8944) ;  /* 0x0000003000007945 */ /* 0x000fe20003800000 */
[----:B------:R-:W1:Y:S03]  /*e870*/  SYNCS.PHASECHK.TRANS64.TRYWAIT P0, [R16+URZ+0x28820], R3 ;  /* 0x02882003100075a7 */ /* 0x000e66000800017f */
[----:B01----:R-:W-:Y:S05]  /*e880*/  @!P0 BRA `(.L_x_8945) ;  /* 0x00000034005c8947 */ /* 0x003fea0003800000 */
.L_x_9024:
[----:B------:R-:W-:Y:S05]  /*e890*/  BSYNC B0 ;  /* 0x0000000000007941 */ /* 0x000fea0003800000 */
.L_x_8944:
[----:B------:R-:W-:-:S06]  /*e8a0*/  UISETP.GE.AND UP0, UPT, UR44, 0x2, UPT ;  /* 0x000000022c00788c */ /* 0x000fcc000bf06270 */
[----:B------:R-:W-:-:S13]  /*e8b0*/  PLOP3.LUT P0, PT, PT, PT, UP0, 0x40, 0x0 ;  /* 0x000000000000781c */ /* 0x000fda0003f0e808 */
[----:B------:R-:W-:Y:S05]  /*e8c0*/  @P0 BRA `(.L_x_8946) ;  /* 0x0000001000200947 */ /* 0x000fea0003800000 */
[----:B------:R-:W-:Y:S01]  /*e8d0*/  UIADD3 UR4, UR44, -0x2, URZ ;  /* 0xfffffffe2c047890 */ /* 0x000fe2000fffe03f */
[----:B------:R-:W-:Y:S01]  /*e8e0*/  BSSY B0, `(.L_x_8946) ;  /* 0x0000106000007945 */ /* 0x000fe20003800000 */
[----:B------:R-:W-:Y:S02]  /*e8f0*/  IMAD.MOV.U32 R20, RZ, RZ, R26 ;  /* 0x000000ffff147224 */ /* 0x000fe400078e001a */
[----:B------:R-:W-:Y:S02]  /*e900*/  IMAD.MOV.U32 R10, RZ, RZ, R23 ;  /* 0x000000ffff0a7224 */ /* 0x000fe400078e0017 */
[----:B------:R-:W-:Y:S02]  /*e910*/  IMAD.MOV.U32 R27, RZ, RZ, R24 ;  /* 0x000000ffff1b7224 */ /* 0x000fe400078e0018 */
[----:B------:R-:W-:-:S07]  /*e920*/  IMAD.U32 R6, RZ, RZ, UR4 ;  /* 0x00000004ff067e24 */ /* 0x000fce000f8e00ff */
.L_x_8959:
[----:B0-----:R-:W0:Y:S01]  /*e930*/  LDC R3, c[0x0][0x430] ;  /* 0x00010c00ff037b82 */ /* 0x001e220000000800 */
[----:B------:R-:W1:Y:S01]  /*e940*/  S2R R0, SR_TID.X ;  /* 0x0000000000007919 */ /* 0x000e620000002100 */
[----:B------:R-:W-:Y:S01]  /*e950*/  IMAD R7, R6, 0x80, R37 ;  /* 0x0000008006077824 */ /* 0x000fe200078e0225 */
[----:B------:R-:W-:Y:S05]  /*e960*/  YIELD ;  /* 0x0000000000007946 */ /* 0x000fea0003800000 */
[----:B------:R-:W-:Y:S01]  /*e970*/  ULDC.64 UR4, c[0x0][0x428] ;  /* 0x00010a0000047ab9 */ /* 0x000fe20000000a00 */
[----:B------:R-:W-:Y:S02]  /*e980*/  IADD3 R23, R10, 0x1, RZ ;  /* 0x000000010a177810 */ /* 0x000fe40007ffe0ff */
[----:B0-----:R-:W-:-:S02]  /*e990*/  ISETP.NE.AND P0, PT, R3, 0x1, PT ;  /* 0x000000010300780c */ /* 0x001fc40003f05270 */
[----:B-1----:R-:W-:-:S11]  /*e9a0*/  SHF.L.U32 R4, R0, 0x4, RZ ;  /* 0x0000000400047819 */ /* 0x002fd600000006ff */
        /* <DEDUP_REMOVED lines=30> */
.L_x_8947:
[----:B------:R-:W-:Y:S01]  /*eb90*/  IMAD R6, R23, 0x8, R16 ;  /* 0x0000000817067824 */ /* 0x000fe200078e0210 */
[----:B------:R-:W-:Y:S01]  /*eba0*/  SHF.L.U32 R3, R26, 0x1f, RZ ;  /* 0x0000001f1a037819 */ /* 0x000fe200000006ff */
[----:B------:R-:W-:Y:S03]  /*ebb0*/  BSSY B1, `(.L_x_8948) ;  /* 0x0000003000017945 */ /* 0x000fe60003800000 */
[----:B------:R-:W0:Y:S02]  /*ebc0*/  SYNCS.PHASECHK.TRANS64.TRYWAIT P0, [R6+URZ+0x28840], R3 ;  /* 0x02884003060075a7 */ /* 0x000e24000800017f */
[----:B0-----:R-:W-:Y:S05]  /*ebd0*/  @!P0 BRA `(.L_x_8949) ;  /* 0x00000030009c8947 */ /* 0x001fea0003800000 */
.L_x_9025:
[----:B------:R-:W-:Y:S05]  /*ebe0*/  BSYNC B1 ;  /* 0x0000000000017941 */ /* 0x000fea0003800000 */
.L_x_8948:
        /* <DEDUP_REMOVED lines=70> */
.L_x_9043:
        /* <DEDUP_REMOVED lines=9> */
.L_x_8951:
        /* <DEDUP_REMOVED lines=11> */
.L_x_8952:
[----:B------:R0:W-:Y:S01]  /*f190*/  SYNCS.ARRIVE.TRANS64.A1T0 RZ, [R6+URZ+0x28830], RZ ;  /* 0x028830ff06ff79a7 */ /* 0x0001e2000810003f */
[----:B------:R-:W-:Y:S05]  /*f1a0*/  @!P2 BRA `(.L_x_8953) ;  /* 0x000000000004a947 */ /* 0x000fea0003800000 */
[----:B------:R-:W-:Y:S01]  /*f1b0*/  BPT.TRAP 0x1 ;  /* 0x000000040000795c */ /* 0x000fe20000300000 */
.L_x_8953:
[----:B------:R-:W-:Y:S01]  /*f1c0*/  SHF.L.U32 R3, R20, 0x1f, RZ ;  /* 0x0000001f14037819 */ /* 0x000fe200000006ff */
[----:B------:R-:W-:Y:S01]  /*f1d0*/  BSSY B1, `(.L_x_8954) ;  /* 0x0000004000017945 */ /* 0x000fe20003800000 */
[----:B0-----:R-:W-:-:S04]  /*f1e0*/  LEA R6, R10, R16, 0x3 ;  /* 0x000000100a067211 */ /* 0x001fc800078e18ff */
[----:B------:R-:W0:Y:S02]  /*f1f0*/  SYNCS.PHASECHK.TRANS64.TRYWAIT P0, [R6+URZ+0x28860], R3 ;  /* 0x02886003060075a7 */ /* 0x000e24000800017f */
[----:B0-----:R-:W-:Y:S05]  /*f200*/  @!P0 BRA `(.L_x_8955) ;  /* 0x00000034006c8947 */ /* 0x001fea0003800000 */
.L_x_9044:
[----:B------:R-:W-:Y:S05]  /*f210*/  BSYNC B1 ;  /* 0x0000000000017941 */ /* 0x000fea0003800000 */
.L_x_8954:
        /* <DEDUP_REMOVED lines=9> */
[----:B------:R-:W-:-:S03]  /*f2b0*/  LEA R7, R7, R16, 0x1 ;  /* 0x0000001007077211 */ /* 0x000fc600078e08ff */
        /* <DEDUP_REMOVED lines=57> */
.L_x_9062:
        /* <DEDUP_REMOVED lines=29> */
.L_x_8957:
        /* <DEDUP_REMOVED lines=11> */
.L_x_8958:
        /* <DEDUP_REMOVED lines=8> */
.L_x_8946:
        /* <DEDUP_REMOVED lines=17> */
.L_x_8961:
[----:B------:R-:W-:Y:S05]  /*fa60*/  BSYNC B0 ;  /* 0x0000000000007941 */ /* 0x000fea0003800000 */
.L_x_8960:
[----:B------:R-:W-:-:S05]  /*fa70*/  IMAD.U32 R0, RZ, RZ, UR45 ;  /* 0x0000002dff007e24 */ /* 0x000fca000f8e00ff */
[----:B------:R-:W-:-:S13]  /*fa80*/  ISETP.NE.AND P0, PT, R0, 0x3, PT ;  /* 0x000000030000780c */ /* 0x000fda0003f05270 */
[----:B------:R-:W-:Y:S05]  /*fa90*/  @!P0 BRA `(.L_x_8962) ;  /* 0x0000000000048947 */ /* 0x000fea0003800000 */
[----:B------:R-:W-:Y:S01]  /*faa0*/  BPT.TRAP 0x1 ;  /* 0x000000040000795c */ /* 0x000fe20000300000 */
.L_x_8962:
[----:B------:R-:W-:Y:S01]  /*fab0*/  IMAD R4, R23, 0x8, R16 ;  /* 0x0000000817047824 */ /* 0x000fe200078e0210 */
[----:B0-----:R-:W-:Y:S01]  /*fac0*/  SHF.L.U32 R3, R26, 0x1f, RZ ;  /* 0x0000001f1a037819 */ /* 0x001fe200000006ff */
[----:B------:R-:W-:Y:S01]  /*fad0*/  IMAD.MOV.U32 R5, RZ, RZ, -0x80 ;  /* 0xffffff80ff057424 */ /* 0x000fe200078e00ff */
[----:B------:R-:W-:Y:S02]  /*fae0*/  BSSY B0, `(.L_x_8963) ;  /* 0x0000004000007945 */ /* 0x000fe40003800000 */
[----:B------:R-:W0:Y:S01]  /*faf0*/  SYNCS.PHASECHK.TRANS64.TRYWAIT P0, [R4+URZ+0x28860], R3 ;  /* 0x02886003040075a7 */ /* 0x000e22000800017f */
[----:B------:R-:W-:Y:S01]  /*fb00*/  IMAD R24, R24, R5, UR37 ;  /* 0x0000002518187e24 */ /* 0x000fe2000f8e0205 */
[----:B0-----:R-:W-:Y:S06]  /*fb10*/  @!P0 BRA `(.L_x_8964) ;  /* 0x0000003400a88947 */ /* 0x001fec0003800000 */
.L_x_9063:
[----:B------:R-:W-:Y:S05]  /*fb20*/  BSYNC B0 ;  /* 0x0000000000007941 */ /* 0x000fea0003800000 */
.L_x_8963:
        /* <DEDUP_REMOVED lines=62> */
[----:B------:R1:W0:-:S12]  /*ff10*/  SHFL.IDX PT, R7, R18, 0x7, 0x181f ;  /* 0x00f81f0012077f89 */ /* 0x00021800000e0000 */
[----:B------:R1:W-:Y:S01]  /*ff20*/  LDGSTS.E.BYPASS.LTC128B.128 [R0+0x3400], desc[UR50][R2.64], !P0 ;  /* 0x0340000002007fae */ /* 0x0003e2000c101d72 */
[----:B------:R-:W-:-:S13]  /*ff30*/  ISETP.LT.OR P0, PT, R5, 0x61, P1 ;  /* 0x000000610500780c */ /* 0x000fda0000f01670 */
[----:B0-2---:R1:W-:Y:S02]  /*ff40*/  LDGSTS.E.BYPASS.LTC128B.128 [R0+0x7400], desc[UR50][R2.64+0x80], !P0 ;  /* 0x0740008002007fae */ /* 0x0053e4000c101d72 */
.L_x_9081:
        /* <DEDUP_REMOVED lines=11> */
.L_x_8966:
        /* <DEDUP_REMOVED lines=11> */
.L_x_8967:
[----:B------:R0:W-:Y:S01]  /*100b0*/  SYNCS.ARRIVE.TRANS64.A1T0 RZ, [R4+URZ+0x28850], RZ ;  /* 0x028850ff04ff79a7 */ /* 0x0001e2000810003f */
[----:B------:R-:W-:-:S05]  /*100c0*/  VIADD R23, R23, 0x1 ;  /* 0x0000000117177836 */ /* 0x000fca0000000000 */
[----:B------:R-:W-:-:S04]  /*100d0*/  ISETP.NE.AND P0, PT, R23, 0x2, PT ;  /* 0x000000021700780c */ /* 0x000fc80003f05270 */
[----:B------:R-:W-:Y:S02]  /*100e0*/  SEL R3, RZ, 0x1, P0 ;  /* 0x00000001ff037807 */ /* 0x000fe40000000000 */
[----:B------:R-:W-:Y:S02]  /*100f0*/  SEL R23, R23, RZ, P0 ;  /* 0x000000ff17177207 */ /* 0x000fe40000000000 */
[----:B0-----:R-:W-:-:S07]  /*10100*/  LOP3.LUT R26, R26, R3, RZ, 0x3c, !PT ;  /* 0x000000031a1a7212 */ /* 0x001fce00078e3cff */
.L_x_8927:
[----:B------:R-:W-:Y:S05]  /*10110*/  BSYNC B7 ;  /* 0x0000000000077941 */ /* 0x000fea0003800000 */
.L_x_8925:
        /* <DEDUP_REMOVED lines=11> */
.L_x_8968:
[----:B------:R-:W-:-:S03]  /*101d0*/  UMOV UR4, 0xffffffff ;  /* 0xffffffff00047882 */ /* 0x000fc60000000000 */
[----:B------:R-:W-:Y:S05]  /*101e0*/  BRA.DIV UR4, `(.L_x_8970) ;  /* 0x0000003a04c07947 */ /* 0x000fea000b800000 */
[----:B------:R0:W1:Y:S02]  /*101f0*/  SHFL.IDX PT, R14, R34, RZ, 0x1f ;  /* 0x00001fff220e7589 */ /* 0x00006400000e0000 */
.L_x_9084:
        /* <DEDUP_REMOVED lines=8> */
.L_x_8969:
[----:B------:R-:W-:Y:S02]  /*10280*/  ULDC UR4, c[0x0][0xc38] ;  /* 0x00030e0000047ab9 */ /* 0x000fe40000000800 */
[----:B-1----:R-:W-:-:S13]  /*10290*/  ISETP.GE.AND P0, PT, R34, UR4, PT ;  /* 0x0000000422007c0c */ /* 0x002fda000bf06270 */
[----:B------:R-:W-:Y:S05]  /*102a0*/  @!P0 BRA `(.L_x_8971) ;  /* 0xffffffc400608947 */ /* 0x000fea000383ffff */
.L_x_8922:
[----:B------:R-:W1:Y:S01]  /*102b0*/  S2R R5, SR_CgaCtaId ;  /* 0x0000000000057919 */ /* 0x000e620000008800 */
[----:B------:R-:W-:Y:S01]  /*102c0*/  IADD3 R36, R36, 0x1, RZ ;  /* 0x0000000124247810 */ /* 0x000fe20007ffe0ff */
[----:B------:R-:W-:Y:S01]  /*102d0*/  BSSY B0, `(.L_x_8972) ;  /* 0x0000009000007945 */ /* 0x000fe20003800000 */
[----:B------:R-:W-:Y:S02]  /*102e0*/  MOV R2, 0x400 ;  /* 0x0000040000027802 */ /* 0x000fe40000000f00 */
[----:B------:R-:W-:-:S04]  /*102f0*/  LEA.HI R0, R36, R36, RZ, 0x1 ;  /* 0x0000002424007211 */ /* 0x000fc800078f08ff */
[----:B------:R-:W-:-:S05]  /*10300*/  LOP3.LUT R3, R0, 0xfffffffe, RZ, 0xc0, !PT ;  /* 0xfffffffe00037812 */ /* 0x000fca00078ec0ff */
[----:B------:R-:W-:-:S05]  /*10310*/  IMAD.IADD R0, R36, 0x1, -R3 ;  /* 0x0000000124007824 */ /* 0x000fca00078e0a03 */
[----:B------:R-:W-:Y:S02]  /*10320*/  SHF.L.U32 R0, R0, 0x1f, RZ ;  /* 0x0000001f00007819 */ /* 0x000fe400000006ff */
[----:B-1----:R-:W-:-:S04]  /*10330*/  LEA R4, R5, R2, 0x18 ;  /* 0x0000000205047211 */ /* 0x002fc800078ec0ff */
[----:B------:R-:W1:Y:S02]  /*10340*/  SYNCS.PHASECHK.TRANS64.TRYWAIT P0, [R4+URZ+0x28820], R0 ;  /* 0x02882000040075a7 */ /* 0x000e64000800017f */
[----:B-1----:R-:W-:Y:S05]  /*10350*/  @!P0 BRA `(.L_x_8973) ;  /* 0x00000038008c8947 */ /* 0x002fea0003800000 */
.L_x_9085:
[----:B------:R-:W-:Y:S05]  /*10360*/  BSYNC B0 ;  /* 0x0000000000007941 */ /* 0x000fea0003800000 */
.L_x_8972:
[----:B------:R-:W-:-:S03]  /*10370*/  UMOV UR4, 0xffffffff ;  /* 0xffffffff00047882 */ /* 0x000fc60000000000 */
[----:B------:R-:W-:Y:S05]  /*10380*/  BRA.DIV UR4, `(.L_x_8974) ;  /* 0x0000003a04947947 */ /* 0x000fea000b800000 */
[----:B-1----:R-:W1:Y:S02]  /*10390*/  S2R R0, SR_TID.X ;  /* 0x0000000000007919 */ /* 0x002e640000002100 */
[----:B-1----:R-:W-:-:S04]  /*103a0*/  SHF.R.U32.HI R0, RZ, 0x5, R0 ;  /* 0x00000005ff007819 */ /* 0x002fc80000011600 */
[----:B------:R-:W-:-:S05]  /*103b0*/  LOP3.LUT R0, R0, 0x3, RZ, 0xc0, !PT ;  /* 0x0000000300007812 */ /* 0x000fca00078ec0ff */
[----:B------:R1:W2:Y:S02]  /*103c0*/  SHFL.IDX PT, R14, R0, RZ, 0x1f ;  /* 0x00001fff000e7589 */ /* 0x0002a400000e0000 */
.L_x_9088:
[----:B--2---:R-:W-:Y:S01]  /*103d0*/  ISETP.NE.AND P0, PT, R14, RZ, PT ;  /* 0x000000ff0e00720c */ /* 0x004fe20003f05270 */
[----:B------:R-:W-:-:S12]  /*103e0*/  BSSY B0, `(.L_x_8975) ;  /* 0x0000024000007945 */ /* 0x000fd80003800000 */
[----:B------:R-:W-:Y:S05]  /*103f0*/  @P0 BRA `(.L_x_8976) ;  /* 0x0000000000880947 */ /* 0x000fea0003800000 */
[----:B------:R-:W-:-:S03]  /*10400*/  UMOV UR4, 0xffffffff ;  /* 0xffffffff00047882 */ /* 0x000fc60000000000 */
[----:B------:R-:W-:Y:S05]  /*10410*/  BRA.DIV UR4, `(.L_x_8977) ;  /* 0x0000003a04a47947 */ /* 0x000fea000b800000 */
[----:B------:R-:W-:-:S13]  /*10420*/  ELECT P6, URZ, PT ;  /* 0x00000000003f782f */ /* 0x000fda00038c0000 */
.L_x_9091:
[----:B------:R-:W-:Y:S05]  /*10430*/  @!P6 BRA `(.L_x_8976) ;  /* 0x000000000078e947 */ /* 0x000fea0003800000 */
[----:B------:R-:W-:-:S06]  /*10440*/  ULOP3.LUT UR4, UR36, 0x2, URZ, 0xfc, !UPT ;  /* 0x0000000224047892 */ /* 0x000fcc000f8efc3f */
[----:B-1----:R-:W-:-:S05]  /*10450*/  IMAD.U32 R0, RZ, RZ, UR4 ;  /* 0x00000004ff007e24 */ /* 0x002fca000f8e00ff */
[----:B------:R-:W-:-:S13]  /*10460*/  ISETP.NE.AND P0, PT, R0, 0x3, PT ;  /* 0x000000030000780c */ /* 0x000fda0003f05270 */
[----:B------:R-:W-:Y:S05]  /*10470*/  @!P0 BRA `(.L_x_8978) ;  /* 0x0000000000048947 */ /* 0x000fea0003800000 */
[----:B------:R-:W-:Y:S01]  /*10480*/  BPT.TRAP 0x1 ;  /* 0x000000040000795c */ /* 0x000fe20000300000 */
.L_x_8978:
[C---:B------:R-:W-:Y:S01]  /*10490*/  IMAD R5, R23.reuse, 0x8, R4 ;  /* 0x0000000817057824 */ /* 0x040fe200078e0204 */
[----:B------:R-:W-:Y:S01]  /*104a0*/  SHF.L.U32 R0, R26, 0x1f, RZ ;  /* 0x0000001f1a007819 */ /* 0x000fe200000006ff */
[----:B------:R-:W-:-:S03]  /*104b0*/  VIADD R23, R23, 0x1 ;  /* 0x0000000117177836 */ /* 0x000fc60000000000 */
[----:B------:R-:W1:Y:S02]  /*104c0*/  SYNCS.PHASECHK.TRANS64.TRYWAIT P1, [R5+URZ+0x28840], R0 ;  /* 0x02884000050075a7 */ /* 0x000e64000802017f */
[----:B------:R-:W-:-:S04]  /*104d0*/  ISETP.NE.AND P2, PT, R23, 0x2, PT ;  /* 0x000000021700780c */ /* 0x000fc80003f45270 */
[----:B------:R-:W-:Y:S01]  /*104e0*/  SEL R3, RZ, 0x1, P2 ;  /* 0x00000001ff037807 */ /* 0x000fe20001000000 */
[----:B-1----:R-:W-:Y:S08]  /*104f0*/  @!P1 BRA `(.L_x_8979) ;  /* 0x00000038008c9947 */ /* 0x002ff00003800000 */
.L_x_9092:
[----:B------:R-:W-:Y:S02]  /*10500*/  SEL R23, R23, RZ, P2 ;  /* 0x000000ff17177207 */ /* 0x000fe40001000000 */
[----:B------:R-:W-:Y:S01]  /*10510*/  LOP3.LUT R2, R26, R3, RZ, 0x3c, !PT ;  /* 0x000000031a027212 */ /* 0x000fe200078e3cff */
[----:B------:R-:W-:Y:S06]  /*10520*/  @!P0 BRA `(.L_x_8980) ;  /* 0x0000000000048947 */ /* 0x000fec0003800000 */
[----:B------:R-:W-:Y:S01]  /*10530*/  BPT.TRAP 0x1 ;  /* 0x000000040000795c */ /* 0x000fe20000300000 */
.L_x_8980:
[----:B------:R-:W-:Y:S02]  /*10540*/  LEA R23, R23, R4, 0x3 ;  /* 0x0000000417177211 */ /* 0x000fe400078e18ff */
[----:B------:R-:W-:-:S04]  /*10550*/  SHF.L.U32 R2, R2, 0x1f, RZ ;  /* 0x0000001f02027819 */ /* 0x000fc800000006ff */
[----:B------:R-:W2:Y:S02]  /*10560*/  SYNCS.PHASECHK.TRANS64.TRYWAIT P1, [R23+URZ+0x28840], R2 ;  /* 0x02884002170075a7 */ /* 0x000ea4000802017f */
[----:B--2---:R-:W-:Y:S05]  /*10570*/  @!P1 BRA `(.L_x_8981) ;  /* 0x0000003800809947 */ /* 0x004fea0003800000 */
.L_x_9093:
[----:B------:R-:W-:Y:S05]  /*10580*/  @!P0 BRA `(.L_x_8982) ;  /* 0x0000000000048947 */ /* 0x000fea0003800000 */
[----:B------:R-:W-:Y:S01]  /*10590*/  BPT.TRAP 0x1 ;  /* 0x000000040000795c */ /* 0x000fe20000300000 */
.L_x_8982:
[----:B------:R-:W3:Y:S02]  /*105a0*/  SYNCS.PHASECHK.TRANS64.TRYWAIT P1, [R5+URZ+0x28860], R0 ;  /* 0x02886000050075a7 */ /* 0x000ee4000802017f */
[----:B---3--:R-:W-:Y:S05]  /*105b0*/  @!P1 BRA `(.L_x_8983) ;  /* 0x0000003800849947 */ /* 0x008fea0003800000 */
.L_x_9094:
[----:B------:R-:W-:Y:S05]  /*105c0*/  @!P0 BRA `(.L_x_8984) ;  /* 0x0000000000048947 */ /* 0x000fea0003800000 */
[----:B------:R-:W-:Y:S01]  /*105d0*/  BPT.TRAP 0x1 ;  /* 0x000000040000795c */ /* 0x000fe20000300000 */
.L_x_8984:
[----:B----4-:R4:W0:Y:S02]  /*105e0*/  SYNCS.PHASECHK.TRANS64.TRYWAIT P0, [R23+URZ+0x28860], R2 ;  /* 0x02886002170075a7 */ /* 0x010824000800017f */
[----:B0-----:R-:W-:Y:S05]  /*105f0*/  @!P0 NANOSLEEP.SYNCS 0x989680 ;  /* 0x009896800000895d */ /* 0x001fea0003900000 */
[----:B------:R-:W0:Y:S02]  /*10600*/  @!P0 SYNCS.PHASECHK.TRANS64 P0, [R23+URZ+0x28860], R2 ;  /* 0x02886002170085a7 */ /* 0x000e24000800007f */
[----:B0-----:R-:W-:Y:S05]  /*10610*/  @!P0 BRA `(.L_x_8984) ;  /* 0xfffffffc00f08947 */ /* 0x001fea000383ffff */
.L_x_8976:
[----:B------:R-:W-:Y:S05]  /*10620*/  BSYNC B0 ;  /* 0x0000000000007941 */ /* 0x000fea0003800000 */
.L_x_8975:
[----:B------:R-:W-:Y:S05]  /*10630*/  EXIT ;  /* 0x000000000000794d */ /* 0x000fea0003800000 */
.L_x_8869:
[----:B0-----:R-:W-:-:S04]  /*10640*/  IMAD.U32 R3, RZ, RZ, UR41 ;  /* 0x00000029ff037e24 */ /* 0x001fc8000f8e00ff */
[----:B------:R0:W1:Y:S03]  /*10650*/  SYNCS.PHASECHK.TRANS64.TRYWAIT P1, [R3+URZ+0x28800], R0 ;  /* 0x02880000030075a7 */ /* 0x000066000802017f */
[----:B-1----:R-:W-:Y:S05]  /*10660*/  @!P1 NANOSLEEP.SYNCS 0x989680 ;  /* 0x009896800000995d */ /* 0x002fea0003900000 */
[----:B------:R-:W1:Y:S02]  /*10670*/  @!P1 SYNCS.PHASECHK.TRANS64 P1, [R3+URZ+0x28800], R0 ;  /* 0x02880000030095a7 */ /* 0x000e64000802007f */
[----:B-1----:R-:W-:Y:S05]  /*10680*/  @!P1 BRA `(.L_x_8869) ;  /* 0xfffffffc00ec9947 */ /* 0x002fea000383ffff */
[----:B------:R-:W-:Y:S05]  /*10690*/  BRA `(.L_x_8985) ;  /* 0xffffff0c00e07947 */ /* 0x000fea000383ffff */
.L_x_8873:
[----:B-1----:R1:W2:Y:S02]  /*106a0*/  SYNCS.PHASECHK.TRANS64.TRYWAIT P1, [R0+URZ+0x28830], R3 ;  /* 0x02883003000075a7 */ /* 0x0022a4000802017f */
[----:B--2---:R-:W-:Y:S05]  /*106b0*/  @!P1 NANOSLEEP.SYNCS 0x989680 ;  /* 0x009896800000995d */ /* 0x004fea0003900000 */
[----:B------:R-:W2:Y:S02]  /*106c0*/  @!P1 SYNCS.PHASECHK.TRANS64 P1, [R0+URZ+0x28830], R3 ;  /* 0x02883003000095a7 */ /* 0x000ea4000802007f */
[----:B--2---:R-:W-:Y:S05]  /*106d0*/  @!P1 BRA `(.L_x_8873) ;  /* 0xfffffffc00f09947 */ /* 0x004fea000383ffff */
[----:B------:R-:W-:Y:S05]  /*106e0*/  BRA `(.L_x_8872) ;  /* 0xffffff0c00fc7947 */ /* 0x000fea000383ffff */
.L_x_8879:
[----:B-1----:R-:W-:-:S04]  /*106f0*/  IMAD.U32 R7, RZ, RZ, UR6 ;  /* 0x00000006ff077e24 */ /* 0x002fc8000f8e00ff */
[----:B------:R1:W2:Y:S03]  /*10700*/  SYNCS.PHASECHK.TRANS64.TRYWAIT P1, [R7+URZ+0x28830], R4 ;  /* 0x02883004070075a7 */ /* 0x0002a6000802017f */
[----:B--2---:R-:W-:Y:S05]  /*10710*/  @!P1 NANOSLEEP.SYNCS 0x989680 ;  /* 0x009896800000995d */ /* 0x004fea0003900000 */
[----:B------:R-:W2:Y:S02]  /*10720*/  @!P1 SYNCS.PHASECHK.TRANS64 P1, [R7+URZ+0x28830], R4 ;  /* 0x02883004070095a7 */ /* 0x000ea4000802007f */
[----:B--2---:R-:W-:Y:S05]  /*10730*/  @!P1 BRA `(.L_x_8879) ;  /* 0xfffffffc00ec9947 */ /* 0x004fea000383ffff */
[----:B------:R-:W-:Y:S05]  /*10740*/  BRA `(.L_x_8876) ;  /* 0xffffff3c00347947 */ /* 0x000fea000383ffff */
.L_x_8883:
[----:B-1----:R-:W-:-:S04]  /*10750*/  IMAD.U32 R7, RZ, RZ, UR6 ;  /* 0x00000006ff077e24 */ /* 0x002fc8000f8e00ff */
[----:B------:R1:W2:Y:S03]  /*10760*/  SYNCS.PHASECHK.TRANS64.TRYWAIT P1, [R7+URZ+0x28850], R4 ;  /* 0x02885004070075a7 */ /* 0x0002a6000802017f */
[----:B--2---:R-:W-:Y:S05]  /*10770*/  @!P1 NANOSLEEP.SYNCS 0x989680 ;  /* 0x009896800000995d */ /* 0x004fea0003900000 */
[----:B------:R-:W2:Y:S02]  /*10780*/  @!P1 SYNCS.PHASECHK.TRANS64 P1, [R7+URZ+0x28850], R4 ;  /* 0x02885004070095a7 */ /* 0x000ea4000802007f */
[----:B--2---:R-:W-:Y:S05]  /*10790*/  @!P1 BRA `(.L_x_8883) ;  /* 0xfffffffc00ec9947 */ /* 0x004fea000383ffff */
[----:B------:R-:W-:Y:S05]  /*107a0*/  BRA `(.L_x_8880) ;  /* 0xffffff4000007947 */ /* 0x000fea000383ffff */
.L_x_8891:
[----:B-1----:R-:W-:-:S04]  /*107b0*/  IMAD.U32 R5, RZ, RZ, UR6 ;  /* 0x00000006ff057e24 */ /* 0x002fc8000f8e00ff */
[----:B------:R1:W2:Y:S03]  /*107c0*/  SYNCS.PHASECHK.TRANS64.TRYWAIT P1, [R5+URZ+0x28830], R4 ;  /* 0x02883004050075a7 */ /* 0x0002a6000802017f */
[----:B--2---:R-:W-:Y:S05]  /*107d0*/  @!P1 NANOSLEEP.SYNCS 0x989680 ;  /* 0x009896800000995d */ /* 0x004fea0003900000 */
[----:B------:R-:W2:Y:S02]  /*107e0*/  @!P1 SYNCS.PHASECHK.TRANS64 P1, [R5+URZ+0x28830], R4 ;  /* 0x02883004050095a7 */ /* 0x000ea4000802007f */
[----:B--2---:R-:W-:Y:S05]  /*107f0*/  @!P1 BRA `(.L_x_8891) ;  /* 0xfffffffc00ec9947 */ /* 0x004fea000383ffff */
[----:B------:R-:W-:Y:S05]  /*10800*/  BRA `(.L_x_8888) ;  /* 0xffffff6c00887947 */ /* 0x000fea000383ffff */
.L_x_8895:
[----:B-1----:R-:W-:-:S04]  /*10810*/  MOV R5, UR6 ;  /* 0x0000000600057c02 */ /* 0x002fc80008000f00 */
[----:B------:R1:W2:Y:S03]  /*10820*/  SYNCS.PHASECHK.TRANS64.TRYWAIT P1, [R5+URZ+0x28850], R4 ;  /* 0x02885004050075a7 */ /* 0x0002a6000802017f */
[----:B--2---:R-:W-:Y:S05]  /*10830*/  @!P1 NANOSLEEP.SYNCS 0x989680 ;  /* 0x009896800000995d */ /* 0x004fea0003900000 */
[----:B------:R-:W2:Y:S02]  /*10840*/  @!P1 SYNCS.PHASECHK.TRANS64 P1, [R5+URZ+0x28850], R4 ;  /* 0x02885004050095a7 */ /* 0x000ea4000802007f */
[----:B--2---:R-:W-:Y:S05]  /*10850*/  @!P1 BRA `(.L_x_8895) ;  /* 0xfffffffc00ec9947 */ /* 0x004fea000383ffff */
[----:B------:R-:W-:Y:S05]  /*10860*/  BRA `(.L_x_8892) ;  /* 0xffffff7000547947 */ /* 0x000fea000383ffff */
.L_x_8902:
[----:B-1----:R-:W-:-:S04]  /*10870*/  IMAD.U32 R6, RZ, RZ, UR5 ;  /* 0x00000005ff067e24 */ /* 0x002fc8000f8e00ff */
[----:B------:R1:W2:Y:S03]  /*10880*/  SYNCS.PHASECHK.TRANS64.TRYWAIT P1, [R6+URZ+0x28850], R5 ;  /* 0x02885005060075a7 */ /* 0x0002a6000802017f */
[----:B--2---:R-:W-:Y:S05]  /*10890*/  @!P1 NANOSLEEP.SYNCS 0x989680 ;  /* 0x009896800000995d */ /* 0x004fea0003900000 */
[----:B------:R-:W2:Y:S02]  /*108a0*/  @!P1 SYNCS.PHASECHK.TRANS64 P1, [R6+URZ+0x28850], R5 ;  /* 0x02885005060095a7 */ /* 0x000ea4000802007f */
[----:B--2---:R-:W-:Y:S05]  /*108b0*/  @!P1 BRA `(.L_x_8902) ;  /* 0xfffffffc00ec9947 */ /* 0x004fea000383ffff */
[----:B------:R-:W-:Y:S05]  /*108c0*/  BRA `(.L_x_8901) ;  /* 0xffffff94003c7947 */ /* 0x000fea000383ffff */
.L_x_8933:
        /* <DEDUP_REMOVED lines=10> */
.L_x_8986:
[----:B------:R-:W-:Y:S05]  /*10970*/  BRA `(.L_x_8987) ;  /* 0xffffffc800287947 */ /* 0x000fea000383ffff */
.L_x_8936:
[----:B0-----:R0:W1:Y:S02]  /*10980*/  SYNCS.PHASECHK.TRANS64.TRYWAIT P0, [R7+URZ+0x28840], R2 ;  /* 0x02884002070075a7 */ /* 0x001064000800017f */
[----:B-1----:R-:W-:Y:S05]  /*10990*/  @!P0 NANOSLEEP.SYNCS 0x989680 ;  /* 0x009896800000895d */ /* 0x002fea0003900000 */
[----:B------:R-:W1:Y:S02]  /*109a0*/  @!P0 SYNCS.PHASECHK.TRANS64 P0, [R7+URZ+0x28840], R2 ;  /* 0x02884002070085a7 */ /* 0x000e64000800007f */
[----:B-1----:R-:W-:Y:S05]  /*109b0*/  @!P0 BRA `(.L_x_8936) ;  /* 0xfffffffc00f08947 */ /* 0x002fea000383ffff */
[----:B------:R-:W-:Y:S05]  /*109c0*/  BRA `(.L_x_8988) ;  /* 0xffffffcc00207947 */ /* 0x000fea000383ffff */
.L_x_8937:
        /* <DEDUP_REMOVED lines=8> */
.L_x_8990:
[----:B------:R-:W-:Y:S05]  /*10a50*/  BSYNC B0 ;  /* 0x0000000000007941 */ /* 0x000fea0003800000 */
.L_x_8989:
        /* <DEDUP_REMOVED lines=9> */
.L_x_8991:
        /* <DEDUP_REMOVED lines=8> */
.L_x_8992:
[----:B------:R-:W-:Y:S01]  /*10b70*/  @!PT LDS RZ, [RZ] ;  /* 0x00000000fffff984 */ /* 0x000fe20000000800 */
[----:B------:R-:W-:Y:S01]  /*10b80*/  @!PT LDS RZ, [RZ] ;  /* 0x00000000fffff984 */ /* 0x000fe20000000800 */
[----:B------:R-:W-:Y:S01]  /*10b90*/  @!PT LDS RZ, [RZ] ;  /* 0x00000000fffff984 */ /* 0x000fe20000000800 */
[----:B------:R0:W-:Y:S04]  /*10ba0*/  @P0 LDGSTS.E.BYPASS.LTC128B.128 [R9+0x18400], desc[UR50][R2.64], !P3 ;  /* 0x1840000002090fae */ /* 0x0001e8000d901d72 */
[----:B------:R0:W-:Y:S01]  /*10bb0*/  @P0 LDGSTS.E.BYPASS.LTC128B.128 [R9+0x1c400], desc[UR50][R2.64+0x80], !P2 ;  /* 0x1c40008002090fae */ /* 0x0001e2000d101d72 */
[----:B------:R-:W-:Y:S01]  /*10bc0*/  ISETP.GE.AND P0, PT, R6, 0x11, PT ;  /* 0x000000110600780c */ /* 0x000fe20003f06270 */
[----:B------:R-:W-:-:S12]  /*10bd0*/  IMAD.MOV.U32 R13, RZ, RZ, R4 ;  /* 0x000000ffff0d7224 */ /* 0x000fd800078e0004 */
[----:B------:R-:W-:Y:S01]  /*10be0*/  @P0 IMAD R25, R5, 0x2, R16 ;  /* 0x0000000205190824 */ /* 0x000fe200078e0210 */
[----:B0-----:R-:W-:-:S07]  /*10bf0*/  MOV R8, R14 ;  /* 0x0000000e00087202 */ /* 0x001fce0000000f00 */
[----:B------:R-:W-:Y:S05]  /*10c00*/  WARPSYNC.COLLECTIVE R15, `(.L_x_8993) ;  /* 0x000000000f087348 */ /* 0x000fea0003c00000 */
[----:B------:R0:W1:Y:S02]  /*10c10*/  SHFL.IDX P6, R14, R13, R12, R11 ;  /* 0x0000000c0d0e7389 */ /* 0x00006400000c000b */
[----:B01----:R-:W-:Y:S01]  /*10c20*/  ENDCOLLECTIVE ;  /* 0x000000000000791b */ /* 0x003fe20003800000 */
.L_x_8993:
[----:B------:R-:W-:Y:S02]  /*10c30*/  IMAD.MOV.U32 R13, RZ, RZ, R0 ;  /* 0x000000ffff0d7224 */ /* 0x000fe400078e0000 */
[----:B------:R-:W-:Y:S01]  /*10c40*/  IMAD.MOV.U32 R12, RZ, RZ, 0x2 ;  /* 0x00000002ff0c7424 */ /* 0x000fe200078e00ff */
[----:B------:R-:W-:-:S05]  /*10c50*/  @P0 LEA R14, P1, R35, R14, 0x1 ;  /* 0x0000000e230e0211 */ /* 0x000fca00078208ff */
[----:B------:R-:W-:-:S08]  /*10c60*/  @P0 IMAD.MOV.U32 R2, RZ, RZ, R14 ;  /* 0x000000ffff020224 */ /* 0x000fd000078e000e */
[----:B------:R-:W-:Y:S05]  /*10c70*/  WARPSYNC.COLLECTIVE R15, `(.L_x_8994) ;  /* 0x000000000f087348 */ /* 0x000fea0003c00000 */
[----:B------:R0:W1:Y:S02]  /*10c80*/  SHFL.IDX P6, R14, R13, R12, R11 ;  /* 0x0000000c0d0e7389 */ /* 0x00006400000c000b */
[----:B01----:R-:W-:Y:S01]  /*10c90*/  ENDCOLLECTIVE ;  /* 0x000000000000791b */ /* 0x003fe20003800000 */
.L_x_8994:
        /* <DEDUP_REMOVED lines=13> */
.L_x_8995:
[----:B------:R-:W-:Y:S02]  /*10d70*/  @P0 IMAD R21, R5, 0x2, R16 ;  /* 0x0000000205150824 */ /* 0x000fe400078e0210 */
[----:B------:R-:W-:Y:S01]  /*10d80*/  IMAD.MOV.U32 R13, RZ, RZ, R0 ;  /* 0x000000ffff0d7224 */ /* 0x000fe200078e0000 */
[----:B------:R-:W-:Y:S02]  /*10d90*/  MOV R12, 0x3 ;  /* 0x00000003000c7802 */ /* 0x000fe40000000f00 */
[----:B------:R-:W-:-:S04]  /*10da0*/  @P0 LEA R14, P1, R35, R14, 0x1 ;  /* 0x0000000e230e0211 */ /* 0x000fc800078208ff */
[----:B------:R-:W-:Y:S01]  /*10db0*/  @P0 IADD3.X R9, RZ, R8, RZ, P1, !PT ;  /* 0x00000008ff090210 */ /* 0x000fe20000ffe4ff */
[----:B------:R-:W-:-:S08]  /*10dc0*/  @P0 IMAD.MOV.U32 R2, RZ, RZ, R14 ;  /* 0x000000ffff020224 */ /* 0x000fd000078e000e */
[----:B------:R-:W-:Y:S05]  /*10dd0*/  WARPSYNC.COLLECTIVE R15, `(.L_x_8996) ;  /* 0x000000000f087348 */ /* 0x000fea0003c00000 */
[----:B------:R0:W1:Y:S02]  /*10de0*/  SHFL.IDX P6, R14, R13, R12, R11 ;  /* 0x0000000c0d0e7389 */ /* 0x00006400000c000b */
[----:B01----:R-:W-:Y:S01]  /*10df0*/  ENDCOLLECTIVE ;  /* 0x000000000000791b */ /* 0x003fe20003800000 */
.L_x_8996:
        /* <DEDUP_REMOVED lines=12> */
.L_x_8997:
        /* <DEDUP_REMOVED lines=9> */
.L_x_8998:
        /* <DEDUP_REMOVED lines=12> */
.L_x_8999:
        /* <DEDUP_REMOVED lines=8> */
.L_x_9000:
        /* <DEDUP_REMOVED lines=13> */
.L_x_9001:
[----:B------:R-:W-:Y:S01]  /*11160*/  @P0 LEA R25, R5, R16, 0x1 ;  /* 0x0000001005190211 */ /* 0x000fe200078e08ff */
[----:B------:R-:W-:Y:S02]  /*11170*/  IMAD.MOV.U32 R13, RZ, RZ, R0 ;  /* 0x000000ffff0d7224 */ /* 0x000fe400078e0000 */
[----:B------:R-:W-:Y:S01]  /*11180*/  IMAD.MOV.U32 R12, RZ, RZ, 0x6 ;  /* 0x00000006ff0c7424 */ /* 0x000fe200078e00ff */
[----:B------:R-:W-:-:S05]  /*11190*/  @P0 LEA R14, P1, R35, R14, 0x1 ;  /* 0x0000000e230e0211 */ /* 0x000fca00078208ff */
[----:B------:R-:W-:-:S08]  /*111a0*/  @P0 IMAD.MOV.U32 R2, RZ, RZ, R14 ;  /* 0x000000ffff020224 */ /* 0x000fd000078e000e */
[----:B------:R-:W-:Y:S05]  /*111b0*/  WARPSYNC.COLLECTIVE R15, `(.L_x_9002) ;  /* 0x000000000f087348 */ /* 0x000fea0003c00000 */
[----:B------:R0:W1:Y:S02]  /*111c0*/  SHFL.IDX P6, R14, R13, R12, R11 ;  /* 0x0000000c0d0e7389 */ /* 0x00006400000c000b */
[----:B01----:R-:W-:Y:S01]  /*111d0*/  ENDCOLLECTIVE ;  /* 0x000000000000791b */ /* 0x003fe20003800000 */
.L_x_9002:
        /* <DEDUP_REMOVED lines=13> */
.L_x_9003:
        /* <DEDUP_REMOVED lines=8> */
.L_x_9004:
        /* <DEDUP_REMOVED lines=12> */
.L_x_9005:
[----:B------:R-:W-:Y:S05]  /*113f0*/  BRA `(.L_x_9006) ;  /* 0xffffffc800147947 */ /* 0x000fea000383ffff */
.L_x_8942:
[----:B------:R-:W-:Y:S01]  /*11400*/  MOV R13, R4 ;  /* 0x00000004000d7202 */ /* 0x000fe20000000f00 */
[----:B------:R-:W-:Y:S02]  /*11410*/  IMAD.MOV.U32 R12, RZ, RZ, RZ ;  /* 0x000000ffff0c7224 */ /* 0x000fe400078e00ff */
[----:B------:R-:W-:Y:S02]  /*11420*/  IMAD.MOV.U32 R11, RZ, RZ, 0x181f ;  /* 0x0000181fff0b7424 */ /* 0x000fe400078e00ff */
[----:B------:R-:W-:Y:S02]  /*11430*/  IMAD.MOV.U32 R15, RZ, RZ, -0x1 ;  /* 0xffffffffff0f7424 */ /* 0x000fe400078e00ff */
[----:B------:R-:W-:-:S07]  /*11440*/  IMAD.U32 R6, RZ, RZ, UR43 ;  /* 0x0000002bff067e24 */ /* 0x000fce000f8e00ff */
[----:B------:R-:W-:Y:S05]  /*11450*/  WARPSYNC.COLLECTIVE R15, `(.L_x_9007) ;  /* 0x000000000f087348 */ /* 0x000fea0003c00000 */
[----:B------:R0:W1:Y:S02]  /*11460*/  SHFL.IDX P6, R14, R13, R12, R11 ;  /* 0x0000000c0d0e7389 */ /* 0x00006400000c000b */
[----:B01----:R-:W-:Y:S01]  /*11470*/  ENDCOLLECTIVE ;  /* 0x000000000000791b */ /* 0x003fe20003800000 */
.L_x_9007:
[----:B------:R-:W-:-:S05]  /*11480*/  IMAD R5, R6, 0x80, R37 ;  /* 0x0000008006057824 */ /* 0x000fca00078e0225 */
[C---:B------:R-:W-:Y:S02]  /*11490*/  ISETP.GE.AND P0, PT, R5.reuse, UR38, PT ;  /* 0x0000002605007c0c */ /* 0x040fe4000bf06270 */
[----:B------:R-:W-:Y:S02]  /*114a0*/  IADD3 R6, R5, 0x10, RZ ;  /* 0x0000001005067810 */ /* 0x000fe40007ffe0ff */
[----:B------:R-:W-:Y:S01]  /*114b0*/  MOV R13, R0 ;  /* 0x00000000000d7202 */ /* 0x000fe20000000f00 */
[----:B------:R-:W-:-:S08]  /*114c0*/  IMAD.MOV.U32 R2, RZ, RZ, R14 ;  /* 0x000000ffff027224 */ /* 0x000fd000078e000e */
[----:B------:R-:W-:Y:S05]  /*114d0*/  WARPSYNC.COLLECTIVE R15, `(.L_x_9008) ;  /* 0x000000000f087348 */ /* 0x000fea0003c00000 */
[----:B------:R0:W1:Y:S02]  /*114e0*/  SHFL.IDX P6, R14, R13, R12, R11 ;  /* 0x0000000c0d0e7389 */ /* 0x00006400000c000b */
[----:B01----:R-:W-:Y:S01]  /*114f0*/  ENDCOLLECTIVE ;  /* 0x000000000000791b */ /* 0x003fe20003800000 */
.L_x_9008:
        /* <DEDUP_REMOVED lines=8> */
.L_x_9009:
        /* <DEDUP_REMOVED lines=11> */
.L_x_9010:
        /* <DEDUP_REMOVED lines=8> */
.L_x_9011:
[----:B------:R-:W-:Y:S02]  /*116b0*/  VIADD R6, R5, 0x20 ;  /* 0x0000002005067836 */ /* 0x000fe40000000000 */
[----:B------:R-:W-:-:S05]  /*116c0*/  @!P0 IMAD.MOV.U32 R3, RZ, RZ, R7 ;  /* 0x000000ffff038224 */ /* 0x000fca00078e0007 */
        /* <DEDUP_REMOVED lines=11> */
.L_x_9012:
[----:B------:R-:W-:Y:S02]  /*11780*/  IMAD.MOV.U32 R13, RZ, RZ, R4 ;  /* 0x000000ffff0d7224 */ /* 0x000fe400078e0004 */
[----:B------:R-:W-:Y:S01]  /*11790*/  IMAD.MOV.U32 R12, RZ, RZ, 0x3 ;  /* 0x00000003ff0c7424 */ /* 0x000fe200078e00ff */
[----:B------:R-:W-:-:S05]  /*117a0*/  @!P0 LEA R14, P1, R35, R14, 0x1 ;  /* 0x0000000e230e8211 */ /* 0x000fca00078208ff */
[----:B------:R-:W-:-:S08]  /*117b0*/  @!P0 IMAD.MOV.U32 R2, RZ, RZ, R14 ;  /* 0x000000ffff028224 */ /* 0x000fd000078e000e */
[----:B------:R-:W-:Y:S05]  /*117c0*/  WARPSYNC.COLLECTIVE R15, `(.L_x_9013) ;  /* 0x000000000f087348 */ /* 0x000fea0003c00000 */
[----:B------:R0:W1:Y:S02]  /*117d0*/  SHFL.IDX P6, R14, R13, R12, R11 ;  /* 0x0000000c0d0e7389 */ /* 0x00006400000c000b */
[----:B01----:R-:W-:Y:S01]  /*117e0*/  ENDCOLLECTIVE ;  /* 0x000000000000791b */ /* 0x003fe20003800000 */
.L_x_9013:
        /* <DEDUP_REMOVED lines=14> */
.L_x_9014:
[----:B------:R-:W-:Y:S01]  /*118d0*/  MOV R13, R4 ;  /* 0x00000004000d7202 */ /* 0x000fe20000000f00 */
[----:B------:R-:W-:Y:S01]  /*118e0*/  IMAD.MOV.U32 R12, RZ, RZ, 0x4 ;  /* 0x00000004ff0c7424 */ /* 0x000fe200078e00ff */
[----:B------:R-:W-:-:S05]  /*118f0*/  @!P0 LEA R14, P1, R35, R14, 0x1 ;  /* 0x0000000e230e8211 */ /* 0x000fca00078208ff */
[----:B------:R-:W-:-:S08]  /*11900*/  @!P0 IMAD.MOV.U32 R2, RZ, RZ, R14 ;  /* 0x000000ffff028224 */ /* 0x000fd000078e000e */
[----:B------:R-:W-:Y:S05]  /*11910*/  WARPSYNC.COLLECTIVE R15, `(.L_x_9015) ;  /* 0x000000000f087348 */ /* 0x000fea0003c00000 */
[----:B------:R0:W1:Y:S02]  /*11920*/  SHFL.IDX P6, R14, R13, R12, R11 ;  /* 0x0000000c0d0e7389 */ /* 0x00006400000c000b */
[----:B01----:R-:W-:Y:S01]  /*11930*/  ENDCOLLECTIVE ;  /* 0x000000000000791b */ /* 0x003fe20003800000 */
.L_x_9015:
        /* <DEDUP_REMOVED lines=14> */
.L_x_9016:
        /* <DEDUP_REMOVED lines=8> */
.L_x_9017:
        /* <DEDUP_REMOVED lines=13> */
.L_x_9018:
[----:B------:R-:W-:Y:S02]  /*11b70*/  IMAD.MOV.U32 R13, RZ, RZ, R4 ;  /* 0x000000ffff0d7224 */ /* 0x000fe400078e0004 */
[----:B------:R-:W-:Y:S01]  /*11b80*/  IMAD.MOV.U32 R12, RZ, RZ, 0x6 ;  /* 0x00000006ff0c7424 */ /* 0x000fe200078e00ff */
[----:B------:R-:W-:-:S05]  /*11b90*/  @!P0 LEA R14, P1, R35, R14, 0x1 ;  /* 0x0000000e230e8211 */ /* 0x000fca00078208ff */
[----:B------:R-:W-:-:S08]  /*11ba0*/  @!P0 IMAD.MOV.U32 R2, RZ, RZ, R14 ;  /* 0x000000ffff028224 */ /* 0x000fd000078e000e */
[----:B------:R-:W-:Y:S05]  /*11bb0*/  WARPSYNC.COLLECTIVE R15, `(.L_x_9019) ;  /* 0x000000000f087348 */ /* 0x000fea0003c00000 */
[----:B------:R0:W1:Y:S02]  /*11bc0*/  SHFL.IDX P6, R14, R13, R12, R11 ;  /* 0x0000000c0d0e7389 */ /* 0x00006400000c000b */
[----:B01----:R-:W-:Y:S01]  /*11bd0*/  ENDCOLLECTIVE ;  /* 0x000000000000791b */ /* 0x003fe20003800000 */
.L_x_9019:
[----:B------:R-:W-:Y:S01]  /*11be0*/  @!P0 IMAD.X R7, RZ, RZ, R6, P1 ;  /* 0x000000ffff078224 */ /* 0x000fe200008e0606 */
[----:B------:R-:W-:-:S03]  /*11bf0*/  IADD3 R6, R5, 0x60, RZ ;  /* 0x0000006005067810 */ /* 0x000fc60007ffe0ff */
        /* <DEDUP_REMOVED lines=12> */
.L_x_9020:
        /* <DEDUP_REMOVED lines=8> */
.L_x_9021:
[----:B------:R-:W-:-:S05]  /*11d40*/  @!P0 IMAD.MOV.U32 R3, RZ, RZ, R7 ;  /* 0x000000ffff038224 */ /* 0x000fca00078e0007 */
[----:B------:R-:W-:Y:S01]  /*11d50*/  @!PT LDS RZ, [RZ] ;  /* 0x00000000fffff984 */ /* 0x000fe20000000800 */
[----:B------:R-:W-:Y:S01]  /*11d60*/  @!PT LDS RZ, [RZ] ;  /* 0x00000000fffff984 */ /* 0x000fe20000000800 */
[----:B------:R-:W-:Y:S01]  /*11d70*/  @!PT LDS RZ, [RZ] ;  /* 0x00000000fffff984 */ /* 0x000fe20000000800 */
[----:B------:R0:W-:Y:S04]  /*11d80*/  @!P0 LDGSTS.E.BYPASS.LTC128B.128 [R33+0x13400], desc[UR50][R2.64], !P4 ;  /* 0x1340000002218fae */ /* 0x0001e8000e101d72 */
[----:B------:R0:W-:Y:S01]  /*11d90*/  @!P0 LDGSTS.E.BYPASS.LTC128B.128 [R33+0x17400], desc[UR50][R2.64+0x80], !P5 ;  /* 0x1740008002218fae */ /* 0x0001e2000e901d72 */
[----:B------:R-:W-:Y:S01]  /*11da0*/  IMAD.MOV.U32 R13, RZ, RZ, R0 ;  /* 0x000000ffff0d7224 */ /* 0x000fe200078e0000 */
[----:B------:R-:W-:-:S07]  /*11db0*/  MOV R6, R14 ;  /* 0x0000000e00067202 */ /* 0x000fce0000000f00 */
[----:B0-----:R-:W-:Y:S05]  /*11dc0*/  WARPSYNC.COLLECTIVE R15, `(.L_x_9022) ;  /* 0x000000000f087348 */ /* 0x001fea0003c00000 */
[----:B------:R1:W2:Y:S02]  /*11dd0*/  SHFL.IDX P6, R14, R13, R12, R11 ;  /* 0x0000000c0d0e7389 */ /* 0x0002a400000c000b */
[----:B012---:R-:W-:Y:S01]  /*11de0*/  ENDCOLLECTIVE ;  /* 0x000000000000791b */ /* 0x007fe20003800000 */
.L_x_9022:
[----:B------:R-:W-:Y:S05]  /*11df0*/  BRA `(.L_x_9023) ;  /* 0xffffffc800387947 */ /* 0x000fea000383ffff */
.L_x_8945:
[----:B0-----:R0:W1:Y:S02]  /*11e00*/  SYNCS.PHASECHK.TRANS64.TRYWAIT P0, [R16+URZ+0x28820], R3 ;  /* 0x02882003100075a7 */ /* 0x001064000800017f */
[----:B-1----:R-:W-:Y:S05]  /*11e10*/  @!P0 NANOSLEEP.SYNCS 0x989680 ;  /* 0x009896800000895d */ /* 0x002fea0003900000 */
[----:B------:R-:W1:Y:S02]  /*11e20*/  @!P0 SYNCS.PHASECHK.TRANS64 P0, [R16+URZ+0x28820], R3 ;  /* 0x02882003100085a7 */ /* 0x000e64000800007f */
[----:B-1----:R-:W-:Y:S05]  /*11e30*/  @!P0 BRA `(.L_x_8945) ;  /* 0xfffffffc00f08947 */ /* 0x002fea000383ffff */
[----:B------:R-:W-:Y:S05]  /*11e40*/  BRA `(.L_x_9024) ;  /* 0xffffffc800907947 */ /* 0x000fea000383ffff */
.L_x_8949:
[----:B0-----:R0:W1:Y:S02]  /*11e50*/  SYNCS.PHASECHK.TRANS64.TRYWAIT P0, [R6+URZ+0x28840], R3 ;  /* 0x02884003060075a7 */ /* 0x001064000800017f */
[----:B-1----:R-:W-:Y:S05]  /*11e60*/  @!P0 NANOSLEEP.SYNCS 0x989680 ;  /* 0x009896800000895d */ /* 0x002fea0003900000 */
[----:B------:R-:W1:Y:S02]  /*11e70*/  @!P0 SYNCS.PHASECHK.TRANS64 P0, [R6+URZ+0x28840], R3 ;  /* 0x02884003060085a7 */ /* 0x000e64000800007f */
[----:B-1----:R-:W-:Y:S05]  /*11e80*/  @!P0 BRA `(.L_x_8949) ;  /* 0xfffffffc00f08947 */ /* 0x002fea000383ffff */
[----:B------:R-:W-:Y:S05]  /*11e90*/  BRA `(.L_x_9025) ;  /* 0xffffffcc00507947 */ /* 0x000fea000383ffff */
.L_x_8950:
        /* <DEDUP_REMOVED lines=8> */
.L_x_9027:
[----:B------:R-:W-:Y:S05]  /*11f20*/  BSYNC B1 ;  /* 0x0000000000017941 */ /* 0x000fea0003800000 */
.L_x_9026:
[----:B------:R-:W-:Y:S01]  /*11f30*/  IMAD.MOV.U32 R13, RZ, RZ, R8 ;  /* 0x000000ffff0d7224 */ /* 0x000fe200078e0008 */
[----:B------:R-:W-:Y:S01]  /*11f40*/  MOV R15, 0xffffffff ;  /* 0xffffffff000f7802 */ /* 0x000fe20000000f00 */
[----:B------:R-:W-:Y:S02]  /*11f50*/  IMAD.MOV.U32 R12, RZ, RZ, RZ ;  /* 0x000000ffff0c7224 */ /* 0x000fe400078e00ff */
[----:B------:R-:W-:Y:S02]  /*11f60*/  IMAD.MOV.U32 R11, RZ, RZ, 0x181f ;  /* 0x0000181fff0b7424 */ /* 0x000fe400078e00ff */
[----:B------:R-:W-:Y:S02]  /*11f70*/  IMAD.MOV.U32 R3, RZ, RZ, R14 ;  /* 0x000000ffff037224 */ /* 0x000fe400078e000e */
[----:B------:R-:W-:-:S07]  /*11f80*/  IMAD.SHL.U32 R5, R35, 0x2, RZ ;  /* 0x0000000223057824 */ /* 0x000fce00078e00ff */
[----:B------:R-:W-:Y:S05]  /*11f90*/  WARPSYNC.COLLECTIVE R15, `(.L_x_9028) ;  /* 0x000000000f087348 */ /* 0x000fea0003c00000 */
[----:B------:R0:W1:Y:S02]  /*11fa0*/  SHFL.IDX P6, R14, R13, R12, R11 ;  /* 0x0000000c0d0e7389 */ /* 0x00006400000c000b */
[----:B01----:R-:W-:Y:S01]  /*11fb0*/  ENDCOLLECTIVE ;  /* 0x000000000000791b */ /* 0x003fe20003800000 */
.L_x_9028:
[----:B------:R-:W-:Y:S01]  /*11fc0*/  IMAD R7, R7, 0x2, R16 ;  /* 0x0000000207077824 */ /* 0x000fe200078e0210 */
[----:B------:R-:W-:Y:S01]  /*11fd0*/  MOV R13, R9 ;  /* 0x00000009000d7202 */ /* 0x000fe20000000f00 */
[----:B------:R-:W-:Y:S02]  /*11fe0*/  IMAD.MOV.U32 R12, RZ, RZ, 0x1 ;  /* 0x00000001ff0c7424 */ /* 0x000fe400078e00ff */
[----:B------:R-:W-:-:S07]  /*11ff0*/  IMAD.MOV.U32 R2, RZ, RZ, R14 ;  /* 0x000000ffff027224 */ /* 0x000fce00078e000e */
[----:B------:R-:W-:Y:S05]  /*12000*/  WARPSYNC.COLLECTIVE R15, `(.L_x_9029) ;  /* 0x000000000f087348 */ /* 0x000fea0003c00000 */
[----:B------:R0:W1:Y:S02]  /*12010*/  SHFL.IDX P6, R14, R13, R12, R11 ;  /* 0x0000000c0d0e7389 */ /* 0x00006400000c000b */
[----:B01----:R-:W-:Y:S01]  /*12020*/  ENDCOLLECTIVE ;  /* 0x000000000000791b */ /* 0x003fe20003800000 */
.L_x_9029:
        /* <DEDUP_REMOVED lines=12> */
.L_x_9030:
[----:B------:R-:W-:Y:S02]  /*120f0*/  IMAD.MOV.U32 R13, RZ, RZ, R9 ;  /* 0x000000ffff0d7224 */ /* 0x000fe400078e0009 */
[----:B------:R-:W-:Y:S02]  /*12100*/  IMAD.MOV.U32 R12, RZ, RZ, 0x2 ;  /* 0x00000002ff0c7424 */ /* 0x000fe400078e00ff */
[----:B------:R-:W-:-:S07]  /*12110*/  IMAD.MOV.U32 R2, RZ, RZ, R14 ;  /* 0x000000ffff027224 */ /* 0x000fce00078e000e */
[----:B------:R-:W-:Y:S05]  /*12120*/  WARPSYNC.COLLECTIVE R15, `(.L_x_9031) ;  /* 0x000000000f087348 */ /* 0x000fea0003c00000 */
[----:B------:R0:W1:Y:S02]  /*12130*/  SHFL.IDX P6, R14, R13, R12, R11 ;  /* 0x0000000c0d0e7389 */ /* 0x00006400000c000b */
[----:B01----:R-:W-:Y:S01]  /*12140*/  ENDCOLLECTIVE ;  /* 0x000000000000791b */ /* 0x003fe20003800000 */
.L_x_9031:
        /* <DEDUP_REMOVED lines=12> */
.L_x_9032:
[----:B------:R-:W-:Y:S02]  /*12210*/  IMAD.MOV.U32 R13, RZ, RZ, R9 ;  /* 0x000000ffff0d7224 */ /* 0x000fe400078e0009 */
[----:B------:R-:W-:Y:S01]  /*12220*/  IMAD.MOV.U32 R12, RZ, RZ, 0x3 ;  /* 0x00000003ff0c7424 */ /* 0x000fe200078e00ff */
[----:B------:R-:W-:-:S07]  /*12230*/  MOV R2, R14 ;  /* 0x0000000e00027202 */ /* 0x000fce0000000f00 */
[----:B------:R-:W-:Y:S05]  /*12240*/  WARPSYNC.COLLECTIVE R15, `(.L_x_9033) ;  /* 0x000000000f087348 */ /* 0x000fea0003c00000 */
[----:B------:R0:W1:Y:S02]  /*12250*/  SHFL.IDX P6, R14, R13, R12, R11 ;  /* 0x0000000c0d0e7389 */ /* 0x00006400000c000b */
[----:B01----:R-:W-:Y:S01]  /*12260*/  ENDCOLLECTIVE ;  /* 0x000000000000791b */ /* 0x003fe20003800000 */
.L_x_9033:
        /* <DEDUP_REMOVED lines=12> */
.L_x_9034:
[----:B------:R-:W-:Y:S02]  /*12330*/  IMAD.MOV.U32 R13, RZ, RZ, R9 ;  /* 0x000000ffff0d7224 */ /* 0x000fe400078e0009 */
[----:B------:R-:W-:Y:S02]  /*12340*/  IMAD.MOV.U32 R12, RZ, RZ, 0x4 ;  /* 0x00000004ff0c7424 */ /* 0x000fe400078e00ff */
[----:B------:R-:W-:-:S07]  /*12350*/  IMAD.MOV.U32 R2, RZ, RZ, R14 ;  /* 0x000000ffff027224 */ /* 0x000fce00078e000e */
[----:B------:R-:W-:Y:S05]  /*12360*/  WARPSYNC.COLLECTIVE R15, `(.L_x_9035) ;  /* 0x000000000f087348 */ /* 0x000fea0003c00000 */
[----:B------:R0:W1:Y:S02]  /*12370*/  SHFL.IDX P6, R14, R13, R12, R11 ;  /* 0x0000000c0d0e7389 */ /* 0x00006400000c000b */
[----:B01----:R-:W-:Y:S01]  /*12380*/  ENDCOLLECTIVE ;  /* 0x000000000000791b */ /* 0x003fe20003800000 */
.L_x_9035:
        /* <DEDUP_REMOVED lines=12> */
.L_x_9036:
[----:B------:R-:W-:Y:S01]  /*12450*/  IMAD.MOV.U32 R13, RZ, RZ, R9 ;  /* 0x000000ffff0d7224 */ /* 0x000fe200078e0009 */
[----:B------:R-:W-:Y:S01]  /*12460*/  MOV R12, 0x5 ;  /* 0x00000005000c7802 */ /* 0x000fe20000000f00 */
[----:B------:R-:W-:-:S07]  /*12470*/  IMAD.MOV.U32 R2, RZ, RZ, R14 ;  /* 0x000000ffff027224 */ /* 0x000fce00078e000e */
[----:B------:R-:W-:Y:S05]  /*12480*/  WARPSYNC.COLLECTIVE R15, `(.L_x_9037) ;  /* 0x000000000f087348 */ /* 0x000fea0003c00000 */
[----:B------:R0:W1:Y:S02]  /*12490*/  SHFL.IDX P6, R14, R13, R12, R11 ;  /* 0x0000000c0d0e7389 */ /* 0x00006400000c000b */
[----:B01----:R-:W-:Y:S01]  /*124a0*/  ENDCOLLECTIVE ;  /* 0x000000000000791b */ /* 0x003fe20003800000 */
.L_x_9037:
        /* <DEDUP_REMOVED lines=12> */
.L_x_9038:
[----:B------:R-:W-:Y:S01]  /*12570*/  MOV R13, R9 ;  /* 0x00000009000d7202 */ /* 0x000fe20000000f00 */
[----:B------:R-:W-:Y:S02]  /*12580*/  IMAD.MOV.U32 R12, RZ, RZ, 0x6 ;  /* 0x00000006ff0c7424 */ /* 0x000fe400078e00ff */
[----:B------:R-:W-:-:S07]  /*12590*/  IMAD.MOV.U32 R2, RZ, RZ, R14 ;  /* 0x000000ffff027224 */ /* 0x000fce00078e000e */
[----:B------:R-:W-:Y:S05]  /*125a0*/  WARPSYNC.COLLECTIVE R15, `(.L_x_9039) ;  /* 0x000000000f087348 */ /* 0x000fea0003c00000 */
[----:B------:R0:W1:Y:S02]  /*125b0*/  SHFL.IDX P6, R14, R13, R12, R11 ;  /* 0x0000000c0d0e7389 */ /* 0x00006400000c000b */
[----:B01----:R-:W-:Y:S01]  /*125c0*/  ENDCOLLECTIVE ;  /* 0x000000000000791b */ /* 0x003fe20003800000 */
.L_x_9039:
        /* <DEDUP_REMOVED lines=12> */
.L_x_9040:
[----:B------:R-:W-:Y:S02]  /*12690*/  IMAD.MOV.U32 R13, RZ, RZ, R9 ;  /* 0x000000ffff0d7224 */ /* 0x000fe400078e0009 */
[----:B------:R-:W-:Y:S02]  /*126a0*/  IMAD.MOV.U32 R12, RZ, RZ, 0x7 ;  /* 0x00000007ff0c7424 */ /* 0x000fe400078e00ff */
[----:B------:R-:W-:-:S07]  /*126b0*/  IMAD.MOV.U32 R2, RZ, RZ, R14 ;  /* 0x000000ffff027224 */ /* 0x000fce00078e000e */
[----:B------:R-:W-:Y:S05]  /*126c0*/  WARPSYNC.COLLECTIVE R15, `(.L_x_9041) ;  /* 0x000000000f087348 */ /* 0x000fea0003c00000 */
[----:B------:R0:W1:Y:S02]  /*126d0*/  SHFL.IDX P6, R14, R13, R12, R11 ;  /* 0x0000000c0d0e7389 */ /* 0x00006400000c000b */
[----:B01----:R-:W-:Y:S01]  /*126e0*/  ENDCOLLECTIVE ;  /* 0x000000000000791b */ /* 0x003fe20003800000 */
.L_x_9041:
[----:B------:R-:W-:-:S04]  /*126f0*/  IADD3 R2, P0, R2, R5, RZ ;  /* 0x0000000502027210 */ /* 0x000fc80007f1e0ff */
[----:B------:R-:W-:-:S05]  /*12700*/  IADD3.X R3, RZ, R3, RZ, P0, !PT ;  /* 0x00000003ff037210 */ /* 0x000fca00007fe4ff */
        /* <DEDUP_REMOVED lines=10> */
.L_x_9042:
[----:B------:R-:W-:Y:S05]  /*127b0*/  BRA `(.L_x_9043) ;  /* 0xffffffc800247947 */ /* 0x000fea000383ffff */
.L_x_8955:
[----:B0-----:R0:W1:Y:S02]  /*127c0*/  SYNCS.PHASECHK.TRANS64.TRYWAIT P0, [R6+URZ+0x28860], R3 ;  /* 0x02886003060075a7 */ /* 0x001064000800017f */
[----:B-1----:R-:W-:Y:S05]  /*127d0*/  @!P0 NANOSLEEP.SYNCS 0x989680 ;  /* 0x009896800000895d */ /* 0x002fea0003900000 */
[----:B------:R-:W1:Y:S02]  /*127e0*/  @!P0 SYNCS.PHASECHK.TRANS64 P0, [R6+URZ+0x28860], R3 ;  /* 0x02886003060085a7 */ /* 0x000e64000800007f */
[----:B-1----:R-:W-:Y:S05]  /*127f0*/  @!P0 BRA `(.L_x_8955) ;  /* 0xfffffffc00f08947 */ /* 0x002fea000383ffff */
[----:B------:R-:W-:Y:S05]  /*12800*/  BRA `(.L_x_9044) ;  /* 0xffffffc800807947 */ /* 0x000fea000383ffff */
.L_x_8956:
        /* <DEDUP_REMOVED lines=8> */
.L_x_9046:
[----:B------:R-:W-:Y:S05]  /*12890*/  BSYNC B1 ;  /* 0x0000000000017941 */ /* 0x000fea0003800000 */
.L_x_9045:
        /* <DEDUP_REMOVED lines=9> */
.L_x_9047:
[----:B------:R-:W-:Y:S02]  /*12930*/  IMAD.MOV.U32 R13, RZ, RZ, R18 ;  /* 0x000000ffff0d7224 */ /* 0x000fe400078e0012 */
[----:B------:R-:W-:Y:S01]  /*12940*/  IMAD.MOV.U32 R12, RZ, RZ, 0x1 ;  /* 0x00000001ff0c7424 */ /* 0x000fe200078e00ff */
[----:B------:R-:W-:-:S13]  /*12950*/  IADD3 R2, P0, R14, R5, RZ ;  /* 0x000000050e027210 */ /* 0x000fda0007f1e0ff */
[----:B------:R-:W-:Y:S05]  /*12960*/  WARPSYNC.COLLECTIVE R15, `(.L_x_9048) ;  /* 0x000000000f087348 */ /* 0x000fea0003c00000 */
[----:B------:R0:W1:Y:S02]  /*12970*/  SHFL.IDX P6, R14, R13, R12, R11 ;  /* 0x0000000c0d0e7389 */ /* 0x00006400000c000b */
[----:B01----:R-:W-:Y:S01]  /*12980*/  ENDCOLLECTIVE ;  /* 0x000000000000791b */ /* 0x003fe20003800000 */
.L_x_9048:
        /* <DEDUP_REMOVED lines=13> */
.L_x_9049:
[----:B------:R-:W-:Y:S01]  /*12a60*/  IMAD.MOV.U32 R13, RZ, RZ, R18 ;  /* 0x000000ffff0d7224 */ /* 0x000fe200078e0012 */
[----:B------:R-:W-:Y:S02]  /*12a70*/  MOV R12, 0x2 ;  /* 0x00000002000c7802 */ /* 0x000fe40000000f00 */
[----:B------:R-:W-:-:S13]  /*12a80*/  IADD3 R2, P0, R14, R5, RZ ;  /* 0x000000050e027210 */ /* 0x000fda0007f1e0ff */
[----:B------:R-:W-:Y:S05]  /*12a90*/  WARPSYNC.COLLECTIVE R15, `(.L_x_9050) ;  /* 0x000000000f087348 */ /* 0x000fea0003c00000 */
[----:B------:R0:W1:Y:S02]  /*12aa0*/  SHFL.IDX P6, R14, R13, R12, R11 ;  /* 0x0000000c0d0e7389 */ /* 0x00006400000c000b */
[----:B01----:R-:W-:Y:S01]  /*12ab0*/  ENDCOLLECTIVE ;  /* 0x000000000000791b */ /* 0x003fe20003800000 */
.L_x_9050:
        /* <DEDUP_REMOVED lines=13> */
.L_x_9051:
[----:B------:R-:W-:Y:S01]  /*12b90*/  MOV R13, R18 ;  /* 0x00000012000d7202 */ /* 0x000fe20000000f00 */
[----:B------:R-:W-:Y:S01]  /*12ba0*/  IMAD.MOV.U32 R12, RZ, RZ, 0x3 ;  /* 0x00000003ff0c7424 */ /* 0x000fe200078e00ff */
[----:B------:R-:W-:-:S13]  /*12bb0*/  IADD3 R2, P0, R14, R5, RZ ;  /* 0x000000050e027210 */ /* 0x000fda0007f1e0ff */
[----:B------:R-:W-:Y:S05]  /*12bc0*/  WARPSYNC.COLLECTIVE R15, `(.L_x_9052) ;  /* 0x000000000f087348 */ /* 0x000fea0003c00000 */
[----:B------:R0:W1:Y:S02]  /*12bd0*/  SHFL.IDX P6, R14, R13, R12, R11 ;  /* 0x0000000c0d0e7389 */ /* 0x00006400000c000b */
[----:B01----:R-:W-:Y:S01]  /*12be0*/  ENDCOLLECTIVE ;  /* 0x000000000000791b */ /* 0x003fe20003800000 */
.L_x_9052:
        /* <DEDUP_REMOVED lines=13> */
.L_x_9053:
[----:B------:R-:W-:Y:S02]  /*12cc0*/  IMAD.MOV.U32 R13, RZ, RZ, R18 ;  /* 0x000000ffff0d7224 */ /* 0x000fe400078e0012 */
[----:B------:R-:W-:Y:S01]  /*12cd0*/  IMAD.MOV.U32 R12, RZ, RZ, 0x4 ;  /* 0x00000004ff0c7424 */ /* 0x000fe200078e00ff */
[----:B------:R-:W-:-:S13]  /*12ce0*/  IADD3 R2, P0, R14, R5, RZ ;  /* 0x000000050e027210 */ /* 0x000fda0007f1e0ff */
[----:B------:R-:W-:Y:S05]  /*12cf0*/  WARPSYNC.COLLECTIVE R15, `(.L_x_9054) ;  /* 0x000000000f087348 */ /* 0x000fea0003c00000 */
[----:B------:R0:W1:Y:S02]  /*12d00*/  SHFL.IDX P6, R14, R13, R12, R11 ;  /* 0x0000000c0d0e7389 */ /* 0x00006400000c000b */
[----:B01----:R-:W-:Y:S01]  /*12d10*/  ENDCOLLECTIVE ;  /* 0x000000000000791b */ /* 0x003fe20003800000 */
.L_x_9054:
        /* <DEDUP_REMOVED lines=13> */
.L_x_9055:
[----:B------:R-:W-:Y:S02]  /*12df0*/  IMAD.MOV.U32 R13, RZ, RZ, R18 ;  /* 0x000000ffff0d7224 */ /* 0x000fe400078e0012 */
[----:B------:R-:W-:Y:S01]  /*12e00*/  IMAD.MOV.U32 R12, RZ, RZ, 0x5 ;  /* 0x00000005ff0c7424 */ /* 0x000fe200078e00ff */
[----:B------:R-:W-:-:S13]  /*12e10*/  IADD3 R2, P0, R14, R5, RZ ;  /* 0x000000050e027210 */ /* 0x000fda0007f1e0ff */
[----:B------:R-:W-:Y:S05]  /*12e20*/  WARPSYNC.COLLECTIVE R15, `(.L_x_9056) ;  /* 0x000000000f087348 */ /* 0x000fea0003c00000 */
[----:B------:R0:W1:Y:S02]  /*12e30*/  SHFL.IDX P6, R14, R13, R12, R11 ;  /* 0x0000000c0d0e7389 */ /* 0x00006400000c000b */
[----:B01----:R-:W-:Y:S01]  /*12e40*/  ENDCOLLECTIVE ;  /* 0x000000000000791b */ /* 0x003fe20003800000 */
.L_x_9056:
        /* <DEDUP_REMOVED lines=13> */
.L_x_9057:
[----:B------:R-:W-:Y:S01]  /*12f20*/  IMAD.MOV.U32 R13, RZ, RZ, R18 ;  /* 0x000000ffff0d7224 */ /* 0x000fe200078e0012 */
[----:B------:R-:W-:Y:S02]  /*12f30*/  MOV R12, 0x6 ;  /* 0x00000006000c7802 */ /* 0x000fe40000000f00 */
[----:B------:R-:W-:-:S13]  /*12f40*/  IADD3 R2, P0, R14, R5, RZ ;  /* 0x000000050e027210 */ /* 0x000fda0007f1e0ff */
[----:B------:R-:W-:Y:S05]  /*12f50*/  WARPSYNC.COLLECTIVE R15, `(.L_x_9058) ;  /* 0x000000000f087348 */ /* 0x000fea0003c00000 */
[----:B------:R0:W1:Y:S02]  /*12f60*/  SHFL.IDX P6, R14, R13, R12, R11 ;  /* 0x0000000c0d0e7389 */ /* 0x00006400000c000b */
[----:B01----:R-:W-:Y:S01]  /*12f70*/  ENDCOLLECTIVE ;  /* 0x000000000000791b */ /* 0x003fe20003800000 */
.L_x_9058:
        /* <DEDUP_REMOVED lines=13> */
.L_x_9059:
[----:B------:R-:W-:Y:S01]  /*13050*/  MOV R13, R18 ;  /* 0x00000012000d7202 */ /* 0x000fe20000000f00 */
[----:B------:R-:W-:Y:S01]  /*13060*/  IMAD.MOV.U32 R12, RZ, RZ, 0x7 ;  /* 0x00000007ff0c7424 */ /* 0x000fe200078e00ff */
[----:B------:R-:W-:-:S13]  /*13070*/  IADD3 R2, P0, R14, R5, RZ ;  /* 0x000000050e027210 */ /* 0x000fda0007f1e0ff */
[----:B------:R-:W-:Y:S05]  /*13080*/  WARPSYNC.COLLECTIVE R15, `(.L_x_9060) ;  /* 0x000000000f087348 */ /* 0x000fea0003c00000 */
[----:B------:R0:W1:Y:S02]  /*13090*/  SHFL.IDX P6, R14, R13, R12, R11 ;  /* 0x0000000c0d0e7389 */ /* 0x00006400000c000b */
[----:B01----:R-:W-:Y:S01]  /*130a0*/  ENDCOLLECTIVE ;  /* 0x000000000000791b */ /* 0x003fe20003800000 */
.L_x_9060:
        /* <DEDUP_REMOVED lines=12> */
.L_x_9061:
[----:B------:R-:W-:Y:S01]  /*13170*/  @!PT LDS RZ, [RZ] ;  /* 0x00000000fffff984 */ /* 0x000fe20000000800 */
[----:B------:R-:W-:Y:S01]  /*13180*/  @!PT LDS RZ, [RZ] ;  /* 0x00000000fffff984 */ /* 0x000fe20000000800 */
[----:B------:R-:W-:Y:S01]  /*13190*/  @!PT LDS RZ, [RZ] ;  /* 0x00000000fffff984 */ /* 0x000fe20000000800 */
[----:B------:R0:W-:Y:S01]  /*131a0*/  LDGSTS.E.BYPASS.LTC128B.128 [R7+0x7400], desc[UR50][R2.64+0x80], !P0 ;  /* 0x0740008002077fae */ /* 0x0001e2000c101d72 */
[----:B------:R-:W-:Y:S05]  /*131b0*/  BRA `(.L_x_9062) ;  /* 0xffffffc400247947 */ /* 0x000fea000383ffff */
.L_x_8964:
[----:B0-----:R0:W1:Y:S02]  /*131c0*/  SYNCS.PHASECHK.TRANS64.TRYWAIT P0, [R4+URZ+0x28860], R3 ;  /* 0x02886003040075a7 */ /* 0x001064000800017f */
[----:B-1----:R-:W-:Y:S05]  /*131d0*/  @!P0 NANOSLEEP.SYNCS 0x989680 ;  /* 0x009896800000895d */ /* 0x002fea0003900000 */
[----:B------:R-:W1:Y:S02]  /*131e0*/  @!P0 SYNCS.PHASECHK.TRANS64 P0, [R4+URZ+0x28860], R3 ;  /* 0x02886003040085a7 */ /* 0x000e64000800007f */
[----:B-1----:R-:W-:Y:S05]  /*131f0*/  @!P0 BRA `(.L_x_8964) ;  /* 0xfffffffc00f08947 */ /* 0x002fea000383ffff */
[----:B------:R-:W-:Y:S05]  /*13200*/  BRA `(.L_x_9063) ;  /* 0xffffffc800447947 */ /* 0x000fea000383ffff */
.L_x_8965:
        /* <DEDUP_REMOVED lines=8> */
.L_x_9065:
[----:B------:R-:W-:Y:S05]  /*13290*/  BSYNC B0 ;  /* 0x0000000000007941 */ /* 0x000fea0003800000 */
.L_x_9064:
[----:B------:R-:W-:Y:S01]  /*132a0*/  IMAD.MOV.U32 R13, RZ, RZ, R17 ;  /* 0x000000ffff0d7224 */ /* 0x000fe200078e0011 */
[----:B------:R-:W-:Y:S01]  /*132b0*/  MOV R15, 0xffffffff ;  /* 0xffffffff000f7802 */ /* 0x000fe20000000f00 */
[----:B------:R-:W-:Y:S01]  /*132c0*/  IMAD.MOV.U32 R12, RZ, RZ, RZ ;  /* 0x000000ffff0c7224 */ /* 0x000fe200078e00ff */
[----:B------:R-:W-:Y:S01]  /*132d0*/  MOV R0, R14 ;  /* 0x0000000e00007202 */ /* 0x000fe20000000f00 */
[----:B------:R-:W-:Y:S02]  /*132e0*/  IMAD.MOV.U32 R11, RZ, RZ, 0x181f ;  /* 0x0000181fff0b7424 */ /* 0x000fe400078e00ff */
[----:B------:R-:W-:-:S07]  /*132f0*/  IMAD.SHL.U32 R6, R35, 0x2, RZ ;  /* 0x0000000223067824 */ /* 0x000fce00078e00ff */
[----:B------:R-:W-:Y:S05]  /*13300*/  WARPSYNC.COLLECTIVE R15, `(.L_x_9066) ;  /* 0x000000000f087348 */ /* 0x000fea0003c00000 */
[----:B------:R0:W1:Y:S02]  /*13310*/  SHFL.IDX P6, R14, R13, R12, R11 ;  /* 0x0000000c0d0e7389 */ /* 0x00006400000c000b */
[----:B01----:R-:W-:Y:S01]  /*13320*/  ENDCOLLECTIVE ;  /* 0x000000000000791b */ /* 0x003fe20003800000 */
.L_x_9066:
[----:B------:R-:W-:Y:S01]  /*13330*/  MOV R13, R18 ;  /* 0x00000012000d7202 */ /* 0x000fe20000000f00 */
[----:B------:R-:W-:Y:S01]  /*13340*/  IMAD.MOV.U32 R12, RZ, RZ, 0x1 ;  /* 0x00000001ff0c7424 */ /* 0x000fe200078e00ff */
[----:B------:R-:W-:-:S13]  /*13350*/  IADD3 R2, P0, R14, R6, RZ ;  /* 0x000000060e027210 */ /* 0x000fda0007f1e0ff */
[----:B------:R-:W-:Y:S05]  /*13360*/  WARPSYNC.COLLECTIVE R15, `(.L_x_9067) ;  /* 0x000000000f087348 */ /* 0x000fea0003c00000 */
[----:B------:R0:W1:Y:S02]  /*13370*/  SHFL.IDX P6, R14, R13, R12, R11 ;  /* 0x0000000c0d0e7389 */ /* 0x00006400000c000b */
[----:B01----:R-:W-:Y:S01]  /*13380*/  ENDCOLLECTIVE ;  /* 0x000000000000791b */ /* 0x003fe20003800000 */
.L_x_9067:
        /* <DEDUP_REMOVED lines=13> */
.L_x_9068:
        /* <DEDUP_REMOVED lines=10> */
.L_x_9069:
        /* <DEDUP_REMOVED lines=12> */
.L_x_9070:
        /* <DEDUP_REMOVED lines=10> */
.L_x_9071:
        /* <DEDUP_REMOVED lines=12> */
.L_x_9072:
        /* <DEDUP_REMOVED lines=10> */
.L_x_9073:
        /* <DEDUP_REMOVED lines=12> */
.L_x_9074:
        /* <DEDUP_REMOVED lines=10> */
.L_x_9075:
        /* <DEDUP_REMOVED lines=12> */
.L_x_9076:
        /* <DEDUP_REMOVED lines=10> */
.L_x_9077:
        /* <DEDUP_REMOVED lines=12> */
.L_x_9078:
        /* <DEDUP_REMOVED lines=10> */
.L_x_9079:
        /* <DEDUP_REMOVED lines=12> */
.L_x_9080:
[----:B------:R-:W-:Y:S01]  /*13ca0*/  @!PT LDS RZ, [RZ] ;  /* 0x00000000fffff984 */ /* 0x000fe20000000800 */
[----:B------:R-:W-:Y:S01]  /*13cb0*/  @!PT LDS RZ, [RZ] ;  /* 0x00000000fffff984 */ /* 0x000fe20000000800 */
[----:B------:R-:W-:Y:S01]  /*13cc0*/  @!PT LDS RZ, [RZ] ;  /* 0x00000000fffff984 */ /* 0x000fe20000000800 */
[----:B------:R0:W-:Y:S01]  /*13cd0*/  LDGSTS.E.BYPASS.LTC128B.128 [R0+0x7400], desc[UR50][R2.64+0x80], !P0 ;  /* 0x0740008002007fae */ /* 0x0001e2000c101d72 */
[----:B------:R-:W-:Y:S05]  /*13ce0*/  BRA `(.L_x_9081) ;  /* 0xffffffc000987947 */ /* 0x000fea000383ffff */
.L_x_8970:
        /* <DEDUP_REMOVED lines=8> */
.L_x_9083:
[----:B------:R-:W-:Y:S05]  /*13d70*/  BSYNC B0 ;  /* 0x0000000000007941 */ /* 0x000fea0003800000 */
.L_x_9082:
[----:B------:R-:W-:Y:S05]  /*13d80*/  BRA `(.L_x_9084) ;  /* 0xffffffc4001c7947 */ /* 0x000fea000383ffff */
.L_x_8973:
[----:B-1----:R1:W2:Y:S02]  /*13d90*/  SYNCS.PHASECHK.TRANS64.TRYWAIT P0, [R4+URZ+0x28820], R0 ;  /* 0x02882000040075a7 */ /* 0x0022a4000800017f */
[----:B--2---:R-:W-:Y:S05]  /*13da0*/  @!P0 NANOSLEEP.SYNCS 0x989680 ;  /* 0x009896800000895d */ /* 0x004fea0003900000 */
[----:B------:R-:W2:Y:S02]  /*13db0*/  @!P0 SYNCS.PHASECHK.TRANS64 P0, [R4+URZ+0x28820], R0 ;  /* 0x02882000040085a7 */ /* 0x000ea4000800007f */
[----:B--2---:R-:W-:Y:S05]  /*13dc0*/  @!P0 BRA `(.L_x_8973) ;  /* 0xfffffffc00f08947 */ /* 0x004fea000383ffff */
[----:B------:R-:W-:Y:S05]  /*13dd0*/  BRA `(.L_x_9085) ;  /* 0xffffffc400607947 */ /* 0x000fea000383ffff */
.L_x_8974:
        /* <DEDUP_REMOVED lines=11> */
.L_x_9087:
[----:B------:R-:W-:Y:S05]  /*13e90*/  BSYNC B0 ;  /* 0x0000000000007941 */ /* 0x000fea0003800000 */
.L_x_9086:
[----:B------:R-:W-:Y:S05]  /*13ea0*/  BRA `(.L_x_9088) ;  /* 0xffffffc400487947 */ /* 0x000fea000383ffff */
.L_x_8977:
[----:B------:R-:W-:Y:S01]  /*13eb0*/  BSSY B1, `(.L_x_9089) ;  /* 0x0000006000017945 */ /* 0x000fe20003800000 */
[----:B------:R-:W-:-:S07]  /*13ec0*/  IMAD.MOV.U32 R15, RZ, RZ, -0x1 ;  /* 0xffffffffff0f7424 */ /* 0x000fce00078e00ff */
[----:B01---5:R-:W-:Y:S05]  /*13ed0*/  WARPSYNC.COLLECTIVE R15, `(.L_x_9090) ;  /* 0x000000000f0c7348 */ /* 0x023fea0003c00000 */
[----:B------:R-:W-:Y:S02]  /*13ee0*/  ELECT P6, UR62, PT ;  /* 0x00000000003e782f */ /* 0x000fe400038c0000 */
[----:B------:R-:W-:Y:S01]  /*13ef0*/  MOV R14, UR62 ;  /* 0x0000003e000e7c02 */ /* 0x000fe20008000f00 */
[----:B01---5:R-:W-:Y:S10]  /*13f00*/  ENDCOLLECTIVE ;  /* 0x000000000000791b */ /* 0x023ff40003800000 */
.L_x_9090:
[----:B------:R-:W-:Y:S05]  /*13f10*/  BSYNC B1 ;  /* 0x0000000000017941 */ /* 0x000fea0003800000 */
.L_x_9089:
[----:B------:R-:W-:Y:S05]  /*13f20*/  BRA `(.L_x_9091) ;  /* 0xffffffc400407947 */ /* 0x000fea000383ffff */
.L_x_8979:
[----:B-1----:R1:W2:Y:S02]  /*13f30*/  SYNCS.PHASECHK.TRANS64.TRYWAIT P1, [R5+URZ+0x28840], R0 ;  /* 0x02884000050075a7 */ /* 0x0022a4000802017f */
[----:B--2---:R-:W-:Y:S05]  /*13f40*/  @!P1 NANOSLEEP.SYNCS 0x989680 ;  /* 0x009896800000995d */ /* 0x004fea0003900000 */
[----:B------:R-:W2:Y:S02]  /*13f50*/  @!P1 SYNCS.PHASECHK.TRANS64 P1, [R5+URZ+0x28840], R0 ;  /* 0x02884000050095a7 */ /* 0x000ea4000802007f */
[----:B--2---:R-:W-:Y:S05]  /*13f60*/  @!P1 BRA `(.L_x_8979) ;  /* 0xfffffffc00f09947 */ /* 0x004fea000383ffff */
[----:B------:R-:W-:Y:S05]  /*13f70*/  BRA `(.L_x_9092) ;  /* 0xffffffc400607947 */ /* 0x000fea000383ffff */
.L_x_8981:
[----:B--2---:R2:W3:Y:S02]  /*13f80*/  SYNCS.PHASECHK.TRANS64.TRYWAIT P1, [R23+URZ+0x28840], R2 ;  /* 0x02884002170075a7 */ /* 0x0044e4000802017f */
[----:B---3--:R-:W-:Y:S05]  /*13f90*/  @!P1 NANOSLEEP.SYNCS 0x989680 ;  /* 0x009896800000995d */ /* 0x008fea0003900000 */
[----:B------:R-:W3:Y:S02]  /*13fa0*/  @!P1 SYNCS.PHASECHK.TRANS64 P1, [R23+URZ+0x28840], R2 ;  /* 0x02884002170095a7 */ /* 0x000ee4000802007f */
[----:B---3--:R-:W-:Y:S05]  /*13fb0*/  @!P1 BRA `(.L_x_8981) ;  /* 0xfffffffc00f09947 */ /* 0x008fea000383ffff */
[----:B------:R-:W-:Y:S05]  /*13fc0*/  BRA `(.L_x_9093) ;  /* 0xffffffc4006c7947 */ /* 0x000fea000383ffff */
.L_x_8983:
[----:B---3--:R3:W4:Y:S02]  /*13fd0*/  SYNCS.PHASECHK.TRANS64.TRYWAIT P1, [R5+URZ+0x28860], R0 ;  /* 0x02886000050075a7 */ /* 0x008724000802017f */
[----:B----4-:R-:W-:Y:S05]  /*13fe0*/  @!P1 NANOSLEEP.SYNCS 0x989680 ;  /* 0x009896800000995d */ /* 0x010fea0003900000 */
[----:B------:R-:W4:Y:S02]  /*13ff0*/  @!P1 SYNCS.PHASECHK.TRANS64 P1, [R5+URZ+0x28860], R0 ;  /* 0x02886000050095a7 */ /* 0x000f24000802007f */
[----:B----4-:R-:W-:Y:S05]  /*14000*/  @!P1 BRA `(.L_x_8983) ;  /* 0xfffffffc00f09947 */ /* 0x010fea000383ffff */
[----:B------:R-:W-:Y:S05]  /*14010*/  BRA `(.L_x_9094) ;  /* 0xffffffc400687947 */ /* 0x000fea000383ffff */
.L_x_9095:
        /* <DEDUP_REMOVED lines=14> */
.L_x_15850:


//--------------------- .text._ZN7cutlass13device_kernelIN5flash11enable_sm90INS1_16FlashAttnFwdSm90INS1_25CollectiveMainloopFwdSm90ILi2EN4cute5tupleIJNS5_1CILi1EEES8_S8_EEENS6_IJNS7_ILi128EEESA_SA_EEELi128ENS_10bfloat16_tEfNS_4arch4Sm90ELb1ELb0ELb1ELb1ELb1ELb0ELb0ELb1ELb1ELb1ELb0ELb0EEENS1_21CollectiveEpilogueFwdISB_S9_SC_SE_Li256ELb1ELb1ELb0ELb0EEENS1_36VarlenDynamicPersistentTileSchedulerILi128ELi128ELi256ELi128ELb0ELb1ELb1ELb1ELb1ELb1EEEEEEEEEvNT_6ParamsE --------------------------
	.section	.text._ZN7cutlass13device_kernelIN5flash11enable_sm90INS1_16FlashAttnFwdSm90INS1_25CollectiveMainloopFwdSm90ILi2EN4cute5tupleIJNS5_1CILi1EEES8_S8_EEENS6_IJNS7_ILi128EEESA_SA_EEELi128ENS_10bfloat16_tEfNS_4arch4Sm90ELb1ELb0ELb1ELb1ELb1ELb0ELb0ELb1ELb1ELb1ELb0ELb0EEENS1_21CollectiveEpilogueFwdISB_S9_SC_SE_Li256ELb1ELb1ELb0ELb0EEENS1_36VarlenDynamicPersistentTileSchedulerILi128ELi128ELi256ELi128ELb0ELb1ELb1ELb1ELb1ELb1EEEEEEEEEvNT_6ParamsE,"ax",@progbits
	.align	128
.text._ZN7cutlass13device_kernelIN5flash11enable_sm90INS1_16FlashAttnFwdSm90INS1_25CollectiveMainloopFwdSm90ILi2EN4cute5tupleIJNS5_1CILi1EEES8_S8_EEENS6_IJNS7_ILi128EEESA_SA_EEELi128ENS_10bfloat16_tEfNS_4arch4Sm90ELb1ELb0ELb1ELb1ELb1ELb0ELb0ELb1ELb1ELb1ELb0ELb0EEENS1_21CollectiveEpilogueFwdISB_S9_SC_SE_Li256ELb1ELb1ELb0ELb0EEENS1_36VarlenDynamicPersistentTileSchedulerILi128ELi128ELi256ELi128ELb0ELb1ELb1ELb1ELb1ELb1EEEEEEEEEvNT_6ParamsE:
        .type           _ZN7cutlass13device_kernelIN5flash11enable_sm90INS1_16FlashAttnFwdSm90INS1_25CollectiveMainloopFwdSm90ILi2EN4cute5tupleIJNS5_1CILi1EEES8_S8_EEENS6_IJNS7_ILi128EEESA_SA_EEELi128ENS_10bfloat16_tEfNS_4arch4Sm90ELb1ELb0ELb1ELb1ELb1ELb0ELb0ELb1ELb1ELb1ELb0ELb0EEENS1_21CollectiveEpilogueFwdISB_S9_SC_SE_Li256ELb1ELb1ELb0ELb0EEENS1_36VarlenDynamicPersistentTileSchedulerILi128ELi128ELi256ELi128ELb0ELb1ELb1ELb1ELb1ELb1EEEEEEEEEvNT_6ParamsE,@function
        .size           _ZN7cutlass13device_kernelIN5flash11enable_sm90INS1_16FlashAttnFwdSm90INS1_25CollectiveMainloopFwdSm90ILi2EN4cute5tupleIJNS5_1CILi1EEES8_S8_EEENS6_IJNS7_ILi128EEESA_SA_EEELi128ENS_10bfloat16_tEfNS_4arch4Sm90ELb1ELb0ELb1ELb1ELb1ELb0ELb0ELb1ELb1ELb1ELb0ELb0EEENS1_21CollectiveEpilogueFwdISB_S9_SC_SE_Li256ELb1ELb1ELb0ELb0EEENS1_36VarlenDynamicPersistentTileSchedulerILi128ELi128ELi256ELi128ELb0ELb1ELb1ELb1ELb1ELb1EEEEEEEEEvNT_6ParamsE,(.L_x_15851 - _ZN7cutlass13device_kernelIN5flash11enable_sm90INS1_16FlashAttnFwdSm90INS1_25CollectiveMainloopFwdSm90ILi2EN4cute5tupleIJNS5_1CILi1EEES8_S8_EEENS6_IJNS7_ILi128EEESA_SA_EEELi128ENS_10bfloat16_tEfNS_4arch4Sm90ELb1ELb0ELb1ELb1ELb1ELb0ELb0ELb1ELb1ELb1ELb0ELb0EEENS1_21CollectiveEpilogueFwdISB_S9_SC_SE_Li256ELb1ELb1ELb0ELb0EEENS1_36VarlenDynamicPersistentTileSchedulerILi128ELi128ELi256ELi128ELb0ELb1ELb1ELb1ELb1ELb1EEEEEEEEEvNT_6ParamsE)
        .other          _ZN7cutlass13device_kernelIN5flash11enable_sm90INS1_16FlashAttnFwdSm90INS1_25CollectiveMainloopFwdSm90ILi2EN4cute5tupleIJNS5_1CILi1EEES8_S8_EEENS6_IJNS7_ILi128EEESA_SA_EEELi128ENS_10bfloat16_tEfNS_4arch4Sm90ELb1ELb0ELb1ELb1ELb1ELb0ELb0ELb1ELb1ELb1ELb0ELb0EEENS1_21CollectiveEpilogueFwdISB_S9_SC_SE_Li256ELb1ELb1ELb0ELb0EEENS1_36VarlenDynamicPersistentTileSchedulerILi128ELi128ELi256ELi128ELb0ELb1ELb1ELb1ELb1ELb1EEEEEEEEEvNT_6ParamsE,@"STO_CUDA_ENTRY STV_DEFAULT"
_ZN7cutlass13device_kernelIN5flash11enable_sm90INS1_16FlashAttnFwdSm90INS1_25CollectiveMainloopFwdSm90ILi2EN4cute5tupleIJNS5_1CILi1EEES8_S8_EEENS6_IJNS7_ILi128EEESA_SA_EEELi128ENS_10bfloat16_tEfNS_4arch4Sm90ELb1ELb0ELb1ELb1ELb1ELb0ELb0ELb1ELb1ELb1ELb0ELb0EEENS1_21CollectiveEpilogueFwdISB_S9_SC_SE_Li256ELb1ELb1ELb0ELb0EEENS1_36VarlenDynamicPersistentTileSchedulerILi128ELi128ELi256ELi128ELb0ELb1ELb1ELb1ELb1ELb1EEEEEEEEEvNT_6ParamsE:
        /* <DEDUP_REMOVED lines=45> */
.L_x_9096:
        /* <DEDUP_REMOVED lines=22> */
.L_x_9097:
        /* <DEDUP_REMOVED lines=18> */
.L_x_9098:
        /* <DEDUP_REMOVED lines=22> */
.L_x_9099:
        /* <DEDUP_REMOVED lines=23> */
.L_x_9100:
        /* <DEDUP_REMOVED lines=8> */
.L_x_9102:
        /* <DEDUP_REMOVED lines=25> */
[----:B------:R-:W-:Y:S02]  /*0a30*/  UMOV UR44, URZ ;  /* 0x0000003f002c7c82 */ /* 0x000fe40008000000 */
[CC--:B------:R-:W-:Y:S02]  /*0a40*/  LEA.HI R0, R3.reuse, R190.reuse, RZ, 0x7 ;  /* 0x000000be03007211 */ /* 0x0c0fe400078f38ff */
[----:B------:R-:W-:-:S02]  /*0a50*/  LEA.HI R2, R3, R190, RZ, 0x4 ;  /* 0x000000be03027211 */ /* 0x000fc400078f20ff */
[----:B------:R-:W-:Y:S02]  /*0a60*/  LOP3.LUT R5, R0, 0xffffff80, RZ, 0xc0, !PT ;  /* 0xffffff8000057812 */ /* 0x000fe400078ec0ff */
[----:B------:R-:W-:Y:S02]  /*0a70*/  SHF.R.S32.HI R7, RZ, 0x4, R2 ;  /* 0x00000004ff077819 */ /* 0x000fe40000011402 */
[----:B------:R-:W-:Y:S01]  /*0a80*/  LEA.HI R4, R3, R190, RZ, 0x5 ;  /* 0x000000be03047211 */ /* 0x000fe200078f28ff */
[----:B------:R-:W-:Y:S01]  /*0a90*/  IMAD.IADD R184, R190, 0x1, -R5 ;  /* 0x00000001beb87824 */ /* 0x000fe200078e0a05 */
[C---:B------:R-:W-:Y:S02]  /*0aa0*/  LOP3.LUT R5, R2.reuse, 0x3fffff0, RZ, 0xc0, !PT ;  /* 0x03fffff002057812 */ /* 0x040fe400078ec0ff */
[----:B------:R-:W-:Y:S01]  /*0ab0*/  LEA.HI R2, R2, R7, RZ, 0x1 ;  /* 0x0000000702027211 */ /* 0x000fe200078f08ff */
[----:B------:R-:W-:Y:S01]  /*0ac0*/  IMAD.SHL.U32 R4, R4, 0x20, RZ ;  /* 0x0000002004047824 */ /* 0x000fe200078e00ff */
[----:B------:R-:W-:Y:S01]  /*0ad0*/  SHF.R.S32.HI R9, RZ, 0x1f, R184 ;  /* 0x0000001fff097819 */ /* 0x000fe200000114b8 */
[----:B------:R-:W-:Y:S01]  /*0ae0*/  IMAD.IADD R5, R190, 0x1, -R5 ;  /* 0x00000001be057824 */ /* 0x000fe200078e0a05 */
[----:B------:R-:W-:-:S02]  /*0af0*/  LOP3.LUT R2, R2, 0x1ffffffe, RZ, 0xc0, !PT ;  /* 0x1ffffffe02027812 */ /* 0x000fc400078ec0ff */
[----:B------:R-:W-:Y:S02]  /*0b00*/  LEA.HI R6, R9, R184, RZ, 0x2 ;  /* 0x000000b809067211 */ /* 0x000fe400078f10ff */
[----:B------:R-:W-:Y:S02]  /*0b10*/  LEA.HI R10, R3, R190, RZ, 0x2 ;  /* 0x000000be030a7211 */ /* 0x000fe400078f10ff */
[--C-:B------:R-:W-:Y:S02]  /*0b20*/  SHF.R.S32.HI R8, RZ, 0x2, R6.reuse ;  /* 0x00000002ff087819 */ /* 0x100fe40000011406 */
[----:B------:R-:W-:Y:S02]  /*0b30*/  SHF.R.S32.HI R11, RZ, 0x1f, R6 ;  /* 0x0000001fff0b7819 */ /* 0x000fe40000011406 */
[----:B------:R-:W-:Y:S02]  /*0b40*/  IADD3 R2, R7, -R2, RZ ;  /* 0x8000000207027210 */ /* 0x000fe40007ffe0ff */
[----:B------:R-:W-:-:S02]  /*0b50*/  LOP3.LUT R7, R10, 0xfffffffc, RZ, 0xc0, !PT ;  /* 0xfffffffc0a077812 */ /* 0x000fc400078ec0ff */
[----:B------:R-:W-:Y:S02]  /*0b60*/  LEA.HI R11, R11, R8, RZ, 0x3 ;  /* 0x000000080b0b7211 */ /* 0x000fe400078f18ff */
[----:B------:R-:W-:Y:S01]  /*0b70*/  SHF.R.S32.HI R185, RZ, 0x7, R0 ;  /* 0x00000007ffb97819 */ /* 0x000fe20000011400 */
[----:B------:R-:W-:Y:S01]  /*0b80*/  IMAD.IADD R7, R190, 0x1, -R7 ;  /* 0x00000001be077824 */ /* 0x000fe200078e0a07 */
[----:B------:R-:W-:Y:S02]  /*0b90*/  LEA.HI R3, R3, R190, RZ, 0x3 ;  /* 0x000000be03037211 */ /* 0x000fe400078f18ff */
[----:B------:R-:W-:Y:S02]  /*0ba0*/  LOP3.LUT R4, R4, 0xfffffc00, RZ, 0xc0, !PT ;  /* 0xfffffc0004047812 */ /* 0x000fe400078ec0ff */
[----:B------:R-:W-:Y:S02]  /*0bb0*/  LOP3.LUT R11, R11, 0xfffffff8, RZ, 0xc0, !PT ;  /* 0xfffffff80b0b7812 */ /* 0x000fe400078ec0ff */
[----:B------:R-:W-:Y:S01]  /*0bc0*/  LEA.HI R9, R9, R184, RZ, 0x5 ;  /* 0x000000b809097211 */ /* 0x000fe200078f28ff */
[----:B------:R-:W-:Y:S01]  /*0bd0*/  IMAD R5, R5, 0x40, R4 ;  /* 0x0000004005057824 */ /* 0x000fe200078e0204 */
[----:B------:R-:W-:Y:S01]  /*0be0*/  LEA.HI R0, R0, R185, RZ, 0x1 ;  /* 0x000000b900007211 */ /* 0x000fe200078f08ff */
[----:B------:R-:W-:Y:S01]  /*0bf0*/  IMAD.IADD R8, R8, 0x1, -R11 ;  /* 0x0000000108087824 */ /* 0x000fe200078e0a0b */
[----:B------:R-:W-:-:S02]  /*0c00*/  LOP3.LUT R19, R3, 0xfffffff8, RZ, 0xc0, !PT ;  /* 0xfffffff803137812 */ /* 0x000fc400078ec0ff */
[----:B------:R-:W-:Y:S02]  /*0c10*/  SHF.R.S32.HI R9, RZ, 0x5, R9 ;  /* 0x00000005ff097819 */ /* 0x000fe40000011409 */
[----:B------:R-:W-:Y:S01]  /*0c20*/  LEA.HI R4, R7, R7, RZ, 0x1 ;  /* 0x0000000707047211 */ /* 0x000fe200078f08ff */
[----:B------:R-:W-:Y:S01]  /*0c30*/  IMAD.IADD R19, R190, 0x1, -R19 ;  /* 0x00000001be137824 */ /* 0x000fe200078e0a13 */
[----:B------:R-:W-:Y:S01]  /*0c40*/  LOP3.LUT R0, R0, 0x3fffffe, RZ, 0xc0, !PT ;  /* 0x03fffffe00007812 */ /* 0x000fe200078ec0ff */
[----:B------:R-:W-:Y:S01]  /*0c50*/  IMAD R9, R9, 0x10, R8 ;  /* 0x0000001009097824 */ /* 0x000fe200078e0208 */
[----:B------:R-:W-:Y:S02]  /*0c60*/  LOP3.LUT R4, R4, 0x1ffffffe, RZ, 0xc0, !PT ;  /* 0x1ffffffe04047812 */ /* 0x000fe400078ec0ff */
[----:B------:R-:W-:Y:S01]  /*0c70*/  LEA R187, R2, R5, 0x3 ;  /* 0x0000000502bb7211 */ /* 0x000fe200078e18ff */
[----:B------:R-:W-:Y:S01]  /*0c80*/  IMAD.IADD R0, R185, 0x1, -R0 ;  /* 0x00000001b9007824 */ /* 0x000fe200078e0a00 */
[----:B------:R-:W-:Y:S01]  /*0c90*/  LOP3.LUT R5, R6, 0x7ffffffc, RZ, 0xc0, !PT ;  /* 0x7ffffffc06057812 */ /* 0x000fe200078ec0ff */
[----:B------:R-:W-:Y:S01]  /*0ca0*/  IMAD.SHL.U32 R2, R19, 0x8, RZ ;  /* 0x0000000813027824 */ /* 0x000fe200078e00ff */
[----:B------:R-:W-:Y:S01]  /*0cb0*/  SHF.R.S32.HI R22, RZ, 0x3, R3 ;  /* 0x00000003ff167819 */ /* 0x000fe20000011403 */
[----:B------:R-:W-:-:S02]  /*0cc0*/  IMAD.IADD R17, R7, 0x1, -R4 ;  /* 0x0000000107117824 */ /* 0x000fc400078e0a04 */
[----:B------:R-:W-:Y:S01]  /*0cd0*/  IMAD R186, R0, 0x40, R9 ;  /* 0x0000004000ba7824 */ /* 0x000fe200078e0209 */
[----:B------:R-:W-:Y:S01]  /*0ce0*/  SHF.R.S32.HI R189, RZ, 0x1f, R2 ;  /* 0x0000001fffbd7819 */ /* 0x000fe20000011402 */
[----:B------:R-:W-:Y:S02]  /*0cf0*/  VIADD R18, R2, 0x40 ;  /* 0x0000004002127836 */ /* 0x000fe40000000000 */
[----:B------:R-:W-:Y:S01]  /*0d00*/  IMAD.IADD R16, R184, 0x1, -R5 ;  /* 0x00000001b8107824 */ /* 0x000fe200078e0a05 */
[----:B------:R-:W-:Y:S02]  /*0d10*/  LEA R17, R17, R186, 0x3 ;  /* 0x000000ba11117211 */ /* 0x000fe400078e18ff */
[----:B------:R-:W-:-:S07]  /*0d20*/  SHF.R.S32.HI R188, RZ, 0x1f, R18 ;  /* 0x0000001fffbc7819 */ /* 0x000fce0000011412 */
.L_x_9162:
[----:B012---:R-:W0:Y:S01]  /*0d30*/  LDC.64 R4, c[0x0][0xc88] ;  /* 0x00032200ff047b82 */ /* 0x007e220000000a00 */
[----:B------:R-:W-:Y:S01]  /*0d40*/  ULDC.64 UR8, c[0x0][0xa28] ;  /* 0x00028a0000087ab9 */ /* 0x000fe20000000a00 */
[----:B------:R-:W-:Y:S01]  /*0d50*/  ULDC.64 UR10, c[0x0][0xa18] ;  /* 0x00028600000a7ab9 */ /* 0x000fe20000000a00 */
[----:B------:R-:W-:Y:S01]  /*0d60*/  ULDC UR4, c[0x0][0x424] ;  /* 0x0001090000047ab9 */ /* 0x000fe20000000800 */
        /* <DEDUP_REMOVED lines=13> */
[----:B------:R-:W-:Y:S01]  /*0e40*/  @UP1 ULEA UR10, UP0, UR36, UR10, 0x2 ;  /* 0x0000000a240a1291 */ /* 0x000fe2000f80103f */
[----:B------:R-:W-:-:S03]  /*0e50*/  IMAD.U32 R4, RZ, RZ, UR8 ;  /* 0x00000008ff047e24 */ /* 0x000fc6000f8e00ff */
[----:B------:R-:W-:Y:S01]  /*0e60*/  @UP1 ULEA.HI.X UR11, UR36, UR11, UR37, 0x2, UP0 ;  /* 0x0000000b240b1291 */ /* 0x000fe200080f1425 */
[----:B------:R-:W-:Y:S01]  /*0e70*/  IMAD.U32 R5, RZ, RZ, UR9 ;  /* 0x00000009ff057e24 */ /* 0x000fe2000f8e00ff */
[----:B------:R-:W-:Y:S01]  /*0e80*/  ULDC.64 UR8, c[0x0][0x418] ;  /* 0x0001060000087ab9 */ /* 0x000fe20000000a00 */
[----:B------:R-:W-:-:S03]  /*0e90*/  IMAD.U32 R6, RZ, RZ, UR10 ;  /* 0x0000000aff067e24 */ /* 0x000fc6000f8e00ff */
[----:B------:R-:W-:Y:S01]  /*0ea0*/  IMAD.U32 R7, RZ, RZ, UR11 ;  /* 0x0000000bff077e24 */ /* 0x000fe2000f8e00ff */
[----:B------:R-:W2:Y:S04]  /*0eb0*/  @P0 LDG.E R4, desc[UR52][R4.64] ;  /* 0x0000003404040981 */ /* 0x000ea8000c1e1900 */
[----:B---3--:R-:W3:Y:S01]  /*0ec0*/  @P2 LDG.E R6, desc[UR52][R6.64] ;  /* 0x0000003406062981 */ /* 0x008ee2000c1e1900 */
[----:B------:R-:W-:Y:S01]  /*0ed0*/  UISETP.NE.U32.AND UP0, UPT, UR8, URZ, UPT ;  /* 0x0000003f0800728c */ /* 0x000fe2000bf05070 */
[----:B------:R-:W-:Y:S01]  /*0ee0*/  UMOV UR48, URZ ;  /* 0x0000003f00307c82 */ /* 0x000fe20008000000 */
[----:B------:R-:W-:Y:S02]  /*0ef0*/  UMOV UR38, UR6 ;  /* 0x0000000600267c82 */ /* 0x000fe40008000000 */
        /* <DEDUP_REMOVED lines=23> */
.L_x_9103:
[----:B------:R-:W-:Y:S05]  /*1070*/  @!P1 BRA `(.L_x_9104) ;  /* 0x00000000001c9947 */ /* 0x000fea0003800000 */
[----:B------:R-:W-:-:S04]  /*1080*/  ULEA UR4, UP0, UR36, UR8, 0x2 ;  /* 0x0000000824047291 */ /* 0x000fc8000f80103f */
[----:B------:R-:W-:Y:S02]  /*1090*/  ULEA.HI.X UR6, UR36, UR9, UR37, 0x2, UP0 ;  /* 0x0000000924067291 */ /* 0x000fe400080f1425 */
[----:B------:R-:W-:-:S04]  /*10a0*/  IMAD.U32 R4, RZ, RZ, UR4 ;  /* 0x00000004ff047e24 */ /* 0x000fc8000f8e00ff */
[----:B------:R-:W-:-:S05]  /*10b0*/  IMAD.U32 R5, RZ, RZ, UR6 ;  /* 0x00000006ff057e24 */ /* 0x000fca000f8e00ff */
[----:B------:R-:W2:Y:S02]  /*10c0*/  LDG.E R4, desc[UR52][R4.64] ;  /* 0x0000003404047981 */ /* 0x000ea4000c1e1900 */
[----:B--2---:R-:W-:Y:S01]  /*10d0*/  R2UR UR4, R4 ;  /* 0x00000000040472ca */ /* 0x004fe200000e0000 */
[----:B------:R-:W-:-:S14]  /*10e0*/  BRA `(.L_x_9105) ;  /* 0x0000000000347947 */ /* 0x000fdc0003800000 */
.L_x_9104:
        /* <DEDUP_REMOVED lines=13> */
.L_x_9105:
[----:B------:R-:W-:Y:S01]  /*11c0*/  UIADD3 UR48, -UR48, UR4, URZ ;  /* 0x0000000430307290 */ /* 0x000fe2000fffe13f */
[----:B------:R-:W-:Y:S01]  /*11d0*/  PLOP3.LUT P0, PT, PT, PT, PT, 0x80, 0x0 ;  /* 0x000000000000781c */ /* 0x000fe20003f0f070 */
[----:B------:R-:W-:Y:S01]  /*11e0*/  USHF.L.U32 UR39, UR5, 0x7, URZ ;  /* 0x0000000705277899 */ /* 0x000fe2000800063f */
[----:B------:R-:W-:Y:S01]  /*11f0*/  IMAD.MOV.U32 R0, RZ, RZ, RZ ;  /* 0x000000ffff007224 */ /* 0x000fe200078e00ff */
        /* <DEDUP_REMOVED lines=22> */
[----:B------:R-:W-:Y:S01]  /*1360*/  USHF.R.S32.HI UR5, URZ, 0x1f, UR4 ;  /* 0x0000001f3f057899 */ /* 0x000fe20008011404 */
[----:B------:R-:W-:Y:S01]  /*1370*/  CS2R R128, SRZ ;  /* 0x0000000000807805 */ /* 0x000fe2000001ff00 */
[----:B------:R-:W-:Y:S01]  /*1380*/  UIADD3 UR6, UR7, UR6, URZ ;  /* 0x0000000607067290 */ /* 0x000fe2000fffe03f */
[----:B------:R-:W-:Y:S01]  /*1390*/  CS2R R126, SRZ ;  /* 0x00000000007e7805 */ /* 0x000fe2000001ff00 */
[----:B------:R-:W-:Y:S01]  /*13a0*/  ULEA.HI UR5, UR5, UR4, URZ, 0x7 ;  /* 0x0000000405057291 */ /* 0x000fe2000f8f383f */
[----:B------:R-:W-:Y:S01]  /*13b0*/  CS2R R124, SRZ ;  /* 0x00000000007c7805 */ /* 0x000fe2000001ff00 */
[----:B------:R-:W-:Y:S01]  /*13c0*/  USHF.R.S32.HI UR7, URZ, 0x1f, UR6 ;  /* 0x0000001f3f077899 */ /* 0x000fe20008011406 */
[----:B------:R-:W-:Y:S01]  /*13d0*/  CS2R R122, SRZ ;  /* 0x00000000007a7805 */ /* 0x000fe2000001ff00 */
[----:B------:R-:W-:Y:S01]  /*13e0*/  USHF.R.S32.HI UR5, URZ, 0x7, UR5 ;  /* 0x000000073f057899 */ /* 0x000fe20008011405 */
[----:B------:R-:W-:Y:S01]  /*13f0*/  CS2R R120, SRZ ;  /* 0x0000000000787805 */ /* 0x000fe2000001ff00 */
[----:B------:R-:W-:Y:S01]  /*1400*/  ULEA.HI UR7, UR7, UR6, URZ, 0x7 ;  /* 0x0000000607077291 */ /* 0x000fe2000f8f383f */
[----:B------:R-:W-:-:S02]  /*1410*/  CS2R R118, SRZ ;  /* 0x0000000000767805 */ /* 0x000fc4000001ff00 */
[----:B------:R-:W-:Y:S02]  /*1420*/  CS2R R116, SRZ ;  /* 0x0000000000747805 */ /* 0x000fe4000001ff00 */
[----:B------:R-:W-:Y:S01]  /*1430*/  CS2R R114, SRZ ;  /* 0x0000000000727805 */ /* 0x000fe2000001ff00 */
[----:B------:R-:W-:Y:S01]  /*1440*/  USHF.R.S32.HI UR7, URZ, 0x7, UR7 ;  /* 0x000000073f077899 */ /* 0x000fe20008011407 */
        /* <DEDUP_REMOVED lines=13> */
[----:B------:R-:W-:Y:S01]  /*1520*/  IMAD.MOV.U32 R94, RZ, RZ, RZ ;  /* 0x000000ffff5e7224 */ /* 0x000fe200078e00ff */
[----:B------:R-:W-:Y:S01]  /*1530*/  CS2R R90, SRZ ;  /* 0x00000000005a7805 */ /* 0x000fe2000001ff00 */
[----:B------:R-:W-:Y:S01]  /*1540*/  IMAD.MOV.U32 R29, RZ, RZ, RZ ;  /* 0x000000ffff1d7224 */ /* 0x000fe200078e00ff */
[----:B------:R-:W-:-:S02]  /*1550*/  CS2R R88, SRZ ;  /* 0x0000000000587805 */ /* 0x000fc4000001ff00 */
[----:B------:R-:W-:-:S13]  /*1560*/  PLOP3.LUT P1, PT, PT, PT, UP0, 0x80, 0x0 ;  /* 0x000000000000781c */ /* 0x000fda0003f2f008 */
        /* <DEDUP_REMOVED lines=32> */
.L_x_9107:
[----:B------:R-:W-:Y:S01]  /*1770*/  ULEA.HI UR4, UR46, UR46, URZ, 0x1 ;  /* 0x0000002e2e047291 */ /* 0x000fe2000f8f083f */
[----:B------:R-:W-:-:S03]  /*1780*/  IMAD.U32 R3, RZ, RZ, UR47 ;  /* 0x0000002fff037e24 */ /* 0x000fc6000f8e00ff */
[----:B------:R-:W-:Y:S02]  /*1790*/  ULOP3.LUT UR4, UR4, 0xfffffffe, URZ, 0xc0, !UPT ;  /* 0xfffffffe04047892 */ /* 0x000fe4000f8ec03f */
[----:B------:R-:W-:Y:S02]  /*17a0*/  ISETP.NE.AND P0, PT, R3, 0x3, PT ;  /* 0x000000030300780c */ /* 0x000fe40003f05270 */
[----:B------:R-:W-:-:S06]  /*17b0*/  UIADD3 UR4, UR46, -UR4, URZ ;  /* 0x800000042e047290 */ /* 0x000fcc000fffe03f */
[----:B------:R-:W-:-:S04]  /*17c0*/  MOV R0, UR4 ;  /* 0x0000000400007c02 */ /* 0x000fc80008000f00 */
[----:B------:R-:W-:-:S04]  /*17d0*/  SHF.L.U32 R0, R0, 0x1f, RZ ;  /* 0x0000001f00007819 */ /* 0x000fc800000006ff */
[----:B------:R-:W0:Y:S02]  /*17e0*/  SYNCS.PHASECHK.TRANS64.TRYWAIT P1, [UR41+0x28800], R0 ;  /* 0x02880000ff0075a7 */ /* 0x000e240008020169 */
[----:B0-----:R-:W-:Y:S05]  /*17f0*/  @!P1 BRA `(.L_x_9108) ;  /* 0x0000010800d49947 */ /* 0x001fea0003800000 */
.L_x_9249:
[----:B------:R-:W-:Y:S05]  /*1800*/  @!P0 BRA `(.L_x_9109) ;  /* 0x0000000000048947 */ /* 0x000fea0003800000 */
[----:B------:R-:W-:Y:S01]  /*1810*/  BPT.TRAP 0x1 ;  /* 0x000000040000795c */ /* 0x000fe20000300000 */
.L_x_9109:
[----:B0-----:R-:W-:Y:S02]  /*1820*/  IMAD.U32 R0, RZ, RZ, UR44 ;  /* 0x0000002cff007e24 */ /* 0x001fe4000f8e00ff */
[----:B------:R-:W-:-:S03]  /*1830*/  IMAD.U32 R3, RZ, RZ, UR45 ;  /* 0x0000002dff037e24 */ /* 0x000fc6000f8e00ff */
[----:B------:R-:W-:Y:S02]  /*1840*/  LEA R0, R0, UR41, 0x3 ;  /* 0x0000002900007c11 */ /* 0x000fe4000f8e18ff */
[----:B------:R-:W-:-:S04]  /*1850*/  SHF.L.U32 R3, R3, 0x1f, RZ ;  /* 0x0000001f03037819 */ /* 0x000fc800000006ff */
[----:B------:R0:W1:Y:S01]  /*1860*/  SYNCS.PHASECHK.TRANS64.TRYWAIT P1, [R0+URZ+0x28830], R3 ;  /* 0x02883003000075a7 */ /* 0x000062000802017f */
[----:B------:R-:W-:Y:S05]  /*1870*/  @!P0 BRA `(.L_x_9110) ;  /* 0x0000000000048947 */ /* 0x000fea0003800000 */
[----:B------:R-:W-:Y:S01]  /*1880*/  BPT.TRAP 0x1 ;  /* 0x000000040000795c */ /* 0x000fe20000300000 */
.L_x_9110:
[----:B-1----:R-:W-:Y:S05]  /*1890*/  @P1 BRA `(.L_x_9111) ;  /* 0x0000000000081947 */ /* 0x002fea0003800000 */
[----:B------:R-:W1:Y:S02]  /*18a0*/  SYNCS.PHASECHK.TRANS64.TRYWAIT P1, [R0+URZ+0x28830], R3 ;  /* 0x02883003000075a7 */ /* 0x000e64000802017f */
[----:B-1----:R-:W-:Y:S05]  /*18b0*/  @!P1 BRA `(.L_x_9112) ;  /* 0x0000010800bc9947 */ /* 0x002fea0003800000 */
.L_x_9111:
        /* <DEDUP_REMOVED lines=63> */
.L_x_9113:
[----:B------:R-:W-:Y:S01]  /*1cb0*/  UISETP.NE.AND UP0, UPT, UR51, URZ, UPT ;  /* 0x0000003f3300728c */ /* 0x000fe2000bf05270 */
[----:B------:R-:W-:Y:S01]  /*1cc0*/  VIADD R20, R17, UR39 ;  /* 0x0000002711147c36 */ /* 0x000fe20008000000 */
[----:B------:R-:W-:Y:S01]  /*1cd0*/  ULDC UR10, c[0x0][0x9d8] ;  /* 0x00027600000a7ab9 */ /* 0x000fe20000000800 */
[----:B------:R-:W-:Y:S01]  /*1ce0*/  R2UR UR11, R0 ;  /* 0x00000000000b72ca */ /* 0x000fe200000e0000 */
[----:B------:R-:W-:Y:S01]  /*1cf0*/  FMUL.FTZ R26, R26, UR10 ;  /* 0x0000000a1a1a7c20 */ /* 0x000fe20008410000 */
[----:B------:R-:W-:Y:S01]  /*1d00*/  FMUL.FTZ R27, R27, UR10 ;  /* 0x0000000a1b1b7c20 */ /* 0x000fe20008410000 */
[----:B------:R-:W-:Y:S01]  /*1d10*/  PLOP3.LUT P1, PT, PT, PT, UP0, 0x80, 0x0 ;  /* 0x000000000000781c */ /* 0x000fe20003f2f008 */
[----:B------:R-:W-:Y:S01]  /*1d20*/  FMUL.FTZ R30, R30, UR10 ;  /* 0x0000000a1e1e7c20 */ /* 0x000fe20008410000 */
[----:B------:R-:W-:Y:S01]  /*1d30*/  PLOP3.LUT P2, PT, PT, PT, UP0, 0x80, 0x0 ;  /* 0x000000000000781c */ /* 0x000fe20003f4f008 */
[----:B------:R-:W-:Y:S01]  /*1d40*/  FMUL.FTZ R14, R41, UR10 ;  /* 0x0000000a290e7c20 */ /* 0x000fe20008410000 */
[----:B------:R-:W2:Y:S01]  /*1d50*/  MUFU.TANH R26, R26 ;  /* 0x0000001a001a7308 */ /* 0x000ea20000002400 */
[----:B------:R-:W-:Y:S01]  /*1d60*/  @UP0 ULDC UR6, c[0x0][0x44c] ;  /* 0x0001130000060ab9 */ /* 0x000fe20000000800 */
[----:B------:R-:W-:Y:S01]  /*1d70*/  FMUL.FTZ R31, R31, UR10 ;  /* 0x0000000a1f1f7c20 */ /* 0x000fe20008410000 */
[----:B------:R-:W-:Y:S01]  /*1d80*/  FMUL.FTZ R34, R34, UR10 ;  /* 0x0000000a22227c20 */ /* 0x000fe20008410000 */
[----:B------:R-:W-:Y:S01]  /*1d90*/  FMUL.FTZ R35, R35, UR10 ;  /* 0x0000000a23237c20 */ /* 0x000fe20008410000 */
[----:B------:R-:W-:Y:S01]  /*1da0*/  FMUL.FTZ R38, R38, UR10 ;  /* 0x0000000a26267c20 */ /* 0x000fe20008410000 */
[----:B------:R-:W-:Y:S01]  /*1db0*/  FMUL.FTZ R39, R39, UR10 ;  /* 0x0000000a27277c20 */ /* 0x000fe20008410000 */
[----:B------:R-:W-:Y:S01]  /*1dc0*/  FMUL.FTZ R42, R42, UR10 ;  /* 0x0000000a2a2a7c20 */ /* 0x000fe20008410000 */
[----:B------:R-:W3:Y:S01]  /*1dd0*/  MUFU.TANH R98, R27 ;  /* 0x0000001b00627308 */ /* 0x000ee20000002400 */
[----:B------:R-:W-:Y:S01]  /*1de0*/  @P1 IMAD.HI.U32 R4, R20, UR6, RZ ;  /* 0x0000000614041c27 */ /* 0x000fe2000f8e00ff */
[----:B------:R-:W-:-:S03]  /*1df0*/  @UP0 ULDC UR6, c[0x0][0x450] ;  /* 0x0001140000060ab9 */ /* 0x000fc60000000800 */
[----:B------:R-:W-:Y:S01]  /*1e00*/  FMUL.FTZ R43, R43, UR10 ;  /* 0x0000000a2b2b7c20 */ /* 0x000fe20008410000 */
[----:B------:R-:W-:Y:S01]  /*1e10*/  FMUL.FTZ R46, R46, UR10 ;  /* 0x0000000a2e2e7c20 */ /* 0x000fe20008410000 */
[----:B------:R-:W-:Y:S01]  /*1e20*/  FMUL.FTZ R47, R47, UR10 ;  /* 0x0000000a2f2f7c20 */ /* 0x000fe20008410000 */
[----:B------:R-:W-:Y:S01]  /*1e30*/  @P2 SHF.R.U32.HI R20, RZ, UR6, R4 ;  /* 0x00000006ff142c19 */ /* 0x000fe20008011604 */
[----:B------:R-:W-:Y:S01]  /*1e40*/  UMOV UR6, 0xffffff80 ;  /* 0xffffff8000067882 */ /* 0x000fe20000000000 */
[----:B------:R-:W4:Y:S01]  /*1e50*/  MUFU.TANH R30, R30 ;  /* 0x0000001e001e7308 */ /* 0x000f220000002400 */
[----:B------:R-:W-:Y:S01]  /*1e60*/  UIMAD UR6, UR57, UR6, 0x80 ;  /* 0x00000080390674a4 */ /* 0x000fe2000f8e0206 */
[----:B------:R-:W-:Y:S01]  /*1e70*/  FMUL.FTZ R50, R50, UR10 ;  /* 0x0000000a32327c20 */ /* 0x000fe20008410000 */
[----:B------:R-:W5:Y:S01]  /*1e80*/  SHFL.IDX PT, R9, R20, 0x1, 0x1c1f ;  /* 0x003c1f0014097f89 */ /* 0x000f6200000e0000 */
[----:B------:R-:W-:Y:S01]  /*1e90*/  FMUL.FTZ R51, R51, UR10 ;  /* 0x0000000a33337c20 */ /* 0x000fe20008410000 */
[----:B------:R-:W-:Y:S01]  /*1ea0*/  UIADD3 UR7, UR6, 0x1, URZ ;  /* 0x0000000106077890 */ /* 0x000fe2000fffe03f */
[----:B------:R-:W-:Y:S01]  /*1eb0*/  FMUL.FTZ R54, R54, UR10 ;  /* 0x0000000a36367c20 */ /* 0x000fe20008410000 */
[----:B------:R-:W-:Y:S01]  /*1ec0*/  UIADD3 UR6, UR48, UR6, URZ ;  /* 0x0000000630067290 */ /* 0x000fe2000fffe03f */
[----:B------:R-:W4:Y:S01]  /*1ed0*/  MUFU.TANH R102, R31 ;  /* 0x0000001f00667308 */ /* 0x000f220000002400 */
[----:B------:R-:W-:Y:S01]  /*1ee0*/  FMUL.FTZ R55, R55, UR10 ;  /* 0x0000000a37377c20 */ /* 0x000fe20008410000 */
[----:B------:R-:W-:Y:S01]  /*1ef0*/  FMUL.FTZ R66, R66, UR10 ;  /* 0x0000000a42427c20 */ /* 0x000fe20008410000 */
[----:B------:R-:W-:-:S02]  /*1f00*/  IMAD.U32 R11, RZ, RZ, UR7 ;  /* 0x00000007ff0b7e24 */ /* 0x000fc4000f8e00ff */
[----:B------:R-:W-:Y:S01]  /*1f10*/  FMUL.FTZ R58, R58, UR10 ;  /* 0x0000000a3a3a7c20 */ /* 0x000fe20008410000 */
[----:B------:R-:W-:Y:S01]  /*1f20*/  MOV R41, UR6 ;  /* 0x0000000600297c02 */ /* 0x000fe20008000f00 */
[----:B------:R-:W-:Y:S01]  /*1f30*/  FMUL.FTZ R62, R62, UR10 ;  /* 0x0000000a3e3e7c20 */ /* 0x000fe20008410000 */
[----:B------:R-:W-:Y:S01]  /*1f40*/  IMAD R4, R16, -0x2, R11 ;  /* 0xfffffffe10047824 */ /* 0x000fe200078e020b */
[----:B------:R-:W4:Y:S01]  /*1f50*/  MUFU.TANH R34, R34 ;  /* 0x0000002200227308 */ /* 0x000f220000002400 */
[----:B------:R-:W-:Y:S02]  /*1f60*/  IMAD.U32 R11, RZ, RZ, UR50 ;  /* 0x00000032ff0b7e24 */ /* 0x000fe4000f8e00ff */
[----:B------:R-:W-:Y:S01]  /*1f70*/  FMUL.FTZ R7, R28, UR10 ;  /* 0x0000000a1c077c20 */ /* 0x000fe20008410000 */
[----:B------:R-:W-:Y:S02]  /*1f80*/  IMAD R41, R16, -0x2, R41 ;  /* 0xfffffffe10297824 */ /* 0x000fe400078e0229 */
[----:B------:R-:W-:Y:S01]  /*1f90*/  FMUL.FTZ R59, R59, UR10 ;  /* 0x0000000a3b3b7c20 */ /* 0x000fe20008410000 */
[----:B01----:R-:W-:Y:S01]  /*1fa0*/  FMUL.FTZ R3, R24, UR10 ;  /* 0x0000000a18037c20 */ /* 0x003fe20008410000 */
[----:B------:R-:W-:Y:S01]  /*1fb0*/  IADD3 R94, -R11, UR48, R4 ;  /* 0x000000300b5e7c10 */ /* 0x000fe2000fffe104 */
[----:B------:R-:W-:Y:S01]  /*1fc0*/  FMUL.FTZ R4, R70, UR10 ;  /* 0x0000000a46047c20 */ /* 0x000fe20008410000 */
[----:B------:R0:W1:Y:S01]  /*1fd0*/  MUFU.TANH R106, R35 ;  /* 0x00000023006a7308 */ /* 0x0000620000002400 */
[----:B------:R-:W-:Y:S01]  /*1fe0*/  FMUL.FTZ R63, R63, UR10 ;  /* 0x0000000a3f3f7c20 */ /* 0x000fe20008410000 */
[----:B------:R-:W-:Y:S01]  /*1ff0*/  FMUL.FTZ R67, R67, UR10 ;  /* 0x0000000a43437c20 */ /* 0x000fe20008410000 */
[--C-:B-----5:R-:W-:Y:S01]  /*2000*/  VIADDMNMX R9, R9, R94, R41.reuse, PT ;  /* 0x0000005e09097246 */ /* 0x120fe20003800129 */
[----:B------:R-:W-:Y:S01]  /*2010*/  FMUL.FTZ R10, R32, UR10 ;  /* 0x0000000a200a7c20 */ /* 0x000fe20008410000 */
[----:B------:R-:W-:Y:S01]  /*2020*/  FMUL.FTZ R71, R71, UR10 ;  /* 0x0000000a47477c20 */ /* 0x000fe20008410000 */
[----:B------:R-:W-:Y:S01]  /*2030*/  FMUL.FTZ R74, R74, UR10 ;  /* 0x0000000a4a4a7c20 */ /* 0x000fe20008410000 */
[C---:B------:R-:W-:Y:S01]  /*2040*/  ISETP.GT.AND P1, PT, R9.reuse, RZ, PT ;  /* 0x000000ff0900720c */ /* 0x040fe20003f24270 */
[----:B------:R-:W5:Y:S01]  /*2050*/  MUFU.TANH R38, R38 ;  /* 0x0000002600267308 */ /* 0x000f620000002400 */
[C---:B------:R-:W-:Y:S01]  /*2060*/  ISETP.GT.AND P2, PT, R9.reuse, 0x1, PT ;  /* 0x000000010900780c */ /* 0x040fe20003f44270 */
[----:B0-----:R-:W-:Y:S01]  /*2070*/  FMUL.FTZ R35, R52, UR10 ;  /* 0x0000000a34237c20 */ /* 0x001fe20008410000 */
[----:B------:R-:W-:Y:S01]  /*2080*/  ISETP.GT.AND P3, PT, R9, 0x8, PT ;  /* 0x000000080900780c */ /* 0x000fe20003f64270 */
[----:B------:R-:W-:Y:S01]  /*2090*/  FMUL.FTZ R13, R36, UR10 ;  /* 0x0000000a240d7c20 */ /* 0x000fe20008410000 */
[----:B--2---:R-:W-:Y:S01]  /*20a0*/  FSEL R96, R26, -INF , P1 ;  /* 0xff8000001a607808 */ /* 0x004fe20000800000 */
[----:B------:R-:W-:Y:S01]  /*20b0*/  FMUL.FTZ R75, R75, UR10 ;  /* 0x0000000a4b4b7c20 */ /* 0x000fe20008410000 */
[----:B---3--:R-:W-:Y:S01]  /*20c0*/  FSEL R98, R98, -INF , P2 ;  /* 0xff80000062627808 */ /* 0x008fe20001000000 */
[----:B------:R0:W2:Y:S01]  /*20d0*/  MUFU.TANH R92, R39 ;  /* 0x00000027005c7308 */ /* 0x0000a20000002400 */
[----:B------:R-:W-:Y:S01]  /*20e0*/  ISETP.GT.AND P1, PT, R9, 0x9, PT ;  /* 0x000000090900780c */ /* 0x000fe20003f24270 */
[----:B------:R-:W-:Y:S01]  /*20f0*/  FMUL.FTZ R15, R40, UR10 ;  /* 0x0000000a280f7c20 */ /* 0x000fe20008410000 */
[----:B----4-:R-:W-:Y:S01]  /*2100*/  FSEL R100, R30, -INF , P3 ;  /* 0xff8000001e647808 */ /* 0x010fe20001800000 */
[----:B------:R-:W-:Y:S01]  /*2110*/  FMUL.FTZ R78, R78, UR10 ;  /* 0x0000000a4e4e7c20 */ /* 0x000fe20008410000 */
[----:B------:R-:W-:Y:S01]  /*2120*/  FMNMX.FTZ R11, R96, R98, !PT ;  /* 0x00000062600b7209 */ /* 0x000fe20007810000 */
[----:B------:R-:W-:Y:S01]  /*2130*/  FMUL.FTZ R79, R79, UR10 ;  /* 0x0000000a4f4f7c20 */ /* 0x000fe20008410000 */
[C---:B------:R-:W-:Y:S01]  /*2140*/  ISETP.GT.AND P2, PT, R9.reuse, 0x10, PT ;  /* 0x000000100900780c */ /* 0x040fe20003f44270 */
[----:B------:R-:W3:Y:S01]  /*2150*/  MUFU.TANH R42, R42 ;  /* 0x0000002a002a7308 */ /* 0x000ee20000002400 */
[----:B------:R-:W-:Y:S01]  /*2160*/  FSEL R102, R102, -INF , P1 ;  /* 0xff80000066667808 */ /* 0x000fe20000800000 */
[----:B0-----:R-:W-:Y:S01]  /*2170*/  FMUL.FTZ R39, R56, UR10 ;  /* 0x0000000a38277c20 */ /* 0x001fe20008410000 */
[----:B------:R-:W-:Y:S01]  /*2180*/  FMNMX.FTZ R11, R100, R11, !PT ;  /* 0x0000000b640b7209 */ /* 0x000fe20007810000 */
[----:B------:R-:W-:Y:S01]  /*2190*/  FMUL.FTZ R31, R48, UR10 ;  /* 0x0000000a301f7c20 */ /* 0x000fe20008410000 */
[C---:B------:R-:W-:Y:S01]  /*21a0*/  ISETP.GT.AND P1, PT, R9.reuse, 0x11, PT ;  /* 0x000000110900780c */ /* 0x040fe20003f24270 */
[----:B------:R-:W-:Y:S01]  /*21b0*/  FMUL.FTZ R82, R82, UR10 ;  /* 0x0000000a52527c20 */ /* 0x000fe20008410000 */
[----:B------:R-:W-:Y:S01]  /*21c0*/  FSEL R104, R34, -INF , P2 ;  /* 0xff80000022687808 */ /* 0x000fe20001000000 */
[----:B------:R-:W0:Y:S01]  /*21d0*/  MUFU.TANH R43, R43 ;  /* 0x0000002b002b7308 */ /* 0x000e220000002400 */
[----:B------:R-:W-:Y:S01]  /*21e0*/  FMNMX.FTZ R11, R102, R11, !PT ;  /* 0x0000000b660b7209 */ /* 0x000fe20007810000 */
[----:B------:R-:W-:Y:S01]  /*21f0*/  FMUL.FTZ R27, R44, UR10 ;  /* 0x0000000a2c1b7c20 */ /* 0x000fe20008410000 */
[----:B------:R-:W-:Y:S01]  /*2200*/  ISETP.GT.AND P2, PT, R9, 0x18, PT ;  /* 0x000000180900780c */ /* 0x000fe20003f44270 */
[----:B------:R-:W-:Y:S01]  /*2210*/  FMUL.FTZ R83, R83, UR10 ;  /* 0x0000000a53537c20 */ /* 0x000fe20008410000 */
[----:B-1----:R-:W-:Y:S01]  /*2220*/  FSEL R106, R106, -INF , P1 ;  /* 0xff8000006a6a7808 */ /* 0x002fe20000800000 */
[----:B------:R-:W-:Y:S01]  /*2230*/  FMUL.FTZ R86, R86, UR10 ;  /* 0x0000000a56567c20 */ /* 0x000fe20008410000 */
[----:B------:R-:W-:Y:S01]  /*2240*/  FMNMX.FTZ R11, R104, R11, !PT ;  /* 0x0000000b680b7209 */ /* 0x000fe20007810000 */
[----:B------:R-:W1:Y:S01]  /*2250*/  MUFU.TANH R46, R46 ;  /* 0x0000002e002e7308 */ /* 0x000e620000002400 */
[----:B------:R-:W-:Y:S01]  /*2260*/  ISETP.GT.AND P1, PT, R9, 0x19, PT ;  /* 0x000000190900780c */ /* 0x000fe20003f24270 */
[----:B------:R-:W-:Y:S01]  /*2270*/  FMUL.FTZ R87, R87, UR10 ;  /* 0x0000000a57577c20 */ /* 0x000fe20008410000 */
[----:B-----5:R-:W-:Y:S01]  /*2280*/  FSEL R108, R38, -INF , P2 ;  /* 0xff800000266c7808 */ /* 0x020fe20001000000 */
[----:B------:R-:W4:Y:S01]  /*2290*/  SHFL.IDX PT, R20, R20, RZ, 0x1c1f ;  /* 0x001c1fff14147589 */ /* 0x000f2200000e0000 */
[----:B------:R-:W-:Y:S01]  /*22a0*/  FMNMX.FTZ R11, R106, R11, !PT ;  /* 0x0000000b6a0b7209 */ /* 0x000fe20007810000 */
[----:B------:R-:W-:Y:S01]  /*22b0*/  FMUL.FTZ R5, R25, UR10 ;  /* 0x0000000a19057c20 */ /* 0x000fe20008410000 */
[----:B------:R-:W-:Y:S01]  /*22c0*/  ISETP.GT.AND P2, PT, R9, 0x20, PT ;  /* 0x000000200900780c */ /* 0x000fe20003f44270 */
[----:B------:R-:W5:Y:S01]  /*22d0*/  MUFU.TANH R47, R47 ;  /* 0x0000002f002f7308 */ /* 0x000f620000002400 */
[----:B--2---:R-:W-:Y:S01]  /*22e0*/  FSEL R92, R92, -INF , P1 ;  /* 0xff8000005c5c7808 */ /* 0x004fe20000800000 */
[----:B------:R-:W-:Y:S01]  /*22f0*/  ULDC UR6, c[0x0][0x988] ;  /* 0x0002620000067ab9 */ /* 0x000fe20000000800 */
[----:B------:R-:W-:Y:S01]  /*2300*/  FMNMX.FTZ R11, R108, R11, !PT ;  /* 0x0000000b6c0b7209 */ /* 0x000fe20007810000 */
[----:B------:R-:W-:Y:S01]  /*2310*/  FMUL.FTZ R6, R29, UR10 ;  /* 0x0000000a1d067c20 */ /* 0x000fe20008410000 */
[----:B------:R-:W-:Y:S01]  /*2320*/  ISETP.GT.AND P1, PT, R9, 0x21, PT ;  /* 0x000000210900780c */ /* 0x000fe20003f24270 */
[----:B------:R-:W-:Y:S01]  /*2330*/  FMUL.FTZ R8, R33, UR10 ;  /* 0x0000000a21087c20 */ /* 0x000fe20008410000 */
[----:B---3--:R-:W-:Y:S01]  /*2340*/  FSEL R90, R42, -INF , P2 ;  /* 0xff8000002a5a7808 */ /* 0x008fe20001000000 */
[----:B------:R-:W-:Y:S01]  /*2350*/  MUFU.TANH R50, R50 ;  /* 0x0000003200327308 */ /* 0x000fe20000002400 */
        /* <DEDUP_REMOVED lines=10> */
[----:B-1----:R-:W-:Y:S01]  /*2400*/  FSEL R70, R46, -INF , P2 ;  /* 0xff8000002e467808 */ /* 0x002fe20001000000 */
[----:B------:R-:W-:Y:S01]  /*2410*/  FMUL.FTZ R33, R53, UR10 ;  /* 0x0000000a35217c20 */ /* 0x000fe20008410000 */
[----:B------:R-:W-:Y:S01]  /*2420*/  FMNMX.FTZ R11, R88, R11, !PT ;  /* 0x0000000b580b7209 */ /* 0x000fe20007810000 */
[----:B------:R-:W-:Y:S01]  /*2430*/  FMUL.FTZ R37, R57, UR10 ;  /* 0x0000000a39257c20 */ /* 0x000fe20008410000 */
[----:B------:R-:W-:Y:S01]  /*2440*/  ISETP.GT.AND P2, PT, R9, 0x30, PT ;  /* 0x000000300900780c */ /* 0x000fe20003f44270 */
[----:B------:R-:W-:Y:S01]  /*2450*/  MUFU.TANH R54, R54 ;  /* 0x0000003600367308 */ /* 0x000fe20000002400 */
[----:B------:R-:W-:Y:S01]  /*2460*/  FMNMX.FTZ R11, R70, R11, !PT ;  /* 0x0000000b460b7209 */ /* 0x000fe20007810000 */
[----:B------:R-:W-:Y:S01]  /*2470*/  FMUL.FTZ R61, R61, UR10 ;  /* 0x0000000a3d3d7c20 */ /* 0x000fe20008410000 */
[----:B----4-:R-:W-:Y:S01]  /*2480*/  VIADDMNMX R41, R20, R94, R41, PT ;  /* 0x0000005e14297246 */ /* 0x010fe20003800129 */
[----:B------:R-:W-:Y:S01]  /*2490*/  FMUL.FTZ R64, R64, UR10 ;  /* 0x0000000a40407c20 */ /* 0x000fe20008410000 */
[----:B------:R-:W-:Y:S01]  /*24a0*/  FMUL.FTZ R65, R65, UR10 ;  /* 0x0000000a41417c20 */ /* 0x000fe20008410000 */
[----:B------:R-:W-:Y:S01]  /*24b0*/  FMUL.FTZ R68, R68, UR10 ;  /* 0x0000000a44447c20 */ /* 0x000fe20008410000 */
[----:B------:R-:W-:Y:S01]  /*24c0*/  ISETP.GT.AND P3, PT, R41, 0x8, PT ;  /* 0x000000082900780c */ /* 0x000fe20003f64270 */
        /* <DEDUP_REMOVED lines=11> */
[----:B------:R-:W-:Y:S01]  /*2580*/  @UP0 ULDC UR14, c[0x0][0x450] ;  /* 0x00011400000e0ab9 */ /* 0x000fe20000000800 */
[----:B------:R-:W-:Y:S01]  /*2590*/  UMOV UR10, UR39 ;  /* 0x00000027000a7c82 */ /* 0x000fe20008000000 */
[----:B------:R-:W-:Y:S01]  /*25a0*/  UIADD3 UR57, UR57, -0x2, URZ ;  /* 0xfffffffe39397890 */ /* 0x000fe2000fffe03f */
[----:B------:R-:W-:-:S02]  /*25b0*/  CS2R R150, SRZ ;  /* 0x0000000000967805 */ /* 0x000fc4000001ff00 */
[----:B------:R-:W-:Y:S01]  /*25c0*/  CS2R R148, SRZ ;  /* 0x0000000000947805 */ /* 0x000fe2000001ff00 */
[----:B------:R0:W2:Y:S01]  /*25d0*/  MUFU.TANH R21, R58 ;  /* 0x0000003a00157308 */ /* 0x0000a20000002400 */
[----:B-----5:R-:W-:Y:S02]  /*25e0*/  FSEL R66, R47, -INF , P1 ;  /* 0xff8000002f427808 */ /* 0x020fe40000800000 */
[----:B------:R-:W-:Y:S02]  /*25f0*/  CS2R R146, SRZ ;  /* 0x0000000000927805 */ /* 0x000fe4000001ff00 */
[----:B------:R-:W-:Y:S02]  /*2600*/  ISETP.GT.AND P1, PT, R9, 0x31, PT ;  /* 0x000000310900780c */ /* 0x000fe40003f24270 */
[----:B------:R-:W-:Y:S02]  /*2610*/  CS2R R144, SRZ ;  /* 0x0000000000907805 */ /* 0x000fe4000001ff00 */
[----:B------:R-:W-:-:S02]  /*2620*/  FMNMX.FTZ R11, R66, R11, !PT ;  /* 0x0000000b420b7209 */ /* 0x000fc40007810000 */
[----:B------:R-:W-:Y:S02]  /*2630*/  CS2R R142, SRZ ;  /* 0x00000000008e7805 */ /* 0x000fe4000001ff00 */
[----:B------:R-:W-:Y:S01]  /*2640*/  CS2R R140, SRZ ;  /* 0x00000000008c7805 */ /* 0x000fe2000001ff00 */
[----:B------:R3:W-:Y:S01]  /*2650*/  MUFU.TANH R28, R62 ;  /* 0x0000003e001c7308 */ /* 0x0007e20000002400 */
[----:B0-----:R-:W-:Y:S02]  /*2660*/  FSEL R58, R51, -INF , P1 ;  /* 0xff800000333a7808 */ /* 0x001fe40000800000 */
[----:B------:R-:W-:Y:S02]  /*2670*/  CS2R R138, SRZ ;  /* 0x00000000008a7805 */ /* 0x000fe4000001ff00 */
[----:B------:R-:W-:Y:S02]  /*2680*/  ISETP.GT.AND P1, PT, R9, 0x39, PT ;  /* 0x000000390900780c */ /* 0x000fe40003f24270 */
[----:B------:R-:W-:-:S02]  /*2690*/  CS2R R136, SRZ ;  /* 0x0000000000887805 */ /* 0x000fc4000001ff00 */
[----:B------:R-:W-:Y:S02]  /*26a0*/  CS2R R134, SRZ ;  /* 0x0000000000867805 */ /* 0x000fe4000001ff00 */
[----:B------:R-:W-:Y:S02]  /*26b0*/  CS2R R132, SRZ ;  /* 0x0000000000847805 */ /* 0x000fe4000001ff00 */
[----:B-1----:R-:W-:Y:S01]  /*26c0*/  FSEL R52, R52, -INF , P1 ;  /* 0xff80000034347808 */ /* 0x002fe20000800000 */
[----:B------:R-:W0:Y:S01]  /*26d0*/  MUFU.TANH R24, R59 ;  /* 0x0000003b00187308 */ /* 0x000e220000002400 */
[----:B---3--:R-:W-:Y:S02]  /*26e0*/  FSEL R62, R50, -INF , P2 ;  /* 0xff800000323e7808 */ /* 0x008fe40001000000 */
[----:B------:R-:W-:Y:S02]  /*26f0*/  CS2R R130, SRZ ;  /* 0x0000000000827805 */ /* 0x000fe4000001ff00 */
[----:B------:R-:W-:-:S02]  /*2700*/  ISETP.GT.AND P2, PT, R9, 0x38, PT ;  /* 0x000000380900780c */ /* 0x000fc40003f44270 */
[----:B------:R-:W-:Y:S02]  /*2710*/  CS2R R128, SRZ ;  /* 0x0000000000807805 */ /* 0x000fe4000001ff00 */
[----:B------:R-:W-:Y:S02]  /*2720*/  FMNMX.FTZ R11, R62, R11, !PT ;  /* 0x0000000b3e0b7209 */ /* 0x000fe40007810000 */
[----:B------:R-:W-:Y:S02]  /*2730*/  CS2R R126, SRZ ;  /* 0x00000000007e7805 */ /* 0x000fe4000001ff00 */
[----:B------:R-:W-:Y:S01]  /*2740*/  FSEL R56, R54, -INF , P2 ;  /* 0xff80000036387808 */ /* 0x000fe20001000000 */
[----:B------:R-:W1:Y:S01]  /*2750*/  MUFU.TANH R63, R63 ;  /* 0x0000003f003f7308 */ /* 0x000e620000002400 */
[----:B------:R-:W-:Y:S02]  /*2760*/  FMNMX.FTZ R11, R58, R11, !PT ;  /* 0x0000000b3a0b7209 */ /* 0x000fe40007810000 */
[----:B------:R-:W-:-:S02]  /*2770*/  CS2R R124, SRZ ;  /* 0x00000000007c7805 */ /* 0x000fc4000001ff00 */
[C---:B------:R-:W-:Y:S02]  /*2780*/  ISETP.GT.AND P2, PT, R9.reuse, 0x40, PT ;  /* 0x000000400900780c */ /* 0x040fe40003f44270 */
[----:B------:R-:W-:Y:S02]  /*2790*/  CS2R R122, SRZ ;  /* 0x00000000007a7805 */ /* 0x000fe4000001ff00 */
[----:B------:R-:W-:Y:S02]  /*27a0*/  FMNMX.FTZ R11, R56, R11, !PT ;  /* 0x0000000b380b7209 */ /* 0x000fe40007810000 */
[----:B------:R-:W-:Y:S02]  /*27b0*/  CS2R R120, SRZ ;  /* 0x0000000000787805 */ /* 0x000fe4000001ff00 */
[----:B------:R-:W-:Y:S01]  /*27c0*/  ISETP.GT.AND P1, PT, R9, 0x41, PT ;  /* 0x000000410900780c */ /* 0x000fe20003f24270 */
[----:B------:R-:W3:Y:S01]  /*27d0*/  MUFU.TANH R32, R67 ;  /* 0x0000004300207308 */ /* 0x000ee20000002400 */
[----:B--2---:R-:W-:-:S02]  /*27e0*/  FSEL R54, R21, -INF , P2 ;  /* 0xff80000015367808 */ /* 0x004fc40001000000 */
[----:B------:R-:W-:Y:S02]  /*27f0*/  CS2R R118, SRZ ;  /* 0x0000000000767805 */ /* 0x000fe4000001ff00 */
[----:B------:R-:W-:Y:S02]  /*2800*/  FMNMX.FTZ R11, R52, R11, !PT ;  /* 0x0000000b340b7209 */ /* 0x000fe40007810000 */
[----:B------:R-:W-:Y:S02]  /*2810*/  CS2R R116, SRZ ;  /* 0x0000000000747805 */ /* 0x000fe4000001ff00 */
[----:B------:R-:W-:Y:S02]  /*2820*/  ISETP.GT.AND P2, PT, R9, 0x48, PT ;  /* 0x000000480900780c */ /* 0x000fe40003f44270 */
[----:B------:R-:W-:Y:S02]  /*2830*/  CS2R R114, SRZ ;  /* 0x0000000000727805 */ /* 0x000fe4000001ff00 */
[----:B0-----:R-:W-:Y:S01]  /*2840*/  FSEL R24, R24, -INF , P1 ;  /* 0xff80000018187808 */ /* 0x001fe20000800000 */
[----:B------:R-:W0:Y:S01]  /*2850*/  MUFU.TANH R4, R4 ;  /* 0x0000000400047308 */ /* 0x000e220000002400 */
[----:B------:R-:W-:-:S02]  /*2860*/  FMNMX.FTZ R11, R54, R11, !PT ;  /* 0x0000000b360b7209 */ /* 0x000fc40007810000 */
[----:B------:R-:W-:Y:S02]  /*2870*/  CS2R R112, SRZ ;  /* 0x0000000000707805 */ /* 0x000fe4000001ff00 */
[C---:B------:R-:W-:Y:S02]  /*2880*/  ISETP.GT.AND P1, PT, R9.reuse, 0x49, PT ;  /* 0x000000490900780c */ /* 0x040fe40003f24270 */
[----:B------:R-:W-:Y:S02]  /*2890*/  CS2R R110, SRZ ;  /* 0x00000000006e7805 */ /* 0x000fe4000001ff00 */
[----:B------:R-:W-:Y:S02]  /*28a0*/  FSEL R26, R28, -INF , P2 ;  /* 0xff8000001c1a7808 */ /* 0x000fe40001000000 */
[----:B------:R-:W-:Y:S02]  /*28b0*/  CS2R R94, SRZ ;  /* 0x00000000005e7805 */ /* 0x000fe4000001ff00 */
[----:B------:R-:W-:Y:S01]  /*28c0*/  FMNMX.FTZ R11, R24, R11, !PT ;  /* 0x0000000b180b7209 */ /* 0x000fe20007810000 */
[----:B------:R-:W2:Y:S01]  /*28d0*/  MUFU.TANH R38, R71 ;  /* 0x0000004700267308 */ /* 0x000ea20000002400 */
        /* <DEDUP_REMOVED lines=8> */
[----:B---3--:R-:W-:Y:S01]  /*2960*/  FSEL R32, R32, -INF , P1 ;  /* 0xff80000020207808 */ /* 0x008fe20000800000 */
[----:B------:R-:W3:Y:S01]  /*2970*/  MUFU.TANH R40, R75 ;  /* 0x0000004b00287308 */ /* 0x000ee20000002400 */
        /* <DEDUP_REMOVED lines=33> */
[----:B------:R-:W-:Y:S01]  /*2b90*/  MUFU.TANH R3, R3 ;  /* 0x0000000300037308 */ /* 0x000fe20000002400 */
[----:B--2---:R-:W-:Y:S02]  /*2ba0*/  FSEL R50, R50, -INF , P2 ;  /* 0xff80000032327808 */ /* 0x004fe40001000000 */
[----:B------:R-:W-:Y:S02]  /*2bb0*/  ISETP.GT.AND P2, PT, R41, 0x1, PT ;  /* 0x000000012900780c */ /* 0x000fe40003f44270 */
[----:B------:R-:W-:-:S03]  /*2bc0*/  FMNMX.FTZ R4, R50, R9, !PT ;  /* 0x0000000932047209 */ /* 0x000fc60007810000 */
[----:B------:R-:W0:Y:S01]  /*2bd0*/  MUFU.TANH R5, R5 ;  /* 0x0000000500057308 */ /* 0x000e220000002400 */
[----:B-1----:R-:W-:-:S04]  /*2be0*/  FSEL R11, R87, -INF , P1 ;  /* 0xff800000570b7808 */ /* 0x002fc80000800000 */
[----:B------:R-:W-:-:S03]  /*2bf0*/  FMNMX.FTZ R4, R11, R4, !PT ;  /* 0x000000040b047209 */ /* 0x000fc60007810000 */
[----:B------:R-:W1:Y:S02]  /*2c00*/  MUFU.TANH R7, R7 ;  /* 0x0000000700077308 */ /* 0x000e640000002400 */
[----:B------:R-:W2:Y:S06]  /*2c10*/  SHFL.BFLY PT, R9, R4, 0x2, 0x1f ;  /* 0x0c401f0004097f89 */ /* 0x000eac00000e0000 */
[----:B------:R-:W-:Y:S01]  /*2c20*/  MUFU.TANH R6, R6 ;  /* 0x0000000600067308 */ /* 0x000fe20000002400 */
[----:B0-----:R-:W-:Y:S02]  /*2c30*/  FSEL R5, R5, -INF , P2 ;  /* 0xff80000005057808 */ /* 0x001fe40001000000 */
[----:B------:R-:W-:-:S05]  /*2c40*/  ISETP.GT.AND P2, PT, R41, 0x10, PT ;  /* 0x000000102900780c */ /* 0x000fca0003f44270 */
[----:B------:R-:W0:Y:S01]  /*2c50*/  MUFU.TANH R10, R10 ;  /* 0x0000000a000a7308 */ /* 0x000e220000002400 */
[----:B-1----:R-:W-:-:S07]  /*2c60*/  FSEL R43, R7, -INF , P3 ;  /* 0xff800000072b7808 */ /* 0x002fce0001800000 */
[----:B------:R-:W-:Y:S01]  /*2c70*/  MUFU.TANH R8, R8 ;  /* 0x0000000800087308 */ /* 0x000fe20000002400 */
[----:B--2---:R-:W-:-:S05]  /*2c80*/  FMNMX.FTZ R21, R4, R9, !PT ;  /* 0x0000000904157209 */ /* 0x004fca0007810000 */
[----:B------:R-:W1:Y:S02]  /*2c90*/  SHFL.BFLY PT, R4, R21, 0x1, 0x1f ;  /* 0x0c201f0015047f89 */ /* 0x000e6400000e0000 */
[----:B------:R-:W2:Y:S01]  /*2ca0*/  MUFU.TANH R13, R13 ;  /* 0x0000000d000d7308 */ /* 0x000ea20000002400 */
[----:B0-----:R-:W-:Y:S02]  /*2cb0*/  FSEL R47, R10, -INF , P2 ;  /* 0xff8000000a2f7808 */ /* 0x001fe40001000000 */
[----:B------:R-:W-:-:S05]  /*2cc0*/  ISETP.GT.AND P2, PT, R41, 0x18, PT ;  /* 0x000000182900780c */ /* 0x000fca0003f44270 */
[----:B------:R0:W-:Y:S08]  /*2cd0*/  MUFU.TANH R55, R60 ;  /* 0x0000003c00377308 */ /* 0x0001f00000002400 */
[----:B------:R-:W3:Y:S01]  /*2ce0*/  MUFU.TANH R12, R12 ;  /* 0x0000000c000c7308 */ /* 0x000ee20000002400 */
[----:B--2---:R-:W-:Y:S02]  /*2cf0*/  FSEL R13, R13, -INF , P2 ;  /* 0xff8000000d0d7808 */ /* 0x004fe40001000000 */
[----:B------:R-:W-:-:S02]  /*2d00*/  ISETP.GT.AND P2, PT, R41, 0x20, PT ;  /* 0x000000202900780c */ /* 0x000fc40003f44270 */
[----:B-1----:R-:W-:Y:S01]  /*2d10*/  FMNMX.FTZ R9, R21, R4, !PT ;  /* 0x0000000415097209 */ /* 0x002fe20007810000 */
[----:B------:R-:W-:Y:S02]  /*2d20*/  IMAD.U32 R4, RZ, RZ, UR6 ;  /* 0x00000006ff047e24 */ /* 0x000fe4000f8e00ff */
[----:B------:R-:W1:Y:S01]  /*2d30*/  MUFU.TANH R15, R15 ;  /* 0x0000000f000f7308 */ /* 0x000e620000002400 */
[----:B------:R-:W-:Y:S01]  /*2d40*/  @UP0 ULDC UR6, c[0x0][0x44c] ;  /* 0x0001130000060ab9 */ /* 0x000fe20000000800 */
[C---:B------:R-:W-:Y:S01]  /*2d50*/  FSETP.NEU.FTZ.AND P1, PT, R9.reuse, -INF , PT ;  /* 0xff8000000900780b */ /* 0x040fe20003f3d000 */
[----:B------:R-:W-:Y:S01]  /*2d60*/  FMUL.FTZ R21, R9, R4 ;  /* 0x0000000409157220 */ /* 0x000fe20000410000 */
[----:B------:R-:W-:Y:S02]  /*2d70*/  UIMAD.WIDE.U32 UR6, UR39, UR6, URZ ;  /* 0x00000006270672a5 */ /* 0x000fe4000f8e003f */
[----:B------:R-:W-:Y:S02]  /*2d80*/  UIADD3 UR6, UR11, 0x28840, URZ ;  /* 0x000288400b067890 */ /* 0x000fe4000fffe03f */
[----:B------:R-:W-:Y:S01]  /*2d90*/  FSEL R21, R21, RZ, P1 ;  /* 0x000000ff15157208 */ /* 0x000fe20000800000 */
[----:B------:R-:W2:Y:S01]  /*2da0*/  MUFU.TANH R14, R14 ;  /* 0x0000000e000e7308 */ /* 0x000ea20000002400 */
[----:B------:R-:W-:Y:S01]  /*2db0*/  ISETP.GT.AND P1, PT, R41, RZ, PT ;  /* 0x000000ff2900720c */ /* 0x000fe20003f24270 */
[----:B------:R-:W-:-:S02]  /*2dc0*/  @UP0 USHF.R.U32.HI UR10, URZ, UR14, UR7 ;  /* 0x0000000e3f0a0299 */ /* 0x000fc40008011607 */
[-CC-:B------:R-:W-:Y:S01]  /*2dd0*/  FFMA.FTZ R165, R54, R4.reuse, -R21.reuse ;  /* 0x0000000436a57223 */ /* 0x180fe20000010815 */
[----:B------:R-:W-:Y:S01]  /*2de0*/  FSEL R3, R3, -INF , P1 ;  /* 0xff80000003037808 */ /* 0x000fe20000800000 */
[-CC-:B------:R-:W-:Y:S01]  /*2df0*/  FFMA.FTZ R161, R30, R4.reuse, -R21.reuse ;  /* 0x000000041ea17223 */ /* 0x180fe20000010815 */
[----:B------:R-:W-:Y:S01]  /*2e00*/  ISETP.GT.AND P1, PT, R41, 0x9, PT ;  /* 0x000000092900780c */ /* 0x000fe20003f24270 */
[----:B------:R-:W4:Y:S01]  /*2e10*/  MUFU.TANH R27, R27 ;  /* 0x0000001b001b7308 */ /* 0x000f220000002400 */
[----:B0-----:R-:W-:Y:S01]  /*2e20*/  FMNMX.FTZ R60, R3, R5, !PT ;  /* 0x00000005033c7209 */ /* 0x001fe20007810000 */
[-CC-:B------:R-:W-:Y:S01]  /*2e30*/  FFMA.FTZ R30, R38, R4.reuse, -R21.reuse ;  /* 0x00000004261e7223 */ /* 0x180fe20000010815 */
[----:B------:R-:W-:Y:S01]  /*2e40*/  FSEL R45, R6, -INF , P1 ;  /* 0xff800000062d7808 */ /* 0x000fe20000800000 */
[--C-:B------:R-:W-:Y:S01]  /*2e50*/  FFMA.FTZ R181, R96, R4, -R21.reuse ;  /* 0x0000000460b57223 */ /* 0x100fe20000010815 */
[----:B------:R-:W-:Y:S01]  /*2e60*/  FMNMX.FTZ R60, R43, R60, !PT ;  /* 0x0000003c2b3c7209 */ /* 0x000fe20007810000 */
[--C-:B------:R-:W-:Y:S01]  /*2e70*/  FFMA.FTZ R20, R98, R4, -R21.reuse ;  /* 0x0000000462147223 */ /* 0x100fe20000010815 */
[----:B------:R-:W-:Y:S01]  /*2e80*/  ISETP.GT.AND P1, PT, R41, 0x11, PT ;  /* 0x000000112900780c */ /* 0x000fe20003f24270 */
[----:B------:R-:W0:Y:S01]  /*2e90*/  MUFU.TANH R25, R25 ;  /* 0x0000001900197308 */ /* 0x000e220000002400 */
[----:B------:R-:W-:Y:S01]  /*2ea0*/  FMNMX.FTZ R60, R45, R60, !PT ;  /* 0x0000003c2d3c7209 */ /* 0x000fe20007810000 */
[-CC-:B------:R-:W-:Y:S01]  /*2eb0*/  FFMA.FTZ R183, R100, R4.reuse, -R21.reuse ;  /* 0x0000000464b77223 */ /* 0x180fe20000010815 */
[----:B------:R-:W-:Y:S01]  /*2ec0*/  FSEL R49, R8, -INF , P1 ;  /* 0xff80000008317808 */ /* 0x000fe20000800000 */
[--C-:B------:R-:W-:Y:S01]  /*2ed0*/  FFMA.FTZ R6, R102, R4, -R21.reuse ;  /* 0x0000000466067223 */ /* 0x100fe20000010815 */
[----:B------:R-:W-:Y:S01]  /*2ee0*/  FMNMX.FTZ R60, R47, R60, !PT ;  /* 0x0000003c2f3c7209 */ /* 0x000fe20007810000 */
[--C-:B------:R-:W-:Y:S01]  /*2ef0*/  FFMA.FTZ R177, R104, R4, -R21.reuse ;  /* 0x0000000468b17223 */ /* 0x100fe20000010815 */
[----:B------:R-:W-:Y:S01]  /*2f00*/  ISETP.GT.AND P1, PT, R41, 0x19, PT ;  /* 0x000000192900780c */ /* 0x000fe20003f24270 */
[----:B------:R-:W5:Y:S01]  /*2f10*/  MUFU.TANH R31, R31 ;  /* 0x0000001f001f7308 */ /* 0x000f620000002400 */
[----:B------:R-:W-:Y:S01]  /*2f20*/  FMNMX.FTZ R60, R49, R60, !PT ;  /* 0x0000003c313c7209 */ /* 0x000fe20007810000 */
[-CC-:B------:R-:W-:Y:S01]  /*2f30*/  FFMA.FTZ R8, R106, R4.reuse, -R21.reuse ;  /* 0x000000046a087223 */ /* 0x180fe20000010815 */
[----:B---3--:R-:W-:Y:S01]  /*2f40*/  FSEL R51, R12, -INF , P1 ;  /* 0xff8000000c337808 */ /* 0x008fe20000800000 */
[--C-:B------:R-:W-:Y:S01]  /*2f50*/  FFMA.FTZ R167, R26, R4, -R21.reuse ;  /* 0x000000041aa77223 */ /* 0x100fe20000010815 */
[----:B------:R-:W-:Y:S01]  /*2f60*/  FMNMX.FTZ R60, R13, R60, !PT ;  /* 0x0000003c0d3c7209 */ /* 0x000fe20007810000 */
[-CC-:B------:R-:W-:Y:S01]  /*2f70*/  FFMA.FTZ R26, R28, R4.reuse, -R21.reuse ;  /* 0x000000041c1a7223 */ /* 0x180fe20000010815 */
[----:B------:R-:W-:Y:S01]  /*2f80*/  ISETP.GT.AND P1, PT, R41, 0x21, PT ;  /* 0x000000212900780c */ /* 0x000fe20003f24270 */
[----:B------:R-:W3:Y:S01]  /*2f90*/  MUFU.TANH R29, R29 ;  /* 0x0000001d001d7308 */ /* 0x000ee20000002400 */
[----:B-1----:R-:W-:Y:S01]  /*2fa0*/  FSEL R15, R15, -INF , P2 ;  /* 0xff8000000f0f7808 */ /* 0x002fe20001000000 */
[--C-:B------:R-:W-:Y:S01]  /*2fb0*/  FFMA.FTZ R179, R108, R4, -R21.reuse ;  /* 0x000000046cb37223 */ /* 0x100fe20000010815 */
[----:B------:R-:W-:Y:S01]  /*2fc0*/  FMNMX.FTZ R60, R51, R60, !PT ;  /* 0x0000003c333c7209 */ /* 0x000fe20007810000 */
[-CC-:B------:R-:W-:Y:S01]  /*2fd0*/  FFMA.FTZ R28, R32, R4.reuse, -R21.reuse ;  /* 0x00000004201c7223 */ /* 0x180fe20000010815 */
[----:B------:R-:W-:Y:S01]  /*2fe0*/  ISETP.GT.AND P2, PT, R41, 0x28, PT ;  /* 0x000000282900780c */ /* 0x000fe20003f44270 */
[--C-:B------:R-:W-:Y:S01]  /*2ff0*/  FFMA.FTZ R32, R40, R4, -R21.reuse ;  /* 0x0000000428207223 */ /* 0x100fe20000010815 */
[----:B--2---:R-:W-:Y:S01]  /*3000*/  FSEL R53, R14, -INF , P1 ;  /* 0xff8000000e357808 */ /* 0x004fe20000800000 */
[----:B------:R-:W1:Y:S01]  /*3010*/  MUFU.TANH R35, R35 ;  /* 0x0000002300237308 */ /* 0x000e620000002400 */
[----:B------:R-:W-:Y:S01]  /*3020*/  FMNMX.FTZ R60, R15, R60, !PT ;  /* 0x0000003c0f3c7209 */ /* 0x000fe20007810000 */
[-CC-:B------:R-:W-:Y:S01]  /*3030*/  FFMA.FTZ R155, R42, R4.reuse, -R21.reuse ;  /* 0x000000042a9b7223 */ /* 0x180fe20000010815 */
[----:B------:R-:W-:Y:S01]  /*3040*/  ISETP.GT.AND P1, PT, R41, 0x29, PT ;  /* 0x000000292900780c */ /* 0x000fe20003f24270 */
[-CC-:B------:R-:W-:Y:S01]  /*3050*/  FFMA.FTZ R10, R92, R4.reuse, -R21.reuse ;  /* 0x000000045c0a7223 */ /* 0x180fe20000010815 */
[----:B----4-:R-:W-:Y:S01]  /*3060*/  FSEL R27, R27, -INF , P2 ;  /* 0xff8000001b1b7808 */ /* 0x010fe20001000000 */
[--C-:B------:R-:W-:Y:S01]  /*3070*/  FFMA.FTZ R173, R90, R4, -R21.reuse ;  /* 0x000000045aad7223 */ /* 0x100fe20000010815 */
[----:B------:R-:W-:Y:S01]  /*3080*/  FMNMX.FTZ R60, R53, R60, !PT ;  /* 0x0000003c353c7209 */ /* 0x000fe20007810000 */
[----:B------:R-:W2:Y:S01]  /*3090*/  MUFU.TANH R33, R33 ;  /* 0x0000002100217308 */ /* 0x000ea20000002400 */
[----:B------:R-:W-:Y:S01]  /*30a0*/  ISETP.GT.AND P2, PT, R41, 0x30, PT ;  /* 0x000000302900780c */ /* 0x000fe20003f44270 */
[-CC-:B------:R-:W-:Y:S01]  /*30b0*/  FFMA.FTZ R12, R88, R4.reuse, -R21.reuse ;  /* 0x00000004580c7223 */ /* 0x180fe20000010815 */
[----:B0-----:R-:W-:Y:S01]  /*30c0*/  FSEL R25, R25, -INF , P1 ;  /* 0xff80000019197808 */ /* 0x001fe20000800000 */
[--C-:B------:R-:W-:Y:S01]  /*30d0*/  FFMA.FTZ R175, R70, R4, -R21.reuse ;  /* 0x0000000446af7223 */ /* 0x100fe20000010815 */
[----:B------:R-:W-:Y:S01]  /*30e0*/  FMNMX.FTZ R60, R27, R60, !PT ;  /* 0x0000003c1b3c7209 */ /* 0x000fe20007810000 */
[-CC-:B------:R-:W-:Y:S01]  /*30f0*/  FFMA.FTZ R14, R66, R4.reuse, -R21.reuse ;  /* 0x00000004420e7223 */ /* 0x180fe20000010815 */
[----:B------:R-:W-:Y:S01]  /*3100*/  ISETP.GT.AND P1, PT, R41, 0x31, PT ;  /* 0x000000312900780c */ /* 0x000fe20003f24270 */
[----:B------:R-:W0:Y:S01]  /*3110*/  MUFU.TANH R39, R39 ;  /* 0x0000002700277308 */ /* 0x000e220000002400 */
[----:B-----5:R-:W-:Y:S01]  /*3120*/  FSEL R31, R31, -INF , P2 ;  /* 0xff8000001f1f7808 */ /* 0x020fe20001000000 */
[--C-:B------:R-:W-:Y:S01]  /*3130*/  FFMA.FTZ R163, R34, R4, -R21.reuse ;  /* 0x0000000422a37223 */ /* 0x100fe20000010815 */
[----:B------:R-:W-:Y:S01]  /*3140*/  FMNMX.FTZ R60, R25, R60, !PT ;  /* 0x0000003c193c7209 */ /* 0x000fe20007810000 */
[-CC-:B------:R-:W-:Y:S01]  /*3150*/  FFMA.FTZ R153, R36, R4.reuse, -R21.reuse ;  /* 0x0000000424997223 */ /* 0x180fe20000010815 */
[----:B------:R-:W-:Y:S01]  /*3160*/  ISETP.GT.AND P2, PT, R41, 0x38, PT ;  /* 0x000000382900780c */ /* 0x000fe20003f44270 */
[--C-:B------:R-:W-:Y:S01]  /*3170*/  FFMA.FTZ R169, R62, R4, -R21.reuse ;  /* 0x000000043ea97223 */ /* 0x100fe20000010815 */
[----:B---3--:R-:W-:Y:S01]  /*3180*/  FSEL R29, R29, -INF , P1 ;  /* 0xff8000001d1d7808 */ /* 0x008fe20000800000 */
[----:B------:R-:W3:Y:S01]  /*3190*/  MUFU.TANH R37, R37 ;  /* 0x0000002500257308 */ /* 0x000ee20000002400 */
[----:B------:R-:W-:Y:S01]  /*31a0*/  FMNMX.FTZ R60, R31, R60, !PT ;  /* 0x0000003c1f3c7209 */ /* 0x000fe20007810000 */
[-CC-:B------:R-:W-:Y:S01]  /*31b0*/  FFMA.FTZ R58, R58, R4.reuse, -R21.reuse ;  /* 0x000000043a3a7223 */ /* 0x180fe20000010815 */
[----:B------:R-:W-:Y:S01]  /*31c0*/  ISETP.GT.AND P1, PT, R41, 0x39, PT ;  /* 0x000000392900780c */ /* 0x000fe20003f24270 */
[-CC-:B------:R-:W-:Y:S01]  /*31d0*/  FFMA.FTZ R171, R56, R4.reuse, -R21.reuse ;  /* 0x0000000438ab7223 */ /* 0x180fe20000010815 */
[----:B-1----:R-:W-:Y:S01]  /*31e0*/  FSEL R35, R35, -INF , P2 ;  /* 0xff80000023237808 */ /* 0x002fe20001000000 */
[--C-:B------:R-:W-:Y:S01]  /*31f0*/  FFMA.FTZ R52, R52, R4, -R21.reuse ;  /* 0x0000000434347223 */ /* 0x100fe20000010815 */
[----:B------:R-:W-:Y:S01]  /*3200*/  FMNMX.FTZ R60, R29, R60, !PT ;  /* 0x0000003c1d3c7209 */ /* 0x000fe20007810000 */
[----:B------:R-:W1:Y:S01]  /*3210*/  MUFU.TANH R57, R61 ;  /* 0x0000003d00397308 */ /* 0x000e620000002400 */
        /* <DEDUP_REMOVED lines=8> */
[----:B0-----:R-:W-:Y:S01]  /*32a0*/  FSEL R39, R39, -INF , P2 ;  /* 0xff80000027277808 */ /* 0x001fe20001000000 */
[--C-:B------:R-:W-:Y:S01]  /*32b0*/  FFMA.FTZ R36, R46, R4, -R21.reuse ;  /* 0x000000042e247223 */ /* 0x100fe20000010815 */
[----:B------:R-:W-:Y:S01]  /*32c0*/  FMNMX.FTZ R60, R33, R60, !PT ;  /* 0x0000003c213c7209 */ /* 0x000fe20007810000 */
[-CC-:B------:R-:W-:Y:S01]  /*32d0*/  FFMA.FTZ R159, R50, R4.reuse, -R21.reuse ;  /* 0x00000004329f7223 */ /* 0x180fe20000010815 */
[----:B------:R-:W-:Y:S01]  /*32e0*/  ISETP.GT.AND P2, PT, R41, 0x48, PT ;  /* 0x000000482900780c */ /* 0x000fe20003f44270 */
[----:B------:R-:W-:Y:S01]  /*32f0*/  FFMA.FTZ R11, R11, R4, -R21 ;  /* 0x000000040b0b7223 */ /* 0x000fe20000010815 */
[----:B---3--:R-:W-:Y:S01]  /*3300*/  FSEL R37, R37, -INF , P1 ;  /* 0xff80000025257808 */ /* 0x008fe20000800000 */
[----:B------:R-:W0:Y:S01]  /*3310*/  MUFU.TANH R65, R65 ;  /* 0x0000004100417308 */ /* 0x000e220000002400 */
[----:B------:R-:W-:Y:S01]  /*3320*/  FMNMX.FTZ R60, R39, R60, !PT ;  /* 0x0000003c273c7209 */ /* 0x000fe20007810000 */
[----:B------:R-:W-:Y:S01]  /*3330*/  UIADD3 UR7, UR10, UR48, -UR50 ;  /* 0x000000300a077290 */ /* 0x000fe2000fffe832 */
[----:B------:R-:W-:Y:S01]  /*3340*/  ISETP.GT.AND P1, PT, R41, 0x49, PT ;  /* 0x000000492900780c */ /* 0x000fe20003f24270 */
[----:B------:R-:W-:Y:S01]  /*3350*/  UPRMT UR6, UR40, 0x654, UR6 ;  /* 0x0000065428067896 */ /* 0x000fe20008000006 */
[----:B------:R-:W-:Y:S01]  /*3360*/  FSEL R55, R55, -INF , P2 ;  /* 0xff80000037377808 */ /* 0x000fe20001000000 */
[----:B------:R-:W-:Y:S01]  /*3370*/  USHF.R.S32.HI UR10, URZ, 0x1f, UR7 ;  /* 0x0000001f3f0a7899 */ /* 0x000fe20008011407 */
[----:B------:R-:W-:Y:S01]  /*3380*/  FMNMX.FTZ R60, R37, R60, !PT ;  /* 0x0000003c253c7209 */ /* 0x000fe20007810000 */
[----:B------:R-:W3:Y:S01]  /*3390*/  MUFU.TANH R63, R68 ;  /* 0x00000044003f7308 */ /* 0x000ee20000002400 */
[----:B------:R-:W-:Y:S01]  /*33a0*/  ISETP.GT.AND P2, PT, R41, 0x50, PT ;  /* 0x000000502900780c */ /* 0x000fe20003f44270 */
[----:B------:R-:W-:Y:S01]  /*33b0*/  ULEA.HI UR10, UR10, UR7, URZ, 0x7 ;  /* 0x000000070a0a7291 */ /* 0x000fe2000f8f383f */
[----:B-1----:R-:W-:-:S02]  /*33c0*/  FSEL R57, R57, -INF , P1 ;  /* 0xff80000039397808 */ /* 0x002fc40000800000 */
[----:B------:R-:W-:Y:S02]  /*33d0*/  CS2R R108, SRZ ;  /* 0x00000000006c7805 */ /* 0x000fe4000001ff00 */
[----:B------:R-:W-:Y:S01]  /*33e0*/  FMNMX.FTZ R60, R55, R60, !PT ;  /* 0x0000003c373c7209 */ /* 0x000fe20007810000 */
[----:B------:R-:W-:Y:S01]  /*33f0*/  USHF.R.S32.HI UR10, URZ, 0x7, UR10 ;  /* 0x000000073f0a7899 */ /* 0x000fe2000801140a */
[----:B------:R-:W-:Y:S01]  /*3400*/  ISETP.GT.AND P1, PT, R41, 0x51, PT ;  /* 0x000000512900780c */ /* 0x000fe20003f24270 */
[----:B------:R-:W1:Y:S01]  /*3410*/  MUFU.TANH R69, R69 ;  /* 0x0000004500457308 */ /* 0x000e620000002400 */
[----:B--2---:R-:W-:Y:S01]  /*3420*/  FSEL R59, R59, -INF , P2 ;  /* 0xff8000003b3b7808 */ /* 0x004fe20001000000 */
[----:B------:R-:W-:Y:S01]  /*3430*/  UISETP.LT.AND UP0, UPT, URZ, UR10, UPT ;  /* 0x0000000a3f00728c */ /* 0x000fe2000bf01270 */
[----:B------:R-:W-:Y:S01]  /*3440*/  FMNMX.FTZ R60, R57, R60, !PT ;  /* 0x0000003c393c7209 */ /* 0x000fe20007810000 */
[----:B------:R-:W-:Y:S01]  /*3450*/  SYNCS.ARRIVE.TRANS64.RED.A1T0 RZ, [UR6], RZ ;  /* 0x000000ffffff79a7 */ /* 0x000fe20008100406 */
[----:B------:R-:W-:Y:S01]  /*3460*/  ISETP.GT.AND P2, PT, R41, 0x58, PT ;  /* 0x000000582900780c */ /* 0x000fe20003f44270 */
[----:B------:R-:W-:Y:S01]  /*3470*/  USEL UR55, URZ, UR10, !UP0 ;  /* 0x0000000a3f377287 */ /* 0x000fe2000c000000 */
[----:B0-----:R-:W-:Y:S01]  /*3480*/  FSEL R61, R65, -INF , P1 ;  /* 0xff800000413d7808 */ /* 0x001fe20000800000 */
[----:B------:R-:W0:Y:S01]  /*3490*/  MUFU.TANH R67, R72 ;  /* 0x0000004800437308 */ /* 0x000e220000002400 */
[----:B------:R-:W-:Y:S01]  /*34a0*/  FMNMX.FTZ R60, R59, R60, !PT ;  /* 0x0000003c3b3c7209 */ /* 0x000fe20007810000 */
[----:B------:R-:W-:Y:S01]  /*34b0*/  UISETP.GE.AND UP0, UPT, UR57, UR55, UPT ;  /* 0x000000373900728c */ /* 0x000fe2000bf06270 */
[----:B------:R-:W-:-:S02]  /*34c0*/  ISETP.GT.AND P1, PT, R41, 0x59, PT ;  /* 0x000000592900780c */ /* 0x000fc40003f24270 */
[----:B------:R-:W-:Y:S02]  /*34d0*/  CS2R R106, SRZ ;  /* 0x00000000006a7805 */ /* 0x000fe4000001ff00 */
[----:B---3--:R-:W-:Y:S02]  /*34e0*/  FSEL R63, R63, -INF , P2 ;  /* 0xff8000003f3f7808 */ /* 0x008fe40001000000 */
[----:B------:R-:W-:Y:S02]  /*34f0*/  CS2R R104, SRZ ;  /* 0x0000000000687805 */ /* 0x000fe4000001ff00 */
[----:B------:R-:W-:Y:S01]  /*3500*/  FMNMX.FTZ R60, R61, R60, !PT ;  /* 0x0000003c3d3c7209 */ /* 0x000fe20007810000 */
[----:B------:R-:W2:Y:S01]  /*3510*/  MUFU.TANH R73, R73 ;  /* 0x0000004900497308 */ /* 0x000ea20000002400 */
[----:B------:R-:W-:Y:S02]  /*3520*/  ISETP.GT.AND P2, PT, R41, 0x60, PT ;  /* 0x000000602900780c */ /* 0x000fe40003f44270 */
[----:B------:R-:W-:-:S02]  /*3530*/  CS2R R102, SRZ ;  /* 0x0000000000667805 */ /* 0x000fc4000001ff00 */
[----:B-1----:R-:W-:Y:S02]  /*3540*/  FSEL R65, R69, -INF , P1 ;  /* 0xff80000045417808 */ /* 0x002fe40000800000 */
[----:B------:R-:W-:Y:S02]  /*3550*/  CS2R R100, SRZ ;  /* 0x0000000000647805 */ /* 0x000fe4000001ff00 */
[----:B------:R-:W-:Y:S02]  /*3560*/  FMNMX.FTZ R60, R63, R60, !PT ;  /* 0x0000003c3f3c7209 */ /* 0x000fe40007810000 */
[----:B------:R-:W-:Y:S02]  /*3570*/  CS2R R98, SRZ ;  /* 0x0000000000627805 */ /* 0x000fe4000001ff00 */
[----:B------:R-:W-:Y:S01]  /*3580*/  ISETP.GT.AND P1, PT, R41, 0x61, PT ;  /* 0x000000612900780c */ /* 0x000fe20003f24270 */
[----:B------:R-:W1:Y:S01]  /*3590*/  MUFU.TANH R71, R76 ;  /* 0x0000004c00477308 */ /* 0x000e620000002400 */
[----:B0-----:R-:W-:-:S02]  /*35a0*/  FSEL R67, R67, -INF , P2 ;  /* 0xff80000043437808 */ /* 0x001fc40001000000 */
[----:B------:R-:W-:Y:S02]  /*35b0*/  CS2R R96, SRZ ;  /* 0x0000000000607805 */ /* 0x000fe4000001ff00 */
[----:B------:R-:W-:Y:S02]  /*35c0*/  FMNMX.FTZ R60, R65, R60, !PT ;  /* 0x0000003c413c7209 */ /* 0x000fe40007810000 */
[----:B------:R-:W-:Y:S02]  /*35d0*/  CS2R R92, SRZ ;  /* 0x00000000005c7805 */ /* 0x000fe4000001ff00 */
[----:B------:R-:W-:Y:S02]  /*35e0*/  ISETP.GT.AND P2, PT, R41, 0x68, PT ;  /* 0x000000682900780c */ /* 0x000fe40003f44270 */
[----:B------:R-:W-:Y:S02]  /*35f0*/  CS2R R90, SRZ ;  /* 0x00000000005a7805 */ /* 0x000fe4000001ff00 */
[----:B------:R-:W-:Y:S01]  /*3600*/  FMNMX.FTZ R60, R67, R60, !PT ;  /* 0x0000003c433c7209 */ /* 0x000fe20007810000 */
[----:B------:R-:W0:Y:S01]  /*3610*/  MUFU.TANH R77, R77 ;  /* 0x0000004d004d7308 */ /* 0x000e220000002400 */
[----:B--2---:R-:W-:-:S02]  /*3620*/  FSEL R69, R73, -INF , P1 ;  /* 0xff80000049457808 */ /* 0x004fc40000800000 */
[----:B------:R-:W-:Y:S02]  /*3630*/  CS2R R88, SRZ ;  /* 0x0000000000587805 */ /* 0x000fe4000001ff00 */
[----:B------:R-:W-:Y:S02]  /*3640*/  ISETP.GT.AND P1, PT, R41, 0x69, PT ;  /* 0x000000692900780c */ /* 0x000fe40003f24270 */
[----:B------:R-:W-:Y:S01]  /*3650*/  FMNMX.FTZ R60, R69, R60, !PT ;  /* 0x0000003c453c7209 */ /* 0x000fe20007810000 */
        /* <DEDUP_REMOVED lines=16> */
[----:B------:R-:W-:Y:S01]  /*3760*/  MUFU.EX2 R181, R181 ;  /* 0x000000b500b57308 */ /* 0x000fe20000000800 */
[----:B0-----:R-:W-:-:S04]  /*3770*/  FSEL R41, R84, -INF , P2 ;  /* 0xff80000054297808 */ /* 0x001fc80001000000 */
[----:B------:R-:W-:-:S03]  /*3780*/  FMNMX.FTZ R60, R41, R60, !PT ;  /* 0x0000003c293c7209 */ /* 0x000fc60007810000 */
[----:B------:R-:W0:Y:S01]  /*3790*/  MUFU.EX2 R20, R20 ;  /* 0x0000001400147308 */ /* 0x000e220000000800 */
[----:B--2---:R-:W-:-:S04]  /*37a0*/  FSEL R79, R79, -INF , P1 ;  /* 0xff8000004f4f7808 */ /* 0x004fc80000800000 */
        /* <DEDUP_REMOVED lines=65> */
[----:B------:R0:W-:Y:S01]  /*3bc0*/  MUFU.EX2 R174, R25 ;  /* 0x0000001900ae7308 */ /* 0x0001e20000000800 */
        /* <DEDUP_REMOVED lines=9> */
[----:B------:R-:W-:-:S03]  /*3c60*/  F2FP.BF16.F32.PACK_AB R177, R8, R177 ;  /* 0x000000b108b1723e */ /* 0x000fc600000010ff */
[----:B------:R-:W-:-:S03]  /*3c70*/  FADD.FTZ R40, R8, R25 ;  /* 0x0000001908287221 */ /* 0x000fc60000010000 */
[----:B------:R-:W2:Y:S01]  /*3c80*/  MUFU.EX2 R172, R53 ;  /* 0x0000003500ac7308 */ /* 0x000ea20000000800 */
[----:B------:R-:W-:Y:S01]  /*3c90*/  FADD.FTZ R21, R179, R40 ;  /* 0x00000028b3157221 */ /* 0x000fe20000010000 */
[----:B-1----:R-:W-:Y:S01]  /*3ca0*/  FADD.FTZ R0, R178, R5 ;  /* 0x00000005b2007221 */ /* 0x002fe20000010000 */
[C---:B------:R-:W-:Y:S02]  /*3cb0*/  F2FP.BF16.F32.PACK_AB R179, R10.reuse, R179 ;  /* 0x000000b30ab3723e */ /* 0x040fe400000010ff */
[----:B------:R-:W-:Y:S01]  /*3cc0*/  FADD.FTZ R40, R10, R21 ;  /* 0x000000150a287221 */ /* 0x000fe20000010000 */
[----:B------:R-:W-:Y:S02]  /*3cd0*/  F2FP.BF16.F32.PACK_AB R178, R178, R13 ;  /* 0x0000000db2b2723e */ /* 0x000fe400000010ff */
        /* <DEDUP_REMOVED lines=8> */
[----:B------:R-:W-:-:S05]  /*3d60*/  F2FP.BF16.F32.PACK_AB R172, R172, R15 ;  /* 0x0000000facac723e */ /* 0x000fca00000010ff */
[----:B------:R-:W2:Y:S01]  /*3d70*/  MUFU.EX2 R31, R31 ;  /* 0x0000001f001f7308 */ /* 0x000ea20000000800 */
[----:B-1----:R-:W-:-:S04]  /*3d80*/  FADD.FTZ R5, R27, R0 ;  /* 0x000000001b057221 */ /* 0x002fc80000010000 */
[C---:B------:R-:W-:Y:S01]  /*3d90*/  FADD.FTZ R0, R174.reuse, R5 ;  /* 0x00000005ae007221 */ /* 0x040fe20000010000 */
[----:B------:R-:W-:Y:S02]  /*3da0*/  F2FP.BF16.F32.PACK_AB R174, R174, R27 ;  /* 0x0000001baeae723e */ /* 0x000fe400000010ff */
        /* <DEDUP_REMOVED lines=107> */
[----:B------:R-:W-:-:S06]  /*4460*/  ULDC UR54, c[0x0][0x9d8] ;  /* 0x0002760000367ab9 */ /* 0x000fcc0000000800 */
.L_x_9125:
[----:B------:R-:W-:Y:S01]  /*4470*/  ISETP.NE.AND P2, PT, RZ, UR43, PT ;  /* 0x0000002bff007c0c */ /* 0x000fe2000bf45270 */
[----:B------:R-:W-:-:S04]  /*4480*/  UISETP.NE.AND UP0, UPT, UR56, 0x1, UPT ;  /* 0x000000013800788c */ /* 0x000fc8000bf05270 */
[----:B------:R-:W-:-:S04]  /*4490*/  USEL UR45, URZ, 0x1, UP0 ;  /* 0x000000013f2d7887 */ /* 0x000fc80008000000 */
[----:B------:R-:W-:-:S04]  /*44a0*/  ULOP3.LUT UR45, UR58, UR45, URZ, 0x3c, !UPT ;  /* 0x0000002d3a2d7292 */ /* 0x000fc8000f8e3c3f */
[----:B------:R-:W-:Y:S08]  /*44b0*/  @P2 BRA `(.L_x_9115) ;  /* 0x0000000000382947 */ /* 0x000ff00003800000 */
[----:B------:R-:W-:Y:S05]  /*44c0*/  @!P0 BRA `(.L_x_9116) ;  /* 0x0000000000048947 */ /* 0x000fea0003800000 */
[----:B------:R-:W-:Y:S01]  /*44d0*/  BPT.TRAP 0x1 ;  /* 0x000000040000795c */ /* 0x000fe20000300000 */
.L_x_9116:
        /* <DEDUP_REMOVED lines=9> */
.L_x_9117:
[----:B-1----:R-:W-:Y:S05]  /*4570*/  @P1 BRA `(.L_x_9115) ;  /* 0x0000000000081947 */ /* 0x002fea0003800000 */
[----:B------:R-:W1:Y:S02]  /*4580*/  SYNCS.PHASECHK.TRANS64.TRYWAIT P1, [UR6+0x28830], R4 ;  /* 0x02883004ff0075a7 */ /* 0x000e640008020146 */
[----:B-1----:R-:W-:Y:S05]  /*4590*/  @!P1 BRA `(.L_x_9118) ;  /* 0x000000dc00989947 */ /* 0x002fea0003800000 */
.L_x_9115:
        /* <DEDUP_REMOVED lines=48> */
.L_x_9120:
[----:B------:R-:W-:Y:S01]  /*48a0*/  ULEA UR6, UR56, UR41, 0x3 ;  /* 0x0000002938067291 */ /* 0x000fe2000f8e183f */
[----:B------:R-:W-:-:S05]  /*48b0*/  IMAD.U32 R4, RZ, RZ, UR58 ;  /* 0x0000003aff047e24 */ /* 0x000fca000f8e00ff */
[----:B------:R-:W-:-:S04]  /*48c0*/  SHF.L.U32 R4, R4, 0x1f, RZ ;  /* 0x0000001f04047819 */ /* 0x000fc800000006ff */
[----:B------:R0:W1:Y:S01]  /*48d0*/  SYNCS.PHASECHK.TRANS64.TRYWAIT P1, [UR6+0x28850], R4 ;  /* 0x02885004ff0075a7 */ /* 0x0000620008020146 */
[----:B------:R-:W-:Y:S05]  /*48e0*/  @!P0 BRA `(.L_x_9121) ;  /* 0x0000000000048947 */ /* 0x000fea0003800000 */
[----:B------:R-:W-:Y:S01]  /*48f0*/  BPT.TRAP 0x1 ;  /* 0x000000040000795c */ /* 0x000fe20000300000 */
.L_x_9121:
[----:B-1----:R-:W-:Y:S05]  /*4900*/  @P1 BRA `(.L_x_9119) ;  /* 0x0000000000081947 */ /* 0x002fea0003800000 */
[----:B------:R-:W1:Y:S02]  /*4910*/  SYNCS.PHASECHK.TRANS64.TRYWAIT P1, [UR6+0x28850], R4 ;  /* 0x02885004ff0075a7 */ /* 0x000e640008020146 */
[----:B-1----:R-:W-:Y:S05]  /*4920*/  @!P1 BRA `(.L_x_9122) ;  /* 0x000000d800cc9947 */ /* 0x002fea0003800000 */
.L_x_9119:
        /* <DEDUP_REMOVED lines=49> */
.L_x_9123:
[----:B------:R-:W-:Y:S01]  /*4c40*/  UISETP.NE.AND UP0, UPT, UR51, URZ, UPT ;  /* 0x0000003f3300728c */ /* 0x000fe2000bf05270 */
[----:B------:R-:W-:Y:S02]  /*4c50*/  VIADD R13, R17, UR39 ;  /* 0x00000027110d7c36 */ /* 0x000fe40008000000 */
[----:B------:R-:W-:Y:S01]  /*4c60*/  FMUL.FTZ R24, R24, UR54 ;  /* 0x0000003618187c20 */ /* 0x000fe20008410000 */
[----:B------:R-:W-:Y:S01]  /*4c70*/  FMUL.FTZ R12, R31, UR54 ;  /* 0x000000361f0c7c20 */ /* 0x000fe20008410000 */
[----:B------:R-:W-:Y:S01]  /*4c80*/  FMUL.FTZ R25, R25, UR54 ;  /* 0x0000003619197c20 */ /* 0x000fe20008410000 */
[----:B------:R-:W-:Y:S01]  /*4c90*/  FMUL.FTZ R28, R28, UR54 ;  /* 0x000000361c1c7c20 */ /* 0x000fe20008410000 */
[----:B------:R-:W-:Y:S01]  /*4ca0*/  PLOP3.LUT P1, PT, PT, PT, UP0, 0x80, 0x0 ;  /* 0x000000000000781c */ /* 0x000fe20003f2f008 */
[----:B------:R1:W2:Y:S01]  /*4cb0*/  MUFU.TANH R11, R24 ;  /* 0x00000018000b7308 */ /* 0x0002a20000002400 */
[----:B------:R-:W-:Y:S01]  /*4cc0*/  PLOP3.LUT P2, PT, PT, PT, UP0, 0x80, 0x0 ;  /* 0x000000000000781c */ /* 0x000fe20003f4f008 */
[----:B------:R-:W-:Y:S01]  /*4cd0*/  FMUL.FTZ R29, R29, UR54 ;  /* 0x000000361d1d7c20 */ /* 0x000fe20008410000 */
[----:B------:R-:W-:Y:S01]  /*4ce0*/  FMUL.FTZ R32, R32, UR54 ;  /* 0x0000003620207c20 */ /* 0x000fe20008410000 */
[----:B------:R-:W-:Y:S01]  /*4cf0*/  @UP0 ULDC UR6, c[0x0][0x44c] ;  /* 0x0001130000060ab9 */ /* 0x000fe20000000800 */
[----:B------:R-:W-:Y:S01]  /*4d00*/  FMUL.FTZ R33, R33, UR54 ;  /* 0x0000003621217c20 */ /* 0x000fe20008410000 */
[----:B------:R-:W-:Y:S01]  /*4d10*/  FMUL.FTZ R40, R40, UR54 ;  /* 0x0000003628287c20 */ /* 0x000fe20008410000 */
[----:B------:R-:W-:Y:S01]  /*4d20*/  FMUL.FTZ R36, R36, UR54 ;  /* 0x0000003624247c20 */ /* 0x000fe20008410000 */
[----:B------:R-:W3:Y:S01]  /*4d30*/  MUFU.TANH R175, R25 ;  /* 0x0000001900af7308 */ /* 0x000ee20000002400 */
[----:B-1----:R-:W-:Y:S01]  /*4d40*/  FMUL.FTZ R24, R42, UR54 ;  /* 0x000000362a187c20 */ /* 0x002fe20008410000 */
        /* <DEDUP_REMOVED lines=12> */
[----:B------:R-:W1:Y:S01]  /*4e10*/  SHFL.IDX PT, R7, R13, RZ, 0x1c1f ;  /* 0x001c1fff0d077589 */ /* 0x000e6200000e0000 */
[----:B------:R-:W-:Y:S01]  /*4e20*/  FMUL.FTZ R52, R52, UR54 ;  /* 0x0000003634347c20 */ /* 0x000fe20008410000 */
[----:B------:R-:W4:Y:S01]  /*4e30*/  MUFU.TANH R29, R29 ;  /* 0x0000001d001d7308 */ /* 0x000f220000002400 */
[----:B------:R-:W-:Y:S01]  /*4e40*/  FMUL.FTZ R53, R53, UR54 ;  /* 0x0000003635357c20 */ /* 0x000fe20008410000 */
[----:B------:R-:W-:-:S02]  /*4e50*/  IMAD.U32 R31, RZ, RZ, UR6 ;  /* 0x00000006ff1f7e24 */ /* 0x000fc4000f8e00ff */
[----:B------:R-:W-:Y:S01]  /*4e60*/  FMUL.FTZ R56, R56, UR54 ;  /* 0x0000003638387c20 */ /* 0x000fe20008410000 */
[----:B------:R-:W-:Y:S01]  /*4e70*/  FMUL.FTZ R57, R57, UR54 ;  /* 0x0000003639397c20 */ /* 0x000fe20008410000 */
[----:B------:R-:W-:Y:S01]  /*4e80*/  FMUL.FTZ R60, R60, UR54 ;  /* 0x000000363c3c7c20 */ /* 0x000fe20008410000 */
[----:B------:R-:W-:Y:S02]  /*4e90*/  IMAD R42, R16, -0x2, R31 ;  /* 0xfffffffe102a7824 */ /* 0x000fe400078e021f */
[----:B------:R-:W-:Y:S01]  /*4ea0*/  FMUL.FTZ R65, R65, UR54 ;  /* 0x0000003641417c20 */ /* 0x000fe20008410000 */
[----:B------:R-:W-:Y:S01]  /*4eb0*/  IMAD.U32 R31, RZ, RZ, UR50 ;  /* 0x00000032ff1f7e24 */ /* 0x000fe2000f8e00ff */
[----:B------:R-:W5:Y:S01]  /*4ec0*/  MUFU.TANH R169, R32 ;  /* 0x0000002000a97308 */ /* 0x000f620000002400 */
[----:B------:R-:W-:Y:S01]  /*4ed0*/  FMUL.FTZ R9, R27, UR54 ;  /* 0x000000361b097c20 */ /* 0x000fe20008410000 */
[----:B------:R-:W-:Y:S01]  /*4ee0*/  FMUL.FTZ R14, R34, UR54 ;  /* 0x00000036220e7c20 */ /* 0x000fe20008410000 */
[----:B------:R-:W-:Y:S01]  /*4ef0*/  FMUL.FTZ R27, R47, UR54 ;  /* 0x000000362f1b7c20 */ /* 0x000fe20008410000 */
[----:B------:R-:W-:Y:S01]  /*4f00*/  IADD3 R42, -R31, UR48, R42 ;  /* 0x000000301f2a7c10 */ /* 0x000fe2000fffe12a */
[----:B------:R-:W-:Y:S01]  /*4f10*/  FMUL.FTZ R34, R55, UR54 ;  /* 0x0000003637227c20 */ /* 0x000fe20008410000 */
[----:B------:R-:W-:Y:S01]  /*4f20*/  FMUL.FTZ R61, R61, UR54 ;  /* 0x000000363d3d7c20 */ /* 0x000fe20008410000 */
[----:B------:R-:W-:Y:S01]  /*4f30*/  FMUL.FTZ R10, R30, UR54 ;  /* 0x000000361e0a7c20 */ /* 0x000fe20008410000 */
[----:B------:R-:W5:Y:S01]  /*4f40*/  MUFU.TANH R33, R33 ;  /* 0x0000002100217308 */ /* 0x000f620000002400 */
[----:B------:R-:W-:Y:S01]  /*4f50*/  FMUL.FTZ R64, R64, UR54 ;  /* 0x0000003640407c20 */ /* 0x000fe20008410000 */
[----:B------:R-:W-:Y:S01]  /*4f60*/  FMUL.FTZ R30, R51, UR54 ;  /* 0x00000036331e7c20 */ /* 0x000fe20008410000 */
[----:B------:R-:W-:Y:S01]  /*4f70*/  FMUL.FTZ R20, R38, UR54 ;  /* 0x0000003626147c20 */ /* 0x000fe20008410000 */
[----:B------:R-:W-:Y:S01]  /*4f80*/  FMUL.FTZ R38, R59, UR54 ;  /* 0x000000363b267c20 */ /* 0x000fe20008410000 */
[----:B-1----:R-:W-:Y:S01]  /*4f90*/  IADD3 R4, R42, R7, RZ ;  /* 0x000000072a047210 */ /* 0x002fe20007ffe0ff */
[----:B------:R-:W-:Y:S01]  /*4fa0*/  FMUL.FTZ R7, R69, UR54 ;  /* 0x0000003645077c20 */ /* 0x000fe20008410000 */
[----:B------:R-:W-:Y:S01]  /*4fb0*/  FMUL.FTZ R68, R68, UR54 ;  /* 0x0000003644447c20 */ /* 0x000fe20008410000 */
[----:B------:R1:W-:Y:S01]  /*4fc0*/  MUFU.TANH R161, R40 ;  /* 0x0000002800a17308 */ /* 0x0003e20000002400 */
[----:B------:R-:W-:Y:S01]  /*4fd0*/  ISETP.GT.AND P1, PT, R4, RZ, PT ;  /* 0x000000ff0400720c */ /* 0x000fe20003f24270 */
[----:B------:R-:W-:Y:S01]  /*4fe0*/  FMUL.FTZ R72, R72, UR54 ;  /* 0x0000003648487c20 */ /* 0x000fe20008410000 */
[C---:B------:R-:W-:Y:S01]  /*4ff0*/  ISETP.GT.AND P2, PT, R4.reuse, 0x1, PT ;  /* 0x000000010400780c */ /* 0x040fe20003f44270 */
[----:B------:R-:W-:Y:S01]  /*5000*/  FMUL.FTZ R73, R73, UR54 ;  /* 0x0000003649497c20 */ /* 0x000fe20008410000 */
[----:B--2---:R-:W-:Y:S01]  /*5010*/  FSEL R11, R11, -INF , P1 ;  /* 0xff8000000b0b7808 */ /* 0x004fe20000800000 */
[----:B------:R-:W-:Y:S01]  /*5020*/  FMUL.FTZ R21, R39, UR54 ;  /* 0x0000003627157c20 */ /* 0x000fe20008410000 */
[----:B------:R-:W-:Y:S01]  /*5030*/  ISETP.GT.AND P1, PT, R4, 0x8, PT ;  /* 0x000000080400780c */ /* 0x000fe20003f24270 */
[----:B------:R-:W2:Y:S01]  /*5040*/  MUFU.TANH R165, R36 ;  /* 0x0000002400a57308 */ /* 0x000ea20000002400 */
[----:B---3--:R-:W-:Y:S01]  /*5050*/  FSEL R175, R175, -INF , P2 ;  /* 0xff800000afaf7808 */ /* 0x008fe20001000000 */
[----:B------:R-:W-:Y:S01]  /*5060*/  FMUL.FTZ R76, R76, UR54 ;  /* 0x000000364c4c7c20 */ /* 0x000fe20008410000 */
[----:B-1----:R-:W-:Y:S01]  /*5070*/  FMNMX.FTZ R40, R11, R5, !PT ;  /* 0x000000050b287209 */ /* 0x002fe20007810000 */
[----:B------:R-:W-:Y:S01]  /*5080*/  FMUL.FTZ R77, R77, UR54 ;  /* 0x000000364d4d7c20 */ /* 0x000fe20008410000 */
[----:B------:R-:W-:Y:S01]  /*5090*/  ISETP.GT.AND P2, PT, R4, 0x9, PT ;  /* 0x000000090400780c */ /* 0x000fe20003f44270 */
[----:B------:R-:W-:Y:S01]  /*50a0*/  FMUL.FTZ R25, R43, UR54 ;  /* 0x000000362b197c20 */ /* 0x000fe20008410000 */
[----:B0-----:R-:W-:Y:S01]  /*50b0*/  FSEL R173, R173, -INF , P1 ;  /* 0xff800000adad7808 */ /* 0x001fe20000800000 */
[----:B------:R-:W0:Y:S01]  /*50c0*/  MUFU.TANH R37, R37 ;  /* 0x0000002500257308 */ /* 0x000e220000002400 */
[----:B------:R-:W-:Y:S01]  /*50d0*/  FMNMX.FTZ R40, R175, R40, !PT ;  /* 0x00000028af287209 */ /* 0x000fe20007810000 */
[----:B------:R-:W-:Y:S01]  /*50e0*/  FMUL.FTZ R80, R80, UR54 ;  /* 0x0000003650507c20 */ /* 0x000fe20008410000 */
[C---:B------:R-:W-:Y:S01]  /*50f0*/  ISETP.GT.AND P1, PT, R4.reuse, 0x10, PT ;  /* 0x000000100400780c */ /* 0x040fe20003f24270 */
[----:B------:R-:W-:Y:S01]  /*5100*/  FMUL.FTZ R81, R81, UR54 ;  /* 0x0000003651517c20 */ /* 0x000fe20008410000 */
[----:B----4-:R-:W-:Y:S01]  /*5110*/  FSEL R171, R29, -INF , P2 ;  /* 0xff8000001dab7808 */ /* 0x010fe20001000000 */
[----:B------:R-:W-:Y:S01]  /*5120*/  FMUL.FTZ R15, R35, UR54 ;  /* 0x00000036230f7c20 */ /* 0x000fe20008410000 */
[----:B------:R-:W-:Y:S01]  /*5130*/  FMNMX.FTZ R40, R173, R40, !PT ;  /* 0x00000028ad287209 */ /* 0x000fe20007810000 */
[----:B------:R-:W1:Y:S01]  /*5140*/  MUFU.TANH R41, R41 ;  /* 0x0000002900297308 */ /* 0x000e620000002400 */
[----:B------:R-:W-:Y:S01]  /*5150*/  ISETP.GT.AND P2, PT, R4, 0x11, PT ;  /* 0x000000110400780c */ /* 0x000fe20003f44270 */
[----:B------:R-:W-:Y:S01]  /*5160*/  FMUL.FTZ R84, R84, UR54 ;  /* 0x0000003654547c20 */ /* 0x000fe20008410000 */
[----:B-----5:R-:W-:Y:S01]  /*5170*/  FSEL R169, R169, -INF , P1 ;  /* 0xff800000a9a97808 */ /* 0x020fe20000800000 */
[----:B------:R-:W-:Y:S01]  /*5180*/  FMUL.FTZ R85, R85, UR54 ;  /* 0x0000003655557c20 */ /* 0x000fe20008410000 */
[----:B------:R-:W-:Y:S01]  /*5190*/  FMNMX.FTZ R40, R171, R40, !PT ;  /* 0x00000028ab287209 */ /* 0x000fe20007810000 */
[----:B------:R-:W3:Y:S01]  /*51a0*/  SHFL.IDX PT, R13, R13, 0x1, 0x1c1f ;  /* 0x003c1f000d0d7f89 */ /* 0x000ee200000e0000 */
[----:B------:R-:W-:Y:S01]  /*51b0*/  ISETP.GT.AND P1, PT, R4, 0x18, PT ;  /* 0x000000180400780c */ /* 0x000fe20003f24270 */
[----:B------:R-:W4:Y:S01]  /*51c0*/  MUFU.TANH R44, R44 ;  /* 0x0000002c002c7308 */ /* 0x000f220000002400 */
[----:B------:R-:W-:Y:S01]  /*51d0*/  FSEL R167, R33, -INF , P2 ;  /* 0xff80000021a77808 */ /* 0x000fe20001000000 */
[----:B------:R-:W-:Y:S01]  /*51e0*/  FMUL.FTZ R8, R26, UR54 ;  /* 0x000000361a087c20 */ /* 0x000fe20008410000 */
[----:B------:R-:W-:Y:S01]  /*51f0*/  FMNMX.FTZ R40, R169, R40, !PT ;  /* 0x00000028a9287209 */ /* 0x000fe20007810000 */
[----:B------:R-:W-:Y:S01]  /*5200*/  FMUL.FTZ R26, R46, UR54 ;  /* 0x000000362e1a7c20 */ /* 0x000fe20008410000 */
[----:B------:R-:W-:Y:S01]  /*5210*/  ISETP.GT.AND P2, PT, R4, 0x19, PT ;  /* 0x000000190400780c */ /* 0x000fe20003f44270 */
[----:B------:R-:W-:Y:S01]  /*5220*/  FMUL.FTZ R28, R50, UR54 ;  /* 0x00000036321c7c20 */ /* 0x000fe20008410000 */
[----:B--2---:R-:W-:Y:S01]  /*5230*/  FSEL R165, R165, -INF , P1 ;  /* 0xff800000a5a57808 */ /* 0x004fe20000800000 */
[----:B------:R-:W2:Y:S01]  /*5240*/  MUFU.TANH R45, R45 ;  /* 0x0000002d002d7308 */ /* 0x000ea20000002400 */
        /* <DEDUP_REMOVED lines=13> */
[----:B---3--:R-:W-:Y:S01]  /*5320*/  IMAD.IADD R42, R42, 0x1, R13 ;  /* 0x000000012a2a7824 */ /* 0x008fe200078e020d */
[----:B------:R-:W-:Y:S01]  /*5330*/  ISETP.GT.AND P1, PT, R4, 0x28, PT ;  /* 0x000000280400780c */ /* 0x000fe20003f24270 */
[----:B------:R-:W3:Y:S01]  /*5340*/  MUFU.TANH R49, R49 ;  /* 0x0000003100317308 */ /* 0x000ee20000002400 */
[----:B-1----:R-:W-:Y:S01]  /*5350*/  FSEL R159, R41, -INF , P2 ;  /* 0xff800000299f7808 */ /* 0x002fe20001000000 */
[----:B------:R-:W-:Y:S01]  /*5360*/  FMUL.FTZ R46, R82, UR54 ;  /* 0x00000036522e7c20 */ /* 0x000fe20008410000 */
[----:B------:R-:W-:Y:S01]  /*5370*/  FMNMX.FTZ R40, R161, R40, !PT ;  /* 0x00000028a1287209 */ /* 0x000fe20007810000 */
[----:B------:R-:W-:Y:S01]  /*5380*/  ULEA UR6, UR44, UR41, 0x3 ;  /* 0x000000292c067291 */ /* 0x000fe2000f8e183f */
[----:B------:R-:W-:-:S02]  /*5390*/  ISETP.GT.AND P2, PT, R4, 0x29, PT ;  /* 0x000000290400780c */ /* 0x000fc40003f44270 */
[----:B----4-:R-:W-:Y:S01]  /*53a0*/  FSEL R157, R44, -INF , P1 ;  /* 0xff8000002c9d7808 */ /* 0x010fe20000800000 */
[----:B------:R-:W1:Y:S01]  /*53b0*/  MUFU.TANH R52, R52 ;  /* 0x0000003400347308 */ /* 0x000e620000002400 */
[----:B------:R-:W-:Y:S01]  /*53c0*/  FMNMX.FTZ R40, R159, R40, !PT ;  /* 0x000000289f287209 */ /* 0x000fe20007810000 */
[----:B------:R-:W-:Y:S01]  /*53d0*/  FMUL.FTZ R44, R78, UR54 ;  /* 0x000000364e2c7c20 */ /* 0x000fe20008410000 */
[C---:B------:R-:W-:Y:S01]  /*53e0*/  ISETP.GT.AND P1, PT, R4.reuse, 0x30, PT ;  /* 0x000000300400780c */ /* 0x040fe20003f24270 */
[----:B------:R-:W-:Y:S01]  /*53f0*/  UIADD3 UR6, UR6, 0x28840, URZ ;  /* 0x0002884006067890 */ /* 0x000fe2000fffe03f */
[----:B--2---:R-:W-:Y:S02]  /*5400*/  FSEL R155, R45, -INF , P2 ;  /* 0xff8000002d9b7808 */ /* 0x004fe40001000000 */
[----:B------:R-:W-:Y:S01]  /*5410*/  FMNMX.FTZ R40, R157, R40, !PT ;  /* 0x000000289d287209 */ /* 0x000fe20007810000 */
[----:B------:R-:W-:Y:S01]  /*5420*/  MUFU.TANH R53, R53 ;  /* 0x0000003500357308 */ /* 0x000fe20000002400 */
[----:B------:R-:W-:Y:S01]  /*5430*/  ISETP.GT.AND P2, PT, R4, 0x31, PT ;  /* 0x000000310400780c */ /* 0x000fe20003f44270 */
[----:B------:R-:W-:Y:S01]  /*5440*/  UPRMT UR6, UR40, 0x654, UR6 ;  /* 0x0000065428067896 */ /* 0x000fe20008000006 */
[----:B0-----:R-:W-:Y:S01]  /*5450*/  FSEL R153, R48, -INF , P1 ;  /* 0xff80000030997808 */ /* 0x001fe20000800000 */
[----:B------:R-:W-:Y:S01]  /*5460*/  FMUL.FTZ R48, R79, UR54 ;  /* 0x000000364f307c20 */ /* 0x000fe20008410000 */
[----:B------:R-:W-:-:S02]  /*5470*/  FMNMX.FTZ R40, R155, R40, !PT ;  /* 0x000000289b287209 */ /* 0x000fc40007810000 */
[C---:B------:R-:W-:Y:S01]  /*5480*/  ISETP.GT.AND P1, PT, R4.reuse, 0x38, PT ;  /* 0x000000380400780c */ /* 0x040fe20003f24270 */
[----:B------:R-:W0:Y:S01]  /*5490*/  MUFU.TANH R56, R56 ;  /* 0x0000003800387308 */ /* 0x000e220000002400 */
[----:B---3--:R-:W-:Y:S02]  /*54a0*/  FSEL R69, R49, -INF , P2 ;  /* 0xff80000031457808 */ /* 0x008fe40001000000 */
[----:B------:R-:W-:Y:S01]  /*54b0*/  FMNMX.FTZ R40, R153, R40, !PT ;  /* 0x0000002899287209 */ /* 0x000fe20007810000 */
[----:B------:R-:W-:Y:S01]  /*54c0*/  SYNCS.ARRIVE.TRANS64.RED.A1T0 RZ, [UR6], RZ ;  /* 0x000000ffffff79a7 */ /* 0x000fe20008100406 */
[----:B------:R-:W-:Y:S02]  /*54d0*/  ISETP.GT.AND P2, PT, R4, 0x39, PT ;  /* 0x000000390400780c */ /* 0x000fe40003f44270 */
[----:B------:R-:W-:Y:S01]  /*54e0*/  FMNMX.FTZ R40, R69, R40, !PT ;  /* 0x0000002845287209 */ /* 0x000fe20007810000 */
[----:B------:R-:W2:Y:S01]  /*54f0*/  MUFU.TANH R57, R57 ;  /* 0x0000003900397308 */ /* 0x000ea20000002400 */
[----:B------:R-:W-:-:S07]  /*5500*/  ISETP.GT.AND P3, PT, R42, 0x1, PT ;  /* 0x000000012a00780c */ /* 0x000fce0003f64270 */
[----:B------:R3:W4:Y:S08]  /*5510*/  MUFU.TANH R55, R60 ;  /* 0x0000003c00377308 */ /* 0x0007300000002400 */
[----:B------:R1:W-:Y:S01]  /*5520*/  MUFU.TANH R47, R65 ;  /* 0x00000041002f7308 */ /* 0x0003e20000002400 */
[----:B---3--:R-:W-:-:S07]  /*5530*/  FMUL.FTZ R60, R63, UR54 ;  /* 0x000000363f3c7c20 */ /* 0x008fce0008410000 */
[----:B------:R3:W5:Y:S01]  /*5540*/  MUFU.TANH R51, R61 ;  /* 0x0000003d00337308 */ /* 0x0007620000002400 */
[----:B-1----:R-:W-:Y:S01]  /*5550*/  FSEL R65, R52, -INF , P1 ;  /* 0xff80000034417808 */ /* 0x002fe20000800000 */
        /* <DEDUP_REMOVED lines=12> */
[----:B------:R-:W1:Y:S01]  /*5620*/  MUFU.TANH R68, R68 ;  /* 0x0000004400447308 */ /* 0x000e620000002400 */
[----:B--2---:R-:W-:-:S02]  /*5630*/  FSEL R57, R57, -INF , P2 ;  /* 0xff80000039397808 */ /* 0x004fc40001000000 */
[----:B------:R-:W-:Y:S02]  /*5640*/  FMNMX.FTZ R40, R59, R40, !PT ;  /* 0x000000283b287209 */ /* 0x000fe40007810000 */
[C---:B------:R-:W-:Y:S02]  /*5650*/  ISETP.GT.AND P2, PT, R4.reuse, 0x49, PT ;  /* 0x000000490400780c */ /* 0x040fe40003f44270 */
[----:B----4-:R-:W-:Y:S01]  /*5660*/  FSEL R55, R55, -INF , P1 ;  /* 0xff80000037377808 */ /* 0x010fe20000800000 */
[----:B------:R-:W2:Y:S01]  /*5670*/  MUFU.TANH R7, R7 ;  /* 0x0000000700077308 */ /* 0x000ea20000002400 */
        /* <DEDUP_REMOVED lines=14> */
[----:B-1----:R-:W-:Y:S01]  /*5760*/  FSEL R49, R68, -INF , P1 ;  /* 0xff80000044317808 */ /* 0x002fe20000800000 */
[----:B------:R-:W1:Y:S01]  /*5770*/  MUFU.TANH R41, R76 ;  /* 0x0000004c00297308 */ /* 0x000e620000002400 */
[----:B------:R-:W-:Y:S01]  /*5780*/  FMNMX.FTZ R40, R47, R40, !PT ;  /* 0x000000282f287209 */ /* 0x000fe20007810000 */
[----:B------:R-:W-:Y:S01]  /*5790*/  FMUL.FTZ R68, R66, UR54 ;  /* 0x0000003642447c20 */ /* 0x000fe20008410000 */
[----:B------:R-:W-:Y:S01]  /*57a0*/  ISETP.GT.AND P1, PT, R4, 0x60, PT ;  /* 0x000000600400780c */ /* 0x000fe20003f24270 */
[----:B------:R-:W-:Y:S01]  /*57b0*/  FMUL.FTZ R66, R67, UR54 ;  /* 0x0000003643427c20 */ /* 0x000fe20008410000 */
[----:B--2---:R-:W-:-:S02]  /*57c0*/  FSEL R43, R7, -INF , P2 ;  /* 0xff800000072b7808 */ /* 0x004fc40001000000 */
[----:B------:R-:W-:Y:S01]  /*57d0*/  FMNMX.FTZ R40, R49, R40, !PT ;  /* 0x0000002831287209 */ /* 0x000fe20007810000 */
[----:B------:R-:W2:Y:S01]  /*57e0*/  MUFU.TANH R31, R77 ;  /* 0x0000004d001f7308 */ /* 0x000ea20000002400 */
        /* <DEDUP_REMOVED lines=8> */
[----:B-1----:R-:W-:Y:S01]  /*5870*/  FSEL R41, R41, -INF , P1 ;  /* 0xff80000029297808 */ /* 0x002fe20000800000 */
[----:B------:R-:W0:Y:S01]  /*5880*/  MUFU.TANH R35, R81 ;  /* 0x0000005100237308 */ /* 0x000e220000002400 */
[----:B------:R-:W-:Y:S02]  /*5890*/  FMNMX.FTZ R40, R39, R40, !PT ;  /* 0x0000002827287209 */ /* 0x000fe40007810000 */
[----:B------:R-:W-:Y:S02]  /*58a0*/  ISETP.GT.AND P1, PT, R4, 0x70, PT ;  /* 0x000000700400780c */ /* 0x000fe40003f24270 */
[----:B--2---:R-:W-:-:S02]  /*58b0*/  FSEL R31, R31, -INF , P2 ;  /* 0xff8000001f1f7808 */ /* 0x004fc40001000000 */
        /* <DEDUP_REMOVED lines=359> */
.L_x_9124:
        /* <DEDUP_REMOVED lines=108> */
[----:B------:R-:W-:Y:S06]  /*75f0*/  @P1 BRA `(.L_x_9125) ;  /* 0xffffffcc009c1947 */ /* 0x000fec000383ffff */
[----:B------:R-:W-:-:S05]  /*7600*/  UMOV UR57, UR7 ;  /* 0x0000000700397c82 */ /* 0x000fca0008000000 */
.L_x_9114:
[----:B------:R-:W-:-:S13]  /*7610*/  ISETP.LE.AND P1, PT, RZ, UR57, PT ;  /* 0x00000039ff007c0c */ /* 0x000fda000bf23270 */
[----:B------:R-:W-:Y:S05]  /*7620*/  @!P1 BRA `(.L_x_9126) ;  /* 0x0000002800049947 */ /* 0x000fea0003800000 */
[----:B------:R-:W-:Y:S01]  /*7630*/  IMAD.MOV.U32 R8, RZ, RZ, R9 ;  /* 0x000000ffff087224 */ /* 0x000fe200078e0009 */
[----:B------:R-:W-:Y:S01]  /*7640*/  UMOV UR51, UR45 ;  /* 0x0000002d00337c82 */ /* 0x000fe20008000000 */
[----:B------:R-:W-:Y:S01]  /*7650*/  IMAD.MOV.U32 R6, RZ, RZ, R7 ;  /* 0x000000ffff067224 */ /* 0x000fe200078e0007 */
[----:B------:R-:W-:Y:S01]  /*7660*/  UMOV UR50, UR44 ;  /* 0x0000002c00327c82 */ /* 0x000fe20008000000 */
[----:B------:R-:W-:-:S05]  /*7670*/  ULDC UR48, c[0x0][0x9d8] ;  /* 0x0002760000307ab9 */ /* 0x000fca0000000800 */
.L_x_9137:
        /* <DEDUP_REMOVED lines=9> */
.L_x_9128:
[----:B------:R-:W-:Y:S01]  /*7710*/  ULEA UR6, UR44, UR41, 0x3 ;  /* 0x000000292c067291 */ /* 0x000fe2000f8e183f */
[----:B------:R-:W-:-:S04]  /*7720*/  MOV R4, UR45 ;  /* 0x0000002d00047c02 */ /* 0x000fc80008000f00 */
[----:B------:R-:W-:-:S04]  /*7730*/  SHF.L.U32 R4, R4, 0x1f, RZ ;  /* 0x0000001f04047819 */ /* 0x000fc800000006ff */
[----:B------:R0:W1:Y:S01]  /*7740*/  SYNCS.PHASECHK.TRANS64.TRYWAIT P1, [UR6+0x28830], R4 ;  /* 0x02883004ff0075a7 */ /* 0x0000620008020146 */
[----:B------:R-:W-:Y:S05]  /*7750*/  @!P0 BRA `(.L_x_9129) ;  /* 0x0000000000048947 */ /* 0x000fea0003800000 */
[----:B------:R-:W-:Y:S01]  /*7760*/  BPT.TRAP 0x1 ;  /* 0x000000040000795c */ /* 0x000fe20000300000 */
.L_x_9129:
[----:B-1----:R-:W-:Y:S05]  /*7770*/  @P1 BRA `(.L_x_9127) ;  /* 0x0000000000081947 */ /* 0x002fea0003800000 */
[----:B------:R-:W1:Y:S02]  /*7780*/  SYNCS.PHASECHK.TRANS64.TRYWAIT P1, [UR6+0x28830], R4 ;  /* 0x02883004ff0075a7 */ /* 0x000e640008020146 */
[----:B-1----:R-:W-:Y:S05]  /*7790*/  @!P1 BRA `(.L_x_9130) ;  /* 0x000000ac00489947 */ /* 0x002fea0003800000 */
.L_x_9127:
        /* <DEDUP_REMOVED lines=45> */
.L_x_9132:
[----:B------:R-:W-:Y:S01]  /*7a70*/  ULEA UR6, UR50, UR41, 0x3 ;  /* 0x0000002932067291 */ /* 0x000fe2000f8e183f */
[----:B------:R-:W-:-:S05]  /*7a80*/  IMAD.U32 R4, RZ, RZ, UR51 ;  /* 0x00000033ff047e24 */ /* 0x000fca000f8e00ff */
[----:B------:R-:W-:-:S04]  /*7a90*/  SHF.L.U32 R4, R4, 0x1f, RZ ;  /* 0x0000001f04047819 */ /* 0x000fc800000006ff */
[----:B------:R0:W1:Y:S01]  /*7aa0*/  SYNCS.PHASECHK.TRANS64.TRYWAIT P1, [UR6+0x28850], R4 ;  /* 0x02885004ff0075a7 */ /* 0x0000620008020146 */
[----:B------:R-:W-:Y:S05]  /*7ab0*/  @!P0 BRA `(.L_x_9133) ;  /* 0x0000000000048947 */ /* 0x000fea0003800000 */
[----:B------:R-:W-:Y:S01]  /*7ac0*/  BPT.TRAP 0x1 ;  /* 0x000000040000795c */ /* 0x000fe20000300000 */
.L_x_9133:
[----:B-1----:R-:W-:Y:S05]  /*7ad0*/  @P1 BRA `(.L_x_9131) ;  /* 0x0000000000081947 */ /* 0x002fea0003800000 */
[----:B------:R-:W1:Y:S02]  /*7ae0*/  SYNCS.PHASECHK.TRANS64.TRYWAIT P1, [UR6+0x28850], R4 ;  /* 0x02885004ff0075a7 */ /* 0x000e640008020146 */
[----:B-1----:R-:W-:Y:S05]  /*7af0*/  @!P1 BRA `(.L_x_9134) ;  /* 0x000000a800889947 */ /* 0x002fea0003800000 */
.L_x_9131:
        /* <DEDUP_REMOVED lines=49> */
.L_x_9135:
        /* <DEDUP_REMOVED lines=407> */
.L_x_9136:
        /* <DEDUP_REMOVED lines=108> */
.L_x_9126:
[----:B------:R-:W-:Y:S06]  /*9e40*/  BAR.ARV 0x8, 0x180 ;  /* 0x0206000000007b1d */ /* 0x000fec0000002000 */
[----:B------:R-:W-:Y:S05]  /*9e50*/  @!P0 BRA `(.L_x_9138) ;  /* 0x0000000000048947 */ /* 0x000fea0003800000 */
[----:B------:R-:W-:Y:S01]  /*9e60*/  BPT.TRAP 0x1 ;  /* 0x000000040000795c */ /* 0x000fe20000300000 */
.L_x_9138:
[----:B------:R-:W-:Y:S01]  /*9e70*/  ULEA UR5, UR44, UR41, 0x3 ;  /* 0x000000292c057291 */ /* 0x000fe2000f8e183f */
[----:B------:R-:W-:-:S05]  /*9e80*/  IMAD.U32 R5, RZ, RZ, UR45 ;  /* 0x0000002dff057e24 */ /* 0x000fca000f8e00ff */
[----:B------:R-:W-:-:S04]  /*9e90*/  SHF.L.U32 R5, R5, 0x1f, RZ ;  /* 0x0000001f05057819 */ /* 0x000fc800000006ff */
[----:B------:R0:W1:Y:S01]  /*9ea0*/  SYNCS.PHASECHK.TRANS64.TRYWAIT P1, [UR5+0x28850], R5 ;  /* 0x02885005ff0075a7 */ /* 0x0000620008020145 */
[----:B------:R-:W-:Y:S05]  /*9eb0*/  @!P0 BRA `(.L_x_9139) ;  /* 0x0000000000048947 */ /* 0x000fea0003800000 */
[----:B------:R-:W-:Y:S01]  /*9ec0*/  BPT.TRAP 0x1 ;  /* 0x000000040000795c */ /* 0x000fe20000300000 */
.L_x_9139:
[----:B-1----:R-:W-:Y:S05]  /*9ed0*/  @P1 BRA `(.L_x_9140) ;  /* 0x0000000000081947 */ /* 0x002fea0003800000 */
[----:B------:R-:W1:Y:S02]  /*9ee0*/  SYNCS.PHASECHK.TRANS64.TRYWAIT P1, [UR5+0x28850], R5 ;  /* 0x02885005ff0075a7 */ /* 0x000e640008020145 */
[----:B-1----:R-:W-:Y:S05]  /*9ef0*/  @!P1 BRA `(.L_x_9141) ;  /* 0x0000008400a09947 */ /* 0x002fea0003800000 */
.L_x_9140:
        /* <DEDUP_REMOVED lines=72> */
.L_x_9142:
        /* <DEDUP_REMOVED lines=74> */
.L_x_9106:
        /* <DEDUP_REMOVED lines=32> */
[----:B0-----:R-:W-:-:S03]  /*aa20*/  MOV R21, R5 ;  /* 0x0000000500157202 */ /* 0x001fc60000000f00 */
[----:B------:R-:W-:-:S03]  /*aa30*/  IMAD.WIDE R4, R187, 0x2, R20 ;  /* 0x00000002bb047825 */ /* 0x000fc600078e0214 */
[C---:B------:R-:W-:Y:S02]  /*aa40*/  IADD3 R33, P6, R4.reuse, 0x20, RZ ;  /* 0x0000002004217810 */ /* 0x040fe40007fde0ff */
[C---:B------:R-:W-:Y:S02]  /*aa50*/  IADD3 R37, P4, R4.reuse, 0x60, RZ ;  /* 0x0000006004257810 */ /* 0x040fe40007f9e0ff */
[C---:B------:R-:W-:Y:S01]  /*aa60*/  IADD3 R39, P3, R4.reuse, 0x4000, RZ ;  /* 0x0000400004277810 */ /* 0x040fe20007f7e0ff */
[--C-:B------:R-:W-:Y:S01]  /*aa70*/  IMAD.X R31, RZ, RZ, R5.reuse, P6 ;  /* 0x000000ffff1f7224 */ /* 0x100fe200030e0605 */
[----:B------:R-:W-:Y:S02]  /*aa80*/  IADD3 R35, P5, R4, 0x40, RZ ;  /* 0x0000004004237810 */ /* 0x000fe40007fbe0ff */
[----:B------:R-:W-:Y:S01]  /*aa90*/  LOP3.LUT R8, R33, 0x380, RZ, 0xc0, !PT ;  /* 0x0000038021087812 */ /* 0x000fe200078ec0ff */
[--C-:B------:R-:W-:Y:S01]  /*aaa0*/  IMAD.X R13, RZ, RZ, R5.reuse, P3 ;  /* 0x000000ffff0d7224 */ /* 0x100fe200018e0605 */
[----:B------:R-:W-:Y:S01]  /*aab0*/  LOP3.LUT R12, R37, 0x380, RZ, 0xc0, !PT ;  /* 0x00000380250c7812 */ /* 0x000fe200078ec0ff */
[----:B------:R-:W-:Y:S01]  /*aac0*/  IMAD.X R27, RZ, RZ, R5, P5 ;  /* 0x000000ffff1b7224 */ /* 0x000fe200028e0605 */
[----:B------:R-:W-:-:S02]  /*aad0*/  LOP3.LUT R24, R39, 0x380, RZ, 0xc0, !PT ;  /* 0x0000038027187812 */ /* 0x000fc400078ec0ff */
[----:B------:R-:W-:Y:S02]  /*aae0*/  LOP3.LUT R10, R35, 0x380, RZ, 0xc0, !PT ;  /* 0x00000380230a7812 */ /* 0x000fe400078ec0ff */
[----:B------:R-:W-:Y:S02]  /*aaf0*/  SHF.R.U64 R8, R8, 0x3, RZ ;  /* 0x0000000308087819 */ /* 0x000fe400000012ff */
[----:B------:R-:W-:Y:S02]  /*ab00*/  SHF.R.U64 R12, R12, 0x3, RZ ;  /* 0x000000030c0c7819 */ /* 0x000fe400000012ff */
[C---:B------:R-:W-:Y:S02]  /*ab10*/  LOP3.LUT R9, R4.reuse, 0x380, RZ, 0xc0, !PT ;  /* 0x0000038004097812 */ /* 0x040fe400078ec0ff */
[----:B------:R-:W-:Y:S02]  /*ab20*/  IADD3 R41, P2, R4, 0x4020, RZ ;  /* 0x0000402004297810 */ /* 0x000fe40007f5e0ff */
[----:B------:R-:W-:-:S02]  /*ab30*/  SHF.R.U64 R24, R24, 0x3, RZ ;  /* 0x0000000318187819 */ /* 0x000fc400000012ff */
[----:B------:R-:W-:Y:S01]  /*ab40*/  IADD3 R43, P1, R4, 0x4040, RZ ;  /* 0x00004040042b7810 */ /* 0x000fe20007f3e0ff */
[--C-:B------:R-:W-:Y:S01]  /*ab50*/  IMAD.X R11, RZ, RZ, R5.reuse, P2 ;  /* 0x000000ffff0b7224 */ /* 0x100fe200010e0605 */
[----:B------:R-:W-:Y:S02]  /*ab60*/  SHF.R.U64 R10, R10, 0x3, RZ ;  /* 0x000000030a0a7819 */ /* 0x000fe400000012ff */
[----:B------:R-:W-:Y:S02]  /*ab70*/  IADD3 R32, P0, R4, 0x4060, RZ ;  /* 0x0000406004207810 */ /* 0x000fe40007f1e0ff */
[----:B------:R-:W-:Y:S02]  /*ab80*/  LOP3.LUT R30, R8, R33, RZ, 0x3c, !PT ;  /* 0x00000021081e7212 */ /* 0x000fe400078e3cff */
[----:B------:R-:W-:Y:S01]  /*ab90*/  LOP3.LUT R14, R12, R37, RZ, 0x3c, !PT ;  /* 0x000000250c0e7212 */ /* 0x000fe200078e3cff */
[----:B------:R-:W-:Y:S01]  /*aba0*/  IMAD.X R25, RZ, RZ, R5, P0 ;  /* 0x000000ffff197224 */ /* 0x000fe200000e0605 */
[----:B------:R-:W-:-:S02]  /*abb0*/  SHF.R.U64 R9, R9, 0x3, RZ ;  /* 0x0000000309097819 */ /* 0x000fc400000012ff */
[----:B------:R-:W-:Y:S02]  /*abc0*/  LOP3.LUT R12, R24, R39, RZ, 0x3c, !PT ;  /* 0x00000027180c7212 */ /* 0x000fe400078e3cff */
[----:B------:R-:W-:Y:S02]  /*abd0*/  LOP3.LUT R8, R41, 0x380, RZ, 0xc0, !PT ;  /* 0x0000038029087812 */ /* 0x000fe400078ec0ff */
[----:B------:R-:W-:Y:S02]  /*abe0*/  LOP3.LUT R24, R43, 0x380, RZ, 0xc0, !PT ;  /* 0x000003802b187812 */ /* 0x000fe400078ec0ff */
[----:B------:R-:W-:Y:S02]  /*abf0*/  LOP3.LUT R26, R10, R35, RZ, 0x3c, !PT ;  /* 0x000000230a1a7212 */ /* 0x000fe400078e3cff */
[----:B------:R-:W-:Y:S02]  /*ac00*/  LOP3.LUT R10, R32, 0x380, RZ, 0xc0, !PT ;  /* 0x00000380200a7812 */ /* 0x000fe400078ec0ff */
[----:B------:R-:W-:Y:S01]  /*ac10*/  LOP3.LUT R4, R9, R4, RZ, 0x3c, !PT ;  /* 0x0000000409047212 */ /* 0x000fe200078e3cff */
[----:B------:R-:W-:Y:S01]  /*ac20*/  IMAD.X R9, RZ, RZ, R5, P1 ;  /* 0x000000ffff097224 */ /* 0x000fe200008e0605 */
[----:B------:R-:W-:-:S02]  /*ac30*/  SHF.R.U64 R8, R8, 0x3, RZ ;  /* 0x0000000308087819 */ /* 0x000fc400000012ff */
[----:B------:R-:W-:Y:S02]  /*ac40*/  SHF.R.U64 R24, R24, 0x3, RZ ;  /* 0x0000000318187819 */ /* 0x000fe400000012ff */
[----:B------:R-:W-:Y:S02]  /*ac50*/  SHF.R.U64 R29, R10, 0x3, RZ ;  /* 0x000000030a1d7819 */ /* 0x000fe400000012ff */
[-C--:B------:R-:W-:Y:S02]  /*ac60*/  IADD3.X R15, RZ, R5.reuse, RZ, P4, !PT ;  /* 0x00000005ff0f7210 */ /* 0x080fe400027fe4ff */
[----:B------:R-:W-:Y:S02]  /*ac70*/  MOV R36, R4 ;  /* 0x0000000400247202 */ /* 0x000fe40000000f00 */
[----:B------:R-:W-:Y:S02]  /*ac80*/  LOP3.LUT R10, R8, R41, RZ, 0x3c, !PT ;  /* 0x00000029080a7212 */ /* 0x000fe400078e3cff */
        /* <DEDUP_REMOVED lines=36> */
[----:B0-----:R-:W-:Y:S01]  /*aed0*/  IMAD.U32 R4, RZ, RZ, UR8 ;  /* 0x00000008ff047e24 */ /* 0x001fe2000f8e00ff */
[----:B------:R-:W-:Y:S01]  /*aee0*/  MOV R5, UR9 ;  /* 0x0000000900057c02 */ /* 0x000fe20008000f00 */
[----:B------:R-:W-:Y:S01]  /*aef0*/  ULDC.64 UR8, c[0x0][0xc08] ;  /* 0x0003020000087ab9 */ /* 0x000fe20000000a00 */
[----:B------:R2:W-:Y:S01]  /*af00*/  STSM.16.M88.4 [R29], R144 ;  /* 0x000000901d007844 */ /* 0x0005e20000000200 */
        /* <DEDUP_REMOVED lines=9> */
[----:B------:R-:W-:-:S04]  /*afa0*/  @UP1 ULEA UR8, UP2, UR36, UR8, 0x2 ;  /* 0x0000000824081291 */ /* 0x000fc8000f84103f */
[----:B------:R-:W-:Y:S02]  /*afb0*/  @UP1 ULEA.HI.X UR9, UR36, UR9, UR37, 0x2, UP2 ;  /* 0x0000000924091291 */ /* 0x000fe400090f1425 */
[----:B------:R-:W-:Y:S01]  /*afc0*/  IMAD.U32 R10, RZ, RZ, UR8 ;  /* 0x00000008ff0a7e24 */ /* 0x000fe2000f8e00ff */
[----:B------:R-:W1:Y:S03]  /*afd0*/  @P1 LDC R8, c[0x0][0xbf0] ;  /* 0x0002fc00ff081b82 */ /* 0x000e660000000800 */
        /* <DEDUP_REMOVED lines=9> */
.L_x_9145:
[----:B------:R-:W-:Y:S01]  /*b070*/  USHF.R.S32.HI UR14, URZ, 0x1f, UR38 ;  /* 0x0000001f3f0e7899 */ /* 0x000fe20008011426 */
[----:B--2---:R-:W-:Y:S01]  /*b080*/  VIADD R10, R17, UR39 ;  /* 0x00000027110a7c36 */ /* 0x004fe20008000000 */
[----:B------:R-:W-:Y:S01]  /*b090*/  ULDC.64 UR12, c[0x0][0xb90] ;  /* 0x0002e400000c7ab9 */ /* 0x000fe20000000a00 */
[----:B------:R-:W-:Y:S01]  /*b0a0*/  USHF.R.S32.HI UR11, URZ, 0x1f, UR4 ;  /* 0x0000001f3f0b7899 */ /* 0x000fe20008011404 */
[----:B------:R-:W-:Y:S01]  /*b0b0*/  VIADD R24, R186, UR39 ;  /* 0x00000027ba187c36 */ /* 0x000fe20008000000 */
[----:B------:R-:W-:Y:S01]  /*b0c0*/  UIMAD UR7, UR14, UR12, URZ ;  /* 0x0000000c0e0772a4 */ /* 0x000fe2000f8e023f */
[----:B------:R-:W-:Y:S01]  /*b0d0*/  @P1 IMAD.HI.U32 R5, R10, R7, RZ ;  /* 0x000000070a051227 */ /* 0x000fe200078e00ff */
[----:B------:R-:W-:Y:S01]  /*b0e0*/  UMOV UR10, UR4 ;  /* 0x00000004000a7c82 */ /* 0x000fe20008000000 */
[----:B------:R-:W-:Y:S01]  /*b0f0*/  USEL UR37, UR37, URZ, !UP0 ;  /* 0x0000003f25257287 */ /* 0x000fe2000c000000 */
[----:B------:R-:W-:Y:S01]  /*b100*/  MOV R4, R10 ;  /* 0x0000000a00047202 */ /* 0x000fe20000000f00 */
[----:B------:R-:W-:Y:S01]  /*b110*/  UIMAD.WIDE.U32 UR8, UR38, UR12, UR10 ;  /* 0x0000000c260872a5 */ /* 0x000fe2000f8e000a */
[----:B------:R-:W-:Y:S01]  /*b120*/  @P1 SHF.R.U32.HI R4, RZ, R8, R5 ;  /* 0x00000008ff041219 */ /* 0x000fe20000011605 */
[----:B------:R-:W-:Y:S01]  /*b130*/  UIMAD UR7, UR38, UR13, UR7 ;  /* 0x0000000d260772a4 */ /* 0x000fe2000f8e0207 */
[----:B------:R-:W-:Y:S01]  /*b140*/  IMAD R5, R22, 0x40, R2 ;  /* 0x0000004016057824 */ /* 0x000fe200078e0202 */
[----:B------:R-:W-:Y:S01]  /*b150*/  USEL UR36, UR36, URZ, !UP0 ;  /* 0x0000003f24247287 */ /* 0x000fe2000c000000 */
[----:B-----5:R-:W-:Y:S01]  /*b160*/  IMAD R55, R6, R53, RZ ;  /* 0x0000003506377224 */ /* 0x020fe200078e02ff */
        /* <DEDUP_REMOVED lines=10> */
[----:B------:R-:W-:Y:S01]  /*b210*/  ULDC.64 UR12, c[0x0][0xaa0] ;  /* 0x0002a800000c7ab9 */ /* 0x000fe20000000a00 */
[----:B------:R-:W-:-:S02]  /*b220*/  IADD3 R4, P2, R4, UR8, RZ ;  /* 0x0000000804047c10 */ /* 0x000fc4000ff5e0ff */
[----:B------:R-:W-:Y:S01]  /*b230*/  IMAD.U32 R10, RZ, RZ, UR7 ;  /* 0x00000007ff0a7e24 */ /* 0x000fe2000f8e00ff */
[----:B------:R-:W-:Y:S02]  /*b240*/  SHF.R.S32.HI R8, RZ, 0x1f, R7 ;  /* 0x0000001fff087819 */ /* 0x000fe40000011407 */
[----:B------:R-:W-:Y:S02]  /*b250*/  LOP3.LUT R9, R11, 0x380, RZ, 0xc0, !PT ;  /* 0x000003800b097812 */ /* 0x000fe400078ec0ff */
[----:B------:R-:W-:Y:S01]  /*b260*/  IADD3.X R5, R5, UR9, R10, P2, !PT ;  /* 0x0000000905057c10 */ /* 0x000fe200097fe40a */
[----:B------:R-:W-:Y:S01]  /*b270*/  ULDC.64 UR8, c[0x0][0xb88] ;  /* 0x0002e20000087ab9 */ /* 0x000fe20000000a00 */
[----:B------:R-:W-:Y:S01]  /*b280*/  IADD3 R13, P0, R20, 0x1000, RZ ;  /* 0x00001000140d7810 */ /* 0x000fe20007f1e0ff */
[----:B------:R-:W-:Y:S01]  /*b290*/  IMAD R10, R8, UR8, RZ ;  /* 0x00000008080a7c24 */ /* 0x000fe2000f8e02ff */
[----:B------:R-:W-:Y:S01]  /*b2a0*/  SHF.R.U64 R8, R9, 0x3, RZ ;  /* 0x0000000309087819 */ /* 0x000fe200000012ff */
[----:B------:R-:W-:Y:S01]  /*b2b0*/  IMAD.WIDE.U32 R4, R7, UR8, R4 ;  /* 0x0000000807047c25 */ /* 0x000fe2000f8e0004 */
[----:B------:R-:W-:-:S02]  /*b2c0*/  LOP3.LUT R12, R13, 0x380, RZ, 0xc0, !PT ;  /* 0x000003800d0c7812 */ /* 0x000fc400078ec0ff */
[C---:B------:R-:W-:Y:S01]  /*b2d0*/  IADD3 R45, P6, R20.reuse, 0x4000, RZ ;  /* 0x00004000142d7810 */ /* 0x040fe20007fde0ff */
[----:B------:R-:W-:Y:S01]  /*b2e0*/  IMAD R9, R7, UR9, R10 ;  /* 0x0000000907097c24 */ /* 0x000fe2000f8e020a */
[----:B------:R-:W-:Y:S01]  /*b2f0*/  ULDC.64 UR8, c[0x0][0xb50] ;  /* 0x0002d40000087ab9 */ /* 0x000fe20000000a00 */
[----:B------:R-:W-:Y:S02]  /*b300*/  IADD3 R7, P2, R20, 0x3000, RZ ;  /* 0x0000300014077810 */ /* 0x000fe40007f5e0ff */
[----:B------:R-:W-:Y:S01]  /*b310*/  IMAD.IADD R9, R5, 0x1, R9 ;  /* 0x0000000105097824 */ /* 0x000fe200078e0209 */
[----:B------:R-:W-:Y:S02]  /*b320*/  LEA R10, P4, R4, UR8, 0x2 ;  /* 0x00000008040a7c11 */ /* 0x000fe4000f8810ff */
[----:B------:R-:W-:Y:S02]  /*b330*/  SHF.R.U64 R12, R12, 0x3, RZ ;  /* 0x000000030c0c7819 */ /* 0x000fe400000012ff */
[----:B------:R-:W-:Y:S01]  /*b340*/  LEA.HI.X R14, R4, UR9, R9, 0x2, P4 ;  /* 0x00000009040e7c11 */ /* 0x000fe2000a0f1409 */
[----:B------:R-:W-:Y:S01]  /*b350*/  SHFL.IDX PT, R30, R10, RZ, 0x1c1f ;  /* 0x001c1fff0a1e7589 */ /* 0x000fe200000e0000 */
[----:B------:R-:W-:Y:S01]  /*b360*/  LOP3.LUT R5, R7, 0x380, RZ, 0xc0, !PT ;  /* 0x0000038007057812 */ /* 0x000fe200078ec0ff */
[--C-:B------:R-:W-:Y:S01]  /*b370*/  IMAD.X R9, RZ, RZ, R21.reuse, P3 ;  /* 0x000000ffff097224 */ /* 0x100fe200018e0615 */
[----:B------:R-:W-:Y:S01]  /*b380*/  LOP3.LUT R12, R12, R13, RZ, 0x3c, !PT ;  /* 0x0000000d0c0c7212 */ /* 0x000fe200078e3cff */
[----:B------:R-:W0:Y:S01]  /*b390*/  SHFL.IDX PT, R31, R14, RZ, 0x1c1f ;  /* 0x001c1fff0e1f7589 */ /* 0x000e2200000e0000 */
[----:B------:R-:W-:Y:S01]  /*b3a0*/  SHF.R.U64 R4, R5, 0x3, RZ ;  /* 0x0000000305047819 */ /* 0x000fe200000012ff */
[----:B------:R-:W-:Y:S01]  /*b3b0*/  IMAD.X R5, RZ, RZ, R21, P2 ;  /* 0x000000ffff057224 */ /* 0x000fe200010e0615 */
[----:B------:R-:W-:Y:S01]  /*b3c0*/  IADD3.X R13, RZ, R21, RZ, P0, !PT ;  /* 0x00000015ff0d7210 */ /* 0x000fe200007fe4ff */
[----:B------:R-:W-:Y:S01]  /*b3d0*/  SHFL.IDX PT, R48, R10, 0x1, 0x1c1f ;  /* 0x003c1f000a307f89 */ /* 0x000fe200000e0000 */
[----:B------:R-:W-:-:S02]  /*b3e0*/  LOP3.LUT P0, RZ, R184, 0x3, RZ, 0xc0, !PT ;  /* 0x00000003b8ff7812 */ /* 0x000fc4000780c0ff */
[----:B------:R-:W-:Y:S01]  /*b3f0*/  LOP3.LUT R4, R4, R7, RZ, 0x3c, !PT ;  /* 0x0000000704047212 */ /* 0x000fe200078e3cff */
[----:B------:R-:W1:Y:S01]  /*b400*/  SHFL.IDX PT, R49, R14, 0x1, 0x1c1f ;  /* 0x003c1f000e317f89 */ /* 0x000e6200000e0000 */
[C---:B------:R-:W-:Y:S01]  /*b410*/  VIADD R7, R24.reuse, 0x8 ;  /* 0x0000000818077836 */ /* 0x040fe20000000000 */
[-C--:B------:R-:W-:Y:S02]  /*b420*/  ISETP.GE.OR P2, PT, R24, R55.reuse, P0 ;  /* 0x000000371800720c */ /* 0x080fe40000746670 */
[C---:B------:R-:W-:Y:S02]  /*b430*/  IADD3 R41, P5, R20.reuse, 0x5000, RZ ;  /* 0x0000500014297810 */ /* 0x040fe40007fbe0ff */
[----:B------:R-:W-:Y:S02]  /*b440*/  ISETP.GE.OR P0, PT, R7, R55, P0 ;  /* 0x000000370700720c */ /* 0x000fe40000706670 */
[C---:B------:R-:W-:Y:S02]  /*b450*/  IADD3 R37, P4, R20.reuse, 0x6000, RZ ;  /* 0x0000600014257810 */ /* 0x040fe40007f9e0ff */
[----:B------:R-:W-:-:S02]  /*b460*/  LOP3.LUT R15, R20, 0x380, RZ, 0xc0, !PT ;  /* 0x00000380140f7812 */ /* 0x000fc400078ec0ff */
[----:B------:R-:W-:Y:S02]  /*b470*/  LOP3.LUT R44, R45, 0x380, RZ, 0xc0, !PT ;  /* 0x000003802d2c7812 */ /* 0x000fe400078ec0ff */
[----:B------:R-:W-:Y:S02]  /*b480*/  LOP3.LUT R40, R41, 0x380, RZ, 0xc0, !PT ;  /* 0x0000038029287812 */ /* 0x000fe400078ec0ff */
[----:B------:R-:W-:Y:S01]  /*b490*/  LOP3.LUT R36, R37, 0x380, RZ, 0xc0, !PT ;  /* 0x0000038025247812 */ /* 0x000fe200078ec0ff */
[----:B0-----:R0:W-:Y:S01]  /*b4a0*/  @!P2 ST.E desc[UR52][R30.64], R3 ;  /* 0x000000031e00a985 */ /* 0x0011e2000c101934 */
[----:B------:R-:W-:Y:S02]  /*b4b0*/  SHF.R.U64 R15, R15, 0x3, RZ ;  /* 0x000000030f0f7819 */ /* 0x000fe400000012ff */
[----:B------:R-:W-:Y:S02]  /*b4c0*/  LOP3.LUT R8, R8, R11, RZ, 0x3c, !PT ;  /* 0x0000000b08087212 */ /* 0x000fe400078e3cff */
[----:B------:R-:W-:-:S02]  /*b4d0*/  IADD3 R11, P3, R20, 0x7000, RZ ;  /* 0x00007000140b7810 */ /* 0x000fc40007f7e0ff */
[----:B------:R-:W-:Y:S01]  /*b4e0*/  SHF.R.U64 R44, R44, 0x3, RZ ;  /* 0x000000032c2c7819 */ /* 0x000fe200000012ff */
[----:B-1----:R1:W-:Y:S01]  /*b4f0*/  @!P0 ST.E desc[UR52][R48.64], R0 ;  /* 0x0000000030008985 */ /* 0x0023e2000c101934 */
[----:B------:R-:W-:Y:S01]  /*b500*/  SHF.R.U64 R40, R40, 0x3, RZ ;  /* 0x0000000328287819 */ /* 0x000fe200000012ff */
[--C-:B------:R-:W-:Y:S01]  /*b510*/  IMAD.X R33, RZ, RZ, R21.reuse, P3 ;  /* 0x000000ffff217224 */ /* 0x100fe200018e0615 */
[----:B------:R-:W-:Y:S01]  /*b520*/  SHF.R.U64 R36, R36, 0x3, RZ ;  /* 0x0000000324247819 */ /* 0x000fe200000012ff */
[----:B0-----:R-:W0:Y:S01]  /*b530*/  @P1 LDC R30, c[0x0][0xbec] ;  /* 0x0002fb00ff1e1b82 */ /* 0x001e220000000800 */
[----:B------:R-:W-:Y:S02]  /*b540*/  LOP3.LUT R20, R15, R20, RZ, 0x3c, !PT ;  /* 0x000000140f147212 */ /* 0x000fe400078e3cff */
[----:B------:R-:W-:Y:S01]  /*b550*/  LOP3.LUT R44, R44, R45, RZ, 0x3c, !PT ;  /* 0x0000002d2c2c7212 */ /* 0x000fe200078e3cff */
[--C-:B------:R-:W-:Y:S01]  /*b560*/  IMAD.X R45, RZ, RZ, R21.reuse, P6 ;  /* 0x000000ffff2d7224 */ /* 0x100fe200030e0615 */
[----:B------:R-:W-:Y:S01]  /*b570*/  LOP3.LUT R40, R40, R41, RZ, 0x3c, !PT ;  /* 0x0000002928287212 */ /* 0x000fe200078e3cff */
[----:B------:R-:W-:Y:S01]  /*b580*/  IMAD.X R41, RZ, RZ, R21, P5 ;  /* 0x000000ffff297224 */ /* 0x000fe200028e0615 */
[----:B------:R-:W-:Y:S01]  /*b590*/  LOP3.LUT R36, R36, R37, RZ, 0x3c, !PT ;  /* 0x0000002524247212 */ /* 0x000fe200078e3cff */
[----:B------:R2:W5:Y:S01]  /*b5a0*/  LD.E.128 R24, desc[UR52][R20.64] ;  /* 0x0000003414187980 */ /* 0x000562000c101d00 */
[----:B------:R-:W-:Y:S01]  /*b5b0*/  IADD3.X R37, RZ, R21, RZ, P4, !PT ;  /* 0x00000015ff257210 */ /* 0x000fe200027fe4ff */
[----:B------:R-:W-:-:S02]  /*b5c0*/  UIMAD UR7, UR11, UR12, URZ ;  /* 0x0000000c0b0772a4 */ /* 0x000fc4000f8e023f */
[----:B------:R-:W-:Y:S01]  /*b5d0*/  UIMAD.WIDE.U32 UR8, UR4, UR12, URZ ;  /* 0x0000000c040872a5 */ /* 0x000fe2000f8e003f */
[----:B-1----:R-:W-:Y:S01]  /*b5e0*/  IMAD R0, R19, 0x20, R22 ;  /* 0x0000002013007824 */ /* 0x002fe200078e0216 */
[----:B------:R-:W-:Y:S01]  /*b5f0*/  LOP3.LUT R6, R11, 0x380, RZ, 0xc0, !PT ;  /* 0x000003800b067812 */ /* 0x000fe200078ec0ff */
[----:B------:R-:W5:Y:S01]  /*b600*/  LD.E.128 R12, desc[UR52][R12.64] ;  /* 0x000000340c0c7980 */ /* 0x000f62000c101d00 */
[----:B--2---:R-:W1:Y:S01]  /*b610*/  @P1 LDC R21, c[0x0][0xbf0] ;  /* 0x0002fc00ff151b82 */ /* 0x004e620000000800 */
[----:B------:R-:W-:Y:S02]  /*b620*/  UIMAD UR7, UR4, UR13, UR7 ;  /* 0x0000000d040772a4 */ /* 0x000fe4000f8e0207 */
[----:B------:R-:W5:Y:S01]  /*b630*/  LD.E.128 R44, desc[UR52][R44.64] ;  /* 0x000000342c2c7980 */ /* 0x000f62000c101d00 */
[----:B------:R-:W-:Y:S01]  /*b640*/  ULDC.64 UR10, c[0x0][0xae8] ;  /* 0x0002ba00000a7ab9 */ /* 0x000fe20000000a00 */
[----:B------:R-:W-:Y:S01]  /*b650*/  VIADD R29, R0, UR39 ;  /* 0x00000027001d7c36 */ /* 0x000fe20008000000 */
[----:B------:R-:W-:Y:S01]  /*b660*/  UIADD3 UR9, UR9, UR7, URZ ;  /* 0x0000000709097290 */ /* 0x000fe2000fffe03f */
[----:B------:R-:W-:Y:S01]  /*b670*/  SHF.R.U64 R6, R6, 0x3, RZ ;  /* 0x0000000306067819 */ /* 0x000fe200000012ff */
[----:B------:R-:W-:Y:S01]  /*b680*/  UIMAD UR4, UR14, UR10, URZ ;  /* 0x0000000a0e0472a4 */ /* 0x000fe2000f8e023f */
[----:B------:R-:W5:Y:S01]  /*b690*/  LD.E.128 R40, desc[UR52][R40.64] ;  /* 0x0000003428287980 */ /* 0x000f62000c101d00 */
[----:B------:R-:W-:Y:S01]  /*b6a0*/  UIMAD.WIDE.U32 UR8, UR38, UR10, UR8 ;  /* 0x0000000a260872a5 */ /* 0x000fe2000f8e0008 */
[----:B0-----:R-:W-:Y:S01]  /*b6b0*/  @P1 IMAD.HI.U32 R0, R29, R30, RZ ;  /* 0x0000001e1d001227 */ /* 0x001fe200078e00ff */
[----:B------:R-:W-:Y:S01]  /*b6c0*/  UIMAD UR4, UR38, UR11, UR4 ;  /* 0x0000000b260472a4 */ /* 0x000fe2000f8e0204 */
[----:B------:R-:W-:Y:S01]  /*b6d0*/  LOP3.LUT R32, R6, R11, RZ, 0x3c, !PT ;  /* 0x0000000b06207212 */ /* 0x000fe200078e3cff */
[----:B------:R-:W5:Y:S01]  /*b6e0*/  LD.E.128 R36, desc[UR52][R36.64] ;  /* 0x0000003424247980 */ /* 0x000f62000c101d00 */
[----:B------:R-:W-:Y:S01]  /*b6f0*/  ULDC.64 UR10, c[0x0][0xaf0] ;  /* 0x0002bc00000a7ab9 */ /* 0x000fe20000000a00 */
[----:B------:R-:W-:-:S02]  /*b700*/  UIADD3 UR9, UR9, UR4, URZ ;  /* 0x0000000409097290 */ /* 0x000fc4000fffe03f */
[----:B------:R-:W-:Y:S01]  /*b710*/  UIMAD UR4, UR37, UR10, URZ ;  /* 0x0000000a250472a4 */ /* 0x000fe2000f8e023f */
[----:B------:R-:W-:Y:S01]  /*b720*/  IMAD.MOV.U32 R3, RZ, RZ, R29 ;  /* 0x000000ffff037224 */ /* 0x000fe200078e001d */
[----:B------:R-:W-:Y:S01]  /*b730*/  UIMAD.WIDE.U32 UR8, UR36, UR10, UR8 ;  /* 0x0000000a240872a5 */ /* 0x000fe2000f8e0008 */
[----:B------:R-:W5:Y:S01]  /*b740*/  LD.E.128 R8, desc[UR52][R8.64] ;  /* 0x0000003408087980 */ /* 0x000f62000c101d00 */
[----:B------:R-:W-:Y:S01]  /*b750*/  UIMAD UR4, UR36, UR11, UR4 ;  /* 0x0000000b240472a4 */ /* 0x000fe2000f8e0204 */
[----:B-1----:R-:W-:-:S03]  /*b760*/  @P1 SHF.R.U32.HI R3, RZ, R21, R0 ;  /* 0x00000015ff031219 */ /* 0x002fc60000011600 */
[----:B------:R-:W-:Y:S01]  /*b770*/  UIADD3 UR4, UR9, UR4, URZ ;  /* 0x0000000409047290 */ /* 0x000fe2000fffe03f */
[----:B------:R-:W5:Y:S01]  /*b780*/  LD.E.128 R4, desc[UR52][R4.64] ;  /* 0x0000003404047980 */ /* 0x000f62000c101d00 */
[----:B------:R-:W-:Y:S01]  /*b790*/  ULDC.64 UR10, c[0x0][0xae0] ;  /* 0x0002b800000a7ab9 */ /* 0x000fe20000000a00 */
        /* <DEDUP_REMOVED lines=8> */
[----:B------:R-:W-:Y:S01]  /*b820*/  @!PT LDS RZ, [RZ] ;  /* 0x00000000fffff984 */ /* 0x000fe20000000800 */
[----:B------:R-:W-:Y:S01]  /*b830*/  @!PT LDS RZ, [RZ] ;  /* 0x00000000fffff984 */ /* 0x000fe20000000800 */
[----:B------:R-:W-:Y:S01]  /*b840*/  @!PT LDS RZ, [RZ] ;  /* 0x00000000fffff984 */ /* 0x000fe20000000800 */
[----:B------:R-:W-:Y:S01]  /*b850*/  @!PT LDS RZ, [RZ] ;  /* 0x00000000fffff984 */ /* 0x000fe20000000800 */
[----:B------:R0:W-:Y:S06]  /*b860*/  MEMBAR.ALL.CTA ;  /* 0x0000000000007992 */ /* 0x0001ec0000008000 */
[----:B0-----:R-:W0:Y:S01]  /*b870*/  FENCE.VIEW.ASYNC.S ;  /* 0x00000000000073c6 */ /* 0x001e220000000000 */
[----:B------:R-:W-:-:S02]  /*b880*/  IMAD.U32 R21, RZ, RZ, UR4 ;  /* 0x00000004ff157e24 */ /* 0x000fc4000f8e00ff */
        /* <DEDUP_REMOVED lines=33> */
.L_x_9147:
[----:B------:R-:W-:Y:S05]  /*baa0*/  BSYNC B1 ;  /* 0x0000000000017941 */ /* 0x000fea0003800000 */
.L_x_9146:
        /* <DEDUP_REMOVED lines=13> */
.L_x_9149:
[----:B------:R-:W-:Y:S05]  /*bb80*/  BSYNC B1 ;  /* 0x0000000000017941 */ /* 0x000fea0003800000 */
.L_x_9148:
        /* <DEDUP_REMOVED lines=13> */
.L_x_9151:
[----:B------:R-:W-:Y:S05]  /*bc60*/  BSYNC B1 ;  /* 0x0000000000017941 */ /* 0x000fea0003800000 */
.L_x_9150:
        /* <DEDUP_REMOVED lines=16> */
.L_x_9144:
        /* <DEDUP_REMOVED lines=9> */
[----:B------:R-:W-:Y:S02]  /*be00*/  IMAD.U32 R4, RZ, RZ, UR4 ;  /* 0x00000004ff047e24 */ /* 0x000fe4000f8e00ff */
[----:B------:R-:W-:Y:S02]  /*be10*/  ULDC.64 UR10, c[0x0][0xc08] ;  /* 0x00030200000a7ab9 */ /* 0x000fe40000000a00 */
[----:B------:R-:W-:Y:S01]  /*be20*/  UISETP.NE.U32.AND UP1, UPT, UR10, URZ, UPT ;  /* 0x0000003f0a00728c */ /* 0x000fe2000bf25070 */
[----:B------:R-:W-:-:S03]  /*be30*/  IMAD.U32 R5, RZ, RZ, UR7 ;  /* 0x00000007ff057e24 */ /* 0x000fc6000f8e00ff */
[----:B------:R-:W-:-:S03]  /*be40*/  UISETP.NE.AND.EX UP1, UPT, UR11, URZ, UPT, UP1 ;  /* 0x0000003f0b00728c */ /* 0x000fc6000bf25310 */
[----:B------:R-:W2:Y:S01]  /*be50*/  @P2 LDG.E R3, desc[UR52][R4.64] ;  /* 0x0000003404032981 */ /* 0x000ea2000c1e1900 */
[----:B------:R-:W-:Y:S02]  /*be60*/  ULDC UR4, c[0x0][0xa88] ;  /* 0x0002a20000047ab9 */ /* 0x000fe40000000800 */
[----:B------:R-:W-:Y:S02]  /*be70*/  PLOP3.LUT P3, PT, PT, PT, UP1, 0x80, 0x0 ;  /* 0x000000000000781c */ /* 0x000fe40003f6f018 */
[----:B------:R-:W-:-:S03]  /*be80*/  MOV R0, UR4 ;  /* 0x0000000400007c02 */ /* 0x000fc60008000f00 */
        /* <DEDUP_REMOVED lines=17> */
.L_x_9153:
[----:B------:R-:W-:Y:S01]  /*bfa0*/  USEL UR36, UR36, URZ, !UP0 ;  /* 0x0000003f24247287 */ /* 0x000fe2000c000000 */
[----:B------:R-:W-:Y:S01]  /*bfb0*/  BSSY B1, `(.L_x_9154) ;  /* 0x000002c000017945 */ /* 0x000fe20003800000 */
[----:B------:R-:W-:-:S03]  /*bfc0*/  USEL UR37, UR37, URZ, !UP0 ;  /* 0x0000003f25257287 */ /* 0x000fc6000c000000 */
[----:B------:R-:W-:Y:S09]  /*bfd0*/  @P1 BRA `(.L_x_9155) ;  /* 0x0000000000a41947 */ /* 0x000ff20003800000 */
        /* <DEDUP_REMOVED lines=41> */
.L_x_9155:
[----:B------:R-:W-:Y:S05]  /*c270*/  BSYNC B1 ;  /* 0x0000000000017941 */ /* 0x000fea0003800000 */
.L_x_9154:
[----:B------:R-:W1:Y:S01]  /*c280*/  @P0 LDC R5, c[0x0][0xbf0] ;  /* 0x0002fc00ff050b82 */ /* 0x000e620000000800 */
[----:B------:R-:W-:Y:S01]  /*c290*/  ULDC.64 UR12, c[0x0][0xaa0] ;  /* 0x0002a800000c7ab9 */ /* 0x000fe20000000a00 */
[----:B0-----:R-:W-:Y:S01]  /*c2a0*/  IMAD R3, R19, 0x20, R22 ;  /* 0x0000002013037824 */ /* 0x001fe200078e0216 */
        /* <DEDUP_REMOVED lines=8> */
[----:B------:R-:W-:Y:S01]  /*c330*/  UIMAD UR4, UR11, UR12, URZ ;  /* 0x0000000c0b0472a4 */ /* 0x000fe2000f8e023f */
[----:B------:R-:W-:Y:S01]  /*c340*/  MOV R3, R8 ;  /* 0x0000000800037202 */ /* 0x000fe20000000f00 */
[----:B------:R-:W-:Y:S02]  /*c350*/  UIMAD.WIDE.U32 UR8, UR38, UR12, UR8 ;  /* 0x0000000c260872a5 */ /* 0x000fe4000f8e0008 */
        /* <DEDUP_REMOVED lines=16> */
[----:B------:R-:W-:Y:S01]  /*c460*/  IMAD R7, R11, R7, R8 ;  /* 0x000000070b077224 */ /* 0x000fe200078e0208 */
[----:B------:R-:W-:Y:S01]  /*c470*/  IADD3 R8, R22, UR39, RZ ;  /* 0x0000002716087c10 */ /* 0x000fe2000fffe0ff */
[----:B------:R-:W-:-:S02]  /*c480*/  IMAD R9, R3, UR11, R6 ;  /* 0x0000000b03097c24 */ /* 0x000fc4000f8e0206 */
[----:B------:R-:W-:Y:S01]  /*c490*/  IMAD.WIDE.U32 R4, R3, UR10, R4 ;  /* 0x0000000a03047c25 */ /* 0x000fe2000f8e0004 */
[----:B------:R-:W-:-:S03]  /*c4a0*/  SHF.R.S32.HI R3, RZ, 0x1f, R7 ;  /* 0x0000001fff037819 */ /* 0x000fc60000011407 */
[----:B------:R-:W-:Y:S02]  /*c4b0*/  IMAD.IADD R5, R5, 0x1, R9 ;  /* 0x0000000105057824 */ /* 0x000fe400078e0209 */
[----:B------:R-:W-:Y:S02]  /*c4c0*/  IMAD R6, R3, UR8, RZ ;  /* 0x0000000803067c24 */ /* 0x000fe4000f8e02ff */
[----:B-----5:R-:W-:Y:S02]  /*c4d0*/  IMAD R11, R0, R11, RZ ;  /* 0x0000000b000b7224 */ /* 0x020fe400078e02ff */
        /* <DEDUP_REMOVED lines=23> */
.L_x_9157:
[----:B------:R-:W-:Y:S05]  /*c650*/  BSYNC B1 ;  /* 0x0000000000017941 */ /* 0x000fea0003800000 */
.L_x_9156:
        /* <DEDUP_REMOVED lines=13> */
.L_x_9159:
[----:B------:R-:W-:Y:S05]  /*c730*/  BSYNC B1 ;  /* 0x0000000000017941 */ /* 0x000fea0003800000 */
.L_x_9158:
        /* <DEDUP_REMOVED lines=13> */
.L_x_9161:
[----:B------:R-:W-:Y:S05]  /*c810*/  BSYNC B1 ;  /* 0x0000000000017941 */ /* 0x000fea0003800000 */
.L_x_9160:
        /* <DEDUP_REMOVED lines=14> */
.L_x_9152:
[----:B------:R-:W-:Y:S05]  /*c900*/  BSYNC B0 ;  /* 0x0000000000007941 */ /* 0x000fea0003800000 */
.L_x_9143:
[----:B------:R-:W-:Y:S02]  /*c910*/  ULDC UR4, c[0x0][0xc3c] ;  /* 0x00030f0000047ab9 */ /* 0x000fe40000000800 */
[----:B------:R-:W-:-:S13]  /*c920*/  ISETP.GE.AND P0, PT, R51, UR4, PT ;  /* 0x0000000433007c0c */ /* 0x000fda000bf06270 */
[----:B------:R-:W-:Y:S05]  /*c930*/  @!P0 BRA `(.L_x_9162) ;  /* 0xffffff4000fc8947 */ /* 0x000fea000383ffff */
[----:B------:R-:W-:Y:S05]  /*c940*/  EXIT ;  /* 0x000000000000794d */ /* 0x000fea0003800000 */
.L_x_9101:
        /* <DEDUP_REMOVED lines=13> */
[----:B------:R-:W1:Y:S01]  /*ca20*/  LDS.128 R16, [UR4+0x288d0] ;  /* 0x0288d004ff107984 */ /* 0x000e620008000c00 */
[----:B------:R-:W-:Y:S06]  /*ca30*/  BAR.ARV 0x4, 0x180 ;  /* 0x0106000000007b1d */ /* 0x000fec0000002000 */
[----:B------:R-:W-:Y:S05]  /*ca40*/  BRA `(.L_x_9164) ;  /* 0x00000008008c7947 */ /* 0x000fea0003800000 */
.L_x_9163:
        /* <DEDUP_REMOVED lines=40> */
.L_x_9169:
        /* <DEDUP_REMOVED lines=12> */
.L_x_9168:
[----:B------:R-:W-:Y:S05]  /*cd90*/  BSYNC B0 ;  /* 0x0000000000007941 */ /* 0x000fea0003800000 */
.L_x_9167:
        /* <DEDUP_REMOVED lines=20> */
.L_x_9165:
        /* <DEDUP_REMOVED lines=15> */
[----:B0-----:R-:W-:-:S06]  /*cfd0*/  IADD3 R10, R9, 0xffffffe, RZ ;  /* 0x0ffffffe090a7810 */ /* 0x001fcc0007ffe0ff */
[----:B------:R0:W1:Y:S01]  /*cfe0*/  F2I.FTZ.U32.TRUNC.NTZ R3, R10 ;  /* 0x0000000a00037305 */ /* 0x000062000021f000 */
[----:B------:R-:W-:Y:S05]  /*cff0*/  @!P0 BRA `(.L_x_9170) ;  /* 0x0000000000088947 */ /* 0x000fea0003800000 */
[----:B------:R-:W-:-:S05]  /*d000*/  VIADD R9, R13, 0xffffffff ;  /* 0xffffffff0d097836 */ /* 0x000fca0000000000 */
[----:B------:R2:W3:Y:S02]  /*d010*/  SHFL.IDX PT, R16, R6, R9, 0x1f ;  /* 0x00001f0906107589 */ /* 0x0004e400000e0000 */
.L_x_9170:
        /* <DEDUP_REMOVED lines=9> */
[----:B------:R-:W-:Y:S01]  /*d0b0*/  IMAD.MOV.U32 R3, RZ, RZ, R6 ;  /* 0x000000ffff037224 */ /* 0x000fe200078e0006 */
[----:B------:R-:W-:-:S03]  /*d0c0*/  MOV R6, R8 ;  /* 0x0000000800067202 */ /* 0x000fc60000000f00 */
        /* <DEDUP_REMOVED lines=23> */
[----:B0-----:R-:W-:-:S06]  /*d240*/  IADD3 R3, R6, 0xffffffe, RZ ;  /* 0x0ffffffe06037810 */ /* 0x001fcc0007ffe0ff */
        /* <DEDUP_REMOVED lines=24> */
.L_x_9166:
[----:B------:R-:W-:Y:S01]  /*d3d0*/  ULDC UR4, c[0x0][0xc3c] ;  /* 0x00030f0000047ab9 */ /* 0x000fe20000000800 */
[----:B------:R-:W-:Y:S02]  /*d3e0*/  IMAD.MOV.U32 R17, RZ, RZ, RZ ;  /* 0x000000ffff117224 */ /* 0x000fe400078e00ff */
[----:B------:R-:W-:Y:S02]  /*d3f0*/  IMAD.U32 R16, RZ, RZ, UR6 ;  /* 0x00000006ff107e24 */ /* 0x000fe4000f8e00ff */
[----:B------:R-:W-:Y:S02]  /*d400*/  IMAD.MOV.U32 R18, RZ, RZ, RZ ;  /* 0x000000ffff127224 */ /* 0x000fe400078e00ff */
[----:B------:R-:W-:-:S07]  /*d410*/  IMAD.U32 R19, RZ, RZ, UR4 ;  /* 0x00000004ff137e24 */ /* 0x000fce000f8e00ff */
.L_x_9171:
[----:B------:R-:W-:-:S13]  /*d420*/  ISETP.NE.AND P0, PT, R5, RZ, PT ;  /* 0x000000ff0500720c */ /* 0x000fda0003f05270 */
[----:B------:R-:W0:Y:S01]  /*d430*/  @!P0 S2R R3, SR_CgaCtaId ;  /* 0x0000000000038919 */ /* 0x000e220000008800 */
[----:B------:R-:W-:-:S04]  /*d440*/  @!P0 MOV R0, 0x400 ;  /* 0x0000040000008802 */ /* 0x000fc80000000f00 */
[----:B0-----:R-:W-:-:S05]  /*d450*/  @!P0 LEA R0, R3, R0, 0x18 ;  /* 0x0000000003008211 */ /* 0x001fca00078ec0ff */
[----:B------:R0:W-:Y:S01]  /*d460*/  @!P0 STS.128 [R0+0x288d0], R16 ;  /* 0x0288d01000008388 */ /* 0x0001e20000000c00 */
[----:B------:R-:W-:Y:S06]  /*d470*/  BAR.ARV 0x5, 0x180 ;  /* 0x0146000000007b1d */ /* 0x000fec0000002000 */
.L_x_9164:
[----:B------:R2:W-:Y:S01]  /*d480*/  STL [R1+0x18], RZ ;  /* 0x000018ff01007387 */ /* 0x0005e20000100800 */
[----:B------:R-:W-:Y:S01]  /*d490*/  ULDC UR4, c[0x0][0xc3c] ;  /* 0x00030f0000047ab9 */ /* 0x000fe20000000800 */
[----:B------:R-:W-:Y:S01]  /*d4a0*/  IMAD.MOV.U32 R28, RZ, RZ, 0x1 ;  /* 0x00000001ff1c7424 */ /* 0x000fe200078e00ff */
[----:B-1----:R-:W-:Y:S02]  /*d4b0*/  ISETP.GE.AND P0, PT, R19, UR4, PT ;  /* 0x0000000413007c0c */ /* 0x002fe4000bf06270 */
[----:B------:R-:W-:-:S11]  /*d4c0*/  MOV R25, RZ ;  /* 0x000000ff00197202 */ /* 0x000fd60000000f00 */
[----:B--2---:R-:W-:Y:S05]  /*d4d0*/  @P0 BRA `(.L_x_9172) ;  /* 0x0000004800b40947 */ /* 0x004fea0003800000 */
[----:B------:R-:W1:Y:S01]  /*d4e0*/  S2R R3, SR_TID.X ;  /* 0x0000000000037919 */ /* 0x000e620000002100 */
        /* <DEDUP_REMOVED lines=10> */
[C---:B-1----:R-:W-:Y:S01]  /*d590*/  LOP3.LUT R4, R3.reuse, 0x7f, RZ, 0xc0, !PT ;  /* 0x0000007f03047812 */ /* 0x042fe200078ec0ff */
[C---:B------:R-:W-:Y:S02]  /*d5a0*/  IMAD.SHL.U32 R30, R3.reuse, 0x8, RZ ;  /* 0x00000008031e7824 */ /* 0x040fe400078e00ff */
[----:B------:R-:W-:-:S03]  /*d5b0*/  IMAD.SHL.U32 R2, R3, 0x10, RZ ;  /* 0x0000001003027824 */ /* 0x000fc600078e00ff */
[----:B0-----:R-:W-:Y:S02]  /*d5c0*/  LOP3.LUT R0, R30, 0x1f8, RZ, 0xc0, !PT ;  /* 0x000001f81e007812 */ /* 0x001fe400078ec0ff */
[----:B------:R-:W-:Y:S02]  /*d5d0*/  LOP3.LUT R2, R2, 0x70, RZ, 0xc0, !PT ;  /* 0x0000007002027812 */ /* 0x000fe400078ec0ff */
[----:B------:R-:W-:Y:S02]  /*d5e0*/  LOP3.LUT R3, R0, 0x38, R3, 0x78, !PT ;  /* 0x0000003800037812 */ /* 0x000fe400078e7803 */
[----:B------:R-:W-:Y:S02]  /*d5f0*/  SHF.R.U32.HI R0, RZ, 0x3, R4 ;  /* 0x00000003ff007819 */ /* 0x000fe40000011604 */
[----:B------:R-:W-:Y:S02]  /*d600*/  LOP3.LUT R34, R3, 0x200, R30, 0xf8, !PT ;  /* 0x0000020003227812 */ /* 0x000fe400078ef81e */
[----:B------:R-:W-:-:S02]  /*d610*/  LOP3.LUT R2, R0, R2, RZ, 0xfc, !PT ;  /* 0x0000000200027212 */ /* 0x000fc400078efcff */
[----:B------:R-:W-:Y:S02]  /*d620*/  LEA R0, R34, R22, 0x1 ;  /* 0x0000001622007211 */ /* 0x000fe400078e08ff */
[----:B------:R-:W-:-:S03]  /*d630*/  LOP3.LUT R30, R30, 0x38, RZ, 0xc0, !PT ;  /* 0x000000381e1e7812 */ /* 0x000fc600078ec0ff */
[----:B------:R3:W-:Y:S01]  /*d640*/  STL [R1], R0 ;  /* 0x0000000001007387 */ /* 0x0007e20000100800 */
[----:B------:R-:W-:-:S07]  /*d650*/  LOP3.LUT R29, R30, 0x40, RZ, 0xfc, !PT ;  /* 0x000000401e1d7812 */ /* 0x000fce00078efcff */
.L_x_9235:
[----:B0-----:R-:W0:Y:S02]  /*d660*/  LDC.64 R2, c[0x0][0xc88] ;  /* 0x00032200ff027b82 */ /* 0x001e240000000a00 */
[----:B0-----:R-:W-:-:S05]  /*d670*/  IMAD.WIDE R2, R19, 0x4, R2 ;  /* 0x0000000413027825 */ /* 0x001fca00078e0202 */
[----:B------:R-:W3:Y:S01]  /*d680*/  LDG.E R31, desc[UR52][R2.64] ;  /* 0x00000034021f7981 */ /* 0x000ee2000c1e1900 */
        /* <DEDUP_REMOVED lines=15> */
[----:B------:R-:W-:Y:S01]  /*d780*/  LOP3.LUT R27, R27, 0xffffffef, RZ, 0xc0, !PT ;  /* 0xffffffef1b1b7812 */ /* 0x000fe200078ec0ff */
[----:B0-----:R-:W-:Y:S01]  /*d790*/  IMAD.MOV.U32 R0, RZ, RZ, RZ ;  /* 0x000000ffff007224 */ /* 0x001fe200078e00ff */
[----:B------:R-:W-:Y:S02]  /*d7a0*/  ISETP.NE.AND.EX P2, PT, RZ, UR5, PT, P0 ;  /* 0x00000005ff007c0c */ /* 0x000fe4000bf45300 */
[----:B------:R-:W-:Y:S02]  /*d7b0*/  ISETP.NE.U32.AND P0, PT, RZ, UR6, PT ;  /* 0x00000006ff007c0c */ /* 0x000fe4000bf05070 */
[----:B-1----:R-:W-:Y:S02]  /*d7c0*/  IADD3 R2, P1, R23, UR4, RZ ;  /* 0x0000000417027c10 */ /* 0x002fe4000ff3e0ff */
[----:B------:R-:W-:-:S02]  /*d7d0*/  ISETP.NE.AND.EX P0, PT, RZ, UR7, PT, P0 ;  /* 0x00000007ff007c0c */ /* 0x000fc4000bf05300 */
[----:B------:R-:W-:Y:S01]  /*d7e0*/  IADD3.X R3, R24, UR5, RZ, P1, !PT ;  /* 0x0000000518037c10 */ /* 0x000fe20008ffe4ff */
[----:B------:R-:W-:-:S04]  /*d7f0*/  ULDC.64 UR4, c[0x0][0x418] ;  /* 0x0001060000047ab9 */ /* 0x000fc80000000a00 */
[----:B------:R-:W-:Y:S01]  /*d800*/  @P2 LOP3.LUT R27, R27, 0x10, RZ, 0xfc, !PT ;  /* 0x000000101b1b2812 */ /* 0x000fe200078efcff */
[----:B--2---:R-:W2:Y:S05]  /*d810*/  @P2 LDG.E R0, desc[UR52][R2.64] ;  /* 0x0000003402002981 */ /* 0x004eaa000c1e1900 */
        /* <DEDUP_REMOVED lines=19> */
[----:B--2---:R-:W-:-:S05]  /*d950*/  IADD3 R0, -R5, R0, RZ ;  /* 0x0000000005007210 */ /* 0x004fca0007ffe1ff */
[----:B------:R2:W-:Y:S02]  /*d960*/  STL [R1+0x8], R0 ;  /* 0x0000080001007387 */ /* 0x0005e40000100800 */
.L_x_9173:
        /* <DEDUP_REMOVED lines=9> */
.L_x_9174:
        /* <DEDUP_REMOVED lines=8> */
[----:B---3--:R-:W-:-:S07]  /*da80*/  IMAD.IADD R35, R0, 0x1, -R35 ;  /* 0x0000000100237824 */ /* 0x008fce00078e0a23 */
.L_x_9175:
[----:B------:R-:W4:Y:S01]  /*da90*/  LDL R4, [R1+0x8] ;  /* 0x0000080001047983 */ /* 0x000f220000100800 */
[----:B012---:R-:W0:Y:S01]  /*daa0*/  LDC R0, c[0x0][0x448] ;  /* 0x00011200ff007b82 */ /* 0x007e220000000800 */
[----:B-----5:R-:W-:Y:S01]  /*dab0*/  IMAD.IADD R35, R35, 0x1, -R36 ;  /* 0x0000000123237824 */ /* 0x020fe200078e0a24 */
[----:B------:R-:W-:Y:S01]  /*dac0*/  LOP3.LUT R27, R27, 0xffffffdf, RZ, 0xc0, !PT ;  /* 0xffffffdf1b1b7812 */ /* 0x000fe200078ec0ff */
[----:B------:R-:W-:Y:S01]  /*dad0*/  BSSY B7, `(.L_x_9176) ;  /* 0x000038b000077945 */ /* 0x000fe20003800000 */
[----:B0-----:R-:W-:Y:S01]  /*dae0*/  ISETP.NE.AND P0, PT, R0, 0x1, PT ;  /* 0x000000010000780c */ /* 0x001fe20003f05270 */
[----:B------:R-:W-:-:S04]  /*daf0*/  IMAD.SHL.U32 R0, R17, 0x80, RZ ;  /* 0x0000008011007824 */ /* 0x000fc800078e00ff */
[----:B------:R-:W-:-:S08]  /*db00*/  VIADD R0, R0, 0x7f ;  /* 0x0000007f00007836 */ /* 0x000fd00000000000 */
[----:B---3--:R-:W0:Y:S01]  /*db10*/  @P0 LDC R3, c[0x0][0x44c] ;  /* 0x00011300ff030b82 */ /* 0x008e220000000800 */
[----:B------:R-:W-:-:S07]  /*db20*/  @P0 LOP3.LUT R27, R27, 0x20, RZ, 0xfc, !PT ;  /* 0x000000201b1b0812 */ /* 0x000fce00078efcff */
[----:B------:R-:W1:Y:S01]  /*db30*/  @P0 LDC R5, c[0x0][0x450] ;  /* 0x00011400ff050b82 */ /* 0x000e620000000800 */
[----:B0-----:R-:W-:-:S05]  /*db40*/  @P0 IMAD.HI.U32 R2, R0, R3, RZ ;  /* 0x0000000300020227 */ /* 0x001fca00078e00ff */
[----:B-1----:R-:W-:Y:S02]  /*db50*/  @P0 SHF.R.U32.HI R0, RZ, R5, R2 ;  /* 0x00000005ff000219 */ /* 0x002fe40000011602 */
[----:B----4-:R-:W-:-:S04]  /*db60*/  IADD3 R3, R35, 0x80, -R4 ;  /* 0x0000008023037810 */ /* 0x010fc80007ffe804 */
[----:B------:R-:W-:Y:S01]  /*db70*/  IADD3 R2, R3, R0, RZ ;  /* 0x0000000003027210 */ /* 0x000fe20007ffe0ff */
[----:B------:R-:W-:-:S03]  /*db80*/  VIADD R0, R35, 0x7f ;  /* 0x0000007f23007836 */ /* 0x000fc60000000000 */
[----:B------:R-:W-:Y:S02]  /*db90*/  SHF.R.S32.HI R5, RZ, 0x1f, R2 ;  /* 0x0000001fff057819 */ /* 0x000fe40000011402 */
[----:B------:R-:W-:Y:S02]  /*dba0*/  SHF.R.S32.HI R3, RZ, 0x1f, R0 ;  /* 0x0000001fff037819 */ /* 0x000fe40000011400 */
[----:B------:R-:W-:Y:S02]  /*dbb0*/  LEA.HI R5, R5, R2, RZ, 0x7 ;  /* 0x0000000205057211 */ /* 0x000fe400078f38ff */
[----:B------:R-:W-:Y:S02]  /*dbc0*/  LEA.HI R3, R3, R0, RZ, 0x7 ;  /* 0x0000000003037211 */ /* 0x000fe400078f38ff */
[----:B------:R-:W-:Y:S02]  /*dbd0*/  SHF.R.S32.HI R0, RZ, 0x7, R5 ;  /* 0x00000007ff007819 */ /* 0x000fe40000011405 */
[----:B------:R-:W-:-:S04]  /*dbe0*/  SHF.R.S32.HI R3, RZ, 0x7, R3 ;  /* 0x00000007ff037819 */ /* 0x000fc80000011403 */
        /* <DEDUP_REMOVED lines=21> */
.L_x_9177:
        /* <DEDUP_REMOVED lines=20> */
.L_x_9180:
[----:B------:R-:W-:Y:S05]  /*de80*/  BSYNC B6 ;  /* 0x0000000000067941 */ /* 0x000fea0003800000 */
.L_x_9179:
        /* <DEDUP_REMOVED lines=20> */
.L_x_9183:
[----:B------:R0:W1:Y:S01]  /*dfd0*/  LDC.64 R2, c[0x4][R26] ;  /* 0x010000001a027b82 */ /* 0x0000620000000a00 */
[----:B------:R-:W-:Y:S01]  /*dfe0*/  ULDC.64 UR6, c[0x4][0x138] ;  /* 0x01004e0000067ab9 */ /* 0x000fe20000000a00 */
[----:B------:R-:W-:Y:S01]  /*dff0*/  ULDC.64 UR8, c[0x4][0x140] ;  /* 0x0100500000087ab9 */ /* 0x000fe20000000a00 */
[----:B------:R-:W-:Y:S01]  /*e000*/  ULDC.64 UR4, c[0x4][0x60] ;  /* 0x0100180000047ab9 */ /* 0x000fe20000000a00 */
        /* <DEDUP_REMOVED lines=11> */
.L_x_9182:
[----:B------:R-:W-:Y:S05]  /*e0c0*/  BSYNC B6 ;  /* 0x0000000000067941 */ /* 0x000fea0003800000 */
.L_x_9181:
[----:B------:R-:W-:Y:S01]  /*e0d0*/  ULDC.64 UR4, c[0x0][0x9f8] ;  /* 0x00027e0000047ab9 */ /* 0x000fe20000000a00 */
[----:B------:R-:W0:Y:S01]  /*e0e0*/  S2R R20, SR_TID.X ;  /* 0x0000000000147919 */ /* 0x000e220000002100 */
[----:B------:R-:W-:Y:S01]  /*e0f0*/  ISETP.NE.U32.AND P0, PT, RZ, UR4, PT ;  /* 0x00000004ff007c0c */ /* 0x000fe2000bf05070 */
[----:B------:R-:W1:Y:S03]  /*e100*/  LDC R9, c[0x0][0x430] ;  /* 0x00010c00ff097b82 */ /* 0x000e660000000800 */
[----:B------:R-:W-:-:S13]  /*e110*/  ISETP.NE.AND.EX P0, PT, RZ, UR5, PT, P0 ;  /* 0x00000005ff007c0c */ /* 0x000fda000bf05300 */
[----:B------:R-:W-:Y:S01]  /*e120*/  @P0 IADD3 R2, P1, R23, UR4, RZ ;  /* 0x0000000417020c10 */ /* 0x000fe2000ff3e0ff */
[----:B------:R-:W2:Y:S01]  /*e130*/  S2R R21, SR_TID.X ;  /* 0x0000000000157919 */ /* 0x000ea20000002100 */
[----:B------:R-:W-:Y:S01]  /*e140*/  VIADD R26, R32, 0xffffffff ;  /* 0xffffffff201a7836 */ /* 0x000fe20000000000 */
[----:B------:R-:W-:Y:S01]  /*e150*/  LOP3.LUT R27, R27, 0xfffffff7, RZ, 0xc0, !PT ;  /* 0xfffffff71b1b7812 */ /* 0x000fe200078ec0ff */
[----:B------:R-:W-:Y:S01]  /*e160*/  IMAD.U32 R10, RZ, RZ, UR36 ;  /* 0x00000024ff0a7e24 */ /* 0x000fe2000f8e00ff */
[----:B------:R-:W-:Y:S01]  /*e170*/  @P0 IADD3.X R3, R24, UR5, RZ, P1, !PT ;  /* 0x0000000518030c10 */ /* 0x000fe20008ffe4ff */
[----:B------:R-:W-:-:S04]  /*e180*/  ULDC UR4, c[0x0][0x2f4] ;  /* 0x0000bd0000047ab9 */ /* 0x000fc80000000800 */
[----:B------:R3:W4:Y:S01]  /*e190*/  @P0 LDG.E R33, desc[UR52][R2.64] ;  /* 0x0000003402210981 */ /* 0x000722000c1e1900 */
[----:B-1----:R-:W-:Y:S01]  /*e1a0*/  ISETP.NE.AND P2, PT, R9, 0x1, PT ;  /* 0x000000010900780c */ /* 0x002fe20003f45270 */
[----:B------:R-:W-:Y:S01]  /*e1b0*/  IMAD.SHL.U32 R8, R26, 0x80, RZ ;  /* 0x000000801a087824 */ /* 0x000fe200078e00ff */
[----:B0-----:R-:W-:-:S04]  /*e1c0*/  LOP3.LUT R20, R20, 0x7f, RZ, 0xc0, !PT ;  /* 0x0000007f14147812 */ /* 0x001fc800078ec0ff */
[----:B------:R-:W-:-:S07]  /*e1d0*/  SHF.R.U32.HI R20, RZ, 0x3, R20 ;  /* 0x00000003ff147819 */ /* 0x000fce0000011614 */
[----:B------:R-:W3:Y:S01]  /*e1e0*/  @P2 LDC R7, c[0x0][0x434] ;  /* 0x00010d00ff072b82 */ /* 0x000ee20000000800 */
[----:B------:R-:W-:-:S07]  /*e1f0*/  @P2 LOP3.LUT R27, R27, 0x8, RZ, 0xfc, !PT ;  /* 0x000000081b1b2812 */ /* 0x000fce00078efcff */
[----:B------:R-:W0:Y:S01]  /*e200*/  @P2 LDC R0, c[0x0][0x438] ;  /* 0x00010e00ff002b82 */ /* 0x000e220000000800 */
[----:B--2---:R-:W-:-:S05]  /*e210*/  IMAD.SHL.U32 R21, R21, 0x10, RZ ;  /* 0x0000001015157824 */ /* 0x004fca00078e00ff */
[----:B------:R-:W-:-:S04]  /*e220*/  LOP3.LUT R21, R21, 0x70, RZ, 0xc0, !PT ;  /* 0x0000007015157812 */ /* 0x000fc800078ec0ff */
[----:B------:R-:W-:-:S04]  /*e230*/  LOP3.LUT R6, R8, R20, R21, 0xfe, !PT ;  /* 0x0000001408067212 */ /* 0x000fc800078efe15 */
[C---:B------:R-:W-:Y:S01]  /*e240*/  ISETP.GE.AND P0, PT, R6.reuse, R35, PT ;  /* 0x000000230600720c */ /* 0x040fe20003f06270 */
[----:B------:R-:W-:-:S04]  /*e250*/  IMAD.IADD R6, R6, 0x1, R36 ;  /* 0x0000000106067824 */ /* 0x000fc800078e0224 */
[----:B---3--:R-:W-:-:S04]  /*e260*/  @P2 IMAD.HI.U32 R3, R6, R7, RZ ;  /* 0x0000000706032227 */ /* 0x008fc800078e00ff */
[----:B------:R-:W-:Y:S01]  /*e270*/  IMAD.MOV.U32 R2, RZ, RZ, R6 ;  /* 0x000000ffff027224 */ /* 0x000fe200078e0006 */
[----:B0-----:R-:W-:-:S03]  /*e280*/  @P2 SHF.R.U32.HI R2, RZ, R0, R3 ;  /* 0x00000000ff022219 */ /* 0x001fc60000011603 */
[----:B------:R-:W4:Y:S01]  /*e290*/  @!P0 LDC.64 R4, c[0x0][0x428] ;  /* 0x00010a00ff048b82 */ /* 0x000f220000000a00 */
[----:B------:R-:W-:-:S05]  /*e2a0*/  IADD3 R3, -R2, RZ, RZ ;  /* 0x000000ff02037210 */ /* 0x000fca0007ffe1ff */
[----:B------:R-:W-:Y:S01]  /*e2b0*/  IMAD R0, R9, R3, R6 ;  /* 0x0000000309007224 */ /* 0x000fe200078e0206 */
[----:B------:R-:W-:Y:S02]  /*e2c0*/  @!P0 SHF.R.S32.HI R3, RZ, 0x1f, R2 ;  /* 0x0000001fff038819 */ /* 0x000fe40000011402 */
[----:B------:R-:W-:Y:S02]  /*e2d0*/  ISETP.NE.AND P2, PT, R10, 0x3, PT ;  /* 0x000000030a00780c */ /* 0x000fe40003f45270 */
[----:B------:R-:W-:-:S11]  /*e2e0*/  LOP3.LUT R27, R27, 0xfffffffb, RZ, 0xc0, !PT ;  /* 0xfffffffb1b1b7812 */ /* 0x000fd600078ec0ff */
[----:B------:R-:W-:-:S04]  /*e2f0*/  @P2 LOP3.LUT R27, R27, 0x4, RZ, 0xfc, !PT ;  /* 0x000000041b1b2812 */ /* 0x000fc800078efcff */
[----:B------:R-:W-:Y:S01]  /*e300*/  LOP3.LUT R27, R27, 0xfffffffd, RZ, 0xc0, !PT ;  /* 0xfffffffd1b1b7812 */ /* 0x000fe200078ec0ff */
[----:B------:R-:W-:Y:S01]  /*e310*/  UMOV UR5, 0xffffffff ;  /* 0xffffffff00057882 */ /* 0x000fe20000000000 */
[-C--:B----4-:R-:W-:Y:S01]  /*e320*/  @!P0 IMAD.WIDE.U32 R6, R33, R4.reuse, R2 ;  /* 0x0000000421068225 */ /* 0x090fe200078e0002 */
[----:B------:R-:W-:Y:S01]  /*e330*/  SHF.R.S32.HI R37, RZ, 0x1f, R33 ;  /* 0x0000001fff257819 */ /* 0x000fe20000011421 */
[----:B------:R-:W0:Y:S04]  /*e340*/  @!P0 LDC.64 R2, c[0x0][0x418] ;  /* 0x00010600ff028b82 */ /* 0x000e280000000a00 */
[----:B------:R-:W-:Y:S02]  /*e350*/  @!P0 IMAD R9, R37, R4, RZ ;  /* 0x0000000425098224 */ /* 0x000fe400078e02ff */
[----:B------:R-:W-:-:S02]  /*e360*/  IMAD.MOV.U32 R4, RZ, RZ, RZ ;  /* 0x000000ffff047224 */ /* 0x000fc400078e00ff */
[----:B------:R-:W-:-:S04]  /*e370*/  @!P0 IMAD R5, R33, R5, R9 ;  /* 0x0000000521058224 */ /* 0x000fc800078e0209 */
[----:B------:R-:W-:Y:S01]  /*e380*/  @!P0 IMAD.IADD R5, R7, 0x1, R5 ;  /* 0x0000000107058824 */ /* 0x000fe200078e0205 */
[----:B0-----:R-:W-:-:S04]  /*e390*/  @!P0 LEA R2, P1, R6, R2, 0x2 ;  /* 0x0000000206028211 */ /* 0x001fc800078210ff */
[----:B------:R-:W-:-:S05]  /*e3a0*/  @!P0 LEA.HI.X R3, R6, R3, R5, 0x2, P1 ;  /* 0x0000000306038211 */ /* 0x000fca00008f1405 */
[----:B------:R0:W5:Y:S01]  /*e3b0*/  @!P0 LDG.E R4, desc[UR52][R2.64] ;  /* 0x0000003402048981 */ /* 0x000162000c1e1900 */
[----:B------:R-:W-:-:S13]  /*e3c0*/  ISETP.GE.AND P0, PT, R30, UR4, PT ;  /* 0x000000041e007c0c */ /* 0x000fda000bf06270 */
[----:B------:R-:W-:Y:S02]  /*e3d0*/  @P0 LOP3.LUT R27, R27, 0x2, RZ, 0xfc, !PT ;  /* 0x000000021b1b0812 */ /* 0x000fe400078efcff */
[----:B------:R-:W-:Y:S02]  /*e3e0*/  ISETP.GE.AND P0, PT, R29, UR4, PT ;  /* 0x000000041d007c0c */ /* 0x000fe4000bf06270 */
[----:B------:R-:W-:-:S11]  /*e3f0*/  LOP3.LUT R27, R27, 0xfffffffe, RZ, 0xc0, !PT ;  /* 0xfffffffe1b1b7812 */ /* 0x000fd600078ec0ff */
[----:B------:R-:W-:Y:S01]  /*e400*/  @P0 LOP3.LUT R27, R27, 0x1, RZ, 0xfc, !PT ;  /* 0x000000011b1b0812 */ /* 0x000fe200078efcff */
[----:B0-----:R-:W-:Y:S06]  /*e410*/  BRA.DIV UR5, `(.L_x_9184) ;  /* 0x0000004205707947 */ /* 0x001fec000b800000 */
.L_x_9252:
[----:B------:R-:W-:Y:S01]  /*e420*/  SHF.R.S32.HI R32, RZ, 0x1f, R18 ;  /* 0x0000001fff207819 */ /* 0x000fe20000011412 */
[----:B------:R-:W-:Y:S06]  /*e430*/  @!P2 BRA `(.L_x_9185) ;  /* 0x000000000004a947 */ /* 0x000fec0003800000 */
[----:B------:R-:W-:Y:S01]  /*e440*/  BPT.TRAP 0x1 ;  /* 0x000000040000795c */ /* 0x000fe20000300000 */
.L_x_9185:
        /* <DEDUP_REMOVED lines=25> */
.L_x_9253:
[----:B------:R-:W-:Y:S05]  /*e5e0*/  BSYNC B0 ;  /* 0x0000000000007941 */ /* 0x000fea0003800000 */
.L_x_9186:
[----:B------:R-:W1:Y:S01]  /*e5f0*/  S2R R9, SR_TID.X ;  /* 0x0000000000097919 */ /* 0x000e620000002100 */
[----:B------:R-:W-:Y:S01]  /*e600*/  ULDC.64 UR4, c[0x0][0x300] ;  /* 0x0000c00000047ab9 */ /* 0x000fe20000000a00 */
[----:B------:R-:W-:Y:S01]  /*e610*/  LOP3.LUT P3, RZ, R27, 0x2, RZ, 0xc0, !PT ;  /* 0x000000021bff7812 */ /* 0x000fe2000786c0ff */
        /* <DEDUP_REMOVED lines=29> */
[----:B-1----:R-:W-:Y:S02]  /*e7f0*/  @P0 IADD3.X R2, RZ, R2, RZ, P1, !PT ;  /* 0x00000002ff020210 */ /* 0x002fe40000ffe4ff */
[----:B------:R-:W-:Y:S02]  /*e800*/  ISETP.GE.AND P1, PT, R6, 0x11, PT ;  /* 0x000000110600780c */ /* 0x000fe40003f26270 */
        /* <DEDUP_REMOVED lines=73> */
.L_x_9271:
        /* <DEDUP_REMOVED lines=11> */
.L_x_9189:
        /* <DEDUP_REMOVED lines=11> */
.L_x_9190:
[----:B0-----:R0:W5:Y:S01]  /*ee00*/  LDL.LU R4, [R1+0x10] ;  /* 0x0000100001047983 */ /* 0x0011620000300800 */
[----:B------:R0:W-:Y:S03]  /*ee10*/  SYNCS.ARRIVE.TRANS64.A1T0 RZ, [R7+URZ+0x28830], RZ ;  /* 0x028830ff07ff79a7 */ /* 0x0001e6000810003f */
[----:B-1----:R0:W5:Y:S02]  /*ee20*/  LDL.LU R3, [R1+0x4] ;  /* 0x0000040001037983 */ /* 0x0021640000300800 */
[----:B------:R-:W-:Y:S05]  /*ee30*/  WARPSYNC.ALL ;  /* 0x0000000000007948 */ /* 0x000fea0003800000 */
[----:B------:R-:W-:Y:S01]  /*ee40*/  ULDC.64 UR4, c[0x0][0x298] ;  /* 0x0000a60000047ab9 */ /* 0x000fe20000000a00 */
[----:B------:R-:W-:Y:S01]  /*ee50*/  BAR.SYNC.DEFER_BLOCKING 0x8, 0x180 ;  /* 0x0206000000007b1d */ /* 0x000fe20000010000 */
[----:B------:R-:W-:Y:S01]  /*ee60*/  LOP3.LUT P0, RZ, R27, 0x10, RZ, 0xc0, !PT ;  /* 0x000000101bff7812 */ /* 0x000fe2000780c0ff */
[----:B------:R-:W-:-:S03]  /*ee70*/  VIADD R2, R22, 0x10400 ;  /* 0x0001040016027836 */ /* 0x000fc60000000000 */
[----:B------:R-:W-:Y:S01]  /*ee80*/  SEL R31, R31, RZ, !P0 ;  /* 0x000000ff1f1f7207 */ /* 0x000fe20004000000 */
[----:B------:R-:W-:Y:S01]  /*ee90*/  BSSY B6, `(.L_x_9191) ;  /* 0x000001c000067945 */ /* 0x000fe20003800000 */
[----:B-----5:R-:W-:Y:S02]  /*eea0*/  SEL R4, R4, RZ, !P0 ;  /* 0x000000ff04047207 */ /* 0x020fe40004000000 */
[----:B------:R-:W-:Y:S02]  /*eeb0*/  LOP3.LUT P0, RZ, R2, 0x3ff, RZ, 0xc0, !PT ;  /* 0x000003ff02ff7812 */ /* 0x000fe4000780c0ff */
[----:B------:R-:W-:Y:S01]  /*eec0*/  SHF.R.S32.HI R0, RZ, 0x1f, R3 ;  /* 0x0000001fff007819 */ /* 0x000fe20000011403 */
[----:B------:R1:W-:Y:S04]  /*eed0*/  STL [R1+0x1c], R4 ;  /* 0x00001c0401007387 */ /* 0x0003e80000100800 */
[----:B------:R-:W-:-:S04]  /*eee0*/  IMAD R0, R0, UR4, RZ ;  /* 0x0000000400007c24 */ /* 0x000fc8000f8e02ff */
[C---:B------:R-:W-:Y:S02]  /*eef0*/  IMAD R0, R3.reuse, UR5, R0 ;  /* 0x0000000503007c24 */ /* 0x040fe4000f8e0200 */
[----:B------:R-:W-:-:S05]  /*ef00*/  IMAD.WIDE.U32 R2, R3, UR4, RZ ;  /* 0x0000000403027c25 */ /* 0x000fca000f8e00ff */
[----:B------:R-:W-:Y:S01]  /*ef10*/  IADD3 R0, R3, R0, RZ ;  /* 0x0000000003007210 */ /* 0x000fe20007ffe0ff */
[----:B------:R1:W-:Y:S04]  /*ef20*/  STL.64 [R1+0x10], R2 ;  /* 0x0000100201007387 */ /* 0x0003e80000100a00 */
[----:B------:R1:W-:Y:S01]  /*ef30*/  STL [R1+0x4], R0 ;  /* 0x0000040001007387 */ /* 0x0003e20000100800 */
[----:B------:R-:W-:Y:S05]  /*ef40*/  @!P0 BRA `(.L_x_9192) ;  /* 0x0000000000408947 */ /* 0x000fea0003800000 */
[----:B-1----:R-:W-:Y:S01]  /*ef50*/  MOV R2, 0x0 ;  /* 0x0000000000027802 */ /* 0x002fe20000000f00 */
        /* <DEDUP_REMOVED lines=8> */
[----:B0-----:R-:W-:-:S02]  /*efe0*/  IMAD.U32 R7, RZ, RZ, UR7 ;  /* 0x00000007ff077e24 */ /* 0x001fc4000f8e00ff */
[----:B------:R-:W-:Y:S02]  /*eff0*/  IMAD.U32 R10, RZ, RZ, UR8 ;  /* 0x00000008ff0a7e24 */ /* 0x000fe4000f8e00ff */
[----:B------:R-:W-:Y:S02]  /*f000*/  IMAD.MOV.U32 R8, RZ, RZ, 0x70 ;  /* 0x00000070ff087424 */ /* 0x000fe400078e00ff */
[----:B------:R-:W-:Y:S02]  /*f010*/  IMAD.MOV.U32 R12, RZ, RZ, 0x1 ;  /* 0x00000001ff0c7424 */ /* 0x000fe400078e00ff */
[----:B------:R-:W-:-:S07]  /*f020*/  IMAD.MOV.U32 R13, RZ, RZ, RZ ;  /* 0x000000ffff0d7224 */ /* 0x000fce00078e00ff */
[----:B------:R-:W-:-:S07]  /*f030*/  LEPC R20, `(.L_x_9192) ;  /* 0x000000001014794e */ /* 0x000fce0000000000 */
[----:B-1----:R-:W-:Y:S05]  /*f040*/  CALL.ABS.NOINC R2 ;  /* 0x0000000002007343 */ /* 0x002fea0003c00000 */
.L_x_9192:
[----:B------:R-:W-:Y:S05]  /*f050*/  BSYNC B6 ;  /* 0x0000000000067941 */ /* 0x000fea0003800000 */
.L_x_9191:
[----:B------:R-:W2:Y:S01]  /*f060*/  LDL.LU R21, [R1+0x1c] ;  /* 0x00001c0001157983 */ /* 0x000ea20000300800 */
[----:B-1----:R-:W1:Y:S01]  /*f070*/  LDC R4, c[0x0][0x448] ;  /* 0x00011200ff047b82 */ /* 0x002e620000000800 */
[----:B------:R-:W-:Y:S02]  /*f080*/  ULDC.64 UR4, c[0x0][0x2d8] ;  /* 0x0000b60000047ab9 */ /* 0x000fe40000000a00 */
[----:B------:R-:W3:Y:S04]  /*f090*/  LDL.LU R20, [R1+0x4] ;  /* 0x0000040001147983 */ /* 0x000ee80000300800 */
[----:B------:R-:W3:Y:S01]  /*f0a0*/  LDL.LU.64 R2, [R1+0x10] ;  /* 0x0000100001027983 */ /* 0x000ee20000300a00 */
[----:B------:R-:W-:-:S03]  /*f0b0*/  IMAD R0, R32, UR4, RZ ;  /* 0x0000000420007c24 */ /* 0x000fc6000f8e02ff */
[----:B------:R4:W5:Y:S01]  /*f0c0*/  LDL R10, [R1+0x8] ;  /* 0x00000800010a7983 */ /* 0x0009620000100800 */
[----:B------:R-:W-:-:S03]  /*f0d0*/  IMAD R5, R18, UR5, R0 ;  /* 0x0000000512057c24 */ /* 0x000fc6000f8e0200 */
[----:B------:R4:W5:Y:S01]  /*f0e0*/  LDL R8, [R1] ;  /* 0x0000000001087983 */ /* 0x0009620000100800 */
[----:B-1----:R-:W-:-:S13]  /*f0f0*/  ISETP.NE.AND P6, PT, R4, 0x1, PT ;  /* 0x000000010400780c */ /* 0x002fda0003fc5270 */
[----:B------:R-:W1:Y:S01]  /*f100*/  @P6 LDC R4, c[0x0][0x450] ;  /* 0x00011400ff046b82 */ /* 0x000e620000000800 */
[----:B---3--:R-:W-:Y:S02]  /*f110*/  IMAD.MOV.U32 R3, RZ, RZ, R20 ;  /* 0x000000ffff037224 */ /* 0x008fe400078e0014 */
[----:B------:R-:W3:Y:S01]  /*f120*/  S2R R20, SR_TID.X ;  /* 0x0000000000147919 */ /* 0x000ee20000002100 */
[----:B------:R-:W-:Y:S01]  /*f130*/  IMAD.WIDE.U32 R2, R18, UR4, R2 ;  /* 0x0000000412027c25 */ /* 0x000fe2000f8e0002 */
[----:B------:R-:W-:-:S03]  /*f140*/  ULDC.64 UR4, c[0x0][0x2e0] ;  /* 0x0000b80000047ab9 */ /* 0x000fc60000000a00 */
[----:B--2---:R-:W-:Y:S02]  /*f150*/  IMAD R0, R21, UR4, RZ ;  /* 0x0000000415007c24 */ /* 0x004fe4000f8e02ff */
[----:B------:R-:W2:Y:S01]  /*f160*/  S2R R21, SR_TID.X ;  /* 0x0000000000157919 */ /* 0x000ea20000002100 */
[----:B------:R-:W-:Y:S02]  /*f170*/  IMAD.IADD R3, R3, 0x1, R5 ;  /* 0x0000000103037824 */ /* 0x000fe400078e0205 */
[----:B------:R-:W0:Y:S01]  /*f180*/  @P6 LDC R5, c[0x0][0x44c] ;  /* 0x00011300ff056b82 */ /* 0x000e220000000800 */
[C---:B------:R-:W-:Y:S02]  /*f190*/  IMAD R0, R31.reuse, UR5, R0 ;  /* 0x000000051f007c24 */ /* 0x040fe4000f8e0200 */
[----:B------:R-:W-:Y:S01]  /*f1a0*/  IMAD.WIDE.U32 R2, R31, UR4, R2 ;  /* 0x000000041f027c25 */ /* 0x000fe2000f8e0002 */
[----:B------:R-:W-:-:S03]  /*f1b0*/  ULDC.64 UR4, c[0x0][0x2d0] ;  /* 0x0000b40000047ab9 */ /* 0x000fc60000000a00 */
[----:B------:R-:W-:Y:S01]  /*f1c0*/  IMAD.IADD R3, R3, 0x1, R0 ;  /* 0x0000000103037824 */ /* 0x000fe200078e0200 */
[----:B---3--:R-:W-:-:S04]  /*f1d0*/  LOP3.LUT R20, R20, 0x7f, RZ, 0xc0, !PT ;  /* 0x0000007f14147812 */ /* 0x008fc800078ec0ff */
[----:B------:R-:W-:Y:S02]  /*f1e0*/  SHF.R.U32.HI R20, RZ, 0x3, R20 ;  /* 0x00000003ff147819 */ /* 0x000fe40000011614 */
[----:B--2---:R-:W-:-:S04]  /*f1f0*/  SHF.L.U32 R21, R21, 0x4, RZ ;  /* 0x0000000415157819 */ /* 0x004fc800000006ff */
[----:B------:R-:W-:-:S04]  /*f200*/  LOP3.LUT R21, R21, 0x70, RZ, 0xc0, !PT ;  /* 0x0000007015157812 */ /* 0x000fc800078ec0ff */
[----:B------:R-:W-:-:S05]  /*f210*/  LOP3.LUT R20, R20, R21, RZ, 0xfc, !PT ;  /* 0x0000001514147212 */ /* 0x000fca00078efcff */
[----:B------:R-:W-:-:S04]  /*f220*/  IMAD R0, R17, 0x80, R20 ;  /* 0x0000008011007824 */ /* 0x000fc800078e0214 */
[----:B0-----:R-:W-:-:S04]  /*f230*/  @P6 IMAD.HI.U32 R5, R0, R5, RZ ;  /* 0x0000000500056227 */ /* 0x001fc800078e00ff */
[----:B------:R-:W-:Y:S01]  /*f240*/  IMAD.MOV.U32 R6, RZ, RZ, R0 ;  /* 0x000000ffff067224 */ /* 0x000fe200078e0000 */
[----:B-1----:R-:W-:Y:S02]  /*f250*/  @P6 SHF.R.U32.HI R6, RZ, R4, R5 ;  /* 0x00000004ff066219 */ /* 0x002fe40000011605 */
        /* <DEDUP_REMOVED lines=16> */
[----:B------:R-:W-:Y:S01]  /*f360*/  ULDC UR4, c[0x0][0x2b8] ;  /* 0x0000ae0000047ab9 */ /* 0x000fe20000000800 */
[----:B------:R-:W-:Y:S02]  /*f370*/  IADD3 R3, R3, R6, RZ ;  /* 0x0000000603037210 */ /* 0x000fe40007ffe0ff */
        /* <DEDUP_REMOVED lines=28> */
[----:B------:R1:W-:Y:S01]  /*f540*/  @!P2 LDGSTS.E.BYPASS.LTC128B.128 [R8+0x14c00], desc[UR52][R2.64+0x80], !P1 ;  /* 0x14c000800208afae */ /* 0x0003e2000c901d74 */
[----:B------:R-:W-:Y:S02]  /*f550*/  ISETP.GE.AND P2, PT, R6, R5, PT ;  /* 0x000000050600720c */ /* 0x000fe40003f46270 */
        /* <DEDUP_REMOVED lines=49> */
.L_x_9288:
        /* <DEDUP_REMOVED lines=11> */
.L_x_9195:
[----:B------:R-:W-:Y:S05]  /*f920*/  BSYNC B0 ;  /* 0x0000000000007941 */ /* 0x000fea0003800000 */
.L_x_9194:
[----:B------:R-:W-:Y:S01]  /*f930*/  NOP ;  /* 0x0000000000007918 */ /* 0x000fe20000000000 */
[----:B------:R-:W-:-:S13]  /*f940*/  PLOP3.LUT P0, PT, PT, PT, PT, 0x80, 0x0 ;  /* 0x000000000000781c */ /* 0x000fda0003f0f070 */
.L_x_9196:
        /* <DEDUP_REMOVED lines=14> */
[----:B0-----:R-:W3:Y:S01]  /*fa30*/  LDL R2, [R1+0xc] ;  /* 0x00000c0001027983 */ /* 0x001ee20000100800 */
[----:B------:R0:W-:Y:S01]  /*fa40*/  SYNCS.ARRIVE.TRANS64.A1T0 RZ, [R22+URZ+0x28800], RZ ;  /* 0x028800ff16ff79a7 */ /* 0x0001e2000810003f */
[----:B------:R-:W-:Y:S01]  /*fa50*/  BSSY B0, `(.L_x_9197) ;  /* 0x0000004000007945 */ /* 0x000fe20003800000 */
[----:B------:R-:W1:Y:S01]  /*fa60*/  SYNCS.PHASECHK.TRANS64.TRYWAIT P1, [R22+URZ+0x28820], R3 ;  /* 0x02882003160075a7 */ /* 0x000e62000802017f */
[----:B---3--:R-:W-:Y:S02]  /*fa70*/  ISETP.GE.AND P0, PT, R2, 0x2, PT ;  /* 0x000000020200780c */ /* 0x008fe40003f06270 */
[----:B01----:R-:W-:Y:S11]  /*fa80*/  @!P1 BRA `(.L_x_9198) ;  /* 0x0000004000749947 */ /* 0x003ff60003800000 */
.L_x_9289:
[----:B------:R-:W-:Y:S05]  /*fa90*/  BSYNC B0 ;  /* 0x0000000000007941 */ /* 0x000fea0003800000 */
.L_x_9197:
        /* <DEDUP_REMOVED lines=8> */
[----:B------:R-:W-:Y:S02]  /*fb20*/  IMAD.MOV.U32 R31, RZ, RZ, R26 ;  /* 0x000000ffff1f7224 */ /* 0x000fe400078e001a */
[----:B---3--:R-:W-:-:S10]  /*fb30*/  VIADD R6, R0, 0xfffffffe ;  /* 0xfffffffe00067836 */ /* 0x008fd40000000000 */
.L_x_9213:
[----:B0-----:R-:W0:Y:S01]  /*fb40*/  S2R R3, SR_TID.X ;  /* 0x0000000000037919 */ /* 0x001e220000002100 */
[----:B------:R-:W1:Y:S01]  /*fb50*/  LDC R4, c[0x0][0x430] ;  /* 0x00010c00ff047b82 */ /* 0x000e620000000800 */
[----:B------:R-:W-:Y:S05]  /*fb60*/  YIELD ;  /* 0x0000000000007946 */ /* 0x000fea0003800000 */
[----:B------:R-:W-:Y:S01]  /*fb70*/  ULDC.64 UR4, c[0x0][0x428] ;  /* 0x00010a0000047ab9 */ /* 0x000fe20000000a00 */
[----:B------:R-:W-:Y:S01]  /*fb80*/  VIADD R25, R10, 0x1 ;  /* 0x000000010a197836 */ /* 0x000fe20000000000 */
[----:B-1----:R-:W-:Y:S02]  /*fb90*/  ISETP.NE.AND P0, PT, R4, 0x1, PT ;  /* 0x000000010400780c */ /* 0x002fe40003f05270 */
[----:B0-----:R-:W-:-:S02]  /*fba0*/  LOP3.LUT R0, R3, 0x7f, RZ, 0xc0, !PT ;  /* 0x0000007f03007812 */ /* 0x001fc400078ec0ff */
[----:B------:R-:W-:Y:S02]  /*fbb0*/  SHF.L.U32 R4, R3, 0x4, RZ ;  /* 0x0000000403047819 */ /* 0x000fe400000006ff */
[----:B------:R-:W-:-:S07]  /*fbc0*/  SHF.R.U32.HI R5, RZ, 0x3, R0 ;  /* 0x00000003ff057819 */ /* 0x000fce0000011600 */
[----:B------:R-:W0:Y:S01]  /*fbd0*/  @P0 LDC R0, c[0x0][0x434] ;  /* 0x00010d00ff000b82 */ /* 0x000e220000000800 */
[----:B------:R-:W-:Y:S01]  /*fbe0*/  LOP3.LUT R4, R4, 0x70, RZ, 0xc0, !PT ;  /* 0x0000007004047812 */ /* 0x000fe200078ec0ff */
[----:B------:R-:W-:-:S06]  /*fbf0*/  IMAD R7, R6, 0x80, R5 ;  /* 0x0000008006077824 */ /* 0x000fcc00078e0205 */
[----:B------:R-:W1:Y:S01]  /*fc00*/  @P0 LDC R3, c[0x0][0x438] ;  /* 0x00010e00ff030b82 */ /* 0x000e620000000800 */
[----:B------:R-:W-:-:S05]  /*fc10*/  IADD3 R7, R4, R7, R36 ;  /* 0x0000000704077210 */ /* 0x000fca0007ffe024 */
        /* <DEDUP_REMOVED lines=26> */
.L_x_9201:
[----:B------:R-:W-:Y:S01]  /*fdc0*/  IMAD R6, R25, 0x8, R22 ;  /* 0x0000000819067824 */ /* 0x000fe200078e0216 */
[----:B------:R-:W-:Y:S01]  /*fdd0*/  SHF.L.U32 R3, R28, 0x1f, RZ ;  /* 0x0000001f1c037819 */ /* 0x000fe200000006ff */
[----:B------:R-:W-:Y:S03]  /*fde0*/  BSSY B1, `(.L_x_9202) ;  /* 0x0000003000017945 */ /* 0x000fe60003800000 */
[----:B------:R-:W0:Y:S02]  /*fdf0*/  SYNCS.PHASECHK.TRANS64.TRYWAIT P0, [R6+URZ+0x28840], R3 ;  /* 0x02884003060075a7 */ /* 0x000e24000800017f */
[----:B0-----:R-:W-:Y:S05]  /*fe00*/  @!P0 BRA `(.L_x_9203) ;  /* 0x0000003c00a88947 */ /* 0x001fea0003800000 */
.L_x_9290:
[----:B------:R-:W-:Y:S05]  /*fe10*/  BSYNC B1 ;  /* 0x0000000000017941 */ /* 0x000fea0003800000 */
.L_x_9202:
        /* <DEDUP_REMOVED lines=71> */
.L_x_9308:
        /* <DEDUP_REMOVED lines=9> */
.L_x_9205:
[----:B------:R-:W-:Y:S02]  /*10320*/  PLOP3.LUT P3, PT, P3, P0, PT, 0xa2, 0x0 ;  /* 0x000000000000781c */ /* 0x000fe40001f61472 */
[----:B------:R-:W-:-:S08]  /*10330*/  @P0 R2UR P3, UR4, R6 ;  /* 0x00000000060402ca */ /* 0x000fd00000060000 */
[----:B------:R-:W-:-:S05]  /*10340*/  @P0 PLOP3.LUT P0, PT, P3, PT, PT, 0x80, 0x0 ;  /* 0x000000000000081c */ /* 0x000fca0001f0f070 */
[----:B------:R-:W-:Y:S01]  /*10350*/  @!P3 SYNCS.ARRIVE.TRANS64.RED.A0T1 RZ, [UR4+0x28830], RZ ;  /* 0x028830ffffffb9a7 */ /* 0x000fe20008200404 */
[----:B------:R-:W-:Y:S07]  /*10360*/  @!P3 ARRIVES.LDGSTSBAR.64.TRANSCNT [UR4+0x28830] ;  /* 0x02883000ff00b9b0 */ /* 0x000fee0008000a84 */
[----:B------:R-:W-:Y:S05]  /*10370*/  @P0 BRA.U.ANY `(.L_x_9205) ;  /* 0xfffffffd00e80947 */ /* 0x000fea000393ffff */
[----:B------:R-:W-:Y:S01]  /*10380*/  NOP ;  /* 0x0000000000007918 */ /* 0x000fe20000000000 */
[----:B-1----:R-:W-:-:S04]  /*10390*/  MOV R2, UR36 ;  /* 0x0000002400027c02 */ /* 0x002fc80008000f00 */
[----:B------:R-:W-:-:S13]  /*103a0*/  ISETP.NE.AND P4, PT, R2, 0x3, PT ;  /* 0x000000030200780c */ /* 0x000fda0003f85270 */
[----:B------:R-:W-:Y:S05]  /*103b0*/  @!P4 BRA `(.L_x_9206) ;  /* 0x000000000004c947 */ /* 0x000fea0003800000 */
[----:B------:R-:W-:Y:S01]  /*103c0*/  BPT.TRAP 0x1 ;  /* 0x000000040000795c */ /* 0x000fe20000300000 */
.L_x_9206:
[----:B------:R1:W-:Y:S01]  /*103d0*/  SYNCS.ARRIVE.TRANS64.A1T0 RZ, [R6+URZ+0x28830], RZ ;  /* 0x028830ff06ff79a7 */ /* 0x0003e2000810003f */
[----:B------:R-:W-:Y:S05]  /*103e0*/  @!P4 BRA `(.L_x_9207) ;  /* 0x000000000004c947 */ /* 0x000fea0003800000 */
[----:B------:R-:W-:Y:S01]  /*103f0*/  BPT.TRAP 0x1 ;  /* 0x000000040000795c */ /* 0x000fe20000300000 */
.L_x_9207:
[----:B------:R-:W-:Y:S01]  /*10400*/  SHF.L.U32 R2, R17, 0x1f, RZ ;  /* 0x0000001f11027819 */ /* 0x000fe200000006ff */
[----:B-1----:R-:W-:Y:S01]  /*10410*/  IMAD R6, R10, 0x8, R22 ;  /* 0x000000080a067824 */ /* 0x002fe200078e0216 */
[----:B------:R-:W-:Y:S01]  /*10420*/  BSSY B1, `(.L_x_9208) ;  /* 0x0000004000017945 */ /* 0x000fe20003800000 */
[----:B------:R-:W-:Y:S02]  /*10430*/  IMAD R8, R31, -0x80, R35 ;  /* 0xffffff801f087824 */ /* 0x000fe400078e0223 */
[----:B------:R-:W1:Y:S02]  /*10440*/  SYNCS.PHASECHK.TRANS64.TRYWAIT P0, [R6+URZ+0x28860], R2 ;  /* 0x02886002060075a7 */ /* 0x000e64000800017f */
[----:B-1----:R-:W-:Y:S05]  /*10450*/  @!P0 BRA `(.L_x_9209) ;  /* 0x0000004000748947 */ /* 0x002fea0003800000 */
.L_x_9309:
[----:B------:R-:W-:Y:S05]  /*10460*/  BSYNC B1 ;  /* 0x0000000000017941 */ /* 0x000fea0003800000 */
.L_x_9208:
[----:B------:R-:W3:Y:S01]  /*10470*/  S2R R3, SR_TID.X ;  /* 0x0000000000037919 */ /* 0x000ee20000002100 */
[----:B------:R-:W-:Y:S01]  /*10480*/  UMOV UR4, 0xffffffff ;  /* 0xffffffff00047882 */ /* 0x000fe20000000000 */
        /* <DEDUP_REMOVED lines=64> */
.L_x_9327:
[----:B01----:R-:W-:Y:S01]  /*10890*/  IADD3 R2, P0, R14, R5, RZ ;  /* 0x000000050e027210 */ /* 0x003fe20007f1e0ff */
        /* <DEDUP_REMOVED lines=28> */
.L_x_9211:
        /* <DEDUP_REMOVED lines=11> */
.L_x_9212:
[C---:B------:R-:W-:Y:S01]  /*10b10*/  ISETP.GT.AND P0, PT, R26.reuse, RZ, PT ;  /* 0x000000ff1a00720c */ /* 0x040fe20003f04270 */
[----:B------:R0:W-:Y:S01]  /*10b20*/  SYNCS.ARRIVE.TRANS64.A1T0 RZ, [R6+URZ+0x28850], RZ ;  /* 0x028850ff06ff79a7 */ /* 0x0001e2000810003f */
[----:B------:R-:W-:Y:S01]  /*10b30*/  MOV R17, R28 ;  /* 0x0000001c00117202 */ /* 0x000fe20000000f00 */
[----:B------:R-:W-:Y:S02]  /*10b40*/  IMAD.MOV.U32 R10, RZ, RZ, R25 ;  /* 0x000000ffff0a7224 */ /* 0x000fe400078e0019 */
[----:B------:R-:W-:Y:S02]  /*10b50*/  IMAD.MOV.U32 R31, RZ, RZ, R26 ;  /* 0x000000ffff1f7224 */ /* 0x000fe400078e001a */
[----:B0-----:R-:W-:-:S06]  /*10b60*/  VIADD R6, R26, 0xffffffff ;  /* 0xffffffff1a067836 */ /* 0x001fcc0000000000 */
[----:B------:R-:W-:Y:S05]  /*10b70*/  @P0 BRA `(.L_x_9213) ;  /* 0xffffffec00f00947 */ /* 0x000fea000383ffff */
.L_x_9200:
[----:B------:R-:W-:Y:S05]  /*10b80*/  BSYNC B0 ;  /* 0x0000000000007941 */ /* 0x000fea0003800000 */
.L_x_9199:
        /* <DEDUP_REMOVED lines=17> */
.L_x_9215:
[----:B------:R-:W-:Y:S05]  /*10ca0*/  BSYNC B0 ;  /* 0x0000000000007941 */ /* 0x000fea0003800000 */
.L_x_9214:
[----:B------:R-:W-:-:S05]  /*10cb0*/  IMAD.U32 R0, RZ, RZ, UR36 ;  /* 0x00000024ff007e24 */ /* 0x000fca000f8e00ff */
[----:B------:R-:W-:-:S13]  /*10cc0*/  ISETP.NE.AND P0, PT, R0, 0x3, PT ;  /* 0x000000030000780c */ /* 0x000fda0003f05270 */
[----:B------:R-:W-:Y:S05]  /*10cd0*/  @!P0 BRA `(.L_x_9216) ;  /* 0x0000000000048947 */ /* 0x000fea0003800000 */
[----:B------:R-:W-:Y:S01]  /*10ce0*/  BPT.TRAP 0x1 ;  /* 0x000000040000795c */ /* 0x000fe20000300000 */
.L_x_9216:
[----:B------:R-:W-:Y:S01]  /*10cf0*/  IMAD R0, R25, 0x8, R22 ;  /* 0x0000000819007824 */ /* 0x000fe200078e0216 */
[----:B0-----:R-:W-:Y:S01]  /*10d00*/  SHF.L.U32 R3, R28, 0x1f, RZ ;  /* 0x0000001f1c037819 */ /* 0x001fe200000006ff */
[----:B------:R-:W-:Y:S01]  /*10d10*/  BSSY B0, `(.L_x_9217) ;  /* 0x0000004000007945 */ /* 0x000fe20003800000 */
[----:B------:R-:W-:Y:S02]  /*10d20*/  IMAD R6, R26, -0x80, R35 ;  /* 0xffffff801a067824 */ /* 0x000fe400078e0223 */
[----:B------:R-:W0:Y:S02]  /*10d30*/  SYNCS.PHASECHK.TRANS64.TRYWAIT P0, [R0+URZ+0x28860], R3 ;  /* 0x02886003000075a7 */ /* 0x000e24000800017f */
[----:B0-----:R-:W-:Y:S05]  /*10d40*/  @!P0 BRA `(.L_x_9218) ;  /* 0x0000004000d48947 */ /* 0x001fea0003800000 */
.L_x_9328:
[----:B------:R-:W-:Y:S05]  /*10d50*/  BSYNC B0 ;  /* 0x0000000000007941 */ /* 0x000fea0003800000 */
.L_x_9217:
[----:B------:R-:W1:Y:S01]  /*10d60*/  S2R R2, SR_TID.X ;  /* 0x0000000000027919 */ /* 0x000e620000002100 */
[----:B------:R-:W-:Y:S01]  /*10d70*/  UMOV UR4, 0xffffffff ;  /* 0xffffffff00047882 */ /* 0x000fe20000000000 */
[----:B------:R-:W-:Y:S02]  /*10d80*/  LEA R9, R25, R34, 0xe ;  /* 0x0000002219097211 */ /* 0x000fe400078e70ff */
        /* <DEDUP_REMOVED lines=40> */
[----:B------:R-:W0:Y:S02]  /*11010*/  SHFL.IDX PT, R14, R23, 0x5, 0x181f ;  /* 0x00b81f00170e7f89 */ /* 0x000e2400000e0000 */
[----:B------:R-:W-:Y:S02]  /*11020*/  IADD3.X R3, RZ, R7, RZ, P4, !PT ;  /* 0x00000007ff037210 */ /* 0x000fe400027fe4ff */
        /* <DEDUP_REMOVED lines=25> */
.L_x_9346:
        /* <DEDUP_REMOVED lines=11> */
.L_x_9220:
        /* <DEDUP_REMOVED lines=11> */
.L_x_9221:
[----:B------:R0:W-:Y:S01]  /*11320*/  SYNCS.ARRIVE.TRANS64.A1T0 RZ, [R0+URZ+0x28850], RZ ;  /* 0x028850ff00ff79a7 */ /* 0x0001e2000810003f */
[----:B------:R-:W-:-:S04]  /*11330*/  IADD3 R25, R25, 0x1, RZ ;  /* 0x0000000119197810 */ /* 0x000fc80007ffe0ff */
[----:B------:R-:W-:-:S04]  /*11340*/  ISETP.NE.AND P0, PT, R25, 0x2, PT ;  /* 0x000000021900780c */ /* 0x000fc80003f05270 */
[----:B------:R-:W-:Y:S02]  /*11350*/  SEL R3, RZ, 0x1, P0 ;  /* 0x00000001ff037807 */ /* 0x000fe40000000000 */
[----:B------:R-:W-:Y:S02]  /*11360*/  SEL R25, R25, RZ, P0 ;  /* 0x000000ff19197207 */ /* 0x000fe40000000000 */
[----:B0-----:R-:W-:-:S07]  /*11370*/  LOP3.LUT R28, R28, R3, RZ, 0x3c, !PT ;  /* 0x000000031c1c7212 */ /* 0x001fce00078e3cff */
.L_x_9178:
[----:B------:R-:W-:Y:S05]  /*11380*/  BSYNC B7 ;  /* 0x0000000000077941 */ /* 0x000fea0003800000 */
.L_x_9176:
        /* <DEDUP_REMOVED lines=11> */
.L_x_9222:
        /* <DEDUP_REMOVED lines=36> */
.L_x_9356:
[----:B------:R-:W-:Y:S02]  /*11680*/  ULDC UR4, c[0x0][0xc38] ;  /* 0x00030e0000047ab9 */ /* 0x000fe40000000800 */
[----:B------:R-:W-:-:S04]  /*11690*/  IMAD.U32 R7, RZ, RZ, UR4 ;  /* 0x00000004ff077e24 */ /* 0x000fc8000f8e00ff */
[----:B-1----:R-:W-:-:S04]  /*116a0*/  IMAD R3, R14, R7, RZ ;  /* 0x000000070e037224 */ /* 0x002fc800078e02ff */
[----:B------:R-:W-:-:S05]  /*116b0*/  IMAD.IADD R8, R0, 0x1, R3 ;  /* 0x0000000100087824 */ /* 0x000fca00078e0203 */
[----:B------:R-:W-:-:S13]  /*116c0*/  ISETP.GT.AND P6, PT, R8, R5, PT ;  /* 0x000000050800720c */ /* 0x000fda0003fc4270 */
[----:B------:R-:W-:Y:S05]  /*116d0*/  @P6 BRA `(.L_x_9225) ;  /* 0x00000000009c6947 */ /* 0x000fea0003800000 */
.L_x_9230:
        /* <DEDUP_REMOVED lines=14> */
.L_x_9228:
[----:B------:R-:W-:Y:S05]  /*117c0*/  BSYNC B0 ;  /* 0x0000000000007941 */ /* 0x000fea0003800000 */
.L_x_9227:
        /* <DEDUP_REMOVED lines=11> */
[----:B------:R-:W1:Y:S02]  /*11880*/  SHFL.UP PT, R14, R2, 0x8, RZ ;  /* 0x05000000020e7989 */ /* 0x000e6400000e00ff */
[----:B-1----:R-:W-:-:S04]  /*11890*/  SEL R3, R14, RZ, P4 ;  /* 0x000000ff0e037207 */ /* 0x002fc80002000000 */
[----:B------:R-:W-:-:S05]  /*118a0*/  IADD3 R3, R2, R3, RZ ;  /* 0x0000000302037210 */ /* 0x000fca0007ffe0ff */
[----:B------:R-:W0:Y:S02]  /*118b0*/  SHFL.UP PT, R14, R3, 0x10, RZ ;  /* 0x06000000030e7989 */ /* 0x000e2400000e00ff */
[----:B0-----:R-:W-:-:S05]  /*118c0*/  SEL R6, R14, RZ, P5 ;  /* 0x000000ff0e067207 */ /* 0x001fca0002800000 */
[----:B------:R-:W-:-:S05]  /*118d0*/  IMAD.IADD R6, R3, 0x1, R6 ;  /* 0x0000000103067824 */ /* 0x000fca00078e0206 */
[----:B------:R0:W1:Y:S02]  /*118e0*/  SHFL.IDX PT, R14, R6, 0x1f, 0x1f ;  /* 0x03e01f00060e7f89 */ /* 0x00006400000e0000 */
.L_x_9364:
[----:B------:R-:W-:Y:S02]  /*118f0*/  ULDC UR4, c[0x0][0xc38] ;  /* 0x00030e0000047ab9 */ /* 0x000fe40000000800 */
[----:B------:R-:W-:-:S04]  /*11900*/  IMAD.U32 R7, RZ, RZ, UR4 ;  /* 0x00000004ff077e24 */ /* 0x000fc8000f8e00ff */
[----:B-1----:R-:W-:-:S04]  /*11910*/  IMAD R3, R14, R7, RZ ;  /* 0x000000070e037224 */ /* 0x002fc800078e02ff */
[----:B------:R-:W-:-:S05]  /*11920*/  IMAD.IADD R8, R3, 0x1, R8 ;  /* 0x0000000103087824 */ /* 0x000fca00078e0208 */
[----:B------:R-:W-:-:S13]  /*11930*/  ISETP.GT.AND P6, PT, R8, R5, PT ;  /* 0x000000050800720c */ /* 0x000fda0003fc4270 */
[----:B------:R-:W-:Y:S05]  /*11940*/  @!P6 BRA `(.L_x_9230) ;  /* 0xfffffffc0064e947 */ /* 0x000fea000383ffff */
.L_x_9225:
        /* <DEDUP_REMOVED lines=8> */
.L_x_9368:
[----:B------:R-:W-:Y:S01]  /*119d0*/  ISETP.NE.AND P0, PT, R0, RZ, PT ;  /* 0x000000ff0000720c */ /* 0x000fe20003f05270 */
[----:B------:R-:W-:-:S12]  /*119e0*/  IMAD.MOV.U32 R14, RZ, RZ, RZ ;  /* 0x000000ffff0e7224 */ /* 0x000fd800078e00ff */
[----:B------:R-:W-:Y:S05]  /*119f0*/  @!P0 BRA `(.L_x_9232) ;  /* 0x0000000000108947 */ /* 0x000fea0003800000 */
[----:B------:R-:W-:Y:S01]  /*11a00*/  UMOV UR4, 0xffffffff ;  /* 0xffffffff00047882 */ /* 0x000fe20000000000 */
[----:B------:R-:W-:Y:S02]  /*11a10*/  IADD3 R12, R8, -0x1, RZ ;  /* 0xffffffff080c7810 */ /* 0x000fe40007ffe0ff */
[----:B------:R-:W-:Y:S05]  /*11a20*/  BRA.DIV UR4, `(.L_x_9233) ;  /* 0x0000004a04547947 */ /* 0x000fea000b800000 */
[----:B------:R3:W4:Y:S02]  /*11a30*/  SHFL.IDX PT, R14, R6, R12, 0x1f ;  /* 0x00001f0c060e7589 */ /* 0x00072400000e0000 */
.L_x_9232:
[----:B------:R-:W5:Y:S01]  /*11a40*/  LDC.64 R2, c[0x0][0xc90] ;  /* 0x00032400ff027b82 */ /* 0x000f620000000a00 */
[----:B------:R-:W-:-:S04]  /*11a50*/  IMAD.IADD R19, R8, 0x1, R19 ;  /* 0x0000000108137824 */ /* 0x000fc800078e0213 */
[----:B-----5:R-:W-:-:S05]  /*11a60*/  IMAD.WIDE R2, R19, 0x4, R2 ;  /* 0x0000000413027825 */ /* 0x020fca00078e0202 */
[----:B0--3--:R0:W2:Y:S01]  /*11a70*/  LDG.E R6, desc[UR52][R2.64] ;  /* 0x0000003402067981 */ /* 0x0090a2000c1e1900 */
[----:B----4-:R-:W-:-:S04]  /*11a80*/  IMAD R16, R14, R7, R16 ;  /* 0x000000070e107224 */ /* 0x010fc800078e0210 */
[----:B------:R-:W-:Y:S02]  /*11a90*/  IMAD.IADD R5, R5, 0x1, -R16 ;  /* 0x0000000105057824 */ /* 0x000fe400078e0a10 */
[----:B0-----:R-:W-:Y:S02]  /*11aa0*/  IMAD.MOV.U32 R2, RZ, RZ, RZ ;  /* 0x000000ffff027224 */ /* 0x001fe400078e00ff */
[----:B--2---:R-:W-:-:S05]  /*11ab0*/  IMAD R0, R4, R6, RZ ;  /* 0x0000000604007224 */ /* 0x004fca00078e02ff */
[----:B-1----:R-:W-:-:S04]  /*11ac0*/  IABS R8, R0 ;  /* 0x0000000000087213 */ /* 0x002fc80000000000 */
[----:B------:R-:W0:Y:S08]  /*11ad0*/  I2F.RP R9, R8 ;  /* 0x0000000800097306 */ /* 0x000e300000209400 */
[----:B0-----:R-:W0:Y:S02]  /*11ae0*/  MUFU.RCP R9, R9 ;  /* 0x0000000900097308 */ /* 0x001e240000001000 */
[----:B0-----:R-:W-:Y:S01]  /*11af0*/  VIADD R10, R9, 0xffffffe ;  /* 0x0ffffffe090a7836 */ /* 0x001fe20000000000 */
[----:B------:R-:W-:-:S05]  /*11b00*/  IABS R9, R0 ;  /* 0x0000000000097213 */ /* 0x000fca0000000000 */
[----:B------:R-:W0:Y:S01]  /*11b10*/  F2I.FTZ.U32.TRUNC.NTZ R3, R10 ;  /* 0x0000000a00037305 */ /* 0x000e22000021f000 */
[----:B------:R-:W-:Y:S01]  /*11b20*/  IADD3 R9, RZ, -R9, RZ ;  /* 0x80000009ff097210 */ /* 0x000fe20007ffe0ff */
[----:B0-----:R-:W-:-:S04]  /*11b30*/  IMAD.MOV R11, RZ, RZ, -R3 ;  /* 0x000000ffff0b7224 */ /* 0x001fc800078e0a03 */
[----:B------:R-:W-:-:S04]  /*11b40*/  IMAD R11, R11, R8, RZ ;  /* 0x000000080b0b7224 */ /* 0x000fc800078e02ff */
[----:B------:R-:W-:Y:S01]  /*11b50*/  IMAD.HI.U32 R2, R3, R11, R2 ;  /* 0x0000000b03027227 */ /* 0x000fe200078e0002 */
[----:B------:R-:W-:-:S05]  /*11b60*/  IABS R3, R5 ;  /* 0x0000000500037213 */ /* 0x000fca0000000000 */
        /* <DEDUP_REMOVED lines=21> */
[----:B0-----:R-:W-:-:S06]  /*11cc0*/  IADD3 R3, R9, 0xffffffe, RZ ;  /* 0x0ffffffe09037810 */ /* 0x001fcc0007ffe0ff */
        /* <DEDUP_REMOVED lines=25> */
.L_x_9226:
[----:B------:R-:W-:Y:S01]  /*11e60*/  UMOV UR4, URZ ;  /* 0x0000003f00047c82 */ /* 0x000fe20008000000 */
[----:B------:R-:W-:Y:S01]  /*11e70*/  UMOV UR5, URZ ;  /* 0x0000003f00057c82 */ /* 0x000fe20008000000 */
[----:B------:R-:W-:Y:S01]  /*11e80*/  ULDC UR6, c[0x0][0xc3c] ;  /* 0x00030f0000067ab9 */ /* 0x000fe20000000800 */
[----:B------:R-:W-:Y:S01]  /*11e90*/  MOV R16, R5 ;  /* 0x0000000500107202 */ /* 0x000fe20000000f00 */
[----:B------:R-:W-:Y:S02]  /*11ea0*/  IMAD.U32 R17, RZ, RZ, UR4 ;  /* 0x00000004ff117e24 */ /* 0x000fe4000f8e00ff */
[----:B------:R-:W-:Y:S02]  /*11eb0*/  IMAD.U32 R18, RZ, RZ, UR5 ;  /* 0x00000005ff127e24 */ /* 0x000fe4000f8e00ff */
[----:B------:R-:W-:-:S07]  /*11ec0*/  IMAD.U32 R19, RZ, RZ, UR6 ;  /* 0x00000006ff137e24 */ /* 0x000fce000f8e00ff */
.L_x_9234:
        /* <DEDUP_REMOVED lines=10> */
.L_x_9223:
[----:B------:R-:W-:Y:S02]  /*11f70*/  ULDC UR4, c[0x0][0xc3c] ;  /* 0x00030f0000047ab9 */ /* 0x000fe40000000800 */
[----:B---3--:R-:W-:-:S13]  /*11f80*/  ISETP.GE.AND P0, PT, R19, UR4, PT ;  /* 0x0000000413007c0c */ /* 0x008fda000bf06270 */
[----:B------:R-:W-:Y:S05]  /*11f90*/  @!P0 BRA `(.L_x_9235) ;  /* 0xffffffb400b08947 */ /* 0x000fea000383ffff */
[----:B------:R-:W-:Y:S05]  /*11fa0*/  BSYNC B8 ;  /* 0x0000000000087941 */ /* 0x000fea0003800000 */
.L_x_9172:
        /* <DEDUP_REMOVED lines=12> */
.L_x_9371:
[----:B------:R-:W-:Y:S05]  /*12070*/  BSYNC B0 ;  /* 0x0000000000007941 */ /* 0x000fea0003800000 */
.L_x_9236:
[----:B------:R-:W-:-:S03]  /*12080*/  UMOV UR4, 0xffffffff ;  /* 0xffffffff00047882 */ /* 0x000fc60000000000 */
[----:B------:R-:W-:Y:S05]  /*12090*/  BRA.DIV UR4, `(.L_x_9238) ;  /* 0x0000004204f07947 */ /* 0x000fea000b800000 */
[----:B0-----:R-:W0:Y:S02]  /*120a0*/  S2R R0, SR_TID.X ;  /* 0x0000000000007919 */ /* 0x001e240000002100 */
[----:B0-----:R-:W-:-:S04]  /*120b0*/  SHF.R.U32.HI R0, RZ, 0x5, R0 ;  /* 0x00000005ff007819 */ /* 0x001fc80000011600 */
[----:B------:R-:W-:-:S05]  /*120c0*/  LOP3.LUT R0, R0, 0x3, RZ, 0xc0, !PT ;  /* 0x0000000300007812 */ /* 0x000fca00078ec0ff */
[----:B------:R0:W3:Y:S02]  /*120d0*/  SHFL.IDX PT, R14, R0, RZ, 0x1f ;  /* 0x00001fff000e7589 */ /* 0x0000e400000e0000 */
.L_x_9374:
[----:B---3--:R-:W-:Y:S01]  /*120e0*/  ISETP.NE.AND P0, PT, R14, RZ, PT ;  /* 0x000000ff0e00720c */ /* 0x008fe20003f05270 */
[----:B------:R-:W-:-:S12]  /*120f0*/  BSSY B0, `(.L_x_9239) ;  /* 0x0000024000007945 */ /* 0x000fd80003800000 */
[----:B------:R-:W-:Y:S05]  /*12100*/  @P0 BRA `(.L_x_9240) ;  /* 0x0000000000880947 */ /* 0x000fea0003800000 */
[----:B------:R-:W-:-:S03]  /*12110*/  UMOV UR4, 0xffffffff ;  /* 0xffffffff00047882 */ /* 0x000fc60000000000 */
[----:B------:R-:W-:Y:S05]  /*12120*/  BRA.DIV UR4, `(.L_x_9241) ;  /* 0x0000004604007947 */ /* 0x000fea000b800000 */
[----:B------:R-:W-:-:S13]  /*12130*/  ELECT P6, URZ, PT ;  /* 0x00000000003f782f */ /* 0x000fda00038c0000 */
.L_x_9377:
[----:B------:R-:W-:Y:S05]  /*12140*/  @!P6 BRA `(.L_x_9240) ;  /* 0x000000000078e947 */ /* 0x000fea0003800000 */
[----:B------:R-:W-:-:S06]  /*12150*/  ULOP3.LUT UR4, UR42, 0x2, URZ, 0xfc, !UPT ;  /* 0x000000022a047892 */ /* 0x000fcc000f8efc3f */
[----:B0-----:R-:W-:-:S04]  /*12160*/  MOV R0, UR4 ;  /* 0x0000000400007c02 */ /* 0x001fc80008000f00 */
[----:B------:R-:W-:-:S13]  /*12170*/  ISETP.NE.AND P0, PT, R0, 0x3, PT ;  /* 0x000000030000780c */ /* 0x000fda0003f05270 */
[----:B------:R-:W-:Y:S05]  /*12180*/  @!P0 BRA `(.L_x_9242) ;  /* 0x0000000000048947 */ /* 0x000fea0003800000 */
[----:B------:R-:W-:Y:S01]  /*12190*/  BPT.TRAP 0x1 ;  /* 0x000000040000795c */ /* 0x000fe20000300000 */
.L_x_9242:
[C---:B------:R-:W-:Y:S01]  /*121a0*/  IMAD R5, R25.reuse, 0x8, R4 ;  /* 0x0000000819057824 */ /* 0x040fe200078e0204 */
[----:B------:R-:W-:Y:S01]  /*121b0*/  SHF.L.U32 R0, R28, 0x1f, RZ ;  /* 0x0000001f1c007819 */ /* 0x000fe200000006ff */
[----:B------:R-:W-:-:S03]  /*121c0*/  VIADD R25, R25, 0x1 ;  /* 0x0000000119197836 */ /* 0x000fc60000000000 */
[----:B------:R-:W0:Y:S02]  /*121d0*/  SYNCS.PHASECHK.TRANS64.TRYWAIT P1, [R5+URZ+0x28840], R0 ;  /* 0x02884000050075a7 */ /* 0x000e24000802017f */
[----:B------:R-:W-:-:S04]  /*121e0*/  ISETP.NE.AND P2, PT, R25, 0x2, PT ;  /* 0x000000021900780c */ /* 0x000fc80003f45270 */
[----:B------:R-:W-:Y:S01]  /*121f0*/  SEL R3, RZ, 0x1, P2 ;  /* 0x00000001ff037807 */ /* 0x000fe20001000000 */
[----:B0-----:R-:W-:Y:S08]  /*12200*/  @!P1 BRA `(.L_x_9243) ;  /* 0x0000004000e89947 */ /* 0x001ff00003800000 */
.L_x_9378:
[----:B------:R-:W-:Y:S02]  /*12210*/  SEL R25, R25, RZ, P2 ;  /* 0x000000ff19197207 */ /* 0x000fe40001000000 */
[----:B------:R-:W-:Y:S01]  /*12220*/  LOP3.LUT R2, R28, R3, RZ, 0x3c, !PT ;  /* 0x000000031c027212 */ /* 0x000fe200078e3cff */
[----:B------:R-:W-:Y:S06]  /*12230*/  @!P0 BRA `(.L_x_9244) ;  /* 0x0000000000048947 */ /* 0x000fec0003800000 */
[----:B------:R-:W-:Y:S01]  /*12240*/  BPT.TRAP 0x1 ;  /* 0x000000040000795c */ /* 0x000fe20000300000 */
.L_x_9244:
[----:B------:R-:W-:Y:S01]  /*12250*/  IMAD R25, R25, 0x8, R4 ;  /* 0x0000000819197824 */ /* 0x000fe200078e0204 */
[----:B------:R-:W-:-:S04]  /*12260*/  SHF.L.U32 R2, R2, 0x1f, RZ ;  /* 0x0000001f02027819 */ /* 0x000fc800000006ff */
[----:B------:R-:W3:Y:S02]  /*12270*/  SYNCS.PHASECHK.TRANS64.TRYWAIT P1, [R25+URZ+0x28840], R2 ;  /* 0x02884002190075a7 */ /* 0x000ee4000802017f */
[----:B---3--:R-:W-:Y:S05]  /*12280*/  @!P1 BRA `(.L_x_9245) ;  /* 0x0000004000dc9947 */ /* 0x008fea0003800000 */
.L_x_9379:
[----:B------:R-:W-:Y:S05]  /*12290*/  @!P0 BRA `(.L_x_9246) ;  /* 0x0000000000048947 */ /* 0x000fea0003800000 */
[----:B------:R-:W-:Y:S01]  /*122a0*/  BPT.TRAP 0x1 ;  /* 0x000000040000795c */ /* 0x000fe20000300000 */
.L_x_9246:
[----:B------:R-:W4:Y:S02]  /*122b0*/  SYNCS.PHASECHK.TRANS64.TRYWAIT P1, [R5+URZ+0x28860], R0 ;  /* 0x02886000050075a7 */ /* 0x000f24000802017f */
[----:B----4-:R-:W-:Y:S05]  /*122c0*/  @!P1 BRA `(.L_x_9247) ;  /* 0x0000004000e09947 */ /* 0x010fea0003800000 */
.L_x_9380:
[----:B------:R-:W-:Y:S05]  /*122d0*/  @!P0 BRA `(.L_x_9248) ;  /* 0x0000000000048947 */ /* 0x000fea0003800000 */
[----:B------:R-:W-:Y:S01]  /*122e0*/  BPT.TRAP 0x1 ;  /* 0x000000040000795c */ /* 0x000fe20000300000 */
.L_x_9248:
[----:B------:R0:W0:Y:S02]  /*122f0*/  SYNCS.PHASECHK.TRANS64.TRYWAIT P0, [R25+URZ+0x28860], R2 ;  /* 0x02886002190075a7 */ /* 0x000024000800017f */
[----:B0-----:R-:W-:Y:S05]  /*12300*/  @!P0 NANOSLEEP.SYNCS 0x989680 ;  /* 0x009896800000895d */ /* 0x001fea0003900000 */
[----:B------:R-:W0:Y:S02]  /*12310*/  @!P0 SYNCS.PHASECHK.TRANS64 P0, [R25+URZ+0x28860], R2 ;  /* 0x02886002190085a7 */ /* 0x000e24000800007f */
[----:B0-----:R-:W-:Y:S05]  /*12320*/  @!P0 BRA `(.L_x_9248) ;  /* 0xfffffffc00f08947 */ /* 0x001fea000383ffff */
.L_x_9240:
[----:B------:R-:W-:Y:S05]  /*12330*/  BSYNC B0 ;  /* 0x0000000000007941 */ /* 0x000fea0003800000 */
.L_x_9239:
[----:B------:R-:W-:Y:S05]  /*12340*/  EXIT ;  /* 0x000000000000794d */ /* 0x000fea0003800000 */
.L_x_9108:
[----:B0-----:R-:W-:-:S04]  /*12350*/  IMAD.U32 R3, RZ, RZ, UR41 ;  /* 0x00000029ff037e24 */ /* 0x001fc8000f8e00ff */
[----:B------:R0:W1:Y:S03]  /*12360*/  SYNCS.PHASECHK.TRANS64.TRYWAIT P1, [R3+URZ+0x28800], R0 ;  /* 0x02880000030075a7 */ /* 0x000066000802017f */
[----:B-1----:R-:W-:Y:S05]  /*12370*/  @!P1 NANOSLEEP.SYNCS 0x989680 ;  /* 0x009896800000995d */ /* 0x002fea0003900000 */
[----:B------:R-:W1:Y:S02]  /*12380*/  @!P1 SYNCS.PHASECHK.TRANS64 P1, [R3+URZ+0x28800], R0 ;  /* 0x02880000030095a7 */ /* 0x000e64000802007f */
[----:B-1----:R-:W-:Y:S05]  /*12390*/  @!P1 BRA `(.L_x_9108) ;  /* 0xfffffffc00ec9947 */ /* 0x002fea000383ffff */
[----:B------:R-:W-:Y:S05]  /*123a0*/  BRA `(.L_x_9249) ;  /* 0xfffffef400147947 */ /* 0x000fea000383ffff */
.L_x_9112:
[----:B-1----:R1:W2:Y:S02]  /*123b0*/  SYNCS.PHASECHK.TRANS64.TRYWAIT P1, [R0+URZ+0x28830], R3 ;  /* 0x02883003000075a7 */ /* 0x0022a4000802017f */
[----:B--2---:R-:W-:Y:S05]  /*123c0*/  @!P1 NANOSLEEP.SYNCS 0x989680 ;  /* 0x009896800000995d */ /* 0x004fea0003900000 */
[----:B------:R-:W2:Y:S02]  /*123d0*/  @!P1 SYNCS.PHASECHK.TRANS64 P1, [R0+URZ+0x28830], R3 ;  /* 0x02883003000095a7 */ /* 0x000ea4000802007f */
[----:B--2---:R-:W-:Y:S05]  /*123e0*/  @!P1 BRA `(.L_x_9112) ;  /* 0xfffffffc00f09947 */ /* 0x004fea000383ffff */
[----:B------:R-:W-:Y:S05]  /*123f0*/  BRA `(.L_x_9111) ;  /* 0xfffffef400307947 */ /* 0x000fea000383ffff */
.L_x_9118:
[----:B-1----:R-:W-:-:S04]  /*12400*/  IMAD.U32 R7, RZ, RZ, UR6 ;  /* 0x00000006ff077e24 */ /* 0x002fc8000f8e00ff */
[----:B------:R1:W2:Y:S03]  /*12410*/  SYNCS.PHASECHK.TRANS64.TRYWAIT P1, [R7+URZ+0x28830], R4 ;  /* 0x02883004070075a7 */ /* 0x0002a6000802017f */
[----:B--2---:R-:W-:Y:S05]  /*12420*/  @!P1 NANOSLEEP.SYNCS 0x989680 ;  /* 0x009896800000995d */ /* 0x004fea0003900000 */
[----:B------:R-:W2:Y:S02]  /*12430*/  @!P1 SYNCS.PHASECHK.TRANS64 P1, [R7+URZ+0x28830], R4 ;  /* 0x02883004070095a7 */ /* 0x000ea4000802007f */
[----:B--2---:R-:W-:Y:S05]  /*12440*/  @!P1 BRA `(.L_x_9118) ;  /* 0xfffffffc00ec9947 */ /* 0x004fea000383ffff */
[----:B------:R-:W-:Y:S05]  /*12450*/  BRA `(.L_x_9115) ;  /* 0xffffff2000507947 */ /* 0x000fea000383ffff */
.L_x_9122:
[----:B-1----:R-:W-:-:S04]  /*12460*/  MOV R7, UR6 ;  /* 0x0000000600077c02 */ /* 0x002fc80008000f00 */
[----:B------:R1:W2:Y:S03]  /*12470*/  SYNCS.PHASECHK.TRANS64.TRYWAIT P1, [R7+URZ+0x28850], R4 ;  /* 0x02885004070075a7 */ /* 0x0002a6000802017f */
[----:B--2---:R-:W-:Y:S05]  /*12480*/  @!P1 NANOSLEEP.SYNCS 0x989680 ;  /* 0x009896800000995d */ /* 0x004fea0003900000 */
[----:B------:R-:W2:Y:S02]  /*12490*/  @!P1 SYNCS.PHASECHK.TRANS64 P1, [R7+URZ+0x28850], R4 ;  /* 0x02885004070095a7 */ /* 0x000ea4000802007f */
[----:B--2---:R-:W-:Y:S05]  /*124a0*/  @!P1 BRA `(.L_x_9122) ;  /* 0xfffffffc00ec9947 */ /* 0x004fea000383ffff */
[----:B------:R-:W-:Y:S05]  /*124b0*/  BRA `(.L_x_9119) ;  /* 0xffffff24001c7947 */ /* 0x000fea000383ffff */
.L_x_9130:
[----:B-1----:R-:W-:-:S04]  /*124c0*/  IMAD.U32 R5, RZ, RZ, UR6 ;  /* 0x00000006ff057e24 */ /* 0x002fc8000f8e00ff */
[----:B------:R1:W2:Y:S03]  /*124d0*/  SYNCS.PHASECHK.TRANS64.TRYWAIT P1, [R5+URZ+0x28830], R4 ;  /* 0x02883004050075a7 */ /* 0x0002a6000802017f */
[----:B--2---:R-:W-:Y:S05]  /*124e0*/  @!P1 NANOSLEEP.SYNCS 0x989680 ;  /* 0x009896800000995d */ /* 0x004fea0003900000 */
[----:B------:R-:W2:Y:S02]  /*124f0*/  @!P1 SYNCS.PHASECHK.TRANS64 P1, [R5+URZ+0x28830], R4 ;  /* 0x02883004050095a7 */ /* 0x000ea4000802007f */
[----:B--2---:R-:W-:Y:S05]  /*12500*/  @!P1 BRA `(.L_x_9130) ;  /* 0xfffffffc00ec9947 */ /* 0x004fea000383ffff */
[----:B------:R-:W-:Y:S05]  /*12510*/  BRA `(.L_x_9127) ;  /* 0xffffff5000a07947 */ /* 0x000fea000383ffff */
.L_x_9134:
[----:B-1----:R-:W-:-:S04]  /*12520*/  IMAD.U32 R5, RZ, RZ, UR6 ;  /* 0x00000006ff057e24 */ /* 0x002fc8000f8e00ff */
[----:B------:R1:W2:Y:S03]  /*12530*/  SYNCS.PHASECHK.TRANS64.TRYWAIT P1, [R5+URZ+0x28850], R4 ;  /* 0x02885004050075a7 */ /* 0x0002a6000802017f */
[----:B--2---:R-:W-:Y:S05]  /*12540*/  @!P1 NANOSLEEP.SYNCS 0x989680 ;  /* 0x009896800000995d */ /* 0x004fea0003900000 */
[----:B------:R-:W2:Y:S02]  /*12550*/  @!P1 SYNCS.PHASECHK.TRANS64 P1, [R5+URZ+0x28850], R4 ;  /* 0x02885004050095a7 */ /* 0x000ea4000802007f */
[----:B--2---:R-:W-:Y:S05]  /*12560*/  @!P1 BRA `(.L_x_9134) ;  /* 0xfffffffc00ec9947 */ /* 0x004fea000383ffff */
[----:B------:R-:W-:Y:S05]  /*12570*/  BRA `(.L_x_9131) ;  /* 0xffffff5400607947 */ /* 0x000fea000383ffff */
.L_x_9141:
[----:B-1----:R-:W-:-:S04]  /*12580*/  IMAD.U32 R6, RZ, RZ, UR5 ;  /* 0x00000005ff067e24 */ /* 0x002fc8000f8e00ff */
[----:B------:R1:W2:Y:S03]  /*12590*/  SYNCS.PHASECHK.TRANS64.TRYWAIT P1, [R6+URZ+0x28850], R5 ;  /* 0x02885005060075a7 */ /* 0x0002a6000802017f */
[----:B--2---:R-:W-:Y:S05]  /*125a0*/  @!P1 NANOSLEEP.SYNCS 0x989680 ;  /* 0x009896800000995d */ /* 0x004fea0003900000 */
[----:B------:R-:W2:Y:S02]  /*125b0*/  @!P1 SYNCS.PHASECHK.TRANS64 P1, [R6+URZ+0x28850], R5 ;  /* 0x02885005060095a7 */ /* 0x000ea4000802007f */
[----:B--2---:R-:W-:Y:S05]  /*125c0*/  @!P1 BRA `(.L_x_9141) ;  /* 0xfffffffc00ec9947 */ /* 0x004fea000383ffff */
[----:B------:R-:W-:Y:S05]  /*125d0*/  BRA `(.L_x_9140) ;  /* 0xffffff7800487947 */ /* 0x000fea000383ffff */
.L_x_9184:
        /* <DEDUP_REMOVED lines=11> */
.L_x_9251:
[----:B------:R-:W-:Y:S05]  /*12690*/  BSYNC B0 ;  /* 0x0000000000007941 */ /* 0x000fea0003800000 */
.L_x_9250:
[----:B------:R-:W-:Y:S05]  /*126a0*/  BRA `(.L_x_9252) ;  /* 0xffffffbc005c7947 */ /* 0x000fea000383ffff */
.L_x_9187:
[----:B0-----:R0:W1:Y:S02]  /*126b0*/  SYNCS.PHASECHK.TRANS64.TRYWAIT P0, [R7+URZ+0x28840], R2 ;  /* 0x02884002070075a7 */ /* 0x001064000800017f */
[----:B-1----:R-:W-:Y:S05]  /*126c0*/  @!P0 NANOSLEEP.SYNCS 0x989680 ;  /* 0x009896800000895d */ /* 0x002fea0003900000 */
[----:B------:R-:W1:Y:S02]  /*126d0*/  @!P0 SYNCS.PHASECHK.TRANS64 P0, [R7+URZ+0x28840], R2 ;  /* 0x02884002070085a7 */ /* 0x000e64000800007f */
[----:B-1----:R-:W-:Y:S05]  /*126e0*/  @!P0 BRA `(.L_x_9187) ;  /* 0xfffffffc00f08947 */ /* 0x002fea000383ffff */
[----:B------:R-:W-:Y:S05]  /*126f0*/  BRA `(.L_x_9253) ;  /* 0xffffffbc00b87947 */ /* 0x000fea000383ffff */
.L_x_9188:
        /* <DEDUP_REMOVED lines=8> */
.L_x_9255:
[----:B------:R-:W-:Y:S05]  /*12780*/  BSYNC B0 ;  /* 0x0000000000007941 */ /* 0x000fea0003800000 */
.L_x_9254:
        /* <DEDUP_REMOVED lines=9> */
.L_x_9256:
[----:B------:R-:W-:Y:S02]  /*12820*/  IMAD.MOV.U32 R13, RZ, RZ, R0 ;  /* 0x000000ffff0d7224 */ /* 0x000fe400078e0000 */
[----:B------:R-:W-:Y:S02]  /*12830*/  IMAD.MOV.U32 R12, RZ, RZ, 0x1 ;  /* 0x00000001ff0c7424 */ /* 0x000fe400078e00ff */
[----:B------:R-:W-:-:S07]  /*12840*/  IMAD.MOV.U32 R3, RZ, RZ, R14 ;  /* 0x000000ffff037224 */ /* 0x000fce00078e000e */
[----:B------:R-:W-:Y:S05]  /*12850*/  WARPSYNC.COLLECTIVE R15, `(.L_x_9257) ;  /* 0x000000000f087348 */ /* 0x000fea0003c00000 */
[----:B------:R0:W1:Y:S02]  /*12860*/  SHFL.IDX P6, R14, R13, R12, R11 ;  /* 0x0000000c0d0e7389 */ /* 0x00006400000c000b */
[----:B01----:R-:W-:Y:S01]  /*12870*/  ENDCOLLECTIVE ;  /* 0x000000000000791b */ /* 0x003fe20003800000 */
.L_x_9257:
[----:B------:R-:W-:-:S04]  /*12880*/  @P0 LEA R3, P1, R30, R3, 0x1 ;  /* 0x000000031e030211 */ /* 0x000fc800078208ff */
[----:B------:R-:W-:Y:S02]  /*12890*/  @P0 IADD3.X R2, RZ, R2, RZ, P1, !PT ;  /* 0x00000002ff020210 */ /* 0x000fe40000ffe4ff */
[----:B------:R-:W-:Y:S02]  /*128a0*/  ISETP.GE.AND P1, PT, R6, 0x11, PT ;  /* 0x000000110600780c */ /* 0x000fe40003f26270 */
        /* <DEDUP_REMOVED lines=13> */
.L_x_9258:
[----:B------:R-:W-:Y:S02]  /*12980*/  @P1 IMAD R8, R5, 0x2, R22 ;  /* 0x0000000205081824 */ /* 0x000fe400078e0216 */
[----:B------:R-:W-:Y:S02]  /*12990*/  IMAD.MOV.U32 R13, RZ, RZ, R0 ;  /* 0x000000ffff0d7224 */ /* 0x000fe400078e0000 */
[----:B------:R-:W-:Y:S01]  /*129a0*/  IMAD.MOV.U32 R12, RZ, RZ, 0x2 ;  /* 0x00000002ff0c7424 */ /* 0x000fe200078e00ff */
[----:B------:R-:W-:-:S07]  /*129b0*/  MOV R3, R14 ;  /* 0x0000000e00037202 */ /* 0x000fce0000000f00 */
[----:B------:R-:W-:Y:S05]  /*129c0*/  WARPSYNC.COLLECTIVE R15, `(.L_x_9259) ;  /* 0x000000000f087348 */ /* 0x000fea0003c00000 */
[----:B------:R0:W1:Y:S02]  /*129d0*/  SHFL.IDX P6, R14, R13, R12, R11 ;  /* 0x0000000c0d0e7389 */ /* 0x00006400000c000b */
[----:B01----:R-:W-:Y:S01]  /*129e0*/  ENDCOLLECTIVE ;  /* 0x000000000000791b */ /* 0x003fe20003800000 */
.L_x_9259:
        /* <DEDUP_REMOVED lines=16> */
.L_x_9260:
[----:B------:R-:W-:Y:S02]  /*12af0*/  @P1 IMAD R8, R5, 0x2, R22 ;  /* 0x0000000205081824 */ /* 0x000fe400078e0216 */
[----:B------:R-:W-:Y:S02]  /*12b00*/  IMAD.MOV.U32 R13, RZ, RZ, R0 ;  /* 0x000000ffff0d7224 */ /* 0x000fe400078e0000 */
[----:B------:R-:W-:Y:S02]  /*12b10*/  IMAD.MOV.U32 R12, RZ, RZ, 0x3 ;  /* 0x00000003ff0c7424 */ /* 0x000fe400078e00ff */
[----:B------:R-:W-:-:S07]  /*12b20*/  IMAD.MOV.U32 R3, RZ, RZ, R14 ;  /* 0x000000ffff037224 */ /* 0x000fce00078e000e */
[----:B------:R-:W-:Y:S05]  /*12b30*/  WARPSYNC.COLLECTIVE R15, `(.L_x_9261) ;  /* 0x000000000f087348 */ /* 0x000fea0003c00000 */
[----:B------:R0:W1:Y:S02]  /*12b40*/  SHFL.IDX P6, R14, R13, R12, R11 ;  /* 0x0000000c0d0e7389 */ /* 0x00006400000c000b */
[----:B01----:R-:W-:Y:S01]  /*12b50*/  ENDCOLLECTIVE ;  /* 0x000000000000791b */ /* 0x003fe20003800000 */
.L_x_9261:
        /* <DEDUP_REMOVED lines=16> */
.L_x_9262:
[----:B------:R-:W-:Y:S02]  /*12c60*/  @P1 IMAD R8, R5, 0x2, R22 ;  /* 0x0000000205081824 */ /* 0x000fe400078e0216 */
[----:B------:R-:W-:Y:S01]  /*12c70*/  IMAD.MOV.U32 R13, RZ, RZ, R0 ;  /* 0x000000ffff0d7224 */ /* 0x000fe200078e0000 */
[----:B------:R-:W-:Y:S01]  /*12c80*/  MOV R12, 0x4 ;  /* 0x00000004000c7802 */ /* 0x000fe20000000f00 */
[----:B------:R-:W-:-:S07]  /*12c90*/  IMAD.MOV.U32 R3, RZ, RZ, R14 ;  /* 0x000000ffff037224 */ /* 0x000fce00078e000e */
[----:B------:R-:W-:Y:S05]  /*12ca0*/  WARPSYNC.COLLECTIVE R15, `(.L_x_9263) ;  /* 0x000000000f087348 */ /* 0x000fea0003c00000 */
[----:B------:R0:W1:Y:S02]  /*12cb0*/  SHFL.IDX P6, R14, R13, R12, R11 ;  /* 0x0000000c0d0e7389 */ /* 0x00006400000c000b */
[----:B01----:R-:W-:Y:S01]  /*12cc0*/  ENDCOLLECTIVE ;  /* 0x000000000000791b */ /* 0x003fe20003800000 */
.L_x_9263:
        /* <DEDUP_REMOVED lines=16> */
.L_x_9264:
[----:B------:R-:W-:Y:S01]  /*12dd0*/  @P1 IMAD R8, R5, 0x2, R22 ;  /* 0x0000000205081824 */ /* 0x000fe200078e0216 */
[----:B------:R-:W-:Y:S01]  /*12de0*/  MOV R13, R0 ;  /* 0x00000000000d7202 */ /* 0x000fe20000000f00 */
[----:B------:R-:W-:Y:S02]  /*12df0*/  IMAD.MOV.U32 R12, RZ, RZ, 0x5 ;  /* 0x00000005ff0c7424 */ /* 0x000fe400078e00ff */
[----:B------:R-:W-:-:S07]  /*12e00*/  IMAD.MOV.U32 R3, RZ, RZ, R14 ;  /* 0x000000ffff037224 */ /* 0x000fce00078e000e */
[----:B------:R-:W-:Y:S05]  /*12e10*/  WARPSYNC.COLLECTIVE R15, `(.L_x_9265) ;  /* 0x000000000f087348 */ /* 0x000fea0003c00000 */
[----:B------:R0:W1:Y:S02]  /*12e20*/  SHFL.IDX P6, R14, R13, R12, R11 ;  /* 0x0000000c0d0e7389 */ /* 0x00006400000c000b */
[----:B01----:R-:W-:Y:S01]  /*12e30*/  ENDCOLLECTIVE ;  /* 0x000000000000791b */ /* 0x003fe20003800000 */
.L_x_9265:
        /* <DEDUP_REMOVED lines=16> */
.L_x_9266:
[----:B------:R-:W-:Y:S01]  /*12f40*/  @P1 LEA R8, R5, R22, 0x1 ;  /* 0x0000001605081211 */ /* 0x000fe200078e08ff */
[----:B------:R-:W-:Y:S02]  /*12f50*/  IMAD.MOV.U32 R13, RZ, RZ, R0 ;  /* 0x000000ffff0d7224 */ /* 0x000fe400078e0000 */
[----:B------:R-:W-:Y:S02]  /*12f60*/  IMAD.MOV.U32 R12, RZ, RZ, 0x6 ;  /* 0x00000006ff0c7424 */ /* 0x000fe400078e00ff */
[----:B------:R-:W-:-:S07]  /*12f70*/  IMAD.MOV.U32 R3, RZ, RZ, R14 ;  /* 0x000000ffff037224 */ /* 0x000fce00078e000e */
[----:B------:R-:W-:Y:S05]  /*12f80*/  WARPSYNC.COLLECTIVE R15, `(.L_x_9267) ;  /* 0x000000000f087348 */ /* 0x000fea0003c00000 */
[----:B------:R0:W1:Y:S02]  /*12f90*/  SHFL.IDX P6, R14, R13, R12, R11 ;  /* 0x0000000c0d0e7389 */ /* 0x00006400000c000b */
[----:B01----:R-:W-:Y:S01]  /*12fa0*/  ENDCOLLECTIVE ;  /* 0x000000000000791b */ /* 0x003fe20003800000 */
.L_x_9267:
        /* <DEDUP_REMOVED lines=16> */
.L_x_9268:
[----:B------:R-:W-:Y:S02]  /*130b0*/  @P1 IMAD R8, R5, 0x2, R22 ;  /* 0x0000000205081824 */ /* 0x000fe400078e0216 */
[----:B------:R-:W-:Y:S02]  /*130c0*/  IMAD.MOV.U32 R13, RZ, RZ, R0 ;  /* 0x000000ffff0d7224 */ /* 0x000fe400078e0000 */
[----:B------:R-:W-:Y:S02]  /*130d0*/  IMAD.MOV.U32 R12, RZ, RZ, 0x7 ;  /* 0x00000007ff0c7424 */ /* 0x000fe400078e00ff */
[----:B------:R-:W-:-:S07]  /*130e0*/  IMAD.MOV.U32 R3, RZ, RZ, R14 ;  /* 0x000000ffff037224 */ /* 0x000fce00078e000e */
[----:B------:R-:W-:Y:S05]  /*130f0*/  WARPSYNC.COLLECTIVE R15, `(.L_x_9269) ;  /* 0x000000000f087348 */ /* 0x000fea0003c00000 */
[----:B------:R0:W1:Y:S02]  /*13100*/  SHFL.IDX P6, R14, R13, R12, R11 ;  /* 0x0000000c0d0e7389 */ /* 0x00006400000c000b */
[----:B01----:R-:W-:Y:S01]  /*13110*/  ENDCOLLECTIVE ;  /* 0x000000000000791b */ /* 0x003fe20003800000 */
.L_x_9269:
        /* <DEDUP_REMOVED lines=14> */
.L_x_9270:
[----:B------:R-:W-:Y:S01]  /*13200*/  @!PT LDS RZ, [RZ] ;  /* 0x00000000fffff984 */ /* 0x000fe20000000800 */
[----:B------:R-:W-:Y:S01]  /*13210*/  @!PT LDS RZ, [RZ] ;  /* 0x00000000fffff984 */ /* 0x000fe20000000800 */
[----:B------:R-:W-:Y:S01]  /*13220*/  @!PT LDS RZ, [RZ] ;  /* 0x00000000fffff984 */ /* 0x000fe20000000800 */
[----:B------:R0:W-:Y:S02]  /*13230*/  @P1 LDGSTS.E.BYPASS.LTC128B.128 [R8+0x1f400], desc[UR52][R2.64+0x80], !P2 ;  /* 0x1f40008002081fae */ /* 0x0001e4000d101d74 */
[----:B0-----:R-:W-:Y:S01]  /*13240*/  MOV R2, R14 ;  /* 0x0000000e00027202 */ /* 0x001fe20000000f00 */
[----:B------:R-:W-:Y:S06]  /*13250*/  BRA `(.L_x_9271) ;  /* 0xffffffb800907947 */ /* 0x000fec000383ffff */
.L_x_9193:
        /* <DEDUP_REMOVED lines=9> */
.L_x_9272:
[C---:B------:R-:W-:Y:S01]  /*132f0*/  VIADD R6, R17.reuse, 0x10 ;  /* 0x0000001011067836 */ /* 0x040fe20000000000 */
[----:B------:R-:W-:Y:S02]  /*13300*/  ISETP.GE.AND P2, PT, R17, R5, PT ;  /* 0x000000051100720c */ /* 0x000fe40003f46270 */
[----:B------:R-:W-:Y:S01]  /*13310*/  MOV R13, R0 ;  /* 0x00000000000d7202 */ /* 0x000fe20000000f00 */
[----:B------:R-:W-:-:S10]  /*13320*/  IMAD.MOV.U32 R2, RZ, RZ, R14 ;  /* 0x000000ffff027224 */ /* 0x000fd400078e000e */
[----:B------:R-:W-:Y:S05]  /*13330*/  WARPSYNC.COLLECTIVE R15, `(.L_x_9273) ;  /* 0x000000000f087348 */ /* 0x000fea0003c00000 */
[----:B------:R0:W1:Y:S02]  /*13340*/  SHFL.IDX P6, R14, R13, R12, R11 ;  /* 0x0000000c0d0e7389 */ /* 0x00006400000c000b */
[----:B01----:R-:W-:Y:S01]  /*13350*/  ENDCOLLECTIVE ;  /* 0x000000000000791b */ /* 0x003fe20003800000 */
.L_x_9273:
        /* <DEDUP_REMOVED lines=8> */
.L_x_9274:
[----:B------:R-:W-:Y:S01]  /*133e0*/  @!PT LDS RZ, [RZ] ;  /* 0x00000000fffff984 */ /* 0x000fe20000000800 */
[----:B------:R-:W-:Y:S01]  /*133f0*/  @!PT LDS RZ, [RZ] ;  /* 0x00000000fffff984 */ /* 0x000fe20000000800 */
[----:B------:R-:W-:Y:S01]  /*13400*/  @!PT LDS RZ, [RZ] ;  /* 0x00000000fffff984 */ /* 0x000fe20000000800 */
[----:B------:R-:W-:Y:S04]  /*13410*/  @!P2 LDGSTS.E.BYPASS.LTC128B.128 [R8+0x10400], desc[UR52][R2.64], !P0 ;  /* 0x104000000208afae */ /* 0x000fe8000c101d74 */
[----:B------:R0:W-:Y:S01]  /*13420*/  @!P2 LDGSTS.E.BYPASS.LTC128B.128 [R8+0x14400], desc[UR52][R2.64+0x80], !P1 ;  /* 0x144000800208afae */ /* 0x0001e2000c901d74 */
[----:B------:R-:W-:Y:S02]  /*13430*/  ISETP.GE.AND P2, PT, R6, R5, PT ;  /* 0x000000050600720c */ /* 0x000fe40003f46270 */
[----:B------:R-:W-:Y:S01]  /*13440*/  IADD3 R6, R17, 0x20, RZ ;  /* 0x0000002011067810 */ /* 0x000fe20007ffe0ff */
[----:B------:R-:W-:Y:S02]  /*13450*/  IMAD.MOV.U32 R13, RZ, RZ, R0 ;  /* 0x000000ffff0d7224 */ /* 0x000fe400078e0000 */
[----:B0-----:R-:W-:-:S08]  /*13460*/  IMAD.MOV.U32 R2, RZ, RZ, R14 ;  /* 0x000000ffff027224 */ /* 0x001fd000078e000e */
[----:B------:R-:W-:Y:S05]  /*13470*/  WARPSYNC.COLLECTIVE R15, `(.L_x_9275) ;  /* 0x000000000f087348 */ /* 0x000fea0003c00000 */
[----:B------:R0:W1:Y:S02]  /*13480*/  SHFL.IDX P6, R14, R13, R12, R11 ;  /* 0x0000000c0d0e7389 */ /* 0x00006400000c000b */
[----:B01----:R-:W-:Y:S01]  /*13490*/  ENDCOLLECTIVE ;  /* 0x000000000000791b */ /* 0x003fe20003800000 */
.L_x_9275:
        /* <DEDUP_REMOVED lines=8> */
.L_x_9276:
        /* <DEDUP_REMOVED lines=13> */
.L_x_9277:
        /* <DEDUP_REMOVED lines=8> */
.L_x_9278:
[----:B------:R-:W-:-:S05]  /*13670*/  @!P2 IMAD.MOV.U32 R3, RZ, RZ, R7 ;  /* 0x000000ffff03a224 */ /* 0x000fca00078e0007 */
[----:B------:R-:W-:Y:S01]  /*13680*/  @!PT LDS RZ, [RZ] ;  /* 0x00000000fffff984 */ /* 0x000fe20000000800 */
[----:B------:R-:W-:Y:S01]  /*13690*/  @!PT LDS RZ, [RZ] ;  /* 0x00000000fffff984 */ /* 0x000fe20000000800 */
[----:B------:R-:W-:Y:S01]  /*136a0*/  @!PT LDS RZ, [RZ] ;  /* 0x00000000fffff984 */ /* 0x000fe20000000800 */
[----:B------:R-:W-:Y:S04]  /*136b0*/  @!P2 LDGSTS.E.BYPASS.LTC128B.128 [R8+0x11400], desc[UR52][R2.64], !P0 ;  /* 0x114000000208afae */ /* 0x000fe8000c101d74 */
[----:B------:R0:W-:Y:S01]  /*136c0*/  @!P2 LDGSTS.E.BYPASS.LTC128B.128 [R8+0x15400], desc[UR52][R2.64+0x80], !P1 ;  /* 0x154000800208afae */ /* 0x0001e2000c901d74 */
[----:B------:R-:W-:Y:S01]  /*136d0*/  ISETP.GE.AND P2, PT, R6, R5, PT ;  /* 0x000000050600720c */ /* 0x000fe20003f46270 */
[----:B------:R-:W-:Y:S01]  /*136e0*/  VIADD R6, R17, 0x40 ;  /* 0x0000004011067836 */ /* 0x000fe20000000000 */
[----:B------:R-:W-:Y:S01]  /*136f0*/  MOV R13, R0 ;  /* 0x00000000000d7202 */ /* 0x000fe20000000f00 */
[----:B0-----:R-:W-:-:S10]  /*13700*/  IMAD.MOV.U32 R2, RZ, RZ, R14 ;  /* 0x000000ffff027224 */ /* 0x001fd400078e000e */
[----:B------:R-:W-:Y:S05]  /*13710*/  WARPSYNC.COLLECTIVE R15, `(.L_x_9279) ;  /* 0x000000000f087348 */ /* 0x000fea0003c00000 */
[----:B------:R0:W1:Y:S02]  /*13720*/  SHFL.IDX P6, R14, R13, R12, R11 ;  /* 0x0000000c0d0e7389 */ /* 0x00006400000c000b */
[----:B01----:R-:W-:Y:S01]  /*13730*/  ENDCOLLECTIVE ;  /* 0x000000000000791b */ /* 0x003fe20003800000 */
.L_x_9279:
        /* <DEDUP_REMOVED lines=8> */
.L_x_9280:
[----:B------:R-:W-:-:S05]  /*137c0*/  @!P2 IMAD.MOV.U32 R3, RZ, RZ, R7 ;  /* 0x000000ffff03a224 */ /* 0x000fca00078e0007 */
        /* <DEDUP_REMOVED lines=12> */
.L_x_9281:
        /* <DEDUP_REMOVED lines=8> */
.L_x_9282:
        /* <DEDUP_REMOVED lines=13> */
.L_x_9283:
        /* <DEDUP_REMOVED lines=8> */
.L_x_9284:
[----:B------:R-:W-:-:S05]  /*13a60*/  @!P2 IMAD.MOV.U32 R3, RZ, RZ, R7 ;  /* 0x000000ffff03a224 */ /* 0x000fca00078e0007 */
        /* <DEDUP_REMOVED lines=11> */
.L_x_9285:
        /* <DEDUP_REMOVED lines=8> */
.L_x_9286:
        /* <DEDUP_REMOVED lines=11> */
.L_x_9287:
[----:B------:R-:W-:Y:S05]  /*13c50*/  BRA `(.L_x_9288) ;  /* 0xffffffbc00047947 */ /* 0x000fea000383ffff */
.L_x_9198:
[----:B0-----:R0:W1:Y:S02]  /*13c60*/  SYNCS.PHASECHK.TRANS64.TRYWAIT P1, [R22+URZ+0x28820], R3 ;  /* 0x02882003160075a7 */ /* 0x001064000802017f */
[----:B-1----:R-:W-:Y:S05]  /*13c70*/  @!P1 NANOSLEEP.SYNCS 0x989680 ;  /* 0x009896800000995d */ /* 0x002fea0003900000 */
[----:B------:R-:W1:Y:S02]  /*13c80*/  @!P1 SYNCS.PHASECHK.TRANS64 P1, [R22+URZ+0x28820], R3 ;  /* 0x02882003160095a7 */ /* 0x000e64000802007f */
[----:B-1----:R-:W-:Y:S05]  /*13c90*/  @!P1 BRA `(.L_x_9198) ;  /* 0xfffffffc00f09947 */ /* 0x002fea000383ffff */
[----:B------:R-:W-:Y:S05]  /*13ca0*/  BRA `(.L_x_9289) ;  /* 0xffffffbc00787947 */ /* 0x000fea000383ffff */
.L_x_9203:
[----:B0-----:R0:W1:Y:S02]  /*13cb0*/  SYNCS.PHASECHK.TRANS64.TRYWAIT P0, [R6+URZ+0x28840], R3 ;  /* 0x02884003060075a7 */ /* 0x001064000800017f */
[----:B-1----:R-:W-:Y:S05]  /*13cc0*/  @!P0 NANOSLEEP.SYNCS 0x989680 ;  /* 0x009896800000895d */ /* 0x002fea0003900000 */
[----:B------:R-:W1:Y:S02]  /*13cd0*/  @!P0 SYNCS.PHASECHK.TRANS64 P0, [R6+URZ+0x28840], R3 ;  /* 0x02884003060085a7 */ /* 0x000e64000800007f */
[----:B-1----:R-:W-:Y:S05]  /*13ce0*/  @!P0 BRA `(.L_x_9203) ;  /* 0xfffffffc00f08947 */ /* 0x002fea000383ffff */
[----:B------:R-:W-:Y:S05]  /*13cf0*/  BRA `(.L_x_9290) ;  /* 0xffffffc000447947 */ /* 0x000fea000383ffff */
.L_x_9204:
        /* <DEDUP_REMOVED lines=8> */
.L_x_9292:
[----:B------:R-:W-:Y:S05]  /*13d80*/  BSYNC B1 ;  /* 0x0000000000017941 */ /* 0x000fea0003800000 */
.L_x_9291:
        /* <DEDUP_REMOVED lines=10> */
.L_x_9293:
[----:B------:R-:W-:Y:S02]  /*13e30*/  IMAD.MOV.U32 R13, RZ, RZ, R9 ;  /* 0x000000ffff0d7224 */ /* 0x000fe400078e0009 */
[----:B------:R-:W-:Y:S02]  /*13e40*/  IMAD.MOV.U32 R12, RZ, RZ, 0x1 ;  /* 0x00000001ff0c7424 */ /* 0x000fe400078e00ff */
[----:B------:R-:W-:-:S07]  /*13e50*/  IMAD.MOV.U32 R2, RZ, RZ, R14 ;  /* 0x000000ffff027224 */ /* 0x000fce00078e000e */
[----:B------:R-:W-:Y:S05]  /*13e60*/  WARPSYNC.COLLECTIVE R15, `(.L_x_9294) ;  /* 0x000000000f087348 */ /* 0x000fea0003c00000 */
[----:B------:R0:W1:Y:S02]  /*13e70*/  SHFL.IDX P6, R14, R13, R12, R11 ;  /* 0x0000000c0d0e7389 */ /* 0x00006400000c000b */
[----:B01----:R-:W-:Y:S01]  /*13e80*/  ENDCOLLECTIVE ;  /* 0x000000000000791b */ /* 0x003fe20003800000 */
.L_x_9294:
        /* <DEDUP_REMOVED lines=12> */
.L_x_9295:
[----:B------:R-:W-:Y:S02]  /*13f50*/  IMAD.MOV.U32 R13, RZ, RZ, R9 ;  /* 0x000000ffff0d7224 */ /* 0x000fe400078e0009 */
[----:B------:R-:W-:Y:S02]  /*13f60*/  IMAD.MOV.U32 R12, RZ, RZ, 0x2 ;  /* 0x00000002ff0c7424 */ /* 0x000fe400078e00ff */
[----:B------:R-:W-:-:S07]  /*13f70*/  IMAD.MOV.U32 R2, RZ, RZ, R14 ;  /* 0x000000ffff027224 */ /* 0x000fce00078e000e */
[----:B------:R-:W-:Y:S05]  /*13f80*/  WARPSYNC.COLLECTIVE R15, `(.L_x_9296) ;  /* 0x000000000f087348 */ /* 0x000fea0003c00000 */
[----:B------:R0:W1:Y:S02]  /*13f90*/  SHFL.IDX P6, R14, R13, R12, R11 ;  /* 0x0000000c0d0e7389 */ /* 0x00006400000c000b */
[----:B01----:R-:W-:Y:S01]  /*13fa0*/  ENDCOLLECTIVE ;  /* 0x000000000000791b */ /* 0x003fe20003800000 */
.L_x_9296:
        /* <DEDUP_REMOVED lines=12> */
.L_x_9297:
[----:B------:R-:W-:Y:S02]  /*14070*/  IMAD.MOV.U32 R13, RZ, RZ, R9 ;  /* 0x000000ffff0d7224 */ /* 0x000fe400078e0009 */
[----:B------:R-:W-:Y:S02]  /*14080*/  IMAD.MOV.U32 R12, RZ, RZ, 0x3 ;  /* 0x00000003ff0c7424 */ /* 0x000fe400078e00ff */
[----:B------:R-:W-:-:S07]  /*14090*/  IMAD.MOV.U32 R2, RZ, RZ, R14 ;  /* 0x000000ffff027224 */ /* 0x000fce00078e000e */
[----:B------:R-:W-:Y:S05]  /*140a0*/  WARPSYNC.COLLECTIVE R15, `(.L_x_9298) ;  /* 0x000000000f087348 */ /* 0x000fea0003c00000 */
[----:B------:R0:W1:Y:S02]  /*140b0*/  SHFL.IDX P6, R14, R13, R12, R11 ;  /* 0x0000000c0d0e7389 */ /* 0x00006400000c000b */
[----:B01----:R-:W-:Y:S01]  /*140c0*/  ENDCOLLECTIVE ;  /* 0x000000000000791b */ /* 0x003fe20003800000 */
.L_x_9298:
        /* <DEDUP_REMOVED lines=12> */
.L_x_9299:
[----:B------:R-:W-:Y:S02]  /*14190*/  IMAD.MOV.U32 R13, RZ, RZ, R9 ;  /* 0x000000ffff0d7224 */ /* 0x000fe400078e0009 */
[----:B------:R-:W-:Y:S02]  /*141a0*/  IMAD.MOV.U32 R12, RZ, RZ, 0x4 ;  /* 0x00000004ff0c7424 */ /* 0x000fe400078e00ff */
[----:B------:R-:W-:-:S07]  /*141b0*/  IMAD.MOV.U32 R2, RZ, RZ, R14 ;  /* 0x000000ffff027224 */ /* 0x000fce00078e000e */
[----:B------:R-:W-:Y:S05]  /*141c0*/  WARPSYNC.COLLECTIVE R15, `(.L_x_9300) ;  /* 0x000000000f087348 */ /* 0x000fea0003c00000 */
[----:B------:R0:W1:Y:S02]  /*141d0*/  SHFL.IDX P6, R14, R13, R12, R11 ;  /* 0x0000000c0d0e7389 */ /* 0x00006400000c000b */
[----:B01----:R-:W-:Y:S01]  /*141e0*/  ENDCOLLECTIVE ;  /* 0x000000000000791b */ /* 0x003fe20003800000 */
.L_x_9300:
        /* <DEDUP_REMOVED lines=12> */
.L_x_9301:
[----:B------:R-:W-:Y:S02]  /*142b0*/  IMAD.MOV.U32 R13, RZ, RZ, R9 ;  /* 0x000000ffff0d7224 */ /* 0x000fe400078e0009 */
[----:B------:R-:W-:Y:S02]  /*142c0*/  IMAD.MOV.U32 R12, RZ, RZ, 0x5 ;  /* 0x00000005ff0c7424 */ /* 0x000fe400078e00ff */
[----:B------:R-:W-:-:S07]  /*142d0*/  IMAD.MOV.U32 R2, RZ, RZ, R14 ;  /* 0x000000ffff027224 */ /* 0x000fce00078e000e */
[----:B------:R-:W-:Y:S05]  /*142e0*/  WARPSYNC.COLLECTIVE R15, `(.L_x_9302) ;  /* 0x000000000f087348 */ /* 0x000fea0003c00000 */
[----:B------:R0:W1:Y:S02]  /*142f0*/  SHFL.IDX P6, R14, R13, R12, R11 ;  /* 0x0000000c0d0e7389 */ /* 0x00006400000c000b */
[----:B01----:R-:W-:Y:S01]  /*14300*/  ENDCOLLECTIVE ;  /* 0x000000000000791b */ /* 0x003fe20003800000 */
.L_x_9302:
        /* <DEDUP_REMOVED lines=12> */
.L_x_9303:
[----:B------:R-:W-:Y:S02]  /*143d0*/  IMAD.MOV.U32 R13, RZ, RZ, R9 ;  /* 0x000000ffff0d7224 */ /* 0x000fe400078e0009 */
[----:B------:R-:W-:Y:S02]  /*143e0*/  IMAD.MOV.U32 R12, RZ, RZ, 0x6 ;  /* 0x00000006ff0c7424 */ /* 0x000fe400078e00ff */
[----:B------:R-:W-:-:S07]  /*143f0*/  IMAD.MOV.U32 R2, RZ, RZ, R14 ;  /* 0x000000ffff027224 */ /* 0x000fce00078e000e */
[----:B------:R-:W-:Y:S05]  /*14400*/  WARPSYNC.COLLECTIVE R15, `(.L_x_9304) ;  /* 0x000000000f087348 */ /* 0x000fea0003c00000 */
[----:B------:R0:W1:Y:S02]  /*14410*/  SHFL.IDX P6, R14, R13, R12, R11 ;  /* 0x0000000c0d0e7389 */ /* 0x00006400000c000b */
[----:B01----:R-:W-:Y:S01]  /*14420*/  ENDCOLLECTIVE ;  /* 0x000000000000791b */ /* 0x003fe20003800000 */
.L_x_9304:
        /* <DEDUP_REMOVED lines=12> */
.L_x_9305:
[----:B------:R-:W-:Y:S02]  /*144f0*/  IMAD.MOV.U32 R13, RZ, RZ, R9 ;  /* 0x000000ffff0d7224 */ /* 0x000fe400078e0009 */
[----:B------:R-:W-:Y:S02]  /*14500*/  IMAD.MOV.U32 R12, RZ, RZ, 0x7 ;  /* 0x00000007ff0c7424 */ /* 0x000fe400078e00ff */
[----:B------:R-:W-:-:S07]  /*14510*/  IMAD.MOV.U32 R2, RZ, RZ, R14 ;  /* 0x000000ffff027224 */ /* 0x000fce00078e000e */
[----:B------:R-:W-:Y:S05]  /*14520*/  WARPSYNC.COLLECTIVE R15, `(.L_x_9306) ;  /* 0x000000000f087348 */ /* 0x000fea0003c00000 */
[----:B------:R0:W1:Y:S02]  /*14530*/  SHFL.IDX P6, R14, R13, R12, R11 ;  /* 0x0000000c0d0e7389 */ /* 0x00006400000c000b */
[----:B01----:R-:W-:Y:S01]  /*14540*/  ENDCOLLECTIVE ;  /* 0x000000000000791b */ /* 0x003fe20003800000 */
.L_x_9306:
[----:B------:R-:W-:-:S05]  /*14550*/  IADD3 R2, P0, R2, R5, RZ ;  /* 0x0000000502027210 */ /* 0x000fca0007f1e0ff */
[----:B------:R-:W-:-:S05]  /*14560*/  IMAD.X R3, RZ, RZ, R3, P0 ;  /* 0x000000ffff037224 */ /* 0x000fca00000e0603 */
[----:B------:R-:W-:Y:S01]  /*14570*/  @!PT LDS RZ, [RZ] ;  /* 0x00000000fffff984 */ /* 0x000fe20000000800 */
[----:B------:R-:W-:Y:S01]  /*14580*/  @!PT LDS RZ, [RZ] ;  /* 0x00000000fffff984 */ /* 0x000fe20000000800 */
[----:B------:R-:W-:Y:S01]  /*14590*/  @!PT LDS RZ, [RZ] ;  /* 0x00000000fffff984 */ /* 0x000fe20000000800 */
[----:B------:R0:W-:Y:S01]  /*145a0*/  LDGSTS.E.BYPASS.LTC128B.128 [R8+0x1b400], desc[UR52][R2.64], !P4 ;  /* 0x1b40000002087fae */ /* 0x0001e2000e101d74 */
[----:B------:R-:W-:-:S03]  /*145b0*/  MOV R13, R7 ;  /* 0x00000007000d7202 */ /* 0x000fc60000000f00 */
[----:B------:R0:W-:Y:S01]  /*145c0*/  LDGSTS.E.BYPASS.LTC128B.128 [R8+0x1f400], desc[UR52][R2.64+0x80], !P3 ;  /* 0x1f40008002087fae */ /* 0x0001e2000d901d74 */
[----:B------:R-:W-:-:S07]  /*145d0*/  IMAD.MOV.U32 R9, RZ, RZ, R14 ;  /* 0x000000ffff097224 */ /* 0x000fce00078e000e */
[----:B0-----:R-:W-:Y:S05]  /*145e0*/  WARPSYNC.COLLECTIVE R15, `(.L_x_9307) ;  /* 0x000000000f087348 */ /* 0x001fea0003c00000 */
[----:B------:R1:W2:Y:S02]  /*145f0*/  SHFL.IDX P6, R14, R13, R12, R11 ;  /* 0x0000000c0d0e7389 */ /* 0x0002a400000c000b */
[----:B012---:R-:W-:Y:S01]  /*14600*/  ENDCOLLECTIVE ;  /* 0x000000000000791b */ /* 0x007fe20003800000 */
.L_x_9307:
[----:B------:R-:W-:Y:S01]  /*14610*/  IMAD.MOV.U32 R2, RZ, RZ, R14 ;  /* 0x000000ffff027224 */ /* 0x000fe200078e000e */
[----:B------:R-:W-:Y:S06]  /*14620*/  BRA `(.L_x_9308) ;  /* 0xffffffbc00187947 */ /* 0x000fec000383ffff */
.L_x_9209:
[----:B-1----:R1:W3:Y:S02]  /*14630*/  SYNCS.PHASECHK.TRANS64.TRYWAIT P0, [R6+URZ+0x28860], R2 ;  /* 0x02886002060075a7 */ /* 0x0022e4000800017f */
[----:B---3--:R-:W-:Y:S05]  /*14640*/  @!P0 NANOSLEEP.SYNCS 0x989680 ;  /* 0x009896800000895d */ /* 0x008fea0003900000 */
[----:B------:R-:W3:Y:S02]  /*14650*/  @!P0 SYNCS.PHASECHK.TRANS64 P0, [R6+URZ+0x28860], R2 ;  /* 0x02886002060085a7 */ /* 0x000ee4000800007f */
[----:B---3--:R-:W-:Y:S05]  /*14660*/  @!P0 BRA `(.L_x_9209) ;  /* 0xfffffffc00f08947 */ /* 0x008fea000383ffff */
[----:B------:R-:W-:Y:S05]  /*14670*/  BRA `(.L_x_9309) ;  /* 0xffffffbc00787947 */ /* 0x000fea000383ffff */
.L_x_9210:
        /* <DEDUP_REMOVED lines=8> */
.L_x_9311:
[----:B------:R-:W-:Y:S05]  /*14700*/  BSYNC B1 ;  /* 0x0000000000017941 */ /* 0x000fea0003800000 */
.L_x_9310:
        /* <DEDUP_REMOVED lines=9> */
.L_x_9312:
[----:B------:R-:W-:Y:S02]  /*147a0*/  IMAD.MOV.U32 R13, RZ, RZ, R24 ;  /* 0x000000ffff0d7224 */ /* 0x000fe400078e0018 */
[----:B------:R-:W-:Y:S02]  /*147b0*/  IMAD.MOV.U32 R12, RZ, RZ, 0x1 ;  /* 0x00000001ff0c7424 */ /* 0x000fe400078e00ff */
[----:B------:R-:W-:-:S07]  /*147c0*/  IMAD.MOV.U32 R2, RZ, RZ, R14 ;  /* 0x000000ffff027224 */ /* 0x000fce00078e000e */
[----:B------:R-:W-:Y:S05]  /*147d0*/  WARPSYNC.COLLECTIVE R15, `(.L_x_9313) ;  /* 0x000000000f087348 */ /* 0x000fea0003c00000 */
[----:B------:R0:W1:Y:S02]  /*147e0*/  SHFL.IDX P6, R14, R13, R12, R11 ;  /* 0x0000000c0d0e7389 */ /* 0x00006400000c000b */
[----:B01----:R-:W-:Y:S01]  /*147f0*/  ENDCOLLECTIVE ;  /* 0x000000000000791b */ /* 0x003fe20003800000 */
.L_x_9313:
        /* <DEDUP_REMOVED lines=14> */
.L_x_9314:
[----:B------:R-:W-:Y:S02]  /*148e0*/  IMAD.MOV.U32 R13, RZ, RZ, R24 ;  /* 0x000000ffff0d7224 */ /* 0x000fe400078e0018 */
[----:B------:R-:W-:Y:S01]  /*148f0*/  IMAD.MOV.U32 R12, RZ, RZ, 0x2 ;  /* 0x00000002ff0c7424 */ /* 0x000fe200078e00ff */
[----:B------:R-:W-:-:S07]  /*14900*/  MOV R2, R14 ;  /* 0x0000000e00027202 */ /* 0x000fce0000000f00 */
[----:B------:R-:W-:Y:S05]  /*14910*/  WARPSYNC.COLLECTIVE R15, `(.L_x_9315) ;  /* 0x000000000f087348 */ /* 0x000fea0003c00000 */
[----:B------:R0:W1:Y:S02]  /*14920*/  SHFL.IDX P6, R14, R13, R12, R11 ;  /* 0x0000000c0d0e7389 */ /* 0x00006400000c000b */
[----:B01----:R-:W-:Y:S01]  /*14930*/  ENDCOLLECTIVE ;  /* 0x000000000000791b */ /* 0x003fe20003800000 */
.L_x_9315:
        /* <DEDUP_REMOVED lines=14> */
.L_x_9316:
[----:B------:R-:W-:Y:S02]  /*14a20*/  IMAD.MOV.U32 R13, RZ, RZ, R24 ;  /* 0x000000ffff0d7224 */ /* 0x000fe400078e0018 */
[----:B------:R-:W-:Y:S01]  /*14a30*/  IMAD.MOV.U32 R12, RZ, RZ, 0x3 ;  /* 0x00000003ff0c7424 */ /* 0x000fe200078e00ff */
[----:B------:R-:W-:-:S07]  /*14a40*/  MOV R2, R14 ;  /* 0x0000000e00027202 */ /* 0x000fce0000000f00 */
[----:B------:R-:W-:Y:S05]  /*14a50*/  WARPSYNC.COLLECTIVE R15, `(.L_x_9317) ;  /* 0x000000000f087348 */ /* 0x000fea0003c00000 */
[----:B------:R0:W1:Y:S02]  /*14a60*/  SHFL.IDX P6, R14, R13, R12, R11 ;  /* 0x0000000c0d0e7389 */ /* 0x00006400000c000b */
[----:B01----:R-:W-:Y:S01]  /*14a70*/  ENDCOLLECTIVE ;  /* 0x000000000000791b */ /* 0x003fe20003800000 */
.L_x_9317:
        /* <DEDUP_REMOVED lines=14> */
.L_x_9318:
[----:B------:R-:W-:Y:S02]  /*14b60*/  IMAD.MOV.U32 R13, RZ, RZ, R24 ;  /* 0x000000ffff0d7224 */ /* 0x000fe400078e0018 */
[----:B------:R-:W-:Y:S01]  /*14b70*/  IMAD.MOV.U32 R12, RZ, RZ, 0x4 ;  /* 0x00000004ff0c7424 */ /* 0x000fe200078e00ff */
[----:B------:R-:W-:-:S07]  /*14b80*/  MOV R2, R14 ;  /* 0x0000000e00027202 */ /* 0x000fce0000000f00 */
[----:B------:R-:W-:Y:S05]  /*14b90*/  WARPSYNC.COLLECTIVE R15, `(.L_x_9319) ;  /* 0x000000000f087348 */ /* 0x000fea0003c00000 */
[----:B------:R0:W1:Y:S02]  /*14ba0*/  SHFL.IDX P6, R14, R13, R12, R11 ;  /* 0x0000000c0d0e7389 */ /* 0x00006400000c000b */
[----:B01----:R-:W-:Y:S01]  /*14bb0*/  ENDCOLLECTIVE ;  /* 0x000000000000791b */ /* 0x003fe20003800000 */
.L_x_9319:
        /* <DEDUP_REMOVED lines=14> */
.L_x_9320:
[----:B------:R-:W-:Y:S02]  /*14ca0*/  IMAD.MOV.U32 R13, RZ, RZ, R24 ;  /* 0x000000ffff0d7224 */ /* 0x000fe400078e0018 */
[----:B------:R-:W-:Y:S01]  /*14cb0*/  IMAD.MOV.U32 R12, RZ, RZ, 0x5 ;  /* 0x00000005ff0c7424 */ /* 0x000fe200078e00ff */
[----:B------:R-:W-:-:S07]  /*14cc0*/  MOV R2, R14 ;  /* 0x0000000e00027202 */ /* 0x000fce0000000f00 */
[----:B------:R-:W-:Y:S05]  /*14cd0*/  WARPSYNC.COLLECTIVE R15, `(.L_x_9321) ;  /* 0x000000000f087348 */ /* 0x000fea0003c00000 */
[----:B------:R0:W1:Y:S02]  /*14ce0*/  SHFL.IDX P6, R14, R13, R12, R11 ;  /* 0x0000000c0d0e7389 */ /* 0x00006400000c000b */
[----:B01----:R-:W-:Y:S01]  /*14cf0*/  ENDCOLLECTIVE ;  /* 0x000000000000791b */ /* 0x003fe20003800000 */
.L_x_9321:
        /* <DEDUP_REMOVED lines=14> */
.L_x_9322:
[----:B------:R-:W-:Y:S02]  /*14de0*/  IMAD.MOV.U32 R13, RZ, RZ, R24 ;  /* 0x000000ffff0d7224 */ /* 0x000fe400078e0018 */
[----:B------:R-:W-:Y:S01]  /*14df0*/  IMAD.MOV.U32 R12, RZ, RZ, 0x6 ;  /* 0x00000006ff0c7424 */ /* 0x000fe200078e00ff */
[----:B------:R-:W-:-:S07]  /*14e00*/  MOV R2, R14 ;  /* 0x0000000e00027202 */ /* 0x000fce0000000f00 */
[----:B------:R-:W-:Y:S05]  /*14e10*/  WARPSYNC.COLLECTIVE R15, `(.L_x_9323) ;  /* 0x000000000f087348 */ /* 0x000fea0003c00000 */
[----:B------:R0:W1:Y:S02]  /*14e20*/  SHFL.IDX P6, R14, R13, R12, R11 ;  /* 0x0000000c0d0e7389 */ /* 0x00006400000c000b */
[----:B01----:R-:W-:Y:S01]  /*14e30*/  ENDCOLLECTIVE ;  /* 0x000000000000791b */ /* 0x003fe20003800000 */
.L_x_9323:
        /* <DEDUP_REMOVED lines=14> */
.L_x_9324:
[----:B------:R-:W-:Y:S02]  /*14f20*/  IMAD.MOV.U32 R13, RZ, RZ, R24 ;  /* 0x000000ffff0d7224 */ /* 0x000fe400078e0018 */
[----:B------:R-:W-:Y:S01]  /*14f30*/  IMAD.MOV.U32 R12, RZ, RZ, 0x7 ;  /* 0x00000007ff0c7424 */ /* 0x000fe200078e00ff */
[----:B------:R-:W-:-:S07]  /*14f40*/  MOV R2, R14 ;  /* 0x0000000e00027202 */ /* 0x000fce0000000f00 */
[----:B------:R-:W-:Y:S05]  /*14f50*/  WARPSYNC.COLLECTIVE R15, `(.L_x_9325) ;  /* 0x000000000f087348 */ /* 0x000fea0003c00000 */
[----:B------:R0:W1:Y:S02]  /*14f60*/  SHFL.IDX P6, R14, R13, R12, R11 ;  /* 0x0000000c0d0e7389 */ /* 0x00006400000c000b */
[----:B01----:R-:W-:Y:S01]  /*14f70*/  ENDCOLLECTIVE ;  /* 0x000000000000791b */ /* 0x003fe20003800000 */
.L_x_9325:
        /* <DEDUP_REMOVED lines=13> */
.L_x_9326:
[----:B------:R-:W-:Y:S01]  /*15050*/  @!PT LDS RZ, [RZ] ;  /* 0x00000000fffff984 */ /* 0x000fe20000000800 */
[----:B------:R-:W-:Y:S01]  /*15060*/  @!PT LDS RZ, [RZ] ;  /* 0x00000000fffff984 */ /* 0x000fe20000000800 */
[----:B------:R-:W-:Y:S01]  /*15070*/  @!PT LDS RZ, [RZ] ;  /* 0x00000000fffff984 */ /* 0x000fe20000000800 */
[----:B------:R1:W-:Y:S01]  /*15080*/  LDGSTS.E.BYPASS.LTC128B.128 [R7+0x7400], desc[UR52][R2.64+0x80], !P0 ;  /* 0x0740008002077fae */ /* 0x0003e2000c101d74 */
[----:B------:R-:W-:Y:S05]  /*15090*/  BRA `(.L_x_9327) ;  /* 0xffffffb400fc7947 */ /* 0x000fea000383ffff */
.L_x_9218:
[----:B0-----:R0:W1:Y:S02]  /*150a0*/  SYNCS.PHASECHK.TRANS64.TRYWAIT P0, [R0+URZ+0x28860], R3 ;  /* 0x02886003000075a7 */ /* 0x001064000800017f */
[----:B-1----:R-:W-:Y:S05]  /*150b0*/  @!P0 NANOSLEEP.SYNCS 0x989680 ;  /* 0x009896800000895d */ /* 0x002fea0003900000 */
[----:B------:R-:W1:Y:S02]  /*150c0*/  @!P0 SYNCS.PHASECHK.TRANS64 P0, [R0+URZ+0x28860], R3 ;  /* 0x02886003000085a7 */ /* 0x000e64000800007f */
[----:B-1----:R-:W-:Y:S05]  /*150d0*/  @!P0 BRA `(.L_x_9218) ;  /* 0xfffffffc00f08947 */ /* 0x002fea000383ffff */
[----:B------:R-:W-:Y:S05]  /*150e0*/  BRA `(.L_x_9328) ;  /* 0xffffffbc00187947 */ /* 0x000fea000383ffff */
.L_x_9219:
        /* <DEDUP_REMOVED lines=8> */
.L_x_9330:
[----:B------:R-:W-:Y:S05]  /*15170*/  BSYNC B0 ;  /* 0x0000000000007941 */ /* 0x000fea0003800000 */
.L_x_9329:
        /* <DEDUP_REMOVED lines=9> */
.L_x_9331:
        /* <DEDUP_REMOVED lines=12> */
.L_x_9332:
        /* <DEDUP_REMOVED lines=13> */
.L_x_9333:
[----:B------:R-:W-:Y:S01]  /*153a0*/  MOV R13, R24 ;  /* 0x00000018000d7202 */ /* 0x000fe20000000f00 */
[----:B------:R-:W-:Y:S02]  /*153b0*/  IMAD.MOV.U32 R12, RZ, RZ, 0x2 ;  /* 0x00000002ff0c7424 */ /* 0x000fe400078e00ff */
[----:B------:R-:W-:-:S07]  /*153c0*/  IMAD.MOV.U32 R10, RZ, RZ, R14 ;  /* 0x000000ffff0a7224 */ /* 0x000fce00078e000e */
[----:B------:R-:W-:Y:S05]  /*153d0*/  WARPSYNC.COLLECTIVE R15, `(.L_x_9334) ;  /* 0x000000000f087348 */ /* 0x000fea0003c00000 */
[----:B------:R0:W1:Y:S02]  /*153e0*/  SHFL.IDX P6, R14, R13, R12, R11 ;  /* 0x0000000c0d0e7389 */ /* 0x00006400000c000b */
[----:B01----:R-:W-:Y:S01]  /*153f0*/  ENDCOLLECTIVE ;  /* 0x000000000000791b */ /* 0x003fe20003800000 */
.L_x_9334:
        /* <DEDUP_REMOVED lines=14> */
.L_x_9335:
[----:B------:R-:W-:Y:S01]  /*154e0*/  IMAD.MOV.U32 R13, RZ, RZ, R24 ;  /* 0x000000ffff0d7224 */ /* 0x000fe200078e0018 */
[----:B------:R-:W-:Y:S02]  /*154f0*/  MOV R12, 0x3 ;  /* 0x00000003000c7802 */ /* 0x000fe40000000f00 */
[----:B------:R-:W-:-:S13]  /*15500*/  IADD3 R2, P2, R14, R5, RZ ;  /* 0x000000050e027210 */ /* 0x000fda0007f5e0ff */
[----:B------:R-:W-:Y:S05]  /*15510*/  WARPSYNC.COLLECTIVE R15, `(.L_x_9336) ;  /* 0x000000000f087348 */ /* 0x000fea0003c00000 */
[----:B------:R0:W1:Y:S02]  /*15520*/  SHFL.IDX P6, R14, R13, R12, R11 ;  /* 0x0000000c0d0e7389 */ /* 0x00006400000c000b */
[----:B01----:R-:W-:Y:S01]  /*15530*/  ENDCOLLECTIVE ;  /* 0x000000000000791b */ /* 0x003fe20003800000 */
.L_x_9336:
        /* <DEDUP_REMOVED lines=13> */
.L_x_9337:
[----:B------:R-:W-:Y:S02]  /*15610*/  IMAD.MOV.U32 R13, RZ, RZ, R24 ;  /* 0x000000ffff0d7224 */ /* 0x000fe400078e0018 */
[----:B------:R-:W-:Y:S01]  /*15620*/  IMAD.MOV.U32 R12, RZ, RZ, 0x4 ;  /* 0x00000004ff0c7424 */ /* 0x000fe200078e00ff */
[----:B------:R-:W-:-:S13]  /*15630*/  IADD3 R2, P2, R14, R5, RZ ;  /* 0x000000050e027210 */ /* 0x000fda0007f5e0ff */
[----:B------:R-:W-:Y:S05]  /*15640*/  WARPSYNC.COLLECTIVE R15, `(.L_x_9338) ;  /* 0x000000000f087348 */ /* 0x000fea0003c00000 */
[----:B------:R0:W1:Y:S02]  /*15650*/  SHFL.IDX P6, R14, R13, R12, R11 ;  /* 0x0000000c0d0e7389 */ /* 0x00006400000c000b */
[----:B01----:R-:W-:Y:S01]  /*15660*/  ENDCOLLECTIVE ;  /* 0x000000000000791b */ /* 0x003fe20003800000 */
.L_x_9338:
        /* <DEDUP_REMOVED lines=8> */
[----:B------:R-:W-:Y:S01]  /*156f0*/  IMAD.MOV.U32 R13, RZ, RZ, R23 ;  /* 0x000000ffff0d7224 */ /* 0x000fe200078e0017 */
[----:B------:R-:W-:-:S11]  /*15700*/  MOV R8, R14 ;  /* 0x0000000e00087202 */ /* 0x000fd60000000f00 */
[----:B0-----:R-:W-:Y:S05]  /*15710*/  WARPSYNC.COLLECTIVE R15, `(.L_x_9339) ;  /* 0x000000000f087348 */ /* 0x001fea0003c00000 */
[----:B------:R1:W2:Y:S02]  /*15720*/  SHFL.IDX P6, R14, R13, R12, R11 ;  /* 0x0000000c0d0e7389 */ /* 0x0002a400000c000b */
[----:B012---:R-:W-:Y:S01]  /*15730*/  ENDCOLLECTIVE ;  /* 0x000000000000791b */ /* 0x007fe20003800000 */
.L_x_9339:
[----:B------:R-:W-:Y:S02]  /*15740*/  IMAD.MOV.U32 R13, RZ, RZ, R24 ;  /* 0x000000ffff0d7224 */ /* 0x000fe400078e0018 */
[----:B------:R-:W-:Y:S02]  /*15750*/  IMAD.MOV.U32 R12, RZ, RZ, 0x5 ;  /* 0x00000005ff0c7424 */ /* 0x000fe400078e00ff */
[----:B------:R-:W-:-:S07]  /*15760*/  IMAD.MOV.U32 R10, RZ, RZ, R14 ;  /* 0x000000ffff0a7224 */ /* 0x000fce00078e000e */
[----:B------:R-:W-:Y:S05]  /*15770*/  WARPSYNC.COLLECTIVE R15, `(.L_x_9340) ;  /* 0x000000000f087348 */ /* 0x000fea0003c00000 */
[----:B------:R0:W1:Y:S02]  /*15780*/  SHFL.IDX P6, R14, R13, R12, R11 ;  /* 0x0000000c0d0e7389 */ /* 0x00006400000c000b */
[----:B01----:R-:W-:Y:S01]  /*15790*/  ENDCOLLECTIVE ;  /* 0x000000000000791b */ /* 0x003fe20003800000 */
.L_x_9340:
        /* <DEDUP_REMOVED lines=9> */
[----:B------:R-:W-:Y:S02]  /*15830*/  ISETP.LT.OR P4, PT, R6, 0x51, P0 ;  /* 0x000000510600780c */ /* 0x000fe40000781670 */
[----:B------:R-:W-:-:S11]  /*15840*/  MOV R7, R14 ;  /* 0x0000000e00077202 */ /* 0x000fd60000000f00 */
[----:B0-----:R-:W-:Y:S05]  /*15850*/  WARPSYNC.COLLECTIVE R15, `(.L_x_9341) ;  /* 0x000000000f087348 */ /* 0x001fea0003c00000 */
[----:B------:R1:W2:Y:S02]  /*15860*/  SHFL.IDX P6, R14, R13, R12, R11 ;  /* 0x0000000c0d0e7389 */ /* 0x0002a400000c000b */
[----:B012---:R-:W-:Y:S01]  /*15870*/  ENDCOLLECTIVE ;  /* 0x000000000000791b */ /* 0x007fe20003800000 */
.L_x_9341:
[----:B------:R-:W-:Y:S02]  /*15880*/  IMAD.MOV.U32 R13, RZ, RZ, R24 ;  /* 0x000000ffff0d7224 */ /* 0x000fe400078e0018 */
[----:B------:R-:W-:Y:S01]  /*15890*/  IMAD.MOV.U32 R12, RZ, RZ, 0x6 ;  /* 0x00000006ff0c7424 */ /* 0x000fe200078e00ff */
[----:B------:R-:W-:-:S13]  /*158a0*/  IADD3 R2, P2, R14, R5, RZ ;  /* 0x000000050e027210 */ /* 0x000fda0007f5e0ff */
[----:B------:R-:W-:Y:S05]  /*158b0*/  WARPSYNC.COLLECTIVE R15, `(.L_x_9342) ;  /* 0x000000000f087348 */ /* 0x000fea0003c00000 */
[----:B------:R0:W1:Y:S02]  /*158c0*/  SHFL.IDX P6, R14, R13, R12, R11 ;  /* 0x0000000c0d0e7389 */ /* 0x00006400000c000b */
[----:B01----:R-:W-:Y:S01]  /*158d0*/  ENDCOLLECTIVE ;  /* 0x000000000000791b */ /* 0x003fe20003800000 */
.L_x_9342:
        /* <DEDUP_REMOVED lines=13> */
.L_x_9343:
[----:B------:R-:W-:Y:S02]  /*159b0*/  IMAD.MOV.U32 R13, RZ, RZ, R24 ;  /* 0x000000ffff0d7224 */ /* 0x000fe400078e0018 */
[----:B------:R-:W-:Y:S02]  /*159c0*/  IMAD.MOV.U32 R12, RZ, RZ, 0x7 ;  /* 0x00000007ff0c7424 */ /* 0x000fe400078e00ff */
[----:B------:R-:W-:-:S07]  /*159d0*/  IMAD.MOV.U32 R10, RZ, RZ, R14 ;  /* 0x000000ffff0a7224 */ /* 0x000fce00078e000e */
[----:B------:R-:W-:Y:S05]  /*159e0*/  WARPSYNC.COLLECTIVE R15, `(.L_x_9344) ;  /* 0x000000000f087348 */ /* 0x000fea0003c00000 */
[----:B------:R0:W1:Y:S02]  /*159f0*/  SHFL.IDX P6, R14, R13, R12, R11 ;  /* 0x0000000c0d0e7389 */ /* 0x00006400000c000b */
[----:B01----:R-:W-:Y:S01]  /*15a00*/  ENDCOLLECTIVE ;  /* 0x000000000000791b */ /* 0x003fe20003800000 */
.L_x_9344:
        /* <DEDUP_REMOVED lines=12> */
.L_x_9345:
[----:B------:R-:W-:Y:S05]  /*15ad0*/  BRA `(.L_x_9346) ;  /* 0xffffffb400b87947 */ /* 0x000fea000383ffff */
.L_x_9224:
        /* <DEDUP_REMOVED lines=8> */
.L_x_9348:
[----:B------:R-:W-:Y:S05]  /*15b60*/  BSYNC B0 ;  /* 0x0000000000007941 */ /* 0x000fea0003800000 */
.L_x_9347:
        /* <DEDUP_REMOVED lines=9> */
.L_x_9349:
[----:B------:R-:W-:Y:S02]  /*15c00*/  ULDC UR4, c[0x0][0xc3c] ;  /* 0x00030f0000047ab9 */ /* 0x000fe40000000800 */
[----:B------:R-:W-:-:S13]  /*15c10*/  ISETP.GE.OR P1, PT, R7, UR4, !P0 ;  /* 0x0000000407007c0c */ /* 0x000fda000c726670 */
[----:B------:R-:W0:Y:S01]  /*15c20*/  @!P1 LDC.64 R2, c[0x0][0xc80] ;  /* 0x00032000ff029b82 */ /* 0x000e220000000a00 */
[----:B------:R-:W-:Y:S01]  /*15c30*/  MOV R4, RZ ;  /* 0x000000ff00047202 */ /* 0x000fe20000000f00 */
        /* <DEDUP_REMOVED lines=14> */
.L_x_9350:
[----:B------:R-:W-:Y:S02]  /*15d20*/  MOV R12, 0x2 ;  /* 0x00000002000c7802 */ /* 0x000fe40000000f00 */
[----:B------:R-:W-:-:S05]  /*15d30*/  SEL R7, R14, RZ, P1 ;  /* 0x000000ff0e077207 */ /* 0x000fca0000800000 */
[----:B------:R-:W-:-:S04]  /*15d40*/  IMAD.IADD R6, R4, 0x1, R7 ;  /* 0x0000000104067824 */ /* 0x000fc800078e0207 */
[----:B------:R-:W-:-:S07]  /*15d50*/  IMAD.MOV.U32 R13, RZ, RZ, R6 ;  /* 0x000000ffff0d7224 */ /* 0x000fce00078e0006 */
[----:B------:R-:W-:Y:S05]  /*15d60*/  WARPSYNC.COLLECTIVE R15, `(.L_x_9351) ;  /* 0x000000000f087348 */ /* 0x000fea0003c00000 */
[----:B------:R0:W1:Y:S02]  /*15d70*/  SHFL.UP P6, R14, R13, R12, R11 ;  /* 0x0400000c0d0e7389 */ /* 0x00006400000c000b */
[----:B01----:R-:W-:Y:S01]  /*15d80*/  ENDCOLLECTIVE ;  /* 0x000000000000791b */ /* 0x003fe20003800000 */
.L_x_9351:
[----:B------:R-:W-:Y:S01]  /*15d90*/  IMAD.MOV.U32 R12, RZ, RZ, 0x4 ;  /* 0x00000004ff0c7424 */ /* 0x000fe200078e00ff */
[----:B------:R-:W-:-:S05]  /*15da0*/  SEL R7, R14, RZ, P2 ;  /* 0x000000ff0e077207 */ /* 0x000fca0001000000 */
[----:B------:R-:W-:-:S04]  /*15db0*/  IMAD.IADD R7, R6, 0x1, R7 ;  /* 0x0000000106077824 */ /* 0x000fc800078e0207 */
[----:B------:R-:W-:-:S07]  /*15dc0*/  IMAD.MOV.U32 R13, RZ, RZ, R7 ;  /* 0x000000ffff0d7224 */ /* 0x000fce00078e0007 */
[----:B------:R-:W-:Y:S05]  /*15dd0*/  WARPSYNC.COLLECTIVE R15, `(.L_x_9352) ;  /* 0x000000000f087348 */ /* 0x000fea0003c00000 */
[----:B------:R0:W1:Y:S02]  /*15de0*/  SHFL.UP P6, R14, R13, R12, R11 ;  /* 0x0400000c0d0e7389 */ /* 0x00006400000c000b */
[----:B01----:R-:W-:Y:S01]  /*15df0*/  ENDCOLLECTIVE ;  /* 0x000000000000791b */ /* 0x003fe20003800000 */
.L_x_9352:
[----:B------:R-:W-:Y:S02]  /*15e00*/  MOV R12, 0x8 ;  /* 0x00000008000c7802 */ /* 0x000fe40000000f00 */
[----:B------:R-:W-:-:S05]  /*15e10*/  SEL R2, R14, RZ, P3 ;  /* 0x000000ff0e027207 */ /* 0x000fca0001800000 */
[----:B------:R-:W-:-:S04]  /*15e20*/  IMAD.IADD R2, R7, 0x1, R2 ;  /* 0x0000000107027824 */ /* 0x000fc800078e0202 */
[----:B------:R-:W-:-:S07]  /*15e30*/  IMAD.MOV.U32 R13, RZ, RZ, R2 ;  /* 0x000000ffff0d7224 */ /* 0x000fce00078e0002 */
[----:B------:R-:W-:Y:S05]  /*15e40*/  WARPSYNC.COLLECTIVE R15, `(.L_x_9353) ;  /* 0x000000000f087348 */ /* 0x000fea0003c00000 */
[----:B------:R0:W1:Y:S02]  /*15e50*/  SHFL.UP P6, R14, R13, R12, R11 ;  /* 0x0400000c0d0e7389 */ /* 0x00006400000c000b */
[----:B01----:R-:W-:Y:S01]  /*15e60*/  ENDCOLLECTIVE ;  /* 0x000000000000791b */ /* 0x003fe20003800000 */
.L_x_9353:
[----:B------:R-:W-:Y:S01]  /*15e70*/  IMAD.MOV.U32 R12, RZ, RZ, 0x10 ;  /* 0x00000010ff0c7424 */ /* 0x000fe200078e00ff */
[----:B------:R-:W-:-:S05]  /*15e80*/  SEL R3, R14, RZ, P4 ;  /* 0x000000ff0e037207 */ /* 0x000fca0002000000 */
[----:B------:R-:W-:-:S04]  /*15e90*/  IMAD.IADD R3, R2, 0x1, R3 ;  /* 0x0000000102037824 */ /* 0x000fc800078e0203 */
[----:B------:R-:W-:-:S07]  /*15ea0*/  IMAD.MOV.U32 R13, RZ, RZ, R3 ;  /* 0x000000ffff0d7224 */ /* 0x000fce00078e0003 */
[----:B------:R-:W-:Y:S05]  /*15eb0*/  WARPSYNC.COLLECTIVE R15, `(.L_x_9354) ;  /* 0x000000000f087348 */ /* 0x000fea0003c00000 */
[----:B------:R0:W1:Y:S02]  /*15ec0*/  SHFL.UP P6, R14, R13, R12, R11 ;  /* 0x0400000c0d0e7389 */ /* 0x00006400000c000b */
[----:B01----:R-:W-:Y:S01]  /*15ed0*/  ENDCOLLECTIVE ;  /* 0x000000000000791b */ /* 0x003fe20003800000 */
.L_x_9354:
        /* <DEDUP_REMOVED lines=8> */
.L_x_9355:
[----:B------:R-:W-:Y:S05]  /*15f60*/  BRA `(.L_x_9356) ;  /* 0xffffffb400c47947 */ /* 0x000fea000383ffff */
.L_x_9229:
        /* <DEDUP_REMOVED lines=8> */
.L_x_9358:
[----:B------:R-:W-:Y:S05]  /*15ff0*/  BSYNC B0 ;  /* 0x0000000000007941 */ /* 0x000fea0003800000 */
.L_x_9357:
[----:B------:R-:W-:Y:S01]  /*16000*/  SEL R13, R14, RZ, P1 ;  /* 0x000000ff0e0d7207 */ /* 0x000fe20000800000 */
[----:B------:R-:W-:Y:S02]  /*16010*/  IMAD.MOV.U32 R12, RZ, RZ, 0x2 ;  /* 0x00000002ff0c7424 */ /* 0x000fe400078e00ff */
[----:B------:R-:W-:Y:S01]  /*16020*/  IMAD.MOV.U32 R11, RZ, RZ, RZ ;  /* 0x000000ffff0b7224 */ /* 0x000fe200078e00ff */
[----:B------:R-:W-:Y:S01]  /*16030*/  IADD3 R13, R4, R13, RZ ;  /* 0x0000000d040d7210 */ /* 0x000fe20007ffe0ff */
[----:B------:R-:W-:-:S07]  /*16040*/  IMAD.MOV.U32 R15, RZ, RZ, -0x1 ;  /* 0xffffffffff0f7424 */ /* 0x000fce00078e00ff */
[----:B------:R-:W-:Y:S05]  /*16050*/  WARPSYNC.COLLECTIVE R15, `(.L_x_9359) ;  /* 0x000000000f087348 */ /* 0x000fea0003c00000 */
[----:B------:R0:W1:Y:S02]  /*16060*/  SHFL.UP P6, R14, R13, R12, R11 ;  /* 0x0400000c0d0e7389 */ /* 0x00006400000c000b */
[----:B01----:R-:W-:Y:S01]  /*16070*/  ENDCOLLECTIVE ;  /* 0x000000000000791b */ /* 0x003fe20003800000 */
.L_x_9359:
[----:B------:R-:W-:Y:S02]  /*16080*/  MOV R12, 0x4 ;  /* 0x00000004000c7802 */ /* 0x000fe40000000f00 */
[----:B------:R-:W-:-:S05]  /*16090*/  SEL R0, R14, RZ, P2 ;  /* 0x000000ff0e007207 */ /* 0x000fca0001000000 */
[----:B------:R-:W-:-:S04]  /*160a0*/  IMAD.IADD R0, R13, 0x1, R0 ;  /* 0x000000010d007824 */ /* 0x000fc800078e0200 */
[----:B------:R-:W-:-:S07]  /*160b0*/  IMAD.MOV.U32 R13, RZ, RZ, R0 ;  /* 0x000000ffff0d7224 */ /* 0x000fce00078e0000 */
[----:B------:R-:W-:Y:S05]  /*160c0*/  WARPSYNC.COLLECTIVE R15, `(.L_x_9360) ;  /* 0x000000000f087348 */ /* 0x000fea0003c00000 */
[----:B------:R0:W1:Y:S02]  /*160d0*/  SHFL.UP P6, R14, R13, R12, R11 ;  /* 0x0400000c0d0e7389 */ /* 0x00006400000c000b */
[----:B01----:R-:W-:Y:S01]  /*160e0*/  ENDCOLLECTIVE ;  /* 0x000000000000791b */ /* 0x003fe20003800000 */
.L_x_9360:
[----:B------:R-:W-:Y:S01]  /*160f0*/  IMAD.MOV.U32 R12, RZ, RZ, 0x8 ;  /* 0x00000008ff0c7424 */ /* 0x000fe200078e00ff */
[----:B------:R-:W-:-:S05]  /*16100*/  SEL R3, R14, RZ, P3 ;  /* 0x000000ff0e037207 */ /* 0x000fca0001800000 */
[----:B------:R-:W-:-:S04]  /*16110*/  IMAD.IADD R2, R0, 0x1, R3 ;  /* 0x0000000100027824 */ /* 0x000fc800078e0203 */
[----:B------:R-:W-:-:S07]  /*16120*/  IMAD.MOV.U32 R13, RZ, RZ, R2 ;  /* 0x000000ffff0d7224 */ /* 0x000fce00078e0002 */
[----:B------:R-:W-:Y:S05]  /*16130*/  WARPSYNC.COLLECTIVE R15, `(.L_x_9361) ;  /* 0x000000000f087348 */ /* 0x000fea0003c00000 */
[----:B------:R0:W1:Y:S02]  /*16140*/  SHFL.UP P6, R14, R13, R12, R11 ;  /* 0x0400000c0d0e7389 */ /* 0x00006400000c000b */
[----:B01----:R-:W-:Y:S01]  /*16150*/  ENDCOLLECTIVE ;  /* 0x000000000000791b */ /* 0x003fe20003800000 */
.L_x_9361:
[----:B------:R-:W-:Y:S02]  /*16160*/  MOV R12, 0x10 ;  /* 0x00000010000c7802 */ /* 0x000fe40000000f00 */
[----:B------:R-:W-:-:S05]  /*16170*/  SEL R3, R14, RZ, P4 ;  /* 0x000000ff0e037207 */ /* 0x000fca0002000000 */
[----:B------:R-:W-:-:S04]  /*16180*/  IMAD.IADD R3, R2, 0x1, R3 ;  /* 0x0000000102037824 */ /* 0x000fc800078e0203 */
[----:B------:R-:W-:-:S07]  /*16190*/  IMAD.MOV.U32 R13, RZ, RZ, R3 ;  /* 0x000000ffff0d7224 */ /* 0x000fce00078e0003 */
[----:B------:R-:W-:Y:S05]  /*161a0*/  WARPSYNC.COLLECTIVE R15, `(.L_x_9362) ;  /* 0x000000000f087348 */ /* 0x000fea0003c00000 */
[----:B------:R0:W1:Y:S02]  /*161b0*/  SHFL.UP P6, R14, R13, R12, R11 ;  /* 0x0400000c0d0e7389 */ /* 0x00006400000c000b */
[----:B01----:R-:W-:Y:S01]  /*161c0*/  ENDCOLLECTIVE ;  /* 0x000000000000791b */ /* 0x003fe20003800000 */
.L_x_9362:
        /* <DEDUP_REMOVED lines=8> */
.L_x_9363:
[----:B------:R-:W-:Y:S05]  /*16250*/  BRA `(.L_x_9364) ;  /* 0xffffffb400a47947 */ /* 0x000fea000383ffff */
.L_x_9231:
[----:B------:R-:W-:Y:S01]  /*16260*/  BSSY B0, `(.L_x_9365) ;  /* 0x0000006000007945 */ /* 0x000fe20003800000 */
[----:B------:R-:W-:Y:S01]  /*16270*/  PLOP3.LUT P6, PT, P6, PT, PT, 0x8, 0x0 ;  /* 0x000000000000781c */ /* 0x000fe200037ce170 */
[----:B------:R-:W-:-:S12]  /*16280*/  IMAD.MOV.U32 R15, RZ, RZ, -0x1 ;  /* 0xffffffffff0f7424 */ /* 0x000fd800078e00ff */
[----:B0-----:R-:W-:Y:S05]  /*16290*/  WARPSYNC.COLLECTIVE R15, `(.L_x_9366) ;  /* 0x000000000f087348 */ /* 0x001fea0003c00000 */
[----:B------:R-:W-:Y:S01]  /*162a0*/  VOTE.ANY R14, PT, P6 ;  /* 0x00000000000e7806 */ /* 0x000fe200030e0100 */
[----:B0-----:R-:W-:Y:S06]  /*162b0*/  ENDCOLLECTIVE ;  /* 0x000000000000791b */ /* 0x001fec0003800000 */
.L_x_9366:
[----:B------:R-:W-:Y:S05]  /*162c0*/  BSYNC B0 ;  /* 0x0000000000007941 */ /* 0x000fea0003800000 */
.L_x_9365:
        /* <DEDUP_REMOVED lines=9> */
.L_x_9367:
[----:B------:R-:W-:Y:S01]  /*16360*/  MOV R4, R14 ;  /* 0x0000000e00047202 */ /* 0x000fe20000000f00 */
[----:B------:R-:W-:Y:S06]  /*16370*/  BRA `(.L_x_9368) ;  /* 0xffffffb400947947 */ /* 0x000fec000383ffff */
.L_x_9233:
[----:B------:R-:W-:Y:S01]  /*16380*/  BSSY B0, `(.L_x_9369) ;  /* 0x0000007000007945 */ /* 0x000fe20003800000 */
[----:B------:R-:W-:Y:S02]  /*16390*/  IMAD.MOV.U32 R13, RZ, RZ, R6 ;  /* 0x000000ffff0d7224 */ /* 0x000fe400078e0006 */
[----:B------:R-:W-:Y:S02]  /*163a0*/  IMAD.MOV.U32 R11, RZ, RZ, 0x1f ;  /* 0x0000001fff0b7424 */ /* 0x000fe400078e00ff */
[----:B------:R-:W-:-:S07]  /*163b0*/  IMAD.MOV.U32 R15, RZ, RZ, -0x1 ;  /* 0xffffffffff0f7424 */ /* 0x000fce00078e00ff */
[----:B012---:R-:W-:Y:S05]  /*163c0*/  WARPSYNC.COLLECTIVE R15, `(.L_x_9370) ;  /* 0x000000000f087348 */ /* 0x007fea0003c00000 */
[----:B------:R3:W4:Y:S02]  /*163d0*/  SHFL.IDX P6, R14, R13, R12, R11 ;  /* 0x0000000c0d0e7389 */ /* 0x00072400000c000b */
[----:B01234-:R-:W-:Y:S01]  /*163e0*/  ENDCOLLECTIVE ;  /* 0x000000000000791b */ /* 0x01ffe20003800000 */
.L_x_9370:
[----:B------:R-:W-:Y:S05]  /*163f0*/  BSYNC B0 ;  /* 0x0000000000007941 */ /* 0x000fea0003800000 */
.L_x_9369:
[----:B------:R-:W-:Y:S05]  /*16400*/  BRA `(.L_x_9232) ;  /* 0xffffffb4008c7947 */ /* 0x000fea000383ffff */
.L_x_9237:
[----:B0-----:R0:W3:Y:S02]  /*16410*/  SYNCS.PHASECHK.TRANS64.TRYWAIT P0, [R4+URZ+0x28820], R0 ;  /* 0x02882000040075a7 */ /* 0x0010e4000800017f */
[----:B---3--:R-:W-:Y:S05]  /*16420*/  @!P0 NANOSLEEP.SYNCS 0x989680 ;  /* 0x009896800000895d */ /* 0x008fea0003900000 */
[----:B------:R-:W3:Y:S02]  /*16430*/  @!P0 SYNCS.PHASECHK.TRANS64 P0, [R4+URZ+0x28820], R0 ;  /* 0x02882000040085a7 */ /* 0x000ee4000800007f */
[----:B---3--:R-:W-:Y:S05]  /*16440*/  @!P0 BRA `(.L_x_9237) ;  /* 0xfffffffc00f08947 */ /* 0x008fea000383ffff */
[----:B------:R-:W-:Y:S05]  /*16450*/  BRA `(.L_x_9371) ;  /* 0xffffffbc00047947 */ /* 0x000fea000383ffff */
.L_x_9238:
        /* <DEDUP_REMOVED lines=11> */
.L_x_9373:
[----:B------:R-:W-:Y:S05]  /*16510*/  BSYNC B0 ;  /* 0x0000000000007941 */ /* 0x000fea0003800000 */
.L_x_9372:
[----:B------:R-:W-:Y:S05]  /*16520*/  BRA `(.L_x_9374) ;  /* 0xffffffb800ec7947 */ /* 0x000fea000383ffff */
.L_x_9241:
[----:B------:R-:W-:Y:S01]  /*16530*/  BSSY B1, `(.L_x_9375) ;  /* 0x0000006000017945 */ /* 0x000fe20003800000 */
[----:B------:R-:W-:-:S07]  /*16540*/  IMAD.MOV.U32 R15, RZ, RZ, -0x1 ;  /* 0xffffffffff0f7424 */ /* 0x000fce00078e00ff */
[----:B012---:R-:W-:Y:S05]  /*16550*/  WARPSYNC.COLLECTIVE R15, `(.L_x_9376) ;  /* 0x000000000f0c7348 */ /* 0x007fea0003c00000 */
[----:B------:R-:W-:Y:S02]  /*16560*/  ELECT P6, UR62, PT ;  /* 0x00000000003e782f */ /* 0x000fe400038c0000 */
[----:B------:R-:W-:Y:S01]  /*16570*/  MOV R14, UR62 ;  /* 0x0000003e000e7c02 */ /* 0x000fe20008000f00 */
[----:B012---:R-:W-:Y:S10]  /*16580*/  ENDCOLLECTIVE ;  /* 0x000000000000791b */ /* 0x007ff40003800000 */
.L_x_9376:
[----:B------:R-:W-:Y:S05]  /*16590*/  BSYNC B1 ;  /* 0x0000000000017941 */ /* 0x000fea0003800000 */
.L_x_9375:
[----:B------:R-:W-:Y:S05]  /*165a0*/  BRA `(.L_x_9377) ;  /* 0xffffffb800e47947 */ /* 0x000fea000383ffff */
.L_x_9243:
[----:B0-----:R0:W3:Y:S02]  /*165b0*/  SYNCS.PHASECHK.TRANS64.TRYWAIT P1, [R5+URZ+0x28840], R0 ;  /* 0x02884000050075a7 */ /* 0x0010e4000802017f */
[----:B---3--:R-:W-:Y:S05]  /*165c0*/  @!P1 NANOSLEEP.SYNCS 0x989680 ;  /* 0x009896800000995d */ /* 0x008fea0003900000 */
[----:B------:R-:W3:Y:S02]  /*165d0*/  @!P1 SYNCS.PHASECHK.TRANS64 P1, [R5+URZ+0x28840], R0 ;  /* 0x02884000050095a7 */ /* 0x000ee4000802007f */
[----:B---3--:R-:W-:Y:S05]  /*165e0*/  @!P1 BRA `(.L_x_9243) ;  /* 0xfffffffc00f09947 */ /* 0x008fea000383ffff */
[----:B------:R-:W-:Y:S05]  /*165f0*/  BRA `(.L_x_9378) ;  /* 0xffffffbc00047947 */ /* 0x000fea000383ffff */
.L_x_9245:
[----:B---3--:R3:W4:Y:S02]  /*16600*/  SYNCS.PHASECHK.TRANS64.TRYWAIT P1, [R25+URZ+0x28840], R2 ;  /* 0x02884002190075a7 */ /* 0x008724000802017f */
[----:B----4-:R-:W-:Y:S05]  /*16610*/  @!P1 NANOSLEEP.SYNCS 0x989680 ;  /* 0x009896800000995d */ /* 0x010fea0003900000 */
[----:B------:R-:W4:Y:S02]  /*16620*/  @!P1 SYNCS.PHASECHK.TRANS64 P1, [R25+URZ+0x28840], R2 ;  /* 0x02884002190095a7 */ /* 0x000f24000802007f */
[----:B----4-:R-:W-:Y:S05]  /*16630*/  @!P1 BRA `(.L_x_9245) ;  /* 0xfffffffc00f09947 */ /* 0x010fea000383ffff */
[----:B------:R-:W-:Y:S05]  /*16640*/  BRA `(.L_x_9379) ;  /* 0xffffffbc00107947 */ /* 0x000fea000383ffff */
.L_x_9247:
[----:B----4-:R4:W0:Y:S02]  /*16650*/  SYNCS.PHASECHK.TRANS64.TRYWAIT P1, [R5+URZ+0x28860], R0 ;  /* 0x02886000050075a7 */ /* 0x010824000802017f */
[----:B0-----:R-:W-:Y:S05]  /*16660*/  @!P1 NANOSLEEP.SYNCS 0x989680 ;  /* 0x009896800000995d */ /* 0x001fea0003900000 */
[----:B------:R-:W0:Y:S02]  /*16670*/  @!P1 SYNCS.PHASECHK.TRANS64 P1, [R5+URZ+0x28860], R0 ;  /* 0x02886000050095a7 */ /* 0x000e24000802007f */
[----:B0-----:R-:W-:Y:S05]  /*16680*/  @!P1 BRA `(.L_x_9247) ;  /* 0xfffffffc00f09947 */ /* 0x001fea000383ffff */
[----:B------:R-:W-:Y:S05]  /*16690*/  BRA `(.L_x_9380) ;  /* 0xffffffbc000c7947 */ /* 0x000fea000383ffff */
.L_x_9381:
        /* <DEDUP_REMOVED lines=14> */
.L_x_15851:


//--------------------- .text._ZN7cutlass13device_kernelIN5flash11enable_sm90INS1_16FlashAttnFwdSm90INS1_25CollectiveMainloopFwdSm90ILi2EN4cute5tupleIJNS5_1CILi1EEES8_S8_EEENS6_IJNS7_ILi128EEESA_SA_EEELi128ENS_10bfloat16_tEfNS_4arch4Sm90ELb1ELb0ELb1ELb1ELb1ELb1ELb0ELb1ELb1ELb1ELb0ELb0EEENS1_21CollectiveEpilogueFwdISB_S9_SC_SE_Li256ELb1ELb1ELb0ELb0EEENS1_36VarlenDynamicPersistentTileSchedulerILi128ELi128ELi256ELi128ELb0ELb1ELb1ELb1ELb1ELb1EEEEEEEEEvNT_6ParamsE --------------------------
	.section	.text._ZN7cutlass13device_kernelIN5flash11enable_sm90INS1_16FlashAttnFwdSm90INS1_25CollectiveMainloopFwdSm90ILi2EN4cute5tupleIJNS5_1CILi1EEES8_S8_EEENS6_IJNS7_ILi128EEESA_SA_EEELi128ENS_10bfloat16_tEfNS_4arch4Sm90ELb1ELb0ELb1ELb1ELb1ELb1ELb0ELb1ELb1ELb1ELb0ELb0EEENS1_21CollectiveEpilogueFwdISB_S9_SC_SE_Li256ELb1ELb1ELb0ELb0EEENS1_36VarlenDynamicPersistentTileSchedulerILi128ELi128ELi256ELi128ELb0ELb1ELb1ELb1ELb1ELb1EEEEEEEEEvNT_6ParamsE,"ax",@progbits
	.align	128
.text._ZN7cutlass13device_kernelIN5flash11enable_sm90INS1_16FlashAttnFwdSm90INS1_25CollectiveMainloopFwdSm90ILi2EN4cute5tupleIJNS5_1CILi1EEES8_S8_EEENS6_IJNS7_ILi128EEESA_SA_EEELi128ENS_10bfloat16_tEfNS_4arch4Sm90ELb1ELb0ELb1ELb1ELb1ELb1ELb0ELb1ELb1ELb1ELb0ELb0EEENS1_21CollectiveEpilogueFwdISB_S9_SC_SE_Li256ELb1ELb1ELb0ELb0EEENS1_36VarlenDynamicPersistentTileSchedulerILi128ELi128ELi256ELi128ELb0ELb1ELb1ELb1ELb1ELb1EEEEEEEEEvNT_6ParamsE:
        .type           _ZN7cutlass13device_kernelIN5flash11enable_sm90INS1_16FlashAttnFwdSm90INS1_25CollectiveMainloopFwdSm90ILi2EN4cute5tupleIJNS5_1CILi1EEES8_S8_EEENS6_IJNS7_ILi128EEESA_SA_EEELi128ENS_10bfloat16_tEfNS_4arch4Sm90ELb1ELb0ELb1ELb1ELb1ELb1ELb0ELb1ELb1ELb1ELb0ELb0EEENS1_21CollectiveEpilogueFwdISB_S9_SC_SE_Li256ELb1ELb1ELb0ELb0EEENS1_36VarlenDynamicPersistentTileSchedulerILi128ELi128ELi256ELi128ELb0ELb1ELb1ELb1ELb1ELb1EEEEEEEEEvNT_6ParamsE,@function
        .size           _ZN7cutlass13device_kernelIN5flash11enable_sm90INS1_16FlashAttnFwdSm90INS1_25CollectiveMainloopFwdSm90ILi2EN4cute5tupleIJNS5_1CILi1EEES8_S8_EEENS6_IJNS7_ILi128EEESA_SA_EEELi128ENS_10bfloat16_tEfNS_4arch4Sm90ELb1ELb0ELb1ELb1ELb1ELb1ELb0ELb1ELb1ELb1ELb0ELb0EEENS1_21CollectiveEpilogueFwdISB_S9_SC_SE_Li256ELb1ELb1ELb0ELb0EEENS1_36VarlenDynamicPersistentTileSchedulerILi128ELi128ELi256ELi128ELb0ELb1ELb1ELb1ELb1ELb1EEEEEEEEEvNT_6ParamsE,(.L_x_15852 - _ZN7cutlass13device_kernelIN5flash11enable_sm90INS1_16FlashAttnFwdSm90INS1_25CollectiveMainloopFwdSm90ILi2EN4cute5tupleIJNS5_1CILi1EEES8_S8_EEENS6_IJNS7_ILi128EEESA_SA_EEELi128ENS_10bfloat16_tEfNS_4arch4Sm90ELb1ELb0ELb1ELb1ELb1ELb1ELb0ELb1ELb1ELb1ELb0ELb0EEENS1_21CollectiveEpilogueFwdISB_S9_SC_SE_Li256ELb1ELb1ELb0ELb0EEENS1_36VarlenDynamicPersistentTileSchedulerILi128ELi128ELi256ELi128ELb0ELb1ELb1ELb1ELb1ELb1EEEEEEEEEvNT_6ParamsE)
        .other          _ZN7cutlass13device_kernelIN5flash11enable_sm90INS1_16FlashAttnFwdSm90INS1_25CollectiveMainloopFwdSm90ILi2EN4cute5tupleIJNS5_1CILi1EEES8_S8_EEENS6_IJNS7_ILi128EEESA_SA_EEELi128ENS_10bfloat16_tEfNS_4arch4Sm90ELb1ELb0ELb1ELb1ELb1ELb1ELb0ELb1ELb1ELb1ELb0ELb0EEENS1_21CollectiveEpilogueFwdISB_S9_SC_SE_Li256ELb1ELb1ELb0ELb0EEENS1_36VarlenDynamicPersistentTileSchedulerILi128ELi128ELi256ELi128ELb0ELb1ELb1ELb1ELb1ELb1EEEEEEEEEvNT_6ParamsE,@"STO_CUDA_ENTRY STV_DEFAULT"
_ZN7cutlass13device_kernelIN5flash11enable_sm90INS1_16FlashAttnFwdSm90INS1_25CollectiveMainloopFwdSm90ILi2EN4cute5tupleIJNS5_1CILi1EEES8_S8_EEENS6_IJNS7_ILi128EEESA_SA_EEELi128ENS_10bfloat16_tEfNS_4arch4Sm90ELb1ELb0ELb1ELb1ELb1ELb1ELb0ELb1ELb1ELb1ELb0ELb0EEENS1_21CollectiveEpilogueFwdISB_S9_SC_SE_Li256ELb1ELb1ELb0ELb0EEENS1_36VarlenDynamicPersistentTileSchedulerILi128ELi128ELi256ELi128ELb0ELb1ELb1ELb1ELb1ELb1EEEEEEEEEvNT_6ParamsE:
        /* <DEDUP_REMOVED lines=18> */
.L_x_9383:
[----:B------:R-:W-:Y:S05]  /*0120*/  BSYNC B0 ;  /* 0x0000000000007941 */ /* 0x000fea0003800000 */
.L_x_9382:
        /* <DEDUP_REMOVED lines=41> */
.L_x_9384:
        /* <DEDUP_REMOVED lines=22> */
.L_x_9385:
        /* <DEDUP_REMOVED lines=18> */
.L_x_9386:
        /* <DEDUP_REMOVED lines=22> */
.L_x_9387:
        /* <DEDUP_REMOVED lines=22> */
.L_x_9388:
        /* <DEDUP_REMOVED lines=8> */
.L_x_9391:
        /* <DEDUP_REMOVED lines=21> */
[----:B------:R-:W-:Y:S01]  /*0ad0*/  CS2R R188, SRZ ;  /* 0x0000000000bc7805 */ /* 0x000fe2000001ff00 */
[----:B------:R-:W-:Y:S01]  /*0ae0*/  IMAD.MOV.U32 R186, RZ, RZ, RZ ;  /* 0x000000ffffba7224 */ /* 0x000fe200078e00ff */
[----:B------:R-:W-:Y:S01]  /*0af0*/  SHF.R.S32.HI R3, RZ, 0x1f, R228 ;  /* 0x0000001fff037819 */ /* 0x000fe200000114e4 */
[----:B------:R-:W-:Y:S01]  /*0b00*/  ULOP3.LUT UR39, UR36, 0x1, URZ, 0xfc, !UPT ;  /* 0x0000000124277892 */ /* 0x000fe2000f8efc3f */
[----:B------:R-:W-:Y:S02]  /*0b10*/  UMOV UR37, URZ ;  /* 0x0000003f00257c82 */ /* 0x000fe40008000000 */
        /* <DEDUP_REMOVED lines=27> */
[----:B------:R-:W-:-:S02]  /*0cd0*/  SHF.R.S32.HI R4, RZ, 0x5, R4 ;  /* 0x00000005ff047819 */ /* 0x000fc40000011404 */
[----:B------:R-:W-:Y:S02]  /*0ce0*/  LOP3.LUT R0, R0, 0x1ffffffe, RZ, 0xc0, !PT ;  /* 0x1ffffffe00007812 */ /* 0x000fe400078ec0ff */
[----:B------:R-:W-:Y:S01]  /*0cf0*/  LEA.HI R2, R13, R13, RZ, 0x1 ;  /* 0x0000000d0d027211 */ /* 0x000fe200078f08ff */
[----:B------:R-:W-:Y:S01]  /*0d00*/  IMAD R4, R4, 0x10, R11 ;  /* 0x0000001004047824 */ /* 0x000fe200078e020b */
[----:B------:R-:W-:Y:S01]  /*0d10*/  LOP3.LUT R5, R5, 0x3fffffe, RZ, 0xc0, !PT ;  /* 0x03fffffe05057812 */ /* 0x000fe200078ec0ff */
[----:B------:R-:W-:Y:S01]  /*0d20*/  IMAD.IADD R0, R7, 0x1, -R0 ;  /* 0x0000000107007824 */ /* 0x000fe200078e0a00 */
[----:B------:R-:W-:Y:S02]  /*0d30*/  LOP3.LUT R2, R2, 0x1ffffffe, RZ, 0xc0, !PT ;  /* 0x1ffffffe02027812 */ /* 0x000fe400078ec0ff */
[----:B------:R-:W-:Y:S01]  /*0d40*/  IADD3 R5, R220, -R5, RZ ;  /* 0x80000005dc057210 */ /* 0x000fe20007ffe0ff */
[----:B------:R-:W-:Y:S01]  /*0d50*/  IMAD R222, R0, 0x8, R9 ;  /* 0x0000000800de7824 */ /* 0x000fe200078e0209 */
[----:B------:R-:W-:Y:S01]  /*0d60*/  LEA.HI R0, R3, R228, RZ, 0x6 ;  /* 0x000000e403007211 */ /* 0x000fe200078f30ff */
[----:B------:R-:W-:Y:S01]  /*0d70*/  IMAD.IADD R204, R13, 0x1, -R2 ;  /* 0x000000010dcc7824 */ /* 0x000fe200078e0a02 */
[----:B------:R-:W-:Y:S01]  /*0d80*/  LOP3.LUT R3, R187, 0xfffffff8, RZ, 0xc0, !PT ;  /* 0xfffffff8bb037812 */ /* 0x000fe200078ec0ff */
[----:B------:R-:W-:Y:S01]  /*0d90*/  IMAD R221, R5, 0x40, R4 ;  /* 0x0000004005dd7824 */ /* 0x000fe200078e0204 */
[----:B------:R-:W-:Y:S01]  /*0da0*/  SHF.R.S32.HI R187, RZ, 0x3, R187 ;  /* 0x00000003ffbb7819 */ /* 0x000fe200000114bb */
[----:B------:R-:W-:Y:S01]  /*0db0*/  IMAD.SHL.U32 R0, R0, 0x8, RZ ;  /* 0x0000000800007824 */ /* 0x000fe200078e00ff */
[----:B------:R-:W-:Y:S01]  /*0dc0*/  LOP3.LUT R6, R6, 0x7ffffffc, RZ, 0xc0, !PT ;  /* 0x7ffffffc06067812 */ /* 0x000fe200078ec0ff */
[----:B------:R-:W-:Y:S01]  /*0dd0*/  IMAD.IADD R206, R228, 0x1, -R3 ;  /* 0x00000001e4ce7824 */ /* 0x000fe200078e0a03 */
[----:B------:R-:W-:Y:S01]  /*0de0*/  SHF.R.S32.HI R223, RZ, 0x1f, R187 ;  /* 0x0000001fffdf7819 */ /* 0x000fe200000114bb */
[C---:B------:R-:W-:Y:S01]  /*0df0*/  IMAD.SHL.U32 R224, R187.reuse, 0x40, RZ ;  /* 0x00000040bbe07824 */ /* 0x040fe200078e00ff */
[----:B------:R-:W-:Y:S01]  /*0e00*/  LOP3.LUT R201, R0, 0xfffffe00, RZ, 0xc0, !PT ;  /* 0xfffffe0000c97812 */ /* 0x000fe200078ec0ff */
[C---:B------:R-:W-:Y:S01]  /*0e10*/  VIADD R219, R187.reuse, 0x20 ;  /* 0x00000020bbdb7836 */ /* 0x040fe20000000000 */
[----:B------:R-:W-:Y:S01]  /*0e20*/  SHF.L.U32 R16, R206, 0x3, RZ ;  /* 0x00000003ce107819 */ /* 0x000fe200000006ff */
[C---:B------:R-:W-:Y:S01]  /*0e30*/  VIADD R218, R187.reuse, 0x40 ;  /* 0x00000040bbda7836 */ /* 0x040fe20000000000 */
[----:B------:R-:W-:Y:S01]  /*0e40*/  LOP3.LUT R3, R224, 0x1c0, RZ, 0xc0, !PT ;  /* 0x000001c0e0037812 */ /* 0x000fe200078ec0ff */
[----:B------:R-:W-:Y:S01]  /*0e50*/  VIADD R217, R187, 0x60 ;  /* 0x00000060bbd97836 */ /* 0x000fe20000000000 */
[----:B------:R-:W-:Y:S01]  /*0e60*/  SHF.R.S32.HI R0, RZ, 0x1f, R219 ;  /* 0x0000001fff007819 */ /* 0x000fe200000114db */
[----:B------:R-:W-:Y:S01]  /*0e70*/  IMAD.SHL.U32 R196, R219, 0x40, RZ ;  /* 0x00000040dbc47824 */ /* 0x000fe200078e00ff */
[----:B------:R-:W-:Y:S01]  /*0e80*/  SHF.R.S32.HI R5, RZ, 0x1f, R218 ;  /* 0x0000001fff057819 */ /* 0x000fe200000114da */
[----:B------:R-:W-:Y:S01]  /*0e90*/  IMAD.SHL.U32 R195, R218, 0x40, RZ ;  /* 0x00000040dac37824 */ /* 0x000fe200078e00ff */
[----:B------:R-:W-:Y:S01]  /*0ea0*/  SHF.R.S32.HI R2, RZ, 0x1f, R217 ;  /* 0x0000001fff027819 */ /* 0x000fe200000114d9 */
[----:B------:R-:W-:Y:S01]  /*0eb0*/  IMAD.SHL.U32 R194, R217, 0x40, RZ ;  /* 0x00000040d9c27824 */ /* 0x000fe200078e00ff */
[----:B------:R-:W-:Y:S01]  /*0ec0*/  SHF.R.U32.HI R200, RZ, 0x3, R3 ;  /* 0x00000003ffc87819 */ /* 0x000fe20000011603 */
[----:B------:R-:W-:Y:S01]  /*0ed0*/  IMAD.SHL.U32 R22, R206, 0x4, RZ ;  /* 0x00000004ce167824 */ /* 0x000fe200078e00ff */
[----:B------:R-:W-:Y:S01]  /*0ee0*/  LOP3.LUT R205, R3, 0x38, R16, 0xf8, !PT ;  /* 0x0000003803cd7812 */ /* 0x000fe200078ef810 */
[----:B------:R-:W-:Y:S01]  /*0ef0*/  IMAD.IADD R203, R213, 0x1, -R6 ;  /* 0x00000001d5cb7824 */ /* 0x000fe200078e0a06 */
[----:B------:R-:W-:Y:S01]  /*0f00*/  LEA.HI R0, R0, R219, RZ, 0x3 ;  /* 0x000000db00007211 */ /* 0x000fe200078f18ff */
[----:B------:R-:W-:Y:S01]  /*0f10*/  VIADD R185, R22, 0x20 ;  /* 0x0000002016b97836 */ /* 0x000fe20000000000 */
        /* <DEDUP_REMOVED lines=10> */
[----:B------:R-:W-:-:S02]  /*0fc0*/  SHF.R.U32.HI R227, RZ, 0x3, R196 ;  /* 0x00000003ffe37819 */ /* 0x000fc400000116c4 */
[--C-:B------:R-:W-:Y:S02]  /*0fd0*/  LOP3.LUT R4, R196, 0x38, R16.reuse, 0xf8, !PT ;  /* 0x00000038c4047812 */ /* 0x100fe400078ef810 */
[----:B------:R-:W-:Y:S02]  /*0fe0*/  SHF.R.U32.HI R226, RZ, 0x3, R195 ;  /* 0x00000003ffe27819 */ /* 0x000fe400000116c3 */
[----:B------:R-:W-:Y:S02]  /*0ff0*/  LOP3.LUT R7, R195, 0x38, R16, 0xf8, !PT ;  /* 0x00000038c3077812 */ /* 0x000fe400078ef810 */
[----:B------:R-:W-:Y:S02]  /*1000*/  SHF.R.U32.HI R225, RZ, 0x3, R194 ;  /* 0x00000003ffe17819 */ /* 0x000fe400000116c2 */
[----:B------:R-:W-:Y:S02]  /*1010*/  LOP3.LUT R8, R194, 0x38, R16, 0xf8, !PT ;  /* 0x00000038c2087812 */ /* 0x000fe400078ef810 */
[----:B------:R-:W-:-:S02]  /*1020*/  LOP3.LUT R199, R0, 0xfffffe00, RZ, 0xc0, !PT ;  /* 0xfffffe0000c77812 */ /* 0x000fc400078ec0ff */
[----:B------:R-:W-:Y:S02]  /*1030*/  LOP3.LUT R198, R5, 0xfffffe00, RZ, 0xc0, !PT ;  /* 0xfffffe0005c67812 */ /* 0x000fe400078ec0ff */
[----:B------:R-:W-:Y:S02]  /*1040*/  LOP3.LUT R197, R3, 0xfffffe00, RZ, 0xc0, !PT ;  /* 0xfffffe0003c57812 */ /* 0x000fe400078ec0ff */
[----:B------:R-:W-:Y:S02]  /*1050*/  LOP3.LUT R205, R201, R205, R200, 0xf6, !PT ;  /* 0x000000cdc9cd7212 */ /* 0x000fe400078ef6c8 */
[----:B------:R-:W-:Y:S02]  /*1060*/  LOP3.LUT R4, R199, R4, R227, 0xf6, !PT ;  /* 0x00000004c7047212 */ /* 0x000fe400078ef6e3 */
[----:B------:R-:W-:Y:S02]  /*1070*/  LOP3.LUT R7, R198, R7, R226, 0xf6, !PT ;  /* 0x00000007c6077212 */ /* 0x000fe400078ef6e2 */
[----:B------:R-:W-:-:S02]  /*1080*/  LOP3.LUT R8, R197, R8, R225, 0xf6, !PT ;  /* 0x00000008c5087212 */ /* 0x000fc400078ef6e1 */
[----:B------:R-:W-:Y:S02]  /*1090*/  SHF.R.S32.HI R23, RZ, 0x1f, R22 ;  /* 0x0000001fff177819 */ /* 0x000fe40000011416 */
[----:B------:R-:W-:Y:S02]  /*10a0*/  SHF.R.S32.HI R17, RZ, 0x1f, R16 ;  /* 0x0000001fff117819 */ /* 0x000fe40000011410 */
[----:B------:R-:W-:Y:S02]  /*10b0*/  SHF.R.S32.HI R184, RZ, 0x1f, R2 ;  /* 0x0000001fffb87819 */ /* 0x000fe40000011402 */
[----:B------:R-:W-:Y:S02]  /*10c0*/  SHF.R.S32.HI R212, RZ, 0x1f, R185 ;  /* 0x0000001fffd47819 */ /* 0x000fe400000114b9 */
[----:B------:R-:W-:Y:S02]  /*10d0*/  LEA R202, R205, UR40, 0x1 ;  /* 0x00000028cdca7c11 */ /* 0x000fe4000f8e08ff */
[----:B------:R-:W-:-:S02]  /*10e0*/  LEA R216, R4, UR40, 0x1 ;  /* 0x0000002804d87c11 */ /* 0x000fc4000f8e08ff */
[----:B------:R-:W-:Y:S02]  /*10f0*/  LEA R215, R7, UR40, 0x1 ;  /* 0x0000002807d77c11 */ /* 0x000fe4000f8e08ff */
[----:B------:R-:W-:-:S07]  /*1100*/  LEA R214, R8, UR40, 0x1 ;  /* 0x0000002808d67c11 */ /* 0x000fce000f8e08ff */
.L_x_9613:
[----:B0---4-:R-:W0:Y:S02]  /*1110*/  LDC.64 R4, c[0x0][0xc88] ;  /* 0x00032200ff047b82 */ /* 0x011e240000000a00 */
[----:B0-----:R-:W-:-:S05]  /*1120*/  IMAD.WIDE R4, R43, 0x4, R4 ;  /* 0x000000042b047825 */ /* 0x001fca00078e0204 */
[----:B--2---:R-:W2:Y:S01]  /*1130*/  LDG.E R210, desc[UR42][R4.64] ;  /* 0x0000002a04d27981 */ /* 0x004ea2000c1e1900 */
[----:B------:R-:W-:Y:S05]  /*1140*/  YIELD ;  /* 0x0000000000007946 */ /* 0x000fea0003800000 */
[----:B------:R-:W-:Y:S01]  /*1150*/  ULDC.64 UR4, c[0x0][0xa28] ;  /* 0x00028a0000047ab9 */ /* 0x000fe20000000a00 */
[----:B------:R-:W-:Y:S01]  /*1160*/  ULDC.64 UR8, c[0x0][0xa18] ;  /* 0x0002860000087ab9 */ /* 0x000fe20000000a00 */
[----:B------:R-:W-:Y:S01]  /*1170*/  ISETP.NE.U32.AND P1, PT, RZ, UR4, PT ;  /* 0x00000004ff007c0c */ /* 0x000fe2000bf25070 */
[----:B------:R-:W-:Y:S01]  /*1180*/  ULDC.64 UR6, c[0x0][0xa08] ;  /* 0x0002820000067ab9 */ /* 0x000fe20000000a00 */
[----:B------:R-:W-:Y:S01]  /*1190*/  IMAD.MOV.U32 R0, RZ, RZ, RZ ;  /* 0x000000ffff007224 */ /* 0x000fe200078e00ff */
[----:B------:R-:W-:Y:S01]  /*11a0*/  ISETP.NE.U32.AND P0, PT, RZ, UR6, PT ;  /* 0x00000006ff007c0c */ /* 0x000fe2000bf05070 */
[----:B------:R-:W-:Y:S01]  /*11b0*/  IMAD.MOV.U32 R30, RZ, RZ, RZ ;  /* 0x000000ffff1e7224 */ /* 0x000fe200078e00ff */
[----:B------:R-:W-:-:S02]  /*11c0*/  ISETP.NE.AND.EX P1, PT, RZ, UR5, PT, P1 ;  /* 0x00000005ff007c0c */ /* 0x000fc4000bf25310 */
[----:B------:R-:W-:Y:S02]  /*11d0*/  ISETP.NE.AND.EX P0, PT, RZ, UR7, PT, P0 ;  /* 0x00000007ff007c0c */ /* 0x000fe4000bf05300 */
[----:B--2---:R-:W-:-:S09]  /*11e0*/  SHF.R.S32.HI R211, RZ, 0x1f, R210 ;  /* 0x0000001fffd37819 */ /* 0x004fd200000114d2 */
[C---:B------:R-:W-:Y:S02]  /*11f0*/  @P1 LEA R6, P2, R210.reuse, UR4, 0x2 ;  /* 0x00000004d2061c11 */ /* 0x040fe4000f8410ff */
[C---:B------:R-:W-:Y:S02]  /*1200*/  SHF.L.U32 R208, R210.reuse, 0x2, RZ ;  /* 0x00000002d2d07819 */ /* 0x040fe400000006ff */
[C-C-:B------:R-:W-:Y:S02]  /*1210*/  @P1 LEA.HI.X R7, R210.reuse, UR5, R211.reuse, 0x2, P2 ;  /* 0x00000005d2071c11 */ /* 0x140fe400090f14d3 */
[----:B------:R-:W-:Y:S01]  /*1220*/  ISETP.NE.U32.AND P2, PT, RZ, UR8, PT ;  /* 0x00000008ff007c0c */ /* 0x000fe2000bf45070 */
[----:B------:R-:W-:Y:S01]  /*1230*/  ULDC UR4, c[0x0][0x288] ;  /* 0x0000a20000047ab9 */ /* 0x000fe20000000800 */
[----:B------:R-:W-:Y:S01]  /*1240*/  SHF.L.U64.HI R209, R210, 0x2, R211 ;  /* 0x00000002d2d17819 */ /* 0x000fe200000102d3 */
[----:B------:R0:W5:Y:S01]  /*1250*/  @P1 LDG.E R0, desc[UR42][R6.64] ;  /* 0x0000002a06001981 */ /* 0x000162000c1e1900 */
[----:B------:R-:W-:-:S02]  /*1260*/  ISETP.NE.AND.EX P2, PT, RZ, UR9, PT, P2 ;  /* 0x00000009ff007c0c */ /* 0x000fc4000bf45320 */
[----:B------:R-:W-:Y:S01]  /*1270*/  IADD3 R8, P3, R208, UR6, RZ ;  /* 0x00000006d0087c10 */ /* 0x000fe2000ff7e0ff */
[----:B------:R-:W-:Y:S01]  /*1280*/  IMAD.U32 R192, RZ, RZ, UR4 ;  /* 0x00000004ffc07e24 */ /* 0x000fe2000f8e00ff */
[----:B------:R-:W-:Y:S02]  /*1290*/  ULDC.64 UR4, c[0x0][0x418] ;  /* 0x0001060000047ab9 */ /* 0x000fe40000000a00 */
[----:B------:R-:W-:-:S05]  /*12a0*/  IADD3.X R9, R209, UR7, RZ, P3, !PT ;  /* 0x00000007d1097c10 */ /* 0x000fca0009ffe4ff */
[----:B------:R0:W5:Y:S02]  /*12b0*/  @P0 LDG.E R30, desc[UR42][R8.64] ;  /* 0x0000002a081e0981 */ /* 0x000164000c1e1900 */
        /* <DEDUP_REMOVED lines=23> */
.L_x_9393:
        /* <DEDUP_REMOVED lines=9> */
.L_x_9394:
[----:B------:R-:W-:Y:S05]  /*14c0*/  @!P0 BRA `(.L_x_9395) ;  /* 0x00000000000c8947 */ /* 0x000fea0003800000 */
[----:B------:R-:W2:Y:S04]  /*14d0*/  LDG.E R4, desc[UR42][R8.64] ;  /* 0x0000002a08047981 */ /* 0x000ea8000c1e1900 */
[----:B------:R-:W2:Y:S02]  /*14e0*/  LDG.E R29, desc[UR42][R8.64+0x4] ;  /* 0x0000042a081d7981 */ /* 0x000ea4000c1e1900 */
[----:B--2---:R-:W-:-:S07]  /*14f0*/  IMAD.IADD R29, R29, 0x1, -R4 ;  /* 0x000000011d1d7824 */ /* 0x004fce00078e0a04 */
.L_x_9395:
        /* <DEDUP_REMOVED lines=16> */
[----:B------:R-:W-:-:S05]  /*1600*/  IMAD.SHL.U32 R191, R41, 0x80, RZ ;  /* 0x0000008029bf7824 */ /* 0x000fca00078e00ff */
[----:B0-----:R-:W-:-:S07]  /*1610*/  IADD3 R4, R191, 0x7f, RZ ;  /* 0x0000007fbf047810 */ /* 0x001fce0007ffe0ff */
[----:B------:R-:W0:Y:S08]  /*1620*/  @P1 LDC R9, c[0x0][0x44c] ;  /* 0x00011300ff091b82 */ /* 0x000e300000000800 */
[----:B------:R-:W1:Y:S01]  /*1630*/  @P1 LDC R5, c[0x0][0x450] ;  /* 0x00011400ff051b82 */ /* 0x000e620000000800 */
[----:B--2---:R-:W-:Y:S02]  /*1640*/  @P0 IMAD.IADD R25, R8, 0x1, -R3 ;  /* 0x0000000108190824 */ /* 0x004fe400078e0a03 */
[----:B------:R-:W-:-:S02]  /*1650*/  IMAD.IADD R8, R29, 0x1, -R0 ;  /* 0x000000011d087824 */ /* 0x000fc400078e0a00 */
[----:B0-----:R-:W-:-:S04]  /*1660*/  @P1 IMAD.HI.U32 R0, R4, R9, RZ ;  /* 0x0000000904001227 */ /* 0x001fc800078e00ff */
[----:B------:R-:W-:Y:S01]  /*1670*/  IMAD.IADD R193, R8, 0x1, R25 ;  /* 0x0000000108c17824 */ /* 0x000fe200078e0219 */
[----:B-1----:R-:W-:Y:S01]  /*1680*/  @P1 SHF.R.U32.HI R4, RZ, R5, R0 ;  /* 0x00000005ff041219 */ /* 0x002fe20000011600 */
[----:B------:R-:W-:Y:S02]  /*1690*/  IMAD.MOV R27, RZ, RZ, -R8 ;  /* 0x000000ffff1b7224 */ /* 0x000fe400078e0a08 */
[C---:B------:R-:W-:Y:S01]  /*16a0*/  VIADD R0, R193.reuse, 0x7f ;  /* 0x0000007fc1007836 */ /* 0x040fe20000000000 */
[----:B------:R-:W-:Y:S02]  /*16b0*/  IADD3 R95, R193, 0x80, -R192 ;  /* 0x00000080c15f7810 */ /* 0x000fe40007ffe8c0 */
[----:B------:R-:W-:Y:S02]  /*16c0*/  VIMNMX R27, RZ, R27, !PT ;  /* 0x0000001bff1b7248 */ /* 0x000fe40007fe0100 */
[----:B------:R-:W-:Y:S01]  /*16d0*/  SHF.R.S32.HI R3, RZ, 0x1f, R0 ;  /* 0x0000001fff037819 */ /* 0x000fe20000011400 */
[----:B------:R-:W-:-:S03]  /*16e0*/  IMAD.IADD R4, R95, 0x1, R4 ;  /* 0x000000015f047824 */ /* 0x000fc600078e0204 */
[----:B------:R-:W-:Y:S02]  /*16f0*/  LEA.HI R3, R3, R0, RZ, 0x7 ;  /* 0x0000000003037211 */ /* 0x000fe400078f38ff */
[----:B------:R-:W-:Y:S02]  /*1700*/  SHF.R.S32.HI R5, RZ, 0x1f, R4 ;  /* 0x0000001fff057819 */ /* 0x000fe40000011404 */
[----:B------:R-:W-:Y:S02]  /*1710*/  SHF.R.S32.HI R96, RZ, 0x7, R3 ;  /* 0x00000007ff607819 */ /* 0x000fe40000011403 */
[----:B------:R-:W-:-:S04]  /*1720*/  LEA.HI R5, R5, R4, RZ, 0x7 ;  /* 0x0000000405057211 */ /* 0x000fc800078f38ff */
[----:B------:R-:W-:-:S04]  /*1730*/  SHF.R.S32.HI R5, RZ, 0x7, R5 ;  /* 0x00000007ff057819 */ /* 0x000fc80000011405 */
[----:B------:R-:W-:-:S05]  /*1740*/  VIMNMX R5, R96, R5, PT ;  /* 0x0000000560057248 */ /* 0x000fca0003fe0100 */
[----:B------:R-:W-:-:S05]  /*1750*/  IMAD R0, R5, 0x80, -R8 ;  /* 0x0000008005007824 */ /* 0x000fca00078e0a08 */
[----:B------:R-:W-:-:S04]  /*1760*/  VIMNMX R0, R0, R25, PT ;  /* 0x0000001900007248 */ /* 0x000fc80003fe0100 */
        /* <DEDUP_REMOVED lines=30> */
.L_x_9398:
[----:B------:R-:W-:Y:S05]  /*1950*/  BSYNC B6 ;  /* 0x0000000000067941 */ /* 0x000fea0003800000 */
.L_x_9397:
        /* <DEDUP_REMOVED lines=20> */
.L_x_9400:
[----:B------:R-:W-:Y:S05]  /*1aa0*/  BSYNC B6 ;  /* 0x0000000000067941 */ /* 0x000fea0003800000 */
.L_x_9399:
        /* <DEDUP_REMOVED lines=11> */
[----:B-----5:R-:W-:Y:S01]  /*1b60*/  SHF.R.S32.HI R13, RZ, 0x1f, R24 ;  /* 0x0000001fff0d7819 */ /* 0x020fe20000011418 */
[----:B------:R-:W0:Y:S01]  /*1b70*/  S2R R38, SR_TID.X ;  /* 0x0000000000267919 */ /* 0x000e220000002100 */
[----:B------:R-:W-:Y:S01]  /*1b80*/  SEL R3, R37, RZ, P0 ;  /* 0x000000ff25037207 */ /* 0x000fe20000000000 */
[-C--:B-1----:R-:W-:Y:S01]  /*1b90*/  IMAD R10, R223, R34.reuse, RZ ;  /* 0x00000022df0a7224 */ /* 0x082fe200078e02ff */
[C-C-:B------:R-:W-:Y:S01]  /*1ba0*/  SHF.L.U64.HI R29, R34.reuse, 0x5, R35.reuse ;  /* 0x00000005221d7819 */ /* 0x140fe20000010223 */
[C---:B------:R-:W-:Y:S01]  /*1bb0*/  IMAD.SHL.U32 R32, R34.reuse, 0x20, RZ ;  /* 0x0000002022207824 */ /* 0x040fe200078e00ff */
[----:B------:R-:W-:Y:S01]  /*1bc0*/  SHF.L.U64.HI R30, R34, 0x6, R35 ;  /* 0x00000006221e7819 */ /* 0x000fe20000010223 */
[----:B------:R-:W-:Y:S01]  /*1bd0*/  IMAD.IADD R3, R16, 0x1, R3 ;  /* 0x0000000110037824 */ /* 0x000fe200078e0203 */
[----:B------:R-:W-:Y:S01]  /*1be0*/  SHF.L.U64.HI R31, R34, 0x7, R35 ;  /* 0x00000007221f7819 */ /* 0x000fe20000010223 */
[----:B---3--:R-:W-:-:S04]  /*1bf0*/  IMAD.WIDE.U32 R4, R187, R34, R22 ;  /* 0x00000022bb047225 */ /* 0x008fc800078e0016 */
[----:B--2---:R-:W-:-:S04]  /*1c00*/  IMAD.WIDE.U32 R6, R187, R14, R22 ;  /* 0x0000000ebb067225 */ /* 0x004fc800078e0016 */
[C---:B------:R-:W-:Y:S02]  /*1c10*/  IMAD R89, R187.reuse, R35, R10 ;  /* 0x00000023bb597224 */ /* 0x040fe400078e020a */
[----:B------:R-:W-:-:S04]  /*1c20*/  IMAD.WIDE.U32 R10, R187, R34, R16 ;  /* 0x00000022bb0a7225 */ /* 0x000fc800078e0010 */
[----:B------:R-:W-:Y:S01]  /*1c30*/  IMAD.MOV.U32 R82, RZ, RZ, R6 ;  /* 0x000000ffff527224 */ /* 0x000fe200078e0006 */
[----:B------:R-:W-:Y:S01]  /*1c40*/  SHF.R.S32.HI R6, RZ, 0x1f, R3 ;  /* 0x0000001fff067819 */ /* 0x000fe20000011403 */
[-C--:B------:R-:W-:Y:S02]  /*1c50*/  IMAD R8, R223, R14.reuse, RZ ;  /* 0x0000000edf087224 */ /* 0x080fe400078e02ff */
[----:B------:R-:W-:Y:S02]  /*1c60*/  IMAD.IADD R87, R5, 0x1, R89 ;  /* 0x0000000105577824 */ /* 0x000fe400078e0259 */
[----:B------:R-:W-:Y:S01]  /*1c70*/  IMAD.IADD R89, R89, 0x1, R11 ;  /* 0x0000000159597824 */ /* 0x000fe200078e020b */
[CC--:B------:R-:W-:Y:S01]  /*1c80*/  LEA.HI R11, R6.reuse, R3.reuse, RZ, 0x3 ;  /* 0x00000003060b7211 */ /* 0x0c0fe200078f18ff */
[----:B------:R-:W-:Y:S01]  /*1c90*/  IMAD.MOV.U32 R86, RZ, RZ, R4 ;  /* 0x000000ffff567224 */ /* 0x000fe200078e0004 */
[----:B------:R-:W-:Y:S01]  /*1ca0*/  LEA.HI R4, R6, R3, RZ, 0x6 ;  /* 0x0000000306047211 */ /* 0x000fe200078f30ff */
[C---:B------:R-:W-:Y:S01]  /*1cb0*/  IMAD R85, R187.reuse, R15, R8 ;  /* 0x0000000fbb557224 */ /* 0x040fe200078e0208 */
[----:B0-----:R-:W-:Y:S01]  /*1cc0*/  SHF.R.U32.HI R38, RZ, 0x7, R38 ;  /* 0x00000007ff267819 */ /* 0x001fe20000011626 */
[----:B------:R-:W-:Y:S01]  /*1cd0*/  IMAD.WIDE.U32 R8, R187, R14, R16 ;  /* 0x0000000ebb087225 */ /* 0x000fe200078e0010 */
[----:B------:R-:W-:-:S02]  /*1ce0*/  LOP3.LUT R3, R11, 0x38, RZ, 0xc0, !PT ;  /* 0x000000380b037812 */ /* 0x000fc400078ec0ff */
[----:B------:R-:W-:Y:S01]  /*1cf0*/  ISETP.NE.AND P6, PT, R38, 0x1, PT ;  /* 0x000000012600780c */ /* 0x000fe20003fc5270 */
[----:B------:R-:W-:Y:S01]  /*1d00*/  IMAD.SHL.U32 R4, R4, 0x80, RZ ;  /* 0x0000008004047824 */ /* 0x000fe200078e00ff */
[----:B------:R-:W-:Y:S01]  /*1d10*/  MOV R84, R8 ;  /* 0x0000000800547202 */ /* 0x000fe20000000f00 */
[----:B------:R-:W-:Y:S01]  /*1d20*/  IMAD.IADD R83, R7, 0x1, R85 ;  /* 0x0000000107537824 */ /* 0x000fe200078e0255 */
[--C-:B------:R-:W-:Y:S01]  /*1d30*/  LOP3.LUT R5, R195, 0x38, R11.reuse, 0xf8, !PT ;  /* 0x00000038c3057812 */ /* 0x100fe200078ef80b */
[----:B------:R-:W-:Y:S01]  /*1d40*/  IMAD.MOV.U32 R88, RZ, RZ, R10 ;  /* 0x000000ffff587224 */ /* 0x000fe200078e000a */
[----:B------:R-:W-:Y:S01]  /*1d50*/  LOP3.LUT R8, R196, 0x38, R11, 0xf8, !PT ;  /* 0x00000038c4087812 */ /* 0x000fe200078ef80b */
[----:B------:R-:W-:Y:S01]  /*1d60*/  IMAD.IADD R85, R85, 0x1, R9 ;  /* 0x0000000155557824 */ /* 0x000fe200078e0209 */
[----:B------:R-:W-:Y:S01]  /*1d70*/  LOP3.LUT R10, R194, 0x38, R11, 0xf8, !PT ;  /* 0x00000038c20a7812 */ /* 0x000fe200078ef80b */
[----:B------:R-:W-:Y:S01]  /*1d80*/  IMAD R9, R13, R14, RZ ;  /* 0x0000000e0d097224 */ /* 0x000fe200078e02ff */
[----:B------:R-:W-:Y:S01]  /*1d90*/  LOP3.LUT R3, R3, 0x1c0, R224, 0xf8, !PT ;  /* 0x000001c003037812 */ /* 0x000fe200078ef8e0 */
[----:B------:R-:W-:Y:S01]  /*1da0*/  IMAD R13, R13, R34, RZ ;  /* 0x000000220d0d7224 */ /* 0x000fe200078e02ff */
[----:B------:R-:W-:Y:S01]  /*1db0*/  LOP3.LUT R6, R4, 0xffffe000, RZ, 0xc0, !PT ;  /* 0xffffe00004067812 */ /* 0x000fe200078ec0ff */
[----:B------:R-:W-:Y:S05]  /*1dc0*/  @!P6 WARPSYNC.ALL ;  /* 0x000000000000e948 */ /* 0x000fea0003800000 */
[----:B------:R-:W-:Y:S01]  /*1dd0*/  LOP3.LUT R5, R5, R226, RZ, 0x3c, !PT ;  /* 0x000000e205057212 */ /* 0x000fe200078e3cff */
[----:B------:R-:W-:Y:S01]  /*1de0*/  IMAD R39, R24, R15, R9 ;  /* 0x0000000f18277224 */ /* 0x000fe200078e0209 */
[----:B------:R-:W-:Y:S01]  /*1df0*/  LOP3.LUT R8, R8, R227, RZ, 0x3c, !PT ;  /* 0x000000e308087212 */ /* 0x000fe200078e3cff */
[----:B------:R-:W-:Y:S01]  /*1e00*/  IMAD.WIDE.U32 R82, R24, R14, R82 ;  /* 0x0000000e18527225 */ /* 0x000fe200078e0052 */
[----:B------:R-:W-:Y:S01]  /*1e10*/  LOP3.LUT R10, R10, R225, RZ, 0x3c, !PT ;  /* 0x000000e10a0a7212 */ /* 0x000fe200078e3cff */
[----:B------:R-:W-:Y:S01]  /*1e20*/  ULDC UR4, c[0x0][0x2f4] ;  /* 0x0000bd0000047ab9 */ /* 0x000fe20000000800 */
[----:B------:R-:W-:Y:S01]  /*1e30*/  LOP3.LUT R7, R3, R200, RZ, 0x3c, !PT ;  /* 0x000000c803077212 */ /* 0x000fe200078e3cff */
[----:B------:R-:W-:Y:S01]  /*1e40*/  IMAD.WIDE.U32 R84, R24, R14, R84 ;  /* 0x0000000e18547225 */ /* 0x000fe200078e0054 */
[----:B------:R-:W-:-:S02]  /*1e50*/  LOP3.LUT R41, R11, 0xfffffff8, RZ, 0xc0, !PT ;  /* 0xfffffff80b297812 */ /* 0x000fc400078ec0ff */
[-C--:B------:R-:W-:Y:S01]  /*1e60*/  IADD3 R4, R5, R6.reuse, R198 ;  /* 0x0000000605047210 */ /* 0x080fe20007ffe0c6 */
[----:B------:R-:W-:Y:S01]  /*1e70*/  IMAD R13, R24, R35, R13 ;  /* 0x00000023180d7224 */ /* 0x000fe200078e020d */
[----:B------:R-:W-:Y:S01]  /*1e80*/  IADD3 R3, R8, R6, R199 ;  /* 0x0000000608037210 */ /* 0x000fe20007ffe0c7 */
[----:B------:R-:W-:Y:S01]  /*1e90*/  IMAD.WIDE.U32 R86, R24, R34, R86 ;  /* 0x0000002218567225 */ /* 0x000fe200078e0056 */
[----:B------:R-:W-:Y:S02]  /*1ea0*/  IADD3 R5, R10, R6, R197 ;  /* 0x000000060a057210 */ /* 0x000fe40007ffe0c5 */
[----:B------:R-:W-:Y:S01]  /*1eb0*/  IADD3 R94, R38, 0x8, RZ ;  /* 0x00000008265e7810 */ /* 0x000fe20007ffe0ff */
[----:B------:R-:W-:Y:S01]  /*1ec0*/  IMAD.WIDE.U32 R88, R24, R34, R88 ;  /* 0x0000002218587225 */ /* 0x000fe200078e0058 */
[----:B------:R-:W-:Y:S02]  /*1ed0*/  IADD3 R6, R7, R6, R201 ;  /* 0x0000000607067210 */ /* 0x000fe40007ffe0c9 */
[--C-:B------:R-:W-:Y:S01]  /*1ee0*/  SHF.L.U64.HI R7, R14, 0x5, R15.reuse ;  /* 0x000000050e077819 */ /* 0x100fe2000001020f */
[----:B------:R-:W-:Y:S01]  /*1ef0*/  IMAD.SHL.U32 R33, R34, 0x40, RZ ;  /* 0x0000004022217824 */ /* 0x000fe200078e00ff */
[C---:B------:R-:W-:Y:S01]  /*1f00*/  SHF.L.U64.HI R8, R14.reuse, 0x6, R15 ;  /* 0x000000060e087819 */ /* 0x040fe2000001020f */
[----:B------:R-:W-:Y:S01]  /*1f10*/  IMAD.IADD R38, R83, 0x1, R39 ;  /* 0x0000000153267824 */ /* 0x000fe200078e0227 */
[C---:B------:R-:W-:Y:S01]  /*1f20*/  SHF.L.U64.HI R9, R14.reuse, 0x7, R15 ;  /* 0x000000070e097819 */ /* 0x040fe2000001020f */
[C---:B------:R-:W-:Y:S01]  /*1f30*/  IMAD.SHL.U32 R10, R14.reuse, 0x20, RZ ;  /* 0x000000200e0a7824 */ /* 0x040fe200078e00ff */
[----:B------:R-:W-:Y:S01]  /*1f40*/  SHF.R.S32.HI R35, RZ, 0x1f, R42 ;  /* 0x0000001fff237819 */ /* 0x000fe2000001142a */
[----:B------:R-:W-:Y:S01]  /*1f50*/  IMAD.SHL.U32 R20, R14, 0x40, RZ ;  /* 0x000000400e147824 */ /* 0x000fe200078e00ff */
[----:B------:R-:W-:Y:S01]  /*1f60*/  ISETP.GE.AND P1, PT, R16, UR4, PT ;  /* 0x0000000410007c0c */ /* 0x000fe2000bf26270 */
[----:B------:R-:W-:Y:S01]  /*1f70*/  IMAD.SHL.U32 R21, R14, 0x80, RZ ;  /* 0x000000800e157824 */ /* 0x000fe200078e00ff */
[----:B------:R-:W-:Y:S01]  /*1f80*/  ISETP.GE.AND P2, PT, R2, UR4, PT ;  /* 0x0000000402007c0c */ /* 0x000fe2000bf46270 */
[----:B------:R-:W-:Y:S01]  /*1f90*/  IMAD.SHL.U32 R34, R34, 0x80, RZ ;  /* 0x0000008022227824 */ /* 0x000fe200078e00ff */
[----:B------:R-:W-:Y:S01]  /*1fa0*/  SHF.R.S32.HI R80, RZ, 0x3, R11 ;  /* 0x00000003ff507819 */ /* 0x000fe2000001140b */
[----:B------:R-:W-:Y:S01]  /*1fb0*/  IMAD R36, R206, 0x20, R187 ;  /* 0x00000020ce247824 */ /* 0x000fe200078e02bb */
[----:B------:R-:W-:Y:S01]  /*1fc0*/  SHF.R.S32.HI R90, RZ, 0x1f, R41 ;  /* 0x0000001fff5a7819 */ /* 0x000fe20000011429 */
[----:B------:R-:W-:-:S02]  /*1fd0*/  IMAD.SHL.U32 R37, R37, 0x2, RZ ;  /* 0x0000000225257824 */ /* 0x000fc400078e00ff */
[----:B------:R-:W-:Y:S02]  /*1fe0*/  IMAD.IADD R39, R39, 0x1, R85 ;  /* 0x0000000127277824 */ /* 0x000fe400078e0255 */
[----:B------:R-:W-:Y:S02]  /*1ff0*/  IMAD.IADD R40, R87, 0x1, R13 ;  /* 0x0000000157287824 */ /* 0x000fe400078e020d */
[----:B------:R-:W-:Y:S01]  /*2000*/  IMAD.IADD R43, R13, 0x1, R89 ;  /* 0x000000010d2b7824 */ /* 0x000fe200078e0259 */
[----:B----4-:R-:W-:Y:S01]  /*2010*/  SHF.R.S32.HI R81, RZ, 0x1f, R26 ;  /* 0x0000001fff517819 */ /* 0x010fe2000001141a */
[----:B------:R-:W-:Y:S06]  /*2020*/  @!P6 BAR.SYNC.DEFER_BLOCKING 0x9, 0x100 ;  /* 0x024400000000eb1d */ /* 0x000fec0000010000 */
.L_x_9498:
[----:B------:R-:W0:Y:S01]  /*2030*/  LDC R100, c[0x0][0x430] ;  /* 0x00010c00ff647b82 */ /* 0x000e220000000800 */
[----:B------:R-:W-:Y:S01]  /*2040*/  VIADD R28, R28, 0xffffffff ;  /* 0xffffffff1c1c7836 */ /* 0x000fe20000000000 */
[----:B------:R-:W-:-:S03]  /*2050*/  MOV R101, RZ ;  /* 0x000000ff00657202 */ /* 0x000fc60000000f00 */
        /* <DEDUP_REMOVED lines=10> */
[----:B----4-:R-:W4:Y:S01]  /*2100*/  @P4 LDC R13, c[0x0][0x438] ;  /* 0x00010e00ff0d4b82 */ /* 0x010f220000000800 */
        /* <DEDUP_REMOVED lines=84> */
.L_x_9405:
[----:B------:R-:W-:Y:S05]  /*2650*/  BSYNC B1 ;  /* 0x0000000000017941 */ /* 0x000fea0003800000 */
.L_x_9404:
        /* <DEDUP_REMOVED lines=43> */
.L_x_9407:
[----:B------:R-:W-:Y:S05]  /*2910*/  BSYNC B1 ;  /* 0x0000000000017941 */ /* 0x000fea0003800000 */
.L_x_9406:
        /* <DEDUP_REMOVED lines=47> */
.L_x_9409:
[----:B------:R-:W-:Y:S05]  /*2c10*/  BSYNC B1 ;  /* 0x0000000000017941 */ /* 0x000fea0003800000 */
.L_x_9408:
        /* <DEDUP_REMOVED lines=31> */
.L_x_9411:
[----:B------:R-:W-:Y:S05]  /*2e10*/  BSYNC B1 ;  /* 0x0000000000017941 */ /* 0x000fea0003800000 */
.L_x_9410:
        /* <DEDUP_REMOVED lines=36> */
.L_x_9412:
[----:B------:R-:W-:Y:S01]  /*3060*/  IMAD R91, R19, 0x8, R18 ;  /* 0x00000008135b7824 */ /* 0x000fe200078e0212 */
[----:B------:R-:W-:Y:S01]  /*3070*/  SHF.L.U32 R102, R189, 0x1f, RZ ;  /* 0x0000001fbd667819 */ /* 0x000fe200000006ff */
[----:B------:R-:W-:Y:S03]  /*3080*/  BSSY B1, `(.L_x_9413) ;  /* 0x0000003000017945 */ /* 0x000fe60003800000 */
[----:B------:R-:W0:Y:S02]  /*3090*/  SYNCS.PHASECHK.TRANS64.TRYWAIT P6, [R91+URZ+0x28890], R102 ;  /* 0x028890665b0075a7 */ /* 0x000e2400080c017f */
[----:B0-----:R-:W-:Y:S05]  /*30a0*/  @!P6 BRA `(.L_x_9414) ;  /* 0x000001d40018e947 */ /* 0x001fea0003800000 */
.L_x_9734:
[----:B------:R-:W-:Y:S05]  /*30b0*/  BSYNC B1 ;  /* 0x0000000000017941 */ /* 0x000fea0003800000 */
.L_x_9413:
[----:B------:R-:W-:-:S03]  /*30c0*/  UMOV UR4, 0xffffffff ;  /* 0xffffffff00047882 */ /* 0x000fc60000000000 */
[----:B------:R-:W-:Y:S05]  /*30d0*/  BRA.DIV UR4, `(.L_x_9415) ;  /* 0x000001d604207947 */ /* 0x000fea000b800000 */
[----:B------:R1:W2:Y:S04]  /*30e0*/  SHFL.IDX PT, R79, R103, RZ, 0x181f ;  /* 0x00181fff674f7589 */ /* 0x0002a800000e0000 */
[----:B------:R1:W3:Y:S02]  /*30f0*/  SHFL.IDX PT, R105, R108, RZ, 0x181f ;  /* 0x00181fff6c697589 */ /* 0x0002e400000e0000 */
.L_x_9738:
        /* <DEDUP_REMOVED lines=33> */
[----:B------:R-:W-:Y:S01]  /*3310*/  FMUL.FTZ R142, R13, R75 ;  /* 0x0000004b0d8e7220 */ /* 0x000fe20000410000 */
        /* <DEDUP_REMOVED lines=23> */
.L_x_9421:
[----:B------:R-:W-:Y:S05]  /*3490*/  BSYNC B3 ;  /* 0x0000000000037941 */ /* 0x000fea0003800000 */
.L_x_9420:
[----:B0-----:R4:W-:Y:S02]  /*34a0*/  ST.E.128 desc[UR42][R76.64], R12 ;  /* 0x0000000c4c007985 */ /* 0x0019e4000c101d2a */
.L_x_9419:
[----:B------:R-:W-:Y:S05]  /*34b0*/  BSYNC B2 ;  /* 0x0000000000027941 */ /* 0x000fea0003800000 */
.L_x_9418:
        /* <DEDUP_REMOVED lines=53> */
.L_x_9423:
[----:B------:R-:W-:Y:S05]  /*3810*/  BSYNC B2 ;  /* 0x0000000000027941 */ /* 0x000fea0003800000 */
.L_x_9422:
[----:B0-----:R0:W-:Y:S02]  /*3820*/  ST.E.128 desc[UR42][R72.64], R12 ;  /* 0x0000000c48007985 */ /* 0x0011e4000c101d2a */
.L_x_9417:
[----:B------:R-:W-:Y:S05]  /*3830*/  BSYNC B1 ;  /* 0x0000000000017941 */ /* 0x000fea0003800000 */
.L_x_9416:
[----:B------:R-:W-:-:S03]  /*3840*/  UMOV UR4, 0xffffffff ;  /* 0xffffffff00047882 */ /* 0x000fc60000000000 */
[----:B------:R-:W-:Y:S05]  /*3850*/  BRA.DIV UR4, `(.L_x_9424) ;  /* 0x000001ce048c7947 */ /* 0x000fea000b800000 */
[----:B------:R1:W1:Y:S04]  /*3860*/  SHFL.IDX PT, R71, R103, 0x1, 0x181f ;  /* 0x00381f0067477f89 */ /* 0x00026800000e0000 */
[----:B0-----:R0:W0:Y:S02]  /*3870*/  SHFL.IDX PT, R73, R108, 0x1, 0x181f ;  /* 0x00381f006c497f89 */ /* 0x00102400000e0000 */
.L_x_9742:
        /* <DEDUP_REMOVED lines=57> */
.L_x_9430:
[----:B------:R-:W-:Y:S05]  /*3c10*/  BSYNC B3 ;  /* 0x0000000000037941 */ /* 0x000fea0003800000 */
.L_x_9429:
[----:B--2---:R0:W-:Y:S02]  /*3c20*/  ST.E.128 desc[UR42][R68.64], R12 ;  /* 0x0000000c44007985 */ /* 0x0041e4000c101d2a */
.L_x_9428:
[----:B------:R-:W-:Y:S05]  /*3c30*/  BSYNC B2 ;  /* 0x0000000000027941 */ /* 0x000fea0003800000 */
.L_x_9427:
        /* <DEDUP_REMOVED lines=51> */
[----:B------:R-:W-:Y:S02]  /*3f70*/  F2FP.BF16.F32.PACK_AB R15, R15, R60 ;  /* 0x0000003c0f0f723e */ /* 0x000fe400000010ff */
[----:B------:R-:W-:-:S07]  /*3f80*/  MOV R14, R66 ;  /* 0x00000042000e7202 */ /* 0x000fce0000000f00 */
.L_x_9432:
[----:B------:R-:W-:Y:S05]  /*3f90*/  BSYNC B2 ;  /* 0x0000000000027941 */ /* 0x000fea0003800000 */
.L_x_9431:
[----:B----4-:R0:W-:Y:S02]  /*3fa0*/  ST.E.128 desc[UR42][R64.64], R12 ;  /* 0x0000000c40007985 */ /* 0x0101e4000c101d2a */
.L_x_9426:
[----:B------:R-:W-:Y:S05]  /*3fb0*/  BSYNC B1 ;  /* 0x0000000000017941 */ /* 0x000fea0003800000 */
.L_x_9425:
[----:B------:R-:W-:-:S03]  /*3fc0*/  UMOV UR4, 0xffffffff ;  /* 0xffffffff00047882 */ /* 0x000fc60000000000 */
[----:B------:R-:W-:Y:S05]  /*3fd0*/  BRA.DIV UR4, `(.L_x_9433) ;  /* 0x000001c604f87947 */ /* 0x000fea000b800000 */
[----:B------:R1:W1:Y:S04]  /*3fe0*/  SHFL.IDX PT, R63, R103, 0x2, 0x181f ;  /* 0x00581f00673f7f89 */ /* 0x00026800000e0000 */
[----:B0-----:R0:W0:Y:S02]  /*3ff0*/  SHFL.IDX PT, R65, R108, 0x2, 0x181f ;  /* 0x00581f006c417f89 */ /* 0x00102400000e0000 */
.L_x_9746:
        /* <DEDUP_REMOVED lines=56> */
.L_x_9439:
[----:B------:R-:W-:Y:S05]  /*4380*/  BSYNC B3 ;  /* 0x0000000000037941 */ /* 0x000fea0003800000 */
.L_x_9438:
[----:B--2---:R0:W-:Y:S02]  /*4390*/  ST.E.128 desc[UR42][R60.64], R12 ;  /* 0x0000000c3c007985 */ /* 0x0041e4000c101d2a */
.L_x_9437:
[----:B------:R-:W-:Y:S05]  /*43a0*/  BSYNC B2 ;  /* 0x0000000000027941 */ /* 0x000fea0003800000 */
.L_x_9436:
[----:B------:R-:W-:Y:S05]  /*43b0*/  @P2 BRA `(.L_x_9435) ;  /* 0x0000000000d82947 */ /* 0x000fea0003800000 */
[----:B0---4-:R0:W4:Y:S01]  /*43c0*/  LDS.128 R12, [R93+0x1e400] ;  /* 0x01e400005d0c7984 */ /* 0x0111220000000c00 */
[C---:B------:R-:W-:Y:S01]  /*43d0*/  LEA R56, P3, R2.reuse, R65, 0x1 ;  /* 0x0000004102387211 */ /* 0x040fe200078608ff */
[----:B------:R-:W-:Y:S03]  /*43e0*/  BSSY B2, `(.L_x_9440) ;  /* 0x0000032000027945 */ /* 0x000fe60003800000 */
[----:B-1----:R-:W-:Y:S02]  /*43f0*/  LEA.HI.X R57, R2, R63, R184, 0x1, P3 ;  /* 0x0000003f02397211 */ /* 0x002fe400018f0cb8 */
[----:B------:R-:W-:-:S13]  /*4400*/  ISETP.GE.AND P3, PT, R185, R104, PT ;  /* 0x00000068b900720c */ /* 0x000fda0003f66270 */
[----:B0-----:R-:W-:Y:S05]  /*4410*/  @P3 BRA `(.L_x_9441) ;  /* 0x0000000000b83947 */ /* 0x001fea0003800000 */
[----:B------:R-:W-:Y:S02]  /*4420*/  SHF.R.U64 R59, R52, 0x10, R53 ;  /* 0x00000010343b7819 */ /* 0x000fe40000001235 */
[--C-:B------:R-:W-:Y:S02]  /*4430*/  SHF.R.U64 R11, R54, 0x10, R55.reuse ;  /* 0x00000010360b7819 */ /* 0x100fe40000001237 */
[----:B------:R-:W-:Y:S02]  /*4440*/  SHF.R.U32.HI R58, RZ, 0x10, R55 ;  /* 0x00000010ff3a7819 */ /* 0x000fe40000011637 */
[----:B------:R-:W-:Y:S02]  /*4450*/  SHF.R.U32.HI R60, RZ, 0x10, R53 ;  /* 0x00000010ff3c7819 */ /* 0x000fe40000011635 */
[----:B------:R-:W-:Y:S02]  /*4460*/  PRMT R126, R126, 0x5410, R59 ;  /* 0x000054107e7e7816 */ /* 0x000fe4000000003b */
[----:B------:R-:W-:Y:S01]  /*4470*/  PRMT R128, R128, 0x5410, R11 ;  /* 0x0000541080807816 */ /* 0x000fe2000000000b */
[----:B----4-:R-:W-:Y:S01]  /*4480*/  IMAD.U32 R11, R12, 0x10000, RZ ;  /* 0x000100000c0b7824 */ /* 0x010fe200078e00ff */
        /* <DEDUP_REMOVED lines=39> */
.L_x_9441:
[----:B------:R-:W-:Y:S05]  /*4700*/  BSYNC B2 ;  /* 0x0000000000027941 */ /* 0x000fea0003800000 */
.L_x_9440:
[----:B----4-:R0:W-:Y:S02]  /*4710*/  ST.E.128 desc[UR42][R56.64], R12 ;  /* 0x0000000c38007985 */ /* 0x0101e4000c101d2a */
.L_x_9435:
[----:B------:R-:W-:Y:S05]  /*4720*/  BSYNC B1 ;  /* 0x0000000000017941 */ /* 0x000fea0003800000 */
.L_x_9434:
[----:B------:R-:W-:-:S03]  /*4730*/  UMOV UR4, 0xffffffff ;  /* 0xffffffff00047882 */ /* 0x000fc60000000000 */
[----:B------:R-:W-:Y:S05]  /*4740*/  BRA.DIV UR4, `(.L_x_9442) ;  /* 0x000001c204687947 */ /* 0x000fea000b800000 */
[----:B-1----:R-:W1:Y:S04]  /*4750*/  SHFL.IDX PT, R103, R103, 0x3, 0x181f ;  /* 0x00781f0067677f89 */ /* 0x002e6800000e0000 */
[----:B------:R0:W0:Y:S02]  /*4760*/  SHFL.IDX PT, R53, R108, 0x3, 0x181f ;  /* 0x00781f006c357f89 */ /* 0x00002400000e0000 */
.L_x_9750:
[----:B------:R-:W-:Y:S05]  /*4770*/  @P4 BRA `(.L_x_9443) ;  /* 0x0000003400e84947 */ /* 0x000fea0003800000 */
[----:B------:R-:W-:Y:S04]  /*4780*/  BSSY B1, `(.L_x_9444) ;  /* 0x0000038000017945 */ /* 0x000fe80003800000 */
        /* <DEDUP_REMOVED lines=16> */
[----:B------:R-:W-:Y:S02]  /*4890*/  LOP3.LUT R49, R14, 0xffff0000, RZ, 0xc0, !PT ;  /* 0xffff00000e317812 */ /* 0x000fe400078ec0ff */
[----:B------:R-:W-:Y:S01]  /*48a0*/  PRMT R115, R115, 0x5410, R56 ;  /* 0x0000541073737816 */ /* 0x000fe20000000038 */
[----:B------:R-:W-:Y:S01]  /*48b0*/  IMAD.U32 R57, R117, 0x10000, RZ ;  /* 0x0001000075397824 */ /* 0x000fe200078e00ff */
[C---:B------:R-:W-:Y:S02]  /*48c0*/  SHF.L.U32 R14, R13.reuse, 0x10, RZ ;  /* 0x000000100d0e7819 */ /* 0x040fe400000006ff */
[----:B------:R-:W-:Y:S01]  /*48d0*/  LOP3.LUT R13, R13, 0xffff0000, RZ, 0xc0, !PT ;  /* 0xffff00000d0d7812 */ /* 0x000fe200078ec0ff */
[----:B------:R-:W-:Y:S01]  /*48e0*/  IMAD.U32 R52, R115, 0x10000, RZ ;  /* 0x0001000073347824 */ /* 0x000fe200078e00ff */
[----:B------:R-:W-:Y:S01]  /*48f0*/  LOP3.LUT R56, R116, 0xffff0000, RZ, 0xc0, !PT ;  /* 0xffff000074387812 */ /* 0x000fe200078ec0ff */
        /* <DEDUP_REMOVED lines=30> */
.L_x_9447:
[----:B------:R-:W-:Y:S05]  /*4ae0*/  BSYNC B2 ;  /* 0x0000000000027941 */ /* 0x000fea0003800000 */
.L_x_9446:
[----:B----4-:R0:W-:Y:S02]  /*4af0*/  ST.E.128 desc[UR42][R54.64], R12 ;  /* 0x0000000c36007985 */ /* 0x0101e4000c101d2a */
.L_x_9445:
[----:B------:R-:W-:Y:S05]  /*4b00*/  BSYNC B1 ;  /* 0x0000000000017941 */ /* 0x000fea0003800000 */
.L_x_9444:
        /* <DEDUP_REMOVED lines=20> */
[C---:B------:R-:W-:Y:S01]  /*4c50*/  LOP3.LUT R51, R107.reuse, 0xffff0000, RZ, 0xc0, !PT ;  /* 0xffff00006b337812 */ /* 0x040fe200078ec0ff */
        /* <DEDUP_REMOVED lines=32> */
.L_x_9449:
[----:B------:R-:W-:Y:S05]  /*4e60*/  BSYNC B1 ;  /* 0x0000000000017941 */ /* 0x000fea0003800000 */
.L_x_9448:
[----:B----4-:R0:W-:Y:S01]  /*4e70*/  ST.E.128 desc[UR42][R48.64], R12 ;  /* 0x0000000c30007985 */ /* 0x0101e2000c101d2a */
[----:B------:R-:W-:Y:S05]  /*4e80*/  BRA `(.L_x_9443) ;  /* 0x0000003000247947 */ /* 0x000fea0003800000 */
.L_x_9403:
        /* <DEDUP_REMOVED lines=38> */
[----:B------:R0:W5:Y:S01]  /*50f0*/  @!P4 LDG.E.128 R52, desc[UR42][R60.64] ;  /* 0x0000002a3c34c981 */ /* 0x000162000c1e1d00 */
[----:B------:R-:W-:Y:S02]  /*5100*/  @!P4 LEA.HI.X R63, R44, R63, R45, 0x1, P6 ;  /* 0x0000003f2c3fc211 */ /* 0x000fe400030f0c2d */
[----:B------:R-:W-:-:S02]  /*5110*/  CS2R R44, SRZ ;  /* 0x00000000002c7805 */ /* 0x000fc4000001ff00 */
[----:B------:R-:W5:Y:S04]  /*5120*/  @!P5 LDG.E.128 R48, desc[UR42][R64.64] ;  /* 0x0000002a4030d981 */ /* 0x000f68000c1e1d00 */
[----:B------:R1:W5:Y:S01]  /*5130*/  @!P4 LDG.E.128 R56, desc[UR42][R62.64] ;  /* 0x0000002a3e38c981 */ /* 0x000362000c1e1d00 */
[C---:B--2---:R-:W-:Y:S02]  /*5140*/  @!P3 LEA R68, P4, R74.reuse, R68, 0x1 ;  /* 0x000000444a44b211 */ /* 0x044fe400078808ff */
[----:B0-----:R-:W-:Y:S01]  /*5150*/  CS2R R60, SRZ ;  /* 0x00000000003c7805 */ /* 0x001fe2000001ff00 */
[----:B------:R0:W5:Y:S01]  /*5160*/  @!P5 LDG.E.128 R44, desc[UR42][R66.64] ;  /* 0x0000002a422cd981 */ /* 0x000162000c1e1d00 */
[----:B------:R-:W-:Y:S02]  /*5170*/  @!P3 LEA.HI.X R69, R74, R69, R75, 0x1, P4 ;  /* 0x000000454a45b211 */ /* 0x000fe400020f0c4b */
[----:B---3--:R-:W-:-:S04]  /*5180*/  @!P3 LEA R70, P4, R72, R70, 0x1 ;  /* 0x000000464846b211 */ /* 0x008fc800078808ff */
[----:B------:R-:W-:Y:S02]  /*5190*/  @!P3 LEA.HI.X R71, R72, R71, R73, 0x1, P4 ;  /* 0x000000474847b211 */ /* 0x000fe400020f0c49 */
[----:B------:R-:W-:-:S04]  /*51a0*/  ISETP.GE.AND P4, PT, R217, R97, PT ;  /* 0x00000061d900720c */ /* 0x000fc80003f86270 */
[CC--:B------:R-:W-:Y:S02]  /*51b0*/  ISETP.GE.OR P4, PT, R16.reuse, R104.reuse, P4 ;  /* 0x000000681000720c */ /* 0x0c0fe40002786670 */
[----:B-1----:R-:W-:Y:S02]  /*51c0*/  CS2R R62, SRZ ;  /* 0x00000000003e7805 */ /* 0x002fe4000001ff00 */
[----:B0-----:R-:W-:Y:S02]  /*51d0*/  CS2R R66, SRZ ;  /* 0x0000000000427805 */ /* 0x001fe4000001ff00 */
[----:B------:R-:W-:Y:S01]  /*51e0*/  CS2R R64, SRZ ;  /* 0x0000000000407805 */ /* 0x000fe2000001ff00 */
[----:B------:R-:W-:Y:S01]  /*51f0*/  BSSY B1, `(.L_x_9450) ;  /* 0x000001d000017945 */ /* 0x000fe20003800000 */
[----:B------:R-:W-:Y:S02]  /*5200*/  CS2R R74, SRZ ;  /* 0x00000000004a7805 */ /* 0x000fe4000001ff00 */
[----:B------:R-:W-:Y:S01]  /*5210*/  CS2R R72, SRZ ;  /* 0x0000000000487805 */ /* 0x000fe2000001ff00 */
[----:B------:R0:W5:Y:S04]  /*5220*/  @!P3 LDG.E.128 R60, desc[UR42][R68.64] ;  /* 0x0000002a443cb981 */ /* 0x000168000c1e1d00 */
[----:B------:R1:W5:Y:S01]  /*5230*/  @!P3 LDG.E.128 R64, desc[UR42][R70.64] ;  /* 0x0000002a4640b981 */ /* 0x000362000c1e1d00 */
[----:B------:R-:W-:-:S02]  /*5240*/  ISETP.GE.AND P3, PT, R16, R104, PT ;  /* 0x000000681000720c */ /* 0x000fc40003f66270 */
        /* <DEDUP_REMOVED lines=23> */
.L_x_9451:
[----:B------:R-:W-:Y:S05]  /*53c0*/  BSYNC B1 ;  /* 0x0000000000017941 */ /* 0x000fea0003800000 */
.L_x_9450:
[----:B-----5:R-:W-:Y:S01]  /*53d0*/  IMAD.MOV.U32 R11, RZ, RZ, R70 ;  /* 0x000000ffff0b7224 */ /* 0x020fe200078e0046 */
[----:B------:R-:W-:Y:S01]  /*53e0*/  MOV R13, R68 ;  /* 0x00000044000d7202 */ /* 0x000fe20000000f00 */
        /* <DEDUP_REMOVED lines=50> */
[----:B------:R-:W-:Y:S02]  /*5710*/  PRMT R132, R12, 0x7610, R132 ;  /* 0x000076100c847816 */ /* 0x000fe40000000084 */
        /* <DEDUP_REMOVED lines=15> */
.L_x_9452:
[----:B------:R-:W-:Y:S01]  /*5810*/  IMAD R91, R19, 0x8, R18 ;  /* 0x00000008135b7824 */ /* 0x000fe200078e0212 */
[----:B------:R-:W-:Y:S01]  /*5820*/  SHF.L.U32 R102, R189, 0x1f, RZ ;  /* 0x0000001fbd667819 */ /* 0x000fe200000006ff */
[----:B------:R-:W0:Y:S01]  /*5830*/  LDC R110, c[0x0][0x2f4] ;  /* 0x0000bd00ff6e7b82 */ /* 0x000e220000000800 */
[----:B------:R-:W-:Y:S02]  /*5840*/  BSSY B1, `(.L_x_9453) ;  /* 0x0000003000017945 */ /* 0x000fe40003800000 */
[----:B------:R-:W1:Y:S02]  /*5850*/  SYNCS.PHASECHK.TRANS64.TRYWAIT P4, [R91+URZ+0x28890], R102 ;  /* 0x028890665b0075a7 */ /* 0x000e64000808017f */
[----:B-1----:R-:W-:Y:S05]  /*5860*/  @!P4 BRA `(.L_x_9454) ;  /* 0x000001b0006cc947 */ /* 0x002fea0003800000 */
.L_x_9751:
[----:B------:R-:W-:Y:S05]  /*5870*/  BSYNC B1 ;  /* 0x0000000000017941 */ /* 0x000fea0003800000 */
.L_x_9453:
[----:B------:R-:W-:Y:S01]  /*5880*/  UMOV UR4, 0xffffffff ;  /* 0xffffffff00047882 */ /* 0x000fe20000000000 */
[----:B0-----:R-:W-:Y:S02]  /*5890*/  IMAD.IADD R112, R110, 0x1, -R37 ;  /* 0x000000016e707824 */ /* 0x001fe400078e0a25 */
[----:B------:R-:W-:Y:S05]  /*58a0*/  BRA.DIV UR4, `(.L_x_9455) ;  /* 0x000001b204707947 */ /* 0x000fea000b800000 */
[----:B------:R0:W2:Y:S04]  /*58b0*/  SHFL.IDX PT, R107, R103, RZ, 0x181f ;  /* 0x00181fff676b7589 */ /* 0x0000a800000e0000 */
[----:B------:R0:W3:Y:S02]  /*58c0*/  SHFL.IDX PT, R106, R108, RZ, 0x181f ;  /* 0x00181fff6c6a7589 */ /* 0x0000e400000e0000 */
.L_x_9755:
        /* <DEDUP_REMOVED lines=28> */
[----:B------:R-:W-:Y:S02]  /*5a90*/  SHF.R.U32.HI R144, RZ, 0x10, R49 ;  /* 0x00000010ff907819 */ /* 0x000fe40000011631 */
[----:B------:R-:W-:Y:S02]  /*5aa0*/  PRMT R140, R140, 0x5410, R143 ;  /* 0x000054108c8c7816 */ /* 0x000fe4000000008f */
[----:B------:R-:W-:Y:S02]  /*5ab0*/  PRMT R143, R141, 0x5410, R144 ;  /* 0x000054108d8f7816 */ /* 0x000fe40000000090 */
[----:B------:R-:W-:Y:S02]  /*5ac0*/  SHF.R.U32.HI R148, RZ, 0x10, R47 ;  /* 0x00000010ff947819 */ /* 0x000fe4000001162f */
[----:B------:R-:W-:Y:S01]  /*5ad0*/  SHF.R.U64 R150, R44, 0x10, R45 ;  /* 0x000000102c967819 */ /* 0x000fe2000000122d */
[----:B------:R-:W-:Y:S01]  /*5ae0*/  IMAD.U32 R45, R77, 0x10000, RZ ;  /* 0x000100004d2d7824 */ /* 0x000fe200078e00ff */
[----:B------:R-:W-:Y:S01]  /*5af0*/  SHF.R.U64 R147, R48, 0x10, R49 ;  /* 0x0000001030937819 */ /* 0x000fe20000001231 */
[----:B------:R-:W-:Y:S01]  /*5b00*/  IMAD.U32 R144, R143, 0x10000, RZ ;  /* 0x000100008f907824 */ /* 0x000fe200078e00ff */
[--C-:B------:R-:W-:Y:S01]  /*5b10*/  SHF.R.U64 R145, R50, 0x10, R51.reuse ;  /* 0x0000001032917819 */ /* 0x100fe20000001233 */
[----:B--2---:R-:W-:Y:S01]  /*5b20*/  IMAD.U32 R48, R13, 0x10000, RZ ;  /* 0x000100000d307824 */ /* 0x004fe200078e00ff */
[----:B------:R-:W-:Y:S01]  /*5b30*/  SHF.R.U32.HI R146, RZ, 0x10, R51 ;  /* 0x00000010ff927819 */ /* 0x000fe20000011633 */
[----:B------:R-:W-:Y:S01]  /*5b40*/  IMAD.U32 R51, R15, 0x10000, RZ ;  /* 0x000100000f337824 */ /* 0x000fe200078e00ff */
[----:B------:R-:W-:Y:S01]  /*5b50*/  PRMT R141, R137, 0x5410, R148 ;  /* 0x00005410898d7816 */ /* 0x000fe20000000094 */
[----:B------:R-:W-:Y:S01]  /*5b60*/  IMAD.U32 R137, R140, 0x10000, RZ ;  /* 0x000100008c897824 */ /* 0x000fe200078e00ff */
[----:B------:R-:W-:Y:S01]  /*5b70*/  PRMT R138, R138, 0x5410, R147 ;  /* 0x000054108a8a7816 */ /* 0x000fe20000000093 */
[----:B------:R-:W-:Y:S01]  /*5b80*/  FMUL.FTZ R147, R45, R144 ;  /* 0x000000902d937220 */ /* 0x000fe20000410000 */
[----:B------:R-:W-:Y:S01]  /*5b90*/  LOP3.LUT R77, R77, 0xffff0000, RZ, 0xc0, !PT ;  /* 0xffff00004d4d7812 */ /* 0x000fe200078ec0ff */
[----:B------:R-:W-:Y:S01]  /*5ba0*/  IMAD.U32 R44, R12, 0x10000, RZ ;  /* 0x000100000c2c7824 */ /* 0x000fe200078e00ff */
[----:B------:R-:W-:-:S02]  /*5bb0*/  PRMT R145, R136, 0x5410, R145 ;  /* 0x0000541088917816 */ /* 0x000fc40000000091 */
[----:B------:R-:W-:Y:S02]  /*5bc0*/  LOP3.LUT R143, R143, 0xffff0000, RZ, 0xc0, !PT ;  /* 0xffff00008f8f7812 */ /* 0x000fe400078ec0ff */
[----:B------:R-:W-:Y:S01]  /*5bd0*/  PRMT R136, R135, 0x5410, R146 ;  /* 0x0000541087887816 */ /* 0x000fe20000000092 */
[-C--:B------:R-:W-:Y:S01]  /*5be0*/  FMUL.FTZ R135, R45, R137.reuse ;  /* 0x000000892d877220 */ /* 0x080fe20000410000 */
[----:B------:R-:W-:Y:S01]  /*5bf0*/  LOP3.LUT R50, R13, 0xffff0000, RZ, 0xc0, !PT ;  /* 0xffff00000d327812 */ /* 0x000fe200078ec0ff */
[----:B------:R-:W-:Y:S01]  /*5c00*/  FFMA.FTZ R45, R48, R137, -R147 ;  /* 0x00000089302d7223 */ /* 0x000fe20000010893 */
[----:B------:R-:W-:Y:S01]  /*5c10*/  LOP3.LUT R140, R140, 0xffff0000, RZ, 0xc0, !PT ;  /* 0xffff00008c8c7812 */ /* 0x000fe200078ec0ff */
[----:B------:R-:W-:Y:S01]  /*5c20*/  FMUL.FTZ R147, R77, R143 ;  /* 0x0000008f4d937220 */ /* 0x000fe20000410000 */
[----:B------:R-:W-:Y:S02]  /*5c30*/  IMAD.U32 R137, R136, 0x10000, RZ ;  /* 0x0001000088897824 */ /* 0x000fe400078e00ff */
[----:B------:R-:W-:Y:S01]  /*5c40*/  FFMA.FTZ R48, R48, R144, R135 ;  /* 0x0000009030307223 */ /* 0x000fe20000010087 */
[----:B------:R-:W-:-:S02]  /*5c50*/  IMAD.U32 R135, R141, 0x10000, RZ ;  /* 0x000100008d877824 */ /* 0x000fc400078e00ff */
[-C--:B------:R-:W-:Y:S01]  /*5c60*/  FMUL.FTZ R77, R77, R140.reuse ;  /* 0x0000008c4d4d7220 */ /* 0x080fe20000410000 */
[----:B------:R-:W-:Y:S01]  /*5c70*/  FFMA.FTZ R144, R50, R140, -R147 ;  /* 0x0000008c32907223 */ /* 0x000fe20000010893 */
[----:B------:R-:W-:Y:S01]  /*5c80*/  LOP3.LUT R79, R79, 0xffff0000, RZ, 0xc0, !PT ;  /* 0xffff00004f4f7812 */ /* 0x000fe200078ec0ff */
[----:B------:R-:W-:Y:S01]  /*5c90*/  FMUL.FTZ R146, R142, R137 ;  /* 0x000000898e927220 */ /* 0x000fe20000410000 */
[----:B------:R-:W-:Y:S01]  /*5ca0*/  LOP3.LUT R140, R136, 0xffff0000, RZ, 0xc0, !PT ;  /* 0xffff0000888c7812 */ /* 0x000fe200078ec0ff */
[----:B------:R-:W-:Y:S01]  /*5cb0*/  FMUL.FTZ R142, R142, R135 ;  /* 0x000000878e8e7220 */ /* 0x000fe20000410000 */
[----:B------:R-:W-:Y:S01]  /*5cc0*/  PRMT R139, R139, 0x5410, R150 ;  /* 0x000054108b8b7816 */ /* 0x000fe20000000096 */
[----:B------:R-:W-:Y:S01]  /*5cd0*/  FFMA.FTZ R143, R50, R143, R77 ;  /* 0x0000008f328f7223 */ /* 0x000fe2000001004d */
[----:B------:R-:W-:Y:S01]  /*5ce0*/  SHF.R.U64 R46, R46, 0x10, R47 ;  /* 0x000000102e2e7819 */ /* 0x000fe2000000122f */
[C---:B------:R-:W-:Y:S01]  /*5cf0*/  IMAD.U32 R47, R76.reuse, 0x10000, RZ ;  /* 0x000100004c2f7824 */ /* 0x040fe200078e00ff */
[----:B------:R-:W-:Y:S01]  /*5d00*/  LOP3.LUT R49, R15, 0xffff0000, RZ, 0xc0, !PT ;  /* 0xffff00000f317812 */ /* 0x000fe200078ec0ff */
[----:B------:R-:W-:Y:S01]  /*5d10*/  FFMA.FTZ R146, R51, R135, -R146 ;  /* 0x0000008733927223 */ /* 0x000fe20000010892 */
[----:B------:R-:W-:Y:S01]  /*5d20*/  LOP3.LUT R136, R141, 0xffff0000, RZ, 0xc0, !PT ;  /* 0xffff00008d887812 */ /* 0x000fe200078ec0ff */
[----:B------:R-:W-:Y:S01]  /*5d30*/  FFMA.FTZ R142, R51, R137, R142 ;  /* 0x00000089338e7223 */ /* 0x000fe2000001008e */
[----:B------:R-:W-:Y:S01]  /*5d40*/  FMUL.FTZ R148, R79, R140 ;  /* 0x0000008c4f947220 */ /* 0x000fe20000410000 */
[----:B------:R-:W-:Y:S01]  /*5d50*/  LOP3.LUT R76, R76, 0xffff0000, RZ, 0xc0, !PT ;  /* 0xffff00004c4c7812 */ /* 0x000fe200078ec0ff */
[----:B------:R-:W-:Y:S01]  /*5d60*/  IMAD.U32 R50, R139, 0x10000, RZ ;  /* 0x000100008b327824 */ /* 0x000fe200078e00ff */
[C---:B------:R-:W-:Y:S01]  /*5d70*/  LOP3.LUT R77, R138.reuse, 0xffff0000, RZ, 0xc0, !PT ;  /* 0xffff00008a4d7812 */ /* 0x040fe200078ec0ff */
[----:B------:R-:W-:-:S02]  /*5d80*/  IMAD.U32 R51, R138, 0x10000, RZ ;  /* 0x000100008a337824 */ /* 0x000fc400078e00ff */
[-C--:B------:R-:W-:Y:S01]  /*5d90*/  FMUL.FTZ R150, R79, R136.reuse ;  /* 0x000000884f967220 */ /* 0x080fe20000410000 */
[----:B------:R-:W-:Y:S01]  /*5da0*/  FFMA.FTZ R135, R49, R136, -R148 ;  /* 0x0000008831877223 */ /* 0x000fe20000010894 */
[----:B------:R-:W-:Y:S01]  /*5db0*/  LOP3.LUT R12, R12, 0xffff0000, RZ, 0xc0, !PT ;  /* 0xffff00000c0c7812 */ /* 0x000fe200078ec0ff */
[----:B------:R-:W-:Y:S01]  /*5dc0*/  FMUL.FTZ R79, R47, R51 ;  /* 0x000000332f4f7220 */ /* 0x000fe20000410000 */
[----:B------:R-:W-:Y:S01]  /*5dd0*/  LOP3.LUT R139, R139, 0xffff0000, RZ, 0xc0, !PT ;  /* 0xffff00008b8b7812 */ /* 0x000fe200078ec0ff */
[----:B------:R-:W-:Y:S01]  /*5de0*/  FMUL.FTZ R136, R47, R50 ;  /* 0x000000322f887220 */ /* 0x000fe20000410000 */
[----:B------:R-:W-:Y:S01]  /*5df0*/  FMUL.FTZ R47, R76, R77 ;  /* 0x0000004d4c2f7220 */ /* 0x000fe20000410000 */
[----:B------:R-:W-:Y:S01]  /*5e00*/  PRMT R46, R109, 0x5432, R46 ;  /* 0x000054326d2e7816 */ /* 0x000fe2000000002e */
[C---:B------:R-:W-:Y:S01]  /*5e10*/  IMAD.U32 R13, R14.reuse, 0x10000, RZ ;  /* 0x000100000e0d7824 */ /* 0x040fe200078e00ff */
[----:B------:R-:W-:Y:S01]  /*5e20*/  LOP3.LUT R15, R14, 0xffff0000, RZ, 0xc0, !PT ;  /* 0xffff00000e0f7812 */ /* 0x000fe200078ec0ff */
[----:B------:R-:W-:Y:S01]  /*5e30*/  FFMA.FTZ R137, R49, R140, R150 ;  /* 0x0000008c31897223 */ /* 0x000fe20000010096 */
[----:B------:R-:W-:Y:S01]  /*5e40*/  FFMA.FTZ R79, R44, R50, -R79 ;  /* 0x000000322c4f7223 */ /* 0x000fe2000001084f */
[----:B------:R-:W-:Y:S01]  /*5e50*/  SHF.L.U32 R14, R78, 0x10, RZ ;  /* 0x000000104e0e7819 */ /* 0x000fe200000006ff */
[-C--:B------:R-:W-:Y:S01]  /*5e60*/  FMUL.FTZ R49, R76, R139.reuse ;  /* 0x0000008b4c317220 */ /* 0x080fe20000410000 */
[----:B------:R-:W-:Y:S01]  /*5e70*/  FFMA.FTZ R50, R12, R139, -R47 ;  /* 0x0000008b0c327223 */ /* 0x000fe2000001082f */
[----:B------:R-:W-:Y:S01]  /*5e80*/  FFMA.FTZ R136, R44, R51, R136 ;  /* 0x000000332c887223 */ /* 0x000fe20000010088 */
[C---:B------:R-:W-:Y:S01]  /*5e90*/  IMAD.U32 R47, R145.reuse, 0x10000, RZ ;  /* 0x00010000912f7824 */ /* 0x040fe200078e00ff */
[----:B------:R-:W-:Y:S01]  /*5ea0*/  LOP3.LUT R78, R78, 0xffff0000, RZ, 0xc0, !PT ;  /* 0xffff00004e4e7812 */ /* 0x000fe200078ec0ff */
[----:B------:R-:W-:Y:S01]  /*5eb0*/  IMAD.U32 R44, R46, 0x10000, RZ ;  /* 0x000100002e2c7824 */ /* 0x000fe200078e00ff */
[----:B------:R-:W-:Y:S01]  /*5ec0*/  LOP3.LUT R145, R145, 0xffff0000, RZ, 0xc0, !PT ;  /* 0xffff000091917812 */ /* 0x000fe200078ec0ff */
[----:B------:R-:W-:Y:S01]  /*5ed0*/  FFMA.FTZ R49, R12, R77, R49 ;  /* 0x0000004d0c317223 */ /* 0x000fe20000010031 */
[----:B------:R-:W-:Y:S01]  /*5ee0*/  LOP3.LUT R46, R46, 0xffff0000, RZ, 0xc0, !PT ;  /* 0xffff00002e2e7812 */ /* 0x000fe200078ec0ff */
[C---:B------:R-:W-:Y:S01]  /*5ef0*/  FMUL.FTZ R12, R14.reuse, R47 ;  /* 0x0000002f0e0c7220 */ /* 0x040fe20000410000 */
[----:B------:R-:W-:Y:S01]  /*5f00*/  FMUL.FTZ R14, R14, R44 ;  /* 0x0000002c0e0e7220 */ /* 0x000fe20000410000 */
[----:B------:R-:W-:Y:S01]  /*5f10*/  FMUL.FTZ R76, R78, R145 ;  /* 0x000000914e4c7220 */ /* 0x000fe20000410000 */
[----:B------:R-:W-:Y:S01]  /*5f20*/  F2FP.BF16.F32.PACK_AB R45, R144, R45 ;  /* 0x0000002d902d723e */ /* 0x000fe200000010ff */
        /* <DEDUP_REMOVED lines=17> */
.L_x_9459:
[----:B------:R-:W-:Y:S05]  /*6040*/  BSYNC B2 ;  /* 0x0000000000027941 */ /* 0x000fea0003800000 */
.L_x_9458:
[----:B------:R-:W-:Y:S01]  /*6050*/  ISETP.GE.AND P4, PT, R11, R110, PT ;  /* 0x0000006e0b00720c */ /* 0x000fe20003f86270 */
[----:B--2---:R4:W-:-:S12]  /*6060*/  ST.E.128 desc[UR42][R104.64], R12 ;  /* 0x0000000c68007985 */ /* 0x0049d8000c101d2a */
[----:B------:R-:W-:-:S05]  /*6070*/  @!P4 IMAD.WIDE R106, R11, 0x2, R106 ;  /* 0x000000020b6ac825 */ /* 0x000fca00078e026a */
[----:B---3--:R4:W-:Y:S02]  /*6080*/  @!P4 ST.E.128 desc[UR42][R106.64], R76 ;  /* 0x0000004c6a00c985 */ /* 0x0089e4000c101d2a */
.L_x_9457:
[----:B------:R-:W-:Y:S05]  /*6090*/  BSYNC B1 ;  /* 0x0000000000017941 */ /* 0x000fea0003800000 */
.L_x_9456:
[----:B------:R-:W-:-:S03]  /*60a0*/  UMOV UR4, 0xffffffff ;  /* 0xffffffff00047882 */ /* 0x000fc60000000000 */
[----:B------:R-:W-:Y:S05]  /*60b0*/  BRA.DIV UR4, `(.L_x_9460) ;  /* 0x000001aa04b87947 */ /* 0x000fea000b800000 */
[----:B------:R0:W0:Y:S04]  /*60c0*/  SHFL.IDX PT, R51, R103, 0x1, 0x181f ;  /* 0x00381f0067337f89 */ /* 0x00002800000e0000 */
[----:B------:R0:W0:Y:S02]  /*60d0*/  SHFL.IDX PT, R50, R108, 0x1, 0x181f ;  /* 0x00381f006c327f89 */ /* 0x00002400000e0000 */
.L_x_9759:
[----:B------:R-:W-:Y:S01]  /*60e0*/  ISETP.GE.OR P4, PT, R219, R97, P1 ;  /* 0x00000061db00720c */ /* 0x000fe20000f86670 */
[----:B------:R-:W-:-:S12]  /*60f0*/  BSSY B1, `(.L_x_9461) ;  /* 0x0000078000017945 */ /* 0x000fd80003800000 */
[----:B------:R-:W-:Y:S05]  /*6100*/  @P4 BRA `(.L_x_9462) ;  /* 0x0000000400d84947 */ /* 0x000fea0003800000 */
[----:B------:R-:W-:Y:S01]  /*6110*/  SEL R11, R37, R112, !P0 ;  /* 0x00000070250b7207 */ /* 0x000fe20004000000 */
[----:B------:R-:W-:Y:S01]  /*6120*/  BSSY B2, `(.L_x_9463) ;  /* 0x0000070000027945 */ /* 0x000fe20003800000 */
[C---:B0-----:R-:W-:Y:S02]  /*6130*/  LEA R48, P4, R41.reuse, R50, 0x1 ;  /* 0x0000003229307211 */ /* 0x041fe400078808ff */
[----:B----4-:R-:W-:Y:S02]  /*6140*/  SHF.R.S32.HI R12, RZ, 0x1f, R11 ;  /* 0x0000001fff0c7819 */ /* 0x010fe4000001140b */
        /* <DEDUP_REMOVED lines=19> */
[----:B--2---:R-:W-:Y:S02]  /*6280*/  SHF.R.U32.HI R107, RZ, 0x10, R53 ;  /* 0x00000010ff6b7819 */ /* 0x004fe40000011635 */
[----:B------:R-:W-:Y:S02]  /*6290*/  SHF.R.U64 R78, R54, 0x10, R55 ;  /* 0x00000010364e7819 */ /* 0x000fe40000001237 */
[----:B------:R-:W-:Y:S02]  /*62a0*/  PRMT R134, R134, 0x5410, R79 ;  /* 0x0000541086867816 */ /* 0x000fe4000000004f */
[----:B------:R-:W-:Y:S02]  /*62b0*/  SHF.R.U64 R76, R56, 0x10, R57 ;  /* 0x00000010384c7819 */ /* 0x000fe40000001239 */
[----:B------:R-:W-:-:S02]  /*62c0*/  PRMT R130, R130, 0x5410, R107 ;  /* 0x0000541082827816 */ /* 0x000fc4000000006b */
[--C-:B------:R-:W-:Y:S02]  /*62d0*/  SHF.R.U32.HI R77, RZ, 0x10, R59.reuse ;  /* 0x00000010ff4d7819 */ /* 0x100fe4000001163b */
[----:B------:R-:W-:Y:S01]  /*62e0*/  SHF.R.U64 R104, R58, 0x10, R59 ;  /* 0x000000103a687819 */ /* 0x000fe2000000123b */
[----:B----4-:R-:W-:Y:S01]  /*62f0*/  IMAD.U32 R59, R47, 0x10000, RZ ;  /* 0x000100002f3b7824 */ /* 0x010fe200078e00ff */
[----:B------:R-:W-:Y:S02]  /*6300*/  SHF.L.U32 R57, R45, 0x10, RZ ;  /* 0x000000102d397819 */ /* 0x000fe400000006ff */
[----:B------:R-:W-:Y:S01]  /*6310*/  PRMT R127, R127, 0x5410, R78 ;  /* 0x000054107f7f7816 */ /* 0x000fe2000000004e */
[----:B------:R-:W-:Y:S01]  /*6320*/  IMAD.U32 R78, R134, 0x10000, RZ ;  /* 0x00010000864e7824 */ /* 0x000fe200078e00ff */
[----:B---3--:R-:W-:Y:S01]  /*6330*/  SHF.R.U64 R106, R52, 0x10, R53 ;  /* 0x00000010346a7819 */ /* 0x008fe20000001235 */
[----:B0-----:R-:W-:Y:S01]  /*6340*/  IMAD.U32 R53, R13, 0x10000, RZ ;  /* 0x000100000d357824 */ /* 0x001fe200078e00ff */
[----:B------:R-:W-:Y:S01]  /*6350*/  PRMT R133, R133, 0x5410, R76 ;  /* 0x0000541085857816 */ /* 0x000fe2000000004c */
[----:B------:R-:W-:Y:S01]  /*6360*/  IMAD.U32 R76, R130, 0x10000, RZ ;  /* 0x00010000824c7824 */ /* 0x000fe200078e00ff */
[----:B------:R-:W-:Y:S01]  /*6370*/  PRMT R132, R132, 0x5410, R77 ;  /* 0x0000541084847816 */ /* 0x000fe2000000004d */
[----:B------:R-:W-:Y:S01]  /*6380*/  IMAD.U32 R52, R12, 0x10000, RZ ;  /* 0x000100000c347824 */ /* 0x000fe200078e00ff */
[----:B------:R-:W-:-:S02]  /*6390*/  LOP3.LUT R58, R45, 0xffff0000, RZ, 0xc0, !PT ;  /* 0xffff00002d3a7812 */ /* 0x000fc400078ec0ff */
[----:B------:R-:W-:Y:S01]  /*63a0*/  PRMT R131, R131, 0x5410, R104 ;  /* 0x0000541083837816 */ /* 0x000fe20000000068 */
[----:B------:R-:W-:Y:S01]  /*63b0*/  FMUL.FTZ R104, R57, R78 ;  /* 0x0000004e39687220 */ /* 0x000fe20000410000 */
[----:B------:R-:W-:Y:S02]  /*63c0*/  LOP3.LUT R77, R134, 0xffff0000, RZ, 0xc0, !PT ;  /* 0xffff0000864d7812 */ /* 0x000fe400078ec0ff */
[----:B------:R-:W-:Y:S01]  /*63d0*/  SHF.R.U32.HI R105, RZ, 0x10, R55 ;  /* 0x00000010ff697819 */ /* 0x000fe20000011637 */
[-C--:B------:R-:W-:Y:S01]  /*63e0*/  FFMA.FTZ R104, R53, R76.reuse, -R104 ;  /* 0x0000004c35687223 */ /* 0x080fe20000010868 */
[----:B------:R-:W-:Y:S01]  /*63f0*/  PRMT R129, R129, 0x5410, R106 ;  /* 0x0000541081817816 */ /* 0x000fe2000000006a */
[----:B------:R-:W-:Y:S01]  /*6400*/  FMUL.FTZ R106, R57, R76 ;  /* 0x0000004c396a7220 */ /* 0x000fe20000410000 */
[----:B------:R-:W-:Y:S01]  /*6410*/  LOP3.LUT R54, R13, 0xffff0000, RZ, 0xc0, !PT ;  /* 0xffff00000d367812 */ /* 0x000fe200078ec0ff */
[----:B------:R-:W-:Y:S01]  /*6420*/  FMUL.FTZ R79, R58, R77 ;  /* 0x0000004d3a4f7220 */ /* 0x000fe20000410000 */
[----:B------:R-:W-:Y:S01]  /*6430*/  LOP3.LUT R57, R130, 0xffff0000, RZ, 0xc0, !PT ;  /* 0xffff000082397812 */ /* 0x000fe200078ec0ff */
[----:B------:R-:W-:Y:S01]  /*6440*/  IMAD.U32 R76, R132, 0x10000, RZ ;  /* 0x00010000844c7824 */ /* 0x000fe200078e00ff */
[----:B------:R-:W-:Y:S01]  /*6450*/  PRMT R128, R128, 0x5410, R105 ;  /* 0x0000541080807816 */ /* 0x000fe20000000069 */
[C---:B------:R-:W-:Y:S01]  /*6460*/  IMAD.U32 R55, R44.reuse, 0x10000, RZ ;  /* 0x000100002c377824 */ /* 0x040fe200078e00ff */
[----:B------:R-:W-:Y:S01]  /*6470*/  LOP3.LUT R56, R44, 0xffff0000, RZ, 0xc0, !PT ;  /* 0xffff00002c387812 */ /* 0x000fe200078ec0ff */
[----:B------:R-:W-:Y:S01]  /*6480*/  FFMA.FTZ R106, R53, R78, R106 ;  /* 0x0000004e356a7223 */ /* 0x000fe2000001006a */
[-C--:B------:R-:W-:Y:S01]  /*6490*/  FMUL.FTZ R105, R58, R57.reuse ;  /* 0x000000393a697220 */ /* 0x080fe20000410000 */
[----:B------:R-:W-:Y:S01]  /*64a0*/  FFMA.FTZ R79, R54, R57, -R79 ;  /* 0x00000039364f7223 */ /* 0x000fe2000001084f */
[----:B------:R-:W-:-:S02]  /*64b0*/  IMAD.U32 R44, R15, 0x10000, RZ ;  /* 0x000100000f2c7824 */ /* 0x000fc400078e00ff */
[-C--:B------:R-:W-:Y:S01]  /*64c0*/  FMUL.FTZ R57, R59, R76.reuse ;  /* 0x0000004c3b397220 */ /* 0x080fe20000410000 */
[----:B------:R-:W-:Y:S01]  /*64d0*/  IMAD.U32 R53, R128, 0x10000, RZ ;  /* 0x0001000080357824 */ /* 0x000fe200078e00ff */
[----:B------:R-:W-:Y:S01]  /*64e0*/  LOP3.LUT R47, R47, 0xffff0000, RZ, 0xc0, !PT ;  /* 0xffff00002f2f7812 */ /* 0x000fe200078ec0ff */
[----:B------:R-:W-:Y:S01]  /*64f0*/  FFMA.FTZ R105, R54, R77, R105 ;  /* 0x0000004d36697223 */ /* 0x000fe20000010069 */
[----:B------:R-:W-:Y:S01]  /*6500*/  LOP3.LUT R132, R132, 0xffff0000, RZ, 0xc0, !PT ;  /* 0xffff000084847812 */ /* 0x000fe200078ec0ff */
[-C--:B------:R-:W-:Y:S01]  /*6510*/  FMUL.FTZ R59, R59, R53.reuse ;  /* 0x000000353b3b7220 */ /* 0x080fe20000410000 */
[----:B------:R-:W-:Y:S01]  /*6520*/  FFMA.FTZ R57, R44, R53, -R57 ;  /* 0x000000352c397223 */ /* 0x000fe20000010839 */
[----:B------:R-:W-:Y:S02]  /*6530*/  LOP3.LUT R128, R128, 0xffff0000, RZ, 0xc0, !PT ;  /* 0xffff000080807812 */ /* 0x000fe400078ec0ff */
[----:B------:R-:W-:Y:S01]  /*6540*/  SHF.L.U32 R53, R133, 0x10, RZ ;  /* 0x0000001085357819 */ /* 0x000fe200000006ff */
[----:B------:R-:W-:Y:S01]  /*6550*/  FFMA.FTZ R59, R44, R76, R59 ;  /* 0x0000004c2c3b7223 */ /* 0x000fe2000001003b */
[----:B------:R-:W-:Y:S01]  /*6560*/  LOP3.LUT R45, R15, 0xffff0000, RZ, 0xc0, !PT ;  /* 0xffff00000f2d7812 */ /* 0x000fe200078ec0ff */
        /* <DEDUP_REMOVED lines=22> */
[-C--:B------:R-:W-:Y:S01]  /*66d0*/  FMUL.FTZ R52, R15, R44.reuse ;  /* 0x0000002c0f347220 */ /* 0x080fe20000410000 */
[-C--:B------:R-:W-:Y:S01]  /*66e0*/  FMUL.FTZ R56, R56, R129.reuse ;  /* 0x0000008138387220 */ /* 0x080fe20000410000 */
[C---:B------:R-:W-:Y:S01]  /*66f0*/  FFMA.FTZ R58, R13.reuse, R129, -R58 ;  /* 0x000000810d3a7223 */ /* 0x040fe2000001083a */
[C---:B------:R-:W-:Y:S01]  /*6700*/  FMUL.FTZ R15, R46.reuse, R131 ;  /* 0x000000832e0f7220 */ /* 0x040fe20000410000 */
        /* <DEDUP_REMOVED lines=17> */
.L_x_9464:
[----:B------:R-:W-:Y:S05]  /*6820*/  BSYNC B2 ;  /* 0x0000000000027941 */ /* 0x000fea0003800000 */
.L_x_9463:
[----:B------:R-:W-:Y:S01]  /*6830*/  ISETP.GE.AND P4, PT, R11, R110, PT ;  /* 0x0000006e0b00720c */ /* 0x000fe20003f86270 */
[----:B0-----:R0:W-:-:S12]  /*6840*/  ST.E.128 desc[UR42][R48.64], R12 ;  /* 0x0000000c30007985 */ /* 0x0011d8000c101d2a */
[----:B------:R-:W-:-:S05]  /*6850*/  @!P4 IMAD.WIDE R50, R11, 0x2, R50 ;  /* 0x000000020b32c825 */ /* 0x000fca00078e0232 */
[----:B----4-:R0:W-:Y:S02]  /*6860*/  @!P4 ST.E.128 desc[UR42][R50.64], R44 ;  /* 0x0000002c3200c985 */ /* 0x0101e4000c101d2a */
.L_x_9462:
[----:B------:R-:W-:Y:S05]  /*6870*/  BSYNC B1 ;  /* 0x0000000000017941 */ /* 0x000fea0003800000 */
.L_x_9461:
[----:B------:R-:W-:-:S03]  /*6880*/  UMOV UR4, 0xffffffff ;  /* 0xffffffff00047882 */ /* 0x000fc60000000000 */
[----:B------:R-:W-:Y:S05]  /*6890*/  BRA.DIV UR4, `(.L_x_9465) ;  /* 0x000001a6040c7947 */ /* 0x000fea000b800000 */
[----:B0-----:R0:W0:Y:S04]  /*68a0*/  SHFL.IDX PT, R51, R103, 0x2, 0x181f ;  /* 0x00581f0067337f89 */ /* 0x00102800000e0000 */
[----:B------:R0:W0:Y:S02]  /*68b0*/  SHFL.IDX PT, R50, R108, 0x2, 0x181f ;  /* 0x00581f006c327f89 */ /* 0x00002400000e0000 */
.L_x_9763:
        /* <DEDUP_REMOVED lines=20> */
[----:B------:R-:W-:-:S03]  /*6a00*/  IMAD R13, R13, 0x2, R18 ;  /* 0x000000020d0d7824 */ /* 0x000fc600078e0212 */
[----:B------:R-:W-:-:S03]  /*6a10*/  LEA R44, R15, R18, 0x1 ;  /* 0x000000120f2c7211 */ /* 0x000fc600078e08ff */
[----:B------:R-:W0:Y:S04]  /*6a20*/  LDS.128 R12, [R13+0x18400] ;  /* 0x018400000d0c7984 */ /* 0x000e280000000c00 */
[----:B------:R-:W4:Y:S01]  /*6a30*/  LDS.128 R44, [R44+0x18400] ;  /* 0x018400002c2c7984 */ /* 0x000f220000000c00 */
[----:B------:R-:W-:Y:S05]  /*6a40*/  @P3 BRA `(.L_x_9469) ;  /* 0x0000000400703947 */ /* 0x000fea0003800000 */
[----:B------:R-:W-:Y:S01]  /*6a50*/  SHF.R.U64 R76, R62, 0x10, R63 ;  /* 0x000000103e4c7819 */ /* 0x000fe2000000123f */
[----:B----4-:R-:W-:Y:S01]  /*6a60*/  IMAD.U32 R56, R45, 0x10000, RZ ;  /* 0x000100002d387824 */ /* 0x010fe200078e00ff */
[--C-:B------:R-:W-:Y:S01]  /*6a70*/  SHF.R.U64 R62, R64, 0x10, R65.reuse ;  /* 0x00000010403e7819 */ /* 0x100fe20000001241 */
[----:B0-----:R-:W-:Y:S01]  /*6a80*/  IMAD.U32 R52, R13, 0x10000, RZ ;  /* 0x000100000d347824 */ /* 0x001fe200078e00ff */
        /* <DEDUP_REMOVED lines=8> */
[----:B------:R-:W-:Y:S02]  /*6b10*/  PRMT R122, R122, 0x5410, R77 ;  /* 0x000054107a7a7816 */ /* 0x000fe4000000004d */
[--C-:B------:R-:W-:Y:S01]  /*6b20*/  SHF.R.U64 R60, R66, 0x10, R67.reuse ;  /* 0x00000010423c7819 */ /* 0x100fe20000001243 */
[----:B------:R-:W-:Y:S01]  /*6b30*/  FMUL.FTZ R65, R56, R63 ;  /* 0x0000003f38417220 */ /* 0x000fe20000410000 */
[----:B------:R-:W-:Y:S02]  /*6b40*/  SHF.R.U32.HI R67, RZ, 0x10, R67 ;  /* 0x00000010ff437819 */ /* 0x000fe40000011643 */
[----:B------:R-:W-:Y:S01]  /*6b50*/  PRMT R120, R120, 0x5410, R61 ;  /* 0x0000541078787816 */ /* 0x000fe2000000003d */
[----:B------:R-:W-:Y:S01]  /*6b60*/  IMAD.U32 R61, R122, 0x10000, RZ ;  /* 0x000100007a3d7824 */ /* 0x000fe200078e00ff */
[----:B------:R-:W-:-:S02]  /*6b70*/  PRMT R124, R124, 0x5410, R67 ;  /* 0x000054107c7c7816 */ /* 0x000fc40000000043 */
[----:B------:R-:W-:Y:S01]  /*6b80*/  PRMT R123, R123, 0x5410, R60 ;  /* 0x000054107b7b7816 */ /* 0x000fe2000000003c */
[-C--:B------:R-:W-:Y:S01]  /*6b90*/  FFMA.FTZ R60, R52, R61.reuse, -R65 ;  /* 0x0000003d343c7223 */ /* 0x080fe20000010841 */
[----:B------:R-:W-:Y:S01]  /*6ba0*/  FMUL.FTZ R67, R56, R61 ;  /* 0x0000003d38437220 */ /* 0x000fe20000410000 */
[----:B------:R-:W-:Y:S01]  /*6bb0*/  SHF.L.U32 R65, R124, 0x10, RZ ;  /* 0x000000107c417819 */ /* 0x000fe200000006ff */
[----:B------:R-:W-:Y:S01]  /*6bc0*/  IMAD.U32 R61, R120, 0x10000, RZ ;  /* 0x00010000783d7824 */ /* 0x000fe200078e00ff */
[----:B------:R-:W-:Y:S01]  /*6bd0*/  LOP3.LUT R57, R45, 0xffff0000, RZ, 0xc0, !PT ;  /* 0xffff00002d397812 */ /* 0x000fe200078ec0ff */
[----:B------:R-:W-:Y:S01]  /*6be0*/  FFMA.FTZ R67, R52, R63, R67 ;  /* 0x0000003f34437223 */ /* 0x000fe20000010043 */
[----:B------:R-:W-:Y:S01]  /*6bf0*/  LOP3.LUT R126, R126, 0xffff0000, RZ, 0xc0, !PT ;  /* 0xffff00007e7e7812 */ /* 0x000fe200078ec0ff */
[----:B------:R-:W-:Y:S01]  /*6c00*/  FMUL.FTZ R63, R58, R65 ;  /* 0x000000413a3f7220 */ /* 0x000fe20000410000 */
[----:B------:R-:W-:Y:S01]  /*6c10*/  LOP3.LUT R122, R122, 0xffff0000, RZ, 0xc0, !PT ;  /* 0xffff00007a7a7812 */ /* 0x000fe200078ec0ff */
        /* <DEDUP_REMOVED lines=8> */
[----:B------:R-:W-:Y:S01]  /*6ca0*/  FFMA.FTZ R57, R53, R122, -R56 ;  /* 0x0000007a35397223 */ /* 0x000fe20000010838 */
[----:B------:R-:W-:Y:S01]  /*6cb0*/  LOP3.LUT R124, R124, 0xffff0000, RZ, 0xc0, !PT ;  /* 0xffff00007c7c7812 */ /* 0x000fe200078ec0ff */
[C---:B------:R-:W-:Y:S01]  /*6cc0*/  FFMA.FTZ R63, R44.reuse, R61, -R63 ;  /* 0x0000003d2c3f7223 */ /* 0x040fe2000001083f */
[----:B------:R-:W-:Y:S01]  /*6cd0*/  PRMT R125, R125, 0x5410, R62 ;  /* 0x000054107d7d7816 */ /* 0x000fe2000000003e */
[----:B------:R-:W-:Y:S01]  /*6ce0*/  FFMA.FTZ R58, R44, R65, R58 ;  /* 0x000000412c3a7223 */ /* 0x000fe2000001003a */
        /* <DEDUP_REMOVED lines=50> */
.L_x_9469:
[----:B------:R-:W-:Y:S05]  /*7010*/  BSYNC B2 ;  /* 0x0000000000027941 */ /* 0x000fea0003800000 */
.L_x_9468:
[----:B------:R-:W-:Y:S01]  /*7020*/  ISETP.GE.AND P4, PT, R11, R110, PT ;  /* 0x0000006e0b00720c */ /* 0x000fe20003f86270 */
[----:B0-----:R0:W-:-:S12]  /*7030*/  ST.E.128 desc[UR42][R48.64], R12 ;  /* 0x0000000c30007985 */ /* 0x0011d8000c101d2a */
[----:B------:R-:W-:-:S05]  /*7040*/  @!P4 IMAD.WIDE R50, R11, 0x2, R50 ;  /* 0x000000020b32c825 */ /* 0x000fca00078e0232 */
[----:B----4-:R0:W-:Y:S02]  /*7050*/  @!P4 ST.E.128 desc[UR42][R50.64], R44 ;  /* 0x0000002c3200c985 */ /* 0x0101e4000c101d2a */
.L_x_9467:
[----:B------:R-:W-:Y:S05]  /*7060*/  BSYNC B1 ;  /* 0x0000000000017941 */ /* 0x000fea0003800000 */
.L_x_9466:
[----:B------:R-:W-:-:S03]  /*7070*/  UMOV UR4, 0xffffffff ;  /* 0xffffffff00047882 */ /* 0x000fc60000000000 */
[----:B------:R-:W-:Y:S05]  /*7080*/  BRA.DIV UR4, `(.L_x_9470) ;  /* 0x0000019e045c7947 */ /* 0x000fea000b800000 */
[----:B0-----:R-:W0:Y:S04]  /*7090*/  SHFL.IDX PT, R103, R103, 0x3, 0x181f ;  /* 0x00781f0067677f89 */ /* 0x001e2800000e0000 */
[----:B------:R-:W0:Y:S02]  /*70a0*/  SHFL.IDX PT, R108, R108, 0x3, 0x181f ;  /* 0x00781f006c6c7f89 */ /* 0x000e2400000e0000 */
.L_x_9767:
        /* <DEDUP_REMOVED lines=8> */
[----:B----4-:R-:W-:-:S04]  /*7130*/  LEA.HI.SX32 R12, R11, R80, 0x1c ;  /* 0x000000500b0c7211 */ /* 0x010fc800078fe2ff */
[----:B------:R-:W-:Y:S01]  /*7140*/  SHF.R.S32.HI R13, RZ, 0x1f, R12 ;  /* 0x0000001fff0d7819 */ /* 0x000fe2000001140c */
[----:B------:R-:W-:-:S03]  /*7150*/  IMAD.SHL.U32 R11, R12, 0x8, RZ ;  /* 0x000000080c0b7824 */ /* 0x000fc600078e00ff */
[----:B------:R-:W-:Y:S02]  /*7160*/  LEA.HI R13, R13, R12, RZ, 0x3 ;  /* 0x0000000c0d0d7211 */ /* 0x000fe400078f18ff */
[----:B------:R-:W-:Y:S02]  /*7170*/  LOP3.LUT R12, R194, 0x38, R11, 0xf8, !PT ;  /* 0x00000038c20c7812 */ /* 0x000fe400078ef80b */
[----:B------:R-:W-:Y:S02]  /*7180*/  SHF.L.U32 R13, R13, 0xa, RZ ;  /* 0x0000000a0d0d7819 */ /* 0x000fe400000006ff */
[----:B------:R-:W-:Y:S02]  /*7190*/  LOP3.LUT R12, R12, R225, RZ, 0x3c, !PT ;  /* 0x000000e10c0c7212 */ /* 0x000fe400078e3cff */
        /* <DEDUP_REMOVED lines=15> */
[----:B------:R-:W-:Y:S02]  /*7290*/  SHF.R.U32.HI R73, RZ, 0x10, R73 ;  /* 0x00000010ff497819 */ /* 0x000fe40000011649 */
        /* <DEDUP_REMOVED lines=19> */
[C---:B------:R-:W-:Y:S01]  /*73d0*/  IMAD.U32 R63, R116.reuse, 0x10000, RZ ;  /* 0x00010000743f7824 */ /* 0x040fe200078e00ff */
[----:B------:R-:W-:Y:S01]  /*73e0*/  SHF.L.U32 R56, R47, 0x10, RZ ;  /* 0x000000102f387819 */ /* 0x000fe200000006ff */
        /* <DEDUP_REMOVED lines=14> */
[-C--:B------:R-:W-:Y:S01]  /*74d0*/  FMUL.FTZ R56, R56, R59.reuse ;  /* 0x0000003b38387220 */ /* 0x080fe20000410000 */
[----:B------:R-:W-:Y:S01]  /*74e0*/  FMUL.FTZ R54, R57, R116 ;  /* 0x0000007439367220 */ /* 0x000fe20000410000 */
        /* <DEDUP_REMOVED lines=48> */
.L_x_9472:
[----:B------:R-:W-:Y:S05]  /*77f0*/  BSYNC B1 ;  /* 0x0000000000017941 */ /* 0x000fea0003800000 */
.L_x_9471:
[----:B0-----:R0:W-:Y:S01]  /*7800*/  ST.E.128 desc[UR42][R48.64], R12 ;  /* 0x0000000c30007985 */ /* 0x0011e2000c101d2a */
[----:B------:R-:W-:Y:S01]  /*7810*/  ISETP.GE.AND P3, PT, R11, R110, PT ;  /* 0x0000006e0b00720c */ /* 0x000fe20003f66270 */
[----:B------:R-:W-:-:S12]  /*7820*/  IMAD.MOV.U32 R109, RZ, RZ, R103 ;  /* 0x000000ffff6d7224 */ /* 0x000fd800078e0067 */
[----:B------:R-:W-:Y:S05]  /*7830*/  @P3 BRA `(.L_x_9443) ;  /* 0x0000000400b83947 */ /* 0x000fea0003800000 */
[----:B0-----:R-:W-:-:S05]  /*7840*/  IMAD.WIDE R12, R11, 0x2, R108 ;  /* 0x000000020b0c7825 */ /* 0x001fca00078e026c */
[----:B----4-:R0:W-:Y:S01]  /*7850*/  ST.E.128 desc[UR42][R12.64], R44 ;  /* 0x0000002c0c007985 */ /* 0x0101e2000c101d2a */
[----:B------:R-:W-:Y:S05]  /*7860*/  BRA `(.L_x_9443) ;  /* 0x0000000400ac7947 */ /* 0x000fea0003800000 */
.L_x_9402:
[----:B------:R-:W-:-:S06]  /*7870*/  UISETP.NE.AND UP0, UPT, UR39, 0x3, UPT ;  /* 0x000000032700788c */ /* 0x000fcc000bf05270 */
[----:B------:R-:W-:-:S13]  /*7880*/  PLOP3.LUT P5, PT, PT, PT, UP0, 0x80, 0x0 ;  /* 0x000000000000781c */ /* 0x000fda0003faf008 */
[----:B------:R-:W-:Y:S05]  /*7890*/  @!P5 BRA `(.L_x_9473) ;  /* 0x000000000004d947 */ /* 0x000fea0003800000 */
[----:B------:R-:W-:Y:S01]  /*78a0*/  BPT.TRAP 0x1 ;  /* 0x000000040000795c */ /* 0x000fe20000300000 */
.L_x_9473:
[----:B------:R-:W-:Y:S01]  /*78b0*/  IMAD R91, R19, 0x8, R18 ;  /* 0x00000008135b7824 */ /* 0x000fe200078e0212 */
[----:B------:R-:W-:Y:S01]  /*78c0*/  SHF.L.U32 R102, R189, 0x1f, RZ ;  /* 0x0000001fbd667819 */ /* 0x000fe200000006ff */
[----:B------:R-:W-:Y:S01]  /*78d0*/  BSSY B1, `(.L_x_9474) ;  /* 0x0000004000017945 */ /* 0x000fe20003800000 */
[----:B------:R-:W-:Y:S02]  /*78e0*/  SHF.R.S32.HI R99, RZ, 0x1f, R100 ;  /* 0x0000001fff637819 */ /* 0x000fe40000011464 */
[----:B------:R-:W0:Y:S02]  /*78f0*/  SYNCS.PHASECHK.TRANS64.TRYWAIT P3, [R91+URZ+0x28890], R102 ;  /* 0x028890665b0075a7 */ /* 0x000e24000806017f */
[----:B0-----:R-:W-:Y:S05]  /*7900*/  @!P3 BRA `(.L_x_9475) ;  /* 0x000001940088b947 */ /* 0x001fea0003800000 */
.L_x_9768:
[----:B------:R-:W-:Y:S05]  /*7910*/  BSYNC B1 ;  /* 0x0000000000017941 */ /* 0x000fea0003800000 */
.L_x_9474:
        /* <DEDUP_REMOVED lines=27> */
.L_x_9772:
        /* <DEDUP_REMOVED lines=13> */
.L_x_9478:
[----:B------:R-:W-:Y:S05]  /*7ba0*/  BSYNC B1 ;  /* 0x0000000000017941 */ /* 0x000fea0003800000 */
.L_x_9477:
[----:B------:R-:W-:-:S03]  /*7bb0*/  UMOV UR4, 0xffffffff ;  /* 0xffffffff00047882 */ /* 0x000fc60000000000 */
[----:B------:R-:W-:Y:S05]  /*7bc0*/  BRA.DIV UR4, `(.L_x_9479) ;  /* 0x0000019604347947 */ /* 0x000fea000b800000 */
[----:B--2---:R2:W0:Y:S04]  /*7bd0*/  SHFL.IDX PT, R45, R46, 0x1, 0x181f ;  /* 0x00381f002e2d7f89 */ /* 0x00442800000e0000 */
[----:B---34-:R2:W3:Y:S02]  /*7be0*/  SHFL.IDX PT, R14, R44, 0x1, 0x181f ;  /* 0x00381f002c0e7f89 */ /* 0x0184e400000e0000 */
.L_x_9776:
        /* <DEDUP_REMOVED lines=14> */
.L_x_9481:
[----:B------:R-:W-:Y:S05]  /*7cd0*/  BSYNC B1 ;  /* 0x0000000000017941 */ /* 0x000fea0003800000 */
.L_x_9480:
[----:B------:R-:W-:-:S03]  /*7ce0*/  UMOV UR4, 0xffffffff ;  /* 0xffffffff00047882 */ /* 0x000fc60000000000 */
[----:B------:R-:W-:Y:S05]  /*7cf0*/  BRA.DIV UR4, `(.L_x_9482) ;  /* 0x0000019604307947 */ /* 0x000fea000b800000 */
[----:B0-----:R0:W0:Y:S04]  /*7d00*/  SHFL.IDX PT, R45, R46, 0x2, 0x181f ;  /* 0x00581f002e2d7f89 */ /* 0x00102800000e0000 */
[----:B---34-:R3:W4:Y:S02]  /*7d10*/  SHFL.IDX PT, R14, R44, 0x2, 0x181f ;  /* 0x00581f002c0e7f89 */ /* 0x01872400000e0000 */
.L_x_9780:
        /* <DEDUP_REMOVED lines=14> */
.L_x_9484:
[----:B------:R-:W-:Y:S05]  /*7e00*/  BSYNC B1 ;  /* 0x0000000000017941 */ /* 0x000fea0003800000 */
.L_x_9483:
[----:B------:R-:W-:-:S03]  /*7e10*/  UMOV UR4, 0xffffffff ;  /* 0xffffffff00047882 */ /* 0x000fc60000000000 */
[----:B------:R-:W-:Y:S05]  /*7e20*/  BRA.DIV UR4, `(.L_x_9485) ;  /* 0x00000196042c7947 */ /* 0x000fea000b800000 */
[----:B0-----:R0:W0:Y:S04]  /*7e30*/  SHFL.IDX PT, R45, R46, 0x3, 0x181f ;  /* 0x00781f002e2d7f89 */ /* 0x00102800000e0000 */
[----:B----4-:R4:W0:Y:S02]  /*7e40*/  SHFL.IDX PT, R14, R44, 0x3, 0x181f ;  /* 0x00781f002c0e7f89 */ /* 0x01082400000e0000 */
.L_x_9784:
        /* <DEDUP_REMOVED lines=13> */
.L_x_9443:
[----:B------:R-:W-:Y:S05]  /*7f20*/  BSYNC B0 ;  /* 0x0000000000007941 */ /* 0x000fea0003800000 */
.L_x_9401:
        /* <DEDUP_REMOVED lines=17> */
.L_x_9487:
[----:B------:R-:W-:Y:S05]  /*8040*/  BSYNC B0 ;  /* 0x0000000000007941 */ /* 0x000fea0003800000 */
.L_x_9486:
[----:B------:R-:W5:Y:S01]  /*8050*/  SYNCS.PHASECHK.TRANS64.TRYWAIT P4, [R91+URZ+0x288b0], R102 ;  /* 0x0288b0665b0075a7 */ /* 0x000f62000808017f */
[----:B------:R-:W-:Y:S01]  /*8060*/  ULDC UR41, c[0x0][0x2f4] ;  /* 0x0000bd0000297ab9 */ /* 0x000fe20000000800 */
[----:B------:R-:W-:Y:S04]  /*8070*/  BSSY B0, `(.L_x_9488) ;  /* 0x0000002000007945 */ /* 0x000fe80003800000 */
[----:B-----5:R-:W-:Y:S05]  /*8080*/  @!P4 BRA `(.L_x_9489) ;  /* 0x0000019000dcc947 */ /* 0x020fea0003800000 */
.L_x_9785:
[----:B------:R-:W-:Y:S05]  /*8090*/  BSYNC B0 ;  /* 0x0000000000007941 */ /* 0x000fea0003800000 */
.L_x_9488:
        /* <DEDUP_REMOVED lines=12> */
[----:B------:R-:W-:Y:S01]  /*8160*/  IMAD R15, R35, UR4, RZ ;  /* 0x00000004230f7c24 */ /* 0x000fe2000f8e02ff */
[----:B------:R-:W-:-:S03]  /*8170*/  IADD3 R13, R13, R11, RZ ;  /* 0x0000000b0d0d7210 */ /* 0x000fc60007ffe0ff */
[C---:B------:R-:W-:Y:S02]  /*8180*/  IMAD R11, R42.reuse, UR5, R15 ;  /* 0x000000052a0b7c24 */ /* 0x040fe4000f8e020f */
[----:B------:R-:W-:Y:S01]  /*8190*/  IMAD.WIDE.U32 R12, R42, UR4, R12 ;  /* 0x000000042a0c7c25 */ /* 0x000fe2000f8e000c */
[----:B------:R-:W-:-:S03]  /*81a0*/  ULDC.64 UR4, c[0x0][0x318] ;  /* 0x0000c60000047ab9 */ /* 0x000fc60000000a00 */
[----:B------:R-:W-:Y:S01]  /*81b0*/  IMAD.IADD R11, R13, 0x1, R11 ;  /* 0x000000010d0b7824 */ /* 0x000fe200078e020b */
[----:B------:R-:W-:-:S04]  /*81c0*/  LEA R48, P4, R12, UR4, 0x1 ;  /* 0x000000040c307c11 */ /* 0x000fc8000f8808ff */
[----:B------:R-:W-:Y:S01]  /*81d0*/  LEA.HI.X R11, R12, UR5, R11, 0x1, P4 ;  /* 0x000000050c0b7c11 */ /* 0x000fe2000a0f0c0b */
[----:B------:R0:W2:Y:S01]  /*81e0*/  SHFL.IDX PT, R47, R48, RZ, 0x181f ;  /* 0x00181fff302f7589 */ /* 0x0000a200000e0000 */
[----:B------:R-:W-:-:S03]  /*81f0*/  ISETP.GE.AND P4, PT, R97, 0x1, PT ;  /* 0x000000016100780c */ /* 0x000fc60003f86270 */
[----:B------:R0:W4:Y:S10]  /*8200*/  SHFL.IDX PT, R13, R11, RZ, 0x181f ;  /* 0x00181fff0b0d7589 */ /* 0x00013400000e0000 */
[----:B0-----:R-:W-:Y:S05]  /*8210*/  @!P4 BRA `(.L_x_9491) ;  /* 0x000000000028c947 */ /* 0x001fea0003800000 */
[----:B------:R-:W-:-:S13]  /*8220*/  ISETP.GE.AND P4, PT, R16, UR41, PT ;  /* 0x0000002910007c0c */ /* 0x000fda000bf86270 */
[----:B-123--:R-:W-:-:S04]  /*8230*/  @!P4 LEA R44, P5, R16, R47, 0x1 ;  /* 0x0000002f102cc211 */ /* 0x00efc800078a08ff */
[----:B----4-:R-:W-:Y:S02]  /*8240*/  @!P4 LEA.HI.X R45, R16, R13, R17, 0x1, P5 ;  /* 0x0000000d102dc211 */ /* 0x010fe400028f0c11 */
[----:B------:R-:W-:-:S13]  /*8250*/  ISETP.GE.AND P5, PT, R2, UR41, PT ;  /* 0x0000002902007c0c */ /* 0x000fda000bfa6270 */
[----:B------:R-:W-:-:S04]  /*8260*/  @!P5 LEA R46, P6, R2, R47, 0x1 ;  /* 0x0000002f022ed211 */ /* 0x000fc800078c08ff */
[----:B------:R-:W-:Y:S02]  /*8270*/  @!P5 LEA.HI.X R47, R2, R13, R184, 0x1, P6 ;  /* 0x0000000d022fd211 */ /* 0x000fe400030f0cb8 */
[----:B------:R-:W0:Y:S04]  /*8280*/  @!P4 LDS.128 R12, [R93+0x400] ;  /* 0x000400005d0cc984 */ /* 0x000e280000000c00 */
[----:B0-----:R-:W-:Y:S04]  /*8290*/  @!P4 ST.E.128 desc[UR42][R44.64], R12 ;  /* 0x0000000c2c00c985 */ /* 0x001fe8000c101d2a */
[----:B------:R-:W0:Y:S04]  /*82a0*/  @!P5 LDS.128 R12, [R93+0x4400] ;  /* 0x004400005d0cd984 */ /* 0x000e280000000c00 */
[----:B0-----:R0:W-:Y:S02]  /*82b0*/  @!P5 ST.E.128 desc[UR42][R46.64], R12 ;  /* 0x0000000c2e00d985 */ /* 0x0011e4000c101d2a */
.L_x_9491:
[----:B------:R-:W-:Y:S05]  /*82c0*/  BSYNC B0 ;  /* 0x0000000000007941 */ /* 0x000fea0003800000 */
.L_x_9490:
[----:B------:R-:W-:Y:S01]  /*82d0*/  ISETP.GE.AND P4, PT, R97, 0x21, PT ;  /* 0x000000216100780c */ /* 0x000fe20003f86270 */
[----:B0---4-:R0:W4:Y:S01]  /*82e0*/  SHFL.IDX PT, R13, R11, 0x1, 0x181f ;  /* 0x00381f000b0d7f89 */ /* 0x01112200000e0000 */
[----:B------:R-:W-:Y:S03]  /*82f0*/  BSSY B0, `(.L_x_9492) ;  /* 0x000000d000007945 */ /* 0x000fe60003800000 */
[----:B--2---:R0:W2:Y:S08]  /*8300*/  SHFL.IDX PT, R47, R48, 0x1, 0x181f ;  /* 0x00381f00302f7f89 */ /* 0x0040b000000e0000 */
        /* <DEDUP_REMOVED lines=11> */
.L_x_9493:
[----:B------:R-:W-:Y:S05]  /*83c0*/  BSYNC B0 ;  /* 0x0000000000007941 */ /* 0x000fea0003800000 */
.L_x_9492:
        /* <DEDUP_REMOVED lines=15> */
.L_x_9495:
[----:B------:R-:W-:Y:S05]  /*84c0*/  BSYNC B0 ;  /* 0x0000000000007941 */ /* 0x000fea0003800000 */
.L_x_9494:
[----:B------:R-:W-:Y:S01]  /*84d0*/  ISETP.GE.AND P4, PT, R97, 0x61, PT ;  /* 0x000000616100780c */ /* 0x000fe20003f86270 */
[----:B------:R-:W1:Y:S01]  /*84e0*/  SHFL.IDX PT, R11, R11, 0x3, 0x181f ;  /* 0x00781f000b0b7f89 */ /* 0x000e6200000e0000 */
[----:B------:R-:W-:Y:S03]  /*84f0*/  BSSY B0, `(.L_x_9496) ;  /* 0x000000d000007945 */ /* 0x000fe60003800000 */
[----:B0-2---:R0:W2:Y:S08]  /*8500*/  SHFL.IDX PT, R47, R48, 0x3, 0x181f ;  /* 0x00781f00302f7f89 */ /* 0x0050b000000e0000 */
[----:B0-----:R-:W-:Y:S05]  /*8510*/  @!P4 BRA `(.L_x_9497) ;  /* 0x000000000028c947 */ /* 0x001fea0003800000 */
[----:B------:R-:W-:-:S13]  /*8520*/  ISETP.GE.AND P4, PT, R16, UR41, PT ;  /* 0x0000002910007c0c */ /* 0x000fda000bf86270 */
[----:B----4-:R-:W0:Y:S01]  /*8530*/  @!P4 LDS.128 R12, [R93+0x3400] ;  /* 0x003400005d0cc984 */ /* 0x010e220000000c00 */
[----:B-123--:R-:W-:-:S04]  /*8540*/  @!P4 LEA R44, P5, R16, R47, 0x1 ;  /* 0x0000002f102cc211 */ /* 0x00efc800078a08ff */
[----:B------:R-:W-:Y:S02]  /*8550*/  @!P4 LEA.HI.X R45, R16, R11, R17, 0x1, P5 ;  /* 0x0000000b102dc211 */ /* 0x000fe400028f0c11 */
[----:B------:R-:W-:-:S13]  /*8560*/  ISETP.GE.AND P5, PT, R2, UR41, PT ;  /* 0x0000002902007c0c */ /* 0x000fda000bfa6270 */
[----:B------:R-:W-:-:S04]  /*8570*/  @!P5 LEA R46, P6, R2, R47, 0x1 ;  /* 0x0000002f022ed211 */ /* 0x000fc800078c08ff */
[----:B------:R-:W-:Y:S01]  /*8580*/  @!P5 LEA.HI.X R47, R2, R11, R184, 0x1, P6 ;  /* 0x0000000b022fd211 */ /* 0x000fe200030f0cb8 */
[----:B0-----:R-:W-:Y:S04]  /*8590*/  @!P4 ST.E.128 desc[UR42][R44.64], R12 ;  /* 0x0000000c2c00c985 */ /* 0x001fe8000c101d2a */
[----:B------:R-:W0:Y:S04]  /*85a0*/  @!P5 LDS.128 R12, [R93+0x7400] ;  /* 0x007400005d0cd984 */ /* 0x000e280000000c00 */
[----:B0-----:R0:W-:Y:S02]  /*85b0*/  @!P5 ST.E.128 desc[UR42][R46.64], R12 ;  /* 0x0000000c2e00d985 */ /* 0x0011e4000c101d2a */
.L_x_9497:
[----:B------:R-:W-:Y:S05]  /*85c0*/  BSYNC B0 ;  /* 0x0000000000007941 */ /* 0x000fea0003800000 */
.L_x_9496:
        /* <DEDUP_REMOVED lines=10> */
[----:B------:R-:W-:-:S04]  /*8670*/  @!P3 PRMT R91, RZ, 0x654, R91 ;  /* 0x00000654ff5bb816 */ /* 0x000fc8000000005b */
[----:B------:R1:W-:Y:S01]  /*8680*/  @!P3 SYNCS.ARRIVE.TRANS64.RED.A1T0 RZ, [R91+URZ], RZ ;  /* 0x000000ff5bffb9a7 */ /* 0x0003e2000810043f */
[----:B------:R-:W-:-:S04]  /*8690*/  ISETP.NE.AND P3, PT, R19, 0x2, PT ;  /* 0x000000021300780c */ /* 0x000fc80003f65270 */
[----:B0-----:R-:W-:Y:S02]  /*86a0*/  SEL R12, RZ, 0x1, P3 ;  /* 0x00000001ff0c7807 */ /* 0x001fe40001800000 */
[----:B------:R-:W-:Y:S02]  /*86b0*/  SEL R19, R19, RZ, P3 ;  /* 0x000000ff13137207 */ /* 0x000fe40001800000 */
[----:B------:R-:W-:Y:S01]  /*86c0*/  LOP3.LUT R189, R189, R12, RZ, 0x3c, !PT ;  /* 0x0000000cbdbd7212 */ /* 0x000fe200078e3cff */
[----:B-1----:R-:W-:Y:S06]  /*86d0*/  @P4 BRA `(.L_x_9498) ;  /* 0xffffff9800544947 */ /* 0x002fec000383ffff */
[----:B------:R-:W0:Y:S01]  /*86e0*/  S2R R11, SR_TID.X ;  /* 0x00000000000b7919 */ /* 0x000e220000002100 */
[----:B------:R-:W-:Y:S02]  /*86f0*/  PLOP3.LUT P0, PT, PT, PT, PT, 0x8, 0x0 ;  /* 0x000000000000781c */ /* 0x000fe40003f0e170 */
[----:B0-----:R-:W-:-:S04]  /*8700*/  SHF.R.U32.HI R11, RZ, 0x7, R11 ;  /* 0x00000007ff0b7819 */ /* 0x001fc8000001160b */
[----:B------:R-:W-:-:S13]  /*8710*/  ISETP.NE.AND P4, PT, R11, 0x1, PT ;  /* 0x000000010b00780c */ /* 0x000fda0003f85270 */
[----:B------:R-:W-:Y:S06]  /*8720*/  @!P4 BAR.ARV 0x9, 0x100 ;  /* 0x024400000000cb1d */ /* 0x000fec0000002000 */
.L_x_9396:
[----:B------:R-:W0:Y:S01]  /*8730*/  LDC R0, c[0x0][0x448] ;  /* 0x00011200ff007b82 */ /* 0x000e220000000800 */
[----:B------:R-:W-:Y:S02]  /*8740*/  CS2R R150, SRZ ;  /* 0x0000000000967805 */ /* 0x000fe4000001ff00 */
[----:B------:R-:W-:Y:S02]  /*8750*/  CS2R R148, SRZ ;  /* 0x0000000000947805 */ /* 0x000fe4000001ff00 */
[----:B------:R-:W-:Y:S02]  /*8760*/  CS2R R146, SRZ ;  /* 0x0000000000927805 */ /* 0x000fe4000001ff00 */
[----:B------:R-:W-:Y:S02]  /*8770*/  CS2R R144, SRZ ;  /* 0x0000000000907805 */ /* 0x000fe4000001ff00 */
[----:B------:R-:W-:Y:S01]  /*8780*/  CS2R R34, SRZ ;  /* 0x0000000000227805 */ /* 0x000fe2000001ff00 */
[----:B------:R-:W-:Y:S01]  /*8790*/  IMAD.MOV.U32 R142, RZ, RZ, RZ ;  /* 0x000000ffff8e7224 */ /* 0x000fe200078e00ff */
[----:B------:R-:W-:Y:S01]  /*87a0*/  CS2R R32, SRZ ;  /* 0x0000000000207805 */ /* 0x000fe2000001ff00 */
[----:B------:R-:W-:Y:S01]  /*87b0*/  IMAD.MOV.U32 R141, RZ, RZ, RZ ;  /* 0x000000ffff8d7224 */ /* 0x000fe200078e00ff */
[----:B------:R-:W-:Y:S01]  /*87c0*/  MOV R138, RZ ;  /* 0x000000ff008a7202 */ /* 0x000fe20000000f00 */
        /* <DEDUP_REMOVED lines=14> */
[----:B0-----:R-:W-:Y:S01]  /*88b0*/  ISETP.NE.AND P1, PT, R0, 0x1, PT ;  /* 0x000000010000780c */ /* 0x001fe20003f25270 */
[----:B------:R-:W-:Y:S01]  /*88c0*/  VIADD R0, R191, 0x7f ;  /* 0x0000007fbf007836 */ /* 0x000fe20000000000 */
[----:B------:R-:W-:-:S02]  /*88d0*/  CS2R R110, SRZ ;  /* 0x00000000006e7805 */ /* 0x000fc4000001ff00 */
[----:B------:R-:W-:Y:S02]  /*88e0*/  CS2R R108, SRZ ;  /* 0x00000000006c7805 */ /* 0x000fe4000001ff00 */
[----:B---3--:R-:W-:Y:S02]  /*88f0*/  CS2R R106, SRZ ;  /* 0x00000000006a7805 */ /* 0x008fe4000001ff00 */
        /* <DEDUP_REMOVED lines=8> */
[----:B------:R-:W0:Y:S01]  /*8980*/  @P1 LDC R3, c[0x0][0x44c] ;  /* 0x00011300ff031b82 */ /* 0x000e220000000800 */
[----:B------:R-:W-:-:S07]  /*8990*/  IMAD.MOV.U32 R93, RZ, RZ, RZ ;  /* 0x000000ffff5d7224 */ /* 0x000fce00078e00ff */
[----:B------:R-:W1:Y:S01]  /*89a0*/  @P1 LDC R4, c[0x0][0x450] ;  /* 0x00011400ff041b82 */ /* 0x000e620000000800 */
[----:B0-----:R-:W-:-:S05]  /*89b0*/  @P1 IMAD.HI.U32 R3, R0, R3, RZ ;  /* 0x0000000300031227 */ /* 0x001fca00078e00ff */
[----:B-1----:R-:W-:Y:S02]  /*89c0*/  @P1 SHF.R.U32.HI R0, RZ, R4, R3 ;  /* 0x00000004ff001219 */ /* 0x002fe40000011603 */
[----:B------:R-:W-:-:S03]  /*89d0*/  PLOP3.LUT P1, PT, PT, PT, PT, 0x80, 0x0 ;  /* 0x000000000000781c */ /* 0x000fc60003f2f070 */
[----:B------:R-:W-:-:S05]  /*89e0*/  IMAD.IADD R0, R95, 0x1, R0 ;  /* 0x000000015f007824 */ /* 0x000fca00078e0200 */
[----:B------:R-:W-:-:S04]  /*89f0*/  SHF.R.S32.HI R3, RZ, 0x1f, R0 ;  /* 0x0000001fff037819 */ /* 0x000fc80000011400 */
[----:B------:R-:W-:Y:S01]  /*8a00*/  LEA.HI R3, R3, R0, RZ, 0x7 ;  /* 0x0000000003037211 */ /* 0x000fe200078f38ff */
[----:B------:R-:W-:-:S03]  /*8a10*/  IMAD.MOV.U32 R0, RZ, RZ, RZ ;  /* 0x000000ffff007224 */ /* 0x000fc600078e00ff */
[----:B------:R-:W-:-:S04]  /*8a20*/  SHF.R.S32.HI R3, RZ, 0x7, R3 ;  /* 0x00000007ff037819 */ /* 0x000fc80000011403 */
[----:B------:R-:W-:Y:S01]  /*8a30*/  VIMNMX R96, R96, R3, PT ;  /* 0x0000000360607248 */ /* 0x000fe20003fe0100 */
[----:B------:R-:W-:-:S03]  /*8a40*/  IMAD.MOV.U32 R3, RZ, RZ, RZ ;  /* 0x000000ffff037224 */ /* 0x000fc600078e00ff */
[----:B------:R-:W-:Y:S01]  /*8a50*/  ISETP.GE.AND P2, PT, R96, 0x1, PT ;  /* 0x000000016000780c */ /* 0x000fe20003f46270 */
[----:B------:R-:W-:-:S12]  /*8a60*/  @P0 BRA `(.L_x_9499) ;  /* 0x00000000000c0947 */ /* 0x000fd80003800000 */
[----:B------:R-:W0:Y:S01]  /*8a70*/  FENCE.VIEW.ASYNC.G ;  /* 0x00000000000073c6 */ /* 0x000e220000000100 */
[----:B------:R-:W-:Y:S05]  /*8a80*/  WARPSYNC.ALL ;  /* 0x0000000000007948 */ /* 0x000fea0003800000 */
[----:B0-----:R-:W-:Y:S06]  /*8a90*/  BAR.ARV 0xc, 0x180 ;  /* 0x0306000000007b1d */ /* 0x001fec0000002000 */
.L_x_9499:
[----:B------:R-:W-:Y:S01]  /*8aa0*/  CS2R R88, SRZ ;  /* 0x0000000000587805 */ /* 0x000fe2000001ff00 */
[----:B------:R-:W-:Y:S06]  /*8ab0*/  @!P2 BRA `(.L_x_9500) ;  /* 0x000000ec004ca947 */ /* 0x000fec0003800000 */
[----:B------:R-:W-:-:S03]  /*8ac0*/  UMOV UR4, 0xffffffff ;  /* 0xffffffff00047882 */ /* 0x000fc60000000000 */
[----:B------:R-:W-:Y:S05]  /*8ad0*/  BRA.DIV UR4, `(.L_x_9501) ;  /* 0x0000018a045c7947 */ /* 0x000fea000b800000 */
[----:B------:R0:W1:Y:S02]  /*8ae0*/  SHFL.IDX PT, R190, R220, RZ, 0x1f ;  /* 0x00001fffdcbe7589 */ /* 0x00006400000e0000 */
.L_x_9788:
[----:B-1----:R-:W-:-:S04]  /*8af0*/  LEA.HI R0, R190, R190, RZ, 0x1 ;  /* 0x000000bebe007211 */ /* 0x002fc800078f08ff */
[----:B------:R-:W-:Y:S01]  /*8b00*/  LOP3.LUT R3, R0, 0x1e, RZ, 0xc0, !PT ;  /* 0x0000001e00037812 */ /* 0x000fe200078ec0ff */
[----:B------:R-:W-:-:S04]  /*8b10*/  IMAD.U32 R0, RZ, RZ, UR40 ;  /* 0x00000028ff007e24 */ /* 0x000fc8000f8e00ff */
        /* <DEDUP_REMOVED lines=11> */
[----:B------:R1:W3:Y:S01]  /*8bd0*/  LDC.64 R14, c[0x4][R0] ;  /* 0x01000000000e7b82 */ /* 0x0002e20000000a00 */
        /* <DEDUP_REMOVED lines=8> */
[----:B-1--4-:R-:W-:-:S07]  /*8c60*/  IMAD.MOV.U32 R13, RZ, RZ, RZ ;  /* 0x000000ffff0d7224 */ /* 0x012fce00078e00ff */
[----:B------:R-:W-:-:S07]  /*8c70*/  LEPC R20, `(.L_x_9502) ;  /* 0x000000001014794e */ /* 0x000fce0000000000 */
[----:B0-23-5:R-:W-:Y:S05]  /*8c80*/  CALL.ABS.NOINC R14 ;  /* 0x000000000e007343 */ /* 0x02dfea0003c00000 */
.L_x_9502:
        /* <DEDUP_REMOVED lines=8> */
[----:B------:R1:W3:Y:S03]  /*8d10*/  SYNCS.PHASECHK.TRANS64.TRYWAIT P0, [R18+URZ+0x28800], R3 ;  /* 0x02880003120075a7 */ /* 0x0002e6000800017f */
[----:B---3--:R-:W-:Y:S05]  /*8d20*/  @!P0 NANOSLEEP.SYNCS 0x989680 ;  /* 0x009896800000895d */ /* 0x008fea0003900000 */
[----:B------:R-:W3:Y:S01]  /*8d30*/  @!P0 SYNCS.PHASECHK.TRANS64 P0, [R18+URZ+0x28800], R3 ;  /* 0x02880003120085a7 */ /* 0x000ee2000800007f */
[----:B------:R-:W-:Y:S04]  /*8d40*/  BSSY B0, `(.L_x_9504) ;  /* 0x0000006000007945 */ /* 0x000fe80003800000 */
[----:B---3--:R-:W-:Y:S05]  /*8d50*/  @P0 BRA `(.L_x_9505) ;  /* 0x0000000000100947 */ /* 0x008fea0003800000 */
.L_x_9506:
[----:B---3--:R3:W0:Y:S02]  /*8d60*/  SYNCS.PHASECHK.TRANS64.TRYWAIT P0, [R18+URZ+0x28800], R3 ;  /* 0x02880003120075a7 */ /* 0x008624000800017f */
[----:B0-----:R-:W-:Y:S05]  /*8d70*/  @!P0 NANOSLEEP.SYNCS 0x989680 ;  /* 0x009896800000895d */ /* 0x001fea0003900000 */
[----:B------:R-:W0:Y:S02]  /*8d80*/  @!P0 SYNCS.PHASECHK.TRANS64 P0, [R18+URZ+0x28800], R3 ;  /* 0x02880003120085a7 */ /* 0x000e24000800007f */
[----:B0-----:R-:W-:Y:S05]  /*8d90*/  @!P0 BRA `(.L_x_9506) ;  /* 0xfffffffc00f08947 */ /* 0x001fea000383ffff */
.L_x_9505:
[----:B------:R-:W-:Y:S05]  /*8da0*/  BSYNC B0 ;  /* 0x0000000000007941 */ /* 0x000fea0003800000 */
.L_x_9504:
[----:B------:R-:W-:Y:S05]  /*8db0*/  BRA `(.L_x_9507) ;  /* 0x0000005000f07947 */ /* 0x000fea0003800000 */
.L_x_9503:
        /* <DEDUP_REMOVED lines=28> */
[----:B0-23--:R-:W-:Y:S05]  /*8f80*/  CALL.ABS.NOINC R14 ;  /* 0x000000000e007343 */ /* 0x00dfea0003c00000 */
.L_x_9508:
[----:B------:R-:W-:Y:S01]  /*8f90*/  ULDC.U8 UR4, c[0x0][0x410] ;  /* 0x0001040000047ab9 */ /* 0x000fe20000000000 */
[----:B------:R-:W-:Y:S01]  /*8fa0*/  IMAD.IADD R57, R187, 0x1, R191 ;  /* 0x00000001bb397824 */ /* 0x000fe200078e02bf */
[----:B------:R-:W-:Y:S01]  /*8fb0*/  ISETP.NE.AND P0, PT, RZ, UR4, PT ;  /* 0x00000004ff007c0c */ /* 0x000fe2000bf05270 */
[----:B------:R-:W-:Y:S02]  /*8fc0*/  BSSY B0, `(.L_x_9509) ;  /* 0x0000513000007945 */ /* 0x000fe40003800000 */
[----:B------:R-:W-:-:S10]  /*8fd0*/  IMAD R3, R206, 0x20, R57 ;  /* 0x00000020ce037824 */ /* 0x000fd400078e0239 */
[----:B------:R-:W-:Y:S05]  /*8fe0*/  @!P0 BRA `(.L_x_9510) ;  /* 0x00000028005c8947 */ /* 0x000fea0003800000 */
[----:B------:R-:W1:Y:S01]  /*8ff0*/  LDC R21, c[0x0][0x448] ;  /* 0x00011200ff157b82 */ /* 0x000e620000000800 */
[----:B------:R-:W-:Y:S01]  /*9000*/  ULDC.64 UR4, c[0x0][0x3f8] ;  /* 0x0000fe0000047ab9 */ /* 0x000fe20000000a00 */
[----:B------:R-:W-:Y:S01]  /*9010*/  ULDC.64 UR6, c[0x0][0x408] ;  /* 0x0001020000067ab9 */ /* 0x000fe20000000a00 */
[----:B------:R-:W-:Y:S01]  /*9020*/  MOV R10, R24 ;  /* 0x00000018000a7202 */ /* 0x000fe20000000f00 */
[----:B------:R-:W-:Y:S02]  /*9030*/  IMAD.MOV.U32 R8, RZ, RZ, R26 ;  /* 0x000000ffff087224 */ /* 0x000fe400078e001a */
[----:B------:R-:W-:Y:S02]  /*9040*/  IMAD.MOV.U32 R9, RZ, RZ, R29 ;  /* 0x000000ffff097224 */ /* 0x000fe400078e001d */
[----:B------:R-:W-:Y:S01]  /*9050*/  IMAD.MOV.U32 R11, RZ, RZ, R31 ;  /* 0x000000ffff0b7224 */ /* 0x000fe200078e001f */
[----:B-1----:R-:W-:-:S13]  /*9060*/  ISETP.NE.AND P0, PT, R21, 0x1, PT ;  /* 0x000000011500780c */ /* 0x002fda0003f05270 */
[----:B------:R-:W1:Y:S08]  /*9070*/  @P0 LDC R0, c[0x0][0x44c] ;  /* 0x00011300ff000b82 */ /* 0x000e700000000800 */
[----:B------:R-:W3:Y:S01]  /*9080*/  @P0 LDC R5, c[0x0][0x450] ;  /* 0x00011400ff050b82 */ /* 0x000ee20000000800 */
[----:B-1----:R-:W-:-:S05]  /*9090*/  @P0 IMAD.HI.U32 R0, R3, R0, RZ ;  /* 0x0000000003000227 */ /* 0x002fca00078e00ff */
[----:B---3--:R-:W-:-:S04]  /*90a0*/  @P0 SHF.R.U32.HI R3, RZ, R5, R0 ;  /* 0x00000005ff030219 */ /* 0x008fc80000011600 */
[----:B------:R-:W-:Y:S01]  /*90b0*/  SHF.R.S32.HI R0, RZ, 0x1f, R3 ;  /* 0x0000001fff007819 */ /* 0x000fe20000011403 */
[----:B------:R-:W-:-:S04]  /*90c0*/  IMAD.WIDE.U32 R8, R3, UR4, R8 ;  /* 0x0000000403087c25 */ /* 0x000fc8000f8e0008 */
[C---:B------:R-:W-:Y:S02]  /*90d0*/  IMAD R4, R0.reuse, UR4, RZ ;  /* 0x0000000400047c24 */ /* 0x040fe4000f8e02ff */
[----:B------:R-:W-:Y:S02]  /*90e0*/  IMAD R0, R0, UR6, RZ ;  /* 0x0000000600007c24 */ /* 0x000fe4000f8e02ff */
[C---:B----4-:R-:W-:Y:S01]  /*90f0*/  IMAD R13, R3.reuse, UR5, R4 ;  /* 0x00000005030d7c24 */ /* 0x050fe2000f8e0204 */
        /* <DEDUP_REMOVED lines=16> */
.L_x_9794:
[----:B------:R-:W-:Y:S01]  /*9200*/  IMAD R74, R192, R21, RZ ;  /* 0x00000015c04a7224 */ /* 0x000fe200078e02ff */
[----:B------:R-:W-:Y:S01]  /*9210*/  BSSY B1, `(.L_x_9512) ;  /* 0x000001e000017945 */ /* 0x000fe20003800000 */
[----:B------:R-:W-:Y:S02]  /*9220*/  CS2R R48, SRZ ;  /* 0x0000000000307805 */ /* 0x000fe4000001ff00 */
[----:B------:R-:W-:Y:S02]  /*9230*/  CS2R R44, SRZ ;  /* 0x00000000002c7805 */ /* 0x000fe4000001ff00 */
[----:B--2---:R-:W-:Y:S02]  /*9240*/  CS2R R46, SRZ ;  /* 0x00000000002e7805 */ /* 0x004fe4000001ff00 */
        /* <DEDUP_REMOVED lines=26> */
.L_x_9513:
[----:B------:R-:W-:Y:S05]  /*93f0*/  BSYNC B1 ;  /* 0x0000000000017941 */ /* 0x000fea0003800000 */
.L_x_9512:
[----:B---3-5:R-:W-:Y:S01]  /*9400*/  IMAD.MOV.U32 R0, RZ, RZ, R48 ;  /* 0x000000ffff007224 */ /* 0x028fe200078e0030 */
[----:B----4-:R-:W-:Y:S01]  /*9410*/  MOV R3, R49 ;  /* 0x0000003100037202 */ /* 0x010fe20000000f00 */
[----:B0-----:R-:W-:Y:S01]  /*9420*/  IMAD.MOV.U32 R4, RZ, RZ, R44 ;  /* 0x000000ffff047224 */ /* 0x001fe200078e002c */
[----:B------:R-:W-:Y:S01]  /*9430*/  UMOV UR4, 0xffffffff ;  /* 0xffffffff00047882 */ /* 0x000fe20000000000 */
        /* <DEDUP_REMOVED lines=12> */
[----:B------:R-:W-:Y:S02]  /*9500*/  PRMT R72, R4, 0x7610, R72 ;  /* 0x0000761004487816 */ /* 0x000fe40000000048 */
[----:B------:R-:W-:Y:S01]  /*9510*/  PRMT R73, R9, 0x7610, R73 ;  /* 0x0000761009497816 */ /* 0x000fe20000000049 */
[----:B------:R-:W-:Y:S06]  /*9520*/  BRA.DIV UR4, `(.L_x_9514) ;  /* 0x0000018204647947 */ /* 0x000fec000b800000 */
[----:B------:R0:W3:Y:S04]  /*9530*/  SHFL.IDX PT, R0, R6, 0x1, 0x181f ;  /* 0x00381f0006007f89 */ /* 0x0000e800000e0000 */
[----:B------:R0:W4:Y:S04]  /*9540*/  SHFL.IDX PT, R3, R5, 0x1, 0x181f ;  /* 0x00381f0005037f89 */ /* 0x00012800000e0000 */
[----:B------:R0:W0:Y:S04]  /*9550*/  SHFL.IDX PT, R4, R8, 0x1, 0x181f ;  /* 0x00381f0008047f89 */ /* 0x00002800000e0000 */
[----:B--2---:R2:W0:Y:S02]  /*9560*/  SHFL.IDX PT, R14, R7, 0x1, 0x181f ;  /* 0x00381f00070e7f89 */ /* 0x00442400000e0000 */
.L_x_9800:
        /* <DEDUP_REMOVED lines=22> */
[----:B------:R-:W-:Y:S02]  /*96d0*/  CS2R R38, SRZ ;  /* 0x0000000000267805 */ /* 0x000fe4000001ff00 */
[----:B------:R-:W-:Y:S01]  /*96e0*/  @!P4 IADD3.X R11, R0, R9, RZ, P0, !PT ;  /* 0x00000009000bc210 */ /* 0x000fe200007fe4ff */
[C---:B------:R-:W-:Y:S01]  /*96f0*/  @!P4 IMAD.X R13, R4.reuse, 0x1, R9, P1 ;  /* 0x00000001040dc824 */ /* 0x040fe200008e0609 */
[----:B------:R0:W5:Y:S01]  /*9700*/  @!P5 LD.E.64 R32, desc[UR42][R20.64] ;  /* 0x0000002a1420d980 */ /* 0x000162000c101b00 */
[----:B------:R-:W-:-:S03]  /*9710*/  @!P5 IMAD.X R15, R4, 0x1, R15, P3 ;  /* 0x00000001040fd824 */ /* 0x000fc600018e060f */
[----:B------:R0:W5:Y:S04]  /*9720*/  @!P4 LD.E.64 R36, desc[UR42][R10.64] ;  /* 0x0000002a0a24c980 */ /* 0x000168000c101b00 */
[----:B------:R0:W5:Y:S04]  /*9730*/  @!P5 LD.E.64 R34, desc[UR42][R14.64] ;  /* 0x0000002a0e22d980 */ /* 0x000168000c101b00 */
[----:B------:R0:W5:Y:S02]  /*9740*/  @!P4 LD.E.64 R38, desc[UR42][R12.64] ;  /* 0x0000002a0c26c980 */ /* 0x000164000c101b00 */
.L_x_9516:
[----:B------:R-:W-:Y:S05]  /*9750*/  BSYNC B1 ;  /* 0x0000000000017941 */ /* 0x000fea0003800000 */
.L_x_9515:
        /* <DEDUP_REMOVED lines=22> */
.L_x_9806:
[----:B------:R-:W-:Y:S01]  /*98c0*/  IADD3 R9, R57, 0x40, RZ ;  /* 0x0000004039097810 */ /* 0x000fe20007ffe0ff */
[----:B------:R-:W-:Y:S01]  /*98d0*/  BSSY B1, `(.L_x_9518) ;  /* 0x000001e000017945 */ /* 0x000fe20003800000 */
[----:B------:R-:W-:Y:S02]  /*98e0*/  CS2R R30, SRZ ;  /* 0x00000000001e7805 */ /* 0x000fe4000001ff00 */
[----:B------:R-:W-:Y:S02]  /*98f0*/  CS2R R20, SRZ ;  /* 0x0000000000147805 */ /* 0x000fe4000001ff00 */
[----:B------:R-:W-:Y:S02]  /*9900*/  ISETP.GE.AND P0, PT, R9, R74, PT ;  /* 0x0000004a0900720c */ /* 0x000fe40003f06270 */
[----:B------:R-:W-:Y:S02]  /*9910*/  CS2R R28, SRZ ;  /* 0x00000000001c7805 */ /* 0x000fe4000001ff00 */
[----:B------:R-:W-:-:S09]  /*9920*/  CS2R R24, SRZ ;  /* 0x0000000000187805 */ /* 0x000fd2000001ff00 */
        /* <DEDUP_REMOVED lines=24> */
.L_x_9519:
[----:B------:R-:W-:Y:S05]  /*9ab0*/  BSYNC B1 ;  /* 0x0000000000017941 */ /* 0x000fea0003800000 */
.L_x_9518:
[----:B----45:R-:W-:Y:S01]  /*9ac0*/  IMAD.MOV.U32 R3, RZ, RZ, R31 ;  /* 0x000000ffff037224 */ /* 0x030fe200078e001f */
[----:B------:R-:W-:Y:S01]  /*9ad0*/  UMOV UR4, 0xffffffff ;  /* 0xffffffff00047882 */ /* 0x000fe20000000000 */
[----:B0-----:R-:W-:Y:S01]  /*9ae0*/  IMAD.MOV.U32 R4, RZ, RZ, R20 ;  /* 0x000000ffff047224 */ /* 0x001fe200078e0014 */
[----:B------:R-:W-:Y:S01]  /*9af0*/  CS2R R26, SRZ ;  /* 0x00000000001a7805 */ /* 0x000fe2000001ff00 */
        /* <DEDUP_REMOVED lines=18> */
[----:B------:R0:W0:Y:S02]  /*9c20*/  SHFL.IDX PT, R14, R7, 0x3, 0x181f ;  /* 0x00781f00070e7f89 */ /* 0x00002400000e0000 */
.L_x_9812:
[----:B------:R-:W-:Y:S01]  /*9c30*/  VIADD R57, R57, 0x60 ;  /* 0x0000006039397836 */ /* 0x000fe20000000000 */
[----:B------:R-:W-:Y:S01]  /*9c40*/  BSSY B1, `(.L_x_9521) ;  /* 0x000001d000017945 */ /* 0x000fe20003800000 */
[----:B------:R-:W-:Y:S02]  /*9c50*/  CS2R R10, SRZ ;  /* 0x00000000000a7805 */ /* 0x000fe4000001ff00 */
[----:B------:R-:W-:Y:S02]  /*9c60*/  CS2R R12, SRZ ;  /* 0x00000000000c7805 */ /* 0x000fe4000001ff00 */
[----:B01----:R-:W-:Y:S02]  /*9c70*/  CS2R R8, SRZ ;  /* 0x0000000000087805 */ /* 0x003fe4000001ff00 */
        /* <DEDUP_REMOVED lines=16> */
[C---:B--23--:R-:W-:Y:S02]  /*9d80*/  @!P4 IMAD.X R7, R0.reuse, 0x1, R5, P0 ;  /* 0x000000010007c824 */ /* 0x04cfe400000e0605 */
        /* <DEDUP_REMOVED lines=8> */
.L_x_9522:
[----:B------:R-:W-:Y:S05]  /*9e10*/  BSYNC B1 ;  /* 0x0000000000017941 */ /* 0x000fea0003800000 */
.L_x_9521:
        /* <DEDUP_REMOVED lines=9> */
[----:B--2---:R-:W-:Y:S01]  /*9eb0*/  IMAD.MOV.U32 R7, RZ, RZ, R13 ;  /* 0x000000ffff077224 */ /* 0x004fe200078e000d */
[----:B------:R-:W-:Y:S01]  /*9ec0*/  BSSY B1, `(.L_x_9523) ;  /* 0x000000d000017945 */ /* 0x000fe20003800000 */
[----:B------:R-:W-:Y:S01]  /*9ed0*/  PRMT R66, R3, 0x7610, R66 ;  /* 0x0000761003427816 */ /* 0x000fe20000000042 */
[----:B------:R-:W-:Y:S01]  /*9ee0*/  IMAD.MOV.U32 R3, RZ, RZ, R10 ;  /* 0x000000ffff037224 */ /* 0x000fe200078e000a */
[----:B------:R-:W-:Y:S01]  /*9ef0*/  PRMT R14, R4, 0x7610, R14 ;  /* 0x00007610040e7816 */ /* 0x000fe2000000000e */
[----:B------:R-:W-:Y:S01]  /*9f00*/  IMAD.MOV.U32 R4, RZ, RZ, R8 ;  /* 0x000000ffff047224 */ /* 0x000fe200078e0008 */
[----:B------:R-:W-:-:S02]  /*9f10*/  MOV R5, UR4 ;  /* 0x0000000400057c02 */ /* 0x000fc40008000f00 */
[----:B------:R-:W-:Y:S01]  /*9f20*/  PRMT R68, R6, 0x7610, R68 ;  /* 0x0000761006447816 */ /* 0x000fe20000000044 */
[----:B------:R-:W-:Y:S01]  /*9f30*/  IMAD.MOV.U32 R6, RZ, RZ, R9 ;  /* 0x000000ffff067224 */ /* 0x000fe200078e0009 */
[----:B------:R-:W-:Y:S02]  /*9f40*/  SHF.L.U32 R5, R5, 0x1f, RZ ;  /* 0x0000001f05057819 */ /* 0x000fe400000006ff */
[----:B------:R-:W-:Y:S02]  /*9f50*/  ISETP.GE.AND P1, PT, R187, R0, PT ;  /* 0x00000000bb00720c */ /* 0x000fe40003f26270 */
[----:B------:R-:W0:Y:S01]  /*9f60*/  SYNCS.PHASECHK.TRANS64.TRYWAIT P0, [R18+URZ+0x28800], R5 ;  /* 0x02880005120075a7 */ /* 0x000e22000800017f */
[----:B------:R-:W-:Y:S01]  /*9f70*/  PRMT R69, R7, 0x7610, R69 ;  /* 0x0000761007457816 */ /* 0x000fe20000000045 */
[----:B0-----:R-:W-:Y:S09]  /*9f80*/  @!P0 BRA `(.L_x_9524) ;  /* 0x0000017c001c8947 */ /* 0x001ff20003800000 */
.L_x_9813:
[----:B------:R-:W-:Y:S05]  /*9f90*/  BSYNC B1 ;  /* 0x0000000000017941 */ /* 0x000fea0003800000 */
.L_x_9523:
[----:B------:R-:W-:Y:S01]  /*9fa0*/  BSSY B1, `(.L_x_9525) ;  /* 0x0000067000017945 */ /* 0x000fe20003800000 */
        /* <DEDUP_REMOVED lines=9> */
[----:B------:R-:W-:Y:S02]  /*a040*/  SHF.R.U32.HI R78, RZ, 0x10, R49 ;  /* 0x00000010ff4e7819 */ /* 0x000fe40000011631 */
[----:B------:R-:W-:Y:S02]  /*a050*/  SHF.R.U32.HI R75, RZ, 0x10, R47 ;  /* 0x00000010ff4b7819 */ /* 0x000fe4000001162f */
[----:B------:R-:W-:Y:S02]  /*a060*/  PRMT R78, R43, 0x5432, R78 ;  /* 0x000054322b4e7816 */ /* 0x000fe4000000004e */
[----:B------:R-:W-:Y:S02]  /*a070*/  SHF.R.U64 R77, R48, 0x10, R49 ;  /* 0x00000010304d7819 */ /* 0x000fe40000001231 */
[----:B------:R-:W-:Y:S01]  /*a080*/  PRMT R75, R79, 0x5410, R75 ;  /* 0x000054104f4b7816 */ /* 0x000fe2000000004b */
[----:B------:R-:W-:Y:S01]  /*a090*/  IMAD.U32 R79, R78, 0x10000, RZ ;  /* 0x000100004e4f7824 */ /* 0x000fe200078e00ff */
[----:B------:R-:W-:-:S02]  /*a0a0*/  SHF.R.U64 R74, R46, 0x10, R47 ;  /* 0x000000102e4a7819 */ /* 0x000fc4000000122f */
[----:B------:R-:W-:Y:S01]  /*a0b0*/  PRMT R77, R76, 0x5410, R77 ;  /* 0x000054104c4d7816 */ /* 0x000fe2000000004d */
[C---:B------:R-:W-:Y:S01]  /*a0c0*/  IMAD.U32 R76, R75.reuse, 0x10000, RZ ;  /* 0x000100004b4c7824 */ /* 0x040fe200078e00ff */
[----:B------:R-:W-:Y:S02]  /*a0d0*/  LOP3.LUT R78, R78, 0xffff0000, RZ, 0xc0, !PT ;  /* 0xffff00004e4e7812 */ /* 0x000fe400078ec0ff */
        /* <DEDUP_REMOVED lines=11> */
[C---:B------:R-:W-:Y:S01]  /*a190*/  FFMA.FTZ R81, R46.reuse, R76, -R81 ;  /* 0x0000004c2e517223 */ /* 0x040fe20000010851 */
[----:B------:R-:W-:Y:S01]  /*a1a0*/  FFMA.FTZ R80, R46, R79, R80 ;  /* 0x0000004f2e507223 */ /* 0x000fe20000010050 */
[-C--:B------:R-:W-:Y:S01]  /*a1b0*/  FFMA.FTZ R79, R48, R75.reuse, -R47 ;  /* 0x0000004b304f7223 */ /* 0x080fe2000001082f */
[----:B------:R-:W-:Y:S01]  /*a1c0*/  IMAD.U32 R47, R74, 0x10000, RZ ;  /* 0x000100004a2f7824 */ /* 0x000fe200078e00ff */
[----:B------:R-:W-:Y:S01]  /*a1d0*/  LOP3.LUT R4, R4, 0xffff0000, RZ, 0xc0, !PT ;  /* 0xffff000004047812 */ /* 0x000fe200078ec0ff */
[----:B------:R-:W-:Y:S01]  /*a1e0*/  FMUL.FTZ R83, R49, R75 ;  /* 0x0000004b31537220 */ /* 0x000fe20000410000 */
        /* <DEDUP_REMOVED lines=18> */
.L_x_9528:
[----:B------:R-:W-:Y:S05]  /*a310*/  BSYNC B2 ;  /* 0x0000000000027941 */ /* 0x000fea0003800000 */
.L_x_9527:
        /* <DEDUP_REMOVED lines=47> */
.L_x_9526:
[----:B------:R-:W-:Y:S05]  /*a610*/  BSYNC B1 ;  /* 0x0000000000017941 */ /* 0x000fea0003800000 */
.L_x_9525:
        /* <DEDUP_REMOVED lines=54> */
.L_x_9532:
[----:B------:R-:W-:Y:S05]  /*a980*/  BSYNC B2 ;  /* 0x0000000000027941 */ /* 0x000fea0003800000 */
.L_x_9531:
        /* <DEDUP_REMOVED lines=23> */
[C---:B------:R-:W-:Y:S01]  /*ab00*/  FFMA.FTZ R41, R32.reuse, R37, R38 ;  /* 0x0000002520297223 */ /* 0x040fe20000010026 */
        /* <DEDUP_REMOVED lines=23> */
.L_x_9530:
[----:B------:R-:W-:Y:S05]  /*ac80*/  BSYNC B1 ;  /* 0x0000000000017941 */ /* 0x000fea0003800000 */
.L_x_9529:
        /* <DEDUP_REMOVED lines=17> */
[----:B------:R-:W-:Y:S02]  /*ada0*/  PRMT R60, R60, 0x5410, R33 ;  /* 0x000054103c3c7816 */ /* 0x000fe40000000021 */
[C---:B------:R-:W-:Y:S02]  /*adb0*/  SHF.L.U32 R33, R59.reuse, 0x10, RZ ;  /* 0x000000103b217819 */ /* 0x040fe400000006ff */
        /* <DEDUP_REMOVED lines=35> */
.L_x_9536:
[----:B------:R-:W-:Y:S05]  /*aff0*/  BSYNC B2 ;  /* 0x0000000000027941 */ /* 0x000fea0003800000 */
.L_x_9535:
        /* <DEDUP_REMOVED lines=47> */
.L_x_9534:
[----:B------:R-:W-:Y:S05]  /*b2f0*/  BSYNC B1 ;  /* 0x0000000000017941 */ /* 0x000fea0003800000 */
.L_x_9533:
[----:B------:R-:W-:-:S13]  /*b300*/  ISETP.GE.AND P0, PT, R217, R0, PT ;  /* 0x00000000d900720c */ /* 0x000fda0003f06270 */
[----:B------:R-:W-:Y:S05]  /*b310*/  @P0 BRA `(.L_x_9537) ;  /* 0x0000002c00740947 */ /* 0x000fea0003800000 */
[----:B------:R-:W5:Y:S01]  /*b320*/  LDC R0, c[0x0][0x3f4] ;  /* 0x0000fd00ff007b82 */ /* 0x000f620000000800 */
[----:B------:R-:W-:Y:S01]  /*b330*/  BSSY B1, `(.L_x_9538) ;  /* 0x0000032000017945 */ /* 0x000fe20003800000 */
[-C--:B-----5:R-:W-:Y:S02]  /*b340*/  ISETP.GE.AND P0, PT, R22, R0.reuse, PT ;  /* 0x000000001600720c */ /* 0x0a0fe40003f06270 */
[----:B------:R-:W-:-:S11]  /*b350*/  ISETP.GE.AND P1, PT, R185, R0, PT ;  /* 0x00000000b900720c */ /* 0x000fd60003f26270 */
        /* <DEDUP_REMOVED lines=47> */
.L_x_9539:
[----:B------:R-:W-:Y:S05]  /*b650*/  BSYNC B1 ;  /* 0x0000000000017941 */ /* 0x000fea0003800000 */
.L_x_9538:
        /* <DEDUP_REMOVED lines=16> */
[----:B------:R-:W-:Y:S01]  /*b760*/  IMAD.U32 R0, R4, 0x10000, RZ ;  /* 0x0001000004007824 */ /* 0x000fe200078e00ff */
[----:B------:R-:W-:-:S02]  /*b770*/  SHF.L.U32 R9, R7, 0x10, RZ ;  /* 0x0000001007097819 */ /* 0x000fc400000006ff */
[----:B------:R-:W-:Y:S01]  /*b780*/  LOP3.LUT R7, R7, 0xffff0000, RZ, 0xc0, !PT ;  /* 0xffff000007077812 */ /* 0x000fe200078ec0ff */
[C---:B------:R-:W-:Y:S01]  /*b790*/  FMUL.FTZ R21, R6.reuse, R13 ;  /* 0x0000000d06157220 */ /* 0x040fe20000410000 */
[-C--:B------:R-:W-:Y:S01]  /*b7a0*/  FMUL.FTZ R6, R6, R11.reuse ;  /* 0x0000000b06067220 */ /* 0x080fe20000410000 */
[----:B------:R-:W-:Y:S01]  /*b7b0*/  LOP3.LUT R3, R4, 0xffff0000, RZ, 0xc0, !PT ;  /* 0xffff000004037812 */ /* 0x000fe200078ec0ff */
[----:B------:R-:W-:Y:S02]  /*b7c0*/  IMAD.U32 R4, R5, 0x10000, RZ ;  /* 0x0001000005047824 */ /* 0x000fe400078e00ff */
[C---:B------:R-:W-:Y:S01]  /*b7d0*/  FFMA.FTZ R21, R8.reuse, R11, -R21 ;  /* 0x0000000b08157223 */ /* 0x040fe20000010815 */
[----:B------:R-:W-:Y:S01]  /*b7e0*/  FFMA.FTZ R20, R8, R13, R6 ;  /* 0x0000000d08147223 */ /* 0x000fe20000010006 */
[C---:B------:R-:W-:Y:S01]  /*b7f0*/  FMUL.FTZ R24, R7.reuse, R14 ;  /* 0x0000000e07187220 */ /* 0x040fe20000410000 */
        /* <DEDUP_REMOVED lines=22> */
.L_x_9510:
[----:B------:R-:W1:Y:S01]  /*b960*/  LDC R5, c[0x0][0x448] ;  /* 0x00011200ff057b82 */ /* 0x000e620000000800 */
[----:B------:R-:W-:Y:S01]  /*b970*/  ULDC.64 UR4, c[0x0][0x3f8] ;  /* 0x0000fe0000047ab9 */ /* 0x000fe20000000a00 */
[----:B------:R-:W-:Y:S01]  /*b980*/  ULDC.64 UR6, c[0x0][0x408] ;  /* 0x0001020000067ab9 */ /* 0x000fe20000000a00 */
        /* <DEDUP_REMOVED lines=24> */
[----:B--2---:R-:W1:Y:S01]  /*bb10*/  LDC R47, c[0x0][0x3f4] ;  /* 0x0000fd00ff2f7b82 */ /* 0x004e620000000800 */
[----:B------:R-:W2:Y:S01]  /*bb20*/  SHFL.IDX PT, R4, R32, RZ, 0x181f ;  /* 0x00181fff20047589 */ /* 0x000ea200000e0000 */
[----:B------:R-:W-:-:S03]  /*bb30*/  IMAD R0, R192, R5, RZ ;  /* 0x00000005c0007224 */ /* 0x000fc600078e02ff */
[----:B------:R-:W3:Y:S04]  /*bb40*/  SHFL.IDX PT, R3, R35, RZ, 0x181f ;  /* 0x00181fff23037589 */ /* 0x000ee800000e0000 */
[----:B------:R-:W5:Y:S04]  /*bb50*/  SHFL.IDX PT, R14, R34, RZ, 0x181f ;  /* 0x00181fff220e7589 */ /* 0x000f6800000e0000 */
[----:B------:R-:W0:Y:S01]  /*bb60*/  SHFL.IDX PT, R5, R33, RZ, 0x181f ;  /* 0x00181fff21057589 */ /* 0x000e2200000e0000 */
[----:B-1----:R-:W-:-:S04]  /*bb70*/  ISETP.GE.AND P0, PT, R16, R47, PT ;  /* 0x0000002f1000720c */ /* 0x002fc80003f06270 */
[----:B------:R-:W-:-:S13]  /*bb80*/  ISETP.GE.OR P1, PT, R57, R0, P0 ;  /* 0x000000003900720c */ /* 0x000fda0000726670 */
[C---:B------:R-:W-:Y:S02]  /*bb90*/  @!P1 SHF.L.U32 R7, R16.reuse, 0x1, RZ ;  /* 0x0000000110079819 */ /* 0x040fe400000006ff */
[----:B------:R-:W-:Y:S02]  /*bba0*/  @!P1 SHF.L.U64.HI R6, R16, 0x1, R17 ;  /* 0x0000000110069819 */ /* 0x000fe40000010211 */
[----:B--2---:R-:W-:-:S05]  /*bbb0*/  @!P1 IADD3 R4, P2, R4, R7, RZ ;  /* 0x0000000704049210 */ /* 0x004fca0007f5e0ff */
[----:B---3--:R-:W-:Y:S02]  /*bbc0*/  @!P1 IMAD.X R3, R3, 0x1, R6, P2 ;  /* 0x0000000103039824 */ /* 0x008fe400010e0606 */
[----:B------:R-:W-:Y:S02]  /*bbd0*/  @!P1 IMAD.MOV.U32 R24, RZ, RZ, R4 ;  /* 0x000000ffff189224 */ /* 0x000fe400078e0004 */
[----:B------:R-:W-:-:S06]  /*bbe0*/  @!P1 IMAD.MOV.U32 R25, RZ, RZ, R3 ;  /* 0x000000ffff199224 */ /* 0x000fcc00078e0003 */
[----:B------:R-:W2:Y:S01]  /*bbf0*/  @!P1 LD.E.128 R24, desc[UR42][R24.64] ;  /* 0x0000002a18189980 */ /* 0x000ea2000c101d00 */
[----:B-----5:R-:W-:-:S05]  /*bc00*/  @!P1 IADD3 R14, P2, R14, R7, RZ ;  /* 0x000000070e0e9210 */ /* 0x020fca0007f5e0ff */
[----:B0-----:R-:W-:Y:S02]  /*bc10*/  @!P1 IMAD.X R5, R5, 0x1, R6, P2 ;  /* 0x0000000105059824 */ /* 0x001fe400010e0606 */
[----:B------:R-:W-:-:S06]  /*bc20*/  @!P1 IMAD.MOV.U32 R4, RZ, RZ, R14 ;  /* 0x000000ffff049224 */ /* 0x000fcc00078e000e */
[----:B------:R-:W3:Y:S01]  /*bc30*/  @!P1 LD.E.128 R4, desc[UR42][R4.64] ;  /* 0x0000002a04049980 */ /* 0x000ee2000c101d00 */
[----:B------:R-:W-:Y:S02]  /*bc40*/  CS2R R48, SRZ ;  /* 0x0000000000307805 */ /* 0x000fe4000001ff00 */
[----:B------:R-:W-:Y:S02]  /*bc50*/  CS2R R50, SRZ ;  /* 0x0000000000327805 */ /* 0x000fe4000001ff00 */
[----:B------:R-:W-:Y:S01]  /*bc60*/  CS2R R20, SRZ ;  /* 0x0000000000147805 */ /* 0x000fe2000001ff00 */
[----:B------:R0:W1:Y:S01]  /*bc70*/  SHFL.IDX PT, R9, R33, 0x1, 0x181f ;  /* 0x00381f0021097f89 */ /* 0x00006200000e0000 */
[----:B------:R-:W-:-:S03]  /*bc80*/  CS2R R36, SRZ ;  /* 0x0000000000247805 */ /* 0x000fc6000001ff00 */
[----:B------:R0:W0:Y:S01]  /*bc90*/  SHFL.IDX PT, R14, R34, 0x1, 0x181f ;  /* 0x00381f00220e7f89 */ /* 0x00002200000e0000 */
[----:B--2---:R-:W-:Y:S01]  /*bca0*/  @!P1 IMAD.MOV.U32 R48, RZ, RZ, R24 ;  /* 0x000000ffff309224 */ /* 0x004fe200078e0018 */
        /* <DEDUP_REMOVED lines=11> */
[----:B---3--:R-:W-:Y:S01]  /*bd60*/  @!P1 IMAD.MOV.U32 R20, RZ, RZ, R4 ;  /* 0x000000ffff149224 */ /* 0x008fe200078e0004 */
[----:B------:R2:W3:Y:S01]  /*bd70*/  SHFL.IDX PT, R8, R32, 0x1, 0x181f ;  /* 0x00381f0020087f89 */ /* 0x0004e200000e0000 */
        /* <DEDUP_REMOVED lines=12> */
[----:B-12---:R-:W-:-:S07]  /*be40*/  PRMT R81, R7, 0x7610, R81 ;  /* 0x0000761007517816 */ /* 0x006fce0000000051 */
.L_x_9823:
[----:B------:R-:W-:Y:S01]  /*be50*/  IADD3 R5, R57, 0x20, RZ ;  /* 0x0000002039057810 */ /* 0x000fe20007ffe0ff */
        /* <DEDUP_REMOVED lines=12> */
[-C--:B---3--:R-:W-:Y:S02]  /*bf20*/  IADD3 R4, P1, R8, R15.reuse, RZ ;  /* 0x0000000f08047210 */ /* 0x088fe40007f3e0ff */
[----:B0-----:R-:W-:-:S03]  /*bf30*/  IADD3 R14, P2, R14, R15, RZ ;  /* 0x0000000f0e0e7210 */ /* 0x001fc60007f5e0ff */
[--C-:B------:R-:W-:Y:S02]  /*bf40*/  IMAD.X R5, R3, 0x1, R6.reuse, P1 ;  /* 0x0000000103057824 */ /* 0x100fe400008e0606 */
[----:B------:R-:W-:-:S04]  /*bf50*/  IMAD.X R15, R9, 0x1, R6, P2 ;  /* 0x00000001090f7824 */ /* 0x000fc800010e0606 */
[----:B------:R-:W5:Y:S04]  /*bf60*/  LD.E.128 R4, desc[UR42][R4.64] ;  /* 0x0000002a04047980 */ /* 0x000f68000c101d00 */
[----:B------:R1:W5:Y:S02]  /*bf70*/  LD.E.128 R24, desc[UR42][R14.64] ;  /* 0x0000002a0e187980 */ /* 0x000364000c101d00 */
.L_x_9542:
[----:B------:R-:W-:Y:S05]  /*bf80*/  BSYNC B1 ;  /* 0x0000000000017941 */ /* 0x000fea0003800000 */
.L_x_9541:
[----:B0----5:R-:W-:Y:S01]  /*bf90*/  IMAD.MOV.U32 R3, RZ, RZ, R24 ;  /* 0x000000ffff037224 */ /* 0x021fe200078e0018 */
[----:B------:R-:W-:Y:S01]  /*bfa0*/  UMOV UR4, 0xffffffff ;  /* 0xffffffff00047882 */ /* 0x000fe20000000000 */
        /* <DEDUP_REMOVED lines=16> */
[----:B------:R-:W0:Y:S01]  /*c0b0*/  SHFL.IDX PT, R8, R32, 0x2, 0x181f ;  /* 0x00581f0020087f89 */ /* 0x000e2200000e0000 */
[----:B------:R-:W-:-:S03]  /*c0c0*/  VIADD R9, R57, 0x40 ;  /* 0x0000004039097836 */ /* 0x000fc60000000000 */
[----:B------:R-:W2:Y:S02]  /*c0d0*/  SHFL.IDX PT, R3, R35, 0x2, 0x181f ;  /* 0x00581f0023037f89 */ /* 0x000ea400000e0000 */
[----:B------:R-:W-:Y:S02]  /*c0e0*/  ISETP.GE.OR P1, PT, R9, R0, P0 ;  /* 0x000000000900720c */ /* 0x000fe40000726670 */
[----:B-1----:R-:W1:Y:S04]  /*c0f0*/  SHFL.IDX PT, R14, R34, 0x2, 0x181f ;  /* 0x00581f00220e7f89 */ /* 0x002e6800000e0000 */
[----:B------:R-:W3:Y:S07]  /*c100*/  SHFL.IDX PT, R28, R33, 0x2, 0x181f ;  /* 0x00581f00211c7f89 */ /* 0x000eee00000e0000 */
[C---:B------:R-:W-:Y:S01]  /*c110*/  @!P1 IMAD.SHL.U32 R31, R16.reuse, 0x2, RZ ;  /* 0x00000002101f9824 */ /* 0x040fe200078e00ff */
[----:B------:R-:W-:-:S04]  /*c120*/  @!P1 SHF.L.U64.HI R29, R16, 0x1, R17 ;  /* 0x00000001101d9819 */ /* 0x000fc80000010211 */
[----:B0-----:R-:W-:-:S05]  /*c130*/  @!P1 IADD3 R8, P2, R8, R31, RZ ;  /* 0x0000001f08089210 */ /* 0x001fca0007f5e0ff */
[----:B--2---:R-:W-:-:S06]  /*c140*/  @!P1 IMAD.X R9, R3, 0x1, R29, P2 ;  /* 0x0000000103099824 */ /* 0x004fcc00010e061d */
[----:B------:R-:W2:Y:S01]  /*c150*/  @!P1 LD.E.128 R8, desc[UR42][R8.64] ;  /* 0x0000002a08089980 */ /* 0x000ea2000c101d00 */
[----:B-1----:R-:W-:-:S05]  /*c160*/  @!P1 IADD3 R14, P2, R14, R31, RZ ;  /* 0x0000001f0e0e9210 */ /* 0x002fca0007f5e0ff */
[----:B---3--:R-:W-:-:S04]  /*c170*/  @!P1 IMAD.X R3, R28, 0x1, R29, P2 ;  /* 0x000000011c039824 */ /* 0x008fc800010e061d */
[----:B------:R-:W-:-:S05]  /*c180*/  @!P1 IMAD.MOV.U32 R15, RZ, RZ, R3 ;  /* 0x000000ffff0f9224 */ /* 0x000fca00078e0003 */
[----:B------:R-:W3:Y:S01]  /*c190*/  @!P1 LD.E.128 R28, desc[UR42][R14.64] ;  /* 0x0000002a0e1c9980 */ /* 0x000ee2000c101d00 */
[----:B------:R-:W-:Y:S02]  /*c1a0*/  CS2R R52, SRZ ;  /* 0x0000000000347805 */ /* 0x000fe4000001ff00 */
[----:B------:R-:W-:Y:S02]  /*c1b0*/  CS2R R54, SRZ ;  /* 0x0000000000367805 */ /* 0x000fe4000001ff00 */
[----:B------:R-:W-:Y:S01]  /*c1c0*/  CS2R R38, SRZ ;  /* 0x0000000000267805 */ /* 0x000fe2000001ff00 */
[----:B------:R-:W0:Y:S01]  /*c1d0*/  SHFL.IDX PT, R32, R32, 0x3, 0x181f ;  /* 0x00781f0020207f89 */ /* 0x000e2200000e0000 */
[----:B------:R-:W-:-:S03]  /*c1e0*/  CS2R R40, SRZ ;  /* 0x0000000000287805 */ /* 0x000fc6000001ff00 */
[----:B------:R-:W1:Y:S04]  /*c1f0*/  SHFL.IDX PT, R34, R34, 0x3, 0x181f ;  /* 0x00781f0022227f89 */ /* 0x000e6800000e0000 */
[----:B------:R-:W0:Y:S01]  /*c200*/  SHFL.IDX PT, R33, R33, 0x3, 0x181f ;  /* 0x00781f0021217f89 */ /* 0x000e2200000e0000 */
[----:B--2---:R-:W-:Y:S01]  /*c210*/  @!P1 IMAD.MOV.U32 R52, RZ, RZ, R8 ;  /* 0x000000ffff349224 */ /* 0x004fe200078e0008 */
[----:B------:R-:W-:Y:S01]  /*c220*/  @!P1 MOV R55, R11 ;  /* 0x0000000b00379202 */ /* 0x000fe20000000f00 */
[----:B------:R-:W-:Y:S02]  /*c230*/  @!P1 IMAD.MOV.U32 R54, RZ, RZ, R10 ;  /* 0x000000ffff369224 */ /* 0x000fe400078e000a */
[----:B------:R-:W-:Y:S02]  /*c240*/  IMAD.MOV.U32 R3, RZ, RZ, R52 ;  /* 0x000000ffff037224 */ /* 0x000fe400078e0034 */
[----:B------:R-:W-:-:S02]  /*c250*/  @!P1 IMAD.MOV.U32 R53, RZ, RZ, R9 ;  /* 0x000000ffff359224 */ /* 0x000fc400078e0009 */
[----:B------:R-:W-:Y:S01]  /*c260*/  IMAD.MOV.U32 R8, RZ, RZ, R54 ;  /* 0x000000ffff087224 */ /* 0x000fe200078e0036 */
[----:B------:R-:W-:Y:S01]  /*c270*/  PRMT R65, R3, 0x7610, R65 ;  /* 0x0000761003417816 */ /* 0x000fe20000000041 */
[----:B------:R-:W-:Y:S01]  /*c280*/  IMAD.MOV.U32 R9, RZ, RZ, R55 ;  /* 0x000000ffff097224 */ /* 0x000fe200078e0037 */
[----:B------:R2:W0:Y:S01]  /*c290*/  SHFL.IDX PT, R3, R35, 0x3, 0x181f ;  /* 0x00781f0023037f89 */ /* 0x00042200000e0000 */
[----:B------:R-:W-:Y:S01]  /*c2a0*/  IMAD.MOV.U32 R12, RZ, RZ, R53 ;  /* 0x000000ffff0c7224 */ /* 0x000fe200078e0035 */
[----:B------:R-:W-:Y:S01]  /*c2b0*/  PRMT R45, R8, 0x7610, R45 ;  /* 0x00007610082d7816 */ /* 0x000fe2000000002d */
[----:B---3--:R-:W-:Y:S01]  /*c2c0*/  @!P1 IMAD.MOV.U32 R38, RZ, RZ, R28 ;  /* 0x000000ffff269224 */ /* 0x008fe200078e001c */
[----:B------:R-:W-:Y:S01]  /*c2d0*/  PRMT R46, R9, 0x7610, R46 ;  /* 0x00007610092e7816 */ /* 0x000fe2000000002e */
[----:B------:R-:W-:Y:S01]  /*c2e0*/  @!P1 IMAD.MOV.U32 R39, RZ, RZ, R29 ;  /* 0x000000ffff279224 */ /* 0x000fe200078e001d */
[----:B------:R-:W-:Y:S01]  /*c2f0*/  PRMT R66, R12, 0x7610, R66 ;  /* 0x000076100c427816 */ /* 0x000fe20000000042 */
[----:B------:R-:W-:-:S02]  /*c300*/  @!P1 IMAD.MOV.U32 R40, RZ, RZ, R30 ;  /* 0x000000ffff289224 */ /* 0x000fc400078e001e */
[----:B------:R-:W-:Y:S02]  /*c310*/  @!P1 IMAD.MOV.U32 R41, RZ, RZ, R31 ;  /* 0x000000ffff299224 */ /* 0x000fe400078e001f */
[----:B------:R-:W-:Y:S02]  /*c320*/  IMAD.MOV.U32 R8, RZ, RZ, R38 ;  /* 0x000000ffff087224 */ /* 0x000fe400078e0026 */
[----:B------:R-:W-:Y:S02]  /*c330*/  IMAD.MOV.U32 R9, RZ, RZ, R39 ;  /* 0x000000ffff097224 */ /* 0x000fe400078e0027 */
[----:B------:R-:W-:Y:S01]  /*c340*/  IMAD.MOV.U32 R10, RZ, RZ, R40 ;  /* 0x000000ffff0a7224 */ /* 0x000fe200078e0028 */
[----:B------:R-:W-:Y:S01]  /*c350*/  PRMT R72, R8, 0x7610, R72 ;  /* 0x0000761008487816 */ /* 0x000fe20000000048 */
[----:B------:R-:W-:Y:S01]  /*c360*/  IMAD.MOV.U32 R11, RZ, RZ, R41 ;  /* 0x000000ffff0b7224 */ /* 0x000fe200078e0029 */
[----:B------:R-:W-:Y:S02]  /*c370*/  PRMT R73, R9, 0x7610, R73 ;  /* 0x0000761009497816 */ /* 0x000fe40000000049 */
[----:B------:R-:W-:-:S02]  /*c380*/  CS2R R8, SRZ ;  /* 0x0000000000087805 */ /* 0x000fc4000001ff00 */
[----:B------:R-:W-:Y:S02]  /*c390*/  PRMT R74, R10, 0x7610, R74 ;  /* 0x000076100a4a7816 */ /* 0x000fe4000000004a */
[----:B012---:R-:W-:-:S07]  /*c3a0*/  PRMT R75, R11, 0x7610, R75 ;  /* 0x000076100b4b7816 */ /* 0x007fce000000004b */
.L_x_9833:
[----:B------:R-:W-:Y:S01]  /*c3b0*/  IADD3 R57, R57, 0x60, RZ ;  /* 0x0000006039397810 */ /* 0x000fe20007ffe0ff */
[----:B------:R-:W-:Y:S01]  /*c3c0*/  BSSY B1, `(.L_x_9544) ;  /* 0x0000012000017945 */ /* 0x000fe20003800000 */
[----:B------:R-:W-:Y:S02]  /*c3d0*/  CS2R R10, SRZ ;  /* 0x00000000000a7805 */ /* 0x000fe4000001ff00 */
[----:B----4-:R-:W-:Y:S02]  /*c3e0*/  CS2R R12, SRZ ;  /* 0x00000000000c7805 */ /* 0x010fe4000001ff00 */
        /* <DEDUP_REMOVED lines=9> */
[-C--:B------:R-:W-:Y:S02]  /*c480*/  IADD3 R12, P1, R32, R9.reuse, RZ ;  /* 0x00000009200c7210 */ /* 0x080fe40007f3e0ff */
[----:B------:R-:W-:-:S03]  /*c490*/  IADD3 R8, P2, R34, R9, RZ ;  /* 0x0000000922087210 */ /* 0x000fc60007f5e0ff */
[--C-:B------:R-:W-:Y:S02]  /*c4a0*/  IMAD.X R13, R3, 0x1, R10.reuse, P1 ;  /* 0x00000001030d7824 */ /* 0x100fe400008e060a */
[----:B------:R-:W-:-:S04]  /*c4b0*/  IMAD.X R9, R33, 0x1, R10, P2 ;  /* 0x0000000121097824 */ /* 0x000fc800010e060a */
[----:B------:R-:W5:Y:S04]  /*c4c0*/  LD.E.128 R12, desc[UR42][R12.64] ;  /* 0x0000002a0c0c7980 */ /* 0x000f68000c101d00 */
[----:B------:R-:W5:Y:S02]  /*c4d0*/  LD.E.128 R8, desc[UR42][R8.64] ;  /* 0x0000002a08087980 */ /* 0x000f64000c101d00 */
.L_x_9545:
[----:B------:R-:W-:Y:S05]  /*c4e0*/  BSYNC B1 ;  /* 0x0000000000017941 */ /* 0x000fea0003800000 */
.L_x_9544:
[----:B------:R-:W-:Y:S01]  /*c4f0*/  ULEA.HI UR4, UR37, UR37, URZ, 0x1 ;  /* 0x0000002525047291 */ /* 0x000fe2000f8f083f */
[----:B------:R-:W-:Y:S01]  /*c500*/  VIADDMNMX R0, R0, -R191, 0x80, PT ;  /* 0x0000008000007446 */ /* 0x000fe200038009bf */
[----:B-----5:R-:W-:Y:S01]  /*c510*/  IMAD.MOV.U32 R3, RZ, RZ, R8 ;  /* 0x000000ffff037224 */ /* 0x020fe200078e0008 */
        /* <DEDUP_REMOVED lines=16> */
[----:B------:R-:W-:Y:S02]  /*c620*/  PRMT R68, R0, 0x7610, R68 ;  /* 0x0000761000447816 */ /* 0x000fe40000000044 */
[----:B------:R-:W0:Y:S01]  /*c630*/  SYNCS.PHASECHK.TRANS64.TRYWAIT P4, [R18+URZ+0x28800], R29 ;  /* 0x0288001d120075a7 */ /* 0x000e22000808017f */
[----:B------:R-:W-:Y:S01]  /*c640*/  PRMT R69, R3, 0x7610, R69 ;  /* 0x0000761003457816 */ /* 0x000fe20000000045 */
[----:B------:R-:W-:Y:S01]  /*c650*/  IMAD.MOV.U32 R3, RZ, RZ, R15 ;  /* 0x000000ffff037224 */ /* 0x000fe200078e000f */
[----:B------:R-:W-:-:S02]  /*c660*/  PRMT R70, R28, 0x7610, R70 ;  /* 0x000076101c467816 */ /* 0x000fc40000000046 */
[----:B------:R-:W-:Y:S02]  /*c670*/  PRMT R71, R30, 0x7610, R71 ;  /* 0x000076101e477816 */ /* 0x000fe40000000047 */
[----:B------:R-:W-:Y:S01]  /*c680*/  MOV R0, R14 ;  /* 0x0000000e00007202 */ /* 0x000fe20000000f00 */
[----:B0-----:R-:W-:Y:S06]  /*c690*/  @!P4 BRA `(.L_x_9547) ;  /* 0x000001600048c947 */ /* 0x001fec0003800000 */
.L_x_9834:
[----:B------:R-:W-:Y:S05]  /*c6a0*/  BSYNC B1 ;  /* 0x0000000000017941 */ /* 0x000fea0003800000 */
.L_x_9546:
        /* <DEDUP_REMOVED lines=9> */
[--C-:B------:R-:W-:Y:S01]  /*c740*/  SHF.R.U64 R49, R20, 0x10, R21.reuse ;  /* 0x0000001014317819 */ /* 0x100fe20000001215 */
[----:B------:R-:W-:Y:S01]  /*c750*/  IMAD.SHL.U32 R31, R31, 0x400, RZ ;  /* 0x000004001f1f7824 */ /* 0x000fe200078e00ff */
[----:B------:R-:W-:Y:S02]  /*c760*/  LOP3.LUT R29, R29, 0x1c0, R224, 0xf8, !PT ;  /* 0x000001c01d1d7812 */ /* 0x000fe400078ef8e0 */
[----:B------:R-:W-:Y:S02]  /*c770*/  SHF.R.U32.HI R84, RZ, 0x10, R21 ;  /* 0x00000010ff547819 */ /* 0x000fe40000011615 */
[----:B------:R-:W-:Y:S02]  /*c780*/  LOP3.LUT R29, R29, R200, RZ, 0x3c, !PT ;  /* 0x000000c81d1d7212 */ /* 0x000fe400078e3cff */
[----:B------:R-:W-:Y:S02]  /*c790*/  LOP3.LUT R28, R31, 0x7fffe000, RZ, 0xc0, !PT ;  /* 0x7fffe0001f1c7812 */ /* 0x000fe400078ec0ff */
[----:B------:R-:W-:-:S02]  /*c7a0*/  SHF.R.U64 R48, R50, 0x10, R51 ;  /* 0x0000001032307819 */ /* 0x000fc40000001233 */
[----:B------:R-:W-:Y:S02]  /*c7b0*/  IADD3 R33, R29, R28, R201 ;  /* 0x0000001c1d217210 */ /* 0x000fe40007ffe0c9 */
[----:B------:R-:W0:Y:S01]  /*c7c0*/  LDS.128 R28, [R202] ;  /* 0x00000000ca1c7984 */ /* 0x000e220000000c00 */
[----:B------:R-:W-:Y:S02]  /*c7d0*/  PRMT R78, R78, 0x5410, R49 ;  /* 0x000054104e4e7816 */ /* 0x000fe40000000031 */
[----:B------:R-:W-:Y:S01]  /*c7e0*/  IMAD R82, R33, 0x2, R18 ;  /* 0x0000000221527824 */ /* 0x000fe200078e0212 */
[----:B------:R-:W-:Y:S02]  /*c7f0*/  SHF.R.U32.HI R83, RZ, 0x10, R51 ;  /* 0x00000010ff537819 */ /* 0x000fe40000011633 */
[----:B------:R-:W-:Y:S02]  /*c800*/  PRMT R76, R76, 0x5410, R85 ;  /* 0x000054104c4c7816 */ /* 0x000fe40000000055 */
[----:B------:R-:W1:Y:S01]  /*c810*/  LDS.128 R32, [R82+0x10400] ;  /* 0x0104000052207984 */ /* 0x000e620000000c00 */
[----:B------:R-:W-:-:S02]  /*c820*/  PRMT R84, R79, 0x5410, R84 ;  /* 0x000054104f547816 */ /* 0x000fc40000000054 */
[--C-:B------:R-:W-:Y:S01]  /*c830*/  SHF.R.U64 R21, R36, 0x10, R37.reuse ;  /* 0x0000001024157819 */ /* 0x100fe20000001225 */
[----:B------:R-:W-:Y:S01]  /*c840*/  IMAD.U32 R50, R76, 0x10000, RZ ;  /* 0x000100004c327824 */ /* 0x000fe200078e00ff */
[----:B------:R-:W-:Y:S02]  /*c850*/  PRMT R51, R43, 0x5410, R48 ;  /* 0x000054102b337816 */ /* 0x000fe40000000030 */
[----:B------:R-:W-:Y:S02]  /*c860*/  SHF.L.U32 R79, R78, 0x10, RZ ;  /* 0x000000104e4f7819 */ /* 0x000fe400000006ff */
[----:B------:R-:W-:Y:S02]  /*c870*/  SHF.R.U32.HI R36, RZ, 0x10, R37 ;  /* 0x00000010ff247819 */ /* 0x000fe40000011625 */
[----:B------:R-:W-:Y:S02]  /*c880*/  PRMT R77, R77, 0x5410, R86 ;  /* 0x000054104d4d7816 */ /* 0x000fe40000000056 */
[----:B------:R-:W-:Y:S01]  /*c890*/  PRMT R85, R81, 0x5410, R36 ;  /* 0x0000541051557816 */ /* 0x000fe20000000024 */
[----:B------:R-:W-:Y:S01]  /*c8a0*/  IMAD.U32 R81, R84, 0x10000, RZ ;  /* 0x0001000054517824 */ /* 0x000fe200078e00ff */
[----:B------:R-:W-:-:S02]  /*c8b0*/  PRMT R83, R44, 0x5410, R83 ;  /* 0x000054102c537816 */ /* 0x000fc40000000053 */
[----:B------:R-:W-:Y:S02]  /*c8c0*/  LOP3.LUT R78, R78, 0xffff0000, RZ, 0xc0, !PT ;  /* 0xffff00004e4e7812 */ /* 0x000fe400078ec0ff */
[----:B------:R-:W-:Y:S02]  /*c8d0*/  LOP3.LUT R76, R76, 0xffff0000, RZ, 0xc0, !PT ;  /* 0xffff00004c4c7812 */ /* 0x000fe400078ec0ff */
        /* <DEDUP_REMOVED lines=28> */
[----:B------:R-:W-:Y:S01]  /*caa0*/  LOP3.LUT R77, R77, 0xffff0000, RZ, 0xc0, !PT ;  /* 0xffff00004d4d7812 */ /* 0x000fe200078ec0ff */
[----:B------:R-:W-:Y:S01]  /*cab0*/  FFMA.FTZ R43, R37, R20, -R44 ;  /* 0x00000014252b7223 */ /* 0x000fe2000001082c */
[C---:B------:R-:W-:Y:S01]  /*cac0*/  FMUL.FTZ R20, R32.reuse, R78 ;  /* 0x0000004e20147220 */ /* 0x040fe20000410000 */
[----:B------:R-:W-:Y:S01]  /*cad0*/  FMUL.FTZ R36, R32, R76 ;  /* 0x0000004c20247220 */ /* 0x000fe20000410000 */
[----:B------:R-:W-:-:S02]  /*cae0*/  IMAD.U32 R48, R34, 0x10000, RZ ;  /* 0x0001000022307824 */ /* 0x000fc400078e00ff */
[----:B------:R-:W-:Y:S01]  /*caf0*/  FFMA.FTZ R49, R37, R50, R49 ;  /* 0x0000003225317223 */ /* 0x000fe20000010031 */
[----:B------:R-:W-:Y:S02]  /*cb00*/  IMAD.U32 R32, R80, 0x10000, RZ ;  /* 0x0001000050207824 */ /* 0x000fe400078e00ff */
[----:B------:R-:W-:Y:S01]  /*cb10*/  FMUL.FTZ R37, R33, R84 ;  /* 0x0000005421257220 */ /* 0x000fe20000410000 */
[----:B------:R-:W-:Y:S01]  /*cb20*/  FFMA.FTZ R76, R21, R76, -R20 ;  /* 0x0000004c154c7223 */ /* 0x000fe20000010814 */
[-C--:B------:R-:W-:Y:S01]  /*cb30*/  FMUL.FTZ R33, R33, R77.reuse ;  /* 0x0000004d21217220 */ /* 0x080fe20000410000 */
[----:B------:R-:W-:Y:S02]  /*cb40*/  IMAD.U32 R20, R51, 0x10000, RZ ;  /* 0x0001000033147824 */ /* 0x000fe400078e00ff */
[----:B------:R-:W-:Y:S01]  /*cb50*/  FMUL.FTZ R50, R48, R32 ;  /* 0x0000002030327220 */ /* 0x000fe20000410000 */
[----:B------:R-:W-:Y:S01]  /*cb60*/  FFMA.FTZ R36, R21, R78, R36 ;  /* 0x0000004e15247223 */ /* 0x000fe20000010024 */
[C---:B------:R-:W-:Y:S01]  /*cb70*/  FFMA.FTZ R44, R28.reuse, R77, -R37 ;  /* 0x0000004d1c2c7223 */ /* 0x040fe20000010825 */
[----:B------:R-:W-:Y:S01]  /*cb80*/  FFMA.FTZ R84, R28, R84, R33 ;  /* 0x000000541c547223 */ /* 0x000fe20000010021 */
[----:B------:R-:W-:Y:S01]  /*cb90*/  LOP3.LUT R34, R34, 0xffff0000, RZ, 0xc0, !PT ;  /* 0xffff000022227812 */ /* 0x000fe200078ec0ff */
[-C--:B------:R-:W-:Y:S01]  /*cba0*/  FMUL.FTZ R48, R48, R20.reuse ;  /* 0x0000001430307220 */ /* 0x080fe20000410000 */
[----:B------:R-:W-:Y:S01]  /*cbb0*/  LOP3.LUT R35, R35, 0xffff0000, RZ, 0xc0, !PT ;  /* 0xffff000023237812 */ /* 0x000fe200078ec0ff */
[C---:B------:R-:W-:Y:S01]  /*cbc0*/  FFMA.FTZ R50, R29.reuse, R20, -R50 ;  /* 0x000000141d327223 */ /* 0x040fe20000010832 */
[----:B------:R-:W-:Y:S01]  /*cbd0*/  LOP3.LUT R21, R80, 0xffff0000, RZ, 0xc0, !PT ;  /* 0xffff000050157812 */ /* 0x000fe200078ec0ff */
[----:B------:R-:W-:Y:S01]  /*cbe0*/  FFMA.FTZ R48, R29, R32, R48 ;  /* 0x000000201d307223 */ /* 0x000fe20000010030 */
[----:B------:R-:W-:-:S02]  /*cbf0*/  LOP3.LUT R28, R85, 0xffff0000, RZ, 0xc0, !PT ;  /* 0xffff0000551c7812 */ /* 0x000fc400078ec0ff */
[----:B------:R-:W-:Y:S01]  /*cc00*/  LOP3.LUT R51, R51, 0xffff0000, RZ, 0xc0, !PT ;  /* 0xffff000033337812 */ /* 0x000fe200078ec0ff */
[----:B------:R-:W-:Y:S01]  /*cc10*/  FMUL.FTZ R29, R34, R21 ;  /* 0x00000015221d7220 */ /* 0x000fe20000410000 */
[----:B------:R-:W-:Y:S01]  /*cc20*/  LOP3.LUT R20, R83, 0xffff0000, RZ, 0xc0, !PT ;  /* 0xffff000053147812 */ /* 0x000fe200078ec0ff */
[C---:B------:R-:W-:Y:S01]  /*cc30*/  FMUL.FTZ R32, R35.reuse, R28 ;  /* 0x0000001c23207220 */ /* 0x040fe20000410000 */
[----:B------:R-:W-:Y:S01]  /*cc40*/  F2FP.BF16.F32.PACK_AB R33, R84, R79 ;  /* 0x0000004f5421723e */ /* 0x000fe200000010ff */
[-C--:B------:R-:W-:Y:S01]  /*cc50*/  FMUL.FTZ R34, R34, R51.reuse ;  /* 0x0000003322227220 */ /* 0x080fe20000410000 */
[C---:B------:R-:W-:Y:S01]  /*cc60*/  FFMA.FTZ R51, R30.reuse, R51, -R29 ;  /* 0x000000331e337223 */ /* 0x040fe2000001081d */
        /* <DEDUP_REMOVED lines=13> */
.L_x_9549:
[----:B------:R-:W-:Y:S05]  /*cd40*/  BSYNC B1 ;  /* 0x0000000000017941 */ /* 0x000fea0003800000 */
.L_x_9548:
[----:B------:R-:W-:Y:S04]  /*cd50*/  BSSY B1, `(.L_x_9550) ;  /* 0x0000068000017945 */ /* 0x000fe80003800000 */
[----:B------:R-:W-:Y:S05]  /*cd60*/  @P2 BRA `(.L_x_9551) ;  /* 0x0000000400982947 */ /* 0x000fea0003800000 */
[----:B------:R-:W-:Y:S02]  /*cd70*/  LEA.HI R20, R47, R206, RZ, 0x1d ;  /* 0x000000ce2f147211 */ /* 0x000fe400078fe8ff */
[----:B------:R-:W-:Y:S02]  /*cd80*/  SHF.R.U32.HI R37, RZ, 0x10, R5 ;  /* 0x00000010ff257819 */ /* 0x000fe40000011605 */
[----:B01----:R-:W-:Y:S01]  /*cd90*/  SHF.R.S32.HI R29, RZ, 0x1f, R20 ;  /* 0x0000001fff1d7819 */ /* 0x003fe20000011414 */
[----:B------:R-:W-:Y:S01]  /*cda0*/  IMAD.SHL.U32 R21, R20, 0x8, RZ ;  /* 0x0000000814157824 */ /* 0x000fe200078e00ff */
[----:B------:R-:W-:Y:S02]  /*cdb0*/  SHF.R.U64 R6, R6, 0x10, R7 ;  /* 0x0000001006067819 */ /* 0x000fe40000001207 */
[----:B------:R-:W-:Y:S02]  /*cdc0*/  LEA.HI R29, R29, R20, RZ, 0x3 ;  /* 0x000000141d1d7211 */ /* 0x000fe400078f18ff */
[----:B------:R-:W-:-:S02]  /*cdd0*/  LOP3.LUT R20, R196, 0x38, R21, 0xf8, !PT ;  /* 0x00000038c4147812 */ /* 0x000fc400078ef815 */
[----:B------:R-:W-:Y:S02]  /*cde0*/  SHF.L.U32 R29, R29, 0xa, RZ ;  /* 0x0000000a1d1d7819 */ /* 0x000fe400000006ff */
[----:B------:R-:W-:Y:S02]  /*cdf0*/  LOP3.LUT R20, R20, R227, RZ, 0x3c, !PT ;  /* 0x000000e314147212 */ /* 0x000fe400078e3cff */
[----:B------:R-:W-:Y:S02]  /*ce00*/  LOP3.LUT R21, R29, 0x7fffe000, RZ, 0xc0, !PT ;  /* 0x7fffe0001d157812 */ /* 0x000fe400078ec0ff */
[----:B------:R-:W0:Y:S01]  /*ce10*/  LDS.128 R28, [R216] ;  /* 0x00000000d81c7984 */ /* 0x000e220000000c00 */
[----:B------:R-:W-:Y:S02]  /*ce20*/  SHF.R.U32.HI R7, RZ, 0x10, R7 ;  /* 0x00000010ff077819 */ /* 0x000fe40000011607 */
[----:B------:R-:W-:Y:S02]  /*ce30*/  IADD3 R21, R20, R21, R199 ;  /* 0x0000001514157210 */ /* 0x000fe40007ffe0c7 */
[----:B------:R-:W-:-:S02]  /*ce40*/  SHF.R.U64 R20, R4, 0x10, R5 ;  /* 0x0000001004147819 */ /* 0x000fc40000001205 */
[--C-:B------:R-:W-:Y:S01]  /*ce50*/  SHF.R.U64 R5, R24, 0x10, R25.reuse ;  /* 0x0000001018057819 */ /* 0x100fe20000001219 */
[----:B------:R-:W-:Y:S01]  /*ce60*/  IMAD R21, R21, 0x2, R18 ;  /* 0x0000000215157824 */ /* 0x000fe200078e0212 */
[----:B------:R-:W-:Y:S02]  /*ce70*/  SHF.R.U32.HI R25, RZ, 0x10, R25 ;  /* 0x00000010ff197819 */ /* 0x000fe40000011619 */
[----:B------:R-:W-:Y:S02]  /*ce80*/  SHF.R.U64 R4, R26, 0x10, R27 ;  /* 0x000000101a047819 */ /* 0x000fe4000000121b */
[----:B------:R-:W1:Y:S01]  /*ce90*/  LDS.128 R32, [R21+0x10400] ;  /* 0x0104000015207984 */ /* 0x000e620000000c00 */
[----:B------:R-:W-:Y:S02]  /*cea0*/  PRMT R56, R56, 0x5410, R5 ;  /* 0x0000541038387816 */ /* 0x000fe40000000005 */
[----:B------:R-:W-:Y:S02]  /*ceb0*/  SHF.R.U32.HI R27, RZ, 0x10, R27 ;  /* 0x00000010ff1b7819 */ /* 0x000fe4000001161b */
[----:B------:R-:W-:-:S02]  /*cec0*/  PRMT R61, R61, 0x5410, R20 ;  /* 0x000054103d3d7816 */ /* 0x000fc40000000014 */
[----:B------:R-:W-:Y:S01]  /*ced0*/  PRMT R62, R62, 0x5410, R37 ;  /* 0x000054103e3e7816 */ /* 0x000fe20000000025 */
[----:B------:R-:W-:Y:S01]  /*cee0*/  IMAD.U32 R37, R56, 0x10000, RZ ;  /* 0x0001000038257824 */ /* 0x000fe200078e00ff */
[----:B------:R-:W-:Y:S01]  /*cef0*/  PRMT R64, R64, 0x5410, R7 ;  /* 0x0000541040407816 */ /* 0x000fe20000000007 */
[----:B------:R-:W-:Y:S01]  /*cf00*/  IMAD.U32 R36, R61, 0x10000, RZ ;  /* 0x000100003d247824 */ /* 0x000fe200078e00ff */
[----:B------:R-:W-:Y:S02]  /*cf10*/  PRMT R58, R58, 0x5410, R25 ;  /* 0x000054103a3a7816 */ /* 0x000fe40000000019 */
[----:B------:R-:W-:Y:S02]  /*cf20*/  PRMT R59, R59, 0x5410, R4 ;  /* 0x000054103b3b7816 */ /* 0x000fe40000000004 */
[----:B------:R-:W-:Y:S02]  /*cf30*/  PRMT R63, R63, 0x5410, R6 ;  /* 0x000054103f3f7816 */ /* 0x000fe40000000006 */
[----:B------:R-:W-:-:S02]  /*cf40*/  PRMT R60, R60, 0x5410, R27 ;  /* 0x000054103c3c7816 */ /* 0x000fc4000000001b */
        /* <DEDUP_REMOVED lines=14> */
[----:B------:R-:W-:Y:S01]  /*d030*/  IMAD.U32 R33, R35, 0x10000, RZ ;  /* 0x0001000023217824 */ /* 0x000fe200078e00ff */
[C---:B------:R-:W-:Y:S01]  /*d040*/  SHF.L.U32 R29, R34.reuse, 0x10, RZ ;  /* 0x00000010221d7819 */ /* 0x040fe200000006ff */
[C---:B------:R-:W-:Y:S01]  /*d050*/  FMUL.FTZ R43, R25.reuse, R37 ;  /* 0x00000025192b7220 */ /* 0x040fe20000410000 */
[----:B------:R-:W-:Y:S01]  /*d060*/  LOP3.LUT R31, R34, 0xffff0000, RZ, 0xc0, !PT ;  /* 0xffff0000221f7812 */ /* 0x000fe200078ec0ff */
[----:B------:R-:W-:Y:S01]  /*d070*/  FMUL.FTZ R49, R25, R36 ;  /* 0x0000002419317220 */ /* 0x000fe20000410000 */
[----:B------:R-:W-:Y:S01]  /*d080*/  LOP3.LUT R34, R35, 0xffff0000, RZ, 0xc0, !PT ;  /* 0xffff000023227812 */ /* 0x000fe200078ec0ff */
[----:B------:R-:W-:-:S02]  /*d090*/  IMAD.U32 R35, R58, 0x10000, RZ ;  /* 0x000100003a237824 */ /* 0x000fc400078e00ff */
[----:B------:R-:W-:Y:S01]  /*d0a0*/  FFMA.FTZ R43, R4, R36, -R43 ;  /* 0x00000024042b7223 */ /* 0x000fe2000001082b */
[----:B------:R-:W-:Y:S02]  /*d0b0*/  IMAD.U32 R25, R62, 0x10000, RZ ;  /* 0x000100003e197824 */ /* 0x000fe400078e00ff */
[----:B------:R-:W-:Y:S01]  /*d0c0*/  FFMA.FTZ R49, R4, R37, R49 ;  /* 0x0000002504317223 */ /* 0x000fe20000010031 */
[C---:B------:R-:W-:Y:S01]  /*d0d0*/  FMUL.FTZ R51, R27.reuse, R35 ;  /* 0x000000231b337220 */ /* 0x040fe20000410000 */
        /* <DEDUP_REMOVED lines=9> */
[----:B------:R-:W-:Y:S01]  /*d170*/  LOP3.LUT R25, R62, 0xffff0000, RZ, 0xc0, !PT ;  /* 0xffff00003e197812 */ /* 0x000fe200078ec0ff */
[----:B------:R-:W-:Y:S01]  /*d180*/  FMUL.FTZ R4, R26, R56 ;  /* 0x000000381a047220 */ /* 0x000fe20000410000 */
[----:B------:R-:W-:Y:S01]  /*d190*/  FFMA.FTZ R48, R24, R36, R33 ;  /* 0x0000002418307223 */ /* 0x000fe20000010021 */
[----:B------:R-:W-:Y:S01]  /*d1a0*/  FMUL.FTZ R33, R32, R27 ;  /* 0x0000001b20217220 */ /* 0x000fe20000410000 */
[----:B------:R-:W-:-:S02]  /*d1b0*/  IMAD.U32 R6, R59, 0x10000, RZ ;  /* 0x000100003b067824 */ /* 0x000fc400078e00ff */
[----:B------:R-:W-:Y:S01]  /*d1c0*/  FFMA.FTZ R24, R5, R61, -R4 ;  /* 0x0000003d05187223 */ /* 0x000fe20000010804 */
[----:B------:R-:W-:Y:S01]  /*d1d0*/  FMUL.FTZ R36, R32, R25 ;  /* 0x0000001920247220 */ /* 0x000fe20000410000 */
[----:B------:R-:W-:Y:S02]  /*d1e0*/  IMAD.U32 R4, R63, 0x10000, RZ ;  /* 0x000100003f047824 */ /* 0x000fe400078e00ff */
[----:B------:R-:W-:Y:S01]  /*d1f0*/  FMUL.FTZ R26, R26, R61 ;  /* 0x0000003d1a1a7220 */ /* 0x000fe20000410000 */
[C---:B------:R-:W-:Y:S01]  /*d200*/  FFMA.FTZ R32, R28.reuse, R25, -R33 ;  /* 0x000000191c207223 */ /* 0x040fe20000010821 */
[----:B------:R-:W-:Y:S01]  /*d210*/  FFMA.FTZ R36, R28, R27, R36 ;  /* 0x0000001b1c247223 */ /* 0x000fe20000010024 */
        /* <DEDUP_REMOVED lines=9> */
[C---:B------:R-:W-:Y:S01]  /*d2b0*/  FMUL.FTZ R7, R31.reuse, R59 ;  /* 0x0000003b1f077220 */ /* 0x040fe20000410000 */
[----:B------:R-:W-:Y:S01]  /*d2c0*/  FMUL.FTZ R4, R31, R63 ;  /* 0x0000003f1f047220 */ /* 0x000fe20000410000 */
[----:B------:R-:W-:-:S02]  /*d2d0*/  FMUL.FTZ R27, R34, R25 ;  /* 0x00000019221b7220 */ /* 0x000fc40000410000 */
[----:B------:R-:W-:Y:S01]  /*d2e0*/  FMUL.FTZ R34, R34, R5 ;  /* 0x0000000522227220 */ /* 0x000fe20000410000 */
        /* <DEDUP_REMOVED lines=14> */
.L_x_9551:
[----:B------:R-:W-:Y:S05]  /*d3d0*/  BSYNC B1 ;  /* 0x0000000000017941 */ /* 0x000fea0003800000 */
.L_x_9550:
        /* <DEDUP_REMOVED lines=20> */
[----:B------:R-:W-:Y:S01]  /*d520*/  SHF.R.U64 R20, R54, 0x10, R55 ;  /* 0x0000001036147819 */ /* 0x000fe20000001237 */
[----:B------:R-:W-:Y:S01]  /*d530*/  IMAD R21, R21, 0x2, R18 ;  /* 0x0000000215157824 */ /* 0x000fe200078e0212 */
[--C-:B0-----:R-:W-:Y:S02]  /*d540*/  SHF.R.U64 R29, R40, 0x10, R41.reuse ;  /* 0x00000010281d7819 */ /* 0x101fe40000001229 */
[----:B------:R-:W-:Y:S02]  /*d550*/  PRMT R73, R73, 0x5410, R38 ;  /* 0x0000541049497816 */ /* 0x000fe40000000026 */
[----:B------:R-:W0:Y:S01]  /*d560*/  LDS.128 R24, [R21+0x10400] ;  /* 0x0104000015187984 */ /* 0x000e220000000c00 */
[----:B------:R-:W-:-:S02]  /*d570*/  SHF.R.U32.HI R40, RZ, 0x10, R41 ;  /* 0x00000010ff287819 */ /* 0x000fc40000011629 */
[----:B------:R-:W-:Y:S01]  /*d580*/  PRMT R66, R66, 0x5410, R53 ;  /* 0x0000541042427816 */ /* 0x000fe20000000035 */
[----:B------:R-:W-:Y:S01]  /*d590*/  IMAD.U32 R37, R73, 0x10000, RZ ;  /* 0x0001000049257824 */ /* 0x000fe200078e00ff */
[----:B------:R-:W-:Y:S02]  /*d5a0*/  PRMT R45, R45, 0x5410, R20 ;  /* 0x000054102d2d7816 */ /* 0x000fe40000000014 */
[----:B------:R-:W-:Y:S02]  /*d5b0*/  SHF.R.U32.HI R55, RZ, 0x10, R55 ;  /* 0x00000010ff377819 */ /* 0x000fe40000011637 */
[----:B------:R-:W-:Y:S02]  /*d5c0*/  PRMT R75, R75, 0x5410, R40 ;  /* 0x000054104b4b7816 */ /* 0x000fe40000000028 */
[----:B------:R-:W-:Y:S02]  /*d5d0*/  PRMT R46, R46, 0x5410, R55 ;  /* 0x000054102e2e7816 */ /* 0x000fe40000000037 */
[----:B------:R-:W-:-:S02]  /*d5e0*/  LOP3.LUT R65, R65, 0xffff0000, RZ, 0xc0, !PT ;  /* 0xffff000041417812 */ /* 0x000fc400078ec0ff */
[----:B------:R-:W-:Y:S01]  /*d5f0*/  PRMT R74, R74, 0x5410, R29 ;  /* 0x000054104a4a7816 */ /* 0x000fe2000000001d */
[C---:B-1----:R-:W-:Y:S01]  /*d600*/  IMAD.U32 R20, R4.reuse, 0x10000, RZ ;  /* 0x0001000004147824 */ /* 0x042fe200078e00ff */
        /* <DEDUP_REMOVED lines=14> */
[----:B------:R-:W-:Y:S01]  /*d6f0*/  FFMA.FTZ R38, R20, R35, -R39 ;  /* 0x0000002314267223 */ /* 0x000fe20000010827 */
[----:B------:R-:W-:Y:S01]  /*d700*/  SHF.L.U32 R39, R75, 0x10, RZ ;  /* 0x000000104b277819 */ /* 0x000fe200000006ff */
[----:B------:R-:W-:Y:S02]  /*d710*/  IMAD.U32 R34, R27, 0x10000, RZ ;  /* 0x000100001b227824 */ /* 0x000fe400078e00ff */
[-C--:B------:R-:W-:Y:S01]  /*d720*/  FMUL.FTZ R49, R32, R31.reuse ;  /* 0x0000001f20317220 */ /* 0x080fe20000410000 */
[----:B------:R-:W-:Y:S01]  /*d730*/  FFMA.FTZ R43, R28, R31, -R43 ;  /* 0x0000001f1c2b7223 */ /* 0x000fe2000001082b */
        /* <DEDUP_REMOVED lines=8> */
[C---:B------:R-:W-:Y:S01]  /*d7c0*/  FMUL.FTZ R35, R24.reuse, R31 ;  /* 0x0000001f18237220 */ /* 0x040fe20000410000 */
[----:B------:R-:W-:Y:S01]  /*d7d0*/  FMUL.FTZ R37, R24, R65 ;  /* 0x0000004118257220 */ /* 0x000fe20000410000 */
[----:B------:R-:W-:-:S02]  /*d7e0*/  IMAD.U32 R33, R26, 0x10000, RZ ;  /* 0x000100001a217824 */ /* 0x000fc400078e00ff */
[----:B------:R-:W-:Y:S01]  /*d7f0*/  FFMA.FTZ R41, R20, R36, R41 ;  /* 0x0000002414297223 */ /* 0x000fe20000010029 */
[----:B------:R-:W-:Y:S02]  /*d800*/  IMAD.U32 R24, R74, 0x10000, RZ ;  /* 0x000100004a187824 */ /* 0x000fe400078e00ff */
[----:B------:R-:W-:Y:S01]  /*d810*/  FFMA.FTZ R39, R30, R39, R34 ;  /* 0x000000271e277223 */ /* 0x000fe20000010022 */
[----:B------:R-:W-:Y:S01]  /*d820*/  FMUL.FTZ R32, R25, R28 ;  /* 0x0000001c19207220 */ /* 0x000fe20000410000 */
[C---:B------:R-:W-:Y:S01]  /*d830*/  FFMA.FTZ R35, R4.reuse, R65, -R35 ;  /* 0x0000004104237223 */ /* 0x040fe20000010823 */
[----:B------:R-:W-:Y:S02]  /*d840*/  IMAD.U32 R20, R45, 0x10000, RZ ;  /* 0x000100002d147824 */ /* 0x000fe400078e00ff */
[----:B------:R-:W-:Y:S01]  /*d850*/  FMUL.FTZ R25, R25, R66 ;  /* 0x0000004219197220 */ /* 0x000fe20000410000 */
[----:B------:R-:W-:Y:S01]  /*d860*/  FFMA.FTZ R30, R4, R31, R37 ;  /* 0x0000001f041e7223 */ /* 0x000fe20000010025 */
        /* <DEDUP_REMOVED lines=11> */
[----:B------:R-:W-:Y:S02]  /*d920*/  LOP3.LUT R4, R75, 0xffff0000, RZ, 0xc0, !PT ;  /* 0xffff00004b047812 */ /* 0x000fe400078ec0ff */
[----:B------:R-:W-:Y:S01]  /*d930*/  LOP3.LUT R46, R46, 0xffff0000, RZ, 0xc0, !PT ;  /* 0xffff00002e2e7812 */ /* 0x000fe200078ec0ff */
[-C--:B------:R-:W-:Y:S01]  /*d940*/  FMUL.FTZ R26, R26, R45.reuse ;  /* 0x0000002d1a1a7220 */ /* 0x080fe20000410000 */
[----:B------:R-:W-:Y:S01]  /*d950*/  LOP3.LUT R7, R7, 0xffff0000, RZ, 0xc0, !PT ;  /* 0xffff000007077812 */ /* 0x000fe200078ec0ff */
        /* <DEDUP_REMOVED lines=16> */
.L_x_9553:
[----:B------:R-:W-:Y:S05]  /*da60*/  BSYNC B1 ;  /* 0x0000000000017941 */ /* 0x000fea0003800000 */
.L_x_9552:
[----:B------:R-:W-:Y:S01]  /*da70*/  PRMT R20, R3, 0x5410, R0 ;  /* 0x0000541003147816 */ /* 0x000fe20000000000 */
[----:B------:R-:W-:Y:S06]  /*da80*/  @P0 BRA `(.L_x_9537) ;  /* 0x0000000400980947 */ /* 0x000fec0003800000 */
[----:B------:R-:W-:Y:S01]  /*da90*/  LEA.HI R47, R47, R206, RZ, 0x1d ;  /* 0x000000ce2f2f7211 */ /* 0x000fe200078fe8ff */
[----:B--23--:R-:W2:Y:S01]  /*daa0*/  LDS.128 R4, [R214] ;  /* 0x00000000d6047984 */ /* 0x00cea20000000c00 */
[----:B------:R-:W-:Y:S02]  /*dab0*/  SHF.R.U64 R21, R12, 0x10, R13 ;  /* 0x000000100c157819 */ /* 0x000fe4000000120d */
[----:B------:R-:W-:Y:S01]  /*dac0*/  SHF.R.S32.HI R0, RZ, 0x1f, R47 ;  /* 0x0000001fff007819 */ /* 0x000fe2000001142f */
[----:B------:R-:W-:Y:S01]  /*dad0*/  IMAD.SHL.U32 R3, R47, 0x8, RZ ;  /* 0x000000082f037824 */ /* 0x000fe200078e00ff */
[----:B------:R-:W-:Y:S02]  /*dae0*/  SHF.R.U32.HI R12, RZ, 0x10, R13 ;  /* 0x00000010ff0c7819 */ /* 0x000fe4000001160d */
[----:B------:R-:W-:Y:S02]  /*daf0*/  LEA.HI R47, R0, R47, RZ, 0x3 ;  /* 0x0000002f002f7211 */ /* 0x000fe400078f18ff */
[----:B------:R-:W-:-:S02]  /*db00*/  LOP3.LUT R0, R194, 0x38, R3, 0xf8, !PT ;  /* 0x00000038c2007812 */ /* 0x000fc400078ef803 */
[----:B------:R-:W-:Y:S01]  /*db10*/  PRMT R71, R71, 0x5410, R12 ;  /* 0x0000541047477816 */ /* 0x000fe2000000000c */
[----:B------:R-:W-:Y:S01]  /*db20*/  IMAD.SHL.U32 R47, R47, 0x400, RZ ;  /* 0x000004002f2f7824 */ /* 0x000fe200078e00ff */
[----:B------:R-:W-:Y:S02]  /*db30*/  LOP3.LUT R0, R0, R225, RZ, 0x3c, !PT ;  /* 0x000000e100007212 */ /* 0x000fe400078e3cff */
[--C-:B-1----:R-:W-:Y:S02]  /*db40*/  SHF.R.U64 R28, R14, 0x10, R15.reuse ;  /* 0x000000100e1c7819 */ /* 0x102fe4000000120f */
[----:B------:R-:W-:Y:S02]  /*db50*/  LOP3.LUT R3, R47, 0x7fffe000, RZ, 0xc0, !PT ;  /* 0x7fffe0002f037812 */ /* 0x000fe400078ec0ff */
[----:B0-----:R-:W-:Y:S02]  /*db60*/  SHF.R.U32.HI R29, RZ, 0x10, R15 ;  /* 0x00000010ff1d7819 */ /* 0x001fe4000001160f */
[----:B------:R-:W-:-:S02]  /*db70*/  IADD3 R3, R0, R3, R197 ;  /* 0x0000000300037210 */ /* 0x000fc40007ffe0c5 */
[--C-:B------:R-:W-:Y:S02]  /*db80*/  SHF.R.U64 R0, R8, 0x10, R9.reuse ;  /* 0x0000001008007819 */ /* 0x100fe40000001209 */
[----:B------:R-:W-:Y:S01]  /*db90*/  SHF.R.U32.HI R8, RZ, 0x10, R9 ;  /* 0x00000010ff087819 */ /* 0x000fe20000011609 */
[----:B------:R-:W-:Y:S01]  /*dba0*/  IMAD R3, R3, 0x2, R18 ;  /* 0x0000000203037824 */ /* 0x000fe200078e0212 */
[----:B------:R-:W-:Y:S02]  /*dbb0*/  PRMT R57, R57, 0x5410, R0 ;  /* 0x0000541039397816 */ /* 0x000fe40000000000 */
[--C-:B------:R-:W-:Y:S02]  /*dbc0*/  SHF.R.U64 R9, R10, 0x10, R11.reuse ;  /* 0x000000100a097819 */ /* 0x100fe4000000120b */
[----:B------:R-:W0:Y:S01]  /*dbd0*/  LDS.128 R24, [R3+0x10400] ;  /* 0x0104000003187984 */ /* 0x000e220000000c00 */
[----:B------:R-:W-:Y:S02]  /*dbe0*/  SHF.R.U32.HI R10, RZ, 0x10, R11 ;  /* 0x00000010ff0a7819 */ /* 0x000fe4000001160b */
[----:B------:R-:W-:-:S02]  /*dbf0*/  PRMT R70, R70, 0x5410, R21 ;  /* 0x0000541046467816 */ /* 0x000fc40000000015 */
[----:B------:R-:W-:Y:S02]  /*dc00*/  PRMT R67, R67, 0x5410, R8 ;  /* 0x0000541043437816 */ /* 0x000fe40000000008 */
[----:B------:R-:W-:Y:S01]  /*dc10*/  PRMT R28, R20, 0x5432, R28 ;  /* 0x00005432141c7816 */ /* 0x000fe2000000001c */
[----:B------:R-:W-:Y:S01]  /*dc20*/  IMAD.U32 R21, R70, 0x10000, RZ ;  /* 0x0001000046157824 */ /* 0x000fe200078e00ff */
[----:B------:R-:W-:Y:S01]  /*dc30*/  PRMT R29, R20, 0x5410, R29 ;  /* 0x00005410141d7816 */ /* 0x000fe2000000001d */
[----:B--2---:R-:W-:Y:S01]  /*dc40*/  IMAD.U32 R0, R4, 0x10000, RZ ;  /* 0x0001000004007824 */ /* 0x004fe200078e00ff */
[----:B------:R-:W-:Y:S01]  /*dc50*/  PRMT R69, R69, 0x5410, R10 ;  /* 0x0000541045457816 */ /* 0x000fe2000000000a */
[----:B------:R-:W-:Y:S01]  /*dc60*/  IMAD.U32 R8, R5, 0x10000, RZ ;  /* 0x0001000005087824 */ /* 0x000fe200078e00ff */
[----:B------:R-:W-:Y:S01]  /*dc70*/  PRMT R68, R68, 0x5410, R9 ;  /* 0x0000541044447816 */ /* 0x000fe20000000009 */
[----:B------:R-:W-:Y:S01]  /*dc80*/  IMAD.U32 R10, R7, 0x10000, RZ ;  /* 0x00010000070a7824 */ /* 0x000fe200078e00ff */
[----:B------:R-:W-:Y:S01]  /*dc90*/  LOP3.LUT R4, R4, 0xffff0000, RZ, 0xc0, !PT ;  /* 0xffff000004047812 */ /* 0x000fe200078ec0ff */
[----:B------:R-:W-:Y:S01]  /*dca0*/  IMAD.U32 R9, R6, 0x10000, RZ ;  /* 0x0001000006097824 */ /* 0x000fe200078e00ff */
[----:B------:R-:W-:-:S02]  /*dcb0*/  LOP3.LUT R5, R5, 0xffff0000, RZ, 0xc0, !PT ;  /* 0xffff000005057812 */ /* 0x000fc400078ec0ff */
        /* <DEDUP_REMOVED lines=9> */
[C---:B------:R-:W-:Y:S01]  /*dd50*/  IMAD.U32 R20, R27.reuse, 0x10000, RZ ;  /* 0x000100001b147824 */ /* 0x040fe200078e00ff */
[----:B------:R-:W-:Y:S01]  /*dd60*/  LOP3.LUT R26, R27, 0xffff0000, RZ, 0xc0, !PT ;  /* 0xffff00001b1a7812 */ /* 0x000fe200078ec0ff */
[----:B------:R-:W-:Y:S01]  /*dd70*/  FMUL.FTZ R31, R11, R25 ;  /* 0x000000190b1f7220 */ /* 0x000fe20000410000 */
[----:B------:R-:W-:-:S02]  /*dd80*/  IMAD.U32 R27, R67, 0x10000, RZ ;  /* 0x00010000431b7824 */ /* 0x000fc400078e00ff */
[-C--:B------:R-:W-:Y:S01]  /*dd90*/  FMUL.FTZ R33, R11, R21.reuse ;  /* 0x000000150b217220 */ /* 0x080fe20000410000 */
[----:B------:R-:W-:Y:S02]  /*dda0*/  IMAD.U32 R11, R71, 0x10000, RZ ;  /* 0x00010000470b7824 */ /* 0x000fe400078e00ff */
[----:B------:R-:W-:Y:S01]  /*ddb0*/  FFMA.FTZ R30, R0, R21, -R31 ;  /* 0x00000015001e7223 */ /* 0x000fe2000001081f */
[----:B------:R-:W-:Y:S01]  /*ddc0*/  FMUL.FTZ R35, R13, R27 ;  /* 0x0000001b0d237220 */ /* 0x000fe20000410000 */
[----:B------:R-:W-:Y:S02]  /*ddd0*/  IMAD.U32 R31, R69, 0x10000, RZ ;  /* 0x00010000451f7824 */ /* 0x000fe400078e00ff */
[-C--:B------:R-:W-:Y:S01]  /*dde0*/  FMUL.FTZ R13, R13, R11.reuse ;  /* 0x0000000b0d0d7220 */ /* 0x080fe20000410000 */
[----:B------:R-:W-:Y:S02]  /*ddf0*/  IMAD.U32 R21, R29, 0x10000, RZ ;  /* 0x000100001d157824 */ /* 0x000fe400078e00ff */
[----:B------:R-:W-:Y:S01]  /*de00*/  FFMA.FTZ R35, R8, R11, -R35 ;  /* 0x0000000b08237223 */ /* 0x000fe20000010823 */
[----:B------:R-:W-:Y:S01]  /*de10*/  FMUL.FTZ R11, R20, R31 ;  /* 0x0000001f140b7220 */ /* 0x000fe20000410000 */
[----:B------:R-:W-:Y:S01]  /*de20*/  FFMA.FTZ R33, R0, R25, R33 ;  /* 0x0000001900217223 */ /* 0x000fe20000010021 */
[-C--:B------:R-:W-:Y:S01]  /*de30*/  FMUL.FTZ R0, R20, R21.reuse ;  /* 0x0000001514007220 */ /* 0x080fe20000410000 */
[----:B------:R-:W-:Y:S01]  /*de40*/  LOP3.LUT R57, R57, 0xffff0000, RZ, 0xc0, !PT ;  /* 0xffff000039397812 */ /* 0x000fe200078ec0ff */
[----:B------:R-:W-:Y:S01]  /*de50*/  FFMA.FTZ R20, R10, R21, -R11 ;  /* 0x000000150a147223 */ /* 0x000fe2000001080b */
[----:B------:R-:W-:Y:S01]  /*de60*/  LOP3.LUT R11, R70, 0xffff0000, RZ, 0xc0, !PT ;  /* 0xffff0000460b7812 */ /* 0x000fe200078ec0ff */
[----:B------:R-:W-:Y:S01]  /*de70*/  FFMA.FTZ R27, R8, R27, R13 ;  /* 0x0000001b081b7223 */ /* 0x000fe2000001000d */
[----:B------:R-:W-:Y:S01]  /*de80*/  LOP3.LUT R67, R67, 0xffff0000, RZ, 0xc0, !PT ;  /* 0xffff000043437812 */ /* 0x000fe200078ec0ff */
[C---:B------:R-:W-:Y:S01]  /*de90*/  FMUL.FTZ R13, R12.reuse, R57 ;  /* 0x000000390c0d7220 */ /* 0x040fe20000410000 */
[----:B------:R-:W-:Y:S01]  /*dea0*/  LOP3.LUT R71, R71, 0xffff0000, RZ, 0xc0, !PT ;  /* 0xffff000047477812 */ /* 0x000fe200078ec0ff */
[----:B------:R-:W-:Y:S01]  /*deb0*/  FMUL.FTZ R21, R12, R11 ;  /* 0x0000000b0c157220 */ /* 0x000fe20000410000 */
[----:B------:R-:W-:-:S02]  /*dec0*/  IMAD.U32 R8, R68, 0x10000, RZ ;  /* 0x0001000044087824 */ /* 0x000fc400078e00ff */
[----:B------:R-:W-:Y:S01]  /*ded0*/  FFMA.FTZ R31, R10, R31, R0 ;  /* 0x0000001f0a1f7223 */ /* 0x000fe20000010000 */
[----:B------:R-:W-:Y:S01]  /*dee0*/  SHF.L.U32 R0, R28, 0x10, RZ ;  /* 0x000000101c007819 */ /* 0x000fe200000006ff */
[----:B------:R-:W-:Y:S01]  /*def0*/  FFMA.FTZ R13, R4, R11, -R13 ;  /* 0x0000000b040d7223 */ /* 0x000fe2000001080d */
[----:B------:R-:W-:Y:S01]  /*df00*/  FMUL.FTZ R12, R24, R67 ;  /* 0x00000043180c7220 */ /* 0x000fe20000410000 */
[----:B------:R-:W-:Y:S01]  /*df10*/  FFMA.FTZ R10, R4, R57, R21 ;  /* 0x00000039040a7223 */ /* 0x000fe20000010015 */
        /* <DEDUP_REMOVED lines=29> */
.L_x_9537:
[----:B------:R-:W-:Y:S05]  /*e0f0*/  BSYNC B0 ;  /* 0x0000000000007941 */ /* 0x000fea0003800000 */
.L_x_9509:
        /* <DEDUP_REMOVED lines=8> */
.L_x_9507:
[----:B------:R-:W-:-:S05]  /*e180*/  IMAD.U32 R0, RZ, RZ, UR39 ;  /* 0x00000027ff007e24 */ /* 0x000fca000f8e00ff */
[----:B------:R-:W-:-:S13]  /*e190*/  ISETP.NE.AND P0, PT, R0, 0x3, PT ;  /* 0x000000030000780c */ /* 0x000fda0003f05270 */
[----:B------:R-:W-:Y:S05]  /*e1a0*/  @!P0 BRA `(.L_x_9554) ;  /* 0x0000000000048947 */ /* 0x000fea0003800000 */
[----:B------:R-:W-:Y:S01]  /*e1b0*/  BPT.TRAP 0x1 ;  /* 0x000000040000795c */ /* 0x000fe20000300000 */
.L_x_9554:
[----:B------:R-:W-:Y:S01]  /*e1c0*/  IMAD R0, R186, 0x8, R18 ;  /* 0x00000008ba007824 */ /* 0x000fe200078e0212 */
[----:B-1-34-:R-:W-:-:S04]  /*e1d0*/  SHF.L.U32 R3, R188, 0x1f, RZ ;  /* 0x0000001fbc037819 */ /* 0x01afc800000006ff */
[----:B------:R1:W3:Y:S01]  /*e1e0*/  SYNCS.PHASECHK.TRANS64.TRYWAIT P1, [R0+URZ+0x28830], R3 ;  /* 0x02883003000075a7 */ /* 0x0002e2000802017f */
[----:B------:R-:W-:Y:S05]  /*e1f0*/  @!P0 BRA `(.L_x_9555) ;  /* 0x0000000000048947 */ /* 0x000fea0003800000 */
[----:B------:R-:W-:Y:S01]  /*e200*/  BPT.TRAP 0x1 ;  /* 0x000000040000795c */ /* 0x000fe20000300000 */
.L_x_9555:
[----:B---3--:R-:W-:Y:S05]  /*e210*/  @P1 BRA `(.L_x_9556) ;  /* 0x0000000000081947 */ /* 0x008fea0003800000 */
[----:B------:R-:W3:Y:S02]  /*e220*/  SYNCS.PHASECHK.TRANS64.TRYWAIT P1, [R0+URZ+0x28830], R3 ;  /* 0x02883003000075a7 */ /* 0x000ee4000802017f */
[----:B---3--:R-:W-:Y:S05]  /*e230*/  @!P1 BRA `(.L_x_9557) ;  /* 0x0000014400749947 */ /* 0x008fea0003800000 */
.L_x_9556:
[----:B------:R-:W-:Y:S05]  /*e240*/  WARPSYNC.ALL ;  /* 0x0000000000007948 */ /* 0x000fea0003800000 */
[----:B-1-3--:R-:W-:Y:S01]  /*e250*/  VIADD R3, R18, 0x18400 ;  /* 0x0001840012037836 */ /* 0x00afe20000000000 */
[----:B------:R-:W-:Y:S01]  /*e260*/  R2UR UR32, R42 ;  /* 0x000000002a2072ca */ /* 0x000fe200000e0000 */
[----:B0-2---:R-:W-:Y:S01]  /*e270*/  IMAD.MOV.U32 R7, RZ, RZ, 0x40000040 ;  /* 0x40000040ff077424 */ /* 0x005fe200078e00ff */
        /* <DEDUP_REMOVED lines=17> */
[----:B------:R-:W-:Y:S01]  /*e390*/  MOV R9, 0x40000040 ;  /* 0x4000004000097802 */ /* 0x000fe20000000f00 */
        /* <DEDUP_REMOVED lines=58> */
.L_x_9558:
[----:B------:R-:W0:Y:S01]  /*e740*/  LDC R6, c[0x0][0x448] ;  /* 0x00011200ff067b82 */ /* 0x000e220000000800 */
[----:B------:R-:W-:Y:S01]  /*e750*/  ULDC UR6, c[0x0][0x9d8] ;  /* 0x0002760000067ab9 */ /* 0x000fe20000000800 */
[----:B------:R-:W-:Y:S01]  /*e760*/  ULDC UR48, c[0x0][0x988] ;  /* 0x0002620000307ab9 */ /* 0x000fe20000000800 */
        /* <DEDUP_REMOVED lines=21> */
[----:B0-----:R-:W-:Y:S01]  /*e8c0*/  ISETP.NE.AND P1, PT, R6, 0x1, PT ;  /* 0x000000010600780c */ /* 0x001fe20003f25270 */
[----:B------:R-:W-:Y:S01]  /*e8d0*/  FMUL.FTZ R6, R54, UR6 ;  /* 0x0000000636067c20 */ /* 0x000fe20008410000 */
[----:B------:R-:W-:-:S02]  /*e8e0*/  IMAD.IADD R54, R204, 0x1, R191 ;  /* 0x00000001cc367824 */ /* 0x000fc400078e02bf */
[----:B------:R-:W-:Y:S01]  /*e8f0*/  FMUL.FTZ R15, R44, UR6 ;  /* 0x000000062c0f7c20 */ /* 0x000fe20008410000 */
[----:B-1----:R-:W-:Y:S02]  /*e900*/  IMAD.MOV.U32 R31, RZ, RZ, -0x80 ;  /* 0xffffff80ff1f7424 */ /* 0x002fe400078e00ff */
        /* <DEDUP_REMOVED lines=8> */
[----:B------:R-:W1:Y:S01]  /*e990*/  @P1 LDC R27, c[0x0][0x44c] ;  /* 0x00011300ff1b1b82 */ /* 0x000e620000000800 */
[----:B------:R-:W-:Y:S01]  /*e9a0*/  FMUL.FTZ R3, R24, UR6 ;  /* 0x0000000618037c20 */ /* 0x000fe20008410000 */
[----:B------:R2:W3:Y:S01]  /*e9b0*/  MUFU.TANH R97, R26 ;  /* 0x0000001a00617308 */ /* 0x0004e20000002400 */
[----:B0-----:R-:W-:-:S02]  /*e9c0*/  IMAD R6, R96, R31, 0x80 ;  /* 0x0000008060067424 */ /* 0x001fc400078e021f */
[----:B------:R-:W-:Y:S01]  /*e9d0*/  FMUL.FTZ R24, R48, UR6 ;  /* 0x0000000630187c20 */ /* 0x000fe20008410000 */
[----:B------:R-:W-:Y:S01]  /*e9e0*/  FMUL.FTZ R62, R62, UR6 ;  /* 0x000000063e3e7c20 */ /* 0x000fe20008410000 */
[----:B------:R-:W-:Y:S01]  /*e9f0*/  FMUL.FTZ R66, R66, UR6 ;  /* 0x0000000642427c20 */ /* 0x000fe20008410000 */
[----:B------:R-:W-:Y:S01]  /*ea00*/  FMUL.FTZ R12, R37, UR6 ;  /* 0x00000006250c7c20 */ /* 0x000fe20008410000 */
[----:B------:R-:W0:Y:S01]  /*ea10*/  @P1 LDC R28, c[0x0][0x450] ;  /* 0x00011400ff1c1b82 */ /* 0x000e220000000800 */
[----:B------:R-:W-:Y:S01]  /*ea20*/  IADD3 R30, R6, 0x1, RZ ;  /* 0x00000001061e7810 */ /* 0x000fe20007ffe0ff */
[----:B------:R-:W4:Y:S01]  /*ea30*/  MUFU.TANH R34, R34 ;  /* 0x0000002200227308 */ /* 0x000f220000002400 */
[----:B--2---:R-:W-:Y:S01]  /*ea40*/  FMUL.FTZ R26, R53, UR6 ;  /* 0x00000006351a7c20 */ /* 0x004fe20008410000 */
[----:B------:R-:W-:Y:S01]  /*ea50*/  FMUL.FTZ R67, R67, UR6 ;  /* 0x0000000643437c20 */ /* 0x000fe20008410000 */
[----:B------:R-:W-:Y:S01]  /*ea60*/  FMUL.FTZ R70, R70, UR6 ;  /* 0x0000000646467c20 */ /* 0x000fe20008410000 */
[----:B------:R-:W-:-:S02]  /*ea70*/  IMAD R30, R203, -0x2, R30 ;  /* 0xfffffffecb1e7824 */ /* 0x000fc400078e021e */
        /* <DEDUP_REMOVED lines=9> */
[----:B-1----:R-:W-:-:S04]  /*eb10*/  @P1 IMAD.HI.U32 R27, R54, R27, RZ ;  /* 0x0000001b361b1227 */ /* 0x002fc800078e00ff */
[----:B------:R-:W-:Y:S01]  /*eb20*/  FMUL.FTZ R86, R86, UR6 ;  /* 0x0000000656567c20 */ /* 0x000fe20008410000 */
[----:B------:R-:W1:Y:S01]  /*eb30*/  MUFU.TANH R38, R38 ;  /* 0x0000002600267308 */ /* 0x000e620000002400 */
[----:B------:R-:W-:Y:S01]  /*eb40*/  FMUL.FTZ R87, R87, UR6 ;  /* 0x0000000657577c20 */ /* 0x000fe20008410000 */
[----:B------:R-:W-:Y:S01]  /*eb50*/  FMUL.FTZ R21, R49, UR6 ;  /* 0x0000000631157c20 */ /* 0x000fe20008410000 */
[----:B------:R-:W-:Y:S01]  /*eb60*/  FMUL.FTZ R5, R25, UR6 ;  /* 0x0000000619057c20 */ /* 0x000fe20008410000 */
[----:B------:R-:W-:Y:S01]  /*eb70*/  FMUL.FTZ R25, R52, UR6 ;  /* 0x0000000634197c20 */ /* 0x000fe20008410000 */
[----:B------:R-:W-:Y:S01]  /*eb80*/  FMUL.FTZ R61, R61, UR6 ;  /* 0x000000063d3d7c20 */ /* 0x000fe20008410000 */
[----:B0-----:R-:W-:Y:S01]  /*eb90*/  @P1 SHF.R.U32.HI R54, RZ, R28, R27 ;  /* 0x0000001cff361219 */ /* 0x001fe2000001161b */
[----:B------:R-:W-:Y:S01]  /*eba0*/  FMUL.FTZ R28, R56, UR6 ;  /* 0x00000006381c7c20 */ /* 0x000fe20008410000 */
[----:B------:R-:W-:Y:S02]  /*ebb0*/  IMAD.IADD R56, R193, 0x1, R6 ;  /* 0x00000001c1387824 */ /* 0x000fe400078e0206 */
[----:B------:R-:W-:Y:S01]  /*ebc0*/  FMUL.FTZ R27, R57, UR6 ;  /* 0x00000006391b7c20 */ /* 0x000fe20008410000 */
[----:B------:R-:W-:Y:S01]  /*ebd0*/  IADD3 R57, -R192, R30, R193 ;  /* 0x0000001ec0397210 */ /* 0x000fe20007ffe1c1 */
[----:B------:R-:W0:Y:S01]  /*ebe0*/  SHFL.IDX PT, R29, R54, 0x1, 0x1c1f ;  /* 0x003c1f00361d7f89 */ /* 0x000e2200000e0000 */
[----:B------:R-:W-:Y:S01]  /*ebf0*/  IMAD R56, R203, -0x2, R56 ;  /* 0xfffffffecb387824 */ /* 0x000fe200078e0238 */
[----:B------:R-:W5:Y:S01]  /*ec00*/  MUFU.TANH R39, R39 ;  /* 0x0000002700277308 */ /* 0x000f620000002400 */
[----:B------:R-:W-:Y:S01]  /*ec10*/  FMUL.FTZ R60, R60, UR6 ;  /* 0x000000063c3c7c20 */ /* 0x000fe20008410000 */
[----:B------:R-:W5:Y:S01]  /*ec20*/  SHFL.IDX PT, R54, R54, RZ, 0x1c1f ;  /* 0x001c1fff36367589 */ /* 0x000f6200000e0000 */
[----:B------:R-:W-:Y:S01]  /*ec30*/  FMUL.FTZ R64, R64, UR6 ;  /* 0x0000000640407c20 */ /* 0x000fe20008410000 */
[----:B------:R-:W-:Y:S01]  /*ec40*/  FMUL.FTZ R65, R65, UR6 ;  /* 0x0000000641417c20 */ /* 0x000fe20008410000 */
        /* <DEDUP_REMOVED lines=12> */
[----:B------:R-:W-:Y:S01]  /*ed10*/  VIADD R0, R0, 0x28840 ;  /* 0x0002884000007836 */ /* 0x000fe20000000000 */
[----:B------:R-:W-:Y:S01]  /*ed20*/  ULDC UR46, c[0x0][0x9d8] ;  /* 0x00027600002e7ab9 */ /* 0x000fe20000000800 */
[----:B------:R-:W-:Y:S01]  /*ed30*/  ULDC UR47, c[0x0][0x9d8] ;  /* 0x00027600002f7ab9 */ /* 0x000fe20000000800 */
[----:B------:R-:W-:Y:S01]  /*ed40*/  ULDC UR44, c[0x0][0x988] ;  /* 0x00026200002c7ab9 */ /* 0x000fe20000000800 */
[----:B------:R-:W-:Y:S01]  /*ed50*/  ULDC UR45, c[0x0][0x988] ;  /* 0x00026200002d7ab9 */ /* 0x000fe20000000800 */
[----:B0-----:R-:W-:-:S02]  /*ed60*/  VIADDMNMX R29, R29, R57, R56, PT ;  /* 0x000000391d1d7246 */ /* 0x001fc40003800138 */
[----:B------:R-:W-:Y:S01]  /*ed70*/  CS2R R150, SRZ ;  /* 0x0000000000967805 */ /* 0x000fe2000001ff00 */
[----:B------:R2:W-:Y:S01]  /*ed80*/  MUFU.TANH R41, R59 ;  /* 0x0000003b00297308 */ /* 0x0005e20000002400 */
[----:B------:R-:W-:Y:S02]  /*ed90*/  CS2R R148, SRZ ;  /* 0x0000000000947805 */ /* 0x000fe4000001ff00 */
[C---:B------:R-:W-:Y:S02]  /*eda0*/  ISETP.GT.AND P2, PT, R29.reuse, RZ, PT ;  /* 0x000000ff1d00720c */ /* 0x040fe40003f44270 */
[----:B------:R-:W-:Y:S02]  /*edb0*/  CS2R R146, SRZ ;  /* 0x0000000000927805 */ /* 0x000fe4000001ff00 */
[----:B------:R-:W-:Y:S02]  /*edc0*/  ISETP.GT.AND P3, PT, R29, 0x1, PT ;  /* 0x000000011d00780c */ /* 0x000fe40003f64270 */
[----:B------:R-:W-:-:S02]  /*edd0*/  CS2R R144, SRZ ;  /* 0x0000000000907805 */ /* 0x000fc4000001ff00 */
[----:B------:R-:W-:Y:S02]  /*ede0*/  ISETP.GT.AND P4, PT, R29, 0x8, PT ;  /* 0x000000081d00780c */ /* 0x000fe40003f84270 */
[----:B------:R-:W-:Y:S02]  /*edf0*/  CS2R R142, SRZ ;  /* 0x00000000008e7805 */ /* 0x000fe4000001ff00 */
[----:B---3--:R-:W-:Y:S01]  /*ee00*/  FSEL R97, R97, -INF , P2 ;  /* 0xff80000061617808 */ /* 0x008fe20001000000 */
[----:B------:R-:W0:Y:S01]  /*ee10*/  MUFU.TANH R46, R46 ;  /* 0x0000002e002e7308 */ /* 0x000e220000002400 */
[----:B------:R-:W-:Y:S02]  /*ee20*/  FSEL R95, R95, -INF , P3 ;  /* 0xff8000005f5f7808 */ /* 0x000fe40001800000 */
[----:B------:R-:W-:Y:S02]  /*ee30*/  CS2R R140, SRZ ;  /* 0x00000000008c7805 */ /* 0x000fe4000001ff00 */
[----:B------:R-:W-:-:S02]  /*ee40*/  ISETP.GT.AND P2, PT, R29, 0x9, PT ;  /* 0x000000091d00780c */ /* 0x000fc40003f44270 */
[----:B------:R-:W-:Y:S02]  /*ee50*/  CS2R R138, SRZ ;  /* 0x00000000008a7805 */ /* 0x000fe4000001ff00 */
[----:B------:R-:W-:Y:S02]  /*ee60*/  FSEL R93, R93, -INF , P4 ;  /* 0xff8000005d5d7808 */ /* 0x000fe40002000000 */
[----:B------:R-:W-:Y:S02]  /*ee70*/  CS2R R136, SRZ ;  /* 0x0000000000887805 */ /* 0x000fe4000001ff00 */
[----:B------:R-:W-:Y:S01]  /*ee80*/  FMNMX.FTZ R6, R97, R95, !PT ;  /* 0x0000005f61067209 */ /* 0x000fe20007810000 */
[----:B------:R1:W-:Y:S01]  /*ee90*/  MUFU.TANH R44, R63 ;  /* 0x0000003f002c7308 */ /* 0x0003e20000002400 */
[----:B------:R-:W-:Y:S02]  /*eea0*/  ISETP.GT.AND P3, PT, R29, 0x10, PT ;  /* 0x000000101d00780c */ /* 0x000fe40003f64270 */
[----:B------:R-:W-:-:S02]  /*eeb0*/  CS2R R134, SRZ ;  /* 0x0000000000867805 */ /* 0x000fc4000001ff00 */
[----:B------:R-:W-:Y:S02]  /*eec0*/  FSEL R91, R91, -INF , P2 ;  /* 0xff8000005b5b7808 */ /* 0x000fe40001000000 */
[----:B------:R-:W-:Y:S02]  /*eed0*/  CS2R R132, SRZ ;  /* 0x0000000000847805 */ /* 0x000fe4000001ff00 */
[----:B------:R-:W-:Y:S02]  /*eee0*/  FMNMX.FTZ R6, R93, R6, !PT ;  /* 0x000000065d067209 */ /* 0x000fe40007810000 */
[----:B------:R-:W-:Y:S02]  /*eef0*/  CS2R R130, SRZ ;  /* 0x0000000000827805 */ /* 0x000fe4000001ff00 */
[----:B------:R-:W-:Y:S01]  /*ef00*/  ISETP.GT.AND P2, PT, R29, 0x11, PT ;  /* 0x000000111d00780c */ /* 0x000fe20003f44270 */
[----:B------:R-:W3:Y:S01]  /*ef10*/  MUFU.TANH R47, R47 ;  /* 0x0000002f002f7308 */ /* 0x000ee20000002400 */
[----:B----4-:R-:W-:-:S02]  /*ef20*/  FSEL R89, R34, -INF , P3 ;  /* 0xff80000022597808 */ /* 0x010fc40001800000 */
[----:B------:R-:W-:Y:S02]  /*ef30*/  CS2R R128, SRZ ;  /* 0x0000000000807805 */ /* 0x000fe4000001ff00 */
[----:B------:R-:W-:Y:S02]  /*ef40*/  FMNMX.FTZ R6, R91, R6, !PT ;  /* 0x000000065b067209 */ /* 0x000fe40007810000 */
[----:B------:R-:W-:Y:S02]  /*ef50*/  CS2R R126, SRZ ;  /* 0x00000000007e7805 */ /* 0x000fe4000001ff00 */
[----:B------:R-:W-:Y:S02]  /*ef60*/  ISETP.GT.AND P3, PT, R29, 0x18, PT ;  /* 0x000000181d00780c */ /* 0x000fe40003f64270 */
[----:B------:R-:W-:Y:S02]  /*ef70*/  CS2R R124, SRZ ;  /* 0x00000000007c7805 */ /* 0x000fe4000001ff00 */
[----:B--2---:R-:W-:Y:S01]  /*ef80*/  FSEL R59, R35, -INF , P2 ;  /* 0xff800000233b7808 */ /* 0x004fe20001000000 */
[----:B------:R5:W-:Y:S01]  /*ef90*/  MUFU.TANH R36, R55 ;  /* 0x0000003700247308 */ /* 0x000be20000002400 */
[----:B------:R-:W-:-:S02]  /*efa0*/  FMNMX.FTZ R6, R89, R6, !PT ;  /* 0x0000000659067209 */ /* 0x000fc40007810000 */
[----:B------:R-:W-:Y:S02]  /*efb0*/  CS2R R122, SRZ ;  /* 0x00000000007a7805 */ /* 0x000fe4000001ff00 */
[----:B------:R-:W-:Y:S02]  /*efc0*/  ISETP.GT.AND P2, PT, R29, 0x19, PT ;  /* 0x000000191d00780c */ /* 0x000fe40003f44270 */
[----:B------:R-:W-:Y:S02]  /*efd0*/  CS2R R120, SRZ ;  /* 0x0000000000787805 */ /* 0x000fe4000001ff00 */
[----:B-1----:R-:W-:Y:S02]  /*efe0*/  FSEL R63, R38, -INF , P3 ;  /* 0xff800000263f7808 */ /* 0x002fe40001800000 */
[----:B------:R-:W-:Y:S02]  /*eff0*/  CS2R R118, SRZ ;  /* 0x0000000000767805 */ /* 0x000fe4000001ff00 */
[----:B------:R-:W-:Y:S01]  /*f000*/  FMNMX.FTZ R6, R59, R6, !PT ;  /* 0x000000063b067209 */ /* 0x000fe20007810000 */
[----:B------:R-:W1:Y:S01]  /*f010*/  MUFU.TANH R40, R50 ;  /* 0x0000003200287308 */ /* 0x000e620000002400 */
[----:B------:R-:W-:-:S02]  /*f020*/  ISETP.GT.AND P3, PT, R29, 0x20, PT ;  /* 0x000000201d00780c */ /* 0x000fc40003f64270 */
[----:B------:R-:W-:Y:S02]  /*f030*/  CS2R R116, SRZ ;  /* 0x0000000000747805 */ /* 0x000fe4000001ff00 */
[----:B-----5:R-:W-:Y:S02]  /*f040*/  FSEL R55, R39, -INF , P2 ;  /* 0xff80000027377808 */ /* 0x020fe40001000000 */
[----:B------:R-:W-:Y:S02]  /*f050*/  CS2R R114, SRZ ;  /* 0x0000000000727805 */ /* 0x000fe4000001ff00 */
[----:B------:R-:W-:Y:S02]  /*f060*/  FMNMX.FTZ R6, R63, R6, !PT ;  /* 0x000000063f067209 */ /* 0x000fe40007810000 */
[----:B------:R-:W-:Y:S02]  /*f070*/  CS2R R112, SRZ ;  /* 0x0000000000707805 */ /* 0x000fe4000001ff00 */
[----:B------:R-:W-:Y:S01]  /*f080*/  ISETP.GT.AND P2, PT, R29, 0x21, PT ;  /* 0x000000211d00780c */ /* 0x000fe20003f44270 */
[----:B------:R2:W4:Y:S01]  /*f090*/  MUFU.TANH R32, R51 ;  /* 0x0000003300207308 */ /* 0x0005220000002400 */
[----:B------:R-:W-:-:S02]  /*f0a0*/  FSEL R53, R42, -INF , P3 ;  /* 0xff8000002a357808 */ /* 0x000fc40001800000 */
[----:B------:R-:W-:Y:S02]  /*f0b0*/  CS2R R110, SRZ ;  /* 0x00000000006e7805 */ /* 0x000fe4000001ff00 */
[----:B------:R-:W-:Y:S02]  /*f0c0*/  FMNMX.FTZ R6, R55, R6, !PT ;  /* 0x0000000637067209 */ /* 0x000fe40007810000 */
[----:B------:R-:W-:Y:S02]  /*f0d0*/  CS2R R108, SRZ ;  /* 0x00000000006c7805 */ /* 0x000fe4000001ff00 */
[----:B------:R-:W-:Y:S02]  /*f0e0*/  ISETP.GT.AND P3, PT, R29, 0x28, PT ;  /* 0x000000281d00780c */ /* 0x000fe40003f64270 */
[----:B------:R-:W-:Y:S02]  /*f0f0*/  CS2R R106, SRZ ;  /* 0x00000000006a7805 */ /* 0x000fe4000001ff00 */
[----:B------:R-:W-:Y:S01]  /*f100*/  FMNMX.FTZ R6, R53, R6, !PT ;  /* 0x0000000635067209 */ /* 0x000fe20007810000 */
[----:B------:R-:W5:Y:S01]  /*f110*/  MUFU.TANH R58, R58 ;  /* 0x0000003a003a7308 */ /* 0x000f620000002400 */
[----:B--2---:R-:W-:-:S02]  /*f120*/  FSEL R51, R43, -INF , P2 ;  /* 0xff8000002b337808 */ /* 0x004fc40001000000 */
[----:B------:R-:W-:Y:S02]  /*f130*/  CS2R R104, SRZ ;  /* 0x0000000000687805 */ /* 0x000fe4000001ff00 */
        /* <DEDUP_REMOVED lines=8> */
[----:B---3--:R-:W-:Y:S02]  /*f1c0*/  FSEL R48, R47, -INF , P2 ;  /* 0xff8000002f307808 */ /* 0x008fe40001000000 */
[----:B------:R-:W-:Y:S02]  /*f1d0*/  FMNMX.FTZ R31, R50, R31, !PT ;  /* 0x0000001f321f7209 */ /* 0x000fe40007810000 */
[----:B------:R-:W-:Y:S01]  /*f1e0*/  ISETP.GT.AND P2, PT, R29, 0x31, PT ;  /* 0x000000311d00780c */ /* 0x000fe20003f44270 */
[----:B------:R-:W2:Y:S01]  /*f1f0*/  MUFU.TANH R66, R66 ;  /* 0x0000004200427308 */ /* 0x000ea20000002400 */
[----:B-1----:R-:W-:Y:S02]  /*f200*/  FSEL R40, R40, -INF , P3 ;  /* 0xff80000028287808 */ /* 0x002fe40001800000 */
[----:B------:R-:W-:-:S02]  /*f210*/  FMNMX.FTZ R31, R48, R31, !PT ;  /* 0x0000001f301f7209 */ /* 0x000fc40007810000 */
[C---:B------:R-:W-:Y:S02]  /*f220*/  ISETP.GT.AND P3, PT, R29.reuse, 0x38, PT ;  /* 0x000000381d00780c */ /* 0x040fe40003f64270 */
[----:B----4-:R-:W-:Y:S01]  /*f230*/  FSEL R35, R32, -INF , P2 ;  /* 0xff80000020237808 */ /* 0x010fe20001000000 */
[----:B------:R-:W1:Y:S01]  /*f240*/  MUFU.TANH R38, R67 ;  /* 0x0000004300267308 */ /* 0x000e620000002400 */
[----:B------:R-:W-:Y:S02]  /*f250*/  FMNMX.FTZ R6, R40, R31, !PT ;  /* 0x0000001f28067209 */ /* 0x000fe40007810000 */
[----:B------:R-:W-:Y:S02]  /*f260*/  ISETP.GT.AND P2, PT, R29, 0x39, PT ;  /* 0x000000391d00780c */ /* 0x000fe40003f44270 */
[----:B------:R-:W-:Y:S02]  /*f270*/  FSEL R33, R33, -INF , P3 ;  /* 0xff80000021217808 */ /* 0x000fe40001800000 */
[----:B------:R-:W-:Y:S01]  /*f280*/  FMNMX.FTZ R6, R35, R6, !PT ;  /* 0x0000000623067209 */ /* 0x000fe20007810000 */
[----:B------:R-:W3:Y:S01]  /*f290*/  MUFU.TANH R70, R70 ;  /* 0x0000004600467308 */ /* 0x000ee20000002400 */
[----:B------:R-:W-:-:S02]  /*f2a0*/  ISETP.GT.AND P3, PT, R29, 0x40, PT ;  /* 0x000000401d00780c */ /* 0x000fc40003f64270 */
[----:B------:R-:W-:Y:S02]  /*f2b0*/  FSEL R32, R36, -INF , P2 ;  /* 0xff80000024207808 */ /* 0x000fe40001000000 */
[----:B------:R-:W-:Y:S02]  /*f2c0*/  FMNMX.FTZ R31, R33, R6, !PT ;  /* 0x00000006211f7209 */ /* 0x000fe40007810000 */
[C---:B------:R-:W-:Y:S01]  /*f2d0*/  ISETP.GT.AND P2, PT, R29.reuse, 0x41, PT ;  /* 0x000000411d00780c */ /* 0x040fe20003f44270 */
[----:B------:R-:W4:Y:S01]  /*f2e0*/  MUFU.TANH R71, R71 ;  /* 0x0000004700477308 */ /* 0x000f220000002400 */
[----:B-----5:R-:W-:Y:S02]  /*f2f0*/  FSEL R30, R58, -INF , P3 ;  /* 0xff8000003a1e7808 */ /* 0x020fe40001800000 */
[----:B------:R-:W-:Y:S02]  /*f300*/  FMNMX.FTZ R37, R32, R31, !PT ;  /* 0x0000001f20257209 */ /* 0x000fe40007810000 */
[----:B------:R-:W-:-:S02]  /*f310*/  ISETP.GT.AND P3, PT, R29, 0x48, PT ;  /* 0x000000481d00780c */ /* 0x000fc40003f64270 */
[----:B------:R-:W-:Y:S01]  /*f320*/  FSEL R31, R41, -INF , P2 ;  /* 0xff800000291f7808 */ /* 0x000fe20001000000 */
[----:B------:R-:W5:Y:S01]  /*f330*/  MUFU.TANH R42, R74 ;  /* 0x0000004a002a7308 */ /* 0x000f620000002400 */
[----:B------:R-:W-:Y:S02]  /*f340*/  FMNMX.FTZ R6, R30, R37, !PT ;  /* 0x000000251e067209 */ /* 0x000fe40007810000 */
[----:B------:R-:W-:Y:S02]  /*f350*/  ISETP.GT.AND P2, PT, R29, 0x49, PT ;  /* 0x000000491d00780c */ /* 0x000fe40003f44270 */
[----:B0-----:R-:W-:Y:S02]  /*f360*/  FSEL R34, R62, -INF , P3 ;  /* 0xff8000003e227808 */ /* 0x001fe40001800000 */
[----:B------:R-:W-:Y:S01]  /*f370*/  FMNMX.FTZ R37, R31, R6, !PT ;  /* 0x000000061f257209 */ /* 0x000fe20007810000 */
[----:B------:R-:W0:Y:S01]  /*f380*/  MUFU.TANH R43, R75 ;  /* 0x0000004b002b7308 */ /* 0x000e220000002400 */
[----:B------:R-:W-:-:S02]  /*f390*/  ISETP.GT.AND P3, PT, R29, 0x50, PT ;  /* 0x000000501d00780c */ /* 0x000fc40003f64270 */
[----:B------:R-:W-:Y:S02]  /*f3a0*/  FSEL R36, R44, -INF , P2 ;  /* 0xff8000002c247808 */ /* 0x000fe40001000000 */
[----:B------:R-:W-:Y:S02]  /*f3b0*/  FMNMX.FTZ R39, R34, R37, !PT ;  /* 0x0000002522277209 */ /* 0x000fe40007810000 */
[C---:B------:R-:W-:Y:S01]  /*f3c0*/  ISETP.GT.AND P2, PT, R29.reuse, 0x51, PT ;  /* 0x000000511d00780c */ /* 0x040fe20003f44270 */
[----:B------:R-:W0:Y:S01]  /*f3d0*/  MUFU.TANH R78, R78 ;  /* 0x0000004e004e7308 */ /* 0x000e220000002400 */
[----:B--2---:R-:W-:Y:S02]  /*f3e0*/  FSEL R37, R66, -INF , P3 ;  /* 0xff80000042257808 */ /* 0x004fe40001800000 */
[----:B------:R-:W-:Y:S02]  /*f3f0*/  FMNMX.FTZ R6, R36, R39, !PT ;  /* 0x0000002724067209 */ /* 0x000fe40007810000 */
[----:B------:R-:W-:-:S02]  /*f400*/  ISETP.GT.AND P3, PT, R29, 0x58, PT ;  /* 0x000000581d00780c */ /* 0x000fc40003f64270 */
[----:B-1----:R-:W-:Y:S01]  /*f410*/  FSEL R38, R38, -INF , P2 ;  /* 0xff80000026267808 */ /* 0x002fe20001000000 */
[----:B------:R-:W1:Y:S01]  /*f420*/  MUFU.TANH R79, R79 ;  /* 0x0000004f004f7308 */ /* 0x000e620000002400 */
[----:B------:R-:W-:Y:S02]  /*f430*/  FMNMX.FTZ R41, R37, R6, !PT ;  /* 0x0000000625297209 */ /* 0x000fe40007810000 */
[C---:B------:R-:W-:Y:S02]  /*f440*/  ISETP.GT.AND P2, PT, R29.reuse, 0x59, PT ;  /* 0x000000591d00780c */ /* 0x040fe40003f44270 */
[----:B---3--:R-:W-:Y:S02]  /*f450*/  FSEL R39, R70, -INF , P3 ;  /* 0xff80000046277808 */ /* 0x008fe40001800000 */
[----:B------:R-:W-:Y:S01]  /*f460*/  FMNMX.FTZ R6, R38, R41, !PT ;  /* 0x0000002926067209 */ /* 0x000fe20007810000 */
[----:B------:R-:W2:Y:S01]  /*f470*/  MUFU.TANH R46, R82 ;  /* 0x00000052002e7308 */ /* 0x000ea20000002400 */
[----:B------:R-:W-:-:S02]  /*f480*/  ISETP.GT.AND P3, PT, R29, 0x60, PT ;  /* 0x000000601d00780c */ /* 0x000fc40003f64270 */
[----:B----4-:R-:W-:Y:S02]  /*f490*/  FSEL R41, R71, -INF , P2 ;  /* 0xff80000047297808 */ /* 0x010fe40001000000 */
[----:B------:R-:W-:Y:S02]  /*f4a0*/  FMNMX.FTZ R6, R39, R6, !PT ;  /* 0x0000000627067209 */ /* 0x000fe40007810000 */
[----:B------:R-:W-:Y:S01]  /*f4b0*/  ISETP.GT.AND P2, PT, R29, 0x61, PT ;  /* 0x000000611d00780c */ /* 0x000fe20003f44270 */
[----:B------:R-:W3:Y:S01]  /*f4c0*/  MUFU.TANH R83, R83 ;  /* 0x0000005300537308 */ /* 0x000ee20000002400 */
[----:B-----5:R-:W-:Y:S02]  /*f4d0*/  FSEL R42, R42, -INF , P3 ;  /* 0xff8000002a2a7808 */ /* 0x020fe40001800000 */
[----:B------:R-:W-:Y:S02]  /*f4e0*/  FMNMX.FTZ R45, R41, R6, !PT ;  /* 0x00000006292d7209 */ /* 0x000fe40007810000 */
[----:B------:R-:W-:-:S02]  /*f4f0*/  ISETP.GT.AND P3, PT, R29, 0x68, PT ;  /* 0x000000681d00780c */ /* 0x000fc40003f64270 */
[----:B0-----:R-:W-:Y:S01]  /*f500*/  FSEL R43, R43, -INF , P2 ;  /* 0xff8000002b2b7808 */ /* 0x001fe20001000000 */
[----:B------:R-:W0:Y:S01]  /*f510*/  MUFU.TANH R86, R86 ;  /* 0x0000005600567308 */ /* 0x000e220000002400 */
[----:B------:R-:W-:Y:S02]  /*f520*/  FMNMX.FTZ R6, R42, R45, !PT ;  /* 0x0000002d2a067209 */ /* 0x000fe40007810000 */
[----:B------:R-:W-:Y:S02]  /*f530*/  ISETP.GT.AND P2, PT, R29, 0x69, PT ;  /* 0x000000691d00780c */ /* 0x000fe40003f44270 */
[----:B------:R-:W-:Y:S02]  /*f540*/  FSEL R44, R78, -INF , P3 ;  /* 0xff8000004e2c7808 */ /* 0x000fe40001800000 */
[----:B------:R-:W-:Y:S01]  /*f550*/  FMNMX.FTZ R47, R43, R6, !PT ;  /* 0x000000062b2f7209 */ /* 0x000fe20007810000 */
[----:B------:R-:W4:Y:S01]  /*f560*/  MUFU.TANH R87, R87 ;  /* 0x0000005700577308 */ /* 0x000f220000002400 */
[----:B------:R-:W-:-:S02]  /*f570*/  ISETP.GT.AND P3, PT, R29, 0x70, PT ;  /* 0x000000701d00780c */ /* 0x000fc40003f64270 */
[----:B-1----:R-:W-:Y:S02]  /*f580*/  FSEL R45, R79, -INF , P2 ;  /* 0xff8000004f2d7808 */ /* 0x002fe40001000000 */
[----:B------:R-:W-:Y:S02]  /*f590*/  FMNMX.FTZ R6, R44, R47, !PT ;  /* 0x0000002f2c067209 */ /* 0x000fe40007810000 */
[----:B------:R-:W-:Y:S01]  /*f5a0*/  ISETP.GT.AND P2, PT, R29, 0x71, PT ;  /* 0x000000711d00780c */ /* 0x000fe20003f44270 */
[----:B------:R-:W-:Y:S01]  /*f5b0*/  MUFU.TANH R3, R3 ;  /* 0x0000000300037308 */ /* 0x000fe20000002400 */
[----:B--2---:R-:W-:Y:S02]  /*f5c0*/  FSEL R46, R46, -INF , P3 ;  /* 0xff8000002e2e7808 */ /* 0x004fe40001800000 */
[----:B------:R-:W-:Y:S02]  /*f5d0*/  FMNMX.FTZ R49, R45, R6, !PT ;  /* 0x000000062d317209 */ /* 0x000fe40007810000 */
[----:B------:R-:W-:-:S02]  /*f5e0*/  ISETP.GT.AND P3, PT, R29, 0x78, PT ;  /* 0x000000781d00780c */ /* 0x000fc40003f64270 */
[----:B---3--:R-:W-:Y:S01]  /*f5f0*/  FSEL R47, R83, -INF , P2 ;  /* 0xff800000532f7808 */ /* 0x008fe20001000000 */
[----:B------:R-:W1:Y:S01]  /*f600*/  MUFU.TANH R5, R5 ;  /* 0x0000000500057308 */ /* 0x000e620000002400 */
[----:B------:R-:W-:Y:S02]  /*f610*/  FMNMX.FTZ R6, R46, R49, !PT ;  /* 0x000000312e067209 */ /* 0x000fe40007810000 */
[----:B------:R-:W-:Y:S02]  /*f620*/  ISETP.GT.AND P2, PT, R29, 0x79, PT ;  /* 0x000000791d00780c */ /* 0x000fe40003f44270 */
[----:B0-----:R-:W-:Y:S02]  /*f630*/  FSEL R49, R86, -INF , P3 ;  /* 0xff80000056317808 */ /* 0x001fe40001800000 */
[----:B------:R-:W-:Y:S01]  /*f640*/  FMNMX.FTZ R6, R47, R6, !PT ;  /* 0x000000062f067209 */ /* 0x000fe20007810000 */
[----:B------:R-:W-:Y:S01]  /*f650*/  MUFU.TANH R8, R8 ;  /* 0x0000000800087308 */ /* 0x000fe20000002400 */
[----:B----4-:R-:W-:-:S02]  /*f660*/  FSEL R29, R87, -INF , P2 ;  /* 0xff800000571d7808 */ /* 0x010fc40001000000 */
[----:B------:R-:W-:Y:S02]  /*f670*/  FMNMX.FTZ R6, R49, R6, !PT ;  /* 0x0000000631067209 */ /* 0x000fe40007810000 */
[----:B------:R-:W-:Y:S02]  /*f680*/  VIADDMNMX R62, R54, R57, R56, PT ;  /* 0x00000039363e7246 */ /* 0x000fe40003800138 */
[----:B------:R-:W-:Y:S01]  /*f690*/  FMNMX.FTZ R6, R29, R6, !PT ;  /* 0x000000061d067209 */ /* 0x000fe20007810000 */
[----:B------:R-:W-:Y:S01]  /*f6a0*/  MUFU.TANH R7, R7 ;  /* 0x0000000700077308 */ /* 0x000fe20000002400 */
[C---:B------:R-:W-:Y:S02]  /*f6b0*/  ISETP.GT.AND P3, PT, R62.reuse, 0x1, PT ;  /* 0x000000013e00780c */ /* 0x040fe40003f64270 */
[----:B------:R-:W-:Y:S01]  /*f6c0*/  ISETP.GT.AND P4, PT, R62, 0x8, PT ;  /* 0x000000083e00780c */ /* 0x000fe20003f84270 */
[----:B------:R-:W0:Y:S01]  /*f6d0*/  SHFL.BFLY PT, R67, R6, 0x2, 0x1f ;  /* 0x0c401f0006437f89 */ /* 0x000e2200000e0000 */
[----:B-1----:R-:W-:-:S02]  /*f6e0*/  FSEL R57, R5, -INF , P3 ;  /* 0xff80000005397808 */ /* 0x002fc40001800000 */
[----:B------:R-:W-:Y:S01]  /*f6f0*/  ISETP.GT.AND P3, PT, R62, 0x10, PT ;  /* 0x000000103e00780c */ /* 0x000fe20003f64270 */
[----:B------:R-:W1:Y:S08]  /*f700*/  MUFU.TANH R10, R10 ;  /* 0x0000000a000a7308 */ /* 0x000e700000002400 */
[----:B------:R-:W-:Y:S08]  /*f710*/  MUFU.TANH R9, R9 ;  /* 0x0000000900097308 */ /* 0x000ff00000002400 */
[----:B------:R-:W2:Y:S01]  /*f720*/  MUFU.TANH R11, R11 ;  /* 0x0000000b000b7308 */ /* 0x000ea20000002400 */
[----:B-1----:R-:W-:-:S02]  /*f730*/  FSEL R5, R10, -INF , P3 ;  /* 0xff8000000a057808 */ /* 0x002fc40001800000 */
[----:B------:R-:W-:Y:S02]  /*f740*/  ISETP.GT.AND P3, PT, R62, 0x18, PT ;  /* 0x000000183e00780c */ /* 0x000fe40003f64270 */
[----:B0-----:R-:W-:-:S03]  /*f750*/  FMNMX.FTZ R67, R6, R67, !PT ;  /* 0x0000004306437209 */ /* 0x001fc60007810000 */
[----:B------:R-:W0:Y:S02]  /*f760*/  MUFU.TANH R12, R12 ;  /* 0x0000000c000c7308 */ /* 0x000e240000002400 */
[----:B------:R-:W1:Y:S06]  /*f770*/  SHFL.BFLY PT, R6, R67, 0x1, 0x1f ;  /* 0x0c201f0043067f89 */ /* 0x000e6c00000e0000 */
[----:B------:R-:W3:Y:S01]  /*f780*/  MUFU.TANH R14, R14 ;  /* 0x0000000e000e7308 */ /* 0x000ee20000002400 */
[----:B--2---:R-:W-:Y:S02]  /*f790*/  FSEL R11, R11, -INF , P3 ;  /* 0xff8000000b0b7808 */ /* 0x004fe40001800000 */
[----:B------:R-:W-:-:S05]  /*f7a0*/  ISETP.GT.AND P3, PT, R62, 0x20, PT ;  /* 0x000000203e00780c */ /* 0x000fca0003f64270 */
[----:B------:R-:W2:Y:S08]  /*f7b0*/  MUFU.TANH R13, R13 ;  /* 0x0000000d000d7308 */ /* 0x000eb00000002400 */
[----:B------:R-:W4:Y:S01]  /*f7c0*/  MUFU.TANH R15, R15 ;  /* 0x0000000f000f7308 */ /* 0x000f220000002400 */
[----:B-1----:R-:W-:-:S04]  /*f7d0*/  FMNMX.FTZ R6, R67, R6, !PT ;  /* 0x0000000643067209 */ /* 0x002fc80007810000 */
[C---:B------:R-:W-:Y:S01]  /*f7e0*/  FSETP.NEU.FTZ.AND P2, PT, R6.reuse, -INF , PT ;  /* 0xff8000000600780b */ /* 0x040fe20003f5d000 */
[----:B------:R-:W-:Y:S02]  /*f7f0*/  FMUL.FTZ R52, R6, UR48 ;  /* 0x0000003006347c20 */ /* 0x000fe40008410000 */
[----:B------:R-:W1:Y:S03]  /*f800*/  MUFU.TANH R20, R20 ;  /* 0x0000001400147308 */ /* 0x000e660000002400 */
[----:B------:R-:W-:Y:S02]  /*f810*/  FSEL R52, R52, RZ, P2 ;  /* 0x000000ff34347208 */ /* 0x000fe40001000000 */
[----:B------:R-:W-:-:S03]  /*f820*/  ISETP.GT.AND P2, PT, R62, RZ, PT ;  /* 0x000000ff3e00720c */ /* 0x000fc60003f44270 */
[----:B------:R5:W-:Y:S01]  /*f830*/  MUFU.TANH R71, R61 ;  /* 0x0000003d00477308 */ /* 0x000be20000002400 */
[--C-:B------:R-:W-:Y:S01]  /*f840*/  FFMA.FTZ R51, R51, UR48, -R52.reuse ;  /* 0x0000003033337c23 */ /* 0x100fe20008010834 */
[----:B------:R-:W-:Y:S01]  /*f850*/  FSEL R54, R3, -INF , P2 ;  /* 0xff80000003367808 */ /* 0x000fe20001000000 */
[--C-:B------:R-:W-:Y:S01]  /*f860*/  FFMA.FTZ R175, R50, UR48, -R52.reuse ;  /* 0x0000003032af7c23 */ /* 0x100fe20008010834 */
[----:B------:R-:W-:Y:S01]  /*f870*/  ISETP.GT.AND P2, PT, R62, 0x9, PT ;  /* 0x000000093e00780c */ /* 0x000fe20003f44270 */
[--C-:B------:R-:W-:Y:S01]  /*f880*/  FFMA.FTZ R173, R53, UR48, -R52.reuse ;  /* 0x0000003035ad7c23 */ /* 0x100fe20008010834 */
[----:B------:R-:W-:Y:S01]  /*f890*/  FSEL R3, R8, -INF , P4 ;  /* 0xff80000008037808 */ /* 0x000fe20002000000 */
[--C-:B------:R-:W-:Y:S01]  /*f8a0*/  FFMA.FTZ R171, R33, UR48, -R52.reuse ;  /* 0x0000003021ab7c23 */ /* 0x100fe20008010834 */
[----:B------:R-:W-:Y:S01]  /*f8b0*/  FMNMX.FTZ R56, R54, R57, !PT ;  /* 0x0000003936387209 */ /* 0x000fe20007810000 */
[----:B------:R-:W1:Y:S01]  /*f8c0*/  MUFU.TANH R24, R24 ;  /* 0x0000001800187308 */ /* 0x000e620000002400 */
[----:B------:R-:W-:Y:S01]  /*f8d0*/  FSEL R7, R7, -INF , P2 ;  /* 0xff80000007077808 */ /* 0x000fe20001000000 */
[--C-:B------:R-:W-:Y:S01]  /*f8e0*/  FFMA.FTZ R179, R63, UR48, -R52.reuse ;  /* 0x000000303fb37c23 */ /* 0x100fe20008010834 */
[----:B------:R-:W-:Y:S01]  /*f8f0*/  FMNMX.FTZ R56, R3, R56, !PT ;  /* 0x0000003803387209 */ /* 0x000fe20007810000 */
[--C-:B------:R-:W-:Y:S01]  /*f900*/  FFMA.FTZ R165, R30, UR48, -R52.reuse ;  /* 0x000000301ea57c23 */ /* 0x100fe20008010834 */
[----:B------:R-:W-:Y:S01]  /*f910*/  ISETP.GT.AND P2, PT, R62, 0x11, PT ;  /* 0x000000113e00780c */ /* 0x000fe20003f44270 */
        /* <DEDUP_REMOVED lines=8> */
[----:B------:R-:W1:Y:S01]  /*f9a0*/  @P1 LDC R46, c[0x0][0x44c] ;  /* 0x00011300ff2e1b82 */ /* 0x000e620000000800 */
[----:B------:R-:W-:Y:S01]  /*f9b0*/  FMNMX.FTZ R58, R9, R56, !PT ;  /* 0x00000038093a7209 */ /* 0x000fe20007810000 */
[----:B------:R-:W-:Y:S01]  /*f9c0*/  MUFU.TANH R25, R25 ;  /* 0x0000001900197308 */ /* 0x000fe20000002400 */
[----:B0-----:R-:W-:Y:S01]  /*f9d0*/  FSEL R56, R12, -INF , P2 ;  /* 0xff8000000c387808 */ /* 0x001fe20001000000 */
[--C-:B------:R-:W-:Y:S01]  /*f9e0*/  FFMA.FTZ R12, R59, UR48, -R52.reuse ;  /* 0x000000303b0c7c23 */ /* 0x100fe20008010834 */
[----:B-----5:R-:W-:Y:S01]  /*f9f0*/  FMNMX.FTZ R61, R11, R58, !PT ;  /* 0x0000003a0b3d7209 */ /* 0x020fe20007810000 */
[--C-:B------:R-:W-:Y:S01]  /*fa00*/  FFMA.FTZ R181, R97, UR48, -R52.reuse ;  /* 0x0000003061b57c23 */ /* 0x100fe20008010834 */
[----:B------:R-:W-:Y:S01]  /*fa10*/  ISETP.GT.AND P2, PT, R62, 0x21, PT ;  /* 0x000000213e00780c */ /* 0x000fe20003f44270 */
[--C-:B------:R-:W-:Y:S01]  /*fa20*/  FFMA.FTZ R95, R95, UR48, -R52.reuse ;  /* 0x000000305f5f7c23 */ /* 0x100fe20008010834 */
[----:B---3--:R-:W-:Y:S01]  /*fa30*/  FSEL R58, R14, -INF , P3 ;  /* 0xff8000000e3a7808 */ /* 0x008fe20001800000 */
[----:B------:R-:W0:Y:S01]  /*fa40*/  MUFU.TANH R26, R26 ;  /* 0x0000001a001a7308 */ /* 0x000e220000002400 */
[----:B------:R-:W-:Y:S01]  /*fa50*/  FMNMX.FTZ R61, R56, R61, !PT ;  /* 0x0000003d383d7209 */ /* 0x000fe20007810000 */
[--C-:B------:R-:W-:Y:S01]  /*fa60*/  FFMA.FTZ R183, R93, UR48, -R52.reuse ;  /* 0x000000305db77c23 */ /* 0x100fe20008010834 */
[----:B------:R-:W-:Y:S01]  /*fa70*/  ISETP.GT.AND P3, PT, R62, 0x28, PT ;  /* 0x000000283e00780c */ /* 0x000fe20003f64270 */
[--C-:B------:R-:W-:Y:S01]  /*fa80*/  FFMA.FTZ R10, R91, UR48, -R52.reuse ;  /* 0x000000305b0a7c23 */ /* 0x100fe20008010834 */
[----:B--2---:R-:W-:Y:S01]  /*fa90*/  FSEL R13, R13, -INF , P2 ;  /* 0xff8000000d0d7808 */ /* 0x004fe20001000000 */
[--C-:B------:R-:W-:Y:S01]  /*faa0*/  FFMA.FTZ R177, R89, UR48, -R52.reuse ;  /* 0x0000003059b17c23 */ /* 0x100fe20008010834 */
[----:B------:R-:W-:Y:S01]  /*fab0*/  FMNMX.FTZ R14, R58, R61, !PT ;  /* 0x0000003d3a0e7209 */ /* 0x000fe20007810000 */
[----:B------:R-:W2:Y:S01]  /*fac0*/  MUFU.TANH R28, R28 ;  /* 0x0000001c001c7308 */ /* 0x000ea20000002400 */
[----:B------:R-:W-:Y:S01]  /*fad0*/  ISETP.GT.AND P2, PT, R62, 0x29, PT ;  /* 0x000000293e00780c */ /* 0x000fe20003f44270 */
[--C-:B------:R-:W-:Y:S01]  /*fae0*/  FFMA.FTZ R163, R39, UR48, -R52.reuse ;  /* 0x0000003027a37c23 */ /* 0x100fe20008010834 */
[----:B----4-:R-:W-:Y:S01]  /*faf0*/  FSEL R15, R15, -INF , P3 ;  /* 0xff8000000f0f7808 */ /* 0x010fe20001800000 */
[----:B------:R-:W-:Y:S01]  /*fb00*/  IMAD.MOV.U32 R39, RZ, RZ, R191 ;  /* 0x000000ffff277224 */ /* 0x000fe200078e00bf */
[----:B------:R-:W-:Y:S01]  /*fb10*/  FMNMX.FTZ R14, R13, R14, !PT ;  /* 0x0000000e0d0e7209 */ /* 0x000fe20007810000 */
[--C-:B------:R-:W-:Y:S01]  /*fb20*/  FFMA.FTZ R167, R34, UR48, -R52.reuse ;  /* 0x0000003022a77c23 */ /* 0x100fe20008010834 */
[----:B------:R-:W-:Y:S01]  /*fb30*/  ISETP.GT.AND P3, PT, R62, 0x30, PT ;  /* 0x000000303e00780c */ /* 0x000fe20003f64270 */
[----:B------:R3:W-:Y:S01]  /*fb40*/  MUFU.TANH R70, R60 ;  /* 0x0000003c00467308 */ /* 0x0007e20000002400 */
        /* <DEDUP_REMOVED lines=8> */
[----:B---3--:R-:W-:Y:S01]  /*fbd0*/  FSEL R60, R24, -INF , P3 ;  /* 0xff800000183c7808 */ /* 0x008fe20001800000 */
[--C-:B------:R-:W-:Y:S01]  /*fbe0*/  FFMA.FTZ R14, R55, UR48, -R52.reuse ;  /* 0x00000030370e7c23 */ /* 0x100fe20008010834 */
[----:B------:R-:W-:Y:S01]  /*fbf0*/  ISETP.GT.AND P3, PT, R62, 0x38, PT ;  /* 0x000000383e00780c */ /* 0x000fe20003f64270 */
[--C-:B------:R-:W-:Y:S01]  /*fc00*/  FFMA.FTZ R38, R43, UR48, -R52.reuse ;  /* 0x000000302b267c23 */ /* 0x100fe20008010834 */
[----:B------:R-:W-:Y:S01]  /*fc10*/  FMNMX.FTZ R61, R60, R61, !PT ;  /* 0x0000003d3c3d7209 */ /* 0x000fe20007810000 */
[--C-:B------:R-:W-:Y:S01]  /*fc20*/  FFMA.FTZ R42, R47, UR48, -R52.reuse ;  /* 0x000000302f2a7c23 */ /* 0x100fe20008010834 */
[--C-:B------:R-:W-:Y:S01]  /*fc30*/  FFMA.FTZ R155, R49, UR48, -R52.reuse ;  /* 0x00000030319b7c23 */ /* 0x100fe20008010834 */
[----:B------:R3:W4:Y:S01]  /*fc40*/  MUFU.TANH R74, R64 ;  /* 0x00000040004a7308 */ /* 0x0007220000002400 */
[----:B------:R-:W-:Y:S01]  /*fc50*/  FFMA.FTZ R29, R29, UR48, -R52 ;  /* 0x000000301d1d7c23 */ /* 0x000fe20008010834 */
[----:B------:R-:W-:-:S02]  /*fc60*/  CS2R R92, SRZ ;  /* 0x00000000005c7805 */ /* 0x000fc4000001ff00 */
[----:B------:R-:W-:Y:S02]  /*fc70*/  CS2R R90, SRZ ;  /* 0x00000000005a7805 */ /* 0x000fe4000001ff00 */
[----:B------:R-:W-:Y:S02]  /*fc80*/  CS2R R88, SRZ ;  /* 0x0000000000587805 */ /* 0x000fe4000001ff00 */
[----:B------:R5:W4:Y:S01]  /*fc90*/  MUFU.TANH R75, R65 ;  /* 0x00000041004b7308 */ /* 0x000b220000002400 */
[----:B---3--:R-:W-:Y:S02]  /*fca0*/  FSEL R64, R21, -INF , P2 ;  /* 0xff80000015407808 */ /* 0x008fe40001000000 */
[----:B------:R-:W-:Y:S02]  /*fcb0*/  ISETP.GT.AND P2, PT, R62, 0x39, PT ;  /* 0x000000393e00780c */ /* 0x000fe40003f44270 */
[----:B------:R-:W-:Y:S02]  /*fcc0*/  FMNMX.FTZ R20, R64, R61, !PT ;  /* 0x0000003d40147209 */ /* 0x000fe40007810000 */
[----:B0-----:R-:W-:Y:S01]  /*fcd0*/  FSEL R66, R26, -INF , P2 ;  /* 0xff8000001a427808 */ /* 0x001fe20001000000 */
[----:B------:R1:W-:Y:S01]  /*fce0*/  MUFU.TANH R79, R69 ;  /* 0x00000045004f7308 */ /* 0x0003e20000002400 */
[----:B-----5:R-:W-:-:S02]  /*fcf0*/  FSEL R65, R25, -INF , P3 ;  /* 0xff80000019417808 */ /* 0x020fc40001800000 */
[C---:B------:R-:W-:Y:S02]  /*fd00*/  ISETP.GT.AND P3, PT, R62.reuse, 0x40, PT ;  /* 0x000000403e00780c */ /* 0x040fe40003f64270 */
[----:B------:R-:W-:Y:S02]  /*fd10*/  FMNMX.FTZ R21, R65, R20, !PT ;  /* 0x0000001441157209 */ /* 0x000fe40007810000 */
[----:B------:R-:W-:Y:S01]  /*fd20*/  ISETP.GT.AND P2, PT, R62, 0x41, PT ;  /* 0x000000413e00780c */ /* 0x000fe20003f44270 */
[----:B------:R0:W3:Y:S01]  /*fd30*/  MUFU.TANH R78, R68 ;  /* 0x00000044004e7308 */ /* 0x0000e20000002400 */
[----:B--2---:R-:W-:Y:S01]  /*fd40*/  FSEL R67, R28, -INF , P3 ;  /* 0xff8000001c437808 */ /* 0x004fe20001800000 */
[----:B------:R-:W-:Y:S01]  /*fd50*/  FFMA.FTZ R28, R48, UR48, -R52 ;  /* 0x00000030301c7c23 */ /* 0x000fe20008010834 */
[----:B------:R-:W-:Y:S02]  /*fd60*/  FMNMX.FTZ R20, R66, R21, !PT ;  /* 0x0000001542147209 */ /* 0x000fe40007810000 */
[----:B------:R-:W-:-:S02]  /*fd70*/  ISETP.GT.AND P3, PT, R62, 0x48, PT ;  /* 0x000000483e00780c */ /* 0x000fc40003f64270 */
[----:B-1----:R-:W-:Y:S01]  /*fd80*/  FSEL R69, R27, -INF , P2 ;  /* 0xff8000001b457808 */ /* 0x002fe20001000000 */
[----:B------:R-:W1:Y:S01]  /*fd90*/  MUFU.TANH R72, R72 ;  /* 0x0000004800487308 */ /* 0x000e620000002400 */
[----:B------:R-:W-:Y:S02]  /*fda0*/  FMNMX.FTZ R24, R67, R20, !PT ;  /* 0x0000001443187209 */ /* 0x000fe40007810000 */
[----:B------:R-:W-:Y:S02]  /*fdb0*/  ISETP.GT.AND P2, PT, R62, 0x49, PT ;  /* 0x000000493e00780c */ /* 0x000fe40003f44270 */
[----:B------:R-:W-:Y:S02]  /*fdc0*/  FSEL R70, R70, -INF , P3 ;  /* 0xff80000046467808 */ /* 0x000fe40001800000 */
[----:B------:R-:W-:Y:S01]  /*fdd0*/  FMNMX.FTZ R21, R69, R24, !PT ;  /* 0x0000001845157209 */ /* 0x000fe20007810000 */
[----:B------:R-:W2:Y:S01]  /*fde0*/  MUFU.TANH R73, R73 ;  /* 0x0000004900497308 */ /* 0x000ea20000002400 */
[----:B------:R-:W-:-:S02]  /*fdf0*/  ISETP.GT.AND P3, PT, R62, 0x50, PT ;  /* 0x000000503e00780c */ /* 0x000fc40003f64270 */
[----:B0-----:R-:W-:Y:S01]  /*fe00*/  FSEL R68, R71, -INF , P2 ;  /* 0xff80000047447808 */ /* 0x001fe20001000000 */
[----:B------:R-:W-:Y:S01]  /*fe10*/  FFMA.FTZ R71, R32, UR48, -R52 ;  /* 0x0000003020477c23 */ /* 0x000fe20008010834 */
[----:B------:R-:W-:Y:S02]  /*fe20*/  FMNMX.FTZ R21, R70, R21, !PT ;  /* 0x0000001546157209 */ /* 0x000fe40007810000 */
[----:B------:R-:W-:Y:S01]  /*fe30*/  ISETP.GT.AND P2, PT, R62, 0x51, PT ;  /* 0x000000513e00780c */ /* 0x000fe20003f44270 */
[----:B------:R-:W0:Y:S01]  /*fe40*/  MUFU.TANH R76, R76 ;  /* 0x0000004c004c7308 */ /* 0x000e220000002400 */
[----:B----4-:R-:W-:Y:S02]  /*fe50*/  FSEL R25, R74, -INF , P3 ;  /* 0xff8000004a197808 */ /* 0x010fe40001800000 */
[----:B------:R-:W-:Y:S02]  /*fe60*/  FMNMX.FTZ R24, R68, R21, !PT ;  /* 0x0000001544187209 */ /* 0x000fe40007810000 */
[----:B------:R-:W-:-:S02]  /*fe70*/  ISETP.GT.AND P3, PT, R62, 0x58, PT ;  /* 0x000000583e00780c */ /* 0x000fc40003f64270 */
[----:B------:R-:W-:Y:S01]  /*fe80*/  FSEL R27, R75, -INF , P2 ;  /* 0xff8000004b1b7808 */ /* 0x000fe20001000000 */
[----:B------:R-:W-:Y:S01]  /*fe90*/  MUFU.TANH R77, R77 ;  /* 0x0000004d004d7308 */ /* 0x000fe20000002400 */
[----:B------:R-:W-:Y:S02]  /*fea0*/  FMNMX.FTZ R26, R25, R24, !PT ;  /* 0x00000018191a7209 */ /* 0x000fe40007810000 */
[----:B------:R-:W-:Y:S02]  /*feb0*/  ISETP.GT.AND P2, PT, R62, 0x59, PT ;  /* 0x000000593e00780c */ /* 0x000fe40003f44270 */
[----:B---3--:R-:W-:Y:S02]  /*fec0*/  FSEL R48, R78, -INF , P3 ;  /* 0xff8000004e307808 */ /* 0x008fe40001800000 */
[----:B------:R-:W-:Y:S01]  /*fed0*/  FMNMX.FTZ R21, R27, R26, !PT ;  /* 0x0000001a1b157209 */ /* 0x000fe20007810000 */
[----:B------:R3:W-:Y:S01]  /*fee0*/  MUFU.EX2 R20, R51 ;  /* 0x0000003300147308 */ /* 0x0007e20000000800 */
[----:B------:R-:W-:-:S02]  /*fef0*/  ISETP.GT.AND P3, PT, R62, 0x60, PT ;  /* 0x000000603e00780c */ /* 0x000fc40003f64270 */
[----:B------:R-:W-:Y:S02]  /*ff00*/  FMNMX.FTZ R26, R48, R21, !PT ;  /* 0x00000015301a7209 */ /* 0x000fe40007810000 */
[----:B-1----:R-:W-:Y:S02]  /*ff10*/  FSEL R50, R72, -INF , P3 ;  /* 0xff80000048327808 */ /* 0x002fe40001800000 */
[C---:B------:R-:W-:Y:S01]  /*ff20*/  ISETP.GT.AND P3, PT, R62.reuse, 0x68, PT ;  /* 0x000000683e00780c */ /* 0x040fe20003f64270 */
[----:B------:R-:W1:Y:S01]  /*ff30*/  MUFU.TANH R80, R80 ;  /* 0x0000005000507308 */ /* 0x000e620000002400 */
[----:B---3--:R-:W-:Y:S02]  /*ff40*/  FSEL R51, R79, -INF , P2 ;  /* 0xff8000004f337808 */ /* 0x008fe40001000000 */
[----:B------:R-:W-:Y:S02]  /*ff50*/  ISETP.GT.AND P2, PT, R62, 0x61, PT ;  /* 0x000000613e00780c */ /* 0x000fe40003f44270 */
[----:B------:R-:W-:-:S02]  /*ff60*/  FMNMX.FTZ R21, R51, R26, !PT ;  /* 0x0000001a33157209 */ /* 0x000fc40007810000 */
[----:B--2---:R-:W-:Y:S01]  /*ff70*/  FSEL R53, R73, -INF , P2 ;  /* 0xff80000049357808 */ /* 0x004fe20001000000 */
[----:B------:R-:W2:Y:S01]  /*ff80*/  MUFU.TANH R81, R81 ;  /* 0x0000005100517308 */ /* 0x000ea20000002400 */
[----:B------:R-:W-:Y:S02]  /*ff90*/  FMNMX.FTZ R26, R50, R21, !PT ;  /* 0x00000015321a7209 */ /* 0x000fe40007810000 */
[----:B------:R-:W-:Y:S02]  /*ffa0*/  ISETP.GT.AND P2, PT, R62, 0x69, PT ;  /* 0x000000693e00780c */ /* 0x000fe40003f44270 */
[----:B0-----:R-:W-:Y:S02]  /*ffb0*/  FSEL R55, R76, -INF , P3 ;  /* 0xff8000004c377808 */ /* 0x001fe40001800000 */
[----:B------:R-:W-:Y:S01]  /*ffc0*/  FMNMX.FTZ R26, R53, R26, !PT ;  /* 0x0000001a351a7209 */ /* 0x000fe20007810000 */
[----:B------:R-:W0:Y:S01]  /*ffd0*/  MUFU.TANH R84, R84 ;  /* 0x0000005400547308 */ /* 0x000e220000002400 */
[----:B------:R-:W-:-:S02]  /*ffe0*/  ISETP.GT.AND P3, PT, R62, 0x70, PT ;  /* 0x000000703e00780c */ /* 0x000fc40003f64270 */
[----:B------:R-:W-:Y:S02]  /*fff0*/  FMNMX.FTZ R26, R55, R26, !PT ;  /* 0x0000001a371a7209 */ /* 0x000fe40007810000 */
[----:B-1----:R-:W-:Y:S02]  /*10000*/  FSEL R33, R80, -INF , P3 ;  /* 0xff80000050217808 */ /* 0x002fe40001800000 */
[----:B------:R-:W-:Y:S01]  /*10010*/  ISETP.GT.AND P3, PT, R62, 0x78, PT ;  /* 0x000000783e00780c */ /* 0x000fe20003f64270 */
[----:B------:R1:W-:Y:S08]  /*10020*/  MUFU.EX2 R24, R28 ;  /* 0x0000001c00187308 */ /* 0x0003f00000000800 */
[----:B------:R-:W3:Y:S01]  /*10030*/  MUFU.TANH R85, R85 ;  /* 0x0000005500557308 */ /* 0x000ee20000002400 */
[----:B-1----:R-:W-:Y:S01]  /*10040*/  FFMA.FTZ R28, R35, UR48, -R52 ;  /* 0x00000030231c7c23 */ /* 0x002fe20008010834 */
[----:B------:R-:W-:-:S02]  /*10050*/  FSEL R35, R77, -INF , P2 ;  /* 0xff8000004d237808 */ /* 0x000fc40001000000 */
[C---:B------:R-:W-:Y:S02]  /*10060*/  ISETP.GT.AND P2, PT, R62.reuse, 0x71, PT ;  /* 0x000000713e00780c */ /* 0x040fe40003f44270 */
[----:B------:R-:W-:Y:S02]  /*10070*/  FMNMX.FTZ R26, R35, R26, !PT ;  /* 0x0000001a231a7209 */ /* 0x000fe40007810000 */
[----:B--2---:R-:W-:Y:S01]  /*10080*/  FSEL R61, R81, -INF , P2 ;  /* 0xff800000513d7808 */ /* 0x004fe20001000000 */
[----:B------:R-:W-:Y:S01]  /*10090*/  MUFU.EX2 R181, R181 ;  /* 0x000000b500b57308 */ /* 0x000fe20000000800 */
[----:B------:R-:W-:Y:S02]  /*100a0*/  FMNMX.FTZ R32, R33, R26, !PT ;  /* 0x0000001a21207209 */ /* 0x000fe40007810000 */
[----:B------:R-:W-:Y:S02]  /*100b0*/  ISETP.GT.AND P2, PT, R62, 0x79, PT ;  /* 0x000000793e00780c */ /* 0x000fe40003f44270 */
[----:B0-----:R-:W-:-:S02]  /*100c0*/  FSEL R62, R84, -INF , P3 ;  /* 0xff800000543e7808 */ /* 0x001fc40001800000 */
[----:B------:R-:W-:Y:S01]  /*100d0*/  FMNMX.FTZ R21, R61, R32, !PT ;  /* 0x000000203d157209 */ /* 0x000fe20007810000 */
[----:B------:R0:W1:Y:S01]  /*100e0*/  MUFU.EX2 R8, R95 ;  /* 0x0000005f00087308 */ /* 0x0000620000000800 */
[----:B---3--:R-:W-:Y:S01]  /*100f0*/  FSEL R63, R85, -INF , P2 ;  /* 0xff800000553f7808 */ /* 0x008fe20001000000 */
[--C-:B------:R-:W-:Y:S01]  /*10100*/  FFMA.FTZ R32, R36, UR48, -R52.reuse ;  /* 0x0000003024207c23 */ /* 0x100fe20008010834 */
[----:B------:R-:W-:Y:S01]  /*10110*/  FMNMX.FTZ R30, R62, R21, !PT ;  /* 0x000000153e1e7209 */ /* 0x000fe20007810000 */
[--C-:B------:R-:W-:Y:S01]  /*10120*/  FFMA.FTZ R36, R41, UR48, -R52.reuse ;  /* 0x0000003029247c23 */ /* 0x100fe20008010834 */
[----:B------:R-:W-:Y:S02]  /*10130*/  @P1 IMAD.HI.U32 R41, R191, R46, RZ ;  /* 0x0000002ebf291227 */ /* 0x000fe400078e00ff */
[----:B------:R-:W-:Y:S02]  /*10140*/  FMNMX.FTZ R21, R63, R30, !PT ;  /* 0x0000001e3f157209 */ /* 0x000fe40007810000 */
[--C-:B------:R-:W-:Y:S01]  /*10150*/  FFMA.FTZ R30, R31, UR48, -R52.reuse ;  /* 0x000000301f1e7c23 */ /* 0x100fe20008010834 */
[----:B------:R-:W-:Y:S01]  /*10160*/  MUFU.EX2 R183, R183 ;  /* 0x000000b700b77308 */ /* 0x000fe20000000800 */
[----:B0-----:R-:W-:Y:S01]  /*10170*/  CS2R R94, SRZ ;  /* 0x00000000005e7805 */ /* 0x001fe2000001ff00 */
[----:B------:R-:W0:Y:S06]  /*10180*/  SHFL.BFLY PT, R40, R21, 0x2, 0x1f ;  /* 0x0c401f0015287f89 */ /* 0x000e2c00000e0000 */
[----:B------:R-:W-:Y:S08]  /*10190*/  MUFU.EX2 R10, R10 ;  /* 0x0000000a000a7308 */ /* 0x000ff00000000800 */
[----:B------:R-:W-:Y:S08]  /*101a0*/  MUFU.EX2 R177, R177 ;  /* 0x000000b100b17308 */ /* 0x000ff00000000800 */
[----:B------:R-:W-:Y:S01]  /*101b0*/  MUFU.EX2 R12, R12 ;  /* 0x0000000c000c7308 */ /* 0x000fe20000000800 */
[----:B0-----:R-:W-:Y:S01]  /*101c0*/  FMNMX.FTZ R31, R21, R40, !PT ;  /* 0x00000028151f7209 */ /* 0x001fe20007810000 */
[----:B------:R-:W-:-:S04]  /*101d0*/  FFMA.FTZ R40, R45, UR48, -R52 ;  /* 0x000000302d287c23 */ /* 0x000fc80008010834 */
        /* <DEDUP_REMOVED lines=11> */
[--C-:B------:R-:W-:Y:S01]  /*10290*/  FFMA.FTZ R31, R57, UR48, -R44.reuse ;  /* 0x00000030391f7c23 */ /* 0x100fe2000801082c */
[----:B------:R-:W0:Y:S01]  /*102a0*/  @P1 LDC R54, c[0x0][0x450] ;  /* 0x00011400ff361b82 */ /* 0x000e220000000800 */
[--C-:B------:R-:W-:Y:S01]  /*102b0*/  FFMA.FTZ R182, R3, UR48, -R44.reuse ;  /* 0x0000003003b67c23 */ /* 0x100fe2000801082c */
[--C-:B------:R-:W-:Y:S01]  /*102c0*/  FFMA.FTZ R3, R7, UR48, -R44.reuse ;  /* 0x0000003007037c23 */ /* 0x100fe2000801082c */
[--C-:B------:R-:W-:Y:S01]  /*102d0*/  FFMA.FTZ R176, R5, UR48, -R44.reuse ;  /* 0x0000003005b07c23 */ /* 0x100fe2000801082c */
[----:B------:R-:W-:Y:S01]  /*102e0*/  MUFU.EX2 R180, R180 ;  /* 0x000000b400b47308 */ /* 0x000fe20000000800 */
[----:B------:R-:W-:Y:S02]  /*102f0*/  IMAD.U32 R5, RZ, RZ, UR38 ;  /* 0x00000026ff057e24 */ /* 0x000fe4000f8e00ff */
[--C-:B------:R-:W-:Y:S01]  /*10300*/  FFMA.FTZ R9, R9, UR48, -R44.reuse ;  /* 0x0000003009097c23 */ /* 0x100fe2000801082c */
[--C-:B------:R-:W-:Y:S01]  /*10310*/  FFMA.FTZ R11, R11, UR48, -R44.reuse ;  /* 0x000000300b0b7c23 */ /* 0x100fe2000801082c */
[--C-:B------:R-:W-:Y:S01]  /*10320*/  FFMA.FTZ R56, R56, UR48, -R44.reuse ;  /* 0x0000003038387c23 */ /* 0x100fe2000801082c */
[----:B------:R-:W-:Y:S01]  /*10330*/  FFMA.FTZ R58, R58, UR48, -R44 ;  /* 0x000000303a3a7c23 */ /* 0x000fe2000801082c */
[----:B------:R-:W-:Y:S01]  /*10340*/  PRMT R0, R5, 0x654, R0 ;  /* 0x0000065405007816 */ /* 0x000fe20000000000 */
[--C-:B------:R-:W-:Y:S01]  /*10350*/  FFMA.FTZ R13, R13, UR48, -R44.reuse ;  /* 0x000000300d0d7c23 */ /* 0x100fe2000801082c */
[----:B------:R-:W2:Y:S01]  /*10360*/  MUFU.EX2 R31, R31 ;  /* 0x0000001f001f7308 */ /* 0x000ea20000000800 */
[--C-:B------:R-:W-:Y:S01]  /*10370*/  FFMA.FTZ R15, R15, UR48, -R44.reuse ;  /* 0x000000300f0f7c23 */ /* 0x100fe2000801082c */
[----:B------:R1:W-:Y:S01]  /*10380*/  SYNCS.ARRIVE.TRANS64.RED.A1T0 RZ, [R0+URZ], RZ ;  /* 0x000000ff00ff79a7 */ /* 0x0003e2000810043f */
[--C-:B------:R-:W-:Y:S01]  /*10390*/  FFMA.FTZ R59, R59, UR48, -R44.reuse ;  /* 0x000000303b3b7c23 */ /* 0x100fe2000801082c */
[--C-:B------:R-:W-:Y:S01]  /*103a0*/  FFMA.FTZ R60, R60, UR48, -R44.reuse ;  /* 0x000000303c3c7c23 */ /* 0x100fe2000801082c */
[--C-:B------:R-:W-:Y:S01]  /*103b0*/  FFMA.FTZ R64, R64, UR48, -R44.reuse ;  /* 0x0000003040407c23 */ /* 0x100fe2000801082c */
[--C-:B------:R-:W-:Y:S01]  /*103c0*/  FFMA.FTZ R65, R65, UR48, -R44.reuse ;  /* 0x0000003041417c23 */ /* 0x100fe2000801082c */
[--C-:B------:R-:W-:Y:S01]  /*103d0*/  FFMA.FTZ R27, R27, UR48, -R44.reuse ;  /* 0x000000301b1b7c23 */ /* 0x100fe2000801082c */
[----:B------:R-:W3:Y:S01]  /*103e0*/  MUFU.EX2 R182, R182 ;  /* 0x000000b600b67308 */ /* 0x000ee20000000800 */
[----:B------:R-:W-:Y:S01]  /*103f0*/  FFMA.FTZ R66, R66, UR48, -R44 ;  /* 0x0000003042427c23 */ /* 0x000fe2000801082c */
[----:B-1----:R-:W-:Y:S01]  /*10400*/  FADD.FTZ R0, R181, R8 ;  /* 0x00000008b5007221 */ /* 0x002fe20000010000 */
[--C-:B------:R-:W-:Y:S01]  /*10410*/  FFMA.FTZ R67, R67, UR48, -R44.reuse ;  /* 0x0000003043437c23 */ /* 0x100fe2000801082c */
[----:B0-----:R-:W-:Y:S01]  /*10420*/  @P1 SHF.R.U32.HI R39, RZ, R54, R41 ;  /* 0x00000036ff271219 */ /* 0x001fe20000011629 */
[--C-:B------:R-:W-:Y:S01]  /*10430*/  FFMA.FTZ R69, R69, UR48, -R44.reuse ;  /* 0x0000003045457c23 */ /* 0x100fe2000801082c */
[--C-:B------:R-:W-:Y:S01]  /*10440*/  FFMA.FTZ R70, R70, UR48, -R44.reuse ;  /* 0x0000003046467c23 */ /* 0x100fe2000801082c */
[----:B------:R-:W-:Y:S01]  /*10450*/  FFMA.FTZ R68, R68, UR48, -R44 ;  /* 0x0000003044447c23 */ /* 0x000fe2000801082c */
[----:B------:R-:W0:Y:S01]  /*10460*/  MUFU.EX2 R3, R3 ;  /* 0x0000000300037308 */ /* 0x000e220000000800 */
[----:B--2---:R-:W-:Y:S01]  /*10470*/  FADD.FTZ R5, R180, R31 ;  /* 0x0000001fb4057221 */ /* 0x004fe20000010000 */
[----:B------:R-:W-:Y:S01]  /*10480*/  IADD3 R41, R39, R193, -R192 ;  /* 0x000000c127297210 */ /* 0x000fe20007ffe8c0 */
[--C-:B------:R-:W-:Y:S01]  /*10490*/  FFMA.FTZ R25, R25, UR48, -R44.reuse ;  /* 0x0000003019197c23 */ /* 0x100fe2000801082c */
[----:B------:R-:W-:Y:S01]  /*104a0*/  F2FP.BF16.F32.PACK_AB R181, R8, R181 ;  /* 0x000000b508b5723e */ /* 0x000fe200000010ff */
[--C-:B------:R-:W-:Y:S01]  /*104b0*/  FFMA.FTZ R48, R48, UR48, -R44.reuse ;  /* 0x0000003030307c23 */ /* 0x100fe2000801082c */
[--C-:B------:R-:W-:Y:S01]  /*104c0*/  FFMA.FTZ R51, R51, UR48, -R44.reuse ;  /* 0x0000003033337c23 */ /* 0x100fe2000801082c */
[----:B------:R-:W-:Y:S01]  /*104d0*/  FFMA.FTZ R50, R50, UR48, -R44 ;  /* 0x0000003032327c23 */ /* 0x000fe2000801082c */
[----:B------:R-:W1:Y:S01]  /*104e0*/  MUFU.EX2 R176, R176 ;  /* 0x000000b000b07308 */ /* 0x000e620000000800 */
[----:B---3--:R-:W-:Y:S01]  /*104f0*/  FADD.FTZ R46, R182, R5 ;  /* 0x00000005b62e7221 */ /* 0x008fe20000010000 */
[----:B------:R-:W-:Y:S01]  /*10500*/  FADD.FTZ R5, R183, R0 ;  /* 0x00000000b7057221 */ /* 0x000fe20000010000 */
[--C-:B------:R-:W-:Y:S01]  /*10510*/  FFMA.FTZ R53, R53, UR48, -R44.reuse ;  /* 0x0000003035357c23 */ /* 0x100fe2000801082c */
[--C-:B------:R-:W-:Y:S01]  /*10520*/  FFMA.FTZ R55, R55, UR48, -R44.reuse ;  /* 0x0000003037377c23 */ /* 0x100fe2000801082c */
[--C-:B------:R-:W-:Y:S01]  /*10530*/  FFMA.FTZ R35, R35, UR48, -R44.reuse ;  /* 0x0000003023237c23 */ /* 0x100fe2000801082c */
[----:B------:R-:W-:Y:S01]  /*10540*/  FADD.FTZ R0, R10, R5 ;  /* 0x000000050a007221 */ /* 0x000fe20000010000 */
[----:B------:R-:W-:Y:S01]  /*10550*/  FFMA.FTZ R33, R33, UR48, -R44 ;  /* 0x0000003021217c23 */ /* 0x000fe2000801082c */
[----:B------:R-:W2:Y:S01]  /*10560*/  MUFU.EX2 R9, R9 ;  /* 0x0000000900097308 */ /* 0x000ea20000000800 */
[----:B0-----:R-:W-:Y:S01]  /*10570*/  FADD.FTZ R39, R3, R46 ;  /* 0x0000002e03277221 */ /* 0x001fe20000010000 */
[----:B------:R-:W-:Y:S01]  /*10580*/  FADD.FTZ R5, R177, R0 ;  /* 0x00000000b1057221 */ /* 0x000fe20000010000 */
[----:B------:R-:W-:Y:S01]  /*10590*/  F2FP.BF16.F32.PACK_AB R182, R3, R182 ;  /* 0x000000b603b6723e */ /* 0x000fe200000010ff */
[--C-:B------:R-:W-:Y:S01]  /*105a0*/  FFMA.FTZ R61, R61, UR48, -R44.reuse ;  /* 0x000000303d3d7c23 */ /* 0x100fe2000801082c */
[--C-:B------:R-:W-:Y:S01]  /*105b0*/  FFMA.FTZ R62, R62, UR48, -R44.reuse ;  /* 0x000000303e3e7c23 */ /* 0x100fe2000801082c */
[----:B------:R-:W-:Y:S01]  /*105c0*/  FADD.FTZ R0, R12, R5 ;  /* 0x000000050c007221 */ /* 0x000fe20000010000 */
[----:B------:R-:W-:Y:S01]  /*105d0*/  FFMA.FTZ R44, R63, UR48, -R44 ;  /* 0x000000303f2c7c23 */ /* 0x000fe2000801082c */
[----:B------:R-:W0:Y:S01]  /*105e0*/  MUFU.EX2 R11, R11 ;  /* 0x0000000b000b7308 */ /* 0x000e220000000800 */
[----:B-1----:R-:W-:Y:S01]  /*105f0*/  FADD.FTZ R46, R176, R39 ;  /* 0x00000027b02e7221 */ /* 0x002fe20000010000 */
[----:B------:R-:W-:Y:S01]  /*10600*/  FADD.FTZ R39, R179, R0 ;  /* 0x00000000b3277221 */ /* 0x000fe20000010000 */
[----:B------:R-:W-:Y:S01]  /*10610*/  F2FP.BF16.F32.PACK_AB R177, R12, R177 ;  /* 0x000000b10cb1723e */ /* 0x000fe200000010ff */
[----:B------:R-:W-:Y:S01]  /*10620*/  VIADD R12, R96, 0xfffffffe ;  /* 0xfffffffe600c7836 */ /* 0x000fe20000000000 */
[----:B------:R-:W-:Y:S01]  /*10630*/  F2FP.BF16.F32.PACK_AB R183, R10, R183 ;  /* 0x000000b70ab7723e */ /* 0x000fe200000010ff */
[C---:B------:R-:W-:Y:S01]  /*10640*/  FADD.FTZ R0, R14.reuse, R39 ;  /* 0x000000270e007221 */ /* 0x040fe20000010000 */
[----:B------:R-:W-:Y:S01]  /*10650*/  F2FP.BF16.F32.PACK_AB R179, R14, R179 ;  /* 0x000000b30eb3723e */ /* 0x000fe200000010ff */
[----:B------:R-:W1:Y:S01]  /*10660*/  MUFU.EX2 R56, R56 ;  /* 0x0000003800387308 */ /* 0x000e620000000800 */
[C---:B--2---:R-:W-:Y:S01]  /*10670*/  FADD.FTZ R46, R9.reuse, R46 ;  /* 0x0000002e092e7221 */ /* 0x044fe20000010000 */
[----:B------:R-:W-:-:S02]  /*10680*/  F2FP.BF16.F32.PACK_AB R176, R9, R176 ;  /* 0x000000b009b0723e */ /* 0x000fc400000010ff */
[----:B------:R-:W-:Y:S02]  /*10690*/  CS2R R96, SRZ ;  /* 0x0000000000607805 */ /* 0x000fe4000001ff00 */
[----:B------:R-:W-:Y:S02]  /*106a0*/  F2FP.BF16.F32.PACK_AB R180, R31, R180 ;  /* 0x000000b41fb4723e */ /* 0x000fe400000010ff */
[----:B------:R-:W2:Y:S01]  /*106b0*/  MUFU.EX2 R58, R58 ;  /* 0x0000003a003a7308 */ /* 0x000ea20000000800 */
[----:B0-----:R-:W-:-:S07]  /*106c0*/  FADD.FTZ R5, R11, R46 ;  /* 0x0000002e0b057221 */ /* 0x001fce0000010000 */
[----:B------:R-:W0:Y:S01]  /*106d0*/  MUFU.EX2 R13, R13 ;  /* 0x0000000d000d7308 */ /* 0x000e220000000800 */
[C---:B-1----:R-:W-:Y:S01]  /*106e0*/  FADD.FTZ R5, R56.reuse, R5 ;  /* 0x0000000538057221 */ /* 0x042fe20000010000 */
[----:B------:R-:W-:-:S06]  /*106f0*/  F2FP.BF16.F32.PACK_AB R178, R56, R11 ;  /* 0x0000000b38b2723e */ /* 0x000fcc00000010ff */
[----:B------:R-:W1:Y:S01]  /*10700*/  MUFU.EX2 R15, R15 ;  /* 0x0000000f000f7308 */ /* 0x000e620000000800 */
[----:B--2---:R-:W-:Y:S01]  /*10710*/  FADD.FTZ R46, R58, R5 ;  /* 0x000000053a2e7221 */ /* 0x004fe20000010000 */
[----:B------:R-:W-:Y:S01]  /*10720*/  FADD.FTZ R5, R173, R0 ;  /* 0x00000000ad057221 */ /* 0x000fe20000010000 */
[----:B------:R-:W-:-:S03]  /*10730*/  F2FP.BF16.F32.PACK_AB R173, R20, R173 ;  /* 0x000000ad14ad723e */ /* 0x000fc600000010ff */
[----:B------:R-:W-:Y:S02]  /*10740*/  FADD.FTZ R0, R20, R5 ;  /* 0x0000000514007221 */ /* 0x000fe40000010000 */
[----:B------:R-:W2:Y:S01]  /*10750*/  MUFU.EX2 R174, R59 ;  /* 0x0000003b00ae7308 */ /* 0x000ea20000000800 */
[C---:B0-----:R-:W-:Y:S01]  /*10760*/  FADD.FTZ R46, R13.reuse, R46 ;  /* 0x0000002e0d2e7221 */ /* 0x041fe20000010000 */
[----:B------:R-:W-:-:S06]  /*10770*/  F2FP.BF16.F32.PACK_AB R172, R13, R58 ;  /* 0x0000003a0dac723e */ /* 0x000fcc00000010ff */
[----:B------:R-:W0:Y:S01]  /*10780*/  MUFU.EX2 R60, R60 ;  /* 0x0000003c003c7308 */ /* 0x000e220000000800 */
[----:B-1----:R-:W-:Y:S01]  /*10790*/  FADD.FTZ R5, R15, R46 ;  /* 0x0000002e0f057221 */ /* 0x002fe20000010000 */
[----:B------:R-:W-:-:S06]  /*107a0*/  SHF.R.S32.HI R46, RZ, 0x1f, R41 ;  /* 0x0000001fff2e7819 */ /* 0x000fcc0000011429 */
[----:B------:R-:W1:Y:S01]  /*107b0*/  MUFU.EX2 R7, R64 ;  /* 0x0000004000077308 */ /* 0x000e620000000800 */
[----:B--2---:R-:W-:Y:S01]  /*107c0*/  FADD.FTZ R39, R174, R5 ;  /* 0x00000005ae277221 */ /* 0x004fe20000010000 */
[----:B------:R-:W-:Y:S02]  /*107d0*/  LEA.HI R5, R46, R41, RZ, 0x7 ;  /* 0x000000292e057211 */ /* 0x000fe400078f38ff */
[----:B------:R-:W-:Y:S02]  /*107e0*/  F2FP.BF16.F32.PACK_AB R174, R174, R15 ;  /* 0x0000000faeae723e */ /* 0x000fe400000010ff */
[----:B------:R-:W-:Y:S02]  /*107f0*/  SHF.R.S32.HI R5, RZ, 0x7, R5 ;  /* 0x00000007ff057819 */ /* 0x000fe40000011405 */
[----:B------:R-:W2:Y:S01]  /*10800*/  MUFU.EX2 R28, R28 ;  /* 0x0000001c001c7308 */ /* 0x000ea20000000800 */
[----:B0-----:R-:W-:Y:S01]  /*10810*/  FADD.FTZ R46, R60, R39 ;  /* 0x000000273c2e7221 */ /* 0x001fe20000010000 */
[----:B------:R-:W-:-:S04]  /*10820*/  VIMNMX R5, RZ, R5, !PT ;  /* 0x00000005ff057248 */ /* 0x000fc80007fe0100 */
[----:B------:R-:W-:Y:S02]  /*10830*/  ISETP.GE.AND P2, PT, R12, R5, PT ;  /* 0x000000050c00720c */ /* 0x000fe40003f46270 */
[----:B------:R-:W0:Y:S01]  /*10840*/  MUFU.EX2 R65, R65 ;  /* 0x0000004100417308 */ /* 0x000e220000000800 */
[C---:B-1----:R-:W-:Y:S01]  /*10850*/  FADD.FTZ R46, R7.reuse, R46 ;  /* 0x0000002e072e7221 */ /* 0x042fe20000010000 */
[----:B------:R-:W-:-:S06]  /*10860*/  F2FP.BF16.F32.PACK_AB R168, R7, R60 ;  /* 0x0000003c07a8723e */ /* 0x000fcc00000010ff */
[----:B------:R-:W1:Y:S08]  /*10870*/  MUFU.EX2 R171, R171 ;  /* 0x000000ab00ab7308 */ /* 0x000e700000000800 */
[----:B------:R3:W-:Y:S08]  /*10880*/  MUFU.EX2 R160, R27 ;  /* 0x0000001b00a07308 */ /* 0x0007f00000000800 */
[----:B------:R-:W4:Y:S01]  /*10890*/  MUFU.EX2 R66, R66 ;  /* 0x0000004200427308 */ /* 0x000f220000000800 */
[----:B---3--:R-:W-:Y:S01]  /*108a0*/  FADD.FTZ R27, R175, R0 ;  /* 0x00000000af1b7221 */ /* 0x008fe20000010000 */
[----:B------:R-:W-:-:S03]  /*108b0*/  F2FP.BF16.F32.PACK_AB R175, R24, R175 ;  /* 0x000000af18af723e */ /* 0x000fc600000010ff */
[----:B------:R-:W-:-:S03]  /*108c0*/  FADD.FTZ R0, R24, R27 ;  /* 0x0000001b18007221 */ /* 0x000fc60000010000 */
[----:B------:R-:W3:Y:S01]  /*108d0*/  MUFU.EX2 R26, R71 ;  /* 0x00000047001a7308 */ /* 0x000ee20000000800 */
[----:B------:R-:W-:Y:S01]  /*108e0*/  FADD.FTZ R27, R169, R0 ;  /* 0x00000000a91b7221 */ /* 0x000fe20000010000 */
[----:B--2---:R-:W-:-:S03]  /*108f0*/  F2FP.BF16.F32.PACK_AB R169, R28, R169 ;  /* 0x000000a91ca9723e */ /* 0x004fc600000010ff */
[----:B------:R-:W-:Y:S01]  /*10900*/  FADD.FTZ R0, R28, R27 ;  /* 0x0000001b1c007221 */ /* 0x000fe20000010000 */
[----:B0-----:R-:W-:Y:S02]  /*10910*/  FADD.FTZ R27, R65, R46 ;  /* 0x0000002e411b7221 */ /* 0x001fe40000010000 */
[----:B------:R-:W0:Y:S01]  /*10920*/  MUFU.EX2 R67, R67 ;  /* 0x0000004300437308 */ /* 0x000e220000000800 */
[----:B-1----:R-:W-:Y:S01]  /*10930*/  FADD.FTZ R39, R171, R0 ;  /* 0x00000000ab277221 */ /* 0x002fe20000010000 */
[C---:B----4-:R-:W-:Y:S01]  /*10940*/  FADD.FTZ R0, R66.reuse, R27 ;  /* 0x0000001b42007221 */ /* 0x050fe20000010000 */
[----:B------:R-:W-:-:S05]  /*10950*/  F2FP.BF16.F32.PACK_AB R170, R66, R65 ;  /* 0x0000004142aa723e */ /* 0x000fca00000010ff */
[----:B------:R-:W1:Y:S01]  /*10960*/  MUFU.EX2 R165, R165 ;  /* 0x000000a500a57308 */ /* 0x000e620000000800 */
[C---:B---3--:R-:W-:Y:S01]  /*10970*/  FADD.FTZ R8, R26.reuse, R39 ;  /* 0x000000271a087221 */ /* 0x048fe20000010000 */
        /* <DEDUP_REMOVED lines=22> */
[----:B--2---:R-:W-:-:S04]  /*10ae0*/  FADD.FTZ R3, R25, R8 ;  /* 0x0000000819037221 */ /* 0x004fc80000010000 */
[C---:B------:R-:W-:Y:S01]  /*10af0*/  FADD.FTZ R3, R160.reuse, R3 ;  /* 0x00000003a0037221 */ /* 0x040fe20000010000 */
[----:B------:R-:W-:Y:S02]  /*10b00*/  F2FP.BF16.F32.PACK_AB R160, R160, R25 ;  /* 0x00000019a0a0723e */ /* 0x000fe400000010ff */
        /* <DEDUP_REMOVED lines=48> */
[----:B-1----:R-:W-:-:S04]  /*10e10*/  FADD.FTZ R10, R62, R3 ;  /* 0x000000033e0a7221 */ /* 0x002fc80000010000 */
[C---:B--2---:R-:W-:Y:S01]  /*10e20*/  FADD.FTZ R3, R7.reuse, R10 ;  /* 0x0000000a07037221 */ /* 0x044fe20000010000 */
[----:B------:R-:W-:Y:S01]  /*10e30*/  F2FP.BF16.F32.PACK_AB R154, R7, R62 ;  /* 0x0000003e079a723e */ /* 0x000fe200000010ff */
[C---:B0-----:R-:W-:Y:S01]  /*10e40*/  FADD.FTZ R0, R8.reuse, R9 ;  /* 0x0000000908007221 */ /* 0x041fe20000010000 */
[----:B------:R-:W-:Y:S01]  /*10e50*/  F2FP.BF16.F32.PACK_AB R155, R8, R155 ;  /* 0x0000009b089b723e */ /* 0x000fe200000010ff */
[----:B------:R-:W-:Y:S06]  /*10e60*/  @!P2 BRA `(.L_x_9559) ;  /* 0x0000003000fca947 */ /* 0x000fec0003800000 */
[----:B------:R-:W-:Y:S02]  /*10e70*/  IMAD.MOV.U32 R10, RZ, RZ, R6 ;  /* 0x000000ffff0a7224 */ /* 0x000fe400078e0006 */
[----:B------:R-:W-:Y:S02]  /*10e80*/  IMAD.MOV.U32 R11, RZ, RZ, R21 ;  /* 0x000000ffff0b7224 */ /* 0x000fe400078e0015 */
[----:B------:R-:W-:Y:S02]  /*10e90*/  IMAD.MOV.U32 R14, RZ, RZ, R188 ;  /* 0x000000ffff0e7224 */ /* 0x000fe400078e00bc */
[----:B------:R-:W-:Y:S02]  /*10ea0*/  IMAD.MOV.U32 R13, RZ, RZ, R186 ;  /* 0x000000ffff0d7224 */ /* 0x000fe400078e00ba */
[----:B------:R-:W-:-:S07]  /*10eb0*/  IMAD.MOV.U32 R151, RZ, RZ, RZ ;  /* 0x000000ffff977224 */ /* 0x000fce00078e00ff */
.L_x_9571:
        /* <DEDUP_REMOVED lines=8> */
.L_x_9561:
[----:B------:R-:W-:-:S04]  /*10f40*/  IADD3 R6, R13, 0x1, RZ ;  /* 0x000000010d067810 */ /* 0x000fc80007ffe0ff */
[----:B------:R-:W-:-:S04]  /*10f50*/  ISETP.NE.AND P3, PT, R6, 0x2, PT ;  /* 0x000000020600780c */ /* 0x000fc80003f65270 */
[----:B------:R-:W-:Y:S02]  /*10f60*/  SEL R7, R6, RZ, P3 ;  /* 0x000000ff06077207 */ /* 0x000fe40001800000 */
[----:B------:R-:W-:-:S03]  /*10f70*/  SHF.L.U32 R6, R188, 0x1f, RZ ;  /* 0x0000001fbc067819 */ /* 0x000fc600000006ff */
[----:B------:R-:W-:-:S04]  /*10f80*/  IMAD R7, R7, 0x8, R18 ;  /* 0x0000000807077824 */ /* 0x000fc800078e0212 */
[----:B------:R0:W1:Y:S01]  /*10f90*/  SYNCS.PHASECHK.TRANS64.TRYWAIT P3, [R7+URZ+0x28830], R6 ;  /* 0x02883006070075a7 */ /* 0x000062000806017f */
[----:B------:R-:W-:Y:S05]  /*10fa0*/  @!P0 BRA `(.L_x_9562) ;  /* 0x0000000000048947 */ /* 0x000fea0003800000 */
[----:B------:R-:W-:Y:S01]  /*10fb0*/  BPT.TRAP 0x1 ;  /* 0x000000040000795c */ /* 0x000fe20000300000 */
.L_x_9562:
[----:B------:R-:W-:Y:S04]  /*10fc0*/  BSSY B0, `(.L_x_9560) ;  /* 0x0000004000007945 */ /* 0x000fe80003800000 */
[----:B-1----:R-:W-:Y:S05]  /*10fd0*/  @P3 BRA `(.L_x_9563) ;  /* 0x0000000000083947 */ /* 0x002fea0003800000 */
[----:B------:R-:W1:Y:S02]  /*10fe0*/  SYNCS.PHASECHK.TRANS64.TRYWAIT P3, [R7+URZ+0x28830], R6 ;  /* 0x02883006070075a7 */ /* 0x000e64000806017f */
[----:B-1----:R-:W-:Y:S05]  /*10ff0*/  @!P3 BRA `(.L_x_9564) ;  /* 0x000001180018b947 */ /* 0x002fea0003800000 */
.L_x_9563:
[----:B------:R-:W-:Y:S05]  /*11000*/  BSYNC B0 ;  /* 0x0000000000007941 */ /* 0x000fea0003800000 */
.L_x_9560:
        /* <DEDUP_REMOVED lines=11> */
[----:B------:R-:W-:Y:S01]  /*110c0*/  IMAD R6, R186, 0x800, R4 ;  /* 0x00000800ba067824 */ /* 0x000fe200078e0204 */
[----:B------:R-:W-:-:S04]  /*110d0*/  MOV R9, 0x40000040 ;  /* 0x4000004000097802 */ /* 0x000fc80000000f00 */
        /* <DEDUP_REMOVED lines=54> */
.L_x_9566:
[----:B------:R-:W-:Y:S01]  /*11440*/  SHF.L.U32 R6, R14, 0x1f, RZ ;  /* 0x0000001f0e067819 */ /* 0x000fe200000006ff */
[----:B------:R-:W-:-:S04]  /*11450*/  IMAD R7, R13, 0x8, R18 ;  /* 0x000000080d077824 */ /* 0x000fc800078e0212 */
[----:B------:R0:W1:Y:S01]  /*11460*/  SYNCS.PHASECHK.TRANS64.TRYWAIT P2, [R7+URZ+0x28850], R6 ;  /* 0x02885006070075a7 */ /* 0x000062000804017f */
[----:B------:R-:W-:Y:S05]  /*11470*/  @!P0 BRA `(.L_x_9567) ;  /* 0x0000000000048947 */ /* 0x000fea0003800000 */
[----:B------:R-:W-:Y:S01]  /*11480*/  BPT.TRAP 0x1 ;  /* 0x000000040000795c */ /* 0x000fe20000300000 */
.L_x_9567:
[----:B-1----:R-:W-:Y:S05]  /*11490*/  @P2 BRA `(.L_x_9565) ;  /* 0x0000000000082947 */ /* 0x002fea0003800000 */
[----:B------:R-:W1:Y:S02]  /*114a0*/  SYNCS.PHASECHK.TRANS64.TRYWAIT P2, [R7+URZ+0x28850], R6 ;  /* 0x02885006070075a7 */ /* 0x000e64000804017f */
[----:B-1----:R-:W-:Y:S05]  /*114b0*/  @!P2 BRA `(.L_x_9568) ;  /* 0x0000011000fca947 */ /* 0x002fea0003800000 */
.L_x_9565:
        /* <DEDUP_REMOVED lines=10> */
[----:B------:R-:W-:-:S04]  /*11560*/  LOP3.LUT R6, R6, 0x4000000, RZ, 0xfc, !PT ;  /* 0x0400000006067812 */ /* 0x000fc800078efcff */
[----:B------:R-:W-:-:S04]  /*11570*/  LEA R6, R13, R6, 0xb ;  /* 0x000000060d067211 */ /* 0x000fc800078e58ff */
[C---:B------:R-:W-:Y:S01]  /*11580*/  R2UR UR6, R6.reuse ;  /* 0x00000000060672ca */ /* 0x040fe200000e0000 */
[----:B------:R-:W-:-:S12]  /*11590*/  VIADD R8, R6, 0x80 ;  /* 0x0000008006087836 */ /* 0x000fd80000000000 */
        /* <DEDUP_REMOVED lines=53> */
.L_x_9569:
[----:B------:R-:W1:Y:S01]  /*118f0*/  @P1 LDC R21, c[0x0][0x44c] ;  /* 0x00011300ff151b82 */ /* 0x000e620000000800 */
[----:B------:R-:W-:Y:S01]  /*11900*/  FMUL.FTZ R14, R34, UR47 ;  /* 0x0000002f220e7c20 */ /* 0x000fe20008410000 */
[----:B------:R-:W-:Y:S02]  /*11910*/  IMAD.IADD R156, R204, 0x1, R191 ;  /* 0x00000001cc9c7824 */ /* 0x000fe400078e02bf */
[----:B------:R-:W-:Y:S01]  /*11920*/  FMUL.FTZ R153, R33, UR47 ;  /* 0x0000002f21997c20 */ /* 0x000fe20008410000 */
[----:B------:R-:W-:Y:S02]  /*11930*/  IMAD.MOV.U32 R33, RZ, RZ, -0x80 ;  /* 0xffffff80ff217424 */ /* 0x000fe400078e00ff */
[----:B------:R-:W-:Y:S01]  /*11940*/  FMUL.FTZ R159, R24, UR47 ;  /* 0x0000002f189f7c20 */ /* 0x000fe20008410000 */
[----:B------:R-:W-:Y:S01]  /*11950*/  FMUL.FTZ R161, R25, UR47 ;  /* 0x0000002f19a17c20 */ /* 0x000fe20008410000 */
[----:B------:R-:W-:Y:S01]  /*11960*/  FMUL.FTZ R163, R28, UR47 ;  /* 0x0000002f1ca37c20 */ /* 0x000fe20008410000 */
[----:B------:R-:W2:Y:S01]  /*11970*/  @P1 LDC R34, c[0x0][0x450] ;  /* 0x00011400ff221b82 */ /* 0x000ea20000000800 */
        /* <DEDUP_REMOVED lines=11> */
[----:B0-----:R-:W-:Y:S01]  /*11a30*/  FMUL.FTZ R6, R26, UR47 ;  /* 0x0000002f1a067c20 */ /* 0x001fe20008410000 */
[----:B------:R-:W-:Y:S01]  /*11a40*/  FMUL.FTZ R37, R44, UR47 ;  /* 0x0000002f2c257c20 */ /* 0x000fe20008410000 */
[----:B------:R-:W-:Y:S01]  /*11a50*/  FMUL.FTZ R26, R43, UR47 ;  /* 0x0000002f2b1a7c20 */ /* 0x000fe20008410000 */
[----:B------:R-:W-:Y:S01]  /*11a60*/  FMUL.FTZ R43, R52, UR47 ;  /* 0x0000002f342b7c20 */ /* 0x000fe20008410000 */
[----:B-1----:R-:W-:-:S04]  /*11a70*/  @P1 IMAD.HI.U32 R21, R156, R21, RZ ;  /* 0x000000159c151227 */ /* 0x002fc800078e00ff */
[----:B------:R-:W-:Y:S01]  /*11a80*/  FMUL.FTZ R24, R39, UR47 ;  /* 0x0000002f27187c20 */ /* 0x000fe20008410000 */
[----:B------:R-:W-:Y:S01]  /*11a90*/  FMUL.FTZ R39, R45, UR47 ;  /* 0x0000002f2d277c20 */ /* 0x000fe20008410000 */
[----:B------:R-:W0:Y:S01]  /*11aa0*/  MUFU.TANH R163, R163 ;  /* 0x000000a300a37308 */ /* 0x000e220000002400 */
[----:B------:R-:W-:Y:S01]  /*11ab0*/  FMUL.FTZ R8, R30, UR47 ;  /* 0x0000002f1e087c20 */ /* 0x000fe20008410000 */
[----:B------:R-:W-:Y:S01]  /*11ac0*/  FMUL.FTZ R30, R51, UR47 ;  /* 0x0000002f331e7c20 */ /* 0x000fe20008410000 */
[----:B------:R-:W-:Y:S01]  /*11ad0*/  FMUL.FTZ R40, R48, UR47 ;  /* 0x0000002f30287c20 */ /* 0x000fe20008410000 */
[----:B------:R-:W-:Y:S01]  /*11ae0*/  FMUL.FTZ R25, R42, UR47 ;  /* 0x0000002f2a197c20 */ /* 0x000fe20008410000 */
[----:B--2---:R-:W-:Y:S01]  /*11af0*/  @P1 SHF.R.U32.HI R156, RZ, R34, R21 ;  /* 0x00000022ff9c1219 */ /* 0x004fe20000011615 */
[----:B------:R-:W-:Y:S02]  /*11b00*/  IMAD R34, R12, R33, 0x1 ;  /* 0x000000010c227424 */ /* 0x000fe400078e0221 */
[----:B------:R-:W-:Y:S01]  /*11b10*/  FMUL.FTZ R42, R49, UR47 ;  /* 0x0000002f312a7c20 */ /* 0x000fe20008410000 */
[----:B------:R-:W1:Y:S01]  /*11b20*/  MUFU.TANH R157, R157 ;  /* 0x0000009d009d7308 */ /* 0x000e620000002400 */
[----:B------:R-:W-:Y:S01]  /*11b30*/  FMUL.FTZ R44, R53, UR47 ;  /* 0x0000002f352c7c20 */ /* 0x000fe20008410000 */
[----:B------:R-:W2:Y:S01]  /*11b40*/  SHFL.IDX PT, R21, R156, RZ, 0x1c1f ;  /* 0x001c1fff9c157589 */ /* 0x000ea200000e0000 */
[----:B------:R-:W-:-:S02]  /*11b50*/  IMAD R34, R203, -0x2, R34 ;  /* 0xfffffffecb227824 */ /* 0x000fc400078e0222 */
[----:B------:R-:W-:Y:S01]  /*11b60*/  FMUL.FTZ R9, R31, UR47 ;  /* 0x0000002f1f097c20 */ /* 0x000fe20008410000 */
[----:B------:R-:W-:Y:S01]  /*11b70*/  FMUL.FTZ R31, R54, UR47 ;  /* 0x0000002f361f7c20 */ /* 0x000fe20008410000 */
[----:B------:R-:W-:Y:S01]  /*11b80*/  FMUL.FTZ R45, R56, UR47 ;  /* 0x0000002f382d7c20 */ /* 0x000fe20008410000 */
[----:B------:R-:W-:Y:S01]  /*11b90*/  FMUL.FTZ R7, R27, UR47 ;  /* 0x0000002f1b077c20 */ /* 0x000fe20008410000 */
[----:B------:R-:W-:Y:S01]  /*11ba0*/  IADD3 R154, -R192, R34, R193 ;  /* 0x00000022c09a7210 */ /* 0x000fe20007ffe1c1 */
        /* <DEDUP_REMOVED lines=17> */
[----:B--2---:R-:W-:-:S02]  /*11cc0*/  IMAD.IADD R21, R154, 0x1, R21 ;  /* 0x000000019a157824 */ /* 0x004fc400078e0215 */
[----:B------:R-:W-:Y:S01]  /*11cd0*/  FMUL.FTZ R85, R85, UR47 ;  /* 0x0000002f55557c20 */ /* 0x000fe20008410000 */
[----:B------:R-:W-:Y:S01]  /*11ce0*/  FMUL.FTZ R33, R58, UR47 ;  /* 0x0000002f3a217c20 */ /* 0x000fe20008410000 */
[----:B------:R-:W-:Y:S01]  /*11cf0*/  FMUL.FTZ R34, R59, UR47 ;  /* 0x0000002f3b227c20 */ /* 0x000fe20008410000 */
[----:B------:R-:W-:Y:S01]  /*11d00*/  FMUL.FTZ R61, R63, UR47 ;  /* 0x0000002f3f3d7c20 */ /* 0x000fe20008410000 */
[----:B------:R-:W-:Y:S01]  /*11d10*/  ISETP.GT.AND P2, PT, R21, RZ, PT ;  /* 0x000000ff1500720c */ /* 0x000fe20003f44270 */
[----:B------:R-:W-:Y:S01]  /*11d20*/  FMUL.FTZ R63, R67, UR47 ;  /* 0x0000002f433f7c20 */ /* 0x000fe20008410000 */
[----:B------:R-:W-:Y:S01]  /*11d30*/  ISETP.GT.AND P3, PT, R21, 0x1, PT ;  /* 0x000000011500780c */ /* 0x000fe20003f64270 */
[----:B------:R-:W2:Y:S01]  /*11d40*/  MUFU.TANH R35, R35 ;  /* 0x0000002300237308 */ /* 0x000ea20000002400 */
[----:B---3--:R-:W-:Y:S01]  /*11d50*/  FSEL R159, R159, -INF , P2 ;  /* 0xff8000009f9f7808 */ /* 0x008fe20001000000 */
[----:B------:R-:W-:Y:S01]  /*11d60*/  FMUL.FTZ R67, R75, UR47 ;  /* 0x0000002f4b437c20 */ /* 0x000fe20008410000 */
[----:B------:R-:W-:Y:S01]  /*11d70*/  ISETP.GT.AND P2, PT, R21, 0x8, PT ;  /* 0x000000081500780c */ /* 0x000fe20003f44270 */
[----:B------:R-:W3:Y:S01]  /*11d80*/  SHFL.IDX PT, R75, R156, 0x1, 0x1c1f ;  /* 0x003c1f009c4b7f89 */ /* 0x000ee200000e0000 */
[----:B----4-:R-:W-:Y:S01]  /*11d90*/  FSEL R161, R161, -INF , P3 ;  /* 0xff800000a1a17808 */ /* 0x010fe20001800000 */
[----:B------:R-:W-:Y:S01]  /*11da0*/  FMUL.FTZ R60, R62, UR47 ;  /* 0x0000002f3e3c7c20 */ /* 0x000fe20008410000 */
[----:B------:R-:W-:Y:S01]  /*11db0*/  FMNMX.FTZ R50, R159, R11, !PT ;  /* 0x0000000b9f327209 */ /* 0x000fe20007810000 */
[----:B------:R-:W4:Y:S01]  /*11dc0*/  MUFU.TANH R38, R38 ;  /* 0x0000002600267308 */ /* 0x000f220000002400 */
[----:B------:R-:W-:Y:S01]  /*11dd0*/  ISETP.GT.AND P3, PT, R21, 0x9, PT ;  /* 0x000000091500780c */ /* 0x000fe20003f64270 */
[----:B------:R-:W-:Y:S01]  /*11de0*/  UMOV UR48, UR45 ;  /* 0x0000002d00307c82 */ /* 0x000fe20008000000 */
[----:B0-----:R-:W-:-:S02]  /*11df0*/  FSEL R163, R163, -INF , P2 ;  /* 0xff800000a3a37808 */ /* 0x001fc40001000000 */
[----:B------:R-:W-:Y:S02]  /*11e00*/  FMNMX.FTZ R50, R161, R50, !PT ;  /* 0x00000032a1327209 */ /* 0x000fe40007810000 */
[----:B------:R-:W-:Y:S01]  /*11e10*/  ISETP.GT.AND P2, PT, R21, 0x10, PT ;  /* 0x000000101500780c */ /* 0x000fe20003f44270 */
[----:B------:R-:W0:Y:S01]  /*11e20*/  MUFU.TANH R36, R36 ;  /* 0x0000002400247308 */ /* 0x000e220000002400 */
[----:B-1----:R-:W-:Y:S02]  /*11e30*/  FSEL R157, R157, -INF , P3 ;  /* 0xff8000009d9d7808 */ /* 0x002fe40001800000 */
[----:B------:R-:W-:Y:S02]  /*11e40*/  FMNMX.FTZ R50, R163, R50, !PT ;  /* 0x00000032a3327209 */ /* 0x000fe40007810000 */
[----:B------:R-:W-:Y:S02]  /*11e50*/  ISETP.GT.AND P3, PT, R21, 0x11, PT ;  /* 0x000000111500780c */ /* 0x000fe40003f64270 */
[----:B-----5:R-:W-:Y:S01]  /*11e60*/  FSEL R155, R155, -INF , P2 ;  /* 0xff8000009b9b7808 */ /* 0x020fe20001000000 */
[----:B------:R-:W1:Y:S01]  /*11e70*/  MUFU.TANH R37, R37 ;  /* 0x0000002500257308 */ /* 0x000e620000002400 */
[----:B------:R-:W-:-:S02]  /*11e80*/  FMNMX.FTZ R50, R157, R50, !PT ;  /* 0x000000329d327209 */ /* 0x000fc40007810000 */
[----:B------:R-:W-:Y:S02]  /*11e90*/  ISETP.GT.AND P2, PT, R21, 0x18, PT ;  /* 0x000000181500780c */ /* 0x000fe40003f44270 */
[----:B------:R-:W-:Y:S02]  /*11ea0*/  FSEL R153, R153, -INF , P3 ;  /* 0xff80000099997808 */ /* 0x000fe40001800000 */
[----:B------:R-:W-:Y:S01]  /*11eb0*/  FMNMX.FTZ R52, R155, R50, !PT ;  /* 0x000000329b347209 */ /* 0x000fe20007810000 */
[----:B------:R-:W5:Y:S01]  /*11ec0*/  MUFU.TANH R39, R39 ;  /* 0x0000002700277308 */ /* 0x000f620000002400 */
        /* <DEDUP_REMOVED lines=8> */
[----:B--2---:R-:W-:-:S02]  /*11f50*/  FSEL R41, R35, -INF , P3 ;  /* 0xff80000023297808 */ /* 0x004fc40001800000 */
[----:B------:R-:W-:Y:S01]  /*11f60*/  FMNMX.FTZ R52, R152, R51, !PT ;  /* 0x0000003398347209 */ /* 0x000fe20007810000 */
[----:B------:R-:W-:Y:S01]  /*11f70*/  FMUL.FTZ R51, R68, UR47 ;  /* 0x0000002f44337c20 */ /* 0x000fe20008410000 */
[----:B------:R-:W-:Y:S02]  /*11f80*/  ISETP.GT.AND P3, PT, R21, 0x21, PT ;  /* 0x000000211500780c */ /* 0x000fe40003f64270 */
[----:B----4-:R-:W-:Y:S01]  /*11f90*/  FSEL R38, R38, -INF , P2 ;  /* 0xff80000026267808 */ /* 0x010fe20001000000 */
[----:B------:R-:W2:Y:S01]  /*11fa0*/  MUFU.TANH R42, R42 ;  /* 0x0000002a002a7308 */ /* 0x000ea20000002400 */
[----:B------:R-:W-:Y:S01]  /*11fb0*/  FMNMX.FTZ R53, R41, R52, !PT ;  /* 0x0000003429357209 */ /* 0x000fe20007810000 */
[----:B------:R-:W-:Y:S01]  /*11fc0*/  FMUL.FTZ R52, R69, UR47 ;  /* 0x0000002f45347c20 */ /* 0x000fe20008410000 */
[----:B------:R-:W-:Y:S01]  /*11fd0*/  ISETP.GT.AND P2, PT, R21, 0x28, PT ;  /* 0x000000281500780c */ /* 0x000fe20003f44270 */
[----:B------:R-:W-:Y:S01]  /*11fe0*/  FMUL.FTZ R69, R79, UR47 ;  /* 0x0000002f4f457c20 */ /* 0x000fe20008410000 */
[----:B0-----:R-:W-:-:S02]  /*11ff0*/  FSEL R35, R36, -INF , P3 ;  /* 0xff80000024237808 */ /* 0x001fc40001800000 */
[----:B------:R-:W-:Y:S01]  /*12000*/  FMNMX.FTZ R54, R38, R53, !PT ;  /* 0x0000003526367209 */ /* 0x000fe20007810000 */
[----:B------:R-:W0:Y:S01]  /*12010*/  MUFU.TANH R43, R43 ;  /* 0x0000002b002b7308 */ /* 0x000e220000002400 */
[----:B------:R-:W-:Y:S02]  /*12020*/  ISETP.GT.AND P3, PT, R21, 0x29, PT ;  /* 0x000000291500780c */ /* 0x000fe40003f64270 */
[----:B-1----:R-:W-:Y:S02]  /*12030*/  FSEL R36, R37, -INF , P2 ;  /* 0xff80000025247808 */ /* 0x002fe40001000000 */
[----:B------:R-:W-:Y:S02]  /*12040*/  FMNMX.FTZ R53, R35, R54, !PT ;  /* 0x0000003623357209 */ /* 0x000fe40007810000 */
[----:B------:R-:W-:Y:S01]  /*12050*/  ISETP.GT.AND P2, PT, R21, 0x30, PT ;  /* 0x000000301500780c */ /* 0x000fe20003f44270 */
[----:B------:R-:W1:Y:S01]  /*12060*/  MUFU.TANH R44, R44 ;  /* 0x0000002c002c7308 */ /* 0x000e620000002400 */
[----:B-----5:R-:W-:-:S02]  /*12070*/  FSEL R37, R39, -INF , P3 ;  /* 0xff80000027257808 */ /* 0x020fc40001800000 */
[----:B------:R-:W-:Y:S02]  /*12080*/  FMNMX.FTZ R54, R36, R53, !PT ;  /* 0x0000003524367209 */ /* 0x000fe40007810000 */
[----:B------:R-:W-:Y:S02]  /*12090*/  ISETP.GT.AND P3, PT, R21, 0x31, PT ;  /* 0x000000311500780c */ /* 0x000fe40003f64270 */
[----:B---3--:R-:W-:Y:S01]  /*120a0*/  FSEL R39, R40, -INF , P2 ;  /* 0xff80000028277808 */ /* 0x008fe20001000000 */
[----:B------:R-:W3:Y:S01]  /*120b0*/  MUFU.TANH R45, R45 ;  /* 0x0000002d002d7308 */ /* 0x000ee20000002400 */
[----:B------:R-:W-:Y:S02]  /*120c0*/  FMNMX.FTZ R54, R37, R54, !PT ;  /* 0x0000003625367209 */ /* 0x000fe40007810000 */
[----:B------:R-:W-:Y:S02]  /*120d0*/  ISETP.GT.AND P2, PT, R21, 0x38, PT ;  /* 0x000000381500780c */ /* 0x000fe40003f44270 */
[----:B--2---:R-:W-:-:S02]  /*120e0*/  FSEL R40, R42, -INF , P3 ;  /* 0xff8000002a287808 */ /* 0x004fc40001800000 */
[----:B------:R-:W-:Y:S01]  /*120f0*/  FMNMX.FTZ R53, R39, R54, !PT ;  /* 0x0000003627357209 */ /* 0x000fe20007810000 */
[----:B------:R-:W2:Y:S01]  /*12100*/  MUFU.TANH R46, R46 ;  /* 0x0000002e002e7308 */ /* 0x000ea20000002400 */
[----:B------:R-:W-:Y:S02]  /*12110*/  ISETP.GT.AND P3, PT, R21, 0x39, PT ;  /* 0x000000391500780c */ /* 0x000fe40003f64270 */
[----:B0-----:R-:W-:Y:S02]  /*12120*/  FSEL R42, R43, -INF , P2 ;  /* 0xff8000002b2a7808 */ /* 0x001fe40001000000 */
[----:B------:R-:W-:Y:S02]  /*12130*/  FMNMX.FTZ R53, R40, R53, !PT ;  /* 0x0000003528357209 */ /* 0x000fe40007810000 */
[----:B------:R-:W-:Y:S01]  /*12140*/  ISETP.GT.AND P2, PT, R21, 0x40, PT ;  /* 0x000000401500780c */ /* 0x000fe20003f44270 */
[----:B------:R-:W0:Y:S01]  /*12150*/  MUFU.TANH R47, R47 ;  /* 0x0000002f002f7308 */ /* 0x000e220000002400 */
[----:B-1----:R-:W-:-:S02]  /*12160*/  FSEL R43, R44, -INF , P3 ;  /* 0xff8000002c2b7808 */ /* 0x002fc40001800000 */
[----:B------:R-:W-:Y:S02]  /*12170*/  FMNMX.FTZ R54, R42, R53, !PT ;  /* 0x000000352a367209 */ /* 0x000fe40007810000 */
[----:B------:R-:W-:Y:S02]  /*12180*/  ISETP.GT.AND P3, PT, R21, 0x41, PT ;  /* 0x000000411500780c */ /* 0x000fe40003f64270 */
[----:B---3--:R-:W-:Y:S01]  /*12190*/  FSEL R44, R45, -INF , P2 ;  /* 0xff8000002d2c7808 */ /* 0x008fe20001000000 */
[----:B------:R-:W1:Y:S01]  /*121a0*/  MUFU.TANH R48, R48 ;  /* 0x0000003000307308 */ /* 0x000e620000002400 */
[----:B------:R-:W-:Y:S02]  /*121b0*/  FMNMX.FTZ R53, R43, R54, !PT ;  /* 0x000000362b357209 */ /* 0x000fe40007810000 */
[----:B--2---:R-:W-:Y:S02]  /*121c0*/  FSEL R45, R46, -INF , P3 ;  /* 0xff8000002e2d7808 */ /* 0x004fe40001800000 */
[----:B------:R-:W-:-:S02]  /*121d0*/  ISETP.GT.AND P2, PT, R21, 0x48, PT ;  /* 0x000000481500780c */ /* 0x000fc40003f44270 */
        /* <DEDUP_REMOVED lines=10> */
[----:B------:R-:W-:Y:S01]  /*12280*/  FMNMX.FTZ R53, R46, R53, !PT ;  /* 0x000000352e357209 */ /* 0x000fe20007810000 */
        /* <DEDUP_REMOVED lines=10> */
[----:B------:R-:W-:-:S05]  /*12330*/  ISETP.GT.AND P2, PT, R21, 0x60, PT ;  /* 0x000000601500780c */ /* 0x000fca0003f44270 */
[----:B------:R-:W1:Y:S01]  /*12340*/  MUFU.TANH R73, R73 ;  /* 0x0000004900497308 */ /* 0x000e620000002400 */
[----:B--2---:R-:W-:Y:S02]  /*12350*/  FSEL R51, R52, -INF , P3 ;  /* 0xff80000034337808 */ /* 0x004fe40001800000 */
[----:B------:R-:W-:Y:S02]  /*12360*/  FMNMX.FTZ R52, R50, R53, !PT ;  /* 0x0000003532347209 */ /* 0x000fe40007810000 */
[----:B------:R-:W-:Y:S02]  /*12370*/  ISETP.GT.AND P3, PT, R21, 0x61, PT ;  /* 0x000000611500780c */ /* 0x000fe40003f64270 */
[----:B------:R-:W-:Y:S01]  /*12380*/  FMNMX.FTZ R54, R51, R52, !PT ;  /* 0x0000003433367209 */ /* 0x000fe20007810000 */
[----:B------:R-:W2:Y:S01]  /*12390*/  MUFU.TANH R76, R76 ;  /* 0x0000004c004c7308 */ /* 0x000ea20000002400 */
[----:B0-----:R-:W-:Y:S02]  /*123a0*/  FSEL R53, R72, -INF , P2 ;  /* 0xff80000048357808 */ /* 0x001fe40001000000 */
[----:B------:R-:W-:-:S02]  /*123b0*/  ISETP.GT.AND P2, PT, R21, 0x68, PT ;  /* 0x000000681500780c */ /* 0x000fc40003f44270 */
[----:B------:R-:W-:-:S03]  /*123c0*/  FMNMX.FTZ R55, R53, R54, !PT ;  /* 0x0000003635377209 */ /* 0x000fc60007810000 */
[----:B------:R-:W0:Y:S01]  /*123d0*/  MUFU.TANH R77, R77 ;  /* 0x0000004d004d7308 */ /* 0x000e220000002400 */
[----:B-1----:R-:W-:Y:S01]  /*123e0*/  FSEL R52, R73, -INF , P3 ;  /* 0xff80000049347808 */ /* 0x002fe20001800000 */
[----:B------:R-:W-:Y:S01]  /*123f0*/  FMUL.FTZ R73, R87, UR47 ;  /* 0x0000002f57497c20 */ /* 0x000fe20008410000 */
[----:B------:R-:W-:Y:S02]  /*12400*/  ISETP.GT.AND P3, PT, R21, 0x69, PT ;  /* 0x000000691500780c */ /* 0x000fe40003f64270 */
[----:B------:R-:W-:-:S03]  /*12410*/  FMNMX.FTZ R57, R52, R55, !PT ;  /* 0x0000003734397209 */ /* 0x000fc60007810000 */
[----:B------:R1:W3:Y:S01]  /*12420*/  MUFU.TANH R56, R80 ;  /* 0x0000005000387308 */ /* 0x0002e20000002400 */
[----:B--2---:R-:W-:Y:S02]  /*12430*/  FSEL R54, R76, -INF , P2 ;  /* 0xff8000004c367808 */ /* 0x004fe40001000000 */
[----:B------:R-:W-:Y:S02]  /*12440*/  ISETP.GT.AND P2, PT, R21, 0x70, PT ;  /* 0x000000701500780c */ /* 0x000fe40003f44270 */
[----:B------:R-:W-:-:S03]  /*12450*/  FMNMX.FTZ R58, R54, R57, !PT ;  /* 0x00000039363a7209 */ /* 0x000fc60007810000 */
[----:B------:R-:W2:Y:S01]  /*12460*/  MUFU.TANH R81, R81 ;  /* 0x0000005100517308 */ /* 0x000ea20000002400 */
[----:B0-----:R-:W-:Y:S01]  /*12470*/  FSEL R55, R77, -INF , P3 ;  /* 0xff8000004d377808 */ /* 0x001fe20001800000 */
[----:B-1----:R-:W-:Y:S01]  /*12480*/  IMAD.IADD R80, R154, 0x1, R75 ;  /* 0x000000019a507824 */ /* 0x002fe200078e024b */
[----:B------:R-:W-:Y:S02]  /*12490*/  ISETP.GT.AND P3, PT, R21, 0x71, PT ;  /* 0x000000711500780c */ /* 0x000fe40003f64270 */
[----:B------:R-:W-:Y:S02]  /*124a0*/  FMNMX.FTZ R59, R55, R58, !PT ;  /* 0x0000003a373b7209 */ /* 0x000fe40007810000 */
[----:B------:R-:W-:Y:S01]  /*124b0*/  ISETP.GT.AND P4, PT, R80, 0x1, PT ;  /* 0x000000015000780c */ /* 0x000fe20003f84270 */
[----:B------:R-:W0:Y:S01]  /*124c0*/  MUFU.TANH R84, R84 ;  /* 0x0000005400547308 */ /* 0x000e220000002400 */
[----:B---3--:R-:W-:Y:S02]  /*124d0*/  FSEL R56, R56, -INF , P2 ;  /* 0xff80000038387808 */ /* 0x008fe40001000000 */
[----:B------:R-:W-:-:S02]  /*124e0*/  ISETP.GT.AND P2, PT, R21, 0x78, PT ;  /* 0x000000781500780c */ /* 0x000fc40003f44270 */
[----:B------:R-:W-:-:S03]  /*124f0*/  FMNMX.FTZ R62, R56, R59, !PT ;  /* 0x0000003b383e7209 */ /* 0x000fc60007810000 */
[----:B------:R-:W1:Y:S01]  /*12500*/  MUFU.TANH R85, R85 ;  /* 0x0000005500557308 */ /* 0x000e620000002400 */
[----:B--2---:R-:W-:Y:S02]  /*12510*/  FSEL R57, R81, -INF , P3 ;  /* 0xff80000051397808 */ /* 0x004fe40001800000 */
[----:B------:R-:W-:Y:S02]  /*12520*/  ISETP.GT.AND P3, PT, R21, 0x79, PT ;  /* 0x000000791500780c */ /* 0x000fe40003f64270 */
[----:B------:R-:W-:Y:S01]  /*12530*/  FMNMX.FTZ R21, R57, R62, !PT ;  /* 0x0000003e39157209 */ /* 0x000fe20007810000 */
[----:B------:R-:W-:Y:S01]  /*12540*/  FMUL.FTZ R62, R66, UR47 ;  /* 0x0000002f423e7c20 */ /* 0x000fe20008410000 */
[----:B------:R-:W-:Y:S01]  /*12550*/  FMUL.FTZ R66, R74, UR47 ;  /* 0x0000002f4a427c20 */ /* 0x000fe20008410000 */
[----:B------:R-:W2:Y:S01]  /*12560*/  MUFU.TANH R6, R6 ;  /* 0x0000000600067308 */ /* 0x000ea20000002400 */
[----:B0-----:R-:W-:-:S04]  /*12570*/  FSEL R58, R84, -INF , P2 ;  /* 0xff800000543a7808 */ /* 0x001fc80001000000 */
[----:B------:R-:W-:-:S03]  /*12580*/  FMNMX.FTZ R64, R58, R21, !PT ;  /* 0x000000153a407209 */ /* 0x000fc60007810000 */
[----:B------:R-:W0:Y:S01]  /*12590*/  MUFU.TANH R7, R7 ;  /* 0x0000000700077308 */ /* 0x000e220000002400 */
[----:B-1----:R-:W-:Y:S02]  /*125a0*/  FSEL R59, R85, -INF , P3 ;  /* 0xff800000553b7808 */ /* 0x002fe40001800000 */
[----:B------:R-:W-:Y:S02]  /*125b0*/  ISETP.GT.AND P3, PT, R80, RZ, PT ;  /* 0x000000ff5000720c */ /* 0x000fe40003f64270 */
[----:B------:R-:W-:Y:S01]  /*125c0*/  FMNMX.FTZ R21, R59, R64, !PT ;  /* 0x000000403b157209 */ /* 0x000fe20007810000 */
[----:B------:R-:W-:Y:S01]  /*125d0*/  FMUL.FTZ R64, R70, UR47 ;  /* 0x0000002f46407c20 */ /* 0x000fe20008410000 */
[----:B------:R-:W-:Y:S01]  /*125e0*/  FMUL.FTZ R70, R82, UR47 ;  /* 0x0000002f52467c20 */ /* 0x000fe20008410000 */
[----:B------:R-:W1:Y:S01]  /*125f0*/  MUFU.TANH R8, R8 ;  /* 0x0000000800087308 */ /* 0x000e620000002400 */
[----:B--2---:R-:W-:Y:S01]  /*12600*/  FSEL R77, R6, -INF , P3 ;  /* 0xff800000064d7808 */ /* 0x004fe20001800000 */
[----:B------:R-:W2:Y:S01]  /*12610*/  SHFL.BFLY PT, R68, R21, 0x2, 0x1f ;  /* 0x0c401f0015447f89 */ /* 0x000ea200000e0000 */
[----:B------:R-:W-:-:S02]  /*12620*/  ISETP.GT.AND P3, PT, R80, 0x8, PT ;  /* 0x000000085000780c */ /* 0x000fc40003f64270 */
[----:B------:R-:W-:-:S03]  /*12630*/  FMNMX.FTZ R6, R77, R10, !PT ;  /* 0x0000000a4d067209 */ /* 0x000fc60007810000 */
[----:B------:R-:W3:Y:S01]  /*12640*/  MUFU.TANH R9, R9 ;  /* 0x0000000900097308 */ /* 0x000ee20000002400 */
        /* <DEDUP_REMOVED lines=8> */
[----:B---3--:R-:W-:Y:S02]  /*126d0*/  FSEL R76, R9, -INF , P4 ;  /* 0xff800000094c7808 */ /* 0x008fe40002000000 */
[----:B--2---:R-:W-:Y:S01]  /*126e0*/  FMNMX.FTZ R72, R21, R68, !PT ;  /* 0x0000004415487209 */ /* 0x004fe20007810000 */
[----:B------:R-:W-:Y:S01]  /*126f0*/  FMUL.FTZ R68, R78, UR47 ;  /* 0x0000002f4e447c20 */ /* 0x000fe20008410000 */
[----:B------:R-:W-:Y:S02]  /*12700*/  ISETP.GT.AND P4, PT, R80, 0x11, PT ;  /* 0x000000115000780c */ /* 0x000fe40003f84270 */
[----:B------:R-:W-:Y:S01]  /*12710*/  FMNMX.FTZ R79, R76, R79, !PT ;  /* 0x0000004f4c4f7209 */ /* 0x000fe20007810000 */
[----:B------:R-:W2:Y:S01]  /*12720*/  MUFU.TANH R20, R20 ;  /* 0x0000001400147308 */ /* 0x000ea20000002400 */
[----:B------:R-:W3:Y:S01]  /*12730*/  SHFL.BFLY PT, R21, R72, 0x1, 0x1f ;  /* 0x0c201f0048157f89 */ /* 0x000ee200000e0000 */
[----:B0-----:R-:W-:-:S02]  /*12740*/  FSEL R14, R14, -INF , P3 ;  /* 0xff8000000e0e7808 */ /* 0x001fc40001800000 */
[----:B------:R-:W-:Y:S02]  /*12750*/  ISETP.GT.AND P3, PT, R80, 0x18, PT ;  /* 0x000000185000780c */ /* 0x000fe40003f64270 */
[----:B------:R-:W-:Y:S02]  /*12760*/  FMNMX.FTZ R79, R14, R79, !PT ;  /* 0x0000004f0e4f7209 */ /* 0x000fe40007810000 */
        /* <DEDUP_REMOVED lines=11> */
[----:B------:R-:W-:Y:S02]  /*12820*/  FMNMX.FTZ R6, R24, R81, !PT ;  /* 0x0000005118067209 */ /* 0x000fe40007810000 */
[----:B---3--:R-:W-:Y:S01]  /*12830*/  FMNMX.FTZ R21, R72, R21, !PT ;  /* 0x0000001548157209 */ /* 0x008fe20007810000 */
[----:B------:R-:W0:Y:S01]  /*12840*/  MUFU.TANH R27, R27 ;  /* 0x0000001b001b7308 */ /* 0x000e220000002400 */
[----:B-1----:R-:W-:Y:S01]  /*12850*/  FSEL R79, R25, -INF , P3 ;  /* 0xff800000194f7808 */ /* 0x002fe20001800000 */
[----:B------:R-:W-:Y:S01]  /*12860*/  FMUL.FTZ R72, R86, UR47 ;  /* 0x0000002f56487c20 */ /* 0x000fe20008410000 */
[----:B------:R-:W-:Y:S01]  /*12870*/  ISETP.GT.AND P3, PT, R80, 0x28, PT ;  /* 0x000000285000780c */ /* 0x000fe20003f64270 */
[----:B------:R-:W-:Y:S01]  /*12880*/  FMUL.FTZ R74, R21, UR48 ;  /* 0x00000030154a7c20 */ /* 0x000fe20008410000 */
        /* <DEDUP_REMOVED lines=10> */
[--C-:B------:R-:W-:Y:S01]  /*12930*/  FFMA.FTZ R172, R38, UR48, -R74.reuse ;  /* 0x0000003026ac7c23 */ /* 0x100fe2000801084a */
[----:B------:R-:W-:Y:S01]  /*12940*/  FMNMX.FTZ R27, R81, R6, !PT ;  /* 0x00000006511b7209 */ /* 0x000fe20007810000 */
[--C-:B------:R-:W-:Y:S01]  /*12950*/  FFMA.FTZ R41, R41, UR48, -R74.reuse ;  /* 0x0000003029297c23 */ /* 0x100fe2000801084a */
[--C-:B------:R-:W-:Y:S01]  /*12960*/  FFMA.FTZ R174, R36, UR48, -R74.reuse ;  /* 0x0000003024ae7c23 */ /* 0x100fe2000801084a */
[----:B------:R-:W0:Y:S01]  /*12970*/  MUFU.TANH R30, R30 ;  /* 0x0000001e001e7308 */ /* 0x000e220000002400 */
[----:B-1----:R-:W-:Y:S01]  /*12980*/  FSEL R28, R28, -INF , P4 ;  /* 0xff8000001c1c7808 */ /* 0x002fe20002000000 */
[--C-:B------:R-:W-:Y:S01]  /*12990*/  FFMA.FTZ R37, R37, UR48, -R74.reuse ;  /* 0x0000003025257c23 */ /* 0x100fe2000801084a */
[----:B------:R-:W-:Y:S01]  /*129a0*/  ISETP.GT.AND P4, PT, R80, 0x31, PT ;  /* 0x000000315000780c */ /* 0x000fe20003f84270 */
[--C-:B------:R-:W-:Y:S01]  /*129b0*/  FFMA.FTZ R168, R39, UR48, -R74.reuse ;  /* 0x0000003027a87c23 */ /* 0x100fe2000801084a */
[----:B------:R-:W-:Y:S01]  /*129c0*/  FMNMX.FTZ R6, R28, R27, !PT ;  /* 0x0000001b1c067209 */ /* 0x000fe20007810000 */
[--C-:B------:R-:W-:Y:S01]  /*129d0*/  FFMA.FTZ R39, R40, UR48, -R74.reuse ;  /* 0x0000003028277c23 */ /* 0x100fe2000801084a */
[--C-:B------:R-:W-:Y:S01]  /*129e0*/  FFMA.FTZ R164, R44, UR48, -R74.reuse ;  /* 0x000000302ca47c23 */ /* 0x100fe2000801084a */
[----:B------:R-:W1:Y:S01]  /*129f0*/  MUFU.TANH R31, R31 ;  /* 0x0000001f001f7308 */ /* 0x000e620000002400 */
[----:B--2---:R-:W-:Y:S01]  /*12a00*/  FSEL R29, R29, -INF , P3 ;  /* 0xff8000001d1d7808 */ /* 0x004fe20001800000 */
[--C-:B------:R-:W-:Y:S01]  /*12a10*/  FFMA.FTZ R180, R159, UR48, -R74.reuse ;  /* 0x000000309fb47c23 */ /* 0x100fe2000801084a */
[----:B------:R-:W-:Y:S01]  /*12a20*/  ISETP.GT.AND P3, PT, R80, 0x38, PT ;  /* 0x000000385000780c */ /* 0x000fe20003f64270 */
[--C-:B------:R-:W-:Y:S01]  /*12a30*/  FFMA.FTZ R170, R42, UR48, -R74.reuse ;  /* 0x000000302aaa7c23 */ /* 0x100fe2000801084a */
[----:B------:R-:W-:Y:S01]  /*12a40*/  FMNMX.FTZ R27, R29, R6, !PT ;  /* 0x000000061d1b7209 */ /* 0x000fe20007810000 */
[--C-:B------:R-:W-:Y:S01]  /*12a50*/  FFMA.FTZ R161, R161, UR48, -R74.reuse ;  /* 0x00000030a1a17c23 */ /* 0x100fe2000801084a */
[----:B------:R-:W-:Y:S01]  /*12a60*/  FSEL R44, R21, RZ, P2 ;  /* 0x000000ff152c7208 */ /* 0x000fe20001000000 */
[----:B------:R-:W2:Y:S01]  /*12a70*/  MUFU.TANH R32, R32 ;  /* 0x0000002000207308 */ /* 0x000ea20000002400 */
[----:B0-----:R-:W-:Y:S01]  /*12a80*/  FSEL R30, R30, -INF , P4 ;  /* 0xff8000001e1e7808 */ /* 0x001fe20002000000 */
[--C-:B------:R-:W-:Y:S01]  /*12a90*/  FFMA.FTZ R182, R163, UR48, -R74.reuse ;  /* 0x00000030a3b67c23 */ /* 0x100fe2000801084a */
[----:B------:R-:W-:Y:S01]  /*12aa0*/  ISETP.GT.AND P4, PT, R80, 0x39, PT ;  /* 0x000000395000780c */ /* 0x000fe20003f84270 */
[----:B------:R-:W-:Y:S01]  /*12ab0*/  FADD.FTZ R44, -R44, R11 ;  /* 0x0000000b2c2c7221 */ /* 0x000fe20000010100 */
[--C-:B------:R-:W-:Y:S01]  /*12ac0*/  FFMA.FTZ R157, R157, UR48, -R74.reuse ;  /* 0x000000309d9d7c23 */ /* 0x100fe2000801084a */
[--C-:B------:R-:W-:Y:S01]  /*12ad0*/  FFMA.FTZ R176, R155, UR48, -R74.reuse ;  /* 0x000000309bb07c23 */ /* 0x100fe2000801084a */
[--C-:B------:R-:W-:Y:S01]  /*12ae0*/  FFMA.FTZ R15, R153, UR48, -R74.reuse ;  /* 0x00000030990f7c23 */ /* 0x100fe2000801084a */
[----:B------:R-:W-:Y:S01]  /*12af0*/  MUFU.TANH R33, R33 ;  /* 0x0000002100217308 */ /* 0x000fe20000002400 */
[----:B-1----:R-:W-:Y:S01]  /*12b00*/  FSEL R38, R31, -INF , P3 ;  /* 0xff8000001f267808 */ /* 0x002fe20001800000 */
[----:B------:R-:W-:Y:S01]  /*12b10*/  FMUL.FTZ R11, R44, UR48 ;  /* 0x000000302c0b7c20 */ /* 0x000fe20008410000 */
[----:B------:R-:W-:Y:S01]  /*12b20*/  FMNMX.FTZ R31, R30, R27, !PT ;  /* 0x0000001b1e1f7209 */ /* 0x000fe20007810000 */
[--C-:B------:R-:W-:Y:S01]  /*12b30*/  FFMA.FTZ R178, R152, UR48, -R74.reuse ;  /* 0x0000003098b27c23 */ /* 0x100fe2000801084a */
[----:B------:R-:W-:Y:S01]  /*12b40*/  ISETP.GT.AND P3, PT, R80, 0x40, PT ;  /* 0x000000405000780c */ /* 0x000fe20003f64270 */
[--C-:B------:R-:W-:Y:S01]  /*12b50*/  FFMA.FTZ R166, R47, UR48, -R74.reuse ;  /* 0x000000302fa67c23 */ /* 0x100fe2000801084a */
[----:B------:R-:W-:Y:S01]  /*12b60*/  FMNMX.FTZ R31, R38, R31, !PT ;  /* 0x0000001f261f7209 */ /* 0x000fe20007810000 */
[----:B------:R-:W0:Y:S01]  /*12b70*/  MUFU.TANH R34, R34 ;  /* 0x0000002200227308 */ /* 0x000e220000002400 */
[----:B--2---:R-:W-:Y:S01]  /*12b80*/  FSEL R32, R32, -INF , P4 ;  /* 0xff80000020207808 */ /* 0x004fe20002000000 */
[--C-:B------:R-:W-:Y:S01]  /*12b90*/  FFMA.FTZ R160, R48, UR48, -R74.reuse ;  /* 0x0000003030a07c23 */ /* 0x100fe2000801084a */
[----:B------:R-:W-:Y:S01]  /*12ba0*/  ISETP.GT.AND P4, PT, R80, 0x41, PT ;  /* 0x000000415000780c */ /* 0x000fe20003f84270 */
[--C-:B------:R-:W-:Y:S01]  /*12bb0*/  FFMA.FTZ R47, R49, UR48, -R74.reuse ;  /* 0x00000030312f7c23 */ /* 0x100fe2000801084a */
[----:B------:R-:W-:Y:S01]  /*12bc0*/  FMNMX.FTZ R6, R32, R31, !PT ;  /* 0x0000001f20067209 */ /* 0x000fe20007810000 */
[--C-:B------:R-:W-:Y:S01]  /*12bd0*/  FFMA.FTZ R162, R50, UR48, -R74.reuse ;  /* 0x0000003032a27c23 */ /* 0x100fe2000801084a */
[--C-:B------:R-:W-:Y:S01]  /*12be0*/  FFMA.FTZ R156, R53, UR48, -R74.reuse ;  /* 0x00000030359c7c23 */ /* 0x100fe2000801084a */
[----:B------:R-:W1:Y:S01]  /*12bf0*/  MUFU.TANH R60, R60 ;  /* 0x0000003c003c7308 */ /* 0x000e620000002400 */
[--C-:B------:R-:W-:Y:S01]  /*12c00*/  FFMA.FTZ R158, R54, UR48, -R74.reuse ;  /* 0x00000030369e7c23 */ /* 0x100fe2000801084a */
[--C-:B------:R-:W-:Y:S01]  /*12c10*/  FFMA.FTZ R152, R56, UR48, -R74.reuse ;  /* 0x0000003038987c23 */ /* 0x100fe2000801084a */
[--C-:B------:R-:W-:Y:S01]  /*12c20*/  FFMA.FTZ R57, R57, UR48, -R74.reuse ;  /* 0x0000003039397c23 */ /* 0x100fe2000801084a */
[----:B------:R-:W-:Y:S01]  /*12c30*/  FFMA.FTZ R154, R58, UR48, -R74 ;  /* 0x000000303a9a7c23 */ /* 0x000fe2000801084a */
[----:B------:R-:W-:-:S02]  /*12c40*/  IMAD.U32 R53, RZ, RZ, UR38 ;  /* 0x00000026ff357e24 */ /* 0x000fc4000f8e00ff */
[----:B------:R-:W-:Y:S01]  /*12c50*/  FFMA.FTZ R49, R59, UR48, -R74 ;  /* 0x000000303b317c23 */ /* 0x000fe2000801084a */
[----:B------:R-:W2:Y:S01]  /*12c60*/  MUFU.TANH R61, R61 ;  /* 0x0000003d003d7308 */ /* 0x000ea20000002400 */
[----:B0-----:R-:W-:Y:S02]  /*12c70*/  FSEL R34, R34, -INF , P4 ;  /* 0xff80000022227808 */ /* 0x001fe40002000000 */
[----:B------:R-:W-:-:S05]  /*12c80*/  ISETP.GT.AND P4, PT, R80, 0x49, PT ;  /* 0x000000495000780c */ /* 0x000fca0003f84270 */
[----:B------:R0:W-:Y:S08]  /*12c90*/  MUFU.EX2 R25, R41 ;  /* 0x0000002900197308 */ /* 0x0001f00000000800 */
[----:B------:R-:W3:Y:S01]  /*12ca0*/  MUFU.TANH R62, R62 ;  /* 0x0000003e003e7308 */ /* 0x000ee20000002400 */
[----:B0-----:R-:W-:Y:S01]  /*12cb0*/  FFMA.FTZ R41, R35, UR48, -R74 ;  /* 0x0000003023297c23 */ /* 0x001fe2000801084a */
[----:B------:R-:W-:-:S02]  /*12cc0*/  FSEL R35, R33, -INF , P3 ;  /* 0xff80000021237808 */ /* 0x000fc40001800000 */
[----:B------:R-:W-:Y:S02]  /*12cd0*/  ISETP.GT.AND P3, PT, R80, 0x48, PT ;  /* 0x000000485000780c */ /* 0x000fe40003f64270 */
[----:B------:R-:W-:Y:S02]  /*12ce0*/  FMNMX.FTZ R31, R35, R6, !PT ;  /* 0x00000006231f7209 */ /* 0x000fe40007810000 */
[----:B------:R-:W0:Y:S01]  /*12cf0*/  MUFU.TANH R63, R63 ;  /* 0x0000003f003f7308 */ /* 0x000e220000002400 */
[----:B-1----:R-:W-:Y:S02]  /*12d00*/  FSEL R60, R60, -INF , P3 ;  /* 0xff8000003c3c7808 */ /* 0x002fe40001800000 */
[----:B------:R-:W-:Y:S02]  /*12d10*/  FMNMX.FTZ R33, R34, R31, !PT ;  /* 0x0000001f22217209 */ /* 0x000fe40007810000 */
[----:B------:R-:W-:Y:S02]  /*12d20*/  ISETP.GT.AND P3, PT, R80, 0x50, PT ;  /* 0x000000505000780c */ /* 0x000fe40003f64270 */
[----:B--2---:R-:W-:Y:S01]  /*12d30*/  FSEL R61, R61, -INF , P4 ;  /* 0xff8000003d3d7808 */ /* 0x004fe20002000000 */
[----:B------:R-:W1:Y:S01]  /*12d40*/  MUFU.TANH R64, R64 ;  /* 0x0000004000407308 */ /* 0x000e620000002400 */
[----:B------:R-:W-:-:S02]  /*12d50*/  FMNMX.FTZ R6, R60, R33, !PT ;  /* 0x000000213c067209 */ /* 0x000fc40007810000 */
[----:B------:R-:W-:Y:S02]  /*12d60*/  ISETP.GT.AND P4, PT, R80, 0x51, PT ;  /* 0x000000515000780c */ /* 0x000fe40003f84270 */
[----:B---3--:R-:W-:Y:S02]  /*12d70*/  FSEL R62, R62, -INF , P3 ;  /* 0xff8000003e3e7808 */ /* 0x008fe40001800000 */
[----:B------:R-:W-:Y:S01]  /*12d80*/  FMNMX.FTZ R33, R61, R6, !PT ;  /* 0x000000063d217209 */ /* 0x000fe20007810000 */
[----:B------:R-:W2:Y:S01]  /*12d90*/  MUFU.TANH R65, R65 ;  /* 0x0000004100417308 */ /* 0x000ea20000002400 */
[----:B------:R-:W-:Y:S02]  /*12da0*/  ISETP.GT.AND P3, PT, R80, 0x58, PT ;  /* 0x000000585000780c */ /* 0x000fe40003f64270 */
[----:B0-----:R-:W-:Y:S01]  /*12db0*/  FSEL R36, R63, -INF , P4 ;  /* 0xff8000003f247808 */ /* 0x001fe20002000000 */
[----:B------:R-:W-:Y:S01]  /*12dc0*/  FFMA.FTZ R63, R46, UR48, -R74 ;  /* 0x000000302e3f7c23 */ /* 0x000fe2000801084a */
[----:B------:R-:W-:-:S02]  /*12dd0*/  FMNMX.FTZ R33, R62, R33, !PT ;  /* 0x000000213e217209 */ /* 0x000fc40007810000 */
[----:B------:R-:W-:Y:S01]  /*12de0*/  ISETP.GT.AND P4, PT, R80, 0x59, PT ;  /* 0x000000595000780c */ /* 0x000fe20003f84270 */
[----:B------:R-:W0:Y:S01]  /*12df0*/  MUFU.TANH R66, R66 ;  /* 0x0000004200427308 */ /* 0x000e220000002400 */
[----:B-1----:R-:W-:Y:S02]  /*12e00*/  FSEL R64, R64, -INF , P3 ;  /* 0xff80000040407808 */ /* 0x002fe40001800000 */
[----:B------:R-:W-:-:S05]  /*12e10*/  ISETP.GT.AND P3, PT, R80, 0x60, PT ;  /* 0x000000605000780c */ /* 0x000fca0003f64270 */
[----:B------:R-:W1:Y:S01]  /*12e20*/  MUFU.TANH R67, R67 ;  /* 0x0000004300437308 */ /* 0x000e620000002400 */
[----:B--2---:R-:W-:Y:S01]  /*12e30*/  FSEL R40, R65, -INF , P4 ;  /* 0xff80000041287808 */ /* 0x004fe20002000000 */
[--C-:B------:R-:W-:Y:S01]  /*12e40*/  FFMA.FTZ R65, R45, UR48, -R74.reuse ;  /* 0x000000302d417c23 */ /* 0x100fe2000801084a */
[----:B------:R-:W-:Y:S01]  /*12e50*/  ISETP.GT.AND P4, PT, R80, 0x61, PT ;  /* 0x000000615000780c */ /* 0x000fe20003f84270 */
[----:B------:R-:W-:-:S04]  /*12e60*/  FFMA.FTZ R45, R51, UR48, -R74 ;  /* 0x00000030332d7c23 */ /* 0x000fc8000801084a */
[----:B------:R-:W2:Y:S01]  /*12e70*/  MUFU.TANH R68, R68 ;  /* 0x0000004400447308 */ /* 0x000ea20000002400 */
[----:B0-----:R-:W-:Y:S02]  /*12e80*/  FSEL R66, R66, -INF , P3 ;  /* 0xff80000042427808 */ /* 0x001fe40001800000 */
[----:B------:R-:W-:-:S05]  /*12e90*/  ISETP.GT.AND P3, PT, R80, 0x68, PT ;  /* 0x000000685000780c */ /* 0x000fca0003f64270 */
[----:B------:R0:W-:Y:S01]  /*12ea0*/  MUFU.EX2 R31, R37 ;  /* 0x00000025001f7308 */ /* 0x0001e20000000800 */
[----:B-1----:R-:W-:Y:S02]  /*12eb0*/  FSEL R67, R67, -INF , P4 ;  /* 0xff80000043437808 */ /* 0x002fe40002000000 */
[----:B------:R-:W-:-:S05]  /*12ec0*/  ISETP.GT.AND P4, PT, R80, 0x69, PT ;  /* 0x000000695000780c */ /* 0x000fca0003f84270 */
[----:B------:R-:W1:Y:S01]  /*12ed0*/  MUFU.TANH R69, R69 ;  /* 0x0000004500457308 */ /* 0x000e620000002400 */
[----:B0-----:R-:W-:Y:S02]  /*12ee0*/  FMNMX.FTZ R37, R36, R33, !PT ;  /* 0x0000002124257209 */ /* 0x001fe40007810000 */
[----:B--2---:R-:W-:Y:S02]  /*12ef0*/  FSEL R68, R68, -INF , P3 ;  /* 0xff80000044447808 */ /* 0x004fe40001800000 */
[----:B------:R-:W-:Y:S02]  /*12f00*/  FMNMX.FTZ R37, R64, R37, !PT ;  /* 0x0000002540257209 */ /* 0x000fe40007810000 */
[----:B------:R-:W-:Y:S01]  /*12f10*/  ISETP.GT.AND P3, PT, R80, 0x70, PT ;  /* 0x000000705000780c */ /* 0x000fe20003f64270 */
[----:B------:R-:W0:Y:S01]  /*12f20*/  MUFU.TANH R70, R70 ;  /* 0x0000004600467308 */ /* 0x000e220000002400 */
[----:B------:R-:W-:-:S04]  /*12f30*/  FMNMX.FTZ R37, R40, R37, !PT ;  /* 0x0000002528257209 */ /* 0x000fc80007810000 */
[----:B------:R-:W-:Y:S01]  /*12f40*/  FMNMX.FTZ R6, R66, R37, !PT ;  /* 0x0000002542067209 */ /* 0x000fe20007810000 */
[--C-:B------:R-:W-:Y:S01]  /*12f50*/  FFMA.FTZ R37, R43, UR48, -R74.reuse ;  /* 0x000000302b257c23 */ /* 0x100fe2000801084a */
[----:B------:R-:W-:Y:S01]  /*12f60*/  FFMA.FTZ R43, R52, UR48, -R74 ;  /* 0x00000030342b7c23 */ /* 0x000fe2000801084a */
[----:B------:R-:W2:Y:S01]  /*12f70*/  MUFU.TANH R71, R71 ;  /* 0x0000004700477308 */ /* 0x000ea20000002400 */
[----:B-1----:R-:W-:Y:S02]  /*12f80*/  FSEL R69, R69, -INF , P4 ;  /* 0xff80000045457808 */ /* 0x002fe40002000000 */
[----:B------:R-:W-:-:S05]  /*12f90*/  ISETP.GT.AND P4, PT, R80, 0x71, PT ;  /* 0x000000715000780c */ /* 0x000fca0003f84270 */
[----:B------:R-:W1:Y:S01]  /*12fa0*/  MUFU.TANH R72, R72 ;  /* 0x0000004800487308 */ /* 0x000e620000002400 */
[----:B0-----:R-:W-:Y:S02]  /*12fb0*/  FSEL R70, R70, -INF , P3 ;  /* 0xff80000046467808 */ /* 0x001fe40001800000 */
[----:B------:R-:W-:-:S05]  /*12fc0*/  ISETP.GT.AND P3, PT, R80, 0x78, PT ;  /* 0x000000785000780c */ /* 0x000fca0003f64270 */
[----:B------:R0:W-:Y:S01]  /*12fd0*/  MUFU.EX2 R33, R39 ;  /* 0x0000002700217308 */ /* 0x0001e20000000800 */
[----:B--2---:R-:W-:Y:S02]  /*12fe0*/  FSEL R71, R71, -INF , P4 ;  /* 0xff80000047477808 */ /* 0x004fe40002000000 */
[----:B------:R-:W-:-:S05]  /*12ff0*/  ISETP.GT.AND P4, PT, R80, 0x79, PT ;  /* 0x000000795000780c */ /* 0x000fca0003f84270 */
[----:B------:R-:W2:Y:S01]  /*13000*/  MUFU.TANH R73, R73 ;  /* 0x0000004900497308 */ /* 0x000ea20000002400 */
[----:B0-----:R-:W-:Y:S02]  /*13010*/  FMNMX.FTZ R39, R67, R6, !PT ;  /* 0x0000000643277209 */ /* 0x001fe40007810000 */
[----:B-1----:R-:W-:Y:S02]  /*13020*/  FSEL R72, R72, -INF , P3 ;  /* 0xff80000048487808 */ /* 0x002fe40001800000 */
[----:B------:R-:W-:-:S03]  /*13030*/  FMNMX.FTZ R6, R68, R39, !PT ;  /* 0x0000002744067209 */ /* 0x000fc60007810000 */
[----:B------:R-:W-:Y:S01]  /*13040*/  MUFU.EX2 R180, R180 ;  /* 0x000000b400b47308 */ /* 0x000fe20000000800 */
[----:B------:R-:W-:-:S04]  /*13050*/  FMNMX.FTZ R39, R69, R6, !PT ;  /* 0x0000000645277209 */ /* 0x000fc80007810000 */
[----:B------:R-:W-:-:S03]  /*13060*/  FMNMX.FTZ R6, R70, R39, !PT ;  /* 0x0000002746067209 */ /* 0x000fc60007810000 */
[----:B------:R-:W0:Y:S01]  /*13070*/  MUFU.EX2 R11, R11 ;  /* 0x0000000b000b7308 */ /* 0x000e220000000800 */
[----:B------:R-:W-:Y:S02]  /*13080*/  FMNMX.FTZ R39, R71, R6, !PT ;  /* 0x0000000647277209 */ /* 0x000fe40007810000 */
[----:B--2---:R-:W-:Y:S02]  /*13090*/  FSEL R73, R73, -INF , P4 ;  /* 0xff80000049497808 */ /* 0x004fe40002000000 */
[----:B------:R-:W-:-:S03]  /*130a0*/  FMNMX.FTZ R6, R72, R39, !PT ;  /* 0x0000002748067209 */ /* 0x000fc60007810000 */
[----:B------:R-:W1:Y:S01]  /*130b0*/  MUFU.EX2 R75, R161 ;  /* 0x000000a1004b7308 */ /* 0x000e620000000800 */
[----:B------:R-:W-:-:S05]  /*130c0*/  FMNMX.FTZ R6, R73, R6, !PT ;  /* 0x0000000649067209 */ /* 0x000fca0007810000 */
[----:B------:R-:W2:Y:S02]  /*130d0*/  SHFL.BFLY PT, R39, R6, 0x2, 0x1f ;  /* 0x0c401f0006277f89 */ /* 0x000ea400000e0000 */
[----:B------:R-:W3:Y:S08]  /*130e0*/  MUFU.EX2 R182, R182 ;  /* 0x000000b600b67308 */ /* 0x000ef00000000800 */
[----:B------:R-:W4:Y:S08]  /*130f0*/  MUFU.EX2 R9, R157 ;  /* 0x0000009d00097308 */ /* 0x000f300000000800 */
[----:B------:R-:W5:Y:S01]  /*13100*/  MUFU.EX2 R176, R176 ;  /* 0x000000b000b07308 */ /* 0x000f620000000800 */
[----:B--2---:R-:W-:-:S07]  /*13110*/  FMNMX.FTZ R39, R6, R39, !PT ;  /* 0x0000002706277209 */ /* 0x004fce0007810000 */
[----:B------:R-:W2:Y:S01]  /*13120*/  MUFU.EX2 R15, R15 ;  /* 0x0000000f000f7308 */ /* 0x000ea20000000800 */
[----:B------:R-:W0:Y:S07]  /*13130*/  SHFL.BFLY PT, R6, R39, 0x1, 0x1f ;  /* 0x0c201f0027067f89 */ /* 0x000e2e00000e0000 */
[----:B------:R-:W2:Y:S08]  /*13140*/  MUFU.EX2 R178, R178 ;  /* 0x000000b200b27308 */ /* 0x000eb00000000800 */
[----:B------:R-:W-:Y:S08]  /*13150*/  MUFU.EX2 R172, R172 ;  /* 0x000000ac00ac7308 */ /* 0x000ff00000000800 */
[----:B------:R1:W-:Y:S01]  /*13160*/  MUFU.EX2 R27, R41 ;  /* 0x00000029001b7308 */ /* 0x0003e20000000800 */
[----:B0-----:R-:W-:-:S04]  /*13170*/  FMNMX.FTZ R6, R39, R6, !PT ;  /* 0x0000000627067209 */ /* 0x001fc80007810000 */
[C---:B------:R-:W-:Y:S01]  /*13180*/  FSETP.NEU.FTZ.AND P3, PT, R6.reuse, -INF , PT ;  /* 0xff8000000600780b */ /* 0x040fe20003f7d000 */
[----:B------:R-:W-:Y:S02]  /*13190*/  FMUL.FTZ R51, R6, UR48 ;  /* 0x0000003006337c20 */ /* 0x000fe40008410000 */
[----:B------:R-:W-:Y:S01]  /*131a0*/  MUFU.EX2 R174, R174 ;  /* 0x000000ae00ae7308 */ /* 0x000fe20000000800 */
[----:B-1----:R-:W-:Y:S02]  /*131b0*/  FFMA.FTZ R41, R55, UR48, -R74 ;  /* 0x0000003037297c23 */ /* 0x002fe4000801084a */
[----:B------:R-:W-:-:S05]  /*131c0*/  FSEL R51, R51, RZ, P3 ;  /* 0x000000ff33337208 */ /* 0x000fca0001800000 */
[----:B------:R-:W-:Y:S01]  /*131d0*/  MUFU.EX2 R168, R168 ;  /* 0x000000a800a87308 */ /* 0x000fe20000000800 */
        /* <DEDUP_REMOVED lines=11> */
[----:B------:R-:W-:Y:S01]  /*13290*/  FFMA.FTZ R32, R11, R3, R180 ;  /* 0x000000030b207223 */ /* 0x000fe200000100b4 */
[--C-:B------:R-:W-:Y:S01]  /*132a0*/  FFMA.FTZ R179, R20, UR48, -R51.reuse ;  /* 0x0000003014b37c23 */ /* 0x100fe20008010833 */
[--C-:B------:R-:W-:Y:S01]  /*132b0*/  FFMA.FTZ R20, R24, UR48, -R51.reuse ;  /* 0x0000003018147c23 */ /* 0x100fe20008010833 */
[--C-:B------:R-:W-:Y:S01]  /*132c0*/  FFMA.FTZ R24, R26, UR48, -R51.reuse ;  /* 0x000000301a187c23 */ /* 0x100fe20008010833 */
[----:B------:R-:W-:Y:S01]  /*132d0*/  MUFU.EX2 R42, R42 ;  /* 0x0000002a002a7308 */ /* 0x000fe20000000800 */
[----:B------:R-:W-:Y:S01]  /*132e0*/  FADD.FTZ R3, R75, R32 ;  /* 0x000000204b037221 */ /* 0x000fe20000010000 */
[--C-:B------:R-:W-:Y:S01]  /*132f0*/  FFMA.FTZ R26, R28, UR48, -R51.reuse ;  /* 0x000000301c1a7c23 */ /* 0x100fe20008010833 */
[--C-:B------:R-:W-:Y:S01]  /*13300*/  FFMA.FTZ R28, R30, UR48, -R51.reuse ;  /* 0x000000301e1c7c23 */ /* 0x100fe20008010833 */
[----:B------:R-:W-:Y:S01]  /*13310*/  FFMA.FTZ R30, R34, UR48, -R51 ;  /* 0x00000030221e7c23 */ /* 0x000fe20008010833 */
[----:B---3--:R-:W-:Y:S01]  /*13320*/  FADD.FTZ R34, R182, R3 ;  /* 0x00000003b6227221 */ /* 0x008fe20000010000 */
[--C-:B------:R-:W-:Y:S01]  /*13330*/  FFMA.FTZ R173, R79, UR48, -R51.reuse ;  /* 0x000000304fad7c23 */ /* 0x100fe20008010833 */
[--C-:B------:R-:W-:Y:S01]  /*13340*/  FFMA.FTZ R169, R29, UR48, -R51.reuse ;  /* 0x000000301da97c23 */ /* 0x100fe20008010833 */
[----:B------:R-:W0:Y:S01]  /*13350*/  MUFU.EX2 R7, R7 ;  /* 0x0000000700077308 */ /* 0x000e220000000800 */
[----:B----4-:R-:W-:Y:S01]  /*13360*/  FADD.FTZ R29, R9, R34 ;  /* 0x00000022091d7221 */ /* 0x010fe20000010000 */
[--C-:B------:R-:W-:Y:S01]  /*13370*/  FFMA.FTZ R175, R81, UR48, -R51.reuse ;  /* 0x0000003051af7c23 */ /* 0x100fe20008010833 */
[--C-:B------:R-:W-:Y:S01]  /*13380*/  FFMA.FTZ R171, R38, UR48, -R51.reuse ;  /* 0x0000003026ab7c23 */ /* 0x100fe20008010833 */
[----:B------:R-:W-:Y:S01]  /*13390*/  FFMA.FTZ R165, R35, UR48, -R51 ;  /* 0x0000003023a57c23 */ /* 0x000fe20008010833 */
[----:B-----5:R-:W-:Y:S01]  /*133a0*/  FADD.FTZ R34, R176, R29 ;  /* 0x0000001db0227221 */ /* 0x020fe20000010000 */
[--C-:B------:R-:W-:Y:S01]  /*133b0*/  FFMA.FTZ R167, R60, UR48, -R51.reuse ;  /* 0x000000303ca77c23 */ /* 0x100fe20008010833 */
[--C-:B------:R-:W-:Y:S01]  /*133c0*/  FFMA.FTZ R32, R61, UR48, -R51.reuse ;  /* 0x000000303d207c23 */ /* 0x100fe20008010833 */
[----:B------:R-:W1:Y:S01]  /*133d0*/  MUFU.EX2 R183, R183 ;  /* 0x000000b700b77308 */ /* 0x000e620000000800 */
[----:B--2---:R-:W-:Y:S01]  /*133e0*/  FADD.FTZ R29, R15, R34 ;  /* 0x000000220f1d7221 */ /* 0x004fe20000010000 */
[--C-:B------:R-:W-:Y:S01]  /*133f0*/  FFMA.FTZ R34, R36, UR48, -R51.reuse ;  /* 0x0000003024227c23 */ /* 0x100fe20008010833 */
[--C-:B------:R-:W-:Y:S01]  /*13400*/  FFMA.FTZ R161, R62, UR48, -R51.reuse ;  /* 0x000000303ea17c23 */ /* 0x100fe20008010833 */
[----:B------:R-:W-:Y:S01]  /*13410*/  FFMA.FTZ R163, R64, UR48, -R51 ;  /* 0x0000003040a37c23 */ /* 0x000fe20008010833 */
[----:B------:R-:W-:Y:S01]  /*13420*/  FADD.FTZ R36, R178, R29 ;  /* 0x0000001db2247221 */ /* 0x000fe20000010000 */
[--C-:B------:R-:W-:Y:S01]  /*13430*/  FFMA.FTZ R157, R66, UR48, -R51.reuse ;  /* 0x00000030429d7c23 */ /* 0x100fe20008010833 */
[--C-:B------:R-:W-:Y:S01]  /*13440*/  FFMA.FTZ R159, R68, UR48, -R51.reuse ;  /* 0x00000030449f7c23 */ /* 0x100fe20008010833 */
[----:B------:R-:W2:Y:S01]  /*13450*/  MUFU.EX2 R8, R8 ;  /* 0x0000000800087308 */ /* 0x000ea20000000800 */
[----:B0-----:R-:W-:Y:S01]  /*13460*/  FFMA.FTZ R0, R7, R0, R42 ;  /* 0x0000000007007223 */ /* 0x001fe2000001002a */
[----:B------:R-:W-:Y:S01]  /*13470*/  FADD.FTZ R29, R25, R36 ;  /* 0x00000024191d7221 */ /* 0x000fe20000010000 */
[----:B------:R-:W-:Y:S01]  /*13480*/  FFMA.FTZ R153, R70, UR48, -R51 ;  /* 0x0000003046997c23 */ /* 0x000fe20008010833 */
[----:B------:R-:W-:-:S02]  /*13490*/  IMAD R35, R186, 0x8, R18 ;  /* 0x00000008ba237824 */ /* 0x000fc400078e0212 */
[----:B------:R-:W-:Y:S01]  /*134a0*/  FADD.FTZ R0, R181, R0 ;  /* 0x00000000b5007221 */ /* 0x000fe20000010000 */
[----:B------:R-:W-:Y:S01]  /*134b0*/  FADD.FTZ R36, R172, R29 ;  /* 0x0000001dac247221 */ /* 0x000fe20000010000 */
[--C-:B------:R-:W-:Y:S01]  /*134c0*/  FFMA.FTZ R155, R72, UR48, -R51.reuse ;  /* 0x00000030489b7c23 */ /* 0x100fe20008010833 */
        /* <DEDUP_REMOVED lines=12> */
[----:B------:R-:W-:-:S05]  /*13590*/  FFMA.FTZ R38, R67, UR48, -R51 ;  /* 0x0000003043267c23 */ /* 0x000fca0008010833 */
        /* <DEDUP_REMOVED lines=64> */
[----:B------:R-:W-:-:S04]  /*139a0*/  IADD3 R0, R35, 0x28840, RZ ;  /* 0x0002884023007810 */ /* 0x000fc80007ffe0ff */
[----:B------:R-:W-:Y:S02]  /*139b0*/  PRMT R0, R53, 0x654, R0 ;  /* 0x0000065435007816 */ /* 0x000fe40000000000 */
[----:B------:R-:W1:Y:S01]  /*139c0*/  MUFU.EX2 R158, R158 ;  /* 0x0000009e009e7308 */ /* 0x000e620000000800 */
[----:B--2---:R-:W-:Y:S01]  /*139d0*/  FADD.FTZ R29, R43, R46 ;  /* 0x0000002e2b1d7221 */ /* 0x004fe20000010000 */
[----:B------:R-:W-:Y:S01]  /*139e0*/  FFMA.FTZ R46, R73, UR48, -R51 ;  /* 0x00000030492e7c23 */ /* 0x000fe20008010833 */
[----:B------:R2:W-:Y:S05]  /*139f0*/  SYNCS.ARRIVE.TRANS64.RED.A1T0 RZ, [R0+URZ], RZ ;  /* 0x000000ff00ff79a7 */ /* 0x0005ea000810043f */
[----:B------:R-:W3:Y:S01]  /*13a00*/  MUFU.EX2 R159, R159 ;  /* 0x0000009f009f7308 */ /* 0x000ee20000000800 */
[----:B0-----:R-:W-:-:S07]  /*13a10*/  FADD.FTZ R48, R38, R3 ;  /* 0x0000000326307221 */ /* 0x001fce0000010000 */
[----:B------:R-:W0:Y:S01]  /*13a20*/  MUFU.EX2 R41, R41 ;  /* 0x0000002900297308 */ /* 0x000e220000000800 */
[----:B-1----:R-:W-:-:S07]  /*13a30*/  FADD.FTZ R50, R158, R29 ;  /* 0x0000001d9e327221 */ /* 0x002fce0000010000 */
[----:B------:R-:W2:Y:S01]  /*13a40*/  MUFU.EX2 R40, R40 ;  /* 0x0000002800287308 */ /* 0x000ea20000000800 */
[----:B---3--:R-:W-:-:S07]  /*13a50*/  FADD.FTZ R3, R159, R48 ;  /* 0x000000309f037221 */ /* 0x008fce0000010000 */
        /* <DEDUP_REMOVED lines=20> */
.L_x_9570:
        /* <DEDUP_REMOVED lines=100> */
[-C--:B------:R-:W-:Y:S01]  /*141e0*/  FMUL.FTZ R150, R150, R7.reuse ;  /* 0x0000000796967220 */ /* 0x080fe20000410000 */
[----:B------:R-:W-:Y:S01]  /*141f0*/  FMUL.FTZ R151, R151, R7 ;  /* 0x0000000797977220 */ /* 0x000fe20000410000 */
[----:B------:R-:W-:-:S02]  /*14200*/  VIADD R12, R12, 0xffffffff ;  /* 0xffffffff0c0c7836 */ /* 0x000fc40000000000 */
[----:B------:R-:W-:Y:S02]  /*14210*/  IMAD.MOV.U32 R10, RZ, RZ, R6 ;  /* 0x000000ffff0a7224 */ /* 0x000fe400078e0006 */
[----:B------:R-:W-:Y:S02]  /*14220*/  IMAD.MOV.U32 R11, RZ, RZ, R21 ;  /* 0x000000ffff0b7224 */ /* 0x000fe400078e0015 */
[----:B------:R-:W-:Y:S02]  /*14230*/  IMAD.MOV.U32 R14, RZ, RZ, R188 ;  /* 0x000000ffff0e7224 */ /* 0x000fe400078e00bc */
[----:B0-----:R-:W-:Y:S01]  /*14240*/  IMAD.MOV.U32 R13, RZ, RZ, R186 ;  /* 0x000000ffff0d7224 */ /* 0x001fe200078e00ba */
[----:B------:R-:W-:Y:S06]  /*14250*/  @P2 BRA `(.L_x_9571) ;  /* 0xffffffcc00182947 */ /* 0x000fec000383ffff */
.L_x_9559:
[----:B------:R-:W-:-:S13]  /*14260*/  ISETP.GE.AND P1, PT, R12, RZ, PT ;  /* 0x000000ff0c00720c */ /* 0x000fda0003f26270 */
[----:B------:R-:W-:Y:S05]  /*14270*/  @!P1 BRA `(.L_x_9572) ;  /* 0x00000028009c9947 */ /* 0x000fea0003800000 */
[----:B------:R-:W-:Y:S01]  /*14280*/  IMAD.MOV.U32 R5, RZ, RZ, R6 ;  /* 0x000000ffff057224 */ /* 0x000fe200078e0006 */
[----:B------:R-:W-:Y:S01]  /*14290*/  MOV R13, R188 ;  /* 0x000000bc000d7202 */ /* 0x000fe20000000f00 */
[----:B------:R-:W-:Y:S02]  /*142a0*/  IMAD.MOV.U32 R10, RZ, RZ, R21 ;  /* 0x000000ffff0a7224 */ /* 0x000fe400078e0015 */
[----:B------:R-:W-:-:S07]  /*142b0*/  IMAD.MOV.U32 R11, RZ, RZ, R186 ;  /* 0x000000ffff0b7224 */ /* 0x000fce00078e00ba */
.L_x_9584:
        /* <DEDUP_REMOVED lines=10> */
.L_x_9574:
[----:B------:R-:W-:Y:S01]  /*14360*/  IMAD R6, R186, 0x8, R18 ;  /* 0x00000008ba067824 */ /* 0x000fe200078e0212 */
[----:B------:R-:W-:-:S04]  /*14370*/  SHF.L.U32 R7, R188, 0x1f, RZ ;  /* 0x0000001fbc077819 */ /* 0x000fc800000006ff */
[----:B------:R0:W1:Y:S01]  /*14380*/  SYNCS.PHASECHK.TRANS64.TRYWAIT P1, [R6+URZ+0x28830], R7 ;  /* 0x02883007060075a7 */ /* 0x000062000802017f */
[----:B------:R-:W-:Y:S05]  /*14390*/  @!P0 BRA `(.L_x_9575) ;  /* 0x0000000000048947 */ /* 0x000fea0003800000 */
[----:B------:R-:W-:Y:S01]  /*143a0*/  BPT.TRAP 0x1 ;  /* 0x000000040000795c */ /* 0x000fe20000300000 */
.L_x_9575:
[----:B------:R-:W-:Y:S04]  /*143b0*/  BSSY B0, `(.L_x_9573) ;  /* 0x0000004000007945 */ /* 0x000fe80003800000 */
[----:B-1----:R-:W-:Y:S05]  /*143c0*/  @P1 BRA `(.L_x_9576) ;  /* 0x0000000000081947 */ /* 0x002fea0003800000 */
[----:B------:R-:W1:Y:S02]  /*143d0*/  SYNCS.PHASECHK.TRANS64.TRYWAIT P1, [R6+URZ+0x28830], R7 ;  /* 0x02883007060075a7 */ /* 0x000e64000802017f */
[----:B-1----:R-:W-:Y:S05]  /*143e0*/  @!P1 BRA `(.L_x_9577) ;  /* 0x000000e400449947 */ /* 0x002fea0003800000 */
.L_x_9576:
[----:B------:R-:W-:Y:S05]  /*143f0*/  BSYNC B0 ;  /* 0x0000000000007941 */ /* 0x000fea0003800000 */
.L_x_9573:
        /* <DEDUP_REMOVED lines=25> */
[----:B0-----:R-:W-:Y:S01]  /*14590*/  IMAD.MOV.U32 R7, RZ, RZ, 0x40000040 ;  /* 0x40000040ff077424 */ /* 0x001fe200078e00ff */
[----:B------:R-:W-:-:S04]  /*145a0*/  IADD3 R8, R6, 0x6, RZ ;  /* 0x0000000606087810 */ /* 0x000fc80007ffe0ff */
        /* <DEDUP_REMOVED lines=37> */
.L_x_9579:
[----:B------:R-:W-:Y:S01]  /*14800*/  SHF.L.U32 R6, R13, 0x1f, RZ ;  /* 0x0000001f0d067819 */ /* 0x000fe200000006ff */
[----:B------:R-:W-:-:S04]  /*14810*/  IMAD R7, R11, 0x8, R18 ;  /* 0x000000080b077824 */ /* 0x000fc800078e0212 */
[----:B------:R0:W1:Y:S01]  /*14820*/  SYNCS.PHASECHK.TRANS64.TRYWAIT P1, [R7+URZ+0x28850], R6 ;  /* 0x02885006070075a7 */ /* 0x000062000802017f */
[----:B------:R-:W-:Y:S05]  /*14830*/  @!P0 BRA `(.L_x_9580) ;  /* 0x0000000000048947 */ /* 0x000fea0003800000 */
[----:B------:R-:W-:Y:S01]  /*14840*/  BPT.TRAP 0x1 ;  /* 0x000000040000795c */ /* 0x000fe20000300000 */
.L_x_9580:
[----:B-1----:R-:W-:Y:S05]  /*14850*/  @P1 BRA `(.L_x_9578) ;  /* 0x0000000000081947 */ /* 0x002fea0003800000 */
[----:B------:R-:W1:Y:S02]  /*14860*/  SYNCS.PHASECHK.TRANS64.TRYWAIT P1, [R7+URZ+0x28850], R6 ;  /* 0x02885006070075a7 */ /* 0x000e64000802017f */
[----:B-1----:R-:W-:Y:S05]  /*14870*/  @!P1 BRA `(.L_x_9581) ;  /* 0x000000e000349947 */ /* 0x002fea0003800000 */
.L_x_9578:
[----:B01----:R-:W-:Y:S01]  /*14880*/  IADD3 R6, R18, 0x400, RZ ;  /* 0x0000040012067810 */ /* 0x003fe20007ffe0ff */
[----:B------:R-:W-:Y:S01]  /*14890*/  IMAD.MOV.U32 R7, RZ, RZ, 0x40000040 ;  /* 0x40000040ff077424 */ /* 0x000fe200078e00ff */
[----:B------:R-:W-:Y:S05]  /*148a0*/  WARPSYNC.ALL ;  /* 0x0000000000007948 */ /* 0x000fea0003800000 */
[----:B------:R-:W-:Y:S01]  /*148b0*/  SHF.R.U32.HI R6, RZ, 0x4, R6 ;  /* 0x00000004ff067819 */ /* 0x000fe20000011606 */
[----:B------:R-:W-:Y:S01]  /*148c0*/  WARPGROUP.ARRIVE ;  /* 0x00000000000079c5 */ /* 0x000fe20000000000 */
[----:B------:R-:W-:Y:S01]  /*148d0*/  R2UR UR7, R7 ;  /* 0x00000000070772ca */ /* 0x000fe200000e0000 */
[----:B------:R-:W-:Y:S01]  /*148e0*/  IMAD.MOV.U32 R9, RZ, RZ, 0x40000040 ;  /* 0x40000040ff097424 */ /* 0x000fe200078e00ff */
[----:B------:R-:W-:Y:S01]  /*148f0*/  LOP3.LUT R6, R6, 0x3fff, RZ, 0xc0, !PT ;  /* 0x00003fff06067812 */ /* 0x000fe200078ec0ff */
[----:B------:R-:W-:-:S02]  /*14900*/  IMAD.MOV.U32 R7, RZ, RZ, 0x40000040 ;  /* 0x40000040ff077424 */ /* 0x000fc400078e00ff */
[----:B------:R-:W0:Y:S01]  /*14910*/  S2R R13, SR_TID.X ;  /* 0x00000000000d7919 */ /* 0x000e220000002100 */
        /* <DEDUP_REMOVED lines=30> */
[----:B------:R-:W-:Y:S01]  /*14b00*/  IADD3 R8, R6, 0x280, RZ ;  /* 0x0000028006087810 */ /* 0x000fe20007ffe0ff */
        /* <DEDUP_REMOVED lines=26> */
.L_x_9582:
        /* <DEDUP_REMOVED lines=68> */
[----:B------:R-:W-:-:S02]  /*150f0*/  UMOV UR48, UR44 ;  /* 0x0000002c00307c82 */ /* 0x000fc40008000000 */
        /* <DEDUP_REMOVED lines=15> */
[----:B0-----:R-:W-:Y:S01]  /*151f0*/  FMNMX.FTZ R67, R31, R66, !PT ;  /* 0x000000421f437209 */ /* 0x001fe20007810000 */
[----:B------:R-:W-:Y:S01]  /*15200*/  FMUL.FTZ R66, R78, UR46 ;  /* 0x0000002e4e427c20 */ /* 0x000fe20008410000 */
[----:B------:R-:W-:Y:S01]  /*15210*/  FMUL.FTZ R78, R80, UR46 ;  /* 0x0000002e504e7c20 */ /* 0x000fe20008410000 */
[----:B------:R-:W-:-:S04]  /*15220*/  FMUL.FTZ R80, R81, UR46 ;  /* 0x0000002e51507c20 */ /* 0x000fc80008410000 */
        /* <DEDUP_REMOVED lines=12> */
[----:B------:R-:W-:-:S06]  /*152f0*/  FMUL.FTZ R67, R79, UR46 ;  /* 0x0000002e4f437c20 */ /* 0x000fcc0008410000 */
        /* <DEDUP_REMOVED lines=25> */
[----:B--2---:R-:W-:Y:S01]  /*15490*/  FMNMX.FTZ R21, R55, R70, !PT ;  /* 0x0000004637157209 */ /* 0x004fe20007810000 */
[----:B------:R-:W-:Y:S01]  /*154a0*/  FMUL.FTZ R70, R82, UR46 ;  /* 0x0000002e52467c20 */ /* 0x000fe20008410000 */
[----:B------:R-:W-:Y:S01]  /*154b0*/  FMUL.FTZ R82, R84, UR46 ;  /* 0x0000002e54527c20 */ /* 0x000fe20008410000 */
[----:B------:R-:W-:-:S04]  /*154c0*/  FMUL.FTZ R84, R85, UR46 ;  /* 0x0000002e55547c20 */ /* 0x000fc80008410000 */
[----:B------:R-:W2:Y:S01]  /*154d0*/  MUFU.TANH R48, R48 ;  /* 0x0000003000307308 */ /* 0x000ea20000002400 */
[----:B-1----:R-:W-:-:S07]  /*154e0*/  FMNMX.FTZ R71, R47, R6, !PT ;  /* 0x000000062f477209 */ /* 0x002fce0007810000 */
[----:B------:R-:W1:Y:S01]  /*154f0*/  MUFU.TANH R58, R58 ;  /* 0x0000003a003a7308 */ /* 0x000e620000002400 */
[----:B0-----:R-:W-:-:S07]  /*15500*/  FMNMX.FTZ R21, R56, R21, !PT ;  /* 0x0000001538157209 */ /* 0x001fce0007810000 */
[----:B------:R-:W0:Y:S01]  /*15510*/  MUFU.TANH R49, R49 ;  /* 0x0000003100317308 */ /* 0x000e220000002400 */
[----:B--2---:R-:W-:Y:S01]  /*15520*/  FMNMX.FTZ R6, R48, R71, !PT ;  /* 0x0000004730067209 */ /* 0x004fe20007810000 */
[----:B------:R-:W-:-:S06]  /*15530*/  FMUL.FTZ R71, R83, UR46 ;  /* 0x0000002e53477c20 */ /* 0x000fcc0008410000 */
        /* <DEDUP_REMOVED lines=54> */
[----:B--2---:R-:W-:Y:S02]  /*158a0*/  FMNMX.FTZ R75, R84, R21, !PT ;  /* 0x00000015544b7209 */ /* 0x004fe40007810000 */
        /* <DEDUP_REMOVED lines=9> */
[C---:B------:R-:W-:Y:S01]  /*15940*/  FMUL.FTZ R87, R21.reuse, UR48 ;  /* 0x0000003015577c20 */ /* 0x040fe20008410000 */
[----:B------:R-:W-:-:S03]  /*15950*/  FADD.FTZ R10, -R21, R10 ;  /* 0x0000000a150a7221 */ /* 0x000fc60000010100 */
[--C-:B------:R-:W-:Y:S01]  /*15960*/  FFMA.FTZ R77, R43, UR48, -R87.reuse ;  /* 0x000000302b4d7c23 */ /* 0x100fe20008010857 */
[----:B------:R-:W-:Y:S01]  /*15970*/  FFMA.FTZ R43, R59, UR48, -R87 ;  /* 0x000000303b2b7c23 */ /* 0x000fe20008010857 */
[C---:B------:R-:W-:Y:S01]  /*15980*/  FADD.FTZ R5, -R6.reuse, R5 ;  /* 0x0000000506057221 */ /* 0x040fe20000010100 */
[----:B------:R-:W-:Y:S01]  /*15990*/  FMUL.FTZ R59, R6, UR48 ;  /* 0x00000030063b7c20 */ /* 0x000fe20008410000 */
[----:B------:R-:W-:Y:S01]  /*159a0*/  FMUL.FTZ R10, R10, UR48 ;  /* 0x000000300a0a7c20 */ /* 0x000fe20008410000 */
[--C-:B------:R-:W-:Y:S01]  /*159b0*/  FFMA.FTZ R7, R7, UR48, -R87.reuse ;  /* 0x0000003007077c23 */ /* 0x100fe20008010857 */
[----:B------:R-:W-:Y:S01]  /*159c0*/  FFMA.FTZ R180, R8, UR48, -R87 ;  /* 0x0000003008b47c23 */ /* 0x000fe20008010857 */
[----:B------:R-:W-:Y:S01]  /*159d0*/  FMUL.FTZ R5, R5, UR48 ;  /* 0x0000003005057c20 */ /* 0x000fe20008410000 */
[--C-:B------:R-:W-:Y:S01]  /*159e0*/  FFMA.FTZ R8, R14, UR48, -R59.reuse ;  /* 0x000000300e087c23 */ /* 0x100fe2000801083b */
[----:B------:R-:W-:Y:S01]  /*159f0*/  FFMA.FTZ R181, R9, UR48, -R59 ;  /* 0x0000003009b57c23 */ /* 0x000fe2000801083b */
[----:B------:R-:W-:Y:S01]  /*15a00*/  MUFU.EX2 R10, R10 ;  /* 0x0000000a000a7308 */ /* 0x000fe20000000800 */
[----:B------:R-:W-:Y:S01]  /*15a10*/  FFMA.FTZ R182, R13, UR48, -R87 ;  /* 0x000000300db67c23 */ /* 0x000fe20008010857 */
[----:B------:R-:W-:Y:S01]  /*15a20*/  FFMA.FTZ R183, R20, UR48, -R59 ;  /* 0x0000003014b77c23 */ /* 0x000fe2000801083b */
[----:B------:R-:W-:Y:S01]  /*15a30*/  FFMA.FTZ R85, R15, UR48, -R87 ;  /* 0x000000300f557c23 */ /* 0x000fe20008010857 */
[----:B------:R-:W-:Y:S01]  /*15a40*/  FFMA.FTZ R14, R24, UR48, -R59 ;  /* 0x00000030180e7c23 */ /* 0x000fe2000801083b */
[----:B------:R-:W-:Y:S01]  /*15a50*/  FFMA.FTZ R176, R25, UR48, -R87 ;  /* 0x0000003019b07c23 */ /* 0x000fe20008010857 */
[----:B------:R-:W-:Y:S01]  /*15a60*/  FFMA.FTZ R177, R27, UR48, -R59 ;  /* 0x000000301bb17c23 */ /* 0x000fe2000801083b */
[----:B------:R-:W-:Y:S01]  /*15a70*/  FFMA.FTZ R83, R26, UR48, -R87 ;  /* 0x000000301a537c23 */ /* 0x000fe20008010857 */
[----:B------:R-:W0:Y:S01]  /*15a80*/  MUFU.EX2 R7, R7 ;  /* 0x0000000700077308 */ /* 0x000e220000000800 */
[----:B------:R-:W-:Y:S01]  /*15a90*/  FFMA.FTZ R20, R28, UR48, -R59 ;  /* 0x000000301c147c23 */ /* 0x000fe2000801083b */
[----:B------:R-:W-:Y:S01]  /*15aa0*/  FFMA.FTZ R178, R29, UR48, -R87 ;  /* 0x000000301db27c23 */ /* 0x000fe20008010857 */
[----:B------:R-:W-:Y:S01]  /*15ab0*/  FFMA.FTZ R179, R31, UR48, -R59 ;  /* 0x000000301fb37c23 */ /* 0x000fe2000801083b */
[----:B------:R-:W-:Y:S01]  /*15ac0*/  FFMA.FTZ R81, R30, UR48, -R87 ;  /* 0x000000301e517c23 */ /* 0x000fe20008010857 */
[--C-:B------:R-:W-:Y:S01]  /*15ad0*/  FFMA.FTZ R24, R32, UR48, -R59.reuse ;  /* 0x0000003020187c23 */ /* 0x100fe2000801083b */
[----:B------:R-:W-:Y:S01]  /*15ae0*/  FFMA.FTZ R28, R38, UR48, -R59 ;  /* 0x00000030261c7c23 */ /* 0x000fe2000801083b */
[----:B------:R-:W-:Y:S01]  /*15af0*/  FFMA.FTZ R172, R33, UR48, -R87 ;  /* 0x0000003021ac7c23 */ /* 0x000fe20008010857 */
[----:B------:R-:W-:Y:S01]  /*15b00*/  MUFU.EX2 R5, R5 ;  /* 0x0000000500057308 */ /* 0x000fe20000000800 */
[----:B------:R-:W-:Y:S01]  /*15b10*/  FFMA.FTZ R173, R35, UR48, -R59 ;  /* 0x0000003023ad7c23 */ /* 0x000fe2000801083b */
[----:B------:R-:W-:Y:S01]  /*15b20*/  FFMA.FTZ R79, R34, UR48, -R87 ;  /* 0x00000030224f7c23 */ /* 0x000fe20008010857 */
[----:B------:R-:W-:Y:S01]  /*15b30*/  FFMA.FTZ R26, R36, UR48, -R59 ;  /* 0x00000030241a7c23 */ /* 0x000fe2000801083b */
[----:B------:R-:W-:Y:S01]  /*15b40*/  FFMA.FTZ R174, R42, UR48, -R87 ;  /* 0x000000302aae7c23 */ /* 0x000fe20008010857 */
[--C-:B------:R-:W-:Y:S01]  /*15b50*/  FFMA.FTZ R175, R37, UR48, -R59.reuse ;  /* 0x0000003025af7c23 */ /* 0x100fe2000801083b */
[----:B------:R-:W-:Y:S01]  /*15b60*/  FFMA.FTZ R30, R40, UR48, -R59 ;  /* 0x00000030281e7c23 */ /* 0x000fe2000801083b */
[----:B------:R-:W-:Y:S01]  /*15b70*/  FFMA.FTZ R168, R45, UR48, -R87 ;  /* 0x000000302da87c23 */ /* 0x000fe20008010857 */
[----:B------:R-:W1:Y:S01]  /*15b80*/  MUFU.EX2 R8, R8 ;  /* 0x0000000800087308 */ /* 0x000e620000000800 */
[----:B0-----:R-:W-:Y:S01]  /*15b90*/  FFMA.FTZ R3, R10, R3, R7 ;  /* 0x000000030a037223 */ /* 0x001fe20000010007 */
[----:B------:R-:W-:Y:S01]  /*15ba0*/  FFMA.FTZ R169, R39, UR48, -R59 ;  /* 0x0000003027a97c23 */ /* 0x000fe2000801083b */
        /* <DEDUP_REMOVED lines=14> */
[----:B-1----:R-:W-:Y:S01]  /*15c90*/  FFMA.FTZ R0, R5, R0, R8 ;  /* 0x0000000005007223 */ /* 0x002fe20000010008 */
[----:B------:R-:W-:Y:S01]  /*15ca0*/  FFMA.FTZ R160, R62, UR48, -R87 ;  /* 0x000000303ea07c23 */ /* 0x000fe20008010857 */
[----:B------:R-:W-:Y:S01]  /*15cb0*/  FFMA.FTZ R161, R51, UR48, -R59 ;  /* 0x0000003033a17c23 */ /* 0x000fe2000801083b */
[--C-:B------:R-:W-:Y:S01]  /*15cc0*/  FFMA.FTZ R33, R63, UR48, -R87.reuse ;  /* 0x000000303f217c23 */ /* 0x100fe20008010857 */
[----:B------:R-:W-:Y:S01]  /*15cd0*/  FFMA.FTZ R162, R64, UR48, -R87 ;  /* 0x0000003040a27c23 */ /* 0x000fe20008010857 */
[----:B------:R-:W-:Y:S01]  /*15ce0*/  FFMA.FTZ R163, R54, UR48, -R59 ;  /* 0x0000003036a37c23 */ /* 0x000fe2000801083b */
[----:B------:R-:W-:Y:S01]  /*15cf0*/  FFMA.FTZ R29, R65, UR48, -R87 ;  /* 0x00000030411d7c23 */ /* 0x000fe20008010857 */
[----:B------:R-:W1:Y:S01]  /*15d00*/  MUFU.EX2 R182, R182 ;  /* 0x000000b600b67308 */ /* 0x000e620000000800 */
[----:B0-----:R-:W-:Y:S01]  /*15d10*/  FADD.FTZ R3, R180, R3 ;  /* 0x00000003b4037221 */ /* 0x001fe20000010000 */
[----:B------:R-:W-:Y:S01]  /*15d20*/  FFMA.FTZ R156, R68, UR48, -R87 ;  /* 0x00000030449c7c23 */ /* 0x000fe20008010857 */
[----:B------:R-:W-:Y:S01]  /*15d30*/  FFMA.FTZ R157, R60, UR48, -R59 ;  /* 0x000000303c9d7c23 */ /* 0x000fe2000801083b */
[--C-:B------:R-:W-:Y:S01]  /*15d40*/  FFMA.FTZ R25, R69, UR48, -R87.reuse ;  /* 0x0000003045197c23 */ /* 0x100fe20008010857 */
[----:B------:R-:W-:Y:S01]  /*15d50*/  FFMA.FTZ R158, R74, UR48, -R87 ;  /* 0x000000304a9e7c23 */ /* 0x000fe20008010857 */
[----:B------:R-:W-:Y:S01]  /*15d60*/  FFMA.FTZ R159, R66, UR48, -R59 ;  /* 0x00000030429f7c23 */ /* 0x000fe2000801083b */
[--C-:B------:R-:W-:Y:S01]  /*15d70*/  FFMA.FTZ R15, R76, UR48, -R87.reuse ;  /* 0x000000304c0f7c23 */ /* 0x100fe20008010857 */
[----:B------:R-:W0:Y:S01]  /*15d80*/  MUFU.EX2 R183, R183 ;  /* 0x000000b700b77308 */ /* 0x000e220000000800 */
[----:B--2---:R-:W-:Y:S01]  /*15d90*/  FADD.FTZ R0, R181, R0 ;  /* 0x00000000b5007221 */ /* 0x004fe20000010000 */
[----:B------:R-:W-:Y:S01]  /*15da0*/  FFMA.FTZ R152, R78, UR48, -R87 ;  /* 0x000000304e987c23 */ /* 0x000fe20008010857 */
[----:B------:R-:W-:Y:S01]  /*15db0*/  FFMA.FTZ R153, R70, UR48, -R59 ;  /* 0x0000003046997c23 */ /* 0x000fe2000801083b */
[----:B------:R-:W-:Y:S01]  /*15dc0*/  FFMA.FTZ R13, R80, UR48, -R87 ;  /* 0x00000030500d7c23 */ /* 0x000fe20008010857 */
[----:B------:R-:W-:-:S02]  /*15dd0*/  IMAD R27, R186, 0x8, R18 ;  /* 0x00000008ba1b7824 */ /* 0x000fc400078e0212 */
[----:B------:R-:W-:Y:S01]  /*15de0*/  FFMA.FTZ R154, R82, UR48, -R87 ;  /* 0x00000030529a7c23 */ /* 0x000fe20008010857 */
[----:B------:R-:W-:Y:S01]  /*15df0*/  IMAD.U32 R50, RZ, RZ, UR38 ;  /* 0x00000026ff327e24 */ /* 0x000fe2000f8e00ff */
[----:B------:R-:W2:Y:S01]  /*15e00*/  MUFU.EX2 R85, R85 ;  /* 0x0000005500557308 */ /* 0x000ea20000000800 */
[----:B-1----:R-:W-:Y:S01]  /*15e10*/  FADD.FTZ R38, R182, R3 ;  /* 0x00000003b6267221 */ /* 0x002fe20000010000 */
[----:B------:R-:W-:Y:S01]  /*15e20*/  FFMA.FTZ R155, R72, UR48, -R59 ;  /* 0x00000030489b7c23 */ /* 0x000fe2000801083b */
[----:B------:R-:W-:Y:S02]  /*15e30*/  VIADD R27, R27, 0x28840 ;  /* 0x000288401b1b7836 */ /* 0x000fe40000000000 */
[----:B------:R-:W-:-:S03]  /*15e40*/  FFMA.FTZ R55, R84, UR48, -R87 ;  /* 0x0000003054377c23 */ /* 0x000fc60008010857 */
[----:B------:R-:W1:Y:S01]  /*15e50*/  MUFU.EX2 R14, R14 ;  /* 0x0000000e000e7308 */ /* 0x000e620000000800 */
[----:B0-----:R-:W-:Y:S01]  /*15e60*/  FADD.FTZ R3, R183, R0 ;  /* 0x00000000b7037221 */ /* 0x001fe20000010000 */
[----:B------:R-:W-:-:S04]  /*15e70*/  PRMT R27, R50, 0x654, R27 ;  /* 0x00000654321b7816 */ /* 0x000fc8000000001b */
[----:B------:R0:W-:Y:S02]  /*15e80*/  SYNCS.ARRIVE.TRANS64.RED.A1T0 RZ, [R27+URZ], RZ ;  /* 0x000000ff1bff79a7 */ /* 0x0001e4000810043f */
[----:B------:R-:W3:Y:S01]  /*15e90*/  MUFU.EX2 R176, R176 ;  /* 0x000000b000b07308 */ /* 0x000ee20000000800 */
[----:B--2---:R-:W-:-:S07]  /*15ea0*/  FADD.FTZ R9, R85, R38 ;  /* 0x0000002655097221 */ /* 0x004fce0000010000 */
[----:B------:R-:W2:Y:S01]  /*15eb0*/  MUFU.EX2 R177, R177 ;  /* 0x000000b100b17308 */ /* 0x000ea20000000800 */
[----:B-1----:R-:W-:-:S07]  /*15ec0*/  FADD.FTZ R0, R14, R3 ;  /* 0x000000030e007221 */ /* 0x002fce0000010000 */
[----:B------:R-:W1:Y:S01]  /*15ed0*/  MUFU.EX2 R83, R83 ;  /* 0x0000005300537308 */ /* 0x000e620000000800 */
[----:B---3--:R-:W-:-:S07]  /*15ee0*/  FADD.FTZ R38, R176, R9 ;  /* 0x00000009b0267221 */ /* 0x008fce0000010000 */
[----:B------:R-:W3:Y:S01]  /*15ef0*/  MUFU.EX2 R20, R20 ;  /* 0x0000001400147308 */ /* 0x000ee20000000800 */
[----:B--2---:R-:W-:-:S07]  /*15f00*/  FADD.FTZ R3, R177, R0 ;  /* 0x00000000b1037221 */ /* 0x004fce0000010000 */
[----:B------:R-:W2:Y:S01]  /*15f10*/  MUFU.EX2 R178, R178 ;  /* 0x000000b200b27308 */ /* 0x000ea20000000800 */
[----:B-1----:R-:W-:Y:S01]  /*15f20*/  FADD.FTZ R9, R83, R38 ;  /* 0x0000002653097221 */ /* 0x002fe20000010000 */
[----:B------:R-:W-:-:S06]  /*15f30*/  FFMA.FTZ R38, R52, UR48, -R59 ;  /* 0x0000003034267c23 */ /* 0x000fcc000801083b */
[----:B------:R-:W1:Y:S01]  /*15f40*/  MUFU.EX2 R179, R179 ;  /* 0x000000b300b37308 */ /* 0x000e620000000800 */
[----:B---3--:R-:W-:-:S07]  /*15f50*/  FADD.FTZ R0, R20, R3 ;  /* 0x0000000314007221 */ /* 0x008fce0000010000 */
        /* <DEDUP_REMOVED lines=13> */
[----:B--2---:R-:W-:Y:S01]  /*16030*/  FADD.FTZ R9, R79, R40 ;  /* 0x000000284f097221 */ /* 0x004fe20000010000 */
[----:B------:R-:W-:-:S06]  /*16040*/  FFMA.FTZ R40, R57, UR48, -R59 ;  /* 0x0000003039287c23 */ /* 0x000fcc000801083b */
        /* <DEDUP_REMOVED lines=15> */
[----:B---3--:R-:W-:Y:S01]  /*16140*/  FADD.FTZ R9, R75, R42 ;  /* 0x0000002a4b097221 */ /* 0x008fe20000010000 */
[----:B------:R-:W-:-:S06]  /*16150*/  FFMA.FTZ R42, R61, UR48, -R59 ;  /* 0x000000303d2a7c23 */ /* 0x000fcc000801083b */
        /* <DEDUP_REMOVED lines=73> */
[----:B---3--:R-:W-:-:S03]  /*165f0*/  FADD.FTZ R3, R55, R50 ;  /* 0x0000003237037221 */ /* 0x008fc60000010000 */
[----:B--2---:R-:W-:Y:S01]  /*16600*/  FADD.FTZ R0, R48, R9 ;  /* 0x0000000930007221 */ /* 0x004fe20000010000 */
[----:B0-----:R-:W-:Y:S06]  /*16610*/  @!P0 BRA `(.L_x_9583) ;  /* 0x0000000000048947 */ /* 0x001fec0003800000 */
[----:B------:R-:W-:Y:S01]  /*16620*/  BPT.TRAP 0x1 ;  /* 0x000000040000795c */ /* 0x000fe20000300000 */
.L_x_9583:
[----:B------:R-:W-:Y:S01]  /*16630*/  IMAD R9, R11, 0x8, R18 ;  /* 0x000000080b097824 */ /* 0x000fe200078e0212 */
[----:B------:R-:W-:Y:S01]  /*16640*/  ISETP.GT.AND P1, PT, R12, RZ, PT ;  /* 0x000000ff0c00720c */ /* 0x000fe20003f24270 */
[----:B------:R-:W-:Y:S01]  /*16650*/  IMAD.U32 R50, RZ, RZ, UR38 ;  /* 0x00000026ff327e24 */ /* 0x000fe2000f8e00ff */
[----:B------:R-:W-:Y:S01]  /*16660*/  F2FP.BF16.F32.PACK_AB R152, R13, R152 ;  /* 0x000000980d98723e */ /* 0x000fe200000010ff */
[-C--:B------:R-:W-:Y:S01]  /*16670*/  FMUL.FTZ R88, R88, R10.reuse ;  /* 0x0000000a58587220 */ /* 0x080fe20000410000 */
[----:B------:R-:W-:Y:S01]  /*16680*/  IADD3 R9, R9, 0x28860, RZ ;  /* 0x0002886009097810 */ /* 0x000fe20007ffe0ff */
        /* <DEDUP_REMOVED lines=102> */
.L_x_9572:
[----:B------:R-:W-:Y:S05]  /*16cf0*/  WARPSYNC.ALL ;  /* 0x0000000000007948 */ /* 0x000fea0003800000 */
[----:B------:R-:W-:Y:S06]  /*16d00*/  BAR.ARV 0x8, 0x180 ;  /* 0x0206000000007b1d */ /* 0x000fec0000002000 */
[----:B------:R-:W-:Y:S05]  /*16d10*/  @!P0 BRA `(.L_x_9585) ;  /* 0x0000000000048947 */ /* 0x000fea0003800000 */
[----:B------:R-:W-:Y:S01]  /*16d20*/  BPT.TRAP 0x1 ;  /* 0x000000040000795c */ /* 0x000fe20000300000 */
.L_x_9585:
[----:B------:R-:W-:Y:S01]  /*16d30*/  IMAD R13, R186, 0x8, R18 ;  /* 0x00000008ba0d7824 */ /* 0x000fe200078e0212 */
[----:B------:R-:W-:-:S04]  /*16d40*/  SHF.L.U32 R4, R188, 0x1f, RZ ;  /* 0x0000001fbc047819 */ /* 0x000fc800000006ff */
[----:B------:R0:W1:Y:S01]  /*16d50*/  SYNCS.PHASECHK.TRANS64.TRYWAIT P1, [R13+URZ+0x28850], R4 ;  /* 0x028850040d0075a7 */ /* 0x000062000802017f */
[----:B------:R-:W-:Y:S05]  /*16d60*/  @!P0 BRA `(.L_x_9586) ;  /* 0x0000000000048947 */ /* 0x000fea0003800000 */
[----:B------:R-:W-:Y:S01]  /*16d70*/  BPT.TRAP 0x1 ;  /* 0x000000040000795c */ /* 0x000fe20000300000 */
.L_x_9586:
[----:B------:R-:W-:-:S05]  /*16d80*/  VIADD R18, R18, 0x400 ;  /* 0x0000040012127836 */ /* 0x000fca0000000000 */
[----:B------:R-:W-:-:S04]  /*16d90*/  SHF.R.U32.HI R18, RZ, 0x4, R18 ;  /* 0x00000004ff127819 */ /* 0x000fc80000011612 */
[----:B------:R-:W-:-:S04]  /*16da0*/  LOP3.LUT R18, R18, 0x3fff, RZ, 0xc0, !PT ;  /* 0x00003fff12127812 */ /* 0x000fc800078ec0ff */
[----:B------:R-:W-:Y:S01]  /*16db0*/  LOP3.LUT R5, R18, 0x4000000, RZ, 0xfc, !PT ;  /* 0x0400000012057812 */ /* 0x000fe200078efcff */
[----:B-1----:R-:W-:Y:S06]  /*16dc0*/  @P1 BRA `(.L_x_9587) ;  /* 0x0000000000081947 */ /* 0x002fec0003800000 */
[----:B------:R-:W1:Y:S02]  /*16dd0*/  SYNCS.PHASECHK.TRANS64.TRYWAIT P1, [R13+URZ+0x28850], R4 ;  /* 0x028850040d0075a7 */ /* 0x000e64000802017f */
[----:B-1----:R-:W-:Y:S05]  /*16de0*/  @!P1 BRA `(.L_x_9588) ;  /* 0x000000b800ec9947 */ /* 0x002fea0003800000 */
.L_x_9587:
[----:B01----:R-:W-:Y:S01]  /*16df0*/  IMAD R4, R186, 0x800, R5 ;  /* 0x00000800ba047824 */ /* 0x003fe200078e0205 */
[----:B------:R-:W-:Y:S05]  /*16e00*/  WARPSYNC.ALL ;  /* 0x0000000000007948 */ /* 0x000fea0003800000 */
[----:B------:R-:W-:Y:S01]  /*16e10*/  IMAD.MOV.U32 R5, RZ, RZ, 0x40000040 ;  /* 0x40000040ff057424 */ /* 0x000fe200078e00ff */
[C---:B------:R-:W-:Y:S01]  /*16e20*/  R2UR UR6, R4.reuse ;  /* 0x00000000040672ca */ /* 0x040fe200000e0000 */
[----:B------:R-:W-:Y:S01]  /*16e30*/  WARPGROUP.ARRIVE ;  /* 0x00000000000079c5 */ /* 0x000fe20000000000 */
[----:B------:R-:W-:Y:S01]  /*16e40*/  VIADD R8, R4, 0x80 ;  /* 0x0000008004087836 */ /* 0x000fe20000000000 */
[----:B------:R-:W-:Y:S01]  /*16e50*/  MOV R9, 0x40000040 ;  /* 0x4000004000097802 */ /* 0x000fe20000000f00 */
[----:B------:R-:W-:Y:S01]  /*16e60*/  IMAD.U32 R18, RZ, RZ, UR48 ;  /* 0x00000030ff127e24 */ /* 0x000fe2000f8e00ff */
[----:B------:R-:W-:Y:S01]  /*16e70*/  R2UR UR7, R5 ;  /* 0x00000000050772ca */ /* 0x000fe200000e0000 */
[----:B------:R-:W-:-:S12]  /*16e80*/  IMAD.MOV.U32 R5, RZ, RZ, 0x40000040 ;  /* 0x40000040ff057424 */ /* 0x000fd800078e00ff */
        /* <DEDUP_REMOVED lines=32> */
[----:B------:R-:W-:Y:S01]  /*17090*/  IMAD.MOV.U32 R9, RZ, RZ, 0x40000040 ;  /* 0x40000040ff097424 */ /* 0x000fe200078e00ff */
[----:B------:R-:W-:Y:S01]  /*170a0*/  IADD3 R4, R4, 0x380, RZ ;  /* 0x0000038004047810 */ /* 0x000fe20007ffe0ff */
[----:B------:R-:W-:Y:S02]  /*170b0*/  WARPGROUP.DEPBAR.LE gsb0, 0x0 ;  /* 0x00008000000079c5 */ /* 0x000fe40000010000 */
[----:B------:R-:W-:-:S08]  /*170c0*/  WARPGROUP.ARRIVE ;  /* 0x00000000000079c5 */ /* 0x000fd00000000000 */
[----:B------:R-:W-:Y:S01]  /*170d0*/  HGMMA.64x128x16.F32.BF16 R88, R160, gdesc[UR4].tnspB, R88, gsb0 ;  /* 0x41e00004a0587df0 */ /* 0x000fe20008001858 */
[----:B------:R-:W-:Y:S02]  /*170e0*/  R2UR UR6, R8 ;  /* 0x00000000080672ca */ /* 0x000fe400000e0000 */
[----:B------:R-:W-:Y:S01]  /*170f0*/  R2UR UR7, R9 ;  /* 0x00000000090772ca */ /* 0x000fe200000e0000 */
[----:B------:R-:W-:Y:S01]  /*17100*/  IMAD.MOV.U32 R9, RZ, RZ, RZ ;  /* 0x000000ffff097224 */ /* 0x000fe200078e00ff */
[----:B------:R-:W-:Y:S02]  /*17110*/  WARPGROUP.DEPBAR.LE gsb0, 0x0 ;  /* 0x00008000000079c5 */ /* 0x000fe40000010000 */
[----:B------:R-:W-:-:S09]  /*17120*/  WARPGROUP.ARRIVE ;  /* 0x00000000000079c5 */ /* 0x000fd20000000000 */
[----:B------:R-:W-:Y:S01]  /*17130*/  HGMMA.64x128x16.F32.BF16 R88, R156, gdesc[UR4].tnspB, R88, gsb0 ;  /* 0x41e000049c587df0 */ /* 0x000fe20008001858 */
[----:B------:R-:W-:Y:S02]  /*17140*/  R2UR UR6, R4 ;  /* 0x00000000040672ca */ /* 0x000fe400000e0000 */
[----:B------:R-:W-:Y:S01]  /*17150*/  R2UR UR7, R5 ;  /* 0x00000000050772ca */ /* 0x000fe200000e0000 */
[----:B------:R-:W0:Y:S04]  /*17160*/  SHFL.BFLY PT, R4, R3, 0x2, 0x1f ;  /* 0x0c401f0003047f89 */ /* 0x000e2800000e0000 */
[----:B------:R-:W1:Y:S01]  /*17170*/  SHFL.BFLY PT, R5, R0, 0x2, 0x1f ;  /* 0x0c401f0000057f89 */ /* 0x000e6200000e0000 */
[----:B0-----:R-:W-:Y:S01]  /*17180*/  FADD.FTZ R4, R4, R3 ;  /* 0x0000000304047221 */ /* 0x001fe20000010000 */
[----:B------:R-:W-:-:S02]  /*17190*/  IMAD.MOV.U32 R3, RZ, RZ, -0x800000 ;  /* 0xff800000ff037424 */ /* 0x000fc400078e00ff */
[----:B-1----:R-:W-:Y:S01]  /*171a0*/  FADD.FTZ R7, R5, R0 ;  /* 0x0000000005077221 */ /* 0x002fe20000010000 */
[----:B------:R-:W-:Y:S01]  /*171b0*/  IMAD.MOV.U32 R0, RZ, RZ, -0x800000 ;  /* 0xff800000ff007424 */ /* 0x000fe200078e00ff */
[----:B------:R-:W0:Y:S04]  /*171c0*/  SHFL.BFLY PT, R5, R4, 0x1, 0x1f ;  /* 0x0c201f0004057f89 */ /* 0x000e2800000e0000 */
[----:B------:R-:W1:Y:S01]  /*171d0*/  SHFL.BFLY PT, R8, R7, 0x1, 0x1f ;  /* 0x0c201f0007087f89 */ /* 0x000e6200000e0000 */
[----:B0-----:R-:W-:Y:S01]  /*171e0*/  FADD.FTZ R12, R4, R5 ;  /* 0x00000005040c7221 */ /* 0x001fe20000010000 */
[----:B------:R-:W-:Y:S02]  /*171f0*/  IMAD.MOV.U32 R5, RZ, RZ, RZ ;  /* 0x000000ffff057224 */ /* 0x000fe400078e00ff */
[----:B------:R-:W-:-:S02]  /*17200*/  IMAD.U32 R4, RZ, RZ, UR48 ;  /* 0x00000030ff047e24 */ /* 0x000fc4000f8e00ff */
        /* <DEDUP_REMOVED lines=19> */
.L_x_9589:
        /* <DEDUP_REMOVED lines=74> */
[----:B-1----:R-:W-:-:S11]  /*177e0*/  SEL R186, R186, RZ, P0 ;  /* 0x000000ffbaba7207 */ /* 0x002fd60000000000 */
.L_x_9500:
[----:B------:R-:W-:Y:S05]  /*177f0*/  WARPSYNC.ALL ;  /* 0x0000000000007948 */ /* 0x000fea0003800000 */
[----:B------:R-:W0:Y:S08]  /*17800*/  S2UR UR38, SR_CgaCtaId ;  /* 0x00000000002679c3 */ /* 0x000e300000008800 */
[----:B------:R-:W-:Y:S06]  /*17810*/  BAR.SYNC.DEFER_BLOCKING 0x5, 0x180 ;  /* 0x0146000000007b1d */ /* 0x000fec0000010000 */
[----:B------:R-:W-:Y:S01]  /*17820*/  UMOV UR4, 0x400 ;  /* 0x0000040000047882 */ /* 0x000fe20000000000 */
[----:B------:R-:W-:Y:S01]  /*17830*/  BSSY B0, `(.L_x_9590) ;  /* 0x00001f9000007945 */ /* 0x000fe20003800000 */
[----:B0-----:R-:W-:-:S06]  /*17840*/  ULEA UR4, UR38, UR4, 0x18 ;  /* 0x0000000426047291 */ /* 0x001fcc000f8ec03f */
[----:B------:R-:W-:-:S05]  /*17850*/  MOV R18, UR4 ;  /* 0x0000000400127c02 */ /* 0x000fca0008000f00 */
[----:B------:R0:W1:Y:S01]  /*17860*/  LDS.128 R40, [R18+0x288d0] ;  /* 0x0288d00012287984 */ /* 0x0000620000000c00 */
[----:B------:R-:W-:Y:S06]  /*17870*/  BAR.ARV 0x4, 0x180 ;  /* 0x0106000000007b1d */ /* 0x000fec0000002000 */
[----:B------:R-:W-:Y:S05]  /*17880*/  @P1 BRA `(.L_x_9591) ;  /* 0x0000001400001947 */ /* 0x000fea0003800000 */
[----:B------:R-:W3:Y:S01]  /*17890*/  S2R R5, SR_SWINHI ;  /* 0x0000000000057919 */ /* 0x000ee20000002f00 */
[----:B------:R-:W-:Y:S05]  /*178a0*/  WARPSYNC.ALL ;  /* 0x0000000000007948 */ /* 0x000fea0003800000 */
[----:B------:R-:W-:Y:S01]  /*178b0*/  BAR.SYNC.DEFER_BLOCKING 0x1, 0x100 ;  /* 0x0044000000007b1d */ /* 0x000fe20000010000 */
[----:B------:R-:W-:Y:S01]  /*178c0*/  F2FP.BF16.F32.PACK_AB R10, R93, R10 ;  /* 0x0000000a5d0a723e */ /* 0x000fe200000010ff */
[----:B------:R-:W-:Y:S01]  /*178d0*/  IMAD.MOV.U32 R48, RZ, RZ, RZ ;  /* 0x000000ffff307224 */ /* 0x000fe200078e00ff */
[----:B------:R-:W-:Y:S02]  /*178e0*/  F2FP.BF16.F32.PACK_AB R11, R11, R94 ;  /* 0x0000005e0b0b723e */ /* 0x000fe400000010ff */
[----:B------:R-:W-:Y:S01]  /*178f0*/  F2FP.BF16.F32.PACK_AB R30, R133, R30 ;  /* 0x0000001e851e723e */ /* 0x000fe200000010ff */
[----:B------:R-:W-:Y:S01]  /*17900*/  ULDC.64 UR4, c[0x0][0xc00] ;  /* 0x0003000000047ab9 */ /* 0x000fe20000000a00 */
[----:B------:R-:W-:Y:S01]  /*17910*/  F2FP.BF16.F32.PACK_AB R32, R137, R32 ;  /* 0x000000208920723e */ /* 0x000fe200000010ff */
[----:B------:R-:W0:Y:S01]  /*17920*/  LDC R55, c[0x0][0xbe8] ;  /* 0x0002fa00ff377b82 */ /* 0x000e220000000800 */
[----:B------:R-:W-:-:S02]  /*17930*/  F2FP.BF16.F32.PACK_AB R33, R33, R138 ;  /* 0x0000008a2121723e */ /* 0x000fc400000010ff */
[----:B------:R-:W-:Y:S02]  /*17940*/  F2FP.BF16.F32.PACK_AB R34, R141, R34 ;  /* 0x000000228d22723e */ /* 0x000fe400000010ff */
[----:B------:R-:W-:Y:S02]  /*17950*/  F2FP.BF16.F32.PACK_AB R35, R35, R142 ;  /* 0x0000008e2323723e */ /* 0x000fe400000010ff */
[----:B------:R-:W-:Y:S02]  /*17960*/  MOV R20, R18 ;  /* 0x0000001200147202 */ /* 0x000fe40000000f00 */
[----:B---3--:R-:W-:-:S03]  /*17970*/  MOV R21, R5 ;  /* 0x0000000500157202 */ /* 0x008fc60000000f00 */
[----:B------:R-:W-:-:S03]  /*17980*/  IMAD.WIDE R8, R222, 0x2, R20 ;  /* 0x00000002de087825 */ /* 0x000fc600078e0214 */
[C---:B------:R-:W-:Y:S02]  /*17990*/  LOP3.LUT R29, R8.reuse, 0x380, RZ, 0xc0, !PT ;  /* 0x00000380081d7812 */ /* 0x040fe400078ec0ff */
[C---:B------:R-:W-:Y:S02]  /*179a0*/  IADD3 R37, P5, R8.reuse, 0x20, RZ ;  /* 0x0000002008257810 */ /* 0x040fe40007fbe0ff */
[C---:B------:R-:W-:Y:S02]  /*179b0*/  IADD3 R39, P0, R8.reuse, 0x40, RZ ;  /* 0x0000004008277810 */ /* 0x040fe40007f1e0ff */
[----:B------:R-:W-:Y:S01]  /*179c0*/  IADD3 R45, P1, R8, 0x60, RZ ;  /* 0x00000060082d7810 */ /* 0x000fe20007f3e0ff */
[--C-:B------:R-:W-:Y:S01]  /*179d0*/  IMAD.X R5, RZ, RZ, R9.reuse, P5 ;  /* 0x000000ffff057224 */ /* 0x100fe200028e0609 */
[----:B------:R-:W-:Y:S01]  /*179e0*/  SHF.R.U64 R29, R29, 0x3, RZ ;  /* 0x000000031d1d7819 */ /* 0x000fe200000012ff */
[--C-:B------:R-:W-:Y:S01]  /*179f0*/  IMAD.X R7, RZ, RZ, R9.reuse, P0 ;  /* 0x000000ffff077224 */ /* 0x100fe200000e0609 */
[----:B------:R-:W-:Y:S01]  /*17a00*/  LOP3.LUT R4, R37, 0x380, RZ, 0xc0, !PT ;  /* 0x0000038025047812 */ /* 0x000fe200078ec0ff */
[----:B----4-:R-:W-:Y:S01]  /*17a10*/  IMAD.X R13, RZ, RZ, R9, P1 ;  /* 0x000000ffff0d7224 */ /* 0x010fe200008e0609 */
[----:B------:R-:W-:-:S02]  /*17a20*/  LOP3.LUT R6, R39, 0x380, RZ, 0xc0, !PT ;  /* 0x0000038027067812 */ /* 0x000fc400078ec0ff */
[C---:B--2---:R-:W-:Y:S02]  /*17a30*/  IADD3 R47, P2, R8.reuse, 0x4000, RZ ;  /* 0x00004000082f7810 */ /* 0x044fe40007f5e0ff */
[C---:B------:R-:W-:Y:S02]  /*17a40*/  IADD3 R49, P3, R8.reuse, 0x4020, RZ ;  /* 0x0000402008317810 */ /* 0x040fe40007f7e0ff */
[C---:B------:R-:W-:Y:S01]  /*17a50*/  IADD3 R51, P4, R8.reuse, 0x4040, RZ ;  /* 0x0000404008337810 */ /* 0x040fe20007f9e0ff */
[--C-:B------:R-:W-:Y:S01]  /*17a60*/  IMAD.X R15, RZ, RZ, R9.reuse, P2 ;  /* 0x000000ffff0f7224 */ /* 0x100fe200010e0609 */
[----:B------:R-:W-:Y:S01]  /*17a70*/  IADD3 R53, P5, R8, 0x4060, RZ ;  /* 0x0000406008357810 */ /* 0x000fe20007fbe0ff */
[--C-:B------:R-:W-:Y:S01]  /*17a80*/  IMAD.X R25, RZ, RZ, R9.reuse, P3 ;  /* 0x000000ffff197224 */ /* 0x100fe200018e0609 */
[----:B------:R-:W-:Y:S01]  /*17a90*/  LOP3.LUT R12, R45, 0x380, RZ, 0xc0, !PT ;  /* 0x000003802d0c7812 */ /* 0x000fe200078ec0ff */
[--C-:B------:R-:W-:Y:S01]  /*17aa0*/  IMAD.X R27, RZ, RZ, R9.reuse, P4 ;  /* 0x000000ffff1b7224 */ /* 0x100fe200020e0609 */
[----:B------:R-:W-:Y:S01]  /*17ab0*/  LOP3.LUT R8, R29, R8, RZ, 0x3c, !PT ;  /* 0x000000081d087212 */ /* 0x000fe200078e3cff */
[----:B------:R-:W-:Y:S01]  /*17ac0*/  IMAD.X R29, RZ, RZ, R9, P5 ;  /* 0x000000ffff1d7224 */ /* 0x000fe200028e0609 */
[----:B------:R-:W-:-:S02]  /*17ad0*/  SHF.R.U64 R4, R4, 0x3, RZ ;  /* 0x0000000304047819 */ /* 0x000fc400000012ff */
[----:B------:R-:W-:Y:S02]  /*17ae0*/  SHF.R.U64 R6, R6, 0x3, RZ ;  /* 0x0000000306067819 */ /* 0x000fe400000012ff */
[----:B------:R-:W-:Y:S02]  /*17af0*/  LOP3.LUT R14, R47, 0x380, RZ, 0xc0, !PT ;  /* 0x000003802f0e7812 */ /* 0x000fe400078ec0ff */
[----:B------:R-:W-:Y:S02]  /*17b00*/  SHF.R.U64 R12, R12, 0x3, RZ ;  /* 0x000000030c0c7819 */ /* 0x000fe400000012ff */
[----:B-----5:R-:W-:Y:S02]  /*17b10*/  LOP3.LUT R24, R49, 0x380, RZ, 0xc0, !PT ;  /* 0x0000038031187812 */ /* 0x020fe400078ec0ff */
[----:B------:R-:W-:Y:S02]  /*17b20*/  LOP3.LUT R26, R51, 0x380, RZ, 0xc0, !PT ;  /* 0x00000380331a7812 */ /* 0x000fe400078ec0ff */
[----:B------:R-:W-:-:S02]  /*17b30*/  MOV R46, R8 ;  /* 0x00000008002e7202 */ /* 0x000fc40000000f00 */
[----:B------:R-:W-:Y:S02]  /*17b40*/  LOP3.LUT R4, R4, R37, RZ, 0x3c, !PT ;  /* 0x0000002504047212 */ /* 0x000fe400078e3cff */
[----:B------:R-:W-:Y:S02]  /*17b50*/  LOP3.LUT R6, R6, R39, RZ, 0x3c, !PT ;  /* 0x0000002706067212 */ /* 0x000fe400078e3cff */
[----:B------:R-:W-:Y:S02]  /*17b60*/  LOP3.LUT R28, R53, 0x380, RZ, 0xc0, !PT ;  /* 0x00000380351c7812 */ /* 0x000fe400078ec0ff */
[----:B------:R-:W-:Y:S02]  /*17b70*/  F2FP.BF16.F32.PACK_AB R8, R89, R88 ;  /* 0x000000585908723e */ /* 0x000fe400000010ff */
[----:B------:R-:W-:Y:S02]  /*17b80*/  F2FP.BF16.F32.PACK_AB R9, R91, R90 ;  /* 0x0000005a5b09723e */ /* 0x000fe400000010ff */
[----:B------:R-:W-:-:S02]  /*17b90*/  SHF.R.U64 R14, R14, 0x3, RZ ;  /* 0x000000030e0e7819 */ /* 0x000fc400000012ff */
[----:B------:R-:W-:Y:S01]  /*17ba0*/  LOP3.LUT R12, R12, R45, RZ, 0x3c, !PT ;  /* 0x0000002d0c0c7212 */ /* 0x000fe200078e3cff */
[----:B------:R2:W-:Y:S01]  /*17bb0*/  STSM.16.M88.4 [R46], R8 ;  /* 0x000000082e007844 */ /* 0x0005e20000000200 */
[----:B------:R-:W-:Y:S02]  /*17bc0*/  SHF.R.U64 R24, R24, 0x3, RZ ;  /* 0x0000000318187819 */ /* 0x000fe400000012ff */
[----:B------:R-:W-:Y:S02]  /*17bd0*/  SHF.R.U64 R26, R26, 0x3, RZ ;  /* 0x000000031a1a7819 */ /* 0x000fe400000012ff */
[----:B------:R-:W-:Y:S02]  /*17be0*/  SHF.R.U64 R28, R28, 0x3, RZ ;  /* 0x000000031c1c7819 */ /* 0x000fe400000012ff */
[----:B------:R-:W-:Y:S02]  /*17bf0*/  MOV R45, R4 ;  /* 0x00000004002d7202 */ /* 0x000fe40000000f00 */
[----:B------:R-:W-:-:S02]  /*17c00*/  MOV R44, R6 ;  /* 0x00000006002c7202 */ /* 0x000fc40000000f00 */
[----:B------:R-:W-:Y:S02]  /*17c10*/  F2FP.BF16.F32.PACK_AB R4, R36, R31 ;  /* 0x0000001f2404723e */ /* 0x000fe400000010ff */
[----:B------:R-:W-:Y:S02]  /*17c20*/  F2FP.BF16.F32.PACK_AB R5, R99, R98 ;  /* 0x000000626305723e */ /* 0x000fe400000010ff */
[----:B------:R-:W-:Y:S02]  /*17c30*/  F2FP.BF16.F32.PACK_AB R6, R101, R100 ;  /* 0x000000646506723e */ /* 0x000fe400000010ff */
[----:B------:R-:W-:Y:S02]  /*17c40*/  F2FP.BF16.F32.PACK_AB R7, R103, R102 ;  /* 0x000000666707723e */ /* 0x000fe400000010ff */
[----:B------:R-:W-:Y:S02]  /*17c50*/  LOP3.LUT R14, R14, R47, RZ, 0x3c, !PT ;  /* 0x0000002f0e0e7212 */ /* 0x000fe400078e3cff */
[----:B--2---:R-:W-:Y:S01]  /*17c60*/  F2FP.BF16.F32.PACK_AB R8, R105, R104 ;  /* 0x000000686908723e */ /* 0x004fe200000010ff */
[----:B------:R-:W-:Y:S01]  /*17c70*/  STSM.16.M88.4 [R45], R4 ;  /* 0x000000042d007844 */ /* 0x000fe20000000200 */
[----:B------:R-:W-:-:S02]  /*17c80*/  F2FP.BF16.F32.PACK_AB R9, R107, R106 ;  /* 0x0000006a6b09723e */ /* 0x000fc400000010ff */
[----:B------:R-:W-:Y:S02]  /*17c90*/  F2FP.BF16.F32.PACK_AB R10, R109, R108 ;  /* 0x0000006c6d0a723e */ /* 0x000fe400000010ff */
[----:B------:R-:W-:Y:S02]  /*17ca0*/  F2FP.BF16.F32.PACK_AB R11, R111, R110 ;  /* 0x0000006e6f0b723e */ /* 0x000fe400000010ff */
[----:B------:R-:W-:Y:S02]  /*17cb0*/  LOP3.LUT R24, R24, R49, RZ, 0x3c, !PT ;  /* 0x0000003118187212 */ /* 0x000fe400078e3cff */
[----:B------:R-:W-:Y:S01]  /*17cc0*/  LOP3.LUT R26, R26, R51, RZ, 0x3c, !PT ;  /* 0x000000331a1a7212 */ /* 0x000fe200078e3cff */
[----:B------:R2:W-:Y:S01]  /*17cd0*/  STSM.16.M88.4 [R44], R8 ;  /* 0x000000082c007844 */ /* 0x0005e20000000200 */
[----:B------:R-:W-:Y:S02]  /*17ce0*/  LOP3.LUT R28, R28, R53, RZ, 0x3c, !PT ;  /* 0x000000351c1c7212 */ /* 0x000fe400078e3cff */
[----:B-1----:R-:W-:-:S02]  /*17cf0*/  MOV R40, R12 ;  /* 0x0000000c00287202 */ /* 0x002fc40000000f00 */
[----:B------:R-:W-:Y:S02]  /*17d00*/  MOV R39, R14 ;  /* 0x0000000e00277202 */ /* 0x000fe40000000f00 */
        /* <DEDUP_REMOVED lines=11> */
[----:B------:R-:W-:-:S02]  /*17dc0*/  MOV R36, R28 ;  /* 0x0000001c00247202 */ /* 0x000fc40000000f00 */
[----:B------:R-:W-:Y:S01]  /*17dd0*/  ISETP.NE.U32.AND P0, PT, RZ, UR4, PT ;  /* 0x00000004ff007c0c */ /* 0x000fe2000bf05070 */
[----:B------:R-:W-:Y:S01]  /*17de0*/  STSM.16.M88.4 [R39], R24 ;  /* 0x0000001827007844 */ /* 0x000fe20000000200 */
[----:B--2---:R-:W-:Y:S02]  /*17df0*/  IADD3 R8, P1, R208, UR4, RZ ;  /* 0x00000004d0087c10 */ /* 0x004fe4000ff3e0ff */
        /* <DEDUP_REMOVED lines=9> */
[----:B------:R-:W-:Y:S02]  /*17e90*/  ISETP.NE.AND.EX P0, PT, RZ, UR5, PT, P0 ;  /* 0x00000005ff007c0c */ /* 0x000fe4000bf05300 */
        /* <DEDUP_REMOVED lines=11> */
[----:B0-----:R-:W-:Y:S01]  /*17f50*/  ISETP.NE.AND P1, PT, R55, 0x1, PT ;  /* 0x000000013700780c */ /* 0x001fe20003f25270 */
[----:B------:R-:W-:Y:S02]  /*17f60*/  IMAD.IADD R13, R204, 0x1, R191 ;  /* 0x00000001cc0d7824 */ /* 0x000fe400078e02bf */
[----:B------:R1:W5:Y:S10]  /*17f70*/  @P2 LDG.E R6, desc[UR42][R208.64] ;  /* 0x0000002ad0062981 */ /* 0x000374000c1e1900 */
[----:B------:R-:W0:Y:S08]  /*17f80*/  @P1 LDC R10, c[0x0][0xbec] ;  /* 0x0002fb00ff0a1b82 */ /* 0x000e300000000800 */
[----:B------:R-:W2:Y:S01]  /*17f90*/  @P1 LDC R11, c[0x0][0xbf0] ;  /* 0x0002fc00ff0b1b82 */ /* 0x000ea20000000800 */
[----:B-1----:R-:W-:Y:S05]  /*17fa0*/  @P2 BRA `(.L_x_9592) ;  /* 0x0000000000102947 */ /* 0x002fea0003800000 */
[----:B------:R-:W-:Y:S05]  /*17fb0*/  @!P0 BRA `(.L_x_9592) ;  /* 0x00000000000c8947 */ /* 0x000fea0003800000 */
[----:B------:R-:W3:Y:S04]  /*17fc0*/  LDG.E R5, desc[UR42][R8.64] ;  /* 0x0000002a08057981 */ /* 0x000ee8000c1e1900 */
[----:B-----5:R-:W3:Y:S02]  /*17fd0*/  LDG.E R6, desc[UR42][R8.64+0x4] ;  /* 0x0000042a08067981 */ /* 0x020ee4000c1e1900 */
[----:B---3--:R-:W-:-:S07]  /*17fe0*/  IADD3 R6, -R5, R6, RZ ;  /* 0x0000000605067210 */ /* 0x008fce0007ffe1ff */
.L_x_9592:
[----:B------:R-:W-:Y:S01]  /*17ff0*/  SHF.R.S32.HI R54, RZ, 0x1f, R207 ;  /* 0x0000001fff367819 */ /* 0x000fe200000114cf */
[----:B0-----:R-:W-:Y:S01]  /*18000*/  @P1 IMAD.HI.U32 R4, R13, R10, RZ ;  /* 0x0000000a0d041227 */ /* 0x001fe200078e00ff */
[----:B------:R-:W-:Y:S01]  /*18010*/  ULDC.64 UR4, c[0x0][0xb90] ;  /* 0x0002e40000047ab9 */ /* 0x000fe20000000a00 */
[----:B-----5:R-:W-:Y:S02]  /*18020*/  SHF.R.S32.HI R49, RZ, 0x1f, R48 ;  /* 0x0000001fff317819 */ /* 0x020fe40000011430 */
[----:B------:R-:W-:Y:S01]  /*18030*/  IMAD R8, R54, UR4, RZ ;  /* 0x0000000436087c24 */ /* 0x000fe2000f8e02ff */
[----:B------:R-:W-:Y:S01]  /*18040*/  SEL R40, R211, RZ, !P0 ;  /* 0x000000ffd3287207 */ /* 0x000fe20004000000 */
[----:B------:R-:W-:Y:S01]  /*18050*/  IMAD.MOV.U32 R7, RZ, RZ, R13 ;  /* 0x000000ffff077224 */ /* 0x000fe200078e000d */
[----:B--2---:R-:W-:Y:S01]  /*18060*/  @P1 SHF.R.U32.HI R7, RZ, R11, R4 ;  /* 0x0000000bff071219 */ /* 0x004fe20000011604 */
        /* <DEDUP_REMOVED lines=36> */
[----:B------:R-:W0:Y:S01]  /*182b0*/  SHFL.IDX PT, R51, R11, RZ, 0x1c1f ;  /* 0x001c1fff0b337589 */ /* 0x000e2200000e0000 */
[----:B------:R-:W-:Y:S01]  /*182c0*/  LOP3.LUT R24, R25, 0x380, RZ, 0xc0, !PT ;  /* 0x0000038019187812 */ /* 0x000fe200078ec0ff */
[----:B------:R-:W-:Y:S01]  /*182d0*/  ULDC.64 UR4, c[0x0][0xaa0] ;  /* 0x0002a80000047ab9 */ /* 0x000fe20000000a00 */
[----:B------:R-:W-:Y:S01]  /*182e0*/  SHF.R.U64 R28, R28, 0x3, RZ ;  /* 0x000000031c1c7819 */ /* 0x000fe200000012ff */
[----:B------:R-:W-:Y:S01]  /*182f0*/  SHFL.IDX PT, R52, R10, 0x1, 0x1c1f ;  /* 0x003c1f000a347f89 */ /* 0x000fe200000e0000 */
[----:B------:R-:W-:-:S02]  /*18300*/  SHF.R.U64 R24, R24, 0x3, RZ ;  /* 0x0000000318187819 */ /* 0x000fc400000012ff */
[----:B------:R-:W-:Y:S01]  /*18310*/  SHF.R.U64 R12, R12, 0x3, RZ ;  /* 0x000000030c0c7819 */ /* 0x000fe200000012ff */
[----:B------:R-:W1:Y:S01]  /*18320*/  SHFL.IDX PT, R53, R11, 0x1, 0x1c1f ;  /* 0x003c1f000b357f89 */ /* 0x000e6200000e0000 */
[----:B------:R-:W-:Y:S01]  /*18330*/  LOP3.LUT R24, R24, R25, RZ, 0x3c, !PT ;  /* 0x0000001918187212 */ /* 0x000fe200078e3cff */
[--C-:B------:R-:W-:Y:S01]  /*18340*/  IMAD.X R25, RZ, RZ, R21.reuse, P2 ;  /* 0x000000ffff197224 */ /* 0x100fe200010e0615 */
[C---:B------:R-:W-:Y:S01]  /*18350*/  ISETP.GE.OR P2, PT, R4.reuse, R59, P0 ;  /* 0x0000003b0400720c */ /* 0x040fe20000746670 */
[----:B------:R-:W-:Y:S01]  /*18360*/  VIADD R4, R4, 0x8 ;  /* 0x0000000804047836 */ /* 0x000fe20000000000 */
[----:B------:R-:W-:Y:S02]  /*18370*/  SHF.R.U64 R8, R8, 0x3, RZ ;  /* 0x0000000308087819 */ /* 0x000fe400000012ff */
[----:B------:R-:W-:Y:S02]  /*18380*/  LOP3.LUT R28, R28, R29, RZ, 0x3c, !PT ;  /* 0x0000001d1c1c7212 */ /* 0x000fe400078e3cff */
[----:B------:R-:W-:Y:S01]  /*18390*/  LOP3.LUT R12, R12, R13, RZ, 0x3c, !PT ;  /* 0x0000000d0c0c7212 */ /* 0x000fe200078e3cff */
[----:B------:R-:W-:Y:S01]  /*183a0*/  IMAD.X R13, RZ, RZ, R21, P4 ;  /* 0x000000ffff0d7224 */ /* 0x000fe200020e0615 */
[----:B------:R-:W-:-:S02]  /*183b0*/  IADD3.X R29, RZ, R21, RZ, P3, !PT ;  /* 0x00000015ff1d7210 */ /* 0x000fc40001ffe4ff */
[----:B------:R-:W-:Y:S02]  /*183c0*/  LOP3.LUT R8, R8, R7, RZ, 0x3c, !PT ;  /* 0x0000000708087212 */ /* 0x000fe400078e3cff */
[----:B------:R-:W-:Y:S01]  /*183d0*/  IADD3 R5, P3, R20, 0x7000, RZ ;  /* 0x0000700014057810 */ /* 0x000fe20007f7e0ff */
[----:B0-----:R0:W-:Y:S01]  /*183e0*/  @!P2 ST.E desc[UR42][R50.64], R3 ;  /* 0x000000033200a985 */ /* 0x0011e2000c10192a */
[----:B------:R-:W-:Y:S02]  /*183f0*/  ISETP.GE.OR P0, PT, R4, R59, P0 ;  /* 0x0000003b0400720c */ /* 0x000fe40000706670 */
[C---:B------:R-:W-:Y:S01]  /*18400*/  IADD3 R33, P5, R20.reuse, 0x5000, RZ ;  /* 0x0000500014217810 */ /* 0x040fe20007fbe0ff */
[----:B------:R-:W-:Y:S01]  /*18410*/  IMAD.X R45, RZ, RZ, R21, P3 ;  /* 0x000000ffff2d7224 */ /* 0x000fe200018e0615 */
[C---:B------:R-:W-:Y:S02]  /*18420*/  IADD3 R37, P4, R20.reuse, 0x6000, RZ ;  /* 0x0000600014257810 */ /* 0x040fe40007f9e0ff */
[----:B------:R-:W-:-:S02]  /*18430*/  LOP3.LUT R7, R20, 0x380, RZ, 0xc0, !PT ;  /* 0x0000038014077812 */ /* 0x000fc400078ec0ff */
[----:B------:R-:W-:Y:S02]  /*18440*/  LOP3.LUT R4, R5, 0x380, RZ, 0xc0, !PT ;  /* 0x0000038005047812 */ /* 0x000fe400078ec0ff */
[----:B------:R-:W-:Y:S01]  /*18450*/  LOP3.LUT R32, R33, 0x380, RZ, 0xc0, !PT ;  /* 0x0000038021207812 */ /* 0x000fe200078ec0ff */
[----:B0-----:R-:W0:Y:S01]  /*18460*/  @P1 LDC R51, c[0x0][0xbec] ;  /* 0x0002fb00ff331b82 */ /* 0x001e220000000800 */
[----:B------:R-:W-:Y:S01]  /*18470*/  IMAD R3, R49, UR4, RZ ;  /* 0x0000000431037c24 */ /* 0x000fe2000f8e02ff */
[----:B------:R-:W-:Y:S01]  /*18480*/  LOP3.LUT R36, R37, 0x380, RZ, 0xc0, !PT ;  /* 0x0000038025247812 */ /* 0x000fe200078ec0ff */
[----:B-1----:R1:W-:Y:S01]  /*18490*/  @!P0 ST.E desc[UR42][R52.64], R0 ;  /* 0x0000000034008985 */ /* 0x0023e2000c10192a */
[----:B------:R-:W-:Y:S02]  /*184a0*/  SHF.R.U64 R7, R7, 0x3, RZ ;  /* 0x0000000307077819 */ /* 0x000fe400000012ff */
[----:B------:R-:W-:Y:S02]  /*184b0*/  SHF.R.U64 R4, R4, 0x3, RZ ;  /* 0x0000000304047819 */ /* 0x000fe400000012ff */
[----:B------:R-:W2:Y:S01]  /*184c0*/  @P1 LDC R49, c[0x0][0xbf0] ;  /* 0x0002fc00ff311b82 */ /* 0x000ea20000000800 */
[----:B------:R-:W-:Y:S01]  /*184d0*/  SHF.R.U64 R32, R32, 0x3, RZ ;  /* 0x0000000320207819 */ /* 0x000fe200000012ff */
[----:B------:R-:W-:Y:S01]  /*184e0*/  IMAD R3, R48, UR5, R3 ;  /* 0x0000000530037c24 */ /* 0x000fe2000f8e0203 */
[----:B------:R-:W-:Y:S01]  /*184f0*/  SHF.R.U64 R36, R36, 0x3, RZ ;  /* 0x0000000324247819 */ /* 0x000fe200000012ff */
[----:B------:R-:W5:Y:S01]  /*18500*/  LD.E.128 R8, desc[UR42][R8.64] ;  /* 0x0000002a08087980 */ /* 0x000f62000c101d00 */
[----:B------:R-:W-:-:S02]  /*18510*/  LOP3.LUT R20, R7, R20, RZ, 0x3c, !PT ;  /* 0x0000001407147212 */ /* 0x000fc400078e3cff */
[----:B------:R-:W-:Y:S01]  /*18520*/  LOP3.LUT R32, R32, R33, RZ, 0x3c, !PT ;  /* 0x0000002120207212 */ /* 0x000fe200078e3cff */
[--C-:B------:R-:W-:Y:S01]  /*18530*/  IMAD.X R33, RZ, RZ, R21.reuse, P5 ;  /* 0x000000ffff217224 */ /* 0x100fe200028e0615 */
[----:B------:R-:W-:Y:S01]  /*18540*/  LOP3.LUT R36, R36, R37, RZ, 0x3c, !PT ;  /* 0x0000002524247212 */ /* 0x000fe200078e3cff */
[----:B------:R-:W-:Y:S01]  /*18550*/  IMAD.X R37, RZ, RZ, R21, P4 ;  /* 0x000000ffff257224 */ /* 0x000fe200020e0615 */
[----:B------:R-:W-:Y:S01]  /*18560*/  LOP3.LUT R44, R4, R5, RZ, 0x3c, !PT ;  /* 0x00000005042c7212 */ /* 0x000fe200078e3cff */
[----:B------:R-:W5:Y:S04]  /*18570*/  LD.E.128 R12, desc[UR42][R12.64] ;  /* 0x0000002a0c0c7980 */ /* 0x000f68000c101d00 */
        /* <DEDUP_REMOVED lines=9> */
[----:B-1----:R-:W-:Y:S02]  /*18610*/  IMAD R0, R54, UR4, RZ ;  /* 0x0000000436007c24 */ /* 0x002fe4000f8e02ff */
        /* <DEDUP_REMOVED lines=11> */
[----:B0-----:R-:W-:-:S04]  /*186d0*/  @P1 IMAD.HI.U32 R0, R48, R51, RZ ;  /* 0x0000003330001227 */ /* 0x001fc800078e00ff */
        /* <DEDUP_REMOVED lines=15> */
[----:B------:R-:W-:Y:S01]  /*187d0*/  ULDC.64 UR4, c[0x0][0xad8] ;  /* 0x0002b60000047ab9 */ /* 0x000fe20000000a00 */
[----:B------:R-:W-:Y:S01]  /*187e0*/  IADD3 R50, R187, R191, RZ ;  /* 0x000000bfbb327210 */ /* 0x000fe20007ffe0ff */
[----:B------:R-:W-:Y:S02]  /*187f0*/  IMAD.IADD R21, R21, 0x1, R51 ;  /* 0x0000000115157824 */ /* 0x000fe400078e0233 */
        /* <DEDUP_REMOVED lines=14> */
[----:B-1----:R0:W1:Y:S01]  /*188e0*/  SHFL.IDX PT, R21, R40, RZ, 0x181f ;  /* 0x00181fff28157589 */ /* 0x00206200000e0000 */
[----:B------:R-:W-:Y:S02]  /*188f0*/  BSSY B1, `(.L_x_9593) ;  /* 0x000000d000017945 */ /* 0x000fe40003800000 */
[----:B------:R0:W-:Y:S01]  /*18900*/  SYNCS.ARRIVE.TRANS64.RED.A1T0 RZ, [R0+URZ], RZ ;  /* 0x000000ff00ff79a7 */ /* 0x0001e2000810043f */
[----:B------:R0:W2:Y:S01]  /*18910*/  SHFL.IDX PT, R49, R3, RZ, 0x181f ;  /* 0x00181fff03317589 */ /* 0x0000a200000e0000 */
[----:B------:R-:W-:Y:S05]  /*18920*/  @P2 BRA `(.L_x_9594) ;  /* 0x0000000000242947 */ /* 0x000fea0003800000 */
        /* <DEDUP_REMOVED lines=9> */
.L_x_9594:
[----:B------:R-:W-:Y:S05]  /*189c0*/  BSYNC B1 ;  /* 0x0000000000017941 */ /* 0x000fea0003800000 */
.L_x_9593:
[----:B---3-5:R3:W4:Y:S01]  /*189d0*/  SHFL.IDX PT, R7, R3, 0x1, 0x181f ;  /* 0x00381f0003077f89 */ /* 0x02872200000e0000 */
        /* <DEDUP_REMOVED lines=8> */
[-C--:B----4-:R-:W-:Y:S02]  /*18a60*/  @!P3 LEA.HI.X R5, R16, R7.reuse, R17, 0x1, P0 ;  /* 0x000000071005b211 */ /* 0x090fe400000f0c11 */
[----:B------:R-:W-:-:S03]  /*18a70*/  @!P4 LEA.HI.X R7, R2, R7, R184, 0x1, P2 ;  /* 0x000000070207c211 */ /* 0x000fc600010f0cb8 */
[----:B------:R0:W-:Y:S04]  /*18a80*/  @!P3 ST.E.128 desc[UR42][R4.64], R8 ;  /* 0x000000080400b985 */ /* 0x0001e8000c101d2a */
[----:B------:R0:W-:Y:S02]  /*18a90*/  @!P4 ST.E.128 desc[UR42][R6.64], R32 ;  /* 0x000000200600c985 */ /* 0x0001e4000c101d2a */
.L_x_9596:
[----:B------:R-:W-:Y:S05]  /*18aa0*/  BSYNC B1 ;  /* 0x0000000000017941 */ /* 0x000fea0003800000 */
.L_x_9595:
[----:B0---4-:R0:W4:Y:S01]  /*18ab0*/  SHFL.IDX PT, R7, R3, 0x2, 0x181f ;  /* 0x00581f0003077f89 */ /* 0x01112200000e0000 */
        /* <DEDUP_REMOVED lines=12> */
.L_x_9598:
[----:B------:R-:W-:Y:S05]  /*18b80*/  BSYNC B1 ;  /* 0x0000000000017941 */ /* 0x000fea0003800000 */
.L_x_9597:
[----:B------:R-:W-:Y:S01]  /*18b90*/  VIADD R0, R50, 0x60 ;  /* 0x0000006032007836 */ /* 0x000fe20000000000 */
[----:B0--3--:R-:W3:Y:S04]  /*18ba0*/  SHFL.IDX PT, R3, R3, 0x3, 0x181f ;  /* 0x00781f0003037f89 */ /* 0x009ee800000e0000 */
[----:B------:R-:W-:Y:S01]  /*18bb0*/  ISETP.GE.AND P0, PT, R0, R59, PT ;  /* 0x0000003b0000720c */ /* 0x000fe20003f06270 */
[----:B----4-:R4:W0:-:S12]  /*18bc0*/  SHFL.IDX PT, R7, R40, 0x3, 0x181f ;  /* 0x00781f0028077f89 */ /* 0x01081800000e0000 */
[----:B----4-:R-:W-:Y:S05]  /*18bd0*/  @P0 BRA `(.L_x_9599) ;  /* 0x0000000800f80947 */ /* 0x010fea0003800000 */
[----:B------:R-:W-:Y:S02]  /*18be0*/  ULDC UR4, c[0x0][0xac8] ;  /* 0x0002b20000047ab9 */ /* 0x000fe40000000800 */
[----:B------:R-:W-:-:S13]  /*18bf0*/  ISETP.GE.AND P1, PT, R16, UR4, PT ;  /* 0x0000000410007c0c */ /* 0x000fda000bf26270 */
[----:B0-----:R-:W-:-:S04]  /*18c00*/  @!P1 LEA R4, P0, R16, R7, 0x1 ;  /* 0x0000000710049211 */ /* 0x001fc800078008ff */
[----:B---3--:R-:W-:Y:S02]  /*18c10*/  @!P1 LEA.HI.X R5, R16, R3, R17, 0x1, P0 ;  /* 0x0000000310059211 */ /* 0x008fe400000f0c11 */
[----:B------:R-:W-:-:S03]  /*18c20*/  ISETP.GE.AND P0, PT, R2, UR4, PT ;  /* 0x0000000402007c0c */ /* 0x000fc6000bf06270 */
[----:B------:R4:W-:Y:S10]  /*18c30*/  @!P1 ST.E.128 desc[UR42][R4.64], R24 ;  /* 0x0000001804009985 */ /* 0x0009f4000c101d2a */
[----:B------:R-:W-:Y:S05]  /*18c40*/  @P0 BRA `(.L_x_9599) ;  /* 0x0000000800dc0947 */ /* 0x000fea0003800000 */
[----:B----4-:R-:W-:-:S04]  /*18c50*/  LEA R4, P0, R2, R7, 0x1 ;  /* 0x0000000702047211 */ /* 0x010fc800078008ff */
[----:B------:R-:W-:-:S05]  /*18c60*/  LEA.HI.X R5, R2, R3, R184, 0x1, P0 ;  /* 0x0000000302057211 */ /* 0x000fca00000f0cb8 */
[----:B------:R0:W-:Y:S01]  /*18c70*/  ST.E.128 desc[UR42][R4.64], R44 ;  /* 0x0000002c04007985 */ /* 0x0001e2000c101d2a */
[----:B------:R-:W-:Y:S05]  /*18c80*/  BRA `(.L_x_9599) ;  /* 0x0000000800cc7947 */ /* 0x000fea0003800000 */
.L_x_9591:
        /* <DEDUP_REMOVED lines=16> */
[----:B---3--:R-:W-:Y:S02]  /*18d90*/  ISETP.NE.AND P2, PT, R25, 0x1, PT ;  /* 0x000000011900780c */ /* 0x008fe40003f45270 */
[----:B------:R-:W-:-:S11]  /*18da0*/  ISETP.GE.AND P3, PT, R228, 0x80, PT ;  /* 0x00000080e400780c */ /* 0x000fd60003f66270 */
[----:B------:R-:W3:Y:S08]  /*18db0*/  @P2 LDC R14, c[0x0][0xbec] ;  /* 0x0002fb00ff0e2b82 */ /* 0x000ef00000000800 */
[----:B------:R-:W0:Y:S01]  /*18dc0*/  @P2 LDC R27, c[0x0][0xbf0] ;  /* 0x0002fc00ff1b2b82 */ /* 0x000e220000000800 */
[----:B------:R-:W-:Y:S05]  /*18dd0*/  @P1 BRA `(.L_x_9600) ;  /* 0x0000000000101947 */ /* 0x000fea0003800000 */
[----:B------:R-:W-:Y:S05]  /*18de0*/  @!P0 BRA `(.L_x_9600) ;  /* 0x00000000000c8947 */ /* 0x000fea0003800000 */
[----:B------:R-:W2:Y:S04]  /*18df0*/  LDG.E R3, desc[UR42][R4.64] ;  /* 0x0000002a04037981 */ /* 0x000ea8000c1e1900 */
[----:B-----5:R-:W2:Y:S02]  /*18e00*/  LDG.E R8, desc[UR42][R4.64+0x4] ;  /* 0x0000042a04087981 */ /* 0x020ea4000c1e1900 */
[----:B--2---:R-:W-:-:S07]  /*18e10*/  IMAD.IADD R8, R8, 0x1, -R3 ;  /* 0x0000000108087824 */ /* 0x004fce00078e0a03 */
.L_x_9600:
[----:B------:R-:W-:Y:S01]  /*18e20*/  BSSY B1, `(.L_x_9601) ;  /* 0x000002d000017945 */ /* 0x000fe20003800000 */
[----:B----4-:R-:W-:Y:S02]  /*18e30*/  SHF.R.S32.HI R13, RZ, 0x1f, R207 ;  /* 0x0000001fff0d7819 */ /* 0x010fe400000114cf */
[----:B------:R-:W-:Y:S02]  /*18e40*/  SEL R15, R210, RZ, !P0 ;  /* 0x000000ffd20f7207 */ /* 0x000fe40004000000 */
[----:B------:R-:W-:Y:S02]  /*18e50*/  SEL R211, R211, RZ, !P0 ;  /* 0x000000ffd3d37207 */ /* 0x000fe40004000000 */
[----:B-----5:R-:W-:Y:S01]  /*18e60*/  SHF.R.S32.HI R11, RZ, 0x1f, R0 ;  /* 0x0000001fff0b7819 */ /* 0x020fe20000011400 */
[----:B------:R-:W-:Y:S06]  /*18e70*/  @P3 BRA `(.L_x_9602) ;  /* 0x00000000009c3947 */ /* 0x000fec0003800000 */
[----:B------:R-:W4:Y:S01]  /*18e80*/  S2R R12, SR_TID.X ;  /* 0x00000000000c7919 */ /* 0x000f220000002100 */
[----:B------:R-:W5:Y:S02]  /*18e90*/  LDC R9, c[0x0][0xbe8] ;  /* 0x0002fa00ff097b82 */ /* 0x000f640000000800 */
[----:B-----5:R-:W-:Y:S01]  /*18ea0*/  IMAD R3, R8, R9, RZ ;  /* 0x0000000908037224 */ /* 0x020fe200078e02ff */
[----:B----4-:R-:W-:-:S04]  /*18eb0*/  IADD3 R12, R191, -0x80, R12 ;  /* 0xffffff80bf0c7810 */ /* 0x010fc80007ffe00c */
[----:B------:R-:W-:-:S13]  /*18ec0*/  ISETP.GE.AND P0, PT, R12, R3, PT ;  /* 0x000000030c00720c */ /* 0x000fda0003f06270 */
[----:B------:R-:W-:Y:S05]  /*18ed0*/  @P0 BRA `(.L_x_9602) ;  /* 0x0000000000840947 */ /* 0x000fea0003800000 */
[----:B------:R-:W-:Y:S01]  /*18ee0*/  ISETP.NE.AND P0, PT, R9, 0x1, PT ;  /* 0x000000010900780c */ /* 0x000fe20003f05270 */
[----:B------:R-:W-:Y:S01]  /*18ef0*/  ULDC.64 UR4, c[0x0][0xb90] ;  /* 0x0002e40000047ab9 */ /* 0x000fe20000000a00 */
[----:B0-----:R-:W-:Y:S01]  /*18f00*/  MOV R4, R0 ;  /* 0x0000000000047202 */ /* 0x001fe20000000f00 */
[----:B------:R-:W-:Y:S02]  /*18f10*/  IMAD R10, R13, UR4, RZ ;  /* 0x000000040d0a7c24 */ /* 0x000fe4000f8e02ff */
[----:B------:R-:W-:Y:S02]  /*18f20*/  IMAD.MOV.U32 R5, RZ, RZ, R11 ;  /* 0x000000ffff057224 */ /* 0x000fe400078e000b */
[----:B------:R-:W-:Y:S02]  /*18f30*/  IMAD.MOV.U32 R3, RZ, RZ, R12 ;  /* 0x000000ffff037224 */ /* 0x000fe400078e000c */
[----:B------:R-:W-:-:S04]  /*18f40*/  IMAD.WIDE.U32 R4, R207, UR4, R4 ;  /* 0x00000004cf047c25 */ /* 0x000fc8000f8e0004 */
[----:B------:R-:W0:Y:S08]  /*18f50*/  @P0 LDC R7, c[0x0][0xbec] ;  /* 0x0002fb00ff070b82 */ /* 0x000e300000000800 */
[----:B------:R-:W4:Y:S01]  /*18f60*/  @P0 LDC R21, c[0x0][0xbf0] ;  /* 0x0002fc00ff150b82 */ /* 0x000f220000000800 */
[----:B0-----:R-:W-:-:S04]  /*18f70*/  @P0 IMAD.HI.U32 R6, R12, R7, RZ ;  /* 0x000000070c060227 */ /* 0x001fc800078e00ff */
[----:B------:R-:W-:Y:S01]  /*18f80*/  IMAD R7, R207, UR5, R10 ;  /* 0x00000005cf077c24 */ /* 0x000fe2000f8e020a */
[----:B------:R-:W-:Y:S01]  /*18f90*/  ULDC.64 UR4, c[0x0][0xb98] ;  /* 0x0002e60000047ab9 */ /* 0x000fe20000000a00 */
[----:B----4-:R-:W-:Y:S02]  /*18fa0*/  @P0 SHF.R.U32.HI R3, RZ, R21, R6 ;  /* 0x00000015ff030219 */ /* 0x010fe40000011606 */
        /* <DEDUP_REMOVED lines=20> */
.L_x_9602:
[----:B------:R-:W-:Y:S05]  /*190f0*/  BSYNC B1 ;  /* 0x0000000000017941 */ /* 0x000fea0003800000 */
.L_x_9601:
[----:B------:R-:W-:Y:S02]  /*19100*/  ULDC.64 UR4, c[0x0][0xaa0] ;  /* 0x0002a80000047ab9 */ /* 0x000fe40000000a00 */
[----:B----4-:R-:W-:Y:S02]  /*19110*/  IMAD R3, R11, UR4, RZ ;  /* 0x000000040b037c24 */ /* 0x010fe4000f8e02ff */
[----:B0-----:R-:W-:-:S04]  /*19120*/  IMAD.WIDE.U32 R4, R0, UR4, RZ ;  /* 0x0000000400047c25 */ /* 0x001fc8000f8e00ff */
[----:B------:R-:W-:Y:S01]  /*19130*/  IMAD R3, R0, UR5, R3 ;  /* 0x0000000500037c24 */ /* 0x000fe2000f8e0203 */
[----:B------:R-:W-:Y:S01]  /*19140*/  ULDC.64 UR4, c[0x0][0xae8] ;  /* 0x0002ba0000047ab9 */ /* 0x000fe20000000a00 */
[----:B------:R-:W-:Y:S02]  /*19150*/  IMAD R0, R206, 0x20, R187 ;  /* 0x00000020ce007824 */ /* 0x000fe400078e02bb */
[----:B------:R-:W-:Y:S02]  /*19160*/  IMAD.IADD R5, R5, 0x1, R3 ;  /* 0x0000000105057824 */ /* 0x000fe400078e0203 */
[----:B------:R-:W-:Y:S02]  /*19170*/  IMAD.IADD R9, R191, 0x1, R0 ;  /* 0x00000001bf097824 */ /* 0x000fe400078e0200 */
[----:B------:R-:W-:Y:S02]  /*19180*/  IMAD R6, R13, UR4, RZ ;  /* 0x000000040d067c24 */ /* 0x000fe4000f8e02ff */
[----:B---3--:R-:W-:-:S04]  /*19190*/  @P2 IMAD.HI.U32 R0, R9, R14, RZ ;  /* 0x0000000e09002227 */ /* 0x008fc800078e00ff */
        /* <DEDUP_REMOVED lines=8> */
[----:B------:R-:W-:Y:S01]  /*19220*/  IMAD R7, R15, UR5, R6 ;  /* 0x000000050f077c24 */ /* 0x000fe2000f8e0206 */
[----:B------:R-:W-:Y:S01]  /*19230*/  IADD3 R6, -R3, RZ, RZ ;  /* 0x000000ff03067210 */ /* 0x000fe20007ffe1ff */
[----:B------:R-:W-:Y:S01]  /*19240*/  IMAD.WIDE.U32 R4, R15, UR4, R4 ;  /* 0x000000040f047c25 */ /* 0x000fe2000f8e0004 */
[----:B------:R-:W-:-:S03]  /*19250*/  ULDC.64 UR4, c[0x0][0xae0] ;  /* 0x0002b80000047ab9 */ /* 0x000fc60000000a00 */
        /* <DEDUP_REMOVED lines=18> */
[----:B------:R0:W3:Y:S04]  /*19380*/  SHFL.IDX PT, R3, R4, RZ, 0x181f ;  /* 0x00181fff04037589 */ /* 0x0000e800000e0000 */
[----:B------:R0:W4:Y:S02]  /*19390*/  SHFL.IDX PT, R14, R0, RZ, 0x181f ;  /* 0x00181fff000e7589 */ /* 0x00012400000e0000 */
.L_x_9837:
[----:B------:R-:W-:Y:S01]  /*193a0*/  IMAD R8, R8, R25, RZ ;  /* 0x0000001908087224 */ /* 0x000fe200078e02ff */
        /* <DEDUP_REMOVED lines=8> */
[-C--:B---3--:R-:W-:Y:S02]  /*19430*/  @!P2 LEA.HI.X R7, R16, R3.reuse, R17, 0x1, P0 ;  /* 0x000000031007a211 */ /* 0x088fe400000f0c11 */
[----:B------:R-:W-:-:S03]  /*19440*/  @!P3 LEA.HI.X R15, R2, R3, R184, 0x1, P1 ;  /* 0x00000003020fb211 */ /* 0x000fc600008f0cb8 */
[----:B------:R3:W-:Y:S04]  /*19450*/  @!P2 ST.E.128 desc[UR42][R6.64], RZ ;  /* 0x000000ff0600a985 */ /* 0x0007e8000c101d2a */
[----:B------:R3:W-:Y:S02]  /*19460*/  @!P3 ST.E.128 desc[UR42][R14.64], RZ ;  /* 0x000000ff0e00b985 */ /* 0x0007e4000c101d2a */
.L_x_9605:
[----:B------:R-:W-:Y:S05]  /*19470*/  BSYNC B1 ;  /* 0x0000000000017941 */ /* 0x000fea0003800000 */
.L_x_9604:
[----:B------:R-:W-:-:S03]  /*19480*/  UMOV UR4, 0xffffffff ;  /* 0xffffffff00047882 */ /* 0x000fc60000000000 */
[----:B------:R-:W-:Y:S05]  /*19490*/  BRA.DIV UR4, `(.L_x_9606) ;  /* 0x0000009604887947 */ /* 0x000fea000b800000 */
[----:B---3--:R3:W0:Y:S04]  /*194a0*/  SHFL.IDX PT, R3, R4, 0x1, 0x181f ;  /* 0x00381f0004037f89 */ /* 0x00862800000e0000 */
[----:B----4-:R3:W4:Y:S02]  /*194b0*/  SHFL.IDX PT, R14, R0, 0x1, 0x181f ;  /* 0x00381f00000e7f89 */ /* 0x01072400000e0000 */
.L_x_9841:
        /* <DEDUP_REMOVED lines=13> */
.L_x_9608:
[----:B------:R-:W-:Y:S05]  /*19590*/  BSYNC B1 ;  /* 0x0000000000017941 */ /* 0x000fea0003800000 */
.L_x_9607:
[----:B------:R-:W-:-:S03]  /*195a0*/  UMOV UR4, 0xffffffff ;  /* 0xffffffff00047882 */ /* 0x000fc60000000000 */
[----:B------:R-:W-:Y:S05]  /*195b0*/  BRA.DIV UR4, `(.L_x_9609) ;  /* 0x0000009604887947 */ /* 0x000fea000b800000 */
[----:B0-----:R0:W0:Y:S04]  /*195c0*/  SHFL.IDX PT, R3, R4, 0x2, 0x181f ;  /* 0x00581f0004037f89 */ /* 0x00102800000e0000 */
[----:B----4-:R4:W0:Y:S02]  /*195d0*/  SHFL.IDX PT, R14, R0, 0x2, 0x181f ;  /* 0x00581f00000e7f89 */ /* 0x01082400000e0000 */
.L_x_9845:
[----:B------:R-:W-:Y:S01]  /*195e0*/  VIADD R5, R191, 0x40 ;  /* 0x00000040bf057836 */ /* 0x000fe20000000000 */
[----:B------:R-:W-:Y:S04]  /*195f0*/  BSSY B1, `(.L_x_9610) ;  /* 0x000000c000017945 */ /* 0x000fe80003800000 */
        /* <DEDUP_REMOVED lines=11> */
.L_x_9611:
[----:B------:R-:W-:Y:S05]  /*196b0*/  BSYNC B1 ;  /* 0x0000000000017941 */ /* 0x000fea0003800000 */
.L_x_9610:
[----:B------:R-:W-:-:S03]  /*196c0*/  UMOV UR4, 0xffffffff ;  /* 0xffffffff00047882 */ /* 0x000fc60000000000 */
[----:B------:R-:W-:Y:S05]  /*196d0*/  BRA.DIV UR4, `(.L_x_9612) ;  /* 0x0000009604887947 */ /* 0x000fea000b800000 */
[----:B0-----:R0:W0:Y:S04]  /*196e0*/  SHFL.IDX PT, R3, R4, 0x3, 0x181f ;  /* 0x00781f0004037f89 */ /* 0x00102800000e0000 */
[----:B------:R0:W0:Y:S02]  /*196f0*/  SHFL.IDX PT, R14, R0, 0x3, 0x181f ;  /* 0x00781f00000e7f89 */ /* 0x00002400000e0000 */
.L_x_9849:
[----:B0--34-:R-:W-:-:S05]  /*19700*/  VIADD R0, R191, 0x60 ;  /* 0x00000060bf007836 */ /* 0x019fca0000000000 */
[----:B------:R-:W-:-:S13]  /*19710*/  ISETP.GE.AND P0, PT, R0, R8, PT ;  /* 0x000000080000720c */ /* 0x000fda0003f06270 */
[----:B------:R-:W-:Y:S05]  /*19720*/  @P0 BRA `(.L_x_9599) ;  /* 0x0000000000240947 */ /* 0x000fea0003800000 */
[----:B------:R-:W-:Y:S02]  /*19730*/  ULDC UR4, c[0x0][0xac8] ;  /* 0x0002b20000047ab9 */ /* 0x000fe40000000800 */
[----:B------:R-:W-:Y:S02]  /*19740*/  ISETP.GE.AND P2, PT, R16, UR4, PT ;  /* 0x0000000410007c0c */ /* 0x000fe4000bf46270 */
[----:B------:R-:W-:-:S11]  /*19750*/  ISETP.GE.AND P3, PT, R2, UR4, PT ;  /* 0x0000000402007c0c */ /* 0x000fd6000bf66270 */
[-C--:B------:R-:W-:Y:S02]  /*19760*/  @!P2 LEA R4, P0, R16, R14.reuse, 0x1 ;  /* 0x0000000e1004a211 */ /* 0x080fe400078008ff */
[----:B------:R-:W-:Y:S02]  /*19770*/  @!P3 LEA R14, P1, R2, R14, 0x1 ;  /* 0x0000000e020eb211 */ /* 0x000fe400078208ff */
[-C--:B------:R-:W-:Y:S02]  /*19780*/  @!P2 LEA.HI.X R5, R16, R3.reuse, R17, 0x1, P0 ;  /* 0x000000031005a211 */ /* 0x080fe400000f0c11 */
[----:B------:R-:W-:-:S03]  /*19790*/  @!P3 LEA.HI.X R15, R2, R3, R184, 0x1, P1 ;  /* 0x00000003020fb211 */ /* 0x000fc600008f0cb8 */
[----:B------:R0:W-:Y:S04]  /*197a0*/  @!P2 ST.E.128 desc[UR42][R4.64], RZ ;  /* 0x000000ff0400a985 */ /* 0x0001e8000c101d2a */
[----:B------:R0:W-:Y:S02]  /*197b0*/  @!P3 ST.E.128 desc[UR42][R14.64], RZ ;  /* 0x000000ff0e00b985 */ /* 0x0001e4000c101d2a */
.L_x_9599:
[----:B------:R-:W-:Y:S05]  /*197c0*/  BSYNC B0 ;  /* 0x0000000000007941 */ /* 0x000fea0003800000 */
.L_x_9590:
[----:B------:R-:W-:Y:S02]  /*197d0*/  ULDC UR4, c[0x0][0xc3c] ;  /* 0x00030f0000047ab9 */ /* 0x000fe40000000800 */
[----:B-1----:R-:W-:-:S13]  /*197e0*/  ISETP.GE.AND P0, PT, R43, UR4, PT ;  /* 0x000000042b007c0c */ /* 0x002fda000bf06270 */
[----:B------:R-:W-:Y:S05]  /*197f0*/  @!P0 BRA `(.L_x_9613) ;  /* 0xfffffe7800448947 */ /* 0x000fea000383ffff */
[----:B------:R-:W-:Y:S05]  /*19800*/  BRA `(.L_x_9392) ;  /* 0x0000006c00387947 */ /* 0x000fea0003800000 */
.L_x_9390:
        /* <DEDUP_REMOVED lines=16> */
.L_x_9614:
        /* <DEDUP_REMOVED lines=41> */
.L_x_9620:
        /* <DEDUP_REMOVED lines=12> */
.L_x_9619:
[----:B------:R-:W-:Y:S05]  /*19c60*/  BSYNC B0 ;  /* 0x0000000000007941 */ /* 0x000fea0003800000 */
.L_x_9618:
        /* <DEDUP_REMOVED lines=20> */
.L_x_9616:
        /* <DEDUP_REMOVED lines=20> */
.L_x_9621:
        /* <DEDUP_REMOVED lines=26> */
[----:B------:R-:W-:Y:S01]  /*1a090*/  IMAD R6, R6, R2, R9 ;  /* 0x0000000206067224 */ /* 0x000fe200078e0209 */
[----:B------:R-:W-:Y:S02]  /*1a0a0*/  MOV R2, RZ ;  /* 0x000000ff00027202 */ /* 0x000fe40000000f00 */
        /* <DEDUP_REMOVED lines=31> */
.L_x_9617:
[----:B------:R-:W-:Y:S01]  /*1a2a0*/  IMAD.MOV.U32 R17, RZ, RZ, RZ ;  /* 0x000000ffff117224 */ /* 0x000fe200078e00ff */
[----:B------:R-:W-:Y:S01]  /*1a2b0*/  MOV R18, RZ ;  /* 0x000000ff00127202 */ /* 0x000fe20000000f00 */
[----:B------:R-:W-:-:S07]  /*1a2c0*/  IMAD.U32 R16, RZ, RZ, UR6 ;  /* 0x00000006ff107e24 */ /* 0x000fce000f8e00ff */
.L_x_9622:
[----:B------:R-:W-:-:S13]  /*1a2d0*/  ISETP.NE.AND P0, PT, R5, RZ, PT ;  /* 0x000000ff0500720c */ /* 0x000fda0003f05270 */
[----:B------:R-:W0:Y:S01]  /*1a2e0*/  @!P0 S2R R3, SR_CgaCtaId ;  /* 0x0000000000038919 */ /* 0x000e220000008800 */
[----:B------:R-:W-:-:S04]  /*1a2f0*/  @!P0 MOV R2, 0x400 ;  /* 0x0000040000028802 */ /* 0x000fc80000000f00 */
[----:B0-----:R-:W-:-:S05]  /*1a300*/  @!P0 LEA R2, R3, R2, 0x18 ;  /* 0x0000000203028211 */ /* 0x001fca00078ec0ff */
[----:B------:R1:W-:Y:S01]  /*1a310*/  @!P0 STS.128 [R2+0x288d0], R16 ;  /* 0x0288d01002008388 */ /* 0x0003e20000000c00 */
[----:B------:R-:W-:Y:S06]  /*1a320*/  BAR.ARV 0x5, 0x180 ;  /* 0x0146000000007b1d */ /* 0x000fec0000002000 */
.L_x_9615:
[----:B------:R2:W-:Y:S01]  /*1a330*/  STL [R1+0x24], RZ ;  /* 0x000024ff01007387 */ /* 0x0005e20000100800 */
[----:B------:R-:W-:Y:S01]  /*1a340*/  ULDC UR4, c[0x0][0xc3c] ;  /* 0x00030f0000047ab9 */ /* 0x000fe20000000800 */
[----:B------:R-:W-:Y:S01]  /*1a350*/  IMAD.MOV.U32 R28, RZ, RZ, 0x1 ;  /* 0x00000001ff1c7424 */ /* 0x000fe200078e00ff */
[----:B0-----:R-:W-:Y:S01]  /*1a360*/  ISETP.GE.AND P0, PT, R19, UR4, PT ;  /* 0x0000000413007c0c */ /* 0x001fe2000bf06270 */
[----:B------:R-:W-:-:S12]  /*1a370*/  IMAD.MOV.U32 R25, RZ, RZ, RZ ;  /* 0x000000ffff197224 */ /* 0x000fd800078e00ff */
[----:B--2---:R-:W-:Y:S05]  /*1a380*/  @P0 BRA `(.L_x_9623) ;  /* 0x0000005c007c0947 */ /* 0x004fea0003800000 */
[----:B------:R-:W0:Y:S01]  /*1a390*/  S2UR UR5, SR_CgaCtaId ;  /* 0x00000000000579c3 */ /* 0x000e220000008800 */
[C---:B------:R-:W-:Y:S01]  /*1a3a0*/  IMAD.SHL.U32 R31, R0.reuse, 0x8, RZ ;  /* 0x00000008001f7824 */ /* 0x040fe200078e00ff */
[----:B-1----:R-:W-:Y:S01]  /*1a3b0*/  LOP3.LUT R2, R0, 0x7f, RZ, 0xc0, !PT ;  /* 0x0000007f00027812 */ /* 0x002fe200078ec0ff */
        /* <DEDUP_REMOVED lines=13> */
[----:B------:R-:W-:Y:S01]  /*1a490*/  LOP3.LUT R0, R0, 0x70, RZ, 0xc0, !PT ;  /* 0x0000007000007812 */ /* 0x000fe200078ec0ff */
[----:B------:R-:W-:Y:S01]  /*1a4a0*/  IMAD.MOV.U32 R28, RZ, RZ, 0x1 ;  /* 0x00000001ff1c7424 */ /* 0x000fe200078e00ff */
[----:B------:R-:W-:Y:S01]  /*1a4b0*/  LOP3.LUT R30, R31, 0x40, RZ, 0xfc, !PT ;  /* 0x000000401f1e7812 */ /* 0x000fe200078efcff */
[----:B------:R-:W-:Y:S01]  /*1a4c0*/  ULOP3.LUT UR38, UR36, 0x2, URZ, 0xfc, !UPT ;  /* 0x0000000224267892 */ /* 0x000fe2000f8efc3f */
[----:B------:R-:W-:Y:S01]  /*1a4d0*/  LOP3.LUT R2, R2, R0, RZ, 0xfc, !PT ;  /* 0x0000000002027212 */ /* 0x000fe200078efcff */
[----:B------:R-:W-:Y:S01]  /*1a4e0*/  ULDC.64 UR40, c[0x0][0x198] ;  /* 0x0000660000287ab9 */ /* 0x000fe20000000a00 */
[----:B------:R-:W-:Y:S01]  /*1a4f0*/  ULDC UR37, c[0x0][0xc] ;  /* 0x0000030000257ab9 */ /* 0x000fe20000000800 */
[----:B0-----:R-:W-:-:S06]  /*1a500*/  ULEA UR4, UR5, UR4, 0x18 ;  /* 0x0000000405047291 */ /* 0x001fcc000f8ec03f */
[----:B------:R-:W-:-:S05]  /*1a510*/  IMAD.U32 R22, RZ, RZ, UR4 ;  /* 0x00000004ff167e24 */ /* 0x000fca000f8e00ff */
[----:B------:R-:W-:-:S05]  /*1a520*/  LEA R0, R36, R22, 0x1 ;  /* 0x0000001624007211 */ /* 0x000fca00078e08ff */
[----:B------:R1:W-:Y:S02]  /*1a530*/  STL [R1+0x8], R0 ;  /* 0x0000080001007387 */ /* 0x0003e40000100800 */
.L_x_9722:
[----:B0-----:R-:W0:Y:S02]  /*1a540*/  LDC.64 R2, c[0x0][0xc88] ;  /* 0x00032200ff027b82 */ /* 0x001e240000000a00 */
[----:B0-----:R-:W-:-:S05]  /*1a550*/  IMAD.WIDE R2, R19, 0x4, R2 ;  /* 0x0000000413027825 */ /* 0x001fca00078e0202 */
[----:B-1----:R-:W1:Y:S01]  /*1a560*/  LDG.E R33, desc[UR42][R2.64] ;  /* 0x0000002a02217981 */ /* 0x002e62000c1e1900 */
[----:B------:R-:W-:Y:S05]  /*1a570*/  YIELD ;  /* 0x0000000000007946 */ /* 0x000fea0003800000 */
[----:B------:R-:W-:Y:S01]  /*1a580*/  ULDC.64 UR4, c[0x0][0xa28] ;  /* 0x00028a0000047ab9 */ /* 0x000fe20000000a00 */
[----:B------:R-:W-:Y:S01]  /*1a590*/  IMAD.MOV.U32 R11, RZ, RZ, RZ ;  /* 0x000000ffff0b7224 */ /* 0x000fe200078e00ff */
[----:B------:R-:W-:Y:S01]  /*1a5a0*/  ISETP.NE.U32.AND P0, PT, RZ, UR4, PT ;  /* 0x00000004ff007c0c */ /* 0x000fe2000bf05070 */
[----:B------:R-:W-:Y:S01]  /*1a5b0*/  IMAD.MOV.U32 R6, RZ, RZ, RZ ;  /* 0x000000ffff067224 */ /* 0x000fe200078e00ff */
[----:B------:R-:W-:Y:S01]  /*1a5c0*/  ULDC.64 UR8, c[0x0][0xa18] ;  /* 0x0002860000087ab9 */ /* 0x000fe20000000a00 */
        /* <DEDUP_REMOVED lines=20> */
[----:B---3--:R-:W3:Y:S01]  /*1a710*/  @P0 LDG.E R6, desc[UR42][R2.64] ;  /* 0x0000002a02060981 */ /* 0x008ee2000c1e1900 */
        /* <DEDUP_REMOVED lines=17> */
[----:B---3--:R0:W-:Y:S04]  /*1a830*/  STL [R1+0x14], R8 ;  /* 0x0000140801007387 */ /* 0x0081e80000100800 */
[----:B--2---:R1:W-:Y:S01]  /*1a840*/  STL [R1], R11 ;  /* 0x0000000b01007387 */ /* 0x0043e20000100800 */
[----:B------:R-:W-:Y:S02]  /*1a850*/  IMAD.MOV.U32 R10, RZ, RZ, R8 ;  /* 0x000000ffff0a7224 */ /* 0x000fe400078e0008 */
[----:B0-----:R-:W-:Y:S01]  /*1a860*/  IMAD.U32 R8, RZ, RZ, UR4 ;  /* 0x00000004ff087e24 */ /* 0x001fe2000f8e00ff */
[----:B----4-:R-:W-:Y:S06]  /*1a870*/  @P2 BRA `(.L_x_9624) ;  /* 0x0000000000142947 */ /* 0x010fec0003800000 */
[----:B------:R-:W-:Y:S05]  /*1a880*/  @!P0 BRA `(.L_x_9624) ;  /* 0x0000000000108947 */ /* 0x000fea0003800000 */
[----:B------:R-:W2:Y:S04]  /*1a890*/  LDG.E R9, desc[UR42][R2.64] ;  /* 0x0000002a02097981 */ /* 0x000ea8000c1e1900 */
[----:B------:R-:W2:Y:S02]  /*1a8a0*/  LDG.E R6, desc[UR42][R2.64+0x4] ;  /* 0x0000042a02067981 */ /* 0x000ea4000c1e1900 */
[----:B--2---:R-:W-:-:S05]  /*1a8b0*/  IMAD.IADD R10, R6, 0x1, -R9 ;  /* 0x00000001060a7824 */ /* 0x004fca00078e0a09 */
[----:B------:R0:W-:Y:S02]  /*1a8c0*/  STL [R1+0x14], R10 ;  /* 0x0000140a01007387 */ /* 0x0001e40000100800 */
.L_x_9624:
        /* <DEDUP_REMOVED lines=9> */
.L_x_9625:
        /* <DEDUP_REMOVED lines=8> */
[----:B--2---:R-:W-:-:S07]  /*1a9e0*/  IADD3 R8, -R8, R9, RZ ;  /* 0x0000000908087210 */ /* 0x004fce0007ffe1ff */
.L_x_9626:
[----:B--2---:R-:W2:Y:S01]  /*1a9f0*/  @P1 LDG.E R2, desc[UR42][R4.64] ;  /* 0x0000002a04021981 */ /* 0x004ea2000c1e1900 */
[----:B------:R-:W3:Y:S03]  /*1aa00*/  LDC R3, c[0x0][0x448] ;  /* 0x00011200ff037b82 */ /* 0x000ee60000000800 */
[----:B------:R4:W2:Y:S01]  /*1aa10*/  @P1 LDG.E R9, desc[UR42][R4.64+0x4] ;  /* 0x0000042a04091981 */ /* 0x0008a2000c1e1900 */
[----:B-----5:R-:W-:Y:S01]  /*1aa20*/  IMAD.IADD R8, R8, 0x1, -R11 ;  /* 0x0000000108087824 */ /* 0x020fe200078e0a0b */
[----:B------:R-:W-:Y:S03]  /*1aa30*/  BSSY B0, `(.L_x_9627) ;  /* 0x0000127000007945 */ /* 0x000fe60003800000 */
[----:B----4-:R-:W-:-:S05]  /*1aa40*/  IMAD.MOV R4, RZ, RZ, -R8 ;  /* 0x000000ffff047224 */ /* 0x010fca00078e0a08 */
[----:B------:R-:W-:Y:S02]  /*1aa50*/  VIMNMX R4, RZ, R4, !PT ;  /* 0x00000004ff047248 */ /* 0x000fe40007fe0100 */
[----:B---3--:R-:W-:-:S13]  /*1aa60*/  ISETP.NE.AND P0, PT, R3, 0x1, PT ;  /* 0x000000010300780c */ /* 0x008fda0003f05270 */
[----:B------:R-:W3:Y:S08]  /*1aa70*/  @P0 LDC R3, c[0x0][0x44c] ;  /* 0x00011300ff030b82 */ /* 0x000ef00000000800 */
[----:B------:R-:W4:Y:S01]  /*1aa80*/  @P0 LDC R6, c[0x0][0x450] ;  /* 0x00011400ff060b82 */ /* 0x000f220000000800 */
[----:B--2---:R-:W-:Y:S02]  /*1aa90*/  @P1 IMAD.IADD R7, R9, 0x1, -R2 ;  /* 0x0000000109071824 */ /* 0x004fe400078e0a02 */
[----:B------:R-:W-:-:S02]  /*1aaa0*/  IMAD.SHL.U32 R2, R17, 0x80, RZ ;  /* 0x0000008011027824 */ /* 0x000fc400078e00ff */
[----:B------:R-:W-:Y:S02]  /*1aab0*/  IMAD.IADD R37, R8, 0x1, R7 ;  /* 0x0000000108257824 */ /* 0x000fe400078e0207 */
[----:B------:R-:W-:Y:S02]  /*1aac0*/  VIADD R2, R2, 0x7f ;  /* 0x0000007f02027836 */ /* 0x000fe40000000000 */
[----:B------:R-:W-:Y:S02]  /*1aad0*/  VIADD R5, R37, 0x7f ;  /* 0x0000007f25057836 */ /* 0x000fe40000000000 */
[----:B---3--:R-:W-:-:S04]  /*1aae0*/  @P0 IMAD.HI.U32 R9, R2, R3, RZ ;  /* 0x0000000302090227 */ /* 0x008fc800078e00ff */
[----:B------:R-:W-:Y:S01]  /*1aaf0*/  IMAD.MOV.U32 R3, RZ, RZ, R2 ;  /* 0x000000ffff037224 */ /* 0x000fe200078e0002 */
[----:B----4-:R-:W-:Y:S02]  /*1ab00*/  @P0 SHF.R.U32.HI R3, RZ, R6, R9 ;  /* 0x00000006ff030219 */ /* 0x010fe40000011609 */
[----:B------:R-:W-:Y:S02]  /*1ab10*/  IADD3 R6, R37, 0x80, -R10 ;  /* 0x0000008025067810 */ /* 0x000fe40007ffe80a */
[----:B------:R-:W-:-:S03]  /*1ab20*/  SHF.R.S32.HI R2, RZ, 0x1f, R5 ;  /* 0x0000001fff027819 */ /* 0x000fc60000011405 */
[----:B------:R-:W-:Y:S01]  /*1ab30*/  IMAD.IADD R3, R6, 0x1, R3 ;  /* 0x0000000106037824 */ /* 0x000fe200078e0203 */
[----:B------:R-:W-:-:S04]  /*1ab40*/  LEA.HI R5, R2, R5, RZ, 0x7 ;  /* 0x0000000502057211 */ /* 0x000fc800078f38ff */
        /* <DEDUP_REMOVED lines=8> */
[----:B------:R-:W-:-:S11]  /*1abd0*/  SHF.R.U32.HI R4, RZ, 0x7, R4 ;  /* 0x00000007ff047819 */ /* 0x000fd60000011604 */
[----:B------:R-:W-:-:S04]  /*1abe0*/  @P0 IADD3 R2, R7, 0x7f, RZ ;  /* 0x0000007f07020810 */ /* 0x000fc80007ffe0ff */
        /* <DEDUP_REMOVED lines=14> */
.L_x_9852:
[----:B---3--:R-:W-:Y:S02]  /*1acd0*/  ISETP.NE.AND P0, PT, R14, RZ, PT ;  /* 0x000000ff0e00720c */ /* 0x008fe40003f05270 */
[----:B------:R-:W-:-:S11]  /*1ace0*/  PLOP3.LUT P6, PT, PT, PT, PT, 0x8, 0x0 ;  /* 0x000000000000781c */ /* 0x000fd60003fce170 */
[----:B------:R-:W-:Y:S05]  /*1acf0*/  @P0 BRA `(.L_x_9630) ;  /* 0x00000000000c0947 */ /* 0x000fea0003800000 */
[----:B------:R-:W-:-:S03]  /*1ad00*/  UMOV UR4, 0xffffffff ;  /* 0xffffffff00047882 */ /* 0x000fc60000000000 */
[----:B------:R-:W-:Y:S05]  /*1ad10*/  BRA.DIV UR4, `(.L_x_9631) ;  /* 0x0000008204747947 */ /* 0x000fea000b800000 */
[----:B------:R-:W-:-:S13]  /*1ad20*/  ELECT P6, URZ, PT ;  /* 0x00000000003f782f */ /* 0x000fda00038c0000 */
.L_x_9630:
[----:B--2---:R-:W2:Y:S01]  /*1ad30*/  LDL R7, [R1+0x24] ;  /* 0x0000240001077983 */ /* 0x004ea20000100800 */
[----:B------:R-:W-:Y:S01]  /*1ad40*/  BSSY B1, `(.L_x_9632) ;  /* 0x0000008000017945 */ /* 0x000fe20003800000 */
[----:B--2---:R-:W-:-:S05]  /*1ad50*/  VIADD R7, R7, 0x1 ;  /* 0x0000000107077836 */ /* 0x004fca0000000000 */
[----:B------:R-:W-:-:S04]  /*1ad60*/  LEA.HI R8, R7, R7, RZ, 0x1 ;  /* 0x0000000707087211 */ /* 0x000fc800078f08ff */
[----:B------:R-:W-:-:S05]  /*1ad70*/  LOP3.LUT R8, R8, 0xfffffffe, RZ, 0xc0, !PT ;  /* 0xfffffffe08087812 */ /* 0x000fca00078ec0ff */
[----:B------:R-:W-:-:S05]  /*1ad80*/  IMAD.IADD R7, R7, 0x1, -R8 ;  /* 0x0000000107077824 */ /* 0x000fca00078e0a08 */
[----:B------:R-:W-:-:S04]  /*1ad90*/  SHF.L.U32 R7, R7, 0x1f, RZ ;  /* 0x0000001f07077819 */ /* 0x000fc800000006ff */
[----:B------:R-:W2:Y:S02]  /*1ada0*/  SYNCS.PHASECHK.TRANS64.TRYWAIT P0, [R22+URZ+0x28820], R7 ;  /* 0x02882007160075a7 */ /* 0x000ea4000800017f */
[----:B--2---:R-:W-:Y:S05]  /*1adb0*/  @!P0 BRA `(.L_x_9633) ;  /* 0x00000080006c8947 */ /* 0x004fea0003800000 */
.L_x_9855:
[----:B------:R-:W-:Y:S05]  /*1adc0*/  BSYNC B1 ;  /* 0x0000000000017941 */ /* 0x000fea0003800000 */
.L_x_9632:
[----:B------:R-:W-:Y:S04]  /*1add0*/  BSSY B1, `(.L_x_9634) ;  /* 0x000006e000017945 */ /* 0x000fe80003800000 */
[----:B------:R-:W-:Y:S05]  /*1ade0*/  @!P6 BRA `(.L_x_9635) ;  /* 0x0000000400b0e947 */ /* 0x000fea0003800000 */
[----:B--2---:R-:W-:Y:S01]  /*1adf0*/  IMAD R7, R27, 0x8, R22 ;  /* 0x000000081b077824 */ /* 0x004fe200078e0216 */
[----:B------:R-:W-:Y:S01]  /*1ae00*/  SHF.L.U32 R8, R29, 0x1f, RZ ;  /* 0x0000001f1d087819 */ /* 0x000fe200000006ff */
[----:B------:R-:W2:Y:S01]  /*1ae10*/  S2R R9, SR_TID.X ;  /* 0x0000000000097919 */ /* 0x000ea20000002100 */
[----:B------:R-:W-:Y:S02]  /*1ae20*/  BSSY B2, `(.L_x_9636) ;  /* 0x0000005000027945 */ /* 0x000fe40003800000 */
[----:B------:R-:W3:Y:S01]  /*1ae30*/  SYNCS.PHASECHK.TRANS64.TRYWAIT P0, [R7+URZ+0x288a0], R8 ;  /* 0x0288a008070075a7 */ /* 0x000ee2000800017f */
[----:B--2---:R-:W-:-:S04]  /*1ae40*/  LOP3.LUT R9, R9, 0x7f, RZ, 0xc0, !PT ;  /* 0x0000007f09097812 */ /* 0x004fc800078ec0ff */
[----:B------:R-:W-:Y:S01]  /*1ae50*/  ISETP.NE.AND P1, PT, R9, RZ, PT ;  /* 0x000000ff0900720c */ /* 0x000fe20003f25270 */
[----:B---3--:R-:W-:-:S12]  /*1ae60*/  @!P0 BRA `(.L_x_9637) ;  /* 0x0000008000548947 */ /* 0x008fd80003800000 */
.L_x_9856:
[----:B------:R-:W-:Y:S05]  /*1ae70*/  BSYNC B2 ;  /* 0x0000000000027941 */ /* 0x000fea0003800000 */
.L_x_9636:
        /* <DEDUP_REMOVED lines=9> */
.L_x_9639:
[----:B------:R-:W-:Y:S05]  /*1af10*/  BSYNC B2 ;  /* 0x0000000000027941 */ /* 0x000fea0003800000 */
.L_x_9638:
[----:B------:R-:W-:Y:S01]  /*1af20*/  IMAD.MOV.U32 R14, RZ, RZ, RZ ;  /* 0x000000ffff0e7224 */ /* 0x000fe200078e00ff */
[----:B------:R-:W-:Y:S01]  /*1af30*/  UIADD3 UR4, UP0, UR40, 0x570, URZ ;  /* 0x0000057028047890 */ /* 0x000fe2000ff1e03f */
[----:B------:R-:W-:Y:S01]  /*1af40*/  IMAD R9, R3, 0x80, R0 ;  /* 0x0000008003097824 */ /* 0x000fe200078e0200 */
[----:B------:R-:W-:Y:S01]  /*1af50*/  PLOP3.LUT P0, PT, PT, PT, PT, 0x80, 0x0 ;  /* 0x000000000000781c */ /* 0x000fe20003f0f070 */
[----:B0-----:R-:W-:Y:S01]  /*1af60*/  IMAD R10, R27, 0x8000, R22 ;  /* 0x000080001b0a7824 */ /* 0x001fe200078e0216 */
[----:B------:R-:W-:Y:S01]  /*1af70*/  R2UR UR10, R14 ;  /* 0x000000000e0a72ca */ /* 0x000fe200000e0000 */
[----:B------:R-:W-:Y:S01]  /*1af80*/  VIADD R9, R9, 0xffffff80 ;  /* 0xffffff8009097836 */ /* 0x000fe20000000000 */
[----:B------:R-:W-:Y:S01]  /*1af90*/  IADD3 R12, R7, 0x28890, RZ ;  /* 0x00028890070c7810 */ /* 0x000fe20007ffe0ff */
[----:B-1----:R-:W-:Y:S01]  /*1afa0*/  IMAD.SHL.U32 R11, R27, 0x4000, RZ ;  /* 0x000040001b0b7824 */ /* 0x002fe200078e00ff */
[----:B------:R-:W-:Y:S01]  /*1afb0*/  UIADD3.X UR5, URZ, UR41, URZ, UP0, !UPT ;  /* 0x000000293f057290 */ /* 0x000fe200087fe43f */
[----:B------:R-:W-:Y:S01]  /*1afc0*/  VIADD R13, R10, 0x18400 ;  /* 0x000184000a0d7836 */ /* 0x000fe20000000000 */
[----:B------:R-:W-:Y:S01]  /*1afd0*/  UMOV UR6, 0x0 ;  /* 0x0000000000067882 */ /* 0x000fe20000000000 */
[----:B------:R-:W-:-:S09]  /*1afe0*/  UMOV UR7, 0x12f00000 ;  /* 0x12f0000000077882 */ /* 0x000fd20000000000 */
.L_x_9640:
        /* <DEDUP_REMOVED lines=16> */
.L_x_9641:
        /* <DEDUP_REMOVED lines=13> */
.L_x_9857:
[----:B------:R-:W-:Y:S05]  /*1b1c0*/  BSYNC B2 ;  /* 0x0000000000027941 */ /* 0x000fea0003800000 */
.L_x_9642:
[----:B------:R-:W-:Y:S01]  /*1b1d0*/  BSSY B2, `(.L_x_9644) ;  /* 0x000000b000027945 */ /* 0x000fe20003800000 */
[----:B------:R-:W-:Y:S02]  /*1b1e0*/  IMAD.MOV.U32 R12, RZ, RZ, 0x0 ;  /* 0x00000000ff0c7424 */ /* 0x000fe400078e00ff */
[----:B------:R-:W-:Y:S01]  /*1b1f0*/  IMAD.MOV.U32 R13, RZ, RZ, 0x12f00000 ;  /* 0x12f00000ff0d7424 */ /* 0x000fe200078e00ff */
[----:B------:R-:W-:Y:S06]  /*1b200*/  @P1 BRA `(.L_x_9645) ;  /* 0x00000000001c1947 */ /* 0x000fec0003800000 */
[----:B------:R-:W1:Y:S01]  /*1b210*/  S2R R10, SR_TID.X ;  /* 0x00000000000a7919 */ /* 0x000e620000002100 */
[----:B0-2---:R-:W-:-:S04]  /*1b220*/  IMAD.MOV.U32 R8, RZ, RZ, 0x8000 ;  /* 0x00008000ff087424 */ /* 0x005fc800078e00ff */
[----:B------:R3:W-:Y:S01]  /*1b230*/  SYNCS.ARRIVE.TRANS64 RZ, [R7+URZ+0x288b0], R8 ;  /* 0x0288b00807ff79a7 */ /* 0x0007e2000800003f */
[----:B-1----:R-:W-:-:S04]  /*1b240*/  LOP3.LUT R10, R10, 0x1f, RZ, 0xc0, !PT ;  /* 0x0000001f0a0a7812 */ /* 0x002fc800078ec0ff */
[----:B------:R-:W-:-:S13]  /*1b250*/  ISETP.NE.AND P0, PT, R10, RZ, PT ;  /* 0x000000ff0a00720c */ /* 0x000fda0003f05270 */
[----:B---3--:R-:W-:Y:S05]  /*1b260*/  @!P0 BRA `(.L_x_9645) ;  /* 0x0000000000048947 */ /* 0x008fea0003800000 */
[----:B------:R-:W-:Y:S01]  /*1b270*/  BPT.TRAP 0x1 ;  /* 0x000000040000795c */ /* 0x000fe20000300000 */
.L_x_9645:
[----:B------:R-:W-:Y:S05]  /*1b280*/  BSYNC B2 ;  /* 0x0000000000027941 */ /* 0x000fea0003800000 */
.L_x_9644:
        /* <DEDUP_REMOVED lines=9> */
.L_x_9646:
        /* <DEDUP_REMOVED lines=15> */
.L_x_9647:
        /* <DEDUP_REMOVED lines=9> */
[----:B---3--:R-:W-:Y:S05]  /*1b4a0*/  @P0 BRA.U.ANY `(.L_x_9647) ;  /* 0xfffffffd00d80947 */ /* 0x008fea000393ffff */
.L_x_9635:
[----:B------:R-:W-:Y:S05]  /*1b4b0*/  BSYNC B1 ;  /* 0x0000000000017941 */ /* 0x000fea0003800000 */
.L_x_9634:
[----:B-1----:R-:W-:Y:S01]  /*1b4c0*/  VIADD R11, R3, 0xfffffffe ;  /* 0xfffffffe030b7836 */ /* 0x002fe20000000000 */
[----:B------:R-:W-:Y:S02]  /*1b4d0*/  IADD3 R27, R27, 0x1, RZ ;  /* 0x000000011b1b7810 */ /* 0x000fe40007ffe0ff */
[----:B------:R-:W-:Y:S02]  /*1b4e0*/  PLOP3.LUT P0, PT, PT, PT, PT, 0x8, 0x0 ;  /* 0x000000000000781c */ /* 0x000fe40003f0e170 */
[----:B------:R-:W-:Y:S02]  /*1b4f0*/  ISETP.GE.AND P2, PT, R11, R4, PT ;  /* 0x000000040b00720c */ /* 0x000fe40003f46270 */
[----:B------:R-:W-:-:S04]  /*1b500*/  ISETP.NE.AND P1, PT, R27, 0x2, PT ;  /* 0x000000021b00780c */ /* 0x000fc80003f25270 */
[----:B------:R-:W-:Y:S02]  /*1b510*/  SEL R8, RZ, 0x1, P1 ;  /* 0x00000001ff087807 */ /* 0x000fe40000800000 */
[----:B------:R-:W-:Y:S02]  /*1b520*/  SEL R27, R27, RZ, P1 ;  /* 0x000000ff1b1b7207 */ /* 0x000fe40000800000 */
[----:B------:R-:W-:-:S03]  /*1b530*/  LOP3.LUT R29, R29, R8, RZ, 0x3c, !PT ;  /* 0x000000081d1d7212 */ /* 0x000fc600078e3cff */
[----:B------:R-:W-:Y:S05]  /*1b540*/  @!P2 BRA `(.L_x_9628) ;  /* 0x0000000400d4a947 */ /* 0x000fea0003800000 */
.L_x_9662:
[----:B------:R-:W-:Y:S05]  /*1b550*/  YIELD ;  /* 0x0000000000007946 */ /* 0x000fea0003800000 */
        /* <DEDUP_REMOVED lines=10> */
.L_x_9858:
[----:B------:R-:W-:Y:S05]  /*1b600*/  BSYNC B2 ;  /* 0x0000000000027941 */ /* 0x000fea0003800000 */
.L_x_9650:
[----:B------:R-:W-:Y:S04]  /*1b610*/  BSSY B2, `(.L_x_9652) ;  /* 0x0000009000027945 */ /* 0x000fe80003800000 */
[----:B------:R-:W-:Y:S05]  /*1b620*/  @P2 BRA `(.L_x_9653) ;  /* 0x00000000001c2947 */ /* 0x000fea0003800000 */
[----:B--2---:R-:W1:Y:S01]  /*1b630*/  S2R R7, SR_TID.X ;  /* 0x0000000000077919 */ /* 0x004e620000002100 */
[----:B------:R-:W-:-:S04]  /*1b640*/  IMAD.MOV.U32 R3, RZ, RZ, 0x8000 ;  /* 0x00008000ff037424 */ /* 0x000fc800078e00ff */
[----:B------:R3:W-:Y:S01]  /*1b650*/  SYNCS.ARRIVE.TRANS64 RZ, [R10+URZ+0x28890], R3 ;  /* 0x028890030aff79a7 */ /* 0x0007e2000800003f */
[----:B-1----:R-:W-:-:S04]  /*1b660*/  LOP3.LUT R7, R7, 0x1f, RZ, 0xc0, !PT ;  /* 0x0000001f07077812 */ /* 0x002fc800078ec0ff */
[----:B------:R-:W-:-:S13]  /*1b670*/  ISETP.NE.AND P1, PT, R7, RZ, PT ;  /* 0x000000ff0700720c */ /* 0x000fda0003f25270 */
[----:B---3--:R-:W-:Y:S05]  /*1b680*/  @!P1 BRA `(.L_x_9653) ;  /* 0x0000000000049947 */ /* 0x008fea0003800000 */
[----:B------:R-:W-:Y:S01]  /*1b690*/  BPT.TRAP 0x1 ;  /* 0x000000040000795c */ /* 0x000fe20000300000 */
.L_x_9653:
[----:B------:R-:W-:Y:S05]  /*1b6a0*/  BSYNC B2 ;  /* 0x0000000000027941 */ /* 0x000fea0003800000 */
.L_x_9652:
[----:B------:R-:W-:Y:S01]  /*1b6b0*/  IMAD.MOV.U32 R14, RZ, RZ, RZ ;  /* 0x000000ffff0e7224 */ /* 0x000fe200078e00ff */
[----:B------:R-:W-:Y:S01]  /*1b6c0*/  UIADD3 UR4, UP0, UR40, 0x570, URZ ;  /* 0x0000057028047890 */ /* 0x000fe2000ff1e03f */
[----:B------:R-:W-:Y:S01]  /*1b6d0*/  IMAD R8, R27, 0x8000, R22 ;  /* 0x000080001b087824 */ /* 0x000fe200078e0216 */
[----:B------:R-:W-:Y:S01]  /*1b6e0*/  PLOP3.LUT P1, PT, PT, PT, PT, 0x80, 0x0 ;  /* 0x000000000000781c */ /* 0x000fe20003f2f070 */
[----:B--2---:R-:W-:Y:S01]  /*1b6f0*/  IMAD R7, R11, 0x80, R0 ;  /* 0x000000800b077824 */ /* 0x004fe200078e0200 */
[----:B------:R-:W-:Y:S01]  /*1b700*/  R2UR UR10, R14 ;  /* 0x000000000e0a72ca */ /* 0x000fe200000e0000 */
[----:B------:R-:W-:Y:S01]  /*1b710*/  VIADD R3, R10, 0x28890 ;  /* 0x000288900a037836 */ /* 0x000fe20000000000 */
[----:B------:R-:W-:Y:S01]  /*1b720*/  UIADD3.X UR5, URZ, UR41, URZ, UP0, !UPT ;  /* 0x000000293f057290 */ /* 0x000fe200087fe43f */
[----:B------:R-:W-:Y:S01]  /*1b730*/  VIADD R12, R8, 0x18400 ;  /* 0x00018400080c7836 */ /* 0x000fe20000000000 */
[----:B------:R-:W-:Y:S01]  /*1b740*/  UMOV UR6, 0x0 ;  /* 0x0000000000067882 */ /* 0x000fe20000000000 */
[----:B------:R-:W-:-:S10]  /*1b750*/  UMOV UR7, 0x12f00000 ;  /* 0x12f0000000077882 */ /* 0x000fd40000000000 */
.L_x_9654:
        /* <DEDUP_REMOVED lines=16> */
.L_x_9655:
        /* <DEDUP_REMOVED lines=13> */
.L_x_9859:
[----:B------:R-:W-:Y:S05]  /*1b930*/  BSYNC B2 ;  /* 0x0000000000027941 */ /* 0x000fea0003800000 */
.L_x_9656:
[----:B------:R-:W-:Y:S01]  /*1b940*/  BSSY B2, `(.L_x_9658) ;  /* 0x000000b000027945 */ /* 0x000fe20003800000 */
[----:B------:R-:W-:Y:S01]  /*1b950*/  MOV R12, 0x0 ;  /* 0x00000000000c7802 */ /* 0x000fe20000000f00 */
[----:B------:R-:W-:Y:S02]  /*1b960*/  IMAD.MOV.U32 R13, RZ, RZ, 0x12f00000 ;  /* 0x12f00000ff0d7424 */ /* 0x000fe400078e00ff */
        /* <DEDUP_REMOVED lines=8> */
.L_x_9659:
[----:B------:R-:W-:Y:S05]  /*1b9f0*/  BSYNC B2 ;  /* 0x0000000000027941 */ /* 0x000fea0003800000 */
.L_x_9658:
        /* <DEDUP_REMOVED lines=8> */
.L_x_9660:
        /* <DEDUP_REMOVED lines=15> */
.L_x_9661:
        /* <DEDUP_REMOVED lines=10> */
.L_x_9649:
[----:B------:R-:W-:Y:S05]  /*1bc10*/  BSYNC B1 ;  /* 0x0000000000017941 */ /* 0x000fea0003800000 */
.L_x_9648:
        /* <DEDUP_REMOVED lines=8> */
.L_x_9628:
[----:B------:R-:W-:Y:S05]  /*1bca0*/  BSYNC B0 ;  /* 0x0000000000007941 */ /* 0x000fea0003800000 */
.L_x_9627:
[----:B------:R-:W3:Y:S01]  /*1bcb0*/  LDC R0, c[0x0][0x448] ;  /* 0x00011200ff007b82 */ /* 0x000ee20000000800 */
[----:B------:R-:W-:Y:S01]  /*1bcc0*/  LEA R3, R17, 0x7f, 0x7 ;  /* 0x0000007f11037811 */ /* 0x000fe200078e38ff */
[----:B------:R-:W-:Y:S05]  /*1bcd0*/  @!P0 WARPSYNC.ALL ;  /* 0x0000000000008948 */ /* 0x000fea0003800000 */
[----:B------:R-:W-:Y:S01]  /*1bce0*/  BSSY B7, `(.L_x_9663) ;  /* 0x0000387000077945 */ /* 0x000fe20003800000 */
[----:B------:R-:W-:Y:S01]  /*1bcf0*/  @!P0 BAR.SYNC.DEFER_BLOCKING 0xc, 0x180 ;  /* 0x0306000000008b1d */ /* 0x000fe20000010000 */
[----:B---3--:R-:W-:-:S13]  /*1bd00*/  ISETP.NE.AND P1, PT, R0, 0x1, PT ;  /* 0x000000010000780c */ /* 0x008fda0003f25270 */
[----:B------:R-:W3:Y:S08]  /*1bd10*/  @P1 LDC R0, c[0x0][0x44c] ;  /* 0x00011300ff001b82 */ /* 0x000ef00000000800 */
[----:B--2---:R-:W2:Y:S01]  /*1bd20*/  @P1 LDC R7, c[0x0][0x450] ;  /* 0x00011400ff071b82 */ /* 0x004ea20000000800 */
[----:B---3--:R-:W-:-:S05]  /*1bd30*/  @P1 IMAD.HI.U32 R0, R3, R0, RZ ;  /* 0x0000000003001227 */ /* 0x008fca00078e00ff */
[----:B--2---:R-:W-:-:S05]  /*1bd40*/  @P1 SHF.R.U32.HI R3, RZ, R7, R0 ;  /* 0x00000007ff031219 */ /* 0x004fca0000011600 */
[----:B------:R-:W-:-:S05]  /*1bd50*/  IMAD.IADD R3, R6, 0x1, R3 ;  /* 0x0000000106037824 */ /* 0x000fca00078e0203 */
[----:B------:R-:W-:-:S04]  /*1bd60*/  SHF.R.S32.HI R0, RZ, 0x1f, R3 ;  /* 0x0000001fff007819 */ /* 0x000fc80000011403 */
[----:B------:R-:W-:-:S04]  /*1bd70*/  LEA.HI R0, R0, R3, RZ, 0x7 ;  /* 0x0000000300007211 */ /* 0x000fc800078f38ff */
[----:B------:R-:W-:-:S04]  /*1bd80*/  SHF.R.S32.HI R0, RZ, 0x7, R0 ;  /* 0x00000007ff007819 */ /* 0x000fc80000011400 */
[----:B------:R-:W-:-:S04]  /*1bd90*/  VIMNMX R35, R5, R0, PT ;  /* 0x0000000005237248 */ /* 0x000fc80003fe0100 */
[----:B------:R-:W-:Y:S01]  /*1bda0*/  ISETP.GT.AND P0, PT, R35, RZ, PT ;  /* 0x000000ff2300720c */ /* 0x000fe20003f04270 */
        /* <DEDUP_REMOVED lines=19> */
.L_x_9664:
        /* <DEDUP_REMOVED lines=10> */
[----:B------:R-:W2:Y:S01]  /*1bf80*/  LDC.64 R2, c[0x4][R2] ;  /* 0x0100000002027b82 */ /* 0x000ea20000000a00 */
[----:B------:R-:W-:Y:S02]  /*1bf90*/  IMAD.U32 R6, RZ, RZ, UR8 ;  /* 0x00000008ff067e24 */ /* 0x000fe4000f8e00ff */
[----:B------:R-:W-:Y:S02]  /*1bfa0*/  IMAD.U32 R7, RZ, RZ, UR9 ;  /* 0x00000009ff077e24 */ /* 0x000fe4000f8e00ff */
[----:B0-----:R-:W-:-:S02]  /*1bfb0*/  IMAD.U32 R10, RZ, RZ, UR4 ;  /* 0x00000004ff0a7e24 */ /* 0x001fc4000f8e00ff */
[----:B-1----:R-:W-:Y:S02]  /*1bfc0*/  IMAD.U32 R11, RZ, RZ, UR5 ;  /* 0x00000005ff0b7e24 */ /* 0x002fe4000f8e00ff */
[----:B------:R-:W-:Y:S02]  /*1bfd0*/  IMAD.MOV.U32 R8, RZ, RZ, 0x70 ;  /* 0x00000070ff087424 */ /* 0x000fe400078e00ff */
[----:B------:R-:W-:Y:S02]  /*1bfe0*/  IMAD.MOV.U32 R12, RZ, RZ, 0x1 ;  /* 0x00000001ff0c7424 */ /* 0x000fe400078e00ff */
[----:B------:R-:W-:-:S07]  /*1bff0*/  IMAD.MOV.U32 R13, RZ, RZ, RZ ;  /* 0x000000ffff0d7224 */ /* 0x000fce00078e00ff */
[----:B------:R-:W-:-:S07]  /*1c000*/  LEPC R20, `(.L_x_9667) ;  /* 0x000000001014794e */ /* 0x000fce0000000000 */
[----:B--2---:R-:W-:Y:S05]  /*1c010*/  CALL.ABS.NOINC R2 ;  /* 0x0000000002007343 */ /* 0x004fea0003c00000 */
.L_x_9667:
[----:B------:R-:W-:Y:S05]  /*1c020*/  BSYNC B6 ;  /* 0x0000000000067941 */ /* 0x000fea0003800000 */
.L_x_9666:
        /* <DEDUP_REMOVED lines=9> */
[----:B------:R-:W-:Y:S01]  /*1c0c0*/  IMAD.U32 R4, RZ, RZ, UR6 ;  /* 0x00000006ff047e24 */ /* 0x000fe2000f8e00ff */
[----:B------:R-:W-:Y:S01]  /*1c0d0*/  MOV R6, UR8 ;  /* 0x0000000800067c02 */ /* 0x000fe20008000f00 */
[----:B------:R-:W-:Y:S02]  /*1c0e0*/  IMAD.U32 R5, RZ, RZ, UR7 ;  /* 0x00000007ff057e24 */ /* 0x000fe4000f8e00ff */
[----:B------:R-:W-:Y:S02]  /*1c0f0*/  IMAD.U32 R7, RZ, RZ, UR9 ;  /* 0x00000009ff077e24 */ /* 0x000fe4000f8e00ff */
[----:B0-----:R-:W-:-:S02]  /*1c100*/  IMAD.U32 R10, RZ, RZ, UR4 ;  /* 0x00000004ff0a7e24 */ /* 0x001fc4000f8e00ff */
[----:B-1----:R-:W-:Y:S02]  /*1c110*/  IMAD.U32 R11, RZ, RZ, UR5 ;  /* 0x00000005ff0b7e24 */ /* 0x002fe4000f8e00ff */
[----:B------:R-:W-:Y:S02]  /*1c120*/  IMAD.MOV.U32 R8, RZ, RZ, 0x70 ;  /* 0x00000070ff087424 */ /* 0x000fe400078e00ff */
[----:B------:R-:W-:Y:S02]  /*1c130*/  IMAD.MOV.U32 R12, RZ, RZ, 0x1 ;  /* 0x00000001ff0c7424 */ /* 0x000fe400078e00ff */
[----:B--2---:R-:W-:-:S07]  /*1c140*/  IMAD.MOV.U32 R13, RZ, RZ, RZ ;  /* 0x000000ffff0d7224 */ /* 0x004fce00078e00ff */
[----:B------:R-:W-:-:S07]  /*1c150*/  LEPC R20, `(.L_x_9670) ;  /* 0x000000001014794e */ /* 0x000fce0000000000 */
[----:B---3--:R-:W-:Y:S05]  /*1c160*/  CALL.ABS.NOINC R2 ;  /* 0x0000000002007343 */ /* 0x008fea0003c00000 */
.L_x_9670:
        /* <DEDUP_REMOVED lines=15> */
.L_x_9669:
[----:B------:R-:W-:Y:S05]  /*1c260*/  BSYNC B6 ;  /* 0x0000000000067941 */ /* 0x000fea0003800000 */
.L_x_9668:
[----:B------:R-:W-:Y:S01]  /*1c270*/  ULDC.64 UR4, c[0x0][0x9f8] ;  /* 0x00027e0000047ab9 */ /* 0x000fe20000000a00 */
[----:B------:R-:W2:Y:S01]  /*1c280*/  LDL R20, [R1] ;  /* 0x0000000001147983 */ /* 0x000ea20000100800 */
[----:B------:R-:W-:Y:S01]  /*1c290*/  ISETP.NE.U32.AND P0, PT, RZ, UR4, PT ;  /* 0x00000004ff007c0c */ /* 0x000fe2000bf05070 */
[----:B------:R-:W-:Y:S01]  /*1c2a0*/  IMAD.MOV.U32 R26, RZ, RZ, R35 ;  /* 0x000000ffff1a7224 */ /* 0x000fe200078e0023 */
[----:B------:R-:W3:Y:S02]  /*1c2b0*/  LDC R0, c[0x0][0x430] ;  /* 0x00010c00ff007b82 */ /* 0x000ee40000000800 */
[----:B------:R-:W-:-:S13]  /*1c2c0*/  ISETP.NE.AND.EX P0, PT, RZ, UR5, PT, P0 ;  /* 0x00000005ff007c0c */ /* 0x000fda000bf05300 */
[----:B------:R-:W-:Y:S01]  /*1c2d0*/  @P0 IADD3 R2, P1, R23, UR4, RZ ;  /* 0x0000000417020c10 */ /* 0x000fe2000ff3e0ff */
[----:B------:R-:W4:Y:S01]  /*1c2e0*/  S2R R35, SR_TID.X ;  /* 0x0000000000237919 */ /* 0x000f220000002100 */
[----:B------:R-:W0:Y:S02]  /*1c2f0*/  S2R R21, SR_TID.X ;  /* 0x0000000000157919 */ /* 0x000e240000002100 */
[----:B------:R-:W-:Y:S01]  /*1c300*/  @P0 IADD3.X R3, R24, UR5, RZ, P1, !PT ;  /* 0x0000000518030c10 */ /* 0x000fe20008ffe4ff */
[----:B------:R-:W-:Y:S01]  /*1c310*/  VIADD R26, R26, 0xffffffff ;  /* 0xffffffff1a1a7836 */ /* 0x000fe20000000000 */
[----:B------:R-:W-:-:S03]  /*1c320*/  ULDC UR4, c[0x0][0x2f4] ;  /* 0x0000bd0000047ab9 */ /* 0x000fc60000000800 */
[----:B------:R1:W2:Y:S01]  /*1c330*/  @P0 LDG.E R34, desc[UR42][R2.64] ;  /* 0x0000002a02220981 */ /* 0x0002a2000c1e1900 */
[----:B---3--:R-:W-:Y:S01]  /*1c340*/  ISETP.NE.AND P1, PT, R0, 0x1, PT ;  /* 0x000000010000780c */ /* 0x008fe20003f25270 */
[----:B------:R-:W-:-:S12]  /*1c350*/  IMAD.SHL.U32 R8, R26, 0x80, RZ ;  /* 0x000000801a087824 */ /* 0x000fd800078e00ff */
[----:B------:R-:W3:Y:S01]  /*1c360*/  @P1 LDC R7, c[0x0][0x434] ;  /* 0x00010d00ff071b82 */ /* 0x000ee20000000800 */
[----:B----4-:R-:W-:-:S07]  /*1c370*/  IMAD.SHL.U32 R35, R35, 0x10, RZ ;  /* 0x0000001023237824 */ /* 0x010fce00078e00ff */
[----:B------:R-:W4:Y:S01]  /*1c380*/  @P1 LDC R5, c[0x0][0x438] ;  /* 0x00010e00ff051b82 */ /* 0x000f220000000800 */
[----:B0-----:R-:W-:Y:S02]  /*1c390*/  LOP3.LUT R21, R21, 0x7f, RZ, 0xc0, !PT ;  /* 0x0000007f15157812 */ /* 0x001fe400078ec0ff */
[----:B------:R-:W-:Y:S02]  /*1c3a0*/  LOP3.LUT R35, R35, 0x70, RZ, 0xc0, !PT ;  /* 0x0000007023237812 */ /* 0x000fe400078ec0ff */
[----:B------:R-:W-:-:S04]  /*1c3b0*/  SHF.R.U32.HI R21, RZ, 0x3, R21 ;  /* 0x00000003ff157819 */ /* 0x000fc80000011615 */
[----:B------:R-:W-:-:S04]  /*1c3c0*/  LOP3.LUT R6, R8, R21, R35, 0xfe, !PT ;  /* 0x0000001508067212 */ /* 0x000fc800078efe23 */
[----:B------:R-:W-:-:S13]  /*1c3d0*/  ISETP.GE.AND P0, PT, R6, R37, PT ;  /* 0x000000250600720c */ /* 0x000fda0003f06270 */
[----:B-1----:R-:W0:Y:S01]  /*1c3e0*/  @!P0 LDC.64 R2, c[0x0][0x428] ;  /* 0x00010a00ff028b82 */ /* 0x002e220000000a00 */
[----:B------:R-:W-:Y:S01]  /*1c3f0*/  LOP3.LUT R32, R32, 0xfffffffb, RZ, 0xc0, !PT ;  /* 0xfffffffb20207812 */ /* 0x000fe200078ec0ff */
[----:B------:R-:W-:Y:S01]  /*1c400*/  UMOV UR5, 0xffffffff ;  /* 0xffffffff00057882 */ /* 0x000fe20000000000 */
[----:B--2---:R-:W-:-:S04]  /*1c410*/  IMAD.IADD R6, R6, 0x1, R20 ;  /* 0x0000000106067824 */ /* 0x004fc800078e0214 */
[----:B---3--:R-:W-:-:S04]  /*1c420*/  @P1 IMAD.HI.U32 R7, R6, R7, RZ ;  /* 0x0000000706071227 */ /* 0x008fc800078e00ff */
[----:B------:R-:W-:Y:S01]  /*1c430*/  IMAD.MOV.U32 R4, RZ, RZ, R6 ;  /* 0x000000ffff047224 */ /* 0x000fe200078e0006 */
[----:B----4-:R-:W-:-:S04]  /*1c440*/  @P1 SHF.R.U32.HI R4, RZ, R5, R7 ;  /* 0x00000005ff041219 */ /* 0x010fc80000011607 */
[----:B------:R-:W-:-:S05]  /*1c450*/  IADD3 R5, -R4, RZ, RZ ;  /* 0x000000ff04057210 */ /* 0x000fca0007ffe1ff */
[----:B------:R-:W-:Y:S01]  /*1c460*/  IMAD R0, R0, R5, R6 ;  /* 0x0000000500007224 */ /* 0x000fe200078e0206 */
[----:B------:R-:W-:Y:S02]  /*1c470*/  @!P0 SHF.R.S32.HI R5, RZ, 0x1f, R4 ;  /* 0x0000001fff058819 */ /* 0x000fe40000011404 */
[----:B------:R-:W-:Y:S01]  /*1c480*/  SHF.R.S32.HI R9, RZ, 0x1f, R34 ;  /* 0x0000001fff097819 */ /* 0x000fe20000011422 */
[----:B0-----:R-:W-:-:S04]  /*1c490*/  @!P0 IMAD.WIDE.U32 R4, R34, R2, R4 ;  /* 0x0000000222048225 */ /* 0x001fc800078e0004 */
[----:B------:R-:W-:-:S04]  /*1c4a0*/  @!P0 IMAD R6, R9, R2, RZ ;  /* 0x0000000209068224 */ /* 0x000fc800078e02ff */
[----:B------:R-:W-:Y:S02]  /*1c4b0*/  @!P0 IMAD R6, R34, R3, R6 ;  /* 0x0000000322068224 */ /* 0x000fe400078e0206 */
[----:B------:R-:W0:Y:S01]  /*1c4c0*/  @!P0 LDC.64 R2, c[0x0][0x418] ;  /* 0x00010600ff028b82 */ /* 0x000e220000000a00 */
[----:B------:R-:W-:Y:S02]  /*1c4d0*/  IMAD.U32 R7, RZ, RZ, UR38 ;  /* 0x00000026ff077e24 */ /* 0x000fe4000f8e00ff */
[----:B------:R-:W-:-:S03]  /*1c4e0*/  @!P0 IMAD.IADD R6, R5, 0x1, R6 ;  /* 0x0000000105068824 */ /* 0x000fc600078e0206 */
        /* <DEDUP_REMOVED lines=14> */
.L_x_9862:
[----:B------:R-:W-:Y:S01]  /*1c5d0*/  SHF.R.S32.HI R35, RZ, 0x1f, R18 ;  /* 0x0000001fff237819 */ /* 0x000fe20000011412 */
[----:B------:R-:W-:Y:S06]  /*1c5e0*/  @!P2 BRA `(.L_x_9672) ;  /* 0x000000000004a947 */ /* 0x000fec0003800000 */
[----:B------:R-:W-:Y:S01]  /*1c5f0*/  BPT.TRAP 0x1 ;  /* 0x000000040000795c */ /* 0x000fe20000300000 */
.L_x_9672:
        /* <DEDUP_REMOVED lines=25> */
.L_x_9863:
[----:B------:R-:W-:Y:S05]  /*1c790*/  BSYNC B0 ;  /* 0x0000000000007941 */ /* 0x000fea0003800000 */
.L_x_9673:
        /* <DEDUP_REMOVED lines=9> */
[----:B------:R-:W-:Y:S01]  /*1c830*/  IMAD.IADD R3, R3, 0x1, R5 ;  /* 0x0000000103037824 */ /* 0x000fe200078e0205 */
[----:B------:R-:W-:Y:S01]  /*1c840*/  LEA R5, R25, R36, 0xe ;  /* 0x0000002419057211 */ /* 0x000fe200078e70ff */
        /* <DEDUP_REMOVED lines=8> */
[----:B-1----:R-:W-:Y:S02]  /*1c8d0*/  LOP3.LUT R9, R9, 0x7f, RZ, 0xc0, !PT ;  /* 0x0000007f09097812 */ /* 0x002fe400078ec0ff */
[----:B------:R-:W-:Y:S01]  /*1c8e0*/  IMAD.IADD R0, R3, 0x1, R0 ;  /* 0x0000000103007824 */ /* 0x000fe200078e0200 */
[C---:B------:R-:W-:Y:S01]  /*1c8f0*/  LEA R4, P0, R2.reuse, UR4, 0x1 ;  /* 0x0000000402047c11 */ /* 0x040fe2000f8008ff */
[----:B------:R-:W-:Y:S01]  /*1c900*/  UMOV UR4, 0xffffffff ;  /* 0xffffffff00047882 */ /* 0x000fe20000000000 */
[----:B------:R-:W-:Y:S02]  /*1c910*/  SHF.R.U32.HI R9, RZ, 0x3, R9 ;  /* 0x00000003ff097819 */ /* 0x000fe40000011609 */
        /* <DEDUP_REMOVED lines=83> */
.L_x_9881:
        /* <DEDUP_REMOVED lines=11> */
.L_x_9676:
        /* <DEDUP_REMOVED lines=11> */
.L_x_9677:
        /* <DEDUP_REMOVED lines=31> */
[----:B-1----:R-:W-:Y:S02]  /*1d1a0*/  IMAD.U32 R7, RZ, RZ, UR7 ;  /* 0x00000007ff077e24 */ /* 0x002fe4000f8e00ff */
[----:B------:R-:W-:-:S02]  /*1d1b0*/  IMAD.U32 R10, RZ, RZ, UR8 ;  /* 0x00000008ff0a7e24 */ /* 0x000fc4000f8e00ff */
[----:B------:R-:W-:Y:S02]  /*1d1c0*/  IMAD.U32 R11, RZ, RZ, UR9 ;  /* 0x00000009ff0b7e24 */ /* 0x000fe4000f8e00ff */
[----:B------:R-:W-:Y:S02]  /*1d1d0*/  IMAD.MOV.U32 R8, RZ, RZ, 0x70 ;  /* 0x00000070ff087424 */ /* 0x000fe400078e00ff */
[----:B------:R-:W-:Y:S02]  /*1d1e0*/  IMAD.MOV.U32 R12, RZ, RZ, 0x1 ;  /* 0x00000001ff0c7424 */ /* 0x000fe400078e00ff */
[----:B------:R-:W-:-:S07]  /*1d1f0*/  IMAD.MOV.U32 R13, RZ, RZ, RZ ;  /* 0x000000ffff0d7224 */ /* 0x000fce00078e00ff */
[----:B------:R-:W-:-:S07]  /*1d200*/  LEPC R20, `(.L_x_9679) ;  /* 0x000000001014794e */ /* 0x000fce0000000000 */
[----:B0-----:R-:W-:Y:S05]  /*1d210*/  CALL.ABS.NOINC R2 ;  /* 0x0000000002007343 */ /* 0x001fea0003c00000 */
.L_x_9679:
[----:B------:R-:W-:Y:S05]  /*1d220*/  BSYNC B6 ;  /* 0x0000000000067941 */ /* 0x000fea0003800000 */
.L_x_9678:
[----:B------:R-:W2:Y:S01]  /*1d230*/  LDL.LU R20, [R1+0x20] ;  /* 0x0000200001147983 */ /* 0x000ea20000300800 */
[----:B------:R-:W3:Y:S01]  /*1d240*/  LDC R6, c[0x0][0x448] ;  /* 0x00011200ff067b82 */ /* 0x000ee20000000800 */
[----:B------:R-:W-:Y:S01]  /*1d250*/  ULDC.64 UR4, c[0x0][0x2d8] ;  /* 0x0000b60000047ab9 */ /* 0x000fe20000000a00 */
[----:B------:R-:W-:Y:S01]  /*1d260*/  ULDC.64 UR6, c[0x0][0x280] ;  /* 0x0000a00000067ab9 */ /* 0x000fe20000000a00 */
[----:B------:R-:W4:Y:S04]  /*1d270*/  LDL.LU R21, [R1+0xc] ;  /* 0x00000c0001157983 */ /* 0x000f280000300800 */
        /* <DEDUP_REMOVED lines=9> */
[----:B------:R-:W-:Y:S01]  /*1d310*/  ULDC.64 UR4, c[0x0][0x2e0] ;  /* 0x0000b80000047ab9 */ /* 0x000fe20000000a00 */
[----:B------:R-:W3:Y:S02]  /*1d320*/  S2R R21, SR_TID.X ;  /* 0x0000000000157919 */ /* 0x000ee40000002100 */
[----:B--2---:R-:W-:Y:S02]  /*1d330*/  IMAD R0, R20, UR4, RZ ;  /* 0x0000000414007c24 */ /* 0x004fe4000f8e02ff */
[----:B------:R-:W2:Y:S01]  /*1d340*/  S2R R20, SR_TID.X ;  /* 0x0000000000147919 */ /* 0x000ea20000002100 */
[----:B------:R-:W-:-:S02]  /*1d350*/  IMAD.IADD R3, R3, 0x1, R5 ;  /* 0x0000000103037824 */ /* 0x000fc400078e0205 */
[C---:B------:R-:W-:Y:S02]  /*1d360*/  IMAD R0, R33.reuse, UR5, R0 ;  /* 0x0000000521007c24 */ /* 0x040fe4000f8e0200 */
[----:B------:R-:W-:Y:S01]  /*1d370*/  IMAD.WIDE.U32 R2, R33, UR4, R2 ;  /* 0x0000000421027c25 */ /* 0x000fe2000f8e0002 */
[----:B------:R-:W-:-:S03]  /*1d380*/  ULDC.64 UR4, c[0x0][0x2d0] ;  /* 0x0000b40000047ab9 */ /* 0x000fc60000000a00 */
[----:B------:R-:W-:Y:S02]  /*1d390*/  IMAD.IADD R3, R3, 0x1, R0 ;  /* 0x0000000103037824 */ /* 0x000fe400078e0200 */
[----:B------:R-:W4:Y:S01]  /*1d3a0*/  @P0 LDC R0, c[0x0][0x450] ;  /* 0x00011400ff000b82 */ /* 0x000f220000000800 */
[----:B---3--:R-:W-:Y:S01]  /*1d3b0*/  IMAD.SHL.U32 R21, R21, 0x10, RZ ;  /* 0x0000001015157824 */ /* 0x008fe200078e00ff */
[----:B--2---:R-:W-:-:S04]  /*1d3c0*/  LOP3.LUT R20, R20, 0x7f, RZ, 0xc0, !PT ;  /* 0x0000007f14147812 */ /* 0x004fc800078ec0ff */
[----:B------:R-:W-:Y:S02]  /*1d3d0*/  LOP3.LUT R21, R21, 0x70, RZ, 0xc0, !PT ;  /* 0x0000007015157812 */ /* 0x000fe400078ec0ff */
[----:B------:R-:W-:-:S04]  /*1d3e0*/  SHF.R.U32.HI R20, RZ, 0x3, R20 ;  /* 0x00000003ff147819 */ /* 0x000fc80000011614 */
[----:B------:R-:W-:-:S04]  /*1d3f0*/  LOP3.LUT R20, R20, R21, RZ, 0xfc, !PT ;  /* 0x0000001514147212 */ /* 0x000fc800078efcff */
[----:B------:R-:W-:-:S05]  /*1d400*/  LEA R5, R17, R20, 0x7 ;  /* 0x0000001411057211 */ /* 0x000fca00078e38ff */
        /* <DEDUP_REMOVED lines=47> */
[----:B------:R1:W-:Y:S01]  /*1d700*/  @!P3 LDGSTS.E.BYPASS.LTC128B.128 [R8+0x14c00], desc[UR42][R2.64+0x80], !P1 ;  /* 0x14c000800208bfae */ /* 0x0003e2000c901d6a */
[----:B------:R-:W-:Y:S01]  /*1d710*/  ISETP.GE.AND P3, PT, R6, R5, PT ;  /* 0x000000050600720c */ /* 0x000fe20003f66270 */
[----:B------:R-:W-:Y:S02]  /*1d720*/  VIADD R6, R17, 0x30 ;  /* 0x0000003011067836 */ /* 0x000fe40000000000 */
        /* <DEDUP_REMOVED lines=48> */
.L_x_9898:
[----:B-1----:R-:W-:Y:S01]  /*1da30*/  VIADD R0, R17, 0x70 ;  /* 0x0000007011007836 */ /* 0x002fe20000000000 */
[----:B------:R-:W-:Y:S04]  /*1da40*/  BSSY B0, `(.L_x_9681) ;  /* 0x000000a000007945 */ /* 0x000fe80003800000 */
[----:B------:R-:W-:-:S13]  /*1da50*/  ISETP.GE.AND P2, PT, R0, R5, PT ;  /* 0x000000050000720c */ /* 0x000fda0003f46270 */
[----:B------:R-:W-:Y:S05]  /*1da60*/  @P2 BRA `(.L_x_9682) ;  /* 0x00000000001c2947 */ /* 0x000fea0003800000 */
[----:B--2---:R-:W-:-:S04]  /*1da70*/  LEA R2, P2, R31, R14, 0x1 ;  /* 0x0000000e1f027211 */ /* 0x004fc800078408ff */
[----:B------:R-:W-:-:S05]  /*1da80*/  IADD3.X R3, RZ, R4, RZ, P2, !PT ;  /* 0x00000004ff037210 */ /* 0x000fca00017fe4ff */
[----:B------:R-:W-:Y:S01]  /*1da90*/  @!PT LDS RZ, [RZ] ;  /* 0x00000000fffff984 */ /* 0x000fe20000000800 */
[----:B------:R-:W-:Y:S01]  /*1daa0*/  @!PT LDS RZ, [RZ] ;  /* 0x00000000fffff984 */ /* 0x000fe20000000800 */
[----:B------:R-:W-:Y:S01]  /*1dab0*/  @!PT LDS RZ, [RZ] ;  /* 0x00000000fffff984 */ /* 0x000fe20000000800 */
[----:B------:R0:W-:Y:S04]  /*1dac0*/  LDGSTS.E.BYPASS.LTC128B.128 [R8+0x13c00], desc[UR42][R2.64], !P0 ;  /* 0x13c0000002087fae */ /* 0x0001e8000c101d6a */
[----:B------:R0:W-:Y:S02]  /*1dad0*/  LDGSTS.E.BYPASS.LTC128B.128 [R8+0x17c00], desc[UR42][R2.64+0x80], !P1 ;  /* 0x17c0008002087fae */ /* 0x0001e4000c901d6a */
.L_x_9682:
[----:B------:R-:W-:Y:S05]  /*1dae0*/  BSYNC B0 ;  /* 0x0000000000007941 */ /* 0x000fea0003800000 */
.L_x_9681:
[----:B------:R-:W-:Y:S01]  /*1daf0*/  NOP ;  /* 0x0000000000007918 */ /* 0x000fe20000000000 */
[----:B------:R-:W-:-:S13]  /*1db00*/  PLOP3.LUT P0, PT, PT, PT, PT, 0x80, 0x0 ;  /* 0x000000000000781c */ /* 0x000fda0003f0f070 */
.L_x_9683:
        /* <DEDUP_REMOVED lines=20> */
.L_x_9899:
[----:B------:R-:W-:Y:S05]  /*1dc50*/  BSYNC B0 ;  /* 0x0000000000007941 */ /* 0x000fea0003800000 */
.L_x_9684:
        /* <DEDUP_REMOVED lines=10> */
.L_x_9700:
[----:B------:R-:W3:Y:S01]  /*1dd00*/  LDL R7, [R1] ;  /* 0x0000000001077983 */ /* 0x000ee20000100800 */
[----:B------:R-:W1:Y:S03]  /*1dd10*/  LDC R0, c[0x0][0x430] ;  /* 0x00010c00ff007b82 */ /* 0x000e660000000800 */
[----:B------:R-:W4:Y:S01]  /*1dd20*/  LDL R5, [R1+0x4] ;  /* 0x0000040001057983 */ /* 0x000f220000100800 */
[----:B------:R-:W-:Y:S05]  /*1dd30*/  YIELD ;  /* 0x0000000000007946 */ /* 0x000fea0003800000 */
[----:B------:R-:W5:Y:S01]  /*1dd40*/  S2R R2, SR_TID.X ;  /* 0x0000000000027919 */ /* 0x000f620000002100 */
[----:B------:R-:W-:Y:S01]  /*1dd50*/  ULDC.64 UR4, c[0x0][0x428] ;  /* 0x00010a0000047ab9 */ /* 0x000fe20000000a00 */
[----:B------:R-:W2:Y:S01]  /*1dd60*/  S2R R4, SR_TID.X ;  /* 0x0000000000047919 */ /* 0x000ea20000002100 */
[----:B-1----:R-:W-:-:S13]  /*1dd70*/  ISETP.NE.AND P0, PT, R0, 0x1, PT ;  /* 0x000000010000780c */ /* 0x002fda0003f05270 */
[----:B0-----:R-:W0:Y:S01]  /*1dd80*/  @P0 LDC R3, c[0x0][0x434] ;  /* 0x00010d00ff030b82 */ /* 0x001e220000000800 */
[----:B-----5:R-:W-:-:S07]  /*1dd90*/  LOP3.LUT R2, R2, 0x7f, RZ, 0xc0, !PT ;  /* 0x0000007f02027812 */ /* 0x020fce00078ec0ff */
[----:B------:R-:W1:Y:S01]  /*1dda0*/  @P0 LDC R8, c[0x0][0x438] ;  /* 0x00010e00ff080b82 */ /* 0x000e620000000800 */
[----:B------:R-:W-:Y:S01]  /*1ddb0*/  SHF.R.U32.HI R2, RZ, 0x3, R2 ;  /* 0x00000003ff027819 */ /* 0x000fe20000011602 */
[----:B--2---:R-:W-:-:S04]  /*1ddc0*/  IMAD.SHL.U32 R4, R4, 0x10, RZ ;  /* 0x0000001004047824 */ /* 0x004fc800078e00ff */
[----:B------:R-:W-:Y:S01]  /*1ddd0*/  IMAD R2, R6, 0x80, R2 ;  /* 0x0000008006027824 */ /* 0x000fe200078e0202 */
        /* <DEDUP_REMOVED lines=11> */
[----:B------:R-:W-:-:S04]  /*1de90*/  ULDC.64 UR4, c[0x0][0x418] ;  /* 0x0001060000047ab9 */ /* 0x000fc80000000a00 */
[----:B------:R-:W-:Y:S02]  /*1dea0*/  IADD3 R3, R5, R3, RZ ;  /* 0x0000000305037210 */ /* 0x000fe40007ffe0ff */
        /* <DEDUP_REMOVED lines=14> */
.L_x_9688:
[----:B------:R-:W-:Y:S01]  /*1df90*/  IMAD R6, R25, 0x8, R22 ;  /* 0x0000000819067824 */ /* 0x000fe200078e0216 */
[----:B------:R-:W-:Y:S01]  /*1dfa0*/  SHF.L.U32 R3, R28, 0x1f, RZ ;  /* 0x0000001f1c037819 */ /* 0x000fe200000006ff */
[----:B------:R-:W-:Y:S03]  /*1dfb0*/  BSSY B1, `(.L_x_9689) ;  /* 0x0000003000017945 */ /* 0x000fe60003800000 */
[----:B------:R-:W0:Y:S02]  /*1dfc0*/  SYNCS.PHASECHK.TRANS64.TRYWAIT P0, [R6+URZ+0x28840], R3 ;  /* 0x02884003060075a7 */ /* 0x000e24000800017f */
[----:B0-----:R-:W-:Y:S05]  /*1dfd0*/  @!P0 BRA `(.L_x_9690) ;  /* 0x0000006400f08947 */ /* 0x001fea0003800000 */
.L_x_9900:
[----:B------:R-:W-:Y:S05]  /*1dfe0*/  BSYNC B1 ;  /* 0x0000000000017941 */ /* 0x000fea0003800000 */
.L_x_9689:
        /* <DEDUP_REMOVED lines=71> */
.L_x_9918:
        /* <DEDUP_REMOVED lines=9> */
.L_x_9692:
        /* <DEDUP_REMOVED lines=11> */
.L_x_9693:
[----:B------:R1:W-:Y:S01]  /*1e5a0*/  SYNCS.ARRIVE.TRANS64.A1T0 RZ, [R6+URZ+0x28830], RZ ;  /* 0x028830ff06ff79a7 */ /* 0x0003e2000810003f */
[----:B------:R-:W-:Y:S05]  /*1e5b0*/  @!P4 BRA `(.L_x_9694) ;  /* 0x000000000004c947 */ /* 0x000fea0003800000 */
[----:B------:R-:W-:Y:S01]  /*1e5c0*/  BPT.TRAP 0x1 ;  /* 0x000000040000795c */ /* 0x000fe20000300000 */
.L_x_9694:
[----:B------:R-:W-:Y:S01]  /*1e5d0*/  SHF.L.U32 R2, R17, 0x1f, RZ ;  /* 0x0000001f11027819 */ /* 0x000fe200000006ff */
[----:B-1----:R-:W-:Y:S01]  /*1e5e0*/  IMAD R6, R10, 0x8, R22 ;  /* 0x000000080a067824 */ /* 0x002fe200078e0216 */
[----:B------:R-:W-:Y:S03]  /*1e5f0*/  BSSY B1, `(.L_x_9695) ;  /* 0x0000003000017945 */ /* 0x000fe60003800000 */
[----:B------:R-:W1:Y:S02]  /*1e600*/  SYNCS.PHASECHK.TRANS64.TRYWAIT P0, [R6+URZ+0x28860], R2 ;  /* 0x02886002060075a7 */ /* 0x000e64000800017f */
[----:B-1----:R-:W-:Y:S05]  /*1e610*/  @!P0 BRA `(.L_x_9696) ;  /* 0x0000006800c08947 */ /* 0x002fea0003800000 */
.L_x_9919:
[----:B------:R-:W-:Y:S05]  /*1e620*/  BSYNC B1 ;  /* 0x0000000000017941 */ /* 0x000fea0003800000 */
.L_x_9695:
        /* <DEDUP_REMOVED lines=67> */
.L_x_9937:
        /* <DEDUP_REMOVED lines=29> */
.L_x_9698:
        /* <DEDUP_REMOVED lines=11> */
.L_x_9699:
[C---:B------:R-:W-:Y:S01]  /*1ece0*/  ISETP.GT.AND P0, PT, R26.reuse, RZ, PT ;  /* 0x000000ff1a00720c */ /* 0x040fe20003f04270 */
[----:B------:R0:W-:Y:S01]  /*1ecf0*/  SYNCS.ARRIVE.TRANS64.A1T0 RZ, [R6+URZ+0x28850], RZ ;  /* 0x028850ff06ff79a7 */ /* 0x0001e2000810003f */
[----:B------:R-:W-:Y:S02]  /*1ed00*/  IMAD.MOV.U32 R10, RZ, RZ, R25 ;  /* 0x000000ffff0a7224 */ /* 0x000fe400078e0019 */
[----:B------:R-:W-:Y:S02]  /*1ed10*/  IMAD.MOV.U32 R17, RZ, RZ, R28 ;  /* 0x000000ffff117224 */ /* 0x000fe400078e001c */
[----:B------:R-:W-:Y:S02]  /*1ed20*/  IMAD.MOV.U32 R33, RZ, RZ, R26 ;  /* 0x000000ffff217224 */ /* 0x000fe400078e001a */
[----:B0-----:R-:W-:-:S05]  /*1ed30*/  VIADD R6, R26, 0xffffffff ;  /* 0xffffffff1a067836 */ /* 0x001fca0000000000 */
[----:B------:R-:W-:Y:S05]  /*1ed40*/  @P0 BRA `(.L_x_9700) ;  /* 0xffffffec00ec0947 */ /* 0x000fea000383ffff */
.L_x_9687:
[----:B------:R-:W-:Y:S05]  /*1ed50*/  BSYNC B0 ;  /* 0x0000000000007941 */ /* 0x000fea0003800000 */
.L_x_9686:
        /* <DEDUP_REMOVED lines=17> */
.L_x_9702:
[----:B------:R-:W-:Y:S05]  /*1ee70*/  BSYNC B0 ;  /* 0x0000000000007941 */ /* 0x000fea0003800000 */
.L_x_9701:
[----:B------:R-:W-:-:S05]  /*1ee80*/  IMAD.U32 R0, RZ, RZ, UR38 ;  /* 0x00000026ff007e24 */ /* 0x000fca000f8e00ff */
[----:B------:R-:W-:-:S13]  /*1ee90*/  ISETP.NE.AND P0, PT, R0, 0x3, PT ;  /* 0x000000030000780c */ /* 0x000fda0003f05270 */
[----:B------:R-:W-:Y:S05]  /*1eea0*/  @!P0 BRA `(.L_x_9703) ;  /* 0x0000000000048947 */ /* 0x000fea0003800000 */
[----:B------:R-:W-:Y:S01]  /*1eeb0*/  BPT.TRAP 0x1 ;  /* 0x000000040000795c */ /* 0x000fe20000300000 */
.L_x_9703:
[----:B------:R-:W-:Y:S01]  /*1eec0*/  IMAD R0, R25, 0x8, R22 ;  /* 0x0000000819007824 */ /* 0x000fe200078e0216 */
[----:B0-----:R-:W-:Y:S01]  /*1eed0*/  SHF.L.U32 R3, R28, 0x1f, RZ ;  /* 0x0000001f1c037819 */ /* 0x001fe200000006ff */
[----:B------:R-:W-:Y:S01]  /*1eee0*/  BSSY B0, `(.L_x_9704) ;  /* 0x0000004000007945 */ /* 0x000fe20003800000 */
[----:B------:R-:W-:Y:S02]  /*1eef0*/  IMAD R6, R26, -0x80, R37 ;  /* 0xffffff801a067824 */ /* 0x000fe400078e0225 */
[----:B------:R-:W0:Y:S02]  /*1ef00*/  SYNCS.PHASECHK.TRANS64.TRYWAIT P0, [R0+URZ+0x28860], R3 ;  /* 0x02886003000075a7 */ /* 0x000e24000800017f */
[----:B0-----:R-:W-:Y:S05]  /*1ef10*/  @!P0 BRA `(.L_x_9705) ;  /* 0x0000006c001c8947 */ /* 0x001fea0003800000 */
.L_x_9938:
[----:B------:R-:W-:Y:S05]  /*1ef20*/  BSYNC B0 ;  /* 0x0000000000007941 */ /* 0x000fea0003800000 */
.L_x_9704:
        /* <DEDUP_REMOVED lines=9> */
[----:B------:R-:W-:Y:S01]  /*1efc0*/  SHF.L.U32 R5, R31, 0x1, RZ ;  /* 0x000000011f057819 */ /* 0x000fe200000006ff */
[----:B------:R-:W-:Y:S01]  /*1efd0*/  IMAD R4, R9, 0x2, R22 ;  /* 0x0000000209047824 */ /* 0x000fe200078e0216 */
[----:B0-----:R-:W0:Y:S01]  /*1efe0*/  SHFL.IDX PT, R3, R24, RZ, 0x181f ;  /* 0x00181fff18037589 */ /* 0x001e2200000e0000 */
[----:B------:R-:W-:Y:S02]  /*1eff0*/  ISETP.GE.AND P1, PT, R31, UR4, PT ;  /* 0x000000041f007c0c */ /* 0x000fe4000bf26270 */
[----:B------:R-:W-:Y:S01]  /*1f000*/  ISETP.GE.AND P0, PT, R30, UR4, PT ;  /* 0x000000041e007c0c */ /* 0x000fe2000bf06270 */
[----:B------:R-:W2:Y:S01]  /*1f010*/  SHFL.IDX PT, R10, R23, 0x1, 0x181f ;  /* 0x00381f00170a7f89 */ /* 0x000ea200000e0000 */
[C---:B------:R-:W-:Y:S02]  /*1f020*/  ISETP.LT.OR P2, PT, R6.reuse, 0x1, P1 ;  /* 0x000000010600780c */ /* 0x040fe40000f41670 */
[----:B------:R-:W-:Y:S01]  /*1f030*/  ISETP.LT.OR P3, PT, R6, 0x1, P0 ;  /* 0x000000010600780c */ /* 0x000fe20000761670 */
        /* <DEDUP_REMOVED lines=53> */
.L_x_9956:
        /* <DEDUP_REMOVED lines=11> */
.L_x_9707:
        /* <DEDUP_REMOVED lines=11> */
.L_x_9708:
[----:B------:R0:W-:Y:S01]  /*1f4f0*/  SYNCS.ARRIVE.TRANS64.A1T0 RZ, [R0+URZ+0x28850], RZ ;  /* 0x028850ff00ff79a7 */ /* 0x0001e2000810003f */
[----:B------:R-:W-:-:S04]  /*1f500*/  IADD3 R25, R25, 0x1, RZ ;  /* 0x0000000119197810 */ /* 0x000fc80007ffe0ff */
[----:B------:R-:W-:-:S04]  /*1f510*/  ISETP.NE.AND P0, PT, R25, 0x2, PT ;  /* 0x000000021900780c */ /* 0x000fc80003f05270 */
[----:B------:R-:W-:Y:S02]  /*1f520*/  SEL R3, RZ, 0x1, P0 ;  /* 0x00000001ff037807 */ /* 0x000fe40000000000 */
[----:B------:R-:W-:Y:S02]  /*1f530*/  SEL R25, R25, RZ, P0 ;  /* 0x000000ff19197207 */ /* 0x000fe40000000000 */
[----:B0-----:R-:W-:-:S07]  /*1f540*/  LOP3.LUT R28, R28, R3, RZ, 0x3c, !PT ;  /* 0x000000031c1c7212 */ /* 0x001fce00078e3cff */
.L_x_9665:
[----:B------:R-:W-:Y:S05]  /*1f550*/  BSYNC B7 ;  /* 0x0000000000077941 */ /* 0x000fea0003800000 */
.L_x_9663:
[----:B------:R-:W-:-:S13]  /*1f560*/  LOP3.LUT P0, RZ, R32, 0x8, RZ, 0xc0, !PT ;  /* 0x0000000820ff7812 */ /* 0x000fda000780c0ff */
[----:B------:R-:W-:Y:S05]  /*1f570*/  @!P0 BRA `(.L_x_9709) ;  /* 0x0000000000248947 */ /* 0x000fea0003800000 */
[----:B------:R-:W-:Y:S05]  /*1f580*/  WARPSYNC.ALL ;  /* 0x0000000000007948 */ /* 0x000fea0003800000 */
[----:B------:R-:W2:Y:S08]  /*1f590*/  S2UR UR5, SR_CgaCtaId ;  /* 0x00000000000579c3 */ /* 0x000eb00000008800 */
[----:B------:R-:W-:Y:S06]  /*1f5a0*/  BAR.SYNC.DEFER_BLOCKING 0x5, 0x180 ;  /* 0x0146000000007b1d */ /* 0x000fec0000010000 */
[----:B------:R-:W-:-:S02]  /*1f5b0*/  UMOV UR4, 0x400 ;  /* 0x0000040000047882 */ /* 0x000fc40000000000 */
[----:B--2---:R-:W-:-:S06]  /*1f5c0*/  ULEA UR4, UR5, UR4, 0x18 ;  /* 0x0000000405047291 */ /* 0x004fcc000f8ec03f */
[----:B------:R-:W-:-:S05]  /*1f5d0*/  IMAD.U32 R22, RZ, RZ, UR4 ;  /* 0x00000004ff167e24 */ /* 0x000fca000f8e00ff */
[----:B------:R4:W2:Y:S01]  /*1f5e0*/  LDS.128 R16, [R22+0x288d0] ;  /* 0x0288d00016107984 */ /* 0x0008a20000000c00 */
[----:B------:R-:W-:Y:S06]  /*1f5f0*/  BAR.ARV 0x4, 0x180 ;  /* 0x0106000000007b1d */ /* 0x000fec0000002000 */
[----:B------:R-:W-:Y:S05]  /*1f600*/  BRA `(.L_x_9710) ;  /* 0x0000000800cc7947 */ /* 0x000fea0003800000 */
.L_x_9709:
        /* <DEDUP_REMOVED lines=35> */
[----:B------:R2:W3:Y:S02]  /*1f840*/  SHFL.IDX PT, R14, R6, 0x1f, 0x1f ;  /* 0x03e01f00060e7f89 */ /* 0x0004e400000e0000 */
.L_x_9966:
[----:B------:R-:W-:Y:S02]  /*1f850*/  ULDC UR4, c[0x0][0xc38] ;  /* 0x00030e0000047ab9 */ /* 0x000fe40000000800 */
[----:B------:R-:W-:-:S04]  /*1f860*/  IMAD.U32 R7, RZ, RZ, UR4 ;  /* 0x00000004ff077e24 */ /* 0x000fc8000f8e00ff */
[----:B---3--:R-:W-:-:S05]  /*1f870*/  IMAD R14, R14, R7, RZ ;  /* 0x000000070e0e7224 */ /* 0x008fca00078e02ff */
[----:B------:R-:W-:-:S04]  /*1f880*/  IADD3 R9, R4, R14, RZ ;  /* 0x0000000e04097210 */ /* 0x000fc80007ffe0ff */
[----:B------:R-:W-:-:S13]  /*1f890*/  ISETP.GT.AND P6, PT, R9, R0, PT ;  /* 0x000000000900720c */ /* 0x000fda0003fc4270 */
[----:B------:R-:W-:Y:S05]  /*1f8a0*/  @P6 BRA `(.L_x_9712) ;  /* 0x00000000009c6947 */ /* 0x000fea0003800000 */
.L_x_9717:
[----:B------:R-:W3:Y:S01]  /*1f8b0*/  LDC R2, c[0x0][0xc3c] ;  /* 0x00030f00ff027b82 */ /* 0x000ee20000000800 */
[----:B------:R-:W-:-:S05]  /*1f8c0*/  VIADD R19, R19, 0x1f ;  /* 0x0000001f13137836 */ /* 0x000fca0000000000 */
[----:B---3--:R-:W-:-:S13]  /*1f8d0*/  ISETP.GE.AND P6, PT, R19, R2, PT ;  /* 0x000000021300720c */ /* 0x008fda0003fc6270 */
[----:B------:R-:W-:Y:S05]  /*1f8e0*/  @P6 BRA `(.L_x_9713) ;  /* 0x0000000400d06947 */ /* 0x000fea0003800000 */
[----:B------:R-:W3:Y:S01]  /*1f8f0*/  S2R R3, SR_TID.X ;  /* 0x0000000000037919 */ /* 0x000ee20000002100 */
[----:B------:R-:W-:Y:S01]  /*1f900*/  BSSY B0, `(.L_x_9714) ;  /* 0x0000009000007945 */ /* 0x000fe20003800000 */
[----:B------:R-:W-:Y:S01]  /*1f910*/  IMAD.MOV.U32 R5, RZ, RZ, RZ ;  /* 0x000000ffff057224 */ /* 0x000fe200078e00ff */
[----:B---3--:R-:W-:-:S05]  /*1f920*/  LOP3.LUT R3, R3, 0x1f, RZ, 0xc0, !PT ;  /* 0x0000001f03037812 */ /* 0x008fca00078ec0ff */
[----:B------:R-:W-:-:S05]  /*1f930*/  IMAD.IADD R7, R19, 0x1, R3 ;  /* 0x0000000113077824 */ /* 0x000fca00078e0203 */
[----:B------:R-:W-:-:S13]  /*1f940*/  ISETP.GE.OR P6, PT, R7, R2, !P0 ;  /* 0x000000020700720c */ /* 0x000fda00047c6670 */
[----:B------:R-:W-:Y:S05]  /*1f950*/  @P6 BRA `(.L_x_9715) ;  /* 0x00000000000c6947 */ /* 0x000fea0003800000 */
[----:B------:R-:W3:Y:S02]  /*1f960*/  LDC.64 R2, c[0x0][0xc80] ;  /* 0x00032000ff027b82 */ /* 0x000ee40000000a00 */
[----:B---3--:R-:W-:-:S05]  /*1f970*/  IMAD.WIDE R2, R7, 0x4, R2 ;  /* 0x0000000407027825 */ /* 0x008fca00078e0202 */
[----:B------:R3:W5:Y:S02]  /*1f980*/  LDG.E R5, desc[UR42][R2.64] ;  /* 0x0000002a02057981 */ /* 0x000764000c1e1900 */
.L_x_9715:
[----:B------:R-:W-:Y:S05]  /*1f990*/  BSYNC B0 ;  /* 0x0000000000007941 */ /* 0x000fea0003800000 */
.L_x_9714:
[----:B------:R-:W-:-:S03]  /*1f9a0*/  UMOV UR4, 0xffffffff ;  /* 0xffffffff00047882 */ /* 0x000fc60000000000 */
[----:B------:R-:W-:Y:S05]  /*1f9b0*/  BRA.DIV UR4, `(.L_x_9716) ;  /* 0x0000007204287947 */ /* 0x000fea000b800000 */
[----:B-----5:R-:W4:Y:S02]  /*1f9c0*/  SHFL.UP PT, R14, R5, 0x1, RZ ;  /* 0x04200000050e7989 */ /* 0x020f2400000e00ff */
[----:B----4-:R-:W-:-:S05]  /*1f9d0*/  SEL R14, R14, RZ, P1 ;  /* 0x000000ff0e0e7207 */ /* 0x010fca0000800000 */
[----:B------:R-:W-:-:S05]  /*1f9e0*/  IMAD.IADD R13, R5, 0x1, R14 ;  /* 0x00000001050d7824 */ /* 0x000fca00078e020e */
[----:B------:R-:W3:Y:S02]  /*1f9f0*/  SHFL.UP PT, R14, R13, 0x2, RZ ;  /* 0x044000000d0e7989 */ /* 0x000ee400000e00ff */
[----:B---3--:R-:W-:-:S05]  /*1fa00*/  SEL R2, R14, RZ, P2 ;  /* 0x000000ff0e027207 */ /* 0x008fca0001000000 */
        /* <DEDUP_REMOVED lines=9> */
[----:B--2---:R-:W-:-:S05]  /*1faa0*/  IMAD.IADD R6, R4, 0x1, R7 ;  /* 0x0000000104067824 */ /* 0x004fca00078e0207 */
[----:B------:R2:W3:Y:S02]  /*1fab0*/  SHFL.IDX PT, R14, R6, 0x1f, 0x1f ;  /* 0x03e01f00060e7f89 */ /* 0x0004e400000e0000 */
.L_x_9974:
[----:B------:R-:W-:Y:S02]  /*1fac0*/  ULDC UR4, c[0x0][0xc38] ;  /* 0x00030e0000047ab9 */ /* 0x000fe40000000800 */
[----:B------:R-:W-:-:S04]  /*1fad0*/  IMAD.U32 R7, RZ, RZ, UR4 ;  /* 0x00000004ff077e24 */ /* 0x000fc8000f8e00ff */
[----:B---3--:R-:W-:-:S04]  /*1fae0*/  IMAD R14, R14, R7, RZ ;  /* 0x000000070e0e7224 */ /* 0x008fc800078e02ff */
[----:B------:R-:W-:-:S05]  /*1faf0*/  IMAD.IADD R9, R14, 0x1, R9 ;  /* 0x000000010e097824 */ /* 0x000fca00078e0209 */
[----:B------:R-:W-:-:S13]  /*1fb00*/  ISETP.GT.AND P6, PT, R9, R0, PT ;  /* 0x000000000900720c */ /* 0x000fda0003fc4270 */
[----:B------:R-:W-:Y:S05]  /*1fb10*/  @!P6 BRA `(.L_x_9717) ;  /* 0xfffffffc0064e947 */ /* 0x000fea000383ffff */
.L_x_9712:
[----:B------:R-:W-:Y:S01]  /*1fb20*/  IADD3 R16, -R14, R9, RZ ;  /* 0x000000090e107210 */ /* 0x000fe20007ffe1ff */
[----:B------:R-:W-:-:S04]  /*1fb30*/  UMOV UR4, 0xffffffff ;  /* 0xffffffff00047882 */ /* 0x000fc80000000000 */
[----:B------:R-:W-:-:S05]  /*1fb40*/  IMAD R3, R6, R7, R16 ;  /* 0x0000000706037224 */ /* 0x000fca00078e0210 */
[----:B------:R-:W-:Y:S01]  /*1fb50*/  ISETP.GT.AND P6, PT, R3, R0, PT ;  /* 0x000000000300720c */ /* 0x000fe20003fc4270 */
[----:B------:R-:W-:-:S12]  /*1fb60*/  BRA.DIV UR4, `(.L_x_9718) ;  /* 0x0000007204787947 */ /* 0x000fd8000b800000 */
[----:B------:R-:W-:-:S04]  /*1fb70*/  VOTE.ANY R2, PT, !P6 ;  /* 0x0000000000027806 */ /* 0x000fc800070e0100 */
[----:B------:R-:W3:Y:S02]  /*1fb80*/  POPC R4, R2 ;  /* 0x0000000200047309 */ /* 0x000ee40000000000 */
[----:B---3--:R3:W4:Y:S02]  /*1fb90*/  SHFL.IDX PT, R5, R5, R4, 0x1f ;  /* 0x00001f0405057589 */ /* 0x00872400000e0000 */
.L_x_9978:
[----:B------:R-:W-:Y:S01]  /*1fba0*/  ISETP.NE.AND P0, PT, R2, RZ, PT ;  /* 0x000000ff0200720c */ /* 0x000fe20003f05270 */
[----:B------:R-:W-:-:S12]  /*1fbb0*/  IMAD.MOV.U32 R14, RZ, RZ, RZ ;  /* 0x000000ffff0e7224 */ /* 0x000fd800078e00ff */
[----:B------:R-:W-:Y:S05]  /*1fbc0*/  @!P0 BRA `(.L_x_9719) ;  /* 0x0000000000108947 */ /* 0x000fea0003800000 */
[----:B------:R-:W-:Y:S01]  /*1fbd0*/  UMOV UR4, 0xffffffff ;  /* 0xffffffff00047882 */ /* 0x000fe20000000000 */
[----:B------:R-:W-:Y:S02]  /*1fbe0*/  VIADD R12, R4, 0xffffffff ;  /* 0xffffffff040c7836 */ /* 0x000fe40000000000 */
[----:B------:R-:W-:Y:S05]  /*1fbf0*/  BRA.DIV UR4, `(.L_x_9720) ;  /* 0x00000072049c7947 */ /* 0x000fea000b800000 */
[----:B------:R0:W0:Y:S02]  /*1fc00*/  SHFL.IDX PT, R14, R6, R12, 0x1f ;  /* 0x00001f0c060e7589 */ /* 0x00002400000e0000 */
.L_x_9719:
[----:B------:R-:W5:Y:S01]  /*1fc10*/  LDC.64 R2, c[0x0][0xc90] ;  /* 0x00032400ff027b82 */ /* 0x000f620000000a00 */
[----:B------:R-:W-:-:S04]  /*1fc20*/  IMAD.IADD R19, R4, 0x1, R19 ;  /* 0x0000000104137824 */ /* 0x000fc800078e0213 */
[----:B-----5:R-:W-:-:S05]  /*1fc30*/  IMAD.WIDE R2, R19, 0x4, R2 ;  /* 0x0000000413027825 */ /* 0x020fca00078e0202 */
[----:B0-2---:R0:W3:Y:S01]  /*1fc40*/  LDG.E R6, desc[UR42][R2.64] ;  /* 0x0000002a02067981 */ /* 0x0050e2000c1e1900 */
[----:B------:R-:W-:Y:S02]  /*1fc50*/  IMAD R16, R14, R7, R16 ;  /* 0x000000070e107224 */ /* 0x000fe400078e0210 */
[----:B0-----:R-:W-:Y:S02]  /*1fc60*/  IMAD.MOV.U32 R2, RZ, RZ, RZ ;  /* 0x000000ffff027224 */ /* 0x001fe400078e00ff */
[----:B---34-:R-:W-:-:S05]  /*1fc70*/  IMAD R4, R5, R6, RZ ;  /* 0x0000000605047224 */ /* 0x018fca00078e02ff */
        /* <DEDUP_REMOVED lines=21> */
[----:B------:R-:W-:-:S05]  /*1fdd0*/  @P0 IADD3 R2, R2, 0x1, RZ ;  /* 0x0000000102020810 */ /* 0x000fca0007ffe0ff */
        /* <DEDUP_REMOVED lines=29> */
[----:B------:R-:W-:-:S05]  /*1ffb0*/  @P0 VIADD R2, R2, 0x1 ;  /* 0x0000000102020836 */ /* 0x000fca0000000000 */
[----:B------:R-:W-:Y:S02]  /*1ffc0*/  @!P2 IADD3 R2, -R2, RZ, RZ ;  /* 0x000000ff0202a210 */ /* 0x000fe40007ffe1ff */
[----:B------:R-:W-:Y:S01]  /*1ffd0*/  @!P1 LOP3.LUT R2, RZ, R6, RZ, 0x33, !PT ;  /* 0x00000006ff029212 */ /* 0x000fe200078e33ff */
[----:B------:R-:W-:-:S04]  /*1ffe0*/  IMAD.MOV R6, RZ, RZ, -R6 ;  /* 0x000000ffff067224 */ /* 0x000fc800078e0a06 */
[----:B------:R-:W-:Y:S01]  /*1fff0*/  IMAD R18, R2, R6, R9 ;  /* 0x0000000602127224 */ /* 0x000fe200078e0209 */
[----:B------:R-:W-:-:S05]  /*20000*/  LOP3.LUT R2, RZ, R2, RZ, 0x33, !PT ;  /* 0x00000002ff027212 */ /* 0x000fca00078e33ff */
[----:B------:R-:W-:Y:S01]  /*20010*/  IMAD.IADD R17, R5, 0x1, R2 ;  /* 0x0000000105117824 */ /* 0x000fe200078e0202 */
[----:B------:R-:W-:Y:S06]  /*20020*/  BRA `(.L_x_9721) ;  /* 0x00000000001c7947 */ /* 0x000fec0003800000 */
.L_x_9713:
[----:B------:R-:W-:Y:S01]  /*20030*/  UMOV UR4, URZ ;  /* 0x0000003f00047c82 */ /* 0x000fe20008000000 */
[----:B------:R-:W-:Y:S01]  /*20040*/  UMOV UR5, URZ ;  /* 0x0000003f00057c82 */ /* 0x000fe20008000000 */
[----:B------:R-:W-:Y:S01]  /*20050*/  ULDC UR6, c[0x0][0xc3c] ;  /* 0x00030f0000067ab9 */ /* 0x000fe20000000800 */
[----:B------:R-:W-:Y:S02]  /*20060*/  IMAD.MOV.U32 R16, RZ, RZ, R0 ;  /* 0x000000ffff107224 */ /* 0x000fe400078e0000 */
[----:B------:R-:W-:Y:S02]  /*20070*/  IMAD.U32 R17, RZ, RZ, UR4 ;  /* 0x00000004ff117e24 */ /* 0x000fe4000f8e00ff */
[----:B------:R-:W-:Y:S02]  /*20080*/  IMAD.U32 R18, RZ, RZ, UR5 ;  /* 0x00000005ff127e24 */ /* 0x000fe4000f8e00ff */
[----:B------:R-:W-:-:S07]  /*20090*/  IMAD.U32 R19, RZ, RZ, UR6 ;  /* 0x00000006ff137e24 */ /* 0x000fce000f8e00ff */
.L_x_9721:
[----:B------:R-:W3:Y:S01]  /*200a0*/  S2R R0, SR_TID.X ;  /* 0x0000000000007919 */ /* 0x000ee20000002100 */
[----:B------:R-:W-:Y:S05]  /*200b0*/  WARPSYNC.ALL ;  /* 0x0000000000007948 */ /* 0x000fea0003800000 */
[----:B------:R-:W-:Y:S01]  /*200c0*/  BAR.SYNC.DEFER_BLOCKING 0x4, 0x180 ;  /* 0x0106000000007b1d */ /* 0x000fe20000010000 */
[----:B---3--:R-:W-:-:S04]  /*200d0*/  LOP3.LUT R0, R0, 0x1f, RZ, 0xc0, !PT ;  /* 0x0000001f00007812 */ /* 0x008fc800078ec0ff */
[----:B------:R-:W-:-:S13]  /*200e0*/  ISETP.NE.AND P0, PT, R0, RZ, PT ;  /* 0x000000ff0000720c */ /* 0x000fda0003f05270 */
[----:B------:R-:W3:Y:S01]  /*200f0*/  @!P0 S2R R3, SR_CgaCtaId ;  /* 0x0000000000038919 */ /* 0x000ee20000008800 */
[----:B------:R-:W-:-:S04]  /*20100*/  @!P0 MOV R0, 0x400 ;  /* 0x0000040000008802 */ /* 0x000fc80000000f00 */
[----:B---3--:R-:W-:-:S05]  /*20110*/  @!P0 LEA R22, R3, R0, 0x18 ;  /* 0x0000000003168211 */ /* 0x008fca00078ec0ff */
[----:B------:R3:W-:Y:S01]  /*20120*/  @!P0 STS.128 [R22+0x288d0], R16 ;  /* 0x0288d01016008388 */ /* 0x0007e20000000c00 */
[----:B------:R-:W-:Y:S06]  /*20130*/  BAR.ARV 0x5, 0x180 ;  /* 0x0146000000007b1d */ /* 0x000fec0000002000 */
.L_x_9710:
[----:B------:R-:W-:Y:S02]  /*20140*/  ULDC UR4, c[0x0][0xc3c] ;  /* 0x00030f0000047ab9 */ /* 0x000fe40000000800 */
[----:B--2---:R-:W-:-:S13]  /*20150*/  ISETP.GE.AND P0, PT, R19, UR4, PT ;  /* 0x0000000413007c0c */ /* 0x004fda000bf06270 */
[----:B------:R-:W-:Y:S05]  /*20160*/  @!P0 BRA `(.L_x_9722) ;  /* 0xffffffa000f48947 */ /* 0x000fea000383ffff */
[----:B------:R-:W-:Y:S05]  /*20170*/  BSYNC B8 ;  /* 0x0000000000087941 */ /* 0x000fea0003800000 */
.L_x_9623:
[----:B------:R-:W2:Y:S01]  /*20180*/  LDL.LU R0, [R1+0x24] ;  /* 0x0000240001007983 */ /* 0x000ea20000300800 */
[----:B------:R-:W-:Y:S01]  /*20190*/  BSSY B0, `(.L_x_9723) ;  /* 0x000000b000007945 */ /* 0x000fe20003800000 */
[----:B------:R-:W5:Y:S01]  /*201a0*/  S2R R5, SR_CgaCtaId ;  /* 0x0000000000057919 */ /* 0x000f620000008800 */
[----:B--2---:R-:W-:-:S05]  /*201b0*/  VIADD R0, R0, 0x1 ;  /* 0x0000000100007836 */ /* 0x004fca0000000000 */
        /* <DEDUP_REMOVED lines=8> */
.L_x_9981:
[----:B------:R-:W-:Y:S05]  /*20240*/  BSYNC B0 ;  /* 0x0000000000007941 */ /* 0x000fea0003800000 */
.L_x_9723:
[----:B------:R-:W-:-:S03]  /*20250*/  UMOV UR4, 0xffffffff ;  /* 0xffffffff00047882 */ /* 0x000fc60000000000 */
[----:B------:R-:W-:Y:S05]  /*20260*/  BRA.DIV UR4, `(.L_x_9725) ;  /* 0x0000006e04387947 */ /* 0x000fea000b800000 */
[----:B-1----:R-:W1:Y:S02]  /*20270*/  S2R R0, SR_TID.X ;  /* 0x0000000000007919 */ /* 0x002e640000002100 */
[----:B-1----:R-:W-:-:S04]  /*20280*/  SHF.R.U32.HI R0, RZ, 0x5, R0 ;  /* 0x00000005ff007819 */ /* 0x002fc80000011600 */
[----:B------:R-:W-:-:S05]  /*20290*/  LOP3.LUT R0, R0, 0x3, RZ, 0xc0, !PT ;  /* 0x0000000300007812 */ /* 0x000fca00078ec0ff */
[----:B------:R1:W2:Y:S02]  /*202a0*/  SHFL.IDX PT, R14, R0, RZ, 0x1f ;  /* 0x00001fff000e7589 */ /* 0x0002a400000e0000 */
.L_x_9984:
[----:B--2---:R-:W-:-:S13]  /*202b0*/  ISETP.NE.AND P0, PT, R14, RZ, PT ;  /* 0x000000ff0e00720c */ /* 0x004fda0003f05270 */
[----:B------:R-:W-:Y:S05]  /*202c0*/  @P0 BRA `(.L_x_9392) ;  /* 0x0000000000880947 */ /* 0x000fea0003800000 */
[----:B------:R-:W-:-:S03]  /*202d0*/  UMOV UR4, 0xffffffff ;  /* 0xffffffff00047882 */ /* 0x000fc60000000000 */
[----:B------:R-:W-:Y:S05]  /*202e0*/  BRA.DIV UR4, `(.L_x_9726) ;  /* 0x0000006e044c7947 */ /* 0x000fea000b800000 */
[----:B------:R-:W-:-:S13]  /*202f0*/  ELECT P6, URZ, PT ;  /* 0x00000000003f782f */ /* 0x000fda00038c0000 */
.L_x_9987:
[----:B------:R-:W-:Y:S05]  /*20300*/  @!P6 BRA `(.L_x_9392) ;  /* 0x000000000078e947 */ /* 0x000fea0003800000 */
[----:B------:R-:W-:-:S06]  /*20310*/  ULOP3.LUT UR4, UR36, 0x2, URZ, 0xfc, !UPT ;  /* 0x0000000224047892 */ /* 0x000fcc000f8efc3f */
[----:B-1----:R-:W-:-:S05]  /*20320*/  IMAD.U32 R0, RZ, RZ, UR4 ;  /* 0x00000004ff007e24 */ /* 0x002fca000f8e00ff */
[----:B------:R-:W-:-:S13]  /*20330*/  ISETP.NE.AND P0, PT, R0, 0x3, PT ;  /* 0x000000030000780c */ /* 0x000fda0003f05270 */
[----:B------:R-:W-:Y:S05]  /*20340*/  @!P0 BRA `(.L_x_9727) ;  /* 0x0000000000048947 */ /* 0x000fea0003800000 */
[----:B------:R-:W-:Y:S01]  /*20350*/  BPT.TRAP 0x1 ;  /* 0x000000040000795c */ /* 0x000fe20000300000 */
.L_x_9727:
[C---:B------:R-:W-:Y:S01]  /*20360*/  LEA R5, R25.reuse, R4, 0x3 ;  /* 0x0000000419057211 */ /* 0x040fe200078e18ff */
[----:B------:R-:W-:Y:S01]  /*20370*/  VIADD R25, R25, 0x1 ;  /* 0x0000000119197836 */ /* 0x000fe20000000000 */
[----:B------:R-:W-:-:S04]  /*20380*/  SHF.L.U32 R0, R28, 0x1f, RZ ;  /* 0x0000001f1c007819 */ /* 0x000fc800000006ff */
[----:B------:R-:W1:Y:S01]  /*20390*/  SYNCS.PHASECHK.TRANS64.TRYWAIT P1, [R5+URZ+0x28840], R0 ;  /* 0x02884000050075a7 */ /* 0x000e62000802017f */
[----:B------:R-:W-:-:S04]  /*203a0*/  ISETP.NE.AND P2, PT, R25, 0x2, PT ;  /* 0x000000021900780c */ /* 0x000fc80003f45270 */
[----:B------:R-:W-:Y:S01]  /*203b0*/  SEL R3, RZ, 0x1, P2 ;  /* 0x00000001ff037807 */ /* 0x000fe20001000000 */
[----:B-1----:R-:W-:Y:S08]  /*203c0*/  @!P1 BRA `(.L_x_9728) ;  /* 0x0000006c00349947 */ /* 0x002ff00003800000 */
.L_x_9988:
[----:B------:R-:W-:Y:S02]  /*203d0*/  SEL R25, R25, RZ, P2 ;  /* 0x000000ff19197207 */ /* 0x000fe40001000000 */
[----:B------:R-:W-:Y:S01]  /*203e0*/  LOP3.LUT R2, R28, R3, RZ, 0x3c, !PT ;  /* 0x000000031c027212 */ /* 0x000fe200078e3cff */
[----:B------:R-:W-:Y:S06]  /*203f0*/  @!P0 BRA `(.L_x_9729) ;  /* 0x0000000000048947 */ /* 0x000fec0003800000 */
[----:B------:R-:W-:Y:S01]  /*20400*/  BPT.TRAP 0x1 ;  /* 0x000000040000795c */ /* 0x000fe20000300000 */
.L_x_9729:
[----:B------:R-:W-:Y:S01]  /*20410*/  IMAD R25, R25, 0x8, R4 ;  /* 0x0000000819197824 */ /* 0x000fe200078e0204 */
[----:B------:R-:W-:-:S04]  /*20420*/  SHF.L.U32 R2, R2, 0x1f, RZ ;  /* 0x0000001f02027819 */ /* 0x000fc800000006ff */
[----:B------:R-:W2:Y:S02]  /*20430*/  SYNCS.PHASECHK.TRANS64.TRYWAIT P1, [R25+URZ+0x28840], R2 ;  /* 0x02884002190075a7 */ /* 0x000ea4000802017f */
[----:B--2---:R-:W-:Y:S05]  /*20440*/  @!P1 BRA `(.L_x_9730) ;  /* 0x0000006c00289947 */ /* 0x004fea0003800000 */
.L_x_9989:
[----:B------:R-:W-:Y:S05]  /*20450*/  @!P0 BRA `(.L_x_9731) ;  /* 0x0000000000048947 */ /* 0x000fea0003800000 */
[----:B------:R-:W-:Y:S01]  /*20460*/  BPT.TRAP 0x1 ;  /* 0x000000040000795c */ /* 0x000fe20000300000 */
.L_x_9731:
[----:B------:R-:W5:Y:S02]  /*20470*/  SYNCS.PHASECHK.TRANS64.TRYWAIT P1, [R5+URZ+0x28860], R0 ;  /* 0x02886000050075a7 */ /* 0x000f64000802017f */
[----:B-----5:R-:W-:Y:S05]  /*20480*/  @!P1 BRA `(.L_x_9732) ;  /* 0x0000006c002c9947 */ /* 0x020fea0003800000 */
.L_x_9990:
[----:B------:R-:W-:Y:S05]  /*20490*/  @!P0 BRA `(.L_x_9733) ;  /* 0x0000000000048947 */ /* 0x000fea0003800000 */
[----:B------:R-:W-:Y:S01]  /*204a0*/  BPT.TRAP 0x1 ;  /* 0x000000040000795c */ /* 0x000fe20000300000 */
.L_x_9733:
[----:B------:R0:W0:Y:S02]  /*204b0*/  SYNCS.PHASECHK.TRANS64.TRYWAIT P0, [R25+URZ+0x28860], R2 ;  /* 0x02886002190075a7 */ /* 0x000024000800017f */
[----:B0-----:R-:W-:Y:S05]  /*204c0*/  @!P0 NANOSLEEP.SYNCS 0x989680 ;  /* 0x009896800000895d */ /* 0x001fea0003900000 */
[----:B------:R-:W0:Y:S02]  /*204d0*/  @!P0 SYNCS.PHASECHK.TRANS64 P0, [R25+URZ+0x28860], R2 ;  /* 0x02886002190085a7 */ /* 0x000e24000800007f */
[----:B0-----:R-:W-:Y:S05]  /*204e0*/  @!P0 BRA `(.L_x_9733) ;  /* 0xfffffffc00f08947 */ /* 0x001fea000383ffff */
.L_x_9392:
[----:B------:R-:W-:Y:S05]  /*204f0*/  BSYNC B9 ;  /* 0x0000000000097941 */ /* 0x000fea0003800000 */
.L_x_9389:
[----:B------:R-:W-:Y:S05]  /*20500*/  EXIT ;  /* 0x000000000000794d */ /* 0x000fea0003800000 */
.L_x_9414:
[----:B0-----:R0:W1:Y:S02]  /*20510*/  SYNCS.PHASECHK.TRANS64.TRYWAIT P6, [R91+URZ+0x28890], R102 ;  /* 0x028890665b0075a7 */ /* 0x00106400080c017f */
[----:B-1----:R-:W-:Y:S05]  /*20520*/  @!P6 NANOSLEEP.SYNCS 0x989680 ;  /* 0x009896800000e95d */ /* 0x002fea0003900000 */
[----:B------:R-:W1:Y:S02]  /*20530*/  @!P6 SYNCS.PHASECHK.TRANS64 P6, [R91+URZ+0x28890], R102 ;  /* 0x028890665b00e5a7 */ /* 0x000e6400080c007f */
[----:B-1----:R-:W-:Y:S05]  /*20540*/  @!P6 BRA `(.L_x_9414) ;  /* 0xfffffffc00f0e947 */ /* 0x002fea000383ffff */
[----:B------:R-:W-:Y:S05]  /*20550*/  BRA `(.L_x_9734) ;  /* 0xfffffe2800d47947 */ /* 0x000fea000383ffff */
.L_x_9415:
        /* <DEDUP_REMOVED lines=8> */
.L_x_9736:
[----:B------:R-:W-:Y:S05]  /*205e0*/  BSYNC B1 ;  /* 0x0000000000017941 */ /* 0x000fea0003800000 */
.L_x_9735:
[----:B------:R-:W-:Y:S01]  /*205f0*/  IMAD.MOV.U32 R13, RZ, RZ, R108 ;  /* 0x000000ffff0d7224 */ /* 0x000fe200078e006c */
[----:B------:R-:W-:Y:S01]  /*20600*/  MOV R15, 0xffffffff ;  /* 0xffffffff000f7802 */ /* 0x000fe20000000f00 */
[----:B------:R-:W-:Y:S02]  /*20610*/  IMAD.MOV.U32 R12, RZ, RZ, RZ ;  /* 0x000000ffff0c7224 */ /* 0x000fe400078e00ff */
[----:B------:R-:W-:Y:S02]  /*20620*/  IMAD.MOV.U32 R11, RZ, RZ, 0x181f ;  /* 0x0000181fff0b7424 */ /* 0x000fe400078e00ff */
[----:B------:R-:W-:-:S07]  /*20630*/  IMAD.MOV.U32 R79, RZ, RZ, R14 ;  /* 0x000000ffff4f7224 */ /* 0x000fce00078e000e */
[----:B------:R-:W-:Y:S05]  /*20640*/  WARPSYNC.COLLECTIVE R15, `(.L_x_9737) ;  /* 0x000000000f087348 */ /* 0x000fea0003c00000 */
[----:B------:R0:W1:Y:S02]  /*20650*/  SHFL.IDX P6, R14, R13, R12, R11 ;  /* 0x0000000c0d0e7389 */ /* 0x00006400000c000b */
[----:B01----:R-:W-:Y:S01]  /*20660*/  ENDCOLLECTIVE ;  /* 0x000000000000791b */ /* 0x003fe20003800000 */
.L_x_9737:
[----:B------:R-:W-:Y:S01]  /*20670*/  IMAD.MOV.U32 R105, RZ, RZ, R14 ;  /* 0x000000ffff697224 */ /* 0x000fe200078e000e */
[----:B------:R-:W-:Y:S06]  /*20680*/  BRA `(.L_x_9738) ;  /* 0xfffffe28009c7947 */ /* 0x000fec000383ffff */
.L_x_9424:
        /* <DEDUP_REMOVED lines=8> */
.L_x_9740:
[----:B------:R-:W-:Y:S05]  /*20710*/  BSYNC B1 ;  /* 0x0000000000017941 */ /* 0x000fea0003800000 */
.L_x_9739:
        /* <DEDUP_REMOVED lines=8> */
.L_x_9741:
[----:B------:R-:W-:Y:S01]  /*207a0*/  MOV R73, R14 ;  /* 0x0000000e00497202 */ /* 0x000fe20000000f00 */
[----:B------:R-:W-:Y:S06]  /*207b0*/  BRA `(.L_x_9742) ;  /* 0xfffffe3000307947 */ /* 0x000fec000383ffff */
.L_x_9433:
        /* <DEDUP_REMOVED lines=8> */
.L_x_9744:
[----:B------:R-:W-:Y:S05]  /*20840*/  BSYNC B1 ;  /* 0x0000000000017941 */ /* 0x000fea0003800000 */
.L_x_9743:
        /* <DEDUP_REMOVED lines=8> */
.L_x_9745:
[----:B------:R-:W-:Y:S01]  /*208d0*/  IMAD.MOV.U32 R65, RZ, RZ, R14 ;  /* 0x000000ffff417224 */ /* 0x000fe200078e000e */
[----:B------:R-:W-:Y:S06]  /*208e0*/  BRA `(.L_x_9746) ;  /* 0xfffffe3400c47947 */ /* 0x000fec000383ffff */
.L_x_9442:
        /* <DEDUP_REMOVED lines=8> */
.L_x_9748:
[----:B------:R-:W-:Y:S05]  /*20970*/  BSYNC B1 ;  /* 0x0000000000017941 */ /* 0x000fea0003800000 */
.L_x_9747:
        /* <DEDUP_REMOVED lines=8> */
.L_x_9749:
[----:B------:R-:W-:Y:S01]  /*20a00*/  IMAD.MOV.U32 R53, RZ, RZ, R14 ;  /* 0x000000ffff357224 */ /* 0x000fe200078e000e */
[----:B------:R-:W-:Y:S06]  /*20a10*/  BRA `(.L_x_9750) ;  /* 0xfffffe3c00547947 */ /* 0x000fec000383ffff */
.L_x_9454:
[----:B-1----:R1:W2:Y:S02]  /*20a20*/  SYNCS.PHASECHK.TRANS64.TRYWAIT P4, [R91+URZ+0x28890], R102 ;  /* 0x028890665b0075a7 */ /* 0x0022a4000808017f */
[----:B--2---:R-:W-:Y:S05]  /*20a30*/  @!P4 NANOSLEEP.SYNCS 0x989680 ;  /* 0x009896800000c95d */ /* 0x004fea0003900000 */
[----:B------:R-:W2:Y:S02]  /*20a40*/  @!P4 SYNCS.PHASECHK.TRANS64 P4, [R91+URZ+0x28890], R102 ;  /* 0x028890665b00c5a7 */ /* 0x000ea4000808007f */
[----:B--2---:R-:W-:Y:S05]  /*20a50*/  @!P4 BRA `(.L_x_9454) ;  /* 0xfffffffc00f0c947 */ /* 0x004fea000383ffff */
[----:B------:R-:W-:Y:S05]  /*20a60*/  BRA `(.L_x_9751) ;  /* 0xfffffe4c00807947 */ /* 0x000fea000383ffff */
.L_x_9455:
        /* <DEDUP_REMOVED lines=8> */
.L_x_9753:
[----:B------:R-:W-:Y:S05]  /*20af0*/  BSYNC B1 ;  /* 0x0000000000017941 */ /* 0x000fea0003800000 */
.L_x_9752:
        /* <DEDUP_REMOVED lines=8> */
.L_x_9754:
[----:B------:R-:W-:Y:S01]  /*20b80*/  IMAD.MOV.U32 R106, RZ, RZ, R14 ;  /* 0x000000ffff6a7224 */ /* 0x000fe200078e000e */
[----:B------:R-:W-:Y:S06]  /*20b90*/  BRA `(.L_x_9755) ;  /* 0xfffffe4c004c7947 */ /* 0x000fec000383ffff */
.L_x_9460:
        /* <DEDUP_REMOVED lines=8> */
.L_x_9757:
[----:B------:R-:W-:Y:S05]  /*20c20*/  BSYNC B1 ;  /* 0x0000000000017941 */ /* 0x000fea0003800000 */
.L_x_9756:
        /* <DEDUP_REMOVED lines=8> */
.L_x_9758:
[----:B------:R-:W-:Y:S01]  /*20cb0*/  IMAD.MOV.U32 R50, RZ, RZ, R14 ;  /* 0x000000ffff327224 */ /* 0x000fe200078e000e */
[----:B------:R-:W-:Y:S06]  /*20cc0*/  BRA `(.L_x_9759) ;  /* 0xfffffe5400047947 */ /* 0x000fec000383ffff */
.L_x_9465:
[----:B------:R-:W-:Y:S01]  /*20cd0*/  BSSY B1, `(.L_x_9760) ;  /* 0x0000008000017945 */ /* 0x000fe20003800000 */
[----:B0---4-:R-:W-:Y:S01]  /*20ce0*/  IMAD.MOV.U32 R13, RZ, RZ, R103 ;  /* 0x000000ffff0d7224 */ /* 0x011fe200078e0067 */
[----:B------:R-:W-:Y:S01]  /*20cf0*/  MOV R15, 0xffffffff ;  /* 0xffffffff000f7802 */ /* 0x000fe20000000f00 */
[----:B------:R-:W-:Y:S02]  /*20d00*/  IMAD.MOV.U32 R12, RZ, RZ, 0x2 ;  /* 0x00000002ff0c7424 */ /* 0x000fe400078e00ff */
[----:B------:R-:W-:-:S07]  /*20d10*/  IMAD.MOV.U32 R11, RZ, RZ, 0x181f ;  /* 0x0000181fff0b7424 */ /* 0x000fce00078e00ff */
[----:B-123--:R-:W-:Y:S05]  /*20d20*/  WARPSYNC.COLLECTIVE R15, `(.L_x_9761) ;  /* 0x000000000f087348 */ /* 0x00efea0003c00000 */
[----:B------:R0:W4:Y:S02]  /*20d30*/  SHFL.IDX P6, R14, R13, R12, R11 ;  /* 0x0000000c0d0e7389 */ /* 0x00012400000c000b */
[----:B01234-:R-:W-:Y:S01]  /*20d40*/  ENDCOLLECTIVE ;  /* 0x000000000000791b */ /* 0x01ffe20003800000 */
.L_x_9761:
[----:B------:R-:W-:Y:S05]  /*20d50*/  BSYNC B1 ;  /* 0x0000000000017941 */ /* 0x000fea0003800000 */
.L_x_9760:
        /* <DEDUP_REMOVED lines=8> */
.L_x_9762:
[----:B------:R-:W-:Y:S01]  /*20de0*/  IMAD.MOV.U32 R50, RZ, RZ, R14 ;  /* 0x000000ffff327224 */ /* 0x000fe200078e000e */
[----:B------:R-:W-:Y:S06]  /*20df0*/  BRA `(.L_x_9763) ;  /* 0xfffffe5800b07947 */ /* 0x000fec000383ffff */
.L_x_9470:
        /* <DEDUP_REMOVED lines=8> */
.L_x_9765:
[----:B------:R-:W-:Y:S05]  /*20e80*/  BSYNC B1 ;  /* 0x0000000000017941 */ /* 0x000fea0003800000 */
.L_x_9764:
        /* <DEDUP_REMOVED lines=8> */
.L_x_9766:
[----:B------:R-:W-:Y:S01]  /*20f10*/  IMAD.MOV.U32 R108, RZ, RZ, R14 ;  /* 0x000000ffff6c7224 */ /* 0x000fe200078e000e */
[----:B------:R-:W-:Y:S06]  /*20f20*/  BRA `(.L_x_9767) ;  /* 0xfffffe6000607947 */ /* 0x000fec000383ffff */
.L_x_9475:
[----:B0-----:R0:W1:Y:S02]  /*20f30*/  SYNCS.PHASECHK.TRANS64.TRYWAIT P3, [R91+URZ+0x28890], R102 ;  /* 0x028890665b0075a7 */ /* 0x001064000806017f */
[----:B-1----:R-:W-:Y:S05]  /*20f40*/  @!P3 NANOSLEEP.SYNCS 0x989680 ;  /* 0x009896800000b95d */ /* 0x002fea0003900000 */
[----:B------:R-:W1:Y:S02]  /*20f50*/  @!P3 SYNCS.PHASECHK.TRANS64 P3, [R91+URZ+0x28890], R102 ;  /* 0x028890665b00b5a7 */ /* 0x000e64000806007f */
[----:B-1----:R-:W-:Y:S05]  /*20f60*/  @!P3 BRA `(.L_x_9475) ;  /* 0xfffffffc00f0b947 */ /* 0x002fea000383ffff */
[----:B------:R-:W-:Y:S05]  /*20f70*/  BRA `(.L_x_9768) ;  /* 0xfffffe6800647947 */ /* 0x000fea000383ffff */
.L_x_9476:
        /* <DEDUP_REMOVED lines=8> */
.L_x_9770:
[----:B------:R-:W-:Y:S05]  /*21000*/  BSYNC B1 ;  /* 0x0000000000017941 */ /* 0x000fea0003800000 */
.L_x_9769:
        /* <DEDUP_REMOVED lines=8> */
.L_x_9771:
[----:B------:R-:W-:Y:S05]  /*21090*/  BRA `(.L_x_9772) ;  /* 0xfffffe68008c7947 */ /* 0x000fea000383ffff */
.L_x_9479:
        /* <DEDUP_REMOVED lines=8> */
.L_x_9774:
[----:B------:R-:W-:Y:S05]  /*21120*/  BSYNC B1 ;  /* 0x0000000000017941 */ /* 0x000fea0003800000 */
.L_x_9773:
        /* <DEDUP_REMOVED lines=8> */
.L_x_9775:
[----:B------:R-:W-:Y:S05]  /*211b0*/  BRA `(.L_x_9776) ;  /* 0xfffffe68008c7947 */ /* 0x000fea000383ffff */
.L_x_9482:
        /* <DEDUP_REMOVED lines=8> */
.L_x_9778:
[----:B------:R-:W-:Y:S05]  /*21240*/  BSYNC B1 ;  /* 0x0000000000017941 */ /* 0x000fea0003800000 */
.L_x_9777:
        /* <DEDUP_REMOVED lines=8> */
.L_x_9779:
[----:B------:R-:W-:Y:S05]  /*212d0*/  BRA `(.L_x_9780) ;  /* 0xfffffe6800907947 */ /* 0x000fea000383ffff */
.L_x_9485:
[----:B------:R-:W-:Y:S01]  /*212e0*/  BSSY B1, `(.L_x_9781) ;  /* 0x0000008000017945 */ /* 0x000fe20003800000 */
[----:B0-----:R-:W-:Y:S01]  /*212f0*/  MOV R13, R46 ;  /* 0x0000002e000d7202 */ /* 0x001fe20000000f00 */
[----:B------:R-:W-:Y:S02]  /*21300*/  IMAD.MOV.U32 R12, RZ, RZ, 0x3 ;  /* 0x00000003ff0c7424 */ /* 0x000fe400078e00ff */
[----:B------:R-:W-:Y:S02]  /*21310*/  IMAD.MOV.U32 R11, RZ, RZ, 0x181f ;  /* 0x0000181fff0b7424 */ /* 0x000fe400078e00ff */
[----:B------:R-:W-:-:S07]  /*21320*/  IMAD.MOV.U32 R15, RZ, RZ, -0x1 ;  /* 0xffffffffff0f7424 */ /* 0x000fce00078e00ff */
[----:B-1234-:R-:W-:Y:S05]  /*21330*/  WARPSYNC.COLLECTIVE R15, `(.L_x_9782) ;  /* 0x000000000f087348 */ /* 0x01efea0003c00000 */
[----:B----4-:R0:W4:Y:S02]  /*21340*/  SHFL.IDX P6, R14, R13, R12, R11 ;  /* 0x0000000c0d0e7389 */ /* 0x01012400000c000b */
[----:B01234-:R-:W-:Y:S01]  /*21350*/  ENDCOLLECTIVE ;  /* 0x000000000000791b */ /* 0x01ffe20003800000 */
.L_x_9782:
[----:B------:R-:W-:Y:S05]  /*21360*/  BSYNC B1 ;  /* 0x0000000000017941 */ /* 0x000fea0003800000 */
.L_x_9781:
        /* <DEDUP_REMOVED lines=8> */
.L_x_9783:
[----:B------:R-:W-:Y:S05]  /*213f0*/  BRA `(.L_x_9784) ;  /* 0xfffffe6800947947 */ /* 0x000fea000383ffff */
.L_x_9489:
[----:B------:R0:W0:Y:S02]  /*21400*/  SYNCS.PHASECHK.TRANS64.TRYWAIT P4, [R91+URZ+0x288b0], R102 ;  /* 0x0288b0665b0075a7 */ /* 0x000024000808017f */
[----:B0-----:R-:W-:Y:S05]  /*21410*/  @!P4 NANOSLEEP.SYNCS 0x989680 ;  /* 0x009896800000c95d */ /* 0x001fea0003900000 */
[----:B------:R-:W0:Y:S02]  /*21420*/  @!P4 SYNCS.PHASECHK.TRANS64 P4, [R91+URZ+0x288b0], R102 ;  /* 0x0288b0665b00c5a7 */ /* 0x000e24000808007f */
[----:B0-----:R-:W-:Y:S05]  /*21430*/  @!P4 BRA `(.L_x_9489) ;  /* 0xfffffffc00f0c947 */ /* 0x001fea000383ffff */
[----:B------:R-:W-:Y:S05]  /*21440*/  BRA `(.L_x_9785) ;  /* 0xfffffe6c00107947 */ /* 0x000fea000383ffff */
.L_x_9501:
[----:B------:R-:W-:Y:S01]  /*21450*/  BSSY B0, `(.L_x_9786) ;  /* 0x0000008000007945 */ /* 0x000fe20003800000 */
[----:B----4-:R-:W-:Y:S01]  /*21460*/  IMAD.MOV.U32 R13, RZ, RZ, R220 ;  /* 0x000000ffff0d7224 */ /* 0x010fe200078e00dc */
[----:B------:R-:W-:Y:S01]  /*21470*/  MOV R11, 0x1f ;  /* 0x0000001f000b7802 */ /* 0x000fe20000000f00 */
[----:B------:R-:W-:Y:S02]  /*21480*/  IMAD.MOV.U32 R12, RZ, RZ, RZ ;  /* 0x000000ffff0c7224 */ /* 0x000fe400078e00ff */
[----:B------:R-:W-:-:S07]  /*21490*/  IMAD.MOV.U32 R15, RZ, RZ, -0x1 ;  /* 0xffffffffff0f7424 */ /* 0x000fce00078e00ff */
[----:B--2--5:R-:W-:Y:S05]  /*214a0*/  WARPSYNC.COLLECTIVE R15, `(.L_x_9787) ;  /* 0x000000000f087348 */ /* 0x024fea0003c00000 */
[----:B------:R0:W1:Y:S02]  /*214b0*/  SHFL.IDX P6, R14, R13, R12, R11 ;  /* 0x0000000c0d0e7389 */ /* 0x00006400000c000b */
[----:B012--5:R-:W-:Y:S01]  /*214c0*/  ENDCOLLECTIVE ;  /* 0x000000000000791b */ /* 0x027fe20003800000 */
.L_x_9787:
[----:B------:R-:W-:Y:S05]  /*214d0*/  BSYNC B0 ;  /* 0x0000000000007941 */ /* 0x000fea0003800000 */
.L_x_9786:
[----:B------:R-:W-:Y:S01]  /*214e0*/  IMAD.MOV.U32 R190, RZ, RZ, R14 ;  /* 0x000000ffffbe7224 */ /* 0x000fe200078e000e */
[----:B------:R-:W-:Y:S06]  /*214f0*/  BRA `(.L_x_9788) ;  /* 0xfffffe74007c7947 */ /* 0x000fec000383ffff */
.L_x_9511:
        /* <DEDUP_REMOVED lines=8> */
.L_x_9790:
[----:B------:R-:W-:Y:S05]  /*21580*/  BSYNC B1 ;  /* 0x0000000000017941 */ /* 0x000fea0003800000 */
.L_x_9789:
        /* <DEDUP_REMOVED lines=8> */
.L_x_9791:
[----:B------:R-:W-:Y:S02]  /*21610*/  IMAD.MOV.U32 R13, RZ, RZ, R8 ;  /* 0x000000ffff0d7224 */ /* 0x000fe400078e0008 */
[----:B------:R-:W-:-:S07]  /*21620*/  IMAD.MOV.U32 R3, RZ, RZ, R14 ;  /* 0x000000ffff037224 */ /* 0x000fce00078e000e */
[----:B------:R-:W-:Y:S05]  /*21630*/  WARPSYNC.COLLECTIVE R15, `(.L_x_9792) ;  /* 0x000000000f087348 */ /* 0x000fea0003c00000 */
[----:B------:R0:W1:Y:S02]  /*21640*/  SHFL.IDX P6, R14, R13, R12, R11 ;  /* 0x0000000c0d0e7389 */ /* 0x00006400000c000b */
[----:B01----:R-:W-:Y:S01]  /*21650*/  ENDCOLLECTIVE ;  /* 0x000000000000791b */ /* 0x003fe20003800000 */
.L_x_9792:
[----:B------:R-:W-:Y:S02]  /*21660*/  IMAD.MOV.U32 R13, RZ, RZ, R7 ;  /* 0x000000ffff0d7224 */ /* 0x000fe400078e0007 */
[----:B------:R-:W-:-:S07]  /*21670*/  IMAD.MOV.U32 R4, RZ, RZ, R14 ;  /* 0x000000ffff047224 */ /* 0x000fce00078e000e */
[----:B------:R-:W-:Y:S05]  /*21680*/  WARPSYNC.COLLECTIVE R15, `(.L_x_9793) ;  /* 0x000000000f087348 */ /* 0x000fea0003c00000 */
[----:B------:R0:W1:Y:S02]  /*21690*/  SHFL.IDX P6, R14, R13, R12, R11 ;  /* 0x0000000c0d0e7389 */ /* 0x00006400000c000b */
[----:B01----:R-:W-:Y:S01]  /*216a0*/  ENDCOLLECTIVE ;  /* 0x000000000000791b */ /* 0x003fe20003800000 */
.L_x_9793:
[----:B------:R-:W-:Y:S05]  /*216b0*/  BRA `(.L_x_9794) ;  /* 0xfffffe7800d07947 */ /* 0x000fea000383ffff */
.L_x_9514:
[----:B------:R-:W-:Y:S01]  /*216c0*/  BSSY B1, `(.L_x_9795) ;  /* 0x0000008000017945 */ /* 0x000fe20003800000 */
[----:B--2---:R-:W-:Y:S02]  /*216d0*/  IMAD.MOV.U32 R13, RZ, RZ, R6 ;  /* 0x000000ffff0d7224 */ /* 0x004fe400078e0006 */
[----:B------:R-:W-:Y:S02]  /*216e0*/  IMAD.MOV.U32 R12, RZ, RZ, 0x1 ;  /* 0x00000001ff0c7424 */ /* 0x000fe400078e00ff */
[----:B------:R-:W-:Y:S02]  /*216f0*/  IMAD.MOV.U32 R11, RZ, RZ, 0x181f ;  /* 0x0000181fff0b7424 */ /* 0x000fe400078e00ff */
[----:B------:R-:W-:-:S07]  /*21700*/  IMAD.MOV.U32 R15, RZ, RZ, -0x1 ;  /* 0xffffffffff0f7424 */ /* 0x000fce00078e00ff */
[----:B-1----:R-:W-:Y:S05]  /*21710*/  WARPSYNC.COLLECTIVE R15, `(.L_x_9796) ;  /* 0x000000000f087348 */ /* 0x002fea0003c00000 */
[----:B------:R0:W2:Y:S02]  /*21720*/  SHFL.IDX P6, R14, R13, R12, R11 ;  /* 0x0000000c0d0e7389 */ /* 0x0000a400000c000b */
[----:B012---:R-:W-:Y:S01]  /*21730*/  ENDCOLLECTIVE ;  /* 0x000000000000791b */ /* 0x007fe20003800000 */
.L_x_9796:
[----:B------:R-:W-:Y:S05]  /*21740*/  BSYNC B1 ;  /* 0x0000000000017941 */ /* 0x000fea0003800000 */
.L_x_9795:
        /* <DEDUP_REMOVED lines=8> */
.L_x_9797:
[----:B------:R-:W-:Y:S02]  /*217d0*/  IMAD.MOV.U32 R13, RZ, RZ, R8 ;  /* 0x000000ffff0d7224 */ /* 0x000fe400078e0008 */
[----:B------:R-:W-:-:S07]  /*217e0*/  IMAD.MOV.U32 R3, RZ, RZ, R14 ;  /* 0x000000ffff037224 */ /* 0x000fce00078e000e */
[----:B------:R-:W-:Y:S05]  /*217f0*/  WARPSYNC.COLLECTIVE R15, `(.L_x_9798) ;  /* 0x000000000f087348 */ /* 0x000fea0003c00000 */
[----:B------:R0:W1:Y:S02]  /*21800*/  SHFL.IDX P6, R14, R13, R12, R11 ;  /* 0x0000000c0d0e7389 */ /* 0x00006400000c000b */
[----:B01----:R-:W-:Y:S01]  /*21810*/  ENDCOLLECTIVE ;  /* 0x000000000000791b */ /* 0x003fe20003800000 */
.L_x_9798:
[----:B------:R-:W-:Y:S02]  /*21820*/  IMAD.MOV.U32 R13, RZ, RZ, R7 ;  /* 0x000000ffff0d7224 */ /* 0x000fe400078e0007 */
[----:B------:R-:W-:-:S07]  /*21830*/  IMAD.MOV.U32 R4, RZ, RZ, R14 ;  /* 0x000000ffff047224 */ /* 0x000fce00078e000e */
[----:B------:R-:W-:Y:S05]  /*21840*/  WARPSYNC.COLLECTIVE R15, `(.L_x_9799) ;  /* 0x000000000f087348 */ /* 0x000fea0003c00000 */
[----:B------:R0:W1:Y:S02]  /*21850*/  SHFL.IDX P6, R14, R13, R12, R11 ;  /* 0x0000000c0d0e7389 */ /* 0x00006400000c000b */
[----:B01----:R-:W-:Y:S01]  /*21860*/  ENDCOLLECTIVE ;  /* 0x000000000000791b */ /* 0x003fe20003800000 */
.L_x_9799:
[----:B------:R-:W-:Y:S05]  /*21870*/  BRA `(.L_x_9800) ;  /* 0xfffffe7c003c7947 */ /* 0x000fea000383ffff */
.L_x_9517:
        /* <DEDUP_REMOVED lines=8> */
.L_x_9802:
[----:B------:R-:W-:Y:S05]  /*21900*/  BSYNC B1 ;  /* 0x0000000000017941 */ /* 0x000fea0003800000 */
.L_x_9801:
        /* <DEDUP_REMOVED lines=8> */
.L_x_9803:
[----:B------:R-:W-:Y:S02]  /*21990*/  IMAD.MOV.U32 R13, RZ, RZ, R8 ;  /* 0x000000ffff0d7224 */ /* 0x000fe400078e0008 */
[----:B------:R-:W-:-:S07]  /*219a0*/  IMAD.MOV.U32 R3, RZ, RZ, R14 ;  /* 0x000000ffff037224 */ /* 0x000fce00078e000e */
[----:B------:R-:W-:Y:S05]  /*219b0*/  WARPSYNC.COLLECTIVE R15, `(.L_x_9804) ;  /* 0x000000000f087348 */ /* 0x000fea0003c00000 */
[----:B------:R0:W1:Y:S02]  /*219c0*/  SHFL.IDX P6, R14, R13, R12, R11 ;  /* 0x0000000c0d0e7389 */ /* 0x00006400000c000b */
[----:B01----:R-:W-:Y:S01]  /*219d0*/  ENDCOLLECTIVE ;  /* 0x000000000000791b */ /* 0x003fe20003800000 */
.L_x_9804:
[----:B------:R-:W-:Y:S02]  /*219e0*/  IMAD.MOV.U32 R13, RZ, RZ, R7 ;  /* 0x000000ffff0d7224 */ /* 0x000fe400078e0007 */
[----:B------:R-:W-:-:S07]  /*219f0*/  IMAD.MOV.U32 R4, RZ, RZ, R14 ;  /* 0x000000ffff047224 */ /* 0x000fce00078e000e */
[----:B------:R-:W-:Y:S05]  /*21a00*/  WARPSYNC.COLLECTIVE R15, `(.L_x_9805) ;  /* 0x000000000f087348 */ /* 0x000fea0003c00000 */
[----:B------:R0:W1:Y:S02]  /*21a10*/  SHFL.IDX P6, R14, R13, R12, R11 ;  /* 0x0000000c0d0e7389 */ /* 0x00006400000c000b */
[----:B01----:R-:W-:Y:S01]  /*21a20*/  ENDCOLLECTIVE ;  /* 0x000000000000791b */ /* 0x003fe20003800000 */
.L_x_9805:
[----:B------:R-:W-:Y:S05]  /*21a30*/  BRA `(.L_x_9806) ;  /* 0xfffffe7c00a07947 */ /* 0x000fea000383ffff */
.L_x_9520:
        /* <DEDUP_REMOVED lines=8> */
.L_x_9808:
[----:B------:R-:W-:Y:S05]  /*21ac0*/  BSYNC B1 ;  /* 0x0000000000017941 */ /* 0x000fea0003800000 */
.L_x_9807:
        /* <DEDUP_REMOVED lines=8> */
.L_x_9809:
[----:B------:R-:W-:Y:S02]  /*21b50*/  IMAD.MOV.U32 R13, RZ, RZ, R8 ;  /* 0x000000ffff0d7224 */ /* 0x000fe400078e0008 */
[----:B------:R-:W-:-:S07]  /*21b60*/  IMAD.MOV.U32 R3, RZ, RZ, R14 ;  /* 0x000000ffff037224 */ /* 0x000fce00078e000e */
[----:B------:R-:W-:Y:S05]  /*21b70*/  WARPSYNC.COLLECTIVE R15, `(.L_x_9810) ;  /* 0x000000000f087348 */ /* 0x000fea0003c00000 */
[----:B------:R0:W1:Y:S02]  /*21b80*/  SHFL.IDX P6, R14, R13, R12, R11 ;  /* 0x0000000c0d0e7389 */ /* 0x00006400000c000b */
[----:B01----:R-:W-:Y:S01]  /*21b90*/  ENDCOLLECTIVE ;  /* 0x000000000000791b */ /* 0x003fe20003800000 */
.L_x_9810:
[----:B------:R-:W-:Y:S02]  /*21ba0*/  IMAD.MOV.U32 R13, RZ, RZ, R7 ;  /* 0x000000ffff0d7224 */ /* 0x000fe400078e0007 */
[----:B------:R-:W-:-:S07]  /*21bb0*/  IMAD.MOV.U32 R4, RZ, RZ, R14 ;  /* 0x000000ffff047224 */ /* 0x000fce00078e000e */
[----:B------:R-:W-:Y:S05]  /*21bc0*/  WARPSYNC.COLLECTIVE R15, `(.L_x_9811) ;  /* 0x000000000f087348 */ /* 0x000fea0003c00000 */
[----:B------:R0:W1:Y:S02]  /*21bd0*/  SHFL.IDX P6, R14, R13, R12, R11 ;  /* 0x0000000c0d0e7389 */ /* 0x00006400000c000b */
[----:B01----:R-:W-:Y:S01]  /*21be0*/  ENDCOLLECTIVE ;  /* 0x000000000000791b */ /* 0x003fe20003800000 */
.L_x_9811:
[----:B------:R-:W-:Y:S05]  /*21bf0*/  BRA `(.L_x_9812) ;  /* 0xfffffe80000c7947 */ /* 0x000fea000383ffff */
.L_x_9524:
[----:B0-----:R0:W1:Y:S02]  /*21c00*/  SYNCS.PHASECHK.TRANS64.TRYWAIT P0, [R18+URZ+0x28800], R5 ;  /* 0x02880005120075a7 */ /* 0x001064000800017f */
[----:B-1----:R-:W-:Y:S05]  /*21c10*/  @!P0 NANOSLEEP.SYNCS 0x989680 ;  /* 0x009896800000895d */ /* 0x002fea0003900000 */
[----:B------:R-:W1:Y:S02]  /*21c20*/  @!P0 SYNCS.PHASECHK.TRANS64 P0, [R18+URZ+0x28800], R5 ;  /* 0x02880005120085a7 */ /* 0x000e64000800007f */
[----:B-1----:R-:W-:Y:S05]  /*21c30*/  @!P0 BRA `(.L_x_9524) ;  /* 0xfffffffc00f08947 */ /* 0x002fea000383ffff */
[----:B------:R-:W-:Y:S05]  /*21c40*/  BRA `(.L_x_9813) ;  /* 0xfffffe8000d07947 */ /* 0x000fea000383ffff */
.L_x_9540:
[----:B--2---:R-:W1:Y:S01]  /*21c50*/  LDC R47, c[0x0][0x3f4] ;  /* 0x0000fd00ff2f7b82 */ /* 0x004e620000000800 */
[----:B------:R-:W-:Y:S01]  /*21c60*/  BSSY B1, `(.L_x_9814) ;  /* 0x0000008000017945 */ /* 0x000fe20003800000 */
[----:B----4-:R-:W-:Y:S01]  /*21c70*/  MOV R13, R35 ;  /* 0x00000023000d7202 */ /* 0x010fe20000000f00 */
[----:B------:R-:W-:Y:S02]  /*21c80*/  IMAD.MOV.U32 R12, RZ, RZ, RZ ;  /* 0x000000ffff0c7224 */ /* 0x000fe400078e00ff */
[----:B------:R-:W-:Y:S02]  /*21c90*/  IMAD.MOV.U32 R11, RZ, RZ, 0x181f ;  /* 0x0000181fff0b7424 */ /* 0x000fe400078e00ff */
[----:B------:R-:W-:-:S07]  /*21ca0*/  IMAD.MOV.U32 R15, RZ, RZ, -0x1 ;  /* 0xffffffffff0f7424 */ /* 0x000fce00078e00ff */
[----:B01----:R-:W-:Y:S05]  /*21cb0*/  WARPSYNC.COLLECTIVE R15, `(.L_x_9815) ;  /* 0x000000000f087348 */ /* 0x003fea0003c00000 */
[----:B------:R2:W3:Y:S02]  /*21cc0*/  SHFL.IDX P6, R14, R13, R12, R11 ;  /* 0x0000000c0d0e7389 */ /* 0x0004e400000c000b */
[----:B0123--:R-:W-:Y:S01]  /*21cd0*/  ENDCOLLECTIVE ;  /* 0x000000000000791b */ /* 0x00ffe20003800000 */
.L_x_9815:
[----:B------:R-:W-:Y:S05]  /*21ce0*/  BSYNC B1 ;  /* 0x0000000000017941 */ /* 0x000fea0003800000 */
.L_x_9814:
        /* <DEDUP_REMOVED lines=10> */
.L_x_9816:
        /* <DEDUP_REMOVED lines=8> */
.L_x_9817:
[----:B------:R-:W-:-:S05]  /*21e10*/  @!P1 IADD3 R4, P2, R4, R7, RZ ;  /* 0x0000000704049210 */ /* 0x000fca0007f5e0ff */
[----:B------:R-:W-:Y:S02]  /*21e20*/  @!P1 IMAD.X R3, R3, 0x1, R6, P2 ;  /* 0x0000000103039824 */ /* 0x000fe400010e0606 */
[----:B------:R-:W-:Y:S02]  /*21e30*/  @!P1 IMAD.MOV.U32 R24, RZ, RZ, R4 ;  /* 0x000000ffff189224 */ /* 0x000fe400078e0004 */
[----:B------:R-:W-:Y:S02]  /*21e40*/  @!P1 IMAD.MOV.U32 R25, RZ, RZ, R3 ;  /* 0x000000ffff199224 */ /* 0x000fe400078e0003 */
[----:B------:R-:W-:-:S04]  /*21e50*/  IMAD.MOV.U32 R13, RZ, RZ, R34 ;  /* 0x000000ffff0d7224 */ /* 0x000fc800078e0022 */
[----:B------:R-:W5:Y:S01]  /*21e60*/  @!P1 LD.E.128 R24, desc[UR42][R24.64] ;  /* 0x0000002a18189980 */ /* 0x000f62000c101d00 */
[----:B------:R-:W-:-:S07]  /*21e70*/  MOV R5, R14 ;  /* 0x0000000e00057202 */ /* 0x000fce0000000f00 */
[----:B-----5:R-:W-:Y:S05]  /*21e80*/  WARPSYNC.COLLECTIVE R15, `(.L_x_9818) ;  /* 0x000000000f087348 */ /* 0x020fea0003c00000 */
[----:B------:R0:W1:Y:S02]  /*21e90*/  SHFL.IDX P6, R14, R13, R12, R11 ;  /* 0x0000000c0d0e7389 */ /* 0x00006400000c000b */
[----:B01---5:R-:W-:Y:S01]  /*21ea0*/  ENDCOLLECTIVE ;  /* 0x000000000000791b */ /* 0x023fe20003800000 */
.L_x_9818:
[----:B------:R-:W-:-:S05]  /*21eb0*/  @!P1 IADD3 R14, P2, R14, R7, RZ ;  /* 0x000000070e0e9210 */ /* 0x000fca0007f5e0ff */
[----:B------:R-:W-:Y:S02]  /*21ec0*/  @!P1 IMAD.X R5, R5, 0x1, R6, P2 ;  /* 0x0000000105059824 */ /* 0x000fe400010e0606 */
[----:B------:R-:W-:-:S06]  /*21ed0*/  @!P1 IMAD.MOV.U32 R4, RZ, RZ, R14 ;  /* 0x000000ffff049224 */ /* 0x000fcc00078e000e */
[----:B------:R-:W5:Y:S01]  /*21ee0*/  @!P1 LD.E.128 R4, desc[UR42][R4.64] ;  /* 0x0000002a04049980 */ /* 0x000f62000c101d00 */
[----:B------:R-:W-:Y:S02]  /*21ef0*/  IMAD.MOV.U32 R13, RZ, RZ, R35 ;  /* 0x000000ffff0d7224 */ /* 0x000fe400078e0023 */
[----:B------:R-:W-:-:S07]  /*21f00*/  IMAD.MOV.U32 R12, RZ, RZ, 0x1 ;  /* 0x00000001ff0c7424 */ /* 0x000fce00078e00ff */
[----:B-----5:R-:W-:Y:S05]  /*21f10*/  WARPSYNC.COLLECTIVE R15, `(.L_x_9819) ;  /* 0x000000000f087348 */ /* 0x020fea0003c00000 */
[----:B------:R0:W1:Y:S02]  /*21f20*/  SHFL.IDX P6, R14, R13, R12, R11 ;  /* 0x0000000c0d0e7389 */ /* 0x00006400000c000b */
[----:B01---5:R-:W-:Y:S01]  /*21f30*/  ENDCOLLECTIVE ;  /* 0x000000000000791b */ /* 0x023fe20003800000 */
.L_x_9819:
        /* <DEDUP_REMOVED lines=12> */
.L_x_9820:
[----:B------:R-:W-:-:S05]  /*22000*/  @!P1 IMAD.MOV.U32 R49, RZ, RZ, R25 ;  /* 0x000000ffff319224 */ /* 0x000fca00078e0019 */
[----:B------:R-:W-:-:S04]  /*22010*/  MOV R8, R49 ;  /* 0x0000003100087202 */ /* 0x000fc80000000f00 */
[----:B------:R-:W-:Y:S01]  /*22020*/  PRMT R77, R8, 0x7610, R77 ;  /* 0x00007610084d7816 */ /* 0x000fe2000000004d */
[----:B------:R-:W-:Y:S02]  /*22030*/  IMAD.MOV.U32 R13, RZ, RZ, R33 ;  /* 0x000000ffff0d7224 */ /* 0x000fe400078e0021 */
[----:B------:R-:W-:-:S07]  /*22040*/  IMAD.MOV.U32 R8, RZ, RZ, R14 ;  /* 0x000000ffff087224 */ /* 0x000fce00078e000e */
[----:B------:R-:W-:Y:S05]  /*22050*/  WARPSYNC.COLLECTIVE R15, `(.L_x_9821) ;  /* 0x000000000f087348 */ /* 0x000fea0003c00000 */
[----:B------:R0:W1:Y:S02]  /*22060*/  SHFL.IDX P6, R14, R13, R12, R11 ;  /* 0x0000000c0d0e7389 */ /* 0x00006400000c000b */
[----:B01----:R-:W-:Y:S01]  /*22070*/  ENDCOLLECTIVE ;  /* 0x000000000000791b */ /* 0x003fe20003800000 */
.L_x_9821:
[----:B------:R-:W-:Y:S02]  /*22080*/  IMAD.MOV.U32 R13, RZ, RZ, R34 ;  /* 0x000000ffff0d7224 */ /* 0x000fe400078e0022 */
[----:B------:R-:W-:-:S07]  /*22090*/  IMAD.MOV.U32 R9, RZ, RZ, R14 ;  /* 0x000000ffff097224 */ /* 0x000fce00078e000e */
[----:B------:R-:W-:Y:S05]  /*220a0*/  WARPSYNC.COLLECTIVE R15, `(.L_x_9822) ;  /* 0x000000000f087348 */ /* 0x000fea0003c00000 */
[----:B------:R0:W1:Y:S02]  /*220b0*/  SHFL.IDX P6, R14, R13, R12, R11 ;  /* 0x0000000c0d0e7389 */ /* 0x00006400000c000b */
[----:B01----:R-:W-:Y:S01]  /*220c0*/  ENDCOLLECTIVE ;  /* 0x000000000000791b */ /* 0x003fe20003800000 */
.L_x_9822:
[----:B------:R-:W-:Y:S02]  /*220d0*/  @!P1 IMAD.MOV.U32 R51, RZ, RZ, R27 ;  /* 0x000000ffff339224 */ /* 0x000fe400078e001b */
[----:B------:R-:W-:Y:S02]  /*220e0*/  @!P1 IMAD.MOV.U32 R50, RZ, RZ, R26 ;  /* 0x000000ffff329224 */ /* 0x000fe400078e001a */
[----:B------:R-:W-:Y:S02]  /*220f0*/  @!P1 IMAD.MOV.U32 R20, RZ, RZ, R4 ;  /* 0x000000ffff149224 */ /* 0x000fe400078e0004 */
[----:B------:R-:W-:Y:S02]  /*22100*/  @!P1 IMAD.MOV.U32 R21, RZ, RZ, R5 ;  /* 0x000000ffff159224 */ /* 0x000fe400078e0005 */
[----:B------:R-:W-:Y:S02]  /*22110*/  @!P1 IMAD.MOV.U32 R36, RZ, RZ, R6 ;  /* 0x000000ffff249224 */ /* 0x000fe400078e0006 */
[----:B------:R-:W-:-:S02]  /*22120*/  @!P1 IMAD.MOV.U32 R37, RZ, RZ, R7 ;  /* 0x000000ffff259224 */ /* 0x000fc400078e0007 */
[----:B------:R-:W-:Y:S01]  /*22130*/  IMAD.MOV.U32 R24, RZ, RZ, R51 ;  /* 0x000000ffff187224 */ /* 0x000fe200078e0033 */
[----:B------:R-:W-:Y:S01]  /*22140*/  MOV R10, R50 ;  /* 0x00000032000a7202 */ /* 0x000fe20000000f00 */
[----:B------:R-:W-:Y:S02]  /*22150*/  IMAD.MOV.U32 R4, RZ, RZ, R20 ;  /* 0x000000ffff047224 */ /* 0x000fe400078e0014 */
[----:B------:R-:W-:Y:S02]  /*22160*/  IMAD.MOV.U32 R5, RZ, RZ, R21 ;  /* 0x000000ffff057224 */ /* 0x000fe400078e0015 */
[----:B------:R-:W-:Y:S02]  /*22170*/  IMAD.MOV.U32 R6, RZ, RZ, R36 ;  /* 0x000000ffff067224 */ /* 0x000fe400078e0024 */
[----:B------:R-:W-:Y:S01]  /*22180*/  IMAD.MOV.U32 R7, RZ, RZ, R37 ;  /* 0x000000ffff077224 */ /* 0x000fe200078e0025 */
[----:B------:R-:W-:Y:S02]  /*22190*/  PRMT R44, R24, 0x7610, R44 ;  /* 0x00007610182c7816 */ /* 0x000fe4000000002c */
[----:B------:R-:W-:-:S02]  /*221a0*/  CS2R R24, SRZ ;  /* 0x0000000000187805 */ /* 0x000fc4000001ff00 */
[----:B------:R-:W-:Y:S02]  /*221b0*/  PRMT R43, R10, 0x7610, R43 ;  /* 0x000076100a2b7816 */ /* 0x000fe4000000002b */
[----:B------:R-:W-:Y:S02]  /*221c0*/  PRMT R78, R4, 0x7610, R78 ;  /* 0x00007610044e7816 */ /* 0x000fe4000000004e */
[----:B------:R-:W-:Y:S02]  /*221d0*/  PRMT R79, R5, 0x7610, R79 ;  /* 0x00007610054f7816 */ /* 0x000fe4000000004f */
[----:B------:R-:W-:Y:S02]  /*221e0*/  PRMT R80, R6, 0x7610, R80 ;  /* 0x0000761006507816 */ /* 0x000fe40000000050 */
[----:B------:R-:W-:Y:S01]  /*221f0*/  PRMT R81, R7, 0x7610, R81 ;  /* 0x0000761007517816 */ /* 0x000fe20000000051 */
[----:B------:R-:W-:Y:S06]  /*22200*/  BRA `(.L_x_9823) ;  /* 0xfffffe9c00107947 */ /* 0x000fec000383ffff */
.L_x_9543:
[----:B------:R-:W-:Y:S01]  /*22210*/  BSSY B1, `(.L_x_9824) ;  /* 0x0000008000017945 */ /* 0x000fe20003800000 */
[----:B----4-:R-:W-:Y:S01]  /*22220*/  IMAD.MOV.U32 R13, RZ, RZ, R35 ;  /* 0x000000ffff0d7224 */ /* 0x010fe200078e0023 */
[----:B------:R-:W-:Y:S01]  /*22230*/  MOV R12, 0x2 ;  /* 0x00000002000c7802 */ /* 0x000fe20000000f00 */
[----:B------:R-:W-:Y:S02]  /*22240*/  IMAD.MOV.U32 R11, RZ, RZ, 0x181f ;  /* 0x0000181fff0b7424 */ /* 0x000fe400078e00ff */
[----:B-1----:R-:W-:-:S07]  /*22250*/  IMAD.MOV.U32 R15, RZ, RZ, -0x1 ;  /* 0xffffffffff0f7424 */ /* 0x002fce00078e00ff */
[----:B------:R-:W-:Y:S05]  /*22260*/  WARPSYNC.COLLECTIVE R15, `(.L_x_9825) ;  /* 0x000000000f087348 */ /* 0x000fea0003c00000 */
[----:B------:R0:W1:Y:S02]  /*22270*/  SHFL.IDX P6, R14, R13, R12, R11 ;  /* 0x0000000c0d0e7389 */ /* 0x00006400000c000b */
[----:B01----:R-:W-:Y:S01]  /*22280*/  ENDCOLLECTIVE ;  /* 0x000000000000791b */ /* 0x003fe20003800000 */
.L_x_9825:
[----:B------:R-:W-:Y:S05]  /*22290*/  BSYNC B1 ;  /* 0x0000000000017941 */ /* 0x000fea0003800000 */
.L_x_9824:
        /* <DEDUP_REMOVED lines=9> */
.L_x_9826:
        /* <DEDUP_REMOVED lines=8> */
.L_x_9827:
[----:B------:R-:W-:-:S05]  /*223b0*/  @!P1 IADD3 R8, P2, R8, R31, RZ ;  /* 0x0000001f08089210 */ /* 0x000fca0007f5e0ff */
[----:B------:R-:W-:Y:S02]  /*223c0*/  @!P1 IMAD.X R9, R3, 0x1, R29, P2 ;  /* 0x0000000103099824 */ /* 0x000fe400010e061d */
[----:B------:R-:W-:Y:S01]  /*223d0*/  IMAD.MOV.U32 R13, RZ, RZ, R34 ;  /* 0x000000ffff0d7224 */ /* 0x000fe200078e0022 */
[----:B------:R-:W-:-:S07]  /*223e0*/  MOV R28, R14 ;  /* 0x0000000e001c7202 */ /* 0x000fce0000000f00 */
[----:B------:R-:W-:Y:S05]  /*223f0*/  WARPSYNC.COLLECTIVE R15, `(.L_x_9828) ;  /* 0x000000000f087348 */ /* 0x000fea0003c00000 */
[----:B------:R0:W1:Y:S02]  /*22400*/  SHFL.IDX P6, R14, R13, R12, R11 ;  /* 0x0000000c0d0e7389 */ /* 0x00006400000c000b */
[----:B01----:R-:W-:Y:S01]  /*22410*/  ENDCOLLECTIVE ;  /* 0x000000000000791b */ /* 0x003fe20003800000 */
.L_x_9828:
[----:B------:R-:W2:Y:S01]  /*22420*/  @!P1 LD.E.128 R8, desc[UR42][R8.64] ;  /* 0x0000002a08089980 */ /* 0x000ea2000c101d00 */
[----:B------:R-:W-:-:S05]  /*22430*/  @!P1 IADD3 R14, P2, R14, R31, RZ ;  /* 0x0000001f0e0e9210 */ /* 0x000fca0007f5e0ff */
[----:B------:R-:W-:-:S04]  /*22440*/  @!P1 IMAD.X R3, R28, 0x1, R29, P2 ;  /* 0x000000011c039824 */ /* 0x000fc800010e061d */
[----:B------:R-:W-:-:S05]  /*22450*/  @!P1 IMAD.MOV.U32 R15, RZ, RZ, R3 ;  /* 0x000000ffff0f9224 */ /* 0x000fca00078e0003 */
[----:B------:R0:W5:Y:S01]  /*22460*/  @!P1 LD.E.128 R28, desc[UR42][R14.64] ;  /* 0x0000002a0e1c9980 */ /* 0x000162000c101d00 */
[----:B------:R-:W-:Y:S02]  /*22470*/  CS2R R52, SRZ ;  /* 0x0000000000347805 */ /* 0x000fe4000001ff00 */
[----:B------:R-:W-:Y:S01]  /*22480*/  CS2R R54, SRZ ;  /* 0x0000000000367805 */ /* 0x000fe2000001ff00 */
[----:B------:R-:W-:Y:S01]  /*22490*/  IMAD.MOV.U32 R13, RZ, RZ, R35 ;  /* 0x000000ffff0d7224 */ /* 0x000fe200078e0023 */
[----:B------:R-:W-:Y:S02]  /*224a0*/  CS2R R38, SRZ ;  /* 0x0000000000267805 */ /* 0x000fe4000001ff00 */
[----:B------:R-:W-:Y:S01]  /*224b0*/  CS2R R40, SRZ ;  /* 0x0000000000287805 */ /* 0x000fe2000001ff00 */
[----:B0-----:R-:W-:Y:S02]  /*224c0*/  IMAD.MOV.U32 R15, RZ, RZ, -0x1 ;  /* 0xffffffffff0f7424 */ /* 0x001fe400078e00ff */
[----:B--2---:R-:W-:Y:S01]  /*224d0*/  @!P1 IMAD.MOV.U32 R53, RZ, RZ, R9 ;  /* 0x000000ffff359224 */ /* 0x004fe200078e0009 */
[----:B------:R-:W-:Y:S01]  /*224e0*/  @!P1 MOV R55, R11 ;  /* 0x0000000b00379202 */ /* 0x000fe20000000f00 */
[----:B------:R-:W-:-:S02]  /*224f0*/  IMAD.MOV.U32 R11, RZ, RZ, 0x181f ;  /* 0x0000181fff0b7424 */ /* 0x000fc400078e00ff */
[----:B------:R-:W-:Y:S02]  /*22500*/  IMAD.MOV.U32 R12, RZ, RZ, R53 ;  /* 0x000000ffff0c7224 */ /* 0x000fe400078e0035 */
[----:B------:R-:W-:Y:S02]  /*22510*/  @!P1 IMAD.MOV.U32 R52, RZ, RZ, R8 ;  /* 0x000000ffff349224 */ /* 0x000fe400078e0008 */
[----:B------:R-:W-:Y:S01]  /*22520*/  @!P1 IMAD.MOV.U32 R54, RZ, RZ, R10 ;  /* 0x000000ffff369224 */ /* 0x000fe200078e000a */
[----:B------:R-:W-:Y:S01]  /*22530*/  PRMT R66, R12, 0x7610, R66 ;  /* 0x000076100c427816 */ /* 0x000fe20000000042 */
[----:B------:R-:W-:Y:S02]  /*22540*/  IMAD.MOV.U32 R12, RZ, RZ, 0x3 ;  /* 0x00000003ff0c7424 */ /* 0x000fe400078e00ff */
[----:B------:R-:W-:Y:S02]  /*22550*/  IMAD.MOV.U32 R3, RZ, RZ, R52 ;  /* 0x000000ffff037224 */ /* 0x000fe400078e0034 */
[----:B------:R-:W-:-:S07]  /*22560*/  IMAD.MOV.U32 R8, RZ, RZ, R54 ;  /* 0x000000ffff087224 */ /* 0x000fce00078e0036 */
[----:B-----5:R-:W-:Y:S05]  /*22570*/  WARPSYNC.COLLECTIVE R15, `(.L_x_9829) ;  /* 0x000000000f087348 */ /* 0x020fea0003c00000 */
[----:B------:R0:W1:Y:S02]  /*22580*/  SHFL.IDX P6, R14, R13, R12, R11 ;  /* 0x0000000c0d0e7389 */ /* 0x00006400000c000b */
[----:B01---5:R-:W-:Y:S01]  /*22590*/  ENDCOLLECTIVE ;  /* 0x000000000000791b */ /* 0x023fe20003800000 */
.L_x_9829:
[----:B------:R-:W-:Y:S01]  /*225a0*/  IMAD.MOV.U32 R9, RZ, RZ, R55 ;  /* 0x000000ffff097224 */ /* 0x000fe200078e0037 */
[----:B------:R-:W-:Y:S02]  /*225b0*/  PRMT R65, R3, 0x7610, R65 ;  /* 0x0000761003417816 */ /* 0x000fe40000000041 */
[----:B------:R-:W-:Y:S02]  /*225c0*/  PRMT R45, R8, 0x7610, R45 ;  /* 0x00007610082d7816 */ /* 0x000fe4000000002d */
[----:B------:R-:W-:Y:S01]  /*225d0*/  PRMT R46, R9, 0x7610, R46 ;  /* 0x00007610092e7816 */ /* 0x000fe2000000002e */
[----:B------:R-:W-:Y:S02]  /*225e0*/  @!P1 IMAD.MOV.U32 R38, RZ, RZ, R28 ;  /* 0x000000ffff269224 */ /* 0x000fe400078e001c */
[----:B------:R-:W-:Y:S02]  /*225f0*/  @!P1 IMAD.MOV.U32 R39, RZ, RZ, R29 ;  /* 0x000000ffff279224 */ /* 0x000fe400078e001d */
[----:B------:R-:W-:-:S02]  /*22600*/  @!P1 IMAD.MOV.U32 R40, RZ, RZ, R30 ;  /* 0x000000ffff289224 */ /* 0x000fc400078e001e */
[----:B------:R-:W-:Y:S02]  /*22610*/  IMAD.MOV.U32 R13, RZ, RZ, R32 ;  /* 0x000000ffff0d7224 */ /* 0x000fe400078e0020 */
[----:B------:R-:W-:Y:S02]  /*22620*/  @!P1 IMAD.MOV.U32 R41, RZ, RZ, R31 ;  /* 0x000000ffff299224 */ /* 0x000fe400078e001f */
[----:B------:R-:W-:Y:S02]  /*22630*/  IMAD.MOV.U32 R8, RZ, RZ, R38 ;  /* 0x000000ffff087224 */ /* 0x000fe400078e0026 */
[----:B------:R-:W-:Y:S02]  /*22640*/  IMAD.MOV.U32 R9, RZ, RZ, R39 ;  /* 0x000000ffff097224 */ /* 0x000fe400078e0027 */
[----:B------:R-:W-:Y:S01]  /*22650*/  IMAD.MOV.U32 R10, RZ, RZ, R40 ;  /* 0x000000ffff0a7224 */ /* 0x000fe200078e0028 */
[----:B------:R-:W-:Y:S01]  /*22660*/  PRMT R72, R8, 0x7610, R72 ;  /* 0x0000761008487816 */ /* 0x000fe20000000048 */
[----:B------:R-:W-:Y:S01]  /*22670*/  IMAD.MOV.U32 R3, RZ, RZ, R14 ;  /* 0x000000ffff037224 */ /* 0x000fe200078e000e */
[----:B------:R-:W-:-:S07]  /*22680*/  PRMT R73, R9, 0x7610, R73 ;  /* 0x0000761009497816 */ /* 0x000fce0000000049 */
[----:B------:R-:W-:Y:S05]  /*22690*/  WARPSYNC.COLLECTIVE R15, `(.L_x_9830) ;  /* 0x000000000f087348 */ /* 0x000fea0003c00000 */
[----:B------:R0:W1:Y:S02]  /*226a0*/  SHFL.IDX P6, R14, R13, R12, R11 ;  /* 0x0000000c0d0e7389 */ /* 0x00006400000c000b */
[----:B01----:R-:W-:Y:S01]  /*226b0*/  ENDCOLLECTIVE ;  /* 0x000000000000791b */ /* 0x003fe20003800000 */
.L_x_9830:
[----:B------:R-:W-:Y:S02]  /*226c0*/  PRMT R74, R10, 0x7610, R74 ;  /* 0x000076100a4a7816 */ /* 0x000fe4000000004a */
[----:B------:R-:W-:Y:S01]  /*226d0*/  CS2R R8, SRZ ;  /* 0x0000000000087805 */ /* 0x000fe2000001ff00 */
[----:B------:R-:W-:Y:S02]  /*226e0*/  IMAD.MOV.U32 R13, RZ, RZ, R33 ;  /* 0x000000ffff0d7224 */ /* 0x000fe400078e0021 */
[----:B------:R-:W-:-:S07]  /*226f0*/  IMAD.MOV.U32 R32, RZ, RZ, R14 ;  /* 0x000000ffff207224 */ /* 0x000fce00078e000e */
[----:B------:R-:W-:Y:S05]  /*22700*/  WARPSYNC.COLLECTIVE R15, `(.L_x_9831) ;  /* 0x000000000f087348 */ /* 0x000fea0003c00000 */
[----:B------:R0:W1:Y:S02]  /*22710*/  SHFL.IDX P6, R14, R13, R12, R11 ;  /* 0x0000000c0d0e7389 */ /* 0x00006400000c000b */
[----:B01----:R-:W-:Y:S01]  /*22720*/  ENDCOLLECTIVE ;  /* 0x000000000000791b */ /* 0x003fe20003800000 */
.L_x_9831:
[----:B------:R-:W-:Y:S02]  /*22730*/  IMAD.MOV.U32 R13, RZ, RZ, R34 ;  /* 0x000000ffff0d7224 */ /* 0x000fe400078e0022 */
[----:B------:R-:W-:-:S07]  /*22740*/  IMAD.MOV.U32 R33, RZ, RZ, R14 ;  /* 0x000000ffff217224 */ /* 0x000fce00078e000e */
[----:B------:R-:W-:Y:S05]  /*22750*/  WARPSYNC.COLLECTIVE R15, `(.L_x_9832) ;  /* 0x000000000f087348 */ /* 0x000fea0003c00000 */
[----:B------:R0:W1:Y:S02]  /*22760*/  SHFL.IDX P6, R14, R13, R12, R11 ;  /* 0x0000000c0d0e7389 */ /* 0x00006400000c000b */
[----:B01----:R-:W-:Y:S01]  /*22770*/  ENDCOLLECTIVE ;  /* 0x000000000000791b */ /* 0x003fe20003800000 */
.L_x_9832:
[----:B------:R-:W-:-:S05]  /*22780*/  IMAD.MOV.U32 R11, RZ, RZ, R41 ;  /* 0x000000ffff0b7224 */ /* 0x000fca00078e0029 */
[----:B------:R-:W-:Y:S02]  /*22790*/  PRMT R75, R11, 0x7610, R75 ;  /* 0x000076100b4b7816 */ /* 0x000fe4000000004b */
[----:B------:R-:W-:Y:S01]  /*227a0*/  MOV R34, R14 ;  /* 0x0000000e00227202 */ /* 0x000fe20000000f00 */
[----:B------:R-:W-:Y:S06]  /*227b0*/  BRA `(.L_x_9833) ;  /* 0xfffffe9800fc7947 */ /* 0x000fec000383ffff */
.L_x_9547:
[----:B0-----:R0:W1:Y:S02]  /*227c0*/  SYNCS.PHASECHK.TRANS64.TRYWAIT P4, [R18+URZ+0x28800], R29 ;  /* 0x0288001d120075a7 */ /* 0x001064000808017f */
[----:B-1----:R-:W-:Y:S05]  /*227d0*/  @!P4 NANOSLEEP.SYNCS 0x989680 ;  /* 0x009896800000c95d */ /* 0x002fea0003900000 */
[----:B------:R-:W1:Y:S02]  /*227e0*/  @!P4 SYNCS.PHASECHK.TRANS64 P4, [R18+URZ+0x28800], R29 ;  /* 0x0288001d1200c5a7 */ /* 0x000e64000808007f */
[----:B-1----:R-:W-:Y:S05]  /*227f0*/  @!P4 BRA `(.L_x_9547) ;  /* 0xfffffffc00f0c947 */ /* 0x002fea000383ffff */
[----:B------:R-:W-:Y:S05]  /*22800*/  BRA `(.L_x_9834) ;  /* 0xfffffe9c00a47947 */ /* 0x000fea000383ffff */
.L_x_9557:
[----:B---3--:R3:W4:Y:S02]  /*22810*/  SYNCS.PHASECHK.TRANS64.TRYWAIT P1, [R0+URZ+0x28830], R3 ;  /* 0x02883003000075a7 */ /* 0x008724000802017f */
[----:B----4-:R-:W-:Y:S05]  /*22820*/  @!P1 NANOSLEEP.SYNCS 0x989680 ;  /* 0x009896800000995d */ /* 0x010fea0003900000 */
[----:B------:R-:W4:Y:S02]  /*22830*/  @!P1 SYNCS.PHASECHK.TRANS64 P1, [R0+URZ+0x28830], R3 ;  /* 0x02883003000095a7 */ /* 0x000f24000802007f */
[----:B----4-:R-:W-:Y:S05]  /*22840*/  @!P1 BRA `(.L_x_9557) ;  /* 0xfffffffc00f09947 */ /* 0x010fea000383ffff */
[----:B------:R-:W-:Y:S05]  /*22850*/  BRA `(.L_x_9556) ;  /* 0xfffffeb800787947 */ /* 0x000fea000383ffff */
.L_x_9564:
[----:B-1----:R1:W2:Y:S02]  /*22860*/  SYNCS.PHASECHK.TRANS64.TRYWAIT P3, [R7+URZ+0x28830], R6 ;  /* 0x02883006070075a7 */ /* 0x0022a4000806017f */
[----:B--2---:R-:W-:Y:S05]  /*22870*/  @!P3 NANOSLEEP.SYNCS 0x989680 ;  /* 0x009896800000b95d */ /* 0x004fea0003900000 */
[----:B------:R-:W2:Y:S02]  /*22880*/  @!P3 SYNCS.PHASECHK.TRANS64 P3, [R7+URZ+0x28830], R6 ;  /* 0x028830060700b5a7 */ /* 0x000ea4000806007f */
[----:B--2---:R-:W-:Y:S05]  /*22890*/  @!P3 BRA `(.L_x_9564) ;  /* 0xfffffffc00f0b947 */ /* 0x004fea000383ffff */
[----:B------:R-:W-:Y:S05]  /*228a0*/  BRA `(.L_x_9563) ;  /* 0xfffffee400d47947 */ /* 0x000fea000383ffff */
.L_x_9568:
[----:B-1----:R1:W2:Y:S02]  /*228b0*/  SYNCS.PHASECHK.TRANS64.TRYWAIT P2, [R7+URZ+0x28850], R6 ;  /* 0x02885006070075a7 */ /* 0x0022a4000804017f */
[----:B--2---:R-:W-:Y:S05]  /*228c0*/  @!P2 NANOSLEEP.SYNCS 0x989680 ;  /* 0x009896800000a95d */ /* 0x004fea0003900000 */
[----:B------:R-:W2:Y:S02]  /*228d0*/  @!P2 SYNCS.PHASECHK.TRANS64 P2, [R7+URZ+0x28850], R6 ;  /* 0x028850060700a5a7 */ /* 0x000ea4000804007f */
[----:B--2---:R-:W-:Y:S05]  /*228e0*/  @!P2 BRA `(.L_x_9568) ;  /* 0xfffffffc00f0a947 */ /* 0x004fea000383ffff */
[----:B------:R-:W-:Y:S05]  /*228f0*/  BRA `(.L_x_9565) ;  /* 0xfffffee800f07947 */ /* 0x000fea000383ffff */
.L_x_9577:
[----:B-1----:R1:W2:Y:S02]  /*22900*/  SYNCS.PHASECHK.TRANS64.TRYWAIT P1, [R6+URZ+0x28830], R7 ;  /* 0x02883007060075a7 */ /* 0x0022a4000802017f */
[----:B--2---:R-:W-:Y:S05]  /*22910*/  @!P1 NANOSLEEP.SYNCS 0x989680 ;  /* 0x009896800000995d */ /* 0x004fea0003900000 */
[----:B------:R-:W2:Y:S02]  /*22920*/  @!P1 SYNCS.PHASECHK.TRANS64 P1, [R6+URZ+0x28830], R7 ;  /* 0x02883007060095a7 */ /* 0x000ea4000802007f */
[----:B--2---:R-:W-:Y:S05]  /*22930*/  @!P1 BRA `(.L_x_9577) ;  /* 0xfffffffc00f09947 */ /* 0x004fea000383ffff */
[----:B------:R-:W-:Y:S05]  /*22940*/  BRA `(.L_x_9576) ;  /* 0xffffff1800a87947 */ /* 0x000fea000383ffff */
.L_x_9581:
[----:B-1----:R1:W2:Y:S02]  /*22950*/  SYNCS.PHASECHK.TRANS64.TRYWAIT P1, [R7+URZ+0x28850], R6 ;  /* 0x02885006070075a7 */ /* 0x0022a4000802017f */
[----:B--2---:R-:W-:Y:S05]  /*22960*/  @!P1 NANOSLEEP.SYNCS 0x989680 ;  /* 0x009896800000995d */ /* 0x004fea0003900000 */
[----:B------:R-:W2:Y:S02]  /*22970*/  @!P1 SYNCS.PHASECHK.TRANS64 P1, [R7+URZ+0x28850], R6 ;  /* 0x02885006070095a7 */ /* 0x000ea4000802007f */
[----:B--2---:R-:W-:Y:S05]  /*22980*/  @!P1 BRA `(.L_x_9581) ;  /* 0xfffffffc00f09947 */ /* 0x004fea000383ffff */
[----:B------:R-:W-:Y:S05]  /*22990*/  BRA `(.L_x_9578) ;  /* 0xffffff1c00b87947 */ /* 0x000fea000383ffff */
.L_x_9588:
[----:B-1----:R1:W2:Y:S02]  /*229a0*/  SYNCS.PHASECHK.TRANS64.TRYWAIT P1, [R13+URZ+0x28850], R4 ;  /* 0x028850040d0075a7 */ /* 0x0022a4000802017f */
[----:B--2---:R-:W-:Y:S05]  /*229b0*/  @!P1 NANOSLEEP.SYNCS 0x989680 ;  /* 0x009896800000995d */ /* 0x004fea0003900000 */
[----:B------:R-:W2:Y:S02]  /*229c0*/  @!P1 SYNCS.PHASECHK.TRANS64 P1, [R13+URZ+0x28850], R4 ;  /* 0x028850040d0095a7 */ /* 0x000ea4000802007f */
[----:B--2---:R-:W-:Y:S05]  /*229d0*/  @!P1 BRA `(.L_x_9588) ;  /* 0xfffffffc00f09947 */ /* 0x004fea000383ffff */
[----:B------:R-:W-:Y:S05]  /*229e0*/  BRA `(.L_x_9587) ;  /* 0xffffff4400007947 */ /* 0x000fea000383ffff */
.L_x_9603:
[----:B------:R-:W-:Y:S01]  /*229f0*/  MOV R13, R4 ;  /* 0x00000004000d7202 */ /* 0x000fe20000000f00 */
[----:B------:R-:W-:Y:S02]  /*22a00*/  IMAD.MOV.U32 R12, RZ, RZ, RZ ;  /* 0x000000ffff0c7224 */ /* 0x000fe400078e00ff */
[----:B------:R-:W-:Y:S02]  /*22a10*/  IMAD.MOV.U32 R11, RZ, RZ, 0x181f ;  /* 0x0000181fff0b7424 */ /* 0x000fe400078e00ff */
[----:B------:R-:W-:-:S07]  /*22a20*/  IMAD.MOV.U32 R15, RZ, RZ, -0x1 ;  /* 0xffffffffff0f7424 */ /* 0x000fce00078e00ff */
[----:B-12---:R-:W-:Y:S05]  /*22a30*/  WARPSYNC.COLLECTIVE R15, `(.L_x_9835) ;  /* 0x000000000f087348 */ /* 0x006fea0003c00000 */
[----:B------:R0:W3:Y:S02]  /*22a40*/  SHFL.IDX P6, R14, R13, R12, R11 ;  /* 0x0000000c0d0e7389 */ /* 0x0000e400000c000b */
[----:B0123--:R-:W-:Y:S01]  /*22a50*/  ENDCOLLECTIVE ;  /* 0x000000000000791b */ /* 0x00ffe20003800000 */
.L_x_9835:
[----:B------:R-:W-:Y:S02]  /*22a60*/  IMAD.MOV.U32 R13, RZ, RZ, R0 ;  /* 0x000000ffff0d7224 */ /* 0x000fe400078e0000 */
[----:B------:R-:W-:-:S07]  /*22a70*/  IMAD.MOV.U32 R3, RZ, RZ, R14 ;  /* 0x000000ffff037224 */ /* 0x000fce00078e000e */
[----:B------:R-:W-:Y:S05]  /*22a80*/  WARPSYNC.COLLECTIVE R15, `(.L_x_9836) ;  /* 0x000000000f087348 */ /* 0x000fea0003c00000 */
[----:B------:R0:W1:Y:S02]  /*22a90*/  SHFL.IDX P6, R14, R13, R12, R11 ;  /* 0x0000000c0d0e7389 */ /* 0x00006400000c000b */
[----:B01----:R-:W-:Y:S01]  /*22aa0*/  ENDCOLLECTIVE ;  /* 0x000000000000791b */ /* 0x003fe20003800000 */
.L_x_9836:
[----:B------:R-:W-:Y:S05]  /*22ab0*/  BRA `(.L_x_9837) ;  /* 0xffffff6800387947 */ /* 0x000fea000383ffff */
.L_x_9606:
[----:B------:R-:W-:Y:S01]  /*22ac0*/  BSSY B1, `(.L_x_9838) ;  /* 0x0000008000017945 */ /* 0x000fe20003800000 */
[----:B------:R-:W-:Y:S02]  /*22ad0*/  IMAD.MOV.U32 R13, RZ, RZ, R4 ;  /* 0x000000ffff0d7224 */ /* 0x000fe400078e0004 */
[----:B------:R-:W-:Y:S02]  /*22ae0*/  IMAD.MOV.U32 R12, RZ, RZ, 0x1 ;  /* 0x00000001ff0c7424 */ /* 0x000fe400078e00ff */
[----:B------:R-:W-:Y:S02]  /*22af0*/  IMAD.MOV.U32 R11, RZ, RZ, 0x181f ;  /* 0x0000181fff0b7424 */ /* 0x000fe400078e00ff */
[----:B---3--:R-:W-:-:S07]  /*22b00*/  IMAD.MOV.U32 R15, RZ, RZ, -0x1 ;  /* 0xffffffffff0f7424 */ /* 0x008fce00078e00ff */
[----:B012-4-:R-:W-:Y:S05]  /*22b10*/  WARPSYNC.COLLECTIVE R15, `(.L_x_9839) ;  /* 0x000000000f087348 */ /* 0x017fea0003c00000 */
[----:B----4-:R3:W4:Y:S02]  /*22b20*/  SHFL.IDX P6, R14, R13, R12, R11 ;  /* 0x0000000c0d0e7389 */ /* 0x01072400000c000b */
[----:B01234-:R-:W-:Y:S01]  /*22b30*/  ENDCOLLECTIVE ;  /* 0x000000000000791b */ /* 0x01ffe20003800000 */
.L_x_9839:
[----:B------:R-:W-:Y:S05]  /*22b40*/  BSYNC B1 ;  /* 0x0000000000017941 */ /* 0x000fea0003800000 */
.L_x_9838:
        /* <DEDUP_REMOVED lines=8> */
.L_x_9840:
[----:B------:R-:W-:Y:S05]  /*22bd0*/  BRA `(.L_x_9841) ;  /* 0xffffff6800387947 */ /* 0x000fea000383ffff */
.L_x_9609:
        /* <DEDUP_REMOVED lines=8> */
.L_x_9843:
[----:B------:R-:W-:Y:S05]  /*22c60*/  BSYNC B1 ;  /* 0x0000000000017941 */ /* 0x000fea0003800000 */
.L_x_9842:
        /* <DEDUP_REMOVED lines=8> */
.L_x_9844:
[----:B------:R-:W-:Y:S05]  /*22cf0*/  BRA `(.L_x_9845) ;  /* 0xffffff6800387947 */ /* 0x000fea000383ffff */
.L_x_9612:
[----:B------:R-:W-:Y:S01]  /*22d00*/  BSSY B1, `(.L_x_9846) ;  /* 0x0000008000017945 */ /* 0x000fe20003800000 */
[----:B------:R-:W-:Y:S02]  /*22d10*/  IMAD.MOV.U32 R13, RZ, RZ, R4 ;  /* 0x000000ffff0d7224 */ /* 0x000fe400078e0004 */
[----:B------:R-:W-:Y:S02]  /*22d20*/  IMAD.MOV.U32 R12, RZ, RZ, 0x3 ;  /* 0x00000003ff0c7424 */ /* 0x000fe400078e00ff */
[----:B------:R-:W-:Y:S02]  /*22d30*/  IMAD.MOV.U32 R11, RZ, RZ, 0x181f ;  /* 0x0000181fff0b7424 */ /* 0x000fe400078e00ff */
[----:B0-----:R-:W-:-:S07]  /*22d40*/  IMAD.MOV.U32 R15, RZ, RZ, -0x1 ;  /* 0xffffffffff0f7424 */ /* 0x001fce00078e00ff */
[----:B-1234-:R-:W-:Y:S05]  /*22d50*/  WARPSYNC.COLLECTIVE R15, `(.L_x_9847) ;  /* 0x000000000f087348 */ /* 0x01efea0003c00000 */
[----:B------:R0:W0:Y:S02]  /*22d60*/  SHFL.IDX P6, R14, R13, R12, R11 ;  /* 0x0000000c0d0e7389 */ /* 0x00002400000c000b */
[----:B01234-:R-:W-:Y:S01]  /*22d70*/  ENDCOLLECTIVE ;  /* 0x000000000000791b */ /* 0x01ffe20003800000 */
.L_x_9847:
[----:B------:R-:W-:Y:S05]  /*22d80*/  BSYNC B1 ;  /* 0x0000000000017941 */ /* 0x000fea0003800000 */
.L_x_9846:
        /* <DEDUP_REMOVED lines=8> */
.L_x_9848:
[----:B------:R-:W-:Y:S05]  /*22e10*/  BRA `(.L_x_9849) ;  /* 0xffffff6800387947 */ /* 0x000fea000383ffff */
.L_x_9629:
[----:B0-----:R-:W0:Y:S01]  /*22e20*/  S2R R10, SR_TID.X ;  /* 0x00000000000a7919 */ /* 0x001e220000002100 */
[----:B------:R-:W-:Y:S01]  /*22e30*/  BSSY B1, `(.L_x_9850) ;  /* 0x000000a000017945 */ /* 0x000fe20003800000 */
[----:B------:R-:W-:Y:S02]  /*22e40*/  IMAD.MOV.U32 R12, RZ, RZ, RZ ;  /* 0x000000ffff0c7224 */ /* 0x000fe400078e00ff */
[----:B-1----:R-:W-:Y:S02]  /*22e50*/  IMAD.MOV.U32 R11, RZ, RZ, 0x1f ;  /* 0x0000001fff0b7424 */ /* 0x002fe400078e00ff */
[----:B------:R-:W-:Y:S01]  /*22e60*/  IMAD.MOV.U32 R15, RZ, RZ, -0x1 ;  /* 0xffffffffff0f7424 */ /* 0x000fe200078e00ff */
[----:B0-----:R-:W-:-:S04]  /*22e70*/  SHF.R.U32.HI R10, RZ, 0x5, R10 ;  /* 0x00000005ff0a7819 */ /* 0x001fc8000001160a */
[----:B------:R-:W-:-:S04]  /*22e80*/  LOP3.LUT R10, R10, 0x3, RZ, 0xc0, !PT ;  /* 0x000000030a0a7812 */ /* 0x000fc800078ec0ff */
[----:B------:R-:W-:-:S07]  /*22e90*/  MOV R13, R10 ;  /* 0x0000000a000d7202 */ /* 0x000fce0000000f00 */
[----:B------:R-:W-:Y:S05]  /*22ea0*/  WARPSYNC.COLLECTIVE R15, `(.L_x_9851) ;  /* 0x000000000f087348 */ /* 0x000fea0003c00000 */
[----:B------:R0:W1:Y:S02]  /*22eb0*/  SHFL.IDX P6, R14, R13, R12, R11 ;  /* 0x0000000c0d0e7389 */ /* 0x00006400000c000b */
[----:B01----:R-:W-:Y:S01]  /*22ec0*/  ENDCOLLECTIVE ;  /* 0x000000000000791b */ /* 0x003fe20003800000 */
.L_x_9851:
[----:B------:R-:W-:Y:S05]  /*22ed0*/  BSYNC B1 ;  /* 0x0000000000017941 */ /* 0x000fea0003800000 */
.L_x_9850:
[----:B------:R-:W-:Y:S05]  /*22ee0*/  BRA `(.L_x_9852) ;  /* 0xffffff7c00787947 */ /* 0x000fea000383ffff */
.L_x_9631:
[----:B------:R-:W-:Y:S01]  /*22ef0*/  BSSY B1, `(.L_x_9853) ;  /* 0x0000006000017945 */ /* 0x000fe20003800000 */
[----:B------:R-:W-:-:S07]  /*22f00*/  IMAD.MOV.U32 R15, RZ, RZ, -0x1 ;  /* 0xffffffffff0f7424 */ /* 0x000fce00078e00ff */
[----:B012---:R-:W-:Y:S05]  /*22f10*/  WARPSYNC.COLLECTIVE R15, `(.L_x_9854) ;  /* 0x000000000f0c7348 */ /* 0x007fea0003c00000 */
[----:B------:R-:W-:Y:S02]  /*22f20*/  ELECT P6, UR62, PT ;  /* 0x00000000003e782f */ /* 0x000fe400038c0000 */
[----:B------:R-:W-:Y:S01]  /*22f30*/  MOV R14, UR62 ;  /* 0x0000003e000e7c02 */ /* 0x000fe20008000f00 */
[----:B012---:R-:W-:Y:S10]  /*22f40*/  ENDCOLLECTIVE ;  /* 0x000000000000791b */ /* 0x007ff40003800000 */
.L_x_9854:
[----:B------:R-:W-:Y:S05]  /*22f50*/  BSYNC B1 ;  /* 0x0000000000017941 */ /* 0x000fea0003800000 */
.L_x_9853:
[----:B------:R-:W-:Y:S05]  /*22f60*/  BRA `(.L_x_9630) ;  /* 0xffffff7c00707947 */ /* 0x000fea000383ffff */
.L_x_9633:
[----:B--2---:R2:W3:Y:S02]  /*22f70*/  SYNCS.PHASECHK.TRANS64.TRYWAIT P0, [R22+URZ+0x28820], R7 ;  /* 0x02882007160075a7 */ /* 0x0044e4000800017f */
[----:B---3--:R-:W-:Y:S05]  /*22f80*/  @!P0 NANOSLEEP.SYNCS 0x989680 ;  /* 0x009896800000895d */ /* 0x008fea0003900000 */
[----:B------:R-:W3:Y:S02]  /*22f90*/  @!P0 SYNCS.PHASECHK.TRANS64 P0, [R22+URZ+0x28820], R7 ;  /* 0x02882007160085a7 */ /* 0x000ee4000800007f */
[----:B---3--:R-:W-:Y:S05]  /*22fa0*/  @!P0 BRA `(.L_x_9633) ;  /* 0xfffffffc00f08947 */ /* 0x008fea000383ffff */
[----:B------:R-:W-:Y:S05]  /*22fb0*/  BRA `(.L_x_9855) ;  /* 0xffffff7c00807947 */ /* 0x000fea000383ffff */
.L_x_9637:
[----:B--2---:R2:W3:Y:S02]  /*22fc0*/  SYNCS.PHASECHK.TRANS64.TRYWAIT P0, [R7+URZ+0x288a0], R8 ;  /* 0x0288a008070075a7 */ /* 0x0044e4000800017f */
[----:B---3--:R-:W-:Y:S05]  /*22fd0*/  @!P0 NANOSLEEP.SYNCS 0x989680 ;  /* 0x009896800000895d */ /* 0x008fea0003900000 */
[----:B------:R-:W3:Y:S02]  /*22fe0*/  @!P0 SYNCS.PHASECHK.TRANS64 P0, [R7+URZ+0x288a0], R8 ;  /* 0x0288a008070085a7 */ /* 0x000ee4000800007f */
[----:B---3--:R-:W-:Y:S05]  /*22ff0*/  @!P0 BRA `(.L_x_9637) ;  /* 0xfffffffc00f08947 */ /* 0x008fea000383ffff */
[----:B------:R-:W-:Y:S05]  /*23000*/  BRA `(.L_x_9856) ;  /* 0xffffff7c00987947 */ /* 0x000fea000383ffff */
.L_x_9643:
[----:B0-----:R0:W1:Y:S02]  /*23010*/  SYNCS.PHASECHK.TRANS64.TRYWAIT P0, [R7+URZ+0x288c0], R8 ;  /* 0x0288c008070075a7 */ /* 0x001064000800017f */
[----:B-1----:R-:W-:Y:S05]  /*23020*/  @!P0 NANOSLEEP.SYNCS 0x989680 ;  /* 0x009896800000895d */ /* 0x002fea0003900000 */
[----:B------:R-:W1:Y:S02]  /*23030*/  @!P0 SYNCS.PHASECHK.TRANS64 P0, [R7+URZ+0x288c0], R8 ;  /* 0x0288c008070085a7 */ /* 0x000e64000800007f */
[----:B-1----:R-:W-:Y:S05]  /*23040*/  @!P0 BRA `(.L_x_9643) ;  /* 0xfffffffc00f08947 */ /* 0x002fea000383ffff */
[----:B------:R-:W-:Y:S05]  /*23050*/  BRA `(.L_x_9857) ;  /* 0xffffff8000587947 */ /* 0x000fea000383ffff */
.L_x_9651:
[----:B0-----:R0:W1:Y:S02]  /*23060*/  SYNCS.PHASECHK.TRANS64.TRYWAIT P1, [R10+URZ+0x288a0], R9 ;  /* 0x0288a0090a0075a7 */ /* 0x001064000802017f */
[----:B-1----:R-:W-:Y:S05]  /*23070*/  @!P1 NANOSLEEP.SYNCS 0x989680 ;  /* 0x009896800000995d */ /* 0x002fea0003900000 */
[----:B------:R-:W1:Y:S02]  /*23080*/  @!P1 SYNCS.PHASECHK.TRANS64 P1, [R10+URZ+0x288a0], R9 ;  /* 0x0288a0090a0095a7 */ /* 0x000e64000802007f */
[----:B-1----:R-:W-:Y:S05]  /*23090*/  @!P1 BRA `(.L_x_9651) ;  /* 0xfffffffc00f09947 */ /* 0x002fea000383ffff */
[----:B------:R-:W-:Y:S05]  /*230a0*/  BRA `(.L_x_9858) ;  /* 0xffffff8400547947 */ /* 0x000fea000383ffff */
.L_x_9657:
[----:B-1----:R1:W2:Y:S02]  /*230b0*/  SYNCS.PHASECHK.TRANS64.TRYWAIT P1, [R10+URZ+0x288c0], R9 ;  /* 0x0288c0090a0075a7 */ /* 0x0022a4000802017f */
[----:B--2---:R-:W-:Y:S05]  /*230c0*/  @!P1 NANOSLEEP.SYNCS 0x989680 ;  /* 0x009896800000995d */ /* 0x004fea0003900000 */
[----:B------:R-:W2:Y:S02]  /*230d0*/  @!P1 SYNCS.PHASECHK.TRANS64 P1, [R10+URZ+0x288c0], R9 ;  /* 0x0288c0090a0095a7 */ /* 0x000ea4000802007f */
[----:B--2---:R-:W-:Y:S05]  /*230e0*/  @!P1 BRA `(.L_x_9657) ;  /* 0xfffffffc00f09947 */ /* 0x004fea000383ffff */
[----:B------:R-:W-:Y:S05]  /*230f0*/  BRA `(.L_x_9859) ;  /* 0xffffff88000c7947 */ /* 0x000fea000383ffff */
.L_x_9671:
        /* <DEDUP_REMOVED lines=11> */
.L_x_9861:
[----:B------:R-:W-:Y:S05]  /*231b0*/  BSYNC B0 ;  /* 0x0000000000007941 */ /* 0x000fea0003800000 */
.L_x_9860:
[----:B------:R-:W-:Y:S05]  /*231c0*/  BRA `(.L_x_9862) ;  /* 0xffffff9400007947 */ /* 0x000fea000383ffff */
.L_x_9674:
[----:B0-----:R0:W1:Y:S02]  /*231d0*/  SYNCS.PHASECHK.TRANS64.TRYWAIT P0, [R7+URZ+0x28840], R2 ;  /* 0x02884002070075a7 */ /* 0x001064000800017f */
[----:B-1----:R-:W-:Y:S05]  /*231e0*/  @!P0 NANOSLEEP.SYNCS 0x989680 ;  /* 0x009896800000895d */ /* 0x002fea0003900000 */
[----:B------:R-:W1:Y:S02]  /*231f0*/  @!P0 SYNCS.PHASECHK.TRANS64 P0, [R7+URZ+0x28840], R2 ;  /* 0x02884002070085a7 */ /* 0x000e64000800007f */
[----:B-1----:R-:W-:Y:S05]  /*23200*/  @!P0 BRA `(.L_x_9674) ;  /* 0xfffffffc00f08947 */ /* 0x002fea000383ffff */
[----:B------:R-:W-:Y:S05]  /*23210*/  BRA `(.L_x_9863) ;  /* 0xffffff94005c7947 */ /* 0x000fea000383ffff */
.L_x_9675:
        /* <DEDUP_REMOVED lines=8> */
.L_x_9865:
[----:B------:R-:W-:Y:S05]  /*232a0*/  BSYNC B0 ;  /* 0x0000000000007941 */ /* 0x000fea0003800000 */
.L_x_9864:
        /* <DEDUP_REMOVED lines=9> */
.L_x_9866:
[----:B------:R-:W-:Y:S01]  /*23340*/  IMAD.MOV.U32 R13, RZ, RZ, R0 ;  /* 0x000000ffff0d7224 */ /* 0x000fe200078e0000 */
[----:B------:R-:W-:Y:S01]  /*23350*/  MOV R12, 0x1 ;  /* 0x00000001000c7802 */ /* 0x000fe20000000f00 */
[----:B------:R-:W-:-:S07]  /*23360*/  IMAD.MOV.U32 R3, RZ, RZ, R14 ;  /* 0x000000ffff037224 */ /* 0x000fce00078e000e */
[----:B------:R-:W-:Y:S05]  /*23370*/  WARPSYNC.COLLECTIVE R15, `(.L_x_9867) ;  /* 0x000000000f087348 */ /* 0x000fea0003c00000 */
[----:B------:R0:W1:Y:S02]  /*23380*/  SHFL.IDX P6, R14, R13, R12, R11 ;  /* 0x0000000c0d0e7389 */ /* 0x00006400000c000b */
[----:B01----:R-:W-:Y:S01]  /*23390*/  ENDCOLLECTIVE ;  /* 0x000000000000791b */ /* 0x003fe20003800000 */
.L_x_9867:
        /* <DEDUP_REMOVED lines=16> */
.L_x_9868:
[----:B------:R-:W-:Y:S02]  /*234a0*/  @P0 IMAD R8, R5, 0x2, R22 ;  /* 0x0000000205080824 */ /* 0x000fe400078e0216 */
[----:B------:R-:W-:Y:S02]  /*234b0*/  IMAD.MOV.U32 R13, RZ, RZ, R0 ;  /* 0x000000ffff0d7224 */ /* 0x000fe400078e0000 */
[----:B------:R-:W-:Y:S02]  /*234c0*/  IMAD.MOV.U32 R12, RZ, RZ, 0x2 ;  /* 0x00000002ff0c7424 */ /* 0x000fe400078e00ff */
[----:B------:R-:W-:-:S07]  /*234d0*/  IMAD.MOV.U32 R3, RZ, RZ, R14 ;  /* 0x000000ffff037224 */ /* 0x000fce00078e000e */
[----:B------:R-:W-:Y:S05]  /*234e0*/  WARPSYNC.COLLECTIVE R15, `(.L_x_9869) ;  /* 0x000000000f087348 */ /* 0x000fea0003c00000 */
[----:B------:R0:W1:Y:S02]  /*234f0*/  SHFL.IDX P6, R14, R13, R12, R11 ;  /* 0x0000000c0d0e7389 */ /* 0x00006400000c000b */
[----:B01----:R-:W-:Y:S01]  /*23500*/  ENDCOLLECTIVE ;  /* 0x000000000000791b */ /* 0x003fe20003800000 */
.L_x_9869:
        /* <DEDUP_REMOVED lines=16> */
.L_x_9870:
[----:B------:R-:W-:Y:S02]  /*23610*/  @P0 IMAD R8, R5, 0x2, R22 ;  /* 0x0000000205080824 */ /* 0x000fe400078e0216 */
[----:B------:R-:W-:Y:S02]  /*23620*/  IMAD.MOV.U32 R13, RZ, RZ, R0 ;  /* 0x000000ffff0d7224 */ /* 0x000fe400078e0000 */
[----:B------:R-:W-:Y:S02]  /*23630*/  IMAD.MOV.U32 R12, RZ, RZ, 0x3 ;  /* 0x00000003ff0c7424 */ /* 0x000fe400078e00ff */
[----:B------:R-:W-:-:S07]  /*23640*/  IMAD.MOV.U32 R3, RZ, RZ, R14 ;  /* 0x000000ffff037224 */ /* 0x000fce00078e000e */
[----:B------:R-:W-:Y:S05]  /*23650*/  WARPSYNC.COLLECTIVE R15, `(.L_x_9871) ;  /* 0x000000000f087348 */ /* 0x000fea0003c00000 */
[----:B------:R0:W1:Y:S02]  /*23660*/  SHFL.IDX P6, R14, R13, R12, R11 ;  /* 0x0000000c0d0e7389 */ /* 0x00006400000c000b */
[----:B01----:R-:W-:Y:S01]  /*23670*/  ENDCOLLECTIVE ;  /* 0x000000000000791b */ /* 0x003fe20003800000 */
.L_x_9871:
        /* <DEDUP_REMOVED lines=16> */
.L_x_9872:
[----:B------:R-:W-:Y:S02]  /*23780*/  @P0 IMAD R8, R5, 0x2, R22 ;  /* 0x0000000205080824 */ /* 0x000fe400078e0216 */
[----:B------:R-:W-:Y:S02]  /*23790*/  IMAD.MOV.U32 R13, RZ, RZ, R0 ;  /* 0x000000ffff0d7224 */ /* 0x000fe400078e0000 */
[----:B------:R-:W-:Y:S02]  /*237a0*/  IMAD.MOV.U32 R12, RZ, RZ, 0x4 ;  /* 0x00000004ff0c7424 */ /* 0x000fe400078e00ff */
[----:B------:R-:W-:-:S07]  /*237b0*/  IMAD.MOV.U32 R3, RZ, RZ, R14 ;  /* 0x000000ffff037224 */ /* 0x000fce00078e000e */
[----:B------:R-:W-:Y:S05]  /*237c0*/  WARPSYNC.COLLECTIVE R15, `(.L_x_9873) ;  /* 0x000000000f087348 */ /* 0x000fea0003c00000 */
[----:B------:R0:W1:Y:S02]  /*237d0*/  SHFL.IDX P6, R14, R13, R12, R11 ;  /* 0x0000000c0d0e7389 */ /* 0x00006400000c000b */
[----:B01----:R-:W-:Y:S01]  /*237e0*/  ENDCOLLECTIVE ;  /* 0x000000000000791b */ /* 0x003fe20003800000 */
.L_x_9873:
        /* <DEDUP_REMOVED lines=16> */
.L_x_9874:
[----:B------:R-:W-:Y:S02]  /*238f0*/  @P0 IMAD R8, R5, 0x2, R22 ;  /* 0x0000000205080824 */ /* 0x000fe400078e0216 */
[----:B------:R-:W-:Y:S02]  /*23900*/  IMAD.MOV.U32 R13, RZ, RZ, R0 ;  /* 0x000000ffff0d7224 */ /* 0x000fe400078e0000 */
[----:B------:R-:W-:Y:S02]  /*23910*/  IMAD.MOV.U32 R12, RZ, RZ, 0x5 ;  /* 0x00000005ff0c7424 */ /* 0x000fe400078e00ff */
[----:B------:R-:W-:-:S07]  /*23920*/  IMAD.MOV.U32 R3, RZ, RZ, R14 ;  /* 0x000000ffff037224 */ /* 0x000fce00078e000e */
[----:B------:R-:W-:Y:S05]  /*23930*/  WARPSYNC.COLLECTIVE R15, `(.L_x_9875) ;  /* 0x000000000f087348 */ /* 0x000fea0003c00000 */
[----:B------:R0:W1:Y:S02]  /*23940*/  SHFL.IDX P6, R14, R13, R12, R11 ;  /* 0x0000000c0d0e7389 */ /* 0x00006400000c000b */
[----:B01----:R-:W-:Y:S01]  /*23950*/  ENDCOLLECTIVE ;  /* 0x000000000000791b */ /* 0x003fe20003800000 */
.L_x_9875:
        /* <DEDUP_REMOVED lines=16> */
.L_x_9876:
[----:B------:R-:W-:Y:S01]  /*23a60*/  @P0 LEA R8, R5, R22, 0x1 ;  /* 0x0000001605080211 */ /* 0x000fe200078e08ff */
[----:B------:R-:W-:Y:S02]  /*23a70*/  IMAD.MOV.U32 R13, RZ, RZ, R0 ;  /* 0x000000ffff0d7224 */ /* 0x000fe400078e0000 */
[----:B------:R-:W-:Y:S02]  /*23a80*/  IMAD.MOV.U32 R12, RZ, RZ, 0x6 ;  /* 0x00000006ff0c7424 */ /* 0x000fe400078e00ff */
[----:B------:R-:W-:-:S07]  /*23a90*/  IMAD.MOV.U32 R3, RZ, RZ, R14 ;  /* 0x000000ffff037224 */ /* 0x000fce00078e000e */
[----:B------:R-:W-:Y:S05]  /*23aa0*/  WARPSYNC.COLLECTIVE R15, `(.L_x_9877) ;  /* 0x000000000f087348 */ /* 0x000fea0003c00000 */
[----:B------:R0:W1:Y:S02]  /*23ab0*/  SHFL.IDX P6, R14, R13, R12, R11 ;  /* 0x0000000c0d0e7389 */ /* 0x00006400000c000b */
[----:B01----:R-:W-:Y:S01]  /*23ac0*/  ENDCOLLECTIVE ;  /* 0x000000000000791b */ /* 0x003fe20003800000 */
.L_x_9877:
        /* <DEDUP_REMOVED lines=16> */
.L_x_9878:
[----:B------:R-:W-:Y:S02]  /*23bd0*/  @P0 IMAD R8, R5, 0x2, R22 ;  /* 0x0000000205080824 */ /* 0x000fe400078e0216 */
[----:B------:R-:W-:Y:S02]  /*23be0*/  IMAD.MOV.U32 R13, RZ, RZ, R0 ;  /* 0x000000ffff0d7224 */ /* 0x000fe400078e0000 */
[----:B------:R-:W-:Y:S02]  /*23bf0*/  IMAD.MOV.U32 R12, RZ, RZ, 0x7 ;  /* 0x00000007ff0c7424 */ /* 0x000fe400078e00ff */
[----:B------:R-:W-:-:S07]  /*23c00*/  IMAD.MOV.U32 R3, RZ, RZ, R14 ;  /* 0x000000ffff037224 */ /* 0x000fce00078e000e */
[----:B------:R-:W-:Y:S05]  /*23c10*/  WARPSYNC.COLLECTIVE R15, `(.L_x_9879) ;  /* 0x000000000f087348 */ /* 0x000fea0003c00000 */
[----:B------:R0:W1:Y:S02]  /*23c20*/  SHFL.IDX P6, R14, R13, R12, R11 ;  /* 0x0000000c0d0e7389 */ /* 0x00006400000c000b */
[----:B01----:R-:W-:Y:S01]  /*23c30*/  ENDCOLLECTIVE ;  /* 0x000000000000791b */ /* 0x003fe20003800000 */
.L_x_9879:
[----:B------:R-:W-:-:S05]  /*23c40*/  @P0 LEA R3, P1, R31, R3, 0x1 ;  /* 0x000000031f030211 */ /* 0x000fca00078208ff */
[----:B------:R-:W-:-:S05]  /*23c50*/  @P0 IMAD.X R2, RZ, RZ, R2, P1 ;  /* 0x000000ffff020224 */ /* 0x000fca00008e0602 */
[----:B------:R-:W-:Y:S02]  /*23c60*/  @P0 LOP3.LUT R3, R3, R2, RZ, 0x3c, !PT ;  /* 0x0000000203030212 */ /* 0x000fe400078e3cff */
[----:B------:R-:W-:Y:S02]  /*23c70*/  MOV R13, R4 ;  /* 0x00000004000d7202 */ /* 0x000fe40000000f00 */
[----:B------:R-:W-:-:S04]  /*23c80*/  @P0 LOP3.LUT R2, R3, R2, RZ, 0x3c, !PT ;  /* 0x0000000203020212 */ /* 0x000fc800078e3cff */
[----:B------:R-:W-:Y:S01]  /*23c90*/  @P0 LOP3.LUT R3, R3, R2, RZ, 0x3c, !PT ;  /* 0x0000000203030212 */ /* 0x000fe200078e3cff */
[----:B------:R-:W-:-:S07]  /*23ca0*/  IMAD.MOV.U32 R0, RZ, RZ, R14 ;  /* 0x000000ffff007224 */ /* 0x000fce00078e000e */
[----:B------:R-:W-:Y:S05]  /*23cb0*/  WARPSYNC.COLLECTIVE R15, `(.L_x_9880) ;  /* 0x000000000f087348 */ /* 0x000fea0003c00000 */
[----:B------:R0:W1:Y:S02]  /*23cc0*/  SHFL.IDX P6, R14, R13, R12, R11 ;  /* 0x0000000c0d0e7389 */ /* 0x00006400000c000b */
[----:B01----:R-:W-:Y:S01]  /*23cd0*/  ENDCOLLECTIVE ;  /* 0x000000000000791b */ /* 0x003fe20003800000 */
.L_x_9880:
[----:B------:R-:W-:Y:S01]  /*23ce0*/  @!PT LDS RZ, [RZ] ;  /* 0x00000000fffff984 */ /* 0x000fe20000000800 */
[----:B------:R-:W-:Y:S01]  /*23cf0*/  @!PT LDS RZ, [RZ] ;  /* 0x00000000fffff984 */ /* 0x000fe20000000800 */
[----:B------:R-:W-:Y:S01]  /*23d00*/  @!PT LDS RZ, [RZ] ;  /* 0x00000000fffff984 */ /* 0x000fe20000000800 */
[----:B------:R-:W-:Y:S04]  /*23d10*/  @P0 LDGSTS.E.BYPASS.LTC128B.128 [R8+0x1b400], desc[UR42][R2.64], !P3 ;  /* 0x1b40000002080fae */ /* 0x000fe8000d901d6a */
[----:B------:R0:W-:Y:S02]  /*23d20*/  @P0 LDGSTS.E.BYPASS.LTC128B.128 [R8+0x1f400], desc[UR42][R2.64+0x80], !P2 ;  /* 0x1f40008002080fae */ /* 0x0001e4000d101d6a */
[----:B0-----:R-:W-:Y:S01]  /*23d30*/  IMAD.MOV.U32 R2, RZ, RZ, R14 ;  /* 0x000000ffff027224 */ /* 0x001fe200078e000e */
[----:B------:R-:W-:Y:S06]  /*23d40*/  BRA `(.L_x_9881) ;  /* 0xffffff9000407947 */ /* 0x000fec000383ffff */
.L_x_9680:
        /* <DEDUP_REMOVED lines=9> */
.L_x_9882:
[C---:B------:R-:W-:Y:S02]  /*23de0*/  ISETP.GE.AND P3, PT, R17.reuse, R5, PT ;  /* 0x000000051100720c */ /* 0x040fe40003f66270 */
[----:B------:R-:W-:Y:S01]  /*23df0*/  IADD3 R6, R17, 0x10, RZ ;  /* 0x0000001011067810 */ /* 0x000fe20007ffe0ff */
[----:B------:R-:W-:Y:S02]  /*23e00*/  IMAD.MOV.U32 R13, RZ, RZ, R0 ;  /* 0x000000ffff0d7224 */ /* 0x000fe400078e0000 */
[----:B------:R-:W-:-:S08]  /*23e10*/  IMAD.MOV.U32 R2, RZ, RZ, R14 ;  /* 0x000000ffff027224 */ /* 0x000fd000078e000e */
[----:B------:R-:W-:Y:S05]  /*23e20*/  WARPSYNC.COLLECTIVE R15, `(.L_x_9883) ;  /* 0x000000000f087348 */ /* 0x000fea0003c00000 */
[----:B------:R0:W1:Y:S02]  /*23e30*/  SHFL.IDX P6, R14, R13, R12, R11 ;  /* 0x0000000c0d0e7389 */ /* 0x00006400000c000b */
[----:B01----:R-:W-:Y:S01]  /*23e40*/  ENDCOLLECTIVE ;  /* 0x000000000000791b */ /* 0x003fe20003800000 */
.L_x_9883:
        /* <DEDUP_REMOVED lines=8> */
.L_x_9884:
        /* <DEDUP_REMOVED lines=12> */
.L_x_9885:
        /* <DEDUP_REMOVED lines=8> */
.L_x_9886:
        /* <DEDUP_REMOVED lines=8> */
[----:B------:R-:W-:Y:S01]  /*24090*/  IMAD.MOV.U32 R13, RZ, RZ, R0 ;  /* 0x000000ffff0d7224 */ /* 0x000fe200078e0000 */
[----:B0-----:R-:W-:-:S09]  /*240a0*/  MOV R2, R14 ;  /* 0x0000000e00027202 */ /* 0x001fd20000000f00 */
[----:B------:R-:W-:Y:S05]  /*240b0*/  WARPSYNC.COLLECTIVE R15, `(.L_x_9887) ;  /* 0x000000000f087348 */ /* 0x000fea0003c00000 */
[----:B------:R0:W1:Y:S02]  /*240c0*/  SHFL.IDX P6, R14, R13, R12, R11 ;  /* 0x0000000c0d0e7389 */ /* 0x00006400000c000b */
[----:B01----:R-:W-:Y:S01]  /*240d0*/  ENDCOLLECTIVE ;  /* 0x000000000000791b */ /* 0x003fe20003800000 */
.L_x_9887:
        /* <DEDUP_REMOVED lines=8> */
.L_x_9888:
        /* <DEDUP_REMOVED lines=13> */
.L_x_9889:
        /* <DEDUP_REMOVED lines=8> */
.L_x_9890:
        /* <DEDUP_REMOVED lines=13> */
.L_x_9891:
        /* <DEDUP_REMOVED lines=8> */
.L_x_9892:
        /* <DEDUP_REMOVED lines=13> */
.L_x_9893:
        /* <DEDUP_REMOVED lines=8> */
.L_x_9894:
        /* <DEDUP_REMOVED lines=12> */
.L_x_9895:
        /* <DEDUP_REMOVED lines=8> */
.L_x_9896:
        /* <DEDUP_REMOVED lines=11> */
.L_x_9897:
[----:B------:R-:W-:Y:S05]  /*24740*/  BRA `(.L_x_9898) ;  /* 0xffffff9000b87947 */ /* 0x000fea000383ffff */
.L_x_9685:
[----:B0-----:R0:W1:Y:S02]  /*24750*/  SYNCS.PHASECHK.TRANS64.TRYWAIT P0, [R22+URZ+0x28820], R3 ;  /* 0x02882003160075a7 */ /* 0x001064000800017f */
[----:B-1----:R-:W-:Y:S05]  /*24760*/  @!P0 NANOSLEEP.SYNCS 0x989680 ;  /* 0x009896800000895d */ /* 0x002fea0003900000 */
[----:B------:R-:W1:Y:S02]  /*24770*/  @!P0 SYNCS.PHASECHK.TRANS64 P0, [R22+URZ+0x28820], R3 ;  /* 0x02882003160085a7 */ /* 0x000e64000800007f */
[----:B-1----:R-:W-:Y:S05]  /*24780*/  @!P0 BRA `(.L_x_9685) ;  /* 0xfffffffc00f08947 */ /* 0x002fea000383ffff */
[----:B------:R-:W-:Y:S05]  /*24790*/  BRA `(.L_x_9899) ;  /* 0xffffff94002c7947 */ /* 0x000fea000383ffff */
.L_x_9690:
[----:B0-----:R0:W1:Y:S02]  /*247a0*/  SYNCS.PHASECHK.TRANS64.TRYWAIT P0, [R6+URZ+0x28840], R3 ;  /* 0x02884003060075a7 */ /* 0x001064000800017f */
[----:B-1----:R-:W-:Y:S05]  /*247b0*/  @!P0 NANOSLEEP.SYNCS 0x989680 ;  /* 0x009896800000895d */ /* 0x002fea0003900000 */
[----:B------:R-:W1:Y:S02]  /*247c0*/  @!P0 SYNCS.PHASECHK.TRANS64 P0, [R6+URZ+0x28840], R3 ;  /* 0x02884003060085a7 */ /* 0x000e64000800007f */
[----:B-1----:R-:W-:Y:S05]  /*247d0*/  @!P0 BRA `(.L_x_9690) ;  /* 0xfffffffc00f08947 */ /* 0x002fea000383ffff */
[----:B------:R-:W-:Y:S05]  /*247e0*/  BRA `(.L_x_9900) ;  /* 0xffffff9400fc7947 */ /* 0x000fea000383ffff */
.L_x_9691:
        /* <DEDUP_REMOVED lines=8> */
.L_x_9902:
[----:B------:R-:W-:Y:S05]  /*24870*/  BSYNC B1 ;  /* 0x0000000000017941 */ /* 0x000fea0003800000 */
.L_x_9901:
        /* <DEDUP_REMOVED lines=9> */
.L_x_9903:
[----:B------:R-:W-:Y:S02]  /*24910*/  IMAD R8, R8, 0x2, R22 ;  /* 0x0000000208087824 */ /* 0x000fe400078e0216 */
[----:B------:R-:W-:Y:S01]  /*24920*/  IMAD.MOV.U32 R13, RZ, RZ, R9 ;  /* 0x000000ffff0d7224 */ /* 0x000fe200078e0009 */
[----:B------:R-:W-:Y:S01]  /*24930*/  MOV R12, 0x1 ;  /* 0x00000001000c7802 */ /* 0x000fe20000000f00 */
[----:B------:R-:W-:-:S07]  /*24940*/  IMAD.MOV.U32 R2, RZ, RZ, R14 ;  /* 0x000000ffff027224 */ /* 0x000fce00078e000e */
[----:B------:R-:W-:Y:S05]  /*24950*/  WARPSYNC.COLLECTIVE R15, `(.L_x_9904) ;  /* 0x000000000f087348 */ /* 0x000fea0003c00000 */
[----:B------:R0:W1:Y:S02]  /*24960*/  SHFL.IDX P6, R14, R13, R12, R11 ;  /* 0x0000000c0d0e7389 */ /* 0x00006400000c000b */
[----:B01----:R-:W-:Y:S01]  /*24970*/  ENDCOLLECTIVE ;  /* 0x000000000000791b */ /* 0x003fe20003800000 */
.L_x_9904:
        /* <DEDUP_REMOVED lines=12> */
.L_x_9905:
[----:B------:R-:W-:Y:S02]  /*24a40*/  IMAD.MOV.U32 R13, RZ, RZ, R9 ;  /* 0x000000ffff0d7224 */ /* 0x000fe400078e0009 */
[----:B------:R-:W-:Y:S02]  /*24a50*/  IMAD.MOV.U32 R12, RZ, RZ, 0x2 ;  /* 0x00000002ff0c7424 */ /* 0x000fe400078e00ff */
[----:B------:R-:W-:-:S07]  /*24a60*/  IMAD.MOV.U32 R2, RZ, RZ, R14 ;  /* 0x000000ffff027224 */ /* 0x000fce00078e000e */
[----:B------:R-:W-:Y:S05]  /*24a70*/  WARPSYNC.COLLECTIVE R15, `(.L_x_9906) ;  /* 0x000000000f087348 */ /* 0x000fea0003c00000 */
[----:B------:R0:W1:Y:S02]  /*24a80*/  SHFL.IDX P6, R14, R13, R12, R11 ;  /* 0x0000000c0d0e7389 */ /* 0x00006400000c000b */
[----:B01----:R-:W-:Y:S01]  /*24a90*/  ENDCOLLECTIVE ;  /* 0x000000000000791b */ /* 0x003fe20003800000 */
.L_x_9906:
        /* <DEDUP_REMOVED lines=12> */
.L_x_9907:
[----:B------:R-:W-:Y:S01]  /*24b60*/  MOV R13, R9 ;  /* 0x00000009000d7202 */ /* 0x000fe20000000f00 */
[----:B------:R-:W-:Y:S02]  /*24b70*/  IMAD.MOV.U32 R12, RZ, RZ, 0x3 ;  /* 0x00000003ff0c7424 */ /* 0x000fe400078e00ff */
[----:B------:R-:W-:-:S07]  /*24b80*/  IMAD.MOV.U32 R2, RZ, RZ, R14 ;  /* 0x000000ffff027224 */ /* 0x000fce00078e000e */
[----:B------:R-:W-:Y:S05]  /*24b90*/  WARPSYNC.COLLECTIVE R15, `(.L_x_9908) ;  /* 0x000000000f087348 */ /* 0x000fea0003c00000 */
[----:B------:R0:W1:Y:S02]  /*24ba0*/  SHFL.IDX P6, R14, R13, R12, R11 ;  /* 0x0000000c0d0e7389 */ /* 0x00006400000c000b */
[----:B01----:R-:W-:Y:S01]  /*24bb0*/  ENDCOLLECTIVE ;  /* 0x000000000000791b */ /* 0x003fe20003800000 */
.L_x_9908:
        /* <DEDUP_REMOVED lines=12> */
.L_x_9909:
[----:B------:R-:W-:Y:S02]  /*24c80*/  IMAD.MOV.U32 R13, RZ, RZ, R9 ;  /* 0x000000ffff0d7224 */ /* 0x000fe400078e0009 */
[----:B------:R-:W-:Y:S02]  /*24c90*/  IMAD.MOV.U32 R12, RZ, RZ, 0x4 ;  /* 0x00000004ff0c7424 */ /* 0x000fe400078e00ff */
[----:B------:R-:W-:-:S07]  /*24ca0*/  IMAD.MOV.U32 R2, RZ, RZ, R14 ;  /* 0x000000ffff027224 */ /* 0x000fce00078e000e */
[----:B------:R-:W-:Y:S05]  /*24cb0*/  WARPSYNC.COLLECTIVE R15, `(.L_x_9910) ;  /* 0x000000000f087348 */ /* 0x000fea0003c00000 */
[----:B------:R0:W1:Y:S02]  /*24cc0*/  SHFL.IDX P6, R14, R13, R12, R11 ;  /* 0x0000000c0d0e7389 */ /* 0x00006400000c000b */
[----:B01----:R-:W-:Y:S01]  /*24cd0*/  ENDCOLLECTIVE ;  /* 0x000000000000791b */ /* 0x003fe20003800000 */
.L_x_9910:
        /* <DEDUP_REMOVED lines=12> */
.L_x_9911:
[----:B------:R-:W-:Y:S02]  /*24da0*/  IMAD.MOV.U32 R13, RZ, RZ, R9 ;  /* 0x000000ffff0d7224 */ /* 0x000fe400078e0009 */
[----:B------:R-:W-:Y:S02]  /*24db0*/  IMAD.MOV.U32 R12, RZ, RZ, 0x5 ;  /* 0x00000005ff0c7424 */ /* 0x000fe400078e00ff */
[----:B------:R-:W-:-:S07]  /*24dc0*/  IMAD.MOV.U32 R2, RZ, RZ, R14 ;  /* 0x000000ffff027224 */ /* 0x000fce00078e000e */
[----:B------:R-:W-:Y:S05]  /*24dd0*/  WARPSYNC.COLLECTIVE R15, `(.L_x_9912) ;  /* 0x000000000f087348 */ /* 0x000fea0003c00000 */
[----:B------:R0:W1:Y:S02]  /*24de0*/  SHFL.IDX P6, R14, R13, R12, R11 ;  /* 0x0000000c0d0e7389 */ /* 0x00006400000c000b */
[----:B01----:R-:W-:Y:S01]  /*24df0*/  ENDCOLLECTIVE ;  /* 0x000000000000791b */ /* 0x003fe20003800000 */
.L_x_9912:
        /* <DEDUP_REMOVED lines=12> */
.L_x_9913:
[----:B------:R-:W-:Y:S02]  /*24ec0*/  IMAD.MOV.U32 R13, RZ, RZ, R9 ;  /* 0x000000ffff0d7224 */ /* 0x000fe400078e0009 */
[----:B------:R-:W-:Y:S02]  /*24ed0*/  IMAD.MOV.U32 R12, RZ, RZ, 0x6 ;  /* 0x00000006ff0c7424 */ /* 0x000fe400078e00ff */
[----:B------:R-:W-:-:S07]  /*24ee0*/  IMAD.MOV.U32 R2, RZ, RZ, R14 ;  /* 0x000000ffff027224 */ /* 0x000fce00078e000e */
[----:B------:R-:W-:Y:S05]  /*24ef0*/  WARPSYNC.COLLECTIVE R15, `(.L_x_9914) ;  /* 0x000000000f087348 */ /* 0x000fea0003c00000 */
[----:B------:R0:W1:Y:S02]  /*24f00*/  SHFL.IDX P6, R14, R13, R12, R11 ;  /* 0x0000000c0d0e7389 */ /* 0x00006400000c000b */
[----:B01----:R-:W-:Y:S01]  /*24f10*/  ENDCOLLECTIVE ;  /* 0x000000000000791b */ /* 0x003fe20003800000 */
.L_x_9914:
        /* <DEDUP_REMOVED lines=12> */
.L_x_9915:
[----:B------:R-:W-:Y:S02]  /*24fe0*/  IMAD.MOV.U32 R13, RZ, RZ, R9 ;  /* 0x000000ffff0d7224 */ /* 0x000fe400078e0009 */
[----:B------:R-:W-:Y:S01]  /*24ff0*/  IMAD.MOV.U32 R12, RZ, RZ, 0x7 ;  /* 0x00000007ff0c7424 */ /* 0x000fe200078e00ff */
[----:B------:R-:W-:-:S07]  /*25000*/  MOV R2, R14 ;  /* 0x0000000e00027202 */ /* 0x000fce0000000f00 */
[----:B------:R-:W-:Y:S05]  /*25010*/  WARPSYNC.COLLECTIVE R15, `(.L_x_9916) ;  /* 0x000000000f087348 */ /* 0x000fea0003c00000 */
[----:B------:R0:W1:Y:S02]  /*25020*/  SHFL.IDX P6, R14, R13, R12, R11 ;  /* 0x0000000c0d0e7389 */ /* 0x00006400000c000b */
[----:B01----:R-:W-:Y:S01]  /*25030*/  ENDCOLLECTIVE ;  /* 0x000000000000791b */ /* 0x003fe20003800000 */
.L_x_9916:
        /* <DEDUP_REMOVED lines=12> */
.L_x_9917:
[----:B------:R-:W-:Y:S01]  /*25100*/  IMAD.MOV.U32 R2, RZ, RZ, R14 ;  /* 0x000000ffff027224 */ /* 0x000fe200078e000e */
[----:B------:R-:W-:Y:S06]  /*25110*/  BRA `(.L_x_9918) ;  /* 0xffffff9000d07947 */ /* 0x000fec000383ffff */
.L_x_9696:
[----:B-1----:R1:W2:Y:S02]  /*25120*/  SYNCS.PHASECHK.TRANS64.TRYWAIT P0, [R6+URZ+0x28860], R2 ;  /* 0x02886002060075a7 */ /* 0x0022a4000800017f */
[----:B--2---:R-:W-:Y:S05]  /*25130*/  @!P0 NANOSLEEP.SYNCS 0x989680 ;  /* 0x009896800000895d */ /* 0x004fea0003900000 */
[----:B------:R-:W2:Y:S02]  /*25140*/  @!P0 SYNCS.PHASECHK.TRANS64 P0, [R6+URZ+0x28860], R2 ;  /* 0x02886002060085a7 */ /* 0x000ea4000800007f */
[----:B--2---:R-:W-:Y:S05]  /*25150*/  @!P0 BRA `(.L_x_9696) ;  /* 0xfffffffc00f08947 */ /* 0x004fea000383ffff */
[----:B------:R-:W-:Y:S05]  /*25160*/  BRA `(.L_x_9919) ;  /* 0xffffff94002c7947 */ /* 0x000fea000383ffff */
.L_x_9697:
        /* <DEDUP_REMOVED lines=8> */
.L_x_9921:
[----:B------:R-:W-:Y:S05]  /*251f0*/  BSYNC B1 ;  /* 0x0000000000017941 */ /* 0x000fea0003800000 */
.L_x_9920:
        /* <DEDUP_REMOVED lines=9> */
.L_x_9922:
[----:B------:R-:W-:Y:S02]  /*25290*/  IMAD.MOV.U32 R13, RZ, RZ, R24 ;  /* 0x000000ffff0d7224 */ /* 0x000fe400078e0018 */
[----:B------:R-:W-:Y:S02]  /*252a0*/  IMAD.MOV.U32 R12, RZ, RZ, 0x1 ;  /* 0x00000001ff0c7424 */ /* 0x000fe400078e00ff */
[----:B------:R-:W-:-:S07]  /*252b0*/  IMAD.MOV.U32 R2, RZ, RZ, R14 ;  /* 0x000000ffff027224 */ /* 0x000fce00078e000e */
[----:B------:R-:W-:Y:S05]  /*252c0*/  WARPSYNC.COLLECTIVE R15, `(.L_x_9923) ;  /* 0x000000000f087348 */ /* 0x000fea0003c00000 */
[----:B------:R0:W1:Y:S02]  /*252d0*/  SHFL.IDX P6, R14, R13, R12, R11 ;  /* 0x0000000c0d0e7389 */ /* 0x00006400000c000b */
[----:B01----:R-:W-:Y:S01]  /*252e0*/  ENDCOLLECTIVE ;  /* 0x000000000000791b */ /* 0x003fe20003800000 */
.L_x_9923:
        /* <DEDUP_REMOVED lines=14> */
.L_x_9924:
[----:B------:R-:W-:Y:S02]  /*253d0*/  IMAD.MOV.U32 R13, RZ, RZ, R24 ;  /* 0x000000ffff0d7224 */ /* 0x000fe400078e0018 */
[----:B------:R-:W-:Y:S02]  /*253e0*/  IMAD.MOV.U32 R12, RZ, RZ, 0x2 ;  /* 0x00000002ff0c7424 */ /* 0x000fe400078e00ff */
[----:B------:R-:W-:-:S07]  /*253f0*/  IMAD.MOV.U32 R2, RZ, RZ, R14 ;  /* 0x000000ffff027224 */ /* 0x000fce00078e000e */
[----:B------:R-:W-:Y:S05]  /*25400*/  WARPSYNC.COLLECTIVE R15, `(.L_x_9925) ;  /* 0x000000000f087348 */ /* 0x000fea0003c00000 */
[----:B------:R0:W1:Y:S02]  /*25410*/  SHFL.IDX P6, R14, R13, R12, R11 ;  /* 0x0000000c0d0e7389 */ /* 0x00006400000c000b */
[----:B01----:R-:W-:Y:S01]  /*25420*/  ENDCOLLECTIVE ;  /* 0x000000000000791b */ /* 0x003fe20003800000 */
.L_x_9925:
        /* <DEDUP_REMOVED lines=14> */
.L_x_9926:
[----:B------:R-:W-:Y:S02]  /*25510*/  IMAD.MOV.U32 R13, RZ, RZ, R24 ;  /* 0x000000ffff0d7224 */ /* 0x000fe400078e0018 */
[----:B------:R-:W-:Y:S02]  /*25520*/  IMAD.MOV.U32 R12, RZ, RZ, 0x3 ;  /* 0x00000003ff0c7424 */ /* 0x000fe400078e00ff */
[----:B------:R-:W-:-:S07]  /*25530*/  IMAD.MOV.U32 R2, RZ, RZ, R14 ;  /* 0x000000ffff027224 */ /* 0x000fce00078e000e */
[----:B------:R-:W-:Y:S05]  /*25540*/  WARPSYNC.COLLECTIVE R15, `(.L_x_9927) ;  /* 0x000000000f087348 */ /* 0x000fea0003c00000 */
[----:B------:R0:W1:Y:S02]  /*25550*/  SHFL.IDX P6, R14, R13, R12, R11 ;  /* 0x0000000c0d0e7389 */ /* 0x00006400000c000b */
[----:B01----:R-:W-:Y:S01]  /*25560*/  ENDCOLLECTIVE ;  /* 0x000000000000791b */ /* 0x003fe20003800000 */
.L_x_9927:
        /* <DEDUP_REMOVED lines=14> */
.L_x_9928:
[----:B------:R-:W-:Y:S02]  /*25650*/  IMAD.MOV.U32 R13, RZ, RZ, R24 ;  /* 0x000000ffff0d7224 */ /* 0x000fe400078e0018 */
[----:B------:R-:W-:Y:S02]  /*25660*/  IMAD.MOV.U32 R12, RZ, RZ, 0x4 ;  /* 0x00000004ff0c7424 */ /* 0x000fe400078e00ff */
[----:B------:R-:W-:-:S07]  /*25670*/  IMAD.MOV.U32 R2, RZ, RZ, R14 ;  /* 0x000000ffff027224 */ /* 0x000fce00078e000e */
[----:B------:R-:W-:Y:S05]  /*25680*/  WARPSYNC.COLLECTIVE R15, `(.L_x_9929) ;  /* 0x000000000f087348 */ /* 0x000fea0003c00000 */
[----:B------:R0:W1:Y:S02]  /*25690*/  SHFL.IDX P6, R14, R13, R12, R11 ;  /* 0x0000000c0d0e7389 */ /* 0x00006400000c000b */
[----:B01----:R-:W-:Y:S01]  /*256a0*/  ENDCOLLECTIVE ;  /* 0x000000000000791b */ /* 0x003fe20003800000 */
.L_x_9929:
        /* <DEDUP_REMOVED lines=14> */
.L_x_9930:
[----:B------:R-:W-:Y:S01]  /*25790*/  IMAD.MOV.U32 R13, RZ, RZ, R24 ;  /* 0x000000ffff0d7224 */ /* 0x000fe200078e0018 */
[----:B------:R-:W-:Y:S01]  /*257a0*/  MOV R12, 0x5 ;  /* 0x00000005000c7802 */ /* 0x000fe20000000f00 */
[----:B------:R-:W-:-:S07]  /*257b0*/  IMAD.MOV.U32 R2, RZ, RZ, R14 ;  /* 0x000000ffff027224 */ /* 0x000fce00078e000e */
[----:B------:R-:W-:Y:S05]  /*257c0*/  WARPSYNC.COLLECTIVE R15, `(.L_x_9931) ;  /* 0x000000000f087348 */ /* 0x000fea0003c00000 */
[----:B------:R0:W1:Y:S02]  /*257d0*/  SHFL.IDX P6, R14, R13, R12, R11 ;  /* 0x0000000c0d0e7389 */ /* 0x00006400000c000b */
[----:B01----:R-:W-:Y:S01]  /*257e0*/  ENDCOLLECTIVE ;  /* 0x000000000000791b */ /* 0x003fe20003800000 */
.L_x_9931:
        /* <DEDUP_REMOVED lines=14> */
.L_x_9932:
[----:B------:R-:W-:Y:S02]  /*258d0*/  IMAD.MOV.U32 R13, RZ, RZ, R24 ;  /* 0x000000ffff0d7224 */ /* 0x000fe400078e0018 */
[----:B------:R-:W-:Y:S02]  /*258e0*/  IMAD.MOV.U32 R12, RZ, RZ, 0x6 ;  /* 0x00000006ff0c7424 */ /* 0x000fe400078e00ff */
[----:B------:R-:W-:-:S07]  /*258f0*/  IMAD.MOV.U32 R2, RZ, RZ, R14 ;  /* 0x000000ffff027224 */ /* 0x000fce00078e000e */
[----:B------:R-:W-:Y:S05]  /*25900*/  WARPSYNC.COLLECTIVE R15, `(.L_x_9933) ;  /* 0x000000000f087348 */ /* 0x000fea0003c00000 */
[----:B------:R0:W1:Y:S02]  /*25910*/  SHFL.IDX P6, R14, R13, R12, R11 ;  /* 0x0000000c0d0e7389 */ /* 0x00006400000c000b */
[----:B01----:R-:W-:Y:S01]  /*25920*/  ENDCOLLECTIVE ;  /* 0x000000000000791b */ /* 0x003fe20003800000 */
.L_x_9933:
        /* <DEDUP_REMOVED lines=14> */
.L_x_9934:
[----:B------:R-:W-:Y:S01]  /*25a10*/  MOV R13, R24 ;  /* 0x00000018000d7202 */ /* 0x000fe20000000f00 */
[----:B------:R-:W-:Y:S02]  /*25a20*/  IMAD.MOV.U32 R12, RZ, RZ, 0x7 ;  /* 0x00000007ff0c7424 */ /* 0x000fe400078e00ff */
[----:B------:R-:W-:-:S07]  /*25a30*/  IMAD.MOV.U32 R2, RZ, RZ, R14 ;  /* 0x000000ffff027224 */ /* 0x000fce00078e000e */
[----:B------:R-:W-:Y:S05]  /*25a40*/  WARPSYNC.COLLECTIVE R15, `(.L_x_9935) ;  /* 0x000000000f087348 */ /* 0x000fea0003c00000 */
[----:B------:R0:W1:Y:S02]  /*25a50*/  SHFL.IDX P6, R14, R13, R12, R11 ;  /* 0x0000000c0d0e7389 */ /* 0x00006400000c000b */
[----:B01----:R-:W-:Y:S01]  /*25a60*/  ENDCOLLECTIVE ;  /* 0x000000000000791b */ /* 0x003fe20003800000 */
.L_x_9935:
        /* <DEDUP_REMOVED lines=13> */
.L_x_9936:
[----:B------:R-:W-:Y:S01]  /*25b40*/  @!PT LDS RZ, [RZ] ;  /* 0x00000000fffff984 */ /* 0x000fe20000000800 */
[----:B------:R-:W-:Y:S01]  /*25b50*/  @!PT LDS RZ, [RZ] ;  /* 0x00000000fffff984 */ /* 0x000fe20000000800 */
[----:B------:R-:W-:Y:S01]  /*25b60*/  @!PT LDS RZ, [RZ] ;  /* 0x00000000fffff984 */ /* 0x000fe20000000800 */
[----:B------:R0:W-:Y:S01]  /*25b70*/  LDGSTS.E.BYPASS.LTC128B.128 [R7+0x7400], desc[UR42][R2.64+0x80], !P0 ;  /* 0x0740008002077fae */ /* 0x0001e2000c101d6a */
[----:B------:R-:W-:Y:S05]  /*25b80*/  BRA `(.L_x_9937) ;  /* 0xffffff8c00b47947 */ /* 0x000fea000383ffff */
.L_x_9705:
[----:B0-----:R0:W1:Y:S02]  /*25b90*/  SYNCS.PHASECHK.TRANS64.TRYWAIT P0, [R0+URZ+0x28860], R3 ;  /* 0x02886003000075a7 */ /* 0x001064000800017f */
[----:B-1----:R-:W-:Y:S05]  /*25ba0*/  @!P0 NANOSLEEP.SYNCS 0x989680 ;  /* 0x009896800000895d */ /* 0x002fea0003900000 */
[----:B------:R-:W1:Y:S02]  /*25bb0*/  @!P0 SYNCS.PHASECHK.TRANS64 P0, [R0+URZ+0x28860], R3 ;  /* 0x02886003000085a7 */ /* 0x000e64000800007f */
[----:B-1----:R-:W-:Y:S05]  /*25bc0*/  @!P0 BRA `(.L_x_9705) ;  /* 0xfffffffc00f08947 */ /* 0x002fea000383ffff */
[----:B------:R-:W-:Y:S05]  /*25bd0*/  BRA `(.L_x_9938) ;  /* 0xffffff9000d07947 */ /* 0x000fea000383ffff */
.L_x_9706:
        /* <DEDUP_REMOVED lines=8> */
.L_x_9940:
[----:B------:R-:W-:Y:S05]  /*25c60*/  BSYNC B0 ;  /* 0x0000000000007941 */ /* 0x000fea0003800000 */
.L_x_9939:
        /* <DEDUP_REMOVED lines=9> */
.L_x_9941:
        /* <DEDUP_REMOVED lines=12> */
.L_x_9942:
        /* <DEDUP_REMOVED lines=13> */
.L_x_9943:
[----:B------:R-:W-:Y:S01]  /*25e90*/  MOV R13, R24 ;  /* 0x00000018000d7202 */ /* 0x000fe20000000f00 */
[----:B------:R-:W-:Y:S02]  /*25ea0*/  IMAD.MOV.U32 R12, RZ, RZ, 0x2 ;  /* 0x00000002ff0c7424 */ /* 0x000fe400078e00ff */
[----:B------:R-:W-:-:S07]  /*25eb0*/  IMAD.MOV.U32 R10, RZ, RZ, R14 ;  /* 0x000000ffff0a7224 */ /* 0x000fce00078e000e */
[----:B------:R-:W-:Y:S05]  /*25ec0*/  WARPSYNC.COLLECTIVE R15, `(.L_x_9944) ;  /* 0x000000000f087348 */ /* 0x000fea0003c00000 */
[----:B------:R0:W1:Y:S02]  /*25ed0*/  SHFL.IDX P6, R14, R13, R12, R11 ;  /* 0x0000000c0d0e7389 */ /* 0x00006400000c000b */
[----:B01----:R-:W-:Y:S01]  /*25ee0*/  ENDCOLLECTIVE ;  /* 0x000000000000791b */ /* 0x003fe20003800000 */
.L_x_9944:
        /* <DEDUP_REMOVED lines=14> */
.L_x_9945:
[----:B------:R-:W-:Y:S02]  /*25fd0*/  IMAD.MOV.U32 R13, RZ, RZ, R24 ;  /* 0x000000ffff0d7224 */ /* 0x000fe400078e0018 */
[----:B------:R-:W-:Y:S01]  /*25fe0*/  IMAD.MOV.U32 R12, RZ, RZ, 0x3 ;  /* 0x00000003ff0c7424 */ /* 0x000fe200078e00ff */
[----:B------:R-:W-:-:S13]  /*25ff0*/  IADD3 R2, P2, R14, R5, RZ ;  /* 0x000000050e027210 */ /* 0x000fda0007f5e0ff */
[----:B------:R-:W-:Y:S05]  /*26000*/  WARPSYNC.COLLECTIVE R15, `(.L_x_9946) ;  /* 0x000000000f087348 */ /* 0x000fea0003c00000 */
[----:B------:R0:W1:Y:S02]  /*26010*/  SHFL.IDX P6, R14, R13, R12, R11 ;  /* 0x0000000c0d0e7389 */ /* 0x00006400000c000b */
[----:B01----:R-:W-:Y:S01]  /*26020*/  ENDCOLLECTIVE ;  /* 0x000000000000791b */ /* 0x003fe20003800000 */
.L_x_9946:
        /* <DEDUP_REMOVED lines=13> */
.L_x_9947:
[----:B------:R-:W-:Y:S01]  /*26100*/  IMAD.MOV.U32 R13, RZ, RZ, R24 ;  /* 0x000000ffff0d7224 */ /* 0x000fe200078e0018 */
[----:B------:R-:W-:Y:S02]  /*26110*/  MOV R12, 0x4 ;  /* 0x00000004000c7802 */ /* 0x000fe40000000f00 */
[----:B------:R-:W-:-:S13]  /*26120*/  IADD3 R2, P2, R14, R5, RZ ;  /* 0x000000050e027210 */ /* 0x000fda0007f5e0ff */
[----:B------:R-:W-:Y:S05]  /*26130*/  WARPSYNC.COLLECTIVE R15, `(.L_x_9948) ;  /* 0x000000000f087348 */ /* 0x000fea0003c00000 */
[----:B------:R0:W1:Y:S02]  /*26140*/  SHFL.IDX P6, R14, R13, R12, R11 ;  /* 0x0000000c0d0e7389 */ /* 0x00006400000c000b */
[----:B01----:R-:W-:Y:S01]  /*26150*/  ENDCOLLECTIVE ;  /* 0x000000000000791b */ /* 0x003fe20003800000 */
.L_x_9948:
        /* <DEDUP_REMOVED lines=13> */
.L_x_9949:
[----:B------:R-:W-:Y:S02]  /*26230*/  IMAD.MOV.U32 R13, RZ, RZ, R24 ;  /* 0x000000ffff0d7224 */ /* 0x000fe400078e0018 */
[----:B------:R-:W-:Y:S02]  /*26240*/  IMAD.MOV.U32 R12, RZ, RZ, 0x5 ;  /* 0x00000005ff0c7424 */ /* 0x000fe400078e00ff */
[----:B------:R-:W-:-:S07]  /*26250*/  IMAD.MOV.U32 R10, RZ, RZ, R14 ;  /* 0x000000ffff0a7224 */ /* 0x000fce00078e000e */
[----:B------:R-:W-:Y:S05]  /*26260*/  WARPSYNC.COLLECTIVE R15, `(.L_x_9950) ;  /* 0x000000000f087348 */ /* 0x000fea0003c00000 */
[----:B------:R0:W1:Y:S02]  /*26270*/  SHFL.IDX P6, R14, R13, R12, R11 ;  /* 0x0000000c0d0e7389 */ /* 0x00006400000c000b */
[----:B01----:R-:W-:Y:S01]  /*26280*/  ENDCOLLECTIVE ;  /* 0x000000000000791b */ /* 0x003fe20003800000 */
.L_x_9950:
        /* <DEDUP_REMOVED lines=14> */
.L_x_9951:
[----:B------:R-:W-:Y:S01]  /*26370*/  IMAD.MOV.U32 R13, RZ, RZ, R24 ;  /* 0x000000ffff0d7224 */ /* 0x000fe200078e0018 */
[----:B------:R-:W-:Y:S02]  /*26380*/  MOV R12, 0x6 ;  /* 0x00000006000c7802 */ /* 0x000fe40000000f00 */
[----:B------:R-:W-:-:S13]  /*26390*/  IADD3 R2, P2, R14, R5, RZ ;  /* 0x000000050e027210 */ /* 0x000fda0007f5e0ff */
[----:B------:R-:W-:Y:S05]  /*263a0*/  WARPSYNC.COLLECTIVE R15, `(.L_x_9952) ;  /* 0x000000000f087348 */ /* 0x000fea0003c00000 */
[----:B------:R0:W1:Y:S02]  /*263b0*/  SHFL.IDX P6, R14, R13, R12, R11 ;  /* 0x0000000c0d0e7389 */ /* 0x00006400000c000b */
[----:B01----:R-:W-:Y:S01]  /*263c0*/  ENDCOLLECTIVE ;  /* 0x000000000000791b */ /* 0x003fe20003800000 */
.L_x_9952:
        /* <DEDUP_REMOVED lines=13> */
.L_x_9953:
[----:B------:R-:W-:Y:S02]  /*264a0*/  IMAD.MOV.U32 R13, RZ, RZ, R24 ;  /* 0x000000ffff0d7224 */ /* 0x000fe400078e0018 */
[----:B------:R-:W-:Y:S02]  /*264b0*/  IMAD.MOV.U32 R12, RZ, RZ, 0x7 ;  /* 0x00000007ff0c7424 */ /* 0x000fe400078e00ff */
[----:B------:R-:W-:-:S07]  /*264c0*/  IMAD.MOV.U32 R10, RZ, RZ, R14 ;  /* 0x000000ffff0a7224 */ /* 0x000fce00078e000e */
[----:B------:R-:W-:Y:S05]  /*264d0*/  WARPSYNC.COLLECTIVE R15, `(.L_x_9954) ;  /* 0x000000000f087348 */ /* 0x000fea0003c00000 */
[----:B------:R0:W1:Y:S02]  /*264e0*/  SHFL.IDX P6, R14, R13, R12, R11 ;  /* 0x0000000c0d0e7389 */ /* 0x00006400000c000b */
[----:B01----:R-:W-:Y:S01]  /*264f0*/  ENDCOLLECTIVE ;  /* 0x000000000000791b */ /* 0x003fe20003800000 */
.L_x_9954:
        /* <DEDUP_REMOVED lines=12> */
.L_x_9955:
[----:B------:R-:W-:Y:S05]  /*265c0*/  BRA `(.L_x_9956) ;  /* 0xffffff8c00707947 */ /* 0x000fea000383ffff */
.L_x_9711:
[----:B------:R-:W-:Y:S01]  /*265d0*/  BSSY B0, `(.L_x_9957) ;  /* 0x0000008000007945 */ /* 0x000fe20003800000 */
[----:B------:R-:W-:Y:S01]  /*265e0*/  IMAD.MOV.U32 R13, RZ, RZ, R16 ;  /* 0x000000ffff0d7224 */ /* 0x000fe200078e0010 */
[----:B-1----:R-:W-:Y:S01]  /*265f0*/  MOV R11, 0x1f ;  /* 0x0000001f000b7802 */ /* 0x002fe20000000f00 */
[----:B------:R-:W-:Y:S02]  /*26600*/  IMAD.MOV.U32 R12, RZ, RZ, RZ ;  /* 0x000000ffff0c7224 */ /* 0x000fe400078e00ff */
[----:B------:R-:W-:-:S07]  /*26610*/  IMAD.MOV.U32 R15, RZ, RZ, -0x1 ;  /* 0xffffffffff0f7424 */ /* 0x000fce00078e00ff */
[----:B0-----:R-:W-:Y:S05]  /*26620*/  WARPSYNC.COLLECTIVE R15, `(.L_x_9958) ;  /* 0x000000000f087348 */ /* 0x001fea0003c00000 */
[----:B------:R1:W2:Y:S02]  /*26630*/  SHFL.IDX P6, R14, R13, R12, R11 ;  /* 0x0000000c0d0e7389 */ /* 0x0002a400000c000b */
[----:B012---:R-:W-:Y:S01]  /*26640*/  ENDCOLLECTIVE ;  /* 0x000000000000791b */ /* 0x007fe20003800000 */
.L_x_9958:
[----:B------:R-:W-:Y:S05]  /*26650*/  BSYNC B0 ;  /* 0x0000000000007941 */ /* 0x000fea0003800000 */
.L_x_9957:
        /* <DEDUP_REMOVED lines=9> */
.L_x_9959:
        /* <DEDUP_REMOVED lines=18> */
.L_x_9960:
[----:B------:R-:W-:Y:S01]  /*26810*/  IMAD.MOV.U32 R12, RZ, RZ, 0x2 ;  /* 0x00000002ff0c7424 */ /* 0x000fe200078e00ff */
[----:B------:R-:W-:-:S05]  /*26820*/  SEL R6, R14, RZ, P1 ;  /* 0x000000ff0e067207 */ /* 0x000fca0000800000 */
[----:B------:R-:W-:-:S04]  /*26830*/  IMAD.IADD R6, R5, 0x1, R6 ;  /* 0x0000000105067824 */ /* 0x000fc800078e0206 */
[----:B------:R-:W-:-:S07]  /*26840*/  IMAD.MOV.U32 R13, RZ, RZ, R6 ;  /* 0x000000ffff0d7224 */ /* 0x000fce00078e0006 */
[----:B------:R-:W-:Y:S05]  /*26850*/  WARPSYNC.COLLECTIVE R15, `(.L_x_9961) ;  /* 0x000000000f087348 */ /* 0x000fea0003c00000 */
[----:B------:R0:W1:Y:S02]  /*26860*/  SHFL.UP P6, R14, R13, R12, R11 ;  /* 0x0400000c0d0e7389 */ /* 0x00006400000c000b */
[----:B01----:R-:W-:Y:S01]  /*26870*/  ENDCOLLECTIVE ;  /* 0x000000000000791b */ /* 0x003fe20003800000 */
.L_x_9961:
[----:B------:R-:W-:Y:S01]  /*26880*/  IMAD.MOV.U32 R12, RZ, RZ, 0x4 ;  /* 0x00000004ff0c7424 */ /* 0x000fe200078e00ff */
[----:B------:R-:W-:-:S05]  /*26890*/  SEL R7, R14, RZ, P2 ;  /* 0x000000ff0e077207 */ /* 0x000fca0001000000 */
[----:B------:R-:W-:-:S04]  /*268a0*/  IMAD.IADD R7, R6, 0x1, R7 ;  /* 0x0000000106077824 */ /* 0x000fc800078e0207 */
[----:B------:R-:W-:-:S07]  /*268b0*/  IMAD.MOV.U32 R13, RZ, RZ, R7 ;  /* 0x000000ffff0d7224 */ /* 0x000fce00078e0007 */
[----:B------:R-:W-:Y:S05]  /*268c0*/  WARPSYNC.COLLECTIVE R15, `(.L_x_9962) ;  /* 0x000000000f087348 */ /* 0x000fea0003c00000 */
[----:B------:R0:W1:Y:S02]  /*268d0*/  SHFL.UP P6, R14, R13, R12, R11 ;  /* 0x0400000c0d0e7389 */ /* 0x00006400000c000b */
[----:B01----:R-:W-:Y:S01]  /*268e0*/  ENDCOLLECTIVE ;  /* 0x000000000000791b */ /* 0x003fe20003800000 */
.L_x_9962:
[----:B------:R-:W-:Y:S01]  /*268f0*/  IMAD.MOV.U32 R12, RZ, RZ, 0x8 ;  /* 0x00000008ff0c7424 */ /* 0x000fe200078e00ff */
[----:B------:R-:W-:-:S05]  /*26900*/  SEL R2, R14, RZ, P3 ;  /* 0x000000ff0e027207 */ /* 0x000fca0001800000 */
[----:B------:R-:W-:-:S04]  /*26910*/  IMAD.IADD R2, R7, 0x1, R2 ;  /* 0x0000000107027824 */ /* 0x000fc800078e0202 */
[----:B------:R-:W-:-:S07]  /*26920*/  IMAD.MOV.U32 R13, RZ, RZ, R2 ;  /* 0x000000ffff0d7224 */ /* 0x000fce00078e0002 */
[----:B------:R-:W-:Y:S05]  /*26930*/  WARPSYNC.COLLECTIVE R15, `(.L_x_9963) ;  /* 0x000000000f087348 */ /* 0x000fea0003c00000 */
[----:B------:R0:W1:Y:S02]  /*26940*/  SHFL.UP P6, R14, R13, R12, R11 ;  /* 0x0400000c0d0e7389 */ /* 0x00006400000c000b */
[----:B01----:R-:W-:Y:S01]  /*26950*/  ENDCOLLECTIVE ;  /* 0x000000000000791b */ /* 0x003fe20003800000 */
.L_x_9963:
[----:B------:R-:W-:Y:S01]  /*26960*/  IMAD.MOV.U32 R12, RZ, RZ, 0x10 ;  /* 0x00000010ff0c7424 */ /* 0x000fe200078e00ff */
[----:B------:R-:W-:-:S04]  /*26970*/  SEL R3, R14, RZ, P4 ;  /* 0x000000ff0e037207 */ /* 0x000fc80002000000 */
[----:B------:R-:W-:-:S05]  /*26980*/  IADD3 R3, R2, R3, RZ ;  /* 0x0000000302037210 */ /* 0x000fca0007ffe0ff */
[----:B------:R-:W-:-:S07]  /*26990*/  IMAD.MOV.U32 R13, RZ, RZ, R3 ;  /* 0x000000ffff0d7224 */ /* 0x000fce00078e0003 */
[----:B------:R-:W-:Y:S05]  /*269a0*/  WARPSYNC.COLLECTIVE R15, `(.L_x_9964) ;  /* 0x000000000f087348 */ /* 0x000fea0003c00000 */
[----:B------:R0:W1:Y:S02]  /*269b0*/  SHFL.UP P6, R14, R13, R12, R11 ;  /* 0x0400000c0d0e7389 */ /* 0x00006400000c000b */
[----:B01----:R-:W-:Y:S01]  /*269c0*/  ENDCOLLECTIVE ;  /* 0x000000000000791b */ /* 0x003fe20003800000 */
.L_x_9964:
        /* <DEDUP_REMOVED lines=8> */
.L_x_9965:
[----:B------:R-:W-:Y:S05]  /*26a50*/  BRA `(.L_x_9966) ;  /* 0xffffff8c007c7947 */ /* 0x000fea000383ffff */
.L_x_9716:
[----:B------:R-:W-:Y:S01]  /*26a60*/  BSSY B0, `(.L_x_9967) ;  /* 0x0000008000007945 */ /* 0x000fe20003800000 */
[----:B-----5:R-:W-:Y:S02]  /*26a70*/  IMAD.MOV.U32 R13, RZ, RZ, R5 ;  /* 0x000000ffff0d7224 */ /* 0x020fe400078e0005 */
[----:B------:R-:W-:Y:S02]  /*26a80*/  IMAD.MOV.U32 R12, RZ, RZ, 0x1 ;  /* 0x00000001ff0c7424 */ /* 0x000fe400078e00ff */
[----:B-1----:R-:W-:Y:S02]  /*26a90*/  IMAD.MOV.U32 R11, RZ, RZ, RZ ;  /* 0x000000ffff0b7224 */ /* 0x002fe400078e00ff */
[----:B------:R-:W-:-:S07]  /*26aa0*/  IMAD.MOV.U32 R15, RZ, RZ, -0x1 ;  /* 0xffffffffff0f7424 */ /* 0x000fce00078e00ff */
[----:B0-23--:R-:W-:Y:S05]  /*26ab0*/  WARPSYNC.COLLECTIVE R15, `(.L_x_9968) ;  /* 0x000000000f087348 */ /* 0x00dfea0003c00000 */
[----:B------:R1:W4:Y:S02]  /*26ac0*/  SHFL.UP P6, R14, R13, R12, R11 ;  /* 0x0400000c0d0e7389 */ /* 0x00032400000c000b */
[----:B01234-:R-:W-:Y:S01]  /*26ad0*/  ENDCOLLECTIVE ;  /* 0x000000000000791b */ /* 0x01ffe20003800000 */
.L_x_9968:
[----:B------:R-:W-:Y:S05]  /*26ae0*/  BSYNC B0 ;  /* 0x0000000000007941 */ /* 0x000fea0003800000 */
.L_x_9967:
        /* <DEDUP_REMOVED lines=8> */
.L_x_9969:
[----:B------:R-:W-:Y:S01]  /*26b70*/  IMAD.MOV.U32 R12, RZ, RZ, 0x4 ;  /* 0x00000004ff0c7424 */ /* 0x000fe200078e00ff */
[----:B------:R-:W-:-:S05]  /*26b80*/  SEL R2, R14, RZ, P2 ;  /* 0x000000ff0e027207 */ /* 0x000fca0001000000 */
[----:B------:R-:W-:-:S04]  /*26b90*/  IMAD.IADD R2, R13, 0x1, R2 ;  /* 0x000000010d027824 */ /* 0x000fc800078e0202 */
[----:B------:R-:W-:-:S07]  /*26ba0*/  IMAD.MOV.U32 R13, RZ, RZ, R2 ;  /* 0x000000ffff0d7224 */ /* 0x000fce00078e0002 */
[----:B------:R-:W-:Y:S05]  /*26bb0*/  WARPSYNC.COLLECTIVE R15, `(.L_x_9970) ;  /* 0x000000000f087348 */ /* 0x000fea0003c00000 */
[----:B------:R0:W1:Y:S02]  /*26bc0*/  SHFL.UP P6, R14, R13, R12, R11 ;  /* 0x0400000c0d0e7389 */ /* 0x00006400000c000b */
[----:B01----:R-:W-:Y:S01]  /*26bd0*/  ENDCOLLECTIVE ;  /* 0x000000000000791b */ /* 0x003fe20003800000 */
.L_x_9970:
[----:B------:R-:W-:Y:S01]  /*26be0*/  IMAD.MOV.U32 R12, RZ, RZ, 0x8 ;  /* 0x00000008ff0c7424 */ /* 0x000fe200078e00ff */
[----:B------:R-:W-:-:S05]  /*26bf0*/  SEL R3, R14, RZ, P3 ;  /* 0x000000ff0e037207 */ /* 0x000fca0001800000 */
[----:B------:R-:W-:-:S04]  /*26c00*/  IMAD.IADD R3, R2, 0x1, R3 ;  /* 0x0000000102037824 */ /* 0x000fc800078e0203 */
[----:B------:R-:W-:-:S07]  /*26c10*/  IMAD.MOV.U32 R13, RZ, RZ, R3 ;  /* 0x000000ffff0d7224 */ /* 0x000fce00078e0003 */
[----:B------:R-:W-:Y:S05]  /*26c20*/  WARPSYNC.COLLECTIVE R15, `(.L_x_9971) ;  /* 0x000000000f087348 */ /* 0x000fea0003c00000 */
[----:B------:R0:W1:Y:S02]  /*26c30*/  SHFL.UP P6, R14, R13, R12, R11 ;  /* 0x0400000c0d0e7389 */ /* 0x00006400000c000b */
[----:B01----:R-:W-:Y:S01]  /*26c40*/  ENDCOLLECTIVE ;  /* 0x000000000000791b */ /* 0x003fe20003800000 */
.L_x_9971:
[----:B------:R-:W-:Y:S01]  /*26c50*/  IMAD.MOV.U32 R12, RZ, RZ, 0x10 ;  /* 0x00000010ff0c7424 */ /* 0x000fe200078e00ff */
[----:B------:R-:W-:-:S05]  /*26c60*/  SEL R4, R14, RZ, P4 ;  /* 0x000000ff0e047207 */ /* 0x000fca0002000000 */
[----:B------:R-:W-:-:S05]  /*26c70*/  IMAD.IADD R4, R3, 0x1, R4 ;  /* 0x0000000103047824 */ /* 0x000fca00078e0204 */
[----:B------:R-:W-:-:S07]  /*26c80*/  MOV R13, R4 ;  /* 0x00000004000d7202 */ /* 0x000fce0000000f00 */
[----:B------:R-:W-:Y:S05]  /*26c90*/  WARPSYNC.COLLECTIVE R15, `(.L_x_9972) ;  /* 0x000000000f087348 */ /* 0x000fea0003c00000 */
[----:B------:R0:W1:Y:S02]  /*26ca0*/  SHFL.UP P6, R14, R13, R12, R11 ;  /* 0x0400000c0d0e7389 */ /* 0x00006400000c000b */
[----:B01----:R-:W-:Y:S01]  /*26cb0*/  ENDCOLLECTIVE ;  /* 0x000000000000791b */ /* 0x003fe20003800000 */
.L_x_9972:
        /* <DEDUP_REMOVED lines=8> */
.L_x_9973:
[----:B------:R-:W-:Y:S05]  /*26d40*/  BRA `(.L_x_9974) ;  /* 0xffffff8c005c7947 */ /* 0x000fea000383ffff */
.L_x_9718:
[----:B------:R-:W-:Y:S01]  /*26d50*/  BSSY B0, `(.L_x_9975) ;  /* 0x0000006000007945 */ /* 0x000fe20003800000 */
[----:B------:R-:W-:Y:S01]  /*26d60*/  PLOP3.LUT P6, PT, P6, PT, PT, 0x8, 0x0 ;  /* 0x000000000000781c */ /* 0x000fe200037ce170 */
[----:B------:R-:W-:-:S12]  /*26d70*/  IMAD.MOV.U32 R15, RZ, RZ, -0x1 ;  /* 0xffffffffff0f7424 */ /* 0x000fd800078e00ff */
[----:B012---:R-:W-:Y:S05]  /*26d80*/  WARPSYNC.COLLECTIVE R15, `(.L_x_9976) ;  /* 0x000000000f087348 */ /* 0x007fea0003c00000 */
[----:B------:R-:W-:Y:S01]  /*26d90*/  VOTE.ANY R14, PT, P6 ;  /* 0x00000000000e7806 */ /* 0x000fe200030e0100 */
[----:B012---:R-:W-:Y:S06]  /*26da0*/  ENDCOLLECTIVE ;  /* 0x000000000000791b */ /* 0x007fec0003800000 */
.L_x_9976:
[----:B------:R-:W-:Y:S05]  /*26db0*/  BSYNC B0 ;  /* 0x0000000000007941 */ /* 0x000fea0003800000 */
.L_x_9975:
[----:B------:R-:W-:Y:S01]  /*26dc0*/  IMAD.MOV.U32 R2, RZ, RZ, R14 ;  /* 0x000000ffff027224 */ /* 0x000fe200078e000e */
[----:B------:R-:W-:Y:S01]  /*26dd0*/  MOV R15, 0xffffffff ;  /* 0xffffffff000f7802 */ /* 0x000fe20000000f00 */
[----:B------:R-:W-:Y:S02]  /*26de0*/  IMAD.MOV.U32 R13, RZ, RZ, R5 ;  /* 0x000000ffff0d7224 */ /* 0x000fe400078e0005 */
[----:B------:R-:W0:Y:S01]  /*26df0*/  POPC R4, R2 ;  /* 0x0000000200047309 */ /* 0x000e220000000000 */
[----:B------:R-:W-:Y:S02]  /*26e00*/  IMAD.MOV.U32 R11, RZ, RZ, 0x1f ;  /* 0x0000001fff0b7424 */ /* 0x000fe400078e00ff */
[----:B0-----:R-:W-:-:S07]  /*26e10*/  IMAD.MOV.U32 R12, RZ, RZ, R4 ;  /* 0x000000ffff0c7224 */ /* 0x001fce00078e0004 */
[----:B------:R-:W-:Y:S05]  /*26e20*/  WARPSYNC.COLLECTIVE R15, `(.L_x_9977) ;  /* 0x000000000f087348 */ /* 0x000fea0003c00000 */
[----:B------:R0:W1:Y:S02]  /*26e30*/  SHFL.IDX P6, R14, R13, R12, R11 ;  /* 0x0000000c0d0e7389 */ /* 0x00006400000c000b */
[----:B01----:R-:W-:Y:S01]  /*26e40*/  ENDCOLLECTIVE ;  /* 0x000000000000791b */ /* 0x003fe20003800000 */
.L_x_9977:
[----:B------:R-:W-:Y:S01]  /*26e50*/  IMAD.MOV.U32 R5, RZ, RZ, R14 ;  /* 0x000000ffff057224 */ /* 0x000fe200078e000e */
[----:B------:R-:W-:Y:S06]  /*26e60*/  BRA `(.L_x_9978) ;  /* 0xffffff8c004c7947 */ /* 0x000fec000383ffff */
.L_x_9720:
[----:B------:R-:W-:Y:S01]  /*26e70*/  BSSY B0, `(.L_x_9979) ;  /* 0x0000007000007945 */ /* 0x000fe20003800000 */
[----:B------:R-:W-:Y:S02]  /*26e80*/  IMAD.MOV.U32 R13, RZ, RZ, R6 ;  /* 0x000000ffff0d7224 */ /* 0x000fe400078e0006 */
[----:B-1----:R-:W-:Y:S02]  /*26e90*/  IMAD.MOV.U32 R11, RZ, RZ, 0x1f ;  /* 0x0000001fff0b7424 */ /* 0x002fe400078e00ff */
[----:B------:R-:W-:-:S07]  /*26ea0*/  IMAD.MOV.U32 R15, RZ, RZ, -0x1 ;  /* 0xffffffffff0f7424 */ /* 0x000fce00078e00ff */
[----:B0-234-:R-:W-:Y:S05]  /*26eb0*/  WARPSYNC.COLLECTIVE R15, `(.L_x_9980) ;  /* 0x000000000f087348 */ /* 0x01dfea0003c00000 */
[----:B------:R1:W0:Y:S02]  /*26ec0*/  SHFL.IDX P6, R14, R13, R12, R11 ;  /* 0x0000000c0d0e7389 */ /* 0x00022400000c000b */
[----:B01234-:R-:W-:Y:S01]  /*26ed0*/  ENDCOLLECTIVE ;  /* 0x000000000000791b */ /* 0x01ffe20003800000 */
.L_x_9980:
[----:B------:R-:W-:Y:S05]  /*26ee0*/  BSYNC B0 ;  /* 0x0000000000007941 */ /* 0x000fea0003800000 */
.L_x_9979:
[----:B------:R-:W-:Y:S05]  /*26ef0*/  BRA `(.L_x_9719) ;  /* 0xffffff8c00447947 */ /* 0x000fea000383ffff */
.L_x_9724:
[----:B-1----:R1:W2:Y:S02]  /*26f00*/  SYNCS.PHASECHK.TRANS64.TRYWAIT P0, [R4+URZ+0x28820], R0 ;  /* 0x02882000040075a7 */ /* 0x0022a4000800017f */
[----:B--2---:R-:W-:Y:S05]  /*26f10*/  @!P0 NANOSLEEP.SYNCS 0x989680 ;  /* 0x009896800000895d */ /* 0x004fea0003900000 */
[----:B------:R-:W2:Y:S02]  /*26f20*/  @!P0 SYNCS.PHASECHK.TRANS64 P0, [R4+URZ+0x28820], R0 ;  /* 0x02882000040085a7 */ /* 0x000ea4000800007f */
[----:B--2---:R-:W-:Y:S05]  /*26f30*/  @!P0 BRA `(.L_x_9724) ;  /* 0xfffffffc00f08947 */ /* 0x004fea000383ffff */
[----:B------:R-:W-:Y:S05]  /*26f40*/  BRA `(.L_x_9981) ;  /* 0xffffff9000bc7947 */ /* 0x000fea000383ffff */
.L_x_9725:
        /* <DEDUP_REMOVED lines=8> */
[----:B01-34-:R-:W-:Y:S05]  /*26fd0*/  WARPSYNC.COLLECTIVE R15, `(.L_x_9983) ;  /* 0x000000000f087348 */ /* 0x01bfea0003c00000 */
[----:B------:R2:W0:Y:S02]  /*26fe0*/  SHFL.IDX P6, R14, R13, R12, R11 ;  /* 0x0000000c0d0e7389 */ /* 0x00042400000c000b */
[----:B01234-:R-:W-:Y:S01]  /*26ff0*/  ENDCOLLECTIVE ;  /* 0x000000000000791b */ /* 0x01ffe20003800000 */
.L_x_9983:
[----:B------:R-:W-:Y:S05]  /*27000*/  BSYNC B0 ;  /* 0x0000000000007941 */ /* 0x000fea0003800000 */
.L_x_9982:
[----:B------:R-:W-:Y:S05]  /*27010*/  BRA `(.L_x_9984) ;  /* 0xffffff9000a47947 */ /* 0x000fea000383ffff */
.L_x_9726:
[----:B------:R-:W-:Y:S01]  /*27020*/  BSSY B0, `(.L_x_9985) ;  /* 0x0000006000007945 */ /* 0x000fe20003800000 */
[----:B------:R-:W-:-:S07]  /*27030*/  IMAD.MOV.U32 R15, RZ, RZ, -0x1 ;  /* 0xffffffffff0f7424 */ /* 0x000fce00078e00ff */
[----:B01-34-:R-:W-:Y:S05]  /*27040*/  WARPSYNC.COLLECTIVE R15, `(.L_x_9986) ;  /* 0x000000000f0c7348 */ /* 0x01bfea0003c00000 */
[----:B------:R-:W-:Y:S02]  /*27050*/  ELECT P6, UR62, PT ;  /* 0x00000000003e782f */ /* 0x000fe400038c0000 */
[----:B------:R-:W-:Y:S01]  /*27060*/  MOV R14, UR62 ;  /* 0x0000003e000e7c02 */ /* 0x000fe20008000f00 */
[----:B01-34-:R-:W-:Y:S10]  /*27070*/  ENDCOLLECTIVE ;  /* 0x000000000000791b */ /* 0x01bff40003800000 */
.L_x_9986:
[----:B------:R-:W-:Y:S05]  /*27080*/  BSYNC B0 ;  /* 0x0000000000007941 */ /* 0x000fea0003800000 */
.L_x_9985:
[----:B------:R-:W-:Y:S05]  /*27090*/  BRA `(.L_x_9987) ;  /* 0xffffff9000987947 */ /* 0x000fea000383ffff */
.L_x_9728:
[----:B-1----:R1:W2:Y:S02]  /*270a0*/  SYNCS.PHASECHK.TRANS64.TRYWAIT P1, [R5+URZ+0x28840], R0 ;  /* 0x02884000050075a7 */ /* 0x0022a4000802017f */
[----:B--2---:R-:W-:Y:S05]  /*270b0*/  @!P1 NANOSLEEP.SYNCS 0x989680 ;  /* 0x009896800000995d */ /* 0x004fea0003900000 */
[----:B------:R-:W2:Y:S02]  /*270c0*/  @!P1 SYNCS.PHASECHK.TRANS64 P1, [R5+URZ+0x28840], R0 ;  /* 0x02884000050095a7 */ /* 0x000ea4000802007f */
[----:B--2---:R-:W-:Y:S05]  /*270d0*/  @!P1 BRA `(.L_x_9728) ;  /* 0xfffffffc00f09947 */ /* 0x004fea000383ffff */
[----:B------:R-:W-:Y:S05]  /*270e0*/  BRA `(.L_x_9988) ;  /* 0xffffff9000b87947 */ /* 0x000fea000383ffff */
.L_x_9730:
[----:B--2---:R2:W0:Y:S02]  /*270f0*/  SYNCS.PHASECHK.TRANS64.TRYWAIT P1, [R25+URZ+0x28840], R2 ;  /* 0x02884002190075a7 */ /* 0x004424000802017f */
[----:B0-----:R-:W-:Y:S05]  /*27100*/  @!P1 NANOSLEEP.SYNCS 0x989680 ;  /* 0x009896800000995d */ /* 0x001fea0003900000 */
[----:B------:R-:W0:Y:S02]  /*27110*/  @!P1 SYNCS.PHASECHK.TRANS64 P1, [R25+URZ+0x28840], R2 ;  /* 0x02884002190095a7 */ /* 0x000e24000802007f */
[----:B0-----:R-:W-:Y:S05]  /*27120*/  @!P1 BRA `(.L_x_9730) ;  /* 0xfffffffc00f09947 */ /* 0x001fea000383ffff */
[----:B------:R-:W-:Y:S05]  /*27130*/  BRA `(.L_x_9989) ;  /* 0xffffff9000c47947 */ /* 0x000fea000383ffff */
.L_x_9732:
[----:B------:R0:W0:Y:S02]  /*27140*/  SYNCS.PHASECHK.TRANS64.TRYWAIT P1, [R5+URZ+0x28860], R0 ;  /* 0x02886000050075a7 */ /* 0x000024000802017f */
[----:B0-----:R-:W-:Y:S05]  /*27150*/  @!P1 NANOSLEEP.SYNCS 0x989680 ;  /* 0x009896800000995d */ /* 0x001fea0003900000 */
[----:B------:R-:W0:Y:S02]  /*27160*/  @!P1 SYNCS.PHASECHK.TRANS64 P1, [R5+URZ+0x28860], R0 ;  /* 0x02886000050095a7 */ /* 0x000e24000802007f */
[----:B0-----:R-:W-:Y:S05]  /*27170*/  @!P1 BRA `(.L_x_9732) ;  /* 0xfffffffc00f09947 */ /* 0x001fea000383ffff */
[----:B------:R-:W-:Y:S05]  /*27180*/  BRA `(.L_x_9990) ;  /* 0xffffff9000c07947 */ /* 0x000fea000383ffff */
.L_x_9991:
        /* <DEDUP_REMOVED lines=15> */
.L_x_15852:


//--------------------- .text._ZN7cutlass13device_kernelIN5flash11enable_sm90INS1_16FlashAttnFwdSm90INS1_25CollectiveMainloopFwdSm90ILi2EN4cute5tupleIJNS5_1CILi1EEES8_S8_EEENS6_IJNS7_ILi192EEENS7_ILi128EEENS7_ILi96EEEEEELi96ENS_10bfloat16_tEfNS_4arch4Sm90ELb0ELb0ELb1ELb0ELb1ELb0ELb0ELb0ELb1ELb1ELb0ELb0EEENS1_21CollectiveEpilogueFwdINS6_IJSA_SC_SB_EEES9_SE_SG_Li384ELb0ELb1ELb0ELb0EEENS1_29StaticPersistentTileSchedulerILb0EEEEEEEEEvNT_6ParamsE --------------------------
	.section	.text._ZN7cutlass13device_kernelIN5flash11enable_sm90INS1_16FlashAttnFwdSm90INS1_25CollectiveMainloopFwdSm90ILi2EN4cute5tupleIJNS5_1CILi1EEES8_S8_EEENS6_IJNS7_ILi192EEENS7_ILi128EEENS7_ILi96EEEEEELi96ENS_10bfloat16_tEfNS_4arch4Sm90ELb0ELb0ELb1ELb0ELb1ELb0ELb0ELb0ELb1ELb1ELb0ELb0EEENS1_21CollectiveEpilogueFwdINS6_IJSA_SC_SB_EEES9_SE_SG_Li384ELb0ELb1ELb0ELb0EEENS1_29StaticPersistentTileSchedulerILb0EEEEEEEEEvNT_6ParamsE,"ax",@progbits
	.align	128
.text._ZN7cutlass13device_kernelIN5flash11enable_sm90INS1_16FlashAttnFwdSm90INS1_25CollectiveMainloopFwdSm90ILi2EN4cute5tupleIJNS5_1CILi1EEES8_S8_EEENS6_IJNS7_ILi192EEENS7_ILi128EEENS7_ILi96EEEEEELi96ENS_10bfloat16_tEfNS_4arch4Sm90ELb0ELb0ELb1ELb0ELb1ELb0ELb0ELb0ELb1ELb1ELb0ELb0EEENS1_21CollectiveEpilogueFwdINS6_IJSA_SC_SB_EEES9_SE_SG_Li384ELb0ELb1ELb0ELb0EEENS1_29StaticPersistentTileSchedulerILb0EEEEEEEEEvNT_6ParamsE:
        .type           _ZN7cutlass13device_kernelIN5flash11enable_sm90INS1_16FlashAttnFwdSm90INS1_25CollectiveMainloopFwdSm90ILi2EN4cute5tupleIJNS5_1CILi1EEES8_S8_EEENS6_IJNS7_ILi192EEENS7_ILi128EEENS7_ILi96EEEEEELi96ENS_10bfloat16_tEfNS_4arch4Sm90ELb0ELb0ELb1ELb0ELb1ELb0ELb0ELb0ELb1ELb1ELb0ELb0EEENS1_21CollectiveEpilogueFwdINS6_IJSA_SC_SB_EEES9_SE_SG_Li384ELb0ELb1ELb0ELb0EEENS1_29StaticPersistentTileSchedulerILb0EEEEEEEEEvNT_6ParamsE,@function
        .size           _ZN7cutlass13device_kernelIN5flash11enable_sm90INS1_16FlashAttnFwdSm90INS1_25CollectiveMainloopFwdSm90ILi2EN4cute5tupleIJNS5_1CILi1EEES8_S8_EEENS6_IJNS7_ILi192EEENS7_ILi128EEENS7_ILi96EEEEEELi96ENS_10bfloat16_tEfNS_4arch4Sm90ELb0ELb0ELb1ELb0ELb1ELb0ELb0ELb0ELb1ELb1ELb0ELb0EEENS1_21CollectiveEpilogueFwdINS6_IJSA_SC_SB_EEES9_SE_SG_Li384ELb0ELb1ELb0ELb0EEENS1_29StaticPersistentTileSchedulerILb0EEEEEEEEEvNT_6ParamsE,(.L_x_15853 - _ZN7cutlass13device_kernelIN5flash11enable_sm90INS1_16FlashAttnFwdSm90INS1_25CollectiveMainloopFwdSm90ILi2EN4cute5tupleIJNS5_1CILi1EEES8_S8_EEENS6_IJNS7_ILi192EEENS7_ILi128EEENS7_ILi96EEEEEELi96ENS_10bfloat16_tEfNS_4arch4Sm90ELb0ELb0ELb1ELb0ELb1ELb0ELb0ELb0ELb1ELb1ELb0ELb0EEENS1_21CollectiveEpilogueFwdINS6_IJSA_SC_SB_EEES9_SE_SG_Li384ELb0ELb1ELb0ELb0EEENS1_29StaticPersistentTileSchedulerILb0EEEEEEEEEvNT_6ParamsE)
        .other          _ZN7cutlass13device_kernelIN5flash11enable_sm90INS1_16FlashAttnFwdSm90INS1_25CollectiveMainloopFwdSm90ILi2EN4cute5tupleIJNS5_1CILi1EEES8_S8_EEENS6_IJNS7_ILi192EEENS7_ILi128EEENS7_ILi96EEEEEELi96ENS_10bfloat16_tEfNS_4arch4Sm90ELb0ELb0ELb1ELb0ELb1ELb0ELb0ELb0ELb1ELb1ELb0ELb0EEENS1_21CollectiveEpilogueFwdINS6_IJSA_SC_SB_EEES9_SE_SG_Li384ELb0ELb1ELb0ELb0EEENS1_29StaticPersistentTileSchedulerILb0EEEEEEEEEvNT_6ParamsE,@"STO_CUDA_ENTRY STV_DEFAULT"
_ZN7cutlass13device_kernelIN5flash11enable_sm90INS1_16FlashAttnFwdSm90INS1_25CollectiveMainloopFwdSm90ILi2EN4cute5tupleIJNS5_1CILi1EEES8_S8_EEENS6_IJNS7_ILi192EEENS7_ILi128EEENS7_ILi96EEEEEELi96ENS_10bfloat16_tEfNS_4arch4Sm90ELb0ELb0ELb1ELb0ELb1ELb0ELb0ELb0ELb1ELb1ELb0ELb0EEENS1_21CollectiveEpilogueFwdINS6_IJSA_SC_SB_EEES9_SE_SG_Li384ELb0ELb1ELb0ELb0EEENS1_29StaticPersistentTileSchedulerILb0EEEEEEEEEvNT_6ParamsE:
        /* <DEDUP_REMOVED lines=9> */
[----:B------:R-:W1:Y:S01]  /*0090*/  SHFL.IDX PT, R3, R3, RZ, 0x1f ;  /* 0x00001fff03037589 */ /* 0x000e6200000e0000 */
        /* <DEDUP_REMOVED lines=35> */
.L_x_9992:
        /* <DEDUP_REMOVED lines=22> */
.L_x_9993:
        /* <DEDUP_REMOVED lines=18> */
.L_x_9994:
        /* <DEDUP_REMOVED lines=22> */
.L_x_9995:
        /* <DEDUP_REMOVED lines=23> */
.L_x_9996:
        /* <DEDUP_REMOVED lines=8> */
.L_x_9998:
[----:B------:R-:W-:-:S08]  /*08a0*/  NOP ;  /* 0x0000000000007918 */ /* 0x000fd00000000000 */
[----:B------:R-:W0:Y:S02]  /*08b0*/  USETMAXREG.TRY_ALLOC.CTAPOOL UP0, 0xa0 ;  /* 0x000000a0000079c8 */ /* 0x000e240008000600 */
[----:B0-----:R-:W-:-:S13]  /*08c0*/  PLOP3.LUT P0, PT, PT, PT, UP0, 0x80, 0x0 ;  /* 0x000000000000781c */ /* 0x001fda0003f0f008 */
[----:B------:R-:W-:Y:S05]  /*08d0*/  @!P0 BRA `(.L_x_9998) ;  /* 0xfffffffc00f08947 */ /* 0x000fea000383ffff */
[----:B------:R-:W0:Y:S01]  /*08e0*/  S2R R2, SR_TID.X ;  /* 0x0000000000027919 */ /* 0x000e220000002100 */
[----:B------:R-:W1:Y:S08]  /*08f0*/  S2UR UR36, SR_CTAID.X ;  /* 0x00000000002479c3 */ /* 0x000e700000002500 */
        /* <DEDUP_REMOVED lines=8> */
[----:B------:R-:W0:Y:S01]  /*0980*/  S2UR UR41, SR_CgaCtaId ;  /* 0x00000000002979c3 */ /* 0x000e220000008800 */
[----:B------:R-:W-:Y:S01]  /*0990*/  UMOV UR40, 0x400 ;  /* 0x0000040000287882 */ /* 0x000fe20000000000 */
[----:B------:R-:W-:Y:S01]  /*09a0*/  IMAD.MOV.U32 R11, RZ, RZ, -0x2 ;  /* 0xfffffffeff0b7424 */ /* 0x000fe200078e00ff */
[----:B------:R-:W-:Y:S01]  /*09b0*/  MOV R16, 0x40 ;  /* 0x0000004000107802 */ /* 0x000fe20000000f00 */
[----:B------:R-:W-:Y:S01]  /*09c0*/  ULOP3.LUT UR47, UR42, 0x1, URZ, 0xfc, !UPT ;  /* 0x000000012a2f7892 */ /* 0x000fe2000f8efc3f */
[----:B------:R-:W-:Y:S01]  /*09d0*/  SHF.R.S32.HI R0, RZ, 0x1f, R137 ;  /* 0x0000001fff007819 */ /* 0x000fe20000011489 */
[----:B------:R-:W-:Y:S01]  /*09e0*/  UMOV UR46, URZ ;  /* 0x0000003f002e7c82 */ /* 0x000fe20008000000 */
[----:B------:R-:W-:Y:S01]  /*09f0*/  UMOV UR45, URZ ;  /* 0x0000003f002d7c82 */ /* 0x000fe20008000000 */
[----:B------:R-:W-:Y:S01]  /*0a00*/  UMOV UR44, URZ ;  /* 0x0000003f002c7c82 */ /* 0x000fe20008000000 */
[----:B------:R-:W-:-:S02]  /*0a10*/  LEA.HI R2, R0, R137, RZ, 0x4 ;  /* 0x0000008900027211 */ /* 0x000fc400078f20ff */
[CC--:B------:R-:W-:Y:S02]  /*0a20*/  LEA.HI R140, R0.reuse, R137.reuse, RZ, 0x7 ;  /* 0x00000089008c7211 */ /* 0x0c0fe400078f38ff */
[CC--:B------:R-:W-:Y:S02]  /*0a30*/  LEA.HI R4, R0.reuse, R137.reuse, RZ, 0x5 ;  /* 0x0000008900047211 */ /* 0x0c0fe400078f28ff */
[----:B------:R-:W-:Y:S02]  /*0a40*/  LEA.HI R138, R0, R137, RZ, 0x2 ;  /* 0x00000089008a7211 */ /* 0x000fe400078f10ff */
[----:B------:R-:W-:Y:S02]  /*0a50*/  LOP3.LUT R0, R2, 0xfffffff0, RZ, 0xc0, !PT ;  /* 0xfffffff002007812 */ /* 0x000fe400078ec0ff */
[----:B------:R-:W-:Y:S02]  /*0a60*/  SHF.R.S32.HI R5, RZ, 0x4, R2 ;  /* 0x00000004ff057819 */ /* 0x000fe40000011402 */
[----:B------:R-:W-:Y:S01]  /*0a70*/  LOP3.LUT R6, R140, 0xffffff80, RZ, 0xc0, !PT ;  /* 0xffffff808c067812 */ /* 0x000fe200078ec0ff */
[C---:B------:R-:W-:Y:S01]  /*0a80*/  IMAD.IADD R0, R137.reuse, 0x1, -R0 ;  /* 0x0000000189007824 */ /* 0x040fe200078e0a00 */
[----:B------:R-:W-:Y:S01]  /*0a90*/  LEA.HI R2, R2, R5, RZ, 0x1 ;  /* 0x0000000502027211 */ /* 0x000fe200078f08ff */
[----:B0-----:R-:W-:Y:S01]  /*0aa0*/  ULEA UR40, UR41, UR40, 0x18 ;  /* 0x0000002829287291 */ /* 0x001fe2000f8ec03f */
[----:B------:R-:W-:Y:S01]  /*0ab0*/  SHF.R.S32.HI R140, RZ, 0x7, R140 ;  /* 0x00000007ff8c7819 */ /* 0x000fe2000001148c */
[----:B------:R-:W-:Y:S01]  /*0ac0*/  IMAD.IADD R139, R137, 0x1, -R6 ;  /* 0x00000001898b7824 */ /* 0x000fe200078e0a06 */
[----:B------:R-:W-:-:S02]  /*0ad0*/  SHF.R.S32.HI R3, RZ, 0x1f, R0 ;  /* 0x0000001fff037819 */ /* 0x000fc40000011400 */
[----:B------:R-:W-:Y:S02]  /*0ae0*/  LOP3.LUT R2, R2, 0x1ffffffe, RZ, 0xc0, !PT ;  /* 0x1ffffffe02027812 */ /* 0x000fe400078ec0ff */
[----:B------:R-:W-:Y:S02]  /*0af0*/  LEA.HI R3, R3, R0, RZ, 0x3 ;  /* 0x0000000003037211 */ /* 0x000fe400078f18ff */
[----:B------:R-:W-:Y:S01]  /*0b00*/  SHF.R.S32.HI R8, RZ, 0x1f, R139 ;  /* 0x0000001fff087819 */ /* 0x000fe2000001148b */
[----:B------:R-:W-:Y:S01]  /*0b10*/  IMAD.IADD R2, R5, 0x1, -R2 ;  /* 0x0000000105027824 */ /* 0x000fe200078e0a02 */
[----:B------:R-:W-:Y:S01]  /*0b20*/  SHF.R.S32.HI R5, RZ, 0x5, R4 ;  /* 0x00000005ff057819 */ /* 0x000fe20000011404 */
[C---:B------:R-:W-:Y:S01]  /*0b30*/  IMAD.SHL.U32 R4, R3.reuse, 0x40, RZ ;  /* 0x0000004003047824 */ /* 0x040fe200078e00ff */
[----:B------:R-:W-:Y:S01]  /*0b40*/  LOP3.LUT R3, R3, 0xfffffff8, RZ, 0xc0, !PT ;  /* 0xfffffff803037812 */ /* 0x000fe200078ec0ff */
[----:B------:R-:W-:Y:S01]  /*0b50*/  IMAD.SHL.U32 R2, R2, 0x8, RZ ;  /* 0x0000000802027824 */ /* 0x000fe200078e00ff */
[----:B------:R-:W-:Y:S01]  /*0b60*/  LOP3.LUT R6, R138, 0xfffffffc, RZ, 0xc0, !PT ;  /* 0xfffffffc8a067812 */ /* 0x000fe200078ec0ff */
[----:B------:R-:W-:Y:S01]  /*0b70*/  IMAD R143, R5, 0x10, R0 ;  /* 0x00000010058f7824 */ /* 0x000fe200078e0200 */
[----:B------:R-:W-:Y:S01]  /*0b80*/  LEA.HI R7, R8, R139, RZ, 0x2 ;  /* 0x0000008b08077211 */ /* 0x000fe200078f10ff */
[----:B------:R-:W-:Y:S01]  /*0b90*/  IMAD.IADD R3, R0, 0x1, -R3 ;  /* 0x0000000100037824 */ /* 0x000fe200078e0a03 */
[----:B------:R-:W-:-:S02]  /*0ba0*/  LOP3.LUT R4, R4, 0x7ffffe00, RZ, 0xc0, !PT ;  /* 0x7ffffe0004047812 */ /* 0x000fc400078ec0ff */
[----:B------:R-:W-:Y:S02]  /*0bb0*/  LEA R143, R143, R2, 0x5 ;  /* 0x000000028f8f7211 */ /* 0x000fe400078e28ff */
[C---:B------:R-:W-:Y:S01]  /*0bc0*/  R2P PR, R3.reuse, 0x6 ;  /* 0x0000000603007804 */ /* 0x040fe20000000000 */
[----:B------:R-:W-:Y:S01]  /*0bd0*/  IMAD.SHL.U32 R3, R3, 0x40, RZ ;  /* 0x0000004003037824 */ /* 0x000fe200078e00ff */
[----:B------:R-:W-:Y:S02]  /*0be0*/  IADD3 R137, R137, -R6, RZ ;  /* 0x8000000689897210 */ /* 0x000fe40007ffe0ff */
[--C-:B------:R-:W-:Y:S02]  /*0bf0*/  SHF.R.S32.HI R9, RZ, 0x2, R7.reuse ;  /* 0x00000002ff097819 */ /* 0x100fe40000011407 */
[----:B------:R-:W-:Y:S01]  /*0c00*/  LOP3.LUT R3, R3, 0x1c0, RZ, 0xc0, !PT ;  /* 0x000001c003037812 */ /* 0x000fe200078ec0ff */
[----:B------:R-:W-:Y:S01]  /*0c10*/  IMAD.SHL.U32 R22, R137, 0x8, RZ ;  /* 0x0000000889167824 */ /* 0x000fe200078e00ff */
[----:B------:R-:W-:-:S02]  /*0c20*/  SHF.R.S32.HI R6, RZ, 0x1f, R7 ;  /* 0x0000001fff067819 */ /* 0x000fc40000011407 */
[----:B------:R-:W-:Y:S01]  /*0c30*/  LOP3.LUT R2, R3, 0x8, R2, 0xf8, !PT ;  /* 0x0000000803027812 */ /* 0x000fe200078ef802 */
[C---:B------:R-:W-:Y:S01]  /*0c40*/  VIADD R136, R22.reuse, 0x20 ;  /* 0x0000002016887836 */ /* 0x040fe20000000000 */
[----:B------:R-:W-:Y:S01]  /*0c50*/  SHF.R.U32.HI R3, RZ, 0x3, R3 ;  /* 0x00000003ff037819 */ /* 0x000fe20000011603 */
[----:B------:R-:W-:Y:S01]  /*0c60*/  VIADD R23, R22, 0x40 ;  /* 0x0000004016177836 */ /* 0x000fe20000000000 */
[----:B------:R-:W-:Y:S02]  /*0c70*/  LEA R4, R5, R4, 0xa ;  /* 0x0000000405047211 */ /* 0x000fe400078e50ff */
[----:B------:R-:W-:Y:S02]  /*0c80*/  LOP3.LUT R3, R2, R3, RZ, 0x3c, !PT ;  /* 0x0000000302037212 */ /* 0x000fe400078e3cff */
[----:B------:R-:W-:Y:S02]  /*0c90*/  LOP3.LUT R0, R7, 0x7ffffffc, RZ, 0xc0, !PT ;  /* 0x7ffffffc07007812 */ /* 0x000fe400078ec0ff */
[----:B------:R-:W-:Y:S01]  /*0ca0*/  LEA.HI R10, R6, R9, RZ, 0x3 ;  /* 0x00000009060a7211 */ /* 0x000fe200078f18ff */
[----:B------:R-:W-:Y:S01]  /*0cb0*/  IMAD.IADD R2, R4, 0x1, R3 ;  /* 0x0000000104027824 */ /* 0x000fe200078e0203 */
[----:B------:R-:W-:Y:S01]  /*0cc0*/  LEA.HI R8, R8, R139, RZ, 0x5 ;  /* 0x0000008b08087211 */ /* 0x000fe200078f28ff */
[----:B------:R-:W-:Y:S01]  /*0cd0*/  IMAD.HI R6, R140, 0x55555556, RZ ;  /* 0x555555568c067827 */ /* 0x000fe200078e02ff */
[----:B------:R-:W-:-:S02]  /*0ce0*/  LOP3.LUT R10, R10, 0xfffffff8, RZ, 0xc0, !PT ;  /* 0xfffffff80a0a7812 */ /* 0x000fc400078ec0ff */
[----:B------:R-:W-:Y:S01]  /*0cf0*/  LEA R2, R2, UR40, 0x1 ;  /* 0x0000002802027c11 */ /* 0x000fe2000f8e08ff */
[----:B------:R-:W-:Y:S01]  /*0d00*/  IMAD.IADD R0, R139, 0x1, -R0 ;  /* 0x000000018b007824 */ /* 0x000fe200078e0a00 */
[----:B------:R-:W-:Y:S01]  /*0d10*/  LEA.HI R5, R6, R6, RZ, 0x1 ;  /* 0x0000000606057211 */ /* 0x000fe200078f08ff */
[----:B------:R-:W-:Y:S01]  /*0d20*/  IMAD.IADD R9, R9, 0x1, -R10 ;  /* 0x0000000109097824 */ /* 0x000fe200078e0a0a */
[----:B------:R-:W-:Y:S01]  /*0d30*/  SHF.R.S32.HI R8, RZ, 0x5, R8 ;  /* 0x00000005ff087819 */ /* 0x000fe20000011408 */
[----:B------:R-:W-:Y:S01]  /*0d40*/  IMAD R144, R0, R11, 0x80 ;  /* 0x0000008000907424 */ /* 0x000fe200078e020b */
[----:B------:R-:W-:Y:S01]  /*0d50*/  LEA.HI R0, R137, R137, RZ, 0x1 ;  /* 0x0000008989007211 */ /* 0x000fe200078f08ff */
[C---:B------:R-:W-:Y:S01]  /*0d60*/  VIADD R17, R2.reuse, 0x21800 ;  /* 0x0002180002117836 */ /* 0x040fe20000000000 */
[----:B------:R-:W-:Y:S01]  /*0d70*/  IADD3 R18, R2, 0x21820, RZ ;  /* 0x0002182002127810 */ /* 0x000fe20007ffe0ff */
[----:B------:R-:W-:Y:S01]  /*0d80*/  IMAD R5, R5, -0x3, R140 ;  /* 0xfffffffd05057824 */ /* 0x000fe200078e028c */
[----:B------:R-:W-:Y:S01]  /*0d90*/  LOP3.LUT R0, R0, 0x1ffffffe, RZ, 0xc0, !PT ;  /* 0x1ffffffe00007812 */ /* 0x000fe200078ec0ff */
[----:B------:R-:W-:Y:S01]  /*0da0*/  IMAD R8, R8, 0x10, R9 ;  /* 0x0000001008087824 */ /* 0x000fe200078e0209 */
[----:B------:R-:W-:Y:S01]  /*0db0*/  SEL R16, R16, 0xffffffc0, !P2 ;  /* 0xffffffc010107807 */ /* 0x000fe20005000000 */
[----:B------:R-:W-:Y:S01]  /*0dc0*/  @P1 VIADD R18, R17, 0xffffffe0 ;  /* 0xffffffe011121836 */ /* 0x000fe20000000000 */
[----:B------:R-:W-:Y:S01]  /*0dd0*/  SHF.R.S32.HI R138, RZ, 0x2, R138 ;  /* 0x00000002ff8a7819 */ /* 0x000fe2000001148a */
[----:B------:R-:W-:Y:S01]  /*0de0*/  IMAD R141, R5, 0x40, R8 ;  /* 0x00000040058d7824 */ /* 0x000fe200078e0208 */
[----:B------:R-:W-:Y:S01]  /*0df0*/  SHF.R.S32.HI R146, RZ, 0x1f, R136 ;  /* 0x0000001fff927819 */ /* 0x000fe20000011488 */
[----:B------:R-:W-:Y:S01]  /*0e00*/  IMAD.IADD R0, R137, 0x1, -R0 ;  /* 0x0000000189007824 */ /* 0x000fe200078e0a00 */
[----:B------:R-:W-:Y:S01]  /*0e10*/  SHF.R.S32.HI R145, RZ, 0x1f, R23 ;  /* 0x0000001fff917819 */ /* 0x000fe20000011417 */
[----:B------:R-:W-:Y:S01]  /*0e20*/  IMAD.IADD R17, R17, 0x1, R16 ;  /* 0x0000000111117824 */ /* 0x000fe200078e0210 */
[----:B------:R-:W-:Y:S01]  /*0e30*/  IADD3 R16, R16, R18, RZ ;  /* 0x0000001210107210 */ /* 0x000fe20007ffe0ff */
[----:B------:R-:W-:-:S02]  /*0e40*/  IMAD R142, R0, 0x8, R141 ;  /* 0x00000008008e7824 */ /* 0x000fc400078e028d */
[----:B------:R-:W-:-:S07]  /*0e50*/  VIADD R19, R18, 0x6000 ;  /* 0x0000600012137836 */ /* 0x000fce0000000000 */
.L_x_10027:
[----:B0-----:R-:W0:Y:S01]  /*0e60*/  SHFL.IDX PT, R0, R140, RZ, 0x1f ;  /* 0x00001fff8c007589 */ /* 0x001e2200000e0000 */
[----:B------:R-:W-:Y:S01]  /*0e70*/  ULDC UR4, c[0x0][0xc38] ;  /* 0x00030e0000047ab9 */ /* 0x000fe20000000800 */
[----:B------:R-:W-:Y:S01]  /*0e80*/  ULDC.64 UR6, c[0x0][0x418] ;  /* 0x0001060000067ab9 */ /* 0x000fe20000000a00 */
[----:B------:R-:W-:Y:S02]  /*0e90*/  UISETP.NE.AND UP2, UPT, UR4, 0x1, UPT ;  /* 0x000000010400788c */ /* 0x000fe4000bf45270 */
[----:B------:R-:W-:Y:S01]  /*0ea0*/  UISETP.NE.U32.AND UP0, UPT, UR6, URZ, UPT ;  /* 0x0000003f0600728c */ /* 0x000fe2000bf05070 */
[----:B------:R-:W-:Y:S01]  /*0eb0*/  ULDC UR4, c[0x0][0xc44] ;  /* 0x0003110000047ab9 */ /* 0x000fe20000000800 */
[----:B------:R-:W-:Y:S01]  /*0ec0*/  UMOV UR43, UR36 ;  /* 0x00000024002b7c82 */ /* 0x000fe20008000000 */
[----:B------:R-:W-:Y:S02]  /*0ed0*/  UISETP.NE.AND UP1, UPT, UR4, 0x1, UPT ;  /* 0x000000010400788c */ /* 0x000fe4000bf25270 */
[----:B------:R-:W-:Y:S01]  /*0ee0*/  UISETP.NE.AND.EX UP0, UPT, UR7, URZ, UPT, UP0 ;  /* 0x0000003f0700728c */ /* 0x000fe2000bf05300 */
[----:B------:R-:W-:-:S03]  /*0ef0*/  ULDC UR51, c[0x0][0x424] ;  /* 0x0001090000337ab9 */ /* 0x000fc60000000800 */
[----:B------:R-:W-:Y:S01]  /*0f00*/  @UP2 ULDC UR4, c[0x0][0xc3c] ;  /* 0x00030f0000042ab9 */ /* 0x000fe20000000800 */
[----:B------:R-:W-:Y:S01]  /*0f10*/  @UP2 ULDC UR6, c[0x0][0xc40] ;  /* 0x0003100000062ab9 */ /* 0x000fe20000000800 */
[----:B------:R-:W-:Y:S02]  /*0f20*/  UIMAD.WIDE.U32 UR4, UR36, UR4, URZ ;  /* 0x00000004240472a5 */ /* 0x000fe4000f8e003f */
[----:B------:R-:W-:Y:S02]  /*0f30*/  USEL UR51, UR51, 0x1, UP0 ;  /* 0x0000000133337887 */ /* 0x000fe40008000000 */
[----:B------:R-:W-:Y:S01]  /*0f40*/  @UP2 USHF.R.U32.HI UR43, URZ, UR6, UR5 ;  /* 0x000000063f2b2299 */ /* 0x000fe20008011605 */
[----:B------:R-:W-:Y:S01]  /*0f50*/  @UP1 ULDC.64 UR8, c[0x0][0xc48] ;  /* 0x0003120000081ab9 */ /* 0x000fe20000000a00 */
[----:B0-----:R-:W-:Y:S02]  /*0f60*/  R2UR UR39, R0 ;  /* 0x00000000002772ca */ /* 0x001fe400000e0000 */
[----:B------:R-:W-:-:S02]  /*0f70*/  UIMAD.WIDE.U32 UR4, UR43, UR8, URZ ;  /* 0x000000082b0472a5 */ /* 0x000fc4000f8e003f */
[----:B------:R-:W-:Y:S01]  /*0f80*/  UIADD3 UR8, UR40, 0x21800, URZ ;  /* 0x0002180028087890 */ /* 0x000fe2000fffe03f */
[----:B------:R-:W-:Y:S01]  /*0f90*/  UMOV UR38, UR43 ;  /* 0x0000002b00267c82 */ /* 0x000fe20008000000 */
[----:B------:R-:W-:-:S03]  /*0fa0*/  @UP1 USHF.R.U32.HI UR38, URZ, UR9, UR5 ;  /* 0x000000093f261299 */ /* 0x000fc60008011605 */
[----:B------:R-:W-:Y:S01]  /*0fb0*/  ULDC UR4, c[0x0][0x2f0] ;  /* 0x0000bc0000047ab9 */ /* 0x000fe20000000800 */
[----:B------:R-:W-:Y:S02]  /*0fc0*/  ULOP3.LUT UP0, URZ, UR8, 0x3ff, URZ, 0xc0, !UPT ;  /* 0x000003ff083f7892 */ /* 0x000fe4000f80c03f */
[----:B------:R-:W-:Y:S02]  /*0fd0*/  UIMAD UR51, UR51, UR4, URZ ;  /* 0x00000004333372a4 */ /* 0x000fe4000f8e023f */
[----:B------:R-:W-:Y:S02]  /*0fe0*/  UIMAD.WIDE UR6, UR39, 0x55555556, URZ ;  /* 0x55555556270678a5 */ /* 0x000fe4000f8e023f */
[----:B------:R-:W-:Y:S01]  /*0ff0*/  UIADD3 UR4, UR51, 0x7f, URZ ;  /* 0x0000007f33047890 */ /* 0x000fe2000fffe03f */
[----:B------:R-:W-:Y:S01]  /*1000*/  PLOP3.LUT P0, PT, PT, PT, UP0, 0x80, 0x0 ;  /* 0x000000000000781c */ /* 0x000fe20003f0f008 */
[----:B------:R-:W-:Y:S02]  /*1010*/  ULEA.HI UR52, UR7, UR7, URZ, 0x1 ;  /* 0x0000000707347291 */ /* 0x000fe4000f8f083f */
[----:B------:R-:W-:-:S02]  /*1020*/  USHF.R.S32.HI UR5, URZ, 0x1f, UR4 ;  /* 0x0000001f3f057899 */ /* 0x000fc40008011404 */
[----:B------:R-:W-:Y:S02]  /*1030*/  UIMAD UR52, UR52, -0x3, UR39 ;  /* 0xfffffffd343478a4 */ /* 0x000fe4000f8e0227 */
[----:B------:R-:W-:Y:S02]  /*1040*/  ULEA.HI UR5, UR5, UR4, URZ, 0x7 ;  /* 0x0000000405057291 */ /* 0x000fe4000f8f383f */
[----:B------:R-:W-:Y:S02]  /*1050*/  ULEA UR8, UR52, UR8, 0xd ;  /* 0x0000000834087291 */ /* 0x000fe4000f8e683f */
[----:B------:R-:W-:Y:S02]  /*1060*/  USHF.R.S32.HI UR50, URZ, 0x7, UR5 ;  /* 0x000000073f327899 */ /* 0x000fe40008011405 */
[----:B------:R-:W-:-:S04]  /*1070*/  USHF.R.U32.HI UR8, URZ, 0x4, UR8 ;  /* 0x000000043f087899 */ /* 0x000fc80008011608 */
[----:B------:R-:W-:Y:S01]  /*1080*/  ULOP3.LUT UR37, UR8, 0x3fff, URZ, 0xc0, !UPT ;  /* 0x00003fff08257892 */ /* 0x000fe2000f8ec03f */
[----:B-1-345:R-:W-:Y:S11]  /*1090*/  @!P0 BRA `(.L_x_9999) ;  /* 0x0000000000408947 */ /* 0x03aff60003800000 */
        /* <DEDUP_REMOVED lines=16> */
.L_x_9999:
[----:B------:R-:W-:Y:S01]  /*11a0*/  ULOP3.LUT UR4, UR46, 0x1, URZ, 0xc0, !UPT ;  /* 0x000000012e047892 */ /* 0x000fe2000f8ec03f */
[----:B------:R-:W-:-:S05]  /*11b0*/  IMAD.U32 R3, RZ, RZ, UR47 ;  /* 0x0000002fff037e24 */ /* 0x000fca000f8e00ff */
[----:B------:R-:W-:Y:S01]  /*11c0*/  IMAD.U32 R0, RZ, RZ, UR4 ;  /* 0x00000004ff007e24 */ /* 0x000fe2000f8e00ff */
[----:B------:R-:W-:-:S04]  /*11d0*/  ISETP.NE.AND P0, PT, R3, 0x3, PT ;  /* 0x000000030300780c */ /* 0x000fc80003f05270 */
[----:B------:R-:W-:-:S04]  /*11e0*/  SHF.L.U32 R0, R0, 0x1f, RZ ;  /* 0x0000001f00007819 */ /* 0x000fc800000006ff */
[----:B------:R-:W0:Y:S02]  /*11f0*/  SYNCS.PHASECHK.TRANS64.TRYWAIT P1, [UR40+0x2d800], R0 ;  /* 0x02d80000ff0075a7 */ /* 0x000e240008020168 */
[----:B0-----:R-:W-:Y:S05]  /*1200*/  @!P1 BRA `(.L_x_10000) ;  /* 0x000000a400709947 */ /* 0x001fea0003800000 */
.L_x_10077:
[----:B------:R-:W-:Y:S05]  /*1210*/  @!P0 BRA `(.L_x_10001) ;  /* 0x0000000000048947 */ /* 0x000fea0003800000 */
[----:B------:R-:W-:Y:S01]  /*1220*/  BPT.TRAP 0x1 ;  /* 0x000000040000795c */ /* 0x000fe20000300000 */
.L_x_10001:
[----:B0-----:R-:W-:Y:S02]  /*1230*/  IMAD.U32 R0, RZ, RZ, UR44 ;  /* 0x0000002cff007e24 */ /* 0x001fe4000f8e00ff */
[----:B------:R-:W-:-:S03]  /*1240*/  IMAD.U32 R3, RZ, RZ, UR45 ;  /* 0x0000002dff037e24 */ /* 0x000fc6000f8e00ff */
[----:B------:R-:W-:Y:S02]  /*1250*/  LEA R0, R0, UR40, 0x3 ;  /* 0x0000002800007c11 */ /* 0x000fe4000f8e18ff */
[----:B------:R-:W-:-:S04]  /*1260*/  SHF.L.U32 R3, R3, 0x1f, RZ ;  /* 0x0000001f03037819 */ /* 0x000fc800000006ff */
[----:B------:R0:W1:Y:S01]  /*1270*/  SYNCS.PHASECHK.TRANS64.TRYWAIT P1, [R0+URZ+0x2d830], R3 ;  /* 0x02d83003000075a7 */ /* 0x000062000802017f */
[----:B------:R-:W-:Y:S05]  /*1280*/  @!P0 BRA `(.L_x_10002) ;  /* 0x0000000000048947 */ /* 0x000fea0003800000 */
[----:B------:R-:W-:Y:S01]  /*1290*/  BPT.TRAP 0x1 ;  /* 0x000000040000795c */ /* 0x000fe20000300000 */
.L_x_10002:
[----:B------:R-:W-:Y:S01]  /*12a0*/  MOV R135, RZ ;  /* 0x000000ff00877202 */ /* 0x000fe20000000f00 */
[----:B-1----:R-:W-:Y:S06]  /*12b0*/  @P1 BRA `(.L_x_10003) ;  /* 0x0000000000081947 */ /* 0x002fec0003800000 */
[----:B------:R-:W1:Y:S02]  /*12c0*/  SYNCS.PHASECHK.TRANS64.TRYWAIT P1, [R0+URZ+0x2d830], R3 ;  /* 0x02d83003000075a7 */ /* 0x000e64000802017f */
[----:B-1----:R-:W-:Y:S05]  /*12d0*/  @!P1 BRA `(.L_x_10004) ;  /* 0x000000a400549947 */ /* 0x002fea0003800000 */
.L_x_10003:
[----:B------:R-:W-:Y:S05]  /*12e0*/  WARPSYNC.ALL ;  /* 0x0000000000007948 */ /* 0x000fea0003800000 */
[----:B------:R-:W-:Y:S01]  /*12f0*/  UIADD3 UR4, UR40, 0x15400, URZ ;  /* 0x0001540028047890 */ /* 0x000fe2000fffe03f */
[----:B------:R-:W-:Y:S01]  /*1300*/  WARPGROUP.ARRIVE ;  /* 0x00000000000079c5 */ /* 0x000fe20000000000 */
[----:B------:R-:W-:Y:S02]  /*1310*/  ULEA UR52, UR52, UR40, 0xc ;  /* 0x0000002834347291 */ /* 0x000fe4000f8e603f */
[----:B------:R-:W-:Y:S02]  /*1320*/  USHF.R.U32.HI UR4, URZ, 0x4, UR4 ;  /* 0x000000043f047899 */ /* 0x000fe40008011604 */
[----:B------:R-:W-:-:S02]  /*1330*/  UIADD3 UR52, UR52, 0xc400, URZ ;  /* 0x0000c40034347890 */ /* 0x000fc4000fffe03f */
[----:B------:R-:W-:Y:S02]  /*1340*/  ULOP3.LUT UR4, UR4, 0x3fff, URZ, 0xc0, !UPT ;  /* 0x00003fff04047892 */ /* 0x000fe4000f8ec03f */
[----:B------:R-:W-:Y:S02]  /*1350*/  USHF.R.U32.HI UR52, URZ, 0x4, UR52 ;  /* 0x000000043f347899 */ /* 0x000fe40008011634 */
[----:B------:R-:W-:Y:S02]  /*1360*/  ULOP3.LUT UR32, UR4, 0x10000, URZ, 0xfc, !UPT ;  /* 0x0001000004207892 */ /* 0x000fe4000f8efc3f */
[----:B------:R-:W-:Y:S02]  /*1370*/  ULOP3.LUT UR52, UR52, 0x3fff, URZ, 0xc0, !UPT ;  /* 0x00003fff34347892 */ /* 0x000fe4000f8ec03f */
[----:B------:R-:W-:Y:S02]  /*1380*/  UIMAD UR6, UR44, 0x600, UR32 ;  /* 0x000006002c0678a4 */ /* 0x000fe4000f8e0220 */
[----:B------:R-:W-:Y:S01]  /*1390*/  ULOP3.LUT UR4, UR52, 0x10000, URZ, 0xfc, !UPT ;  /* 0x0001000034047892 */ /* 0x000fe2000f8efc3f */
[----:B------:R-:W-:Y:S01]  /*13a0*/  UMOV UR7, 0x80000020 ;  /* 0x8000002000077882 */ /* 0x000fe20000000000 */
[----:B------:R-:W-:-:S02]  /*13b0*/  UMOV UR5, 0x80000020 ;  /* 0x8000002000057882 */ /* 0x000fc40000000000 */
        /* <DEDUP_REMOVED lines=39> */
.L_x_10005:
        /* <DEDUP_REMOVED lines=14> */
[----:B------:R-:W-:-:S02]  /*1710*/  VIADD R73, R144, UR51 ;  /* 0x0000003390497c36 */ /* 0x000fc40008000000 */
[----:B------:R-:W-:Y:S01]  /*1720*/  FMUL.FTZ R15, R32, UR6 ;  /* 0x00000006200f7c20 */ /* 0x000fe20008410000 */
[----:B------:R-:W3:Y:S01]  /*1730*/  MUFU.TANH R6, R6 ;  /* 0x0000000600067308 */ /* 0x000ee20000002400 */
[----:B------:R-:W-:Y:S02]  /*1740*/  IMAD.U32 R54, RZ, RZ, UR50 ;  /* 0x00000032ff367e24 */ /* 0x000fe4000f8e00ff */
[----:B01----:R-:W-:Y:S01]  /*1750*/  FMUL.FTZ R3, R26, UR6 ;  /* 0x000000061a037c20 */ /* 0x003fe20008410000 */
[----:B------:R-:W-:Y:S01]  /*1760*/  FMUL.FTZ R20, R33, UR6 ;  /* 0x0000000621147c20 */ /* 0x000fe20008410000 */
[----:B------:R-:W-:Y:S01]  /*1770*/  FMUL.FTZ R33, R45, UR6 ;  /* 0x000000062d217c20 */ /* 0x000fe20008410000 */
[----:B------:R-:W-:Y:S02]  /*1780*/  IMAD R73, R54, -0x80, R73 ;  /* 0xffffff8036497824 */ /* 0x000fe400078e0249 */
[----:B------:R-:W-:Y:S01]  /*1790*/  FMUL.FTZ R45, R57, UR6 ;  /* 0x00000006392d7c20 */ /* 0x000fe20008410000 */
[----:B------:R-:W-:Y:S01]  /*17a0*/  FMUL.FTZ R7, R30, UR6 ;  /* 0x000000061e077c20 */ /* 0x000fe20008410000 */
[----:B------:R-:W0:Y:S01]  /*17b0*/  MUFU.TANH R11, R11 ;  /* 0x0000000b000b7308 */ /* 0x000e220000002400 */
[----:B------:R-:W-:Y:S01]  /*17c0*/  FMUL.FTZ R26, R37, UR6 ;  /* 0x00000006251a7c20 */ /* 0x000fe20008410000 */
[C---:B------:R-:W-:Y:S01]  /*17d0*/  ISETP.GT.AND P2, PT, R73.reuse, RZ, PT ;  /* 0x000000ff4900720c */ /* 0x040fe20003f44270 */
[----:B------:R-:W-:Y:S01]  /*17e0*/  FMUL.FTZ R28, R46, UR6 ;  /* 0x000000062e1c7c20 */ /* 0x000fe20008410000 */
[C---:B------:R-:W-:Y:S01]  /*17f0*/  ISETP.GT.AND P1, PT, R73.reuse, 0x1, PT ;  /* 0x000000014900780c */ /* 0x040fe20003f24270 */
[----:B------:R-:W-:Y:S01]  /*1800*/  FMUL.FTZ R46, R56, UR6 ;  /* 0x00000006382e7c20 */ /* 0x000fe20008410000 */
[----:B------:R-:W-:Y:S01]  /*1810*/  ISETP.GT.AND P6, PT, R73, 0x8, PT ;  /* 0x000000084900780c */ /* 0x000fe20003fc4270 */
[----:B------:R-:W-:Y:S01]  /*1820*/  FMUL.FTZ R8, R31, UR6 ;  /* 0x000000061f087c20 */ /* 0x000fe20008410000 */
[----:B------:R-:W1:Y:S01]  /*1830*/  MUFU.TANH R12, R12 ;  /* 0x0000000c000c7308 */ /* 0x000e620000002400 */
[----:B--2---:R-:W-:Y:S01]  /*1840*/  FSEL R54, R5, -INF , P2 ;  /* 0xff80000005367808 */ /* 0x004fe20001000000 */
[----:B------:R-:W-:Y:S01]  /*1850*/  FMUL.FTZ R30, R40, UR6 ;  /* 0x00000006281e7c20 */ /* 0x000fe20008410000 */
[----:B---3--:R-:W-:Y:S01]  /*1860*/  FSEL R57, R6, -INF , P1 ;  /* 0xff80000006397808 */ /* 0x008fe20000800000 */
[----:B------:R-:W-:Y:S01]  /*1870*/  FMUL.FTZ R14, R39, UR6 ;  /* 0x00000006270e7c20 */ /* 0x000fe20008410000 */
[----:B------:R-:W-:Y:S01]  /*1880*/  ISETP.GT.AND P5, PT, R73, 0x9, PT ;  /* 0x000000094900780c */ /* 0x000fe20003fa4270 */
[----:B------:R-:W-:Y:S01]  /*1890*/  FMUL.FTZ R39, R58, UR6 ;  /* 0x000000063a277c20 */ /* 0x000fe20008410000 */
[----:B------:R-:W-:Y:S01]  /*18a0*/  FMNMX.FTZ R5, R54, R57, !PT ;  /* 0x0000003936057209 */ /* 0x000fe20007810000 */
[----:B------:R-:W2:Y:S01]  /*18b0*/  MUFU.TANH R15, R15 ;  /* 0x0000000f000f7308 */ /* 0x000ea20000002400 */
[----:B0-----:R-:W-:Y:S01]  /*18c0*/  FSEL R56, R11, -INF , P6 ;  /* 0xff8000000b387808 */ /* 0x001fe20003000000 */
[----:B------:R-:W-:Y:S01]  /*18d0*/  FMUL.FTZ R9, R34, UR6 ;  /* 0x0000000622097c20 */ /* 0x000fe20008410000 */
[----:B------:R-:W-:Y:S01]  /*18e0*/  ISETP.GT.AND P4, PT, R73, 0x10, PT ;  /* 0x000000104900780c */ /* 0x000fe20003f84270 */
[----:B------:R-:W-:Y:S01]  /*18f0*/  FMUL.FTZ R29, R41, UR6 ;  /* 0x00000006291d7c20 */ /* 0x000fe20008410000 */
[----:B------:R-:W-:Y:S01]  /*1900*/  FMNMX.FTZ R5, R56, R5, !PT ;  /* 0x0000000538057209 */ /* 0x000fe20007810000 */
[----:B------:R-:W-:Y:S01]  /*1910*/  FMUL.FTZ R40, R59, UR6 ;  /* 0x000000063b287c20 */ /* 0x000fe20008410000 */
        /* <DEDUP_REMOVED lines=56> */
[----:B------:R-:W-:Y:S01]  /*1ca0*/  P2R R88, PR, RZ, 0x1 ;  /* 0x00000001ff587803 */ /* 0x000fe20000000000 */
[----:B------:R-:W1:Y:S01]  /*1cb0*/  MUFU.TANH R30, R30 ;  /* 0x0000001e001e7308 */ /* 0x000e620000002400 */
[----:B--2---:R-:W-:Y:S01]  /*1cc0*/  FSEL R64, R26, -INF , P1 ;  /* 0xff8000001a407808 */ /* 0x004fe20000800000 */
[----:B------:R-:W-:Y:S01]  /*1cd0*/  FMUL.FTZ R83, R83, UR6 ;  /* 0x0000000653537c20 */ /* 0x000fe20008410000 */
[----:B------:R-:W-:Y:S01]  /*1ce0*/  FMUL.FTZ R86, R86, UR6 ;  /* 0x0000000656567c20 */ /* 0x000fe20008410000 */
[----:B------:R-:W-:Y:S01]  /*1cf0*/  FMUL.FTZ R87, R87, UR6 ;  /* 0x0000000657577c20 */ /* 0x000fe20008410000 */
[----:B------:R-:W-:Y:S01]  /*1d00*/  R2UR UR6, R0 ;  /* 0x00000000000672ca */ /* 0x000fe200000e0000 */
[----:B------:R-:W-:Y:S01]  /*1d10*/  UISETP.GE.AND UP0, UPT, UR51, 0x81, UPT ;  /* 0x000000813300788c */ /* 0x000fe2000bf06270 */
[--C-:B------:R-:W-:Y:S01]  /*1d20*/  IMAD.MOV.U32 R134, RZ, RZ, R135.reuse ;  /* 0x000000ffff867224 */ /* 0x100fe200078e0087 */
[----:B------:R-:W2:Y:S01]  /*1d30*/  MUFU.TANH R9, R9 ;  /* 0x0000000900097308 */ /* 0x000ea20000002400 */
[----:B0-----:R-:W-:Y:S01]  /*1d40*/  FSEL R6, R8, -INF , P5 ;  /* 0xff80000008067808 */ /* 0x001fe20002800000 */
[--C-:B------:R-:W-:Y:S01]  /*1d50*/  IMAD.MOV.U32 R133, RZ, RZ, R135.reuse ;  /* 0x000000ffff857224 */ /* 0x100fe200078e0087 */
[----:B------:R-:W-:Y:S01]  /*1d60*/  ISETP.GT.AND P5, PT, R73, 0x21, PT ;  /* 0x000000214900780c */ /* 0x000fe20003fa4270 */
[--C-:B------:R-:W-:Y:S01]  /*1d70*/  IMAD.MOV.U32 R131, RZ, RZ, R135.reuse ;  /* 0x000000ffff837224 */ /* 0x100fe200078e0087 */
[----:B------:R-:W-:Y:S01]  /*1d80*/  FMNMX.FTZ R8, R64, R7, !PT ;  /* 0x0000000740087209 */ /* 0x000fe20007810000 */
[--C-:B------:R-:W-:Y:S01]  /*1d90*/  IMAD.MOV.U32 R130, RZ, RZ, R135.reuse ;  /* 0x000000ffff827224 */ /* 0x100fe200078e0087 */
[-C--:B------:R-:W-:Y:S01]  /*1da0*/  MOV R132, R135.reuse ;  /* 0x0000008700847202 */ /* 0x080fe20000000f00 */
[----:B------:R-:W0:Y:S01]  /*1db0*/  MUFU.TANH R29, R29 ;  /* 0x0000001d001d7308 */ /* 0x000e220000002400 */
[----:B-1----:R-:W-:Y:S01]  /*1dc0*/  FSEL R67, R30, -INF , P6 ;  /* 0xff8000001e437808 */ /* 0x002fe20003000000 */
[----:B------:R-:W-:Y:S01]  /*1dd0*/  UIADD3 UR6, UR6, 0x2d840, URZ ;  /* 0x0002d84006067890 */ /* 0x000fe2000fffe03f */
[--C-:B------:R-:W-:Y:S01]  /*1de0*/  IMAD.MOV.U32 R129, RZ, RZ, R135.reuse ;  /* 0x000000ffff817224 */ /* 0x100fe200078e0087 */
[-C--:B------:R-:W-:Y:S01]  /*1df0*/  MOV R127, R135.reuse ;  /* 0x00000087007f7202 */ /* 0x080fe20000000f00 */
[--C-:B------:R-:W-:Y:S01]  /*1e00*/  IMAD.MOV.U32 R128, RZ, RZ, R135.reuse ;  /* 0x000000ffff807224 */ /* 0x100fe200078e0087 */
[----:B------:R-:W-:Y:S01]  /*1e10*/  UPRMT UR6, UR41, 0x654, UR6 ;  /* 0x0000065429067896 */ /* 0x000fe20008000006 */
[--C-:B------:R-:W-:Y:S01]  /*1e20*/  IMAD.MOV.U32 R126, RZ, RZ, R135.reuse ;  /* 0x000000ffff7e7224 */ /* 0x100fe200078e0087 */
[----:B------:R-:W1:Y:S01]  /*1e30*/  MUFU.TANH R10, R10 ;  /* 0x0000000a000a7308 */ /* 0x000e620000002400 */
[----:B--2---:R-:W-:Y:S01]  /*1e40*/  FSEL R7, R9, -INF , P4 ;  /* 0xff80000009077808 */ /* 0x004fe20002000000 */
[--C-:B------:R-:W-:Y:S01]  /*1e50*/  IMAD.MOV.U32 R125, RZ, RZ, R135.reuse ;  /* 0x000000ffff7d7224 */ /* 0x100fe200078e0087 */
[----:B------:R-:W-:Y:S01]  /*1e60*/  ISETP.GT.AND P4, PT, R73, 0x28, PT ;  /* 0x000000284900780c */ /* 0x000fe20003f84270 */
[--C-:B------:R-:W-:Y:S01]  /*1e70*/  IMAD.MOV.U32 R124, RZ, RZ, R135.reuse ;  /* 0x000000ffff7c7224 */ /* 0x100fe200078e0087 */
[----:B------:R-:W-:Y:S01]  /*1e80*/  FMNMX.FTZ R9, R67, R8, !PT ;  /* 0x0000000843097209 */ /* 0x000fe20007810000 */
[--C-:B------:R-:W-:Y:S01]  /*1e90*/  IMAD.MOV.U32 R123, RZ, RZ, R135.reuse ;  /* 0x000000ffff7b7224 */ /* 0x100fe200078e0087 */
[----:B------:R-:W-:Y:S01]  /*1ea0*/  SYNCS.ARRIVE.TRANS64.RED.A1T0 RZ, [UR6], RZ ;  /* 0x000000ffffff79a7 */ /* 0x000fe20008100406 */
        /* <DEDUP_REMOVED lines=18> */
[--C-:B------:R-:W-:Y:S01]  /*1fd0*/  IMAD.MOV.U32 R114, RZ, RZ, R135.reuse ;  /* 0x000000ffff727224 */ /* 0x100fe200078e0087 */
[----:B------:R-:W-:Y:S01]  /*1fe0*/  MOV R102, R135 ;  /* 0x0000008700667202 */ /* 0x000fe20000000f00 */
        /* <DEDUP_REMOVED lines=9> */
[----:B------:R-:W-:Y:S01]  /*2080*/  MOV R92, R135 ;  /* 0x00000087005c7202 */ /* 0x000fe20000000f00 */
        /* <DEDUP_REMOVED lines=130> */
[----:B0-----:R-:W-:-:S04]  /*28b0*/  FSEL R51, R80, -INF , P2 ;  /* 0xff80000050337808 */ /* 0x001fc80001000000 */
[----:B------:R-:W-:-:S03]  /*28c0*/  FMNMX.FTZ R36, R51, R36, !PT ;  /* 0x0000002433247209 */ /* 0x000fc60007810000 */
[----:B------:R-:W-:Y:S01]  /*28d0*/  MUFU.TANH R79, R79 ;  /* 0x0000004f004f7308 */ /* 0x000fe20000002400 */
[----:B-1----:R-:W-:-:S04]  /*28e0*/  FSEL R81, R81, -INF , P1 ;  /* 0xff80000051517808 */ /* 0x002fc80000800000 */
[----:B------:R-:W-:-:S03]  /*28f0*/  FMNMX.FTZ R36, R81, R36, !PT ;  /* 0x0000002451247209 */ /* 0x000fc60007810000 */
[----:B------:R-:W0:Y:S02]  /*2900*/  MUFU.TANH R62, R82 ;  /* 0x00000052003e7308 */ /* 0x000e240000002400 */
[----:B------:R-:W1:Y:S06]  /*2910*/  SHFL.BFLY PT, R39, R36, 0x2, 0x1f ;  /* 0x0c401f0024277f89 */ /* 0x000e6c00000e0000 */
[----:B------:R-:W2:Y:S08]  /*2920*/  MUFU.TANH R63, R83 ;  /* 0x00000053003f7308 */ /* 0x000eb00000002400 */
[----:B------:R-:W-:Y:S01]  /*2930*/  MUFU.TANH R86, R86 ;  /* 0x0000005600567308 */ /* 0x000fe20000002400 */
[----:B0-----:R-:W-:-:S07]  /*2940*/  FSEL R62, R62, -INF , P4 ;  /* 0xff8000003e3e7808 */ /* 0x001fce0002000000 */
[----:B------:R-:W0:Y:S01]  /*2950*/  MUFU.TANH R87, R87 ;  /* 0x0000005700577308 */ /* 0x000e220000002400 */
[----:B--2---:R-:W-:Y:S02]  /*2960*/  FSEL R63, R63, -INF , P3 ;  /* 0xff8000003f3f7808 */ /* 0x004fe40001800000 */
[----:B-1----:R-:W-:Y:S02]  /*2970*/  FMNMX.FTZ R39, R36, R39, !PT ;  /* 0x0000002724277209 */ /* 0x002fe40007810000 */
[----:B------:R-:W-:-:S03]  /*2980*/  FMNMX.FTZ R36, R3, R4, !PT ;  /* 0x0000000403247209 */ /* 0x000fc60007810000 */
[----:B------:R-:W1:Y:S02]  /*2990*/  SHFL.BFLY PT, R40, R39, 0x1, 0x1f ;  /* 0x0c201f0027287f89 */ /* 0x000e6400000e0000 */
        /* <DEDUP_REMOVED lines=21> */
[----:B------:R1:W-:Y:S01]  /*2af0*/  MUFU.EX2 R39, R60 ;  /* 0x0000003c00277308 */ /* 0x0003e20000000800 */
[----:B------:R-:W-:Y:S01]  /*2b00*/  FMNMX.FTZ R54, R12, R57, !PT ;  /* 0x000000390c367209 */ /* 0x000fe20007810000 */
[--C-:B------:R-:W-:Y:S01]  /*2b10*/  FFMA.FTZ R71, R71, UR33, -R48.reuse ;  /* 0x0000002147477c23 */ /* 0x100fe20008010830 */
[--C-:B------:R-:W-:Y:S01]  /*2b20*/  FFMA.FTZ R38, R38, UR33, -R48.reuse ;  /* 0x0000002126267c23 */ /* 0x100fe20008010830 */
[--C-:B------:R-:W-:Y:S01]  /*2b30*/  FFMA.FTZ R37, R37, UR33, -R48.reuse ;  /* 0x0000002125257c23 */ /* 0x100fe20008010830 */
[----:B------:R-:W-:Y:S01]  /*2b40*/  FMNMX.FTZ R59, R13, R54, !PT ;  /* 0x000000360d3b7209 */ /* 0x000fe20007810000 */
[--C-:B------:R-:W-:Y:S01]  /*2b50*/  FFMA.FTZ R54, R67, UR33, -R48.reuse ;  /* 0x0000002143367c23 */ /* 0x100fe20008010830 */
[--C-:B------:R-:W-:Y:S01]  /*2b60*/  FFMA.FTZ R42, R42, UR33, -R48.reuse ;  /* 0x000000212a2a7c23 */ /* 0x100fe20008010830 */
[----:B------:R-:W-:Y:S01]  /*2b70*/  MUFU.EX2 R57, R64 ;  /* 0x0000004000397308 */ /* 0x000fe20000000800 */
[----:B------:R-:W-:Y:S01]  /*2b80*/  FMNMX.FTZ R56, R14, R59, !PT ;  /* 0x0000003b0e387209 */ /* 0x000fe20007810000 */
[--C-:B------:R-:W-:Y:S01]  /*2b90*/  FFMA.FTZ R41, R41, UR33, -R48.reuse ;  /* 0x0000002129297c23 */ /* 0x100fe20008010830 */
[----:B-1----:R-:W-:Y:S01]  /*2ba0*/  FSEL R60, R79, -INF , P5 ;  /* 0xff8000004f3c7808 */ /* 0x002fe20002800000 */
[--C-:B------:R-:W-:Y:S01]  /*2bb0*/  FFMA.FTZ R46, R46, UR33, -R48.reuse ;  /* 0x000000212e2e7c23 */ /* 0x100fe20008010830 */
[----:B------:R-:W-:Y:S01]  /*2bc0*/  FMNMX.FTZ R59, R15, R56, !PT ;  /* 0x000000380f3b7209 */ /* 0x000fe20007810000 */
[--C-:B------:R-:W-:Y:S01]  /*2bd0*/  FFMA.FTZ R45, R45, UR33, -R48.reuse ;  /* 0x000000212d2d7c23 */ /* 0x100fe20008010830 */
[--C-:B------:R-:W-:Y:S01]  /*2be0*/  FFMA.FTZ R50, R50, UR33, -R48.reuse ;  /* 0x0000002132327c23 */ /* 0x100fe20008010830 */
[----:B------:R-:W-:Y:S01]  /*2bf0*/  MUFU.EX2 R43, R43 ;  /* 0x0000002b002b7308 */ /* 0x000fe20000000800 */
[----:B------:R-:W-:Y:S01]  /*2c00*/  FMNMX.FTZ R56, R20, R59, !PT ;  /* 0x0000003b14387209 */ /* 0x000fe20007810000 */
[--C-:B------:R-:W-:Y:S01]  /*2c10*/  FFMA.FTZ R66, R66, UR33, -R48.reuse ;  /* 0x0000002142427c23 */ /* 0x100fe20008010830 */
[----:B------:R-:W-:-:S02]  /*2c20*/  FFMA.FTZ R51, R51, UR33, -R48 ;  /* 0x0000002133337c23 */ /* 0x000fc40008010830 */
[----:B------:R-:W-:Y:S01]  /*2c30*/  FMNMX.FTZ R61, R21, R56, !PT ;  /* 0x00000038153d7209 */ /* 0x000fe20007810000 */
[----:B------:R-:W-:Y:S01]  /*2c40*/  FFMA.FTZ R56, R70, UR33, -R48 ;  /* 0x0000002146387c23 */ /* 0x000fe20008010830 */
[----:B0-----:R-:W-:Y:S01]  /*2c50*/  FSEL R70, R87, -INF , P1 ;  /* 0xff80000057467808 */ /* 0x001fe20000800000 */
[----:B------:R0:W-:Y:S01]  /*2c60*/  MUFU.EX2 R59, R68 ;  /* 0x00000044003b7308 */ /* 0x0001e20000000800 */
[----:B------:R-:W-:-:S04]  /*2c70*/  FMNMX.FTZ R58, R24, R61, !PT ;  /* 0x0000003d183a7209 */ /* 0x000fc80007810000 */
[----:B------:R-:W-:-:S03]  /*2c80*/  FMNMX.FTZ R61, R25, R58, !PT ;  /* 0x0000003a193d7209 */ /* 0x000fc60007810000 */
[----:B------:R-:W1:Y:S01]  /*2c90*/  MUFU.EX2 R44, R44 ;  /* 0x0000002c002c7308 */ /* 0x000e620000000800 */
[----:B------:R-:W-:Y:S02]  /*2ca0*/  FMNMX.FTZ R67, R26, R61, !PT ;  /* 0x0000003d1a437209 */ /* 0x000fe40007810000 */
[----:B0-----:R-:W-:Y:S02]  /*2cb0*/  FSEL R68, R86, -INF , P2 ;  /* 0xff80000056447808 */ /* 0x001fe40001000000 */
[----:B------:R-:W-:-:S03]  /*2cc0*/  FMNMX.FTZ R58, R28, R67, !PT ;  /* 0x000000431c3a7209 */ /* 0x000fc60007810000 */
[----:B------:R0:W-:Y:S01]  /*2cd0*/  MUFU.EX2 R61, R71 ;  /* 0x00000047003d7308 */ /* 0x0001e20000000800 */
[----:B------:R-:W-:-:S04]  /*2ce0*/  FMNMX.FTZ R58, R29, R58, !PT ;  /* 0x0000003a1d3a7209 */ /* 0x000fc80007810000 */
[----:B------:R-:W-:-:S03]  /*2cf0*/  FMNMX.FTZ R67, R27, R58, !PT ;  /* 0x0000003a1b437209 */ /* 0x000fc60007810000 */
[----:B------:R-:W-:Y:S01]  /*2d00*/  MUFU.EX2 R40, R40 ;  /* 0x0000002800287308 */ /* 0x000fe20000000800 */
[----:B------:R-:W-:-:S04]  /*2d10*/  FMNMX.FTZ R58, R30, R67, !PT ;  /* 0x000000431e3a7209 */ /* 0x000fc80007810000 */
[----:B------:R-:W-:-:S03]  /*2d20*/  FMNMX.FTZ R67, R31, R58, !PT ;  /* 0x0000003a1f437209 */ /* 0x000fc60007810000 */
[----:B------:R-:W-:Y:S01]  /*2d30*/  MUFU.EX2 R47, R47 ;  /* 0x0000002f002f7308 */ /* 0x000fe20000000800 */
[----:B------:R-:W-:-:S04]  /*2d40*/  FMNMX.FTZ R58, R32, R67, !PT ;  /* 0x00000043203a7209 */ /* 0x000fc80007810000 */
[----:B------:R-:W-:Y:S02]  /*2d50*/  FMNMX.FTZ R67, R33, R58, !PT ;  /* 0x0000003a21437209 */ /* 0x000fe40007810000 */
[----:B------:R-:W-:Y:S01]  /*2d60*/  FSEL R58, R78, -INF , P6 ;  /* 0xff8000004e3a7808 */ /* 0x000fe20003000000 */
[----:B------:R-:W-:Y:S01]  /*2d70*/  MUFU.EX2 R36, R36 ;  /* 0x0000002400247308 */ /* 0x000fe20000000800 */
[----:B------:R-:W-:-:S04]  /*2d80*/  FMNMX.FTZ R67, R34, R67, !PT ;  /* 0x0000004322437209 */ /* 0x000fc80007810000 */
[----:B------:R-:W-:-:S03]  /*2d90*/  FMNMX.FTZ R67, R58, R67, !PT ;  /* 0x000000433a437209 */ /* 0x000fc60007810000 */
[----:B------:R-:W-:Y:S01]  /*2da0*/  MUFU.EX2 R52, R52 ;  /* 0x0000003400347308 */ /* 0x000fe20000000800 */
[----:B------:R-:W-:-:S04]  /*2db0*/  FMNMX.FTZ R67, R60, R67, !PT ;  /* 0x000000433c437209 */ /* 0x000fc80007810000 */
[----:B------:R-:W-:-:S03]  /*2dc0*/  FMNMX.FTZ R64, R62, R67, !PT ;  /* 0x000000433e407209 */ /* 0x000fc60007810000 */
[----:B------:R-:W2:Y:S01]  /*2dd0*/  MUFU.EX2 R54, R54 ;  /* 0x0000003600367308 */ /* 0x000ea20000000800 */
[----:B------:R-:W-:Y:S01]  /*2de0*/  FMNMX.FTZ R67, R63, R64, !PT ;  /* 0x000000403f437209 */ /* 0x000fe20007810000 */
[--C-:B------:R-:W-:Y:S01]  /*2df0*/  FFMA.FTZ R64, R53, UR33, -R48.reuse ;  /* 0x0000002135407c23 */ /* 0x100fe20008010830 */
[--C-:B------:R-:W-:Y:S01]  /*2e00*/  FFMA.FTZ R53, R65, UR33, -R48.reuse ;  /* 0x0000002141357c23 */ /* 0x100fe20008010830 */
[--C-:B------:R-:W-:Y:S01]  /*2e10*/  FFMA.FTZ R65, R74, UR33, -R48.reuse ;  /* 0x000000214a417c23 */ /* 0x100fe20008010830 */
[----:B------:R-:W-:Y:S01]  /*2e20*/  FMNMX.FTZ R67, R68, R67, !PT ;  /* 0x0000004344437209 */ /* 0x000fe20007810000 */
[--C-:B------:R-:W-:Y:S02]  /*2e30*/  FFMA.FTZ R74, R77, UR33, -R48.reuse ;  /* 0x000000214d4a7c23 */ /* 0x100fe40008010830 */
[----:B------:R-:W-:Y:S01]  /*2e40*/  MUFU.EX2 R56, R56 ;  /* 0x0000003800387308 */ /* 0x000fe20000000800 */
[----:B0-----:R-:W-:Y:S01]  /*2e50*/  FMNMX.FTZ R71, R70, R67, !PT ;  /* 0x0000004346477209 */ /* 0x001fe20007810000 */
[--C-:B------:R-:W-:Y:S01]  /*2e60*/  FFMA.FTZ R67, R49, UR33, -R48.reuse ;  /* 0x0000002131437c23 */ /* 0x100fe20008010830 */
[--C-:B------:R-:W-:Y:S01]  /*2e70*/  FFMA.FTZ R49, R55, UR33, -R48.reuse ;  /* 0x0000002137317c23 */ /* 0x100fe20008010830 */
[--C-:B------:R-:W-:Y:S01]  /*2e80*/  FFMA.FTZ R55, R72, UR33, -R48.reuse ;  /* 0x0000002148377c23 */ /* 0x100fe20008010830 */
[--C-:B------:R-:W-:Y:S01]  /*2e90*/  FFMA.FTZ R72, R35, UR33, -R48.reuse ;  /* 0x0000002123487c23 */ /* 0x100fe20008010830 */
[----:B------:R-:W0:Y:S01]  /*2ea0*/  SHFL.BFLY PT, R78, R71, 0x2, 0x1f ;  /* 0x0c401f00474e7f89 */ /* 0x000e2200000e0000 */
[--C-:B------:R-:W-:Y:S01]  /*2eb0*/  FFMA.FTZ R35, R76, UR33, -R48.reuse ;  /* 0x000000214c237c23 */ /* 0x100fe20008010830 */
        /* <DEDUP_REMOVED lines=33> */
[----:B------:R1:W3:Y:S01]  /*30d0*/  MUFU.EX2 R88, R4 ;  /* 0x0000000400587308 */ /* 0x0002e20000000800 */
[--C-:B0-----:R-:W-:Y:S01]  /*30e0*/  FFMA.FTZ R73, R9, UR33, -R71.reuse ;  /* 0x0000002109497c23 */ /* 0x101fe20008010847 */
[--C-:B------:R-:W-:Y:S01]  /*30f0*/  FFMA.FTZ R24, R24, UR33, -R71.reuse ;  /* 0x0000002118187c23 */ /* 0x100fe20008010847 */
[--C-:B------:R-:W-:Y:S01]  /*3100*/  FFMA.FTZ R25, R25, UR33, -R71.reuse ;  /* 0x0000002119197c23 */ /* 0x100fe20008010847 */
[--C-:B------:R-:W-:Y:S01]  /*3110*/  FFMA.FTZ R26, R26, UR33, -R71.reuse ;  /* 0x000000211a1a7c23 */ /* 0x100fe20008010847 */
[--C-:B------:R-:W-:Y:S01]  /*3120*/  FFMA.FTZ R32, R32, UR33, -R71.reuse ;  /* 0x0000002120207c23 */ /* 0x100fe20008010847 */
[--C-:B------:R-:W-:Y:S01]  /*3130*/  FFMA.FTZ R0, R28, UR33, -R71.reuse ;  /* 0x000000211c007c23 */ /* 0x100fe20008010847 */
[--C-:B------:R-:W-:Y:S01]  /*3140*/  FFMA.FTZ R28, R30, UR33, -R71.reuse ;  /* 0x000000211e1c7c23 */ /* 0x100fe20008010847 */
[----:B------:R0:W4:Y:S01]  /*3150*/  MUFU.EX2 R83, R5 ;  /* 0x0000000500537308 */ /* 0x0001220000000800 */
[----:B-1----:R-:W-:Y:S01]  /*3160*/  F2FP.BF16.F32.PACK_AB R4, R44, R43 ;  /* 0x0000002b2c04723e */ /* 0x002fe200000010ff */
[--C-:B------:R-:W-:Y:S01]  /*3170*/  FFMA.FTZ R30, R31, UR33, -R71.reuse ;  /* 0x000000211f1e7c23 */ /* 0x100fe20008010847 */
[--C-:B------:R-:W-:Y:S01]  /*3180*/  FFMA.FTZ R29, R29, UR33, -R71.reuse ;  /* 0x000000211d1d7c23 */ /* 0x100fe20008010847 */
[--C-:B------:R-:W-:Y:S01]  /*3190*/  FFMA.FTZ R27, R27, UR33, -R71.reuse ;  /* 0x000000211b1b7c23 */ /* 0x100fe20008010847 */
[--C-:B------:R-:W-:Y:S01]  /*31a0*/  FFMA.FTZ R33, R33, UR33, -R71.reuse ;  /* 0x0000002121217c23 */ /* 0x100fe20008010847 */
[--C-:B------:R-:W-:Y:S01]  /*31b0*/  FFMA.FTZ R34, R34, UR33, -R71.reuse ;  /* 0x0000002122227c23 */ /* 0x100fe20008010847 */
[----:B--2---:R-:W-:Y:S01]  /*31c0*/  F2FP.BF16.F32.PACK_AB R12, R59, R54 ;  /* 0x000000363b0c723e */ /* 0x004fe200000010ff */
[----:B------:R1:W2:Y:S01]  /*31d0*/  MUFU.EX2 R90, R6 ;  /* 0x00000006005a7308 */ /* 0x0002a20000000800 */
[----:B0-----:R-:W-:Y:S01]  /*31e0*/  FADD.FTZ R5, R43, R44 ;  /* 0x0000002c2b057221 */ /* 0x001fe20000010000 */
[----:B---3--:R-:W-:Y:S01]  /*31f0*/  FADD.FTZ R8, R81, R88 ;  /* 0x0000005851087221 */ /* 0x008fe20000010000 */
[--C-:B------:R-:W-:Y:S01]  /*3200*/  FFMA.FTZ R58, R58, UR33, -R71.reuse ;  /* 0x000000213a3a7c23 */ /* 0x100fe20008010847 */
[--C-:B------:R-:W-:Y:S01]  /*3210*/  FFMA.FTZ R62, R62, UR33, -R71.reuse ;  /* 0x000000213e3e7c23 */ /* 0x100fe20008010847 */
[--C-:B------:R-:W-:Y:S01]  /*3220*/  FFMA.FTZ R63, R63, UR33, -R71.reuse ;  /* 0x000000213f3f7c23 */ /* 0x100fe20008010847 */
[--C-:B------:R-:W-:Y:S01]  /*3230*/  FFMA.FTZ R68, R68, UR33, -R71.reuse ;  /* 0x0000002144447c23 */ /* 0x100fe20008010847 */
[----:B------:R-:W-:Y:S01]  /*3240*/  FFMA.FTZ R60, R60, UR33, -R71 ;  /* 0x000000213c3c7c23 */ /* 0x000fe20008010847 */
[----:B------:R-:W0:Y:S01]  /*3250*/  MUFU.EX2 R3, R3 ;  /* 0x0000000300037308 */ /* 0x000e220000000800 */
[----:B-1----:R-:W-:Y:S01]  /*3260*/  FADD.FTZ R6, R40, R5 ;  /* 0x0000000528067221 */ /* 0x002fe20000010000 */
[----:B----4-:R-:W-:Y:S01]  /*3270*/  FADD.FTZ R7, R83, R8 ;  /* 0x0000000853077221 */ /* 0x010fe20000010000 */
[----:B------:R-:W-:Y:S01]  /*3280*/  F2FP.BF16.F32.PACK_AB R5, R88, R81 ;  /* 0x000000515805723e */ /* 0x000fe200000010ff */
[----:B------:R-:W-:Y:S01]  /*3290*/  FFMA.FTZ R70, R70, UR33, -R71 ;  /* 0x0000002146467c23 */ /* 0x000fe20008010847 */
[C---:B------:R-:W-:Y:S01]  /*32a0*/  FADD.FTZ R9, R47.reuse, R6 ;  /* 0x000000062f097221 */ /* 0x040fe20000010000 */
[----:B------:R-:W-:Y:S01]  /*32b0*/  F2FP.BF16.F32.PACK_AB R6, R47, R40 ;  /* 0x000000282f06723e */ /* 0x000fe200000010ff */
[----:B------:R-:W-:Y:S01]  /*32c0*/  IMAD.MOV.U32 R88, RZ, RZ, R135 ;  /* 0x000000ffff587224 */ /* 0x000fe200078e0087 */
[----:B------:R-:W1:Y:S01]  /*32d0*/  MUFU.EX2 R80, R80 ;  /* 0x0000005000507308 */ /* 0x000e620000000800 */
[----:B------:R-:W-:Y:S01]  /*32e0*/  FADD.FTZ R10, R36, R9 ;  /* 0x00000009240a7221 */ /* 0x000fe20000010000 */
[C---:B--2---:R-:W-:Y:S01]  /*32f0*/  FADD.FTZ R8, R90.reuse, R7 ;  /* 0x000000075a087221 */ /* 0x044fe20000010000 */
[----:B------:R-:W-:Y:S01]  /*3300*/  F2FP.BF16.F32.PACK_AB R7, R90, R83 ;  /* 0x000000535a07723e */ /* 0x000fe200000010ff */
[----:B------:R-:W-:-:S02]  /*3310*/  IMAD.MOV.U32 R90, RZ, RZ, R135 ;  /* 0x000000ffff5a7224 */ /* 0x000fc400078e0087 */
[----:B------:R-:W-:Y:S02]  /*3320*/  FADD.FTZ R11, R39, R10 ;  /* 0x0000000a270b7221 */ /* 0x000fe40000010000 */
[----:B------:R-:W2:Y:S01]  /*3330*/  MUFU.EX2 R73, R73 ;  /* 0x0000004900497308 */ /* 0x000ea20000000800 */
[----:B0-----:R-:W-:Y:S01]  /*3340*/  FADD.FTZ R9, R3, R8 ;  /* 0x0000000803097221 */ /* 0x001fe20000010000 */
[----:B------:R-:W-:Y:S01]  /*3350*/  FADD.FTZ R10, R52, R11 ;  /* 0x0000000b340a7221 */ /* 0x000fe20000010000 */
[----:B------:R0:W-:Y:S03]  /*3360*/  STSM.16.M88.4 [R2+0x21800], R4 ;  /* 0x0218000402007844 */ /* 0x0001e60000000200 */
[----:B------:R-:W-:Y:S02]  /*3370*/  FADD.FTZ R11, R57, R10 ;  /* 0x0000000a390b7221 */ /* 0x000fe40000010000 */
[----:B------:R-:W3:Y:S01]  /*3380*/  MUFU.EX2 R82, R82 ;  /* 0x0000005200527308 */ /* 0x000ee20000000800 */
        /* <DEDUP_REMOVED lines=8> */
[----:B---3--:R-:W-:-:S07]  /*3410*/  FADD.FTZ R8, R82, R9 ;  /* 0x0000000952087221 */ /* 0x008fce0000010000 */
[----:B------:R-:W3:Y:S01]  /*3420*/  MUFU.EX2 R79, R79 ;  /* 0x0000004f004f7308 */ /* 0x000ee20000000800 */
[----:B-1----:R-:W-:-:S07]  /*3430*/  FADD.FTZ R9, R77, R8 ;  /* 0x000000084d097221 */ /* 0x002fce0000010000 */
[----:B------:R-:W1:Y:S01]  /*3440*/  MUFU.EX2 R86, R86 ;  /* 0x0000005600567308 */ /* 0x000e620000000800 */
[C---:B--2---:R-:W-:Y:S01]  /*3450*/  FADD.FTZ R8, R84.reuse, R9 ;  /* 0x0000000954087221 */ /* 0x044fe20000010000 */
[----:B------:R-:W-:-:S06]  /*3460*/  F2FP.BF16.F32.PACK_AB R13, R84, R77 ;  /* 0x0000004d540d723e */ /* 0x000fcc00000010ff */
[----:B------:R-:W2:Y:S01]  /*3470*/  MUFU.EX2 R75, R75 ;  /* 0x0000004b004b7308 */ /* 0x000ea20000000800 */
[----:B---3--:R-:W-:Y:S01]  /*3480*/  FADD.FTZ R9, R79, R8 ;  /* 0x000000084f097221 */ /* 0x008fe20000010000 */
[----:B------:R-:W-:-:S04]  /*3490*/  FADD.FTZ R8, R38, R11 ;  /* 0x0000000b26087221 */ /* 0x000fc80000010000 */
[----:B------:R-:W-:Y:S01]  /*34a0*/  FADD.FTZ R11, R37, R8 ;  /* 0x00000008250b7221 */ /* 0x000fe20000010000 */
[----:B------:R-:W-:Y:S01]  /*34b0*/  F2FP.BF16.F32.PACK_AB R8, R39, R36 ;  /* 0x000000242708723e */ /* 0x000fe200000010ff */
[----:B------:R-:W3:Y:S01]  /*34c0*/  MUFU.EX2 R20, R20 ;  /* 0x0000001400147308 */ /* 0x000ee20000000800 */
[----:B-1----:R-:W-:Y:S01]  /*34d0*/  FADD.FTZ R10, R86, R9 ;  /* 0x00000009560a7221 */ /* 0x002fe20000010000 */
[----:B------:R-:W-:Y:S01]  /*34e0*/  FADD.FTZ R14, R42, R11 ;  /* 0x0000000b2a0e7221 */ /* 0x000fe20000010000 */
[----:B------:R-:W-:Y:S02]  /*34f0*/  F2FP.BF16.F32.PACK_AB R11, R82, R73 ;  /* 0x00000049520b723e */ /* 0x000fe400000010ff */
[----:B------:R-:W-:-:S03]  /*3500*/  F2FP.BF16.F32.PACK_AB R15, R86, R79 ;  /* 0x0000004f560f723e */ /* 0x000fc600000010ff */
[----:B------:R-:W0:Y:S01]  /*3510*/  MUFU.EX2 R21, R21 ;  /* 0x0000001500157308 */ /* 0x000e220000000800 */
[----:B--2---:R-:W-:Y:S01]  /*3520*/  FADD.FTZ R9, R75, R10 ;  /* 0x0000000a4b097221 */ /* 0x004fe20000010000 */
[----:B------:R-:W-:-:S06]  /*3530*/  F2FP.BF16.F32.PACK_AB R10, R57, R52 ;  /* 0x00000034390a723e */ /* 0x000fcc00000010ff */
[----:B------:R-:W1:Y:S08]  /*3540*/  MUFU.EX2 R24, R24 ;  /* 0x0000001800187308 */ /* 0x000e700000000800 */
[----:B------:R-:W2:Y:S08]  /*3550*/  MUFU.EX2 R25, R25 ;  /* 0x0000001900197308 */ /* 0x000eb00000000800 */
[----:B------:R-:W4:Y:S08]  /*3560*/  MUFU.EX2 R26, R26 ;  /* 0x0000001a001a7308 */ /* 0x000f300000000800 */
[----:B------:R3:W-:Y:S08]  /*3570*/  MUFU.EX2 R31, R32 ;  /* 0x00000020001f7308 */ /* 0x0007f00000000800 */
[----:B------:R-:W5:Y:S01]  /*3580*/  MUFU.EX2 R0, R0 ;  /* 0x0000000000007308 */ /* 0x000f620000000800 */
[----:B---3--:R-:W-:Y:S01]  /*3590*/  FADD.FTZ R32, R20, R9 ;  /* 0x0000000914207221 */ /* 0x008fe20000010000 */
[----:B------:R-:W-:Y:S01]  /*35a0*/  FADD.FTZ R9, R41, R14 ;  /* 0x0000000e29097221 */ /* 0x000fe20000010000 */
[----:B------:R-:W-:-:S02]  /*35b0*/  F2FP.BF16.F32.PACK_AB R14, R61, R56 ;  /* 0x000000383d0e723e */ /* 0x000fc400000010ff */
[----:B0-----:R-:W-:Y:S01]  /*35c0*/  FADD.FTZ R5, R21, R32 ;  /* 0x0000002015057221 */ /* 0x001fe20000010000 */
[----:B------:R-:W-:Y:S01]  /*35d0*/  FADD.FTZ R6, R46, R9 ;  /* 0x000000092e067221 */ /* 0x000fe20000010000 */
[----:B------:R-:W-:Y:S01]  /*35e0*/  F2FP.BF16.F32.PACK_AB R9, R80, R3 ;  /* 0x000000035009723e */ /* 0x000fe200000010ff */
[----:B------:R-:W0:Y:S01]  /*35f0*/  MUFU.EX2 R29, R29 ;  /* 0x0000001d001d7308 */ /* 0x000e220000000800 */
[----:B-1----:R-:W-:Y:S01]  /*3600*/  FADD.FTZ R4, R24, R5 ;  /* 0x0000000518047221 */ /* 0x002fe20000010000 */
[----:B------:R-:W-:Y:S01]  /*3610*/  FADD.FTZ R5, R45, R6 ;  /* 0x000000062d057221 */ /* 0x000fe20000010000 */
[----:B------:R-:W-:Y:S01]  /*3620*/  F2FP.BF16.F32.PACK_AB R6, R41, R42 ;  /* 0x0000002a2906723e */ /* 0x000fe200000010ff */
[----:B------:R1:W-:Y:S01]  /*3630*/  STSM.16.M88.4 [R18], R8 ;  /* 0x0000000812007844 */ /* 0x0003e20000000200 */
[----:B--2---:R-:W-:Y:S01]  /*3640*/  FADD.FTZ R3, R25, R4 ;  /* 0x0000000419037221 */ /* 0x004fe20000010000 */
[----:B------:R-:W-:Y:S02]  /*3650*/  FADD.FTZ R4, R50, R5 ;  /* 0x0000000532047221 */ /* 0x000fe40000010000 */
[----:B------:R-:W2:Y:S01]  /*3660*/  MUFU.EX2 R64, R64 ;  /* 0x0000004000407308 */ /* 0x000ea20000000800 */
[----:B----4-:R-:W-:Y:S01]  /*3670*/  FADD.FTZ R5, R26, R3 ;  /* 0x000000031a057221 */ /* 0x010fe20000010000 */
[----:B------:R-:W-:Y:S01]  /*3680*/  FADD.FTZ R4, R67, R4 ;  /* 0x0000000443047221 */ /* 0x000fe20000010000 */
[----:B------:R3:W-:Y:S02]  /*3690*/  STSM.16.M88.4 [R17], R12 ;  /* 0x0000000c11007844 */ /* 0x0007e40000000200 */
[----:B-----5:R-:W-:Y:S01]  /*36a0*/  FADD.FTZ R32, R0, R5 ;  /* 0x0000000500207221 */ /* 0x020fe20000010000 */
[----:B------:R-:W-:Y:S01]  /*36b0*/  FADD.FTZ R5, R49, R4 ;  /* 0x0000000431057221 */ /* 0x000fe20000010000 */
[----:B------:R-:W-:Y:S01]  /*36c0*/  F2FP.BF16.F32.PACK_AB R4, R37, R38 ;  /* 0x000000262504723e */ /* 0x000fe200000010ff */
[----:B------:R-:W4:Y:S01]  /*36d0*/  MUFU.EX2 R27, R27 ;  /* 0x0000001b001b7308 */ /* 0x000f220000000800 */
[----:B0-----:R-:W-:Y:S01]  /*36e0*/  FADD.FTZ R32, R29, R32 ;  /* 0x000000201d207221 */ /* 0x001fe20000010000 */
[----:B-1----:R-:W-:-:S02]  /*36f0*/  F2FP.BF16.F32.PACK_AB R8, R45, R46 ;  /* 0x0000002e2d08723e */ /* 0x002fc400000010ff */
[----:B------:R-:W-:-:S04]  /*3700*/  F2FP.BF16.F32.PACK_AB R10, R67, R50 ;  /* 0x00000032430a723e */ /* 0x000fc800000010ff */
[----:B------:R-:W0:Y:S01]  /*3710*/  MUFU.EX2 R53, R53 ;  /* 0x0000003500357308 */ /* 0x000e220000000800 */
[----:B--2---:R-:W-:Y:S01]  /*3720*/  FADD.FTZ R36, R64, R5 ;  /* 0x0000000540247221 */ /* 0x004fe20000010000 */
[----:B------:R-:W-:-:S06]  /*3730*/  F2FP.BF16.F32.PACK_AB R5, R20, R75 ;  /* 0x0000004b1405723e */ /* 0x000fcc00000010ff */
[----:B------:R-:W1:Y:S01]  /*3740*/  MUFU.EX2 R28, R28 ;  /* 0x0000001c001c7308 */ /* 0x000e620000000800 */
[----:B----4-:R-:W-:-:S07]  /*3750*/  FADD.FTZ R7, R27, R32 ;  /* 0x000000201b077221 */ /* 0x010fce0000010000 */
[----:B------:R-:W3:Y:S01]  /*3760*/  MUFU.EX2 R66, R66 ;  /* 0x0000004200427308 */ /* 0x000ee20000000800 */
[----:B0-----:R-:W-:-:S07]  /*3770*/  FADD.FTZ R11, R53, R36 ;  /* 0x00000024350b7221 */ /* 0x001fce0000010000 */
[----:B------:R-:W0:Y:S01]  /*3780*/  MUFU.EX2 R30, R30 ;  /* 0x0000001e001e7308 */ /* 0x000e220000000800 */
[----:B-1----:R-:W-:Y:S01]  /*3790*/  FADD.FTZ R9, R28, R7 ;  /* 0x000000071c097221 */ /* 0x002fe20000010000 */
[----:B------:R-:W-:-:S05]  /*37a0*/  F2FP.BF16.F32.PACK_AB R7, R24, R21 ;  /* 0x000000151807723e */ /* 0x000fca00000010ff */
[----:B------:R1:W-:Y:S01]  /*37b0*/  STSM.16.M88.4 [R16], R4 ;  /* 0x0000000410007844 */ /* 0x0003e20000000200 */
[----:B------:R-:W2:Y:S01]  /*37c0*/  MUFU.EX2 R55, R55 ;  /* 0x0000003700377308 */ /* 0x000ea20000000800 */
[----:B---3--:R-:W-:Y:S01]  /*37d0*/  FADD.FTZ R14, R66, R11 ;  /* 0x0000000b420e7221 */ /* 0x008fe20000010000 */
[----:B------:R-:W-:-:S06]  /*37e0*/  F2FP.BF16.F32.PACK_AB R11, R29, R0 ;  /* 0x000000001d0b723e */ /* 0x000fcc00000010ff */
[----:B------:R-:W3:Y:S01]  /*37f0*/  MUFU.EX2 R72, R72 ;  /* 0x0000004800487308 */ /* 0x000ee20000000800 */
[----:B0-----:R-:W-:Y:S01]  /*3800*/  FADD.FTZ R12, R30, R9 ;  /* 0x000000091e0c7221 */ /* 0x001fe20000010000 */
[----:B------:R-:W-:-:S03]  /*3810*/  F2FP.BF16.F32.PACK_AB R9, R26, R25 ;  /* 0x000000191a09723e */ /* 0x000fc600000010ff */
[----:B------:R-:W-:Y:S02]  /*3820*/  FADD.FTZ R12, R31, R12 ;  /* 0x0000000c1f0c7221 */ /* 0x000fe40000010000 */
[----:B------:R0:W-:Y:S01]  /*3830*/  STSM.16.M88.4 [R2+0x27800], R8 ;  /* 0x0278000802007844 */ /* 0x0001e20000000200 */
[----:B------:R-:W4:Y:S01]  /*3840*/  MUFU.EX2 R33, R33 ;  /* 0x0000002100217308 */ /* 0x000f220000000800 */
[----:B--2---:R-:W-:Y:S01]  /*3850*/  FADD.FTZ R13, R55, R14 ;  /* 0x0000000e370d7221 */ /* 0x004fe20000010000 */
[----:B------:R-:W-:-:S06]  /*3860*/  F2FP.BF16.F32.PACK_AB R14, R66, R53 ;  /* 0x00000035420e723e */ /* 0x000fcc00000010ff */
[----:B------:R-:W2:Y:S01]  /*3870*/  MUFU.EX2 R35, R35 ;  /* 0x0000002300237308 */ /* 0x000ea20000000800 */
[C---:B---3--:R-:W-:Y:S01]  /*3880*/  FADD.FTZ R0, R72.reuse, R13 ;  /* 0x0000000d48007221 */ /* 0x048fe20000010000 */
[----:B------:R-:W-:-:S06]  /*3890*/  F2FP.BF16.F32.PACK_AB R24, R72, R55 ;  /* 0x000000374818723e */ /* 0x000fcc00000010ff */
[----:B------:R-:W3:Y:S01]  /*38a0*/  MUFU.EX2 R34, R34 ;  /* 0x0000002200227308 */ /* 0x000ee20000000800 */
[----:B----4-:R-:W-:Y:S01]  /*38b0*/  FADD.FTZ R13, R33, R12 ;  /* 0x0000000c210d7221 */ /* 0x010fe20000010000 */
[----:B------:R-:W-:-:S06]  /*38c0*/  F2FP.BF16.F32.PACK_AB R12, R64, R49 ;  /* 0x00000031400c723e */ /* 0x000fcc00000010ff */
[----:B------:R-:W4:Y:S01]  /*38d0*/  MUFU.EX2 R78, R78 ;  /* 0x0000004e004e7308 */ /* 0x000f220000000800 */
[----:B--2---:R-:W-:-:S07]  /*38e0*/  FADD.FTZ R15, R35, R0 ;  /* 0x00000000230f7221 */ /* 0x004fce0000010000 */
[----:B------:R-:W2:Y:S01]  /*38f0*/  MUFU.EX2 R58, R58 ;  /* 0x0000003a003a7308 */ /* 0x000ea20000000800 */
[C---:B---3--:R-:W-:Y:S01]  /*3900*/  FADD.FTZ R13, R34.reuse, R13 ;  /* 0x0000000d220d7221 */ /* 0x048fe20000010000 */
[----:B------:R-:W-:-:S06]  /*3910*/  F2FP.BF16.F32.PACK_AB R25, R34, R33 ;  /* 0x000000212219723e */ /* 0x000fcc00000010ff */
[----:B------:R-:W3:Y:S01]  /*3920*/  MUFU.EX2 R65, R65 ;  /* 0x0000004100417308 */ /* 0x000ee20000000800 */
[C---:B----4-:R-:W-:Y:S01]  /*3930*/  FADD.FTZ R20, R78.reuse, R15 ;  /* 0x0000000f4e147221 */ /* 0x050fe20000010000 */
[----:B------:R-:W-:Y:S02]  /*3940*/  F2FP.BF16.F32.PACK_AB R15, R31, R30 ;  /* 0x0000001e1f0f723e */ /* 0x000fe400000010ff */
[----:B------:R-:W-:-:S04]  /*3950*/  F2FP.BF16.F32.PACK_AB R26, R78, R35 ;  /* 0x000000234e1a723e */ /* 0x000fc800000010ff */
[----:B------:R-:W1:Y:S01]  /*3960*/  MUFU.EX2 R74, R74 ;  /* 0x0000004a004a7308 */ /* 0x000e620000000800 */
[----:B--2---:R-:W-:-:S07]  /*3970*/  FADD.FTZ R0, R58, R13 ;  /* 0x0000000d3a007221 */ /* 0x004fce0000010000 */
[----:B------:R-:W2:Y:S01]  /*3980*/  MUFU.EX2 R3, R60 ;  /* 0x0000003c00037308 */ /* 0x000ea20000000800 */
[----:B---3--:R-:W-:-:S07]  /*3990*/  FADD.FTZ R13, R65, R20 ;  /* 0x00000014410d7221 */ /* 0x008fce0000010000 */
[----:B------:R-:W-:Y:S01]  /*39a0*/  MUFU.EX2 R51, R51 ;  /* 0x0000003300337308 */ /* 0x000fe20000000800 */
[----:B-1----:R-:W-:Y:S01]  /*39b0*/  FADD.FTZ R4, R74, R13 ;  /* 0x0000000d4a047221 */ /* 0x002fe20000010000 */
[----:B------:R-:W-:Y:S02]  /*39c0*/  F2FP.BF16.F32.PACK_AB R13, R28, R27 ;  /* 0x0000001b1c0d723e */ /* 0x000fe400000010ff */
[----:B0-----:R-:W-:-:S03]  /*39d0*/  F2FP.BF16.F32.PACK_AB R8, R74, R65 ;  /* 0x000000414a08723e */ /* 0x001fc600000010ff */
[----:B------:R0:W-:Y:S01]  /*39e0*/  STSM.16.M88.4 [R19], R12 ;  /* 0x0000000c13007844 */ /* 0x0001e20000000200 */
[----:B------:R-:W1:Y:S01]  /*39f0*/  MUFU.EX2 R48, R48 ;  /* 0x0000003000307308 */ /* 0x000e620000000800 */
[C---:B--2---:R-:W-:Y:S01]  /*3a00*/  F2FP.BF16.F32.PACK_AB R27, R3.reuse, R58 ;  /* 0x0000003a031b723e */ /* 0x044fe200000010ff */
[----:B------:R-:W-:-:S04]  /*3a10*/  FADD.FTZ R5, R3, R0 ;  /* 0x0000000003057221 */ /* 0x000fc80000010000 */
[----:B------:R0:W-:Y:S02]  /*3a20*/  STSM.16.M88.4 [R17+0x6000], R24 ;  /* 0x0060001811007844 */ /* 0x0001e40000000200 */
[----:B------:R-:W2:Y:S08]  /*3a30*/  MUFU.EX2 R62, R62 ;  /* 0x0000003e003e7308 */ /* 0x000eb00000000800 */
[----:B------:R-:W3:Y:S01]  /*3a40*/  MUFU.EX2 R63, R63 ;  /* 0x0000003f003f7308 */ /* 0x000ee20000000800 */
[----:B-1----:R-:W-:Y:S01]  /*3a50*/  F2FP.BF16.F32.PACK_AB R10, R48, R51 ;  /* 0x00000033300a723e */ /* 0x002fe200000010ff */
[----:B------:R-:W-:-:S06]  /*3a60*/  FADD.FTZ R51, R51, R4 ;  /* 0x0000000433337221 */ /* 0x000fcc0000010000 */
[----:B------:R-:W-:Y:S01]  /*3a70*/  MUFU.EX2 R68, R68 ;  /* 0x0000004400447308 */ /* 0x000fe20000000800 */
[----:B--2---:R-:W-:-:S07]  /*3a80*/  FADD.FTZ R0, R62, R5 ;  /* 0x000000053e007221 */ /* 0x004fce0000010000 */
[----:B------:R-:W1:Y:S01]  /*3a90*/  MUFU.EX2 R21, R70 ;  /* 0x0000004600157308 */ /* 0x000e620000000800 */
[C---:B---3--:R-:W-:Y:S01]  /*3aa0*/  F2FP.BF16.F32.PACK_AB R9, R63.reuse, R62 ;  /* 0x0000003e3f09723e */ /* 0x048fe200000010ff */
[----:B------:R-:W-:Y:S01]  /*3ab0*/  FADD.FTZ R3, R63, R0 ;  /* 0x000000003f037221 */ /* 0x000fe20000010000 */
[----:B-1----:R-:W-:-:S03]  /*3ac0*/  F2FP.BF16.F32.PACK_AB R11, R21, R68 ;  /* 0x00000044150b723e */ /* 0x002fc600000010ff */
[----:B------:R-:W-:Y:S01]  /*3ad0*/  FADD.FTZ R68, R68, R3 ;  /* 0x0000000344447221 */ /* 0x000fe20000010000 */
[----:B------:R-:W-:Y:S01]  /*3ae0*/  FADD.FTZ R3, R48, R51 ;  /* 0x0000003330037221 */ /* 0x000fe20000010000 */
[----:B------:R0:W-:Y:S02]  /*3af0*/  STSM.16.M88.4 [R16+0x6000], R8 ;  /* 0x0060000810007844 */ /* 0x0001e40000000200 */
[----:B------:R-:W-:Y:S01]  /*3b00*/  FADD.FTZ R5, R21, R68 ;  /* 0x0000004415057221 */ /* 0x000fe20000010000 */
[----:B------:R1:W-:Y:S06]  /*3b10*/  MEMBAR.ALL.CTA ;  /* 0x0000000000007992 */ /* 0x0003ec0000008000 */
[----:B-1----:R-:W1:Y:S02]  /*3b20*/  FENCE.VIEW.ASYNC.S ;  /* 0x00000000000073c6 */ /* 0x002e640000000000 */
[----:B-1----:R-:W-:Y:S01]  /*3b30*/  NOP ;  /* 0x0000000000007918 */ /* 0x002fe20000000000 */
[----:B------:R-:W-:Y:S05]  /*3b40*/  @!P1 BRA `(.L_x_10006) ;  /* 0x0000002800a89947 */ /* 0x000fea0003800000 */
        /* <DEDUP_REMOVED lines=29> */
[----:B------:R-:W-:Y:S01]  /*3d20*/  ULDC UR34, c[0x0][0x9d8] ;  /* 0x0002760000227ab9 */ /* 0x000fe20000000800 */
[----:B------:R-:W-:-:S08]  /*3d30*/  ULDC UR33, c[0x0][0x988] ;  /* 0x0002620000217ab9 */ /* 0x000fd00000000800 */
.L_x_10017:
[----:B------:R-:W-:Y:S01]  /*3d40*/  ISETP.NE.AND P2, PT, RZ, UR39, PT ;  /* 0x00000027ff007c0c */ /* 0x000fe2000bf45270 */
[----:B------:R-:W-:-:S04]  /*3d50*/  UISETP.NE.AND UP0, UPT, UR35, 0x1, UPT ;  /* 0x000000012300788c */ /* 0x000fc8000bf05270 */
[----:B------:R-:W-:-:S04]  /*3d60*/  USEL UR45, URZ, 0x1, UP0 ;  /* 0x000000013f2d7887 */ /* 0x000fc80008000000 */
[----:B------:R-:W-:-:S04]  /*3d70*/  ULOP3.LUT UR45, UR28, UR45, URZ, 0x3c, !UPT ;  /* 0x0000002d1c2d7292 */ /* 0x000fc8000f8e3c3f */
[----:B------:R-:W-:Y:S08]  /*3d80*/  @P2 BRA `(.L_x_10007) ;  /* 0x0000000000382947 */ /* 0x000ff00003800000 */
[----:B------:R-:W-:Y:S05]  /*3d90*/  @!P0 BRA `(.L_x_10008) ;  /* 0x0000000000048947 */ /* 0x000fea0003800000 */
[----:B------:R-:W-:Y:S01]  /*3da0*/  BPT.TRAP 0x1 ;  /* 0x000000040000795c */ /* 0x000fe20000300000 */
.L_x_10008:
[----:B------:R-:W-:Y:S01]  /*3db0*/  UIADD3 UR6, UR35, 0x1, URZ ;  /* 0x0000000123067890 */ /* 0x000fe2000fffe03f */
[----:B------:R-:W-:-:S03]  /*3dc0*/  IMAD.U32 R6, RZ, RZ, UR45 ;  /* 0x0000002dff067e24 */ /* 0x000fc6000f8e00ff */
[----:B------:R-:W-:Y:S02]  /*3dd0*/  UISETP.NE.AND UP0, UPT, UR6, 0x2, UPT ;  /* 0x000000020600788c */ /* 0x000fe4000bf05270 */
[----:B------:R-:W-:Y:S02]  /*3de0*/  SHF.L.U32 R6, R6, 0x1f, RZ ;  /* 0x0000001f06067819 */ /* 0x000fe400000006ff */
[----:B------:R-:W-:-:S04]  /*3df0*/  USEL UR6, UR6, URZ, UP0 ;  /* 0x0000003f06067287 */ /* 0x000fc80008000000 */
[----:B------:R-:W-:-:S09]  /*3e00*/  ULEA UR6, UR6, UR40, 0x3 ;  /* 0x0000002806067291 */ /* 0x000fd2000f8e183f */
[----:B------:R1:W2:Y:S01]  /*3e10*/  SYNCS.PHASECHK.TRANS64.TRYWAIT P1, [UR6+0x2d830], R6 ;  /* 0x02d83006ff0075a7 */ /* 0x0002a20008020146 */
[----:B------:R-:W-:Y:S05]  /*3e20*/  @!P0 BRA `(.L_x_10009) ;  /* 0x0000000000048947 */ /* 0x000fea0003800000 */
[----:B------:R-:W-:Y:S01]  /*3e30*/  BPT.TRAP 0x1 ;  /* 0x000000040000795c */ /* 0x000fe20000300000 */
.L_x_10009:
[----:B--2---:R-:W-:Y:S05]  /*3e40*/  @P1 BRA `(.L_x_10007) ;  /* 0x0000000000081947 */ /* 0x004fea0003800000 */
[----:B------:R-:W2:Y:S02]  /*3e50*/  SYNCS.PHASECHK.TRANS64.TRYWAIT P1, [UR6+0x2d830], R6 ;  /* 0x02d83006ff0075a7 */ /* 0x000ea40008020146 */
[----:B--2---:R-:W-:Y:S05]  /*3e60*/  @!P1 BRA `(.L_x_10010) ;  /* 0x0000007800849947 */ /* 0x004fea0003800000 */
.L_x_10007:
[----:B--2---:R-:W2:Y:S01]  /*3e70*/  S2R R7, SR_TID.X ;  /* 0x0000000000077919 */ /* 0x004ea20000002100 */
[----:B------:R-:W-:Y:S01]  /*3e80*/  UIADD3 UR44, UR35, 0x1, URZ ;  /* 0x00000001232c7890 */ /* 0x000fe2000fffe03f */
[----:B------:R-:W-:Y:S01]  /*3e90*/  UMOV UR7, 0x80000020 ;  /* 0x8000002000077882 */ /* 0x000fe20000000000 */
[----:B------:R-:W-:Y:S02]  /*3ea0*/  UMOV UR11, 0x80000020 ;  /* 0x80000020000b7882 */ /* 0x000fe40000000000 */
[----:B------:R-:W-:Y:S01]  /*3eb0*/  UISETP.NE.AND UP0, UPT, UR44, 0x2, UPT ;  /* 0x000000022c00788c */ /* 0x000fe2000bf05270 */
[----:B------:R-:W-:Y:S01]  /*3ec0*/  UMOV UR15, 0x80000020 ;  /* 0x80000020000f7882 */ /* 0x000fe20000000000 */
[----:B------:R-:W-:Y:S02]  /*3ed0*/  UMOV UR19, 0x80000020 ;  /* 0x8000002000137882 */ /* 0x000fe40000000000 */
[----:B------:R-:W-:Y:S01]  /*3ee0*/  USEL UR44, UR44, URZ, UP0 ;  /* 0x0000003f2c2c7287 */ /* 0x000fe20008000000 */
[----:B------:R-:W-:Y:S01]  /*3ef0*/  UMOV UR23, 0x80000020 ;  /* 0x8000002000177882 */ /* 0x000fe20000000000 */
[----:B------:R-:W-:-:S02]  /*3f00*/  UMOV UR27, 0x80000020 ;  /* 0x80000020001b7882 */ /* 0x000fc40000000000 */
[----:B------:R-:W-:-:S04]  /*3f10*/  UIMAD UR6, UR44, 0x600, UR32 ;  /* 0x000006002c0678a4 */ /* 0x000fc8000f8e0220 */
[----:B------:R-:W-:Y:S02]  /*3f20*/  UIADD3 UR10, UR6, 0x2, URZ ;  /* 0x00000002060a7890 */ /* 0x000fe4000fffe03f */
[----:B------:R-:W-:Y:S02]  /*3f30*/  UIADD3 UR14, UR6, 0x200, URZ ;  /* 0x00000200060e7890 */ /* 0x000fe4000fffe03f */
[----:B------:R-:W-:Y:S02]  /*3f40*/  UIADD3 UR18, UR6, 0x202, URZ ;  /* 0x0000020206127890 */ /* 0x000fe4000fffe03f */
[----:B------:R-:W-:Y:S02]  /*3f50*/  UIADD3 UR22, UR6, 0x400, URZ ;  /* 0x0000040006167890 */ /* 0x000fe4000fffe03f */
[----:B------:R-:W-:Y:S01]  /*3f60*/  UIADD3 UR26, UR6, 0x402, URZ ;  /* 0x00000402061a7890 */ /* 0x000fe2000fffe03f */
[----:B--2---:R-:W-:-:S05]  /*3f70*/  SHF.R.U32.HI R7, RZ, 0x7, R7 ;  /* 0x00000007ff077819 */ /* 0x004fca0000011607 */
[----:B-1----:R-:W-:-:S05]  /*3f80*/  VIADD R6, R7, 0x8 ;  /* 0x0000000807067836 */ /* 0x002fca0000000000 */
[----:B------:R1:W-:Y:S06]  /*3f90*/  BAR.SYNC.DEFER_BLOCKING R6, 0x100 ;  /* 0x000400060000751d */ /* 0x0003ec0000010000 */
[----:B0-----:R-:W-:-:S06]  /*3fa0*/  WARPGROUP.ARRIVE ;  /* 0x00000000000079c5 */ /* 0x001fcc0000000000 */
        /* <DEDUP_REMOVED lines=17> */
[----:B-1----:R-:W-:Y:S05]  /*40c0*/  @P2 BRA `(.L_x_10011) ;  /* 0x00000000002c2947 */ /* 0x002fea0003800000 */
[----:B------:R-:W-:Y:S05]  /*40d0*/  @!P0 BRA `(.L_x_10012) ;  /* 0x0000000000048947 */ /* 0x000fea0003800000 */
[----:B------:R-:W-:Y:S01]  /*40e0*/  BPT.TRAP 0x1 ;  /* 0x000000040000795c */ /* 0x000fe20000300000 */
.L_x_10012:
[----:B------:R-:W-:Y:S01]  /*40f0*/  ULEA UR6, UR35, UR40, 0x3 ;  /* 0x0000002823067291 */ /* 0x000fe2000f8e183f */
[----:B------:R-:W-:-:S05]  /*4100*/  IMAD.U32 R6, RZ, RZ, UR28 ;  /* 0x0000001cff067e24 */ /* 0x000fca000f8e00ff */
[----:B------:R-:W-:-:S04]  /*4110*/  SHF.L.U32 R6, R6, 0x1f, RZ ;  /* 0x0000001f06067819 */ /* 0x000fc800000006ff */
[----:B------:R0:W1:Y:S01]  /*4120*/  SYNCS.PHASECHK.TRANS64.TRYWAIT P1, [UR6+0x2d850], R6 ;  /* 0x02d85006ff0075a7 */ /* 0x0000620008020146 */
[----:B------:R-:W-:Y:S05]  /*4130*/  @!P0 BRA `(.L_x_10013) ;  /* 0x0000000000048947 */ /* 0x000fea0003800000 */
[----:B------:R-:W-:Y:S01]  /*4140*/  BPT.TRAP 0x1 ;  /* 0x000000040000795c */ /* 0x000fe20000300000 */
.L_x_10013:
[----:B-1----:R-:W-:Y:S05]  /*4150*/  @P1 BRA `(.L_x_10011) ;  /* 0x0000000000081947 */ /* 0x002fea0003800000 */
[----:B------:R-:W1:Y:S02]  /*4160*/  SYNCS.PHASECHK.TRANS64.TRYWAIT P1, [UR6+0x2d850], R6 ;  /* 0x02d85006ff0075a7 */ /* 0x000e640008020146 */
[----:B-1----:R-:W-:Y:S05]  /*4170*/  @!P1 BRA `(.L_x_10014) ;  /* 0x0000007400d89947 */ /* 0x002fea0003800000 */
.L_x_10011:
[----:B------:R-:W-:Y:S01]  /*4180*/  UIADD3 UR6, UR40, 0x400, URZ ;  /* 0x0000040028067890 */ /* 0x000fe2000fffe03f */
[----:B------:R-:W-:Y:S01]  /*4190*/  WARPGROUP.ARRIVE ;  /* 0x00000000000079c5 */ /* 0x000fe20000000000 */
[----:B------:R-:W-:Y:S01]  /*41a0*/  UMOV UR29, 0x40000040 ;  /* 0x40000040001d7882 */ /* 0x000fe20000000000 */
[----:B------:R-:W-:Y:S01]  /*41b0*/  UMOV UR31, 0x80000020 ;  /* 0x80000020001f7882 */ /* 0x000fe20000000000 */
[----:B------:R-:W-:-:S03]  /*41c0*/  USHF.R.U32.HI UR6, URZ, 0x4, UR6 ;  /* 0x000000043f067899 */ /* 0x000fc60008011606 */
[----:B------:R-:W1:Y:S01]  /*41d0*/  S2R R8, SR_TID.X ;  /* 0x0000000000087919 */ /* 0x000e620000002100 */
[----:B------:R-:W-:-:S04]  /*41e0*/  ULOP3.LUT UR6, UR6, 0x3fff, URZ, 0xc0, !UPT ;  /* 0x00003fff06067892 */ /* 0x000fc8000f8ec03f */
[----:B------:R-:W-:Y:S02]  /*41f0*/  ULOP3.LUT UR7, UR6, 0x2000000, URZ, 0xfc, !UPT ;  /* 0x0200000006077892 */ /* 0x000fe4000f8efc3f */
[----:B------:R-:W-:Y:S02]  /*4200*/  ULOP3.LUT UR6, UR37, 0x10000, URZ, 0xfc, !UPT ;  /* 0x0001000025067892 */ /* 0x000fe4000f8efc3f */
[----:B------:R-:W-:-:S05]  /*4210*/  UIMAD UR7, UR35, 0x600, UR7 ;  /* 0x00000600230778a4 */ /* 0x000fca000f8e0207 */
[----:B------:R-:W-:Y:S02]  /*4220*/  UMOV UR28, UR6 ;  /* 0x00000006001c7c82 */ /* 0x000fe40008000000 */
[----:B------:R-:W-:Y:S02]  /*4230*/  UMOV UR30, UR7 ;  /* 0x00000007001e7c82 */ /* 0x000fe40008000000 */
[----:B------:R-:W-:Y:S01]  /*4240*/  HGMMA.64x96x16.F32.BF16 R88, gdesc[UR28].tnspB, R88, gsb0 ;  /* 0x416000001c5879f0 */ /* 0x000fe20008001858 */
[----:B------:R-:W-:Y:S02]  /*4250*/  UIADD3 UR28, UR6, 0x2, URZ ;  /* 0x00000002061c7890 */ /* 0x000fe4000fffe03f */
[----:B------:R-:W-:Y:S01]  /*4260*/  UIADD3 UR30, UR7, 0x40, URZ ;  /* 0x00000040071e7890 */ /* 0x000fe2000fffe03f */
[----:B------:R-:W-:Y:S01]  /*4270*/  UMOV UR29, 0x40000040 ;  /* 0x40000040001d7882 */ /* 0x000fe20000000000 */
[----:B------:R-:W-:Y:S01]  /*4280*/  UMOV UR31, 0x80000020 ;  /* 0x80000020001f7882 */ /* 0x000fe20000000000 */
[----:B-1----:R-:W-:-:S02]  /*4290*/  SHF.R.U32.HI R7, RZ, 0x7, R8 ;  /* 0x00000007ff077819 */ /* 0x002fc40000011608 */
[----:B------:R-:W-:Y:S02]  /*42a0*/  ISETP.GE.U32.AND P1, PT, R8, 0x180, PT ;  /* 0x000001800800780c */ /* 0x000fe40003f26070 */
[----:B0-----:R-:W-:-:S04]  /*42b0*/  IADD3 R6, R7, 0x9, RZ ;  /* 0x0000000907067810 */ /* 0x001fc80007ffe0ff */
[----:B------:R-:W-:Y:S01]  /*42c0*/  SEL R6, R6, 0x9, !P1 ;  /* 0x0000000906067807 */ /* 0x000fe20004800000 */
[----:B------:R-:W-:Y:S02]  /*42d0*/  WARPGROUP.DEPBAR.LE gsb0, 0x0 ;  /* 0x00008000000079c5 */ /* 0x000fe40000010000 */
[----:B------:R-:W-:-:S06]  /*42e0*/  WARPGROUP.ARRIVE ;  /* 0x00000000000079c5 */ /* 0x000fcc0000000000 */
[----:B------:R-:W-:Y:S01]  /*42f0*/  HGMMA.64x96x16.F32.BF16 R88, gdesc[UR28].tnspB, R88, gsb0 ;  /* 0x416000001c5879f0 */ /* 0x000fe20008001858 */
[----:B------:R-:W-:Y:S02]  /*4300*/  UIADD3 UR28, UR6, 0x4, URZ ;  /* 0x00000004061c7890 */ /* 0x000fe4000fffe03f */
[----:B------:R-:W-:Y:S01]  /*4310*/  UIADD3 UR30, UR7, 0x80, URZ ;  /* 0x00000080071e7890 */ /* 0x000fe2000fffe03f */
[----:B------:R-:W-:Y:S01]  /*4320*/  UMOV UR29, 0x40000040 ;  /* 0x40000040001d7882 */ /* 0x000fe20000000000 */
[----:B------:R-:W-:Y:S01]  /*4330*/  UMOV UR31, 0x80000020 ;  /* 0x80000020001f7882 */ /* 0x000fe20000000000 */
        /* <DEDUP_REMOVED lines=37> */
[----:B------:R-:W-:Y:S03]  /*4590*/  HGMMA.64x96x16.F32.BF16 R88, gdesc[UR28].tnspB, R88, gsb0 ;  /* 0x416000001c5879f0 */ /* 0x000fe60008001858 */
[----:B------:R-:W-:Y:S02]  /*45a0*/  WARPGROUP.DEPBAR.LE gsb0, 0x0 ;  /* 0x00008000000079c5 */ /* 0x000fe40000010000 */
[----:B------:R0:W-:Y:S06]  /*45b0*/  BAR.ARV R6, 0x100 ;  /* 0x000400060000751d */ /* 0x0001ec0000002000 */
[----:B------:R-:W-:Y:S05]  /*45c0*/  @!P0 BRA `(.L_x_10015) ;  /* 0x0000000000048947 */ /* 0x000fea0003800000 */
[----:B------:R-:W-:Y:S01]  /*45d0*/  BPT.TRAP 0x1 ;  /* 0x000000040000795c */ /* 0x000fe20000300000 */
.L_x_10015:
[----:B0-----:R-:W-:Y:S01]  /*45e0*/  FMUL.FTZ R6, R24, UR34 ;  /* 0x0000002218067c20 */ /* 0x001fe20008410000 */
        /* <DEDUP_REMOVED lines=67> */
[----:B0-----:R-:W-:Y:S01]  /*4a20*/  FMNMX.FTZ R65, R11, R64, !PT ;  /* 0x000000400b417209 */ /* 0x001fe20007810000 */
[----:B------:R-:W-:Y:S01]  /*4a30*/  FMUL.FTZ R64, R76, UR34 ;  /* 0x000000224c407c20 */ /* 0x000fe20008410000 */
        /* <DEDUP_REMOVED lines=128> */
[----:B-1----:R-:W-:Y:S02]  /*5240*/  FMNMX.FTZ R80, R79, R76, !PT ;  /* 0x0000004c4f507209 */ /* 0x002fe40007810000 */
[----:B0-----:R-:W-:-:S03]  /*5250*/  FMNMX.FTZ R81, R78, R69, !PT ;  /* 0x000000454e517209 */ /* 0x001fc60007810000 */
[----:B------:R-:W0:Y:S04]  /*5260*/  SHFL.BFLY PT, R69, R80, 0x1, 0x1f ;  /* 0x0c201f0050457f89 */ /* 0x000e2800000e0000 */
[----:B------:R-:W1:Y:S01]  /*5270*/  SHFL.BFLY PT, R76, R81, 0x1, 0x1f ;  /* 0x0c201f00514c7f89 */ /* 0x000e6200000e0000 */
[----:B0-----:R-:W-:Y:S02]  /*5280*/  FMNMX.FTZ R69, R80, R69, !PT ;  /* 0x0000004550457209 */ /* 0x001fe40007810000 */
[----:B-1----:R-:W-:-:S03]  /*5290*/  FMNMX.FTZ R76, R81, R76, !PT ;  /* 0x0000004c514c7209 */ /* 0x002fc60007810000 */
[C---:B------:R-:W-:Y:S01]  /*52a0*/  FADD.FTZ R0, -R69.reuse, R0 ;  /* 0x0000000045007221 */ /* 0x040fe20000010100 */
[----:B------:R-:W-:-:S03]  /*52b0*/  FMUL.FTZ R79, R69, UR33 ;  /* 0x00000021454f7c20 */ /* 0x000fc60008410000 */
[----:B------:R-:W-:Y:S01]  /*52c0*/  FMUL.FTZ R82, R0, UR33 ;  /* 0x0000002100527c20 */ /* 0x000fe20008410000 */
[C---:B------:R-:W-:Y:S01]  /*52d0*/  FADD.FTZ R0, -R76.reuse, R4 ;  /* 0x000000044c007221 */ /* 0x040fe20000010100 */
[----:B------:R-:W-:Y:S01]  /*52e0*/  FMUL.FTZ R80, R76, UR33 ;  /* 0x000000214c507c20 */ /* 0x000fe20008410000 */
[--C-:B------:R-:W-:Y:S01]  /*52f0*/  FFMA.FTZ R6, R6, UR33, -R79.reuse ;  /* 0x0000002106067c23 */ /* 0x100fe2000801084f */
[--C-:B------:R-:W-:Y:S01]  /*5300*/  FFMA.FTZ R7, R7, UR33, -R79.reuse ;  /* 0x0000002107077c23 */ /* 0x100fe2000801084f */
[----:B------:R-:W-:Y:S01]  /*5310*/  FMUL.FTZ R0, R0, UR33 ;  /* 0x0000002100007c20 */ /* 0x000fe20008410000 */
        /* <DEDUP_REMOVED lines=24> */
[----:B------:R-:W-:Y:S01]  /*54a0*/  FFMA.FTZ R39, R42, UR33, -R80 ;  /* 0x000000212a277c23 */ /* 0x000fe20008010850 */
[--C-:B------:R-:W-:Y:S01]  /*54b0*/  FFMA.FTZ R32, R32, UR33, -R79.reuse ;  /* 0x0000002120207c23 */ /* 0x100fe2000801084f */
[----:B------:R-:W1:Y:S01]  /*54c0*/  MUFU.EX2 R78, R78 ;  /* 0x0000004e004e7308 */ /* 0x000e620000000800 */
[----:B0-----:R-:W-:Y:S01]  /*54d0*/  FFMA.FTZ R8, R4, R3, R6 ;  /* 0x0000000304087223 */ /* 0x001fe20000010006 */
        /* <DEDUP_REMOVED lines=15> */
[----:B-1----:R-:W-:Y:S01]  /*55d0*/  FFMA.FTZ R34, R0, R5, R78 ;  /* 0x0000000500227223 */ /* 0x002fe2000001004e */
[--C-:B------:R-:W-:Y:S01]  /*55e0*/  FFMA.FTZ R49, R49, UR33, -R79.reuse ;  /* 0x0000002131317c23 */ /* 0x100fe2000801084f */
[--C-:B------:R-:W-:Y:S01]  /*55f0*/  FFMA.FTZ R52, R52, UR33, -R79.reuse ;  /* 0x0000002134347c23 */ /* 0x100fe2000801084f */
[--C-:B------:R-:W-:Y:S01]  /*5600*/  FFMA.FTZ R53, R53, UR33, -R79.reuse ;  /* 0x0000002135357c23 */ /* 0x100fe2000801084f */
[--C-:B------:R-:W-:Y:S01]  /*5610*/  FFMA.FTZ R56, R56, UR33, -R79.reuse ;  /* 0x0000002138387c23 */ /* 0x100fe2000801084f */
[--C-:B------:R-:W-:Y:S01]  /*5620*/  FFMA.FTZ R57, R57, UR33, -R79.reuse ;  /* 0x0000002139397c23 */ /* 0x100fe2000801084f */
[--C-:B------:R-:W-:Y:S01]  /*5630*/  FFMA.FTZ R60, R60, UR33, -R79.reuse ;  /* 0x000000213c3c7c23 */ /* 0x100fe2000801084f */
[----:B------:R-:W1:Y:S01]  /*5640*/  MUFU.EX2 R10, R10 ;  /* 0x0000000a000a7308 */ /* 0x000e620000000800 */
[----:B0-----:R-:W-:Y:S01]  /*5650*/  FADD.FTZ R3, R7, R8 ;  /* 0x0000000807037221 */ /* 0x001fe20000010000 */
[--C-:B------:R-:W-:Y:S01]  /*5660*/  FFMA.FTZ R61, R61, UR33, -R79.reuse ;  /* 0x000000213d3d7c23 */ /* 0x100fe2000801084f */
[--C-:B------:R-:W-:Y:S01]  /*5670*/  FFMA.FTZ R64, R64, UR33, -R79.reuse ;  /* 0x0000002140407c23 */ /* 0x100fe2000801084f */
[--C-:B------:R-:W-:Y:S01]  /*5680*/  FFMA.FTZ R65, R65, UR33, -R79.reuse ;  /* 0x0000002141417c23 */ /* 0x100fe2000801084f */
[--C-:B------:R-:W-:Y:S01]  /*5690*/  FFMA.FTZ R68, R68, UR33, -R79.reuse ;  /* 0x0000002144447c23 */ /* 0x100fe2000801084f */
[--C-:B------:R-:W-:Y:S01]  /*56a0*/  FFMA.FTZ R70, R70, UR33, -R79.reuse ;  /* 0x0000002146467c23 */ /* 0x100fe2000801084f */
[--C-:B------:R-:W-:Y:S01]  /*56b0*/  FFMA.FTZ R73, R73, UR33, -R79.reuse ;  /* 0x0000002149497c23 */ /* 0x100fe2000801084f */
[----:B------:R-:W0:Y:S01]  /*56c0*/  MUFU.EX2 R12, R12 ;  /* 0x0000000c000c7308 */ /* 0x000e220000000800 */
[----:B--2---:R-:W-:Y:S01]  /*56d0*/  FADD.FTZ R5, R9, R34 ;  /* 0x0000002209057221 */ /* 0x004fe20000010000 */
[----:B------:R-:W-:Y:S01]  /*56e0*/  FFMA.FTZ R74, R74, UR33, -R79 ;  /* 0x000000214a4a7c23 */ /* 0x000fe2000801084f */
[--C-:B------:R-:W-:Y:S01]  /*56f0*/  FFMA.FTZ R79, R51, UR33, -R80.reuse ;  /* 0x00000021334f7c23 */ /* 0x100fe20008010850 */
[--C-:B------:R-:W-:Y:S01]  /*5700*/  FFMA.FTZ R51, R59, UR33, -R80.reuse ;  /* 0x000000213b337c23 */ /* 0x100fe20008010850 */
[--C-:B------:R-:W-:Y:S01]  /*5710*/  FFMA.FTZ R35, R62, UR33, -R80.reuse ;  /* 0x000000213e237c23 */ /* 0x100fe20008010850 */
[--C-:B------:R-:W-:Y:S01]  /*5720*/  FFMA.FTZ R50, R63, UR33, -R80.reuse ;  /* 0x000000213f327c23 */ /* 0x100fe20008010850 */
[--C-:B------:R-:W-:Y:S01]  /*5730*/  FFMA.FTZ R63, R67, UR33, -R80.reuse ;  /* 0x00000021433f7c23 */ /* 0x100fe20008010850 */
        /* <DEDUP_REMOVED lines=9> */
[----:B-1----:R-:W-:Y:S01]  /*57d0*/  FADD.FTZ R8, R85, R34 ;  /* 0x0000002255087221 */ /* 0x002fe20000010000 */
        /* <DEDUP_REMOVED lines=118> */
.L_x_10016:
[----:B------:R-:W-:Y:S01]  /*5f40*/  ULEA UR6, UR35, UR40, 0x3 ;  /* 0x0000002823067291 */ /* 0x000fe2000f8e183f */
[----:B------:R-:W-:Y:S01]  /*5f50*/  F2FP.BF16.F32.PACK_AB R10, R11, R10 ;  /* 0x0000000a0b0a723e */ /* 0x000fe200000010ff */
[----:B------:R-:W-:Y:S01]  /*5f60*/  UMOV UR28, UR45 ;  /* 0x0000002d001c7c82 */ /* 0x000fe20008000000 */
[----:B------:R-:W-:Y:S01]  /*5f70*/  F2FP.BF16.F32.PACK_AB R11, R85, R12 ;  /* 0x0000000c550b723e */ /* 0x000fe200000010ff */
[----:B------:R-:W-:Y:S01]  /*5f80*/  UIADD3 UR6, UR6, 0x2d860, URZ ;  /* 0x0002d86006067890 */ /* 0x000fe2000fffe03f */
[----:B------:R-:W-:Y:S01]  /*5f90*/  F2FP.BF16.F32.PACK_AB R8, R7, R6 ;  /* 0x000000060708723e */ /* 0x000fe200000010ff */
[----:B------:R-:W-:Y:S01]  /*5fa0*/  UMOV UR35, UR44 ;  /* 0x0000002c00237c82 */ /* 0x000fe20008000000 */
[----:B------:R-:W-:Y:S01]  /*5fb0*/  F2FP.BF16.F32.PACK_AB R9, R9, R78 ;  /* 0x0000004e0909723e */ /* 0x000fe200000010ff */
[----:B------:R-:W-:Y:S01]  /*5fc0*/  UPRMT UR6, UR41, 0x654, UR6 ;  /* 0x0000065429067896 */ /* 0x000fe20008000006 */
        /* <DEDUP_REMOVED lines=9> */
[----:B------:R-:W-:Y:S01]  /*6060*/  SYNCS.ARRIVE.TRANS64.RED.A1T0 RZ, [UR6], RZ ;  /* 0x000000ffffff79a7 */ /* 0x000fe20008100406 */
[----:B------:R-:W-:Y:S01]  /*6070*/  F2FP.BF16.F32.PACK_AB R29, R30, R21 ;  /* 0x000000151e1d723e */ /* 0x000fe200000010ff */
[----:B------:R1:W-:Y:S01]  /*6080*/  STSM.16.M88.4 [R2+0x21800], R8 ;  /* 0x0218000802007844 */ /* 0x0003e20000000200 */
[----:B------:R-:W-:Y:S01]  /*6090*/  F2FP.BF16.F32.PACK_AB R36, R37, R36 ;  /* 0x000000242524723e */ /* 0x000fe200000010ff */
[----:B------:R-:W-:Y:S01]  /*60a0*/  UIADD3 UR6, UR50, -0x1, URZ ;  /* 0xffffffff32067890 */ /* 0x000fe2000fffe03f */
[----:B------:R-:W-:Y:S01]  /*60b0*/  F2FP.BF16.F32.PACK_AB R30, R33, R32 ;  /* 0x00000020211e723e */ /* 0x000fe200000010ff */
[----:B------:R1:W-:Y:S01]  /*60c0*/  STSM.16.M88.4 [R18], R12 ;  /* 0x0000000c12007844 */ /* 0x0003e20000000200 */
[----:B------:R-:W-:Y:S01]  /*60d0*/  F2FP.BF16.F32.PACK_AB R31, R82, R31 ;  /* 0x0000001f521f723e */ /* 0x000fe200000010ff */
[----:B------:R-:W-:Y:S01]  /*60e0*/  FMUL.FTZ R96, R96, R4 ;  /* 0x0000000460607220 */ /* 0x000fe20000410000 */
[----:B------:R-:W-:Y:S01]  /*60f0*/  F2FP.BF16.F32.PACK_AB R37, R38, R26 ;  /* 0x0000001a2625723e */ /* 0x000fe200000010ff */
[----:B------:R-:W-:Y:S01]  /*6100*/  FMUL.FTZ R97, R97, R4 ;  /* 0x0000000461617220 */ /* 0x000fe20000410000 */
[----:B------:R-:W-:Y:S01]  /*6110*/  F2FP.BF16.F32.PACK_AB R44, R45, R44 ;  /* 0x0000002c2d2c723e */ /* 0x000fe200000010ff */
[----:B------:R1:W-:Y:S01]  /*6120*/  STSM.16.M88.4 [R17], R28 ;  /* 0x0000001c11007844 */ /* 0x0003e20000000200 */
[----:B------:R-:W-:Y:S01]  /*6130*/  F2FP.BF16.F32.PACK_AB R38, R41, R40 ;  /* 0x000000282926723e */ /* 0x000fe200000010ff */
[-C--:B------:R-:W-:Y:S01]  /*6140*/  FMUL.FTZ R100, R100, R4.reuse ;  /* 0x0000000464647220 */ /* 0x080fe20000410000 */
[----:B------:R-:W-:Y:S01]  /*6150*/  F2FP.BF16.F32.PACK_AB R39, R81, R39 ;  /* 0x000000275127723e */ /* 0x000fe200000010ff */
[-C--:B------:R-:W-:Y:S01]  /*6160*/  FMUL.FTZ R101, R101, R4.reuse ;  /* 0x0000000465657220 */ /* 0x080fe20000410000 */
[----:B------:R-:W-:Y:S01]  /*6170*/  F2FP.BF16.F32.PACK_AB R45, R46, R27 ;  /* 0x0000001b2e2d723e */ /* 0x000fe200000010ff */
[----:B------:R-:W-:Y:S01]  /*6180*/  FMUL.FTZ R104, R104, R4 ;  /* 0x0000000468687220 */ /* 0x000fe20000410000 */
[----:B------:R-:W-:Y:S01]  /*6190*/  F2FP.BF16.F32.PACK_AB R52, R53, R52 ;  /* 0x000000343534723e */ /* 0x000fe200000010ff */
[----:B------:R1:W-:Y:S01]  /*61a0*/  STSM.16.M88.4 [R16], R36 ;  /* 0x0000002410007844 */ /* 0x0003e20000000200 */
[----:B------:R-:W-:Y:S01]  /*61b0*/  F2FP.BF16.F32.PACK_AB R46, R49, R48 ;  /* 0x00000030312e723e */ /* 0x000fe200000010ff */
[-C--:B------:R-:W-:Y:S01]  /*61c0*/  FMUL.FTZ R105, R105, R4.reuse ;  /* 0x0000000469697220 */ /* 0x080fe20000410000 */
[----:B------:R-:W-:Y:S01]  /*61d0*/  F2FP.BF16.F32.PACK_AB R47, R79, R47 ;  /* 0x0000002f4f2f723e */ /* 0x000fe200000010ff */
[----:B------:R-:W-:Y:S01]  /*61e0*/  FMUL.FTZ R108, R108, R4 ;  /* 0x000000046c6c7220 */ /* 0x000fe20000410000 */
[----:B------:R-:W-:Y:S01]  /*61f0*/  F2FP.BF16.F32.PACK_AB R53, R54, R34 ;  /* 0x000000223635723e */ /* 0x000fe200000010ff */
[----:B------:R-:W-:Y:S01]  /*6200*/  FMUL.FTZ R109, R109, R4 ;  /* 0x000000046d6d7220 */ /* 0x000fe20000410000 */
[----:B------:R-:W-:Y:S01]  /*6210*/  F2FP.BF16.F32.PACK_AB R54, R57, R56 ;  /* 0x000000383936723e */ /* 0x000fe200000010ff */
[----:B------:R1:W-:Y:S01]  /*6220*/  STSM.16.M88.4 [R2+0x27800], R44 ;  /* 0x0278002c02007844 */ /* 0x0003e20000000200 */
[----:B------:R-:W-:Y:S01]  /*6230*/  F2FP.BF16.F32.PACK_AB R55, R51, R55 ;  /* 0x000000373337723e */ /* 0x000fe200000010ff */
[----:B------:R-:W-:Y:S01]  /*6240*/  FMUL.FTZ R112, R112, R4 ;  /* 0x0000000470707220 */ /* 0x000fe20000410000 */
[----:B------:R-:W-:Y:S01]  /*6250*/  F2FP.BF16.F32.PACK_AB R60, R61, R60 ;  /* 0x0000003c3d3c723e */ /* 0x000fe200000010ff */
[----:B------:R-:W-:Y:S01]  /*6260*/  FMUL.FTZ R113, R113, R4 ;  /* 0x0000000471717220 */ /* 0x000fe20000410000 */
[----:B------:R-:W-:Y:S01]  /*6270*/  F2FP.BF16.F32.PACK_AB R61, R50, R35 ;  /* 0x00000023323d723e */ /* 0x000fe200000010ff */
[----:B------:R1:W-:Y:S01]  /*6280*/  STSM.16.M88.4 [R19], R52 ;  /* 0x0000003413007844 */ /* 0x0003e20000000200 */
[----:B------:R-:W-:Y:S01]  /*6290*/  F2FP.BF16.F32.PACK_AB R62, R65, R64 ;  /* 0x00000040413e723e */ /* 0x000fe200000010ff */
[----:B------:R-:W-:Y:S01]  /*62a0*/  FMUL.FTZ R116, R116, R4 ;  /* 0x0000000474747220 */ /* 0x000fe20000410000 */
[----:B------:R-:W-:Y:S01]  /*62b0*/  F2FP.BF16.F32.PACK_AB R63, R63, R42 ;  /* 0x0000002a3f3f723e */ /* 0x000fe200000010ff */
[-C--:B------:R-:W-:Y:S01]  /*62c0*/  FMUL.FTZ R117, R117, R4.reuse ;  /* 0x0000000475757220 */ /* 0x080fe20000410000 */
[----:B------:R-:W-:Y:S01]  /*62d0*/  F2FP.BF16.F32.PACK_AB R57, R58, R43 ;  /* 0x0000002b3a39723e */ /* 0x000fe200000010ff */
[----:B------:R-:W-:Y:S01]  /*62e0*/  FMUL.FTZ R120, R120, R4 ;  /* 0x0000000478787220 */ /* 0x000fe20000410000 */
[----:B------:R-:W-:Y:S01]  /*62f0*/  F2FP.BF16.F32.PACK_AB R56, R70, R68 ;  /* 0x000000444638723e */ /* 0x000fe200000010ff */
[----:B------:R1:W-:Y:S01]  /*6300*/  STSM.16.M88.4 [R17+0x6000], R60 ;  /* 0x0060003c11007844 */ /* 0x0003e20000000200 */
[----:B------:R-:W-:Y:S01]  /*6310*/  F2FP.BF16.F32.PACK_AB R58, R74, R73 ;  /* 0x000000494a3a723e */ /* 0x000fe200000010ff */
[-C--:B------:R-:W-:Y:S01]  /*6320*/  FMUL.FTZ R121, R121, R4.reuse ;  /* 0x0000000479797220 */ /* 0x080fe20000410000 */
[----:B------:R-:W-:Y:S01]  /*6330*/  F2FP.BF16.F32.PACK_AB R59, R66, R59 ;  /* 0x0000003b423b723e */ /* 0x000fe200000010ff */
[-C--:B------:R-:W-:Y:S01]  /*6340*/  FMUL.FTZ R124, R124, R4.reuse ;  /* 0x000000047c7c7220 */ /* 0x080fe20000410000 */
[----:B------:R-:W-:Y:S01]  /*6350*/  ISETP.LT.AND P1, PT, RZ, UR50, PT ;  /* 0x00000032ff007c0c */ /* 0x000fe2000bf21270 */
[----:B------:R-:W-:Y:S01]  /*6360*/  UMOV UR50, UR6 ;  /* 0x0000000600327c82 */ /* 0x000fe20008000000 */
[-C--:B------:R-:W-:Y:S01]  /*6370*/  FMUL.FTZ R125, R125, R4.reuse ;  /* 0x000000047d7d7220 */ /* 0x080fe20000410000 */
[----:B------:R1:W-:Y:S01]  /*6380*/  STSM.16.M88.4 [R16+0x6000], R56 ;  /* 0x0060003810007844 */ /* 0x0003e20000000200 */
[-C--:B------:R-:W-:Y:S01]  /*6390*/  FMUL.FTZ R128, R128, R4.reuse ;  /* 0x0000000480807220 */ /* 0x080fe20000410000 */
[-C--:B------:R-:W-:Y:S01]  /*63a0*/  FMUL.FTZ R129, R129, R4.reuse ;  /* 0x0000000481817220 */ /* 0x080fe20000410000 */
[-C--:B------:R-:W-:Y:S01]  /*63b0*/  FMUL.FTZ R132, R132, R4.reuse ;  /* 0x0000000484847220 */ /* 0x080fe20000410000 */
[----:B------:R-:W-:Y:S01]  /*63c0*/  @!PT LDS RZ, [RZ] ;  /* 0x00000000fffff984 */ /* 0x000fe20000000800 */
[----:B------:R-:W-:Y:S01]  /*63d0*/  @!PT LDS RZ, [RZ] ;  /* 0x00000000fffff984 */ /* 0x000fe20000000800 */
[----:B------:R-:W-:Y:S01]  /*63e0*/  @!PT LDS RZ, [RZ] ;  /* 0x00000000fffff984 */ /* 0x000fe20000000800 */
[----:B------:R-:W-:Y:S01]  /*63f0*/  @!PT LDS RZ, [RZ] ;  /* 0x00000000fffff984 */ /* 0x000fe20000000800 */
[----:B------:R0:W-:Y:S06]  /*6400*/  MEMBAR.ALL.CTA ;  /* 0x0000000000007992 */ /* 0x0001ec0000008000 */
[----:B0-----:R-:W0:Y:S01]  /*6410*/  FENCE.VIEW.ASYNC.S ;  /* 0x00000000000073c6 */ /* 0x001e220000000000 */
        /* <DEDUP_REMOVED lines=27> */
[----:B0-----:R-:W-:Y:S01]  /*65d0*/  NOP ;  /* 0x0000000000007918 */ /* 0x001fe20000000000 */
[----:B-1----:R-:W-:Y:S05]  /*65e0*/  @P1 BRA `(.L_x_10017) ;  /* 0xffffffd400d41947 */ /* 0x002fea000383ffff */
.L_x_10006:
[----:B------:R-:W-:Y:S06]  /*65f0*/  BAR.ARV 0x8, 0x200 ;  /* 0x0208000000007b1d */ /* 0x000fec0000002000 */
[----:B------:R-:W-:Y:S05]  /*6600*/  @!P0 BRA `(.L_x_10018) ;  /* 0x0000000000048947 */ /* 0x000fea0003800000 */
[----:B------:R-:W-:Y:S01]  /*6610*/  BPT.TRAP 0x1 ;  /* 0x000000040000795c */ /* 0x000fe20000300000 */
.L_x_10018:
[----:B------:R-:W-:Y:S01]  /*6620*/  ULEA UR8, UR44, UR40, 0x3 ;  /* 0x000000282c087291 */ /* 0x000fe2000f8e183f */
[----:B------:R-:W-:-:S05]  /*6630*/  IMAD.U32 R0, RZ, RZ, UR45 ;  /* 0x0000002dff007e24 */ /* 0x000fca000f8e00ff */
[----:B------:R-:W-:-:S04]  /*6640*/  SHF.L.U32 R0, R0, 0x1f, RZ ;  /* 0x0000001f00007819 */ /* 0x000fc800000006ff */
[----:B------:R1:W2:Y:S01]  /*6650*/  SYNCS.PHASECHK.TRANS64.TRYWAIT P1, [UR8+0x2d850], R0 ;  /* 0x02d85000ff0075a7 */ /* 0x0002a20008020148 */
[----:B------:R-:W-:Y:S05]  /*6660*/  @!P0 BRA `(.L_x_10019) ;  /* 0x0000000000048947 */ /* 0x000fea0003800000 */
[----:B------:R-:W-:Y:S01]  /*6670*/  BPT.TRAP 0x1 ;  /* 0x000000040000795c */ /* 0x000fe20000300000 */
.L_x_10019:
[----:B--2---:R-:W-:Y:S05]  /*6680*/  @P1 BRA `(.L_x_10020) ;  /* 0x0000000000081947 */ /* 0x004fea0003800000 */
[----:B------:R-:W2:Y:S02]  /*6690*/  SYNCS.PHASECHK.TRANS64.TRYWAIT P1, [UR8+0x2d850], R0 ;  /* 0x02d85000ff0075a7 */ /* 0x000ea40008020148 */
[----:B--2---:R-:W-:Y:S05]  /*66a0*/  @!P1 BRA `(.L_x_10021) ;  /* 0x0000005000a49947 */ /* 0x004fea0003800000 */
.L_x_10020:
[----:B------:R-:W-:Y:S01]  /*66b0*/  UIADD3 UR4, UR40, 0x400, URZ ;  /* 0x0000040028047890 */ /* 0x000fe2000fffe03f */
[----:B------:R-:W-:Y:S01]  /*66c0*/  WARPGROUP.ARRIVE ;  /* 0x00000000000079c5 */ /* 0x000fe20000000000 */
[----:B------:R-:W-:Y:S01]  /*66d0*/  ULOP3.LUT UR37, UR37, 0x10000, URZ, 0xfc, !UPT ;  /* 0x0001000025257892 */ /* 0x000fe2000f8efc3f */
[----:B-12---:R-:W1:Y:S01]  /*66e0*/  SHFL.BFLY PT, R0, R3, 0x2, 0x1f ;  /* 0x0c401f0003007f89 */ /* 0x006e6200000e0000 */
[----:B------:R-:W-:Y:S01]  /*66f0*/  USHF.R.U32.HI UR4, URZ, 0x4, UR4 ;  /* 0x000000043f047899 */ /* 0x000fe20008011604 */
[----:B------:R-:W-:Y:S01]  /*6700*/  IMAD.MOV.U32 R55, RZ, RZ, RZ ;  /* 0x000000ffff377224 */ /* 0x000fe200078e00ff */
[----:B------:R-:W-:Y:S01]  /*6710*/  UMOV UR5, 0x40000040 ;  /* 0x4000004000057882 */ /* 0x000fe20000000000 */
[----:B------:R-:W-:Y:S01]  /*6720*/  UMOV UR7, 0x80000020 ;  /* 0x8000002000077882 */ /* 0x000fe20000000000 */
[----:B------:R-:W-:Y:S01]  /*6730*/  ULOP3.LUT UR4, UR4, 0x3fff, URZ, 0xc0, !UPT ;  /* 0x00003fff04047892 */ /* 0x000fe2000f8ec03f */
[----:B------:R-:W2:Y:S01]  /*6740*/  SHFL.BFLY PT, R4, R5, 0x2, 0x1f ;  /* 0x0c401f0005047f89 */ /* 0x000ea200000e0000 */
[----:B0-----:R-:W-:Y:S01]  /*6750*/  MOV R8, RZ ;  /* 0x000000ff00087202 */ /* 0x001fe20000000f00 */
[----:B------:R-:W-:Y:S01]  /*6760*/  IMAD.U32 R12, RZ, RZ, UR33 ;  /* 0x00000021ff0c7e24 */ /* 0x000fe2000f8e00ff */
[----:B------:R-:W-:-:S04]  /*6770*/  ULOP3.LUT UR4, UR4, 0x2000000, URZ, 0xfc, !UPT ;  /* 0x0200000004047892 */ /* 0x000fc8000f8efc3f */
[----:B------:R-:W-:-:S03]  /*6780*/  UIMAD UR9, UR44, 0x600, UR4 ;  /* 0x000006002c0978a4 */ /* 0x000fc6000f8e0204 */
[----:B------:R-:W-:-:S04]  /*6790*/  UMOV UR4, UR37 ;  /* 0x0000002500047c82 */ /* 0x000fc80008000000 */
[----:B------:R-:W-:Y:S02]  /*67a0*/  UMOV UR6, UR9 ;  /* 0x0000000900067c82 */ /* 0x000fe40008000000 */
[----:B------:R-:W-:Y:S01]  /*67b0*/  HGMMA.64x96x16.F32.BF16 R88, gdesc[UR4].tnspB, R88, gsb0 ;  /* 0x41600000045879f0 */ /* 0x000fe20008001858 */
[----:B------:R-:W-:Y:S01]  /*67c0*/  UIADD3 UR4, UR37, 0x2, URZ ;  /* 0x0000000225047890 */ /* 0x000fe2000fffe03f */
[----:B-1----:R-:W-:Y:S01]  /*67d0*/  FADD.FTZ R0, R0, R3 ;  /* 0x0000000300007221 */ /* 0x002fe20000010000 */
[----:B------:R-:W-:Y:S01]  /*67e0*/  UIADD3 UR6, UR9, 0x40, URZ ;  /* 0x0000004009067890 */ /* 0x000fe2000fffe03f */
[----:B------:R-:W-:Y:S01]  /*67f0*/  IMAD.MOV.U32 R3, RZ, RZ, -0x800000 ;  /* 0xff800000ff037424 */ /* 0x000fe200078e00ff */
[----:B------:R-:W-:Y:S01]  /*6800*/  UMOV UR5, 0x40000040 ;  /* 0x4000004000057882 */ /* 0x000fe20000000000 */
[----:B------:R-:W-:Y:S01]  /*6810*/  UMOV UR7, 0x80000020 ;  /* 0x8000002000077882 */ /* 0x000fe20000000000 */
[----:B------:R-:W0:Y:S01]  /*6820*/  SHFL.BFLY PT, R7, R0, 0x1, 0x1f ;  /* 0x0c201f0000077f89 */ /* 0x000e2200000e0000 */
[----:B--2---:R-:W-:-:S05]  /*6830*/  FADD.FTZ R4, R4, R5 ;  /* 0x0000000504047221 */ /* 0x004fca0000010000 */
[----:B------:R-:W1:Y:S01]  /*6840*/  SHFL.BFLY PT, R9, R4, 0x1, 0x1f ;  /* 0x0c201f0004097f89 */ /* 0x000e6200000e0000 */
[----:B0-----:R-:W-:Y:S01]  /*6850*/  FADD.FTZ R10, R0, R7 ;  /* 0x00000007000a7221 */ /* 0x001fe20000010000 */
[----:B------:R-:W-:Y:S02]  /*6860*/  IMAD.U32 R7, RZ, RZ, UR33 ;  /* 0x00000021ff077e24 */ /* 0x000fe4000f8e00ff */
[----:B------:R-:W-:Y:S02]  /*6870*/  IMAD.MOV.U32 R0, RZ, RZ, -0x800000 ;  /* 0xff800000ff007424 */ /* 0x000fe400078e00ff */
[----:B------:R-:W-:Y:S01]  /*6880*/  FSETP.NE.FTZ.AND P1, PT, R10, RZ, PT ;  /* 0x000000ff0a00720b */ /* 0x000fe20003f35000 */
[----:B-1----:R-:W-:-:S05]  /*6890*/  FADD.FTZ R9, R4, R9 ;  /* 0x0000000904097221 */ /* 0x002fca0000010000 */
[----:B------:R-:W-:-:S07]  /*68a0*/  FSETP.NE.FTZ.AND P2, PT, R9, RZ, PT ;  /* 0x000000ff0900720b */ /* 0x000fce0003f55000 */
[----:B------:R-:W0:Y:S01]  /*68b0*/  @P1 MUFU.LG2 R5, R10 ;  /* 0x0000000a00051308 */ /* 0x000e220000000c00 */
[----:B------:R-:W-:-:S05]  /*68c0*/  @P1 FMUL.FTZ R4, R7, 0.69314718246459960938 ;  /* 0x3f31721807041820 */ /* 0x000fca0000410000 */
[----:B------:R-:W-:Y:S02]  /*68d0*/  @P2 FMUL.FTZ R12, R12, 0.69314718246459960938 ;  /* 0x3f3172180c0c2820 */ /* 0x000fe40000410000 */
        /* <DEDUP_REMOVED lines=53> */
[----:B0-23--:R-:W-:Y:S05]  /*6c30*/  @!P0 BRA `(.L_x_10022) ;  /* 0x0000000000048947 */ /* 0x00dfea0003800000 */
[----:B------:R-:W-:Y:S01]  /*6c40*/  BPT.TRAP 0x1 ;  /* 0x000000040000795c */ /* 0x000fe20000300000 */
.L_x_10022:
[----:B------:R-:W0:Y:S01]  /*6c50*/  S2UR UR6, SR_SWINHI ;  /* 0x00000000000679c3 */ /* 0x000e220000002f00 */
[-C--:B------:R-:W-:Y:S01]  /*6c60*/  FMUL.FTZ R6, R93, R55.reuse ;  /* 0x000000375d067220 */ /* 0x080fe20000410000 */
[----:B------:R-:W-:Y:S01]  /*6c70*/  ULDC UR7, c[0x0][0xc44] ;  /* 0x0003110000077ab9 */ /* 0x000fe20000000800 */
[----:B------:R-:W-:Y:S01]  /*6c80*/  IMAD R61, RZ, RZ, -UR43 ;  /* 0x8000002bff3d7e24 */ /* 0x000fe2000f8e02ff */
[----:B------:R-:W-:Y:S01]  /*6c90*/  UIADD3 UR8, UR8, 0x2d860, URZ ;  /* 0x0002d86008087890 */ /* 0x000fe2000fffe03f */
[----:B------:R-:W-:Y:S01]  /*6ca0*/  IMAD R9, R138, 0x20, R22 ;  /* 0x000000208a097824 */ /* 0x000fe200078e0216 */
[----:B------:R-:W-:Y:S01]  /*6cb0*/  ULDC.64 UR10, c[0x0][0xb90] ;  /* 0x0002e400000a7ab9 */ /* 0x000fe20000000a00 */
[-C--:B------:R-:W-:Y:S01]  /*6cc0*/  FMUL.FTZ R62, R95, R8.reuse ;  /* 0x000000085f3e7220 */ /* 0x080fe20000410000 */
[----:B------:R-:W1:Y:S01]  /*6cd0*/  LDC R60, c[0x0][0xbe8] ;  /* 0x0002fa00ff3c7b82 */ /* 0x000e620000000800 */
[----:B------:R-:W-:Y:S01]  /*6ce0*/  UPRMT UR8, UR41, 0x654, UR8 ;  /* 0x0000065429087896 */ /* 0x000fe20008000008 */
[-C--:B------:R-:W-:Y:S01]  /*6cf0*/  FMUL.FTZ R7, R89, R55.reuse ;  /* 0x0000003759077220 */ /* 0x080fe20000410000 */
[-C--:B------:R-:W-:Y:S01]  /*6d00*/  FMUL.FTZ R63, R92, R55.reuse ;  /* 0x000000375c3f7220 */ /* 0x080fe20000410000 */
[----:B------:R-:W-:Y:S01]  /*6d10*/  FMUL.FTZ R28, R88, R55 ;  /* 0x00000037581c7220 */ /* 0x000fe20000410000 */
[-C--:B------:R-:W-:Y:S01]  /*6d20*/  FMUL.FTZ R82, R91, R8.reuse ;  /* 0x000000085b527220 */ /* 0x080fe20000410000 */
[-C--:B------:R-:W-:Y:S01]  /*6d30*/  FMUL.FTZ R85, R94, R8.reuse ;  /* 0x000000085e557220 */ /* 0x080fe20000410000 */
[-C--:B------:R-:W-:Y:S01]  /*6d40*/  FMUL.FTZ R87, R90, R8.reuse ;  /* 0x000000085a577220 */ /* 0x080fe20000410000 */
[----:B------:R-:W2:Y:S01]  /*6d50*/  LDC R26, c[0x0][0xc38] ;  /* 0x00030e00ff1a7b82 */ /* 0x000ea20000000800 */
[----:B------:R-:W-:Y:S01]  /*6d60*/  F2FP.BF16.F32.PACK_AB R6, R6, R63 ;  /* 0x0000003f0606723e */ /* 0x000fe200000010ff */
        /* <DEDUP_REMOVED lines=8> */
[----:B------:R-:W-:Y:S01]  /*6df0*/  SYNCS.ARRIVE.TRANS64.RED.A1T0 RZ, [UR8], RZ ;  /* 0x000000ffffff79a7 */ /* 0x000fe20008100408 */
        /* <DEDUP_REMOVED lines=11> */
[----:B------:R-:W-:Y:S01]  /*6eb0*/  USHF.R.S32.HI UR12, URZ, 0x1f, UR7 ;  /* 0x0000001f3f0c7899 */ /* 0x000fe20008011407 */
[----:B------:R-:W-:Y:S01]  /*6ec0*/  IADD3 R27, P3, R4, 0x3000, RZ ;  /* 0x00003000041b7810 */ /* 0x000fe20007f7e0ff */
[----:B------:R-:W-:Y:S01]  /*6ed0*/  UIMAD.WIDE.U32 UR4, UR7, UR10, URZ ;  /* 0x0000000a070472a5 */ /* 0x000fe2000f8e003f */
[----:B--2---:R-:W-:Y:S01]  /*6ee0*/  IMAD R61, R26, R61, UR36 ;  /* 0x000000241a3d7e24 */ /* 0x004fe2000f8e023d */
[----:B------:R-:W-:Y:S01]  /*6ef0*/  IADD3 R25, P0, R4, 0x6020, RZ ;  /* 0x0000602004197810 */ /* 0x000fe20007f1e0ff */
[----:B------:R-:W-:Y:S01]  /*6f00*/  IMAD.X R11, RZ, RZ, R5, P1 ;  /* 0x000000ffff0b7224 */ /* 0x000fe200008e0605 */
[----:B-1----:R-:W-:Y:S01]  /*6f10*/  ISETP.NE.AND P1, PT, R60, 0x1, PT ;  /* 0x000000013c00780c */ /* 0x002fe20003f25270 */
[----:B------:R-:W-:Y:S01]  /*6f20*/  UIMAD UR6, UR12, UR10, URZ ;  /* 0x0000000a0c0672a4 */ /* 0x000fe2000f8e023f */
[----:B------:R-:W-:Y:S01]  /*6f30*/  LOP3.LUT R14, R27, 0x180, RZ, 0xc0, !PT ;  /* 0x000001801b0e7812 */ /* 0x000fe200078ec0ff */
[----:B------:R-:W-:Y:S01]  /*6f40*/  IMAD R95, R61, 0xc0, R142 ;  /* 0x000000c03d5f7824 */ /* 0x000fe200078e028e */
[----:B------:R-:W-:Y:S01]  /*6f50*/  LOP3.LUT R24, R25, 0x180, RZ, 0xc0, !PT ;  /* 0x0000018019187812 */ /* 0x000fe200078ec0ff */
[----:B------:R-:W-:Y:S01]  /*6f60*/  UIMAD UR6, UR7, UR11, UR6 ;  /* 0x0000000b070672a4 */ /* 0x000fe2000f8e0206 */
[----:B------:R-:W-:Y:S01]  /*6f70*/  SHF.R.U64 R14, R14, 0x3, RZ ;  /* 0x000000030e0e7819 */ /* 0x000fe200000012ff */
[----:B------:R-:W-:Y:S01]  /*6f80*/  IMAD.MOV.U32 R89, RZ, RZ, R95 ;  /* 0x000000ffff597224 */ /* 0x000fe200078e005f */
[----:B------:R-:W-:Y:S01]  /*6f90*/  SHF.R.U64 R24, R24, 0x3, RZ ;  /* 0x0000000318187819 */ /* 0x000fe200000012ff */
[----:B------:R-:W-:Y:S01]  /*6fa0*/  UIADD3 UR6, UR5, UR6, URZ ;  /* 0x0000000605067290 */ /* 0x000fe2000fffe03f */
[----:B------:R-:W-:Y:S01]  /*6fb0*/  LOP3.LUT R14, R14, R27, RZ, 0x3c, !PT ;  /* 0x0000001b0e0e7212 */ /* 0x000fe200078e3cff */
[----:B------:R-:W-:Y:S01]  /*6fc0*/  IMAD.U32 R39, RZ, RZ, UR5 ;  /* 0x00000005ff277e24 */ /* 0x000fe2000f8e00ff */
[----:B------:R-:W0:Y:S01]  /*6fd0*/  LDC.64 R26, c[0x0][0xb98] ;  /* 0x0002e600ff1a7b82 */ /* 0x000e220000000a00 */
[----:B------:R-:W-:Y:S01]  /*6fe0*/  LOP3.LUT R9, R4, 0x180, RZ, 0xc0, !PT ;  /* 0x0000018004097812 */ /* 0x000fe200078ec0ff */
[----:B------:R-:W-:Y:S01]  /*6ff0*/  USHF.R.S32.HI UR10, URZ, 0x1f, UR38 ;  /* 0x0000001f3f0a7899 */ /* 0x000fe20008011426 */
[----:B------:R-:W-:Y:S01]  /*7000*/  LOP3.LUT R24, R24, R25, RZ, 0x3c, !PT ;  /* 0x0000001918187212 */ /* 0x000fe200078e3cff */
[----:B------:R-:W-:Y:S01]  /*7010*/  IMAD.X R25, RZ, RZ, R5, P0 ;  /* 0x000000ffff197224 */ /* 0x000fe200000e0605 */
[----:B------:R-:W-:Y:S01]  /*7020*/  SHF.R.U64 R9, R9, 0x3, RZ ;  /* 0x0000000309097819 */ /* 0x000fe200000012ff */
[----:B------:R-:W-:Y:S01]  /*7030*/  IMAD.U32 R38, RZ, RZ, UR4 ;  /* 0x00000004ff267e24 */ /* 0x000fe2000f8e00ff */
[----:B------:R-:W-:Y:S01]  /*7040*/  IADD3 R35, P0, R36, 0x1800, RZ ;  /* 0x0000180024237810 */ /* 0x000fe20007f1e0ff */
[----:B------:R-:W1:Y:S01]  /*7050*/  @P1 LDC R84, c[0x0][0xbec] ;  /* 0x0002fb00ff541b82 */ /* 0x000e620000000800 */
[C---:B------:R-:W-:Y:S01]  /*7060*/  IADD3 R29, P2, R4.reuse, 0x3020, RZ ;  /* 0x00003020041d7810 */ /* 0x040fe20007f5e0ff */
[-C--:B------:R-:W-:Y:S01]  /*7070*/  FMUL.FTZ R69, R119, R8.reuse ;  /* 0x0000000877457220 */ /* 0x080fe20000410000 */
[----:B------:R-:W-:Y:S01]  /*7080*/  IADD3 R21, P4, R4, 0x20, RZ ;  /* 0x0000002004157810 */ /* 0x000fe20007f9e0ff */
[----:B------:R-:W-:Y:S01]  /*7090*/  FMUL.FTZ R74, R118, R8 ;  /* 0x00000008764a7220 */ /* 0x000fe20000410000 */
[----:B------:R-:W-:Y:S01]  /*70a0*/  LOP3.LUT R4, R9, R4, RZ, 0x3c, !PT ;  /* 0x0000000409047212 */ /* 0x000fe200078e3cff */
[-C--:B------:R-:W-:Y:S01]  /*70b0*/  FMUL.FTZ R66, R123, R8.reuse ;  /* 0x000000087b427220 */ /* 0x080fe20000410000 */
[----:B------:R-:W-:Y:S01]  /*70c0*/  LOP3.LUT R34, R35, 0x180, RZ, 0xc0, !PT ;  /* 0x0000018023227812 */ /* 0x000fe200078ec0ff */
[----:B------:R-:W2:Y:S01]  /*70d0*/  @P1 LDC R93, c[0x0][0xbf0] ;  /* 0x0002fc00ff5d1b82 */ /* 0x000ea20000000800 */
[----:B------:R-:W-:Y:S01]  /*70e0*/  MOV R39, UR6 ;  /* 0x0000000600277c02 */ /* 0x000fe20008000f00 */
[-C--:B------:R-:W-:Y:S01]  /*70f0*/  FMUL.FTZ R75, R122, R8.reuse ;  /* 0x000000087a4b7220 */ /* 0x080fe20000410000 */
[----:B------:R-:W-:Y:S01]  /*7100*/  IADD3 R91, P5, R36, 0x7800, RZ ;  /* 0x00007800245b7810 */ /* 0x000fe20007fbe0ff */
[-C--:B------:R-:W-:Y:S01]  /*7110*/  FMUL.FTZ R67, R127, R8.reuse ;  /* 0x000000087f437220 */ /* 0x080fe20000410000 */
[----:B------:R-:W-:Y:S01]  /*7120*/  LOP3.LUT R10, R31, 0x180, RZ, 0xc0, !PT ;  /* 0x000001801f0a7812 */ /* 0x000fe200078ec0ff */
[----:B------:R-:W-:Y:S01]  /*7130*/  FMUL.FTZ R72, R126, R8 ;  /* 0x000000087e487220 */ /* 0x000fe20000410000 */
[----:B------:R-:W-:Y:S01]  /*7140*/  MOV R86, R4 ;  /* 0x0000000400567202 */ /* 0x000fe20000000f00 */
[----:B0-----:R-:W-:Y:S01]  /*7150*/  IMAD.WIDE.U32 R38, R26, UR38, R38 ;  /* 0x000000261a267c25 */ /* 0x001fe2000f8e0026 */
[----:B------:R-:W-:-:S03]  /*7160*/  F2FP.BF16.F32.PACK_AB R4, R7, R28 ;  /* 0x0000001c0704723e */ /* 0x000fc600000010ff */
[-C--:B------:R-:W-:Y:S01]  /*7170*/  FMUL.FTZ R64, R131, R8.reuse ;  /* 0x0000000883407220 */ /* 0x080fe20000410000 */
[----:B------:R-:W-:Y:S01]  /*7180*/  SHF.R.U64 R34, R34, 0x3, RZ ;  /* 0x0000000322227819 */ /* 0x000fe200000012ff */
[----:B------:R-:W-:Y:S01]  /*7190*/  FMUL.FTZ R73, R130, R8 ;  /* 0x0000000882497220 */ /* 0x000fe20000410000 */
[----:B------:R-:W-:Y:S01]  /*71a0*/  F2FP.BF16.F32.PACK_AB R7, R62, R85 ;  /* 0x000000553e07723e */ /* 0x000fe200000010ff */
[----:B------:R-:W-:Y:S01]  /*71b0*/  IMAD R62, R26, UR10, RZ ;  /* 0x0000000a1a3e7c24 */ /* 0x000fe2000f8e02ff */
[----:B------:R-:W-:Y:S01]  /*71c0*/  SHF.R.U64 R10, R10, 0x3, RZ ;  /* 0x000000030a0a7819 */ /* 0x000fe200000012ff */
[----:B-1----:R-:W-:Y:S01]  /*71d0*/  @P1 IMAD.HI.U32 R84, R95, R84, RZ ;  /* 0x000000545f541227 */ /* 0x002fe200078e00ff */
[----:B------:R-:W-:-:S03]  /*71e0*/  LOP3.LUT R34, R34, R35, RZ, 0x3c, !PT ;  /* 0x0000002322227212 */ /* 0x000fc600078e3cff */
[-C--:B------:R-:W-:Y:S01]  /*71f0*/  FMUL.FTZ R65, R135, R8.reuse ;  /* 0x0000000887417220 */ /* 0x080fe20000410000 */
[----:B------:R-:W-:Y:S01]  /*7200*/  FMUL.FTZ R134, R134, R8 ;  /* 0x0000000886867220 */ /* 0x000fe20000410000 */
[----:B------:R-:W-:Y:S01]  /*7210*/  IMAD.X R15, RZ, RZ, R5, P3 ;  /* 0x000000ffff0f7224 */ /* 0x000fe200018e0605 */
[----:B------:R-:W-:Y:S01]  /*7220*/  LOP3.LUT R10, R10, R31, RZ, 0x3c, !PT ;  /* 0x0000001f0a0a7212 */ /* 0x000fe200078e3cff */
[----:B------:R-:W-:Y:S01]  /*7230*/  IMAD.X R35, RZ, RZ, R37, P0 ;  /* 0x000000ffff237224 */ /* 0x000fe200000e0625 */
[----:B------:R-:W-:Y:S01]  /*7240*/  LOP3.LUT R8, R29, 0x180, RZ, 0xc0, !PT ;  /* 0x000001801d087812 */ /* 0x000fe200078ec0ff */
[----:B------:R-:W-:Y:S01]  /*7250*/  IMAD R27, R27, UR38, R62 ;  /* 0x000000261b1b7c24 */ /* 0x000fe2000f8e023e */
[----:B--2---:R-:W-:Y:S01]  /*7260*/  @P1 SHF.R.U32.HI R89, RZ, R93, R84 ;  /* 0x0000005dff591219 */ /* 0x004fe20000011654 */
[----:B------:R-:W-:Y:S01]  /*7270*/  IMAD.X R9, RZ, RZ, R5, P4 ;  /* 0x000000ffff097224 */ /* 0x000fe200020e0605 */
[----:B------:R-:W-:Y:S01]  /*7280*/  LOP3.LUT R84, R91, 0x180, RZ, 0xc0, !PT ;  /* 0x000001805b547812 */ /* 0x000fe200078ec0ff */
[----:B------:R-:W-:Y:S01]  /*7290*/  ULDC.64 UR4, c[0x0][0xb88] ;  /* 0x0002e20000047ab9 */ /* 0x000fe20000000a00 */
[----:B------:R-:W-:Y:S01]  /*72a0*/  IADD3 R31, P3, R36, 0x4800, RZ ;  /* 0x00004800241f7810 */ /* 0x000fe20007f7e0ff */
[----:B------:R-:W-:Y:S01]  /*72b0*/  IMAD.MOV R63, RZ, RZ, -R89 ;  /* 0x000000ffff3f7224 */ /* 0x000fe200078e0a59 */
[----:B------:R-:W-:Y:S01]  /*72c0*/  SHF.R.U64 R28, R84, 0x3, RZ ;  /* 0x00000003541c7819 */ /* 0x000fe200000012ff */
[----:B------:R-:W-:Y:S01]  /*72d0*/  ULDC UR6, c[0x0][0xa88] ;  /* 0x0002a20000067ab9 */ /* 0x000fe20000000800 */
[----:B------:R-:W-:Y:S01]  /*72e0*/  MOV R84, R24 ;  /* 0x0000001800547202 */ /* 0x000fe20000000f00 */
[C---:B------:R-:W-:Y:S01]  /*72f0*/  IMAD R63, R60.reuse, R63, R95 ;  /* 0x0000003f3c3f7224 */ /* 0x040fe200078e025f */
[----:B------:R-:W-:Y:S01]  /*7300*/  SHF.R.S32.HI R25, RZ, 0x1f, R89 ;  /* 0x0000001fff197819 */ /* 0x000fe20000011459 */
[----:B------:R-:W-:Y:S01]  /*7310*/  IMAD R62, R60, UR6, RZ ;  /* 0x000000063c3e7c24 */ /* 0x000fe2000f8e02ff */
[----:B------:R-:W-:Y:S01]  /*7320*/  IADD3 R24, P0, R89, R38, RZ ;  /* 0x0000002659187210 */ /* 0x000fe20007f1e0ff */
[-C--:B------:R-:W-:Y:S01]  /*7330*/  FMUL.FTZ R40, R97, R55.reuse ;  /* 0x0000003761287220 */ /* 0x080fe20000410000 */
[----:B------:R-:W-:Y:S01]  /*7340*/  SHF.R.S32.HI R26, RZ, 0x1f, R63 ;  /* 0x0000001fff1a7819 */ /* 0x000fe2000001143f */
[----:B------:R-:W-:Y:S01]  /*7350*/  FMUL.FTZ R51, R96, R55 ;  /* 0x0000003760337220 */ /* 0x000fe20000410000 */
[----:B------:R-:W-:Y:S01]  /*7360*/  IADD3.X R13, RZ, R5, RZ, P2, !PT ;  /* 0x00000005ff0d7210 */ /* 0x000fe200017fe4ff */
[----:B------:R-:W-:Y:S01]  /*7370*/  FMUL.FTZ R48, R101, R55 ;  /* 0x0000003765307220 */ /* 0x000fe20000410000 */
[----:B------:R-:W-:Y:S01]  /*7380*/  F2FP.BF16.F32.PACK_AB R5, R82, R87 ;  /* 0x000000575205723e */ /* 0x000fe200000010ff */
[----:B------:R-:W-:Y:S01]  /*7390*/  BAR.SYNC.DEFER_BLOCKING 0x1, 0x180 ;  /* 0x0046000000007b1d */ /* 0x000fe20000010000 */
[----:B------:R-:W-:Y:S01]  /*73a0*/  SHF.R.U64 R8, R8, 0x3, RZ ;  /* 0x0000000308087819 */ /* 0x000fe200000012ff */
[----:B------:R-:W-:Y:S01]  /*73b0*/  IMAD R26, R26, UR4, RZ ;  /* 0x000000041a1a7c24 */ /* 0x000fe2000f8e02ff */
[----:B------:R-:W-:Y:S01]  /*73c0*/  LOP3.LUT R30, R31, 0x180, RZ, 0xc0, !PT ;  /* 0x000001801f1e7812 */ /* 0x000fe200078ec0ff */
[----:B------:R-:W-:Y:S01]  /*73d0*/  FMUL.FTZ R53, R100, R55 ;  /* 0x0000003764357220 */ /* 0x000fe20000410000 */
[----:B------:R-:W-:Y:S01]  /*73e0*/  IADD3.X R25, R25, R39, R27, P0, !PT ;  /* 0x0000002719197210 */ /* 0x000fe200007fe41b */
[-C--:B------:R-:W-:Y:S01]  /*73f0*/  FMUL.FTZ R49, R105, R55.reuse ;  /* 0x0000003769317220 */ /* 0x080fe20000410000 */
[----:B------:R-:W-:Y:S01]  /*7400*/  IADD3 R33, P2, R36, 0x3000, RZ ;  /* 0x0000300024217810 */ /* 0x000fe20007f5e0ff */
[----:B------:R-:W-:Y:S01]  /*7410*/  FMUL.FTZ R50, R104, R55 ;  /* 0x0000003768327220 */ /* 0x000fe20000410000 */
[----:B------:R-:W-:Y:S01]  /*7420*/  LOP3.LUT R12, R8, R29, RZ, 0x3c, !PT ;  /* 0x0000001d080c7212 */ /* 0x000fe200078e3cff */
[----:B------:R-:W-:Y:S01]  /*7430*/  IMAD.WIDE.U32 R24, R63, UR4, R24 ;  /* 0x000000043f187c25 */ /* 0x000fe2000f8e0018 */
[----:B------:R-:W-:-:S03]  /*7440*/  SHF.R.U64 R30, R30, 0x3, RZ ;  /* 0x000000031e1e7819 */ /* 0x000fc600000012ff */
[-C--:B------:R-:W-:Y:S01]  /*7450*/  FMUL.FTZ R46, R109, R55.reuse ;  /* 0x000000376d2e7220 */ /* 0x080fe20000410000 */
[----:B------:R-:W-:Y:S01]  /*7460*/  LOP3.LUT R8, R21, 0x180, RZ, 0xc0, !PT ;  /* 0x0000018015087812 */ /* 0x000fe200078ec0ff */
[-C--:B------:R-:W-:Y:S01]  /*7470*/  FMUL.FTZ R59, R108, R55.reuse ;  /* 0x000000376c3b7220 */ /* 0x080fe20000410000 */
[----:B------:R-:W-:Y:S01]  /*7480*/  LOP3.LUT R32, R33, 0x180, RZ, 0xc0, !PT ;  /* 0x0000018021207812 */ /* 0x000fe200078ec0ff */
[----:B------:R-:W-:Y:S01]  /*7490*/  FMUL.FTZ R47, R113, R55 ;  /* 0x00000037712f7220 */ /* 0x000fe20000410000 */
[----:B------:R-:W-:Y:S01]  /*74a0*/  MOV R85, R10 ;  /* 0x0000000a00557202 */ /* 0x000fe20000000f00 */
[----:B------:R-:W-:Y:S01]  /*74b0*/  IMAD R11, R61, 0xc0, R141 ;  /* 0x000000c03d0b7824 */ /* 0x000fe200078e028d */
[----:B------:R-:W-:Y:S01]  /*74c0*/  LOP3.LUT R30, R30, R31, RZ, 0x3c, !PT ;  /* 0x0000001f1e1e7212 */ /* 0x000fe200078e3cff */
[-C--:B------:R-:W-:Y:S01]  /*74d0*/  FMUL.FTZ R58, R112, R55.reuse ;  /* 0x00000037703a7220 */ /* 0x080fe20000410000 */
[----:B------:R-:W-:Y:S01]  /*74e0*/  SHF.R.U64 R8, R8, 0x3, RZ ;  /* 0x0000000308087819 */ /* 0x000fe200000012ff */
[----:B------:R-:W-:Y:S01]  /*74f0*/  FMUL.FTZ R44, R117, R55 ;  /* 0x00000037752c7220 */ /* 0x000fe20000410000 */
[----:B------:R-:W-:Y:S01]  /*7500*/  SHF.R.U64 R32, R32, 0x3, RZ ;  /* 0x0000000320207819 */ /* 0x000fe200000012ff */
[----:B------:R0:W-:Y:S01]  /*7510*/  STSM.16.M88.4 [R86], R4 ;  /* 0x0000000456007844 */ /* 0x0001e20000000200 */
[----:B------:R-:W-:Y:S01]  /*7520*/  IADD3.X R31, RZ, R37, RZ, P3, !PT ;  /* 0x00000025ff1f7210 */ /* 0x000fe20001ffe4ff */
[-C--:B------:R-:W-:Y:S01]  /*7530*/  FMUL.FTZ R57, R116, R55.reuse ;  /* 0x0000003774397220 */ /* 0x080fe20000410000 */
[----:B------:R-:W-:Y:S01]  /*7540*/  LOP3.LUT P0, RZ, R139, 0x3, RZ, 0xc0, !PT ;  /* 0x000000038bff7812 */ /* 0x000fe2000780c0ff */
[----:B------:R-:W-:Y:S01]  /*7550*/  FMUL.FTZ R45, R121, R55 ;  /* 0x00000037792d7220 */ /* 0x000fe20000410000 */
[----:B------:R-:W-:Y:S01]  /*7560*/  LOP3.LUT R8, R8, R21, RZ, 0x3c, !PT ;  /* 0x0000001508087212 */ /* 0x000fe200078e3cff */
[----:B------:R-:W-:Y:S01]  /*7570*/  FMUL.FTZ R56, R120, R55 ;  /* 0x0000003778387220 */ /* 0x000fe20000410000 */
[----:B------:R-:W-:Y:S01]  /*7580*/  LOP3.LUT R32, R32, R33, RZ, 0x3c, !PT ;  /* 0x0000002120207212 */ /* 0x000fe200078e3cff */
[----:B------:R-:W-:-:S02]  /*7590*/  IMAD.X R33, RZ, RZ, R37, P2 ;  /* 0x000000ffff217224 */ /* 0x000fc400010e0625 */
[-C--:B------:R-:W-:Y:S01]  /*75a0*/  FMUL.FTZ R41, R125, R55.reuse ;  /* 0x000000377d297220 */ /* 0x080fe20000410000 */
[-C--:B------:R-:W-:Y:S01]  /*75b0*/  FMUL.FTZ R54, R124, R55.reuse ;  /* 0x000000377c367220 */ /* 0x080fe20000410000 */
[-C--:B------:R-:W-:Y:S01]  /*75c0*/  FMUL.FTZ R43, R129, R55.reuse ;  /* 0x00000037812b7220 */ /* 0x080fe20000410000 */
[-C--:B------:R-:W-:Y:S01]  /*75d0*/  FMUL.FTZ R52, R128, R55.reuse ;  /* 0x0000003780347220 */ /* 0x080fe20000410000 */
[-C--:B------:R-:W-:Y:S01]  /*75e0*/  FMUL.FTZ R42, R133, R55.reuse ;  /* 0x00000037852a7220 */ /* 0x080fe20000410000 */
[-C--:B------:R-:W-:Y:S01]  /*75f0*/  ISETP.GE.OR P2, PT, R11, R62.reuse, P0 ;  /* 0x0000003e0b00720c */ /* 0x080fe20000746670 */
[----:B------:R-:W-:Y:S01]  /*7600*/  FMUL.FTZ R55, R132, R55 ;  /* 0x0000003784377220 */ /* 0x000fe20000410000 */
[----:B0-----:R-:W-:Y:S01]  /*7610*/  IMAD R7, R63, UR5, R26 ;  /* 0x000000053f077c24 */ /* 0x001fe2000f8e021a */
[----:B------:R-:W-:Y:S01]  /*7620*/  ULDC.64 UR4, c[0x0][0xb50] ;  /* 0x0002d40000047ab9 */ /* 0x000fe20000000a00 */
[----:B------:R-:W-:Y:S01]  /*7630*/  VIADD R5, R11, 0x8 ;  /* 0x000000080b057836 */ /* 0x000fe20000000000 */
[C---:B------:R-:W-:Y:S01]  /*7640*/  LEA R26, P3, R24.reuse, UR4, 0x2 ;  /* 0x00000004181a7c11 */ /* 0x040fe2000f8610ff */
[----:B------:R-:W-:Y:S01]  /*7650*/  ULDC.64 UR8, c[0x0][0xae8] ;  /* 0x0002ba0000087ab9 */ /* 0x000fe20000000a00 */
[----:B------:R-:W-:Y:S01]  /*7660*/  IADD3 R7, R25, R7, RZ ;  /* 0x0000000719077210 */ /* 0x000fe20007ffe0ff */
[----:B------:R-:W-:Y:S01]  /*7670*/  IMAD.X R29, RZ, RZ, R37, P5 ;  /* 0x000000ffff1d7224 */ /* 0x000fe200028e0625 */
[----:B------:R-:W-:Y:S01]  /*7680*/  ISETP.GE.OR P0, PT, R5, R62, P0 ;  /* 0x0000003e0500720c */ /* 0x000fe20000706670 */
[----:B------:R-:W-:Y:S01]  /*7690*/  SHFL.IDX PT, R82, R26, 0x1, 0x1c1f ;  /* 0x003c1f001a527f89 */ /* 0x000fe200000e0000 */
[----:B------:R-:W-:-:S02]  /*76a0*/  LEA.HI.X R27, R24, UR5, R7, 0x2, P3 ;  /* 0x00000005181b7c11 */ /* 0x000fc400098f1407 */
[----:B------:R-:W-:Y:S02]  /*76b0*/  MOV R63, R8 ;  /* 0x00000008003f7202 */ /* 0x000fe40000000f00 */
[----:B------:R-:W-:Y:S02]  /*76c0*/  F2FP.BF16.F32.PACK_AB R4, R40, R51 ;  /* 0x000000332804723e */ /* 0x000fe400000010ff */
[----:B------:R-:W-:Y:S02]  /*76d0*/  F2FP.BF16.F32.PACK_AB R5, R78, R83 ;  /* 0x000000534e05723e */ /* 0x000fe400000010ff */
[----:B------:R-:W-:Y:S01]  /*76e0*/  F2FP.BF16.F32.PACK_AB R6, R48, R53 ;  /* 0x000000353006723e */ /* 0x000fe200000010ff */
[----:B------:R-:W-:Y:S01]  /*76f0*/  SHFL.IDX PT, R83, R27, 0x1, 0x1c1f ;  /* 0x003c1f001b537f89 */ /* 0x000fe200000e0000 */
[----:B------:R-:W-:Y:S02]  /*7700*/  F2FP.BF16.F32.PACK_AB R7, R80, R81 ;  /* 0x000000515007723e */ /* 0x000fe400000010ff */
[----:B------:R-:W-:Y:S01]  /*7710*/  MOV R86, R12 ;  /* 0x0000000c00567202 */ /* 0x000fe20000000f00 */
[----:B------:R0:W-:Y:S01]  /*7720*/  SHFL.IDX PT, R80, R26, RZ, 0x1c1f ;  /* 0x001c1fff1a507589 */ /* 0x0001e200000e0000 */
[----:B------:R-:W-:-:S02]  /*7730*/  MOV R87, R14 ;  /* 0x0000000e00577202 */ /* 0x000fc40000000f00 */
[----:B------:R-:W-:Y:S01]  /*7740*/  F2FP.BF16.F32.PACK_AB R8, R49, R50 ;  /* 0x000000323108723e */ /* 0x000fe200000010ff */
[----:B------:R1:W2:Y:S01]  /*7750*/  SHFL.IDX PT, R81, R27, RZ, 0x1c1f ;  /* 0x001c1fff1b517589 */ /* 0x0002a200000e0000 */
[----:B------:R-:W-:Y:S02]  /*7760*/  F2FP.BF16.F32.PACK_AB R9, R70, R79 ;  /* 0x0000004f4609723e */ /* 0x000fe400000010ff */
[----:B------:R-:W-:Y:S01]  /*7770*/  F2FP.BF16.F32.PACK_AB R10, R46, R59 ;  /* 0x0000003b2e0a723e */ /* 0x000fe200000010ff */
[----:B------:R-:W-:Y:S01]  /*7780*/  STSM.16.M88.4 [R63], R4 ;  /* 0x000000043f007844 */ /* 0x000fe20000000200 */
[----:B------:R-:W-:Y:S02]  /*7790*/  F2FP.BF16.F32.PACK_AB R11, R71, R76 ;  /* 0x0000004c470b723e */ /* 0x000fe400000010ff */
[----:B------:R-:W-:Y:S02]  /*77a0*/  F2FP.BF16.F32.PACK_AB R12, R47, R58 ;  /* 0x0000003a2f0c723e */ /* 0x000fe400000010ff */
[----:B------:R-:W-:Y:S01]  /*77b0*/  F2FP.BF16.F32.PACK_AB R13, R68, R77 ;  /* 0x0000004d440d723e */ /* 0x000fe200000010ff */
[----:B------:R-:W-:Y:S01]  /*77c0*/  STSM.16.M88.4 [R87], R8 ;  /* 0x0000000857007844 */ /* 0x000fe20000000200 */
[----:B------:R-:W-:-:S02]  /*77d0*/  F2FP.BF16.F32.PACK_AB R14, R44, R57 ;  /* 0x000000392c0e723e */ /* 0x000fc400000010ff */
[----:B------:R-:W-:Y:S02]  /*77e0*/  F2FP.BF16.F32.PACK_AB R15, R69, R74 ;  /* 0x0000004a450f723e */ /* 0x000fe400000010ff */
[----:B------:R-:W-:Y:S02]  /*77f0*/  F2FP.BF16.F32.PACK_AB R24, R45, R56 ;  /* 0x000000382d18723e */ /* 0x000fe400000010ff */
[----:B------:R-:W-:Y:S01]  /*7800*/  F2FP.BF16.F32.PACK_AB R25, R66, R75 ;  /* 0x0000004b4219723e */ /* 0x000fe200000010ff */
[----:B------:R3:W-:Y:S01]  /*7810*/  STSM.16.M88.4 [R86], R12 ;  /* 0x0000000c56007844 */ /* 0x0007e20000000200 */
[----:B0-----:R-:W-:Y:S02]  /*7820*/  F2FP.BF16.F32.PACK_AB R26, R41, R54 ;  /* 0x00000036291a723e */ /* 0x001fe400000010ff */
[----:B-1----:R-:W-:Y:S02]  /*7830*/  F2FP.BF16.F32.PACK_AB R27, R67, R72 ;  /* 0x00000048431b723e */ /* 0x002fe400000010ff */
[----:B------:R-:W-:-:S02]  /*7840*/  F2FP.BF16.F32.PACK_AB R40, R43, R52 ;  /* 0x000000342b28723e */ /* 0x000fc400000010ff */
[----:B------:R-:W-:Y:S01]  /*7850*/  F2FP.BF16.F32.PACK_AB R41, R64, R73 ;  /* 0x000000494029723e */ /* 0x000fe200000010ff */
[----:B------:R0:W-:Y:S01]  /*7860*/  STSM.16.M88.4 [R85], R24 ;  /* 0x0000001855007844 */ /* 0x0001e20000000200 */
[----:B------:R-:W-:Y:S02]  /*7870*/  F2FP.BF16.F32.PACK_AB R42, R42, R55 ;  /* 0x000000372a2a723e */ /* 0x000fe400000010ff */
[----:B------:R-:W-:Y:S02]  /*7880*/  F2FP.BF16.F32.PACK_AB R43, R65, R134 ;  /* 0x00000086412b723e */ /* 0x000fe400000010ff */
[----:B------:R-:W-:Y:S02]  /*7890*/  IADD3 R21, P4, R36, 0x6000, RZ ;  /* 0x0000600024157810 */ /* 0x000fe40007f9e0ff */
[----:B------:R-:W-:Y:S01]  /*78a0*/  LOP3.LUT R28, R28, R91, RZ, 0x3c, !PT ;  /* 0x0000005b1c1c7212 */ /* 0x000fe200078e3cff */
[----:B------:R-:W-:Y:S01]  /*78b0*/  STSM.16.M88.4 [R84], R40 ;  /* 0x0000002854007844 */ /* 0x000fe20000000200 */
[----:B---3--:R-:W1:Y:S01]  /*78c0*/  @P1 LDC R13, c[0x0][0xbec] ;  /* 0x0002fb00ff0d1b82 */ /* 0x008e620000000800 */
[----:B------:R-:W-:-:S07]  /*78d0*/  LOP3.LUT R20, R21, 0x180, RZ, 0xc0, !PT ;  /* 0x0000018015147812 */ /* 0x000fce00078ec0ff */
[----:B------:R-:W-:Y:S01]  /*78e0*/  BAR.SYNC.DEFER_BLOCKING 0x1, 0x180 ;  /* 0x0046000000007b1d */ /* 0x000fe20000010000 */
[----:B------:R-:W-:Y:S01]  /*78f0*/  UIMAD UR6, UR12, UR8, URZ ;  /* 0x000000080c0672a4 */ /* 0x000fe2000f8e023f */
[----:B------:R-:W-:-:S06]  /*7900*/  SHF.R.U64 R20, R20, 0x3, RZ ;  /* 0x0000000314147819 */ /* 0x000fcc00000012ff */
[----:B0-----:R-:W0:Y:S08]  /*7910*/  @P1 LDC R25, c[0x0][0xbf0] ;  /* 0x0002fc00ff191b82 */ /* 0x001e300000000800 */
[----:B------:R-:W3:Y:S01]  /*7920*/  LDC.64 R14, c[0x0][0xae0] ;  /* 0x0002b800ff0e7b82 */ /* 0x000ee20000000a00 */
[----:B--2---:R-:W-:Y:S01]  /*7930*/  @!P2 ST.E desc[UR48][R80.64], R3 ;  /* 0x000000035000a985 */ /* 0x004fe2000c101930 */
[----:B------:R-:W-:Y:S01]  /*7940*/  UIMAD.WIDE.U32 UR4, UR7, UR8, URZ ;  /* 0x00000008070472a5 */ /* 0x000fe2000f8e003f */
[----:B------:R-:W-:-:S02]  /*7950*/  LOP3.LUT R20, R20, R21, RZ, 0x3c, !PT ;  /* 0x0000001514147212 */ /* 0x000fc400078e3cff */
[----:B------:R2:W-:Y:S01]  /*7960*/  @!P0 ST.E desc[UR48][R82.64], R0 ;  /* 0x0000000052008985 */ /* 0x0005e2000c101930 */
[----:B------:R-:W-:Y:S01]  /*7970*/  UIMAD UR6, UR7, UR9, UR6 ;  /* 0x00000009070672a4 */ /* 0x000fe2000f8e0206 */
[----:B------:R-:W-:Y:S02]  /*7980*/  LOP3.LUT R21, R36, 0x180, RZ, 0xc0, !PT ;  /* 0x0000018024157812 */ /* 0x000fe400078ec0ff */
[----:B------:R-:W-:Y:S01]  /*7990*/  ULDC.64 UR8, c[0x0][0xaf0] ;  /* 0x0002bc0000087ab9 */ /* 0x000fe20000000a00 */
[----:B--2---:R-:W-:Y:S01]  /*79a0*/  IMAD R0, R137, 0x60, R138 ;  /* 0x0000006089007824 */ /* 0x004fe200078e028a */
[----:B------:R-:W-:Y:S01]  /*79b0*/  UIADD3 UR5, UR5, UR6, URZ ;  /* 0x0000000605057290 */ /* 0x000fe2000fffe03f */
[----:B------:R-:W-:Y:S01]  /*79c0*/  SHF.R.U64 R21, R21, 0x3, RZ ;  /* 0x0000000315157819 */ /* 0x000fe200000012ff */
[----:B------:R2:W5:Y:S01]  /*79d0*/  LD.E.128 R44, desc[UR48][R34.64] ;  /* 0x00000030222c7980 */ /* 0x000562000c101d00 */
[----:B------:R-:W-:Y:S01]  /*79e0*/  IMAD R24, R61, 0xc0, R0 ;  /* 0x000000c03d187824 */ /* 0x000fe200078e0200 */
[----:B------:R-:W-:Y:S01]  /*79f0*/  UIMAD UR6, UR10, UR8, URZ ;  /* 0x000000080a0672a4 */ /* 0x000fe2000f8e023f */
[----:B------:R-:W-:Y:S01]  /*7a00*/  LOP3.LUT R36, R21, R36, RZ, 0x3c, !PT ;  /* 0x0000002415247212 */ /* 0x000fe200078e3cff */
[----:B------:R-:W-:Y:S01]  /*7a10*/  IMAD.X R21, RZ, RZ, R37, P4 ;  /* 0x000000ffff157224 */ /* 0x000fe200020e0625 */
[----:B------:R2:W5:Y:S01]  /*7a20*/  LD.E.128 R48, desc[UR48][R32.64] ;  /* 0x0000003020307980 */ /* 0x000562000c101d00 */
[----:B-1----:R-:W-:-:S03]  /*7a30*/  @P1 IMAD.HI.U32 R0, R24, R13, RZ ;  /* 0x0000000d18001227 */ /* 0x002fc600078e00ff */
[----:B------:R2:W5:Y:S01]  /*7a40*/  LD.E.128 R4, desc[UR48][R30.64] ;  /* 0x000000301e047980 */ /* 0x000562000c101d00 */
[----:B------:R-:W-:Y:S01]  /*7a50*/  IMAD.MOV.U32 R12, RZ, RZ, R24 ;  /* 0x000000ffff0c7224 */ /* 0x000fe200078e0018 */
[----:B0-----:R-:W-:Y:S01]  /*7a60*/  @P1 SHF.R.U32.HI R12, RZ, R25, R0 ;  /* 0x00000019ff0c1219 */ /* 0x001fe20000011600 */
[----:B------:R-:W-:Y:S01]  /*7a70*/  UIMAD UR6, UR38, UR9, UR6 ;  /* 0x00000009260672a4 */ /* 0x000fe2000f8e0206 */
[----:B------:R-:W5:Y:S02]  /*7a80*/  LD.E.128 R36, desc[UR48][R36.64] ;  /* 0x0000003024247980 */ /* 0x000f64000c101d00 */
[--C-:B------:R-:W-:Y:S01]  /*7a90*/  SHF.R.S32.HI R3, RZ, 0x1f, R12.reuse ;  /* 0x0000001fff037819 */ /* 0x100fe2000001140c */
[----:B------:R-:W-:Y:S01]  /*7aa0*/  UIMAD.WIDE.U32 UR38, UR38, UR8, UR4 ;  /* 0x00000008262672a5 */ /* 0x000fe2000f8e0004 */
[----:B------:R-:W-:Y:S01]  /*7ab0*/  IMAD.MOV R13, RZ, RZ, -R12 ;  /* 0x000000ffff0d7224 */ /* 0x000fe200078e0a0c */
[----:B------:R2:W5:Y:S01]  /*7ac0*/  LD.E.128 R52, desc[UR48][R20.64] ;  /* 0x0000003014347980 */ /* 0x000562000c101d00 */
[----:B------:R-:W-:Y:S01]  /*7ad0*/  ULDC.64 UR4, c[0x0][0xad8] ;  /* 0x0002b60000047ab9 */ /* 0x000fe20000000a00 */
[-C--:B---3--:R-:W-:Y:S01]  /*7ae0*/  IMAD R0, R3, R14.reuse, RZ ;  /* 0x0000000e03007224 */ /* 0x088fe200078e02ff */
[----:B------:R-:W-:Y:S01]  /*7af0*/  UIADD3 UR39, UR39, UR6, URZ ;  /* 0x0000000627277290 */ /* 0x000fe2000fffe03f */
[----:B------:R-:W-:Y:S01]  /*7b00*/  IMAD R3, R60, R13, R24 ;  /* 0x0000000d3c037224 */ /* 0x000fe200078e0218 */
[----:B------:R2:W5:Y:S01]  /*7b10*/  LD.E.128 R8, desc[UR48][R28.64] ;  /* 0x000000301c087980 */ /* 0x000562000c101d00 */
[C---:B------:R-:W-:Y:S01]  /*7b20*/  IMAD R15, R12.reuse, R15, R0 ;  /* 0x0000000f0c0f7224 */ /* 0x040fe200078e0200 */
[----:B------:R-:W-:Y:S01]  /*7b30*/  UIADD3 UR44, UR44, 0x1, URZ ;  /* 0x000000012c2c7890 */ /* 0x000fe2000fffe03f */
[----:B------:R-:W-:Y:S01]  /*7b40*/  @!PT LDS RZ, [RZ] ;  /* 0x00000000fffff984 */ /* 0x000fe20000000800 */
[----:B------:R-:W-:Y:S01]  /*7b50*/  @!PT LDS RZ, [RZ] ;  /* 0x00000000fffff984 */ /* 0x000fe20000000800 */
[----:B------:R-:W-:Y:S01]  /*7b60*/  @!PT LDS RZ, [RZ] ;  /* 0x00000000fffff984 */ /* 0x000fe20000000800 */
[----:B------:R-:W-:Y:S01]  /*7b70*/  @!PT LDS RZ, [RZ] ;  /* 0x00000000fffff984 */ /* 0x000fe20000000800 */
[----:B------:R0:W-:Y:S06]  /*7b80*/  MEMBAR.ALL.CTA ;  /* 0x0000000000007992 */ /* 0x0001ec0000008000 */
[----:B0-----:R-:W0:Y:S01]  /*7b90*/  FENCE.VIEW.ASYNC.S ;  /* 0x00000000000073c6 */ /* 0x001e220000000000 */
[----:B------:R-:W-:Y:S01]  /*7ba0*/  SHF.R.S32.HI R0, RZ, 0x1f, R3 ;  /* 0x0000001fff007819 */ /* 0x000fe20000011403 */
[----:B------:R-:W-:Y:S01]  /*7bb0*/  IMAD.WIDE.U32 R12, R12, R14, UR38 ;  /* 0x000000260c0c7e25 */ /* 0x000fe2000f8e000e */
[----:B------:R-:W-:-:S03]  /*7bc0*/  ULDC.64 UR6, c[0x0][0xa80] ;  /* 0x0002a00000067ab9 */ /* 0x000fc60000000a00 */
[----:B------:R-:W-:Y:S02]  /*7bd0*/  IMAD.IADD R13, R13, 0x1, R15 ;  /* 0x000000010d0d7824 */ /* 0x000fe400078e020f */
[----:B------:R-:W-:Y:S02]  /*7be0*/  IMAD R0, R0, UR4, RZ ;  /* 0x0000000400007c24 */ /* 0x000fe4000f8e02ff */
[----:B------:R-:W-:Y:S02]  /*7bf0*/  IMAD R61, R61, 0xc0, R138 ;  /* 0x000000c03d3d7824 */ /* 0x000fe400078e028a */
[C---:B------:R-:W-:Y:S02]  /*7c00*/  IMAD R15, R3.reuse, UR5, R0 ;  /* 0x00000005030f7c24 */ /* 0x040fe4000f8e0200 */
[----:B------:R-:W-:Y:S01]  /*7c10*/  IMAD.WIDE.U32 R12, R3, UR4, R12 ;  /* 0x00000004030c7c25 */ /* 0x000fe2000f8e000c */
[----:B------:R-:W-:Y:S01]  /*7c20*/  UIADD3 UR4, UR40, 0x2d820, URZ ;  /* 0x0002d82028047890 */ /* 0x000fe2000fffe03f */
[----:B------:R-:W-:-:S02]  /*7c30*/  ISETP.GE.AND P0, PT, R61, R62, PT ;  /* 0x0000003e3d00720c */ /* 0x000fc40003f06270 */
[----:B------:R-:W-:Y:S01]  /*7c40*/  IMAD.IADD R3, R13, 0x1, R15 ;  /* 0x000000010d037824 */ /* 0x000fe200078e020f */
[----:B------:R-:W-:Y:S01]  /*7c50*/  UPRMT UR4, URZ, 0x654, UR4 ;  /* 0x000006543f047896 */ /* 0x000fe20008000004 */
[----:B------:R-:W-:Y:S01]  /*7c60*/  LEA R0, P1, R12, UR6, 0x1 ;  /* 0x000000060c007c11 */ /* 0x000fe2000f8208ff */
[----:B------:R-:W-:-:S03]  /*7c70*/  UISETP.NE.AND UP0, UPT, UR44, 0x2, UPT ;  /* 0x000000022c00788c */ /* 0x000fc6000bf05270 */
[----:B------:R-:W-:Y:S01]  /*7c80*/  LEA.HI.X R26, R12, UR7, R3, 0x1, P1 ;  /* 0x000000070c1a7c11 */ /* 0x000fe200088f0c03 */
[----:B------:R-:W-:Y:S01]  /*7c90*/  USEL UR6, URZ, 0x1, UP0 ;  /* 0x000000013f067887 */ /* 0x000fe20008000000 */
[----:B------:R-:W-:Y:S01]  /*7ca0*/  ULDC UR5, c[0x0][0xc] ;  /* 0x0000030000057ab9 */ /* 0x000fe20000000800 */
[----:B------:R-:W-:Y:S01]  /*7cb0*/  USEL UR44, UR44, URZ, UP0 ;  /* 0x0000003f2c2c7287 */ /* 0x000fe20008000000 */
[----:B0-----:R2:W0:Y:S01]  /*7cc0*/  SHFL.IDX PT, R14, R0, RZ, 0x1c1f ;  /* 0x001c1fff000e7589 */ /* 0x00142200000e0000 */
[----:B------:R-:W-:Y:S01]  /*7cd0*/  UIADD3 UR36, UR5, UR36, URZ ;  /* 0x0000002405247290 */ /* 0x000fe2000fffe03f */
[----:B------:R-:W-:Y:S01]  /*7ce0*/  SYNCS.ARRIVE.TRANS64.RED.A1T0 RZ, [UR4], RZ ;  /* 0x000000ffffff79a7 */ /* 0x000fe20008100404 */
[----:B------:R-:W-:Y:S01]  /*7cf0*/  ULOP3.LUT UR45, UR45, UR6, URZ, 0x3c, !UPT ;  /* 0x000000062d2d7292 */ /* 0x000fe2000f8e3c3f */
[----:B------:R2:W1:Y:S01]  /*7d00*/  SHFL.IDX PT, R15, R26, RZ, 0x1c1f ;  /* 0x001c1fff1a0f7589 */ /* 0x00046200000e0000 */
[----:B------:R-:W-:Y:S04]  /*7d10*/  BSSY B0, `(.L_x_10023) ;  /* 0x000000e000007945 */ /* 0x000fe80003800000 */
[----:B------:R-:W-:Y:S06]  /*7d20*/  @P0 BRA `(.L_x_10024) ;  /* 0x0000000000300947 */ /* 0x000fec0003800000 */
[----:B------:R-:W-:Y:S02]  /*7d30*/  ULDC UR4, c[0x0][0xac8] ;  /* 0x0002b20000047ab9 */ /* 0x000fe40000000800 */
[----:B------:R-:W-:Y:S02]  /*7d40*/  ISETP.GE.AND P1, PT, R136, UR4, PT ;  /* 0x0000000488007c0c */ /* 0x000fe4000bf26270 */
[----:B------:R-:W-:Y:S02]  /*7d50*/  ISETP.GE.AND P2, PT, R23, UR4, PT ;  /* 0x0000000417007c0c */ /* 0x000fe4000bf46270 */
[----:B------:R-:W-:-:S09]  /*7d60*/  ISETP.GE.AND P0, PT, R22, UR4, PT ;  /* 0x0000000416007c0c */ /* 0x000fd2000bf06270 */
[-C--:B0-2---:R-:W-:Y:S02]  /*7d70*/  @!P1 LEA R20, P3, R136, R14.reuse, 0x1 ;  /* 0x0000000e88149211 */ /* 0x085fe400078608ff */
[C---:B------:R-:W-:Y:S02]  /*7d80*/  @!P2 LEA R24, P4, R23.reuse, R14, 0x1 ;  /* 0x0000000e1718a211 */ /* 0x040fe400078808ff */
[----:B-1----:R-:W-:Y:S01]  /*7d90*/  @!P0 IMAD.WIDE R12, R22, 0x2, R14 ;  /* 0x00000002160c8825 */ /* 0x002fe200078e020e */
[-C--:B------:R-:W-:Y:S02]  /*7da0*/  @!P1 LEA.HI.X R21, R136, R15.reuse, R146, 0x1, P3 ;  /* 0x0000000f88159211 */ /* 0x080fe400018f0c92 */
[----:B------:R-:W-:Y:S02]  /*7db0*/  @!P2 LEA.HI.X R25, R23, R15, R145, 0x1, P4 ;  /* 0x0000000f1719a211 */ /* 0x000fe400020f0c91 */
[----:B-----5:R3:W-:Y:S04]  /*7dc0*/  @!P0 ST.E.128 desc[UR48][R12.64], R36 ;  /* 0x000000240c008985 */ /* 0x0207e8000c101d30 */
[----:B------:R3:W-:Y:S04]  /*7dd0*/  @!P1 ST.E.128 desc[UR48][R20.64], R48 ;  /* 0x0000003014009985 */ /* 0x0007e8000c101d30 */
[----:B------:R3:W-:Y:S02]  /*7de0*/  @!P2 ST.E.128 desc[UR48][R24.64], R52 ;  /* 0x000000341800a985 */ /* 0x0007e4000c101d30 */
.L_x_10024:
[----:B------:R-:W-:Y:S05]  /*7df0*/  BSYNC B0 ;  /* 0x0000000000007941 */ /* 0x000fea0003800000 */
.L_x_10023:
[----:B------:R-:W-:Y:S01]  /*7e00*/  IADD3 R3, R61, 0x60, RZ ;  /* 0x000000603d037810 */ /* 0x000fe20007ffe0ff */
[----:B-1----:R1:W4:Y:S01]  /*7e10*/  SHFL.IDX PT, R15, R26, 0x1, 0x1c1f ;  /* 0x003c1f001a0f7f89 */ /* 0x00232200000e0000 */
[----:B------:R-:W-:Y:S01]  /*7e20*/  UIADD3 UR46, UR46, 0x1, URZ ;  /* 0x000000012e2e7890 */ /* 0x000fe2000fffe03f */
[----:B------:R-:W-:Y:S01]  /*7e30*/  BSSY B0, `(.L_x_10025) ;  /* 0x0000010000007945 */ /* 0x000fe20003800000 */
[----:B------:R-:W-:Y:S01]  /*7e40*/  ISETP.GE.AND P0, PT, R3, R62, PT ;  /* 0x0000003e0300720c */ /* 0x000fe20003f06270 */
[----:B0-----:R1:W0:-:S12]  /*7e50*/  SHFL.IDX PT, R14, R0, 0x1, 0x1c1f ;  /* 0x003c1f00000e7f89 */ /* 0x00121800000e0000 */
[----:B-1----:R-:W-:Y:S05]  /*7e60*/  @P0 BRA `(.L_x_10026) ;  /* 0x0000000000300947 */ /* 0x002fea0003800000 */
[----:B------:R-:W-:Y:S02]  /*7e70*/  ULDC UR4, c[0x0][0xac8] ;  /* 0x0002b20000047ab9 */ /* 0x000fe40000000800 */
[----:B------:R-:W-:Y:S02]  /*7e80*/  ISETP.GE.AND P3, PT, R136, UR4, PT ;  /* 0x0000000488007c0c */ /* 0x000fe4000bf66270 */
[----:B------:R-:W-:Y:S02]  /*7e90*/  ISETP.GE.AND P4, PT, R23, UR4, PT ;  /* 0x0000000417007c0c */ /* 0x000fe4000bf86270 */
[----:B------:R-:W-:-:S09]  /*7ea0*/  ISETP.GE.AND P2, PT, R22, UR4, PT ;  /* 0x0000000416007c0c */ /* 0x000fd2000bf46270 */
[-C--:B0-23--:R-:W-:Y:S02]  /*7eb0*/  @!P3 LEA R20, P0, R136, R14.reuse, 0x1 ;  /* 0x0000000e8814b211 */ /* 0x08dfe400078008ff */
[C---:B------:R-:W-:Y:S02]  /*7ec0*/  @!P4 LEA R24, P1, R23.reuse, R14, 0x1 ;  /* 0x0000000e1718c211 */ /* 0x040fe400078208ff */
[----:B----4-:R-:W-:Y:S01]  /*7ed0*/  @!P2 IMAD.WIDE R12, R22, 0x2, R14 ;  /* 0x00000002160ca825 */ /* 0x010fe200078e020e */
[-C--:B------:R-:W-:Y:S02]  /*7ee0*/  @!P3 LEA.HI.X R21, R136, R15.reuse, R146, 0x1, P0 ;  /* 0x0000000f8815b211 */ /* 0x080fe400000f0c92 */
[----:B------:R-:W-:Y:S02]  /*7ef0*/  @!P4 LEA.HI.X R25, R23, R15, R145, 0x1, P1 ;  /* 0x0000000f1719c211 */ /* 0x000fe400008f0c91 */
[----:B-----5:R1:W-:Y:S04]  /*7f00*/  @!P2 ST.E.128 desc[UR48][R12.64], R44 ;  /* 0x0000002c0c00a985 */ /* 0x0203e8000c101d30 */
[----:B------:R1:W-:Y:S04]  /*7f10*/  @!P3 ST.E.128 desc[UR48][R20.64], R4 ;  /* 0x000000041400b985 */ /* 0x0003e8000c101d30 */
[----:B------:R1:W-:Y:S02]  /*7f20*/  @!P4 ST.E.128 desc[UR48][R24.64], R8 ;  /* 0x000000081800c985 */ /* 0x0003e4000c101d30 */
.L_x_10026:
[----:B------:R-:W-:Y:S05]  /*7f30*/  BSYNC B0 ;  /* 0x0000000000007941 */ /* 0x000fea0003800000 */
.L_x_10025:
[----:B--2---:R-:W2:Y:S02]  /*7f40*/  LDC R0, c[0x0][0xc34] ;  /* 0x00030d00ff007b82 */ /* 0x004ea40000000800 */
[----:B--2---:R-:W-:-:S13]  /*7f50*/  ISETP.LE.AND P0, PT, R0, UR36, PT ;  /* 0x0000002400007c0c */ /* 0x004fda000bf03270 */
[----:B------:R-:W-:Y:S05]  /*7f60*/  @!P0 BRA `(.L_x_10027) ;  /* 0xffffff8c00bc8947 */ /* 0x000fea000383ffff */
[----:B------:R-:W-:Y:S05]  /*7f70*/  EXIT ;  /* 0x000000000000794d */ /* 0x000fea0003800000 */
.L_x_9997:
        /* <DEDUP_REMOVED lines=9> */
[----:B------:R-:W0:Y:S01]  /*8010*/  S2R R5, SR_TID.X ;  /* 0x0000000000057919 */ /* 0x000e220000002100 */
[----:B------:R-:W-:Y:S01]  /*8020*/  ULDC.64 UR6, c[0x0][0x2f0] ;  /* 0x0000bc0000067ab9 */ /* 0x000fe20000000a00 */
[----:B------:R-:W-:Y:S01]  /*8030*/  ULDC UR9, c[0x0][0x2b8] ;  /* 0x0000ae0000097ab9 */ /* 0x000fe20000000800 */
[----:B------:R-:W-:Y:S01]  /*8040*/  LOP3.LUT R16, R16, 0xfffffffd, RZ, 0xc0, !PT ;  /* 0xfffffffd10107812 */ /* 0x000fe200078ec0ff */
[----:B------:R-:W-:Y:S01]  /*8050*/  ULDC.64 UR4, c[0x0][0x418] ;  /* 0x0001060000047ab9 */ /* 0x000fe20000000a00 */
[----:B------:R-:W1:Y:S01]  /*8060*/  S2UR UR8, SR_CgaCtaId ;  /* 0x00000000000879c3 */ /* 0x000e620000008800 */
[----:B------:R-:W-:Y:S01]  /*8070*/  UISETP.NE.U32.AND UP0, UPT, UR4, URZ, UPT ;  /* 0x0000003f0400728c */ /* 0x000fe2000bf05070 */
[----:B------:R-:W-:Y:S01]  /*8080*/  IMAD.MOV.U32 R25, RZ, RZ, 0x1 ;  /* 0x00000001ff197424 */ /* 0x000fe200078e00ff */
[----:B------:R-:W-:Y:S01]  /*8090*/  UMOV UR37, 0x400 ;  /* 0x0000040000257882 */ /* 0x000fe20000000000 */
[----:B------:R-:W-:Y:S01]  /*80a0*/  ULDC UR4, c[0x0][0x424] ;  /* 0x0001090000047ab9 */ /* 0x000fe20000000800 */
[----:B------:R-:W-:Y:S01]  /*80b0*/  UISETP.NE.AND.EX UP0, UPT, UR5, URZ, UPT, UP0 ;  /* 0x0000003f0500728c */ /* 0x000fe2000bf05300 */
[----:B------:R-:W-:Y:S01]  /*80c0*/  IMAD.MOV.U32 R23, RZ, RZ, RZ ;  /* 0x000000ffff177224 */ /* 0x000fe200078e00ff */
[----:B------:R-:W-:Y:S01]  /*80d0*/  ULDC UR38, c[0x0][0x448] ;  /* 0x0001120000267ab9 */ /* 0x000fe20000000800 */
[----:B------:R-:W-:-:S02]  /*80e0*/  ULOP3.LUT UR40, UR42, 0x2, URZ, 0xfc, !UPT ;  /* 0x000000022a287892 */ /* 0x000fc4000f8efc3f */
[----:B------:R-:W-:Y:S01]  /*80f0*/  USEL UR4, UR4, 0x1, UP0 ;  /* 0x0000000104047887 */ /* 0x000fe20008000000 */
[----:B------:R-:W-:-:S03]  /*8100*/  ULDC UR41, c[0x0][0xc] ;  /* 0x0000030000297ab9 */ /* 0x000fc60000000800 */
[----:B------:R-:W-:-:S03]  /*8110*/  UIMAD UR36, UR4, UR6, URZ ;  /* 0x00000006042472a4 */ /* 0x000fc6000f8e023f */
[----:B------:R-:W-:Y:S01]  /*8120*/  ULDC UR4, c[0x0][0x288] ;  /* 0x0000a20000047ab9 */ /* 0x000fe20000000800 */
[----:B------:R-:W-:Y:S02]  /*8130*/  UIADD3 UR5, UR36, 0x7f, URZ ;  /* 0x0000007f24057890 */ /* 0x000fe4000fffe03f */
[----:B------:R-:W-:Y:S02]  /*8140*/  UIMAD UR38, UR38, UR4, URZ ;  /* 0x00000004262672a4 */ /* 0x000fe4000f8e023f */
[----:B------:R-:W-:Y:S02]  /*8150*/  USHF.R.S32.HI UR6, URZ, 0x1f, UR5 ;  /* 0x0000001f3f067899 */ /* 0x000fe40008011405 */
[----:B-1----:R-:W-:Y:S02]  /*8160*/  ULEA UR37, UR8, UR37, 0x18 ;  /* 0x0000002508257291 */ /* 0x002fe4000f8ec03f */
[----:B------:R-:W-:Y:S01]  /*8170*/  ULEA.HI UR6, UR6, UR5, URZ, 0x7 ;  /* 0x0000000506067291 */ /* 0x000fe2000f8f383f */
[----:B0-----:R-:W-:-:S03]  /*8180*/  IMAD.SHL.U32 R28, R5, 0x8, RZ ;  /* 0x00000008051c7824 */ /* 0x001fc600078e00ff */
[----:B------:R-:W-:Y:S02]  /*8190*/  ULEA.HI.SX32 UR43, UR6, 0xffffffff, 0x19 ;  /* 0xffffffff062b7891 */ /* 0x000fe4000f8fca3f */
[C---:B------:R-:W-:Y:S01]  /*81a0*/  LOP3.LUT R0, R28.reuse, 0xd8, RZ, 0xc0, !PT ;  /* 0x000000d81c007812 */ /* 0x040fe200078ec0ff */
[----:B------:R-:W-:Y:S01]  /*81b0*/  ULEA.HI.SX32 UR39, UR6, 0xfffffffe, 0x19 ;  /* 0xfffffffe06277891 */ /* 0x000fe2000f8fca3f */
[----:B------:R-:W-:Y:S01]  /*81c0*/  LOP3.LUT R4, R28, 0x18, RZ, 0xc0, !PT ;  /* 0x000000181c047812 */ /* 0x000fe200078ec0ff */
[----:B------:R-:W-:Y:S01]  /*81d0*/  USHF.L.U32 UR5, UR43, 0x7, URZ ;  /* 0x000000072b057899 */ /* 0x000fe2000800063f */
[----:B------:R-:W-:Y:S02]  /*81e0*/  LOP3.LUT R3, R0, 0x18, R5, 0x78, !PT ;  /* 0x0000001800037812 */ /* 0x000fe400078e7805 */
[C---:B------:R-:W-:Y:S02]  /*81f0*/  LOP3.LUT R0, R4.reuse, 0x20, RZ, 0xfc, !PT ;  /* 0x0000002004007812 */ /* 0x040fe400078efcff */
[----:B------:R-:W-:-:S02]  /*8200*/  LOP3.LUT R2, R4, 0x40, RZ, 0xfc, !PT ;  /* 0x0000004004027812 */ /* 0x000fc400078efcff */
[C---:B------:R-:W-:Y:S02]  /*8210*/  ISETP.GE.AND P0, PT, R0.reuse, UR7, PT ;  /* 0x0000000700007c0c */ /* 0x040fe4000bf06270 */
[----:B------:R-:W-:Y:S02]  /*8220*/  ISETP.GE.AND P1, PT, R0, UR9, PT ;  /* 0x0000000900007c0c */ /* 0x000fe4000bf26270 */
[----:B------:R-:W-:Y:S02]  /*8230*/  ISETP.GE.AND P2, PT, R2, UR7, PT ;  /* 0x0000000702007c0c */ /* 0x000fe4000bf46270 */
[----:B------:R-:W-:Y:S01]  /*8240*/  LOP3.LUT R28, R3, 0x320, R28, 0xf8, !PT ;  /* 0x00000320031c7812 */ /* 0x000fe200078ef81c */
[----:B------:R-:W-:-:S05]  /*8250*/  IMAD.U32 R3, RZ, RZ, UR10 ;  /* 0x0000000aff037e24 */ /* 0x000fca000f8e00ff */
[----:B------:R0:W-:Y:S01]  /*8260*/  STL [R1+0xc], R3 ;  /* 0x00000c0301007387 */ /* 0x0001e20000100800 */
[----:B------:R-:W-:Y:S02]  /*8270*/  @P0 LOP3.LUT R16, R16, 0x2, RZ, 0xfc, !PT ;  /* 0x0000000210100812 */ /* 0x000fe400078efcff */
[----:B------:R-:W-:Y:S01]  /*8280*/  ISETP.GE.AND P0, PT, R0, UR7, PT ;  /* 0x0000000700007c0c */ /* 0x000fe2000bf06270 */
[----:B------:R1:W-:Y:S01]  /*8290*/  STL [R1+0x10], RZ ;  /* 0x000010ff01007387 */ /* 0x0003e20000100800 */
[----:B------:R-:W-:Y:S02]  /*82a0*/  LOP3.LUT R16, R16, 0xfffffdff, RZ, 0xc0, !PT ;  /* 0xfffffdff10107812 */ /* 0x000fe400078ec0ff */
[----:B------:R-:W-:Y:S02]  /*82b0*/  SHF.R.U32.HI R0, RZ, 0x2, R5 ;  /* 0x00000002ff007819 */ /* 0x000fe40000011605 */
[----:B------:R-:W-:Y:S02]  /*82c0*/  @P1 LOP3.LUT R16, R16, 0x200, RZ, 0xfc, !PT ;  /* 0x0000020010101812 */ /* 0x000fe400078efcff */
[----:B------:R-:W-:-:S02]  /*82d0*/  ISETP.GE.AND P1, PT, R2, UR9, PT ;  /* 0x0000000902007c0c */ /* 0x000fc4000bf26270 */
[----:B------:R-:W-:Y:S02]  /*82e0*/  LOP3.LUT R16, R16, 0xffffffef, RZ, 0xc0, !PT ;  /* 0xffffffef10107812 */ /* 0x000fe400078ec0ff */
[----:B0-----:R-:W-:Y:S01]  /*82f0*/  LOP3.LUT R3, R0, 0x1f, RZ, 0xc0, !PT ;  /* 0x0000001f00037812 */ /* 0x001fe200078ec0ff */
[----:B------:R-:W-:Y:S01]  /*8300*/  IMAD.U32 R0, RZ, RZ, UR5 ;  /* 0x00000005ff007e24 */ /* 0x000fe2000f8e00ff */
[----:B------:R-:W-:Y:S02]  /*8310*/  @P0 LOP3.LUT R16, R16, 0x10, RZ, 0xfc, !PT ;  /* 0x0000001010100812 */ /* 0x000fe400078efcff */
[----:B------:R-:W-:Y:S02]  /*8320*/  ISETP.GE.AND P0, PT, R2, UR7, PT ;  /* 0x0000000702007c0c */ /* 0x000fe4000bf06270 */
[----:B------:R-:W-:Y:S02]  /*8330*/  LOP3.LUT R16, R16, 0xfffffffe, RZ, 0xc0, !PT ;  /* 0xfffffffe10107812 */ /* 0x000fe400078ec0ff */
[----:B------:R-:W-:-:S02]  /*8340*/  SHF.L.U32 R2, R5, 0x5, RZ ;  /* 0x0000000505027819 */ /* 0x000fc400000006ff */
[----:B------:R-:W-:Y:S02]  /*8350*/  @P2 LOP3.LUT R16, R16, 0x1, RZ, 0xfc, !PT ;  /* 0x0000000110102812 */ /* 0x000fe400078efcff */
[----:B------:R-:W-:Y:S02]  /*8360*/  LOP3.LUT R2, R2, 0x60, RZ, 0xc0, !PT ;  /* 0x0000006002027812 */ /* 0x000fe400078ec0ff */
[----:B------:R-:W-:Y:S02]  /*8370*/  LOP3.LUT R16, R16, 0xfffffeff, RZ, 0xc0, !PT ;  /* 0xfffffeff10107812 */ /* 0x000fe400078ec0ff */
[----:B------:R-:W-:Y:S02]  /*8380*/  LOP3.LUT R5, R3, R2, RZ, 0xfc, !PT ;  /* 0x0000000203057212 */ /* 0x000fe400078efcff */
[----:B------:R-:W-:Y:S02]  /*8390*/  @P1 LOP3.LUT R16, R16, 0x100, RZ, 0xfc, !PT ;  /* 0x0000010010101812 */ /* 0x000fe400078efcff */
[----:B------:R-:W-:-:S02]  /*83a0*/  ISETP.GE.AND P1, PT, R4, UR7, PT ;  /* 0x0000000704007c0c */ /* 0x000fc4000bf26270 */
[----:B------:R-:W-:Y:S02]  /*83b0*/  LOP3.LUT R16, R16, 0xfffffff7, RZ, 0xc0, !PT ;  /* 0xfffffff710107812 */ /* 0x000fe400078ec0ff */
[----:B------:R-:W-:Y:S02]  /*83c0*/  LEA R5, R28, UR37, 0x1 ;  /* 0x000000251c057c11 */ /* 0x000fe4000f8e08ff */
[----:B------:R-:W-:Y:S02]  /*83d0*/  @P0 LOP3.LUT R16, R16, 0x8, RZ, 0xfc, !PT ;  /* 0x0000000810100812 */ /* 0x000fe400078efcff */
[----:B------:R-:W-:Y:S02]  /*83e0*/  ISETP.GE.AND P0, PT, R4, UR7, PT ;  /* 0x0000000704007c0c */ /* 0x000fe4000bf06270 */
[----:B------:R-:W-:Y:S02]  /*83f0*/  LOP3.LUT R16, R16, 0xfffffffb, RZ, 0xc0, !PT ;  /* 0xfffffffb10107812 */ /* 0x000fe400078ec0ff */
[----:B------:R-:W-:-:S02]  /*8400*/  LOP3.LUT R2, R3, UR5, R2, 0xfe, !PT ;  /* 0x0000000503027c12 */ /* 0x000fc4000f8efe02 */
[----:B------:R-:W-:-:S07]  /*8410*/  IADD3 R0, -R3, UR36, -R0 ;  /* 0x0000002403007c10 */ /* 0x000fce000fffe900 */
[----:B------:R-:W-:Y:S02]  /*8420*/  @P0 LOP3.LUT R16, R16, 0x4, RZ, 0xfc, !PT ;  /* 0x0000000410100812 */ /* 0x000fe400078efcff */
[----:B------:R-:W-:Y:S02]  /*8430*/  ISETP.GE.AND P0, PT, R4, UR9, PT ;  /* 0x0000000904007c0c */ /* 0x000fe4000bf06270 */
[----:B------:R-:W-:-:S04]  /*8440*/  LOP3.LUT R16, R16, 0xfffffbff, RZ, 0xc0, !PT ;  /* 0xfffffbff10107812 */ /* 0x000fc800078ec0ff */
[----:B------:R-:W-:-:S04]  /*8450*/  LOP3.LUT R16, R16, 0xffffffdf, RZ, 0xc0, !PT ;  /* 0xffffffdf10107812 */ /* 0x000fc800078ec0ff */
[----:B------:R-:W-:-:S04]  /*8460*/  @P1 LOP3.LUT R16, R16, 0x20, RZ, 0xfc, !PT ;  /* 0x0000002010101812 */ /* 0x000fc800078efcff */
[----:B-1----:R-:W-:-:S07]  /*8470*/  @P0 LOP3.LUT R16, R16, 0x400, RZ, 0xfc, !PT ;  /* 0x0000040010100812 */ /* 0x002fce00078efcff */
.L_x_10063:
[----:B------:R-:W2:Y:S01]  /*8480*/  LDL R2, [R1+0xc] ;  /* 0x00000c0001027983 */ /* 0x000ea20000100800 */
[----:B------:R-:W0:Y:S01]  /*8490*/  LDC R0, c[0x0][0xc38] ;  /* 0x00030e00ff007b82 */ /* 0x000e220000000800 */
[----:B------:R-:W-:Y:S05]  /*84a0*/  YIELD ;  /* 0x0000000000007946 */ /* 0x000fea0003800000 */
[----:B------:R-:W-:Y:S01]  /*84b0*/  ULDC.64 UR4, c[0x0][0xa28] ;  /* 0x00028a0000047ab9 */ /* 0x000fe20000000a00 */
[----:B------:R-:W-:Y:S01]  /*84c0*/  IMAD.MOV.U32 R18, RZ, RZ, RZ ;  /* 0x000000ffff127224 */ /* 0x000fe200078e00ff */
[----:B0-----:R-:W-:-:S13]  /*84d0*/  ISETP.NE.AND P0, PT, R0, 0x1, PT ;  /* 0x000000010000780c */ /* 0x001fda0003f05270 */
[----:B------:R-:W2:Y:S08]  /*84e0*/  @P0 LDC R0, c[0x0][0xc3c] ;  /* 0x00030f00ff000b82 */ /* 0x000eb00000000800 */
[----:B------:R-:W0:Y:S01]  /*84f0*/  @P0 LDC R3, c[0x0][0xc40] ;  /* 0x00031000ff030b82 */ /* 0x000e220000000800 */
[----:B--2---:R-:W-:Y:S01]  /*8500*/  @P0 IMAD.HI.U32 R0, R2, R0, RZ ;  /* 0x0000000002000227 */ /* 0x004fe200078e00ff */
[----:B------:R-:W-:-:S04]  /*8510*/  MOV R24, R2 ;  /* 0x0000000200187202 */ /* 0x000fc80000000f00 */
[----:B0-----:R-:W-:Y:S02]  /*8520*/  @P0 SHF.R.U32.HI R24, RZ, R3, R0 ;  /* 0x00000003ff180219 */ /* 0x001fe40000011600 */
        /* <DEDUP_REMOVED lines=8> */
[----:B------:R-:W0:Y:S02]  /*85b0*/  @P0 LDC.64 R2, c[0x0][0xa28] ;  /* 0x00028a00ff020b82 */ /* 0x000e240000000a00 */
[----:B0-----:R-:W-:-:S05]  /*85c0*/  @P0 IMAD.WIDE R2, R19, 0x4, R2 ;  /* 0x0000000413020825 */ /* 0x001fca00078e0202 */
[----:B------:R-:W2:Y:S01]  /*85d0*/  @P0 LDG.E R18, desc[UR48][R2.64] ;  /* 0x0000003002120981 */ /* 0x000ea2000c1e1900 */
[----:B------:R-:W-:-:S04]  /*85e0*/  UIADD3 UR4, UR37, 0x15400, URZ ;  /* 0x0001540025047890 */ /* 0x000fc8000fffe03f */
[----:B------:R-:W-:-:S06]  /*85f0*/  ULOP3.LUT UP0, URZ, UR4, 0x1bf, URZ, 0xc0, !UPT ;  /* 0x000001bf043f7892 */ /* 0x000fcc000f80c03f */
[----:B------:R-:W-:Y:S01]  /*8600*/  PLOP3.LUT P0, PT, PT, PT, UP0, 0x80, 0x0 ;  /* 0x000000000000781c */ /* 0x000fe20003f0f008 */
[----:B--2---:R0:W-:-:S12]  /*8610*/  STL [R1+0x8], R18 ;  /* 0x0000081201007387 */ /* 0x0041d80000100800 */
        /* <DEDUP_REMOVED lines=17> */
.L_x_10029:
        /* <DEDUP_REMOVED lines=20> */
.L_x_10031:
        /* <DEDUP_REMOVED lines=15> */
.L_x_10030:
[----:B------:R-:W-:Y:S01]  /*8960*/  ULDC.64 UR4, c[0x0][0x9f8] ;  /* 0x00027e0000047ab9 */ /* 0x000fe20000000a00 */
[----:B------:R-:W-:Y:S01]  /*8970*/  MOV R6, R19 ;  /* 0x0000001300067202 */ /* 0x000fe20000000f00 */
[----:B------:R-:W1:Y:S01]  /*8980*/  LDC R9, c[0x0][0x430] ;  /* 0x00010c00ff097b82 */ /* 0x000e620000000800 */
[----:B------:R-:W-:Y:S01]  /*8990*/  ISETP.NE.U32.AND P0, PT, RZ, UR4, PT ;  /* 0x00000004ff007c0c */ /* 0x000fe2000bf05070 */
[----:B------:R-:W-:Y:S01]  /*89a0*/  IMAD.MOV R5, RZ, RZ, -R19 ;  /* 0x000000ffff057224 */ /* 0x000fe200078e0a13 */
[----:B------:R-:W-:Y:S02]  /*89b0*/  ULDC UR4, c[0x0][0xc44] ;  /* 0x0003110000047ab9 */ /* 0x000fe40000000800 */
[----:B------:R-:W-:-:S13]  /*89c0*/  ISETP.NE.AND.EX P0, PT, RZ, UR5, PT, P0 ;  /* 0x00000005ff007c0c */ /* 0x000fda000bf05300 */
[----:B------:R-:W2:Y:S02]  /*89d0*/  @P0 LDC.64 R2, c[0x0][0x9f8] ;  /* 0x00027e00ff020b82 */ /* 0x000ea40000000a00 */
[----:B--2---:R-:W-:-:S05]  /*89e0*/  @P0 IMAD.WIDE R2, R19, 0x4, R2 ;  /* 0x0000000413020825 */ /* 0x004fca00078e0202 */
[----:B------:R-:W2:Y:S01]  /*89f0*/  @P0 LDG.E R6, desc[UR48][R2.64] ;  /* 0x0000003002060981 */ /* 0x000ea2000c1e1900 */
[----:B------:R-:W-:Y:S01]  /*8a00*/  UMOV UR5, 0xffffffff ;  /* 0xffffffff00057882 */ /* 0x000fe20000000000 */
[----:B------:R-:W-:Y:S02]  /*8a10*/  IMAD R22, R5, UR4, R24 ;  /* 0x0000000405167c24 */ /* 0x000fe4000f8e0218 */
[----:B--2---:R2:W-:Y:S01]  /*8a20*/  STL [R1], R6 ;  /* 0x0000000601007387 */ /* 0x0045e20000100800 */
[----:B-1----:R-:W-:Y:S05]  /*8a30*/  BRA.DIV UR5, `(.L_x_10032) ;  /* 0x0000002e05d87947 */ /* 0x002fea000b800000 */
.L_x_10080:
[----:B------:R-:W1:Y:S01]  /*8a40*/  S2R R2, SR_TID.X ;  /* 0x0000000000027919 */ /* 0x000e620000002100 */
[----:B------:R-:W-:Y:S01]  /*8a50*/  USHF.L.U32 UR4, UR43, 0x7, URZ ;  /* 0x000000072b047899 */ /* 0x000fe2000800063f */
[----:B------:R-:W-:Y:S02]  /*8a60*/  ISETP.NE.AND P1, PT, R9, 0x1, PT ;  /* 0x000000010900780c */ /* 0x000fe40003f25270 */
[----:B------:R-:W-:Y:S02]  /*8a70*/  SHF.R.S32.HI R10, RZ, 0x1f, R6 ;  /* 0x0000001fff0a7819 */ /* 0x000fe40000011406 */
[----:B------:R-:W-:-:S03]  /*8a80*/  LOP3.LUT R16, R16, 0xffffffbf, RZ, 0xc0, !PT ;  /* 0xffffffbf10107812 */ /* 0x000fc600078ec0ff */
[----:B------:R3:W-:Y:S06]  /*8a90*/  STL [R1+0x4], R10 ;  /* 0x0000040a01007387 */ /* 0x0007ec0000100800 */
[----:B------:R-:W4:Y:S01]  /*8aa0*/  @P1 LDC R3, c[0x0][0x434] ;  /* 0x00010d00ff031b82 */ /* 0x000f220000000800 */
[----:B------:R-:W-:-:S07]  /*8ab0*/  @P1 LOP3.LUT R16, R16, 0x40, RZ, 0xfc, !PT ;  /* 0x0000004010101812 */ /* 0x000fce00078efcff */
[----:B------:R-:W0:Y:S01]  /*8ac0*/  @P1 LDC R7, c[0x0][0x438] ;  /* 0x00010e00ff071b82 */ /* 0x000e220000000800 */
[----:B-1----:R-:W-:Y:S01]  /*8ad0*/  SHF.R.U32.HI R0, RZ, 0x2, R2 ;  /* 0x00000002ff007819 */ /* 0x002fe20000011602 */
[----:B------:R-:W-:-:S03]  /*8ae0*/  IMAD.SHL.U32 R2, R2, 0x20, RZ ;  /* 0x0000002002027824 */ /* 0x000fc600078e00ff */
[----:B------:R-:W-:Y:S02]  /*8af0*/  LOP3.LUT R0, R0, 0x1f, RZ, 0xc0, !PT ;  /* 0x0000001f00007812 */ /* 0x000fe400078ec0ff */
[----:B------:R-:W-:-:S04]  /*8b00*/  LOP3.LUT R2, R2, 0x60, RZ, 0xc0, !PT ;  /* 0x0000006002027812 */ /* 0x000fc800078ec0ff */
[----:B------:R-:W-:-:S04]  /*8b10*/  LOP3.LUT R0, R0, UR4, R2, 0xfe, !PT ;  /* 0x0000000400007c12 */ /* 0x000fc8000f8efe02 */
[C---:B------:R-:W-:Y:S01]  /*8b20*/  ISETP.GE.AND P0, PT, R0.reuse, UR36, PT ;  /* 0x0000002400007c0c */ /* 0x040fe2000bf06270 */
[----:B------:R-:W-:-:S04]  /*8b30*/  IMAD.IADD R0, R0, 0x1, R18 ;  /* 0x0000000100007824 */ /* 0x000fc800078e0212 */
[----:B----4-:R-:W-:-:S04]  /*8b40*/  @P1 IMAD.HI.U32 R2, R0, R3, RZ ;  /* 0x0000000300021227 */ /* 0x010fc800078e00ff */
[----:B------:R-:W-:Y:S01]  /*8b50*/  IMAD.MOV.U32 R8, RZ, RZ, R0 ;  /* 0x000000ffff087224 */ /* 0x000fe200078e0000 */
[----:B0-----:R-:W-:-:S03]  /*8b60*/  @P1 SHF.R.U32.HI R8, RZ, R7, R2 ;  /* 0x00000007ff081219 */ /* 0x001fc60000011602 */
[----:B------:R-:W0:Y:S01]  /*8b70*/  @!P0 LDC.64 R4, c[0x0][0x428] ;  /* 0x00010a00ff048b82 */ /* 0x000e220000000a00 */
[----:B------:R-:W-:Y:S01]  /*8b80*/  @!P0 SHF.R.S32.HI R3, RZ, 0x1f, R8 ;  /* 0x0000001fff038819 */ /* 0x000fe20000011408 */
[----:B0-----:R-:W-:-:S04]  /*8b90*/  @!P0 IMAD R2, R10, R4, RZ ;  /* 0x000000040a028224 */ /* 0x001fc800078e02ff */
[----:B------:R-:W-:Y:S01]  /*8ba0*/  @!P0 IMAD R5, R6, R5, R2 ;  /* 0x0000000506058224 */ /* 0x000fe200078e0202 */
[----:B------:R-:W-:-:S05]  /*8bb0*/  @!P0 MOV R2, R8 ;  /* 0x0000000800028202 */ /* 0x000fca0000000f00 */
[----:B------:R-:W-:Y:S02]  /*8bc0*/  @!P0 IMAD.WIDE.U32 R2, R6, R4, R2 ;  /* 0x0000000406028225 */ /* 0x000fe400078e0002 */
[----:B--2---:R-:W0:Y:S02]  /*8bd0*/  @!P0 LDC.64 R6, c[0x0][0x418] ;  /* 0x00010600ff068b82 */ /* 0x004e240000000a00 */
[----:B------:R-:W-:Y:S02]  /*8be0*/  @!P0 IMAD.IADD R5, R3, 0x1, R5 ;  /* 0x0000000103058824 */ /* 0x000fe400078e0205 */
[----:B------:R-:W-:Y:S01]  /*8bf0*/  IMAD.MOV.U32 R4, RZ, RZ, RZ ;  /* 0x000000ffff047224 */ /* 0x000fe200078e00ff */
[----:B0-----:R-:W-:-:S04]  /*8c00*/  @!P0 LEA R6, P1, R2, R6, 0x2 ;  /* 0x0000000602068211 */ /* 0x001fc800078210ff */
[----:B------:R-:W-:Y:S01]  /*8c10*/  @!P0 LEA.HI.X R7, R2, R7, R5, 0x2, P1 ;  /* 0x0000000702078211 */ /* 0x000fe200008f1405 */
[----:B------:R-:W-:Y:S01]  /*8c20*/  IMAD.U32 R2, RZ, RZ, UR40 ;  /* 0x00000028ff027e24 */ /* 0x000fe2000f8e00ff */
[----:B------:R-:W-:Y:S01]  /*8c30*/  LOP3.LUT R16, R16, 0xffffff7f, RZ, 0xc0, !PT ;  /* 0xffffff7f10107812 */ /* 0x000fe200078ec0ff */
[----:B------:R-:W-:Y:S01]  /*8c40*/  IMAD.MOV R3, RZ, RZ, -R8 ;  /* 0x000000ffff037224 */ /* 0x000fe200078e0a08 */
[----:B------:R-:W-:Y:S01]  /*8c50*/  SHF.R.S32.HI R29, RZ, 0x1f, R22 ;  /* 0x0000001fff1d7819 */ /* 0x000fe20000011416 */
[----:B------:R0:W5:Y:S01]  /*8c60*/  @!P0 LDG.E R4, desc[UR48][R6.64] ;  /* 0x0000003006048981 */ /* 0x000162000c1e1900 */
[----:B------:R-:W-:Y:S01]  /*8c70*/  ISETP.NE.AND P2, PT, R2, 0x3, PT ;  /* 0x000000030200780c */ /* 0x000fe20003f45270 */
[----:B0-----:R-:W-:-:S12]  /*8c80*/  IMAD R6, R9, R3, R0 ;  /* 0x0000000309067224 */ /* 0x001fd800078e0200 */
[----:B------:R-:W-:Y:S01]  /*8c90*/  @P2 LOP3.LUT R16, R16, 0x80, RZ, 0xfc, !PT ;  /* 0x0000008010102812 */ /* 0x000fe200078efcff */
[----:B---3--:R-:W-:Y:S06]  /*8ca0*/  @!P2 BRA `(.L_x_10033) ;  /* 0x000000000004a947 */ /* 0x008fec0003800000 */
[----:B------:R-:W-:Y:S01]  /*8cb0*/  BPT.TRAP 0x1 ;  /* 0x000000040000795c */ /* 0x000fe20000300000 */
.L_x_10033:
        /* <DEDUP_REMOVED lines=21> */
[----:B------:R-:W-:Y:S02]  /*8e10*/  LEA R0, R23, UR37, 0x3 ;  /* 0x0000002517007c11 */ /* 0x000fe4000f8e18ff */
[----:B------:R-:W-:-:S04]  /*8e20*/  SHF.L.U32 R2, R25, 0x1f, RZ ;  /* 0x0000001f19027819 */ /* 0x000fc800000006ff */
[----:B------:R-:W0:Y:S02]  /*8e30*/  SYNCS.PHASECHK.TRANS64.TRYWAIT P0, [R0+URZ+0x2d840], R2 ;  /* 0x02d84002000075a7 */ /* 0x000e24000800017f */
[----:B0-----:R-:W-:Y:S05]  /*8e40*/  @!P0 BRA `(.L_x_10035) ;  /* 0x0000002c00088947 */ /* 0x001fea0003800000 */
.L_x_10081:
[----:B------:R-:W-:Y:S05]  /*8e50*/  BSYNC B0 ;  /* 0x0000000000007941 */ /* 0x000fea0003800000 */
.L_x_10034:
[----:B------:R-:W1:Y:S01]  /*8e60*/  S2R R9, SR_TID.X ;  /* 0x0000000000097919 */ /* 0x000e620000002100 */
[----:B------:R-:W-:Y:S01]  /*8e70*/  ULDC.64 UR4, c[0x0][0x300] ;  /* 0x0000c00000047ab9 */ /* 0x000fe20000000a00 */
[----:B------:R-:W-:Y:S01]  /*8e80*/  USHF.L.U32 UR6, UR43, 0x7, URZ ;  /* 0x000000072b067899 */ /* 0x000fe2000800063f */
[----:B------:R-:W-:Y:S01]  /*8e90*/  IMAD R7, R7, UR4, RZ ;  /* 0x0000000407077c24 */ /* 0x000fe2000f8e02ff */
[----:B------:R-:W-:Y:S01]  /*8ea0*/  LOP3.LUT P4, RZ, R16, 0x4, RZ, 0xc0, !PT ;  /* 0x0000000410ff7812 */ /* 0x000fe2000788c0ff */
        /* <DEDUP_REMOVED lines=15> */
[----:B-1----:R-:W-:Y:S01]  /*8fa0*/  SHF.R.U32.HI R10, RZ, 0x2, R9 ;  /* 0x00000002ff0a7819 */ /* 0x002fe20000011609 */
[----:B------:R-:W-:Y:S01]  /*8fb0*/  IMAD.SHL.U32 R8, R9, 0x8, RZ ;  /* 0x0000000809087824 */ /* 0x000fe200078e00ff */
[----:B------:R-:W-:Y:S01]  /*8fc0*/  LEA R5, P0, R2, UR4, 0x1 ;  /* 0x0000000402057c11 */ /* 0x000fe2000f8008ff */
[----:B------:R-:W-:Y:S01]  /*8fd0*/  IMAD.U32 R9, RZ, RZ, UR6 ;  /* 0x00000006ff097e24 */ /* 0x000fe2000f8e00ff */
[----:B------:R-:W-:Y:S01]  /*8fe0*/  IADD3 R4, R3, R4, RZ ;  /* 0x0000000403047210 */ /* 0x000fe20007ffe0ff */
[----:B------:R-:W-:Y:S01]  /*8ff0*/  UMOV UR4, 0xffffffff ;  /* 0xffffffff00047882 */ /* 0x000fe20000000000 */
[----:B------:R-:W-:Y:S02]  /*9000*/  LOP3.LUT R10, R10, 0x1f, RZ, 0xc0, !PT ;  /* 0x0000001f0a0a7812 */ /* 0x000fe400078ec0ff */
[----:B------:R-:W-:Y:S01]  /*9010*/  LEA.HI.X R6, R2, UR5, R4, 0x1, P0 ;  /* 0x0000000502067c11 */ /* 0x000fe200080f0c04 */
[----:B------:R-:W-:Y:S01]  /*9020*/  IMAD R4, R23, 0x3000, R28 ;  /* 0x0000300017047824 */ /* 0x000fe200078e021c */
[----:B------:R-:W-:-:S02]  /*9030*/  LOP3.LUT R8, R8, 0x18, RZ, 0xc0, !PT ;  /* 0x0000001808087812 */ /* 0x000fc400078ec0ff */
[----:B------:R-:W-:Y:S01]  /*9040*/  IADD3 R9, -R10, UR36, -R9 ;  /* 0x000000240a097c10 */ /* 0x000fe2000fffe909 */
[----:B------:R-:W-:Y:S06]  /*9050*/  BRA.DIV UR4, `(.L_x_10036) ;  /* 0x0000002a04987947 */ /* 0x000fec000b800000 */
[----:B------:R-:W0:Y:S01]  /*9060*/  SHFL.IDX PT, R3, R5, RZ, 0x1c1f ;  /* 0x001c1fff05037589 */ /* 0x000e2200000e0000 */
[----:B------:R-:W-:-:S03]  /*9070*/  ISETP.GE.AND P0, PT, R9, 0x1, PT ;  /* 0x000000010900780c */ /* 0x000fc60003f06270 */
[----:B------:R-:W1:Y:S04]  /*9080*/  SHFL.IDX PT, R2, R6, RZ, 0x1c1f ;  /* 0x001c1fff06027589 */ /* 0x000e6800000e0000 */
[----:B------:R-:W-:Y:S06]  /*9090*/  SHFL.IDX PT, R14, R5, 0x3, 0x1c1f ;  /* 0x007c1f00050e7f89 */ /* 0x000fec00000e0000 */
[----:B------:R-:W-:-:S02]  /*90a0*/  @P0 LEA R7, R4, UR37, 0x1 ;  /* 0x0000002504070c11 */ /* 0x000fc4000f8e08ff */
        /* <DEDUP_REMOVED lines=10> */
[----:B------:R-:W-:Y:S01]  /*9150*/  @P0 LEA R7, R4, UR37, 0x1 ;  /* 0x0000002504070c11 */ /* 0x000fe2000f8e08ff */
        /* <DEDUP_REMOVED lines=12> */
[----:B------:R-:W1:Y:S04]  /*9220*/  SHFL.IDX PT, R2, R6, 0x2, 0x1c1f ;  /* 0x005c1f0006027f89 */ /* 0x000e6800000e0000 */
[----:B------:R-:W2:Y:S01]  /*9230*/  SHFL.IDX PT, R6, R6, 0x3, 0x1c1f ;  /* 0x007c1f0006067f89 */ /* 0x000ea200000e0000 */
[----:B0-----:R-:W-:-:S04]  /*9240*/  @P0 LEA R3, P1, R8, R3, 0x1 ;  /* 0x0000000308030211 */ /* 0x001fc800078208ff */
[----:B-1----:R-:W-:-:S04]  /*9250*/  @P0 IADD3.X R2, RZ, R2, RZ, P1, !PT ;  /* 0x00000002ff020210 */ /* 0x002fc80000ffe4ff */
[----:B------:R-:W-:-:S04]  /*9260*/  @P0 LOP3.LUT R3, R3, R2, RZ, 0x3c, !PT ;  /* 0x0000000203030212 */ /* 0x000fc800078e3cff */
[----:B------:R-:W-:-:S04]  /*9270*/  @P0 LOP3.LUT R2, R3, R2, RZ, 0x3c, !PT ;  /* 0x0000000203020212 */ /* 0x000fc800078e3cff */
[----:B------:R-:W-:-:S05]  /*9280*/  @P0 LOP3.LUT R3, R3, R2, RZ, 0x3c, !PT ;  /* 0x0000000203030212 */ /* 0x000fca00078e3cff */
[----:B------:R0:W-:Y:S04]  /*9290*/  @P0 LDGSTS.E.BYPASS.LTC128B.128 [R7+0x16400], desc[UR48][R2.64], !P4 ;  /* 0x1640000002070fae */ /* 0x0001e8000e101d70 */
[----:B------:R0:W-:Y:S04]  /*92a0*/  @P0 LDGSTS.E.BYPASS.LTC128B.128 [R7+0x18400], desc[UR48][R2.64+0x40], !P3 ;  /* 0x1840004002070fae */ /* 0x0001e8000d901d70 */
[----:B--2---:R0:W-:Y:S02]  /*92b0*/  @P0 LDGSTS.E.BYPASS.LTC128B.128 [R7+0x1a400], desc[UR48][R2.64+0x80], !P2 ;  /* 0x1a40008002070fae */ /* 0x0041e4000d101d70 */
.L_x_10091:
[----:B------:R-:W-:-:S13]  /*92c0*/  ISETP.GE.AND P0, PT, R9, 0x61, PT ;  /* 0x000000610900780c */ /* 0x000fda0003f06270 */
[----:B0-----:R-:W-:Y:S02]  /*92d0*/  @P0 LEA R2, P1, R8, R14, 0x1 ;  /* 0x0000000e08020211 */ /* 0x001fe400078208ff */
[----:B------:R-:W-:-:S03]  /*92e0*/  @P0 LEA R5, R4, UR37, 0x1 ;  /* 0x0000002504050c11 */ /* 0x000fc6000f8e08ff */
        /* <DEDUP_REMOVED lines=9> */
.L_x_10037:
        /* <DEDUP_REMOVED lines=11> */
.L_x_10038:
        /* <DEDUP_REMOVED lines=23> */
.L_x_10039:
[----:B------:R-:W2:Y:S01]  /*95a0*/  LDL R21, [R1+0xc] ;  /* 0x00000c0001157983 */ /* 0x000ea20000100800 */
[----:B------:R-:W1:Y:S01]  /*95b0*/  LDC R10, c[0x0][0x448] ;  /* 0x00011200ff0a7b82 */ /* 0x000e620000000800 */
[----:B------:R-:W-:Y:S01]  /*95c0*/  ULDC.64 UR4, c[0x0][0x2d8] ;  /* 0x0000b60000047ab9 */ /* 0x000fe20000000a00 */
[----:B0-----:R-:W-:Y:S01]  /*95d0*/  SHF.R.S32.HI R0, RZ, 0x1f, R19 ;  /* 0x0000001fff007819 */ /* 0x001fe20000011413 */
[----:B------:R-:W0:Y:S01]  /*95e0*/  S2R R26, SR_TID.X ;  /* 0x00000000001a7919 */ /* 0x000e220000002100 */
[----:B------:R-:W-:Y:S01]  /*95f0*/  IMAD R3, R29, UR4, RZ ;  /* 0x000000041d037c24 */ /* 0x000fe2000f8e02ff */
[----:B------:R-:W-:Y:S01]  /*9600*/  ULDC.64 UR6, c[0x0][0x2c8] ;  /* 0x0000b20000067ab9 */ /* 0x000fe20000000a00 */
[----:B------:R-:W-:Y:S01]  /*9610*/  IMAD.MOV R6, RZ, RZ, -R24 ;  /* 0x000000ffff067224 */ /* 0x000fe200078e0a18 */
[----:B------:R-:W-:Y:S01]  /*9620*/  ULDC.64 UR8, c[0x0][0x280] ;  /* 0x0000a00000087ab9 */ /* 0x000fe20000000a00 */
[C---:B------:R-:W-:Y:S01]  /*9630*/  IMAD R4, R22.reuse, UR5, R3 ;  /* 0x0000000516047c24 */ /* 0x040fe2000f8e0203 */
[----:B------:R-:W3:Y:S01]  /*9640*/  S2R R11, SR_TID.X ;  /* 0x00000000000b7919 */ /* 0x000ee20000002100 */
[----:B------:R-:W-:Y:S01]  /*9650*/  IMAD.WIDE.U32 R2, R22, UR4, RZ ;  /* 0x0000000416027c25 */ /* 0x000fe2000f8e00ff */
[----:B------:R-:W-:Y:S01]  /*9660*/  ULDC.64 UR4, c[0x0][0x2e0] ;  /* 0x0000b80000047ab9 */ /* 0x000fe20000000a00 */
[----:B------:R-:W-:-:S02]  /*9670*/  LOP3.LUT P3, RZ, R16, 0x400, RZ, 0xc0, !PT ;  /* 0x0000040010ff7812 */ /* 0x000fc4000786c0ff */
[----:B------:R-:W-:Y:S01]  /*9680*/  IMAD R0, R0, UR4, RZ ;  /* 0x0000000400007c24 */ /* 0x000fe2000f8e02ff */
[C---:B------:R-:W-:Y:S01]  /*9690*/  LOP3.LUT P4, RZ, R16.reuse, 0x200, RZ, 0xc0, !PT ;  /* 0x0000020010ff7812 */ /* 0x040fe2000788c0ff */
[----:B------:R-:W-:Y:S01]  /*96a0*/  IMAD.IADD R3, R3, 0x1, R4 ;  /* 0x0000000103037824 */ /* 0x000fe200078e0204 */
[----:B------:R-:W-:Y:S01]  /*96b0*/  LOP3.LUT P5, RZ, R16, 0x100, RZ, 0xc0, !PT ;  /* 0x0000010010ff7812 */ /* 0x000fe200078ac0ff */
[C---:B------:R-:W-:Y:S02]  /*96c0*/  IMAD R5, R19.reuse, UR5, R0 ;  /* 0x0000000513057c24 */ /* 0x040fe4000f8e0200 */
[----:B------:R-:W-:Y:S01]  /*96d0*/  IMAD.WIDE.U32 R2, R19, UR4, R2 ;  /* 0x0000000413027c25 */ /* 0x000fe2000f8e0002 */
[----:B------:R-:W-:Y:S01]  /*96e0*/  ULDC UR4, c[0x0][0xc38] ;  /* 0x00030e0000047ab9 */ /* 0x000fe20000000800 */
[----:B------:R-:W-:Y:S02]  /*96f0*/  LEA R19, R28, UR37, 0x1 ;  /* 0x000000251c137c11 */ /* 0x000fe4000f8e08ff */
[----:B-1----:R-:W-:-:S02]  /*9700*/  ISETP.NE.AND P0, PT, R10, 0x1, PT ;  /* 0x000000010a00780c */ /* 0x002fc40003f05270 */
[----:B------:R-:W-:Y:S02]  /*9710*/  IADD3 R3, R3, R5, RZ ;  /* 0x0000000503037210 */ /* 0x000fe40007ffe0ff */
[----:B0-----:R-:W-:Y:S01]  /*9720*/  SHF.R.U32.HI R20, RZ, 0x2, R26 ;  /* 0x00000002ff147819 */ /* 0x001fe2000001161a */
[----:B------:R-:W-:-:S08]  /*9730*/  IMAD.SHL.U32 R26, R26, 0x20, RZ ;  /* 0x000000201a1a7824 */ /* 0x000fd000078e00ff */
[----:B------:R-:W0:Y:S01]  /*9740*/  @P0 LDC R0, c[0x0][0x44c] ;  /* 0x00011300ff000b82 */ /* 0x000e220000000800 */
[----:B------:R-:W-:Y:S02]  /*9750*/  LOP3.LUT R20, R20, 0x1f, RZ, 0xc0, !PT ;  /* 0x0000001f14147812 */ /* 0x000fe400078ec0ff */
[----:B------:R-:W-:-:S05]  /*9760*/  LOP3.LUT R26, R26, 0x60, RZ, 0xc0, !PT ;  /* 0x000000601a1a7812 */ /* 0x000fca00078ec0ff */
[----:B------:R-:W1:Y:S01]  /*9770*/  @P0 LDC R4, c[0x0][0x450] ;  /* 0x00011400ff040b82 */ /* 0x000e620000000800 */
[----:B------:R-:W-:-:S07]  /*9780*/  LOP3.LUT R20, R20, R26, RZ, 0xfc, !PT ;  /* 0x0000001a14147212 */ /* 0x000fce00078efcff */
[----:B------:R-:W4:Y:S01]  /*9790*/  @P0 LDC R9, c[0x0][0x44c] ;  /* 0x00011300ff090b82 */ /* 0x000f220000000800 */
[----:B--2---:R-:W-:Y:S01]  /*97a0*/  IMAD R6, R6, UR4, R21 ;  /* 0x0000000406067c24 */ /* 0x004fe2000f8e0215 */
[----:B------:R-:W-:Y:S01]  /*97b0*/  ULDC.64 UR4, c[0x0][0x2d0] ;  /* 0x0000b40000047ab9 */ /* 0x000fe20000000a00 */
[----:B---3--:R-:W-:Y:S02]  /*97c0*/  SHF.R.U32.HI R21, RZ, 0x2, R11 ;  /* 0x00000002ff157819 */ /* 0x008fe4000001160b */
[----:B------:R-:W-:Y:S02]  /*97d0*/  IMAD R7, R6, 0xc0, R20 ;  /* 0x000000c006077824 */ /* 0x000fe400078e0214 */
[----:B------:R-:W-:Y:S01]  /*97e0*/  IMAD.SHL.U32 R20, R11, 0x8, RZ ;  /* 0x000000080b147824 */ /* 0x000fe200078e00ff */
[----:B------:R-:W-:Y:S01]  /*97f0*/  LOP3.LUT R21, R21, 0x1f, RZ, 0xc0, !PT ;  /* 0x0000001f15157812 */ /* 0x000fe200078ec0ff */
[----:B0-----:R-:W-:-:S03]  /*9800*/  @P0 IMAD.HI.U32 R0, R7, R0, RZ ;  /* 0x0000000007000227 */ /* 0x001fc600078e00ff */
[----:B------:R-:W-:Y:S01]  /*9810*/  LOP3.LUT R20, R20, 0x18, RZ, 0xc0, !PT ;  /* 0x0000001814147812 */ /* 0x000fe200078ec0ff */
[----:B------:R-:W-:Y:S01]  /*9820*/  IMAD.MOV.U32 R5, RZ, RZ, R7 ;  /* 0x000000ffff057224 */ /* 0x000fe200078e0007 */
[----:B-1----:R-:W-:-:S04]  /*9830*/  @P0 SHF.R.U32.HI R5, RZ, R4, R0 ;  /* 0x00000004ff050219 */ /* 0x002fc80000011600 */
[----:B------:R-:W-:-:S05]  /*9840*/  SHF.R.S32.HI R0, RZ, 0x1f, R5 ;  /* 0x0000001fff007819 */ /* 0x000fca0000011405 */
[----:B------:R-:W-:-:S04]  /*9850*/  IMAD R0, R0, UR4, RZ ;  /* 0x0000000400007c24 */ /* 0x000fc8000f8e02ff */
[C---:B------:R-:W-:Y:S02]  /*9860*/  IMAD R8, R5.reuse, UR5, R0 ;  /* 0x0000000505087c24 */ /* 0x040fe4000f8e0200 */
[----:B------:R-:W-:Y:S02]  /*9870*/  IMAD.MOV R0, RZ, RZ, -R5 ;  /* 0x000000ffff007224 */ /* 0x000fe400078e0a05 */
[----:B------:R-:W-:-:S04]  /*9880*/  IMAD.WIDE.U32 R4, R5, UR4, R2 ;  /* 0x0000000405047c25 */ /* 0x000fc8000f8e0002 */
[----:B------:R-:W-:Y:S02]  /*9890*/  IMAD R0, R10, R0, R7 ;  /* 0x000000000a007224 */ /* 0x000fe400078e0207 */
[----:B------:R-:W-:-:S03]  /*98a0*/  IMAD.IADD R5, R5, 0x1, R8 ;  /* 0x0000000105057824 */ /* 0x000fc600078e0208 */
[----:B------:R-:W-:Y:S01]  /*98b0*/  SHF.R.S32.HI R8, RZ, 0x1f, R0 ;  /* 0x0000001fff087819 */ /* 0x000fe20000011400 */
[----:B------:R-:W-:-:S04]  /*98c0*/  IMAD.WIDE.U32 R4, R0, UR6, R4 ;  /* 0x0000000600047c25 */ /* 0x000fc8000f8e0004 */
[----:B------:R-:W-:-:S04]  /*98d0*/  IMAD R8, R8, UR6, RZ ;  /* 0x0000000608087c24 */ /* 0x000fc8000f8e02ff */
[----:B------:R-:W-:Y:S01]  /*98e0*/  IMAD R8, R0, UR7, R8 ;  /* 0x0000000700087c24 */ /* 0x000fe2000f8e0208 */
[----:B------:R-:W-:-:S03]  /*98f0*/  LEA R0, P1, R4, UR8, 0x1 ;  /* 0x0000000804007c11 */ /* 0x000fc6000f8208ff */
[----:B------:R-:W-:Y:S01]  /*9900*/  IMAD.IADD R5, R5, 0x1, R8 ;  /* 0x0000000105057824 */ /* 0x000fe200078e0208 */
[----:B------:R-:W-:-:S04]  /*9910*/  IADD3 R8, R7, 0x80, RZ ;  /* 0x0000008007087810 */ /* 0x000fc80007ffe0ff */
[----:B------:R-:W-:Y:S01]  /*9920*/  LEA.HI.X R4, R4, UR9, R5, 0x1, P1 ;  /* 0x0000000904047c11 */ /* 0x000fe200088f0c05 */
[----:B----4-:R-:W-:Y:S01]  /*9930*/  @P0 IMAD.HI.U32 R9, R8, R9, RZ ;  /* 0x0000000908090227 */ /* 0x010fe200078e00ff */
[----:B------:R-:W0:Y:S03]  /*9940*/  @P0 LDC R5, c[0x0][0x450] ;  /* 0x00011400ff050b82 */ /* 0x000e260000000800 */
[----:B------:R-:W-:Y:S01]  /*9950*/  IMAD.MOV.U32 R7, RZ, RZ, R8 ;  /* 0x000000ffff077224 */ /* 0x000fe200078e0008 */
[----:B0-----:R-:W-:-:S05]  /*9960*/  @P0 SHF.R.U32.HI R7, RZ, R5, R9 ;  /* 0x00000005ff070219 */ /* 0x001fca0000011609 */
[----:B------:R-:W-:Y:S02]  /*9970*/  IMAD.MOV R5, RZ, RZ, -R7 ;  /* 0x000000ffff057224 */ /* 0x000fe400078e0a07 */
[----:B------:R-:W-:-:S04]  /*9980*/  IMAD.WIDE.U32 R2, R7, UR4, R2 ;  /* 0x0000000407027c25 */ /* 0x000fc8000f8e0002 */
[----:B------:R-:W-:Y:S01]  /*9990*/  IMAD R5, R10, R5, R8 ;  /* 0x000000050a057224 */ /* 0x000fe200078e0208 */
[----:B------:R-:W-:-:S05]  /*99a0*/  SHF.R.S32.HI R8, RZ, 0x1f, R7 ;  /* 0x0000001fff087819 */ /* 0x000fca0000011407 */
[----:B------:R-:W-:Y:S01]  /*99b0*/  IMAD R8, R8, UR4, RZ ;  /* 0x0000000408087c24 */ /* 0x000fe2000f8e02ff */
[----:B------:R-:W-:-:S03]  /*99c0*/  UMOV UR4, 0xffffffff ;  /* 0xffffffff00047882 */ /* 0x000fc60000000000 */
[----:B------:R-:W-:Y:S01]  /*99d0*/  IMAD R8, R7, UR5, R8 ;  /* 0x0000000507087c24 */ /* 0x000fe2000f8e0208 */
[----:B------:R-:W-:-:S03]  /*99e0*/  SHF.R.S32.HI R7, RZ, 0x1f, R5 ;  /* 0x0000001fff077819 */ /* 0x000fc60000011405 */
[----:B------:R-:W-:Y:S02]  /*99f0*/  IMAD.IADD R3, R3, 0x1, R8 ;  /* 0x0000000103037824 */ /* 0x000fe400078e0208 */
[----:B------:R-:W-:Y:S02]  /*9a00*/  IMAD R7, R7, UR6, RZ ;  /* 0x0000000607077c24 */ /* 0x000fe4000f8e02ff */
[----:B------:R-:W-:-:S04]  /*9a10*/  IMAD.WIDE.U32 R2, R5, UR6, R2 ;  /* 0x0000000605027c25 */ /* 0x000fc8000f8e0002 */
[----:B------:R-:W-:Y:S01]  /*9a20*/  IMAD R7, R5, UR7, R7 ;  /* 0x0000000705077c24 */ /* 0x000fe2000f8e0207 */
[----:B------:R-:W-:-:S04]  /*9a30*/  LEA R8, P0, R2, UR8, 0x1 ;  /* 0x0000000802087c11 */ /* 0x000fc8000f8008ff */
[----:B------:R-:W-:-:S04]  /*9a40*/  IADD3 R7, R3, R7, RZ ;  /* 0x0000000703077210 */ /* 0x000fc80007ffe0ff */
[----:B------:R-:W-:Y:S01]  /*9a50*/  LEA.HI.X R7, R2, UR9, R7, 0x1, P0 ;  /* 0x0000000902077c11 */ /* 0x000fe200080f0c07 */
[----:B------:R-:W-:Y:S06]  /*9a60*/  BRA.DIV UR4, `(.L_x_10040) ;  /* 0x00000026047c7947 */ /* 0x000fec000b800000 */
[----:B------:R-:W0:Y:S01]  /*9a70*/  SHFL.IDX PT, R3, R0, RZ, 0x1c1f ;  /* 0x001c1fff00037589 */ /* 0x000e2200000e0000 */
[----:B------:R-:W-:-:S03]  /*9a80*/  IMAD R5, R6, 0xc0, R21 ;  /* 0x000000c006057824 */ /* 0x000fc600078e0215 */
[----:B------:R-:W1:Y:S01]  /*9a90*/  SHFL.IDX PT, R2, R4, RZ, 0x1c1f ;  /* 0x001c1fff04027589 */ /* 0x000e6200000e0000 */
[C---:B------:R-:W-:Y:S01]  /*9aa0*/  VIADD R6, R5.reuse, 0x20 ;  /* 0x0000002005067836 */ /* 0x040fe20000000000 */
[----:B------:R-:W-:Y:S02]  /*9ab0*/  ISETP.GE.AND P0, PT, R5, UR38, PT ;  /* 0x0000002605007c0c */ /* 0x000fe4000bf06270 */
[----:B------:R-:W-:Y:S11]  /*9ac0*/  SHFL.IDX PT, R14, R0, 0x3, 0x1c1f ;  /* 0x007c1f00000e7f89 */ /* 0x000ff600000e0000 */
[----:B0-----:R-:W-:-:S05]  /*9ad0*/  @!P0 LEA R3, P1, R20, R3, 0x1 ;  /* 0x0000000314038211 */ /* 0x001fca00078208ff */
[----:B-1----:R-:W-:-:S05]  /*9ae0*/  @!P0 IMAD.X R2, RZ, RZ, R2, P1 ;  /* 0x000000ffff028224 */ /* 0x002fca00008e0602 */
[----:B------:R-:W-:-:S04]  /*9af0*/  @!P0 LOP3.LUT R3, R3, R2, RZ, 0x3c, !PT ;  /* 0x0000000203038212 */ /* 0x000fc800078e3cff */
[----:B------:R-:W-:-:S04]  /*9b00*/  @!P0 LOP3.LUT R2, R3, R2, RZ, 0x3c, !PT ;  /* 0x0000000203028212 */ /* 0x000fc800078e3cff */
[----:B------:R-:W-:-:S05]  /*9b10*/  @!P0 LOP3.LUT R3, R3, R2, RZ, 0x3c, !PT ;  /* 0x0000000203038212 */ /* 0x000fca00078e3cff */
[----:B------:R-:W-:Y:S04]  /*9b20*/  @!P0 LDGSTS.E.BYPASS.LTC128B.128 [R19+0xc400], desc[UR48][R2.64], !P3 ;  /* 0x0c40000002138fae */ /* 0x000fe8000d901d70 */
[----:B------:R-:W-:Y:S04]  /*9b30*/  @!P0 LDGSTS.E.BYPASS.LTC128B.128 [R19+0xf400], desc[UR48][R2.64+0x40], !P4 ;  /* 0x0f40004002138fae */ /* 0x000fe8000e101d70 */
[----:B------:R0:W-:Y:S01]  /*9b40*/  @!P0 LDGSTS.E.BYPASS.LTC128B.128 [R19+0x12400], desc[UR48][R2.64+0x80], !P5 ;  /* 0x1240008002138fae */ /* 0x0001e2000e901d70 */
[----:B------:R-:W-:Y:S01]  /*9b50*/  ISETP.GE.AND P0, PT, R6, UR38, PT ;  /* 0x0000002606007c0c */ /* 0x000fe2000bf06270 */
[----:B------:R-:W-:-:S02]  /*9b60*/  VIADD R6, R5, 0x40 ;  /* 0x0000004005067836 */ /* 0x000fc40000000000 */
[----:B0-----:R-:W0:Y:S04]  /*9b70*/  SHFL.IDX PT, R3, R0, 0x1, 0x1c1f ;  /* 0x003c1f0000037f89 */ /* 0x001e2800000e0000 */
[----:B------:R-:W1:Y:S06]  /*9b80*/  SHFL.IDX PT, R2, R4, 0x1, 0x1c1f ;  /* 0x003c1f0004027f89 */ /* 0x000e6c00000e0000 */
[----:B0-----:R-:W-:-:S04]  /*9b90*/  @!P0 LEA R3, P1, R20, R3, 0x1 ;  /* 0x0000000314038211 */ /* 0x001fc800078208ff */
[----:B-1----:R-:W-:-:S04]  /*9ba0*/  @!P0 IADD3.X R2, RZ, R2, RZ, P1, !PT ;  /* 0x00000002ff028210 */ /* 0x002fc80000ffe4ff */
        /* <DEDUP_REMOVED lines=9> */
[----:B------:R-:W1:Y:S04]  /*9c40*/  SHFL.IDX PT, R2, R4, 0x2, 0x1c1f ;  /* 0x005c1f0004027f89 */ /* 0x000e6800000e0000 */
[----:B------:R-:W2:Y:S04]  /*9c50*/  SHFL.IDX PT, R4, R4, 0x3, 0x1c1f ;  /* 0x007c1f0004047f89 */ /* 0x000ea800000e0000 */
[----:B------:R-:W-:Y:S04]  /*9c60*/  SHFL.IDX PT, R0, R7, RZ, 0x1c1f ;  /* 0x001c1fff07007589 */ /* 0x000fe800000e0000 */
[----:B------:R-:W-:Y:S01]  /*9c70*/  SHFL.IDX PT, R7, R7, 0x1, 0x1c1f ;  /* 0x003c1f0007077f89 */ /* 0x000fe200000e0000 */
        /* <DEDUP_REMOVED lines=8> */
[----:B------:R-:W-:-:S13]  /*9d00*/  ISETP.GE.AND P0, PT, R6, UR38, PT ;  /* 0x0000002606007c0c */ /* 0x000fda000bf06270 */
[----:B------:R-:W-:-:S04]  /*9d10*/  @!P0 LEA R14, P1, R20, R14, 0x1 ;  /* 0x0000000e140e8211 */ /* 0x000fc800078208ff */
[----:B--2---:R-:W-:Y:S01]  /*9d20*/  @!P0 IADD3.X R9, RZ, R4, RZ, P1, !PT ;  /* 0x00000004ff098210 */ /* 0x004fe20000ffe4ff */
[----:B0-----:R-:W-:Y:S02]  /*9d30*/  @!P0 IMAD.MOV.U32 R2, RZ, RZ, R14 ;  /* 0x000000ffff028224 */ /* 0x001fe400078e000e */
[----:B------:R-:W0:Y:S01]  /*9d40*/  SHFL.IDX PT, R14, R8, RZ, 0x1c1f ;  /* 0x001c1fff080e7589 */ /* 0x000e2200000e0000 */
[----:B------:R-:W-:Y:S02]  /*9d50*/  VIADD R4, R5, 0x80 ;  /* 0x0000008005047836 */ /* 0x000fe40000000000 */
[----:B------:R-:W-:-:S05]  /*9d60*/  @!P0 IMAD.MOV.U32 R3, RZ, RZ, R9 ;  /* 0x000000ffff038224 */ /* 0x000fca00078e0009 */
[----:B------:R-:W-:Y:S04]  /*9d70*/  @!P0 LDGSTS.E.BYPASS.LTC128B.128 [R19+0xdc00], desc[UR48][R2.64], !P3 ;  /* 0x0dc0000002138fae */ /* 0x000fe8000d901d70 */
[----:B------:R-:W-:Y:S04]  /*9d80*/  @!P0 LDGSTS.E.BYPASS.LTC128B.128 [R19+0x10c00], desc[UR48][R2.64+0x40], !P4 ;  /* 0x10c0004002138fae */ /* 0x000fe8000e101d70 */
[----:B------:R1:W-:Y:S01]  /*9d90*/  @!P0 LDGSTS.E.BYPASS.LTC128B.128 [R19+0x13c00], desc[UR48][R2.64+0x80], !P5 ;  /* 0x13c0008002138fae */ /* 0x0003e2000e901d70 */
[----:B------:R-:W-:-:S13]  /*9da0*/  ISETP.GE.AND P0, PT, R4, UR38, PT ;  /* 0x0000002604007c0c */ /* 0x000fda000bf06270 */
[----:B0-----:R-:W-:-:S04]  /*9db0*/  @!P0 LEA R14, P1, R20, R14, 0x1 ;  /* 0x0000000e140e8211 */ /* 0x001fc800078208ff */
[----:B------:R-:W-:Y:S01]  /*9dc0*/  @!P0 IADD3.X R9, RZ, R0, RZ, P1, !PT ;  /* 0x00000000ff098210 */ /* 0x000fe20000ffe4ff */
[----:B-1----:R-:W-:Y:S02]  /*9dd0*/  @!P0 IMAD.MOV.U32 R2, RZ, RZ, R14 ;  /* 0x000000ffff028224 */ /* 0x002fe400078e000e */
[----:B------:R0:W1:Y:S02]  /*9de0*/  SHFL.IDX PT, R14, R8, 0x1, 0x1c1f ;  /* 0x003c1f00080e7f89 */ /* 0x00006400000e0000 */
[----:B------:R-:W-:-:S05]  /*9df0*/  @!P0 IMAD.MOV.U32 R3, RZ, RZ, R9 ;  /* 0x000000ffff038224 */ /* 0x000fca00078e0009 */
[----:B------:R0:W-:Y:S04]  /*9e00*/  @!P0 LDGSTS.E.BYPASS.LTC128B.128 [R19+0xe400], desc[UR48][R2.64], !P3 ;  /* 0x0e40000002138fae */ /* 0x0001e8000d901d70 */
[----:B------:R0:W-:Y:S04]  /*9e10*/  @!P0 LDGSTS.E.BYPASS.LTC128B.128 [R19+0x11400], desc[UR48][R2.64+0x40], !P4 ;  /* 0x1140004002138fae */ /* 0x0001e8000e101d70 */
[----:B------:R0:W-:Y:S02]  /*9e20*/  @!P0 LDGSTS.E.BYPASS.LTC128B.128 [R19+0x14400], desc[UR48][R2.64+0x80], !P5 ;  /* 0x1440008002138fae */ /* 0x0001e4000e901d70 */
.L_x_10104:
[----:B------:R-:W2:Y:S01]  /*9e30*/  LDL R0, [R1+0x10] ;  /* 0x0000100001007983 */ /* 0x000ea20000100800 */
[----:B------:R-:W-:-:S05]  /*9e40*/  VIADD R5, R5, 0xa0 ;  /* 0x000000a005057836 */ /* 0x000fca0000000000 */
[----:B------:R-:W-:-:S13]  /*9e50*/  ISETP.GE.AND P0, PT, R5, UR38, PT ;  /* 0x0000002605007c0c */ /* 0x000fda000bf06270 */
[----:B01----:R-:W-:-:S04]  /*9e60*/  @!P0 LEA R2, P1, R20, R14, 0x1 ;  /* 0x0000000e14028211 */ /* 0x003fc800078208ff */
[----:B------:R-:W-:-:S05]  /*9e70*/  @!P0 IADD3.X R3, RZ, R7, RZ, P1, !PT ;  /* 0x00000007ff038210 */ /* 0x000fca0000ffe4ff */
        /* <DEDUP_REMOVED lines=9> */
[----:B--2---:R-:W-:-:S04]  /*9f10*/  LOP3.LUT R0, R0, 0x1, RZ, 0xc, !PT ;  /* 0x0000000100007812 */ /* 0x004fc800078e0cff */
[----:B------:R-:W-:Y:S01]  /*9f20*/  SHF.L.U32 R0, R0, 0x1f, RZ ;  /* 0x0000001f00007819 */ /* 0x000fe200000006ff */
[----:B------:R-:W-:Y:S01]  /*9f30*/  NOP ;  /* 0x0000000000007918 */ /* 0x000fe20000000000 */
[----:B------:R-:W-:Y:S01]  /*9f40*/  SYNCS.ARRIVE.TRANS64.A1T0 RZ, [UR37+0x2d800], RZ ;  /* 0x02d800ffffff79a7 */ /* 0x000fe20008100025 */
[----:B------:R-:W-:Y:S01]  /*9f50*/  BSSY B0, `(.L_x_10041) ;  /* 0x0000003000007945 */ /* 0x000fe20003800000 */
[----:B------:R-:W1:Y:S03]  /*9f60*/  SYNCS.PHASECHK.TRANS64.TRYWAIT P0, [UR37+0x2d820], R0 ;  /* 0x02d82000ff0075a7 */ /* 0x000e660008000165 */
[----:B01----:R-:W-:Y:S05]  /*9f70*/  @!P0 BRA `(.L_x_10042) ;  /* 0x0000002800488947 */ /* 0x003fea0003800000 */
.L_x_10105:
[----:B------:R-:W-:Y:S05]  /*9f80*/  BSYNC B0 ;  /* 0x0000000000007941 */ /* 0x000fea0003800000 */
.L_x_10041:
[----:B------:R-:W-:Y:S01]  /*9f90*/  UISETP.GE.AND UP0, UPT, UR36, 0x81, UPT ;  /* 0x000000812400788c */ /* 0x000fe2000bf06270 */
[----:B------:R-:W-:-:S05]  /*9fa0*/  IMAD.U32 R10, RZ, RZ, UR43 ;  /* 0x0000002bff0a7e24 */ /* 0x000fca000f8e00ff */
[----:B------:R-:W-:-:S13]  /*9fb0*/  PLOP3.LUT P0, PT, PT, PT, UP0, 0x40, 0x0 ;  /* 0x000000000000781c */ /* 0x000fda0003f0e808 */
[----:B------:R-:W-:Y:S05]  /*9fc0*/  @P0 BRA `(.L_x_10043) ;  /* 0x0000000c00a00947 */ /* 0x000fea0003800000 */
[----:B------:R-:W-:Y:S01]  /*9fd0*/  BSSY B0, `(.L_x_10043) ;  /* 0x00000e7000007945 */ /* 0x000fe20003800000 */
[----:B------:R-:W-:Y:S01]  /*9fe0*/  IMAD.MOV.U32 R20, RZ, RZ, R25 ;  /* 0x000000ffff147224 */ /* 0x000fe200078e0019 */
[----:B0-----:R-:W-:Y:S01]  /*9ff0*/  MOV R0, UR39 ;  /* 0x0000002700007c02 */ /* 0x001fe20008000f00 */
[----:B------:R-:W-:Y:S02]  /*a000*/  IMAD.MOV.U32 R7, RZ, RZ, R23 ;  /* 0x000000ffff077224 */ /* 0x000fe400078e0017 */
[----:B------:R-:W-:-:S07]  /*a010*/  IMAD.U32 R26, RZ, RZ, UR43 ;  /* 0x0000002bff1a7e24 */ /* 0x000fce000f8e00ff */
.L_x_10056:
[----:B------:R-:W2:Y:S01]  /*a020*/  LDL R9, [R1+0x8] ;  /* 0x0000080001097983 */ /* 0x000ea20000100800 */
[----:B------:R-:W0:Y:S01]  /*a030*/  LDC R3, c[0x0][0x430] ;  /* 0x00010c00ff037b82 */ /* 0x000e220000000800 */
[----:B------:R-:W-:Y:S02]  /*a040*/  ULDC.64 UR4, c[0x0][0x428] ;  /* 0x00010a0000047ab9 */ /* 0x000fe40000000a00 */
[----:B------:R-:W3:Y:S04]  /*a050*/  LDL R6, [R1+0x4] ;  /* 0x0000040001067983 */ /* 0x000ee80000100800 */
[----:B------:R-:W4:Y:S01]  /*a060*/  LDL R8, [R1] ;  /* 0x0000000001087983 */ /* 0x000f220000100800 */
[----:B------:R-:W1:Y:S01]  /*a070*/  S2R R2, SR_TID.X ;  /* 0x0000000000027919 */ /* 0x000e620000002100 */
[----:B0-----:R-:W-:-:S13]  /*a080*/  ISETP.NE.AND P0, PT, R3, 0x1, PT ;  /* 0x000000010300780c */ /* 0x001fda0003f05270 */
[----:B------:R-:W0:Y:S01]  /*a090*/  @P0 LDC R4, c[0x0][0x434] ;  /* 0x00010d00ff040b82 */ /* 0x000e220000000800 */
[----:B-1----:R-:W-:Y:S01]  /*a0a0*/  IMAD.SHL.U32 R3, R2, 0x20, RZ ;  /* 0x0000002002037824 */ /* 0x002fe200078e00ff */
[----:B------:R-:W-:-:S06]  /*a0b0*/  SHF.R.U32.HI R5, RZ, 0x2, R2 ;  /* 0x00000002ff057819 */ /* 0x000fcc0000011602 */
[----:B------:R-:W1:Y:S01]  /*a0c0*/  @P0 LDC R2, c[0x0][0x438] ;  /* 0x00010e00ff020b82 */ /* 0x000e620000000800 */
[----:B------:R-:W-:Y:S02]  /*a0d0*/  LOP3.LUT R5, R5, 0x1f, RZ, 0xc0, !PT ;  /* 0x0000001f05057812 */ /* 0x000fe400078ec0ff */
[----:B------:R-:W-:-:S03]  /*a0e0*/  LOP3.LUT R3, R3, 0x60, RZ, 0xc0, !PT ;  /* 0x0000006003037812 */ /* 0x000fc600078ec0ff */
[----:B------:R-:W-:-:S05]  /*a0f0*/  IMAD R5, R0, 0x80, R5 ;  /* 0x0000008000057824 */ /* 0x000fca00078e0205 */
[----:B--2---:R-:W-:-:S05]  /*a100*/  IADD3 R5, R3, R5, R9 ;  /* 0x0000000503057210 */ /* 0x004fca0007ffe009 */
[----:B0-----:R-:W-:Y:S01]  /*a110*/  @P0 IMAD.HI.U32 R3, R5, R4, RZ ;  /* 0x0000000405030227 */ /* 0x001fe200078e00ff */
[----:B------:R-:W-:-:S04]  /*a120*/  MOV R4, R5 ;  /* 0x0000000500047202 */ /* 0x000fc80000000f00 */
[----:B-1----:R-:W-:Y:S01]  /*a130*/  @P0 SHF.R.U32.HI R4, RZ, R2, R3 ;  /* 0x00000002ff040219 */ /* 0x002fe20000011603 */
[----:B---3--:R-:W-:-:S03]  /*a140*/  IMAD R6, R6, UR4, RZ ;  /* 0x0000000406067c24 */ /* 0x008fc6000f8e02ff */
[--C-:B------:R-:W-:Y:S01]  /*a150*/  SHF.R.S32.HI R3, RZ, 0x1f, R4.reuse ;  /* 0x0000001fff037819 */ /* 0x100fe20000011404 */
[----:B------:R-:W-:Y:S02]  /*a160*/  IMAD.MOV.U32 R2, RZ, RZ, R4 ;  /* 0x000000ffff027224 */ /* 0x000fe400078e0004 */
[C---:B----4-:R-:W-:Y:S02]  /*a170*/  IMAD R6, R8.reuse, UR5, R6 ;  /* 0x0000000508067c24 */ /* 0x050fe4000f8e0206 */
[----:B------:R-:W-:Y:S01]  /*a180*/  IMAD.WIDE.U32 R2, R8, UR4, R2 ;  /* 0x0000000408027c25 */ /* 0x000fe2000f8e0002 */
[----:B------:R-:W-:-:S03]  /*a190*/  ULDC.64 UR4, c[0x0][0x418] ;  /* 0x0001060000047ab9 */ /* 0x000fc60000000a00 */
[----:B------:R-:W-:Y:S01]  /*a1a0*/  IMAD.IADD R6, R6, 0x1, R3 ;  /* 0x0000000106067824 */ /* 0x000fe200078e0203 */
[C---:B------:R-:W-:Y:S01]  /*a1b0*/  LEA R8, P0, R2.reuse, UR4, 0x2 ;  /* 0x0000000402087c11 */ /* 0x040fe2000f8010ff */
[----:B------:R-:W-:Y:S01]  /*a1c0*/  IMAD.U32 R10, RZ, RZ, UR40 ;  /* 0x00000028ff0a7e24 */ /* 0x000fe2000f8e00ff */
[----:B------:R-:W-:Y:S01]  /*a1d0*/  IADD3 R23, R7, 0x1, RZ ;  /* 0x0000000107177810 */ /* 0x000fe20007ffe0ff */
[----:B------:R-:W-:Y:S01]  /*a1e0*/  ULDC UR4, c[0x0][0x430] ;  /* 0x00010c0000047ab9 */ /* 0x000fe20000000800 */
[----:B------:R-:W-:Y:S01]  /*a1f0*/  LEA.HI.X R9, R2, UR5, R6, 0x2, P0 ;  /* 0x0000000502097c11 */ /* 0x000fe200080f1406 */
[----:B------:R-:W-:-:S04]  /*a200*/  IMAD.MOV R2, RZ, RZ, -R4 ;  /* 0x000000ffff027224 */ /* 0x000fc800078e0a04 */
[----:B------:R-:W2:Y:S01]  /*a210*/  LDG.E R4, desc[UR48][R8.64] ;  /* 0x0000003008047981 */ /* 0x000ea2000c1e1900 */
[----:B------:R-:W-:Y:S02]  /*a220*/  ISETP.NE.AND P1, PT, R10, 0x3, PT ;  /* 0x000000030a00780c */ /* 0x000fe40003f25270 */
[----:B------:R-:W-:Y:S01]  /*a230*/  ISETP.NE.AND P0, PT, R23, 0x2, PT ;  /* 0x000000021700780c */ /* 0x000fe20003f05270 */
[----:B------:R-:W-:-:S03]  /*a240*/  IMAD R5, R2, UR4, R5 ;  /* 0x0000000402057c24 */ /* 0x000fc6000f8e0205 */
[----:B------:R-:W-:Y:S01]  /*a250*/  SEL R25, RZ, 0x1, P0 ;  /* 0x00000001ff197807 */ /* 0x000fe20000000000 */
[----:B------:R-:W-:Y:S01]  /*a260*/  IMAD.MOV.U32 R10, RZ, RZ, R0 ;  /* 0x000000ffff0a7224 */ /* 0x000fe200078e0000 */
[----:B------:R-:W-:Y:S02]  /*a270*/  SEL R23, R23, RZ, P0 ;  /* 0x000000ff17177207 */ /* 0x000fe40000000000 */
[----:B------:R-:W-:Y:S02]  /*a280*/  LOP3.LUT R25, R20, R25, RZ, 0x3c, !PT ;  /* 0x0000001914197212 */ /* 0x000fe400078e3cff */
[----:B--2---:R-:W-:Y:S01]  /*a290*/  SHF.R.S32.HI R24, RZ, 0x1f, R4 ;  /* 0x0000001fff187819 */ /* 0x004fe20000011404 */
[----:B------:R-:W-:Y:S06]  /*a2a0*/  @!P1 BRA `(.L_x_10044) ;  /* 0x0000000000049947 */ /* 0x000fec0003800000 */
[----:B------:R-:W-:Y:S01]  /*a2b0*/  BPT.TRAP 0x1 ;  /* 0x000000040000795c */ /* 0x000fe20000300000 */
.L_x_10044:
[----:B------:R-:W-:Y:S01]  /*a2c0*/  LEA R6, R23, UR37, 0x3 ;  /* 0x0000002517067c11 */ /* 0x000fe2000f8e18ff */
[----:B------:R-:W-:Y:S01]  /*a2d0*/  BSSY B1, `(.L_x_10045) ;  /* 0x0000004000017945 */ /* 0x000fe20003800000 */
[----:B------:R-:W-:-:S04]  /*a2e0*/  SHF.L.U32 R0, R25, 0x1f, RZ ;  /* 0x0000001f19007819 */ /* 0x000fc800000006ff */
[----:B------:R-:W0:Y:S02]  /*a2f0*/  SYNCS.PHASECHK.TRANS64.TRYWAIT P0, [R6+URZ+0x2d840], R0 ;  /* 0x02d84000060075a7 */ /* 0x000e24000800017f */
[----:B0-----:R-:W-:Y:S05]  /*a300*/  @!P0 BRA `(.L_x_10046) ;  /* 0x00000024007c8947 */ /* 0x001fea0003800000 */
.L_x_10106:
[----:B------:R-:W-:Y:S05]  /*a310*/  BSYNC B1 ;  /* 0x0000000000017941 */ /* 0x000fea0003800000 */
.L_x_10045:
[----:B------:R-:W-:Y:S01]  /*a320*/  SHF.R.S32.HI R21, RZ, 0x1f, R5 ;  /* 0x0000001fff157819 */ /* 0x000fe20000011405 */
[----:B------:R-:W-:Y:S01]  /*a330*/  ULDC.64 UR4, c[0x0][0x300] ;  /* 0x0000c00000047ab9 */ /* 0x000fe20000000a00 */
[C---:B------:R-:W-:Y:S01]  /*a340*/  LOP3.LUT P3, RZ, R16.reuse, 0x4, RZ, 0xc0, !PT ;  /* 0x0000000410ff7812 */ /* 0x040fe2000786c0ff */
[----:B------:R-:W-:Y:S01]  /*a350*/  IMAD.WIDE.U32 R2, R5, UR4, RZ ;  /* 0x0000000405027c25 */ /* 0x000fe2000f8e00ff */
[C---:B------:R-:W-:Y:S02]  /*a360*/  LOP3.LUT P2, RZ, R16.reuse, 0x2, RZ, 0xc0, !PT ;  /* 0x0000000210ff7812 */ /* 0x040fe4000784c0ff */
[----:B------:R-:W-:Y:S01]  /*a370*/  LOP3.LUT P1, RZ, R16, 0x1, RZ, 0xc0, !PT ;  /* 0x0000000110ff7812 */ /* 0x000fe2000782c0ff */
[----:B0-----:R-:W-:Y:S02]  /*a380*/  IMAD R0, R21, UR4, RZ ;  /* 0x0000000415007c24 */ /* 0x001fe4000f8e02ff */
        /* <DEDUP_REMOVED lines=18> */
[----:B------:R-:W0:Y:S01]  /*a4b0*/  S2R R3, SR_TID.X ;  /* 0x0000000000037919 */ /* 0x000e220000002100 */
[----:B------:R-:W-:Y:S01]  /*a4c0*/  LEA R9, R9, UR37, 0x1 ;  /* 0x0000002509097c11 */ /* 0x000fe2000f8e08ff */
[----:B------:R-:W1:Y:S04]  /*a4d0*/  SHFL.IDX PT, R2, R8, RZ, 0x1c1f ;  /* 0x001c1fff08027589 */ /* 0x000e6800000e0000 */
[----:B------:R-:W-:Y:S01]  /*a4e0*/  SHFL.IDX PT, R27, R19, 0x2, 0x1c1f ;  /* 0x005c1f00131b7f89 */ /* 0x000fe200000e0000 */
[----:B0-----:R-:W-:-:S03]  /*a4f0*/  IMAD.SHL.U32 R11, R3, 0x8, RZ ;  /* 0x00000008030b7824 */ /* 0x001fc600078e00ff */
[----:B------:R-:W0:Y:S02]  /*a500*/  SHFL.IDX PT, R3, R19, RZ, 0x1c1f ;  /* 0x001c1fff13037589 */ /* 0x000e2400000e0000 */
[----:B------:R-:W-:-:S05]  /*a510*/  LOP3.LUT R11, R11, 0x18, RZ, 0xc0, !PT ;  /* 0x000000180b0b7812 */ /* 0x000fca00078ec0ff */
[----:B------:R-:W-:-:S05]  /*a520*/  IMAD.SHL.U32 R0, R11, 0x2, RZ ;  /* 0x000000020b007824 */ /* 0x000fca00078e00ff */
[----:B-1----:R-:W-:-:S04]  /*a530*/  IADD3 R2, P0, R2, R0, RZ ;  /* 0x0000000002027210 */ /* 0x002fc80007f1e0ff */
[----:B0-----:R-:W-:-:S05]  /*a540*/  IADD3.X R3, RZ, R3, RZ, P0, !PT ;  /* 0x00000003ff037210 */ /* 0x001fca00007fe4ff */
        /* <DEDUP_REMOVED lines=18> */
.L_x_10116:
[----:B--2---:R-:W-:-:S05]  /*a670*/  IADD3 R2, P0, R2, R0, RZ ;  /* 0x0000000002027210 */ /* 0x004fca0007f1e0ff */
[----:B------:R-:W-:Y:S01]  /*a680*/  IMAD.X R3, RZ, RZ, R27, P0 ;  /* 0x000000ffff037224 */ /* 0x000fe200000e061b */
        /* <DEDUP_REMOVED lines=8> */
.L_x_10048:
        /* <DEDUP_REMOVED lines=11> */
.L_x_10049:
[----:B------:R1:W-:Y:S01]  /*a7c0*/  SYNCS.ARRIVE.TRANS64.A1T0 RZ, [R6+URZ+0x2d830], RZ ;  /* 0x02d830ff06ff79a7 */ /* 0x0003e2000810003f */
[----:B------:R-:W-:Y:S05]  /*a7d0*/  @!P2 BRA `(.L_x_10050) ;  /* 0x000000000004a947 */ /* 0x000fea0003800000 */
[----:B------:R-:W-:Y:S01]  /*a7e0*/  BPT.TRAP 0x1 ;  /* 0x000000040000795c */ /* 0x000fe20000300000 */
.L_x_10050:
[----:B------:R-:W-:Y:S01]  /*a7f0*/  SHF.L.U32 R2, R20, 0x1f, RZ ;  /* 0x0000001f14027819 */ /* 0x000fe200000006ff */
[----:B------:R-:W-:Y:S01]  /*a800*/  BSSY B1, `(.L_x_10051) ;  /* 0x0000004000017945 */ /* 0x000fe20003800000 */
[----:B-1----:R-:W-:-:S04]  /*a810*/  LEA R6, R7, UR37, 0x3 ;  /* 0x0000002507067c11 */ /* 0x002fc8000f8e18ff */
[----:B------:R-:W1:Y:S02]  /*a820*/  SYNCS.PHASECHK.TRANS64.TRYWAIT P0, [R6+URZ+0x2d860], R2 ;  /* 0x02d86002060075a7 */ /* 0x000e64000800017f */
[----:B-1----:R-:W-:Y:S05]  /*a830*/  @!P0 BRA `(.L_x_10052) ;  /* 0x0000002400888947 */ /* 0x002fea0003800000 */
.L_x_10117:
[----:B------:R-:W-:Y:S05]  /*a840*/  BSYNC B1 ;  /* 0x0000000000017941 */ /* 0x000fea0003800000 */
.L_x_10051:
[----:B------:R-:W2:Y:S01]  /*a850*/  S2R R3, SR_TID.X ;  /* 0x0000000000037919 */ /* 0x000ea20000002100 */
[----:B-1----:R-:W-:Y:S01]  /*a860*/  IMAD.MOV.U32 R2, RZ, RZ, -0x80 ;  /* 0xffffff80ff027424 */ /* 0x002fe200078e00ff */
[----:B------:R-:W-:Y:S01]  /*a870*/  UMOV UR4, 0xffffffff ;  /* 0xffffffff00047882 */ /* 0x000fe20000000000 */
[C---:B------:R-:W-:Y:S01]  /*a880*/  LOP3.LUT P3, RZ, R16.reuse, 0x20, RZ, 0xc0, !PT ;  /* 0x0000002010ff7812 */ /* 0x040fe2000786c0ff */
[----:B------:R-:W-:Y:S01]  /*a890*/  IMAD R7, R7, 0x3000, R28 ;  /* 0x0000300007077824 */ /* 0x000fe200078e021c */
[----:B------:R-:W-:Y:S01]  /*a8a0*/  LOP3.LUT P2, RZ, R16, 0x10, RZ, 0xc0, !PT ;  /* 0x0000001010ff7812 */ /* 0x000fe2000784c0ff */
[----:B------:R-:W-:Y:S01]  /*a8b0*/  IMAD R2, R26, R2, UR36 ;  /* 0x000000241a027e24 */ /* 0x000fe2000f8e0202 */
[----:B------:R-:W-:Y:S02]  /*a8c0*/  LOP3.LUT P1, RZ, R16, 0x8, RZ, 0xc0, !PT ;  /* 0x0000000810ff7812 */ /* 0x000fe4000782c0ff */
[----:B--2---:R-:W-:-:S04]  /*a8d0*/  SHF.R.U32.HI R3, RZ, 0x2, R3 ;  /* 0x00000002ff037819 */ /* 0x004fc80000011603 */
[----:B------:R-:W-:-:S05]  /*a8e0*/  LOP3.LUT R3, R3, 0x1f, RZ, 0xc0, !PT ;  /* 0x0000001f03037812 */ /* 0x000fca00078ec0ff */
[----:B0-----:R-:W-:Y:S01]  /*a8f0*/  IMAD.IADD R8, R2, 0x1, -R3 ;  /* 0x0000000102087824 */ /* 0x001fe200078e0a03 */
[----:B------:R-:W-:Y:S06]  /*a900*/  BRA.DIV UR4, `(.L_x_10053) ;  /* 0x0000002604687947 */ /* 0x000fec000b800000 */
[----:B------:R-:W0:Y:S01]  /*a910*/  SHFL.IDX PT, R2, R17, RZ, 0x1c1f ;  /* 0x001c1fff11027589 */ /* 0x000e2200000e0000 */
[----:B------:R-:W-:-:S03]  /*a920*/  LEA R7, R7, UR37, 0x1 ;  /* 0x0000002507077c11 */ /* 0x000fc6000f8e08ff */
        /* <DEDUP_REMOVED lines=32> */
.L_x_10127:
        /* <DEDUP_REMOVED lines=28> */
[----:B0-----:R-:W-:-:S04]  /*acf0*/  LEA R17, P0, R2, UR4, 0x1 ;  /* 0x0000000402117c11 */ /* 0x001fc8000f8008ff */
[----:B------:R-:W-:Y:S02]  /*ad00*/  LEA.HI.X R18, R2, UR5, R3, 0x1, P0 ;  /* 0x0000000502127c11 */ /* 0x000fe400080f0c03 */
[----:B------:R-:W-:-:S13]  /*ad10*/  PLOP3.LUT P0, PT, PT, PT, PT, 0x80, 0x0 ;  /* 0x000000000000781c */ /* 0x000fda0003f0f070 */
.L_x_10054:
        /* <DEDUP_REMOVED lines=11> */
.L_x_10055:
        /* <DEDUP_REMOVED lines=8> */
.L_x_10043:
[----:B0-----:R-:W-:-:S05]  /*ae50*/  IMAD.U32 R0, RZ, RZ, UR40 ;  /* 0x00000028ff007e24 */ /* 0x001fca000f8e00ff */
[----:B------:R-:W-:-:S13]  /*ae60*/  ISETP.NE.AND P0, PT, R0, 0x3, PT ;  /* 0x000000030000780c */ /* 0x000fda0003f05270 */
[----:B------:R-:W-:Y:S05]  /*ae70*/  @!P0 BRA `(.L_x_10057) ;  /* 0x0000000000048947 */ /* 0x000fea0003800000 */
[----:B------:R-:W-:Y:S01]  /*ae80*/  BPT.TRAP 0x1 ;  /* 0x000000040000795c */ /* 0x000fe20000300000 */
.L_x_10057:
[----:B------:R-:W-:Y:S01]  /*ae90*/  LEA R4, R23, UR37, 0x3 ;  /* 0x0000002517047c11 */ /* 0x000fe2000f8e18ff */
[----:B------:R-:W-:Y:S01]  /*aea0*/  BSSY B0, `(.L_x_10058) ;  /* 0x0000006000007945 */ /* 0x000fe20003800000 */
[----:B------:R-:W-:Y:S02]  /*aeb0*/  SHF.L.U32 R3, R25, 0x1f, RZ ;  /* 0x0000001f19037819 */ /* 0x000fe400000006ff */
[----:B------:R-:W-:Y:S02]  /*aec0*/  MOV R5, 0xffffff80 ;  /* 0xffffff8000057802 */ /* 0x000fe40000000f00 */
[----:B------:R-:W0:Y:S03]  /*aed0*/  SYNCS.PHASECHK.TRANS64.TRYWAIT P0, [R4+URZ+0x2d860], R3 ;  /* 0x02d86003040075a7 */ /* 0x000e26000800017f */
[----:B------:R-:W-:Y:S01]  /*aee0*/  IMAD R5, R10, R5, UR36 ;  /* 0x000000240a057e24 */ /* 0x000fe2000f8e0205 */
[----:B0-----:R-:W-:Y:S06]  /*aef0*/  @!P0 BRA `(.L_x_10059) ;  /* 0x0000002400508947 */ /* 0x001fec0003800000 */
.L_x_10128:
[----:B------:R-:W-:Y:S05]  /*af00*/  BSYNC B0 ;  /* 0x0000000000007941 */ /* 0x000fea0003800000 */
.L_x_10058:
[----:B------:R-:W1:Y:S01]  /*af10*/  S2R R0, SR_TID.X ;  /* 0x0000000000007919 */ /* 0x000e620000002100 */
[----:B------:R-:W-:Y:S01]  /*af20*/  UMOV UR4, 0xffffffff ;  /* 0xffffffff00047882 */ /* 0x000fe20000000000 */
[C---:B------:R-:W-:Y:S01]  /*af30*/  LOP3.LUT P3, RZ, R16.reuse, 0x20, RZ, 0xc0, !PT ;  /* 0x0000002010ff7812 */ /* 0x040fe2000786c0ff */
[----:B------:R-:W-:Y:S01]  /*af40*/  IMAD R7, R23, 0x3000, R28 ;  /* 0x0000300017077824 */ /* 0x000fe200078e021c */
[C---:B------:R-:W-:Y:S02]  /*af50*/  LOP3.LUT P2, RZ, R16.reuse, 0x10, RZ, 0xc0, !PT ;  /* 0x0000001010ff7812 */ /* 0x040fe4000784c0ff */
[----:B------:R-:W-:Y:S02]  /*af60*/  LOP3.LUT P1, RZ, R16, 0x8, RZ, 0xc0, !PT ;  /* 0x0000000810ff7812 */ /* 0x000fe4000782c0ff */
[----:B-1----:R-:W-:-:S04]  /*af70*/  SHF.R.U32.HI R0, RZ, 0x2, R0 ;  /* 0x00000002ff007819 */ /* 0x002fc80000011600 */
[----:B------:R-:W-:-:S05]  /*af80*/  LOP3.LUT R0, R0, 0x1f, RZ, 0xc0, !PT ;  /* 0x0000001f00007812 */ /* 0x000fca00078ec0ff */
[----:B------:R-:W-:Y:S01]  /*af90*/  IMAD.IADD R5, R5, 0x1, -R0 ;  /* 0x0000000105057824 */ /* 0x000fe200078e0a00 */
[----:B------:R-:W-:Y:S06]  /*afa0*/  BRA.DIV UR4, `(.L_x_10060) ;  /* 0x0000002604387947 */ /* 0x000fec000b800000 */
[----:B------:R-:W1:Y:S01]  /*afb0*/  S2R R2, SR_TID.X ;  /* 0x0000000000027919 */ /* 0x000e620000002100 */
[----:B------:R-:W2:Y:S04]  /*afc0*/  SHFL.IDX PT, R14, R17, RZ, 0x1c1f ;  /* 0x001c1fff110e7589 */ /* 0x000ea800000e0000 */
[----:B------:R-:W0:Y:S01]  /*afd0*/  SHFL.IDX PT, R0, R18, RZ, 0x1c1f ;  /* 0x001c1fff12007589 */ /* 0x000e2200000e0000 */
[----:B-1----:R-:W-:-:S05]  /*afe0*/  IMAD.SHL.U32 R2, R2, 0x8, RZ ;  /* 0x0000000802027824 */ /* 0x002fca00078e00ff */
[----:B------:R-:W-:-:S05]  /*aff0*/  LOP3.LUT R2, R2, 0x18, RZ, 0xc0, !PT ;  /* 0x0000001802027812 */ /* 0x000fca00078ec0ff */
[----:B------:R-:W-:-:S05]  /*b000*/  IMAD.SHL.U32 R6, R2, 0x2, RZ ;  /* 0x0000000202067824 */ /* 0x000fca00078e00ff */
[----:B--2---:R-:W-:Y:S02]  /*b010*/  IADD3 R2, P0, R14, R6, RZ ;  /* 0x000000060e027210 */ /* 0x004fe40007f1e0ff */
[----:B------:R-:W1:Y:S02]  /*b020*/  SHFL.IDX PT, R14, R17, 0x1, 0x1c1f ;  /* 0x003c1f00110e7f89 */ /* 0x000e6400000e0000 */
[----:B0-----:R-:W-:Y:S02]  /*b030*/  IADD3.X R3, RZ, R0, RZ, P0, !PT ;  /* 0x00000000ff037210 */ /* 0x001fe400007fe4ff */
[----:B------:R-:W-:Y:S02]  /*b040*/  ISETP.LT.OR P0, PT, R5, 0x1, P3 ;  /* 0x000000010500780c */ /* 0x000fe40001f01670 */
[----:B------:R-:W-:Y:S02]  /*b050*/  LEA R0, R7, UR37, 0x1 ;  /* 0x0000002507007c11 */ /* 0x000fe4000f8e08ff */
[----:B------:R-:W-:Y:S09]  /*b060*/  SHFL.IDX PT, R7, R18, 0x3, 0x1c1f ;  /* 0x007c1f0012077f89 */ /* 0x000ff200000e0000 */
[----:B------:R-:W-:Y:S01]  /*b070*/  LDGSTS.E.BYPASS.LTC128B.128 [R0+0x400], desc[UR48][R2.64], !P0 ;  /* 0x0040000002007fae */ /* 0x000fe2000c101d70 */
        /* <DEDUP_REMOVED lines=11> */
[----:B------:R-:W-:Y:S01]  /*b130*/  LDGSTS.E.BYPASS.LTC128B.128 [R0+0x2c00], desc[UR48][R2.64+0x40], !P0 ;  /* 0x02c0004002007fae */ /* 0x000fe2000c101d70 */
[----:B------:R-:W-:-:S13]  /*b140*/  ISETP.LT.OR P0, PT, R5, 0x21, P1 ;  /* 0x000000210500780c */ /* 0x000fda0000f01670 */
[----:B------:R0:W-:Y:S04]  /*b150*/  LDGSTS.E.BYPASS.LTC128B.128 [R0+0x4c00], desc[UR48][R2.64+0x80], !P0 ;  /* 0x04c0008002007fae */ /* 0x0001e8000c101d70 */
[----:B0-----:R-:W0:Y:S01]  /*b160*/  SHFL.IDX PT, R3, R18, 0x2, 0x1c1f ;  /* 0x005c1f0012037f89 */ /* 0x001e2200000e0000 */
[----:B-1----:R-:W-:-:S03]  /*b170*/  IADD3 R2, P0, R14, R6, RZ ;  /* 0x000000060e027210 */ /* 0x002fc60007f1e0ff */
[----:B------:R1:W2:Y:S02]  /*b180*/  SHFL.IDX PT, R14, R17, 0x3, 0x1c1f ;  /* 0x007c1f00110e7f89 */ /* 0x0002a400000e0000 */
[----:B0-----:R-:W-:Y:S01]  /*b190*/  IMAD.X R3, RZ, RZ, R3, P0 ;  /* 0x000000ffff037224 */ /* 0x001fe200000e0603 */
[----:B------:R-:W-:-:S13]  /*b1a0*/  ISETP.LT.OR P0, PT, R5, 0x41, P3 ;  /* 0x000000410500780c */ /* 0x000fda0001f01670 */
[----:B------:R1:W-:Y:S01]  /*b1b0*/  LDGSTS.E.BYPASS.LTC128B.128 [R0+0x1400], desc[UR48][R2.64], !P0 ;  /* 0x0140000002007fae */ /* 0x0003e2000c101d70 */
[----:B------:R-:W-:-:S13]  /*b1c0*/  ISETP.LT.OR P0, PT, R5, 0x41, P2 ;  /* 0x000000410500780c */ /* 0x000fda0001701670 */
[----:B------:R1:W-:Y:S01]  /*b1d0*/  LDGSTS.E.BYPASS.LTC128B.128 [R0+0x3400], desc[UR48][R2.64+0x40], !P0 ;  /* 0x0340004002007fae */ /* 0x0003e2000c101d70 */
[----:B------:R-:W-:-:S13]  /*b1e0*/  ISETP.LT.OR P0, PT, R5, 0x41, P1 ;  /* 0x000000410500780c */ /* 0x000fda0000f01670 */
[----:B--2---:R1:W-:Y:S02]  /*b1f0*/  LDGSTS.E.BYPASS.LTC128B.128 [R0+0x5400], desc[UR48][R2.64+0x80], !P0 ;  /* 0x0540008002007fae */ /* 0x0043e4000c101d70 */
.L_x_10138:
        /* <DEDUP_REMOVED lines=13> */
.L_x_10061:
[----:B------:R-:W-:Y:S02]  /*b2d0*/  PLOP3.LUT P1, PT, P1, P0, PT, 0xa2, 0x0 ;  /* 0x000000000000781c */ /* 0x000fe40000f21472 */
[----:B------:R-:W-:-:S08]  /*b2e0*/  @P0 R2UR P1, UR4, R4 ;  /* 0x00000000040402ca */ /* 0x000fd00000020000 */
[----:B------:R-:W-:-:S05]  /*b2f0*/  @P0 PLOP3.LUT P0, PT, P1, PT, PT, 0x80, 0x0 ;  /* 0x000000000000081c */ /* 0x000fca0000f0f070 */
[----:B------:R-:W-:Y:S01]  /*b300*/  @!P1 SYNCS.ARRIVE.TRANS64.RED.A0T1 RZ, [UR4+0x2d850], RZ ;  /* 0x02d850ffffff99a7 */ /* 0x000fe20008200404 */
[----:B------:R-:W-:Y:S07]  /*b310*/  @!P1 ARRIVES.LDGSTSBAR.64.TRANSCNT [UR4+0x2d850] ;  /* 0x02d85000ff0099b0 */ /* 0x000fee0008000a84 */
[----:B------:R-:W-:Y:S05]  /*b320*/  @P0 BRA.U.ANY `(.L_x_10061) ;  /* 0xfffffffd00e80947 */ /* 0x000fea000393ffff */
[----:B------:R-:W-:Y:S01]  /*b330*/  NOP ;  /* 0x0000000000007918 */ /* 0x000fe20000000000 */
[----:B0-----:R-:W-:-:S04]  /*b340*/  MOV R0, UR40 ;  /* 0x0000002800007c02 */ /* 0x001fc80008000f00 */
[----:B------:R-:W-:-:S13]  /*b350*/  ISETP.NE.AND P2, PT, R0, 0x3, PT ;  /* 0x000000030000780c */ /* 0x000fda0003f45270 */
[----:B------:R-:W-:Y:S05]  /*b360*/  @!P2 BRA `(.L_x_10062) ;  /* 0x000000000004a947 */ /* 0x000fea0003800000 */
[----:B------:R-:W-:Y:S01]  /*b370*/  BPT.TRAP 0x1 ;  /* 0x000000040000795c */ /* 0x000fe20000300000 */
.L_x_10062:
[----:B------:R-:W2:Y:S01]  /*b380*/  LDL.LU R3, [R1+0xc] ;  /* 0x00000c0001037983 */ /* 0x000ea20000300800 */
[----:B------:R-:W-:Y:S01]  /*b390*/  VIADD R23, R23, 0x1 ;  /* 0x0000000117177836 */ /* 0x000fe20000000000 */
[----:B------:R-:W-:Y:S01]  /*b3a0*/  ULDC UR4, c[0x0][0xc34] ;  /* 0x00030d0000047ab9 */ /* 0x000fe20000000800 */
[----:B------:R0:W-:Y:S01]  /*b3b0*/  SYNCS.ARRIVE.TRANS64.A1T0 RZ, [R4+URZ+0x2d850], RZ ;  /* 0x02d850ff04ff79a7 */ /* 0x0001e2000810003f */
[----:B------:R-:W3:Y:S02]  /*b3c0*/  LDL.LU R2, [R1+0x10] ;  /* 0x0000100001027983 */ /* 0x000ee40000300800 */
[----:B------:R-:W-:-:S04]  /*b3d0*/  ISETP.NE.AND P0, PT, R23, 0x2, PT ;  /* 0x000000021700780c */ /* 0x000fc80003f05270 */
[----:B------:R-:W-:Y:S02]  /*b3e0*/  SEL R23, R23, RZ, P0 ;  /* 0x000000ff17177207 */ /* 0x000fe40000000000 */
[----:B------:R-:W-:-:S04]  /*b3f0*/  SEL R0, RZ, 0x1, P0 ;  /* 0x00000001ff007807 */ /* 0x000fc80000000000 */
[----:B------:R-:W-:Y:S01]  /*b400*/  LOP3.LUT R25, R25, R0, RZ, 0x3c, !PT ;  /* 0x0000000019197212 */ /* 0x000fe200078e3cff */
[----:B--2---:R-:W-:Y:S02]  /*b410*/  VIADD R3, R3, UR41 ;  /* 0x0000002903037c36 */ /* 0x004fe40008000000 */
[----:B---3--:R-:W-:-:S03]  /*b420*/  VIADD R2, R2, 0x1 ;  /* 0x0000000102027836 */ /* 0x008fc60000000000 */
[----:B------:R0:W-:Y:S01]  /*b430*/  STL [R1+0xc], R3 ;  /* 0x00000c0301007387 */ /* 0x0001e20000100800 */
[----:B------:R-:W-:-:S03]  /*b440*/  ISETP.GE.AND P0, PT, R3, UR4, PT ;  /* 0x0000000403007c0c */ /* 0x000fc6000bf06270 */
[----:B------:R0:W-:Y:S10]  /*b450*/  STL [R1+0x10], R2 ;  /* 0x0000100201007387 */ /* 0x0001f40000100800 */
[----:B0-----:R-:W-:Y:S05]  /*b460*/  @!P0 BRA `(.L_x_10063) ;  /* 0xffffffd000048947 */ /* 0x001fea000383ffff */
[----:B------:R-:W-:-:S07]  /*b470*/  LOP3.LUT R0, R2, 0x1, RZ, 0xc, !PT ;  /* 0x0000000102007812 */ /* 0x000fce00078e0cff */
.L_x_10028:
[----:B------:R-:W0:Y:S01]  /*b480*/  S2R R3, SR_CgaCtaId ;  /* 0x0000000000037919 */ /* 0x000e220000008800 */
[----:B------:R-:W-:Y:S01]  /*b490*/  MOV R2, 0x400 ;  /* 0x0000040000027802 */ /* 0x000fe20000000f00 */
[----:B------:R-:W-:Y:S01]  /*b4a0*/  BSSY B0, `(.L_x_10064) ;  /* 0x0000005000007945 */ /* 0x000fe20003800000 */
[----:B------:R-:W-:Y:S02]  /*b4b0*/  SHF.L.U32 R0, R0, 0x1f, RZ ;  /* 0x0000001f00007819 */ /* 0x000fe400000006ff */
[----:B0-----:R-:W-:-:S04]  /*b4c0*/  LEA R4, R3, R2, 0x18 ;  /* 0x0000000203047211 */ /* 0x001fc800078ec0ff */
[----:B------:R-:W0:Y:S02]  /*b4d0*/  SYNCS.PHASECHK.TRANS64.TRYWAIT P0, [R4+URZ+0x2d820], R0 ;  /* 0x02d82000040075a7 */ /* 0x000e24000800017f */
[----:B0-----:R-:W-:Y:S05]  /*b4e0*/  @!P0 BRA `(.L_x_10065) ;  /* 0x00000024004c8947 */ /* 0x001fea0003800000 */
.L_x_10139:
[----:B------:R-:W-:Y:S05]  /*b4f0*/  BSYNC B0 ;  /* 0x0000000000007941 */ /* 0x000fea0003800000 */
.L_x_10064:
[----:B------:R-:W-:-:S03]  /*b500*/  UMOV UR4, 0xffffffff ;  /* 0xffffffff00047882 */ /* 0x000fc60000000000 */
[----:B------:R-:W-:Y:S05]  /*b510*/  BRA.DIV UR4, `(.L_x_10066) ;  /* 0x0000002604547947 */ /* 0x000fea000b800000 */
[----:B0-----:R-:W0:Y:S02]  /*b520*/  S2R R0, SR_TID.X ;  /* 0x0000000000007919 */ /* 0x001e240000002100 */
[----:B0-----:R-:W-:-:S04]  /*b530*/  SHF.R.U32.HI R0, RZ, 0x5, R0 ;  /* 0x00000005ff007819 */ /* 0x001fc80000011600 */
[----:B------:R-:W-:-:S05]  /*b540*/  LOP3.LUT R0, R0, 0x3, RZ, 0xc0, !PT ;  /* 0x0000000300007812 */ /* 0x000fca00078ec0ff */
[----:B------:R0:W1:Y:S02]  /*b550*/  SHFL.IDX PT, R14, R0, RZ, 0x1f ;  /* 0x00001fff000e7589 */ /* 0x00006400000e0000 */
.L_x_10142:
[----:B-1----:R-:W-:Y:S01]  /*b560*/  ISETP.NE.AND P0, PT, R14, RZ, PT ;  /* 0x000000ff0e00720c */ /* 0x002fe20003f05270 */
[----:B------:R-:W-:-:S12]  /*b570*/  BSSY B0, `(.L_x_10067) ;  /* 0x0000024000007945 */ /* 0x000fd80003800000 */
[----:B------:R-:W-:Y:S05]  /*b580*/  @P0 BRA `(.L_x_10068) ;  /* 0x0000000000880947 */ /* 0x000fea0003800000 */
[----:B------:R-:W-:-:S03]  /*b590*/  UMOV UR4, 0xffffffff ;  /* 0xffffffff00047882 */ /* 0x000fc60000000000 */
[----:B------:R-:W-:Y:S05]  /*b5a0*/  BRA.DIV UR4, `(.L_x_10069) ;  /* 0x0000002604647947 */ /* 0x000fea000b800000 */
[----:B------:R-:W-:-:S13]  /*b5b0*/  ELECT P6, URZ, PT ;  /* 0x00000000003f782f */ /* 0x000fda00038c0000 */
.L_x_10145:
[----:B------:R-:W-:Y:S05]  /*b5c0*/  @!P6 BRA `(.L_x_10068) ;  /* 0x000000000078e947 */ /* 0x000fea0003800000 */
[----:B------:R-:W-:-:S06]  /*b5d0*/  ULOP3.LUT UR4, UR42, 0x2, URZ, 0xfc, !UPT ;  /* 0x000000022a047892 */ /* 0x000fcc000f8efc3f */
[----:B0-----:R-:W-:-:S04]  /*b5e0*/  MOV R0, UR4 ;  /* 0x0000000400007c02 */ /* 0x001fc80008000f00 */
[----:B------:R-:W-:-:S13]  /*b5f0*/  ISETP.NE.AND P0, PT, R0, 0x3, PT ;  /* 0x000000030000780c */ /* 0x000fda0003f05270 */
[----:B------:R-:W-:Y:S05]  /*b600*/  @!P0 BRA `(.L_x_10070) ;  /* 0x0000000000048947 */ /* 0x000fea0003800000 */
[----:B------:R-:W-:Y:S01]  /*b610*/  BPT.TRAP 0x1 ;  /* 0x000000040000795c */ /* 0x000fe20000300000 */
.L_x_10070:
[----:B------:R-:W-:Y:S01]  /*b620*/  IMAD R3, R23, 0x8, R4 ;  /* 0x0000000817037824 */ /* 0x000fe200078e0204 */
[----:B------:R-:W-:Y:S01]  /*b630*/  SHF.L.U32 R2, R25, 0x1f, RZ ;  /* 0x0000001f19027819 */ /* 0x000fe200000006ff */
[----:B------:R-:W-:-:S03]  /*b640*/  VIADD R23, R23, 0x1 ;  /* 0x0000000117177836 */ /* 0x000fc60000000000 */
[----:B------:R-:W0:Y:S02]  /*b650*/  SYNCS.PHASECHK.TRANS64.TRYWAIT P1, [R3+URZ+0x2d840], R2 ;  /* 0x02d84002030075a7 */ /* 0x000e24000802017f */
[----:B------:R-:W-:-:S04]  /*b660*/  ISETP.NE.AND P2, PT, R23, 0x2, PT ;  /* 0x000000021700780c */ /* 0x000fc80003f45270 */
[----:B------:R-:W-:Y:S01]  /*b670*/  SEL R0, RZ, 0x1, P2 ;  /* 0x00000001ff007807 */ /* 0x000fe20001000000 */
[----:B0-----:R-:W-:Y:S08]  /*b680*/  @!P1 BRA `(.L_x_10071) ;  /* 0x00000024004c9947 */ /* 0x001ff00003800000 */
.L_x_10146:
[----:B------:R-:W-:Y:S02]  /*b690*/  SEL R23, R23, RZ, P2 ;  /* 0x000000ff17177207 */ /* 0x000fe40001000000 */
[----:B------:R-:W-:Y:S01]  /*b6a0*/  LOP3.LUT R0, R25, R0, RZ, 0x3c, !PT ;  /* 0x0000000019007212 */ /* 0x000fe200078e3cff */
[----:B------:R-:W-:Y:S06]  /*b6b0*/  @!P0 BRA `(.L_x_10072) ;  /* 0x0000000000048947 */ /* 0x000fec0003800000 */
[----:B------:R-:W-:Y:S01]  /*b6c0*/  BPT.TRAP 0x1 ;  /* 0x000000040000795c */ /* 0x000fe20000300000 */
.L_x_10072:
[----:B------:R-:W-:Y:S01]  /*b6d0*/  IMAD R23, R23, 0x8, R4 ;  /* 0x0000000817177824 */ /* 0x000fe200078e0204 */
[----:B------:R-:W-:-:S04]  /*b6e0*/  SHF.L.U32 R0, R0, 0x1f, RZ ;  /* 0x0000001f00007819 */ /* 0x000fc800000006ff */
[----:B------:R-:W1:Y:S02]  /*b6f0*/  SYNCS.PHASECHK.TRANS64.TRYWAIT P1, [R23+URZ+0x2d840], R0 ;  /* 0x02d84000170075a7 */ /* 0x000e64000802017f */
[----:B-1----:R-:W-:Y:S05]  /*b700*/  @!P1 BRA `(.L_x_10073) ;  /* 0x0000002400409947 */ /* 0x002fea0003800000 */
.L_x_10147:
[----:B------:R-:W-:Y:S05]  /*b710*/  @!P0 BRA `(.L_x_10074) ;  /* 0x0000000000048947 */ /* 0x000fea0003800000 */
[----:B------:R-:W-:Y:S01]  /*b720*/  BPT.TRAP 0x1 ;  /* 0x000000040000795c */ /* 0x000fe20000300000 */
.L_x_10074:
[----:B------:R-:W2:Y:S02]  /*b730*/  SYNCS.PHASECHK.TRANS64.TRYWAIT P1, [R3+URZ+0x2d860], R2 ;  /* 0x02d86002030075a7 */ /* 0x000ea4000802017f */
[----:B--2---:R-:W-:Y:S05]  /*b740*/  @!P1 BRA `(.L_x_10075) ;  /* 0x0000002400449947 */ /* 0x004fea0003800000 */
.L_x_10148:
[----:B------:R-:W-:Y:S05]  /*b750*/  @!P0 BRA `(.L_x_10076) ;  /* 0x0000000000048947 */ /* 0x000fea0003800000 */
[----:B------:R-:W-:Y:S01]  /*b760*/  BPT.TRAP 0x1 ;  /* 0x000000040000795c */ /* 0x000fe20000300000 */
.L_x_10076:
[----:B---3--:R3:W4:Y:S02]  /*b770*/  SYNCS.PHASECHK.TRANS64.TRYWAIT P0, [R23+URZ+0x2d860], R0 ;  /* 0x02d86000170075a7 */ /* 0x008724000800017f */
[----:B----4-:R-:W-:Y:S05]  /*b780*/  @!P0 NANOSLEEP.SYNCS 0x989680 ;  /* 0x009896800000895d */ /* 0x010fea0003900000 */
[----:B------:R-:W4:Y:S02]  /*b790*/  @!P0 SYNCS.PHASECHK.TRANS64 P0, [R23+URZ+0x2d860], R0 ;  /* 0x02d86000170085a7 */ /* 0x000f24000800007f */
[----:B----4-:R-:W-:Y:S05]  /*b7a0*/  @!P0 BRA `(.L_x_10076) ;  /* 0xfffffffc00f08947 */ /* 0x010fea000383ffff */
.L_x_10068:
[----:B------:R-:W-:Y:S05]  /*b7b0*/  BSYNC B0 ;  /* 0x0000000000007941 */ /* 0x000fea0003800000 */
.L_x_10067:
[----:B------:R-:W-:Y:S05]  /*b7c0*/  EXIT ;  /* 0x000000000000794d */ /* 0x000fea0003800000 */
.L_x_10000:
[----:B0-----:R-:W-:-:S04]  /*b7d0*/  MOV R3, UR40 ;  /* 0x0000002800037c02 */ /* 0x001fc80008000f00 */
[----:B------:R0:W1:Y:S03]  /*b7e0*/  SYNCS.PHASECHK.TRANS64.TRYWAIT P1, [R3+URZ+0x2d800], R0 ;  /* 0x02d80000030075a7 */ /* 0x000066000802017f */
[----:B-1----:R-:W-:Y:S05]  /*b7f0*/  @!P1 NANOSLEEP.SYNCS 0x989680 ;  /* 0x009896800000995d */ /* 0x002fea0003900000 */
[----:B------:R-:W1:Y:S02]  /*b800*/  @!P1 SYNCS.PHASECHK.TRANS64 P1, [R3+URZ+0x2d800], R0 ;  /* 0x02d80000030095a7 */ /* 0x000e64000802007f */
[----:B-1----:R-:W-:Y:S05]  /*b810*/  @!P1 BRA `(.L_x_10000) ;  /* 0xfffffffc00ec9947 */ /* 0x002fea000383ffff */
[----:B------:R-:W-:Y:S05]  /*b820*/  BRA `(.L_x_10077) ;  /* 0xffffff5800787947 */ /* 0x000fea000383ffff */
.L_x_10004:
[----:B-1----:R1:W2:Y:S02]  /*b830*/  SYNCS.PHASECHK.TRANS64.TRYWAIT P1, [R0+URZ+0x2d830], R3 ;  /* 0x02d83003000075a7 */ /* 0x0022a4000802017f */
[----:B--2---:R-:W-:Y:S05]  /*b840*/  @!P1 NANOSLEEP.SYNCS 0x989680 ;  /* 0x009896800000995d */ /* 0x004fea0003900000 */
[----:B------:R-:W2:Y:S02]  /*b850*/  @!P1 SYNCS.PHASECHK.TRANS64 P1, [R0+URZ+0x2d830], R3 ;  /* 0x02d83003000095a7 */ /* 0x000ea4000802007f */
[----:B--2---:R-:W-:Y:S05]  /*b860*/  @!P1 BRA `(.L_x_10004) ;  /* 0xfffffffc00f09947 */ /* 0x004fea000383ffff */
[----:B------:R-:W-:Y:S05]  /*b870*/  BRA `(.L_x_10003) ;  /* 0xffffff5800987947 */ /* 0x000fea000383ffff */
.L_x_10010:
[----:B--2---:R-:W-:-:S04]  /*b880*/  IMAD.U32 R7, RZ, RZ, UR6 ;  /* 0x00000006ff077e24 */ /* 0x004fc8000f8e00ff */
[----:B------:R2:W3:Y:S03]  /*b890*/  SYNCS.PHASECHK.TRANS64.TRYWAIT P1, [R7+URZ+0x2d830], R6 ;  /* 0x02d83006070075a7 */ /* 0x0004e6000802017f */
[----:B---3--:R-:W-:Y:S05]  /*b8a0*/  @!P1 NANOSLEEP.SYNCS 0x989680 ;  /* 0x009896800000995d */ /* 0x008fea0003900000 */
[----:B------:R-:W3:Y:S02]  /*b8b0*/  @!P1 SYNCS.PHASECHK.TRANS64 P1, [R7+URZ+0x2d830], R6 ;  /* 0x02d83006070095a7 */ /* 0x000ee4000802007f */
[----:B---3--:R-:W-:Y:S05]  /*b8c0*/  @!P1 BRA `(.L_x_10010) ;  /* 0xfffffffc00ec9947 */ /* 0x008fea000383ffff */
[----:B------:R-:W-:Y:S05]  /*b8d0*/  BRA `(.L_x_10007) ;  /* 0xffffff8400647947 */ /* 0x000fea000383ffff */
.L_x_10014:
[----:B-1----:R-:W-:-:S04]  /*b8e0*/  IMAD.U32 R7, RZ, RZ, UR6 ;  /* 0x00000006ff077e24 */ /* 0x002fc8000f8e00ff */
[----:B------:R1:W2:Y:S03]  /*b8f0*/  SYNCS.PHASECHK.TRANS64.TRYWAIT P1, [R7+URZ+0x2d850], R6 ;  /* 0x02d85006070075a7 */ /* 0x0002a6000802017f */
[----:B--2---:R-:W-:Y:S05]  /*b900*/  @!P1 NANOSLEEP.SYNCS 0x989680 ;  /* 0x009896800000995d */ /* 0x004fea0003900000 */
[----:B------:R-:W2:Y:S02]  /*b910*/  @!P1 SYNCS.PHASECHK.TRANS64 P1, [R7+URZ+0x2d850], R6 ;  /* 0x02d85006070095a7 */ /* 0x000ea4000802007f */
[----:B--2---:R-:W-:Y:S05]  /*b920*/  @!P1 BRA `(.L_x_10014) ;  /* 0xfffffffc00ec9947 */ /* 0x004fea000383ffff */
[----:B------:R-:W-:Y:S05]  /*b930*/  BRA `(.L_x_10011) ;  /* 0xffffff8800107947 */ /* 0x000fea000383ffff */
.L_x_10021:
[----:B--2---:R-:W-:-:S04]  /*b940*/  IMAD.U32 R7, RZ, RZ, UR8 ;  /* 0x00000008ff077e24 */ /* 0x004fc8000f8e00ff */
[----:B------:R2:W3:Y:S03]  /*b950*/  SYNCS.PHASECHK.TRANS64.TRYWAIT P1, [R7+URZ+0x2d850], R0 ;  /* 0x02d85000070075a7 */ /* 0x0004e6000802017f */
[----:B---3--:R-:W-:Y:S05]  /*b960*/  @!P1 NANOSLEEP.SYNCS 0x989680 ;  /* 0x009896800000995d */ /* 0x008fea0003900000 */
[----:B------:R-:W3:Y:S02]  /*b970*/  @!P1 SYNCS.PHASECHK.TRANS64 P1, [R7+URZ+0x2d850], R0 ;  /* 0x02d85000070095a7 */ /* 0x000ee4000802007f */
[----:B---3--:R-:W-:Y:S05]  /*b980*/  @!P1 BRA `(.L_x_10021) ;  /* 0xfffffffc00ec9947 */ /* 0x008fea000383ffff */
[----:B------:R-:W-:Y:S05]  /*b990*/  BRA `(.L_x_10020) ;  /* 0xffffffac00447947 */ /* 0x000fea000383ffff */
.L_x_10032:
        /* <DEDUP_REMOVED lines=8> */
[----:B0-2---:R-:W-:Y:S05]  /*ba20*/  WARPSYNC.COLLECTIVE R15, `(.L_x_10079) ;  /* 0x000000000f087348 */ /* 0x005fea0003c00000 */
[----:B------:R1:W3:Y:S02]  /*ba30*/  SHFL.IDX P6, R14, R13, R12, R11 ;  /* 0x0000000c0d0e7389 */ /* 0x0002e400000c000b */
[----:B0123--:R-:W-:Y:S01]  /*ba40*/  ENDCOLLECTIVE ;  /* 0x000000000000791b */ /* 0x00ffe20003800000 */
.L_x_10079:
[----:B------:R-:W-:Y:S05]  /*ba50*/  BSYNC B0 ;  /* 0x0000000000007941 */ /* 0x000fea0003800000 */
.L_x_10078:
[----:B------:R-:W-:Y:S05]  /*ba60*/  BRA `(.L_x_10080) ;  /* 0xffffffcc00f47947 */ /* 0x000fea000383ffff */
.L_x_10035:
[----:B0-----:R0:W1:Y:S02]  /*ba70*/  SYNCS.PHASECHK.TRANS64.TRYWAIT P0, [R0+URZ+0x2d840], R2 ;  /* 0x02d84002000075a7 */ /* 0x001064000800017f */
[----:B-1----:R-:W-:Y:S05]  /*ba80*/  @!P0 NANOSLEEP.SYNCS 0x989680 ;  /* 0x009896800000895d */ /* 0x002fea0003900000 */
[----:B------:R-:W1:Y:S02]  /*ba90*/  @!P0 SYNCS.PHASECHK.TRANS64 P0, [R0+URZ+0x2d840], R2 ;  /* 0x02d84002000085a7 */ /* 0x000e64000800007f */
[----:B-1----:R-:W-:Y:S05]  /*baa0*/  @!P0 BRA `(.L_x_10035) ;  /* 0xfffffffc00f08947 */ /* 0x002fea000383ffff */
[----:B------:R-:W-:Y:S05]  /*bab0*/  BRA `(.L_x_10081) ;  /* 0xffffffd000e47947 */ /* 0x000fea000383ffff */
.L_x_10036:
        /* <DEDUP_REMOVED lines=8> */
.L_x_10083:
[----:B------:R-:W-:Y:S05]  /*bb40*/  BSYNC B0 ;  /* 0x0000000000007941 */ /* 0x000fea0003800000 */
.L_x_10082:
[----:B------:R-:W-:Y:S01]  /*bb50*/  IMAD.MOV.U32 R13, RZ, RZ, R5 ;  /* 0x000000ffff0d7224 */ /* 0x000fe200078e0005 */
[----:B------:R-:W-:Y:S01]  /*bb60*/  MOV R15, 0xffffffff ;  /* 0xffffffff000f7802 */ /* 0x000fe20000000f00 */
[----:B------:R-:W-:Y:S01]  /*bb70*/  IMAD.MOV.U32 R12, RZ, RZ, RZ ;  /* 0x000000ffff0c7224 */ /* 0x000fe200078e00ff */
[----:B------:R-:W-:Y:S01]  /*bb80*/  MOV R2, R14 ;  /* 0x0000000e00027202 */ /* 0x000fe20000000f00 */
[----:B------:R-:W-:Y:S01]  /*bb90*/  IMAD.MOV.U32 R11, RZ, RZ, 0x1c1f ;  /* 0x00001c1fff0b7424 */ /* 0x000fe200078e00ff */
[----:B------:R-:W-:-:S13]  /*bba0*/  ISETP.GE.AND P0, PT, R9, 0x1, PT ;  /* 0x000000010900780c */ /* 0x000fda0003f06270 */
[----:B------:R-:W-:Y:S05]  /*bbb0*/  WARPSYNC.COLLECTIVE R15, `(.L_x_10084) ;  /* 0x000000000f087348 */ /* 0x000fea0003c00000 */
[----:B------:R0:W1:Y:S02]  /*bbc0*/  SHFL.IDX P6, R14, R13, R12, R11 ;  /* 0x0000000c0d0e7389 */ /* 0x00006400000c000b */
[----:B01----:R-:W-:Y:S01]  /*bbd0*/  ENDCOLLECTIVE ;  /* 0x000000000000791b */ /* 0x003fe20003800000 */
.L_x_10084:
[----:B------:R-:W-:Y:S01]  /*bbe0*/  @P0 LEA R7, R4, UR37, 0x1 ;  /* 0x0000002504070c11 */ /* 0x000fe2000f8e08ff */
[----:B------:R-:W-:Y:S01]  /*bbf0*/  IMAD.MOV.U32 R13, RZ, RZ, R6 ;  /* 0x000000ffff0d7224 */ /* 0x000fe200078e0006 */
[----:B------:R-:W-:Y:S01]  /*bc00*/  MOV R12, 0x1 ;  /* 0x00000001000c7802 */ /* 0x000fe20000000f00 */
[----:B------:R-:W-:-:S07]  /*bc10*/  IMAD.MOV.U32 R3, RZ, RZ, R14 ;  /* 0x000000ffff037224 */ /* 0x000fce00078e000e */
[----:B------:R-:W-:Y:S05]  /*bc20*/  WARPSYNC.COLLECTIVE R15, `(.L_x_10085) ;  /* 0x000000000f087348 */ /* 0x000fea0003c00000 */
[----:B------:R0:W1:Y:S02]  /*bc30*/  SHFL.IDX P6, R14, R13, R12, R11 ;  /* 0x0000000c0d0e7389 */ /* 0x00006400000c000b */
[----:B01----:R-:W-:Y:S01]  /*bc40*/  ENDCOLLECTIVE ;  /* 0x000000000000791b */ /* 0x003fe20003800000 */
.L_x_10085:
        /* <DEDUP_REMOVED lines=17> */
.L_x_10086:
[----:B------:R-:W-:Y:S01]  /*bd60*/  @P0 LEA R7, R4, UR37, 0x1 ;  /* 0x0000002504070c11 */ /* 0x000fe2000f8e08ff */
[----:B------:R-:W-:Y:S02]  /*bd70*/  IMAD.MOV.U32 R13, RZ, RZ, R6 ;  /* 0x000000ffff0d7224 */ /* 0x000fe400078e0006 */
[----:B------:R-:W-:Y:S02]  /*bd80*/  IMAD.MOV.U32 R12, RZ, RZ, 0x2 ;  /* 0x00000002ff0c7424 */ /* 0x000fe400078e00ff */
[----:B------:R-:W-:-:S07]  /*bd90*/  IMAD.MOV.U32 R3, RZ, RZ, R14 ;  /* 0x000000ffff037224 */ /* 0x000fce00078e000e */
[----:B------:R-:W-:Y:S05]  /*bda0*/  WARPSYNC.COLLECTIVE R15, `(.L_x_10087) ;  /* 0x000000000f087348 */ /* 0x000fea0003c00000 */
[----:B------:R0:W1:Y:S02]  /*bdb0*/  SHFL.IDX P6, R14, R13, R12, R11 ;  /* 0x0000000c0d0e7389 */ /* 0x00006400000c000b */
[----:B01----:R-:W-:Y:S01]  /*bdc0*/  ENDCOLLECTIVE ;  /* 0x000000000000791b */ /* 0x003fe20003800000 */
.L_x_10087:
[----:B------:R-:W-:-:S04]  /*bdd0*/  @P0 LEA R3, P1, R8, R3, 0x1 ;  /* 0x0000000308030211 */ /* 0x000fc800078208ff */
[----:B------:R-:W-:-:S04]  /*bde0*/  @P0 IADD3.X R2, RZ, R2, RZ, P1, !PT ;  /* 0x00000002ff020210 */ /* 0x000fc80000ffe4ff */
[-C--:B------:R-:W-:Y:S02]  /*bdf0*/  @P0 LOP3.LUT R3, R3, R2.reuse, RZ, 0x3c, !PT ;  /* 0x0000000203030212 */ /* 0x080fe400078e3cff */
        /* <DEDUP_REMOVED lines=14> */
.L_x_10088:
[----:B------:R-:W-:Y:S01]  /*bee0*/  @P0 LEA R7, R4, UR37, 0x1 ;  /* 0x0000002504070c11 */ /* 0x000fe2000f8e08ff */
[----:B------:R-:W-:Y:S01]  /*bef0*/  IMAD.MOV.U32 R13, RZ, RZ, R6 ;  /* 0x000000ffff0d7224 */ /* 0x000fe200078e0006 */
[----:B------:R-:W-:Y:S01]  /*bf00*/  MOV R12, 0x3 ;  /* 0x00000003000c7802 */ /* 0x000fe20000000f00 */
[----:B------:R-:W-:-:S07]  /*bf10*/  IMAD.MOV.U32 R3, RZ, RZ, R14 ;  /* 0x000000ffff037224 */ /* 0x000fce00078e000e */
[----:B------:R-:W-:Y:S05]  /*bf20*/  WARPSYNC.COLLECTIVE R15, `(.L_x_10089) ;  /* 0x000000000f087348 */ /* 0x000fea0003c00000 */
[----:B------:R0:W1:Y:S02]  /*bf30*/  SHFL.IDX P6, R14, R13, R12, R11 ;  /* 0x0000000c0d0e7389 */ /* 0x00006400000c000b */
[----:B01----:R-:W-:Y:S01]  /*bf40*/  ENDCOLLECTIVE ;  /* 0x000000000000791b */ /* 0x003fe20003800000 */
.L_x_10089:
        /* <DEDUP_REMOVED lines=10> */
[----:B------:R0:W-:Y:S04]  /*bff0*/  @P0 LDGSTS.E.BYPASS.LTC128B.128 [R7+0x16400], desc[UR48][R2.64], !P4 ;  /* 0x1640000002070fae */ /* 0x0001e8000e101d70 */
[----:B------:R0:W-:Y:S04]  /*c000*/  @P0 LDGSTS.E.BYPASS.LTC128B.128 [R7+0x18400], desc[UR48][R2.64+0x40], !P3 ;  /* 0x1840004002070fae */ /* 0x0001e8000d901d70 */
[----:B------:R0:W-:Y:S02]  /*c010*/  @P0 LDGSTS.E.BYPASS.LTC128B.128 [R7+0x1a400], desc[UR48][R2.64+0x80], !P2 ;  /* 0x1a40008002070fae */ /* 0x0001e4000d101d70 */
[----:B0-----:R-:W-:Y:S05]  /*c020*/  WARPSYNC.COLLECTIVE R15, `(.L_x_10090) ;  /* 0x000000000f087348 */ /* 0x001fea0003c00000 */
[----:B------:R1:W2:Y:S02]  /*c030*/  SHFL.IDX P6, R14, R13, R12, R11 ;  /* 0x0000000c0d0e7389 */ /* 0x0002a400000c000b */
[----:B012---:R-:W-:Y:S01]  /*c040*/  ENDCOLLECTIVE ;  /* 0x000000000000791b */ /* 0x007fe20003800000 */
.L_x_10090:
[----:B------:R-:W-:Y:S05]  /*c050*/  BRA `(.L_x_10091) ;  /* 0xffffffd000987947 */ /* 0x000fea000383ffff */
.L_x_10040:
[----:B------:R-:W-:Y:S01]  /*c060*/  IMAD.MOV.U32 R13, RZ, RZ, R4 ;  /* 0x000000ffff0d7224 */ /* 0x000fe200078e0004 */
[----:B------:R-:W-:Y:S01]  /*c070*/  MOV R12, RZ ;  /* 0x000000ff000c7202 */ /* 0x000fe20000000f00 */
[----:B------:R-:W-:Y:S02]  /*c080*/  IMAD.MOV.U32 R11, RZ, RZ, 0x1c1f ;  /* 0x00001c1fff0b7424 */ /* 0x000fe400078e00ff */
[----:B------:R-:W-:Y:S02]  /*c090*/  IMAD.MOV.U32 R15, RZ, RZ, -0x1 ;  /* 0xffffffffff0f7424 */ /* 0x000fe400078e00ff */
[----:B------:R-:W-:-:S07]  /*c0a0*/  IMAD R5, R6, 0xc0, R21 ;  /* 0x000000c006057824 */ /* 0x000fce00078e0215 */
[----:B------:R-:W-:Y:S05]  /*c0b0*/  WARPSYNC.COLLECTIVE R15, `(.L_x_10092) ;  /* 0x000000000f087348 */ /* 0x000fea0003c00000 */
[----:B------:R0:W1:Y:S02]  /*c0c0*/  SHFL.IDX P6, R14, R13, R12, R11 ;  /* 0x0000000c0d0e7389 */ /* 0x00006400000c000b */
[----:B01----:R-:W-:Y:S01]  /*c0d0*/  ENDCOLLECTIVE ;  /* 0x000000000000791b */ /* 0x003fe20003800000 */
.L_x_10092:
[C---:B------:R-:W-:Y:S01]  /*c0e0*/  VIADD R6, R5.reuse, 0x20 ;  /* 0x0000002005067836 */ /* 0x040fe20000000000 */
[----:B------:R-:W-:Y:S02]  /*c0f0*/  ISETP.GE.AND P0, PT, R5, UR38, PT ;  /* 0x0000002605007c0c */ /* 0x000fe4000bf06270 */
[----:B------:R-:W-:Y:S01]  /*c100*/  MOV R13, R0 ;  /* 0x00000000000d7202 */ /* 0x000fe20000000f00 */
[----:B------:R-:W-:-:S10]  /*c110*/  IMAD.MOV.U32 R2, RZ, RZ, R14 ;  /* 0x000000ffff027224 */ /* 0x000fd400078e000e */
[----:B------:R-:W-:Y:S05]  /*c120*/  WARPSYNC.COLLECTIVE R15, `(.L_x_10093) ;  /* 0x000000000f087348 */ /* 0x000fea0003c00000 */
[----:B------:R0:W1:Y:S02]  /*c130*/  SHFL.IDX P6, R14, R13, R12, R11 ;  /* 0x0000000c0d0e7389 */ /* 0x00006400000c000b */
[----:B01----:R-:W-:Y:S01]  /*c140*/  ENDCOLLECTIVE ;  /* 0x000000000000791b */ /* 0x003fe20003800000 */
.L_x_10093:
[----:B------:R-:W-:Y:S01]  /*c150*/  MOV R13, R4 ;  /* 0x00000004000d7202 */ /* 0x000fe20000000f00 */
[----:B------:R-:W-:Y:S02]  /*c160*/  IMAD.MOV.U32 R12, RZ, RZ, 0x1 ;  /* 0x00000001ff0c7424 */ /* 0x000fe400078e00ff */
[----:B------:R-:W-:-:S07]  /*c170*/  IMAD.MOV.U32 R3, RZ, RZ, R14 ;  /* 0x000000ffff037224 */ /* 0x000fce00078e000e */
[----:B------:R-:W-:Y:S05]  /*c180*/  WARPSYNC.COLLECTIVE R15, `(.L_x_10094) ;  /* 0x000000000f087348 */ /* 0x000fea0003c00000 */
[----:B------:R0:W1:Y:S02]  /*c190*/  SHFL.IDX P6, R14, R13, R12, R11 ;  /* 0x0000000c0d0e7389 */ /* 0x00006400000c000b */
[----:B01----:R-:W-:Y:S01]  /*c1a0*/  ENDCOLLECTIVE ;  /* 0x000000000000791b */ /* 0x003fe20003800000 */
.L_x_10094:
        /* <DEDUP_REMOVED lines=11> */
[----:B------:R0:W-:Y:S01]  /*c260*/  @!P0 LDGSTS.E.BYPASS.LTC128B.128 [R19+0x12400], desc[UR48][R2.64+0x80], !P5 ;  /* 0x1240008002138fae */ /* 0x0001e2000e901d70 */
[----:B------:R-:W-:Y:S01]  /*c270*/  ISETP.GE.AND P0, PT, R6, UR38, PT ;  /* 0x0000002606007c0c */ /* 0x000fe2000bf06270 */
[----:B------:R-:W-:-:S02]  /*c280*/  VIADD R6, R5, 0x40 ;  /* 0x0000004005067836 */ /* 0x000fc40000000000 */
[----:B0-----:R-:W-:-:S10]  /*c290*/  IMAD.MOV.U32 R2, RZ, RZ, R14 ;  /* 0x000000ffff027224 */ /* 0x001fd400078e000e */
[----:B------:R-:W-:Y:S05]  /*c2a0*/  WARPSYNC.COLLECTIVE R15, `(.L_x_10095) ;  /* 0x000000000f087348 */ /* 0x000fea0003c00000 */
[----:B------:R0:W1:Y:S02]  /*c2b0*/  SHFL.IDX P6, R14, R13, R12, R11 ;  /* 0x0000000c0d0e7389 */ /* 0x00006400000c000b */
[----:B01----:R-:W-:Y:S01]  /*c2c0*/  ENDCOLLECTIVE ;  /* 0x000000000000791b */ /* 0x003fe20003800000 */
.L_x_10095:
[----:B------:R-:W-:Y:S01]  /*c2d0*/  IMAD.MOV.U32 R13, RZ, RZ, R4 ;  /* 0x000000ffff0d7224 */ /* 0x000fe200078e0004 */
[----:B------:R-:W-:Y:S02]  /*c2e0*/  MOV R12, 0x2 ;  /* 0x00000002000c7802 */ /* 0x000fe40000000f00 */
[----:B------:R-:W-:-:S07]  /*c2f0*/  MOV R3, R14 ;  /* 0x0000000e00037202 */ /* 0x000fce0000000f00 */
[----:B------:R-:W-:Y:S05]  /*c300*/  WARPSYNC.COLLECTIVE R15, `(.L_x_10096) ;  /* 0x000000000f087348 */ /* 0x000fea0003c00000 */
[----:B------:R0:W1:Y:S02]  /*c310*/  SHFL.IDX P6, R14, R13, R12, R11 ;  /* 0x0000000c0d0e7389 */ /* 0x00006400000c000b */
[----:B01----:R-:W-:Y:S01]  /*c320*/  ENDCOLLECTIVE ;  /* 0x000000000000791b */ /* 0x003fe20003800000 */
.L_x_10096:
        /* <DEDUP_REMOVED lines=13> */
[----:B0-----:R-:W-:-:S12]  /*c400*/  IMAD.MOV.U32 R2, RZ, RZ, R14 ;  /* 0x000000ffff027224 */ /* 0x001fd800078e000e */
[----:B------:R-:W-:Y:S05]  /*c410*/  WARPSYNC.COLLECTIVE R15, `(.L_x_10097) ;  /* 0x000000000f087348 */ /* 0x000fea0003c00000 */
[----:B------:R0:W1:Y:S02]  /*c420*/  SHFL.IDX P6, R14, R13, R12, R11 ;  /* 0x0000000c0d0e7389 */ /* 0x00006400000c000b */
[----:B01----:R-:W-:Y:S01]  /*c430*/  ENDCOLLECTIVE ;  /* 0x000000000000791b */ /* 0x003fe20003800000 */
.L_x_10097:
[----:B------:R-:W-:Y:S02]  /*c440*/  IMAD.MOV.U32 R13, RZ, RZ, R4 ;  /* 0x000000ffff0d7224 */ /* 0x000fe400078e0004 */
[----:B------:R-:W-:Y:S02]  /*c450*/  IMAD.MOV.U32 R12, RZ, RZ, 0x3 ;  /* 0x00000003ff0c7424 */ /* 0x000fe400078e00ff */
[----:B------:R-:W-:-:S07]  /*c460*/  IMAD.MOV.U32 R3, RZ, RZ, R14 ;  /* 0x000000ffff037224 */ /* 0x000fce00078e000e */
[----:B------:R-:W-:Y:S05]  /*c470*/  WARPSYNC.COLLECTIVE R15, `(.L_x_10098) ;  /* 0x000000000f087348 */ /* 0x000fea0003c00000 */
[----:B------:R0:W1:Y:S02]  /*c480*/  SHFL.IDX P6, R14, R13, R12, R11 ;  /* 0x0000000c0d0e7389 */ /* 0x00006400000c000b */
[----:B01----:R-:W-:Y:S01]  /*c490*/  ENDCOLLECTIVE ;  /* 0x000000000000791b */ /* 0x003fe20003800000 */
.L_x_10098:
[----:B------:R-:W-:-:S04]  /*c4a0*/  @!P0 LEA R3, P1, R20, R3, 0x1 ;  /* 0x0000000314038211 */ /* 0x000fc800078208ff */
[----:B------:R-:W-:-:S04]  /*c4b0*/  @!P0 IADD3.X R2, RZ, R2, RZ, P1, !PT ;  /* 0x00000002ff028210 */ /* 0x000fc80000ffe4ff */
[----:B------:R-:W-:Y:S02]  /*c4c0*/  @!P0 LOP3.LUT R3, R3, R2, RZ, 0x3c, !PT ;  /* 0x0000000203038212 */ /* 0x000fe400078e3cff */
[----:B------:R-:W-:Y:S01]  /*c4d0*/  MOV R13, R0 ;  /* 0x00000000000d7202 */ /* 0x000fe20000000f00 */
[----:B------:R-:W-:Y:S01]  /*c4e0*/  VIADD R0, R5, 0x60 ;  /* 0x0000006005007836 */ /* 0x000fe20000000000 */
[----:B------:R-:W-:-:S04]  /*c4f0*/  @!P0 LOP3.LUT R2, R3, R2, RZ, 0x3c, !PT ;  /* 0x0000000203028212 */ /* 0x000fc800078e3cff */
[----:B------:R-:W-:Y:S01]  /*c500*/  @!P0 LOP3.LUT R3, R3, R2, RZ, 0x3c, !PT ;  /* 0x0000000203038212 */ /* 0x000fe200078e3cff */
[----:B------:R-:W-:-:S04]  /*c510*/  IMAD.MOV.U32 R4, RZ, RZ, R14 ;  /* 0x000000ffff047224 */ /* 0x000fc800078e000e */
[----:B------:R-:W-:Y:S01]  /*c520*/  @!PT LDS RZ, [RZ] ;  /* 0x00000000fffff984 */ /* 0x000fe20000000800 */
[----:B------:R-:W-:Y:S01]  /*c530*/  @!PT LDS RZ, [RZ] ;  /* 0x00000000fffff984 */ /* 0x000fe20000000800 */
[----:B------:R-:W-:Y:S01]  /*c540*/  @!PT LDS RZ, [RZ] ;  /* 0x00000000fffff984 */ /* 0x000fe20000000800 */
[----:B------:R0:W-:Y:S03]  /*c550*/  @!P0 LDGSTS.E.BYPASS.LTC128B.128 [R19+0xd400], desc[UR48][R2.64], !P3 ;  /* 0x0d40000002138fae */ /* 0x0001e6000d901d70 */
[----:B0-----:R-:W-:Y:S05]  /*c560*/  WARPSYNC.COLLECTIVE R15, `(.L_x_10099) ;  /* 0x000000000f087348 */ /* 0x001fea0003c00000 */
[----:B------:R1:W2:Y:S02]  /*c570*/  SHFL.IDX P6, R14, R13, R12, R11 ;  /* 0x0000000c0d0e7389 */ /* 0x0002a400000c000b */
[----:B012---:R-:W-:Y:S01]  /*c580*/  ENDCOLLECTIVE ;  /* 0x000000000000791b */ /* 0x007fe20003800000 */
.L_x_10099:
[----:B------:R-:W-:Y:S01]  /*c590*/  @!PT LDS RZ, [RZ] ;  /* 0x00000000fffff984 */ /* 0x000fe20000000800 */
[----:B------:R-:W-:Y:S01]  /*c5a0*/  @!PT LDS RZ, [RZ] ;  /* 0x00000000fffff984 */ /* 0x000fe20000000800 */
[----:B------:R-:W-:Y:S01]  /*c5b0*/  @!PT LDS RZ, [RZ] ;  /* 0x00000000fffff984 */ /* 0x000fe20000000800 */
[----:B------:R-:W-:Y:S04]  /*c5c0*/  @!P0 LDGSTS.E.BYPASS.LTC128B.128 [R19+0x10400], desc[UR48][R2.64+0x40], !P4 ;  /* 0x1040004002138fae */ /* 0x000fe8000e101d70 */
[----:B------:R0:W-:Y:S01]  /*c5d0*/  @!P0 LDGSTS.E.BYPASS.LTC128B.128 [R19+0x13400], desc[UR48][R2.64+0x80], !P5 ;  /* 0x1340008002138fae */ /* 0x0001e2000e901d70 */
[----:B------:R-:W-:Y:S01]  /*c5e0*/  ISETP.GE.AND P0, PT, R0, UR38, PT ;  /* 0x0000002600007c0c */ /* 0x000fe2000bf06270 */
[----:B------:R-:W-:Y:S02]  /*c5f0*/  VIADD R0, R5, 0x80 ;  /* 0x0000008005007836 */ /* 0x000fe40000000000 */
[----:B------:R-:W-:Y:S02]  /*c600*/  IMAD.MOV.U32 R13, RZ, RZ, R7 ;  /* 0x000000ffff0d7224 */ /* 0x000fe400078e0007 */
[----:B------:R-:W-:-:S08]  /*c610*/  IMAD.MOV.U32 R12, RZ, RZ, RZ ;  /* 0x000000ffff0c7224 */ /* 0x000fd000078e00ff */
[----:B------:R-:W-:-:S05]  /*c620*/  @!P0 LEA R14, P1, R20, R14, 0x1 ;  /* 0x0000000e140e8211 */ /* 0x000fca00078208ff */
[----:B0-----:R-:W-:-:S08]  /*c630*/  @!P0 IMAD.MOV.U32 R2, RZ, RZ, R14 ;  /* 0x000000ffff028224 */ /* 0x001fd000078e000e */
[----:B------:R-:W-:Y:S05]  /*c640*/  WARPSYNC.COLLECTIVE R15, `(.L_x_10100) ;  /* 0x000000000f087348 */ /* 0x000fea0003c00000 */
[----:B------:R0:W1:Y:S02]  /*c650*/  SHFL.IDX P6, R14, R13, R12, R11 ;  /* 0x0000000c0d0e7389 */ /* 0x00006400000c000b */
[----:B01----:R-:W-:Y:S01]  /*c660*/  ENDCOLLECTIVE ;  /* 0x000000000000791b */ /* 0x003fe20003800000 */
.L_x_10100:
[----:B------:R-:W-:-:S05]  /*c670*/  @!P0 IMAD.X R9, RZ, RZ, R4, P1 ;  /* 0x000000ffff098224 */ /* 0x000fca00008e0604 */
        /* <DEDUP_REMOVED lines=13> */
.L_x_10101:
[----:B------:R-:W-:Y:S02]  /*c750*/  IMAD.MOV.U32 R13, RZ, RZ, R7 ;  /* 0x000000ffff0d7224 */ /* 0x000fe400078e0007 */
[----:B------:R-:W-:Y:S01]  /*c760*/  IMAD.MOV.U32 R12, RZ, RZ, 0x1 ;  /* 0x00000001ff0c7424 */ /* 0x000fe200078e00ff */
[----:B------:R-:W-:-:S05]  /*c770*/  @!P0 LEA R14, P1, R20, R14, 0x1 ;  /* 0x0000000e140e8211 */ /* 0x000fca00078208ff */
[----:B------:R-:W-:-:S08]  /*c780*/  @!P0 IMAD.MOV.U32 R2, RZ, RZ, R14 ;  /* 0x000000ffff028224 */ /* 0x000fd000078e000e */
[----:B------:R-:W-:Y:S05]  /*c790*/  WARPSYNC.COLLECTIVE R15, `(.L_x_10102) ;  /* 0x000000000f087348 */ /* 0x000fea0003c00000 */
[----:B------:R0:W1:Y:S02]  /*c7a0*/  SHFL.IDX P6, R14, R13, R12, R11 ;  /* 0x0000000c0d0e7389 */ /* 0x00006400000c000b */
[----:B01----:R-:W-:Y:S01]  /*c7b0*/  ENDCOLLECTIVE ;  /* 0x000000000000791b */ /* 0x003fe20003800000 */
.L_x_10102:
[----:B------:R-:W-:-:S05]  /*c7c0*/  @!P0 IMAD.X R9, RZ, RZ, R0, P1 ;  /* 0x000000ffff098224 */ /* 0x000fca00008e0600 */
[----:B------:R-:W-:-:S05]  /*c7d0*/  @!P0 MOV R3, R9 ;  /* 0x0000000900038202 */ /* 0x000fca0000000f00 */
[----:B------:R-:W-:Y:S01]  /*c7e0*/  @!PT LDS RZ, [RZ] ;  /* 0x00000000fffff984 */ /* 0x000fe20000000800 */
[----:B------:R-:W-:Y:S01]  /*c7f0*/  @!PT LDS RZ, [RZ] ;  /* 0x00000000fffff984 */ /* 0x000fe20000000800 */
[----:B------:R-:W-:Y:S01]  /*c800*/  @!PT LDS RZ, [RZ] ;  /* 0x00000000fffff984 */ /* 0x000fe20000000800 */
        /* <DEDUP_REMOVED lines=8> */
.L_x_10103:
[----:B------:R-:W-:Y:S05]  /*c890*/  BRA `(.L_x_10104) ;  /* 0xffffffd400647947 */ /* 0x000fea000383ffff */
.L_x_10042:
[----:B0-----:R-:W-:-:S04]  /*c8a0*/  IMAD.U32 R3, RZ, RZ, UR37 ;  /* 0x00000025ff037e24 */ /* 0x001fc8000f8e00ff */
[----:B------:R0:W1:Y:S03]  /*c8b0*/  SYNCS.PHASECHK.TRANS64.TRYWAIT P0, [R3+URZ+0x2d820], R0 ;  /* 0x02d82000030075a7 */ /* 0x000066000800017f */
[----:B-1----:R-:W-:Y:S05]  /*c8c0*/  @!P0 NANOSLEEP.SYNCS 0x989680 ;  /* 0x009896800000895d */ /* 0x002fea0003900000 */
[----:B------:R-:W1:Y:S02]  /*c8d0*/  @!P0 SYNCS.PHASECHK.TRANS64 P0, [R3+URZ+0x2d820], R0 ;  /* 0x02d82000030085a7 */ /* 0x000e64000800007f */
[----:B-1----:R-:W-:Y:S05]  /*c8e0*/  @!P0 BRA `(.L_x_10042) ;  /* 0xfffffffc00ec8947 */ /* 0x002fea000383ffff */
[----:B------:R-:W-:Y:S05]  /*c8f0*/  BRA `(.L_x_10105) ;  /* 0xffffffd400a07947 */ /* 0x000fea000383ffff */
.L_x_10046:
[----:B0-----:R0:W1:Y:S02]  /*c900*/  SYNCS.PHASECHK.TRANS64.TRYWAIT P0, [R6+URZ+0x2d840], R0 ;  /* 0x02d84000060075a7 */ /* 0x001064000800017f */
[----:B-1----:R-:W-:Y:S05]  /*c910*/  @!P0 NANOSLEEP.SYNCS 0x989680 ;  /* 0x009896800000895d */ /* 0x002fea0003900000 */
[----:B------:R-:W1:Y:S02]  /*c920*/  @!P0 SYNCS.PHASECHK.TRANS64 P0, [R6+URZ+0x2d840], R0 ;  /* 0x02d84000060085a7 */ /* 0x000e64000800007f */
[----:B-1----:R-:W-:Y:S05]  /*c930*/  @!P0 BRA `(.L_x_10046) ;  /* 0xfffffffc00f08947 */ /* 0x002fea000383ffff */
[----:B------:R-:W-:Y:S05]  /*c940*/  BRA `(.L_x_10106) ;  /* 0xffffffd800707947 */ /* 0x000fea000383ffff */
.L_x_10047:
        /* <DEDUP_REMOVED lines=8> */
.L_x_10108:
[----:B------:R-:W-:Y:S05]  /*c9d0*/  BSYNC B1 ;  /* 0x0000000000017941 */ /* 0x000fea0003800000 */
.L_x_10107:
[----:B------:R-:W0:Y:S01]  /*c9e0*/  S2R R27, SR_TID.X ;  /* 0x00000000001b7919 */ /* 0x000e220000002100 */
[----:B------:R-:W-:Y:S01]  /*c9f0*/  IMAD.MOV.U32 R13, RZ, RZ, R8 ;  /* 0x000000ffff0d7224 */ /* 0x000fe200078e0008 */
[----:B------:R-:W-:Y:S01]  /*ca00*/  MOV R12, RZ ;  /* 0x000000ff000c7202 */ /* 0x000fe20000000f00 */
[----:B------:R-:W-:Y:S01]  /*ca10*/  IMAD.MOV.U32 R11, RZ, RZ, 0x1c1f ;  /* 0x00001c1fff0b7424 */ /* 0x000fe200078e00ff */
[----:B------:R-:W-:Y:S01]  /*ca20*/  LEA R9, R9, UR37, 0x1 ;  /* 0x0000002509097c11 */ /* 0x000fe2000f8e08ff */
[----:B------:R-:W-:Y:S02]  /*ca30*/  IMAD.MOV.U32 R15, RZ, RZ, -0x1 ;  /* 0xffffffffff0f7424 */ /* 0x000fe400078e00ff */
[----:B------:R-:W-:-:S07]  /*ca40*/  IMAD.MOV.U32 R3, RZ, RZ, R14 ;  /* 0x000000ffff037224 */ /* 0x000fce00078e000e */
[----:B0-----:R-:W-:Y:S05]  /*ca50*/  WARPSYNC.COLLECTIVE R15, `(.L_x_10109) ;  /* 0x000000000f087348 */ /* 0x001fea0003c00000 */
[----:B------:R1:W2:Y:S02]  /*ca60*/  SHFL.IDX P6, R14, R13, R12, R11 ;  /* 0x0000000c0d0e7389 */ /* 0x0002a400000c000b */
[----:B012---:R-:W-:Y:S01]  /*ca70*/  ENDCOLLECTIVE ;  /* 0x000000000000791b */ /* 0x007fe20003800000 */
.L_x_10109:
[----:B------:R-:W-:Y:S01]  /*ca80*/  IMAD.MOV.U32 R13, RZ, RZ, R19 ;  /* 0x000000ffff0d7224 */ /* 0x000fe200078e0013 */
[----:B------:R-:W-:Y:S01]  /*ca90*/  MOV R12, 0x1 ;  /* 0x00000001000c7802 */ /* 0x000fe20000000f00 */
[----:B------:R-:W-:Y:S01]  /*caa0*/  IMAD.SHL.U32 R27, R27, 0x8, RZ ;  /* 0x000000081b1b7824 */ /* 0x000fe200078e00ff */
[----:B------:R-:W-:-:S07]  /*cab0*/  MOV R2, R14 ;  /* 0x0000000e00027202 */ /* 0x000fce0000000f00 */
[----:B------:R-:W-:Y:S05]  /*cac0*/  WARPSYNC.COLLECTIVE R15, `(.L_x_10110) ;  /* 0x000000000f087348 */ /* 0x000fea0003c00000 */
[----:B------:R0:W1:Y:S02]  /*cad0*/  SHFL.IDX P6, R14, R13, R12, R11 ;  /* 0x0000000c0d0e7389 */ /* 0x00006400000c000b */
[----:B01----:R-:W-:Y:S01]  /*cae0*/  ENDCOLLECTIVE ;  /* 0x000000000000791b */ /* 0x003fe20003800000 */
.L_x_10110:
[----:B------:R-:W-:-:S05]  /*caf0*/  LOP3.LUT R27, R27, 0x18, RZ, 0xc0, !PT ;  /* 0x000000181b1b7812 */ /* 0x000fca00078ec0ff */
[----:B------:R-:W-:-:S05]  /*cb00*/  IMAD.SHL.U32 R0, R27, 0x2, RZ ;  /* 0x000000021b007824 */ /* 0x000fca00078e00ff */
[----:B------:R-:W-:Y:S01]  /*cb10*/  IADD3 R2, P0, R2, R0, RZ ;  /* 0x0000000002027210 */ /* 0x000fe20007f1e0ff */
[----:B------:R-:W-:-:S04]  /*cb20*/  IMAD.MOV.U32 R13, RZ, RZ, R8 ;  /* 0x000000ffff0d7224 */ /* 0x000fc800078e0008 */
[----:B------:R-:W-:-:S05]  /*cb30*/  IMAD.X R3, RZ, RZ, R3, P0 ;  /* 0x000000ffff037224 */ /* 0x000fca00000e0603 */
[----:B------:R-:W-:Y:S01]  /*cb40*/  @!PT LDS RZ, [RZ] ;  /* 0x00000000fffff984 */ /* 0x000fe20000000800 */
[----:B------:R-:W-:Y:S01]  /*cb50*/  @!PT LDS RZ, [RZ] ;  /* 0x00000000fffff984 */ /* 0x000fe20000000800 */
[----:B------:R-:W-:Y:S01]  /*cb60*/  @!PT LDS RZ, [RZ] ;  /* 0x00000000fffff984 */ /* 0x000fe20000000800 */
[----:B------:R-:W-:Y:S04]  /*cb70*/  LDGSTS.E.BYPASS.LTC128B.128 [R9+0x15400], desc[UR48][R2.64], !P3 ;  /* 0x1540000002097fae */ /* 0x000fe8000d901d70 */
[----:B------:R-:W-:Y:S04]  /*cb80*/  LDGSTS.E.BYPASS.LTC128B.128 [R9+0x17400], desc[UR48][R2.64+0x40], !P2 ;  /* 0x1740004002097fae */ /* 0x000fe8000d101d70 */
[----:B------:R0:W-:Y:S02]  /*cb90*/  LDGSTS.E.BYPASS.LTC128B.128 [R9+0x19400], desc[UR48][R2.64+0x80], !P1 ;  /* 0x1940008002097fae */ /* 0x0001e4000c901d70 */
[----:B0-----:R-:W-:-:S07]  /*cba0*/  IMAD.MOV.U32 R3, RZ, RZ, R14 ;  /* 0x000000ffff037224 */ /* 0x001fce00078e000e */
[----:B------:R-:W-:Y:S05]  /*cbb0*/  WARPSYNC.COLLECTIVE R15, `(.L_x_10111) ;  /* 0x000000000f087348 */ /* 0x000fea0003c00000 */
[----:B------:R0:W1:Y:S02]  /*cbc0*/  SHFL.IDX P6, R14, R13, R12, R11 ;  /* 0x0000000c0d0e7389 */ /* 0x00006400000c000b */
[----:B01----:R-:W-:Y:S01]  /*cbd0*/  ENDCOLLECTIVE ;  /* 0x000000000000791b */ /* 0x003fe20003800000 */
.L_x_10111:
[----:B------:R-:W-:Y:S02]  /*cbe0*/  IMAD.MOV.U32 R13, RZ, RZ, R19 ;  /* 0x000000ffff0d7224 */ /* 0x000fe400078e0013 */
[----:B------:R-:W-:Y:S02]  /*cbf0*/  IMAD.MOV.U32 R12, RZ, RZ, 0x2 ;  /* 0x00000002ff0c7424 */ /* 0x000fe400078e00ff */
[----:B------:R-:W-:-:S07]  /*cc00*/  IMAD.MOV.U32 R2, RZ, RZ, R14 ;  /* 0x000000ffff027224 */ /* 0x000fce00078e000e */
[----:B------:R-:W-:Y:S05]  /*cc10*/  WARPSYNC.COLLECTIVE R15, `(.L_x_10112) ;  /* 0x000000000f087348 */ /* 0x000fea0003c00000 */
[----:B------:R0:W1:Y:S02]  /*cc20*/  SHFL.IDX P6, R14, R13, R12, R11 ;  /* 0x0000000c0d0e7389 */ /* 0x00006400000c000b */
[----:B01----:R-:W-:Y:S01]  /*cc30*/  ENDCOLLECTIVE ;  /* 0x000000000000791b */ /* 0x003fe20003800000 */
.L_x_10112:
        /* <DEDUP_REMOVED lines=13> */
.L_x_10113:
[----:B------:R-:W-:Y:S01]  /*cd10*/  IMAD.MOV.U32 R13, RZ, RZ, R19 ;  /* 0x000000ffff0d7224 */ /* 0x000fe200078e0013 */
[----:B------:R-:W-:Y:S01]  /*cd20*/  MOV R12, 0x3 ;  /* 0x00000003000c7802 */ /* 0x000fe20000000f00 */
[----:B------:R-:W-:-:S07]  /*cd30*/  IMAD.MOV.U32 R2, RZ, RZ, R14 ;  /* 0x000000ffff027224 */ /* 0x000fce00078e000e */
[----:B------:R-:W-:Y:S05]  /*cd40*/  WARPSYNC.COLLECTIVE R15, `(.L_x_10114) ;  /* 0x000000000f087348 */ /* 0x000fea0003c00000 */
[----:B------:R0:W1:Y:S02]  /*cd50*/  SHFL.IDX P6, R14, R13, R12, R11 ;  /* 0x0000000c0d0e7389 */ /* 0x00006400000c000b */
[----:B01----:R-:W-:Y:S01]  /*cd60*/  ENDCOLLECTIVE ;  /* 0x000000000000791b */ /* 0x003fe20003800000 */
.L_x_10114:
        /* <DEDUP_REMOVED lines=13> */
.L_x_10115:
[----:B------:R-:W-:Y:S01]  /*ce40*/  IMAD.MOV.U32 R2, RZ, RZ, R14 ;  /* 0x000000ffff027224 */ /* 0x000fe200078e000e */
[----:B------:R-:W-:Y:S06]  /*ce50*/  BRA `(.L_x_10116) ;  /* 0xffffffd800047947 */ /* 0x000fec000383ffff */
.L_x_10052:
[----:B-1----:R1:W2:Y:S02]  /*ce60*/  SYNCS.PHASECHK.TRANS64.TRYWAIT P0, [R6+URZ+0x2d860], R2 ;  /* 0x02d86002060075a7 */ /* 0x0022a4000800017f */
[----:B--2---:R-:W-:Y:S05]  /*ce70*/  @!P0 NANOSLEEP.SYNCS 0x989680 ;  /* 0x009896800000895d */ /* 0x004fea0003900000 */
[----:B------:R-:W2:Y:S02]  /*ce80*/  @!P0 SYNCS.PHASECHK.TRANS64 P0, [R6+URZ+0x2d860], R2 ;  /* 0x02d86002060085a7 */ /* 0x000ea4000800007f */
[----:B--2---:R-:W-:Y:S05]  /*ce90*/  @!P0 BRA `(.L_x_10052) ;  /* 0xfffffffc00f08947 */ /* 0x004fea000383ffff */
[----:B------:R-:W-:Y:S05]  /*cea0*/  BRA `(.L_x_10117) ;  /* 0xffffffd800647947 */ /* 0x000fea000383ffff */
.L_x_10053:
        /* <DEDUP_REMOVED lines=8> */
.L_x_10119:
[----:B------:R-:W-:Y:S05]  /*cf30*/  BSYNC B1 ;  /* 0x0000000000017941 */ /* 0x000fea0003800000 */
.L_x_10118:
[----:B------:R-:W-:Y:S01]  /*cf40*/  IMAD.MOV.U32 R13, RZ, RZ, R17 ;  /* 0x000000ffff0d7224 */ /* 0x000fe200078e0011 */
[----:B------:R-:W-:Y:S01]  /*cf50*/  MOV R15, 0xffffffff ;  /* 0xffffffff000f7802 */ /* 0x000fe20000000f00 */
[----:B------:R-:W-:Y:S01]  /*cf60*/  IMAD.MOV.U32 R12, RZ, RZ, RZ ;  /* 0x000000ffff0c7224 */ /* 0x000fe200078e00ff */
[----:B------:R-:W-:Y:S01]  /*cf70*/  MOV R3, R14 ;  /* 0x0000000e00037202 */ /* 0x000fe20000000f00 */
[----:B------:R-:W-:Y:S01]  /*cf80*/  IMAD.MOV.U32 R11, RZ, RZ, 0x1c1f ;  /* 0x00001c1fff0b7424 */ /* 0x000fe200078e00ff */
[----:B------:R-:W-:-:S07]  /*cf90*/  LEA R7, R7, UR37, 0x1 ;  /* 0x0000002507077c11 */ /* 0x000fce000f8e08ff */
[----:B------:R-:W-:Y:S05]  /*cfa0*/  WARPSYNC.COLLECTIVE R15, `(.L_x_10120) ;  /* 0x000000000f087348 */ /* 0x000fea0003c00000 */
[----:B------:R0:W1:Y:S02]  /*cfb0*/  SHFL.IDX P6, R14, R13, R12, R11 ;  /* 0x0000000c0d0e7389 */ /* 0x00006400000c000b */
[----:B01----:R-:W-:Y:S01]  /*cfc0*/  ENDCOLLECTIVE ;  /* 0x000000000000791b */ /* 0x003fe20003800000 */
.L_x_10120:
[----:B------:R-:W-:Y:S01]  /*cfd0*/  IMAD.MOV.U32 R13, RZ, RZ, R18 ;  /* 0x000000ffff0d7224 */ /* 0x000fe200078e0012 */
[----:B------:R-:W-:Y:S01]  /*cfe0*/  MOV R12, 0x1 ;  /* 0x00000001000c7802 */ /* 0x000fe20000000f00 */
[----:B------:R-:W-:-:S07]  /*cff0*/  IMAD.MOV.U32 R2, RZ, RZ, R14 ;  /* 0x000000ffff027224 */ /* 0x000fce00078e000e */
[----:B------:R-:W-:Y:S05]  /*d000*/  WARPSYNC.COLLECTIVE R15, `(.L_x_10121) ;  /* 0x000000000f087348 */ /* 0x000fea0003c00000 */
[----:B------:R0:W1:Y:S02]  /*d010*/  SHFL.IDX P6, R14, R13, R12, R11 ;  /* 0x0000000c0d0e7389 */ /* 0x00006400000c000b */
[----:B01----:R-:W-:Y:S01]  /*d020*/  ENDCOLLECTIVE ;  /* 0x000000000000791b */ /* 0x003fe20003800000 */
.L_x_10121:
        /* <DEDUP_REMOVED lines=16> */
.L_x_10122:
[----:B------:R-:W-:Y:S02]  /*d130*/  IMAD.MOV.U32 R13, RZ, RZ, R18 ;  /* 0x000000ffff0d7224 */ /* 0x000fe400078e0012 */
[----:B------:R-:W-:Y:S02]  /*d140*/  IMAD.MOV.U32 R12, RZ, RZ, 0x2 ;  /* 0x00000002ff0c7424 */ /* 0x000fe400078e00ff */
[----:B------:R-:W-:-:S07]  /*d150*/  IMAD.MOV.U32 R2, RZ, RZ, R14 ;  /* 0x000000ffff027224 */ /* 0x000fce00078e000e */
[----:B------:R-:W-:Y:S05]  /*d160*/  WARPSYNC.COLLECTIVE R15, `(.L_x_10123) ;  /* 0x000000000f087348 */ /* 0x000fea0003c00000 */
[----:B------:R0:W1:Y:S02]  /*d170*/  SHFL.IDX P6, R14, R13, R12, R11 ;  /* 0x0000000c0d0e7389 */ /* 0x00006400000c000b */
[----:B01----:R-:W-:Y:S01]  /*d180*/  ENDCOLLECTIVE ;  /* 0x000000000000791b */ /* 0x003fe20003800000 */
.L_x_10123:
[----:B------:R-:W-:-:S04]  /*d190*/  IADD3 R2, P0, R2, R0, RZ ;  /* 0x0000000002027210 */ /* 0x000fc80007f1e0ff */
        /* <DEDUP_REMOVED lines=15> */
.L_x_10124:
[----:B------:R-:W-:Y:S01]  /*d290*/  IMAD.MOV.U32 R13, RZ, RZ, R18 ;  /* 0x000000ffff0d7224 */ /* 0x000fe200078e0012 */
[----:B------:R-:W-:Y:S01]  /*d2a0*/  MOV R12, 0x3 ;  /* 0x00000003000c7802 */ /* 0x000fe20000000f00 */
[----:B------:R-:W-:-:S07]  /*d2b0*/  IMAD.MOV.U32 R2, RZ, RZ, R14 ;  /* 0x000000ffff027224 */ /* 0x000fce00078e000e */
[----:B------:R-:W-:Y:S05]  /*d2c0*/  WARPSYNC.COLLECTIVE R15, `(.L_x_10125) ;  /* 0x000000000f087348 */ /* 0x000fea0003c00000 */
[----:B------:R0:W1:Y:S02]  /*d2d0*/  SHFL.IDX P6, R14, R13, R12, R11 ;  /* 0x0000000c0d0e7389 */ /* 0x00006400000c000b */
[----:B01----:R-:W-:Y:S01]  /*d2e0*/  ENDCOLLECTIVE ;  /* 0x000000000000791b */ /* 0x003fe20003800000 */
.L_x_10125:
        /* <DEDUP_REMOVED lines=13> */
.L_x_10126:
        /* <DEDUP_REMOVED lines=8> */
.L_x_10059:
[----:B0-----:R0:W1:Y:S02]  /*d440*/  SYNCS.PHASECHK.TRANS64.TRYWAIT P0, [R4+URZ+0x2d860], R3 ;  /* 0x02d86003040075a7 */ /* 0x001064000800017f */
[----:B-1----:R-:W-:Y:S05]  /*d450*/  @!P0 NANOSLEEP.SYNCS 0x989680 ;  /* 0x009896800000895d */ /* 0x002fea0003900000 */
[----:B------:R-:W1:Y:S02]  /*d460*/  @!P0 SYNCS.PHASECHK.TRANS64 P0, [R4+URZ+0x2d860], R3 ;  /* 0x02d86003040085a7 */ /* 0x000e64000800007f */
[----:B-1----:R-:W-:Y:S05]  /*d470*/  @!P0 BRA `(.L_x_10059) ;  /* 0xfffffffc00f08947 */ /* 0x002fea000383ffff */
[----:B------:R-:W-:Y:S05]  /*d480*/  BRA `(.L_x_10128) ;  /* 0xffffffd8009c7947 */ /* 0x000fea000383ffff */
.L_x_10060:
        /* <DEDUP_REMOVED lines=8> */
.L_x_10130:
[----:B------:R-:W-:Y:S05]  /*d510*/  BSYNC B0 ;  /* 0x0000000000007941 */ /* 0x000fea0003800000 */
.L_x_10129:
[----:B------:R-:W0:Y:S01]  /*d520*/  S2R R2, SR_TID.X ;  /* 0x0000000000027919 */ /* 0x000e220000002100 */
[----:B------:R-:W-:Y:S01]  /*d530*/  IMAD.MOV.U32 R13, RZ, RZ, R17 ;  /* 0x000000ffff0d7224 */ /* 0x000fe200078e0011 */
[----:B------:R-:W-:Y:S01]  /*d540*/  MOV R0, R14 ;  /* 0x0000000e00007202 */ /* 0x000fe20000000f00 */
[----:B------:R-:W-:Y:S02]  /*d550*/  IMAD.MOV.U32 R12, RZ, RZ, RZ ;  /* 0x000000ffff0c7224 */ /* 0x000fe400078e00ff */
[----:B------:R-:W-:Y:S02]  /*d560*/  IMAD.MOV.U32 R11, RZ, RZ, 0x1c1f ;  /* 0x00001c1fff0b7424 */ /* 0x000fe400078e00ff */
[----:B------:R-:W-:-:S07]  /*d570*/  IMAD.MOV.U32 R15, RZ, RZ, -0x1 ;  /* 0xffffffffff0f7424 */ /* 0x000fce00078e00ff */
[----:B0-----:R-:W-:Y:S05]  /*d580*/  WARPSYNC.COLLECTIVE R15, `(.L_x_10131) ;  /* 0x000000000f087348 */ /* 0x001fea0003c00000 */
[----:B------:R1:W2:Y:S02]  /*d590*/  SHFL.IDX P6, R14, R13, R12, R11 ;  /* 0x0000000c0d0e7389 */ /* 0x0002a400000c000b */
[----:B012---:R-:W-:Y:S01]  /*d5a0*/  ENDCOLLECTIVE ;  /* 0x000000000000791b */ /* 0x007fe20003800000 */
.L_x_10131:
[----:B------:R-:W-:Y:S01]  /*d5b0*/  MOV R13, R18 ;  /* 0x00000012000d7202 */ /* 0x000fe20000000f00 */
[----:B------:R-:W-:Y:S01]  /*d5c0*/  IMAD.MOV.U32 R12, RZ, RZ, 0x1 ;  /* 0x00000001ff0c7424 */ /* 0x000fe200078e00ff */
[----:B------:R-:W-:-:S04]  /*d5d0*/  SHF.L.U32 R2, R2, 0x3, RZ ;  /* 0x0000000302027819 */ /* 0x000fc800000006ff */
[----:B------:R-:W-:-:S05]  /*d5e0*/  LOP3.LUT R2, R2, 0x18, RZ, 0xc0, !PT ;  /* 0x0000001802027812 */ /* 0x000fca00078ec0ff */
[----:B------:R-:W-:-:S05]  /*d5f0*/  IMAD.SHL.U32 R6, R2, 0x2, RZ ;  /* 0x0000000202067824 */ /* 0x000fca00078e00ff */
[----:B------:R-:W-:-:S13]  /*d600*/  IADD3 R2, P0, R14, R6, RZ ;  /* 0x000000060e027210 */ /* 0x000fda0007f1e0ff */
[----:B------:R-:W-:Y:S05]  /*d610*/  WARPSYNC.COLLECTIVE R15, `(.L_x_10132) ;  /* 0x000000000f087348 */ /* 0x000fea0003c00000 */
[----:B------:R0:W1:Y:S02]  /*d620*/  SHFL.IDX P6, R14, R13, R12, R11 ;  /* 0x0000000c0d0e7389 */ /* 0x00006400000c000b */
[----:B01----:R-:W-:Y:S01]  /*d630*/  ENDCOLLECTIVE ;  /* 0x000000000000791b */ /* 0x003fe20003800000 */
.L_x_10132:
[----:B------:R-:W-:Y:S01]  /*d640*/  IMAD.X R3, RZ, RZ, R0, P0 ;  /* 0x000000ffff037224 */ /* 0x000fe200000e0600 */
[----:B------:R-:W-:Y:S02]  /*d650*/  ISETP.LT.OR P0, PT, R5, 0x1, P3 ;  /* 0x000000010500780c */ /* 0x000fe40001f01670 */
[----:B------:R-:W-:Y:S01]  /*d660*/  LEA R0, R7, UR37, 0x1 ;  /* 0x0000002507007c11 */ /* 0x000fe2000f8e08ff */
[----:B------:R-:W-:-:S10]  /*d670*/  IMAD.MOV.U32 R13, RZ, RZ, R17 ;  /* 0x000000ffff0d7224 */ /* 0x000fd400078e0011 */
        /* <DEDUP_REMOVED lines=12> */
.L_x_10133:
[----:B------:R-:W-:Y:S02]  /*d740*/  IMAD.MOV.U32 R13, RZ, RZ, R18 ;  /* 0x000000ffff0d7224 */ /* 0x000fe400078e0012 */
[----:B------:R-:W-:Y:S01]  /*d750*/  IMAD.MOV.U32 R12, RZ, RZ, 0x2 ;  /* 0x00000002ff0c7424 */ /* 0x000fe200078e00ff */
[----:B------:R-:W-:-:S13]  /*d760*/  IADD3 R2, P0, R14, R6, RZ ;  /* 0x000000060e027210 */ /* 0x000fda0007f1e0ff */
[----:B------:R-:W-:Y:S05]  /*d770*/  WARPSYNC.COLLECTIVE R15, `(.L_x_10134) ;  /* 0x000000000f087348 */ /* 0x000fea0003c00000 */
[----:B------:R0:W1:Y:S02]  /*d780*/  SHFL.IDX P6, R14, R13, R12, R11 ;  /* 0x0000000c0d0e7389 */ /* 0x00006400000c000b */
[----:B01----:R-:W-:Y:S01]  /*d790*/  ENDCOLLECTIVE ;  /* 0x000000000000791b */ /* 0x003fe20003800000 */
.L_x_10134:
        /* <DEDUP_REMOVED lines=15> */
.L_x_10135:
[----:B------:R-:W-:Y:S02]  /*d890*/  IMAD.MOV.U32 R13, RZ, RZ, R18 ;  /* 0x000000ffff0d7224 */ /* 0x000fe400078e0012 */
[----:B------:R-:W-:Y:S01]  /*d8a0*/  IMAD.MOV.U32 R12, RZ, RZ, 0x3 ;  /* 0x00000003ff0c7424 */ /* 0x000fe200078e00ff */
[----:B------:R-:W-:-:S13]  /*d8b0*/  IADD3 R2, P0, R14, R6, RZ ;  /* 0x000000060e027210 */ /* 0x000fda0007f1e0ff */
[----:B------:R-:W-:Y:S05]  /*d8c0*/  WARPSYNC.COLLECTIVE R15, `(.L_x_10136) ;  /* 0x000000000f087348 */ /* 0x000fea0003c00000 */
[----:B------:R0:W1:Y:S02]  /*d8d0*/  SHFL.IDX P6, R14, R13, R12, R11 ;  /* 0x0000000c0d0e7389 */ /* 0x00006400000c000b */
[----:B01----:R-:W-:Y:S01]  /*d8e0*/  ENDCOLLECTIVE ;  /* 0x000000000000791b */ /* 0x003fe20003800000 */
.L_x_10136:
        /* <DEDUP_REMOVED lines=12> */
.L_x_10137:
[----:B------:R-:W-:Y:S01]  /*d9b0*/  @!PT LDS RZ, [RZ] ;  /* 0x00000000fffff984 */ /* 0x000fe20000000800 */
[----:B------:R-:W-:Y:S01]  /*d9c0*/  @!PT LDS RZ, [RZ] ;  /* 0x00000000fffff984 */ /* 0x000fe20000000800 */
[----:B------:R-:W-:Y:S01]  /*d9d0*/  @!PT LDS RZ, [RZ] ;  /* 0x00000000fffff984 */ /* 0x000fe20000000800 */
[----:B------:R0:W-:Y:S01]  /*d9e0*/  LDGSTS.E.BYPASS.LTC128B.128 [R0+0x3400], desc[UR48][R2.64+0x40], !P0 ;  /* 0x0340004002007fae */ /* 0x0001e2000c101d70 */
[----:B------:R-:W-:-:S13]  /*d9f0*/  ISETP.LT.OR P0, PT, R5, 0x41, P1 ;  /* 0x000000410500780c */ /* 0x000fda0000f01670 */
[----:B------:R0:W-:Y:S01]  /*da00*/  LDGSTS.E.BYPASS.LTC128B.128 [R0+0x5400], desc[UR48][R2.64+0x80], !P0 ;  /* 0x0540008002007fae */ /* 0x0001e2000c101d70 */
[----:B------:R-:W-:Y:S05]  /*da10*/  BRA `(.L_x_10138) ;  /* 0xffffffd400f87947 */ /* 0x000fea000383ffff */
.L_x_10065:
[----:B0-----:R0:W1:Y:S02]  /*da20*/  SYNCS.PHASECHK.TRANS64.TRYWAIT P0, [R4+URZ+0x2d820], R0 ;  /* 0x02d82000040075a7 */ /* 0x001064000800017f */
[----:B-1----:R-:W-:Y:S05]  /*da30*/  @!P0 NANOSLEEP.SYNCS 0x989680 ;  /* 0x009896800000895d */ /* 0x002fea0003900000 */
[----:B------:R-:W1:Y:S02]  /*da40*/  @!P0 SYNCS.PHASECHK.TRANS64 P0, [R4+URZ+0x2d820], R0 ;  /* 0x02d82000040085a7 */ /* 0x000e64000800007f */
[----:B-1----:R-:W-:Y:S05]  /*da50*/  @!P0 BRA `(.L_x_10065) ;  /* 0xfffffffc00f08947 */ /* 0x002fea000383ffff */
[----:B------:R-:W-:Y:S05]  /*da60*/  BRA `(.L_x_10139) ;  /* 0xffffffd800a07947 */ /* 0x000fea000383ffff */
.L_x_10066:
[----:B------:R-:W1:Y:S01]  /*da70*/  S2R R2, SR_TID.X ;  /* 0x0000000000027919 */ /* 0x000e620000002100 */
[----:B------:R-:W-:Y:S01]  /*da80*/  BSSY B0, `(.L_x_10140) ;  /* 0x000000a000007945 */ /* 0x000fe20003800000 */
[----:B------:R-:W-:Y:S01]  /*da90*/  IMAD.MOV.U32 R12, RZ, RZ, RZ ;  /* 0x000000ffff0c7224 */ /* 0x000fe200078e00ff */
[----:B------:R-:W-:Y:S01]  /*daa0*/  MOV R11, 0x1f ;  /* 0x0000001f000b7802 */ /* 0x000fe20000000f00 */
[----:B------:R-:W-:Y:S01]  /*dab0*/  IMAD.MOV.U32 R15, RZ, RZ, -0x1 ;  /* 0xffffffffff0f7424 */ /* 0x000fe200078e00ff */
[----:B-1----:R-:W-:-:S04]  /*dac0*/  SHF.R.U32.HI R2, RZ, 0x5, R2 ;  /* 0x00000005ff027819 */ /* 0x002fc80000011602 */
[----:B------:R-:W-:-:S05]  /*dad0*/  LOP3.LUT R2, R2, 0x3, RZ, 0xc0, !PT ;  /* 0x0000000302027812 */ /* 0x000fca00078ec0ff */
[----:B------:R-:W-:-:S07]  /*dae0*/  IMAD.MOV.U32 R13, RZ, RZ, R2 ;  /* 0x000000ffff0d7224 */ /* 0x000fce00078e0002 */
[----:B0-----:R-:W-:Y:S05]  /*daf0*/  WARPSYNC.COLLECTIVE R15, `(.L_x_10141) ;  /* 0x000000000f087348 */ /* 0x001fea0003c00000 */
[----:B------:R1:W2:Y:S02]  /*db00*/  SHFL.IDX P6, R14, R13, R12, R11 ;  /* 0x0000000c0d0e7389 */ /* 0x0002a400000c000b */
[----:B012---:R-:W-:Y:S01]  /*db10*/  ENDCOLLECTIVE ;  /* 0x000000000000791b */ /* 0x007fe20003800000 */
.L_x_10141:
[----:B------:R-:W-:Y:S05]  /*db20*/  BSYNC B0 ;  /* 0x0000000000007941 */ /* 0x000fea0003800000 */
.L_x_10140:
[----:B------:R-:W-:Y:S05]  /*db30*/  BRA `(.L_x_10142) ;  /* 0xffffffd800887947 */ /* 0x000fea000383ffff */
.L_x_10069:
[----:B------:R-:W-:Y:S01]  /*db40*/  BSSY B1, `(.L_x_10143) ;  /* 0x0000006000017945 */ /* 0x000fe20003800000 */
[----:B------:R-:W-:-:S07]  /*db50*/  IMAD.MOV.U32 R15, RZ, RZ, -0x1 ;  /* 0xffffffffff0f7424 */ /* 0x000fce00078e00ff */
[----:B0-----:R-:W-:Y:S05]  /*db60*/  WARPSYNC.COLLECTIVE R15, `(.L_x_10144) ;  /* 0x000000000f0c7348 */ /* 0x001fea0003c00000 */
[----:B------:R-:W-:Y:S02]  /*db70*/  ELECT P6, UR62, PT ;  /* 0x00000000003e782f */ /* 0x000fe400038c0000 */
[----:B------:R-:W-:Y:S01]  /*db80*/  MOV R14, UR62 ;  /* 0x0000003e000e7c02 */ /* 0x000fe20008000f00 */
[----:B0-----:R-:W-:Y:S10]  /*db90*/  ENDCOLLECTIVE ;  /* 0x000000000000791b */ /* 0x001ff40003800000 */
.L_x_10144:
[----:B------:R-:W-:Y:S05]  /*dba0*/  BSYNC B1 ;  /* 0x0000000000017941 */ /* 0x000fea0003800000 */
.L_x_10143:
[----:B------:R-:W-:Y:S05]  /*dbb0*/  BRA `(.L_x_10145) ;  /* 0xffffffd800807947 */ /* 0x000fea000383ffff */
.L_x_10071:
[----:B0-----:R0:W1:Y:S02]  /*dbc0*/  SYNCS.PHASECHK.TRANS64.TRYWAIT P1, [R3+URZ+0x2d840], R2 ;  /* 0x02d84002030075a7 */ /* 0x001064000802017f */
[----:B-1----:R-:W-:Y:S05]  /*dbd0*/  @!P1 NANOSLEEP.SYNCS 0x989680 ;  /* 0x009896800000995d */ /* 0x002fea0003900000 */
[----:B------:R-:W1:Y:S02]  /*dbe0*/  @!P1 SYNCS.PHASECHK.TRANS64 P1, [R3+URZ+0x2d840], R2 ;  /* 0x02d84002030095a7 */ /* 0x000e64000802007f */
[----:B-1----:R-:W-:Y:S05]  /*dbf0*/  @!P1 BRA `(.L_x_10071) ;  /* 0xfffffffc00f09947 */ /* 0x002fea000383ffff */
[----:B------:R-:W-:Y:S05]  /*dc00*/  BRA `(.L_x_10146) ;  /* 0xffffffd800a07947 */ /* 0x000fea000383ffff */
.L_x_10073:
[----:B-1----:R1:W2:Y:S02]  /*dc10*/  SYNCS.PHASECHK.TRANS64.TRYWAIT P1, [R23+URZ+0x2d840], R0 ;  /* 0x02d84000170075a7 */ /* 0x0022a4000802017f */
[----:B--2---:R-:W-:Y:S05]  /*dc20*/  @!P1 NANOSLEEP.SYNCS 0x989680 ;  /* 0x009896800000995d */ /* 0x004fea0003900000 */
[----:B------:R-:W2:Y:S02]  /*dc30*/  @!P1 SYNCS.PHASECHK.TRANS64 P1, [R23+URZ+0x2d840], R0 ;  /* 0x02d84000170095a7 */ /* 0x000ea4000802007f */
[----:B--2---:R-:W-:Y:S05]  /*dc40*/  @!P1 BRA `(.L_x_10073) ;  /* 0xfffffffc00f09947 */ /* 0x004fea000383ffff */
[----:B------:R-:W-:Y:S05]  /*dc50*/  BRA `(.L_x_10147) ;  /* 0xffffffd800ac7947 */ /* 0x000fea000383ffff */
.L_x_10075:
[----:B--2---:R2:W3:Y:S02]  /*dc60*/  SYNCS.PHASECHK.TRANS64.TRYWAIT P1, [R3+URZ+0x2d860], R2 ;  /* 0x02d86002030075a7 */ /* 0x0044e4000802017f */
[----:B---3--:R-:W-:Y:S05]  /*dc70*/  @!P1 NANOSLEEP.SYNCS 0x989680 ;  /* 0x009896800000995d */ /* 0x008fea0003900000 */
[----:B------:R-:W3:Y:S02]  /*dc80*/  @!P1 SYNCS.PHASECHK.TRANS64 P1, [R3+URZ+0x2d860], R2 ;  /* 0x02d86002030095a7 */ /* 0x000ee4000802007f */
[----:B---3--:R-:W-:Y:S05]  /*dc90*/  @!P1 BRA `(.L_x_10075) ;  /* 0xfffffffc00f09947 */ /* 0x008fea000383ffff */
[----:B------:R-:W-:Y:S05]  /*dca0*/  BRA `(.L_x_10148) ;  /* 0xffffffd800a87947 */ /* 0x000fea000383ffff */
.L_x_10149:
        /* <DEDUP_REMOVED lines=13> */
.L_x_15853:


//--------------------- .text._ZN7cutlass13device_kernelIN5flash11enable_sm90INS1_16FlashAttnFwdSm90INS1_25CollectiveMainloopFwdSm90ILi2EN4cute5tupleIJNS5_1CILi1EEES8_S8_EEENS6_IJNS7_ILi192EEENS7_ILi128EEENS7_ILi96EEEEEELi96ENS_10bfloat16_tEfNS_4arch4Sm90ELb0ELb0ELb1ELb1ELb1ELb0ELb0ELb0ELb1ELb1ELb0ELb0EEENS1_21CollectiveEpilogueFwdINS6_IJSA_SC_SB_EEES9_SE_SG_Li384ELb1ELb1ELb0ELb0EEENS1_36VarlenDynamicPersistentTileSchedulerILi192ELi128ELi384ELi128ELb0ELb1ELb1ELb0ELb1ELb1EEEEEEEEEvNT_6ParamsE --------------------------
	.section	.text._ZN7cutlass13device_kernelIN5flash11enable_sm90INS1_16FlashAttnFwdSm90INS1_25CollectiveMainloopFwdSm90ILi2EN4cute5tupleIJNS5_1CILi1EEES8_S8_EEENS6_IJNS7_ILi192EEENS7_ILi128EEENS7_ILi96EEEEEELi96ENS_10bfloat16_tEfNS_4arch4Sm90ELb0ELb0ELb1ELb1ELb1ELb0ELb0ELb0ELb1ELb1ELb0ELb0EEENS1_21CollectiveEpilogueFwdINS6_IJSA_SC_SB_EEES9_SE_SG_Li384ELb1ELb1ELb0ELb0EEENS1_36VarlenDynamicPersistentTileSchedulerILi192ELi128ELi384ELi128ELb0ELb1ELb1ELb0ELb1ELb1EEEEEEEEEvNT_6ParamsE,"ax",@progbits
	.align	128
.text._ZN7cutlass13device_kernelIN5flash11enable_sm90INS1_16FlashAttnFwdSm90INS1_25CollectiveMainloopFwdSm90ILi2EN4cute5tupleIJNS5_1CILi1EEES8_S8_EEENS6_IJNS7_ILi192EEENS7_ILi128EEENS7_ILi96EEEEEELi96ENS_10bfloat16_tEfNS_4arch4Sm90ELb0ELb0ELb1ELb1ELb1ELb0ELb0ELb0ELb1ELb1ELb0ELb0EEENS1_21CollectiveEpilogueFwdINS6_IJSA_SC_SB_EEES9_SE_SG_Li384ELb1ELb1ELb0ELb0EEENS1_36VarlenDynamicPersistentTileSchedulerILi192ELi128ELi384ELi128ELb0ELb1ELb1ELb0ELb1ELb1EEEEEEEEEvNT_6ParamsE:
        .type           _ZN7cutlass13device_kernelIN5flash11enable_sm90INS1_16FlashAttnFwdSm90INS1_25CollectiveMainloopFwdSm90ILi2EN4cute5tupleIJNS5_1CILi1EEES8_S8_EEENS6_IJNS7_ILi192EEENS7_ILi128EEENS7_ILi96EEEEEELi96ENS_10bfloat16_tEfNS_4arch4Sm90ELb0ELb0ELb1ELb1ELb1ELb0ELb0ELb0ELb1ELb1ELb0ELb0EEENS1_21CollectiveEpilogueFwdINS6_IJSA_SC_SB_EEES9_SE_SG_Li384ELb1ELb1ELb0ELb0EEENS1_36VarlenDynamicPersistentTileSchedulerILi192ELi128ELi384ELi128ELb0ELb1ELb1ELb0ELb1ELb1EEEEEEEEEvNT_6ParamsE,@function
        .size           _ZN7cutlass13device_kernelIN5flash11enable_sm90INS1_16FlashAttnFwdSm90INS1_25CollectiveMainloopFwdSm90ILi2EN4cute5tupleIJNS5_1CILi1EEES8_S8_EEENS6_IJNS7_ILi192EEENS7_ILi128EEENS7_ILi96EEEEEELi96ENS_10bfloat16_tEfNS_4arch4Sm90ELb0ELb0ELb1ELb1ELb1ELb0ELb0ELb0ELb1ELb1ELb0ELb0EEENS1_21CollectiveEpilogueFwdINS6_IJSA_SC_SB_EEES9_SE_SG_Li384ELb1ELb1ELb0ELb0EEENS1_36VarlenDynamicPersistentTileSchedulerILi192ELi128ELi384ELi128ELb0ELb1ELb1ELb0ELb1ELb1EEEEEEEEEvNT_6ParamsE,(.L_x_15854 - _ZN7cutlass13device_kernelIN5flash11enable_sm90INS1_16FlashAttnFwdSm90INS1_25CollectiveMainloopFwdSm90ILi2EN4cute5tupleIJNS5_1CILi1EEES8_S8_EEENS6_IJNS7_ILi192EEENS7_ILi128EEENS7_ILi96EEEEEELi96ENS_10bfloat16_tEfNS_4arch4Sm90ELb0ELb0ELb1ELb1ELb1ELb0ELb0ELb0ELb1ELb1ELb0ELb0EEENS1_21CollectiveEpilogueFwdINS6_IJSA_SC_SB_EEES9_SE_SG_Li384ELb1ELb1ELb0ELb0EEENS1_36VarlenDynamicPersistentTileSchedulerILi192ELi128ELi384ELi128ELb0ELb1ELb1ELb0ELb1ELb1EEEEEEEEEvNT_6ParamsE)
        .other          _ZN7cutlass13device_kernelIN5flash11enable_sm90INS1_16FlashAttnFwdSm90INS1_25CollectiveMainloopFwdSm90ILi2EN4cute5tupleIJNS5_1CILi1EEES8_S8_EEENS6_IJNS7_ILi192EEENS7_ILi128EEENS7_ILi96EEEEEELi96ENS_10bfloat16_tEfNS_4arch4Sm90ELb0ELb0ELb1ELb1ELb1ELb0ELb0ELb0ELb1ELb1ELb0ELb0EEENS1_21CollectiveEpilogueFwdINS6_IJSA_SC_SB_EEES9_SE_SG_Li384ELb1ELb1ELb0ELb0EEENS1_36VarlenDynamicPersistentTileSchedulerILi192ELi128ELi384ELi128ELb0ELb1ELb1ELb0ELb1ELb1EEEEEEEEEvNT_6ParamsE,@"STO_CUDA_ENTRY STV_DEFAULT"
_ZN7cutlass13device_kernelIN5flash11enable_sm90INS1_16FlashAttnFwdSm90INS1_25CollectiveMainloopFwdSm90ILi2EN4cute5tupleIJNS5_1CILi1EEES8_S8_EEENS6_IJNS7_ILi192EEENS7_ILi128EEENS7_ILi96EEEEEELi96ENS_10bfloat16_tEfNS_4arch4Sm90ELb0ELb0ELb1ELb1ELb1ELb0ELb0ELb0ELb1ELb1ELb0ELb0EEENS1_21CollectiveEpilogueFwdINS6_IJSA_SC_SB_EEES9_SE_SG_Li384ELb1ELb1ELb0ELb0EEENS1_36VarlenDynamicPersistentTileSchedulerILi192ELi128ELi384ELi128ELb0ELb1ELb1ELb0ELb1ELb1EEEEEEEEEvNT_6ParamsE:
        /* <DEDUP_REMOVED lines=8> */
[----:B------:R-:W0:Y:S02]  /*0080*/  SHFL.IDX PT, R2, R0, RZ, 0x1f ;  /* 0x00001fff00027589 */ /* 0x000e2400000e0000 */
[C---:B0-----:R-:W-:Y:S02]  /*0090*/  ISETP.NE.OR P0, PT, R2.reuse, RZ, !P0 ;  /* 0x000000ff0200720c */ /* 0x041fe40004705670 */
[----:B------:R-:W-:Y:S02]  /*00a0*/  ISETP.NE.AND P1, PT, R2, RZ, PT ;  /* 0x000000ff0200720c */ /* 0x000fe40003f25270 */
[----:B------:R0:W1:Y:S09]  /*00b0*/  SHFL.IDX PT, R2, R3, RZ, 0x1f ;  /* 0x00001fff03027589 */ /* 0x00007200000e0000 */
        /* <DEDUP_REMOVED lines=33> */
.L_x_10150:
        /* <DEDUP_REMOVED lines=22> */
.L_x_10151:
        /* <DEDUP_REMOVED lines=18> */
.L_x_10152:
        /* <DEDUP_REMOVED lines=22> */
.L_x_10153:
        /* <DEDUP_REMOVED lines=22> */
.L_x_10154:
        /* <DEDUP_REMOVED lines=8> */
.L_x_10156:
[----:B------:R-:W-:-:S08]  /*0890*/  NOP ;  /* 0x0000000000007918 */ /* 0x000fd00000000000 */
[----:B------:R-:W0:Y:S02]  /*08a0*/  USETMAXREG.TRY_ALLOC.CTAPOOL UP0, 0xa0 ;  /* 0x000000a0000079c8 */ /* 0x000e240008000600 */
[----:B0-----:R-:W-:-:S13]  /*08b0*/  PLOP3.LUT P0, PT, PT, PT, UP0, 0x80, 0x0 ;  /* 0x000000000000781c */ /* 0x001fda0003f0f008 */
[----:B------:R-:W-:Y:S05]  /*08c0*/  @!P0 BRA `(.L_x_10156) ;  /* 0xfffffffc00f08947 */ /* 0x000fea000383ffff */
[----:B------:R-:W0:Y:S01]  /*08d0*/  S2R R2, SR_TID.X ;  /* 0x0000000000027919 */ /* 0x000e220000002100 */
[----:B------:R-:W1:Y:S01]  /*08e0*/  S2UR UR42, SR_CgaCtaId ;  /* 0x00000000002a79c3 */ /* 0x000e620000008800 */
[----:B------:R-:W-:Y:S01]  /*08f0*/  UMOV UR41, 0x400 ;  /* 0x0000040000297882 */ /* 0x000fe20000000000 */
[----:B------:R-:W-:Y:S01]  /*0900*/  ULDC UR4, c[0x0][0xc3c] ;  /* 0x00030f0000047ab9 */ /* 0x000fe20000000800 */
[----:B-1----:R-:W-:-:S05]  /*0910*/  ULEA UR41, UR42, UR41, 0x18 ;  /* 0x000000292a297291 */ /* 0x002fca000f8ec03f */
[----:B------:R-:W-:Y:S06]  /*0920*/  BAR.ARV 0x8, 0x200 ;  /* 0x0208000000007b1d */ /* 0x000fec0000002000 */
[----:B0-----:R-:W-:-:S04]  /*0930*/  LOP3.LUT R0, R2, 0xffffff80, RZ, 0xc0, !PT ;  /* 0xffffff8002007812 */ /* 0x001fc800078ec0ff */
[----:B------:R-:W-:-:S13]  /*0940*/  ISETP.NE.AND P0, PT, R0, 0x80, PT ;  /* 0x000000800000780c */ /* 0x000fda0003f05270 */
[----:B------:R-:W-:Y:S08]  /*0950*/  @!P0 BAR.ARV 0x9, 0x100 ;  /* 0x0244000000008b1d */ /* 0x000ff00000002000 */
[----:B------:R-:W-:Y:S06]  /*0960*/  BAR.SYNC.DEFER_BLOCKING 0x5, 0x200 ;  /* 0x0148000000007b1d */ /* 0x000fec0000010000 */
[----:B------:R-:W0:Y:S02]  /*0970*/  LDS.128 R28, [UR41+0x2d8d0] ;  /* 0x02d8d029ff1c7984 */ /* 0x000e240008000c00 */
[----:B------:R-:W-:Y:S06]  /*0980*/  BAR.ARV 0x4, 0x200 ;  /* 0x0108000000007b1d */ /* 0x000fec0000002000 */
[----:B0-----:R-:W-:-:S13]  /*0990*/  ISETP.GE.AND P0, PT, R31, UR4, PT ;  /* 0x000000041f007c0c */ /* 0x001fda000bf06270 */
[----:B------:R-:W-:Y:S05]  /*09a0*/  @P0 EXIT ;  /* 0x000000000000094d */ /* 0x000fea0003800000 */
[----:B------:R-:W2:Y:S01]  /*09b0*/  LDL.LU R13, [R1+0x1c] ;  /* 0x00001c00010d7983 */ /* 0x000ea20000300800 */
[----:B------:R-:W-:-:S05]  /*09c0*/  VIADD R155, R2, 0xffffff80 ;  /* 0xffffff80029b7836 */ /* 0x000fca0000000000 */
[----:B------:R-:W-:-:S04]  /*09d0*/  SHF.R.S32.HI R0, RZ, 0x1f, R155 ;  /* 0x0000001fff007819 */ /* 0x000fc8000001149b */
[CC--:B------:R-:W-:Y:S02]  /*09e0*/  LEA.HI R147, R0.reuse, R155.reuse, RZ, 0x7 ;  /* 0x0000009b00937211 */ /* 0x0c0fe400078f38ff */
[----:B------:R-:W-:Y:S02]  /*09f0*/  LEA.HI R2, R0, R155, RZ, 0x4 ;  /* 0x0000009b00027211 */ /* 0x000fe400078f20ff */
[----:B------:R-:W-:Y:S02]  /*0a00*/  LOP3.LUT R146, R147, 0xffffff80, RZ, 0xc0, !PT ;  /* 0xffffff8093927812 */ /* 0x000fe400078ec0ff */
[----:B------:R-:W-:Y:S02]  /*0a10*/  LOP3.LUT R4, R2, 0xfffffff0, RZ, 0xc0, !PT ;  /* 0xfffffff002047812 */ /* 0x000fe400078ec0ff */
[----:B------:R-:W-:Y:S01]  /*0a20*/  SHF.R.S32.HI R5, RZ, 0x4, R2 ;  /* 0x00000004ff057819 */ /* 0x000fe20000011402 */
[C---:B------:R-:W-:Y:S01]  /*0a30*/  IMAD.IADD R146, R155.reuse, 0x1, -R146 ;  /* 0x000000019b927824 */ /* 0x040fe200078e0a92 */
[----:B------:R-:W-:-:S02]  /*0a40*/  IADD3 R4, R155, -R4, RZ ;  /* 0x800000049b047210 */ /* 0x000fc40007ffe0ff */
[----:B------:R-:W-:Y:S02]  /*0a50*/  LEA.HI R2, R2, R5, RZ, 0x1 ;  /* 0x0000000502027211 */ /* 0x000fe400078f08ff */
[----:B------:R-:W-:Y:S02]  /*0a60*/  SHF.R.S32.HI R9, RZ, 0x1f, R146 ;  /* 0x0000001fff097819 */ /* 0x000fe40000011492 */
[----:B------:R-:W-:Y:S02]  /*0a70*/  SHF.R.S32.HI R3, RZ, 0x1f, R4 ;  /* 0x0000001fff037819 */ /* 0x000fe40000011404 */
        /* <DEDUP_REMOVED lines=10> */
[----:B------:R-:W-:Y:S02]  /*0b20*/  LOP3.LUT R11, R7, 0xfffffff8, RZ, 0xc0, !PT ;  /* 0xfffffff8070b7812 */ /* 0x000fe400078ec0ff */
[----:B------:R-:W-:-:S02]  /*0b30*/  SHF.R.S32.HI R6, RZ, 0x5, R6 ;  /* 0x00000005ff067819 */ /* 0x000fc40000011406 */
[C---:B------:R-:W-:Y:S01]  /*0b40*/  R2P PR, R5.reuse, 0x6 ;  /* 0x0000000605007804 */ /* 0x040fe20000000000 */
[----:B------:R-:W-:Y:S02]  /*0b50*/  IMAD.SHL.U32 R5, R5, 0x40, RZ ;  /* 0x0000004005057824 */ /* 0x000fe400078e00ff */
[----:B------:R-:W-:Y:S01]  /*0b60*/  IMAD.IADD R10, R10, 0x1, -R11 ;  /* 0x000000010a0a7824 */ /* 0x000fe200078e0a0b */
[----:B------:R-:W-:Y:S01]  /*0b70*/  LEA R11, R6, R4, 0x4 ;  /* 0x00000004060b7211 */ /* 0x000fe200078e20ff */
[----:B------:R-:W-:Y:S01]  /*0b80*/  IMAD.SHL.U32 R2, R2, 0x8, RZ ;  /* 0x0000000802027824 */ /* 0x000fe200078e00ff */
[----:B------:R-:W-:Y:S01]  /*0b90*/  LOP3.LUT R5, R5, 0x1c0, RZ, 0xc0, !PT ;  /* 0x000001c005057812 */ /* 0x000fe200078ec0ff */
[----:B------:R-:W-:Y:S01]  /*0ba0*/  IMAD.SHL.U32 R3, R3, 0x40, RZ ;  /* 0x0000004003037824 */ /* 0x000fe200078e00ff */
[----:B------:R-:W-:Y:S01]  /*0bb0*/  SHF.R.S32.HI R147, RZ, 0x7, R147 ;  /* 0x00000007ff937819 */ /* 0x000fe20000011493 */
[--C-:B------:R-:W-:Y:S01]  /*0bc0*/  IMAD.U32 R152, R11, 0x20, R2.reuse ;  /* 0x000000200b987824 */ /* 0x100fe200078e0002 */
[----:B------:R-:W-:-:S02]  /*0bd0*/  LOP3.LUT R2, R5, 0x8, R2, 0xf8, !PT ;  /* 0x0000000805027812 */ /* 0x000fc400078ef802 */
[----:B------:R-:W-:Y:S02]  /*0be0*/  LOP3.LUT R3, R3, 0x7ffffe00, RZ, 0xc0, !PT ;  /* 0x7ffffe0003037812 */ /* 0x000fe400078ec0ff */
[----:B------:R-:W-:Y:S01]  /*0bf0*/  SHF.R.U32.HI R5, RZ, 0x3, R5 ;  /* 0x00000003ff057819 */ /* 0x000fe20000011605 */
[----:B------:R-:W-:Y:S01]  /*0c00*/  IMAD.HI R7, R147, 0x55555556, RZ ;  /* 0x5555555693077827 */ /* 0x000fe200078e02ff */
[----:B------:R-:W-:Y:S02]  /*0c10*/  LEA.HI R9, R9, R146, RZ, 0x5 ;  /* 0x0000009209097211 */ /* 0x000fe400078f28ff */
[----:B------:R-:W-:Y:S01]  /*0c20*/  LOP3.LUT R2, R2, R5, RZ, 0x3c, !PT ;  /* 0x0000000502027212 */ /* 0x000fe200078e3cff */
[----:B------:R-:W-:Y:S01]  /*0c30*/  IMAD R3, R6, 0x400, R3 ;  /* 0x0000040006037824 */ /* 0x000fe200078e0203 */
[----:B------:R-:W-:Y:S02]  /*0c40*/  LEA.HI R0, R0, R155, RZ, 0x2 ;  /* 0x0000009b00007211 */ /* 0x000fe400078f10ff */
[----:B------:R-:W-:Y:S01]  /*0c50*/  LEA.HI R4, R7, R7, RZ, 0x1 ;  /* 0x0000000707047211 */ /* 0x000fe200078f08ff */
[----:B------:R-:W-:Y:S01]  /*0c60*/  IMAD.IADD R3, R3, 0x1, R2 ;  /* 0x0000000103037824 */ /* 0x000fe200078e0202 */
[----:B------:R-:W-:-:S02]  /*0c70*/  SHF.R.S32.HI R9, RZ, 0x5, R9 ;  /* 0x00000005ff097819 */ /* 0x000fc40000011409 */
[----:B------:R-:W-:Y:S01]  /*0c80*/  LOP3.LUT R2, R0, 0xfffffffc, RZ, 0xc0, !PT ;  /* 0xfffffffc00027812 */ /* 0x000fe200078ec0ff */
[----:B------:R-:W-:Y:S02]  /*0c90*/  IMAD R4, R4, -0x3, R147 ;  /* 0xfffffffd04047824 */ /* 0x000fe400078e0293 */
[----:B------:R-:W-:Y:S01]  /*0ca0*/  IMAD R9, R9, 0x10, R10 ;  /* 0x0000001009097824 */ /* 0x000fe200078e020a */
[----:B------:R-:W-:Y:S02]  /*0cb0*/  IADD3 R143, R155, -R2, RZ ;  /* 0x800000029b8f7210 */ /* 0x000fe40007ffe0ff */
[----:B------:R-:W-:Y:S01]  /*0cc0*/  LEA R16, R3, UR41, 0x1 ;  /* 0x0000002903107c11 */ /* 0x000fe2000f8e08ff */
[----:B------:R-:W-:Y:S01]  /*0cd0*/  IMAD R148, R4, 0x40, R9 ;  /* 0x0000004004947824 */ /* 0x000fe200078e0209 */
[C---:B------:R-:W-:Y:S01]  /*0ce0*/  LEA.HI R4, R143.reuse, R143, RZ, 0x1 ;  /* 0x0000008f8f047211 */ /* 0x040fe200078f08ff */
[----:B------:R-:W-:Y:S01]  /*0cf0*/  IMAD.MOV.U32 R17, RZ, RZ, 0x40 ;  /* 0x00000040ff117424 */ /* 0x000fe200078e00ff */
[----:B------:R-:W-:Y:S01]  /*0d00*/  LOP3.LUT R7, R8, 0x7ffffffc, RZ, 0xc0, !PT ;  /* 0x7ffffffc08077812 */ /* 0x000fe200078ec0ff */
[----:B------:R-:W-:Y:S01]  /*0d10*/  VIADD R18, R16, 0x21800 ;  /* 0x0002180010127836 */ /* 0x000fe20000000000 */
[----:B------:R-:W-:Y:S01]  /*0d20*/  LOP3.LUT R4, R4, 0x1ffffffe, RZ, 0xc0, !PT ;  /* 0x1ffffffe04047812 */ /* 0x000fe200078ec0ff */
[----:B------:R-:W-:Y:S01]  /*0d30*/  IMAD.SHL.U32 R137, R143, 0x8, RZ ;  /* 0x000000088f897824 */ /* 0x000fe200078e00ff */
[----:B------:R-:W-:Y:S01]  /*0d40*/  SEL R17, R17, 0xffffffc0, !P2 ;  /* 0xffffffc011117807 */ /* 0x000fe20005000000 */
[----:B------:R-:W-:Y:S01]  /*0d50*/  VIADD R22, R16, 0x21820 ;  /* 0x0002182010167836 */ /* 0x000fe20000000000 */
[----:B------:R-:W-:Y:S01]  /*0d60*/  IADD3 R7, R146, -R7, RZ ;  /* 0x8000000792077210 */ /* 0x000fe20007ffe0ff */
[C---:B------:R-:W-:Y:S01]  /*0d70*/  VIADD R142, R137.reuse, 0x40 ;  /* 0x00000040898e7836 */ /* 0x040fe20000000000 */
[C---:B------:R-:W-:Y:S01]  /*0d80*/  @P1 IADD3 R22, R18.reuse, -0x20, RZ ;  /* 0xffffffe012161810 */ /* 0x040fe20007ffe0ff */
[----:B------:R-:W-:Y:S01]  /*0d90*/  IMAD.MOV.U32 R12, RZ, RZ, -0x2 ;  /* 0xfffffffeff0c7424 */ /* 0x000fe200078e00ff */
[----:B------:R-:W-:Y:S01]  /*0da0*/  IADD3 R140, R137, 0x20, RZ ;  /* 0x00000020898c7810 */ /* 0x000fe20007ffe0ff */
[----:B------:R-:W-:Y:S01]  /*0db0*/  IMAD.IADD R3, R143, 0x1, -R4 ;  /* 0x000000018f037824 */ /* 0x000fe200078e0a04 */
[----:B------:R-:W-:Y:S01]  /*0dc0*/  SHF.R.S32.HI R144, RZ, 0x2, R0 ;  /* 0x00000002ff907819 */ /* 0x000fe20000011400 */
[----:B------:R-:W-:Y:S01]  /*0dd0*/  IMAD.IADD R18, R18, 0x1, R17 ;  /* 0x0000000112127824 */ /* 0x000fe200078e0211 */
[----:B------:R-:W-:Y:S01]  /*0de0*/  SHF.R.S32.HI R154, RZ, 0x1f, R140 ;  /* 0x0000001fff9a7819 */ /* 0x000fe2000001148c */
[----:B------:R-:W-:Y:S01]  /*0df0*/  IMAD R151, R7, R12, 0x80 ;  /* 0x0000008007977424 */ /* 0x000fe200078e020c */
[----:B------:R-:W-:Y:S01]  /*0e00*/  SHF.R.S32.HI R153, RZ, 0x1f, R142 ;  /* 0x0000001fff997819 */ /* 0x000fe2000001148e */
[----:B------:R-:W-:-:S02]  /*0e10*/  IMAD.MOV.U32 R145, RZ, RZ, RZ ;  /* 0x000000ffff917224 */ /* 0x000fc400078e00ff */
[----:B------:R-:W-:Y:S02]  /*0e20*/  IMAD.MOV.U32 R2, RZ, RZ, RZ ;  /* 0x000000ffff027224 */ /* 0x000fe400078e00ff */
[----:B------:R-:W-:Y:S02]  /*0e30*/  IMAD R150, R3, 0x8, R148 ;  /* 0x0000000803967824 */ /* 0x000fe400078e0294 */
[----:B------:R-:W-:Y:S02]  /*0e40*/  IMAD.IADD R17, R17, 0x1, R22 ;  /* 0x0000000111117824 */ /* 0x000fe400078e0216 */
[----:B------:R-:W-:Y:S01]  /*0e50*/  VIADD R23, R22, 0x6000 ;  /* 0x0000600016177836 */ /* 0x000fe20000000000 */
[----:B------:R-:W-:Y:S01]  /*0e60*/  UMOV UR38, URZ ;  /* 0x0000003f00267c82 */ /* 0x000fe20008000000 */
[----:B--2---:R-:W-:-:S07]  /*0e70*/  LOP3.LUT R19, R13, 0x1, RZ, 0xfc, !PT ;  /* 0x000000010d137812 */ /* 0x004fce00078efcff */
.L_x_10194:
[----:B--23--:R-:W0:Y:S01]  /*0e80*/  LDC.64 R4, c[0x0][0xc88] ;  /* 0x00032200ff047b82 */ /* 0x00ce220000000a00 */
[----:B------:R-:W-:Y:S01]  /*0e90*/  ULDC.64 UR4, c[0x0][0xa28] ;  /* 0x00028a0000047ab9 */ /* 0x000fe20000000a00 */
[----:B-1----:R-:W-:Y:S01]  /*0ea0*/  MOV R3, RZ ;  /* 0x000000ff00037202 */ /* 0x002fe20000000f00 */
[----:B------:R-:W-:Y:S01]  /*0eb0*/  ULDC.64 UR6, c[0x0][0xa20] ;  /* 0x0002880000067ab9 */ /* 0x000fe20000000a00 */
[----:B0-----:R-:W-:-:S05]  /*0ec0*/  IMAD.WIDE R4, R31, 0x4, R4 ;  /* 0x000000041f047825 */ /* 0x001fca00078e0204 */
[----:B------:R-:W2:Y:S01]  /*0ed0*/  LDG.E R136, desc[UR36][R4.64] ;  /* 0x0000002404887981 */ /* 0x000ea2000c1e1900 */
[----:B------:R-:W-:-:S04]  /*0ee0*/  ISETP.NE.U32.AND P0, PT, RZ, UR4, PT ;  /* 0x00000004ff007c0c */ /* 0x000fc8000bf05070 */
[----:B------:R-:W-:Y:S02]  /*0ef0*/  ISETP.NE.AND.EX P0, PT, RZ, UR5, PT, P0 ;  /* 0x00000005ff007c0c */ /* 0x000fe4000bf05300 */
[----:B--2---:R-:W-:-:S11]  /*0f00*/  SHF.R.S32.HI R141, RZ, 0x1f, R136 ;  /* 0x0000001fff8d7819 */ /* 0x004fd60000011488 */
[----:B------:R-:W-:-:S04]  /*0f10*/  @P0 LEA R6, P1, R136, UR4, 0x2 ;  /* 0x0000000488060c11 */ /* 0x000fc8000f8210ff */
[----:B------:R-:W-:Y:S01]  /*0f20*/  @P0 LEA.HI.X R7, R136, UR5, R141, 0x2, P1 ;  /* 0x0000000588070c11 */ /* 0x000fe200088f148d */
[----:B------:R-:W-:-:S04]  /*0f30*/  ULDC.64 UR4, c[0x0][0x418] ;  /* 0x0001060000047ab9 */ /* 0x000fc80000000a00 */
[----:B------:R0:W5:Y:S01]  /*0f40*/  @P0 LDG.E R3, desc[UR36][R6.64] ;  /* 0x0000002406030981 */ /* 0x000162000c1e1900 */
[----:B------:R-:W-:Y:S01]  /*0f50*/  ISETP.NE.U32.AND P0, PT, RZ, UR6, PT ;  /* 0x00000006ff007c0c */ /* 0x000fe2000bf05070 */
[----:B------:R-:W-:-:S03]  /*0f60*/  UISETP.NE.U32.AND UP0, UPT, UR4, URZ, UPT ;  /* 0x0000003f0400728c */ /* 0x000fc6000bf05070 */
[----:B------:R-:W-:Y:S01]  /*0f70*/  ISETP.NE.AND.EX P0, PT, RZ, UR7, PT, P0 ;  /* 0x00000007ff007c0c */ /* 0x000fe2000bf05300 */
[----:B------:R-:W-:Y:S01]  /*0f80*/  UISETP.NE.AND.EX UP0, UPT, UR5, URZ, UPT, UP0 ;  /* 0x0000003f0500728c */ /* 0x000fe2000bf05300 */
[----:B------:R-:W-:Y:S02]  /*0f90*/  ULDC UR4, c[0x0][0x424] ;  /* 0x0001090000047ab9 */ /* 0x000fe40000000800 */
[----:B------:R-:W-:Y:S01]  /*0fa0*/  ULDC UR5, c[0x0][0x2f0] ;  /* 0x0000bc0000057ab9 */ /* 0x000fe20000000800 */
[----:B------:R-:W-:-:S04]  /*0fb0*/  USEL UR4, UR4, 0x1, UP0 ;  /* 0x0000000104047887 */ /* 0x000fc80008000000 */
[----:B------:R-:W-:-:S04]  /*0fc0*/  UIMAD UR4, UR4, UR5, URZ ;  /* 0x00000005040472a4 */ /* 0x000fc8000f8e023f */
[C---:B------:R-:W-:Y:S02]  /*0fd0*/  @P0 LEA R4, P1, R136.reuse, UR6, 0x2 ;  /* 0x0000000688040c11 */ /* 0x040fe4000f8210ff */
[----:B------:R-:W-:Y:S02]  /*0fe0*/  IMAD.U32 R88, RZ, RZ, UR4 ;  /* 0x00000004ff587e24 */ /* 0x000fe4000f8e00ff */
[----:B------:R-:W-:-:S05]  /*0ff0*/  @P0 LEA.HI.X R5, R136, UR7, R141, 0x2, P1 ;  /* 0x0000000788050c11 */ /* 0x000fca00088f148d */
[----:B------:R0:W5:Y:S01]  /*1000*/  @P0 LDG.E R88, desc[UR36][R4.64] ;  /* 0x0000002404580981 */ /* 0x000162000c1e1900 */
[----:B----4-:R-:W-:Y:S05]  /*1010*/  @P0 BRA `(.L_x_10157) ;  /* 0x0000000000240947 */ /* 0x010fea0003800000 */
[----:B------:R-:W-:Y:S02]  /*1020*/  ULDC.64 UR4, c[0x0][0xa08] ;  /* 0x0002820000047ab9 */ /* 0x000fe40000000a00 */
[----:B------:R-:W-:-:S04]  /*1030*/  ISETP.NE.U32.AND P0, PT, RZ, UR4, PT ;  /* 0x00000004ff007c0c */ /* 0x000fc8000bf05070 */
[----:B------:R-:W-:-:S13]  /*1040*/  ISETP.NE.AND.EX P0, PT, RZ, UR5, PT, P0 ;  /* 0x00000005ff007c0c */ /* 0x000fda000bf05300 */
[----:B------:R-:W-:Y:S05]  /*1050*/  @!P0 BRA `(.L_x_10157) ;  /* 0x0000000000148947 */ /* 0x000fea0003800000 */
[----:B0-----:R-:W0:Y:S02]  /*1060*/  LDC.64 R4, c[0x0][0xa08] ;  /* 0x00028200ff047b82 */ /* 0x001e240000000a00 */
[----:B0-----:R-:W-:-:S05]  /*1070*/  IMAD.WIDE R4, R136, 0x4, R4 ;  /* 0x0000000488047825 */ /* 0x001fca00078e0204 */
[----:B-----5:R-:W2:Y:S04]  /*1080*/  LDG.E R88, desc[UR36][R4.64] ;  /* 0x0000002404587981 */ /* 0x020ea8000c1e1900 */
[----:B------:R-:W2:Y:S02]  /*1090*/  LDG.E R7, desc[UR36][R4.64+0x4] ;  /* 0x0000042404077981 */ /* 0x000ea4000c1e1900 */
[----:B--2---:R-:W-:-:S07]  /*10a0*/  IMAD.IADD R88, R7, 0x1, -R88 ;  /* 0x0000000107587824 */ /* 0x004fce00078e0a58 */
.L_x_10157:
[----:B-----5:R-:W-:Y:S01]  /*10b0*/  IMAD.IADD R88, R88, 0x1, -R3 ;  /* 0x0000000158587824 */ /* 0x020fe200078e0a03 */
[----:B------:R-:W-:Y:S01]  /*10c0*/  MOV R139, R29 ;  /* 0x0000001d008b7202 */ /* 0x000fe20000000f00 */
[----:B------:R-:W-:Y:S01]  /*10d0*/  IMAD.MOV.U32 R138, RZ, RZ, R30 ;  /* 0x000000ffff8a7224 */ /* 0x000fe200078e001e */
[----:B------:R-:W-:Y:S01]  /*10e0*/  PLOP3.LUT P0, PT, PT, PT, PT, 0x80, 0x0 ;  /* 0x000000000000781c */ /* 0x000fe20003f0f070 */
[C---:B------:R-:W-:Y:S01]  /*10f0*/  VIADD R0, R88.reuse, 0x7f ;  /* 0x0000007f58007836 */ /* 0x040fe20000000000 */
[----:B------:R-:W-:Y:S01]  /*1100*/  ISETP.GE.AND P1, PT, R88, 0x1, PT ;  /* 0x000000015800780c */ /* 0x000fe20003f26270 */
[----:B------:R-:W-:Y:S01]  /*1110*/  IMAD.MOV.U32 R135, RZ, RZ, RZ ;  /* 0x000000ffff877224 */ /* 0x000fe200078e00ff */
[----:B------:R-:W-:Y:S02]  /*1120*/  CS2R R50, SRZ ;  /* 0x0000000000327805 */ /* 0x000fe4000001ff00 */
[----:B------:R-:W-:Y:S02]  /*1130*/  CS2R R44, SRZ ;  /* 0x00000000002c7805 */ /* 0x000fe4000001ff00 */
[----:B------:R-:W-:-:S02]  /*1140*/  SHF.R.S32.HI R3, RZ, 0x1f, R0 ;  /* 0x0000001fff037819 */ /* 0x000fc40000011400 */
[----:B------:R-:W-:Y:S02]  /*1150*/  CS2R R34, SRZ ;  /* 0x0000000000227805 */ /* 0x000fe4000001ff00 */
[----:B------:R-:W-:Y:S02]  /*1160*/  CS2R R52, SRZ ;  /* 0x0000000000347805 */ /* 0x000fe4000001ff00 */
[----:B------:R-:W-:Y:S02]  /*1170*/  CS2R R40, SRZ ;  /* 0x0000000000287805 */ /* 0x000fe4000001ff00 */
[----:B------:R-:W-:Y:S01]  /*1180*/  LEA.HI R149, R3, R0, RZ, 0x7 ;  /* 0x0000000003957211 */ /* 0x000fe200078f38ff */
        /* <DEDUP_REMOVED lines=17> */
[----:B------:R-:W-:Y:S01]  /*12a0*/  MOV R10, RZ ;  /* 0x000000ff000a7202 */ /* 0x000fe20000000f00 */
[----:B------:R-:W-:Y:S01]  /*12b0*/  IMAD.MOV.U32 R73, RZ, RZ, RZ ;  /* 0x000000ffff497224 */ /* 0x000fe200078e00ff */
[----:B0-----:R-:W-:Y:S01]  /*12c0*/  CS2R R6, SRZ ;  /* 0x0000000000067805 */ /* 0x001fe2000001ff00 */
[----:B------:R-:W-:Y:S02]  /*12d0*/  IMAD.MOV.U32 R24, RZ, RZ, RZ ;  /* 0x000000ffff187224 */ /* 0x000fe400078e00ff */
[----:B------:R-:W-:Y:S02]  /*12e0*/  IMAD.MOV.U32 R63, RZ, RZ, RZ ;  /* 0x000000ffff3f7224 */ /* 0x000fe400078e00ff */
[----:B------:R-:W-:Y:S01]  /*12f0*/  IMAD.MOV.U32 R8, RZ, RZ, RZ ;  /* 0x000000ffff087224 */ /* 0x000fe200078e00ff */
[----:B------:R-:W-:Y:S06]  /*1300*/  @!P1 BRA `(.L_x_10158) ;  /* 0x0000005c00f09947 */ /* 0x000fec0003800000 */
[----:B------:R-:W0:Y:S01]  /*1310*/  SHFL.IDX PT, R0, R147, RZ, 0x1f ;  /* 0x00001fff93007589 */ /* 0x000e2200000e0000 */
[----:B------:R-:W-:Y:S01]  /*1320*/  UIADD3 UR6, UR41, 0x21800, URZ ;  /* 0x0002180029067890 */ /* 0x000fe2000fffe03f */
[----:B------:R-:W-:-:S03]  /*1330*/  SHF.R.S32.HI R149, RZ, 0x7, R149 ;  /* 0x00000007ff957819 */ /* 0x000fc60000011495 */
[----:B------:R-:W-:-:S06]  /*1340*/  ULOP3.LUT UP0, URZ, UR6, 0x3ff, URZ, 0xc0, !UPT ;  /* 0x000003ff063f7892 */ /* 0x000fcc000f80c03f */
[----:B------:R-:W-:Y:S02]  /*1350*/  PLOP3.LUT P0, PT, PT, PT, UP0, 0x80, 0x0 ;  /* 0x000000000000781c */ /* 0x000fe40003f0f008 */
[----:B0-----:R-:W-:-:S13]  /*1360*/  R2UR UR40, R0 ;  /* 0x00000000002872ca */ /* 0x001fda00000e0000 */
[----:B------:R-:W-:-:S04]  /*1370*/  UIMAD.WIDE UR4, UR40, 0x55555556, URZ ;  /* 0x55555556280478a5 */ /* 0x000fc8000f8e023f */
[----:B------:R-:W-:-:S04]  /*1380*/  ULEA.HI UR5, UR5, UR5, URZ, 0x1 ;  /* 0x0000000505057291 */ /* 0x000fc8000f8f083f */
[----:B------:R-:W-:-:S04]  /*1390*/  UIMAD UR43, UR5, -0x3, UR40 ;  /* 0xfffffffd052b78a4 */ /* 0x000fc8000f8e0228 */
[----:B------:R-:W-:-:S04]  /*13a0*/  ULEA UR4, UR43, UR6, 0xd ;  /* 0x000000062b047291 */ /* 0x000fc8000f8e683f */
[----:B------:R-:W-:-:S04]  /*13b0*/  USHF.R.U32.HI UR4, URZ, 0x4, UR4 ;  /* 0x000000043f047899 */ /* 0x000fc80008011604 */
[----:B------:R-:W-:Y:S01]  /*13c0*/  ULOP3.LUT UR39, UR4, 0x3fff, URZ, 0xc0, !UPT ;  /* 0x00003fff04277892 */ /* 0x000fe2000f8ec03f */
[----:B------:R-:W-:Y:S11]  /*13d0*/  @!P0 BRA `(.L_x_10159) ;  /* 0x0000000000408947 */ /* 0x000ff60003800000 */
        /* <DEDUP_REMOVED lines=16> */
.L_x_10159:
[----:B------:R-:W-:Y:S02]  /*14e0*/  LEA.HI R0, R145, R145, RZ, 0x1 ;  /* 0x0000009191007211 */ /* 0x000fe400078f08ff */
[----:B------:R-:W-:Y:S02]  /*14f0*/  ISETP.NE.AND P0, PT, R19, 0x3, PT ;  /* 0x000000031300780c */ /* 0x000fe40003f05270 */
[----:B------:R-:W-:-:S05]  /*1500*/  LOP3.LUT R0, R0, 0xfffffffe, RZ, 0xc0, !PT ;  /* 0xfffffffe00007812 */ /* 0x000fca00078ec0ff */
[----:B------:R-:W-:-:S05]  /*1510*/  IMAD.IADD R0, R145, 0x1, -R0 ;  /* 0x0000000191007824 */ /* 0x000fca00078e0a00 */
[----:B------:R-:W-:-:S04]  /*1520*/  SHF.L.U32 R0, R0, 0x1f, RZ ;  /* 0x0000001f00007819 */ /* 0x000fc800000006ff */
[----:B------:R-:W0:Y:S02]  /*1530*/  SYNCS.PHASECHK.TRANS64.TRYWAIT P1, [UR41+0x2d800], R0 ;  /* 0x02d80000ff0075a7 */ /* 0x000e240008020169 */
[----:B0-----:R-:W-:Y:S05]  /*1540*/  @!P1 BRA `(.L_x_10160) ;  /* 0x000000c800b89947 */ /* 0x001fea0003800000 */
.L_x_10279:
[----:B------:R-:W-:Y:S05]  /*1550*/  @!P0 BRA `(.L_x_10161) ;  /* 0x0000000000048947 */ /* 0x000fea0003800000 */
[----:B------:R-:W-:Y:S01]  /*1560*/  BPT.TRAP 0x1 ;  /* 0x000000040000795c */ /* 0x000fe20000300000 */
.L_x_10161:
[----:B0-----:R-:W-:Y:S02]  /*1570*/  MOV R0, UR38 ;  /* 0x0000002600007c02 */ /* 0x001fe40008000f00 */
[----:B------:R-:W-:Y:S02]  /*1580*/  SHF.L.U32 R3, R2, 0x1f, RZ ;  /* 0x0000001f02037819 */ /* 0x000fe400000006ff */
[----:B------:R-:W-:-:S04]  /*1590*/  LEA R0, R0, UR41, 0x3 ;  /* 0x0000002900007c11 */ /* 0x000fc8000f8e18ff */
[----:B------:R0:W1:Y:S01]  /*15a0*/  SYNCS.PHASECHK.TRANS64.TRYWAIT P1, [R0+URZ+0x2d830], R3 ;  /* 0x02d83003000075a7 */ /* 0x000062000802017f */
[----:B------:R-:W-:Y:S05]  /*15b0*/  @!P0 BRA `(.L_x_10162) ;  /* 0x0000000000048947 */ /* 0x000fea0003800000 */
[----:B------:R-:W-:Y:S01]  /*15c0*/  BPT.TRAP 0x1 ;  /* 0x000000040000795c */ /* 0x000fe20000300000 */
.L_x_10162:
[----:B------:R-:W-:Y:S01]  /*15d0*/  IMAD.MOV.U32 R135, RZ, RZ, RZ ;  /* 0x000000ffff877224 */ /* 0x000fe200078e00ff */
[----:B-1----:R-:W-:Y:S06]  /*15e0*/  @P1 BRA `(.L_x_10163) ;  /* 0x0000000000081947 */ /* 0x002fec0003800000 */
[----:B------:R-:W1:Y:S02]  /*15f0*/  SYNCS.PHASECHK.TRANS64.TRYWAIT P1, [R0+URZ+0x2d830], R3 ;  /* 0x02d83003000075a7 */ /* 0x000e64000802017f */
[----:B-1----:R-:W-:Y:S05]  /*1600*/  @!P1 BRA `(.L_x_10164) ;  /* 0x000000c800a09947 */ /* 0x002fea0003800000 */
.L_x_10163:
        /* <DEDUP_REMOVED lines=53> */
.L_x_10165:
        /* <DEDUP_REMOVED lines=9> */
[----:B------:R-:W-:Y:S02]  /*19f0*/  IMAD.IADD R34, R151, 0x1, R88 ;  /* 0x0000000197227824 */ /* 0x000fe400078e0258 */
[----:B------:R-:W-:Y:S01]  /*1a00*/  FMUL.FTZ R95, R32, UR6 ;  /* 0x00000006205f7c20 */ /* 0x000fe20008410000 */
[----:B------:R-:W-:Y:S01]  /*1a10*/  FMUL.FTZ R14, R71, UR6 ;  /* 0x00000006470e7c20 */ /* 0x000fe20008410000 */
[----:B------:R-:W-:Y:S01]  /*1a20*/  FMUL.FTZ R20, R26, UR6 ;  /* 0x000000061a147c20 */ /* 0x000fe20008410000 */
[----:B------:R-:W-:-:S02]  /*1a30*/  IMAD R71, R149, -0x80, R34 ;  /* 0xffffff8095477824 */ /* 0x000fc400078e0222 */
[----:B------:R-:W-:Y:S01]  /*1a40*/  FMUL.FTZ R13, R27, UR6 ;  /* 0x000000061b0d7c20 */ /* 0x000fe20008410000 */
[----:B------:R-:W-:Y:S01]  /*1a50*/  FMUL.FTZ R97, R36, UR6 ;  /* 0x0000000624617c20 */ /* 0x000fe20008410000 */
[----:B------:R-:W3:Y:S01]  /*1a60*/  MUFU.TANH R92, R92 ;  /* 0x0000005c005c7308 */ /* 0x000ee20000002400 */
[----:B------:R-:W-:Y:S01]  /*1a70*/  FMUL.FTZ R11, R35, UR6 ;  /* 0x00000006230b7c20 */ /* 0x000fe20008410000 */
[C---:B------:R-:W-:Y:S01]  /*1a80*/  ISETP.GT.AND P2, PT, R71.reuse, RZ, PT ;  /* 0x000000ff4700720c */ /* 0x040fe20003f44270 */
[----:B------:R-:W-:Y:S01]  /*1a90*/  FMUL.FTZ R89, R30, UR6 ;  /* 0x000000061e597c20 */ /* 0x000fe20008410000 */
[----:B------:R-:W-:Y:S01]  /*1aa0*/  ISETP.GT.AND P1, PT, R71, 0x1, PT ;  /* 0x000000014700780c */ /* 0x000fe20003f24270 */
[----:B------:R-:W-:Y:S01]  /*1ab0*/  FMUL.FTZ R37, R37, UR6 ;  /* 0x0000000625257c20 */ /* 0x000fe20008410000 */
[----:B------:R-:W-:Y:S01]  /*1ac0*/  ISETP.GT.AND P6, PT, R71, 0x8, PT ;  /* 0x000000084700780c */ /* 0x000fe20003fc4270 */
[----:B------:R-:W-:Y:S01]  /*1ad0*/  FMUL.FTZ R12, R31, UR6 ;  /* 0x000000061f0c7c20 */ /* 0x000fe20008410000 */
[----:B------:R-:W4:Y:S01]  /*1ae0*/  MUFU.TANH R93, R93 ;  /* 0x0000005d005d7308 */ /* 0x000f220000002400 */
[----:B--2---:R-:W-:Y:S01]  /*1af0*/  FSEL R34, R91, -INF , P2 ;  /* 0xff8000005b227808 */ /* 0x004fe20001000000 */
[----:B------:R-:W-:Y:S01]  /*1b00*/  FMUL.FTZ R98, R40, UR6 ;  /* 0x0000000628627c20 */ /* 0x000fe20008410000 */
[----:B------:R-:W-:Y:S01]  /*1b10*/  ISETP.GT.AND P5, PT, R71, 0x9, PT ;  /* 0x000000094700780c */ /* 0x000fe20003fa4270 */
[----:B------:R-:W-:Y:S01]  /*1b20*/  FMUL.FTZ R10, R39, UR6 ;  /* 0x00000006270a7c20 */ /* 0x000fe20008410000 */
[----:B------:R-:W-:Y:S01]  /*1b30*/  ISETP.GT.AND P4, PT, R71, 0x10, PT ;  /* 0x000000104700780c */ /* 0x000fe20003f84270 */
[----:B------:R-:W-:Y:S01]  /*1b40*/  FMUL.FTZ R39, R41, UR6 ;  /* 0x0000000629277c20 */ /* 0x000fe20008410000 */
[----:B------:R-:W-:Y:S01]  /*1b50*/  FMUL.FTZ R30, R42, UR6 ;  /* 0x000000062a1e7c20 */ /* 0x000fe20008410000 */
[----:B------:R-:W2:Y:S01]  /*1b60*/  MUFU.TANH R94, R94 ;  /* 0x0000005e005e7308 */ /* 0x000ea20000002400 */
[----:B---3--:R-:W-:Y:S01]  /*1b70*/  FSEL R35, R92, -INF , P1 ;  /* 0xff8000005c237808 */ /* 0x008fe20000800000 */
[----:B------:R-:W-:Y:S01]  /*1b80*/  FMUL.FTZ R9, R43, UR6 ;  /* 0x000000062b097c20 */ /* 0x000fe20008410000 */
[----:B------:R-:W-:Y:S01]  /*1b90*/  ISETP.GT.AND P3, PT, R71, 0x11, PT ;  /* 0x000000114700780c */ /* 0x000fe20003f64270 */
[----:B------:R-:W-:Y:S01]  /*1ba0*/  FMUL.FTZ R43, R44, UR6 ;  /* 0x000000062c2b7c20 */ /* 0x000fe20008410000 */
[----:B------:R-:W-:Y:S01]  /*1bb0*/  FMNMX.FTZ R91, R34, R35, !PT ;  /* 0x00000023225b7209 */ /* 0x000fe20007810000 */
[----:B------:R-:W-:Y:S01]  /*1bc0*/  FMUL.FTZ R24, R50, UR6 ;  /* 0x0000000632187c20 */ /* 0x000fe20008410000 */
[----:B------:R-:W-:Y:S01]  /*1bd0*/  FMUL.FTZ R25, R38, UR6 ;  /* 0x0000000626197c20 */ /* 0x000fe20008410000 */
[----:B------:R-:W3:Y:S01]  /*1be0*/  MUFU.TANH R95, R95 ;  /* 0x0000005f005f7308 */ /* 0x000ee20000002400 */
[----:B----4-:R-:W-:Y:S01]  /*1bf0*/  FSEL R36, R93, -INF , P6 ;  /* 0xff8000005d247808 */ /* 0x010fe20003000000 */
[----:B------:R-:W-:Y:S01]  /*1c00*/  FMUL.FTZ R41, R45, UR6 ;  /* 0x000000062d297c20 */ /* 0x000fe20008410000 */
[----:B01----:R-:W-:Y:S01]  /*1c10*/  FMUL.FTZ R3, R51, UR6 ;  /* 0x0000000633037c20 */ /* 0x003fe20008410000 */
[----:B------:R-:W-:Y:S01]  /*1c20*/  FMUL.FTZ R51, R52, UR6 ;  /* 0x0000000634337c20 */ /* 0x000fe20008410000 */
[----:B------:R-:W-:Y:S01]  /*1c30*/  FMNMX.FTZ R91, R36, R91, !PT ;  /* 0x0000005b245b7209 */ /* 0x000fe20007810000 */
[----:B------:R-:W-:Y:S01]  /*1c40*/  FMUL.FTZ R6, R47, UR6 ;  /* 0x000000062f067c20 */ /* 0x000fe20008410000 */
[----:B------:R-:W-:Y:S01]  /*1c50*/  FMUL.FTZ R47, R48, UR6 ;  /* 0x00000006302f7c20 */ /* 0x000fe20008410000 */
[----:B------:R-:W0:Y:S01]  /*1c60*/  MUFU.TANH R20, R20 ;  /* 0x0000001400147308 */ /* 0x000e220000002400 */
        /* <DEDUP_REMOVED lines=49> */
[--C-:B------:R-:W-:Y:S01]  /*1f80*/  IMAD.MOV.U32 R134, RZ, RZ, R135.reuse ;  /* 0x000000ffff867224 */ /* 0x100fe200078e0087 */
[----:B------:R-:W-:Y:S01]  /*1f90*/  ISETP.GT.AND P6, PT, R71, 0x20, PT ;  /* 0x000000204700780c */ /* 0x000fe20003fc4270 */
[--C-:B------:R-:W-:Y:S01]  /*1fa0*/  IMAD.MOV.U32 R131, RZ, RZ, R135.reuse ;  /* 0x000000ffff837224 */ /* 0x100fe200078e0087 */
[----:B------:R-:W-:Y:S01]  /*1fb0*/  P2R R90, PR, RZ, 0x1 ;  /* 0x00000001ff5a7803 */ /* 0x000fe20000000000 */
[--C-:B------:R-:W-:Y:S01]  /*1fc0*/  IMAD.MOV.U32 R129, RZ, RZ, R135.reuse ;  /* 0x000000ffff817224 */ /* 0x100fe200078e0087 */
[-C--:B------:R-:W-:Y:S01]  /*1fd0*/  MOV R133, R135.reuse ;  /* 0x0000008700857202 */ /* 0x080fe20000000f00 */
[----:B------:R-:W1:Y:S01]  /*1fe0*/  MUFU.TANH R98, R98 ;  /* 0x0000006200627308 */ /* 0x000e620000002400 */
[----:B--2---:R-:W-:Y:S01]  /*1ff0*/  FSEL R54, R37, -INF , P1 ;  /* 0xff80000025367808 */ /* 0x004fe20000800000 */
[----:B------:R-:W-:Y:S01]  /*2000*/  FMUL.FTZ R37, R83, UR6 ;  /* 0x0000000653257c20 */ /* 0x000fe20008410000 */
[--C-:B------:R-:W-:Y:S01]  /*2010*/  IMAD.MOV.U32 R127, RZ, RZ, R135.reuse ;  /* 0x000000ffff7f7224 */ /* 0x100fe200078e0087 */
[----:B------:R-:W-:Y:S01]  /*2020*/  MOV R123, R135 ;  /* 0x00000087007b7202 */ /* 0x000fe20000000f00 */
[--C-:B------:R-:W-:Y:S01]  /*2030*/  IMAD.MOV.U32 R125, RZ, RZ, R135.reuse ;  /* 0x000000ffff7d7224 */ /* 0x100fe200078e0087 */
[----:B------:R-:W-:Y:S01]  /*2040*/  FMNMX.FTZ R91, R54, R91, !PT ;  /* 0x0000005b365b7209 */ /* 0x000fe20007810000 */
[--C-:B------:R-:W-:Y:S01]  /*2050*/  IMAD.MOV.U32 R121, RZ, RZ, R135.reuse ;  /* 0x000000ffff797224 */ /* 0x100fe200078e0087 */
        /* <DEDUP_REMOVED lines=14> */
[----:B------:R-:W-:-:S02]  /*2140*/  IMAD.MOV.U32 R107, RZ, RZ, R135 ;  /* 0x000000ffff6b7224 */ /* 0x000fc400078e0087 */
[----:B------:R-:W1:Y:S01]  /*2150*/  MUFU.TANH R11, R11 ;  /* 0x0000000b000b7308 */ /* 0x000e620000002400 */
[----:B--2---:R-:W-:Y:S01]  /*2160*/  FSEL R44, R33, -INF , P4 ;  /* 0xff800000212c7808 */ /* 0x004fe20002000000 */
[----:B------:R-:W-:Y:S01]  /*2170*/  FMUL.FTZ R33, R86, UR6 ;  /* 0x0000000656217c20 */ /* 0x000fe20008410000 */
[----:B------:R-:W-:Y:S01]  /*2180*/  ISETP.GT.AND P4, PT, R71, 0x28, PT ;  /* 0x000000284700780c */ /* 0x000fe20003f84270 */
[--C-:B------:R-:W-:Y:S02]  /*2190*/  IMAD.MOV.U32 R105, RZ, RZ, R135.reuse ;  /* 0x000000ffff697224 */ /* 0x100fe400078e0087 */
[--C-:B------:R-:W-:Y:S02]  /*21a0*/  IMAD.MOV.U32 R101, RZ, RZ, R135.reuse ;  /* 0x000000ffff657224 */ /* 0x100fe400078e0087 */
[----:B------:R-:W2:Y:S01]  /*21b0*/  MUFU.TANH R43, R43 ;  /* 0x0000002b002b7308 */ /* 0x000ea20000002400 */
[----:B0-----:R-:W-:Y:S01]  /*21c0*/  FSEL R58, R39, -INF , P5 ;  /* 0xff800000273a7808 */ /* 0x001fe20002800000 */
[----:B------:R-:W-:Y:S01]  /*21d0*/  FMUL.FTZ R39, R79, UR6 ;  /* 0x000000064f277c20 */ /* 0x000fe20008410000 */
[----:B------:R-:W-:-:S02]  /*21e0*/  IMAD.MOV.U32 R97, RZ, RZ, R135 ;  /* 0x000000ffff617224 */ /* 0x000fc400078e0087 */
[----:B------:R-:W-:Y:S01]  /*21f0*/  FMNMX.FTZ R91, R58, R91, !PT ;  /* 0x0000005b3a5b7209 */ /* 0x000fe20007810000 */
[--C-:B------:R-:W-:Y:S02]  /*2200*/  IMAD.MOV.U32 R95, RZ, RZ, R135.reuse ;  /* 0x000000ffff5f7224 */ /* 0x100fe400078e0087 */
        /* <DEDUP_REMOVED lines=12> */
[----:B------:R-:W-:-:S03]  /*22d0*/  FMUL.FTZ R41, R78, UR6 ;  /* 0x000000064e297c20 */ /* 0x000fc60008410000 */
        /* <DEDUP_REMOVED lines=21> */
[----:B------:R-:W-:Y:S01]  /*2430*/  FMUL.FTZ R31, R87, UR6 ;  /* 0x00000006571f7c20 */ /* 0x000fe20008410000 */
        /* <DEDUP_REMOVED lines=37> */
[----:B------:R-:W-:Y:S02]  /*2690*/  ISETP.GT.AND P4, PT, R71, 0x58, PT ;  /* 0x000000584700780c */ /* 0x000fe40003f84270 */
[----:B------:R-:W-:-:S03]  /*26a0*/  R2UR UR6, R0 ;  /* 0x00000000000672ca */ /* 0x000fc600000e0000 */
[----:B------:R-:W2:Y:S01]  /*26b0*/  MUFU.TANH R65, R65 ;  /* 0x0000004100417308 */ /* 0x000ea20000002400 */
[----:B0-----:R-:W-:-:S04]  /*26c0*/  FSEL R114, R61, -INF , P5 ;  /* 0xff8000003d727808 */ /* 0x001fc80002800000 */
[----:B------:R-:W-:-:S03]  /*26d0*/  FMNMX.FTZ R91, R114, R91, !PT ;  /* 0x0000005b725b7209 */ /* 0x000fc60007810000 */
[----:B------:R-:W0:Y:S01]  /*26e0*/  MUFU.TANH R28, R28 ;  /* 0x0000001c001c7308 */ /* 0x000e220000002400 */
[----:B-1----:R-:W-:Y:S01]  /*26f0*/  FSEL R8, R8, -INF , P3 ;  /* 0xff80000008087808 */ /* 0x002fe20001800000 */
[----:B------:R-:W-:Y:S01]  /*2700*/  UIADD3 UR6, UR6, 0x2d840, URZ ;  /* 0x0002d84006067890 */ /* 0x000fe2000fffe03f */
[----:B------:R-:W-:-:S03]  /*2710*/  ISETP.GT.AND P3, PT, R71, 0x59, PT ;  /* 0x000000594700780c */ /* 0x000fc60003f64270 */
[----:B------:R-:W-:Y:S02]  /*2720*/  UPRMT UR6, UR42, 0x654, UR6 ;  /* 0x000006542a067896 */ /* 0x000fe40008000006 */
[----:B------:R-:W1:Y:S01]  /*2730*/  MUFU.TANH R67, R67 ;  /* 0x0000004300437308 */ /* 0x000e620000002400 */
[----:B--2---:R-:W-:-:S04]  /*2740*/  FSEL R116, R65, -INF , P4 ;  /* 0xff80000041747808 */ /* 0x004fc80002000000 */
[----:B------:R-:W-:Y:S02]  /*2750*/  FMNMX.FTZ R91, R116, R91, !PT ;  /* 0x0000005b745b7209 */ /* 0x000fe40007810000 */
[----:B------:R-:W-:Y:S01]  /*2760*/  SYNCS.ARRIVE.TRANS64.RED.A1T0 RZ, [UR6], RZ ;  /* 0x000000ffffff79a7 */ /* 0x000fe20008100406 */
        /* <DEDUP_REMOVED lines=59> */
[----:B-1----:R-:W-:Y:S01]  /*2b20*/  FMNMX.FTZ R3, R91, R70, !PT ;  /* 0x000000465b037209 */ /* 0x002fe20007810000 */
[----:B------:R-:W-:-:S04]  /*2b30*/  IMAD.MOV.U32 R91, RZ, RZ, R135 ;  /* 0x000000ffff5b7224 */ /* 0x000fc800078e0087 */
[----:B------:R-:W1:Y:S02]  /*2b40*/  SHFL.BFLY PT, R70, R3, 0x1, 0x1f ;  /* 0x0c201f0003467f89 */ /* 0x000e6400000e0000 */
        /* <DEDUP_REMOVED lines=20> */
[----:B--2---:R-:W-:Y:S01]  /*2c90*/  FSEL R90, R37, -INF , P3 ;  /* 0xff800000255a7808 */ /* 0x004fe20001800000 */
[--C-:B------:R-:W-:Y:S01]  /*2ca0*/  FFMA.FTZ R39, R4, R71, -R15.reuse ;  /* 0x0000004704277223 */ /* 0x100fe2000001080f */
[----:B------:R-:W-:Y:S01]  /*2cb0*/  FMNMX.FTZ R3, R30, R3, !PT ;  /* 0x000000031e037209 */ /* 0x000fe20007810000 */
[-CC-:B------:R-:W-:Y:S01]  /*2cc0*/  FFMA.FTZ R5, R36, R71.reuse, -R15.reuse ;  /* 0x0000004724057223 */ /* 0x180fe2000001080f */
[----:B0-----:R-:W-:Y:S01]  /*2cd0*/  FSEL R102, R31, -INF , P1 ;  /* 0xff8000001f667808 */ /* 0x001fe20000800000 */
        /* <DEDUP_REMOVED lines=23> */
[----:B------:R-:W-:Y:S01]  /*2e50*/  FFMA.FTZ R108, R130, R71, -R15 ;  /* 0x00000047826c7223 */ /* 0x000fe2000001080f */
[----:B------:R-:W-:Y:S01]  /*2e60*/  MUFU.EX2 R7, R7 ;  /* 0x0000000700077308 */ /* 0x000fe20000000800 */
[----:B------:R-:W-:Y:S01]  /*2e70*/  FMNMX.FTZ R3, R68, R3, !PT ;  /* 0x0000000344037209 */ /* 0x000fe20007810000 */
[--C-:B------:R-:W-:Y:S01]  /*2e80*/  IMAD.MOV.U32 R130, RZ, RZ, R135.reuse ;  /* 0x000000ffff827224 */ /* 0x100fe200078e0087 */
[----:B------:R-:W-:Y:S01]  /*2e90*/  MOV R128, R135 ;  /* 0x0000008700807202 */ /* 0x000fe20000000f00 */
[--C-:B------:R-:W-:Y:S01]  /*2ea0*/  IMAD.MOV.U32 R126, RZ, RZ, R135.reuse ;  /* 0x000000ffff7e7224 */ /* 0x100fe200078e0087 */
[----:B------:R-:W-:Y:S01]  /*2eb0*/  FMNMX.FTZ R3, R72, R3, !PT ;  /* 0x0000000348037209 */ /* 0x000fe20007810000 */
[--C-:B------:R-:W-:Y:S01]  /*2ec0*/  IMAD.MOV.U32 R122, RZ, RZ, R135.reuse ;  /* 0x000000ffff7a7224 */ /* 0x100fe200078e0087 */
[----:B------:R-:W-:Y:S01]  /*2ed0*/  MOV R118, R135 ;  /* 0x0000008700767202 */ /* 0x000fe20000000f00 */
[----:B------:R-:W0:Y:S01]  /*2ee0*/  MUFU.EX2 R82, R82 ;  /* 0x0000005200527308 */ /* 0x000e220000000800 */
[----:B------:R-:W-:Y:S01]  /*2ef0*/  FMNMX.FTZ R3, R8, R3, !PT ;  /* 0x0000000308037209 */ /* 0x000fe20007810000 */
[----:B------:R-:W-:-:S03]  /*2f00*/  IMAD.MOV.U32 R114, RZ, RZ, R135 ;  /* 0x000000ffff727224 */ /* 0x000fc600078e0087 */
[----:B------:R-:W-:-:S03]  /*2f10*/  FMNMX.FTZ R3, R76, R3, !PT ;  /* 0x000000034c037209 */ /* 0x000fc60007810000 */
[----:B------:R-:W-:Y:S01]  /*2f20*/  MUFU.EX2 R5, R5 ;  /* 0x0000000500057308 */ /* 0x000fe20000000800 */
[----:B------:R-:W-:-:S04]  /*2f30*/  FMNMX.FTZ R27, R74, R3, !PT ;  /* 0x000000034a1b7209 */ /* 0x000fc80007810000 */
[----:B------:R-:W-:-:S03]  /*2f40*/  FMNMX.FTZ R27, R28, R27, !PT ;  /* 0x0000001b1c1b7209 */ /* 0x000fc60007810000 */
[----:B------:R1:W-:Y:S01]  /*2f50*/  MUFU.EX2 R3, R100 ;  /* 0x0000006400037308 */ /* 0x0003e20000000800 */
[----:B------:R-:W-:-:S04]  /*2f60*/  FMNMX.FTZ R27, R80, R27, !PT ;  /* 0x0000001b501b7209 */ /* 0x000fc80007810000 */
[----:B------:R-:W-:-:S03]  /*2f70*/  FMNMX.FTZ R27, R84, R27, !PT ;  /* 0x0000001b541b7209 */ /* 0x000fc60007810000 */
[----:B------:R-:W2:Y:S01]  /*2f80*/  MUFU.EX2 R36, R36 ;  /* 0x0000002400247308 */ /* 0x000ea20000000800 */
[----:B------:R-:W-:Y:S02]  /*2f90*/  FMNMX.FTZ R35, R14, R27, !PT ;  /* 0x0000001b0e237209 */ /* 0x000fe40007810000 */
[----:B-1----:R-:W-:Y:S01]  /*2fa0*/  FSEL R100, R33, -INF , P2 ;  /* 0xff80000021647808 */ /* 0x002fe20001000000 */
[--C-:B------:R-:W-:Y:S01]  /*2fb0*/  FFMA.FTZ R33, R96, R71, -R15.reuse ;  /* 0x0000004760217223 */ /* 0x100fe2000001080f */
[----:B------:R-:W-:Y:S01]  /*2fc0*/  FMNMX.FTZ R35, R26, R35, !PT ;  /* 0x000000231a237209 */ /* 0x000fe20007810000 */
[-CC-:B------:R-:W-:Y:S01]  /*2fd0*/  FFMA.FTZ R96, R106, R71.reuse, -R15.reuse ;  /* 0x000000476a607223 */ /* 0x180fe2000001080f */
[----:B------:R-:W-:Y:S01]  /*2fe0*/  FFMA.FTZ R106, R124, R71, -R15 ;  /* 0x000000477c6a7223 */ /* 0x000fe2000001080f */
[----:B------:R-:W-:Y:S01]  /*2ff0*/  MUFU.EX2 R27, R112 ;  /* 0x00000070001b7308 */ /* 0x000fe20000000800 */
[----:B------:R-:W-:Y:S01]  /*3000*/  FMNMX.FTZ R35, R92, R35, !PT ;  /* 0x000000235c237209 */ /* 0x000fe20007810000 */
[----:B------:R-:W-:-:S03]  /*3010*/  IMAD.MOV.U32 R124, RZ, RZ, R135 ;  /* 0x000000ffff7c7224 */ /* 0x000fc600078e0087 */
[----:B------:R-:W-:-:S03]  /*3020*/  FMNMX.FTZ R35, R56, R35, !PT ;  /* 0x0000002338237209 */ /* 0x000fc60007810000 */
[----:B------:R-:W1:Y:S01]  /*3030*/  MUFU.EX2 R9, R9 ;  /* 0x0000000900097308 */ /* 0x000e620000000800 */
[----:B------:R-:W-:-:S04]  /*3040*/  FMNMX.FTZ R35, R58, R35, !PT ;  /* 0x000000233a237209 */ /* 0x000fc80007810000 */
[----:B------:R-:W-:-:S03]  /*3050*/  FMNMX.FTZ R35, R86, R35, !PT ;  /* 0x0000002356237209 */ /* 0x000fc60007810000 */
[----:B------:R-:W-:Y:S01]  /*3060*/  MUFU.EX2 R34, R34 ;  /* 0x0000002200227308 */ /* 0x000fe20000000800 */
[----:B------:R-:W-:-:S04]  /*3070*/  FMNMX.FTZ R35, R90, R35, !PT ;  /* 0x000000235a237209 */ /* 0x000fc80007810000 */
[----:B------:R-:W-:-:S03]  /*3080*/  FMNMX.FTZ R35, R100, R35, !PT ;  /* 0x0000002364237209 */ /* 0x000fc60007810000 */
[----:B------:R-:W-:Y:S01]  /*3090*/  MUFU.EX2 R11, R11 ;  /* 0x0000000b000b7308 */ /* 0x000fe20000000800 */
[----:B------:R-:W-:Y:S01]  /*30a0*/  FMNMX.FTZ R37, R102, R35, !PT ;  /* 0x0000002366257209 */ /* 0x000fe20007810000 */
[----:B------:R-:W-:Y:S01]  /*30b0*/  FFMA.FTZ R35, R116, R71, -R15 ;  /* 0x0000004774237223 */ /* 0x000fe2000001080f */
[----:B------:R-:W-:-:S03]  /*30c0*/  IMAD.MOV.U32 R116, RZ, RZ, R135 ;  /* 0x000000ffff747224 */ /* 0x000fc600078e0087 */
[----:B------:R-:W3:Y:S02]  /*30d0*/  SHFL.BFLY PT, R78, R37, 0x2, 0x1f ;  /* 0x0c401f00254e7f89 */ /* 0x000ee400000e0000 */
[----:B------:R-:W-:Y:S08]  /*30e0*/  MUFU.EX2 R40, R40 ;  /* 0x0000002800287308 */ /* 0x000ff00000000800 */
[----:B------:R-:W-:Y:S08]  /*30f0*/  MUFU.EX2 R21, R21 ;  /* 0x0000001500157308 */ /* 0x000ff00000000800 */
[----:B------:R-:W-:Y:S01]  /*3100*/  MUFU.EX2 R42, R42 ;  /* 0x0000002a002a7308 */ /* 0x000fe20000000800 */
[----:B---3--:R-:W-:Y:S01]  /*3110*/  FMNMX.FTZ R41, R37, R78, !PT ;  /* 0x0000004e25297209 */ /* 0x008fe20007810000 */
[----:B------:R-:W-:-:S06]  /*3120*/  FFMA.FTZ R37, R120, R71, -R15 ;  /* 0x0000004778257223 */ /* 0x000fcc000001080f */
[----:B------:R-:W-:Y:S01]  /*3130*/  MUFU.EX2 R25, R25 ;  /* 0x0000001900197308 */ /* 0x000fe20000000800 */
[----:B------:R-:W-:Y:S01]  /*3140*/  IMAD.MOV.U32 R120, RZ, RZ, R135 ;  /* 0x000000ffff787224 */ /* 0x000fe200078e0087 */
[----:B------:R-:W3:Y:S06]  /*3150*/  SHFL.BFLY PT, R78, R41, 0x1, 0x1f ;  /* 0x0c201f00294e7f89 */ /* 0x000eec00000e0000 */
[----:B------:R-:W-:Y:S08]  /*3160*/  MUFU.EX2 R50, R50 ;  /* 0x0000003200327308 */ /* 0x000ff00000000800 */
[----:B------:R-:W-:Y:S08]  /*3170*/  MUFU.EX2 R52, R52 ;  /* 0x0000003400347308 */ /* 0x000ff00000000800 */
[----:B------:R-:W-:Y:S01]  /*3180*/  MUFU.EX2 R54, R54 ;  /* 0x0000003600367308 */ /* 0x000fe20000000800 */
[----:B---3--:R-:W-:Y:S01]  /*3190*/  FMNMX.FTZ R78, R41, R78, !PT ;  /* 0x0000004e294e7209 */ /* 0x008fe20007810000 */
[----:B------:R-:W-:Y:S01]  /*31a0*/  FFMA.FTZ R41, R132, R71, -R15 ;  /* 0x0000004784297223 */ /* 0x000fe2000001080f */
[----:B------:R-:W-:-:S02]  /*31b0*/  IMAD.MOV.U32 R132, RZ, RZ, R135 ;  /* 0x000000ffff847224 */ /* 0x000fc400078e0087 */
        /* <DEDUP_REMOVED lines=21> */
[----:B------:R3:W4:Y:S01]  /*3310*/  MUFU.EX2 R112, R45 ;  /* 0x0000002d00707308 */ /* 0x0007220000000800 */
[----:B0-----:R-:W-:Y:S01]  /*3320*/  FADD.FTZ R4, R7, R82 ;  /* 0x0000005207047221 */ /* 0x001fe20000010000 */
[-CC-:B------:R-:W-:Y:S01]  /*3330*/  FFMA.FTZ R51, R68, R71.reuse, -R15.reuse ;  /* 0x0000004744337223 */ /* 0x180fe2000001080f */
[--C-:B------:R-:W-:Y:S01]  /*3340*/  FFMA.FTZ R46, R72, R71, -R15.reuse ;  /* 0x00000047482e7223 */ /* 0x100fe2000001080f */
[----:B--2---:R-:W-:Y:S01]  /*3350*/  F2FP.BF16.F32.PACK_AB R6, R36, R5 ;  /* 0x000000052406723e */ /* 0x004fe200000010ff */
[----:B------:R-:W-:Y:S01]  /*3360*/  FADD.FTZ R61, R5, R4 ;  /* 0x00000004053d7221 */ /* 0x000fe20000010000 */
[----:B------:R-:W-:Y:S01]  /*3370*/  F2FP.BF16.F32.PACK_AB R4, R82, R7 ;  /* 0x000000075204723e */ /* 0x000fe200000010ff */
[-CC-:B------:R-:W-:Y:S01]  /*3380*/  FFMA.FTZ R0, R76, R71.reuse, -R15.reuse ;  /* 0x000000474c007223 */ /* 0x180fe2000001080f */
[----:B------:R0:W2:Y:S01]  /*3390*/  MUFU.EX2 R59, R47 ;  /* 0x0000002f003b7308 */ /* 0x0000a20000000800 */
[-C--:B---3--:R-:W-:Y:S01]  /*33a0*/  FFMA.FTZ R45, R10, R71.reuse, -R15 ;  /* 0x000000470a2d7223 */ /* 0x088fe2000001080f */
[----:B------:R-:W-:Y:S01]  /*33b0*/  FADD.FTZ R10, R36, R61 ;  /* 0x0000003d240a7221 */ /* 0x000fe20000010000 */
[-CC-:B------:R-:W-:Y:S01]  /*33c0*/  FFMA.FTZ R74, R74, R71.reuse, -R15.reuse ;  /* 0x000000474a4a7223 */ /* 0x180fe2000001080f */
[-CC-:B------:R-:W-:Y:S01]  /*33d0*/  FFMA.FTZ R28, R28, R71.reuse, -R15.reuse ;  /* 0x000000471c1c7223 */ /* 0x180fe2000001080f */
[-CC-:B------:R-:W-:Y:S01]  /*33e0*/  FFMA.FTZ R36, R84, R71.reuse, -R15.reuse ;  /* 0x0000004754247223 */ /* 0x180fe2000001080f */
[----:B-1----:R-:W-:Y:S01]  /*33f0*/  FADD.FTZ R61, R9, R10 ;  /* 0x0000000a093d7221 */ /* 0x002fe20000010000 */
[-CC-:B------:R-:W-:Y:S01]  /*3400*/  FFMA.FTZ R26, R26, R71.reuse, -R15.reuse ;  /* 0x000000471a1a7223 */ /* 0x180fe2000001080f */
[----:B------:R-:W1:Y:S01]  /*3410*/  MUFU.EX2 R12, R12 ;  /* 0x0000000c000c7308 */ /* 0x000e620000000800 */
[----:B----4-:R-:W-:Y:S01]  /*3420*/  FADD.FTZ R8, R57, R112 ;  /* 0x0000007039087221 */ /* 0x010fe20000010000 */
[-C--:B0-----:R-:W-:Y:S01]  /*3430*/  FFMA.FTZ R47, R60, R71.reuse, -R15 ;  /* 0x000000473c2f7223 */ /* 0x081fe2000001080f */
[----:B------:R-:W-:Y:S01]  /*3440*/  FADD.FTZ R10, R34, R61 ;  /* 0x0000003d220a7221 */ /* 0x000fe20000010000 */
[-CC-:B------:R-:W-:Y:S01]  /*3450*/  FFMA.FTZ R61, R14, R71.reuse, -R15.reuse ;  /* 0x000000470e3d7223 */ /* 0x180fe2000001080f */
[-CC-:B------:R-:W-:Y:S01]  /*3460*/  FFMA.FTZ R92, R92, R71.reuse, -R15.reuse ;  /* 0x000000475c5c7223 */ /* 0x180fe2000001080f */
[-CC-:B------:R-:W-:Y:S01]  /*3470*/  FFMA.FTZ R56, R56, R71.reuse, -R15.reuse ;  /* 0x0000004738387223 */ /* 0x180fe2000001080f */
[----:B------:R-:W-:Y:S01]  /*3480*/  FADD.FTZ R65, R11, R10 ;  /* 0x0000000a0b417221 */ /* 0x000fe20000010000 */
[----:B------:R-:W0:Y:S01]  /*3490*/  MUFU.EX2 R13, R13 ;  /* 0x0000000d000d7308 */ /* 0x000e220000000800 */
[----:B--2---:R-:W-:Y:S01]  /*34a0*/  FADD.FTZ R7, R59, R8 ;  /* 0x000000083b077221 */ /* 0x004fe20000010000 */
[-C--:B------:R-:W-:Y:S01]  /*34b0*/  FFMA.FTZ R58, R58, R71.reuse, -R15 ;  /* 0x000000473a3a7223 */ /* 0x080fe2000001080f */
[----:B------:R-:W-:Y:S01]  /*34c0*/  FADD.FTZ R10, R40, R65 ;  /* 0x00000041280a7221 */ /* 0x000fe20000010000 */
[-CC-:B------:R-:W-:Y:S01]  /*34d0*/  FFMA.FTZ R86, R86, R71.reuse, -R15.reuse ;  /* 0x0000004756567223 */ /* 0x180fe2000001080f */
[-CC-:B------:R-:W-:Y:S01]  /*34e0*/  FFMA.FTZ R90, R90, R71.reuse, -R15.reuse ;  /* 0x000000475a5a7223 */ /* 0x180fe2000001080f */
[----:B------:R-:W-:Y:S01]  /*34f0*/  FFMA.FTZ R100, R100, R71, -R15 ;  /* 0x0000004764647223 */ /* 0x000fe2000001080f */
[----:B------:R-:W-:Y:S01]  /*3500*/  FADD.FTZ R65, R21, R10 ;  /* 0x0000000a15417221 */ /* 0x000fe20000010000 */
[----:B------:R-:W2:Y:S01]  /*3510*/  MUFU.EX2 R20, R20 ;  /* 0x0000001400147308 */ /* 0x000ea20000000800 */
[C---:B-1----:R-:W-:Y:S01]  /*3520*/  FADD.FTZ R8, R12.reuse, R7 ;  /* 0x000000070c087221 */ /* 0x042fe20000010000 */
[----:B------:R-:W-:Y:S01]  /*3530*/  F2FP.BF16.F32.PACK_AB R7, R12, R59 ;  /* 0x0000003b0c07723e */ /* 0x000fe200000010ff */
[----:B------:R-:W-:Y:S01]  /*3540*/  FADD.FTZ R10, R42, R65 ;  /* 0x000000412a0a7221 */ /* 0x000fe20000010000 */
[-CC-:B------:R-:W-:Y:S01]  /*3550*/  FFMA.FTZ R59, R80, R71.reuse, -R15.reuse ;  /* 0x00000047503b7223 */ /* 0x180fe2000001080f */
[----:B------:R-:W-:Y:S01]  /*3560*/  FFMA.FTZ R102, R102, R71, -R15 ;  /* 0x0000004766667223 */ /* 0x000fe2000001080f */
[----:B------:R-:W-:Y:S01]  /*3570*/  F2FP.BF16.F32.PACK_AB R5, R112, R57 ;  /* 0x000000397005723e */ /* 0x000fe200000010ff */
[----:B------:R-:W-:Y:S01]  /*3580*/  FADD.FTZ R65, R25, R10 ;  /* 0x0000000a19417221 */ /* 0x000fe20000010000 */
[----:B------:R-:W1:Y:S01]  /*3590*/  MUFU.EX2 R38, R38 ;  /* 0x0000002600267308 */ /* 0x000e620000000800 */
[----:B0-----:R-:W-:Y:S01]  /*35a0*/  FADD.FTZ R63, R13, R8 ;  /* 0x000000080d3f7221 */ /* 0x001fe20000010000 */
[----:B------:R-:W-:Y:S01]  /*35b0*/  F2FP.BF16.F32.PACK_AB R12, R42, R21 ;  /* 0x000000152a0c723e */ /* 0x000fe200000010ff */
[----:B------:R-:W-:Y:S01]  /*35c0*/  FADD.FTZ R10, R50, R65 ;  /* 0x00000041320a7221 */ /* 0x000fe20000010000 */
[----:B------:R0:W-:Y:S01]  /*35d0*/  STSM.16.M88.4 [R16+0x21800], R4 ;  /* 0x0218000410007844 */ /* 0x0001e20000000200 */
[----:B------:R-:W-:Y:S01]  /*35e0*/  IMAD.MOV.U32 R112, RZ, RZ, R135 ;  /* 0x000000ffff707224 */ /* 0x000fe200078e0087 */
[----:B------:R-:W-:-:S02]  /*35f0*/  MOV R88, R135 ;  /* 0x0000008700587202 */ /* 0x000fc40000000f00 */
        /* <DEDUP_REMOVED lines=12> */
[----:B------:R-:W-:-:S04]  /*36c0*/  FADD.FTZ R63, R3, R10 ;  /* 0x0000000a033f7221 */ /* 0x000fc80000010000 */
[----:B------:R-:W-:Y:S02]  /*36d0*/  FADD.FTZ R10, R52, R63 ;  /* 0x0000003f340a7221 */ /* 0x000fe40000010000 */
[----:B------:R-:W3:Y:S01]  /*36e0*/  MUFU.EX2 R49, R49 ;  /* 0x0000003100317308 */ /* 0x000ee20000000800 */
[----:B--2---:R-:W-:Y:S01]  /*36f0*/  FADD.FTZ R15, R53, R8 ;  /* 0x00000008350f7221 */ /* 0x004fe20000010000 */
[----:B------:R-:W-:-:S06]  /*3700*/  F2FP.BF16.F32.PACK_AB R8, R34, R9 ;  /* 0x000000092208723e */ /* 0x000fcc00000010ff */
[----:B------:R-:W2:Y:S01]  /*3710*/  MUFU.EX2 R32, R32 ;  /* 0x0000002000207308 */ /* 0x000ea20000000800 */
[----:B-1----:R-:W-:Y:S01]  /*3720*/  FADD.FTZ R14, R24, R15 ;  /* 0x0000000f180e7221 */ /* 0x002fe20000010000 */
[----:B------:R-:W-:Y:S01]  /*3730*/  FADD.FTZ R15, R27, R10 ;  /* 0x0000000a1b0f7221 */ /* 0x000fe20000010000 */
[----:B------:R-:W-:Y:S02]  /*3740*/  F2FP.BF16.F32.PACK_AB R10, R40, R11 ;  /* 0x0000000b280a723e */ /* 0x000fe400000010ff */
[----:B------:R-:W-:Y:S01]  /*3750*/  F2FP.BF16.F32.PACK_AB R11, R45, R38 ;  /* 0x000000262d0b723e */ /* 0x000fe200000010ff */
[----:B------:R-:W-:Y:S01]  /*3760*/  FADD.FTZ R34, R54, R15 ;  /* 0x0000000f36227221 */ /* 0x000fe20000010000 */
[----:B------:R-:W-:Y:S01]  /*3770*/  F2FP.BF16.F32.PACK_AB R15, R53, R44 ;  /* 0x0000002c350f723e */ /* 0x000fe200000010ff */
[----:B------:R-:W1:Y:S01]  /*3780*/  MUFU.EX2 R51, R51 ;  /* 0x0000003300337308 */ /* 0x000e620000000800 */
[----:B---3--:R-:W-:Y:S01]  /*3790*/  FADD.FTZ R9, R49, R14 ;  /* 0x0000000e31097221 */ /* 0x008fe20000010000 */
[----:B0-----:R-:W-:Y:S01]  /*37a0*/  FADD.FTZ R7, R29, R34 ;  /* 0x000000221d077221 */ /* 0x001fe20000010000 */
[----:B------:R-:W-:-:S03]  /*37b0*/  F2FP.BF16.F32.PACK_AB R14, R50, R25 ;  /* 0x00000019320e723e */ /* 0x000fc600000010ff */
[----:B------:R-:W-:Y:S02]  /*37c0*/  FADD.FTZ R6, R62, R7 ;  /* 0x000000073e067221 */ /* 0x000fe40000010000 */
[----:B------:R-:W0:Y:S01]  /*37d0*/  MUFU.EX2 R46, R46 ;  /* 0x0000002e002e7308 */ /* 0x000e220000000800 */
[----:B--2---:R-:W-:Y:S01]  /*37e0*/  FADD.FTZ R4, R32, R9 ;  /* 0x0000000920047221 */ /* 0x004fe20000010000 */
[----:B------:R-:W-:Y:S02]  /*37f0*/  F2FP.BF16.F32.PACK_AB R9, R20, R13 ;  /* 0x0000000d1409723e */ /* 0x000fe400000010ff */
[----:B------:R-:W-:-:S03]  /*3800*/  F2FP.BF16.F32.PACK_AB R13, R47, R30 ;  /* 0x0000001e2f0d723e */ /* 0x000fc600000010ff */
[----:B------:R2:W-:Y:S01]  /*3810*/  STSM.16.M88.4 [R22], R8 ;  /* 0x0000000816007844 */ /* 0x0005e20000000200 */
[----:B------:R-:W3:Y:S01]  /*3820*/  MUFU.EX2 R33, R33 ;  /* 0x0000002100217308 */ /* 0x000ee20000000800 */
[----:B-1----:R-:W-:Y:S02]  /*3830*/  FADD.FTZ R5, R51, R4 ;  /* 0x0000000433057221 */ /* 0x002fe40000010000 */
[----:B------:R1:W-:Y:S05]  /*3840*/  STSM.16.M88.4 [R18], R12 ;  /* 0x0000000c12007844 */ /* 0x0003ea0000000200 */
[----:B------:R-:W4:Y:S01]  /*3850*/  MUFU.EX2 R55, R55 ;  /* 0x0000003700377308 */ /* 0x000f220000000800 */
[----:B0-----:R-:W-:Y:S01]  /*3860*/  FADD.FTZ R4, R46, R5 ;  /* 0x000000052e047221 */ /* 0x001fe20000010000 */
[----:B--2---:R-:W-:-:S06]  /*3870*/  F2FP.BF16.F32.PACK_AB R8, R62, R29 ;  /* 0x0000001d3e08723e */ /* 0x004fcc00000010ff */
[----:B------:R-:W0:Y:S01]  /*3880*/  MUFU.EX2 R96, R96 ;  /* 0x0000006000607308 */ /* 0x000e220000000800 */
[----:B---3--:R-:W-:Y:S01]  /*3890*/  FADD.FTZ R7, R33, R6 ;  /* 0x0000000621077221 */ /* 0x008fe20000010000 */
[----:B------:R-:W-:-:S06]  /*38a0*/  F2FP.BF16.F32.PACK_AB R6, R54, R27 ;  /* 0x0000001b3606723e */ /* 0x000fcc00000010ff */
[----:B------:R-:W2:Y:S01]  /*38b0*/  MUFU.EX2 R0, R0 ;  /* 0x0000000000007308 */ /* 0x000ea20000000800 */
[----:B----4-:R-:W-:-:S07]  /*38c0*/  FADD.FTZ R5, R55, R4 ;  /* 0x0000000437057221 */ /* 0x010fce0000010000 */
[----:B------:R-:W3:Y:S01]  /*38d0*/  MUFU.EX2 R31, R31 ;  /* 0x0000001f001f7308 */ /* 0x000ee20000000800 */
[C---:B0-----:R-:W-:Y:S01]  /*38e0*/  FADD.FTZ R4, R96.reuse, R7 ;  /* 0x0000000760047221 */ /* 0x041fe20000010000 */
[----:B------:R-:W-:Y:S02]  /*38f0*/  F2FP.BF16.F32.PACK_AB R7, R51, R32 ;  /* 0x000000203307723e */ /* 0x000fe400000010ff */
[----:B------:R-:W-:Y:S01]  /*3900*/  F2FP.BF16.F32.PACK_AB R10, R96, R33 ;  /* 0x00000021600a723e */ /* 0x000fe200000010ff */
[----:B------:R-:W-:-:S03]  /*3910*/  IMAD.MOV.U32 R96, RZ, RZ, R135 ;  /* 0x000000ffff607224 */ /* 0x000fc600078e0087 */
[----:B------:R-:W0:Y:S01]  /*3920*/  MUFU.EX2 R57, R74 ;  /* 0x0000004a00397308 */ /* 0x000e220000000800 */
[----:B--2---:R-:W-:-:S07]  /*3930*/  FADD.FTZ R20, R0, R5 ;  /* 0x0000000500147221 */ /* 0x004fce0000010000 */
[----:B------:R-:W-:Y:S01]  /*3940*/  MUFU.EX2 R94, R94 ;  /* 0x0000005e005e7308 */ /* 0x000fe20000000800 */
[----:B---3--:R-:W-:Y:S01]  /*3950*/  FADD.FTZ R5, R31, R4 ;  /* 0x000000041f057221 */ /* 0x008fe20000010000 */
[----:B------:R-:W-:-:S06]  /*3960*/  F2FP.BF16.F32.PACK_AB R4, R52, R3 ;  /* 0x000000033404723e */ /* 0x000fcc00000010ff */
[----:B------:R-:W2:Y:S01]  /*3970*/  MUFU.EX2 R28, R28 ;  /* 0x0000001c001c7308 */ /* 0x000ea20000000800 */
[C---:B0-----:R-:W-:Y:S01]  /*3980*/  FADD.FTZ R3, R57.reuse, R20 ;  /* 0x0000001439037221 */ /* 0x041fe20000010000 */
[----:B------:R-:W-:-:S06]  /*3990*/  F2FP.BF16.F32.PACK_AB R11, R57, R0 ;  /* 0x00000000390b723e */ /* 0x000fcc00000010ff */
[----:B------:R-:W-:Y:S08]  /*39a0*/  MUFU.EX2 R35, R35 ;  /* 0x0000002300237308 */ /* 0x000ff00000000800 */
[----:B------:R-:W0:Y:S01]  /*39b0*/  MUFU.EX2 R59, R59 ;  /* 0x0000003b003b7308 */ /* 0x000e220000000800 */
[----:B--2---:R-:W-:-:S07]  /*39c0*/  FADD.FTZ R20, R28, R3 ;  /* 0x000000031c147221 */ /* 0x004fce0000010000 */
[----:B------:R-:W-:Y:S08]  /*39d0*/  MUFU.EX2 R98, R98 ;  /* 0x0000006200627308 */ /* 0x000ff00000000800 */
[----:B------:R-:W1:Y:S01]  /*39e0*/  MUFU.EX2 R36, R36 ;  /* 0x0000002400247308 */ /* 0x000e620000000800 */
[----:B0-----:R-:W-:-:S07]  /*39f0*/  FADD.FTZ R9, R59, R20 ;  /* 0x000000143b097221 */ /* 0x001fce0000010000 */
[----:B------:R-:W-:Y:S08]  /*3a00*/  MUFU.EX2 R37, R37 ;  /* 0x0000002500257308 */ /* 0x000ff00000000800 */
[----:B------:R-:W0:Y:S01]  /*3a10*/  MUFU.EX2 R61, R61 ;  /* 0x0000003d003d7308 */ /* 0x000e220000000800 */
[----:B-1----:R-:W-:Y:S01]  /*3a20*/  FADD.FTZ R12, R36, R9 ;  /* 0x00000009240c7221 */ /* 0x002fe20000010000 */
[----:B------:R-:W-:-:S06]  /*3a30*/  F2FP.BF16.F32.PACK_AB R9, R55, R46 ;  /* 0x0000002e3709723e */ /* 0x000fcc00000010ff */
[----:B------:R-:W1:Y:S08]  /*3a40*/  MUFU.EX2 R104, R104 ;  /* 0x0000006800687308 */ /* 0x000e700000000800 */
[----:B------:R2:W3:Y:S01]  /*3a50*/  MUFU.EX2 R48, R26 ;  /* 0x0000001a00307308 */ /* 0x0004e20000000800 */
[----:B0-----:R-:W-:-:S07]  /*3a60*/  FADD.FTZ R13, R61, R12 ;  /* 0x0000000c3d0d7221 */ /* 0x001fce0000010000 */
[----:B------:R-:W0:Y:S01]  /*3a70*/  MUFU.EX2 R39, R39 ;  /* 0x0000002700277308 */ /* 0x000e220000000800 */
[----:B--2---:R-:W-:Y:S01]  /*3a80*/  FADD.FTZ R26, R94, R5 ;  /* 0x000000055e1a7221 */ /* 0x004fe20000010000 */
[----:B------:R-:W-:Y:S02]  /*3a90*/  F2FP.BF16.F32.PACK_AB R5, R49, R24 ;  /* 0x000000183105723e */ /* 0x000fe400000010ff */
[----:B-1----:R-:W-:Y:S01]  /*3aa0*/  F2FP.BF16.F32.PACK_AB R24, R104, R37 ;  /* 0x000000256818723e */ /* 0x002fe200000010ff */
[----:B------:R-:W-:Y:S02]  /*3ab0*/  FADD.FTZ R3, R35, R26 ;  /* 0x0000001a23037221 */ /* 0x000fe40000010000 */
[----:B------:R1:W-:Y:S01]  /*3ac0*/  STSM.16.M88.4 [R17], R4 ;  /* 0x0000000411007844 */ /* 0x0003e20000000200 */
[----:B------:R2:W4:Y:S01]  /*3ad0*/  MUFU.EX2 R21, R92 ;  /* 0x0000005c00157308 */ /* 0x0005220000000800 */
[----:B------:R-:W-:Y:S01]  /*3ae0*/  FADD.FTZ R14, R98, R3 ;  /* 0x00000003620e7221 */ /* 0x000fe20000010000 */
[----:B---3--:R-:W-:Y:S01]  /*3af0*/  FADD.FTZ R0, R48, R13 ;  /* 0x0000000d30007221 */ /* 0x008fe20000010000 */
[----:B------:R3:W-:Y:S02]  /*3b00*/  STSM.16.M88.4 [R16+0x27800], R8 ;  /* 0x0278000810007844 */ /* 0x0007e40000000200 */
[----:B------:R-:W-:Y:S01]  /*3b10*/  FADD.FTZ R15, R37, R14 ;  /* 0x0000000e250f7221 */ /* 0x000fe20000010000 */
[----:B------:R-:W-:-:S02]  /*3b20*/  F2FP.BF16.F32.PACK_AB R14, R98, R35 ;  /* 0x00000023620e723e */ /* 0x000fc400000010ff */
[----:B------:R-:W5:Y:S01]  /*3b30*/  MUFU.EX2 R106, R106 ;  /* 0x0000006a006a7308 */ /* 0x000f620000000800 */
[----:B------:R-:W-:Y:S01]  /*3b40*/  FADD.FTZ R12, R104, R15 ;  /* 0x0000000f680c7221 */ /* 0x000fe20000010000 */
[--C-:B------:R-:W-:Y:S01]  /*3b50*/  IMAD.MOV.U32 R104, RZ, RZ, R135.reuse ;  /* 0x000000ffff687224 */ /* 0x100fe200078e0087 */
[----:B------:R-:W-:Y:S01]  /*3b60*/  MOV R98, R135 ;  /* 0x0000008700627202 */ /* 0x000fe20000000f00 */
[--C-:B--2---:R-:W-:Y:S02]  /*3b70*/  IMAD.MOV.U32 R92, RZ, RZ, R135.reuse ;  /* 0x000000ffff5c7224 */ /* 0x104fe400078e0087 */
[----:B0-----:R-:W-:Y:S01]  /*3b80*/  FADD.FTZ R15, R39, R12 ;  /* 0x0000000c270f7221 */ /* 0x001fe20000010000 */
[----:B------:R-:W-:Y:S01]  /*3b90*/  F2FP.BF16.F32.PACK_AB R12, R94, R31 ;  /* 0x0000001f5e0c723e */ /* 0x000fe200000010ff */
[----:B------:R-:W-:Y:S01]  /*3ba0*/  IMAD.MOV.U32 R94, RZ, RZ, R135 ;  /* 0x000000ffff5e7224 */ /* 0x000fe200078e0087 */
[----:B------:R-:W0:Y:S01]  /*3bb0*/  MUFU.EX2 R56, R56 ;  /* 0x0000003800387308 */ /* 0x000e220000000800 */
[C---:B----4-:R-:W-:Y:S01]  /*3bc0*/  FADD.FTZ R13, R21.reuse, R0 ;  /* 0x00000000150d7221 */ /* 0x050fe20000010000 */
[----:B------:R-:W-:-:S06]  /*3bd0*/  F2FP.BF16.F32.PACK_AB R25, R21, R48 ;  /* 0x000000301519723e */ /* 0x000fcc00000010ff */
[----:B------:R-:W2:Y:S01]  /*3be0*/  MUFU.EX2 R43, R43 ;  /* 0x0000002b002b7308 */ /* 0x000ea20000000800 */
[C---:B-----5:R-:W-:Y:S01]  /*3bf0*/  FADD.FTZ R20, R106.reuse, R15 ;  /* 0x0000000f6a147221 */ /* 0x060fe20000010000 */
[----:B------:R-:W-:Y:S02]  /*3c00*/  F2FP.BF16.F32.PACK_AB R15, R61, R36 ;  /* 0x000000243d0f723e */ /* 0x000fe400000010ff */
[----:B------:R-:W-:Y:S01]  /*3c10*/  F2FP.BF16.F32.PACK_AB R26, R106, R39 ;  /* 0x000000276a1a723e */ /* 0x000fe200000010ff */
[----:B------:R-:W-:-:S03]  /*3c20*/  IMAD.MOV.U32 R106, RZ, RZ, R135 ;  /* 0x000000ffff6a7224 */ /* 0x000fc600078e0087 */
[----:B------:R-:W1:Y:S01]  /*3c30*/  MUFU.EX2 R110, R110 ;  /* 0x0000006e006e7308 */ /* 0x000e620000000800 */
[----:B0-----:R-:W-:-:S07]  /*3c40*/  FADD.FTZ R0, R56, R13 ;  /* 0x0000000d38007221 */ /* 0x001fce0000010000 */
[----:B------:R-:W0:Y:S01]  /*3c50*/  MUFU.EX2 R45, R58 ;  /* 0x0000003a002d7308 */ /* 0x000e220000000800 */
[----:B--2---:R-:W-:-:S07]  /*3c60*/  FADD.FTZ R13, R43, R20 ;  /* 0x000000142b0d7221 */ /* 0x004fce0000010000 */
[----:B------:R-:W-:Y:S01]  /*3c70*/  MUFU.EX2 R41, R41 ;  /* 0x0000002900297308 */ /* 0x000fe20000000800 */
[C---:B-1----:R-:W-:Y:S01]  /*3c80*/  FADD.FTZ R4, R110.reuse, R13 ;  /* 0x0000000d6e047221 */ /* 0x042fe20000010000 */
[----:B------:R-:W-:Y:S02]  /*3c90*/  F2FP.BF16.F32.PACK_AB R13, R59, R28 ;  /* 0x0000001c3b0d723e */ /* 0x000fe400000010ff */
[----:B---3--:R-:W-:Y:S01]  /*3ca0*/  F2FP.BF16.F32.PACK_AB R8, R110, R43 ;  /* 0x0000002b6e08723e */ /* 0x008fe200000010ff */
[----:B------:R-:W-:Y:S02]  /*3cb0*/  IMAD.MOV.U32 R110, RZ, RZ, R135 ;  /* 0x000000ffff6e7224 */ /* 0x000fe400078e0087 */
[----:B------:R1:W-:Y:S01]  /*3cc0*/  STSM.16.M88.4 [R23], R12 ;  /* 0x0000000c17007844 */ /* 0x0003e20000000200 */
[----:B------:R-:W2:Y:S01]  /*3cd0*/  MUFU.EX2 R108, R108 ;  /* 0x0000006c006c7308 */ /* 0x000ea20000000800 */
[C---:B0-----:R-:W-:Y:S01]  /*3ce0*/  F2FP.BF16.F32.PACK_AB R27, R45.reuse, R56 ;  /* 0x000000382d1b723e */ /* 0x041fe200000010ff */
[----:B------:R-:W-:-:S04]  /*3cf0*/  FADD.FTZ R5, R45, R0 ;  /* 0x000000002d057221 */ /* 0x000fc80000010000 */
[----:B------:R1:W-:Y:S02]  /*3d00*/  STSM.16.M88.4 [R18+0x6000], R24 ;  /* 0x0060001812007844 */ /* 0x0003e40000000200 */
[----:B------:R-:W0:Y:S08]  /*3d10*/  MUFU.EX2 R86, R86 ;  /* 0x0000005600567308 */ /* 0x000e300000000800 */
[----:B------:R3:W4:Y:S01]  /*3d20*/  MUFU.EX2 R3, R90 ;  /* 0x0000005a00037308 */ /* 0x0007220000000800 */
[----:B--2---:R-:W-:-:S07]  /*3d30*/  F2FP.BF16.F32.PACK_AB R10, R108, R41 ;  /* 0x000000296c0a723e */ /* 0x004fce00000010ff */
[----:B------:R-:W2:Y:S01]  /*3d40*/  MUFU.EX2 R100, R100 ;  /* 0x0000006400647308 */ /* 0x000ea20000000800 */
[----:B0-----:R-:W-:Y:S01]  /*3d50*/  FADD.FTZ R0, R86, R5 ;  /* 0x0000000556007221 */ /* 0x001fe20000010000 */
[----:B---3--:R-:W-:-:S06]  /*3d60*/  IMAD.MOV.U32 R90, RZ, RZ, R135 ;  /* 0x000000ffff5a7224 */ /* 0x008fcc00078e0087 */
[----:B------:R0:W3:Y:S01]  /*3d70*/  MUFU.EX2 R29, R102 ;  /* 0x00000066001d7308 */ /* 0x0000e20000000800 */
[C---:B----4-:R-:W-:Y:S01]  /*3d80*/  F2FP.BF16.F32.PACK_AB R9, R3.reuse, R86 ;  /* 0x000000560309723e */ /* 0x050fe200000010ff */
[----:B------:R-:W-:Y:S01]  /*3d90*/  FADD.FTZ R5, R3, R0 ;  /* 0x0000000003057221 */ /* 0x000fe20000010000 */
[----:B------:R-:W-:-:S04]  /*3da0*/  FADD.FTZ R3, R41, R4 ;  /* 0x0000000429037221 */ /* 0x000fc80000010000 */
[----:B------:R-:W-:Y:S01]  /*3db0*/  FADD.FTZ R3, R108, R3 ;  /* 0x000000036c037221 */ /* 0x000fe20000010000 */
[----:B------:R-:W-:Y:S01]  /*3dc0*/  MOV R108, R135 ;  /* 0x00000087006c7202 */ /* 0x000fe20000000f00 */
[----:B--2---:R-:W-:Y:S01]  /*3dd0*/  FADD.FTZ R6, R100, R5 ;  /* 0x0000000564067221 */ /* 0x004fe20000010000 */
[--C-:B0-----:R-:W-:Y:S01]  /*3de0*/  IMAD.MOV.U32 R102, RZ, RZ, R135.reuse ;  /* 0x000000ffff667224 */ /* 0x101fe200078e0087 */
[C---:B---3--:R-:W-:Y:S02]  /*3df0*/  F2FP.BF16.F32.PACK_AB R11, R29.reuse, R100 ;  /* 0x000000641d0b723e */ /* 0x048fe400000010ff */
[----:B------:R-:W-:Y:S01]  /*3e00*/  FADD.FTZ R6, R29, R6 ;  /* 0x000000061d067221 */ /* 0x000fe20000010000 */
[----:B------:R-:W-:Y:S02]  /*3e10*/  IMAD.MOV.U32 R100, RZ, RZ, R135 ;  /* 0x000000ffff647224 */ /* 0x000fe400078e0087 */
[----:B------:R1:W-:Y:S01]  /*3e20*/  STSM.16.M88.4 [R17+0x6000], R8 ;  /* 0x0060000811007844 */ /* 0x0003e20000000200 */
[----:B------:R0:W-:Y:S06]  /*3e30*/  MEMBAR.ALL.CTA ;  /* 0x0000000000007992 */ /* 0x0001ec0000008000 */
[----:B0-----:R-:W0:Y:S02]  /*3e40*/  FENCE.VIEW.ASYNC.S ;  /* 0x00000000000073c6 */ /* 0x001e240000000000 */
[----:B0-----:R-:W-:Y:S01]  /*3e50*/  NOP ;  /* 0x0000000000007918 */ /* 0x001fe20000000000 */
[----:B------:R-:W-:Y:S05]  /*3e60*/  @!P1 BRA `(.L_x_10166) ;  /* 0x0000002800a49947 */ /* 0x000fea0003800000 */
[----:B------:R-:W-:Y:S01]  /*3e70*/  VIADD R4, R149, 0xfffffffe ;  /* 0xfffffffe95047836 */ /* 0x000fe20000000000 */
[----:B------:R-:W-:Y:S01]  /*3e80*/  CS2R R134, SRZ ;  /* 0x0000000000867805 */ /* 0x000fe2000001ff00 */
        /* <DEDUP_REMOVED lines=28> */
.L_x_10177:
[----:B------:R-:W-:Y:S01]  /*4050*/  ISETP.NE.AND P2, PT, RZ, UR40, PT ;  /* 0x00000028ff007c0c */ /* 0x000fe2000bf45270 */
[----:B------:R-:W-:-:S04]  /*4060*/  UISETP.NE.AND UP0, UPT, UR11, 0x1, UPT ;  /* 0x000000010b00788c */ /* 0x000fc8000bf05270 */
[----:B------:R-:W-:-:S06]  /*4070*/  USEL UR6, URZ, 0x1, UP0 ;  /* 0x000000013f067887 */ /* 0x000fcc0008000000 */
[----:B------:R-:W-:Y:S02]  /*4080*/  LOP3.LUT R2, R7, UR6, RZ, 0x3c, !PT ;  /* 0x0000000607027c12 */ /* 0x000fe4000f8e3cff */
[----:B------:R-:W-:Y:S05]  /*4090*/  @P2 BRA `(.L_x_10167) ;  /* 0x0000000000342947 */ /* 0x000fea0003800000 */
[----:B------:R-:W-:Y:S05]  /*40a0*/  @!P0 BRA `(.L_x_10168) ;  /* 0x0000000000048947 */ /* 0x000fea0003800000 */
[----:B------:R-:W-:Y:S01]  /*40b0*/  BPT.TRAP 0x1 ;  /* 0x000000040000795c */ /* 0x000fe20000300000 */
.L_x_10168:
[----:B------:R-:W-:Y:S01]  /*40c0*/  UIADD3 UR6, UR11, 0x1, URZ ;  /* 0x000000010b067890 */ /* 0x000fe2000fffe03f */
[----:B-1----:R-:W-:-:S03]  /*40d0*/  SHF.L.U32 R8, R2, 0x1f, RZ ;  /* 0x0000001f02087819 */ /* 0x002fc600000006ff */
[----:B------:R-:W-:-:S04]  /*40e0*/  UISETP.NE.AND UP0, UPT, UR6, 0x2, UPT ;  /* 0x000000020600788c */ /* 0x000fc8000bf05270 */
[----:B------:R-:W-:-:S04]  /*40f0*/  USEL UR6, UR6, URZ, UP0 ;  /* 0x0000003f06067287 */ /* 0x000fc80008000000 */
[----:B------:R-:W-:-:S09]  /*4100*/  ULEA UR6, UR6, UR41, 0x3 ;  /* 0x0000002906067291 */ /* 0x000fd2000f8e183f */
[----:B------:R0:W1:Y:S01]  /*4110*/  SYNCS.PHASECHK.TRANS64.TRYWAIT P1, [UR6+0x2d830], R8 ;  /* 0x02d83008ff0075a7 */ /* 0x0000620008020146 */
[----:B------:R-:W-:Y:S05]  /*4120*/  @!P0 BRA `(.L_x_10169) ;  /* 0x0000000000048947 */ /* 0x000fea0003800000 */
[----:B------:R-:W-:Y:S01]  /*4130*/  BPT.TRAP 0x1 ;  /* 0x000000040000795c */ /* 0x000fe20000300000 */
.L_x_10169:
[----:B-1----:R-:W-:Y:S05]  /*4140*/  @P1 BRA `(.L_x_10167) ;  /* 0x0000000000081947 */ /* 0x002fea0003800000 */
[----:B------:R-:W1:Y:S02]  /*4150*/  SYNCS.PHASECHK.TRANS64.TRYWAIT P1, [UR6+0x2d830], R8 ;  /* 0x02d83008ff0075a7 */ /* 0x000e640008020146 */
[----:B-1----:R-:W-:Y:S05]  /*4160*/  @!P1 BRA `(.L_x_10170) ;  /* 0x0000009c00dc9947 */ /* 0x002fea0003800000 */
.L_x_10167:
[----:B-1----:R-:W1:Y:S01]  /*4170*/  S2R R9, SR_TID.X ;  /* 0x0000000000097919 */ /* 0x002e620000002100 */
[----:B------:R-:W-:Y:S01]  /*4180*/  UIADD3 UR38, UR11, 0x1, URZ ;  /* 0x000000010b267890 */ /* 0x000fe2000fffe03f */
[----:B------:R-:W-:Y:S01]  /*4190*/  UMOV UR7, 0x80000020 ;  /* 0x8000002000077882 */ /* 0x000fe20000000000 */
[----:B------:R-:W-:Y:S02]  /*41a0*/  UMOV UR32, UR8 ;  /* 0x0000000800207c82 */ /* 0x000fe40008000000 */
[----:B------:R-:W-:Y:S01]  /*41b0*/  UISETP.NE.AND UP0, UPT, UR38, 0x2, UPT ;  /* 0x000000022600788c */ /* 0x000fe2000bf05270 */
[----:B------:R-:W-:Y:S01]  /*41c0*/  UMOV UR33, UR9 ;  /* 0x0000000900217c82 */ /* 0x000fe20008000000 */
[----:B------:R-:W-:Y:S02]  /*41d0*/  UMOV UR35, 0x80000020 ;  /* 0x8000002000237882 */ /* 0x000fe40000000000 */
[----:B------:R-:W-:Y:S01]  /*41e0*/  USEL UR38, UR38, URZ, UP0 ;  /* 0x0000003f26267287 */ /* 0x000fe20008000000 */
[----:B------:R-:W-:Y:S01]  /*41f0*/  UMOV UR15, 0x80000020 ;  /* 0x80000020000f7882 */ /* 0x000fe20000000000 */
[----:B------:R-:W-:-:S02]  /*4200*/  UMOV UR19, 0x80000020 ;  /* 0x8000002000137882 */ /* 0x000fc40000000000 */
[----:B------:R-:W-:Y:S01]  /*4210*/  UIMAD UR6, UR38, 0x600, UR28 ;  /* 0x00000600260678a4 */ /* 0x000fe2000f8e021c */
[----:B------:R-:W-:Y:S01]  /*4220*/  UMOV UR23, 0x80000020 ;  /* 0x8000002000177882 */ /* 0x000fe20000000000 */
[----:B------:R-:W-:Y:S02]  /*4230*/  UMOV UR27, 0x80000020 ;  /* 0x80000020001b7882 */ /* 0x000fe40000000000 */
[----:B------:R-:W-:Y:S02]  /*4240*/  UIADD3 UR34, UR6, 0x2, URZ ;  /* 0x0000000206227890 */ /* 0x000fe4000fffe03f */
[----:B------:R-:W-:Y:S02]  /*4250*/  UIADD3 UR14, UR6, 0x200, URZ ;  /* 0x00000200060e7890 */ /* 0x000fe4000fffe03f */
[----:B------:R-:W-:Y:S02]  /*4260*/  UIADD3 UR18, UR6, 0x202, URZ ;  /* 0x0000020206127890 */ /* 0x000fe4000fffe03f */
[----:B------:R-:W-:-:S02]  /*4270*/  UIADD3 UR22, UR6, 0x400, URZ ;  /* 0x0000040006167890 */ /* 0x000fc4000fffe03f */
[----:B------:R-:W-:Y:S01]  /*4280*/  UIADD3 UR26, UR6, 0x402, URZ ;  /* 0x00000402061a7890 */ /* 0x000fe2000fffe03f */
[----:B-1----:R-:W-:-:S04]  /*4290*/  SHF.R.U32.HI R9, RZ, 0x7, R9 ;  /* 0x00000007ff097819 */ /* 0x002fc80000011609 */
[----:B0-----:R-:W-:-:S05]  /*42a0*/  IADD3 R8, R9, 0x8, RZ ;  /* 0x0000000809087810 */ /* 0x001fca0007ffe0ff */
[----:B------:R0:W-:Y:S06]  /*42b0*/  BAR.SYNC.DEFER_BLOCKING R8, 0x100 ;  /* 0x000400080000751d */ /* 0x0001ec0000010000 */
        /* <DEDUP_REMOVED lines=21> */
.L_x_10172:
[----:B------:R-:W-:Y:S01]  /*4410*/  ULEA UR6, UR11, UR41, 0x3 ;  /* 0x000000290b067291 */ /* 0x000fe2000f8e183f */
[----:B------:R-:W-:-:S08]  /*4420*/  SHF.L.U32 R7, R7, 0x1f, RZ ;  /* 0x0000001f07077819 */ /* 0x000fd000000006ff */
[----:B------:R0:W1:Y:S01]  /*4430*/  SYNCS.PHASECHK.TRANS64.TRYWAIT P1, [UR6+0x2d850], R7 ;  /* 0x02d85007ff0075a7 */ /* 0x0000620008020146 */
[----:B------:R-:W-:Y:S05]  /*4440*/  @!P0 BRA `(.L_x_10173) ;  /* 0x0000000000048947 */ /* 0x000fea0003800000 */
[----:B------:R-:W-:Y:S01]  /*4450*/  BPT.TRAP 0x1 ;  /* 0x000000040000795c */ /* 0x000fe20000300000 */
.L_x_10173:
[----:B-1----:R-:W-:Y:S05]  /*4460*/  @P1 BRA `(.L_x_10171) ;  /* 0x0000000000081947 */ /* 0x002fea0003800000 */
[----:B------:R-:W1:Y:S02]  /*4470*/  SYNCS.PHASECHK.TRANS64.TRYWAIT P1, [UR6+0x2d850], R7 ;  /* 0x02d85007ff0075a7 */ /* 0x000e640008020146 */
[----:B-1----:R-:W-:Y:S05]  /*4480*/  @!P1 BRA `(.L_x_10174) ;  /* 0x0000009c002c9947 */ /* 0x002fea0003800000 */
.L_x_10171:
[----:B------:R-:W-:Y:S01]  /*4490*/  UIADD3 UR6, UR41, 0x400, URZ ;  /* 0x0000040029067890 */ /* 0x000fe2000fffe03f */
[----:B------:R-:W-:Y:S01]  /*44a0*/  WARPGROUP.ARRIVE ;  /* 0x00000000000079c5 */ /* 0x000fe20000000000 */
[----:B------:R-:W-:-:S05]  /*44b0*/  ULOP3.LUT UR7, UR39, 0x10000, URZ, 0xfc, !UPT ;  /* 0x0001000027077892 */ /* 0x000fca000f8efc3f */
[----:B------:R-:W1:Y:S01]  /*44c0*/  S2R R9, SR_TID.X ;  /* 0x0000000000097919 */ /* 0x000e620000002100 */
[----:B------:R-:W-:Y:S01]  /*44d0*/  USHF.R.U32.HI UR6, URZ, 0x4, UR6 ;  /* 0x000000043f067899 */ /* 0x000fe20008011606 */
[----:B------:R-:W-:Y:S01]  /*44e0*/  UMOV UR33, 0x40000040 ;  /* 0x4000004000217882 */ /* 0x000fe20000000000 */
[----:B------:R-:W-:Y:S02]  /*44f0*/  UMOV UR35, 0x80000020 ;  /* 0x8000002000237882 */ /* 0x000fe40000000000 */
[----:B------:R-:W-:Y:S01]  /*4500*/  ULOP3.LUT UR6, UR6, 0x3fff, URZ, 0xc0, !UPT ;  /* 0x00003fff06067892 */ /* 0x000fe2000f8ec03f */
[----:B------:R-:W-:-:S03]  /*4510*/  UMOV UR32, UR7 ;  /* 0x0000000700207c82 */ /* 0x000fc60008000000 */
[----:B------:R-:W-:-:S04]  /*4520*/  ULOP3.LUT UR6, UR6, 0x2000000, URZ, 0xfc, !UPT ;  /* 0x0200000006067892 */ /* 0x000fc8000f8efc3f */
[----:B------:R-:W-:-:S07]  /*4530*/  UIMAD UR6, UR11, 0x600, UR6 ;  /* 0x000006000b0678a4 */ /* 0x000fce000f8e0206 */
[----:B------:R-:W-:Y:S02]  /*4540*/  UMOV UR34, UR6 ;  /* 0x0000000600227c82 */ /* 0x000fe40008000000 */
[----:B------:R-:W-:Y:S01]  /*4550*/  HGMMA.64x96x16.F32.BF16 R88, gdesc[UR32].tnspB, R88, gsb0 ;  /* 0x41600000205879f0 */ /* 0x000fe20008001858 */
[----:B------:R-:W-:Y:S02]  /*4560*/  UIADD3 UR32, UR7, 0x2, URZ ;  /* 0x0000000207207890 */ /* 0x000fe4000fffe03f */
[----:B------:R-:W-:Y:S01]  /*4570*/  UIADD3 UR34, UR6, 0x40, URZ ;  /* 0x0000004006227890 */ /* 0x000fe2000fffe03f */
[----:B------:R-:W-:Y:S01]  /*4580*/  UMOV UR33, 0x40000040 ;  /* 0x4000004000217882 */ /* 0x000fe20000000000 */
[----:B------:R-:W-:Y:S01]  /*4590*/  UMOV UR35, 0x80000020 ;  /* 0x8000002000237882 */ /* 0x000fe20000000000 */
[----:B-1----:R-:W-:Y:S02]  /*45a0*/  SHF.R.U32.HI R8, RZ, 0x7, R9 ;  /* 0x00000007ff087819 */ /* 0x002fe40000011609 */
[----:B------:R-:W-:-:S03]  /*45b0*/  ISETP.GE.U32.AND P1, PT, R9, 0x180, PT ;  /* 0x000001800900780c */ /* 0x000fc60003f26070 */
[----:B0-----:R-:W-:-:S05]  /*45c0*/  VIADD R7, R8, 0x9 ;  /* 0x0000000908077836 */ /* 0x001fca0000000000 */
        /* <DEDUP_REMOVED lines=50> */
.L_x_10175:
        /* <DEDUP_REMOVED lines=212> */
[--C-:B------:R-:W-:Y:S01]  /*5630*/  FFMA.FTZ R20, R20, R71, -R80.reuse ;  /* 0x0000004714147223 */ /* 0x100fe20000010850 */
[----:B0-----:R-:W-:Y:S01]  /*5640*/  FMNMX.FTZ R78, R84, R85, !PT ;  /* 0x00000055544e7209 */ /* 0x001fe20007810000 */
[----:B------:R-:W-:Y:S01]  /*5650*/  MUFU.EX2 R7, R7 ;  /* 0x0000000700077308 */ /* 0x000fe20000000800 */
[-CC-:B------:R-:W-:Y:S01]  /*5660*/  FFMA.FTZ R25, R25, R71.reuse, -R80.reuse ;  /* 0x0000004719197223 */ /* 0x180fe20000010850 */
[-CC-:B------:R-:W-:Y:S01]  /*5670*/  FFMA.FTZ R26, R26, R71.reuse, -R80.reuse ;  /* 0x000000471a1a7223 */ /* 0x180fe20000010850 */
[-CC-:B------:R-:W-:Y:S01]  /*5680*/  FFMA.FTZ R29, R29, R71.reuse, -R80.reuse ;  /* 0x000000471d1d7223 */ /* 0x180fe20000010850 */
[C---:B------:R-:W-:Y:S01]  /*5690*/  FADD.FTZ R0, -R78.reuse, R5 ;  /* 0x000000054e007221 */ /* 0x040fe20000010100 */
[-C--:B------:R-:W-:Y:S01]  /*56a0*/  FMUL.FTZ R84, R78, R71.reuse ;  /* 0x000000474e547220 */ /* 0x080fe20000410000 */
[-CC-:B------:R-:W-:Y:S01]  /*56b0*/  FFMA.FTZ R30, R30, R71.reuse, -R80.reuse ;  /* 0x000000471e1e7223 */ /* 0x180fe20000010850 */
[-C--:B------:R-:W-:Y:S01]  /*56c0*/  FFMA.FTZ R33, R33, R71.reuse, -R80 ;  /* 0x0000004721217223 */ /* 0x080fe20000010850 */
[-C--:B------:R-:W-:Y:S01]  /*56d0*/  FMUL.FTZ R0, R0, R71.reuse ;  /* 0x0000004700007220 */ /* 0x080fe20000410000 */
[-CC-:B------:R-:W-:Y:S01]  /*56e0*/  FFMA.FTZ R9, R9, R71.reuse, -R84.reuse ;  /* 0x0000004709097223 */ /* 0x180fe20000010854 */
[-C--:B------:R-:W-:Y:S01]  /*56f0*/  FFMA.FTZ R10, R10, R71.reuse, -R84 ;  /* 0x000000470a0a7223 */ /* 0x080fe20000010854 */
        /* <DEDUP_REMOVED lines=25> */
[----:B------:R-:W3:Y:S01]  /*5890*/  MUFU.EX2 R8, R8 ;  /* 0x0000000800087308 */ /* 0x000ee20000000800 */
[-CC-:B0-----:R-:W-:Y:S01]  /*58a0*/  FFMA.FTZ R83, R14, R71.reuse, -R84.reuse ;  /* 0x000000470e537223 */ /* 0x181fe20000010854 */
[-CC-:B------:R-:W-:Y:S01]  /*58b0*/  FFMA.FTZ R13, R21, R71.reuse, -R84.reuse ;  /* 0x00000047150d7223 */ /* 0x180fe20000010854 */
[-CC-:B------:R-:W-:Y:S01]  /*58c0*/  FFMA.FTZ R81, R32, R71.reuse, -R84.reuse ;  /* 0x0000004720517223 */ /* 0x180fe20000010854 */
[-CC-:B------:R-:W-:Y:S01]  /*58d0*/  FFMA.FTZ R14, R24, R71.reuse, -R84.reuse ;  /* 0x00000047180e7223 */ /* 0x180fe20000010854 */
[-CC-:B------:R-:W-:Y:S01]  /*58e0*/  FFMA.FTZ R32, R44, R71.reuse, -R84.reuse ;  /* 0x000000472c207223 */ /* 0x180fe20000010854 */
[-CC-:B------:R-:W-:Y:S01]  /*58f0*/  FFMA.FTZ R44, R47, R71.reuse, -R84.reuse ;  /* 0x000000472f2c7223 */ /* 0x180fe20000010854 */
[--C-:B------:R-:W-:Y:S01]  /*5900*/  FFMA.FTZ R47, R63, R71, -R84.reuse ;  /* 0x000000473f2f7223 */ /* 0x100fe20000010854 */
[----:B------:R-:W0:Y:S01]  /*5910*/  MUFU.EX2 R10, R10 ;  /* 0x0000000a000a7308 */ /* 0x000e220000000800 */
[----:B-1----:R-:W-:Y:S01]  /*5920*/  FFMA.FTZ R3, R5, R3, R7 ;  /* 0x0000000305037223 */ /* 0x002fe20000010007 */
[----:B--2---:R-:W-:Y:S01]  /*5930*/  FFMA.FTZ R63, R0, R6, R9 ;  /* 0x00000006003f7223 */ /* 0x004fe20000010009 */
[-CC-:B------:R-:W-:Y:S01]  /*5940*/  FFMA.FTZ R24, R27, R71.reuse, -R84.reuse ;  /* 0x000000471b187223 */ /* 0x180fe20000010854 */
[-CC-:B------:R-:W-:Y:S01]  /*5950*/  FFMA.FTZ R82, R28, R71.reuse, -R84.reuse ;  /* 0x000000471c527223 */ /* 0x180fe20000010854 */
[-CC-:B------:R-:W-:Y:S01]  /*5960*/  FFMA.FTZ R28, R31, R71.reuse, -R84.reuse ;  /* 0x000000471f1c7223 */ /* 0x180fe20000010854 */
[-CC-:B------:R-:W-:Y:S01]  /*5970*/  FFMA.FTZ R31, R43, R71.reuse, -R84.reuse ;  /* 0x000000472b1f7223 */ /* 0x180fe20000010854 */
[-CC-:B------:R-:W-:Y:S01]  /*5980*/  FFMA.FTZ R43, R60, R71.reuse, -R84.reuse ;  /* 0x000000473c2b7223 */ /* 0x180fe20000010854 */
[----:B------:R-:W1:Y:S01]  /*5990*/  MUFU.EX2 R11, R11 ;  /* 0x0000000b000b7308 */ /* 0x000e620000000800 */
[----:B---3--:R-:W-:Y:S01]  /*59a0*/  FADD.FTZ R6, R8, R3 ;  /* 0x0000000308067221 */ /* 0x008fe20000010000 */
        /* <DEDUP_REMOVED lines=11> */
[-CC-:B------:R-:W-:Y:S01]  /*5a60*/  FFMA.FTZ R40, R59, R71.reuse, -R84.reuse ;  /* 0x000000473b287223 */ /* 0x180fe20000010854 */
[-CC-:B------:R-:W-:Y:S01]  /*5a70*/  FFMA.FTZ R55, R55, R71.reuse, -R84.reuse ;  /* 0x0000004737377223 */ /* 0x180fe20000010854 */
[-C--:B------:R-:W-:Y:S01]  /*5a80*/  FFMA.FTZ R56, R56, R71.reuse, -R84 ;  /* 0x0000004738387223 */ /* 0x080fe20000010854 */
[----:B------:R-:W0:Y:S01]  /*5a90*/  MUFU.EX2 R12, R12 ;  /* 0x0000000c000c7308 */ /* 0x000e220000000800 */
[----:B-1----:R-:W-:Y:S01]  /*5aa0*/  FADD.FTZ R3, R11, R6 ;  /* 0x000000060b037221 */ /* 0x002fe20000010000 */
[-CC-:B------:R-:W-:Y:S01]  /*5ab0*/  FFMA.FTZ R68, R68, R71.reuse, -R84.reuse ;  /* 0x0000004744447223 */ /* 0x180fe20000010854 */
[-CC-:B------:R-:W-:Y:S01]  /*5ac0*/  FFMA.FTZ R73, R73, R71.reuse, -R84.reuse ;  /* 0x0000004749497223 */ /* 0x180fe20000010854 */
[-CC-:B------:R-:W-:Y:S01]  /*5ad0*/  FFMA.FTZ R74, R74, R71.reuse, -R84.reuse ;  /* 0x000000474a4a7223 */ /* 0x180fe20000010854 */
[----:B------:R-:W-:-:S03]  /*5ae0*/  FFMA.FTZ R79, R79, R71, -R84 ;  /* 0x000000474f4f7223 */ /* 0x000fc60000010854 */
        /* <DEDUP_REMOVED lines=20> */
[----:B------:R-:W-:Y:S01]  /*5c30*/  MUFU.EX2 R30, R30 ;  /* 0x0000001e001e7308 */ /* 0x000fe20000000800 */
[----:B0-----:R-:W-:-:S07]  /*5c40*/  FADD.FTZ R3, R29, R6 ;  /* 0x000000061d037221 */ /* 0x001fce0000010000 */
[----:B------:R-:W0:Y:S08]  /*5c50*/  MUFU.EX2 R81, R81 ;  /* 0x0000005100517308 */ /* 0x000e300000000800 */
[----:B------:R-:W-:Y:S08]  /*5c60*/  MUFU.EX2 R33, R33 ;  /* 0x0000002100217308 */ /* 0x000ff00000000800 */
[----:B------:R-:W2:Y:S08]  /*5c70*/  MUFU.EX2 R27, R27 ;  /* 0x0000001b001b7308 */ /* 0x000eb00000000800 */
[----:B------:R3:W-:Y:S08]  /*5c80*/  MUFU.EX2 R64, R51 ;  /* 0x0000003300407308 */ /* 0x0007f00000000800 */
[----:B------:R-:W-:Y:S01]  /*5c90*/  MUFU.EX2 R34, R34 ;  /* 0x0000002200227308 */ /* 0x000fe20000000800 */
[----:B---3--:R-:W-:-:S04]  /*5ca0*/  FADD.FTZ R51, R24, R63 ;  /* 0x0000003f18337221 */ /* 0x008fc80000010000 */
[----:B------:R-:W-:-:S03]  /*5cb0*/  FADD.FTZ R51, R82, R51 ;  /* 0x0000003352337221 */ /* 0x000fc60000010000 */
[----:B------:R-:W3:Y:S01]  /*5cc0*/  MUFU.EX2 R36, R36 ;  /* 0x0000002400247308 */ /* 0x000ee20000000800 */
[----:B-1----:R-:W-:-:S04]  /*5cd0*/  FADD.FTZ R6, R28, R51 ;  /* 0x000000331c067221 */ /* 0x002fc80000010000 */
[----:B0-----:R-:W-:-:S03]  /*5ce0*/  FADD.FTZ R6, R81, R6 ;  /* 0x0000000651067221 */ /* 0x001fc60000010000 */
[----:B------:R-:W-:Y:S01]  /*5cf0*/  MUFU.EX2 R37, R37 ;  /* 0x0000002500257308 */ /* 0x000fe20000000800 */
[----:B--2---:R-:W-:-:S07]  /*5d00*/  FADD.FTZ R51, R27, R6 ;  /* 0x000000061b337221 */ /* 0x004fce0000010000 */
[----:B------:R-:W0:Y:S08]  /*5d10*/  MUFU.EX2 R21, R21 ;  /* 0x0000001500157308 */ /* 0x000e300000000800 */
[----:B------:R-:W1:Y:S08]  /*5d20*/  MUFU.EX2 R38, R38 ;  /* 0x0000002600267308 */ /* 0x000e700000000800 */
[----:B------:R2:W-:Y:S08]  /*5d30*/  MUFU.EX2 R67, R52 ;  /* 0x0000003400437308 */ /* 0x0005f00000000800 */
[----:B------:R-:W4:Y:S01]  /*5d40*/  MUFU.EX2 R35, R35 ;  /* 0x0000002300237308 */ /* 0x000f220000000800 */
[----:B--2---:R-:W-:-:S04]  /*5d50*/  FADD.FTZ R52, R30, R3 ;  /* 0x000000031e347221 */ /* 0x004fc80000010000 */
[----:B------:R-:W-:Y:S01]  /*5d60*/  FADD.FTZ R3, R33, R52 ;  /* 0x0000003421037221 */ /* 0x000fe20000010000 */
[----:B---3--:R-:W-:Y:S02]  /*5d70*/  FADD.FTZ R52, R36, R51 ;  /* 0x0000003324347221 */ /* 0x008fe40000010000 */
[----:B------:R-:W2:Y:S01]  /*5d80*/  MUFU.EX2 R41, R41 ;  /* 0x0000002900297308 */ /* 0x000ea20000000800 */
[----:B------:R-:W-:Y:S01]  /*5d90*/  FADD.FTZ R6, R34, R3 ;  /* 0x0000000322067221 */ /* 0x000fe20000010000 */
[----:B0-----:R-:W-:-:S03]  /*5da0*/  FADD.FTZ R52, R21, R52 ;  /* 0x0000003415347221 */ /* 0x001fc60000010000 */
[----:B------:R-:W-:-:S03]  /*5db0*/  FADD.FTZ R3, R37, R6 ;  /* 0x0000000625037221 */ /* 0x000fc60000010000 */
[----:B------:R-:W-:Y:S01]  /*5dc0*/  MUFU.EX2 R31, R31 ;  /* 0x0000001f001f7308 */ /* 0x000fe20000000800 */
[----:B-1----:R-:W-:Y:S01]  /*5dd0*/  FADD.FTZ R6, R38, R3 ;  /* 0x0000000326067221 */ /* 0x002fe20000010000 */
[----:B----4-:R-:W-:-:S06]  /*5de0*/  FADD.FTZ R52, R35, R52 ;  /* 0x0000003423347221 */ /* 0x010fcc0000010000 */
[----:B------:R-:W0:Y:S01]  /*5df0*/  MUFU.EX2 R42, R42 ;  /* 0x0000002a002a7308 */ /* 0x000e220000000800 */
[----:B--2---:R-:W-:-:S07]  /*5e00*/  FADD.FTZ R3, R41, R6 ;  /* 0x0000000629037221 */ /* 0x004fce0000010000 */
[----:B------:R-:W-:Y:S08]  /*5e10*/  MUFU.EX2 R32, R32 ;  /* 0x0000002000207308 */ /* 0x000ff00000000800 */
[----:B------:R-:W1:Y:S01]  /*5e20*/  MUFU.EX2 R45, R45 ;  /* 0x0000002d002d7308 */ /* 0x000e620000000800 */
[----:B0-----:R-:W-:-:S07]  /*5e30*/  FADD.FTZ R6, R42, R3 ;  /* 0x000000032a067221 */ /* 0x001fce0000010000 */
[----:B------:R-:W0:Y:S08]  /*5e40*/  MUFU.EX2 R44, R44 ;  /* 0x0000002c002c7308 */ /* 0x000e300000000800 */
[----:B------:R-:W2:Y:S01]  /*5e50*/  MUFU.EX2 R46, R46 ;  /* 0x0000002e002e7308 */ /* 0x000ea20000000800 */
[----:B-1----:R-:W-:-:S07]  /*5e60*/  FADD.FTZ R3, R45, R6 ;  /* 0x000000062d037221 */ /* 0x002fce0000010000 */
[----:B------:R1:W3:Y:S08]  /*5e70*/  MUFU.EX2 R59, R39 ;  /* 0x00000027003b7308 */ /* 0x0002f00000000800 */
[----:B------:R-:W-:Y:S01]  /*5e80*/  MUFU.EX2 R49, R49 ;  /* 0x0000003100317308 */ /* 0x000fe20000000800 */
[----:B-1----:R-:W-:Y:S01]  /*5e90*/  FFMA.FTZ R39, R77, R71, -R84 ;  /* 0x000000474d277223 */ /* 0x002fe20000010854 */
[----:B------:R-:W-:-:S04]  /*5ea0*/  FADD.FTZ R77, R31, R52 ;  /* 0x000000341f4d7221 */ /* 0x000fc80000010000 */
[----:B------:R-:W-:Y:S02]  /*5eb0*/  FADD.FTZ R77, R32, R77 ;  /* 0x0000004d204d7221 */ /* 0x000fe40000010000 */
[----:B------:R-:W-:Y:S02]  /*5ec0*/  MUFU.EX2 R50, R50 ;  /* 0x0000003200327308 */ /* 0x000fe40000000800 */
[----:B0-----:R-:W-:-:S06]  /*5ed0*/  FADD.FTZ R6, R44, R77 ;  /* 0x0000004d2c067221 */ /* 0x001fcc0000010000 */
[----:B------:R-:W-:Y:S08]  /*5ee0*/  MUFU.EX2 R53, R53 ;  /* 0x0000003500357308 */ /* 0x000ff00000000800 */
[----:B------:R-:W0:Y:S08]  /*5ef0*/  MUFU.EX2 R60, R55 ;  /* 0x00000037003c7308 */ /* 0x000e300000000800 */
[----:B------:R2:W-:Y:S08]  /*5f00*/  MUFU.EX2 R55, R40 ;  /* 0x0000002800377308 */ /* 0x0005f00000000800 */
[----:B------:R-:W-:Y:S01]  /*5f10*/  MUFU.EX2 R54, R54 ;  /* 0x0000003600367308 */ /* 0x000fe20000000800 */
[----:B--2---:R-:W-:Y:S01]  /*5f20*/  FADD.FTZ R40, R46, R3 ;  /* 0x000000032e287221 */ /* 0x004fe20000010000 */
[----:B---3--:R-:W-:-:S04]  /*5f30*/  FADD.FTZ R3, R59, R6 ;  /* 0x000000063b037221 */ /* 0x008fc80000010000 */
[----:B------:R-:W-:Y:S02]  /*5f40*/  FADD.FTZ R6, R64, R3 ;  /* 0x0000000340067221 */ /* 0x000fe40000010000 */
[----:B------:R-:W1:Y:S02]  /*5f50*/  MUFU.EX2 R63, R56 ;  /* 0x00000038003f7308 */ /* 0x000e640000000800 */
[----:B------:R-:W-:-:S04]  /*5f60*/  FADD.FTZ R3, R67, R6 ;  /* 0x0000000643037221 */ /* 0x000fc80000010000 */
[----:B0-----:R-:W-:Y:S02]  /*5f70*/  FADD.FTZ R6, R60, R3 ;  /* 0x000000033c067221 */ /* 0x001fe40000010000 */
[----:B------:R-:W0:Y:S08]  /*5f80*/  MUFU.EX2 R57, R57 ;  /* 0x0000003900397308 */ /* 0x000e300000000800 */
[----:B------:R2:W3:Y:S01]  /*5f90*/  MUFU.EX2 R56, R43 ;  /* 0x0000002b00387308 */ /* 0x0004e20000000800 */
[----:B-1----:R-:W-:-:S04]  /*5fa0*/  FADD.FTZ R6, R63, R6 ;  /* 0x000000063f067221 */ /* 0x002fc80000010000 */
[----:B------:R-:W-:-:S03]  /*5fb0*/  FADD.FTZ R77, R55, R6 ;  /* 0x00000006374d7221 */ /* 0x000fc60000010000 */
[----:B------:R-:W1:Y:S01]  /*5fc0*/  MUFU.EX2 R58, R58 ;  /* 0x0000003a003a7308 */ /* 0x000e620000000800 */
[----:B--2---:R-:W-:-:S04]  /*5fd0*/  FADD.FTZ R43, R49, R40 ;  /* 0x00000028312b7221 */ /* 0x004fc80000010000 */
[----:B------:R-:W-:-:S03]  /*5fe0*/  FADD.FTZ R40, R50, R43 ;  /* 0x0000002b32287221 */ /* 0x000fc60000010000 */
[----:B------:R-:W2:Y:S01]  /*5ff0*/  MUFU.EX2 R61, R61 ;  /* 0x0000003d003d7308 */ /* 0x000ea20000000800 */
[----:B------:R-:W-:-:S04]  /*6000*/  FADD.FTZ R43, R53, R40 ;  /* 0x00000028352b7221 */ /* 0x000fc80000010000 */
[----:B------:R-:W-:-:S03]  /*6010*/  FADD.FTZ R40, R54, R43 ;  /* 0x0000002b36287221 */ /* 0x000fc60000010000 */
[----:B------:R-:W4:Y:S01]  /*6020*/  MUFU.EX2 R51, R47 ;  /* 0x0000002f00337308 */ /* 0x000f220000000800 */
[----:B0-----:R-:W-:Y:S01]  /*6030*/  FADD.FTZ R3, R57, R40 ;  /* 0x0000002839037221 */ /* 0x001fe20000010000 */
[----:B---3--:R-:W-:-:S03]  /*6040*/  FADD.FTZ R40, R56, R77 ;  /* 0x0000004d38287221 */ /* 0x008fc60000010000 */
[----:B-1----:R-:W-:-:S03]  /*6050*/  FADD.FTZ R6, R58, R3 ;  /* 0x000000033a067221 */ /* 0x002fc60000010000 */
[----:B------:R-:W0:Y:S01]  /*6060*/  MUFU.EX2 R62, R62 ;  /* 0x0000003e003e7308 */ /* 0x000e220000000800 */
[----:B--2---:R-:W-:-:S07]  /*6070*/  FADD.FTZ R3, R61, R6 ;  /* 0x000000063d037221 */ /* 0x004fce0000010000 */
[----:B------:R-:W1:Y:S01]  /*6080*/  MUFU.EX2 R52, R48 ;  /* 0x0000003000347308 */ /* 0x000e620000000800 */
[----:B----4-:R-:W-:-:S07]  /*6090*/  FADD.FTZ R77, R51, R40 ;  /* 0x00000028334d7221 */ /* 0x010fce0000010000 */
        /* <DEDUP_REMOVED lines=28> */
.L_x_10176:
[----:B------:R-:W-:Y:S01]  /*6260*/  ULEA UR6, UR11, UR41, 0x3 ;  /* 0x000000290b067291 */ /* 0x000fe2000f8e183f */
[----:B------:R-:W-:Y:S01]  /*6270*/  F2FP.BF16.F32.PACK_AB R9, R10, R9 ;  /* 0x000000090a09723e */ /* 0x000fe200000010ff */
[----:B------:R-:W-:Y:S01]  /*6280*/  FMUL.FTZ R88, R88, R5 ;  /* 0x0000000558587220 */ /* 0x000fe20000410000 */
        /* <DEDUP_REMOVED lines=15> */
[----:B------:R-:W-:Y:S01]  /*6380*/  SYNCS.ARRIVE.TRANS64.RED.A1T0 RZ, [UR6], RZ ;  /* 0x000000ffffff79a7 */ /* 0x000fe20008100406 */
[----:B------:R-:W-:Y:S01]  /*6390*/  F2FP.BF16.F32.PACK_AB R25, R81, R28 ;  /* 0x0000001c5119723e */ /* 0x000fe200000010ff */
[----:B------:R0:W-:Y:S01]  /*63a0*/  STSM.16.M88.4 [R16+0x21800], R8 ;  /* 0x0218000810007844 */ /* 0x0001e20000000200 */
[----:B------:R-:W-:Y:S01]  /*63b0*/  F2FP.BF16.F32.PACK_AB R26, R34, R33 ;  /* 0x00000021221a723e */ /* 0x000fe200000010ff */
[----:B------:R-:W-:Y:S01]  /*63c0*/  FMUL.FTZ R97, R97, R5 ;  /* 0x0000000561617220 */ /* 0x000fe20000410000 */
[----:B------:R-:W-:Y:S01]  /*63d0*/  F2FP.BF16.F32.PACK_AB R27, R36, R27 ;  /* 0x0000001b241b723e */ /* 0x000fe200000010ff */
[----:B------:R1:W-:Y:S01]  /*63e0*/  STSM.16.M88.4 [R22], R12 ;  /* 0x0000000c16007844 */ /* 0x0003e20000000200 */
[----:B------:R-:W-:Y:S01]  /*63f0*/  F2FP.BF16.F32.PACK_AB R28, R38, R37 ;  /* 0x00000025261c723e */ /* 0x000fe200000010ff */
[----:B------:R-:W-:Y:S01]  /*6400*/  FMUL.FTZ R100, R100, R5 ;  /* 0x0000000564647220 */ /* 0x000fe20000410000 */
[----:B------:R-:W-:Y:S01]  /*6410*/  F2FP.BF16.F32.PACK_AB R29, R35, R21 ;  /* 0x00000015231d723e */ /* 0x000fe200000010ff */
[----:B------:R2:W-:Y:S01]  /*6420*/  STSM.16.M88.4 [R18], R24 ;  /* 0x0000001812007844 */ /* 0x0005e20000000200 */
[----:B------:R-:W-:Y:S01]  /*6430*/  F2FP.BF16.F32.PACK_AB R30, R42, R41 ;  /* 0x000000292a1e723e */ /* 0x000fe200000010ff */
[----:B------:R-:W-:Y:S01]  /*6440*/  FMUL.FTZ R101, R101, R5 ;  /* 0x0000000565657220 */ /* 0x000fe20000410000 */
        /* <DEDUP_REMOVED lines=10> */
[----:B0-----:R-:W-:Y:S01]  /*64f0*/  F2FP.BF16.F32.PACK_AB R8, R54, R53 ;  /* 0x000000353608723e */ /* 0x001fe200000010ff */
[----:B------:R-:W-:Y:S01]  /*6500*/  FMUL.FTZ R112, R112, R5 ;  /* 0x0000000570707220 */ /* 0x000fe20000410000 */
[----:B------:R-:W-:Y:S01]  /*6510*/  F2FP.BF16.F32.PACK_AB R9, R63, R60 ;  /* 0x0000003c3f09723e */ /* 0x000fe200000010ff */
[----:B------:R2:W-:Y:S01]  /*6520*/  STSM.16.M88.4 [R16+0x27800], R32 ;  /* 0x0278002010007844 */ /* 0x0005e20000000200 */
[----:B------:R-:W-:Y:S01]  /*6530*/  F2FP.BF16.F32.PACK_AB R10, R58, R57 ;  /* 0x000000393a0a723e */ /* 0x000fe200000010ff */
[----:B------:R-:W-:Y:S01]  /*6540*/  FMUL.FTZ R113, R113, R5 ;  /* 0x0000000571717220 */ /* 0x000fe20000410000 */
[----:B------:R-:W-:Y:S01]  /*6550*/  F2FP.BF16.F32.PACK_AB R11, R56, R55 ;  /* 0x00000037380b723e */ /* 0x000fe200000010ff */
[----:B------:R-:W-:Y:S01]  /*6560*/  FMUL.FTZ R116, R116, R5 ;  /* 0x0000000574747220 */ /* 0x000fe20000410000 */
[----:B-1----:R-:W-:Y:S01]  /*6570*/  F2FP.BF16.F32.PACK_AB R12, R62, R61 ;  /* 0x0000003d3e0c723e */ /* 0x002fe200000010ff */
        /* <DEDUP_REMOVED lines=14> */
[-C--:B------:R-:W-:Y:S01]  /*6660*/  FMUL.FTZ R128, R128, R5.reuse ;  /* 0x0000000580807220 */ /* 0x080fe20000410000 */
[----:B------:R-:W-:Y:S01]  /*6670*/  ISETP.GT.AND P1, PT, R4, RZ, PT ;  /* 0x000000ff0400720c */ /* 0x000fe20003f24270 */
[-C--:B------:R-:W-:Y:S01]  /*6680*/  FMUL.FTZ R129, R129, R5.reuse ;  /* 0x0000000581817220 */ /* 0x080fe20000410000 */
[-C--:B------:R-:W-:Y:S01]  /*6690*/  FMUL.FTZ R132, R132, R5.reuse ;  /* 0x0000000584847220 */ /* 0x080fe20000410000 */
[----:B------:R2:W-:Y:S01]  /*66a0*/  STSM.16.M88.4 [R17+0x6000], R72 ;  /* 0x0060004811007844 */ /* 0x0005e20000000200 */
[----:B------:R-:W-:Y:S01]  /*66b0*/  FMUL.FTZ R133, R133, R5 ;  /* 0x0000000585857220 */ /* 0x000fe20000410000 */
        /* <DEDUP_REMOVED lines=30> */
[----:B------:R-:W-:Y:S01]  /*68a0*/  VIADD R4, R4, 0xffffffff ;  /* 0xffffffff04047836 */ /* 0x000fe20000000000 */
[----:B------:R-:W-:Y:S01]  /*68b0*/  MOV R7, R2 ;  /* 0x0000000200077202 */ /* 0x000fe20000000f00 */
[----:B------:R-:W-:-:S02]  /*68c0*/  IMAD.MOV.U32 R5, RZ, RZ, R78 ;  /* 0x000000ffff057224 */ /* 0x000fc400078e004e */
[----:B------:R-:W-:Y:S01]  /*68d0*/  IMAD.MOV.U32 R0, RZ, RZ, R70 ;  /* 0x000000ffff007224 */ /* 0x000fe200078e0046 */
[----:B0-----:R-:W-:Y:S01]  /*68e0*/  NOP ;  /* 0x0000000000007918 */ /* 0x001fe20000000000 */
[----:B--2---:R-:W-:Y:S05]  /*68f0*/  @P1 BRA `(.L_x_10177) ;  /* 0xffffffd400d41947 */ /* 0x004fea000383ffff */
.L_x_10166:
[----:B------:R-:W-:Y:S06]  /*6900*/  BAR.ARV 0x8, 0x200 ;  /* 0x0208000000007b1d */ /* 0x000fec0000002000 */
[----:B------:R-:W-:Y:S05]  /*6910*/  @!P0 BRA `(.L_x_10178) ;  /* 0x0000000000048947 */ /* 0x000fea0003800000 */
[----:B------:R-:W-:Y:S01]  /*6920*/  BPT.TRAP 0x1 ;  /* 0x000000040000795c */ /* 0x000fe20000300000 */
.L_x_10178:
[----:B------:R-:W-:Y:S01]  /*6930*/  ULEA UR4, UR38, UR41, 0x3 ;  /* 0x0000002926047291 */ /* 0x000fe2000f8e183f */
[----:B------:R-:W-:-:S08]  /*6940*/  SHF.L.U32 R0, R2, 0x1f, RZ ;  /* 0x0000001f02007819 */ /* 0x000fd000000006ff */
[----:B------:R0:W2:Y:S01]  /*6950*/  SYNCS.PHASECHK.TRANS64.TRYWAIT P1, [UR4+0x2d850], R0 ;  /* 0x02d85000ff0075a7 */ /* 0x0000a20008020144 */
[----:B------:R-:W-:Y:S05]  /*6960*/  @!P0 BRA `(.L_x_10179) ;  /* 0x0000000000048947 */ /* 0x000fea0003800000 */
[----:B------:R-:W-:Y:S01]  /*6970*/  BPT.TRAP 0x1 ;  /* 0x000000040000795c */ /* 0x000fe20000300000 */
.L_x_10179:
[----:B--2---:R-:W-:Y:S05]  /*6980*/  @P1 BRA `(.L_x_10180) ;  /* 0x0000000000081947 */ /* 0x004fea0003800000 */
[----:B------:R-:W2:Y:S02]  /*6990*/  SYNCS.PHASECHK.TRANS64.TRYWAIT P1, [UR4+0x2d850], R0 ;  /* 0x02d85000ff0075a7 */ /* 0x000ea40008020144 */
[----:B--2---:R-:W-:Y:S05]  /*69a0*/  @!P1 BRA `(.L_x_10181) ;  /* 0x0000007400fc9947 */ /* 0x004fea0003800000 */
.L_x_10180:
[----:B------:R-:W-:Y:S01]  /*69b0*/  UIADD3 UR41, UR41, 0x400, URZ ;  /* 0x0000040029297890 */ /* 0x000fe2000fffe03f */
[----:B------:R-:W-:Y:S01]  /*69c0*/  WARPGROUP.ARRIVE ;  /* 0x00000000000079c5 */ /* 0x000fe20000000000 */
[----:B------:R-:W-:Y:S01]  /*69d0*/  ULOP3.LUT UR39, UR39, 0x10000, URZ, 0xfc, !UPT ;  /* 0x0001000027277892 */ /* 0x000fe2000f8efc3f */
[----:B0-2---:R-:W0:Y:S01]  /*69e0*/  SHFL.BFLY PT, R0, R3, 0x2, 0x1f ;  /* 0x0c401f0003007f89 */ /* 0x005e2200000e0000 */
[----:B------:R-:W-:Y:S01]  /*69f0*/  USHF.R.U32.HI UR41, URZ, 0x4, UR41 ;  /* 0x000000043f297899 */ /* 0x000fe20008011629 */
[----:B------:R-:W-:Y:S01]  /*6a00*/  IMAD.MOV.U32 R45, RZ, RZ, RZ ;  /* 0x000000ffff2d7224 */ /* 0x000fe200078e00ff */
[----:B------:R-:W-:Y:S01]  /*6a10*/  UMOV UR9, 0x40000040 ;  /* 0x4000004000097882 */ /* 0x000fe20000000000 */
[----:B------:R-:W-:Y:S01]  /*6a20*/  UMOV UR11, 0x80000020 ;  /* 0x80000020000b7882 */ /* 0x000fe20000000000 */
[----:B------:R-:W-:Y:S01]  /*6a30*/  ULOP3.LUT UR41, UR41, 0x3fff, URZ, 0xc0, !UPT ;  /* 0x00003fff29297892 */ /* 0x000fe2000f8ec03f */
[----:B------:R-:W2:Y:S01]  /*6a40*/  SHFL.BFLY PT, R5, R6, 0x2, 0x1f ;  /* 0x0c401f0006057f89 */ /* 0x000ea200000e0000 */
[----:B------:R-:W-:Y:S01]  /*6a50*/  UMOV UR8, UR39 ;  /* 0x0000002700087c82 */ /* 0x000fe20008000000 */
[----:B-1----:R-:W-:Y:S01]  /*6a60*/  IMAD.MOV.U32 R9, RZ, RZ, RZ ;  /* 0x000000ffff097224 */ /* 0x002fe200078e00ff */
[----:B------:R-:W-:-:S04]  /*6a70*/  ULOP3.LUT UR5, UR41, 0x2000000, URZ, 0xfc, !UPT ;  /* 0x0200000029057892 */ /* 0x000fc8000f8efc3f */
[----:B------:R-:W-:-:S07]  /*6a80*/  UIMAD UR5, UR38, 0x600, UR5 ;  /* 0x00000600260578a4 */ /* 0x000fce000f8e0205 */
[----:B------:R-:W-:Y:S02]  /*6a90*/  UMOV UR10, UR5 ;  /* 0x00000005000a7c82 */ /* 0x000fe40008000000 */
[----:B------:R-:W-:Y:S01]  /*6aa0*/  HGMMA.64x96x16.F32.BF16 R88, gdesc[UR8].tnspB, R88, gsb0 ;  /* 0x41600000085879f0 */ /* 0x000fe20008001858 */
[----:B------:R-:W-:Y:S01]  /*6ab0*/  UIADD3 UR8, UR39, 0x2, URZ ;  /* 0x0000000227087890 */ /* 0x000fe2000fffe03f */
[----:B0-----:R-:W-:Y:S01]  /*6ac0*/  FADD.FTZ R0, R0, R3 ;  /* 0x0000000300007221 */ /* 0x001fe20000010000 */
[----:B------:R-:W-:Y:S01]  /*6ad0*/  UIADD3 UR10, UR5, 0x40, URZ ;  /* 0x00000040050a7890 */ /* 0x000fe2000fffe03f */
[----:B------:R-:W-:Y:S01]  /*6ae0*/  IMAD.MOV.U32 R3, RZ, RZ, -0x800000 ;  /* 0xff800000ff037424 */ /* 0x000fe200078e00ff */
[----:B------:R-:W-:Y:S01]  /*6af0*/  UMOV UR9, 0x40000040 ;  /* 0x4000004000097882 */ /* 0x000fe20000000000 */
[----:B------:R-:W-:Y:S01]  /*6b00*/  UMOV UR11, 0x80000020 ;  /* 0x80000020000b7882 */ /* 0x000fe20000000000 */
[----:B--2---:R-:W-:Y:S02]  /*6b10*/  FADD.FTZ R4, R5, R6 ;  /* 0x0000000605047221 */ /* 0x004fe40000010000 */
        /* <DEDUP_REMOVED lines=65> */
.L_x_10182:
        /* <DEDUP_REMOVED lines=55> */
[----:B------:R-:W-:Y:S01]  /*72a0*/  IADD3 R145, R145, 0x1, RZ ;  /* 0x0000000191917810 */ /* 0x000fe20007ffe0ff */
[----:B------:R-:W-:Y:S01]  /*72b0*/  USEL UR38, UR38, URZ, UP0 ;  /* 0x0000003f26267287 */ /* 0x000fe20008000000 */
[----:B------:R-:W-:-:S11]  /*72c0*/  LOP3.LUT R2, R2, UR4, RZ, 0x3c, !PT ;  /* 0x0000000402027c12 */ /* 0x000fd6000f8e3cff */
.L_x_10158:
[----:B------:R-:W0:Y:S08]  /*72d0*/  S2UR UR42, SR_CgaCtaId ;  /* 0x00000000002a79c3 */ /* 0x000e300000008800 */
[----:B------:R-:W-:Y:S06]  /*72e0*/  BAR.SYNC.DEFER_BLOCKING 0x5, 0x200 ;  /* 0x0148000000007b1d */ /* 0x000fec0000010000 */
[----:B------:R-:W-:Y:S01]  /*72f0*/  UMOV UR41, 0x400 ;  /* 0x0000040000297882 */ /* 0x000fe20000000000 */
[----:B------:R-:W-:Y:S01]  /*7300*/  BSSY B0, `(.L_x_10183) ;  /* 0x000019f000007945 */ /* 0x000fe20003800000 */
[----:B0-----:R-:W-:-:S09]  /*7310*/  ULEA UR41, UR42, UR41, 0x18 ;  /* 0x000000292a297291 */ /* 0x001fd2000f8ec03f */
[----:B------:R-:W0:Y:S01]  /*7320*/  LDS.128 R28, [UR41+0x2d8d0] ;  /* 0x02d8d029ff1c7984 */ /* 0x000e220008000c00 */
[----:B------:R-:W-:Y:S06]  /*7330*/  BAR.ARV 0x4, 0x200 ;  /* 0x0108000000007b1d */ /* 0x000fec0000002000 */
[----:B------:R-:W-:Y:S05]  /*7340*/  @P0 BRA `(.L_x_10184) ;  /* 0x0000001000180947 */ /* 0x000fea0003800000 */
[----:B------:R-:W1:Y:S08]  /*7350*/  S2UR UR6, SR_SWINHI ;  /* 0x00000000000679c3 */ /* 0x000e700000002f00 */
[----:B------:R-:W-:Y:S01]  /*7360*/  BAR.SYNC.DEFER_BLOCKING 0x1, 0x180 ;  /* 0x0046000000007b1d */ /* 0x000fe20000010000 */
[----:B------:R-:W-:Y:S02]  /*7370*/  F2FP.BF16.F32.PACK_AB R6, R51, R6 ;  /* 0x000000063306723e */ /* 0x000fe400000010ff */
[----:B------:R-:W-:-:S03]  /*7380*/  F2FP.BF16.F32.PACK_AB R26, R39, R26 ;  /* 0x0000001a271a723e */ /* 0x000fc600000010ff */
[----:B------:R-:W-:Y:S01]  /*7390*/  UMOV UR4, UR41 ;  /* 0x0000002900047c82 */ /* 0x000fe20008000000 */
[----:B-1----:R-:W-:Y:S01]  /*73a0*/  UMOV UR5, UR6 ;  /* 0x0000000600057c82 */ /* 0x002fe20008000000 */
[----:B------:R-:W-:Y:S02]  /*73b0*/  IMAD.U32 R20, RZ, RZ, UR4 ;  /* 0x00000004ff147e24 */ /* 0x000fe4000f8e00ff */
[----:B------:R-:W-:Y:S01]  /*73c0*/  IMAD.U32 R21, RZ, RZ, UR5 ;  /* 0x00000005ff157e24 */ /* 0x000fe2000f8e00ff */
[----:B------:R-:W-:Y:S01]  /*73d0*/  ULDC.64 UR4, c[0x0][0xc08] ;  /* 0x0003020000047ab9 */ /* 0x000fe20000000a00 */
[----:B------:R-:W-:-:S03]  /*73e0*/  IMAD.WIDE R4, R152, 0x2, R20 ;  /* 0x0000000298047825 */ /* 0x000fc600078e0214 */
[C---:B------:R-:W-:Y:S02]  /*73f0*/  LOP3.LUT R9, R4.reuse, 0x180, RZ, 0xc0, !PT ;  /* 0x0000018004097812 */ /* 0x040fe400078ec0ff */
[C---:B------:R-:W-:Y:S02]  /*7400*/  IADD3 R75, P4, R4.reuse, 0x20, RZ ;  /* 0x00000020044b7810 */ /* 0x040fe40007f9e0ff */
[----:B------:R-:W-:Y:S02]  /*7410*/  SHF.R.U64 R9, R9, 0x3, RZ ;  /* 0x0000000309097819 */ /* 0x000fe400000012ff */
[C---:B------:R-:W-:Y:S01]  /*7420*/  IADD3 R77, P3, R4.reuse, 0x3000, RZ ;  /* 0x00003000044d7810 */ /* 0x040fe20007f7e0ff */
[--C-:B------:R-:W-:Y:S01]  /*7430*/  IMAD.X R15, RZ, RZ, R5.reuse, P4 ;  /* 0x000000ffff0f7224 */ /* 0x100fe200020e0605 */
[C---:B------:R-:W-:Y:S02]  /*7440*/  IADD3 R79, P2, R4.reuse, 0x3020, RZ ;  /* 0x00003020044f7810 */ /* 0x040fe40007f5e0ff */
[C---:B------:R-:W-:Y:S01]  /*7450*/  IADD3 R81, P1, R4.reuse, 0x6000, RZ ;  /* 0x0000600004517810 */ /* 0x040fe20007f3e0ff */
[----:B------:R-:W-:Y:S01]  /*7460*/  IMAD.X R13, RZ, RZ, R5, P3 ;  /* 0x000000ffff0d7224 */ /* 0x000fe200018e0605 */
[----:B------:R-:W-:-:S02]  /*7470*/  IADD3 R83, P0, R4, 0x6020, RZ ;  /* 0x0000602004537810 */ /* 0x000fc40007f1e0ff */
[----:B------:R-:W-:Y:S01]  /*7480*/  LOP3.LUT R4, R9, R4, RZ, 0x3c, !PT ;  /* 0x0000000409047212 */ /* 0x000fe200078e3cff */
[--C-:B------:R-:W-:Y:S01]  /*7490*/  IMAD.X R9, RZ, RZ, R5.reuse, P1 ;  /* 0x000000ffff097224 */ /* 0x100fe200008e0605 */
[----:B------:R-:W-:Y:S01]  /*74a0*/  LOP3.LUT R12, R75, 0x180, RZ, 0xc0, !PT ;  /* 0x000001804b0c7812 */ /* 0x000fe200078ec0ff */
[----:B------:R-:W-:Y:S01]  /*74b0*/  IMAD.X R25, RZ, RZ, R5, P0 ;  /* 0x000000ffff197224 */ /* 0x000fe200000e0605 */
[----:B0-----:R-:W-:Y:S02]  /*74c0*/  LOP3.LUT R28, R77, 0x180, RZ, 0xc0, !PT ;  /* 0x000001804d1c7812 */ /* 0x001fe400078ec0ff */
[----:B------:R-:W-:Y:S02]  /*74d0*/  MOV R74, R4 ;  /* 0x00000004004a7202 */ /* 0x000fe40000000f00 */
[----:B------:R-:W-:Y:S02]  /*74e0*/  IADD3.X R11, RZ, R5, RZ, P2, !PT ;  /* 0x00000005ff0b7210 */ /* 0x000fe400017fe4ff */
[----:B------:R-:W-:-:S02]  /*74f0*/  SHF.R.U64 R12, R12, 0x3, RZ ;  /* 0x000000030c0c7819 */ /* 0x000fc400000012ff */
[----:B------:R-:W-:Y:S02]  /*7500*/  F2FP.BF16.F32.PACK_AB R4, R8, R7 ;  /* 0x000000070804723e */ /* 0x000fe400000010ff */
[----:B------:R-:W-:Y:S02]  /*7510*/  SHF.R.U64 R28, R28, 0x3, RZ ;  /* 0x000000031c1c7819 */ /* 0x000fe400000012ff */
[----:B------:R-:W-:Y:S02]  /*7520*/  F2FP.BF16.F32.PACK_AB R5, R24, R63 ;  /* 0x0000003f1805723e */ /* 0x000fe400000010ff */
[----:B------:R-:W-:Y:S01]  /*7530*/  LOP3.LUT R8, R79, 0x180, RZ, 0xc0, !PT ;  /* 0x000001804f087812 */ /* 0x000fe200078ec0ff */
[----:B------:R-:W0:Y:S01]  /*7540*/  LDC.64 R62, c[0x0][0xc00] ;  /* 0x00030000ff3e7b82 */ /* 0x000e220000000a00 */
[----:B------:R-:W-:Y:S02]  /*7550*/  LOP3.LUT R24, R81, 0x180, RZ, 0xc0, !PT ;  /* 0x0000018051187812 */ /* 0x000fe400078ec0ff */
[----:B------:R-:W-:-:S02]  /*7560*/  LOP3.LUT R14, R12, R75, RZ, 0x3c, !PT ;  /* 0x0000004b0c0e7212 */ /* 0x000fc400078e3cff */
[----:B------:R-:W-:Y:S02]  /*7570*/  LOP3.LUT R12, R28, R77, RZ, 0x3c, !PT ;  /* 0x0000004d1c0c7212 */ /* 0x000fe400078e3cff */
[----:B------:R-:W-:Y:S02]  /*7580*/  SHF.R.U64 R8, R8, 0x3, RZ ;  /* 0x0000000308087819 */ /* 0x000fe400000012ff */
[----:B------:R-:W-:Y:S02]  /*7590*/  LOP3.LUT R28, R83, 0x180, RZ, 0xc0, !PT ;  /* 0x00000180531c7812 */ /* 0x000fe400078ec0ff */
[----:B------:R-:W-:Y:S02]  /*75a0*/  SHF.R.U64 R24, R24, 0x3, RZ ;  /* 0x0000000318187819 */ /* 0x000fe400000012ff */
[----:B------:R-:W-:Y:S02]  /*75b0*/  F2FP.BF16.F32.PACK_AB R7, R10, R73 ;  /* 0x000000490a07723e */ /* 0x000fe400000010ff */
[----:B------:R-:W-:-:S02]  /*75c0*/  LOP3.LUT R10, R8, R79, RZ, 0x3c, !PT ;  /* 0x0000004f080a7212 */ /* 0x000fc400078e3cff */
[----:B------:R-:W-:Y:S01]  /*75d0*/  SHF.R.U64 R28, R28, 0x3, RZ ;  /* 0x000000031c1c7819 */ /* 0x000fe200000012ff */
[----:B------:R1:W-:Y:S01]  /*75e0*/  STSM.16.M88.4 [R74], R4 ;  /* 0x000000044a007844 */ /* 0x0003e20000000200 */
        /* <DEDUP_REMOVED lines=8> */
[----:B------:R-:W-:Y:S01]  /*7670*/  F2FP.BF16.F32.PACK_AB R11, R68, R69 ;  /* 0x00000045440b723e */ /* 0x000fe200000010ff */
[----:B------:R-:W2:Y:S01]  /*7680*/  LDC.64 R32, c[0x0][0xc00] ;  /* 0x00030000ff207b82 */ /* 0x000ea20000000a00 */
[----:B------:R-:W-:Y:S02]  /*7690*/  MOV R28, R12 ;  /* 0x0000000c001c7202 */ /* 0x000fe40000000f00 */
[----:B------:R-:W-:Y:S01]  /*76a0*/  F2FP.BF16.F32.PACK_AB R12, R46, R43 ;  /* 0x0000002b2e0c723e */ /* 0x000fe200000010ff */
[----:B------:R3:W-:Y:S01]  /*76b0*/  STSM.16.M88.4 [R73], R8 ;  /* 0x0000000849007844 */ /* 0x0007e20000000200 */
[----:B------:R-:W-:-:S02]  /*76c0*/  F2FP.BF16.F32.PACK_AB R13, R66, R67 ;  /* 0x00000043420d723e */ /* 0x000fc400000010ff */
[----:B------:R-:W-:Y:S02]  /*76d0*/  F2FP.BF16.F32.PACK_AB R14, R47, R44 ;  /* 0x0000002c2f0e723e */ /* 0x000fe400000010ff */
[----:B------:R-:W-:Y:S02]  /*76e0*/  F2FP.BF16.F32.PACK_AB R15, R64, R65 ;  /* 0x00000041400f723e */ /* 0x000fe400000010ff */
[----:B------:R-:W-:Y:S02]  /*76f0*/  MOV R43, R24 ;  /* 0x00000018002b7202 */ /* 0x000fe40000000f00 */
[----:B-1----:R-:W-:Y:S01]  /*7700*/  F2FP.BF16.F32.PACK_AB R4, R42, R37 ;  /* 0x000000252a04723e */ /* 0x002fe200000010ff */
[----:B------:R1:W-:Y:S01]  /*7710*/  STSM.16.M88.4 [R28], R12 ;  /* 0x0000000c1c007844 */ /* 0x0003e20000000200 */
[----:B------:R-:W-:Y:S02]  /*7720*/  F2FP.BF16.F32.PACK_AB R5, R60, R61 ;  /* 0x0000003d3c05723e */ /* 0x000fe400000010ff */
[----:B------:R-:W-:-:S02]  /*7730*/  F2FP.BF16.F32.PACK_AB R6, R41, R36 ;  /* 0x000000242906723e */ /* 0x000fc400000010ff */
[----:B------:R-:W-:Y:S02]  /*7740*/  F2FP.BF16.F32.PACK_AB R7, R58, R59 ;  /* 0x0000003b3a07723e */ /* 0x000fe400000010ff */
[----:B------:R-:W-:Y:S02]  /*7750*/  F2FP.BF16.F32.PACK_AB R24, R38, R27 ;  /* 0x0000001b2618723e */ /* 0x000fe400000010ff */
[----:B------:R-:W-:Y:S01]  /*7760*/  F2FP.BF16.F32.PACK_AB R25, R56, R57 ;  /* 0x000000393819723e */ /* 0x000fe200000010ff */
[----:B------:R4:W-:Y:S01]  /*7770*/  STSM.16.M88.4 [R72], R4 ;  /* 0x0000000448007844 */ /* 0x0009e20000000200 */
[----:B------:R-:W-:Y:S01]  /*7780*/  F2FP.BF16.F32.PACK_AB R27, R54, R55 ;  /* 0x00000037361b723e */ /* 0x000fe200000010ff */
[----:B--2---:R-:W-:Y:S01]  /*7790*/  IMAD.WIDE R32, R136, 0x4, R32 ;  /* 0x0000000488207825 */ /* 0x004fe200078e0220 */
[----:B---3--:R-:W-:Y:S02]  /*77a0*/  F2FP.BF16.F32.PACK_AB R8, R40, R35 ;  /* 0x000000232808723e */ /* 0x008fe400000010ff */
[----:B------:R-:W-:Y:S01]  /*77b0*/  F2FP.BF16.F32.PACK_AB R9, R52, R53 ;  /* 0x000000353409723e */ /* 0x000fe200000010ff */
[----:B------:R2:W-:Y:S01]  /*77c0*/  STSM.16.M88.4 [R51], R24 ;  /* 0x0000001833007844 */ /* 0x0005e20000000200 */
[----:B------:R-:W-:Y:S01]  /*77d0*/  F2FP.BF16.F32.PACK_AB R10, R45, R34 ;  /* 0x000000222d0a723e */ /* 0x000fe200000010ff */
[----:B------:R-:W-:Y:S01]  /*77e0*/  IMAD.MOV.U32 R40, RZ, RZ, RZ ;  /* 0x000000ffff287224 */ /* 0x000fe200078e00ff */
[----:B------:R-:W-:Y:S01]  /*77f0*/  F2FP.BF16.F32.PACK_AB R11, R135, R50 ;  /* 0x00000032870b723e */ /* 0x000fe200000010ff */
[----:B-1----:R-:W1:Y:S01]  /*7800*/  LDC R28, c[0x0][0xbe8] ;  /* 0x0002fa00ff1c7b82 */ /* 0x002e620000000800 */
[----:B------:R-:W-:-:S02]  /*7810*/  ISETP.NE.U32.AND P2, PT, RZ, UR4, PT ;  /* 0x00000004ff007c0c */ /* 0x000fc4000bf45070 */
[----:B0-----:R-:W-:Y:S01]  /*7820*/  ISETP.NE.U32.AND P0, PT, R62, RZ, PT ;  /* 0x000000ff3e00720c */ /* 0x001fe20003f05070 */
[----:B------:R2:W-:Y:S04]  /*7830*/  STSM.16.M88.4 [R43], R8 ;  /* 0x000000082b007844 */ /* 0x0005e80000000200 */
[----:B------:R-:W-:Y:S01]  /*7840*/  BAR.SYNC.DEFER_BLOCKING 0x1, 0x180 ;  /* 0x0046000000007b1d */ /* 0x000fe20000010000 */
[----:B------:R-:W-:Y:S02]  /*7850*/  ISETP.NE.AND.EX P2, PT, RZ, UR5, PT, P2 ;  /* 0x00000005ff007c0c */ /* 0x000fe4000bf45320 */
[----:B------:R-:W-:-:S11]  /*7860*/  ISETP.NE.AND.EX P0, PT, R63, RZ, PT, P0 ;  /* 0x000000ff3f00720c */ /* 0x000fd60003f05300 */
[C---:B----4-:R-:W-:Y:S01]  /*7870*/  @P2 LEA R4, P3, R136.reuse, UR4, 0x2 ;  /* 0x0000000488042c11 */ /* 0x050fe2000f8610ff */
[----:B------:R-:W-:Y:S02]  /*7880*/  ULDC UR4, c[0x0][0xa88] ;  /* 0x0002a20000047ab9 */ /* 0x000fe40000000800 */
[----:B------:R-:W-:Y:S01]  /*7890*/  IMAD.U32 R7, RZ, RZ, UR4 ;  /* 0x00000004ff077e24 */ /* 0x000fe2000f8e00ff */
[----:B------:R-:W-:Y:S01]  /*78a0*/  @P2 LEA.HI.X R5, R136, UR5, R141, 0x2, P3 ;  /* 0x0000000588052c11 */ /* 0x000fe200098f148d */
[----:B------:R2:W5:Y:S01]  /*78b0*/  @P0 LDG.E R40, desc[UR36][R32.64] ;  /* 0x0000002420280981 */ /* 0x000562000c1e1900 */
[----:B-1----:R-:W-:Y:S01]  /*78c0*/  ISETP.NE.AND P1, PT, R28, 0x1, PT ;  /* 0x000000011c00780c */ /* 0x002fe20003f25270 */
[----:B------:R-:W-:Y:S02]  /*78d0*/  IMAD R15, R139, 0xc0, R150 ;  /* 0x000000c08b0f7824 */ /* 0x000fe400078e0296 */
[----:B------:R2:W5:Y:S10]  /*78e0*/  @P2 LDG.E R7, desc[UR36][R4.64] ;  /* 0x0000002404072981 */ /* 0x000574000c1e1900 */
[----:B------:R-:W0:Y:S08]  /*78f0*/  @P1 LDC R12, c[0x0][0xbec] ;  /* 0x0002fb00ff0c1b82 */ /* 0x000e300000000800 */
[----:B------:R-:W1:Y:S01]  /*7900*/  @P1 LDC R13, c[0x0][0xbf0] ;  /* 0x0002fc00ff0d1b82 */ /* 0x000e620000000800 */
[----:B--2---:R-:W-:Y:S05]  /*7910*/  @P2 BRA `(.L_x_10185) ;  /* 0x0000000000102947 */ /* 0x004fea0003800000 */
[----:B------:R-:W-:Y:S05]  /*7920*/  @!P0 BRA `(.L_x_10185) ;  /* 0x00000000000c8947 */ /* 0x000fea0003800000 */
[----:B------:R-:W2:Y:S04]  /*7930*/  LDG.E R4, desc[UR36][R32.64] ;  /* 0x0000002420047981 */ /* 0x000ea8000c1e1900 */
[----:B-----5:R-:W2:Y:S02]  /*7940*/  LDG.E R7, desc[UR36][R32.64+0x4] ;  /* 0x0000042420077981 */ /* 0x020ea4000c1e1900 */
[----:B--2---:R-:W-:-:S07]  /*7950*/  IADD3 R7, -R4, R7, RZ ;  /* 0x0000000704077210 */ /* 0x004fce0007ffe1ff */
.L_x_10185:
[----:B------:R-:W-:Y:S01]  /*7960*/  SHF.R.S32.HI R46, RZ, 0x1f, R138 ;  /* 0x0000001fff2e7819 */ /* 0x000fe2000001148a */
[----:B0-----:R-:W-:Y:S01]  /*7970*/  @P1 IMAD.HI.U32 R4, R15, R12, RZ ;  /* 0x0000000c0f041227 */ /* 0x001fe200078e00ff */
[----:B------:R-:W-:Y:S01]  /*7980*/  ULDC.64 UR4, c[0x0][0xb90] ;  /* 0x0002e40000047ab9 */ /* 0x000fe20000000a00 */
[----:B-----5:R-:W-:Y:S01]  /*7990*/  SHF.R.S32.HI R41, RZ, 0x1f, R40 ;  /* 0x0000001fff297819 */ /* 0x020fe20000011428 */
[----:B------:R-:W0:Y:S01]  /*79a0*/  @P1 LDC R51, c[0x0][0xbec] ;  /* 0x0002fb00ff331b82 */ /* 0x000e220000000800 */
[----:B------:R-:W-:Y:S01]  /*79b0*/  IMAD R5, R46, UR4, RZ ;  /* 0x000000042e057c24 */ /* 0x000fe2000f8e02ff */
[----:B------:R-:W-:Y:S01]  /*79c0*/  SEL R141, R141, RZ, !P0 ;  /* 0x000000ff8d8d7207 */ /* 0x000fe20004000000 */
[----:B------:R-:W-:Y:S01]  /*79d0*/  IMAD.MOV.U32 R9, RZ, RZ, R15 ;  /* 0x000000ffff097224 */ /* 0x000fe200078e000f */
[----:B-1----:R-:W-:Y:S01]  /*79e0*/  @P1 SHF.R.U32.HI R9, RZ, R13, R4 ;  /* 0x0000000dff091219 */ /* 0x002fe20000011604 */
[----:B------:R-:W-:Y:S01]  /*79f0*/  IMAD R11, R144, 0x20, R137 ;  /* 0x00000020900b7824 */ /* 0x000fe200078e0289 */
[----:B------:R-:W-:Y:S01]  /*7a00*/  SEL R47, R136, RZ, !P0 ;  /* 0x000000ff882f7207 */ /* 0x000fe20004000000 */
[C---:B------:R-:W-:Y:S01]  /*7a10*/  IMAD R13, R138.reuse, UR5, R5 ;  /* 0x000000058a0d7c24 */ /* 0x040fe2000f8e0205 */
[----:B------:R-:W-:Y:S01]  /*7a20*/  ULDC.64 UR6, c[0x0][0xa80] ;  /* 0x0002a00000067ab9 */ /* 0x000fe20000000a00 */
[----:B------:R-:W-:Y:S01]  /*7a30*/  IMAD.WIDE.U32 R4, R138, UR4, R40 ;  /* 0x000000048a047c25 */ /* 0x000fe2000f8e0028 */
[----:B------:R-:W-:-:S03]  /*7a40*/  ULDC.64 UR4, c[0x0][0xb98] ;  /* 0x0002e60000047ab9 */ /* 0x000fc60000000a00 */
[----:B------:R-:W-:-:S04]  /*7a50*/  IMAD.WIDE R20, R11, 0x2, R20 ;  /* 0x000000020b147825 */ /* 0x000fc800078e0214 */
[----:B------:R-:W-:Y:S01]  /*7a60*/  IMAD.MOV R11, RZ, RZ, -R9 ;  /* 0x000000ffff0b7224 */ /* 0x000fe200078e0a09 */
[----:B------:R-:W-:Y:S01]  /*7a70*/  IADD3 R25, P6, R20, 0x3000, RZ ;  /* 0x0000300014197810 */ /* 0x000fe20007fde0ff */
[----:B------:R-:W-:Y:S01]  /*7a80*/  IMAD.IADD R5, R5, 0x1, R13 ;  /* 0x0000000105057824 */ /* 0x000fe200078e020d */
[----:B------:R-:W-:Y:S01]  /*7a90*/  SHF.R.S32.HI R13, RZ, 0x1f, R9 ;  /* 0x0000001fff0d7819 */ /* 0x000fe20000011409 */
[----:B------:R-:W-:Y:S01]  /*7aa0*/  IMAD R11, R28, R11, R15 ;  /* 0x0000000b1c0b7224 */ /* 0x000fe200078e020f */
[C---:B------:R-:W-:Y:S01]  /*7ab0*/  IADD3 R15, P2, R20.reuse, 0x1800, RZ ;  /* 0x00001800140f7810 */ /* 0x040fe20007f5e0ff */
[----:B------:R-:W-:Y:S01]  /*7ac0*/  IMAD R6, R141, UR4, RZ ;  /* 0x000000048d067c24 */ /* 0x000fe2000f8e02ff */
[----:B------:R-:W-:Y:S01]  /*7ad0*/  IADD3 R33, P4, R20, 0x6000, RZ ;  /* 0x0000600014217810 */ /* 0x000fe20007f9e0ff */
[----:B------:R-:W-:Y:S01]  /*7ae0*/  IMAD.WIDE.U32 R4, R47, UR4, R4 ;  /* 0x000000042f047c25 */ /* 0x000fe2000f8e0004 */
[----:B------:R-:W-:Y:S02]  /*7af0*/  LOP3.LUT R8, R15, 0x180, RZ, 0xc0, !PT ;  /* 0x000001800f087812 */ /* 0x000fe400078ec0ff */
[----:B------:R-:W-:Y:S01]  /*7b00*/  LOP3.LUT R24, R25, 0x180, RZ, 0xc0, !PT ;  /* 0x0000018019187812 */ /* 0x000fe200078ec0ff */
[----:B------:R-:W-:Y:S01]  /*7b10*/  IMAD R10, R47, UR5, R6 ;  /* 0x000000052f0a7c24 */ /* 0x000fe2000f8e0206 */
[----:B------:R-:W-:Y:S01]  /*7b20*/  SHF.R.S32.HI R6, RZ, 0x1f, R11 ;  /* 0x0000001fff067819 */ /* 0x000fe2000001140b */
[----:B------:R-:W-:Y:S01]  /*7b30*/  ULDC.64 UR4, c[0x0][0xb88] ;  /* 0x0002e20000047ab9 */ /* 0x000fe20000000a00 */
[----:B------:R-:W-:Y:S01]  /*7b40*/  IADD3 R4, P0, R9, R4, RZ ;  /* 0x0000000409047210 */ /* 0x000fe20007f1e0ff */
[----:B------:R-:W-:Y:S01]  /*7b50*/  IMAD R14, R139, 0xc0, R148 ;  /* 0x000000c08b0e7824 */ /* 0x000fe200078e0294 */
[----:B------:R-:W-:Y:S01]  /*7b60*/  SHF.R.U64 R8, R8, 0x3, RZ ;  /* 0x0000000308087819 */ /* 0x000fe200000012ff */
[----:B------:R-:W-:Y:S01]  /*7b70*/  IMAD R12, R6, UR4, RZ ;  /* 0x00000004060c7c24 */ /* 0x000fe2000f8e02ff */
[----:B------:R-:W-:Y:S01]  /*7b80*/  IADD3.X R5, R13, R5, R10, P0, !PT ;  /* 0x000000050d057210 */ /* 0x000fe200007fe40a */
[----:B------:R-:W-:Y:S01]  /*7b90*/  IMAD R49, R7, R28, RZ ;  /* 0x0000001c07317224 */ /* 0x000fe200078e02ff */
[----:B------:R-:W-:Y:S01]  /*7ba0*/  LOP3.LUT R6, R8, R15, RZ, 0x3c, !PT ;  /* 0x0000000f08067212 */ /* 0x000fe200078e3cff */
[C---:B------:R-:W-:Y:S01]  /*7bb0*/  IMAD R9, R11.reuse, UR5, R12 ;  /* 0x000000050b097c24 */ /* 0x040fe2000f8e020c */
[----:B------:R-:W-:Y:S01]  /*7bc0*/  IADD3 R13, P5, R20, 0x4800, RZ ;  /* 0x00004800140d7810 */ /* 0x000fe20007fbe0ff */
[----:B------:R-:W-:Y:S01]  /*7bd0*/  IMAD.WIDE.U32 R4, R11, UR4, R4 ;  /* 0x000000040b047c25 */ /* 0x000fe2000f8e0004 */
[----:B------:R-:W-:Y:S01]  /*7be0*/  ULDC.64 UR4, c[0x0][0xb50] ;  /* 0x0002d40000047ab9 */ /* 0x000fe20000000a00 */
[----:B------:R-:W-:-:S02]  /*7bf0*/  LOP3.LUT R32, R33, 0x180, RZ, 0xc0, !PT ;  /* 0x0000018021207812 */ /* 0x000fc400078ec0ff */
[----:B------:R-:W-:Y:S01]  /*7c00*/  IMAD.X R7, RZ, RZ, R21, P2 ;  /* 0x000000ffff077224 */ /* 0x000fe200010e0615 */
[----:B------:R-:W-:Y:S02]  /*7c10*/  IADD3 R5, R5, R9, RZ ;  /* 0x0000000905057210 */ /* 0x000fe40007ffe0ff */
[----:B------:R-:W-:Y:S02]  /*7c20*/  LEA R8, P0, R4, UR4, 0x2 ;  /* 0x0000000404087c11 */ /* 0x000fe4000f8010ff */
[----:B------:R-:W-:Y:S02]  /*7c30*/  LOP3.LUT R9, R20, 0x180, RZ, 0xc0, !PT ;  /* 0x0000018014097812 */ /* 0x000fe400078ec0ff */
[----:B------:R-:W-:Y:S01]  /*7c40*/  LEA.HI.X R10, R4, UR5, R5, 0x2, P0 ;  /* 0x00000005040a7c11 */ /* 0x000fe200080f1405 */
[----:B------:R-:W-:Y:S01]  /*7c50*/  SHFL.IDX PT, R42, R8, RZ, 0x1c1f ;  /* 0x001c1fff082a7589 */ /* 0x000fe200000e0000 */
[----:B------:R-:W-:Y:S01]  /*7c60*/  LOP3.LUT P0, RZ, R146, 0x3, RZ, 0xc0, !PT ;  /* 0x0000000392ff7812 */ /* 0x000fe2000780c0ff */
[C---:B------:R-:W-:Y:S01]  /*7c70*/  VIADD R4, R14.reuse, 0x8 ;  /* 0x000000080e047836 */ /* 0x040fe20000000000 */
[----:B------:R-:W-:Y:S01]  /*7c80*/  ULDC.64 UR4, c[0x0][0xaa0] ;  /* 0x0002a80000047ab9 */ /* 0x000fe20000000a00 */
[----:B------:R-:W1:Y:S01]  /*7c90*/  SHFL.IDX PT, R43, R10, RZ, 0x1c1f ;  /* 0x001c1fff0a2b7589 */ /* 0x000e6200000e0000 */
[----:B------:R-:W-:-:S02]  /*7ca0*/  ISETP.GE.OR P2, PT, R14, R49, P0 ;  /* 0x000000310e00720c */ /* 0x000fc40000746670 */
[----:B------:R-:W-:Y:S01]  /*7cb0*/  ISETP.GE.OR P0, PT, R4, R49, P0 ;  /* 0x000000310400720c */ /* 0x000fe20000706670 */
[----:B------:R-:W-:Y:S01]  /*7cc0*/  SHFL.IDX PT, R44, R8, 0x1, 0x1c1f ;  /* 0x003c1f00082c7f89 */ /* 0x000fe200000e0000 */
[----:B------:R-:W-:Y:S02]  /*7cd0*/  LOP3.LUT R12, R13, 0x180, RZ, 0xc0, !PT ;  /* 0x000001800d0c7812 */ /* 0x000fe400078ec0ff */
[----:B------:R-:W-:Y:S01]  /*7ce0*/  SHF.R.U64 R9, R9, 0x3, RZ ;  /* 0x0000000309097819 */ /* 0x000fe200000012ff */
[----:B------:R-:W2:Y:S01]  /*7cf0*/  SHFL.IDX PT, R45, R10, 0x1, 0x1c1f ;  /* 0x003c1f000a2d7f89 */ /* 0x000ea200000e0000 */
[----:B------:R-:W-:Y:S01]  /*7d00*/  IMAD R41, R41, UR4, RZ ;  /* 0x0000000429297c24 */ /* 0x000fe2000f8e02ff */
[----:B------:R-:W-:Y:S02]  /*7d10*/  IADD3 R5, P3, R20, 0x7800, RZ ;  /* 0x0000780014057810 */ /* 0x000fe40007f7e0ff */
[----:B------:R-:W-:Y:S02]  /*7d20*/  SHF.R.U64 R24, R24, 0x3, RZ ;  /* 0x0000000318187819 */ /* 0x000fe400000012ff */
[----:B------:R-:W-:Y:S01]  /*7d30*/  SHF.R.U64 R12, R12, 0x3, RZ ;  /* 0x000000030c0c7819 */ /* 0x000fe200000012ff */
[----:B------:R-:W-:Y:S01]  /*7d40*/  IMAD.X R37, RZ, RZ, R21, P3 ;  /* 0x000000ffff257224 */ /* 0x000fe200018e0615 */
[----:B------:R-:W-:-:S02]  /*7d50*/  SHF.R.U64 R32, R32, 0x3, RZ ;  /* 0x0000000320207819 */ /* 0x000fc400000012ff */
[----:B------:R-:W-:Y:S02]  /*7d60*/  LOP3.LUT R20, R9, R20, RZ, 0x3c, !PT ;  /* 0x0000001409147212 */ /* 0x000fe400078e3cff */
[----:B------:R-:W-:Y:S01]  /*7d70*/  LOP3.LUT R24, R24, R25, RZ, 0x3c, !PT ;  /* 0x0000001918187212 */ /* 0x000fe200078e3cff */
[--C-:B------:R-:W-:Y:S01]  /*7d80*/  IMAD.X R25, RZ, RZ, R21.reuse, P6 ;  /* 0x000000ffff197224 */ /* 0x100fe200030e0615 */
[----:B------:R-:W-:Y:S01]  /*7d90*/  LOP3.LUT R12, R12, R13, RZ, 0x3c, !PT ;  /* 0x0000000d0c0c7212 */ /* 0x000fe200078e3cff */
[----:B------:R-:W-:Y:S01]  /*7da0*/  IMAD.X R13, RZ, RZ, R21, P5 ;  /* 0x000000ffff0d7224 */ /* 0x000fe200028e0615 */
[----:B-1----:R1:W-:Y:S01]  /*7db0*/  @!P2 ST.E desc[UR36][R42.64], R0 ;  /* 0x000000002a00a985 */ /* 0x0023e2000c101924 */
[----:B------:R-:W-:Y:S02]  /*7dc0*/  LOP3.LUT R32, R32, R33, RZ, 0x3c, !PT ;  /* 0x0000002120207212 */ /* 0x000fe400078e3cff */
[----:B------:R-:W-:Y:S02]  /*7dd0*/  IADD3.X R33, RZ, R21, RZ, P4, !PT ;  /* 0x00000015ff217210 */ /* 0x000fe400027fe4ff */
[----:B------:R-:W-:Y:S01]  /*7de0*/  LOP3.LUT R4, R5, 0x180, RZ, 0xc0, !PT ;  /* 0x0000018005047812 */ /* 0x000fe200078ec0ff */
[----:B--2---:R2:W-:Y:S03]  /*7df0*/  @!P0 ST.E desc[UR36][R44.64], R3 ;  /* 0x000000032c008985 */ /* 0x0045e6000c101924 */
[----:B------:R-:W-:Y:S01]  /*7e00*/  SHF.R.U64 R4, R4, 0x3, RZ ;  /* 0x0000000304047819 */ /* 0x000fe200000012ff */
[C---:B-1----:R-:W-:Y:S01]  /*7e10*/  IMAD R43, R40.reuse, UR5, R41 ;  /* 0x00000005282b7c24 */ /* 0x042fe2000f8e0229 */
[----:B------:R1:W5:Y:S01]  /*7e20*/  LD.E.128 R8, desc[UR36][R20.64] ;  /* 0x0000002414087980 */ /* 0x000362000c101d00 */
[----:B--2---:R-:W2:Y:S01]  /*7e30*/  @P1 LDC R45, c[0x0][0xbf0] ;  /* 0x0002fc00ff2d1b82 */ /* 0x004ea20000000800 */
[----:B------:R-:W-:Y:S01]  /*7e40*/  IMAD.WIDE.U32 R40, R40, UR4, RZ ;  /* 0x0000000428287c25 */ /* 0x000fe2000f8e00ff */
[----:B------:R-:W-:Y:S01]  /*7e50*/  ULDC.64 UR4, c[0x0][0xae8] ;  /* 0x0002ba0000047ab9 */ /* 0x000fe20000000a00 */
[----:B------:R-:W-:Y:S01]  /*7e60*/  LOP3.LUT R36, R4, R5, RZ, 0x3c, !PT ;  /* 0x0000000504247212 */ /* 0x000fe200078e3cff */
[----:B------:R-:W5:Y:S01]  /*7e70*/  LD.E.128 R24, desc[UR36][R24.64] ;  /* 0x0000002418187980 */ /* 0x000f62000c101d00 */
[----:B------:R-:W-:-:S02]  /*7e80*/  IMAD R0, R143, 0x60, R144 ;  /* 0x000000608f007824 */ /* 0x000fc400078e0290 */
[----:B-1----:R-:W-:Y:S01]  /*7e90*/  IMAD.IADD R21, R41, 0x1, R43 ;  /* 0x0000000129157824 */ /* 0x002fe200078e022b */
[----:B------:R-:W5:Y:S01]  /*7ea0*/  LD.E.128 R4, desc[UR36][R6.64] ;  /* 0x0000002406047980 */ /* 0x000f62000c101d00 */
[----:B------:R-:W-:Y:S02]  /*7eb0*/  IMAD R3, R46, UR4, RZ ;  /* 0x000000042e037c24 */ /* 0x000fe4000f8e02ff */
[----:B------:R-:W-:Y:S01]  /*7ec0*/  IMAD.MOV.U32 R20, RZ, RZ, R40 ;  /* 0x000000ffff147224 */ /* 0x000fe200078e0028 */
[----:B------:R-:W5:Y:S01]  /*7ed0*/  LD.E.128 R12, desc[UR36][R12.64] ;  /* 0x000000240c0c7980 */ /* 0x000f62000c101d00 */
[----:B------:R-:W-:Y:S02]  /*7ee0*/  IMAD R42, R139, 0xc0, R0 ;  /* 0x000000c08b2a7824 */ /* 0x000fe400078e0200 */
[C---:B------:R-:W-:Y:S01]  /*7ef0*/  IMAD R3, R138.reuse, UR5, R3 ;  /* 0x000000058a037c24 */ /* 0x040fe2000f8e0203 */
[----:B------:R-:W5:Y:S01]  /*7f00*/  LD.E.128 R32, desc[UR36][R32.64] ;  /* 0x0000002420207980 */ /* 0x000f62000c101d00 */
[----:B------:R-:W-:Y:S01]  /*7f10*/  IMAD.WIDE.U32 R20, R138, UR4, R20 ;  /* 0x000000048a147c25 */ /* 0x000fe2000f8e0014 */
[----:B------:R-:W-:-:S02]  /*7f20*/  ULDC.64 UR4, c[0x0][0xaf0] ;  /* 0x0002bc0000047ab9 */ /* 0x000fc40000000a00 */
[----:B------:R-:W5:Y:S01]  /*7f30*/  LD.E.128 R36, desc[UR36][R36.64] ;  /* 0x0000002424247980 */ /* 0x000f62000c101d00 */
[----:B0-----:R-:W-:Y:S01]  /*7f40*/  @P1 IMAD.HI.U32 R0, R42, R51, RZ ;  /* 0x000000332a001227 */ /* 0x001fe200078e00ff */
[----:B------:R-:W-:Y:S01]  /*7f50*/  @!PT LDS RZ, [RZ] ;  /* 0x00000000fffff984 */ /* 0x000fe20000000800 */
[----:B------:R-:W-:Y:S01]  /*7f60*/  @!PT LDS RZ, [RZ] ;  /* 0x00000000fffff984 */ /* 0x000fe20000000800 */
[----:B------:R-:W-:Y:S01]  /*7f70*/  @!PT LDS RZ, [RZ] ;  /* 0x00000000fffff984 */ /* 0x000fe20000000800 */
[----:B------:R-:W-:Y:S01]  /*7f80*/  @!PT LDS RZ, [RZ] ;  /* 0x00000000fffff984 */ /* 0x000fe20000000800 */
[----:B------:R0:W-:Y:S06]  /*7f90*/  MEMBAR.ALL.CTA ;  /* 0x0000000000007992 */ /* 0x0001ec0000008000 */
[----:B0-----:R-:W0:Y:S01]  /*7fa0*/  FENCE.VIEW.ASYNC.S ;  /* 0x00000000000073c6 */ /* 0x001e220000000000 */
[----:B------:R-:W-:Y:S01]  /*7fb0*/  IMAD.IADD R21, R21, 0x1, R3 ;  /* 0x0000000115157824 */ /* 0x000fe200078e0203 */
[----:B------:R-:W-:Y:S01]  /*7fc0*/  MOV R3, R42 ;  /* 0x0000002a00037202 */ /* 0x000fe20000000f00 */
[----:B------:R-:W-:Y:S01]  /*7fd0*/  IMAD R40, R141, UR4, RZ ;  /* 0x000000048d287c24 */ /* 0x000fe2000f8e02ff */
[----:B--2---:R-:W-:Y:S01]  /*7fe0*/  @P1 SHF.R.U32.HI R3, RZ, R45, R0 ;  /* 0x0000002dff031219 */ /* 0x004fe20000011600 */
[----:B------:R-:W-:-:S03]  /*7ff0*/  IMAD.WIDE.U32 R20, R47, UR4, R20 ;  /* 0x000000042f147c25 */ /* 0x000fc6000f8e0014 */
[--C-:B------:R-:W-:Y:S01]  /*8000*/  SHF.R.S32.HI R0, RZ, 0x1f, R3.reuse ;  /* 0x0000001fff007819 */ /* 0x100fe20000011403 */
[----:B------:R-:W-:Y:S01]  /*8010*/  IMAD R41, R47, UR5, R40 ;  /* 0x000000052f297c24 */ /* 0x000fe2000f8e0228 */
[----:B------:R-:W-:Y:S01]  /*8020*/  ULDC.64 UR4, c[0x0][0xae0] ;  /* 0x0002b80000047ab9 */ /* 0x000fe20000000a00 */
[----:B------:R-:W-:Y:S02]  /*8030*/  IMAD.MOV R43, RZ, RZ, -R3 ;  /* 0x000000ffff2b7224 */ /* 0x000fe400078e0a03 */
[----:B------:R-:W-:Y:S02]  /*8040*/  IMAD.IADD R21, R21, 0x1, R41 ;  /* 0x0000000115157824 */ /* 0x000fe400078e0229 */
[----:B------:R-:W-:Y:S02]  /*8050*/  IMAD R0, R0, UR4, RZ ;  /* 0x0000000400007c24 */ /* 0x000fe4000f8e02ff */
[----:B------:R-:W-:Y:S02]  /*8060*/  IMAD R41, R28, R43, R42 ;  /* 0x0000002b1c297224 */ /* 0x000fe400078e022a */
[----:B------:R-:W-:-:S03]  /*8070*/  IMAD R43, R3, UR5, R0 ;  /* 0x00000005032b7c24 */ /* 0x000fc6000f8e0200 */
[----:B------:R-:W-:Y:S01]  /*8080*/  SHF.R.S32.HI R0, RZ, 0x1f, R41 ;  /* 0x0000001fff007819 */ /* 0x000fe20000011429 */
[----:B------:R-:W-:Y:S01]  /*8090*/  IMAD.WIDE.U32 R20, R3, UR4, R20 ;  /* 0x0000000403147c25 */ /* 0x000fe2000f8e0014 */
[----:B------:R-:W-:-:S03]  /*80a0*/  ULDC.64 UR4, c[0x0][0xad8] ;  /* 0x0002b60000047ab9 */ /* 0x000fc60000000a00 */
[----:B------:R-:W-:Y:S02]  /*80b0*/  IMAD R0, R0, UR4, RZ ;  /* 0x0000000400007c24 */ /* 0x000fe4000f8e02ff */
[----:B------:R-:W-:Y:S02]  /*80c0*/  IMAD.IADD R21, R21, 0x1, R43 ;  /* 0x0000000115157824 */ /* 0x000fe400078e022b */
[----:B------:R-:W-:Y:S02]  /*80d0*/  IMAD R3, R41, UR5, R0 ;  /* 0x0000000529037c24 */ /* 0x000fe4000f8e0200 */
[----:B------:R-:W-:Y:S02]  /*80e0*/  IMAD R0, R139, 0xc0, R144 ;  /* 0x000000c08b007824 */ /* 0x000fe400078e0290 */
[----:B------:R-:W-:Y:S01]  /*80f0*/  IMAD.WIDE.U32 R20, R41, UR4, R20 ;  /* 0x0000000429147c25 */ /* 0x000fe2000f8e0014 */
[----:B------:R-:W-:Y:S02]  /*8100*/  UIADD3 UR4, UR41, 0x2d820, URZ ;  /* 0x0002d82029047890 */ /* 0x000fe4000fffe03f */
[----:B------:R-:W-:Y:S01]  /*8110*/  ISETP.GE.AND P0, PT, R0, R49, PT ;  /* 0x000000310000720c */ /* 0x000fe20003f06270 */
[----:B------:R-:W-:Y:S01]  /*8120*/  IMAD.IADD R3, R21, 0x1, R3 ;  /* 0x0000000115037824 */ /* 0x000fe200078e0203 */
[----:B------:R-:W-:Y:S01]  /*8130*/  LEA R28, P1, R20, UR6, 0x1 ;  /* 0x00000006141c7c11 */ /* 0x000fe2000f8208ff */
[----:B------:R-:W-:-:S03]  /*8140*/  UPRMT UR4, URZ, 0x654, UR4 ;  /* 0x000006543f047896 */ /* 0x000fc60008000004 */
[----:B------:R-:W-:Y:S01]  /*8150*/  LEA.HI.X R3, R20, UR7, R3, 0x1, P1 ;  /* 0x0000000714037c11 */ /* 0x000fe200088f0c03 */
[----:B0-----:R0:W1:Y:S01]  /*8160*/  SHFL.IDX PT, R40, R28, RZ, 0x1c1f ;  /* 0x001c1fff1c287589 */ /* 0x00106200000e0000 */
[----:B------:R-:W-:Y:S03]  /*8170*/  BSSY B1, `(.L_x_10186) ;  /* 0x0000010000017945 */ /* 0x000fe60003800000 */
[----:B------:R0:W2:Y:S01]  /*8180*/  SHFL.IDX PT, R41, R3, RZ, 0x1c1f ;  /* 0x001c1fff03297589 */ /* 0x0000a200000e0000 */
[----:B------:R-:W-:Y:S01]  /*8190*/  SYNCS.ARRIVE.TRANS64.RED.A1T0 RZ, [UR4], RZ ;  /* 0x000000ffffff79a7 */ /* 0x000fe20008100404 */
[----:B------:R-:W-:Y:S05]  /*81a0*/  @P0 BRA `(.L_x_10187) ;  /* 0x0000000000300947 */ /* 0x000fea0003800000 */
[----:B------:R-:W-:Y:S02]  /*81b0*/  ULDC UR4, c[0x0][0xac8] ;  /* 0x0002b20000047ab9 */ /* 0x000fe40000000800 */
[----:B------:R-:W-:Y:S02]  /*81c0*/  ISETP.GE.AND P1, PT, R140, UR4, PT ;  /* 0x000000048c007c0c */ /* 0x000fe4000bf26270 */
[----:B------:R-:W-:Y:S02]  /*81d0*/  ISETP.GE.AND P2, PT, R142, UR4, PT ;  /* 0x000000048e007c0c */ /* 0x000fe4000bf46270 */
[----:B------:R-:W-:-:S09]  /*81e0*/  ISETP.GE.AND P0, PT, R137, UR4, PT ;  /* 0x0000000489007c0c */ /* 0x000fd2000bf06270 */
[-C--:B-1----:R-:W-:Y:S02]  /*81f0*/  @!P1 LEA R42, P3, R140, R40.reuse, 0x1 ;  /* 0x000000288c2a9211 */ /* 0x082fe400078608ff */
[----:B------:R-:W-:Y:S02]  /*8200*/  @!P2 LEA R44, P4, R142, R40, 0x1 ;  /* 0x000000288e2ca211 */ /* 0x000fe400078808ff */
[----:B--2---:R-:W-:Y:S01]  /*8210*/  @!P0 IMAD.WIDE R20, R137, 0x2, R40 ;  /* 0x0000000289148825 */ /* 0x004fe200078e0228 */
[-C--:B------:R-:W-:Y:S02]  /*8220*/  @!P1 LEA.HI.X R43, R140, R41.reuse, R154, 0x1, P3 ;  /* 0x000000298c2b9211 */ /* 0x080fe400018f0c9a */
[----:B------:R-:W-:Y:S02]  /*8230*/  @!P2 LEA.HI.X R45, R142, R41, R153, 0x1, P4 ;  /* 0x000000298e2da211 */ /* 0x000fe400020f0c99 */
[----:B-----5:R3:W-:Y:S04]  /*8240*/  @!P0 ST.E.128 desc[UR36][R20.64], R8 ;  /* 0x0000000814008985 */ /* 0x0207e8000c101d24 */
[----:B------:R3:W-:Y:S04]  /*8250*/  @!P1 ST.E.128 desc[UR36][R42.64], R24 ;  /* 0x000000182a009985 */ /* 0x0007e8000c101d24 */
[----:B------:R3:W-:Y:S02]  /*8260*/  @!P2 ST.E.128 desc[UR36][R44.64], R32 ;  /* 0x000000202c00a985 */ /* 0x0007e4000c101d24 */
.L_x_10187:
[----:B------:R-:W-:Y:S05]  /*8270*/  BSYNC B1 ;  /* 0x0000000000017941 */ /* 0x000fea0003800000 */
.L_x_10186:
[----:B------:R-:W-:Y:S01]  /*8280*/  IADD3 R0, R0, 0x60, RZ ;  /* 0x0000006000007810 */ /* 0x000fe20007ffe0ff */
[----:B---3-5:R3:W4:Y:S03]  /*8290*/  SHFL.IDX PT, R11, R3, 0x1, 0x1c1f ;  /* 0x003c1f00030b7f89 */ /* 0x02872600000e0000 */
[----:B------:R-:W-:Y:S01]  /*82a0*/  ISETP.GE.AND P0, PT, R0, R49, PT ;  /* 0x000000310000720c */ /* 0x000fe20003f06270 */
[----:B------:R3:W0:-:S12]  /*82b0*/  SHFL.IDX PT, R10, R28, 0x1, 0x1c1f ;  /* 0x003c1f001c0a7f89 */ /* 0x00061800000e0000 */
[----:B---3--:R-:W-:Y:S05]  /*82c0*/  @P0 BRA `(.L_x_10188) ;  /* 0x0000000800880947 */ /* 0x008fea0003800000 */
[----:B------:R-:W-:Y:S02]  /*82d0*/  ULDC UR4, c[0x0][0xac8] ;  /* 0x0002b20000047ab9 */ /* 0x000fe40000000800 */
[----:B------:R-:W-:Y:S02]  /*82e0*/  ISETP.GE.AND P2, PT, R140, UR4, PT ;  /* 0x000000048c007c0c */ /* 0x000fe4000bf46270 */
[----:B------:R-:W-:-:S11]  /*82f0*/  ISETP.GE.AND P1, PT, R137, UR4, PT ;  /* 0x0000000489007c0c */ /* 0x000fd6000bf26270 */
[C---:B0-----:R-:W-:Y:S02]  /*8300*/  @!P2 LEA R20, P0, R140.reuse, R10, 0x1 ;  /* 0x0000000a8c14a211 */ /* 0x041fe400078008ff */
[----:B----4-:R-:W-:Y:S02]  /*8310*/  @!P1 IMAD.WIDE R8, R137, 0x2, R10 ;  /* 0x0000000289089825 */ /* 0x010fe400078e020a */
        /* <DEDUP_REMOVED lines=9> */
.L_x_10184:
[----:B------:R-:W1:Y:S01]  /*83b0*/  LDC.64 R6, c[0x0][0xc00] ;  /* 0x00030000ff067b82 */ /* 0x000e620000000a00 */
[C---:B------:R-:W-:Y:S01]  /*83c0*/  IMAD.SHL.U32 R5, R136.reuse, 0x4, RZ ;  /* 0x0000000488057824 */ /* 0x040fe200078e00ff */
[----:B------:R-:W-:Y:S01]  /*83d0*/  SHF.L.U64.HI R0, R136, 0x2, R141 ;  /* 0x0000000288007819 */ /* 0x000fe2000001028d */
[----:B------:R-:W-:Y:S01]  /*83e0*/  ULDC.64 UR4, c[0x0][0xc08] ;  /* 0x0003020000047ab9 */ /* 0x000fe20000000a00 */
[----:B------:R-:W-:-:S04]  /*83f0*/  IMAD.MOV.U32 R3, RZ, RZ, RZ ;  /* 0x000000ffff037224 */ /* 0x000fc800078e00ff */
[----:B------:R-:W2:Y:S01]  /*8400*/  LDC R25, c[0x0][0xbe8] ;  /* 0x0002fa00ff197b82 */ /* 0x000ea20000000800 */
[----:B-1----:R-:W-:Y:S02]  /*8410*/  ISETP.NE.U32.AND P0, PT, R6, RZ, PT ;  /* 0x000000ff0600720c */ /* 0x002fe40003f05070 */
[----:B------:R-:W-:Y:S02]  /*8420*/  IADD3 R6, P1, R5, R6, RZ ;  /* 0x0000000605067210 */ /* 0x000fe40007f3e0ff */
[----:B------:R-:W-:-:S03]  /*8430*/  ISETP.NE.AND.EX P0, PT, R7, RZ, PT, P0 ;  /* 0x000000ff0700720c */ /* 0x000fc60003f05300 */
[----:B------:R-:W-:Y:S01]  /*8440*/  IMAD.X R7, R0, 0x1, R7, P1 ;  /* 0x0000000100077824 */ /* 0x000fe200008e0607 */
[----:B------:R-:W-:-:S04]  /*8450*/  ISETP.NE.U32.AND P1, PT, RZ, UR4, PT ;  /* 0x00000004ff007c0c */ /* 0x000fc8000bf25070 */
[----:B------:R-:W-:-:S05]  /*8460*/  ISETP.NE.AND.EX P1, PT, RZ, UR5, PT, P1 ;  /* 0x00000005ff007c0c */ /* 0x000fca000bf25310 */
[----:B------:R1:W5:Y:S08]  /*8470*/  @P0 LDG.E R3, desc[UR36][R6.64] ;  /* 0x0000002406030981 */ /* 0x000370000c1e1900 */
[----:B------:R-:W-:Y:S01]  /*8480*/  @P1 IADD3 R4, P2, R5, UR4, RZ ;  /* 0x0000000405041c10 */ /* 0x000fe2000ff5e0ff */
[----:B------:R-:W-:-:S03]  /*8490*/  ULDC UR4, c[0x0][0xa88] ;  /* 0x0002a20000047ab9 */ /* 0x000fc60000000800 */
[----:B------:R-:W-:Y:S01]  /*84a0*/  @P1 IADD3.X R5, R0, UR5, RZ, P2, !PT ;  /* 0x0000000500051c10 */ /* 0x000fe200097fe4ff */
[----:B------:R-:W-:-:S06]  /*84b0*/  IMAD.U32 R0, RZ, RZ, UR4 ;  /* 0x00000004ff007e24 */ /* 0x000fcc000f8e00ff */
[----:B------:R1:W5:Y:S01]  /*84c0*/  @P1 LDG.E R0, desc[UR36][R4.64] ;  /* 0x0000002404001981 */ /* 0x000362000c1e1900 */
[----:B--2---:R-:W-:Y:S02]  /*84d0*/  ISETP.NE.AND P2, PT, R25, 0x1, PT ;  /* 0x000000011900780c */ /* 0x004fe40003f45270 */
[----:B------:R-:W-:-:S11]  /*84e0*/  ISETP.GE.AND P3, PT, R155, 0xc0, PT ;  /* 0x000000c09b00780c */ /* 0x000fd60003f66270 */
[----:B------:R-:W2:Y:S01]  /*84f0*/  @P2 LDC R14, c[0x0][0xbec] ;  /* 0x0002fb00ff0e2b82 */ /* 0x000ea20000000800 */
[----:B-1----:R-:W-:Y:S05]  /*8500*/  @P1 BRA `(.L_x_10189) ;  /* 0x0000000000101947 */ /* 0x002fea0003800000 */
[----:B------:R-:W-:Y:S05]  /*8510*/  @!P0 BRA `(.L_x_10189) ;  /* 0x00000000000c8947 */ /* 0x000fea0003800000 */
[----:B------:R-:W3:Y:S04]  /*8520*/  LDG.E R5, desc[UR36][R6.64] ;  /* 0x0000002406057981 */ /* 0x000ee8000c1e1900 */
[----:B-----5:R-:W3:Y:S02]  /*8530*/  LDG.E R0, desc[UR36][R6.64+0x4] ;  /* 0x0000042406007981 */ /* 0x020ee4000c1e1900 */
[----:B---3--:R-:W-:-:S07]  /*8540*/  IADD3 R0, -R5, R0, RZ ;  /* 0x0000000005007210 */ /* 0x008fce0007ffe1ff */
.L_x_10189:
[----:B------:R-:W-:Y:S01]  /*8550*/  BSSY B1, `(.L_x_10190) ;  /* 0x000002e000017945 */ /* 0x000fe20003800000 */
[----:B------:R-:W-:Y:S02]  /*8560*/  SHF.R.S32.HI R12, RZ, 0x1f, R138 ;  /* 0x0000001fff0c7819 */ /* 0x000fe4000001148a */
[----:B------:R-:W-:Y:S02]  /*8570*/  SEL R13, R136, RZ, !P0 ;  /* 0x000000ff880d7207 */ /* 0x000fe40004000000 */
[----:B------:R-:W-:Y:S02]  /*8580*/  SEL R141, R141, RZ, !P0 ;  /* 0x000000ff8d8d7207 */ /* 0x000fe40004000000 */
[----:B-----5:R-:W-:Y:S01]  /*8590*/  SHF.R.S32.HI R10, RZ, 0x1f, R3 ;  /* 0x0000001fff0a7819 */ /* 0x020fe20000011403 */
[----:B------:R-:W-:Y:S06]  /*85a0*/  @P3 BRA `(.L_x_10191) ;  /* 0x0000000000a03947 */ /* 0x000fec0003800000 */
[----:B------:R-:W1:Y:S01]  /*85b0*/  S2R R4, SR_TID.X ;  /* 0x0000000000047919 */ /* 0x000e620000002100 */
[----:B------:R-:W3:Y:S02]  /*85c0*/  LDC R11, c[0x0][0xbe8] ;  /* 0x0002fa00ff0b7b82 */ /* 0x000ee40000000800 */
[----:B---3--:R-:W-:Y:S02]  /*85d0*/  IMAD R5, R0, R11, RZ ;  /* 0x0000000b00057224 */ /* 0x008fe400078e02ff */
[----:B-1----:R-:W-:-:S04]  /*85e0*/  IMAD R4, R139, 0xc0, R4 ;  /* 0x000000c08b047824 */ /* 0x002fc800078e0204 */
        /* <DEDUP_REMOVED lines=10> */
[----:B------:R-:W1:Y:S01]  /*8690*/  @P0 LDC R15, c[0x0][0xbec] ;  /* 0x0002fb00ff0f0b82 */ /* 0x000e620000000800 */
[----:B------:R-:W-:Y:S01]  /*86a0*/  IMAD R9, R138, UR5, R9 ;  /* 0x000000058a097c24 */ /* 0x000fe2000f8e0209 */
[----:B------:R-:W-:-:S04]  /*86b0*/  ULDC.64 UR4, c[0x0][0xb98] ;  /* 0x0002e60000047ab9 */ /* 0x000fc80000000a00 */
[----:B------:R-:W-:Y:S02]  /*86c0*/  IADD3 R5, R5, R9, RZ ;  /* 0x0000000905057210 */ /* 0x000fe40007ffe0ff */
[----:B------:R-:W3:Y:S01]  /*86d0*/  @P0 LDC R21, c[0x0][0xbf0] ;  /* 0x0002fc00ff150b82 */ /* 0x000ee20000000800 */
[----:B------:R-:W-:-:S04]  /*86e0*/  IMAD.WIDE.U32 R4, R13, UR4, R4 ;  /* 0x000000040d047c25 */ /* 0x000fc8000f8e0004 */
[----:B-1----:R-:W-:-:S05]  /*86f0*/  @P0 IMAD.HI.U32 R6, R8, R15, RZ ;  /* 0x0000000f08060227 */ /* 0x002fca00078e00ff */
        /* <DEDUP_REMOVED lines=19> */
.L_x_10191:
[----:B------:R-:W-:Y:S05]  /*8830*/  BSYNC B1 ;  /* 0x0000000000017941 */ /* 0x000fea0003800000 */
.L_x_10190:
[----:B------:R-:W3:Y:S01]  /*8840*/  @P2 LDC R9, c[0x0][0xbf0] ;  /* 0x0002fc00ff092b82 */ /* 0x000ee20000000800 */
[----:B------:R-:W-:Y:S01]  /*8850*/  ULDC.64 UR4, c[0x0][0xaa0] ;  /* 0x0002a80000047ab9 */ /* 0x000fe20000000a00 */
[----:B-1----:R-:W-:Y:S01]  /*8860*/  IMAD R6, R143, 0x60, R144 ;  /* 0x000000608f067824 */ /* 0x002fe200078e0290 */
[----:B------:R-:W-:Y:S01]  /*8870*/  BSSY B1, `(.L_x_10192) ;  /* 0x0000036000017945 */ /* 0x000fe20003800000 */
[----:B------:R-:W-:Y:S02]  /*8880*/  IMAD R4, R10, UR4, RZ ;  /* 0x000000040a047c24 */ /* 0x000fe4000f8e02ff */
[----:B------:R-:W-:Y:S02]  /*8890*/  IMAD R11, R139, 0xc0, R6 ;  /* 0x000000c08b0b7824 */ /* 0x000fe400078e0206 */
[C---:B------:R-:W-:Y:S02]  /*88a0*/  IMAD R7, R3.reuse, UR5, R4 ;  /* 0x0000000503077c24 */ /* 0x040fe4000f8e0204 */
[----:B------:R-:W-:Y:S01]  /*88b0*/  IMAD.WIDE.U32 R4, R3, UR4, RZ ;  /* 0x0000000403047c25 */ /* 0x000fe2000f8e00ff */
[----:B------:R-:W-:-:S03]  /*88c0*/  ULDC.64 UR4, c[0x0][0xae8] ;  /* 0x0002ba0000047ab9 */ /* 0x000fc60000000a00 */
[----:B------:R-:W-:Y:S02]  /*88d0*/  IMAD.IADD R5, R5, 0x1, R7 ;  /* 0x0000000105057824 */ /* 0x000fe400078e0207 */
[----:B------:R-:W-:Y:S02]  /*88e0*/  IMAD R3, R12, UR4, RZ ;  /* 0x000000040c037c24 */ /* 0x000fe4000f8e02ff */
[----:B--2---:R-:W-:-:S04]  /*88f0*/  @P2 IMAD.HI.U32 R6, R11, R14, RZ ;  /* 0x0000000e0b062227 */ /* 0x004fc800078e00ff */
[C---:B------:R-:W-:Y:S01]  /*8900*/  IMAD R7, R138.reuse, UR5, R3 ;  /* 0x000000058a077c24 */ /* 0x040fe2000f8e0203 */
[----:B------:R-:W-:Y:S01]  /*8910*/  MOV R3, R11 ;  /* 0x0000000b00037202 */ /* 0x000fe20000000f00 */
[----:B------:R-:W-:Y:S01]  /*8920*/  IMAD.WIDE.U32 R4, R138, UR4, R4 ;  /* 0x000000048a047c25 */ /* 0x000fe2000f8e0004 */
[----:B---3--:R-:W-:Y:S01]  /*8930*/  @P2 SHF.R.U32.HI R3, RZ, R9, R6 ;  /* 0x00000009ff032219 */ /* 0x008fe20000011606 */
[----:B------:R-:W-:Y:S02]  /*8940*/  ULDC.64 UR4, c[0x0][0xaf0] ;  /* 0x0002bc0000047ab9 */ /* 0x000fe40000000a00 */
[----:B------:R-:W-:Y:S01]  /*8950*/  IMAD.IADD R5, R5, 0x1, R7 ;  /* 0x0000000105057824 */ /* 0x000fe200078e0207 */
[--C-:B------:R-:W-:Y:S01]  /*8960*/  SHF.R.S32.HI R6, RZ, 0x1f, R3.reuse ;  /* 0x0000001fff067819 */ /* 0x100fe20000011403 */
[----:B------:R-:W-:Y:S02]  /*8970*/  IMAD R7, R141, UR4, RZ ;  /* 0x000000048d077c24 */ /* 0x000fe4000f8e02ff */
[----:B------:R-:W-:-:S02]  /*8980*/  IMAD.MOV R8, RZ, RZ, -R3 ;  /* 0x000000ffff087224 */ /* 0x000fc400078e0a03 */
[C---:B------:R-:W-:Y:S02]  /*8990*/  IMAD R9, R13.reuse, UR5, R7 ;  /* 0x000000050d097c24 */ /* 0x040fe4000f8e0207 */
[----:B------:R-:W-:Y:S01]  /*89a0*/  IMAD.WIDE.U32 R4, R13, UR4, R4 ;  /* 0x000000040d047c25 */ /* 0x000fe2000f8e0004 */
[----:B------:R-:W-:-:S03]  /*89b0*/  ULDC.64 UR4, c[0x0][0xae0] ;  /* 0x0002b80000047ab9 */ /* 0x000fc60000000a00 */
[----:B------:R-:W-:Y:S02]  /*89c0*/  IMAD R7, R25, R8, R11 ;  /* 0x0000000819077224 */ /* 0x000fe400078e020b */
[----:B------:R-:W-:Y:S02]  /*89d0*/  IMAD R8, R6, UR4, RZ ;  /* 0x0000000406087c24 */ /* 0x000fe4000f8e02ff */
[----:B------:R-:W-:Y:S01]  /*89e0*/  IMAD.IADD R5, R5, 0x1, R9 ;  /* 0x0000000105057824 */ /* 0x000fe200078e0209 */
[----:B------:R-:W-:Y:S01]  /*89f0*/  SHF.R.S32.HI R6, RZ, 0x1f, R7 ;  /* 0x0000001fff067819 */ /* 0x000fe20000011407 */
[C---:B------:R-:W-:Y:S02]  /*8a00*/  IMAD R9, R3.reuse, UR5, R8 ;  /* 0x0000000503097c24 */ /* 0x040fe4000f8e0208 */
[----:B------:R-:W-:Y:S01]  /*8a10*/  IMAD.WIDE.U32 R4, R3, UR4, R4 ;  /* 0x0000000403047c25 */ /* 0x000fe2000f8e0004 */
[----:B------:R-:W-:-:S03]  /*8a20*/  ULDC.64 UR4, c[0x0][0xad8] ;  /* 0x0002b60000047ab9 */ /* 0x000fc60000000a00 */
[----:B------:R-:W-:Y:S02]  /*8a30*/  IMAD R6, R6, UR4, RZ ;  /* 0x0000000406067c24 */ /* 0x000fe4000f8e02ff */
[----:B------:R-:W-:Y:S02]  /*8a40*/  IMAD.IADD R5, R5, 0x1, R9 ;  /* 0x0000000105057824 */ /* 0x000fe400078e0209 */
[----:B------:R-:W-:Y:S02]  /*8a50*/  IMAD R25, R0, R25, RZ ;  /* 0x0000001900197224 */ /* 0x000fe400078e02ff */
[----:B------:R-:W-:Y:S02]  /*8a60*/  IMAD R0, R139, 0xc0, R144 ;  /* 0x000000c08b007824 */ /* 0x000fe400078e0290 */
[C---:B------:R-:W-:Y:S02]  /*8a70*/  IMAD R3, R7.reuse, UR5, R6 ;  /* 0x0000000507037c24 */ /* 0x040fe4000f8e0206 */
[----:B------:R-:W-:Y:S01]  /*8a80*/  IMAD.WIDE.U32 R4, R7, UR4, R4 ;  /* 0x0000000407047c25 */ /* 0x000fe2000f8e0004 */
[----:B------:R-:W-:Y:S01]  /*8a90*/  ISETP.GE.AND P0, PT, R0, R25, PT ;  /* 0x000000190000720c */ /* 0x000fe20003f06270 */
[----:B------:R-:W-:-:S03]  /*8aa0*/  ULDC.64 UR4, c[0x0][0xa80] ;  /* 0x0002a00000047ab9 */ /* 0x000fc60000000a00 */
[----:B------:R-:W-:Y:S02]  /*8ab0*/  IADD3 R3, R5, R3, RZ ;  /* 0x0000000305037210 */ /* 0x000fe40007ffe0ff */
[----:B------:R-:W-:-:S04]  /*8ac0*/  LEA R6, P1, R4, UR4, 0x1 ;  /* 0x0000000404067c11 */ /* 0x000fc8000f8208ff */
[----:B------:R-:W-:Y:S02]  /*8ad0*/  LEA.HI.X R3, R4, UR5, R3, 0x1, P1 ;  /* 0x0000000504037c11 */ /* 0x000fe400088f0c03 */
[----:B------:R1:W2:Y:S04]  /*8ae0*/  SHFL.IDX PT, R4, R6, RZ, 0x1c1f ;  /* 0x001c1fff06047589 */ /* 0x0002a800000e0000 */
[----:B------:R1:W3:Y:S01]  /*8af0*/  SHFL.IDX PT, R5, R3, RZ, 0x1c1f ;  /* 0x001c1fff03057589 */ /* 0x0002e200000e0000 */
[----:B------:R-:W-:Y:S05]  /*8b00*/  @P0 BRA `(.L_x_10193) ;  /* 0x0000000000300947 */ /* 0x000fea0003800000 */
[----:B------:R-:W-:Y:S02]  /*8b10*/  ULDC UR4, c[0x0][0xac8] ;  /* 0x0002b20000047ab9 */ /* 0x000fe40000000800 */
[----:B------:R-:W-:Y:S02]  /*8b20*/  ISETP.GE.AND P3, PT, R140, UR4, PT ;  /* 0x000000048c007c0c */ /* 0x000fe4000bf66270 */
[----:B------:R-:W-:Y:S02]  /*8b30*/  ISETP.GE.AND P4, PT, R142, UR4, PT ;  /* 0x000000048e007c0c */ /* 0x000fe4000bf86270 */
[----:B------:R-:W-:-:S09]  /*8b40*/  ISETP.GE.AND P2, PT, R137, UR4, PT ;  /* 0x0000000489007c0c */ /* 0x000fd2000bf46270 */
[-C--:B--2---:R-:W-:Y:S02]  /*8b50*/  @!P3 LEA R10, P0, R140, R4.reuse, 0x1 ;  /* 0x000000048c0ab211 */ /* 0x084fe400078008ff */
[----:B------:R-:W-:Y:S02]  /*8b60*/  @!P4 LEA R12, P1, R142, R4, 0x1 ;  /* 0x000000048e0cc211 */ /* 0x000fe400078208ff */
[----:B---3--:R-:W-:Y:S01]  /*8b70*/  @!P2 IMAD.WIDE R8, R137, 0x2, R4 ;  /* 0x000000028908a825 */ /* 0x008fe200078e0204 */
[-C--:B------:R-:W-:Y:S02]  /*8b80*/  @!P3 LEA.HI.X R11, R140, R5.reuse, R154, 0x1, P0 ;  /* 0x000000058c0bb211 */ /* 0x080fe400000f0c9a */
[----:B------:R-:W-:Y:S02]  /*8b90*/  @!P4 LEA.HI.X R13, R142, R5, R153, 0x1, P1 ;  /* 0x000000058e0dc211 */ /* 0x000fe400008f0c99 */
[----:B------:R4:W-:Y:S04]  /*8ba0*/  @!P2 ST.E.128 desc[UR36][R8.64], RZ ;  /* 0x000000ff0800a985 */ /* 0x0009e8000c101d24 */
[----:B------:R4:W-:Y:S04]  /*8bb0*/  @!P3 ST.E.128 desc[UR36][R10.64], RZ ;  /* 0x000000ff0a00b985 */ /* 0x0009e8000c101d24 */
[----:B------:R4:W-:Y:S02]  /*8bc0*/  @!P4 ST.E.128 desc[UR36][R12.64], RZ ;  /* 0x000000ff0c00c985 */ /* 0x0009e4000c101d24 */
.L_x_10193:
[----:B------:R-:W-:Y:S05]  /*8bd0*/  BSYNC B1 ;  /* 0x0000000000017941 */ /* 0x000fea0003800000 */
.L_x_10192:
[----:B------:R-:W-:Y:S01]  /*8be0*/  VIADD R0, R0, 0x60 ;  /* 0x0000006000007836 */ /* 0x000fe20000000000 */
[----:B---3--:R3:W0:Y:S04]  /*8bf0*/  SHFL.IDX PT, R5, R3, 0x1, 0x1c1f ;  /* 0x003c1f0003057f89 */ /* 0x00862800000e0000 */
[----:B------:R-:W-:Y:S01]  /*8c00*/  ISETP.GE.AND P0, PT, R0, R25, PT ;  /* 0x000000190000720c */ /* 0x000fe20003f06270 */
[----:B--2---:R3:W2:-:S12]  /*8c10*/  SHFL.IDX PT, R4, R6, 0x1, 0x1c1f ;  /* 0x003c1f0006047f89 */ /* 0x00469800000e0000 */
[----:B---3--:R-:W-:Y:S05]  /*8c20*/  @P0 BRA `(.L_x_10188) ;  /* 0x0000000000300947 */ /* 0x008fea0003800000 */
[----:B------:R-:W-:Y:S02]  /*8c30*/  ULDC UR4, c[0x0][0xac8] ;  /* 0x0002b20000047ab9 */ /* 0x000fe40000000800 */
[----:B------:R-:W-:Y:S02]  /*8c40*/  ISETP.GE.AND P3, PT, R140, UR4, PT ;  /* 0x000000048c007c0c */ /* 0x000fe4000bf66270 */
[----:B------:R-:W-:Y:S02]  /*8c50*/  ISETP.GE.AND P4, PT, R142, UR4, PT ;  /* 0x000000048e007c0c */ /* 0x000fe4000bf86270 */
[----:B------:R-:W-:-:S09]  /*8c60*/  ISETP.GE.AND P2, PT, R137, UR4, PT ;  /* 0x0000000489007c0c */ /* 0x000fd2000bf46270 */
[-C--:B--2-4-:R-:W-:Y:S02]  /*8c70*/  @!P3 LEA R8, P0, R140, R4.reuse, 0x1 ;  /* 0x000000048c08b211 */ /* 0x094fe400078008ff */
[----:B------:R-:W-:Y:S02]  /*8c80*/  @!P4 LEA R10, P1, R142, R4, 0x1 ;  /* 0x000000048e0ac211 */ /* 0x000fe400078208ff */
[----:B01----:R-:W-:Y:S01]  /*8c90*/  @!P2 IMAD.WIDE R6, R137, 0x2, R4 ;  /* 0x000000028906a825 */ /* 0x003fe200078e0204 */
[-C--:B------:R-:W-:Y:S02]  /*8ca0*/  @!P3 LEA.HI.X R9, R140, R5.reuse, R154, 0x1, P0 ;  /* 0x000000058c09b211 */ /* 0x080fe400000f0c9a */
[----:B------:R-:W-:Y:S02]  /*8cb0*/  @!P4 LEA.HI.X R11, R142, R5, R153, 0x1, P1 ;  /* 0x000000058e0bc211 */ /* 0x000fe400008f0c99 */
[----:B------:R0:W-:Y:S04]  /*8cc0*/  @!P2 ST.E.128 desc[UR36][R6.64], RZ ;  /* 0x000000ff0600a985 */ /* 0x0001e8000c101d24 */
[----:B------:R0:W-:Y:S04]  /*8cd0*/  @!P3 ST.E.128 desc[UR36][R8.64], RZ ;  /* 0x000000ff0800b985 */ /* 0x0001e8000c101d24 */
[----:B------:R0:W-:Y:S02]  /*8ce0*/  @!P4 ST.E.128 desc[UR36][R10.64], RZ ;  /* 0x000000ff0a00c985 */ /* 0x0001e4000c101d24 */
.L_x_10188:
[----:B------:R-:W-:Y:S05]  /*8cf0*/  BSYNC B0 ;  /* 0x0000000000007941 */ /* 0x000fea0003800000 */
.L_x_10183:
[----:B------:R-:W-:Y:S02]  /*8d00*/  ULDC UR4, c[0x0][0xc3c] ;  /* 0x00030f0000047ab9 */ /* 0x000fe40000000800 */
[----:B0-----:R-:W-:-:S13]  /*8d10*/  ISETP.GE.AND P0, PT, R31, UR4, PT ;  /* 0x000000041f007c0c */ /* 0x001fda000bf06270 */
[----:B------:R-:W-:Y:S05]  /*8d20*/  @!P0 BRA `(.L_x_10194) ;  /* 0xffffff8000548947 */ /* 0x000fea000383ffff */
[----:B------:R-:W-:Y:S05]  /*8d30*/  EXIT ;  /* 0x000000000000794d */ /* 0x000fea0003800000 */
.L_x_10155:
        /* <DEDUP_REMOVED lines=16> */
.L_x_10195:
        /* <DEDUP_REMOVED lines=40> */
.L_x_10201:
        /* <DEDUP_REMOVED lines=12> */
.L_x_10200:
[----:B------:R-:W-:Y:S05]  /*9180*/  BSYNC B0 ;  /* 0x0000000000007941 */ /* 0x000fea0003800000 */
.L_x_10199:
        /* <DEDUP_REMOVED lines=21> */
.L_x_10197:
[----:B------:R-:W-:-:S05]  /*92e0*/  IADD3 R9, -R3, R4, RZ ;  /* 0x0000000403097210 */ /* 0x000fca0007ffe1ff */
        /* <DEDUP_REMOVED lines=14> */
.L_x_10202:
[----:B---3--:R-:W-:Y:S01]  /*93d0*/  IMAD R16, R16, UR5, R9 ;  /* 0x0000000510107c24 */ /* 0x008fe2000f8e0209 */
[----:B0-----:R-:W-:Y:S01]  /*93e0*/  IABS R2, R0 ;  /* 0x0000000000027213 */ /* 0x001fe20000000000 */
[----:B-12---:R-:W-:Y:S02]  /*93f0*/  IMAD.MOV R7, RZ, RZ, -R3 ;  /* 0x000000ffff077224 */ /* 0x006fe400078e0a03 */
[----:B------:R-:W-:Y:S01]  /*9400*/  VIADD R19, R19, UR4 ;  /* 0x0000000413137c36 */ /* 0x000fe20008000000 */
[----:B------:R-:W-:Y:S01]  /*9410*/  IADD3 R9, -R16, UR6, RZ ;  /* 0x0000000610097c10 */ /* 0x000fe2000fffe1ff */
[----:B------:R-:W-:Y:S01]  /*9420*/  IMAD.MOV R8, RZ, RZ, -R2 ;  /* 0x000000ffff087224 */ /* 0x000fe200078e0a02 */
[----:B------:R-:W-:Y:S01]  /*9430*/  MOV R2, RZ ;  /* 0x000000ff00027202 */ /* 0x000fe20000000f00 */
[----:B------:R-:W-:Y:S01]  /*9440*/  IMAD R7, R7, R4, RZ ;  /* 0x0000000407077224 */ /* 0x000fe200078e02ff */
        /* <DEDUP_REMOVED lines=20> */
.L_x_10198:
[----:B------:R-:W-:Y:S01]  /*9590*/  ULDC UR4, c[0x0][0xc3c] ;  /* 0x00030f0000047ab9 */ /* 0x000fe20000000800 */
[----:B------:R-:W-:Y:S01]  /*95a0*/  MOV R17, RZ ;  /* 0x000000ff00117202 */ /* 0x000fe20000000f00 */
[----:B------:R-:W-:Y:S02]  /*95b0*/  IMAD.U32 R16, RZ, RZ, UR6 ;  /* 0x00000006ff107e24 */ /* 0x000fe4000f8e00ff */
[----:B------:R-:W-:Y:S02]  /*95c0*/  IMAD.MOV.U32 R18, RZ, RZ, RZ ;  /* 0x000000ffff127224 */ /* 0x000fe400078e00ff */
[----:B------:R-:W-:-:S07]  /*95d0*/  IMAD.U32 R19, RZ, RZ, UR4 ;  /* 0x00000004ff137e24 */ /* 0x000fce000f8e00ff */
.L_x_10203:
[----:B------:R-:W-:-:S13]  /*95e0*/  ISETP.NE.AND P0, PT, R5, RZ, PT ;  /* 0x000000ff0500720c */ /* 0x000fda0003f05270 */
[----:B------:R-:W0:Y:S01]  /*95f0*/  @!P0 S2R R3, SR_CgaCtaId ;  /* 0x0000000000038919 */ /* 0x000e220000008800 */
[----:B------:R-:W-:-:S04]  /*9600*/  @!P0 MOV R0, 0x400 ;  /* 0x0000040000008802 */ /* 0x000fc80000000f00 */
[----:B0-----:R-:W-:-:S05]  /*9610*/  @!P0 LEA R0, R3, R0, 0x18 ;  /* 0x0000000003008211 */ /* 0x001fca00078ec0ff */
[----:B------:R0:W-:Y:S01]  /*9620*/  @!P0 STS.128 [R0+0x2d8d0], R16 ;  /* 0x02d8d01000008388 */ /* 0x0001e20000000c00 */
[----:B------:R-:W-:Y:S06]  /*9630*/  BAR.ARV 0x5, 0x200 ;  /* 0x0148000000007b1d */ /* 0x000fec0000002000 */
.L_x_10196:
[----:B------:R2:W-:Y:S01]  /*9640*/  STL [R1+0x30], RZ ;  /* 0x000030ff01007387 */ /* 0x0005e20000100800 */
[----:B------:R-:W-:Y:S01]  /*9650*/  ULDC UR4, c[0x0][0xc3c] ;  /* 0x00030f0000047ab9 */ /* 0x000fe20000000800 */
[----:B------:R-:W-:Y:S01]  /*9660*/  IMAD.MOV.U32 R29, RZ, RZ, 0x1 ;  /* 0x00000001ff1d7424 */ /* 0x000fe200078e00ff */
[----:B-1----:R-:W-:Y:S02]  /*9670*/  ISETP.GE.AND P0, PT, R19, UR4, PT ;  /* 0x0000000413007c0c */ /* 0x002fe4000bf06270 */
[----:B------:R-:W-:-:S11]  /*9680*/  MOV R26, RZ ;  /* 0x000000ff001a7202 */ /* 0x000fd60000000f00 */
[----:B--2---:R-:W-:Y:S05]  /*9690*/  @P0 BRA `(.L_x_10204) ;  /* 0x00000044007c0947 */ /* 0x004fea0003800000 */
[----:B------:R-:W2:Y:S01]  /*96a0*/  LDL R6, [R1+0x1c] ;  /* 0x00001c0001067983 */ /* 0x000ea20000100800 */
[----:B------:R-:W0:Y:S01]  /*96b0*/  S2R R3, SR_TID.X ;  /* 0x0000000000037919 */ /* 0x000e220000002100 */
[----:B------:R-:W1:Y:S01]  /*96c0*/  S2UR UR5, SR_CgaCtaId ;  /* 0x00000000000579c3 */ /* 0x000e620000008800 */
[----:B------:R-:W-:Y:S01]  /*96d0*/  UMOV UR4, 0x400 ;  /* 0x0000040000047882 */ /* 0x000fe20000000000 */
[C---:B0-----:R-:W-:Y:S01]  /*96e0*/  IMAD.SHL.U32 R0, R3.reuse, 0x8, RZ ;  /* 0x0000000803007824 */ /* 0x041fe200078e00ff */
[C---:B------:R-:W-:Y:S01]  /*96f0*/  LOP3.LUT R5, R3.reuse, 0x7f, RZ, 0xc0, !PT ;  /* 0x0000007f03057812 */ /* 0x040fe200078ec0ff */
[----:B------:R-:W-:-:S03]  /*9700*/  IMAD.SHL.U32 R4, R3, 0x20, RZ ;  /* 0x0000002003047824 */ /* 0x000fc600078e00ff */
[----:B------:R-:W-:Y:S01]  /*9710*/  LOP3.LUT R2, R0, 0xd8, RZ, 0xc0, !PT ;  /* 0x000000d800027812 */ /* 0x000fe200078ec0ff */
[----:B-1----:R-:W-:-:S03]  /*9720*/  ULEA UR4, UR5, UR4, 0x18 ;  /* 0x0000000405047291 */ /* 0x002fc6000f8ec03f */
[----:B------:R-:W-:Y:S02]  /*9730*/  LOP3.LUT R3, R2, 0x18, R3, 0x78, !PT ;  /* 0x0000001802037812 */ /* 0x000fe400078e7803 */
[----:B------:R-:W-:Y:S02]  /*9740*/  SHF.R.U32.HI R5, RZ, 0x2, R5 ;  /* 0x00000002ff057819 */ /* 0x000fe40000011605 */
[----:B------:R-:W-:Y:S01]  /*9750*/  MOV R23, UR4 ;  /* 0x0000000400177c02 */ /* 0x000fe20008000f00 */
[----:B------:R-:W-:Y:S01]  /*9760*/  BSSY B8, `(.L_x_10204) ;  /* 0x0000452000087945 */ /* 0x000fe20003800000 */
[----:B------:R-:W-:Y:S02]  /*9770*/  IMAD.MOV.U32 R29, RZ, RZ, 0x1 ;  /* 0x00000001ff1d7424 */ /* 0x000fe400078e00ff */
[----:B------:R-:W-:Y:S01]  /*9780*/  IMAD.MOV.U32 R26, RZ, RZ, RZ ;  /* 0x000000ffff1a7224 */ /* 0x000fe200078e00ff */
[----:B------:R-:W-:Y:S01]  /*9790*/  ULDC UR38, c[0x0][0xc] ;  /* 0x0000030000267ab9 */ /* 0x000fe20000000800 */
[----:B--2---:R-:W-:-:S02]  /*97a0*/  LOP3.LUT R2, R6, 0x2, RZ, 0xfc, !PT ;  /* 0x0000000206027812 */ /* 0x004fc400078efcff */
[----:B------:R-:W-:-:S03]  /*97b0*/  LOP3.LUT R6, R4, 0x60, RZ, 0xc0, !PT ;  /* 0x0000006004067812 */ /* 0x000fc600078ec0ff */
[----:B------:R0:W-:Y:S01]  /*97c0*/  STL [R1+0x38], R2 ;  /* 0x0000380201007387 */ /* 0x0001e20000100800 */
[----:B------:R-:W-:Y:S02]  /*97d0*/  LOP3.LUT R4, R0, 0x18, RZ, 0xc0, !PT ;  /* 0x0000001800047812 */ /* 0x000fe400078ec0ff */
[----:B0-----:R-:W-:Y:S02]  /*97e0*/  LOP3.LUT R2, R3, 0x320, R0, 0xf8, !PT ;  /* 0x0000032003027812 */ /* 0x001fe400078ef800 */
[----:B------:R-:W-:-:S03]  /*97f0*/  LOP3.LUT R0, R5, R6, RZ, 0xfc, !PT ;  /* 0x0000000605007212 */ /* 0x000fc600078efcff */
[----:B------:R-:W-:Y:S01]  /*9800*/  IMAD R0, R2, 0x2, R23 ;  /* 0x0000000202007824 */ /* 0x000fe200078e0217 */
[----:B------:R0:W-:Y:S04]  /*9810*/  STL [R1+0x30], RZ ;  /* 0x000030ff01007387 */ /* 0x0001e80000100800 */
[----:B------:R0:W-:Y:S01]  /*9820*/  STL [R1+0x18], R0 ;  /* 0x0000180001007387 */ /* 0x0001e20000100800 */
[C---:B------:R-:W-:Y:S02]  /*9830*/  LOP3.LUT R5, R4.reuse, 0x20, RZ, 0xfc, !PT ;  /* 0x0000002004057812 */ /* 0x040fe400078efcff */
[----:B------:R-:W-:-:S07]  /*9840*/  LOP3.LUT R3, R4, 0x40, RZ, 0xfc, !PT ;  /* 0x0000004004037812 */ /* 0x000fce00078efcff */
.L_x_10265:
[----:B-1----:R-:W1:Y:S02]  /*9850*/  LDC.64 R2, c[0x0][0xc88] ;  /* 0x00032200ff027b82 */ /* 0x002e640000000a00 */
[----:B-1----:R-:W-:-:S05]  /*9860*/  IMAD.WIDE R2, R19, 0x4, R2 ;  /* 0x0000000413027825 */ /* 0x002fca00078e0202 */
[----:B0-----:R-:W0:Y:S01]  /*9870*/  LDG.E R28, desc[UR36][R2.64] ;  /* 0x00000024021c7981 */ /* 0x001e22000c1e1900 */
[----:B------:R-:W-:Y:S05]  /*9880*/  YIELD ;  /* 0x0000000000007946 */ /* 0x000fea0003800000 */
[----:B------:R-:W-:Y:S01]  /*9890*/  ULDC.64 UR4, c[0x0][0xa28] ;  /* 0x00028a0000047ab9 */ /* 0x000fe20000000a00 */
[----:B------:R-:W-:Y:S01]  /*98a0*/  IMAD.MOV.U32 R6, RZ, RZ, RZ ;  /* 0x000000ffff067224 */ /* 0x000fe200078e00ff */
[----:B------:R-:W-:Y:S01]  /*98b0*/  ISETP.NE.U32.AND P0, PT, RZ, UR4, PT ;  /* 0x00000004ff007c0c */ /* 0x000fe2000bf05070 */
[----:B------:R-:W-:-:S03]  /*98c0*/  ULDC.64 UR6, c[0x0][0xa18] ;  /* 0x0002860000067ab9 */ /* 0x000fc60000000a00 */
[----:B------:R-:W-:Y:S02]  /*98d0*/  ISETP.NE.AND.EX P0, PT, RZ, UR5, PT, P0 ;  /* 0x00000005ff007c0c */ /* 0x000fe4000bf05300 */
[----:B0-----:R-:W-:-:S11]  /*98e0*/  SHF.R.S32.HI R0, RZ, 0x1f, R28 ;  /* 0x0000001fff007819 */ /* 0x001fd6000001141c */
        /* <DEDUP_REMOVED lines=17> */
[----:B------:R-:W3:Y:S05]  /*9a00*/  @P2 LDG.E R0, desc[UR36][R2.64] ;  /* 0x0000002402002981 */ /* 0x000eea000c1e1900 */
[----:B------:R-:W-:-:S04]  /*9a10*/  @P0 IADD3 R4, P1, R24, UR6, RZ ;  /* 0x0000000618040c10 */ /* 0x000fc8000ff3e0ff */
[----:B------:R-:W-:-:S05]  /*9a20*/  @P0 IADD3.X R5, R25, UR7, RZ, P1, !PT ;  /* 0x0000000719050c10 */ /* 0x000fca0008ffe4ff */
[----:B------:R-:W4:Y:S01]  /*9a30*/  @P0 LDG.E R4, desc[UR36][R4.64] ;  /* 0x0000002404040981 */ /* 0x000f22000c1e1900 */
[----:B------:R-:W-:-:S03]  /*9a40*/  UISETP.NE.U32.AND UP0, UPT, UR4, URZ, UPT ;  /* 0x0000003f0400728c */ /* 0x000fc6000bf05070 */
[----:B------:R-:W-:Y:S01]  /*9a50*/  ULDC UR4, c[0x0][0x424] ;  /* 0x0001090000047ab9 */ /* 0x000fe20000000800 */
[----:B------:R-:W-:-:S03]  /*9a60*/  UISETP.NE.AND.EX UP0, UPT, UR5, URZ, UPT, UP0 ;  /* 0x0000003f0500728c */ /* 0x000fc6000bf05300 */
[----:B------:R-:W-:Y:S01]  /*9a70*/  ULDC UR5, c[0x0][0x2f0] ;  /* 0x0000bc0000057ab9 */ /* 0x000fe20000000800 */
[----:B------:R-:W-:-:S04]  /*9a80*/  USEL UR4, UR4, 0x1, UP0 ;  /* 0x0000000104047887 */ /* 0x000fc80008000000 */
[----:B------:R-:W-:Y:S01]  /*9a90*/  UIMAD UR4, UR4, UR5, URZ ;  /* 0x00000005040472a4 */ /* 0x000fe2000f8e023f */
[----:B---3--:R0:W-:Y:S04]  /*9aa0*/  STL [R1], R0 ;  /* 0x0000000001007387 */ /* 0x0081e80000100800 */
[----:B--2---:R1:W-:Y:S01]  /*9ab0*/  STL [R1+0x10], R6 ;  /* 0x0000100601007387 */ /* 0x0043e20000100800 */
[----:B0-----:R-:W-:-:S03]  /*9ac0*/  MOV R0, UR4 ;  /* 0x0000000400007c02 */ /* 0x001fc60008000f00 */
[----:B----4-:R1:W-:Y:S01]  /*9ad0*/  @P0 STL [R1+0x28], R4 ;  /* 0x0000280401000387 */ /* 0x0103e20000100800 */
[----:B------:R-:W-:Y:S05]  /*9ae0*/  @P0 BRA `(.L_x_10205) ;  /* 0x0000000000200947 */ /* 0x000fea0003800000 */
[----:B------:R-:W-:Y:S02]  /*9af0*/  ULDC UR4, c[0x0][0x288] ;  /* 0x0000a20000047ab9 */ /* 0x000fe40000000800 */
[----:B-1----:R-:W-:-:S05]  /*9b00*/  IMAD.U32 R4, RZ, RZ, UR4 ;  /* 0x00000004ff047e24 */ /* 0x002fca000f8e00ff */
[----:B------:R0:W-:Y:S01]  /*9b10*/  STL [R1+0x28], R4 ;  /* 0x0000280401007387 */ /* 0x0001e20000100800 */
[----:B------:R-:W-:Y:S05]  /*9b20*/  @!P2 BRA `(.L_x_10205) ;  /* 0x000000000010a947 */ /* 0x000fea0003800000 */
[----:B0-----:R-:W2:Y:S04]  /*9b30*/  LDG.E R4, desc[UR36][R2.64] ;  /* 0x0000002402047981 */ /* 0x001ea8000c1e1900 */
[----:B------:R-:W2:Y:S02]  /*9b40*/  LDG.E R2, desc[UR36][R2.64+0x4] ;  /* 0x0000042402027981 */ /* 0x000ea4000c1e1900 */
[----:B--2---:R-:W-:-:S05]  /*9b50*/  IMAD.IADD R2, R2, 0x1, -R4 ;  /* 0x0000000102027824 */ /* 0x004fca00078e0a04 */
[----:B------:R2:W-:Y:S02]  /*9b60*/  STL [R1+0x28], R2 ;  /* 0x0000280201007387 */ /* 0x0005e40000100800 */
.L_x_10205:
[----:B01----:R-:W-:Y:S01]  /*9b70*/  IMAD.MOV.U32 R4, RZ, RZ, R28 ;  /* 0x000000ffff047224 */ /* 0x003fe200078e001c */
[----:B------:R-:W-:Y:S02]  /*9b80*/  ULDC.64 UR4, c[0x0][0xa20] ;  /* 0x0002880000047ab9 */ /* 0x000fe40000000a00 */
[----:B------:R-:W-:Y:S02]  /*9b90*/  ISETP.NE.U32.AND P0, PT, RZ, UR4, PT ;  /* 0x00000004ff007c0c */ /* 0x000fe4000bf05070 */
[----:B------:R0:W-:Y:S02]  /*9ba0*/  STL [R1+0x8], R4 ;  /* 0x0000080401007387 */ /* 0x0001e40000100800 */
[----:B------:R-:W-:-:S13]  /*9bb0*/  ISETP.NE.AND.EX P0, PT, RZ, UR5, PT, P0 ;  /* 0x00000005ff007c0c */ /* 0x000fda000bf05300 */
[----:B0-----:R-:W-:Y:S05]  /*9bc0*/  @!P0 BRA `(.L_x_10206) ;  /* 0x0000000000108947 */ /* 0x001fea0003800000 */
[----:B--2---:R-:W-:-:S04]  /*9bd0*/  IADD3 R2, P0, R24, UR4, RZ ;  /* 0x0000000418027c10 */ /* 0x004fc8000ff1e0ff */
[----:B------:R-:W-:-:S05]  /*9be0*/  IADD3.X R3, R25, UR5, RZ, P0, !PT ;  /* 0x0000000519037c10 */ /* 0x000fca00087fe4ff */
[----:B------:R0:W5:Y:S01]  /*9bf0*/  LDG.E R0, desc[UR36][R2.64] ;  /* 0x0000002402007981 */ /* 0x000162000c1e1900 */
[----:B------:R-:W-:Y:S05]  /*9c00*/  BRA `(.L_x_10207) ;  /* 0x0000000000247947 */ /* 0x000fea0003800000 */
.L_x_10206:
[----:B------:R-:W-:Y:S02]  /*9c10*/  ULDC.64 UR4, c[0x0][0xa08] ;  /* 0x0002820000047ab9 */ /* 0x000fe40000000a00 */
[----:B------:R-:W-:-:S04]  /*9c20*/  ISETP.NE.U32.AND P0, PT, RZ, UR4, PT ;  /* 0x00000004ff007c0c */ /* 0x000fc8000bf05070 */
[----:B------:R-:W-:-:S13]  /*9c30*/  ISETP.NE.AND.EX P0, PT, RZ, UR5, PT, P0 ;  /* 0x00000005ff007c0c */ /* 0x000fda000bf05300 */
[----:B------:R-:W-:Y:S05]  /*9c40*/  @!P0 BRA `(.L_x_10207) ;  /* 0x0000000000148947 */ /* 0x000fea0003800000 */
[----:B--2---:R-:W0:Y:S02]  /*9c50*/  LDC.64 R2, c[0x0][0xa08] ;  /* 0x00028200ff027b82 */ /* 0x004e240000000a00 */
[----:B0-----:R-:W-:-:S05]  /*9c60*/  IMAD.WIDE R2, R4, 0x4, R2 ;  /* 0x0000000404027825 */ /* 0x001fca00078e0202 */
[----:B------:R-:W2:Y:S04]  /*9c70*/  LDG.E R0, desc[UR36][R2.64] ;  /* 0x0000002402007981 */ /* 0x000ea8000c1e1900 */
[----:B------:R-:W2:Y:S02]  /*9c80*/  LDG.E R2, desc[UR36][R2.64+0x4] ;  /* 0x0000042402027981 */ /* 0x000ea4000c1e1900 */
[----:B--2---:R-:W-:-:S07]  /*9c90*/  IMAD.IADD R0, R2, 0x1, -R0 ;  /* 0x0000000102007824 */ /* 0x004fce00078e0a00 */
.L_x_10207:
[----:B0-2--5:R-:W-:Y:S01]  /*9ca0*/  IADD3 R2, -R6, R0, RZ ;  /* 0x0000000006027210 */ /* 0x025fe20007ffe1ff */
[----:B------:R-:W-:Y:S03]  /*9cb0*/  BSSY B7, `(.L_x_10208) ;  /* 0x000035e000077945 */ /* 0x000fe60003800000 */
[C---:B------:R-:W-:Y:S01]  /*9cc0*/  ISETP.GT.AND P0, PT, R2.reuse, RZ, PT ;  /* 0x000000ff0200720c */ /* 0x040fe20003f04270 */
[----:B------:R-:W-:Y:S01]  /*9cd0*/  VIADD R0, R2, 0x7f ;  /* 0x0000007f02007836 */ /* 0x000fe20000000000 */
[----:B------:R0:W-:Y:S04]  /*9ce0*/  STL [R1+0xc], R2 ;  /* 0x00000c0201007387 */ /* 0x0001e80000100800 */
[----:B0-----:R-:W-:-:S04]  /*9cf0*/  SHF.R.S32.HI R2, RZ, 0x1f, R0 ;  /* 0x0000001fff027819 */ /* 0x001fc80000011400 */
        /* <DEDUP_REMOVED lines=10> */
[----:B0-----:R-:W1:Y:S02]  /*9da0*/  FLO.U32 R0, UR4 ;  /* 0x0000000400007d00 */ /* 0x001e6400080e0000 */
[----:B-1----:R-:W-:-:S06]  /*9db0*/  ISETP.EQ.U32.AND P0, PT, R0, R5, PT ;  /* 0x000000050000720c */ /* 0x002fcc0003f02070 */
        /* <DEDUP_REMOVED lines=8> */
.L_x_10209:
[----:B0-----:R-:W-:Y:S01]  /*9e40*/  VIADD R0, R23, 0x15400 ;  /* 0x0001540017007836 */ /* 0x001fe20000000000 */
        /* <DEDUP_REMOVED lines=19> */
.L_x_10212:
[----:B------:R-:W-:Y:S05]  /*9f80*/  BSYNC B6 ;  /* 0x0000000000067941 */ /* 0x000fea0003800000 */
.L_x_10211:
        /* <DEDUP_REMOVED lines=20> */
.L_x_10215:
        /* <DEDUP_REMOVED lines=15> */
.L_x_10214:
[----:B------:R-:W-:Y:S05]  /*a1c0*/  BSYNC B6 ;  /* 0x0000000000067941 */ /* 0x000fea0003800000 */
.L_x_10213:
[----:B------:R0:W2:Y:S01]  /*a1d0*/  LDL R20, [R1+0x8] ;  /* 0x0000080001147983 */ /* 0x0000a20000100800 */
[----:B------:R-:W-:Y:S01]  /*a1e0*/  ULDC.64 UR4, c[0x0][0x9f8] ;  /* 0x00027e0000047ab9 */ /* 0x000fe20000000a00 */
[----:B------:R-:W1:Y:S01]  /*a1f0*/  LDC R7, c[0x0][0x430] ;  /* 0x00010c00ff077b82 */ /* 0x000e620000000800 */
[----:B------:R-:W-:Y:S01]  /*a200*/  ISETP.NE.U32.AND P0, PT, RZ, UR4, PT ;  /* 0x00000004ff007c0c */ /* 0x000fe2000bf05070 */
[----:B------:R-:W3:Y:S03]  /*a210*/  LDL R27, [R1+0x34] ;  /* 0x00003400011b7983 */ /* 0x000ee60000100800 */
[----:B------:R-:W-:Y:S01]  /*a220*/  ISETP.NE.AND.EX P0, PT, RZ, UR5, PT, P0 ;  /* 0x00000005ff007c0c */ /* 0x000fe2000bf05300 */
[----:B------:R-:W4:Y:S04]  /*a230*/  LDL R21, [R1+0xc] ;  /* 0x00000c0001157983 */ /* 0x000f280000100800 */
[----:B------:R-:W4:Y:S04]  /*a240*/  LDL R2, [R1+0x10] ;  /* 0x0000100001027983 */ /* 0x000f280000100800 */
[----:B------:R-:W4:Y:S04]  /*a250*/  LDL R10, [R1+0x38] ;  /* 0x00003800010a7983 */ /* 0x000f280000100800 */
[----:B------:R-:W-:Y:S01]  /*a260*/  @P0 IADD3 R24, P1, R24, UR4, RZ ;  /* 0x0000000418180c10 */ /* 0x000fe2000ff3e0ff */
[----:B------:R-:W0:Y:S01]  /*a270*/  S2R R3, SR_TID.X ;  /* 0x0000000000037919 */ /* 0x000e220000002100 */
[----:B------:R-:W3:Y:S02]  /*a280*/  S2R R0, SR_TID.X ;  /* 0x0000000000007919 */ /* 0x000ee40000002100 */
[----:B------:R-:W-:Y:S01]  /*a290*/  @P0 IADD3.X R25, R25, UR5, RZ, P1, !PT ;  /* 0x0000000519190c10 */ /* 0x000fe20008ffe4ff */
[----:B------:R-:W-:-:S04]  /*a2a0*/  ULDC UR4, c[0x0][0x2f4] ;  /* 0x0000bd0000047ab9 */ /* 0x000fc80000000800 */
[----:B--2---:R-:W2:Y:S01]  /*a2b0*/  @P0 LDG.E R20, desc[UR36][R24.64] ;  /* 0x0000002418140981 */ /* 0x004ea2000c1e1900 */
[----:B-1----:R-:W-:Y:S01]  /*a2c0*/  ISETP.NE.AND P2, PT, R7, 0x1, PT ;  /* 0x000000010700780c */ /* 0x002fe20003f45270 */
[----:B0-----:R-:W-:Y:S01]  /*a2d0*/  IMAD.SHL.U32 R3, R3, 0x20, RZ ;  /* 0x0000002003037824 */ /* 0x001fe200078e00ff */
[----:B---3--:R-:W-:Y:S02]  /*a2e0*/  LEA.HI.SX32 R27, R27, 0xffffffff, 0x19 ;  /* 0xffffffff1b1b7811 */ /* 0x008fe400078fcaff */
[----:B------:R-:W-:Y:S02]  /*a2f0*/  LOP3.LUT R0, R0, 0x7f, RZ, 0xc0, !PT ;  /* 0x0000007f00007812 */ /* 0x000fe400078ec0ff */
[----:B------:R-:W-:Y:S01]  /*a300*/  LOP3.LUT R3, R3, 0x60, RZ, 0xc0, !PT ;  /* 0x0000006003037812 */ /* 0x000fe200078ec0ff */
[----:B------:R-:W-:Y:S01]  /*a310*/  IMAD.SHL.U32 R8, R27, 0x80, RZ ;  /* 0x000000801b087824 */ /* 0x000fe200078e00ff */
[----:B------:R-:W-:-:S04]  /*a320*/  SHF.R.U32.HI R0, RZ, 0x2, R0 ;  /* 0x00000002ff007819 */ /* 0x000fc80000011600 */
[----:B------:R-:W-:Y:S01]  /*a330*/  LOP3.LUT R4, R8, R0, R3, 0xfe, !PT ;  /* 0x0000000008047212 */ /* 0x000fe200078efe03 */
[----:B------:R-:W0:Y:S08]  /*a340*/  @P2 LDC R5, c[0x0][0x434] ;  /* 0x00010d00ff052b82 */ /* 0x000e300000000800 */
[----:B------:R-:W1:Y:S01]  /*a350*/  @P2 LDC R0, c[0x0][0x438] ;  /* 0x00010e00ff002b82 */ /* 0x000e620000000800 */
[----:B------:R-:W3:Y:S01]  /*a360*/  S2R R9, SR_TID.X ;  /* 0x0000000000097919 */ /* 0x000ee20000002100 */
[----:B------:R-:W-:-:S04]  /*a370*/  LOP3.LUT R22, R22, 0xffffffef, RZ, 0xc0, !PT ;  /* 0xffffffef16167812 */ /* 0x000fc800078ec0ff */
[----:B------:R-:W-:-:S04]  /*a380*/  @P2 LOP3.LUT R22, R22, 0x10, RZ, 0xfc, !PT ;  /* 0x0000001016162812 */ /* 0x000fc800078efcff */
[----:B------:R-:W-:Y:S01]  /*a390*/  LOP3.LUT R22, R22, 0xfffffff7, RZ, 0xc0, !PT ;  /* 0xfffffff716167812 */ /* 0x000fe200078ec0ff */
[----:B---3--:R-:W-:-:S05]  /*a3a0*/  IMAD.SHL.U32 R9, R9, 0x8, RZ ;  /* 0x0000000809097824 */ /* 0x008fca00078e00ff */
[----:B------:R-:W-:Y:S01]  /*a3b0*/  LOP3.LUT R9, R9, 0x18, RZ, 0xc0, !PT ;  /* 0x0000001809097812 */ /* 0x000fe200078ec0ff */
[----:B------:R-:W-:Y:S01]  /*a3c0*/  UMOV UR5, 0xffffffff ;  /* 0xffffffff00057882 */ /* 0x000fe20000000000 */
[----:B--2---:R2:W-:Y:S01]  /*a3d0*/  @P0 STL [R1+0x8], R20 ;  /* 0x0000081401000387 */ /* 0x0045e20000100800 */
[C---:B----4-:R-:W-:Y:S01]  /*a3e0*/  ISETP.GE.AND P0, PT, R4.reuse, R21, PT ;  /* 0x000000150400720c */ /* 0x050fe20003f06270 */
[----:B------:R-:W-:-:S04]  /*a3f0*/  IMAD.IADD R4, R4, 0x1, R2 ;  /* 0x0000000104047824 */ /* 0x000fc800078e0202 */
[----:B0-----:R-:W-:-:S08]  /*a400*/  @P2 IMAD.HI.U32 R5, R4, R5, RZ ;  /* 0x0000000504052227 */ /* 0x001fd000078e00ff */
[----:B------:R-:W0:Y:S01]  /*a410*/  @!P0 LDC.64 R2, c[0x0][0x428] ;  /* 0x00010a00ff028b82 */ /* 0x000e220000000a00 */
[----:B------:R-:W-:Y:S01]  /*a420*/  IMAD.MOV.U32 R6, RZ, RZ, R4 ;  /* 0x000000ffff067224 */ /* 0x000fe200078e0004 */
[----:B-1----:R-:W-:Y:S02]  /*a430*/  @P2 SHF.R.U32.HI R6, RZ, R0, R5 ;  /* 0x00000000ff062219 */ /* 0x002fe40000011605 */
[----:B------:R-:W-:Y:S02]  /*a440*/  SHF.R.S32.HI R5, RZ, 0x1f, R20 ;  /* 0x0000001fff057819 */ /* 0x000fe40000011414 */
[----:B------:R-:W-:-:S05]  /*a450*/  IADD3 R0, -R6, RZ, RZ ;  /* 0x000000ff06007210 */ /* 0x000fca0007ffe1ff */
[----:B------:R-:W-:Y:S01]  /*a460*/  IMAD R4, R7, R0, R4 ;  /* 0x0000000007047224 */ /* 0x000fe200078e0204 */
[--C-:B------:R-:W-:Y:S01]  /*a470*/  @!P0 SHF.R.S32.HI R7, RZ, 0x1f, R6.reuse ;  /* 0x0000001fff078819 */ /* 0x100fe20000011406 */
[-C--:B0-----:R-:W-:Y:S02]  /*a480*/  @!P0 IMAD R0, R5, R2.reuse, RZ ;  /* 0x0000000205008224 */ /* 0x081fe400078e02ff */
[----:B------:R-:W-:-:S04]  /*a490*/  @!P0 IMAD.WIDE.U32 R6, R20, R2, R6 ;  /* 0x0000000214068225 */ /* 0x000fc800078e0006 */
[----:B------:R-:W-:Y:S02]  /*a4a0*/  @!P0 IMAD R0, R20, R3, R0 ;  /* 0x0000000314008224 */ /* 0x000fe400078e0200 */
[----:B------:R-:W0:Y:S02]  /*a4b0*/  @!P0 LDC.64 R2, c[0x0][0x418] ;  /* 0x00010600ff028b82 */ /* 0x000e240000000a00 */
[----:B------:R-:W-:Y:S01]  /*a4c0*/  @!P0 IMAD.IADD R0, R7, 0x1, R0 ;  /* 0x0000000107008824 */ /* 0x000fe200078e0200 */
[----:B------:R-:W-:Y:S02]  /*a4d0*/  ISETP.NE.AND P2, PT, R10, 0x3, PT ;  /* 0x000000030a00780c */ /* 0x000fe40003f45270 */
[----:B0-----:R-:W-:-:S04]  /*a4e0*/  @!P0 LEA R2, P1, R6, R2, 0x2 ;  /* 0x0000000206028211 */ /* 0x001fc800078210ff */
[----:B------:R-:W-:Y:S01]  /*a4f0*/  @!P0 LEA.HI.X R3, R6, R3, R0, 0x2, P1 ;  /* 0x0000000306038211 */ /* 0x000fe200008f1400 */
[----:B------:R-:W-:-:S06]  /*a500*/  IMAD.MOV.U32 R0, RZ, RZ, RZ ;  /* 0x000000ffff007224 */ /* 0x000fcc00078e00ff */
[----:B------:R2:W5:Y:S01]  /*a510*/  @!P0 LDG.E R0, desc[UR36][R2.64] ;  /* 0x0000002402008981 */ /* 0x000562000c1e1900 */
[C---:B------:R-:W-:Y:S02]  /*a520*/  ISETP.GE.AND P0, PT, R9.reuse, UR4, PT ;  /* 0x0000000409007c0c */ /* 0x040fe4000bf06270 */
[----:B------:R-:W-:Y:S01]  /*a530*/  @P2 LOP3.LUT R22, R22, 0x8, RZ, 0xfc, !PT ;  /* 0x0000000816162812 */ /* 0x000fe200078efcff */
[----:B------:R2:W-:Y:S01]  /*a540*/  STL [R1+0x14], R5 ;  /* 0x0000140501007387 */ /* 0x0005e20000100800 */
[C---:B------:R-:W-:Y:S02]  /*a550*/  LOP3.LUT R10, R9.reuse, 0x20, RZ, 0xfc, !PT ;  /* 0x00000020090a7812 */ /* 0x040fe400078efcff */
[----:B------:R-:W-:Y:S02]  /*a560*/  LOP3.LUT R22, R22, 0xfffffffb, RZ, 0xc0, !PT ;  /* 0xfffffffb16167812 */ /* 0x000fe400078ec0ff */
[----:B------:R-:W-:Y:S02]  /*a570*/  LOP3.LUT R9, R9, 0x40, RZ, 0xfc, !PT ;  /* 0x0000004009097812 */ /* 0x000fe400078efcff */
[----:B------:R-:W-:-:S03]  /*a580*/  ISETP.GE.AND P1, PT, R10, UR4, PT ;  /* 0x000000040a007c0c */ /* 0x000fc6000bf26270 */
[----:B------:R-:W-:Y:S02]  /*a590*/  @P0 LOP3.LUT R22, R22, 0x4, RZ, 0xfc, !PT ;  /* 0x0000000416160812 */ /* 0x000fe400078efcff */
[----:B------:R-:W-:Y:S02]  /*a5a0*/  ISETP.GE.AND P0, PT, R9, UR4, PT ;  /* 0x0000000409007c0c */ /* 0x000fe4000bf06270 */
[----:B------:R-:W-:-:S04]  /*a5b0*/  LOP3.LUT R22, R22, 0xfffffffe, RZ, 0xc0, !PT ;  /* 0xfffffffe16167812 */ /* 0x000fc800078ec0ff */
[----:B------:R-:W-:-:S04]  /*a5c0*/  LOP3.LUT R22, R22, 0xfffffffd, RZ, 0xc0, !PT ;  /* 0xfffffffd16167812 */ /* 0x000fc800078ec0ff */
[----:B------:R-:W-:-:S04]  /*a5d0*/  @P1 LOP3.LUT R22, R22, 0x2, RZ, 0xfc, !PT ;  /* 0x0000000216161812 */ /* 0x000fc800078efcff */
[----:B------:R-:W-:Y:S01]  /*a5e0*/  @P0 LOP3.LUT R22, R22, 0x1, RZ, 0xfc, !PT ;  /* 0x0000000116160812 */ /* 0x000fe200078efcff */
[----:B--2---:R-:W-:Y:S06]  /*a5f0*/  BRA.DIV UR5, `(.L_x_10216) ;  /* 0x0000003e05007947 */ /* 0x004fec000b800000 */
.L_x_10282:
[----:B------:R-:W-:-:S05]  /*a600*/  SHF.R.S32.HI R9, RZ, 0x1f, R18 ;  /* 0x0000001fff097819 */ /* 0x000fca0000011412 */
[----:B------:R0:W-:Y:S01]  /*a610*/  STL [R1+0x4], R9 ;  /* 0x0000040901007387 */ /* 0x0001e20000100800 */
[----:B------:R-:W-:Y:S05]  /*a620*/  @!P2 BRA `(.L_x_10217) ;  /* 0x000000000004a947 */ /* 0x000fea0003800000 */
[----:B------:R-:W-:Y:S01]  /*a630*/  BPT.TRAP 0x1 ;  /* 0x000000040000795c */ /* 0x000fe20000300000 */
.L_x_10217:
        /* <DEDUP_REMOVED lines=12> */
[----:B------:R-:W-:-:S04]  /*a700*/  ULDC.64 UR4, c[0x0][0x330] ;  /* 0x0000cc0000047ab9 */ /* 0x000fc80000000a00 */
[----:B------:R-:W-:Y:S01]  /*a710*/  IADD3 R3, R3, R7, RZ ;  /* 0x0000000703037210 */ /* 0x000fe20007ffe0ff */
[----:B------:R-:W-:Y:S02]  /*a720*/  IMAD R7, R9, UR4, RZ ;  /* 0x0000000409077c24 */ /* 0x000fe4000f8e02ff */
[----:B------:R-:W-:-:S04]  /*a730*/  IMAD.WIDE.U32 R2, R18, UR4, R2 ;  /* 0x0000000412027c25 */ /* 0x000fc8000f8e0002 */
[----:B------:R-:W-:Y:S01]  /*a740*/  IMAD R7, R18, UR5, R7 ;  /* 0x0000000512077c24 */ /* 0x000fe2000f8e0207 */
[----:B------:R-:W-:Y:S02]  /*a750*/  ULDC.64 UR4, c[0x0][0x318] ;  /* 0x0000c60000047ab9 */ /* 0x000fe40000000a00 */
[----:B------:R-:W-:Y:S01]  /*a760*/  LEA R24, P0, R2, UR4, 0x1 ;  /* 0x0000000402187c11 */ /* 0x000fe2000f8008ff */
[----:B------:R-:W-:Y:S01]  /*a770*/  IMAD.IADD R25, R3, 0x1, R7 ;  /* 0x0000000103197824 */ /* 0x000fe200078e0207 */
[----:B------:R-:W-:-:S04]  /*a780*/  SHF.L.U32 R3, R29, 0x1f, RZ ;  /* 0x0000001f1d037819 */ /* 0x000fc800000006ff */
[----:B------:R-:W-:Y:S01]  /*a790*/  LEA.HI.X R25, R2, UR5, R25, 0x1, P0 ;  /* 0x0000000502197c11 */ /* 0x000fe200080f0c19 */
[----:B------:R-:W-:-:S05]  /*a7a0*/  IMAD R2, R26, 0x8, R23 ;  /* 0x000000081a027824 */ /* 0x000fca00078e0217 */
[----:B------:R-:W1:Y:S02]  /*a7b0*/  SYNCS.PHASECHK.TRANS64.TRYWAIT P0, [R2+URZ+0x2d840], R3 ;  /* 0x02d84003020075a7 */ /* 0x000e64000800017f */
[----:B-1----:R-:W-:Y:S05]  /*a7c0*/  @!P0 BRA `(.L_x_10219) ;  /* 0x0000003800c08947 */ /* 0x002fea0003800000 */
.L_x_10283:
[----:B------:R-:W-:Y:S05]  /*a7d0*/  BSYNC B0 ;  /* 0x0000000000007941 */ /* 0x000fea0003800000 */
.L_x_10218:
[----:B------:R-:W2:Y:S01]  /*a7e0*/  LDL R7, [R1+0x4] ;  /* 0x0000040001077983 */ /* 0x000ea20000100800 */
[----:B------:R-:W-:-:S03]  /*a7f0*/  ULDC.64 UR4, c[0x0][0x300] ;  /* 0x0000c00000047ab9 */ /* 0x000fc60000000a00 */
[----:B------:R-:W3:Y:S01]  /*a800*/  LDL R12, [R1+0xc] ;  /* 0x00000c00010c7983 */ /* 0x000ee20000100800 */
[----:B------:R-:W-:Y:S01]  /*a810*/  IMAD R5, R5, UR4, RZ ;  /* 0x0000000405057c24 */ /* 0x000fe2000f8e02ff */
[----:B------:R-:W-:Y:S01]  /*a820*/  LOP3.LUT P4, RZ, R22, 0x4, RZ, 0xc0, !PT ;  /* 0x0000000416ff7812 */ /* 0x000fe2000788c0ff */
[----:B0-----:R-:W0:Y:S02]  /*a830*/  S2R R9, SR_TID.X ;  /* 0x0000000000097919 */ /* 0x001e240000002100 */
[----:B-1----:R-:W-:Y:S01]  /*a840*/  IMAD R3, R4, UR5, R5 ;  /* 0x0000000504037c24 */ /* 0x002fe2000f8e0205 */
[----:B------:R-:W-:Y:S01]  /*a850*/  LOP3.LUT P3, RZ, R22, 0x2, RZ, 0xc0, !PT ;  /* 0x0000000216ff7812 */ /* 0x000fe2000786c0ff */
[----:B------:R-:W-:Y:S01]  /*a860*/  IMAD.WIDE.U32 R4, R4, UR4, RZ ;  /* 0x0000000404047c25 */ /* 0x000fe2000f8e00ff */
[----:B------:R-:W-:Y:S01]  /*a870*/  ULDC.64 UR4, c[0x0][0x310] ;  /* 0x0000c40000047ab9 */ /* 0x000fe20000000a00 */
[----:B------:R-:W-:Y:S02]  /*a880*/  LOP3.LUT P2, RZ, R22, 0x1, RZ, 0xc0, !PT ;  /* 0x0000000116ff7812 */ /* 0x000fe4000784c0ff */
[----:B------:R-:W-:-:S02]  /*a890*/  IMAD.IADD R5, R5, 0x1, R3 ;  /* 0x0000000105057824 */ /* 0x000fc400078e0203 */
[----:B------:R-:W-:Y:S02]  /*a8a0*/  IMAD R6, R6, UR4, RZ ;  /* 0x0000000406067c24 */ /* 0x000fe4000f8e02ff */
[----:B------:R-:W-:-:S04]  /*a8b0*/  IMAD.WIDE.U32 R4, R0, UR4, R4 ;  /* 0x0000000400047c25 */ /* 0x000fc8000f8e0004 */
[----:B------:R-:W-:Y:S01]  /*a8c0*/  IMAD R0, R0, UR5, R6 ;  /* 0x0000000500007c24 */ /* 0x000fe2000f8e0206 */
[----:B------:R-:W-:-:S03]  /*a8d0*/  ULDC.64 UR4, c[0x0][0x308] ;  /* 0x0000c20000047ab9 */ /* 0x000fc60000000a00 */
[----:B------:R-:W-:Y:S02]  /*a8e0*/  IMAD.IADD R5, R5, 0x1, R0 ;  /* 0x0000000105057824 */ /* 0x000fe400078e0200 */
[----:B------:R-:W-:-:S04]  /*a8f0*/  IMAD.WIDE.U32 R4, R18, UR4, R4 ;  /* 0x0000000412047c25 */ /* 0x000fc8000f8e0004 */
[----:B0-----:R-:W-:Y:S02]  /*a900*/  IMAD.SHL.U32 R10, R9, 0x8, RZ ;  /* 0x00000008090a7824 */ /* 0x001fe400078e00ff */
[----:B--2---:R-:W-:Y:S02]  /*a910*/  IMAD R0, R7, UR4, RZ ;  /* 0x0000000407007c24 */ /* 0x004fe4000f8e02ff */
[----:B------:R-:W0:Y:S02]  /*a920*/  S2R R7, SR_TID.X ;  /* 0x0000000000077919 */ /* 0x000e240000002100 */
[----:B------:R-:W-:Y:S01]  /*a930*/  IMAD R0, R18, UR5, R0 ;  /* 0x0000000512007c24 */ /* 0x000fe2000f8e0200 */
[----:B------:R-:W-:-:S04]  /*a940*/  ULDC.64 UR4, c[0x0][0x2e8] ;  /* 0x0000ba0000047ab9 */ /* 0x000fc80000000a00 */
[----:B------:R-:W-:Y:S02]  /*a950*/  IADD3 R6, R5, R0, RZ ;  /* 0x0000000005067210 */ /* 0x000fe40007ffe0ff */
[----:B------:R-:W-:Y:S01]  /*a960*/  LEA R0, P0, R4, UR4, 0x1 ;  /* 0x0000000404007c11 */ /* 0x000fe2000f8008ff */
[----:B------:R-:W-:-:S03]  /*a970*/  UMOV UR4, 0xffffffff ;  /* 0xffffffff00047882 */ /* 0x000fc60000000000 */
[----:B------:R-:W-:Y:S02]  /*a980*/  LEA.HI.X R6, R4, UR5, R6, 0x1, P0 ;  /* 0x0000000504067c11 */ /* 0x000fe400080f0c06 */
[----:B0-----:R-:W-:Y:S01]  /*a990*/  LOP3.LUT R11, R7, 0x7f, RZ, 0xc0, !PT ;  /* 0x0000007f070b7812 */ /* 0x001fe200078ec0ff */
[----:B------:R-:W-:-:S03]  /*a9a0*/  IMAD.SHL.U32 R7, R9, 0x8, RZ ;  /* 0x0000000809077824 */ /* 0x000fc600078e00ff */
[----:B------:R-:W-:Y:S02]  /*a9b0*/  SHF.R.U32.HI R11, RZ, 0x2, R11 ;  /* 0x00000002ff0b7819 */ /* 0x000fe4000001160b */
[----:B------:R-:W-:Y:S02]  /*a9c0*/  LOP3.LUT R7, R7, 0xd8, RZ, 0xc0, !PT ;  /* 0x000000d807077812 */ /* 0x000fe400078ec0ff */
[----:B---3--:R-:W-:Y:S02]  /*a9d0*/  IADD3 R3, -R11, R12, -R8 ;  /* 0x0000000c0b037210 */ /* 0x008fe40007ffe908 */
[----:B------:R-:W-:Y:S01]  /*a9e0*/  LOP3.LUT R7, R7, 0x18, R9, 0x78, !PT ;  /* 0x0000001807077812 */ /* 0x000fe200078e7809 */
[----:B------:R-:W-:Y:S01]  /*a9f0*/  IMAD.SHL.U32 R9, R9, 0x8, RZ ;  /* 0x0000000809097824 */ /* 0x000fe200078e00ff */
[----:B------:R-:W-:Y:S02]  /*aa00*/  ISETP.GE.AND P0, PT, R3, 0x1, PT ;  /* 0x000000010300780c */ /* 0x000fe40003f06270 */
[----:B------:R-:W-:-:S02]  /*aa10*/  LOP3.LUT R7, R7, 0x320, R10, 0xf8, !PT ;  /* 0x0000032007077812 */ /* 0x000fc400078ef80a */
[----:B------:R-:W-:-:S03]  /*aa20*/  LOP3.LUT R9, R9, 0x18, RZ, 0xc0, !PT ;  /* 0x0000001809097812 */ /* 0x000fc600078ec0ff */
[----:B------:R-:W-:Y:S01]  /*aa30*/  IMAD R7, R26, 0x3000, R7 ;  /* 0x000030001a077824 */ /* 0x000fe200078e0207 */
[----:B------:R-:W-:Y:S06]  /*aa40*/  BRA.DIV UR4, `(.L_x_10220) ;  /* 0x0000003a04347947 */ /* 0x000fec000b800000 */
[----:B------:R-:W0:Y:S01]  /*aa50*/  SHFL.IDX PT, R5, R0, RZ, 0x1c1f ;  /* 0x001c1fff00057589 */ /* 0x000e2200000e0000 */
[----:B------:R-:W-:-:S03]  /*aa60*/  @P0 LEA R8, R7, R23, 0x1 ;  /* 0x0000001707080211 */ /* 0x000fc600078e08ff */
        /* <DEDUP_REMOVED lines=26> */
[----:B------:R-:W2:Y:S04]  /*ac10*/  SHFL.IDX PT, R6, R6, 0x3, 0x1c1f ;  /* 0x007c1f0006067f89 */ /* 0x000ea800000e0000 */
[----:B------:R-:W3:Y:S01]  /*ac20*/  SHFL.IDX PT, R0, R0, 0x3, 0x1c1f ;  /* 0x007c1f0000007f89 */ /* 0x000ee200000e0000 */
[----:B0-----:R-:W-:-:S05]  /*ac30*/  @P1 LEA R5, P0, R9, R5, 0x1 ;  /* 0x0000000509051211 */ /* 0x001fca00078008ff */
[----:B-1----:R-:W-:-:S05]  /*ac40*/  @P1 IMAD.X R4, RZ, RZ, R4, P0 ;  /* 0x000000ffff041224 */ /* 0x002fca00000e0604 */
[----:B------:R-:W-:-:S04]  /*ac50*/  @P1 LOP3.LUT R5, R5, R4, RZ, 0x3c, !PT ;  /* 0x0000000405051212 */ /* 0x000fc800078e3cff */
[----:B------:R-:W-:-:S04]  /*ac60*/  @P1 LOP3.LUT R4, R5, R4, RZ, 0x3c, !PT ;  /* 0x0000000405041212 */ /* 0x000fc800078e3cff */
[----:B------:R-:W-:-:S05]  /*ac70*/  @P1 LOP3.LUT R5, R5, R4, RZ, 0x3c, !PT ;  /* 0x0000000405051212 */ /* 0x000fca00078e3cff */
[----:B------:R1:W-:Y:S04]  /*ac80*/  @P1 LDGSTS.E.BYPASS.LTC128B.128 [R8+0x16400], desc[UR36][R4.64], !P4 ;  /* 0x1640000004081fae */ /* 0x0003e8000e101d64 */
[----:B------:R1:W-:Y:S04]  /*ac90*/  @P1 LDGSTS.E.BYPASS.LTC128B.128 [R8+0x18400], desc[UR36][R4.64+0x40], !P3 ;  /* 0x1840004004081fae */ /* 0x0003e8000d901d64 */
[----:B--23--:R1:W-:Y:S02]  /*aca0*/  @P1 LDGSTS.E.BYPASS.LTC128B.128 [R8+0x1a400], desc[UR36][R4.64+0x80], !P2 ;  /* 0x1a40008004081fae */ /* 0x00c3e4000d101d64 */
.L_x_10293:
[----:B------:R-:W-:-:S13]  /*acb0*/  ISETP.GE.AND P0, PT, R3, 0x61, PT ;  /* 0x000000610300780c */ /* 0x000fda0003f06270 */
[----:B01----:R-:W-:Y:S01]  /*acc0*/  @P0 LEA R4, P1, R9, R0, 0x1 ;  /* 0x0000000009040211 */ /* 0x003fe200078208ff */
[----:B------:R-:W-:-:S03]  /*acd0*/  @P0 IMAD R7, R7, 0x2, R23 ;  /* 0x0000000207070824 */ /* 0x000fc600078e0217 */
[----:B------:R-:W-:-:S05]  /*ace0*/  @P0 IADD3.X R5, RZ, R6, RZ, P1, !PT ;  /* 0x00000006ff050210 */ /* 0x000fca0000ffe4ff */
        /* <DEDUP_REMOVED lines=8> */
.L_x_10221:
        /* <DEDUP_REMOVED lines=11> */
.L_x_10222:
[----:B0-----:R0:W5:Y:S01]  /*ae20*/  LDL.LU R4, [R1+0x20] ;  /* 0x0000200001047983 */ /* 0x0011620000300800 */
[----:B------:R0:W-:Y:S03]  /*ae30*/  SYNCS.ARRIVE.TRANS64.A1T0 RZ, [R2+URZ+0x2d830], RZ ;  /* 0x02d830ff02ff79a7 */ /* 0x0001e6000810003f */
[----:B------:R0:W5:Y:S02]  /*ae40*/  LDL.LU R3, [R1] ;  /* 0x0000000001037983 */ /* 0x0001640000300800 */
[----:B------:R-:W-:Y:S05]  /*ae50*/  WARPSYNC.ALL ;  /* 0x0000000000007948 */ /* 0x000fea0003800000 */
[----:B------:R-:W-:Y:S01]  /*ae60*/  ULDC.64 UR4, c[0x0][0x298] ;  /* 0x0000a60000047ab9 */ /* 0x000fe20000000a00 */
[----:B------:R-:W-:Y:S01]  /*ae70*/  BAR.SYNC.DEFER_BLOCKING 0x8, 0x200 ;  /* 0x0208000000007b1d */ /* 0x000fe20000010000 */
[----:B------:R-:W-:Y:S01]  /*ae80*/  LOP3.LUT P0, RZ, R22, 0x20, RZ, 0xc0, !PT ;  /* 0x0000002016ff7812 */ /* 0x000fe2000780c0ff */
[----:B0-----:R-:W-:-:S03]  /*ae90*/  VIADD R2, R23, 0xc400 ;  /* 0x0000c40017027836 */ /* 0x001fc60000000000 */
        /* <DEDUP_REMOVED lines=8> */
[----:B------:R-:W-:-:S04]  /*af20*/  IMAD.WIDE.U32 R2, R3, UR4, RZ ;  /* 0x0000000403027c25 */ /* 0x000fc8000f8e00ff */
[----:B------:R-:W-:Y:S01]  /*af30*/  IMAD.IADD R0, R3, 0x1, R0 ;  /* 0x0000000103007824 */ /* 0x000fe200078e0200 */
[----:B------:R0:W-:Y:S04]  /*af40*/  STL.64 [R1+0x20], R2 ;  /* 0x0000200201007387 */ /* 0x0001e80000100a00 */
[----:B------:R0:W-:Y:S01]  /*af50*/  STL [R1], R0 ;  /* 0x0000000001007387 */ /* 0x0001e20000100800 */
        /* <DEDUP_REMOVED lines=17> */
.L_x_10224:
[----:B------:R-:W-:Y:S05]  /*b070*/  BSYNC B6 ;  /* 0x0000000000067941 */ /* 0x000fea0003800000 */
.L_x_10223:
[----:B0-----:R-:W2:Y:S01]  /*b080*/  LDL.LU R0, [R1+0x2c] ;  /* 0x00002c0001007983 */ /* 0x001ea20000300800 */
[----:B------:R-:W0:Y:S01]  /*b090*/  LDC R10, c[0x0][0x448] ;  /* 0x00011200ff0a7b82 */ /* 0x000e220000000800 */
[----:B------:R-:W-:Y:S01]  /*b0a0*/  ULDC.64 UR4, c[0x0][0x2d8] ;  /* 0x0000b60000047ab9 */ /* 0x000fe20000000a00 */
[----:B------:R-:W-:Y:S01]  /*b0b0*/  ULDC.64 UR6, c[0x0][0x2c8] ;  /* 0x0000b20000067ab9 */ /* 0x000fe20000000a00 */
[----:B------:R-:W3:Y:S01]  /*b0c0*/  LDL.LU R21, [R1] ;  /* 0x0000000001157983 */ /* 0x000ee20000300800 */
[----:B------:R-:W-:-:S03]  /*b0d0*/  ULDC.64 UR8, c[0x0][0x280] ;  /* 0x0000a00000087ab9 */ /* 0x000fc60000000a00 */
[----:B------:R-:W3:Y:S04]  /*b0e0*/  LDL.LU.64 R2, [R1+0x20] ;  /* 0x0000200001027983 */ /* 0x000ee80000300a00 */
[----:B------:R-:W4:Y:S01]  /*b0f0*/  LDL R20, [R1+0x4] ;  /* 0x0000040001147983 */ /* 0x000f220000100800 */
[----:B------:R-:W1:Y:S01]  /*b100*/  S2R R13, SR_TID.X ;  /* 0x00000000000d7919 */ /* 0x000e620000002100 */
[----:B0-----:R-:W-:-:S13]  /*b110*/  ISETP.NE.AND P0, PT, R10, 0x1, PT ;  /* 0x000000010a00780c */ /* 0x001fda0003f05270 */
[----:B------:R-:W0:Y:S01]  /*b120*/  @P0 LDC R5, c[0x0][0x450] ;  /* 0x00011400ff050b82 */ /* 0x000e220000000800 */
[----:B-1----:R-:W-:-:S05]  /*b130*/  IMAD.SHL.U32 R11, R13, 0x8, RZ ;  /* 0x000000080d0b7824 */ /* 0x002fca00078e00ff */
[----:B------:R-:W-:-:S04]  /*b140*/  LOP3.LUT R11, R11, 0x18, RZ, 0xc0, !PT ;  /* 0x000000180b0b7812 */ /* 0x000fc800078ec0ff */
[C---:B------:R-:W-:Y:S02]  /*b150*/  LOP3.LUT R12, R11.reuse, 0x20, RZ, 0xfc, !PT ;  /* 0x000000200b0c7812 */ /* 0x040fe400078efcff */
[----:B------:R-:W-:Y:S01]  /*b160*/  LOP3.LUT R11, R11, 0x40, RZ, 0xfc, !PT ;  /* 0x000000400b0b7812 */ /* 0x000fe200078efcff */
[----:B--2---:R-:W-:Y:S02]  /*b170*/  IMAD.MOV.U32 R4, RZ, RZ, R0 ;  /* 0x000000ffff047224 */ /* 0x004fe400078e0000 */
[----:B---3--:R-:W-:Y:S02]  /*b180*/  IMAD.MOV.U32 R3, RZ, RZ, R21 ;  /* 0x000000ffff037224 */ /* 0x008fe400078e0015 */
[----:B------:R-:W1:Y:S01]  /*b190*/  S2R R21, SR_TID.X ;  /* 0x0000000000157919 */ /* 0x000e620000002100 */
[----:B----4-:R-:W-:Y:S02]  /*b1a0*/  IMAD R0, R20, UR4, RZ ;  /* 0x0000000414007c24 */ /* 0x010fe4000f8e02ff */
[----:B------:R-:W2:Y:S01]  /*b1b0*/  S2R R20, SR_TID.X ;  /* 0x0000000000147919 */ /* 0x000ea20000002100 */
[----:B------:R-:W-:-:S04]  /*b1c0*/  IMAD.WIDE.U32 R2, R18, UR4, R2 ;  /* 0x0000000412027c25 */ /* 0x000fc8000f8e0002 */
[----:B------:R-:W-:Y:S01]  /*b1d0*/  IMAD R0, R18, UR5, R0 ;  /* 0x0000000512007c24 */ /* 0x000fe2000f8e0200 */
[----:B------:R-:W-:-:S04]  /*b1e0*/  ULDC.64 UR4, c[0x0][0x2e0] ;  /* 0x0000b80000047ab9 */ /* 0x000fc80000000a00 */
[----:B------:R-:W-:Y:S01]  /*b1f0*/  IADD3 R3, R3, R0, RZ ;  /* 0x0000000003037210 */ /* 0x000fe20007ffe0ff */
[----:B------:R-:W-:Y:S02]  /*b200*/  IMAD R0, R4, UR4, RZ ;  /* 0x0000000404007c24 */ /* 0x000fe4000f8e02ff */
[----:B------:R-:W3:Y:S02]  /*b210*/  @P0 LDC R4, c[0x0][0x44c] ;  /* 0x00011300ff040b82 */ /* 0x000ee40000000800 */
[C---:B------:R-:W-:Y:S02]  /*b220*/  IMAD R0, R28.reuse, UR5, R0 ;  /* 0x000000051c007c24 */ /* 0x040fe4000f8e0200 */
[----:B------:R-:W-:Y:S01]  /*b230*/  IMAD.WIDE.U32 R2, R28, UR4, R2 ;  /* 0x000000041c027c25 */ /* 0x000fe2000f8e0002 */
[----:B------:R-:W-:-:S03]  /*b240*/  ULDC.64 UR4, c[0x0][0x2d0] ;  /* 0x0000b40000047ab9 */ /* 0x000fc60000000a00 */
[----:B------:R-:W-:Y:S02]  /*b250*/  IMAD.IADD R3, R3, 0x1, R0 ;  /* 0x0000000103037824 */ /* 0x000fe400078e0200 */
[----:B-1----:R-:W-:Y:S01]  /*b260*/  IMAD.SHL.U32 R21, R21, 0x20, RZ ;  /* 0x0000002015157824 */ /* 0x002fe200078e00ff */
[----:B--2---:R-:W-:-:S04]  /*b270*/  LOP3.LUT R20, R20, 0x7f, RZ, 0xc0, !PT ;  /* 0x0000007f14147812 */ /* 0x004fc800078ec0ff */
[----:B------:R-:W-:Y:S02]  /*b280*/  LOP3.LUT R21, R21, 0x60, RZ, 0xc0, !PT ;  /* 0x0000006015157812 */ /* 0x000fe400078ec0ff */
[----:B------:R-:W-:-:S04]  /*b290*/  SHF.R.U32.HI R20, RZ, 0x2, R20 ;  /* 0x00000002ff147819 */ /* 0x000fc80000011614 */
[----:B------:R-:W-:Y:S02]  /*b2a0*/  LOP3.LUT R20, R20, R21, RZ, 0xfc, !PT ;  /* 0x0000001514147212 */ /* 0x000fe400078efcff */
[----:B------:R-:W-:-:S03]  /*b2b0*/  LOP3.LUT R21, R13, 0x7f, RZ, 0xc0, !PT ;  /* 0x0000007f0d157812 */ /* 0x000fc600078ec0ff */
[----:B------:R-:W-:Y:S01]  /*b2c0*/  IMAD R6, R17, 0xc0, R20 ;  /* 0x000000c011067824 */ /* 0x000fe200078e0214 */
[----:B------:R-:W-:Y:S01]  /*b2d0*/  SHF.R.U32.HI R21, RZ, 0x2, R21 ;  /* 0x00000002ff157819 */ /* 0x000fe20000011615 */
[----:B------:R-:W-:Y:S02]  /*b2e0*/  IMAD.SHL.U32 R20, R13, 0x8, RZ ;  /* 0x000000080d147824 */ /* 0x000fe400078e00ff */
[----:B---3--:R-:W-:-:S03]  /*b2f0*/  @P0 IMAD.HI.U32 R0, R6, R4, RZ ;  /* 0x0000000406000227 */ /* 0x008fc600078e00ff */
[----:B------:R-:W-:Y:S01]  /*b300*/  LOP3.LUT R20, R20, 0x18, RZ, 0xc0, !PT ;  /* 0x0000001814147812 */ /* 0x000fe200078ec0ff */
[----:B------:R-:W-:Y:S01]  /*b310*/  IMAD.MOV.U32 R4, RZ, RZ, R6 ;  /* 0x000000ffff047224 */ /* 0x000fe200078e0006 */
[----:B0-----:R-:W-:-:S04]  /*b320*/  @P0 SHF.R.U32.HI R4, RZ, R5, R0 ;  /* 0x00000005ff040219 */ /* 0x001fc80000011600 */
[--C-:B------:R-:W-:Y:S01]  /*b330*/  SHF.R.S32.HI R0, RZ, 0x1f, R4.reuse ;  /* 0x0000001fff007819 */ /* 0x100fe20000011404 */
[----:B------:R-:W-:-:S04]  /*b340*/  IMAD.MOV R7, RZ, RZ, -R4 ;  /* 0x000000ffff077224 */ /* 0x000fc800078e0a04 */
[----:B------:R-:W-:-:S04]  /*b350*/  IMAD R0, R0, UR4, RZ ;  /* 0x0000000400007c24 */ /* 0x000fc8000f8e02ff */
[C---:B------:R-:W-:Y:S02]  /*b360*/  IMAD R0, R4.reuse, UR5, R0 ;  /* 0x0000000504007c24 */ /* 0x040fe4000f8e0200 */
[----:B------:R-:W-:-:S05]  /*b370*/  IMAD.WIDE.U32 R4, R4, UR4, R2 ;  /* 0x0000000404047c25 */ /* 0x000fca000f8e0002 */
[----:B------:R-:W-:Y:S01]  /*b380*/  IADD3 R5, R5, R0, RZ ;  /* 0x0000000005057210 */ /* 0x000fe20007ffe0ff */
[----:B------:R-:W-:-:S04]  /*b390*/  IMAD R0, R10, R7, R6 ;  /* 0x000000070a007224 */ /* 0x000fc800078e0206 */
[----:B------:R-:W-:Y:S01]  /*b3a0*/  IMAD.WIDE.U32 R8, R0, UR6, R4 ;  /* 0x0000000600087c25 */ /* 0x000fe2000f8e0004 */
[----:B------:R-:W-:-:S03]  /*b3b0*/  SHF.R.S32.HI R7, RZ, 0x1f, R0 ;  /* 0x0000001fff077819 */ /* 0x000fc60000011400 */
[----:B------:R-:W-:Y:S01]  /*b3c0*/  VIADD R5, R6, 0x80 ;  /* 0x0000008006057836 */ /* 0x000fe20000000000 */
[----:B------:R-:W-:Y:S01]  /*b3d0*/  LEA R4, P1, R8, UR8, 0x1 ;  /* 0x0000000808047c11 */ /* 0x000fe2000f8208ff */
[----:B------:R-:W-:Y:S02]  /*b3e0*/  IMAD R7, R7, UR6, RZ ;  /* 0x0000000607077c24 */ /* 0x000fe4000f8e02ff */
[----:B------:R-:W-:Y:S02]  /*b3f0*/  IMAD.MOV.U32 R6, RZ, RZ, R5 ;  /* 0x000000ffff067224 */ /* 0x000fe400078e0005 */
[----:B------:R-:W-:Y:S02]  /*b400*/  IMAD R0, R0, UR7, R7 ;  /* 0x0000000700007c24 */ /* 0x000fe4000f8e0207 */
[----:B------:R-:W0:Y:S02]  /*b410*/  @P0 LDC R7, c[0x0][0x44c] ;  /* 0x00011300ff070b82 */ /* 0x000e240000000800 */
[----:B------:R-:W-:-:S05]  /*b420*/  IMAD.IADD R0, R9, 0x1, R0 ;  /* 0x0000000109007824 */ /* 0x000fca00078e0200 */
[----:B------:R-:W-:Y:S02]  /*b430*/  LEA.HI.X R0, R8, UR9, R0, 0x1, P1 ;  /* 0x0000000908007c11 */ /* 0x000fe400088f0c00 */
[----:B------:R-:W1:Y:S01]  /*b440*/  @P0 LDC R8, c[0x0][0x450] ;  /* 0x00011400ff080b82 */ /* 0x000e620000000800 */
[----:B0-----:R-:W-:-:S05]  /*b450*/  @P0 IMAD.HI.U32 R7, R5, R7, RZ ;  /* 0x0000000705070227 */ /* 0x001fca00078e00ff */
[----:B-1----:R-:W-:-:S05]  /*b460*/  @P0 SHF.R.U32.HI R6, RZ, R8, R7 ;  /* 0x00000008ff060219 */ /* 0x002fca0000011607 */
[----:B------:R-:W-:Y:S02]  /*b470*/  IMAD.MOV R7, RZ, RZ, -R6 ;  /* 0x000000ffff077224 */ /* 0x000fe400078e0a06 */
[----:B------:R-:W-:-:S04]  /*b480*/  IMAD.WIDE.U32 R2, R6, UR4, R2 ;  /* 0x0000000406027c25 */ /* 0x000fc8000f8e0002 */
[----:B------:R-:W-:Y:S01]  /*b490*/  IMAD R5, R10, R7, R5 ;  /* 0x000000070a057224 */ /* 0x000fe200078e0205 */
[----:B------:R-:W-:-:S05]  /*b4a0*/  SHF.R.S32.HI R7, RZ, 0x1f, R6 ;  /* 0x0000001fff077819 */ /* 0x000fca0000011406 */
[----:B------:R-:W-:Y:S01]  /*b4b0*/  IMAD R7, R7, UR4, RZ ;  /* 0x0000000407077c24 */ /* 0x000fe2000f8e02ff */
[----:B------:R-:W-:Y:S02]  /*b4c0*/  ULDC UR4, c[0x0][0x2b8] ;  /* 0x0000ae0000047ab9 */ /* 0x000fe40000000800 */
[----:B------:R-:W-:Y:S01]  /*b4d0*/  ISETP.GE.AND P3, PT, R20, UR4, PT ;  /* 0x0000000414007c0c */ /* 0x000fe2000bf66270 */
[----:B------:R-:W-:Y:S01]  /*b4e0*/  IMAD R7, R6, UR5, R7 ;  /* 0x0000000506077c24 */ /* 0x000fe2000f8e0207 */
[----:B------:R-:W-:Y:S01]  /*b4f0*/  SHF.R.S32.HI R6, RZ, 0x1f, R5 ;  /* 0x0000001fff067819 */ /* 0x000fe20000011405 */
[----:B------:R-:W-:Y:S01]  /*b500*/  UMOV UR5, 0xffffffff ;  /* 0xffffffff00057882 */ /* 0x000fe20000000000 */
[----:B------:R-:W-:Y:S02]  /*b510*/  ISETP.GE.AND P1, PT, R11, UR4, PT ;  /* 0x000000040b007c0c */ /* 0x000fe4000bf26270 */
[----:B------:R-:W-:Y:S01]  /*b520*/  IADD3 R3, R3, R7, RZ ;  /* 0x0000000703037210 */ /* 0x000fe20007ffe0ff */
[----:B------:R-:W-:-:S02]  /*b530*/  IMAD R6, R6, UR6, RZ ;  /* 0x0000000606067c24 */ /* 0x000fc4000f8e02ff */
[----:B------:R-:W-:-:S04]  /*b540*/  IMAD.WIDE.U32 R2, R5, UR6, R2 ;  /* 0x0000000605027c25 */ /* 0x000fc8000f8e0002 */
[----:B------:R-:W-:Y:S01]  /*b550*/  IMAD R6, R5, UR7, R6 ;  /* 0x0000000705067c24 */ /* 0x000fe2000f8e0206 */
[----:B------:R-:W-:-:S03]  /*b560*/  LEA R8, P0, R2, UR8, 0x1 ;  /* 0x0000000802087c11 */ /* 0x000fc6000f8008ff */
[----:B------:R-:W-:-:S05]  /*b570*/  IMAD.IADD R3, R3, 0x1, R6 ;  /* 0x0000000103037824 */ /* 0x000fca00078e0206 */
[----:B------:R-:W-:Y:S02]  /*b580*/  LEA.HI.X R3, R2, UR9, R3, 0x1, P0 ;  /* 0x0000000902037c11 */ /* 0x000fe400080f0c03 */
[----:B------:R-:W-:Y:S01]  /*b590*/  ISETP.GE.AND P0, PT, R12, UR4, PT ;  /* 0x000000040c007c0c */ /* 0x000fe2000bf06270 */
[----:B------:R-:W-:-:S12]  /*b5a0*/  BRA.DIV UR5, `(.L_x_10225) ;  /* 0x0000003205d07947 */ /* 0x000fd8000b800000 */
[----:B------:R-:W2:Y:S04]  /*b5b0*/  LDL.LU R5, [R1+0x28] ;  /* 0x0000280001057983 */ /* 0x000ea80000300800 */
[----:B------:R-:W3:Y:S01]  /*b5c0*/  LDL R9, [R1+0x18] ;  /* 0x0000180001097983 */ /* 0x000ee20000100800 */
[----:B------:R-:W-:-:S03]  /*b5d0*/  IMAD R17, R17, 0xc0, R21 ;  /* 0x000000c011117824 */ /* 0x000fc600078e0215 */
[----:B------:R-:W-:Y:S01]  /*b5e0*/  SHFL.IDX PT, R6, R0, RZ, 0x1c1f ;  /* 0x001c1fff00067589 */ /* 0x000fe200000e0000 */
[----:B--2---:R-:W-:-:S03]  /*b5f0*/  IMAD R2, R5, R10, RZ ;  /* 0x0000000a05027224 */ /* 0x004fc600078e02ff */
[----:B------:R-:W0:Y:S02]  /*b600*/  SHFL.IDX PT, R5, R4, RZ, 0x1c1f ;  /* 0x001c1fff04057589 */ /* 0x000e2400000e0000 */
[----:B------:R-:W-:-:S13]  /*b610*/  ISETP.GE.AND P2, PT, R17, R2, PT ;  /* 0x000000021100720c */ /* 0x000fda0003f46270 */
[----:B0-----:R-:W-:-:S05]  /*b620*/  @!P2 LEA R5, P4, R20, R5, 0x1 ;  /* 0x000000051405a211 */ /* 0x001fca00078808ff */
[----:B------:R-:W-:-:S05]  /*b630*/  @!P2 IMAD.X R6, RZ, RZ, R6, P4 ;  /* 0x000000ffff06a224 */ /* 0x000fca00020e0606 */
[----:B------:R-:W-:Y:S01]  /*b640*/  @!P2 MOV R7, R6 ;  /* 0x000000060007a202 */ /* 0x000fe20000000f00 */
[----:B------:R-:W-:Y:S02]  /*b650*/  @!P2 IMAD.MOV.U32 R6, RZ, RZ, R5 ;  /* 0x000000ffff06a224 */ /* 0x000fe400078e0005 */
[----:B------:R-:W0:Y:S04]  /*b660*/  SHFL.IDX PT, R5, R4, 0x1, 0x1c1f ;  /* 0x003c1f0004057f89 */ /* 0x000e2800000e0000 */
[----:B---3--:R-:W-:Y:S04]  /*b670*/  @!P2 LDGSTS.E.BYPASS.LTC128B.128 [R9+0xc400], desc[UR36][R6.64], !P3 ;  /* 0x0c4000000609afae */ /* 0x008fe8000d901d64 */
[----:B------:R-:W-:Y:S04]  /*b680*/  @!P2 LDGSTS.E.BYPASS.LTC128B.128 [R9+0xf400], desc[UR36][R6.64+0x40], !P0 ;  /* 0x0f4000400609afae */ /* 0x000fe8000c101d64 */
[----:B------:R1:W-:Y:S04]  /*b690*/  @!P2 LDGSTS.E.BYPASS.LTC128B.128 [R9+0x12400], desc[UR36][R6.64+0x80], !P1 ;  /* 0x124000800609afae */ /* 0x0003e8000c901d64 */
[----:B-1----:R-:W1:Y:S01]  /*b6a0*/  SHFL.IDX PT, R7, R0, 0x1, 0x1c1f ;  /* 0x003c1f0000077f89 */ /* 0x002e6200000e0000 */
[----:B------:R-:W-:-:S05]  /*b6b0*/  VIADD R6, R17, 0x20 ;  /* 0x0000002011067836 */ /* 0x000fca0000000000 */
[----:B------:R-:W-:-:S13]  /*b6c0*/  ISETP.GE.AND P2, PT, R6, R2, PT ;  /* 0x000000020600720c */ /* 0x000fda0003f46270 */
[----:B0-----:R-:W-:-:S05]  /*b6d0*/  @!P2 LEA R5, P4, R20, R5, 0x1 ;  /* 0x000000051405a211 */ /* 0x001fca00078808ff */
[----:B-1----:R-:W-:Y:S02]  /*b6e0*/  @!P2 IMAD.X R7, RZ, RZ, R7, P4 ;  /* 0x000000ffff07a224 */ /* 0x002fe400020e0607 */
[----:B------:R-:W-:Y:S02]  /*b6f0*/  @!P2 IMAD.MOV.U32 R6, RZ, RZ, R5 ;  /* 0x000000ffff06a224 */ /* 0x000fe400078e0005 */
[----:B------:R-:W0:Y:S04]  /*b700*/  SHFL.IDX PT, R5, R4, 0x2, 0x1c1f ;  /* 0x005c1f0004057f89 */ /* 0x000e2800000e0000 */
[----:B------:R-:W-:Y:S04]  /*b710*/  @!P2 LDGSTS.E.BYPASS.LTC128B.128 [R9+0xcc00], desc[UR36][R6.64], !P3 ;  /* 0x0cc000000609afae */ /* 0x000fe8000d901d64 */
[----:B------:R-:W-:Y:S04]  /*b720*/  @!P2 LDGSTS.E.BYPASS.LTC128B.128 [R9+0xfc00], desc[UR36][R6.64+0x40], !P0 ;  /* 0x0fc000400609afae */ /* 0x000fe8000c101d64 */
[----:B------:R1:W-:Y:S04]  /*b730*/  @!P2 LDGSTS.E.BYPASS.LTC128B.128 [R9+0x12c00], desc[UR36][R6.64+0x80], !P1 ;  /* 0x12c000800609afae */ /* 0x0003e8000c901d64 */
[----:B------:R-:W-:Y:S04]  /*b740*/  SHFL.IDX PT, R4, R4, 0x3, 0x1c1f ;  /* 0x007c1f0004047f89 */ /* 0x000fe800000e0000 */
[----:B-1----:R-:W1:Y:S01]  /*b750*/  SHFL.IDX PT, R7, R0, 0x2, 0x1c1f ;  /* 0x005c1f0000077f89 */ /* 0x002e6200000e0000 */
[----:B------:R-:W-:-:S03]  /*b760*/  IADD3 R6, R17, 0x40, RZ ;  /* 0x0000004011067810 */ /* 0x000fc60007ffe0ff */
[----:B------:R-:W2:Y:S01]  /*b770*/  SHFL.IDX PT, R0, R0, 0x3, 0x1c1f ;  /* 0x007c1f0000007f89 */ /* 0x000ea200000e0000 */
[----:B------:R-:W-:-:S13]  /*b780*/  ISETP.GE.AND P2, PT, R6, R2, PT ;  /* 0x000000020600720c */ /* 0x000fda0003f46270 */
[----:B0-----:R-:W-:-:S05]  /*b790*/  @!P2 LEA R5, P4, R20, R5, 0x1 ;  /* 0x000000051405a211 */ /* 0x001fca00078808ff */
[----:B------:R-:W-:Y:S02]  /*b7a0*/  @!P2 IMAD.MOV.U32 R6, RZ, RZ, R5 ;  /* 0x000000ffff06a224 */ /* 0x000fe400078e0005 */
[----:B-1----:R-:W-:Y:S02]  /*b7b0*/  @!P2 IMAD.X R7, RZ, RZ, R7, P4 ;  /* 0x000000ffff07a224 */ /* 0x002fe400020e0607 */
[----:B------:R-:W-:-:S03]  /*b7c0*/  VIADD R5, R17, 0x60 ;  /* 0x0000006011057836 */ /* 0x000fc60000000000 */
[----:B------:R-:W-:Y:S04]  /*b7d0*/  @!P2 LDGSTS.E.BYPASS.LTC128B.128 [R9+0xd400], desc[UR36][R6.64], !P3 ;  /* 0x0d4000000609afae */ /* 0x000fe8000d901d64 */
[----:B------:R-:W-:Y:S04]  /*b7e0*/  @!P2 LDGSTS.E.BYPASS.LTC128B.128 [R9+0x10400], desc[UR36][R6.64+0x40], !P0 ;  /* 0x104000400609afae */ /* 0x000fe8000c101d64 */
[----:B------:R-:W-:Y:S01]  /*b7f0*/  @!P2 LDGSTS.E.BYPASS.LTC128B.128 [R9+0x13400], desc[UR36][R6.64+0x80], !P1 ;  /* 0x134000800609afae */ /* 0x000fe2000c901d64 */
[----:B------:R-:W-:-:S13]  /*b800*/  ISETP.GE.AND P2, PT, R5, R2, PT ;  /* 0x000000020500720c */ /* 0x000fda0003f46270 */
[----:B------:R-:W-:-:S05]  /*b810*/  @!P2 LEA R4, P4, R20, R4, 0x1 ;  /* 0x000000041404a211 */ /* 0x000fca00078808ff */
[----:B--2---:R-:W-:-:S05]  /*b820*/  @!P2 IMAD.X R0, RZ, RZ, R0, P4 ;  /* 0x000000ffff00a224 */ /* 0x004fca00020e0600 */
[----:B------:R-:W-:Y:S02]  /*b830*/  @!P2 MOV R5, R0 ;  /* 0x000000000005a202 */ /* 0x000fe40000000f00 */
[----:B------:R-:W-:Y:S04]  /*b840*/  SHFL.IDX PT, R0, R3, RZ, 0x1c1f ;  /* 0x001c1fff03007589 */ /* 0x000fe800000e0000 */
[----:B------:R-:W-:Y:S04]  /*b850*/  @!P2 LDGSTS.E.BYPASS.LTC128B.128 [R9+0xdc00], desc[UR36][R4.64], !P3 ;  /* 0x0dc000000409afae */ /* 0x000fe8000d901d64 */
[----:B------:R-:W-:Y:S04]  /*b860*/  @!P2 LDGSTS.E.BYPASS.LTC128B.128 [R9+0x10c00], desc[UR36][R4.64+0x40], !P0 ;  /* 0x10c000400409afae */ /* 0x000fe8000c101d64 */
[----:B------:R0:W-:Y:S04]  /*b870*/  @!P2 LDGSTS.E.BYPASS.LTC128B.128 [R9+0x13c00], desc[UR36][R4.64+0x80], !P1 ;  /* 0x13c000800409afae */ /* 0x0001e8000c901d64 */
[----:B------:R-:W-:Y:S04]  /*b880*/  SHFL.IDX PT, R3, R3, 0x1, 0x1c1f ;  /* 0x003c1f0003037f89 */ /* 0x000fe800000e0000 */
[----:B0-----:R-:W0:Y:S01]  /*b890*/  SHFL.IDX PT, R4, R8, RZ, 0x1c1f ;  /* 0x001c1fff08047589 */ /* 0x001e2200000e0000 */
[----:B------:R-:W-:-:S03]  /*b8a0*/  VIADD R5, R17, 0x80 ;  /* 0x0000008011057836 */ /* 0x000fc60000000000 */
[----:B------:R-:W1:Y:S02]  /*b8b0*/  SHFL.IDX PT, R8, R8, 0x1, 0x1c1f ;  /* 0x003c1f0008087f89 */ /* 0x000e6400000e0000 */
[----:B------:R-:W-:-:S13]  /*b8c0*/  ISETP.GE.AND P2, PT, R5, R2, PT ;  /* 0x000000020500720c */ /* 0x000fda0003f46270 */
[----:B0-----:R-:W-:-:S05]  /*b8d0*/  @!P2 LEA R4, P4, R20, R4, 0x1 ;  /* 0x000000041404a211 */ /* 0x001fca00078808ff */
[----:B------:R-:W-:-:S04]  /*b8e0*/  @!P2 IMAD.X R0, RZ, RZ, R0, P4 ;  /* 0x000000ffff00a224 */ /* 0x000fc800020e0600 */
[----:B------:R-:W-:-:S05]  /*b8f0*/  @!P2 IMAD.MOV.U32 R5, RZ, RZ, R0 ;  /* 0x000000ffff05a224 */ /* 0x000fca00078e0000 */
[----:B------:R0:W-:Y:S04]  /*b900*/  @!P2 LDGSTS.E.BYPASS.LTC128B.128 [R9+0xe400], desc[UR36][R4.64], !P3 ;  /* 0x0e4000000409afae */ /* 0x0001e8000d901d64 */
[----:B------:R0:W-:Y:S04]  /*b910*/  @!P2 LDGSTS.E.BYPASS.LTC128B.128 [R9+0x11400], desc[UR36][R4.64+0x40], !P0 ;  /* 0x114000400409afae */ /* 0x0001e8000c101d64 */
[----:B-1----:R0:W-:Y:S02]  /*b920*/  @!P2 LDGSTS.E.BYPASS.LTC128B.128 [R9+0x14400], desc[UR36][R4.64+0x80], !P1 ;  /* 0x144000800409afae */ /* 0x0021e4000c901d64 */
.L_x_10306:
[----:B------:R-:W2:Y:S01]  /*b930*/  LDL R0, [R1+0x18] ;  /* 0x0000180001007983 */ /* 0x000ea20000100800 */
[----:B------:R-:W-:-:S05]  /*b940*/  VIADD R17, R17, 0xa0 ;  /* 0x000000a011117836 */ /* 0x000fca0000000000 */
[----:B------:R-:W-:-:S13]  /*b950*/  ISETP.GE.AND P2, PT, R17, R2, PT ;  /* 0x000000021100720c */ /* 0x000fda0003f46270 */
[----:B------:R-:W-:-:S04]  /*b960*/  @!P2 LEA R2, P4, R20, R8, 0x1 ;  /* 0x000000081402a211 */ /* 0x000fc800078808ff */
[----:B------:R-:W-:-:S05]  /*b970*/  @!P2 IADD3.X R3, RZ, R3, RZ, P4, !PT ;  /* 0x00000003ff03a210 */ /* 0x000fca00027fe4ff */
[----:B------:R-:W-:Y:S01]  /*b980*/  @!PT LDS RZ, [RZ] ;  /* 0x00000000fffff984 */ /* 0x000fe20000000800 */
[----:B------:R-:W-:Y:S01]  /*b990*/  @!PT LDS RZ, [RZ] ;  /* 0x00000000fffff984 */ /* 0x000fe20000000800 */
[----:B------:R-:W-:Y:S01]  /*b9a0*/  @!PT LDS RZ, [RZ] ;  /* 0x00000000fffff984 */ /* 0x000fe20000000800 */
[----:B--2---:R1:W-:Y:S04]  /*b9b0*/  @!P2 LDGSTS.E.BYPASS.LTC128B.128 [R0+0xec00], desc[UR36][R2.64], !P3 ;  /* 0x0ec000000200afae */ /* 0x0043e8000d901d64 */
[----:B------:R1:W-:Y:S01]  /*b9c0*/  @!P2 LDGSTS.E.BYPASS.LTC128B.128 [R0+0x11c00], desc[UR36][R2.64+0x40], !P0 ;  /* 0x11c000400200afae */ /* 0x0003e2000c101d64 */
[----:B------:R-:W-:-:S03]  /*b9d0*/  PLOP3.LUT P0, PT, PT, PT, PT, 0x80, 0x0 ;  /* 0x000000000000781c */ /* 0x000fc60003f0f070 */
[----:B------:R1:W-:Y:S01]  /*b9e0*/  @!P2 LDGSTS.E.BYPASS.LTC128B.128 [R0+0x14c00], desc[UR36][R2.64+0x80], !P1 ;  /* 0x14c000800200afae */ /* 0x0003e2000c901d64 */
[----:B------:R-:W-:-:S09]  /*b9f0*/  NOP ;  /* 0x0000000000007918 */ /* 0x000fd20000000000 */
.L_x_10226:
[----:B------:R-:W-:Y:S02]  /*ba00*/  PLOP3.LUT P1, PT, P1, P0, PT, 0xa2, 0x0 ;  /* 0x000000000000781c */ /* 0x000fe40000f21472 */
[----:B------:R-:W-:-:S08]  /*ba10*/  @P0 R2UR P1, UR4, R23 ;  /* 0x00000000170402ca */ /* 0x000fd00000020000 */
[----:B------:R-:W-:-:S05]  /*ba20*/  @P0 PLOP3.LUT P0, PT, P1, PT, PT, 0x80, 0x0 ;  /* 0x000000000000081c */ /* 0x000fca0000f0f070 */
[----:B------:R-:W-:Y:S01]  /*ba30*/  @!P1 SYNCS.ARRIVE.TRANS64.RED.A0T1 RZ, [UR4+0x2d800], RZ ;  /* 0x02d800ffffff99a7 */ /* 0x000fe20008200404 */
[----:B------:R-:W-:Y:S07]  /*ba40*/  @!P1 ARRIVES.LDGSTSBAR.64.TRANSCNT [UR4+0x2d800] ;  /* 0x02d80000ff0099b0 */ /* 0x000fee0008000a84 */
[----:B------:R-:W-:Y:S05]  /*ba50*/  @P0 BRA.U.ANY `(.L_x_10226) ;  /* 0xfffffffd00e80947 */ /* 0x000fea000393ffff */
[----:B-1----:R-:W2:Y:S02]  /*ba60*/  LDL.LU R2, [R1+0x30] ;  /* 0x0000300001027983 */ /* 0x002ea40000300800 */
        /* <DEDUP_REMOVED lines=10> */
[----:B-12---:R-:W-:Y:S05]  /*bb10*/  @!P0 BRA `(.L_x_10228) ;  /* 0x0000003400748947 */ /* 0x006fea0003800000 */
.L_x_10307:
[----:B------:R-:W-:Y:S05]  /*bb20*/  BSYNC B0 ;  /* 0x0000000000007941 */ /* 0x000fea0003800000 */
.L_x_10227:
[----:B------:R-:W2:Y:S01]  /*bb30*/  LDL R2, [R1+0xc] ;  /* 0x00000c0001027983 */ /* 0x000ea20000100800 */
[----:B------:R-:W-:Y:S01]  /*bb40*/  BSSY B0, `(.L_x_10229) ;  /* 0x0000100000007945 */ /* 0x000fe20003800000 */
[----:B--2---:R-:W-:-:S13]  /*bb50*/  ISETP.GE.AND P0, PT, R2, 0x81, PT ;  /* 0x000000810200780c */ /* 0x004fda0003f06270 */
[----:B------:R-:W-:Y:S05]  /*bb60*/  @!P0 BRA `(.L_x_10230) ;  /* 0x0000000c00f48947 */ /* 0x000fea0003800000 */
[----:B------:R-:W1:Y:S01]  /*bb70*/  LDL.LU R3, [R1+0x34] ;  /* 0x0000340001037983 */ /* 0x000e620000300800 */
[----:B------:R-:W-:Y:S01]  /*bb80*/  ULDC UR4, c[0x0][0x2f4] ;  /* 0x0000bd0000047ab9 */ /* 0x000fe20000000800 */
[----:B------:R-:W-:Y:S01]  /*bb90*/  IMAD.MOV.U32 R17, RZ, RZ, R29 ;  /* 0x000000ffff117224 */ /* 0x000fe200078e001d */
[----:B------:R-:W-:Y:S01]  /*bba0*/  MOV R10, R26 ;  /* 0x0000001a000a7202 */ /* 0x000fe20000000f00 */
[----:B------:R-:W0:Y:S01]  /*bbb0*/  S2R R2, SR_TID.X ;  /* 0x0000000000027919 */ /* 0x000e220000002100 */
[----:B------:R2:W-:Y:S01]  /*bbc0*/  STL [R1], R27 ;  /* 0x0000001b01007387 */ /* 0x0005e20000100800 */
[----:B0-----:R-:W-:-:S05]  /*bbd0*/  IMAD.SHL.U32 R4, R2, 0x8, RZ ;  /* 0x0000000802047824 */ /* 0x001fca00078e00ff */
[----:B------:R-:W-:-:S04]  /*bbe0*/  LOP3.LUT R4, R4, 0x18, RZ, 0xc0, !PT ;  /* 0x0000001804047812 */ /* 0x000fc800078ec0ff */
[C---:B------:R-:W-:Y:S02]  /*bbf0*/  LOP3.LUT R2, R4.reuse, 0x40, RZ, 0xfc, !PT ;  /* 0x0000004004027812 */ /* 0x040fe400078efcff */
[----:B------:R-:W-:Y:S02]  /*bc00*/  ISETP.GE.AND P3, PT, R4, UR4, PT ;  /* 0x0000000404007c0c */ /* 0x000fe4000bf66270 */
[----:B------:R-:W-:Y:S02]  /*bc10*/  ISETP.GE.AND P1, PT, R2, UR4, PT ;  /* 0x0000000402007c0c */ /* 0x000fe4000bf26270 */
[----:B-1----:R-:W-:Y:S02]  /*bc20*/  LEA.HI.SX32 R0, R3, 0xfffffffe, 0x19 ;  /* 0xfffffffe03007811 */ /* 0x002fe400078fcaff */
[----:B------:R-:W-:-:S04]  /*bc30*/  LOP3.LUT R3, R4, 0x20, RZ, 0xfc, !PT ;  /* 0x0000002004037812 */ /* 0x000fc800078efcff */
[----:B--2---:R-:W-:-:S13]  /*bc40*/  ISETP.GE.AND P2, PT, R3, UR4, PT ;  /* 0x0000000403007c0c */ /* 0x004fda000bf46270 */
.L_x_10243:
[----:B------:R-:W2:Y:S01]  /*bc50*/  LDL R9, [R1+0x10] ;  /* 0x0000100001097983 */ /* 0x000ea20000100800 */
[----:B------:R-:W0:Y:S03]  /*bc60*/  LDC R4, c[0x0][0x430] ;  /* 0x00010c00ff047b82 */ /* 0x000e260000000800 */
[----:B------:R-:W3:Y:S04]  /*bc70*/  LDL R8, [R1+0x14] ;  /* 0x0000140001087983 */ /* 0x000ee80000100800 */
[----:B------:R-:W4:Y:S01]  /*bc80*/  LDL R7, [R1+0x8] ;  /* 0x0000080001077983 */ /* 0x000f220000100800 */
[----:B------:R-:W1:Y:S03]  /*bc90*/  S2R R2, SR_TID.X ;  /* 0x0000000000027919 */ /* 0x000e660000002100 */
[----:B------:R-:W5:Y:S01]  /*bca0*/  LDL R6, [R1+0x38] ;  /* 0x0000380001067983 */ /* 0x000f620000100800 */
[----:B0-----:R-:W-:-:S13]  /*bcb0*/  ISETP.NE.AND P0, PT, R4, 0x1, PT ;  /* 0x000000010400780c */ /* 0x001fda0003f05270 */
[----:B------:R-:W0:Y:S01]  /*bcc0*/  @P0 LDC R5, c[0x0][0x434] ;  /* 0x00010d00ff050b82 */ /* 0x000e220000000800 */
[----:B-1----:R-:W-:-:S04]  /*bcd0*/  LOP3.LUT R3, R2, 0x7f, RZ, 0xc0, !PT ;  /* 0x0000007f02037812 */ /* 0x002fc800078ec0ff */
[----:B------:R-:W-:-:S03]  /*bce0*/  SHF.R.U32.HI R4, RZ, 0x2, R3 ;  /* 0x00000002ff047819 */ /* 0x000fc60000011603 */
[----:B------:R-:W1:Y:S01]  /*bcf0*/  @P0 LDC R3, c[0x0][0x438] ;  /* 0x00010e00ff030b82 */ /* 0x000e620000000800 */
[----:B------:R-:W-:Y:S02]  /*bd00*/  IMAD.SHL.U32 R2, R2, 0x20, RZ ;  /* 0x0000002002027824 */ /* 0x000fe400078e00ff */
[----:B------:R-:W-:-:S03]  /*bd10*/  IMAD R4, R0, 0x80, R4 ;  /* 0x0000008000047824 */ /* 0x000fc600078e0204 */
[----:B------:R-:W-:Y:S01]  /*bd20*/  LOP3.LUT R2, R2, 0x60, RZ, 0xc0, !PT ;  /* 0x0000006002027812 */ /* 0x000fe200078ec0ff */
[----:B------:R-:W-:Y:S05]  /*bd30*/  YIELD ;  /* 0x0000000000007946 */ /* 0x000fea0003800000 */
[----:B------:R-:W-:Y:S01]  /*bd40*/  ULDC UR4, c[0x0][0x430] ;  /* 0x00010c0000047ab9 */ /* 0x000fe20000000800 */
[----:B--2---:R-:W-:-:S05]  /*bd50*/  IADD3 R4, R2, R4, R9 ;  /* 0x0000000402047210 */ /* 0x004fca0007ffe009 */
[----:B0-----:R-:W-:-:S04]  /*bd60*/  @P0 IMAD.HI.U32 R5, R4, R5, RZ ;  /* 0x0000000504050227 */ /* 0x001fc800078e00ff */
[----:B------:R-:W-:Y:S01]  /*bd70*/  IMAD.MOV.U32 R2, RZ, RZ, R4 ;  /* 0x000000ffff027224 */ /* 0x000fe200078e0004 */
[----:B-1----:R-:W-:-:S05]  /*bd80*/  @P0 SHF.R.U32.HI R2, RZ, R3, R5 ;  /* 0x00000003ff020219 */ /* 0x002fca0000011605 */
[--C-:B------:R-:W-:Y:S01]  /*bd90*/  IMAD.MOV R9, RZ, RZ, -R2.reuse ;  /* 0x000000ffff097224 */ /* 0x100fe200078e0a02 */
[----:B------:R-:W-:-:S03]  /*bda0*/  SHF.R.S32.HI R3, RZ, 0x1f, R2 ;  /* 0x0000001fff037819 */ /* 0x000fc60000011402 */
[----:B------:R-:W-:Y:S01]  /*bdb0*/  IMAD R9, R9, UR4, R4 ;  /* 0x0000000409097c24 */ /* 0x000fe2000f8e0204 */
[----:B------:R-:W-:Y:S02]  /*bdc0*/  ULDC.64 UR4, c[0x0][0x428] ;  /* 0x00010a0000047ab9 */ /* 0x000fe40000000a00 */
[----:B---3--:R-:W-:Y:S02]  /*bdd0*/  IMAD R4, R8, UR4, RZ ;  /* 0x0000000408047c24 */ /* 0x008fe4000f8e02ff */
[----:B----4-:R-:W-:-:S04]  /*bde0*/  IMAD.WIDE.U32 R2, R7, UR4, R2 ;  /* 0x0000000407027c25 */ /* 0x010fc8000f8e0002 */
[----:B------:R-:W-:Y:S01]  /*bdf0*/  IMAD R4, R7, UR5, R4 ;  /* 0x0000000507047c24 */ /* 0x000fe2000f8e0204 */
[----:B------:R-:W-:-:S04]  /*be00*/  ULDC.64 UR4, c[0x0][0x418] ;  /* 0x0001060000047ab9 */ /* 0x000fc80000000a00 */
[----:B------:R-:W-:Y:S02]  /*be10*/  IADD3 R3, R4, R3, RZ ;  /* 0x0000000304037210 */ /* 0x000fe40007ffe0ff */
[----:B------:R-:W-:-:S04]  /*be20*/  LEA R4, P0, R2, UR4, 0x2 ;  /* 0x0000000402047c11 */ /* 0x000fc8000f8010ff */
[----:B------:R-:W-:-:S05]  /*be30*/  LEA.HI.X R5, R2, UR5, R3, 0x2, P0 ;  /* 0x0000000502057c11 */ /* 0x000fca00080f1403 */
[----:B------:R-:W2:Y:S01]  /*be40*/  LDG.E R8, desc[UR36][R4.64] ;  /* 0x0000002404087981 */ /* 0x000ea2000c1e1900 */
[----:B-----5:R-:W-:Y:S01]  /*be50*/  ISETP.NE.AND P4, PT, R6, 0x3, PT ;  /* 0x000000030600780c */ /* 0x020fe20003f85270 */
[----:B------:R-:W-:-:S05]  /*be60*/  VIADD R26, R10, 0x1 ;  /* 0x000000010a1a7836 */ /* 0x000fca0000000000 */
[----:B------:R-:W-:-:S04]  /*be70*/  ISETP.NE.AND P0, PT, R26, 0x2, PT ;  /* 0x000000021a00780c */ /* 0x000fc80003f05270 */
[----:B------:R-:W-:Y:S01]  /*be80*/  SEL R29, RZ, 0x1, P0 ;  /* 0x00000001ff1d7807 */ /* 0x000fe20000000000 */
[----:B------:R-:W-:Y:S01]  /*be90*/  IMAD.MOV.U32 R27, RZ, RZ, R0 ;  /* 0x000000ffff1b7224 */ /* 0x000fe200078e0000 */
[----:B------:R-:W-:Y:S02]  /*bea0*/  SEL R26, R26, RZ, P0 ;  /* 0x000000ff1a1a7207 */ /* 0x000fe40000000000 */
[----:B------:R-:W-:Y:S02]  /*beb0*/  LOP3.LUT R29, R17, R29, RZ, 0x3c, !PT ;  /* 0x0000001d111d7212 */ /* 0x000fe400078e3cff */
[----:B--2---:R-:W-:Y:S01]  /*bec0*/  SHF.R.S32.HI R28, RZ, 0x1f, R8 ;  /* 0x0000001fff1c7819 */ /* 0x004fe20000011408 */
[----:B------:R-:W-:Y:S06]  /*bed0*/  @!P4 BRA `(.L_x_10231) ;  /* 0x000000000004c947 */ /* 0x000fec0003800000 */
[----:B------:R-:W-:Y:S01]  /*bee0*/  BPT.TRAP 0x1 ;  /* 0x000000040000795c */ /* 0x000fe20000300000 */
.L_x_10231:
[----:B------:R-:W-:Y:S01]  /*bef0*/  IMAD R5, R26, 0x8, R23 ;  /* 0x000000081a057824 */ /* 0x000fe200078e0217 */
[----:B------:R-:W-:Y:S01]  /*bf00*/  SHF.L.U32 R0, R29, 0x1f, RZ ;  /* 0x0000001f1d007819 */ /* 0x000fe200000006ff */
[----:B------:R-:W-:Y:S03]  /*bf10*/  BSSY B1, `(.L_x_10232) ;  /* 0x0000003000017945 */ /* 0x000fe60003800000 */
[----:B------:R-:W0:Y:S02]  /*bf20*/  SYNCS.PHASECHK.TRANS64.TRYWAIT P0, [R5+URZ+0x2d840], R0 ;  /* 0x02d84000050075a7 */ /* 0x000e24000800017f */
[----:B0-----:R-:W-:Y:S05]  /*bf30*/  @!P0 BRA `(.L_x_10233) ;  /* 0x0000003000808947 */ /* 0x001fea0003800000 */
.L_x_10308:
[----:B------:R-:W-:Y:S05]  /*bf40*/  BSYNC B1 ;  /* 0x0000000000017941 */ /* 0x000fea0003800000 */
.L_x_10232:
[----:B------:R-:W2:Y:S01]  /*bf50*/  LDL R4, [R1+0x4] ;  /* 0x0000040001047983 */ /* 0x000ea20000100800 */
[----:B------:R-:W-:Y:S01]  /*bf60*/  SHF.R.S32.HI R20, RZ, 0x1f, R9 ;  /* 0x0000001fff147819 */ /* 0x000fe20000011409 */
[----:B------:R-:W-:Y:S01]  /*bf70*/  ULDC.64 UR4, c[0x0][0x300] ;  /* 0x0000c00000047ab9 */ /* 0x000fe20000000a00 */
[C---:B------:R-:W-:Y:S01]  /*bf80*/  LOP3.LUT P5, RZ, R22.reuse, 0x2, RZ, 0xc0, !PT ;  /* 0x0000000216ff7812 */ /* 0x040fe200078ac0ff */
[----:B------:R-:W1:Y:S01]  /*bf90*/  S2R R6, SR_TID.X ;  /* 0x0000000000067919 */ /* 0x000e620000002100 */
[----:B------:R-:W-:Y:S01]  /*bfa0*/  IMAD.WIDE.U32 R2, R9, UR4, RZ ;  /* 0x0000000409027c25 */ /* 0x000fe2000f8e00ff */
[----:B------:R-:W-:-:S03]  /*bfb0*/  LOP3.LUT P4, RZ, R22, 0x1, RZ, 0xc0, !PT ;  /* 0x0000000116ff7812 */ /* 0x000fc6000788c0ff */
[----:B0-----:R-:W-:-:S04]  /*bfc0*/  IMAD R0, R20, UR4, RZ ;  /* 0x0000000414007c24 */ /* 0x001fc8000f8e02ff */
[----:B------:R-:W-:Y:S01]  /*bfd0*/  IMAD R0, R9, UR5, R0 ;  /* 0x0000000509007c24 */ /* 0x000fe2000f8e0200 */
[----:B------:R-:W-:-:S03]  /*bfe0*/  ULDC.64 UR4, c[0x0][0x310] ;  /* 0x0000c40000047ab9 */ /* 0x000fc60000000a00 */
[----:B------:R-:W-:Y:S02]  /*bff0*/  IMAD.IADD R3, R3, 0x1, R0 ;  /* 0x0000000103037824 */ /* 0x000fe400078e0200 */
[----:B------:R-:W-:Y:S02]  /*c000*/  IMAD R0, R28, UR4, RZ ;  /* 0x000000041c007c24 */ /* 0x000fe4000f8e02ff */
[----:B------:R-:W-:-:S04]  /*c010*/  IMAD.WIDE.U32 R2, R8, UR4, R2 ;  /* 0x0000000408027c25 */ /* 0x000fc8000f8e0002 */
[----:B------:R-:W-:Y:S01]  /*c020*/  IMAD R0, R8, UR5, R0 ;  /* 0x0000000508007c24 */ /* 0x000fe2000f8e0200 */
[----:B------:R-:W-:-:S04]  /*c030*/  ULDC.64 UR4, c[0x0][0x308] ;  /* 0x0000c20000047ab9 */ /* 0x000fc80000000a00 */
[----:B------:R-:W-:-:S03]  /*c040*/  IADD3 R3, R3, R0, RZ ;  /* 0x0000000003037210 */ /* 0x000fc60007ffe0ff */
[----:B------:R-:W-:-:S04]  /*c050*/  IMAD.WIDE.U32 R2, R18, UR4, R2 ;  /* 0x0000000412027c25 */ /* 0x000fc8000f8e0002 */
[----:B-1----:R-:W-:Y:S02]  /*c060*/  IMAD.SHL.U32 R11, R6, 0x8, RZ ;  /* 0x00000008060b7824 */ /* 0x002fe400078e00ff */
[----:B--2---:R-:W-:Y:S02]  /*c070*/  IMAD R0, R4, UR4, RZ ;  /* 0x0000000404007c24 */ /* 0x004fe4000f8e02ff */
[----:B------:R-:W-:Y:S02]  /*c080*/  IMAD.SHL.U32 R4, R6, 0x8, RZ ;  /* 0x0000000806047824 */ /* 0x000fe400078e00ff */
[----:B------:R-:W-:Y:S01]  /*c090*/  IMAD R0, R18, UR5, R0 ;  /* 0x0000000512007c24 */ /* 0x000fe2000f8e0200 */
[----:B------:R-:W-:Y:S02]  /*c0a0*/  ULDC.64 UR4, c[0x0][0x2e8] ;  /* 0x0000ba0000047ab9 */ /* 0x000fe40000000a00 */
[----:B------:R-:W-:Y:S01]  /*c0b0*/  LOP3.LUT R4, R4, 0xd8, RZ, 0xc0, !PT ;  /* 0x000000d804047812 */ /* 0x000fe200078ec0ff */
[----:B------:R-:W-:-:S03]  /*c0c0*/  IMAD.IADD R0, R0, 0x1, R3 ;  /* 0x0000000100007824 */ /* 0x000fc600078e0203 */
[----:B------:R-:W-:Y:S02]  /*c0d0*/  LOP3.LUT R4, R4, 0x18, R6, 0x78, !PT ;  /* 0x0000001804047812 */ /* 0x000fe400078e7806 */
[----:B------:R-:W-:Y:S01]  /*c0e0*/  LEA R6, P0, R2, UR4, 0x1 ;  /* 0x0000000402067c11 */ /* 0x000fe2000f8008ff */
[----:B------:R-:W-:Y:S01]  /*c0f0*/  UMOV UR4, 0xffffffff ;  /* 0xffffffff00047882 */ /* 0x000fe20000000000 */
[----:B------:R-:W-:Y:S02]  /*c100*/  LOP3.LUT R4, R4, 0x320, R11, 0xf8, !PT ;  /* 0x0000032004047812 */ /* 0x000fe400078ef80b */
[----:B------:R-:W-:-:S03]  /*c110*/  LEA.HI.X R7, R2, UR5, R0, 0x1, P0 ;  /* 0x0000000502077c11 */ /* 0x000fc600080f0c00 */
[----:B------:R-:W-:Y:S01]  /*c120*/  IMAD R4, R26, 0x3000, R4 ;  /* 0x000030001a047824 */ /* 0x000fe200078e0204 */
[----:B------:R-:W-:Y:S06]  /*c130*/  BRA.DIV UR4, `(.L_x_10234) ;  /* 0x0000003204147947 */ /* 0x000fec000b800000 */
[----:B------:R-:W0:Y:S01]  /*c140*/  S2R R3, SR_TID.X ;  /* 0x0000000000037919 */ /* 0x000e220000002100 */
[----:B------:R-:W-:Y:S01]  /*c150*/  LOP3.LUT P6, RZ, R22, 0x4, RZ, 0xc0, !PT ;  /* 0x0000000416ff7812 */ /* 0x000fe200078cc0ff */
[----:B------:R-:W-:Y:S01]  /*c160*/  IMAD R4, R4, 0x2, R23 ;  /* 0x0000000204047824 */ /* 0x000fe200078e0217 */
[----:B------:R-:W1:Y:S04]  /*c170*/  SHFL.IDX PT, R2, R6, RZ, 0x1c1f ;  /* 0x001c1fff06027589 */ /* 0x000e6800000e0000 */
[----:B------:R-:W-:Y:S01]  /*c180*/  SHFL.IDX PT, R21, R7, 0x2, 0x1c1f ;  /* 0x005c1f0007157f89 */ /* 0x000fe200000e0000 */
[----:B0-----:R-:W-:-:S03]  /*c190*/  IMAD.SHL.U32 R11, R3, 0x8, RZ ;  /* 0x00000008030b7824 */ /* 0x001fc600078e00ff */
[----:B------:R-:W0:Y:S02]  /*c1a0*/  SHFL.IDX PT, R3, R7, RZ, 0x1c1f ;  /* 0x001c1fff07037589 */ /* 0x000e2400000e0000 */
[----:B------:R-:W-:-:S04]  /*c1b0*/  LOP3.LUT R11, R11, 0x18, RZ, 0xc0, !PT ;  /* 0x000000180b0b7812 */ /* 0x000fc800078ec0ff */
[----:B------:R-:W-:-:S04]  /*c1c0*/  SHF.L.U32 R0, R11, 0x1, RZ ;  /* 0x000000010b007819 */ /* 0x000fc800000006ff */
[----:B-1----:R-:W-:-:S05]  /*c1d0*/  IADD3 R2, P0, R2, R0, RZ ;  /* 0x0000000002027210 */ /* 0x002fca0007f1e0ff */
[----:B0-----:R-:W-:-:S05]  /*c1e0*/  IMAD.X R3, RZ, RZ, R3, P0 ;  /* 0x000000ffff037224 */ /* 0x001fca00000e0603 */
        /* <DEDUP_REMOVED lines=18> */
.L_x_10318:
[----:B------:R-:W-:Y:S02]  /*c310*/  LOP3.LUT P6, RZ, R22, 0x4, RZ, 0xc0, !PT ;  /* 0x0000000416ff7812 */ /* 0x000fe400078cc0ff */
[----:B--2---:R-:W-:-:S04]  /*c320*/  IADD3 R2, P0, R2, R0, RZ ;  /* 0x0000000002027210 */ /* 0x004fc80007f1e0ff */
[----:B------:R-:W-:Y:S02]  /*c330*/  IADD3.X R3, RZ, R21, RZ, P0, !PT ;  /* 0x00000015ff037210 */ /* 0x000fe400007fe4ff */
        /* <DEDUP_REMOVED lines=8> */
.L_x_10235:
        /* <DEDUP_REMOVED lines=11> */
.L_x_10236:
[----:B------:R1:W-:Y:S01]  /*c470*/  SYNCS.ARRIVE.TRANS64.A1T0 RZ, [R5+URZ+0x2d830], RZ ;  /* 0x02d830ff05ff79a7 */ /* 0x0003e2000810003f */
[----:B------:R-:W-:Y:S05]  /*c480*/  @!P5 BRA `(.L_x_10237) ;  /* 0x000000000004d947 */ /* 0x000fea0003800000 */
[----:B------:R-:W-:Y:S01]  /*c490*/  BPT.TRAP 0x1 ;  /* 0x000000040000795c */ /* 0x000fe20000300000 */
.L_x_10237:
[----:B------:R-:W-:Y:S01]  /*c4a0*/  SHF.L.U32 R2, R17, 0x1f, RZ ;  /* 0x0000001f11027819 */ /* 0x000fe200000006ff */
[----:B-1----:R-:W-:Y:S01]  /*c4b0*/  IMAD R5, R10, 0x8, R23 ;  /* 0x000000080a057824 */ /* 0x002fe200078e0217 */
[----:B------:R-:W-:Y:S03]  /*c4c0*/  BSSY B1, `(.L_x_10238) ;  /* 0x0000003000017945 */ /* 0x000fe60003800000 */
[----:B------:R-:W1:Y:S02]  /*c4d0*/  SYNCS.PHASECHK.TRANS64.TRYWAIT P0, [R5+URZ+0x2d860], R2 ;  /* 0x02d86002050075a7 */ /* 0x000e64000800017f */
[----:B-1----:R-:W-:Y:S05]  /*c4e0*/  @!P0 BRA `(.L_x_10239) ;  /* 0x00000030007c8947 */ /* 0x002fea0003800000 */
.L_x_10319:
[----:B------:R-:W-:Y:S05]  /*c4f0*/  BSYNC B1 ;  /* 0x0000000000017941 */ /* 0x000fea0003800000 */
.L_x_10238:
[----:B------:R-:W2:Y:S04]  /*c500*/  LDL R11, [R1+0xc] ;  /* 0x00000c00010b7983 */ /* 0x000ea80000100800 */
[----:B0-----:R-:W2:Y:S01]  /*c510*/  LDL.LU R6, [R1] ;  /* 0x0000000001067983 */ /* 0x001ea20000300800 */
[----:B------:R-:W0:Y:S01]  /*c520*/  S2R R12, SR_TID.X ;  /* 0x00000000000c7919 */ /* 0x000e220000002100 */
[----:B------:R-:W-:Y:S01]  /*c530*/  UMOV UR4, 0xffffffff ;  /* 0xffffffff00047882 */ /* 0x000fe20000000000 */
[C---:B0-----:R-:W-:Y:S01]  /*c540*/  IMAD.SHL.U32 R4, R12.reuse, 0x8, RZ ;  /* 0x000000080c047824 */ /* 0x041fe200078e00ff */
[C---:B------:R-:W-:Y:S01]  /*c550*/  LOP3.LUT R3, R12.reuse, 0x7f, RZ, 0xc0, !PT ;  /* 0x0000007f0c037812 */ /* 0x040fe200078ec0ff */
[----:B------:R-:W-:-:S03]  /*c560*/  IMAD.SHL.U32 R7, R12, 0x8, RZ ;  /* 0x000000080c077824 */ /* 0x000fc600078e00ff */
[----:B------:R-:W-:-:S04]  /*c570*/  LOP3.LUT R4, R4, 0xd8, RZ, 0xc0, !PT ;  /* 0x000000d804047812 */ /* 0x000fc800078ec0ff */
[----:B------:R-:W-:Y:S02]  /*c580*/  LOP3.LUT R4, R4, 0x18, R12, 0x78, !PT ;  /* 0x0000001804047812 */ /* 0x000fe400078e780c */
[----:B------:R-:W-:Y:S02]  /*c590*/  SHF.R.U32.HI R3, RZ, 0x2, R3 ;  /* 0x00000002ff037819 */ /* 0x000fe40000011603 */
[----:B------:R-:W-:-:S05]  /*c5a0*/  LOP3.LUT R4, R4, 0x320, R7, 0xf8, !PT ;  /* 0x0000032004047812 */ /* 0x000fca00078ef807 */
[----:B------:R-:W-:Y:S02]  /*c5b0*/  IMAD R4, R10, 0x3000, R4 ;  /* 0x000030000a047824 */ /* 0x000fe400078e0204 */
        /* <DEDUP_REMOVED lines=37> */
.L_x_10329:
[----:B------:R-:W2:Y:S01]  /*c810*/  LDL R7, [R1+0x4] ;  /* 0x0000040001077983 */ /* 0x000ea20000100800 */
        /* <DEDUP_REMOVED lines=22> */
[----:B------:R-:W-:-:S04]  /*c980*/  IMAD.WIDE.U32 R2, R18, UR4, R2 ;  /* 0x0000000412027c25 */ /* 0x000fc8000f8e0002 */
[----:B--2---:R-:W-:-:S04]  /*c990*/  IMAD R0, R7, UR4, RZ ;  /* 0x0000000407007c24 */ /* 0x004fc8000f8e02ff */
[----:B------:R-:W-:Y:S01]  /*c9a0*/  IMAD R0, R18, UR5, R0 ;  /* 0x0000000512007c24 */ /* 0x000fe2000f8e0200 */
[----:B------:R-:W-:Y:S02]  /*c9b0*/  ULDC.64 UR4, c[0x0][0x318] ;  /* 0x0000c60000047ab9 */ /* 0x000fe40000000a00 */
[----:B0-----:R-:W-:Y:S01]  /*c9c0*/  LEA R24, P0, R2, UR4, 0x1 ;  /* 0x0000000402187c11 */ /* 0x001fe2000f8008ff */
[----:B------:R-:W-:-:S05]  /*c9d0*/  IMAD.IADD R0, R0, 0x1, R3 ;  /* 0x0000000100007824 */ /* 0x000fca00078e0203 */
[----:B------:R-:W-:Y:S01]  /*c9e0*/  LEA.HI.X R0, R2, UR5, R0, 0x1, P0 ;  /* 0x0000000502007c11 */ /* 0x000fe200080f0c00 */
[----:B------:R-:W-:Y:S01]  /*c9f0*/  NOP ;  /* 0x0000000000007918 */ /* 0x000fe20000000000 */
[----:B------:R-:W-:-:S13]  /*ca00*/  PLOP3.LUT P0, PT, PT, PT, PT, 0x80, 0x0 ;  /* 0x000000000000781c */ /* 0x000fda0003f0f070 */
.L_x_10241:
[----:B------:R-:W-:Y:S02]  /*ca10*/  PLOP3.LUT P4, PT, P4, P0, PT, 0xa2, 0x0 ;  /* 0x000000000000781c */ /* 0x000fe40002781472 */
[----:B------:R-:W-:-:S08]  /*ca20*/  @P0 R2UR P4, UR4, R5 ;  /* 0x00000000050402ca */ /* 0x000fd00000080000 */
[----:B------:R-:W-:-:S05]  /*ca30*/  @P0 PLOP3.LUT P0, PT, P4, PT, PT, 0x80, 0x0 ;  /* 0x000000000000081c */ /* 0x000fca000270f070 */
[----:B------:R-:W-:Y:S01]  /*ca40*/  @!P4 SYNCS.ARRIVE.TRANS64.RED.A0T1 RZ, [UR4+0x2d850], RZ ;  /* 0x02d850ffffffc9a7 */ /* 0x000fe20008200404 */
[----:B------:R-:W-:Y:S07]  /*ca50*/  @!P4 ARRIVES.LDGSTSBAR.64.TRANSCNT [UR4+0x2d850] ;  /* 0x02d85000ff00c9b0 */ /* 0x000fee0008000a84 */
[----:B------:R-:W-:Y:S05]  /*ca60*/  @P0 BRA.U.ANY `(.L_x_10241) ;  /* 0xfffffffd00e80947 */ /* 0x000fea000393ffff */
[----:B------:R-:W-:Y:S01]  /*ca70*/  NOP ;  /* 0x0000000000007918 */ /* 0x000fe20000000000 */
[----:B------:R-:W2:Y:S01]  /*ca80*/  LDL R2, [R1+0x38] ;  /* 0x0000380001027983 */ /* 0x000ea20000100800 */
[----:B------:R-:W-:Y:S01]  /*ca90*/  IMAD.MOV.U32 R25, RZ, RZ, R0 ;  /* 0x000000ffff197224 */ /* 0x000fe200078e0000 */
[----:B--2---:R-:W-:-:S13]  /*caa0*/  ISETP.NE.AND P5, PT, R2, 0x3, PT ;  /* 0x000000030200780c */ /* 0x004fda0003fa5270 */
[----:B------:R-:W-:Y:S05]  /*cab0*/  @!P5 BRA `(.L_x_10242) ;  /* 0x000000000004d947 */ /* 0x000fea0003800000 */
[----:B------:R-:W-:Y:S01]  /*cac0*/  BPT.TRAP 0x1 ;  /* 0x000000040000795c */ /* 0x000fe20000300000 */
.L_x_10242:
[----:B------:R2:W-:Y:S01]  /*cad0*/  STL [R1], R27 ;  /* 0x0000001b01007387 */ /* 0x0005e20000100800 */
[C---:B------:R-:W-:Y:S01]  /*cae0*/  ISETP.GT.AND P0, PT, R27.reuse, RZ, PT ;  /* 0x000000ff1b00720c */ /* 0x040fe20003f04270 */
[----:B------:R2:W-:Y:S01]  /*caf0*/  SYNCS.ARRIVE.TRANS64.A1T0 RZ, [R5+URZ+0x2d850], RZ ;  /* 0x02d850ff05ff79a7 */ /* 0x0005e2000810003f */
[----:B------:R-:W-:Y:S01]  /*cb00*/  VIADD R0, R27, 0xffffffff ;  /* 0xffffffff1b007836 */ /* 0x000fe20000000000 */
[----:B------:R-:W-:Y:S01]  /*cb10*/  MOV R17, R29 ;  /* 0x0000001d00117202 */ /* 0x000fe20000000f00 */
[----:B------:R-:W-:-:S09]  /*cb20*/  IMAD.MOV.U32 R10, RZ, RZ, R26 ;  /* 0x000000ffff0a7224 */ /* 0x000fd200078e001a */
[----:B--2---:R-:W-:Y:S05]  /*cb30*/  @P0 BRA `(.L_x_10243) ;  /* 0xfffffff000440947 */ /* 0x004fea000383ffff */
.L_x_10230:
[----:B------:R-:W-:Y:S05]  /*cb40*/  BSYNC B0 ;  /* 0x0000000000007941 */ /* 0x000fea0003800000 */
.L_x_10229:
[----:B------:R-:W2:Y:S01]  /*cb50*/  S2R R2, SR_TID.X ;  /* 0x0000000000027919 */ /* 0x000ea20000002100 */
[----:B------:R-:W-:Y:S01]  /*cb60*/  BSSY B0, `(.L_x_10244) ;  /* 0x0000010000007945 */ /* 0x000fe20003800000 */
[----:B--2---:R-:W-:-:S04]  /*cb70*/  LOP3.LUT R2, R2, 0x7f, RZ, 0xc0, !PT ;  /* 0x0000007f02027812 */ /* 0x004fc800078ec0ff */
[----:B------:R-:W-:-:S13]  /*cb80*/  ISETP.NE.AND P0, PT, R2, RZ, PT ;  /* 0x000000ff0200720c */ /* 0x000fda0003f05270 */
[----:B------:R-:W-:Y:S05]  /*cb90*/  @P0 BRA `(.L_x_10245) ;  /* 0x0000000000300947 */ /* 0x000fea0003800000 */
[----:B0-----:R-:W0:Y:S01]  /*cba0*/  S2R R5, SR_LANEID ;  /* 0x0000000000057919 */ /* 0x001e220000000000 */
[----:B------:R-:W-:Y:S01]  /*cbb0*/  VOTEU.ANY UR4, UPT, PT ;  /* 0x0000000000047886 */ /* 0x000fe200038e0100 */
[----:B------:R-:W2:Y:S01]  /*cbc0*/  LDC.64 R2, c[0x0][0xc60] ;  /* 0x00031800ff027b82 */ /* 0x000ea20000000a00 */
[----:B-1----:R-:W0:Y:S02]  /*cbd0*/  FLO.U32 R0, UR4 ;  /* 0x0000000400007d00 */ /* 0x002e2400080e0000 */
[----:B0-----:R-:W-:-:S06]  /*cbe0*/  ISETP.EQ.U32.AND P0, PT, R0, R5, PT ;  /* 0x000000050000720c */ /* 0x001fcc0003f02070 */
[----:B------:R-:W2:Y:S07]  /*cbf0*/  POPC R5, UR4 ;  /* 0x0000000400057d09 */ /* 0x000eae0008000000 */
[----:B--2---:R-:W2:Y:S01]  /*cc00*/  @P0 ATOMG.E.ADD.STRONG.GPU PT, R3, desc[UR36][R2.64], R5 ;  /* 0x00000005020309a8 */ /* 0x004ea200081ee1e4 */
[----:B------:R-:W0:Y:S02]  /*cc10*/  S2R R4, SR_LTMASK ;  /* 0x0000000000047919 */ /* 0x000e240000003900 */
[----:B0-----:R-:W-:-:S04]  /*cc20*/  LOP3.LUT R4, R4, UR4, RZ, 0xc0, !PT ;  /* 0x0000000404047c12 */ /* 0x001fc8000f8ec0ff */
[----:B------:R-:W0:Y:S01]  /*cc30*/  POPC R7, R4 ;  /* 0x0000000400077309 */ /* 0x000e220000000000 */
[----:B--2---:R-:W0:Y:S02]  /*cc40*/  SHFL.IDX PT, R0, R3, R0, 0x1f ;  /* 0x00001f0003007589 */ /* 0x004e2400000e0000 */
[----:B0-----:R-:W-:-:S07]  /*cc50*/  IADD3 R16, R0, UR38, R7 ;  /* 0x0000002600107c10 */ /* 0x001fce000fffe007 */
.L_x_10245:
[----:B------:R-:W-:Y:S05]  /*cc60*/  BSYNC B0 ;  /* 0x0000000000007941 */ /* 0x000fea0003800000 */
.L_x_10244:
[----:B-1----:R-:W2:Y:S02]  /*cc70*/  LDL R0, [R1+0x38] ;  /* 0x0000380001007983 */ /* 0x002ea40000100800 */
[----:B--2---:R-:W-:-:S13]  /*cc80*/  ISETP.NE.AND P0, PT, R0, 0x3, PT ;  /* 0x000000030000780c */ /* 0x004fda0003f05270 */
[----:B------:R-:W-:Y:S05]  /*cc90*/  @!P0 BRA `(.L_x_10246) ;  /* 0x0000000000048947 */ /* 0x000fea0003800000 */
[----:B------:R-:W-:Y:S01]  /*cca0*/  BPT.TRAP 0x1 ;  /* 0x000000040000795c */ /* 0x000fe20000300000 */
.L_x_10246:
[----:B------:R-:W2:Y:S01]  /*ccb0*/  LDL.LU R2, [R1+0xc] ;  /* 0x00000c0001027983 */ /* 0x000ea20000300800 */
[----:B------:R-:W-:Y:S01]  /*ccc0*/  IMAD R0, R26, 0x8, R23 ;  /* 0x000000081a007824 */ /* 0x000fe200078e0217 */
[----:B------:R-:W-:Y:S01]  /*ccd0*/  SHF.L.U32 R3, R29, 0x1f, RZ ;  /* 0x0000001f1d037819 */ /* 0x000fe200000006ff */
[----:B------:R-:W-:Y:S03]  /*cce0*/  BSSY B0, `(.L_x_10247) ;  /* 0x0000004000007945 */ /* 0x000fe60003800000 */
[----:B------:R-:W1:Y:S01]  /*ccf0*/  SYNCS.PHASECHK.TRANS64.TRYWAIT P0, [R0+URZ+0x2d860], R3 ;  /* 0x02d86003000075a7 */ /* 0x000e62000800017f */
[----:B--2---:R-:W-:Y:S01]  /*cd00*/  IMAD R6, R27, -0x80, R2 ;  /* 0xffffff801b067824 */ /* 0x004fe200078e0202 */
[----:B-1----:R-:W-:Y:S06]  /*cd10*/  @!P0 BRA `(.L_x_10248) ;  /* 0x0000002c00e88947 */ /* 0x002fec0003800000 */
.L_x_10330:
[----:B------:R-:W-:Y:S05]  /*cd20*/  BSYNC B0 ;  /* 0x0000000000007941 */ /* 0x000fea0003800000 */
.L_x_10247:
[----:B------:R-:W0:Y:S01]  /*cd30*/  S2R R2, SR_TID.X ;  /* 0x0000000000027919 */ /* 0x000e220000002100 */
[----:B------:R-:W-:Y:S01]  /*cd40*/  UMOV UR4, 0xffffffff ;  /* 0xffffffff00047882 */ /* 0x000fe20000000000 */
[----:B------:R-:W2:Y:S01]  /*cd50*/  S2R R7, SR_TID.X ;  /* 0x0000000000077919 */ /* 0x000ea20000002100 */
[----:B0-----:R-:W-:Y:S01]  /*cd60*/  LOP3.LUT R5, R2, 0x7f, RZ, 0xc0, !PT ;  /* 0x0000007f02057812 */ /* 0x001fe200078ec0ff */
[----:B--2---:R-:W-:-:S03]  /*cd70*/  IMAD.SHL.U32 R2, R7, 0x8, RZ ;  /* 0x0000000807027824 */ /* 0x004fc600078e00ff */
[----:B------:R-:W-:Y:S01]  /*cd80*/  SHF.R.U32.HI R5, RZ, 0x2, R5 ;  /* 0x00000002ff057819 */ /* 0x000fe20000011605 */
[----:B------:R-:W-:Y:S01]  /*cd90*/  IMAD.SHL.U32 R4, R7, 0x8, RZ ;  /* 0x0000000807047824 */ /* 0x000fe200078e00ff */
[----:B------:R-:W-:Y:S02]  /*cda0*/  LOP3.LUT R2, R2, 0xd8, RZ, 0xc0, !PT ;  /* 0x000000d802027812 */ /* 0x000fe400078ec0ff */
[----:B------:R-:W-:Y:S02]  /*cdb0*/  IADD3 R6, -R5, R6, RZ ;  /* 0x0000000605067210 */ /* 0x000fe40007ffe1ff */
[----:B------:R-:W-:-:S04]  /*cdc0*/  LOP3.LUT R2, R2, 0x18, R7, 0x78, !PT ;  /* 0x0000001802027812 */ /* 0x000fc800078e7807 */
[----:B------:R-:W-:-:S05]  /*cdd0*/  LOP3.LUT R2, R2, 0x320, R4, 0xf8, !PT ;  /* 0x0000032002027812 */ /* 0x000fca00078ef804 */
[----:B------:R-:W-:Y:S01]  /*cde0*/  IMAD R4, R26, 0x3000, R2 ;  /* 0x000030001a047824 */ /* 0x000fe200078e0202 */
[----:B------:R-:W-:Y:S06]  /*cdf0*/  BRA.DIV UR4, `(.L_x_10249) ;  /* 0x0000002e04c47947 */ /* 0x000fec000b800000 */
[----:B------:R-:W0:Y:S01]  /*ce00*/  S2R R2, SR_TID.X ;  /* 0x0000000000027919 */ /* 0x000e220000002100 */
[----:B------:R-:W-:Y:S01]  /*ce10*/  ULDC UR4, c[0x0][0x2f4] ;  /* 0x0000bd0000047ab9 */ /* 0x000fe20000000800 */
[----:B------:R-:W-:Y:S01]  /*ce20*/  IMAD R4, R4, 0x2, R23 ;  /* 0x0000000204047824 */ /* 0x000fe200078e0217 */
[----:B------:R-:W2:Y:S04]  /*ce30*/  SHFL.IDX PT, R14, R24, RZ, 0x1c1f ;  /* 0x001c1fff180e7589 */ /* 0x000ea800000e0000 */
[----:B-1----:R-:W1:Y:S01]  /*ce40*/  SHFL.IDX PT, R3, R25, RZ, 0x1c1f ;  /* 0x001c1fff19037589 */ /* 0x002e6200000e0000 */
[----:B0-----:R-:W-:-:S05]  /*ce50*/  IMAD.SHL.U32 R7, R2, 0x8, RZ ;  /* 0x0000000802077824 */ /* 0x001fca00078e00ff */
[----:B------:R-:W-:-:S04]  /*ce60*/  LOP3.LUT R7, R7, 0x18, RZ, 0xc0, !PT ;  /* 0x0000001807077812 */ /* 0x000fc800078ec0ff */
[C---:B------:R-:W-:Y:S01]  /*ce70*/  ISETP.GE.AND P2, PT, R7.reuse, UR4, PT ;  /* 0x0000000407007c0c */ /* 0x040fe2000bf46270 */
[C---:B------:R-:W-:Y:S01]  /*ce80*/  IMAD.SHL.U32 R5, R7.reuse, 0x2, RZ ;  /* 0x0000000207057824 */ /* 0x040fe200078e00ff */
[C---:B------:R-:W-:Y:S02]  /*ce90*/  LOP3.LUT R8, R7.reuse, 0x20, RZ, 0xfc, !PT ;  /* 0x0000002007087812 */ /* 0x040fe400078efcff */
[----:B------:R-:W-:Y:S02]  /*cea0*/  ISETP.LT.OR P4, PT, R6, 0x1, P2 ;  /* 0x000000010600780c */ /* 0x000fe40001781670 */
[----:B--2---:R-:W-:Y:S02]  /*ceb0*/  IADD3 R2, P0, R14, R5, RZ ;  /* 0x000000050e027210 */ /* 0x004fe40007f1e0ff */
[----:B------:R-:W-:Y:S01]  /*cec0*/  LOP3.LUT R7, R7, 0x40, RZ, 0xfc, !PT ;  /* 0x0000004007077812 */ /* 0x000fe200078efcff */
[----:B------:R-:W0:Y:S01]  /*ced0*/  SHFL.IDX PT, R14, R24, 0x1, 0x1c1f ;  /* 0x003c1f00180e7f89 */ /* 0x000e2200000e0000 */
[----:B------:R-:W-:Y:S01]  /*cee0*/  ISETP.GE.AND P1, PT, R8, UR4, PT ;  /* 0x0000000408007c0c */ /* 0x000fe2000bf26270 */
[----:B-1----:R-:W-:Y:S01]  /*cef0*/  IMAD.X R3, RZ, RZ, R3, P0 ;  /* 0x000000ffff037224 */ /* 0x002fe200000e0603 */
[----:B------:R-:W-:-:S02]  /*cf00*/  ISETP.GE.AND P0, PT, R7, UR4, PT ;  /* 0x0000000407007c0c */ /* 0x000fc4000bf06270 */
[----:B------:R-:W-:-:S03]  /*cf10*/  ISETP.LT.OR P3, PT, R6, 0x1, P1 ;  /* 0x000000010600780c */ /* 0x000fc60000f61670 */
[----:B------:R-:W-:Y:S01]  /*cf20*/  LDGSTS.E.BYPASS.LTC128B.128 [R4+0x400], desc[UR36][R2.64], !P4 ;  /* 0x0040000002047fae */ /* 0x000fe2000e101d64 */
[----:B------:R-:W-:-:S09]  /*cf30*/  ISETP.LT.OR P4, PT, R6, 0x1, P0 ;  /* 0x000000010600780c */ /* 0x000fd20000781670 */
[----:B------:R-:W-:Y:S04]  /*cf40*/  LDGSTS.E.BYPASS.LTC128B.128 [R4+0x2400], desc[UR36][R2.64+0x40], !P3 ;  /* 0x0240004002047fae */ /* 0x000fe8000d901d64 */
[----:B------:R1:W-:Y:S01]  /*cf50*/  LDGSTS.E.BYPASS.LTC128B.128 [R4+0x4400], desc[UR36][R2.64+0x80], !P4 ;  /* 0x0440008002047fae */ /* 0x0003e2000e101d64 */
[----:B------:R-:W-:-:S03]  /*cf60*/  ISETP.LT.OR P4, PT, R6, 0x21, P2 ;  /* 0x000000210600780c */ /* 0x000fc60001781670 */
[----:B-1----:R-:W1:Y:S01]  /*cf70*/  SHFL.IDX PT, R3, R25, 0x1, 0x1c1f ;  /* 0x003c1f0019037f89 */ /* 0x002e6200000e0000 */
[----:B0-----:R-:W-:-:S03]  /*cf80*/  IADD3 R2, P3, R14, R5, RZ ;  /* 0x000000050e027210 */ /* 0x001fc60007f7e0ff */
[----:B------:R-:W0:Y:S01]  /*cf90*/  SHFL.IDX PT, R14, R24, 0x2, 0x1c1f ;  /* 0x005c1f00180e7f89 */ /* 0x000e2200000e0000 */
[----:B-1----:R-:W-:Y:S02]  /*cfa0*/  IADD3.X R3, RZ, R3, RZ, P3, !PT ;  /* 0x00000003ff037210 */ /* 0x002fe40001ffe4ff */
        /* <DEDUP_REMOVED lines=8> */
[----:B------:R-:W0:Y:S04]  /*d030*/  SHFL.IDX PT, R25, R25, 0x3, 0x1c1f ;  /* 0x007c1f0019197f89 */ /* 0x000e2800000e0000 */
[----:B------:R2:W3:Y:S01]  /*d040*/  SHFL.IDX PT, R14, R24, 0x3, 0x1c1f ;  /* 0x007c1f00180e7f89 */ /* 0x0004e200000e0000 */
[----:B-1----:R-:W-:Y:S01]  /*d050*/  IMAD.X R3, RZ, RZ, R3, P3 ;  /* 0x000000ffff037224 */ /* 0x002fe200018e0603 */
[----:B------:R-:W-:-:S04]  /*d060*/  ISETP.LT.OR P3, PT, R6, 0x41, P1 ;  /* 0x000000410600780c */ /* 0x000fc80000f61670 */
[----:B------:R2:W-:Y:S01]  /*d070*/  LDGSTS.E.BYPASS.LTC128B.128 [R4+0x1400], desc[UR36][R2.64], !P4 ;  /* 0x0140000002047fae */ /* 0x0005e2000e101d64 */
[----:B------:R-:W-:-:S08]  /*d080*/  ISETP.LT.OR P4, PT, R6, 0x41, P0 ;  /* 0x000000410600780c */ /* 0x000fd00000781670 */
[----:B------:R2:W-:Y:S05]  /*d090*/  LDGSTS.E.BYPASS.LTC128B.128 [R4+0x3400], desc[UR36][R2.64+0x40], !P3 ;  /* 0x0340004002047fae */ /* 0x0005ea000d901d64 */
[----:B0--3--:R2:W-:Y:S02]  /*d0a0*/  LDGSTS.E.BYPASS.LTC128B.128 [R4+0x5400], desc[UR36][R2.64+0x80], !P4 ;  /* 0x0540008002047fae */ /* 0x0095e4000e101d64 */
.L_x_10340:
[C---:B------:R-:W-:Y:S02]  /*d0b0*/  ISETP.LT.OR P2, PT, R6.reuse, 0x61, P2 ;  /* 0x000000610600780c */ /* 0x040fe40001741670 */
[C---:B------:R-:W-:Y:S02]  /*d0c0*/  ISETP.LT.OR P1, PT, R6.reuse, 0x61, P1 ;  /* 0x000000610600780c */ /* 0x040fe40000f21670 */
[----:B------:R-:W-:Y:S02]  /*d0d0*/  ISETP.LT.OR P0, PT, R6, 0x61, P0 ;  /* 0x000000610600780c */ /* 0x000fe40000701670 */
[----:B--2---:R-:W-:-:S05]  /*d0e0*/  IADD3 R2, P3, R14, R5, RZ ;  /* 0x000000050e027210 */ /* 0x004fca0007f7e0ff */
        /* <DEDUP_REMOVED lines=9> */
.L_x_10250:
        /* <DEDUP_REMOVED lines=11> */
.L_x_10251:
[----:B------:R-:W-:Y:S01]  /*d230*/  VIADD R26, R26, 0x1 ;  /* 0x000000011a1a7836 */ /* 0x000fe20000000000 */
[----:B------:R0:W-:Y:S04]  /*d240*/  SYNCS.ARRIVE.TRANS64.A1T0 RZ, [R0+URZ+0x2d850], RZ ;  /* 0x02d850ff00ff79a7 */ /* 0x0001e8000810003f */
[----:B------:R-:W-:-:S04]  /*d250*/  ISETP.NE.AND P0, PT, R26, 0x2, PT ;  /* 0x000000021a00780c */ /* 0x000fc80003f05270 */
[----:B0-----:R-:W-:Y:S02]  /*d260*/  SEL R0, RZ, 0x1, P0 ;  /* 0x00000001ff007807 */ /* 0x001fe40000000000 */
[----:B------:R-:W-:Y:S02]  /*d270*/  SEL R26, R26, RZ, P0 ;  /* 0x000000ff1a1a7207 */ /* 0x000fe40000000000 */
[----:B------:R-:W-:-:S07]  /*d280*/  LOP3.LUT R29, R29, R0, RZ, 0x3c, !PT ;  /* 0x000000001d1d7212 */ /* 0x000fce00078e3cff */
.L_x_10210:
[----:B------:R-:W-:Y:S05]  /*d290*/  BSYNC B7 ;  /* 0x0000000000077941 */ /* 0x000fea0003800000 */
.L_x_10208:
        /* <DEDUP_REMOVED lines=11> */
.L_x_10252:
[----:B0-----:R-:W0:Y:S01]  /*d350*/  S2R R0, SR_TID.X ;  /* 0x0000000000007919 */ /* 0x001e220000002100 */
[----:B------:R-:W-:Y:S01]  /*d360*/  UMOV UR4, 0xffffffff ;  /* 0xffffffff00047882 */ /* 0x000fe20000000000 */
[----:B0-----:R-:W-:-:S04]  /*d370*/  LOP3.LUT R8, R0, 0x1f, RZ, 0xc0, !PT ;  /* 0x0000001f00087812 */ /* 0x001fc800078ec0ff */
[----:B------:R-:W-:Y:S01]  /*d380*/  ISETP.NE.AND P0, PT, R8, 0x1f, PT ;  /* 0x0000001f0800780c */ /* 0x000fe20003f05270 */
[----:B------:R-:W-:-:S12]  /*d390*/  BRA.DIV UR4, `(.L_x_10254) ;  /* 0x0000002e04cc7947 */ /* 0x000fd8000b800000 */
[----:B------:R-:W-:Y:S01]  /*d3a0*/  IADD3 R5, R19, R8, RZ ;  /* 0x0000000813057210 */ /* 0x000fe20007ffe0ff */
[----:B------:R-:W-:-:S03]  /*d3b0*/  ULDC UR4, c[0x0][0xc3c] ;  /* 0x00030f0000047ab9 */ /* 0x000fc60000000800 */
[----:B------:R-:W-:-:S13]  /*d3c0*/  ISETP.GE.OR P1, PT, R5, UR4, !P0 ;  /* 0x0000000405007c0c */ /* 0x000fda000c726670 */
[----:B------:R-:W0:Y:S02]  /*d3d0*/  @!P1 LDC.64 R2, c[0x0][0xc80] ;  /* 0x00032000ff029b82 */ /* 0x000e240000000a00 */
[----:B0-----:R-:W-:-:S06]  /*d3e0*/  @!P1 IMAD.WIDE R2, R5, 0x4, R2 ;  /* 0x0000000405029825 */ /* 0x001fcc00078e0202 */
[----:B------:R0:W2:Y:S01]  /*d3f0*/  @!P1 LDG.E R3, desc[UR36][R2.64] ;  /* 0x0000002402039981 */ /* 0x0000a2000c1e1900 */
[C---:B------:R-:W-:Y:S02]  /*d400*/  ISETP.GE.U32.AND P2, PT, R8.reuse, 0x2, PT ;  /* 0x000000020800780c */ /* 0x040fe40003f46070 */
[C---:B------:R-:W-:Y:S01]  /*d410*/  ISETP.GE.U32.AND P3, PT, R8.reuse, 0x4, PT ;  /* 0x000000040800780c */ /* 0x040fe20003f66070 */
[----:B------:R-:W-:Y:S01]  /*d420*/  SHFL.IDX PT, R0, R16, RZ, 0x1f ;  /* 0x00001fff10007589 */ /* 0x000fe200000e0000 */
[C---:B------:R-:W-:Y:S02]  /*d430*/  ISETP.GE.U32.AND P4, PT, R8.reuse, 0x8, PT ;  /* 0x000000080800780c */ /* 0x040fe40003f86070 */
[C---:B------:R-:W-:Y:S01]  /*d440*/  ISETP.GE.U32.AND P5, PT, R8.reuse, 0x10, PT ;  /* 0x000000100800780c */ /* 0x040fe20003fa6070 */
[----:B------:R-:W-:Y:S01]  /*d450*/  SHFL.IDX PT, R4, R16, 0x1, 0x1f ;  /* 0x00201f0010047f89 */ /* 0x000fe200000e0000 */
[----:B0-----:R-:W-:Y:S02]  /*d460*/  IMAD.MOV.U32 R2, RZ, RZ, RZ ;  /* 0x000000ffff027224 */ /* 0x001fe400078e00ff */
        /* <DEDUP_REMOVED lines=18> */
.L_x_10350:
[----:B------:R-:W-:Y:S02]  /*d590*/  ULDC UR4, c[0x0][0xc38] ;  /* 0x00030e0000047ab9 */ /* 0x000fe40000000800 */
[----:B------:R-:W-:-:S04]  /*d5a0*/  IMAD.U32 R16, RZ, RZ, UR4 ;  /* 0x00000004ff107e24 */ /* 0x000fc8000f8e00ff */
[----:B-1----:R-:W-:-:S04]  /*d5b0*/  IMAD R5, R14, R16, RZ ;  /* 0x000000100e057224 */ /* 0x002fc800078e02ff */
[----:B------:R-:W-:-:S05]  /*d5c0*/  IMAD.IADD R4, R4, 0x1, R5 ;  /* 0x0000000104047824 */ /* 0x000fca00078e0205 */
[----:B------:R-:W-:-:S13]  /*d5d0*/  ISETP.GT.AND P6, PT, R4, R0, PT ;  /* 0x000000000400720c */ /* 0x000fda0003fc4270 */
[----:B------:R-:W-:Y:S05]  /*d5e0*/  @P6 BRA `(.L_x_10255) ;  /* 0x00000000009c6947 */ /* 0x000fea0003800000 */
.L_x_10260:
[----:B------:R-:W1:Y:S01]  /*d5f0*/  LDC R6, c[0x0][0xc3c] ;  /* 0x00030f00ff067b82 */ /* 0x000e620000000800 */
[----:B------:R-:W-:-:S04]  /*d600*/  IADD3 R19, R19, 0x1f, RZ ;  /* 0x0000001f13137810 */ /* 0x000fc80007ffe0ff */
[----:B-1----:R-:W-:-:S13]  /*d610*/  ISETP.GE.AND P6, PT, R19, R6, PT ;  /* 0x000000061300720c */ /* 0x002fda0003fc6270 */
[----:B------:R-:W-:Y:S05]  /*d620*/  @P6 BRA `(.L_x_10256) ;  /* 0x0000000400446947 */ /* 0x000fea0003800000 */
[----:B------:R-:W1:Y:S01]  /*d630*/  S2R R2, SR_TID.X ;  /* 0x0000000000027919 */ /* 0x000e620000002100 */
[----:B------:R-:W-:Y:S01]  /*d640*/  BSSY B0, `(.L_x_10257) ;  /* 0x0000009000007945 */ /* 0x000fe20003800000 */
[----:B-1----:R-:W-:-:S05]  /*d650*/  LOP3.LUT R2, R2, 0x1f, RZ, 0xc0, !PT ;  /* 0x0000001f02027812 */ /* 0x002fca00078ec0ff */
[----:B------:R-:W-:Y:S02]  /*d660*/  IMAD.IADD R5, R19, 0x1, R2 ;  /* 0x0000000113057824 */ /* 0x000fe400078e0202 */
[----:B------:R-:W-:-:S03]  /*d670*/  IMAD.MOV.U32 R2, RZ, RZ, RZ ;  /* 0x000000ffff027224 */ /* 0x000fc600078e00ff */
[----:B------:R-:W-:-:S13]  /*d680*/  ISETP.GE.OR P6, PT, R5, R6, !P0 ;  /* 0x000000060500720c */ /* 0x000fda00047c6670 */
[----:B------:R-:W-:Y:S05]  /*d690*/  @P6 BRA `(.L_x_10258) ;  /* 0x00000000000c6947 */ /* 0x000fea0003800000 */
[----:B0-----:R-:W0:Y:S02]  /*d6a0*/  LDC.64 R2, c[0x0][0xc80] ;  /* 0x00032000ff027b82 */ /* 0x001e240000000a00 */
[----:B0-----:R-:W-:-:S06]  /*d6b0*/  IMAD.WIDE R2, R5, 0x4, R2 ;  /* 0x0000000405027825 */ /* 0x001fcc00078e0202 */
[----:B------:R1:W5:Y:S02]  /*d6c0*/  LDG.E R2, desc[UR36][R2.64] ;  /* 0x0000002402027981 */ /* 0x000364000c1e1900 */
.L_x_10258:
[----:B------:R-:W-:Y:S05]  /*d6d0*/  BSYNC B0 ;  /* 0x0000000000007941 */ /* 0x000fea0003800000 */
.L_x_10257:
[----:B------:R-:W-:-:S03]  /*d6e0*/  UMOV UR4, 0xffffffff ;  /* 0xffffffff00047882 */ /* 0x000fc60000000000 */
[----:B------:R-:W-:Y:S05]  /*d6f0*/  BRA.DIV UR4, `(.L_x_10259) ;  /* 0x0000003204187947 */ /* 0x000fea000b800000 */
[----:B-----5:R-:W2:Y:S02]  /*d700*/  SHFL.UP PT, R14, R2, 0x1, RZ ;  /* 0x04200000020e7989 */ /* 0x020ea400000e00ff */
[----:B--2---:R-:W-:-:S05]  /*d710*/  SEL R13, R14, RZ, P1 ;  /* 0x000000ff0e0d7207 */ /* 0x004fca0000800000 */
[----:B------:R-:W-:-:S05]  /*d720*/  IMAD.IADD R13, R2, 0x1, R13 ;  /* 0x00000001020d7824 */ /* 0x000fca00078e020d */
[----:B------:R-:W2:Y:S02]  /*d730*/  SHFL.UP PT, R14, R13, 0x2, RZ ;  /* 0x044000000d0e7989 */ /* 0x000ea400000e00ff */
[----:B--2---:R-:W-:-:S05]  /*d740*/  SEL R14, R14, RZ, P2 ;  /* 0x000000ff0e0e7207 */ /* 0x004fca0001000000 */
[----:B01----:R-:W-:-:S05]  /*d750*/  IMAD.IADD R3, R13, 0x1, R14 ;  /* 0x000000010d037824 */ /* 0x003fca00078e020e */
        /* <DEDUP_REMOVED lines=10> */
.L_x_10358:
[----:B------:R-:W-:Y:S02]  /*d800*/  ULDC UR4, c[0x0][0xc38] ;  /* 0x00030e0000047ab9 */ /* 0x000fe40000000800 */
[----:B------:R-:W-:-:S04]  /*d810*/  IMAD.U32 R16, RZ, RZ, UR4 ;  /* 0x00000004ff107e24 */ /* 0x000fc8000f8e00ff */
[----:B-1----:R-:W-:-:S04]  /*d820*/  IMAD R5, R14, R16, RZ ;  /* 0x000000100e057224 */ /* 0x002fc800078e02ff */
[----:B------:R-:W-:-:S05]  /*d830*/  IMAD.IADD R4, R5, 0x1, R4 ;  /* 0x0000000105047824 */ /* 0x000fca00078e0204 */
[----:B------:R-:W-:-:S13]  /*d840*/  ISETP.GT.AND P6, PT, R4, R0, PT ;  /* 0x000000000400720c */ /* 0x000fda0003fc4270 */
[----:B------:R-:W-:Y:S05]  /*d850*/  @!P6 BRA `(.L_x_10260) ;  /* 0xfffffffc0064e947 */ /* 0x000fea000383ffff */
.L_x_10255:
        /* <DEDUP_REMOVED lines=8> */
.L_x_10362:
[----:B------:R-:W-:Y:S01]  /*d8e0*/  ISETP.NE.AND P0, PT, R6, RZ, PT ;  /* 0x000000ff0600720c */ /* 0x000fe20003f05270 */
[----:B------:R-:W-:-:S12]  /*d8f0*/  IMAD.MOV.U32 R14, RZ, RZ, RZ ;  /* 0x000000ffff0e7224 */ /* 0x000fd800078e00ff */
[----:B------:R-:W-:Y:S05]  /*d900*/  @!P0 BRA `(.L_x_10262) ;  /* 0x0000000000108947 */ /* 0x000fea0003800000 */
[----:B------:R-:W-:Y:S01]  /*d910*/  UMOV UR4, 0xffffffff ;  /* 0xffffffff00047882 */ /* 0x000fe20000000000 */
[----:B------:R-:W-:Y:S02]  /*d920*/  VIADD R12, R4, 0xffffffff ;  /* 0xffffffff040c7836 */ /* 0x000fe40000000000 */
[----:B------:R-:W-:Y:S05]  /*d930*/  BRA.DIV UR4, `(.L_x_10263) ;  /* 0x00000032048c7947 */ /* 0x000fea000b800000 */
[----:B------:R3:W4:Y:S02]  /*d940*/  SHFL.IDX PT, R14, R3, R12, 0x1f ;  /* 0x00001f0c030e7589 */ /* 0x00072400000e0000 */
.L_x_10262:
[----:B--2---:R-:W-:Y:S01]  /*d950*/  IABS R6, R17 ;  /* 0x0000001100067213 */ /* 0x004fe20000000000 */
[----:B----4-:R-:W-:Y:S01]  /*d960*/  IMAD R16, R14, R16, R5 ;  /* 0x000000100e107224 */ /* 0x010fe200078e0205 */
[----:B-1----:R-:W-:Y:S01]  /*d970*/  MOV R2, RZ ;  /* 0x000000ff00027202 */ /* 0x002fe20000000f00 */
[----:B------:R-:W-:Y:S01]  /*d980*/  IMAD.IADD R19, R4, 0x1, R19 ;  /* 0x0000000104137824 */ /* 0x000fe200078e0213 */
[----:B------:R-:W1:Y:S01]  /*d990*/  I2F.RP R7, R6 ;  /* 0x0000000600077306 */ /* 0x000e620000209400 */
[----:B------:R-:W-:-:S07]  /*d9a0*/  IMAD.IADD R0, R0, 0x1, -R16 ;  /* 0x0000000100007824 */ /* 0x000fce00078e0a10 */
[----:B-1----:R-:W0:Y:S02]  /*d9b0*/  MUFU.RCP R7, R7 ;  /* 0x0000000700077308 */ /* 0x002e240000001000 */
[----:B0--3--:R-:W-:-:S06]  /*d9c0*/  VIADD R3, R7, 0xffffffe ;  /* 0x0ffffffe07037836 */ /* 0x009fcc0000000000 */
[----:B------:R-:W0:Y:S02]  /*d9d0*/  F2I.FTZ.U32.TRUNC.NTZ R3, R3 ;  /* 0x0000000300037305 */ /* 0x000e24000021f000 */
[----:B0-----:R-:W-:-:S04]  /*d9e0*/  IMAD.MOV R5, RZ, RZ, -R3 ;  /* 0x000000ffff057224 */ /* 0x001fc800078e0a03 */
[----:B------:R-:W-:-:S04]  /*d9f0*/  IMAD R5, R5, R6, RZ ;  /* 0x0000000605057224 */ /* 0x000fc800078e02ff */
[----:B------:R-:W-:Y:S01]  /*da00*/  IMAD.HI.U32 R2, R3, R5, R2 ;  /* 0x0000000503027227 */ /* 0x000fe200078e0002 */
[----:B------:R-:W-:Y:S02]  /*da10*/  IABS R5, R17 ;  /* 0x0000001100057213 */ /* 0x000fe40000000000 */
[----:B------:R-:W-:-:S03]  /*da20*/  IABS R3, R0 ;  /* 0x0000000000037213 */ /* 0x000fc60000000000 */
        /* <DEDUP_REMOVED lines=17> */
.L_x_10256:
[----:B------:R-:W-:Y:S01]  /*db40*/  UMOV UR4, URZ ;  /* 0x0000003f00047c82 */ /* 0x000fe20008000000 */
[----:B------:R-:W-:Y:S01]  /*db50*/  UMOV UR5, URZ ;  /* 0x0000003f00057c82 */ /* 0x000fe20008000000 */
[----:B------:R-:W-:Y:S01]  /*db60*/  ULDC UR6, c[0x0][0xc3c] ;  /* 0x00030f0000067ab9 */ /* 0x000fe20000000800 */
[----:B------:R-:W-:Y:S01]  /*db70*/  MOV R16, R0 ;  /* 0x0000000000107202 */ /* 0x000fe20000000f00 */
[----:B------:R-:W-:Y:S02]  /*db80*/  IMAD.U32 R17, RZ, RZ, UR4 ;  /* 0x00000004ff117e24 */ /* 0x000fe4000f8e00ff */
[----:B------:R-:W-:Y:S02]  /*db90*/  IMAD.U32 R18, RZ, RZ, UR5 ;  /* 0x00000005ff127e24 */ /* 0x000fe4000f8e00ff */
[----:B------:R-:W-:-:S07]  /*dba0*/  IMAD.U32 R19, RZ, RZ, UR6 ;  /* 0x00000006ff137e24 */ /* 0x000fce000f8e00ff */
.L_x_10264:
[----:B------:R-:W1:Y:S01]  /*dbb0*/  S2R R0, SR_TID.X ;  /* 0x0000000000007919 */ /* 0x000e620000002100 */
[----:B------:R-:W-:Y:S05]  /*dbc0*/  WARPSYNC.ALL ;  /* 0x0000000000007948 */ /* 0x000fea0003800000 */
[----:B------:R-:W-:Y:S01]  /*dbd0*/  BAR.SYNC.DEFER_BLOCKING 0x4, 0x200 ;  /* 0x0108000000007b1d */ /* 0x000fe20000010000 */
[----:B-1----:R-:W-:-:S04]  /*dbe0*/  LOP3.LUT R0, R0, 0x1f, RZ, 0xc0, !PT ;  /* 0x0000001f00007812 */ /* 0x002fc800078ec0ff */
[----:B------:R-:W-:-:S13]  /*dbf0*/  ISETP.NE.AND P0, PT, R0, RZ, PT ;  /* 0x000000ff0000720c */ /* 0x000fda0003f05270 */
[----:B0-----:R-:W0:Y:S01]  /*dc00*/  @!P0 S2R R3, SR_CgaCtaId ;  /* 0x0000000000038919 */ /* 0x001e220000008800 */
[----:B------:R-:W-:-:S04]  /*dc10*/  @!P0 MOV R0, 0x400 ;  /* 0x0000040000008802 */ /* 0x000fc80000000f00 */
[----:B0-----:R-:W-:-:S05]  /*dc20*/  @!P0 LEA R23, R3, R0, 0x18 ;  /* 0x0000000003178211 */ /* 0x001fca00078ec0ff */
[----:B------:R0:W-:Y:S01]  /*dc30*/  @!P0 STS.128 [R23+0x2d8d0], R16 ;  /* 0x02d8d01017008388 */ /* 0x0001e20000000c00 */
[----:B------:R-:W-:Y:S06]  /*dc40*/  BAR.ARV 0x5, 0x200 ;  /* 0x0148000000007b1d */ /* 0x000fec0000002000 */
.L_x_10253:
[----:B------:R-:W-:Y:S02]  /*dc50*/  ULDC UR4, c[0x0][0xc3c] ;  /* 0x00030f0000047ab9 */ /* 0x000fe40000000800 */
[----:B--2---:R-:W-:-:S13]  /*dc60*/  ISETP.GE.AND P0, PT, R19, UR4, PT ;  /* 0x0000000413007c0c */ /* 0x004fda000bf06270 */
[----:B------:R-:W-:Y:S05]  /*dc70*/  @!P0 BRA `(.L_x_10265) ;  /* 0xffffffb800f48947 */ /* 0x000fea000383ffff */
[----:B------:R-:W-:Y:S05]  /*dc80*/  BSYNC B8 ;  /* 0x0000000000087941 */ /* 0x000fea0003800000 */
.L_x_10204:
[----:B0-----:R-:W2:Y:S01]  /*dc90*/  LDL.LU R0, [R1+0x30] ;  /* 0x0000300001007983 */ /* 0x001ea20000300800 */
[----:B------:R-:W-:Y:S01]  /*dca0*/  BSSY B0, `(.L_x_10266) ;  /* 0x000000b000007945 */ /* 0x000fe20003800000 */
[----:B------:R-:W0:Y:S01]  /*dcb0*/  S2R R5, SR_CgaCtaId ;  /* 0x0000000000057919 */ /* 0x000e220000008800 */
[----:B--2---:R-:W-:-:S05]  /*dcc0*/  VIADD R0, R0, 0x1 ;  /* 0x0000000100007836 */ /* 0x004fca0000000000 */
[----:B------:R-:W-:-:S04]  /*dcd0*/  LEA.HI R2, R0, R0, RZ, 0x1 ;  /* 0x0000000000027211 */ /* 0x000fc800078f08ff */
[----:B------:R-:W-:Y:S02]  /*dce0*/  LOP3.LUT R3, R2, 0xfffffffe, RZ, 0xc0, !PT ;  /* 0xfffffffe02037812 */ /* 0x000fe400078ec0ff */
[----:B------:R-:W-:Y:S02]  /*dcf0*/  MOV R2, 0x400 ;  /* 0x0000040000027802 */ /* 0x000fe40000000f00 */
[----:B------:R-:W-:Y:S02]  /*dd00*/  IADD3 R0, R0, -R3, RZ ;  /* 0x8000000300007210 */ /* 0x000fe40007ffe0ff */
[----:B0-----:R-:W-:Y:S02]  /*dd10*/  LEA R5, R5, R2, 0x18 ;  /* 0x0000000205057211 */ /* 0x001fe400078ec0ff */
[----:B------:R-:W-:-:S04]  /*dd20*/  SHF.L.U32 R0, R0, 0x1f, RZ ;  /* 0x0000001f00007819 */ /* 0x000fc800000006ff */
[----:B------:R-:W0:Y:S02]  /*dd30*/  SYNCS.PHASECHK.TRANS64.TRYWAIT P0, [R5+URZ+0x2d820], R0 ;  /* 0x02d82000050075a7 */ /* 0x000e24000800017f */
[----:B0-----:R-:W-:Y:S05]  /*dd40*/  @!P0 BRA `(.L_x_10267) ;  /* 0x0000002c00ac8947 */ /* 0x001fea0003800000 */
.L_x_10365:
[----:B------:R-:W-:Y:S05]  /*dd50*/  BSYNC B0 ;  /* 0x0000000000007941 */ /* 0x000fea0003800000 */
.L_x_10266:
[----:B------:R-:W-:-:S03]  /*dd60*/  UMOV UR4, 0xffffffff ;  /* 0xffffffff00047882 */ /* 0x000fc60000000000 */
[----:B------:R-:W-:Y:S05]  /*dd70*/  BRA.DIV UR4, `(.L_x_10268) ;  /* 0x0000002e04b47947 */ /* 0x000fea000b800000 */
[----:B0-----:R-:W0:Y:S02]  /*dd80*/  S2R R0, SR_TID.X ;  /* 0x0000000000007919 */ /* 0x001e240000002100 */
[----:B0-----:R-:W-:-:S04]  /*dd90*/  SHF.R.U32.HI R0, RZ, 0x5, R0 ;  /* 0x00000005ff007819 */ /* 0x001fc80000011600 */
[----:B------:R-:W-:-:S05]  /*dda0*/  LOP3.LUT R0, R0, 0x3, RZ, 0xc0, !PT ;  /* 0x0000000300007812 */ /* 0x000fca00078ec0ff */
[----:B------:R0:W2:Y:S02]  /*ddb0*/  SHFL.IDX PT, R14, R0, RZ, 0x1f ;  /* 0x00001fff000e7589 */ /* 0x0000a400000e0000 */
.L_x_10368:
[----:B--2---:R-:W-:Y:S01]  /*ddc0*/  ISETP.NE.AND P0, PT, R14, RZ, PT ;  /* 0x000000ff0e00720c */ /* 0x004fe20003f05270 */
[----:B------:R-:W-:-:S12]  /*ddd0*/  BSSY B0, `(.L_x_10269) ;  /* 0x0000024000007945 */ /* 0x000fd80003800000 */
[----:B------:R-:W-:Y:S05]  /*dde0*/  @P0 BRA `(.L_x_10270) ;  /* 0x0000000000880947 */ /* 0x000fea0003800000 */
[----:B------:R-:W-:-:S03]  /*ddf0*/  UMOV UR4, 0xffffffff ;  /* 0xffffffff00047882 */ /* 0x000fc60000000000 */
[----:B------:R-:W-:Y:S05]  /*de00*/  BRA.DIV UR4, `(.L_x_10271) ;  /* 0x0000002e04c47947 */ /* 0x000fea000b800000 */
[----:B------:R-:W-:-:S13]  /*de10*/  ELECT P6, URZ, PT ;  /* 0x00000000003f782f */ /* 0x000fda00038c0000 */
.L_x_10371:
[----:B------:R-:W-:Y:S05]  /*de20*/  @!P6 BRA `(.L_x_10270) ;  /* 0x000000000078e947 */ /* 0x000fea0003800000 */
[----:B0-----:R-:W2:Y:S02]  /*de30*/  LDL.LU R0, [R1+0x1c] ;  /* 0x00001c0001007983 */ /* 0x001ea40000300800 */
[----:B--2---:R-:W-:-:S04]  /*de40*/  LOP3.LUT R0, R0, 0x2, RZ, 0xfc, !PT ;  /* 0x0000000200007812 */ /* 0x004fc800078efcff */
[----:B------:R-:W-:-:S13]  /*de50*/  ISETP.NE.AND P0, PT, R0, 0x3, PT ;  /* 0x000000030000780c */ /* 0x000fda0003f05270 */
[----:B------:R-:W-:Y:S05]  /*de60*/  @!P0 BRA `(.L_x_10272) ;  /* 0x0000000000048947 */ /* 0x000fea0003800000 */
[----:B------:R-:W-:Y:S01]  /*de70*/  BPT.TRAP 0x1 ;  /* 0x000000040000795c */ /* 0x000fe20000300000 */
.L_x_10272:
[C---:B------:R-:W-:Y:S01]  /*de80*/  IMAD R3, R26.reuse, 0x8, R5 ;  /* 0x000000081a037824 */ /* 0x040fe200078e0205 */
[----:B------:R-:W-:Y:S01]  /*de90*/  SHF.L.U32 R2, R29, 0x1f, RZ ;  /* 0x0000001f1d027819 */ /* 0x000fe200000006ff */
[----:B------:R-:W-:-:S03]  /*dea0*/  VIADD R26, R26, 0x1 ;  /* 0x000000011a1a7836 */ /* 0x000fc60000000000 */
[----:B------:R-:W0:Y:S02]  /*deb0*/  SYNCS.PHASECHK.TRANS64.TRYWAIT P1, [R3+URZ+0x2d840], R2 ;  /* 0x02d84002030075a7 */ /* 0x000e24000802017f */
[----:B------:R-:W-:-:S04]  /*dec0*/  ISETP.NE.AND P2, PT, R26, 0x2, PT ;  /* 0x000000021a00780c */ /* 0x000fc80003f45270 */
[----:B------:R-:W-:Y:S01]  /*ded0*/  SEL R0, RZ, 0x1, P2 ;  /* 0x00000001ff007807 */ /* 0x000fe20001000000 */
[----:B0-----:R-:W-:Y:S08]  /*dee0*/  @!P1 BRA `(.L_x_10273) ;  /* 0x0000002c00ac9947 */ /* 0x001ff00003800000 */
.L_x_10372:
[----:B------:R-:W-:Y:S02]  /*def0*/  SEL R26, R26, RZ, P2 ;  /* 0x000000ff1a1a7207 */ /* 0x000fe40001000000 */
[----:B------:R-:W-:Y:S01]  /*df00*/  LOP3.LUT R0, R29, R0, RZ, 0x3c, !PT ;  /* 0x000000001d007212 */ /* 0x000fe200078e3cff */
[----:B------:R-:W-:Y:S06]  /*df10*/  @!P0 BRA `(.L_x_10274) ;  /* 0x0000000000048947 */ /* 0x000fec0003800000 */
[----:B------:R-:W-:Y:S01]  /*df20*/  BPT.TRAP 0x1 ;  /* 0x000000040000795c */ /* 0x000fe20000300000 */
.L_x_10274:
[----:B------:R-:W-:Y:S01]  /*df30*/  IMAD R5, R26, 0x8, R5 ;  /* 0x000000081a057824 */ /* 0x000fe200078e0205 */
[----:B------:R-:W-:-:S04]  /*df40*/  SHF.L.U32 R0, R0, 0x1f, RZ ;  /* 0x0000001f00007819 */ /* 0x000fc800000006ff */
[----:B------:R-:W2:Y:S02]  /*df50*/  SYNCS.PHASECHK.TRANS64.TRYWAIT P1, [R5+URZ+0x2d840], R0 ;  /* 0x02d84000050075a7 */ /* 0x000ea4000802017f */
[----:B--2---:R-:W-:Y:S05]  /*df60*/  @!P1 BRA `(.L_x_10275) ;  /* 0x0000002c00a09947 */ /* 0x004fea0003800000 */
.L_x_10373:
[----:B------:R-:W-:Y:S05]  /*df70*/  @!P0 BRA `(.L_x_10276) ;  /* 0x0000000000048947 */ /* 0x000fea0003800000 */
[----:B------:R-:W-:Y:S01]  /*df80*/  BPT.TRAP 0x1 ;  /* 0x000000040000795c */ /* 0x000fe20000300000 */
.L_x_10276:
[----:B------:R-:W3:Y:S02]  /*df90*/  SYNCS.PHASECHK.TRANS64.TRYWAIT P1, [R3+URZ+0x2d860], R2 ;  /* 0x02d86002030075a7 */ /* 0x000ee4000802017f */
[----:B---3--:R-:W-:Y:S05]  /*dfa0*/  @!P1 BRA `(.L_x_10277) ;  /* 0x0000002c00a49947 */ /* 0x008fea0003800000 */
.L_x_10374:
[----:B------:R-:W-:Y:S05]  /*dfb0*/  @!P0 BRA `(.L_x_10278) ;  /* 0x0000000000048947 */ /* 0x000fea0003800000 */
[----:B------:R-:W-:Y:S01]  /*dfc0*/  BPT.TRAP 0x1 ;  /* 0x000000040000795c */ /* 0x000fe20000300000 */
.L_x_10278:
[----:B----4-:R4:W0:Y:S02]  /*dfd0*/  SYNCS.PHASECHK.TRANS64.TRYWAIT P0, [R5+URZ+0x2d860], R0 ;  /* 0x02d86000050075a7 */ /* 0x010824000800017f */
[----:B0-----:R-:W-:Y:S05]  /*dfe0*/  @!P0 NANOSLEEP.SYNCS 0x989680 ;  /* 0x009896800000895d */ /* 0x001fea0003900000 */
[----:B------:R-:W0:Y:S02]  /*dff0*/  @!P0 SYNCS.PHASECHK.TRANS64 P0, [R5+URZ+0x2d860], R0 ;  /* 0x02d86000050085a7 */ /* 0x000e24000800007f */
[----:B0-----:R-:W-:Y:S05]  /*e000*/  @!P0 BRA `(.L_x_10278) ;  /* 0xfffffffc00f08947 */ /* 0x001fea000383ffff */
.L_x_10270:
[----:B------:R-:W-:Y:S05]  /*e010*/  BSYNC B0 ;  /* 0x0000000000007941 */ /* 0x000fea0003800000 */
.L_x_10269:
[----:B------:R-:W-:Y:S05]  /*e020*/  EXIT ;  /* 0x000000000000794d */ /* 0x000fea0003800000 */
.L_x_10160:
[----:B0-----:R-:W-:-:S04]  /*e030*/  IMAD.U32 R3, RZ, RZ, UR41 ;  /* 0x00000029ff037e24 */ /* 0x001fc8000f8e00ff */
[----:B------:R0:W1:Y:S03]  /*e040*/  SYNCS.PHASECHK.TRANS64.TRYWAIT P1, [R3+URZ+0x2d800], R0 ;  /* 0x02d80000030075a7 */ /* 0x000066000802017f */
[----:B-1----:R-:W-:Y:S05]  /*e050*/  @!P1 NANOSLEEP.SYNCS 0x989680 ;  /* 0x009896800000995d */ /* 0x002fea0003900000 */
[----:B------:R-:W1:Y:S02]  /*e060*/  @!P1 SYNCS.PHASECHK.TRANS64 P1, [R3+URZ+0x2d800], R0 ;  /* 0x02d80000030095a7 */ /* 0x000e64000802007f */
[----:B-1----:R-:W-:Y:S05]  /*e070*/  @!P1 BRA `(.L_x_10160) ;  /* 0xfffffffc00ec9947 */ /* 0x002fea000383ffff */
[----:B------:R-:W-:Y:S05]  /*e080*/  BRA `(.L_x_10279) ;  /* 0xffffff3400307947 */ /* 0x000fea000383ffff */
.L_x_10164:
[----:B-1----:R1:W2:Y:S02]  /*e090*/  SYNCS.PHASECHK.TRANS64.TRYWAIT P1, [R0+URZ+0x2d830], R3 ;  /* 0x02d83003000075a7 */ /* 0x0022a4000802017f */
[----:B--2---:R-:W-:Y:S05]  /*e0a0*/  @!P1 NANOSLEEP.SYNCS 0x989680 ;  /* 0x009896800000995d */ /* 0x004fea0003900000 */
[----:B------:R-:W2:Y:S02]  /*e0b0*/  @!P1 SYNCS.PHASECHK.TRANS64 P1, [R0+URZ+0x2d830], R3 ;  /* 0x02d83003000095a7 */ /* 0x000ea4000802007f */
[----:B--2---:R-:W-:Y:S05]  /*e0c0*/  @!P1 BRA `(.L_x_10164) ;  /* 0xfffffffc00f09947 */ /* 0x004fea000383ffff */
[----:B------:R-:W-:Y:S05]  /*e0d0*/  BRA `(.L_x_10163) ;  /* 0xffffff34004c7947 */ /* 0x000fea000383ffff */
.L_x_10170:
[----:B-1----:R-:W-:-:S04]  /*e0e0*/  MOV R9, UR6 ;  /* 0x0000000600097c02 */ /* 0x002fc80008000f00 */
[----:B------:R1:W2:Y:S03]  /*e0f0*/  SYNCS.PHASECHK.TRANS64.TRYWAIT P1, [R9+URZ+0x2d830], R8 ;  /* 0x02d83008090075a7 */ /* 0x0002a6000802017f */
[----:B--2---:R-:W-:Y:S05]  /*e100*/  @!P1 NANOSLEEP.SYNCS 0x989680 ;  /* 0x009896800000995d */ /* 0x004fea0003900000 */
[----:B------:R-:W2:Y:S02]  /*e110*/  @!P1 SYNCS.PHASECHK.TRANS64 P1, [R9+URZ+0x2d830], R8 ;  /* 0x02d83008090095a7 */ /* 0x000ea4000802007f */
[----:B--2---:R-:W-:Y:S05]  /*e120*/  @!P1 BRA `(.L_x_10170) ;  /* 0xfffffffc00ec9947 */ /* 0x004fea000383ffff */
[----:B------:R-:W-:Y:S05]  /*e130*/  BRA `(.L_x_10167) ;  /* 0xffffff60000c7947 */ /* 0x000fea000383ffff */
.L_x_10174:
[----:B-1----:R-:W-:-:S04]  /*e140*/  IMAD.U32 R8, RZ, RZ, UR6 ;  /* 0x00000006ff087e24 */ /* 0x002fc8000f8e00ff */
[----:B------:R1:W2:Y:S03]  /*e150*/  SYNCS.PHASECHK.TRANS64.TRYWAIT P1, [R8+URZ+0x2d850], R7 ;  /* 0x02d85007080075a7 */ /* 0x0002a6000802017f */
[----:B--2---:R-:W-:Y:S05]  /*e160*/  @!P1 NANOSLEEP.SYNCS 0x989680 ;  /* 0x009896800000995d */ /* 0x004fea0003900000 */
[----:B------:R-:W2:Y:S02]  /*e170*/  @!P1 SYNCS.PHASECHK.TRANS64 P1, [R8+URZ+0x2d850], R7 ;  /* 0x02d85007080095a7 */ /* 0x000ea4000802007f */
[----:B--2---:R-:W-:Y:S05]  /*e180*/  @!P1 BRA `(.L_x_10174) ;  /* 0xfffffffc00ec9947 */ /* 0x004fea000383ffff */
[----:B------:R-:W-:Y:S05]  /*e190*/  BRA `(.L_x_10171) ;  /* 0xffffff6000bc7947 */ /* 0x000fea000383ffff */
.L_x_10181:
[----:B--2---:R-:W-:-:S04]  /*e1a0*/  IMAD.U32 R5, RZ, RZ, UR4 ;  /* 0x00000004ff057e24 */ /* 0x004fc8000f8e00ff */
[----:B------:R2:W3:Y:S03]  /*e1b0*/  SYNCS.PHASECHK.TRANS64.TRYWAIT P1, [R5+URZ+0x2d850], R0 ;  /* 0x02d85000050075a7 */ /* 0x0004e6000802017f */
[----:B---3--:R-:W-:Y:S05]  /*e1c0*/  @!P1 NANOSLEEP.SYNCS 0x989680 ;  /* 0x009896800000995d */ /* 0x008fea0003900000 */
[----:B------:R-:W3:Y:S02]  /*e1d0*/  @!P1 SYNCS.PHASECHK.TRANS64 P1, [R5+URZ+0x2d850], R0 ;  /* 0x02d85000050095a7 */ /* 0x000ee4000802007f */
[----:B---3--:R-:W-:Y:S05]  /*e1e0*/  @!P1 BRA `(.L_x_10181) ;  /* 0xfffffffc00ec9947 */ /* 0x008fea000383ffff */
[----:B------:R-:W-:Y:S05]  /*e1f0*/  BRA `(.L_x_10180) ;  /* 0xffffff8400ec7947 */ /* 0x000fea000383ffff */
.L_x_10216:
        /* <DEDUP_REMOVED lines=11> */
.L_x_10281:
[----:B------:R-:W-:Y:S05]  /*e2b0*/  BSYNC B0 ;  /* 0x0000000000007941 */ /* 0x000fea0003800000 */
.L_x_10280:
[----:B------:R-:W-:Y:S05]  /*e2c0*/  BRA `(.L_x_10282) ;  /* 0xffffffc000cc7947 */ /* 0x000fea000383ffff */
.L_x_10219:
[----:B-1----:R1:W2:Y:S02]  /*e2d0*/  SYNCS.PHASECHK.TRANS64.TRYWAIT P0, [R2+URZ+0x2d840], R3 ;  /* 0x02d84003020075a7 */ /* 0x0022a4000800017f */
[----:B--2---:R-:W-:Y:S05]  /*e2e0*/  @!P0 NANOSLEEP.SYNCS 0x989680 ;  /* 0x009896800000895d */ /* 0x004fea0003900000 */
[----:B------:R-:W2:Y:S02]  /*e2f0*/  @!P0 SYNCS.PHASECHK.TRANS64 P0, [R2+URZ+0x2d840], R3 ;  /* 0x02d84003020085a7 */ /* 0x000ea4000800007f */
[----:B--2---:R-:W-:Y:S05]  /*e300*/  @!P0 BRA `(.L_x_10219) ;  /* 0xfffffffc00f08947 */ /* 0x004fea000383ffff */
[----:B------:R-:W-:Y:S05]  /*e310*/  BRA `(.L_x_10283) ;  /* 0xffffffc4002c7947 */ /* 0x000fea000383ffff */
.L_x_10220:
        /* <DEDUP_REMOVED lines=8> */
.L_x_10285:
[----:B------:R-:W-:Y:S05]  /*e3a0*/  BSYNC B0 ;  /* 0x0000000000007941 */ /* 0x000fea0003800000 */
.L_x_10284:
        /* <DEDUP_REMOVED lines=9> */
.L_x_10286:
[----:B------:R-:W-:Y:S01]  /*e440*/  IMAD.MOV.U32 R13, RZ, RZ, R6 ;  /* 0x000000ffff0d7224 */ /* 0x000fe200078e0006 */
[----:B------:R-:W-:Y:S01]  /*e450*/  MOV R12, 0x1 ;  /* 0x00000001000c7802 */ /* 0x000fe20000000f00 */
[----:B------:R-:W-:-:S07]  /*e460*/  IMAD.MOV.U32 R5, RZ, RZ, R14 ;  /* 0x000000ffff057224 */ /* 0x000fce00078e000e */
[----:B------:R-:W-:Y:S05]  /*e470*/  WARPSYNC.COLLECTIVE R15, `(.L_x_10287) ;  /* 0x000000000f087348 */ /* 0x000fea0003c00000 */
[----:B------:R0:W1:Y:S02]  /*e480*/  SHFL.IDX P6, R14, R13, R12, R11 ;  /* 0x0000000c0d0e7389 */ /* 0x00006400000c000b */
[----:B01----:R-:W-:Y:S01]  /*e490*/  ENDCOLLECTIVE ;  /* 0x000000000000791b */ /* 0x003fe20003800000 */
.L_x_10287:
        /* <DEDUP_REMOVED lines=13> */
[----:B0-----:R-:W-:Y:S01]  /*e570*/  IMAD.MOV.U32 R4, RZ, RZ, R14 ;  /* 0x000000ffff047224 */ /* 0x001fe200078e000e */
[----:B------:R-:W-:-:S07]  /*e580*/  @P1 LEA R8, R7, R23, 0x1 ;  /* 0x0000001707081211 */ /* 0x000fce00078e08ff */
[----:B------:R-:W-:Y:S05]  /*e590*/  WARPSYNC.COLLECTIVE R15, `(.L_x_10288) ;  /* 0x000000000f087348 */ /* 0x000fea0003c00000 */
[----:B------:R0:W1:Y:S02]  /*e5a0*/  SHFL.IDX P6, R14, R13, R12, R11 ;  /* 0x0000000c0d0e7389 */ /* 0x00006400000c000b */
[----:B01----:R-:W-:Y:S01]  /*e5b0*/  ENDCOLLECTIVE ;  /* 0x000000000000791b */ /* 0x003fe20003800000 */
.L_x_10288:
[----:B------:R-:W-:Y:S02]  /*e5c0*/  IMAD.MOV.U32 R13, RZ, RZ, R6 ;  /* 0x000000ffff0d7224 */ /* 0x000fe400078e0006 */
[----:B------:R-:W-:Y:S02]  /*e5d0*/  IMAD.MOV.U32 R12, RZ, RZ, 0x2 ;  /* 0x00000002ff0c7424 */ /* 0x000fe400078e00ff */
[----:B------:R-:W-:-:S07]  /*e5e0*/  IMAD.MOV.U32 R5, RZ, RZ, R14 ;  /* 0x000000ffff057224 */ /* 0x000fce00078e000e */
[----:B------:R-:W-:Y:S05]  /*e5f0*/  WARPSYNC.COLLECTIVE R15, `(.L_x_10289) ;  /* 0x000000000f087348 */ /* 0x000fea0003c00000 */
[----:B------:R0:W1:Y:S02]  /*e600*/  SHFL.IDX P6, R14, R13, R12, R11 ;  /* 0x0000000c0d0e7389 */ /* 0x00006400000c000b */
[----:B01----:R-:W-:Y:S01]  /*e610*/  ENDCOLLECTIVE ;  /* 0x000000000000791b */ /* 0x003fe20003800000 */
.L_x_10289:
        /* <DEDUP_REMOVED lines=17> */
.L_x_10290:
[----:B------:R-:W-:Y:S02]  /*e730*/  @P1 IMAD R8, R7, 0x2, R23 ;  /* 0x0000000207081824 */ /* 0x000fe400078e0217 */
[----:B------:R-:W-:Y:S02]  /*e740*/  IMAD.MOV.U32 R13, RZ, RZ, R6 ;  /* 0x000000ffff0d7224 */ /* 0x000fe400078e0006 */
[----:B------:R-:W-:Y:S01]  /*e750*/  IMAD.MOV.U32 R12, RZ, RZ, 0x3 ;  /* 0x00000003ff0c7424 */ /* 0x000fe200078e00ff */
[----:B------:R-:W-:-:S07]  /*e760*/  MOV R5, R14 ;  /* 0x0000000e00057202 */ /* 0x000fce0000000f00 */
[----:B------:R-:W-:Y:S05]  /*e770*/  WARPSYNC.COLLECTIVE R15, `(.L_x_10291) ;  /* 0x000000000f087348 */ /* 0x000fea0003c00000 */
[----:B------:R0:W1:Y:S02]  /*e780*/  SHFL.IDX P6, R14, R13, R12, R11 ;  /* 0x0000000c0d0e7389 */ /* 0x00006400000c000b */
[----:B01----:R-:W-:Y:S01]  /*e790*/  ENDCOLLECTIVE ;  /* 0x000000000000791b */ /* 0x003fe20003800000 */
.L_x_10291:
        /* <DEDUP_REMOVED lines=14> */
.L_x_10292:
[----:B------:R-:W-:Y:S01]  /*e880*/  @!PT LDS RZ, [RZ] ;  /* 0x00000000fffff984 */ /* 0x000fe20000000800 */
[----:B------:R-:W-:Y:S01]  /*e890*/  @!PT LDS RZ, [RZ] ;  /* 0x00000000fffff984 */ /* 0x000fe20000000800 */
[----:B------:R-:W-:Y:S01]  /*e8a0*/  @!PT LDS RZ, [RZ] ;  /* 0x00000000fffff984 */ /* 0x000fe20000000800 */
[----:B------:R0:W-:Y:S04]  /*e8b0*/  @P1 LDGSTS.E.BYPASS.LTC128B.128 [R8+0x18400], desc[UR36][R4.64+0x40], !P3 ;  /* 0x1840004004081fae */ /* 0x0001e8000d901d64 */
[----:B------:R0:W-:Y:S01]  /*e8c0*/  @P1 LDGSTS.E.BYPASS.LTC128B.128 [R8+0x1a400], desc[UR36][R4.64+0x80], !P2 ;  /* 0x1a40008004081fae */ /* 0x0001e2000d101d64 */
[----:B------:R-:W-:Y:S01]  /*e8d0*/  IMAD.MOV.U32 R0, RZ, RZ, R14 ;  /* 0x000000ffff007224 */ /* 0x000fe200078e000e */
[----:B------:R-:W-:Y:S06]  /*e8e0*/  BRA `(.L_x_10293) ;  /* 0xffffffc000f07947 */ /* 0x000fec000383ffff */
.L_x_10225:
[----:B------:R-:W2:Y:S04]  /*e8f0*/  LDL.LU R11, [R1+0x28] ;  /* 0x00002800010b7983 */ /* 0x000ea80000300800 */
[----:B------:R0:W5:Y:S01]  /*e900*/  LDL R9, [R1+0x18] ;  /* 0x0000180001097983 */ /* 0x0001620000100800 */
[----:B------:R-:W-:Y:S02]  /*e910*/  IMAD.MOV.U32 R13, RZ, RZ, R0 ;  /* 0x000000ffff0d7224 */ /* 0x000fe400078e0000 */
[----:B------:R-:W-:Y:S02]  /*e920*/  IMAD.MOV.U32 R12, RZ, RZ, RZ ;  /* 0x000000ffff0c7224 */ /* 0x000fe400078e00ff */
[----:B------:R-:W-:Y:S02]  /*e930*/  IMAD.MOV.U32 R15, RZ, RZ, -0x1 ;  /* 0xffffffffff0f7424 */ /* 0x000fe400078e00ff */
[----:B------:R-:W-:-:S02]  /*e940*/  IMAD R17, R17, 0xc0, R21 ;  /* 0x000000c011117824 */ /* 0x000fc400078e0215 */
[----:B--2---:R-:W-:Y:S01]  /*e950*/  IMAD R2, R11, R10, RZ ;  /* 0x0000000a0b027224 */ /* 0x004fe200078e02ff */
[----:B0-----:R-:W-:-:S07]  /*e960*/  MOV R11, 0x1c1f ;  /* 0x00001c1f000b7802 */ /* 0x001fce0000000f00 */
[----:B-----5:R-:W-:Y:S05]  /*e970*/  WARPSYNC.COLLECTIVE R15, `(.L_x_10294) ;  /* 0x000000000f087348 */ /* 0x020fea0003c00000 */
[----:B------:R0:W1:Y:S02]  /*e980*/  SHFL.IDX P6, R14, R13, R12, R11 ;  /* 0x0000000c0d0e7389 */ /* 0x00006400000c000b */
[----:B01---5:R-:W-:Y:S01]  /*e990*/  ENDCOLLECTIVE ;  /* 0x000000000000791b */ /* 0x023fe20003800000 */
.L_x_10294:
[----:B------:R-:W-:Y:S02]  /*e9a0*/  IMAD.MOV.U32 R13, RZ, RZ, R4 ;  /* 0x000000ffff0d7224 */ /* 0x000fe400078e0004 */
[----:B------:R-:W-:-:S07]  /*e9b0*/  IMAD.MOV.U32 R6, RZ, RZ, R14 ;  /* 0x000000ffff067224 */ /* 0x000fce00078e000e */
[----:B------:R-:W-:Y:S05]  /*e9c0*/  WARPSYNC.COLLECTIVE R15, `(.L_x_10295) ;  /* 0x000000000f087348 */ /* 0x000fea0003c00000 */
[----:B------:R0:W1:Y:S02]  /*e9d0*/  SHFL.IDX P6, R14, R13, R12, R11 ;  /* 0x0000000c0d0e7389 */ /* 0x00006400000c000b */
[----:B01----:R-:W-:Y:S01]  /*e9e0*/  ENDCOLLECTIVE ;  /* 0x000000000000791b */ /* 0x003fe20003800000 */
.L_x_10295:
[----:B------:R-:W-:Y:S01]  /*e9f0*/  ISETP.GE.AND P2, PT, R17, R2, PT ;  /* 0x000000021100720c */ /* 0x000fe20003f46270 */
[----:B------:R-:W-:Y:S01]  /*ea00*/  IMAD.MOV.U32 R13, RZ, RZ, R0 ;  /* 0x000000ffff0d7224 */ /* 0x000fe200078e0000 */
[----:B------:R-:W-:Y:S01]  /*ea10*/  MOV R12, 0x1 ;  /* 0x00000001000c7802 */ /* 0x000fe20000000f00 */
[----:B------:R-:W-:-:S10]  /*ea20*/  IMAD.MOV.U32 R5, RZ, RZ, R14 ;  /* 0x000000ffff057224 */ /* 0x000fd400078e000e */
[----:B------:R-:W-:Y:S05]  /*ea30*/  WARPSYNC.COLLECTIVE R15, `(.L_x_10296) ;  /* 0x000000000f087348 */ /* 0x000fea0003c00000 */
[----:B------:R0:W1:Y:S02]  /*ea40*/  SHFL.IDX P6, R14, R13, R12, R11 ;  /* 0x0000000c0d0e7389 */ /* 0x00006400000c000b */
[----:B01----:R-:W-:Y:S01]  /*ea50*/  ENDCOLLECTIVE ;  /* 0x000000000000791b */ /* 0x003fe20003800000 */
.L_x_10296:
[----:B------:R-:W-:-:S04]  /*ea60*/  @!P2 LEA R5, P4, R20, R5, 0x1 ;  /* 0x000000051405a211 */ /* 0x000fc800078808ff */
[----:B------:R-:W-:-:S05]  /*ea70*/  @!P2 IADD3.X R6, RZ, R6, RZ, P4, !PT ;  /* 0x00000006ff06a210 */ /* 0x000fca00027fe4ff */
[----:B------:R-:W-:Y:S02]  /*ea80*/  @!P2 IMAD.MOV.U32 R7, RZ, RZ, R6 ;  /* 0x000000ffff07a224 */ /* 0x000fe400078e0006 */
[----:B------:R-:W-:Y:S02]  /*ea90*/  @!P2 IMAD.MOV.U32 R6, RZ, RZ, R5 ;  /* 0x000000ffff06a224 */ /* 0x000fe400078e0005 */
[----:B------:R-:W-:-:S03]  /*eaa0*/  IMAD.MOV.U32 R13, RZ, RZ, R4 ;  /* 0x000000ffff0d7224 */ /* 0x000fc600078e0004 */
[----:B------:R-:W-:Y:S01]  /*eab0*/  @!PT LDS RZ, [RZ] ;  /* 0x00000000fffff984 */ /* 0x000fe20000000800 */
[----:B------:R-:W-:Y:S01]  /*eac0*/  @!PT LDS RZ, [RZ] ;  /* 0x00000000fffff984 */ /* 0x000fe20000000800 */
[----:B------:R-:W-:Y:S01]  /*ead0*/  @!PT LDS RZ, [RZ] ;  /* 0x00000000fffff984 */ /* 0x000fe20000000800 */
[----:B------:R-:W-:Y:S04]  /*eae0*/  @!P2 LDGSTS.E.BYPASS.LTC128B.128 [R9+0xc400], desc[UR36][R6.64], !P3 ;  /* 0x0c4000000609afae */ /* 0x000fe8000d901d64 */
[----:B------:R-:W-:Y:S04]  /*eaf0*/  @!P2 LDGSTS.E.BYPASS.LTC128B.128 [R9+0xf400], desc[UR36][R6.64+0x40], !P0 ;  /* 0x0f4000400609afae */ /* 0x000fe8000c101d64 */
[----:B------:R0:W-:Y:S02]  /*eb00*/  @!P2 LDGSTS.E.BYPASS.LTC128B.128 [R9+0x12400], desc[UR36][R6.64+0x80], !P1 ;  /* 0x124000800609afae */ /* 0x0001e4000c901d64 */
[----:B0-----:R-:W-:-:S07]  /*eb10*/  IMAD.MOV.U32 R7, RZ, RZ, R14 ;  /* 0x000000ffff077224 */ /* 0x001fce00078e000e */
[----:B------:R-:W-:Y:S05]  /*eb20*/  WARPSYNC.COLLECTIVE R15, `(.L_x_10297) ;  /* 0x000000000f087348 */ /* 0x000fea0003c00000 */
[----:B------:R0:W1:Y:S02]  /*eb30*/  SHFL.IDX P6, R14, R13, R12, R11 ;  /* 0x0000000c0d0e7389 */ /* 0x00006400000c000b */
[----:B01----:R-:W-:Y:S01]  /*eb40*/  ENDCOLLECTIVE ;  /* 0x000000000000791b */ /* 0x003fe20003800000 */
.L_x_10297:
[----:B------:R-:W-:-:S05]  /*eb50*/  VIADD R5, R17, 0x20 ;  /* 0x0000002011057836 */ /* 0x000fca0000000000 */
[----:B------:R-:W-:Y:S01]  /*eb60*/  ISETP.GE.AND P2, PT, R5, R2, PT ;  /* 0x000000020500720c */ /* 0x000fe20003f46270 */
[----:B------:R-:W-:Y:S02]  /*eb70*/  IMAD.MOV.U32 R13, RZ, RZ, R0 ;  /* 0x000000ffff0d7224 */ /* 0x000fe400078e0000 */
[----:B------:R-:W-:Y:S02]  /*eb80*/  IMAD.MOV.U32 R12, RZ, RZ, 0x2 ;  /* 0x00000002ff0c7424 */ /* 0x000fe400078e00ff */
[----:B------:R-:W-:-:S08]  /*eb90*/  IMAD.MOV.U32 R5, RZ, RZ, R14 ;  /* 0x000000ffff057224 */ /* 0x000fd000078e000e */
[----:B------:R-:W-:Y:S05]  /*eba0*/  WARPSYNC.COLLECTIVE R15, `(.L_x_10298) ;  /* 0x000000000f087348 */ /* 0x000fea0003c00000 */
[----:B------:R0:W1:Y:S02]  /*ebb0*/  SHFL.IDX P6, R14, R13, R12, R11 ;  /* 0x0000000c0d0e7389 */ /* 0x00006400000c000b */
[----:B01----:R-:W-:Y:S01]  /*ebc0*/  ENDCOLLECTIVE ;  /* 0x000000000000791b */ /* 0x003fe20003800000 */
.L_x_10298:
[----:B------:R-:W-:-:S04]  /*ebd0*/  @!P2 LEA R5, P4, R20, R5, 0x1 ;  /* 0x000000051405a211 */ /* 0x000fc800078808ff */
[----:B------:R-:W-:Y:S01]  /*ebe0*/  @!P2 MOV R6, R5 ;  /* 0x000000050006a202 */ /* 0x000fe20000000f00 */
[----:B------:R-:W-:-:S05]  /*ebf0*/  @!P2 IMAD.X R7, RZ, RZ, R7, P4 ;  /* 0x000000ffff07a224 */ /* 0x000fca00020e0607 */
[----:B------:R-:W-:Y:S01]  /*ec00*/  @!PT LDS RZ, [RZ] ;  /* 0x00000000fffff984 */ /* 0x000fe20000000800 */
[----:B------:R-:W-:Y:S01]  /*ec10*/  @!PT LDS RZ, [RZ] ;  /* 0x00000000fffff984 */ /* 0x000fe20000000800 */
[----:B------:R-:W-:Y:S01]  /*ec20*/  @!PT LDS RZ, [RZ] ;  /* 0x00000000fffff984 */ /* 0x000fe20000000800 */
[----:B------:R-:W-:Y:S01]  /*ec30*/  @!P2 LDGSTS.E.BYPASS.LTC128B.128 [R9+0xcc00], desc[UR36][R6.64], !P3 ;  /* 0x0cc000000609afae */ /* 0x000fe2000d901d64 */
[----:B------:R-:W-:-:S03]  /*ec40*/  MOV R13, R4 ;  /* 0x00000004000d7202 */ /* 0x000fc60000000f00 */
[----:B------:R-:W-:Y:S04]  /*ec50*/  @!P2 LDGSTS.E.BYPASS.LTC128B.128 [R9+0xfc00], desc[UR36][R6.64+0x40], !P0 ;  /* 0x0fc000400609afae */ /* 0x000fe8000c101d64 */
[----:B------:R0:W-:Y:S02]  /*ec60*/  @!P2 LDGSTS.E.BYPASS.LTC128B.128 [R9+0x12c00], desc[UR36][R6.64+0x80], !P1 ;  /* 0x12c000800609afae */ /* 0x0001e4000c901d64 */
[----:B0-----:R-:W-:-:S07]  /*ec70*/  IMAD.MOV.U32 R7, RZ, RZ, R14 ;  /* 0x000000ffff077224 */ /* 0x001fce00078e000e */
[----:B------:R-:W-:Y:S05]  /*ec80*/  WARPSYNC.COLLECTIVE R15, `(.L_x_10299) ;  /* 0x000000000f087348 */ /* 0x000fea0003c00000 */
[----:B------:R0:W1:Y:S02]  /*ec90*/  SHFL.IDX P6, R14, R13, R12, R11 ;  /* 0x0000000c0d0e7389 */ /* 0x00006400000c000b */
[----:B01----:R-:W-:Y:S01]  /*eca0*/  ENDCOLLECTIVE ;  /* 0x000000000000791b */ /* 0x003fe20003800000 */
.L_x_10299:
[----:B------:R-:W-:-:S05]  /*ecb0*/  VIADD R5, R17, 0x40 ;  /* 0x0000004011057836 */ /* 0x000fca0000000000 */
[----:B------:R-:W-:Y:S01]  /*ecc0*/  ISETP.GE.AND P2, PT, R5, R2, PT ;  /* 0x000000020500720c */ /* 0x000fe20003f46270 */
[----:B------:R-:W-:Y:S01]  /*ecd0*/  IMAD.MOV.U32 R13, RZ, RZ, R0 ;  /* 0x000000ffff0d7224 */ /* 0x000fe200078e0000 */
[----:B------:R-:W-:Y:S01]  /*ece0*/  MOV R12, 0x3 ;  /* 0x00000003000c7802 */ /* 0x000fe20000000f00 */
[----:B------:R-:W-:-:S10]  /*ecf0*/  IMAD.MOV.U32 R5, RZ, RZ, R14 ;  /* 0x000000ffff057224 */ /* 0x000fd400078e000e */
[----:B------:R-:W-:Y:S05]  /*ed00*/  WARPSYNC.COLLECTIVE R15, `(.L_x_10300) ;  /* 0x000000000f087348 */ /* 0x000fea0003c00000 */
[----:B------:R0:W1:Y:S02]  /*ed10*/  SHFL.IDX P6, R14, R13, R12, R11 ;  /* 0x0000000c0d0e7389 */ /* 0x00006400000c000b */
[----:B01----:R-:W-:Y:S01]  /*ed20*/  ENDCOLLECTIVE ;  /* 0x000000000000791b */ /* 0x003fe20003800000 */
.L_x_10300:
[----:B------:R-:W-:Y:S01]  /*ed30*/  @!P2 LEA R5, P4, R20, R5, 0x1 ;  /* 0x000000051405a211 */ /* 0x000fe200078808ff */
[----:B------:R-:W-:Y:S02]  /*ed40*/  IMAD.MOV.U32 R13, RZ, RZ, R4 ;  /* 0x000000ffff0d7224 */ /* 0x000fe400078e0004 */
[----:B------:R-:W-:-:S10]  /*ed50*/  IMAD.MOV.U32 R0, RZ, RZ, R14 ;  /* 0x000000ffff007224 */ /* 0x000fd400078e000e */
[----:B------:R-:W-:Y:S05]  /*ed60*/  WARPSYNC.COLLECTIVE R15, `(.L_x_10301) ;  /* 0x000000000f087348 */ /* 0x000fea0003c00000 */
[----:B------:R0:W1:Y:S02]  /*ed70*/  SHFL.IDX P6, R14, R13, R12, R11 ;  /* 0x0000000c0d0e7389 */ /* 0x00006400000c000b */
[----:B01----:R-:W-:Y:S01]  /*ed80*/  ENDCOLLECTIVE ;  /* 0x000000000000791b */ /* 0x003fe20003800000 */
.L_x_10301:
[----:B------:R-:W-:Y:S02]  /*ed90*/  @!P2 IMAD.X R7, RZ, RZ, R7, P4 ;  /* 0x000000ffff07a224 */ /* 0x000fe400020e0607 */
[----:B------:R-:W-:Y:S02]  /*eda0*/  @!P2 IMAD.MOV.U32 R6, RZ, RZ, R5 ;  /* 0x000000ffff06a224 */ /* 0x000fe400078e0005 */
[----:B------:R-:W-:-:S03]  /*edb0*/  VIADD R5, R17, 0x60 ;  /* 0x0000006011057836 */ /* 0x000fc60000000000 */
[----:B------:R-:W-:Y:S01]  /*edc0*/  @!PT LDS RZ, [RZ] ;  /* 0x00000000fffff984 */ /* 0x000fe20000000800 */
[----:B------:R-:W-:Y:S01]  /*edd0*/  @!PT LDS RZ, [RZ] ;  /* 0x00000000fffff984 */ /* 0x000fe20000000800 */
[----:B------:R-:W-:Y:S01]  /*ede0*/  @!PT LDS RZ, [RZ] ;  /* 0x00000000fffff984 */ /* 0x000fe20000000800 */
[----:B------:R0:W-:Y:S04]  /*edf0*/  @!P2 LDGSTS.E.BYPASS.LTC128B.128 [R9+0xd400], desc[UR36][R6.64], !P3 ;  /* 0x0d4000000609afae */ /* 0x0001e8000d901d64 */
[----:B------:R0:W-:Y:S04]  /*ee00*/  @!P2 LDGSTS.E.BYPASS.LTC128B.128 [R9+0x10400], desc[UR36][R6.64+0x40], !P0 ;  /* 0x104000400609afae */ /* 0x0001e8000c101d64 */
[----:B------:R0:W-:Y:S01]  /*ee10*/  @!P2 LDGSTS.E.BYPASS.LTC128B.128 [R9+0x13400], desc[UR36][R6.64+0x80], !P1 ;  /* 0x134000800609afae */ /* 0x0001e2000c901d64 */
[----:B------:R-:W-:Y:S01]  /*ee20*/  ISETP.GE.AND P2, PT, R5, R2, PT ;  /* 0x000000020500720c */ /* 0x000fe20003f46270 */
[----:B------:R-:W-:-:S02]  /*ee30*/  IMAD.MOV.U32 R13, RZ, RZ, R3 ;  /* 0x000000ffff0d7224 */ /* 0x000fc400078e0003 */
[----:B------:R-:W-:Y:S02]  /*ee40*/  IMAD.MOV.U32 R12, RZ, RZ, RZ ;  /* 0x000000ffff0c7224 */ /* 0x000fe400078e00ff */
[----:B------:R-:W-:-:S08]  /*ee50*/  IMAD.MOV.U32 R4, RZ, RZ, R14 ;  /* 0x000000ffff047224 */ /* 0x000fd000078e000e */
[----:B0-----:R-:W-:Y:S05]  /*ee60*/  WARPSYNC.COLLECTIVE R15, `(.L_x_10302) ;  /* 0x000000000f087348 */ /* 0x001fea0003c00000 */
[----:B------:R1:W2:Y:S02]  /*ee70*/  SHFL.IDX P6, R14, R13, R12, R11 ;  /* 0x0000000c0d0e7389 */ /* 0x0002a400000c000b */
[----:B012---:R-:W-:Y:S01]  /*ee80*/  ENDCOLLECTIVE ;  /* 0x000000000000791b */ /* 0x007fe20003800000 */
.L_x_10302:
[----:B------:R-:W-:-:S04]  /*ee90*/  @!P2 LEA R4, P4, R20, R4, 0x1 ;  /* 0x000000041404a211 */ /* 0x000fc800078808ff */
[----:B------:R-:W-:-:S05]  /*eea0*/  @!P2 IADD3.X R0, RZ, R0, RZ, P4, !PT ;  /* 0x00000000ff00a210 */ /* 0x000fca00027fe4ff */
[----:B------:R-:W-:Y:S02]  /*eeb0*/  @!P2 IMAD.MOV.U32 R5, RZ, RZ, R0 ;  /* 0x000000ffff05a224 */ /* 0x000fe400078e0000 */
[----:B------:R-:W-:Y:S02]  /*eec0*/  VIADD R0, R17, 0x80 ;  /* 0x0000008011007836 */ /* 0x000fe40000000000 */
[----:B------:R-:W-:Y:S01]  /*eed0*/  IMAD.MOV.U32 R13, RZ, RZ, R8 ;  /* 0x000000ffff0d7224 */ /* 0x000fe200078e0008 */
[----:B------:R-:W-:Y:S01]  /*eee0*/  @!PT LDS RZ, [RZ] ;  /* 0x00000000fffff984 */ /* 0x000fe20000000800 */
[----:B------:R-:W-:Y:S01]  /*eef0*/  @!PT LDS RZ, [RZ] ;  /* 0x00000000fffff984 */ /* 0x000fe20000000800 */
[----:B------:R-:W-:Y:S01]  /*ef00*/  @!PT LDS RZ, [RZ] ;  /* 0x00000000fffff984 */ /* 0x000fe20000000800 */
[----:B------:R0:W-:Y:S04]  /*ef10*/  @!P2 LDGSTS.E.BYPASS.LTC128B.128 [R9+0xdc00], desc[UR36][R4.64], !P3 ;  /* 0x0dc000000409afae */ /* 0x0001e8000d901d64 */
[----:B------:R0:W-:Y:S04]  /*ef20*/  @!P2 LDGSTS.E.BYPASS.LTC128B.128 [R9+0x10c00], desc[UR36][R4.64+0x40], !P0 ;  /* 0x10c000400409afae */ /* 0x0001e8000c101d64 */
[----:B------:R0:W-:Y:S01]  /*ef30*/  @!P2 LDGSTS.E.BYPASS.LTC128B.128 [R9+0x13c00], desc[UR36][R4.64+0x80], !P1 ;  /* 0x13c000800409afae */ /* 0x0001e2000c901d64 */
[----:B------:R-:W-:-:S02]  /*ef40*/  ISETP.GE.AND P2, PT, R0, R2, PT ;  /* 0x000000020000720c */ /* 0x000fc40003f46270 */
[----:B------:R-:W-:-:S11]  /*ef50*/  MOV R0, R14 ;  /* 0x0000000e00007202 */ /* 0x000fd60000000f00 */
[----:B0-----:R-:W-:Y:S05]  /*ef60*/  WARPSYNC.COLLECTIVE R15, `(.L_x_10303) ;  /* 0x000000000f087348 */ /* 0x001fea0003c00000 */
[----:B------:R1:W2:Y:S02]  /*ef70*/  SHFL.IDX P6, R14, R13, R12, R11 ;  /* 0x0000000c0d0e7389 */ /* 0x0002a400000c000b */
[----:B012---:R-:W-:Y:S01]  /*ef80*/  ENDCOLLECTIVE ;  /* 0x000000000000791b */ /* 0x007fe20003800000 */
.L_x_10303:
[----:B------:R-:W-:Y:S01]  /*ef90*/  MOV R13, R3 ;  /* 0x00000003000d7202 */ /* 0x000fe20000000f00 */
[----:B------:R-:W-:Y:S02]  /*efa0*/  IMAD.MOV.U32 R12, RZ, RZ, 0x1 ;  /* 0x00000001ff0c7424 */ /* 0x000fe400078e00ff */
[----:B------:R-:W-:-:S07]  /*efb0*/  IMAD.MOV.U32 R4, RZ, RZ, R14 ;  /* 0x000000ffff047224 */ /* 0x000fce00078e000e */
[----:B------:R-:W-:Y:S05]  /*efc0*/  WARPSYNC.COLLECTIVE R15, `(.L_x_10304) ;  /* 0x000000000f087348 */ /* 0x000fea0003c00000 */
[----:B------:R0:W1:Y:S02]  /*efd0*/  SHFL.IDX P6, R14, R13, R12, R11 ;  /* 0x0000000c0d0e7389 */ /* 0x00006400000c000b */
[----:B01----:R-:W-:Y:S01]  /*efe0*/  ENDCOLLECTIVE ;  /* 0x000000000000791b */ /* 0x003fe20003800000 */
.L_x_10304:
[----:B------:R-:W-:-:S05]  /*eff0*/  @!P2 LEA R4, P4, R20, R4, 0x1 ;  /* 0x000000041404a211 */ /* 0x000fca00078808ff */
[----:B------:R-:W-:-:S04]  /*f000*/  @!P2 IMAD.X R0, RZ, RZ, R0, P4 ;  /* 0x000000ffff00a224 */ /* 0x000fc800020e0600 */
        /* <DEDUP_REMOVED lines=12> */
.L_x_10305:
[----:B------:R-:W-:Y:S01]  /*f0d0*/  IMAD.MOV.U32 R8, RZ, RZ, R14 ;  /* 0x000000ffff087224 */ /* 0x000fe200078e000e */
[----:B------:R-:W-:Y:S06]  /*f0e0*/  BRA `(.L_x_10306) ;  /* 0xffffffc800107947 */ /* 0x000fec000383ffff */
.L_x_10228:
[----:B-1----:R1:W2:Y:S02]  /*f0f0*/  SYNCS.PHASECHK.TRANS64.TRYWAIT P0, [R23+URZ+0x2d820], R0 ;  /* 0x02d82000170075a7 */ /* 0x0022a4000800017f */
[----:B--2---:R-:W-:Y:S05]  /*f100*/  @!P0 NANOSLEEP.SYNCS 0x989680 ;  /* 0x009896800000895d */ /* 0x004fea0003900000 */
[----:B------:R-:W2:Y:S02]  /*f110*/  @!P0 SYNCS.PHASECHK.TRANS64 P0, [R23+URZ+0x2d820], R0 ;  /* 0x02d82000170085a7 */ /* 0x000ea4000800007f */
[----:B--2---:R-:W-:Y:S05]  /*f120*/  @!P0 BRA `(.L_x_10228) ;  /* 0xfffffffc00f08947 */ /* 0x004fea000383ffff */
[----:B------:R-:W-:Y:S05]  /*f130*/  BRA `(.L_x_10307) ;  /* 0xffffffc800787947 */ /* 0x000fea000383ffff */
.L_x_10233:
[----:B0-----:R0:W1:Y:S02]  /*f140*/  SYNCS.PHASECHK.TRANS64.TRYWAIT P0, [R5+URZ+0x2d840], R0 ;  /* 0x02d84000050075a7 */ /* 0x001064000800017f */
[----:B-1----:R-:W-:Y:S05]  /*f150*/  @!P0 NANOSLEEP.SYNCS 0x989680 ;  /* 0x009896800000895d */ /* 0x002fea0003900000 */
[----:B------:R-:W1:Y:S02]  /*f160*/  @!P0 SYNCS.PHASECHK.TRANS64 P0, [R5+URZ+0x2d840], R0 ;  /* 0x02d84000050085a7 */ /* 0x000e64000800007f */
[----:B-1----:R-:W-:Y:S05]  /*f170*/  @!P0 BRA `(.L_x_10233) ;  /* 0xfffffffc00f08947 */ /* 0x002fea000383ffff */
[----:B------:R-:W-:Y:S05]  /*f180*/  BRA `(.L_x_10308) ;  /* 0xffffffcc006c7947 */ /* 0x000fea000383ffff */
.L_x_10234:
        /* <DEDUP_REMOVED lines=8> */
.L_x_10310:
[----:B------:R-:W-:Y:S05]  /*f210*/  BSYNC B1 ;  /* 0x0000000000017941 */ /* 0x000fea0003800000 */
.L_x_10309:
[----:B------:R-:W0:Y:S01]  /*f220*/  S2R R21, SR_TID.X ;  /* 0x0000000000157919 */ /* 0x000e220000002100 */
[----:B------:R-:W-:Y:S01]  /*f230*/  MOV R13, R6 ;  /* 0x00000006000d7202 */ /* 0x000fe20000000f00 */
[----:B------:R-:W-:Y:S01]  /*f240*/  IMAD.MOV.U32 R12, RZ, RZ, RZ ;  /* 0x000000ffff0c7224 */ /* 0x000fe200078e00ff */
[----:B------:R-:W-:Y:S01]  /*f250*/  LOP3.LUT R22, R22, 0xffffff7f, RZ, 0xc0, !PT ;  /* 0xffffff7f16167812 */ /* 0x000fe200078ec0ff */
[----:B------:R-:W-:Y:S02]  /*f260*/  IMAD.MOV.U32 R11, RZ, RZ, 0x1c1f ;  /* 0x00001c1fff0b7424 */ /* 0x000fe400078e00ff */
[----:B------:R-:W-:Y:S01]  /*f270*/  IMAD.MOV.U32 R15, RZ, RZ, -0x1 ;  /* 0xffffffffff0f7424 */ /* 0x000fe200078e00ff */
[----:B------:R-:W-:Y:S01]  /*f280*/  @P1 LOP3.LUT R22, R22, 0x80, RZ, 0xfc, !PT ;  /* 0x0000008016161812 */ /* 0x000fe200078efcff */
[----:B------:R-:W-:Y:S02]  /*f290*/  IMAD.MOV.U32 R3, RZ, RZ, R14 ;  /* 0x000000ffff037224 */ /* 0x000fe400078e000e */
[----:B------:R-:W-:-:S07]  /*f2a0*/  IMAD R4, R4, 0x2, R23 ;  /* 0x0000000204047824 */ /* 0x000fce00078e0217 */
[----:B0-----:R-:W-:Y:S05]  /*f2b0*/  WARPSYNC.COLLECTIVE R15, `(.L_x_10311) ;  /* 0x000000000f087348 */ /* 0x001fea0003c00000 */
[----:B------:R1:W2:Y:S02]  /*f2c0*/  SHFL.IDX P6, R14, R13, R12, R11 ;  /* 0x0000000c0d0e7389 */ /* 0x0002a400000c000b */
[----:B012---:R-:W-:Y:S01]  /*f2d0*/  ENDCOLLECTIVE ;  /* 0x000000000000791b */ /* 0x007fe20003800000 */
.L_x_10311:
[----:B------:R-:W-:Y:S01]  /*f2e0*/  LOP3.LUT P1, RZ, R22, 0x4, RZ, 0xc0, !PT ;  /* 0x0000000416ff7812 */ /* 0x000fe2000782c0ff */
[----:B------:R-:W-:Y:S01]  /*f2f0*/  IMAD.MOV.U32 R13, RZ, RZ, R7 ;  /* 0x000000ffff0d7224 */ /* 0x000fe200078e0007 */
[----:B------:R-:W-:Y:S01]  /*f300*/  MOV R12, 0x1 ;  /* 0x00000001000c7802 */ /* 0x000fe20000000f00 */
[----:B------:R-:W-:Y:S01]  /*f310*/  IMAD.SHL.U32 R21, R21, 0x8, RZ ;  /* 0x0000000815157824 */ /* 0x000fe200078e00ff */
[----:B------:R-:W-:-:S09]  /*f320*/  MOV R2, R14 ;  /* 0x0000000e00027202 */ /* 0x000fd20000000f00 */
[----:B------:R-:W-:Y:S05]  /*f330*/  WARPSYNC.COLLECTIVE R15, `(.L_x_10312) ;  /* 0x000000000f087348 */ /* 0x000fea0003c00000 */
[----:B------:R0:W1:Y:S02]  /*f340*/  SHFL.IDX P6, R14, R13, R12, R11 ;  /* 0x0000000c0d0e7389 */ /* 0x00006400000c000b */
[----:B01----:R-:W-:Y:S01]  /*f350*/  ENDCOLLECTIVE ;  /* 0x000000000000791b */ /* 0x003fe20003800000 */
.L_x_10312:
        /* <DEDUP_REMOVED lines=15> */
.L_x_10313:
[----:B------:R-:W-:Y:S01]  /*f450*/  MOV R13, R7 ;  /* 0x00000007000d7202 */ /* 0x000fe20000000f00 */
[----:B------:R-:W-:Y:S02]  /*f460*/  IMAD.MOV.U32 R12, RZ, RZ, 0x2 ;  /* 0x00000002ff0c7424 */ /* 0x000fe400078e00ff */
[----:B------:R-:W-:-:S07]  /*f470*/  IMAD.MOV.U32 R2, RZ, RZ, R14 ;  /* 0x000000ffff027224 */ /* 0x000fce00078e000e */
[----:B------:R-:W-:Y:S05]  /*f480*/  WARPSYNC.COLLECTIVE R15, `(.L_x_10314) ;  /* 0x000000000f087348 */ /* 0x000fea0003c00000 */
[----:B------:R0:W1:Y:S02]  /*f490*/  SHFL.IDX P6, R14, R13, R12, R11 ;  /* 0x0000000c0d0e7389 */ /* 0x00006400000c000b */
[----:B01----:R-:W-:Y:S01]  /*f4a0*/  ENDCOLLECTIVE ;  /* 0x000000000000791b */ /* 0x003fe20003800000 */
.L_x_10314:
        /* <DEDUP_REMOVED lines=13> */
.L_x_10315:
[----:B------:R-:W-:Y:S02]  /*f580*/  IMAD.MOV.U32 R13, RZ, RZ, R7 ;  /* 0x000000ffff0d7224 */ /* 0x000fe400078e0007 */
[----:B------:R-:W-:Y:S02]  /*f590*/  IMAD.MOV.U32 R12, RZ, RZ, 0x3 ;  /* 0x00000003ff0c7424 */ /* 0x000fe400078e00ff */
[----:B------:R-:W-:-:S07]  /*f5a0*/  IMAD.MOV.U32 R2, RZ, RZ, R14 ;  /* 0x000000ffff027224 */ /* 0x000fce00078e000e */
[----:B------:R-:W-:Y:S05]  /*f5b0*/  WARPSYNC.COLLECTIVE R15, `(.L_x_10316) ;  /* 0x000000000f087348 */ /* 0x000fea0003c00000 */
[----:B------:R0:W1:Y:S02]  /*f5c0*/  SHFL.IDX P6, R14, R13, R12, R11 ;  /* 0x0000000c0d0e7389 */ /* 0x00006400000c000b */
[----:B01----:R-:W-:Y:S01]  /*f5d0*/  ENDCOLLECTIVE ;  /* 0x000000000000791b */ /* 0x003fe20003800000 */
.L_x_10316:
        /* <DEDUP_REMOVED lines=14> */
.L_x_10317:
[----:B------:R-:W-:Y:S01]  /*f6c0*/  MOV R2, R14 ;  /* 0x0000000e00027202 */ /* 0x000fe20000000f00 */
[----:B------:R-:W-:Y:S06]  /*f6d0*/  BRA `(.L_x_10318) ;  /* 0xffffffcc000c7947 */ /* 0x000fec000383ffff */
.L_x_10239:
[----:B-1----:R1:W2:Y:S02]  /*f6e0*/  SYNCS.PHASECHK.TRANS64.TRYWAIT P0, [R5+URZ+0x2d860], R2 ;  /* 0x02d86002050075a7 */ /* 0x0022a4000800017f */
[----:B--2---:R-:W-:Y:S05]  /*f6f0*/  @!P0 NANOSLEEP.SYNCS 0x989680 ;  /* 0x009896800000895d */ /* 0x004fea0003900000 */
[----:B------:R-:W2:Y:S02]  /*f700*/  @!P0 SYNCS.PHASECHK.TRANS64 P0, [R5+URZ+0x2d860], R2 ;  /* 0x02d86002050085a7 */ /* 0x000ea4000800007f */
[----:B--2---:R-:W-:Y:S05]  /*f710*/  @!P0 BRA `(.L_x_10239) ;  /* 0xfffffffc00f08947 */ /* 0x004fea000383ffff */
[----:B------:R-:W-:Y:S05]  /*f720*/  BRA `(.L_x_10319) ;  /* 0xffffffcc00707947 */ /* 0x000fea000383ffff */
.L_x_10240:
        /* <DEDUP_REMOVED lines=8> */
.L_x_10321:
[----:B------:R-:W-:Y:S05]  /*f7b0*/  BSYNC B1 ;  /* 0x0000000000017941 */ /* 0x000fea0003800000 */
.L_x_10320:
        /* <DEDUP_REMOVED lines=9> */
.L_x_10322:
[----:B------:R-:W-:Y:S02]  /*f850*/  IMAD.MOV.U32 R13, RZ, RZ, R25 ;  /* 0x000000ffff0d7224 */ /* 0x000fe400078e0019 */
[----:B------:R-:W-:Y:S01]  /*f860*/  IMAD.MOV.U32 R12, RZ, RZ, 0x1 ;  /* 0x00000001ff0c7424 */ /* 0x000fe200078e00ff */
[----:B------:R-:W-:-:S07]  /*f870*/  MOV R2, R14 ;  /* 0x0000000e00027202 */ /* 0x000fce0000000f00 */
[----:B------:R-:W-:Y:S05]  /*f880*/  WARPSYNC.COLLECTIVE R15, `(.L_x_10323) ;  /* 0x000000000f087348 */ /* 0x000fea0003c00000 */
[----:B------:R0:W1:Y:S02]  /*f890*/  SHFL.IDX P6, R14, R13, R12, R11 ;  /* 0x0000000c0d0e7389 */ /* 0x00006400000c000b */
[----:B01----:R-:W-:Y:S01]  /*f8a0*/  ENDCOLLECTIVE ;  /* 0x000000000000791b */ /* 0x003fe20003800000 */
.L_x_10323:
        /* <DEDUP_REMOVED lines=16> */
.L_x_10324:
[----:B------:R-:W-:Y:S01]  /*f9b0*/  IMAD.MOV.U32 R13, RZ, RZ, R25 ;  /* 0x000000ffff0d7224 */ /* 0x000fe200078e0019 */
[----:B------:R-:W-:Y:S01]  /*f9c0*/  MOV R12, 0x2 ;  /* 0x00000002000c7802 */ /* 0x000fe20000000f00 */
[----:B------:R-:W-:-:S07]  /*f9d0*/  IMAD.MOV.U32 R2, RZ, RZ, R14 ;  /* 0x000000ffff027224 */ /* 0x000fce00078e000e */
[----:B------:R-:W-:Y:S05]  /*f9e0*/  WARPSYNC.COLLECTIVE R15, `(.L_x_10325) ;  /* 0x000000000f087348 */ /* 0x000fea0003c00000 */
[----:B------:R0:W1:Y:S02]  /*f9f0*/  SHFL.IDX P6, R14, R13, R12, R11 ;  /* 0x0000000c0d0e7389 */ /* 0x00006400000c000b */
[----:B01----:R-:W-:Y:S01]  /*fa00*/  ENDCOLLECTIVE ;  /* 0x000000000000791b */ /* 0x003fe20003800000 */
.L_x_10325:
        /* <DEDUP_REMOVED lines=16> */
.L_x_10326:
[----:B------:R-:W-:Y:S01]  /*fb10*/  MOV R13, R25 ;  /* 0x00000019000d7202 */ /* 0x000fe20000000f00 */
[----:B------:R-:W-:Y:S02]  /*fb20*/  IMAD.MOV.U32 R12, RZ, RZ, 0x3 ;  /* 0x00000003ff0c7424 */ /* 0x000fe400078e00ff */
[----:B------:R-:W-:-:S07]  /*fb30*/  IMAD.MOV.U32 R2, RZ, RZ, R14 ;  /* 0x000000ffff027224 */ /* 0x000fce00078e000e */
[----:B------:R-:W-:Y:S05]  /*fb40*/  WARPSYNC.COLLECTIVE R15, `(.L_x_10327) ;  /* 0x000000000f087348 */ /* 0x000fea0003c00000 */
[----:B------:R0:W1:Y:S02]  /*fb50*/  SHFL.IDX P6, R14, R13, R12, R11 ;  /* 0x0000000c0d0e7389 */ /* 0x00006400000c000b */
[----:B01----:R-:W-:Y:S01]  /*fb60*/  ENDCOLLECTIVE ;  /* 0x000000000000791b */ /* 0x003fe20003800000 */
.L_x_10327:
        /* <DEDUP_REMOVED lines=13> */
.L_x_10328:
[----:B------:R-:W-:Y:S01]  /*fc40*/  @!PT LDS RZ, [RZ] ;  /* 0x00000000fffff984 */ /* 0x000fe20000000800 */
[----:B------:R-:W-:Y:S01]  /*fc50*/  @!PT LDS RZ, [RZ] ;  /* 0x00000000fffff984 */ /* 0x000fe20000000800 */
[----:B------:R-:W-:Y:S01]  /*fc60*/  @!PT LDS RZ, [RZ] ;  /* 0x00000000fffff984 */ /* 0x000fe20000000800 */
[----:B------:R-:W-:Y:S01]  /*fc70*/  LDGSTS.E.BYPASS.LTC128B.128 [R4+0x3400], desc[UR36][R2.64+0x40], !P0 ;  /* 0x0340004002047fae */ /* 0x000fe2000c101d64 */
[----:B------:R-:W-:-:S13]  /*fc80*/  ISETP.LT.OR P0, PT, R6, 0x41, P1 ;  /* 0x000000410600780c */ /* 0x000fda0000f01670 */
[----:B------:R0:W-:Y:S02]  /*fc90*/  LDGSTS.E.BYPASS.LTC128B.128 [R4+0x5400], desc[UR36][R2.64+0x80], !P0 ;  /* 0x0540008002047fae */ /* 0x0001e4000c101d64 */
[----:B0-----:R-:W-:Y:S01]  /*fca0*/  MOV R2, R14 ;  /* 0x0000000e00027202 */ /* 0x001fe20000000f00 */
[----:B------:R-:W-:Y:S06]  /*fcb0*/  BRA `(.L_x_10329) ;  /* 0xffffffc800d47947 */ /* 0x000fec000383ffff */
.L_x_10248:
[----:B-1----:R1:W2:Y:S02]  /*fcc0*/  SYNCS.PHASECHK.TRANS64.TRYWAIT P0, [R0+URZ+0x2d860], R3 ;  /* 0x02d86003000075a7 */ /* 0x0022a4000800017f */
[----:B--2---:R-:W-:Y:S05]  /*fcd0*/  @!P0 NANOSLEEP.SYNCS 0x989680 ;  /* 0x009896800000895d */ /* 0x004fea0003900000 */
[----:B------:R-:W2:Y:S02]  /*fce0*/  @!P0 SYNCS.PHASECHK.TRANS64 P0, [R0+URZ+0x2d860], R3 ;  /* 0x02d86003000085a7 */ /* 0x000ea4000800007f */
[----:B--2---:R-:W-:Y:S05]  /*fcf0*/  @!P0 BRA `(.L_x_10248) ;  /* 0xfffffffc00f08947 */ /* 0x004fea000383ffff */
[----:B------:R-:W-:Y:S05]  /*fd00*/  BRA `(.L_x_10330) ;  /* 0xffffffd000047947 */ /* 0x000fea000383ffff */
.L_x_10249:
        /* <DEDUP_REMOVED lines=8> */
.L_x_10332:
[----:B------:R-:W-:Y:S05]  /*fd90*/  BSYNC B0 ;  /* 0x0000000000007941 */ /* 0x000fea0003800000 */
.L_x_10331:
[----:B------:R-:W0:Y:S01]  /*fda0*/  S2R R2, SR_TID.X ;  /* 0x0000000000027919 */ /* 0x000e220000002100 */
[----:B------:R-:W-:Y:S01]  /*fdb0*/  IMAD.MOV.U32 R13, RZ, RZ, R24 ;  /* 0x000000ffff0d7224 */ /* 0x000fe200078e0018 */
[----:B------:R-:W-:Y:S01]  /*fdc0*/  MOV R11, 0x1c1f ;  /* 0x00001c1f000b7802 */ /* 0x000fe20000000f00 */
[----:B------:R-:W-:Y:S02]  /*fdd0*/  IMAD.MOV.U32 R12, RZ, RZ, RZ ;  /* 0x000000ffff0c7224 */ /* 0x000fe400078e00ff */
[----:B------:R-:W-:Y:S02]  /*fde0*/  IMAD.MOV.U32 R15, RZ, RZ, -0x1 ;  /* 0xffffffffff0f7424 */ /* 0x000fe400078e00ff */
[----:B------:R-:W-:Y:S02]  /*fdf0*/  IMAD.MOV.U32 R3, RZ, RZ, R14 ;  /* 0x000000ffff037224 */ /* 0x000fe400078e000e */
[----:B------:R-:W-:-:S07]  /*fe00*/  IMAD R4, R4, 0x2, R23 ;  /* 0x0000000204047824 */ /* 0x000fce00078e0217 */
[----:B0-----:R-:W-:Y:S05]  /*fe10*/  WARPSYNC.COLLECTIVE R15, `(.L_x_10333) ;  /* 0x000000000f087348 */ /* 0x001fea0003c00000 */
[----:B------:R1:W2:Y:S02]  /*fe20*/  SHFL.IDX P6, R14, R13, R12, R11 ;  /* 0x0000000c0d0e7389 */ /* 0x0002a400000c000b */
[----:B012---:R-:W-:Y:S01]  /*fe30*/  ENDCOLLECTIVE ;  /* 0x000000000000791b */ /* 0x007fe20003800000 */
.L_x_10333:
[----:B------:R-:W-:Y:S01]  /*fe40*/  ULDC UR4, c[0x0][0x2f4] ;  /* 0x0000bd0000047ab9 */ /* 0x000fe20000000800 */
[----:B------:R-:W-:Y:S02]  /*fe50*/  IMAD.MOV.U32 R13, RZ, RZ, R25 ;  /* 0x000000ffff0d7224 */ /* 0x000fe400078e0019 */
[----:B------:R-:W-:Y:S02]  /*fe60*/  IMAD.MOV.U32 R12, RZ, RZ, 0x1 ;  /* 0x00000001ff0c7424 */ /* 0x000fe400078e00ff */
[----:B------:R-:W-:-:S05]  /*fe70*/  IMAD.SHL.U32 R7, R2, 0x8, RZ ;  /* 0x0000000802077824 */ /* 0x000fca00078e00ff */
[----:B------:R-:W-:-:S04]  /*fe80*/  LOP3.LUT R7, R7, 0x18, RZ, 0xc0, !PT ;  /* 0x0000001807077812 */ /* 0x000fc800078ec0ff */
[C---:B------:R-:W-:Y:S01]  /*fe90*/  ISETP.GE.AND P2, PT, R7.reuse, UR4, PT ;  /* 0x0000000407007c0c */ /* 0x040fe2000bf46270 */
[C---:B------:R-:W-:Y:S01]  /*fea0*/  IMAD.SHL.U32 R5, R7.reuse, 0x2, RZ ;  /* 0x0000000207057824 */ /* 0x040fe200078e00ff */
[C---:B------:R-:W-:Y:S02]  /*feb0*/  LOP3.LUT R8, R7.reuse, 0x20, RZ, 0xfc, !PT ;  /* 0x0000002007087812 */ /* 0x040fe400078efcff */
[----:B------:R-:W-:Y:S02]  /*fec0*/  LOP3.LUT R7, R7, 0x40, RZ, 0xfc, !PT ;  /* 0x0000004007077812 */ /* 0x000fe400078efcff */
[----:B------:R-:W-:Y:S02]  /*fed0*/  IADD3 R2, P0, R14, R5, RZ ;  /* 0x000000050e027210 */ /* 0x000fe40007f1e0ff */
[----:B------:R-:W-:Y:S02]  /*fee0*/  ISETP.LT.OR P3, PT, R6, 0x1, P2 ;  /* 0x000000010600780c */ /* 0x000fe40001761670 */
[----:B------:R-:W-:-:S02]  /*fef0*/  IADD3.X R3, RZ, R3, RZ, P0, !PT ;  /* 0x00000003ff037210 */ /* 0x000fc400007fe4ff */
[----:B------:R-:W-:Y:S02]  /*ff00*/  ISETP.GE.AND P1, PT, R8, UR4, PT ;  /* 0x0000000408007c0c */ /* 0x000fe4000bf26270 */
[----:B------:R-:W-:-:S13]  /*ff10*/  ISETP.GE.AND P0, PT, R7, UR4, PT ;  /* 0x0000000407007c0c */ /* 0x000fda000bf06270 */
[----:B------:R-:W-:Y:S05]  /*ff20*/  WARPSYNC.COLLECTIVE R15, `(.L_x_10334) ;  /* 0x000000000f087348 */ /* 0x000fea0003c00000 */
[----:B------:R0:W1:Y:S02]  /*ff30*/  SHFL.IDX P6, R14, R13, R12, R11 ;  /* 0x0000000c0d0e7389 */ /* 0x00006400000c000b */
[----:B01----:R-:W-:Y:S01]  /*ff40*/  ENDCOLLECTIVE ;  /* 0x000000000000791b */ /* 0x003fe20003800000 */
.L_x_10334:
[C---:B------:R-:W-:Y:S01]  /*ff50*/  ISETP.LT.OR P4, PT, R6.reuse, 0x1, P1 ;  /* 0x000000010600780c */ /* 0x040fe20000f81670 */
[----:B------:R-:W-:Y:S01]  /*ff60*/  @!PT LDS RZ, [RZ] ;  /* 0x00000000fffff984 */ /* 0x000fe20000000800 */
[----:B------:R-:W-:Y:S01]  /*ff70*/  @!PT LDS RZ, [RZ] ;  /* 0x00000000fffff984 */ /* 0x000fe20000000800 */
[----:B------:R-:W-:Y:S01]  /*ff80*/  @!PT LDS RZ, [RZ] ;  /* 0x00000000fffff984 */ /* 0x000fe20000000800 */
[----:B------:R-:W-:Y:S01]  /*ff90*/  LDGSTS.E.BYPASS.LTC128B.128 [R4+0x400], desc[UR36][R2.64], !P3 ;  /* 0x0040000002047fae */ /* 0x000fe2000d901d64 */
[----:B------:R-:W-:Y:S01]  /*ffa0*/  ISETP.LT.OR P3, PT, R6, 0x1, P0 ;  /* 0x000000010600780c */ /* 0x000fe20000761670 */
[----:B------:R-:W-:-:S10]  /*ffb0*/  IMAD.MOV.U32 R13, RZ, RZ, R24 ;  /* 0x000000ffff0d7224 */ /* 0x000fd400078e0018 */
[----:B------:R-:W-:Y:S04]  /*ffc0*/  LDGSTS.E.BYPASS.LTC128B.128 [R4+0x2400], desc[UR36][R2.64+0x40], !P4 ;  /* 0x0240004002047fae */ /* 0x000fe8000e101d64 */
[----:B------:R0:W-:Y:S01]  /*ffd0*/  LDGSTS.E.BYPASS.LTC128B.128 [R4+0x4400], desc[UR36][R2.64+0x80], !P3 ;  /* 0x0440008002047fae */ /* 0x0001e2000d901d64 */
[----:B------:R-:W-:Y:S02]  /*ffe0*/  ISETP.LT.OR P3, PT, R6, 0x21, P2 ;  /* 0x000000210600780c */ /* 0x000fe40001761670 */
[----:B0-----:R-:W-:-:S11]  /*fff0*/  MOV R3, R14 ;  /* 0x0000000e00037202 */ /* 0x001fd60000000f00 */
[----:B------:R-:W-:Y:S05]  /*10000*/  WARPSYNC.COLLECTIVE R15, `(.L_x_10335) ;  /* 0x000000000f087348 */ /* 0x000fea0003c00000 */
[----:B------:R0:W1:Y:S02]  /*10010*/  SHFL.IDX P6, R14, R13, R12, R11 ;  /* 0x0000000c0d0e7389 */ /* 0x00006400000c000b */
[----:B01----:R-:W-:Y:S01]  /*10020*/  ENDCOLLECTIVE ;  /* 0x000000000000791b */ /* 0x003fe20003800000 */
.L_x_10335:
[----:B------:R-:W-:Y:S01]  /*10030*/  IMAD.MOV.U32 R13, RZ, RZ, R25 ;  /* 0x000000ffff0d7224 */ /* 0x000fe200078e0019 */
[----:B------:R-:W-:Y:S02]  /*10040*/  MOV R12, 0x2 ;  /* 0x00000002000c7802 */ /* 0x000fe40000000f00 */
[----:B------:R-:W-:-:S13]  /*10050*/  IADD3 R2, P4, R14, R5, RZ ;  /* 0x000000050e027210 */ /* 0x000fda0007f9e0ff */
[----:B------:R-:W-:Y:S05]  /*10060*/  WARPSYNC.COLLECTIVE R15, `(.L_x_10336) ;  /* 0x000000000f087348 */ /* 0x000fea0003c00000 */
[----:B------:R0:W1:Y:S02]  /*10070*/  SHFL.IDX P6, R14, R13, R12, R11 ;  /* 0x0000000c0d0e7389 */ /* 0x00006400000c000b */
[----:B01----:R-:W-:Y:S01]  /*10080*/  ENDCOLLECTIVE ;  /* 0x000000000000791b */ /* 0x003fe20003800000 */
.L_x_10336:
[----:B------:R-:W-:Y:S01]  /*10090*/  IMAD.X R3, RZ, RZ, R3, P4 ;  /* 0x000000ffff037224 */ /* 0x000fe200020e0603 */
[----:B------:R-:W-:-:S04]  /*100a0*/  ISETP.LT.OR P4, PT, R6, 0x21, P1 ;  /* 0x000000210600780c */ /* 0x000fc80000f81670 */
[----:B------:R-:W-:Y:S01]  /*100b0*/  @!PT LDS RZ, [RZ] ;  /* 0x00000000fffff984 */ /* 0x000fe20000000800 */
[----:B------:R-:W-:Y:S01]  /*100c0*/  @!PT LDS RZ, [RZ] ;  /* 0x00000000fffff984 */ /* 0x000fe20000000800 */
[----:B------:R-:W-:Y:S01]  /*100d0*/  @!PT LDS RZ, [RZ] ;  /* 0x00000000fffff984 */ /* 0x000fe20000000800 */
[----:B------:R-:W-:Y:S01]  /*100e0*/  LDGSTS.E.BYPASS.LTC128B.128 [R4+0xc00], desc[UR36][R2.64], !P3 ;  /* 0x00c0000002047fae */ /* 0x000fe2000d901d64 */
[----:B------:R-:W-:Y:S01]  /*100f0*/  ISETP.LT.OR P3, PT, R6, 0x21, P0 ;  /* 0x000000210600780c */ /* 0x000fe20000761670 */
[----:B------:R-:W-:-:S07]  /*10100*/  IMAD.MOV.U32 R13, RZ, RZ, R24 ;  /* 0x000000ffff0d7224 */ /* 0x000fce00078e0018 */
[----:B------:R-:W-:Y:S05]  /*10110*/  LDGSTS.E.BYPASS.LTC128B.128 [R4+0x2c00], desc[UR36][R2.64+0x40], !P4 ;  /* 0x02c0004002047fae */ /* 0x000fea000e101d64 */
[----:B------:R0:W-:Y:S01]  /*10120*/  LDGSTS.E.BYPASS.LTC128B.128 [R4+0x4c00], desc[UR36][R2.64+0x80], !P3 ;  /* 0x04c0008002047fae */ /* 0x0001e2000d901d64 */
[----:B------:R-:W-:Y:S01]  /*10130*/  ISETP.LT.OR P3, PT, R6, 0x41, P2 ;  /* 0x000000410600780c */ /* 0x000fe20001761670 */
[----:B0-----:R-:W-:-:S12]  /*10140*/  IMAD.MOV.U32 R3, RZ, RZ, R14 ;  /* 0x000000ffff037224 */ /* 0x001fd800078e000e */
[----:B------:R-:W-:Y:S05]  /*10150*/  WARPSYNC.COLLECTIVE R15, `(.L_x_10337) ;  /* 0x000000000f087348 */ /* 0x000fea0003c00000 */
[----:B------:R0:W1:Y:S02]  /*10160*/  SHFL.IDX P6, R14, R13, R12, R11 ;  /* 0x0000000c0d0e7389 */ /* 0x00006400000c000b */
[----:B01----:R-:W-:Y:S01]  /*10170*/  ENDCOLLECTIVE ;  /* 0x000000000000791b */ /* 0x003fe20003800000 */
.L_x_10337:
[----:B------:R-:W-:Y:S01]  /*10180*/  MOV R13, R25 ;  /* 0x00000019000d7202 */ /* 0x000fe20000000f00 */
[----:B------:R-:W-:Y:S01]  /*10190*/  IMAD.MOV.U32 R12, RZ, RZ, 0x3 ;  /* 0x00000003ff0c7424 */ /* 0x000fe200078e00ff */
[----:B------:R-:W-:-:S13]  /*101a0*/  IADD3 R2, P4, R14, R5, RZ ;  /* 0x000000050e027210 */ /* 0x000fda0007f9e0ff */
[----:B------:R-:W-:Y:S05]  /*101b0*/  WARPSYNC.COLLECTIVE R15, `(.L_x_10338) ;  /* 0x000000000f087348 */ /* 0x000fea0003c00000 */
[----:B------:R0:W1:Y:S02]  /*101c0*/  SHFL.IDX P6, R14, R13, R12, R11 ;  /* 0x0000000c0d0e7389 */ /* 0x00006400000c000b */
[----:B01----:R-:W-:Y:S01]  /*101d0*/  ENDCOLLECTIVE ;  /* 0x000000000000791b */ /* 0x003fe20003800000 */
.L_x_10338:
        /* <DEDUP_REMOVED lines=14> */
.L_x_10339:
[----:B------:R-:W-:Y:S05]  /*102c0*/  BRA `(.L_x_10340) ;  /* 0xffffffcc00787947 */ /* 0x000fea000383ffff */
.L_x_10254:
        /* <DEDUP_REMOVED lines=8> */
.L_x_10342:
[----:B------:R-:W-:Y:S05]  /*10350*/  BSYNC B0 ;  /* 0x0000000000007941 */ /* 0x000fea0003800000 */
.L_x_10341:
        /* <DEDUP_REMOVED lines=9> */
.L_x_10343:
[----:B------:R-:W-:Y:S02]  /*103f0*/  ULDC UR4, c[0x0][0xc3c] ;  /* 0x00030f0000047ab9 */ /* 0x000fe40000000800 */
[----:B------:R-:W-:-:S13]  /*10400*/  ISETP.GE.OR P1, PT, R5, UR4, !P0 ;  /* 0x0000000405007c0c */ /* 0x000fda000c726670 */
[----:B------:R-:W0:Y:S01]  /*10410*/  @!P1 LDC.64 R2, c[0x0][0xc80] ;  /* 0x00032000ff029b82 */ /* 0x000e220000000a00 */
[----:B------:R-:W-:Y:S02]  /*10420*/  IMAD.MOV.U32 R11, RZ, RZ, RZ ;  /* 0x000000ffff0b7224 */ /* 0x000fe400078e00ff */
[----:B------:R-:W-:Y:S02]  /*10430*/  IMAD.MOV.U32 R4, RZ, RZ, R14 ;  /* 0x000000ffff047224 */ /* 0x000fe400078e000e */
[----:B0-----:R-:W-:-:S06]  /*10440*/  @!P1 IMAD.WIDE R2, R5, 0x4, R2 ;  /* 0x0000000405029825 */ /* 0x001fcc00078e0202 */
[----:B------:R0:W2:Y:S01]  /*10450*/  @!P1 LDG.E R3, desc[UR36][R2.64] ;  /* 0x0000002402039981 */ /* 0x0000a2000c1e1900 */
[C---:B------:R-:W-:Y:S02]  /*10460*/  ISETP.GE.U32.AND P2, PT, R8.reuse, 0x2, PT ;  /* 0x000000020800780c */ /* 0x040fe40003f46070 */
[C---:B------:R-:W-:Y:S02]  /*10470*/  ISETP.GE.U32.AND P3, PT, R8.reuse, 0x4, PT ;  /* 0x000000040800780c */ /* 0x040fe40003f66070 */
[C---:B------:R-:W-:Y:S02]  /*10480*/  ISETP.GE.U32.AND P4, PT, R8.reuse, 0x8, PT ;  /* 0x000000080800780c */ /* 0x040fe40003f86070 */
[C---:B------:R-:W-:Y:S01]  /*10490*/  ISETP.GE.U32.AND P5, PT, R8.reuse, 0x10, PT ;  /* 0x000000100800780c */ /* 0x040fe20003fa6070 */
[----:B0-----:R-:W-:Y:S01]  /*104a0*/  IMAD.MOV.U32 R2, RZ, RZ, RZ ;  /* 0x000000ffff027224 */ /* 0x001fe200078e00ff */
[----:B--2---:R-:W-:Y:S02]  /*104b0*/  @!P1 MOV R2, R3 ;  /* 0x0000000300029202 */ /* 0x004fe40000000f00 */
[----:B------:R-:W-:-:S03]  /*104c0*/  ISETP.NE.AND P1, PT, R8, RZ, PT ;  /* 0x000000ff0800720c */ /* 0x000fc60003f25270 */
[----:B------:R-:W-:-:S10]  /*104d0*/  IMAD.MOV.U32 R13, RZ, RZ, R2 ;  /* 0x000000ffff0d7224 */ /* 0x000fd400078e0002 */
[----:B------:R-:W-:Y:S05]  /*104e0*/  WARPSYNC.COLLECTIVE R15, `(.L_x_10344) ;  /* 0x000000000f087348 */ /* 0x000fea0003c00000 */
[----:B------:R0:W1:Y:S02]  /*104f0*/  SHFL.UP P6, R14, R13, R12, R11 ;  /* 0x0400000c0d0e7389 */ /* 0x00006400000c000b */
[----:B01----:R-:W-:Y:S01]  /*10500*/  ENDCOLLECTIVE ;  /* 0x000000000000791b */ /* 0x003fe20003800000 */
.L_x_10344:
[----:B------:R-:W-:Y:S01]  /*10510*/  IMAD.MOV.U32 R12, RZ, RZ, 0x2 ;  /* 0x00000002ff0c7424 */ /* 0x000fe200078e00ff */
[----:B------:R-:W-:-:S05]  /*10520*/  SEL R5, R14, RZ, P1 ;  /* 0x000000ff0e057207 */ /* 0x000fca0000800000 */
[----:B------:R-:W-:-:S05]  /*10530*/  IMAD.IADD R5, R2, 0x1, R5 ;  /* 0x0000000102057824 */ /* 0x000fca00078e0205 */
[----:B------:R-:W-:-:S07]  /*10540*/  MOV R13, R5 ;  /* 0x00000005000d7202 */ /* 0x000fce0000000f00 */
[----:B------:R-:W-:Y:S05]  /*10550*/  WARPSYNC.COLLECTIVE R15, `(.L_x_10345) ;  /* 0x000000000f087348 */ /* 0x000fea0003c00000 */
[----:B------:R0:W1:Y:S02]  /*10560*/  SHFL.UP P6, R14, R13, R12, R11 ;  /* 0x0400000c0d0e7389 */ /* 0x00006400000c000b */
[----:B01----:R-:W-:Y:S01]  /*10570*/  ENDCOLLECTIVE ;  /* 0x000000000000791b */ /* 0x003fe20003800000 */
.L_x_10345:
[----:B------:R-:W-:Y:S02]  /*10580*/  MOV R12, 0x4 ;  /* 0x00000004000c7802 */ /* 0x000fe40000000f00 */
[----:B------:R-:W-:-:S05]  /*10590*/  SEL R6, R14, RZ, P2 ;  /* 0x000000ff0e067207 */ /* 0x000fca0001000000 */
[----:B------:R-:W-:-:S04]  /*105a0*/  IMAD.IADD R6, R5, 0x1, R6 ;  /* 0x0000000105067824 */ /* 0x000fc800078e0206 */
[----:B------:R-:W-:-:S07]  /*105b0*/  IMAD.MOV.U32 R13, RZ, RZ, R6 ;  /* 0x000000ffff0d7224 */ /* 0x000fce00078e0006 */
[----:B------:R-:W-:Y:S05]  /*105c0*/  WARPSYNC.COLLECTIVE R15, `(.L_x_10346) ;  /* 0x000000000f087348 */ /* 0x000fea0003c00000 */
[----:B------:R0:W1:Y:S02]  /*105d0*/  SHFL.UP P6, R14, R13, R12, R11 ;  /* 0x0400000c0d0e7389 */ /* 0x00006400000c000b */
[----:B01----:R-:W-:Y:S01]  /*105e0*/  ENDCOLLECTIVE ;  /* 0x000000000000791b */ /* 0x003fe20003800000 */
.L_x_10346:
[----:B------:R-:W-:Y:S01]  /*105f0*/  IMAD.MOV.U32 R12, RZ, RZ, 0x8 ;  /* 0x00000008ff0c7424 */ /* 0x000fe200078e00ff */
[----:B------:R-:W-:-:S05]  /*10600*/  SEL R7, R14, RZ, P3 ;  /* 0x000000ff0e077207 */ /* 0x000fca0001800000 */
[----:B------:R-:W-:-:S04]  /*10610*/  IMAD.IADD R7, R6, 0x1, R7 ;  /* 0x0000000106077824 */ /* 0x000fc800078e0207 */
[----:B------:R-:W-:-:S07]  /*10620*/  IMAD.MOV.U32 R13, RZ, RZ, R7 ;  /* 0x000000ffff0d7224 */ /* 0x000fce00078e0007 */
[----:B------:R-:W-:Y:S05]  /*10630*/  WARPSYNC.COLLECTIVE R15, `(.L_x_10347) ;  /* 0x000000000f087348 */ /* 0x000fea0003c00000 */
[----:B------:R0:W1:Y:S02]  /*10640*/  SHFL.UP P6, R14, R13, R12, R11 ;  /* 0x0400000c0d0e7389 */ /* 0x00006400000c000b */
[----:B01----:R-:W-:Y:S01]  /*10650*/  ENDCOLLECTIVE ;  /* 0x000000000000791b */ /* 0x003fe20003800000 */
.L_x_10347:
[----:B------:R-:W-:Y:S01]  /*10660*/  IMAD.MOV.U32 R12, RZ, RZ, 0x10 ;  /* 0x00000010ff0c7424 */ /* 0x000fe200078e00ff */
[----:B------:R-:W-:-:S04]  /*10670*/  SEL R14, R14, RZ, P4 ;  /* 0x000000ff0e0e7207 */ /* 0x000fc80002000000 */
[----:B------:R-:W-:-:S05]  /*10680*/  IADD3 R5, R7, R14, RZ ;  /* 0x0000000e07057210 */ /* 0x000fca0007ffe0ff */
[----:B------:R-:W-:-:S07]  /*10690*/  IMAD.MOV.U32 R13, RZ, RZ, R5 ;  /* 0x000000ffff0d7224 */ /* 0x000fce00078e0005 */
[----:B------:R-:W-:Y:S05]  /*106a0*/  WARPSYNC.COLLECTIVE R15, `(.L_x_10348) ;  /* 0x000000000f087348 */ /* 0x000fea0003c00000 */
[----:B------:R0:W1:Y:S02]  /*106b0*/  SHFL.UP P6, R14, R13, R12, R11 ;  /* 0x0400000c0d0e7389 */ /* 0x00006400000c000b */
[----:B01----:R-:W-:Y:S01]  /*106c0*/  ENDCOLLECTIVE ;  /* 0x000000000000791b */ /* 0x003fe20003800000 */
.L_x_10348:
        /* <DEDUP_REMOVED lines=8> */
.L_x_10349:
[----:B------:R-:W-:Y:S05]  /*10750*/  BRA `(.L_x_10350) ;  /* 0xffffffcc008c7947 */ /* 0x000fea000383ffff */
.L_x_10259:
        /* <DEDUP_REMOVED lines=8> */
.L_x_10352:
[----:B------:R-:W-:Y:S05]  /*107e0*/  BSYNC B0 ;  /* 0x0000000000007941 */ /* 0x000fea0003800000 */
.L_x_10351:
        /* <DEDUP_REMOVED lines=8> */
.L_x_10353:
[----:B------:R-:W-:Y:S01]  /*10870*/  IMAD.MOV.U32 R12, RZ, RZ, 0x4 ;  /* 0x00000004ff0c7424 */ /* 0x000fe200078e00ff */
[----:B------:R-:W-:-:S05]  /*10880*/  SEL R14, R14, RZ, P2 ;  /* 0x000000ff0e0e7207 */ /* 0x000fca0001000000 */
[----:B------:R-:W-:-:S05]  /*10890*/  IMAD.IADD R3, R13, 0x1, R14 ;  /* 0x000000010d037824 */ /* 0x000fca00078e020e */
[----:B------:R-:W-:-:S07]  /*108a0*/  MOV R13, R3 ;  /* 0x00000003000d7202 */ /* 0x000fce0000000f00 */
[----:B------:R-:W-:Y:S05]  /*108b0*/  WARPSYNC.COLLECTIVE R15, `(.L_x_10354) ;  /* 0x000000000f087348 */ /* 0x000fea0003c00000 */
[----:B------:R0:W1:Y:S02]  /*108c0*/  SHFL.UP P6, R14, R13, R12, R11 ;  /* 0x0400000c0d0e7389 */ /* 0x00006400000c000b */
[----:B01----:R-:W-:Y:S01]  /*108d0*/  ENDCOLLECTIVE ;  /* 0x000000000000791b */ /* 0x003fe20003800000 */
.L_x_10354:
[----:B------:R-:W-:Y:S02]  /*108e0*/  MOV R12, 0x8 ;  /* 0x00000008000c7802 */ /* 0x000fe40000000f00 */
[----:B------:R-:W-:-:S05]  /*108f0*/  SEL R14, R14, RZ, P3 ;  /* 0x000000ff0e0e7207 */ /* 0x000fca0001800000 */
[----:B------:R-:W-:-:S04]  /*10900*/  IMAD.IADD R5, R3, 0x1, R14 ;  /* 0x0000000103057824 */ /* 0x000fc800078e020e */
[----:B------:R-:W-:-:S07]  /*10910*/  IMAD.MOV.U32 R13, RZ, RZ, R5 ;  /* 0x000000ffff0d7224 */ /* 0x000fce00078e0005 */
[----:B------:R-:W-:Y:S05]  /*10920*/  WARPSYNC.COLLECTIVE R15, `(.L_x_10355) ;  /* 0x000000000f087348 */ /* 0x000fea0003c00000 */
[----:B------:R0:W1:Y:S02]  /*10930*/  SHFL.UP P6, R14, R13, R12, R11 ;  /* 0x0400000c0d0e7389 */ /* 0x00006400000c000b */
[----:B01----:R-:W-:Y:S01]  /*10940*/  ENDCOLLECTIVE ;  /* 0x000000000000791b */ /* 0x003fe20003800000 */
.L_x_10355:
[----:B------:R-:W-:Y:S01]  /*10950*/  IMAD.MOV.U32 R12, RZ, RZ, 0x10 ;  /* 0x00000010ff0c7424 */ /* 0x000fe200078e00ff */
[----:B------:R-:W-:-:S05]  /*10960*/  SEL R6, R14, RZ, P4 ;  /* 0x000000ff0e067207 */ /* 0x000fca0002000000 */
[----:B------:R-:W-:-:S04]  /*10970*/  IMAD.IADD R6, R5, 0x1, R6 ;  /* 0x0000000105067824 */ /* 0x000fc800078e0206 */
[----:B------:R-:W-:-:S07]  /*10980*/  IMAD.MOV.U32 R13, RZ, RZ, R6 ;  /* 0x000000ffff0d7224 */ /* 0x000fce00078e0006 */
[----:B------:R-:W-:Y:S05]  /*10990*/  WARPSYNC.COLLECTIVE R15, `(.L_x_10356) ;  /* 0x000000000f087348 */ /* 0x000fea0003c00000 */
[----:B------:R0:W1:Y:S02]  /*109a0*/  SHFL.UP P6, R14, R13, R12, R11 ;  /* 0x0400000c0d0e7389 */ /* 0x00006400000c000b */
[----:B01----:R-:W-:Y:S01]  /*109b0*/  ENDCOLLECTIVE ;  /* 0x000000000000791b */ /* 0x003fe20003800000 */
.L_x_10356:
        /* <DEDUP_REMOVED lines=8> */
.L_x_10357:
[----:B------:R-:W-:Y:S05]  /*10a40*/  BRA `(.L_x_10358) ;  /* 0xffffffcc006c7947 */ /* 0x000fea000383ffff */
.L_x_10261:
[----:B------:R-:W-:Y:S01]  /*10a50*/  BSSY B0, `(.L_x_10359) ;  /* 0x0000006000007945 */ /* 0x000fe20003800000 */
[----:B------:R-:W-:Y:S02]  /*10a60*/  PLOP3.LUT P6, PT, P6, PT, PT, 0x8, 0x0 ;  /* 0x000000000000781c */ /* 0x000fe400037ce170 */
[----:B------:R-:W-:-:S11]  /*10a70*/  MOV R15, 0xffffffff ;  /* 0xffffffff000f7802 */ /* 0x000fd60000000f00 */
[----:B0-----:R-:W-:Y:S05]  /*10a80*/  WARPSYNC.COLLECTIVE R15, `(.L_x_10360) ;  /* 0x000000000f087348 */ /* 0x001fea0003c00000 */
[----:B------:R-:W-:Y:S01]  /*10a90*/  VOTE.ANY R14, PT, P6 ;  /* 0x00000000000e7806 */ /* 0x000fe200030e0100 */
[----:B0-----:R-:W-:Y:S06]  /*10aa0*/  ENDCOLLECTIVE ;  /* 0x000000000000791b */ /* 0x001fec0003800000 */
.L_x_10360:
[----:B------:R-:W-:Y:S05]  /*10ab0*/  BSYNC B0 ;  /* 0x0000000000007941 */ /* 0x000fea0003800000 */
.L_x_10359:
        /* <DEDUP_REMOVED lines=9> */
.L_x_10361:
[----:B------:R-:W-:Y:S01]  /*10b50*/  IMAD.MOV.U32 R17, RZ, RZ, R14 ;  /* 0x000000ffff117224 */ /* 0x000fe200078e000e */
[----:B------:R-:W-:Y:S06]  /*10b60*/  BRA `(.L_x_10362) ;  /* 0xffffffcc005c7947 */ /* 0x000fec000383ffff */
.L_x_10263:
[----:B------:R-:W-:Y:S01]  /*10b70*/  BSSY B0, `(.L_x_10363) ;  /* 0x0000007000007945 */ /* 0x000fe20003800000 */
[----:B------:R-:W-:Y:S01]  /*10b80*/  IMAD.MOV.U32 R13, RZ, RZ, R3 ;  /* 0x000000ffff0d7224 */ /* 0x000fe200078e0003 */
[----:B------:R-:W-:Y:S01]  /*10b90*/  MOV R11, 0x1f ;  /* 0x0000001f000b7802 */ /* 0x000fe20000000f00 */
[----:B------:R-:W-:-:S07]  /*10ba0*/  IMAD.MOV.U32 R15, RZ, RZ, -0x1 ;  /* 0xffffffffff0f7424 */ /* 0x000fce00078e00ff */
[----:B012---:R-:W-:Y:S05]  /*10bb0*/  WARPSYNC.COLLECTIVE R15, `(.L_x_10364) ;  /* 0x000000000f087348 */ /* 0x007fea0003c00000 */
[----:B------:R3:W4:Y:S02]  /*10bc0*/  SHFL.IDX P6, R14, R13, R12, R11 ;  /* 0x0000000c0d0e7389 */ /* 0x00072400000c000b */
[----:B01234-:R-:W-:Y:S01]  /*10bd0*/  ENDCOLLECTIVE ;  /* 0x000000000000791b */ /* 0x01ffe20003800000 */
.L_x_10364:
[----:B------:R-:W-:Y:S05]  /*10be0*/  BSYNC B0 ;  /* 0x0000000000007941 */ /* 0x000fea0003800000 */
.L_x_10363:
[----:B------:R-:W-:Y:S05]  /*10bf0*/  BRA `(.L_x_10262) ;  /* 0xffffffcc00547947 */ /* 0x000fea000383ffff */
.L_x_10267:
[----:B0-----:R0:W2:Y:S02]  /*10c00*/  SYNCS.PHASECHK.TRANS64.TRYWAIT P0, [R5+URZ+0x2d820], R0 ;  /* 0x02d82000050075a7 */ /* 0x0010a4000800017f */
[----:B--2---:R-:W-:Y:S05]  /*10c10*/  @!P0 NANOSLEEP.SYNCS 0x989680 ;  /* 0x009896800000895d */ /* 0x004fea0003900000 */
[----:B------:R-:W2:Y:S02]  /*10c20*/  @!P0 SYNCS.PHASECHK.TRANS64 P0, [R5+URZ+0x2d820], R0 ;  /* 0x02d82000050085a7 */ /* 0x000ea4000800007f */
[----:B--2---:R-:W-:Y:S05]  /*10c30*/  @!P0 BRA `(.L_x_10267) ;  /* 0xfffffffc00f08947 */ /* 0x004fea000383ffff */
[----:B------:R-:W-:Y:S05]  /*10c40*/  BRA `(.L_x_10365) ;  /* 0xffffffd000407947 */ /* 0x000fea000383ffff */
.L_x_10268:
        /* <DEDUP_REMOVED lines=8> */
[----:B01----:R-:W-:Y:S05]  /*10cd0*/  WARPSYNC.COLLECTIVE R15, `(.L_x_10367) ;  /* 0x000000000f087348 */ /* 0x003fea0003c00000 */
[----:B------:R2:W3:Y:S02]  /*10ce0*/  SHFL.IDX P6, R14, R13, R12, R11 ;  /* 0x0000000c0d0e7389 */ /* 0x0004e400000c000b */
[----:B0123--:R-:W-:Y:S01]  /*10cf0*/  ENDCOLLECTIVE ;  /* 0x000000000000791b */ /* 0x00ffe20003800000 */
.L_x_10367:
[----:B------:R-:W-:Y:S05]  /*10d00*/  BSYNC B0 ;  /* 0x0000000000007941 */ /* 0x000fea0003800000 */
.L_x_10366:
[----:B------:R-:W-:Y:S05]  /*10d10*/  BRA `(.L_x_10368) ;  /* 0xffffffd000287947 */ /* 0x000fea000383ffff */
.L_x_10271:
[----:B------:R-:W-:Y:S01]  /*10d20*/  BSSY B1, `(.L_x_10369) ;  /* 0x0000006000017945 */ /* 0x000fe20003800000 */
[----:B------:R-:W-:-:S07]  /*10d30*/  IMAD.MOV.U32 R15, RZ, RZ, -0x1 ;  /* 0xffffffffff0f7424 */ /* 0x000fce00078e00ff */
[----:B01----:R-:W-:Y:S05]  /*10d40*/  WARPSYNC.COLLECTIVE R15, `(.L_x_10370) ;  /* 0x000000000f0c7348 */ /* 0x003fea0003c00000 */
[----:B------:R-:W-:Y:S02]  /*10d50*/  ELECT P6, UR62, PT ;  /* 0x00000000003e782f */ /* 0x000fe400038c0000 */
[----:B------:R-:W-:Y:S01]  /*10d60*/  MOV R14, UR62 ;  /* 0x0000003e000e7c02 */ /* 0x000fe20008000f00 */
[----:B01----:R-:W-:Y:S10]  /*10d70*/  ENDCOLLECTIVE ;  /* 0x000000000000791b */ /* 0x003ff40003800000 */
.L_x_10370:
[----:B------:R-:W-:Y:S05]  /*10d80*/  BSYNC B1 ;  /* 0x0000000000017941 */ /* 0x000fea0003800000 */
.L_x_10369:
[----:B------:R-:W-:Y:S05]  /*10d90*/  BRA `(.L_x_10371) ;  /* 0xffffffd000207947 */ /* 0x000fea000383ffff */
.L_x_10273:
[----:B0-----:R0:W2:Y:S02]  /*10da0*/  SYNCS.PHASECHK.TRANS64.TRYWAIT P1, [R3+URZ+0x2d840], R2 ;  /* 0x02d84002030075a7 */ /* 0x0010a4000802017f */
[----:B--2---:R-:W-:Y:S05]  /*10db0*/  @!P1 NANOSLEEP.SYNCS 0x989680 ;  /* 0x009896800000995d */ /* 0x004fea0003900000 */
[----:B------:R-:W2:Y:S02]  /*10dc0*/  @!P1 SYNCS.PHASECHK.TRANS64 P1, [R3+URZ+0x2d840], R2 ;  /* 0x02d84002030095a7 */ /* 0x000ea4000802007f */
[----:B--2---:R-:W-:Y:S05]  /*10dd0*/  @!P1 BRA `(.L_x_10273) ;  /* 0xfffffffc00f09947 */ /* 0x004fea000383ffff */
[----:B------:R-:W-:Y:S05]  /*10de0*/  BRA `(.L_x_10372) ;  /* 0xffffffd000407947 */ /* 0x000fea000383ffff */
.L_x_10275:
[----:B--2---:R2:W3:Y:S02]  /*10df0*/  SYNCS.PHASECHK.TRANS64.TRYWAIT P1, [R5+URZ+0x2d840], R0 ;  /* 0x02d84000050075a7 */ /* 0x0044e4000802017f */
[----:B---3--:R-:W-:Y:S05]  /*10e00*/  @!P1 NANOSLEEP.SYNCS 0x989680 ;  /* 0x009896800000995d */ /* 0x008fea0003900000 */
[----:B------:R-:W3:Y:S02]  /*10e10*/  @!P1 SYNCS.PHASECHK.TRANS64 P1, [R5+URZ+0x2d840], R0 ;  /* 0x02d84000050095a7 */ /* 0x000ee4000802007f */
[----:B---3--:R-:W-:Y:S05]  /*10e20*/  @!P1 BRA `(.L_x_10275) ;  /* 0xfffffffc00f09947 */ /* 0x008fea000383ffff */
[----:B------:R-:W-:Y:S05]  /*10e30*/  BRA `(.L_x_10373) ;  /* 0xffffffd0004c7947 */ /* 0x000fea000383ffff */
.L_x_10277:
[----:B---3--:R3:W4:Y:S02]  /*10e40*/  SYNCS.PHASECHK.TRANS64.TRYWAIT P1, [R3+URZ+0x2d860], R2 ;  /* 0x02d86002030075a7 */ /* 0x008724000802017f */
[----:B----4-:R-:W-:Y:S05]  /*10e50*/  @!P1 NANOSLEEP.SYNCS 0x989680 ;  /* 0x009896800000995d */ /* 0x010fea0003900000 */
[----:B------:R-:W4:Y:S02]  /*10e60*/  @!P1 SYNCS.PHASECHK.TRANS64 P1, [R3+URZ+0x2d860], R2 ;  /* 0x02d86002030095a7 */ /* 0x000f24000802007f */
[----:B----4-:R-:W-:Y:S05]  /*10e70*/  @!P1 BRA `(.L_x_10277) ;  /* 0xfffffffc00f09947 */ /* 0x010fea000383ffff */
[----:B------:R-:W-:Y:S05]  /*10e80*/  BRA `(.L_x_10374) ;  /* 0xffffffd000487947 */ /* 0x000fea000383ffff */
.L_x_10375:
        /* <DEDUP_REMOVED lines=15> */
.L_x_15854:


//--------------------- .text._ZN7cutlass13device_kernelIN5flash11enable_sm90INS1_16FlashAttnFwdSm90INS1_25CollectiveMainloopFwdSm90ILi2EN4cute5tupleIJNS5_1CILi1EEES8_S8_EEENS6_IJNS7_ILi192EEENS7_ILi128EEENS7_ILi96EEEEEELi96ENS_10bfloat16_tEfNS_4arch4Sm90ELb0ELb0ELb1ELb1ELb1ELb1ELb0ELb0ELb1ELb1ELb0ELb0EEENS1_21CollectiveEpilogueFwdINS6_IJSA_SC_SB_EEES9_SE_SG_Li384ELb1ELb1ELb0ELb0EEENS1_36VarlenDynamicPersistentTileSchedulerILi192ELi128ELi384ELi128ELb0ELb1ELb1ELb0ELb1ELb1EEEEEEEEEvNT_6ParamsE --------------------------
	.section	.text._ZN7cutlass13device_kernelIN5flash11enable_sm90INS1_16FlashAttnFwdSm90INS1_25CollectiveMainloopFwdSm90ILi2EN4cute5tupleIJNS5_1CILi1EEES8_S8_EEENS6_IJNS7_ILi192EEENS7_ILi128EEENS7_ILi96EEEEEELi96ENS_10bfloat16_tEfNS_4arch4Sm90ELb0ELb0ELb1ELb1ELb1ELb1ELb0ELb0ELb1ELb1ELb0ELb0EEENS1_21CollectiveEpilogueFwdINS6_IJSA_SC_SB_EEES9_SE_SG_Li384ELb1ELb1ELb0ELb0EEENS1_36VarlenDynamicPersistentTileSchedulerILi192ELi128ELi384ELi128ELb0ELb1ELb1ELb0ELb1ELb1EEEEEEEEEvNT_6ParamsE,"ax",@progbits
	.align	128
.text._ZN7cutlass13device_kernelIN5flash11enable_sm90INS1_16FlashAttnFwdSm90INS1_25CollectiveMainloopFwdSm90ILi2EN4cute5tupleIJNS5_1CILi1EEES8_S8_EEENS6_IJNS7_ILi192EEENS7_ILi128EEENS7_ILi96EEEEEELi96ENS_10bfloat16_tEfNS_4arch4Sm90ELb0ELb0ELb1ELb1ELb1ELb1ELb0ELb0ELb1ELb1ELb0ELb0EEENS1_21CollectiveEpilogueFwdINS6_IJSA_SC_SB_EEES9_SE_SG_Li384ELb1ELb1ELb0ELb0EEENS1_36VarlenDynamicPersistentTileSchedulerILi192ELi128ELi384ELi128ELb0ELb1ELb1ELb0ELb1ELb1EEEEEEEEEvNT_6ParamsE:
        .type           _ZN7cutlass13device_kernelIN5flash11enable_sm90INS1_16FlashAttnFwdSm90INS1_25CollectiveMainloopFwdSm90ILi2EN4cute5tupleIJNS5_1CILi1EEES8_S8_EEENS6_IJNS7_ILi192EEENS7_ILi128EEENS7_ILi96EEEEEELi96ENS_10bfloat16_tEfNS_4arch4Sm90ELb0ELb0ELb1ELb1ELb1ELb1ELb0ELb0ELb1ELb1ELb0ELb0EEENS1_21CollectiveEpilogueFwdINS6_IJSA_SC_SB_EEES9_SE_SG_Li384ELb1ELb1ELb0ELb0EEENS1_36VarlenDynamicPersistentTileSchedulerILi192ELi128ELi384ELi128ELb0ELb1ELb1ELb0ELb1ELb1EEEEEEEEEvNT_6ParamsE,@function
        .size           _ZN7cutlass13device_kernelIN5flash11enable_sm90INS1_16FlashAttnFwdSm90INS1_25CollectiveMainloopFwdSm90ILi2EN4cute5tupleIJNS5_1CILi1EEES8_S8_EEENS6_IJNS7_ILi192EEENS7_ILi128EEENS7_ILi96EEEEEELi96ENS_10bfloat16_tEfNS_4arch4Sm90ELb0ELb0ELb1ELb1ELb1ELb1ELb0ELb0ELb1ELb1ELb0ELb0EEENS1_21CollectiveEpilogueFwdINS6_IJSA_SC_SB_EEES9_SE_SG_Li384ELb1ELb1ELb0ELb0EEENS1_36VarlenDynamicPersistentTileSchedulerILi192ELi128ELi384ELi128ELb0ELb1ELb1ELb0ELb1ELb1EEEEEEEEEvNT_6ParamsE,(.L_x_15855 - _ZN7cutlass13device_kernelIN5flash11enable_sm90INS1_16FlashAttnFwdSm90INS1_25CollectiveMainloopFwdSm90ILi2EN4cute5tupleIJNS5_1CILi1EEES8_S8_EEENS6_IJNS7_ILi192EEENS7_ILi128EEENS7_ILi96EEEEEELi96ENS_10bfloat16_tEfNS_4arch4Sm90ELb0ELb0ELb1ELb1ELb1ELb1ELb0ELb0ELb1ELb1ELb0ELb0EEENS1_21CollectiveEpilogueFwdINS6_IJSA_SC_SB_EEES9_SE_SG_Li384ELb1ELb1ELb0ELb0EEENS1_36VarlenDynamicPersistentTileSchedulerILi192ELi128ELi384ELi128ELb0ELb1ELb1ELb0ELb1ELb1EEEEEEEEEvNT_6ParamsE)
        .other          _ZN7cutlass13device_kernelIN5flash11enable_sm90INS1_16FlashAttnFwdSm90INS1_25CollectiveMainloopFwdSm90ILi2EN4cute5tupleIJNS5_1CILi1EEES8_S8_EEENS6_IJNS7_ILi192EEENS7_ILi128EEENS7_ILi96EEEEEELi96ENS_10bfloat16_tEfNS_4arch4Sm90ELb0ELb0ELb1ELb1ELb1ELb1ELb0ELb0ELb1ELb1ELb0ELb0EEENS1_21CollectiveEpilogueFwdINS6_IJSA_SC_SB_EEES9_SE_SG_Li384ELb1ELb1ELb0ELb0EEENS1_36VarlenDynamicPersistentTileSchedulerILi192ELi128ELi384ELi128ELb0ELb1ELb1ELb0ELb1ELb1EEEEEEEEEvNT_6ParamsE,@"STO_CUDA_ENTRY STV_DEFAULT"
_ZN7cutlass13device_kernelIN5flash11enable_sm90INS1_16FlashAttnFwdSm90INS1_25CollectiveMainloopFwdSm90ILi2EN4cute5tupleIJNS5_1CILi1EEES8_S8_EEENS6_IJNS7_ILi192EEENS7_ILi128EEENS7_ILi96EEEEEELi96ENS_10bfloat16_tEfNS_4arch4Sm90ELb0ELb0ELb1ELb1ELb1ELb1ELb0ELb0ELb1ELb1ELb0ELb0EEENS1_21CollectiveEpilogueFwdINS6_IJSA_SC_SB_EEES9_SE_SG_Li384ELb1ELb1ELb0ELb0EEENS1_36VarlenDynamicPersistentTileSchedulerILi192ELi128ELi384ELi128ELb0ELb1ELb1ELb0ELb1ELb1EEEEEEEEEvNT_6ParamsE:
        /* <DEDUP_REMOVED lines=18> */
.L_x_10377:
[----:B------:R-:W-:Y:S05]  /*0120*/  BSYNC B0 ;  /* 0x0000000000007941 */ /* 0x000fea0003800000 */
.L_x_10376:
        /* <DEDUP_REMOVED lines=41> */
.L_x_10378:
        /* <DEDUP_REMOVED lines=22> */
.L_x_10379:
        /* <DEDUP_REMOVED lines=18> */
.L_x_10380:
        /* <DEDUP_REMOVED lines=22> */
.L_x_10381:
        /* <DEDUP_REMOVED lines=22> */
.L_x_10382:
        /* <DEDUP_REMOVED lines=8> */
.L_x_10385:
[----:B------:R-:W-:-:S08]  /*0980*/  NOP ;  /* 0x0000000000007918 */ /* 0x000fd00000000000 */
[----:B------:R-:W0:Y:S02]  /*0990*/  USETMAXREG.TRY_ALLOC.CTAPOOL UP0, 0xa0 ;  /* 0x000000a0000079c8 */ /* 0x000e240008000600 */
[----:B0-----:R-:W-:-:S13]  /*09a0*/  PLOP3.LUT P0, PT, PT, PT, UP0, 0x80, 0x0 ;  /* 0x000000000000781c */ /* 0x001fda0003f0f008 */
[----:B------:R-:W-:Y:S05]  /*09b0*/  @!P0 BRA `(.L_x_10385) ;  /* 0xfffffffc00f08947 */ /* 0x000fea000383ffff */
[----:B------:R-:W0:Y:S01]  /*09c0*/  S2R R0, SR_TID.X ;  /* 0x0000000000007919 */ /* 0x000e220000002100 */
[----:B------:R-:W1:Y:S01]  /*09d0*/  S2UR UR38, SR_CgaCtaId ;  /* 0x00000000002679c3 */ /* 0x000e620000008800 */
[----:B------:R-:W-:Y:S01]  /*09e0*/  UMOV UR4, 0x400 ;  /* 0x0000040000047882 */ /* 0x000fe20000000000 */
[----:B------:R-:W-:-:S06]  /*09f0*/  LOP3.LUT R23, R23, 0xfffffff7, RZ, 0xc0, !PT ;  /* 0xfffffff717177812 */ /* 0x000fcc00078ec0ff */
[----:B------:R-:W-:Y:S06]  /*0a00*/  BAR.ARV 0x8, 0x200 ;  /* 0x0208000000007b1d */ /* 0x000fec0000002000 */
[----:B-1----:R-:W-:-:S06]  /*0a10*/  ULEA UR4, UR38, UR4, 0x18 ;  /* 0x0000000426047291 */ /* 0x002fcc000f8ec03f */
[----:B------:R-:W-:Y:S01]  /*0a20*/  IMAD.U32 R2, RZ, RZ, UR4 ;  /* 0x00000004ff027e24 */ /* 0x000fe2000f8e00ff */
[----:B0-----:R-:W-:Y:S01]  /*0a30*/  SHF.R.U32.HI R0, RZ, 0x7, R0 ;  /* 0x00000007ff007819 */ /* 0x001fe20000011600 */
[----:B------:R-:W-:-:S03]  /*0a40*/  ULDC UR4, c[0x0][0xc3c] ;  /* 0x00030f0000047ab9 */ /* 0x000fc60000000800 */
[----:B------:R-:W-:-:S13]  /*0a50*/  ISETP.NE.AND P0, PT, R0, 0x1, PT ;  /* 0x000000010000780c */ /* 0x000fda0003f05270 */
[----:B------:R-:W-:Y:S01]  /*0a60*/  @P0 LOP3.LUT R23, R23, 0x8, RZ, 0xfc, !PT ;  /* 0x0000000817170812 */ /* 0x000fe200078efcff */
[----:B------:R-:W-:Y:S08]  /*0a70*/  @!P0 BAR.ARV 0x9, 0x100 ;  /* 0x0244000000008b1d */ /* 0x000ff00000002000 */
[----:B------:R-:W-:Y:S06]  /*0a80*/  BAR.SYNC.DEFER_BLOCKING 0x5, 0x200 ;  /* 0x0148000000007b1d */ /* 0x000fec0000010000 */
[----:B------:R-:W0:Y:S02]  /*0a90*/  LDS.128 R28, [R2+0x2d8d0] ;  /* 0x02d8d000021c7984 */ /* 0x000e240000000c00 */
[----:B------:R-:W-:Y:S06]  /*0aa0*/  BAR.ARV 0x4, 0x200 ;  /* 0x0108000000007b1d */ /* 0x000fec0000002000 */
[----:B0-----:R-:W-:-:S13]  /*0ab0*/  ISETP.GE.AND P0, PT, R31, UR4, PT ;  /* 0x000000041f007c0c */ /* 0x001fda000bf06270 */
[----:B------:R-:W-:Y:S05]  /*0ac0*/  @P0 BRA `(.L_x_10386) ;  /* 0x0000019400700947 */ /* 0x000fea0003800000 */
[----:B------:R-:W0:Y:S01]  /*0ad0*/  S2R R0, SR_TID.X ;  /* 0x0000000000007919 */ /* 0x000e220000002100 */
[----:B------:R-:W-:Y:S01]  /*0ae0*/  IMAD.MOV.U32 R19, RZ, RZ, -0x2 ;  /* 0xfffffffeff137424 */ /* 0x000fe200078e00ff */
[----:B------:R-:W-:Y:S01]  /*0af0*/  R2UR UR40, R2 ;  /* 0x00000000022872ca */ /* 0x000fe200000e0000 */
[----:B------:R-:W-:Y:S01]  /*0b00*/  IMAD.MOV.U32 R137, RZ, RZ, RZ ;  /* 0x000000ffff897224 */ /* 0x000fe200078e00ff */
[----:B------:R-:W-:Y:S01]  /*0b10*/  ULOP3.LUT UR39, UR36, 0x1, URZ, 0xfc, !UPT ;  /* 0x0000000124277892 */ /* 0x000fe2000f8efc3f */
[----:B------:R-:W-:Y:S01]  /*0b20*/  IMAD.MOV.U32 R157, RZ, RZ, RZ ;  /* 0x000000ffff9d7224 */ /* 0x000fe200078e00ff */
[----:B------:R-:W-:Y:S01]  /*0b30*/  UMOV UR37, URZ ;  /* 0x0000003f00257c82 */ /* 0x000fe20008000000 */
[----:B------:R-:W-:-:S08]  /*0b40*/  IMAD.MOV.U32 R141, RZ, RZ, RZ ;  /* 0x000000ffff8d7224 */ /* 0x000fd000078e00ff */
[----:B------:R-:W-:Y:S01]  /*0b50*/  UIADD3 UR40, UR40, 0xc400, URZ ;  /* 0x0000c40028287890 */ /* 0x000fe2000fffe03f */
[----:B0-----:R-:W-:-:S05]  /*0b60*/  VIADD R21, R0, 0xffffff80 ;  /* 0xffffff8000157836 */ /* 0x001fca0000000000 */
[-C--:B------:R-:W-:Y:S02]  /*0b70*/  LEA.HI R5, R21, R21.reuse, RZ, 0x1 ;  /* 0x0000001515057211 */ /* 0x080fe400078f08ff */
[----:B------:R-:W-:Y:S02]  /*0b80*/  SHF.R.S32.HI R0, RZ, 0x1f, R21 ;  /* 0x0000001fff007819 */ /* 0x000fe40000011415 */
[----:B------:R-:W-:Y:S02]  /*0b90*/  LOP3.LUT R3, R5, 0xfffffffe, RZ, 0xc0, !PT ;  /* 0xfffffffe05037812 */ /* 0x000fe400078ec0ff */
[----:B------:R-:W-:Y:S02]  /*0ba0*/  LEA.HI R4, R0, R21, RZ, 0x4 ;  /* 0x0000001500047211 */ /* 0x000fe400078f20ff */
[----:B------:R-:W-:Y:S01]  /*0bb0*/  SHF.R.S32.HI R140, RZ, 0x1, R5 ;  /* 0x00000001ff8c7819 */ /* 0x000fe20000011405 */
[----:B------:R-:W-:Y:S01]  /*0bc0*/  IMAD.IADD R22, R21, 0x1, -R3 ;  /* 0x0000000115167824 */ /* 0x000fe200078e0a03 */
[----:B------:R-:W-:-:S02]  /*0bd0*/  SHF.R.S32.HI R3, RZ, 0x4, R4 ;  /* 0x00000004ff037819 */ /* 0x000fc40000011404 */
[----:B------:R-:W-:Y:S01]  /*0be0*/  LEA.HI R6, R5, R140, RZ, 0x1 ;  /* 0x0000008c05067211 */ /* 0x000fe200078f08ff */
[----:B------:R-:W-:Y:S01]  /*0bf0*/  IMAD.SHL.U32 R138, R22, 0x4, RZ ;  /* 0x00000004168a7824 */ /* 0x000fe200078e00ff */
[----:B------:R-:W-:Y:S02]  /*0c00*/  LEA.HI R5, R4, R3, RZ, 0x1 ;  /* 0x0000000304057211 */ /* 0x000fe400078f08ff */
[----:B------:R-:W-:Y:S01]  /*0c10*/  LOP3.LUT R7, R6, 0x7fffffe, RZ, 0xc0, !PT ;  /* 0x07fffffe06077812 */ /* 0x000fe200078ec0ff */
[C---:B------:R-:W-:Y:S01]  /*0c20*/  VIADD R8, R138.reuse, 0x10 ;  /* 0x000000108a087836 */ /* 0x040fe20000000000 */
[----:B------:R-:W-:Y:S01]  /*0c30*/  LOP3.LUT R6, R5, 0x1ffffffe, RZ, 0xc0, !PT ;  /* 0x1ffffffe05067812 */ /* 0x000fe200078ec0ff */
[----:B------:R-:W-:Y:S01]  /*0c40*/  VIADD R20, R138, 0x20 ;  /* 0x000000208a147836 */ /* 0x000fe20000000000 */
[----:B------:R-:W-:Y:S01]  /*0c50*/  LOP3.LUT R4, R4, 0xfffffff0, RZ, 0xc0, !PT ;  /* 0xfffffff004047812 */ /* 0x000fe200078ec0ff */
[C---:B------:R-:W-:Y:S01]  /*0c60*/  IMAD.IADD R9, R138.reuse, 0x1, R8 ;  /* 0x000000018a097824 */ /* 0x040fe200078e0208 */
[----:B------:R0:W-:Y:S01]  /*0c70*/  STL [R1+0x24], R8 ;  /* 0x0000240801007387 */ /* 0x0001e20000100800 */
[----:B------:R-:W-:-:S02]  /*0c80*/  IMAD.IADD R5, R138, 0x1, R20 ;  /* 0x000000018a057824 */ /* 0x000fc400078e0214 */
[----:B------:R-:W-:Y:S01]  /*0c90*/  IMAD.IADD R6, R3, 0x1, -R6 ;  /* 0x0000000103067824 */ /* 0x000fe200078e0a06 */
[----:B------:R-:W-:Y:S01]  /*0ca0*/  SHF.R.S32.HI R10, RZ, 0x1f, R9 ;  /* 0x0000001fff0a7819 */ /* 0x000fe20000011409 */
[----:B------:R-:W-:Y:S01]  /*0cb0*/  IMAD.IADD R4, R21, 0x1, -R4 ;  /* 0x0000000115047824 */ /* 0x000fe200078e0a04 */
[----:B------:R-:W-:Y:S01]  /*0cc0*/  SHF.R.S32.HI R12, RZ, 0x1f, R5 ;  /* 0x0000001fff0c7819 */ /* 0x000fe20000011405 */
[----:B------:R-:W-:Y:S01]  /*0cd0*/  STL [R1+0x50], R20 ;  /* 0x0000501401007387 */ /* 0x000fe20000100800 */
[----:B------:R-:W-:Y:S01]  /*0ce0*/  LEA.HI R155, R10, R9, RZ, 0x3 ;  /* 0x000000090a9b7211 */ /* 0x000fe200078f18ff */
[----:B------:R-:W-:Y:S01]  /*0cf0*/  IMAD.SHL.U32 R6, R6, 0x8, RZ ;  /* 0x0000000806067824 */ /* 0x000fe200078e00ff */
[-C--:B------:R-:W-:Y:S01]  /*0d00*/  LEA.HI R15, R12, R5.reuse, RZ, 0x3 ;  /* 0x000000050c0f7211 */ /* 0x080fe200078f18ff */
[----:B0-----:R-:W-:Y:S01]  /*0d10*/  IMAD.IADD R8, R140, 0x1, -R7 ;  /* 0x000000018c087824 */ /* 0x001fe200078e0a07 */
[----:B------:R-:W-:Y:S02]  /*0d20*/  LEA.HI R16, R12, R5, RZ, 0x5 ;  /* 0x000000050c107211 */ /* 0x000fe400078f28ff */
[CC--:B------:R-:W-:Y:S01]  /*0d30*/  LEA.HI R5, R0.reuse, R21.reuse, RZ, 0x5 ;  /* 0x0000001500057211 */ /* 0x0c0fe200078f28ff */
[----:B------:R-:W-:Y:S01]  /*0d40*/  IMAD R151, R3, 0x8, R8 ;  /* 0x0000000803977824 */ /* 0x000fe200078e0208 */
[----:B------:R-:W-:-:S02]  /*0d50*/  LEA.HI R3, R0, R21, RZ, 0x7 ;  /* 0x0000001500037211 */ /* 0x000fc400078f38ff */
[----:B------:R-:W-:Y:S01]  /*0d60*/  LEA.HI R7, R0, R21, RZ, 0x2 ;  /* 0x0000001500077211 */ /* 0x000fe200078f10ff */
[----:B------:R-:W-:Y:S01]  /*0d70*/  IMAD.SHL.U32 R151, R151, 0x20, RZ ;  /* 0x0000002097977824 */ /* 0x000fe200078e00ff */
[----:B------:R-:W-:Y:S02]  /*0d80*/  LOP3.LUT R8, R3, 0xffffff80, RZ, 0xc0, !PT ;  /* 0xffffff8003087812 */ /* 0x000fe400078ec0ff */
[----:B------:R-:W-:Y:S02]  /*0d90*/  SHF.R.S32.HI R18, RZ, 0x7, R3 ;  /* 0x00000007ff127819 */ /* 0x000fe40000011403 */
[----:B------:R-:W-:Y:S01]  /*0da0*/  SHF.R.S32.HI R3, RZ, 0x1f, R4 ;  /* 0x0000001fff037819 */ /* 0x000fe20000011404 */
[----:B------:R-:W-:Y:S01]  /*0db0*/  IMAD.IADD R24, R21, 0x1, -R8 ;  /* 0x0000000115187824 */ /* 0x000fe200078e0a08 */
[----:B------:R-:W-:Y:S02]  /*0dc0*/  SHF.R.S32.HI R25, RZ, 0x2, R7 ;  /* 0x00000002ff197819 */ /* 0x000fe40000011407 */
[----:B------:R-:W-:-:S02]  /*0dd0*/  LEA.HI R3, R3, R4, RZ, 0x3 ;  /* 0x0000000403037211 */ /* 0x000fc400078f18ff */
[----:B------:R-:W-:Y:S02]  /*0de0*/  SHF.R.S32.HI R8, RZ, 0x1f, R7 ;  /* 0x0000001fff087819 */ /* 0x000fe40000011407 */
[----:B------:R-:W-:Y:S02]  /*0df0*/  SHF.R.S32.HI R0, RZ, 0x5, R5 ;  /* 0x00000005ff007819 */ /* 0x000fe40000011405 */
[----:B------:R-:W-:Y:S02]  /*0e00*/  LEA.HI R14, R10, R9, RZ, 0x5 ;  /* 0x000000090a0e7211 */ /* 0x000fe400078f28ff */
[C---:B------:R-:W-:Y:S01]  /*0e10*/  LOP3.LUT R5, R3.reuse, 0xfffffff8, RZ, 0xc0, !PT ;  /* 0xfffffff803057812 */ /* 0x040fe200078ec0ff */
[----:B------:R-:W-:Y:S01]  /*0e20*/  IMAD.SHL.U32 R3, R3, 0x40, RZ ;  /* 0x0000004003037824 */ /* 0x000fe200078e00ff */
[----:B------:R-:W-:Y:S01]  /*0e30*/  SHF.R.S32.HI R9, RZ, 0x1f, R24 ;  /* 0x0000001fff097819 */ /* 0x000fe20000011418 */
[----:B------:R-:W-:Y:S01]  /*0e40*/  IMAD R17, R0, 0x10, R4 ;  /* 0x0000001000117824 */ /* 0x000fe200078e0204 */
[----:B------:R-:W-:Y:S01]  /*0e50*/  LEA.HI R13, R8, R25, RZ, 0x2 ;  /* 0x00000019080d7211 */ /* 0x000fe200078f10ff */
[----:B------:R-:W-:Y:S01]  /*0e60*/  IMAD.IADD R5, R4, 0x1, -R5 ;  /* 0x0000000104057824 */ /* 0x000fe200078e0a05 */
[----:B------:R-:W-:Y:S01]  /*0e70*/  LEA.HI R10, R9, R24, RZ, 0x2 ;  /* 0x00000018090a7211 */ /* 0x000fe200078f10ff */
[----:B------:R-:W-:Y:S01]  /*0e80*/  IMAD.HI R8, R18, 0x55555556, RZ ;  /* 0x5555555612087827 */ /* 0x000fe200078e02ff */
[----:B------:R-:W-:-:S02]  /*0e90*/  LOP3.LUT R3, R3, 0x7ffffe00, RZ, 0xc0, !PT ;  /* 0x7ffffe0003037812 */ /* 0x000fc400078ec0ff */
[----:B------:R-:W-:Y:S02]  /*0ea0*/  LOP3.LUT R13, R13, 0xfffffffc, RZ, 0xc0, !PT ;  /* 0xfffffffc0d0d7812 */ /* 0x000fe400078ec0ff */
[--C-:B------:R-:W-:Y:S01]  /*0eb0*/  SHF.R.S32.HI R11, RZ, 0x2, R10.reuse ;  /* 0x00000002ff0b7819 */ /* 0x100fe2000001140a */
[----:B------:R-:W-:Y:S01]  /*0ec0*/  IMAD R3, R0, 0x400, R3 ;  /* 0x0000040000037824 */ /* 0x000fe200078e0203 */
[----:B------:R-:W-:Y:S01]  /*0ed0*/  SHF.R.S32.HI R12, RZ, 0x1f, R10 ;  /* 0x0000001fff0c7819 */ /* 0x000fe2000001140a */
[----:B------:R-:W-:Y:S01]  /*0ee0*/  IMAD.IADD R0, R25, 0x1, -R13 ;  /* 0x0000000119007824 */ /* 0x000fe200078e0a0d */
[----:B------:R-:W-:Y:S02]  /*0ef0*/  LOP3.LUT R10, R10, 0x7ffffffc, RZ, 0xc0, !PT ;  /* 0x7ffffffc0a0a7812 */ /* 0x000fe400078ec0ff */
[----:B------:R-:W-:Y:S01]  /*0f00*/  LEA.HI R12, R12, R11, RZ, 0x3 ;  /* 0x0000000b0c0c7211 */ /* 0x000fe200078f18ff */
[----:B------:R-:W-:Y:S01]  /*0f10*/  IMAD.SHL.U32 R142, R0, 0x40, RZ ;  /* 0x00000040008e7824 */ /* 0x000fe200078e00ff */
[----:B------:R-:W-:Y:S01]  /*0f20*/  SHF.R.S32.HI R16, RZ, 0x5, R16 ;  /* 0x00000005ff107819 */ /* 0x000fe20000011410 */
[----:B------:R-:W-:Y:S01]  /*0f30*/  IMAD.IADD R10, R24, 0x1, -R10 ;  /* 0x00000001180a7824 */ /* 0x000fe200078e0a0a */
[----:B------:R-:W-:-:S02]  /*0f40*/  LOP3.LUT R12, R12, 0xfffffff8, RZ, 0xc0, !PT ;  /* 0xfffffff80c0c7812 */ /* 0x000fc400078ec0ff */
[----:B------:R-:W-:Y:S01]  /*0f50*/  LOP3.LUT R142, R142, 0xc0, RZ, 0xc0, !PT ;  /* 0x000000c08e8e7812 */ /* 0x000fe200078ec0ff */
[----:B------:R-:W-:Y:S01]  /*0f60*/  IMAD R4, R10, R19, 0x80 ;  /* 0x000000800a047424 */ /* 0x000fe200078e0213 */
[----:B------:R-:W-:Y:S01]  /*0f70*/  LEA.HI R9, R9, R24, RZ, 0x5 ;  /* 0x0000001809097211 */ /* 0x000fe200078f28ff */
[----:B------:R-:W-:Y:S01]  /*0f80*/  IMAD R16, R16, 0x1800, R151 ;  /* 0x0000180010107824 */ /* 0x000fe200078e0297 */
[----:B------:R-:W-:Y:S01]  /*0f90*/  SHF.R.U32.HI R143, RZ, 0x3, R142 ;  /* 0x00000003ff8f7819 */ /* 0x000fe2000001168e */
[----:B------:R-:W-:Y:S01]  /*0fa0*/  IMAD.IADD R12, R11, 0x1, -R12 ;  /* 0x000000010b0c7824 */ /* 0x000fe200078e0a0c */
[----:B------:R0:W-:Y:S01]  /*0fb0*/  STL [R1+0xb8], R4 ;  /* 0x0000b80401007387 */ /* 0x0001e20000100800 */
[C---:B------:R-:W-:Y:S02]  /*0fc0*/  R2P PR, R5.reuse, 0x6 ;  /* 0x0000000605007804 */ /* 0x040fe40000000000 */
[----:B------:R-:W-:Y:S01]  /*0fd0*/  SHF.L.U32 R5, R5, 0x6, RZ ;  /* 0x0000000605057819 */ /* 0x000fe200000006ff */
[----:B------:R1:W-:Y:S01]  /*0fe0*/  STL [R1+0x7c], R0 ;  /* 0x00007c0001007387 */ /* 0x0003e20000100800 */
[----:B------:R-:W-:-:S02]  /*0ff0*/  LEA.HI R8, R8, R8, RZ, 0x1 ;  /* 0x0000000808087211 */ /* 0x000fc400078f08ff */
[----:B------:R-:W-:Y:S02]  /*1000*/  SHF.R.S32.HI R9, RZ, 0x5, R9 ;  /* 0x00000005ff097819 */ /* 0x000fe40000011409 */
[----:B------:R-:W-:Y:S01]  /*1010*/  LOP3.LUT R5, R5, 0x1c0, RZ, 0xc0, !PT ;  /* 0x000001c005057812 */ /* 0x000fe200078ec0ff */
[----:B------:R-:W-:Y:S01]  /*1020*/  IMAD R8, R8, -0x3, R18 ;  /* 0xfffffffd08087824 */ /* 0x000fe200078e0212 */
[----:B0-----:R-:W-:Y:S01]  /*1030*/  LOP3.LUT R4, R142, 0x18, R15, 0xf8, !PT ;  /* 0x000000188e047812 */ /* 0x001fe200078ef80f */
[----:B------:R-:W-:Y:S01]  /*1040*/  IMAD R9, R9, 0x10, R12 ;  /* 0x0000001009097824 */ /* 0x000fe200078e020c */
[----:B------:R-:W-:Y:S01]  /*1050*/  LOP3.LUT R7, R7, 0xfffffffc, RZ, 0xc0, !PT ;  /* 0xfffffffc07077812 */ /* 0x000fe200078ec0ff */
[--C-:B-1----:R-:W-:Y:S01]  /*1060*/  IMAD.U32 R0, R17, 0x20, R6.reuse ;  /* 0x0000002011007824 */ /* 0x102fe200078e0006 */
[----:B------:R-:W-:Y:S01]  /*1070*/  LOP3.LUT R13, R4, R143, RZ, 0x3c, !PT ;  /* 0x0000008f040d7212 */ /* 0x000fe200078e3cff */
[----:B------:R-:W-:Y:S01]  /*1080*/  IMAD R10, R8, 0x40, R9 ;  /* 0x00000040080a7824 */ /* 0x000fe200078e0209 */
[----:B------:R-:W-:Y:S01]  /*1090*/  LOP3.LUT R6, R5, 0x8, R6, 0xf8, !PT ;  /* 0x0000000805067812 */ /* 0x000fe200078ef806 */
[----:B------:R-:W-:Y:S01]  /*10a0*/  IMAD.IADD R21, R21, 0x1, -R7 ;  /* 0x0000000115157824 */ /* 0x000fe200078e0a07 */
[----:B------:R-:W-:Y:S01]  /*10b0*/  SHF.R.U32.HI R5, RZ, 0x3, R5 ;  /* 0x00000003ff057819 */ /* 0x000fe20000011605 */
[----:B------:R-:W-:Y:S01]  /*10c0*/  IMAD.IADD R13, R16, 0x1, R13 ;  /* 0x00000001100d7824 */ /* 0x000fe200078e020d */
[----:B------:R0:W-:Y:S01]  /*10d0*/  STL [R1+0xc0], R0 ;  /* 0x0000c00001007387 */ /* 0x0001e20000100800 */
[----:B------:R-:W-:Y:S01]  /*10e0*/  IMAD.SHL.U32 R16, R22, 0x8, RZ ;  /* 0x0000000816107824 */ /* 0x000fe200078e00ff */
[----:B------:R-:W-:Y:S01]  /*10f0*/  LOP3.LUT R6, R6, R5, RZ, 0x3c, !PT ;  /* 0x0000000506067212 */ /* 0x000fe200078e3cff */
[----:B------:R-:W-:Y:S01]  /*1100*/  VIADD R7, R138, 0x28 ;  /* 0x000000288a077836 */ /* 0x000fe20000000000 */
[----:B------:R-:W-:Y:S01]  /*1110*/  STL [R1+0xb4], R10 ;  /* 0x0000b40a01007387 */ /* 0x000fe20000100800 */
[C---:B------:R-:W-:Y:S01]  /*1120*/  VIADD R22, R16.reuse, 0x30 ;  /* 0x0000003010167836 */ /* 0x040fe20000000000 */
[----:B------:R-:W-:Y:S01]  /*1130*/  SHF.R.S32.HI R14, RZ, 0x5, R14 ;  /* 0x00000005ff0e7819 */ /* 0x000fe2000001140e */
[----:B------:R-:W-:Y:S01]  /*1140*/  VIADD R19, R16, 0x40 ;  /* 0x0000004010137836 */ /* 0x000fe20000000000 */
[----:B------:R-:W-:Y:S01]  /*1150*/  STL [R1+0x54], R7 ;  /* 0x0000540701007387 */ /* 0x000fe20000100800 */
[C---:B------:R-:W-:Y:S01]  /*1160*/  VIADD R4, R138.reuse, 0x8 ;  /* 0x000000088a047836 */ /* 0x040fe20000000000 */
[----:B------:R-:W-:Y:S01]  /*1170*/  SHF.R.S32.HI R12, RZ, 0x1f, R22 ;  /* 0x0000001fff0c7819 */ /* 0x000fe20000011416 */
[----:B------:R-:W-:Y:S01]  /*1180*/  VIADD R5, R138, 0x18 ;  /* 0x000000188a057836 */ /* 0x000fe20000000000 */
[----:B------:R-:W-:Y:S01]  /*1190*/  SHF.R.S32.HI R8, RZ, 0x1f, R19 ;  /* 0x0000001fff087819 */ /* 0x000fe20000011413 */
[----:B------:R-:W-:Y:S01]  /*11a0*/  VIADD R136, R16, 0x50 ;  /* 0x0000005010887836 */ /* 0x000fe20000000000 */
[----:B------:R1:W-:Y:S01]  /*11b0*/  STL [R1+0x4c], R4 ;  /* 0x00004c0401007387 */ /* 0x0003e20000100800 */
[----:B0-----:R-:W-:Y:S01]  /*11c0*/  LOP3.LUT R0, R142, 0x18, R155, 0xf8, !PT ;  /* 0x000000188e007812 */ /* 0x001fe200078ef89b */
[----:B------:R-:W-:Y:S01]  /*11d0*/  IMAD.IADD R3, R3, 0x1, R6 ;  /* 0x0000000103037824 */ /* 0x000fe200078e0206 */
[----:B------:R-:W-:Y:S01]  /*11e0*/  SHF.R.S32.HI R17, RZ, 0x1f, R16 ;  /* 0x0000001fff117819 */ /* 0x000fe20000011410 */
[----:B------:R0:W-:Y:S01]  /*11f0*/  STL [R1+0x48], R5 ;  /* 0x0000480501007387 */ /* 0x0001e20000100800 */
[----:B------:R-:W-:Y:S01]  /*1200*/  SHF.R.S32.HI R9, RZ, 0x1f, R136 ;  /* 0x0000001fff097819 */ /* 0x000fe20000011488 */
[----:B------:R-:W-:Y:S01]  /*1210*/  IMAD R14, R14, 0x1800, R151 ;  /* 0x000018000e0e7824 */ /* 0x000fe200078e0297 */
[----:B------:R-:W-:Y:S01]  /*1220*/  LOP3.LUT R11, R0, R143, RZ, 0x3c, !PT ;  /* 0x0000008f000b7212 */ /* 0x000fe200078e3cff */
[----:B------:R-:W-:Y:S01]  /*1230*/  STL [R1+0x20], R12 ;  /* 0x0000200c01007387 */ /* 0x000fe20000100800 */
[----:B------:R-:W-:Y:S01]  /*1240*/  LEA.HI R0, R21, R21, RZ, 0x1 ;  /* 0x0000001515007211 */ /* 0x000fe200078f08ff */
[----:B------:R-:W-:Y:S01]  /*1250*/  IMAD.MOV.U32 R6, RZ, RZ, 0x40 ;  /* 0x00000040ff067424 */ /* 0x000fe200078e00ff */
[----:B-1----:R-:W-:Y:S01]  /*1260*/  SHF.R.S32.HI R4, RZ, 0x1f, R20 ;  /* 0x0000001fff047819 */ /* 0x002fe20000011414 */
[----:B------:R1:W-:Y:S01]  /*1270*/  STL [R1+0x1c], R8 ;  /* 0x00001c0801007387 */ /* 0x0003e20000100800 */
[----:B------:R-:W-:Y:S01]  /*1280*/  IMAD.IADD R11, R14, 0x1, R11 ;  /* 0x000000010e0b7824 */ /* 0x000fe200078e020b */
[----:B0-----:R-:W-:Y:S01]  /*1290*/  SHF.R.S32.HI R5, RZ, 0x1f, R7 ;  /* 0x0000001fff057819 */ /* 0x001fe20000011407 */
[----:B------:R-:W-:Y:S01]  /*12a0*/  IMAD.MOV.U32 R18, RZ, RZ, RZ ;  /* 0x000000ffff127224 */ /* 0x000fe200078e00ff */
[----:B------:R-:W-:Y:S01]  /*12b0*/  STL [R1+0x18], R9 ;  /* 0x0000180901007387 */ /* 0x000fe20000100800 */
[----:B------:R-:W-:-:S02]  /*12c0*/  LOP3.LUT R0, R0, 0x1ffffffe, RZ, 0xc0, !PT ;  /* 0x1ffffffe00007812 */ /* 0x000fc400078ec0ff */
[----:B------:R-:W-:Y:S01]  /*12d0*/  SHF.L.U64.HI R5, R7, 0x1, R5 ;  /* 0x0000000107057819 */ /* 0x000fe20000010205 */
[----:B------:R-:W-:Y:S01]  /*12e0*/  IMAD R7, R3, 0x2, R2 ;  /* 0x0000000203077824 */ /* 0x000fe200078e0202 */
[----:B------:R-:W-:Y:S01]  /*12f0*/  SEL R6, R6, 0xffffffc0, !P2 ;  /* 0xffffffc006067807 */ /* 0x000fe20005000000 */
[----:B------:R-:W-:Y:S01]  /*1300*/  IMAD.IADD R0, R21, 0x1, -R0 ;  /* 0x0000000115007824 */ /* 0x000fe200078e0a00 */
[----:B-1----:R-:W-:Y:S01]  /*1310*/  SHF.L.U64.HI R8, R20, 0x1, R4 ;  /* 0x0000000114087819 */ /* 0x002fe20000010204 */
[----:B------:R-:W-:Y:S01]  /*1320*/  VIADD R3, R7, 0x21800 ;  /* 0x0002180007037836 */ /* 0x000fe20000000000 */
[----:B------:R-:W-:Y:S02]  /*1330*/  LOP3.LUT R4, R142, 0x8, R16, 0xf8, !PT ;  /* 0x000000088e047812 */ /* 0x000fe400078ef810 */
[----:B------:R-:W-:Y:S01]  /*1340*/  SHF.R.S32.HI R155, RZ, 0x3, R155 ;  /* 0x00000003ff9b7819 */ /* 0x000fe2000001149b */
[----:B------:R0:W-:Y:S01]  /*1350*/  STL [R1+0xa0], R8 ;  /* 0x0000a00801007387 */ /* 0x0001e20000100800 */
[----:B------:R-:W-:-:S02]  /*1360*/  LOP3.LUT R4, R4, R143, RZ, 0x3c, !PT ;  /* 0x0000008f04047212 */ /* 0x000fc400078e3cff */
[----:B------:R-:W-:Y:S01]  /*1370*/  SHF.R.S32.HI R156, RZ, 0x3, R15 ;  /* 0x00000003ff9c7819 */ /* 0x000fe2000001140f */
[----:B------:R1:W-:Y:S02]  /*1380*/  STL [R1+0xa4], R5 ;  /* 0x0000a40501007387 */ /* 0x0003e40000100800 */
[----:B------:R-:W-:Y:S02]  /*1390*/  IMAD.IADD R4, R151, 0x1, R4 ;  /* 0x0000000197047824 */ /* 0x000fe400078e0204 */
[----:B------:R-:W-:Y:S01]  /*13a0*/  STL [R1+0x60], R7 ;  /* 0x0000600701007387 */ /* 0x000fe20000100800 */
[----:B0-----:R-:W-:-:S03]  /*13b0*/  LOP3.LUT R8, R142, 0x18, R16, 0xf8, !PT ;  /* 0x000000188e087812 */ /* 0x001fc600078ef810 */
[----:B------:R0:W-:Y:S01]  /*13c0*/  STL [R1+0x78], R4 ;  /* 0x0000780401007387 */ /* 0x0001e20000100800 */
[----:B------:R-:W-:Y:S02]  /*13d0*/  LOP3.LUT R8, R8, R143, RZ, 0x3c, !PT ;  /* 0x0000008f08087212 */ /* 0x000fe400078e3cff */
[----:B-1----:R-:W-:-:S03]  /*13e0*/  LEA R5, R13, UR40, 0x1 ;  /* 0x000000280d057c11 */ /* 0x002fc6000f8e08ff */
[----:B------:R-:W-:Y:S02]  /*13f0*/  IMAD.IADD R8, R151, 0x1, R8 ;  /* 0x0000000197087824 */ /* 0x000fe400078e0208 */
[----:B0-----:R-:W-:Y:S01]  /*1400*/  VIADD R4, R7, 0x21820 ;  /* 0x0002182007047836 */ /* 0x001fe20000000000 */
[----:B------:R-:W-:Y:S01]  /*1410*/  LEA R7, R11, UR40, 0x1 ;  /* 0x000000280b077c11 */ /* 0x000fe2000f8e08ff */
[----:B------:R-:W-:-:S04]  /*1420*/  @P1 VIADD R4, R3, 0xffffffe0 ;  /* 0xffffffe003041836 */ /* 0x000fc80000000000 */
[----:B------:R0:W-:Y:S04]  /*1430*/  STL [R1+0xac], R7 ;  /* 0x0000ac0701007387 */ /* 0x0001e80000100800 */
[----:B------:R1:W-:Y:S01]  /*1440*/  STL [R1+0xa8], R5 ;  /* 0x0000a80501007387 */ /* 0x0003e20000100800 */
[----:B0-----:R-:W-:Y:S02]  /*1450*/  LEA R7, R8, UR40, 0x1 ;  /* 0x0000002808077c11 */ /* 0x001fe4000f8e08ff */
[----:B-1----:R-:W-:Y:S01]  /*1460*/  LEA R5, R0, R10, 0x3 ;  /* 0x0000000a00057211 */ /* 0x002fe200078e18ff */
[----:B------:R-:W-:Y:S02]  /*1470*/  IMAD.IADD R0, R3, 0x1, R6 ;  /* 0x0000000103007824 */ /* 0x000fe400078e0206 */
[----:B------:R-:W-:Y:S01]  /*1480*/  STL [R1+0xb0], R7 ;  /* 0x0000b00701007387 */ /* 0x000fe20000100800 */
[----:B------:R-:W-:-:S03]  /*1490*/  IMAD.IADD R3, R6, 0x1, R4 ;  /* 0x0000000106037824 */ /* 0x000fc600078e0204 */
[----:B------:R-:W-:Y:S04]  /*14a0*/  STL [R1+0x80], R4 ;  /* 0x0000800401007387 */ /* 0x000fe80000100800 */
[----:B------:R-:W-:Y:S04]  /*14b0*/  STL [R1+0xbc], R5 ;  /* 0x0000bc0501007387 */ /* 0x000fe80000100800 */
[----:B------:R0:W-:Y:S04]  /*14c0*/  STL [R1+0x68], R0 ;  /* 0x0000680001007387 */ /* 0x0001e80000100800 */
[----:B------:R1:W-:Y:S01]  /*14d0*/  STL [R1+0x64], R3 ;  /* 0x0000640301007387 */ /* 0x0003e20000100800 */
[----:B0-----:R-:W-:-:S05]  /*14e0*/  VIADD R0, R4, 0x6000 ;  /* 0x0000600004007836 */ /* 0x001fca0000000000 */
[----:B------:R1:W-:Y:S02]  /*14f0*/  STL [R1+0x84], R0 ;  /* 0x0000840001007387 */ /* 0x0003e40000100800 */
.L_x_10528:
[----:B0-----:R-:W0:Y:S02]  /*1500*/  LDC.64 R4, c[0x0][0xc88] ;  /* 0x00032200ff047b82 */ /* 0x001e240000000a00 */
[----:B0-----:R-:W-:-:S05]  /*1510*/  IMAD.WIDE R4, R31, 0x4, R4 ;  /* 0x000000041f047825 */ /* 0x001fca00078e0204 */
[----:B-12---:R-:W2:Y:S01]  /*1520*/  LDG.E R0, desc[UR42][R4.64] ;  /* 0x0000002a04007981 */ /* 0x006ea2000c1e1900 */
[----:B------:R-:W-:Y:S05]  /*1530*/  YIELD ;  /* 0x0000000000007946 */ /* 0x000fea0003800000 */
[----:B------:R-:W-:Y:S01]  /*1540*/  ULDC.64 UR4, c[0x0][0xa28] ;  /* 0x00028a0000047ab9 */ /* 0x000fe20000000a00 */
[----:B------:R-:W-:Y:S01]  /*1550*/  ULDC.64 UR8, c[0x0][0xa18] ;  /* 0x0002860000087ab9 */ /* 0x000fe20000000a00 */
[----:B------:R-:W-:Y:S01]  /*1560*/  ISETP.NE.U32.AND P1, PT, RZ, UR4, PT ;  /* 0x00000004ff007c0c */ /* 0x000fe2000bf25070 */
[----:B------:R-:W-:Y:S01]  /*1570*/  ULDC.64 UR6, c[0x0][0xa08] ;  /* 0x0002820000067ab9 */ /* 0x000fe20000000a00 */
[----:B------:R-:W-:Y:S01]  /*1580*/  IMAD.MOV.U32 R85, RZ, RZ, RZ ;  /* 0x000000ffff557224 */ /* 0x000fe200078e00ff */
[----:B------:R-:W-:-:S02]  /*1590*/  ISETP.NE.U32.AND P0, PT, RZ, UR6, PT ;  /* 0x00000006ff007c0c */ /* 0x000fc4000bf05070 */
[----:B------:R-:W-:Y:S02]  /*15a0*/  ISETP.NE.AND.EX P1, PT, RZ, UR5, PT, P1 ;  /* 0x00000005ff007c0c */ /* 0x000fe4000bf25310 */
[----:B------:R-:W-:Y:S02]  /*15b0*/  ISETP.NE.AND.EX P0, PT, RZ, UR7, PT, P0 ;  /* 0x00000007ff007c0c */ /* 0x000fe4000bf05300 */
[----:B--2-4-:R-:W-:Y:S01]  /*15c0*/  SHF.R.S32.HI R3, RZ, 0x1f, R0 ;  /* 0x0000001fff037819 */ /* 0x014fe20000011400 */
[----:B------:R-:W-:Y:S08]  /*15d0*/  STL [R1+0x94], R0 ;  /* 0x0000940001007387 */ /* 0x000ff00000100800 */
[C---:B------:R-:W-:Y:S01]  /*15e0*/  @P1 LEA R6, P2, R0.reuse, UR4, 0x2 ;  /* 0x0000000400061c11 */ /* 0x040fe2000f8410ff */
[C---:B---3--:R-:W-:Y:S01]  /*15f0*/  IMAD.SHL.U32 R33, R0.reuse, 0x4, RZ ;  /* 0x0000000400217824 */ /* 0x048fe200078e00ff */
[C-C-:B------:R-:W-:Y:S01]  /*1600*/  SHF.L.U64.HI R32, R0.reuse, 0x2, R3.reuse ;  /* 0x0000000200207819 */ /* 0x140fe20000010203 */
[----:B------:R0:W-:Y:S01]  /*1610*/  STL [R1+0x9c], R3 ;  /* 0x00009c0301007387 */ /* 0x0001e20000100800 */
[----:B------:R-:W-:-:S02]  /*1620*/  @P1 LEA.HI.X R7, R0, UR5, R3, 0x2, P2 ;  /* 0x0000000500071c11 */ /* 0x000fc400090f1403 */
[----:B------:R-:W-:Y:S01]  /*1630*/  ISETP.NE.U32.AND P2, PT, RZ, UR8, PT ;  /* 0x00000008ff007c0c */ /* 0x000fe2000bf45070 */
[----:B------:R-:W-:Y:S01]  /*1640*/  ULDC UR4, c[0x0][0x288] ;  /* 0x0000a20000047ab9 */ /* 0x000fe20000000800 */
[C---:B------:R-:W-:Y:S01]  /*1650*/  IADD3 R8, P3, R33.reuse, UR6, RZ ;  /* 0x0000000621087c10 */ /* 0x040fe2000ff7e0ff */
[----:B------:R1:W-:Y:S01]  /*1660*/  STL [R1+0x8c], R33 ;  /* 0x00008c2101007387 */ /* 0x0003e20000100800 */
[----:B------:R-:W-:Y:S01]  /*1670*/  ISETP.NE.AND.EX P2, PT, RZ, UR9, PT, P2 ;  /* 0x00000009ff007c0c */ /* 0x000fe2000bf45320 */
[----:B0-----:R-:W-:Y:S01]  /*1680*/  IMAD.MOV.U32 R3, RZ, RZ, RZ ;  /* 0x000000ffff037224 */ /* 0x001fe200078e00ff */
[C---:B------:R-:W-:Y:S01]  /*1690*/  IADD3.X R9, R32.reuse, UR7, RZ, P3, !PT ;  /* 0x0000000720097c10 */ /* 0x040fe20009ffe4ff */
[----:B------:R-:W-:Y:S01]  /*16a0*/  IMAD.U32 R100, RZ, RZ, UR4 ;  /* 0x00000004ff647e24 */ /* 0x000fe2000f8e00ff */
[----:B------:R-:W-:Y:S01]  /*16b0*/  ULDC.64 UR4, c[0x0][0x418] ;  /* 0x0001060000047ab9 */ /* 0x000fe20000000a00 */
[----:B------:R1:W-:Y:S04]  /*16c0*/  STL [R1+0x90], R32 ;  /* 0x0000902001007387 */ /* 0x0003e80000100800 */
[----:B------:R1:W5:Y:S04]  /*16d0*/  @P1 LDG.E R3, desc[UR42][R6.64] ;  /* 0x0000002a06031981 */ /* 0x000368000c1e1900 */
[----:B------:R-:W-:Y:S01]  /*16e0*/  @P2 IADD3 R4, P1, R33, UR8, RZ ;  /* 0x0000000821042c10 */ /* 0x000fe2000ff3e0ff */
[----:B------:R1:W5:Y:S03]  /*16f0*/  @P0 LDG.E R85, desc[UR42][R8.64] ;  /* 0x0000002a08550981 */ /* 0x000366000c1e1900 */
[----:B------:R-:W-:-:S05]  /*1700*/  @P2 IADD3.X R5, R32, UR9, RZ, P1, !PT ;  /* 0x0000000920052c10 */ /* 0x000fca0008ffe4ff */
[----:B------:R1:W5:Y:S01]  /*1710*/  @P2 LDG.E R100, desc[UR42][R4.64] ;  /* 0x0000002a04642981 */ /* 0x000362000c1e1900 */
[----:B------:R-:W-:Y:S01]  /*1720*/  UISETP.NE.U32.AND UP0, UPT, UR4, URZ, UPT ;  /* 0x0000003f0400728c */ /* 0x000fe2000bf05070 */
[----:B------:R-:W-:Y:S02]  /*1730*/  IMAD.MOV.U32 R25, RZ, RZ, R0 ;  /* 0x000000ffff197224 */ /* 0x000fe400078e0000 */
        /* <DEDUP_REMOVED lines=8> */
[----:B-1----:R-:W-:Y:S06]  /*17c0*/  @P2 BRA `(.L_x_10387) ;  /* 0x0000000000242947 */ /* 0x002fec0003800000 */
        /* <DEDUP_REMOVED lines=9> */
.L_x_10387:
[----:B------:R-:W-:Y:S01]  /*1860*/  ULDC.64 UR4, c[0x0][0xa20] ;  /* 0x0002880000047ab9 */ /* 0x000fe20000000a00 */
[----:B------:R0:W-:Y:S01]  /*1870*/  STL [R1+0x98], R29 ;  /* 0x0000981d01007387 */ /* 0x0001e20000100800 */
[----:B------:R-:W-:-:S03]  /*1880*/  ISETP.NE.U32.AND P1, PT, RZ, UR4, PT ;  /* 0x00000004ff007c0c */ /* 0x000fc6000bf25070 */
[----:B------:R0:W-:Y:S01]  /*1890*/  STL [R1+0x88], R30 ;  /* 0x0000881e01007387 */ /* 0x0001e20000100800 */
[----:B------:R-:W-:-:S13]  /*18a0*/  ISETP.NE.AND.EX P1, PT, RZ, UR5, PT, P1 ;  /* 0x00000005ff007c0c */ /* 0x000fda000bf25310 */
[----:B0-----:R-:W-:Y:S05]  /*18b0*/  @!P1 BRA `(.L_x_10388) ;  /* 0x0000000000109947 */ /* 0x001fea0003800000 */
[----:B------:R-:W-:-:S04]  /*18c0*/  IADD3 R4, P0, R33, UR4, RZ ;  /* 0x0000000421047c10 */ /* 0x000fc8000ff1e0ff */
[----:B------:R-:W-:-:S05]  /*18d0*/  IADD3.X R5, R32, UR5, RZ, P0, !PT ;  /* 0x0000000520057c10 */ /* 0x000fca00087fe4ff */
[----:B------:R0:W5:Y:S01]  /*18e0*/  LDG.E R28, desc[UR42][R4.64] ;  /* 0x0000002a041c7981 */ /* 0x000162000c1e1900 */
[----:B------:R-:W-:Y:S05]  /*18f0*/  BRA `(.L_x_10389) ;  /* 0x0000000000107947 */ /* 0x000fea0003800000 */
.L_x_10388:
[----:B------:R-:W-:Y:S05]  /*1900*/  @!P0 BRA `(.L_x_10389) ;  /* 0x00000000000c8947 */ /* 0x000fea0003800000 */
[----:B------:R-:W2:Y:S04]  /*1910*/  LDG.E R5, desc[UR42][R8.64] ;  /* 0x0000002a08057981 */ /* 0x000ea8000c1e1900 */
[----:B------:R-:W2:Y:S02]  /*1920*/  LDG.E R28, desc[UR42][R8.64+0x4] ;  /* 0x0000042a081c7981 */ /* 0x000ea4000c1e1900 */
[----:B--2---:R-:W-:-:S07]  /*1930*/  IMAD.IADD R28, R28, 0x1, -R5 ;  /* 0x000000011c1c7824 */ /* 0x004fce00078e0a05 */
.L_x_10389:
        /* <DEDUP_REMOVED lines=47> */
[----:B------:R-:W-:Y:S02]  /*1c30*/  IMAD.U32 R11, RZ, RZ, UR7 ;  /* 0x00000007ff0b7e24 */ /* 0x000fe4000f8e00ff */
[----:B------:R-:W-:-:S02]  /*1c40*/  IMAD.U32 R6, RZ, RZ, UR4 ;  /* 0x00000004ff067e24 */ /* 0x000fc4000f8e00ff */
[----:B------:R-:W-:Y:S02]  /*1c50*/  IMAD.U32 R7, RZ, RZ, UR5 ;  /* 0x00000005ff077e24 */ /* 0x000fe4000f8e00ff */
[----:B------:R-:W-:Y:S02]  /*1c60*/  IMAD.MOV.U32 R8, RZ, RZ, 0x70 ;  /* 0x00000070ff087424 */ /* 0x000fe400078e00ff */
[----:B------:R-:W-:Y:S02]  /*1c70*/  IMAD.MOV.U32 R12, RZ, RZ, 0x1 ;  /* 0x00000001ff0c7424 */ /* 0x000fe400078e00ff */
[----:B------:R-:W-:-:S07]  /*1c80*/  IMAD.MOV.U32 R13, RZ, RZ, RZ ;  /* 0x000000ffff0d7224 */ /* 0x000fce00078e00ff */
[----:B------:R-:W-:-:S07]  /*1c90*/  LEPC R20, `(.L_x_10392) ;  /* 0x000000001014794e */ /* 0x000fce0000000000 */
[----:B0----5:R-:W-:Y:S05]  /*1ca0*/  CALL.ABS.NOINC R14 ;  /* 0x000000000e007343 */ /* 0x021fea0003c00000 */
.L_x_10392:
[----:B------:R-:W-:Y:S05]  /*1cb0*/  BSYNC B6 ;  /* 0x0000000000067941 */ /* 0x000fea0003800000 */
.L_x_10391:
        /* <DEDUP_REMOVED lines=20> */
.L_x_10394:
[----:B------:R-:W-:Y:S05]  /*1e00*/  BSYNC B6 ;  /* 0x0000000000067941 */ /* 0x000fea0003800000 */
.L_x_10393:
[----:B------:R-:W-:Y:S01]  /*1e10*/  ULDC.64 UR4, c[0x0][0x9f8] ;  /* 0x00027e0000047ab9 */ /* 0x000fe20000000a00 */
[----:B------:R-:W0:Y:S01]  /*1e20*/  S2R R20, SR_TID.X ;  /* 0x0000000000147919 */ /* 0x000e220000002100 */
[----:B------:R-:W-:Y:S01]  /*1e30*/  ISETP.NE.U32.AND P0, PT, RZ, UR4, PT ;  /* 0x00000004ff007c0c */ /* 0x000fe2000bf05070 */
[----:B------:R-:W-:Y:S01]  /*1e40*/  VIADD R0, R16, 0x10 ;  /* 0x0000001010007836 */ /* 0x000fe20000000000 */
[----:B------:R-:W1:Y:S02]  /*1e50*/  LDC.64 R4, c[0x0][0x408] ;  /* 0x00010200ff047b82 */ /* 0x000e640000000a00 */
[----:B------:R-:W-:-:S06]  /*1e60*/  ISETP.NE.AND.EX P0, PT, RZ, UR5, PT, P0 ;  /* 0x00000005ff007c0c */ /* 0x000fcc000bf05300 */
[----:B------:R-:W2:Y:S07]  /*1e70*/  LDC R99, c[0x0][0x3f4] ;  /* 0x0000fd00ff637b82 */ /* 0x000eae0000000800 */
[----:B------:R-:W-:Y:S02]  /*1e80*/  @P0 IADD3 R6, P1, R33, UR4, RZ ;  /* 0x0000000421060c10 */ /* 0x000fe4000ff3e0ff */
[----:B------:R-:W3:Y:S02]  /*1e90*/  LDL R33, [R1+0x7c] ;  /* 0x00007c0001217983 */ /* 0x000ee40000100800 */
[----:B------:R-:W-:-:S05]  /*1ea0*/  @P0 IADD3.X R7, R32, UR5, RZ, P1, !PT ;  /* 0x0000000520070c10 */ /* 0x000fca0008ffe4ff */
[----:B------:R4:W3:Y:S01]  /*1eb0*/  @P0 LDG.E R25, desc[UR42][R6.64] ;  /* 0x0000002a06190981 */ /* 0x0008e2000c1e1900 */
[----:B0-----:R-:W-:-:S04]  /*1ec0*/  SHF.R.U32.HI R31, RZ, 0x7, R20 ;  /* 0x00000007ff1f7819 */ /* 0x001fc80000011614 */
[----:B------:R-:W-:Y:S01]  /*1ed0*/  ISETP.NE.AND P6, PT, R31, 0x1, PT ;  /* 0x000000011f00780c */ /* 0x000fe20003fc5270 */
[----:B----4-:R-:W0:-:S12]  /*1ee0*/  LDC.64 R6, c[0x0][0x3f8] ;  /* 0x0000fe00ff067b82 */ /* 0x010e180000000a00 */
[----:B------:R-:W-:Y:S05]  /*1ef0*/  @!P6 WARPSYNC.ALL ;  /* 0x000000000000e948 */ /* 0x000fea0003800000 */
[----:B------:R-:W-:Y:S02]  /*1f00*/  ULDC UR4, c[0x0][0x2f4] ;  /* 0x0000bd0000047ab9 */ /* 0x000fe40000000800 */
[----:B------:R-:W-:Y:S02]  /*1f10*/  ISETP.GE.AND P1, PT, R0, UR4, PT ;  /* 0x0000000400007c0c */ /* 0x000fe4000bf26270 */
[----:B------:R-:W-:Y:S02]  /*1f20*/  ISETP.GE.AND P0, PT, R16, UR4, PT ;  /* 0x0000000410007c0c */ /* 0x000fe4000bf06270 */
[----:B------:R-:W-:-:S02]  /*1f30*/  SEL R8, RZ, 0xffffffff, P1 ;  /* 0xffffffffff087807 */ /* 0x000fc40000800000 */
[----:B------:R-:W-:-:S03]  /*1f40*/  SEL R3, RZ, 0x1, P0 ;  /* 0x00000001ff037807 */ /* 0x000fc60000000000 */
[----:B------:R-:W-:Y:S01]  /*1f50*/  IMAD.SHL.U32 R8, R8, 0x2, RZ ;  /* 0x0000000208087824 */ /* 0x000fe200078e00ff */
[----:B------:R-:W-:-:S04]  /*1f60*/  SHF.R.S32.HI R11, RZ, 0x1f, R140 ;  /* 0x0000001fff0b7819 */ /* 0x000fc8000001148c */
[----:B------:R-:W-:Y:S01]  /*1f70*/  LOP3.LUT R8, R8, 0x2, R3, 0xe2, !PT ;  /* 0x0000000208087812 */ /* 0x000fe200078ee203 */
[----:B------:R-:W-:Y:S02]  /*1f80*/  VIADD R3, R16, 0x20 ;  /* 0x0000002010037836 */ /* 0x000fe40000000000 */
[----:B-1----:R-:W-:Y:S01]  /*1f90*/  IMAD R9, R11, R4, RZ ;  /* 0x000000040b097224 */ /* 0x002fe200078e02ff */
[----:B------:R-:W1:Y:S02]  /*1fa0*/  S2R R32, SR_TID.X ;  /* 0x0000000000207919 */ /* 0x000e640000002100 */
[----:B------:R-:W-:Y:S01]  /*1fb0*/  ISETP.GE.AND P0, PT, R3, UR4, PT ;  /* 0x0000000403007c0c */ /* 0x000fe2000bf06270 */
[----:B------:R-:W-:Y:S01]  /*1fc0*/  IMAD R13, R140, R5, R9 ;  /* 0x000000058c0d7224 */ /* 0x000fe200078e0209 */
[----:B------:R-:W-:Y:S02]  /*1fd0*/  ISETP.GE.AND P1, PT, R22, UR4, PT ;  /* 0x0000000416007c0c */ /* 0x000fe4000bf26270 */
[----:B------:R-:W-:-:S02]  /*1fe0*/  SEL R9, RZ, 0x4, P0 ;  /* 0x00000004ff097807 */ /* 0x000fc40000000000 */
[----:B------:R-:W-:Y:S02]  /*1ff0*/  ISETP.GE.AND P0, PT, R19, UR4, PT ;  /* 0x0000000413007c0c */ /* 0x000fe4000bf06270 */
[----:B------:R-:W-:Y:S02]  /*2000*/  SHF.R.S32.HI R139, RZ, 0x1f, R138 ;  /* 0x0000001fff8b7819 */ /* 0x000fe4000001148a */
[----:B------:R-:W-:Y:S02]  /*2010*/  SEL R10, RZ, 0x8, P1 ;  /* 0x00000008ff0a7807 */ /* 0x000fe40000800000 */
[----:B------:R-:W-:Y:S02]  /*2020*/  SEL R21, RZ, 0x10, P0 ;  /* 0x00000010ff157807 */ /* 0x000fe40000000000 */
[-C--:B--2---:R-:W-:Y:S02]  /*2030*/  ISETP.GE.AND P0, PT, R16, R99.reuse, PT ;  /* 0x000000631000720c */ /* 0x084fe40003f06270 */
[----:B------:R-:W-:Y:S01]  /*2040*/  ISETP.GE.AND P3, PT, R0, R99, PT ;  /* 0x000000630000720c */ /* 0x000fe20003f66270 */
[----:B------:R-:W-:Y:S01]  /*2050*/  IMAD.WIDE.U32 R70, R140, R4, R16 ;  /* 0x000000048c467225 */ /* 0x000fe200078e0010 */
[----:B------:R-:W-:-:S03]  /*2060*/  LOP3.LUT R8, R10, R8, R9, 0xfe, !PT ;  /* 0x000000080a087212 */ /* 0x000fc600078efe09 */
[----:B------:R-:W-:Y:S01]  /*2070*/  IMAD.WIDE.U32 R68, R140, R4, R138 ;  /* 0x000000048c447225 */ /* 0x000fe200078e008a */
[----:B------:R-:W-:Y:S02]  /*2080*/  ISETP.GE.AND P2, PT, R3, R99, PT ;  /* 0x000000630300720c */ /* 0x000fe40003f46270 */
[----:B------:R-:W-:Y:S01]  /*2090*/  SEL R9, R99, RZ, P0 ;  /* 0x000000ff63097207 */ /* 0x000fe20000000000 */
[----:B0-----:R-:W-:Y:S01]  /*20a0*/  IMAD R11, R11, R6, RZ ;  /* 0x000000060b0b7224 */ /* 0x001fe200078e02ff */
[----:B------:R-:W-:Y:S01]  /*20b0*/  LOP3.LUT R21, R8, R21, RZ, 0xfc, !PT ;  /* 0x0000001508157212 */ /* 0x000fe200078efcff */
[----:B------:R-:W-:Y:S02]  /*20c0*/  IMAD.IADD R71, R71, 0x1, R13 ;  /* 0x0000000147477824 */ /* 0x000fe400078e020d */
[----:B------:R-:W-:Y:S01]  /*20d0*/  IMAD.IADD R69, R13, 0x1, R69 ;  /* 0x000000010d457824 */ /* 0x000fe200078e0245 */
[C---:B------:R-:W-:Y:S01]  /*20e0*/  SEL R8, R99.reuse, RZ, P2 ;  /* 0x000000ff63087207 */ /* 0x040fe20001000000 */
[----:B------:R-:W-:Y:S01]  /*20f0*/  IMAD R13, R140, R7, R11 ;  /* 0x000000078c0d7224 */ /* 0x000fe200078e020b */
[----:B------:R-:W-:Y:S01]  /*2100*/  SEL R11, R99, RZ, P3 ;  /* 0x000000ff630b7207 */ /* 0x000fe20001800000 */
[----:B------:R-:W-:Y:S01]  /*2110*/  IMAD.IADD R9, R16, 0x1, R9 ;  /* 0x0000000110097824 */ /* 0x000fe200078e0209 */
[----:B------:R-:W-:Y:S01]  /*2120*/  LOP3.LUT R23, R23, 0xfffffffe, RZ, 0xc0, !PT ;  /* 0xfffffffe17177812 */ /* 0x000fe200078ec0ff */
[----:B------:R-:W-:-:S02]  /*2130*/  IMAD.IADD R12, R3, 0x1, R8 ;  /* 0x00000001030c7824 */ /* 0x000fc400078e0208 */
[----:B------:R-:W-:Y:S01]  /*2140*/  IMAD.IADD R11, R0, 0x1, R11 ;  /* 0x00000001000b7824 */ /* 0x000fe200078e020b */
[----:B------:R-:W-:Y:S02]  /*2150*/  @P3 LOP3.LUT R23, R23, 0x1, RZ, 0xfc, !PT ;  /* 0x0000000117173812 */ /* 0x000fe400078efcff */
[----:B------:R-:W-:Y:S01]  /*2160*/  SHF.R.S32.HI R8, RZ, 0x1f, R9 ;  /* 0x0000001fff087819 */ /* 0x000fe20000011409 */
[CC--:B------:R-:W-:Y:S01]  /*2170*/  IMAD.WIDE.U32 R66, R140.reuse, R6.reuse, R16 ;  /* 0x000000068c427225 */ /* 0x0c0fe200078e0010 */
[----:B------:R-:W-:Y:S02]  /*2180*/  LOP3.LUT R23, R23, 0xfffffffd, RZ, 0xc0, !PT ;  /* 0xfffffffd17177812 */ /* 0x000fe400078ec0ff */
[----:B------:R-:W-:Y:S01]  /*2190*/  SHF.R.S32.HI R10, RZ, 0x1f, R11 ;  /* 0x0000001fff0a7819 */ /* 0x000fe2000001140b */
[----:B------:R-:W-:Y:S01]  /*21a0*/  IMAD.WIDE.U32 R64, R140, R6, R138 ;  /* 0x000000068c407225 */ /* 0x000fe200078e008a */
[CC--:B------:R-:W-:Y:S02]  /*21b0*/  LEA.HI R73, R8.reuse, R9.reuse, RZ, 0x3 ;  /* 0x0000000908497211 */ /* 0x0c0fe400078f18ff */
[----:B------:R-:W-:Y:S01]  /*21c0*/  LEA.HI R8, R8, R9, RZ, 0x5 ;  /* 0x0000000908087211 */ /* 0x000fe200078f28ff */
[----:B------:R-:W-:Y:S01]  /*21d0*/  IMAD.IADD R67, R67, 0x1, R13 ;  /* 0x0000000143437824 */ /* 0x000fe200078e020d */
[----:B------:R-:W-:Y:S01]  /*21e0*/  @P2 LOP3.LUT R23, R23, 0x2, RZ, 0xfc, !PT ;  /* 0x0000000217172812 */ /* 0x000fe200078efcff */
[----:B------:R-:W-:Y:S01]  /*21f0*/  IMAD.IADD R65, R13, 0x1, R65 ;  /* 0x000000010d417824 */ /* 0x000fe200078e0241 */
[----:B------:R-:W-:-:S02]  /*2200*/  SHF.R.S32.HI R13, RZ, 0x1f, R12 ;  /* 0x0000001fff0d7819 */ /* 0x000fc4000001140c */
[-C--:B------:R-:W-:Y:S01]  /*2210*/  LEA.HI R72, R10, R11.reuse, RZ, 0x3 ;  /* 0x0000000b0a487211 */ /* 0x080fe200078f18ff */
[----:B-1----:R-:W-:Y:S01]  /*2220*/  VIADD R34, R32, 0xffffff80 ;  /* 0xffffff8020227836 */ /* 0x002fe20000000000 */
[----:B------:R-:W-:Y:S02]  /*2230*/  LEA.HI R10, R10, R11, RZ, 0x5 ;  /* 0x0000000b0a0a7211 */ /* 0x000fe400078f28ff */
[----:B------:R-:W-:Y:S02]  /*2240*/  SHF.L.U32 R9, R8, 0x7, RZ ;  /* 0x0000000708097819 */ /* 0x000fe400000006ff */
[----:B-----5:R-:W-:Y:S02]  /*2250*/  SHF.R.S32.HI R15, RZ, 0x1f, R97 ;  /* 0x0000001fff0f7819 */ /* 0x020fe40000011461 */
[----:B------:R-:W-:Y:S02]  /*2260*/  LOP3.LUT R8, R142, 0x18, R73, 0xf8, !PT ;  /* 0x000000188e087812 */ /* 0x000fe400078ef849 */
[----:B------:R-:W-:-:S02]  /*2270*/  LOP3.LUT R23, R23, 0xfffffffb, RZ, 0xc0, !PT ;  /* 0xfffffffb17177812 */ /* 0x000fc400078ec0ff */
[CC--:B------:R-:W-:Y:S01]  /*2280*/  LEA.HI R63, R13.reuse, R12.reuse, RZ, 0x3 ;  /* 0x0000000c0d3f7211 */ /* 0x0c0fe200078f18ff */
[----:B------:R-:W-:Y:S01]  /*2290*/  IMAD.SHL.U32 R11, R10, 0x80, RZ ;  /* 0x000000800a0b7824 */ /* 0x000fe200078e00ff */
[----:B------:R-:W-:Y:S01]  /*22a0*/  LEA.HI R12, R13, R12, RZ, 0x5 ;  /* 0x0000000c0d0c7211 */ /* 0x000fe200078f28ff */
[----:B------:R-:W-:Y:S01]  /*22b0*/  IMAD R20, R15, R4, RZ ;  /* 0x000000040f147224 */ /* 0x000fe200078e02ff */
[----:B------:R-:W-:Y:S02]  /*22c0*/  LOP3.LUT R96, R9, 0xfffff000, RZ, 0xc0, !PT ;  /* 0xfffff00009607812 */ /* 0x000fe400078ec0ff */
[----:B------:R-:W-:Y:S02]  /*22d0*/  LOP3.LUT R8, R8, R143, RZ, 0x3c, !PT ;  /* 0x0000008f08087212 */ /* 0x000fe400078e3cff */
[----:B------:R-:W-:Y:S02]  /*22e0*/  LOP3.LUT R10, R142, 0x18, R72, 0xf8, !PT ;  /* 0x000000188e0a7812 */ /* 0x000fe400078ef848 */
[----:B------:R-:W-:Y:S01]  /*22f0*/  LEA.HI R32, R34, R34, RZ, 0x1 ;  /* 0x0000002222207211 */ /* 0x000fe200078f08ff */
[----:B------:R-:W-:Y:S01]  /*2300*/  IMAD.SHL.U32 R13, R12, 0x80, RZ ;  /* 0x000000800c0d7824 */ /* 0x000fe200078e00ff */
[----:B------:R-:W-:Y:S01]  /*2310*/  IADD3 R96, R8, R96, R151 ;  /* 0x0000006008607210 */ /* 0x000fe20007ffe097 */
[----:B------:R-:W-:Y:S01]  /*2320*/  IMAD R9, R97, R5, R20 ;  /* 0x0000000561097224 */ /* 0x000fe200078e0214 */
[----:B------:R-:W-:Y:S01]  /*2330*/  LOP3.LUT R12, R11, 0xfffff000, RZ, 0xc0, !PT ;  /* 0xfffff0000b0c7812 */ /* 0x000fe200078ec0ff */
[----:B------:R-:W-:Y:S01]  /*2340*/  IMAD R8, R15, R6, RZ ;  /* 0x000000060f087224 */ /* 0x000fe200078e02ff */
[----:B------:R-:W-:Y:S01]  /*2350*/  LOP3.LUT R10, R10, R143, RZ, 0x3c, !PT ;  /* 0x0000008f0a0a7212 */ /* 0x000fe200078e3cff */
[----:B------:R-:W-:Y:S01]  /*2360*/  IMAD.WIDE.U32 R70, R97, R4, R70 ;  /* 0x0000000461467225 */ /* 0x000fe200078e0046 */
[----:B------:R-:W-:-:S02]  /*2370*/  LOP3.LUT R32, R32, 0xfffffffe, RZ, 0xc0, !PT ;  /* 0xfffffffe20207812 */ /* 0x000fc400078ec0ff */
[----:B------:R-:W-:Y:S01]  /*2380*/  LOP3.LUT R14, R142, 0x18, R63, 0xf8, !PT ;  /* 0x000000188e0e7812 */ /* 0x000fe200078ef83f */
[----:B------:R-:W-:Y:S01]  /*2390*/  IMAD.WIDE.U32 R68, R97, R4, R68 ;  /* 0x0000000461447225 */ /* 0x000fe200078e0044 */
[----:B------:R-:W-:Y:S02]  /*23a0*/  IADD3 R95, R10, R12, R151 ;  /* 0x0000000c0a5f7210 */ /* 0x000fe40007ffe097 */
[----:B------:R-:W-:Y:S01]  /*23b0*/  LOP3.LUT R94, R13, 0xfffff000, RZ, 0xc0, !PT ;  /* 0xfffff0000d5e7812 */ /* 0x000fe200078ec0ff */
[C---:B------:R-:W-:Y:S01]  /*23c0*/  IMAD R75, R97.reuse, R7, R8 ;  /* 0x00000007614b7224 */ /* 0x040fe200078e0208 */
[----:B------:R-:W-:Y:S01]  /*23d0*/  LOP3.LUT R14, R14, R143, RZ, 0x3c, !PT ;  /* 0x0000008f0e0e7212 */ /* 0x000fe200078e3cff */
[----:B------:R-:W-:Y:S01]  /*23e0*/  IMAD.WIDE.U32 R66, R97, R6, R66 ;  /* 0x0000000661427225 */ /* 0x000fe200078e0042 */
[----:B------:R-:W-:Y:S02]  /*23f0*/  LOP3.LUT R8, R73, 0xfffffff8, RZ, 0xc0, !PT ;  /* 0xfffffff849087812 */ /* 0x000fe400078ec0ff */
[----:B------:R-:W-:Y:S01]  /*2400*/  LOP3.LUT R10, R63, 0xfffffff8, RZ, 0xc0, !PT ;  /* 0xfffffff83f0a7812 */ /* 0x000fe200078ec0ff */
[----:B------:R-:W-:-:S02]  /*2410*/  IMAD.IADD R84, R71, 0x1, R9 ;  /* 0x0000000147547824 */ /* 0x000fc400078e0209 */
[----:B------:R-:W-:Y:S01]  /*2420*/  IMAD.IADD R82, R9, 0x1, R69 ;  /* 0x0000000109527824 */ /* 0x000fe200078e0245 */
[----:B------:R-:W-:Y:S01]  /*2430*/  LOP3.LUT R9, R72, 0xfffffff8, RZ, 0xc0, !PT ;  /* 0xfffffff848097812 */ /* 0x000fe200078ec0ff */
[----:B------:R-:W-:Y:S01]  /*2440*/  IMAD.WIDE.U32 R64, R97, R6, R64 ;  /* 0x0000000661407225 */ /* 0x000fe200078e0040 */
[----:B------:R-:W-:-:S03]  /*2450*/  SHF.L.U64.HI R89, R4, 0x7, R5 ;  /* 0x0000000704597819 */ /* 0x000fc60000010205 */
[----:B------:R-:W-:Y:S01]  /*2460*/  IMAD.IADD R32, R34, 0x1, -R32 ;  /* 0x0000000122207824 */ /* 0x000fe200078e0a20 */
[----:B------:R-:W-:Y:S01]  /*2470*/  SHF.L.U64.HI R90, R6, 0x7, R7 ;  /* 0x00000007065a7819 */ /* 0x000fe20000010207 */
[----:B------:R-:W-:Y:S01]  /*2480*/  IMAD.IADD R85, R85, 0x1, R28 ;  /* 0x0000000155557824 */ /* 0x000fe200078e021c */
[----:B------:R-:W-:Y:S01]  /*2490*/  IADD3 R94, R14, R94, R151 ;  /* 0x0000005e0e5e7210 */ /* 0x000fe20007ffe097 */
[----:B------:R-:W-:Y:S01]  /*24a0*/  IMAD.SHL.U32 R5, R6, 0x80, RZ ;  /* 0x0000008006057824 */ /* 0x000fe200078e00ff */
[----:B------:R-:W-:Y:S01]  /*24b0*/  SHF.R.S32.HI R6, RZ, 0x1f, R30 ;  /* 0x0000001fff067819 */ /* 0x000fe2000001141e */
[----:B------:R-:W-:Y:S01]  /*24c0*/  VIADD R102, R31, 0x8 ;  /* 0x000000081f667836 */ /* 0x000fe20000000000 */
[----:B------:R-:W-:Y:S01]  /*24d0*/  SHF.R.S32.HI R93, RZ, 0x1f, R8 ;  /* 0x0000001fff5d7819 */ /* 0x000fe20000011408 */
[----:B------:R-:W-:Y:S01]  /*24e0*/  IMAD.IADD R83, R67, 0x1, R75 ;  /* 0x0000000143537824 */ /* 0x000fe200078e024b */
[----:B------:R-:W-:Y:S01]  /*24f0*/  SHF.R.S32.HI R92, RZ, 0x1f, R9 ;  /* 0x0000001fff5c7819 */ /* 0x000fe20000011409 */
[----:B------:R-:W-:Y:S01]  /*2500*/  IMAD.SHL.U32 R4, R4, 0x80, RZ ;  /* 0x0000008004047824 */ /* 0x000fe200078e00ff */
[----:B------:R-:W-:Y:S01]  /*2510*/  SHF.R.S32.HI R91, RZ, 0x1f, R10 ;  /* 0x0000001fff5b7819 */ /* 0x000fe2000001140a */
[----:B------:R-:W-:-:S02]  /*2520*/  IMAD R7, R32, 0xc0, R140 ;  /* 0x000000c020077824 */ /* 0x000fc400078e028c */
[----:B------:R-:W-:Y:S02]  /*2530*/  IMAD.SHL.U32 R99, R99, 0x2, RZ ;  /* 0x0000000263637824 */ /* 0x000fe400078e00ff */
[----:B------:R-:W-:Y:S01]  /*2540*/  IMAD.IADD R75, R75, 0x1, R65 ;  /* 0x000000014b4b7824 */ /* 0x000fe200078e0241 */
[----:B------:R-:W-:Y:S01]  /*2550*/  @!P6 BAR.SYNC.DEFER_BLOCKING 0x9, 0x100 ;  /* 0x024400000000eb1d */ /* 0x000fe20000010000 */
[----:B---3--:R-:W-:-:S13]  /*2560*/  LOP3.LUT P1, RZ, R33, 0x2, RZ, 0xc0, !PT ;  /* 0x0000000221ff7812 */ /* 0x008fda000782c0ff */
[----:B------:R-:W-:Y:S02]  /*2570*/  @P1 LOP3.LUT R23, R23, 0x4, RZ, 0xfc, !PT ;  /* 0x0000000417171812 */ /* 0x000fe400078efcff */
[----:B------:R-:W-:-:S04]  /*2580*/  ISETP.GE.AND P1, PT, R136, UR4, PT ;  /* 0x0000000488007c0c */ /* 0x000fc8000bf26270 */
[----:B------:R-:W-:-:S04]  /*2590*/  SEL R20, RZ, 0x20, P1 ;  /* 0x00000020ff147807 */ /* 0x000fc80000800000 */
[C---:B------:R-:W-:Y:S02]  /*25a0*/  LOP3.LUT R20, R21.reuse, R20, RZ, 0xfc, !PT ;  /* 0x0000001415147212 */ /* 0x040fe400078efcff */
[----:B------:R-:W-:Y:S02]  /*25b0*/  SHF.R.S32.HI R88, RZ, 0x1f, R25 ;  /* 0x0000001fff587819 */ /* 0x000fe40000011419 */
[----:B------:R-:W-:Y:S02]  /*25c0*/  LOP3.LUT R21, R21, 0x1, RZ, 0xc0, !PT ;  /* 0x0000000115157812 */ /* 0x000fe400078ec0ff */
[C---:B------:R-:W-:Y:S02]  /*25d0*/  LOP3.LUT R28, R20.reuse, 0x2, RZ, 0xc0, !PT ;  /* 0x00000002141c7812 */ /* 0x040fe400078ec0ff */
[----:B------:R-:W-:-:S07]  /*25e0*/  LOP3.LUT R31, R20, 0x4, RZ, 0xc0, !PT ;  /* 0x00000004141f7812 */ /* 0x000fce00078ec0ff */
.L_x_10453:
[----:B--2---:R-:W2:Y:S01]  /*25f0*/  LDL R35, [R1+0x7c] ;  /* 0x00007c0001237983 */ /* 0x004ea20000100800 */
[----:B------:R-:W0:Y:S03]  /*2600*/  LDC R77, c[0x0][0x430] ;  /* 0x00010c00ff4d7b82 */ /* 0x000e260000000800 */
[----:B---3--:R-:W3:Y:S01]  /*2610*/  LDL R37, [R1+0x78] ;  /* 0x0000780001257983 */ /* 0x008ee20000100800 */
[----:B------:R-:W-:-:S04]  /*2620*/  VIADD R26, R26, 0xffffffff ;  /* 0xffffffff1a1a7836 */ /* 0x000fc80000000000 */
[----:B------:R-:W-:Y:S01]  /*2630*/  IMAD R12, R26, 0x80, R7 ;  /* 0x000000801a0c7824 */ /* 0x000fe200078e0207 */
[----:B-1----:R-:W1:Y:S04]  /*2640*/  LDC R98, c[0x0][0x3f4] ;  /* 0x0000fd00ff627b82 */ /* 0x002e680000000800 */
[----:B------:R-:W-:Y:S02]  /*2650*/  ISETP.GE.AND P1, PT, R12, R24, PT ;  /* 0x000000180c00720c */ /* 0x000fe40003f26270 */
[----:B0-----:R-:W-:Y:S02]  /*2660*/  ISETP.NE.AND P2, PT, R77, 0x1, PT ;  /* 0x000000014d00780c */ /* 0x001fe40003f45270 */
[----:B------:R-:W-:-:S11]  /*2670*/  ISETP.GT.OR P1, PT, R7, 0x7f, P1 ;  /* 0x0000007f0700780c */ /* 0x000fd60000f24670 */
[----:B------:R-:W0:Y:S08]  /*2680*/  @P2 LDC R11, c[0x0][0x434] ;  /* 0x00010d00ff0b2b82 */ /* 0x000e300000000800 */
[----:B------:R-:W4:Y:S08]  /*2690*/  @P2 LDC R34, c[0x0][0x438] ;  /* 0x00010e00ff222b82 */ /* 0x000f300000000800 */
[----:B------:R-:W1:Y:S01]  /*26a0*/  @!P1 LDC.64 R14, c[0x0][0x428] ;  /* 0x00010a00ff0e9b82 */ /* 0x000e620000000a00 */
[----:B------:R-:W-:-:S07]  /*26b0*/  IMAD.IADD R36, R85, 0x1, R12 ;  /* 0x0000000155247824 */ /* 0x000fce00078e020c */
[----:B------:R-:W1:Y:S01]  /*26c0*/  @!P1 LDC.64 R12, c[0x0][0x418] ;  /* 0x00010600ff0c9b82 */ /* 0x000e620000000a00 */
[----:B0-----:R-:W-:-:S04]  /*26d0*/  @P2 IMAD.HI.U32 R11, R36, R11, RZ ;  /* 0x0000000b240b2227 */ /* 0x001fc800078e00ff */
[----:B------:R-:W-:Y:S01]  /*26e0*/  IMAD.MOV.U32 R32, RZ, RZ, R36 ;  /* 0x000000ffff207224 */ /* 0x000fe200078e0024 */
[----:B----4-:R-:W-:-:S04]  /*26f0*/  @P2 SHF.R.U32.HI R32, RZ, R34, R11 ;  /* 0x00000022ff202219 */ /* 0x010fc8000001160b */
[----:B------:R-:W-:Y:S01]  /*2700*/  @!P1 SHF.R.S32.HI R33, RZ, 0x1f, R32 ;  /* 0x0000001fff219819 */ /* 0x000fe20000011420 */
[----:B-1----:R-:W-:-:S04]  /*2710*/  @!P1 IMAD R34, R88, R14, RZ ;  /* 0x0000000e58229224 */ /* 0x002fc800078e02ff */
[C---:B------:R-:W-:Y:S02]  /*2720*/  @!P1 IMAD R11, R25.reuse, R15, R34 ;  /* 0x0000000f190b9224 */ /* 0x040fe400078e0222 */
[----:B------:R-:W-:-:S04]  /*2730*/  @!P1 IMAD.WIDE.U32 R14, R25, R14, R32 ;  /* 0x0000000e190e9225 */ /* 0x000fc800078e0020 */
[----:B------:R-:W-:Y:S01]  /*2740*/  @!P1 IMAD.IADD R11, R15, 0x1, R11 ;  /* 0x000000010f0b9824 */ /* 0x000fe200078e020b */
[----:B------:R-:W-:-:S04]  /*2750*/  @!P1 LEA R12, P2, R14, R12, 0x2 ;  /* 0x0000000c0e0c9211 */ /* 0x000fc800078410ff */
[----:B------:R-:W-:Y:S02]  /*2760*/  @!P1 LEA.HI.X R13, R14, R13, R11, 0x2, P2 ;  /* 0x0000000d0e0d9211 */ /* 0x000fe400010f140b */
[----:B------:R-:W-:Y:S01]  /*2770*/  ISETP.GE.AND P2, PT, R98, 0x1, PT ;  /* 0x000000016200780c */ /* 0x000fe20003f46270 */
[----:B------:R-:W-:Y:S01]  /*2780*/  IMAD.MOV.U32 R76, RZ, RZ, RZ ;  /* 0x000000ffff4c7224 */ /* 0x000fe200078e00ff */
[----:B------:R-:W-:Y:S05]  /*2790*/  YIELD ;  /* 0x0000000000007946 */ /* 0x000fea0003800000 */
[----:B------:R-:W-:Y:S01]  /*27a0*/  IMAD.MOV R32, RZ, RZ, -R32 ;  /* 0x000000ffff207224 */ /* 0x000fe200078e0a20 */
[----:B------:R-:W-:Y:S01]  /*27b0*/  BSSY B0, `(.L_x_10395) ;  /* 0x000042d000007945 */ /* 0x000fe20003800000 */
[----:B------:R0:W5:Y:S01]  /*27c0*/  @!P1 LDG.E R76, desc[UR42][R12.64] ;  /* 0x0000002a0c4c9981 */ /* 0x000162000c1e1900 */
[----:B------:R-:W-:Y:S01]  /*27d0*/  ISETP.GT.AND P1, PT, R26, R74, PT ;  /* 0x0000004a1a00720c */ /* 0x000fe20003f24270 */
[----:B------:R-:W-:Y:S01]  /*27e0*/  IMAD R77, R77, R32, R36 ;  /* 0x000000204d4d7224 */ /* 0x000fe200078e0224 */
[----:B--2---:R-:W-:Y:S01]  /*27f0*/  LOP3.LUT P3, RZ, R35, 0x2, RZ, 0xc0, !PT ;  /* 0x0000000223ff7812 */ /* 0x004fe2000786c0ff */
[----:B---3--:R-:W-:-:S04]  /*2800*/  IMAD R62, R18, 0x3000, R37 ;  /* 0x00003000123e7824 */ /* 0x008fc800078e0225 */
[----:B------:R-:W-:-:S08]  /*2810*/  VIADD R14, R62, 0x10 ;  /* 0x000000103e0e7836 */ /* 0x000fd00000000000 */
[C---:B------:R-:W-:Y:S02]  /*2820*/  @P3 VIADD R14, R62.reuse, 0xfffffff0 ;  /* 0xfffffff03e0e3836 */ /* 0x040fe40000000000 */
[--C-:B------:R-:W-:Y:S02]  /*2830*/  IMAD R62, R62, 0x2, R27.reuse ;  /* 0x000000023e3e7824 */ /* 0x100fe400078e021b */
[----:B------:R-:W-:Y:S01]  /*2840*/  IMAD R61, R14, 0x2, R27 ;  /* 0x000000020e3d7824 */ /* 0x000fe200078e021b */
[----:B0-----:R-:W-:Y:S06]  /*2850*/  @!P2 BRA `(.L_x_10396) ;  /* 0x0000003c0058a947 */ /* 0x001fec0003800000 */
[----:B------:R-:W-:Y:S01]  /*2860*/  SHF.R.S32.HI R78, RZ, 0x1f, R77 ;  /* 0x0000001fff4e7819 */ /* 0x000fe2000001144d */
[----:B------:R-:W-:Y:S01]  /*2870*/  ULDC.64 UR4, c[0x0][0x300] ;  /* 0x0000c00000047ab9 */ /* 0x000fe20000000a00 */
[----:B-----5:R-:W-:Y:S01]  /*2880*/  SHF.R.S32.HI R79, RZ, 0x1f, R76 ;  /* 0x0000001fff4f7819 */ /* 0x020fe2000001144c */
[----:B------:R-:W-:-:S04]  /*2890*/  IMAD.WIDE.U32 R12, R77, UR4, RZ ;  /* 0x000000044d0c7c25 */ /* 0x000fc8000f8e00ff */
[----:B------:R-:W-:Y:S02]  /*28a0*/  IMAD R14, R78, UR4, RZ ;  /* 0x000000044e0e7c24 */ /* 0x000fe4000f8e02ff */
[----:B------:R-:W-:Y:S02]  /*28b0*/  IMAD R80, R26, -0x80, R24 ;  /* 0xffffff801a507824 */ /* 0x000fe400078e0218 */
[----:B------:R-:W-:Y:S01]  /*28c0*/  IMAD R11, R77, UR5, R14 ;  /* 0x000000054d0b7c24 */ /* 0x000fe2000f8e020e */
[----:B------:R-:W-:Y:S01]  /*28d0*/  ULDC.64 UR4, c[0x0][0x310] ;  /* 0x0000c40000047ab9 */ /* 0x000fe20000000a00 */
[----:B------:R-:W-:Y:S01]  /*28e0*/  IMAD R14, R90, R26, RZ ;  /* 0x0000001a5a0e7224 */ /* 0x000fe200078e02ff */
[----:B------:R-:W-:Y:S01]  /*28f0*/  VIMNMX R80, R80, 0x80, PT ;  /* 0x0000008050507848 */ /* 0x000fe20003fe0100 */
[----:B------:R-:W-:Y:S02]  /*2900*/  IMAD R15, R79, UR4, RZ ;  /* 0x000000044f0f7c24 */ /* 0x000fe4000f8e02ff */
[----:B------:R-:W-:-:S02]  /*2910*/  IMAD.IADD R13, R13, 0x1, R11 ;  /* 0x000000010d0d7824 */ /* 0x000fc400078e020b */
[C---:B------:R-:W-:Y:S02]  /*2920*/  IMAD R15, R76.reuse, UR5, R15 ;  /* 0x000000054c0f7c24 */ /* 0x040fe4000f8e020f */
[----:B------:R-:W-:Y:S01]  /*2930*/  IMAD.WIDE.U32 R12, R76, UR4, R12 ;  /* 0x000000044c0c7c25 */ /* 0x000fe2000f8e000c */
[----:B------:R-:W-:-:S03]  /*2940*/  ULDC.64 UR4, c[0x0][0x308] ;  /* 0x0000c20000047ab9 */ /* 0x000fc60000000a00 */
[----:B------:R-:W-:Y:S02]  /*2950*/  IMAD R11, R6, UR4, RZ ;  /* 0x00000004060b7c24 */ /* 0x000fe4000f8e02ff */
[----:B------:R-:W-:Y:S02]  /*2960*/  IMAD.IADD R13, R13, 0x1, R15 ;  /* 0x000000010d0d7824 */ /* 0x000fe400078e020f */
[C---:B------:R-:W-:Y:S01]  /*2970*/  IMAD R57, R30.reuse, UR5, R11 ;  /* 0x000000051e397c24 */ /* 0x040fe2000f8e020b */
[----:B------:R-:W-:Y:S01]  /*2980*/  SHF.R.S32.HI R11, RZ, 0x1f, R26 ;  /* 0x0000001fff0b7819 */ /* 0x000fe2000001141a */
[----:B------:R-:W-:Y:S01]  /*2990*/  IMAD.WIDE.U32 R12, R30, UR4, R12 ;  /* 0x000000041e0c7c25 */ /* 0x000fe2000f8e000c */
[----:B------:R-:W-:-:S03]  /*29a0*/  ULDC.64 UR4, c[0x0][0x2e8] ;  /* 0x0000ba0000047ab9 */ /* 0x000fc60000000a00 */
[----:B------:R-:W-:Y:S01]  /*29b0*/  IMAD R15, R89, R26, RZ ;  /* 0x0000001a590f7224 */ /* 0x000fe200078e02ff */
[----:B------:R-:W-:Y:S01]  /*29c0*/  IADD3 R57, R13, R57, RZ ;  /* 0x000000390d397210 */ /* 0x000fe20007ffe0ff */
[C---:B------:R-:W-:Y:S01]  /*29d0*/  IMAD R33, R11.reuse, R5, R14 ;  /* 0x000000050b217224 */ /* 0x040fe200078e020e */
[C---:B------:R-:W-:Y:S01]  /*29e0*/  LEA R56, P2, R12.reuse, UR4, 0x1 ;  /* 0x000000040c387c11 */ /* 0x040fe2000f8408ff */
[----:B------:R-:W-:Y:S01]  /*29f0*/  ULDC.U8 UR4, c[0x0][0x410] ;  /* 0x0001040000047ab9 */ /* 0x000fe20000000000 */
[----:B------:R-:W-:Y:S02]  /*2a00*/  IMAD R35, R11, R4, R15 ;  /* 0x000000040b237224 */ /* 0x000fe400078e020f */
[----:B------:R-:W-:Y:S01]  /*2a10*/  LEA.HI.X R57, R12, UR5, R57, 0x1, P2 ;  /* 0x000000050c397c11 */ /* 0x000fe200090f0c39 */
[----:B------:R-:W-:Y:S01]  /*2a20*/  IMAD.WIDE.U32 R14, R5, R26, RZ ;  /* 0x0000001a050e7225 */ /* 0x000fe200078e00ff */
[----:B------:R-:W-:-:S03]  /*2a30*/  ISETP.NE.AND P2, PT, RZ, UR4, PT ;  /* 0x00000004ff007c0c */ /* 0x000fc6000bf45270 */
[----:B------:R-:W-:-:S04]  /*2a40*/  IMAD.WIDE.U32 R12, R4, R26, RZ ;  /* 0x0000001a040c7225 */ /* 0x000fc800078e00ff */
[----:B------:R-:W-:Y:S02]  /*2a50*/  IMAD.IADD R11, R15, 0x1, R33 ;  /* 0x000000010f0b7824 */ /* 0x000fe400078e0221 */
[----:B------:R-:W-:-:S04]  /*2a60*/  IMAD.IADD R58, R13, 0x1, R35 ;  /* 0x000000010d3a7824 */ /* 0x000fc800078e0223 */
[----:B------:R-:W-:Y:S05]  /*2a70*/  @!P2 BRA `(.L_x_10397) ;  /* 0x0000001c0058a947 */ /* 0x000fea0003800000 */
        /* <DEDUP_REMOVED lines=15> */
[----:B------:R-:W2:Y:S04]  /*2b70*/  LDL R87, [R1+0x4c] ;  /* 0x00004c0001577983 */ /* 0x000ea80000100800 */
[----:B------:R-:W3:Y:S04]  /*2b80*/  LDL R86, [R1+0x24] ;  /* 0x0000240001567983 */ /* 0x000ee80000100800 */
[----:B------:R-:W4:Y:S04]  /*2b90*/  LDL R81, [R1+0x48] ;  /* 0x0000480001517983 */ /* 0x000f280000100800 */
[----:B------:R-:W4:Y:S04]  /*2ba0*/  LDL R60, [R1+0x50] ;  /* 0x00005000013c7983 */ /* 0x000f280000100800 */
[----:B------:R-:W4:Y:S01]  /*2bb0*/  LDL R59, [R1+0x54] ;  /* 0x00005400013b7983 */ /* 0x000f220000100800 */
[----:B------:R-:W-:Y:S01]  /*2bc0*/  IADD3 R14, P2, R64, R14, RZ ;  /* 0x0000000e400e7210 */ /* 0x000fe20007f5e0ff */
[----:B------:R-:W-:Y:S01]  /*2bd0*/  ULDC.64 UR4, c[0x0][0x3e8] ;  /* 0x0000fa0000047ab9 */ /* 0x000fe20000000a00 */
[----:B------:R-:W-:-:S02]  /*2be0*/  CS2R R52, SRZ ;  /* 0x0000000000347805 */ /* 0x000fc4000001ff00 */
[----:B------:R-:W-:Y:S01]  /*2bf0*/  CS2R R54, SRZ ;  /* 0x0000000000367805 */ /* 0x000fe2000001ff00 */
[----:B------:R-:W-:Y:S01]  /*2c00*/  IMAD.X R13, R11, 0x1, R75, P2 ;  /* 0x000000010b0d7824 */ /* 0x000fe200010e064b */
[----:B------:R-:W-:-:S05]  /*2c10*/  IADD3 R11, P2, R68, R12, RZ ;  /* 0x0000000c440b7210 */ /* 0x000fca0007f5e0ff */
[----:B------:R-:W-:Y:S01]  /*2c20*/  IMAD.X R58, R58, 0x1, R82, P2 ;  /* 0x000000013a3a7824 */ /* 0x000fe200010e0652 */
        /* <DEDUP_REMOVED lines=19> */
[----:B------:R0:W5:Y:S04]  /*2d60*/  @!P2 LDG.E.64 R48, desc[UR42][R12.64+0x10] ;  /* 0x0000102a0c30a981 */ /* 0x000168000c1e1b00 */
[----:B------:R0:W5:Y:S01]  /*2d70*/  @!P2 LDG.E.64 R50, desc[UR42][R14.64+0x10] ;  /* 0x0000102a0e32a981 */ /* 0x000162000c1e1b00 */
[----:B---3--:R-:W-:-:S13]  /*2d80*/  ISETP.GE.AND P2, PT, R86, R98, PT ;  /* 0x000000625600720c */ /* 0x008fda0003f46270 */
[----:B------:R0:W5:Y:S04]  /*2d90*/  @!P2 LDG.E.64 R44, desc[UR42][R12.64+0x20] ;  /* 0x0000202a0c2ca981 */ /* 0x000168000c1e1b00 */
[----:B------:R0:W5:Y:S01]  /*2da0*/  @!P2 LDG.E.64 R46, desc[UR42][R14.64+0x20] ;  /* 0x0000202a0e2ea981 */ /* 0x000162000c1e1b00 */
[----:B----4-:R-:W-:-:S13]  /*2db0*/  ISETP.GE.AND P2, PT, R81, R98, PT ;  /* 0x000000625100720c */ /* 0x010fda0003f46270 */
[----:B------:R0:W5:Y:S04]  /*2dc0*/  @!P2 LDG.E.64 R40, desc[UR42][R12.64+0x30] ;  /* 0x0000302a0c28a981 */ /* 0x000168000c1e1b00 */
[----:B------:R0:W5:Y:S01]  /*2dd0*/  @!P2 LDG.E.64 R42, desc[UR42][R14.64+0x30] ;  /* 0x0000302a0e2aa981 */ /* 0x000162000c1e1b00 */
[----:B------:R-:W-:-:S13]  /*2de0*/  ISETP.GE.AND P2, PT, R60, R98, PT ;  /* 0x000000623c00720c */ /* 0x000fda0003f46270 */
[----:B------:R0:W5:Y:S04]  /*2df0*/  @!P2 LDG.E.64 R36, desc[UR42][R12.64+0x40] ;  /* 0x0000402a0c24a981 */ /* 0x000168000c1e1b00 */
[----:B------:R0:W5:Y:S01]  /*2e00*/  @!P2 LDG.E.64 R38, desc[UR42][R14.64+0x40] ;  /* 0x0000402a0e26a981 */ /* 0x000162000c1e1b00 */
[----:B------:R-:W-:-:S13]  /*2e10*/  ISETP.GE.AND P2, PT, R59, R98, PT ;  /* 0x000000623b00720c */ /* 0x000fda0003f46270 */
[----:B------:R0:W5:Y:S04]  /*2e20*/  @!P2 LDG.E.64 R32, desc[UR42][R12.64+0x50] ;  /* 0x0000502a0c20a981 */ /* 0x000168000c1e1b00 */
[----:B------:R0:W5:Y:S02]  /*2e30*/  @!P2 LDG.E.64 R34, desc[UR42][R14.64+0x50] ;  /* 0x0000502a0e22a981 */ /* 0x000164000c1e1b00 */
.L_x_10399:
[----:B------:R-:W-:Y:S05]  /*2e40*/  BSYNC B1 ;  /* 0x0000000000017941 */ /* 0x000fea0003800000 */
.L_x_10398:
[----:B-----5:R-:W-:Y:S01]  /*2e50*/  IMAD.MOV.U32 R11, RZ, RZ, R32 ;  /* 0x000000ffff0b7224 */ /* 0x020fe200078e0020 */
[----:B------:R-:W-:Y:S01]  /*2e60*/  UISETP.NE.AND UP0, UPT, UR39, 0x3, UPT ;  /* 0x000000032700788c */ /* 0x000fe2000bf05270 */
[----:B0-----:R-:W-:Y:S02]  /*2e70*/  IMAD.MOV.U32 R12, RZ, RZ, R33 ;  /* 0x000000ffff0c7224 */ /* 0x001fe400078e0021 */
        /* <DEDUP_REMOVED lines=16> */
[----:B------:R-:W-:Y:S02]  /*2f80*/  PRMT R113, R14, 0x7610, R113 ;  /* 0x000076100e717816 */ /* 0x000fe40000000071 */
[----:B------:R-:W-:Y:S01]  /*2f90*/  PRMT R116, R11, 0x7610, R116 ;  /* 0x000076100b747816 */ /* 0x000fe20000000074 */
[----:B------:R-:W-:Y:S01]  /*2fa0*/  IMAD.MOV.U32 R11, RZ, RZ, R52 ;  /* 0x000000ffff0b7224 */ /* 0x000fe200078e0034 */
[----:B------:R-:W-:Y:S01]  /*2fb0*/  PRMT R104, R104, 0x5410, R12 ;  /* 0x0000541068687816 */ /* 0x000fe2000000000c */
[----:B------:R-:W-:-:S05]  /*2fc0*/  IMAD.MOV.U32 R12, RZ, RZ, R53 ;  /* 0x000000ffff0c7224 */ /* 0x000fca00078e0035 */
[----:B------:R-:W-:Y:S01]  /*2fd0*/  PRMT R86, R11, 0x5410, R12 ;  /* 0x000054100b567816 */ /* 0x000fe2000000000c */
[----:B------:R-:W-:Y:S02]  /*2fe0*/  IMAD.MOV.U32 R11, RZ, RZ, R34 ;  /* 0x000000ffff0b7224 */ /* 0x000fe400078e0022 */
        /* <DEDUP_REMOVED lines=15> */
[----:B------:R-:W-:Y:S02]  /*30e0*/  PRMT R117, R12, 0x7610, R117 ;  /* 0x000076100c757816 */ /* 0x000fe40000000075 */
[----:B------:R-:W-:Y:S02]  /*30f0*/  MOV R12, R51 ;  /* 0x00000033000c7202 */ /* 0x000fe40000000f00 */
[----:B------:R-:W-:Y:S01]  /*3100*/  PRMT R118, R11, 0x7610, R118 ;  /* 0x000076100b767816 */ /* 0x000fe20000000076 */
[----:B------:R-:W-:Y:S01]  /*3110*/  IMAD.MOV.U32 R11, RZ, RZ, R54 ;  /* 0x000000ffff0b7224 */ /* 0x000fe200078e0036 */
[----:B------:R-:W-:Y:S01]  /*3120*/  PRMT R107, R107, 0x5410, R12 ;  /* 0x000054106b6b7816 */ /* 0x000fe2000000000c */
[----:B------:R-:W-:-:S05]  /*3130*/  IMAD.MOV.U32 R12, RZ, RZ, R55 ;  /* 0x000000ffff0c7224 */ /* 0x000fca00078e0037 */
[----:B------:R-:W-:Y:S01]  /*3140*/  PRMT R87, R11, 0x5410, R12 ;  /* 0x000054100b577816 */ /* 0x000fe2000000000c */
[----:B------:R-:W-:Y:S06]  /*3150*/  @!P2 BRA `(.L_x_10400) ;  /* 0x000000000004a947 */ /* 0x000fec0003800000 */
[----:B------:R-:W-:Y:S01]  /*3160*/  BPT.TRAP 0x1 ;  /* 0x000000040000795c */ /* 0x000fe20000300000 */
.L_x_10400:
[----:B------:R-:W-:Y:S01]  /*3170*/  IMAD R60, R18, 0x8, R2 ;  /* 0x00000008123c7824 */ /* 0x000fe200078e0202 */
[----:B------:R-:W-:Y:S01]  /*3180*/  SHF.L.U32 R81, R137, 0x1f, RZ ;  /* 0x0000001f89517819 */ /* 0x000fe200000006ff */
[----:B------:R-:W-:Y:S03]  /*3190*/  BSSY B1, `(.L_x_10401) ;  /* 0x0000003000017945 */ /* 0x000fe60003800000 */
[----:B------:R-:W0:Y:S02]  /*31a0*/  SYNCS.PHASECHK.TRANS64.TRYWAIT P4, [R60+URZ+0x2d890], R81 ;  /* 0x02d890513c0075a7 */ /* 0x000e24000808017f */
[----:B0-----:R-:W-:Y:S05]  /*31b0*/  @!P4 BRA `(.L_x_10402) ;  /* 0x0000016c00bcc947 */ /* 0x001fea0003800000 */
.L_x_10651:
[----:B------:R-:W-:Y:S05]  /*31c0*/  BSYNC B1 ;  /* 0x0000000000017941 */ /* 0x000fea0003800000 */
.L_x_10401:
[----:B------:R-:W-:-:S03]  /*31d0*/  UMOV UR4, 0xffffffff ;  /* 0xffffffff00047882 */ /* 0x000fc60000000000 */
[----:B------:R-:W-:Y:S05]  /*31e0*/  BRA.DIV UR4, `(.L_x_10403) ;  /* 0x0000016e04c47947 */ /* 0x000fea000b800000 */
[----:B------:R-:W1:Y:S04]  /*31f0*/  SHFL.IDX PT, R57, R57, RZ, 0x1e1f ;  /* 0x001e1fff39397589 */ /* 0x000e6800000e0000 */
[----:B------:R-:W2:Y:S02]  /*3200*/  SHFL.IDX PT, R56, R56, RZ, 0x1e1f ;  /* 0x001e1fff38387589 */ /* 0x000ea400000e0000 */
.L_x_10655:
[----:B------:R-:W-:Y:S05]  /*3210*/  @P3 BRA `(.L_x_10404) ;  /* 0x0000003800183947 */ /* 0x000fea0003800000 */
[----:B------:R-:W-:Y:S01]  /*3220*/  ISETP.NE.AND P3, PT, R21, RZ, PT ;  /* 0x000000ff1500720c */ /* 0x000fe20003f65270 */
[----:B------:R-:W-:-:S12]  /*3230*/  BSSY B1, `(.L_x_10405) ;  /* 0x0000036000017945 */ /* 0x000fd80003800000 */
[----:B------:R-:W-:Y:S05]  /*3240*/  @!P3 BRA `(.L_x_10406) ;  /* 0x0000000000d0b947 */ /* 0x000fea0003800000 */
[----:B------:R3:W4:Y:S01]  /*3250*/  LDS.128 R12, [R62+0x15000] ;  /* 0x015000003e0c7984 */ /* 0x0007220000000c00 */
[----:B------:R-:W-:Y:S01]  /*3260*/  ISETP.GE.AND P3, PT, R138, R98, PT ;  /* 0x000000628a00720c */ /* 0x000fe20003f66270 */
[----:B------:R-:W-:-:S12]  /*3270*/  BSSY B2, `(.L_x_10407) ;  /* 0x000002e000027945 */ /* 0x000fd80003800000 */
[----:B---3--:R-:W-:Y:S05]  /*3280*/  @P3 BRA `(.L_x_10408) ;  /* 0x0000000000b03947 */ /* 0x008fea0003800000 */
[--C-:B------:R-:W-:Y:S02]  /*3290*/  SHF.R.U64 R11, R52, 0x10, R53.reuse ;  /* 0x00000010340b7819 */ /* 0x100fe40000001235 */
[----:B------:R-:W-:Y:S02]  /*32a0*/  SHF.R.U32.HI R52, RZ, 0x10, R53 ;  /* 0x00000010ff347819 */ /* 0x000fe40000011635 */
[--C-:B------:R-:W-:Y:S02]  /*32b0*/  SHF.R.U64 R53, R54, 0x10, R55.reuse ;  /* 0x0000001036357819 */ /* 0x100fe40000001237 */
[----:B------:R-:W-:Y:S02]  /*32c0*/  SHF.R.U32.HI R54, RZ, 0x10, R55 ;  /* 0x00000010ff367819 */ /* 0x000fe40000011637 */
[----:B------:R-:W-:Y:S02]  /*32d0*/  PRMT R53, R87, 0x5410, R53 ;  /* 0x0000541057357816 */ /* 0x000fe40000000035 */
[----:B------:R-:W-:-:S02]  /*32e0*/  PRMT R11, R86, 0x5410, R11 ;  /* 0x00005410560b7816 */ /* 0x000fc4000000000b */
[----:B------:R-:W-:Y:S01]  /*32f0*/  PRMT R55, R86, 0x5432, R52 ;  /* 0x0000543256377816 */ /* 0x000fe20000000034 */
[----:B----4-:R-:W-:Y:S01]  /*3300*/  IMAD.U32 R86, R13, 0x10000, RZ ;  /* 0x000100000d567824 */ /* 0x010fe200078e00ff */
[----:B------:R-:W-:Y:S02]  /*3310*/  PRMT R52, R87, 0x5432, R54 ;  /* 0x0000543257347816 */ /* 0x000fe40000000036 */
[----:B------:R-:W-:Y:S02]  /*3320*/  LOP3.LUT R108, R13, 0xffff0000, RZ, 0xc0, !PT ;  /* 0xffff00000d6c7812 */ /* 0x000fe400078ec0ff */
[C---:B------:R-:W-:Y:S01]  /*3330*/  LOP3.LUT R87, R53.reuse, 0xffff0000, RZ, 0xc0, !PT ;  /* 0xffff000035577812 */ /* 0x040fe200078ec0ff */
[----:B------:R-:W-:Y:S01]  /*3340*/  IMAD.U32 R53, R53, 0x10000, RZ ;  /* 0x0001000035357824 */ /* 0x000fe200078e00ff */
[C---:B------:R-:W-:Y:S01]  /*3350*/  LOP3.LUT R13, R11.reuse, 0xffff0000, RZ, 0xc0, !PT ;  /* 0xffff00000b0d7812 */ /* 0x040fe200078ec0ff */
[----:B------:R-:W-:Y:S02]  /*3360*/  IMAD.U32 R11, R11, 0x10000, RZ ;  /* 0x000100000b0b7824 */ /* 0x000fe400078e00ff */
[----:B------:R-:W-:-:S02]  /*3370*/  FMUL.FTZ R103, R108, R87 ;  /* 0x000000576c677220 */ /* 0x000fc40000410000 */
[-C--:B------:R-:W-:Y:S02]  /*3380*/  FMUL.FTZ R108, R108, R13.reuse ;  /* 0x0000000d6c6c7220 */ /* 0x080fe40000410000 */
[C---:B------:R-:W-:Y:S01]  /*3390*/  FFMA.FTZ R54, R86.reuse, R13, -R103 ;  /* 0x0000000d56367223 */ /* 0x040fe20000010867 */
[C---:B------:R-:W-:Y:S02]  /*33a0*/  IMAD.U32 R103, R55.reuse, 0x10000, RZ ;  /* 0x0001000037677824 */ /* 0x040fe400078e00ff */
[----:B------:R-:W-:Y:S01]  /*33b0*/  FFMA.FTZ R13, R86, R87, R108 ;  /* 0x00000057560d7223 */ /* 0x000fe2000001006c */
[----:B------:R-:W-:Y:S01]  /*33c0*/  LOP3.LUT R86, R14, 0xffff0000, RZ, 0xc0, !PT ;  /* 0xffff00000e567812 */ /* 0x000fe200078ec0ff */
[----:B------:R-:W-:Y:S01]  /*33d0*/  IMAD.U32 R87, R52, 0x10000, RZ ;  /* 0x0001000034577824 */ /* 0x000fe200078e00ff */
[----:B------:R-:W-:Y:S01]  /*33e0*/  LOP3.LUT R55, R55, 0xffff0000, RZ, 0xc0, !PT ;  /* 0xffff000037377812 */ /* 0x000fe200078ec0ff */
[----:B------:R-:W-:Y:S01]  /*33f0*/  IMAD.U32 R14, R14, 0x10000, RZ ;  /* 0x000100000e0e7824 */ /* 0x000fe200078e00ff */
        /* <DEDUP_REMOVED lines=13> */
[----:B------:R-:W-:-:S03]  /*34d0*/  IMAD.U32 R12, R12, 0x10000, RZ ;  /* 0x000100000c0c7824 */ /* 0x000fc600078e00ff */
[----:B------:R-:W-:Y:S01]  /*34e0*/  F2FP.BF16.F32.PACK_AB R15, R14, R15 ;  /* 0x0000000f0e0f723e */ /* 0x000fe200000010ff */
[C---:B------:R-:W-:Y:S01]  /*34f0*/  FMUL.FTZ R55, R52.reuse, R53 ;  /* 0x0000003534377220 */ /* 0x040fe20000410000 */
[----:B------:R-:W-:Y:S01]  /*3500*/  FMUL.FTZ R52, R52, R11 ;  /* 0x0000000b34347220 */ /* 0x000fe20000410000 */
[----:B------:R-:W-:Y:S02]  /*3510*/  F2FP.BF16.F32.PACK_AB R14, R86, R105 ;  /* 0x00000069560e723e */ /* 0x000fe400000010ff */
[C---:B------:R-:W-:Y:S01]  /*3520*/  FFMA.FTZ R55, R12.reuse, R11, -R55 ;  /* 0x0000000b0c377223 */ /* 0x040fe20000010837 */
[----:B------:R-:W-:-:S05]  /*3530*/  FFMA.FTZ R52, R12, R53, R52 ;  /* 0x000000350c347223 */ /* 0x000fca0000010034 */
[----:B------:R-:W-:-:S07]  /*3540*/  F2FP.BF16.F32.PACK_AB R12, R52, R55 ;  /* 0x00000037340c723e */ /* 0x000fce00000010ff */
.L_x_10408:
[----:B------:R-:W-:Y:S05]  /*3550*/  BSYNC B2 ;  /* 0x0000000000027941 */ /* 0x000fea0003800000 */
.L_x_10407:
[----:B--2---:R-:W-:-:S04]  /*3560*/  LEA R52, P3, R16, R56, 0x1 ;  /* 0x0000003810347211 */ /* 0x004fc800078608ff */
[----:B-1----:R-:W-:-:S05]  /*3570*/  LEA.HI.X R53, R16, R57, R17, 0x1, P3 ;  /* 0x0000003910357211 */ /* 0x002fca00018f0c11 */
[----:B----4-:R3:W-:Y:S04]  /*3580*/  ST.E.128 desc[UR42][R52.64], R12 ;  /* 0x0000000c34007985 */ /* 0x0107e8000c101d2a */
.L_x_10406:
[----:B------:R-:W-:Y:S05]  /*3590*/  BSYNC B1 ;  /* 0x0000000000017941 */ /* 0x000fea0003800000 */
.L_x_10405:
[----:B------:R-:W-:Y:S01]  /*35a0*/  ISETP.NE.AND P3, PT, R28, RZ, PT ;  /* 0x000000ff1c00720c */ /* 0x000fe20003f65270 */
[----:B------:R-:W-:-:S12]  /*35b0*/  BSSY B1, `(.L_x_10409) ;  /* 0x0000039000017945 */ /* 0x000fd80003800000 */
[----:B------:R-:W-:Y:S05]  /*35c0*/  @!P3 BRA `(.L_x_10410) ;  /* 0x0000000000dcb947 */ /* 0x000fea0003800000 */
[----:B------:R-:W4:Y:S01]  /*35d0*/  LDL R11, [R1+0x4c] ;  /* 0x00004c00010b7983 */ /* 0x000f220000100800 */
[----:B------:R-:W-:Y:S03]  /*35e0*/  BSSY B2, `(.L_x_10411) ;  /* 0x0000030000027945 */ /* 0x000fe60003800000 */
[----:B---3--:R3:W0:Y:S01]  /*35f0*/  LDS.128 R12, [R61+0x15000] ;  /* 0x015000003d0c7984 */ /* 0x0086220000000c00 */
[----:B----4-:R-:W-:-:S13]  /*3600*/  ISETP.GE.AND P3, PT, R11, R98, PT ;  /* 0x000000620b00720c */ /* 0x010fda0003f66270 */
[----:B0--3--:R-:W-:Y:S05]  /*3610*/  @P3 BRA `(.L_x_10412) ;  /* 0x0000000000b03947 */ /* 0x009fea0003800000 */
[--C-:B------:R-:W-:Y:S01]  /*3620*/  SHF.R.U64 R11, R48, 0x10, R49.reuse ;  /* 0x00000010300b7819 */ /* 0x100fe20000001231 */
[C---:B------:R-:W-:Y:S01]  /*3630*/  IMAD.U32 R52, R13.reuse, 0x10000, RZ ;  /* 0x000100000d347824 */ /* 0x040fe200078e00ff */
[----:B------:R-:W-:Y:S02]  /*3640*/  SHF.R.U32.HI R48, RZ, 0x10, R49 ;  /* 0x00000010ff307819 */ /* 0x000fe40000011631 */
[----:B------:R-:W-:Y:S02]  /*3650*/  SHF.R.U64 R49, R50, 0x10, R51 ;  /* 0x0000001032317819 */ /* 0x000fe40000001233 */
[----:B------:R-:W-:Y:S02]  /*3660*/  PRMT R11, R116, 0x5410, R11 ;  /* 0x00005410740b7816 */ /* 0x000fe4000000000b */
[----:B------:R-:W-:Y:S02]  /*3670*/  PRMT R49, R118, 0x5410, R49 ;  /* 0x0000541076317816 */ /* 0x000fe40000000031 */
[----:B------:R-:W-:-:S02]  /*3680*/  LOP3.LUT R54, R13, 0xffff0000, RZ, 0xc0, !PT ;  /* 0xffff00000d367812 */ /* 0x000fc400078ec0ff */
[C---:B------:R-:W-:Y:S01]  /*3690*/  LOP3.LUT R53, R49.reuse, 0xffff0000, RZ, 0xc0, !PT ;  /* 0xffff000031357812 */ /* 0x040fe200078ec0ff */
[----:B------:R-:W-:Y:S01]  /*36a0*/  IMAD.U32 R49, R49, 0x10000, RZ ;  /* 0x0001000031317824 */ /* 0x000fe200078e00ff */
[C---:B------:R-:W-:Y:S01]  /*36b0*/  LOP3.LUT R13, R11.reuse, 0xffff0000, RZ, 0xc0, !PT ;  /* 0xffff00000b0d7812 */ /* 0x040fe200078ec0ff */
[----:B------:R-:W-:Y:S01]  /*36c0*/  IMAD.U32 R11, R11, 0x10000, RZ ;  /* 0x000100000b0b7824 */ /* 0x000fe200078e00ff */
[----:B------:R-:W-:Y:S01]  /*36d0*/  SHF.R.U32.HI R50, RZ, 0x10, R51 ;  /* 0x00000010ff327819 */ /* 0x000fe20000011633 */
[----:B------:R-:W-:Y:S01]  /*36e0*/  FMUL.FTZ R55, R54, R53 ;  /* 0x0000003536377220 */ /* 0x000fe20000410000 */
[----:B------:R-:W-:Y:S01]  /*36f0*/  PRMT R51, R104, 0x5432, R48 ;  /* 0x0000543268337816 */ /* 0x000fe20000000030 */
[-C--:B------:R-:W-:Y:S01]  /*3700*/  FMUL.FTZ R54, R54, R13.reuse ;  /* 0x0000000d36367220 */ /* 0x080fe20000410000 */
[----:B------:R-:W-:Y:S01]  /*3710*/  PRMT R48, R107, 0x5432, R50 ;  /* 0x000054326b307816 */ /* 0x000fe20000000032 */
[C---:B------:R-:W-:Y:S02]  /*3720*/  FFMA.FTZ R50, R52.reuse, R13, -R55 ;  /* 0x0000000d34327223 */ /* 0x040fe40000010837 */
[----:B------:R-:W-:Y:S01]  /*3730*/  FFMA.FTZ R13, R52, R53, R54 ;  /* 0x00000035340d7223 */ /* 0x000fe20000010036 */
[----:B------:R-:W-:Y:S01]  /*3740*/  LOP3.LUT R52, R14, 0xffff0000, RZ, 0xc0, !PT ;  /* 0xffff00000e347812 */ /* 0x000fe200078ec0ff */
[----:B------:R-:W-:-:S02]  /*3750*/  IMAD.U32 R53, R48, 0x10000, RZ ;  /* 0x0001000030357824 */ /* 0x000fc400078e00ff */
[C---:B------:R-:W-:Y:S01]  /*3760*/  IMAD.U32 R55, R51.reuse, 0x10000, RZ ;  /* 0x0001000033377824 */ /* 0x040fe200078e00ff */
[----:B------:R-:W-:Y:S01]  /*3770*/  LOP3.LUT R51, R51, 0xffff0000, RZ, 0xc0, !PT ;  /* 0xffff000033337812 */ /* 0x000fe200078ec0ff */
[----:B------:R-:W-:Y:S01]  /*3780*/  FMUL.FTZ R87, R52, R53 ;  /* 0x0000003534577220 */ /* 0x000fe20000410000 */
[----:B------:R-:W-:Y:S02]  /*3790*/  IMAD.U32 R14, R14, 0x10000, RZ ;  /* 0x000100000e0e7824 */ /* 0x000fe400078e00ff */
[-C--:B------:R-:W-:Y:S01]  /*37a0*/  FMUL.FTZ R52, R52, R55.reuse ;  /* 0x0000003734347220 */ /* 0x080fe20000410000 */
[----:B------:R-:W-:Y:S01]  /*37b0*/  F2FP.BF16.F32.PACK_AB R13, R13, R50 ;  /* 0x000000320d0d723e */ /* 0x000fe200000010ff */
[C---:B------:R-:W-:Y:S02]  /*37c0*/  FFMA.FTZ R87, R14.reuse, R55, -R87 ;  /* 0x000000370e577223 */ /* 0x040fe40000010857 */
        /* <DEDUP_REMOVED lines=17> */
.L_x_10412:
[----:B------:R-:W-:Y:S05]  /*38e0*/  BSYNC B2 ;  /* 0x0000000000027941 */ /* 0x000fea0003800000 */
.L_x_10411:
[----:B------:R-:W-:Y:S02]  /*38f0*/  IMAD.SHL.U32 R11, R155, 0x8, RZ ;  /* 0x000000089b0b7824 */ /* 0x000fe400078e00ff */
[----:B--2---:R-:W-:Y:S02]  /*3900*/  IMAD.MOV.U32 R48, RZ, RZ, R56 ;  /* 0x000000ffff307224 */ /* 0x004fe400078e0038 */
[----:B-1----:R-:W-:Y:S02]  /*3910*/  IMAD.MOV.U32 R49, RZ, RZ, R57 ;  /* 0x000000ffff317224 */ /* 0x002fe400078e0039 */
[----:B------:R-:W-:-:S05]  /*3920*/  IMAD.WIDE R48, R11, 0x2, R48 ;  /* 0x000000020b307825 */ /* 0x000fca00078e0230 */
[----:B------:R4:W-:Y:S02]  /*3930*/  ST.E.128 desc[UR42][R48.64], R12 ;  /* 0x0000000c30007985 */ /* 0x0009e4000c101d2a */
.L_x_10410:
[----:B------:R-:W-:Y:S05]  /*3940*/  BSYNC B1 ;  /* 0x0000000000017941 */ /* 0x000fea0003800000 */
.L_x_10409:
[----:B------:R-:W-:Y:S01]  /*3950*/  ISETP.NE.AND P3, PT, R31, RZ, PT ;  /* 0x000000ff1f00720c */ /* 0x000fe20003f65270 */
[----:B------:R-:W-:-:S12]  /*3960*/  BSSY B1, `(.L_x_10413) ;  /* 0x0000039000017945 */ /* 0x000fd80003800000 */
[----:B------:R-:W-:Y:S05]  /*3970*/  @!P3 BRA `(.L_x_10414) ;  /* 0x0000000000dcb947 */ /* 0x000fea0003800000 */
[----:B------:R-:W5:Y:S01]  /*3980*/  LDL R11, [R1+0x24] ;  /* 0x00002400010b7983 */ /* 0x000f620000100800 */
[----:B------:R-:W-:Y:S03]  /*3990*/  BSSY B2, `(.L_x_10415) ;  /* 0x0000030000027945 */ /* 0x000fe60003800000 */
[----:B---34-:R3:W4:Y:S01]  /*39a0*/  LDS.128 R12, [R62+0x17000] ;  /* 0x017000003e0c7984 */ /* 0x0187220000000c00 */
[----:B-----5:R-:W-:-:S13]  /*39b0*/  ISETP.GE.AND P3, PT, R11, R98, PT ;  /* 0x000000620b00720c */ /* 0x020fda0003f66270 */
[----:B---34-:R-:W-:Y:S05]  /*39c0*/  @P3 BRA `(.L_x_10416) ;  /* 0x0000000000b03947 */ /* 0x018fea0003800000 */
[----:B------:R-:W-:Y:S02]  /*39d0*/  SHF.R.U64 R46, R46, 0x10, R47 ;  /* 0x000000102e2e7819 */ /* 0x000fe4000000122f */
[----:B------:R-:W-:Y:S01]  /*39e0*/  SHF.R.U64 R11, R44, 0x10, R45 ;  /* 0x000000102c0b7819 */ /* 0x000fe2000000122d */
[C---:B------:R-:W-:Y:S01]  /*39f0*/  IMAD.U32 R44, R13.reuse, 0x10000, RZ ;  /* 0x000100000d2c7824 */ /* 0x040fe200078e00ff */
[----:B------:R-:W-:Y:S02]  /*3a00*/  PRMT R46, R106, 0x5432, R46 ;  /* 0x000054326a2e7816 */ /* 0x000fe4000000002e */
[----:B------:R-:W-:Y:S02]  /*3a10*/  PRMT R11, R58, 0x5432, R11 ;  /* 0x000054323a0b7816 */ /* 0x000fe4000000000b */
[----:B------:R-:W-:Y:S02]  /*3a20*/  LOP3.LUT R50, R13, 0xffff0000, RZ, 0xc0, !PT ;  /* 0xffff00000d327812 */ /* 0x000fe400078ec0ff */
[C---:B------:R-:W-:Y:S01]  /*3a30*/  LOP3.LUT R49, R46.reuse, 0xffff0000, RZ, 0xc0, !PT ;  /* 0xffff00002e317812 */ /* 0x040fe200078ec0ff */
[----:B------:R-:W-:Y:S01]  /*3a40*/  IMAD.U32 R46, R46, 0x10000, RZ ;  /* 0x000100002e2e7824 */ /* 0x000fe200078e00ff */
[----:B------:R-:W-:-:S02]  /*3a50*/  SHF.R.U32.HI R48, RZ, 0x10, R45 ;  /* 0x00000010ff307819 */ /* 0x000fc4000001162d */
[C---:B------:R-:W-:Y:S01]  /*3a60*/  LOP3.LUT R45, R11.reuse, 0xffff0000, RZ, 0xc0, !PT ;  /* 0xffff00000b2d7812 */ /* 0x040fe200078ec0ff */
[C---:B------:R-:W-:Y:S01]  /*3a70*/  FMUL.FTZ R13, R50.reuse, R49 ;  /* 0x00000031320d7220 */ /* 0x040fe20000410000 */
[----:B------:R-:W-:Y:S01]  /*3a80*/  SHF.R.U32.HI R47, RZ, 0x10, R47 ;  /* 0x00000010ff2f7819 */ /* 0x000fe2000001162f */
[----:B------:R-:W-:Y:S02]  /*3a90*/  IMAD.U32 R11, R11, 0x10000, RZ ;  /* 0x000100000b0b7824 */ /* 0x000fe400078e00ff */
[-C--:B------:R-:W-:Y:S01]  /*3aa0*/  FMUL.FTZ R50, R50, R45.reuse ;  /* 0x0000002d32327220 */ /* 0x080fe20000410000 */
[C---:B------:R-:W-:Y:S01]  /*3ab0*/  FFMA.FTZ R45, R44.reuse, R45, -R13 ;  /* 0x0000002d2c2d7223 */ /* 0x040fe2000001080d */
[----:B------:R-:W-:Y:S02]  /*3ac0*/  PRMT R47, R117, 0x5410, R47 ;  /* 0x00005410752f7816 */ /* 0x000fe4000000002f */
[----:B------:R-:W-:Y:S01]  /*3ad0*/  PRMT R13, R59, 0x5432, R48 ;  /* 0x000054323b0d7816 */ /* 0x000fe20000000030 */
[----:B------:R-:W-:Y:S01]  /*3ae0*/  FFMA.FTZ R44, R44, R49, R50 ;  /* 0x000000312c2c7223 */ /* 0x000fe20000010032 */
[C---:B------:R-:W-:Y:S01]  /*3af0*/  LOP3.LUT R48, R14.reuse, 0xffff0000, RZ, 0xc0, !PT ;  /* 0xffff00000e307812 */ /* 0x040fe200078ec0ff */
[----:B------:R-:W-:Y:S01]  /*3b00*/  IMAD.U32 R49, R47, 0x10000, RZ ;  /* 0x000100002f317824 */ /* 0x000fe200078e00ff */
[----:B------:R-:W-:Y:S01]  /*3b10*/  SHF.L.U32 R14, R14, 0x10, RZ ;  /* 0x000000100e0e7819 */ /* 0x000fe200000006ff */
[----:B------:R-:W-:Y:S01]  /*3b20*/  IMAD.U32 R51, R13, 0x10000, RZ ;  /* 0x000100000d337824 */ /* 0x000fe200078e00ff */
[----:B------:R-:W-:Y:S01]  /*3b30*/  LOP3.LUT R47, R47, 0xffff0000, RZ, 0xc0, !PT ;  /* 0xffff00002f2f7812 */ /* 0x000fe200078ec0ff */
[C---:B------:R-:W-:Y:S01]  /*3b40*/  FMUL.FTZ R53, R48.reuse, R49 ;  /* 0x0000003130357220 */ /* 0x040fe20000410000 */
[----:B------:R-:W-:Y:S01]  /*3b50*/  LOP3.LUT R13, R13, 0xffff0000, RZ, 0xc0, !PT ;  /* 0xffff00000d0d7812 */ /* 0x000fe200078ec0ff */
[----:B------:R-:W-:Y:S01]  /*3b60*/  FMUL.FTZ R48, R48, R51 ;  /* 0x0000003330307220 */ /* 0x000fe20000410000 */
[----:B------:R-:W-:-:S02]  /*3b70*/  IMAD.U32 R50, R15, 0x10000, RZ ;  /* 0x000100000f327824 */ /* 0x000fc400078e00ff */
[C---:B------:R-:W-:Y:S01]  /*3b80*/  FFMA.FTZ R53, R14.reuse, R51, -R53 ;  /* 0x000000330e357223 */ /* 0x040fe20000010835 */
        /* <DEDUP_REMOVED lines=8> */
[CC--:B------:R-:W-:Y:S01]  /*3c10*/  FMUL.FTZ R47, R13.reuse, R46.reuse ;  /* 0x0000002e0d2f7220 */ /* 0x0c0fe20000410000 */
[----:B------:R-:W-:Y:S01]  /*3c20*/  FMUL.FTZ R13, R13, R11 ;  /* 0x0000000b0d0d7220 */ /* 0x000fe20000410000 */
[----:B------:R-:W-:Y:S02]  /*3c30*/  F2FP.BF16.F32.PACK_AB R15, R14, R15 ;  /* 0x0000000f0e0f723e */ /* 0x000fe400000010ff */
[C---:B------:R-:W-:Y:S01]  /*3c40*/  FFMA.FTZ R11, R12.reuse, R11, -R47 ;  /* 0x0000000b0c0b7223 */ /* 0x040fe2000001082f */
[----:B------:R-:W-:Y:S01]  /*3c50*/  FFMA.FTZ R12, R12, R46, R13 ;  /* 0x0000002e0c0c7223 */ /* 0x000fe2000001000d */
[----:B------:R-:W-:Y:S02]  /*3c60*/  F2FP.BF16.F32.PACK_AB R13, R44, R45 ;  /* 0x0000002d2c0d723e */ /* 0x000fe400000010ff */
[----:B------:R-:W-:Y:S02]  /*3c70*/  F2FP.BF16.F32.PACK_AB R14, R48, R53 ;  /* 0x00000035300e723e */ /* 0x000fe400000010ff */
[----:B------:R-:W-:-:S07]  /*3c80*/  F2FP.BF16.F32.PACK_AB R12, R12, R11 ;  /* 0x0000000b0c0c723e */ /* 0x000fce00000010ff */
.L_x_10416:
[----:B------:R-:W-:Y:S05]  /*3c90*/  BSYNC B2 ;  /* 0x0000000000027941 */ /* 0x000fea0003800000 */
.L_x_10415:
[----:B------:R-:W-:Y:S02]  /*3ca0*/  IMAD.SHL.U32 R11, R156, 0x8, RZ ;  /* 0x000000089c0b7824 */ /* 0x000fe400078e00ff */
[----:B--2---:R-:W-:Y:S02]  /*3cb0*/  IMAD.MOV.U32 R44, RZ, RZ, R56 ;  /* 0x000000ffff2c7224 */ /* 0x004fe400078e0038 */
[----:B-1----:R-:W-:Y:S02]  /*3cc0*/  IMAD.MOV.U32 R45, RZ, RZ, R57 ;  /* 0x000000ffff2d7224 */ /* 0x002fe400078e0039 */
[----:B------:R-:W-:-:S05]  /*3cd0*/  IMAD.WIDE R44, R11, 0x2, R44 ;  /* 0x000000020b2c7825 */ /* 0x000fca00078e022c */
[----:B------:R1:W-:Y:S02]  /*3ce0*/  ST.E.128 desc[UR42][R44.64], R12 ;  /* 0x0000000c2c007985 */ /* 0x0003e4000c101d2a */
.L_x_10414:
[----:B------:R-:W-:Y:S05]  /*3cf0*/  BSYNC B1 ;  /* 0x0000000000017941 */ /* 0x000fea0003800000 */
.L_x_10413:
[----:B------:R-:W-:Y:S01]  /*3d00*/  LOP3.LUT P3, RZ, R20, 0x8, RZ, 0xc0, !PT ;  /* 0x0000000814ff7812 */ /* 0x000fe2000786c0ff */
[----:B------:R-:W-:-:S12]  /*3d10*/  BSSY B1, `(.L_x_10417) ;  /* 0x0000039000017945 */ /* 0x000fd80003800000 */
[----:B------:R-:W-:Y:S05]  /*3d20*/  @!P3 BRA `(.L_x_10418) ;  /* 0x0000000000dcb947 */ /* 0x000fea0003800000 */
[----:B-1-34-:R-:W3:Y:S04]  /*3d30*/  LDL R12, [R1+0x20] ;  /* 0x00002000010c7983 */ /* 0x01aee80000100800 */
[----:B------:R-:W4:Y:S01]  /*3d40*/  LDL R11, [R1+0x48] ;  /* 0x00004800010b7983 */ /* 0x000f220000100800 */
[C---:B--2---:R-:W-:Y:S01]  /*3d50*/  LEA R44, P3, R22.reuse, R56, 0x1 ;  /* 0x00000038162c7211 */ /* 0x044fe200078608ff */
[----:B------:R-:W-:Y:S03]  /*3d60*/  BSSY B2, `(.L_x_10419) ;  /* 0x0000032000027945 */ /* 0x000fe60003800000 */
[----:B---3--:R-:W-:Y:S02]  /*3d70*/  LEA.HI.X R45, R22, R57, R12, 0x1, P3 ;  /* 0x00000039162d7211 */ /* 0x008fe400018f0c0c */
[----:B------:R1:W2:Y:S01]  /*3d80*/  LDS.128 R12, [R61+0x17000] ;  /* 0x017000003d0c7984 */ /* 0x0002a20000000c00 */
[----:B----4-:R-:W-:-:S13]  /*3d90*/  ISETP.GE.AND P3, PT, R11, R98, PT ;  /* 0x000000620b00720c */ /* 0x010fda0003f66270 */
[----:B-1----:R-:W-:Y:S05]  /*3da0*/  @P3 BRA `(.L_x_10420) ;  /* 0x0000000000b43947 */ /* 0x002fea0003800000 */
[----:B------:R-:W-:Y:S02]  /*3db0*/  SHF.R.U64 R11, R42, 0x10, R43 ;  /* 0x000000102a0b7819 */ /* 0x000fe4000000122b */
[----:B------:R-:W-:Y:S02]  /*3dc0*/  SHF.R.U64 R47, R40, 0x10, R41 ;  /* 0x00000010282f7819 */ /* 0x000fe40000001229 */
[----:B------:R-:W-:Y:S02]  /*3dd0*/  PRMT R114, R114, 0x5410, R11 ;  /* 0x0000541072727816 */ /* 0x000fe4000000000b */
[----:B------:R-:W-:Y:S02]  /*3de0*/  PRMT R112, R112, 0x5410, R47 ;  /* 0x0000541070707816 */ /* 0x000fe4000000002f */
[----:B------:R-:W-:Y:S02]  /*3df0*/  SHF.R.U32.HI R40, RZ, 0x10, R43 ;  /* 0x00000010ff287819 */ /* 0x000fe4000001162b */
[----:B------:R-:W-:-:S02]  /*3e00*/  SHF.R.U32.HI R46, RZ, 0x10, R41 ;  /* 0x00000010ff2e7819 */ /* 0x000fc40000011629 */
[----:B--2---:R-:W-:Y:S02]  /*3e10*/  LOP3.LUT R11, R13, 0xffff0000, RZ, 0xc0, !PT ;  /* 0xffff00000d0b7812 */ /* 0x004fe400078ec0ff */
[C---:B------:R-:W-:Y:S01]  /*3e20*/  LOP3.LUT R42, R114.reuse, 0xffff0000, RZ, 0xc0, !PT ;  /* 0xffff0000722a7812 */ /* 0x040fe200078ec0ff */
[----:B------:R-:W-:Y:S01]  /*3e30*/  IMAD.U32 R114, R114, 0x10000, RZ ;  /* 0x0001000072727824 */ /* 0x000fe200078e00ff */
[C---:B------:R-:W-:Y:S01]  /*3e40*/  LOP3.LUT R41, R112.reuse, 0xffff0000, RZ, 0xc0, !PT ;  /* 0xffff000070297812 */ /* 0x040fe200078ec0ff */
[----:B------:R-:W-:Y:S01]  /*3e50*/  IMAD.U32 R112, R112, 0x10000, RZ ;  /* 0x0001000070707824 */ /* 0x000fe200078e00ff */
[----:B------:R-:W-:Y:S01]  /*3e60*/  PRMT R115, R115, 0x5410, R40 ;  /* 0x0000541073737816 */ /* 0x000fe20000000028 */
[----:B------:R-:W-:Y:S02]  /*3e70*/  IMAD.U32 R40, R13, 0x10000, RZ ;  /* 0x000100000d287824 */ /* 0x000fe400078e00ff */
[C---:B------:R-:W-:Y:S01]  /*3e80*/  FMUL.FTZ R13, R11.reuse, R42 ;  /* 0x0000002a0b0d7220 */ /* 0x040fe20000410000 */
[----:B------:R-:W-:Y:S01]  /*3e90*/  FMUL.FTZ R43, R11, R41 ;  /* 0x000000290b2b7220 */ /* 0x000fe20000410000 */
[----:B------:R-:W-:-:S02]  /*3ea0*/  PRMT R113, R113, 0x5410, R46 ;  /* 0x0000541071717816 */ /* 0x000fc4000000002e */
[C---:B------:R-:W-:Y:S01]  /*3eb0*/  FFMA.FTZ R11, R40.reuse, R41, -R13 ;  /* 0x00000029280b7223 */ /* 0x040fe2000001080d */
[----:B------:R-:W-:Y:S01]  /*3ec0*/  FFMA.FTZ R40, R40, R42, R43 ;  /* 0x0000002a28287223 */ /* 0x000fe2000001002b */
[C---:B------:R-:W-:Y:S01]  /*3ed0*/  LOP3.LUT R13, R14.reuse, 0xffff0000, RZ, 0xc0, !PT ;  /* 0xffff00000e0d7812 */ /* 0x040fe200078ec0ff */
[C---:B------:R-:W-:Y:S01]  /*3ee0*/  IMAD.U32 R42, R115.reuse, 0x10000, RZ ;  /* 0x00010000732a7824 */ /* 0x040fe200078e00ff */
[----:B------:R-:W-:Y:S01]  /*3ef0*/  LOP3.LUT R115, R115, 0xffff0000, RZ, 0xc0, !PT ;  /* 0xffff000073737812 */ /* 0x000fe200078ec0ff */
[C---:B------:R-:W-:Y:S01]  /*3f00*/  IMAD.U32 R41, R113.reuse, 0x10000, RZ ;  /* 0x0001000071297824 */ /* 0x040fe200078e00ff */
[----:B------:R-:W-:Y:S01]  /*3f10*/  LOP3.LUT R113, R113, 0xffff0000, RZ, 0xc0, !PT ;  /* 0xffff000071717812 */ /* 0x000fe200078ec0ff */
[----:B------:R-:W-:Y:S02]  /*3f20*/  IMAD.U32 R14, R14, 0x10000, RZ ;  /* 0x000100000e0e7824 */ /* 0x000fe400078e00ff */
[C---:B------:R-:W-:Y:S01]  /*3f30*/  FMUL.FTZ R43, R13.reuse, R42 ;  /* 0x0000002a0d2b7220 */ /* 0x040fe20000410000 */
[----:B------:R-:W-:Y:S01]  /*3f40*/  FMUL.FTZ R47, R13, R41 ;  /* 0x000000290d2f7220 */ /* 0x000fe20000410000 */
[----:B------:R-:W-:-:S02]  /*3f50*/  F2FP.BF16.F32.PACK_AB R11, R40, R11 ;  /* 0x0000000b280b723e */ /* 0x000fc400000010ff */
[----:B------:R-:W-:Y:S01]  /*3f60*/  FFMA.FTZ R13, R14, R41, -R43 ;  /* 0x000000290e0d7223 */ /* 0x000fe2000001082b */
[----:B------:R-:W-:Y:S01]  /*3f70*/  LOP3.LUT R43, R12, 0xffff0000, RZ, 0xc0, !PT ;  /* 0xffff00000c2b7812 */ /* 0x000fe200078ec0ff */
[----:B------:R-:W-:Y:S01]  /*3f80*/  FFMA.FTZ R14, R14, R42, R47 ;  /* 0x0000002a0e0e7223 */ /* 0x000fe2000001002f */
[C---:B------:R-:W-:Y:S01]  /*3f90*/  LOP3.LUT R41, R15.reuse, 0xffff0000, RZ, 0xc0, !PT ;  /* 0xffff00000f297812 */ /* 0x040fe200078ec0ff */
[----:B------:R-:W-:Y:S02]  /*3fa0*/  IMAD.U32 R42, R15, 0x10000, RZ ;  /* 0x000100000f2a7824 */ /* 0x000fe400078e00ff */
[----:B------:R-:W-:Y:S02]  /*3fb0*/  IMAD.U32 R15, R12, 0x10000, RZ ;  /* 0x000100000c0f7824 */ /* 0x000fe400078e00ff */
[----:B------:R-:W-:Y:S01]  /*3fc0*/  FMUL.FTZ R12, R43, R114 ;  /* 0x000000722b0c7220 */ /* 0x000fe20000410000 */
[C---:B------:R-:W-:Y:S01]  /*3fd0*/  FMUL.FTZ R47, R41.reuse, R115 ;  /* 0x00000073292f7220 */ /* 0x040fe20000410000 */
[-C--:B------:R-:W-:Y:S01]  /*3fe0*/  FMUL.FTZ R46, R41, R113.reuse ;  /* 0x00000071292e7220 */ /* 0x080fe20000410000 */
[-C--:B------:R-:W-:Y:S01]  /*3ff0*/  FMUL.FTZ R43, R43, R112.reuse ;  /* 0x000000702b2b7220 */ /* 0x080fe20000410000 */
[C---:B------:R-:W-:Y:S01]  /*4000*/  FFMA.FTZ R12, R15.reuse, R112, -R12 ;  /* 0x000000700f0c7223 */ /* 0x040fe2000001080c */
[C---:B------:R-:W-:Y:S01]  /*4010*/  FFMA.FTZ R47, R42.reuse, R113, -R47 ;  /* 0x000000712a2f7223 */ /* 0x040fe2000001082f */
[----:B------:R-:W-:Y:S01]  /*4020*/  FFMA.FTZ R46, R42, R115, R46 ;  /* 0x000000732a2e7223 */ /* 0x000fe2000001002e */
[----:B------:R-:W-:Y:S01]  /*4030*/  FFMA.FTZ R43, R15, R114, R43 ;  /* 0x000000720f2b7223 */ /* 0x000fe2000001002b */
[----:B------:R-:W-:Y:S01]  /*4040*/  F2FP.BF16.F32.PACK_AB R14, R14, R13 ;  /* 0x0000000d0e0e723e */ /* 0x000fe200000010ff */
[----:B------:R-:W-:-:S02]  /*4050*/  IMAD.MOV.U32 R13, RZ, RZ, R11 ;  /* 0x000000ffff0d7224 */ /* 0x000fc400078e000b */
[----:B------:R-:W-:Y:S02]  /*4060*/  F2FP.BF16.F32.PACK_AB R15, R46, R47 ;  /* 0x0000002f2e0f723e */ /* 0x000fe400000010ff */
[----:B------:R-:W-:-:S07]  /*4070*/  F2FP.BF16.F32.PACK_AB R12, R43, R12 ;  /* 0x0000000c2b0c723e */ /* 0x000fce00000010ff */
.L_x_10420:
[----:B------:R-:W-:Y:S05]  /*4080*/  BSYNC B2 ;  /* 0x0000000000027941 */ /* 0x000fea0003800000 */
.L_x_10419:
[----:B--2---:R1:W-:Y:S02]  /*4090*/  ST.E.128 desc[UR42][R44.64], R12 ;  /* 0x0000000c2c007985 */ /* 0x0043e4000c101d2a */
.L_x_10418:
[----:B------:R-:W-:Y:S05]  /*40a0*/  BSYNC B1 ;  /* 0x0000000000017941 */ /* 0x000fea0003800000 */
.L_x_10417:
        /* <DEDUP_REMOVED lines=12> */
[----:B------:R-:W-:Y:S01]  /*4170*/  SHF.R.U64 R44, R36, 0x10, R37 ;  /* 0x00000010242c7819 */ /* 0x000fe20000001225 */
[----:B--2---:R-:W-:Y:S01]  /*4180*/  IMAD.U32 R36, R14, 0x10000, RZ ;  /* 0x000100000e247824 */ /* 0x004fe200078e00ff */
[----:B------:R-:W-:Y:S01]  /*4190*/  SHF.R.U32.HI R38, RZ, 0x10, R39 ;  /* 0x00000010ff267819 */ /* 0x000fe20000011627 */
[----:B------:R-:W-:Y:S01]  /*41a0*/  IMAD.U32 R39, R13, 0x10000, RZ ;  /* 0x000100000d277824 */ /* 0x000fe200078e00ff */
        /* <DEDUP_REMOVED lines=9> */
[----:B------:R-:W-:Y:S01]  /*4240*/  LOP3.LUT R42, R107, 0xffff0000, RZ, 0xc0, !PT ;  /* 0xffff00006b2a7812 */ /* 0x000fe200078ec0ff */
[----:B------:R-:W-:Y:S01]  /*4250*/  IMAD.U32 R110, R110, 0x10000, RZ ;  /* 0x000100006e6e7824 */ /* 0x000fe200078e00ff */
[----:B------:R-:W-:Y:S01]  /*4260*/  LOP3.LUT R37, R14, 0xffff0000, RZ, 0xc0, !PT ;  /* 0xffff00000e257812 */ /* 0x000fe200078ec0ff */
[C---:B------:R-:W-:Y:S01]  /*4270*/  FMUL.FTZ R46, R38.reuse, R44 ;  /* 0x0000002c262e7220 */ /* 0x040fe20000410000 */
[C---:B------:R-:W-:Y:S01]  /*4280*/  LOP3.LUT R11, R15.reuse, 0xffff0000, RZ, 0xc0, !PT ;  /* 0xffff00000f0b7812 */ /* 0x040fe200078ec0ff */
[----:B------:R-:W-:Y:S01]  /*4290*/  FMUL.FTZ R45, R38, R42 ;  /* 0x0000002a262d7220 */ /* 0x000fe20000410000 */
[----:B------:R-:W-:Y:S01]  /*42a0*/  IMAD.U32 R14, R15, 0x10000, RZ ;  /* 0x000100000f0e7824 */ /* 0x000fe200078e00ff */
[----:B------:R-:W-:Y:S01]  /*42b0*/  LOP3.LUT R38, R12, 0xffff0000, RZ, 0xc0, !PT ;  /* 0xffff00000c267812 */ /* 0x000fe200078ec0ff */
[----:B------:R-:W-:-:S02]  /*42c0*/  IMAD.U32 R15, R111, 0x10000, RZ ;  /* 0x000100006f0f7824 */ /* 0x000fc400078e00ff */
[C---:B------:R-:W-:Y:S01]  /*42d0*/  FFMA.FTZ R12, R39.reuse, R42, -R46 ;  /* 0x0000002a270c7223 */ /* 0x040fe2000001082e */
        /* <DEDUP_REMOVED lines=9> */
[----:B------:R-:W-:Y:S01]  /*4370*/  FMUL.FTZ R44, R11, R109 ;  /* 0x0000006d0b2c7220 */ /* 0x000fe20000410000 */
[CC--:B------:R-:W-:Y:S01]  /*4380*/  FMUL.FTZ R36, R38.reuse, R110.reuse ;  /* 0x0000006e26247220 */ /* 0x0c0fe20000410000 */
        /* <DEDUP_REMOVED lines=9> */
.L_x_10424:
[----:B------:R-:W-:Y:S05]  /*4420*/  BSYNC B2 ;  /* 0x0000000000027941 */ /* 0x000fea0003800000 */
.L_x_10423:
[----:B--2---:R1:W-:Y:S02]  /*4430*/  ST.E.128 desc[UR42][R40.64], R12 ;  /* 0x0000000c28007985 */ /* 0x0043e4000c101d2a */
.L_x_10422:
[----:B------:R-:W-:Y:S05]  /*4440*/  BSYNC B1 ;  /* 0x0000000000017941 */ /* 0x000fea0003800000 */
.L_x_10421:
[----:B------:R-:W-:-:S13]  /*4450*/  LOP3.LUT P3, RZ, R20, 0x20, RZ, 0xc0, !PT ;  /* 0x0000002014ff7812 */ /* 0x000fda000786c0ff */
        /* <DEDUP_REMOVED lines=9> */
[--C-:B------:R-:W-:Y:S01]  /*44f0*/  SHF.R.U64 R39, R32, 0x10, R33.reuse ;  /* 0x0000001020277819 */ /* 0x100fe20000001221 */
[----:B--2---:R-:W-:Y:S01]  /*4500*/  IMAD.U32 R32, R14, 0x10000, RZ ;  /* 0x000100000e207824 */ /* 0x004fe200078e00ff */
        /* <DEDUP_REMOVED lines=12> */
[C---:B------:R-:W-:Y:S01]  /*45d0*/  FMUL.FTZ R42, R33.reuse, R40 ;  /* 0x00000028212a7220 */ /* 0x040fe20000410000 */
[----:B------:R-:W-:Y:S01]  /*45e0*/  LOP3.LUT R34, R14, 0xffff0000, RZ, 0xc0, !PT ;  /* 0xffff00000e227812 */ /* 0x000fe200078ec0ff */
[-C--:B------:R-:W-:Y:S01]  /*45f0*/  FMUL.FTZ R33, R33, R38.reuse ;  /* 0x0000002621217220 */ /* 0x080fe20000410000 */
[----:B------:R-:W-:Y:S01]  /*4600*/  LOP3.LUT R11, R15, 0xffff0000, RZ, 0xc0, !PT ;  /* 0xffff00000f0b7812 */ /* 0x000fe200078ec0ff */
[----:B------:R-:W-:Y:S01]  /*4610*/  IMAD.U32 R35, R59, 0x10000, RZ ;  /* 0x000100003b237824 */ /* 0x000fe200078e00ff */
[----:B------:R-:W-:Y:S01]  /*4620*/  SHF.L.U32 R14, R15, 0x10, RZ ;  /* 0x000000100f0e7819 */ /* 0x000fe200000006ff */
[----:B------:R-:W-:Y:S01]  /*4630*/  IMAD.U32 R15, R13, 0x10000, RZ ;  /* 0x000100000d0f7824 */ /* 0x000fe200078e00ff */
[----:B------:R-:W-:Y:S01]  /*4640*/  LOP3.LUT R59, R59, 0xffff0000, RZ, 0xc0, !PT ;  /* 0xffff00003b3b7812 */ /* 0x000fe200078ec0ff */
[C---:B------:R-:W-:Y:S01]  /*4650*/  IMAD.U32 R39, R106.reuse, 0x10000, RZ ;  /* 0x000100006a277824 */ /* 0x040fe200078e00ff */
[----:B------:R-:W-:Y:S01]  /*4660*/  LOP3.LUT R106, R106, 0xffff0000, RZ, 0xc0, !PT ;  /* 0xffff00006a6a7812 */ /* 0x000fe200078ec0ff */
[C---:B------:R-:W-:Y:S01]  /*4670*/  FFMA.FTZ R42, R15.reuse, R38, -R42 ;  /* 0x000000260f2a7223 */ /* 0x040fe2000001082a */
[----:B------:R-:W-:Y:S01]  /*4680*/  FFMA.FTZ R33, R15, R40, R33 ;  /* 0x000000280f217223 */ /* 0x000fe20000010021 */
[----:B------:R-:W-:Y:S01]  /*4690*/  FMUL.FTZ R15, R34, R35 ;  /* 0x00000023220f7220 */ /* 0x000fe20000410000 */
[----:B------:R-:W-:-:S02]  /*46a0*/  IMAD.U32 R13, R12, 0x10000, RZ ;  /* 0x000100000c0d7824 */ /* 0x000fc400078e00ff */
        /* <DEDUP_REMOVED lines=16> */
.L_x_10426:
[----:B------:R-:W-:Y:S05]  /*47b0*/  BSYNC B1 ;  /* 0x0000000000017941 */ /* 0x000fea0003800000 */
.L_x_10425:
[----:B--2---:R1:W-:Y:S01]  /*47c0*/  ST.E.128 desc[UR42][R36.64], R12 ;  /* 0x0000000c24007985 */ /* 0x0043e2000c101d2a */
[----:B------:R-:W-:Y:S05]  /*47d0*/  BRA `(.L_x_10404) ;  /* 0x0000002000a87947 */ /* 0x000fea0003800000 */
.L_x_10397:
        /* <DEDUP_REMOVED lines=21> */
[----:B------:R-:W-:Y:S02]  /*4930*/  IADD3 R11, P2, R70, R12, RZ ;  /* 0x0000000c460b7210 */ /* 0x000fe40007f5e0ff */
[----:B------:R-:W-:-:S03]  /*4940*/  CS2R R52, SRZ ;  /* 0x0000000000347805 */ /* 0x000fc6000001ff00 */
        /* <DEDUP_REMOVED lines=23> */
.L_x_10428:
[----:B------:R-:W-:Y:S05]  /*4ac0*/  BSYNC B1 ;  /* 0x0000000000017941 */ /* 0x000fea0003800000 */
.L_x_10427:
[----:B-----5:R-:W-:Y:S01]  /*4ad0*/  IMAD.MOV.U32 R11, RZ, RZ, R34 ;  /* 0x000000ffff0b7224 */ /* 0x020fe200078e0022 */
[----:B------:R-:W-:Y:S01]  /*4ae0*/  UISETP.NE.AND UP0, UPT, UR39, 0x3, UPT ;  /* 0x000000032700788c */ /* 0x000fe2000bf05270 */
[----:B0-----:R-:W-:Y:S02]  /*4af0*/  IMAD.MOV.U32 R12, RZ, RZ, R35 ;  /* 0x000000ffff0c7224 */ /* 0x001fe400078e0023 */
[----:B------:R-:W-:Y:S02]  /*4b00*/  IMAD.MOV.U32 R13, RZ, RZ, R32 ;  /* 0x000000ffff0d7224 */ /* 0x000fe400078e0020 */
[----:B------:R-:W-:Y:S01]  /*4b10*/  IMAD.MOV.U32 R14, RZ, RZ, R39 ;  /* 0x000000ffff0e7224 */ /* 0x000fe200078e0027 */
[----:B------:R-:W-:Y:S01]  /*4b20*/  PRMT R110, R11, 0x5410, R12 ;  /* 0x000054100b6e7816 */ /* 0x000fe2000000000c */
[----:B------:R-:W-:Y:S01]  /*4b30*/  IMAD.MOV.U32 R11, RZ, RZ, R33 ;  /* 0x000000ffff0b7224 */ /* 0x000fe200078e0021 */
[----:B------:R-:W-:Y:S01]  /*4b40*/  PLOP3.LUT P2, PT, PT, PT, UP0, 0x80, 0x0 ;  /* 0x000000000000781c */ /* 0x000fe20003f4f008 */
        /* <DEDUP_REMOVED lines=18> */
[----:B------:R-:W-:Y:S01]  /*4c70*/  IMAD.MOV.U32 R12, RZ, RZ, R50 ;  /* 0x000000ffff0c7224 */ /* 0x000fe200078e0032 */
[----:B------:R-:W-:-:S04]  /*4c80*/  MOV R11, R51 ;  /* 0x00000033000b7202 */ /* 0x000fc80000000f00 */
        /* <DEDUP_REMOVED lines=10> */
[----:B------:R-:W-:Y:S06]  /*4d30*/  @!P2 BRA `(.L_x_10429) ;  /* 0x000000000004a947 */ /* 0x000fec0003800000 */
[----:B------:R-:W-:Y:S01]  /*4d40*/  BPT.TRAP 0x1 ;  /* 0x000000040000795c */ /* 0x000fe20000300000 */
.L_x_10429:
[----:B------:R-:W-:Y:S01]  /*4d50*/  IMAD R60, R18, 0x8, R2 ;  /* 0x00000008123c7824 */ /* 0x000fe200078e0202 */
[----:B------:R-:W-:Y:S01]  /*4d60*/  SHF.L.U32 R81, R137, 0x1f, RZ ;  /* 0x0000001f89517819 */ /* 0x000fe200000006ff */
[----:B------:R-:W-:Y:S03]  /*4d70*/  BSSY B1, `(.L_x_10430) ;  /* 0x0000003000017945 */ /* 0x000fe60003800000 */
[----:B------:R-:W0:Y:S02]  /*4d80*/  SYNCS.PHASECHK.TRANS64.TRYWAIT P4, [R60+URZ+0x2d890], R81 ;  /* 0x02d890513c0075a7 */ /* 0x000e24000808017f */
[----:B0-----:R-:W-:Y:S05]  /*4d90*/  @!P4 BRA `(.L_x_10431) ;  /* 0x000001540024c947 */ /* 0x001fea0003800000 */
.L_x_10656:
[----:B------:R-:W-:Y:S05]  /*4da0*/  BSYNC B1 ;  /* 0x0000000000017941 */ /* 0x000fea0003800000 */
.L_x_10430:
[----:B------:R-:W-:-:S03]  /*4db0*/  UMOV UR4, 0xffffffff ;  /* 0xffffffff00047882 */ /* 0x000fc60000000000 */
[----:B------:R-:W-:Y:S05]  /*4dc0*/  BRA.DIV UR4, `(.L_x_10432) ;  /* 0x00000156042c7947 */ /* 0x000fea000b800000 */
[----:B------:R1:W2:Y:S04]  /*4dd0*/  SHFL.IDX PT, R87, R57, RZ, 0x1e1f ;  /* 0x001e1fff39577589 */ /* 0x0002a800000e0000 */
[----:B------:R1:W3:Y:S02]  /*4de0*/  SHFL.IDX PT, R86, R56, RZ, 0x1e1f ;  /* 0x001e1fff38567589 */ /* 0x0002e400000e0000 */
.L_x_10660:
[----:B------:R-:W-:Y:S05]  /*4df0*/  @P3 BRA `(.L_x_10404) ;  /* 0x0000001c00203947 */ /* 0x000fea0003800000 */
[----:B------:R-:W4:Y:S01]  /*4e00*/  LDC R11, c[0x0][0x2f4] ;  /* 0x0000bd00ff0b7b82 */ /* 0x000f220000000800 */
[----:B------:R-:W-:Y:S01]  /*4e10*/  ISETP.NE.AND P3, PT, R21, RZ, PT ;  /* 0x000000ff1500720c */ /* 0x000fe20003f65270 */
[----:B------:R-:W-:Y:S01]  /*4e20*/  BSSY B1, `(.L_x_10433) ;  /* 0x000007d000017945 */ /* 0x000fe20003800000 */
[----:B----4-:R-:W-:-:S11]  /*4e30*/  IMAD.IADD R103, R11, 0x1, -R99 ;  /* 0x000000010b677824 */ /* 0x010fd600078e0a63 */
[----:B------:R-:W-:Y:S05]  /*4e40*/  @!P3 BRA `(.L_x_10434) ;  /* 0x0000000400e8b947 */ /* 0x000fea0003800000 */
[----:B------:R-:W-:Y:S01]  /*4e50*/  SEL R12, R99, R103, !P0 ;  /* 0x00000067630c7207 */ /* 0x000fe20004000000 */
[----:B------:R-:W-:Y:S01]  /*4e60*/  BSSY B2, `(.L_x_10435) ;  /* 0x0000072000027945 */ /* 0x000fe20003800000 */
[----:B------:R-:W-:Y:S02]  /*4e70*/  ISETP.GE.AND P3, PT, R16, R98, PT ;  /* 0x000000621000720c */ /* 0x000fe40003f66270 */
[----:B------:R-:W-:-:S04]  /*4e80*/  SHF.R.S32.HI R13, RZ, 0x1f, R12 ;  /* 0x0000001fff0d7819 */ /* 0x000fc8000001140c */
[----:B------:R-:W-:-:S04]  /*4e90*/  LEA.HI R13, R13, R12, RZ, 0x4 ;  /* 0x0000000c0d0d7211 */ /* 0x000fc800078f20ff */
[----:B------:R-:W-:-:S04]  /*4ea0*/  SHF.R.S32.HI R13, RZ, 0x4, R13 ;  /* 0x00000004ff0d7819 */ /* 0x000fc8000001140d */
[----:B------:R-:W-:-:S04]  /*4eb0*/  LEA.HI.SX32 R104, R73, R13, 0x1d ;  /* 0x0000000d49687211 */ /* 0x000fc800078feaff */
[----:B------:R-:W-:-:S04]  /*4ec0*/  SHF.R.S32.HI R12, RZ, 0x1f, R104 ;  /* 0x0000001fff0c7819 */ /* 0x000fc80000011468 */
[----:B------:R-:W-:Y:S01]  /*4ed0*/  LEA.HI R12, R12, R104, RZ, 0x2 ;  /* 0x000000680c0c7211 */ /* 0x000fe200078f10ff */
[----:B------:R-:W-:-:S04]  /*4ee0*/  IMAD.SHL.U32 R104, R104, 0x8, RZ ;  /* 0x0000000868687824 */ /* 0x000fc800078e00ff */
[----:B------:R-:W-:Y:S01]  /*4ef0*/  IMAD.SHL.U32 R12, R12, 0x400, RZ ;  /* 0x000004000c0c7824 */ /* 0x000fe200078e00ff */
[----:B------:R-:W-:-:S04]  /*4f00*/  LOP3.LUT R13, R142, 0x18, R104, 0xf8, !PT ;  /* 0x000000188e0d7812 */ /* 0x000fc800078ef868 */
[----:B------:R-:W-:Y:S02]  /*4f10*/  LOP3.LUT R13, R13, R143, RZ, 0x3c, !PT ;  /* 0x0000008f0d0d7212 */ /* 0x000fe400078e3cff */
[----:B------:R-:W-:-:S04]  /*4f20*/  LOP3.LUT R12, R12, 0x7ffff000, RZ, 0xc0, !PT ;  /* 0x7ffff0000c0c7812 */ /* 0x000fc800078ec0ff */
[----:B------:R-:W-:-:S05]  /*4f30*/  IADD3 R12, R13, R12, R151 ;  /* 0x0000000c0d0c7210 */ /* 0x000fca0007ffe097 */
[C---:B-1----:R-:W-:Y:S02]  /*4f40*/  IMAD R56, R18.reuse, 0x3000, R12 ;  /* 0x0000300012387824 */ /* 0x042fe400078e020c */
[----:B------:R-:W-:Y:S02]  /*4f50*/  IMAD R12, R18, 0x3000, R96 ;  /* 0x00003000120c7824 */ /* 0x000fe400078e0260 */
[--C-:B------:R-:W-:Y:S02]  /*4f60*/  IMAD R56, R56, 0x2, R2.reuse ;  /* 0x0000000238387824 */ /* 0x100fe400078e0202 */
[----:B------:R-:W-:-:S04]  /*4f70*/  IMAD R12, R12, 0x2, R2 ;  /* 0x000000020c0c7824 */ /* 0x000fc800078e0202 */
[----:B------:R-:W1:Y:S04]  /*4f80*/  LDS.128 R56, [R56+0x15400] ;  /* 0x0154000038387984 */ /* 0x000e680000000c00 */
[----:B------:R-:W4:Y:S01]  /*4f90*/  LDS.128 R12, [R12+0x15400] ;  /* 0x015400000c0c7984 */ /* 0x000f220000000c00 */
[----:B------:R-:W-:Y:S05]  /*4fa0*/  @P3 BRA `(.L_x_10436) ;  /* 0x0000000400743947 */ /* 0x000fea0003800000 */
[--C-:B------:R-:W-:Y:S02]  /*4fb0*/  SHF.R.U64 R40, R40, 0x10, R41.reuse ;  /* 0x0000001028287819 */ /* 0x100fe40000001229 */
[----:B------:R-:W-:Y:S02]  /*4fc0*/  SHF.R.U32.HI R105, RZ, 0x10, R41 ;  /* 0x00000010ff697819 */ /* 0x000fe40000011629 */
[C---:B------:R-:W-:Y:S02]  /*4fd0*/  PRMT R40, R106.reuse, 0x5432, R40 ;  /* 0x000054326a287816 */ /* 0x040fe40000000028 */
[----:B------:R-:W-:Y:S02]  /*4fe0*/  PRMT R105, R106, 0x5410, R105 ;  /* 0x000054106a697816 */ /* 0x000fe40000000069 */
[----:B------:R-:W-:Y:S02]  /*4ff0*/  SHF.R.U32.HI R106, RZ, 0x10, R53 ;  /* 0x00000010ff6a7819 */ /* 0x000fe40000011635 */
[----:B------:R-:W-:-:S02]  /*5000*/  SHF.R.U64 R41, R42, 0x10, R43 ;  /* 0x000000102a297819 */ /* 0x000fc4000000122b */
[----:B------:R-:W-:Y:S02]  /*5010*/  SHF.R.U32.HI R42, RZ, 0x10, R43 ;  /* 0x00000010ff2a7819 */ /* 0x000fe4000001162b */
[----:B------:R-:W-:Y:S02]  /*5020*/  SHF.R.U64 R43, R52, 0x10, R53 ;  /* 0x00000010342b7819 */ /* 0x000fe40000001235 */
[--C-:B------:R-:W-:Y:S02]  /*5030*/  SHF.R.U64 R52, R54, 0x10, R55.reuse ;  /* 0x0000001036347819 */ /* 0x100fe40000001237 */
[----:B------:R-:W-:Y:S01]  /*5040*/  SHF.R.U32.HI R53, RZ, 0x10, R55 ;  /* 0x00000010ff357819 */ /* 0x000fe20000011637 */
[----:B------:R-:W-:Y:S01]  /*5050*/  IMAD.U32 R55, R105, 0x10000, RZ ;  /* 0x0001000069377824 */ /* 0x000fe200078e00ff */
[C---:B------:R-:W-:Y:S02]  /*5060*/  PRMT R106, R109.reuse, 0x5432, R106 ;  /* 0x000054326d6a7816 */ /* 0x040fe4000000006a */
[----:B------:R-:W-:Y:S01]  /*5070*/  PRMT R43, R109, 0x5410, R43 ;  /* 0x000054106d2b7816 */ /* 0x000fe2000000002b */
[----:B-1----:R-:W-:Y:S01]  /*5080*/  IMAD.U32 R109, R57, 0x10000, RZ ;  /* 0x00010000396d7824 */ /* 0x002fe200078e00ff */
[----:B------:R-:W-:-:S02]  /*5090*/  PRMT R52, R108, 0x5432, R52 ;  /* 0x000054326c347816 */ /* 0x000fc40000000034 */
[----:B------:R-:W-:Y:S01]  /*50a0*/  PRMT R53, R108, 0x5410, R53 ;  /* 0x000054106c357816 */ /* 0x000fe20000000035 */
[C---:B------:R-:W-:Y:S01]  /*50b0*/  IMAD.U32 R108, R106.reuse, 0x10000, RZ ;  /* 0x000100006a6c7824 */ /* 0x040fe200078e00ff */
[C---:B------:R-:W-:Y:S02]  /*50c0*/  PRMT R41, R107.reuse, 0x5410, R41 ;  /* 0x000054106b297816 */ /* 0x040fe40000000029 */
[----:B------:R-:W-:Y:S01]  /*50d0*/  PRMT R42, R107, 0x5432, R42 ;  /* 0x000054326b2a7816 */ /* 0x000fe2000000002a */
[----:B----4-:R-:W-:Y:S02]  /*50e0*/  IMAD.U32 R107, R13, 0x10000, RZ ;  /* 0x000100000d6b7824 */ /* 0x010fe400078e00ff */
[----:B------:R-:W-:Y:S01]  /*50f0*/  FMUL.FTZ R54, R109, R108 ;  /* 0x0000006c6d367220 */ /* 0x000fe20000410000 */
[----:B------:R-:W-:Y:S02]  /*5100*/  LOP3.LUT R106, R106, 0xffff0000, RZ, 0xc0, !PT ;  /* 0xffff00006a6a7812 */ /* 0x000fe400078ec0ff */
[----:B------:R-:W-:Y:S01]  /*5110*/  LOP3.LUT R57, R57, 0xffff0000, RZ, 0xc0, !PT ;  /* 0xffff000039397812 */ /* 0x000fe200078ec0ff */
[-C--:B------:R-:W-:Y:S01]  /*5120*/  FFMA.FTZ R54, R107, R55.reuse, -R54 ;  /* 0x000000376b367223 */ /* 0x080fe20000010836 */
[----:B------:R-:W-:Y:S01]  /*5130*/  FMUL.FTZ R55, R109, R55 ;  /* 0x000000376d377220 */ /* 0x000fe20000410000 */
[----:B------:R-:W-:-:S03]  /*5140*/  LOP3.LUT R105, R105, 0xffff0000, RZ, 0xc0, !PT ;  /* 0xffff000069697812 */ /* 0x000fc600078ec0ff */
[----:B------:R-:W-:Y:S01]  /*5150*/  FFMA.FTZ R55, R107, R108, R55 ;  /* 0x0000006c6b377223 */ /* 0x000fe20000010037 */
[----:B------:R-:W-:Y:S01]  /*5160*/  LOP3.LUT R107, R13, 0xffff0000, RZ, 0xc0, !PT ;  /* 0xffff00000d6b7812 */ /* 0x000fe200078ec0ff */
[CC--:B------:R-:W-:Y:S01]  /*5170*/  FMUL.FTZ R13, R57.reuse, R106.reuse ;  /* 0x0000006a390d7220 */ /* 0x0c0fe20000410000 */
[-C--:B------:R-:W-:Y:S01]  /*5180*/  FMUL.FTZ R57, R57, R105.reuse ;  /* 0x0000006939397220 */ /* 0x080fe20000410000 */
[C---:B------:R-:W-:Y:S01]  /*5190*/  IMAD.U32 R108, R59.reuse, 0x10000, RZ ;  /* 0x000100003b6c7824 */ /* 0x040fe200078e00ff */
[----:B------:R-:W-:Y:S01]  /*51a0*/  LOP3.LUT R59, R59, 0xffff0000, RZ, 0xc0, !PT ;  /* 0xffff00003b3b7812 */ /* 0x000fe200078ec0ff */
[C---:B------:R-:W-:Y:S01]  /*51b0*/  FFMA.FTZ R13, R107.reuse, R105, -R13 ;  /* 0x000000696b0d7223 */ /* 0x040fe2000001080d */
[----:B------:R-:W-:Y:S01]  /*51c0*/  FFMA.FTZ R57, R107, R106, R57 ;  /* 0x0000006a6b397223 */ /* 0x000fe20000010039 */
[C---:B------:R-:W-:Y:S01]  /*51d0*/  IMAD.U32 R107, R53.reuse, 0x10000, RZ ;  /* 0x00010000356b7824 */ /* 0x040fe200078e00ff */
[----:B------:R-:W-:Y:S01]  /*51e0*/  LOP3.LUT R53, R53, 0xffff0000, RZ, 0xc0, !PT ;  /* 0xffff000035357812 */ /* 0x000fe200078ec0ff */
[C---:B------:R-:W-:Y:S01]  /*51f0*/  IMAD.U32 R106, R15.reuse, 0x10000, RZ ;  /* 0x000100000f6a7824 */ /* 0x040fe200078e00ff */
[----:B------:R-:W-:Y:S01]  /*5200*/  LOP3.LUT R15, R15, 0xffff0000, RZ, 0xc0, !PT ;  /* 0xffff00000f0f7812 */ /* 0x000fe200078ec0ff */
[----:B------:R-:W-:-:S02]  /*5210*/  IMAD.U32 R105, R42, 0x10000, RZ ;  /* 0x000100002a697824 */ /* 0x000fc400078e00ff */
[----:B------:R-:W-:Y:S01]  /*5220*/  FMUL.FTZ R109, R108, R107 ;  /* 0x0000006b6c6d7220 */ /* 0x000fe20000410000 */
[----:B------:R-:W-:Y:S02]  /*5230*/  LOP3.LUT R42, R42, 0xffff0000, RZ, 0xc0, !PT ;  /* 0xffff00002a2a7812 */ /* 0x000fe400078ec0ff */
[----:B------:R-:W-:Y:S01]  /*5240*/  F2FP.BF16.F32.PACK_AB R13, R13, R54 ;  /* 0x000000360d0d723e */ /* 0x000fe200000010ff */
[-C--:B------:R-:W-:Y:S01]  /*5250*/  FFMA.FTZ R109, R106, R105.reuse, -R109 ;  /* 0x000000696a6d7223 */ /* 0x080fe2000001086d */
[----:B------:R-:W-:Y:S01]  /*5260*/  FMUL.FTZ R105, R108, R105 ;  /* 0x000000696c697220 */ /* 0x000fe20000410000 */
[----:B------:R-:W-:Y:S01]  /*5270*/  F2FP.BF16.F32.PACK_AB R57, R57, R55 ;  /* 0x000000373939723e */ /* 0x000fe200000010ff */
[----:B------:R-:W-:Y:S02]  /*5280*/  IMAD.U32 R54, R56, 0x10000, RZ ;  /* 0x0001000038367824 */ /* 0x000fe400078e00ff */
[----:B------:R-:W-:Y:S01]  /*5290*/  FFMA.FTZ R106, R106, R107, R105 ;  /* 0x0000006b6a6a7223 */ /* 0x000fe20000010069 */
[----:B------:R-:W-:Y:S01]  /*52a0*/  FMUL.FTZ R105, R59, R53 ;  /* 0x000000353b697220 */ /* 0x000fe20000410000 */
[C---:B------:R-:W-:Y:S01]  /*52b0*/  IMAD.U32 R55, R40.reuse, 0x10000, RZ ;  /* 0x0001000028377824 */ /* 0x040fe200078e00ff */
[----:B------:R-:W-:-:S02]  /*52c0*/  LOP3.LUT R40, R40, 0xffff0000, RZ, 0xc0, !PT ;  /* 0xffff000028287812 */ /* 0x000fc400078ec0ff */
[-C--:B------:R-:W-:Y:S01]  /*52d0*/  FFMA.FTZ R105, R15, R42.reuse, -R105 ;  /* 0x0000002a0f697223 */ /* 0x080fe20000010869 */
[----:B------:R-:W-:-:S04]  /*52e0*/  FMUL.FTZ R42, R59, R42 ;  /* 0x0000002a3b2a7220 */ /* 0x000fc80000410000 */
[----:B------:R-:W-:Y:S01]  /*52f0*/  FFMA.FTZ R42, R15, R53, R42 ;  /* 0x000000350f2a7223 */ /* 0x000fe2000001002a */
[C---:B------:R-:W-:Y:S01]  /*5300*/  IMAD.U32 R53, R43.reuse, 0x10000, RZ ;  /* 0x000100002b357824 */ /* 0x040fe200078e00ff */
[----:B------:R-:W-:Y:S01]  /*5310*/  LOP3.LUT R43, R43, 0xffff0000, RZ, 0xc0, !PT ;  /* 0xffff00002b2b7812 */ /* 0x000fe200078ec0ff */
[----:B------:R-:W-:Y:S01]  /*5320*/  IMAD.U32 R15, R12, 0x10000, RZ ;  /* 0x000100000c0f7824 */ /* 0x000fe200078e00ff */
[----:B------:R-:W-:Y:S01]  /*5330*/  F2FP.BF16.F32.PACK_AB R105, R105, R109 ;  /* 0x0000006d6969723e */ /* 0x000fe200000010ff */
[C---:B------:R-:W-:Y:S01]  /*5340*/  FMUL.FTZ R59, R54.reuse, R53 ;  /* 0x00000035363b7220 */ /* 0x040fe20000410000 */
[-C--:B------:R-:W-:Y:S01]  /*5350*/  FMUL.FTZ R54, R54, R55.reuse ;  /* 0x0000003736367220 */ /* 0x080fe20000410000 */
[----:B------:R-:W-:Y:S02]  /*5360*/  F2FP.BF16.F32.PACK_AB R42, R42, R106 ;  /* 0x0000006a2a2a723e */ /* 0x000fe400000010ff */
[C---:B------:R-:W-:Y:S01]  /*5370*/  FFMA.FTZ R59, R15.reuse, R55, -R59 ;  /* 0x000000370f3b7223 */ /* 0x040fe2000001083b */
[----:B------:R-:W-:Y:S01]  /*5380*/  FFMA.FTZ R54, R15, R53, R54 ;  /* 0x000000350f367223 */ /* 0x000fe20000010036 */
[----:B------:R-:W-:Y:S01]  /*5390*/  LOP3.LUT R15, R56, 0xffff0000, RZ, 0xc0, !PT ;  /* 0xffff0000380f7812 */ /* 0x000fe200078ec0ff */
[----:B------:R-:W-:Y:S01]  /*53a0*/  IMAD.U32 R56, R58, 0x10000, RZ ;  /* 0x000100003a387824 */ /* 0x000fe200078e00ff */
[----:B------:R-:W-:-:S03]  /*53b0*/  LOP3.LUT R53, R12, 0xffff0000, RZ, 0xc0, !PT ;  /* 0xffff00000c357812 */ /* 0x000fc600078ec0ff */
[C---:B------:R-:W-:Y:S01]  /*53c0*/  FMUL.FTZ R12, R15.reuse, R43 ;  /* 0x0000002b0f0c7220 */ /* 0x040fe20000410000 */
[----:B------:R-:W-:-:S03]  /*53d0*/  FMUL.FTZ R15, R15, R40 ;  /* 0x000000280f0f7220 */ /* 0x000fc60000410000 */
[C---:B------:R-:W-:Y:S01]  /*53e0*/  FFMA.FTZ R12, R53.reuse, R40, -R12 ;  /* 0x00000028350c7223 */ /* 0x040fe2000001080c */
[----:B------:R-:W-:Y:S01]  /*53f0*/  FFMA.FTZ R15, R53, R43, R15 ;  /* 0x0000002b350f7223 */ /* 0x000fe2000001000f */
[C---:B------:R-:W-:Y:S01]  /*5400*/  SHF.L.U32 R43, R52.reuse, 0x10, RZ ;  /* 0x00000010342b7819 */ /* 0x040fe200000006ff */
[C---:B------:R-:W-:Y:S01]  /*5410*/  IMAD.U32 R53, R41.reuse, 0x10000, RZ ;  /* 0x0001000029357824 */ /* 0x040fe200078e00ff */
[----:B------:R-:W-:Y:S01]  /*5420*/  LOP3.LUT R52, R52, 0xffff0000, RZ, 0xc0, !PT ;  /* 0xffff000034347812 */ /* 0x000fe200078ec0ff */
[----:B------:R-:W-:Y:S01]  /*5430*/  IMAD.U32 R40, R14, 0x10000, RZ ;  /* 0x000100000e287824 */ /* 0x000fe200078e00ff */
[----:B------:R-:W-:Y:S01]  /*5440*/  LOP3.LUT R41, R41, 0xffff0000, RZ, 0xc0, !PT ;  /* 0xffff000029297812 */ /* 0x000fe200078ec0ff */
[C---:B------:R-:W-:Y:S01]  /*5450*/  FMUL.FTZ R55, R56.reuse, R43 ;  /* 0x0000002b38377220 */ /* 0x040fe20000410000 */
[-C--:B------:R-:W-:Y:S01]  /*5460*/  FMUL.FTZ R56, R56, R53.reuse ;  /* 0x0000003538387220 */ /* 0x080fe20000410000 */
[----:B------:R-:W-:Y:S02]  /*5470*/  LOP3.LUT R14, R14, 0xffff0000, RZ, 0xc0, !PT ;  /* 0xffff00000e0e7812 */ /* 0x000fe400078ec0ff */
[C---:B------:R-:W-:Y:S01]  /*5480*/  FFMA.FTZ R55, R40.reuse, R53, -R55 ;  /* 0x0000003528377223 */ /* 0x040fe20000010837 */
[----:B------:R-:W-:Y:S01]  /*5490*/  FFMA.FTZ R56, R40, R43, R56 ;  /* 0x0000002b28387223 */ /* 0x000fe20000010038 */
[----:B------:R-:W-:-:S02]  /*54a0*/  LOP3.LUT R40, R58, 0xffff0000, RZ, 0xc0, !PT ;  /* 0xffff00003a287812 */ /* 0x000fc400078ec0ff */
[----:B------:R-:W-:Y:S02]  /*54b0*/  F2FP.BF16.F32.PACK_AB R15, R15, R54 ;  /* 0x000000360f0f723e */ /* 0x000fe400000010ff */
[----:B------:R-:W-:Y:S01]  /*54c0*/  F2FP.BF16.F32.PACK_AB R12, R12, R59 ;  /* 0x0000003b0c0c723e */ /* 0x000fe200000010ff */
[CC--:B------:R-:W-:Y:S01]  /*54d0*/  FMUL.FTZ R43, R40.reuse, R52.reuse ;  /* 0x00000034282b7220 */ /* 0x0c0fe20000410000 */
[-C--:B------:R-:W-:Y:S01]  /*54e0*/  FMUL.FTZ R40, R40, R41.reuse ;  /* 0x0000002928287220 */ /* 0x080fe20000410000 */
[----:B------:R-:W-:Y:S02]  /*54f0*/  IMAD.MOV.U32 R59, RZ, RZ, R42 ;  /* 0x000000ffff3b7224 */ /* 0x000fe400078e002a */
[C---:B------:R-:W-:Y:S01]  /*5500*/  FFMA.FTZ R43, R14.reuse, R41, -R43 ;  /* 0x000000290e2b7223 */ /* 0x040fe2000001082b */
[----:B------:R-:W-:-:S04]  /*5510*/  FFMA.FTZ R40, R14, R52, R40 ;  /* 0x000000340e287223 */ /* 0x000fc80000010028 */
[----:B------:R-:W-:Y:S02]  /*5520*/  F2FP.BF16.F32.PACK_AB R43, R43, R55 ;  /* 0x000000372b2b723e */ /* 0x000fe400000010ff */
[----:B------:R-:W-:Y:S01]  /*5530*/  F2FP.BF16.F32.PACK_AB R40, R40, R56 ;  /* 0x000000382828723e */ /* 0x000fe200000010ff */
[----:B------:R-:W-:Y:S02]  /*5540*/  IMAD.MOV.U32 R56, RZ, RZ, R15 ;  /* 0x000000ffff387224 */ /* 0x000fe400078e000f */
[----:B------:R-:W-:Y:S02]  /*5550*/  IMAD.MOV.U32 R14, RZ, RZ, R43 ;  /* 0x000000ffff0e7224 */ /* 0x000fe400078e002b */
[----:B------:R-:W-:Y:S02]  /*5560*/  IMAD.MOV.U32 R15, RZ, RZ, R105 ;  /* 0x000000ffff0f7224 */ /* 0x000fe400078e0069 */
[----:B------:R-:W-:-:S07]  /*5570*/  IMAD.MOV.U32 R58, RZ, RZ, R40 ;  /* 0x000000ffff3a7224 */ /* 0x000fce00078e0028 */
.L_x_10436:
[----:B------:R-:W-:Y:S05]  /*5580*/  BSYNC B2 ;  /* 0x0000000000027941 */ /* 0x000fea0003800000 */
.L_x_10435:
[----:B---3--:R-:W-:-:S04]  /*5590*/  LEA R40, P3, R8, R86, 0x1 ;  /* 0x0000005608287211 */ /* 0x008fc800078608ff */
[----:B--2---:R-:W-:Y:S02]  /*55a0*/  LEA.HI.X R41, R8, R87, R93, 0x1, P3 ;  /* 0x0000005708297211 */ /* 0x004fe400018f0c5d */
[----:B------:R-:W-:-:S03]  /*55b0*/  ISETP.GE.AND P3, PT, R104, R11, PT ;  /* 0x0000000b6800720c */ /* 0x000fc60003f66270 */
[----:B----4-:R2:W-:Y:S10]  /*55c0*/  ST.E.128 desc[UR42][R40.64], R12 ;  /* 0x0000000c28007985 */ /* 0x0105f4000c101d2a */
[----:B--2---:R-:W-:-:S05]  /*55d0*/  @!P3 IMAD.WIDE R12, R104, 0x2, R86 ;  /* 0x00000002680cb825 */ /* 0x004fca00078e0256 */
[----:B-1----:R4:W-:Y:S02]  /*55e0*/  @!P3 ST.E.128 desc[UR42][R12.64], R56 ;  /* 0x000000380c00b985 */ /* 0x0029e4000c101d2a */
.L_x_10434:
[----:B------:R-:W-:Y:S05]  /*55f0*/  BSYNC B1 ;  /* 0x0000000000017941 */ /* 0x000fea0003800000 */
.L_x_10433:
[----:B------:R-:W-:Y:S01]  /*5600*/  ISETP.NE.AND P3, PT, R28, RZ, PT ;  /* 0x000000ff1c00720c */ /* 0x000fe20003f65270 */
[----:B------:R-:W-:-:S12]  /*5610*/  BSSY B1, `(.L_x_10437) ;  /* 0x000007b000017945 */ /* 0x000fd80003800000 */
[----:B------:R-:W-:Y:S05]  /*5620*/  @!P3 BRA `(.L_x_10438) ;  /* 0x0000000400e4b947 */ /* 0x000fea0003800000 */
[----:B------:R-:W-:Y:S01]  /*5630*/  LOP3.LUT P4, RZ, R23, 0x1, RZ, 0xc0, !PT ;  /* 0x0000000117ff7812 */ /* 0x000fe2000788c0ff */
[----:B------:R-:W-:Y:S01]  /*5640*/  BSSY B2, `(.L_x_10439) ;  /* 0x0000071000027945 */ /* 0x000fe20003800000 */
[----:B------:R-:W-:Y:S02]  /*5650*/  ISETP.GE.AND P3, PT, R0, R98, PT ;  /* 0x000000620000720c */ /* 0x000fe40003f66270 */
[----:B----4-:R-:W-:-:S04]  /*5660*/  SEL R12, R99, R103, !P4 ;  /* 0x00000067630c7207 */ /* 0x010fc80006000000 */
        /* <DEDUP_REMOVED lines=12> */
[C---:B------:R-:W-:Y:S02]  /*5730*/  IMAD R40, R18.reuse, 0x3000, R12 ;  /* 0x0000300012287824 */ /* 0x040fe400078e020c */
[----:B------:R-:W-:Y:S02]  /*5740*/  IMAD R12, R18, 0x3000, R95 ;  /* 0x00003000120c7824 */ /* 0x000fe400078e025f */
[--C-:B------:R-:W-:Y:S02]  /*5750*/  IMAD R40, R40, 0x2, R2.reuse ;  /* 0x0000000228287824 */ /* 0x100fe400078e0202 */
[----:B------:R-:W-:-:S04]  /*5760*/  IMAD R12, R12, 0x2, R2 ;  /* 0x000000020c0c7824 */ /* 0x000fc800078e0202 */
[----:B------:R-:W4:Y:S04]  /*5770*/  LDS.128 R40, [R40+0x15400] ;  /* 0x0154000028287984 */ /* 0x000f280000000c00 */
[----:B------:R-:W0:Y:S01]  /*5780*/  LDS.128 R12, [R12+0x15400] ;  /* 0x015400000c0c7984 */ /* 0x000e220000000c00 */
[----:B------:R-:W-:Y:S05]  /*5790*/  @P3 BRA `(.L_x_10440) ;  /* 0x00000004006c3947 */ /* 0x000fea0003800000 */
[----:B------:R-:W-:Y:S01]  /*57a0*/  SHF.R.U32.HI R54, RZ, 0x10, R49 ;  /* 0x00000010ff367819 */ /* 0x000fe20000011631 */
[----:B-1--4-:R-:W-:Y:S01]  /*57b0*/  IMAD.U32 R57, R41, 0x10000, RZ ;  /* 0x0001000029397824 */ /* 0x012fe200078e00ff */
[--C-:B------:R-:W-:Y:S01]  /*57c0*/  SHF.R.U64 R36, R36, 0x10, R37.reuse ;  /* 0x0000001024247819 */ /* 0x100fe20000001225 */
[----:B0-----:R-:W-:Y:S01]  /*57d0*/  IMAD.U32 R55, R13, 0x10000, RZ ;  /* 0x000100000d377824 */ /* 0x001fe200078e00ff */
[----:B------:R-:W-:Y:S02]  /*57e0*/  SHF.R.U32.HI R37, RZ, 0x10, R37 ;  /* 0x00000010ff257819 */ /* 0x000fe40000011625 */
[----:B------:R-:W-:Y:S02]  /*57f0*/  PRMT R54, R115, 0x5410, R54 ;  /* 0x0000541073367816 */ /* 0x000fe40000000036 */
[----:B------:R-:W-:Y:S02]  /*5800*/  SHF.R.U64 R38, R38, 0x10, R39 ;  /* 0x0000001026267819 */ /* 0x000fe40000001227 */
[----:B------:R-:W-:Y:S01]  /*5810*/  PRMT R37, R117, 0x5410, R37 ;  /* 0x0000541075257816 */ /* 0x000fe20000000025 */
[----:B------:R-:W-:Y:S01]  /*5820*/  IMAD.U32 R56, R54, 0x10000, RZ ;  /* 0x0001000036387824 */ /* 0x000fe200078e00ff */
[----:B------:R-:W-:-:S02]  /*5830*/  SHF.R.U32.HI R53, RZ, 0x10, R39 ;  /* 0x00000010ff357819 */ /* 0x000fc40000011627 */
[----:B------:R-:W-:Y:S02]  /*5840*/  SHF.R.U64 R39, R48, 0x10, R49 ;  /* 0x0000001030277819 */ /* 0x000fe40000001231 */
[--C-:B------:R-:W-:Y:S02]  /*5850*/  SHF.R.U64 R48, R50, 0x10, R51.reuse ;  /* 0x0000001032307819 */ /* 0x100fe40000001233 */
[C---:B------:R-:W-:Y:S02]  /*5860*/  PRMT R49, R116.reuse, 0x5432, R38 ;  /* 0x0000543274317816 */ /* 0x040fe40000000026 */
[----:B------:R-:W-:Y:S01]  /*5870*/  SHF.R.U32.HI R50, RZ, 0x10, R51 ;  /* 0x00000010ff327819 */ /* 0x000fe20000011633 */
[----:B------:R-:W-:Y:S01]  /*5880*/  IMAD.U32 R51, R37, 0x10000, RZ ;  /* 0x0001000025337824 */ /* 0x000fe200078e00ff */
[----:B------:R-:W-:Y:S01]  /*5890*/  PRMT R38, R116, 0x5410, R53 ;  /* 0x0000541074267816 */ /* 0x000fe20000000035 */
[----:B------:R-:W-:Y:S01]  /*58a0*/  FMUL.FTZ R53, R57, R56 ;  /* 0x0000003839357220 */ /* 0x000fe20000410000 */
[----:B------:R-:W-:-:S02]  /*58b0*/  LOP3.LUT R54, R54, 0xffff0000, RZ, 0xc0, !PT ;  /* 0xffff000036367812 */ /* 0x000fc400078ec0ff */
[----:B------:R-:W-:Y:S01]  /*58c0*/  LOP3.LUT R41, R41, 0xffff0000, RZ, 0xc0, !PT ;  /* 0xffff000029297812 */ /* 0x000fe200078ec0ff */
[-C--:B------:R-:W-:Y:S01]  /*58d0*/  FFMA.FTZ R53, R55, R51.reuse, -R53 ;  /* 0x0000003337357223 */ /* 0x080fe20000010835 */
[----:B------:R-:W-:Y:S01]  /*58e0*/  FMUL.FTZ R51, R57, R51 ;  /* 0x0000003339337220 */ /* 0x000fe20000410000 */
[----:B------:R-:W-:Y:S01]  /*58f0*/  LOP3.LUT R37, R37, 0xffff0000, RZ, 0xc0, !PT ;  /* 0xffff000025257812 */ /* 0x000fe200078ec0ff */
[----:B------:R-:W-:Y:S01]  /*5900*/  IMAD.U32 R57, R43, 0x10000, RZ ;  /* 0x000100002b397824 */ /* 0x000fe200078e00ff */
[----:B------:R-:W-:Y:S01]  /*5910*/  PRMT R50, R114, 0x5410, R50 ;  /* 0x0000541072327816 */ /* 0x000fe20000000032 */
[----:B------:R-:W-:Y:S01]  /*5920*/  FFMA.FTZ R51, R55, R56, R51 ;  /* 0x0000003837337223 */ /* 0x000fe20000010033 */
[----:B------:R-:W-:Y:S01]  /*5930*/  LOP3.LUT R55, R13, 0xffff0000, RZ, 0xc0, !PT ;  /* 0xffff00000d377812 */ /* 0x000fe200078ec0ff */
[----:B------:R-:W-:Y:S01]  /*5940*/  FMUL.FTZ R13, R41, R54 ;  /* 0x00000036290d7220 */ /* 0x000fe20000410000 */
[----:B------:R-:W-:Y:S01]  /*5950*/  LOP3.LUT R43, R43, 0xffff0000, RZ, 0xc0, !PT ;  /* 0xffff00002b2b7812 */ /* 0x000fe200078ec0ff */
[C---:B------:R-:W-:Y:S01]  /*5960*/  IMAD.U32 R56, R50.reuse, 0x10000, RZ ;  /* 0x0001000032387824 */ /* 0x040fe200078e00ff */
[----:B------:R-:W-:Y:S01]  /*5970*/  LOP3.LUT R50, R50, 0xffff0000, RZ, 0xc0, !PT ;  /* 0xffff000032327812 */ /* 0x000fe200078ec0ff */
[-C--:B------:R-:W-:Y:S01]  /*5980*/  FFMA.FTZ R13, R55, R37.reuse, -R13 ;  /* 0x00000025370d7223 */ /* 0x080fe2000001080d */
[----:B------:R-:W-:Y:S01]  /*5990*/  FMUL.FTZ R37, R41, R37 ;  /* 0x0000002529257220 */ /* 0x000fe20000410000 */
[----:B------:R-:W-:Y:S01]  /*59a0*/  FMUL.FTZ R41, R57, R56 ;  /* 0x0000003839297220 */ /* 0x000fe20000410000 */
[----:B------:R-:W-:-:S02]  /*59b0*/  PRMT R39, R115, 0x5432, R39 ;  /* 0x0000543273277816 */ /* 0x000fc40000000027 */
[----:B------:R-:W-:Y:S01]  /*59c0*/  FFMA.FTZ R37, R55, R54, R37 ;  /* 0x0000003637257223 */ /* 0x000fe20000010025 */
[C---:B------:R-:W-:Y:S01]  /*59d0*/  IMAD.U32 R55, R15.reuse, 0x10000, RZ ;  /* 0x000100000f377824 */ /* 0x040fe200078e00ff */
[----:B------:R-:W-:Y:S01]  /*59e0*/  LOP3.LUT R15, R15, 0xffff0000, RZ, 0xc0, !PT ;  /* 0xffff00000f0f7812 */ /* 0x000fe200078ec0ff */
[C---:B------:R-:W-:Y:S01]  /*59f0*/  IMAD.U32 R54, R38.reuse, 0x10000, RZ ;  /* 0x0001000026367824 */ /* 0x040fe200078e00ff */
[----:B------:R-:W-:Y:S02]  /*5a00*/  LOP3.LUT R38, R38, 0xffff0000, RZ, 0xc0, !PT ;  /* 0xffff000026267812 */ /* 0x000fe400078ec0ff */
[----:B------:R-:W-:Y:S01]  /*5a10*/  PRMT R36, R117, 0x5432, R36 ;  /* 0x0000543275247816 */ /* 0x000fe20000000024 */
[-C--:B------:R-:W-:Y:S01]  /*5a20*/  FFMA.FTZ R41, R55, R54.reuse, -R41 ;  /* 0x0000003637297223 */ /* 0x080fe20000010829 */
[----:B------:R-:W-:Y:S01]  /*5a30*/  FMUL.FTZ R54, R57, R54 ;  /* 0x0000003639367220 */ /* 0x000fe20000410000 */
[----:B------:R-:W-:Y:S02]  /*5a40*/  F2FP.BF16.F32.PACK_AB R37, R37, R51 ;  /* 0x000000332525723e */ /* 0x000fe400000010ff */
[----:B------:R-:W-:Y:S01]  /*5a50*/  PRMT R48, R114, 0x5432, R48 ;  /* 0x0000543272307816 */ /* 0x000fe20000000030 */
[----:B------:R-:W-:Y:S01]  /*5a60*/  FFMA.FTZ R54, R55, R56, R54 ;  /* 0x0000003837367223 */ /* 0x000fe20000010036 */
[----:B------:R-:W-:Y:S01]  /*5a70*/  FMUL.FTZ R55, R43, R50 ;  /* 0x000000322b377220 */ /* 0x000fe20000410000 */
[----:B------:R-:W-:-:S03]  /*5a80*/  F2FP.BF16.F32.PACK_AB R13, R13, R53 ;  /* 0x000000350d0d723e */ /* 0x000fc600000010ff */
[-C--:B------:R-:W-:Y:S01]  /*5a90*/  FFMA.FTZ R55, R15, R38.reuse, -R55 ;  /* 0x000000260f377223 */ /* 0x080fe20000010837 */
[----:B------:R-:W-:Y:S01]  /*5aa0*/  FMUL.FTZ R38, R43, R38 ;  /* 0x000000262b267220 */ /* 0x000fe20000410000 */
[----:B------:R-:W-:-:S03]  /*5ab0*/  IMAD.U32 R43, R40, 0x10000, RZ ;  /* 0x00010000282b7824 */ /* 0x000fc600078e00ff */
[----:B------:R-:W-:Y:S01]  /*5ac0*/  F2FP.BF16.F32.PACK_AB R55, R55, R41 ;  /* 0x000000293737723e */ /* 0x000fe200000010ff */
[----:B------:R-:W-:Y:S01]  /*5ad0*/  FFMA.FTZ R38, R15, R50, R38 ;  /* 0x000000320f267223 */ /* 0x000fe20000010026 */
[C---:B------:R-:W-:Y:S01]  /*5ae0*/  IMAD.U32 R41, R39.reuse, 0x10000, RZ ;  /* 0x0001000027297824 */ /* 0x040fe200078e00ff */
[----:B------:R-:W-:Y:S01]  /*5af0*/  LOP3.LUT R39, R39, 0xffff0000, RZ, 0xc0, !PT ;  /* 0xffff000027277812 */ /* 0x000fe200078ec0ff */
[C---:B------:R-:W-:Y:S01]  /*5b00*/  IMAD.U32 R50, R36.reuse, 0x10000, RZ ;  /* 0x0001000024327824 */ /* 0x040fe200078e00ff */
[----:B------:R-:W-:Y:S01]  /*5b10*/  LOP3.LUT R36, R36, 0xffff0000, RZ, 0xc0, !PT ;  /* 0xffff000024247812 */ /* 0x000fe200078ec0ff */
[C---:B------:R-:W-:Y:S01]  /*5b20*/  FMUL.FTZ R51, R43.reuse, R41 ;  /* 0x000000292b337220 */ /* 0x040fe20000410000 */
[----:B------:R-:W-:Y:S02]  /*5b30*/  IMAD.U32 R15, R12, 0x10000, RZ ;  /* 0x000100000c0f7824 */ /* 0x000fe400078e00ff */
[----:B------:R-:W-:Y:S01]  /*5b40*/  FMUL.FTZ R43, R43, R50 ;  /* 0x000000322b2b7220 */ /* 0x000fe20000410000 */
[----:B------:R-:W-:Y:S01]  /*5b50*/  F2FP.BF16.F32.PACK_AB R38, R38, R54 ;  /* 0x000000362626723e */ /* 0x000fe200000010ff */
[----:B------:R-:W-:-:S02]  /*5b60*/  FFMA.FTZ R51, R15, R50, -R51 ;  /* 0x000000320f337223 */ /* 0x000fc40000010833 */
        /* <DEDUP_REMOVED lines=8> */
[----:B------:R-:W-:Y:S01]  /*5bf0*/  IMAD.U32 R39, R48, 0x10000, RZ ;  /* 0x0001000030277824 */ /* 0x000fe200078e00ff */
[C---:B------:R-:W-:Y:S01]  /*5c00*/  SHF.L.U32 R40, R49.reuse, 0x10, RZ ;  /* 0x0000001031287819 */ /* 0x040fe200000006ff */
[----:B------:R-:W-:Y:S01]  /*5c10*/  IMAD.U32 R36, R14, 0x10000, RZ ;  /* 0x000100000e247824 */ /* 0x000fe200078e00ff */
[----:B------:R-:W-:Y:S01]  /*5c20*/  LOP3.LUT R49, R49, 0xffff0000, RZ, 0xc0, !PT ;  /* 0xffff000031317812 */ /* 0x000fe200078ec0ff */
[----:B------:R-:W-:Y:S01]  /*5c30*/  FMUL.FTZ R41, R50, R39 ;  /* 0x0000002732297220 */ /* 0x000fe20000410000 */
[----:B------:R-:W-:Y:S01]  /*5c40*/  LOP3.LUT R14, R14, 0xffff0000, RZ, 0xc0, !PT ;  /* 0xffff00000e0e7812 */ /* 0x000fe200078ec0ff */
[-C--:B------:R-:W-:Y:S01]  /*5c50*/  FMUL.FTZ R50, R50, R40.reuse ;  /* 0x0000002832327220 */ /* 0x080fe20000410000 */
[----:B------:R-:W-:Y:S01]  /*5c60*/  F2FP.BF16.F32.PACK_AB R12, R12, R51 ;  /* 0x000000330c0c723e */ /* 0x000fe200000010ff */
[----:B------:R-:W-:-:S02]  /*5c70*/  FFMA.FTZ R41, R36, R40, -R41 ;  /* 0x0000002824297223 */ /* 0x000fc40000010829 */
[----:B------:R-:W-:Y:S01]  /*5c80*/  FFMA.FTZ R50, R36, R39, R50 ;  /* 0x0000002724327223 */ /* 0x000fe20000010032 */
[----:B------:R-:W-:Y:S02]  /*5c90*/  LOP3.LUT R36, R42, 0xffff0000, RZ, 0xc0, !PT ;  /* 0xffff00002a247812 */ /* 0x000fe400078ec0ff */
[----:B------:R-:W-:-:S03]  /*5ca0*/  LOP3.LUT R39, R48, 0xffff0000, RZ, 0xc0, !PT ;  /* 0xffff000030277812 */ /* 0x000fc600078ec0ff */
[C---:B------:R-:W-:Y:S02]  /*5cb0*/  FMUL.FTZ R40, R36.reuse, R49 ;  /* 0x0000003124287220 */ /* 0x040fe40000410000 */
[-C--:B------:R-:W-:Y:S02]  /*5cc0*/  FMUL.FTZ R53, R36, R39.reuse ;  /* 0x0000002724357220 */ /* 0x080fe40000410000 */
[C---:B------:R-:W-:Y:S01]  /*5cd0*/  FFMA.FTZ R39, R14.reuse, R39, R40 ;  /* 0x000000270e277223 */ /* 0x040fe20000010028 */
[----:B------:R-:W-:Y:S01]  /*5ce0*/  F2FP.BF16.F32.PACK_AB R40, R15, R43 ;  /* 0x0000002b0f28723e */ /* 0x000fe200000010ff */
[----:B------:R-:W-:Y:S01]  /*5cf0*/  FFMA.FTZ R36, R14, R49, -R53 ;  /* 0x000000310e247223 */ /* 0x000fe20000010835 */
[----:B------:R-:W-:Y:S02]  /*5d00*/  IMAD.MOV.U32 R15, RZ, RZ, R55 ;  /* 0x000000ffff0f7224 */ /* 0x000fe400078e0037 */
[----:B------:R-:W-:Y:S01]  /*5d10*/  F2FP.BF16.F32.PACK_AB R42, R39, R50 ;  /* 0x00000032272a723e */ /* 0x000fe200000010ff */
[----:B------:R-:W-:Y:S01]  /*5d20*/  IMAD.MOV.U32 R43, RZ, RZ, R38 ;  /* 0x000000ffff2b7224 */ /* 0x000fe200078e0026 */
[----:B------:R-:W-:Y:S01]  /*5d30*/  F2FP.BF16.F32.PACK_AB R14, R36, R41 ;  /* 0x00000029240e723e */ /* 0x000fe200000010ff */
[----:B------:R-:W-:-:S07]  /*5d40*/  IMAD.MOV.U32 R41, RZ, RZ, R37 ;  /* 0x000000ffff297224 */ /* 0x000fce00078e0025 */
.L_x_10440:
[----:B------:R-:W-:Y:S05]  /*5d50*/  BSYNC B2 ;  /* 0x0000000000027941 */ /* 0x000fea0003800000 */
.L_x_10439:
[----:B---3--:R-:W-:-:S04]  /*5d60*/  LEA R36, P3, R9, R86, 0x1 ;  /* 0x0000005609247211 */ /* 0x008fc800078608ff */
[----:B--2---:R-:W-:Y:S02]  /*5d70*/  LEA.HI.X R37, R9, R87, R92, 0x1, P3 ;  /* 0x0000005709257211 */ /* 0x004fe400018f0c5c */
[----:B------:R-:W-:-:S03]  /*5d80*/  ISETP.GE.AND P3, PT, R52, R11, PT ;  /* 0x0000000b3400720c */ /* 0x000fc60003f66270 */
[----:B0-----:R0:W-:Y:S10]  /*5d90*/  ST.E.128 desc[UR42][R36.64], R12 ;  /* 0x0000000c24007985 */ /* 0x0011f4000c101d2a */
[----:B------:R-:W-:-:S05]  /*5da0*/  @!P3 IMAD.WIDE R38, R52, 0x2, R86 ;  /* 0x000000023426b825 */ /* 0x000fca00078e0256 */
[----:B----4-:R0:W-:Y:S02]  /*5db0*/  @!P3 ST.E.128 desc[UR42][R38.64], R40 ;  /* 0x000000282600b985 */ /* 0x0101e4000c101d2a */
.L_x_10438:
[----:B------:R-:W-:Y:S05]  /*5dc0*/  BSYNC B1 ;  /* 0x0000000000017941 */ /* 0x000fea0003800000 */
.L_x_10437:
[----:B------:R-:W-:-:S13]  /*5dd0*/  ISETP.NE.AND P3, PT, R31, RZ, PT ;  /* 0x000000ff1f00720c */ /* 0x000fda0003f65270 */
[----:B------:R-:W-:Y:S05]  /*5de0*/  @!P3 BRA `(.L_x_10404) ;  /* 0x0000000c0024b947 */ /* 0x000fea0003800000 */
[----:B------:R-:W-:Y:S01]  /*5df0*/  LOP3.LUT P4, RZ, R23, 0x2, RZ, 0xc0, !PT ;  /* 0x0000000217ff7812 */ /* 0x000fe2000788c0ff */
[----:B------:R-:W-:Y:S01]  /*5e00*/  BSSY B1, `(.L_x_10441) ;  /* 0x0000075000017945 */ /* 0x000fe20003800000 */
[C---:B0--3--:R-:W-:Y:S02]  /*5e10*/  LEA R40, P3, R10.reuse, R86, 0x1 ;  /* 0x000000560a287211 */ /* 0x049fe400078608ff */
[----:B------:R-:W-:Y:S02]  /*5e20*/  SEL R103, R99, R103, !P4 ;  /* 0x0000006763677207 */ /* 0x000fe40006000000 */
[----:B--2---:R-:W-:Y:S02]  /*5e30*/  LEA.HI.X R41, R10, R87, R91, 0x1, P3 ;  /* 0x000000570a297211 */ /* 0x004fe400018f0c5b */
[----:B----4-:R-:W-:Y:S02]  /*5e40*/  SHF.R.S32.HI R12, RZ, 0x1f, R103 ;  /* 0x0000001fff0c7819 */ /* 0x010fe40000011467 */
[----:B------:R-:W-:-:S02]  /*5e50*/  ISETP.GE.AND P3, PT, R3, R98, PT ;  /* 0x000000620300720c */ /* 0x000fc40003f66270 */
[----:B------:R-:W-:-:S04]  /*5e60*/  LEA.HI R12, R12, R103, RZ, 0x4 ;  /* 0x000000670c0c7211 */ /* 0x000fc800078f20ff */
[----:B------:R-:W-:-:S04]  /*5e70*/  SHF.R.S32.HI R12, RZ, 0x4, R12 ;  /* 0x00000004ff0c7819 */ /* 0x000fc8000001140c */
[----:B------:R-:W-:-:S04]  /*5e80*/  LEA.HI.SX32 R12, R63, R12, 0x1d ;  /* 0x0000000c3f0c7211 */ /* 0x000fc800078feaff */
[----:B------:R-:W-:Y:S01]  /*5e90*/  SHF.R.S32.HI R13, RZ, 0x1f, R12 ;  /* 0x0000001fff0d7819 */ /* 0x000fe2000001140c */
[----:B------:R-:W-:-:S03]  /*5ea0*/  IMAD.SHL.U32 R43, R12, 0x8, RZ ;  /* 0x000000080c2b7824 */ /* 0x000fc600078e00ff */
[----:B------:R-:W-:Y:S02]  /*5eb0*/  LEA.HI R13, R13, R12, RZ, 0x2 ;  /* 0x0000000c0d0d7211 */ /* 0x000fe400078f10ff */
[----:B------:R-:W-:-:S03]  /*5ec0*/  LOP3.LUT R12, R142, 0x18, R43, 0xf8, !PT ;  /* 0x000000188e0c7812 */ /* 0x000fc600078ef82b */
[----:B------:R-:W-:Y:S01]  /*5ed0*/  IMAD.SHL.U32 R13, R13, 0x400, RZ ;  /* 0x000004000d0d7824 */ /* 0x000fe200078e00ff */
[----:B------:R-:W-:-:S04]  /*5ee0*/  LOP3.LUT R14, R12, R143, RZ, 0x3c, !PT ;  /* 0x0000008f0c0e7212 */ /* 0x000fc800078e3cff */
[----:B------:R-:W-:Y:S01]  /*5ef0*/  LOP3.LUT R12, R13, 0x7ffff000, RZ, 0xc0, !PT ;  /* 0x7ffff0000d0c7812 */ /* 0x000fe200078ec0ff */
[----:B------:R-:W-:-:S03]  /*5f00*/  IMAD R13, R18, 0x3000, R94 ;  /* 0x00003000120d7824 */ /* 0x000fc600078e025e */
[----:B------:R-:W-:Y:S01]  /*5f10*/  IADD3 R15, R14, R12, R151 ;  /* 0x0000000c0e0f7210 */ /* 0x000fe20007ffe097 */
[----:B------:R-:W-:-:S04]  /*5f20*/  IMAD R13, R13, 0x2, R2 ;  /* 0x000000020d0d7824 */ /* 0x000fc800078e0202 */
[----:B------:R-:W-:-:S04]  /*5f30*/  IMAD R15, R18, 0x3000, R15 ;  /* 0x00003000120f7824 */ /* 0x000fc800078e020f */
[----:B------:R-:W-:Y:S02]  /*5f40*/  IMAD R36, R15, 0x2, R2 ;  /* 0x000000020f247824 */ /* 0x000fe400078e0202 */
[----:B------:R-:W0:Y:S04]  /*5f50*/  LDS.128 R12, [R13+0x15400] ;  /* 0x015400000d0c7984 */ /* 0x000e280000000c00 */
[----:B------:R-:W2:Y:S01]  /*5f60*/  LDS.128 R36, [R36+0x15400] ;  /* 0x0154000024247984 */ /* 0x000ea20000000c00 */
[----:B------:R-:W-:Y:S05]  /*5f70*/  @P3 BRA `(.L_x_10442) ;  /* 0x0000000400743947 */ /* 0x000fea0003800000 */
[----:B------:R-:W-:Y:S01]  /*5f80*/  SHF.R.U32.HI R50, RZ, 0x10, R45 ;  /* 0x00000010ff327819 */ /* 0x000fe2000001162d */
[----:B--2---:R-:W-:Y:S01]  /*5f90*/  IMAD.U32 R48, R37, 0x10000, RZ ;  /* 0x0001000025307824 */ /* 0x004fe200078e00ff */
[----:B------:R-:W-:Y:S02]  /*5fa0*/  SHF.R.U32.HI R42, RZ, 0x10, R33 ;  /* 0x00000010ff2a7819 */ /* 0x000fe40000011621 */
[----:B------:R-:W-:Y:S02]  /*5fb0*/  PRMT R50, R113, 0x5432, R50 ;  /* 0x0000543271327816 */ /* 0x000fe40000000032 */
[----:B------:R-:W-:Y:S01]  /*5fc0*/  PRMT R49, R111, 0x5432, R42 ;  /* 0x000054326f317816 */ /* 0x000fe2000000002a */
[----:B0-----:R-:W-:Y:S01]  /*5fd0*/  IMAD.U32 R42, R13, 0x10000, RZ ;  /* 0x000100000d2a7824 */ /* 0x001fe200078e00ff */
        /* <DEDUP_REMOVED lines=9> */
[C---:B------:R-:W-:Y:S01]  /*6070*/  FFMA.FTZ R48, R42.reuse, R51, -R55 ;  /* 0x000000332a307223 */ /* 0x040fe20000010837 */
[----:B------:R-:W-:Y:S01]  /*6080*/  SHF.R.U32.HI R51, RZ, 0x10, R47 ;  /* 0x00000010ff337819 */ /* 0x000fe2000001162f */
[----:B------:R-:W-:Y:S01]  /*6090*/  FFMA.FTZ R42, R42, R53, R52 ;  /* 0x000000352a2a7223 */ /* 0x000fe20000010034 */
[----:B------:R-:W-:Y:S01]  /*60a0*/  LOP3.LUT R52, R50, 0xffff0000, RZ, 0xc0, !PT ;  /* 0xffff000032347812 */ /* 0x000fe200078ec0ff */
[----:B------:R-:W-:Y:S01]  /*60b0*/  IMAD.U32 R33, R12, 0x10000, RZ ;  /* 0x000100000c217824 */ /* 0x000fe200078e00ff */
[----:B------:R-:W-:-:S02]  /*60c0*/  LOP3.LUT R50, R49, 0xffff0000, RZ, 0xc0, !PT ;  /* 0xffff000031327812 */ /* 0x000fc400078ec0ff */
[----:B------:R-:W-:Y:S01]  /*60d0*/  SHF.R.U64 R47, R46, 0x10, R47 ;  /* 0x000000102e2f7819 */ /* 0x000fe2000000122f */
[----:B------:R-:W-:Y:S01]  /*60e0*/  FMUL.FTZ R54, R37, R52 ;  /* 0x0000003425367220 */ /* 0x000fe20000410000 */
[----:B------:R-:W-:Y:S01]  /*60f0*/  LOP3.LUT R46, R39, 0xffff0000, RZ, 0xc0, !PT ;  /* 0xffff0000272e7812 */ /* 0x000fe200078ec0ff */
[-C--:B------:R-:W-:Y:S01]  /*6100*/  FMUL.FTZ R49, R37, R50.reuse ;  /* 0x0000003225317220 */ /* 0x080fe20000410000 */
[----:B------:R-:W-:Y:S01]  /*6110*/  LOP3.LUT R45, R15, 0xffff0000, RZ, 0xc0, !PT ;  /* 0xffff00000f2d7812 */ /* 0x000fe200078ec0ff */
[C---:B------:R-:W-:Y:S01]  /*6120*/  FFMA.FTZ R37, R13.reuse, R50, -R54 ;  /* 0x000000320d257223 */ /* 0x040fe20000010836 */
[----:B------:R-:W-:Y:S01]  /*6130*/  PRMT R50, R112, 0x5432, R51 ;  /* 0x0000543270327816 */ /* 0x000fe20000000033 */
[----:B------:R-:W-:Y:S01]  /*6140*/  FFMA.FTZ R13, R13, R52, R49 ;  /* 0x000000340d0d7223 */ /* 0x000fe20000010031 */
[--C-:B------:R-:W-:Y:S01]  /*6150*/  SHF.R.U32.HI R49, RZ, 0x10, R35.reuse ;  /* 0x00000010ff317819 */ /* 0x100fe20000011623 */
[----:B------:R-:W-:Y:S01]  /*6160*/  IMAD.U32 R52, R39, 0x10000, RZ ;  /* 0x0001000027347824 */ /* 0x000fe200078e00ff */
[----:B------:R-:W-:Y:S01]  /*6170*/  SHF.R.U64 R35, R34, 0x10, R35 ;  /* 0x0000001022237819 */ /* 0x000fe20000001223 */
[----:B------:R-:W-:Y:S01]  /*6180*/  IMAD.U32 R54, R50, 0x10000, RZ ;  /* 0x0001000032367824 */ /* 0x000fe200078e00ff */
[----:B------:R-:W-:Y:S01]  /*6190*/  PRMT R49, R110, 0x5432, R49 ;  /* 0x000054326e317816 */ /* 0x000fe20000000031 */
[----:B------:R-:W-:Y:S01]  /*61a0*/  IMAD.U32 R34, R36, 0x10000, RZ ;  /* 0x0001000024227824 */ /* 0x000fe200078e00ff */
[----:B------:R-:W-:Y:S01]  /*61b0*/  LOP3.LUT R50, R50, 0xffff0000, RZ, 0xc0, !PT ;  /* 0xffff000032327812 */ /* 0x000fe200078ec0ff */
[----:B------:R-:W-:Y:S01]  /*61c0*/  IMAD.U32 R51, R15, 0x10000, RZ ;  /* 0x000100000f337824 */ /* 0x000fe200078e00ff */
[----:B------:R-:W-:Y:S01]  /*61d0*/  PRMT R110, R110, 0x5410, R35 ;  /* 0x000054106e6e7816 */ /* 0x000fe20000000023 */
[C---:B------:R-:W-:Y:S01]  /*61e0*/  IMAD.U32 R53, R49.reuse, 0x10000, RZ ;  /* 0x0001000031357824 */ /* 0x040fe200078e00ff */
[----:B------:R-:W-:Y:S01]  /*61f0*/  LOP3.LUT R35, R49, 0xffff0000, RZ, 0xc0, !PT ;  /* 0xffff000031237812 */ /* 0x000fe200078ec0ff */
[----:B-1----:R-:W-:Y:S01]  /*6200*/  FMUL.FTZ R56, R52, R54 ;  /* 0x0000003634387220 */ /* 0x002fe20000410000 */
[----:B------:R-:W-:Y:S01]  /*6210*/  PRMT R111, R111, 0x5410, R32 ;  /* 0x000054106f6f7816 */ /* 0x000fe20000000020 */
[-C--:B------:R-:W-:Y:S01]  /*6220*/  FMUL.FTZ R32, R46, R50.reuse ;  /* 0x000000322e207220 */ /* 0x080fe20000410000 */
[----:B------:R-:W-:Y:S01]  /*6230*/  PRMT R112, R112, 0x5410, R47 ;  /* 0x0000541070707816 */ /* 0x000fe2000000002f */
[-C--:B------:R-:W-:Y:S01]  /*6240*/  FMUL.FTZ R47, R46, R35.reuse ;  /* 0x000000232e2f7220 */ /* 0x080fe20000410000 */
[----:B------:R-:W-:Y:S01]  /*6250*/  IMAD.U32 R46, R113, 0x10000, RZ ;  /* 0x00010000712e7824 */ /* 0x000fe200078e00ff */
[----:B------:R-:W-:Y:S01]  /*6260*/  LOP3.LUT R36, R36, 0xffff0000, RZ, 0xc0, !PT ;  /* 0xffff000024247812 */ /* 0x000fe200078ec0ff */
[----:B------:R-:W-:Y:S01]  /*6270*/  FFMA.FTZ R35, R45, R35, -R32 ;  /* 0x000000232d237223 */ /* 0x000fe20000010820 */
[----:B------:R-:W-:Y:S01]  /*6280*/  LOP3.LUT R113, R113, 0xffff0000, RZ, 0xc0, !PT ;  /* 0xffff000071717812 */ /* 0x000fe200078ec0ff */
[----:B------:R-:W-:Y:S01]  /*6290*/  FFMA.FTZ R32, R45, R50, R47 ;  /* 0x000000322d207223 */ /* 0x000fe2000001002f */
[C---:B------:R-:W-:Y:S01]  /*62a0*/  IMAD.U32 R44, R111.reuse, 0x10000, RZ ;  /* 0x000100006f2c7824 */ /* 0x040fe200078e00ff */
[----:B------:R-:W-:Y:S01]  /*62b0*/  LOP3.LUT R45, R111, 0xffff0000, RZ, 0xc0, !PT ;  /* 0xffff00006f2d7812 */ /* 0x000fe200078ec0ff */
[----:B------:R-:W-:Y:S01]  /*62c0*/  FMUL.FTZ R50, R34, R46 ;  /* 0x0000002e22327220 */ /* 0x000fe20000410000 */
[----:B------:R-:W-:Y:S01]  /*62d0*/  LOP3.LUT R12, R12, 0xffff0000, RZ, 0xc0, !PT ;  /* 0xffff00000c0c7812 */ /* 0x000fe200078ec0ff */
[----:B------:R-:W-:Y:S01]  /*62e0*/  FMUL.FTZ R49, R36, R113 ;  /* 0x0000007124317220 */ /* 0x000fe20000410000 */
[-C--:B------:R-:W-:Y:S01]  /*62f0*/  FMUL.FTZ R55, R52, R53.reuse ;  /* 0x0000003534377220 */ /* 0x080fe20000410000 */
[----:B------:R-:W-:Y:S01]  /*6300*/  FMUL.FTZ R47, R34, R44 ;  /* 0x0000002c222f7220 */ /* 0x000fe20000410000 */
[----:B------:R-:W-:Y:S01]  /*6310*/  FFMA.FTZ R52, R51, R53, -R56 ;  /* 0x0000003533347223 */ /* 0x000fe20000010838 */
[----:B------:R-:W-:Y:S01]  /*6320*/  FMUL.FTZ R53, R36, R45 ;  /* 0x0000002d24357220 */ /* 0x000fe20000410000 */
[----:B------:R-:W-:-:S02]  /*6330*/  IMAD.U32 R39, R38, 0x10000, RZ ;  /* 0x0001000026277824 */ /* 0x000fc400078e00ff */
[C---:B------:R-:W-:Y:S01]  /*6340*/  FFMA.FTZ R34, R33.reuse, R44, -R50 ;  /* 0x0000002c21227223 */ /* 0x040fe20000010832 */
[----:B------:R-:W-:Y:S01]  /*6350*/  FFMA.FTZ R45, R12, R45, -R49 ;  /* 0x0000002d0c2d7223 */ /* 0x000fe20000010831 */
[----:B------:R-:W-:Y:S01]  /*6360*/  LOP3.LUT R38, R38, 0xffff0000, RZ, 0xc0, !PT ;  /* 0xffff000026267812 */ /* 0x000fe200078ec0ff */
        /* <DEDUP_REMOVED lines=8> */
[----:B------:R-:W-:Y:S01]  /*63f0*/  FMUL.FTZ R46, R39, R44 ;  /* 0x0000002c272e7220 */ /* 0x000fe20000410000 */
[C---:B------:R-:W-:Y:S01]  /*6400*/  FMUL.FTZ R53, R38.reuse, R49 ;  /* 0x0000003126357220 */ /* 0x040fe20000410000 */
[----:B------:R-:W-:Y:S01]  /*6410*/  FFMA.FTZ R51, R51, R54, R55 ;  /* 0x0000003633337223 */ /* 0x000fe20000010037 */
[-C--:B------:R-:W-:Y:S01]  /*6420*/  FMUL.FTZ R39, R39, R36.reuse ;  /* 0x0000002427277220 */ /* 0x080fe20000410000 */
[----:B------:R-:W-:Y:S01]  /*6430*/  FMUL.FTZ R38, R38, R47 ;  /* 0x0000002f26267220 */ /* 0x000fe20000410000 */
[----:B------:R-:W-:Y:S01]  /*6440*/  FFMA.FTZ R46, R15, R36, -R46 ;  /* 0x000000240f2e7223 */ /* 0x000fe2000001082e */
[----:B------:R-:W-:Y:S01]  /*6450*/  F2FP.BF16.F32.PACK_AB R36, R45, R34 ;  /* 0x000000222d24723e */ /* 0x000fe200000010ff */
        /* <DEDUP_REMOVED lines=12> */
[----:B------:R-:W-:Y:S01]  /*6520*/  F2FP.BF16.F32.PACK_AB R15, R35, R52 ;  /* 0x00000034230f723e */ /* 0x000fe200000010ff */
[----:B------:R-:W-:Y:S01]  /*6530*/  IMAD.MOV.U32 R37, RZ, RZ, R42 ;  /* 0x000000ffff257224 */ /* 0x000fe200078e002a */
[----:B------:R-:W-:-:S07]  /*6540*/  F2FP.BF16.F32.PACK_AB R14, R53, R46 ;  /* 0x0000002e350e723e */ /* 0x000fce00000010ff */
.L_x_10442:
[----:B------:R-:W-:Y:S05]  /*6550*/  BSYNC B1 ;  /* 0x0000000000017941 */ /* 0x000fea0003800000 */
.L_x_10441:
[----:B0-----:R0:W-:Y:S01]  /*6560*/  ST.E.128 desc[UR42][R40.64], R12 ;  /* 0x0000000c28007985 */ /* 0x0011e2000c101d2a */
[----:B------:R-:W-:-:S13]  /*6570*/  ISETP.GE.AND P3, PT, R43, R11, PT ;  /* 0x0000000b2b00720c */ /* 0x000fda0003f66270 */
[----:B------:R-:W-:Y:S05]  /*6580*/  @P3 BRA `(.L_x_10404) ;  /* 0x00000004003c3947 */ /* 0x000fea0003800000 */
[----:B------:R-:W-:-:S05]  /*6590*/  IMAD.WIDE R86, R43, 0x2, R86 ;  /* 0x000000022b567825 */ /* 0x000fca00078e0256 */
[----:B--2---:R2:W-:Y:S01]  /*65a0*/  ST.E.128 desc[UR42][R86.64], R36 ;  /* 0x0000002456007985 */ /* 0x0045e2000c101d2a */
[----:B------:R-:W-:Y:S05]  /*65b0*/  BRA `(.L_x_10404) ;  /* 0x0000000400307947 */ /* 0x000fea0003800000 */
.L_x_10396:
[----:B------:R-:W-:-:S06]  /*65c0*/  UISETP.NE.AND UP0, UPT, UR39, 0x3, UPT ;  /* 0x000000032700788c */ /* 0x000fcc000bf05270 */
[----:B------:R-:W-:-:S13]  /*65d0*/  PLOP3.LUT P2, PT, PT, PT, UP0, 0x80, 0x0 ;  /* 0x000000000000781c */ /* 0x000fda0003f4f008 */
[----:B------:R-:W-:Y:S05]  /*65e0*/  @!P2 BRA `(.L_x_10443) ;  /* 0x000000000004a947 */ /* 0x000fea0003800000 */
[----:B------:R-:W-:Y:S01]  /*65f0*/  BPT.TRAP 0x1 ;  /* 0x000000040000795c */ /* 0x000fe20000300000 */
.L_x_10443:
[----:B------:R-:W-:Y:S01]  /*6600*/  IMAD R60, R18, 0x8, R2 ;  /* 0x00000008123c7824 */ /* 0x000fe200078e0202 */
[----:B------:R-:W-:Y:S01]  /*6610*/  SHF.L.U32 R81, R137, 0x1f, RZ ;  /* 0x0000001f89517819 */ /* 0x000fe200000006ff */
[----:B------:R-:W-:Y:S01]  /*6620*/  BSSY B1, `(.L_x_10444) ;  /* 0x0000004000017945 */ /* 0x000fe20003800000 */
[----:B------:R-:W-:Y:S02]  /*6630*/  SHF.R.S32.HI R78, RZ, 0x1f, R77 ;  /* 0x0000001fff4e7819 */ /* 0x000fe4000001144d */
[----:B------:R-:W0:Y:S02]  /*6640*/  SYNCS.PHASECHK.TRANS64.TRYWAIT P3, [R60+URZ+0x2d890], R81 ;  /* 0x02d890513c0075a7 */ /* 0x000e24000806017f */
[----:B0-----:R-:W-:Y:S05]  /*6650*/  @!P3 BRA `(.L_x_10445) ;  /* 0x0000013c0054b947 */ /* 0x001fea0003800000 */
.L_x_10661:
[----:B------:R-:W-:Y:S05]  /*6660*/  BSYNC B1 ;  /* 0x0000000000017941 */ /* 0x000fea0003800000 */
.L_x_10444:
        /* <DEDUP_REMOVED lines=21> */
[----:B------:R-:W-:Y:S02]  /*67c0*/  LEA.HI.X R13, R12, UR5, R11, 0x1, P3 ;  /* 0x000000050c0d7c11 */ /* 0x000fe400098f0c0b */
[----:B------:R-:W-:Y:S01]  /*67d0*/  ISETP.GT.AND P3, PT, R80, R140, PT ;  /* 0x0000008c5000720c */ /* 0x000fe20003f64270 */
[----:B------:R-:W-:-:S12]  /*67e0*/  BRA.DIV UR4, `(.L_x_10446) ;  /* 0x0000013e04047947 */ /* 0x000fd8000b800000 */
[----:B------:R1:W2:Y:S04]  /*67f0*/  SHFL.IDX PT, R39, R13, RZ, 0x1e1f ;  /* 0x001e1fff0d277589 */ /* 0x0002a800000e0000 */
[----:B------:R-:W3:Y:S02]  /*6800*/  SHFL.IDX PT, R38, R38, RZ, 0x1e1f ;  /* 0x001e1fff26267589 */ /* 0x000ee400000e0000 */
.L_x_10665:
[----:B------:R-:W-:Y:S05]  /*6810*/  @!P3 BRA `(.L_x_10404) ;  /* 0x000000000098b947 */ /* 0x000fea0003800000 */
[----:B------:R-:W4:Y:S01]  /*6820*/  LDL R12, [R1+0x20] ;  /* 0x00002000010c7983 */ /* 0x000f220000100800 */
[----:B------:R-:W-:-:S03]  /*6830*/  ULDC UR4, c[0x0][0x2f4] ;  /* 0x0000bd0000047ab9 */ /* 0x000fc60000000800 */
[----:B------:R-:W5:Y:S04]  /*6840*/  LDL R11, [R1+0x1c] ;  /* 0x00001c00010b7983 */ /* 0x000f680000100800 */
[----:B------:R-:W5:Y:S01]  /*6850*/  LDL R40, [R1+0x18] ;  /* 0x0000180001287983 */ /* 0x000f620000100800 */
[----:B------:R-:W-:Y:S02]  /*6860*/  ISETP.GE.AND P5, PT, R16, UR4, PT ;  /* 0x0000000410007c0c */ /* 0x000fe4000bfa6270 */
[----:B------:R-:W-:-:S11]  /*6870*/  ISETP.GE.AND P4, PT, R22, UR4, PT ;  /* 0x0000000416007c0c */ /* 0x000fd6000bf86270 */
[----:B---3--:R-:W-:-:S04]  /*6880*/  @!P5 LEA R36, P3, R16, R38, 0x1 ;  /* 0x000000261024d211 */ /* 0x008fc800078608ff */
[----:B--2---:R-:W-:Y:S02]  /*6890*/  @!P5 LEA.HI.X R37, R16, R39, R17, 0x1, P3 ;  /* 0x000000271025d211 */ /* 0x004fe400018f0c11 */
[----:B------:R-:W-:-:S04]  /*68a0*/  @!P4 LEA R34, P3, R22, R38, 0x1 ;  /* 0x000000261622c211 */ /* 0x000fc800078608ff */
[----:B----4-:R-:W-:Y:S02]  /*68b0*/  @!P4 LEA.HI.X R35, R22, R39, R12, 0x1, P3 ;  /* 0x000000271623c211 */ /* 0x010fe400018f0c0c */
[----:B-1----:R-:W1:Y:S01]  /*68c0*/  @!P5 LDS.128 R12, [R62+0x15000] ;  /* 0x015000003e0cd984 */ /* 0x002e620000000c00 */
[----:B------:R-:W-:-:S13]  /*68d0*/  ISETP.GE.AND P3, PT, R19, UR4, PT ;  /* 0x0000000413007c0c */ /* 0x000fda000bf66270 */
[----:B------:R-:W-:-:S04]  /*68e0*/  @!P3 LEA R32, P6, R19, R38, 0x1 ;  /* 0x000000261320b211 */ /* 0x000fc800078c08ff */
[----:B-----5:R-:W-:Y:S01]  /*68f0*/  @!P3 LEA.HI.X R33, R19, R39, R11, 0x1, P6 ;  /* 0x000000271321b211 */ /* 0x020fe200030f0c0b */
[----:B-1----:R1:W-:Y:S01]  /*6900*/  @!P5 ST.E.128 desc[UR42][R36.64], R12 ;  /* 0x0000000c2400d985 */ /* 0x0023e2000c101d2a */
[----:B------:R-:W-:-:S13]  /*6910*/  ISETP.GE.AND P5, PT, R0, UR4, PT ;  /* 0x0000000400007c0c */ /* 0x000fda000bfa6270 */
[----:B------:R-:W2:Y:S01]  /*6920*/  @!P5 LDS.128 R12, [R61+0x15000] ;  /* 0x015000003d0cd984 */ /* 0x000ea20000000c00 */
[----:B------:R-:W-:Y:S02]  /*6930*/  @!P5 IMAD.SHL.U32 R11, R155, 0x8, RZ ;  /* 0x000000089b0bd824 */ /* 0x000fe400078e00ff */
[----:B-1----:R-:W-:Y:S02]  /*6940*/  @!P5 IMAD.MOV.U32 R36, RZ, RZ, R38 ;  /* 0x000000ffff24d224 */ /* 0x002fe400078e0026 */
[----:B------:R-:W-:Y:S02]  /*6950*/  @!P5 IMAD.MOV.U32 R37, RZ, RZ, R39 ;  /* 0x000000ffff25d224 */ /* 0x000fe400078e0027 */
[----:B------:R-:W-:-:S05]  /*6960*/  @!P5 IMAD.WIDE R36, R11, 0x2, R36 ;  /* 0x000000020b24d825 */ /* 0x000fca00078e0224 */
[----:B--2---:R1:W-:Y:S01]  /*6970*/  @!P5 ST.E.128 desc[UR42][R36.64], R12 ;  /* 0x0000000c2400d985 */ /* 0x0043e2000c101d2a */
[----:B------:R-:W-:-:S13]  /*6980*/  ISETP.GE.AND P5, PT, R3, UR4, PT ;  /* 0x0000000403007c0c */ /* 0x000fda000bfa6270 */
[----:B------:R-:W2:Y:S01]  /*6990*/  @!P5 LDS.128 R12, [R62+0x17000] ;  /* 0x017000003e0cd984 */ /* 0x000ea20000000c00 */
[----:B------:R-:W-:Y:S02]  /*69a0*/  @!P5 IMAD.SHL.U32 R11, R156, 0x8, RZ ;  /* 0x000000089c0bd824 */ /* 0x000fe400078e00ff */
[----:B-1----:R-:W-:Y:S02]  /*69b0*/  @!P5 IMAD.MOV.U32 R36, RZ, RZ, R38 ;  /* 0x000000ffff24d224 */ /* 0x002fe400078e0026 */
[----:B------:R-:W-:Y:S02]  /*69c0*/  @!P5 IMAD.MOV.U32 R37, RZ, RZ, R39 ;  /* 0x000000ffff25d224 */ /* 0x000fe400078e0027 */
[----:B------:R-:W-:-:S05]  /*69d0*/  @!P5 IMAD.WIDE R36, R11, 0x2, R36 ;  /* 0x000000020b24d825 */ /* 0x000fca00078e0224 */
[----:B--2---:R1:W-:Y:S01]  /*69e0*/  @!P5 ST.E.128 desc[UR42][R36.64], R12 ;  /* 0x0000000c2400d985 */ /* 0x0043e2000c101d2a */
[----:B------:R-:W-:-:S03]  /*69f0*/  ISETP.GE.AND P5, PT, R136, UR4, PT ;  /* 0x0000000488007c0c */ /* 0x000fc6000bfa6270 */
[----:B------:R-:W2:Y:S10]  /*6a00*/  @!P4 LDS.128 R12, [R61+0x17000] ;  /* 0x017000003d0cc984 */ /* 0x000eb40000000c00 */
[----:B-1----:R-:W-:-:S04]  /*6a10*/  @!P5 LEA R36, P6, R136, R38, 0x1 ;  /* 0x000000268824d211 */ /* 0x002fc800078c08ff */
[----:B------:R-:W-:Y:S01]  /*6a20*/  @!P5 LEA.HI.X R37, R136, R39, R40, 0x1, P6 ;  /* 0x000000278825d211 */ /* 0x000fe200030f0c28 */
[----:B--2---:R-:W-:Y:S04]  /*6a30*/  @!P4 ST.E.128 desc[UR42][R34.64], R12 ;  /* 0x0000000c2200c985 */ /* 0x004fe8000c101d2a */
[----:B------:R-:W1:Y:S04]  /*6a40*/  @!P3 LDS.128 R12, [R62+0x19000] ;  /* 0x019000003e0cb984 */ /* 0x000e680000000c00 */
[----:B-1----:R-:W-:Y:S04]  /*6a50*/  @!P3 ST.E.128 desc[UR42][R32.64], R12 ;  /* 0x0000000c2000b985 */ /* 0x002fe8000c101d2a */
[----:B------:R-:W1:Y:S04]  /*6a60*/  @!P5 LDS.128 R12, [R61+0x19000] ;  /* 0x019000003d0cd984 */ /* 0x000e680000000c00 */
[----:B-1----:R4:W-:Y:S02]  /*6a70*/  @!P5 ST.E.128 desc[UR42][R36.64], R12 ;  /* 0x0000000c2400d985 */ /* 0x0029e4000c101d2a */
.L_x_10404:
[----:B------:R-:W-:Y:S05]  /*6a80*/  BSYNC B0 ;  /* 0x0000000000007941 */ /* 0x000fea0003800000 */
.L_x_10395:
[----:B------:R-:W5:Y:S01]  /*6a90*/  S2R R11, SR_TID.X ;  /* 0x00000000000b7919 */ /* 0x000f620000002100 */
[----:B------:R-:W-:Y:S01]  /*6aa0*/  @!PT LDS RZ, [RZ] ;  /* 0x00000000fffff984 */ /* 0x000fe20000000800 */
[----:B------:R-:W-:Y:S01]  /*6ab0*/  @!PT LDS RZ, [RZ] ;  /* 0x00000000fffff984 */ /* 0x000fe20000000800 */
[----:B------:R-:W-:Y:S01]  /*6ac0*/  @!PT LDS RZ, [RZ] ;  /* 0x00000000fffff984 */ /* 0x000fe20000000800 */
[----:B------:R-:W-:Y:S01]  /*6ad0*/  @!PT LDS RZ, [RZ] ;  /* 0x00000000fffff984 */ /* 0x000fe20000000800 */
[----:B------:R0:W-:Y:S06]  /*6ae0*/  MEMBAR.ALL.CTA ;  /* 0x0000000000007992 */ /* 0x0001ec0000008000 */
[----:B0-----:R-:W0:Y:S01]  /*6af0*/  FENCE.VIEW.ASYNC.S ;  /* 0x00000000000073c6 */ /* 0x001e220000000000 */
[----:B------:R-:W-:Y:S05]  /*6b00*/  WARPSYNC.ALL ;  /* 0x0000000000007948 */ /* 0x000fea0003800000 */
[----:B------:R-:W-:Y:S01]  /*6b10*/  BSSY B0, `(.L_x_10447) ;  /* 0x0000008000007945 */ /* 0x000fe20003800000 */
[----:B0-----:R0:W-:Y:S01]  /*6b20*/  BAR.SYNC.DEFER_BLOCKING R102, 0x80 ;  /* 0x000200660000751d */ /* 0x0011e20000010000 */
[----:B-----5:R-:W-:-:S13]  /*6b30*/  LOP3.LUT P3, RZ, R11, 0x7f, RZ, 0xc0, !PT ;  /* 0x0000007f0bff7812 */ /* 0x020fda000786c0ff */
[----:B------:R-:W-:-:S05]  /*6b40*/  @!P3 VIADD R11, R60, 0x2d8a0 ;  /* 0x0002d8a03c0bb836 */ /* 0x000fca0000000000 */
[----:B------:R-:W-:-:S04]  /*6b50*/  @!P3 PRMT R11, RZ, 0x654, R11 ;  /* 0x00000654ff0bb816 */ /* 0x000fc8000000000b */
[----:B------:R0:W-:Y:S01]  /*6b60*/  @!P3 SYNCS.ARRIVE.TRANS64.RED.A1T0 RZ, [R11+URZ], RZ ;  /* 0x000000ff0bffb9a7 */ /* 0x0001e2000810043f */
[----:B------:R-:W-:Y:S05]  /*6b70*/  @!P2 BRA `(.L_x_10448) ;  /* 0x000000000004a947 */ /* 0x000fea0003800000 */
[----:B------:R-:W-:Y:S01]  /*6b80*/  BPT.TRAP 0x1 ;  /* 0x000000040000795c */ /* 0x000fe20000300000 */
.L_x_10448:
[----:B------:R-:W-:Y:S05]  /*6b90*/  BSYNC B0 ;  /* 0x0000000000007941 */ /* 0x000fea0003800000 */
.L_x_10447:
[----:B------:R-:W5:Y:S01]  /*6ba0*/  SYNCS.PHASECHK.TRANS64.TRYWAIT P2, [R60+URZ+0x2d8b0], R81 ;  /* 0x02d8b0513c0075a7 */ /* 0x000f62000804017f */
[----:B------:R-:W-:Y:S04]  /*6bb0*/  BSSY B0, `(.L_x_10449) ;  /* 0x0000002000007945 */ /* 0x000fe80003800000 */
[----:B-----5:R-:W-:Y:S05]  /*6bc0*/  @!P2 BRA `(.L_x_10450) ;  /* 0x000001380054a947 */ /* 0x020fea0003800000 */
.L_x_10666:
[----:B------:R-:W-:Y:S05]  /*6bd0*/  BSYNC B0 ;  /* 0x0000000000007941 */ /* 0x000fea0003800000 */
.L_x_10449:
[----:B------:R-:W-:Y:S01]  /*6be0*/  ULDC.64 UR4, c[0x0][0x328] ;  /* 0x0000ca0000047ab9 */ /* 0x000fe20000000a00 */
[----:B------:R-:W-:Y:S01]  /*6bf0*/  BSSY B0, `(.L_x_10451) ;  /* 0x000003a000007945 */ /* 0x000fe20003800000 */
[----:B------:R-:W-:Y:S02]  /*6c00*/  IMAD R78, R78, UR4, RZ ;  /* 0x000000044e4e7c24 */ /* 0x000fe4000f8e02ff */
[----:B-1-34-:R-:W-:-:S04]  /*6c10*/  IMAD.WIDE.U32 R12, R77, UR4, RZ ;  /* 0x000000044d0c7c25 */ /* 0x01afc8000f8e00ff */
[----:B------:R-:W-:Y:S01]  /*6c20*/  IMAD R77, R77, UR5, R78 ;  /* 0x000000054d4d7c24 */ /* 0x000fe2000f8e024e */
[----:B------:R-:W-:Y:S02]  /*6c30*/  ULDC.64 UR4, c[0x0][0x338] ;  /* 0x0000ce0000047ab9 */ /* 0x000fe40000000a00 */
[----:B------:R-:W-:Y:S02]  /*6c40*/  IMAD R79, R79, UR4, RZ ;  /* 0x000000044f4f7c24 */ /* 0x000fe4000f8e02ff */
[----:B------:R-:W-:Y:S02]  /*6c50*/  IMAD.IADD R13, R13, 0x1, R77 ;  /* 0x000000010d0d7824 */ /* 0x000fe400078e024d */
[C---:B------:R-:W-:Y:S02]  /*6c60*/  IMAD R79, R76.reuse, UR5, R79 ;  /* 0x000000054c4f7c24 */ /* 0x040fe4000f8e024f */
[----:B------:R-:W-:Y:S01]  /*6c70*/  IMAD.WIDE.U32 R12, R76, UR4, R12 ;  /* 0x000000044c0c7c25 */ /* 0x000fe2000f8e000c */
[----:B------:R-:W-:-:S03]  /*6c80*/  ULDC.64 UR4, c[0x0][0x330] ;  /* 0x0000cc0000047ab9 */ /* 0x000fc60000000a00 */
[----:B0-----:R-:W-:Y:S02]  /*6c90*/  IMAD R11, R6, UR4, RZ ;  /* 0x00000004060b7c24 */ /* 0x001fe4000f8e02ff */
[----:B------:R-:W-:Y:S02]  /*6ca0*/  IMAD.IADD R13, R13, 0x1, R79 ;  /* 0x000000010d0d7824 */ /* 0x000fe400078e024f */
[C---:B------:R-:W-:Y:S02]  /*6cb0*/  IMAD R11, R30.reuse, UR5, R11 ;  /* 0x000000051e0b7c24 */ /* 0x040fe4000f8e020b */
[----:B------:R-:W-:Y:S01]  /*6cc0*/  IMAD.WIDE.U32 R12, R30, UR4, R12 ;  /* 0x000000041e0c7c25 */ /* 0x000fe2000f8e000c */
[----:B------:R-:W-:-:S03]  /*6cd0*/  ULDC.64 UR4, c[0x0][0x318] ;  /* 0x0000c60000047ab9 */ /* 0x000fc60000000a00 */
[----:B------:R-:W-:Y:S01]  /*6ce0*/  IMAD.IADD R13, R13, 0x1, R11 ;  /* 0x000000010d0d7824 */ /* 0x000fe200078e020b */
[----:B------:R-:W-:-:S04]  /*6cf0*/  LEA R11, P2, R12, UR4, 0x1 ;  /* 0x000000040c0b7c11 */ /* 0x000fc8000f8408ff */
[----:B------:R-:W-:Y:S01]  /*6d00*/  LEA.HI.X R12, R12, UR5, R13, 0x1, P2 ;  /* 0x000000050c0c7c11 */ /* 0x000fe200090f0c0d */
[----:B--2---:R0:W1:Y:S01]  /*6d10*/  SHFL.IDX PT, R36, R11, RZ, 0x1e1f ;  /* 0x001e1fff0b247589 */ /* 0x00406200000e0000 */
[----:B------:R-:W-:-:S03]  /*6d20*/  ISETP.GT.AND P2, PT, R80, R140, PT ;  /* 0x0000008c5000720c */ /* 0x000fc60003f44270 */
[----:B------:R0:W2:Y:S10]  /*6d30*/  SHFL.IDX PT, R37, R12, RZ, 0x1e1f ;  /* 0x001e1fff0c257589 */ /* 0x0000b400000e0000 */
[----:B0-----:R-:W-:Y:S05]  /*6d40*/  @!P2 BRA `(.L_x_10452) ;  /* 0x000000000090a947 */ /* 0x001fea0003800000 */
[----:B------:R-:W3:Y:S01]  /*6d50*/  LDL R15, [R1+0x20] ;  /* 0x00002000010f7983 */ /* 0x000ee20000100800 */
[----:B------:R-:W-:-:S03]  /*6d60*/  ULDC UR4, c[0x0][0x2f4] ;  /* 0x0000bd0000047ab9 */ /* 0x000fc60000000800 */
[----:B------:R-:W4:Y:S01]  /*6d70*/  LDL R14, [R1+0x1c] ;  /* 0x00001c00010e7983 */ /* 0x000f220000100800 */
[----:B------:R-:W-:Y:S02]  /*6d80*/  ISETP.GE.AND P5, PT, R16, UR4, PT ;  /* 0x0000000410007c0c */ /* 0x000fe4000bfa6270 */
[----:B------:R-:W-:Y:S01]  /*6d90*/  ISETP.GE.AND P4, PT, R22, UR4, PT ;  /* 0x0000000416007c0c */ /* 0x000fe2000bf86270 */
[----:B------:R-:W5:Y:S10]  /*6da0*/  LDL R40, [R1+0x18] ;  /* 0x0000180001287983 */ /* 0x000f740000100800 */
[----:B-1----:R-:W-:-:S04]  /*6db0*/  @!P5 LEA R38, P2, R16, R36, 0x1 ;  /* 0x000000241026d211 */ /* 0x002fc800078408ff */
[----:B--2---:R-:W-:Y:S02]  /*6dc0*/  @!P5 LEA.HI.X R39, R16, R37, R17, 0x1, P2 ;  /* 0x000000251027d211 */ /* 0x004fe400010f0c11 */
[----:B------:R-:W-:-:S04]  /*6dd0*/  @!P4 LEA R34, P2, R22, R36, 0x1 ;  /* 0x000000241622c211 */ /* 0x000fc800078408ff */
[----:B---3--:R-:W-:Y:S02]  /*6de0*/  @!P4 LEA.HI.X R35, R22, R37, R15, 0x1, P2 ;  /* 0x000000251623c211 */ /* 0x008fe400010f0c0f */
[----:B------:R-:W-:-:S13]  /*6df0*/  ISETP.GE.AND P2, PT, R19, UR4, PT ;  /* 0x0000000413007c0c */ /* 0x000fda000bf46270 */
[----:B------:R-:W-:-:S04]  /*6e00*/  @!P2 LEA R32, P6, R19, R36, 0x1 ;  /* 0x000000241320a211 */ /* 0x000fc800078c08ff */
[----:B----4-:R-:W-:Y:S02]  /*6e10*/  @!P2 LEA.HI.X R33, R19, R37, R14, 0x1, P6 ;  /* 0x000000251321a211 */ /* 0x010fe400030f0c0e */
[----:B------:R-:W0:Y:S04]  /*6e20*/  @!P5 LDS.128 R12, [R62] ;  /* 0x000000003e0cd984 */ /* 0x000e280000000c00 */
[----:B0-----:R0:W-:Y:S01]  /*6e30*/  @!P5 ST.E.128 desc[UR42][R38.64], R12 ;  /* 0x0000000c2600d985 */ /* 0x0011e2000c101d2a */
[----:B------:R-:W-:-:S13]  /*6e40*/  ISETP.GE.AND P5, PT, R0, UR4, PT ;  /* 0x0000000400007c0c */ /* 0x000fda000bfa6270 */
[----:B------:R-:W1:Y:S01]  /*6e50*/  @!P5 LDS.128 R12, [R61] ;  /* 0x000000003d0cd984 */ /* 0x000e620000000c00 */
[----:B------:R-:W-:-:S04]  /*6e60*/  @!P5 IMAD.SHL.U32 R11, R155, 0x8, RZ ;  /* 0x000000089b0bd824 */ /* 0x000fc800078e00ff */
[----:B0-----:R-:W-:-:S05]  /*6e70*/  @!P5 IMAD.WIDE R38, R11, 0x2, R36 ;  /* 0x000000020b26d825 */ /* 0x001fca00078e0224 */
[----:B-1----:R0:W-:Y:S01]  /*6e80*/  @!P5 ST.E.128 desc[UR42][R38.64], R12 ;  /* 0x0000000c2600d985 */ /* 0x0021e2000c101d2a */
[----:B------:R-:W-:-:S13]  /*6e90*/  ISETP.GE.AND P5, PT, R3, UR4, PT ;  /* 0x0000000403007c0c */ /* 0x000fda000bfa6270 */
[----:B------:R-:W1:Y:S01]  /*6ea0*/  @!P5 LDS.128 R12, [R62+0x2000] ;  /* 0x002000003e0cd984 */ /* 0x000e620000000c00 */
[----:B------:R-:W-:Y:S02]  /*6eb0*/  @!P5 IMAD.SHL.U32 R11, R156, 0x8, RZ ;  /* 0x000000089c0bd824 */ /* 0x000fe400078e00ff */
[----:B0-----:R-:W-:Y:S02]  /*6ec0*/  @!P5 IMAD.MOV.U32 R38, RZ, RZ, R36 ;  /* 0x000000ffff26d224 */ /* 0x001fe400078e0024 */
[----:B------:R-:W-:Y:S02]  /*6ed0*/  @!P5 IMAD.MOV.U32 R39, RZ, RZ, R37 ;  /* 0x000000ffff27d224 */ /* 0x000fe400078e0025 */
[----:B------:R-:W-:-:S05]  /*6ee0*/  @!P5 IMAD.WIDE R38, R11, 0x2, R38 ;  /* 0x000000020b26d825 */ /* 0x000fca00078e0226 */
[----:B-1----:R-:W-:Y:S01]  /*6ef0*/  @!P5 ST.E.128 desc[UR42][R38.64], R12 ;  /* 0x0000000c2600d985 */ /* 0x002fe2000c101d2a */
[----:B------:R-:W-:-:S03]  /*6f00*/  ISETP.GE.AND P5, PT, R136, UR4, PT ;  /* 0x0000000488007c0c */ /* 0x000fc6000bfa6270 */
[----:B------:R-:W0:Y:S10]  /*6f10*/  @!P4 LDS.128 R12, [R61+0x2000] ;  /* 0x002000003d0cc984 */ /* 0x000e340000000c00 */
[----:B------:R-:W-:-:S04]  /*6f20*/  @!P5 LEA R36, P6, R136, R36, 0x1 ;  /* 0x000000248824d211 */ /* 0x000fc800078c08ff */
[----:B-----5:R-:W-:Y:S01]  /*6f30*/  @!P5 LEA.HI.X R37, R136, R37, R40, 0x1, P6 ;  /* 0x000000258825d211 */ /* 0x020fe200030f0c28 */
[----:B0-----:R-:W-:Y:S04]  /*6f40*/  @!P4 ST.E.128 desc[UR42][R34.64], R12 ;  /* 0x0000000c2200c985 */ /* 0x001fe8000c101d2a */
[----:B------:R-:W0:Y:S04]  /*6f50*/  @!P2 LDS.128 R12, [R62+0x4000] ;  /* 0x004000003e0ca984 */ /* 0x000e280000000c00 */
[----:B0-----:R-:W-:Y:S04]  /*6f60*/  @!P2 ST.E.128 desc[UR42][R32.64], R12 ;  /* 0x0000000c2000a985 */ /* 0x001fe8000c101d2a */
[----:B------:R-:W0:Y:S04]  /*6f70*/  @!P5 LDS.128 R12, [R61+0x4000] ;  /* 0x004000003d0cd984 */ /* 0x000e280000000c00 */
[----:B0-----:R0:W-:Y:S02]  /*6f80*/  @!P5 ST.E.128 desc[UR42][R36.64], R12 ;  /* 0x0000000c2400d985 */ /* 0x0011e4000c101d2a */
.L_x_10452:
[----:B------:R-:W-:Y:S05]  /*6f90*/  BSYNC B0 ;  /* 0x0000000000007941 */ /* 0x000fea0003800000 */
.L_x_10451:
[----:B------:R-:W-:Y:S01]  /*6fa0*/  @!PT LDS RZ, [RZ] ;  /* 0x00000000fffff984 */ /* 0x000fe20000000800 */
[----:B------:R-:W-:Y:S01]  /*6fb0*/  @!PT LDS RZ, [RZ] ;  /* 0x00000000fffff984 */ /* 0x000fe20000000800 */
[----:B------:R-:W-:Y:S01]  /*6fc0*/  @!PT LDS RZ, [RZ] ;  /* 0x00000000fffff984 */ /* 0x000fe20000000800 */
[----:B------:R-:W-:Y:S01]  /*6fd0*/  @!PT LDS RZ, [RZ] ;  /* 0x00000000fffff984 */ /* 0x000fe20000000800 */
[----:B------:R3:W-:Y:S06]  /*6fe0*/  MEMBAR.ALL.CTA ;  /* 0x0000000000007992 */ /* 0x0007ec0000008000 */
[----:B---3--:R-:W3:Y:S01]  /*6ff0*/  FENCE.VIEW.ASYNC.S ;  /* 0x00000000000073c6 */ /* 0x008ee20000000000 */
[----:B------:R-:W-:Y:S02]  /*7000*/  VIADD R18, R18, 0x1 ;  /* 0x0000000112127836 */ /* 0x000fe40000000000 */
[----:B------:R-:W-:Y:S01]  /*7010*/  @!P3 VIADD R60, R60, 0x2d8c0 ;  /* 0x0002d8c03c3cb836 */ /* 0x000fe20000000000 */
[----:B---3--:R3:W-:Y:S02]  /*7020*/  BAR.SYNC.DEFER_BLOCKING R102, 0x80 ;  /* 0x000200660000751d */ /* 0x0087e40000010000 */
[----:B------:R-:W-:-:S02]  /*7030*/  ISETP.NE.AND P2, PT, R18, 0x2, PT ;  /* 0x000000021200780c */ /* 0x000fc40003f45270 */
[----:B------:R-:W-:Y:S02]  /*7040*/  @!P3 PRMT R60, RZ, 0x654, R60 ;  /* 0x00000654ff3cb816 */ /* 0x000fe4000000003c */
[----:B0-----:R-:W-:Y:S02]  /*7050*/  SEL R12, RZ, 0x1, P2 ;  /* 0x00000001ff0c7807 */ /* 0x001fe40001000000 */
[----:B------:R-:W-:Y:S02]  /*7060*/  SEL R18, R18, RZ, P2 ;  /* 0x000000ff12127207 */ /* 0x000fe40001000000 */
[----:B------:R-:W-:Y:S01]  /*7070*/  LOP3.LUT R137, R137, R12, RZ, 0x3c, !PT ;  /* 0x0000000c89897212 */ /* 0x000fe200078e3cff */
[----:B------:R3:W-:Y:S01]  /*7080*/  @!P3 SYNCS.ARRIVE.TRANS64.RED.A1T0 RZ, [R60+URZ], RZ ;  /* 0x000000ff3cffb9a7 */ /* 0x0007e2000810043f */
[----:B------:R-:W-:Y:S05]  /*7090*/  @P1 BRA `(.L_x_10453) ;  /* 0xffffffb400541947 */ /* 0x000fea000383ffff */
[----:B------:R-:W0:Y:S01]  /*70a0*/  S2R R11, SR_TID.X ;  /* 0x00000000000b7919 */ /* 0x000e220000002100 */
[----:B------:R-:W-:Y:S02]  /*70b0*/  PLOP3.LUT P0, PT, PT, PT, PT, 0x8, 0x0 ;  /* 0x000000000000781c */ /* 0x000fe40003f0e170 */
[----:B0-----:R-:W-:-:S04]  /*70c0*/  SHF.R.U32.HI R11, RZ, 0x7, R11 ;  /* 0x00000007ff0b7819 */ /* 0x001fc8000001160b */
[----:B------:R-:W-:-:S13]  /*70d0*/  ISETP.NE.AND P4, PT, R11, 0x1, PT ;  /* 0x000000010b00780c */ /* 0x000fda0003f85270 */
[----:B------:R-:W-:Y:S06]  /*70e0*/  @!P4 BAR.ARV 0x9, 0x100 ;  /* 0x024400000000cb1d */ /* 0x000fec0000002000 */
.L_x_10390:
        /* <DEDUP_REMOVED lines=16> */
[----:B-12---:R-:W-:Y:S02]  /*71f0*/  CS2R R36, SRZ ;  /* 0x0000000000247805 */ /* 0x006fe4000001ff00 */
[----:B------:R-:W-:Y:S02]  /*7200*/  CS2R R66, SRZ ;  /* 0x0000000000427805 */ /* 0x000fe4000001ff00 */
[----:B------:R-:W-:Y:S02]  /*7210*/  CS2R R58, SRZ ;  /* 0x00000000003a7805 */ /* 0x000fe4000001ff00 */
[----:B------:R-:W-:-:S02]  /*7220*/  CS2R R72, SRZ ;  /* 0x0000000000487805 */ /* 0x000fc4000001ff00 */
[----:B------:R-:W-:Y:S02]  /*7230*/  CS2R R46, SRZ ;  /* 0x00000000002e7805 */ /* 0x000fe4000001ff00 */
[----:B------:R-:W-:Y:S02]  /*7240*/  CS2R R26, SRZ ;  /* 0x00000000001a7805 */ /* 0x000fe4000001ff00 */
[----:B---3--:R-:W-:Y:S01]  /*7250*/  CS2R R60, SRZ ;  /* 0x00000000003c7805 */ /* 0x008fe2000001ff00 */
[----:B------:R-:W-:Y:S01]  /*7260*/  IMAD.MOV.U32 R74, RZ, RZ, RZ ;  /* 0x000000ffff4a7224 */ /* 0x000fe200078e00ff */
[----:B------:R-:W-:Y:S02]  /*7270*/  CS2R R48, SRZ ;  /* 0x0000000000307805 */ /* 0x000fe4000001ff00 */
[----:B------:R-:W-:Y:S02]  /*7280*/  CS2R R38, SRZ ;  /* 0x0000000000267805 */ /* 0x000fe4000001ff00 */
[----:B------:R-:W-:Y:S01]  /*7290*/  CS2R R62, SRZ ;  /* 0x00000000003e7805 */ /* 0x000fe2000001ff00 */
[----:B------:R-:W-:-:S02]  /*72a0*/  IMAD.MOV.U32 R51, RZ, RZ, RZ ;  /* 0x000000ffff337224 */ /* 0x000fc400078e00ff */
[----:B------:R-:W-:Y:S01]  /*72b0*/  IMAD.MOV.U32 R6, RZ, RZ, RZ ;  /* 0x000000ffff067224 */ /* 0x000fe200078e00ff */
[----:B------:R-:W-:Y:S06]  /*72c0*/  @P0 BRA `(.L_x_10454) ;  /* 0x00000000000c0947 */ /* 0x000fec0003800000 */
[----:B------:R-:W0:Y:S01]  /*72d0*/  FENCE.VIEW.ASYNC.G ;  /* 0x00000000000073c6 */ /* 0x000e220000000100 */
[----:B------:R-:W-:Y:S05]  /*72e0*/  WARPSYNC.ALL ;  /* 0x0000000000007948 */ /* 0x000fea0003800000 */
[----:B0-----:R-:W-:Y:S06]  /*72f0*/  BAR.ARV 0xc, 0x200 ;  /* 0x0308000000007b1d */ /* 0x001fec0000002000 */
.L_x_10454:
[----:B------:R-:W-:Y:S02]  /*7300*/  IMAD.MOV.U32 R50, RZ, RZ, RZ ;  /* 0x000000ffff327224 */ /* 0x000fe400078e00ff */
[----:B------:R-:W-:Y:S01]  /*7310*/  IMAD.MOV.U32 R7, RZ, RZ, RZ ;  /* 0x000000ffff077224 */ /* 0x000fe200078e00ff */
[----:B------:R-:W-:Y:S06]  /*7320*/  @!P2 BRA `(.L_x_10455) ;  /* 0x000000a400a8a947 */ /* 0x000fec0003800000 */
[----:B------:R-:W-:-:S03]  /*7330*/  UMOV UR4, 0xffffffff ;  /* 0xffffffff00047882 */ /* 0x000fc60000000000 */
[----:B------:R-:W-:Y:S05]  /*7340*/  BRA.DIV UR4, `(.L_x_10456) ;  /* 0x0000013204887947 */ /* 0x000fea000b800000 */
[----:B------:R-:W0:Y:S02]  /*7350*/  S2R R0, SR_TID.X ;  /* 0x0000000000007919 */ /* 0x000e240000002100 */
[----:B0-----:R-:W-:-:S05]  /*7360*/  VIADD R3, R0, 0xffffff80 ;  /* 0xffffff8000037836 */ /* 0x001fca0000000000 */
[----:B------:R-:W-:-:S04]  /*7370*/  SHF.R.S32.HI R0, RZ, 0x1f, R3 ;  /* 0x0000001fff007819 */ /* 0x000fc80000011403 */
[----:B------:R-:W-:-:S04]  /*7380*/  LEA.HI R0, R0, R3, RZ, 0x7 ;  /* 0x0000000300007211 */ /* 0x000fc800078f38ff */
[----:B------:R-:W-:-:S06]  /*7390*/  SHF.R.S32.HI R0, RZ, 0x7, R0 ;  /* 0x00000007ff007819 */ /* 0x000fcc0000011400 */
[----:B------:R-:W0:Y:S04]  /*73a0*/  SHFL.IDX PT, R0, R0, RZ, 0x1f ;  /* 0x00001fff00007589 */ /* 0x000e2800000e0000 */
[----:B0-----:R1:W-:Y:S02]  /*73b0*/  STL [R1+0x6c], R0 ;  /* 0x00006c0001007387 */ /* 0x0013e40000100800 */
.L_x_10669:
[----:B------:R-:W1:Y:S01]  /*73c0*/  LDL R3, [R1+0x6c] ;  /* 0x00006c0001037983 */ /* 0x000e620000100800 */
[----:B------:R-:W-:Y:S01]  /*73d0*/  BSSY B6, `(.L_x_10457) ;  /* 0x000001b000067945 */ /* 0x000fe20003800000 */
[----:B-1----:R-:W-:-:S05]  /*73e0*/  IMAD.HI R0, R3, 0x55555556, RZ ;  /* 0x5555555603007827 */ /* 0x002fca00078e02ff */
[----:B------:R-:W-:-:S05]  /*73f0*/  LEA.HI R44, R0, R0, RZ, 0x1 ;  /* 0x00000000002c7211 */ /* 0x000fca00078f08ff */
[----:B------:R-:W-:Y:S02]  /*7400*/  IMAD R44, R44, -0x3, R3 ;  /* 0xfffffffd2c2c7824 */ /* 0x000fe400078e0203 */
[----:B------:R-:W-:-:S04]  /*7410*/  VIADD R3, R2, 0x21800 ;  /* 0x0002180002037836 */ /* 0x000fc80000000000 */
[----:B------:R-:W-:Y:S01]  /*7420*/  IMAD R0, R44, 0x2000, R3 ;  /* 0x000020002c007824 */ /* 0x000fe200078e0203 */
[----:B------:R-:W-:-:S04]  /*7430*/  LOP3.LUT P0, RZ, R3, 0x3ff, RZ, 0xc0, !PT ;  /* 0x000003ff03ff7812 */ /* 0x000fc8000780c0ff */
[----:B------:R-:W-:-:S04]  /*7440*/  SHF.R.U32.HI R0, RZ, 0x4, R0 ;  /* 0x00000004ff007819 */ /* 0x000fc80000011600 */
[----:B------:R-:W-:-:S05]  /*7450*/  LOP3.LUT R0, R0, 0x3fff, RZ, 0xc0, !PT ;  /* 0x00003fff00007812 */ /* 0x000fca00078ec0ff */
[----:B------:R1:W-:Y:S01]  /*7460*/  STL [R1+0x74], R0 ;  /* 0x0000740001007387 */ /* 0x0003e20000100800 */
[----:B------:R-:W-:Y:S05]  /*7470*/  @!P0 BRA `(.L_x_10458) ;  /* 0x0000000000408947 */ /* 0x000fea0003800000 */
[----:B-1----:R-:W-:Y:S01]  /*7480*/  MOV R0, 0x0 ;  /* 0x0000000000007802 */ /* 0x002fe20000000f00 */
[----:B------:R-:W-:Y:S01]  /*7490*/  ULDC.64 UR4, c[0x4][0x138] ;  /* 0x01004e0000047ab9 */ /* 0x000fe20000000a00 */
[----:B------:R-:W-:Y:S01]  /*74a0*/  ULDC.64 UR6, c[0x4][0x140] ;  /* 0x0100500000067ab9 */ /* 0x000fe20000000a00 */
[----:B------:R-:W-:Y:S01]  /*74b0*/  IMAD.U32 R4, RZ, RZ, UR4 ;  /* 0x00000004ff047e24 */ /* 0x000fe2000f8e00ff */
[----:B0-----:R0:W1:Y:S01]  /*74c0*/  LDC.64 R14, c[0x4][R0] ;  /* 0x01000000000e7b82 */ /* 0x0010620000000a00 */
        /* <DEDUP_REMOVED lines=11> */
.L_x_10458:
[----:B------:R-:W-:Y:S05]  /*7580*/  BSYNC B6 ;  /* 0x0000000000067941 */ /* 0x000fea0003800000 */
.L_x_10457:
        /* <DEDUP_REMOVED lines=13> */
.L_x_10462:
[----:B---3--:R3:W4:Y:S02]  /*7660*/  SYNCS.PHASECHK.TRANS64.TRYWAIT P0, [R2+URZ+0x2d800], R3 ;  /* 0x02d80003020075a7 */ /* 0x008724000800017f */
[----:B----4-:R-:W-:Y:S05]  /*7670*/  @!P0 NANOSLEEP.SYNCS 0x989680 ;  /* 0x009896800000895d */ /* 0x010fea0003900000 */
[----:B------:R-:W4:Y:S02]  /*7680*/  @!P0 SYNCS.PHASECHK.TRANS64 P0, [R2+URZ+0x2d800], R3 ;  /* 0x02d80003020085a7 */ /* 0x000f24000800007f */
[----:B----4-:R-:W-:Y:S05]  /*7690*/  @!P0 BRA `(.L_x_10462) ;  /* 0xfffffffc00f08947 */ /* 0x010fea000383ffff */
.L_x_10461:
[----:B------:R-:W-:Y:S05]  /*76a0*/  BSYNC B0 ;  /* 0x0000000000007941 */ /* 0x000fea0003800000 */
.L_x_10460:
[----:B------:R-:W-:Y:S05]  /*76b0*/  BRA `(.L_x_10463) ;  /* 0x0000003c001c7947 */ /* 0x000fea0003800000 */
.L_x_10459:
[----:B-1---5:R-:W-:Y:S01]  /*76c0*/  SHF.R.S32.HI R0, RZ, 0x1f, R97 ;  /* 0x0000001fff007819 */ /* 0x022fe20000011461 */
        /* <DEDUP_REMOVED lines=19> */
[----:B0-----:R-:W-:Y:S01]  /*7800*/  MOV R14, 0x0 ;  /* 0x00000000000e7802 */ /* 0x001fe20000000f00 */
[----:B------:R-:W-:Y:S01]  /*7810*/  ULDC.64 UR4, c[0x4][0x138] ;  /* 0x01004e0000047ab9 */ /* 0x000fe20000000a00 */
[----:B------:R-:W-:Y:S01]  /*7820*/  ULDC.64 UR6, c[0x4][0x140] ;  /* 0x0100500000067ab9 */ /* 0x000fe20000000a00 */
[----:B------:R-:W-:Y:S02]  /*7830*/  IMAD.U32 R4, RZ, RZ, UR4 ;  /* 0x00000004ff047e24 */ /* 0x000fe4000f8e00ff */
[----:B------:R-:W-:Y:S01]  /*7840*/  IMAD.U32 R5, RZ, RZ, UR5 ;  /* 0x00000005ff057e24 */ /* 0x000fe2000f8e00ff */
[----:B------:R-:W0:Y:S01]  /*7850*/  LDC.64 R14, c[0x4][R14] ;  /* 0x010000000e0e7b82 */ /* 0x000e220000000a00 */
[----:B------:R-:W-:Y:S01]  /*7860*/  ULDC.64 UR4, c[0x4][0x48] ;  /* 0x0100120000047ab9 */ /* 0x000fe20000000a00 */
[----:B------:R-:W-:Y:S01]  /*7870*/  IMAD.U32 R6, RZ, RZ, UR6 ;  /* 0x00000006ff067e24 */ /* 0x000fe2000f8e00ff */
[----:B------:R-:W-:Y:S01]  /*7880*/  MOV R11, UR5 ;  /* 0x00000005000b7c02 */ /* 0x000fe20008000f00 */
[----:B------:R-:W-:-:S02]  /*7890*/  IMAD.U32 R7, RZ, RZ, UR7 ;  /* 0x00000007ff077e24 */ /* 0x000fc4000f8e00ff */
[----:B------:R-:W-:Y:S02]  /*78a0*/  IMAD.U32 R10, RZ, RZ, UR4 ;  /* 0x00000004ff0a7e24 */ /* 0x000fe4000f8e00ff */
[----:B------:R-:W-:Y:S02]  /*78b0*/  IMAD.MOV.U32 R8, RZ, RZ, 0x70 ;  /* 0x00000070ff087424 */ /* 0x000fe400078e00ff */
[----:B------:R-:W-:Y:S02]  /*78c0*/  IMAD.MOV.U32 R12, RZ, RZ, 0x1 ;  /* 0x00000001ff0c7424 */ /* 0x000fe400078e00ff */
[----:B------:R-:W-:-:S07]  /*78d0*/  IMAD.MOV.U32 R13, RZ, RZ, RZ ;  /* 0x000000ffff0d7224 */ /* 0x000fce00078e00ff */
[----:B------:R-:W-:-:S07]  /*78e0*/  LEPC R20, `(.L_x_10464) ;  /* 0x000000001014794e */ /* 0x000fce0000000000 */
[----:B0-----:R-:W-:Y:S05]  /*78f0*/  CALL.ABS.NOINC R14 ;  /* 0x000000000e007343 */ /* 0x001fea0003c00000 */
.L_x_10464:
        /* <DEDUP_REMOVED lines=8> */
[----:B------:R1:W3:Y:S04]  /*7980*/  SHFL.IDX PT, R0, R24, RZ, 0x1e1f ;  /* 0x001e1fff18007589 */ /* 0x0002e800000e0000 */
[----:B------:R1:W4:Y:S04]  /*7990*/  SHFL.IDX PT, R5, R27, RZ, 0x1e1f ;  /* 0x001e1fff1b057589 */ /* 0x00032800000e0000 */
[----:B------:R1:W0:Y:S02]  /*79a0*/  SHFL.IDX PT, R4, R26, RZ, 0x1e1f ;  /* 0x001e1fff1a047589 */ /* 0x00022400000e0000 */
.L_x_10675:
[----:B------:R-:W-:Y:S01]  /*79b0*/  ULDC UR4, c[0x0][0x448] ;  /* 0x0001120000047ab9 */ /* 0x000fe20000000800 */
[----:B------:R-:W-:Y:S01]  /*79c0*/  BSSY B1, `(.L_x_10468) ;  /* 0x000005a000017945 */ /* 0x000fe20003800000 */
[----:B------:R-:W-:Y:S01]  /*79d0*/  IMAD R45, R100, UR4, RZ ;  /* 0x00000004642d7c24 */ /* 0x000fe2000f8e02ff */
[----:B------:R-:W-:Y:S02]  /*79e0*/  CS2R R34, SRZ ;  /* 0x0000000000227805 */ /* 0x000fe4000001ff00 */
[----:B------:R-:W-:Y:S02]  /*79f0*/  CS2R R30, SRZ ;  /* 0x00000000001e7805 */ /* 0x000fe4000001ff00 */
[----:B-1----:R-:W-:Y:S02]  /*7a00*/  CS2R R26, SRZ ;  /* 0x00000000001a7805 */ /* 0x002fe4000001ff00 */
[----:B------:R-:W-:Y:S02]  /*7a10*/  CS2R R20, SRZ ;  /* 0x0000000000147805 */ /* 0x000fe4000001ff00 */
[----:B------:R-:W-:Y:S01]  /*7a20*/  ISETP.GE.AND P0, PT, R6, R45, PT ;  /* 0x0000002d0600720c */ /* 0x000fe20003f06270 */
[----:B------:R-:W-:Y:S01]  /*7a30*/  IMAD R45, R29, -0xc0, R45 ;  /* 0xffffff401d2d7824 */ /* 0x000fe200078e022d */
[----:B------:R-:W-:-:S02]  /*7a40*/  CS2R R12, SRZ ;  /* 0x00000000000c7805 */ /* 0x000fc4000001ff00 */
[----:B------:R-:W-:Y:S02]  /*7a50*/  CS2R R8, SRZ ;  /* 0x0000000000087805 */ /* 0x000fe4000001ff00 */
[----:B------:R-:W-:Y:S02]  /*7a60*/  CS2R R36, SRZ ;  /* 0x0000000000247805 */ /* 0x000fe4000001ff00 */
[----:B------:R-:W-:Y:S02]  /*7a70*/  CS2R R32, SRZ ;  /* 0x0000000000207805 */ /* 0x000fe4000001ff00 */
[----:B------:R-:W-:Y:S02]  /*7a80*/  CS2R R28, SRZ ;  /* 0x00000000001c7805 */ /* 0x000fe4000001ff00 */
[----:B------:R-:W-:Y:S02]  /*7a90*/  CS2R R24, SRZ ;  /* 0x0000000000187805 */ /* 0x000fe4000001ff00 */
[----:B0-----:R-:W-:-:S02]  /*7aa0*/  CS2R R14, SRZ ;  /* 0x00000000000e7805 */ /* 0x001fc4000001ff00 */
[----:B------:R-:W-:Y:S01]  /*7ab0*/  CS2R R10, SRZ ;  /* 0x00000000000a7805 */ /* 0x000fe2000001ff00 */
[----:B------:R-:W-:Y:S06]  /*7ac0*/  @P0 BRA `(.L_x_10469) ;  /* 0x0000000400240947 */ /* 0x000fec0003800000 */
[----:B------:R-:W2:Y:S01]  /*7ad0*/  LDL R7, [R1+0x4c] ;  /* 0x00004c0001077983 */ /* 0x000ea20000100800 */
[----:B------:R-:W-:-:S03]  /*7ae0*/  ULDC UR4, c[0x0][0x3f4] ;  /* 0x0000fd0000047ab9 */ /* 0x000fc60000000800 */
[----:B------:R-:W4:Y:S04]  /*7af0*/  LDL R39, [R1+0x24] ;  /* 0x0000240001277983 */ /* 0x000f280000100800 */
[----:B------:R-:W4:Y:S04]  /*7b00*/  LDL R38, [R1+0x48] ;  /* 0x0000480001267983 */ /* 0x000f280000100800 */
[----:B------:R-:W4:Y:S04]  /*7b10*/  LDL R35, [R1+0x50] ;  /* 0x0000500001237983 */ /* 0x000f280000100800 */
[----:B------:R-:W4:Y:S04]  /*7b20*/  LDL R34, [R1+0x54] ;  /* 0x0000540001227983 */ /* 0x000f280000100800 */
[----:B------:R-:W4:Y:S04]  /*7b30*/  LDL R49, [R1+0xa0] ;  /* 0x0000a00001317983 */ /* 0x000f280000100800 */
[----:B------:R-:W4:Y:S01]  /*7b40*/  LDL R48, [R1+0xa4] ;  /* 0x0000a40001307983 */ /* 0x000f220000100800 */
[----:B------:R-:W-:-:S02]  /*7b50*/  CS2R R32, SRZ ;  /* 0x0000000000207805 */ /* 0x000fc4000001ff00 */
[----:B------:R-:W-:Y:S02]  /*7b60*/  CS2R R30, SRZ ;  /* 0x00000000001e7805 */ /* 0x000fe4000001ff00 */
[----:B------:R-:W-:Y:S02]  /*7b70*/  CS2R R28, SRZ ;  /* 0x00000000001c7805 */ /* 0x000fe4000001ff00 */
[----:B------:R-:W-:Y:S02]  /*7b80*/  CS2R R26, SRZ ;  /* 0x00000000001a7805 */ /* 0x000fe4000001ff00 */
[----:B------:R-:W-:Y:S02]  /*7b90*/  CS2R R24, SRZ ;  /* 0x0000000000187805 */ /* 0x000fe4000001ff00 */
[----:B------:R-:W-:Y:S02]  /*7ba0*/  CS2R R20, SRZ ;  /* 0x0000000000147805 */ /* 0x000fe4000001ff00 */
[----:B------:R-:W-:-:S02]  /*7bb0*/  CS2R R36, SRZ ;  /* 0x0000000000247805 */ /* 0x000fc4000001ff00 */
[C---:B--2---:R-:W-:Y:S01]  /*7bc0*/  ISETP.GE.AND P3, PT, R7.reuse, UR4, PT ;  /* 0x0000000407007c0c */ /* 0x044fe2000bf66270 */
[----:B------:R-:W-:Y:S01]  /*7bd0*/  IMAD.SHL.U32 R9, R7, 0x2, RZ ;  /* 0x0000000207097824 */ /* 0x000fe200078e00ff */
[----:B------:R-:W-:-:S04]  /*7be0*/  SHF.R.S32.HI R6, RZ, 0x1f, R7 ;  /* 0x0000001fff067819 */ /* 0x000fc80000011407 */
[----:B------:R-:W-:-:S07]  /*7bf0*/  SHF.L.U64.HI R10, R7, 0x1, R6 ;  /* 0x00000001070a7819 */ /* 0x000fce0000010206 */
[----:B---3--:R-:W-:Y:S02]  /*7c00*/  @!P3 IADD3 R6, P0, R0, R9, RZ ;  /* 0x000000090006b210 */ /* 0x008fe40007f1e0ff */
[----:B----4-:R-:W-:-:S03]  /*7c10*/  ISETP.GE.AND P1, PT, R39, UR4, PT ;  /* 0x0000000427007c0c */ /* 0x010fc6000bf26270 */
[--C-:B------:R-:W-:Y:S01]  /*7c20*/  @!P3 IMAD.X R7, R3, 0x1, R10.reuse, P0 ;  /* 0x000000010307b824 */ /* 0x100fe200000e060a */
[----:B------:R-:W-:Y:S01]  /*7c30*/  @!P3 IADD3 R8, P0, R4, R9, RZ ;  /* 0x000000090408b210 */ /* 0x000fe20007f1e0ff */
[----:B------:R-:W-:Y:S01]  /*7c40*/  IMAD.SHL.U32 R13, R39, 0x2, RZ ;  /* 0x00000002270d7824 */ /* 0x000fe200078e00ff */
[----:B------:R-:W-:Y:S02]  /*7c50*/  SHF.R.S32.HI R11, RZ, 0x1f, R39 ;  /* 0x0000001fff0b7819 */ /* 0x000fe40000011427 */
[----:B------:R0:W5:Y:S01]  /*7c60*/  @!P3 LD.E.64 R32, desc[UR42][R6.64] ;  /* 0x0000002a0620b980 */ /* 0x000162000c101b00 */
[----:B------:R-:W-:Y:S01]  /*7c70*/  @!P3 IMAD.X R9, R5, 0x1, R10, P0 ;  /* 0x000000010509b824 */ /* 0x000fe200000e060a */
[----:B------:R-:W-:Y:S02]  /*7c80*/  ISETP.GE.AND P0, PT, R38, UR4, PT ;  /* 0x0000000426007c0c */ /* 0x000fe4000bf06270 */
[----:B------:R-:W-:Y:S02]  /*7c90*/  SHF.L.U64.HI R14, R39, 0x1, R11 ;  /* 0x00000001270e7819 */ /* 0x000fe4000001020b */
[----:B------:R1:W5:Y:S01]  /*7ca0*/  @!P3 LD.E.64 R30, desc[UR42][R8.64] ;  /* 0x0000002a081eb980 */ /* 0x000362000c101b00 */
[----:B------:R-:W-:-:S02]  /*7cb0*/  @!P1 IADD3 R10, P2, R0, R13, RZ ;  /* 0x0000000d000a9210 */ /* 0x000fc40007f5e0ff */
[----:B------:R-:W-:Y:S01]  /*7cc0*/  @!P1 IADD3 R12, P3, R4, R13, RZ ;  /* 0x0000000d040c9210 */ /* 0x000fe20007f7e0ff */
[C---:B0-----:R-:W-:Y:S01]  /*7cd0*/  IMAD.SHL.U32 R7, R38.reuse, 0x2, RZ ;  /* 0x0000000226077824 */ /* 0x041fe200078e00ff */
[----:B------:R-:W-:Y:S01]  /*7ce0*/  SHF.R.S32.HI R15, RZ, 0x1f, R38 ;  /* 0x0000001fff0f7819 */ /* 0x000fe20000011426 */
[--C-:B------:R-:W-:Y:S02]  /*7cf0*/  @!P1 IMAD.X R11, R3, 0x1, R14.reuse, P2 ;  /* 0x00000001030b9824 */ /* 0x100fe400010e060e */
[----:B------:R-:W-:Y:S01]  /*7d00*/  @!P1 IMAD.X R13, R5, 0x1, R14, P3 ;  /* 0x00000001050d9824 */ /* 0x000fe200018e060e */
[----:B------:R-:W-:Y:S02]  /*7d10*/  SHF.L.U64.HI R6, R38, 0x1, R15 ;  /* 0x0000000126067819 */ /* 0x000fe4000001020f */
[-C--:B------:R-:W-:Y:S01]  /*7d20*/  @!P0 IADD3 R38, P2, R0, R7.reuse, RZ ;  /* 0x0000000700268210 */ /* 0x080fe20007f5e0ff */
[----:B------:R0:W5:Y:S01]  /*7d30*/  @!P1 LD.E.64 R28, desc[UR42][R10.64] ;  /* 0x0000002a0a1c9980 */ /* 0x000162000c101b00 */
[----:B-1----:R-:W-:-:S03]  /*7d40*/  @!P0 IADD3 R8, P3, R4, R7, RZ ;  /* 0x0000000704088210 */ /* 0x002fc60007f7e0ff */
[----:B------:R-:W5:Y:S01]  /*7d50*/  @!P1 LD.E.64 R26, desc[UR42][R12.64] ;  /* 0x0000002a0c1a9980 */ /* 0x000f62000c101b00 */
[--C-:B------:R-:W-:Y:S01]  /*7d60*/  @!P0 IMAD.X R39, R3, 0x1, R6.reuse, P2 ;  /* 0x0000000103278824 */ /* 0x100fe200010e0606 */
[----:B------:R-:W-:Y:S01]  /*7d70*/  ISETP.GE.AND P1, PT, R35, UR4, PT ;  /* 0x0000000423007c0c */ /* 0x000fe2000bf26270 */
[----:B------:R-:W-:Y:S01]  /*7d80*/  @!P0 IMAD.X R9, R5, 0x1, R6, P3 ;  /* 0x0000000105098824 */ /* 0x000fe200018e0606 */
[----:B------:R-:W-:Y:S02]  /*7d90*/  ISETP.GE.AND P2, PT, R138, UR4, PT ;  /* 0x000000048a007c0c */ /* 0x000fe4000bf46270 */
[----:B------:R-:W5:Y:S01]  /*7da0*/  @!P0 LD.E.64 R24, desc[UR42][R38.64] ;  /* 0x0000002a26188980 */ /* 0x000f62000c101b00 */
[----:B------:R-:W-:-:S03]  /*7db0*/  IMAD.SHL.U32 R7, R35, 0x2, RZ ;  /* 0x0000000223077824 */ /* 0x000fc600078e00ff */
[----:B------:R1:W5:Y:S01]  /*7dc0*/  @!P0 LD.E.64 R20, desc[UR42][R8.64] ;  /* 0x0000002a08148980 */ /* 0x000362000c101b00 */
[C---:B------:R-:W-:Y:S01]  /*7dd0*/  ISETP.GE.AND P0, PT, R34.reuse, UR4, PT ;  /* 0x0000000422007c0c */ /* 0x040fe2000bf06270 */
[----:B0-----:R-:W-:-:S03]  /*7de0*/  IMAD.SHL.U32 R11, R34, 0x2, RZ ;  /* 0x00000002220b7824 */ /* 0x001fc600078e00ff */
[-C--:B------:R-:W-:Y:S02]  /*7df0*/  @!P1 IADD3 R40, P4, R0, R7.reuse, RZ ;  /* 0x0000000700289210 */ /* 0x080fe40007f9e0ff */
[----:B------:R-:W-:Y:S01]  /*7e00*/  @!P1 IADD3 R6, P3, R4, R7, RZ ;  /* 0x0000000704069210 */ /* 0x000fe20007f7e0ff */
[----:B------:R-:W-:-:S04]  /*7e10*/  @!P2 IMAD.WIDE R46, R138, 0x2, R4 ;  /* 0x000000028a2ea825 */ /* 0x000fc800078e0204 */
[----:B-1----:R-:W-:Y:S02]  /*7e20*/  @!P2 IMAD.MOV.U32 R8, RZ, RZ, R0 ;  /* 0x000000ffff08a224 */ /* 0x002fe400078e0000 */
[----:B------:R-:W-:Y:S01]  /*7e30*/  @!P2 IMAD.MOV.U32 R9, RZ, RZ, R3 ;  /* 0x000000ffff09a224 */ /* 0x000fe200078e0003 */
[-C--:B------:R-:W-:Y:S01]  /*7e40*/  @!P0 IADD3 R4, P5, R4, R11.reuse, RZ ;  /* 0x0000000b04048210 */ /* 0x080fe20007fbe0ff */
[----:B------:R-:W-:Y:S01]  /*7e50*/  @!P1 IMAD.X R41, R3, 0x1, R49, P4 ;  /* 0x0000000103299824 */ /* 0x000fe200020e0631 */
[----:B------:R-:W-:Y:S01]  /*7e60*/  @!P0 IADD3 R38, P4, R0, R11, RZ ;  /* 0x0000000b00268210 */ /* 0x000fe20007f9e0ff */
[----:B------:R-:W-:Y:S01]  /*7e70*/  @!P2 IMAD.WIDE R42, R138, 0x2, R8 ;  /* 0x000000028a2aa825 */ /* 0x000fe200078e0208 */
[----:B------:R-:W-:Y:S02]  /*7e80*/  CS2R R14, SRZ ;  /* 0x00000000000e7805 */ /* 0x000fe4000001ff00 */
[----:B------:R-:W-:Y:S02]  /*7e90*/  CS2R R34, SRZ ;  /* 0x0000000000227805 */ /* 0x000fe4000001ff00 */
[----:B------:R-:W-:Y:S01]  /*7ea0*/  CS2R R12, SRZ ;  /* 0x00000000000c7805 */ /* 0x000fe2000001ff00 */
[----:B------:R-:W-:Y:S01]  /*7eb0*/  @!P1 IMAD.X R7, R5, 0x1, R49, P3 ;  /* 0x0000000105079824 */ /* 0x000fe200018e0631 */
[----:B------:R-:W-:-:S02]  /*7ec0*/  CS2R R10, SRZ ;  /* 0x00000000000a7805 */ /* 0x000fc4000001ff00 */
[----:B------:R-:W-:Y:S01]  /*7ed0*/  CS2R R8, SRZ ;  /* 0x0000000000087805 */ /* 0x000fe2000001ff00 */
[--C-:B------:R-:W-:Y:S01]  /*7ee0*/  @!P0 IMAD.X R39, R3, 0x1, R48.reuse, P4 ;  /* 0x0000000103278824 */ /* 0x100fe200020e0630 */
[----:B------:R0:W5:Y:S01]  /*7ef0*/  @!P2 LD.E.64 R36, desc[UR42][R42.64] ;  /* 0x0000002a2a24a980 */ /* 0x000162000c101b00 */
[----:B------:R-:W-:-:S03]  /*7f00*/  @!P0 IMAD.X R5, R5, 0x1, R48, P5 ;  /* 0x0000000105058824 */ /* 0x000fc600028e0630 */
[----:B------:R0:W5:Y:S04]  /*7f10*/  @!P2 LD.E.64 R34, desc[UR42][R46.64] ;  /* 0x0000002a2e22a980 */ /* 0x000168000c101b00 */
[----:B------:R0:W5:Y:S04]  /*7f20*/  @!P1 LD.E.64 R14, desc[UR42][R40.64] ;  /* 0x0000002a280e9980 */ /* 0x000168000c101b00 */
[----:B------:R0:W5:Y:S04]  /*7f30*/  @!P1 LD.E.64 R12, desc[UR42][R6.64] ;  /* 0x0000002a060c9980 */ /* 0x000168000c101b00 */
[----:B------:R0:W5:Y:S04]  /*7f40*/  @!P0 LD.E.64 R10, desc[UR42][R38.64] ;  /* 0x0000002a260a8980 */ /* 0x000168000c101b00 */
[----:B------:R0:W5:Y:S02]  /*7f50*/  @!P0 LD.E.64 R8, desc[UR42][R4.64] ;  /* 0x0000002a04088980 */ /* 0x000164000c101b00 */
.L_x_10469:
[----:B------:R-:W-:Y:S05]  /*7f60*/  BSYNC B1 ;  /* 0x0000000000017941 */ /* 0x000fea0003800000 */
.L_x_10468:
[----:B------:R-:W-:Y:S01]  /*7f70*/  ULEA.HI UR4, UR37, UR37, URZ, 0x1 ;  /* 0x0000002525047291 */ /* 0x000fe2000f8f083f */
[----:B--2--5:R-:W-:Y:S01]  /*7f80*/  IMAD.MOV.U32 R3, RZ, RZ, R35 ;  /* 0x000000ffff037224 */ /* 0x024fe200078e0023 */
[----:B------:R-:W-:Y:S01]  /*7f90*/  VIMNMX R45, R45, 0xc0, PT ;  /* 0x000000c02d2d7848 */ /* 0x000fe20003fe0100 */
[----:B---3--:R-:W-:Y:S01]  /*7fa0*/  IMAD.MOV.U32 R0, RZ, RZ, R34 ;  /* 0x000000ffff007224 */ /* 0x008fe200078e0022 */
[----:B------:R-:W-:Y:S01]  /*7fb0*/  ULOP3.LUT UR4, UR4, 0xfffffffe, URZ, 0xc0, !UPT ;  /* 0xfffffffe04047892 */ /* 0x000fe2000f8ec03f */
[----:B0-----:R-:W-:Y:S01]  /*7fc0*/  IMAD.MOV.U32 R4, RZ, RZ, R30 ;  /* 0x000000ffff047224 */ /* 0x001fe200078e001e */
[----:B------:R-:W-:Y:S01]  /*7fd0*/  PRMT R57, R3, 0x7610, R57 ;  /* 0x0000761003397816 */ /* 0x000fe20000000039 */
[----:B----4-:R-:W-:Y:S01]  /*7fe0*/  IMAD.MOV.U32 R5, RZ, RZ, R27 ;  /* 0x000000ffff057224 */ /* 0x010fe200078e001b */
[----:B------:R-:W-:Y:S01]  /*7ff0*/  UIADD3 UR4, UR37, -UR4, URZ ;  /* 0x8000000425047290 */ /* 0x000fe2000fffe03f */
[----:B------:R-:W-:Y:S01]  /*8000*/  PRMT R38, R38, 0x5410, R0 ;  /* 0x0000541026267816 */ /* 0x000fe20000000000 */
[----:B------:R-:W-:Y:S01]  /*8010*/  IMAD.MOV.U32 R0, RZ, RZ, R31 ;  /* 0x000000ffff007224 */ /* 0x000fe200078e001f */
[----:B------:R-:W-:Y:S01]  /*8020*/  PRMT R64, R4, 0x7610, R64 ;  /* 0x0000761004407816 */ /* 0x000fe20000000040 */
[----:B------:R-:W-:Y:S01]  /*8030*/  IMAD.MOV.U32 R6, RZ, RZ, R13 ;  /* 0x000000ffff067224 */ /* 0x000fe200078e000d */
[----:B------:R-:W-:Y:S01]  /*8040*/  MOV R4, R26 ;  /* 0x0000001a00047202 */ /* 0x000fe20000000f00 */
[----:B------:R-:W-:Y:S01]  /*8050*/  IMAD.U32 R3, RZ, RZ, UR4 ;  /* 0x00000004ff037e24 */ /* 0x000fe2000f8e00ff */
[----:B------:R-:W-:Y:S01]  /*8060*/  PRMT R65, R0, 0x7610, R65 ;  /* 0x0000761000417816 */ /* 0x000fe20000000041 */
[----:B------:R-:W-:Y:S01]  /*8070*/  IMAD.MOV.U32 R0, RZ, RZ, R20 ;  /* 0x000000ffff007224 */ /* 0x000fe200078e0014 */
[----:B------:R-:W-:Y:S01]  /*8080*/  PRMT R51, R4, 0x7610, R51 ;  /* 0x0000761004337816 */ /* 0x000fe20000000033 */
[----:B------:R-:W-:Y:S01]  /*8090*/  IMAD.MOV.U32 R4, RZ, RZ, R21 ;  /* 0x000000ffff047224 */ /* 0x000fe200078e0015 */
[----:B------:R-:W-:Y:S01]  /*80a0*/  SHF.L.U32 R3, R3, 0x1f, RZ ;  /* 0x0000001f03037819 */ /* 0x000fe200000006ff */
[----:B------:R-:W-:Y:S01]  /*80b0*/  BSSY B1, `(.L_x_10470) ;  /* 0x0000023000017945 */ /* 0x000fe20003800000 */
[----:B------:R-:W-:Y:S01]  /*80c0*/  PRMT R52, R5, 0x7610, R52 ;  /* 0x0000761005347816 */ /* 0x000fe20000000034 */
[----:B------:R-:W-:Y:S01]  /*80d0*/  IMAD.MOV.U32 R5, RZ, RZ, R12 ;  /* 0x000000ffff057224 */ /* 0x000fe200078e000c */
[----:B------:R-:W0:Y:S01]  /*80e0*/  SYNCS.PHASECHK.TRANS64.TRYWAIT P0, [R2+URZ+0x2d800], R3 ;  /* 0x02d80003020075a7 */ /* 0x000e22000800017f */
        /* <DEDUP_REMOVED lines=27> */
[----:B------:R-:W-:Y:S01]  /*82a0*/  IMAD.MOV.U32 R4, RZ, RZ, R11 ;  /* 0x000000ffff047224 */ /* 0x000fe200078e000b */
[----:B------:R-:W-:-:S02]  /*82b0*/  PRMT R45, R5, 0x7610, R45 ;  /* 0x00007610052d7816 */ /* 0x000fc4000000002d */
[----:B------:R-:W-:Y:S01]  /*82c0*/  PRMT R46, R6, 0x7610, R46 ;  /* 0x00007610062e7816 */ /* 0x000fe2000000002e */
[----:B0-----:R-:W-:Y:S06]  /*82d0*/  @!P0 BRA `(.L_x_10471) ;  /* 0x0000012400588947 */ /* 0x001fec0003800000 */
.L_x_10676:
[----:B------:R-:W-:Y:S05]  /*82e0*/  BSYNC B1 ;  /* 0x0000000000017941 */ /* 0x000fea0003800000 */
.L_x_10470:
[----:B------:R-:W-:Y:S02]  /*82f0*/  PRMT R40, R0, 0x7610, R40 ;  /* 0x0000761000287816 */ /* 0x000fe40000000028 */
[----:B------:R-:W-:Y:S01]  /*8300*/  PRMT R41, R4, 0x7610, R41 ;  /* 0x0000761004297816 */ /* 0x000fe20000000029 */
[----:B------:R-:W-:Y:S06]  /*8310*/  @P1 BRA `(.L_x_10472) ;  /* 0x0000002c00e01947 */ /* 0x000fec0003800000 */
[----:B------:R-:W0:Y:S01]  /*8320*/  LDL R61, [R1+0x78] ;  /* 0x00007800013d7983 */ /* 0x000e220000100800 */
[----:B------:R-:W1:Y:S03]  /*8330*/  LDC R5, c[0x0][0x3f4] ;  /* 0x0000fd00ff057b82 */ /* 0x000e660000000800 */
[----:B------:R-:W2:Y:S04]  /*8340*/  LDL R59, [R1+0x4c] ;  /* 0x00004c00013b7983 */ /* 0x000ea80000100800 */
[----:B------:R-:W3:Y:S04]  /*8350*/  LDL R58, [R1+0x24] ;  /* 0x00002400013a7983 */ /* 0x000ee80000100800 */
[----:B------:R-:W4:Y:S04]  /*8360*/  LDL R56, [R1+0x48] ;  /* 0x0000480001387983 */ /* 0x000f280000100800 */
[----:B------:R-:W5:Y:S04]  /*8370*/  LDL R55, [R1+0x50] ;  /* 0x0000500001377983 */ /* 0x000f680000100800 */
[----:B------:R-:W5:Y:S04]  /*8380*/  LDL R7, [R1+0x54] ;  /* 0x0000540001077983 */ /* 0x000f680000100800 */
[----:B------:R-:W5:Y:S01]  /*8390*/  LDL R6, [R1+0x7c] ;  /* 0x00007c0001067983 */ /* 0x000f620000100800 */
[-C--:B-1----:R-:W-:Y:S01]  /*83a0*/  ISETP.GE.AND P6, PT, R138, R5.reuse, PT ;  /* 0x000000058a00720c */ /* 0x082fe20003fc6270 */
[----:B------:R-:W-:Y:S01]  /*83b0*/  BSSY B1, `(.L_x_10473) ;  /* 0x0000038000017945 */ /* 0x000fe20003800000 */
[----:B0-----:R-:W-:Y:S01]  /*83c0*/  IMAD R3, R61, 0x2, R2 ;  /* 0x000000023d037824 */ /* 0x001fe200078e0202 */
[----:B--2---:R-:W-:-:S03]  /*83d0*/  ISETP.GE.AND P0, PT, R59, R5, PT ;  /* 0x000000053b00720c */ /* 0x004fc60003f06270 */
[----:B------:R-:W-:Y:S01]  /*83e0*/  VIADD R0, R3, 0x20 ;  /* 0x0000002003007836 */ /* 0x000fe20000000000 */
[-C--:B---3--:R-:W-:Y:S02]  /*83f0*/  ISETP.GE.AND P1, PT, R58, R5.reuse, PT ;  /* 0x000000053a00720c */ /* 0x088fe40003f26270 */
[-C--:B----4-:R-:W-:Y:S02]  /*8400*/  ISETP.GE.AND P2, PT, R56, R5.reuse, PT ;  /* 0x000000053800720c */ /* 0x090fe40003f46270 */
[-C--:B-----5:R-:W-:Y:S02]  /*8410*/  ISETP.GE.AND P3, PT, R55, R5.reuse, PT ;  /* 0x000000053700720c */ /* 0x0a0fe40003f66270 */
[----:B------:R-:W-:Y:S02]  /*8420*/  ISETP.GE.AND P4, PT, R7, R5, PT ;  /* 0x000000050700720c */ /* 0x000fe40003f86270 */
[----:B------:R-:W-:Y:S01]  /*8430*/  LOP3.LUT P5, RZ, R6, 0x2, RZ, 0xc0, !PT ;  /* 0x0000000206ff7812 */ /* 0x000fe200078ac0ff */
[----:B------:R-:W-:-:S12]  /*8440*/  @P6 BRA `(.L_x_10474) ;  /* 0x0000000000b86947 */ /* 0x000fd80003800000 */
[----:B------:R-:W0:Y:S01]  /*8450*/  LDS.128 R4, [R3+0xc400] ;  /* 0x00c4000003047984 */ /* 0x000e220000000c00 */
[----:B------:R-:W-:Y:S02]  /*8460*/  SHF.R.U32.HI R59, RZ, 0x10, R35 ;  /* 0x00000010ff3b7819 */ /* 0x000fe40000011623 */
[--C-:B------:R-:W-:Y:S02]  /*8470*/  SHF.R.U32.HI R56, RZ, 0x10, R37.reuse ;  /* 0x00000010ff387819 */ /* 0x100fe40000011625 */
[----:B------:R-:W-:Y:S02]  /*8480*/  SHF.R.U64 R55, R36, 0x10, R37 ;  /* 0x0000001024377819 */ /* 0x000fe40000001225 */
[----:B------:R-:W-:Y:S02]  /*8490*/  PRMT R59, R57, 0x5410, R59 ;  /* 0x00005410393b7816 */ /* 0x000fe4000000003b */
[----:B------:R-:W-:Y:S02]  /*84a0*/  PRMT R56, R39, 0x5432, R56 ;  /* 0x0000543227387816 */ /* 0x000fe40000000038 */
[----:B------:R-:W-:-:S02]  /*84b0*/  SHF.R.U64 R58, R34, 0x10, R35 ;  /* 0x00000010223a7819 */ /* 0x000fc40000001223 */
[----:B------:R-:W-:Y:S01]  /*84c0*/  PRMT R55, R60, 0x5410, R55 ;  /* 0x000054103c377816 */ /* 0x000fe20000000037 */
[C---:B------:R-:W-:Y:S01]  /*84d0*/  IMAD.U32 R60, R59.reuse, 0x10000, RZ ;  /* 0x000100003b3c7824 */ /* 0x040fe200078e00ff */
[C---:B------:R-:W-:Y:S02]  /*84e0*/  SHF.L.U32 R57, R56.reuse, 0x10, RZ ;  /* 0x0000001038397819 */ /* 0x040fe400000006ff */
[----:B------:R-:W-:Y:S02]  /*84f0*/  LOP3.LUT R59, R59, 0xffff0000, RZ, 0xc0, !PT ;  /* 0xffff00003b3b7812 */ /* 0x000fe400078ec0ff */
[----:B------:R-:W-:Y:S02]  /*8500*/  LOP3.LUT R56, R56, 0xffff0000, RZ, 0xc0, !PT ;  /* 0xffff000038387812 */ /* 0x000fe400078ec0ff */
[----:B------:R-:W-:Y:S02]  /*8510*/  PRMT R58, R38, 0x5432, R58 ;  /* 0x00005432263a7816 */ /* 0x000fe4000000003a */
[C---:B0-----:R-:W-:Y:S01]  /*8520*/  LOP3.LUT R35, R6.reuse, 0xffff0000, RZ, 0xc0, !PT ;  /* 0xffff000006237812 */ /* 0x041fe200078ec0ff */
[----:B------:R-:W-:Y:S01]  /*8530*/  IMAD.U32 R34, R6, 0x10000, RZ ;  /* 0x0001000006227824 */ /* 0x000fe200078e00ff */
[C---:B------:R-:W-:Y:S01]  /*8540*/  LOP3.LUT R37, R7.reuse, 0xffff0000, RZ, 0xc0, !PT ;  /* 0xffff000007257812 */ /* 0x040fe200078ec0ff */
[----:B------:R-:W-:-:S02]  /*8550*/  IMAD.U32 R36, R7, 0x10000, RZ ;  /* 0x0001000007247824 */ /* 0x000fc400078e00ff */
[C---:B------:R-:W-:Y:S01]  /*8560*/  FMUL.FTZ R61, R35.reuse, R60 ;  /* 0x0000003c233d7220 */ /* 0x040fe20000410000 */
[----:B------:R-:W-:Y:S01]  /*8570*/  FMUL.FTZ R35, R35, R57 ;  /* 0x0000003923237220 */ /* 0x000fe20000410000 */
[C---:B------:R-:W-:Y:S01]  /*8580*/  FMUL.FTZ R63, R37.reuse, R59 ;  /* 0x0000003b253f7220 */ /* 0x040fe20000410000 */
[----:B------:R-:W-:Y:S02]  /*8590*/  IMAD.U32 R6, R4, 0x10000, RZ ;  /* 0x0001000004067824 */ /* 0x000fe400078e00ff */
[C---:B------:R-:W-:Y:S01]  /*85a0*/  FFMA.FTZ R61, R34.reuse, R57, -R61 ;  /* 0x00000039223d7223 */ /* 0x040fe2000001083d */
[----:B------:R-:W-:Y:S01]  /*85b0*/  FMUL.FTZ R57, R37, R56 ;  /* 0x0000003825397220 */ /* 0x000fe20000410000 */
[----:B------:R-:W-:Y:S02]  /*85c0*/  IMAD.U32 R7, R5, 0x10000, RZ ;  /* 0x0001000005077824 */ /* 0x000fe400078e00ff */
[----:B------:R-:W-:Y:S01]  /*85d0*/  FFMA.FTZ R60, R34, R60, R35 ;  /* 0x0000003c223c7223 */ /* 0x000fe20000010023 */
        /* <DEDUP_REMOVED lines=21> */
.L_x_10474:
[----:B------:R-:W-:Y:S05]  /*8730*/  BSYNC B1 ;  /* 0x0000000000017941 */ /* 0x000fea0003800000 */
.L_x_10473:
[----:B------:R-:W-:Y:S01]  /*8740*/  BSSY B1, `(.L_x_10475) ;  /* 0x0000031000017945 */ /* 0x000fe20003800000 */
[----:B------:R-:W-:-:S03]  /*8750*/  @P5 VIADD R0, R3, 0xffffffe0 ;  /* 0xffffffe003005836 */ /* 0x000fc60000000000 */
[----:B------:R-:W-:Y:S05]  /*8760*/  @P0 BRA `(.L_x_10476) ;  /* 0x0000000000b80947 */ /* 0x000fea0003800000 */
[----:B0-----:R-:W0:Y:S01]  /*8770*/  LDS.128 R4, [R0+0xc400] ;  /* 0x00c4000000047984 */ /* 0x001e220000000c00 */
[----:B------:R-:W-:Y:S02]  /*8780*/  SHF.R.U32.HI R55, RZ, 0x10, R31 ;  /* 0x00000010ff377819 */ /* 0x000fe4000001161f */
[----:B------:R-:W-:Y:S02]  /*8790*/  SHF.R.U32.HI R35, RZ, 0x10, R33 ;  /* 0x00000010ff237819 */ /* 0x000fe40000011621 */
[----:B------:R-:W-:Y:S02]  /*87a0*/  PRMT R55, R65, 0x5410, R55 ;  /* 0x0000541041377816 */ /* 0x000fe40000000037 */
[----:B------:R-:W-:Y:S02]  /*87b0*/  PRMT R35, R66, 0x5410, R35 ;  /* 0x0000541042237816 */ /* 0x000fe40000000023 */
[----:B------:R-:W-:Y:S01]  /*87c0*/  SHF.R.U64 R37, R30, 0x10, R31 ;  /* 0x000000101e257819 */ /* 0x000fe2000000121f */
[----:B------:R-:W-:Y:S01]  /*87d0*/  IMAD.U32 R56, R55, 0x10000, RZ ;  /* 0x0001000037387824 */ /* 0x000fe200078e00ff */
[----:B------:R-:W-:Y:S01]  /*87e0*/  SHF.R.U64 R34, R32, 0x10, R33 ;  /* 0x0000001020227819 */ /* 0x000fe20000001221 */
[----:B------:R-:W-:Y:S01]  /*87f0*/  IMAD.U32 R36, R35, 0x10000, RZ ;  /* 0x0001000023247824 */ /* 0x000fe200078e00ff */
[----:B------:R-:W-:-:S02]  /*8800*/  LOP3.LUT R55, R55, 0xffff0000, RZ, 0xc0, !PT ;  /* 0xffff000037377812 */ /* 0x000fc400078ec0ff */
[----:B------:R-:W-:Y:S02]  /*8810*/  PRMT R34, R40, 0x5432, R34 ;  /* 0x0000543228227816 */ /* 0x000fe40000000022 */
[----:B------:R-:W-:Y:S02]  /*8820*/  LOP3.LUT R35, R35, 0xffff0000, RZ, 0xc0, !PT ;  /* 0xffff000023237812 */ /* 0x000fe400078ec0ff */
[----:B------:R-:W-:Y:S02]  /*8830*/  PRMT R37, R64, 0x5410, R37 ;  /* 0x0000541040257816 */ /* 0x000fe40000000025 */
[C---:B0-----:R-:W-:Y:S01]  /*8840*/  LOP3.LUT R31, R6.reuse, 0xffff0000, RZ, 0xc0, !PT ;  /* 0xffff0000061f7812 */ /* 0x041fe200078ec0ff */
[----:B------:R-:W-:Y:S01]  /*8850*/  IMAD.U32 R30, R6, 0x10000, RZ ;  /* 0x00010000061e7824 */ /* 0x000fe200078e00ff */
[C---:B------:R-:W-:Y:S01]  /*8860*/  LOP3.LUT R33, R7.reuse, 0xffff0000, RZ, 0xc0, !PT ;  /* 0xffff000007217812 */ /* 0x040fe200078ec0ff */
[----:B------:R-:W-:Y:S02]  /*8870*/  IMAD.U32 R32, R7, 0x10000, RZ ;  /* 0x0001000007207824 */ /* 0x000fe400078e00ff */
[C---:B------:R-:W-:Y:S01]  /*8880*/  FMUL.FTZ R57, R31.reuse, R56 ;  /* 0x000000381f397220 */ /* 0x040fe20000410000 */
[----:B------:R-:W-:Y:S01]  /*8890*/  FMUL.FTZ R31, R31, R36 ;  /* 0x000000241f1f7220 */ /* 0x000fe20000410000 */
[C---:B------:R-:W-:Y:S01]  /*88a0*/  IMAD.U32 R6, R4.reuse, 0x10000, RZ ;  /* 0x0001000004067824 */ /* 0x040fe200078e00ff */
[----:B------:R-:W-:Y:S01]  /*88b0*/  LOP3.LUT R4, R4, 0xffff0000, RZ, 0xc0, !PT ;  /* 0xffff000004047812 */ /* 0x000fe200078ec0ff */
[----:B------:R-:W-:-:S02]  /*88c0*/  IMAD.U32 R7, R5, 0x10000, RZ ;  /* 0x0001000005077824 */ /* 0x000fc400078e00ff */
[C---:B------:R-:W-:Y:S01]  /*88d0*/  FFMA.FTZ R56, R30.reuse, R56, R31 ;  /* 0x000000381e387223 */ /* 0x040fe2000001001f */
[----:B------:R-:W-:Y:S01]  /*88e0*/  FFMA.FTZ R57, R30, R36, -R57 ;  /* 0x000000241e397223 */ /* 0x000fe20000010839 */
[C---:B------:R-:W-:Y:S01]  /*88f0*/  IMAD.U32 R31, R34.reuse, 0x10000, RZ ;  /* 0x00010000221f7824 */ /* 0x040fe200078e00ff */
[----:B------:R-:W-:Y:S01]  /*8900*/  LOP3.LUT R5, R5, 0xffff0000, RZ, 0xc0, !PT ;  /* 0xffff000005057812 */ /* 0x000fe200078ec0ff */
[C---:B------:R-:W-:Y:S01]  /*8910*/  FMUL.FTZ R59, R33.reuse, R55 ;  /* 0x00000037213b7220 */ /* 0x040fe20000410000 */
[-C--:B------:R-:W-:Y:S01]  /*8920*/  FMUL.FTZ R61, R33, R35.reuse ;  /* 0x00000023213d7220 */ /* 0x080fe20000410000 */
[C---:B------:R-:W-:Y:S01]  /*8930*/  LOP3.LUT R30, R37.reuse, 0xffff0000, RZ, 0xc0, !PT ;  /* 0xffff0000251e7812 */ /* 0x040fe200078ec0ff */
[----:B------:R-:W-:Y:S01]  /*8940*/  IMAD.U32 R33, R37, 0x10000, RZ ;  /* 0x0001000025217824 */ /* 0x000fe200078e00ff */
        /* <DEDUP_REMOVED lines=16> */
.L_x_10476:
[----:B------:R-:W-:Y:S05]  /*8a50*/  BSYNC B1 ;  /* 0x0000000000017941 */ /* 0x000fea0003800000 */
.L_x_10475:
        /* <DEDUP_REMOVED lines=48> */
.L_x_10478:
[----:B------:R-:W-:Y:S05]  /*8d60*/  BSYNC B1 ;  /* 0x0000000000017941 */ /* 0x000fea0003800000 */
.L_x_10477:
        /* <DEDUP_REMOVED lines=48> */
.L_x_10480:
[----:B------:R-:W-:Y:S05]  /*9070*/  BSYNC B1 ;  /* 0x0000000000017941 */ /* 0x000fea0003800000 */
.L_x_10479:
        /* <DEDUP_REMOVED lines=48> */
.L_x_10482:
[----:B------:R-:W-:Y:S05]  /*9380*/  BSYNC B1 ;  /* 0x0000000000017941 */ /* 0x000fea0003800000 */
.L_x_10481:
        /* <DEDUP_REMOVED lines=48> */
.L_x_10466:
[----:B------:R-:W-:-:S03]  /*9690*/  UMOV UR4, 0xffffffff ;  /* 0xffffffff00047882 */ /* 0x000fc60000000000 */
[----:B------:R-:W-:Y:S05]  /*96a0*/  BRA.DIV UR4, `(.L_x_10483) ;  /* 0x0000011204787947 */ /* 0x000fea000b800000 */
[----:B------:R1:W2:Y:S04]  /*96b0*/  SHFL.IDX PT, R3, R25, RZ, 0x1e1f ;  /* 0x001e1fff19037589 */ /* 0x0002a800000e0000 */
[----:B------:R1:W3:Y:S04]  /*96c0*/  SHFL.IDX PT, R0, R24, RZ, 0x1e1f ;  /* 0x001e1fff18007589 */ /* 0x0002e800000e0000 */
[----:B------:R1:W4:Y:S04]  /*96d0*/  SHFL.IDX PT, R21, R27, RZ, 0x1e1f ;  /* 0x001e1fff1b157589 */ /* 0x00032800000e0000 */
[----:B------:R1:W0:Y:S02]  /*96e0*/  SHFL.IDX PT, R20, R26, RZ, 0x1e1f ;  /* 0x001e1fff1a147589 */ /* 0x00022400000e0000 */
.L_x_10682:
        /* <DEDUP_REMOVED lines=10> */
[----:B0-----:R-:W-:Y:S02]  /*9790*/  CS2R R14, SRZ ;  /* 0x00000000000e7805 */ /* 0x001fe4000001ff00 */
[----:B-1----:R-:W-:Y:S02]  /*97a0*/  CS2R R24, SRZ ;  /* 0x0000000000187805 */ /* 0x002fe4000001ff00 */
[----:B------:R-:W-:Y:S02]  /*97b0*/  CS2R R26, SRZ ;  /* 0x00000000001a7805 */ /* 0x000fe4000001ff00 */
[----:B------:R-:W-:Y:S02]  /*97c0*/  CS2R R28, SRZ ;  /* 0x00000000001c7805 */ /* 0x000fe4000001ff00 */
[----:B------:R-:W-:Y:S02]  /*97d0*/  CS2R R30, SRZ ;  /* 0x00000000001e7805 */ /* 0x000fe4000001ff00 */
[----:B------:R-:W-:-:S02]  /*97e0*/  CS2R R32, SRZ ;  /* 0x0000000000207805 */ /* 0x000fc4000001ff00 */
[----:B------:R-:W-:Y:S01]  /*97f0*/  CS2R R34, SRZ ;  /* 0x0000000000227805 */ /* 0x000fe2000001ff00 */
[----:B------:R-:W-:Y:S06]  /*9800*/  @P0 BRA `(.L_x_10485) ;  /* 0x0000000000980947 */ /* 0x000fec0003800000 */
[----:B------:R-:W-:Y:S01]  /*9810*/  ULDC UR4, c[0x0][0x3f4] ;  /* 0x0000fd0000047ab9 */ /* 0x000fe20000000800 */
[C---:B------:R-:W-:Y:S01]  /*9820*/  VIADD R4, R16.reuse, 0x10 ;  /* 0x0000001010047836 */ /* 0x040fe20000000000 */
[C---:B------:R-:W-:Y:S01]  /*9830*/  ISETP.GE.AND P2, PT, R16.reuse, UR4, PT ;  /* 0x0000000410007c0c */ /* 0x040fe2000bf46270 */
[----:B------:R-:W-:Y:S01]  /*9840*/  VIADD R5, R16, 0x20 ;  /* 0x0000002010057836 */ /* 0x000fe20000000000 */
[----:B------:R-:W-:Y:S02]  /*9850*/  CS2R R28, SRZ ;  /* 0x00000000001c7805 */ /* 0x000fe4000001ff00 */
[----:B------:R-:W-:Y:S02]  /*9860*/  CS2R R30, SRZ ;  /* 0x00000000001e7805 */ /* 0x000fe4000001ff00 */
[----:B------:R-:W-:Y:S01]  /*9870*/  ISETP.GE.AND P3, PT, R4, UR4, PT ;  /* 0x0000000404007c0c */ /* 0x000fe2000bf66270 */
[----:B---3--:R-:W-:Y:S01]  /*9880*/  IMAD.MOV.U32 R4, RZ, RZ, R0 ;  /* 0x000000ffff047224 */ /* 0x008fe200078e0000 */
[----:B------:R-:W-:Y:S01]  /*9890*/  ISETP.GE.AND P4, PT, R5, UR4, PT ;  /* 0x0000000405007c0c */ /* 0x000fe2000bf86270 */
[----:B--2---:R-:W-:Y:S01]  /*98a0*/  IMAD.MOV.U32 R5, RZ, RZ, R3 ;  /* 0x000000ffff057224 */ /* 0x004fe200078e0003 */
[----:B------:R-:W-:-:S02]  /*98b0*/  CS2R R8, SRZ ;  /* 0x0000000000087805 */ /* 0x000fc4000001ff00 */
[----:B------:R-:W-:Y:S02]  /*98c0*/  CS2R R10, SRZ ;  /* 0x00000000000a7805 */ /* 0x000fe4000001ff00 */
[----:B------:R-:W-:Y:S02]  /*98d0*/  CS2R R32, SRZ ;  /* 0x0000000000207805 */ /* 0x000fe4000001ff00 */
[----:B------:R-:W-:Y:S01]  /*98e0*/  CS2R R34, SRZ ;  /* 0x0000000000227805 */ /* 0x000fe2000001ff00 */
[----:B------:R-:W-:Y:S02]  /*98f0*/  @!P2 IMAD.SHL.U32 R37, R16, 0x2, RZ ;  /* 0x000000021025a824 */ /* 0x000fe400078e00ff */
[----:B------:R-:W-:-:S03]  /*9900*/  @!P3 IMAD.SHL.U32 R49, R155, 0x8, RZ ;  /* 0x000000089b31b824 */ /* 0x000fc600078e00ff */
[-C--:B------:R-:W-:Y:S01]  /*9910*/  @!P2 IADD3 R38, P0, R0, R37.reuse, RZ ;  /* 0x000000250026a210 */ /* 0x080fe20007f1e0ff */
[----:B------:R-:W-:Y:S01]  /*9920*/  @!P4 IMAD.SHL.U32 R41, R156, 0x8, RZ ;  /* 0x000000089c29c824 */ /* 0x000fe200078e00ff */
[----:B------:R-:W-:Y:S01]  /*9930*/  @!P2 IADD3 R36, P1, R20, R37, RZ ;  /* 0x000000251424a210 */ /* 0x000fe20007f3e0ff */
[----:B------:R-:W-:Y:S01]  /*9940*/  @!P3 IMAD.WIDE R42, R49, 0x2, R4 ;  /* 0x00000002312ab825 */ /* 0x000fe200078e0204 */
[----:B------:R-:W-:Y:S02]  /*9950*/  @!P2 SHF.L.U64.HI R0, R16, 0x1, R17 ;  /* 0x000000011000a819 */ /* 0x000fe40000010211 */
[----:B------:R-:W-:Y:S02]  /*9960*/  CS2R R12, SRZ ;  /* 0x00000000000c7805 */ /* 0x000fe4000001ff00 */
[----:B------:R-:W-:Y:S01]  /*9970*/  CS2R R14, SRZ ;  /* 0x00000000000e7805 */ /* 0x000fe2000001ff00 */
[----:B------:R-:W-:Y:S01]  /*9980*/  @!P4 IMAD.WIDE R46, R41, 0x2, R4 ;  /* 0x00000002292ec825 */ /* 0x000fe200078e0204 */
[----:B------:R-:W-:-:S02]  /*9990*/  CS2R R24, SRZ ;  /* 0x0000000000187805 */ /* 0x000fc4000001ff00 */
[----:B------:R-:W-:Y:S02]  /*99a0*/  CS2R R26, SRZ ;  /* 0x00000000001a7805 */ /* 0x000fe4000001ff00 */
[----:B------:R-:W-:Y:S02]  /*99b0*/  CS2R R4, SRZ ;  /* 0x0000000000047805 */ /* 0x000fe4000001ff00 */
[----:B------:R-:W-:Y:S01]  /*99c0*/  CS2R R6, SRZ ;  /* 0x0000000000067805 */ /* 0x000fe2000001ff00 */
[--C-:B----4-:R-:W-:Y:S01]  /*99d0*/  @!P3 IMAD.WIDE R48, R49, 0x2, R20.reuse ;  /* 0x000000023130b825 */ /* 0x110fe200078e0214 */
[----:B------:R-:W-:Y:S01]  /*99e0*/  @!P2 IADD3.X R39, R3, R0, RZ, P0, !PT ;  /* 0x000000000327a210 */ /* 0x000fe200007fe4ff */
[----:B------:R0:W5:Y:S02]  /*99f0*/  @!P3 LD.E.128 R28, desc[UR42][R42.64] ;  /* 0x0000002a2a1cb980 */ /* 0x000164000c101d00 */
[----:B------:R-:W-:Y:S02]  /*9a00*/  @!P4 IMAD.WIDE R40, R41, 0x2, R20 ;  /* 0x000000022928c825 */ /* 0x000fe400078e0214 */
[----:B------:R0:W5:Y:S02]  /*9a10*/  @!P3 LD.E.128 R8, desc[UR42][R48.64] ;  /* 0x0000002a3008b980 */ /* 0x000164000c101d00 */
[----:B------:R-:W-:-:S02]  /*9a20*/  @!P2 IMAD.X R37, R21, 0x1, R0, P1 ;  /* 0x000000011525a824 */ /* 0x000fc400008e0600 */
[----:B------:R0:W5:Y:S04]  /*9a30*/  @!P4 LD.E.128 R32, desc[UR42][R46.64] ;  /* 0x0000002a2e20c980 */ /* 0x000168000c101d00 */
[----:B------:R0:W5:Y:S04]  /*9a40*/  @!P4 LD.E.128 R12, desc[UR42][R40.64] ;  /* 0x0000002a280cc980 */ /* 0x000168000c101d00 */
[----:B------:R0:W5:Y:S04]  /*9a50*/  @!P2 LD.E.128 R24, desc[UR42][R38.64] ;  /* 0x0000002a2618a980 */ /* 0x000168000c101d00 */
[----:B------:R0:W5:Y:S02]  /*9a60*/  @!P2 LD.E.128 R4, desc[UR42][R36.64] ;  /* 0x0000002a2404a980 */ /* 0x000164000c101d00 */
.L_x_10485:
[----:B------:R-:W-:Y:S05]  /*9a70*/  BSYNC B1 ;  /* 0x0000000000017941 */ /* 0x000fea0003800000 */
.L_x_10484:
[----:B------:R-:W-:Y:S01]  /*9a80*/  ULEA.HI UR4, UR37, UR37, URZ, 0x1 ;  /* 0x0000002525047291 */ /* 0x000fe2000f8f083f */
[----:B--2--5:R-:W-:Y:S01]  /*9a90*/  IMAD.MOV.U32 R3, RZ, RZ, R5 ;  /* 0x000000ffff037224 */ /* 0x024fe200078e0005 */
[----:B------:R-:W-:Y:S01]  /*9aa0*/  VIMNMX R45, R45, 0xc0, PT ;  /* 0x000000c02d2d7848 */ /* 0x000fe20003fe0100 */
[----:B------:R-:W-:Y:S01]  /*9ab0*/  IMAD.MOV.U32 R20, RZ, RZ, R6 ;  /* 0x000000ffff147224 */ /* 0x000fe200078e0006 */
[----:B------:R-:W-:Y:S01]  /*9ac0*/  ULOP3.LUT UR4, UR4, 0xfffffffe, URZ, 0xc0, !UPT ;  /* 0xfffffffe04047892 */ /* 0x000fe2000f8ec03f */
[----:B---3--:R-:W-:Y:S01]  /*9ad0*/  IMAD.MOV.U32 R0, RZ, RZ, R4 ;  /* 0x000000ffff007224 */ /* 0x008fe200078e0004 */
[----:B------:R-:W-:Y:S01]  /*9ae0*/  PRMT R62, R3, 0x7610, R62 ;  /* 0x00007610033e7816 */ /* 0x000fe2000000003e */
[----:B----4-:R-:W-:Y:S01]  /*9af0*/  IMAD.MOV.U32 R21, RZ, RZ, R9 ;  /* 0x000000ffff157224 */ /* 0x010fe200078e0009 */
        /* <DEDUP_REMOVED lines=10> */
[----:B0-----:R-:W-:Y:S01]  /*9ba0*/  IMAD.MOV.U32 R36, RZ, RZ, R13 ;  /* 0x000000ffff247224 */ /* 0x001fe200078e000d */
[----:B------:R-:W-:Y:S01]  /*9bb0*/  SHF.L.U32 R3, R3, 0x1f, RZ ;  /* 0x0000001f03037819 */ /* 0x000fe200000006ff */
[----:B------:R-:W-:Y:S01]  /*9bc0*/  IMAD.MOV.U32 R0, RZ, RZ, R10 ;  /* 0x000000ffff007224 */ /* 0x000fe200078e000a */
        /* <DEDUP_REMOVED lines=27> */
[----:B------:R-:W-:Y:S01]  /*9d80*/  PRMT R58, R36, 0x7610, R58 ;  /* 0x00007610243a7816 */ /* 0x000fe2000000003a */
[----:B------:R-:W-:Y:S01]  /*9d90*/  IMAD.MOV.U32 R36, RZ, RZ, R34 ;  /* 0x000000ffff247224 */ /* 0x000fe200078e0022 */
[----:B------:R-:W-:-:S02]  /*9da0*/  PRMT R55, R37, 0x7610, R55 ;  /* 0x0000761025377816 */ /* 0x000fc40000000037 */
[----:B------:R-:W-:Y:S02]  /*9db0*/  PRMT R46, R38, 0x7610, R46 ;  /* 0x00007610262e7816 */ /* 0x000fe4000000002e */
[----:B------:R-:W-:Y:S02]  /*9dc0*/  PRMT R47, R39, 0x7610, R47 ;  /* 0x00007610272f7816 */ /* 0x000fe4000000002f */
[----:B------:R-:W-:Y:S01]  /*9dd0*/  MOV R37, R35 ;  /* 0x0000002300257202 */ /* 0x000fe20000000f00 */
[----:B0-----:R-:W-:Y:S06]  /*9de0*/  @!P0 BRA `(.L_x_10487) ;  /* 0x0000010c001c8947 */ /* 0x001fec0003800000 */
.L_x_10683:
[----:B------:R-:W-:Y:S05]  /*9df0*/  BSYNC B1 ;  /* 0x0000000000017941 */ /* 0x000fea0003800000 */
.L_x_10486:
[----:B------:R-:W-:Y:S02]  /*9e00*/  PRMT R48, R36, 0x7610, R48 ;  /* 0x0000761024307816 */ /* 0x000fe40000000030 */
[----:B------:R-:W-:Y:S01]  /*9e10*/  PRMT R49, R37, 0x7610, R49 ;  /* 0x0000761025317816 */ /* 0x000fe20000000031 */
[----:B------:R-:W-:Y:S06]  /*9e20*/  @P1 BRA `(.L_x_10472) ;  /* 0x00000014001c1947 */ /* 0x000fec0003800000 */
[----:B0-----:R-:W0:Y:S01]  /*9e30*/  LDC R3, c[0x0][0x3f4] ;  /* 0x0000fd00ff037b82 */ /* 0x001e220000000800 */
[C---:B------:R-:W-:Y:S01]  /*9e40*/  VIADD R36, R16.reuse, 0x10 ;  /* 0x0000001010247836 */ /* 0x040fe20000000000 */
[----:B------:R-:W-:Y:S01]  /*9e50*/  BSSY B1, `(.L_x_10488) ;  /* 0x0000072000017945 */ /* 0x000fe20003800000 */
[C---:B------:R-:W-:Y:S01]  /*9e60*/  VIADD R38, R16.reuse, 0x20 ;  /* 0x0000002010267836 */ /* 0x040fe20000000000 */
[-C--:B0-----:R-:W-:Y:S02]  /*9e70*/  ISETP.GE.AND P0, PT, R16, R3.reuse, PT ;  /* 0x000000031000720c */ /* 0x081fe40003f06270 */
[-C--:B------:R-:W-:Y:S02]  /*9e80*/  ISETP.GE.AND P1, PT, R36, R3.reuse, PT ;  /* 0x000000032400720c */ /* 0x080fe40003f26270 */
[----:B------:R-:W-:-:S09]  /*9e90*/  ISETP.GE.AND P2, PT, R38, R3, PT ;  /* 0x000000032600720c */ /* 0x000fd20003f46270 */
[----:B------:R-:W-:Y:S05]  /*9ea0*/  @P0 BRA `(.L_x_10489) ;  /* 0x0000000400b00947 */ /* 0x000fea0003800000 */
[----:B------:R-:W2:Y:S01]  /*9eb0*/  LDL R73, [R1+0xb0] ;  /* 0x0000b00001497983 */ /* 0x000ea20000100800 */
[----:B------:R-:W0:Y:S02]  /*9ec0*/  S2R R39, SR_TID.X ;  /* 0x0000000000277919 */ /* 0x000e240000002100 */
[----:B0-----:R-:W-:-:S05]  /*9ed0*/  VIADD R40, R39, 0xffffff80 ;  /* 0xffffff8027287836 */ /* 0x001fca0000000000 */
[----:B------:R-:W-:-:S04]  /*9ee0*/  LEA.HI R39, R40, R40, RZ, 0x1 ;  /* 0x0000002828277211 */ /* 0x000fc800078f08ff */
[----:B------:R-:W-:-:S05]  /*9ef0*/  LOP3.LUT R39, R39, 0xfffffffe, RZ, 0xc0, !PT ;  /* 0xfffffffe27277812 */ /* 0x000fca00078ec0ff */
[----:B------:R-:W-:-:S05]  /*9f00*/  IMAD.IADD R39, R40, 0x1, -R39 ;  /* 0x0000000128277824 */ /* 0x000fca00078e0a27 */
[----:B------:R-:W-:-:S04]  /*9f10*/  LEA.HI R36, R3, R39, RZ, 0x1d ;  /* 0x0000002703247211 */ /* 0x000fc800078fe8ff */
        /* <DEDUP_REMOVED lines=8> */
[----:B------:R-:W-:-:S05]  /*9fa0*/  IMAD R50, R41, 0x2, R2 ;  /* 0x0000000229327824 */ /* 0x000fca00078e0202 */
[----:B------:R-:W0:Y:S01]  /*9fb0*/  LDS.128 R40, [R50+0xc400] ;  /* 0x00c4000032287984 */ /* 0x000e220000000c00 */
[----:B------:R-:W-:Y:S02]  /*9fc0*/  SHF.R.U64 R67, R4, 0x10, R5 ;  /* 0x0000001004437819 */ /* 0x000fe40000001205 */
[----:B------:R-:W-:Y:S02]  /*9fd0*/  SHF.R.U64 R60, R24, 0x10, R25 ;  /* 0x00000010183c7819 */ /* 0x000fe40000001219 */
[----:B------:R-:W-:Y:S02]  /*9fe0*/  PRMT R67, R61, 0x5410, R67 ;  /* 0x000054103d437816 */ /* 0x000fe40000000043 */
[----:B------:R-:W-:Y:S02]  /*9ff0*/  SHF.R.U32.HI R69, RZ, 0x10, R5 ;  /* 0x00000010ff457819 */ /* 0x000fe40000011605 */
[--C-:B------:R-:W-:Y:S02]  /*a000*/  SHF.R.U64 R24, R26, 0x10, R27.reuse ;  /* 0x000000101a187819 */ /* 0x100fe4000000121b */
[----:B------:R-:W-:Y:S01]  /*a010*/  PRMT R60, R0, 0x5432, R60 ;  /* 0x00005432003c7816 */ /* 0x000fe2000000003c */
[----:B------:R-:W-:Y:S01]  /*a020*/  IMAD.U32 R70, R67, 0x10000, RZ ;  /* 0x0001000043467824 */ /* 0x000fe200078e00ff */
[----:B------:R-:W-:-:S02]  /*a030*/  SHF.R.U32.HI R26, RZ, 0x10, R27 ;  /* 0x00000010ff1a7819 */ /* 0x000fc4000001161b */
[----:B------:R-:W-:Y:S02]  /*a040*/  SHF.R.U32.HI R59, RZ, 0x10, R25 ;  /* 0x00000010ff3b7819 */ /* 0x000fe40000011619 */
[----:B------:R-:W-:Y:S02]  /*a050*/  SHF.R.U32.HI R5, RZ, 0x10, R7 ;  /* 0x00000010ff057819 */ /* 0x000fe40000011607 */
[----:B------:R-:W-:Y:S02]  /*a060*/  PRMT R69, R62, 0x5410, R69 ;  /* 0x000054103e457816 */ /* 0x000fe40000000045 */
[----:B------:R-:W-:Y:S02]  /*a070*/  SHF.R.U64 R25, R6, 0x10, R7 ;  /* 0x0000001006197819 */ /* 0x000fe40000001207 */
[----:B------:R-:W-:Y:S02]  /*a080*/  PRMT R59, R65, 0x5410, R59 ;  /* 0x00005410413b7816 */ /* 0x000fe4000000003b */
[----:B------:R-:W-:Y:S01]  /*a090*/  PRMT R5, R64, 0x5410, R5 ;  /* 0x0000541040057816 */ /* 0x000fe20000000005 */
[----:B------:R-:W-:Y:S01]  /*a0a0*/  IMAD.U32 R72, R69, 0x10000, RZ ;  /* 0x0001000045487824 */ /* 0x000fe200078e00ff */
[----:B------:R-:W-:-:S02]  /*a0b0*/  PRMT R4, R21, 0x5432, R26 ;  /* 0x0000543215047816 */ /* 0x000fc4000000001a */
[----:B------:R-:W-:Y:S01]  /*a0c0*/  PRMT R25, R63, 0x5410, R25 ;  /* 0x000054103f197816 */ /* 0x000fe20000000019 */
[----:B0-----:R-:W-:-:S04]  /*a0d0*/  IMAD.U32 R27, R40, 0x10000, RZ ;  /* 0x00010000281b7824 */ /* 0x001fc800078e00ff */
[----:B------:R-:W-:Y:S01]  /*a0e0*/  FMUL.FTZ R68, R27, R70 ;  /* 0x000000461b447220 */ /* 0x000fe20000410000 */
[----:B------:R-:W-:Y:S01]  /*a0f0*/  LOP3.LUT R65, R40, 0xffff0000, RZ, 0xc0, !PT ;  /* 0xffff000028417812 */ /* 0x000fe200078ec0ff */
[C---:B------:R-:W-:Y:S01]  /*a100*/  IMAD.U32 R66, R42.reuse, 0x10000, RZ ;  /* 0x000100002a427824 */ /* 0x040fe200078e00ff */
[----:B------:R-:W-:Y:S01]  /*a110*/  LOP3.LUT R26, R42, 0xffff0000, RZ, 0xc0, !PT ;  /* 0xffff00002a1a7812 */ /* 0x000fe200078ec0ff */
[C---:B------:R-:W-:Y:S01]  /*a120*/  IMAD.U32 R40, R43.reuse, 0x10000, RZ ;  /* 0x000100002b287824 */ /* 0x040fe200078e00ff */
[----:B------:R-:W-:Y:S01]  /*a130*/  LOP3.LUT R42, R43, 0xffff0000, RZ, 0xc0, !PT ;  /* 0xffff00002b2a7812 */ /* 0x000fe200078ec0ff */
[----:B------:R-:W-:Y:S02]  /*a140*/  IMAD.U32 R43, R4, 0x10000, RZ ;  /* 0x00010000042b7824 */ /* 0x000fe400078e00ff */
[----:B------:R-:W-:Y:S01]  /*a150*/  IMAD.U32 R71, R5, 0x10000, RZ ;  /* 0x0001000005477824 */ /* 0x000fe200078e00ff */
[----:B------:R-:W-:Y:S02]  /*a160*/  LOP3.LUT R67, R67, 0xffff0000, RZ, 0xc0, !PT ;  /* 0xffff000043437812 */ /* 0x000fe400078ec0ff */
[----:B------:R-:W-:Y:S01]  /*a170*/  PRMT R24, R20, 0x5432, R24 ;  /* 0x0000543214187816 */ /* 0x000fe20000000018 */
[----:B--2---:R-:W0:Y:S02]  /*a180*/  LDS.128 R36, [R73] ;  /* 0x0000000049247984 */ /* 0x004e240000000c00 */
[C---:B0-----:R-:W-:Y:S01]  /*a190*/  IMAD.U32 R61, R36.reuse, 0x10000, RZ ;  /* 0x00010000243d7824 */ /* 0x041fe200078e00ff */
[----:B------:R-:W-:Y:S01]  /*a1a0*/  LOP3.LUT R62, R36, 0xffff0000, RZ, 0xc0, !PT ;  /* 0xffff0000243e7812 */ /* 0x000fe200078ec0ff */
[----:B------:R-:W-:Y:S01]  /*a1b0*/  IMAD.U32 R36, R60, 0x10000, RZ ;  /* 0x000100003c247824 */ /* 0x000fe200078e00ff */
[C---:B------:R-:W-:Y:S01]  /*a1c0*/  LOP3.LUT R6, R38.reuse, 0xffff0000, RZ, 0xc0, !PT ;  /* 0xffff000026067812 */ /* 0x040fe200078ec0ff */
[----:B------:R-:W-:Y:S01]  /*a1d0*/  IMAD.U32 R7, R38, 0x10000, RZ ;  /* 0x0001000026077824 */ /* 0x000fe200078e00ff */
[C---:B------:R-:W-:Y:S01]  /*a1e0*/  LOP3.LUT R38, R39.reuse, 0xffff0000, RZ, 0xc0, !PT ;  /* 0xffff000027267812 */ /* 0x040fe200078ec0ff */
[----:B------:R-:W-:-:S02]  /*a1f0*/  IMAD.U32 R64, R39, 0x10000, RZ ;  /* 0x0001000027407824 */ /* 0x000fc400078e00ff */
[-C--:B------:R-:W-:Y:S01]  /*a200*/  FMUL.FTZ R74, R27, R36.reuse ;  /* 0x000000241b4a7220 */ /* 0x080fe20000410000 */
[----:B------:R-:W-:Y:S02]  /*a210*/  IMAD.U32 R39, R41, 0x10000, RZ ;  /* 0x0001000029277824 */ /* 0x000fe400078e00ff */
[----:B------:R-:W-:Y:S01]  /*a220*/  FFMA.FTZ R27, R61, R36, -R68 ;  /* 0x000000243d1b7223 */ /* 0x000fe20000010844 */
[----:B------:R-:W-:Y:S02]  /*a230*/  IMAD.U32 R68, R59, 0x10000, RZ ;  /* 0x000100003b447824 */ /* 0x000fe400078e00ff */
[----:B------:R-:W-:Y:S02]  /*a240*/  IMAD.U32 R63, R37, 0x10000, RZ ;  /* 0x00010000253f7824 */ /* 0x000fe400078e00ff */
[----:B------:R-:W-:Y:S01]  /*a250*/  FMUL.FTZ R76, R39, R72 ;  /* 0x00000048274c7220 */ /* 0x000fe20000410000 */
[----:B------:R-:W-:Y:S01]  /*a260*/  FFMA.FTZ R36, R61, R70, R74 ;  /* 0x000000463d247223 */ /* 0x000fe2000001004a */
[----:B------:R-:W-:-:S02]  /*a270*/  FMUL.FTZ R70, R39, R68 ;  /* 0x0000004427467220 */ /* 0x000fc40000410000 */
[----:B------:R-:W-:Y:S01]  /*a280*/  FFMA.FTZ R39, R63, R68, -R76 ;  /* 0x000000443f277223 */ /* 0x000fe2000001084c */
[C---:B------:R-:W-:Y:S01]  /*a290*/  FMUL.FTZ R68, R40.reuse, R43 ;  /* 0x0000002b28447220 */ /* 0x040fe20000410000 */
[-C--:B------:R-:W-:Y:S01]  /*a2a0*/  FMUL.FTZ R61, R40, R71.reuse ;  /* 0x00000047283d7220 */ /* 0x080fe20000410000 */
[----:B------:R-:W-:Y:S02]  /*a2b0*/  LOP3.LUT R41, R41, 0xffff0000, RZ, 0xc0, !PT ;  /* 0xffff000029297812 */ /* 0x000fe400078ec0ff */
[C---:B------:R-:W-:Y:S01]  /*a2c0*/  FFMA.FTZ R71, R64.reuse, R71, R68 ;  /* 0x0000004740477223 */ /* 0x040fe20000010044 */
[----:B------:R-:W-:Y:S01]  /*a2d0*/  FFMA.FTZ R40, R64, R43, -R61 ;  /* 0x0000002b40287223 */ /* 0x000fe2000001083d */
[----:B------:R-:W-:Y:S02]  /*a2e0*/  LOP3.LUT R60, R60, 0xffff0000, RZ, 0xc0, !PT ;  /* 0xffff00003c3c7812 */ /* 0x000fe400078ec0ff */
[----:B------:R-:W-:Y:S01]  /*a2f0*/  LOP3.LUT R68, R69, 0xffff0000, RZ, 0xc0, !PT ;  /* 0xffff000045447812 */ /* 0x000fe200078ec0ff */
[----:B------:R-:W-:Y:S01]  /*a300*/  FMUL.FTZ R43, R65, R67 ;  /* 0x00000043412b7220 */ /* 0x000fe20000410000 */
[----:B------:R-:W-:Y:S01]  /*a310*/  LOP3.LUT R64, R59, 0xffff0000, RZ, 0xc0, !PT ;  /* 0xffff00003b407812 */ /* 0x000fe200078ec0ff */
[----:B------:R-:W-:Y:S01]  /*a320*/  FFMA.FTZ R70, R63, R72, R70 ;  /* 0x000000483f467223 */ /* 0x000fe20000010046 */
[----:B------:R-:W-:Y:S01]  /*a330*/  LOP3.LUT R37, R37, 0xffff0000, RZ, 0xc0, !PT ;  /* 0xffff000025257812 */ /* 0x000fe200078ec0ff */
[----:B------:R-:W-:Y:S01]  /*a340*/  FMUL.FTZ R65, R65, R60 ;  /* 0x0000003c41417220 */ /* 0x000fe20000410000 */
[----:B------:R-:W-:Y:S01]  /*a350*/  FMUL.FTZ R72, R41, R68 ;  /* 0x0000004429487220 */ /* 0x000fe20000410000 */
[----:B------:R-:W-:Y:S01]  /*a360*/  FFMA.FTZ R60, R62, R60, -R43 ;  /* 0x0000003c3e3c7223 */ /* 0x000fe2000001082b */
[----:B------:R-:W-:-:S02]  /*a370*/  IMAD.U32 R59, R25, 0x10000, RZ ;  /* 0x00010000193b7824 */ /* 0x000fc400078e00ff */
[-C--:B------:R-:W-:Y:S01]  /*a380*/  FMUL.FTZ R41, R41, R64.reuse ;  /* 0x0000004029297220 */ /* 0x080fe20000410000 */
[----:B------:R-:W-:Y:S02]  /*a390*/  IMAD.U32 R43, R24, 0x10000, RZ ;  /* 0x00010000182b7824 */ /* 0x000fe400078e00ff */
[----:B------:R-:W-:Y:S01]  /*a3a0*/  FFMA.FTZ R65, R62, R67, R65 ;  /* 0x000000433e417223 */ /* 0x000fe20000010041 */
[C---:B------:R-:W-:Y:S01]  /*a3b0*/  FMUL.FTZ R62, R66.reuse, R59 ;  /* 0x0000003b423e7220 */ /* 0x040fe20000410000 */
[C---:B------:R-:W-:Y:S01]  /*a3c0*/  FFMA.FTZ R72, R37.reuse, R64, -R72 ;  /* 0x0000004025487223 */ /* 0x040fe20000010848 */
[----:B------:R-:W-:Y:S01]  /*a3d0*/  FFMA.FTZ R61, R37, R68, R41 ;  /* 0x00000044253d7223 */ /* 0x000fe20000010029 */
[----:B------:R-:W-:Y:S01]  /*a3e0*/  FMUL.FTZ R66, R66, R43 ;  /* 0x0000002b42427220 */ /* 0x000fe20000410000 */
[----:B------:R-:W-:Y:S02]  /*a3f0*/  LOP3.LUT R37, R25, 0xffff0000, RZ, 0xc0, !PT ;  /* 0xffff000019257812 */ /* 0x000fe400078ec0ff */
[----:B------:R-:W-:-:S02]  /*a400*/  LOP3.LUT R41, R5, 0xffff0000, RZ, 0xc0, !PT ;  /* 0xffff000005297812 */ /* 0x000fc400078ec0ff */
[----:B------:R-:W-:Y:S02]  /*a410*/  LOP3.LUT R25, R24, 0xffff0000, RZ, 0xc0, !PT ;  /* 0xffff000018197812 */ /* 0x000fe400078ec0ff */
[----:B------:R-:W-:Y:S01]  /*a420*/  LOP3.LUT R5, R4, 0xffff0000, RZ, 0xc0, !PT ;  /* 0xffff000004057812 */ /* 0x000fe200078ec0ff */
[C---:B------:R-:W-:Y:S01]  /*a430*/  FFMA.FTZ R62, R7.reuse, R43, -R62 ;  /* 0x0000002b073e7223 */ /* 0x040fe2000001083e */
        /* <DEDUP_REMOVED lines=19> */
.L_x_10489:
[----:B------:R-:W-:Y:S05]  /*a570*/  BSYNC B1 ;  /* 0x0000000000017941 */ /* 0x000fea0003800000 */
.L_x_10488:
[----:B------:R-:W-:Y:S04]  /*a580*/  BSSY B1, `(.L_x_10490) ;  /* 0x0000069000017945 */ /* 0x000fe80003800000 */
[----:B------:R-:W-:Y:S05]  /*a590*/  @P1 BRA `(.L_x_10491) ;  /* 0x00000004009c1947 */ /* 0x000fea0003800000 */
[----:B------:R-:W2:Y:S01]  /*a5a0*/  LDL R59, [R1+0xac] ;  /* 0x0000ac00013b7983 */ /* 0x000ea20000100800 */
[----:B0-----:R-:W-:Y:S02]  /*a5b0*/  LEA.HI R4, R3, R155, RZ, 0x1d ;  /* 0x0000009b03047211 */ /* 0x001fe400078fe8ff */
[----:B------:R-:W-:Y:S02]  /*a5c0*/  SHF.R.U64 R37, R28, 0x10, R29 ;  /* 0x000000101c257819 */ /* 0x000fe4000000121d */
[----:B------:R-:W-:Y:S02]  /*a5d0*/  SHF.R.S32.HI R5, RZ, 0x1f, R4 ;  /* 0x0000001fff057819 */ /* 0x000fe40000011404 */
[--C-:B------:R-:W-:Y:S02]  /*a5e0*/  SHF.R.U64 R28, R8, 0x10, R9.reuse ;  /* 0x00000010081c7819 */ /* 0x100fe40000001209 */
[----:B------:R-:W-:Y:S01]  /*a5f0*/  LEA.HI R6, R5, R4, RZ, 0x2 ;  /* 0x0000000405067211 */ /* 0x000fe200078f10ff */
[----:B------:R-:W-:Y:S01]  /*a600*/  IMAD.SHL.U32 R5, R4, 0x8, RZ ;  /* 0x0000000804057824 */ /* 0x000fe200078e00ff */
[----:B------:R-:W-:-:S02]  /*a610*/  SHF.R.U32.HI R9, RZ, 0x10, R9 ;  /* 0x00000010ff097819 */ /* 0x000fc40000011609 */
[----:B------:R-:W-:Y:S02]  /*a620*/  SHF.R.S32.HI R6, RZ, 0x2, R6 ;  /* 0x00000002ff067819 */ /* 0x000fe40000011406 */
[----:B------:R-:W-:Y:S02]  /*a630*/  LOP3.LUT R4, R142, 0x18, R5, 0xf8, !PT ;  /* 0x000000188e047812 */ /* 0x000fe400078ef805 */
[----:B------:R-:W-:Y:S01]  /*a640*/  PRMT R56, R56, 0x5410, R37 ;  /* 0x0000541038387816 */ /* 0x000fe20000000025 */
[----:B------:R-:W-:Y:S01]  /*a650*/  IMAD R6, R6, 0x1800, R151 ;  /* 0x0000180006067824 */ /* 0x000fe200078e0297 */
[----:B------:R-:W-:Y:S02]  /*a660*/  LOP3.LUT R5, R4, R143, RZ, 0x3c, !PT ;  /* 0x0000008f04057212 */ /* 0x000fe400078e3cff */
[----:B------:R-:W-:Y:S01]  /*a670*/  PRMT R51, R51, 0x5410, R28 ;  /* 0x0000541033337816 */ /* 0x000fe2000000001c */
[----:B------:R-:W-:Y:S01]  /*a680*/  IMAD.U32 R37, R56, 0x10000, RZ ;  /* 0x0001000038257824 */ /* 0x000fe200078e00ff */
[----:B------:R-:W-:Y:S01]  /*a690*/  SHF.R.U32.HI R38, RZ, 0x10, R29 ;  /* 0x00000010ff267819 */ /* 0x000fe2000001161d */
[----:B------:R-:W-:Y:S01]  /*a6a0*/  IMAD.IADD R25, R6, 0x1, R5 ;  /* 0x0000000106197824 */ /* 0x000fe200078e0205 */
[----:B------:R-:W-:Y:S01]  /*a6b0*/  SHF.R.U64 R29, R30, 0x10, R31 ;  /* 0x000000101e1d7819 */ /* 0x000fe2000000121f */
[----:B------:R-:W-:Y:S01]  /*a6c0*/  IMAD.U32 R39, R51, 0x10000, RZ ;  /* 0x0001000033277824 */ /* 0x000fe200078e00ff */
[----:B------:R-:W-:-:S02]  /*a6d0*/  SHF.R.U64 R8, R10, 0x10, R11 ;  /* 0x000000100a087819 */ /* 0x000fc4000000120b */
[----:B------:R-:W-:Y:S02]  /*a6e0*/  LEA R36, R25, R2, 0x1 ;  /* 0x0000000219247211 */ /* 0x000fe400078e08ff */
[----:B------:R-:W-:Y:S02]  /*a6f0*/  PRMT R52, R52, 0x5410, R9 ;  /* 0x0000541034347816 */ /* 0x000fe40000000009 */
[----:B------:R-:W-:Y:S01]  /*a700*/  SHF.R.U32.HI R11, RZ, 0x10, R11 ;  /* 0x00000010ff0b7819 */ /* 0x000fe2000001160b */
[----:B------:R-:W0:Y:S01]  /*a710*/  LDS.128 R24, [R36+0xc400] ;  /* 0x00c4000024187984 */ /* 0x000e220000000c00 */
[----:B------:R-:W-:Y:S02]  /*a720*/  SHF.R.U32.HI R30, RZ, 0x10, R31 ;  /* 0x00000010ff1e7819 */ /* 0x000fe4000001161f */
[----:B------:R-:W-:Y:S01]  /*a730*/  PRMT R57, R57, 0x5410, R38 ;  /* 0x0000541039397816 */ /* 0x000fe20000000026 */
[----:B------:R-:W-:Y:S01]  /*a740*/  IMAD.U32 R38, R52, 0x10000, RZ ;  /* 0x0001000034267824 */ /* 0x000fe200078e00ff */
[----:B------:R-:W-:-:S02]  /*a750*/  PRMT R58, R58, 0x5410, R29 ;  /* 0x000054103a3a7816 */ /* 0x000fc4000000001d */
[----:B------:R-:W-:Y:S02]  /*a760*/  PRMT R53, R53, 0x5410, R8 ;  /* 0x0000541035357816 */ /* 0x000fe40000000008 */
[----:B------:R-:W-:Y:S02]  /*a770*/  PRMT R54, R54, 0x5410, R11 ;  /* 0x0000541036367816 */ /* 0x000fe4000000000b */
[----:B------:R-:W-:Y:S02]  /*a780*/  PRMT R55, R55, 0x5410, R30 ;  /* 0x0000541037377816 */ /* 0x000fe4000000001e */
[----:B------:R-:W-:Y:S01]  /*a790*/  LOP3.LUT R51, R51, 0xffff0000, RZ, 0xc0, !PT ;  /* 0xffff000033337812 */ /* 0x000fe200078ec0ff */
[----:B------:R-:W-:Y:S01]  /*a7a0*/  IMAD.U32 R40, R54, 0x10000, RZ ;  /* 0x0001000036287824 */ /* 0x000fe200078e00ff */
        /* <DEDUP_REMOVED lines=38> */
[----:B------:R-:W-:Y:S01]  /*aa10*/  FFMA.FTZ R28, R4, R51, R29 ;  /* 0x00000033041c7223 */ /* 0x000fe2000001001d */
[----:B------:R-:W-:Y:S02]  /*aa20*/  IMAD.U32 R10, R6, 0x10000, RZ ;  /* 0x00010000060a7824 */ /* 0x000fe400078e00ff */
[----:B------:R-:W-:Y:S01]  /*aa30*/  FMUL.FTZ R29, R30, R11 ;  /* 0x0000000b1e1d7220 */ /* 0x000fe20000410000 */
[----:B------:R-:W-:Y:S02]  /*aa40*/  IMAD.U32 R9, R58, 0x10000, RZ ;  /* 0x000100003a097824 */ /* 0x000fe400078e00ff */
        /* <DEDUP_REMOVED lines=28> */
.L_x_10491:
[----:B------:R-:W-:Y:S05]  /*ac10*/  BSYNC B1 ;  /* 0x0000000000017941 */ /* 0x000fea0003800000 */
.L_x_10490:
        /* <DEDUP_REMOVED lines=8> */
[----:B------:R-:W-:-:S02]  /*aca0*/  SHF.R.U64 R27, R34, 0x10, R35 ;  /* 0x00000010221b7819 */ /* 0x000fc40000001223 */
[----:B------:R-:W-:Y:S02]  /*acb0*/  SHF.R.S32.HI R6, RZ, 0x2, R4 ;  /* 0x00000002ff067819 */ /* 0x000fe40000011404 */
[----:B------:R-:W-:Y:S02]  /*acc0*/  LOP3.LUT R4, R142, 0x18, R3, 0xf8, !PT ;  /* 0x000000188e047812 */ /* 0x000fe400078ef803 */
[----:B------:R-:W-:Y:S01]  /*acd0*/  SHF.R.U32.HI R13, RZ, 0x10, R13 ;  /* 0x00000010ff0d7819 */ /* 0x000fe2000001160d */
[----:B------:R-:W-:Y:S01]  /*ace0*/  IMAD R6, R6, 0x1800, R151 ;  /* 0x0000180006067824 */ /* 0x000fe200078e0297 */
[----:B------:R-:W-:Y:S02]  /*acf0*/  LOP3.LUT R3, R4, R143, RZ, 0x3c, !PT ;  /* 0x0000008f04037212 */ /* 0x000fe400078e3cff */
[----:B------:R-:W-:Y:S02]  /*ad00*/  PRMT R26, R0, 0x5410, R25 ;  /* 0x00005410001a7816 */ /* 0x000fe40000000019 */
[----:B------:R-:W-:Y:S01]  /*ad10*/  SHF.R.U64 R30, R14, 0x10, R15 ;  /* 0x000000100e1e7819 */ /* 0x000fe2000000120f */
[----:B------:R-:W-:Y:S01]  /*ad20*/  IMAD.IADD R3, R6, 0x1, R3 ;  /* 0x0000000106037824 */ /* 0x000fe200078e0203 */
[----:B------:R-:W-:-:S02]  /*ad30*/  PRMT R46, R46, 0x5410, R29 ;  /* 0x000054102e2e7816 */ /* 0x000fc4000000001d */
[----:B------:R-:W-:Y:S01]  /*ad40*/  PRMT R48, R48, 0x5410, R27 ;  /* 0x0000541030307816 */ /* 0x000fe2000000001b */
[----:B------:R-:W-:Y:S01]  /*ad50*/  IMAD R3, R3, 0x2, R2 ;  /* 0x0000000203037824 */ /* 0x000fe200078e0202 */
[----:B------:R-:W-:Y:S01]  /*ad60*/  SHF.R.U32.HI R32, RZ, 0x10, R33 ;  /* 0x00000010ff207819 */ /* 0x000fe20000011621 */
[----:B------:R-:W-:Y:S01]  /*ad70*/  IMAD.U32 R25, R46, 0x10000, RZ ;  /* 0x000100002e197824 */ /* 0x000fe200078e00ff */
[----:B------:R-:W-:Y:S02]  /*ad80*/  SHF.R.U32.HI R14, RZ, 0x10, R15 ;  /* 0x00000010ff0e7819 */ /* 0x000fe4000001160f */
[----:B------:R-:W0:Y:S01]  /*ad90*/  LDS.128 R8, [R3+0xc400] ;  /* 0x00c4000003087984 */ /* 0x000e220000000c00 */
[----:B------:R-:W-:Y:S02]  /*ada0*/  PRMT R28, R20, 0x5410, R13 ;  /* 0x00005410141c7816 */ /* 0x000fe4000000000d */
[----:B------:R-:W-:Y:S02]  /*adb0*/  SHF.L.U32 R27, R26, 0x10, RZ ;  /* 0x000000101a1b7819 */ /* 0x000fe400000006ff */
[----:B------:R-:W-:Y:S01]  /*adc0*/  PRMT R47, R47, 0x5410, R32 ;  /* 0x000054102f2f7816 */ /* 0x000fe20000000020 */
[----:B------:R-:W-:Y:S01]  /*add0*/  IMAD.U32 R29, R28, 0x10000, RZ ;  /* 0x000100001c1d7824 */ /* 0x000fe200078e00ff */
[----:B------:R-:W-:-:S02]  /*ade0*/  SHF.R.U32.HI R34, RZ, 0x10, R35 ;  /* 0x00000010ff227819 */ /* 0x000fc40000011623 */
[----:B------:R-:W-:Y:S02]  /*adf0*/  PRMT R45, R45, 0x5410, R14 ;  /* 0x000054102d2d7816 */ /* 0x000fe4000000000e */
[----:B------:R-:W-:Y:S02]  /*ae00*/  PRMT R49, R49, 0x5410, R34 ;  /* 0x0000541031317816 */ /* 0x000fe40000000022 */
[----:B------:R-:W-:Y:S02]  /*ae10*/  PRMT R30, R21, 0x5410, R30 ;  /* 0x00005410151e7816 */ /* 0x000fe4000000001e */
        /* <DEDUP_REMOVED lines=8> */
[C---:B------:R-:W-:Y:S01]  /*aea0*/  FMUL.FTZ R35, R20.reuse, R29 ;  /* 0x0000001d14237220 */ /* 0x040fe20000410000 */
[C---:B------:R-:W-:Y:S01]  /*aeb0*/  IMAD.U32 R24, R11.reuse, 0x10000, RZ ;  /* 0x000100000b187824 */ /* 0x040fe200078e00ff */
[----:B------:R-:W-:Y:S01]  /*aec0*/  LOP3.LUT R11, R11, 0xffff0000, RZ, 0xc0, !PT ;  /* 0xffff00000b0b7812 */ /* 0x000fe200078ec0ff */
[----:B------:R-:W-:Y:S01]  /*aed0*/  FMUL.FTZ R37, R20, R15 ;  /* 0x0000000f14257220 */ /* 0x000fe20000410000 */
[C---:B------:R-:W-:Y:S02]  /*aee0*/  IMAD.U32 R21, R10.reuse, 0x10000, RZ ;  /* 0x000100000a157824 */ /* 0x040fe400078e00ff */
        /* <DEDUP_REMOVED lines=9> */
[----:B------:R-:W-:Y:S01]  /*af80*/  FFMA.FTZ R35, R12, R15, -R35 ;  /* 0x0000000f0c237223 */ /* 0x000fe20000010823 */
[----:B------:R-:W-:Y:S02]  /*af90*/  IMAD.U32 R14, R7, 0x10000, RZ ;  /* 0x00010000070e7824 */ /* 0x000fe400078e00ff */
[----:B------:R-:W-:Y:S01]  /*afa0*/  FFMA.FTZ R33, R0, R27, R33 ;  /* 0x0000001b00217223 */ /* 0x000fe20000010021 */
        /* <DEDUP_REMOVED lines=9> */
[----:B------:R-:W-:-:S02]  /*b040*/  IMAD.U32 R12, R30, 0x10000, RZ ;  /* 0x000100001e0c7824 */ /* 0x000fc400078e00ff */
[----:B------:R-:W-:Y:S01]  /*b050*/  FFMA.FTZ R31, R14, R31, R24 ;  /* 0x0000001f0e1f7223 */ /* 0x000fe20000010018 */
[-C--:B------:R-:W-:Y:S01]  /*b060*/  FMUL.FTZ R29, R8, R15.reuse ;  /* 0x0000000f081d7220 */ /* 0x080fe20000410000 */
[----:B------:R-:W-:Y:S01]  /*b070*/  FFMA.FTZ R25, R4, R15, -R25 ;  /* 0x0000000f04197223 */ /* 0x000fe20000010819 */
[----:B------:R-:W-:Y:S01]  /*b080*/  FMUL.FTZ R9, R9, R0 ;  /* 0x0000000009097220 */ /* 0x000fe20000410000 */
[----:B------:R-:W-:Y:S02]  /*b090*/  IMAD.U32 R13, R6, 0x10000, RZ ;  /* 0x00010000060d7824 */ /* 0x000fe400078e00ff */
[----:B------:R-:W-:Y:S01]  /*b0a0*/  FFMA.FTZ R14, R4, R27, R29 ;  /* 0x0000001b040e7223 */ /* 0x000fe2000001001d */
[----:B------:R-:W-:Y:S02]  /*b0b0*/  IMAD.U32 R8, R48, 0x10000, RZ ;  /* 0x0001000030087824 */ /* 0x000fe400078e00ff */
[----:B------:R-:W-:Y:S01]  /*b0c0*/  FMUL.FTZ R4, R21, R12 ;  /* 0x0000000c15047220 */ /* 0x000fe20000410000 */
[C---:B------:R-:W-:Y:S01]  /*b0d0*/  FFMA.FTZ R28, R5.reuse, R28, R9 ;  /* 0x0000001c051c7223 */ /* 0x040fe20000010009 */
[----:B------:R-:W-:Y:S01]  /*b0e0*/  FFMA.FTZ R20, R5, R0, -R20 ;  /* 0x0000000005147223 */ /* 0x000fe20000010814 */
[-C--:B------:R-:W-:Y:S01]  /*b0f0*/  FMUL.FTZ R24, R21, R8.reuse ;  /* 0x0000000815187220 */ /* 0x080fe20000410000 */
[----:B------:R-:W-:Y:S01]  /*b100*/  FFMA.FTZ R15, R13, R8, -R4 ;  /* 0x000000080d0f7223 */ /* 0x000fe20000010804 */
[----:B------:R-:W-:-:S02]  /*b110*/  LOP3.LUT R9, R30, 0xffff0000, RZ, 0xc0, !PT ;  /* 0xffff00001e097812 */ /* 0x000fc400078ec0ff */
[----:B------:R-:W-:Y:S01]  /*b120*/  LOP3.LUT R5, R48, 0xffff0000, RZ, 0xc0, !PT ;  /* 0xffff000030057812 */ /* 0x000fe200078ec0ff */
[----:B------:R-:W-:Y:S01]  /*b130*/  FFMA.FTZ R24, R13, R12, R24 ;  /* 0x0000000c0d187223 */ /* 0x000fe20000010018 */
        /* <DEDUP_REMOVED lines=22> */
.L_x_10472:
[----:B------:R-:W-:Y:S05]  /*b2a0*/  BSYNC B0 ;  /* 0x0000000000007941 */ /* 0x000fea0003800000 */
.L_x_10465:
        /* <DEDUP_REMOVED lines=8> */
.L_x_10463:
[----:B01-3--:R-:W-:-:S05]  /*b330*/  IMAD.U32 R0, RZ, RZ, UR39 ;  /* 0x00000027ff007e24 */ /* 0x00bfca000f8e00ff */
[----:B------:R-:W-:-:S13]  /*b340*/  ISETP.NE.AND P0, PT, R0, 0x3, PT ;  /* 0x000000030000780c */ /* 0x000fda0003f05270 */
[----:B------:R-:W-:Y:S05]  /*b350*/  @!P0 BRA `(.L_x_10492) ;  /* 0x0000000000048947 */ /* 0x000fea0003800000 */
[----:B------:R-:W-:Y:S01]  /*b360*/  BPT.TRAP 0x1 ;  /* 0x000000040000795c */ /* 0x000fe20000300000 */
.L_x_10492:
[----:B------:R-:W-:Y:S01]  /*b370*/  IMAD R0, R141, 0x8, R2 ;  /* 0x000000088d007824 */ /* 0x000fe200078e0202 */
[----:B--2-4-:R-:W-:-:S04]  /*b380*/  SHF.L.U32 R5, R157, 0x1f, RZ ;  /* 0x0000001f9d057819 */ /* 0x014fc800000006ff */
[----:B------:R0:W1:Y:S01]  /*b390*/  SYNCS.PHASECHK.TRANS64.TRYWAIT P1, [R0+URZ+0x2d830], R5 ;  /* 0x02d83005000075a7 */ /* 0x000062000802017f */
[----:B------:R-:W-:Y:S05]  /*b3a0*/  @!P0 BRA `(.L_x_10493) ;  /* 0x0000000000048947 */ /* 0x000fea0003800000 */
[----:B------:R-:W-:Y:S01]  /*b3b0*/  BPT.TRAP 0x1 ;  /* 0x000000040000795c */ /* 0x000fe20000300000 */
.L_x_10493:
[----:B------:R-:W-:Y:S02]  /*b3c0*/  VIADD R3, R2, 0x15400 ;  /* 0x0001540002037836 */ /* 0x000fe40000000000 */
[----:B------:R-:W-:-:S03]  /*b3d0*/  IMAD R44, R44, 0x1000, R2 ;  /* 0x000010002c2c7824 */ /* 0x000fc600078e0202 */
[----:B------:R-:W-:Y:S01]  /*b3e0*/  SHF.R.U32.HI R3, RZ, 0x4, R3 ;  /* 0x00000004ff037819 */ /* 0x000fe20000011603 */
[----:B------:R-:W-:-:S03]  /*b3f0*/  VIADD R44, R44, 0xc400 ;  /* 0x0000c4002c2c7836 */ /* 0x000fc60000000000 */
[----:B------:R-:W-:Y:S02]  /*b400*/  LOP3.LUT R3, R3, 0x3fff, RZ, 0xc0, !PT ;  /* 0x00003fff03037812 */ /* 0x000fe400078ec0ff */
[----:B------:R-:W-:Y:S02]  /*b410*/  SHF.R.U32.HI R44, RZ, 0x4, R44 ;  /* 0x00000004ff2c7819 */ /* 0x000fe4000001162c */
[----:B------:R-:W-:Y:S02]  /*b420*/  LOP3.LUT R3, R3, 0x10000, RZ, 0xfc, !PT ;  /* 0x0001000003037812 */ /* 0x000fe400078efcff */
[----:B------:R-:W-:-:S03]  /*b430*/  LOP3.LUT R44, R44, 0x3fff, RZ, 0xc0, !PT ;  /* 0x00003fff2c2c7812 */ /* 0x000fc600078ec0ff */
[----:B------:R2:W-:Y:S01]  /*b440*/  STL [R1+0x70], R3 ;  /* 0x0000700301007387 */ /* 0x0005e20000100800 */
[----:B-1----:R-:W-:Y:S05]  /*b450*/  @P1 BRA `(.L_x_10494) ;  /* 0x0000000000081947 */ /* 0x002fea0003800000 */
[----:B------:R-:W1:Y:S02]  /*b460*/  SYNCS.PHASECHK.TRANS64.TRYWAIT P1, [R0+URZ+0x2d830], R5 ;  /* 0x02d83005000075a7 */ /* 0x000e64000802017f */
[----:B-1----:R-:W-:Y:S05]  /*b470*/  @!P1 BRA `(.L_x_10495) ;  /* 0x000000f4008c9947 */ /* 0x002fea0003800000 */
.L_x_10494:
[----:B--2---:R-:W2:Y:S01]  /*b480*/  LDL R3, [R1+0x70] ;  /* 0x0000700001037983 */ /* 0x004ea20000100800 */
[----:B01----:R-:W-:Y:S01]  /*b490*/  IMAD.MOV.U32 R5, RZ, RZ, -0x7fffffe0 ;  /* 0x80000020ff057424 */ /* 0x003fe200078e00ff */
[----:B------:R-:W-:Y:S01]  /*b4a0*/  LOP3.LUT R8, R44, 0x10000, RZ, 0xfc, !PT ;  /* 0x000100002c087812 */ /* 0x000fe200078efcff */
[----:B------:R-:W-:Y:S01]  /*b4b0*/  IMAD.MOV.U32 R9, RZ, RZ, -0x7fffffe0 ;  /* 0x80000020ff097424 */ /* 0x000fe200078e00ff */
[----:B------:R-:W-:Y:S05]  /*b4c0*/  WARPSYNC.ALL ;  /* 0x0000000000007948 */ /* 0x000fea0003800000 */
[----:B------:R-:W-:Y:S01]  /*b4d0*/  R2UR UR7, R5 ;  /* 0x00000000050772ca */ /* 0x000fe200000e0000 */
[----:B------:R-:W-:Y:S01]  /*b4e0*/  WARPGROUP.ARRIVE ;  /* 0x00000000000079c5 */ /* 0x000fe20000000000 */
[C---:B------:R-:W-:Y:S01]  /*b4f0*/  R2UR UR4, R8.reuse ;  /* 0x00000000080472ca */ /* 0x040fe200000e0000 */
[C---:B------:R-:W-:Y:S01]  /*b500*/  VIADD R20, R8.reuse, 0x2 ;  /* 0x0000000208147836 */ /* 0x040fe20000000000 */
[----:B------:R-:W-:Y:S01]  /*b510*/  R2UR UR5, R9 ;  /* 0x00000000090572ca */ /* 0x000fe200000e0000 */
[----:B------:R-:W-:Y:S01]  /*b520*/  IMAD.MOV.U32 R7, RZ, RZ, -0x7fffffe0 ;  /* 0x80000020ff077424 */ /* 0x000fe200078e00ff */
[C---:B------:R-:W-:Y:S01]  /*b530*/  IADD3 R12, R8.reuse, 0x302, RZ ;  /* 0x00000302080c7810 */ /* 0x040fe20007ffe0ff */
[----:B------:R-:W-:Y:S01]  /*b540*/  IMAD.MOV.U32 R21, RZ, RZ, -0x7fffffe0 ;  /* 0x80000020ff157424 */ /* 0x000fe200078e00ff */
[----:B------:R0:W-:Y:S01]  /*b550*/  STL.64 [R1+0x10], R8 ;  /* 0x0000100801007387 */ /* 0x0001e20000100a00 */
[----:B------:R-:W-:-:S02]  /*b560*/  VIADD R14, R8, 0x300 ;  /* 0x00000300080e7836 */ /* 0x000fc40000000000 */
[----:B------:R-:W-:Y:S01]  /*b570*/  IMAD.MOV.U32 R15, RZ, RZ, -0x7fffffe0 ;  /* 0x80000020ff0f7424 */ /* 0x000fe200078e00ff */
[----:B------:R0:W-:Y:S01]  /*b580*/  STL.64 [R1+0x58], R20 ;  /* 0x0000581401007387 */ /* 0x0001e20000100a00 */
[----:B------:R-:W-:Y:S02]  /*b590*/  IMAD.MOV.U32 R13, RZ, RZ, -0x7fffffe0 ;  /* 0x80000020ff0d7424 */ /* 0x000fe400078e00ff */
[----:B------:R-:W-:Y:S01]  /*b5a0*/  VIADD R10, R8, 0x600 ;  /* 0x00000600080a7836 */ /* 0x000fe20000000000 */
[----:B------:R0:W-:Y:S01]  /*b5b0*/  STL.64 [R1+0x40], R14 ;  /* 0x0000400e01007387 */ /* 0x0001e20000100a00 */
[----:B------:R-:W-:Y:S02]  /*b5c0*/  IMAD.MOV.U32 R11, RZ, RZ, -0x7fffffe0 ;  /* 0x80000020ff0b7424 */ /* 0x000fe400078e00ff */
[----:B------:R-:W-:Y:S01]  /*b5d0*/  IMAD.MOV.U32 R5, RZ, RZ, -0x7fffffe0 ;  /* 0x80000020ff057424 */ /* 0x000fe200078e00ff */
[----:B------:R0:W-:Y:S01]  /*b5e0*/  STL.64 [R1+0x38], R12 ;  /* 0x0000380c01007387 */ /* 0x0001e20000100a00 */
[----:B------:R-:W-:-:S03]  /*b5f0*/  IMAD.MOV.U32 R135, RZ, RZ, RZ ;  /* 0x000000ffff877224 */ /* 0x000fc600078e00ff */
[----:B------:R0:W-:Y:S01]  /*b600*/  STL.64 [R1+0x30], R10 ;  /* 0x0000300a01007387 */ /* 0x0001e20000100a00 */
[----:B--2---:R-:W-:-:S04]  /*b610*/  IMAD R4, R141, 0x600, R3 ;  /* 0x000006008d047824 */ /* 0x004fc800078e0203 */
[C---:B------:R-:W-:Y:S01]  /*b620*/  VIADD R6, R4.reuse, 0x2 ;  /* 0x0000000204067836 */ /* 0x040fe20000000000 */
[----:B------:R-:W-:-:S13]  /*b630*/  R2UR UR6, R4 ;  /* 0x00000000040672ca */ /* 0x000fda00000e0000 */
[----:B------:R-:W-:Y:S01]  /*b640*/  HGMMA.64x128x16.F32.BF16 R24, gdesc[UR4], RZ, !UPT, gsb0 ;  /* 0x01e00000041879f0 */ /* 0x000fe2000c0018ff */
[----:B------:R-:W-:Y:S01]  /*b650*/  R2UR UR6, R6 ;  /* 0x00000000060672ca */ /* 0x000fe200000e0000 */
[----:B------:R-:W-:Y:S01]  /*b660*/  VIADD R6, R4, 0x200 ;  /* 0x0000020004067836 */ /* 0x000fe20000000000 */
[----:B------:R-:W-:Y:S01]  /*b670*/  R2UR UR7, R7 ;  /* 0x00000000070772ca */ /* 0x000fe200000e0000 */
[----:B------:R-:W-:Y:S01]  /*b680*/  IMAD.MOV.U32 R7, RZ, RZ, -0x7fffffe0 ;  /* 0x80000020ff077424 */ /* 0x000fe200078e00ff */
[----:B------:R-:W-:Y:S02]  /*b690*/  R2UR UR4, R20 ;  /* 0x00000000140472ca */ /* 0x000fe400000e0000 */
[----:B------:R-:W-:Y:S01]  /*b6a0*/  R2UR UR5, R21 ;  /* 0x00000000150572ca */ /* 0x000fe200000e0000 */
[----:B------:R-:W-:Y:S02]  /*b6b0*/  WARPGROUP.DEPBAR.LE gsb0, 0x0 ;  /* 0x00008000000079c5 */ /* 0x000fe40000010000 */
[----:B------:R-:W-:-:S10]  /*b6c0*/  WARPGROUP.ARRIVE ;  /* 0x00000000000079c5 */ /* 0x000fd40000000000 */
[----:B------:R-:W-:Y:S01]  /*b6d0*/  HGMMA.64x128x16.F32.BF16 R24, gdesc[UR4], R24, gsb0 ;  /* 0x01e00000041879f0 */ /* 0x000fe20008001818 */
        /* <DEDUP_REMOVED lines=13> */
[----:B------:R-:W-:Y:S01]  /*b7b0*/  R2UR UR4, R12 ;  /* 0x000000000c0472ca */ /* 0x000fe200000e0000 */
[----:B------:R-:W-:Y:S01]  /*b7c0*/  VIADD R4, R4, 0x402 ;  /* 0x0000040204047836 */ /* 0x000fe20000000000 */
        /* <DEDUP_REMOVED lines=9> */
[----:B------:R-:W-:Y:S02]  /*b860*/  R2UR UR5, R11 ;  /* 0x000000000b0572ca */ /* 0x000fe400000e0000 */
[----:B------:R0:W-:Y:S01]  /*b870*/  STL.64 [R1+0x28], R6 ;  /* 0x0000280601007387 */ /* 0x0001e20000100a00 */
[----:B------:R-:W-:-:S02]  /*b880*/  WARPGROUP.DEPBAR.LE gsb0, 0x0 ;  /* 0x00008000000079c5 */ /* 0x000fc40000010000 */
[----:B------:R-:W-:-:S08]  /*b890*/  WARPGROUP.ARRIVE ;  /* 0x00000000000079c5 */ /* 0x000fd00000000000 */
[----:B------:R-:W-:Y:S01]  /*b8a0*/  HGMMA.64x128x16.F32.BF16 R24, gdesc[UR4], R24, gsb0 ;  /* 0x01e00000041879f0 */ /* 0x000fe20008001818 */
[----:B------:R-:W-:Y:S02]  /*b8b0*/  R2UR UR6, R4 ;  /* 0x00000000040672ca */ /* 0x000fe400000e0000 */
[----:B------:R-:W-:Y:S02]  /*b8c0*/  R2UR UR7, R5 ;  /* 0x00000000050772ca */ /* 0x000fe400000e0000 */
[----:B------:R-:W-:Y:S02]  /*b8d0*/  R2UR UR4, R6 ;  /* 0x00000000060472ca */ /* 0x000fe400000e0000 */
[----:B------:R-:W-:Y:S01]  /*b8e0*/  R2UR UR5, R7 ;  /* 0x00000000070572ca */ /* 0x000fe200000e0000 */
[----:B------:R-:W-:Y:S02]  /*b8f0*/  WARPGROUP.DEPBAR.LE gsb0, 0x0 ;  /* 0x00008000000079c5 */ /* 0x000fe40000010000 */
[----:B------:R-:W-:-:S10]  /*b900*/  WARPGROUP.ARRIVE ;  /* 0x00000000000079c5 */ /* 0x000fd40000000000 */
[----:B------:R-:W-:Y:S03]  /*b910*/  HGMMA.64x128x16.F32.BF16 R24, gdesc[UR4], R24, gsb0 ;  /* 0x01e00000041879f0 */ /* 0x000fe60008001818 */
[----:B------:R-:W-:Y:S02]  /*b920*/  WARPGROUP.DEPBAR.LE gsb0, 0x0 ;  /* 0x00008000000079c5 */ /* 0x000fe40000010000 */
[----:B0-----:R-:W-:Y:S05]  /*b930*/  @!P0 BRA `(.L_x_10496) ;  /* 0x0000000000048947 */ /* 0x001fea0003800000 */
[----:B------:R-:W-:Y:S01]  /*b940*/  BPT.TRAP 0x1 ;  /* 0x000000040000795c */ /* 0x000fe20000300000 */
.L_x_10496:
        /* <DEDUP_REMOVED lines=67> */
[----:B------:R-:W4:Y:S01]  /*bd80*/  LDL R90, [R1+0x60] ;  /* 0x00006000015a7983 */ /* 0x000f220000100800 */
[----:B------:R-:W-:Y:S01]  /*bd90*/  ULDC UR41, c[0x0][0x9d8] ;  /* 0x0002760000297ab9 */ /* 0x000fe20000000800 */
[----:B------:R-:W-:-:S02]  /*bda0*/  ULDC UR44, c[0x0][0x988] ;  /* 0x00026200002c7ab9 */ /* 0x000fc40000000800 */
[----:B------:R-:W4:Y:S02]  /*bdb0*/  LDL R91, [R1+0x80] ;  /* 0x00008000015b7983 */ /* 0x000f240000100800 */
[----:B------:R-:W4:Y:S02]  /*bdc0*/  MUFU.TANH R9, R9 ;  /* 0x0000000900097308 */ /* 0x000f240000002400 */
[----:B------:R-:W4:Y:S06]  /*bdd0*/  LDL R89, [R1+0x68] ;  /* 0x0000680001597983 */ /* 0x000f2c0000100800 */
[----:B------:R-:W4:Y:S08]  /*bde0*/  MUFU.TANH R15, R15 ;  /* 0x0000000f000f7308 */ /* 0x000f300000002400 */
        /* <DEDUP_REMOVED lines=26> */
[----:B------:R-:W4:Y:S01]  /*bf90*/  MUFU.TANH R43, R43 ;  /* 0x0000002b002b7308 */ /* 0x000f220000002400 */
[----:B--2---:R-:W-:-:S07]  /*bfa0*/  IMAD.IADD R65, R88, 0x1, R101 ;  /* 0x0000000158417824 */ /* 0x004fce00078e0265 */
[----:B------:R-:W2:Y:S01]  /*bfb0*/  MUFU.TANH R49, R49 ;  /* 0x0000003100317308 */ /* 0x000ea20000002400 */
[----:B------:R-:W-:-:S07]  /*bfc0*/  IMAD R65, R144, -0x80, R65 ;  /* 0xffffff8090417824 */ /* 0x000fce00078e0241 */
[----:B------:R-:W2:Y:S01]  /*bfd0*/  MUFU.TANH R44, R44 ;  /* 0x0000002c002c7308 */ /* 0x000ea20000002400 */
[----:B------:R-:W-:-:S07]  /*bfe0*/  ISETP.GT.AND P4, PT, R65, RZ, PT ;  /* 0x000000ff4100720c */ /* 0x000fce0003f84270 */
[----:B------:R-:W2:Y:S01]  /*bff0*/  MUFU.TANH R50, R50 ;  /* 0x0000003200327308 */ /* 0x000ea20000002400 */
[----:B------:R-:W-:-:S07]  /*c000*/  ISETP.GT.AND P5, PT, R65, 0x1, PT ;  /* 0x000000014100780c */ /* 0x000fce0003fa4270 */
[----:B------:R-:W2:Y:S01]  /*c010*/  MUFU.TANH R47, R47 ;  /* 0x0000002f002f7308 */ /* 0x000ea20000002400 */
[----:B------:R-:W-:-:S07]  /*c020*/  ISETP.GT.AND P1, PT, R65, 0x8, PT ;  /* 0x000000084100780c */ /* 0x000fce0003f24270 */
[----:B------:R-:W2:Y:S01]  /*c030*/  MUFU.TANH R53, R53 ;  /* 0x0000003500357308 */ /* 0x000ea20000002400 */
[----:B0-----:R-:W-:-:S07]  /*c040*/  FSEL R3, R3, -INF , P4 ;  /* 0xff80000003037808 */ /* 0x001fce0002000000 */
[----:B------:R-:W0:Y:S01]  /*c050*/  MUFU.TANH R48, R48 ;  /* 0x0000003000307308 */ /* 0x000e220000002400 */
[----:B-1----:R-:W-:-:S07]  /*c060*/  FSEL R4, R4, -INF , P5 ;  /* 0xff80000004047808 */ /* 0x002fce0002800000 */
[----:B------:R-:W1:Y:S01]  /*c070*/  MUFU.TANH R54, R54 ;  /* 0x0000003600367308 */ /* 0x000e620000002400 */
[----:B------:R-:W-:-:S07]  /*c080*/  ISETP.GT.AND P2, PT, R65, 0x9, PT ;  /* 0x000000094100780c */ /* 0x000fce0003f44270 */
[----:B------:R-:W1:Y:S01]  /*c090*/  MUFU.TANH R51, R51 ;  /* 0x0000003300337308 */ /* 0x000e620000002400 */
[----:B---3--:R-:W-:-:S07]  /*c0a0*/  FSEL R7, R7, -INF , P1 ;  /* 0xff80000007077808 */ /* 0x008fce0000800000 */
[----:B------:R-:W3:Y:S01]  /*c0b0*/  MUFU.TANH R57, R57 ;  /* 0x0000003900397308 */ /* 0x000ee20000002400 */
[----:B------:R-:W-:-:S07]  /*c0c0*/  FMNMX.FTZ R70, R3, R4, !PT ;  /* 0x0000000403467209 */ /* 0x000fce0007810000 */
[----:B------:R-:W3:Y:S01]  /*c0d0*/  MUFU.TANH R52, R52 ;  /* 0x0000003400347308 */ /* 0x000ee20000002400 */
[----:B------:R-:W-:-:S07]  /*c0e0*/  ISETP.GT.AND P3, PT, R65, 0x10, PT ;  /* 0x000000104100780c */ /* 0x000fce0003f64270 */
[----:B------:R-:W3:Y:S01]  /*c0f0*/  MUFU.TANH R58, R58 ;  /* 0x0000003a003a7308 */ /* 0x000ee20000002400 */
[----:B----4-:R-:W-:-:S07]  /*c100*/  FSEL R8, R8, -INF , P2 ;  /* 0xff80000008087808 */ /* 0x010fce0001000000 */
[----:B------:R-:W4:Y:S01]  /*c110*/  MUFU.TANH R55, R55 ;  /* 0x0000003700377308 */ /* 0x000f220000002400 */
[----:B------:R-:W-:Y:S01]  /*c120*/  FMNMX.FTZ R69, R7, R70, !PT ;  /* 0x0000004607457209 */ /* 0x000fe20007810000 */
[----:B------:R-:W-:Y:S01]  /*c130*/  FMUL.FTZ R66, R81, UR4 ;  /* 0x0000000451427c20 */ /* 0x000fe20008410000 */
[----:B------:R-:W-:-:S05]  /*c140*/  FSEL R5, R5, -INF , P4 ;  /* 0xff80000005057808 */ /* 0x000fca0002000000 */
[----:B------:R-:W4:Y:S01]  /*c150*/  MUFU.TANH R61, R61 ;  /* 0x0000003d003d7308 */ /* 0x000f220000002400 */
[----:B------:R-:W-:-:S07]  /*c160*/  ISETP.GT.AND P4, PT, R65, 0x11, PT ;  /* 0x000000114100780c */ /* 0x000fce0003f84270 */
[----:B------:R-:W4:Y:S01]  /*c170*/  MUFU.TANH R56, R56 ;  /* 0x0000003800387308 */ /* 0x000f220000002400 */
[----:B------:R-:W-:Y:S01]  /*c180*/  FSEL R11, R11, -INF , P3 ;  /* 0xff8000000b0b7808 */ /* 0x000fe20001800000 */
[----:B------:R-:W-:Y:S01]  /*c190*/  FMUL.FTZ R67, R84, UR4 ;  /* 0x0000000454437c20 */ /* 0x000fe20008410000 */
[----:B------:R-:W-:-:S05]  /*c1a0*/  FMNMX.FTZ R70, R8, R69, !PT ;  /* 0x0000004508467209 */ /* 0x000fca0007810000 */
[----:B------:R-:W4:Y:S01]  /*c1b0*/  MUFU.TANH R62, R62 ;  /* 0x0000003e003e7308 */ /* 0x000f220000002400 */
[----:B------:R-:W-:-:S07]  /*c1c0*/  FSEL R69, R6, -INF , P5 ;  /* 0xff80000006457808 */ /* 0x000fce0002800000 */
[----:B------:R-:W4:Y:S01]  /*c1d0*/  MUFU.TANH R59, R59 ;  /* 0x0000003b003b7308 */ /* 0x000f220000002400 */
[----:B------:R-:W-:Y:S01]  /*c1e0*/  ISETP.GT.AND P5, PT, R65, 0x18, PT ;  /* 0x000000184100780c */ /* 0x000fe20003fa4270 */
[----:B------:R-:W-:Y:S01]  /*c1f0*/  FMUL.FTZ R68, R85, UR4 ;  /* 0x0000000455447c20 */ /* 0x000fe20008410000 */
[----:B------:R-:W-:-:S05]  /*c200*/  FSEL R12, R12, -INF , P4 ;  /* 0xff8000000c0c7808 */ /* 0x000fca0002000000 */
[----:B------:R-:W4:Y:S01]  /*c210*/  MUFU.TANH R64, R64 ;  /* 0x0000004000407308 */ /* 0x000f220000002400 */
[----:B------:R-:W-:-:S07]  /*c220*/  FMNMX.FTZ R71, R11, R70, !PT ;  /* 0x000000460b477209 */ /* 0x000fce0007810000 */
[----:B------:R-:W4:Y:S01]  /*c230*/  MUFU.TANH R60, R60 ;  /* 0x0000003c003c7308 */ /* 0x000f220000002400 */
[----:B------:R-:W-:Y:S01]  /*c240*/  FSEL R70, R9, -INF , P1 ;  /* 0xff80000009467808 */ /* 0x000fe20000800000 */
[----:B------:R-:W-:Y:S01]  /*c250*/  FMUL.FTZ R78, R82, UR4 ;  /* 0x00000004524e7c20 */ /* 0x000fe20008410000 */
[----:B------:R-:W-:Y:S01]  /*c260*/  ISETP.GT.AND P1, PT, R65, 0x19, PT ;  /* 0x000000194100780c */ /* 0x000fe20003f24270 */
[----:B------:R-:W-:Y:S01]  /*c270*/  FMUL.FTZ R86, R86, UR4 ;  /* 0x0000000456567c20 */ /* 0x000fe20008410000 */
[----:B------:R-:W-:Y:S01]  /*c280*/  FSEL R15, R15, -INF , P5 ;  /* 0xff8000000f0f7808 */ /* 0x000fe20002800000 */
[----:B------:R-:W4:Y:S01]  /*c290*/  LDL R88, [R1+0x64] ;  /* 0x0000640001587983 */ /* 0x000f220000100800 */
[----:B------:R-:W-:Y:S01]  /*c2a0*/  FMNMX.FTZ R6, R12, R71, !PT ;  /* 0x000000470c067209 */ /* 0x000fe20007810000 */
[----:B------:R-:W-:Y:S01]  /*c2b0*/  MUFU.TANH R63, R63 ;  /* 0x0000003f003f7308 */ /* 0x000fe20000002400 */
[----:B------:R-:W-:Y:S02]  /*c2c0*/  FSEL R10, R10, -INF , P2 ;  /* 0xff8000000a0a7808 */ /* 0x000fe40001000000 */
[----:B------:R-:W-:-:S02]  /*c2d0*/  ISETP.GT.AND P2, PT, R65, 0x20, PT ;  /* 0x000000204100780c */ /* 0x000fc40003f44270 */
[----:B------:R-:W-:Y:S02]  /*c2e0*/  FSEL R20, R20, -INF , P1 ;  /* 0xff80000014147808 */ /* 0x000fe40000800000 */
[----:B------:R-:W-:Y:S02]  /*c2f0*/  FMNMX.FTZ R9, R15, R6, !PT ;  /* 0x000000060f097209 */ /* 0x000fe40007810000 */
[----:B------:R-:W-:Y:S02]  /*c300*/  FSEL R13, R13, -INF , P3 ;  /* 0xff8000000d0d7808 */ /* 0x000fe40001800000 */
[----:B------:R-:W-:Y:S02]  /*c310*/  ISETP.GT.AND P3, PT, R65, 0x21, PT ;  /* 0x000000214100780c */ /* 0x000fe40003f64270 */
[----:B------:R-:W-:Y:S02]  /*c320*/  FSEL R25, R25, -INF , P2 ;  /* 0xff80000019197808 */ /* 0x000fe40001000000 */
[----:B------:R-:W-:-:S02]  /*c330*/  FMNMX.FTZ R6, R20, R9, !PT ;  /* 0x0000000914067209 */ /* 0x000fc40007810000 */
[----:B------:R-:W-:Y:S02]  /*c340*/  FSEL R14, R14, -INF , P4 ;  /* 0xff8000000e0e7808 */ /* 0x000fe40002000000 */
[----:B------:R-:W-:Y:S02]  /*c350*/  ISETP.GT.AND P4, PT, R65, 0x28, PT ;  /* 0x000000284100780c */ /* 0x000fe40003f84270 */
[----:B------:R-:W-:Y:S02]  /*c360*/  FSEL R26, R26, -INF , P3 ;  /* 0xff8000001a1a7808 */ /* 0x000fe40001800000 */
[----:B------:R-:W-:Y:S02]  /*c370*/  FMNMX.FTZ R9, R25, R6, !PT ;  /* 0x0000000619097209 */ /* 0x000fe40007810000 */
        /* <DEDUP_REMOVED lines=42> */
[----:B--2---:R-:W-:Y:S02]  /*c620*/  FSEL R49, R49, -INF , P4 ;  /* 0xff80000031317808 */ /* 0x004fe40002000000 */
        /* <DEDUP_REMOVED lines=9> */
[----:B0-----:R-:W-:Y:S02]  /*c6c0*/  FSEL R48, R48, -INF , P3 ;  /* 0xff80000030307808 */ /* 0x001fe40001800000 */
[----:B------:R-:W-:Y:S02]  /*c6d0*/  ISETP.GT.AND P3, PT, R65, 0x60, PT ;  /* 0x000000604100780c */ /* 0x000fe40003f64270 */
[----:B-1----:R-:W-:Y:S02]  /*c6e0*/  FSEL R54, R54, -INF , P2 ;  /* 0xff80000036367808 */ /* 0x002fe40001000000 */
[----:B------:R-:W-:-:S02]  /*c6f0*/  FMNMX.FTZ R9, R53, R6, !PT ;  /* 0x0000000635097209 */ /* 0x000fc40007810000 */
[----:B------:R-:W-:Y:S02]  /*c700*/  FSEL R51, R51, -INF , P4 ;  /* 0xff80000033337808 */ /* 0x000fe40002000000 */
[----:B------:R-:W-:Y:S02]  /*c710*/  ISETP.GT.AND P4, PT, R65, 0x61, PT ;  /* 0x000000614100780c */ /* 0x000fe40003f84270 */
[----:B---3--:R-:W-:Y:S02]  /*c720*/  FSEL R57, R57, -INF , P3 ;  /* 0xff80000039397808 */ /* 0x008fe40001800000 */
[----:B------:R-:W-:Y:S01]  /*c730*/  FMNMX.FTZ R6, R54, R9, !PT ;  /* 0x0000000936067209 */ /* 0x000fe20007810000 */
[----:B------:R-:W0:Y:S01]  /*c740*/  MUFU.TANH R66, R66 ;  /* 0x0000004200427308 */ /* 0x000e220000002400 */
[----:B------:R-:W-:Y:S02]  /*c750*/  FSEL R52, R52, -INF , P5 ;  /* 0xff80000034347808 */ /* 0x000fe40002800000 */
[----:B------:R-:W-:-:S02]  /*c760*/  ISETP.GT.AND P5, PT, R65, 0x68, PT ;  /* 0x000000684100780c */ /* 0x000fc40003fa4270 */
[----:B------:R-:W-:Y:S02]  /*c770*/  FSEL R58, R58, -INF , P4 ;  /* 0xff8000003a3a7808 */ /* 0x000fe40002000000 */
[----:B------:R-:W-:Y:S01]  /*c780*/  FMNMX.FTZ R9, R57, R6, !PT ;  /* 0x0000000639097209 */ /* 0x000fe20007810000 */
[----:B------:R-:W1:Y:S01]  /*c790*/  MUFU.TANH R67, R67 ;  /* 0x0000004300437308 */ /* 0x000e620000002400 */
[----:B----4-:R-:W-:Y:S02]  /*c7a0*/  FSEL R55, R55, -INF , P1 ;  /* 0xff80000037377808 */ /* 0x010fe40000800000 */
[----:B------:R-:W-:Y:S02]  /*c7b0*/  ISETP.GT.AND P1, PT, R65, 0x69, PT ;  /* 0x000000694100780c */ /* 0x000fe40003f24270 */
[----:B------:R-:W-:Y:S02]  /*c7c0*/  FSEL R61, R61, -INF , P5 ;  /* 0xff8000003d3d7808 */ /* 0x000fe40002800000 */
[----:B------:R-:W-:Y:S01]  /*c7d0*/  FMNMX.FTZ R6, R58, R9, !PT ;  /* 0x000000093a067209 */ /* 0x000fe20007810000 */
[----:B------:R-:W2:Y:S01]  /*c7e0*/  MUFU.TANH R68, R68 ;  /* 0x0000004400447308 */ /* 0x000ea20000002400 */
[----:B------:R-:W-:-:S02]  /*c7f0*/  FSEL R56, R56, -INF , P2 ;  /* 0xff80000038387808 */ /* 0x000fc40001000000 */
[----:B------:R-:W-:Y:S02]  /*c800*/  ISETP.GT.AND P2, PT, R65, 0x70, PT ;  /* 0x000000704100780c */ /* 0x000fe40003f44270 */
[----:B------:R-:W-:Y:S02]  /*c810*/  FSEL R62, R62, -INF , P1 ;  /* 0xff8000003e3e7808 */ /* 0x000fe40000800000 */
[----:B------:R-:W-:Y:S02]  /*c820*/  FMNMX.FTZ R9, R61, R6, !PT ;  /* 0x000000063d097209 */ /* 0x000fe40007810000 */
[----:B------:R-:W-:Y:S02]  /*c830*/  FSEL R59, R59, -INF , P3 ;  /* 0xff8000003b3b7808 */ /* 0x000fe40001800000 */
[----:B------:R-:W-:Y:S02]  /*c840*/  ISETP.GT.AND P3, PT, R65, 0x71, PT ;  /* 0x000000714100780c */ /* 0x000fe40003f64270 */
[----:B------:R-:W-:-:S02]  /*c850*/  FSEL R64, R64, -INF , P2 ;  /* 0xff80000040407808 */ /* 0x000fc40001000000 */
[----:B------:R-:W-:Y:S02]  /*c860*/  FMNMX.FTZ R9, R62, R9, !PT ;  /* 0x000000093e097209 */ /* 0x000fe40007810000 */
[----:B------:R-:W-:Y:S02]  /*c870*/  FSEL R60, R60, -INF , P4 ;  /* 0xff8000003c3c7808 */ /* 0x000fe40002000000 */
[----:B------:R-:W-:Y:S02]  /*c880*/  ISETP.GT.AND P4, PT, R65, 0x78, PT ;  /* 0x000000784100780c */ /* 0x000fe40003f84270 */
[----:B0-----:R-:W-:Y:S02]  /*c890*/  FSEL R66, R66, -INF , P3 ;  /* 0xff80000042427808 */ /* 0x001fe40001800000 */
[----:B------:R-:W-:Y:S02]  /*c8a0*/  FMNMX.FTZ R9, R64, R9, !PT ;  /* 0x0000000940097209 */ /* 0x000fe40007810000 */
[----:B------:R-:W-:-:S02]  /*c8b0*/  FSEL R63, R63, -INF , P5 ;  /* 0xff8000003f3f7808 */ /* 0x000fc40002800000 */
[----:B------:R-:W-:Y:S02]  /*c8c0*/  ISETP.GT.AND P5, PT, R65, 0x79, PT ;  /* 0x000000794100780c */ /* 0x000fe40003fa4270 */
[----:B-1----:R-:W-:Y:S02]  /*c8d0*/  FSEL R67, R67, -INF , P4 ;  /* 0xff80000043437808 */ /* 0x002fe40002000000 */
[----:B------:R-:W-:Y:S02]  /*c8e0*/  FMNMX.FTZ R6, R66, R9, !PT ;  /* 0x0000000942067209 */ /* 0x000fe40007810000 */
[----:B--2---:R-:W-:Y:S02]  /*c8f0*/  FSEL R68, R68, -INF , P5 ;  /* 0xff80000044447808 */ /* 0x004fe40002800000 */
        /* <DEDUP_REMOVED lines=8> */
[----:B------:R-:W-:-:S05]  /*c980*/  FSEL R65, R65, RZ, P6 ;  /* 0x000000ff41417208 */ /* 0x000fca0003000000 */
[--C-:B------:R-:W-:Y:S01]  /*c990*/  FFMA.FTZ R71, R3, UR45, -R65.reuse ;  /* 0x0000002d03477c23 */ /* 0x100fe20008010841 */
[----:B------:R-:W-:Y:S01]  /*c9a0*/  FMNMX.FTZ R3, R5, R69, !PT ;  /* 0x0000004505037209 */ /* 0x000fe20007810000 */
[----:B------:R-:W-:-:S03]  /*c9b0*/  FFMA.FTZ R77, R8, UR45, -R65 ;  /* 0x0000002d084d7c23 */ /* 0x000fc60008010841 */
        /* <DEDUP_REMOVED lines=17> */
[----:B------:R-:W-:Y:S01]  /*cad0*/  FMNMX.FTZ R8, R48, R3, !PT ;  /* 0x0000000330087209 */ /* 0x000fe20007810000 */
[----:B------:R-:W-:-:S03]  /*cae0*/  FMUL.FTZ R84, R79, UR4 ;  /* 0x000000044f547c20 */ /* 0x000fc60008410000 */
[----:B------:R-:W-:-:S04]  /*caf0*/  FMNMX.FTZ R3, R51, R8, !PT ;  /* 0x0000000833037209 */ /* 0x000fc80007810000 */
[----:B------:R-:W-:Y:S01]  /*cb00*/  FMNMX.FTZ R8, R52, R3, !PT ;  /* 0x0000000334087209 */ /* 0x000fe20007810000 */
[----:B------:R-:W0:Y:S01]  /*cb10*/  MUFU.TANH R84, R84 ;  /* 0x0000005400547308 */ /* 0x000e220000002400 */
[----:B------:R-:W-:Y:S02]  /*cb20*/  FMUL.FTZ R85, R83, UR4 ;  /* 0x0000000453557c20 */ /* 0x000fe40008410000 */
[----:B------:R-:W-:-:S04]  /*cb30*/  FMNMX.FTZ R3, R55, R8, !PT ;  /* 0x0000000837037209 */ /* 0x000fc80007810000 */
[----:B------:R-:W-:Y:S01]  /*cb40*/  FMNMX.FTZ R8, R56, R3, !PT ;  /* 0x0000000338087209 */ /* 0x000fe20007810000 */
[----:B------:R-:W1:Y:S01]  /*cb50*/  MUFU.TANH R78, R78 ;  /* 0x0000004e004e7308 */ /* 0x000e620000002400 */
[----:B------:R-:W-:Y:S02]  /*cb60*/  FMUL.FTZ R9, R87, UR4 ;  /* 0x0000000457097c20 */ /* 0x000fe40008410000 */
[----:B------:R-:W-:-:S05]  /*cb70*/  FMNMX.FTZ R3, R59, R8, !PT ;  /* 0x000000083b037209 */ /* 0x000fca0007810000 */
[----:B------:R-:W2:Y:S01]  /*cb80*/  MUFU.TANH R85, R85 ;  /* 0x0000005500557308 */ /* 0x000ea20000002400 */
[----:B------:R-:W-:Y:S02]  /*cb90*/  FMNMX.FTZ R8, R60, R3, !PT ;  /* 0x000000033c087209 */ /* 0x000fe40007810000 */
[----:B0-----:R-:W-:-:S05]  /*cba0*/  FSEL R84, R84, -INF , P1 ;  /* 0xff80000054547808 */ /* 0x001fca0000800000 */
[----:B------:R-:W0:Y:S01]  /*cbb0*/  MUFU.TANH R86, R86 ;  /* 0x0000005600567308 */ /* 0x000e220000002400 */
[----:B------:R-:W-:Y:S02]  /*cbc0*/  FMNMX.FTZ R3, R63, R8, !PT ;  /* 0x000000083f037209 */ /* 0x000fe40007810000 */
[----:B-1----:R-:W-:-:S05]  /*cbd0*/  FSEL R83, R78, -INF , P2 ;  /* 0xff8000004e537808 */ /* 0x002fca0001000000 */
[----:B------:R-:W1:Y:S01]  /*cbe0*/  MUFU.TANH R9, R9 ;  /* 0x0000000900097308 */ /* 0x000e620000002400 */
[----:B------:R-:W-:Y:S02]  /*cbf0*/  FMNMX.FTZ R8, R84, R3, !PT ;  /* 0x0000000354087209 */ /* 0x000fe40007810000 */
[----:B--2---:R-:W-:Y:S02]  /*cc00*/  FSEL R85, R85, -INF , P3 ;  /* 0xff80000055557808 */ /* 0x004fe40001800000 */
[----:B------:R-:W-:Y:S02]  /*cc10*/  FMNMX.FTZ R8, R83, R8, !PT ;  /* 0x0000000853087209 */ /* 0x000fe40007810000 */
[----:B0-----:R-:W-:Y:S02]  /*cc20*/  FSEL R86, R86, -INF , P4 ;  /* 0xff80000056567808 */ /* 0x001fe40002000000 */
[----:B------:R-:W-:-:S04]  /*cc30*/  FMNMX.FTZ R3, R85, R8, !PT ;  /* 0x0000000855037209 */ /* 0x000fc80007810000 */
[----:B------:R-:W-:Y:S02]  /*cc40*/  FMNMX.FTZ R8, R86, R3, !PT ;  /* 0x0000000356087209 */ /* 0x000fe40007810000 */
[----:B-1----:R-:W-:-:S04]  /*cc50*/  FSEL R87, R9, -INF , P5 ;  /* 0xff80000009577808 */ /* 0x002fc80002800000 */
[----:B------:R-:W-:Y:S01]  /*cc60*/  FMNMX.FTZ R3, R87, R8, !PT ;  /* 0x0000000857037209 */ /* 0x000fe20007810000 */
[----:B------:R-:W-:-:S04]  /*cc70*/  FFMA.FTZ R72, R12, UR45, -R65 ;  /* 0x0000002d0c487c23 */ /* 0x000fc80008010841 */
[----:B------:R-:W0:Y:S02]  /*cc80*/  SHFL.BFLY PT, R12, R3, 0x2, 0x1f ;  /* 0x0c401f00030c7f89 */ /* 0x000e2400000e0000 */
[----:B0-----:R-:W-:-:S05]  /*cc90*/  FMNMX.FTZ R12, R3, R12, !PT ;  /* 0x0000000c030c7209 */ /* 0x001fca0007810000 */
[----:B------:R-:W0:Y:S01]  /*cca0*/  SHFL.BFLY PT, R9, R12, 0x1, 0x1f ;  /* 0x0c201f000c097f89 */ /* 0x000e2200000e0000 */
        /* <DEDUP_REMOVED lines=9> */
[----:B0-----:R-:W-:-:S04]  /*cd40*/  FMNMX.FTZ R9, R12, R9, !PT ;  /* 0x000000090c097209 */ /* 0x001fc80007810000 */
[C---:B------:R-:W-:Y:S01]  /*cd50*/  FSETP.NEU.FTZ.AND P1, PT, R9.reuse, -INF , PT ;  /* 0xff8000000900780b */ /* 0x040fe20003f3d000 */
[----:B------:R-:W-:-:S05]  /*cd60*/  FMUL.FTZ R54, R9, UR45 ;  /* 0x0000002d09367c20 */ /* 0x000fca0008410000 */
[----:B------:R-:W-:Y:S01]  /*cd70*/  FSEL R54, R54, RZ, P1 ;  /* 0x000000ff36367208 */ /* 0x000fe20000800000 */
[----:B------:R-:W-:Y:S01]  /*cd80*/  MUFU.EX2 R71, R71 ;  /* 0x0000004700477308 */ /* 0x000fe20000000800 */
[----:B------:R-:W-:-:S03]  /*cd90*/  FFMA.FTZ R82, R46, UR45, -R65 ;  /* 0x0000002d2e527c23 */ /* 0x000fc60008010841 */
[--C-:B------:R-:W-:Y:S01]  /*cda0*/  FFMA.FTZ R15, R5, UR45, -R54.reuse ;  /* 0x0000002d050f7c23 */ /* 0x100fe20008010836 */
[----:B------:R-:W-:-:S03]  /*cdb0*/  FFMA.FTZ R61, R69, UR45, -R54 ;  /* 0x0000002d453d7c23 */ /* 0x000fc60008010836 */
[----:B------:R-:W0:Y:S01]  /*cdc0*/  MUFU.EX2 R73, R73 ;  /* 0x0000004900497308 */ /* 0x000e220000000800 */
[--C-:B------:R-:W-:Y:S01]  /*cdd0*/  FFMA.FTZ R46, R62, UR45, -R65.reuse ;  /* 0x0000002d3e2e7c23 */ /* 0x100fe20008010841 */
[----:B------:R-:W-:Y:S01]  /*cde0*/  FFMA.FTZ R62, R70, UR45, -R54 ;  /* 0x0000002d463e7c23 */ /* 0x000fe20008010836 */
[--C-:B------:R-:W-:Y:S01]  /*cdf0*/  FFMA.FTZ R4, R11, UR45, -R65.reuse ;  /* 0x0000002d0b047c23 */ /* 0x100fe20008010841 */
[--C-:B------:R-:W-:Y:S01]  /*ce00*/  FFMA.FTZ R7, R33, UR45, -R65.reuse ;  /* 0x0000002d21077c23 */ /* 0x100fe20008010841 */
[----:B------:R-:W-:-:S03]  /*ce10*/  FFMA.FTZ R33, R50, UR45, -R65 ;  /* 0x0000002d32217c23 */ /* 0x000fc60008010841 */
[----:B------:R-:W1:Y:S01]  /*ce20*/  MUFU.EX2 R75, R75 ;  /* 0x0000004b004b7308 */ /* 0x000e620000000800 */
[----:B------:R-:W-:Y:S01]  /*ce30*/  FFMA.FTZ R50, R66, UR45, -R65 ;  /* 0x0000002d42327c23 */ /* 0x000fe20008010841 */
[----:B------:R-:W-:-:S06]  /*ce40*/  FFMA.FTZ R66, R10, UR45, -R54 ;  /* 0x0000002d0a427c23 */ /* 0x000fcc0008010836 */
[----:B------:R-:W-:Y:S01]  /*ce50*/  MUFU.EX2 R15, R15 ;  /* 0x0000000f000f7308 */ /* 0x000fe20000000800 */
[----:B------:R-:W-:-:S07]  /*ce60*/  FFMA.FTZ R5, R13, UR45, -R54 ;  /* 0x0000002d0d057c23 */ /* 0x000fce0008010836 */
[----:B------:R-:W2:Y:S01]  /*ce70*/  MUFU.EX2 R61, R61 ;  /* 0x0000003d003d7308 */ /* 0x000ea20000000800 */
[----:B------:R-:W-:-:S07]  /*ce80*/  FFMA.FTZ R76, R20, UR45, -R65 ;  /* 0x0000002d144c7c23 */ /* 0x000fce0008010841 */
[----:B------:R-:W3:Y:S01]  /*ce90*/  MUFU.EX2 R77, R77 ;  /* 0x0000004d004d7308 */ /* 0x000ee20000000800 */
[----:B------:R-:W-:Y:S01]  /*cea0*/  FFMA.FTZ R20, R53, UR45, -R65 ;  /* 0x0000002d35147c23 */ /* 0x000fe20008010841 */
[----:B------:R-:W-:-:S06]  /*ceb0*/  FFMA.FTZ R53, R14, UR45, -R54 ;  /* 0x0000002d0e357c23 */ /* 0x000fcc0008010836 */
[----:B------:R-:W4:Y:S01]  /*cec0*/  MUFU.EX2 R62, R62 ;  /* 0x0000003e003e7308 */ /* 0x000f220000000800 */
[----:B------:R-:W-:Y:S01]  /*ced0*/  FFMA.FTZ R81, R30, UR45, -R65 ;  /* 0x0000002d1e517c23 */ /* 0x000fe20008010841 */
[----:B------:R-:W-:Y:S02]  /*cee0*/  VIADD R12, R0, 0x2d840 ;  /* 0x0002d840000c7836 */ /* 0x000fe40000000000 */
[----:B0-----:R-:W-:-:S04]  /*cef0*/  FADD.FTZ R14, R71, R73 ;  /* 0x00000049470e7221 */ /* 0x001fc80000010000 */
[----:B------:R-:W0:Y:S01]  /*cf00*/  MUFU.EX2 R4, R4 ;  /* 0x0000000400047308 */ /* 0x000e220000000800 */
[----:B------:R-:W-:Y:S02]  /*cf10*/  IMAD.U32 R13, RZ, RZ, UR38 ;  /* 0x00000026ff0d7e24 */ /* 0x000fe4000f8e00ff */
[--C-:B------:R-:W-:Y:S01]  /*cf20*/  FFMA.FTZ R30, R37, UR45, -R65.reuse ;  /* 0x0000002d251e7c23 */ /* 0x100fe20008010841 */
[----:B------:R-:W-:-:S04]  /*cf30*/  FFMA.FTZ R37, R41, UR45, -R65 ;  /* 0x0000002d29257c23 */ /* 0x000fc80008010841 */
[----:B------:R-:W0:Y:S01]  /*cf40*/  MUFU.EX2 R66, R66 ;  /* 0x0000004200427308 */ /* 0x000e220000000800 */
[--C-:B------:R-:W-:Y:S01]  /*cf50*/  FFMA.FTZ R41, R57, UR45, -R65.reuse ;  /* 0x0000002d39297c23 */ /* 0x100fe20008010841 */
[----:B------:R-:W-:Y:S01]  /*cf60*/  FFMA.FTZ R8, R49, UR45, -R65 ;  /* 0x0000002d31087c23 */ /* 0x000fe20008010841 */
[----:B------:R-:W-:-:S05]  /*cf70*/  FFMA.FTZ R57, R21, UR45, -R54 ;  /* 0x0000002d15397c23 */ /* 0x000fca0008010836 */
[----:B------:R-:W0:Y:S01]  /*cf80*/  MUFU.EX2 R72, R72 ;  /* 0x0000004800487308 */ /* 0x000e220000000800 */
[----:B-1----:R-:W-:Y:S01]  /*cf90*/  FADD.FTZ R14, R75, R14 ;  /* 0x0000000e4b0e7221 */ /* 0x002fe20000010000 */
[--C-:B------:R-:W-:Y:S01]  /*cfa0*/  FFMA.FTZ R25, R25, UR45, -R65.reuse ;  /* 0x0000002d19197c23 */ /* 0x100fe20008010841 */
[----:B------:R-:W-:Y:S01]  /*cfb0*/  FFMA.FTZ R49, R64, UR45, -R65 ;  /* 0x0000002d40317c23 */ /* 0x000fe20008010841 */
[----:B------:R-:W-:-:S04]  /*cfc0*/  PRMT R12, R13, 0x654, R12 ;  /* 0x000006540d0c7816 */ /* 0x000fc8000000000c */
[----:B------:R-:W1:Y:S01]  /*cfd0*/  MUFU.EX2 R5, R5 ;  /* 0x0000000500057308 */ /* 0x000e620000000800 */
[----:B------:R-:W-:Y:S01]  /*cfe0*/  FFMA.FTZ R78, R42, UR45, -R65 ;  /* 0x0000002d2a4e7c23 */ /* 0x000fe20008010841 */
[----:B------:R-:W-:Y:S01]  /*cff0*/  FFMA.FTZ R64, R31, UR45, -R54 ;  /* 0x0000002d1f407c23 */ /* 0x000fe20008010836 */
[----:B--2---:R-:W-:Y:S01]  /*d000*/  FADD.FTZ R13, R15, R61 ;  /* 0x0000003d0f0d7221 */ /* 0x004fe20000010000 */
[----:B------:R-:W-:-:S04]  /*d010*/  FFMA.FTZ R42, R58, UR45, -R65 ;  /* 0x0000002d3a2a7c23 */ /* 0x000fc80008010841 */
[----:B------:R-:W2:Y:S01]  /*d020*/  MUFU.EX2 R74, R74 ;  /* 0x0000004a004a7308 */ /* 0x000ea20000000800 */
[--C-:B------:R-:W-:Y:S01]  /*d030*/  FFMA.FTZ R31, R39, UR45, -R54.reuse ;  /* 0x0000002d271f7c23 */ /* 0x100fe20008010836 */
[--C-:B------:R-:W-:Y:S01]  /*d040*/  FFMA.FTZ R58, R24, UR45, -R54.reuse ;  /* 0x0000002d183a7c23 */ /* 0x100fe20008010836 */
[----:B------:R-:W-:Y:S01]  /*d050*/  FFMA.FTZ R21, R36, UR45, -R54 ;  /* 0x0000002d24157c23 */ /* 0x000fe20008010836 */
[----:B---3--:R-:W-:Y:S01]  /*d060*/  FADD.FTZ R39, R77, R14 ;  /* 0x0000000e4d277221 */ /* 0x008fe20000010000 */
[----:B------:R-:W-:-:S03]  /*d070*/  FFMA.FTZ R26, R26, UR45, -R65 ;  /* 0x0000002d1a1a7c23 */ /* 0x000fc60008010841 */
[----:B------:R-:W3:Y:S01]  /*d080*/  MUFU.EX2 R53, R53 ;  /* 0x0000003500357308 */ /* 0x000ee20000000800 */
[----:B------:R-:W-:Y:S01]  /*d090*/  FFMA.FTZ R36, R47, UR45, -R54 ;  /* 0x0000002d2f247c23 */ /* 0x000fe20008010836 */
[----:B----4-:R-:W-:Y:S01]  /*d0a0*/  FADD.FTZ R47, R62, R13 ;  /* 0x0000000d3e2f7221 */ /* 0x010fe20000010000 */
[----:B------:R-:W-:-:S05]  /*d0b0*/  F2FP.BF16.F32.PACK_AB R13, R61, R15 ;  /* 0x0000000f3d0d723e */ /* 0x000fca00000010ff */
[----:B------:R-:W4:Y:S01]  /*d0c0*/  MUFU.EX2 R76, R76 ;  /* 0x0000004c004c7308 */ /* 0x000f220000000800 */
[----:B------:R-:W-:Y:S01]  /*d0d0*/  FFMA.FTZ R27, R27, UR45, -R54 ;  /* 0x0000002d1b1b7c23 */ /* 0x000fe20008010836 */
[----:B0-----:R-:W-:Y:S01]  /*d0e0*/  FADD.FTZ R61, R4, R39 ;  /* 0x00000027043d7221 */ /* 0x001fe20000010000 */
[----:B------:R-:W-:Y:S01]  /*d0f0*/  FADD.FTZ R24, R66, R47 ;  /* 0x0000002f42187221 */ /* 0x000fe20000010000 */
[--C-:B------:R-:W-:Y:S01]  /*d100*/  FFMA.FTZ R3, R67, UR45, -R65.reuse ;  /* 0x0000002d43037c23 */ /* 0x100fe20008010841 */
[----:B------:R-:W-:-:S03]  /*d110*/  FFMA.FTZ R11, R68, UR45, -R65 ;  /* 0x0000002d440b7c23 */ /* 0x000fc60008010841 */
[----:B------:R-:W0:Y:S01]  /*d120*/  MUFU.EX2 R57, R57 ;  /* 0x0000003900397308 */ /* 0x000e220000000800 */
[----:B------:R-:W-:-:S07]  /*d130*/  FADD.FTZ R61, R72, R61 ;  /* 0x0000003d483d7221 */ /* 0x000fce0000010000 */
[----:B------:R-:W-:Y:S01]  /*d140*/  MUFU.EX2 R25, R25 ;  /* 0x0000001900197308 */ /* 0x000fe20000000800 */
[----:B-1----:R-:W-:Y:S01]  /*d150*/  FADD.FTZ R24, R5, R24 ;  /* 0x0000001805187221 */ /* 0x002fe20000010000 */
[----:B--2---:R-:W-:Y:S01]  /*d160*/  FADD.FTZ R61, R74, R61 ;  /* 0x0000003d4a3d7221 */ /* 0x004fe20000010000 */
[----:B------:R-:W-:-:S05]  /*d170*/  FFMA.FTZ R44, R44, UR45, -R54 ;  /* 0x0000002d2c2c7c23 */ /* 0x000fca0008010836 */
[----:B------:R-:W-:Y:S01]  /*d180*/  MUFU.EX2 R80, R80 ;  /* 0x0000005000507308 */ /* 0x000fe20000000800 */
[----:B------:R-:W-:-:S07]  /*d190*/  FFMA.FTZ R65, R32, UR45, -R54 ;  /* 0x0000002d20417c23 */ /* 0x000fce0008010836 */
[----:B------:R-:W-:Y:S08]  /*d1a0*/  MUFU.EX2 R7, R7 ;  /* 0x0000000700077308 */ /* 0x000ff00000000800 */
[----:B------:R-:W-:Y:S08]  /*d1b0*/  MUFU.EX2 R29, R29 ;  /* 0x0000001d001d7308 */ /* 0x000ff00000000800 */
[----:B------:R-:W-:Y:S01]  /*d1c0*/  MUFU.EX2 R34, R34 ;  /* 0x0000002200227308 */ /* 0x000fe20000000800 */
[--C-:B------:R-:W-:Y:S01]  /*d1d0*/  FFMA.FTZ R28, R28, UR45, -R54.reuse ;  /* 0x0000002d1c1c7c23 */ /* 0x100fe20008010836 */
[--C-:B------:R-:W-:Y:S01]  /*d1e0*/  FFMA.FTZ R10, R35, UR45, -R54.reuse ;  /* 0x0000002d230a7c23 */ /* 0x100fe20008010836 */
[----:B------:R1:W-:Y:S05]  /*d1f0*/  SYNCS.ARRIVE.TRANS64.RED.A1T0 RZ, [R12+URZ], RZ ;  /* 0x000000ff0cff79a7 */ /* 0x0003ea000810043f */
[----:B------:R-:W2:Y:S01]  /*d200*/  MUFU.EX2 R58, R58 ;  /* 0x0000003a003a7308 */ /* 0x000ea20000000800 */
[----:B------:R-:W-:-:S07]  /*d210*/  FFMA.FTZ R32, R40, UR45, -R54 ;  /* 0x0000002d28207c23 */ /* 0x000fce0008010836 */
[----:B------:R-:W-:Y:S01]  /*d220*/  MUFU.EX2 R26, R26 ;  /* 0x0000001a001a7308 */ /* 0x000fe20000000800 */
[----:B------:R-:W-:Y:S01]  /*d230*/  FFMA.FTZ R40, R52, UR45, -R54 ;  /* 0x0000002d34287c23 */ /* 0x000fe20008010836 */
[----:B---3--:R-:W-:-:S06]  /*d240*/  FADD.FTZ R24, R53, R24 ;  /* 0x0000001835187221 */ /* 0x008fcc0000010000 */
[----:B------:R-:W3:Y:S01]  /*d250*/  MUFU.EX2 R27, R27 ;  /* 0x0000001b001b7308 */ /* 0x000ee20000000800 */
[----:B----4-:R-:W-:Y:S01]  /*d260*/  FADD.FTZ R52, R76, R61 ;  /* 0x0000003d4c347221 */ /* 0x010fe20000010000 */
[----:B------:R-:W-:Y:S01]  /*d270*/  FFMA.FTZ R39, R51, UR45, -R54 ;  /* 0x0000002d33277c23 */ /* 0x000fe20008010836 */
[----:B0-----:R-:W-:-:S05]  /*d280*/  FADD.FTZ R51, R57, R24 ;  /* 0x0000001839337221 */ /* 0x001fca0000010000 */
[----:B------:R-:W0:Y:S01]  /*d290*/  MUFU.EX2 R81, R81 ;  /* 0x0000005100517308 */ /* 0x000e220000000800 */
[----:B--2---:R-:W-:-:S07]  /*d2a0*/  FADD.FTZ R24, R58, R51 ;  /* 0x000000333a187221 */ /* 0x004fce0000010000 */
[----:B------:R2:W-:Y:S01]  /*d2b0*/  MUFU.EX2 R0, R44 ;  /* 0x0000002c00007308 */ /* 0x0005e20000000800 */
[----:B---3--:R-:W-:Y:S01]  /*d2c0*/  FADD.FTZ R51, R27, R24 ;  /* 0x000000181b337221 */ /* 0x008fe20000010000 */
[----:B--2---:R-:W-:Y:S01]  /*d2d0*/  FFMA.FTZ R44, R55, UR45, -R54 ;  /* 0x0000002d372c7c23 */ /* 0x004fe20008010836 */
[----:B------:R-:W-:-:S05]  /*d2e0*/  FADD.FTZ R55, R25, R52 ;  /* 0x0000003419377221 */ /* 0x000fca0000010000 */
[----:B------:R-:W2:Y:S01]  /*d2f0*/  MUFU.EX2 R30, R30 ;  /* 0x0000001e001e7308 */ /* 0x000ea20000000800 */
[----:B------:R-:W-:-:S04]  /*d300*/  FADD.FTZ R55, R26, R55 ;  /* 0x000000371a377221 */ /* 0x000fc80000010000 */
[----:B------:R-:W-:-:S03]  /*d310*/  FADD.FTZ R24, R80, R55 ;  /* 0x0000003750187221 */ /* 0x000fc60000010000 */
[----:B------:R-:W3:Y:S01]  /*d320*/  MUFU.EX2 R37, R37 ;  /* 0x0000002500257308 */ /* 0x000ee20000000800 */
[----:B0-----:R-:W-:-:S04]  /*d330*/  FADD.FTZ R52, R81, R24 ;  /* 0x0000001851347221 */ /* 0x001fc80000010000 */
[----:B------:R-:W-:-:S03]  /*d340*/  FADD.FTZ R52, R7, R52 ;  /* 0x0000003407347221 */ /* 0x000fc60000010000 */
[----:B------:R-:W0:Y:S01]  /*d350*/  MUFU.EX2 R78, R78 ;  /* 0x0000004e004e7308 */ /* 0x000e220000000800 */
[----:B------:R-:W-:-:S04]  /*d360*/  FADD.FTZ R55, R29, R52 ;  /* 0x000000341d377221 */ /* 0x000fc80000010000 */
[----:B--2---:R-:W-:-:S04]  /*d370*/  FADD.FTZ R55, R30, R55 ;  /* 0x000000371e377221 */ /* 0x004fc80000010000 */
[----:B------:R-:W-:-:S04]  /*d380*/  FADD.FTZ R52, R34, R55 ;  /* 0x0000003722347221 */ /* 0x000fc80000010000 */
[----:B---3--:R-:W-:-:S04]  /*d390*/  FADD.FTZ R55, R37, R52 ;  /* 0x0000003425377221 */ /* 0x008fc80000010000 */
[----:B0-----:R-:W-:Y:S02]  /*d3a0*/  FADD.FTZ R52, R78, R55 ;  /* 0x000000374e347221 */ /* 0x001fe40000010000 */
[----:B------:R-:W2:Y:S01]  /*d3b0*/  LDL R55, [R1+0x84] ;  /* 0x0000840001377983 */ /* 0x000ea20000100800 */
[----:B------:R-:W0:Y:S08]  /*d3c0*/  MUFU.EX2 R28, R28 ;  /* 0x0000001c001c7308 */ /* 0x000e300000000800 */
[----:B------:R-:W3:Y:S08]  /*d3d0*/  MUFU.EX2 R64, R64 ;  /* 0x0000004000407308 */ /* 0x000ef00000000800 */
[----:B------:R-:W4:Y:S01]  /*d3e0*/  MUFU.EX2 R65, R65 ;  /* 0x0000004100417308 */ /* 0x000f220000000800 */
[----:B0-----:R-:W-:-:S07]  /*d3f0*/  FADD.FTZ R51, R28, R51 ;  /* 0x000000331c337221 */ /* 0x001fce0000010000 */
[----:B------:R-:W0:Y:S01]  /*d400*/  MUFU.EX2 R10, R10 ;  /* 0x0000000a000a7308 */ /* 0x000e220000000800 */
[----:B---3--:R-:W-:Y:S01]  /*d410*/  FADD.FTZ R24, R64, R51 ;  /* 0x0000003340187221 */ /* 0x008fe20000010000 */
[----:B------:R-:W-:-:S06]  /*d420*/  FFMA.FTZ R35, R43, UR45, -R54 ;  /* 0x0000002d2b237c23 */ /* 0x000fcc0008010836 */
[----:B------:R-:W3:Y:S01]  /*d430*/  MUFU.EX2 R21, R21 ;  /* 0x0000001500157308 */ /* 0x000ee20000000800 */
[----:B-1----:R-:W-:Y:S02]  /*d440*/  F2FP.BF16.F32.PACK_AB R12, R73, R71 ;  /* 0x00000047490c723e */ /* 0x002fe400000010ff */
[----:B------:R-:W-:Y:S02]  /*d450*/  F2FP.BF16.F32.PACK_AB R14, R77, R75 ;  /* 0x0000004b4d0e723e */ /* 0x000fe400000010ff */
[----:B------:R-:W-:-:S03]  /*d460*/  F2FP.BF16.F32.PACK_AB R15, R66, R62 ;  /* 0x0000003e420f723e */ /* 0x000fc600000010ff */
[----:B------:R-:W1:Y:S01]  /*d470*/  MUFU.EX2 R31, R31 ;  /* 0x0000001f001f7308 */ /* 0x000e620000000800 */
[----:B----4-:R-:W-:Y:S01]  /*d480*/  FADD.FTZ R51, R65, R24 ;  /* 0x0000001841337221 */ /* 0x010fe20000010000 */
[----:B------:R4:W-:Y:S06]  /*d490*/  STSM.16.M88.4 [R90+0x21800], R12 ;  /* 0x0218000c5a007844 */ /* 0x0009ec0000000200 */
[----:B------:R-:W1:Y:S01]  /*d4a0*/  MUFU.EX2 R32, R32 ;  /* 0x0000002000207308 */ /* 0x000e620000000800 */
[----:B------:R-:W-:-:S07]  /*d4b0*/  FFMA.FTZ R43, R48, UR45, -R54 ;  /* 0x0000002d302b7c23 */ /* 0x000fce0008010836 */
[----:B------:R-:W1:Y:S01]  /*d4c0*/  MUFU.EX2 R35, R35 ;  /* 0x0000002300237308 */ /* 0x000e620000000800 */
[----:B----4-:R-:W-:Y:S01]  /*d4d0*/  F2FP.BF16.F32.PACK_AB R12, R72, R4 ;  /* 0x00000004480c723e */ /* 0x010fe200000010ff */
[----:B0-----:R-:W-:-:S06]  /*d4e0*/  FADD.FTZ R4, R10, R51 ;  /* 0x000000330a047221 */ /* 0x001fcc0000010000 */
[----:B------:R-:W0:Y:S01]  /*d4f0*/  MUFU.EX2 R79, R79 ;  /* 0x0000004f004f7308 */ /* 0x000e220000000800 */
[----:B---3--:R-:W-:Y:S01]  /*d500*/  FADD.FTZ R4, R21, R4 ;  /* 0x0000000415047221 */ /* 0x008fe20000010000 */
[----:B------:R-:W-:-:S06]  /*d510*/  F2FP.BF16.F32.PACK_AB R24, R26, R25 ;  /* 0x000000191a18723e */ /* 0x000fcc00000010ff */
[----:B------:R-:W3:Y:S01]  /*d520*/  MUFU.EX2 R82, R82 ;  /* 0x0000005200527308 */ /* 0x000ee20000000800 */
[----:B-1----:R-:W-:-:S07]  /*d530*/  FADD.FTZ R25, R31, R4 ;  /* 0x000000041f197221 */ /* 0x002fce0000010000 */
[----:B------:R-:W1:Y:S01]  /*d540*/  MUFU.EX2 R36, R36 ;  /* 0x0000002400247308 */ /* 0x000e620000000800 */
[----:B------:R-:W-:-:S07]  /*d550*/  FADD.FTZ R4, R32, R25 ;  /* 0x0000001920047221 */ /* 0x000fce0000010000 */
[----:B------:R-:W4:Y:S01]  /*d560*/  MUFU.EX2 R8, R8 ;  /* 0x0000000800087308 */ /* 0x000f220000000800 */
[----:B------:R-:W-:Y:S01]  /*d570*/  F2FP.BF16.F32.PACK_AB R13, R53, R5 ;  /* 0x00000005350d723e */ /* 0x000fe200000010ff */
[----:B------:R-:W-:-:S06]  /*d580*/  FADD.FTZ R5, R35, R4 ;  /* 0x0000000423057221 */ /* 0x000fcc0000010000 */
[----:B------:R-:W4:Y:S01]  /*d590*/  MUFU.EX2 R43, R43 ;  /* 0x0000002b002b7308 */ /* 0x000f220000000800 */
[----:B0-----:R-:W-:-:S07]  /*d5a0*/  FADD.FTZ R53, R79, R52 ;  /* 0x000000344f357221 */ /* 0x001fce0000010000 */
[----:B------:R-:W0:Y:S01]  /*d5b0*/  MUFU.EX2 R33, R33 ;  /* 0x0000002100217308 */ /* 0x000e220000000800 */
[----:B------:R-:W-:Y:S01]  /*d5c0*/  FADD.FTZ R5, R0, R5 ;  /* 0x0000000500057221 */ /* 0x000fe20000010000 */
[----:B------:R-:W-:-:S06]  /*d5d0*/  FFMA.FTZ R47, R56, UR45, -R54 ;  /* 0x0000002d382f7c23 */ /* 0x000fcc0008010836 */
[----:B------:R-:W0:Y:S01]  /*d5e0*/  MUFU.EX2 R39, R39 ;  /* 0x0000002700277308 */ /* 0x000e220000000800 */
[----:B---3--:R-:W-:-:S07]  /*d5f0*/  FADD.FTZ R53, R82, R53 ;  /* 0x0000003552357221 */ /* 0x008fce0000010000 */
[----:B------:R-:W3:Y:S01]  /*d600*/  MUFU.EX2 R20, R20 ;  /* 0x0000001400147308 */ /* 0x000ee20000000800 */
[----:B-1----:R-:W-:Y:S01]  /*d610*/  FADD.FTZ R4, R36, R5 ;  /* 0x0000000524047221 */ /* 0x002fe20000010000 */
[----:B------:R-:W-:-:S06]  /*d620*/  FFMA.FTZ R48, R59, UR45, -R54 ;  /* 0x0000002d3b307c23 */ /* 0x000fcc0008010836 */
[----:B------:R-:W1:Y:S01]  /*d630*/  MUFU.EX2 R40, R40 ;  /* 0x0000002800287308 */ /* 0x000e620000000800 */
[----:B----4-:R-:W-:-:S07]  /*d640*/  FADD.FTZ R52, R8, R53 ;  /* 0x0000003508347221 */ /* 0x010fce0000010000 */
[----:B------:R-:W-:Y:S01]  /*d650*/  MUFU.EX2 R38, R38 ;  /* 0x0000002600267308 */ /* 0x000fe20000000800 */
[----:B------:R-:W-:Y:S01]  /*d660*/  F2FP.BF16.F32.PACK_AB R25, R28, R27 ;  /* 0x0000001b1c19723e */ /* 0x000fe200000010ff */
[----:B------:R-:W-:Y:S01]  /*d670*/  FADD.FTZ R4, R43, R4 ;  /* 0x000000042b047221 */ /* 0x000fe20000010000 */
[----:B------:R-:W-:-:S05]  /*d680*/  F2FP.BF16.F32.PACK_AB R28, R29, R7 ;  /* 0x000000071d1c723e */ /* 0x000fca00000010ff */
[----:B------:R-:W4:Y:S01]  /*d690*/  MUFU.EX2 R44, R44 ;  /* 0x0000002c002c7308 */ /* 0x000f220000000800 */
[----:B0-----:R-:W-:Y:S01]  /*d6a0*/  FADD.FTZ R7, R33, R52 ;  /* 0x0000003421077221 */ /* 0x001fe20000010000 */
[----:B------:R-:W-:-:S06]  /*d6b0*/  F2FP.BF16.F32.PACK_AB R14, R76, R74 ;  /* 0x0000004a4c0e723e */ /* 0x000fcc00000010ff */
[----:B------:R-:W-:Y:S01]  /*d6c0*/  MUFU.EX2 R41, R41 ;  /* 0x0000002900297308 */ /* 0x000fe20000000800 */
[----:B------:R-:W-:Y:S01]  /*d6d0*/  F2FP.BF16.F32.PACK_AB R15, R58, R57 ;  /* 0x000000393a0f723e */ /* 0x000fe200000010ff */
[----:B------:R-:W-:Y:S01]  /*d6e0*/  FADD.FTZ R5, R39, R4 ;  /* 0x0000000427057221 */ /* 0x000fe20000010000 */
[----:B------:R-:W-:-:S05]  /*d6f0*/  F2FP.BF16.F32.PACK_AB R26, R81, R80 ;  /* 0x00000050511a723e */ /* 0x000fca00000010ff */
[----:B------:R-:W0:Y:S01]  /*d700*/  MUFU.EX2 R47, R47 ;  /* 0x0000002f002f7308 */ /* 0x000e220000000800 */
[----:B------:R-:W-:Y:S01]  /*d710*/  F2FP.BF16.F32.PACK_AB R27, R65, R64 ;  /* 0x00000040411b723e */ /* 0x000fe200000010ff */
[----:B---3--:R-:W-:-:S06]  /*d720*/  FADD.FTZ R7, R20, R7 ;  /* 0x0000000714077221 */ /* 0x008fcc0000010000 */
[----:B------:R-:W3:Y:S01]  /*d730*/  MUFU.EX2 R42, R42 ;  /* 0x0000002a002a7308 */ /* 0x000ee20000000800 */
[----:B------:R-:W-:Y:S01]  /*d740*/  STSM.16.M88.4 [R91], R12 ;  /* 0x0000000c5b007844 */ /* 0x000fe20000000200 */
[----:B-1----:R-:W-:-:S06]  /*d750*/  FADD.FTZ R5, R40, R5 ;  /* 0x0000000528057221 */ /* 0x002fcc0000010000 */
[----:B------:R-:W1:Y:S01]  /*d760*/  MUFU.EX2 R48, R48 ;  /* 0x0000003000307308 */ /* 0x000e620000000800 */
[----:B------:R0:W-:Y:S07]  /*d770*/  STSM.16.M88.4 [R89], R24 ;  /* 0x0000001859007844 */ /* 0x0001ee0000000200 */
[----:B------:R-:W1:Y:S01]  /*d780*/  MUFU.EX2 R45, R45 ;  /* 0x0000002d002d7308 */ /* 0x000e620000000800 */
[----:B------:R-:W-:Y:S01]  /*d790*/  F2FP.BF16.F32.PACK_AB R29, R21, R10 ;  /* 0x0000000a151d723e */ /* 0x000fe200000010ff */
[----:B----4-:R-:W-:-:S06]  /*d7a0*/  FADD.FTZ R10, R44, R5 ;  /* 0x000000052c0a7221 */ /* 0x010fcc0000010000 */
[----:B------:R-:W4:Y:S01]  /*d7b0*/  MUFU.EX2 R46, R46 ;  /* 0x0000002e002e7308 */ /* 0x000f220000000800 */
[----:B0-----:R-:W-:Y:S01]  /*d7c0*/  FADD.FTZ R24, R38, R7 ;  /* 0x0000000726187221 */ /* 0x001fe20000010000 */
[----:B------:R-:W-:-:S03]  /*d7d0*/  FADD.FTZ R5, R47, R10 ;  /* 0x0000000a2f057221 */ /* 0x000fc60000010000 */
[----:B------:R-:W-:Y:S01]  /*d7e0*/  FADD.FTZ R7, R41, R24 ;  /* 0x0000001829077221 */ /* 0x000fe20000010000 */
[----:B------:R-:W-:Y:S02]  /*d7f0*/  F2FP.BF16.F32.PACK_AB R30, R34, R30 ;  /* 0x0000001e221e723e */ /* 0x000fe400000010ff */
[----:B------:R-:W-:Y:S01]  /*d800*/  F2FP.BF16.F32.PACK_AB R31, R32, R31 ;  /* 0x0000001f201f723e */ /* 0x000fe200000010ff */
[----:B---3--:R-:W-:Y:S01]  /*d810*/  FADD.FTZ R10, R42, R7 ;  /* 0x000000072a0a7221 */ /* 0x008fe20000010000 */
[----:B------:R-:W-:Y:S01]  /*d820*/  F2FP.BF16.F32.PACK_AB R12, R78, R37 ;  /* 0x000000254e0c723e */ /* 0x000fe200000010ff */
[--C-:B------:R-:W-:Y:S01]  /*d830*/  FFMA.FTZ R63, R63, UR45, -R54.reuse ;  /* 0x0000002d3f3f7c23 */ /* 0x100fe20008010836 */
[----:B------:R-:W-:Y:S01]  /*d840*/  F2FP.BF16.F32.PACK_AB R14, R82, R79 ;  /* 0x0000004f520e723e */ /* 0x000fe200000010ff */
[--C-:B------:R-:W-:Y:S01]  /*d850*/  FFMA.FTZ R84, R84, UR45, -R54.reuse ;  /* 0x0000002d54547c23 */ /* 0x100fe20008010836 */
[----:B------:R-:W-:Y:S01]  /*d860*/  F2FP.BF16.F32.PACK_AB R13, R0, R35 ;  /* 0x00000023000d723e */ /* 0x000fe200000010ff */
[----:B-1----:R-:W-:Y:S01]  /*d870*/  FADD.FTZ R0, R48, R5 ;  /* 0x0000000530007221 */ /* 0x002fe20000010000 */
[----:B------:R-:W-:Y:S01]  /*d880*/  F2FP.BF16.F32.PACK_AB R15, R43, R36 ;  /* 0x000000242b0f723e */ /* 0x000fe200000010ff */
[--C-:B------:R-:W-:Y:S01]  /*d890*/  FFMA.FTZ R83, R83, UR45, -R54.reuse ;  /* 0x0000002d53537c23 */ /* 0x100fe20008010836 */
[----:B------:R-:W-:Y:S01]  /*d8a0*/  FFMA.FTZ R86, R86, UR45, -R54 ;  /* 0x0000002d56567c23 */ /* 0x000fe20008010836 */
[----:B------:R-:W-:Y:S01]  /*d8b0*/  FADD.FTZ R5, R45, R10 ;  /* 0x0000000a2d057221 */ /* 0x000fe20000010000 */
[--C-:B------:R-:W-:Y:S01]  /*d8c0*/  FFMA.FTZ R60, R60, UR45, -R54.reuse ;  /* 0x0000002d3c3c7c23 */ /* 0x100fe20008010836 */
[--C-:B------:R-:W-:Y:S01]  /*d8d0*/  FFMA.FTZ R85, R85, UR45, -R54.reuse ;  /* 0x0000002d55557c23 */ /* 0x100fe20008010836 */
[----:B------:R-:W-:Y:S01]  /*d8e0*/  FFMA.FTZ R54, R87, UR45, -R54 ;  /* 0x0000002d57367c23 */ /* 0x000fe20008010836 */
[----:B------:R-:W-:Y:S01]  /*d8f0*/  STSM.16.M88.4 [R88], R28 ;  /* 0x0000001c58007844 */ /* 0x000fe20000000200 */
[----:B------:R-:W0:Y:S03]  /*d900*/  MUFU.EX2 R51, R60 ;  /* 0x0000003c00337308 */ /* 0x000e260000000800 */
[----:B------:R1:W-:Y:S05]  /*d910*/  STSM.16.M88.4 [R90+0x27800], R12 ;  /* 0x0278000c5a007844 */ /* 0x0003ea0000000200 */
[----:B------:R-:W-:Y:S08]  /*d920*/  MUFU.EX2 R63, R63 ;  /* 0x0000003f003f7308 */ /* 0x000ff00000000800 */
[----:B------:R-:W3:Y:S01]  /*d930*/  MUFU.EX2 R84, R84 ;  /* 0x0000005400547308 */ /* 0x000ee20000000800 */
[----:B-1----:R-:W-:Y:S01]  /*d940*/  F2FP.BF16.F32.PACK_AB R12, R33, R8 ;  /* 0x00000008210c723e */ /* 0x002fe200000010ff */
[----:B----4-:R-:W-:-:S06]  /*d950*/  FADD.FTZ R8, R46, R5 ;  /* 0x000000052e087221 */ /* 0x010fcc0000010000 */
[----:B------:R-:W-:Y:S08]  /*d960*/  MUFU.EX2 R49, R49 ;  /* 0x0000003100317308 */ /* 0x000ff00000000800 */
[----:B------:R-:W1:Y:S08]  /*d970*/  MUFU.EX2 R50, R50 ;  /* 0x0000003200327308 */ /* 0x000e700000000800 */
[----:B------:R-:W-:Y:S08]  /*d980*/  MUFU.EX2 R3, R3 ;  /* 0x0000000300037308 */ /* 0x000ff00000000800 */
[----:B------:R-:W-:Y:S08]  /*d990*/  MUFU.EX2 R11, R11 ;  /* 0x0000000b000b7308 */ /* 0x000ff00000000800 */
[----:B------:R-:W-:Y:S08]  /*d9a0*/  MUFU.EX2 R83, R83 ;  /* 0x0000005300537308 */ /* 0x000ff00000000800 */
[----:B------:R-:W4:Y:S08]  /*d9b0*/  MUFU.EX2 R4, R85 ;  /* 0x0000005500047308 */ /* 0x000f300000000800 */
[----:B------:R-:W-:Y:S08]  /*d9c0*/  MUFU.EX2 R86, R86 ;  /* 0x0000005600567308 */ /* 0x000ff00000000800 */
[----:B------:R-:W2:Y:S01]  /*d9d0*/  MUFU.EX2 R5, R54 ;  /* 0x0000003600057308 */ /* 0x000ea20000000800 */
[----:B------:R-:W-:-:S02]  /*d9e0*/  F2FP.BF16.F32.PACK_AB R14, R38, R20 ;  /* 0x00000014260e723e */ /* 0x000fc400000010ff */
[----:B------:R-:W-:Y:S02]  /*d9f0*/  F2FP.BF16.F32.PACK_AB R13, R40, R39 ;  /* 0x00000027280d723e */ /* 0x000fe400000010ff */
[----:B------:R-:W-:Y:S02]  /*da00*/  F2FP.BF16.F32.PACK_AB R15, R47, R44 ;  /* 0x0000002c2f0f723e */ /* 0x000fe400000010ff */
[----:B------:R-:W-:Y:S02]  /*da10*/  F2FP.BF16.F32.PACK_AB R24, R42, R41 ;  /* 0x000000292a18723e */ /* 0x000fe400000010ff */
[----:B------:R-:W-:Y:S02]  /*da20*/  F2FP.BF16.F32.PACK_AB R26, R46, R45 ;  /* 0x0000002d2e1a723e */ /* 0x000fe400000010ff */
[----:B0-----:R-:W-:Y:S02]  /*da30*/  F2FP.BF16.F32.PACK_AB R25, R51, R48 ;  /* 0x000000303319723e */ /* 0x001fe400000010ff */
[----:B---3--:R-:W-:-:S02]  /*da40*/  F2FP.BF16.F32.PACK_AB R27, R84, R63 ;  /* 0x0000003f541b723e */ /* 0x008fc400000010ff */
[----:B-1----:R-:W-:Y:S02]  /*da50*/  F2FP.BF16.F32.PACK_AB R28, R50, R49 ;  /* 0x00000031321c723e */ /* 0x002fe400000010ff */
[----:B----4-:R-:W-:Y:S02]  /*da60*/  F2FP.BF16.F32.PACK_AB R29, R4, R83 ;  /* 0x00000053041d723e */ /* 0x010fe400000010ff */
[----:B------:R-:W-:Y:S02]  /*da70*/  F2FP.BF16.F32.PACK_AB R30, R11, R3 ;  /* 0x000000030b1e723e */ /* 0x000fe400000010ff */
[----:B--2---:R-:W-:Y:S01]  /*da80*/  F2FP.BF16.F32.PACK_AB R31, R5, R86 ;  /* 0x00000056051f723e */ /* 0x004fe200000010ff */
[----:B------:R-:W-:Y:S04]  /*da90*/  STSM.16.M88.4 [R55], R12 ;  /* 0x0000000c37007844 */ /* 0x000fe80000000200 */
[----:B------:R0:W-:Y:S04]  /*daa0*/  STSM.16.M88.4 [R89+0x6000], R24 ;  /* 0x0060001859007844 */ /* 0x0001e80000000200 */
[----:B------:R1:W-:Y:S01]  /*dab0*/  STSM.16.M88.4 [R88+0x6000], R28 ;  /* 0x0060001c58007844 */ /* 0x0003e20000000200 */
[----:B------:R-:W-:Y:S01]  /*dac0*/  FADD.FTZ R0, R51, R0 ;  /* 0x0000000033007221 */ /* 0x000fe20000010000 */
[----:B------:R2:W-:Y:S06]  /*dad0*/  MEMBAR.ALL.CTA ;  /* 0x0000000000007992 */ /* 0x0005ec0000008000 */
[----:B--2---:R-:W2:Y:S01]  /*dae0*/  FENCE.VIEW.ASYNC.S ;  /* 0x00000000000073c6 */ /* 0x004ea20000000000 */
[----:B------:R-:W-:Y:S01]  /*daf0*/  FADD.FTZ R7, R63, R0 ;  /* 0x000000003f077221 */ /* 0x000fe20000010000 */
[----:B------:R-:W-:-:S03]  /*db00*/  ISETP.GE.AND P1, PT, R101, 0x81, PT ;  /* 0x000000816500780c */ /* 0x000fc60003f26270 */
[----:B------:R-:W-:Y:S01]  /*db10*/  FADD.FTZ R0, R84, R7 ;  /* 0x0000000754007221 */ /* 0x000fe20000010000 */
[----:B------:R-:W-:-:S03]  /*db20*/  FADD.FTZ R21, R49, R8 ;  /* 0x0000000831157221 */ /* 0x000fc60000010000 */
[----:B------:R-:W-:Y:S01]  /*db30*/  FADD.FTZ R7, R83, R0 ;  /* 0x0000000053077221 */ /* 0x000fe20000010000 */
[----:B------:R-:W-:-:S03]  /*db40*/  FADD.FTZ R8, R50, R21 ;  /* 0x0000001532087221 */ /* 0x000fc60000010000 */
[----:B------:R-:W-:Y:S01]  /*db50*/  FADD.FTZ R7, R4, R7 ;  /* 0x0000000704077221 */ /* 0x000fe20000010000 */
[----:B------:R-:W-:-:S03]  /*db60*/  FADD.FTZ R8, R3, R8 ;  /* 0x0000000803087221 */ /* 0x000fc60000010000 */
[----:B------:R-:W-:Y:S01]  /*db70*/  FADD.FTZ R4, R86, R7 ;  /* 0x0000000756047221 */ /* 0x000fe20000010000 */
[----:B------:R-:W-:Y:S01]  /*db80*/  FADD.FTZ R3, R11, R8 ;  /* 0x000000080b037221 */ /* 0x000fe20000010000 */
[--C-:B------:R-:W-:Y:S01]  /*db90*/  IMAD.MOV.U32 R134, RZ, RZ, R135.reuse ;  /* 0x000000ffff867224 */ /* 0x100fe200078e0087 */
[-C--:B------:R-:W-:Y:S01]  /*dba0*/  MOV R123, R135.reuse ;  /* 0x00000087007b7202 */ /* 0x080fe20000000f00 */
[----:B------:R-:W-:Y:S01]  /*dbb0*/  FADD.FTZ R4, R5, R4 ;  /* 0x0000000405047221 */ /* 0x000fe20000010000 */
[--C-:B------:R-:W-:Y:S01]  /*dbc0*/  IMAD.MOV.U32 R133, RZ, RZ, R135.reuse ;  /* 0x000000ffff857224 */ /* 0x100fe200078e0087 */
[----:B-----5:R-:W-:Y:S01]  /*dbd0*/  MOV R97, R135 ;  /* 0x0000008700617202 */ /* 0x020fe20000000f00 */
[--C-:B------:R-:W-:Y:S02]  /*dbe0*/  IMAD.MOV.U32 R132, RZ, RZ, R135.reuse ;  /* 0x000000ffff847224 */ /* 0x100fe400078e0087 */
[--C-:B------:R-:W-:Y:S02]  /*dbf0*/  IMAD.MOV.U32 R131, RZ, RZ, R135.reuse ;  /* 0x000000ffff837224 */ /* 0x100fe400078e0087 */
[----:B------:R-:W-:-:S02]  /*dc00*/  IMAD.MOV.U32 R130, RZ, RZ, R135 ;  /* 0x000000ffff827224 */ /* 0x000fc400078e0087 */
[--C-:B------:R-:W-:Y:S02]  /*dc10*/  IMAD.MOV.U32 R129, RZ, RZ, R135.reuse ;  /* 0x000000ffff817224 */ /* 0x100fe400078e0087 */
[--C-:B------:R-:W-:Y:S02]  /*dc20*/  IMAD.MOV.U32 R128, RZ, RZ, R135.reuse ;  /* 0x000000ffff807224 */ /* 0x100fe400078e0087 */
[--C-:B------:R-:W-:Y:S02]  /*dc30*/  IMAD.MOV.U32 R127, RZ, RZ, R135.reuse ;  /* 0x000000ffff7f7224 */ /* 0x100fe400078e0087 */
        /* <DEDUP_REMOVED lines=35> */
[--C-:B0-----:R-:W-:Y:S02]  /*de70*/  IMAD.MOV.U32 R89, RZ, RZ, R135.reuse ;  /* 0x000000ffff597224 */ /* 0x101fe400078e0087 */
[----:B-1----:R-:W-:Y:S01]  /*de80*/  IMAD.MOV.U32 R88, RZ, RZ, R135 ;  /* 0x000000ffff587224 */ /* 0x002fe200078e0087 */
[----:B--2---:R-:W-:Y:S01]  /*de90*/  NOP ;  /* 0x0000000000007918 */ /* 0x004fe20000000000 */
        /* <DEDUP_REMOVED lines=29> */
[----:B------:R-:W-:-:S07]  /*e070*/  CS2R R88, SRZ ;  /* 0x0000000000587805 */ /* 0x000fce000001ff00 */
.L_x_10509:
[----:B------:R-:W2:Y:S01]  /*e080*/  LDL R6, [R1+0x6c] ;  /* 0x00006c0001067983 */ /* 0x000ea20000100800 */
[----:B------:R-:W-:Y:S01]  /*e090*/  ISETP.NE.AND P1, PT, R5, 0x1, PT ;  /* 0x000000010500780c */ /* 0x000fe20003f25270 */
[----:B------:R-:W-:Y:S05]  /*e0a0*/  YIELD ;  /* 0x0000000000007946 */ /* 0x000fea0003800000 */
[----:B------:R-:W-:-:S04]  /*e0b0*/  SEL R157, RZ, 0x1, P1 ;  /* 0x00000001ff9d7807 */ /* 0x000fc80000800000 */
[----:B------:R-:W-:Y:S02]  /*e0c0*/  LOP3.LUT R157, R10, R157, RZ, 0x3c, !PT ;  /* 0x0000009d0a9d7212 */ /* 0x000fe400078e3cff */
[----:B--2---:R-:W-:-:S13]  /*e0d0*/  ISETP.NE.AND P1, PT, R6, RZ, PT ;  /* 0x000000ff0600720c */ /* 0x004fda0003f25270 */
[----:B---3--:R-:W-:Y:S05]  /*e0e0*/  @P1 BRA `(.L_x_10498) ;  /* 0x00000000003c1947 */ /* 0x008fea0003800000 */
[----:B------:R-:W-:Y:S05]  /*e0f0*/  @!P0 BRA `(.L_x_10499) ;  /* 0x0000000000048947 */ /* 0x000fea0003800000 */
[----:B------:R-:W-:Y:S01]  /*e100*/  BPT.TRAP 0x1 ;  /* 0x000000040000795c */ /* 0x000fe20000300000 */
.L_x_10499:
        /* <DEDUP_REMOVED lines=8> */
.L_x_10500:
[----:B------:R-:W-:Y:S04]  /*e190*/  BSSY B0, `(.L_x_10498) ;  /* 0x0000004000007945 */ /* 0x000fe80003800000 */
[----:B-1----:R-:W-:Y:S05]  /*e1a0*/  @P2 BRA `(.L_x_10501) ;  /* 0x0000000000082947 */ /* 0x002fea0003800000 */
[----:B------:R-:W1:Y:S02]  /*e1b0*/  SYNCS.PHASECHK.TRANS64.TRYWAIT P2, [R9+URZ+0x2d830], R6 ;  /* 0x02d83006090075a7 */ /* 0x000e64000804017f */
[----:B-1----:R-:W-:Y:S05]  /*e1c0*/  @!P2 BRA `(.L_x_10502) ;  /* 0x000000c8004ca947 */ /* 0x002fea0003800000 */
.L_x_10501:
[----:B------:R-:W-:Y:S05]  /*e1d0*/  BSYNC B0 ;  /* 0x0000000000007941 */ /* 0x000fea0003800000 */
.L_x_10498:
[----:B01----:R-:W2:Y:S04]  /*e1e0*/  LDL R9, [R1+0x70] ;  /* 0x0000700001097983 */ /* 0x003ea80000100800 */
[----:B------:R-:W3:Y:S01]  /*e1f0*/  LDL.64 R26, [R1+0x10] ;  /* 0x00001000011a7983 */ /* 0x000ee20000100a00 */
[----:B------:R-:W-:Y:S01]  /*e200*/  VIADD R141, R5, 0x1 ;  /* 0x00000001058d7836 */ /* 0x000fe20000000000 */
[----:B------:R-:W-:Y:S05]  /*e210*/  WARPSYNC.ALL ;  /* 0x0000000000007948 */ /* 0x000fea0003800000 */
[C---:B------:R-:W-:Y:S01]  /*e220*/  ISETP.NE.AND P2, PT, R141.reuse, 0x2, PT ;  /* 0x000000028d00780c */ /* 0x040fe20003f45270 */
[----:B------:R-:W4:Y:S03]  /*e230*/  LDL.64 R152, [R1+0x40] ;  /* 0x0000400001987983 */ /* 0x000f260000100a00 */
[----:B------:R-:W-:Y:S01]  /*e240*/  SEL R141, R141, RZ, P2 ;  /* 0x000000ff8d8d7207 */ /* 0x000fe20001000000 */
[----:B------:R-:W-:Y:S01]  /*e250*/  IMAD.MOV.U32 R15, RZ, RZ, -0x7fffffe0 ;  /* 0x80000020ff0f7424 */ /* 0x000fe200078e00ff */
[----:B------:R-:W0:Y:S04]  /*e260*/  S2R R6, SR_TID.X ;  /* 0x0000000000067919 */ /* 0x000e280000002100 */
[----:B------:R-:W-:Y:S01]  /*e270*/  R2UR UR15, R15 ;  /* 0x000000000f0f72ca */ /* 0x000fe200000e0000 */
[----:B------:R-:W-:Y:S01]  /*e280*/  IMAD.MOV.U32 R13, RZ, RZ, -0x7fffffe0 ;  /* 0x80000020ff0d7424 */ /* 0x000fe200078e00ff */
[----:B------:R-:W5:Y:S04]  /*e290*/  LDL.64 R148, [R1+0x38] ;  /* 0x0000380001947983 */ /* 0x000f680000100a00 */
[----:B------:R-:W5:Y:S04]  /*e2a0*/  LDL.64 R146, [R1+0x30] ;  /* 0x0000300001927983 */ /* 0x000f680000100a00 */
[----:B------:R-:W5:Y:S01]  /*e2b0*/  LDL.64 R144, [R1+0x28] ;  /* 0x0000280001907983 */ /* 0x000f620000100a00 */
[----:B0-----:R-:W-:-:S05]  /*e2c0*/  SHF.R.U32.HI R6, RZ, 0x7, R6 ;  /* 0x00000007ff067819 */ /* 0x001fca0000011606 */
[----:B------:R-:W-:Y:S01]  /*e2d0*/  VIADD R6, R6, 0x8 ;  /* 0x0000000806067836 */ /* 0x000fe20000000000 */
[----:B------:R-:W-:Y:S01]  /*e2e0*/  R2UR UR7, R13 ;  /* 0x000000000d0772ca */ /* 0x000fe200000e0000 */
[----:B------:R-:W-:-:S05]  /*e2f0*/  IMAD.MOV.U32 R25, RZ, RZ, -0x7fffffe0 ;  /* 0x80000020ff197424 */ /* 0x000fca00078e00ff */
[----:B------:R-:W-:Y:S01]  /*e300*/  R2UR UR23, R25 ;  /* 0x00000000191772ca */ /* 0x000fe200000e0000 */
[----:B------:R-:W-:Y:S02]  /*e310*/  IMAD.MOV.U32 R21, RZ, RZ, -0x7fffffe0 ;  /* 0x80000020ff157424 */ /* 0x000fe400078e00ff */
[----:B--2---:R-:W-:-:S04]  /*e320*/  IMAD R12, R141, 0x600, R9 ;  /* 0x000006008d0c7824 */ /* 0x004fc800078e0209 */
[----:B------:R-:W-:-:S05]  /*e330*/  VIADD R14, R12, 0x200 ;  /* 0x000002000c0e7836 */ /* 0x000fca0000000000 */
[----:B------:R-:W-:Y:S02]  /*e340*/  R2UR UR14, R14 ;  /* 0x000000000e0e72ca */ /* 0x000fe400000e0000 */
[----:B------:R-:W2:Y:S01]  /*e350*/  LDL.64 R14, [R1+0x58] ;  /* 0x00005800010e7983 */ /* 0x000ea20000100a00 */
[C---:B------:R-:W-:Y:S01]  /*e360*/  R2UR UR6, R12.reuse ;  /* 0x000000000c0672ca */ /* 0x040fe200000e0000 */
[----:B------:R-:W-:Y:S01]  /*e370*/  VIADD R24, R12, 0x400 ;  /* 0x000004000c187836 */ /* 0x000fe20000000000 */
[----:B---3--:R-:W-:Y:S02]  /*e380*/  R2UR UR4, R26 ;  /* 0x000000001a0472ca */ /* 0x008fe400000e0000 */
[----:B------:R-:W-:Y:S02]  /*e390*/  R2UR UR5, R27 ;  /* 0x000000001b0572ca */ /* 0x000fe400000e0000 */
[----:B------:R-:W-:Y:S01]  /*e3a0*/  R2UR UR22, R24 ;  /* 0x00000000181672ca */ /* 0x000fe200000e0000 */
[----:B------:R0:W-:Y:S06]  /*e3b0*/  BAR.SYNC.DEFER_BLOCKING R6, 0x100 ;  /* 0x000400060000751d */ /* 0x0001ec0000010000 */
[----:B------:R-:W-:-:S06]  /*e3c0*/  WARPGROUP.ARRIVE ;  /* 0x00000000000079c5 */ /* 0x000fcc0000000000 */
[----:B------:R-:W-:Y:S01]  /*e3d0*/  HGMMA.64x128x16.F32.BF16 R24, gdesc[UR4], RZ, !UPT, gsb0 ;  /* 0x01e00000041879f0 */ /* 0x000fe2000c0018ff */
[----:B------:R-:W-:Y:S01]  /*e3e0*/  VIADD R20, R12, 0x2 ;  /* 0x000000020c147836 */ /* 0x000fe20000000000 */
[----:B------:R-:W-:-:S04]  /*e3f0*/  R2UR UR11, R21 ;  /* 0x00000000150b72ca */ /* 0x000fc800000e0000 */
[----:B------:R-:W-:Y:S02]  /*e400*/  R2UR UR10, R20 ;  /* 0x00000000140a72ca */ /* 0x000fe400000e0000 */
[----:B----4-:R-:W-:Y:S02]  /*e410*/  R2UR UR12, R152 ;  /* 0x00000000980c72ca */ /* 0x010fe400000e0000 */
[----:B------:R-:W-:Y:S01]  /*e420*/  R2UR UR13, R153 ;  /* 0x00000000990d72ca */ /* 0x000fe200000e0000 */
[----:B------:R-:W-:Y:S02]  /*e430*/  WARPGROUP.DEPBAR.LE gsb0, 0x0 ;  /* 0x00008000000079c5 */ /* 0x000fe40000010000 */
[----:B------:R-:W-:Y:S01]  /*e440*/  WARPGROUP.ARRIVE ;  /* 0x00000000000079c5 */ /* 0x000fe20000000000 */
[----:B--2---:R-:W-:Y:S02]  /*e450*/  R2UR UR8, R14 ;  /* 0x000000000e0872ca */ /* 0x004fe400000e0000 */
[----:B------:R-:W-:-:S13]  /*e460*/  R2UR UR9, R15 ;  /* 0x000000000f0972ca */ /* 0x000fda00000e0000 */
[----:B------:R-:W-:Y:S01]  /*e470*/  HGMMA.64x128x16.F32.BF16 R24, gdesc[UR8], R24, gsb0 ;  /* 0x01e00000081879f0 */ /* 0x000fe20008001818 */
[----:B------:R-:W-:Y:S01]  /*e480*/  VIADD R20, R12, 0x202 ;  /* 0x000002020c147836 */ /* 0x000fe20000000000 */
[----:B------:R-:W-:Y:S02]  /*e490*/  R2UR UR19, R21 ;  /* 0x00000000151372ca */ /* 0x000fe400000e0000 */
[----:B-----5:R-:W-:Y:S02]  /*e4a0*/  R2UR UR16, R148 ;  /* 0x00000000941072ca */ /* 0x020fe400000e0000 */
[----:B------:R-:W-:Y:S02]  /*e4b0*/  R2UR UR18, R20 ;  /* 0x00000000141272ca */ /* 0x000fe400000e0000 */
[----:B------:R-:W-:Y:S01]  /*e4c0*/  R2UR UR17, R149 ;  /* 0x00000000951172ca */ /* 0x000fe200000e0000 */
[----:B------:R-:W-:Y:S02]  /*e4d0*/  WARPGROUP.DEPBAR.LE gsb0, 0x0 ;  /* 0x00008000000079c5 */ /* 0x000fe40000010000 */
[----:B------:R-:W-:-:S06]  /*e4e0*/  WARPGROUP.ARRIVE ;  /* 0x00000000000079c5 */ /* 0x000fcc0000000000 */
[----:B------:R-:W-:Y:S01]  /*e4f0*/  HGMMA.64x128x16.F32.BF16 R24, gdesc[UR12], R24, gsb0 ;  /* 0x01e000000c1879f0 */ /* 0x000fe20008001818 */
[----:B------:R-:W-:Y:S02]  /*e500*/  R2UR UR20, R146 ;  /* 0x00000000921472ca */ /* 0x000fe400000e0000 */
[----:B------:R-:W-:Y:S01]  /*e510*/  R2UR UR21, R147 ;  /* 0x00000000931572ca */ /* 0x000fe200000e0000 */
[----:B------:R-:W-:Y:S02]  /*e520*/  WARPGROUP.DEPBAR.LE gsb0, 0x0 ;  /* 0x00008000000079c5 */ /* 0x000fe40000010000 */
[----:B------:R-:W-:-:S06]  /*e530*/  WARPGROUP.ARRIVE ;  /* 0x00000000000079c5 */ /* 0x000fcc0000000000 */
[----:B------:R-:W-:Y:S01]  /*e540*/  HGMMA.64x128x16.F32.BF16 R24, gdesc[UR16], R24, gsb0 ;  /* 0x01e00000101879f0 */ /* 0x000fe20008001818 */
[----:B------:R-:W-:Y:S02]  /*e550*/  IADD3 R12, R12, 0x402, RZ ;  /* 0x000004020c0c7810 */ /* 0x000fe40007ffe0ff */
[----:B------:R-:W-:Y:S02]  /*e560*/  R2UR UR27, R13 ;  /* 0x000000000d1b72ca */ /* 0x000fe400000e0000 */
[----:B------:R-:W-:Y:S02]  /*e570*/  R2UR UR26, R12 ;  /* 0x000000000c1a72ca */ /* 0x000fe400000e0000 */
[----:B------:R-:W-:Y:S02]  /*e580*/  R2UR UR24, R144 ;  /* 0x00000000901872ca */ /* 0x000fe400000e0000 */
[----:B------:R-:W-:Y:S01]  /*e590*/  R2UR UR25, R145 ;  /* 0x00000000911972ca */ /* 0x000fe200000e0000 */
[----:B------:R-:W-:-:S02]  /*e5a0*/  WARPGROUP.DEPBAR.LE gsb0, 0x0 ;  /* 0x00008000000079c5 */ /* 0x000fc40000010000 */
[----:B------:R-:W-:-:S06]  /*e5b0*/  WARPGROUP.ARRIVE ;  /* 0x00000000000079c5 */ /* 0x000fcc0000000000 */
        /* <DEDUP_REMOVED lines=8> */
.L_x_10504:
[----:B------:R-:W-:Y:S01]  /*e640*/  SHF.L.U32 R6, R10, 0x1f, RZ ;  /* 0x0000001f0a067819 */ /* 0x000fe200000006ff */
[----:B------:R-:W-:-:S04]  /*e650*/  IMAD R9, R5, 0x8, R2 ;  /* 0x0000000805097824 */ /* 0x000fc800078e0202 */
[----:B------:R0:W1:Y:S01]  /*e660*/  SYNCS.PHASECHK.TRANS64.TRYWAIT P1, [R9+URZ+0x2d850], R6 ;  /* 0x02d85006090075a7 */ /* 0x000062000802017f */
[----:B------:R-:W-:Y:S05]  /*e670*/  @!P0 BRA `(.L_x_10505) ;  /* 0x0000000000048947 */ /* 0x000fea0003800000 */
[----:B------:R-:W-:Y:S01]  /*e680*/  BPT.TRAP 0x1 ;  /* 0x000000040000795c */ /* 0x000fe20000300000 */
.L_x_10505:
[----:B-1----:R-:W-:Y:S05]  /*e690*/  @P1 BRA `(.L_x_10503) ;  /* 0x0000000000081947 */ /* 0x002fea0003800000 */
[----:B------:R-:W1:Y:S02]  /*e6a0*/  SYNCS.PHASECHK.TRANS64.TRYWAIT P1, [R9+URZ+0x2d850], R6 ;  /* 0x02d85006090075a7 */ /* 0x000e64000802017f */
[----:B-1----:R-:W-:Y:S05]  /*e6b0*/  @!P1 BRA `(.L_x_10506) ;  /* 0x000000c400249947 */ /* 0x002fea0003800000 */
.L_x_10503:
[----:B------:R-:W2:Y:S01]  /*e6c0*/  LDL R14, [R1+0x74] ;  /* 0x00007400010e7983 */ /* 0x000ea20000100800 */
[----:B01----:R-:W-:Y:S01]  /*e6d0*/  VIADD R6, R2, 0x400 ;  /* 0x0000040002067836 */ /* 0x003fe20000000000 */
[----:B------:R-:W-:Y:S05]  /*e6e0*/  WARPSYNC.ALL ;  /* 0x0000000000007948 */ /* 0x000fea0003800000 */
[----:B------:R-:W-:Y:S01]  /*e6f0*/  SHF.R.U32.HI R6, RZ, 0x4, R6 ;  /* 0x00000004ff067819 */ /* 0x000fe20000011606 */
[----:B------:R-:W-:Y:S01]  /*e700*/  IMAD.MOV.U32 R11, RZ, RZ, -0x7fffffe0 ;  /* 0x80000020ff0b7424 */ /* 0x000fe200078e00ff */
[----:B------:R-:W-:Y:S01]  /*e710*/  WARPGROUP.ARRIVE ;  /* 0x00000000000079c5 */ /* 0x000fe20000000000 */
[----:B------:R-:W-:Y:S01]  /*e720*/  IMAD.MOV.U32 R13, RZ, RZ, -0x7fffffe0 ;  /* 0x80000020ff0d7424 */ /* 0x000fe200078e00ff */
[----:B------:R-:W-:-:S02]  /*e730*/  LOP3.LUT R6, R6, 0x3fff, RZ, 0xc0, !PT ;  /* 0x00003fff06067812 */ /* 0x000fc400078ec0ff */
[C---:B------:R-:W-:Y:S02]  /*e740*/  R2UR UR7, R11.reuse ;  /* 0x000000000b0772ca */ /* 0x040fe400000e0000 */
[----:B------:R-:W-:Y:S02]  /*e750*/  LOP3.LUT R6, R6, 0x2000000, RZ, 0xfc, !PT ;  /* 0x0200000006067812 */ /* 0x000fe400078efcff */
[----:B------:R-:W-:Y:S01]  /*e760*/  R2UR UR35, R11 ;  /* 0x000000000b2372ca */ /* 0x000fe200000e0000 */
[----:B------:R-:W-:Y:S01]  /*e770*/  IMAD.MOV.U32 R11, RZ, RZ, 0x40000040 ;  /* 0x40000040ff0b7424 */ /* 0x000fe200078e00ff */
[----:B------:R-:W-:Y:S01]  /*e780*/  R2UR UR11, R13 ;  /* 0x000000000d0b72ca */ /* 0x000fe200000e0000 */
[----:B------:R-:W-:Y:S01]  /*e790*/  IMAD R10, R5, 0x600, R6 ;  /* 0x00000600050a7824 */ /* 0x000fe200078e0206 */
[----:B------:R-:W-:Y:S02]  /*e7a0*/  R2UR UR15, R13 ;  /* 0x000000000d0f72ca */ /* 0x000fe400000e0000 */
[----:B------:R-:W-:Y:S01]  /*e7b0*/  R2UR UR5, R11 ;  /* 0x000000000b0572ca */ /* 0x000fe200000e0000 */
[C---:B------:R-:W-:Y:S01]  /*e7c0*/  VIADD R12, R10.reuse, 0x40 ;  /* 0x000000400a0c7836 */ /* 0x040fe20000000000 */
[----:B------:R-:W-:Y:S01]  /*e7d0*/  R2UR UR6, R10 ;  /* 0x000000000a0672ca */ /* 0x000fe200000e0000 */
[----:B------:R-:W-:Y:S01]  /*e7e0*/  IMAD.MOV.U32 R11, RZ, RZ, 0x40000040 ;  /* 0x40000040ff0b7424 */ /* 0x000fe200078e00ff */
[----:B------:R-:W-:-:S02]  /*e7f0*/  R2UR UR19, R13 ;  /* 0x000000000d1372ca */ /* 0x000fc400000e0000 */
[----:B------:R-:W-:Y:S01]  /*e800*/  R2UR UR10, R12 ;  /* 0x000000000c0a72ca */ /* 0x000fe200000e0000 */
[----:B------:R-:W-:Y:S01]  /*e810*/  VIADD R12, R10, 0x80 ;  /* 0x000000800a0c7836 */ /* 0x000fe20000000000 */
[C---:B------:R-:W-:Y:S02]  /*e820*/  R2UR UR23, R13.reuse ;  /* 0x000000000d1772ca */ /* 0x040fe400000e0000 */
[C---:B------:R-:W-:Y:S02]  /*e830*/  R2UR UR27, R13.reuse ;  /* 0x000000000d1b72ca */ /* 0x040fe400000e0000 */
[----:B------:R-:W-:Y:S01]  /*e840*/  R2UR UR14, R12 ;  /* 0x000000000c0e72ca */ /* 0x000fe200000e0000 */
[----:B------:R-:W-:Y:S01]  /*e850*/  VIADD R12, R10, 0xc0 ;  /* 0x000000c00a0c7836 */ /* 0x000fe20000000000 */
[----:B------:R-:W-:Y:S01]  /*e860*/  R2UR UR31, R13 ;  /* 0x000000000d1f72ca */ /* 0x000fe200000e0000 */
[----:B------:R-:W-:Y:S01]  /*e870*/  IMAD.MOV.U32 R13, RZ, RZ, 0x40000040 ;  /* 0x40000040ff0d7424 */ /* 0x000fe200078e00ff */
[----:B------:R-:W-:-:S02]  /*e880*/  R2UR UR33, R11 ;  /* 0x000000000b2172ca */ /* 0x000fc400000e0000 */
        /* <DEDUP_REMOVED lines=9> */
[C---:B------:R-:W-:Y:S01]  /*e920*/  VIADD R12, R10.reuse, 0x180 ;  /* 0x000001800a0c7836 */ /* 0x040fe20000000000 */
[----:B------:R-:W-:Y:S01]  /*e930*/  R2UR UR17, R13 ;  /* 0x000000000d1172ca */ /* 0x000fe200000e0000 */
[----:B------:R-:W-:Y:S02]  /*e940*/  VIADD R10, R10, 0x1c0 ;  /* 0x000001c00a0a7836 */ /* 0x000fe40000000000 */
[----:B------:R-:W-:Y:S01]  /*e950*/  IMAD.MOV.U32 R13, RZ, RZ, 0x40000040 ;  /* 0x40000040ff0d7424 */ /* 0x000fe200078e00ff */
[----:B------:R-:W-:Y:S02]  /*e960*/  R2UR UR30, R12 ;  /* 0x000000000c1e72ca */ /* 0x000fe400000e0000 */
[----:B------:R-:W-:Y:S02]  /*e970*/  R2UR UR34, R10 ;  /* 0x000000000a2272ca */ /* 0x000fe400000e0000 */
[----:B------:R-:W-:Y:S01]  /*e980*/  R2UR UR21, R13 ;  /* 0x000000000d1572ca */ /* 0x000fe200000e0000 */
[----:B------:R-:W-:-:S05]  /*e990*/  IMAD.MOV.U32 R13, RZ, RZ, 0x40000040 ;  /* 0x40000040ff0d7424 */ /* 0x000fca00078e00ff */
[----:B------:R-:W-:Y:S01]  /*e9a0*/  R2UR UR25, R13 ;  /* 0x000000000d1972ca */ /* 0x000fe200000e0000 */
[----:B------:R-:W-:-:S05]  /*e9b0*/  IMAD.MOV.U32 R13, RZ, RZ, 0x40000040 ;  /* 0x40000040ff0d7424 */ /* 0x000fca00078e00ff */
[----:B------:R-:W-:Y:S02]  /*e9c0*/  R2UR UR29, R13 ;  /* 0x000000000d1d72ca */ /* 0x000fe400000e0000 */
[----:B--2---:R-:W-:Y:S02]  /*e9d0*/  LOP3.LUT R10, R14, 0x10000, RZ, 0xfc, !PT ;  /* 0x000100000e0a7812 */ /* 0x004fe400078efcff */
[----:B------:R-:W0:Y:S02]  /*e9e0*/  S2R R14, SR_TID.X ;  /* 0x00000000000e7919 */ /* 0x000e240000002100 */
[C---:B------:R-:W-:Y:S01]  /*e9f0*/  R2UR UR4, R10.reuse ;  /* 0x000000000a0472ca */ /* 0x040fe200000e0000 */
[----:B------:R-:W-:-:S05]  /*ea00*/  VIADD R12, R10, 0x2 ;  /* 0x000000020a0c7836 */ /* 0x000fca0000000000 */
[----:B------:R-:W-:Y:S01]  /*ea10*/  R2UR UR8, R12 ;  /* 0x000000000c0872ca */ /* 0x000fe200000e0000 */
[----:B------:R-:W-:-:S05]  /*ea20*/  VIADD R12, R10, 0x4 ;  /* 0x000000040a0c7836 */ /* 0x000fca0000000000 */
[----:B------:R-:W-:Y:S01]  /*ea30*/  R2UR UR12, R12 ;  /* 0x000000000c0c72ca */ /* 0x000fe200000e0000 */
[----:B------:R-:W-:Y:S01]  /*ea40*/  HGMMA.64x96x16.F32.BF16 R88, gdesc[UR4].tnspB, R88, gsb0 ;  /* 0x41600000045879f0 */ /* 0x000fe20008001858 */
[----:B------:R-:W-:-:S05]  /*ea50*/  VIADD R12, R10, 0x6 ;  /* 0x000000060a0c7836 */ /* 0x000fca0000000000 */
[----:B------:R-:W-:Y:S01]  /*ea60*/  R2UR UR16, R12 ;  /* 0x000000000c1072ca */ /* 0x000fe200000e0000 */
[----:B------:R-:W-:-:S05]  /*ea70*/  VIADD R12, R10, 0x600 ;  /* 0x000006000a0c7836 */ /* 0x000fca0000000000 */
[----:B------:R-:W-:Y:S01]  /*ea80*/  R2UR UR20, R12 ;  /* 0x000000000c1472ca */ /* 0x000fe200000e0000 */
[----:B------:R-:W-:Y:S01]  /*ea90*/  VIADD R12, R10, 0x602 ;  /* 0x000006020a0c7836 */ /* 0x000fe20000000000 */
[----:B0-----:R-:W-:-:S04]  /*eaa0*/  SHF.R.U32.HI R6, RZ, 0x7, R14 ;  /* 0x00000007ff067819 */ /* 0x001fc8000001160e */
[----:B------:R-:W-:Y:S01]  /*eab0*/  R2UR UR24, R12 ;  /* 0x000000000c1872ca */ /* 0x000fe200000e0000 */
[C---:B------:R-:W-:Y:S01]  /*eac0*/  VIADD R12, R10.reuse, 0x604 ;  /* 0x000006040a0c7836 */ /* 0x040fe20000000000 */
[----:B------:R-:W-:Y:S01]  /*ead0*/  IADD3 R10, R10, 0x606, RZ ;  /* 0x000006060a0a7810 */ /* 0x000fe20007ffe0ff */
[----:B------:R-:W-:Y:S01]  /*eae0*/  VIADD R6, R6, 0x9 ;  /* 0x0000000906067836 */ /* 0x000fe20000000000 */
[----:B------:R-:W-:Y:S02]  /*eaf0*/  ISETP.GE.U32.AND P1, PT, R14, 0x180, PT ;  /* 0x000001800e00780c */ /* 0x000fe40003f26070 */
[----:B------:R-:W-:Y:S02]  /*eb00*/  R2UR UR28, R12 ;  /* 0x000000000c1c72ca */ /* 0x000fe400000e0000 */
[----:B------:R-:W-:Y:S02]  /*eb10*/  R2UR UR32, R10 ;  /* 0x000000000a2072ca */ /* 0x000fe400000e0000 */
[----:B------:R-:W-:Y:S01]  /*eb20*/  SEL R6, R6, 0x9, !P1 ;  /* 0x0000000906067807 */ /* 0x000fe20004800000 */
[----:B------:R-:W-:-:S02]  /*eb30*/  WARPGROUP.DEPBAR.LE gsb0, 0x0 ;  /* 0x00008000000079c5 */ /* 0x000fc40000010000 */
[----:B------:R-:W-:-:S06]  /*eb40*/  WARPGROUP.ARRIVE ;  /* 0x00000000000079c5 */ /* 0x000fcc0000000000 */
[----:B------:R-:W-:Y:S03]  /*eb50*/  HGMMA.64x96x16.F32.BF16 R88, gdesc[UR8].tnspB, R88, gsb0 ;  /* 0x41600000085879f0 */ /* 0x000fe60008001858 */
[----:B------:R-:W-:Y:S02]  /*eb60*/  WARPGROUP.DEPBAR.LE gsb0, 0x0 ;  /* 0x00008000000079c5 */ /* 0x000fe40000010000 */
        /* <DEDUP_REMOVED lines=18> */
[----:B------:R0:W-:Y:S06]  /*ec90*/  BAR.ARV R6, 0x100 ;  /* 0x000400060000751d */ /* 0x0001ec0000002000 */
[----:B------:R-:W-:Y:S05]  /*eca0*/  @!P0 BRA `(.L_x_10507) ;  /* 0x0000000000048947 */ /* 0x000fea0003800000 */
[----:B------:R-:W-:Y:S01]  /*ecb0*/  BPT.TRAP 0x1 ;  /* 0x000000040000795c */ /* 0x000fe20000300000 */
.L_x_10507:
[----:B------:R-:W-:Y:S01]  /*ecc0*/  FMUL.FTZ R12, R24, UR41 ;  /* 0x00000029180c7c20 */ /* 0x000fe20008410000 */
[----:B------:R-:W-:Y:S01]  /*ecd0*/  FMUL.FTZ R20, R25, UR41 ;  /* 0x0000002919147c20 */ /* 0x000fe20008410000 */
[----:B------:R-:W-:Y:S01]  /*ece0*/  FMUL.FTZ R21, R28, UR41 ;  /* 0x000000291c157c20 */ /* 0x000fe20008410000 */
[----:B0-----:R-:W-:Y:S02]  /*ecf0*/  IMAD R6, R141, 0x8, R2 ;  /* 0x000000088d067824 */ /* 0x001fe400078e0202 */
[----:B------:R-:W-:Y:S01]  /*ed00*/  FMUL.FTZ R24, R29, UR41 ;  /* 0x000000291d187c20 */ /* 0x000fe20008410000 */
[----:B------:R-:W-:Y:S01]  /*ed10*/  IMAD.U32 R9, RZ, RZ, UR38 ;  /* 0x00000026ff097e24 */ /* 0x000fe2000f8e00ff */
[----:B------:R-:W0:Y:S01]  /*ed20*/  MUFU.TANH R12, R12 ;  /* 0x0000000c000c7308 */ /* 0x000e220000002400 */
[----:B------:R-:W-:Y:S02]  /*ed30*/  VIADD R6, R6, 0x2d840 ;  /* 0x0002d84006067836 */ /* 0x000fe40000000000 */
[----:B------:R-:W-:Y:S01]  /*ed40*/  FMUL.FTZ R26, R26, UR41 ;  /* 0x000000291a1a7c20 */ /* 0x000fe20008410000 */
[----:B------:R-:W-:Y:S01]  /*ed50*/  FMUL.FTZ R25, R32, UR41 ;  /* 0x0000002920197c20 */ /* 0x000fe20008410000 */
[----:B------:R-:W-:Y:S01]  /*ed60*/  FMUL.FTZ R27, R27, UR41 ;  /* 0x000000291b1b7c20 */ /* 0x000fe20008410000 */
[----:B------:R-:W-:Y:S01]  /*ed70*/  FMUL.FTZ R30, R30, UR41 ;  /* 0x000000291e1e7c20 */ /* 0x000fe20008410000 */
[----:B------:R-:W-:Y:S01]  /*ed80*/  PRMT R6, R9, 0x654, R6 ;  /* 0x0000065409067816 */ /* 0x000fe20000000006 */
[----:B------:R-:W-:Y:S01]  /*ed90*/  FMUL.FTZ R28, R37, UR41 ;  /* 0x00000029251c7c20 */ /* 0x000fe20008410000 */
[----:B------:R-:W1:Y:S01]  /*eda0*/  MUFU.TANH R20, R20 ;  /* 0x0000001400147308 */ /* 0x000e620000002400 */
[----:B------:R-:W-:Y:S01]  /*edb0*/  FMUL.FTZ R34, R34, UR41 ;  /* 0x0000002922227c20 */ /* 0x000fe20008410000 */
[----:B------:R0:W-:Y:S01]  /*edc0*/  SYNCS.ARRIVE.TRANS64.RED.A1T0 RZ, [R6+URZ], RZ ;  /* 0x000000ff06ff79a7 */ /* 0x0001e2000810043f */
[----:B------:R-:W-:Y:S01]  /*edd0*/  FMUL.FTZ R32, R41, UR41 ;  /* 0x0000002929207c20 */ /* 0x000fe20008410000 */
[----:B------:R-:W-:Y:S01]  /*ede0*/  FMUL.FTZ R37, R48, UR41 ;  /* 0x0000002930257c20 */ /* 0x000fe20008410000 */
[----:B------:R-:W-:Y:S01]  /*edf0*/  FMUL.FTZ R144, R56, UR41 ;  /* 0x0000002938907c20 */ /* 0x000fe20008410000 */
[----:B------:R-:W-:Y:S01]  /*ee00*/  FMUL.FTZ R146, R57, UR41 ;  /* 0x0000002939927c20 */ /* 0x000fe20008410000 */
[----:B------:R-:W-:Y:S01]  /*ee10*/  FMUL.FTZ R145, R60, UR41 ;  /* 0x000000293c917c20 */ /* 0x000fe20008410000 */
[----:B------:R-:W2:Y:S01]  /*ee20*/  MUFU.TANH R21, R21 ;  /* 0x0000001500157308 */ /* 0x000ea20000002400 */
[----:B------:R-:W-:Y:S01]  /*ee30*/  FMUL.FTZ R147, R61, UR41 ;  /* 0x000000293d937c20 */ /* 0x000fe20008410000 */
[----:B0-----:R-:W-:Y:S01]  /*ee40*/  FMNMX.FTZ R6, R12, R7, !PT ;  /* 0x000000070c067209 */ /* 0x001fe20007810000 */
        /* <DEDUP_REMOVED lines=13> */
[----:B------:R1:W3:Y:S01]  /*ef20*/  MUFU.TANH R14, R26 ;  /* 0x0000001a000e7308 */ /* 0x0002e20000002400 */
        /* <DEDUP_REMOVED lines=8> */
[----:B-1----:R-:W-:Y:S01]  /*efb0*/  FMUL.FTZ R26, R33, UR41 ;  /* 0x00000029211a7c20 */ /* 0x002fe20008410000 */
[----:B0-----:R-:W-:Y:S01]  /*efc0*/  FMNMX.FTZ R6, R24, R6, !PT ;  /* 0x0000000618067209 */ /* 0x001fe20007810000 */
[----:B------:R-:W-:Y:S01]  /*efd0*/  FMUL.FTZ R68, R46, UR41 ;  /* 0x000000292e447c20 */ /* 0x000fe20008410000 */
[----:B------:R-:W-:Y:S01]  /*efe0*/  FMUL.FTZ R33, R51, UR41 ;  /* 0x0000002933217c20 */ /* 0x000fe20008410000 */
[----:B------:R-:W-:Y:S01]  /*eff0*/  FMUL.FTZ R64, R54, UR41 ;  /* 0x0000002936407c20 */ /* 0x000fe20008410000 */
[----:B------:R-:W-:Y:S01]  /*f000*/  FMUL.FTZ R61, R58, UR41 ;  /* 0x000000293a3d7c20 */ /* 0x000fe20008410000 */
[----:B------:R-:W-:Y:S01]  /*f010*/  FMUL.FTZ R60, R59, UR41 ;  /* 0x000000293b3c7c20 */ /* 0x000fe20008410000 */
[----:B------:R0:W1:Y:S01]  /*f020*/  MUFU.TANH R13, R27 ;  /* 0x0000001b000d7308 */ /* 0x0000620000002400 */
[----:B---3--:R-:W-:-:S02]  /*f030*/  IMAD.MOV.U32 R38, RZ, RZ, R14 ;  /* 0x000000ffff267224 */ /* 0x008fc400078e000e */
[----:B------:R-:W-:Y:S01]  /*f040*/  FMUL.FTZ R14, R42, UR41 ;  /* 0x000000292a0e7c20 */ /* 0x000fe20008410000 */
[----:B------:R-:W-:Y:S01]  /*f050*/  FMUL.FTZ R57, R62, UR41 ;  /* 0x000000293e397c20 */ /* 0x000fe20008410000 */
[----:B------:R-:W-:Y:S01]  /*f060*/  FMUL.FTZ R56, R63, UR41 ;  /* 0x000000293f387c20 */ /* 0x000fe20008410000 */
[----:B------:R-:W-:Y:S01]  /*f070*/  FMUL.FTZ R48, R70, UR41 ;  /* 0x0000002946307c20 */ /* 0x000fe20008410000 */
[----:B------:R-:W-:Y:S01]  /*f080*/  FMUL.FTZ R41, R74, UR41 ;  /* 0x000000294a297c20 */ /* 0x000fe20008410000 */
[----:B------:R-:W-:Y:S01]  /*f090*/  FMUL.FTZ R154, R75, UR41 ;  /* 0x000000294b9a7c20 */ /* 0x000fe20008410000 */
[----:B------:R-:W3:Y:S01]  /*f0a0*/  MUFU.TANH R26, R26 ;  /* 0x0000001a001a7308 */ /* 0x000ee20000002400 */
[----:B0-----:R-:W-:Y:S01]  /*f0b0*/  FMUL.FTZ R27, R36, UR41 ;  /* 0x00000029241b7c20 */ /* 0x001fe20008410000 */
[----:B--2---:R-:W-:Y:S01]  /*f0c0*/  FMNMX.FTZ R6, R25, R6, !PT ;  /* 0x0000000619067209 */ /* 0x004fe20007810000 */
[----:B------:R-:W-:Y:S01]  /*f0d0*/  FMUL.FTZ R36, R45, UR41 ;  /* 0x000000292d247c20 */ /* 0x000fe20008410000 */
[----:B------:R-:W-:Y:S01]  /*f0e0*/  FMUL.FTZ R45, R53, UR41 ;  /* 0x00000029352d7c20 */ /* 0x000fe20008410000 */
[----:B------:R-:W-:Y:S01]  /*f0f0*/  FMUL.FTZ R53, R66, UR41 ;  /* 0x0000002942357c20 */ /* 0x000fe20008410000 */
[----:B------:R-:W-:Y:S01]  /*f100*/  FMUL.FTZ R153, R78, UR41 ;  /* 0x000000294e997c20 */ /* 0x000fe20008410000 */
[----:B------:R-:W-:Y:S01]  /*f110*/  FMUL.FTZ R82, R82, UR41 ;  /* 0x0000002952527c20 */ /* 0x000fe20008410000 */
[----:B------:R-:W0:Y:S01]  /*f120*/  MUFU.TANH R27, R27 ;  /* 0x0000001b001b7308 */ /* 0x000e220000002400 */
[----:B-1----:R-:W-:-:S02]  /*f130*/  IMAD.MOV.U32 R42, RZ, RZ, R13 ;  /* 0x000000ffff2a7224 */ /* 0x002fc400078e000d */
[----:B------:R-:W-:Y:S01]  /*f140*/  FMUL.FTZ R13, R50, UR41 ;  /* 0x00000029320d7c20 */ /* 0x000fe20008410000 */
[----:B------:R-:W-:Y:S01]  /*f150*/  IMAD.MOV.U32 R78, RZ, RZ, R38 ;  /* 0x000000ffff4e7224 */ /* 0x000fe200078e0026 */
[----:B------:R-:W-:-:S03]  /*f160*/  UMOV UR45, UR44 ;  /* 0x0000002c002d7c82 */ /* 0x000fc60008000000 */
[----:B------:R1:W-:Y:S01]  /*f170*/  MUFU.TANH R11, R30 ;  /* 0x0000001e000b7308 */ /* 0x0003e20000002400 */
[----:B---3--:R-:W-:-:S07]  /*f180*/  FMNMX.FTZ R6, R26, R6, !PT ;  /* 0x000000061a067209 */ /* 0x008fce0007810000 */
[----:B------:R-:W2:Y:S01]  /*f190*/  MUFU.TANH R28, R28 ;  /* 0x0000001c001c7308 */ /* 0x000ea20000002400 */
[----:B-1----:R-:W-:Y:S01]  /*f1a0*/  FMUL.FTZ R30, R40, UR41 ;  /* 0x00000029281e7c20 */ /* 0x002fe20008410000 */
[----:B0-----:R-:W-:Y:S01]  /*f1b0*/  FMNMX.FTZ R6, R27, R6, !PT ;  /* 0x000000061b067209 */ /* 0x001fe20007810000 */
[----:B------:R-:W-:Y:S01]  /*f1c0*/  FMUL.FTZ R40, R49, UR41 ;  /* 0x0000002931287c20 */ /* 0x000fe20008410000 */
[----:B------:R-:W-:-:S04]  /*f1d0*/  FMUL.FTZ R49, R71, UR41 ;  /* 0x0000002947317c20 */ /* 0x000fc80008410000 */
[----:B------:R-:W0:Y:S08]  /*f1e0*/  MUFU.TANH R30, R30 ;  /* 0x0000001e001e7308 */ /* 0x000e300000002400 */
[----:B------:R1:W3:Y:S01]  /*f1f0*/  MUFU.TANH R15, R34 ;  /* 0x00000022000f7308 */ /* 0x0002e20000002400 */
[----:B--2---:R-:W-:-:S07]  /*f200*/  FMNMX.FTZ R6, R28, R6, !PT ;  /* 0x000000061c067209 */ /* 0x004fce0007810000 */
[----:B------:R-:W2:Y:S01]  /*f210*/  MUFU.TANH R32, R32 ;  /* 0x0000002000207308 */ /* 0x000ea20000002400 */
[----:B-1----:R-:W-:Y:S01]  /*f220*/  FMUL.FTZ R34, R44, UR41 ;  /* 0x000000292c227c20 */ /* 0x002fe20008410000 */
[----:B0-----:R-:W-:Y:S01]  /*f230*/  FMNMX.FTZ R6, R30, R6, !PT ;  /* 0x000000061e067209 */ /* 0x001fe20007810000 */
[----:B------:R-:W-:Y:S01]  /*f240*/  FMUL.FTZ R44, R52, UR41 ;  /* 0x00000029342c7c20 */ /* 0x000fe20008410000 */
[----:B------:R-:W-:-:S04]  /*f250*/  FMUL.FTZ R52, R67, UR41 ;  /* 0x0000002943347c20 */ /* 0x000fc80008410000 */
[----:B------:R-:W0:Y:S01]  /*f260*/  MUFU.TANH R34, R34 ;  /* 0x0000002200227308 */ /* 0x000e220000002400 */
[----:B---3--:R-:W-:-:S07]  /*f270*/  IMAD.MOV.U32 R74, RZ, RZ, R15 ;  /* 0x000000ffff4a7224 */ /* 0x008fce00078e000f */
        /* <DEDUP_REMOVED lines=42> */
[----:B------:R1:W-:Y:S01]  /*f520*/  MUFU.TANH R10, R31 ;  /* 0x0000001f000a7308 */ /* 0x0003e20000002400 */
[----:B--2---:R-:W-:-:S07]  /*f530*/  FMNMX.FTZ R6, R84, R6, !PT ;  /* 0x0000000654067209 */ /* 0x004fce0007810000 */
[----:B------:R2:W3:Y:S01]  /*f540*/  MUFU.TANH R152, R35 ;  /* 0x0000002300987308 */ /* 0x0004e20000002400 */
[----:B0-----:R-:W-:Y:S01]  /*f550*/  FMNMX.FTZ R6, R85, R6, !PT ;  /* 0x0000000655067209 */ /* 0x001fe20007810000 */
[----:B-1----:R-:W-:-:S04]  /*f560*/  FMUL.FTZ R31, R47, UR41 ;  /* 0x000000292f1f7c20 */ /* 0x002fc80008410000 */
[----:B------:R-:W0:Y:S02]  /*f570*/  SHFL.BFLY PT, R9, R6, 0x2, 0x1f ;  /* 0x0c401f0006097f89 */ /* 0x000e2400000e0000 */
[----:B------:R-:W1:Y:S01]  /*f580*/  MUFU.TANH R72, R72 ;  /* 0x0000004800487308 */ /* 0x000e620000002400 */
[----:B--2---:R-:W-:-:S07]  /*f590*/  FMUL.FTZ R35, R55, UR41 ;  /* 0x0000002937237c20 */ /* 0x004fce0008410000 */
[----:B------:R-:W2:Y:S01]  /*f5a0*/  MUFU.TANH R39, R39 ;  /* 0x0000002700277308 */ /* 0x000ea20000002400 */
[----:B---3--:R-:W-:-:S07]  /*f5b0*/  IMAD.MOV.U32 R70, RZ, RZ, R152 ;  /* 0x000000ffff467224 */ /* 0x008fce00078e0098 */
[----:B------:R-:W3:Y:S01]  /*f5c0*/  MUFU.TANH R14, R14 ;  /* 0x0000000e000e7308 */ /* 0x000ee20000002400 */
[----:B0-----:R-:W-:-:S07]  /*f5d0*/  FMNMX.FTZ R6, R6, R9, !PT ;  /* 0x0000000906067209 */ /* 0x001fce0007810000 */
[----:B------:R-:W0:Y:S01]  /*f5e0*/  MUFU.TANH R29, R29 ;  /* 0x0000001d001d7308 */ /* 0x000e220000002400 */
[----:B------:R-:W4:Y:S07]  /*f5f0*/  SHFL.BFLY PT, R9, R6, 0x1, 0x1f ;  /* 0x0c201f0006097f89 */ /* 0x000f2e00000e0000 */
[----:B------:R-:W5:Y:S08]  /*f600*/  MUFU.TANH R68, R68 ;  /* 0x0000004400447308 */ /* 0x000f700000002400 */
[----:B------:R-:W5:Y:S08]  /*f610*/  MUFU.TANH R31, R31 ;  /* 0x0000001f001f7308 */ /* 0x000f700000002400 */
[----:B------:R-:W5:Y:S01]  /*f620*/  MUFU.TANH R13, R13 ;  /* 0x0000000d000d7308 */ /* 0x000f620000002400 */
[----:B----4-:R-:W-:-:S02]  /*f630*/  FMNMX.FTZ R6, R6, R9, !PT ;  /* 0x0000000906067209 */ /* 0x010fc40007810000 */
[----:B------:R-:W-:-:S05]  /*f640*/  FMNMX.FTZ R9, R38, R8, !PT ;  /* 0x0000000826097209 */ /* 0x000fca0007810000 */
[----:B------:R-:W4:Y:S01]  /*f650*/  MUFU.TANH R33, R33 ;  /* 0x0000002100217308 */ /* 0x000f220000002400 */
[----:B------:R-:W-:Y:S01]  /*f660*/  FMNMX.FTZ R9, R42, R9, !PT ;  /* 0x000000092a097209 */ /* 0x000fe20007810000 */
[C---:B------:R-:W-:Y:S01]  /*f670*/  FMUL.FTZ R43, R6.reuse, UR45 ;  /* 0x0000002d062b7c20 */ /* 0x040fe20008410000 */
[----:B------:R-:W-:Y:S02]  /*f680*/  FADD.FTZ R7, -R6, R7 ;  /* 0x0000000706077221 */ /* 0x000fe40000010100 */
[----:B------:R-:W-:Y:S01]  /*f690*/  FMNMX.FTZ R9, R11, R9, !PT ;  /* 0x000000090b097209 */ /* 0x000fe20007810000 */
[--C-:B------:R-:W-:Y:S01]  /*f6a0*/  FFMA.FTZ R25, R25, UR45, -R43.reuse ;  /* 0x0000002d19197c23 */ /* 0x100fe2000801082b */
[--C-:B------:R-:W-:Y:S01]  /*f6b0*/  FFMA.FTZ R71, R32, UR45, -R43.reuse ;  /* 0x0000002d20477c23 */ /* 0x100fe2000801082b */
[----:B------:R-:W4:Y:S01]  /*f6c0*/  MUFU.TANH R64, R64 ;  /* 0x0000004000407308 */ /* 0x000f220000002400 */
[----:B------:R-:W-:Y:S01]  /*f6d0*/  FMNMX.FTZ R9, R10, R9, !PT ;  /* 0x000000090a097209 */ /* 0x000fe20007810000 */
[--C-:B------:R-:W-:Y:S01]  /*f6e0*/  FFMA.FTZ R45, R45, UR45, -R43.reuse ;  /* 0x0000002d2d2d7c23 */ /* 0x100fe2000801082b */
[--C-:B------:R-:W-:Y:S01]  /*f6f0*/  FFMA.FTZ R32, R36, UR45, -R43.reuse ;  /* 0x0000002d24207c23 */ /* 0x100fe2000801082b */
[----:B------:R-:W-:Y:S01]  /*f700*/  FFMA.FTZ R76, R76, UR45, -R43 ;  /* 0x0000002d4c4c7c23 */ /* 0x000fe2000801082b */
[----:B------:R-:W-:Y:S01]  /*f710*/  FMNMX.FTZ R9, R15, R9, !PT ;  /* 0x000000090f097209 */ /* 0x000fe20007810000 */
[----:B------:R-:W-:Y:S01]  /*f720*/  FMUL.FTZ R15, R83, UR41 ;  /* 0x00000029530f7c20 */ /* 0x000fe20008410000 */
[----:B------:R-:W-:Y:S01]  /*f730*/  IMAD.MOV.U32 R83, RZ, RZ, R10 ;  /* 0x000000ffff537224 */ /* 0x000fe200078e000a */
[----:B------:R-:W4:Y:S01]  /*f740*/  MUFU.TANH R35, R35 ;  /* 0x0000002300237308 */ /* 0x000f220000002400 */
[----:B------:R-:W-:Y:S01]  /*f750*/  FMNMX.FTZ R9, R152, R9, !PT ;  /* 0x0000000998097209 */ /* 0x000fe20007810000 */
[----:B------:R-:W-:Y:S01]  /*f760*/  FMUL.FTZ R152, R79, UR41 ;  /* 0x000000294f987c20 */ /* 0x000fe20008410000 */
[----:B------:R-:W-:Y:S01]  /*f770*/  FMUL.FTZ R10, R86, UR41 ;  /* 0x00000029560a7c20 */ /* 0x000fe20008410000 */
[----:B------:R-:W-:Y:S01]  /*f780*/  IMAD.MOV.U32 R86, RZ, RZ, R11 ;  /* 0x000000ffff567224 */ /* 0x000fe200078e000b */
[----:B-1----:R-:W-:Y:S01]  /*f790*/  FMNMX.FTZ R9, R72, R9, !PT ;  /* 0x0000000948097209 */ /* 0x002fe20007810000 */
[----:B------:R-:W-:Y:S01]  /*f7a0*/  FMUL.FTZ R11, R87, UR41 ;  /* 0x00000029570b7c20 */ /* 0x000fe20008410000 */
[--C-:B------:R-:W-:Y:S01]  /*f7b0*/  FFMA.FTZ R79, R20, UR45, -R43.reuse ;  /* 0x0000002d144f7c23 */ /* 0x100fe2000801082b */
[----:B------:R-:W1:Y:S01]  /*f7c0*/  MUFU.TANH R61, R61 ;  /* 0x0000003d003d7308 */ /* 0x000e620000002400 */
[----:B--2---:R-:W-:Y:S01]  /*f7d0*/  FMNMX.FTZ R9, R39, R9, !PT ;  /* 0x0000000927097209 */ /* 0x004fe20007810000 */
[----:B------:R-:W-:Y:S01]  /*f7e0*/  FFMA.FTZ R20, R80, UR45, -R43 ;  /* 0x0000002d50147c23 */ /* 0x000fe2000801082b */
[----:B------:R-:W-:-:S02]  /*f7f0*/  IMAD.MOV.U32 R87, RZ, RZ, R42 ;  /* 0x000000ffff577224 */ /* 0x000fc400078e002a */
[--C-:B------:R-:W-:Y:S01]  /*f800*/  FFMA.FTZ R46, R24, UR45, -R43.reuse ;  /* 0x0000002d182e7c23 */ /* 0x100fe2000801082b */
[----:B---3--:R-:W-:Y:S01]  /*f810*/  FMNMX.FTZ R9, R14, R9, !PT ;  /* 0x000000090e097209 */ /* 0x008fe20007810000 */
[--C-:B------:R-:W-:Y:S01]  /*f820*/  FFMA.FTZ R55, R65, UR45, -R43.reuse ;  /* 0x0000002d41377c23 */ /* 0x100fe2000801082b */
[--C-:B------:R-:W-:Y:S01]  /*f830*/  FFMA.FTZ R27, R27, UR45, -R43.reuse ;  /* 0x0000002d1b1b7c23 */ /* 0x100fe2000801082b */
[----:B------:R-:W2:Y:S01]  /*f840*/  MUFU.TANH R60, R60 ;  /* 0x0000003c003c7308 */ /* 0x000ea20000002400 */
[----:B0-----:R-:W-:Y:S01]  /*f850*/  FMNMX.FTZ R9, R29, R9, !PT ;  /* 0x000000091d097209 */ /* 0x001fe20007810000 */
[--C-:B------:R-:W-:Y:S01]  /*f860*/  FFMA.FTZ R42, R21, UR45, -R43.reuse ;  /* 0x0000002d152a7c23 */ /* 0x100fe2000801082b */
[--C-:B------:R-:W-:Y:S01]  /*f870*/  FFMA.FTZ R75, R26, UR45, -R43.reuse ;  /* 0x0000002d1a4b7c23 */ /* 0x100fe2000801082b */
[--C-:B------:R-:W-:Y:S01]  /*f880*/  FFMA.FTZ R37, R37, UR45, -R43.reuse ;  /* 0x0000002d25257c23 */ /* 0x100fe2000801082b */
[----:B-----5:R-:W-:Y:S01]  /*f890*/  FMNMX.FTZ R9, R68, R9, !PT ;  /* 0x0000000944097209 */ /* 0x020fe20007810000 */
[--C-:B------:R-:W-:Y:S01]  /*f8a0*/  FFMA.FTZ R51, R69, UR45, -R43.reuse ;  /* 0x0000002d45337c23 */ /* 0x100fe2000801082b */
[--C-:B------:R-:W-:Y:S01]  /*f8b0*/  FFMA.FTZ R66, R77, UR45, -R43.reuse ;  /* 0x0000002d4d427c23 */ /* 0x100fe2000801082b */
[----:B------:R-:W0:Y:S01]  /*f8c0*/  MUFU.TANH R57, R57 ;  /* 0x0000003900397308 */ /* 0x000e220000002400 */
[----:B------:R-:W-:Y:S01]  /*f8d0*/  FMNMX.FTZ R9, R31, R9, !PT ;  /* 0x000000091f097209 */ /* 0x000fe20007810000 */
[--C-:B------:R-:W-:Y:S01]  /*f8e0*/  FFMA.FTZ R28, R28, UR45, -R43.reuse ;  /* 0x0000002d1c1c7c23 */ /* 0x100fe2000801082b */
[--C-:B------:R-:W-:Y:S01]  /*f8f0*/  FFMA.FTZ R47, R73, UR45, -R43.reuse ;  /* 0x0000002d492f7c23 */ /* 0x100fe2000801082b */
[--C-:B------:R-:W-:Y:S01]  /*f900*/  FFMA.FTZ R30, R30, UR45, -R43.reuse ;  /* 0x0000002d1e1e7c23 */ /* 0x100fe2000801082b */
[----:B------:R-:W-:Y:S01]  /*f910*/  FMNMX.FTZ R9, R13, R9, !PT ;  /* 0x000000090d097209 */ /* 0x000fe20007810000 */
[--C-:B------:R-:W-:Y:S01]  /*f920*/  FFMA.FTZ R34, R34, UR45, -R43.reuse ;  /* 0x0000002d22227c23 */ /* 0x100fe2000801082b */
[--C-:B------:R-:W-:Y:S01]  /*f930*/  FFMA.FTZ R67, R40, UR45, -R43.reuse ;  /* 0x0000002d28437c23 */ /* 0x100fe2000801082b */
[----:B------:R-:W3:Y:S01]  /*f940*/  MUFU.TANH R56, R56 ;  /* 0x0000003800387308 */ /* 0x000ee20000002400 */
[----:B----4-:R-:W-:Y:S01]  /*f950*/  FMNMX.FTZ R9, R33, R9, !PT ;  /* 0x0000000921097209 */ /* 0x010fe20007810000 */
[--C-:B------:R-:W-:Y:S01]  /*f960*/  FFMA.FTZ R44, R44, UR45, -R43.reuse ;  /* 0x0000002d2c2c7c23 */ /* 0x100fe2000801082b */
[--C-:B------:R-:W-:Y:S01]  /*f970*/  FFMA.FTZ R62, R144, UR45, -R43.reuse ;  /* 0x0000002d903e7c23 */ /* 0x100fe2000801082b */
[--C-:B------:R-:W-:Y:S01]  /*f980*/  FFMA.FTZ R63, R146, UR45, -R43.reuse ;  /* 0x0000002d923f7c23 */ /* 0x100fe2000801082b */
[----:B------:R-:W-:Y:S01]  /*f990*/  FMNMX.FTZ R9, R64, R9, !PT ;  /* 0x0000000940097209 */ /* 0x000fe20007810000 */
[--C-:B------:R-:W-:Y:S01]  /*f9a0*/  FFMA.FTZ R58, R145, UR45, -R43.reuse ;  /* 0x0000002d913a7c23 */ /* 0x100fe2000801082b */
[--C-:B------:R-:W-:Y:S01]  /*f9b0*/  FFMA.FTZ R59, R147, UR45, -R43.reuse ;  /* 0x0000002d933b7c23 */ /* 0x100fe2000801082b */
[----:B------:R-:W4:Y:S01]  /*f9c0*/  MUFU.TANH R53, R53 ;  /* 0x0000003500357308 */ /* 0x000f220000002400 */
[----:B------:R-:W-:Y:S01]  /*f9d0*/  FMNMX.FTZ R9, R35, R9, !PT ;  /* 0x0000000923097209 */ /* 0x000fe20007810000 */
[--C-:B------:R-:W-:Y:S01]  /*f9e0*/  FFMA.FTZ R54, R148, UR45, -R43.reuse ;  /* 0x0000002d94367c23 */ /* 0x100fe2000801082b */
[--C-:B------:R-:W-:Y:S01]  /*f9f0*/  FFMA.FTZ R50, R149, UR45, -R43.reuse ;  /* 0x0000002d95327c23 */ /* 0x100fe2000801082b */
[--C-:B------:R-:W-:Y:S01]  /*fa00*/  FFMA.FTZ R40, R150, UR45, -R43.reuse ;  /* 0x0000002d96287c23 */ /* 0x100fe2000801082b */
[----:B-1----:R-:W-:Y:S01]  /*fa10*/  FMNMX.FTZ R9, R61, R9, !PT ;  /* 0x000000093d097209 */ /* 0x002fe20007810000 */
[--C-:B------:R-:W-:Y:S01]  /*fa20*/  FFMA.FTZ R21, R81, UR45, -R43.reuse ;  /* 0x0000002d51157c23 */ /* 0x100fe2000801082b */
[----:B------:R-:W-:Y:S01]  /*fa30*/  FFMA.FTZ R84, R84, UR45, -R43 ;  /* 0x0000002d54547c23 */ /* 0x000fe2000801082b */
[----:B------:R-:W1:Y:S01]  /*fa40*/  MUFU.TANH R52, R52 ;  /* 0x0000003400347308 */ /* 0x000e620000002400 */
[----:B--2---:R-:W-:-:S04]  /*fa50*/  FMNMX.FTZ R9, R60, R9, !PT ;  /* 0x000000093c097209 */ /* 0x004fc80007810000 */
[----:B0-----:R-:W-:-:S03]  /*fa60*/  FMNMX.FTZ R9, R57, R9, !PT ;  /* 0x0000000939097209 */ /* 0x001fc60007810000 */
[----:B------:R-:W0:Y:S01]  /*fa70*/  MUFU.TANH R48, R48 ;  /* 0x0000003000307308 */ /* 0x000e220000002400 */
[----:B---3--:R-:W-:-:S04]  /*fa80*/  FMNMX.FTZ R9, R56, R9, !PT ;  /* 0x0000000938097209 */ /* 0x008fc80007810000 */
[----:B----4-:R-:W-:-:S03]  /*fa90*/  FMNMX.FTZ R9, R53, R9, !PT ;  /* 0x0000000935097209 */ /* 0x010fc60007810000 */
        /* <DEDUP_REMOVED lines=18> */
[----:B------:R2:W-:Y:S01]  /*fbc0*/  MUFU.EX2 R36, R25 ;  /* 0x0000001900247308 */ /* 0x0005e20000000800 */
[----:B-1----:R-:W-:-:S07]  /*fbd0*/  FMNMX.FTZ R9, R10, R9, !PT ;  /* 0x000000090a097209 */ /* 0x002fce0007810000 */
[----:B------:R-:W-:Y:S01]  /*fbe0*/  MUFU.EX2 R65, R45 ;  /* 0x0000002d00417308 */ /* 0x000fe20000000800 */
[----:B0-----:R-:W-:-:S05]  /*fbf0*/  FMNMX.FTZ R9, R11, R9, !PT ;  /* 0x000000090b097209 */ /* 0x001fca0007810000 */
[----:B------:R-:W0:Y:S02]  /*fc00*/  SHFL.BFLY PT, R38, R9, 0x2, 0x1f ;  /* 0x0c401f0009267f89 */ /* 0x000e2400000e0000 */
[----:B------:R1:W-:Y:S08]  /*fc10*/  MUFU.EX2 R45, R76 ;  /* 0x0000004c002d7308 */ /* 0x0003f00000000800 */
[----:B------:R-:W-:Y:S08]  /*fc20*/  MUFU.EX2 R79, R79 ;  /* 0x0000004f004f7308 */ /* 0x000ff00000000800 */
[----:B------:R-:W-:Y:S01]  /*fc30*/  MUFU.EX2 R26, R42 ;  /* 0x0000002a001a7308 */ /* 0x000fe20000000800 */
[----:B0-----:R-:W-:-:S07]  /*fc40*/  FMNMX.FTZ R9, R9, R38, !PT ;  /* 0x0000002609097209 */ /* 0x001fce0007810000 */
[----:B------:R-:W-:Y:S01]  /*fc50*/  MUFU.EX2 R77, R46 ;  /* 0x0000002e004d7308 */ /* 0x000fe20000000800 */
[----:B------:R-:W0:Y:S07]  /*fc60*/  SHFL.BFLY PT, R38, R9, 0x1, 0x1f ;  /* 0x0c201f0009267f89 */ /* 0x000e2e00000e0000 */
[----:B------:R-:W-:Y:S08]  /*fc70*/  MUFU.EX2 R69, R32 ;  /* 0x0000002000457308 */ /* 0x000ff00000000800 */
[----:B------:R3:W-:Y:S08]  /*fc80*/  MUFU.EX2 R32, R37 ;  /* 0x0000002500207308 */ /* 0x0007f00000000800 */
[----:B------:R-:W-:Y:S01]  /*fc90*/  MUFU.EX2 R75, R75 ;  /* 0x0000004b004b7308 */ /* 0x000fe20000000800 */
[----:B0-----:R-:W-:-:S05]  /*fca0*/  FMNMX.FTZ R9, R9, R38, !PT ;  /* 0x0000002609097209 */ /* 0x001fca0007810000 */
[C---:B------:R-:W-:Y:S01]  /*fcb0*/  FADD.FTZ R38, -R9.reuse, R8 ;  /* 0x0000000809267221 */ /* 0x040fe20000010100 */
[----:B------:R-:W-:Y:S01]  /*fcc0*/  FMUL.FTZ R80, R9, UR45 ;  /* 0x0000002d09507c20 */ /* 0x000fe20008410000 */
[----:B------:R-:W-:Y:S01]  /*fcd0*/  FMUL.FTZ R8, R7, UR45 ;  /* 0x0000002d07087c20 */ /* 0x000fe20008410000 */
[----:B------:R-:W-:Y:S01]  /*fce0*/  MUFU.EX2 R73, R28 ;  /* 0x0000001c00497308 */ /* 0x000fe20000000800 */
[----:B------:R-:W-:Y:S01]  /*fcf0*/  FMUL.FTZ R7, R38, UR45 ;  /* 0x0000002d26077c20 */ /* 0x000fe20008410000 */
[--C-:B------:R-:W-:Y:S01]  /*fd00*/  FFMA.FTZ R78, R78, UR45, -R80.reuse ;  /* 0x0000002d4e4e7c23 */ /* 0x100fe20008010850 */
[--C-:B------:R-:W-:Y:S01]  /*fd10*/  FFMA.FTZ R38, R12, UR45, -R43.reuse ;  /* 0x0000002d0c267c23 */ /* 0x100fe2000801082b */
[--C-:B--2---:R-:W-:Y:S01]  /*fd20*/  FFMA.FTZ R25, R87, UR45, -R80.reuse ;  /* 0x0000002d57197c23 */ /* 0x104fe20008010850 */
[--C-:B-1----:R-:W-:Y:S01]  /*fd30*/  FFMA.FTZ R76, R86, UR45, -R80.reuse ;  /* 0x0000002d564c7c23 */ /* 0x102fe20008010850 */
[--C-:B------:R-:W-:Y:S01]  /*fd40*/  FFMA.FTZ R74, R74, UR45, -R80.reuse ;  /* 0x0000002d4a4a7c23 */ /* 0x100fe20008010850 */
[--C-:B---3--:R-:W-:Y:S01]  /*fd50*/  FFMA.FTZ R37, R70, UR45, -R80.reuse ;  /* 0x0000002d46257c23 */ /* 0x108fe20008010850 */
        /* <DEDUP_REMOVED lines=25> */
[--C-:B------:R-:W-:Y:S01]  /*fef0*/  FFMA.FTZ R14, R82, UR45, -R80.reuse ;  /* 0x0000002d520e7c23 */ /* 0x100fe20008010850 */
[--C-:B------:R-:W-:Y:S01]  /*ff00*/  FFMA.FTZ R15, R15, UR45, -R80.reuse ;  /* 0x0000002d0f0f7c23 */ /* 0x100fe20008010850 */
[--C-:B------:R-:W-:Y:S01]  /*ff10*/  FFMA.FTZ R10, R10, UR45, -R80.reuse ;  /* 0x0000002d0a0a7c23 */ /* 0x100fe20008010850 */
[----:B------:R-:W-:-:S04]  /*ff20*/  FFMA.FTZ R11, R11, UR45, -R80 ;  /* 0x0000002d0b0b7c23 */ /* 0x000fc80008010850 */
[----:B------:R-:W2:Y:S01]  /*ff30*/  MUFU.EX2 R25, R25 ;  /* 0x0000001900197308 */ /* 0x000ea20000000800 */
[----:B0-----:R-:W-:-:S04]  /*ff40*/  FFMA.FTZ R3, R8, R3, R24 ;  /* 0x0000000308037223 */ /* 0x001fc80000010018 */
[----:B------:R-:W-:-:S03]  /*ff50*/  FADD.FTZ R3, R79, R3 ;  /* 0x000000034f037221 */ /* 0x000fc60000010000 */
[----:B------:R0:W3:Y:S01]  /*ff60*/  MUFU.EX2 R38, R27 ;  /* 0x0000001b00267308 */ /* 0x0000e20000000800 */
[----:B-1----:R-:W-:Y:S01]  /*ff70*/  FFMA.FTZ R4, R7, R4, R78 ;  /* 0x0000000407047223 */ /* 0x002fe2000001004e */
[----:B------:R-:W-:-:S04]  /*ff80*/  FADD.FTZ R3, R26, R3 ;  /* 0x000000031a037221 */ /* 0x000fc80000010000 */
[----:B------:R-:W-:Y:S02]  /*ff90*/  FADD.FTZ R3, R77, R3 ;  /* 0x000000034d037221 */ /* 0x000fe40000010000 */
[----:B------:R-:W1:Y:S01]  /*ffa0*/  MUFU.EX2 R76, R76 ;  /* 0x0000004c004c7308 */ /* 0x000e620000000800 */
[----:B0-----:R-:W-:Y:S01]  /*ffb0*/  FFMA.FTZ R27, R83, UR45, -R80 ;  /* 0x0000002d531b7c23 */ /* 0x001fe20008010850 */
[----:B--2---:R-:W-:Y:S01]  /*ffc0*/  FADD.FTZ R4, R25, R4 ;  /* 0x0000000419047221 */ /* 0x004fe20000010000 */
[----:B------:R-:W-:-:S04]  /*ffd0*/  FADD.FTZ R3, R36, R3 ;  /* 0x0000000324037221 */ /* 0x000fc80000010000 */
[----:B------:R-:W-:Y:S01]  /*ffe0*/  FADD.FTZ R3, R75, R3 ;  /* 0x000000034b037221 */ /* 0x000fe20000010000 */
[----:B------:R-:W0:Y:S03]  /*fff0*/  MUFU.EX2 R27, R27 ;  /* 0x0000001b001b7308 */ /* 0x000e260000000800 */
[----:B---3--:R-:W-:-:S04]  /*10000*/  FADD.FTZ R3, R38, R3 ;  /* 0x0000000326037221 */ /* 0x008fc80000010000 */
[----:B------:R-:W-:Y:S01]  /*10010*/  FADD.FTZ R3, R73, R3 ;  /* 0x0000000349037221 */ /* 0x000fe20000010000 */
        /* <DEDUP_REMOVED lines=20> */
[----:B------:R1:W-:Y:S01]  /*10160*/  MUFU.EX2 R42, R66 ;  /* 0x00000042002a7308 */ /* 0x0003e20000000800 */
[----:B0-----:R-:W-:-:S04]  /*10170*/  FADD.FTZ R3, R30, R3 ;  /* 0x000000031e037221 */ /* 0x001fc80000010000 */
[----:B------:R-:W-:-:S03]  /*10180*/  FADD.FTZ R3, R69, R3 ;  /* 0x0000000345037221 */ /* 0x000fc60000010000 */
[----:B------:R-:W0:Y:S01]  /*10190*/  MUFU.EX2 R31, R31 ;  /* 0x0000001f001f7308 */ /* 0x000e220000000800 */
[----:B-1----:R-:W-:Y:S01]  /*101a0*/  FFMA.FTZ R66, R13, UR45, -R80 ;  /* 0x0000002d0d427c23 */ /* 0x002fe20008010850 */
[----:B--2---:R-:W-:Y:S01]  /*101b0*/  FADD.FTZ R4, R68, R4 ;  /* 0x0000000444047221 */ /* 0x004fe20000010000 */
[----:B------:R-:W-:-:S05]  /*101c0*/  FADD.FTZ R3, R32, R3 ;  /* 0x0000000320037221 */ /* 0x000fca0000010000 */
[----:B------:R-:W1:Y:S08]  /*101d0*/  MUFU.EX2 R66, R66 ;  /* 0x0000004200427308 */ /* 0x000e700000000800 */
[----:B------:R-:W2:Y:S01]  /*101e0*/  MUFU.EX2 R67, R67 ;  /* 0x0000004300437308 */ /* 0x000ea20000000800 */
[----:B0-----:R-:W-:-:S07]  /*101f0*/  FADD.FTZ R4, R31, R4 ;  /* 0x000000041f047221 */ /* 0x001fce0000010000 */
[----:B------:R-:W0:Y:S01]  /*10200*/  MUFU.EX2 R33, R33 ;  /* 0x0000002100217308 */ /* 0x000e220000000800 */
[----:B-1----:R-:W-:-:S07]  /*10210*/  FADD.FTZ R4, R66, R4 ;  /* 0x0000000442047221 */ /* 0x002fce0000010000 */
[----:B------:R1:W3:Y:S01]  /*10220*/  MUFU.EX2 R34, R44 ;  /* 0x0000002c00227308 */ /* 0x0002e20000000800 */
[----:B--2---:R-:W-:-:S07]  /*10230*/  FADD.FTZ R3, R67, R3 ;  /* 0x0000000343037221 */ /* 0x004fce0000010000 */
[----:B------:R-:W2:Y:S01]  /*10240*/  MUFU.EX2 R64, R64 ;  /* 0x0000004000407308 */ /* 0x000ea20000000800 */
[----:B0-----:R-:W-:Y:S01]  /*10250*/  FADD.FTZ R4, R33, R4 ;  /* 0x0000000421047221 */ /* 0x001fe20000010000 */
[----:B-1----:R-:W-:-:S06]  /*10260*/  FFMA.FTZ R44, R152, UR45, -R80 ;  /* 0x0000002d982c7c23 */ /* 0x002fcc0008010850 */
[----:B------:R-:W0:Y:S01]  /*10270*/  MUFU.EX2 R35, R35 ;  /* 0x0000002300237308 */ /* 0x000e220000000800 */
[----:B---3--:R-:W-:-:S04]  /*10280*/  FADD.FTZ R3, R34, R3 ;  /* 0x0000000322037221 */ /* 0x008fc80000010000 */
[----:B------:R-:W-:-:S03]  /*10290*/  FADD.FTZ R3, R65, R3 ;  /* 0x0000000341037221 */ /* 0x000fc60000010000 */
        /* <DEDUP_REMOVED lines=41> */
[----:B-1----:R-:W-:-:S04]  /*10530*/  FADD.FTZ R3, R47, R3 ;  /* 0x000000032f037221 */ /* 0x002fc80000010000 */
[----:B------:R-:W-:-:S03]  /*10540*/  FADD.FTZ R3, R45, R3 ;  /* 0x000000032d037221 */ /* 0x000fc60000010000 */
        /* <DEDUP_REMOVED lines=23> */
.L_x_10508:
[----:B------:R-:W2:Y:S04]  /*106c0*/  LDL R84, [R1+0x60] ;  /* 0x0000600001547983 */ /* 0x000ea80000100800 */
[----:B------:R-:W3:Y:S04]  /*106d0*/  LDL R85, [R1+0x80] ;  /* 0x0000800001557983 */ /* 0x000ee80000100800 */
[----:B------:R-:W4:Y:S04]  /*106e0*/  LDL R82, [R1+0x68] ;  /* 0x0000680001527983 */ /* 0x000f280000100800 */
[----:B------:R-:W5:Y:S04]  /*106f0*/  LDL R81, [R1+0x64] ;  /* 0x0000640001517983 */ /* 0x000f680000100800 */
[----:B------:R-:W5:Y:S01]  /*10700*/  LDL R83, [R1+0x84] ;  /* 0x0000840001537983 */ /* 0x000f620000100800 */
[----:B------:R-:W-:-:S02]  /*10710*/  IMAD R5, R5, 0x8, R2 ;  /* 0x0000000805057824 */ /* 0x000fc400078e0202 */
[----:B------:R-:W-:Y:S02]  /*10720*/  IMAD.U32 R80, RZ, RZ, UR38 ;  /* 0x00000026ff507e24 */ /* 0x000fe4000f8e00ff */
[----:B------:R-:W-:Y:S01]  /*10730*/  VIADD R5, R5, 0x2d860 ;  /* 0x0002d86005057836 */ /* 0x000fe20000000000 */
[----:B------:R-:W-:Y:S02]  /*10740*/  F2FP.BF16.F32.PACK_AB R24, R79, R24 ;  /* 0x000000184f18723e */ /* 0x000fe400000010ff */
[----:B------:R-:W-:Y:S02]  /*10750*/  F2FP.BF16.F32.PACK_AB R25, R25, R78 ;  /* 0x0000004e1919723e */ /* 0x000fe400000010ff */
[----:B------:R-:W-:Y:S02]  /*10760*/  PRMT R5, R80, 0x654, R5 ;  /* 0x0000065450057816 */ /* 0x000fe40000000005 */
[----:B------:R-:W-:Y:S02]  /*10770*/  F2FP.BF16.F32.PACK_AB R26, R77, R26 ;  /* 0x0000001a4d1a723e */ /* 0x000fe400000010ff */
[----:B------:R-:W-:Y:S01]  /*10780*/  F2FP.BF16.F32.PACK_AB R27, R27, R76 ;  /* 0x0000004c1b1b723e */ /* 0x000fe200000010ff */
[----:B------:R0:W-:Y:S01]  /*10790*/  SYNCS.ARRIVE.TRANS64.RED.A1T0 RZ, [R5+URZ], RZ ;  /* 0x000000ff05ff79a7 */ /* 0x0001e2000810043f */
        /* <DEDUP_REMOVED lines=16> */
[----:B------:R-:W-:Y:S01]  /*108a0*/  ISETP.GT.AND P1, PT, R0, RZ, PT ;  /* 0x000000ff0000720c */ /* 0x000fe20003f24270 */
        /* <DEDUP_REMOVED lines=48> */
[----:B------:R-:W-:-:S02]  /*10bb0*/  VIADD R0, R0, 0xffffffff ;  /* 0xffffffff00007836 */ /* 0x000fc40000000000 */
[----:B------:R-:W-:Y:S02]  /*10bc0*/  IMAD.MOV.U32 R8, RZ, RZ, R9 ;  /* 0x000000ffff087224 */ /* 0x000fe400078e0009 */
[----:B------:R-:W-:Y:S02]  /*10bd0*/  IMAD.MOV.U32 R7, RZ, RZ, R6 ;  /* 0x000000ffff077224 */ /* 0x000fe400078e0006 */
[----:B0-----:R-:W-:Y:S01]  /*10be0*/  IMAD.MOV.U32 R5, RZ, RZ, R141 ;  /* 0x000000ffff057224 */ /* 0x001fe200078e008d */
[----:B--2---:R0:W-:Y:S04]  /*10bf0*/  STSM.16.M88.4 [R84+0x21800], R24 ;  /* 0x0218001854007844 */ /* 0x0041e80000000200 */
[----:B---3--:R1:W-:Y:S04]  /*10c00*/  STSM.16.M88.4 [R85], R36 ;  /* 0x0000002455007844 */ /* 0x0083e80000000200 */
[----:B----4-:R2:W-:Y:S04]  /*10c10*/  STSM.16.M88.4 [R82], R28 ;  /* 0x0000001c52007844 */ /* 0x0105e80000000200 */
[----:B-----5:R3:W-:Y:S01]  /*10c20*/  STSM.16.M88.4 [R81], R32 ;  /* 0x0000002051007844 */ /* 0x0207e20000000200 */
[----:B0-----:R-:W-:-:S02]  /*10c30*/  F2FP.BF16.F32.PACK_AB R24, R63, R62 ;  /* 0x0000003e3f18723e */ /* 0x001fc400000010ff */
[----:B------:R-:W-:Y:S02]  /*10c40*/  F2FP.BF16.F32.PACK_AB R25, R60, R61 ;  /* 0x0000003d3c19723e */ /* 0x000fe400000010ff */
[----:B------:R-:W-:Y:S02]  /*10c50*/  F2FP.BF16.F32.PACK_AB R26, R59, R58 ;  /* 0x0000003a3b1a723e */ /* 0x000fe400000010ff */
[----:B------:R-:W-:Y:S02]  /*10c60*/  F2FP.BF16.F32.PACK_AB R27, R56, R57 ;  /* 0x00000039381b723e */ /* 0x000fe400000010ff */
[----:B-1----:R-:W-:Y:S02]  /*10c70*/  F2FP.BF16.F32.PACK_AB R36, R55, R54 ;  /* 0x000000363724723e */ /* 0x002fe400000010ff */
[----:B------:R-:W-:Y:S02]  /*10c80*/  F2FP.BF16.F32.PACK_AB R37, R52, R53 ;  /* 0x000000353425723e */ /* 0x000fe400000010ff */
[----:B------:R-:W-:-:S02]  /*10c90*/  F2FP.BF16.F32.PACK_AB R38, R51, R50 ;  /* 0x000000323326723e */ /* 0x000fc400000010ff */
[----:B------:R-:W-:Y:S02]  /*10ca0*/  F2FP.BF16.F32.PACK_AB R39, R49, R48 ;  /* 0x000000303127723e */ /* 0x000fe400000010ff */
[----:B--2---:R-:W-:Y:S02]  /*10cb0*/  F2FP.BF16.F32.PACK_AB R28, R21, R20 ;  /* 0x00000014151c723e */ /* 0x004fe400000010ff */
[----:B------:R-:W-:Y:S02]  /*10cc0*/  F2FP.BF16.F32.PACK_AB R29, R15, R14 ;  /* 0x0000000e0f1d723e */ /* 0x000fe400000010ff */
[----:B------:R-:W-:Y:S02]  /*10cd0*/  F2FP.BF16.F32.PACK_AB R30, R12, R13 ;  /* 0x0000000d0c1e723e */ /* 0x000fe400000010ff */
[----:B------:R-:W-:Y:S01]  /*10ce0*/  F2FP.BF16.F32.PACK_AB R31, R11, R10 ;  /* 0x0000000a0b1f723e */ /* 0x000fe200000010ff */
[----:B------:R3:W-:Y:S04]  /*10cf0*/  STSM.16.M88.4 [R84+0x27800], R24 ;  /* 0x0278001854007844 */ /* 0x0007e80000000200 */
[----:B------:R3:W-:Y:S04]  /*10d00*/  STSM.16.M88.4 [R83], R36 ;  /* 0x0000002453007844 */ /* 0x0007e80000000200 */
[----:B------:R3:W-:Y:S04]  /*10d10*/  STSM.16.M88.4 [R82+0x6000], R40 ;  /* 0x0060002852007844 */ /* 0x0007e80000000200 */
[----:B------:R3:W-:Y:S01]  /*10d20*/  STSM.16.M88.4 [R81+0x6000], R28 ;  /* 0x0060001c51007844 */ /* 0x0007e20000000200 */
[----:B------:R-:W-:Y:S01]  /*10d30*/  @!PT LDS RZ, [RZ] ;  /* 0x00000000fffff984 */ /* 0x000fe20000000800 */
[----:B------:R-:W-:Y:S01]  /*10d40*/  @!PT LDS RZ, [RZ] ;  /* 0x00000000fffff984 */ /* 0x000fe20000000800 */
[----:B------:R-:W-:Y:S01]  /*10d50*/  @!PT LDS RZ, [RZ] ;  /* 0x00000000fffff984 */ /* 0x000fe20000000800 */
[----:B------:R-:W-:Y:S01]  /*10d60*/  @!PT LDS RZ, [RZ] ;  /* 0x00000000fffff984 */ /* 0x000fe20000000800 */
[----:B------:R0:W-:Y:S06]  /*10d70*/  MEMBAR.ALL.CTA ;  /* 0x0000000000007992 */ /* 0x0001ec0000008000 */
[----:B0-----:R-:W0:Y:S01]  /*10d80*/  FENCE.VIEW.ASYNC.S ;  /* 0x00000000000073c6 */ /* 0x001e220000000000 */
[----:B------:R-:W-:Y:S01]  /*10d90*/  IMAD.MOV.U32 R10, RZ, RZ, R157 ;  /* 0x000000ffff0a7224 */ /* 0x000fe200078e009d */
[----:B0-----:R-:W-:Y:S01]  /*10da0*/  NOP ;  /* 0x0000000000007918 */ /* 0x001fe20000000000 */
[----:B------:R-:W-:Y:S05]  /*10db0*/  @P1 BRA `(.L_x_10509) ;  /* 0xffffffd000b01947 */ /* 0x000fea000383ffff */
.L_x_10497:
[----:B------:R-:W-:Y:S05]  /*10dc0*/  WARPSYNC.ALL ;  /* 0x0000000000007948 */ /* 0x000fea0003800000 */
[----:B------:R-:W-:Y:S06]  /*10dd0*/  BAR.ARV 0x8, 0x200 ;  /* 0x0208000000007b1d */ /* 0x000fec0000002000 */
[----:B------:R-:W-:Y:S05]  /*10de0*/  @!P0 BRA `(.L_x_10510) ;  /* 0x0000000000048947 */ /* 0x000fea0003800000 */
[----:B------:R-:W-:Y:S01]  /*10df0*/  BPT.TRAP 0x1 ;  /* 0x000000040000795c */ /* 0x000fe20000300000 */
.L_x_10510:
[----:B------:R-:W-:Y:S01]  /*10e00*/  IMAD R5, R141, 0x8, R2 ;  /* 0x000000088d057824 */ /* 0x000fe200078e0202 */
[----:B------:R-:W-:-:S04]  /*10e10*/  SHF.L.U32 R0, R157, 0x1f, RZ ;  /* 0x0000001f9d007819 */ /* 0x000fc800000006ff */
[----:B------:R0:W1:Y:S01]  /*10e20*/  SYNCS.PHASECHK.TRANS64.TRYWAIT P1, [R5+URZ+0x2d850], R0 ;  /* 0x02d85000050075a7 */ /* 0x000062000802017f */
[----:B------:R-:W-:Y:S05]  /*10e30*/  @!P0 BRA `(.L_x_10511) ;  /* 0x0000000000048947 */ /* 0x000fea0003800000 */
[----:B------:R-:W-:Y:S01]  /*10e40*/  BPT.TRAP 0x1 ;  /* 0x000000040000795c */ /* 0x000fe20000300000 */
.L_x_10511:
[----:B------:R-:W2:Y:S01]  /*10e50*/  LDL.LU R7, [R1+0x74] ;  /* 0x0000740001077983 */ /* 0x000ea20000300800 */
[----:B------:R-:W-:Y:S02]  /*10e60*/  VIADD R2, R2, 0x400 ;  /* 0x0000040002027836 */ /* 0x000fe40000000000 */
[----:B------:R-:W-:-:S03]  /*10e70*/  IMAD.MOV.U32 R11, RZ, RZ, 0x40000040 ;  /* 0x40000040ff0b7424 */ /* 0x000fc600078e00ff */
[----:B------:R-:W-:-:S04]  /*10e80*/  SHF.R.U32.HI R2, RZ, 0x4, R2 ;  /* 0x00000004ff027819 */ /* 0x000fc80000011602 */
[----:B------:R-:W-:-:S04]  /*10e90*/  LOP3.LUT R2, R2, 0x3fff, RZ, 0xc0, !PT ;  /* 0x00003fff02027812 */ /* 0x000fc800078ec0ff */
[----:B------:R-:W-:Y:S02]  /*10ea0*/  LOP3.LUT R2, R2, 0x2000000, RZ, 0xfc, !PT ;  /* 0x0200000002027812 */ /* 0x000fe400078efcff */
[----:B--2---:R-:W-:Y:S01]  /*10eb0*/  LOP3.LUT R10, R7, 0x10000, RZ, 0xfc, !PT ;  /* 0x00010000070a7812 */ /* 0x004fe200078efcff */
[----:B-1----:R-:W-:Y:S06]  /*10ec0*/  @P1 BRA `(.L_x_10512) ;  /* 0x0000000000081947 */ /* 0x002fec0003800000 */
[----:B------:R-:W1:Y:S02]  /*10ed0*/  SYNCS.PHASECHK.TRANS64.TRYWAIT P1, [R5+URZ+0x2d850], R0 ;  /* 0x02d85000050075a7 */ /* 0x000e64000802017f */
[----:B-1----:R-:W-:Y:S05]  /*10ee0*/  @!P1 BRA `(.L_x_10513) ;  /* 0x0000009c002c9947 */ /* 0x002fea0003800000 */
.L_x_10512:
[----:B------:R-:W-:Y:S01]  /*10ef0*/  IMAD R12, R141, 0x600, R2 ;  /* 0x000006008d0c7824 */ /* 0x000fe200078e0202 */
[----:B------:R-:W-:Y:S05]  /*10f00*/  WARPSYNC.ALL ;  /* 0x0000000000007948 */ /* 0x000fea0003800000 */
[----:B------:R-:W-:Y:S01]  /*10f10*/  IMAD.MOV.U32 R13, RZ, RZ, -0x7fffffe0 ;  /* 0x80000020ff0d7424 */ /* 0x000fe200078e00ff */
[----:B------:R-:W-:Y:S01]  /*10f20*/  R2UR UR4, R10 ;  /* 0x000000000a0472ca */ /* 0x000fe200000e0000 */
[----:B------:R-:W-:Y:S01]  /*10f30*/  WARPGROUP.ARRIVE ;  /* 0x00000000000079c5 */ /* 0x000fe20000000000 */
[----:B------:R-:W-:Y:S01]  /*10f40*/  R2UR UR5, R11 ;  /* 0x000000000b0572ca */ /* 0x000fe200000e0000 */
[C---:B------:R-:W-:Y:S01]  /*10f50*/  VIADD R20, R12.reuse, 0x40 ;  /* 0x000000400c147836 */ /* 0x040fe20000000000 */
[----:B------:R-:W-:Y:S01]  /*10f60*/  R2UR UR6, R12 ;  /* 0x000000000c0672ca */ /* 0x000fe200000e0000 */
[----:B------:R-:W-:Y:S01]  /*10f70*/  IMAD.MOV.U32 R15, RZ, RZ, 0x40000040 ;  /* 0x40000040ff0f7424 */ /* 0x000fe200078e00ff */
[----:B------:R-:W-:Y:S01]  /*10f80*/  R2UR UR7, R13 ;  /* 0x000000000d0772ca */ /* 0x000fe200000e0000 */
[----:B------:R-:W-:Y:S01]  /*10f90*/  IMAD.MOV.U32 R21, RZ, RZ, -0x7fffffe0 ;  /* 0x80000020ff157424 */ /* 0x000fe200078e00ff */
[----:B------:R-:W-:Y:S01]  /*10fa0*/  IADD3 R14, R10, 0x2, RZ ;  /* 0x000000020a0e7810 */ /* 0x000fe20007ffe0ff */
[----:B------:R-:W-:Y:S01]  /*10fb0*/  IMAD.MOV.U32 R13, RZ, RZ, -0x7fffffe0 ;  /* 0x80000020ff0d7424 */ /* 0x000fe200078e00ff */
[----:B------:R-:W-:Y:S01]  /*10fc0*/  MOV R11, 0x40000040 ;  /* 0x40000040000b7802 */ /* 0x000fe20000000f00 */
[----:B01----:R-:W0:Y:S01]  /*10fd0*/  SHFL.BFLY PT, R0, R3, 0x2, 0x1f ;  /* 0x0c401f0003007f89 */ /* 0x003e2200000e0000 */
[----:B---3--:R-:W-:-:S02]  /*10fe0*/  IMAD.MOV.U32 R41, RZ, RZ, RZ ;  /* 0x000000ffff297224 */ /* 0x008fc400078e00ff */
[----:B------:R-:W-:Y:S01]  /*10ff0*/  IMAD.MOV.U32 R2, RZ, RZ, RZ ;  /* 0x000000ffff027224 */ /* 0x000fe200078e00ff */
[----:B------:R-:W1:Y:S04]  /*11000*/  SHFL.BFLY PT, R7, R4, 0x2, 0x1f ;  /* 0x0c401f0004077f89 */ /* 0x000e6800000e0000 */
[----:B------:R-:W-:Y:S01]  /*11010*/  HGMMA.64x96x16.F32.BF16 R88, gdesc[UR4].tnspB, R88, gsb0 ;  /* 0x41600000045879f0 */ /* 0x000fe20008001858 */
[----:B------:R-:W-:Y:S01]  /*11020*/  R2UR UR4, R14 ;  /* 0x000000000e0472ca */ /* 0x000fe200000e0000 */
[----:B------:R-:W-:Y:S01]  /*11030*/  VIADD R14, R10, 0x4 ;  /* 0x000000040a0e7836 */ /* 0x000fe20000000000 */
[----:B------:R-:W-:Y:S01]  /*11040*/  R2UR UR5, R15 ;  /* 0x000000000f0572ca */ /* 0x000fe200000e0000 */
[----:B------:R-:W-:Y:S01]  /*11050*/  IMAD.MOV.U32 R15, RZ, RZ, 0x40000040 ;  /* 0x40000040ff0f7424 */ /* 0x000fe200078e00ff */
[----:B------:R-:W-:Y:S01]  /*11060*/  R2UR UR6, R20 ;  /* 0x00000000140672ca */ /* 0x000fe200000e0000 */
[----:B------:R-:W-:Y:S01]  /*11070*/  VIADD R20, R12, 0x80 ;  /* 0x000000800c147836 */ /* 0x000fe20000000000 */
[----:B------:R-:W-:Y:S01]  /*11080*/  R2UR UR7, R21 ;  /* 0x00000000150772ca */ /* 0x000fe200000e0000 */
[----:B------:R-:W-:-:S02]  /*11090*/  IMAD.MOV.U32 R21, RZ, RZ, -0x7fffffe0 ;  /* 0x80000020ff157424 */ /* 0x000fc400078e00ff */
[----:B0-----:R-:W-:Y:S01]  /*110a0*/  FADD.FTZ R0, R0, R3 ;  /* 0x0000000300007221 */ /* 0x001fe20000010000 */
[----:B------:R-:W-:Y:S02]  /*110b0*/  IMAD.MOV.U32 R3, RZ, RZ, -0x800000 ;  /* 0xff800000ff037424 */ /* 0x000fe400078e00ff */
[----:B-1----:R-:W-:Y:S02]  /*110c0*/  FADD.FTZ R8, R7, R4 ;  /* 0x0000000407087221 */ /* 0x002fe40000010000 */
[----:B------:R-:W0:Y:S01]  /*110d0*/  SHFL.BFLY PT, R7, R0, 0x1, 0x1f ;  /* 0x0c201f0000077f89 */ /* 0x000e2200000e0000 */
[----:B------:R-:W-:Y:S02]  /*110e0*/  WARPGROUP.DEPBAR.LE gsb0, 0x0 ;  /* 0x00008000000079c5 */ /* 0x000fe40000010000 */
[----:B------:R-:W-:-:S06]  /*110f0*/  WARPGROUP.ARRIVE ;  /* 0x00000000000079c5 */ /* 0x000fcc0000000000 */
        /* <DEDUP_REMOVED lines=8> */
[----:B------:R-:W-:Y:S01]  /*11180*/  IMAD.MOV.U32 R21, RZ, RZ, -0x7fffffe0 ;  /* 0x80000020ff157424 */ /* 0x000fe200078e00ff */
[----:B------:R-:W-:Y:S02]  /*11190*/  WARPGROUP.DEPBAR.LE gsb0, 0x0 ;  /* 0x00008000000079c5 */ /* 0x000fe40000010000 */
[----:B------:R-:W-:-:S09]  /*111a0*/  WARPGROUP.ARRIVE ;  /* 0x00000000000079c5 */ /* 0x000fd20000000000 */
        /* <DEDUP_REMOVED lines=30> */
[----:B------:R-:W-:Y:S02]  /*11390*/  IMAD.MOV.U32 R21, RZ, RZ, -0x7fffffe0 ;  /* 0x80000020ff157424 */ /* 0x000fe400078e00ff */
[----:B------:R-:W-:-:S02]  /*113a0*/  VIADD R10, R10, 0x606 ;  /* 0x000006060a0a7836 */ /* 0x000fc40000000000 */
[----:B------:R-:W-:Y:S01]  /*113b0*/  VIADD R12, R12, 0x1c0 ;  /* 0x000001c00c0c7836 */ /* 0x000fe20000000000 */
[----:B------:R-:W-:Y:S02]  /*113c0*/  WARPGROUP.DEPBAR.LE gsb0, 0x0 ;  /* 0x00008000000079c5 */ /* 0x000fe40000010000 */
[----:B------:R-:W-:-:S06]  /*113d0*/  WARPGROUP.ARRIVE ;  /* 0x00000000000079c5 */ /* 0x000fcc0000000000 */
[----:B------:R-:W-:Y:S01]  /*113e0*/  HGMMA.64x96x16.F32.BF16 R88, gdesc[UR4].tnspB, R88, gsb0 ;  /* 0x41600000045879f0 */ /* 0x000fe20008001858 */
[----:B------:R-:W-:Y:S02]  /*113f0*/  R2UR UR4, R14 ;  /* 0x000000000e0472ca */ /* 0x000fe400000e0000 */
[----:B------:R-:W-:Y:S02]  /*11400*/  R2UR UR5, R15 ;  /* 0x000000000f0572ca */ /* 0x000fe400000e0000 */
[----:B------:R-:W-:Y:S02]  /*11410*/  R2UR UR6, R20 ;  /* 0x00000000140672ca */ /* 0x000fe400000e0000 */
[----:B------:R-:W-:Y:S01]  /*11420*/  R2UR UR7, R21 ;  /* 0x00000000150772ca */ /* 0x000fe200000e0000 */
[----:B------:R-:W-:Y:S02]  /*11430*/  WARPGROUP.DEPBAR.LE gsb0, 0x0 ;  /* 0x00008000000079c5 */ /* 0x000fe40000010000 */
[----:B------:R-:W-:-:S10]  /*11440*/  WARPGROUP.ARRIVE ;  /* 0x00000000000079c5 */ /* 0x000fd40000000000 */
[----:B------:R-:W-:Y:S01]  /*11450*/  HGMMA.64x96x16.F32.BF16 R88, gdesc[UR4].tnspB, R88, gsb0 ;  /* 0x41600000045879f0 */ /* 0x000fe20008001858 */
[----:B------:R-:W-:Y:S02]  /*11460*/  R2UR UR4, R10 ;  /* 0x000000000a0472ca */ /* 0x000fe400000e0000 */
[----:B------:R-:W-:Y:S02]  /*11470*/  R2UR UR5, R11 ;  /* 0x000000000b0572ca */ /* 0x000fe400000e0000 */
[----:B------:R-:W-:Y:S01]  /*11480*/  R2UR UR6, R12 ;  /* 0x000000000c0672ca */ /* 0x000fe200000e0000 */
[----:B------:R-:W1:Y:S01]  /*11490*/  SHFL.BFLY PT, R11, R8, 0x1, 0x1f ;  /* 0x0c201f00080b7f89 */ /* 0x000e6200000e0000 */
[----:B------:R-:W-:Y:S01]  /*114a0*/  R2UR UR7, R13 ;  /* 0x000000000d0772ca */ /* 0x000fe200000e0000 */
[----:B0-----:R-:W-:Y:S01]  /*114b0*/  FADD.FTZ R12, R0, R7 ;  /* 0x00000007000c7221 */ /* 0x001fe20000010000 */
[----:B------:R-:W-:Y:S02]  /*114c0*/  IMAD.U32 R7, RZ, RZ, UR45 ;  /* 0x0000002dff077e24 */ /* 0x000fe4000f8e00ff */
[----:B------:R-:W-:-:S02]  /*114d0*/  IMAD.U32 R13, RZ, RZ, UR45 ;  /* 0x0000002dff0d7e24 */ /* 0x000fc4000f8e00ff */
[----:B------:R-:W-:Y:S01]  /*114e0*/  FSETP.NE.FTZ.AND P1, PT, R12, RZ, PT ;  /* 0x000000ff0c00720b */ /* 0x000fe20003f35000 */
[----:B------:R-:W-:-:S12]  /*114f0*/  IMAD.MOV.U32 R0, RZ, RZ, -0x800000 ;  /* 0xff800000ff007424 */ /* 0x000fd800078e00ff */
[----:B------:R-:W0:Y:S01]  /*11500*/  @P1 MUFU.LG2 R10, R12 ;  /* 0x0000000c000a1308 */ /* 0x000e220000000c00 */
[----:B------:R-:W-:Y:S01]  /*11510*/  @P1 FMUL.FTZ R7, R7, 0.69314718246459960938 ;  /* 0x3f31721807071820 */ /* 0x000fe20000410000 */
[----:B-1----:R-:W-:-:S06]  /*11520*/  FADD.FTZ R11, R8, R11 ;  /* 0x0000000b080b7221 */ /* 0x002fcc0000010000 */
[----:B------:R-:W-:Y:S01]  /*11530*/  @P1 MUFU.RCP R41, R12 ;  /* 0x0000000c00291308 */ /* 0x000fe20000001000 */
[----:B------:R-:W-:Y:S01]  /*11540*/  FSETP.NE.FTZ.AND P2, PT, R11, RZ, PT ;  /* 0x000000ff0b00720b */ /* 0x000fe20003f55000 */
[----:B0-----:R-:W-:-:S04]  /*11550*/  @P1 FMUL.FTZ R10, R10, 0.69314718246459960938 ;  /* 0x3f3172180a0a1820 */ /* 0x001fc80000410000 */
        /* <DEDUP_REMOVED lines=8> */
[----:B------:R-:W-:Y:S03]  /*115e0*/  HGMMA.64x96x16.F32.BF16 R88, gdesc[UR4].tnspB, R88, gsb0 ;  /* 0x41600000045879f0 */ /* 0x000fe60008001858 */
[----:B------:R-:W-:Y:S02]  /*115f0*/  WARPGROUP.DEPBAR.LE gsb0, 0x0 ;  /* 0x00008000000079c5 */ /* 0x000fe40000010000 */
[----:B-12---:R-:W-:Y:S05]  /*11600*/  @!P0 BRA `(.L_x_10514) ;  /* 0x0000000000048947 */ /* 0x006fea0003800000 */
[----:B------:R-:W-:Y:S01]  /*11610*/  BPT.TRAP 0x1 ;  /* 0x000000040000795c */ /* 0x000fe20000300000 */
.L_x_10514:
        /* <DEDUP_REMOVED lines=58> */
[----:B0-----:R-:W-:-:S11]  /*119c0*/  SEL R141, R141, RZ, P0 ;  /* 0x000000ff8d8d7207 */ /* 0x001fd60000000000 */
.L_x_10455:
[----:B------:R-:W-:Y:S05]  /*119d0*/  WARPSYNC.ALL ;  /* 0x0000000000007948 */ /* 0x000fea0003800000 */
[----:B------:R-:W0:Y:S08]  /*119e0*/  S2UR UR38, SR_CgaCtaId ;  /* 0x00000000002679c3 */ /* 0x000e300000008800 */
[----:B------:R-:W-:Y:S06]  /*119f0*/  BAR.SYNC.DEFER_BLOCKING 0x5, 0x200 ;  /* 0x0148000000007b1d */ /* 0x000fec0000010000 */
[----:B------:R-:W-:Y:S01]  /*11a00*/  UMOV UR4, 0x400 ;  /* 0x0000040000047882 */ /* 0x000fe20000000000 */
[----:B------:R-:W-:Y:S01]  /*11a10*/  BSSY B0, `(.L_x_10515) ;  /* 0x00001d1000007945 */ /* 0x000fe20003800000 */
[----:B0-----:R-:W-:-:S06]  /*11a20*/  ULEA UR4, UR38, UR4, 0x18 ;  /* 0x0000000426047291 */ /* 0x001fcc000f8ec03f */
[----:B------:R-:W-:-:S05]  /*11a30*/  IMAD.U32 R2, RZ, RZ, UR4 ;  /* 0x00000004ff027e24 */ /* 0x000fca000f8e00ff */
[----:B------:R0:W1:Y:S01]  /*11a40*/  LDS.128 R28, [R2+0x2d8d0] ;  /* 0x02d8d000021c7984 */ /* 0x0000620000000c00 */
[----:B------:R-:W-:Y:S06]  /*11a50*/  BAR.ARV 0x4, 0x200 ;  /* 0x0108000000007b1d */ /* 0x000fec0000002000 */
[----:B------:R-:W-:Y:S05]  /*11a60*/  @P1 BRA `(.L_x_10516) ;  /* 0x0000001000801947 */ /* 0x000fea0003800000 */
[----:B------:R-:W2:Y:S04]  /*11a70*/  LDL R4, [R1+0xc0] ;  /* 0x0000c00001047983 */ /* 0x000ea80000100800 */
[----:B------:R-:W3:Y:S04]  /*11a80*/  LDL.LU R82, [R1+0x8c] ;  /* 0x00008c0001527983 */ /* 0x000ee80000300800 */
[----:B------:R-:W4:Y:S01]  /*11a90*/  LDL.LU R80, [R1+0x90] ;  /* 0x0000900001507983 */ /* 0x000f220000300800 */
[----:B------:R-:W0:Y:S01]  /*11aa0*/  S2R R5, SR_SWINHI ;  /* 0x0000000000057919 */ /* 0x000e220000002f00 */
[----:B------:R-:W-:Y:S05]  /*11ab0*/  WARPSYNC.ALL ;  /* 0x0000000000007948 */ /* 0x000fea0003800000 */
[----:B------:R-:W-:Y:S01]  /*11ac0*/  F2FP.BF16.F32.PACK_AB R6, R51, R6 ;  /* 0x000000063306723e */ /* 0x000fe200000010ff */
[----:B------:R-:W-:Y:S01]  /*11ad0*/  ULDC.64 UR4, c[0x0][0xc00] ;  /* 0x0003000000047ab9 */ /* 0x000fe20000000a00 */
[----:B------:R-:W-:Y:S01]  /*11ae0*/  F2FP.BF16.F32.PACK_AB R26, R47, R26 ;  /* 0x0000001a2f1a723e */ /* 0x000fe200000010ff */
[----:B------:R-:W4:Y:S01]  /*11af0*/  LDL R78, [R1+0x88] ;  /* 0x00008800014e7983 */ /* 0x000f220000100800 */
[----:B------:R-:W-:-:S02]  /*11b00*/  MOV R20, R2 ;  /* 0x0000000200147202 */ /* 0x000fc40000000f00 */
[----:B0-----:R-:W-:Y:S01]  /*11b10*/  MOV R21, R5 ;  /* 0x0000000500157202 */ /* 0x001fe20000000f00 */
[----:B------:R-:W-:Y:S02]  /*11b20*/  BAR.SYNC.DEFER_BLOCKING 0x1, 0x180 ;  /* 0x0046000000007b1d */ /* 0x000fe40000010000 */
[----:B--2---:R-:W-:-:S03]  /*11b30*/  IMAD.WIDE R4, R4, 0x2, R20 ;  /* 0x0000000204047825 */ /* 0x004fc600078e0214 */
[----:B------:R-:W-:-:S04]  /*11b40*/  IADD3 R75, P4, R4, 0x20, RZ ;  /* 0x00000020044b7810 */ /* 0x000fc80007f9e0ff */
[----:B------:R-:W-:Y:S02]  /*11b50*/  LOP3.LUT R8, R75, 0x180, RZ, 0xc0, !PT ;  /* 0x000001804b087812 */ /* 0x000fe400078ec0ff */
[----:B------:R-:W-:Y:S02]  /*11b60*/  IADD3 R77, P3, R4, 0x3000, RZ ;  /* 0x00003000044d7810 */ /* 0x000fe40007f7e0ff */
[----:B------:R-:W-:Y:S02]  /*11b70*/  SHF.R.U64 R8, R8, 0x3, RZ ;  /* 0x0000000308087819 */ /* 0x000fe400000012ff */
[C---:B------:R-:W-:Y:S02]  /*11b80*/  IADD3 R79, P2, R4.reuse, 0x3020, RZ ;  /* 0x00003020044f7810 */ /* 0x040fe40007f5e0ff */
[C---:B------:R-:W-:Y:S02]  /*11b90*/  IADD3 R81, P1, R4.reuse, 0x6000, RZ ;  /* 0x0000600004517810 */ /* 0x040fe40007f3e0ff */
[----:B------:R-:W-:-:S02]  /*11ba0*/  LOP3.LUT R9, R4, 0x180, RZ, 0xc0, !PT ;  /* 0x0000018004097812 */ /* 0x000fc400078ec0ff */
[----:B------:R-:W-:Y:S02]  /*11bb0*/  LOP3.LUT R12, R8, R75, RZ, 0x3c, !PT ;  /* 0x0000004b080c7212 */ /* 0x000fe400078e3cff */
[----:B------:R-:W-:Y:S02]  /*11bc0*/  LOP3.LUT R8, R77, 0x180, RZ, 0xc0, !PT ;  /* 0x000001804d087812 */ /* 0x000fe400078ec0ff */
[----:B------:R-:W-:Y:S02]  /*11bd0*/  LOP3.LUT R10, R79, 0x180, RZ, 0xc0, !PT ;  /* 0x000001804f0a7812 */ /* 0x000fe400078ec0ff */
[----:B-1----:R-:W-:Y:S02]  /*11be0*/  LOP3.LUT R28, R81, 0x180, RZ, 0xc0, !PT ;  /* 0x00000180511c7812 */ /* 0x002fe400078ec0ff */
[----:B------:R-:W-:Y:S02]  /*11bf0*/  SHF.R.U64 R9, R9, 0x3, RZ ;  /* 0x0000000309097819 */ /* 0x000fe400000012ff */
[----:B------:R-:W-:-:S02]  /*11c00*/  SHF.R.U64 R8, R8, 0x3, RZ ;  /* 0x0000000308087819 */ /* 0x000fc400000012ff */
[----:B------:R-:W-:Y:S02]  /*11c10*/  IADD3 R76, P0, R4, 0x6020, RZ ;  /* 0x00006020044c7810 */ /* 0x000fe40007f1e0ff */
        /* <DEDUP_REMOVED lines=8> */
[----:B------:R-:W-:-:S02]  /*11ca0*/  LOP3.LUT R8, R28, R81, RZ, 0x3c, !PT ;  /* 0x000000511c087212 */ /* 0x000fc400078e3cff */
[----:B------:R-:W-:Y:S02]  /*11cb0*/  LOP3.LUT R75, R76, 0x180, RZ, 0xc0, !PT ;  /* 0x000001804c4b7812 */ /* 0x000fe400078ec0ff */
[----:B------:R-:W-:Y:S01]  /*11cc0*/  MOV R28, R4 ;  /* 0x00000004001c7202 */ /* 0x000fe20000000f00 */
[--C-:B------:R-:W-:Y:S01]  /*11cd0*/  IMAD.X R9, RZ, RZ, R5.reuse, P1 ;  /* 0x000000ffff097224 */ /* 0x100fe200008e0605 */
[----:B------:R-:W-:Y:S01]  /*11ce0*/  F2FP.BF16.F32.PACK_AB R4, R50, R7 ;  /* 0x000000073204723e */ /* 0x000fe200000010ff */
[----:B------:R-:W-:Y:S01]  /*11cf0*/  IMAD.X R11, RZ, RZ, R5, P0 ;  /* 0x000000ffff0b7224 */ /* 0x000fe200000e0605 */
[----:B------:R-:W-:Y:S02]  /*11d00*/  F2FP.BF16.F32.PACK_AB R7, R66, R63 ;  /* 0x0000003f4207723e */ /* 0x000fe400000010ff */
[----:B------:R-:W-:Y:S02]  /*11d10*/  F2FP.BF16.F32.PACK_AB R5, R73, R64 ;  /* 0x000000404905723e */ /* 0x000fe400000010ff */
[----:B------:R-:W-:-:S02]  /*11d20*/  MOV R63, R12 ;  /* 0x0000000c003f7202 */ /* 0x000fc40000000f00 */
[----:B------:R-:W-:Y:S02]  /*11d30*/  MOV R51, R14 ;  /* 0x0000000e00337202 */ /* 0x000fe40000000f00 */
[----:B------:R-:W-:Y:S02]  /*11d40*/  MOV R50, R24 ;  /* 0x0000001800327202 */ /* 0x000fe40000000f00 */
[----:B------:R-:W-:Y:S02]  /*11d50*/  SHF.R.U64 R75, R75, 0x3, RZ ;  /* 0x000000034b4b7819 */ /* 0x000fe400000012ff */
[----:B------:R-:W-:Y:S02]  /*11d60*/  F2FP.BF16.F32.PACK_AB R12, R48, R39 ;  /* 0x00000027300c723e */ /* 0x000fe400000010ff */
[----:B------:R-:W-:Y:S02]  /*11d70*/  F2FP.BF16.F32.PACK_AB R13, R71, R62 ;  /* 0x0000003e470d723e */ /* 0x000fe400000010ff */
[----:B------:R-:W-:-:S02]  /*11d80*/  F2FP.BF16.F32.PACK_AB R14, R49, R38 ;  /* 0x00000026310e723e */ /* 0x000fc400000010ff */
[----:B------:R-:W-:Y:S02]  /*11d90*/  F2FP.BF16.F32.PACK_AB R15, R74, R61 ;  /* 0x0000003d4a0f723e */ /* 0x000fe400000010ff */
[----:B------:R-:W-:Y:S02]  /*11da0*/  F2FP.BF16.F32.PACK_AB R24, R46, R27 ;  /* 0x0000001b2e18723e */ /* 0x000fe400000010ff */
[----:B------:R-:W-:Y:S02]  /*11db0*/  F2FP.BF16.F32.PACK_AB R25, R69, R60 ;  /* 0x0000003c4519723e */ /* 0x000fe400000010ff */
[----:B------:R-:W-:Y:S01]  /*11dc0*/  F2FP.BF16.F32.PACK_AB R27, R72, R59 ;  /* 0x0000003b481b723e */ /* 0x000fe200000010ff */
[----:B------:R0:W-:Y:S01]  /*11dd0*/  STSM.16.M88.4 [R28], R4 ;  /* 0x000000041c007844 */ /* 0x0001e20000000200 */
[----:B------:R-:W-:-:S03]  /*11de0*/  LOP3.LUT R10, R75, R76, RZ, 0x3c, !PT ;  /* 0x0000004c4b0a7212 */ /* 0x000fc600078e3cff */
[----:B------:R-:W-:Y:S01]  /*11df0*/  STSM.16.M88.4 [R63], R12 ;  /* 0x0000000c3f007844 */ /* 0x000fe20000000200 */
[----:B------:R-:W-:-:S03]  /*11e00*/  ISETP.NE.U32.AND P0, PT, RZ, UR4, PT ;  /* 0x00000004ff007c0c */ /* 0x000fc6000bf05070 */
[----:B------:R3:W-:Y:S01]  /*11e10*/  STSM.16.M88.4 [R51], R24 ;  /* 0x0000001833007844 */ /* 0x0007e20000000200 */
[----:B------:R-:W-:Y:S02]  /*11e20*/  MOV R38, R8 ;  /* 0x0000000800267202 */ /* 0x000fe40000000f00 */
[----:B------:R-:W-:Y:S02]  /*11e30*/  F2FP.BF16.F32.PACK_AB R8, R42, R35 ;  /* 0x000000232a08723e */ /* 0x000fe400000010ff */
[----:B------:R-:W-:Y:S01]  /*11e40*/  F2FP.BF16.F32.PACK_AB R9, R65, R56 ;  /* 0x000000384109723e */ /* 0x000fe200000010ff */
[----:B------:R-:W1:Y:S01]  /*11e50*/  LDC R42, c[0x0][0xbe8] ;  /* 0x0002fa00ff2a7b82 */ /* 0x000e620000000800 */
[----:B0-----:R-:W-:Y:S02]  /*11e60*/  MOV R28, R10 ;  /* 0x0000000a001c7202 */ /* 0x001fe40000000f00 */
[----:B------:R-:W-:Y:S02]  /*11e70*/  F2FP.BF16.F32.PACK_AB R4, R44, R37 ;  /* 0x000000252c04723e */ /* 0x000fe400000010ff */
[----:B------:R-:W-:-:S02]  /*11e80*/  F2FP.BF16.F32.PACK_AB R5, R67, R58 ;  /* 0x0000003a4305723e */ /* 0x000fc400000010ff */
[----:B------:R-:W-:Y:S02]  /*11e90*/  F2FP.BF16.F32.PACK_AB R6, R45, R36 ;  /* 0x000000242d06723e */ /* 0x000fe400000010ff */
[----:B---3--:R-:W-:Y:S02]  /*11ea0*/  IADD3 R24, P1, R82, UR4, RZ ;  /* 0x0000000452187c10 */ /* 0x008fe4000ff3e0ff */
[----:B------:R-:W-:Y:S02]  /*11eb0*/  F2FP.BF16.F32.PACK_AB R7, R70, R57 ;  /* 0x000000394607723e */ /* 0x000fe400000010ff */
[----:B------:R-:W-:Y:S02]  /*11ec0*/  F2FP.BF16.F32.PACK_AB R10, R43, R34 ;  /* 0x000000222b0a723e */ /* 0x000fe400000010ff */
[----:B------:R-:W-:Y:S02]  /*11ed0*/  F2FP.BF16.F32.PACK_AB R11, R68, R55 ;  /* 0x00000037440b723e */ /* 0x000fe400000010ff */
[----:B------:R-:W-:-:S02]  /*11ee0*/  F2FP.BF16.F32.PACK_AB R12, R40, R33 ;  /* 0x00000021280c723e */ /* 0x000fc400000010ff */
[----:B------:R-:W-:Y:S02]  /*11ef0*/  F2FP.BF16.F32.PACK_AB R13, R54, R53 ;  /* 0x00000035360d723e */ /* 0x000fe400000010ff */
[----:B------:R-:W-:Y:S02]  /*11f00*/  F2FP.BF16.F32.PACK_AB R14, R41, R32 ;  /* 0x00000020290e723e */ /* 0x000fe400000010ff */
[----:B------:R-:W-:Y:S02]  /*11f10*/  F2FP.BF16.F32.PACK_AB R15, R135, R52 ;  /* 0x00000034870f723e */ /* 0x000fe400000010ff */
[----:B------:R-:W-:Y:S02]  /*11f20*/  ISETP.NE.AND.EX P0, PT, RZ, UR5, PT, P0 ;  /* 0x00000005ff007c0c */ /* 0x000fe4000bf05300 */
[----:B----4-:R-:W-:Y:S01]  /*11f30*/  IADD3.X R25, R80, UR5, RZ, P1, !PT ;  /* 0x0000000550197c10 */ /* 0x010fe20008ffe4ff */
[----:B------:R-:W-:Y:S01]  /*11f40*/  ULDC.64 UR4, c[0x0][0xc08] ;  /* 0x0003020000047ab9 */ /* 0x000fe20000000a00 */
[----:B------:R0:W-:Y:S01]  /*11f50*/  STSM.16.M88.4 [R50], R4 ;  /* 0x0000000432007844 */ /* 0x0001e20000000200 */
[----:B------:R-:W-:-:S03]  /*11f60*/  ISETP.NE.U32.AND P2, PT, RZ, UR4, PT ;  /* 0x00000004ff007c0c */ /* 0x000fc6000bf45070 */
[----:B------:R2:W-:Y:S01]  /*11f70*/  STSM.16.M88.4 [R38], R8 ;  /* 0x0000000826007844 */ /* 0x0005e20000000200 */
[----:B------:R-:W-:-:S03]  /*11f80*/  ISETP.NE.AND.EX P2, PT, RZ, UR5, PT, P2 ;  /* 0x00000005ff007c0c */ /* 0x000fc6000bf45320 */
[----:B------:R2:W-:Y:S01]  /*11f90*/  STSM.16.M88.4 [R28], R12 ;  /* 0x0000000c1c007844 */ /* 0x0005e20000000200 */
[----:B------:R-:W-:Y:S01]  /*11fa0*/  IMAD.MOV.U32 R40, RZ, RZ, RZ ;  /* 0x000000ffff287224 */ /* 0x000fe200078e00ff */
[----:B------:R-:W-:Y:S08]  /*11fb0*/  BAR.SYNC.DEFER_BLOCKING 0x1, 0x180 ;  /* 0x0046000000007b1d */ /* 0x000ff00000010000 */
[----:B0-----:R-:W-:Y:S01]  /*11fc0*/  @P2 IADD3 R4, P3, R82, UR4, RZ ;  /* 0x0000000452042c10 */ /* 0x001fe2000ff7e0ff */
[----:B------:R-:W-:-:S02]  /*11fd0*/  ULDC UR4, c[0x0][0xa88] ;  /* 0x0002a20000047ab9 */ /* 0x000fc40000000800 */
[----:B------:R-:W-:Y:S01]  /*11fe0*/  IMAD.U32 R43, RZ, RZ, UR4 ;  /* 0x00000004ff2b7e24 */ /* 0x000fe2000f8e00ff */
[----:B------:R-:W-:Y:S01]  /*11ff0*/  @P2 IADD3.X R5, R80, UR5, RZ, P3, !PT ;  /* 0x0000000550052c10 */ /* 0x000fe20009ffe4ff */
[----:B------:R2:W5:Y:S04]  /*12000*/  @P0 LDG.E R40, desc[UR42][R24.64] ;  /* 0x0000002a18280981 */ /* 0x000568000c1e1900 */
[----:B------:R2:W5:Y:S01]  /*12010*/  @P2 LDG.E R43, desc[UR42][R4.64] ;  /* 0x0000002a042b2981 */ /* 0x000562000c1e1900 */
[----:B-1----:R-:W-:-:S13]  /*12020*/  ISETP.NE.AND P1, PT, R42, 0x1, PT ;  /* 0x000000012a00780c */ /* 0x002fda0003f25270 */
[----:B------:R-:W0:Y:S08]  /*12030*/  @P1 LDC R6, c[0x0][0xbec] ;  /* 0x0002fb00ff061b82 */ /* 0x000e300000000800 */
[----:B------:R-:W1:Y:S01]  /*12040*/  @P1 LDC R27, c[0x0][0xbf0] ;  /* 0x0002fc00ff1b1b82 */ /* 0x000e620000000800 */
[----:B------:R-:W-:Y:S01]  /*12050*/  SHF.R.S32.HI R49, RZ, 0x1f, R78 ;  /* 0x0000001fff317819 */ /* 0x000fe2000001144e */
[----:B--2---:R-:W-:Y:S06]  /*12060*/  @P2 BRA `(.L_x_10517) ;  /* 0x0000000000102947 */ /* 0x004fec0003800000 */
[----:B------:R-:W-:Y:S05]  /*12070*/  @!P0 BRA `(.L_x_10517) ;  /* 0x00000000000c8947 */ /* 0x000fea0003800000 */
[----:B------:R-:W2:Y:S04]  /*12080*/  LDG.E R4, desc[UR42][R24.64] ;  /* 0x0000002a18047981 */ /* 0x000ea8000c1e1900 */
[----:B-----5:R-:W2:Y:S02]  /*12090*/  LDG.E R43, desc[UR42][R24.64+0x4] ;  /* 0x0000042a182b7981 */ /* 0x020ea4000c1e1900 */
[----:B--2---:R-:W-:-:S07]  /*120a0*/  IMAD.IADD R43, R43, 0x1, -R4 ;  /* 0x000000012b2b7824 */ /* 0x004fce00078e0a04 */
.L_x_10517:
[----:B------:R-:W2:Y:S01]  /*120b0*/  LDL R7, [R1+0xbc] ;  /* 0x0000bc0001077983 */ /* 0x000ea20000100800 */
[----:B------:R-:W-:Y:S01]  /*120c0*/  ULDC.64 UR4, c[0x0][0xb90] ;  /* 0x0002e40000047ab9 */ /* 0x000fe20000000a00 */
[----:B------:R-:W3:Y:S01]  /*120d0*/  S2R R5, SR_TID.X ;  /* 0x0000000000057919 */ /* 0x000ee20000002100 */
[----:B-----5:R-:W-:Y:S01]  /*120e0*/  SHF.R.S32.HI R41, RZ, 0x1f, R40 ;  /* 0x0000001fff297819 */ /* 0x020fe20000011428 */
[----:B------:R-:W-:Y:S01]  /*120f0*/  IMAD R43, R43, R42, RZ ;  /* 0x0000002a2b2b7224 */ /* 0x000fe200078e02ff */
[----:B------:R-:W4:Y:S01]  /*12100*/  @P1 LDC R51, c[0x0][0xbec] ;  /* 0x0002fb00ff331b82 */ /* 0x000f220000000800 */
[----:B------:R-:W4:Y:S04]  /*12110*/  LDL.LU R12, [R1+0x9c] ;  /* 0x00009c00010c7983 */ /* 0x000f280000300800 */
[----:B------:R-:W2:Y:S04]  /*12120*/  LDL.LU R8, [R1+0x94] ;  /* 0x0000940001087983 */ /* 0x000ea80000300800 */
[----:B------:R-:W2:Y:S01]  /*12130*/  LDL.LU R52, [R1+0x98] ;  /* 0x0000980001347983 */ /* 0x000ea20000300800 */
[----:B------:R-:W-:-:S03]  /*12140*/  IMAD R4, R49, UR4, RZ ;  /* 0x0000000431047c24 */ /* 0x000fc6000f8e02ff */
[----:B------:R-:W2:Y:S01]  /*12150*/  LDL R14, [R1+0xb4] ;  /* 0x0000b400010e7983 */ /* 0x000ea20000100800 */
[C---:B------:R-:W-:Y:S02]  /*12160*/  IMAD R11, R78.reuse, UR5, R4 ;  /* 0x000000054e0b7c24 */ /* 0x040fe4000f8e0204 */
[----:B---3--:R-:W-:Y:S02]  /*12170*/  VIADD R10, R5, 0xffffff80 ;  /* 0xffffff80050a7836 */ /* 0x008fe40000000000 */
[----:B------:R-:W-:Y:S01]  /*12180*/  IMAD.WIDE.U32 R4, R78, UR4, R40 ;  /* 0x000000044e047c25 */ /* 0x000fe2000f8e0028 */
[----:B------:R-:W-:Y:S02]  /*12190*/  ULDC.64 UR4, c[0x0][0xb98] ;  /* 0x0002e60000047ab9 */ /* 0x000fe40000000a00 */
[--C-:B------:R-:W-:Y:S01]  /*121a0*/  SHF.R.S32.HI R54, RZ, 0x1f, R10.reuse ;  /* 0x0000001fff367819 */ /* 0x100fe2000001140a */
[----:B------:R-:W-:Y:S01]  /*121b0*/  IMAD.IADD R5, R5, 0x1, R11 ;  /* 0x0000000105057824 */ /* 0x000fe200078e020b */
[----:B------:R-:W-:-:S02]  /*121c0*/  SHF.R.S32.HI R53, RZ, 0x1f, R10 ;  /* 0x0000001fff357819 */ /* 0x000fc4000001140a */
[-C--:B------:R-:W-:Y:S02]  /*121d0*/  LEA.HI R54, R54, R10.reuse, RZ, 0x2 ;  /* 0x0000000a36367211 */ /* 0x080fe400078f10ff */
[----:B------:R-:W-:Y:S02]  /*121e0*/  LEA.HI R53, R53, R10, RZ, 0x2 ;  /* 0x0000000a35357211 */ /* 0x000fe400078f10ff */
[----:B------:R-:W-:Y:S02]  /*121f0*/  LOP3.LUT R54, R54, 0xfffffffc, RZ, 0xc0, !PT ;  /* 0xfffffffc36367812 */ /* 0x000fe400078ec0ff */
[----:B------:R-:W-:-:S03]  /*12200*/  SHF.R.S32.HI R53, RZ, 0x2, R53 ;  /* 0x00000002ff357819 */ /* 0x000fc60000011435 */
[----:B------:R-:W-:-:S04]  /*12210*/  IMAD.IADD R54, R10, 0x1, -R54 ;  /* 0x000000010a367824 */ /* 0x000fc800078e0a36 */
[----:B------:R-:W-:-:S04]  /*12220*/  IMAD.SHL.U32 R28, R54, 0x8, RZ ;  /* 0x00000008361c7824 */ /* 0x000fc800078e00ff */
[----:B------:R-:W-:-:S04]  /*12230*/  IMAD R9, R53, 0x20, R28 ;  /* 0x0000002035097824 */ /* 0x000fc800078e021c */
[----:B------:R-:W-:Y:S01]  /*12240*/  IMAD.WIDE R20, R9, 0x2, R20 ;  /* 0x0000000209147825 */ /* 0x000fe200078e0214 */
[----:B------:R-:W-:-:S04]  /*12250*/  SHF.R.S32.HI R26, RZ, 0x1f, R10 ;  /* 0x0000001fff1a7819 */ /* 0x000fc8000001140a */
[----:B------:R-:W-:-:S04]  /*12260*/  LEA.HI R26, R26, R10, RZ, 0x7 ;  /* 0x0000000a1a1a7211 */ /* 0x000fc800078f38ff */
[----:B------:R-:W-:-:S05]  /*12270*/  LOP3.LUT R26, R26, 0xffffff80, RZ, 0xc0, !PT ;  /* 0xffffff801a1a7812 */ /* 0x000fca00078ec0ff */
[----:B------:R-:W-:Y:S01]  /*12280*/  IMAD.IADD R26, R10, 0x1, -R26 ;  /* 0x000000010a1a7824 */ /* 0x000fe200078e0a1a */
[C---:B------:R-:W-:Y:S02]  /*12290*/  IADD3 R25, P5, R20.reuse, 0x4800, RZ ;  /* 0x0000480014197810 */ /* 0x040fe40007fbe0ff */
[----:B------:R-:W-:Y:S02]  /*122a0*/  IADD3 R33, P4, R20, 0x6000, RZ ;  /* 0x0000600014217810 */ /* 0x000fe40007f9e0ff */
[----:B------:R-:W-:Y:S02]  /*122b0*/  LOP3.LUT R24, R25, 0x180, RZ, 0xc0, !PT ;  /* 0x0000018019187812 */ /* 0x000fe400078ec0ff */
[----:B------:R-:W-:Y:S02]  /*122c0*/  LOP3.LUT R32, R33, 0x180, RZ, 0xc0, !PT ;  /* 0x0000018021207812 */ /* 0x000fe400078ec0ff */
[----:B------:R-:W-:Y:S02]  /*122d0*/  SHF.R.U64 R24, R24, 0x3, RZ ;  /* 0x0000000318187819 */ /* 0x000fe400000012ff */
[----:B------:R-:W-:-:S02]  /*122e0*/  SHF.R.U64 R32, R32, 0x3, RZ ;  /* 0x0000000320207819 */ /* 0x000fc400000012ff */
[----:B------:R-:W-:Y:S01]  /*122f0*/  LOP3.LUT R24, R24, R25, RZ, 0x3c, !PT ;  /* 0x0000001918187212 */ /* 0x000fe200078e3cff */
[--C-:B------:R-:W-:Y:S01]  /*12300*/  IMAD.X R25, RZ, RZ, R21.reuse, P5 ;  /* 0x000000ffff197224 */ /* 0x100fe200028e0615 */
[----:B------:R-:W-:Y:S01]  /*12310*/  LOP3.LUT R32, R32, R33, RZ, 0x3c, !PT ;  /* 0x0000002120207212 */ /* 0x000fe200078e3cff */
[----:B------:R-:W-:Y:S01]  /*12320*/  IMAD.X R33, RZ, RZ, R21, P4 ;  /* 0x000000ffff217224 */ /* 0x000fe200020e0615 */
[----:B------:R-:W-:Y:S01]  /*12330*/  BSSY B1, `(.L_x_10518) ;  /* 0x0000080000017945 */ /* 0x000fe20003800000 */
[----:B----4-:R-:W-:Y:S02]  /*12340*/  SEL R48, R12, RZ, !P0 ;  /* 0x000000ff0c307207 */ /* 0x010fe40004000000 */
[----:B--2---:R-:W-:Y:S01]  /*12350*/  SEL R50, R8, RZ, !P0 ;  /* 0x000000ff08327207 */ /* 0x004fe20004000000 */
[----:B------:R-:W-:-:S04]  /*12360*/  IMAD R15, R52, 0xc0, R7 ;  /* 0x000000c0340f7824 */ /* 0x000fc800078e0207 */
[----:B0-----:R-:W-:-:S04]  /*12370*/  @P1 IMAD.HI.U32 R6, R15, R6, RZ ;  /* 0x000000060f061227 */ /* 0x001fc800078e00ff */
[----:B------:R-:W-:Y:S01]  /*12380*/  IMAD.MOV.U32 R7, RZ, RZ, R15 ;  /* 0x000000ffff077224 */ /* 0x000fe200078e000f */
[----:B-1----:R-:W-:-:S04]  /*12390*/  @P1 SHF.R.U32.HI R7, RZ, R27, R6 ;  /* 0x0000001bff071219 */ /* 0x002fc80000011606 */
[----:B------:R-:W-:Y:S01]  /*123a0*/  IADD3 R13, -R7, RZ, RZ ;  /* 0x000000ff070d7210 */ /* 0x000fe20007ffe1ff */
        /* <DEDUP_REMOVED lines=16> */
[----:B------:R-:W-:Y:S01]  /*124b0*/  SHFL.IDX PT, R44, R6, RZ, 0x1c1f ;  /* 0x001c1fff062c7589 */ /* 0x000fe200000e0000 */
[----:B------:R-:W-:Y:S01]  /*124c0*/  IADD3 R7, P2, R20, 0x1800, RZ ;  /* 0x0000180014077810 */ /* 0x000fe20007f5e0ff */
[----:B------:R-:W-:Y:S01]  /*124d0*/  IMAD R4, R52, 0xc0, R14 ;  /* 0x000000c034047824 */ /* 0x000fe200078e020e */
[----:B------:R-:W-:Y:S01]  /*124e0*/  IADD3 R13, P3, R20, 0x3000, RZ ;  /* 0x00003000140d7810 */ /* 0x000fe20007f7e0ff */
[----:B------:R-:W0:Y:S01]  /*124f0*/  SHFL.IDX PT, R45, R10, RZ, 0x1c1f ;  /* 0x001c1fff0a2d7589 */ /* 0x000e2200000e0000 */
[----:B------:R-:W-:Y:S01]  /*12500*/  LOP3.LUT P0, RZ, R26, 0x3, RZ, 0xc0, !PT ;  /* 0x000000031aff7812 */ /* 0x000fe2000780c0ff */
[----:B------:R-:W-:Y:S02]  /*12510*/  ULDC.64 UR4, c[0x0][0xaa0] ;  /* 0x0002a80000047ab9 */ /* 0x000fe40000000a00 */
[----:B------:R-:W-:Y:S04]  /*12520*/  SHFL.IDX PT, R46, R6, 0x1, 0x1c1f ;  /* 0x003c1f00062e7f89 */ /* 0x000fe800000e0000 */
[----:B------:R-:W1:Y:S01]  /*12530*/  SHFL.IDX PT, R47, R10, 0x1, 0x1c1f ;  /* 0x003c1f000a2f7f89 */ /* 0x000e6200000e0000 */
[----:B------:R-:W-:Y:S01]  /*12540*/  IMAD.X R9, RZ, RZ, R21, P2 ;  /* 0x000000ffff097224 */ /* 0x000fe200010e0615 */
[C---:B------:R-:W-:Y:S01]  /*12550*/  ISETP.GE.OR P2, PT, R4.reuse, R43, P0 ;  /* 0x0000002b0400720c */ /* 0x040fe20000746670 */
[----:B------:R-:W-:Y:S01]  /*12560*/  VIADD R4, R4, 0x8 ;  /* 0x0000000804047836 */ /* 0x000fe20000000000 */
[----:B------:R-:W-:-:S04]  /*12570*/  LOP3.LUT R12, R13, 0x180, RZ, 0xc0, !PT ;  /* 0x000001800d0c7812 */ /* 0x000fc800078ec0ff */
[----:B------:R-:W-:Y:S02]  /*12580*/  ISETP.GE.OR P0, PT, R4, R43, P0 ;  /* 0x0000002b0400720c */ /* 0x000fe40000706670 */
[----:B------:R-:W-:Y:S02]  /*12590*/  LOP3.LUT R8, R7, 0x180, RZ, 0xc0, !PT ;  /* 0x0000018007087812 */ /* 0x000fe400078ec0ff */
[----:B------:R-:W-:Y:S02]  /*125a0*/  SHF.R.U64 R12, R12, 0x3, RZ ;  /* 0x000000030c0c7819 */ /* 0x000fe400000012ff */
[----:B------:R-:W-:Y:S02]  /*125b0*/  SHF.R.U64 R8, R8, 0x3, RZ ;  /* 0x0000000308087819 */ /* 0x000fe400000012ff */
[----:B------:R-:W-:Y:S01]  /*125c0*/  LOP3.LUT R12, R12, R13, RZ, 0x3c, !PT ;  /* 0x0000000d0c0c7212 */ /* 0x000fe200078e3cff */
[----:B------:R-:W-:Y:S01]  /*125d0*/  IMAD.X R13, RZ, RZ, R21, P3 ;  /* 0x000000ffff0d7224 */ /* 0x000fe200018e0615 */
[----:B0-----:R0:W-:Y:S01]  /*125e0*/  @!P2 ST.E desc[UR42][R44.64], R0 ;  /* 0x000000002c00a985 */ /* 0x0011e2000c10192a */
[----:B------:R-:W-:-:S02]  /*125f0*/  LOP3.LUT R8, R8, R7, RZ, 0x3c, !PT ;  /* 0x0000000708087212 */ /* 0x000fc400078e3cff */
[C---:B------:R-:W-:Y:S02]  /*12600*/  IADD3 R5, P3, R20.reuse, 0x7800, RZ ;  /* 0x0000780014057810 */ /* 0x040fe40007f7e0ff */
[----:B------:R-:W-:Y:S01]  /*12610*/  LOP3.LUT R7, R20, 0x180, RZ, 0xc0, !PT ;  /* 0x0000018014077812 */ /* 0x000fe200078ec0ff */
[----:B-1----:R1:W-:Y:S01]  /*12620*/  @!P0 ST.E desc[UR42][R46.64], R3 ;  /* 0x000000032e008985 */ /* 0x0023e2000c10192a */
[----:B------:R-:W-:Y:S01]  /*12630*/  LOP3.LUT R4, R5, 0x180, RZ, 0xc0, !PT ;  /* 0x0000018005047812 */ /* 0x000fe200078ec0ff */
[----:B------:R-:W-:Y:S01]  /*12640*/  IMAD R41, R41, UR4, RZ ;  /* 0x0000000429297c24 */ /* 0x000fe2000f8e02ff */
[----:B------:R-:W-:Y:S01]  /*12650*/  SHF.R.U64 R7, R7, 0x3, RZ ;  /* 0x0000000307077819 */ /* 0x000fe200000012ff */
[----:B0-----:R-:W-:Y:S01]  /*12660*/  IMAD R0, R54, 0x60, R53 ;  /* 0x0000006036007824 */ /* 0x001fe200078e0235 */
[----:B-1----:R-:W0:Y:S01]  /*12670*/  @P1 LDC R47, c[0x0][0xbf0] ;  /* 0x0002fc00ff2f1b82 */ /* 0x002e220000000800 */
[----:B------:R-:W-:Y:S01]  /*12680*/  SHF.R.U64 R4, R4, 0x3, RZ ;  /* 0x0000000304047819 */ /* 0x000fe200000012ff */
[C---:B------:R-:W-:Y:S01]  /*12690*/  IMAD R45, R40.reuse, UR5, R41 ;  /* 0x00000005282d7c24 */ /* 0x040fe2000f8e0229 */
[----:B------:R-:W-:Y:S01]  /*126a0*/  LOP3.LUT R20, R7, R20, RZ, 0x3c, !PT ;  /* 0x0000001407147212 */ /* 0x000fe200078e3cff */
[----:B------:R-:W-:Y:S01]  /*126b0*/  IMAD.WIDE.U32 R40, R40, UR4, RZ ;  /* 0x0000000428287c25 */ /* 0x000fe2000f8e00ff */
[----:B------:R-:W-:Y:S01]  /*126c0*/  LOP3.LUT R36, R4, R5, RZ, 0x3c, !PT ;  /* 0x0000000504247212 */ /* 0x000fe200078e3cff */
[----:B------:R-:W-:Y:S01]  /*126d0*/  ULDC.64 UR4, c[0x0][0xae8] ;  /* 0x0002ba0000047ab9 */ /* 0x000fe20000000a00 */
[----:B------:R-:W5:Y:S01]  /*126e0*/  LD.E.128 R8, desc[UR42][R8.64] ;  /* 0x0000002a08087980 */ /* 0x000f62000c101d00 */
[----:B------:R-:W-:-:S03]  /*126f0*/  IMAD.X R37, RZ, RZ, R21, P3 ;  /* 0x000000ffff257224 */ /* 0x000fc600018e0615 */
[----:B------:R1:W5:Y:S01]  /*12700*/  LD.E.128 R4, desc[UR42][R20.64] ;  /* 0x0000002a14047980 */ /* 0x000362000c101d00 */
[----:B------:R-:W-:-:S03]  /*12710*/  IMAD R49, R49, UR4, RZ ;  /* 0x0000000431317c24 */ /* 0x000fc6000f8e02ff */
[----:B------:R-:W5:Y:S04]  /*12720*/  LD.E.128 R12, desc[UR42][R12.64] ;  /* 0x0000002a0c0c7980 */ /* 0x000f68000c101d00 */
[----:B------:R-:W5:Y:S01]  /*12730*/  LD.E.128 R24, desc[UR42][R24.64] ;  /* 0x0000002a18187980 */ /* 0x000f62000c101d00 */
[----:B-1----:R-:W-:Y:S02]  /*12740*/  IMAD.MOV.U32 R20, RZ, RZ, R40 ;  /* 0x000000ffff147224 */ /* 0x002fe400078e0028 */
[----:B------:R-:W-:Y:S01]  /*12750*/  IMAD R40, R52, 0xc0, R0 ;  /* 0x000000c034287824 */ /* 0x000fe200078e0200 */
[----:B------:R-:W5:Y:S01]  /*12760*/  LD.E.128 R32, desc[UR42][R32.64] ;  /* 0x0000002a20207980 */ /* 0x000f62000c101d00 */
[----:B------:R-:W-:Y:S02]  /*12770*/  IMAD.IADD R21, R41, 0x1, R45 ;  /* 0x0000000129157824 */ /* 0x000fe400078e022d */
[----:B------:R-:W-:Y:S01]  /*12780*/  @P1 IMAD.HI.U32 R0, R40, R51, RZ ;  /* 0x0000003328001227 */ /* 0x000fe200078e00ff */
[----:B------:R-:W5:Y:S03]  /*12790*/  LD.E.128 R36, desc[UR42][R36.64] ;  /* 0x0000002a24247980 */ /* 0x000f66000c101d00 */
[C---:B------:R-:W-:Y:S01]  /*127a0*/  IMAD R49, R78.reuse, UR5, R49 ;  /* 0x000000054e317c24 */ /* 0x040fe2000f8e0231 */
[----:B------:R-:W-:Y:S01]  /*127b0*/  @!PT LDS RZ, [RZ] ;  /* 0x00000000fffff984 */ /* 0x000fe20000000800 */
[----:B------:R-:W-:Y:S01]  /*127c0*/  @!PT LDS RZ, [RZ] ;  /* 0x00000000fffff984 */ /* 0x000fe20000000800 */
[----:B------:R-:W-:Y:S01]  /*127d0*/  @!PT LDS RZ, [RZ] ;  /* 0x00000000fffff984 */ /* 0x000fe20000000800 */
[----:B------:R-:W-:Y:S01]  /*127e0*/  @!PT LDS RZ, [RZ] ;  /* 0x00000000fffff984 */ /* 0x000fe20000000800 */
[----:B------:R1:W-:Y:S06]  /*127f0*/  MEMBAR.ALL.CTA ;  /* 0x0000000000007992 */ /* 0x0003ec0000008000 */
[----:B-1----:R-:W1:Y:S01]  /*12800*/  FENCE.VIEW.ASYNC.S ;  /* 0x00000000000073c6 */ /* 0x002e620000000000 */
[----:B------:R-:W-:Y:S01]  /*12810*/  IMAD.WIDE.U32 R20, R78, UR4, R20 ;  /* 0x000000044e147c25 */ /* 0x000fe2000f8e0014 */
[----:B------:R-:W-:-:S03]  /*12820*/  ULDC.64 UR4, c[0x0][0xaf0] ;  /* 0x0002bc0000047ab9 */ /* 0x000fc60000000a00 */
[----:B------:R-:W-:Y:S01]  /*12830*/  IMAD.MOV.U32 R3, RZ, RZ, R40 ;  /* 0x000000ffff037224 */ /* 0x000fe200078e0028 */
[----:B0-----:R-:W-:Y:S01]  /*12840*/  @P1 SHF.R.U32.HI R3, RZ, R47, R0 ;  /* 0x0000002fff031219 */ /* 0x001fe20000011600 */
        /* <DEDUP_REMOVED lines=21> */
[----:B------:R-:W-:-:S05]  /*129a0*/  IMAD.IADD R3, R21, 0x1, R3 ;  /* 0x0000000115037824 */ /* 0x000fca00078e0203 */
[----:B------:R-:W-:Y:S02]  /*129b0*/  LEA.HI.X R3, R20, UR5, R3, 0x1, P0 ;  /* 0x0000000514037c11 */ /* 0x000fe400080f0c03 */
[----:B------:R-:W-:Y:S01]  /*129c0*/  ISETP.GE.AND P0, PT, R48, R43, PT ;  /* 0x0000002b3000720c */ /* 0x000fe20003f06270 */
[----:B------:R-:W-:Y:S02]  /*129d0*/  VIADD R0, R2, 0x2d820 ;  /* 0x0002d82002007836 */ /* 0x000fe40000000000 */
[----:B------:R-:W-:-:S03]  /*129e0*/  VIADD R51, R28, 0x40 ;  /* 0x000000401c337836 */ /* 0x000fc60000000000 */
[----:B------:R-:W-:Y:S01]  /*129f0*/  PRMT R0, RZ, 0x654, R0 ;  /* 0x00000654ff007816 */ /* 0x000fe20000000000 */
[----:B------:R-:W-:Y:S01]  /*12a00*/  VIADD R49, R28, 0x20 ;  /* 0x000000201c317836 */ /* 0x000fe20000000000 */
[----:B-1----:R0:W1:Y:S02]  /*12a10*/  SHFL.IDX PT, R40, R42, RZ, 0x1c1f ;  /* 0x001c1fff2a287589 */ /* 0x00206400000e0000 */
[----:B------:R0:W-:Y:S02]  /*12a20*/  SYNCS.ARRIVE.TRANS64.RED.A1T0 RZ, [R0+URZ], RZ ;  /* 0x000000ff00ff79a7 */ /* 0x0001e4000810043f */
[----:B------:R0:W2:Y:S01]  /*12a30*/  SHFL.IDX PT, R41, R3, RZ, 0x1c1f ;  /* 0x001c1fff03297589 */ /* 0x0000a200000e0000 */
[----:B------:R-:W-:Y:S02]  /*12a40*/  SHF.R.S32.HI R50, RZ, 0x1f, R51 ;  /* 0x0000001fff327819 */ /* 0x000fe40000011433 */
[----:B------:R-:W-:Y:S01]  /*12a50*/  SHF.R.S32.HI R52, RZ, 0x1f, R49 ;  /* 0x0000001fff347819 */ /* 0x000fe20000011431 */
[----:B------:R-:W-:Y:S06]  /*12a60*/  @P0 BRA `(.L_x_10519) ;  /* 0x0000000000300947 */ /* 0x000fec0003800000 */
        /* <DEDUP_REMOVED lines=12> */
.L_x_10519:
[----:B------:R-:W-:Y:S05]  /*12b30*/  BSYNC B1 ;  /* 0x0000000000017941 */ /* 0x000fea0003800000 */
.L_x_10518:
[----:B0-----:R-:W-:Y:S01]  /*12b40*/  VIADD R0, R48, 0x60 ;  /* 0x0000006030007836 */ /* 0x001fe20000000000 */
[----:B---3-5:R0:W3:Y:S04]  /*12b50*/  SHFL.IDX PT, R7, R3, 0x1, 0x1c1f ;  /* 0x003c1f0003077f89 */ /* 0x0280e800000e0000 */
[----:B------:R-:W-:Y:S01]  /*12b60*/  ISETP.GE.AND P0, PT, R0, R43, PT ;  /* 0x0000002b0000720c */ /* 0x000fe20003f06270 */
[----:B------:R0:W4:-:S12]  /*12b70*/  SHFL.IDX PT, R6, R42, 0x1, 0x1c1f ;  /* 0x003c1f002a067f89 */ /* 0x00011800000e0000 */
[----:B0-----:R-:W-:Y:S05]  /*12b80*/  @P0 BRA `(.L_x_10520) ;  /* 0x0000000800e40947 */ /* 0x001fea0003800000 */
[----:B------:R-:W-:Y:S02]  /*12b90*/  ULDC UR4, c[0x0][0xac8] ;  /* 0x0002b20000047ab9 */ /* 0x000fe40000000800 */
[----:B------:R-:W-:Y:S02]  /*12ba0*/  ISETP.GE.AND P2, PT, R49, UR4, PT ;  /* 0x0000000431007c0c */ /* 0x000fe4000bf46270 */
[----:B------:R-:W-:-:S11]  /*12bb0*/  ISETP.GE.AND P1, PT, R28, UR4, PT ;  /* 0x000000041c007c0c */ /* 0x000fd6000bf26270 */
[C---:B----4-:R-:W-:Y:S02]  /*12bc0*/  @!P2 LEA R12, P0, R49.reuse, R6, 0x1 ;  /* 0x00000006310ca211 */ /* 0x050fe400078008ff */
[----:B---3--:R-:W-:Y:S02]  /*12bd0*/  @!P1 IMAD.WIDE R4, R28, 0x2, R6 ;  /* 0x000000021c049825 */ /* 0x008fe400078e0206 */
        /* <DEDUP_REMOVED lines=9> */
.L_x_10516:
[----:B------:R-:W2:Y:S01]  /*12c70*/  LDL.LU R6, [R1+0x8c] ;  /* 0x00008c0001067983 */ /* 0x000ea20000300800 */
[----:B------:R-:W-:Y:S01]  /*12c80*/  ULDC.64 UR4, c[0x0][0xc00] ;  /* 0x0003000000047ab9 */ /* 0x000fe20000000a00 */
[----:B------:R-:W-:Y:S01]  /*12c90*/  IMAD.MOV.U32 R0, RZ, RZ, RZ ;  /* 0x000000ffff007224 */ /* 0x000fe200078e00ff */
[----:B------:R-:W3:Y:S01]  /*12ca0*/  LDC R21, c[0x0][0xbe8] ;  /* 0x0002fa00ff157b82 */ /* 0x000ee20000000800 */
[----:B------:R-:W4:Y:S01]  /*12cb0*/  LDL.LU R3, [R1+0x90] ;  /* 0x0000900001037983 */ /* 0x000f220000300800 */
[----:B------:R-:W-:-:S04]  /*12cc0*/  ISETP.NE.U32.AND P0, PT, RZ, UR4, PT ;  /* 0x00000004ff007c0c */ /* 0x000fc8000bf05070 */
[----:B------:R-:W-:Y:S02]  /*12cd0*/  ISETP.NE.AND.EX P0, PT, RZ, UR5, PT, P0 ;  /* 0x00000005ff007c0c */ /* 0x000fe4000bf05300 */
[----:B--2---:R-:W-:-:S04]  /*12ce0*/  IADD3 R4, P1, R6, UR4, RZ ;  /* 0x0000000406047c10 */ /* 0x004fc8000ff3e0ff */
[----:B----4-:R-:W-:Y:S01]  /*12cf0*/  IADD3.X R5, R3, UR5, RZ, P1, !PT ;  /* 0x0000000503057c10 */ /* 0x010fe20008ffe4ff */
[----:B------:R-:W-:Y:S02]  /*12d00*/  ULDC.64 UR4, c[0x0][0xc08] ;  /* 0x0003020000047ab9 */ /* 0x000fe40000000a00 */
[----:B------:R-:W-:-:S04]  /*12d10*/  ISETP.NE.U32.AND P1, PT, RZ, UR4, PT ;  /* 0x00000004ff007c0c */ /* 0x000fc8000bf25070 */
[----:B------:R2:W5:Y:S01]  /*12d20*/  @P0 LDG.E R0, desc[UR42][R4.64] ;  /* 0x0000002a04000981 */ /* 0x000562000c1e1900 */
[----:B------:R-:W-:Y:S01]  /*12d30*/  ISETP.NE.AND.EX P1, PT, RZ, UR5, PT, P1 ;  /* 0x00000005ff007c0c */ /* 0x000fe2000bf25310 */
[----:B------:R-:W1:-:S12]  /*12d40*/  S2R R9, SR_TID.X ;  /* 0x0000000000097919 */ /* 0x000e580000002100 */
[----:B------:R-:W-:Y:S01]  /*12d50*/  @P1 IADD3 R6, P2, R6, UR4, RZ ;  /* 0x0000000406061c10 */ /* 0x000fe2000ff5e0ff */
[----:B------:R-:W-:Y:S02]  /*12d60*/  ULDC UR4, c[0x0][0xa88] ;  /* 0x0002a20000047ab9 */ /* 0x000fe40000000800 */
[----:B------:R-:W-:Y:S01]  /*12d70*/  IMAD.U32 R8, RZ, RZ, UR4 ;  /* 0x00000004ff087e24 */ /* 0x000fe2000f8e00ff */
[----:B------:R-:W-:-:S05]  /*12d80*/  @P1 IADD3.X R7, R3, UR5, RZ, P2, !PT ;  /* 0x0000000503071c10 */ /* 0x000fca00097fe4ff */
[----:B------:R2:W5:Y:S01]  /*12d90*/  @P1 LDG.E R8, desc[UR42][R6.64] ;  /* 0x0000002a06081981 */ /* 0x000562000c1e1900 */
[----:B---3--:R-:W-:Y:S01]  /*12da0*/  ISETP.NE.AND P2, PT, R21, 0x1, PT ;  /* 0x000000011500780c */ /* 0x008fe20003f45270 */
[----:B-1----:R-:W-:-:S12]  /*12db0*/  VIADD R28, R9, 0xffffff80 ;  /* 0xffffff80091c7836 */ /* 0x002fd80000000000 */
[----:B------:R-:W1:Y:S01]  /*12dc0*/  @P2 LDC R20, c[0x0][0xbec] ;  /* 0x0002fb00ff142b82 */ /* 0x000e620000000800 */
[----:B------:R-:W-:-:S07]  /*12dd0*/  ISETP.GE.AND P3, PT, R28, 0xc0, PT ;  /* 0x000000c01c00780c */ /* 0x000fce0003f66270 */
[----:B------:R-:W3:Y:S01]  /*12de0*/  @P2 LDC R25, c[0x0][0xbf0] ;  /* 0x0002fc00ff192b82 */ /* 0x000ee20000000800 */
[----:B--2---:R-:W-:Y:S05]  /*12df0*/  @P1 BRA `(.L_x_10521) ;  /* 0x0000000000101947 */ /* 0x004fea0003800000 */
[----:B------:R-:W-:Y:S05]  /*12e00*/  @!P0 BRA `(.L_x_10521) ;  /* 0x00000000000c8947 */ /* 0x000fea0003800000 */
[----:B------:R-:W2:Y:S04]  /*12e10*/  LDG.E R3, desc[UR42][R4.64] ;  /* 0x0000002a04037981 */ /* 0x000ea8000c1e1900 */
[----:B-----5:R-:W2:Y:S02]  /*12e20*/  LDG.E R8, desc[UR42][R4.64+0x4] ;  /* 0x0000042a04087981 */ /* 0x020ea4000c1e1900 */
[----:B--2---:R-:W-:-:S07]  /*12e30*/  IMAD.IADD R8, R8, 0x1, -R3 ;  /* 0x0000000108087824 */ /* 0x004fce00078e0a03 */
.L_x_10521:
[----:B------:R-:W2:Y:S04]  /*12e40*/  LDL.LU R4, [R1+0x94] ;  /* 0x0000940001047983 */ /* 0x000ea80000300800 */
[----:B------:R-:W4:Y:S04]  /*12e50*/  LDL.LU R3, [R1+0x9c] ;  /* 0x00009c0001037983 */ /* 0x000f280000300800 */
[----:B------:R-:W3:Y:S04]  /*12e60*/  LDL R24, [R1+0x88] ;  /* 0x0000880001187983 */ /* 0x000ee80000100800 */
[----:B------:R0:W5:Y:S01]  /*12e70*/  LDL R26, [R1+0x98] ;  /* 0x00009800011a7983 */ /* 0x0001620000100800 */
[----:B------:R-:W-:Y:S01]  /*12e80*/  BSSY B1, `(.L_x_10522) ;  /* 0x000002d000017945 */ /* 0x000fe20003800000 */
[----:B-----5:R-:W-:-:S02]  /*12e90*/  SHF.R.S32.HI R11, RZ, 0x1f, R0 ;  /* 0x0000001fff0b7819 */ /* 0x020fc40000011400 */
[----:B--2---:R-:W-:Y:S02]  /*12ea0*/  SEL R13, R4, RZ, !P0 ;  /* 0x000000ff040d7207 */ /* 0x004fe40004000000 */
[----:B----4-:R-:W-:Y:S02]  /*12eb0*/  SEL R12, R3, RZ, !P0 ;  /* 0x000000ff030c7207 */ /* 0x010fe40004000000 */
[----:B---3--:R-:W-:Y:S01]  /*12ec0*/  SHF.R.S32.HI R10, RZ, 0x1f, R24 ;  /* 0x0000001fff0a7819 */ /* 0x008fe20000011418 */
        /* <DEDUP_REMOVED lines=13> */
[C---:B------:R-:W-:Y:S02]  /*12fa0*/  IMAD R7, R24.reuse, UR5, R7 ;  /* 0x0000000518077c24 */ /* 0x040fe4000f8e0207 */
[----:B------:R-:W-:Y:S01]  /*12fb0*/  IMAD.WIDE.U32 R4, R24, UR4, R4 ;  /* 0x0000000418047c25 */ /* 0x000fe2000f8e0004 */
[----:B------:R-:W-:-:S02]  /*12fc0*/  ULDC.64 UR4, c[0x0][0xb98] ;  /* 0x0002e60000047ab9 */ /* 0x000fc40000000a00 */
[----:B------:R-:W0:Y:S01]  /*12fd0*/  @P0 LDC R6, c[0x0][0xbec] ;  /* 0x0002fb00ff060b82 */ /* 0x000e220000000800 */
[----:B------:R-:W-:Y:S02]  /*12fe0*/  IMAD.IADD R5, R5, 0x1, R7 ;  /* 0x0000000105057824 */ /* 0x000fe400078e0207 */
[----:B------:R-:W-:-:S05]  /*12ff0*/  IMAD.WIDE.U32 R4, R13, UR4, R4 ;  /* 0x000000040d047c25 */ /* 0x000fca000f8e0004 */
[----:B------:R-:W2:Y:S01]  /*13000*/  @P0 LDC R15, c[0x0][0xbf0] ;  /* 0x0002fc00ff0f0b82 */ /* 0x000ea20000000800 */
        /* <DEDUP_REMOVED lines=20> */
.L_x_10523:
[----:B------:R-:W-:Y:S05]  /*13150*/  BSYNC B1 ;  /* 0x0000000000017941 */ /* 0x000fea0003800000 */
.L_x_10522:
[--C-:B------:R-:W-:Y:S01]  /*13160*/  SHF.R.S32.HI R14, RZ, 0x1f, R28.reuse ;  /* 0x0000001fff0e7819 */ /* 0x100fe2000001141c */
[----:B------:R-:W-:Y:S01]  /*13170*/  ULDC.64 UR4, c[0x0][0xaa0] ;  /* 0x0002a80000047ab9 */ /* 0x000fe20000000a00 */
[----:B------:R-:W-:Y:S01]  /*13180*/  SHF.R.S32.HI R27, RZ, 0x1f, R28 ;  /* 0x0000001fff1b7819 */ /* 0x000fe2000001141c */
[----:B0-----:R-:W-:Y:S01]  /*13190*/  IMAD R3, R11, UR4, RZ ;  /* 0x000000040b037c24 */ /* 0x001fe2000f8e02ff */
[-C--:B------:R-:W-:Y:S01]  /*131a0*/  LEA.HI R14, R14, R28.reuse, RZ, 0x2 ;  /* 0x0000001c0e0e7211 */ /* 0x080fe200078f10ff */
[----:B------:R-:W-:Y:S01]  /*131b0*/  IMAD.WIDE.U32 R4, R0, UR4, RZ ;  /* 0x0000000400047c25 */ /* 0x000fe2000f8e00ff */
[----:B------:R-:W-:Y:S02]  /*131c0*/  LEA.HI R27, R27, R28, RZ, 0x2 ;  /* 0x0000001c1b1b7211 */ /* 0x000fe400078f10ff */
[----:B------:R-:W-:Y:S01]  /*131d0*/  LOP3.LUT R14, R14, 0xfffffffc, RZ, 0xc0, !PT ;  /* 0xfffffffc0e0e7812 */ /* 0x000fe200078ec0ff */
[----:B------:R-:W-:Y:S01]  /*131e0*/  IMAD R3, R0, UR5, R3 ;  /* 0x0000000500037c24 */ /* 0x000fe2000f8e0203 */
[----:B------:R-:W-:Y:S01]  /*131f0*/  SHF.R.S32.HI R27, RZ, 0x2, R27 ;  /* 0x00000002ff1b7819 */ /* 0x000fe2000001141b */
[----:B------:R-:W-:-:S02]  /*13200*/  ULDC.64 UR4, c[0x0][0xae8] ;  /* 0x0002ba0000047ab9 */ /* 0x000fc40000000a00 */
[----:B------:R-:W-:Y:S02]  /*13210*/  IMAD.IADD R14, R28, 0x1, -R14 ;  /* 0x000000011c0e7824 */ /* 0x000fe400078e0a0e */
[----:B------:R-:W-:Y:S02]  /*13220*/  IMAD.IADD R5, R5, 0x1, R3 ;  /* 0x0000000105057824 */ /* 0x000fe400078e0203 */
[----:B------:R-:W-:Y:S02]  /*13230*/  IMAD R0, R14, 0x60, R27 ;  /* 0x000000600e007824 */ /* 0x000fe400078e021b */
[----:B------:R-:W-:Y:S02]  /*13240*/  IMAD R6, R10, UR4, RZ ;  /* 0x000000040a067c24 */ /* 0x000fe4000f8e02ff */
[----:B------:R-:W-:Y:S02]  /*13250*/  IMAD R9, R26, 0xc0, R0 ;  /* 0x000000c01a097824 */ /* 0x000fe400078e0200 */
[----:B------:R-:W-:-:S02]  /*13260*/  IMAD R7, R24, UR5, R6 ;  /* 0x0000000518077c24 */ /* 0x000fc4000f8e0206 */
[----:B-1----:R-:W-:-:S04]  /*13270*/  @P2 IMAD.HI.U32 R0, R9, R20, RZ ;  /* 0x0000001409002227 */ /* 0x002fc800078e00ff */
        /* <DEDUP_REMOVED lines=23> */
[----:B------:R-:W-:Y:S01]  /*133f0*/  IMAD.SHL.U32 R9, R14, 0x8, RZ ;  /* 0x000000080e097824 */ /* 0x000fe200078e00ff */
[C---:B------:R-:W-:Y:S01]  /*13400*/  LEA R0, P0, R4.reuse, UR4, 0x1 ;  /* 0x0000000404007c11 */ /* 0x040fe2000f8008ff */
[----:B------:R-:W-:Y:S01]  /*13410*/  IMAD.IADD R3, R5, 0x1, R3 ;  /* 0x0000000105037824 */ /* 0x000fe200078e0203 */
[----:B------:R-:W-:Y:S01]  /*13420*/  UMOV UR4, 0xffffffff ;  /* 0xffffffff00047882 */ /* 0x000fe20000000000 */
[C---:B------:R-:W-:Y:S02]  /*13430*/  VIADD R10, R9.reuse, 0x20 ;  /* 0x00000020090a7836 */ /* 0x040fe40000000000 */
[----:B------:R-:W-:Y:S01]  /*13440*/  VIADD R7, R9, 0x40 ;  /* 0x0000004009077836 */ /* 0x000fe20000000000 */
[----:B------:R-:W-:Y:S02]  /*13450*/  LEA.HI.X R4, R4, UR5, R3, 0x1, P0 ;  /* 0x0000000504047c11 */ /* 0x000fe400080f0c03 */
[----:B------:R-:W-:-:S02]  /*13460*/  SHF.R.S32.HI R20, RZ, 0x1f, R10 ;  /* 0x0000001fff147819 */ /* 0x000fc4000001140a */
[----:B------:R-:W-:Y:S01]  /*13470*/  SHF.R.S32.HI R24, RZ, 0x1f, R7 ;  /* 0x0000001fff187819 */ /* 0x000fe20000011407 */
[----:B------:R-:W-:Y:S06]  /*13480*/  BRA.DIV UR4, `(.L_x_10524) ;  /* 0x0000007604d87947 */ /* 0x000fec000b800000 */
[----:B------:R0:W1:Y:S04]  /*13490*/  SHFL.IDX PT, R3, R4, RZ, 0x1c1f ;  /* 0x001c1fff04037589 */ /* 0x00006800000e0000 */
[----:B------:R0:W2:Y:S02]  /*134a0*/  SHFL.IDX PT, R14, R0, RZ, 0x1c1f ;  /* 0x001c1fff000e7589 */ /* 0x0000a400000e0000 */
.L_x_10686:
[----:B------:R-:W-:Y:S01]  /*134b0*/  IMAD R21, R8, R21, RZ ;  /* 0x0000001508157224 */ /* 0x000fe200078e02ff */
[----:B------:R-:W-:Y:S01]  /*134c0*/  BSSY B1, `(.L_x_10525) ;  /* 0x0000011000017945 */ /* 0x000fe20003800000 */
[----:B------:R-:W-:-:S05]  /*134d0*/  IMAD R6, R26, 0xc0, R27 ;  /* 0x000000c01a067824 */ /* 0x000fca00078e021b */
[----:B------:R-:W-:-:S13]  /*134e0*/  ISETP.GE.AND P0, PT, R6, R21, PT ;  /* 0x000000150600720c */ /* 0x000fda0003f06270 */
[----:B------:R-:W-:Y:S05]  /*134f0*/  @P0 BRA `(.L_x_10526) ;  /* 0x0000000000340947 */ /* 0x000fea0003800000 */
[----:B------:R-:W-:Y:S02]  /*13500*/  ULDC UR4, c[0x0][0xac8] ;  /* 0x0002b20000047ab9 */ /* 0x000fe40000000800 */
[----:B------:R-:W-:Y:S02]  /*13510*/  ISETP.GE.AND P2, PT, R9, UR4, PT ;  /* 0x0000000409007c0c */ /* 0x000fe4000bf46270 */
[----:B------:R-:W-:Y:S02]  /*13520*/  ISETP.GE.AND P3, PT, R10, UR4, PT ;  /* 0x000000040a007c0c */ /* 0x000fe4000bf66270 */
[----:B------:R-:W-:-:S09]  /*13530*/  ISETP.GE.AND P4, PT, R7, UR4, PT ;  /* 0x0000000407007c0c */ /* 0x000fd2000bf86270 */
[----:B-1----:R-:W-:Y:S02]  /*13540*/  @!P2 IMAD.MOV.U32 R15, RZ, RZ, R3 ;  /* 0x000000ffff0fa224 */ /* 0x002fe400078e0003 */
[CC--:B--2---:R-:W-:Y:S02]  /*13550*/  @!P3 LEA R26, P0, R10.reuse, R14.reuse, 0x1 ;  /* 0x0000000e0a1ab211 */ /* 0x0c4fe400078008ff */
[----:B------:R-:W-:Y:S01]  /*13560*/  @!P4 LEA R32, P1, R7, R14, 0x1 ;  /* 0x0000000e0720c211 */ /* 0x000fe200078208ff */
[----:B------:R-:W-:Y:S01]  /*13570*/  @!P2 IMAD.WIDE R12, R9, 0x2, R14 ;  /* 0x00000002090ca825 */ /* 0x000fe200078e020e */
[-C--:B------:R-:W-:Y:S02]  /*13580*/  @!P3 LEA.HI.X R27, R10, R3.reuse, R20, 0x1, P0 ;  /* 0x000000030a1bb211 */ /* 0x080fe400000f0c14 */
[----:B------:R-:W-:Y:S02]  /*13590*/  @!P4 LEA.HI.X R33, R7, R3, R24, 0x1, P1 ;  /* 0x000000030721c211 */ /* 0x000fe400008f0c18 */
[----:B------:R3:W-:Y:S04]  /*135a0*/  @!P2 ST.E.128 desc[UR42][R12.64], RZ ;  /* 0x000000ff0c00a985 */ /* 0x0007e8000c101d2a */
[----:B------:R3:W-:Y:S04]  /*135b0*/  @!P3 ST.E.128 desc[UR42][R26.64], RZ ;  /* 0x000000ff1a00b985 */ /* 0x0007e8000c101d2a */
[----:B------:R3:W-:Y:S02]  /*135c0*/  @!P4 ST.E.128 desc[UR42][R32.64], RZ ;  /* 0x000000ff2000c985 */ /* 0x0007e4000c101d2a */
.L_x_10526:
[----:B------:R-:W-:Y:S05]  /*135d0*/  BSYNC B1 ;  /* 0x0000000000017941 */ /* 0x000fea0003800000 */
.L_x_10525:
[----:B------:R-:W-:-:S03]  /*135e0*/  UMOV UR4, 0xffffffff ;  /* 0xffffffff00047882 */ /* 0x000fc60000000000 */
[----:B------:R-:W-:Y:S05]  /*135f0*/  BRA.DIV UR4, `(.L_x_10527) ;  /* 0x0000007604b07947 */ /* 0x000fea000b800000 */
[----:B-1----:R1:W4:Y:S04]  /*13600*/  SHFL.IDX PT, R3, R4, 0x1, 0x1c1f ;  /* 0x003c1f0004037f89 */ /* 0x00232800000e0000 */
[----:B--2---:R1:W2:Y:S02]  /*13610*/  SHFL.IDX PT, R14, R0, 0x1, 0x1c1f ;  /* 0x003c1f00000e7f89 */ /* 0x0042a400000e0000 */
.L_x_10690:
[----:B01----:R-:W-:-:S05]  /*13620*/  VIADD R0, R6, 0x60 ;  /* 0x0000006006007836 */ /* 0x003fca0000000000 */
[----:B------:R-:W-:-:S13]  /*13630*/  ISETP.GE.AND P0, PT, R0, R21, PT ;  /* 0x000000150000720c */ /* 0x000fda0003f06270 */
[----:B------:R-:W-:Y:S05]  /*13640*/  @P0 BRA `(.L_x_10520) ;  /* 0x0000000000340947 */ /* 0x000fea0003800000 */
[----:B------:R-:W-:Y:S02]  /*13650*/  ULDC UR4, c[0x0][0xac8] ;  /* 0x0002b20000047ab9 */ /* 0x000fe40000000800 */
[----:B------:R-:W-:Y:S02]  /*13660*/  ISETP.GE.AND P2, PT, R9, UR4, PT ;  /* 0x0000000409007c0c */ /* 0x000fe4000bf46270 */
[----:B------:R-:W-:Y:S02]  /*13670*/  ISETP.GE.AND P3, PT, R10, UR4, PT ;  /* 0x000000040a007c0c */ /* 0x000fe4000bf66270 */
[----:B------:R-:W-:-:S09]  /*13680*/  ISETP.GE.AND P4, PT, R7, UR4, PT ;  /* 0x0000000407007c0c */ /* 0x000fd2000bf86270 */
[----:B----4-:R-:W-:Y:S02]  /*13690*/  @!P2 IMAD.MOV.U32 R15, RZ, RZ, R3 ;  /* 0x000000ffff0fa224 */ /* 0x010fe400078e0003 */
        /* <DEDUP_REMOVED lines=8> */
.L_x_10520:
[----:B------:R-:W-:Y:S05]  /*13720*/  BSYNC B0 ;  /* 0x0000000000007941 */ /* 0x000fea0003800000 */
.L_x_10515:
[----:B------:R-:W-:Y:S02]  /*13730*/  ULDC UR4, c[0x0][0xc3c] ;  /* 0x00030f0000047ab9 */ /* 0x000fe40000000800 */
[----:B------:R-:W-:-:S13]  /*13740*/  ISETP.GE.AND P0, PT, R31, UR4, PT ;  /* 0x000000041f007c0c */ /* 0x000fda000bf06270 */
[----:B------:R-:W-:Y:S05]  /*13750*/  @!P0 BRA `(.L_x_10528) ;  /* 0xfffffedc00688947 */ /* 0x000fea000383ffff */
[----:B------:R-:W-:Y:S05]  /*13760*/  BRA `(.L_x_10386) ;  /* 0x0000006800487947 */ /* 0x000fea0003800000 */
.L_x_10384:
        /* <DEDUP_REMOVED lines=16> */
.L_x_10529:
        /* <DEDUP_REMOVED lines=42> */
.L_x_10535:
        /* <DEDUP_REMOVED lines=12> */
.L_x_10534:
[----:B------:R-:W-:Y:S05]  /*13bd0*/  BSYNC B0 ;  /* 0x0000000000007941 */ /* 0x000fea0003800000 */
.L_x_10533:
        /* <DEDUP_REMOVED lines=21> */
.L_x_10531:
        /* <DEDUP_REMOVED lines=15> */
.L_x_10536:
        /* <DEDUP_REMOVED lines=24> */
[----:B------:R-:W-:Y:S01]  /*13fa0*/  IADD3 R17, -R2, RZ, RZ ;  /* 0x000000ff02117210 */ /* 0x000fe20007ffe1ff */
[----:B------:R-:W-:-:S04]  /*13fb0*/  IMAD.MOV.U32 R18, RZ, RZ, R2 ;  /* 0x000000ffff127224 */ /* 0x000fc800078e0002 */
[----:B------:R-:W-:Y:S01]  /*13fc0*/  IMAD R17, R0, R17, R9 ;  /* 0x0000001100117224 */ /* 0x000fe200078e0209 */
[----:B------:R-:W-:Y:S06]  /*13fd0*/  BRA `(.L_x_10537) ;  /* 0x00000000000c7947 */ /* 0x000fec0003800000 */
.L_x_10532:
[----:B------:R-:W-:Y:S02]  /*13fe0*/  IMAD.MOV.U32 R17, RZ, RZ, RZ ;  /* 0x000000ffff117224 */ /* 0x000fe400078e00ff */
[----:B------:R-:W-:Y:S02]  /*13ff0*/  IMAD.U32 R16, RZ, RZ, UR6 ;  /* 0x00000006ff107e24 */ /* 0x000fe4000f8e00ff */
[----:B------:R-:W-:-:S07]  /*14000*/  IMAD.MOV.U32 R18, RZ, RZ, RZ ;  /* 0x000000ffff127224 */ /* 0x000fce00078e00ff */
.L_x_10537:
[----:B------:R-:W-:-:S13]  /*14010*/  ISETP.NE.AND P0, PT, R5, RZ, PT ;  /* 0x000000ff0500720c */ /* 0x000fda0003f05270 */
[----:B------:R-:W0:Y:S01]  /*14020*/  @!P0 S2R R3, SR_CgaCtaId ;  /* 0x0000000000038919 */ /* 0x000e220000008800 */
[----:B------:R-:W-:-:S04]  /*14030*/  @!P0 MOV R0, 0x400 ;  /* 0x0000040000008802 */ /* 0x000fc80000000f00 */
[----:B0-----:R-:W-:-:S05]  /*14040*/  @!P0 LEA R0, R3, R0, 0x18 ;  /* 0x0000000003008211 */ /* 0x001fca00078ec0ff */
[----:B------:R0:W-:Y:S01]  /*14050*/  @!P0 STS.128 [R0+0x2d8d0], R16 ;  /* 0x02d8d01000008388 */ /* 0x0001e20000000c00 */
[----:B------:R-:W-:Y:S06]  /*14060*/  BAR.ARV 0x5, 0x200 ;  /* 0x0148000000007b1d */ /* 0x000fec0000002000 */
.L_x_10530:
[----:B0-----:R-:W-:Y:S01]  /*14070*/  IMAD.MOV.U32 R0, RZ, RZ, 0x1 ;  /* 0x00000001ff007424 */ /* 0x001fe200078e00ff */
[----:B------:R-:W-:Y:S01]  /*14080*/  ULDC UR4, c[0x0][0xc3c] ;  /* 0x00030f0000047ab9 */ /* 0x000fe20000000800 */
[----:B------:R-:W-:Y:S01]  /*14090*/  IMAD.MOV.U32 R26, RZ, RZ, RZ ;  /* 0x000000ffff1a7224 */ /* 0x000fe200078e00ff */
[----:B-1----:R-:W-:Y:S02]  /*140a0*/  ISETP.GE.AND P0, PT, R19, UR4, PT ;  /* 0x0000000413007c0c */ /* 0x002fe4000bf06270 */
[----:B------:R0:W-:Y:S04]  /*140b0*/  STL [R1], R0 ;  /* 0x0000000001007387 */ /* 0x0001e80000100800 */
[----:B------:R0:W-:Y:S07]  /*140c0*/  STL [R1+0x40], RZ ;  /* 0x000040ff01007387 */ /* 0x0001ee0000100800 */
[----:B------:R-:W-:Y:S05]  /*140d0*/  @P0 BRA `(.L_x_10538) ;  /* 0x0000005c00080947 */ /* 0x000fea0003800000 */
[----:B------:R-:W1:Y:S01]  /*140e0*/  S2R R7, SR_TID.X ;  /* 0x0000000000077919 */ /* 0x000e620000002100 */
[----:B------:R-:W2:Y:S01]  /*140f0*/  S2UR UR5, SR_CgaCtaId ;  /* 0x00000000000579c3 */ /* 0x000ea20000008800 */
[----:B------:R-:W-:Y:S01]  /*14100*/  UMOV UR4, 0x400 ;  /* 0x0000040000047882 */ /* 0x000fe20000000000 */
[----:B------:R-:W-:Y:S01]  /*14110*/  BSSY B8, `(.L_x_10538) ;  /* 0x00005be000087945 */ /* 0x000fe20003800000 */
[----:B------:R-:W-:Y:S01]  /*14120*/  IMAD.MOV.U32 R28, RZ, RZ, RZ ;  /* 0x000000ffff1c7224 */ /* 0x000fe200078e00ff */
[----:B------:R-:W-:Y:S01]  /*14130*/  ULDC.64 UR40, c[0x0][0x198] ;  /* 0x0000660000287ab9 */ /* 0x000fe20000000a00 */
[----:B------:R-:W-:Y:S01]  /*14140*/  IMAD.MOV.U32 R26, RZ, RZ, RZ ;  /* 0x000000ffff1a7224 */ /* 0x000fe200078e00ff */
[----:B------:R-:W-:Y:S01]  /*14150*/  ULOP3.LUT UR38, UR36, 0x2, URZ, 0xfc, !UPT ;  /* 0x0000000224267892 */ /* 0x000fe2000f8efc3f */
[----:B------:R-:W-:Y:S01]  /*14160*/  ULDC UR37, c[0x0][0xc] ;  /* 0x0000030000257ab9 */ /* 0x000fe20000000800 */
[----:B--2---:R-:W-:-:S06]  /*14170*/  ULEA UR4, UR5, UR4, 0x18 ;  /* 0x0000000405047291 */ /* 0x004fcc000f8ec03f */
[----:B------:R-:W-:Y:S01]  /*14180*/  IMAD.U32 R22, RZ, RZ, UR4 ;  /* 0x00000004ff167e24 */ /* 0x000fe2000f8e00ff */
[C---:B-1----:R-:W-:Y:S01]  /*14190*/  LOP3.LUT R6, R7.reuse, 0x7f, RZ, 0xc0, !PT ;  /* 0x0000007f07067812 */ /* 0x042fe200078ec0ff */
[----:B0-----:R-:W-:-:S04]  /*141a0*/  IMAD.SHL.U32 R0, R7, 0x8, RZ ;  /* 0x0000000807007824 */ /* 0x001fc800078e00ff */
[----:B------:R-:W-:Y:S01]  /*141b0*/  IMAD.SHL.U32 R4, R6, 0x8, RZ ;  /* 0x0000000806047824 */ /* 0x000fe200078e00ff */
[C---:B------:R-:W-:Y:S02]  /*141c0*/  LOP3.LUT R3, R0.reuse, 0x20, RZ, 0xc0, !PT ;  /* 0x0000002000037812 */ /* 0x040fe400078ec0ff */
[----:B------:R-:W-:Y:S02]  /*141d0*/  LOP3.LUT R2, R0, 0xd8, RZ, 0xc0, !PT ;  /* 0x000000d800027812 */ /* 0x000fe400078ec0ff */
[----:B------:R-:W-:Y:S01]  /*141e0*/  LOP3.LUT R3, R3, 0x300, R4, 0xf8, !PT ;  /* 0x0000030003037812 */ /* 0x000fe200078ef804 */
[----:B------:R-:W-:Y:S01]  /*141f0*/  IMAD.MOV.U32 R4, RZ, RZ, 0x1 ;  /* 0x00000001ff047424 */ /* 0x000fe200078e00ff */
[----:B------:R-:W-:Y:S02]  /*14200*/  LOP3.LUT R2, R2, 0x18, R7, 0x78, !PT ;  /* 0x0000001802027812 */ /* 0x000fe400078e7807 */
[----:B------:R-:W-:Y:S02]  /*14210*/  LOP3.LUT R0, R0, 0x18, RZ, 0xc0, !PT ;  /* 0x0000001800007812 */ /* 0x000fe400078ec0ff */
[----:B------:R-:W-:Y:S01]  /*14220*/  LOP3.LUT R5, R3, R2, RZ, 0xfc, !PT ;  /* 0x0000000203057212 */ /* 0x000fe200078efcff */
[----:B------:R-:W-:Y:S01]  /*14230*/  IMAD.SHL.U32 R2, R7, 0x20, RZ ;  /* 0x0000002007027824 */ /* 0x000fe200078e00ff */
[----:B------:R-:W-:-:S03]  /*14240*/  SHF.R.U32.HI R3, RZ, 0x2, R6 ;  /* 0x00000002ff037819 */ /* 0x000fc60000011606 */
[----:B------:R-:W-:Y:S01]  /*14250*/  STL [R1+0x14], R5 ;  /* 0x0000140501007387 */ /* 0x000fe20000100800 */
[----:B------:R-:W-:-:S03]  /*14260*/  LOP3.LUT R2, R2, 0x60, RZ, 0xc0, !PT ;  /* 0x0000006002027812 */ /* 0x000fc600078ec0ff */
[----:B------:R-:W-:Y:S04]  /*14270*/  STL [R1+0x4], R4 ;  /* 0x0000040401007387 */ /* 0x000fe80000100800 */
[----:B------:R-:W-:Y:S04]  /*14280*/  STL [R1+0x40], RZ ;  /* 0x000040ff01007387 */ /* 0x000fe80000100800 */
[----:B------:R0:W-:Y:S02]  /*14290*/  STL [R1], R4 ;  /* 0x0000000401007387 */ /* 0x0001e40000100800 */
[----:B0-----:R-:W-:-:S02]  /*142a0*/  LOP3.LUT R4, R3, R2, RZ, 0xfc, !PT ;  /* 0x0000000203047212 */ /* 0x001fc400078efcff */
[C---:B------:R-:W-:Y:S02]  /*142b0*/  LOP3.LUT R3, R0.reuse, 0x20, RZ, 0xfc, !PT ;  /* 0x0000002000037812 */ /* 0x040fe400078efcff */
[----:B------:R-:W-:Y:S01]  /*142c0*/  LOP3.LUT R2, R0, 0x40, RZ, 0xfc, !PT ;  /* 0x0000004000027812 */ /* 0x000fe200078efcff */
[----:B------:R-:W-:-:S05]  /*142d0*/  IMAD R0, R5, 0x2, R22 ;  /* 0x0000000205007824 */ /* 0x000fca00078e0216 */
[----:B------:R0:W-:Y:S02]  /*142e0*/  STL [R1+0x28], R0 ;  /* 0x0000280001007387 */ /* 0x0001e40000100800 */
.L_x_10639:
[----:B01----:R-:W1:Y:S02]  /*142f0*/  LDC.64 R2, c[0x0][0xc88] ;  /* 0x00032200ff027b82 */ /* 0x003e640000000a00 */
[----:B-1----:R-:W-:-:S05]  /*14300*/  IMAD.WIDE R2, R19, 0x4, R2 ;  /* 0x0000000413027825 */ /* 0x002fca00078e0202 */
[----:B------:R-:W0:Y:S01]  /*14310*/  LDG.E R29, desc[UR42][R2.64] ;  /* 0x0000002a021d7981 */ /* 0x000e22000c1e1900 */
        /* <DEDUP_REMOVED lines=8> */
[----:B0-----:R-:W-:-:S11]  /*143a0*/  SHF.R.S32.HI R0, RZ, 0x1f, R29 ;  /* 0x0000001fff007819 */ /* 0x001fd6000001141d */
        /* <DEDUP_REMOVED lines=28> */
[----:B--2---:R1:W-:Y:S01]  /*14570*/  STL [R1+0x20], R9 ;  /* 0x0000200901007387 */ /* 0x0043e20000100800 */
[----:B------:R-:W-:Y:S01]  /*14580*/  UISETP.NE.AND.EX UP0, UPT, UR5, URZ, UPT, UP0 ;  /* 0x0000003f0500728c */ /* 0x000fe2000bf05300 */
[----:B------:R-:W-:Y:S02]  /*14590*/  ULDC UR4, c[0x0][0x424] ;  /* 0x0001090000047ab9 */ /* 0x000fe40000000800 */
[----:B------:R-:W-:Y:S01]  /*145a0*/  ULDC UR5, c[0x0][0x2f0] ;  /* 0x0000bc0000057ab9 */ /* 0x000fe20000000800 */
[----:B------:R-:W-:-:S04]  /*145b0*/  USEL UR4, UR4, 0x1, UP0 ;  /* 0x0000000104047887 */ /* 0x000fc80008000000 */
[----:B------:R-:W-:-:S03]  /*145c0*/  UIMAD UR4, UR4, UR5, URZ ;  /* 0x00000005040472a4 */ /* 0x000fc6000f8e023f */
[----:B------:R-:W-:Y:S02]  /*145d0*/  ULDC UR5, c[0x0][0x348] ;  /* 0x0000d20000057ab9 */ /* 0x000fe40000000800 */
[----:B0-----:R-:W-:Y:S02]  /*145e0*/  IMAD.U32 R6, RZ, RZ, UR5 ;  /* 0x00000005ff067e24 */ /* 0x001fe4000f8e00ff */
[----:B------:R-:W-:Y:S01]  /*145f0*/  IMAD.U32 R7, RZ, RZ, UR4 ;  /* 0x00000004ff077e24 */ /* 0x000fe2000f8e00ff */
[----:B---3--:R1:W-:Y:S01]  /*14600*/  STL [R1+0x38], R8 ;  /* 0x0000380801007387 */ /* 0x0083e20000100800 */
[----:B----4-:R-:W-:Y:S05]  /*14610*/  @P2 BRA `(.L_x_10539) ;  /* 0x0000000000142947 */ /* 0x010fea0003800000 */
[----:B------:R-:W-:Y:S05]  /*14620*/  @!P0 BRA `(.L_x_10539) ;  /* 0x0000000000108947 */ /* 0x000fea0003800000 */
[----:B-1----:R-:W2:Y:S04]  /*14630*/  LDG.E R8, desc[UR42][R2.64] ;  /* 0x0000002a02087981 */ /* 0x002ea8000c1e1900 */
[----:B------:R-:W2:Y:S02]  /*14640*/  LDG.E R2, desc[UR42][R2.64+0x4] ;  /* 0x0000042a02027981 */ /* 0x000ea4000c1e1900 */
[----:B--2---:R-:W-:-:S05]  /*14650*/  IMAD.IADD R2, R2, 0x1, -R8 ;  /* 0x0000000102027824 */ /* 0x004fca00078e0a08 */
[----:B------:R0:W-:Y:S02]  /*14660*/  STL [R1+0x38], R2 ;  /* 0x0000380201007387 */ /* 0x0001e40000100800 */
.L_x_10539:
[----:B-1----:R-:W-:Y:S01]  /*14670*/  IMAD.MOV.U32 R8, RZ, RZ, R29 ;  /* 0x000000ffff087224 */ /* 0x002fe200078e001d */
[----:B------:R-:W-:Y:S02]  /*14680*/  ULDC.64 UR4, c[0x0][0xa20] ;  /* 0x0002880000047ab9 */ /* 0x000fe40000000a00 */
[----:B------:R-:W-:Y:S02]  /*14690*/  ISETP.NE.U32.AND P0, PT, RZ, UR4, PT ;  /* 0x00000004ff007c0c */ /* 0x000fe4000bf05070 */
[----:B------:R1:W-:Y:S02]  /*146a0*/  STL [R1+0x10], R8 ;  /* 0x0000100801007387 */ /* 0x0003e40000100800 */
[----:B------:R-:W-:-:S13]  /*146b0*/  ISETP.NE.AND.EX P0, PT, RZ, UR5, PT, P0 ;  /* 0x00000005ff007c0c */ /* 0x000fda000bf05300 */
[----:B-1----:R-:W-:Y:S05]  /*146c0*/  @!P0 BRA `(.L_x_10540) ;  /* 0x0000000000108947 */ /* 0x002fea0003800000 */
[----:B0-----:R-:W-:-:S04]  /*146d0*/  IADD3 R2, P0, R24, UR4, RZ ;  /* 0x0000000418027c10 */ /* 0x001fc8000ff1e0ff */
[----:B------:R-:W-:-:S05]  /*146e0*/  IADD3.X R3, R25, UR5, RZ, P0, !PT ;  /* 0x0000000519037c10 */ /* 0x000fca00087fe4ff */
[----:B------:R0:W5:Y:S01]  /*146f0*/  LDG.E R7, desc[UR42][R2.64] ;  /* 0x0000002a02077981 */ /* 0x000162000c1e1900 */
[----:B------:R-:W-:Y:S05]  /*14700*/  BRA `(.L_x_10541) ;  /* 0x0000000000247947 */ /* 0x000fea0003800000 */
.L_x_10540:
        /* <DEDUP_REMOVED lines=9> */
.L_x_10541:
[----:B0-----:R-:W2:Y:S04]  /*147a0*/  @P1 LDG.E R2, desc[UR42][R4.64] ;  /* 0x0000002a04021981 */ /* 0x001ea8000c1e1900 */
[----:B------:R-:W2:Y:S01]  /*147b0*/  @P1 LDG.E R4, desc[UR42][R4.64+0x4] ;  /* 0x0000042a04041981 */ /* 0x000ea2000c1e1900 */
[----:B-----5:R-:W-:Y:S01]  /*147c0*/  IMAD.IADD R7, R7, 0x1, -R9 ;  /* 0x0000000107077824 */ /* 0x020fe200078e0a09 */
[----:B------:R-:W-:Y:S01]  /*147d0*/  BSSY B0, `(.L_x_10542) ;  /* 0x000015c000007945 */ /* 0x000fe20003800000 */
[----:B--2---:R-:W-:-:S05]  /*147e0*/  @P1 IADD3 R6, -R2, R4, RZ ;  /* 0x0000000402061210 */ /* 0x004fca0007ffe1ff */
[----:B------:R-:W-:-:S05]  /*147f0*/  IMAD.IADD R2, R7, 0x1, R6 ;  /* 0x0000000107027824 */ /* 0x000fca00078e0206 */
[----:B------:R0:W-:Y:S02]  /*14800*/  STL [R1+0x1c], R2 ;  /* 0x00001c0201007387 */ /* 0x0001e40000100800 */
[----:B0-----:R-:W-:-:S05]  /*14810*/  VIADD R2, R2, 0x7f ;  /* 0x0000007f02027836 */ /* 0x001fca0000000000 */
[----:B------:R-:W-:-:S04]  /*14820*/  SHF.R.S32.HI R3, RZ, 0x1f, R2 ;  /* 0x0000001fff037819 */ /* 0x000fc80000011402 */
[----:B------:R-:W-:Y:S01]  /*14830*/  LEA.HI R4, R3, R2, RZ, 0x7 ;  /* 0x0000000203047211 */ /* 0x000fe200078f38ff */
[----:B------:R-:W-:-:S03]  /*14840*/  IMAD.MOV R3, RZ, RZ, -R7 ;  /* 0x000000ffff037224 */ /* 0x000fc600078e0a07 */
[----:B------:R-:W-:Y:S01]  /*14850*/  LOP3.LUT R2, R4, 0xffffff80, RZ, 0xc0, !PT ;  /* 0xffffff8004027812 */ /* 0x000fe200078ec0ff */
[----:B------:R0:W-:Y:S01]  /*14860*/  STL [R1+0x3c], R4 ;  /* 0x00003c0401007387 */ /* 0x0001e20000100800 */
[----:B------:R-:W-:Y:S02]  /*14870*/  VIMNMX R3, RZ, R3, !PT ;  /* 0x00000003ff037248 */ /* 0x000fe40007fe0100 */
[----:B------:R-:W-:-:S04]  /*14880*/  VIADDMNMX R2, R2, -R7, R6, PT ;  /* 0x8000000702027246 */ /* 0x000fc80003800106 */
[----:B------:R-:W-:Y:S02]  /*14890*/  ISETP.GT.AND P0, PT, R2, R3, PT ;  /* 0x000000030200720c */ /* 0x000fe40003f04270 */
[----:B------:R-:W-:-:S11]  /*148a0*/  SHF.R.U32.HI R3, RZ, 0x7, R3 ;  /* 0x00000007ff037819 */ /* 0x000fd60000011603 */
[----:B------:R-:W-:-:S05]  /*148b0*/  @P0 VIADD R2, R2, 0x7f ;  /* 0x0000007f02020836 */ /* 0x000fca0000000000 */
[----:B0-----:R-:W-:-:S04]  /*148c0*/  @P0 SHF.R.S32.HI R4, RZ, 0x1f, R2 ;  /* 0x0000001fff040819 */ /* 0x001fc80000011402 */
        /* <DEDUP_REMOVED lines=13> */
.L_x_10693:
[----:B-1----:R-:W-:Y:S02]  /*149a0*/  ISETP.NE.AND P0, PT, R14, RZ, PT ;  /* 0x000000ff0e00720c */ /* 0x002fe40003f05270 */
[----:B------:R-:W-:-:S11]  /*149b0*/  PLOP3.LUT P6, PT, PT, PT, PT, 0x8, 0x0 ;  /* 0x000000000000781c */ /* 0x000fd60003fce170 */
[----:B------:R-:W-:Y:S05]  /*149c0*/  @P0 BRA `(.L_x_10545) ;  /* 0x00000000000c0947 */ /* 0x000fea0003800000 */
[----:B------:R-:W-:-:S03]  /*149d0*/  UMOV UR4, 0xffffffff ;  /* 0xffffffff00047882 */ /* 0x000fc60000000000 */
[----:B------:R-:W-:Y:S05]  /*149e0*/  BRA.DIV UR4, `(.L_x_10546) ;  /* 0x0000006604307947 */ /* 0x000fea000b800000 */
[----:B------:R-:W-:-:S13]  /*149f0*/  ELECT P6, URZ, PT ;  /* 0x00000000003f782f */ /* 0x000fda00038c0000 */
.L_x_10545:
        /* <DEDUP_REMOVED lines=9> */
.L_x_10696:
[----:B------:R-:W-:Y:S05]  /*14a90*/  BSYNC B1 ;  /* 0x0000000000017941 */ /* 0x000fea0003800000 */
.L_x_10547:
[----:B------:R-:W-:Y:S04]  /*14aa0*/  BSSY B1, `(.L_x_10549) ;  /* 0x000008c000017945 */ /* 0x000fe80003800000 */
[----:B------:R-:W-:Y:S05]  /*14ab0*/  @!P6 BRA `(.L_x_10550) ;  /* 0x000000080028e947 */ /* 0x000fea0003800000 */
[----:B------:R-:W2:Y:S01]  /*14ac0*/  LDL R7, [R1+0x4] ;  /* 0x0000040001077983 */ /* 0x000ea20000100800 */
[----:B------:R-:W-:Y:S01]  /*14ad0*/  IMAD R8, R28, 0x8, R22 ;  /* 0x000000081c087824 */ /* 0x000fe200078e0216 */
[----:B------:R-:W1:Y:S01]  /*14ae0*/  S2R R6, SR_TID.X ;  /* 0x0000000000067919 */ /* 0x000e620000002100 */
[----:B------:R-:W-:Y:S01]  /*14af0*/  BSSY B2, `(.L_x_10551) ;  /* 0x0000006000027945 */ /* 0x000fe20003800000 */
[----:B-1----:R-:W-:-:S04]  /*14b00*/  LOP3.LUT R6, R6, 0x7f, RZ, 0xc0, !PT ;  /* 0x0000007f06067812 */ /* 0x002fc800078ec0ff */
[----:B------:R-:W-:Y:S02]  /*14b10*/  ISETP.NE.AND P1, PT, R6, RZ, PT ;  /* 0x000000ff0600720c */ /* 0x000fe40003f25270 */
[----:B--2---:R-:W-:-:S04]  /*14b20*/  SHF.L.U32 R10, R7, 0x1f, RZ ;  /* 0x0000001f070a7819 */ /* 0x004fc800000006ff */
[----:B------:R-:W1:Y:S02]  /*14b30*/  SYNCS.PHASECHK.TRANS64.TRYWAIT P0, [R8+URZ+0x2d8a0], R10 ;  /* 0x02d8a00a080075a7 */ /* 0x000e64000800017f */
[----:B-1----:R-:W-:Y:S05]  /*14b40*/  @!P0 BRA `(.L_x_10552) ;  /* 0x00000064000c8947 */ /* 0x002fea0003800000 */
.L_x_10697:
[----:B------:R-:W-:Y:S05]  /*14b50*/  BSYNC B2 ;  /* 0x0000000000027941 */ /* 0x000fea0003800000 */
.L_x_10551:
[----:B------:R-:W-:Y:S04]  /*14b60*/  BSSY B2, `(.L_x_10553) ;  /* 0x0000009000027945 */ /* 0x000fe80003800000 */
[----:B------:R-:W-:Y:S05]  /*14b70*/  @P1 BRA `(.L_x_10554) ;  /* 0x00000000001c1947 */ /* 0x000fea0003800000 */
[----:B0-----:R-:W0:Y:S02]  /*14b80*/  S2R R5, SR_TID.X ;  /* 0x0000000000057919 */ /* 0x001e240000002100 */
[----:B0-----:R-:W-:Y:S01]  /*14b90*/  LOP3.LUT R6, R5, 0x1f, RZ, 0xc0, !PT ;  /* 0x0000001f05067812 */ /* 0x001fe200078ec0ff */
[----:B------:R-:W-:-:S03]  /*14ba0*/  IMAD.MOV.U32 R5, RZ, RZ, 0x6000 ;  /* 0x00006000ff057424 */ /* 0x000fc600078e00ff */
[----:B------:R-:W-:Y:S01]  /*14bb0*/  ISETP.NE.AND P0, PT, R6, RZ, PT ;  /* 0x000000ff0600720c */ /* 0x000fe20003f05270 */
[----:B------:R2:W-:-:S12]  /*14bc0*/  SYNCS.ARRIVE.TRANS64 RZ, [R8+URZ+0x2d890], R5 ;  /* 0x02d8900508ff79a7 */ /* 0x0005d8000800003f */
[----:B--2---:R-:W-:Y:S05]  /*14bd0*/  @!P0 BRA `(.L_x_10554) ;  /* 0x0000000000048947 */ /* 0x004fea0003800000 */
[----:B------:R-:W-:Y:S01]  /*14be0*/  BPT.TRAP 0x1 ;  /* 0x000000040000795c */ /* 0x000fe20000300000 */
.L_x_10554:
[----:B------:R-:W-:Y:S05]  /*14bf0*/  BSYNC B2 ;  /* 0x0000000000027941 */ /* 0x000fea0003800000 */
.L_x_10553:
        /* <DEDUP_REMOVED lines=12> */
.L_x_10555:
        /* <DEDUP_REMOVED lines=16> */
.L_x_10556:
        /* <DEDUP_REMOVED lines=16> */
.L_x_10557:
        /* <DEDUP_REMOVED lines=13> */
.L_x_10698:
[----:B------:R-:W-:Y:S05]  /*14f90*/  BSYNC B2 ;  /* 0x0000000000027941 */ /* 0x000fea0003800000 */
.L_x_10558:
        /* <DEDUP_REMOVED lines=11> */
.L_x_10561:
[----:B------:R-:W-:Y:S05]  /*15050*/  BSYNC B2 ;  /* 0x0000000000027941 */ /* 0x000fea0003800000 */
.L_x_10560:
        /* <DEDUP_REMOVED lines=8> */
.L_x_10562:
        /* <DEDUP_REMOVED lines=15> */
.L_x_10563:
        /* <DEDUP_REMOVED lines=15> */
.L_x_10564:
        /* <DEDUP_REMOVED lines=10> */
.L_x_10550:
[----:B------:R-:W-:Y:S05]  /*15360*/  BSYNC B1 ;  /* 0x0000000000017941 */ /* 0x000fea0003800000 */
.L_x_10549:
[----:B0-----:R-:W2:Y:S01]  /*15370*/  LDL.LU R5, [R1+0x4] ;  /* 0x0000040001057983 */ /* 0x001ea20000300800 */
[----:B------:R-:W-:Y:S01]  /*15380*/  VIADD R28, R28, 0x1 ;  /* 0x000000011c1c7836 */ /* 0x000fe20000000000 */
[----:B------:R-:W-:Y:S01]  /*15390*/  PLOP3.LUT P0, PT, PT, PT, PT, 0x8, 0x0 ;  /* 0x000000000000781c */ /* 0x000fe20003f0e170 */
[----:B------:R-:W-:-:S03]  /*153a0*/  VIADD R9, R4, 0xfffffffe ;  /* 0xfffffffe04097836 */ /* 0x000fc60000000000 */
[C---:B------:R-:W-:Y:S02]  /*153b0*/  ISETP.NE.AND P1, PT, R28.reuse, 0x2, PT ;  /* 0x000000021c00780c */ /* 0x040fe40003f25270 */
[----:B------:R-:W-:Y:S02]  /*153c0*/  ISETP.GE.AND P2, PT, R9, R3, PT ;  /* 0x000000030900720c */ /* 0x000fe40003f46270 */
[----:B------:R-:W-:Y:S02]  /*153d0*/  SEL R4, RZ, 0x1, P1 ;  /* 0x00000001ff047807 */ /* 0x000fe40000800000 */
[----:B------:R-:W-:Y:S02]  /*153e0*/  SEL R28, R28, RZ, P1 ;  /* 0x000000ff1c1c7207 */ /* 0x000fe40000800000 */
[----:B--2---:R-:W-:-:S05]  /*153f0*/  LOP3.LUT R5, R5, R4, RZ, 0x3c, !PT ;  /* 0x0000000405057212 */ /* 0x004fca00078e3cff */
[----:B------:R0:W-:Y:S02]  /*15400*/  STL [R1+0x4], R5 ;  /* 0x0000040501007387 */ /* 0x0001e40000100800 */
[----:B------:R-:W-:Y:S05]  /*15410*/  @!P2 BRA `(.L_x_10543) ;  /* 0x00000008005ca947 */ /* 0x000fea0003800000 */
.L_x_10581:
[----:B------:R-:W-:Y:S05]  /*15420*/  YIELD ;  /* 0x0000000000007946 */ /* 0x000fea0003800000 */
[----:B------:R-:W-:Y:S04]  /*15430*/  BSSY B1, `(.L_x_10565) ;  /* 0x000008b000017945 */ /* 0x000fe80003800000 */
[----:B-1----:R-:W-:Y:S05]  /*15440*/  @!P6 BRA `(.L_x_10566) ;  /* 0x000000080024e947 */ /* 0x002fea0003800000 */
[----:B0-----:R-:W2:Y:S01]  /*15450*/  LDL R5, [R1+0x4] ;  /* 0x0000040001057983 */ /* 0x001ea20000100800 */
[----:B------:R-:W-:Y:S01]  /*15460*/  IMAD R8, R28, 0x8, R22 ;  /* 0x000000081c087824 */ /* 0x000fe200078e0216 */
[----:B------:R-:W0:Y:S01]  /*15470*/  S2R R4, SR_TID.X ;  /* 0x0000000000047919 */ /* 0x000e220000002100 */
[----:B------:R-:W-:Y:S01]  /*15480*/  BSSY B2, `(.L_x_10567) ;  /* 0x0000006000027945 */ /* 0x000fe20003800000 */
[----:B0-----:R-:W-:-:S04]  /*15490*/  LOP3.LUT R4, R4, 0x7f, RZ, 0xc0, !PT ;  /* 0x0000007f04047812 */ /* 0x001fc800078ec0ff */
[----:B------:R-:W-:Y:S02]  /*154a0*/  ISETP.NE.AND P2, PT, R4, RZ, PT ;  /* 0x000000ff0400720c */ /* 0x000fe40003f45270 */
[----:B--2---:R-:W-:-:S04]  /*154b0*/  SHF.L.U32 R7, R5, 0x1f, RZ ;  /* 0x0000001f05077819 */ /* 0x004fc800000006ff */
[----:B------:R-:W0:Y:S02]  /*154c0*/  SYNCS.PHASECHK.TRANS64.TRYWAIT P1, [R8+URZ+0x2d8a0], R7 ;  /* 0x02d8a007080075a7 */ /* 0x000e24000802017f */
[----:B0-----:R-:W-:Y:S05]  /*154d0*/  @!P1 BRA `(.L_x_10568) ;  /* 0x0000005800d09947 */ /* 0x001fea0003800000 */
.L_x_10699:
[----:B------:R-:W-:Y:S05]  /*154e0*/  BSYNC B2 ;  /* 0x0000000000027941 */ /* 0x000fea0003800000 */
.L_x_10567:
[----:B------:R-:W-:Y:S04]  /*154f0*/  BSSY B2, `(.L_x_10569) ;  /* 0x0000009000027945 */ /* 0x000fe80003800000 */
[----:B------:R-:W-:Y:S05]  /*15500*/  @P2 BRA `(.L_x_10570) ;  /* 0x00000000001c2947 */ /* 0x000fea0003800000 */
[----:B------:R-:W1:Y:S02]  /*15510*/  S2R R4, SR_TID.X ;  /* 0x0000000000047919 */ /* 0x000e640000002100 */
[----:B-1----:R-:W-:Y:S01]  /*15520*/  LOP3.LUT R5, R4, 0x1f, RZ, 0xc0, !PT ;  /* 0x0000001f04057812 */ /* 0x002fe200078ec0ff */
[----:B------:R-:W-:-:S03]  /*15530*/  IMAD.MOV.U32 R4, RZ, RZ, 0x6000 ;  /* 0x00006000ff047424 */ /* 0x000fc600078e00ff */
[----:B------:R-:W-:Y:S01]  /*15540*/  ISETP.NE.AND P1, PT, R5, RZ, PT ;  /* 0x000000ff0500720c */ /* 0x000fe20003f25270 */
[----:B------:R1:W-:-:S12]  /*15550*/  SYNCS.ARRIVE.TRANS64 RZ, [R8+URZ+0x2d890], R4 ;  /* 0x02d8900408ff79a7 */ /* 0x0003d8000800003f */
[----:B-1----:R-:W-:Y:S05]  /*15560*/  @!P1 BRA `(.L_x_10570) ;  /* 0x0000000000049947 */ /* 0x002fea0003800000 */
[----:B------:R-:W-:Y:S01]  /*15570*/  BPT.TRAP 0x1 ;  /* 0x000000040000795c */ /* 0x000fe20000300000 */
.L_x_10570:
[----:B------:R-:W-:Y:S05]  /*15580*/  BSYNC B2 ;  /* 0x0000000000027941 */ /* 0x000fea0003800000 */
.L_x_10569:
        /* <DEDUP_REMOVED lines=11> */
.L_x_10571:
        /* <DEDUP_REMOVED lines=16> */
.L_x_10572:
        /* <DEDUP_REMOVED lines=16> */
.L_x_10573:
        /* <DEDUP_REMOVED lines=13> */
.L_x_10700:
[----:B------:R-:W-:Y:S05]  /*15910*/  BSYNC B2 ;  /* 0x0000000000027941 */ /* 0x000fea0003800000 */
.L_x_10574:
        /* <DEDUP_REMOVED lines=11> */
.L_x_10577:
[----:B------:R-:W-:Y:S05]  /*159d0*/  BSYNC B2 ;  /* 0x0000000000027941 */ /* 0x000fea0003800000 */
.L_x_10576:
        /* <DEDUP_REMOVED lines=8> */
.L_x_10578:
        /* <DEDUP_REMOVED lines=15> */
.L_x_10579:
        /* <DEDUP_REMOVED lines=15> */
.L_x_10580:
        /* <DEDUP_REMOVED lines=10> */
.L_x_10566:
[----:B------:R-:W-:Y:S05]  /*15ce0*/  BSYNC B1 ;  /* 0x0000000000017941 */ /* 0x000fea0003800000 */
.L_x_10565:
[----:B------:R-:W2:Y:S01]  /*15cf0*/  LDL.LU R7, [R1+0x4] ;  /* 0x0000040001077983 */ /* 0x000ea20000300800 */
[----:B------:R-:W-:Y:S01]  /*15d00*/  VIADD R28, R28, 0x1 ;  /* 0x000000011c1c7836 */ /* 0x000fe20000000000 */
[C---:B------:R-:W-:Y:S01]  /*15d10*/  ISETP.GT.AND P2, PT, R9.reuse, R3, PT ;  /* 0x000000030900720c */ /* 0x040fe20003f44270 */
[----:B------:R-:W-:-:S03]  /*15d20*/  VIADD R9, R9, 0xffffffff ;  /* 0xffffffff09097836 */ /* 0x000fc60000000000 */
[----:B------:R-:W-:-:S04]  /*15d30*/  ISETP.NE.AND P1, PT, R28, 0x2, PT ;  /* 0x000000021c00780c */ /* 0x000fc80003f25270 */
[----:B------:R-:W-:Y:S02]  /*15d40*/  SEL R4, RZ, 0x1, P1 ;  /* 0x00000001ff047807 */ /* 0x000fe40000800000 */
[----:B------:R-:W-:Y:S02]  /*15d50*/  SEL R28, R28, RZ, P1 ;  /* 0x000000ff1c1c7207 */ /* 0x000fe40000800000 */
[----:B--2---:R-:W-:-:S05]  /*15d60*/  LOP3.LUT R7, R7, R4, RZ, 0x3c, !PT ;  /* 0x0000000407077212 */ /* 0x004fca00078e3cff */
[----:B------:R1:W-:Y:S01]  /*15d70*/  STL [R1+0x4], R7 ;  /* 0x0000040701007387 */ /* 0x0003e20000100800 */
[----:B------:R-:W-:Y:S05]  /*15d80*/  @P2 BRA `(.L_x_10581) ;  /* 0xfffffff400a42947 */ /* 0x000fea000383ffff */
.L_x_10543:
[----:B------:R-:W-:Y:S05]  /*15d90*/  BSYNC B0 ;  /* 0x0000000000007941 */ /* 0x000fea0003800000 */
.L_x_10542:
[----:B------:R-:W2:Y:S01]  /*15da0*/  LDL R4, [R1+0x1c] ;  /* 0x00001c0001047983 */ /* 0x000ea20000100800 */
[----:B------:R-:W-:Y:S05]  /*15db0*/  @!P0 WARPSYNC.ALL ;  /* 0x0000000000008948 */ /* 0x000fea0003800000 */
[----:B------:R-:W-:Y:S06]  /*15dc0*/  @!P0 BAR.SYNC.DEFER_BLOCKING 0xc, 0x200 ;  /* 0x0308000000008b1d */ /* 0x000fec0000010000 */
[----:B------:R-:W-:Y:S01]  /*15dd0*/  BSSY B7, `(.L_x_10582) ;  /* 0x0000353000077945 */ /* 0x000fe20003800000 */
[----:B--2---:R-:W-:-:S13]  /*15de0*/  ISETP.GT.AND P0, PT, R4, RZ, PT ;  /* 0x000000ff0400720c */ /* 0x004fda0003f04270 */
[----:B------:R-:W-:Y:S05]  /*15df0*/  @P0 BRA `(.L_x_10583) ;  /* 0x0000000000440947 */ /* 0x000fea0003800000 */
[----:B------:R-:W2:Y:S02]  /*15e00*/  S2R R4, SR_TID.X ;  /* 0x0000000000047919 */ /* 0x000ea40000002100 */
[----:B--2---:R-:W-:-:S04]  /*15e10*/  LOP3.LUT R4, R4, 0x7f, RZ, 0xc0, !PT ;  /* 0x0000007f04047812 */ /* 0x004fc800078ec0ff */
[----:B------:R-:W-:-:S13]  /*15e20*/  ISETP.NE.AND P0, PT, R4, RZ, PT ;  /* 0x000000ff0400720c */ /* 0x000fda0003f05270 */
[----:B------:R-:W-:Y:S05]  /*15e30*/  @P0 BRA `(.L_x_10584) ;  /* 0x0000003400300947 */ /* 0x000fea0003800000 */
[----:B0-----:R-:W0:Y:S01]  /*15e40*/  S2R R5, SR_LANEID ;  /* 0x0000000000057919 */ /* 0x001e220000000000 */
        /* <DEDUP_REMOVED lines=8> */
[----:B-1----:R-:W0:Y:S01]  /*15ed0*/  POPC R7, R4 ;  /* 0x0000000400077309 */ /* 0x002e220000000000 */
[----:B--2---:R-:W0:Y:S02]  /*15ee0*/  SHFL.IDX PT, R0, R3, R0, 0x1f ;  /* 0x00001f0003007589 */ /* 0x004e2400000e0000 */
[----:B0-----:R-:W-:Y:S01]  /*15ef0*/  IADD3 R16, R0, UR37, R7 ;  /* 0x0000002500107c10 */ /* 0x001fe2000fffe007 */
[----:B------:R-:W-:Y:S06]  /*15f00*/  BRA `(.L_x_10584) ;  /* 0x0000003000fc7947 */ /* 0x000fec0003800000 */
.L_x_10583:
        /* <DEDUP_REMOVED lines=11> */
[----:B0-----:R-:W-:Y:S02]  /*15fc0*/  IMAD.U32 R5, RZ, RZ, UR7 ;  /* 0x00000007ff057e24 */ /* 0x001fe4000f8e00ff */
[----:B-1----:R-:W-:Y:S02]  /*15fd0*/  IMAD.U32 R7, RZ, RZ, UR9 ;  /* 0x00000009ff077e24 */ /* 0x002fe4000f8e00ff */
[----:B------:R-:W-:-:S02]  /*15fe0*/  IMAD.U32 R10, RZ, RZ, UR4 ;  /* 0x00000004ff0a7e24 */ /* 0x000fc4000f8e00ff */
[----:B------:R-:W-:Y:S02]  /*15ff0*/  IMAD.U32 R11, RZ, RZ, UR5 ;  /* 0x00000005ff0b7e24 */ /* 0x000fe4000f8e00ff */
[----:B------:R-:W-:Y:S02]  /*16000*/  IMAD.MOV.U32 R8, RZ, RZ, 0x70 ;  /* 0x00000070ff087424 */ /* 0x000fe400078e00ff */
[----:B------:R-:W-:Y:S02]  /*16010*/  IMAD.MOV.U32 R12, RZ, RZ, 0x1 ;  /* 0x00000001ff0c7424 */ /* 0x000fe400078e00ff */
[----:B------:R-:W-:-:S07]  /*16020*/  IMAD.MOV.U32 R13, RZ, RZ, RZ ;  /* 0x000000ffff0d7224 */ /* 0x000fce00078e00ff */
[----:B------:R-:W-:-:S07]  /*16030*/  LEPC R20, `(.L_x_10586) ;  /* 0x000000001014794e */ /* 0x000fce0000000000 */
[----:B--2---:R-:W-:Y:S05]  /*16040*/  CALL.ABS.NOINC R2 ;  /* 0x0000000002007343 */ /* 0x004fea0003c00000 */
.L_x_10586:
[----:B------:R-:W-:Y:S05]  /*16050*/  BSYNC B6 ;  /* 0x0000000000067941 */ /* 0x000fea0003800000 */
.L_x_10585:
        /* <DEDUP_REMOVED lines=10> */
[----:B0-----:R-:W-:Y:S02]  /*16100*/  IMAD.U32 R5, RZ, RZ, UR7 ;  /* 0x00000007ff057e24 */ /* 0x001fe4000f8e00ff */
[----:B------:R-:W-:Y:S02]  /*16110*/  IMAD.U32 R6, RZ, RZ, UR8 ;  /* 0x00000008ff067e24 */ /* 0x000fe4000f8e00ff */
[----:B-1----:R-:W-:-:S02]  /*16120*/  IMAD.U32 R7, RZ, RZ, UR9 ;  /* 0x00000009ff077e24 */ /* 0x002fc4000f8e00ff */
[----:B------:R-:W-:Y:S02]  /*16130*/  IMAD.U32 R10, RZ, RZ, UR4 ;  /* 0x00000004ff0a7e24 */ /* 0x000fe4000f8e00ff */
[----:B------:R-:W-:Y:S02]  /*16140*/  IMAD.U32 R11, RZ, RZ, UR5 ;  /* 0x00000005ff0b7e24 */ /* 0x000fe4000f8e00ff */
[----:B------:R-:W-:Y:S02]  /*16150*/  IMAD.MOV.U32 R8, RZ, RZ, 0x70 ;  /* 0x00000070ff087424 */ /* 0x000fe400078e00ff */
[----:B------:R-:W-:Y:S02]  /*16160*/  IMAD.MOV.U32 R12, RZ, RZ, 0x1 ;  /* 0x00000001ff0c7424 */ /* 0x000fe400078e00ff */
[----:B--2---:R-:W-:-:S07]  /*16170*/  IMAD.MOV.U32 R13, RZ, RZ, RZ ;  /* 0x000000ffff0d7224 */ /* 0x004fce00078e00ff */
[----:B------:R-:W-:-:S07]  /*16180*/  LEPC R20, `(.L_x_10589) ;  /* 0x000000001014794e */ /* 0x000fce0000000000 */
[----:B---3--:R-:W-:Y:S05]  /*16190*/  CALL.ABS.NOINC R2 ;  /* 0x0000000002007343 */ /* 0x008fea0003c00000 */
.L_x_10589:
[----:B------:R0:W1:Y:S01]  /*161a0*/  LDC.64 R2, c[0x4][R27] ;  /* 0x010000001b027b82 */ /* 0x0000620000000a00 */
[----:B------:R-:W-:Y:S01]  /*161b0*/  ULDC.64 UR4, c[0x4][0x138] ;  /* 0x01004e0000047ab9 */ /* 0x000fe20000000a00 */
[----:B------:R-:W-:Y:S01]  /*161c0*/  ULDC.64 UR6, c[0x4][0x140] ;  /* 0x0100500000067ab9 */ /* 0x000fe20000000a00 */
[----:B------:R-:W-:Y:S01]  /*161d0*/  ULDC.64 UR8, c[0x4][0x40] ;  /* 0x0100100000087ab9 */ /* 0x000fe20000000a00 */
        /* <DEDUP_REMOVED lines=8> */
[----:B0-----:R-:W-:-:S07]  /*16260*/  IMAD.MOV.U32 R12, RZ, RZ, 0x1 ;  /* 0x00000001ff0c7424 */ /* 0x001fce00078e00ff */
[----:B------:R-:W-:-:S07]  /*16270*/  LEPC R20, `(.L_x_10588) ;  /* 0x000000001014794e */ /* 0x000fce0000000000 */
[----:B-1----:R-:W-:Y:S05]  /*16280*/  CALL.ABS.NOINC R2 ;  /* 0x0000000002007343 */ /* 0x002fea0003c00000 */
.L_x_10588:
[----:B------:R-:W-:Y:S05]  /*16290*/  BSYNC B6 ;  /* 0x0000000000067941 */ /* 0x000fea0003800000 */
.L_x_10587:
[----:B------:R2:W3:Y:S01]  /*162a0*/  LDL R20, [R1+0x10] ;  /* 0x0000100001147983 */ /* 0x0004e20000100800 */
[----:B------:R-:W-:Y:S01]  /*162b0*/  ULDC.64 UR4, c[0x0][0x9f8] ;  /* 0x00027e0000047ab9 */ /* 0x000fe20000000a00 */
[----:B-1----:R-:W1:Y:S01]  /*162c0*/  LDC R7, c[0x0][0x430] ;  /* 0x00010c00ff077b82 */ /* 0x002e620000000800 */
[----:B------:R-:W-:Y:S01]  /*162d0*/  ISETP.NE.U32.AND P0, PT, RZ, UR4, PT ;  /* 0x00000004ff007c0c */ /* 0x000fe2000bf05070 */
[----:B------:R-:W4:Y:S03]  /*162e0*/  LDL R27, [R1+0x3c] ;  /* 0x00003c00011b7983 */ /* 0x000f260000100800 */
[----:B------:R-:W-:Y:S01]  /*162f0*/  ISETP.NE.AND.EX P0, PT, RZ, UR5, PT, P0 ;  /* 0x00000005ff007c0c */ /* 0x000fe2000bf05300 */
[----:B------:R-:W2:Y:S04]  /*16300*/  LDL R21, [R1+0x1c] ;  /* 0x00001c0001157983 */ /* 0x000ea80000100800 */
[----:B------:R-:W2:Y:S08]  /*16310*/  LDL R2, [R1+0x20] ;  /* 0x0000200001027983 */ /* 0x000eb00000100800 */
[----:B------:R-:W-:Y:S01]  /*16320*/  @P0 IADD3 R24, P1, R24, UR4, RZ ;  /* 0x0000000418180c10 */ /* 0x000fe2000ff3e0ff */
[----:B------:R-:W0:Y:S01]  /*16330*/  S2R R3, SR_TID.X ;  /* 0x0000000000037919 */ /* 0x000e220000002100 */
[----:B------:R-:W-:-:S02]  /*16340*/  ULDC UR4, c[0x0][0x2f4] ;  /* 0x0000bd0000047ab9 */ /* 0x000fc40000000800 */
[----:B------:R-:W-:Y:S01]  /*16350*/  @P0 IADD3.X R25, R25, UR5, RZ, P1, !PT ;  /* 0x0000000519190c10 */ /* 0x000fe20008ffe4ff */
[----:B------:R-:W4:Y:S04]  /*16360*/  S2R R0, SR_TID.X ;  /* 0x0000000000007919 */ /* 0x000f280000002100 */
[----:B---3--:R-:W3:Y:S01]  /*16370*/  @P0 LDG.E R20, desc[UR42][R24.64] ;  /* 0x0000002a18140981 */ /* 0x008ee2000c1e1900 */
[----:B-1----:R-:W-:Y:S01]  /*16380*/  ISETP.NE.AND P1, PT, R7, 0x1, PT ;  /* 0x000000010700780c */ /* 0x002fe20003f25270 */
[----:B0-----:R-:W-:Y:S01]  /*16390*/  IMAD.SHL.U32 R3, R3, 0x20, RZ ;  /* 0x0000002003037824 */ /* 0x001fe200078e00ff */
[----:B----4-:R-:W-:Y:S02]  /*163a0*/  LEA.HI.SX32 R27, R27, 0xffffffff, 0x19 ;  /* 0xffffffff1b1b7811 */ /* 0x010fe400078fcaff */
[----:B------:R-:W-:-:S02]  /*163b0*/  LOP3.LUT R0, R0, 0x7f, RZ, 0xc0, !PT ;  /* 0x0000007f00007812 */ /* 0x000fc400078ec0ff */
[----:B------:R-:W-:Y:S01]  /*163c0*/  LOP3.LUT R3, R3, 0x60, RZ, 0xc0, !PT ;  /* 0x0000006003037812 */ /* 0x000fe200078ec0ff */
[----:B------:R-:W-:Y:S01]  /*163d0*/  IMAD.SHL.U32 R10, R27, 0x80, RZ ;  /* 0x000000801b0a7824 */ /* 0x000fe200078e00ff */
[----:B------:R-:W-:-:S04]  /*163e0*/  SHF.R.U32.HI R0, RZ, 0x2, R0 ;  /* 0x00000002ff007819 */ /* 0x000fc80000011600 */
[----:B------:R-:W-:Y:S01]  /*163f0*/  LOP3.LUT R0, R10, R0, R3, 0xfe, !PT ;  /* 0x000000000a007212 */ /* 0x000fe200078efe03 */
[----:B------:R-:W0:Y:S08]  /*16400*/  @P1 LDC R4, c[0x0][0x434] ;  /* 0x00010d00ff041b82 */ /* 0x000e300000000800 */
[----:B------:R-:W1:Y:S01]  /*16410*/  @P1 LDC R5, c[0x0][0x438] ;  /* 0x00010e00ff051b82 */ /* 0x000e620000000800 */
[----:B------:R-:W4:Y:S01]  /*16420*/  S2R R11, SR_TID.X ;  /* 0x00000000000b7919 */ /* 0x000f220000002100 */
[----:B------:R-:W-:Y:S01]  /*16430*/  LOP3.LUT R23, R23, 0xfffffff7, RZ, 0xc0, !PT ;  /* 0xfffffff717177812 */ /* 0x000fe200078ec0ff */
[----:B----4-:R-:W-:-:S05]  /*16440*/  IMAD.SHL.U32 R11, R11, 0x8, RZ ;  /* 0x000000080b0b7824 */ /* 0x010fca00078e00ff */
[----:B------:R-:W-:-:S04]  /*16450*/  LOP3.LUT R11, R11, 0x18, RZ, 0xc0, !PT ;  /* 0x000000180b0b7812 */ /* 0x000fc800078ec0ff */
[----:B------:R-:W-:Y:S01]  /*16460*/  LOP3.LUT R12, R11, 0x20, RZ, 0xfc, !PT ;  /* 0x000000200b0c7812 */ /* 0x000fe200078efcff */
[----:B------:R-:W-:Y:S01]  /*16470*/  UMOV UR5, 0xffffffff ;  /* 0xffffffff00057882 */ /* 0x000fe20000000000 */
[----:B---3--:R-:W-:Y:S01]  /*16480*/  @P0 STL [R1+0x10], R20 ;  /* 0x0000101401000387 */ /* 0x008fe20000100800 */
[C---:B--2---:R-:W-:Y:S01]  /*16490*/  ISETP.GE.AND P0, PT, R0.reuse, R21, PT ;  /* 0x000000150000720c */ /* 0x044fe20003f06270 */
[----:B------:R-:W-:-:S04]  /*164a0*/  IMAD.IADD R0, R0, 0x1, R2 ;  /* 0x0000000100007824 */ /* 0x000fc800078e0202 */
[----:B0-----:R-:W-:-:S08]  /*164b0*/  @P1 IMAD.HI.U32 R4, R0, R4, RZ ;  /* 0x0000000400041227 */ /* 0x001fd000078e00ff */
[----:B------:R-:W0:Y:S01]  /*164c0*/  @!P0 LDC.64 R2, c[0x0][0x428] ;  /* 0x00010a00ff028b82 */ /* 0x000e220000000a00 */
[----:B------:R-:W-:Y:S01]  /*164d0*/  IMAD.MOV.U32 R6, RZ, RZ, R0 ;  /* 0x000000ffff067224 */ /* 0x000fe200078e0000 */
[----:B-1----:R-:W-:Y:S02]  /*164e0*/  @P1 SHF.R.U32.HI R6, RZ, R5, R4 ;  /* 0x00000005ff061219 */ /* 0x002fe40000011604 */
[----:B------:R-:W-:-:S03]  /*164f0*/  SHF.R.S32.HI R8, RZ, 0x1f, R20 ;  /* 0x0000001fff087819 */ /* 0x000fc60000011414 */
[----:B------:R-:W-:-:S04]  /*16500*/  IMAD.MOV R4, RZ, RZ, -R6 ;  /* 0x000000ffff047224 */ /* 0x000fc800078e0a06 */
[----:B------:R-:W-:Y:S01]  /*16510*/  IMAD R4, R7, R4, R0 ;  /* 0x0000000407047224 */ /* 0x000fe200078e0200 */
[--C-:B------:R-:W-:Y:S01]  /*16520*/  @!P0 SHF.R.S32.HI R7, RZ, 0x1f, R6.reuse ;  /* 0x0000001fff078819 */ /* 0x100fe20000011406 */
[-C--:B0-----:R-:W-:Y:S02]  /*16530*/  @!P0 IMAD R0, R8, R2.reuse, RZ ;  /* 0x0000000208008224 */ /* 0x081fe400078e02ff */
[----:B------:R-:W-:-:S04]  /*16540*/  @!P0 IMAD.WIDE.U32 R6, R20, R2, R6 ;  /* 0x0000000214068225 */ /* 0x000fc800078e0006 */
[----:B------:R-:W-:Y:S02]  /*16550*/  @!P0 IMAD R0, R20, R3, R0 ;  /* 0x0000000314008224 */ /* 0x000fe400078e0200 */
[----:B------:R-:W0:Y:S01]  /*16560*/  @!P0 LDC.64 R2, c[0x0][0x418] ;  /* 0x00010600ff028b82 */ /* 0x000e220000000a00 */
[----:B------:R-:W-:Y:S01]  /*16570*/  IMAD.U32 R5, RZ, RZ, UR38 ;  /* 0x00000026ff057e24 */ /* 0x000fe2000f8e00ff */
[----:B------:R0:W-:Y:S01]  /*16580*/  STL [R1+0x24], R8 ;  /* 0x0000240801007387 */ /* 0x0001e20000100800 */
[----:B------:R-:W-:-:S03]  /*16590*/  @!P0 IMAD.IADD R0, R7, 0x1, R0 ;  /* 0x0000000107008824 */ /* 0x000fc600078e0200 */
[----:B------:R-:W-:Y:S02]  /*165a0*/  ISETP.NE.AND P2, PT, R5, 0x3, PT ;  /* 0x000000030500780c */ /* 0x000fe40003f45270 */
[----:B0-----:R-:W-:Y:S01]  /*165b0*/  @!P0 LEA R8, P1, R6, R2, 0x2 ;  /* 0x0000000206088211 */ /* 0x001fe200078210ff */
[----:B------:R-:W-:-:S03]  /*165c0*/  IMAD.MOV.U32 R2, RZ, RZ, RZ ;  /* 0x000000ffff027224 */ /* 0x000fc600078e00ff */
[----:B------:R-:W-:-:S05]  /*165d0*/  @!P0 LEA.HI.X R9, R6, R3, R0, 0x2, P1 ;  /* 0x0000000306098211 */ /* 0x000fca00008f1400 */
[----:B------:R0:W5:Y:S01]  /*165e0*/  @!P0 LDG.E R2, desc[UR42][R8.64] ;  /* 0x0000002a08028981 */ /* 0x000162000c1e1900 */
[----:B------:R-:W-:Y:S02]  /*165f0*/  ISETP.GE.AND P0, PT, R11, UR4, PT ;  /* 0x000000040b007c0c */ /* 0x000fe4000bf06270 */
[----:B------:R-:W-:-:S04]  /*16600*/  @P2 LOP3.LUT R23, R23, 0x8, RZ, 0xfc, !PT ;  /* 0x0000000817172812 */ /* 0x000fc800078efcff */
        /* <DEDUP_REMOVED lines=9> */
[----:B0-----:R-:W-:Y:S06]  /*166a0*/  BRA.DIV UR5, `(.L_x_10590) ;  /* 0x0000004a05847947 */ /* 0x001fec000b800000 */
.L_x_10703:
[----:B------:R-:W-:-:S05]  /*166b0*/  SHF.R.S32.HI R9, RZ, 0x1f, R18 ;  /* 0x0000001fff097819 */ /* 0x000fca0000011412 */
[----:B------:R0:W-:Y:S01]  /*166c0*/  STL [R1+0xc], R9 ;  /* 0x00000c0901007387 */ /* 0x0001e20000100800 */
[----:B------:R-:W-:Y:S05]  /*166d0*/  @!P2 BRA `(.L_x_10591) ;  /* 0x000000000004a947 */ /* 0x000fea0003800000 */
[----:B------:R-:W-:Y:S01]  /*166e0*/  BPT.TRAP 0x1 ;  /* 0x000000040000795c */ /* 0x000fe20000300000 */
.L_x_10591:
[----:B------:R-:W2:Y:S01]  /*166f0*/  LDL R5, [R1] ;  /* 0x0000000001057983 */ /* 0x000ea20000100800 */
        /* <DEDUP_REMOVED lines=22> */
[----:B--2---:R-:W-:-:S04]  /*16860*/  SHF.L.U32 R5, R5, 0x1f, RZ ;  /* 0x0000001f05057819 */ /* 0x004fc800000006ff */
[----:B------:R-:W1:Y:S02]  /*16870*/  SYNCS.PHASECHK.TRANS64.TRYWAIT P0, [R0+URZ+0x2d840], R5 ;  /* 0x02d84005000075a7 */ /* 0x000e64000800017f */
[----:B-1----:R-:W-:Y:S05]  /*16880*/  @!P0 BRA `(.L_x_10593) ;  /* 0x0000004800408947 */ /* 0x002fea0003800000 */
.L_x_10704:
[----:B------:R-:W-:Y:S05]  /*16890*/  BSYNC B0 ;  /* 0x0000000000007941 */ /* 0x000fea0003800000 */
.L_x_10592:
[----:B------:R-:W2:Y:S01]  /*168a0*/  LDL R7, [R1+0xc] ;  /* 0x00000c0001077983 */ /* 0x000ea20000100800 */
[----:B------:R-:W-:-:S03]  /*168b0*/  ULDC.64 UR4, c[0x0][0x300] ;  /* 0x0000c00000047ab9 */ /* 0x000fc60000000a00 */
[----:B0-----:R-:W3:Y:S04]  /*168c0*/  LDL R9, [R1+0x14] ;  /* 0x0000140001097983 */ /* 0x001ee80000100800 */
[----:B------:R-:W4:Y:S01]  /*168d0*/  LDL R12, [R1+0x1c] ;  /* 0x00001c00010c7983 */ /* 0x000f220000100800 */
[----:B------:R-:W0:Y:S01]  /*168e0*/  S2R R6, SR_TID.X ;  /* 0x0000000000067919 */ /* 0x000e220000002100 */
[----:B------:R-:W-:-:S04]  /*168f0*/  IMAD R3, R3, UR4, RZ ;  /* 0x0000000403037c24 */ /* 0x000fc8000f8e02ff */
[C---:B------:R-:W-:Y:S02]  /*16900*/  IMAD R3, R4.reuse, UR5, R3 ;  /* 0x0000000504037c24 */ /* 0x040fe4000f8e0203 */
[----:B-1----:R-:W-:Y:S01]  /*16910*/  IMAD.WIDE.U32 R4, R4, UR4, RZ ;  /* 0x0000000404047c25 */ /* 0x002fe2000f8e00ff */
[----:B------:R-:W-:-:S03]  /*16920*/  ULDC.64 UR4, c[0x0][0x310] ;  /* 0x0000c40000047ab9 */ /* 0x000fc60000000a00 */
[----:B------:R-:W-:Y:S02]  /*16930*/  IMAD.IADD R5, R5, 0x1, R3 ;  /* 0x0000000105057824 */ /* 0x000fe400078e0203 */
[----:B------:R-:W-:Y:S01]  /*16940*/  IMAD R8, R8, UR4, RZ ;  /* 0x0000000408087c24 */ /* 0x000fe2000f8e02ff */
[----:B0-----:R-:W-:-:S04]  /*16950*/  LOP3.LUT R6, R6, 0x7f, RZ, 0xc0, !PT ;  /* 0x0000007f06067812 */ /* 0x001fc800078ec0ff */
[----:B------:R-:W-:Y:S02]  /*16960*/  SHF.R.U32.HI R11, RZ, 0x2, R6 ;  /* 0x00000002ff0b7819 */ /* 0x000fe40000011606 */
[----:B------:R-:W0:Y:S01]  /*16970*/  S2R R6, SR_TID.X ;  /* 0x0000000000067919 */ /* 0x000e220000002100 */
[----:B------:R-:W-:-:S04]  /*16980*/  IMAD.WIDE.U32 R4, R2, UR4, R4 ;  /* 0x0000000402047c25 */ /* 0x000fc8000f8e0004 */
[----:B------:R-:W-:Y:S01]  /*16990*/  IMAD R2, R2, UR5, R8 ;  /* 0x0000000502027c24 */ /* 0x000fe2000f8e0208 */
[----:B------:R-:W-:-:S03]  /*169a0*/  ULDC.64 UR4, c[0x0][0x308] ;  /* 0x0000c20000047ab9 */ /* 0x000fc60000000a00 */
[----:B------:R-:W-:Y:S02]  /*169b0*/  IMAD.IADD R3, R5, 0x1, R2 ;  /* 0x0000000105037824 */ /* 0x000fe400078e0202 */
[----:B------:R-:W-:Y:S01]  /*169c0*/  IMAD.MOV.U32 R2, RZ, RZ, R4 ;  /* 0x000000ffff027224 */ /* 0x000fe200078e0004 */
[C---:B------:R-:W-:Y:S02]  /*169d0*/  LOP3.LUT P4, RZ, R23.reuse, 0x4, RZ, 0xc0, !PT ;  /* 0x0000000417ff7812 */ /* 0x040fe4000788c0ff */
[C---:B------:R-:W-:Y:S02]  /*169e0*/  LOP3.LUT P3, RZ, R23.reuse, 0x2, RZ, 0xc0, !PT ;  /* 0x0000000217ff7812 */ /* 0x040fe4000786c0ff */
[----:B------:R-:W-:Y:S01]  /*169f0*/  LOP3.LUT P2, RZ, R23, 0x1, RZ, 0xc0, !PT ;  /* 0x0000000117ff7812 */ /* 0x000fe2000784c0ff */
[----:B--2---:R-:W-:-:S04]  /*16a00*/  IMAD R4, R7, UR4, RZ ;  /* 0x0000000407047c24 */ /* 0x004fc8000f8e02ff */
[C---:B------:R-:W-:Y:S02]  /*16a10*/  IMAD R7, R18.reuse, UR5, R4 ;  /* 0x0000000512077c24 */ /* 0x040fe4000f8e0204 */
[----:B------:R-:W-:Y:S01]  /*16a20*/  IMAD.WIDE.U32 R4, R18, UR4, R2 ;  /* 0x0000000412047c25 */ /* 0x000fe2000f8e0002 */
[----:B------:R-:W-:-:S03]  /*16a30*/  ULDC.64 UR4, c[0x0][0x2e8] ;  /* 0x0000ba0000047ab9 */ /* 0x000fc60000000a00 */
[----:B------:R-:W-:Y:S01]  /*16a40*/  IMAD.IADD R7, R5, 0x1, R7 ;  /* 0x0000000105077824 */ /* 0x000fe200078e0207 */
[----:B------:R-:W-:Y:S01]  /*16a50*/  LEA R2, P0, R4, UR4, 0x1 ;  /* 0x0000000404027c11 */ /* 0x000fe2000f8008ff */
[----:B---3--:R-:W-:Y:S01]  /*16a60*/  IMAD R8, R26, 0x3000, R9 ;  /* 0x000030001a087824 */ /* 0x008fe200078e0209 */
[----:B------:R-:W-:Y:S01]  /*16a70*/  UMOV UR4, 0xffffffff ;  /* 0xffffffff00047882 */ /* 0x000fe20000000000 */
[----:B0-----:R-:W-:Y:S01]  /*16a80*/  IMAD.SHL.U32 R9, R6, 0x8, RZ ;  /* 0x0000000806097824 */ /* 0x001fe200078e00ff */
[----:B----4-:R-:W-:Y:S02]  /*16a90*/  IADD3 R3, -R11, R12, -R10 ;  /* 0x0000000c0b037210 */ /* 0x010fe40007ffe90a */
[----:B------:R-:W-:Y:S02]  /*16aa0*/  LEA.HI.X R7, R4, UR5, R7, 0x1, P0 ;  /* 0x0000000504077c11 */ /* 0x000fe400080f0c07 */
[----:B------:R-:W-:Y:S02]  /*16ab0*/  ISETP.GE.AND P0, PT, R3, 0x1, PT ;  /* 0x000000010300780c */ /* 0x000fe40003f06270 */
[----:B------:R-:W-:Y:S01]  /*16ac0*/  LOP3.LUT R9, R9, 0x18, RZ, 0xc0, !PT ;  /* 0x0000001809097812 */ /* 0x000fe200078ec0ff */
[----:B------:R-:W-:Y:S10]  /*16ad0*/  BRA.DIV UR4, `(.L_x_10594) ;  /* 0x0000004604c07947 */ /* 0x000ff4000b800000 */
[----:B------:R-:W0:Y:S04]  /*16ae0*/  SHFL.IDX PT, R4, R2, RZ, 0x1c1f ;  /* 0x001c1fff02047589 */ /* 0x000e2800000e0000 */
[----:B------:R-:W1:Y:S01]  /*16af0*/  SHFL.IDX PT, R6, R7, RZ, 0x1c1f ;  /* 0x001c1fff07067589 */ /* 0x000e6200000e0000 */
[----:B0-----:R-:W-:-:S05]  /*16b00*/  @P0 LEA R5, P1, R9, R4, 0x1 ;  /* 0x0000000409050211 */ /* 0x001fca00078208ff */
[----:B-1----:R-:W-:Y:S01]  /*16b10*/  @P0 IMAD.X R4, RZ, RZ, R6, P1 ;  /* 0x000000ffff040224 */ /* 0x002fe200008e0606 */
[----:B------:R-:W-:Y:S01]  /*16b20*/  ISETP.GE.AND P1, PT, R3, 0x21, PT ;  /* 0x000000210300780c */ /* 0x000fe20003f26270 */
[----:B------:R-:W-:-:S03]  /*16b30*/  @P0 IMAD R6, R8, 0x2, R22 ;  /* 0x0000000208060824 */ /* 0x000fc600078e0216 */
[----:B------:R-:W-:-:S04]  /*16b40*/  @P0 LOP3.LUT R5, R5, R4, RZ, 0x3c, !PT ;  /* 0x0000000405050212 */ /* 0x000fc800078e3cff */
[----:B------:R-:W-:-:S04]  /*16b50*/  @P0 LOP3.LUT R4, R5, R4, RZ, 0x3c, !PT ;  /* 0x0000000405040212 */ /* 0x000fc800078e3cff */
[----:B------:R-:W-:-:S05]  /*16b60*/  @P0 LOP3.LUT R5, R5, R4, RZ, 0x3c, !PT ;  /* 0x0000000405050212 */ /* 0x000fca00078e3cff */
[----:B------:R-:W-:Y:S01]  /*16b70*/  @!PT LDS RZ, [RZ] ;  /* 0x00000000fffff984 */ /* 0x000fe20000000800 */
[----:B------:R-:W-:Y:S04]  /*16b80*/  @P0 LDGSTS.E.BYPASS.LTC128B.128 [R6+0x15400], desc[UR42][R4.64], !P4 ;  /* 0x1540000004060fae */ /* 0x000fe8000e101d6a */
[----:B------:R-:W-:Y:S04]  /*16b90*/  @P0 LDGSTS.E.BYPASS.LTC128B.128 [R6+0x17400], desc[UR42][R4.64+0x40], !P3 ;  /* 0x1740004004060fae */ /* 0x000fe8000d901d6a */
[----:B------:R0:W-:Y:S04]  /*16ba0*/  @P0 LDGSTS.E.BYPASS.LTC128B.128 [R6+0x19400], desc[UR42][R4.64+0x80], !P2 ;  /* 0x1940008004060fae */ /* 0x0001e8000d101d6a */
[----:B0-----:R-:W0:Y:S04]  /*16bb0*/  SHFL.IDX PT, R4, R2, 0x1, 0x1c1f ;  /* 0x003c1f0002047f89 */ /* 0x001e2800000e0000 */
[----:B------:R-:W1:Y:S01]  /*16bc0*/  SHFL.IDX PT, R6, R7, 0x1, 0x1c1f ;  /* 0x003c1f0007067f89 */ /* 0x000e6200000e0000 */
[----:B0-----:R-:W-:-:S05]  /*16bd0*/  @P1 LEA R5, P0, R9, R4, 0x1 ;  /* 0x0000000409051211 */ /* 0x001fca00078008ff */
[----:B-1----:R-:W-:Y:S02]  /*16be0*/  @P1 IMAD.X R4, RZ, RZ, R6, P0 ;  /* 0x000000ffff041224 */ /* 0x002fe400000e0606 */
[----:B------:R-:W-:-:S03]  /*16bf0*/  @P1 IMAD R6, R8, 0x2, R22 ;  /* 0x0000000208061824 */ /* 0x000fc600078e0216 */
[----:B------:R-:W-:-:S04]  /*16c00*/  @P1 LOP3.LUT R5, R5, R4, RZ, 0x3c, !PT ;  /* 0x0000000405051212 */ /* 0x000fc800078e3cff */
[----:B------:R-:W-:-:S04]  /*16c10*/  @P1 LOP3.LUT R4, R5, R4, RZ, 0x3c, !PT ;  /* 0x0000000405041212 */ /* 0x000fc800078e3cff */
[----:B------:R-:W-:-:S05]  /*16c20*/  @P1 LOP3.LUT R5, R5, R4, RZ, 0x3c, !PT ;  /* 0x0000000405051212 */ /* 0x000fca00078e3cff */
[----:B------:R-:W-:Y:S04]  /*16c30*/  @P1 LDGSTS.E.BYPASS.LTC128B.128 [R6+0x15c00], desc[UR42][R4.64], !P4 ;  /* 0x15c0000004061fae */ /* 0x000fe8000e101d6a */
[----:B------:R-:W-:Y:S04]  /*16c40*/  @P1 LDGSTS.E.BYPASS.LTC128B.128 [R6+0x17c00], desc[UR42][R4.64+0x40], !P3 ;  /* 0x17c0004004061fae */ /* 0x000fe8000d901d6a */
[----:B------:R0:W-:Y:S01]  /*16c50*/  @P1 LDGSTS.E.BYPASS.LTC128B.128 [R6+0x19c00], desc[UR42][R4.64+0x80], !P2 ;  /* 0x19c0008004061fae */ /* 0x0001e2000d101d6a */
[----:B------:R-:W-:-:S03]  /*16c60*/  ISETP.GE.AND P1, PT, R3, 0x41, PT ;  /* 0x000000410300780c */ /* 0x000fc60003f26270 */
[----:B0-----:R-:W0:Y:S04]  /*16c70*/  SHFL.IDX PT, R4, R2, 0x2, 0x1c1f ;  /* 0x005c1f0002047f89 */ /* 0x001e2800000e0000 */
[----:B------:R-:W1:Y:S04]  /*16c80*/  SHFL.IDX PT, R6, R7, 0x2, 0x1c1f ;  /* 0x005c1f0007067f89 */ /* 0x000e6800000e0000 */
[----:B------:R-:W2:Y:S04]  /*16c90*/  SHFL.IDX PT, R7, R7, 0x3, 0x1c1f ;  /* 0x007c1f0007077f89 */ /* 0x000ea800000e0000 */
[----:B------:R-:W3:Y:S01]  /*16ca0*/  SHFL.IDX PT, R2, R2, 0x3, 0x1c1f ;  /* 0x007c1f0002027f89 */ /* 0x000ee200000e0000 */
[----:B0-----:R-:W-:-:S05]  /*16cb0*/  @P1 LEA R5, P0, R9, R4, 0x1 ;  /* 0x0000000409051211 */ /* 0x001fca00078008ff */
[----:B-1----:R-:W-:Y:S02]  /*16cc0*/  @P1 IMAD.X R4, RZ, RZ, R6, P0 ;  /* 0x000000ffff041224 */ /* 0x002fe400000e0606 */
[----:B------:R-:W-:-:S03]  /*16cd0*/  @P1 IMAD R6, R8, 0x2, R22 ;  /* 0x0000000208061824 */ /* 0x000fc600078e0216 */
[----:B------:R-:W-:-:S04]  /*16ce0*/  @P1 LOP3.LUT R5, R5, R4, RZ, 0x3c, !PT ;  /* 0x0000000405051212 */ /* 0x000fc800078e3cff */
[----:B------:R-:W-:-:S04]  /*16cf0*/  @P1 LOP3.LUT R4, R5, R4, RZ, 0x3c, !PT ;  /* 0x0000000405041212 */ /* 0x000fc800078e3cff */
[----:B------:R-:W-:-:S05]  /*16d00*/  @P1 LOP3.LUT R5, R5, R4, RZ, 0x3c, !PT ;  /* 0x0000000405051212 */ /* 0x000fca00078e3cff */
[----:B------:R0:W-:Y:S04]  /*16d10*/  @P1 LDGSTS.E.BYPASS.LTC128B.128 [R6+0x16400], desc[UR42][R4.64], !P4 ;  /* 0x1640000004061fae */ /* 0x0001e8000e101d6a */
[----:B------:R0:W-:Y:S04]  /*16d20*/  @P1 LDGSTS.E.BYPASS.LTC128B.128 [R6+0x18400], desc[UR42][R4.64+0x40], !P3 ;  /* 0x1840004004061fae */ /* 0x0001e8000d901d6a */
[----:B--23--:R0:W-:Y:S02]  /*16d30*/  @P1 LDGSTS.E.BYPASS.LTC128B.128 [R6+0x1a400], desc[UR42][R4.64+0x80], !P2 ;  /* 0x1a40008004061fae */ /* 0x00c1e4000d101d6a */
.L_x_10714:
[----:B------:R-:W-:-:S13]  /*16d40*/  ISETP.GE.AND P0, PT, R3, 0x61, PT ;  /* 0x000000610300780c */ /* 0x000fda0003f06270 */
[----:B------:R-:W-:Y:S01]  /*16d50*/  @P0 LEA R2, P1, R9, R2, 0x1 ;  /* 0x0000000209020211 */ /* 0x000fe200078208ff */
        /* <DEDUP_REMOVED lines=10> */
.L_x_10595:
[----:B------:R-:W-:Y:S02]  /*16e00*/  PLOP3.LUT P1, PT, P1, P0, PT, 0xa2, 0x0 ;  /* 0x000000000000781c */ /* 0x000fe40000f21472 */
[----:B------:R-:W-:-:S08]  /*16e10*/  @P0 R2UR P1, UR4, R0 ;  /* 0x00000000000402ca */ /* 0x000fd00000020000 */
[----:B------:R-:W-:-:S05]  /*16e20*/  @P0 PLOP3.LUT P0, PT, P1, PT, PT, 0x80, 0x0 ;  /* 0x000000000000081c */ /* 0x000fca0000f0f070 */
[----:B------:R-:W-:Y:S01]  /*16e30*/  @!P1 SYNCS.ARRIVE.TRANS64.RED.A0T1 RZ, [UR4+0x2d830], RZ ;  /* 0x02d830ffffff99a7 */ /* 0x000fe20008200404 */
[----:B------:R-:W-:Y:S07]  /*16e40*/  @!P1 ARRIVES.LDGSTSBAR.64.TRANSCNT [UR4+0x2d830] ;  /* 0x02d83000ff0099b0 */ /* 0x000fee0008000a84 */
[----:B------:R-:W-:Y:S05]  /*16e50*/  @P0 BRA.U.ANY `(.L_x_10595) ;  /* 0xfffffffd00e80947 */ /* 0x000fea000393ffff */
[----:B------:R-:W-:Y:S01]  /*16e60*/  NOP ;  /* 0x0000000000007918 */ /* 0x000fe20000000000 */
[----:B--2---:R-:W-:-:S05]  /*16e70*/  IMAD.U32 R2, RZ, RZ, UR38 ;  /* 0x00000026ff027e24 */ /* 0x004fca000f8e00ff */
[----:B------:R-:W-:-:S13]  /*16e80*/  ISETP.NE.AND P2, PT, R2, 0x3, PT ;  /* 0x000000030200780c */ /* 0x000fda0003f45270 */
[----:B------:R-:W-:Y:S05]  /*16e90*/  @!P2 BRA `(.L_x_10596) ;  /* 0x000000000004a947 */ /* 0x000fea0003800000 */
[----:B------:R-:W-:Y:S01]  /*16ea0*/  BPT.TRAP 0x1 ;  /* 0x000000040000795c */ /* 0x000fe20000300000 */
.L_x_10596:
[----:B01----:R0:W5:Y:S01]  /*16eb0*/  LDL.LU R4, [R1+0x8] ;  /* 0x0000080001047983 */ /* 0x0031620000300800 */
[----:B------:R0:W-:Y:S03]  /*16ec0*/  SYNCS.ARRIVE.TRANS64.A1T0 RZ, [R0+URZ+0x2d830], RZ ;  /* 0x02d830ff00ff79a7 */ /* 0x0001e6000810003f */
[----:B------:R0:W5:Y:S02]  /*16ed0*/  LDL.LU R3, [R1+0x2c] ;  /* 0x00002c0001037983 */ /* 0x0001640000300800 */
[----:B------:R-:W-:Y:S05]  /*16ee0*/  WARPSYNC.ALL ;  /* 0x0000000000007948 */ /* 0x000fea0003800000 */
[----:B------:R-:W-:Y:S01]  /*16ef0*/  ULDC.64 UR4, c[0x0][0x298] ;  /* 0x0000a60000047ab9 */ /* 0x000fe20000000a00 */
[----:B------:R-:W-:Y:S01]  /*16f00*/  ULDC.64 UR6, c[0x0][0xa00] ;  /* 0x0002800000067ab9 */ /* 0x000fe20000000a00 */
[----:B0-----:R-:W-:Y:S01]  /*16f10*/  VIADD R0, R22, 0xc400 ;  /* 0x0000c40016007836 */ /* 0x001fe20000000000 */
[----:B------:R-:W-:Y:S01]  /*16f20*/  BAR.SYNC.DEFER_BLOCKING 0x8, 0x200 ;  /* 0x0208000000007b1d */ /* 0x000fe20000010000 */
[----:B------:R-:W-:-:S03]  /*16f30*/  ISETP.NE.U32.AND P0, PT, RZ, UR6, PT ;  /* 0x00000006ff007c0c */ /* 0x000fc6000bf05070 */
[----:B------:R-:W-:Y:S02]  /*16f40*/  LOP3.LUT P1, RZ, R0, 0x1bf, RZ, 0xc0, !PT ;  /* 0x000001bf00ff7812 */ /* 0x000fe4000782c0ff */
[----:B------:R-:W-:Y:S01]  /*16f50*/  ISETP.NE.AND.EX P0, PT, RZ, UR7, PT, P0 ;  /* 0x00000007ff007c0c */ /* 0x000fe2000bf05300 */
[----:B------:R-:W-:Y:S03]  /*16f60*/  BSSY B6, `(.L_x_10597) ;  /* 0x000001c000067945 */ /* 0x000fe60003800000 */
[----:B------:R-:W-:Y:S02]  /*16f70*/  SEL R29, R29, RZ, !P0 ;  /* 0x000000ff1d1d7207 */ /* 0x000fe40004000000 */
[----:B-----5:R-:W-:-:S05]  /*16f80*/  SHF.R.S32.HI R2, RZ, 0x1f, R4 ;  /* 0x0000001fff027819 */ /* 0x020fca0000011404 */
[----:B------:R-:W-:-:S04]  /*16f90*/  IMAD R2, R2, UR4, RZ ;  /* 0x0000000402027c24 */ /* 0x000fc8000f8e02ff */
[C---:B------:R-:W-:Y:S01]  /*16fa0*/  IMAD R0, R4.reuse, UR5, R2 ;  /* 0x0000000504007c24 */ /* 0x040fe2000f8e0202 */
[----:B------:R-:W-:Y:S01]  /*16fb0*/  SEL R2, R3, RZ, !P0 ;  /* 0x000000ff03027207 */ /* 0x000fe20004000000 */
        /* <DEDUP_REMOVED lines=22> */
.L_x_10598:
[----:B------:R-:W-:Y:S05]  /*17120*/  BSYNC B6 ;  /* 0x0000000000067941 */ /* 0x000fea0003800000 */
.L_x_10597:
[----:B0-----:R-:W2:Y:S01]  /*17130*/  LDL.LU R0, [R1+0x2c] ;  /* 0x00002c0001007983 */ /* 0x001ea20000300800 */
[----:B------:R-:W-:Y:S01]  /*17140*/  ULDC.64 UR4, c[0x0][0x2d8] ;  /* 0x0000b60000047ab9 */ /* 0x000fe20000000a00 */
[----:B------:R-:W0:Y:S01]  /*17150*/  LDC R9, c[0x0][0x448] ;  /* 0x00011200ff097b82 */ /* 0x000e220000000800 */
[----:B------:R-:W-:Y:S01]  /*17160*/  ULDC.64 UR6, c[0x0][0x2c8] ;  /* 0x0000b20000067ab9 */ /* 0x000fe20000000a00 */
[----:B------:R-:W3:Y:S01]  /*17170*/  LDL.LU R21, [R1+0x8] ;  /* 0x0000080001157983 */ /* 0x000ee20000300800 */
[----:B------:R-:W-:-:S03]  /*17180*/  ULDC.64 UR8, c[0x0][0x280] ;  /* 0x0000a00000087ab9 */ /* 0x000fc60000000a00 */
[----:B------:R-:W3:Y:S04]  /*17190*/  LDL.LU.64 R2, [R1+0x30] ;  /* 0x0000300001027983 */ /* 0x000ee80000300a00 */
[----:B------:R-:W4:Y:S01]  /*171a0*/  LDL R20, [R1+0xc] ;  /* 0x00000c0001147983 */ /* 0x000f220000100800 */
[----:B0-----:R-:W-:-:S13]  /*171b0*/  ISETP.NE.AND P0, PT, R9, 0x1, PT ;  /* 0x000000010900780c */ /* 0x001fda0003f05270 */
[----:B------:R-:W0:Y:S08]  /*171c0*/  @P0 LDC R5, c[0x0][0x44c] ;  /* 0x00011300ff050b82 */ /* 0x000e300000000800 */
[----:B------:R-:W1:Y:S08]  /*171d0*/  @P0 LDC R6, c[0x0][0x450] ;  /* 0x00011400ff060b82 */ /* 0x000e700000000800 */
[----:B------:R-:W1:Y:S01]  /*171e0*/  @P0 LDC R8, c[0x0][0x450] ;  /* 0x00011400ff080b82 */ /* 0x000e620000000800 */
[----:B--2---:R-:W-:-:S02]  /*171f0*/  IMAD.MOV.U32 R4, RZ, RZ, R0 ;  /* 0x000000ffff047224 */ /* 0x004fc400078e0000 */
[----:B---3--:R-:W-:Y:S02]  /*17200*/  IMAD.MOV.U32 R3, RZ, RZ, R21 ;  /* 0x000000ffff037224 */ /* 0x008fe400078e0015 */
[----:B------:R-:W2:Y:S01]  /*17210*/  S2R R21, SR_TID.X ;  /* 0x0000000000157919 */ /* 0x000ea20000002100 */
[----:B----4-:R-:W-:Y:S02]  /*17220*/  IMAD R0, R20, UR4, RZ ;  /* 0x0000000414007c24 */ /* 0x010fe4000f8e02ff */
[----:B------:R-:W3:Y:S01]  /*17230*/  S2R R20, SR_TID.X ;  /* 0x0000000000147919 */ /* 0x000ee20000002100 */
        /* <DEDUP_REMOVED lines=9> */
[----:B--2---:R-:W-:Y:S01]  /*172d0*/  IMAD.SHL.U32 R21, R21, 0x20, RZ ;  /* 0x0000002015157824 */ /* 0x004fe200078e00ff */
[----:B---3--:R-:W-:-:S04]  /*172e0*/  LOP3.LUT R20, R20, 0x7f, RZ, 0xc0, !PT ;  /* 0x0000007f14147812 */ /* 0x008fc800078ec0ff */
[----:B------:R-:W-:Y:S02]  /*172f0*/  LOP3.LUT R21, R21, 0x60, RZ, 0xc0, !PT ;  /* 0x0000006015157812 */ /* 0x000fe400078ec0ff */
[----:B------:R-:W-:-:S04]  /*17300*/  SHF.R.U32.HI R20, RZ, 0x2, R20 ;  /* 0x00000002ff147819 */ /* 0x000fc80000011614 */
[----:B------:R-:W-:Y:S02]  /*17310*/  LOP3.LUT R20, R20, R21, RZ, 0xfc, !PT ;  /* 0x0000001514147212 */ /* 0x000fe400078efcff */
[----:B------:R2:W5:Y:S03]  /*17320*/  LDL R21, [R1+0x38] ;  /* 0x0000380001157983 */ /* 0x0005660000100800 */
[----:B------:R-:W-:-:S04]  /*17330*/  IMAD R0, R17, 0xc0, R20 ;  /* 0x000000c011007824 */ /* 0x000fc800078e0214 */
[----:B0-----:R-:W-:-:S04]  /*17340*/  @P0 IMAD.HI.U32 R5, R0, R5, RZ ;  /* 0x0000000500050227 */ /* 0x001fc800078e00ff */
[----:B------:R-:W-:Y:S01]  /*17350*/  IMAD.MOV.U32 R4, RZ, RZ, R0 ;  /* 0x000000ffff047224 */ /* 0x000fe200078e0000 */
[----:B-1----:R-:W-:-:S04]  /*17360*/  @P0 SHF.R.U32.HI R4, RZ, R6, R5 ;  /* 0x00000006ff040219 */ /* 0x002fc80000011605 */
[--C-:B------:R-:W-:Y:S01]  /*17370*/  SHF.R.S32.HI R5, RZ, 0x1f, R4.reuse ;  /* 0x0000001fff057819 */ /* 0x100fe20000011404 */
[----:B------:R-:W-:-:S04]  /*17380*/  IMAD.MOV R7, RZ, RZ, -R4 ;  /* 0x000000ffff077224 */ /* 0x000fc800078e0a04 */
[----:B------:R-:W-:-:S04]  /*17390*/  IMAD R5, R5, UR4, RZ ;  /* 0x0000000405057c24 */ /* 0x000fc8000f8e02ff */
[C---:B------:R-:W-:Y:S02]  /*173a0*/  IMAD R6, R4.reuse, UR5, R5 ;  /* 0x0000000504067c24 */ /* 0x040fe4000f8e0205 */
[----:B------:R-:W-:-:S04]  /*173b0*/  IMAD.WIDE.U32 R4, R4, UR4, R2 ;  /* 0x0000000404047c25 */ /* 0x000fc8000f8e0002 */
[----:B------:R-:W-:Y:S02]  /*173c0*/  IMAD.IADD R5, R5, 0x1, R6 ;  /* 0x0000000105057824 */ /* 0x000fe400078e0206 */
[----:B------:R-:W-:-:S05]  /*173d0*/  IMAD R6, R9, R7, R0 ;  /* 0x0000000709067224 */ /* 0x000fca00078e0200 */
[----:B------:R-:W-:Y:S01]  /*173e0*/  SHF.R.S32.HI R7, RZ, 0x1f, R6 ;  /* 0x0000001fff077819 */ /* 0x000fe20000011406 */
[----:B------:R-:W-:-:S04]  /*173f0*/  IMAD.WIDE.U32 R4, R6, UR6, R4 ;  /* 0x0000000606047c25 */ /* 0x000fc8000f8e0004 */
[----:B------:R-:W-:-:S04]  /*17400*/  IMAD R7, R7, UR6, RZ ;  /* 0x0000000607077c24 */ /* 0x000fc8000f8e02ff */
[----:B------:R-:W-:Y:S02]  /*17410*/  IMAD R6, R6, UR7, R7 ;  /* 0x0000000706067c24 */ /* 0x000fe4000f8e0207 */
[----:B------:R-:W0:Y:S01]  /*17420*/  @P0 LDC R7, c[0x0][0x44c] ;  /* 0x00011300ff070b82 */ /* 0x000e220000000800 */
[----:B------:R-:W-:Y:S01]  /*17430*/  VIADD R0, R0, 0x80 ;  /* 0x0000008000007836 */ /* 0x000fe20000000000 */
[----:B------:R-:W1:Y:S01]  /*17440*/  S2R R13, SR_TID.X ;  /* 0x00000000000d7919 */ /* 0x000e620000002100 */
[----:B------:R-:W-:Y:S01]  /*17450*/  IMAD.IADD R6, R5, 0x1, R6 ;  /* 0x0000000105067824 */ /* 0x000fe200078e0206 */
[----:B------:R-:W-:-:S04]  /*17460*/  LEA R5, P1, R4, UR8, 0x1 ;  /* 0x0000000804057c11 */ /* 0x000fc8000f8208ff */
[----:B------:R-:W-:Y:S01]  /*17470*/  LEA.HI.X R4, R4, UR9, R6, 0x1, P1 ;  /* 0x0000000904047c11 */ /* 0x000fe200088f0c06 */
[----:B------:R-:W-:Y:S02]  /*17480*/  IMAD.MOV.U32 R6, RZ, RZ, R0 ;  /* 0x000000ffff067224 */ /* 0x000fe400078e0000 */
[----:B0-----:R-:W-:-:S05]  /*17490*/  @P0 IMAD.HI.U32 R7, R0, R7, RZ ;  /* 0x0000000700070227 */ /* 0x001fca00078e00ff */
[----:B------:R-:W-:-:S04]  /*174a0*/  @P0 SHF.R.U32.HI R6, RZ, R8, R7 ;  /* 0x00000008ff060219 */ /* 0x000fc80000011607 */
[----:B------:R-:W-:-:S05]  /*174b0*/  IADD3 R7, -R6, RZ, RZ ;  /* 0x000000ff06077210 */ /* 0x000fca0007ffe1ff */
[----:B------:R-:W-:Y:S01]  /*174c0*/  IMAD R0, R9, R7, R0 ;  /* 0x0000000709007224 */ /* 0x000fe200078e0200 */
[----:B------:R-:W-:Y:S01]  /*174d0*/  SHF.R.S32.HI R7, RZ, 0x1f, R6 ;  /* 0x0000001fff077819 */ /* 0x000fe20000011406 */
[----:B------:R-:W-:-:S04]  /*174e0*/  IMAD.WIDE.U32 R2, R6, UR4, R2 ;  /* 0x0000000406027c25 */ /* 0x000fc8000f8e0002 */
[----:B------:R-:W-:Y:S01]  /*174f0*/  IMAD R7, R7, UR4, RZ ;  /* 0x0000000407077c24 */ /* 0x000fe2000f8e02ff */
[----:B------:R-:W-:-:S03]  /*17500*/  ULDC UR4, c[0x0][0x2b8] ;  /* 0x0000ae0000047ab9 */ /* 0x000fc60000000800 */
[----:B------:R-:W-:Y:S01]  /*17510*/  IMAD R7, R6, UR5, R7 ;  /* 0x0000000506077c24 */ /* 0x000fe2000f8e0207 */
[----:B------:R-:W-:Y:S01]  /*17520*/  SHF.R.S32.HI R6, RZ, 0x1f, R0 ;  /* 0x0000001fff067819 */ /* 0x000fe20000011400 */
[----:B-1----:R-:W-:Y:S02]  /*17530*/  IMAD.SHL.U32 R11, R13, 0x8, RZ ;  /* 0x000000080d0b7824 */ /* 0x002fe400078e00ff */
[----:B------:R-:W-:Y:S02]  /*17540*/  IMAD.IADD R3, R3, 0x1, R7 ;  /* 0x0000000103037824 */ /* 0x000fe400078e0207 */
[----:B------:R-:W-:Y:S01]  /*17550*/  IMAD R6, R6, UR6, RZ ;  /* 0x0000000606067c24 */ /* 0x000fe2000f8e02ff */
[----:B------:R-:W-:Y:S01]  /*17560*/  LOP3.LUT R11, R11, 0x18, RZ, 0xc0, !PT ;  /* 0x000000180b0b7812 */ /* 0x000fe200078ec0ff */
[----:B------:R-:W-:-:S04]  /*17570*/  IMAD.WIDE.U32 R2, R0, UR6, R2 ;  /* 0x0000000600027c25 */ /* 0x000fc8000f8e0002 */
[----:B------:R-:W-:Y:S02]  /*17580*/  IMAD R6, R0, UR7, R6 ;  /* 0x0000000700067c24 */ /* 0x000fe4000f8e0206 */
[----:B------:R-:W-:Y:S01]  /*17590*/  IMAD.SHL.U32 R10, R13, 0x8, RZ ;  /* 0x000000080d0a7824 */ /* 0x000fe200078e00ff */
[----:B------:R-:W-:Y:S01]  /*175a0*/  LEA R7, P0, R2, UR8, 0x1 ;  /* 0x0000000802077c11 */ /* 0x000fe2000f8008ff */
[----:B------:R-:W-:Y:S01]  /*175b0*/  IMAD.IADD R6, R3, 0x1, R6 ;  /* 0x0000000103067824 */ /* 0x000fe200078e0206 */
[C---:B------:R-:W-:Y:S02]  /*175c0*/  LOP3.LUT R12, R11.reuse, 0x20, RZ, 0xfc, !PT ;  /* 0x000000200b0c7812 */ /* 0x040fe400078efcff */
[----:B------:R-:W-:Y:S02]  /*175d0*/  LOP3.LUT R10, R10, 0x18, RZ, 0xc0, !PT ;  /* 0x000000180a0a7812 */ /* 0x000fe400078ec0ff */
[----:B------:R-:W-:Y:S01]  /*175e0*/  LOP3.LUT R11, R11, 0x40, RZ, 0xfc, !PT ;  /* 0x000000400b0b7812 */ /* 0x000fe200078efcff */
[----:B------:R-:W-:Y:S01]  /*175f0*/  UMOV UR5, 0xffffffff ;  /* 0xffffffff00057882 */ /* 0x000fe20000000000 */
[----:B------:R-:W-:-:S02]  /*17600*/  LEA.HI.X R6, R2, UR9, R6, 0x1, P0 ;  /* 0x0000000902067c11 */ /* 0x000fc400080f0c06 */
[----:B------:R-:W-:Y:S02]  /*17610*/  LOP3.LUT R20, R13, 0x7f, RZ, 0xc0, !PT ;  /* 0x0000007f0d147812 */ /* 0x000fe400078ec0ff */
[----:B------:R-:W-:Y:S02]  /*17620*/  ISETP.GE.AND P0, PT, R10, UR4, PT ;  /* 0x000000040a007c0c */ /* 0x000fe4000bf06270 */
[----:B------:R-:W-:Y:S02]  /*17630*/  ISETP.GE.AND P1, PT, R12, UR4, PT ;  /* 0x000000040c007c0c */ /* 0x000fe4000bf26270 */
[----:B------:R-:W-:Y:S02]  /*17640*/  ISETP.GE.AND P2, PT, R11, UR4, PT ;  /* 0x000000040b007c0c */ /* 0x000fe4000bf46270 */
[----:B------:R-:W-:Y:S01]  /*17650*/  SHF.R.U32.HI R20, RZ, 0x2, R20 ;  /* 0x00000002ff147819 */ /* 0x000fe20000011614 */
[----:B--2---:R-:W-:Y:S10]  /*17660*/  BRA.DIV UR5, `(.L_x_10599) ;  /* 0x0000004205447947 */ /* 0x004ff4000b800000 */
[----:B------:R-:W2:Y:S01]  /*17670*/  LDL R8, [R1+0x28] ;  /* 0x0000280001087983 */ /* 0x000ea20000100800 */
[----:B-----5:R-:W-:Y:S02]  /*17680*/  IMAD R0, R21, R9, RZ ;  /* 0x0000000915007224 */ /* 0x020fe400078e02ff */
[----:B------:R-:W-:Y:S01]  /*17690*/  IMAD R17, R17, 0xc0, R20 ;  /* 0x000000c011117824 */ /* 0x000fe200078e0214 */
[----:B------:R-:W0:Y:S04]  /*176a0*/  SHFL.IDX PT, R3, R5, RZ, 0x1c1f ;  /* 0x001c1fff05037589 */ /* 0x000e2800000e0000 */
[----:B------:R-:W1:Y:S01]  /*176b0*/  SHFL.IDX PT, R2, R4, RZ, 0x1c1f ;  /* 0x001c1fff04027589 */ /* 0x000e6200000e0000 */
[----:B------:R-:W-:-:S13]  /*176c0*/  ISETP.GE.AND P3, PT, R17, R0, PT ;  /* 0x000000001100720c */ /* 0x000fda0003f66270 */
[----:B0-----:R-:W-:-:S05]  /*176d0*/  @!P3 LEA R3, P4, R10, R3, 0x1 ;  /* 0x000000030a03b211 */ /* 0x001fca00078808ff */
[----:B-1----:R-:W-:-:S05]  /*176e0*/  @!P3 IMAD.X R2, RZ, RZ, R2, P4 ;  /* 0x000000ffff02b224 */ /* 0x002fca00020e0602 */
[----:B------:R-:W-:-:S04]  /*176f0*/  @!P3 LOP3.LUT R3, R3, R2, RZ, 0x3c, !PT ;  /* 0x000000020303b212 */ /* 0x000fc800078e3cff */
[----:B------:R-:W-:-:S04]  /*17700*/  @!P3 LOP3.LUT R2, R3, R2, RZ, 0x3c, !PT ;  /* 0x000000020302b212 */ /* 0x000fc800078e3cff */
[----:B------:R-:W-:-:S05]  /*17710*/  @!P3 LOP3.LUT R3, R3, R2, RZ, 0x3c, !PT ;  /* 0x000000020303b212 */ /* 0x000fca00078e3cff */
[----:B------:R-:W-:Y:S01]  /*17720*/  @!PT LDS RZ, [RZ] ;  /* 0x00000000fffff984 */ /* 0x000fe20000000800 */
[----:B--2---:R-:W-:Y:S04]  /*17730*/  @!P3 LDGSTS.E.BYPASS.LTC128B.128 [R8+0xc400], desc[UR42][R2.64], !P0 ;  /* 0x0c4000000208bfae */ /* 0x004fe8000c101d6a */
[----:B------:R-:W-:Y:S04]  /*17740*/  @!P3 LDGSTS.E.BYPASS.LTC128B.128 [R8+0xf400], desc[UR42][R2.64+0x40], !P1 ;  /* 0x0f4000400208bfae */ /* 0x000fe8000c901d6a */
[----:B------:R0:W-:Y:S02]  /*17750*/  @!P3 LDGSTS.E.BYPASS.LTC128B.128 [R8+0x12400], desc[UR42][R2.64+0x80], !P2 ;  /* 0x124000800208bfae */ /* 0x0001e4000d101d6a */
[----:B0-----:R-:W-:-:S02]  /*17760*/  VIADD R2, R17, 0x20 ;  /* 0x0000002011027836 */ /* 0x001fc40000000000 */
[----:B------:R-:W0:Y:S03]  /*17770*/  SHFL.IDX PT, R3, R5, 0x1, 0x1c1f ;  /* 0x003c1f0005037f89 */ /* 0x000e2600000e0000 */
[----:B------:R-:W-:Y:S02]  /*17780*/  ISETP.GE.AND P3, PT, R2, R0, PT ;  /* 0x000000000200720c */ /* 0x000fe40003f66270 */
[----:B------:R-:W1:Y:S11]  /*17790*/  SHFL.IDX PT, R2, R4, 0x1, 0x1c1f ;  /* 0x003c1f0004027f89 */ /* 0x000e7600000e0000 */
[----:B0-----:R-:W-:-:S05]  /*177a0*/  @!P3 LEA R3, P4, R10, R3, 0x1 ;  /* 0x000000030a03b211 */ /* 0x001fca00078808ff */
[----:B-1----:R-:W-:-:S05]  /*177b0*/  @!P3 IMAD.X R2, RZ, RZ, R2, P4 ;  /* 0x000000ffff02b224 */ /* 0x002fca00020e0602 */
[----:B------:R-:W-:-:S04]  /*177c0*/  @!P3 LOP3.LUT R3, R3, R2, RZ, 0x3c, !PT ;  /* 0x000000020303b212 */ /* 0x000fc800078e3cff */
[----:B------:R-:W-:-:S04]  /*177d0*/  @!P3 LOP3.LUT R2, R3, R2, RZ, 0x3c, !PT ;  /* 0x000000020302b212 */ /* 0x000fc800078e3cff */
[----:B------:R-:W-:-:S05]  /*177e0*/  @!P3 LOP3.LUT R3, R3, R2, RZ, 0x3c, !PT ;  /* 0x000000020303b212 */ /* 0x000fca00078e3cff */
[----:B------:R-:W-:Y:S04]  /*177f0*/  @!P3 LDGSTS.E.BYPASS.LTC128B.128 [R8+0xcc00], desc[UR42][R2.64], !P0 ;  /* 0x0cc000000208bfae */ /* 0x000fe8000c101d6a */
[----:B------:R-:W-:Y:S04]  /*17800*/  @!P3 LDGSTS.E.BYPASS.LTC128B.128 [R8+0xfc00], desc[UR42][R2.64+0x40], !P1 ;  /* 0x0fc000400208bfae */ /* 0x000fe8000c901d6a */
[----:B------:R0:W-:Y:S02]  /*17810*/  @!P3 LDGSTS.E.BYPASS.LTC128B.128 [R8+0x12c00], desc[UR42][R2.64+0x80], !P2 ;  /* 0x12c000800208bfae */ /* 0x0001e4000d101d6a */
[----:B0-----:R-:W-:-:S02]  /*17820*/  VIADD R2, R17, 0x40 ;  /* 0x0000004011027836 */ /* 0x001fc40000000000 */
[----:B------:R-:W0:Y:S03]  /*17830*/  SHFL.IDX PT, R3, R5, 0x2, 0x1c1f ;  /* 0x005c1f0005037f89 */ /* 0x000e2600000e0000 */
[----:B------:R-:W-:Y:S01]  /*17840*/  ISETP.GE.AND P3, PT, R2, R0, PT ;  /* 0x000000000200720c */ /* 0x000fe20003f66270 */
[----:B------:R-:W-:Y:S04]  /*17850*/  SHFL.IDX PT, R5, R5, 0x3, 0x1c1f ;  /* 0x007c1f0005057f89 */ /* 0x000fe800000e0000 */
[----:B------:R-:W1:Y:S04]  /*17860*/  SHFL.IDX PT, R2, R4, 0x2, 0x1c1f ;  /* 0x005c1f0004027f89 */ /* 0x000e6800000e0000 */
[----:B------:R-:W2:Y:S04]  /*17870*/  SHFL.IDX PT, R4, R4, 0x3, 0x1c1f ;  /* 0x007c1f0004047f89 */ /* 0x000ea800000e0000 */
        /* <DEDUP_REMOVED lines=8> */
[----:B0-----:R-:W-:-:S05]  /*17900*/  VIADD R2, R17, 0x60 ;  /* 0x0000006011027836 */ /* 0x001fca0000000000 */
[----:B------:R-:W-:-:S13]  /*17910*/  ISETP.GE.AND P3, PT, R2, R0, PT ;  /* 0x000000000200720c */ /* 0x000fda0003f66270 */
[----:B------:R-:W-:-:S05]  /*17920*/  @!P3 LEA R2, P4, R10, R5, 0x1 ;  /* 0x000000050a02b211 */ /* 0x000fca00078808ff */
[----:B--2---:R-:W-:Y:S02]  /*17930*/  @!P3 IMAD.X R3, RZ, RZ, R4, P4 ;  /* 0x000000ffff03b224 */ /* 0x004fe400020e0604 */
[----:B------:R-:W-:-:S03]  /*17940*/  VIADD R4, R17, 0x80 ;  /* 0x0000008011047836 */ /* 0x000fc60000000000 */
[----:B------:R-:W-:Y:S04]  /*17950*/  @!P3 LDGSTS.E.BYPASS.LTC128B.128 [R8+0xdc00], desc[UR42][R2.64], !P0 ;  /* 0x0dc000000208bfae */ /* 0x000fe8000c101d6a */
[----:B------:R-:W-:Y:S04]  /*17960*/  @!P3 LDGSTS.E.BYPASS.LTC128B.128 [R8+0x10c00], desc[UR42][R2.64+0x40], !P1 ;  /* 0x10c000400208bfae */ /* 0x000fe8000c901d6a */
[----:B------:R0:W-:Y:S01]  /*17970*/  @!P3 LDGSTS.E.BYPASS.LTC128B.128 [R8+0x13c00], desc[UR42][R2.64+0x80], !P2 ;  /* 0x13c000800208bfae */ /* 0x0001e2000d101d6a */
[----:B------:R-:W-:-:S03]  /*17980*/  ISETP.GE.AND P3, PT, R4, R0, PT ;  /* 0x000000000400720c */ /* 0x000fc60003f66270 */
[----:B0-----:R-:W0:Y:S04]  /*17990*/  SHFL.IDX PT, R3, R7, RZ, 0x1c1f ;  /* 0x001c1fff07037589 */ /* 0x001e2800000e0000 */
[----:B------:R-:W1:Y:S04]  /*179a0*/  SHFL.IDX PT, R2, R6, RZ, 0x1c1f ;  /* 0x001c1fff06027589 */ /* 0x000e6800000e0000 */
[----:B------:R-:W2:Y:S02]  /*179b0*/  SHFL.IDX PT, R6, R6, 0x1, 0x1c1f ;  /* 0x003c1f0006067f89 */ /* 0x000ea400000e0000 */
[----:B0-----:R-:W-:-:S05]  /*179c0*/  @!P3 LEA R3, P4, R10, R3, 0x1 ;  /* 0x000000030a03b211 */ /* 0x001fca00078808ff */
[----:B-1----:R-:W-:-:S05]  /*179d0*/  @!P3 IMAD.X R2, RZ, RZ, R2, P4 ;  /* 0x000000ffff02b224 */ /* 0x002fca00020e0602 */
[----:B------:R-:W-:-:S04]  /*179e0*/  @!P3 LOP3.LUT R3, R3, R2, RZ, 0x3c, !PT ;  /* 0x000000020303b212 */ /* 0x000fc800078e3cff */
[----:B------:R-:W-:-:S04]  /*179f0*/  @!P3 LOP3.LUT R2, R3, R2, RZ, 0x3c, !PT ;  /* 0x000000020302b212 */ /* 0x000fc800078e3cff */
[----:B------:R-:W-:-:S05]  /*17a00*/  @!P3 LOP3.LUT R3, R3, R2, RZ, 0x3c, !PT ;  /* 0x000000020303b212 */ /* 0x000fca00078e3cff */
[----:B------:R-:W-:Y:S04]  /*17a10*/  @!P3 LDGSTS.E.BYPASS.LTC128B.128 [R8+0xe400], desc[UR42][R2.64], !P0 ;  /* 0x0e4000000208bfae */ /* 0x000fe8000c101d6a */
[----:B------:R-:W-:Y:S04]  /*17a20*/  @!P3 LDGSTS.E.BYPASS.LTC128B.128 [R8+0x11400], desc[UR42][R2.64+0x40], !P1 ;  /* 0x114000400208bfae */ /* 0x000fe8000c901d6a */
[----:B------:R0:W-:Y:S04]  /*17a30*/  @!P3 LDGSTS.E.BYPASS.LTC128B.128 [R8+0x14400], desc[UR42][R2.64+0x80], !P2 ;  /* 0x144000800208bfae */ /* 0x0001e8000d101d6a */
[----:B0-2---:R0:W1:Y:S02]  /*17a40*/  SHFL.IDX PT, R2, R7, 0x1, 0x1c1f ;  /* 0x003c1f0007027f89 */ /* 0x00506400000e0000 */
.L_x_10727:
[----:B------:R-:W2:Y:S01]  /*17a50*/  LDL R4, [R1+0x28] ;  /* 0x0000280001047983 */ /* 0x000ea20000100800 */
[----:B------:R-:W-:-:S05]  /*17a60*/  VIADD R17, R17, 0xa0 ;  /* 0x000000a011117836 */ /* 0x000fca0000000000 */
[----:B------:R-:W-:-:S13]  /*17a70*/  ISETP.GE.AND P3, PT, R17, R0, PT ;  /* 0x000000001100720c */ /* 0x000fda0003f66270 */
[----:B-1----:R-:W-:-:S05]  /*17a80*/  @!P3 LEA R2, P4, R10, R2, 0x1 ;  /* 0x000000020a02b211 */ /* 0x002fca00078808ff */
[----:B------:R-:W-:-:S05]  /*17a90*/  @!P3 IMAD.X R3, RZ, RZ, R6, P4 ;  /* 0x000000ffff03b224 */ /* 0x000fca00020e0606 */
[----:B------:R-:W-:Y:S01]  /*17aa0*/  @!PT LDS RZ, [RZ] ;  /* 0x00000000fffff984 */ /* 0x000fe20000000800 */
[----:B------:R-:W-:Y:S01]  /*17ab0*/  @!PT LDS RZ, [RZ] ;  /* 0x00000000fffff984 */ /* 0x000fe20000000800 */
[----:B------:R-:W-:Y:S01]  /*17ac0*/  @!PT LDS RZ, [RZ] ;  /* 0x00000000fffff984 */ /* 0x000fe20000000800 */
[----:B--2---:R1:W-:Y:S01]  /*17ad0*/  @!P3 LDGSTS.E.BYPASS.LTC128B.128 [R4+0xec00], desc[UR42][R2.64], !P0 ;  /* 0x0ec000000204bfae */ /* 0x0043e2000c101d6a */
[----:B------:R-:W-:-:S03]  /*17ae0*/  PLOP3.LUT P0, PT, PT, PT, PT, 0x80, 0x0 ;  /* 0x000000000000781c */ /* 0x000fc60003f0f070 */
[----:B------:R1:W-:Y:S04]  /*17af0*/  @!P3 LDGSTS.E.BYPASS.LTC128B.128 [R4+0x11c00], desc[UR42][R2.64+0x40], !P1 ;  /* 0x11c000400204bfae */ /* 0x0003e8000c901d6a */
[----:B------:R1:W-:Y:S01]  /*17b00*/  @!P3 LDGSTS.E.BYPASS.LTC128B.128 [R4+0x14c00], desc[UR42][R2.64+0x80], !P2 ;  /* 0x14c000800204bfae */ /* 0x0003e2000d101d6a */
[----:B------:R-:W-:-:S05]  /*17b10*/  NOP ;  /* 0x0000000000007918 */ /* 0x000fca0000000000 */
.L_x_10600:
        /* <DEDUP_REMOVED lines=18> */
.L_x_10728:
[----:B------:R-:W-:Y:S05]  /*17c40*/  BSYNC B0 ;  /* 0x0000000000007941 */ /* 0x000fea0003800000 */
.L_x_10601:
[----:B------:R-:W2:Y:S01]  /*17c50*/  LDL R2, [R1+0x1c] ;  /* 0x00001c0001027983 */ /* 0x000ea20000100800 */
[----:B------:R-:W-:Y:S01]  /*17c60*/  BSSY B0, `(.L_x_10603) ;  /* 0x00000f7000007945 */ /* 0x000fe20003800000 */
[----:B--2---:R-:W-:-:S13]  /*17c70*/  ISETP.GE.AND P0, PT, R2, 0x81, PT ;  /* 0x000000810200780c */ /* 0x004fda0003f06270 */
[----:B------:R-:W-:Y:S05]  /*17c80*/  @!P0 BRA `(.L_x_10604) ;  /* 0x0000000c00d08947 */ /* 0x000fea0003800000 */
[----:B------:R-:W1:Y:S01]  /*17c90*/  LDL.LU R3, [R1+0x3c] ;  /* 0x00003c0001037983 */ /* 0x000e620000300800 */
[----:B------:R-:W-:Y:S01]  /*17ca0*/  ULDC UR4, c[0x0][0x2f4] ;  /* 0x0000bd0000047ab9 */ /* 0x000fe20000000800 */
[----:B------:R-:W2:Y:S02]  /*17cb0*/  S2R R2, SR_TID.X ;  /* 0x0000000000027919 */ /* 0x000ea40000002100 */
[----:B------:R3:W5:Y:S04]  /*17cc0*/  LDL.LU R17, [R1] ;  /* 0x0000000001117983 */ /* 0x0007680000300800 */
[----:B------:R3:W-:Y:S01]  /*17cd0*/  STL [R1+0x8], R27 ;  /* 0x0000081b01007387 */ /* 0x0007e20000100800 */
[----:B------:R-:W-:Y:S02]  /*17ce0*/  IMAD.MOV.U32 R10, RZ, RZ, R26 ;  /* 0x000000ffff0a7224 */ /* 0x000fe400078e001a */
[----:B--2---:R-:W-:-:S05]  /*17cf0*/  IMAD.SHL.U32 R4, R2, 0x8, RZ ;  /* 0x0000000802047824 */ /* 0x004fca00078e00ff */
[----:B------:R-:W-:-:S04]  /*17d00*/  LOP3.LUT R4, R4, 0x18, RZ, 0xc0, !PT ;  /* 0x0000001804047812 */ /* 0x000fc800078ec0ff */
[C---:B------:R-:W-:Y:S02]  /*17d10*/  LOP3.LUT R2, R4.reuse, 0x40, RZ, 0xfc, !PT ;  /* 0x0000004004027812 */ /* 0x040fe400078efcff */
[----:B------:R-:W-:Y:S02]  /*17d20*/  ISETP.GE.AND P3, PT, R4, UR4, PT ;  /* 0x0000000404007c0c */ /* 0x000fe4000bf66270 */
[----:B------:R-:W-:Y:S02]  /*17d30*/  ISETP.GE.AND P1, PT, R2, UR4, PT ;  /* 0x0000000402007c0c */ /* 0x000fe4000bf26270 */
[----:B-1----:R-:W-:Y:S02]  /*17d40*/  LEA.HI.SX32 R0, R3, 0xfffffffe, 0x19 ;  /* 0xfffffffe03007811 */ /* 0x002fe400078fcaff */
[----:B------:R-:W-:-:S04]  /*17d50*/  LOP3.LUT R3, R4, 0x20, RZ, 0xfc, !PT ;  /* 0x0000002004037812 */ /* 0x000fc800078efcff */
[----:B---3--:R-:W-:-:S13]  /*17d60*/  ISETP.GE.AND P2, PT, R3, UR4, PT ;  /* 0x0000000403007c0c */ /* 0x008fda000bf46270 */
.L_x_10617:
[----:B------:R-:W2:Y:S01]  /*17d70*/  LDL R8, [R1+0x20] ;  /* 0x0000200001087983 */ /* 0x000ea20000100800 */
[----:B------:R-:W1:Y:S03]  /*17d80*/  LDC R9, c[0x0][0x430] ;  /* 0x00010c00ff097b82 */ /* 0x000e660000000800 */
[----:B0-----:R-:W3:Y:S04]  /*17d90*/  LDL R7, [R1+0x24] ;  /* 0x0000240001077983 */ /* 0x001ee80000100800 */
[----:B------:R-:W4:Y:S01]  /*17da0*/  LDL R6, [R1+0x10] ;  /* 0x0000100001067983 */ /* 0x000f220000100800 */
[----:B------:R-:W0:Y:S01]  /*17db0*/  S2R R2, SR_TID.X ;  /* 0x0000000000027919 */ /* 0x000e220000002100 */
[----:B-1----:R-:W-:-:S13]  /*17dc0*/  ISETP.NE.AND P0, PT, R9, 0x1, PT ;  /* 0x000000010900780c */ /* 0x002fda0003f05270 */
[----:B------:R-:W1:Y:S01]  /*17dd0*/  @P0 LDC R5, c[0x0][0x434] ;  /* 0x00010d00ff050b82 */ /* 0x000e620000000800 */
[----:B0-----:R-:W-:-:S04]  /*17de0*/  LOP3.LUT R3, R2, 0x7f, RZ, 0xc0, !PT ;  /* 0x0000007f02037812 */ /* 0x001fc800078ec0ff */
[----:B------:R-:W-:-:S03]  /*17df0*/  SHF.R.U32.HI R4, RZ, 0x2, R3 ;  /* 0x00000002ff047819 */ /* 0x000fc60000011603 */
[----:B------:R-:W0:Y:S01]  /*17e00*/  @P0 LDC R3, c[0x0][0x438] ;  /* 0x00010e00ff030b82 */ /* 0x000e220000000800 */
[----:B------:R-:W-:Y:S02]  /*17e10*/  IMAD.SHL.U32 R2, R2, 0x20, RZ ;  /* 0x0000002002027824 */ /* 0x000fe400078e00ff */
[----:B------:R-:W-:-:S03]  /*17e20*/  IMAD R4, R0, 0x80, R4 ;  /* 0x0000008000047824 */ /* 0x000fc600078e0204 */
[----:B------:R-:W-:Y:S01]  /*17e30*/  LOP3.LUT R2, R2, 0x60, RZ, 0xc0, !PT ;  /* 0x0000006002027812 */ /* 0x000fe200078ec0ff */
[----:B------:R-:W-:Y:S05]  /*17e40*/  YIELD ;  /* 0x0000000000007946 */ /* 0x000fea0003800000 */
[----:B------:R-:W-:Y:S01]  /*17e50*/  ULDC.64 UR4, c[0x0][0x428] ;  /* 0x00010a0000047ab9 */ /* 0x000fe20000000a00 */
[----:B--2---:R-:W-:-:S05]  /*17e60*/  IADD3 R4, R2, R4, R8 ;  /* 0x0000000402047210 */ /* 0x004fca0007ffe008 */
[----:B-1----:R-:W-:-:S04]  /*17e70*/  @P0 IMAD.HI.U32 R5, R4, R5, RZ ;  /* 0x0000000504050227 */ /* 0x002fc800078e00ff */
[----:B------:R-:W-:Y:S01]  /*17e80*/  IMAD.MOV.U32 R2, RZ, RZ, R4 ;  /* 0x000000ffff027224 */ /* 0x000fe200078e0004 */
[----:B0-----:R-:W-:-:S05]  /*17e90*/  @P0 SHF.R.U32.HI R2, RZ, R3, R5 ;  /* 0x00000003ff020219 */ /* 0x001fca0000011605 */
[----:B------:R-:W-:-:S04]  /*17ea0*/  IMAD.MOV R3, RZ, RZ, -R2 ;  /* 0x000000ffff037224 */ /* 0x000fc800078e0a02 */
[----:B------:R-:W-:Y:S01]  /*17eb0*/  IMAD R9, R9, R3, R4 ;  /* 0x0000000309097224 */ /* 0x000fe200078e0204 */
[----:B------:R-:W-:Y:S01]  /*17ec0*/  SHF.R.S32.HI R3, RZ, 0x1f, R2 ;  /* 0x0000001fff037819 */ /* 0x000fe20000011402 */
[----:B---3--:R-:W-:-:S04]  /*17ed0*/  IMAD R4, R7, UR4, RZ ;  /* 0x0000000407047c24 */ /* 0x008fc8000f8e02ff */
[C---:B----4-:R-:W-:Y:S02]  /*17ee0*/  IMAD R4, R6.reuse, UR5, R4 ;  /* 0x0000000506047c24 */ /* 0x050fe4000f8e0204 */
[----:B------:R-:W-:Y:S01]  /*17ef0*/  IMAD.WIDE.U32 R2, R6, UR4, R2 ;  /* 0x0000000406027c25 */ /* 0x000fe2000f8e0002 */
[----:B------:R-:W-:-:S03]  /*17f00*/  ULDC.64 UR4, c[0x0][0x418] ;  /* 0x0001060000047ab9 */ /* 0x000fc60000000a00 */
[----:B------:R-:W-:Y:S01]  /*17f10*/  IMAD.IADD R3, R4, 0x1, R3 ;  /* 0x0000000104037824 */ /* 0x000fe200078e0203 */
[----:B------:R-:W-:-:S04]  /*17f20*/  LEA R4, P0, R2, UR4, 0x2 ;  /* 0x0000000402047c11 */ /* 0x000fc8000f8010ff */
[----:B------:R-:W-:-:S05]  /*17f30*/  LEA.HI.X R5, R2, UR5, R3, 0x2, P0 ;  /* 0x0000000502057c11 */ /* 0x000fca00080f1403 */
[----:B------:R-:W2:Y:S01]  /*17f40*/  LDG.E R8, desc[UR42][R4.64] ;  /* 0x0000002a04087981 */ /* 0x000ea2000c1e1900 */
[----:B------:R-:W-:-:S04]  /*17f50*/  IADD3 R26, R10, 0x1, RZ ;  /* 0x000000010a1a7810 */ /* 0x000fc80007ffe0ff */
[----:B------:R-:W-:-:S04]  /*17f60*/  ISETP.NE.AND P0, PT, R26, 0x2, PT ;  /* 0x000000021a00780c */ /* 0x000fc80003f05270 */
[----:B------:R-:W-:-:S04]  /*17f70*/  SEL R2, RZ, 0x1, P0 ;  /* 0x00000001ff027807 */ /* 0x000fc80000000000 */
[----:B-----5:R-:W-:Y:S01]  /*17f80*/  LOP3.LUT R2, R17, R2, RZ, 0x3c, !PT ;  /* 0x0000000211027212 */ /* 0x020fe200078e3cff */
[----:B------:R-:W-:-:S04]  /*17f90*/  IMAD.U32 R6, RZ, RZ, UR38 ;  /* 0x00000026ff067e24 */ /* 0x000fc8000f8e00ff */
[----:B------:R0:W-:Y:S01]  /*17fa0*/  STL [R1], R2 ;  /* 0x0000000201007387 */ /* 0x0001e20000100800 */
[----:B------:R-:W-:Y:S01]  /*17fb0*/  ISETP.NE.AND P4, PT, R6, 0x3, PT ;  /* 0x000000030600780c */ /* 0x000fe20003f85270 */
[----:B------:R-:W-:Y:S01]  /*17fc0*/  IMAD.MOV.U32 R27, RZ, RZ, R0 ;  /* 0x000000ffff1b7224 */ /* 0x000fe200078e0000 */
[----:B------:R-:W-:Y:S02]  /*17fd0*/  SEL R26, R26, RZ, P0 ;  /* 0x000000ff1a1a7207 */ /* 0x000fe40000000000 */
[----:B--2---:R-:W-:-:S09]  /*17fe0*/  SHF.R.S32.HI R29, RZ, 0x1f, R8 ;  /* 0x0000001fff1d7819 */ /* 0x004fd20000011408 */
[----:B0-----:R-:W-:Y:S05]  /*17ff0*/  @!P4 BRA `(.L_x_10605) ;  /* 0x000000000004c947 */ /* 0x001fea0003800000 */
[----:B------:R-:W-:Y:S01]  /*18000*/  BPT.TRAP 0x1 ;  /* 0x000000040000795c */ /* 0x000fe20000300000 */
.L_x_10605:
[----:B------:R-:W-:Y:S01]  /*18010*/  IMAD R5, R26, 0x8, R22 ;  /* 0x000000081a057824 */ /* 0x000fe200078e0216 */
[----:B------:R-:W-:Y:S01]  /*18020*/  SHF.L.U32 R0, R2, 0x1f, RZ ;  /* 0x0000001f02007819 */ /* 0x000fe200000006ff */
[----:B------:R-:W-:Y:S03]  /*18030*/  BSSY B1, `(.L_x_10606) ;  /* 0x0000003000017945 */ /* 0x000fe60003800000 */
[----:B------:R-:W0:Y:S02]  /*18040*/  SYNCS.PHASECHK.TRANS64.TRYWAIT P0, [R5+URZ+0x2d840], R0 ;  /* 0x02d84000050075a7 */ /* 0x000e24000800017f */
[----:B0-----:R-:W-:Y:S05]  /*18050*/  @!P0 BRA `(.L_x_10607) ;  /* 0x0000003c00fc8947 */ /* 0x001fea0003800000 */
.L_x_10729:
[----:B------:R-:W-:Y:S05]  /*18060*/  BSYNC B1 ;  /* 0x0000000000017941 */ /* 0x000fea0003800000 */
.L_x_10606:
[----:B------:R-:W2:Y:S04]  /*18070*/  LDL R6, [R1+0xc] ;  /* 0x00000c0001067983 */ /* 0x000ea80000100800 */
[----:B------:R-:W3:Y:S01]  /*18080*/  LDL R4, [R1+0x14] ;  /* 0x0000140001047983 */ /* 0x000ee20000100800 */
[----:B------:R-:W-:Y:S01]  /*18090*/  SHF.R.S32.HI R21, RZ, 0x1f, R9 ;  /* 0x0000001fff157819 */ /* 0x000fe20000011409 */
[----:B------:R-:W-:Y:S01]  /*180a0*/  ULDC.64 UR4, c[0x0][0x300] ;  /* 0x0000c00000047ab9 */ /* 0x000fe20000000a00 */
[----:B------:R-:W-:Y:S01]  /*180b0*/  LOP3.LUT P5, RZ, R23, 0x2, RZ, 0xc0, !PT ;  /* 0x0000000217ff7812 */ /* 0x000fe200078ac0ff */
        /* <DEDUP_REMOVED lines=11> */
[----:B------:R-:W-:-:S04]  /*18170*/  IMAD.WIDE.U32 R2, R18, UR4, R2 ;  /* 0x0000000412027c25 */ /* 0x000fc8000f8e0002 */
[----:B--2---:R-:W-:-:S04]  /*18180*/  IMAD R0, R6, UR4, RZ ;  /* 0x0000000406007c24 */ /* 0x004fc8000f8e02ff */
[----:B------:R-:W-:Y:S01]  /*18190*/  IMAD R0, R18, UR5, R0 ;  /* 0x0000000512007c24 */ /* 0x000fe2000f8e0200 */
[----:B------:R-:W-:Y:S01]  /*181a0*/  ULDC.64 UR4, c[0x0][0x2e8] ;  /* 0x0000ba0000047ab9 */ /* 0x000fe20000000a00 */
[----:B---3--:R-:W-:Y:S01]  /*181b0*/  IMAD R4, R26, 0x3000, R4 ;  /* 0x000030001a047824 */ /* 0x008fe200078e0204 */
[----:B------:R-:W-:Y:S01]  /*181c0*/  LEA R6, P0, R2, UR4, 0x1 ;  /* 0x0000000402067c11 */ /* 0x000fe2000f8008ff */
[----:B------:R-:W-:Y:S01]  /*181d0*/  IMAD.IADD R0, R0, 0x1, R3 ;  /* 0x0000000100007824 */ /* 0x000fe200078e0203 */
[----:B------:R-:W-:-:S04]  /*181e0*/  UMOV UR4, 0xffffffff ;  /* 0xffffffff00047882 */ /* 0x000fc80000000000 */
[----:B------:R-:W-:Y:S01]  /*181f0*/  LEA.HI.X R7, R2, UR5, R0, 0x1, P0 ;  /* 0x0000000502077c11 */ /* 0x000fe200080f0c00 */
        /* <DEDUP_REMOVED lines=8> */
[----:B------:R-:W-:-:S05]  /*18280*/  LOP3.LUT R11, R11, 0x18, RZ, 0xc0, !PT ;  /* 0x000000180b0b7812 */ /* 0x000fca00078ec0ff */
[----:B------:R-:W-:-:S05]  /*18290*/  IMAD.SHL.U32 R0, R11, 0x2, RZ ;  /* 0x000000020b007824 */ /* 0x000fca00078e00ff */
        /* <DEDUP_REMOVED lines=20> */
.L_x_10739:
        /* <DEDUP_REMOVED lines=11> */
.L_x_10609:
        /* <DEDUP_REMOVED lines=11> */
.L_x_10610:
[----:B------:R1:W-:Y:S01]  /*18540*/  SYNCS.ARRIVE.TRANS64.A1T0 RZ, [R5+URZ+0x2d830], RZ ;  /* 0x02d830ff05ff79a7 */ /* 0x0003e2000810003f */
[----:B------:R-:W-:Y:S05]  /*18550*/  @!P5 BRA `(.L_x_10611) ;  /* 0x000000000004d947 */ /* 0x000fea0003800000 */
[----:B------:R-:W-:Y:S01]  /*18560*/  BPT.TRAP 0x1 ;  /* 0x000000040000795c */ /* 0x000fe20000300000 */
.L_x_10611:
[----:B------:R-:W-:Y:S01]  /*18570*/  SHF.L.U32 R2, R17, 0x1f, RZ ;  /* 0x0000001f11027819 */ /* 0x000fe200000006ff */
[----:B-1----:R-:W-:Y:S01]  /*18580*/  IMAD R5, R10, 0x8, R22 ;  /* 0x000000080a057824 */ /* 0x002fe200078e0216 */
[----:B------:R-:W-:Y:S03]  /*18590*/  BSSY B1, `(.L_x_10612) ;  /* 0x0000003000017945 */ /* 0x000fe60003800000 */
[----:B------:R-:W1:Y:S02]  /*185a0*/  SYNCS.PHASECHK.TRANS64.TRYWAIT P0, [R5+URZ+0x2d860], R2 ;  /* 0x02d86002050075a7 */ /* 0x000e64000800017f */
[----:B-1----:R-:W-:Y:S05]  /*185b0*/  @!P0 BRA `(.L_x_10613) ;  /* 0x00000040000c8947 */ /* 0x002fea0003800000 */
.L_x_10740:
[----:B------:R-:W-:Y:S05]  /*185c0*/  BSYNC B1 ;  /* 0x0000000000017941 */ /* 0x000fea0003800000 */
.L_x_10612:
[----:B0-----:R-:W2:Y:S04]  /*185d0*/  LDL R7, [R1+0x1c] ;  /* 0x00001c0001077983 */ /* 0x001ea80000100800 */
[----:B------:R-:W2:Y:S04]  /*185e0*/  LDL.LU R6, [R1+0x8] ;  /* 0x0000080001067983 */ /* 0x000ea80000300800 */
[----:B------:R-:W3:Y:S01]  /*185f0*/  LDL R4, [R1+0x14] ;  /* 0x0000140001047983 */ /* 0x000ee20000100800 */
[----:B------:R-:W0:Y:S01]  /*18600*/  S2R R3, SR_TID.X ;  /* 0x0000000000037919 */ /* 0x000e220000002100 */
[----:B------:R-:W-:Y:S01]  /*18610*/  UMOV UR4, 0xffffffff ;  /* 0xffffffff00047882 */ /* 0x000fe20000000000 */
[----:B0-----:R-:W-:-:S04]  /*18620*/  LOP3.LUT R3, R3, 0x7f, RZ, 0xc0, !PT ;  /* 0x0000007f03037812 */ /* 0x001fc800078ec0ff */
[----:B------:R-:W-:Y:S01]  /*18630*/  SHF.R.U32.HI R3, RZ, 0x2, R3 ;  /* 0x00000002ff037819 */ /* 0x000fe20000011603 */
[----:B--2---:R-:W-:Y:S02]  /*18640*/  IMAD R6, R6, -0x80, R7 ;  /* 0xffffff8006067824 */ /* 0x004fe400078e0207 */
[----:B---3--:R-:W-:Y:S02]  /*18650*/  IMAD R4, R10, 0x3000, R4 ;  /* 0x000030000a047824 */ /* 0x008fe400078e0204 */
        /* <DEDUP_REMOVED lines=36> */
.L_x_10750:
        /* <DEDUP_REMOVED lines=32> */
.L_x_10615:
[----:B------:R-:W-:Y:S02]  /*18aa0*/  PLOP3.LUT P4, PT, P4, P0, PT, 0xa2, 0x0 ;  /* 0x000000000000781c */ /* 0x000fe40002781472 */
[----:B------:R-:W-:-:S08]  /*18ab0*/  @P0 R2UR P4, UR4, R5 ;  /* 0x00000000050402ca */ /* 0x000fd00000080000 */
[----:B------:R-:W-:-:S05]  /*18ac0*/  @P0 PLOP3.LUT P0, PT, P4, PT, PT, 0x80, 0x0 ;  /* 0x000000000000081c */ /* 0x000fca000270f070 */
[----:B------:R-:W-:Y:S01]  /*18ad0*/  @!P4 SYNCS.ARRIVE.TRANS64.RED.A0T1 RZ, [UR4+0x2d850], RZ ;  /* 0x02d850ffffffc9a7 */ /* 0x000fe20008200404 */
[----:B------:R-:W-:Y:S07]  /*18ae0*/  @!P4 ARRIVES.LDGSTSBAR.64.TRANSCNT [UR4+0x2d850] ;  /* 0x02d85000ff00c9b0 */ /* 0x000fee0008000a84 */
[----:B------:R-:W-:Y:S05]  /*18af0*/  @P0 BRA.U.ANY `(.L_x_10615) ;  /* 0xfffffffd00e80947 */ /* 0x000fea000393ffff */
[----:B------:R-:W-:Y:S01]  /*18b00*/  NOP ;  /* 0x0000000000007918 */ /* 0x000fe20000000000 */
[----:B------:R-:W-:Y:S01]  /*18b10*/  MOV R2, UR38 ;  /* 0x0000002600027c02 */ /* 0x000fe20008000f00 */
[----:B------:R-:W-:-:S03]  /*18b20*/  IMAD.MOV.U32 R25, RZ, RZ, R0 ;  /* 0x000000ffff197224 */ /* 0x000fc600078e0000 */
[----:B------:R-:W-:-:S13]  /*18b30*/  ISETP.NE.AND P5, PT, R2, 0x3, PT ;  /* 0x000000030200780c */ /* 0x000fda0003fa5270 */
[----:B------:R-:W-:Y:S05]  /*18b40*/  @!P5 BRA `(.L_x_10616) ;  /* 0x000000000004d947 */ /* 0x000fea0003800000 */
[----:B------:R-:W-:Y:S01]  /*18b50*/  BPT.TRAP 0x1 ;  /* 0x000000040000795c */ /* 0x000fe20000300000 */
.L_x_10616:
[----:B------:R2:W5:Y:S01]  /*18b60*/  LDL R17, [R1] ;  /* 0x0000000001117983 */ /* 0x0005620000100800 */
[----:B------:R2:W-:Y:S01]  /*18b70*/  SYNCS.ARRIVE.TRANS64.A1T0 RZ, [R5+URZ+0x2d850], RZ ;  /* 0x02d850ff05ff79a7 */ /* 0x0005e2000810003f */
[C---:B------:R-:W-:Y:S02]  /*18b80*/  VIADD R0, R27.reuse, 0xffffffff ;  /* 0xffffffff1b007836 */ /* 0x040fe40000000000 */
[----:B------:R2:W-:Y:S01]  /*18b90*/  STL [R1+0x8], R27 ;  /* 0x0000081b01007387 */ /* 0x0005e20000100800 */
[----:B------:R-:W-:Y:S01]  /*18ba0*/  ISETP.GT.AND P0, PT, R27, RZ, PT ;  /* 0x000000ff1b00720c */ /* 0x000fe20003f04270 */
[----:B------:R-:W-:-:S12]  /*18bb0*/  IMAD.MOV.U32 R10, RZ, RZ, R26 ;  /* 0x000000ffff0a7224 */ /* 0x000fd800078e001a */
[----:B--2---:R-:W-:Y:S05]  /*18bc0*/  @P0 BRA `(.L_x_10617) ;  /* 0xfffffff000680947 */ /* 0x004fea000383ffff */
.L_x_10604:
[----:B------:R-:W-:Y:S05]  /*18bd0*/  BSYNC B0 ;  /* 0x0000000000007941 */ /* 0x000fea0003800000 */
.L_x_10603:
[----:B------:R-:W2:Y:S01]  /*18be0*/  S2R R2, SR_TID.X ;  /* 0x0000000000027919 */ /* 0x000ea20000002100 */
[----:B------:R-:W-:Y:S01]  /*18bf0*/  BSSY B0, `(.L_x_10618) ;  /* 0x0000010000007945 */ /* 0x000fe20003800000 */
[----:B--2---:R-:W-:-:S04]  /*18c00*/  LOP3.LUT R2, R2, 0x7f, RZ, 0xc0, !PT ;  /* 0x0000007f02027812 */ /* 0x004fc800078ec0ff */
[----:B------:R-:W-:-:S13]  /*18c10*/  ISETP.NE.AND P0, PT, R2, RZ, PT ;  /* 0x000000ff0200720c */ /* 0x000fda0003f05270 */
[----:B------:R-:W-:Y:S05]  /*18c20*/  @P0 BRA `(.L_x_10619) ;  /* 0x0000000000300947 */ /* 0x000fea0003800000 */
[----:B------:R-:W2:Y:S01]  /*18c30*/  S2R R5, SR_LANEID ;  /* 0x0000000000057919 */ /* 0x000ea20000000000 */
[----:B------:R-:W-:Y:S01]  /*18c40*/  VOTEU.ANY UR4, UPT, PT ;  /* 0x0000000000047886 */ /* 0x000fe200038e0100 */
[----:B------:R-:W3:Y:S01]  /*18c50*/  LDC.64 R2, c[0x0][0xc60] ;  /* 0x00031800ff027b82 */ /* 0x000ee20000000a00 */
[----:B-1----:R-:W2:Y:S02]  /*18c60*/  FLO.U32 R0, UR4 ;  /* 0x0000000400007d00 */ /* 0x002ea400080e0000 */
[----:B--2---:R-:W-:-:S06]  /*18c70*/  ISETP.EQ.U32.AND P0, PT, R0, R5, PT ;  /* 0x000000050000720c */ /* 0x004fcc0003f02070 */
[----:B------:R-:W3:Y:S07]  /*18c80*/  POPC R5, UR4 ;  /* 0x0000000400057d09 */ /* 0x000eee0008000000 */
[----:B---3--:R-:W2:Y:S01]  /*18c90*/  @P0 ATOMG.E.ADD.STRONG.GPU PT, R3, desc[UR42][R2.64], R5 ;  /* 0x00000005020309a8 */ /* 0x008ea200081ee1ea */
[----:B------:R-:W1:Y:S02]  /*18ca0*/  S2R R4, SR_LTMASK ;  /* 0x0000000000047919 */ /* 0x000e640000003900 */
[----:B-1----:R-:W-:-:S04]  /*18cb0*/  LOP3.LUT R4, R4, UR4, RZ, 0xc0, !PT ;  /* 0x0000000404047c12 */ /* 0x002fc8000f8ec0ff */
[----:B0-----:R-:W0:Y:S01]  /*18cc0*/  POPC R7, R4 ;  /* 0x0000000400077309 */ /* 0x001e220000000000 */
[----:B--2---:R-:W0:Y:S02]  /*18cd0*/  SHFL.IDX PT, R0, R3, R0, 0x1f ;  /* 0x00001f0003007589 */ /* 0x004e2400000e0000 */
[----:B0-----:R-:W-:-:S07]  /*18ce0*/  IADD3 R16, R0, UR37, R7 ;  /* 0x0000002500107c10 */ /* 0x001fce000fffe007 */
.L_x_10619:
[----:B------:R-:W-:Y:S05]  /*18cf0*/  BSYNC B0 ;  /* 0x0000000000007941 */ /* 0x000fea0003800000 */
.L_x_10618:
[----:B-1----:R-:W-:-:S05]  /*18d00*/  IMAD.U32 R0, RZ, RZ, UR38 ;  /* 0x00000026ff007e24 */ /* 0x002fca000f8e00ff */
[----:B------:R-:W-:-:S13]  /*18d10*/  ISETP.NE.AND P0, PT, R0, 0x3, PT ;  /* 0x000000030000780c */ /* 0x000fda0003f05270 */
[----:B------:R-:W-:Y:S05]  /*18d20*/  @!P0 BRA `(.L_x_10620) ;  /* 0x0000000000048947 */ /* 0x000fea0003800000 */
[----:B------:R-:W-:Y:S01]  /*18d30*/  BPT.TRAP 0x1 ;  /* 0x000000040000795c */ /* 0x000fe20000300000 */
.L_x_10620:
[----:B------:R-:W2:Y:S04]  /*18d40*/  LDL R3, [R1] ;  /* 0x0000000001037983 */ /* 0x000ea80000100800 */
[----:B------:R-:W3:Y:S01]  /*18d50*/  LDL.LU R2, [R1+0x1c] ;  /* 0x00001c0001027983 */ /* 0x000ee20000300800 */
[----:B------:R-:W-:Y:S01]  /*18d60*/  IMAD R0, R26, 0x8, R22 ;  /* 0x000000081a007824 */ /* 0x000fe200078e0216 */
[----:B------:R-:W-:Y:S01]  /*18d70*/  BSSY B0, `(.L_x_10621) ;  /* 0x0000005000007945 */ /* 0x000fe20003800000 */
[----:B--2---:R-:W-:-:S04]  /*18d80*/  SHF.L.U32 R3, R3, 0x1f, RZ ;  /* 0x0000001f03037819 */ /* 0x004fc800000006ff */
[----:B------:R-:W1:Y:S01]  /*18d90*/  SYNCS.PHASECHK.TRANS64.TRYWAIT P0, [R0+URZ+0x2d860], R3 ;  /* 0x02d86003000075a7 */ /* 0x000e62000800017f */
[----:B---3--:R-:W-:Y:S01]  /*18da0*/  IMAD R6, R27, -0x80, R2 ;  /* 0xffffff801b067824 */ /* 0x008fe200078e0202 */
[----:B-1----:R-:W-:Y:S06]  /*18db0*/  @!P0 BRA `(.L_x_10622) ;  /* 0x0000003c00848947 */ /* 0x002fec0003800000 */
.L_x_10751:
[----:B------:R-:W-:Y:S05]  /*18dc0*/  BSYNC B0 ;  /* 0x0000000000007941 */ /* 0x000fea0003800000 */
.L_x_10621:
[----:B------:R-:W2:Y:S02]  /*18dd0*/  S2R R2, SR_TID.X ;  /* 0x0000000000027919 */ /* 0x000ea40000002100 */
[----:B--2---:R-:W-:-:S04]  /*18de0*/  LOP3.LUT R2, R2, 0x7f, RZ, 0xc0, !PT ;  /* 0x0000007f02027812 */ /* 0x004fc800078ec0ff */
[----:B------:R-:W-:Y:S02]  /*18df0*/  SHF.R.U32.HI R4, RZ, 0x2, R2 ;  /* 0x00000002ff047819 */ /* 0x000fe40000011602 */
[----:B------:R-:W2:Y:S01]  /*18e00*/  LDL R2, [R1+0x14] ;  /* 0x0000140001027983 */ /* 0x000ea20000100800 */
[----:B------:R-:W-:Y:S02]  /*18e10*/  UMOV UR4, 0xffffffff ;  /* 0xffffffff00047882 */ /* 0x000fe40000000000 */
[----:B------:R-:W-:Y:S02]  /*18e20*/  IMAD.IADD R6, R6, 0x1, -R4 ;  /* 0x0000000106067824 */ /* 0x000fe400078e0a04 */
[----:B--2---:R-:W-:Y:S01]  /*18e30*/  IMAD R4, R26, 0x3000, R2 ;  /* 0x000030001a047824 */ /* 0x004fe200078e0202 */
        /* <DEDUP_REMOVED lines=26> */
[----:B------:R-:W0:Y:S02]  /*18fe0*/  SHFL.IDX PT, R14, R24, 0x2, 0x1c1f ;  /* 0x005c1f00180e7f89 */ /* 0x000e2400000e0000 */
[----:B-1----:R-:W-:Y:S01]  /*18ff0*/  IMAD.X R3, RZ, RZ, R3, P3 ;  /* 0x000000ffff037224 */ /* 0x002fe200018e0603 */
[----:B------:R-:W-:-:S04]  /*19000*/  ISETP.LT.OR P3, PT, R6, 0x21, P1 ;  /* 0x000000210600780c */ /* 0x000fc80000f61670 */
[----:B------:R-:W-:Y:S01]  /*19010*/  LDGSTS.E.BYPASS.LTC128B.128 [R4+0xc00], desc[UR42][R2.64], !P4 ;  /* 0x00c0000002047fae */ /* 0x000fe2000e101d6a */
[----:B------:R-:W-:-:S08]  /*19020*/  ISETP.LT.OR P4, PT, R6, 0x21, P0 ;  /* 0x000000210600780c */ /* 0x000fd00000781670 */
[----:B------:R-:W-:Y:S05]  /*19030*/  LDGSTS.E.BYPASS.LTC128B.128 [R4+0x2c00], desc[UR42][R2.64+0x40], !P3 ;  /* 0x02c0004002047fae */ /* 0x000fea000d901d6a */
        /* <DEDUP_REMOVED lines=12> */
.L_x_10761:
        /* <DEDUP_REMOVED lines=13> */
.L_x_10624:
        /* <DEDUP_REMOVED lines=11> */
.L_x_10625:
[----:B------:R-:W2:Y:S01]  /*19280*/  LDL.LU R2, [R1] ;  /* 0x0000000001027983 */ /* 0x000ea20000300800 */
[----:B------:R-:W-:Y:S01]  /*19290*/  VIADD R26, R26, 0x1 ;  /* 0x000000011a1a7836 */ /* 0x000fe20000000000 */
[----:B------:R0:W-:Y:S04]  /*192a0*/  SYNCS.ARRIVE.TRANS64.A1T0 RZ, [R0+URZ+0x2d850], RZ ;  /* 0x02d850ff00ff79a7 */ /* 0x0001e8000810003f */
[----:B------:R-:W-:-:S04]  /*192b0*/  ISETP.NE.AND P0, PT, R26, 0x2, PT ;  /* 0x000000021a00780c */ /* 0x000fc80003f05270 */
[----:B0-----:R-:W-:Y:S02]  /*192c0*/  SEL R0, RZ, 0x1, P0 ;  /* 0x00000001ff007807 */ /* 0x001fe40000000000 */
[----:B------:R-:W-:Y:S02]  /*192d0*/  SEL R26, R26, RZ, P0 ;  /* 0x000000ff1a1a7207 */ /* 0x000fe40000000000 */
[----:B--2---:R-:W-:-:S05]  /*192e0*/  LOP3.LUT R2, R2, R0, RZ, 0x3c, !PT ;  /* 0x0000000002027212 */ /* 0x004fca00078e3cff */
[----:B------:R0:W-:Y:S02]  /*192f0*/  STL [R1], R2 ;  /* 0x0000000201007387 */ /* 0x0001e40000100800 */
.L_x_10584:
[----:B------:R-:W-:Y:S05]  /*19300*/  BSYNC B7 ;  /* 0x0000000000077941 */ /* 0x000fea0003800000 */
.L_x_10582:
        /* <DEDUP_REMOVED lines=8> */
[----:B-----5:R2:W3:Y:S01]  /*19390*/  LDS.128 R16, [R22+0x2d8d0] ;  /* 0x02d8d00016107984 */ /* 0x0204e20000000c00 */
[----:B------:R-:W-:Y:S06]  /*193a0*/  BAR.ARV 0x4, 0x200 ;  /* 0x0108000000007b1d */ /* 0x000fec0000002000 */
[----:B------:R-:W-:Y:S05]  /*193b0*/  BRA `(.L_x_10627) ;  /* 0x0000000800407947 */ /* 0x000fea0003800000 */
.L_x_10626:
[----:B------:R-:W2:Y:S01]  /*193c0*/  S2R R0, SR_TID.X ;  /* 0x0000000000007919 */ /* 0x000ea20000002100 */
[----:B------:R-:W-:Y:S01]  /*193d0*/  UMOV UR4, 0xffffffff ;  /* 0xffffffff00047882 */ /* 0x000fe20000000000 */
[----:B--2---:R-:W-:-:S04]  /*193e0*/  LOP3.LUT R8, R0, 0x1f, RZ, 0xc0, !PT ;  /* 0x0000001f00087812 */ /* 0x004fc800078ec0ff */
[----:B------:R-:W-:Y:S01]  /*193f0*/  ISETP.NE.AND P0, PT, R8, 0x1f, PT ;  /* 0x0000001f0800780c */ /* 0x000fe20003f05270 */
[----:B------:R-:W-:-:S12]  /*19400*/  BRA.DIV UR4, `(.L_x_10628) ;  /* 0x0000003e04747947 */ /* 0x000fd8000b800000 */
[----:B0-----:R-:W-:Y:S01]  /*19410*/  IMAD.IADD R5, R19, 0x1, R8 ;  /* 0x0000000113057824 */ /* 0x001fe200078e0208 */
[----:B------:R-:W-:-:S04]  /*19420*/  ULDC UR4, c[0x0][0xc3c] ;  /* 0x00030f0000047ab9 */ /* 0x000fc80000000800 */
        /* <DEDUP_REMOVED lines=29> */
.L_x_10771:
[----:B------:R-:W-:Y:S02]  /*19600*/  ULDC UR4, c[0x0][0xc38] ;  /* 0x00030e0000047ab9 */ /* 0x000fe40000000800 */
[----:B------:R-:W-:-:S05]  /*19610*/  MOV R16, UR4 ;  /* 0x0000000400107c02 */ /* 0x000fca0008000f00 */
[----:B-1----:R-:W-:-:S04]  /*19620*/  IMAD R5, R14, R16, RZ ;  /* 0x000000100e057224 */ /* 0x002fc800078e02ff */
[----:B------:R-:W-:-:S05]  /*19630*/  IMAD.IADD R4, R4, 0x1, R5 ;  /* 0x0000000104047824 */ /* 0x000fca00078e0205 */
[----:B------:R-:W-:-:S13]  /*19640*/  ISETP.GT.AND P6, PT, R4, R0, PT ;  /* 0x000000000400720c */ /* 0x000fda0003fc4270 */
[----:B------:R-:W-:Y:S05]  /*19650*/  @P6 BRA `(.L_x_10629) ;  /* 0x00000000009c6947 */ /* 0x000fea0003800000 */
.L_x_10634:
[----:B------:R-:W1:Y:S01]  /*19660*/  LDC R6, c[0x0][0xc3c] ;  /* 0x00030f00ff067b82 */ /* 0x000e620000000800 */
[----:B------:R-:W-:-:S05]  /*19670*/  VIADD R19, R19, 0x1f ;  /* 0x0000001f13137836 */ /* 0x000fca0000000000 */
        /* <DEDUP_REMOVED lines=12> */
.L_x_10632:
[----:B------:R-:W-:Y:S05]  /*19740*/  BSYNC B0 ;  /* 0x0000000000007941 */ /* 0x000fea0003800000 */
.L_x_10631:
        /* <DEDUP_REMOVED lines=18> */
.L_x_10779:
[----:B------:R-:W-:Y:S02]  /*19870*/  ULDC UR4, c[0x0][0xc38] ;  /* 0x00030e0000047ab9 */ /* 0x000fe40000000800 */
[----:B------:R-:W-:-:S04]  /*19880*/  IMAD.U32 R16, RZ, RZ, UR4 ;  /* 0x00000004ff107e24 */ /* 0x000fc8000f8e00ff */
[----:B-1----:R-:W-:-:S04]  /*19890*/  IMAD R5, R14, R16, RZ ;  /* 0x000000100e057224 */ /* 0x002fc800078e02ff */
[----:B------:R-:W-:-:S05]  /*198a0*/  IMAD.IADD R4, R5, 0x1, R4 ;  /* 0x0000000105047824 */ /* 0x000fca00078e0204 */
[----:B------:R-:W-:-:S13]  /*198b0*/  ISETP.GT.AND P6, PT, R4, R0, PT ;  /* 0x000000000400720c */ /* 0x000fda0003fc4270 */
[----:B------:R-:W-:Y:S05]  /*198c0*/  @!P6 BRA `(.L_x_10634) ;  /* 0xfffffffc0064e947 */ /* 0x000fea000383ffff */
.L_x_10629:
[----:B------:R-:W-:Y:S01]  /*198d0*/  IMAD.IADD R5, R4, 0x1, -R5 ;  /* 0x0000000104057824 */ /* 0x000fe200078e0a05 */
[----:B------:R-:W-:-:S03]  /*198e0*/  UMOV UR4, 0xffffffff ;  /* 0xffffffff00047882 */ /* 0x000fc60000000000 */
[----:B------:R-:W-:-:S05]  /*198f0*/  IMAD R7, R3, R16, R5 ;  /* 0x0000001003077224 */ /* 0x000fca00078e0205 */
[----:B------:R-:W-:Y:S01]  /*19900*/  ISETP.GT.AND P6, PT, R7, R0, PT ;  /* 0x000000000700720c */ /* 0x000fe20003fc4270 */
[----:B------:R-:W-:-:S12]  /*19910*/  BRA.DIV UR4, `(.L_x_10635) ;  /* 0x0000004204107947 */ /* 0x000fd8000b800000 */
[----:B------:R-:W-:-:S04]  /*19920*/  VOTE.ANY R6, PT, !P6 ;  /* 0x0000000000067806 */ /* 0x000fc800070e0100 */
[----:B------:R-:W1:Y:S02]  /*19930*/  POPC R4, R6 ;  /* 0x0000000600047309 */ /* 0x000e640000000000 */
[----:B-1---5:R1:W2:Y:S02]  /*19940*/  SHFL.IDX PT, R17, R2, R4, 0x1f ;  /* 0x00001f0402117589 */ /* 0x0222a400000e0000 */
.L_x_10783:
[----:B------:R-:W-:Y:S01]  /*19950*/  ISETP.NE.AND P0, PT, R6, RZ, PT ;  /* 0x000000ff0600720c */ /* 0x000fe20003f05270 */
[----:B------:R-:W-:-:S12]  /*19960*/  IMAD.MOV.U32 R14, RZ, RZ, RZ ;  /* 0x000000ffff0e7224 */ /* 0x000fd800078e00ff */
[----:B------:R-:W-:Y:S05]  /*19970*/  @!P0 BRA `(.L_x_10636) ;  /* 0x0000000000108947 */ /* 0x000fea0003800000 */
[----:B------:R-:W-:Y:S01]  /*19980*/  UMOV UR4, 0xffffffff ;  /* 0xffffffff00047882 */ /* 0x000fe20000000000 */
[----:B------:R-:W-:Y:S02]  /*19990*/  VIADD R12, R4, 0xffffffff ;  /* 0xffffffff040c7836 */ /* 0x000fe40000000000 */
[----:B------:R-:W-:Y:S05]  /*199a0*/  BRA.DIV UR4, `(.L_x_10637) ;  /* 0x0000004204347947 */ /* 0x000fea000b800000 */
[----:B------:R3:W4:Y:S02]  /*199b0*/  SHFL.IDX PT, R14, R3, R12, 0x1f ;  /* 0x00001f0c030e7589 */ /* 0x00072400000e0000 */
.L_x_10636:
[----:B--2---:R-:W-:Y:S01]  /*199c0*/  IABS R6, R17 ;  /* 0x0000001100067213 */ /* 0x004fe20000000000 */
[----:B----4-:R-:W-:Y:S01]  /*199d0*/  IMAD R16, R14, R16, R5 ;  /* 0x000000100e107224 */ /* 0x010fe200078e0205 */
[----:B------:R-:W-:Y:S01]  /*199e0*/  IADD3 R19, R4, R19, RZ ;  /* 0x0000001304137210 */ /* 0x000fe20007ffe0ff */
[----:B-1----:R-:W-:Y:S01]  /*199f0*/  IMAD.MOV.U32 R2, RZ, RZ, RZ ;  /* 0x000000ffff027224 */ /* 0x002fe200078e00ff */
        /* <DEDUP_REMOVED lines=27> */
.L_x_10630:
[----:B------:R-:W-:Y:S01]  /*19bb0*/  UMOV UR4, URZ ;  /* 0x0000003f00047c82 */ /* 0x000fe20008000000 */
[----:B------:R-:W-:Y:S01]  /*19bc0*/  UMOV UR5, URZ ;  /* 0x0000003f00057c82 */ /* 0x000fe20008000000 */
[----:B------:R-:W-:Y:S01]  /*19bd0*/  ULDC UR6, c[0x0][0xc3c] ;  /* 0x00030f0000067ab9 */ /* 0x000fe20000000800 */
[----:B------:R-:W-:Y:S02]  /*19be0*/  IMAD.MOV.U32 R16, RZ, RZ, R0 ;  /* 0x000000ffff107224 */ /* 0x000fe400078e0000 */
[----:B-----5:R-:W-:Y:S02]  /*19bf0*/  IMAD.U32 R17, RZ, RZ, UR4 ;  /* 0x00000004ff117e24 */ /* 0x020fe4000f8e00ff */
[----:B------:R-:W-:Y:S02]  /*19c00*/  IMAD.U32 R18, RZ, RZ, UR5 ;  /* 0x00000005ff127e24 */ /* 0x000fe4000f8e00ff */
[----:B------:R-:W-:-:S07]  /*19c10*/  IMAD.U32 R19, RZ, RZ, UR6 ;  /* 0x00000006ff137e24 */ /* 0x000fce000f8e00ff */
.L_x_10638:
        /* <DEDUP_REMOVED lines=10> */
.L_x_10627:
[----:B------:R-:W-:Y:S02]  /*19cc0*/  ULDC UR4, c[0x0][0xc3c] ;  /* 0x00030f0000047ab9 */ /* 0x000fe40000000800 */
[----:B---3--:R-:W-:-:S13]  /*19cd0*/  ISETP.GE.AND P0, PT, R19, UR4, PT ;  /* 0x0000000413007c0c */ /* 0x008fda000bf06270 */
[----:B------:R-:W-:Y:S05]  /*19ce0*/  @!P0 BRA `(.L_x_10639) ;  /* 0xffffffa400808947 */ /* 0x000fea000383ffff */
[----:B------:R-:W-:Y:S05]  /*19cf0*/  BSYNC B8 ;  /* 0x0000000000087941 */ /* 0x000fea0003800000 */
.L_x_10538:
        /* <DEDUP_REMOVED lines=12> */
.L_x_10786:
[----:B------:R-:W-:Y:S05]  /*19dc0*/  BSYNC B0 ;  /* 0x0000000000007941 */ /* 0x000fea0003800000 */
.L_x_10640:
[----:B------:R-:W-:-:S03]  /*19dd0*/  UMOV UR4, 0xffffffff ;  /* 0xffffffff00047882 */ /* 0x000fc60000000000 */
[----:B------:R-:W-:Y:S05]  /*19de0*/  BRA.DIV UR4, `(.L_x_10642) ;  /* 0x0000003e045c7947 */ /* 0x000fea000b800000 */
[----:B0-----:R-:W0:Y:S02]  /*19df0*/  S2R R0, SR_TID.X ;  /* 0x0000000000007919 */ /* 0x001e240000002100 */
[----:B0-----:R-:W-:-:S04]  /*19e00*/  SHF.R.U32.HI R0, RZ, 0x5, R0 ;  /* 0x00000005ff007819 */ /* 0x001fc80000011600 */
[----:B------:R-:W-:-:S05]  /*19e10*/  LOP3.LUT R0, R0, 0x3, RZ, 0xc0, !PT ;  /* 0x0000000300007812 */ /* 0x000fca00078ec0ff */
[----:B------:R0:W3:Y:S02]  /*19e20*/  SHFL.IDX PT, R14, R0, RZ, 0x1f ;  /* 0x00001fff000e7589 */ /* 0x0000e400000e0000 */
.L_x_10789:
[----:B---3--:R-:W-:-:S13]  /*19e30*/  ISETP.NE.AND P0, PT, R14, RZ, PT ;  /* 0x000000ff0e00720c */ /* 0x008fda0003f05270 */
[----:B------:R-:W-:Y:S05]  /*19e40*/  @P0 BRA `(.L_x_10386) ;  /* 0x0000000000900947 */ /* 0x000fea0003800000 */
[----:B------:R-:W-:-:S03]  /*19e50*/  UMOV UR4, 0xffffffff ;  /* 0xffffffff00047882 */ /* 0x000fc60000000000 */
[----:B------:R-:W-:Y:S05]  /*19e60*/  BRA.DIV UR4, `(.L_x_10643) ;  /* 0x0000003e04707947 */ /* 0x000fea000b800000 */
[----:B------:R-:W-:-:S13]  /*19e70*/  ELECT P6, URZ, PT ;  /* 0x00000000003f782f */ /* 0x000fda00038c0000 */
.L_x_10792:
[----:B------:R-:W-:Y:S05]  /*19e80*/  @!P6 BRA `(.L_x_10386) ;  /* 0x000000000080e947 */ /* 0x000fea0003800000 */
[----:B------:R-:W-:-:S06]  /*19e90*/  ULOP3.LUT UR4, UR36, 0x2, URZ, 0xfc, !UPT ;  /* 0x0000000224047892 */ /* 0x000fcc000f8efc3f */
[----:B0-----:R-:W-:-:S05]  /*19ea0*/  IMAD.U32 R0, RZ, RZ, UR4 ;  /* 0x00000004ff007e24 */ /* 0x001fca000f8e00ff */
[----:B------:R-:W-:-:S13]  /*19eb0*/  ISETP.NE.AND P0, PT, R0, 0x3, PT ;  /* 0x000000030000780c */ /* 0x000fda0003f05270 */
[----:B------:R-:W-:Y:S05]  /*19ec0*/  @!P0 BRA `(.L_x_10644) ;  /* 0x0000000000048947 */ /* 0x000fea0003800000 */
[----:B------:R-:W-:Y:S01]  /*19ed0*/  BPT.TRAP 0x1 ;  /* 0x000000040000795c */ /* 0x000fe20000300000 */
.L_x_10644:
[----:B------:R-:W3:Y:S01]  /*19ee0*/  LDL R0, [R1] ;  /* 0x0000000001007983 */ /* 0x000ee20000100800 */
[C---:B------:R-:W-:Y:S02]  /*19ef0*/  IMAD R3, R26.reuse, 0x8, R5 ;  /* 0x000000081a037824 */ /* 0x040fe400078e0205 */
[----:B------:R-:W-:-:S05]  /*19f00*/  VIADD R26, R26, 0x1 ;  /* 0x000000011a1a7836 */ /* 0x000fca0000000000 */
[----:B------:R-:W-:Y:S02]  /*19f10*/  ISETP.NE.AND P2, PT, R26, 0x2, PT ;  /* 0x000000021a00780c */ /* 0x000fe40003f45270 */
[----:B---3--:R-:W-:Y:S02]  /*19f20*/  SHF.L.U32 R2, R0, 0x1f, RZ ;  /* 0x0000001f00027819 */ /* 0x008fe400000006ff */
[----:B------:R-:W-:Y:S02]  /*19f30*/  SEL R0, RZ, 0x1, P2 ;  /* 0x00000001ff007807 */ /* 0x000fe40001000000 */
[----:B------:R-:W0:Y:S02]  /*19f40*/  SYNCS.PHASECHK.TRANS64.TRYWAIT P1, [R3+URZ+0x2d840], R2 ;  /* 0x02d84002030075a7 */ /* 0x000e24000802017f */
[----:B0-----:R-:W-:Y:S05]  /*19f50*/  @!P1 BRA `(.L_x_10645) ;  /* 0x0000003c00549947 */ /* 0x001fea0003800000 */
.L_x_10793:
[----:B------:R-:W3:Y:S01]  /*19f60*/  LDL.LU R4, [R1] ;  /* 0x0000000001047983 */ /* 0x000ee20000300800 */
[----:B------:R-:W-:Y:S02]  /*19f70*/  SEL R26, R26, RZ, P2 ;  /* 0x000000ff1a1a7207 */ /* 0x000fe40001000000 */
[----:B---3--:R-:W-:Y:S01]  /*19f80*/  LOP3.LUT R0, R4, R0, RZ, 0x3c, !PT ;  /* 0x0000000004007212 */ /* 0x008fe200078e3cff */
[----:B------:R-:W-:Y:S06]  /*19f90*/  @!P0 BRA `(.L_x_10646) ;  /* 0x0000000000048947 */ /* 0x000fec0003800000 */
[----:B------:R-:W-:Y:S01]  /*19fa0*/  BPT.TRAP 0x1 ;  /* 0x000000040000795c */ /* 0x000fe20000300000 */
.L_x_10646:
[----:B------:R-:W-:Y:S01]  /*19fb0*/  IMAD R5, R26, 0x8, R5 ;  /* 0x000000081a057824 */ /* 0x000fe200078e0205 */
[----:B------:R-:W-:-:S04]  /*19fc0*/  SHF.L.U32 R0, R0, 0x1f, RZ ;  /* 0x0000001f00007819 */ /* 0x000fc800000006ff */
[----:B------:R-:W3:Y:S02]  /*19fd0*/  SYNCS.PHASECHK.TRANS64.TRYWAIT P1, [R5+URZ+0x2d840], R0 ;  /* 0x02d84000050075a7 */ /* 0x000ee4000802017f */
[----:B---3--:R-:W-:Y:S05]  /*19fe0*/  @!P1 BRA `(.L_x_10647) ;  /* 0x0000003c00449947 */ /* 0x008fea0003800000 */
.L_x_10794:
[----:B------:R-:W-:Y:S05]  /*19ff0*/  @!P0 BRA `(.L_x_10648) ;  /* 0x0000000000048947 */ /* 0x000fea0003800000 */
[----:B------:R-:W-:Y:S01]  /*1a000*/  BPT.TRAP 0x1 ;  /* 0x000000040000795c */ /* 0x000fe20000300000 */
.L_x_10648:
[----:B------:R-:W5:Y:S02]  /*1a010*/  SYNCS.PHASECHK.TRANS64.TRYWAIT P1, [R3+URZ+0x2d860], R2 ;  /* 0x02d86002030075a7 */ /* 0x000f64000802017f */
[----:B-----5:R-:W-:Y:S05]  /*1a020*/  @!P1 BRA `(.L_x_10649) ;  /* 0x0000003c00489947 */ /* 0x020fea0003800000 */
.L_x_10795:
[----:B------:R-:W-:Y:S05]  /*1a030*/  @!P0 BRA `(.L_x_10650) ;  /* 0x0000000000048947 */ /* 0x000fea0003800000 */
[----:B------:R-:W-:Y:S01]  /*1a040*/  BPT.TRAP 0x1 ;  /* 0x000000040000795c */ /* 0x000fe20000300000 */
.L_x_10650:
[----:B------:R0:W0:Y:S02]  /*1a050*/  SYNCS.PHASECHK.TRANS64.TRYWAIT P0, [R5+URZ+0x2d860], R0 ;  /* 0x02d86000050075a7 */ /* 0x000024000800017f */
[----:B0-----:R-:W-:Y:S05]  /*1a060*/  @!P0 NANOSLEEP.SYNCS 0x989680 ;  /* 0x009896800000895d */ /* 0x001fea0003900000 */
[----:B------:R-:W0:Y:S02]  /*1a070*/  @!P0 SYNCS.PHASECHK.TRANS64 P0, [R5+URZ+0x2d860], R0 ;  /* 0x02d86000050085a7 */ /* 0x000e24000800007f */
[----:B0-----:R-:W-:Y:S05]  /*1a080*/  @!P0 BRA `(.L_x_10650) ;  /* 0xfffffffc00f08947 */ /* 0x001fea000383ffff */
.L_x_10386:
[----:B------:R-:W-:Y:S05]  /*1a090*/  BSYNC B9 ;  /* 0x0000000000097941 */ /* 0x000fea0003800000 */
.L_x_10383:
[----:B------:R-:W-:Y:S05]  /*1a0a0*/  EXIT ;  /* 0x000000000000794d */ /* 0x000fea0003800000 */
.L_x_10402:
[----:B0-----:R0:W1:Y:S02]  /*1a0b0*/  SYNCS.PHASECHK.TRANS64.TRYWAIT P4, [R60+URZ+0x2d890], R81 ;  /* 0x02d890513c0075a7 */ /* 0x001064000808017f */
[----:B-1----:R-:W-:Y:S05]  /*1a0c0*/  @!P4 NANOSLEEP.SYNCS 0x989680 ;  /* 0x009896800000c95d */ /* 0x002fea0003900000 */
[----:B------:R-:W1:Y:S02]  /*1a0d0*/  @!P4 SYNCS.PHASECHK.TRANS64 P4, [R60+URZ+0x2d890], R81 ;  /* 0x02d890513c00c5a7 */ /* 0x000e64000808007f */
[----:B-1----:R-:W-:Y:S05]  /*1a0e0*/  @!P4 BRA `(.L_x_10402) ;  /* 0xfffffffc00f0c947 */ /* 0x002fea000383ffff */
[----:B------:R-:W-:Y:S05]  /*1a0f0*/  BRA `(.L_x_10651) ;  /* 0xfffffe9000307947 */ /* 0x000fea000383ffff */
.L_x_10403:
        /* <DEDUP_REMOVED lines=8> */
.L_x_10653:
[----:B------:R-:W-:Y:S05]  /*1a180*/  BSYNC B1 ;  /* 0x0000000000017941 */ /* 0x000fea0003800000 */
.L_x_10652:
        /* <DEDUP_REMOVED lines=8> */
.L_x_10654:
[----:B------:R-:W-:Y:S01]  /*1a210*/  IMAD.MOV.U32 R56, RZ, RZ, R14 ;  /* 0x000000ffff387224 */ /* 0x000fe200078e000e */
[----:B------:R-:W-:Y:S06]  /*1a220*/  BRA `(.L_x_10655) ;  /* 0xfffffe8c00f87947 */ /* 0x000fec000383ffff */
.L_x_10431:
[----:B0-----:R0:W1:Y:S02]  /*1a230*/  SYNCS.PHASECHK.TRANS64.TRYWAIT P4, [R60+URZ+0x2d890], R81 ;  /* 0x02d890513c0075a7 */ /* 0x001064000808017f */
[----:B-1----:R-:W-:Y:S05]  /*1a240*/  @!P4 NANOSLEEP.SYNCS 0x989680 ;  /* 0x009896800000c95d */ /* 0x002fea0003900000 */
[----:B------:R-:W1:Y:S02]  /*1a250*/  @!P4 SYNCS.PHASECHK.TRANS64 P4, [R60+URZ+0x2d890], R81 ;  /* 0x02d890513c00c5a7 */ /* 0x000e64000808007f */
[----:B-1----:R-:W-:Y:S05]  /*1a260*/  @!P4 BRA `(.L_x_10431) ;  /* 0xfffffffc00f0c947 */ /* 0x002fea000383ffff */
[----:B------:R-:W-:Y:S05]  /*1a270*/  BRA `(.L_x_10656) ;  /* 0xfffffea800c87947 */ /* 0x000fea000383ffff */
.L_x_10432:
        /* <DEDUP_REMOVED lines=8> */
.L_x_10658:
[----:B------:R-:W-:Y:S05]  /*1a300*/  BSYNC B1 ;  /* 0x0000000000017941 */ /* 0x000fea0003800000 */
.L_x_10657:
        /* <DEDUP_REMOVED lines=8> */
.L_x_10659:
[----:B------:R-:W-:Y:S01]  /*1a390*/  IMAD.MOV.U32 R86, RZ, RZ, R14 ;  /* 0x000000ffff567224 */ /* 0x000fe200078e000e */
[----:B------:R-:W-:Y:S06]  /*1a3a0*/  BRA `(.L_x_10660) ;  /* 0xfffffea800907947 */ /* 0x000fec000383ffff */
.L_x_10445:
[----:B0-----:R0:W1:Y:S02]  /*1a3b0*/  SYNCS.PHASECHK.TRANS64.TRYWAIT P3, [R60+URZ+0x2d890], R81 ;  /* 0x02d890513c0075a7 */ /* 0x001064000806017f */
[----:B-1----:R-:W-:Y:S05]  /*1a3c0*/  @!P3 NANOSLEEP.SYNCS 0x989680 ;  /* 0x009896800000b95d */ /* 0x002fea0003900000 */
[----:B------:R-:W1:Y:S02]  /*1a3d0*/  @!P3 SYNCS.PHASECHK.TRANS64 P3, [R60+URZ+0x2d890], R81 ;  /* 0x02d890513c00b5a7 */ /* 0x000e64000806007f */
[----:B-1----:R-:W-:Y:S05]  /*1a3e0*/  @!P3 BRA `(.L_x_10445) ;  /* 0xfffffffc00f0b947 */ /* 0x002fea000383ffff */
[----:B------:R-:W-:Y:S05]  /*1a3f0*/  BRA `(.L_x_10661) ;  /* 0xfffffec000987947 */ /* 0x000fea000383ffff */
.L_x_10446:
[----:B------:R-:W-:Y:S01]  /*1a400*/  BSSY B1, `(.L_x_10662) ;  /* 0x0000007000017945 */ /* 0x000fe20003800000 */
[----:B------:R-:W-:Y:S02]  /*1a410*/  IMAD.MOV.U32 R12, RZ, RZ, RZ ;  /* 0x000000ffff0c7224 */ /* 0x000fe400078e00ff */
[----:B------:R-:W-:Y:S02]  /*1a420*/  IMAD.MOV.U32 R11, RZ, RZ, 0x1e1f ;  /* 0x00001e1fff0b7424 */ /* 0x000fe400078e00ff */
[----:B------:R-:W-:-:S07]  /*1a430*/  IMAD.MOV.U32 R15, RZ, RZ, -0x1 ;  /* 0xffffffffff0f7424 */ /* 0x000fce00078e00ff */
[----:B0-----:R-:W-:Y:S05]  /*1a440*/  WARPSYNC.COLLECTIVE R15, `(.L_x_10663) ;  /* 0x000000000f087348 */ /* 0x001fea0003c00000 */
[----:B------:R1:W2:Y:S02]  /*1a450*/  SHFL.IDX P6, R14, R13, R12, R11 ;  /* 0x0000000c0d0e7389 */ /* 0x0002a400000c000b */
[----:B012---:R-:W-:Y:S01]  /*1a460*/  ENDCOLLECTIVE ;  /* 0x000000000000791b */ /* 0x007fe20003800000 */
.L_x_10663:
[----:B------:R-:W-:Y:S05]  /*1a470*/  BSYNC B1 ;  /* 0x0000000000017941 */ /* 0x000fea0003800000 */
.L_x_10662:
        /* <DEDUP_REMOVED lines=8> */
.L_x_10664:
[----:B------:R-:W-:Y:S01]  /*1a500*/  IMAD.MOV.U32 R38, RZ, RZ, R14 ;  /* 0x000000ffff267224 */ /* 0x000fe200078e000e */
[----:B------:R-:W-:Y:S06]  /*1a510*/  BRA `(.L_x_10665) ;  /* 0xfffffec000bc7947 */ /* 0x000fec000383ffff */
.L_x_10450:
[----:B------:R0:W0:Y:S02]  /*1a520*/  SYNCS.PHASECHK.TRANS64.TRYWAIT P2, [R60+URZ+0x2d8b0], R81 ;  /* 0x02d8b0513c0075a7 */ /* 0x000024000804017f */
[----:B0-----:R-:W-:Y:S05]  /*1a530*/  @!P2 NANOSLEEP.SYNCS 0x989680 ;  /* 0x009896800000a95d */ /* 0x001fea0003900000 */
[----:B------:R-:W0:Y:S02]  /*1a540*/  @!P2 SYNCS.PHASECHK.TRANS64 P2, [R60+URZ+0x2d8b0], R81 ;  /* 0x02d8b0513c00a5a7 */ /* 0x000e24000804007f */
[----:B0-----:R-:W-:Y:S05]  /*1a550*/  @!P2 BRA `(.L_x_10450) ;  /* 0xfffffffc00f0a947 */ /* 0x001fea000383ffff */
[----:B------:R-:W-:Y:S05]  /*1a560*/  BRA `(.L_x_10666) ;  /* 0xfffffec400987947 */ /* 0x000fea000383ffff */
.L_x_10456:
[----:B------:R-:W0:Y:S01]  /*1a570*/  S2R R4, SR_TID.X ;  /* 0x0000000000047919 */ /* 0x000e220000002100 */
[----:B------:R-:W-:Y:S01]  /*1a580*/  BSSY B0, `(.L_x_10667) ;  /* 0x000000c000007945 */ /* 0x000fe20003800000 */
[----:B------:R-:W-:Y:S02]  /*1a590*/  IMAD.MOV.U32 R12, RZ, RZ, RZ ;  /* 0x000000ffff0c7224 */ /* 0x000fe400078e00ff */
[----:B------:R-:W-:Y:S02]  /*1a5a0*/  IMAD.MOV.U32 R11, RZ, RZ, 0x1f ;  /* 0x0000001fff0b7424 */ /* 0x000fe400078e00ff */
[----:B------:R-:W-:Y:S02]  /*1a5b0*/  IMAD.MOV.U32 R15, RZ, RZ, -0x1 ;  /* 0xffffffffff0f7424 */ /* 0x000fe400078e00ff */
[----:B0-----:R-:W-:-:S05]  /*1a5c0*/  VIADD R5, R4, 0xffffff80 ;  /* 0xffffff8004057836 */ /* 0x001fca0000000000 */
[----:B------:R-:W-:-:S04]  /*1a5d0*/  SHF.R.S32.HI R4, RZ, 0x1f, R5 ;  /* 0x0000001fff047819 */ /* 0x000fc80000011405 */
[----:B------:R-:W-:-:S04]  /*1a5e0*/  LEA.HI R4, R4, R5, RZ, 0x7 ;  /* 0x0000000504047211 */ /* 0x000fc800078f38ff */
[----:B------:R-:W-:-:S05]  /*1a5f0*/  SHF.R.S32.HI R4, RZ, 0x7, R4 ;  /* 0x00000007ff047819 */ /* 0x000fca0000011404 */
[----:B------:R-:W-:-:S07]  /*1a600*/  IMAD.MOV.U32 R13, RZ, RZ, R4 ;  /* 0x000000ffff0d7224 */ /* 0x000fce00078e0004 */
[----:B-----5:R-:W-:Y:S05]  /*1a610*/  WARPSYNC.COLLECTIVE R15, `(.L_x_10668) ;  /* 0x000000000f087348 */ /* 0x020fea0003c00000 */
[----:B------:R0:W1:Y:S02]  /*1a620*/  SHFL.IDX P6, R14, R13, R12, R11 ;  /* 0x0000000c0d0e7389 */ /* 0x00006400000c000b */
[----:B01---5:R-:W-:Y:S01]  /*1a630*/  ENDCOLLECTIVE ;  /* 0x000000000000791b */ /* 0x023fe20003800000 */
.L_x_10668:
[----:B------:R-:W-:Y:S05]  /*1a640*/  BSYNC B0 ;  /* 0x0000000000007941 */ /* 0x000fea0003800000 */
.L_x_10667:
[----:B------:R0:W-:Y:S01]  /*1a650*/  STL [R1+0x6c], R14 ;  /* 0x00006c0e01007387 */ /* 0x0001e20000100800 */
[----:B------:R-:W-:Y:S05]  /*1a660*/  BRA `(.L_x_10669) ;  /* 0xfffffecc00547947 */ /* 0x000fea000383ffff */
.L_x_10467:
[----:B------:R-:W-:Y:S01]  /*1a670*/  BSSY B1, `(.L_x_10670) ;  /* 0x0000008000017945 */ /* 0x000fe20003800000 */
[----:B------:R-:W-:Y:S02]  /*1a680*/  IMAD.MOV.U32 R13, RZ, RZ, R25 ;  /* 0x000000ffff0d7224 */ /* 0x000fe400078e0019 */
[----:B------:R-:W-:Y:S02]  /*1a690*/  IMAD.MOV.U32 R12, RZ, RZ, RZ ;  /* 0x000000ffff0c7224 */ /* 0x000fe400078e00ff */
[----:B------:R-:W-:Y:S02]  /*1a6a0*/  IMAD.MOV.U32 R11, RZ, RZ, 0x1e1f ;  /* 0x00001e1fff0b7424 */ /* 0x000fe400078e00ff */
[----:B------:R-:W-:-:S07]  /*1a6b0*/  IMAD.MOV.U32 R15, RZ, RZ, -0x1 ;  /* 0xffffffffff0f7424 */ /* 0x000fce00078e00ff */
[----:B0-----:R-:W-:Y:S05]  /*1a6c0*/  WARPSYNC.COLLECTIVE R15, `(.L_x_10671) ;  /* 0x000000000f087348 */ /* 0x001fea0003c00000 */
[----:B0-----:R0:W1:Y:S02]  /*1a6d0*/  SHFL.IDX P6, R14, R13, R12, R11 ;  /* 0x0000000c0d0e7389 */ /* 0x00106400000c000b */
[----:B01----:R-:W-:Y:S01]  /*1a6e0*/  ENDCOLLECTIVE ;  /* 0x000000000000791b */ /* 0x003fe20003800000 */
.L_x_10671:
[----:B------:R-:W-:Y:S05]  /*1a6f0*/  BSYNC B1 ;  /* 0x0000000000017941 */ /* 0x000fea0003800000 */
.L_x_10670:
        /* <DEDUP_REMOVED lines=8> */
.L_x_10672:
[----:B------:R-:W-:Y:S02]  /*1a780*/  IMAD.MOV.U32 R13, RZ, RZ, R27 ;  /* 0x000000ffff0d7224 */ /* 0x000fe400078e001b */
[----:B------:R-:W-:-:S07]  /*1a790*/  IMAD.MOV.U32 R0, RZ, RZ, R14 ;  /* 0x000000ffff007224 */ /* 0x000fce00078e000e */
[----:B------:R-:W-:Y:S05]  /*1a7a0*/  WARPSYNC.COLLECTIVE R15, `(.L_x_10673) ;  /* 0x000000000f087348 */ /* 0x000fea0003c00000 */
[----:B------:R0:W1:Y:S02]  /*1a7b0*/  SHFL.IDX P6, R14, R13, R12, R11 ;  /* 0x0000000c0d0e7389 */ /* 0x00006400000c000b */
[----:B01----:R-:W-:Y:S01]  /*1a7c0*/  ENDCOLLECTIVE ;  /* 0x000000000000791b */ /* 0x003fe20003800000 */
.L_x_10673:
[----:B------:R-:W-:Y:S02]  /*1a7d0*/  IMAD.MOV.U32 R13, RZ, RZ, R26 ;  /* 0x000000ffff0d7224 */ /* 0x000fe400078e001a */
[----:B------:R-:W-:-:S07]  /*1a7e0*/  IMAD.MOV.U32 R5, RZ, RZ, R14 ;  /* 0x000000ffff057224 */ /* 0x000fce00078e000e */
[----:B------:R-:W-:Y:S05]  /*1a7f0*/  WARPSYNC.COLLECTIVE R15, `(.L_x_10674) ;  /* 0x000000000f087348 */ /* 0x000fea0003c00000 */
[----:B------:R0:W1:Y:S02]  /*1a800*/  SHFL.IDX P6, R14, R13, R12, R11 ;  /* 0x0000000c0d0e7389 */ /* 0x00006400000c000b */
[----:B01----:R-:W-:Y:S01]  /*1a810*/  ENDCOLLECTIVE ;  /* 0x000000000000791b */ /* 0x003fe20003800000 */
.L_x_10674:
[----:B------:R-:W-:Y:S01]  /*1a820*/  IMAD.MOV.U32 R4, RZ, RZ, R14 ;  /* 0x000000ffff047224 */ /* 0x000fe200078e000e */
[----:B------:R-:W-:Y:S06]  /*1a830*/  BRA `(.L_x_10675) ;  /* 0xfffffed0005c7947 */ /* 0x000fec000383ffff */
.L_x_10471:
[----:B0-----:R0:W1:Y:S02]  /*1a840*/  SYNCS.PHASECHK.TRANS64.TRYWAIT P0, [R2+URZ+0x2d800], R3 ;  /* 0x02d80003020075a7 */ /* 0x001064000800017f */
[----:B-1----:R-:W-:Y:S05]  /*1a850*/  @!P0 NANOSLEEP.SYNCS 0x989680 ;  /* 0x009896800000895d */ /* 0x002fea0003900000 */
[----:B------:R-:W1:Y:S02]  /*1a860*/  @!P0 SYNCS.PHASECHK.TRANS64 P0, [R2+URZ+0x2d800], R3 ;  /* 0x02d80003020085a7 */ /* 0x000e64000800007f */
[----:B-1----:R-:W-:Y:S05]  /*1a870*/  @!P0 BRA `(.L_x_10471) ;  /* 0xfffffffc00f08947 */ /* 0x002fea000383ffff */
[----:B------:R-:W-:Y:S05]  /*1a880*/  BRA `(.L_x_10676) ;  /* 0xfffffed800947947 */ /* 0x000fea000383ffff */
.L_x_10483:
        /* <DEDUP_REMOVED lines=8> */
.L_x_10678:
[----:B------:R-:W-:Y:S05]  /*1a910*/  BSYNC B1 ;  /* 0x0000000000017941 */ /* 0x000fea0003800000 */
.L_x_10677:
        /* <DEDUP_REMOVED lines=8> */
.L_x_10679:
[----:B------:R-:W-:Y:S02]  /*1a9a0*/  IMAD.MOV.U32 R13, RZ, RZ, R27 ;  /* 0x000000ffff0d7224 */ /* 0x000fe400078e001b */
[----:B------:R-:W-:-:S07]  /*1a9b0*/  IMAD.MOV.U32 R0, RZ, RZ, R14 ;  /* 0x000000ffff007224 */ /* 0x000fce00078e000e */
[----:B------:R-:W-:Y:S05]  /*1a9c0*/  WARPSYNC.COLLECTIVE R15, `(.L_x_10680) ;  /* 0x000000000f087348 */ /* 0x000fea0003c00000 */
[----:B------:R0:W1:Y:S02]  /*1a9d0*/  SHFL.IDX P6, R14, R13, R12, R11 ;  /* 0x0000000c0d0e7389 */ /* 0x00006400000c000b */
[----:B01----:R-:W-:Y:S01]  /*1a9e0*/  ENDCOLLECTIVE ;  /* 0x000000000000791b */ /* 0x003fe20003800000 */
.L_x_10680:
[----:B------:R-:W-:Y:S02]  /*1a9f0*/  IMAD.MOV.U32 R13, RZ, RZ, R26 ;  /* 0x000000ffff0d7224 */ /* 0x000fe400078e001a */
[----:B------:R-:W-:-:S07]  /*1aa00*/  IMAD.MOV.U32 R21, RZ, RZ, R14 ;  /* 0x000000ffff157224 */ /* 0x000fce00078e000e */
[----:B------:R-:W-:Y:S05]  /*1aa10*/  WARPSYNC.COLLECTIVE R15, `(.L_x_10681) ;  /* 0x000000000f087348 */ /* 0x000fea0003c00000 */
[----:B------:R0:W1:Y:S02]  /*1aa20*/  SHFL.IDX P6, R14, R13, R12, R11 ;  /* 0x0000000c0d0e7389 */ /* 0x00006400000c000b */
[----:B01----:R-:W-:Y:S01]  /*1aa30*/  ENDCOLLECTIVE ;  /* 0x000000000000791b */ /* 0x003fe20003800000 */
.L_x_10681:
[----:B------:R-:W-:Y:S01]  /*1aa40*/  IMAD.MOV.U32 R20, RZ, RZ, R14 ;  /* 0x000000ffff147224 */ /* 0x000fe200078e000e */
[----:B------:R-:W-:Y:S06]  /*1aa50*/  BRA `(.L_x_10682) ;  /* 0xfffffeec00247947 */ /* 0x000fec000383ffff */
.L_x_10487:
[----:B0-----:R0:W1:Y:S02]  /*1aa60*/  SYNCS.PHASECHK.TRANS64.TRYWAIT P0, [R2+URZ+0x2d800], R3 ;  /* 0x02d80003020075a7 */ /* 0x001064000800017f */
[----:B-1----:R-:W-:Y:S05]  /*1aa70*/  @!P0 NANOSLEEP.SYNCS 0x989680 ;  /* 0x009896800000895d */ /* 0x002fea0003900000 */
[----:B------:R-:W1:Y:S02]  /*1aa80*/  @!P0 SYNCS.PHASECHK.TRANS64 P0, [R2+URZ+0x2d800], R3 ;  /* 0x02d80003020085a7 */ /* 0x000e64000800007f */
[----:B-1----:R-:W-:Y:S05]  /*1aa90*/  @!P0 BRA `(.L_x_10487) ;  /* 0xfffffffc00f08947 */ /* 0x002fea000383ffff */
[----:B------:R-:W-:Y:S05]  /*1aaa0*/  BRA `(.L_x_10683) ;  /* 0xfffffef000d07947 */ /* 0x000fea000383ffff */
.L_x_10495:
[----:B-1----:R1:W3:Y:S02]  /*1aab0*/  SYNCS.PHASECHK.TRANS64.TRYWAIT P1, [R0+URZ+0x2d830], R5 ;  /* 0x02d83005000075a7 */ /* 0x0022e4000802017f */
[----:B---3--:R-:W-:Y:S05]  /*1aac0*/  @!P1 NANOSLEEP.SYNCS 0x989680 ;  /* 0x009896800000995d */ /* 0x008fea0003900000 */
[----:B------:R-:W3:Y:S02]  /*1aad0*/  @!P1 SYNCS.PHASECHK.TRANS64 P1, [R0+URZ+0x2d830], R5 ;  /* 0x02d83005000095a7 */ /* 0x000ee4000802007f */
[----:B---3--:R-:W-:Y:S05]  /*1aae0*/  @!P1 BRA `(.L_x_10495) ;  /* 0xfffffffc00f09947 */ /* 0x008fea000383ffff */
[----:B------:R-:W-:Y:S05]  /*1aaf0*/  BRA `(.L_x_10494) ;  /* 0xffffff0800607947 */ /* 0x000fea000383ffff */
.L_x_10502:
[----:B-1----:R1:W2:Y:S02]  /*1ab00*/  SYNCS.PHASECHK.TRANS64.TRYWAIT P2, [R9+URZ+0x2d830], R6 ;  /* 0x02d83006090075a7 */ /* 0x0022a4000804017f */
[----:B--2---:R-:W-:Y:S05]  /*1ab10*/  @!P2 NANOSLEEP.SYNCS 0x989680 ;  /* 0x009896800000a95d */ /* 0x004fea0003900000 */
[----:B------:R-:W2:Y:S02]  /*1ab20*/  @!P2 SYNCS.PHASECHK.TRANS64 P2, [R9+URZ+0x2d830], R6 ;  /* 0x02d830060900a5a7 */ /* 0x000ea4000804007f */
[----:B--2---:R-:W-:Y:S05]  /*1ab30*/  @!P2 BRA `(.L_x_10502) ;  /* 0xfffffffc00f0a947 */ /* 0x004fea000383ffff */
[----:B------:R-:W-:Y:S05]  /*1ab40*/  BRA `(.L_x_10501) ;  /* 0xffffff3400a07947 */ /* 0x000fea000383ffff */
.L_x_10506:
[----:B-1----:R1:W2:Y:S02]  /*1ab50*/  SYNCS.PHASECHK.TRANS64.TRYWAIT P1, [R9+URZ+0x2d850], R6 ;  /* 0x02d85006090075a7 */ /* 0x0022a4000802017f */
[----:B--2---:R-:W-:Y:S05]  /*1ab60*/  @!P1 NANOSLEEP.SYNCS 0x989680 ;  /* 0x009896800000995d */ /* 0x004fea0003900000 */
[----:B------:R-:W2:Y:S02]  /*1ab70*/  @!P1 SYNCS.PHASECHK.TRANS64 P1, [R9+URZ+0x2d850], R6 ;  /* 0x02d85006090095a7 */ /* 0x000ea4000802007f */
[----:B--2---:R-:W-:Y:S05]  /*1ab80*/  @!P1 BRA `(.L_x_10506) ;  /* 0xfffffffc00f09947 */ /* 0x004fea000383ffff */
[----:B------:R-:W-:Y:S05]  /*1ab90*/  BRA `(.L_x_10503) ;  /* 0xffffff3800c87947 */ /* 0x000fea000383ffff */
.L_x_10513:
[----:B-1----:R1:W2:Y:S02]  /*1aba0*/  SYNCS.PHASECHK.TRANS64.TRYWAIT P1, [R5+URZ+0x2d850], R0 ;  /* 0x02d85000050075a7 */ /* 0x0022a4000802017f */
[----:B--2---:R-:W-:Y:S05]  /*1abb0*/  @!P1 NANOSLEEP.SYNCS 0x989680 ;  /* 0x009896800000995d */ /* 0x004fea0003900000 */
[----:B------:R-:W2:Y:S02]  /*1abc0*/  @!P1 SYNCS.PHASECHK.TRANS64 P1, [R5+URZ+0x2d850], R0 ;  /* 0x02d85000050095a7 */ /* 0x000ea4000802007f */
[----:B--2---:R-:W-:Y:S05]  /*1abd0*/  @!P1 BRA `(.L_x_10513) ;  /* 0xfffffffc00f09947 */ /* 0x004fea000383ffff */
[----:B------:R-:W-:Y:S05]  /*1abe0*/  BRA `(.L_x_10512) ;  /* 0xffffff6000c07947 */ /* 0x000fea000383ffff */
.L_x_10524:
[----:B------:R-:W-:Y:S01]  /*1abf0*/  IMAD.MOV.U32 R13, RZ, RZ, R4 ;  /* 0x000000ffff0d7224 */ /* 0x000fe200078e0004 */
[----:B------:R-:W-:Y:S01]  /*1ac00*/  MOV R12, RZ ;  /* 0x000000ff000c7202 */ /* 0x000fe20000000f00 */
[----:B------:R-:W-:Y:S02]  /*1ac10*/  IMAD.MOV.U32 R11, RZ, RZ, 0x1c1f ;  /* 0x00001c1fff0b7424 */ /* 0x000fe400078e00ff */
[----:B------:R-:W-:-:S07]  /*1ac20*/  IMAD.MOV.U32 R15, RZ, RZ, -0x1 ;  /* 0xffffffffff0f7424 */ /* 0x000fce00078e00ff */
[----:B------:R-:W-:Y:S05]  /*1ac30*/  WARPSYNC.COLLECTIVE R15, `(.L_x_10684) ;  /* 0x000000000f087348 */ /* 0x000fea0003c00000 */
[----:B------:R0:W1:Y:S02]  /*1ac40*/  SHFL.IDX P6, R14, R13, R12, R11 ;  /* 0x0000000c0d0e7389 */ /* 0x00006400000c000b */
[----:B01----:R-:W-:Y:S01]  /*1ac50*/  ENDCOLLECTIVE ;  /* 0x000000000000791b */ /* 0x003fe20003800000 */
.L_x_10684:
[----:B------:R-:W-:Y:S02]  /*1ac60*/  IMAD.MOV.U32 R13, RZ, RZ, R0 ;  /* 0x000000ffff0d7224 */ /* 0x000fe400078e0000 */
[----:B------:R-:W-:-:S07]  /*1ac70*/  IMAD.MOV.U32 R3, RZ, RZ, R14 ;  /* 0x000000ffff037224 */ /* 0x000fce00078e000e */
[----:B------:R-:W-:Y:S05]  /*1ac80*/  WARPSYNC.COLLECTIVE R15, `(.L_x_10685) ;  /* 0x000000000f087348 */ /* 0x000fea0003c00000 */
[----:B------:R0:W1:Y:S02]  /*1ac90*/  SHFL.IDX P6, R14, R13, R12, R11 ;  /* 0x0000000c0d0e7389 */ /* 0x00006400000c000b */
[----:B01----:R-:W-:Y:S01]  /*1aca0*/  ENDCOLLECTIVE ;  /* 0x000000000000791b */ /* 0x003fe20003800000 */
.L_x_10685:
[----:B------:R-:W-:Y:S05]  /*1acb0*/  BRA `(.L_x_10686) ;  /* 0xffffff8400fc7947 */ /* 0x000fea000383ffff */
.L_x_10527:
[----:B------:R-:W-:Y:S01]  /*1acc0*/  BSSY B1, `(.L_x_10687) ;  /* 0x0000008000017945 */ /* 0x000fe20003800000 */
[----:B---3--:R-:W-:Y:S02]  /*1acd0*/  IMAD.MOV.U32 R13, RZ, RZ, R4 ;  /* 0x000000ffff0d7224 */ /* 0x008fe400078e0004 */
[----:B------:R-:W-:Y:S02]  /*1ace0*/  IMAD.MOV.U32 R12, RZ, RZ, 0x1 ;  /* 0x00000001ff0c7424 */ /* 0x000fe400078e00ff */
[----:B------:R-:W-:Y:S02]  /*1acf0*/  IMAD.MOV.U32 R11, RZ, RZ, 0x1c1f ;  /* 0x00001c1fff0b7424 */ /* 0x000fe400078e00ff */
[----:B------:R-:W-:-:S07]  /*1ad00*/  IMAD.MOV.U32 R15, RZ, RZ, -0x1 ;  /* 0xffffffffff0f7424 */ /* 0x000fce00078e00ff */
[----:B012---:R-:W-:Y:S05]  /*1ad10*/  WARPSYNC.COLLECTIVE R15, `(.L_x_10688) ;  /* 0x000000000f087348 */ /* 0x007fea0003c00000 */
[----:B--2---:R2:W3:Y:S02]  /*1ad20*/  SHFL.IDX P6, R14, R13, R12, R11 ;  /* 0x0000000c0d0e7389 */ /* 0x0044e400000c000b */
[----:B0123--:R-:W-:Y:S01]  /*1ad30*/  ENDCOLLECTIVE ;  /* 0x000000000000791b */ /* 0x00ffe20003800000 */
.L_x_10688:
[----:B------:R-:W-:Y:S05]  /*1ad40*/  BSYNC B1 ;  /* 0x0000000000017941 */ /* 0x000fea0003800000 */
.L_x_10687:
        /* <DEDUP_REMOVED lines=8> */
.L_x_10689:
[----:B------:R-:W-:Y:S05]  /*1add0*/  BRA `(.L_x_10690) ;  /* 0xffffff8800107947 */ /* 0x000fea000383ffff */
.L_x_10544:
        /* <DEDUP_REMOVED lines=11> */
.L_x_10692:
[----:B------:R-:W-:Y:S05]  /*1ae90*/  BSYNC B1 ;  /* 0x0000000000017941 */ /* 0x000fea0003800000 */
.L_x_10691:
[----:B------:R-:W-:Y:S05]  /*1aea0*/  BRA `(.L_x_10693) ;  /* 0xffffff9800bc7947 */ /* 0x000fea000383ffff */
.L_x_10546:
[----:B------:R-:W-:Y:S01]  /*1aeb0*/  BSSY B1, `(.L_x_10694) ;  /* 0x0000006000017945 */ /* 0x000fe20003800000 */
[----:B------:R-:W-:-:S07]  /*1aec0*/  IMAD.MOV.U32 R15, RZ, RZ, -0x1 ;  /* 0xffffffffff0f7424 */ /* 0x000fce00078e00ff */
[----:B0-----:R-:W-:Y:S05]  /*1aed0*/  WARPSYNC.COLLECTIVE R15, `(.L_x_10695) ;  /* 0x000000000f0c7348 */ /* 0x001fea0003c00000 */
[----:B------:R-:W-:Y:S02]  /*1aee0*/  ELECT P6, UR62, PT ;  /* 0x00000000003e782f */ /* 0x000fe400038c0000 */
[----:B------:R-:W-:Y:S01]  /*1aef0*/  MOV R14, UR62 ;  /* 0x0000003e000e7c02 */ /* 0x000fe20008000f00 */
[----:B0-----:R-:W-:Y:S10]  /*1af00*/  ENDCOLLECTIVE ;  /* 0x000000000000791b */ /* 0x001ff40003800000 */
.L_x_10695:
[----:B------:R-:W-:Y:S05]  /*1af10*/  BSYNC B1 ;  /* 0x0000000000017941 */ /* 0x000fea0003800000 */
.L_x_10694:
[----:B------:R-:W-:Y:S05]  /*1af20*/  BRA `(.L_x_10545) ;  /* 0xffffff9800b47947 */ /* 0x000fea000383ffff */
.L_x_10548:
[----:B0-----:R0:W1:Y:S02]  /*1af30*/  SYNCS.PHASECHK.TRANS64.TRYWAIT P0, [R22+URZ+0x2d820], R5 ;  /* 0x02d82005160075a7 */ /* 0x001064000800017f */
[----:B-1----:R-:W-:Y:S05]  /*1af40*/  @!P0 NANOSLEEP.SYNCS 0x989680 ;  /* 0x009896800000895d */ /* 0x002fea0003900000 */
[----:B------:R-:W1:Y:S02]  /*1af50*/  @!P0 SYNCS.PHASECHK.TRANS64 P0, [R22+URZ+0x2d820], R5 ;  /* 0x02d82005160085a7 */ /* 0x000e64000800007f */
[----:B-1----:R-:W-:Y:S05]  /*1af60*/  @!P0 BRA `(.L_x_10548) ;  /* 0xfffffffc00f08947 */ /* 0x002fea000383ffff */
[----:B------:R-:W-:Y:S05]  /*1af70*/  BRA `(.L_x_10696) ;  /* 0xffffff9800c47947 */ /* 0x000fea000383ffff */
.L_x_10552:
[----:B-1----:R1:W2:Y:S02]  /*1af80*/  SYNCS.PHASECHK.TRANS64.TRYWAIT P0, [R8+URZ+0x2d8a0], R10 ;  /* 0x02d8a00a080075a7 */ /* 0x0022a4000800017f */
[----:B--2---:R-:W-:Y:S05]  /*1af90*/  @!P0 NANOSLEEP.SYNCS 0x989680 ;  /* 0x009896800000895d */ /* 0x004fea0003900000 */
[----:B------:R-:W2:Y:S02]  /*1afa0*/  @!P0 SYNCS.PHASECHK.TRANS64 P0, [R8+URZ+0x2d8a0], R10 ;  /* 0x02d8a00a080085a7 */ /* 0x000ea4000800007f */
[----:B--2---:R-:W-:Y:S05]  /*1afb0*/  @!P0 BRA `(.L_x_10552) ;  /* 0xfffffffc00f08947 */ /* 0x004fea000383ffff */
[----:B------:R-:W-:Y:S05]  /*1afc0*/  BRA `(.L_x_10697) ;  /* 0xffffff9800e07947 */ /* 0x000fea000383ffff */
.L_x_10559:
[----:B0-----:R0:W2:Y:S02]  /*1afd0*/  SYNCS.PHASECHK.TRANS64.TRYWAIT P0, [R8+URZ+0x2d8c0], R10 ;  /* 0x02d8c00a080075a7 */ /* 0x0010a4000800017f */
[----:B--2---:R-:W-:Y:S05]  /*1afe0*/  @!P0 NANOSLEEP.SYNCS 0x989680 ;  /* 0x009896800000895d */ /* 0x004fea0003900000 */
[----:B------:R-:W2:Y:S02]  /*1aff0*/  @!P0 SYNCS.PHASECHK.TRANS64 P0, [R8+URZ+0x2d8c0], R10 ;  /* 0x02d8c00a080085a7 */ /* 0x000ea4000800007f */
[----:B--2---:R-:W-:Y:S05]  /*1b000*/  @!P0 BRA `(.L_x_10559) ;  /* 0xfffffffc00f08947 */ /* 0x004fea000383ffff */
[----:B------:R-:W-:Y:S05]  /*1b010*/  BRA `(.L_x_10698) ;  /* 0xffffff9c00dc7947 */ /* 0x000fea000383ffff */
.L_x_10568:
[----:B0-----:R0:W1:Y:S02]  /*1b020*/  SYNCS.PHASECHK.TRANS64.TRYWAIT P1, [R8+URZ+0x2d8a0], R7 ;  /* 0x02d8a007080075a7 */ /* 0x001064000802017f */
[----:B-1----:R-:W-:Y:S05]  /*1b030*/  @!P1 NANOSLEEP.SYNCS 0x989680 ;  /* 0x009896800000995d */ /* 0x002fea0003900000 */
[----:B------:R-:W1:Y:S02]  /*1b040*/  @!P1 SYNCS.PHASECHK.TRANS64 P1, [R8+URZ+0x2d8a0], R7 ;  /* 0x02d8a007080095a7 */ /* 0x000e64000802007f */
[----:B-1----:R-:W-:Y:S05]  /*1b050*/  @!P1 BRA `(.L_x_10568) ;  /* 0xfffffffc00f09947 */ /* 0x002fea000383ffff */
[----:B------:R-:W-:Y:S05]  /*1b060*/  BRA `(.L_x_10699) ;  /* 0xffffffa4001c7947 */ /* 0x000fea000383ffff */
.L_x_10575:
[----:B-1----:R1:W2:Y:S02]  /*1b070*/  SYNCS.PHASECHK.TRANS64.TRYWAIT P1, [R8+URZ+0x2d8c0], R7 ;  /* 0x02d8c007080075a7 */ /* 0x0022a4000802017f */
[----:B--2---:R-:W-:Y:S05]  /*1b080*/  @!P1 NANOSLEEP.SYNCS 0x989680 ;  /* 0x009896800000995d */ /* 0x004fea0003900000 */
[----:B------:R-:W2:Y:S02]  /*1b090*/  @!P1 SYNCS.PHASECHK.TRANS64 P1, [R8+URZ+0x2d8c0], R7 ;  /* 0x02d8c007080095a7 */ /* 0x000ea4000802007f */
[----:B--2---:R-:W-:Y:S05]  /*1b0a0*/  @!P1 BRA `(.L_x_10575) ;  /* 0xfffffffc00f09947 */ /* 0x004fea000383ffff */
[----:B------:R-:W-:Y:S05]  /*1b0b0*/  BRA `(.L_x_10700) ;  /* 0xffffffa800147947 */ /* 0x000fea000383ffff */
.L_x_10590:
[----:B------:R-:W0:Y:S01]  /*1b0c0*/  S2R R20, SR_TID.X ;  /* 0x0000000000147919 */ /* 0x000e220000002100 */
[----:B------:R-:W-:Y:S01]  /*1b0d0*/  BSSY B0, `(.L_x_10701) ;  /* 0x000000a000007945 */ /* 0x000fe20003800000 */
[----:B------:R-:W-:Y:S02]  /*1b0e0*/  IMAD.MOV.U32 R12, RZ, RZ, RZ ;  /* 0x000000ffff0c7224 */ /* 0x000fe400078e00ff */
[----:B------:R-:W-:Y:S01]  /*1b0f0*/  IMAD.MOV.U32 R15, RZ, RZ, -0x1 ;  /* 0xffffffffff0f7424 */ /* 0x000fe200078e00ff */
[----:B0-----:R-:W-:-:S04]  /*1b100*/  SHF.R.U32.HI R11, RZ, 0x5, R20 ;  /* 0x00000005ff0b7819 */ /* 0x001fc80000011614 */
[----:B------:R-:W-:-:S05]  /*1b110*/  LOP3.LUT R11, R11, 0x3, RZ, 0xc0, !PT ;  /* 0x000000030b0b7812 */ /* 0x000fca00078ec0ff */
[----:B------:R-:W-:Y:S02]  /*1b120*/  IMAD.MOV.U32 R13, RZ, RZ, R11 ;  /* 0x000000ffff0d7224 */ /* 0x000fe400078e000b */
[----:B------:R-:W-:-:S07]  /*1b130*/  IMAD.MOV.U32 R11, RZ, RZ, 0x1f ;  /* 0x0000001fff0b7424 */ /* 0x000fce00078e00ff */
[----:B-----5:R-:W-:Y:S05]  /*1b140*/  WARPSYNC.COLLECTIVE R15, `(.L_x_10702) ;  /* 0x000000000f087348 */ /* 0x020fea0003c00000 */
[----:B------:R0:W1:Y:S02]  /*1b150*/  SHFL.IDX P6, R14, R13, R12, R11 ;  /* 0x0000000c0d0e7389 */ /* 0x00006400000c000b */
[----:B01---5:R-:W-:Y:S01]  /*1b160*/  ENDCOLLECTIVE ;  /* 0x000000000000791b */ /* 0x023fe20003800000 */
.L_x_10702:
[----:B------:R-:W-:Y:S05]  /*1b170*/  BSYNC B0 ;  /* 0x0000000000007941 */ /* 0x000fea0003800000 */
.L_x_10701:
[----:B------:R-:W-:Y:S05]  /*1b180*/  BRA `(.L_x_10703) ;  /* 0xffffffb400487947 */ /* 0x000fea000383ffff */
.L_x_10593:
[----:B-1----:R1:W2:Y:S02]  /*1b190*/  SYNCS.PHASECHK.TRANS64.TRYWAIT P0, [R0+URZ+0x2d840], R5 ;  /* 0x02d84005000075a7 */ /* 0x0022a4000800017f */
[----:B--2---:R-:W-:Y:S05]  /*1b1a0*/  @!P0 NANOSLEEP.SYNCS 0x989680 ;  /* 0x009896800000895d */ /* 0x004fea0003900000 */
[----:B------:R-:W2:Y:S02]  /*1b1b0*/  @!P0 SYNCS.PHASECHK.TRANS64 P0, [R0+URZ+0x2d840], R5 ;  /* 0x02d84005000085a7 */ /* 0x000ea4000800007f */
[----:B--2---:R-:W-:Y:S05]  /*1b1c0*/  @!P0 BRA `(.L_x_10593) ;  /* 0xfffffffc00f08947 */ /* 0x004fea000383ffff */
[----:B------:R-:W-:Y:S05]  /*1b1d0*/  BRA `(.L_x_10704) ;  /* 0xffffffb400ac7947 */ /* 0x000fea000383ffff */
.L_x_10594:
        /* <DEDUP_REMOVED lines=8> */
.L_x_10706:
[----:B------:R-:W-:Y:S05]  /*1b260*/  BSYNC B0 ;  /* 0x0000000000007941 */ /* 0x000fea0003800000 */
.L_x_10705:
        /* <DEDUP_REMOVED lines=8> */
.L_x_10707:
[----:B------:R-:W-:Y:S02]  /*1b2f0*/  IMAD.MOV.U32 R13, RZ, RZ, R7 ;  /* 0x000000ffff0d7224 */ /* 0x000fe400078e0007 */
[----:B------:R-:W-:Y:S02]  /*1b300*/  IMAD.MOV.U32 R12, RZ, RZ, 0x1 ;  /* 0x00000001ff0c7424 */ /* 0x000fe400078e00ff */
[----:B------:R-:W-:-:S07]  /*1b310*/  IMAD.MOV.U32 R4, RZ, RZ, R14 ;  /* 0x000000ffff047224 */ /* 0x000fce00078e000e */
[----:B------:R-:W-:Y:S05]  /*1b320*/  WARPSYNC.COLLECTIVE R15, `(.L_x_10708) ;  /* 0x000000000f087348 */ /* 0x000fea0003c00000 */
[----:B------:R0:W1:Y:S02]  /*1b330*/  SHFL.IDX P6, R14, R13, R12, R11 ;  /* 0x0000000c0d0e7389 */ /* 0x00006400000c000b */
[----:B01----:R-:W-:Y:S01]  /*1b340*/  ENDCOLLECTIVE ;  /* 0x000000000000791b */ /* 0x003fe20003800000 */
.L_x_10708:
[----:B------:R-:W-:-:S05]  /*1b350*/  @P0 LEA R5, P1, R9, R4, 0x1 ;  /* 0x0000000409050211 */ /* 0x000fca00078208ff */
[----:B------:R-:W-:Y:S01]  /*1b360*/  @P0 IMAD.X R4, RZ, RZ, R6, P1 ;  /* 0x000000ffff040224 */ /* 0x000fe200008e0606 */
[----:B------:R-:W-:Y:S01]  /*1b370*/  ISETP.GE.AND P1, PT, R3, 0x21, PT ;  /* 0x000000210300780c */ /* 0x000fe20003f26270 */
[----:B------:R-:W-:-:S03]  /*1b380*/  @P0 IMAD R6, R8, 0x2, R22 ;  /* 0x0000000208060824 */ /* 0x000fc600078e0216 */
        /* <DEDUP_REMOVED lines=14> */
.L_x_10709:
[----:B------:R-:W-:Y:S02]  /*1b470*/  IMAD.MOV.U32 R13, RZ, RZ, R7 ;  /* 0x000000ffff0d7224 */ /* 0x000fe400078e0007 */
[----:B------:R-:W-:Y:S02]  /*1b480*/  IMAD.MOV.U32 R12, RZ, RZ, 0x2 ;  /* 0x00000002ff0c7424 */ /* 0x000fe400078e00ff */
[----:B------:R-:W-:-:S07]  /*1b490*/  IMAD.MOV.U32 R4, RZ, RZ, R14 ;  /* 0x000000ffff047224 */ /* 0x000fce00078e000e */
[----:B------:R-:W-:Y:S05]  /*1b4a0*/  WARPSYNC.COLLECTIVE R15, `(.L_x_10710) ;  /* 0x000000000f087348 */ /* 0x000fea0003c00000 */
[----:B------:R0:W1:Y:S02]  /*1b4b0*/  SHFL.IDX P6, R14, R13, R12, R11 ;  /* 0x0000000c0d0e7389 */ /* 0x00006400000c000b */
[----:B01----:R-:W-:Y:S01]  /*1b4c0*/  ENDCOLLECTIVE ;  /* 0x000000000000791b */ /* 0x003fe20003800000 */
.L_x_10710:
[----:B------:R-:W-:-:S05]  /*1b4d0*/  @P1 LEA R5, P0, R9, R4, 0x1 ;  /* 0x0000000409051211 */ /* 0x000fca00078008ff */
[----:B------:R-:W-:Y:S02]  /*1b4e0*/  @P1 IMAD.X R4, RZ, RZ, R6, P0 ;  /* 0x000000ffff041224 */ /* 0x000fe400000e0606 */
        /* <DEDUP_REMOVED lines=16> */
.L_x_10711:
[----:B------:R-:W-:Y:S01]  /*1b5f0*/  IMAD.MOV.U32 R13, RZ, RZ, R7 ;  /* 0x000000ffff0d7224 */ /* 0x000fe200078e0007 */
[----:B------:R-:W-:Y:S01]  /*1b600*/  MOV R12, 0x3 ;  /* 0x00000003000c7802 */ /* 0x000fe20000000f00 */
[----:B------:R-:W-:-:S07]  /*1b610*/  IMAD.MOV.U32 R4, RZ, RZ, R14 ;  /* 0x000000ffff047224 */ /* 0x000fce00078e000e */
[----:B------:R-:W-:Y:S05]  /*1b620*/  WARPSYNC.COLLECTIVE R15, `(.L_x_10712) ;  /* 0x000000000f087348 */ /* 0x000fea0003c00000 */
[----:B------:R0:W1:Y:S02]  /*1b630*/  SHFL.IDX P6, R14, R13, R12, R11 ;  /* 0x0000000c0d0e7389 */ /* 0x00006400000c000b */
[----:B01----:R-:W-:Y:S01]  /*1b640*/  ENDCOLLECTIVE ;  /* 0x000000000000791b */ /* 0x003fe20003800000 */
.L_x_10712:
[----:B------:R-:W-:-:S05]  /*1b650*/  @P1 LEA R5, P0, R9, R4, 0x1 ;  /* 0x0000000409051211 */ /* 0x000fca00078008ff */
[----:B------:R-:W-:Y:S02]  /*1b660*/  @P1 IMAD.X R4, RZ, RZ, R6, P0 ;  /* 0x000000ffff041224 */ /* 0x000fe400000e0606 */
[----:B------:R-:W-:-:S03]  /*1b670*/  @P1 IMAD R6, R8, 0x2, R22 ;  /* 0x0000000208061824 */ /* 0x000fc600078e0216 */
        /* <DEDUP_REMOVED lines=8> */
.L_x_10713:
[----:B------:R-:W-:Y:S01]  /*1b700*/  @!PT LDS RZ, [RZ] ;  /* 0x00000000fffff984 */ /* 0x000fe20000000800 */
[----:B------:R-:W-:Y:S01]  /*1b710*/  @!PT LDS RZ, [RZ] ;  /* 0x00000000fffff984 */ /* 0x000fe20000000800 */
[----:B------:R-:W-:Y:S01]  /*1b720*/  @!PT LDS RZ, [RZ] ;  /* 0x00000000fffff984 */ /* 0x000fe20000000800 */
[----:B------:R1:W-:Y:S04]  /*1b730*/  @P1 LDGSTS.E.BYPASS.LTC128B.128 [R6+0x16400], desc[UR42][R4.64], !P4 ;  /* 0x1640000004061fae */ /* 0x0003e8000e101d6a */
[----:B------:R1:W-:Y:S04]  /*1b740*/  @P1 LDGSTS.E.BYPASS.LTC128B.128 [R6+0x18400], desc[UR42][R4.64+0x40], !P3 ;  /* 0x1840004004061fae */ /* 0x0003e8000d901d6a */
[----:B------:R1:W-:Y:S01]  /*1b750*/  @P1 LDGSTS.E.BYPASS.LTC128B.128 [R6+0x1a400], desc[UR42][R4.64+0x80], !P2 ;  /* 0x1a40008004061fae */ /* 0x0003e2000d101d6a */
[----:B------:R-:W-:Y:S01]  /*1b760*/  IMAD.MOV.U32 R2, RZ, RZ, R14 ;  /* 0x000000ffff027224 */ /* 0x000fe200078e000e */
[----:B------:R-:W-:Y:S06]  /*1b770*/  BRA `(.L_x_10714) ;  /* 0xffffffb400707947 */ /* 0x000fec000383ffff */
.L_x_10599:
[----:B------:R0:W5:Y:S01]  /*1b780*/  LDL R8, [R1+0x28] ;  /* 0x0000280001087983 */ /* 0x0001620000100800 */
[----:B------:R-:W-:Y:S02]  /*1b790*/  IMAD.MOV.U32 R13, RZ, RZ, R4 ;  /* 0x000000ffff0d7224 */ /* 0x000fe400078e0004 */
[----:B------:R-:W-:Y:S02]  /*1b7a0*/  IMAD.MOV.U32 R12, RZ, RZ, RZ ;  /* 0x000000ffff0c7224 */ /* 0x000fe400078e00ff */
[----:B------:R-:W-:Y:S02]  /*1b7b0*/  IMAD.MOV.U32 R11, RZ, RZ, 0x1c1f ;  /* 0x00001c1fff0b7424 */ /* 0x000fe400078e00ff */
[----:B------:R-:W-:Y:S02]  /*1b7c0*/  IMAD.MOV.U32 R15, RZ, RZ, -0x1 ;  /* 0xffffffffff0f7424 */ /* 0x000fe400078e00ff */
[----:B-----5:R-:W-:Y:S02]  /*1b7d0*/  IMAD R0, R21, R9, RZ ;  /* 0x0000000915007224 */ /* 0x020fe400078e02ff */
[----:B0-----:R-:W-:-:S07]  /*1b7e0*/  IMAD R17, R17, 0xc0, R20 ;  /* 0x000000c011117824 */ /* 0x001fce00078e0214 */
[----:B------:R-:W-:Y:S05]  /*1b7f0*/  WARPSYNC.COLLECTIVE R15, `(.L_x_10715) ;  /* 0x000000000f087348 */ /* 0x000fea0003c00000 */
[----:B------:R0:W1:Y:S02]  /*1b800*/  SHFL.IDX P6, R14, R13, R12, R11 ;  /* 0x0000000c0d0e7389 */ /* 0x00006400000c000b */
[----:B01----:R-:W-:Y:S01]  /*1b810*/  ENDCOLLECTIVE ;  /* 0x000000000000791b */ /* 0x003fe20003800000 */
.L_x_10715:
[C---:B------:R-:W-:Y:S01]  /*1b820*/  VIADD R9, R17.reuse, 0x20 ;  /* 0x0000002011097836 */ /* 0x040fe20000000000 */
[----:B------:R-:W-:Y:S01]  /*1b830*/  ISETP.GE.AND P3, PT, R17, R0, PT ;  /* 0x000000001100720c */ /* 0x000fe20003f66270 */
[----:B------:R-:W-:Y:S02]  /*1b840*/  IMAD.MOV.U32 R13, RZ, RZ, R5 ;  /* 0x000000ffff0d7224 */ /* 0x000fe400078e0005 */
[----:B------:R-:W-:-:S10]  /*1b850*/  IMAD.MOV.U32 R2, RZ, RZ, R14 ;  /* 0x000000ffff027224 */ /* 0x000fd400078e000e */
[----:B------:R-:W-:Y:S05]  /*1b860*/  WARPSYNC.COLLECTIVE R15, `(.L_x_10716) ;  /* 0x000000000f087348 */ /* 0x000fea0003c00000 */
[----:B------:R0:W1:Y:S02]  /*1b870*/  SHFL.IDX P6, R14, R13, R12, R11 ;  /* 0x0000000c0d0e7389 */ /* 0x00006400000c000b */
[----:B01----:R-:W-:Y:S01]  /*1b880*/  ENDCOLLECTIVE ;  /* 0x000000000000791b */ /* 0x003fe20003800000 */
.L_x_10716:
[----:B------:R-:W-:Y:S02]  /*1b890*/  IMAD.MOV.U32 R13, RZ, RZ, R4 ;  /* 0x000000ffff0d7224 */ /* 0x000fe400078e0004 */
[----:B------:R-:W-:Y:S02]  /*1b8a0*/  IMAD.MOV.U32 R12, RZ, RZ, 0x1 ;  /* 0x00000001ff0c7424 */ /* 0x000fe400078e00ff */
[----:B------:R-:W-:-:S07]  /*1b8b0*/  IMAD.MOV.U32 R3, RZ, RZ, R14 ;  /* 0x000000ffff037224 */ /* 0x000fce00078e000e */
[----:B------:R-:W-:Y:S05]  /*1b8c0*/  WARPSYNC.COLLECTIVE R15, `(.L_x_10717) ;  /* 0x000000000f087348 */ /* 0x000fea0003c00000 */
[----:B------:R0:W1:Y:S02]  /*1b8d0*/  SHFL.IDX P6, R14, R13, R12, R11 ;  /* 0x0000000c0d0e7389 */ /* 0x00006400000c000b */
[----:B01----:R-:W-:Y:S01]  /*1b8e0*/  ENDCOLLECTIVE ;  /* 0x000000000000791b */ /* 0x003fe20003800000 */
.L_x_10717:
        /* <DEDUP_REMOVED lines=17> */
.L_x_10718:
[----:B------:R-:W-:Y:S02]  /*1ba00*/  IMAD.MOV.U32 R13, RZ, RZ, R4 ;  /* 0x000000ffff0d7224 */ /* 0x000fe400078e0004 */
[----:B------:R-:W-:Y:S02]  /*1ba10*/  IMAD.MOV.U32 R12, RZ, RZ, 0x2 ;  /* 0x00000002ff0c7424 */ /* 0x000fe400078e00ff */
[----:B------:R-:W-:-:S07]  /*1ba20*/  IMAD.MOV.U32 R3, RZ, RZ, R14 ;  /* 0x000000ffff037224 */ /* 0x000fce00078e000e */
[----:B------:R-:W-:Y:S05]  /*1ba30*/  WARPSYNC.COLLECTIVE R15, `(.L_x_10719) ;  /* 0x000000000f087348 */ /* 0x000fea0003c00000 */
[----:B------:R0:W1:Y:S02]  /*1ba40*/  SHFL.IDX P6, R14, R13, R12, R11 ;  /* 0x0000000c0d0e7389 */ /* 0x00006400000c000b */
[----:B01----:R-:W-:Y:S01]  /*1ba50*/  ENDCOLLECTIVE ;  /* 0x000000000000791b */ /* 0x003fe20003800000 */
.L_x_10719:
        /* <DEDUP_REMOVED lines=18> */
.L_x_10720:
[----:B------:R-:W-:Y:S02]  /*1bb80*/  IMAD.MOV.U32 R13, RZ, RZ, R4 ;  /* 0x000000ffff0d7224 */ /* 0x000fe400078e0004 */
[----:B------:R-:W-:Y:S02]  /*1bb90*/  IMAD.MOV.U32 R12, RZ, RZ, 0x3 ;  /* 0x00000003ff0c7424 */ /* 0x000fe400078e00ff */
[----:B------:R-:W-:-:S07]  /*1bba0*/  IMAD.MOV.U32 R3, RZ, RZ, R14 ;  /* 0x000000ffff037224 */ /* 0x000fce00078e000e */
[----:B------:R-:W-:Y:S05]  /*1bbb0*/  WARPSYNC.COLLECTIVE R15, `(.L_x_10721) ;  /* 0x000000000f087348 */ /* 0x000fea0003c00000 */
[----:B------:R0:W1:Y:S02]  /*1bbc0*/  SHFL.IDX P6, R14, R13, R12, R11 ;  /* 0x0000000c0d0e7389 */ /* 0x00006400000c000b */
[----:B01----:R-:W-:Y:S01]  /*1bbd0*/  ENDCOLLECTIVE ;  /* 0x000000000000791b */ /* 0x003fe20003800000 */
.L_x_10721:
[----:B------:R-:W-:-:S04]  /*1bbe0*/  @!P3 LEA R3, P4, R10, R3, 0x1 ;  /* 0x000000030a03b211 */ /* 0x000fc800078808ff */
[----:B------:R-:W-:-:S04]  /*1bbf0*/  @!P3 IADD3.X R2, RZ, R2, RZ, P4, !PT ;  /* 0x00000002ff02b210 */ /* 0x000fc800027fe4ff */
        /* <DEDUP_REMOVED lines=12> */
.L_x_10722:
[----:B------:R-:W-:Y:S01]  /*1bcc0*/  @!PT LDS RZ, [RZ] ;  /* 0x00000000fffff984 */ /* 0x000fe20000000800 */
[----:B------:R-:W-:Y:S01]  /*1bcd0*/  @!PT LDS RZ, [RZ] ;  /* 0x00000000fffff984 */ /* 0x000fe20000000800 */
[----:B------:R-:W-:Y:S01]  /*1bce0*/  @!PT LDS RZ, [RZ] ;  /* 0x00000000fffff984 */ /* 0x000fe20000000800 */
[----:B------:R-:W-:Y:S04]  /*1bcf0*/  @!P3 LDGSTS.E.BYPASS.LTC128B.128 [R8+0x10400], desc[UR42][R2.64+0x40], !P1 ;  /* 0x104000400208bfae */ /* 0x000fe8000c901d6a */
[----:B------:R0:W-:Y:S01]  /*1bd00*/  @!P3 LDGSTS.E.BYPASS.LTC128B.128 [R8+0x13400], desc[UR42][R2.64+0x80], !P2 ;  /* 0x134000800208bfae */ /* 0x0001e2000d101d6a */
[----:B------:R-:W-:Y:S02]  /*1bd10*/  IMAD.MOV.U32 R13, RZ, RZ, R6 ;  /* 0x000000ffff0d7224 */ /* 0x000fe400078e0006 */
[----:B------:R-:W-:Y:S02]  /*1bd20*/  IMAD.MOV.U32 R12, RZ, RZ, RZ ;  /* 0x000000ffff0c7224 */ /* 0x000fe400078e00ff */
[----:B0-----:R-:W-:Y:S02]  /*1bd30*/  VIADD R2, R17, 0x60 ;  /* 0x0000006011027836 */ /* 0x001fe40000000000 */
[----:B------:R-:W-:-:S03]  /*1bd40*/  IMAD.MOV.U32 R5, RZ, RZ, R14 ;  /* 0x000000ffff057224 */ /* 0x000fc600078e000e */
[----:B------:R-:W-:-:S13]  /*1bd50*/  ISETP.GE.AND P3, PT, R2, R0, PT ;  /* 0x000000000200720c */ /* 0x000fda0003f66270 */
[----:B------:R-:W-:Y:S05]  /*1bd60*/  WARPSYNC.COLLECTIVE R15, `(.L_x_10723) ;  /* 0x000000000f087348 */ /* 0x000fea0003c00000 */
[----:B------:R0:W1:Y:S02]  /*1bd70*/  SHFL.IDX P6, R14, R13, R12, R11 ;  /* 0x0000000c0d0e7389 */ /* 0x00006400000c000b */
[----:B01----:R-:W-:Y:S01]  /*1bd80*/  ENDCOLLECTIVE ;  /* 0x000000000000791b */ /* 0x003fe20003800000 */
.L_x_10723:
[----:B------:R-:W-:Y:S01]  /*1bd90*/  @!P3 LEA R2, P4, R10, R5, 0x1 ;  /* 0x000000050a02b211 */ /* 0x000fe200078808ff */
[----:B------:R-:W-:-:S04]  /*1bda0*/  IMAD.MOV.U32 R13, RZ, RZ, R7 ;  /* 0x000000ffff0d7224 */ /* 0x000fc800078e0007 */
[----:B------:R-:W-:-:S05]  /*1bdb0*/  @!P3 IMAD.X R3, RZ, RZ, R4, P4 ;  /* 0x000000ffff03b224 */ /* 0x000fca00020e0604 */
        /* <DEDUP_REMOVED lines=12> */
.L_x_10724:
[----:B------:R-:W-:Y:S02]  /*1be80*/  IMAD.MOV.U32 R13, RZ, RZ, R6 ;  /* 0x000000ffff0d7224 */ /* 0x000fe400078e0006 */
[----:B------:R-:W-:Y:S02]  /*1be90*/  IMAD.MOV.U32 R12, RZ, RZ, 0x1 ;  /* 0x00000001ff0c7424 */ /* 0x000fe400078e00ff */
[----:B------:R-:W-:-:S07]  /*1bea0*/  IMAD.MOV.U32 R3, RZ, RZ, R14 ;  /* 0x000000ffff037224 */ /* 0x000fce00078e000e */
[----:B------:R-:W-:Y:S05]  /*1beb0*/  WARPSYNC.COLLECTIVE R15, `(.L_x_10725) ;  /* 0x000000000f087348 */ /* 0x000fea0003c00000 */
[----:B------:R0:W1:Y:S02]  /*1bec0*/  SHFL.IDX P6, R14, R13, R12, R11 ;  /* 0x0000000c0d0e7389 */ /* 0x00006400000c000b */
[----:B01----:R-:W-:Y:S01]  /*1bed0*/  ENDCOLLECTIVE ;  /* 0x000000000000791b */ /* 0x003fe20003800000 */
.L_x_10725:
[----:B------:R-:W-:-:S05]  /*1bee0*/  @!P3 LEA R3, P4, R10, R3, 0x1 ;  /* 0x000000030a03b211 */ /* 0x000fca00078808ff */
[----:B------:R-:W-:-:S05]  /*1bef0*/  @!P3 IMAD.X R2, RZ, RZ, R2, P4 ;  /* 0x000000ffff02b224 */ /* 0x000fca00020e0602 */
[----:B------:R-:W-:Y:S01]  /*1bf00*/  @!P3 LOP3.LUT R3, R3, R2, RZ, 0x3c, !PT ;  /* 0x000000020303b212 */ /* 0x000fe200078e3cff */
[----:B------:R-:W-:-:S03]  /*1bf10*/  IMAD.MOV.U32 R13, RZ, RZ, R7 ;  /* 0x000000ffff0d7224 */ /* 0x000fc600078e0007 */
[----:B------:R-:W-:-:S04]  /*1bf20*/  @!P3 LOP3.LUT R2, R3, R2, RZ, 0x3c, !PT ;  /* 0x000000020302b212 */ /* 0x000fc800078e3cff */
[----:B------:R-:W-:Y:S01]  /*1bf30*/  @!P3 LOP3.LUT R3, R3, R2, RZ, 0x3c, !PT ;  /* 0x000000020303b212 */ /* 0x000fe200078e3cff */
[----:B------:R-:W-:-:S07]  /*1bf40*/  IMAD.MOV.U32 R6, RZ, RZ, R14 ;  /* 0x000000ffff067224 */ /* 0x000fce00078e000e */
[----:B------:R-:W-:Y:S05]  /*1bf50*/  WARPSYNC.COLLECTIVE R15, `(.L_x_10726) ;  /* 0x000000000f087348 */ /* 0x000fea0003c00000 */
[----:B------:R0:W1:Y:S02]  /*1bf60*/  SHFL.IDX P6, R14, R13, R12, R11 ;  /* 0x0000000c0d0e7389 */ /* 0x00006400000c000b */
[----:B01----:R-:W-:Y:S01]  /*1bf70*/  ENDCOLLECTIVE ;  /* 0x000000000000791b */ /* 0x003fe20003800000 */
.L_x_10726:
[----:B------:R-:W-:Y:S01]  /*1bf80*/  @!PT LDS RZ, [RZ] ;  /* 0x00000000fffff984 */ /* 0x000fe20000000800 */
[----:B------:R-:W-:Y:S01]  /*1bf90*/  @!PT LDS RZ, [RZ] ;  /* 0x00000000fffff984 */ /* 0x000fe20000000800 */
[----:B------:R-:W-:Y:S01]  /*1bfa0*/  @!PT LDS RZ, [RZ] ;  /* 0x00000000fffff984 */ /* 0x000fe20000000800 */
[----:B------:R-:W-:Y:S04]  /*1bfb0*/  @!P3 LDGSTS.E.BYPASS.LTC128B.128 [R8+0xe400], desc[UR42][R2.64], !P0 ;  /* 0x0e4000000208bfae */ /* 0x000fe8000c101d6a */
[----:B------:R-:W-:Y:S04]  /*1bfc0*/  @!P3 LDGSTS.E.BYPASS.LTC128B.128 [R8+0x11400], desc[UR42][R2.64+0x40], !P1 ;  /* 0x114000400208bfae */ /* 0x000fe8000c901d6a */
[----:B------:R0:W-:Y:S02]  /*1bfd0*/  @!P3 LDGSTS.E.BYPASS.LTC128B.128 [R8+0x14400], desc[UR42][R2.64+0x80], !P2 ;  /* 0x144000800208bfae */ /* 0x0001e4000d101d6a */
[----:B0-----:R-:W-:Y:S01]  /*1bfe0*/  IMAD.MOV.U32 R2, RZ, RZ, R14 ;  /* 0x000000ffff027224 */ /* 0x001fe200078e000e */
[----:B------:R-:W-:Y:S06]  /*1bff0*/  BRA `(.L_x_10727) ;  /* 0xffffffb800947947 */ /* 0x000fec000383ffff */
.L_x_10602:
[----:B-1----:R1:W2:Y:S02]  /*1c000*/  SYNCS.PHASECHK.TRANS64.TRYWAIT P0, [R22+URZ+0x2d820], R0 ;  /* 0x02d82000160075a7 */ /* 0x0022a4000800017f */
[----:B--2---:R-:W-:Y:S05]  /*1c010*/  @!P0 NANOSLEEP.SYNCS 0x989680 ;  /* 0x009896800000895d */ /* 0x004fea0003900000 */
[----:B------:R-:W2:Y:S02]  /*1c020*/  @!P0 SYNCS.PHASECHK.TRANS64 P0, [R22+URZ+0x2d820], R0 ;  /* 0x02d82000160085a7 */ /* 0x000ea4000800007f */
[----:B--2---:R-:W-:Y:S05]  /*1c030*/  @!P0 BRA `(.L_x_10602) ;  /* 0xfffffffc00f08947 */ /* 0x004fea000383ffff */
[----:B------:R-:W-:Y:S05]  /*1c040*/  BRA `(.L_x_10728) ;  /* 0xffffffb800fc7947 */ /* 0x000fea000383ffff */
.L_x_10607:
[----:B0-----:R0:W1:Y:S02]  /*1c050*/  SYNCS.PHASECHK.TRANS64.TRYWAIT P0, [R5+URZ+0x2d840], R0 ;  /* 0x02d84000050075a7 */ /* 0x001064000800017f */
[----:B-1----:R-:W-:Y:S05]  /*1c060*/  @!P0 NANOSLEEP.SYNCS 0x989680 ;  /* 0x009896800000895d */ /* 0x002fea0003900000 */
[----:B------:R-:W1:Y:S02]  /*1c070*/  @!P0 SYNCS.PHASECHK.TRANS64 P0, [R5+URZ+0x2d840], R0 ;  /* 0x02d84000050085a7 */ /* 0x000e64000800007f */
[----:B-1----:R-:W-:Y:S05]  /*1c080*/  @!P0 BRA `(.L_x_10607) ;  /* 0xfffffffc00f08947 */ /* 0x002fea000383ffff */
[----:B------:R-:W-:Y:S05]  /*1c090*/  BRA `(.L_x_10729) ;  /* 0xffffffbc00f07947 */ /* 0x000fea000383ffff */
.L_x_10608:
        /* <DEDUP_REMOVED lines=8> */
.L_x_10731:
[----:B------:R-:W-:Y:S05]  /*1c120*/  BSYNC B1 ;  /* 0x0000000000017941 */ /* 0x000fea0003800000 */
.L_x_10730:
        /* <DEDUP_REMOVED lines=12> */
.L_x_10732:
[----:B------:R-:W-:Y:S01]  /*1c1f0*/  LOP3.LUT P1, RZ, R23, 0x4, RZ, 0xc0, !PT ;  /* 0x0000000417ff7812 */ /* 0x000fe2000782c0ff */
[----:B------:R-:W-:Y:S02]  /*1c200*/  IMAD.MOV.U32 R13, RZ, RZ, R7 ;  /* 0x000000ffff0d7224 */ /* 0x000fe400078e0007 */
[----:B------:R-:W-:Y:S02]  /*1c210*/  IMAD.MOV.U32 R12, RZ, RZ, 0x1 ;  /* 0x00000001ff0c7424 */ /* 0x000fe400078e00ff */
[----:B------:R-:W-:Y:S02]  /*1c220*/  IMAD.SHL.U32 R20, R20, 0x8, RZ ;  /* 0x0000000814147824 */ /* 0x000fe400078e00ff */
[----:B------:R-:W-:-:S07]  /*1c230*/  IMAD.MOV.U32 R2, RZ, RZ, R14 ;  /* 0x000000ffff027224 */ /* 0x000fce00078e000e */
[----:B------:R-:W-:Y:S05]  /*1c240*/  WARPSYNC.COLLECTIVE R15, `(.L_x_10733) ;  /* 0x000000000f087348 */ /* 0x000fea0003c00000 */
[----:B------:R0:W1:Y:S02]  /*1c250*/  SHFL.IDX P6, R14, R13, R12, R11 ;  /* 0x0000000c0d0e7389 */ /* 0x00006400000c000b */
[----:B01----:R-:W-:Y:S01]  /*1c260*/  ENDCOLLECTIVE ;  /* 0x000000000000791b */ /* 0x003fe20003800000 */
.L_x_10733:
        /* <DEDUP_REMOVED lines=15> */
.L_x_10734:
[----:B------:R-:W-:Y:S02]  /*1c360*/  IMAD.MOV.U32 R13, RZ, RZ, R7 ;  /* 0x000000ffff0d7224 */ /* 0x000fe400078e0007 */
[----:B------:R-:W-:Y:S02]  /*1c370*/  IMAD.MOV.U32 R12, RZ, RZ, 0x2 ;  /* 0x00000002ff0c7424 */ /* 0x000fe400078e00ff */
[----:B------:R-:W-:-:S07]  /*1c380*/  IMAD.MOV.U32 R2, RZ, RZ, R14 ;  /* 0x000000ffff027224 */ /* 0x000fce00078e000e */
[----:B------:R-:W-:Y:S05]  /*1c390*/  WARPSYNC.COLLECTIVE R15, `(.L_x_10735) ;  /* 0x000000000f087348 */ /* 0x000fea0003c00000 */
[----:B------:R0:W1:Y:S02]  /*1c3a0*/  SHFL.IDX P6, R14, R13, R12, R11 ;  /* 0x0000000c0d0e7389 */ /* 0x00006400000c000b */
[----:B01----:R-:W-:Y:S01]  /*1c3b0*/  ENDCOLLECTIVE ;  /* 0x000000000000791b */ /* 0x003fe20003800000 */
.L_x_10735:
        /* <DEDUP_REMOVED lines=13> */
.L_x_10736:
[----:B------:R-:W-:Y:S02]  /*1c490*/  IMAD.MOV.U32 R13, RZ, RZ, R7 ;  /* 0x000000ffff0d7224 */ /* 0x000fe400078e0007 */
[----:B------:R-:W-:Y:S02]  /*1c4a0*/  IMAD.MOV.U32 R12, RZ, RZ, 0x3 ;  /* 0x00000003ff0c7424 */ /* 0x000fe400078e00ff */
[----:B------:R-:W-:-:S07]  /*1c4b0*/  IMAD.MOV.U32 R2, RZ, RZ, R14 ;  /* 0x000000ffff027224 */ /* 0x000fce00078e000e */
[----:B------:R-:W-:Y:S05]  /*1c4c0*/  WARPSYNC.COLLECTIVE R15, `(.L_x_10737) ;  /* 0x000000000f087348 */ /* 0x000fea0003c00000 */
[----:B------:R0:W1:Y:S02]  /*1c4d0*/  SHFL.IDX P6, R14, R13, R12, R11 ;  /* 0x0000000c0d0e7389 */ /* 0x00006400000c000b */
[----:B01----:R-:W-:Y:S01]  /*1c4e0*/  ENDCOLLECTIVE ;  /* 0x000000000000791b */ /* 0x003fe20003800000 */
.L_x_10737:
        /* <DEDUP_REMOVED lines=14> */
.L_x_10738:
[----:B------:R-:W-:Y:S01]  /*1c5d0*/  MOV R2, R14 ;  /* 0x0000000e00027202 */ /* 0x000fe20000000f00 */
[----:B------:R-:W-:Y:S06]  /*1c5e0*/  BRA `(.L_x_10739) ;  /* 0xffffffbc007c7947 */ /* 0x000fec000383ffff */
.L_x_10613:
[----:B-1----:R1:W2:Y:S02]  /*1c5f0*/  SYNCS.PHASECHK.TRANS64.TRYWAIT P0, [R5+URZ+0x2d860], R2 ;  /* 0x02d86002050075a7 */ /* 0x0022a4000800017f */
[----:B--2---:R-:W-:Y:S05]  /*1c600*/  @!P0 NANOSLEEP.SYNCS 0x989680 ;  /* 0x009896800000895d */ /* 0x004fea0003900000 */
[----:B------:R-:W2:Y:S02]  /*1c610*/  @!P0 SYNCS.PHASECHK.TRANS64 P0, [R5+URZ+0x2d860], R2 ;  /* 0x02d86002050085a7 */ /* 0x000ea4000800007f */
[----:B--2---:R-:W-:Y:S05]  /*1c620*/  @!P0 BRA `(.L_x_10613) ;  /* 0xfffffffc00f08947 */ /* 0x004fea000383ffff */
[----:B------:R-:W-:Y:S05]  /*1c630*/  BRA `(.L_x_10740) ;  /* 0xffffffbc00e07947 */ /* 0x000fea000383ffff */
.L_x_10614:
        /* <DEDUP_REMOVED lines=8> */
.L_x_10742:
[----:B------:R-:W-:Y:S05]  /*1c6c0*/  BSYNC B1 ;  /* 0x0000000000017941 */ /* 0x000fea0003800000 */
.L_x_10741:
        /* <DEDUP_REMOVED lines=9> */
.L_x_10743:
[----:B------:R-:W-:Y:S02]  /*1c760*/  IMAD.MOV.U32 R13, RZ, RZ, R25 ;  /* 0x000000ffff0d7224 */ /* 0x000fe400078e0019 */
[----:B------:R-:W-:Y:S02]  /*1c770*/  IMAD.MOV.U32 R12, RZ, RZ, 0x1 ;  /* 0x00000001ff0c7424 */ /* 0x000fe400078e00ff */
[----:B------:R-:W-:-:S07]  /*1c780*/  IMAD.MOV.U32 R2, RZ, RZ, R14 ;  /* 0x000000ffff027224 */ /* 0x000fce00078e000e */
[----:B------:R-:W-:Y:S05]  /*1c790*/  WARPSYNC.COLLECTIVE R15, `(.L_x_10744) ;  /* 0x000000000f087348 */ /* 0x000fea0003c00000 */
[----:B------:R0:W1:Y:S02]  /*1c7a0*/  SHFL.IDX P6, R14, R13, R12, R11 ;  /* 0x0000000c0d0e7389 */ /* 0x00006400000c000b */
[----:B01----:R-:W-:Y:S01]  /*1c7b0*/  ENDCOLLECTIVE ;  /* 0x000000000000791b */ /* 0x003fe20003800000 */
.L_x_10744:
        /* <DEDUP_REMOVED lines=16> */
.L_x_10745:
[----:B------:R-:W-:Y:S02]  /*1c8c0*/  IMAD.MOV.U32 R13, RZ, RZ, R25 ;  /* 0x000000ffff0d7224 */ /* 0x000fe400078e0019 */
[----:B------:R-:W-:Y:S02]  /*1c8d0*/  IMAD.MOV.U32 R12, RZ, RZ, 0x2 ;  /* 0x00000002ff0c7424 */ /* 0x000fe400078e00ff */
[----:B------:R-:W-:-:S07]  /*1c8e0*/  IMAD.MOV.U32 R2, RZ, RZ, R14 ;  /* 0x000000ffff027224 */ /* 0x000fce00078e000e */
[----:B------:R-:W-:Y:S05]  /*1c8f0*/  WARPSYNC.COLLECTIVE R15, `(.L_x_10746) ;  /* 0x000000000f087348 */ /* 0x000fea0003c00000 */
[----:B------:R0:W1:Y:S02]  /*1c900*/  SHFL.IDX P6, R14, R13, R12, R11 ;  /* 0x0000000c0d0e7389 */ /* 0x00006400000c000b */
[----:B01----:R-:W-:Y:S01]  /*1c910*/  ENDCOLLECTIVE ;  /* 0x000000000000791b */ /* 0x003fe20003800000 */
.L_x_10746:
        /* <DEDUP_REMOVED lines=16> */
.L_x_10747:
[----:B------:R-:W-:Y:S01]  /*1ca20*/  MOV R13, R25 ;  /* 0x00000019000d7202 */ /* 0x000fe20000000f00 */
[----:B------:R-:W-:Y:S02]  /*1ca30*/  IMAD.MOV.U32 R12, RZ, RZ, 0x3 ;  /* 0x00000003ff0c7424 */ /* 0x000fe400078e00ff */
[----:B------:R-:W-:-:S07]  /*1ca40*/  IMAD.MOV.U32 R2, RZ, RZ, R14 ;  /* 0x000000ffff027224 */ /* 0x000fce00078e000e */
[----:B------:R-:W-:Y:S05]  /*1ca50*/  WARPSYNC.COLLECTIVE R15, `(.L_x_10748) ;  /* 0x000000000f087348 */ /* 0x000fea0003c00000 */
[----:B------:R0:W1:Y:S02]  /*1ca60*/  SHFL.IDX P6, R14, R13, R12, R11 ;  /* 0x0000000c0d0e7389 */ /* 0x00006400000c000b */
[----:B01----:R-:W-:Y:S01]  /*1ca70*/  ENDCOLLECTIVE ;  /* 0x000000000000791b */ /* 0x003fe20003800000 */
.L_x_10748:
        /* <DEDUP_REMOVED lines=13> */
.L_x_10749:
        /* <DEDUP_REMOVED lines=8> */
.L_x_10622:
[----:B-1----:R1:W2:Y:S02]  /*1cbd0*/  SYNCS.PHASECHK.TRANS64.TRYWAIT P0, [R0+URZ+0x2d860], R3 ;  /* 0x02d86003000075a7 */ /* 0x0022a4000800017f */
[----:B--2---:R-:W-:Y:S05]  /*1cbe0*/  @!P0 NANOSLEEP.SYNCS 0x989680 ;  /* 0x009896800000895d */ /* 0x004fea0003900000 */
[----:B------:R-:W2:Y:S02]  /*1cbf0*/  @!P0 SYNCS.PHASECHK.TRANS64 P0, [R0+URZ+0x2d860], R3 ;  /* 0x02d86003000085a7 */ /* 0x000ea4000800007f */
[----:B--2---:R-:W-:Y:S05]  /*1cc00*/  @!P0 BRA `(.L_x_10622) ;  /* 0xfffffffc00f08947 */ /* 0x004fea000383ffff */
[----:B------:R-:W-:Y:S05]  /*1cc10*/  BRA `(.L_x_10751) ;  /* 0xffffffc000687947 */ /* 0x000fea000383ffff */
.L_x_10623:
[----:B------:R-:W-:Y:S01]  /*1cc20*/  BSSY B0, `(.L_x_10752) ;  /* 0x0000008000007945 */ /* 0x000fe20003800000 */
[----:B------:R-:W-:Y:S02]  /*1cc30*/  IMAD.MOV.U32 R13, RZ, RZ, R25 ;  /* 0x000000ffff0d7224 */ /* 0x000fe400078e0019 */
[----:B------:R-:W-:Y:S02]  /*1cc40*/  IMAD.MOV.U32 R12, RZ, RZ, RZ ;  /* 0x000000ffff0c7224 */ /* 0x000fe400078e00ff */
[----:B------:R-:W-:Y:S02]  /*1cc50*/  IMAD.MOV.U32 R11, RZ, RZ, 0x1c1f ;  /* 0x00001c1fff0b7424 */ /* 0x000fe400078e00ff */
[----:B------:R-:W-:-:S07]  /*1cc60*/  IMAD.MOV.U32 R15, RZ, RZ, -0x1 ;  /* 0xffffffffff0f7424 */ /* 0x000fce00078e00ff */
[----:B01---5:R-:W-:Y:S05]  /*1cc70*/  WARPSYNC.COLLECTIVE R15, `(.L_x_10753) ;  /* 0x000000000f087348 */ /* 0x023fea0003c00000 */
[----:B------:R2:W3:Y:S02]  /*1cc80*/  SHFL.IDX P6, R14, R13, R12, R11 ;  /* 0x0000000c0d0e7389 */ /* 0x0004e400000c000b */
[----:B0123-5:R-:W-:Y:S01]  /*1cc90*/  ENDCOLLECTIVE ;  /* 0x000000000000791b */ /* 0x02ffe20003800000 */
.L_x_10753:
[----:B------:R-:W-:Y:S05]  /*1cca0*/  BSYNC B0 ;  /* 0x0000000000007941 */ /* 0x000fea0003800000 */
.L_x_10752:
[----:B------:R-:W0:Y:S01]  /*1ccb0*/  S2R R2, SR_TID.X ;  /* 0x0000000000027919 */ /* 0x000e220000002100 */
[----:B------:R-:W-:Y:S02]  /*1ccc0*/  IMAD.MOV.U32 R13, RZ, RZ, R24 ;  /* 0x000000ffff0d7224 */ /* 0x000fe400078e0018 */
[----:B------:R-:W-:Y:S02]  /*1ccd0*/  IMAD.MOV.U32 R12, RZ, RZ, RZ ;  /* 0x000000ffff0c7224 */ /* 0x000fe400078e00ff */
[----:B------:R-:W-:Y:S02]  /*1cce0*/  IMAD.MOV.U32 R11, RZ, RZ, 0x1c1f ;  /* 0x00001c1fff0b7424 */ /* 0x000fe400078e00ff */
[----:B------:R-:W-:Y:S02]  /*1ccf0*/  IMAD.MOV.U32 R15, RZ, RZ, -0x1 ;  /* 0xffffffffff0f7424 */ /* 0x000fe400078e00ff */
[----:B------:R-:W-:Y:S02]  /*1cd00*/  IMAD.MOV.U32 R3, RZ, RZ, R14 ;  /* 0x000000ffff037224 */ /* 0x000fe400078e000e */
[----:B------:R-:W-:-:S07]  /*1cd10*/  IMAD R4, R4, 0x2, R22 ;  /* 0x0000000204047824 */ /* 0x000fce00078e0216 */
[----:B0-----:R-:W-:Y:S05]  /*1cd20*/  WARPSYNC.COLLECTIVE R15, `(.L_x_10754) ;  /* 0x000000000f087348 */ /* 0x001fea0003c00000 */
[----:B------:R1:W2:Y:S02]  /*1cd30*/  SHFL.IDX P6, R14, R13, R12, R11 ;  /* 0x0000000c0d0e7389 */ /* 0x0002a400000c000b */
[----:B012---:R-:W-:Y:S01]  /*1cd40*/  ENDCOLLECTIVE ;  /* 0x000000000000791b */ /* 0x007fe20003800000 */
.L_x_10754:
        /* <DEDUP_REMOVED lines=11> */
[----:B------:R-:W-:Y:S01]  /*1ce00*/  ISETP.GE.AND P1, PT, R8, UR4, PT ;  /* 0x0000000408007c0c */ /* 0x000fe2000bf26270 */
[----:B------:R-:W-:Y:S01]  /*1ce10*/  IMAD.X R3, RZ, RZ, R3, P0 ;  /* 0x000000ffff037224 */ /* 0x000fe200000e0603 */
[----:B------:R-:W-:-:S13]  /*1ce20*/  ISETP.GE.AND P0, PT, R7, UR4, PT ;  /* 0x0000000407007c0c */ /* 0x000fda000bf06270 */
[----:B------:R-:W-:Y:S05]  /*1ce30*/  WARPSYNC.COLLECTIVE R15, `(.L_x_10755) ;  /* 0x000000000f087348 */ /* 0x000fea0003c00000 */
[----:B------:R0:W1:Y:S02]  /*1ce40*/  SHFL.IDX P6, R14, R13, R12, R11 ;  /* 0x0000000c0d0e7389 */ /* 0x00006400000c000b */
[----:B01----:R-:W-:Y:S01]  /*1ce50*/  ENDCOLLECTIVE ;  /* 0x000000000000791b */ /* 0x003fe20003800000 */
.L_x_10755:
        /* <DEDUP_REMOVED lines=9> */
[----:B------:R-:W-:Y:S01]  /*1cef0*/  ISETP.LT.OR P3, PT, R6, 0x21, P2 ;  /* 0x000000210600780c */ /* 0x000fe20001761670 */
[----:B0-----:R-:W-:-:S12]  /*1cf00*/  IMAD.MOV.U32 R3, RZ, RZ, R14 ;  /* 0x000000ffff037224 */ /* 0x001fd800078e000e */
[----:B------:R-:W-:Y:S05]  /*1cf10*/  WARPSYNC.COLLECTIVE R15, `(.L_x_10756) ;  /* 0x000000000f087348 */ /* 0x000fea0003c00000 */
[----:B------:R0:W1:Y:S02]  /*1cf20*/  SHFL.IDX P6, R14, R13, R12, R11 ;  /* 0x0000000c0d0e7389 */ /* 0x00006400000c000b */
[----:B01----:R-:W-:Y:S01]  /*1cf30*/  ENDCOLLECTIVE ;  /* 0x000000000000791b */ /* 0x003fe20003800000 */
.L_x_10756:
[----:B------:R-:W-:Y:S02]  /*1cf40*/  IMAD.MOV.U32 R13, RZ, RZ, R25 ;  /* 0x000000ffff0d7224 */ /* 0x000fe400078e0019 */
[----:B------:R-:W-:Y:S01]  /*1cf50*/  IMAD.MOV.U32 R12, RZ, RZ, 0x2 ;  /* 0x00000002ff0c7424 */ /* 0x000fe200078e00ff */
[----:B------:R-:W-:-:S13]  /*1cf60*/  IADD3 R2, P4, R14, R5, RZ ;  /* 0x000000050e027210 */ /* 0x000fda0007f9e0ff */
[----:B------:R-:W-:Y:S05]  /*1cf70*/  WARPSYNC.COLLECTIVE R15, `(.L_x_10757) ;  /* 0x000000000f087348 */ /* 0x000fea0003c00000 */
[----:B------:R0:W1:Y:S02]  /*1cf80*/  SHFL.IDX P6, R14, R13, R12, R11 ;  /* 0x0000000c0d0e7389 */ /* 0x00006400000c000b */
[----:B01----:R-:W-:Y:S01]  /*1cf90*/  ENDCOLLECTIVE ;  /* 0x000000000000791b */ /* 0x003fe20003800000 */
.L_x_10757:
        /* <DEDUP_REMOVED lines=10> */
[----:B------:R-:W-:Y:S02]  /*1d040*/  ISETP.LT.OR P3, PT, R6, 0x41, P2 ;  /* 0x000000410600780c */ /* 0x000fe40001761670 */
[----:B0-----:R-:W-:-:S11]  /*1d050*/  MOV R3, R14 ;  /* 0x0000000e00037202 */ /* 0x001fd60000000f00 */
[----:B------:R-:W-:Y:S05]  /*1d060*/  WARPSYNC.COLLECTIVE R15, `(.L_x_10758) ;  /* 0x000000000f087348 */ /* 0x000fea0003c00000 */
[----:B------:R0:W1:Y:S02]  /*1d070*/  SHFL.IDX P6, R14, R13, R12, R11 ;  /* 0x0000000c0d0e7389 */ /* 0x00006400000c000b */
[----:B01----:R-:W-:Y:S01]  /*1d080*/  ENDCOLLECTIVE ;  /* 0x000000000000791b */ /* 0x003fe20003800000 */
.L_x_10758:
[----:B------:R-:W-:Y:S02]  /*1d090*/  IMAD.MOV.U32 R13, RZ, RZ, R25 ;  /* 0x000000ffff0d7224 */ /* 0x000fe400078e0019 */
[----:B------:R-:W-:Y:S01]  /*1d0a0*/  IMAD.MOV.U32 R12, RZ, RZ, 0x3 ;  /* 0x00000003ff0c7424 */ /* 0x000fe200078e00ff */
[----:B------:R-:W-:-:S13]  /*1d0b0*/  IADD3 R2, P4, R14, R5, RZ ;  /* 0x000000050e027210 */ /* 0x000fda0007f9e0ff */
[----:B------:R-:W-:Y:S05]  /*1d0c0*/  WARPSYNC.COLLECTIVE R15, `(.L_x_10759) ;  /* 0x000000000f087348 */ /* 0x000fea0003c00000 */
[----:B------:R0:W1:Y:S02]  /*1d0d0*/  SHFL.IDX P6, R14, R13, R12, R11 ;  /* 0x0000000c0d0e7389 */ /* 0x00006400000c000b */
[----:B01----:R-:W-:Y:S01]  /*1d0e0*/  ENDCOLLECTIVE ;  /* 0x000000000000791b */ /* 0x003fe20003800000 */
.L_x_10759:
        /* <DEDUP_REMOVED lines=14> */
.L_x_10760:
[----:B------:R-:W-:Y:S05]  /*1d1d0*/  BRA `(.L_x_10761) ;  /* 0xffffffbc00c87947 */ /* 0x000fea000383ffff */
.L_x_10628:
        /* <DEDUP_REMOVED lines=8> */
.L_x_10763:
[----:B------:R-:W-:Y:S05]  /*1d260*/  BSYNC B0 ;  /* 0x0000000000007941 */ /* 0x000fea0003800000 */
.L_x_10762:
        /* <DEDUP_REMOVED lines=9> */
.L_x_10764:
        /* <DEDUP_REMOVED lines=11> */
[----:B0-----:R-:W-:Y:S02]  /*1d3b0*/  IMAD.MOV.U32 R2, RZ, RZ, RZ ;  /* 0x000000ffff027224 */ /* 0x001fe400078e00ff */
[----:B--2---:R-:W-:Y:S01]  /*1d3c0*/  @!P1 IMAD.MOV.U32 R2, RZ, RZ, R3 ;  /* 0x000000ffff029224 */ /* 0x004fe200078e0003 */
[----:B------:R-:W-:-:S03]  /*1d3d0*/  ISETP.NE.AND P1, PT, R8, RZ, PT ;  /* 0x000000ff0800720c */ /* 0x000fc60003f25270 */
[----:B------:R-:W-:-:S10]  /*1d3e0*/  IMAD.MOV.U32 R13, RZ, RZ, R2 ;  /* 0x000000ffff0d7224 */ /* 0x000fd400078e0002 */
[----:B------:R-:W-:Y:S05]  /*1d3f0*/  WARPSYNC.COLLECTIVE R15, `(.L_x_10765) ;  /* 0x000000000f087348 */ /* 0x000fea0003c00000 */
[----:B------:R0:W1:Y:S02]  /*1d400*/  SHFL.UP P6, R14, R13, R12, R11 ;  /* 0x0400000c0d0e7389 */ /* 0x00006400000c000b */
[----:B01----:R-:W-:Y:S01]  /*1d410*/  ENDCOLLECTIVE ;  /* 0x000000000000791b */ /* 0x003fe20003800000 */
.L_x_10765:
[----:B------:R-:W-:Y:S01]  /*1d420*/  IMAD.MOV.U32 R12, RZ, RZ, 0x2 ;  /* 0x00000002ff0c7424 */ /* 0x000fe200078e00ff */
[----:B------:R-:W-:-:S05]  /*1d430*/  SEL R5, R14, RZ, P1 ;  /* 0x000000ff0e057207 */ /* 0x000fca0000800000 */
[----:B------:R-:W-:-:S04]  /*1d440*/  IMAD.IADD R5, R2, 0x1, R5 ;  /* 0x0000000102057824 */ /* 0x000fc800078e0205 */
[----:B------:R-:W-:-:S07]  /*1d450*/  IMAD.MOV.U32 R13, RZ, RZ, R5 ;  /* 0x000000ffff0d7224 */ /* 0x000fce00078e0005 */
[----:B------:R-:W-:Y:S05]  /*1d460*/  WARPSYNC.COLLECTIVE R15, `(.L_x_10766) ;  /* 0x000000000f087348 */ /* 0x000fea0003c00000 */
[----:B------:R0:W1:Y:S02]  /*1d470*/  SHFL.UP P6, R14, R13, R12, R11 ;  /* 0x0400000c0d0e7389 */ /* 0x00006400000c000b */
[----:B01----:R-:W-:Y:S01]  /*1d480*/  ENDCOLLECTIVE ;  /* 0x000000000000791b */ /* 0x003fe20003800000 */
.L_x_10766:
[----:B------:R-:W-:Y:S01]  /*1d490*/  IMAD.MOV.U32 R12, RZ, RZ, 0x4 ;  /* 0x00000004ff0c7424 */ /* 0x000fe200078e00ff */
[----:B------:R-:W-:-:S04]  /*1d4a0*/  SEL R6, R14, RZ, P2 ;  /* 0x000000ff0e067207 */ /* 0x000fc80001000000 */
[----:B------:R-:W-:-:S05]  /*1d4b0*/  IADD3 R6, R5, R6, RZ ;  /* 0x0000000605067210 */ /* 0x000fca0007ffe0ff */
[----:B------:R-:W-:-:S07]  /*1d4c0*/  IMAD.MOV.U32 R13, RZ, RZ, R6 ;  /* 0x000000ffff0d7224 */ /* 0x000fce00078e0006 */
[----:B------:R-:W-:Y:S05]  /*1d4d0*/  WARPSYNC.COLLECTIVE R15, `(.L_x_10767) ;  /* 0x000000000f087348 */ /* 0x000fea0003c00000 */
[----:B------:R0:W1:Y:S02]  /*1d4e0*/  SHFL.UP P6, R14, R13, R12, R11 ;  /* 0x0400000c0d0e7389 */ /* 0x00006400000c000b */
[----:B01----:R-:W-:Y:S01]  /*1d4f0*/  ENDCOLLECTIVE ;  /* 0x000000000000791b */ /* 0x003fe20003800000 */
.L_x_10767:
[----:B------:R-:W-:Y:S01]  /*1d500*/  IMAD.MOV.U32 R12, RZ, RZ, 0x8 ;  /* 0x00000008ff0c7424 */ /* 0x000fe200078e00ff */
[----:B------:R-:W-:-:S05]  /*1d510*/  SEL R7, R14, RZ, P3 ;  /* 0x000000ff0e077207 */ /* 0x000fca0001800000 */
[----:B------:R-:W-:-:S04]  /*1d520*/  IMAD.IADD R7, R6, 0x1, R7 ;  /* 0x0000000106077824 */ /* 0x000fc800078e0207 */
[----:B------:R-:W-:-:S07]  /*1d530*/  IMAD.MOV.U32 R13, RZ, RZ, R7 ;  /* 0x000000ffff0d7224 */ /* 0x000fce00078e0007 */
[----:B------:R-:W-:Y:S05]  /*1d540*/  WARPSYNC.COLLECTIVE R15, `(.L_x_10768) ;  /* 0x000000000f087348 */ /* 0x000fea0003c00000 */
[----:B------:R0:W1:Y:S02]  /*1d550*/  SHFL.UP P6, R14, R13, R12, R11 ;  /* 0x0400000c0d0e7389 */ /* 0x00006400000c000b */
[----:B01----:R-:W-:Y:S01]  /*1d560*/  ENDCOLLECTIVE ;  /* 0x000000000000791b */ /* 0x003fe20003800000 */
.L_x_10768:
[----:B------:R-:W-:Y:S01]  /*1d570*/  IMAD.MOV.U32 R12, RZ, RZ, 0x10 ;  /* 0x00000010ff0c7424 */ /* 0x000fe200078e00ff */
[----:B------:R-:W-:-:S05]  /*1d580*/  SEL R14, R14, RZ, P4 ;  /* 0x000000ff0e0e7207 */ /* 0x000fca0002000000 */
[----:B------:R-:W-:-:S04]  /*1d590*/  IMAD.IADD R5, R7, 0x1, R14 ;  /* 0x0000000107057824 */ /* 0x000fc800078e020e */
[----:B------:R-:W-:-:S07]  /*1d5a0*/  IMAD.MOV.U32 R13, RZ, RZ, R5 ;  /* 0x000000ffff0d7224 */ /* 0x000fce00078e0005 */
[----:B------:R-:W-:Y:S05]  /*1d5b0*/  WARPSYNC.COLLECTIVE R15, `(.L_x_10769) ;  /* 0x000000000f087348 */ /* 0x000fea0003c00000 */
[----:B------:R0:W1:Y:S02]  /*1d5c0*/  SHFL.UP P6, R14, R13, R12, R11 ;  /* 0x0400000c0d0e7389 */ /* 0x00006400000c000b */
[----:B01----:R-:W-:Y:S01]  /*1d5d0*/  ENDCOLLECTIVE ;  /* 0x000000000000791b */ /* 0x003fe20003800000 */
.L_x_10769:
        /* <DEDUP_REMOVED lines=8> */
.L_x_10770:
[----:B------:R-:W-:Y:S05]  /*1d660*/  BRA `(.L_x_10771) ;  /* 0xffffffbc00e47947 */ /* 0x000fea000383ffff */
.L_x_10633:
        /* <DEDUP_REMOVED lines=8> */
.L_x_10773:
[----:B------:R-:W-:Y:S05]  /*1d6f0*/  BSYNC B0 ;  /* 0x0000000000007941 */ /* 0x000fea0003800000 */
.L_x_10772:
        /* <DEDUP_REMOVED lines=8> */
.L_x_10774:
[----:B------:R-:W-:Y:S01]  /*1d780*/  IMAD.MOV.U32 R12, RZ, RZ, 0x4 ;  /* 0x00000004ff0c7424 */ /* 0x000fe200078e00ff */
[----:B------:R-:W-:-:S05]  /*1d790*/  SEL R14, R14, RZ, P2 ;  /* 0x000000ff0e0e7207 */ /* 0x000fca0001000000 */
[----:B------:R-:W-:-:S04]  /*1d7a0*/  IMAD.IADD R3, R13, 0x1, R14 ;  /* 0x000000010d037824 */ /* 0x000fc800078e020e */
[----:B------:R-:W-:-:S07]  /*1d7b0*/  IMAD.MOV.U32 R13, RZ, RZ, R3 ;  /* 0x000000ffff0d7224 */ /* 0x000fce00078e0003 */
[----:B------:R-:W-:Y:S05]  /*1d7c0*/  WARPSYNC.COLLECTIVE R15, `(.L_x_10775) ;  /* 0x000000000f087348 */ /* 0x000fea0003c00000 */
[----:B------:R0:W1:Y:S02]  /*1d7d0*/  SHFL.UP P6, R14, R13, R12, R11 ;  /* 0x0400000c0d0e7389 */ /* 0x00006400000c000b */
[----:B01----:R-:W-:Y:S01]  /*1d7e0*/  ENDCOLLECTIVE ;  /* 0x000000000000791b */ /* 0x003fe20003800000 */
.L_x_10775:
[----:B------:R-:W-:Y:S01]  /*1d7f0*/  IMAD.MOV.U32 R12, RZ, RZ, 0x8 ;  /* 0x00000008ff0c7424 */ /* 0x000fe200078e00ff */
[----:B------:R-:W-:-:S05]  /*1d800*/  SEL R14, R14, RZ, P3 ;  /* 0x000000ff0e0e7207 */ /* 0x000fca0001800000 */
[----:B------:R-:W-:-:S05]  /*1d810*/  IMAD.IADD R5, R3, 0x1, R14 ;  /* 0x0000000103057824 */ /* 0x000fca00078e020e */
[----:B------:R-:W-:-:S07]  /*1d820*/  MOV R13, R5 ;  /* 0x00000005000d7202 */ /* 0x000fce0000000f00 */
[----:B------:R-:W-:Y:S05]  /*1d830*/  WARPSYNC.COLLECTIVE R15, `(.L_x_10776) ;  /* 0x000000000f087348 */ /* 0x000fea0003c00000 */
[----:B------:R0:W1:Y:S02]  /*1d840*/  SHFL.UP P6, R14, R13, R12, R11 ;  /* 0x0400000c0d0e7389 */ /* 0x00006400000c000b */
[----:B01----:R-:W-:Y:S01]  /*1d850*/  ENDCOLLECTIVE ;  /* 0x000000000000791b */ /* 0x003fe20003800000 */
.L_x_10776:
[----:B------:R-:W-:Y:S01]  /*1d860*/  IMAD.MOV.U32 R12, RZ, RZ, 0x10 ;  /* 0x00000010ff0c7424 */ /* 0x000fe200078e00ff */
[----:B------:R-:W-:-:S05]  /*1d870*/  SEL R6, R14, RZ, P4 ;  /* 0x000000ff0e067207 */ /* 0x000fca0002000000 */
[----:B------:R-:W-:-:S04]  /*1d880*/  IMAD.IADD R6, R5, 0x1, R6 ;  /* 0x0000000105067824 */ /* 0x000fc800078e0206 */
[----:B------:R-:W-:-:S07]  /*1d890*/  IMAD.MOV.U32 R13, RZ, RZ, R6 ;  /* 0x000000ffff0d7224 */ /* 0x000fce00078e0006 */
[----:B------:R-:W-:Y:S05]  /*1d8a0*/  WARPSYNC.COLLECTIVE R15, `(.L_x_10777) ;  /* 0x000000000f087348 */ /* 0x000fea0003c00000 */
[----:B------:R0:W1:Y:S02]  /*1d8b0*/  SHFL.UP P6, R14, R13, R12, R11 ;  /* 0x0400000c0d0e7389 */ /* 0x00006400000c000b */
[----:B01----:R-:W-:Y:S01]  /*1d8c0*/  ENDCOLLECTIVE ;  /* 0x000000000000791b */ /* 0x003fe20003800000 */
.L_x_10777:
        /* <DEDUP_REMOVED lines=8> */
.L_x_10778:
[----:B------:R-:W-:Y:S05]  /*1d950*/  BRA `(.L_x_10779) ;  /* 0xffffffbc00c47947 */ /* 0x000fea000383ffff */
.L_x_10635:
[----:B------:R-:W-:Y:S01]  /*1d960*/  BSSY B0, `(.L_x_10780) ;  /* 0x0000006000007945 */ /* 0x000fe20003800000 */
[----:B------:R-:W-:Y:S01]  /*1d970*/  PLOP3.LUT P6, PT, P6, PT, PT, 0x8, 0x0 ;  /* 0x000000000000781c */ /* 0x000fe200037ce170 */
[----:B------:R-:W-:-:S12]  /*1d980*/  IMAD.MOV.U32 R15, RZ, RZ, -0x1 ;  /* 0xffffffffff0f7424 */ /* 0x000fd800078e00ff */
[----:B0----5:R-:W-:Y:S05]  /*1d990*/  WARPSYNC.COLLECTIVE R15, `(.L_x_10781) ;  /* 0x000000000f087348 */ /* 0x021fea0003c00000 */
[----:B------:R-:W-:Y:S01]  /*1d9a0*/  VOTE.ANY R14, PT, P6 ;  /* 0x00000000000e7806 */ /* 0x000fe200030e0100 */
[----:B0----5:R-:W-:Y:S06]  /*1d9b0*/  ENDCOLLECTIVE ;  /* 0x000000000000791b */ /* 0x021fec0003800000 */
.L_x_10781:
[----:B------:R-:W-:Y:S05]  /*1d9c0*/  BSYNC B0 ;  /* 0x0000000000007941 */ /* 0x000fea0003800000 */
.L_x_10780:
        /* <DEDUP_REMOVED lines=9> */
.L_x_10782:
[----:B------:R-:W-:Y:S01]  /*1da60*/  IMAD.MOV.U32 R17, RZ, RZ, R14 ;  /* 0x000000ffff117224 */ /* 0x000fe200078e000e */
[----:B------:R-:W-:Y:S06]  /*1da70*/  BRA `(.L_x_10783) ;  /* 0xffffffbc00b47947 */ /* 0x000fec000383ffff */
.L_x_10637:
[----:B------:R-:W-:Y:S01]  /*1da80*/  BSSY B0, `(.L_x_10784) ;  /* 0x0000007000007945 */ /* 0x000fe20003800000 */
[----:B------:R-:W-:Y:S02]  /*1da90*/  IMAD.MOV.U32 R13, RZ, RZ, R3 ;  /* 0x000000ffff0d7224 */ /* 0x000fe400078e0003 */
[----:B------:R-:W-:Y:S02]  /*1daa0*/  IMAD.MOV.U32 R11, RZ, RZ, 0x1f ;  /* 0x0000001fff0b7424 */ /* 0x000fe400078e00ff */
[----:B------:R-:W-:-:S07]  /*1dab0*/  IMAD.MOV.U32 R15, RZ, RZ, -0x1 ;  /* 0xffffffffff0f7424 */ /* 0x000fce00078e00ff */
[----:B012---:R-:W-:Y:S05]  /*1dac0*/  WARPSYNC.COLLECTIVE R15, `(.L_x_10785) ;  /* 0x000000000f087348 */ /* 0x007fea0003c00000 */
[----:B------:R3:W4:Y:S02]  /*1dad0*/  SHFL.IDX P6, R14, R13, R12, R11 ;  /* 0x0000000c0d0e7389 */ /* 0x00072400000c000b */
[----:B01234-:R-:W-:Y:S01]  /*1dae0*/  ENDCOLLECTIVE ;  /* 0x000000000000791b */ /* 0x01ffe20003800000 */
.L_x_10785:
[----:B------:R-:W-:Y:S05]  /*1daf0*/  BSYNC B0 ;  /* 0x0000000000007941 */ /* 0x000fea0003800000 */
.L_x_10784:
[----:B------:R-:W-:Y:S05]  /*1db00*/  BRA `(.L_x_10636) ;  /* 0xffffffbc00ac7947 */ /* 0x000fea000383ffff */
.L_x_10641:
[----:B0-----:R0:W3:Y:S02]  /*1db10*/  SYNCS.PHASECHK.TRANS64.TRYWAIT P0, [R5+URZ+0x2d820], R0 ;  /* 0x02d82000050075a7 */ /* 0x0010e4000800017f */
[----:B---3--:R-:W-:Y:S05]  /*1db20*/  @!P0 NANOSLEEP.SYNCS 0x989680 ;  /* 0x009896800000895d */ /* 0x008fea0003900000 */
[----:B------:R-:W3:Y:S02]  /*1db30*/  @!P0 SYNCS.PHASECHK.TRANS64 P0, [R5+URZ+0x2d820], R0 ;  /* 0x02d82000050085a7 */ /* 0x000ee4000800007f */
[----:B---3--:R-:W-:Y:S05]  /*1db40*/  @!P0 BRA `(.L_x_10641) ;  /* 0xfffffffc00f08947 */ /* 0x008fea000383ffff */
[----:B------:R-:W-:Y:S05]  /*1db50*/  BRA `(.L_x_10786) ;  /* 0xffffffc000987947 */ /* 0x000fea000383ffff */
.L_x_10642:
        /* <DEDUP_REMOVED lines=8> */
[----:B012-4-:R-:W-:Y:S05]  /*1dbe0*/  WARPSYNC.COLLECTIVE R15, `(.L_x_10788) ;  /* 0x000000000f087348 */ /* 0x017fea0003c00000 */
[----:B------:R3:W0:Y:S02]  /*1dbf0*/  SHFL.IDX P6, R14, R13, R12, R11 ;  /* 0x0000000c0d0e7389 */ /* 0x00062400000c000b */
[----:B01234-:R-:W-:Y:S01]  /*1dc00*/  ENDCOLLECTIVE ;  /* 0x000000000000791b */ /* 0x01ffe20003800000 */
.L_x_10788:
[----:B------:R-:W-:Y:S05]  /*1dc10*/  BSYNC B0 ;  /* 0x0000000000007941 */ /* 0x000fea0003800000 */
.L_x_10787:
[----:B------:R-:W-:Y:S05]  /*1dc20*/  BRA `(.L_x_10789) ;  /* 0xffffffc000807947 */ /* 0x000fea000383ffff */
.L_x_10643:
[----:B------:R-:W-:Y:S01]  /*1dc30*/  BSSY B0, `(.L_x_10790) ;  /* 0x0000006000007945 */ /* 0x000fe20003800000 */
[----:B------:R-:W-:-:S07]  /*1dc40*/  IMAD.MOV.U32 R15, RZ, RZ, -0x1 ;  /* 0xffffffffff0f7424 */ /* 0x000fce00078e00ff */
[----:B012-4-:R-:W-:Y:S05]  /*1dc50*/  WARPSYNC.COLLECTIVE R15, `(.L_x_10791) ;  /* 0x000000000f0c7348 */ /* 0x017fea0003c00000 */
[----:B------:R-:W-:Y:S02]  /*1dc60*/  ELECT P6, UR62, PT ;  /* 0x00000000003e782f */ /* 0x000fe400038c0000 */
[----:B------:R-:W-:Y:S01]  /*1dc70*/  MOV R14, UR62 ;  /* 0x0000003e000e7c02 */ /* 0x000fe20008000f00 */
[----:B012-4-:R-:W-:Y:S10]  /*1dc80*/  ENDCOLLECTIVE ;  /* 0x000000000000791b */ /* 0x017ff40003800000 */
.L_x_10791:
[----:B------:R-:W-:Y:S05]  /*1dc90*/  BSYNC B0 ;  /* 0x0000000000007941 */ /* 0x000fea0003800000 */
.L_x_10790:
[----:B------:R-:W-:Y:S05]  /*1dca0*/  BRA `(.L_x_10792) ;  /* 0xffffffc000747947 */ /* 0x000fea000383ffff */
.L_x_10645:
[----:B0-----:R0:W3:Y:S02]  /*1dcb0*/  SYNCS.PHASECHK.TRANS64.TRYWAIT P1, [R3+URZ+0x2d840], R2 ;  /* 0x02d84002030075a7 */ /* 0x0010e4000802017f */
[----:B---3--:R-:W-:Y:S05]  /*1dcc0*/  @!P1 NANOSLEEP.SYNCS 0x989680 ;  /* 0x009896800000995d */ /* 0x008fea0003900000 */
[----:B------:R-:W3:Y:S02]  /*1dcd0*/  @!P1 SYNCS.PHASECHK.TRANS64 P1, [R3+URZ+0x2d840], R2 ;  /* 0x02d84002030095a7 */ /* 0x000ee4000802007f */
[----:B---3--:R-:W-:Y:S05]  /*1dce0*/  @!P1 BRA `(.L_x_10645) ;  /* 0xfffffffc00f09947 */ /* 0x008fea000383ffff */
[----:B------:R-:W-:Y:S05]  /*1dcf0*/  BRA `(.L_x_10793) ;  /* 0xffffffc000987947 */ /* 0x000fea000383ffff */
.L_x_10647:
[----:B---3--:R3:W0:Y:S02]  /*1dd00*/  SYNCS.PHASECHK.TRANS64.TRYWAIT P1, [R5+URZ+0x2d840], R0 ;  /* 0x02d84000050075a7 */ /* 0x008624000802017f */
[----:B0-----:R-:W-:Y:S05]  /*1dd10*/  @!P1 NANOSLEEP.SYNCS 0x989680 ;  /* 0x009896800000995d */ /* 0x001fea0003900000 */
[----:B------:R-:W0:Y:S02]  /*1dd20*/  @!P1 SYNCS.PHASECHK.TRANS64 P1, [R5+URZ+0x2d840], R0 ;  /* 0x02d84000050095a7 */ /* 0x000e24000802007f */
[----:B0-----:R-:W-:Y:S05]  /*1dd30*/  @!P1 BRA `(.L_x_10647) ;  /* 0xfffffffc00f09947 */ /* 0x001fea000383ffff */
[----:B------:R-:W-:Y:S05]  /*1dd40*/  BRA `(.L_x_10794) ;  /* 0xffffffc000a87947 */ /* 0x000fea000383ffff */
.L_x_10649:
[----:B------:R0:W0:Y:S02]  /*1dd50*/  SYNCS.PHASECHK.TRANS64.TRYWAIT P1, [R3+URZ+0x2d860], R2 ;  /* 0x02d86002030075a7 */ /* 0x000024000802017f */
[----:B0-----:R-:W-:Y:S05]  /*1dd60*/  @!P1 NANOSLEEP.SYNCS 0x989680 ;  /* 0x009896800000995d */ /* 0x001fea0003900000 */
[----:B------:R-:W0:Y:S02]  /*1dd70*/  @!P1 SYNCS.PHASECHK.TRANS64 P1, [R3+URZ+0x2d860], R2 ;  /* 0x02d86002030095a7 */ /* 0x000e24000802007f */
[----:B0-----:R-:W-:Y:S05]  /*1dd80*/  @!P1 BRA `(.L_x_10649) ;  /* 0xfffffffc00f09947 */ /* 0x001fea000383ffff */
[----:B------:R-:W-:Y:S05]  /*1dd90*/  BRA `(.L_x_10795) ;  /* 0xffffffc000a47947 */ /* 0x000fea000383ffff */
.L_x_10796:
        /* <DEDUP_REMOVED lines=14> */
.L_x_15855:


//--------------------- .text._ZN7cutlass13device_kernelIN5flash11enable_sm90INS1_16FlashAttnFwdSm90INS1_25CollectiveMainloopFwdSm90ILi2EN4cute5tupleIJNS5_1CILi1EEES8_S8_EEENS6_IJNS7_ILi192EEENS7_ILi128EEENS7_ILi96EEEEEELi96ENS_10bfloat16_tEfNS_4arch4Sm90ELb0ELb1ELb1ELb0ELb1ELb0ELb0ELb0ELb1ELb1ELb0ELb0EEENS1_21CollectiveEpilogueFwdINS6_IJSA_SC_SB_EEES9_SE_SG_Li384ELb0ELb1ELb0ELb0EEENS1_30DynamicPersistentTileSchedulerILi384ELi128ELb0ELb1ELb1EEEEEEEEEvNT_6ParamsE --------------------------
	.section	.text._ZN7cutlass13device_kernelIN5flash11enable_sm90INS1_16FlashAttnFwdSm90INS1_25CollectiveMainloopFwdSm90ILi2EN4cute5tupleIJNS5_1CILi1EEES8_S8_EEENS6_IJNS7_ILi192EEENS7_ILi128EEENS7_ILi96EEEEEELi96ENS_10bfloat16_tEfNS_4arch4Sm90ELb0ELb1ELb1ELb0ELb1ELb0ELb0ELb0ELb1ELb1ELb0ELb0EEENS1_21CollectiveEpilogueFwdINS6_IJSA_SC_SB_EEES9_SE_SG_Li384ELb0ELb1ELb0ELb0EEENS1_30DynamicPersistentTileSchedulerILi384ELi128ELb0ELb1ELb1EEEEEEEEEvNT_6ParamsE,"ax",@progbits
	.align	128
.text._ZN7cutlass13device_kernelIN5flash11enable_sm90INS1_16FlashAttnFwdSm90INS1_25CollectiveMainloopFwdSm90ILi2EN4cute5tupleIJNS5_1CILi1EEES8_S8_EEENS6_IJNS7_ILi192EEENS7_ILi128EEENS7_ILi96EEEEEELi96ENS_10bfloat16_tEfNS_4arch4Sm90ELb0ELb1ELb1ELb0ELb1ELb0ELb0ELb0ELb1ELb1ELb0ELb0EEENS1_21CollectiveEpilogueFwdINS6_IJSA_SC_SB_EEES9_SE_SG_Li384ELb0ELb1ELb0ELb0EEENS1_30DynamicPersistentTileSchedulerILi384ELi128ELb0ELb1ELb1EEEEEEEEEvNT_6ParamsE:
        .type           _ZN7cutlass13device_kernelIN5flash11enable_sm90INS1_16FlashAttnFwdSm90INS1_25CollectiveMainloopFwdSm90ILi2EN4cute5tupleIJNS5_1CILi1EEES8_S8_EEENS6_IJNS7_ILi192EEENS7_ILi128EEENS7_ILi96EEEEEELi96ENS_10bfloat16_tEfNS_4arch4Sm90ELb0ELb1ELb1ELb0ELb1ELb0ELb0ELb0ELb1ELb1ELb0ELb0EEENS1_21CollectiveEpilogueFwdINS6_IJSA_SC_SB_EEES9_SE_SG_Li384ELb0ELb1ELb0ELb0EEENS1_30DynamicPersistentTileSchedulerILi384ELi128ELb0ELb1ELb1EEEEEEEEEvNT_6ParamsE,@function
        .size           _ZN7cutlass13device_kernelIN5flash11enable_sm90INS1_16FlashAttnFwdSm90INS1_25CollectiveMainloopFwdSm90ILi2EN4cute5tupleIJNS5_1CILi1EEES8_S8_EEENS6_IJNS7_ILi192EEENS7_ILi128EEENS7_ILi96EEEEEELi96ENS_10bfloat16_tEfNS_4arch4Sm90ELb0ELb1ELb1ELb0ELb1ELb0ELb0ELb0ELb1ELb1ELb0ELb0EEENS1_21CollectiveEpilogueFwdINS6_IJSA_SC_SB_EEES9_SE_SG_Li384ELb0ELb1ELb0ELb0EEENS1_30DynamicPersistentTileSchedulerILi384ELi128ELb0ELb1ELb1EEEEEEEEEvNT_6ParamsE,(.L_x_15856 - _ZN7cutlass13device_kernelIN5flash11enable_sm90INS1_16FlashAttnFwdSm90INS1_25CollectiveMainloopFwdSm90ILi2EN4cute5tupleIJNS5_1CILi1EEES8_S8_EEENS6_IJNS7_ILi192EEENS7_ILi128EEENS7_ILi96EEEEEELi96ENS_10bfloat16_tEfNS_4arch4Sm90ELb0ELb1ELb1ELb0ELb1ELb0ELb0ELb0ELb1ELb1ELb0ELb0EEENS1_21CollectiveEpilogueFwdINS6_IJSA_SC_SB_EEES9_SE_SG_Li384ELb0ELb1ELb0ELb0EEENS1_30DynamicPersistentTileSchedulerILi384ELi128ELb0ELb1ELb1EEEEEEEEEvNT_6ParamsE)
        .other          _ZN7cutlass13device_kernelIN5flash11enable_sm90INS1_16FlashAttnFwdSm90INS1_25CollectiveMainloopFwdSm90ILi2EN4cute5tupleIJNS5_1CILi1EEES8_S8_EEENS6_IJNS7_ILi192EEENS7_ILi128EEENS7_ILi96EEEEEELi96ENS_10bfloat16_tEfNS_4arch4Sm90ELb0ELb1ELb1ELb0ELb1ELb0ELb0ELb0ELb1ELb1ELb0ELb0EEENS1_21CollectiveEpilogueFwdINS6_IJSA_SC_SB_EEES9_SE_SG_Li384ELb0ELb1ELb0ELb0EEENS1_30DynamicPersistentTileSchedulerILi384ELi128ELb0ELb1ELb1EEEEEEEEEvNT_6ParamsE,@"STO_CUDA_ENTRY STV_DEFAULT"
_ZN7cutlass13device_kernelIN5flash11enable_sm90INS1_16FlashAttnFwdSm90INS1_25CollectiveMainloopFwdSm90ILi2EN4cute5tupleIJNS5_1CILi1EEES8_S8_EEENS6_IJNS7_ILi192EEENS7_ILi128EEENS7_ILi96EEEEEELi96ENS_10bfloat16_tEfNS_4arch4Sm90ELb0ELb1ELb1ELb0ELb1ELb0ELb0ELb0ELb1ELb1ELb0ELb0EEENS1_21CollectiveEpilogueFwdINS6_IJSA_SC_SB_EEES9_SE_SG_Li384ELb0ELb1ELb0ELb0EEENS1_30DynamicPersistentTileSchedulerILi384ELi128ELb0ELb1ELb1EEEEEEEEEvNT_6ParamsE:
        /* <DEDUP_REMOVED lines=45> */
.L_x_10797:
        /* <DEDUP_REMOVED lines=22> */
.L_x_10798:
        /* <DEDUP_REMOVED lines=18> */
.L_x_10799:
        /* <DEDUP_REMOVED lines=22> */
.L_x_10800:
        /* <DEDUP_REMOVED lines=23> */
.L_x_10801:
        /* <DEDUP_REMOVED lines=8> */
.L_x_10803:
        /* <DEDUP_REMOVED lines=17> */
[----:B------:R-:W-:Y:S01]  /*09b0*/  IMAD.MOV.U32 R18, RZ, RZ, 0x40 ;  /* 0x00000040ff127424 */ /* 0x000fe200078e00ff */
[----:B------:R-:W-:Y:S01]  /*09c0*/  ULOP3.LUT UR49, UR42, 0x1, URZ, 0xfc, !UPT ;  /* 0x000000012a317892 */ /* 0x000fe2000f8efc3f */
[----:B------:R-:W-:Y:S01]  /*09d0*/  SHF.R.S32.HI R0, RZ, 0x1f, R151 ;  /* 0x0000001fff007819 */ /* 0x000fe20000011497 */
[----:B------:R-:W-:Y:S01]  /*09e0*/  UMOV UR48, URZ ;  /* 0x0000003f00307c82 */ /* 0x000fe20008000000 */
[----:B------:R-:W-:Y:S01]  /*09f0*/  UMOV UR47, URZ ;  /* 0x0000003f002f7c82 */ /* 0x000fe20008000000 */
[----:B------:R-:W-:Y:S01]  /*0a00*/  UMOV UR46, URZ ;  /* 0x0000003f002e7c82 */ /* 0x000fe20008000000 */
[CC--:B------:R-:W-:Y:S02]  /*0a10*/  LEA.HI R2, R0.reuse, R151.reuse, RZ, 0x4 ;  /* 0x0000009700027211 */ /* 0x0c0fe400078f20ff */
[----:B------:R-:W-:-:S02]  /*0a20*/  LEA.HI R146, R0, R151, RZ, 0x7 ;  /* 0x0000009700927211 */ /* 0x000fc400078f38ff */
[----:B------:R-:W-:Y:S02]  /*0a30*/  LOP3.LUT R4, R2, 0xfffffff0, RZ, 0xc0, !PT ;  /* 0xfffffff002047812 */ /* 0x000fe400078ec0ff */
[----:B------:R-:W-:Y:S02]  /*0a40*/  SHF.R.S32.HI R5, RZ, 0x4, R2 ;  /* 0x00000004ff057819 */ /* 0x000fe40000011402 */
[----:B------:R-:W-:Y:S01]  /*0a50*/  LOP3.LUT R6, R146, 0xffffff80, RZ, 0xc0, !PT ;  /* 0xffffff8092067812 */ /* 0x000fe200078ec0ff */
[C---:B------:R-:W-:Y:S01]  /*0a60*/  IMAD.IADD R4, R151.reuse, 0x1, -R4 ;  /* 0x0000000197047824 */ /* 0x040fe200078e0a04 */
[----:B------:R-:W-:Y:S02]  /*0a70*/  LEA.HI R2, R2, R5, RZ, 0x1 ;  /* 0x0000000502027211 */ /* 0x000fe400078f08ff */
[----:B------:R-:W-:Y:S01]  /*0a80*/  SHF.R.S32.HI R146, RZ, 0x7, R146 ;  /* 0x00000007ff927819 */ /* 0x000fe20000011492 */
[----:B------:R-:W-:Y:S01]  /*0a90*/  IMAD.IADD R145, R151, 0x1, -R6 ;  /* 0x0000000197917824 */ /* 0x000fe200078e0a06 */
[----:B------:R-:W-:-:S02]  /*0aa0*/  SHF.R.S32.HI R3, RZ, 0x1f, R4 ;  /* 0x0000001fff037819 */ /* 0x000fc40000011404 */
[----:B------:R-:W-:Y:S01]  /*0ab0*/  LOP3.LUT R2, R2, 0x1ffffffe, RZ, 0xc0, !PT ;  /* 0x1ffffffe02027812 */ /* 0x000fe200078ec0ff */
[----:B0-----:R-:W-:Y:S01]  /*0ac0*/  ULEA UR40, UR41, UR40, 0x18 ;  /* 0x0000002829287291 */ /* 0x001fe2000f8ec03f */
[----:B------:R-:W-:Y:S02]  /*0ad0*/  LEA.HI R3, R3, R4, RZ, 0x3 ;  /* 0x0000000403037211 */ /* 0x000fe400078f18ff */
[----:B------:R-:W-:Y:S01]  /*0ae0*/  LEA.HI R6, R0, R151, RZ, 0x5 ;  /* 0x0000009700067211 */ /* 0x000fe200078f28ff */
[----:B------:R-:W-:Y:S01]  /*0af0*/  IMAD.IADD R2, R5, 0x1, -R2 ;  /* 0x0000000105027824 */ /* 0x000fe200078e0a02 */
[C---:B------:R-:W-:Y:S01]  /*0b00*/  LOP3.LUT R5, R3.reuse, 0xfffffff8, RZ, 0xc0, !PT ;  /* 0xfffffff803057812 */ /* 0x040fe200078ec0ff */
[----:B------:R-:W-:Y:S01]  /*0b10*/  IMAD.SHL.U32 R3, R3, 0x40, RZ ;  /* 0x0000004003037824 */ /* 0x000fe200078e00ff */
[----:B------:R-:W-:Y:S01]  /*0b20*/  SHF.R.S32.HI R6, RZ, 0x5, R6 ;  /* 0x00000005ff067819 */ /* 0x000fe20000011406 */
[----:B------:R-:W-:Y:S01]  /*0b30*/  IMAD.SHL.U32 R2, R2, 0x8, RZ ;  /* 0x0000000802027824 */ /* 0x000fe200078e00ff */
[----:B------:R-:W-:Y:S01]  /*0b40*/  SHF.R.S32.HI R8, RZ, 0x1f, R145 ;  /* 0x0000001fff087819 */ /* 0x000fe20000011491 */
[----:B------:R-:W-:Y:S01]  /*0b50*/  IMAD.IADD R5, R4, 0x1, -R5 ;  /* 0x0000000104057824 */ /* 0x000fe200078e0a05 */
[----:B------:R-:W-:Y:S01]  /*0b60*/  LOP3.LUT R3, R3, 0x7ffffe00, RZ, 0xc0, !PT ;  /* 0x7ffffe0003037812 */ /* 0x000fe200078ec0ff */
[----:B------:R-:W-:Y:S01]  /*0b70*/  IMAD R13, R6, 0x10, R4 ;  /* 0x00000010060d7824 */ /* 0x000fe200078e0204 */
[----:B------:R-:W-:Y:S01]  /*0b80*/  LEA.HI R9, R8, R145, RZ, 0x2 ;  /* 0x0000009108097211 */ /* 0x000fe200078f10ff */
[----:B------:R-:W-:Y:S01]  /*0b90*/  IMAD.HI R4, R146, 0x55555556, RZ ;  /* 0x5555555692047827 */ /* 0x000fe200078e02ff */
[----:B------:R-:W-:-:S02]  /*0ba0*/  R2P PR, R5, 0x6 ;  /* 0x0000000605007804 */ /* 0x000fc40000000000 */
[--C-:B------:R-:W-:Y:S01]  /*0bb0*/  SHF.R.S32.HI R7, RZ, 0x2, R9.reuse ;  /* 0x00000002ff077819 */ /* 0x100fe20000011409 */
[----:B------:R-:W-:Y:S01]  /*0bc0*/  IMAD.SHL.U32 R5, R5, 0x40, RZ ;  /* 0x0000004005057824 */ /* 0x000fe200078e00ff */
[----:B------:R-:W-:Y:S01]  /*0bd0*/  SHF.R.S32.HI R10, RZ, 0x1f, R9 ;  /* 0x0000001fff0a7819 */ /* 0x000fe20000011409 */
[--C-:B------:R-:W-:Y:S01]  /*0be0*/  IMAD.U32 R148, R13, 0x20, R2.reuse ;  /* 0x000000200d947824 */ /* 0x100fe200078e0002 */
[----:B------:R-:W-:Y:S01]  /*0bf0*/  LEA.HI R0, R0, R151, RZ, 0x2 ;  /* 0x0000009700007211 */ /* 0x000fe200078f10ff */
[----:B------:R-:W-:Y:S01]  /*0c00*/  IMAD R3, R6, 0x400, R3 ;  /* 0x0000040006037824 */ /* 0x000fe200078e0203 */
[----:B------:R-:W-:Y:S02]  /*0c10*/  LOP3.LUT R5, R5, 0x1c0, RZ, 0xc0, !PT ;  /* 0x000001c005057812 */ /* 0x000fe400078ec0ff */
[----:B------:R-:W-:Y:S02]  /*0c20*/  LEA.HI R10, R10, R7, RZ, 0x3 ;  /* 0x000000070a0a7211 */ /* 0x000fe400078f18ff */
[----:B------:R-:W-:-:S02]  /*0c30*/  LOP3.LUT R2, R5, 0x8, R2, 0xf8, !PT ;  /* 0x0000000805027812 */ /* 0x000fc400078ef802 */
[----:B------:R-:W-:Y:S02]  /*0c40*/  SHF.R.U32.HI R5, RZ, 0x3, R5 ;  /* 0x00000003ff057819 */ /* 0x000fe40000011605 */
[----:B------:R-:W-:Y:S02]  /*0c50*/  LOP3.LUT R142, R0, 0xfffffffc, RZ, 0xc0, !PT ;  /* 0xfffffffc008e7812 */ /* 0x000fe400078ec0ff */
[----:B------:R-:W-:Y:S02]  /*0c60*/  LOP3.LUT R2, R2, R5, RZ, 0x3c, !PT ;  /* 0x0000000502027212 */ /* 0x000fe400078e3cff */
[----:B------:R-:W-:Y:S01]  /*0c70*/  LOP3.LUT R10, R10, 0xfffffff8, RZ, 0xc0, !PT ;  /* 0xfffffff80a0a7812 */ /* 0x000fe200078ec0ff */
[----:B------:R-:W-:Y:S01]  /*0c80*/  IMAD.IADD R142, R151, 0x1, -R142 ;  /* 0x00000001978e7824 */ /* 0x000fe200078e0a8e */
[----:B------:R-:W-:Y:S01]  /*0c90*/  LEA.HI R8, R8, R145, RZ, 0x5 ;  /* 0x0000009108087211 */ /* 0x000fe200078f28ff */
[----:B------:R-:W-:Y:S01]  /*0ca0*/  IMAD.IADD R2, R3, 0x1, R2 ;  /* 0x0000000103027824 */ /* 0x000fe200078e0202 */
[----:B------:R-:W-:Y:S01]  /*0cb0*/  SEL R18, R18, 0xffffffc0, !P2 ;  /* 0xffffffc012127807 */ /* 0x000fe20005000000 */
[----:B------:R-:W-:Y:S01]  /*0cc0*/  IMAD.IADD R11, R7, 0x1, -R10 ;  /* 0x00000001070b7824 */ /* 0x000fe200078e0a0a */
[----:B------:R-:W-:Y:S01]  /*0cd0*/  LEA.HI R7, R4, R4, RZ, 0x1 ;  /* 0x0000000404077211 */ /* 0x000fe200078f08ff */
[----:B------:R-:W-:Y:S01]  /*0ce0*/  IMAD.SHL.U32 R138, R142, 0x8, RZ ;  /* 0x000000088e8a7824 */ /* 0x000fe200078e00ff */
[----:B------:R-:W-:-:S02]  /*0cf0*/  SHF.R.S32.HI R8, RZ, 0x5, R8 ;  /* 0x00000005ff087819 */ /* 0x000fc40000011408 */
[----:B------:R-:W-:Y:S01]  /*0d00*/  LEA.HI R3, R142, R142, RZ, 0x1 ;  /* 0x0000008e8e037211 */ /* 0x000fe200078f08ff */
[----:B------:R-:W-:Y:S01]  /*0d10*/  IMAD R7, R7, -0x3, R146 ;  /* 0xfffffffd07077824 */ /* 0x000fe200078e0292 */
[----:B------:R-:W-:Y:S01]  /*0d20*/  LEA R17, R2, UR40, 0x1 ;  /* 0x0000002802117c11 */ /* 0x000fe2000f8e08ff */
[----:B------:R-:W-:Y:S01]  /*0d30*/  IMAD R8, R8, 0x10, R11 ;  /* 0x0000001008087824 */ /* 0x000fe200078e020b */
[----:B------:R-:W-:Y:S01]  /*0d40*/  LOP3.LUT R3, R3, 0x1ffffffe, RZ, 0xc0, !PT ;  /* 0x1ffffffe03037812 */ /* 0x000fe200078ec0ff */
[C---:B------:R-:W-:Y:S01]  /*0d50*/  VIADD R139, R138.reuse, 0x20 ;  /* 0x000000208a8b7836 */ /* 0x040fe20000000000 */
[----:B------:R-:W-:Y:S01]  /*0d60*/  SHF.R.S32.HI R144, RZ, 0x2, R0 ;  /* 0x00000002ff907819 */ /* 0x000fe20000011400 */
[----:B------:R-:W-:Y:S01]  /*0d70*/  VIADD R22, R17, 0x21800 ;  /* 0x0002180011167836 */ /* 0x000fe20000000000 */
[----:B------:R-:W-:Y:S01]  /*0d80*/  LOP3.LUT R16, R9, 0x7ffffffc, RZ, 0xc0, !PT ;  /* 0x7ffffffc09107812 */ /* 0x000fe200078ec0ff */
[----:B------:R-:W-:Y:S01]  /*0d90*/  VIADD R140, R138, 0x40 ;  /* 0x000000408a8c7836 */ /* 0x000fe20000000000 */
[----:B------:R-:W-:Y:S01]  /*0da0*/  SHF.R.S32.HI R150, RZ, 0x1f, R139 ;  /* 0x0000001fff967819 */ /* 0x000fe2000001148b */
[----:B------:R-:W-:-:S02]  /*0db0*/  VIADD R23, R17, 0x21820 ;  /* 0x0002182011177836 */ /* 0x000fc40000000000 */
[----:B------:R-:W-:Y:S01]  /*0dc0*/  IMAD R147, R7, 0x40, R8 ;  /* 0x0000004007937824 */ /* 0x000fe200078e0208 */
[----:B------:R-:W-:Y:S01]  /*0dd0*/  SHF.R.S32.HI R149, RZ, 0x1f, R140 ;  /* 0x0000001fff957819 */ /* 0x000fe2000001148c */
[----:B------:R-:W-:Y:S02]  /*0de0*/  IMAD.IADD R0, R142, 0x1, -R3 ;  /* 0x000000018e007824 */ /* 0x000fe400078e0a03 */
[C---:B------:R-:W-:Y:S02]  /*0df0*/  @P1 VIADD R23, R22.reuse, 0xffffffe0 ;  /* 0xffffffe016171836 */ /* 0x040fe40000000000 */
[----:B------:R-:W-:Y:S02]  /*0e00*/  IMAD.IADD R22, R22, 0x1, R18 ;  /* 0x0000000116167824 */ /* 0x000fe400078e0212 */
[----:B------:R-:W-:Y:S02]  /*0e10*/  IMAD.IADD R16, R145, 0x1, -R16 ;  /* 0x0000000191107824 */ /* 0x000fe400078e0a10 */
[----:B------:R-:W-:-:S02]  /*0e20*/  IMAD R137, R0, 0x8, R147 ;  /* 0x0000000800897824 */ /* 0x000fc400078e0293 */
[----:B------:R-:W-:Y:S02]  /*0e30*/  IMAD.IADD R18, R18, 0x1, R23 ;  /* 0x0000000112127824 */ /* 0x000fe400078e0217 */
[----:B------:R-:W-:-:S07]  /*0e40*/  VIADD R136, R23, 0x6000 ;  /* 0x0000600017887836 */ /* 0x000fce0000000000 */
.L_x_10900:
        /* <DEDUP_REMOVED lines=21> */
.L_x_10804:
[----:B------:R-:W-:Y:S01]  /*0fa0*/  ULDC UR7, c[0x0][0xc54] ;  /* 0x0003150000077ab9 */ /* 0x000fe20000000800 */
[----:B------:R-:W-:Y:S01]  /*0fb0*/  UMOV UR6, UR9 ;  /* 0x0000000900067c82 */ /* 0x000fe20008000000 */
[----:B------:R-:W-:-:S11]  /*0fc0*/  UISETP.NE.AND UP0, UPT, UR7, 0x1, UPT ;  /* 0x000000010700788c */ /* 0x000fd6000bf05270 */
[----:B------:R-:W-:Y:S02]  /*0fd0*/  @UP0 ULDC.64 UR10, c[0x0][0xc58] ;  /* 0x00031600000a0ab9 */ /* 0x000fe40000000a00 */
[----:B------:R-:W-:-:S04]  /*0fe0*/  UIMAD.WIDE.U32 UR4, UR9, UR10, URZ ;  /* 0x0000000a090472a5 */ /* 0x000fc8000f8e003f */
[----:B------:R-:W-:-:S04]  /*0ff0*/  @UP0 USHF.R.U32.HI UR6, URZ, UR11, UR5 ;  /* 0x0000000b3f060299 */ /* 0x000fc80008011605 */
[----:B------:R-:W-:-:S12]  /*1000*/  UIMAD UR4, UR6, UR7, URZ ;  /* 0x00000007060472a4 */ /* 0x000fd8000f8e023f */
.L_x_10805:
        /* <DEDUP_REMOVED lines=9> */
[----:B------:R-:W-:-:S02]  /*10a0*/  UIMAD UR39, UR39, 0xc0, URZ ;  /* 0x000000c0272778a4 */ /* 0x000fc4000f8e023f */
        /* <DEDUP_REMOVED lines=41> */
.L_x_10807:
[----:B------:R-:W-:-:S11]  /*1340*/  UISETP.NE.AND UP0, UPT, UR5, 0x1, UPT ;  /* 0x000000010500788c */ /* 0x000fd6000bf05270 */
[----:B------:R-:W-:Y:S02]  /*1350*/  @UP0 ULDC.64 UR10, c[0x0][0x9e8] ;  /* 0x00027a00000a0ab9 */ /* 0x000fe40000000a00 */
[----:B------:R-:W-:-:S04]  /*1360*/  UIMAD.WIDE.U32 UR8, UR4, UR10, URZ ;  /* 0x0000000a040872a5 */ /* 0x000fc8000f8e003f */
[----:B------:R-:W-:-:S12]  /*1370*/  @UP0 USHF.R.U32.HI UR4, URZ, UR11, UR9 ;  /* 0x0000000b3f040299 */ /* 0x000fd80008011609 */
.L_x_10808:
[----:B------:R-:W-:-:S06]  /*1380*/  UIMAD UR4, UR4, UR5, UR5 ;  /* 0x00000005040472a4 */ /* 0x000fcc000f8e0205 */
[----:B------:R-:W-:-:S07]  /*1390*/  VIMNMX R0, R0, UR4, PT ;  /* 0x0000000400007c48 */ /* 0x000fce000bfe0100 */
.L_x_10806:
        /* <DEDUP_REMOVED lines=32> */
.L_x_10810:
[----:B------:R-:W-:-:S11]  /*15a0*/  UISETP.NE.AND UP0, UPT, UR5, 0x1, UPT ;  /* 0x000000010500788c */ /* 0x000fd6000bf05270 */
[----:B------:R-:W-:Y:S02]  /*15b0*/  @UP0 ULDC.64 UR10, c[0x0][0x9e8] ;  /* 0x00027a00000a0ab9 */ /* 0x000fe40000000a00 */
[----:B------:R-:W-:-:S04]  /*15c0*/  UIMAD.WIDE.U32 UR6, UR4, UR10, URZ ;  /* 0x0000000a040672a5 */ /* 0x000fc8000f8e003f */
[----:B------:R-:W-:-:S12]  /*15d0*/  @UP0 USHF.R.U32.HI UR4, URZ, UR11, UR7 ;  /* 0x0000000b3f040299 */ /* 0x000fd80008011607 */
.L_x_10811:
[----:B------:R-:W-:-:S04]  /*15e0*/  UIMAD UR4, UR4, UR5, URZ ;  /* 0x00000005040472a4 */ /* 0x000fc8000f8e023f */
[----:B------:R-:W-:-:S04]  /*15f0*/  UISETP.LT.AND UP0, UPT, UR8, UR4, UPT ;  /* 0x000000040800728c */ /* 0x000fc8000bf01270 */
[----:B------:R-:W-:-:S12]  /*1600*/  USEL UR8, UR8, UR4, !UP0 ;  /* 0x0000000408087287 */ /* 0x000fd8000c000000 */
.L_x_10809:
[----:B------:R-:W-:Y:S01]  /*1610*/  USHF.R.S32.HI UR4, URZ, 0x1f, UR8 ;  /* 0x0000001f3f047899 */ /* 0x000fe20008011408 */
[----:B------:R-:W-:Y:S01]  /*1620*/  PLOP3.LUT P0, PT, PT, PT, PT, 0x80, 0x0 ;  /* 0x000000000000781c */ /* 0x000fe20003f0f070 */
[----:B------:R-:W-:Y:S01]  /*1630*/  IMAD.MOV.U32 R36, RZ, RZ, RZ ;  /* 0x000000ffff247224 */ /* 0x000fe200078e00ff */
[----:B------:R-:W-:Y:S01]  /*1640*/  CS2R R30, SRZ ;  /* 0x00000000001e7805 */ /* 0x000fe2000001ff00 */
[----:B------:R-:W-:Y:S01]  /*1650*/  ULEA.HI UR4, UR4, UR8, URZ, 0x7 ;  /* 0x0000000804047291 */ /* 0x000fe2000f8f383f */
[----:B------:R-:W-:Y:S01]  /*1660*/  IMAD.MOV.U32 R0, RZ, RZ, RZ ;  /* 0x000000ffff007224 */ /* 0x000fe200078e00ff */
[----:B------:R-:W-:Y:S01]  /*1670*/  CS2R R28, SRZ ;  /* 0x00000000001c7805 */ /* 0x000fe2000001ff00 */
[----:B------:R-:W-:Y:S01]  /*1680*/  IMAD.MOV.U32 R48, RZ, RZ, RZ ;  /* 0x000000ffff307224 */ /* 0x000fe200078e00ff */
[----:B------:R-:W-:Y:S01]  /*1690*/  USHF.R.S32.HI UR4, URZ, 0x7, UR4 ;  /* 0x000000073f047899 */ /* 0x000fe20008011404 */
[----:B------:R-:W-:Y:S01]  /*16a0*/  IMAD.MOV.U32 R133, RZ, RZ, RZ ;  /* 0x000000ffff857224 */ /* 0x000fe200078e00ff */
[----:B------:R-:W-:Y:S01]  /*16b0*/  CS2R R26, SRZ ;  /* 0x00000000001a7805 */ /* 0x000fe2000001ff00 */
[----:B------:R-:W-:Y:S01]  /*16c0*/  IMAD.MOV.U32 R44, RZ, RZ, RZ ;  /* 0x000000ffff2c7224 */ /* 0x000fe200078e00ff */
[----:B------:R-:W-:Y:S01]  /*16d0*/  UISETP.LT.AND UP0, UPT, URZ, UR4, UPT ;  /* 0x000000043f00728c */ /* 0x000fe2000bf01270 */
[----:B------:R-:W-:Y:S01]  /*16e0*/  IMAD.MOV.U32 R129, RZ, RZ, RZ ;  /* 0x000000ffff817224 */ /* 0x000fe200078e00ff */
[----:B------:R-:W-:Y:S01]  /*16f0*/  CS2R R122, SRZ ;  /* 0x00000000007a7805 */ /* 0x000fe2000001ff00 */
[----:B------:R-:W-:Y:S01]  /*1700*/  IMAD.MOV.U32 R46, RZ, RZ, RZ ;  /* 0x000000ffff2e7224 */ /* 0x000fe200078e00ff */
[----:B------:R-:W-:Y:S01]  /*1710*/  USEL UR37, URZ, UR4, !UP0 ;  /* 0x000000043f257287 */ /* 0x000fe2000c000000 */
[----:B------:R-:W-:Y:S01]  /*1720*/  IMAD.MOV.U32 R125, RZ, RZ, RZ ;  /* 0x000000ffff7d7224 */ /* 0x000fe200078e00ff */
        /* <DEDUP_REMOVED lines=20> */
[----:B------:R-:W0:Y:S02]  /*1870*/  SHFL.IDX PT, R0, R146, RZ, 0x1f ;  /* 0x00001fff92007589 */ /* 0x000e2400000e0000 */
[----:B0-----:R-:W-:-:S13]  /*1880*/  R2UR UR43, R0 ;  /* 0x00000000002b72ca */ /* 0x001fda00000e0000 */
[----:B------:R-:W-:-:S04]  /*1890*/  UIMAD.WIDE UR4, UR43, 0x55555556, URZ ;  /* 0x555555562b0478a5 */ /* 0x000fc8000f8e023f */
[----:B------:R-:W-:Y:S02]  /*18a0*/  ULEA.HI UR54, UR5, UR5, URZ, 0x1 ;  /* 0x0000000505367291 */ /* 0x000fe4000f8f083f */
[----:B------:R-:W-:Y:S02]  /*18b0*/  UIADD3 UR5, UR40, 0x21800, URZ ;  /* 0x0002180028057890 */ /* 0x000fe4000fffe03f */
[----:B------:R-:W-:Y:S02]  /*18c0*/  UIMAD UR54, UR54, -0x3, UR43 ;  /* 0xfffffffd363678a4 */ /* 0x000fe4000f8e022b */
[----:B------:R-:W-:Y:S02]  /*18d0*/  ULOP3.LUT UP0, URZ, UR5, 0x3ff, URZ, 0xc0, !UPT ;  /* 0x000003ff053f7892 */ /* 0x000fe4000f80c03f */
[----:B------:R-:W-:Y:S02]  /*18e0*/  ULEA UR4, UR54, UR40, 0xc ;  /* 0x0000002836047291 */ /* 0x000fe4000f8e603f */
[----:B------:R-:W-:-:S02]  /*18f0*/  ULEA UR5, UR54, UR5, 0xd ;  /* 0x0000000536057291 */ /* 0x000fc4000f8e683f */
[----:B------:R-:W-:Y:S01]  /*1900*/  PLOP3.LUT P0, PT, PT, PT, UP0, 0x80, 0x0 ;  /* 0x000000000000781c */ /* 0x000fe20003f0f008 */
[----:B------:R-:W-:Y:S02]  /*1910*/  UIADD3 UR4, UR4, 0xc400, URZ ;  /* 0x0000c40004047890 */ /* 0x000fe4000fffe03f */
[----:B------:R-:W-:Y:S02]  /*1920*/  USHF.R.U32.HI UR5, URZ, 0x4, UR5 ;  /* 0x000000043f057899 */ /* 0x000fe40008011605 */
[----:B------:R-:W-:Y:S02]  /*1930*/  USHF.R.U32.HI UR4, URZ, 0x4, UR4 ;  /* 0x000000043f047899 */ /* 0x000fe40008011604 */
[----:B------:R-:W-:Y:S02]  /*1940*/  ULOP3.LUT UR36, UR5, 0x3fff, URZ, 0xc0, !UPT ;  /* 0x00003fff05247892 */ /* 0x000fe4000f8ec03f */
[----:B------:R-:W-:-:S04]  /*1950*/  ULOP3.LUT UR56, UR4, 0x3fff, URZ, 0xc0, !UPT ;  /* 0x00003fff04387892 */ /* 0x000fc8000f8ec03f */
[----:B------:R-:W-:Y:S08]  /*1960*/  @!P0 BRA `(.L_x_10813) ;  /* 0x0000000000408947 */ /* 0x000ff00003800000 */
        /* <DEDUP_REMOVED lines=16> */
.L_x_10813:
        /* <DEDUP_REMOVED lines=9> */
.L_x_10970:
[----:B------:R-:W-:Y:S05]  /*1b00*/  @!P0 BRA `(.L_x_10815) ;  /* 0x0000000000048947 */ /* 0x000fea0003800000 */
[----:B------:R-:W-:Y:S01]  /*1b10*/  BPT.TRAP 0x1 ;  /* 0x000000040000795c */ /* 0x000fe20000300000 */
.L_x_10815:
[----:B------:R-:W-:Y:S02]  /*1b20*/  IMAD.U32 R6, RZ, RZ, UR46 ;  /* 0x0000002eff067e24 */ /* 0x000fe4000f8e00ff */
[----:B0-----:R-:W-:-:S03]  /*1b30*/  IMAD.U32 R3, RZ, RZ, UR47 ;  /* 0x0000002fff037e24 */ /* 0x001fc6000f8e00ff */
[----:B------:R-:W-:Y:S02]  /*1b40*/  LEA R6, R6, UR40, 0x3 ;  /* 0x0000002806067c11 */ /* 0x000fe4000f8e18ff */
[----:B------:R-:W-:-:S04]  /*1b50*/  SHF.L.U32 R3, R3, 0x1f, RZ ;  /* 0x0000001f03037819 */ /* 0x000fc800000006ff */
[----:B------:R0:W1:Y:S01]  /*1b60*/  SYNCS.PHASECHK.TRANS64.TRYWAIT P1, [R6+URZ+0x2d830], R3 ;  /* 0x02d83003060075a7 */ /* 0x000062000802017f */
[----:B------:R-:W-:Y:S05]  /*1b70*/  @!P0 BRA `(.L_x_10816) ;  /* 0x0000000000048947 */ /* 0x000fea0003800000 */
[----:B------:R-:W-:Y:S01]  /*1b80*/  BPT.TRAP 0x1 ;  /* 0x000000040000795c */ /* 0x000fe20000300000 */
.L_x_10816:
[----:B-1----:R-:W-:Y:S05]  /*1b90*/  @P1 BRA `(.L_x_10817) ;  /* 0x0000000000081947 */ /* 0x002fea0003800000 */
[----:B------:R-:W1:Y:S02]  /*1ba0*/  SYNCS.PHASECHK.TRANS64.TRYWAIT P1, [R6+URZ+0x2d830], R3 ;  /* 0x02d83003060075a7 */ /* 0x000e64000802017f */
[----:B-1----:R-:W-:Y:S05]  /*1bb0*/  @!P1 BRA `(.L_x_10818) ;  /* 0x0000014000ec9947 */ /* 0x002fea0003800000 */
.L_x_10817:
[----:B------:R-:W-:Y:S05]  /*1bc0*/  WARPSYNC.ALL ;  /* 0x0000000000007948 */ /* 0x000fea0003800000 */
[----:B------:R-:W-:Y:S01]  /*1bd0*/  UIADD3 UR4, UR40, 0x15400, URZ ;  /* 0x0001540028047890 */ /* 0x000fe2000fffe03f */
[----:B------:R-:W-:Y:S01]  /*1be0*/  WARPGROUP.ARRIVE ;  /* 0x00000000000079c5 */ /* 0x000fe20000000000 */
[----:B------:R-:W-:Y:S01]  /*1bf0*/  UMOV UR5, 0x80000020 ;  /* 0x8000002000057882 */ /* 0x000fe20000000000 */
[----:B------:R-:W-:Y:S01]  /*1c00*/  UMOV UR7, 0x80000020 ;  /* 0x8000002000077882 */ /* 0x000fe20000000000 */
[----:B------:R-:W-:Y:S01]  /*1c10*/  USHF.R.U32.HI UR4, URZ, 0x4, UR4 ;  /* 0x000000043f047899 */ /* 0x000fe20008011604 */
[----:B------:R-:W-:Y:S01]  /*1c20*/  UMOV UR9, 0x80000020 ;  /* 0x8000002000097882 */ /* 0x000fe20000000000 */
[----:B------:R-:W-:-:S02]  /*1c30*/  UMOV UR11, 0x80000020 ;  /* 0x80000020000b7882 */ /* 0x000fc40000000000 */
[----:B------:R-:W-:Y:S01]  /*1c40*/  ULOP3.LUT UR4, UR4, 0x3fff, URZ, 0xc0, !UPT ;  /* 0x00003fff04047892 */ /* 0x000fe2000f8ec03f */
[----:B------:R-:W-:Y:S01]  /*1c50*/  UMOV UR13, 0x80000020 ;  /* 0x80000020000d7882 */ /* 0x000fe20000000000 */
[----:B------:R-:W-:Y:S02]  /*1c60*/  UMOV UR15, 0x80000020 ;  /* 0x80000020000f7882 */ /* 0x000fe40000000000 */
[----:B------:R-:W-:Y:S02]  /*1c70*/  ULOP3.LUT UR32, UR4, 0x10000, URZ, 0xfc, !UPT ;  /* 0x0001000004207892 */ /* 0x000fe4000f8efc3f */
[----:B------:R-:W-:Y:S02]  /*1c80*/  ULOP3.LUT UR4, UR56, 0x10000, URZ, 0xfc, !UPT ;  /* 0x0001000038047892 */ /* 0x000fe4000f8efc3f */
[----:B------:R-:W-:Y:S02]  /*1c90*/  UIMAD UR6, UR46, 0x600, UR32 ;  /* 0x000006002e0678a4 */ /* 0x000fe4000f8e0220 */
[----:B------:R-:W-:-:S02]  /*1ca0*/  UIADD3 UR8, UR4, 0x2, URZ ;  /* 0x0000000204087890 */ /* 0x000fc4000fffe03f */
[----:B------:R-:W-:Y:S02]  /*1cb0*/  UIADD3 UR10, UR6, 0x2, URZ ;  /* 0x00000002060a7890 */ /* 0x000fe4000fffe03f */
[----:B------:R-:W-:Y:S02]  /*1cc0*/  UIADD3 UR12, UR4, 0x300, URZ ;  /* 0x00000300040c7890 */ /* 0x000fe4000fffe03f */
[----:B------:R-:W-:Y:S02]  /*1cd0*/  UIADD3 UR14, UR6, 0x200, URZ ;  /* 0x00000200060e7890 */ /* 0x000fe4000fffe03f */
[----:B------:R-:W-:Y:S01]  /*1ce0*/  HGMMA.64x128x16.F32.BF16 R24, gdesc[UR4], RZ, !UPT, gsb0 ;  /* 0x01e00000041879f0 */ /* 0x000fe2000c0018ff */
        /* <DEDUP_REMOVED lines=30> */
.L_x_10819:
[----:B------:R-:W-:Y:S01]  /*1ed0*/  UISETP.NE.AND UP1, UPT, UR51, URZ, UPT ;  /* 0x0000003f3300728c */ /* 0x000fe2000bf25270 */
[----:B------:R-:W-:Y:S01]  /*1ee0*/  R2UR UR6, R6 ;  /* 0x00000000060672ca */ /* 0x000fe200000e0000 */
[----:B------:R-:W-:Y:S01]  /*1ef0*/  ULDC UR7, c[0x0][0x9d8] ;  /* 0x0002760000077ab9 */ /* 0x000fe20000000800 */
[----:B------:R-:W2:Y:S01]  /*1f00*/  LDC R141, c[0x0][0x2f0] ;  /* 0x0000bc00ff8d7b82 */ /* 0x000ea20000000800 */
[----:B------:R-:W-:Y:S01]  /*1f10*/  FMUL.FTZ R93, R33, UR7 ;  /* 0x00000007215d7c20 */ /* 0x000fe20008410000 */
[----:B------:R-:W-:Y:S01]  /*1f20*/  FMUL.FTZ R33, R70, UR7 ;  /* 0x0000000746217c20 */ /* 0x000fe20008410000 */
[----:B------:R-:W-:Y:S01]  /*1f30*/  PLOP3.LUT P1, PT, PT, PT, UP1, 0x80, 0x0 ;  /* 0x000000000000781c */ /* 0x000fe20003f2f018 */
[----:B------:R-:W-:Y:S01]  /*1f40*/  VIADD R70, R137, UR39 ;  /* 0x0000002789467c36 */ /* 0x000fe20008000000 */
[----:B------:R-:W-:Y:S01]  /*1f50*/  PLOP3.LUT P2, PT, PT, PT, UP1, 0x80, 0x0 ;  /* 0x000000000000781c */ /* 0x000fe20003f4f018 */
[----:B------:R-:W-:Y:S02]  /*1f60*/  IMAD.MOV.U32 R7, RZ, RZ, -0x80 ;  /* 0xffffff80ff077424 */ /* 0x000fe400078e00ff */
[----:B01----:R-:W-:Y:S01]  /*1f70*/  FMUL.FTZ R3, R30, UR7 ;  /* 0x000000071e037c20 */ /* 0x003fe20008410000 */
[----:B------:R-:W-:Y:S01]  /*1f80*/  @UP1 ULDC UR10, c[0x0][0x44c] ;  /* 0x00011300000a1ab9 */ /* 0x000fe20000000800 */
[----:B------:R-:W0:Y:S01]  /*1f90*/  LDC R143, c[0x0][0x288] ;  /* 0x0000a200ff8f7b82 */ /* 0x000e220000000800 */
[----:B------:R-:W-:Y:S01]  /*1fa0*/  FMUL.FTZ R30, R66, UR7 ;  /* 0x00000007421e7c20 */ /* 0x000fe20008410000 */
[----:B------:R-:W-:Y:S01]  /*1fb0*/  FMUL.FTZ R20, R50, UR7 ;  /* 0x0000000732147c20 */ /* 0x000fe20008410000 */
[----:B------:R-:W-:Y:S01]  /*1fc0*/  FMUL.FTZ R66, R76, UR7 ;  /* 0x000000074c427c20 */ /* 0x000fe20008410000 */
[----:B------:R-:W-:Y:S01]  /*1fd0*/  FMUL.FTZ R50, R60, UR7 ;  /* 0x000000073c327c20 */ /* 0x000fe20008410000 */
[----:B------:R-:W-:Y:S01]  /*1fe0*/  IMAD R76, R88, R7, 0x80 ;  /* 0x00000080584c7424 */ /* 0x000fe200078e0207 */
[----:B------:R-:W-:Y:S01]  /*1ff0*/  UIADD3 UR6, UR6, 0x2d840, URZ ;  /* 0x0002d84006067890 */ /* 0x000fe2000fffe03f */
[----:B------:R-:W-:Y:S01]  /*2000*/  @P1 IMAD.HI.U32 R6, R70, UR10, RZ ;  /* 0x0000000a46061c27 */ /* 0x000fe2000f8e00ff */
[----:B------:R-:W-:-:S03]  /*2010*/  @UP1 ULDC UR10, c[0x0][0x450] ;  /* 0x00011400000a1ab9 */ /* 0x000fc60000000800 */
[----:B------:R-:W-:Y:S01]  /*2020*/  FMUL.FTZ R12, R42, UR7 ;  /* 0x000000072a0c7c20 */ /* 0x000fe20008410000 */
[----:B------:R-:W-:Y:S01]  /*2030*/  FMUL.FTZ R42, R44, UR7 ;  /* 0x000000072c2a7c20 */ /* 0x000fe20008410000 */
[----:B------:R-:W-:Y:S01]  /*2040*/  UISETP.NE.AND UP0, UPT, UR50, URZ, UPT ;  /* 0x0000003f3200728c */ /* 0x000fe2000bf05270 */
[----:B------:R-:W-:Y:S01]  /*2050*/  @P2 SHF.R.U32.HI R70, RZ, UR10, R6 ;  /* 0x0000000aff462c19 */ /* 0x000fe20008011606 */
[----:B------:R-:W-:Y:S01]  /*2060*/  FMUL.FTZ R4, R24, UR7 ;  /* 0x0000000718047c20 */ /* 0x000fe20008410000 */
[----:B------:R-:W-:Y:S01]  /*2070*/  FMUL.FTZ R13, R43, UR7 ;  /* 0x000000072b0d7c20 */ /* 0x000fe20008410000 */
[----:B------:R-:W-:Y:S01]  /*2080*/  FMUL.FTZ R44, R48, UR7 ;  /* 0x00000007302c7c20 */ /* 0x000fe20008410000 */
[----:B------:R-:W-:Y:S01]  /*2090*/  VIADD R7, R76, 0x1 ;  /* 0x000000014c077836 */ /* 0x000fe20000000000 */
        /* <DEDUP_REMOVED lines=56> */
[----:B------:R-:W3:Y:S01]  /*2420*/  MUFU.TANH R4, R4 ;  /* 0x0000000400047308 */ /* 0x000ee20000002400 */
[----:B------:R-:W-:Y:S01]  /*2430*/  ULDC UR35, c[0x0][0x9dc] ;  /* 0x0002770000237ab9 */ /* 0x000fe20000000800 */
[C---:B--2---:R-:W-:Y:S01]  /*2440*/  IMAD R6, R141.reuse, UR44, R6 ;  /* 0x0000002c8d067c24 */ /* 0x044fe2000f8e0206 */
[----:B------:R-:W-:Y:S01]  /*2450*/  SYNCS.ARRIVE.TRANS64.RED.A1T0 RZ, [UR6], RZ ;  /* 0x000000ffffff79a7 */ /* 0x000fe20008100406 */
[----:B------:R-:W-:Y:S01]  /*2460*/  ULOP3.LUT UR6, URZ, UR35, URZ, 0x33, !UPT ;  /* 0x000000233f067292 */ /* 0x000fe2000f8e333f */
[----:B------:R-:W-:Y:S01]  /*2470*/  IMAD R7, R141, UR44, R76 ;  /* 0x0000002c8d077c24 */ /* 0x000fe2000f8e024c */
[----:B------:R-:W-:Y:S01]  /*2480*/  ULDC UR14, c[0x0][0x9e0] ;  /* 0x00027800000e7ab9 */ /* 0x000fe20000000800 */
[----:B0-----:R-:W-:Y:S01]  /*2490*/  IMAD.IADD R6, R6, 0x1, -R143 ;  /* 0x0000000106067824 */ /* 0x001fe200078e0a8f */
[----:B------:R-:W0:Y:S01]  /*24a0*/  MUFU.TANH R89, R89 ;  /* 0x0000005900597308 */ /* 0x000e220000002400 */
[----:B------:R-:W-:Y:S01]  /*24b0*/  IMAD R73, R16, -0x2, R7 ;  /* 0xfffffffe10497824 */ /* 0x000fe200078e0207 */
[----:B------:R-:W-:Y:S01]  /*24c0*/  LEA R74, R88, 0xffffff80, 0x7 ;  /* 0xffffff80584a7811 */ /* 0x000fe200078e38ff */
[----:B------:R-:W-:-:S02]  /*24d0*/  VIADD R78, R6, UR14 ;  /* 0x0000000e064e7c36 */ /* 0x000fc40008000000 */
[----:B------:R-:W-:-:S03]  /*24e0*/  VIADD R75, R6, UR6 ;  /* 0x00000006064b7c36 */ /* 0x000fc60008000000 */
[----:B------:R-:W2:Y:S01]  /*24f0*/  MUFU.TANH R0, R0 ;  /* 0x0000000000007308 */ /* 0x000ea20000002400 */
[----:B-1----:R-:W-:Y:S01]  /*2500*/  VIADDMNMX R71, R60, R78, R73, PT ;  /* 0x0000004e3c477246 */ /* 0x002fe20003800149 */
[----:B------:R-:W-:-:S06]  /*2510*/  IMAD.IADD R72, R75, 0x1, R60 ;  /* 0x000000014b487824 */ /* 0x000fcc00078e023c */
        /* <DEDUP_REMOVED lines=76> */
.L_x_10822:
[----:B------:R-:W-:Y:S02]  /*29e0*/  ULDC UR6, c[0x0][0x9e4] ;  /* 0x0002790000067ab9 */ /* 0x000fe40000000800 */
[----:B------:R-:W-:-:S05]  /*29f0*/  IMAD.U32 R60, RZ, RZ, UR6 ;  /* 0x00000006ff3c7e24 */ /* 0x000fca000f8e00ff */
[----:B------:R-:W-:-:S13]  /*2a00*/  ISETP.NE.AND P1, PT, R60, 0x1, PT ;  /* 0x000000013c00780c */ /* 0x000fda0003f25270 */
[----:B------:R-:W1:Y:S02]  /*2a10*/  @P1 LDC.64 R6, c[0x0][0x9e8] ;  /* 0x00027a00ff061b82 */ /* 0x000e640000000a00 */
[----:B-1----:R-:W-:-:S05]  /*2a20*/  @P1 IMAD.HI.U32 R6, R55, R6, RZ ;  /* 0x0000000637061227 */ /* 0x002fca00078e00ff */
[----:B------:R-:W-:-:S07]  /*2a30*/  @P1 SHF.R.U32.HI R55, RZ, R7, R6 ;  /* 0x00000007ff371219 */ /* 0x000fce0000011606 */
.L_x_10823:
[----:B------:R-:W-:Y:S05]  /*2a40*/  BSYNC B0 ;  /* 0x0000000000007941 */ /* 0x000fea0003800000 */
.L_x_10821:
[----:B------:R-:W-:-:S04]  /*2a50*/  IMAD R55, R55, R60, -R74 ;  /* 0x0000003c37377224 */ /* 0x000fc800078e0a4a */
[----:B------:R-:W-:-:S05]  /*2a60*/  IMAD R55, R16, -0x2, R55 ;  /* 0xfffffffe10377824 */ /* 0x000fca00078e0237 */
[----:B------:R-:W-:Y:S02]  /*2a70*/  VIADDMNMX R71, R55, R60, R71, PT ;  /* 0x0000003c37477246 */ /* 0x000fe40003800147 */
[----:B------:R-:W-:-:S07]  /*2a80*/  VIMNMX R72, R72, R55, !PT ;  /* 0x0000003748487248 */ /* 0x000fce0007fe0100 */
.L_x_10820:
[C---:B------:R-:W-:Y:S01]  /*2a90*/  ISETP.GE.AND P6, PT, R76.reuse, 0xa, PT ;  /* 0x0000000a4c00780c */ /* 0x040fe20003fc6270 */
[----:B------:R-:W1:Y:S01]  /*2aa0*/  SHFL.IDX PT, R6, R70, 0x1, 0x1c1f ;  /* 0x003c1f0046067f89 */ /* 0x000e6200000e0000 */
[C---:B------:R-:W-:Y:S01]  /*2ab0*/  ISETP.GE.AND P1, PT, R76.reuse, 0x2, PT ;  /* 0x000000024c00780c */ /* 0x040fe20003f26270 */
[----:B------:R-:W-:Y:S01]  /*2ac0*/  UISETP.NE.AND UP0, UPT, UR50, URZ, UPT ;  /* 0x0000003f3200728c */ /* 0x000fe2000bf05270 */
        /* <DEDUP_REMOVED lines=9> */
[----:B0-----:R-:W-:-:S02]  /*2b60*/  FSEL R89, R89, -INF , !P4 ;  /* 0xff80000059597808 */ /* 0x001fc40006000000 */
[----:B------:R-:W-:Y:S02]  /*2b70*/  FSEL R90, R90, -INF , !P3 ;  /* 0xff8000005a5a7808 */ /* 0x000fe40005800000 */
[C---:B------:R-:W-:Y:S02]  /*2b80*/  ISETP.GT.AND P4, PT, R72.reuse, 0x9, !P6 ;  /* 0x000000094800780c */ /* 0x040fe40007784270 */
[----:B------:R-:W-:Y:S02]  /*2b90*/  @P5 LOP3.LUT R19, R19, 0x8, RZ, 0xfc, !PT ;  /* 0x0000000813135812 */ /* 0x000fe400078efcff */
[----:B------:R-:W-:Y:S02]  /*2ba0*/  ISETP.GT.AND P3, PT, R72, 0x10, !P5 ;  /* 0x000000104800780c */ /* 0x000fe40006f64270 */
[----:B------:R-:W-:Y:S02]  /*2bb0*/  ISETP.GE.AND P5, PT, R76, 0x12, PT ;  /* 0x000000124c00780c */ /* 0x000fe40003fa6270 */
        /* <DEDUP_REMOVED lines=119> */
[----:B------:R-:W-:Y:S02]  /*3330*/  ISETP.GT.AND P3, PT, R72, 0x60, !P4 ;  /* 0x000000604800780c */ /* 0x000fe40006764270 */
[----:B-1----:R-:W-:-:S02]  /*3340*/  VIADDMNMX R56, R6, R78, R73, PT ;  /* 0x0000004e06387246 */ /* 0x002fc40003800149 */
[----:B------:R-:W-:-:S03]  /*3350*/  ISETP.LT.OR P3, PT, R71, 0x61, P3 ;  /* 0x000000614700780c */ /* 0x000fc60001f61670 */
[----:B------:R-:W-:Y:S02]  /*3360*/  @P4 LOP3.LUT R19, R19, 0x80, RZ, 0xfc, !PT ;  /* 0x0000008013134812 */ /* 0x000fe400078efcff */
[----:B------:R-:W-:Y:S02]  /*3370*/  ISETP.GE.AND P4, PT, R76, 0x62, PT ;  /* 0x000000624c00780c */ /* 0x000fe40003f86270 */
[----:B------:R-:W-:Y:S02]  /*3380*/  LOP3.LUT R19, R19, 0xffffffbf, RZ, 0xc0, !PT ;  /* 0xffffffbf13137812 */ /* 0x000fe400078ec0ff */
[----:B------:R-:W-:Y:S01]  /*3390*/  FSEL R51, R58, -INF , !P3 ;  /* 0xff8000003a337808 */ /* 0x000fe20005800000 */
[----:B------:R-:W-:Y:S01]  /*33a0*/  IMAD.IADD R58, R75, 0x1, R6 ;  /* 0x000000014b3a7824 */ /* 0x000fe200078e0206 */
        /* <DEDUP_REMOVED lines=56> */
.L_x_10826:
[----:B------:R-:W-:Y:S02]  /*3730*/  ULDC UR6, c[0x0][0x9e4] ;  /* 0x0002790000067ab9 */ /* 0x000fe40000000800 */
[----:B------:R-:W-:-:S05]  /*3740*/  IMAD.U32 R67, RZ, RZ, UR6 ;  /* 0x00000006ff437e24 */ /* 0x000fca000f8e00ff */
[----:B------:R-:W-:-:S13]  /*3750*/  ISETP.NE.AND P6, PT, R67, 0x1, PT ;  /* 0x000000014300780c */ /* 0x000fda0003fc5270 */
[----:B------:R-:W0:Y:S02]  /*3760*/  @P6 LDC.64 R6, c[0x0][0x9e8] ;  /* 0x00027a00ff066b82 */ /* 0x000e240000000a00 */
[----:B0-----:R-:W-:-:S05]  /*3770*/  @P6 IMAD.HI.U32 R6, R59, R6, RZ ;  /* 0x000000063b066227 */ /* 0x001fca00078e00ff */
[----:B------:R-:W-:-:S07]  /*3780*/  @P6 SHF.R.U32.HI R59, RZ, R7, R6 ;  /* 0x00000007ff3b6219 */ /* 0x000fce0000011606 */
.L_x_10827:
[----:B------:R-:W-:Y:S05]  /*3790*/  BSYNC B0 ;  /* 0x0000000000007941 */ /* 0x000fea0003800000 */
.L_x_10825:
[----:B------:R-:W-:-:S04]  /*37a0*/  IMAD R59, R59, R67, -R74 ;  /* 0x000000433b3b7224 */ /* 0x000fc800078e0a4a */
[----:B------:R-:W-:-:S05]  /*37b0*/  IMAD R59, R16, -0x2, R59 ;  /* 0xfffffffe103b7824 */ /* 0x000fca00078e023b */
[----:B------:R-:W-:Y:S02]  /*37c0*/  VIADDMNMX R56, R59, R67, R56, PT ;  /* 0x000000433b387246 */ /* 0x000fe40003800138 */
[----:B------:R-:W-:-:S07]  /*37d0*/  VIMNMX R58, R58, R59, !PT ;  /* 0x0000003b3a3a7248 */ /* 0x000fce0007fe0100 */
.L_x_10824:
[----:B------:R-:W-:Y:S01]  /*37e0*/  ISETP.GT.AND P1, PT, R58, 0x1, !P1 ;  /* 0x000000013a00780c */ /* 0x000fe20004f24270 */
[----:B------:R-:W-:Y:S01]  /*37f0*/  ULDC UR33, c[0x0][0x988] ;  /* 0x0002620000217ab9 */ /* 0x000fe20000000800 */
[----:B------:R-:W-:Y:S01]  /*3800*/  LOP3.LUT P6, RZ, R19, 0x4, RZ, 0xc0, !PT ;  /* 0x0000000413ff7812 */ /* 0x000fe200078cc0ff */
[----:B------:R-:W-:Y:S01]  /*3810*/  UISETP.NE.AND UP1, UPT, UR51, URZ, UPT ;  /* 0x0000003f3300728c */ /* 0x000fe2000bf25270 */
[----:B------:R-:W-:Y:S01]  /*3820*/  ISETP.LT.OR P1, PT, R56, 0x2, P1 ;  /* 0x000000023800780c */ /* 0x000fe20000f21670 */
[----:B------:R-:W-:Y:S01]  /*3830*/  UISETP.NE.AND UP0, UPT, UR50, URZ, UPT ;  /* 0x0000003f3200728c */ /* 0x000fe2000bf05270 */
[----:B------:R-:W-:Y:S01]  /*3840*/  FMNMX.FTZ R7, R66, R89, !PT ;  /* 0x0000005942077209 */ /* 0x000fe20007810000 */
[----:B------:R-:W-:Y:S01]  /*3850*/  UMOV UR10, UR39 ;  /* 0x00000027000a7c82 */ /* 0x000fe20008000000 */
[----:B------:R-:W-:Y:S02]  /*3860*/  FSEL R2, R2, -INF , !P1 ;  /* 0xff80000002027808 */ /* 0x000fe40004800000 */
[----:B------:R-:W-:-:S02]  /*3870*/  ISETP.GT.AND P1, PT, R58, 0x9, !P6 ;  /* 0x000000093a00780c */ /* 0x000fc40007724270 */
[----:B------:R-:W-:Y:S02]  /*3880*/  FMNMX.FTZ R6, R90, R7, !PT ;  /* 0x000000075a067209 */ /* 0x000fe40007810000 */
[----:B------:R-:W-:Y:S01]  /*3890*/  ISETP.LT.OR P1, PT, R56, 0xa, P1 ;  /* 0x0000000a3800780c */ /* 0x000fe20000f21670 */
[----:B------:R-:W-:Y:S01]  /*38a0*/  @UP1 ULDC UR6, c[0x0][0x44c] ;  /* 0x0001130000061ab9 */ /* 0x000fe20000000800 */
[----:B------:R-:W-:Y:S01]  /*38b0*/  FMNMX.FTZ R7, R91, R6, !PT ;  /* 0x000000065b077209 */ /* 0x000fe20007810000 */
[----:B------:R-:W-:Y:S01]  /*38c0*/  UIMAD.WIDE.U32 UR6, UR39, UR6, URZ ;  /* 0x00000006270672a5 */ /* 0x000fe2000f8e003f */
[----:B------:R-:W-:Y:S01]  /*38d0*/  FSEL R5, R5, -INF , !P1 ;  /* 0xff80000005057808 */ /* 0x000fe20004800000 */
[----:B------:R-:W-:Y:S01]  /*38e0*/  @UP1 ULDC UR11, c[0x0][0x450] ;  /* 0x00011400000b1ab9 */ /* 0x000fe20000000800 */
[----:B------:R-:W-:Y:S01]  /*38f0*/  LOP3.LUT P1, RZ, R19, 0x8, RZ, 0xc0, !PT ;  /* 0x0000000813ff7812 */ /* 0x000fe2000782c0ff */
[----:B------:R-:W-:Y:S01]  /*3900*/  @UP1 USHF.R.U32.HI UR10, URZ, UR11, UR7 ;  /* 0x0000000b3f0a1299 */ /* 0x000fe20008011607 */
[----:B------:R-:W-:-:S02]  /*3910*/  FMNMX.FTZ R6, R92, R7, !PT ;  /* 0x000000075c067209 */ /* 0x000fc40007810000 */
[----:B------:R-:W-:Y:S01]  /*3920*/  ISETP.GT.AND P1, PT, R58, 0x10, !P1 ;  /* 0x000000103a00780c */ /* 0x000fe20004f24270 */
[----:B------:R-:W-:Y:S01]  /*3930*/  UIADD3 UR55, UR55, UR10, URZ ;  /* 0x0000000a37377290 */ /* 0x000fe2000fffe03f */
[----:B------:R-:W-:Y:S02]  /*3940*/  FMNMX.FTZ R7, R93, R6, !PT ;  /* 0x000000065d077209 */ /* 0x000fe40007810000 */
[----:B------:R-:W-:Y:S01]  /*3950*/  ISETP.LT.OR P1, PT, R56, 0x11, P1 ;  /* 0x000000113800780c */ /* 0x000fe20000f21670 */
[----:B------:R-:W-:Y:S01]  /*3960*/  UIADD3 UR14, UR55, UR14, URZ ;  /* 0x0000000e370e7290 */ /* 0x000fe2000fffe03f */
[----:B------:R-:W-:Y:S02]  /*3970*/  ISETP.GT.AND P2, PT, R58, 0x8, !P2 ;  /* 0x000000083a00780c */ /* 0x000fe40005744270 */
[----:B------:R-:W-:Y:S02]  /*3980*/  FSEL R8, R8, -INF , !P1 ;  /* 0xff80000008087808 */ /* 0x000fe40004800000 */
[----:B------:R-:W-:-:S02]  /*3990*/  LOP3.LUT P1, RZ, R19, 0x10, RZ, 0xc0, !PT ;  /* 0x0000001013ff7812 */ /* 0x000fc4000782c0ff */
[----:B------:R-:W-:Y:S02]  /*39a0*/  FMNMX.FTZ R6, R94, R7, !PT ;  /* 0x000000075e067209 */ /* 0x000fe40007810000 */
[----:B------:R-:W-:Y:S02]  /*39b0*/  ISETP.GT.AND P1, PT, R58, 0x11, !P1 ;  /* 0x000000113a00780c */ /* 0x000fe40004f24270 */
[C---:B------:R-:W-:Y:S02]  /*39c0*/  ISETP.LT.OR P2, PT, R56.reuse, 0x9, P2 ;  /* 0x000000093800780c */ /* 0x040fe40001741670 */
[----:B------:R-:W-:Y:S02]  /*39d0*/  ISETP.LT.OR P1, PT, R56, 0x12, P1 ;  /* 0x000000123800780c */ /* 0x000fe40000f21670 */
[----:B------:R-:W-:Y:S02]  /*39e0*/  FMNMX.FTZ R7, R95, R6, !PT ;  /* 0x000000065f077209 */ /* 0x000fe40007810000 */
[----:B------:R-:W-:-:S02]  /*39f0*/  FSEL R9, R9, -INF , !P1 ;  /* 0xff80000009097808 */ /* 0x000fc40004800000 */
[----:B------:R-:W-:Y:S02]  /*3a00*/  LOP3.LUT P1, RZ, R19, 0x2000000, RZ, 0xc0, !PT ;  /* 0x0200000013ff7812 */ /* 0x000fe4000782c0ff */
[----:B------:R-:W-:Y:S02]  /*3a10*/  FSEL R3, R3, -INF , !P2 ;  /* 0xff80000003037808 */ /* 0x000fe40005000000 */
[----:B------:R-:W-:Y:S02]  /*3a20*/  ISETP.GT.AND P1, PT, R58, 0x18, !P1 ;  /* 0x000000183a00780c */ /* 0x000fe40004f24270 */
[----:B------:R-:W-:Y:S02]  /*3a30*/  LOP3.LUT P2, RZ, R19, 0x40000, RZ, 0xc0, !PT ;  /* 0x0004000013ff7812 */ /* 0x000fe4000784c0ff */
        /* <DEDUP_REMOVED lines=33> */
[----:B------:R-:W-:Y:S02]  /*3c50*/  ISETP.GT.AND P1, PT, R58, 0x29, !P1 ;  /* 0x000000293a00780c */ /* 0x000fe40004f24270 */
[----:B------:R-:W-:Y:S02]  /*3c60*/  FMNMX.FTZ R6, R48, R7, !PT ;  /* 0x0000000730067209 */ /* 0x000fe40007810000 */
[----:B------:R-:W-:Y:S02]  /*3c70*/  ISETP.LT.OR P1, PT, R56, 0x2a, P1 ;  /* 0x0000002a3800780c */ /* 0x000fe40000f21670 */
[----:B------:R-:W-:Y:S02]  /*3c80*/  FMNMX.FTZ R7, R49, R6, !PT ;  /* 0x0000000631077209 */ /* 0x000fe40007810000 */
        /* <DEDUP_REMOVED lines=23> */
[----:B------:R-:W-:Y:S01]  /*3e00*/  LOP3.LUT P2, RZ, R19, 0x80, RZ, 0xc0, !PT ;  /* 0x0000008013ff7812 */ /* 0x000fe2000784c0ff */
[----:B------:R-:W0:Y:S01]  /*3e10*/  SHFL.BFLY PT, R6, R7, 0x2, 0x1f ;  /* 0x0c401f0007067f89 */ /* 0x000e2200000e0000 */
[----:B------:R-:W-:-:S02]  /*3e20*/  FSEL R25, R25, -INF , !P1 ;  /* 0xff80000019197808 */ /* 0x000fc40004800000 */
[C---:B------:R-:W-:Y:S02]  /*3e30*/  LOP3.LUT P1, RZ, R19.reuse, 0x8000, RZ, 0xc0, !PT ;  /* 0x0000800013ff7812 */ /* 0x040fe4000782c0ff */
[----:B------:R-:W-:Y:S02]  /*3e40*/  LOP3.LUT P6, RZ, R19, 0x40, RZ, 0xc0, !PT ;  /* 0x0000004013ff7812 */ /* 0x000fe400078cc0ff */
[C---:B------:R-:W-:Y:S02]  /*3e50*/  ISETP.GT.AND P1, PT, R58.reuse, 0x40, !P1 ;  /* 0x000000403a00780c */ /* 0x040fe40004f24270 */
[----:B------:R-:W-:Y:S02]  /*3e60*/  ISETP.GT.AND P3, PT, R58, 0x70, !P3 ;  /* 0x000000703a00780c */ /* 0x000fe40005f64270 */
[----:B------:R-:W-:Y:S02]  /*3e70*/  ISETP.LT.OR P1, PT, R56, 0x41, P1 ;  /* 0x000000413800780c */ /* 0x000fe40000f21670 */
[----:B------:R-:W-:-:S02]  /*3e80*/  ISETP.GT.AND P4, PT, R58, 0x71, !P4 ;  /* 0x000000713a00780c */ /* 0x000fc40006784270 */
[----:B------:R-:W-:Y:S02]  /*3e90*/  FSEL R26, R26, -INF , !P1 ;  /* 0xff8000001a1a7808 */ /* 0x000fe40004800000 */
[----:B------:R-:W-:Y:S02]  /*3ea0*/  LOP3.LUT P1, RZ, R19, 0x4000, RZ, 0xc0, !PT ;  /* 0x0000400013ff7812 */ /* 0x000fe4000782c0ff */
[C---:B------:R-:W-:Y:S02]  /*3eb0*/  ISETP.GT.AND P5, PT, R58.reuse, 0x78, !P5 ;  /* 0x000000783a00780c */ /* 0x040fe40006fa4270 */
[----:B------:R-:W-:Y:S02]  /*3ec0*/  ISETP.GT.AND P1, PT, R58, 0x41, !P1 ;  /* 0x000000413a00780c */ /* 0x000fe40004f24270 */
[C---:B------:R-:W-:Y:S02]  /*3ed0*/  ISETP.LT.OR P3, PT, R56.reuse, 0x71, P3 ;  /* 0x000000713800780c */ /* 0x040fe40001f61670 */
[----:B------:R-:W-:-:S02]  /*3ee0*/  ISETP.LT.OR P1, PT, R56, 0x42, P1 ;  /* 0x000000423800780c */ /* 0x000fc40000f21670 */
[----:B0-----:R-:W-:Y:S02]  /*3ef0*/  FMNMX.FTZ R59, R7, R6, !PT ;  /* 0x00000006073b7209 */ /* 0x001fe40007810000 */
[----:B------:R-:W-:Y:S02]  /*3f00*/  FSEL R27, R27, -INF , !P1 ;  /* 0xff8000001b1b7808 */ /* 0x000fe40004800000 */
[----:B------:R-:W-:Y:S01]  /*3f10*/  LOP3.LUT P1, RZ, R19, 0x2000, RZ, 0xc0, !PT ;  /* 0x0000200013ff7812 */ /* 0x000fe2000782c0ff */
[----:B------:R-:W0:Y:S01]  /*3f20*/  SHFL.BFLY PT, R76, R59, 0x1, 0x1f ;  /* 0x0c201f003b4c7f89 */ /* 0x000e2200000e0000 */
[----:B------:R-:W-:Y:S02]  /*3f30*/  ISETP.LT.OR P4, PT, R56, 0x72, P4 ;  /* 0x000000723800780c */ /* 0x000fe40002781670 */
[----:B------:R-:W-:Y:S02]  /*3f40*/  ISETP.GT.AND P1, PT, R58, 0x48, !P1 ;  /* 0x000000483a00780c */ /* 0x000fe40004f24270 */
[----:B------:R-:W-:-:S02]  /*3f50*/  ISETP.LT.OR P5, PT, R56, 0x79, P5 ;  /* 0x000000793800780c */ /* 0x000fc40002fa1670 */
[----:B------:R-:W-:-:S04]  /*3f60*/  ISETP.LT.OR P1, PT, R56, 0x49, P1 ;  /* 0x000000493800780c */ /* 0x000fc80000f21670 */
[----:B------:R-:W-:Y:S02]  /*3f70*/  FSEL R29, R29, -INF , !P1 ;  /* 0xff8000001d1d7808 */ /* 0x000fe40004800000 */
[----:B------:R-:W-:-:S04]  /*3f80*/  LOP3.LUT P1, RZ, R19, 0x1000, RZ, 0xc0, !PT ;  /* 0x0000100013ff7812 */ /* 0x000fc8000782c0ff */
        /* <DEDUP_REMOVED lines=9> */
[----:B------:R-:W-:-:S04]  /*4020*/  LOP3.LUT P1, RZ, R19, 0x400, RZ, 0xc0, !PT ;  /* 0x0000040013ff7812 */ /* 0x000fc8000782c0ff */
        /* <DEDUP_REMOVED lines=11> */
[----:B------:R-:W-:Y:S02]  /*40e0*/  ISETP.GT.AND P1, PT, R58, 0x60, !P2 ;  /* 0x000000603a00780c */ /* 0x000fe40005724270 */
[----:B------:R-:W-:Y:S02]  /*40f0*/  LOP3.LUT P2, RZ, R19, 0x20, RZ, 0xc0, !PT ;  /* 0x0000002013ff7812 */ /* 0x000fe4000784c0ff */
[----:B------:R-:W-:Y:S02]  /*4100*/  ISETP.LT.OR P1, PT, R56, 0x61, P1 ;  /* 0x000000613800780c */ /* 0x000fe40000f21670 */
[----:B------:R-:W-:Y:S02]  /*4110*/  ISETP.GT.AND P2, PT, R58, 0x69, !P2 ;  /* 0x000000693a00780c */ /* 0x000fe40005744270 */
[----:B------:R-:W-:-:S02]  /*4120*/  FSEL R35, R35, -INF , !P1 ;  /* 0xff80000023237808 */ /* 0x000fc40004800000 */
[----:B------:R-:W-:Y:S02]  /*4130*/  ISETP.GT.AND P1, PT, R58, 0x61, !P6 ;  /* 0x000000613a00780c */ /* 0x000fe40007724270 */
[----:B------:R-:W-:Y:S02]  /*4140*/  LOP3.LUT P6, RZ, R19, 0x2, RZ, 0xc0, !PT ;  /* 0x0000000213ff7812 */ /* 0x000fe400078cc0ff */
[C---:B------:R-:W-:Y:S02]  /*4150*/  ISETP.LT.OR P1, PT, R56.reuse, 0x62, P1 ;  /* 0x000000623800780c */ /* 0x040fe40000f21670 */
[----:B------:R-:W-:Y:S02]  /*4160*/  ISETP.LT.OR P2, PT, R56, 0x6a, P2 ;  /* 0x0000006a3800780c */ /* 0x000fe40001741670 */
[----:B------:R-:W-:Y:S02]  /*4170*/  FSEL R34, R34, -INF , !P1 ;  /* 0xff80000022227808 */ /* 0x000fe40004800000 */
[----:B------:R-:W-:-:S04]  /*4180*/  FSETP.NEU.FTZ.AND P1, PT, R76, -INF , PT ;  /* 0xff8000004c00780b */ /* 0x000fc80003f3d000 */
[----:B------:R-:W-:Y:S02]  /*4190*/  FSEL R72, R72, RZ, P1 ;  /* 0x000000ff48487208 */ /* 0x000fe40000800000 */
[----:B------:R-:W-:Y:S02]  /*41a0*/  ISETP.GT.AND P1, PT, R58, RZ, !P6 ;  /* 0x000000ff3a00720c */ /* 0x000fe40007724270 */
[----:B------:R-:W-:Y:S01]  /*41b0*/  LOP3.LUT P6, RZ, R19, 0x1, RZ, 0xc0, !PT ;  /* 0x0000000113ff7812 */ /* 0x000fe200078cc0ff */
[--C-:B------:R-:W-:Y:S01]  /*41c0*/  FFMA.FTZ R77, R60, UR33, -R72.reuse ;  /* 0x000000213c4d7c23 */ /* 0x100fe20008010848 */
[----:B------:R-:W-:Y:S01]  /*41d0*/  ISETP.LT.OR P1, PT, R56, 0x1, P1 ;  /* 0x000000013800780c */ /* 0x000fe20000f21670 */
[--C-:B------:R-:W-:Y:S01]  /*41e0*/  FFMA.FTZ R51, R51, UR33, -R72.reuse ;  /* 0x0000002133337c23 */ /* 0x100fe20008010848 */
[----:B------:R-:W-:Y:S01]  /*41f0*/  ISETP.GT.AND P6, PT, R58, 0x79, !P6 ;  /* 0x000000793a00780c */ /* 0x000fe200077c4270 */
[--C-:B------:R-:W-:Y:S01]  /*4200*/  FFMA.FTZ R6, R66, UR33, -R72.reuse ;  /* 0x0000002142067c23 */ /* 0x100fe20008010848 */
[----:B------:R-:W-:Y:S01]  /*4210*/  FSEL R73, R0, -INF , !P1 ;  /* 0xff80000000497808 */ /* 0x000fe20004800000 */
[--C-:B------:R-:W-:Y:S01]  /*4220*/  FFMA.FTZ R59, R89, UR33, -R72.reuse ;  /* 0x00000021593b7c23 */ /* 0x100fe20008010848 */
[----:B------:R-:W-:Y:S01]  /*4230*/  LOP3.LUT P1, RZ, R19, 0x4000000, RZ, 0xc0, !PT ;  /* 0x0400000013ff7812 */ /* 0x000fe2000782c0ff */
[--C-:B------:R-:W-:Y:S01]  /*4240*/  FFMA.FTZ R7, R90, UR33, -R72.reuse ;  /* 0x000000215a077c23 */ /* 0x100fe20008010848 */
[----:B------:R-:W-:Y:S01]  /*4250*/  FMNMX.FTZ R0, R73, R2, !PT ;  /* 0x0000000249007209 */ /* 0x000fe20007810000 */
[----:B------:R-:W-:Y:S01]  /*4260*/  MUFU.EX2 R6, R6 ;  /* 0x0000000600067308 */ /* 0x000fe20000000800 */
[----:B------:R-:W-:Y:S01]  /*4270*/  ISETP.GT.AND P1, PT, R58, 0x68, !P1 ;  /* 0x000000683a00780c */ /* 0x000fe20004f24270 */
[--C-:B------:R-:W-:Y:S01]  /*4280*/  FFMA.FTZ R66, R91, UR33, -R72.reuse ;  /* 0x000000215b427c23 */ /* 0x100fe20008010848 */
[----:B------:R-:W-:Y:S01]  /*4290*/  FMNMX.FTZ R68, R3, R0, !PT ;  /* 0x0000000003447209 */ /* 0x000fe20007810000 */
[--C-:B------:R-:W-:Y:S01]  /*42a0*/  FFMA.FTZ R92, R92, UR33, -R72.reuse ;  /* 0x000000215c5c7c23 */ /* 0x100fe20008010848 */
[----:B------:R-:W-:Y:S01]  /*42b0*/  ISETP.LT.OR P1, PT, R56, 0x69, P1 ;  /* 0x000000693800780c */ /* 0x000fe20000f21670 */
[--C-:B------:R-:W-:Y:S01]  /*42c0*/  FFMA.FTZ R93, R93, UR33, -R72.reuse ;  /* 0x000000215d5d7c23 */ /* 0x100fe20008010848 */
[----:B------:R-:W-:Y:S01]  /*42d0*/  FMNMX.FTZ R67, R5, R68, !PT ;  /* 0x0000004405437209 */ /* 0x000fe20007810000 */
[----:B------:R-:W0:Y:S01]  /*42e0*/  MUFU.EX2 R59, R59 ;  /* 0x0000003b003b7308 */ /* 0x000e220000000800 */
[----:B------:R-:W-:Y:S01]  /*42f0*/  FSEL R58, R36, -INF , !P1 ;  /* 0xff800000243a7808 */ /* 0x000fe20004800000 */
[--C-:B------:R-:W-:Y:S01]  /*4300*/  FFMA.FTZ R95, R95, UR33, -R72.reuse ;  /* 0x000000215f5f7c23 */ /* 0x100fe20008010848 */
        /* <DEDUP_REMOVED lines=13> */
[----:B------:R-:W-:Y:S01]  /*43e0*/  MUFU.EX2 R7, R7 ;  /* 0x0000000700077308 */ /* 0x000fe20000000800 */
[----:B------:R-:W-:Y:S01]  /*43f0*/  FSEL R56, R41, -INF , !P6 ;  /* 0xff80000029387808 */ /* 0x000fe20007000000 */
        /* <DEDUP_REMOVED lines=32> */
[----:B------:R-:W-:Y:S02]  /*4600*/  FMNMX.FTZ R75, R35, R74, !PT ;  /* 0x0000004a234b7209 */ /* 0x000fe40007810000 */
[----:B------:R-:W-:Y:S02]  /*4610*/  FSEL R74, R39, -INF , !P4 ;  /* 0xff800000274a7808 */ /* 0x000fe40006000000 */
[----:B------:R-:W-:Y:S01]  /*4620*/  FMNMX.FTZ R75, R34, R75, !PT ;  /* 0x0000004b224b7209 */ /* 0x000fe20007810000 */
[----:B------:R-:W-:Y:S03]  /*4630*/  MUFU.EX2 R64, R64 ;  /* 0x0000004000407308 */ /* 0x000fe60000000800 */
[----:B------:R-:W-:-:S04]  /*4640*/  FMNMX.FTZ R75, R58, R75, !PT ;  /* 0x0000004b3a4b7209 */ /* 0x000fc80007810000 */
[----:B------:R-:W-:Y:S01]  /*4650*/  FMNMX.FTZ R38, R60, R75, !PT ;  /* 0x0000004b3c267209 */ /* 0x000fe20007810000 */
[----:B------:R-:W-:Y:S01]  /*4660*/  FFMA.FTZ R75, R55, UR33, -R72 ;  /* 0x00000021374b7c23 */ /* 0x000fe20008010848 */
[----:B------:R-:W-:Y:S01]  /*4670*/  FSEL R55, R40, -INF , !P5 ;  /* 0xff80000028377808 */ /* 0x000fe20006800000 */
[----:B------:R-:W-:Y:S01]  /*4680*/  MUFU.EX2 R63, R63 ;  /* 0x0000003f003f7308 */ /* 0x000fe20000000800 */
[----:B------:R-:W-:-:S04]  /*4690*/  FMNMX.FTZ R39, R57, R38, !PT ;  /* 0x0000002639277209 */ /* 0x000fc80007810000 */
[----:B------:R-:W-:Y:S01]  /*46a0*/  FMNMX.FTZ R40, R74, R39, !PT ;  /* 0x000000274a287209 */ /* 0x000fe20007810000 */
[--C-:B------:R-:W-:Y:S02]  /*46b0*/  FFMA.FTZ R39, R45, UR33, -R72.reuse ;  /* 0x000000212d277c23 */ /* 0x100fe40008010848 */
[----:B------:R-:W-:Y:S01]  /*46c0*/  MUFU.EX2 R38, R75 ;  /* 0x0000004b00267308 */ /* 0x000fe20000000800 */
        /* <DEDUP_REMOVED lines=8> */
[----:B------:R-:W-:Y:S01]  /*4750*/  FFMA.FTZ R52, R54, UR33, -R72 ;  /* 0x0000002136347c23 */ /* 0x000fe20008010848 */
[----:B------:R-:W2:Y:S01]  /*4760*/  SHFL.BFLY PT, R78, R45, 0x2, 0x1f ;  /* 0x0c401f002d4e7f89 */ /* 0x000ea200000e0000 */
[----:B------:R-:W-:Y:S08]  /*4770*/  MUFU.EX2 R62, R62 ;  /* 0x0000003e003e7308 */ /* 0x000ff00000000800 */
[----:B------:R-:W-:Y:S08]  /*4780*/  MUFU.EX2 R61, R61 ;  /* 0x0000003d003d7308 */ /* 0x000ff00000000800 */
[----:B------:R-:W-:Y:S01]  /*4790*/  MUFU.EX2 R37, R37 ;  /* 0x0000002500257308 */ /* 0x000fe20000000800 */
[----:B--2---:R-:W-:-:S07]  /*47a0*/  FMNMX.FTZ R78, R45, R78, !PT ;  /* 0x0000004e2d4e7209 */ /* 0x004fce0007810000 */
[----:B------:R-:W-:Y:S01]  /*47b0*/  MUFU.EX2 R39, R39 ;  /* 0x0000002700277308 */ /* 0x000fe20000000800 */
[----:B-1----:R-:W1:Y:S07]  /*47c0*/  SHFL.BFLY PT, R77, R78, 0x1, 0x1f ;  /* 0x0c201f004e4d7f89 */ /* 0x002e6e00000e0000 */
[----:B------:R2:W-:Y:S08]  /*47d0*/  MUFU.EX2 R45, R51 ;  /* 0x00000033002d7308 */ /* 0x0005f00000000800 */
[----:B------:R-:W-:Y:S01]  /*47e0*/  MUFU.EX2 R40, R40 ;  /* 0x0000002800287308 */ /* 0x000fe20000000800 */
[----:B--2---:R-:W-:-:S07]  /*47f0*/  FFMA.FTZ R51, R4, UR33, -R72 ;  /* 0x0000002104337c23 */ /* 0x004fce0008010848 */
[----:B------:R-:W-:Y:S01]  /*4800*/  MUFU.EX2 R41, R41 ;  /* 0x0000002900297308 */ /* 0x000fe20000000800 */
[----:B-1----:R-:W-:-:S04]  /*4810*/  FMNMX.FTZ R77, R78, R77, !PT ;  /* 0x0000004d4e4d7209 */ /* 0x002fc80007810000 */
        /* <DEDUP_REMOVED lines=21> */
[----:B------:R0:W2:Y:S01]  /*4970*/  MUFU.EX2 R84, R4 ;  /* 0x0000000400547308 */ /* 0x0000a20000000800 */
[--C-:B-1----:R-:W-:Y:S01]  /*4980*/  FFMA.FTZ R73, R14, UR33, -R53.reuse ;  /* 0x000000210e497c23 */ /* 0x102fe20008010835 */
[--C-:B------:R-:W-:Y:S01]  /*4990*/  FFMA.FTZ R30, R31, UR33, -R53.reuse ;  /* 0x000000211f1e7c23 */ /* 0x100fe20008010835 */
[--C-:B------:R-:W-:Y:S01]  /*49a0*/  FFMA.FTZ R78, R25, UR33, -R53.reuse ;  /* 0x00000021194e7c23 */ /* 0x100fe20008010835 */
[--C-:B------:R-:W-:Y:S01]  /*49b0*/  FFMA.FTZ R25, R26, UR33, -R53.reuse ;  /* 0x000000211a197c23 */ /* 0x100fe20008010835 */
[--C-:B------:R-:W-:Y:S01]  /*49c0*/  FFMA.FTZ R28, R28, UR33, -R53.reuse ;  /* 0x000000211c1c7c23 */ /* 0x100fe20008010835 */
[--C-:B------:R-:W-:Y:S01]  /*49d0*/  FFMA.FTZ R33, R33, UR33, -R53.reuse ;  /* 0x0000002121217c23 */ /* 0x100fe20008010835 */
[----:B------:R-:W-:Y:S01]  /*49e0*/  FFMA.FTZ R32, R32, UR33, -R53 ;  /* 0x0000002120207c23 */ /* 0x000fe20008010835 */
[----:B------:R1:W3:Y:S01]  /*49f0*/  MUFU.EX2 R79, R3 ;  /* 0x00000003004f7308 */ /* 0x0002e20000000800 */
[----:B0-----:R-:W-:Y:S01]  /*4a00*/  FADD.FTZ R4, R6, R59 ;  /* 0x0000003b06047221 */ /* 0x001fe20000010000 */
[--C-:B------:R-:W-:Y:S01]  /*4a10*/  FFMA.FTZ R35, R35, UR33, -R53.reuse ;  /* 0x0000002123237c23 */ /* 0x100fe20008010835 */
[--C-:B------:R-:W-:Y:S01]  /*4a20*/  FFMA.FTZ R34, R34, UR33, -R53.reuse ;  /* 0x0000002122227c23 */ /* 0x100fe20008010835 */
[--C-:B------:R-:W-:Y:S01]  /*4a30*/  FFMA.FTZ R58, R58, UR33, -R53.reuse ;  /* 0x000000213a3a7c23 */ /* 0x100fe20008010835 */
[--C-:B------:R-:W-:Y:S01]  /*4a40*/  FFMA.FTZ R57, R57, UR33, -R53.reuse ;  /* 0x0000002139397c23 */ /* 0x100fe20008010835 */
[--C-:B------:R-:W-:Y:S01]  /*4a50*/  FFMA.FTZ R74, R74, UR33, -R53.reuse ;  /* 0x000000214a4a7c23 */ /* 0x100fe20008010835 */
[--C-:B------:R-:W-:Y:S01]  /*4a60*/  FFMA.FTZ R55, R55, UR33, -R53.reuse ;  /* 0x0000002137377c23 */ /* 0x100fe20008010835 */
[----:B------:R0:W4:Y:S01]  /*4a70*/  MUFU.EX2 R86, R5 ;  /* 0x0000000500567308 */ /* 0x0001220000000800 */
[----:B--2---:R-:W-:Y:S01]  /*4a80*/  FADD.FTZ R8, R75, R84 ;  /* 0x000000544b087221 */ /* 0x004fe20000010000 */
[--C-:B-1----:R-:W-:Y:S01]  /*4a90*/  FFMA.FTZ R3, R20, UR33, -R53.reuse ;  /* 0x0000002114037c23 */ /* 0x102fe20008010835 */
[--C-:B------:R-:W-:Y:S01]  /*4aa0*/  FFMA.FTZ R20, R21, UR33, -R53.reuse ;  /* 0x0000002115147c23 */ /* 0x100fe20008010835 */
[--C-:B------:R-:W-:Y:S01]  /*4ab0*/  FFMA.FTZ R21, R24, UR33, -R53.reuse ;  /* 0x0000002118157c23 */ /* 0x100fe20008010835 */
[--C-:B------:R-:W-:Y:S01]  /*4ac0*/  FFMA.FTZ R60, R60, UR33, -R53.reuse ;  /* 0x000000213c3c7c23 */ /* 0x100fe20008010835 */
[----:B------:R-:W-:Y:S01]  /*4ad0*/  FFMA.FTZ R53, R56, UR33, -R53 ;  /* 0x0000002138357c23 */ /* 0x000fe20008010835 */
[----:B------:R-:W-:Y:S01]  /*4ae0*/  F2FP.BF16.F32.PACK_AB R14, R64, R65 ;  /* 0x00000041400e723e */ /* 0x000fe200000010ff */
[----:B------:R-:W1:Y:S01]  /*4af0*/  MUFU.EX2 R2, R2 ;  /* 0x0000000200027308 */ /* 0x000e620000000800 */
[----:B0-----:R-:W-:Y:S01]  /*4b00*/  FADD.FTZ R5, R7, R4 ;  /* 0x0000000407057221 */ /* 0x001fe20000010000 */
[----:B------:R-:W-:-:S02]  /*4b10*/  F2FP.BF16.F32.PACK_AB R4, R59, R6 ;  /* 0x000000063b04723e */ /* 0x000fc400000010ff */
[C---:B------:R-:W-:Y:S01]  /*4b20*/  F2FP.BF16.F32.PACK_AB R6, R66.reuse, R7 ;  /* 0x000000074206723e */ /* 0x040fe200000010ff */
[----:B---3--:R-:W-:Y:S01]  /*4b30*/  FADD.FTZ R7, R79, R8 ;  /* 0x000000084f077221 */ /* 0x008fe20000010000 */
[----:B------:R-:W-:Y:S01]  /*4b40*/  FADD.FTZ R5, R66, R5 ;  /* 0x0000000542057221 */ /* 0x000fe20000010000 */
[----:B------:R-:W-:Y:S01]  /*4b50*/  F2FP.BF16.F32.PACK_AB R26, R40, R39 ;  /* 0x00000027281a723e */ /* 0x000fe200000010ff */
[----:B------:R-:W0:Y:S01]  /*4b60*/  MUFU.EX2 R9, R9 ;  /* 0x0000000900097308 */ /* 0x000e220000000800 */
[----:B----4-:R-:W-:Y:S01]  /*4b70*/  FADD.FTZ R15, R86, R7 ;  /* 0x00000007560f7221 */ /* 0x010fe20000010000 */
[----:B------:R-:W-:Y:S01]  /*4b80*/  FADD.FTZ R10, R0, R5 ;  /* 0x00000005000a7221 */ /* 0x000fe20000010000 */
[----:B------:R-:W-:Y:S02]  /*4b90*/  F2FP.BF16.F32.PACK_AB R5, R84, R75 ;  /* 0x0000004b5405723e */ /* 0x000fe400000010ff */
[----:B------:R-:W-:Y:S01]  /*4ba0*/  F2FP.BF16.F32.PACK_AB R7, R86, R79 ;  /* 0x0000004f5607723e */ /* 0x000fe200000010ff */
[----:B------:R-:W-:-:S02]  /*4bb0*/  FADD.FTZ R31, R67, R10 ;  /* 0x0000000a431f7221 */ /* 0x000fc40000010000 */
[----:B------:R-:W2:Y:S01]  /*4bc0*/  MUFU.EX2 R54, R54 ;  /* 0x0000003600367308 */ /* 0x000ea20000000800 */
[----:B-1----:R-:W-:Y:S01]  /*4bd0*/  FADD.FTZ R8, R2, R15 ;  /* 0x0000000f02087221 */ /* 0x002fe20000010000 */
[----:B------:R-:W-:Y:S01]  /*4be0*/  FADD.FTZ R10, R68, R31 ;  /* 0x0000001f440a7221 */ /* 0x000fe20000010000 */
[----:B------:R1:W-:Y:S03]  /*4bf0*/  STSM.16.M88.4 [R17+0x21800], R4 ;  /* 0x0218000411007844 */ /* 0x0003e60000000200 */
[----:B------:R-:W-:Y:S02]  /*4c00*/  FADD.FTZ R31, R69, R10 ;  /* 0x0000000a451f7221 */ /* 0x000fe40000010000 */
[----:B------:R-:W3:Y:S01]  /*4c10*/  MUFU.EX2 R11, R11 ;  /* 0x0000000b000b7308 */ /* 0x000ee20000000800 */
[C---:B0-----:R-:W-:Y:S01]  /*4c20*/  FADD.FTZ R15, R9.reuse, R8 ;  /* 0x00000008090f7221 */ /* 0x041fe20000010000 */
[----:B------:R-:W-:Y:S01]  /*4c30*/  FADD.FTZ R10, R70, R31 ;  /* 0x0000001f460a7221 */ /* 0x000fe20000010000 */
[----:B------:R-:W-:-:S03]  /*4c40*/  F2FP.BF16.F32.PACK_AB R9, R9, R2 ;  /* 0x000000020909723e */ /* 0x000fc600000010ff */
[----:B------:R-:W-:Y:S02]  /*4c50*/  FADD.FTZ R10, R71, R10 ;  /* 0x0000000a470a7221 */ /* 0x000fe40000010000 */
[----:B------:R-:W0:Y:S01]  /*4c60*/  MUFU.EX2 R72, R72 ;  /* 0x0000004800487308 */ /* 0x000e220000000800 */
[----:B--2---:R-:W-:Y:S01]  /*4c70*/  FADD.FTZ R8, R54, R15 ;  /* 0x0000000f36087221 */ /* 0x004fe20000010000 */
[----:B------:R-:W-:Y:S01]  /*4c80*/  FADD.FTZ R31, R65, R10 ;  /* 0x0000000a411f7221 */ /* 0x000fe20000010000 */
[----:B-1----:R-:W-:Y:S02]  /*4c90*/  F2FP.BF16.F32.PACK_AB R4, R62, R63 ;  /* 0x0000003f3e04723e */ /* 0x002fe400000010ff */
[----:B------:R-:W-:Y:S01]  /*4ca0*/  F2FP.BF16.F32.PACK_AB R6, R36, R61 ;  /* 0x0000003d2406723e */ /* 0x000fe200000010ff */
[----:B------:R-:W-:Y:S02]  /*4cb0*/  FADD.FTZ R10, R64, R31 ;  /* 0x0000001f400a7221 */ /* 0x000fe40000010000 */
[----:B------:R-:W1:Y:S01]  /*4cc0*/  MUFU.EX2 R13, R13 ;  /* 0x0000000d000d7308 */ /* 0x000e620000000800 */
[----:B---3--:R-:W-:Y:S01]  /*4cd0*/  FADD.FTZ R15, R11, R8 ;  /* 0x000000080b0f7221 */ /* 0x008fe20000010000 */
[----:B------:R-:W-:Y:S01]  /*4ce0*/  FADD.FTZ R31, R63, R10 ;  /* 0x0000000a3f1f7221 */ /* 0x000fe20000010000 */
[----:B------:R-:W-:-:S02]  /*4cf0*/  F2FP.BF16.F32.PACK_AB R10, R69, R68 ;  /* 0x00000044450a723e */ /* 0x000fc400000010ff */
[----:B------:R-:W-:Y:S01]  /*4d00*/  F2FP.BF16.F32.PACK_AB R11, R11, R54 ;  /* 0x000000360b0b723e */ /* 0x000fe200000010ff */
[----:B------:R-:W-:Y:S02]  /*4d10*/  FADD.FTZ R12, R62, R31 ;  /* 0x0000001f3e0c7221 */ /* 0x000fe40000010000 */
[----:B------:R-:W2:Y:S01]  /*4d20*/  MUFU.EX2 R73, R73 ;  /* 0x0000004900497308 */ /* 0x000ea20000000800 */
[----:B0-----:R-:W-:Y:S01]  /*4d30*/  FADD.FTZ R8, R72, R15 ;  /* 0x0000000f48087221 */ /* 0x001fe20000010000 */
[----:B------:R-:W-:Y:S01]  /*4d40*/  FADD.FTZ R31, R61, R12 ;  /* 0x0000000c3d1f7221 */ /* 0x000fe20000010000 */
[----:B------:R-:W-:-:S03]  /*4d50*/  F2FP.BF16.F32.PACK_AB R12, R71, R70 ;  /* 0x00000046470c723e */ /* 0x000fc600000010ff */
[----:B------:R-:W-:Y:S02]  /*4d60*/  FADD.FTZ R24, R36, R31 ;  /* 0x0000001f24187221 */ /* 0x000fe40000010000 */
[----:B------:R-:W0:Y:S01]  /*4d70*/  MUFU.EX2 R82, R82 ;  /* 0x0000005200527308 */ /* 0x000e220000000800 */
[----:B-1----:R-:W-:Y:S01]  /*4d80*/  FADD.FTZ R8, R13, R8 ;  /* 0x000000080d087221 */ /* 0x002fe20000010000 */
[----:B------:R-:W-:Y:S01]  /*4d90*/  FADD.FTZ R7, R37, R24 ;  /* 0x0000001825077221 */ /* 0x000fe20000010000 */
[----:B------:R-:W-:Y:S02]  /*4da0*/  F2FP.BF16.F32.PACK_AB R13, R13, R72 ;  /* 0x000000480d0d723e */ /* 0x000fe400000010ff */
[C---:B------:R-:W-:Y:S01]  /*4db0*/  F2FP.BF16.F32.PACK_AB R24, R38.reuse, R37 ;  /* 0x000000252618723e */ /* 0x040fe200000010ff */
[----:B------:R-:W-:Y:S02]  /*4dc0*/  FADD.FTZ R2, R38, R7 ;  /* 0x0000000726027221 */ /* 0x000fe40000010000 */
[----:B------:R-:W1:Y:S01]  /*4dd0*/  MUFU.EX2 R3, R3 ;  /* 0x0000000300037308 */ /* 0x000e620000000800 */
[----:B--2---:R-:W-:Y:S01]  /*4de0*/  FADD.FTZ R15, R73, R8 ;  /* 0x00000008490f7221 */ /* 0x004fe20000010000 */
[----:B------:R-:W-:Y:S01]  /*4df0*/  F2FP.BF16.F32.PACK_AB R8, R67, R0 ;  /* 0x000000004308723e */ /* 0x000fe200000010ff */
[----:B------:R-:W-:-:S04]  /*4e00*/  FADD.FTZ R7, R39, R2 ;  /* 0x0000000227077221 */ /* 0x000fc80000010000 */
[----:B------:R-:W-:Y:S01]  /*4e10*/  FADD.FTZ R2, R40, R7 ;  /* 0x0000000728027221 */ /* 0x000fe20000010000 */
[----:B------:R-:W2:Y:S01]  /*4e20*/  MUFU.EX2 R20, R20 ;  /* 0x0000001400147308 */ /* 0x000ea20000000800 */
[----:B0-----:R-:W-:Y:S01]  /*4e30*/  FADD.FTZ R0, R82, R15 ;  /* 0x0000000f52007221 */ /* 0x001fe20000010000 */
[----:B------:R0:W-:Y:S01]  /*4e40*/  STSM.16.M88.4 [R23], R8 ;  /* 0x0000000817007844 */ /* 0x0001e20000000200 */
[----:B------:R-:W-:-:S04]  /*4e50*/  FADD.FTZ R7, R41, R2 ;  /* 0x0000000229077221 */ /* 0x000fc80000010000 */
[----:B------:R-:W-:Y:S01]  /*4e60*/  FADD.FTZ R2, R46, R7 ;  /* 0x000000072e027221 */ /* 0x000fe20000010000 */
[----:B------:R-:W3:Y:S01]  /*4e70*/  MUFU.EX2 R21, R21 ;  /* 0x0000001500157308 */ /* 0x000ee20000000800 */
[----:B-1----:R-:W-:Y:S02]  /*4e80*/  FADD.FTZ R15, R3, R0 ;  /* 0x00000000030f7221 */ /* 0x002fe40000010000 */
[----:B------:R-:W-:-:S05]  /*4e90*/  FADD.FTZ R7, R47, R2 ;  /* 0x000000022f077221 */ /* 0x000fca0000010000 */
[----:B------:R-:W1:Y:S01]  /*4ea0*/  MUFU.EX2 R78, R78 ;  /* 0x0000004e004e7308 */ /* 0x000e620000000800 */
[----:B--2---:R-:W-:Y:S01]  /*4eb0*/  FADD.FTZ R0, R20, R15 ;  /* 0x0000000f14007221 */ /* 0x004fe20000010000 */
[----:B------:R-:W-:Y:S02]  /*4ec0*/  F2FP.BF16.F32.PACK_AB R15, R82, R73 ;  /* 0x00000049520f723e */ /* 0x000fe400000010ff */
[----:B0-----:R-:W-:-:S03]  /*4ed0*/  F2FP.BF16.F32.PACK_AB R8, R46, R41 ;  /* 0x000000292e08723e */ /* 0x001fc600000010ff */
[----:B------:R0:W-:Y:S01]  /*4ee0*/  STSM.16.M88.4 [R22], R12 ;  /* 0x0000000c16007844 */ /* 0x0001e20000000200 */
[----:B------:R-:W2:Y:S01]  /*4ef0*/  MUFU.EX2 R25, R25 ;  /* 0x0000001900197308 */ /* 0x000ea20000000800 */
[----:B---3--:R-:W-:-:S07]  /*4f00*/  FADD.FTZ R5, R21, R0 ;  /* 0x0000000015057221 */ /* 0x008fce0000010000 */
[----:B------:R-:W3:Y:S01]  /*4f10*/  MUFU.EX2 R80, R80 ;  /* 0x0000005000507308 */ /* 0x000ee20000000800 */
[----:B-1----:R-:W-:-:S07]  /*4f20*/  FADD.FTZ R0, R78, R5 ;  /* 0x000000054e007221 */ /* 0x002fce0000010000 */
[----:B------:R-:W1:Y:S01]  /*4f30*/  MUFU.EX2 R27, R27 ;  /* 0x0000001b001b7308 */ /* 0x000e620000000800 */
[----:B--2---:R-:W-:-:S07]  /*4f40*/  FADD.FTZ R5, R25, R0 ;  /* 0x0000000019057221 */ /* 0x004fce0000010000 */
[----:B------:R-:W2:Y:S01]  /*4f50*/  MUFU.EX2 R28, R28 ;  /* 0x0000001c001c7308 */ /* 0x000ea20000000800 */
[C---:B---3--:R-:W-:Y:S01]  /*4f60*/  FADD.FTZ R0, R80.reuse, R5 ;  /* 0x0000000550007221 */ /* 0x048fe20000010000 */
[----:B------:R-:W-:-:S06]  /*4f70*/  F2FP.BF16.F32.PACK_AB R25, R80, R25 ;  /* 0x000000195019723e */ /* 0x000fcc00000010ff */
[----:B------:R-:W3:Y:S01]  /*4f80*/  MUFU.EX2 R29, R29 ;  /* 0x0000001d001d7308 */ /* 0x000ee20000000800 */
[----:B-1----:R-:W-:-:S07]  /*4f90*/  FADD.FTZ R5, R27, R0 ;  /* 0x000000001b057221 */ /* 0x002fce0000010000 */
[----:B------:R-:W1:Y:S01]  /*4fa0*/  MUFU.EX2 R30, R30 ;  /* 0x0000001e001e7308 */ /* 0x000e620000000800 */
[C---:B--2---:R-:W-:Y:S01]  /*4fb0*/  FADD.FTZ R0, R28.reuse, R5 ;  /* 0x000000051c007221 */ /* 0x044fe20000010000 */
[----:B------:R-:W-:-:S06]  /*4fc0*/  F2FP.BF16.F32.PACK_AB R27, R28, R27 ;  /* 0x0000001b1c1b723e */ /* 0x000fcc00000010ff */
[----:B------:R-:W2:Y:S01]  /*4fd0*/  MUFU.EX2 R33, R33 ;  /* 0x0000002100217308 */ /* 0x000ea20000000800 */
[----:B---3--:R-:W-:-:S07]  /*4fe0*/  FADD.FTZ R5, R29, R0 ;  /* 0x000000001d057221 */ /* 0x008fce0000010000 */
[----:B------:R-:W3:Y:S01]  /*4ff0*/  MUFU.EX2 R50, R50 ;  /* 0x0000003200327308 */ /* 0x000ee20000000800 */
[----:B-1----:R-:W-:Y:S01]  /*5000*/  FADD.FTZ R0, R30, R5 ;  /* 0x000000051e007221 */ /* 0x002fe20000010000 */
[----:B------:R-:W-:Y:S02]  /*5010*/  F2FP.BF16.F32.PACK_AB R5, R20, R3 ;  /* 0x000000031405723e */ /* 0x000fe400000010ff */
[----:B------:R-:W-:-:S04]  /*5020*/  F2FP.BF16.F32.PACK_AB R9, R30, R29 ;  /* 0x0000001d1e09723e */ /* 0x000fc800000010ff */
[----:B------:R-:W0:Y:S01]  /*5030*/  MUFU.EX2 R32, R32 ;  /* 0x0000002000207308 */ /* 0x000e220000000800 */
[----:B--2---:R-:W-:-:S07]  /*5040*/  FADD.FTZ R3, R33, R0 ;  /* 0x0000000021037221 */ /* 0x004fce0000010000 */
[----:B------:R-:W1:Y:S01]  /*5050*/  MUFU.EX2 R35, R35 ;  /* 0x0000002300237308 */ /* 0x000e620000000800 */
[----:B---3--:R-:W-:Y:S01]  /*5060*/  FADD.FTZ R2, R50, R7 ;  /* 0x0000000732027221 */ /* 0x008fe20000010000 */
[----:B------:R-:W-:Y:S02]  /*5070*/  F2FP.BF16.F32.PACK_AB R7, R78, R21 ;  /* 0x000000154e07723e */ /* 0x000fe400000010ff */
[----:B------:R-:W-:-:S03]  /*5080*/  F2FP.BF16.F32.PACK_AB R10, R50, R47 ;  /* 0x0000002f320a723e */ /* 0x000fc600000010ff */
[----:B------:R2:W-:Y:S01]  /*5090*/  STSM.16.M88.4 [R18], R4 ;  /* 0x0000000412007844 */ /* 0x0005e20000000200 */
[----:B------:R-:W3:Y:S01]  /*50a0*/  MUFU.EX2 R48, R48 ;  /* 0x0000003000307308 */ /* 0x000ee20000000800 */
[C---:B0-----:R-:W-:Y:S01]  /*50b0*/  FADD.FTZ R12, R32.reuse, R3 ;  /* 0x00000003200c7221 */ /* 0x041fe20000010000 */
[----:B------:R-:W-:Y:S01]  /*50c0*/  FADD.FTZ R3, R45, R2 ;  /* 0x000000022d037221 */ /* 0x000fe20000010000 */
[----:B------:R-:W-:Y:S01]  /*50d0*/  F2FP.BF16.F32.PACK_AB R11, R32, R33 ;  /* 0x00000021200b723e */ /* 0x000fe200000010ff */
[----:B------:R-:W-:Y:S04]  /*50e0*/  STSM.16.M88.4 [R17+0x27800], R24 ;  /* 0x0278001811007844 */ /* 0x000fe80000000200 */
[----:B------:R-:W0:Y:S01]  /*50f0*/  MUFU.EX2 R34, R34 ;  /* 0x0000002200227308 */ /* 0x000e220000000800 */
[----:B-1----:R-:W-:Y:S01]  /*5100*/  FADD.FTZ R13, R35, R12 ;  /* 0x0000000c230d7221 */ /* 0x002fe20000010000 */
[----:B------:R-:W-:Y:S06]  /*5110*/  STSM.16.M88.4 [R136], R8 ;  /* 0x0000000888007844 */ /* 0x000fec0000000200 */
[----:B------:R-:W1:Y:S01]  /*5120*/  MUFU.EX2 R49, R49 ;  /* 0x0000003100317308 */ /* 0x000e620000000800 */
[C---:B---3--:R-:W-:Y:S01]  /*5130*/  FADD.FTZ R2, R48.reuse, R3 ;  /* 0x0000000330027221 */ /* 0x048fe20000010000 */
[----:B------:R-:W-:-:S06]  /*5140*/  F2FP.BF16.F32.PACK_AB R12, R48, R45 ;  /* 0x0000002d300c723e */ /* 0x000fcc00000010ff */
[----:B------:R-:W3:Y:S01]  /*5150*/  MUFU.EX2 R58, R58 ;  /* 0x0000003a003a7308 */ /* 0x000ee20000000800 */
[----:B0-----:R-:W-:-:S07]  /*5160*/  FADD.FTZ R13, R34, R13 ;  /* 0x0000000d220d7221 */ /* 0x001fce0000010000 */
[----:B------:R-:W0:Y:S01]  /*5170*/  MUFU.EX2 R52, R52 ;  /* 0x0000003400347308 */ /* 0x000e220000000800 */
[----:B-1----:R-:W-:-:S07]  /*5180*/  FADD.FTZ R3, R49, R2 ;  /* 0x0000000231037221 */ /* 0x002fce0000010000 */
[----:B------:R-:W1:Y:S01]  /*5190*/  MUFU.EX2 R31, R60 ;  /* 0x0000003c001f7308 */ /* 0x000e620000000800 */
[----:B---3--:R-:W-:Y:S01]  /*51a0*/  FADD.FTZ R2, R58, R13 ;  /* 0x0000000d3a027221 */ /* 0x008fe20000010000 */
[----:B------:R-:W-:-:S06]  /*51b0*/  F2FP.BF16.F32.PACK_AB R13, R34, R35 ;  /* 0x00000023220d723e */ /* 0x000fcc00000010ff */
[----:B------:R-:W-:Y:S01]  /*51c0*/  MUFU.EX2 R44, R44 ;  /* 0x0000002c002c7308 */ /* 0x000fe20000000800 */
[C---:B0-----:R-:W-:Y:S01]  /*51d0*/  F2FP.BF16.F32.PACK_AB R14, R52.reuse, R49 ;  /* 0x00000031340e723e */ /* 0x041fe200000010ff */
[----:B------:R-:W-:-:S06]  /*51e0*/  FADD.FTZ R3, R52, R3 ;  /* 0x0000000334037221 */ /* 0x000fcc0000010000 */
[----:B------:R-:W2:Y:S01]  /*51f0*/  MUFU.EX2 R43, R43 ;  /* 0x0000002b002b7308 */ /* 0x000ea20000000800 */
[C---:B-1----:R-:W-:Y:S01]  /*5200*/  F2FP.BF16.F32.PACK_AB R15, R31.reuse, R58 ;  /* 0x0000003a1f0f723e */ /* 0x042fe200000010ff */
[----:B------:R-:W-:-:S04]  /*5210*/  FADD.FTZ R2, R31, R2 ;  /* 0x000000021f027221 */ /* 0x000fc80000010000 */
[----:B------:R-:W-:Y:S02]  /*5220*/  STSM.16.M88.4 [R22+0x6000], R12 ;  /* 0x0060000c16007844 */ /* 0x000fe40000000200 */
[----:B------:R-:W-:Y:S08]  /*5230*/  MUFU.EX2 R42, R42 ;  /* 0x0000002a002a7308 */ /* 0x000ff00000000800 */
[----:B------:R-:W0:Y:S01]  /*5240*/  MUFU.EX2 R51, R51 ;  /* 0x0000003300337308 */ /* 0x000e220000000800 */
[----:B--2---:R-:W-:Y:S01]  /*5250*/  F2FP.BF16.F32.PACK_AB R4, R43, R44 ;  /* 0x0000002c2b04723e */ /* 0x004fe200000010ff */
[----:B------:R-:W-:-:S04]  /*5260*/  FADD.FTZ R44, R44, R3 ;  /* 0x000000032c2c7221 */ /* 0x000fc80000010000 */
[----:B------:R-:W-:Y:S02]  /*5270*/  FADD.FTZ R43, R43, R44 ;  /* 0x0000002c2b2b7221 */ /* 0x000fe40000010000 */
[----:B------:R-:W-:Y:S08]  /*5280*/  MUFU.EX2 R57, R57 ;  /* 0x0000003900397308 */ /* 0x000ff00000000800 */
[----:B------:R-:W1:Y:S01]  /*5290*/  MUFU.EX2 R74, R74 ;  /* 0x0000004a004a7308 */ /* 0x000e620000000800 */
[----:B0-----:R-:W-:-:S07]  /*52a0*/  F2FP.BF16.F32.PACK_AB R6, R51, R42 ;  /* 0x0000002a3306723e */ /* 0x001fce00000010ff */
[----:B------:R-:W-:Y:S08]  /*52b0*/  MUFU.EX2 R55, R55 ;  /* 0x0000003700377308 */ /* 0x000ff00000000800 */
[----:B------:R-:W0:Y:S01]  /*52c0*/  MUFU.EX2 R0, R53 ;  /* 0x0000003500007308 */ /* 0x000e220000000800 */
[----:B-1----:R-:W-:Y:S01]  /*52d0*/  F2FP.BF16.F32.PACK_AB R5, R74, R57 ;  /* 0x000000394a05723e */ /* 0x002fe200000010ff */
[----:B------:R-:W-:Y:S01]  /*52e0*/  FADD.FTZ R57, R57, R2 ;  /* 0x0000000239397221 */ /* 0x000fe20000010000 */
[----:B------:R-:W-:-:S03]  /*52f0*/  FADD.FTZ R2, R42, R43 ;  /* 0x0000002b2a027221 */ /* 0x000fc60000010000 */
[----:B------:R-:W-:Y:S01]  /*5300*/  FADD.FTZ R74, R74, R57 ;  /* 0x000000394a4a7221 */ /* 0x000fe20000010000 */
[----:B------:R-:W-:Y:S01]  /*5310*/  FADD.FTZ R2, R51, R2 ;  /* 0x0000000233027221 */ /* 0x000fe20000010000 */
[----:B0-----:R-:W-:Y:S02]  /*5320*/  F2FP.BF16.F32.PACK_AB R7, R0, R55 ;  /* 0x000000370007723e */ /* 0x001fe400000010ff */
[----:B------:R-:W-:-:S03]  /*5330*/  FADD.FTZ R55, R55, R74 ;  /* 0x0000004a37377221 */ /* 0x000fc60000010000 */
[----:B------:R0:W-:Y:S01]  /*5340*/  STSM.16.M88.4 [R18+0x6000], R4 ;  /* 0x0060000412007844 */ /* 0x0001e20000000200 */
[----:B------:R-:W-:Y:S01]  /*5350*/  FADD.FTZ R0, R0, R55 ;  /* 0x0000003700007221 */ /* 0x000fe20000010000 */
[----:B------:R1:W-:Y:S06]  /*5360*/  MEMBAR.ALL.CTA ;  /* 0x0000000000007992 */ /* 0x0003ec0000008000 */
[----:B-1----:R-:W1:Y:S01]  /*5370*/  FENCE.VIEW.ASYNC.S ;  /* 0x00000000000073c6 */ /* 0x002e620000000000 */
[----:B0-----:R-:W-:Y:S01]  /*5380*/  VIADD R7, R88, 0xfffffffe ;  /* 0xfffffffe58077836 */ /* 0x001fe20000000000 */
[----:B-1----:R-:W-:Y:S01]  /*5390*/  NOP ;  /* 0x0000000000007918 */ /* 0x002fe20000000000 */
[----:B------:R-:W-:Y:S05]  /*53a0*/  @P1 BRA `(.L_x_10828) ;  /* 0x00000000004c1947 */ /* 0x000fea0003800000 */
        /* <DEDUP_REMOVED lines=11> */
.L_x_10829:
[----:B------:R-:W-:Y:S02]  /*5460*/  ULDC UR18, c[0x0][0x9e4] ;  /* 0x0002790000127ab9 */ /* 0x000fe40000000800 */
[----:B------:R-:W-:-:S11]  /*5470*/  UISETP.NE.AND UP0, UPT, UR18, 0x1, UPT ;  /* 0x000000011200788c */ /* 0x000fd6000bf05270 */
[----:B------:R-:W-:Y:S02]  /*5480*/  @UP0 ULDC.64 UR6, c[0x0][0x9e8] ;  /* 0x00027a0000060ab9 */ /* 0x000fe40000000a00 */
[----:B------:R-:W-:-:S04]  /*5490*/  UIMAD.WIDE.U32 UR10, UR15, UR6, URZ ;  /* 0x000000060f0a72a5 */ /* 0x000fc8000f8e003f */
[----:B------:R-:W-:-:S12]  /*54a0*/  @UP0 USHF.R.U32.HI UR15, URZ, UR7, UR11 ;  /* 0x000000073f0f0299 */ /* 0x000fd8000801160b */
.L_x_10830:
[----:B------:R-:W-:-:S04]  /*54b0*/  UIMAD UR15, UR15, UR18, UR18 ;  /* 0x000000120f0f72a4 */ /* 0x000fc8000f8e0212 */
[----:B------:R-:W-:-:S04]  /*54c0*/  UISETP.LT.AND UP0, UPT, UR14, UR15, UPT ;  /* 0x0000000f0e00728c */ /* 0x000fc8000bf01270 */
[----:B------:R-:W-:-:S12]  /*54d0*/  USEL UR14, UR14, UR15, UP0 ;  /* 0x0000000f0e0e7287 */ /* 0x000fd80008000000 */
.L_x_10828:
        /* <DEDUP_REMOVED lines=37> */
[----:B------:R-:W-:Y:S01]  /*5730*/  IMAD.MOV.U32 R135, RZ, RZ, RZ ;  /* 0x000000ffff877224 */ /* 0x000fe200078e00ff */
[----:B------:R-:W-:Y:S01]  /*5740*/  ULDC UR35, c[0x0][0x9dc] ;  /* 0x0002770000237ab9 */ /* 0x000fe20000000800 */
[----:B------:R-:W-:Y:S01]  /*5750*/  ULDC UR56, c[0x0][0x9d8] ;  /* 0x0002760000387ab9 */ /* 0x000fe20000000800 */
[----:B------:R-:W-:Y:S01]  /*5760*/  ULDC UR33, c[0x0][0x988] ;  /* 0x0002620000217ab9 */ /* 0x000fe20000000800 */
[----:B------:R-:W-:-:S05]  /*5770*/  ULDC UR55, c[0x0][0x9e0] ;  /* 0x0002780000377ab9 */ /* 0x000fca0000000800 */
.L_x_10850:
[----:B------:R-:W-:Y:S01]  /*5780*/  ISETP.NE.AND P2, PT, RZ, UR43, PT ;  /* 0x0000002bff007c0c */ /* 0x000fe2000bf45270 */
[----:B------:R-:W-:-:S04]  /*5790*/  UISETP.NE.AND UP0, UPT, UR58, 0x1, UPT ;  /* 0x000000013a00788c */ /* 0x000fc8000bf05270 */
[----:B------:R-:W-:-:S04]  /*57a0*/  USEL UR47, URZ, 0x1, UP0 ;  /* 0x000000013f2f7887 */ /* 0x000fc80008000000 */
[----:B------:R-:W-:-:S04]  /*57b0*/  ULOP3.LUT UR47, UR28, UR47, URZ, 0x3c, !UPT ;  /* 0x0000002f1c2f7292 */ /* 0x000fc8000f8e3c3f */
[----:B------:R-:W-:Y:S08]  /*57c0*/  @P2 BRA `(.L_x_10832) ;  /* 0x0000000000382947 */ /* 0x000ff00003800000 */
[----:B------:R-:W-:Y:S05]  /*57d0*/  @!P0 BRA `(.L_x_10833) ;  /* 0x0000000000048947 */ /* 0x000fea0003800000 */
[----:B------:R-:W-:Y:S01]  /*57e0*/  BPT.TRAP 0x1 ;  /* 0x000000040000795c */ /* 0x000fe20000300000 */
.L_x_10833:
        /* <DEDUP_REMOVED lines=9> */
.L_x_10834:
[----:B-1----:R-:W-:Y:S05]  /*5880*/  @P1 BRA `(.L_x_10832) ;  /* 0x0000000000081947 */ /* 0x002fea0003800000 */
[----:B------:R-:W1:Y:S02]  /*5890*/  SYNCS.PHASECHK.TRANS64.TRYWAIT P1, [UR6+0x2d830], R6 ;  /* 0x02d83006ff0075a7 */ /* 0x000e640008020146 */
[----:B-1----:R-:W-:Y:S05]  /*58a0*/  @!P1 BRA `(.L_x_10835) ;  /* 0x0000010400c49947 */ /* 0x002fea0003800000 */
.L_x_10832:
[----:B-1----:R-:W1:Y:S01]  /*58b0*/  S2R R7, SR_TID.X ;  /* 0x0000000000077919 */ /* 0x002e620000002100 */
        /* <DEDUP_REMOVED lines=15> */
[----:B-1----:R-:W-:-:S05]  /*59b0*/  SHF.R.U32.HI R7, RZ, 0x7, R7 ;  /* 0x00000007ff077819 */ /* 0x002fca0000011607 */
[----:B0-----:R-:W-:-:S05]  /*59c0*/  VIADD R6, R7, 0x8 ;  /* 0x0000000807067836 */ /* 0x001fca0000000000 */
        /* <DEDUP_REMOVED lines=22> */
.L_x_10837:
[----:B------:R-:W-:Y:S01]  /*5b30*/  ULEA UR6, UR58, UR40, 0x3 ;  /* 0x000000283a067291 */ /* 0x000fe2000f8e183f */
[----:B------:R-:W-:-:S05]  /*5b40*/  IMAD.U32 R6, RZ, RZ, UR28 ;  /* 0x0000001cff067e24 */ /* 0x000fca000f8e00ff */
[----:B------:R-:W-:-:S04]  /*5b50*/  SHF.L.U32 R6, R6, 0x1f, RZ ;  /* 0x0000001f06067819 */ /* 0x000fc800000006ff */
[----:B------:R0:W1:Y:S01]  /*5b60*/  SYNCS.PHASECHK.TRANS64.TRYWAIT P1, [UR6+0x2d850], R6 ;  /* 0x02d85006ff0075a7 */ /* 0x0000620008020146 */
[----:B------:R-:W-:Y:S05]  /*5b70*/  @!P0 BRA `(.L_x_10838) ;  /* 0x0000000000048947 */ /* 0x000fea0003800000 */
[----:B------:R-:W-:Y:S01]  /*5b80*/  BPT.TRAP 0x1 ;  /* 0x000000040000795c */ /* 0x000fe20000300000 */
.L_x_10838:
[----:B-1----:R-:W-:Y:S05]  /*5b90*/  @P1 BRA `(.L_x_10836) ;  /* 0x0000000000081947 */ /* 0x002fea0003800000 */
[----:B------:R-:W1:Y:S02]  /*5ba0*/  SYNCS.PHASECHK.TRANS64.TRYWAIT P1, [UR6+0x2d850], R6 ;  /* 0x02d85006ff0075a7 */ /* 0x000e640008020146 */
[----:B-1----:R-:W-:Y:S05]  /*5bb0*/  @!P1 BRA `(.L_x_10839) ;  /* 0x0000010400189947 */ /* 0x002fea0003800000 */
.L_x_10836:
[----:B------:R-:W-:Y:S01]  /*5bc0*/  UIADD3 UR6, UR40, 0x400, URZ ;  /* 0x0000040028067890 */ /* 0x000fe2000fffe03f */
[----:B------:R-:W-:Y:S01]  /*5bd0*/  WARPGROUP.ARRIVE ;  /* 0x00000000000079c5 */ /* 0x000fe20000000000 */
[----:B------:R-:W-:-:S05]  /*5be0*/  ULEA UR7, UR54, UR40, 0xd ;  /* 0x0000002836077291 */ /* 0x000fca000f8e683f */
[----:B------:R-:W1:Y:S01]  /*5bf0*/  S2R R8, SR_TID.X ;  /* 0x0000000000087919 */ /* 0x000e620000002100 */
[----:B------:R-:W-:Y:S02]  /*5c00*/  USHF.R.U32.HI UR6, URZ, 0x4, UR6 ;  /* 0x000000043f067899 */ /* 0x000fe40008011606 */
[----:B------:R-:W-:Y:S02]  /*5c10*/  UIADD3 UR7, UR7, 0x21800, URZ ;  /* 0x0002180007077890 */ /* 0x000fe4000fffe03f */
[----:B------:R-:W-:Y:S02]  /*5c20*/  ULOP3.LUT UR6, UR6, 0x3fff, URZ, 0xc0, !UPT ;  /* 0x00003fff06067892 */ /* 0x000fe4000f8ec03f */
[----:B------:R-:W-:Y:S02]  /*5c30*/  USHF.R.U32.HI UR7, URZ, 0x4, UR7 ;  /* 0x000000043f077899 */ /* 0x000fe40008011607 */
[----:B------:R-:W-:Y:S02]  /*5c40*/  ULOP3.LUT UR10, UR6, 0x2000000, URZ, 0xfc, !UPT ;  /* 0x02000000060a7892 */ /* 0x000fe4000f8efc3f */
[----:B------:R-:W-:-:S02]  /*5c50*/  ULOP3.LUT UR6, UR7, 0x3fff, URZ, 0xc0, !UPT ;  /* 0x00003fff07067892 */ /* 0x000fc4000f8ec03f */
[----:B------:R-:W-:Y:S02]  /*5c60*/  UIMAD UR7, UR58, 0x600, UR10 ;  /* 0x000006003a0778a4 */ /* 0x000fe4000f8e020a */
[----:B------:R-:W-:Y:S01]  /*5c70*/  ULOP3.LUT UR6, UR6, 0x10000, URZ, 0xfc, !UPT ;  /* 0x0001000006067892 */ /* 0x000fe2000f8efc3f */
[----:B------:R-:W-:Y:S01]  /*5c80*/  UMOV UR31, 0x80000020 ;  /* 0x80000020001f7882 */ /* 0x000fe20000000000 */
[----:B------:R-:W-:-:S03]  /*5c90*/  UMOV UR29, 0x40000040 ;  /* 0x40000040001d7882 */ /* 0x000fc60000000000 */
        /* <DEDUP_REMOVED lines=60> */
.L_x_10840:
[----:B------:R-:W-:Y:S01]  /*6060*/  UISETP.NE.AND UP1, UPT, UR51, URZ, UPT ;  /* 0x0000003f3300728c */ /* 0x000fe2000bf25270 */
[----:B------:R-:W-:Y:S01]  /*6070*/  FMUL.FTZ R11, R30, UR56 ;  /* 0x000000381e0b7c20 */ /* 0x000fe20008410000 */
[----:B------:R-:W-:Y:S01]  /*6080*/  FMUL.FTZ R30, R41, UR56 ;  /* 0x00000038291e7c20 */ /* 0x000fe20008410000 */
[----:B------:R-:W-:Y:S01]  /*6090*/  FMUL.FTZ R41, R54, UR56 ;  /* 0x0000003836297c20 */ /* 0x000fe20008410000 */
[----:B------:R-:W-:Y:S01]  /*60a0*/  FMUL.FTZ R54, R64, UR56 ;  /* 0x0000003840367c20 */ /* 0x000fe20008410000 */
[----:B------:R-:W-:Y:S01]  /*60b0*/  FMUL.FTZ R64, R73, UR56 ;  /* 0x0000003849407c20 */ /* 0x000fe20008410000 */
[----:B------:R-:W-:Y:S01]  /*60c0*/  PLOP3.LUT P1, PT, PT, PT, UP1, 0x80, 0x0 ;  /* 0x000000000000781c */ /* 0x000fe20003f2f018 */
[----:B------:R-:W-:Y:S01]  /*60d0*/  FMUL.FTZ R73, R83, UR56 ;  /* 0x0000003853497c20 */ /* 0x000fe20008410000 */
[----:B------:R-:W-:Y:S01]  /*60e0*/  PLOP3.LUT P2, PT, PT, PT, UP1, 0x80, 0x0 ;  /* 0x000000000000781c */ /* 0x000fe20003f4f018 */
[----:B------:R-:W-:Y:S02]  /*60f0*/  VIADD R83, R137, UR39 ;  /* 0x0000002789537c36 */ /* 0x000fe40008000000 */
[----:B------:R-:W-:Y:S01]  /*6100*/  FMUL.FTZ R10, R28, UR56 ;  /* 0x000000381c0a7c20 */ /* 0x000fe20008410000 */
[----:B------:R-:W-:Y:S01]  /*6110*/  FMUL.FTZ R28, R40, UR56 ;  /* 0x00000038281c7c20 */ /* 0x000fe20008410000 */
[----:B------:R-:W-:Y:S01]  /*6120*/  @UP1 ULDC UR7, c[0x0][0x44c] ;  /* 0x0001130000071ab9 */ /* 0x000fe20000000800 */
[----:B------:R-:W1:Y:S01]  /*6130*/  LDC R141, c[0x0][0x2f0] ;  /* 0x0000bc00ff8d7b82 */ /* 0x000e620000000800 */
[----:B------:R-:W-:Y:S01]  /*6140*/  FMUL.FTZ R40, R52, UR56 ;  /* 0x0000003834287c20 */ /* 0x000fe20008410000 */
[----:B------:R-:W-:Y:S01]  /*6150*/  FMUL.FTZ R13, R31, UR56 ;  /* 0x000000381f0d7c20 */ /* 0x000fe20008410000 */
[----:B------:R-:W-:Y:S01]  /*6160*/  FMUL.FTZ R9, R27, UR56 ;  /* 0x000000381b097c20 */ /* 0x000fe20008410000 */
[----:B------:R-:W-:Y:S01]  /*6170*/  FMUL.FTZ R31, R43, UR56 ;  /* 0x000000382b1f7c20 */ /* 0x000fe20008410000 */
[----:B------:R-:W-:Y:S01]  /*6180*/  FMUL.FTZ R27, R39, UR56 ;  /* 0x00000038271b7c20 */ /* 0x000fe20008410000 */
[----:B------:R-:W-:Y:S01]  /*6190*/  @P1 IMAD.HI.U32 R52, R83, UR7, RZ ;  /* 0x0000000753341c27 */ /* 0x000fe2000f8e00ff */
[----:B------:R-:W-:Y:S01]  /*61a0*/  @UP1 ULDC UR7, c[0x0][0x450] ;  /* 0x0001140000071ab9 */ /* 0x000fe20000000800 */
[----:B------:R-:W2:Y:S02]  /*61b0*/  LDC R143, c[0x0][0x288] ;  /* 0x0000a200ff8f7b82 */ /* 0x000ea40000000800 */
[----:B------:R-:W-:Y:S01]  /*61c0*/  FMUL.FTZ R43, R55, UR56 ;  /* 0x00000038372b7c20 */ /* 0x000fe20008410000 */
[----:B------:R-:W-:Y:S01]  /*61d0*/  FMUL.FTZ R39, R51, UR56 ;  /* 0x0000003833277c20 */ /* 0x000fe20008410000 */
[----:B------:R-:W-:Y:S01]  /*61e0*/  @P2 SHF.R.U32.HI R83, RZ, UR7, R52 ;  /* 0x00000007ff532c19 */ /* 0x000fe20008011634 */
[----:B------:R-:W-:Y:S01]  /*61f0*/  FMUL.FTZ R55, R66, UR56 ;  /* 0x0000003842377c20 */ /* 0x000fe20008410000 */
[----:B------:R-:W-:Y:S01]  /*6200*/  ULEA UR6, UR46, UR40, 0x3 ;  /* 0x000000282e067291 */ /* 0x000fe2000f8e183f */
[----:B------:R-:W-:Y:S01]  /*6210*/  FMUL.FTZ R51, R63, UR56 ;  /* 0x000000383f337c20 */ /* 0x000fe20008410000 */
[----:B------:R-:W-:Y:S01]  /*6220*/  FMUL.FTZ R66, R76, UR56 ;  /* 0x000000384c427c20 */ /* 0x000fe20008410000 */
[----:B------:R-:W-:Y:S01]  /*6230*/  FMUL.FTZ R63, R74, UR56 ;  /* 0x000000384a3f7c20 */ /* 0x000fe20008410000 */
[----:B------:R-:W-:-:S02]  /*6240*/  IMAD.SHL.U32 R76, R3, 0x80, RZ ;  /* 0x00000080034c7824 */ /* 0x000fc400078e00ff */
[----:B------:R-:W-:Y:S01]  /*6250*/  FMUL.FTZ R74, R84, UR56 ;  /* 0x00000038544a7c20 */ /* 0x000fe20008410000 */
[----:B------:R-:W-:Y:S01]  /*6260*/  FMUL.FTZ R12, R29, UR56 ;  /* 0x000000381d0c7c20 */ /* 0x000fe20008410000 */
[----:B------:R-:W-:Y:S01]  /*6270*/  UIADD3 UR6, UR6, 0x2d840, URZ ;  /* 0x0002d84006067890 */ /* 0x000fe2000fffe03f */
[----:B------:R-:W3:Y:S01]  /*6280*/  SHFL.IDX PT, R84, R83, RZ, 0x1c1f ;  /* 0x001c1fff53547589 */ /* 0x000ee200000e0000 */
[----:B0-----:R-:W-:Y:S01]  /*6290*/  FMUL.FTZ R6, R24, UR56 ;  /* 0x0000003818067c20 */ /* 0x001fe20008410000 */
        /* <DEDUP_REMOVED lines=47> */
[----:B------:R-:W0:Y:S01]  /*6590*/  MUFU.TANH R6, R6 ;  /* 0x0000000600067308 */ /* 0x000e220000002400 */
[----:B------:R-:W-:Y:S01]  /*65a0*/  SYNCS.ARRIVE.TRANS64.RED.A1T0 RZ, [UR6], RZ ;  /* 0x000000ffffff79a7 */ /* 0x000fe20008100406 */
[----:B-1----:R-:W-:Y:S01]  /*65b0*/  IMAD R52, R141, UR44, R52 ;  /* 0x0000002c8d347c24 */ /* 0x002fe2000f8e0234 */
[----:B------:R-:W-:-:S03]  /*65c0*/  ULOP3.LUT UR6, URZ, UR35, URZ, 0x33, !UPT ;  /* 0x000000233f067292 */ /* 0x000fc6000f8e333f */
[----:B--2---:R-:W-:Y:S02]  /*65d0*/  IMAD.IADD R52, R52, 0x1, -R143 ;  /* 0x0000000134347824 */ /* 0x004fe400078e0a8f */
[----:B------:R-:W1:Y:S02]  /*65e0*/  MUFU.TANH R8, R8 ;  /* 0x0000000800087308 */ /* 0x000e640000002400 */
[C---:B------:R-:W-:Y:S02]  /*65f0*/  VIADD R82, R52.reuse, UR55 ;  /* 0x0000003734527c36 */ /* 0x040fe40008000000 */
[----:B------:R-:W-:Y:S02]  /*6600*/  VIADD R81, R52, UR6 ;  /* 0x0000000634517c36 */ /* 0x000fe40008000000 */
[----:B---3--:R-:W-:Y:S02]  /*6610*/  IMAD.IADD R80, R82, 0x1, R84 ;  /* 0x0000000152507824 */ /* 0x008fe400078e0254 */
[----:B------:R-:W2:Y:S01]  /*6620*/  MUFU.TANH R7, R7 ;  /* 0x0000000700077308 */ /* 0x000ea20000002400 */
        /* <DEDUP_REMOVED lines=76> */
.L_x_10843:
[----:B------:R-:W-:-:S05]  /*6af0*/  IMAD.U32 R85, RZ, RZ, UR34 ;  /* 0x00000022ff557e24 */ /* 0x000fca000f8e00ff */
[----:B------:R-:W-:-:S13]  /*6b00*/  ISETP.NE.AND P1, PT, R85, 0x1, PT ;  /* 0x000000015500780c */ /* 0x000fda0003f25270 */
[----:B------:R-:W1:Y:S02]  /*6b10*/  @P1 LDC.64 R52, c[0x0][0x9e8] ;  /* 0x00027a00ff341b82 */ /* 0x000e640000000a00 */
[----:B-1----:R-:W-:-:S05]  /*6b20*/  @P1 IMAD.HI.U32 R52, R87, R52, RZ ;  /* 0x0000003457341227 */ /* 0x002fca00078e00ff */
[----:B------:R-:W-:-:S07]  /*6b30*/  @P1 SHF.R.U32.HI R87, RZ, R53, R52 ;  /* 0x00000035ff571219 */ /* 0x000fce0000011634 */
.L_x_10844:
[----:B------:R-:W-:Y:S05]  /*6b40*/  BSYNC B0 ;  /* 0x0000000000007941 */ /* 0x000fea0003800000 */
.L_x_10842:
[----:B------:R-:W-:-:S04]  /*6b50*/  IMAD R87, R87, R85, -R76 ;  /* 0x0000005557577224 */ /* 0x000fc800078e0a4c */
[----:B------:R-:W-:-:S05]  /*6b60*/  IMAD R52, R16, -0x2, R87 ;  /* 0xfffffffe10347824 */ /* 0x000fca00078e0257 */
[----:B------:R-:W-:Y:S02]  /*6b70*/  VIADDMNMX R80, R52, R85, R80, PT ;  /* 0x0000005534507246 */ /* 0x000fe40003800150 */
[----:B------:R-:W-:-:S07]  /*6b80*/  VIMNMX R79, R79, R52, !PT ;  /* 0x000000344f4f7248 */ /* 0x000fce0007fe0100 */
.L_x_10841:
[----:B------:R-:W-:Y:S01]  /*6b90*/  ISETP.GT.AND P1, PT, R3, -0x1, PT ;  /* 0xffffffff0300780c */ /* 0x000fe20003f24270 */
[----:B------:R-:W1:Y:S01]  /*6ba0*/  SHFL.IDX PT, R52, R83, 0x1, 0x1c1f ;  /* 0x003c1f0053347f89 */ /* 0x000e6200000e0000 */
[----:B------:R-:W-:Y:S02]  /*6bb0*/  UISETP.NE.AND UP0, UPT, UR50, URZ, UPT ;  /* 0x0000003f3200728c */ /* 0x000fe4000bf05270 */
[C---:B------:R-:W-:Y:S02]  /*6bc0*/  ISETP.GT.AND P3, PT, R79.reuse, 0x8, P1 ;  /* 0x000000084f00780c */ /* 0x040fe40000f64270 */
[C---:B------:R-:W-:Y:S02]  /*6bd0*/  ISETP.GT.AND P6, PT, R79.reuse, RZ, P1 ;  /* 0x000000ff4f00720c */ /* 0x040fe40000fc4270 */
[----:B------:R-:W-:Y:S02]  /*6be0*/  ISETP.LT.OR P3, PT, R80, 0x9, P3 ;  /* 0x000000095000780c */ /* 0x000fe40001f61670 */
[----:B------:R-:W-:-:S02]  /*6bf0*/  ISETP.GT.AND P2, PT, R79, 0x1, P1 ;  /* 0x000000014f00780c */ /* 0x000fc40000f44270 */
[----:B------:R-:W-:Y:S02]  /*6c00*/  FSEL R10, R10, -INF , !P3 ;  /* 0xff8000000a0a7808 */ /* 0x000fe40005800000 */
[----:B------:R-:W-:Y:S02]  /*6c10*/  ISETP.GT.AND P3, PT, R79, 0x19, P1 ;  /* 0x000000194f00780c */ /* 0x000fe40000f64270 */
[C---:B------:R-:W-:Y:S02]  /*6c20*/  ISETP.LT.OR P6, PT, R80.reuse, 0x1, P6 ;  /* 0x000000015000780c */ /* 0x040fe400037c1670 */
[C---:B------:R-:W-:Y:S02]  /*6c30*/  ISETP.LT.OR P2, PT, R80.reuse, 0x2, P2 ;  /* 0x000000025000780c */ /* 0x040fe40001741670 */
[----:B------:R-:W-:Y:S02]  /*6c40*/  ISETP.LT.OR P3, PT, R80, 0x1a, P3 ;  /* 0x0000001a5000780c */ /* 0x000fe40001f61670 */
[----:B0-----:R-:W-:-:S02]  /*6c50*/  FSEL R6, R6, -INF , !P6 ;  /* 0xff80000006067808 */ /* 0x001fc40007000000 */
[----:B------:R-:W-:Y:S01]  /*6c60*/  FSEL R8, R8, -INF , !P2 ;  /* 0xff80000008087808 */ /* 0x000fe20005000000 */
[--C-:B-1----:R-:W-:Y:S01]  /*6c70*/  IMAD.IADD R82, R82, 0x1, R52.reuse ;  /* 0x0000000152527824 */ /* 0x102fe200078e0234 */
[----:B------:R-:W-:Y:S01]  /*6c80*/  ISETP.GT.AND P5, PT, R79, 0x9, P1 ;  /* 0x000000094f00780c */ /* 0x000fe20000fa4270 */
[----:B------:R-:W-:Y:S01]  /*6c90*/  IMAD.IADD R81, R81, 0x1, R52 ;  /* 0x0000000151517824 */ /* 0x000fe200078e0234 */
        /* <DEDUP_REMOVED lines=11> */
[----:B------:R-:W-:Y:S02]  /*6d50*/  FSEL R14, R14, -INF , !P4 ;  /* 0xff8000000e0e7808 */ /* 0x000fe40006000000 */
[----:B------:R-:W-:Y:S02]  /*6d60*/  FSEL R15, R15, -INF , !P6 ;  /* 0xff8000000f0f7808 */ /* 0x000fe40007000000 */
[----:B------:R-:W-:Y:S02]  /*6d70*/  FSEL R24, R24, -INF , !P2 ;  /* 0xff80000018187808 */ /* 0x000fe40005000000 */
[C---:B------:R-:W-:Y:S02]  /*6d80*/  ISETP.GT.AND P5, PT, R79.reuse, 0x20, P1 ;  /* 0x000000204f00780c */ /* 0x040fe40000fa4270 */
[----:B------:R-:W-:-:S02]  /*6d90*/  ISETP.GT.AND P4, PT, R79, 0x21, P1 ;  /* 0x000000214f00780c */ /* 0x000fc40000f84270 */
[C---:B------:R-:W-:Y:S02]  /*6da0*/  ISETP.GT.AND P6, PT, R79.reuse, 0x28, P1 ;  /* 0x000000284f00780c */ /* 0x040fe40000fc4270 */
        /* <DEDUP_REMOVED lines=82> */
.L_x_10847:
[----:B------:R-:W-:-:S05]  /*72d0*/  IMAD.U32 R80, RZ, RZ, UR34 ;  /* 0x00000022ff507e24 */ /* 0x000fca000f8e00ff */
[----:B------:R-:W-:-:S13]  /*72e0*/  ISETP.NE.AND P2, PT, R80, 0x1, PT ;  /* 0x000000015000780c */ /* 0x000fda0003f45270 */
[----:B------:R-:W0:Y:S02]  /*72f0*/  @P2 LDC.64 R52, c[0x0][0x9e8] ;  /* 0x00027a00ff342b82 */ /* 0x000e240000000a00 */
[----:B0-----:R-:W-:-:S05]  /*7300*/  @P2 IMAD.HI.U32 R52, R79, R52, RZ ;  /* 0x000000344f342227 */ /* 0x001fca00078e00ff */
[----:B------:R-:W-:-:S07]  /*7310*/  @P2 SHF.R.U32.HI R79, RZ, R53, R52 ;  /* 0x00000035ff4f2219 */ /* 0x000fce0000011634 */
.L_x_10848:
[----:B------:R-:W-:Y:S05]  /*7320*/  BSYNC B0 ;  /* 0x0000000000007941 */ /* 0x000fea0003800000 */
.L_x_10846:
[----:B------:R-:W-:-:S04]  /*7330*/  IMAD R79, R79, R80, -R76 ;  /* 0x000000504f4f7224 */ /* 0x000fc800078e0a4c */
[----:B------:R-:W-:-:S05]  /*7340*/  IMAD R79, R16, -0x2, R79 ;  /* 0xfffffffe104f7824 */ /* 0x000fca00078e024f */
[----:B------:R-:W-:Y:S02]  /*7350*/  VIADDMNMX R82, R79, R80, R82, PT ;  /* 0x000000504f527246 */ /* 0x000fe40003800152 */
[----:B------:R-:W-:-:S07]  /*7360*/  VIMNMX R81, R81, R79, !PT ;  /* 0x0000004f51517248 */ /* 0x000fce0007fe0100 */
.L_x_10845:
        /* <DEDUP_REMOVED lines=19> */
[C---:B------:R-:W-:Y:S02]  /*74a0*/  ISETP.GT.AND P5, PT, R81.reuse, 0x8, P1 ;  /* 0x000000085100780c */ /* 0x040fe40000fa4270 */
        /* <DEDUP_REMOVED lines=44> */
[----:B------:R-:W-:Y:S01]  /*7770*/  ISETP.GT.AND P2, PT, R81, 0x30, P1 ;  /* 0x000000305100780c */ /* 0x000fe20000f44270 */
[----:B------:R-:W0:Y:S01]  /*7780*/  SHFL.BFLY PT, R53, R52, 0x2, 0x1f ;  /* 0x0c401f0034357f89 */ /* 0x000e2200000e0000 */
[----:B------:R-:W-:-:S02]  /*7790*/  FSEL R33, R33, -INF , !P5 ;  /* 0xff80000021217808 */ /* 0x000fc40006800000 */
[C---:B------:R-:W-:Y:S02]  /*77a0*/  ISETP.LT.OR P3, PT, R82.reuse, 0x2a, P3 ;  /* 0x0000002a5200780c */ /* 0x040fe40001f61670 */
[----:B------:R-:W-:Y:S02]  /*77b0*/  ISETP.GT.AND P5, PT, R81, 0x31, P1 ;  /* 0x000000315100780c */ /* 0x000fe40000fa4270 */
[C---:B------:R-:W-:Y:S02]  /*77c0*/  ISETP.LT.OR P2, PT, R82.reuse, 0x31, P2 ;  /* 0x000000315200780c */ /* 0x040fe40001741670 */
[----:B------:R-:W-:Y:S02]  /*77d0*/  FSEL R35, R35, -INF , !P3 ;  /* 0xff80000023237808 */ /* 0x000fe40005800000 */
[----:B------:R-:W-:Y:S02]  /*77e0*/  FSEL R37, R37, -INF , !P2 ;  /* 0xff80000025257808 */ /* 0x000fe40005000000 */
[----:B------:R-:W-:-:S02]  /*77f0*/  ISETP.LT.OR P5, PT, R82, 0x32, P5 ;  /* 0x000000325200780c */ /* 0x000fc40002fa1670 */
[----:B------:R-:W-:Y:S02]  /*7800*/  ISETP.GT.AND P3, PT, R81, 0x39, P1 ;  /* 0x000000395100780c */ /* 0x000fe40000f64270 */
[----:B------:R-:W-:Y:S02]  /*7810*/  FSEL R39, R39, -INF , !P5 ;  /* 0xff80000027277808 */ /* 0x000fe40006800000 */
[C---:B------:R-:W-:Y:S02]  /*7820*/  ISETP.GT.AND P2, PT, R81.reuse, 0x40, P1 ;  /* 0x000000405100780c */ /* 0x040fe40000f44270 */
[----:B------:R-:W-:Y:S02]  /*7830*/  ISETP.LT.OR P3, PT, R82, 0x3a, P3 ;  /* 0x0000003a5200780c */ /* 0x000fe40001f61670 */
[----:B------:R-:W-:Y:S02]  /*7840*/  ISETP.GT.AND P5, PT, R81, 0x41, P1 ;  /* 0x000000415100780c */ /* 0x000fe40000fa4270 */
[----:B0-----:R-:W-:-:S02]  /*7850*/  FMNMX.FTZ R53, R52, R53, !PT ;  /* 0x0000003534357209 */ /* 0x001fc40007810000 */
[C---:B------:R-:W-:Y:S02]  /*7860*/  ISETP.LT.OR P2, PT, R82.reuse, 0x41, P2 ;  /* 0x000000415200780c */ /* 0x040fe40001741670 */
[----:B------:R-:W-:Y:S01]  /*7870*/  FSEL R43, R43, -INF , !P3 ;  /* 0xff8000002b2b7808 */ /* 0x000fe20005800000 */
[----:B------:R-:W0:Y:S01]  /*7880*/  SHFL.BFLY PT, R76, R53, 0x1, 0x1f ;  /* 0x0c201f00354c7f89 */ /* 0x000e2200000e0000 */
[----:B------:R-:W-:Y:S02]  /*7890*/  FSEL R45, R45, -INF , !P2 ;  /* 0xff8000002d2d7808 */ /* 0x000fe40005000000 */
[----:B------:R-:W-:Y:S02]  /*78a0*/  ISETP.LT.OR P5, PT, R82, 0x42, P5 ;  /* 0x000000425200780c */ /* 0x000fe40002fa1670 */
[----:B------:R-:W-:Y:S02]  /*78b0*/  ISETP.GT.AND P3, PT, R81, 0x49, P1 ;  /* 0x000000495100780c */ /* 0x000fe40000f64270 */
[----:B------:R-:W-:-:S02]  /*78c0*/  FSEL R47, R47, -INF , !P5 ;  /* 0xff8000002f2f7808 */ /* 0x000fc40006800000 */
[C---:B------:R-:W-:Y:S02]  /*78d0*/  ISETP.GT.AND P2, PT, R81.reuse, 0x50, P1 ;  /* 0x000000505100780c */ /* 0x040fe40000f44270 */
[C---:B------:R-:W-:Y:S02]  /*78e0*/  ISETP.LT.OR P3, PT, R82.reuse, 0x4a, P3 ;  /* 0x0000004a5200780c */ /* 0x040fe40001f61670 */
[----:B------:R-:W-:Y:S02]  /*78f0*/  ISETP.GT.AND P5, PT, R81, 0x51, P1 ;  /* 0x000000515100780c */ /* 0x000fe40000fa4270 */
[----:B------:R-:W-:Y:S02]  /*7900*/  ISETP.LT.OR P2, PT, R82, 0x51, P2 ;  /* 0x000000515200780c */ /* 0x000fe40001741670 */
[----:B------:R-:W-:Y:S02]  /*7910*/  FSEL R51, R51, -INF , !P3 ;  /* 0xff80000033337808 */ /* 0x000fe40005800000 */
[----:B------:R-:W-:-:S02]  /*7920*/  FSEL R55, R55, -INF , !P2 ;  /* 0xff80000037377808 */ /* 0x000fc40005000000 */
[----:B------:R-:W-:Y:S02]  /*7930*/  ISETP.LT.OR P5, PT, R82, 0x52, P5 ;  /* 0x000000525200780c */ /* 0x000fe40002fa1670 */
[----:B------:R-:W-:Y:S02]  /*7940*/  ISETP.GT.AND P3, PT, R81, 0x59, P1 ;  /* 0x000000595100780c */ /* 0x000fe40000f64270 */
[----:B0-----:R-:W-:Y:S02]  /*7950*/  FMNMX.FTZ R76, R53, R76, !PT ;  /* 0x0000004c354c7209 */ /* 0x001fe40007810000 */
[----:B------:R-:W-:Y:S02]  /*7960*/  FSEL R57, R57, -INF , !P5 ;  /* 0xff80000039397808 */ /* 0x000fe40006800000 */
[C---:B------:R-:W-:Y:S01]  /*7970*/  FSETP.NEU.FTZ.AND P6, PT, R76.reuse, -INF , PT ;  /* 0xff8000004c00780b */ /* 0x040fe20003fdd000 */
[----:B------:R-:W-:Y:S01]  /*7980*/  FMUL.FTZ R79, R76, UR33 ;  /* 0x000000214c4f7c20 */ /* 0x000fe20008410000 */
[----:B------:R-:W-:-:S02]  /*7990*/  ISETP.GT.AND P2, PT, R81, 0x60, P1 ;  /* 0x000000605100780c */ /* 0x000fc40000f44270 */
[C---:B------:R-:W-:Y:S02]  /*79a0*/  ISETP.LT.OR P3, PT, R82.reuse, 0x5a, P3 ;  /* 0x0000005a5200780c */ /* 0x040fe40001f61670 */
[----:B------:R-:W-:Y:S02]  /*79b0*/  FSEL R53, R79, RZ, P6 ;  /* 0x000000ff4f357208 */ /* 0x000fe40003000000 */
[----:B------:R-:W-:Y:S02]  /*79c0*/  ISETP.GT.AND P5, PT, R81, 0x61, P1 ;  /* 0x000000615100780c */ /* 0x000fe40000fa4270 */
[----:B------:R-:W-:Y:S01]  /*79d0*/  ISETP.LT.OR P2, PT, R82, 0x61, P2 ;  /* 0x000000615200780c */ /* 0x000fe20001741670 */
[--C-:B------:R-:W-:Y:S01]  /*79e0*/  FFMA.FTZ R79, R14, UR33, -R53.reuse ;  /* 0x000000210e4f7c23 */ /* 0x100fe20008010835 */
[----:B------:R-:W-:Y:S01]  /*79f0*/  FSEL R14, R7, -INF , !P4 ;  /* 0xff800000070e7808 */ /* 0x000fe20006000000 */
[--C-:B------:R-:W-:Y:S01]  /*7a00*/  FFMA.FTZ R6, R6, UR33, -R53.reuse ;  /* 0x0000002106067c23 */ /* 0x100fe20008010835 */
[----:B------:R-:W-:Y:S01]  /*7a10*/  ISETP.GT.AND P4, PT, R81, 0x38, P1 ;  /* 0x000000385100780c */ /* 0x000fe20000f84270 */
[----:B------:R0:W-:Y:S01]  /*7a20*/  MUFU.EX2 R7, R79 ;  /* 0x0000004f00077308 */ /* 0x0001e20000000800 */
        /* <DEDUP_REMOVED lines=12> */
[----:B0-----:R-:W-:Y:S01]  /*7af0*/  FMNMX.FTZ R79, R13, R52, !PT ;  /* 0x000000340d4f7209 */ /* 0x001fe20007810000 */
        /* <DEDUP_REMOVED lines=22> */
[----:B------:R-:W-:Y:S01]  /*7c60*/  FFMA.FTZ R50, R50, UR33, -R53 ;  /* 0x0000002132327c23 */ /* 0x000fe20008010835 */
        /* <DEDUP_REMOVED lines=13> */
[----:B------:R-:W-:Y:S02]  /*7d40*/  FMNMX.FTZ R52, R41, R52, !PT ;  /* 0x0000003429347209 */ /* 0x000fe40007810000 */
[----:B------:R-:W-:Y:S02]  /*7d50*/  FSEL R79, R65, -INF , !P5 ;  /* 0xff800000414f7808 */ /* 0x000fe40006800000 */
        /* <DEDUP_REMOVED lines=33> */
[----:B------:R-:W-:-:S02]  /*7f70*/  ISETP.LT.OR P1, PT, R82, 0x7a, P1 ;  /* 0x0000007a5200780c */ /* 0x000fc40000f21670 */
[----:B------:R-:W-:Y:S02]  /*7f80*/  FMNMX.FTZ R52, R71, R52, !PT ;  /* 0x0000003447347209 */ /* 0x000fe40007810000 */
[----:B------:R-:W-:Y:S02]  /*7f90*/  FSEL R75, R75, -INF , !P4 ;  /* 0xff8000004b4b7808 */ /* 0x000fe40006000000 */
[----:B------:R-:W-:Y:S01]  /*7fa0*/  FMNMX.FTZ R52, R73, R52, !PT ;  /* 0x0000003449347209 */ /* 0x000fe20007810000 */
[----:B------:R-:W-:Y:S01]  /*7fb0*/  MUFU.EX2 R34, R34 ;  /* 0x0000002200227308 */ /* 0x000fe20000000800 */
[----:B------:R-:W-:Y:S02]  /*7fc0*/  FSEL R78, R78, -INF , !P1 ;  /* 0xff8000004e4e7808 */ /* 0x000fe40004800000 */
        /* <DEDUP_REMOVED lines=8> */
[--C-:B------:R-:W-:Y:S01]  /*8050*/  FFMA.FTZ R64, R66, UR33, -R53.reuse ;  /* 0x0000002142407c23 */ /* 0x100fe20008010835 */
[----:B------:R-:W0:Y:S01]  /*8060*/  SHFL.BFLY PT, R82, R65, 0x2, 0x1f ;  /* 0x0c401f0041527f89 */ /* 0x000e2200000e0000 */
[--C-:B------:R-:W-:Y:S01]  /*8070*/  FFMA.FTZ R66, R70, UR33, -R53.reuse ;  /* 0x0000002146427c23 */ /* 0x100fe20008010835 */
[--C-:B------:R-:W-:Y:S01]  /*8080*/  FFMA.FTZ R70, R77, UR33, -R53.reuse ;  /* 0x000000214d467c23 */ /* 0x100fe20008010835 */
[----:B------:R-:W-:Y:S08]  /*8090*/  MUFU.EX2 R36, R36 ;  /* 0x0000002400247308 */ /* 0x000ff00000000800 */
[----:B------:R-:W-:Y:S08]  /*80a0*/  MUFU.EX2 R38, R38 ;  /* 0x0000002600267308 */ /* 0x000ff00000000800 */
[----:B------:R-:W-:Y:S01]  /*80b0*/  MUFU.EX2 R40, R40 ;  /* 0x0000002800287308 */ /* 0x000fe20000000800 */
[----:B0-----:R-:W-:Y:S01]  /*80c0*/  FMNMX.FTZ R82, R65, R82, !PT ;  /* 0x0000005241527209 */ /* 0x001fe20007810000 */
[--C-:B------:R-:W-:Y:S01]  /*80d0*/  FFMA.FTZ R65, R68, UR33, -R53.reuse ;  /* 0x0000002144417c23 */ /* 0x100fe20008010835 */
[----:B------:R-:W-:Y:S01]  /*80e0*/  FFMA.FTZ R68, R72, UR33, -R53 ;  /* 0x0000002148447c23 */ /* 0x000fe20008010835 */
[----:B------:R-:W-:-:S04]  /*80f0*/  FSEL R53, R76, RZ, P6 ;  /* 0x000000ff4c357208 */ /* 0x000fc80003000000 */
[----:B------:R-:W-:Y:S01]  /*8100*/  MUFU.EX2 R42, R42 ;  /* 0x0000002a002a7308 */ /* 0x000fe20000000800 */
[----:B------:R-:W0:Y:S01]  /*8110*/  SHFL.BFLY PT, R81, R82, 0x1, 0x1f ;  /* 0x0c201f0052517f89 */ /* 0x000e2200000e0000 */
[----:B------:R-:W-:-:S04]  /*8120*/  FADD.FTZ R53, -R53, R4 ;  /* 0x0000000435357221 */ /* 0x000fc80000010100 */
[----:B------:R-:W-:Y:S02]  /*8130*/  FMUL.FTZ R53, R53, UR33 ;  /* 0x0000002135357c20 */ /* 0x000fe40008410000 */
[----:B------:R-:W-:Y:S08]  /*8140*/  MUFU.EX2 R44, R44 ;  /* 0x0000002c002c7308 */ /* 0x000ff00000000800 */
[----:B------:R-:W1:Y:S01]  /*8150*/  MUFU.EX2 R53, R53 ;  /* 0x0000003500357308 */ /* 0x000e620000000800 */
[----:B0-----:R-:W-:-:S07]  /*8160*/  FMNMX.FTZ R77, R82, R81, !PT ;  /* 0x00000051524d7209 */ /* 0x001fce0007810000 */
[----:B------:R-:W-:Y:S01]  /*8170*/  MUFU.EX2 R46, R46 ;  /* 0x0000002e002e7308 */ /* 0x000fe20000000800 */
[C---:B------:R-:W-:Y:S01]  /*8180*/  FSETP.NEU.FTZ.AND P1, PT, R77.reuse, -INF , PT ;  /* 0xff8000004d00780b */ /* 0x040fe20003f3d000 */
[----:B------:R-:W-:-:S03]  /*8190*/  FMUL.FTZ R72, R77, UR33 ;  /* 0x000000214d487c20 */ /* 0x000fc60008410000 */
[----:B------:R-:W-:-:S03]  /*81a0*/  FSEL R84, R77, RZ, P1 ;  /* 0x000000ff4d547208 */ /* 0x000fc60000800000 */
[----:B------:R-:W-:Y:S01]  /*81b0*/  MUFU.EX2 R48, R48 ;  /* 0x0000003000307308 */ /* 0x000fe20000000800 */
[----:B------:R-:W-:Y:S01]  /*81c0*/  FSEL R72, R72, RZ, P1 ;  /* 0x000000ff48487208 */ /* 0x000fe20000800000 */
[----:B------:R-:W-:Y:S01]  /*81d0*/  FADD.FTZ R84, -R84, R5 ;  /* 0x0000000554547221 */ /* 0x000fe20000010100 */
[----:B-1----:R-:W-:-:S03]  /*81e0*/  FFMA.FTZ R5, R53, R2, R6 ;  /* 0x0000000235057223 */ /* 0x002fc60000010006 */
[--C-:B------:R-:W-:Y:S01]  /*81f0*/  FFMA.FTZ R82, R13, UR33, -R72.reuse ;  /* 0x000000210d527c23 */ /* 0x100fe20008010848 */
        /* <DEDUP_REMOVED lines=8> */
[----:B------:R-:W-:Y:S01]  /*8280*/  FADD.FTZ R5, R8, R5 ;  /* 0x0000000508057221 */ /* 0x000fe20000010000 */
[--C-:B------:R-:W-:Y:S01]  /*8290*/  FFMA.FTZ R74, R27, UR33, -R72.reuse ;  /* 0x000000211b4a7c23 */ /* 0x100fe20008010848 */
[--C-:B------:R-:W-:Y:S01]  /*82a0*/  FFMA.FTZ R27, R31, UR33, -R72.reuse ;  /* 0x000000211f1b7c23 */ /* 0x100fe20008010848 */
[--C-:B------:R-:W-:Y:S01]  /*82b0*/  FFMA.FTZ R31, R33, UR33, -R72.reuse ;  /* 0x00000021211f7c23 */ /* 0x100fe20008010848 */
[----:B------:R-:W-:Y:S01]  /*82c0*/  FADD.FTZ R5, R10, R5 ;  /* 0x000000050a057221 */ /* 0x000fe20000010000 */
        /* <DEDUP_REMOVED lines=18> */
[----:B------:R-:W-:-:S06]  /*83f0*/  FFMA.FTZ R63, R78, UR33, -R72 ;  /* 0x000000214e3f7c23 */ /* 0x000fcc0008010848 */
[----:B------:R-:W2:Y:S01]  /*8400*/  MUFU.EX2 R11, R11 ;  /* 0x0000000b000b7308 */ /* 0x000ea20000000800 */
[----:B0-----:R-:W-:-:S07]  /*8410*/  FFMA.FTZ R0, R13, R0, R4 ;  /* 0x000000000d007223 */ /* 0x001fce0000010004 */
[----:B------:R-:W0:Y:S01]  /*8420*/  MUFU.EX2 R20, R20 ;  /* 0x0000001400147308 */ /* 0x000e220000000800 */
[----:B-1----:R-:W-:-:S07]  /*8430*/  FADD.FTZ R0, R9, R0 ;  /* 0x0000000009007221 */ /* 0x002fce0000010000 */
[----:B------:R-:W1:Y:S01]  /*8440*/  MUFU.EX2 R81, R81 ;  /* 0x0000005100517308 */ /* 0x000e620000000800 */
[----:B--2---:R-:W-:Y:S01]  /*8450*/  FADD.FTZ R33, R11, R0 ;  /* 0x000000000b217221 */ /* 0x004fe20000010000 */
[----:B------:R-:W-:-:S03]  /*8460*/  FADD.FTZ R0, R12, R5 ;  /* 0x000000050c007221 */ /* 0x000fc60000010000 */
[----:B------:R-:W-:Y:S01]  /*8470*/  FADD.FTZ R5, R82, R33 ;  /* 0x0000002152057221 */ /* 0x000fe20000010000 */
[----:B------:R-:W-:Y:S01]  /*8480*/  FADD.FTZ R0, R7, R0 ;  /* 0x0000000007007221 */ /* 0x000fe20000010000 */
[----:B------:R-:W-:Y:S01]  /*8490*/  FFMA.FTZ R33, R55, UR33, -R72 ;  /* 0x0000002137217c23 */ /* 0x000fe20008010848 */
        /* <DEDUP_REMOVED lines=101> */
.L_x_10849:
        /* <DEDUP_REMOVED lines=18> */
[----:B------:R-:W-:Y:S01]  /*8c10*/  SYNCS.ARRIVE.TRANS64.RED.A1T0 RZ, [UR6], RZ ;  /* 0x000000ffffff79a7 */ /* 0x000fe20008100406 */
[----:B------:R-:W-:Y:S01]  /*8c20*/  F2FP.BF16.F32.PACK_AB R29, R27, R29 ;  /* 0x0000001d1b1d723e */ /* 0x000fe200000010ff */
[----:B------:R-:W-:Y:S01]  /*8c30*/  STSM.16.M88.4 [R17+0x21800], R8 ;  /* 0x0218000811007844 */ /* 0x000fe20000000200 */
[----:B------:R-:W-:Y:S01]  /*8c40*/  F2FP.BF16.F32.PACK_AB R30, R34, R32 ;  /* 0x00000020221e723e */ /* 0x000fe200000010ff */
[----:B------:R-:W-:Y:S01]  /*8c50*/  FMUL.FTZ R96, R96, R53 ;  /* 0x0000003560607220 */ /* 0x000fe20000410000 */
[----:B------:R-:W-:Y:S01]  /*8c60*/  F2FP.BF16.F32.PACK_AB R31, R25, R31 ;  /* 0x0000001f191f723e */ /* 0x000fe200000010ff */
[----:B------:R0:W-:Y:S01]  /*8c70*/  STSM.16.M88.4 [R23], R4 ;  /* 0x0000000417007844 */ /* 0x0001e20000000200 */
[----:B------:R-:W-:Y:S01]  /*8c80*/  F2FP.BF16.F32.PACK_AB R36, R38, R36 ;  /* 0x000000242624723e */ /* 0x000fe200000010ff */
[----:B------:R-:W-:Y:S01]  /*8c90*/  FMUL.FTZ R97, R97, R53 ;  /* 0x0000003561617220 */ /* 0x000fe20000410000 */
[----:B------:R-:W-:Y:S01]  /*8ca0*/  F2FP.BF16.F32.PACK_AB R37, R21, R37 ;  /* 0x000000251525723e */ /* 0x000fe200000010ff */
[----:B------:R-:W-:Y:S01]  /*8cb0*/  STSM.16.M88.4 [R22], R28 ;  /* 0x0000001c16007844 */ /* 0x000fe20000000200 */
[----:B------:R-:W-:Y:S01]  /*8cc0*/  F2FP.BF16.F32.PACK_AB R38, R42, R40 ;  /* 0x000000282a26723e */ /* 0x000fe200000010ff */
[----:B------:R-:W-:Y:S01]  /*8cd0*/  FMUL.FTZ R100, R100, R53 ;  /* 0x0000003564647220 */ /* 0x000fe20000410000 */
[----:B------:R-:W-:Y:S01]  /*8ce0*/  F2FP.BF16.F32.PACK_AB R39, R86, R39 ;  /* 0x000000275627723e */ /* 0x000fe200000010ff */
[-C--:B------:R-:W-:Y:S01]  /*8cf0*/  FMUL.FTZ R101, R101, R53.reuse ;  /* 0x0000003565657220 */ /* 0x080fe20000410000 */
        /* <DEDUP_REMOVED lines=8> */
[----:B0-----:R-:W-:Y:S01]  /*8d80*/  F2FP.BF16.F32.PACK_AB R4, R54, R52 ;  /* 0x000000343604723e */ /* 0x001fe200000010ff */
[----:B------:R-:W-:Y:S01]  /*8d90*/  FMUL.FTZ R109, R109, R53 ;  /* 0x000000356d6d7220 */ /* 0x000fe20000410000 */
[----:B------:R-:W-:Y:S01]  /*8da0*/  F2FP.BF16.F32.PACK_AB R5, R83, R33 ;  /* 0x000000215305723e */ /* 0x000fe200000010ff */
[----:B------:R-:W-:Y:S01]  /*8db0*/  STSM.16.M88.4 [R17+0x27800], R44 ;  /* 0x0278002c11007844 */ /* 0x000fe20000000200 */
[----:B------:R-:W-:Y:S01]  /*8dc0*/  F2FP.BF16.F32.PACK_AB R6, R58, R56 ;  /* 0x000000383a06723e */ /* 0x000fe200000010ff */
[----:B------:R-:W-:Y:S01]  /*8dd0*/  FMUL.FTZ R112, R112, R53 ;  /* 0x0000003570707220 */ /* 0x000fe20000410000 */
[----:B------:R-:W-:Y:S01]  /*8de0*/  F2FP.BF16.F32.PACK_AB R7, R57, R35 ;  /* 0x000000233907723e */ /* 0x000fe200000010ff */
[-C--:B------:R-:W-:Y:S01]  /*8df0*/  FMUL.FTZ R113, R113, R53.reuse ;  /* 0x0000003571717220 */ /* 0x080fe20000410000 */
        /* <DEDUP_REMOVED lines=16> */
[----:B------:R-:W-:Y:S01]  /*8f00*/  ISETP.GT.AND P1, PT, R3, UR57, PT ;  /* 0x0000003903007c0c */ /* 0x000fe2000bf24270 */
[-C--:B------:R-:W-:Y:S01]  /*8f10*/  FMUL.FTZ R128, R128, R53.reuse ;  /* 0x0000003580807220 */ /* 0x080fe20000410000 */
[-C--:B------:R-:W-:Y:S01]  /*8f20*/  FMUL.FTZ R129, R129, R53.reuse ;  /* 0x0000003581817220 */ /* 0x080fe20000410000 */
[----:B------:R1:W-:Y:S01]  /*8f30*/  STSM.16.M88.4 [R18+0x6000], R48 ;  /* 0x0060003012007844 */ /* 0x0003e20000000200 */
[-C--:B------:R-:W-:Y:S01]  /*8f40*/  FMUL.FTZ R132, R132, R53.reuse ;  /* 0x0000003584847220 */ /* 0x080fe20000410000 */
[----:B------:R-:W-:Y:S01]  /*8f50*/  FMUL.FTZ R133, R133, R53 ;  /* 0x0000003585857220 */ /* 0x000fe20000410000 */
[-C--:B------:R-:W-:Y:S01]  /*8f60*/  FMUL.FTZ R90, R90, R13.reuse ;  /* 0x0000000d5a5a7220 */ /* 0x080fe20000410000 */
[----:B------:R-:W-:Y:S01]  /*8f70*/  @!PT LDS RZ, [RZ] ;  /* 0x00000000fffff984 */ /* 0x000fe20000000800 */
[----:B------:R-:W-:Y:S01]  /*8f80*/  @!PT LDS RZ, [RZ] ;  /* 0x00000000fffff984 */ /* 0x000fe20000000800 */
[----:B------:R-:W-:Y:S01]  /*8f90*/  @!PT LDS RZ, [RZ] ;  /* 0x00000000fffff984 */ /* 0x000fe20000000800 */
[----:B------:R-:W-:Y:S01]  /*8fa0*/  @!PT LDS RZ, [RZ] ;  /* 0x00000000fffff984 */ /* 0x000fe20000000800 */
[----:B------:R2:W-:Y:S06]  /*8fb0*/  MEMBAR.ALL.CTA ;  /* 0x0000000000007992 */ /* 0x0005ec0000008000 */
[----:B--2---:R-:W2:Y:S01]  /*8fc0*/  FENCE.VIEW.ASYNC.S ;  /* 0x00000000000073c6 */ /* 0x004ea20000000000 */
        /* <DEDUP_REMOVED lines=24> */
[----:B0-----:R-:W-:Y:S02]  /*9150*/  IMAD.MOV.U32 R5, RZ, RZ, R77 ;  /* 0x000000ffff057224 */ /* 0x001fe400078e004d */
[----:B------:R-:W-:Y:S01]  /*9160*/  IMAD.MOV.U32 R4, RZ, RZ, R76 ;  /* 0x000000ffff047224 */ /* 0x000fe200078e004c */
[----:B--2---:R-:W-:Y:S01]  /*9170*/  NOP ;  /* 0x0000000000007918 */ /* 0x004fe20000000000 */
[----:B-1----:R-:W-:Y:S05]  /*9180*/  @P1 BRA `(.L_x_10850) ;  /* 0xffffffc4007c1947 */ /* 0x002fea000383ffff */
[----:B------:R-:W-:-:S07]  /*9190*/  IMAD.MOV.U32 R7, RZ, RZ, R3 ;  /* 0x000000ffff077224 */ /* 0x000fce00078e0003 */
.L_x_10831:
        /* <DEDUP_REMOVED lines=23> */
.L_x_10852:
[----:B------:R-:W0:Y:S02]  /*9310*/  LDC R8, c[0x0][0x9e4] ;  /* 0x00027900ff087b82 */ /* 0x000e240000000800 */
[----:B0-----:R-:W-:-:S13]  /*9320*/  ISETP.NE.AND P1, PT, R8, 0x1, PT ;  /* 0x000000010800780c */ /* 0x001fda0003f25270 */
[----:B------:R-:W0:Y:S02]  /*9330*/  @P1 LDC.64 R10, c[0x0][0x9e8] ;  /* 0x00027a00ff0a1b82 */ /* 0x000e240000000a00 */
[----:B0-----:R-:W-:-:S05]  /*9340*/  @P1 IMAD.HI.U32 R6, R3, R10, RZ ;  /* 0x0000000a03061227 */ /* 0x001fca00078e00ff */
[----:B------:R-:W-:-:S07]  /*9350*/  @P1 SHF.R.U32.HI R3, RZ, R11, R6 ;  /* 0x0000000bff031219 */ /* 0x000fce0000011606 */
.L_x_10853:
[----:B------:R-:W-:-:S05]  /*9360*/  IMAD R3, R3, R8, RZ ;  /* 0x0000000803037224 */ /* 0x000fca00078e02ff */
[----:B------:R-:W-:-:S07]  /*9370*/  VIMNMX R4, R4, R3, !PT ;  /* 0x0000000304047248 */ /* 0x000fce0007fe0100 */
.L_x_10851:
        /* <DEDUP_REMOVED lines=11> */
[----:B------:R-:W-:Y:S01]  /*9430*/  IMAD.MOV.U32 R5, RZ, RZ, R7 ;  /* 0x000000ffff057224 */ /* 0x000fe200078e0007 */
[----:B------:R-:W-:Y:S01]  /*9440*/  ULDC UR34, c[0x0][0x9d8] ;  /* 0x0002760000227ab9 */ /* 0x000fe20000000800 */
[----:B------:R-:W-:-:S05]  /*9450*/  ULDC UR33, c[0x0][0x988] ;  /* 0x0002620000217ab9 */ /* 0x000fca0000000800 */
.L_x_10865:
[----:B------:R-:W-:Y:S01]  /*9460*/  ISETP.NE.AND P2, PT, RZ, UR43, PT ;  /* 0x0000002bff007c0c */ /* 0x000fe2000bf45270 */
[----:B------:R-:W-:-:S04]  /*9470*/  UISETP.NE.AND UP0, UPT, UR35, 0x1, UPT ;  /* 0x000000012300788c */ /* 0x000fc8000bf05270 */
[----:B------:R-:W-:-:S04]  /*9480*/  USEL UR47, URZ, 0x1, UP0 ;  /* 0x000000013f2f7887 */ /* 0x000fc80008000000 */
[----:B------:R-:W-:-:S04]  /*9490*/  ULOP3.LUT UR47, UR28, UR47, URZ, 0x3c, !UPT ;  /* 0x0000002f1c2f7292 */ /* 0x000fc8000f8e3c3f */
[----:B------:R-:W-:Y:S08]  /*94a0*/  @P2 BRA `(.L_x_10855) ;  /* 0x0000000000382947 */ /* 0x000ff00003800000 */
[----:B------:R-:W-:Y:S05]  /*94b0*/  @!P0 BRA `(.L_x_10856) ;  /* 0x0000000000048947 */ /* 0x000fea0003800000 */
[----:B------:R-:W-:Y:S01]  /*94c0*/  BPT.TRAP 0x1 ;  /* 0x000000040000795c */ /* 0x000fe20000300000 */
.L_x_10856:
        /* <DEDUP_REMOVED lines=9> */
.L_x_10857:
[----:B-1----:R-:W-:Y:S05]  /*9560*/  @P1 BRA `(.L_x_10855) ;  /* 0x0000000000081947 */ /* 0x002fea0003800000 */
[----:B------:R-:W1:Y:S02]  /*9570*/  SYNCS.PHASECHK.TRANS64.TRYWAIT P1, [UR6+0x2d830], R7 ;  /* 0x02d83007ff0075a7 */ /* 0x000e640008020146 */
[----:B-1----:R-:W-:Y:S05]  /*9580*/  @!P1 BRA `(.L_x_10858) ;  /* 0x000000c800bc9947 */ /* 0x002fea0003800000 */
.L_x_10855:
        /* <DEDUP_REMOVED lines=40> */
.L_x_10860:
[----:B------:R-:W-:Y:S01]  /*9810*/  ULEA UR6, UR35, UR40, 0x3 ;  /* 0x0000002823067291 */ /* 0x000fe2000f8e183f */
[----:B------:R-:W-:-:S05]  /*9820*/  IMAD.U32 R7, RZ, RZ, UR28 ;  /* 0x0000001cff077e24 */ /* 0x000fca000f8e00ff */
[----:B------:R-:W-:-:S04]  /*9830*/  SHF.L.U32 R7, R7, 0x1f, RZ ;  /* 0x0000001f07077819 */ /* 0x000fc800000006ff */
[----:B------:R0:W1:Y:S01]  /*9840*/  SYNCS.PHASECHK.TRANS64.TRYWAIT P1, [UR6+0x2d850], R7 ;  /* 0x02d85007ff0075a7 */ /* 0x0000620008020146 */
[----:B------:R-:W-:Y:S05]  /*9850*/  @!P0 BRA `(.L_x_10861) ;  /* 0x0000000000048947 */ /* 0x000fea0003800000 */
[----:B------:R-:W-:Y:S01]  /*9860*/  BPT.TRAP 0x1 ;  /* 0x000000040000795c */ /* 0x000fe20000300000 */
.L_x_10861:
[----:B-1----:R-:W-:Y:S05]  /*9870*/  @P1 BRA `(.L_x_10859) ;  /* 0x0000000000081947 */ /* 0x002fea0003800000 */
[----:B------:R-:W1:Y:S02]  /*9880*/  SYNCS.PHASECHK.TRANS64.TRYWAIT P1, [UR6+0x2d850], R7 ;  /* 0x02d85007ff0075a7 */ /* 0x000e640008020146 */
[----:B-1----:R-:W-:Y:S05]  /*9890*/  @!P1 BRA `(.L_x_10862) ;  /* 0x000000c800109947 */ /* 0x002fea0003800000 */
.L_x_10859:
        /* <DEDUP_REMOVED lines=70> */
.L_x_10863:
        /* <DEDUP_REMOVED lines=194> */
[----:B--2---:R-:W-:-:S05]  /*a920*/  FMNMX.FTZ R80, R74, R77, !PT ;  /* 0x0000004d4a507209 */ /* 0x004fca0007810000 */
[----:B------:R-:W1:Y:S01]  /*a930*/  SHFL.BFLY PT, R77, R80, 0x2, 0x1f ;  /* 0x0c401f00504d7f89 */ /* 0x000e6200000e0000 */
        /* <DEDUP_REMOVED lines=43> */
[C---:B------:R-:W-:Y:S01]  /*abf0*/  FADD.FTZ R3, -R77.reuse, R6 ;  /* 0x000000064d037221 */ /* 0x040fe20000010100 */
[----:B------:R-:W-:Y:S01]  /*ac00*/  FMUL.FTZ R79, R77, UR33 ;  /* 0x000000214d4f7c20 */ /* 0x000fe20008410000 */
[----:B------:R0:W-:Y:S02]  /*ac10*/  MUFU.EX2 R6, R83 ;  /* 0x0000005300067308 */ /* 0x0001e40000000800 */
[----:B------:R-:W-:Y:S01]  /*ac20*/  FMUL.FTZ R3, R3, UR33 ;  /* 0x0000002103037c20 */ /* 0x000fe20008410000 */
        /* <DEDUP_REMOVED lines=17> */
[--C-:B0-----:R-:W-:Y:S01]  /*ad40*/  FFMA.FTZ R83, R40, UR33, -R79.reuse ;  /* 0x0000002128537c23 */ /* 0x101fe2000801084f */
        /* <DEDUP_REMOVED lines=12> */
[----:B------:R-:W-:-:S07]  /*ae10*/  FFMA.FTZ R60, R78, UR33, -R79 ;  /* 0x000000214e3c7c23 */ /* 0x000fce000801084f */
[----:B------:R-:W2:Y:S01]  /*ae20*/  MUFU.EX2 R10, R10 ;  /* 0x0000000a000a7308 */ /* 0x000ea20000000800 */
[----:B0-----:R-:W-:-:S07]  /*ae30*/  FFMA.FTZ R43, R3, R0, R9 ;  /* 0x00000000032b7223 */ /* 0x001fce0000010009 */
        /* <DEDUP_REMOVED lines=10> */
[--C-:B------:R-:W-:Y:S01]  /*aee0*/  FFMA.FTZ R39, R55, UR33, -R79.reuse ;  /* 0x0000002137277c23 */ /* 0x100fe2000801084f */
[--C-:B------:R-:W-:Y:S01]  /*aef0*/  FFMA.FTZ R55, R56, UR33, -R79.reuse ;  /* 0x0000002138377c23 */ /* 0x100fe2000801084f */
[----:B------:R-:W-:-:S04]  /*af00*/  FFMA.FTZ R56, R72, UR33, -R79 ;  /* 0x0000002148387c23 */ /* 0x000fc8000801084f */
        /* <DEDUP_REMOVED lines=117> */
.L_x_10864:
        /* <DEDUP_REMOVED lines=26> */
[-C--:B------:R-:W-:Y:S01]  /*b800*/  FMUL.FTZ R97, R97, R6.reuse ;  /* 0x0000000661617220 */ /* 0x080fe20000410000 */
[----:B------:R-:W-:Y:S01]  /*b810*/  F2FP.BF16.F32.PACK_AB R28, R38, R37 ;  /* 0x00000025261c723e */ /* 0x000fe200000010ff */
[----:B------:R2:W-:Y:S01]  /*b820*/  STSM.16.M88.4 [R22], R24 ;  /* 0x0000001816007844 */ /* 0x0005e20000000200 */
[----:B------:R-:W-:Y:S01]  /*b830*/  F2FP.BF16.F32.PACK_AB R30, R42, R41 ;  /* 0x000000292a1e723e */ /* 0x000fe200000010ff */
[----:B------:R-:W-:Y:S01]  /*b840*/  FMUL.FTZ R100, R100, R6 ;  /* 0x0000000664647220 */ /* 0x000fe20000410000 */
[----:B------:R-:W-:Y:S01]  /*b850*/  F2FP.BF16.F32.PACK_AB R31, R82, R32 ;  /* 0x00000020521f723e */ /* 0x000fe200000010ff */
[-C--:B------:R-:W-:Y:S01]  /*b860*/  FMUL.FTZ R101, R101, R6.reuse ;  /* 0x0000000665657220 */ /* 0x080fe20000410000 */
        /* <DEDUP_REMOVED lines=8> */
[----:B0-----:R-:W-:Y:S01]  /*b8f0*/  F2FP.BF16.F32.PACK_AB R8, R54, R53 ;  /* 0x000000353608723e */ /* 0x001fe200000010ff */
[-C--:B------:R-:W-:Y:S01]  /*b900*/  FMUL.FTZ R109, R109, R6.reuse ;  /* 0x000000066d6d7220 */ /* 0x080fe20000410000 */
[----:B------:R-:W-:Y:S01]  /*b910*/  F2FP.BF16.F32.PACK_AB R9, R55, R39 ;  /* 0x000000273709723e */ /* 0x000fe200000010ff */
[----:B------:R3:W-:Y:S01]  /*b920*/  STSM.16.M88.4 [R17+0x27800], R32 ;  /* 0x0278002011007844 */ /* 0x0007e20000000200 */
[----:B------:R-:W-:Y:S01]  /*b930*/  F2FP.BF16.F32.PACK_AB R10, R58, R57 ;  /* 0x000000393a0a723e */ /* 0x000fe200000010ff */
[----:B------:R-:W-:Y:S01]  /*b940*/  FMUL.FTZ R112, R112, R6 ;  /* 0x0000000670707220 */ /* 0x000fe20000410000 */
[----:B------:R-:W-:Y:S01]  /*b950*/  F2FP.BF16.F32.PACK_AB R11, R52, R40 ;  /* 0x00000028340b723e */ /* 0x000fe200000010ff */
[-C--:B------:R-:W-:Y:S01]  /*b960*/  FMUL.FTZ R113, R113, R6.reuse ;  /* 0x0000000671717220 */ /* 0x080fe20000410000 */
[----:B-1----:R-:W-:Y:S01]  /*b970*/  F2FP.BF16.F32.PACK_AB R12, R62, R61 ;  /* 0x0000003d3e0c723e */ /* 0x002fe200000010ff */
[-C--:B------:R-:W-:Y:S01]  /*b980*/  FMUL.FTZ R116, R116, R6.reuse ;  /* 0x0000000674747220 */ /* 0x080fe20000410000 */
[----:B------:R-:W-:Y:S01]  /*b990*/  F2FP.BF16.F32.PACK_AB R13, R51, R43 ;  /* 0x0000002b330d723e */ /* 0x000fe200000010ff */
[----:B------:R3:W-:Y:S01]  /*b9a0*/  STSM.16.M88.4 [R136], R8 ;  /* 0x0000000888007844 */ /* 0x0007e20000000200 */
[----:B------:R-:W-:Y:S01]  /*b9b0*/  F2FP.BF16.F32.PACK_AB R14, R66, R65 ;  /* 0x00000041420e723e */ /* 0x000fe200000010ff */
[----:B------:R-:W-:Y:S01]  /*b9c0*/  FMUL.FTZ R117, R117, R6 ;  /* 0x0000000675757220 */ /* 0x000fe20000410000 */
[----:B------:R-:W-:Y:S01]  /*b9d0*/  F2FP.BF16.F32.PACK_AB R15, R48, R44 ;  /* 0x0000002c300f723e */ /* 0x000fe200000010ff */
[-C--:B------:R-:W-:Y:S01]  /*b9e0*/  FMUL.FTZ R120, R120, R6.reuse ;  /* 0x0000000678787220 */ /* 0x080fe20000410000 */
[----:B--2---:R-:W-:Y:S01]  /*b9f0*/  F2FP.BF16.F32.PACK_AB R24, R70, R69 ;  /* 0x000000454618723e */ /* 0x004fe200000010ff */
[-C--:B------:R-:W-:Y:S01]  /*ba00*/  FMUL.FTZ R121, R121, R6.reuse ;  /* 0x0000000679797220 */ /* 0x080fe20000410000 */
[----:B------:R-:W-:Y:S01]  /*ba10*/  F2FP.BF16.F32.PACK_AB R25, R56, R47 ;  /* 0x0000002f3819723e */ /* 0x000fe200000010ff */
[----:B------:R3:W-:Y:S01]  /*ba20*/  STSM.16.M88.4 [R22+0x6000], R12 ;  /* 0x0060000c16007844 */ /* 0x0007e20000000200 */
[----:B------:R-:W-:Y:S01]  /*ba30*/  F2FP.BF16.F32.PACK_AB R26, R74, R73 ;  /* 0x000000494a1a723e */ /* 0x000fe200000010ff */
[-C--:B------:R-:W-:Y:S01]  /*ba40*/  FMUL.FTZ R124, R124, R6.reuse ;  /* 0x000000067c7c7220 */ /* 0x080fe20000410000 */
[----:B------:R-:W-:Y:S01]  /*ba50*/  F2FP.BF16.F32.PACK_AB R27, R60, R59 ;  /* 0x0000003b3c1b723e */ /* 0x000fe200000010ff */
[----:B------:R-:W-:Y:S01]  /*ba60*/  FMUL.FTZ R125, R125, R6 ;  /* 0x000000067d7d7220 */ /* 0x000fe20000410000 */
[----:B------:R-:W-:Y:S01]  /*ba70*/  ISETP.GT.AND P1, PT, R5, R4, PT ;  /* 0x000000040500720c */ /* 0x000fe20003f24270 */
        /* <DEDUP_REMOVED lines=37> */
[----:B------:R-:W-:Y:S01]  /*bcd0*/  IMAD.MOV.U32 R3, RZ, RZ, R76 ;  /* 0x000000ffff037224 */ /* 0x000fe200078e004c */
[----:B0-----:R-:W-:Y:S01]  /*bce0*/  NOP ;  /* 0x0000000000007918 */ /* 0x001fe20000000000 */
[----:B---3--:R-:W-:Y:S05]  /*bcf0*/  @P1 BRA `(.L_x_10865) ;  /* 0xffffffd400d81947 */ /* 0x008fea000383ffff */
[----:B------:R-:W-:-:S07]  /*bd00*/  IMAD.MOV.U32 R7, RZ, RZ, R5 ;  /* 0x000000ffff077224 */ /* 0x000fce00078e0005 */
.L_x_10854:
        /* <DEDUP_REMOVED lines=12> */
.L_x_10885:
[----:B------:R-:W-:Y:S01]  /*bdd0*/  ISETP.NE.AND P2, PT, RZ, UR43, PT ;  /* 0x0000002bff007c0c */ /* 0x000fe2000bf45270 */
[----:B------:R-:W-:-:S04]  /*bde0*/  UISETP.NE.AND UP0, UPT, UR57, 0x1, UPT ;  /* 0x000000013900788c */ /* 0x000fc8000bf05270 */
[----:B------:R-:W-:-:S04]  /*bdf0*/  USEL UR47, URZ, 0x1, UP0 ;  /* 0x000000013f2f7887 */ /* 0x000fc80008000000 */
[----:B------:R-:W-:-:S04]  /*be00*/  ULOP3.LUT UR47, UR28, UR47, URZ, 0x3c, !UPT ;  /* 0x0000002f1c2f7292 */ /* 0x000fc8000f8e3c3f */
[----:B------:R-:W-:Y:S08]  /*be10*/  @P2 BRA `(.L_x_10867) ;  /* 0x0000000000382947 */ /* 0x000ff00003800000 */
[----:B------:R-:W-:Y:S05]  /*be20*/  @!P0 BRA `(.L_x_10868) ;  /* 0x0000000000048947 */ /* 0x000fea0003800000 */
[----:B------:R-:W-:Y:S01]  /*be30*/  BPT.TRAP 0x1 ;  /* 0x000000040000795c */ /* 0x000fe20000300000 */
.L_x_10868:
        /* <DEDUP_REMOVED lines=9> */
.L_x_10869:
[----:B-1----:R-:W-:Y:S05]  /*bed0*/  @P1 BRA `(.L_x_10867) ;  /* 0x0000000000081947 */ /* 0x002fea0003800000 */
[----:B------:R-:W1:Y:S02]  /*bee0*/  SYNCS.PHASECHK.TRANS64.TRYWAIT P1, [UR6+0x2d830], R5 ;  /* 0x02d83005ff0075a7 */ /* 0x000e640008020146 */
[----:B-1----:R-:W-:Y:S05]  /*bef0*/  @!P1 BRA `(.L_x_10870) ;  /* 0x000000a000909947 */ /* 0x002fea0003800000 */
.L_x_10867:
        /* <DEDUP_REMOVED lines=40> */
.L_x_10872:
[----:B------:R-:W-:Y:S01]  /*c180*/  ULEA UR6, UR57, UR40, 0x3 ;  /* 0x0000002839067291 */ /* 0x000fe2000f8e183f */
[----:B------:R-:W-:-:S05]  /*c190*/  IMAD.U32 R5, RZ, RZ, UR28 ;  /* 0x0000001cff057e24 */ /* 0x000fca000f8e00ff */
[----:B------:R-:W-:-:S04]  /*c1a0*/  SHF.L.U32 R5, R5, 0x1f, RZ ;  /* 0x0000001f05057819 */ /* 0x000fc800000006ff */
[----:B------:R0:W1:Y:S01]  /*c1b0*/  SYNCS.PHASECHK.TRANS64.TRYWAIT P1, [UR6+0x2d850], R5 ;  /* 0x02d85005ff0075a7 */ /* 0x0000620008020146 */
[----:B------:R-:W-:Y:S05]  /*c1c0*/  @!P0 BRA `(.L_x_10873) ;  /* 0x0000000000048947 */ /* 0x000fea0003800000 */
[----:B------:R-:W-:Y:S01]  /*c1d0*/  BPT.TRAP 0x1 ;  /* 0x000000040000795c */ /* 0x000fe20000300000 */
.L_x_10873:
[----:B-1----:R-:W-:Y:S05]  /*c1e0*/  @P1 BRA `(.L_x_10871) ;  /* 0x0000000000081947 */ /* 0x002fea0003800000 */
[----:B------:R-:W1:Y:S02]  /*c1f0*/  SYNCS.PHASECHK.TRANS64.TRYWAIT P1, [UR6+0x2d850], R5 ;  /* 0x02d85005ff0075a7 */ /* 0x000e640008020146 */
[----:B-1----:R-:W-:Y:S05]  /*c200*/  @!P1 BRA `(.L_x_10874) ;  /* 0x0000009c00e49947 */ /* 0x002fea0003800000 */
.L_x_10871:
        /* <DEDUP_REMOVED lines=70> */
.L_x_10875:
        /* <DEDUP_REMOVED lines=10> */
[----:B------:R-:W-:-:S02]  /*c710*/  VIADD R52, R137, UR39 ;  /* 0x0000002789347c36 */ /* 0x000fc40008000000 */
[----:B------:R-:W-:Y:S01]  /*c720*/  FMUL.FTZ R12, R29, UR56 ;  /* 0x000000381d0c7c20 */ /* 0x000fe20008410000 */
[----:B------:R-:W-:Y:S01]  /*c730*/  FMUL.FTZ R65, R75, UR56 ;  /* 0x000000384b417c20 */ /* 0x000fe20008410000 */
[----:B------:R-:W-:Y:S01]  /*c740*/  FMUL.FTZ R9, R27, UR56 ;  /* 0x000000381b097c20 */ /* 0x000fe20008410000 */
[----:B------:R-:W-:Y:S01]  /*c750*/  FMUL.FTZ R29, R42, UR56 ;  /* 0x000000382a1d7c20 */ /* 0x000fe20008410000 */
[----:B------:R-:W-:Y:S01]  /*c760*/  @UP1 ULDC UR7, c[0x0][0x44c] ;  /* 0x0001130000071ab9 */ /* 0x000fe20000000800 */
[----:B------:R-:W1:Y:S01]  /*c770*/  LDC R75, c[0x0][0x2f0] ;  /* 0x0000bc00ff4b7b82 */ /* 0x000e620000000800 */
[----:B------:R-:W-:Y:S01]  /*c780*/  FMUL.FTZ R27, R39, UR56 ;  /* 0x00000038271b7c20 */ /* 0x000fe20008410000 */
[----:B------:R-:W-:Y:S01]  /*c790*/  FMUL.FTZ R42, R53, UR56 ;  /* 0x00000038352a7c20 */ /* 0x000fe20008410000 */
[----:B------:R-:W-:Y:S01]  /*c7a0*/  FMUL.FTZ R39, R51, UR56 ;  /* 0x0000003833277c20 */ /* 0x000fe20008410000 */
[----:B------:R-:W-:-:S04]  /*c7b0*/  @P1 IMAD.HI.U32 R53, R52, UR7, RZ ;  /* 0x0000000734351c27 */ /* 0x000fc8000f8e00ff */
[----:B------:R-:W-:Y:S01]  /*c7c0*/  FMUL.FTZ R51, R63, UR56 ;  /* 0x000000383f337c20 */ /* 0x000fe20008410000 */
[----:B------:R-:W-:Y:S01]  /*c7d0*/  FMUL.FTZ R63, R74, UR56 ;  /* 0x000000384a3f7c20 */ /* 0x000fe20008410000 */
[----:B------:R-:W-:Y:S01]  /*c7e0*/  FMUL.FTZ R13, R31, UR56 ;  /* 0x000000381f0d7c20 */ /* 0x000fe20008410000 */
[----:B------:R-:W-:Y:S01]  /*c7f0*/  FMUL.FTZ R74, R84, UR56 ;  /* 0x00000038544a7c20 */ /* 0x000fe20008410000 */
[----:B------:R-:W-:Y:S01]  /*c800*/  @UP1 ULDC UR7, c[0x0][0x450] ;  /* 0x0001140000071ab9 */ /* 0x000fe20000000800 */
[----:B------:R-:W-:Y:S01]  /*c810*/  FMUL.FTZ R31, R43, UR56 ;  /* 0x000000382b1f7c20 */ /* 0x000fe20008410000 */
[----:B------:R-:W-:Y:S02]  /*c820*/  IMAD.MOV.U32 R84, RZ, RZ, R52 ;  /* 0x000000ffff547224 */ /* 0x000fe400078e0034 */
[----:B------:R-:W-:Y:S01]  /*c830*/  FMUL.FTZ R43, R55, UR56 ;  /* 0x00000038372b7c20 */ /* 0x000fe20008410000 */
[----:B------:R-:W-:Y:S01]  /*c840*/  @P2 SHF.R.U32.HI R84, RZ, UR7, R53 ;  /* 0x00000007ff542c19 */ /* 0x000fe20008011635 */
[----:B------:R-:W-:Y:S01]  /*c850*/  FMUL.FTZ R55, R66, UR56 ;  /* 0x0000003842377c20 */ /* 0x000fe20008410000 */
[----:B------:R-:W-:Y:S01]  /*c860*/  ULEA UR6, UR46, UR40, 0x3 ;  /* 0x000000282e067291 */ /* 0x000fe2000f8e183f */
[----:B------:R-:W-:Y:S01]  /*c870*/  FMUL.FTZ R66, R76, UR56 ;  /* 0x000000384c427c20 */ /* 0x000fe20008410000 */
[----:B------:R-:W-:-:S02]  /*c880*/  IMAD.SHL.U32 R76, R7, 0x80, RZ ;  /* 0x00000080074c7824 */ /* 0x000fc400078e00ff */
[----:B0-----:R-:W-:Y:S01]  /*c890*/  FMUL.FTZ R5, R24, UR56 ;  /* 0x0000003818057c20 */ /* 0x001fe20008410000 */
[----:B------:R-:W-:Y:S01]  /*c8a0*/  UIADD3 UR6, UR6, 0x2d840, URZ ;  /* 0x0002d84006067890 */ /* 0x000fe2000fffe03f */
        /* <DEDUP_REMOVED lines=48> */
[----:B------:R-:W-:Y:S01]  /*cbb0*/  SYNCS.ARRIVE.TRANS64.RED.A1T0 RZ, [UR6], RZ ;  /* 0x000000ffffff79a7 */ /* 0x000fe20008100406 */
[----:B-1----:R-:W-:Y:S01]  /*cbc0*/  IMAD R52, R75, UR44, R52 ;  /* 0x0000002c4b347c24 */ /* 0x002fe2000f8e0234 */
[----:B------:R-:W-:-:S03]  /*cbd0*/  ULOP3.LUT UR6, URZ, UR55, URZ, 0x33, !UPT ;  /* 0x000000373f067292 */ /* 0x000fc6000f8e333f */
[----:B------:R-:W-:Y:S02]  /*cbe0*/  VIADD R52, R52, -UR54 ;  /* 0x8000003634347c36 */ /* 0x000fe40008000000 */
[----:B------:R-:W1:Y:S02]  /*cbf0*/  MUFU.TANH R8, R8 ;  /* 0x0000000800087308 */ /* 0x000e640000002400 */
[C---:B------:R-:W-:Y:S02]  /*cc00*/  VIADD R83, R52.reuse, UR35 ;  /* 0x0000002334537c36 */ /* 0x040fe40008000000 */
[----:B------:R-:W-:Y:S02]  /*cc10*/  VIADD R82, R52, UR6 ;  /* 0x0000000634527c36 */ /* 0x000fe40008000000 */
[----:B0-----:R-:W-:Y:S02]  /*cc20*/  IMAD.IADD R81, R83, 0x1, R152 ;  /* 0x0000000153517824 */ /* 0x001fe400078e0298 */
        /* <DEDUP_REMOVED lines=77> */
.L_x_10878:
[----:B------:R-:W-:-:S05]  /*d100*/  IMAD.U32 R86, RZ, RZ, UR34 ;  /* 0x00000022ff567e24 */ /* 0x000fca000f8e00ff */
[----:B------:R-:W-:-:S13]  /*d110*/  ISETP.NE.AND P1, PT, R86, 0x1, PT ;  /* 0x000000015600780c */ /* 0x000fda0003f25270 */
[----:B------:R-:W1:Y:S02]  /*d120*/  @P1 LDC.64 R52, c[0x0][0x9e8] ;  /* 0x00027a00ff341b82 */ /* 0x000e640000000a00 */
[----:B-1----:R-:W-:-:S05]  /*d130*/  @P1 IMAD.HI.U32 R52, R85, R52, RZ ;  /* 0x0000003455341227 */ /* 0x002fca00078e00ff */
[----:B------:R-:W-:-:S07]  /*d140*/  @P1 SHF.R.U32.HI R85, RZ, R53, R52 ;  /* 0x00000035ff551219 */ /* 0x000fce0000011634 */
.L_x_10879:
[----:B------:R-:W-:Y:S05]  /*d150*/  BSYNC B0 ;  /* 0x0000000000007941 */ /* 0x000fea0003800000 */
.L_x_10877:
[----:B------:R-:W-:-:S04]  /*d160*/  IMAD R85, R85, R86, -R76 ;  /* 0x0000005655557224 */ /* 0x000fc800078e0a4c */
[----:B------:R-:W-:-:S05]  /*d170*/  IMAD R85, R16, -0x2, R85 ;  /* 0xfffffffe10557824 */ /* 0x000fca00078e0255 */
[----:B------:R-:W-:Y:S02]  /*d180*/  VIADDMNMX R81, R85, R86, R81, PT ;  /* 0x0000005655517246 */ /* 0x000fe40003800151 */
[----:B------:R-:W-:-:S07]  /*d190*/  VIMNMX R80, R80, R85, !PT ;  /* 0x0000005550507248 */ /* 0x000fce0007fe0100 */
.L_x_10876:
        /* <DEDUP_REMOVED lines=14> */
[--C-:B-1----:R-:W-:Y:S01]  /*d280*/  IMAD.IADD R83, R83, 0x1, R52.reuse ;  /* 0x0000000153537824 */ /* 0x102fe200078e0234 */
[----:B------:R-:W-:Y:S01]  /*d290*/  ISETP.GT.AND P5, PT, R80, 0x9, P1 ;  /* 0x000000095000780c */ /* 0x000fe20000fa4270 */
[----:B------:R-:W-:Y:S01]  /*d2a0*/  IMAD.IADD R82, R82, 0x1, R52 ;  /* 0x0000000152527824 */ /* 0x000fe200078e0234 */
[C---:B------:R-:W-:Y:S02]  /*d2b0*/  ISETP.GT.AND P4, PT, R80.reuse, 0x10, P1 ;  /* 0x000000105000780c */ /* 0x040fe40000f84270 */
[C---:B------:R-:W-:Y:S02]  /*d2c0*/  ISETP.GT.AND P6, PT, R80.reuse, 0x11, P1 ;  /* 0x000000115000780c */ /* 0x040fe40000fc4270 */
[----:B------:R-:W-:Y:S02]  /*d2d0*/  ISETP.GT.AND P2, PT, R80, 0x18, P1 ;  /* 0x000000185000780c */ /* 0x000fe40000f44270 */
[----:B0-----:R-:W-:-:S02]  /*d2e0*/  FSEL R26, R26, -INF , !P3 ;  /* 0xff8000001a1a7808 */ /* 0x001fc40005800000 */
        /* <DEDUP_REMOVED lines=95> */
.L_x_10882:
[----:B------:R-:W-:-:S05]  /*d8e0*/  IMAD.U32 R80, RZ, RZ, UR34 ;  /* 0x00000022ff507e24 */ /* 0x000fca000f8e00ff */
[----:B------:R-:W-:-:S13]  /*d8f0*/  ISETP.NE.AND P2, PT, R80, 0x1, PT ;  /* 0x000000015000780c */ /* 0x000fda0003f45270 */
[----:B------:R-:W0:Y:S02]  /*d900*/  @P2 LDC.64 R52, c[0x0][0x9e8] ;  /* 0x00027a00ff342b82 */ /* 0x000e240000000a00 */
[----:B0-----:R-:W-:-:S05]  /*d910*/  @P2 IMAD.HI.U32 R52, R75, R52, RZ ;  /* 0x000000344b342227 */ /* 0x001fca00078e00ff */
[----:B------:R-:W-:-:S07]  /*d920*/  @P2 SHF.R.U32.HI R75, RZ, R53, R52 ;  /* 0x00000035ff4b2219 */ /* 0x000fce0000011634 */
.L_x_10883:
[----:B------:R-:W-:Y:S05]  /*d930*/  BSYNC B0 ;  /* 0x0000000000007941 */ /* 0x000fea0003800000 */
.L_x_10881:
[----:B------:R-:W-:-:S04]  /*d940*/  IMAD R75, R75, R80, -R76 ;  /* 0x000000504b4b7224 */ /* 0x000fc800078e0a4c */
[----:B------:R-:W-:-:S05]  /*d950*/  IMAD R75, R16, -0x2, R75 ;  /* 0xfffffffe104b7824 */ /* 0x000fca00078e024b */
[----:B------:R-:W-:Y:S02]  /*d960*/  VIADDMNMX R83, R75, R80, R83, PT ;  /* 0x000000504b537246 */ /* 0x000fe40003800153 */
[----:B------:R-:W-:-:S07]  /*d970*/  VIMNMX R82, R82, R75, !PT ;  /* 0x0000004b52527248 */ /* 0x000fce0007fe0100 */
.L_x_10880:
        /* <DEDUP_REMOVED lines=69> */
[----:B------:R-:W-:Y:S02]  /*ddd0*/  ISETP.LT.OR P2, PT, R83, 0x31, P2 ;  /* 0x000000315300780c */ /* 0x000fe40001741670 */
[----:B------:R-:W-:Y:S02]  /*dde0*/  FSEL R35, R35, -INF , !P4 ;  /* 0xff80000023237808 */ /* 0x000fe40006000000 */
[----:B------:R-:W-:Y:S02]  /*ddf0*/  FSEL R37, R37, -INF , !P2 ;  /* 0xff80000025257808 */ /* 0x000fe40005000000 */
[----:B------:R-:W-:-:S02]  /*de00*/  ISETP.LT.OR P3, PT, R83, 0x32, P3 ;  /* 0x000000325300780c */ /* 0x000fc40001f61670 */
[C---:B------:R-:W-:Y:S02]  /*de10*/  ISETP.GT.AND P4, PT, R82.reuse, 0x39, P1 ;  /* 0x000000395200780c */ /* 0x040fe40000f84270 */
[----:B------:R-:W-:Y:S02]  /*de20*/  FSEL R39, R39, -INF , !P3 ;  /* 0xff80000027277808 */ /* 0x000fe40005800000 */
[C---:B------:R-:W-:Y:S02]  /*de30*/  ISETP.GT.AND P2, PT, R82.reuse, 0x40, P1 ;  /* 0x000000405200780c */ /* 0x040fe40000f44270 */
[----:B------:R-:W-:Y:S02]  /*de40*/  ISETP.LT.OR P4, PT, R83, 0x3a, P4 ;  /* 0x0000003a5300780c */ /* 0x000fe40002781670 */
[----:B------:R-:W-:Y:S02]  /*de50*/  ISETP.GT.AND P3, PT, R82, 0x41, P1 ;  /* 0x000000415200780c */ /* 0x000fe40000f64270 */
[----:B0-----:R-:W-:-:S02]  /*de60*/  FMNMX.FTZ R52, R53, R52, !PT ;  /* 0x0000003435347209 */ /* 0x001fc40007810000 */
[----:B------:R-:W-:Y:S02]  /*de70*/  ISETP.LT.OR P2, PT, R83, 0x41, P2 ;  /* 0x000000415300780c */ /* 0x000fe40001741670 */
        /* <DEDUP_REMOVED lines=19> */
[----:B------:R-:W-:Y:S02]  /*dfb0*/  ISETP.LT.OR P4, PT, R83, 0x5a, P4 ;  /* 0x0000005a5300780c */ /* 0x000fe40002781670 */
        /* <DEDUP_REMOVED lines=63> */
[----:B------:R-:W-:Y:S01]  /*e3b0*/  FSEL R80, R67, -INF , !P5 ;  /* 0xff80000043507808 */ /* 0x000fe20006800000 */
[--C-:B------:R-:W-:Y:S01]  /*e3c0*/  FFMA.FTZ R67, R54, UR33, -R53.reuse ;  /* 0x0000002136437c23 */ /* 0x100fe20008010835 */
[----:B------:R-:W-:Y:S01]  /*e3d0*/  FMNMX.FTZ R52, R47, R52, !PT ;  /* 0x000000342f347209 */ /* 0x000fe20007810000 */
[--C-:B------:R-:W-:Y:S01]  /*e3e0*/  FFMA.FTZ R54, R56, UR33, -R53.reuse ;  /* 0x0000002138367c23 */ /* 0x100fe20008010835 */
[----:B------:R-:W-:Y:S01]  /*e3f0*/  ISETP.LT.OR P4, PT, R83, 0x6a, P4 ;  /* 0x0000006a5300780c */ /* 0x000fe20002781670 */
        /* <DEDUP_REMOVED lines=36> */
[----:B------:R-:W-:Y:S02]  /*e640*/  FMNMX.FTZ R52, R82, R65, !PT ;  /* 0x0000004152347209 */ /* 0x000fe40007810000 */
[----:B------:R-:W-:-:S02]  /*e650*/  FSEL R70, R76, RZ, P6 ;  /* 0x000000ff4c467208 */ /* 0x000fc40003000000 */
[----:B------:R-:W-:Y:S01]  /*e660*/  FMNMX.FTZ R65, R79, R52, !PT ;  /* 0x000000344f417209 */ /* 0x000fe20007810000 */
[----:B------:R-:W-:Y:S02]  /*e670*/  MUFU.EX2 R32, R32 ;  /* 0x0000002000207308 */ /* 0x000fe40000000800 */
[----:B------:R-:W-:Y:S02]  /*e680*/  FADD.FTZ R70, -R70, R3 ;  /* 0x0000000346467221 */ /* 0x000fe40000010100 */
[----:B------:R-:W0:Y:S02]  /*e690*/  SHFL.BFLY PT, R84, R65, 0x2, 0x1f ;  /* 0x0c401f0041547f89 */ /* 0x000e2400000e0000 */
[----:B------:R-:W-:Y:S02]  /*e6a0*/  FMUL.FTZ R3, R70, UR33 ;  /* 0x0000002146037c20 */ /* 0x000fe40008410000 */
[----:B------:R1:W-:Y:S08]  /*e6b0*/  MUFU.EX2 R52, R67 ;  /* 0x0000004300347308 */ /* 0x0003f00000000800 */
[----:B------:R-:W2:Y:S01]  /*e6c0*/  MUFU.EX2 R3, R3 ;  /* 0x0000000300037308 */ /* 0x000ea20000000800 */
[----:B-1----:R-:W-:-:S07]  /*e6d0*/  FFMA.FTZ R67, R72, UR33, -R53 ;  /* 0x0000002148437c23 */ /* 0x002fce0008010835 */
        /* <DEDUP_REMOVED lines=16> */
[--C-:B------:R-:W-:Y:S01]  /*e7e0*/  FFMA.FTZ R31, R33, UR33, -R70.reuse ;  /* 0x00000021211f7c23 */ /* 0x100fe20008010846 */
[----:B------:R-:W-:Y:S01]  /*e7f0*/  FSEL R33, R77, RZ, P1 ;  /* 0x000000ff4d217208 */ /* 0x000fe20000800000 */
[--C-:B------:R-:W-:Y:S01]  /*e800*/  FFMA.FTZ R14, R14, UR33, -R70.reuse ;  /* 0x000000210e0e7c23 */ /* 0x100fe20008010846 */
[--C-:B------:R-:W-:Y:S01]  /*e810*/  FFMA.FTZ R9, R9, UR33, -R70.reuse ;  /* 0x0000002109097c23 */ /* 0x100fe20008010846 */
[--C-:B------:R-:W-:Y:S01]  /*e820*/  FFMA.FTZ R11, R11, UR33, -R70.reuse ;  /* 0x000000210b0b7c23 */ /* 0x100fe20008010846 */
[----:B------:R-:W-:Y:S01]  /*e830*/  FFMA.FTZ R74, R13, UR33, -R70 ;  /* 0x000000210d4a7c23 */ /* 0x000fe20008010846 */
[----:B------:R-:W-:Y:S01]  /*e840*/  FADD.FTZ R33, -R33, R4 ;  /* 0x0000000421217221 */ /* 0x000fe20000010100 */
[--C-:B------:R-:W-:Y:S01]  /*e850*/  FFMA.FTZ R13, R20, UR33, -R70.reuse ;  /* 0x00000021140d7c23 */ /* 0x100fe20008010846 */
[----:B------:R-:W-:Y:S01]  /*e860*/  MUFU.EX2 R14, R14 ;  /* 0x0000000e000e7308 */ /* 0x000fe20000000800 */
[--C-:B------:R-:W-:Y:S01]  /*e870*/  FFMA.FTZ R72, R21, UR33, -R70.reuse ;  /* 0x0000002115487c23 */ /* 0x100fe20008010846 */
[----:B------:R-:W-:Y:S01]  /*e880*/  FMUL.FTZ R4, R33, UR33 ;  /* 0x0000002121047c20 */ /* 0x000fe20008410000 */
[----:B--2---:R-:W-:Y:S01]  /*e890*/  FFMA.FTZ R33, R3, R2, R5 ;  /* 0x0000000203217223 */ /* 0x004fe20000010005 */
[--C-:B------:R-:W-:Y:S01]  /*e8a0*/  FFMA.FTZ R20, R25, UR33, -R70.reuse ;  /* 0x0000002119147c23 */ /* 0x100fe20008010846 */
[--C-:B------:R-:W-:Y:S01]  /*e8b0*/  FFMA.FTZ R25, R35, UR33, -R70.reuse ;  /* 0x0000002123197c23 */ /* 0x100fe20008010846 */
[--C-:B------:R-:W-:Y:S01]  /*e8c0*/  FFMA.FTZ R29, R29, UR33, -R70.reuse ;  /* 0x000000211d1d7c23 */ /* 0x100fe20008010846 */
[----:B------:R-:W-:Y:S01]  /*e8d0*/  FADD.FTZ R33, R8, R33 ;  /* 0x0000002108217221 */ /* 0x000fe20000010000 */
[----:B------:R-:W0:Y:S01]  /*e8e0*/  MUFU.EX2 R4, R4 ;  /* 0x0000000400047308 */ /* 0x000e220000000800 */
[--C-:B------:R-:W-:Y:S01]  /*e8f0*/  FFMA.FTZ R21, R39, UR33, -R70.reuse ;  /* 0x0000002127157c23 */ /* 0x100fe20008010846 */
[--C-:B------:R-:W-:Y:S01]  /*e900*/  FFMA.FTZ R39, R41, UR33, -R70.reuse ;  /* 0x0000002129277c23 */ /* 0x100fe20008010846 */
[----:B------:R-:W-:Y:S01]  /*e910*/  FADD.FTZ R33, R10, R33 ;  /* 0x000000210a217221 */ /* 0x000fe20000010000 */
[--C-:B------:R-:W-:Y:S01]  /*e920*/  FFMA.FTZ R37, R37, UR33, -R70.reuse ;  /* 0x0000002125257c23 */ /* 0x100fe20008010846 */
[--C-:B------:R-:W-:Y:S01]  /*e930*/  FFMA.FTZ R84, R43, UR33, -R70.reuse ;  /* 0x000000212b547c23 */ /* 0x100fe20008010846 */
[--C-:B------:R-:W-:Y:S01]  /*e940*/  FFMA.FTZ R45, R45, UR33, -R70.reuse ;  /* 0x000000212d2d7c23 */ /* 0x100fe20008010846 */
[----:B------:R-:W-:Y:S01]  /*e950*/  FADD.FTZ R41, R12, R33 ;  /* 0x000000210c297221 */ /* 0x000fe20000010000 */
[----:B------:R-:W1:Y:S01]  /*e960*/  MUFU.EX2 R9, R9 ;  /* 0x0000000900097308 */ /* 0x000e620000000800 */
[--C-:B------:R-:W-:Y:S01]  /*e970*/  FFMA.FTZ R83, R47, UR33, -R70.reuse ;  /* 0x000000212f537c23 */ /* 0x100fe20008010846 */
[--C-:B------:R-:W-:Y:S01]  /*e980*/  FFMA.FTZ R47, R49, UR33, -R70.reuse ;  /* 0x00000021312f7c23 */ /* 0x100fe20008010846 */
[----:B------:R-:W-:Y:S01]  /*e990*/  FADD.FTZ R2, R6, R41 ;  /* 0x0000002906027221 */ /* 0x000fe20000010000 */
[--C-:B------:R-:W-:Y:S01]  /*e9a0*/  FFMA.FTZ R78, R51, UR33, -R70.reuse ;  /* 0x00000021334e7c23 */ /* 0x100fe20008010846 */
[--C-:B------:R-:W-:Y:S01]  /*e9b0*/  FFMA.FTZ R33, R55, UR33, -R70.reuse ;  /* 0x0000002137217c23 */ /* 0x100fe20008010846 */
[----:B------:R-:W-:Y:S01]  /*e9c0*/  FFMA.FTZ R51, R57, UR33, -R70 ;  /* 0x0000002139337c23 */ /* 0x000fe20008010846 */
[----:B------:R-:W-:Y:S01]  /*e9d0*/  FADD.FTZ R41, R15, R2 ;  /* 0x000000020f297221 */ /* 0x000fe20000010000 */
[----:B------:R-:W2:Y:S01]  /*e9e0*/  MUFU.EX2 R11, R11 ;  /* 0x0000000b000b7308 */ /* 0x000ea20000000800 */
[----:B0-----:R-:W-:Y:S01]  /*e9f0*/  FFMA.FTZ R0, R4, R0, R14 ;  /* 0x0000000004007223 */ /* 0x001fe2000001000e */
[--C-:B------:R-:W-:Y:S01]  /*ea00*/  FFMA.FTZ R55, R59, UR33, -R70.reuse ;  /* 0x000000213b377c23 */ /* 0x100fe20008010846 */
[----:B------:R-:W-:Y:S01]  /*ea10*/  FADD.FTZ R41, R24, R41 ;  /* 0x0000002918297221 */ /* 0x000fe20000010000 */
[--C-:B------:R-:W-:Y:S01]  /*ea20*/  FFMA.FTZ R49, R61, UR33, -R70.reuse ;  /* 0x000000213d317c23 */ /* 0x100fe20008010846 */
[----:B------:R-:W-:-:S02]  /*ea30*/  FFMA.FTZ R61, R75, UR33, -R70 ;  /* 0x000000214b3d7c23 */ /* 0x000fc40008010846 */
[----:B------:R-:W-:Y:S01]  /*ea40*/  FADD.FTZ R41, R26, R41 ;  /* 0x000000291a297221 */ /* 0x000fe20000010000 */
[----:B------:R-:W0:Y:S01]  /*ea50*/  MUFU.EX2 R74, R74 ;  /* 0x0000004a004a7308 */ /* 0x000e220000000800 */
[----:B-1----:R-:W-:Y:S02]  /*ea60*/  FADD.FTZ R0, R9, R0 ;  /* 0x0000000009007221 */ /* 0x002fe40000010000 */
[----:B------:R-:W-:-:S04]  /*ea70*/  FADD.FTZ R41, R28, R41 ;  /* 0x000000291c297221 */ /* 0x000fc80000010000 */
[----:B------:R-:W-:Y:S01]  /*ea80*/  FADD.FTZ R41, R30, R41 ;  /* 0x000000291e297221 */ /* 0x000fe20000010000 */
[----:B------:R-:W1:Y:S01]  /*ea90*/  MUFU.EX2 R13, R13 ;  /* 0x0000000d000d7308 */ /* 0x000e620000000800 */
[----:B--2---:R-:W-:Y:S02]  /*eaa0*/  FADD.FTZ R35, R11, R0 ;  /* 0x000000000b237221 */ /* 0x004fe40000010000 */
[----:B------:R-:W-:-:S04]  /*eab0*/  FADD.FTZ R41, R32, R41 ;  /* 0x0000002920297221 */ /* 0x000fc80000010000 */
[----:B------:R-:W-:Y:S01]  /*eac0*/  FADD.FTZ R41, R34, R41 ;  /* 0x0000002922297221 */ /* 0x000fe20000010000 */
[----:B------:R-:W2:Y:S01]  /*ead0*/  MUFU.EX2 R72, R72 ;  /* 0x0000004800487308 */ /* 0x000ea20000000800 */
[----:B0-----:R-:W-:Y:S02]  /*eae0*/  FADD.FTZ R0, R74, R35 ;  /* 0x000000234a007221 */ /* 0x001fe40000010000 */
[----:B------:R-:W-:-:S04]  /*eaf0*/  FADD.FTZ R41, R36, R41 ;  /* 0x0000002924297221 */ /* 0x000fc80000010000 */
[----:B------:R-:W-:Y:S01]  /*eb00*/  FADD.FTZ R41, R38, R41 ;  /* 0x0000002926297221 */ /* 0x000fe20000010000 */
[----:B------:R-:W0:Y:S01]  /*eb10*/  MUFU.EX2 R20, R20 ;  /* 0x0000001400147308 */ /* 0x000e220000000800 */
[----:B-1----:R-:W-:Y:S02]  /*eb20*/  FADD.FTZ R35, R13, R0 ;  /* 0x000000000d237221 */ /* 0x002fe40000010000 */
[----:B------:R-:W-:-:S04]  /*eb30*/  FADD.FTZ R41, R40, R41 ;  /* 0x0000002928297221 */ /* 0x000fc80000010000 */
[----:B------:R-:W-:Y:S01]  /*eb40*/  FADD.FTZ R57, R42, R41 ;  /* 0x000000292a397221 */ /* 0x000fe20000010000 */
[----:B------:R-:W1:Y:S01]  /*eb50*/  MUFU.EX2 R53, R53 ;  /* 0x0000003500357308 */ /* 0x000e620000000800 */
[----:B--2---:R-:W-:Y:S01]  /*eb60*/  FADD.FTZ R35, R72, R35 ;  /* 0x0000002348237221 */ /* 0x004fe20000010000 */
[----:B------:R-:W-:Y:S01]  /*eb70*/  FFMA.FTZ R41, R80, UR33, -R70 ;  /* 0x0000002150297c23 */ /* 0x000fe20008010846 */
[----:B------:R-:W-:-:S05]  /*eb80*/  FADD.FTZ R57, R44, R57 ;  /* 0x000000392c397221 */ /* 0x000fca0000010000 */
        /* <DEDUP_REMOVED lines=33> */
[----:B0-----:R-:W-:-:S04]  /*eda0*/  FADD.FTZ R57, R50, R57 ;  /* 0x0000003932397221 */ /* 0x001fc80000010000 */
[----:B------:R-:W-:-:S03]  /*edb0*/  FADD.FTZ R57, R52, R57 ;  /* 0x0000003934397221 */ /* 0x000fc60000010000 */
[----:B------:R-:W0:Y:S01]  /*edc0*/  MUFU.EX2 R54, R54 ;  /* 0x0000003600367308 */ /* 0x000e220000000800 */
[----:B-1----:R-:W-:Y:S01]  /*edd0*/  FADD.FTZ R0, R78, R43 ;  /* 0x0000002b4e007221 */ /* 0x002fe20000010000 */
[----:B------:R-:W-:-:S06]  /*ede0*/  FFMA.FTZ R43, R71, UR33, -R70 ;  /* 0x00000021472b7c23 */ /* 0x000fcc0008010846 */
        /* <DEDUP_REMOVED lines=49> */
.L_x_10884:
        /* <DEDUP_REMOVED lines=77> */
[----:B-1----:R-:W1:Y:S01]  /*f5d0*/  FENCE.VIEW.ASYNC.S ;  /* 0x00000000000073c6 */ /* 0x002e620000000000 */
        /* <DEDUP_REMOVED lines=26> */
[----:B-1----:R-:W-:Y:S01]  /*f780*/  NOP ;  /* 0x0000000000007918 */ /* 0x002fe20000000000 */
[----:B0-----:R-:W-:Y:S05]  /*f790*/  @P1 BRA `(.L_x_10885) ;  /* 0xffffffc4008c1947 */ /* 0x001fea000383ffff */
.L_x_10866:
[----:B------:R-:W-:Y:S06]  /*f7a0*/  BAR.ARV 0x8, 0x200 ;  /* 0x0208000000007b1d */ /* 0x000fec0000002000 */
[----:B------:R-:W-:Y:S05]  /*f7b0*/  @!P0 BRA `(.L_x_10886) ;  /* 0x0000000000048947 */ /* 0x000fea0003800000 */
[----:B------:R-:W-:Y:S01]  /*f7c0*/  BPT.TRAP 0x1 ;  /* 0x000000040000795c */ /* 0x000fe20000300000 */
.L_x_10886:
[----:B------:R-:W-:Y:S01]  /*f7d0*/  ULEA UR8, UR46, UR40, 0x3 ;  /* 0x000000282e087291 */ /* 0x000fe2000f8e183f */
[----:B------:R-:W-:-:S05]  /*f7e0*/  IMAD.U32 R3, RZ, RZ, UR47 ;  /* 0x0000002fff037e24 */ /* 0x000fca000f8e00ff */
[----:B------:R-:W-:-:S04]  /*f7f0*/  SHF.L.U32 R3, R3, 0x1f, RZ ;  /* 0x0000001f03037819 */ /* 0x000fc800000006ff */
[----:B------:R0:W1:Y:S01]  /*f800*/  SYNCS.PHASECHK.TRANS64.TRYWAIT P1, [UR8+0x2d850], R3 ;  /* 0x02d85003ff0075a7 */ /* 0x0000620008020148 */
[----:B------:R-:W-:Y:S05]  /*f810*/  @!P0 BRA `(.L_x_10887) ;  /* 0x0000000000048947 */ /* 0x000fea0003800000 */
[----:B------:R-:W-:Y:S01]  /*f820*/  BPT.TRAP 0x1 ;  /* 0x000000040000795c */ /* 0x000fe20000300000 */
.L_x_10887:
[----:B-1----:R-:W-:Y:S05]  /*f830*/  @P1 BRA `(.L_x_10888) ;  /* 0x0000000000081947 */ /* 0x002fea0003800000 */
[----:B------:R-:W1:Y:S02]  /*f840*/  SYNCS.PHASECHK.TRANS64.TRYWAIT P1, [UR8+0x2d850], R3 ;  /* 0x02d85003ff0075a7 */ /* 0x000e640008020148 */
[----:B-1----:R-:W-:Y:S05]  /*f850*/  @!P1 BRA `(.L_x_10889) ;  /* 0x0000006800689947 */ /* 0x002fea0003800000 */
.L_x_10888:
[----:B------:R-:W-:Y:S01]  /*f860*/  UIADD3 UR40, UR40, 0x400, URZ ;  /* 0x0000040028287890 */ /* 0x000fe2000fffe03f */
[----:B------:R-:W-:Y:S01]  /*f870*/  WARPGROUP.ARRIVE ;  /* 0x00000000000079c5 */ /* 0x000fe20000000000 */
[----:B------:R-:W-:Y:S01]  /*f880*/  ULOP3.LUT UR36, UR36, 0x10000, URZ, 0xfc, !UPT ;  /* 0x0001000024247892 */ /* 0x000fe2000f8efc3f */
[----:B01----:R-:W0:Y:S01]  /*f890*/  SHFL.BFLY PT, R3, R2, 0x2, 0x1f ;  /* 0x0c401f0002037f89 */ /* 0x003e2200000e0000 */
[----:B------:R-:W-:Y:S01]  /*f8a0*/  USHF.R.U32.HI UR40, URZ, 0x4, UR40 ;  /* 0x000000043f287899 */ /* 0x000fe20008011628 */
[----:B------:R-:W-:Y:S01]  /*f8b0*/  IMAD.MOV.U32 R48, RZ, RZ, RZ ;  /* 0x000000ffff307224 */ /* 0x000fe200078e00ff */
[----:B------:R-:W-:Y:S01]  /*f8c0*/  UMOV UR5, 0x40000040 ;  /* 0x4000004000057882 */ /* 0x000fe20000000000 */
[----:B------:R-:W-:Y:S01]  /*f8d0*/  UMOV UR7, 0x80000020 ;  /* 0x8000002000077882 */ /* 0x000fe20000000000 */
[----:B------:R-:W-:Y:S01]  /*f8e0*/  ULOP3.LUT UR40, UR40, 0x3fff, URZ, 0xc0, !UPT ;  /* 0x00003fff28287892 */ /* 0x000fe2000f8ec03f */
[----:B------:R-:W1:Y:S01]  /*f8f0*/  SHFL.BFLY PT, R5, R0, 0x2, 0x1f ;  /* 0x0c401f0000057f89 */ /* 0x000e6200000e0000 */
[----:B------:R-:W-:Y:S01]  /*f900*/  UMOV UR4, UR36 ;  /* 0x0000002400047c82 */ /* 0x000fe20008000000 */
[----:B------:R-:W-:Y:S01]  /*f910*/  IMAD.MOV.U32 R36, RZ, RZ, -0x800000 ;  /* 0xff800000ff247424 */ /* 0x000fe200078e00ff */
[----:B------:R-:W-:-:S04]  /*f920*/  ULOP3.LUT UR9, UR40, 0x2000000, URZ, 0xfc, !UPT ;  /* 0x0200000028097892 */ /* 0x000fc8000f8efc3f */
[----:B------:R-:W-:-:S07]  /*f930*/  UIMAD UR9, UR46, 0x600, UR9 ;  /* 0x000006002e0978a4 */ /* 0x000fce000f8e0209 */
[----:B------:R-:W-:Y:S02]  /*f940*/  UMOV UR6, UR9 ;  /* 0x0000000900067c82 */ /* 0x000fe40008000000 */
[----:B------:R-:W-:Y:S01]  /*f950*/  HGMMA.64x96x16.F32.BF16 R88, gdesc[UR4].tnspB, R88, gsb0 ;  /* 0x41600000045879f0 */ /* 0x000fe20008001858 */
[----:B------:R-:W-:Y:S01]  /*f960*/  UIADD3 UR4, UR36, 0x2, URZ ;  /* 0x0000000224047890 */ /* 0x000fe2000fffe03f */
[----:B0-----:R-:W-:Y:S01]  /*f970*/  FADD.FTZ R3, R3, R2 ;  /* 0x0000000203037221 */ /* 0x001fe20000010000 */
[----:B------:R-:W-:Y:S01]  /*f980*/  UIADD3 UR6, UR9, 0x40, URZ ;  /* 0x0000004009067890 */ /* 0x000fe2000fffe03f */
[----:B------:R-:W-:Y:S01]  /*f990*/  IMAD.MOV.U32 R2, RZ, RZ, RZ ;  /* 0x000000ffff027224 */ /* 0x000fe200078e00ff */
[----:B------:R-:W-:Y:S01]  /*f9a0*/  UMOV UR5, 0x40000040 ;  /* 0x4000004000057882 */ /* 0x000fe20000000000 */
[----:B------:R-:W-:Y:S01]  /*f9b0*/  UMOV UR7, 0x80000020 ;  /* 0x8000002000077882 */ /* 0x000fe20000000000 */
[----:B------:R-:W0:Y:S01]  /*f9c0*/  SHFL.BFLY PT, R4, R3, 0x1, 0x1f ;  /* 0x0c201f0003047f89 */ /* 0x000e2200000e0000 */
[----:B-1----:R-:W-:Y:S01]  /*f9d0*/  FADD.FTZ R5, R5, R0 ;  /* 0x0000000005057221 */ /* 0x002fe20000010000 */
[----:B------:R-:W-:-:S04]  /*f9e0*/  IMAD.MOV.U32 R0, RZ, RZ, -0x800000 ;  /* 0xff800000ff007424 */ /* 0x000fc800078e00ff */
[----:B------:R-:W1:Y:S01]  /*f9f0*/  SHFL.BFLY PT, R6, R5, 0x1, 0x1f ;  /* 0x0c201f0005067f89 */ /* 0x000e6200000e0000 */
[----:B0-----:R-:W-:Y:S01]  /*fa00*/  FADD.FTZ R7, R3, R4 ;  /* 0x0000000403077221 */ /* 0x001fe20000010000 */
[----:B------:R-:W-:-:S04]  /*fa10*/  IMAD.U32 R3, RZ, RZ, UR33 ;  /* 0x00000021ff037e24 */ /* 0x000fc8000f8e00ff */
[----:B------:R-:W-:Y:S01]  /*fa20*/  FSETP.NE.FTZ.AND P1, PT, R7, RZ, PT ;  /* 0x000000ff0700720b */ /* 0x000fe20003f35000 */
[----:B-1----:R-:W-:Y:S01]  /*fa30*/  FADD.FTZ R8, R5, R6 ;  /* 0x0000000605087221 */ /* 0x002fe20000010000 */
[----:B------:R-:W-:-:S04]  /*fa40*/  IMAD.U32 R5, RZ, RZ, UR33 ;  /* 0x00000021ff057e24 */ /* 0x000fc8000f8e00ff */
        /* <DEDUP_REMOVED lines=59> */
.L_x_10890:
        /* <DEDUP_REMOVED lines=53> */
[----:B------:R-:W-:Y:S01]  /*10150*/  PLOP3.LUT P0, PT, PT, PT, PT, 0x8, 0x0 ;  /* 0x000000000000781c */ /* 0x000fe20003f0e170 */
[----:B------:R-:W-:Y:S01]  /*10160*/  FMUL.FTZ R48, R135, R48 ;  /* 0x0000003087307220 */ /* 0x000fe20000410000 */
[----:B------:R-:W-:-:S02]  /*10170*/  UIADD3 UR48, UR48, 0x1, URZ ;  /* 0x0000000130307890 */ /* 0x000fc4000fffe03f */
[----:B------:R-:W-:Y:S02]  /*10180*/  USEL UR46, UR46, URZ, UP0 ;  /* 0x0000003f2e2e7287 */ /* 0x000fe40008000000 */
[----:B------:R-:W-:-:S12]  /*10190*/  ULOP3.LUT UR47, UR47, UR4, URZ, 0x3c, !UPT ;  /* 0x000000042f2f7292 */ /* 0x000fd8000f8e3c3f */
.L_x_10812:
        /* <DEDUP_REMOVED lines=10> */
[----:B------:R-:W-:-:S07]  /*10240*/  IMAD R3, R144, 0x20, R138 ;  /* 0x0000002090037824 */ /* 0x000fce00078e028a */
[----:B------:R-:W-:Y:S01]  /*10250*/  BAR.SYNC.DEFER_BLOCKING 0x1, 0x180 ;  /* 0x0046000000007b1d */ /* 0x000fe20000010000 */
[----:B------:R-:W-:Y:S01]  /*10260*/  USHF.R.S32.HI UR10, URZ, 0x1f, UR38 ;  /* 0x0000001f3f0a7899 */ /* 0x000fe20008011426 */
[----:B------:R-:W-:Y:S01]  /*10270*/  VIADD R52, R137, UR39 ;  /* 0x0000002789347c36 */ /* 0x000fe20008000000 */
[----:B------:R-:W-:Y:S01]  /*10280*/  USHF.R.S32.HI UR12, URZ, 0x1f, UR45 ;  /* 0x0000001f3f0c7899 */ /* 0x000fe2000801142d */
[----:B------:R-:W-:-:S04]  /*10290*/  F2FP.BF16.F32.PACK_AB R6, R93, R6 ;  /* 0x000000065d06723e */ /* 0x000fc800000010ff */
[----:B------:R-:W1:Y:S01]  /*102a0*/  LDC R37, c[0x0][0xbe8] ;  /* 0x0002fa00ff257b82 */ /* 0x000e620000000800 */
[----:B------:R-:W-:Y:S01]  /*102b0*/  ULDC.64 UR8, c[0x0][0xb90] ;  /* 0x0002e40000087ab9 */ /* 0x000fe20000000a00 */
[----:B------:R-:W-:Y:S02]  /*102c0*/  F2FP.BF16.F32.PACK_AB R26, R125, R26 ;  /* 0x0000001a7d1a723e */ /* 0x000fe400000010ff */
[----:B------:R-:W-:Y:S02]  /*102d0*/  F2FP.BF16.F32.PACK_AB R27, R46, R27 ;  /* 0x0000001b2e1b723e */ /* 0x000fe400000010ff */
[----:B------:R-:W-:Y:S02]  /*102e0*/  F2FP.BF16.F32.PACK_AB R28, R129, R28 ;  /* 0x0000001c811c723e */ /* 0x000fe400000010ff */
[----:B------:R-:W-:Y:S02]  /*102f0*/  F2FP.BF16.F32.PACK_AB R29, R44, R29 ;  /* 0x0000001d2c1d723e */ /* 0x000fe400000010ff */
[----:B------:R-:W-:-:S02]  /*10300*/  F2FP.BF16.F32.PACK_AB R30, R133, R30 ;  /* 0x0000001e851e723e */ /* 0x000fc400000010ff */
[----:B------:R-:W-:Y:S01]  /*10310*/  F2FP.BF16.F32.PACK_AB R31, R48, R31 ;  /* 0x0000001f301f723e */ /* 0x000fe200000010ff */
[----:B------:R-:W-:Y:S01]  /*10320*/  UMOV UR6, UR40 ;  /* 0x0000002800067c82 */ /* 0x000fe20008000000 */
[----:B0-----:R-:W-:Y:S01]  /*10330*/  UMOV UR7, UR5 ;  /* 0x0000000500077c82 */ /* 0x001fe20008000000 */
[----:B------:R-:W-:Y:S01]  /*10340*/  UIMAD UR5, UR10, UR8, URZ ;  /* 0x000000080a0572a4 */ /* 0x000fe2000f8e023f */
[----:B------:R-:W-:Y:S02]  /*10350*/  IMAD.U32 R40, RZ, RZ, UR6 ;  /* 0x00000006ff287e24 */ /* 0x000fe4000f8e00ff */
[----:B------:R-:W-:Y:S01]  /*10360*/  IMAD.U32 R41, RZ, RZ, UR7 ;  /* 0x00000007ff297e24 */ /* 0x000fe2000f8e00ff */
[----:B------:R-:W-:Y:S02]  /*10370*/  UIMAD.WIDE.U32 UR6, UR38, UR8, URZ ;  /* 0x00000008260672a5 */ /* 0x000fe4000f8e003f */
[----:B------:R-:W-:Y:S01]  /*10380*/  UIMAD UR5, UR38, UR9, UR5 ;  /* 0x00000009260572a4 */ /* 0x000fe2000f8e0205 */
[----:B------:R-:W-:-:S02]  /*10390*/  IMAD.WIDE R4, R148, 0x2, R40 ;  /* 0x0000000294047825 */ /* 0x000fc400078e0228 */
[----:B------:R-:W-:Y:S01]  /*103a0*/  ULDC.64 UR8, c[0x0][0xb98] ;  /* 0x0002e60000087ab9 */ /* 0x000fe20000000a00 */
[----:B------:R-:W-:Y:S01]  /*103b0*/  UIADD3 UR7, UR7, UR5, URZ ;  /* 0x0000000507077290 */ /* 0x000fe2000fffe03f */
[----:B------:R-:W-:Y:S01]  /*103c0*/  IMAD.WIDE R40, R3, 0x2, R40 ;  /* 0x0000000203287825 */ /* 0x000fe200078e0228 */
[C---:B------:R-:W-:Y:S01]  /*103d0*/  IADD3 R35, P1, R4.reuse, 0x6000, RZ ;  /* 0x0000600004237810 */ /* 0x040fe20007f3e0ff */
[----:B------:R-:W-:Y:S01]  /*103e0*/  UIMAD UR5, UR12, UR8, URZ ;  /* 0x000000080c0572a4 */ /* 0x000fe2000f8e023f */
[C---:B------:R-:W-:Y:S01]  /*103f0*/  LOP3.LUT R3, R4.reuse, 0x180, RZ, 0xc0, !PT ;  /* 0x0000018004037812 */ /* 0x040fe200078ec0ff */
[----:B------:R-:W-:Y:S01]  /*10400*/  UIMAD.WIDE.U32 UR6, UR45, UR8, UR6 ;  /* 0x000000082d0672a5 */ /* 0x000fe2000f8e0006 */
[C---:B------:R-:W-:Y:S01]  /*10410*/  IADD3 R8, P3, R4.reuse, 0x3000, RZ ;  /* 0x0000300004087810 */ /* 0x040fe20007f7e0ff */
[--C-:B------:R-:W-:Y:S01]  /*10420*/  IMAD.X R25, RZ, RZ, R5.reuse, P1 ;  /* 0x000000ffff197224 */ /* 0x100fe200008e0605 */
[----:B-1----:R-:W-:Y:S01]  /*10430*/  ISETP.NE.AND P1, PT, R37, 0x1, PT ;  /* 0x000000012500780c */ /* 0x002fe20003f25270 */
[----:B------:R-:W-:Y:S01]  /*10440*/  UIMAD UR5, UR45, UR9, UR5 ;  /* 0x000000092d0572a4 */ /* 0x000fe2000f8e0205 */
[----:B------:R-:W-:Y:S01]  /*10450*/  SHF.R.U64 R3, R3, 0x3, RZ ;  /* 0x0000000303037819 */ /* 0x000fe200000012ff */
[----:B------:R-:W-:Y:S01]  /*10460*/  IMAD.X R13, RZ, RZ, R5, P3 ;  /* 0x000000ffff0d7224 */ /* 0x000fe200018e0605 */
[C---:B------:R-:W-:Y:S01]  /*10470*/  IADD3 R21, P4, R4.reuse, 0x20, RZ ;  /* 0x0000002004157810 */ /* 0x040fe20007f9e0ff */
[----:B------:R-:W-:Y:S01]  /*10480*/  ULDC.64 UR8, c[0x0][0xae8] ;  /* 0x0002ba0000087ab9 */ /* 0x000fe20000000a00 */
[----:B------:R-:W-:-:S02]  /*10490*/  IADD3 R15, P0, R4, 0x6020, RZ ;  /* 0x00006020040f7810 */ /* 0x000fc40007f1e0ff */
[----:B------:R-:W-:Y:S01]  /*104a0*/  IADD3 R33, P2, R4, 0x3020, RZ ;  /* 0x0000302004217810 */ /* 0x000fe20007f5e0ff */
[--C-:B------:R-:W-:Y:S01]  /*104b0*/  IMAD.X R9, RZ, RZ, R5.reuse, P4 ;  /* 0x000000ffff097224 */ /* 0x100fe200020e0605 */
[----:B------:R-:W-:Y:S02]  /*104c0*/  LOP3.LUT R4, R3, R4, RZ, 0x3c, !PT ;  /* 0x0000000403047212 */ /* 0x000fe400078e3cff */
[----:B------:R-:W-:Y:S01]  /*104d0*/  LOP3.LUT R12, R35, 0x180, RZ, 0xc0, !PT ;  /* 0x00000180230c7812 */ /* 0x000fe200078ec0ff */
[----:B------:R-:W0:Y:S01]  /*104e0*/  @P1 LDC R45, c[0x0][0xbec] ;  /* 0x0002fb00ff2d1b82 */ /* 0x000e220000000800 */
[----:B------:R-:W-:Y:S01]  /*104f0*/  LOP3.LUT R3, R8, 0x180, RZ, 0xc0, !PT ;  /* 0x0000018008037812 */ /* 0x000fe200078ec0ff */
[----:B------:R-:W-:Y:S01]  /*10500*/  IMAD.X R11, RZ, RZ, R5, P2 ;  /* 0x000000ffff0b7224 */ /* 0x000fe200010e0605 */
[----:B------:R-:W-:Y:S02]  /*10510*/  LOP3.LUT R2, R21, 0x180, RZ, 0xc0, !PT ;  /* 0x0000018015027812 */ /* 0x000fe400078ec0ff */
[----:B------:R-:W-:-:S02]  /*10520*/  SHF.R.U64 R12, R12, 0x3, RZ ;  /* 0x000000030c0c7819 */ /* 0x000fc400000012ff */
[----:B------:R-:W-:Y:S01]  /*10530*/  SHF.R.U64 R3, R3, 0x3, RZ ;  /* 0x0000000303037819 */ /* 0x000fe200000012ff */
[----:B------:R-:W1:Y:S01]  /*10540*/  @P1 LDC R50, c[0x0][0xbf0] ;  /* 0x0002fc00ff321b82 */ /* 0x000e620000000800 */
[----:B------:R-:W-:Y:S02]  /*10550*/  SHF.R.U64 R2, R2, 0x3, RZ ;  /* 0x0000000302027819 */ /* 0x000fe400000012ff */
[----:B------:R-:W-:Y:S02]  /*10560*/  IADD3 R43, P5, R40, 0x7800, RZ ;  /* 0x00007800282b7810 */ /* 0x000fe40007fbe0ff */
[----:B------:R-:W-:Y:S02]  /*10570*/  LOP3.LUT R24, R12, R35, RZ, 0x3c, !PT ;  /* 0x000000230c187212 */ /* 0x000fe400078e3cff */
[----:B------:R-:W-:Y:S02]  /*10580*/  LOP3.LUT R14, R15, 0x180, RZ, 0xc0, !PT ;  /* 0x000001800f0e7812 */ /* 0x000fe400078ec0ff */
[----:B------:R-:W-:-:S02]  /*10590*/  LOP3.LUT R12, R3, R8, RZ, 0x3c, !PT ;  /* 0x00000008030c7212 */ /* 0x000fc400078e3cff */
[----:B------:R-:W-:Y:S02]  /*105a0*/  LOP3.LUT R8, R2, R21, RZ, 0x3c, !PT ;  /* 0x0000001502087212 */ /* 0x000fe400078e3cff */
[----:B------:R-:W-:Y:S02]  /*105b0*/  LOP3.LUT R2, R43, 0x180, RZ, 0xc0, !PT ;  /* 0x000001802b027812 */ /* 0x000fe400078ec0ff */
[----:B------:R-:W-:Y:S01]  /*105c0*/  SHF.R.U64 R14, R14, 0x3, RZ ;  /* 0x000000030e0e7819 */ /* 0x000fe200000012ff */
[----:B0-----:R-:W-:Y:S01]  /*105d0*/  @P1 IMAD.HI.U32 R45, R52, R45, RZ ;  /* 0x0000002d342d1227 */ /* 0x001fe200078e00ff */
[----:B------:R-:W-:Y:S02]  /*105e0*/  SHF.R.U64 R2, R2, 0x3, RZ ;  /* 0x0000000302027819 */ /* 0x000fe400000012ff */
[----:B------:R-:W-:Y:S01]  /*105f0*/  LOP3.LUT R14, R14, R15, RZ, 0x3c, !PT ;  /* 0x0000000f0e0e7212 */ /* 0x000fe200078e3cff */
[----:B------:R-:W-:Y:S01]  /*10600*/  IMAD.X R15, RZ, RZ, R5, P0 ;  /* 0x000000ffff0f7224 */ /* 0x000fe200000e0605 */
[----:B------:R-:W-:-:S02]  /*10610*/  IADD3 R39, P0, R40, 0x1800, RZ ;  /* 0x0000180028277810 */ /* 0x000fc40007f1e0ff */
[----:B------:R-:W-:Y:S01]  /*10620*/  LOP3.LUT R2, R2, R43, RZ, 0x3c, !PT ;  /* 0x0000002b02027212 */ /* 0x000fe200078e3cff */
[----:B------:R-:W-:Y:S01]  /*10630*/  IMAD.MOV.U32 R43, RZ, RZ, R52 ;  /* 0x000000ffff2b7224 */ /* 0x000fe200078e0034 */
[----:B-1----:R-:W-:Y:S02]  /*10640*/  @P1 SHF.R.U32.HI R43, RZ, R50, R45 ;  /* 0x00000032ff2b1219 */ /* 0x002fe4000001162d */
[----:B------:R-:W-:Y:S02]  /*10650*/  LOP3.LUT R38, R39, 0x180, RZ, 0xc0, !PT ;  /* 0x0000018027267812 */ /* 0x000fe400078ec0ff */
[----:B------:R-:W-:Y:S02]  /*10660*/  MOV R47, R4 ;  /* 0x00000004002f7202 */ /* 0x000fe40000000f00 */
[----:B------:R-:W-:Y:S01]  /*10670*/  F2FP.BF16.F32.PACK_AB R4, R42, R7 ;  /* 0x000000072a04723e */ /* 0x000fe200000010ff */
[----:B------:R-:W-:Y:S01]  /*10680*/  IMAD.MOV R42, RZ, RZ, -R43 ;  /* 0x000000ffff2a7224 */ /* 0x000fe200078e0a2b */
[----:B------:R-:W-:-:S02]  /*10690*/  LOP3.LUT R10, R33, 0x180, RZ, 0xc0, !PT ;  /* 0x00000180210a7812 */ /* 0x000fc400078ec0ff */
[----:B------:R-:W-:Y:S02]  /*106a0*/  SHF.R.U64 R38, R38, 0x3, RZ ;  /* 0x0000000326267819 */ /* 0x000fe400000012ff */
[----:B------:R-:W-:Y:S02]  /*106b0*/  F2FP.BF16.F32.PACK_AB R5, R91, R90 ;  /* 0x0000005a5b05723e */ /* 0x000fe400000010ff */
[----:B------:R-:W-:Y:S02]  /*106c0*/  F2FP.BF16.F32.PACK_AB R7, R95, R94 ;  /* 0x0000005e5f07723e */ /* 0x000fe400000010ff */
[----:B------:R-:W-:Y:S01]  /*106d0*/  MOV R57, R14 ;  /* 0x0000000e00397202 */ /* 0x000fe20000000f00 */
[C---:B------:R-:W-:Y:S01]  /*106e0*/  IMAD R15, R37.reuse, R42, R52 ;  /* 0x0000002a250f7224 */ /* 0x040fe200078e0234 */
[----:B------:R-:W-:Y:S01]  /*106f0*/  SHF.R.U64 R10, R10, 0x3, RZ ;  /* 0x000000030a0a7819 */ /* 0x000fe200000012ff */
[----:B------:R0:W-:Y:S01]  /*10700*/  STSM.16.M88.4 [R47], R4 ;  /* 0x000000042f007844 */ /* 0x0001e20000000200 */
[----:B------:R-:W-:Y:S01]  /*10710*/  LOP3.LUT R38, R38, R39, RZ, 0x3c, !PT ;  /* 0x0000002726267212 */ /* 0x000fe200078e3cff */
[----:B------:R-:W-:Y:S01]  /*10720*/  IMAD.X R39, RZ, RZ, R41, P0 ;  /* 0x000000ffff277224 */ /* 0x000fe200000e0629 */
[----:B------:R-:W-:Y:S01]  /*10730*/  MOV R62, R24 ;  /* 0x00000018003e7202 */ /* 0x000fe20000000f00 */
[----:B------:R-:W-:Y:S01]  /*10740*/  IMAD.U32 R25, RZ, RZ, UR5 ;  /* 0x00000005ff197e24 */ /* 0x000fe2000f8e00ff */
[----:B------:R-:W-:Y:S01]  /*10750*/  SHF.R.S32.HI R14, RZ, 0x1f, R43 ;  /* 0x0000001fff0e7819 */ /* 0x000fe2000001142b */
[----:B------:R-:W-:Y:S01]  /*10760*/  ULDC UR5, c[0x0][0xa88] ;  /* 0x0002a20000057ab9 */ /* 0x000fe20000000800 */
[----:B------:R-:W-:Y:S01]  /*10770*/  LOP3.LUT R10, R10, R33, RZ, 0x3c, !PT ;  /* 0x000000210a0a7212 */ /* 0x000fe200078e3cff */
[----:B------:R-:W-:Y:S01]  /*10780*/  IMAD R56, R37, UR5, RZ ;  /* 0x0000000525387c24 */ /* 0x000fe2000f8e02ff */
[----:B------:R-:W-:-:S02]  /*10790*/  IADD3 R33, P3, R40, 0x4800, RZ ;  /* 0x0000480028217810 */ /* 0x000fc40007f7e0ff */
[----:B------:R-:W-:Y:S02]  /*107a0*/  IADD3 R35, P2, R40, 0x3000, RZ ;  /* 0x0000300028237810 */ /* 0x000fe40007f5e0ff */
[----:B------:R-:W-:Y:S02]  /*107b0*/  LOP3.LUT R32, R33, 0x180, RZ, 0xc0, !PT ;  /* 0x0000018021207812 */ /* 0x000fe400078ec0ff */
[----:B------:R-:W-:Y:S02]  /*107c0*/  LOP3.LUT R34, R35, 0x180, RZ, 0xc0, !PT ;  /* 0x0000018023227812 */ /* 0x000fe400078ec0ff */
[----:B0-----:R-:W-:Y:S02]  /*107d0*/  IADD3 R4, P0, R43, UR6, RZ ;  /* 0x000000062b047c10 */ /* 0x001fe4000ff1e0ff */
[----:B------:R-:W-:Y:S02]  /*107e0*/  SHF.R.S32.HI R6, RZ, 0x1f, R15 ;  /* 0x0000001fff067819 */ /* 0x000fe4000001140f */
[----:B------:R-:W-:Y:S01]  /*107f0*/  IADD3.X R5, R14, UR7, R25, P0, !PT ;  /* 0x000000070e057c10 */ /* 0x000fe200087fe419 */
[----:B------:R-:W-:Y:S01]  /*10800*/  ULDC.64 UR6, c[0x0][0xb88] ;  /* 0x0002e20000067ab9 */ /* 0x000fe20000000a00 */
[----:B------:R-:W-:Y:S01]  /*10810*/  SHF.R.U64 R32, R32, 0x3, RZ ;  /* 0x0000000320207819 */ /* 0x000fe200000012ff */
[----:B------:R-:W-:Y:S01]  /*10820*/  IMAD R6, R6, UR6, RZ ;  /* 0x0000000606067c24 */ /* 0x000fe2000f8e02ff */
[----:B------:R-:W-:Y:S01]  /*10830*/  MOV R63, R10 ;  /* 0x0000000a003f7202 */ /* 0x000fe20000000f00 */
[----:B------:R-:W-:Y:S01]  /*10840*/  IMAD.WIDE.U32 R4, R15, UR6, R4 ;  /* 0x000000060f047c25 */ /* 0x000fe2000f8e0004 */
[----:B------:R-:W-:-:S02]  /*10850*/  SHF.R.U64 R34, R34, 0x3, RZ ;  /* 0x0000000322227819 */ /* 0x000fc400000012ff */
[----:B------:R-:W-:Y:S01]  /*10860*/  LOP3.LUT R32, R32, R33, RZ, 0x3c, !PT ;  /* 0x0000002120207212 */ /* 0x000fe200078e3cff */
[----:B------:R-:W-:Y:S01]  /*10870*/  IMAD R15, R15, UR7, R6 ;  /* 0x000000070f0f7c24 */ /* 0x000fe2000f8e0206 */
[----:B------:R-:W-:Y:S01]  /*10880*/  ULDC.64 UR6, c[0x0][0xb50] ;  /* 0x0002d40000067ab9 */ /* 0x000fe20000000a00 */
[----:B------:R-:W-:Y:S01]  /*10890*/  VIADD R11, R147, UR39 ;  /* 0x00000027930b7c36 */ /* 0x000fe20008000000 */
[----:B------:R-:W-:Y:S01]  /*108a0*/  LOP3.LUT P0, RZ, R145, 0x3, RZ, 0xc0, !PT ;  /* 0x0000000391ff7812 */ /* 0x000fe2000780c0ff */
[----:B------:R-:W-:Y:S01]  /*108b0*/  IMAD.X R33, RZ, RZ, R41, P3 ;  /* 0x000000ffff217224 */ /* 0x000fe200018e0629 */
[----:B------:R-:W-:Y:S01]  /*108c0*/  LEA R42, P3, R4, UR6, 0x2 ;  /* 0x00000006042a7c11 */ /* 0x000fe2000f8610ff */
[----:B------:R-:W-:Y:S01]  /*108d0*/  VIADD R7, R11, 0x8 ;  /* 0x000000080b077836 */ /* 0x000fe20000000000 */
[----:B------:R-:W-:Y:S01]  /*108e0*/  LOP3.LUT R34, R34, R35, RZ, 0x3c, !PT ;  /* 0x0000002322227212 */ /* 0x000fe200078e3cff */
[----:B------:R-:W-:Y:S01]  /*108f0*/  IMAD.IADD R5, R5, 0x1, R15 ;  /* 0x0000000105057824 */ /* 0x000fe200078e020f */
[----:B------:R-:W-:Y:S01]  /*10900*/  MOV R53, R8 ;  /* 0x0000000800357202 */ /* 0x000fe20000000f00 */
[----:B------:R-:W-:Y:S01]  /*10910*/  IMAD.X R35, RZ, RZ, R41, P2 ;  /* 0x000000ffff237224 */ /* 0x000fe200010e0629 */
[-C--:B------:R-:W-:Y:S01]  /*10920*/  ISETP.GE.OR P2, PT, R11, R56.reuse, P0 ;  /* 0x000000380b00720c */ /* 0x080fe20000746670 */
[----:B------:R-:W-:Y:S01]  /*10930*/  SHFL.IDX PT, R58, R42, RZ, 0x1c1f ;  /* 0x001c1fff2a3a7589 */ /* 0x000fe200000e0000 */
[----:B------:R-:W-:-:S02]  /*10940*/  ISETP.GE.OR P0, PT, R7, R56, P0 ;  /* 0x000000380700720c */ /* 0x000fc40000706670 */
[----:B------:R-:W-:Y:S01]  /*10950*/  LEA.HI.X R43, R4, UR7, R5, 0x2, P3 ;  /* 0x00000007042b7c11 */ /* 0x000fe200098f1405 */
[----:B------:R-:W-:Y:S01]  /*10960*/  SHFL.IDX PT, R60, R42, 0x1, 0x1c1f ;  /* 0x003c1f002a3c7f89 */ /* 0x000fe200000e0000 */
[----:B------:R-:W-:Y:S02]  /*10970*/  F2FP.BF16.F32.PACK_AB R4, R97, R96 ;  /* 0x000000606104723e */ /* 0x000fe400000010ff */
[----:B------:R-:W-:Y:S01]  /*10980*/  F2FP.BF16.F32.PACK_AB R5, R99, R98 ;  /* 0x000000626305723e */ /* 0x000fe200000010ff */
[----:B------:R-:W0:Y:S01]  /*10990*/  SHFL.IDX PT, R59, R43, RZ, 0x1c1f ;  /* 0x001c1fff2b3b7589 */ /* 0x000e2200000e0000 */
[----:B------:R-:W-:Y:S02]  /*109a0*/  F2FP.BF16.F32.PACK_AB R6, R101, R100 ;  /* 0x000000646506723e */ /* 0x000fe400000010ff */
[----:B------:R-:W-:Y:S01]  /*109b0*/  F2FP.BF16.F32.PACK_AB R7, R103, R102 ;  /* 0x000000666707723e */ /* 0x000fe200000010ff */
[----:B------:R-:W1:Y:S01]  /*109c0*/  SHFL.IDX PT, R61, R43, 0x1, 0x1c1f ;  /* 0x003c1f002b3d7f89 */ /* 0x000e6200000e0000 */
        /* <DEDUP_REMOVED lines=14> */
[C---:B------:R-:W-:Y:S02]  /*10ab0*/  IADD3 R21, P4, R40.reuse, 0x6000, RZ ;  /* 0x0000600028157810 */ /* 0x040fe40007f9e0ff */
[----:B------:R-:W-:Y:S01]  /*10ac0*/  LOP3.LUT R3, R40, 0x180, RZ, 0xc0, !PT ;  /* 0x0000018028037812 */ /* 0x000fe200078ec0ff */
[----:B------:R3:W-:Y:S01]  /*10ad0*/  STSM.16.M88.4 [R62], R24 ;  /* 0x000000183e007844 */ /* 0x0007e20000000200 */
[----:B------:R-:W-:Y:S01]  /*10ae0*/  UIMAD UR5, UR10, UR8, URZ ;  /* 0x000000080a0572a4 */ /* 0x000fe2000f8e023f */
[----:B------:R-:W-:-:S02]  /*10af0*/  LOP3.LUT R20, R21, 0x180, RZ, 0xc0, !PT ;  /* 0x0000018015147812 */ /* 0x000fc400078ec0ff */
[----:B------:R-:W-:Y:S01]  /*10b00*/  STSM.16.M88.4 [R57], R28 ;  /* 0x0000001c39007844 */ /* 0x000fe20000000200 */
[----:B------:R-:W-:Y:S01]  /*10b10*/  UIMAD.WIDE.U32 UR6, UR38, UR8, URZ ;  /* 0x00000008260672a5 */ /* 0x000fe2000f8e003f */
[----:B------:R-:W-:Y:S01]  /*10b20*/  SHF.R.U64 R3, R3, 0x3, RZ ;  /* 0x0000000303037819 */ /* 0x000fe200000012ff */
[----:B------:R-:W-:Y:S01]  /*10b30*/  ULDC.64 UR10, c[0x0][0xaf0] ;  /* 0x0002bc00000a7ab9 */ /* 0x000fe20000000a00 */
[----:B------:R-:W-:Y:S08]  /*10b40*/  BAR.SYNC.DEFER_BLOCKING 0x1, 0x180 ;  /* 0x0046000000007b1d */ /* 0x000ff00000010000 */
[----:B--2---:R-:W2:Y:S08]  /*10b50*/  @P1 LDC R15, c[0x0][0xbec] ;  /* 0x0002fb00ff0f1b82 */ /* 0x004eb00000000800 */
[----:B---3--:R-:W3:Y:S01]  /*10b60*/  @P1 LDC R25, c[0x0][0xbf0] ;  /* 0x0002fc00ff191b82 */ /* 0x008ee20000000800 */
[----:B------:R-:W-:Y:S01]  /*10b70*/  UIMAD UR5, UR38, UR9, UR5 ;  /* 0x00000009260572a4 */ /* 0x000fe2000f8e0205 */
[----:B------:R-:W-:-:S02]  /*10b80*/  SHF.R.U64 R20, R20, 0x3, RZ ;  /* 0x0000000314147819 */ /* 0x000fc400000012ff */
[----:B------:R-:W-:Y:S01]  /*10b90*/  LOP3.LUT R40, R3, R40, RZ, 0x3c, !PT ;  /* 0x0000002803287212 */ /* 0x000fe200078e3cff */
[----:B0-----:R0:W-:Y:S01]  /*10ba0*/  @!P2 ST.E desc[UR52][R58.64], R0 ;  /* 0x000000003a00a985 */ /* 0x0011e2000c101934 */
[----:B------:R-:W-:Y:S01]  /*10bb0*/  UIMAD UR8, UR12, UR10, URZ ;  /* 0x0000000a0c0872a4 */ /* 0x000fe2000f8e023f */
[--C-:B------:R-:W-:Y:S01]  /*10bc0*/  IMAD.X R3, RZ, RZ, R41.reuse, P5 ;  /* 0x000000ffff037224 */ /* 0x100fe200028e0629 */
[----:B------:R-:W-:Y:S01]  /*10bd0*/  UIADD3 UR7, UR7, UR5, URZ ;  /* 0x0000000507077290 */ /* 0x000fe2000fffe03f */
[----:B------:R-:W-:Y:S01]  /*10be0*/  LOP3.LUT R20, R20, R21, RZ, 0x3c, !PT ;  /* 0x0000001514147212 */ /* 0x000fe200078e3cff */
[----:B0-----:R-:W-:Y:S01]  /*10bf0*/  IMAD R0, R142, 0x60, R144 ;  /* 0x000000608e007824 */ /* 0x001fe200078e0290 */
[----:B------:R-:W-:Y:S01]  /*10c00*/  UIMAD UR5, UR45, UR11, UR8 ;  /* 0x0000000b2d0572a4 */ /* 0x000fe2000f8e0208 */
[----:B------:R-:W-:Y:S01]  /*10c10*/  IMAD.X R21, RZ, RZ, R41, P4 ;  /* 0x000000ffff157224 */ /* 0x000fe200020e0629 */
[----:B-1----:R0:W-:Y:S01]  /*10c20*/  @!P0 ST.E desc[UR52][R60.64], R36 ;  /* 0x000000243c008985 */ /* 0x0021e2000c101934 */
[----:B------:R-:W-:Y:S01]  /*10c30*/  VIADD R14, R0, UR39 ;  /* 0x00000027000e7c36 */ /* 0x000fe20008000000 */
[----:B------:R-:W-:Y:S01]  /*10c40*/  UIMAD.WIDE.U32 UR6, UR45, UR10, UR6 ;  /* 0x0000000a2d0672a5 */ /* 0x000fe2000f8e0006 */
[----:B------:R-:W-:-:S02]  /*10c50*/  ULDC.64 UR8, c[0x0][0xae0] ;  /* 0x0002b80000087ab9 */ /* 0x000fc40000000a00 */
[----:B--2---:R-:W-:Y:S01]  /*10c60*/  @P1 IMAD.HI.U32 R0, R14, R15, RZ ;  /* 0x0000000f0e001227 */ /* 0x004fe200078e00ff */
[----:B------:R1:W5:Y:S03]  /*10c70*/  LD.E.128 R8, desc[UR52][R2.64] ;  /* 0x0000003402087980 */ /* 0x000366000c101d00 */
[----:B------:R-:W-:Y:S01]  /*10c80*/  IMAD.MOV.U32 R13, RZ, RZ, R14 ;  /* 0x000000ffff0d7224 */ /* 0x000fe200078e000e */
[----:B---3--:R-:W-:Y:S01]  /*10c90*/  @P1 SHF.R.U32.HI R13, RZ, R25, R0 ;  /* 0x00000019ff0d1219 */ /* 0x008fe20000011600 */
[----:B------:R-:W-:Y:S01]  /*10ca0*/  UIADD3 UR5, UR7, UR5, URZ ;  /* 0x0000000507057290 */ /* 0x000fe2000fffe03f */
[----:B------:R-:W5:Y:S02]  /*10cb0*/  LD.E.128 R40, desc[UR52][R40.64] ;  /* 0x0000003428287980 */ /* 0x000f64000c101d00 */
[--C-:B------:R-:W-:Y:S01]  /*10cc0*/  SHF.R.S32.HI R0, RZ, 0x1f, R13.reuse ;  /* 0x0000001fff007819 */ /* 0x100fe2000001140d */
[----:B------:R-:W-:Y:S01]  /*10cd0*/  IMAD.MOV R12, RZ, RZ, -R13 ;  /* 0x000000ffff0c7224 */ /* 0x000fe200078e0a0d */
[----:B------:R0:W5:Y:S01]  /*10ce0*/  LD.E.128 R44, desc[UR52][R38.64] ;  /* 0x00000034262c7980 */ /* 0x000162000c101d00 */
[----:B-1----:R-:W-:-:S02]  /*10cf0*/  IMAD.U32 R3, RZ, RZ, UR7 ;  /* 0x00000007ff037e24 */ /* 0x002fc4000f8e00ff */
[----:B------:R-:W-:Y:S01]  /*10d00*/  IMAD R0, R0, UR8, RZ ;  /* 0x0000000800007c24 */ /* 0x000fe2000f8e02ff */
[----:B------:R0:W5:Y:S01]  /*10d10*/  LD.E.128 R48, desc[UR52][R34.64] ;  /* 0x0000003422307980 */ /* 0x000162000c101d00 */
[----:B------:R-:W-:Y:S02]  /*10d20*/  IMAD R37, R37, R12, R14 ;  /* 0x0000000c25257224 */ /* 0x000fe400078e020e */
[----:B------:R-:W-:Y:S01]  /*10d30*/  IMAD.U32 R2, RZ, RZ, UR6 ;  /* 0x00000006ff027e24 */ /* 0x000fe2000f8e00ff */
[----:B------:R0:W5:Y:S01]  /*10d40*/  LD.E.128 R4, desc[UR52][R32.64] ;  /* 0x0000003420047980 */ /* 0x000162000c101d00 */
[----:B------:R-:W-:Y:S01]  /*10d50*/  IMAD.U32 R3, RZ, RZ, UR5 ;  /* 0x00000005ff037e24 */ /* 0x000fe2000f8e00ff */
[----:B------:R-:W-:Y:S01]  /*10d60*/  ULDC.64 UR6, c[0x0][0xad8] ;  /* 0x0002b60000067ab9 */ /* 0x000fe20000000a00 */
[C---:B------:R-:W-:Y:S01]  /*10d70*/  IMAD R15, R13.reuse, UR9, R0 ;  /* 0x000000090d0f7c24 */ /* 0x040fe2000f8e0200 */
[----:B------:R0:W5:Y:S01]  /*10d80*/  LD.E.128 R52, desc[UR52][R20.64] ;  /* 0x0000003414347980 */ /* 0x000162000c101d00 */
[----:B------:R-:W-:Y:S01]  /*10d90*/  SHF.R.S32.HI R0, RZ, 0x1f, R37 ;  /* 0x0000001fff007819 */ /* 0x000fe20000011425 */
[----:B------:R-:W-:Y:S01]  /*10da0*/  IMAD.WIDE.U32 R2, R13, UR8, R2 ;  /* 0x000000080d027c25 */ /* 0x000fe2000f8e0002 */
        /* <DEDUP_REMOVED lines=16> */
[----:B------:R-:W-:-:S04]  /*10eb0*/  LEA R0, P1, R2, UR6, 0x1 ;  /* 0x0000000602007c11 */ /* 0x000fc8000f8208ff */
[----:B------:R-:W-:Y:S01]  /*10ec0*/  LEA.HI.X R24, R2, UR7, R3, 0x1, P1 ;  /* 0x0000000702187c11 */ /* 0x000fe200088f0c03 */
[----:B-1----:R0:W1:Y:S01]  /*10ed0*/  SHFL.IDX PT, R12, R0, RZ, 0x1c1f ;  /* 0x001c1fff000c7589 */ /* 0x00206200000e0000 */
        /* <DEDUP_REMOVED lines=8> */
[CC--:B-1----:R-:W-:Y:S02]  /*10f60*/  @!P1 LEA R14, P3, R139.reuse, R12.reuse, 0x1 ;  /* 0x0000000c8b0e9211 */ /* 0x0c2fe400078608ff */
[----:B0-----:R-:W-:Y:S02]  /*10f70*/  @!P2 LEA R20, P4, R140, R12, 0x1 ;  /* 0x0000000c8c14a211 */ /* 0x001fe400078808ff */
[----:B--2---:R-:W-:Y:S01]  /*10f80*/  @!P0 IMAD.WIDE R2, R138, 0x2, R12 ;  /* 0x000000028a028825 */ /* 0x004fe200078e020c */
[-C--:B------:R-:W-:Y:S02]  /*10f90*/  @!P1 LEA.HI.X R15, R139, R13.reuse, R150, 0x1, P3 ;  /* 0x0000000d8b0f9211 */ /* 0x080fe400018f0c96 */
[----:B------:R-:W-:Y:S02]  /*10fa0*/  @!P2 LEA.HI.X R21, R140, R13, R149, 0x1, P4 ;  /* 0x0000000d8c15a211 */ /* 0x000fe400020f0c95 */
[----:B-----5:R3:W-:Y:S04]  /*10fb0*/  @!P0 ST.E.128 desc[UR52][R2.64], R40 ;  /* 0x0000002802008985 */ /* 0x0207e8000c101d34 */
[----:B------:R3:W-:Y:S04]  /*10fc0*/  @!P1 ST.E.128 desc[UR52][R14.64], R48 ;  /* 0x000000300e009985 */ /* 0x0007e8000c101d34 */
[----:B------:R3:W-:Y:S02]  /*10fd0*/  @!P2 ST.E.128 desc[UR52][R20.64], R52 ;  /* 0x000000341400a985 */ /* 0x0007e4000c101d34 */
.L_x_10894:
[----:B------:R-:W-:Y:S05]  /*10fe0*/  BSYNC B1 ;  /* 0x0000000000017941 */ /* 0x000fea0003800000 */
.L_x_10893:
[----:B---3--:R-:W-:Y:S01]  /*10ff0*/  VIADD R3, R25, 0x60 ;  /* 0x0000006019037836 */ /* 0x008fe20000000000 */
[----:B--2---:R2:W3:Y:S04]  /*11000*/  SHFL.IDX PT, R13, R24, 0x1, 0x1c1f ;  /* 0x003c1f00180d7f89 */ /* 0x0044e800000e0000 */
[----:B------:R-:W-:Y:S01]  /*11010*/  ISETP.GE.AND P0, PT, R3, R56, PT ;  /* 0x000000380300720c */ /* 0x000fe20003f06270 */
[----:B-1----:R2:W1:-:S12]  /*11020*/  SHFL.IDX PT, R12, R0, 0x1, 0x1c1f ;  /* 0x003c1f00000c7f89 */ /* 0x00245800000e0000 */
[----:B--2---:R-:W-:Y:S05]  /*11030*/  @P0 BRA `(.L_x_10895) ;  /* 0x0000000800240947 */ /* 0x004fea0003800000 */
[----:B------:R-:W-:Y:S02]  /*11040*/  ULDC UR5, c[0x0][0xac8] ;  /* 0x0002b20000057ab9 */ /* 0x000fe40000000800 */
[----:B------:R-:W-:Y:S02]  /*11050*/  ISETP.GE.AND P2, PT, R139, UR5, PT ;  /* 0x000000058b007c0c */ /* 0x000fe4000bf46270 */
[----:B------:R-:W-:-:S11]  /*11060*/  ISETP.GE.AND P1, PT, R138, UR5, PT ;  /* 0x000000058a007c0c */ /* 0x000fd6000bf26270 */
[C---:B-1----:R-:W-:Y:S02]  /*11070*/  @!P2 LEA R14, P0, R139.reuse, R12, 0x1 ;  /* 0x0000000c8b0ea211 */ /* 0x042fe400078008ff */
[----:B---3--:R-:W-:Y:S02]  /*11080*/  @!P1 IMAD.WIDE R2, R138, 0x2, R12 ;  /* 0x000000028a029825 */ /* 0x008fe400078e020c */
[----:B------:R-:W-:Y:S02]  /*11090*/  @!P2 LEA.HI.X R15, R139, R13, R150, 0x1, P0 ;  /* 0x0000000d8b0fa211 */ /* 0x000fe400000f0c96 */
[----:B------:R-:W-:Y:S01]  /*110a0*/  ISETP.GE.AND P0, PT, R140, UR5, PT ;  /* 0x000000058c007c0c */ /* 0x000fe2000bf06270 */
[----:B-----5:R2:W-:Y:S04]  /*110b0*/  @!P1 ST.E.128 desc[UR52][R2.64], R44 ;  /* 0x0000002c02009985 */ /* 0x0205e8000c101d34 */
[----:B------:R2:W-:Y:S08]  /*110c0*/  @!P2 ST.E.128 desc[UR52][R14.64], R4 ;  /* 0x000000040e00a985 */ /* 0x0005f0000c101d34 */
[----:B------:R-:W-:Y:S05]  /*110d0*/  @P0 BRA `(.L_x_10895) ;  /* 0x0000000400fc0947 */ /* 0x000fea0003800000 */
[----:B--2---:R-:W-:-:S04]  /*110e0*/  LEA R2, P0, R140, R12, 0x1 ;  /* 0x0000000c8c027211 */ /* 0x004fc800078008ff */
[----:B------:R-:W-:-:S05]  /*110f0*/  LEA.HI.X R3, R140, R13, R149, 0x1, P0 ;  /* 0x0000000d8c037211 */ /* 0x000fca00000f0c95 */
[----:B------:R4:W-:Y:S01]  /*11100*/  ST.E.128 desc[UR52][R2.64], R8 ;  /* 0x0000000802007985 */ /* 0x0009e2000c101d34 */
[----:B------:R-:W-:Y:S05]  /*11110*/  BRA `(.L_x_10895) ;  /* 0x0000000400ec7947 */ /* 0x000fea0003800000 */
.L_x_10892:
        /* <DEDUP_REMOVED lines=50> */
.L_x_10897:
[----:B------:R-:W-:Y:S05]  /*11440*/  BSYNC B1 ;  /* 0x0000000000017941 */ /* 0x000fea0003800000 */
.L_x_10896:
        /* <DEDUP_REMOVED lines=19> */
[----:B------:R-:W-:Y:S02]  /*11580*/  IMAD R7, R8, R7, R6 ;  /* 0x0000000708077224 */ /* 0x000fe400078e0206 */
[----:B------:R-:W-:Y:S02]  /*11590*/  IMAD R0, R0, UR8, RZ ;  /* 0x0000000800007c24 */ /* 0x000fe4000f8e02ff */
[----:B------:R-:W-:Y:S01]  /*115a0*/  IMAD.U32 R2, RZ, RZ, UR6 ;  /* 0x00000006ff027e24 */ /* 0x000fe2000f8e00ff */
[----:B------:R-:W-:Y:S01]  /*115b0*/  ULDC.64 UR6, c[0x0][0xad8] ;  /* 0x0002b60000067ab9 */ /* 0x000fe20000000a00 */
[----:B------:R-:W-:Y:S01]  /*115c0*/  IMAD.U32 R3, RZ, RZ, UR5 ;  /* 0x00000005ff037e24 */ /* 0x000fe2000f8e00ff */
[----:B------:R-:W-:Y:S01]  /*115d0*/  ULDC UR5, c[0x0][0xa88] ;  /* 0x0002a20000057ab9 */ /* 0x000fe20000000800 */
[C---:B------:R-:W-:Y:S01]  /*115e0*/  IMAD R9, R5.reuse, UR9, R0 ;  /* 0x0000000905097c24 */ /* 0x040fe2000f8e0200 */
[----:B------:R-:W-:Y:S01]  /*115f0*/  SHF.R.S32.HI R0, RZ, 0x1f, R7 ;  /* 0x0000001fff007819 */ /* 0x000fe20000011407 */
[----:B------:R-:W-:-:S04]  /*11600*/  IMAD.WIDE.U32 R2, R5, UR8, R2 ;  /* 0x0000000805027c25 */ /* 0x000fc8000f8e0002 */
[----:B------:R-:W-:Y:S02]  /*11610*/  IMAD R0, R0, UR6, RZ ;  /* 0x0000000600007c24 */ /* 0x000fe4000f8e02ff */
[----:B------:R-:W-:Y:S02]  /*11620*/  IMAD.IADD R3, R3, 0x1, R9 ;  /* 0x0000000103037824 */ /* 0x000fe400078e0209 */
[C---:B------:R-:W-:Y:S02]  /*11630*/  IMAD R5, R7.reuse, UR7, R0 ;  /* 0x0000000707057c24 */ /* 0x040fe4000f8e0200 */
[----:B------:R-:W-:Y:S01]  /*11640*/  IMAD.WIDE.U32 R2, R7, UR6, R2 ;  /* 0x0000000607027c25 */ /* 0x000fe2000f8e0002 */
[----:B------:R-:W-:-:S03]  /*11650*/  ULDC.64 UR6, c[0x0][0xa80] ;  /* 0x0002a00000067ab9 */ /* 0x000fc60000000a00 */
[----:B------:R-:W-:Y:S01]  /*11660*/  IMAD R7, R8, UR5, RZ ;  /* 0x0000000508077c24 */ /* 0x000fe2000f8e02ff */
[----:B------:R-:W-:Y:S01]  /*11670*/  LEA R4, P1, R2, UR6, 0x1 ;  /* 0x0000000602047c11 */ /* 0x000fe2000f8208ff */
[----:B------:R-:W-:Y:S02]  /*11680*/  VIADD R0, R144, UR39 ;  /* 0x0000002790007c36 */ /* 0x000fe40008000000 */
[----:B------:R-:W-:-:S03]  /*11690*/  IMAD.IADD R3, R3, 0x1, R5 ;  /* 0x0000000103037824 */ /* 0x000fc600078e0205 */
[----:B------:R-:W-:Y:S02]  /*116a0*/  ISETP.GE.AND P0, PT, R0, R7, PT ;  /* 0x000000070000720c */ /* 0x000fe40003f06270 */
[----:B------:R-:W-:Y:S02]  /*116b0*/  LEA.HI.X R5, R2, UR7, R3, 0x1, P1 ;  /* 0x0000000702057c11 */ /* 0x000fe400088f0c03 */
[----:B------:R0:W1:Y:S04]  /*116c0*/  SHFL.IDX PT, R2, R4, RZ, 0x1c1f ;  /* 0x001c1fff04027589 */ /* 0x00006800000e0000 */
[----:B------:R0:W2:Y:S05]  /*116d0*/  SHFL.IDX PT, R3, R5, RZ, 0x1c1f ;  /* 0x001c1fff05037589 */ /* 0x0000aa00000e0000 */
[----:B------:R-:W-:Y:S05]  /*116e0*/  @P0 BRA `(.L_x_10899) ;  /* 0x0000000000300947 */ /* 0x000fea0003800000 */
[----:B------:R-:W-:Y:S02]  /*116f0*/  ULDC UR5, c[0x0][0xac8] ;  /* 0x0002b20000057ab9 */ /* 0x000fe40000000800 */
[----:B------:R-:W-:Y:S02]  /*11700*/  ISETP.GE.AND P3, PT, R139, UR5, PT ;  /* 0x000000058b007c0c */ /* 0x000fe4000bf66270 */
[----:B------:R-:W-:Y:S02]  /*11710*/  ISETP.GE.AND P4, PT, R140, UR5, PT ;  /* 0x000000058c007c0c */ /* 0x000fe4000bf86270 */
[----:B------:R-:W-:-:S09]  /*11720*/  ISETP.GE.AND P2, PT, R138, UR5, PT ;  /* 0x000000058a007c0c */ /* 0x000fd2000bf46270 */
[CC--:B-1----:R-:W-:Y:S02]  /*11730*/  @!P3 LEA R10, P0, R139.reuse, R2.reuse, 0x1 ;  /* 0x000000028b0ab211 */ /* 0x0c2fe400078008ff */
[----:B------:R-:W-:Y:S02]  /*11740*/  @!P4 LEA R12, P1, R140, R2, 0x1 ;  /* 0x000000028c0cc211 */ /* 0x000fe400078208ff */
[----:B--2---:R-:W-:Y:S01]  /*11750*/  @!P2 IMAD.WIDE R8, R138, 0x2, R2 ;  /* 0x000000028a08a825 */ /* 0x004fe200078e0202 */
[-C--:B------:R-:W-:Y:S02]  /*11760*/  @!P3 LEA.HI.X R11, R139, R3.reuse, R150, 0x1, P0 ;  /* 0x000000038b0bb211 */ /* 0x080fe400000f0c96 */
[----:B------:R-:W-:Y:S02]  /*11770*/  @!P4 LEA.HI.X R13, R140, R3, R149, 0x1, P1 ;  /* 0x000000038c0dc211 */ /* 0x000fe400008f0c95 */
[----:B------:R3:W-:Y:S04]  /*11780*/  @!P2 ST.E.128 desc[UR52][R8.64], RZ ;  /* 0x000000ff0800a985 */ /* 0x0007e8000c101d34 */
[----:B------:R3:W-:Y:S04]  /*11790*/  @!P3 ST.E.128 desc[UR52][R10.64], RZ ;  /* 0x000000ff0a00b985 */ /* 0x0007e8000c101d34 */
[----:B------:R3:W-:Y:S02]  /*117a0*/  @!P4 ST.E.128 desc[UR52][R12.64], RZ ;  /* 0x000000ff0c00c985 */ /* 0x0007e4000c101d34 */
.L_x_10899:
[----:B------:R-:W-:Y:S05]  /*117b0*/  BSYNC B1 ;  /* 0x0000000000017941 */ /* 0x000fea0003800000 */
.L_x_10898:
[----:B------:R-:W-:Y:S01]  /*117c0*/  VIADD R0, R0, 0x60 ;  /* 0x0000006000007836 */ /* 0x000fe20000000000 */
[----:B--2---:R2:W4:Y:S04]  /*117d0*/  SHFL.IDX PT, R3, R5, 0x1, 0x1c1f ;  /* 0x003c1f0005037f89 */ /* 0x00452800000e0000 */
[----:B------:R-:W-:Y:S01]  /*117e0*/  ISETP.GE.AND P0, PT, R0, R7, PT ;  /* 0x000000070000720c */ /* 0x000fe20003f06270 */
[----:B-1----:R2:W1:-:S12]  /*117f0*/  SHFL.IDX PT, R2, R4, 0x1, 0x1c1f ;  /* 0x003c1f0004027f89 */ /* 0x00245800000e0000 */
[----:B--2---:R-:W-:Y:S05]  /*11800*/  @P0 BRA `(.L_x_10895) ;  /* 0x0000000000300947 */ /* 0x004fea0003800000 */
[----:B------:R-:W-:Y:S02]  /*11810*/  ULDC UR5, c[0x0][0xac8] ;  /* 0x0002b20000057ab9 */ /* 0x000fe40000000800 */
[----:B------:R-:W-:Y:S02]  /*11820*/  ISETP.GE.AND P3, PT, R139, UR5, PT ;  /* 0x000000058b007c0c */ /* 0x000fe4000bf66270 */
[----:B------:R-:W-:Y:S02]  /*11830*/  ISETP.GE.AND P4, PT, R140, UR5, PT ;  /* 0x000000058c007c0c */ /* 0x000fe4000bf86270 */
[----:B------:R-:W-:-:S09]  /*11840*/  ISETP.GE.AND P2, PT, R138, UR5, PT ;  /* 0x000000058a007c0c */ /* 0x000fd2000bf46270 */
[CC--:B-1----:R-:W-:Y:S02]  /*11850*/  @!P3 LEA R6, P0, R139.reuse, R2.reuse, 0x1 ;  /* 0x000000028b06b211 */ /* 0x0c2fe400078008ff */
[----:B---3--:R-:W-:Y:S02]  /*11860*/  @!P4 LEA R8, P1, R140, R2, 0x1 ;  /* 0x000000028c08c211 */ /* 0x008fe400078208ff */
[----:B0---4-:R-:W-:Y:S01]  /*11870*/  @!P2 IMAD.WIDE R4, R138, 0x2, R2 ;  /* 0x000000028a04a825 */ /* 0x011fe200078e0202 */
[-C--:B------:R-:W-:Y:S02]  /*11880*/  @!P3 LEA.HI.X R7, R139, R3.reuse, R150, 0x1, P0 ;  /* 0x000000038b07b211 */ /* 0x080fe400000f0c96 */
[----:B------:R-:W-:Y:S02]  /*11890*/  @!P4 LEA.HI.X R9, R140, R3, R149, 0x1, P1 ;  /* 0x000000038c09c211 */ /* 0x000fe400008f0c95 */
[----:B------:R0:W-:Y:S04]  /*118a0*/  @!P2 ST.E.128 desc[UR52][R4.64], RZ ;  /* 0x000000ff0400a985 */ /* 0x0001e8000c101d34 */
[----:B------:R0:W-:Y:S04]  /*118b0*/  @!P3 ST.E.128 desc[UR52][R6.64], RZ ;  /* 0x000000ff0600b985 */ /* 0x0001e8000c101d34 */
[----:B------:R0:W-:Y:S02]  /*118c0*/  @!P4 ST.E.128 desc[UR52][R8.64], RZ ;  /* 0x000000ff0800c985 */ /* 0x0001e4000c101d34 */
.L_x_10895:
[----:B------:R-:W-:Y:S05]  /*118d0*/  BSYNC B0 ;  /* 0x0000000000007941 */ /* 0x000fea0003800000 */
.L_x_10891:
[----:B------:R-:W-:Y:S02]  /*118e0*/  ULDC UR5, c[0x0][0xc38] ;  /* 0x00030e0000057ab9 */ /* 0x000fe40000000800 */
[----:B------:R-:W-:-:S06]  /*118f0*/  UISETP.GE.AND UP0, UPT, UR4, UR5, UPT ;  /* 0x000000050400728c */ /* 0x000fcc000bf06270 */
[----:B------:R-:W-:-:S13]  /*11900*/  PLOP3.LUT P0, PT, PT, PT, UP0, 0x80, 0x0 ;  /* 0x000000000000781c */ /* 0x000fda0003f0f008 */
[----:B------:R-:W-:Y:S05]  /*11910*/  @!P0 BRA `(.L_x_10900) ;  /* 0xfffffef4004c8947 */ /* 0x000fea000383ffff */
[----:B------:R-:W-:Y:S05]  /*11920*/  EXIT ;  /* 0x000000000000794d */ /* 0x000fea0003800000 */
.L_x_10802:
[----:B------:R-:W-:-:S08]  /*11930*/  NOP ;  /* 0x0000000000007918 */ /* 0x000fd00000000000 */
[----:B------:R-:W0:-:S00]  /*11940*/  USETMAXREG.DEALLOC.CTAPOOL 0x20 ;  /* 0x00000020000079c8 */ /* 0x000e0000080e0500 */
[----:B0-----:R-:W-:-:S06]  /*11950*/  LOP3.LUT R0, R0, 0x3, RZ, 0xc0, !PT ;  /* 0x0000000300007812 */ /* 0x001fcc00078ec0ff */
[----:B------:R-:W0:Y:S01]  /*11960*/  S2UR UR10, SR_CTAID.X ;  /* 0x00000000000a79c3 */ /* 0x000e220000002500 */
[----:B------:R-:W-:Y:S01]  /*11970*/  LOP3.LUT R19, R19, 0xfffff7ff, RZ, 0xc0, !PT ;  /* 0xfffff7ff13137812 */ /* 0x000fe200078ec0ff */
[----:B------:R-:W-:Y:S01]  /*11980*/  STL [R1+0x14], RZ ;  /* 0x000014ff01007387 */ /* 0x000fe20000100800 */
        /* <DEDUP_REMOVED lines=17> */
[----:B------:R-:W-:Y:S01]  /*11aa0*/  IMAD.MOV.U32 R26, RZ, RZ, 0x1 ;  /* 0x00000001ff1a7424 */ /* 0x000fe200078e00ff */
[----:B------:R-:W-:Y:S01]  /*11ab0*/  ULDC UR37, c[0x0][0x448] ;  /* 0x0001120000257ab9 */ /* 0x000fe20000000800 */
[----:B------:R-:W-:Y:S01]  /*11ac0*/  ULDC UR4, c[0x0][0x424] ;  /* 0x0001090000047ab9 */ /* 0x000fe20000000800 */
[----:B------:R-:W-:Y:S01]  /*11ad0*/  UISETP.NE.AND.EX UP0, UPT, UR5, URZ, UPT, UP0 ;  /* 0x0000003f0500728c */ /* 0x000fe2000bf05300 */
[----:B------:R-:W-:Y:S01]  /*11ae0*/  IMAD.MOV.U32 R23, RZ, RZ, RZ ;  /* 0x000000ffff177224 */ /* 0x000fe200078e00ff */
[----:B------:R-:W-:Y:S01]  /*11af0*/  UIMAD UR37, UR37, UR38, URZ ;  /* 0x00000026252572a4 */ /* 0x000fe2000f8e023f */
[----:B------:R-:W-:Y:S01]  /*11b00*/  UMOV UR5, 0x400 ;  /* 0x0000040000057882 */ /* 0x000fe20000000000 */
[----:B------:R-:W-:Y:S01]  /*11b10*/  USEL UR4, UR4, 0x1, UP0 ;  /* 0x0000000104047887 */ /* 0x000fe20008000000 */
[----:B------:R-:W-:Y:S01]  /*11b20*/  ULDC UR46, c[0x0][0xc] ;  /* 0x00000300002e7ab9 */ /* 0x000fe20000000800 */
[----:B------:R-:W-:-:S02]  /*11b30*/  ULOP3.LUT UR47, UR42, 0x2, URZ, 0xfc, !UPT ;  /* 0x000000022a2f7892 */ /* 0x000fc4000f8efc3f */
[----:B------:R-:W-:-:S04]  /*11b40*/  UIMAD UR36, UR4, UR6, URZ ;  /* 0x00000006042472a4 */ /* 0x000fc8000f8e023f */
[----:B------:R-:W-:Y:S02]  /*11b50*/  UIADD3 UR4, UR36, 0x7f, URZ ;  /* 0x0000007f24047890 */ /* 0x000fe4000fffe03f */
[----:B------:R-:W-:Y:S02]  /*11b60*/  UIADD3 UR48, UR36, 0x1, -UR38 ;  /* 0x0000000124307890 */ /* 0x000fe4000fffe826 */
[----:B-1----:R-:W-:Y:S02]  /*11b70*/  ULEA UR8, UR8, UR5, 0x18 ;  /* 0x0000000508087291 */ /* 0x002fe4000f8ec03f */
[----:B------:R-:W-:Y:S01]  /*11b80*/  USHF.R.S32.HI UR5, URZ, 0x1f, UR4 ;  /* 0x0000001f3f057899 */ /* 0x000fe20008011404 */
[C---:B0-----:R-:W-:Y:S01]  /*11b90*/  IMAD.SHL.U32 R0, R7.reuse, 0x8, RZ ;  /* 0x0000000807007824 */ /* 0x041fe200078e00ff */
[----:B------:R-:W-:Y:S01]  /*11ba0*/  LOP3.LUT R6, R7, 0x7f, RZ, 0xc0, !PT ;  /* 0x0000007f07067812 */ /* 0x000fe200078ec0ff */
[----:B------:R-:W-:Y:S01]  /*11bb0*/  UIADD3 UR38, UR36, -UR38, URZ ;  /* 0x8000002624267290 */ /* 0x000fe2000fffe03f */
[----:B------:R-:W-:Y:S01]  /*11bc0*/  IMAD.U32 R16, RZ, RZ, UR8 ;  /* 0x00000008ff107e24 */ /* 0x000fe2000f8e00ff */
[----:B------:R-:W-:Y:S01]  /*11bd0*/  ULEA.HI UR5, UR5, UR4, URZ, 0x7 ;  /* 0x0000000405057291 */ /* 0x000fe2000f8f383f */
[----:B------:R-:W-:-:S02]  /*11be0*/  LOP3.LUT R2, R0, 0xd8, RZ, 0xc0, !PT ;  /* 0x000000d800027812 */ /* 0x000fc400078ec0ff */
[----:B------:R-:W-:Y:S01]  /*11bf0*/  LOP3.LUT R4, R0, 0x18, RZ, 0xc0, !PT ;  /* 0x0000001800047812 */ /* 0x000fe200078ec0ff */
[----:B------:R-:W-:Y:S01]  /*11c00*/  USHF.R.S32.HI UR39, URZ, 0x7, UR5 ;  /* 0x000000073f277899 */ /* 0x000fe20008011405 */
[----:B------:R-:W-:Y:S01]  /*11c10*/  LOP3.LUT R3, R2, 0x18, R7, 0x78, !PT ;  /* 0x0000001802037812 */ /* 0x000fe200078e7807 */
[----:B------:R-:W-:-:S03]  /*11c20*/  IMAD.U32 R2, RZ, RZ, UR10 ;  /* 0x0000000aff027e24 */ /* 0x000fc6000f8e00ff */
[----:B------:R-:W-:Y:S02]  /*11c30*/  LOP3.LUT R5, R3, 0x320, R0, 0xf8, !PT ;  /* 0x0000032003057812 */ /* 0x000fe400078ef800 */
[----:B------:R-:W-:Y:S01]  /*11c40*/  LOP3.LUT R0, R4, 0x20, RZ, 0xfc, !PT ;  /* 0x0000002004007812 */ /* 0x000fe200078efcff */
[----:B------:R0:W-:Y:S03]  /*11c50*/  STL [R1+0x10], R2 ;  /* 0x0000100201007387 */ /* 0x0001e60000100800 */
[C---:B------:R-:W-:Y:S01]  /*11c60*/  ISETP.GE.AND P0, PT, R0.reuse, UR7, PT ;  /* 0x0000000700007c0c */ /* 0x040fe2000bf06270 */
[----:B------:R1:W-:Y:S01]  /*11c70*/  STL [R1+0x14], RZ ;  /* 0x000014ff01007387 */ /* 0x0003e20000100800 */
[----:B------:R-:W-:Y:S02]  /*11c80*/  ISETP.GE.AND P1, PT, R0, UR9, PT ;  /* 0x0000000900007c0c */ /* 0x000fe4000bf26270 */
[----:B0-----:R-:W-:-:S09]  /*11c90*/  SHF.R.U32.HI R2, RZ, 0x2, R6 ;  /* 0x00000002ff027819 */ /* 0x001fd20000011606 */
[----:B------:R-:W-:Y:S02]  /*11ca0*/  @P0 LOP3.LUT R19, R19, 0x2, RZ, 0xfc, !PT ;  /* 0x0000000213130812 */ /* 0x000fe400078efcff */
[----:B------:R-:W-:Y:S02]  /*11cb0*/  ISETP.GE.AND P0, PT, R0, UR7, PT ;  /* 0x0000000700007c0c */ /* 0x000fe4000bf06270 */
[----:B------:R-:W-:Y:S02]  /*11cc0*/  LOP3.LUT R19, R19, 0xfffffdff, RZ, 0xc0, !PT ;  /* 0xfffffdff13137812 */ /* 0x000fe400078ec0ff */
[----:B------:R-:W-:Y:S02]  /*11cd0*/  LOP3.LUT R0, R4, 0x40, RZ, 0xfc, !PT ;  /* 0x0000004004007812 */ /* 0x000fe400078efcff */
[----:B------:R-:W-:Y:S02]  /*11ce0*/  @P1 LOP3.LUT R19, R19, 0x200, RZ, 0xfc, !PT ;  /* 0x0000020013131812 */ /* 0x000fe400078efcff */
[----:B------:R-:W-:-:S02]  /*11cf0*/  ISETP.GE.AND P2, PT, R0, UR7, PT ;  /* 0x0000000700007c0c */ /* 0x000fc4000bf46270 */
[----:B------:R-:W-:Y:S02]  /*11d00*/  LOP3.LUT R19, R19, 0xffffffef, RZ, 0xc0, !PT ;  /* 0xffffffef13137812 */ /* 0x000fe400078ec0ff */
[C---:B------:R-:W-:Y:S02]  /*11d10*/  ISETP.GE.AND P1, PT, R0.reuse, UR9, PT ;  /* 0x0000000900007c0c */ /* 0x040fe4000bf26270 */
[----:B------:R-:W-:Y:S02]  /*11d20*/  @P0 LOP3.LUT R19, R19, 0x10, RZ, 0xfc, !PT ;  /* 0x0000001013130812 */ /* 0x000fe400078efcff */
[----:B------:R-:W-:Y:S01]  /*11d30*/  ISETP.GE.AND P0, PT, R0, UR7, PT ;  /* 0x0000000700007c0c */ /* 0x000fe2000bf06270 */
[----:B------:R-:W-:Y:S01]  /*11d40*/  IMAD.SHL.U32 R0, R7, 0x20, RZ ;  /* 0x0000002007007824 */ /* 0x000fe200078e00ff */
[----:B------:R-:W-:-:S04]  /*11d50*/  LOP3.LUT R19, R19, 0xfffffffe, RZ, 0xc0, !PT ;  /* 0xfffffffe13137812 */ /* 0x000fc800078ec0ff */
[----:B------:R-:W-:Y:S02]  /*11d60*/  @P2 LOP3.LUT R19, R19, 0x1, RZ, 0xfc, !PT ;  /* 0x0000000113132812 */ /* 0x000fe400078efcff */
[----:B------:R-:W-:Y:S02]  /*11d70*/  LOP3.LUT R0, R0, 0x60, RZ, 0xc0, !PT ;  /* 0x0000006000007812 */ /* 0x000fe400078ec0ff */
[----:B------:R-:W-:Y:S02]  /*11d80*/  LOP3.LUT R19, R19, 0xfffffeff, RZ, 0xc0, !PT ;  /* 0xfffffeff13137812 */ /* 0x000fe400078ec0ff */
[----:B------:R-:W-:Y:S02]  /*11d90*/  ISETP.GE.AND P2, PT, R4, UR7, PT ;  /* 0x0000000704007c0c */ /* 0x000fe4000bf46270 */
[----:B------:R-:W-:Y:S02]  /*11da0*/  @P1 LOP3.LUT R19, R19, 0x100, RZ, 0xfc, !PT ;  /* 0x0000010013131812 */ /* 0x000fe400078efcff */
[----:B------:R-:W-:Y:S01]  /*11db0*/  LOP3.LUT R2, R2, R0, RZ, 0xfc, !PT ;  /* 0x0000000002027212 */ /* 0x000fe200078efcff */
[----:B------:R-:W-:Y:S01]  /*11dc0*/  IMAD R0, R5, 0x2, R16 ;  /* 0x0000000205007824 */ /* 0x000fe200078e0210 */
[----:B------:R-:W-:-:S02]  /*11dd0*/  LOP3.LUT R19, R19, 0xfffffff7, RZ, 0xc0, !PT ;  /* 0xfffffff713137812 */ /* 0x000fc400078ec0ff */
[C---:B------:R-:W-:Y:S02]  /*11de0*/  ISETP.GE.AND P1, PT, R4.reuse, UR7, PT ;  /* 0x0000000704007c0c */ /* 0x040fe4000bf26270 */
[----:B------:R-:W-:Y:S01]  /*11df0*/  @P0 LOP3.LUT R19, R19, 0x8, RZ, 0xfc, !PT ;  /* 0x0000000813130812 */ /* 0x000fe200078efcff */
[----:B------:R1:W-:Y:S01]  /*11e00*/  STL [R1+0xc], R0 ;  /* 0x00000c0001007387 */ /* 0x0003e20000100800 */
[----:B------:R-:W-:Y:S02]  /*11e10*/  ISETP.GE.AND P0, PT, R4, UR9, PT ;  /* 0x0000000904007c0c */ /* 0x000fe4000bf06270 */
[----:B------:R-:W-:-:S04]  /*11e20*/  LOP3.LUT R19, R19, 0xfffffffb, RZ, 0xc0, !PT ;  /* 0xfffffffb13137812 */ /* 0x000fc800078ec0ff */
[----:B------:R-:W-:-:S04]  /*11e30*/  @P2 LOP3.LUT R19, R19, 0x4, RZ, 0xfc, !PT ;  /* 0x0000000413132812 */ /* 0x000fc800078efcff */
[----:B------:R-:W-:-:S04]  /*11e40*/  LOP3.LUT R19, R19, 0xfffffbff, RZ, 0xc0, !PT ;  /* 0xfffffbff13137812 */ /* 0x000fc800078ec0ff */
[----:B------:R-:W-:-:S04]  /*11e50*/  LOP3.LUT R19, R19, 0xffffffdf, RZ, 0xc0, !PT ;  /* 0xffffffdf13137812 */ /* 0x000fc800078ec0ff */
[----:B------:R-:W-:-:S04]  /*11e60*/  @P1 LOP3.LUT R19, R19, 0x20, RZ, 0xfc, !PT ;  /* 0x0000002013131812 */ /* 0x000fc800078efcff */
[----:B-1----:R-:W-:-:S07]  /*11e70*/  @P0 LOP3.LUT R19, R19, 0x400, RZ, 0xfc, !PT ;  /* 0x0000040013130812 */ /* 0x002fce00078efcff */
.L_x_10956:
[----:B--2---:R-:W2:Y:S01]  /*11e80*/  LDL R0, [R1+0x10] ;  /* 0x0000100001007983 */ /* 0x004ea20000100800 */
[----:B------:R-:W-:Y:S02]  /*11e90*/  ULDC UR7, c[0x0][0xc60] ;  /* 0x0003180000077ab9 */ /* 0x000fe40000000800 */
[----:B------:R-:W-:-:S11]  /*11ea0*/  UISETP.NE.AND UP0, UPT, UR7, 0x1, UPT ;  /* 0x000000010700788c */ /* 0x000fd6000bf05270 */
[----:B------:R-:W-:Y:S01]  /*11eb0*/  @UP0 ULDC UR4, c[0x0][0xc64] ;  /* 0x0003190000040ab9 */ /* 0x000fe20000000800 */
[----:B------:R-:W-:Y:S01]  /*11ec0*/  @UP0 ULDC UR8, c[0x0][0xc68] ;  /* 0x00031a0000080ab9 */ /* 0x000fe20000000800 */
[C---:B--2---:R-:W-:Y:S02]  /*11ed0*/  R2UR UR40, R0.reuse ;  /* 0x00000000002872ca */ /* 0x044fe400000e0000 */
[----:B------:R-:W-:-:S11]  /*11ee0*/  R2UR UR6, R0 ;  /* 0x00000000000672ca */ /* 0x000fd600000e0000 */
[----:B------:R-:W-:-:S04]  /*11ef0*/  UIMAD.WIDE.U32 UR4, UR40, UR4, URZ ;  /* 0x00000004280472a5 */ /* 0x000fc8000f8e003f */
[----:B------:R-:W-:-:S03]  /*11f00*/  @UP0 USHF.R.U32.HI UR40, URZ, UR8, UR5 ;  /* 0x000000083f280299 */ /* 0x000fc60008011605 */
[----:B------:R-:W-:Y:S02]  /*11f10*/  ULDC UR4, c[0x0][0xc78] ;  /* 0x00031e0000047ab9 */ /* 0x000fe40000000800 */
[----:B------:R-:W-:Y:S02]  /*11f20*/  UISETP.GE.AND UP0, UPT, UR40, UR4, UPT ;  /* 0x000000042800728c */ /* 0x000fe4000bf06270 */
[----:B------:R-:W-:-:S04]  /*11f30*/  UIADD3 UR4, -UR40, URZ, URZ ;  /* 0x0000003f28047290 */ /* 0x000fc8000fffe13f */
[----:B------:R-:W-:Y:S01]  /*11f40*/  PLOP3.LUT P0, PT, PT, PT, UP0, 0x40, 0x0 ;  /* 0x000000000000781c */ /* 0x000fe20003f0e808 */
[----:B------:R-:W-:-:S12]  /*11f50*/  UIMAD UR7, UR7, UR4, UR6 ;  /* 0x00000004070772a4 */ /* 0x000fd8000f8e0206 */
[----:B0--3--:R-:W-:Y:S05]  /*11f60*/  @P0 BRA `(.L_x_10902) ;  /* 0x0000000000200947 */ /* 0x009fea0003800000 */
        /* <DEDUP_REMOVED lines=8> */
.L_x_10902:
[----:B------:R-:W-:Y:S01]  /*11ff0*/  ULDC UR8, c[0x0][0xc54] ;  /* 0x0003150000087ab9 */ /* 0x000fe20000000800 */
[----:B------:R-:W-:Y:S01]  /*12000*/  UMOV UR6, UR7 ;  /* 0x0000000700067c82 */ /* 0x000fe20008000000 */
[----:B------:R-:W-:-:S11]  /*12010*/  UISETP.NE.AND UP0, UPT, UR8, 0x1, UPT ;  /* 0x000000010800788c */ /* 0x000fd6000bf05270 */
[----:B------:R-:W-:Y:S02]  /*12020*/  @UP0 ULDC.64 UR10, c[0x0][0xc58] ;  /* 0x00031600000a0ab9 */ /* 0x000fe40000000a00 */
[----:B------:R-:W-:-:S04]  /*12030*/  UIMAD.WIDE.U32 UR4, UR7, UR10, URZ ;  /* 0x0000000a070472a5 */ /* 0x000fc8000f8e003f */
[----:B------:R-:W-:-:S04]  /*12040*/  @UP0 USHF.R.U32.HI UR6, URZ, UR11, UR5 ;  /* 0x0000000b3f060299 */ /* 0x000fc80008011605 */
[----:B------:R-:W-:-:S12]  /*12050*/  UIMAD UR4, UR6, UR8, URZ ;  /* 0x00000008060472a4 */ /* 0x000fd8000f8e023f */
.L_x_10903:
        /* <DEDUP_REMOVED lines=13> */
[----:B------:R-:W-:Y:S01]  /*12130*/  PLOP3.LUT P0, PT, PT, PT, UP0, 0x80, 0x0 ;  /* 0x000000000000781c */ /* 0x000fe20003f0f008 */
[----:B------:R-:W-:-:S03]  /*12140*/  @UP1 USHF.R.U32.HI UR41, URZ, UR7, UR5 ;  /* 0x000000073f291299 */ /* 0x000fc60008011605 */
[----:B------:R-:W-:Y:S02]  /*12150*/  @UP0 ULDC.64 UR4, c[0x0][0xa28] ;  /* 0x00028a0000040ab9 */ /* 0x000fe40000000a00 */
[----:B------:R-:W-:-:S06]  /*12160*/  @UP0 UIMAD.WIDE UR4, UR41, 0x4, UR4 ;  /* 0x00000004290408a5 */ /* 0x000fcc000f8e0204 */
[----:B------:R-:W-:Y:S01]  /*12170*/  IMAD.U32 R2, RZ, RZ, UR4 ;  /* 0x00000004ff027e24 */ /* 0x000fe2000f8e00ff */
[----:B------:R-:W-:Y:S01]  /*12180*/  ULOP3.LUT UR6, URZ, UR6, URZ, 0x33, !UPT ;  /* 0x000000063f067292 */ /* 0x000fe2000f8e333f */
[----:B------:R-:W-:Y:S01]  /*12190*/  IMAD.U32 R3, RZ, RZ, UR5 ;  /* 0x00000005ff037e24 */ /* 0x000fe2000f8e00ff */
[----:B------:R-:W-:Y:S01]  /*121a0*/  ULDC UR5, c[0x0][0x448] ;  /* 0x0001120000057ab9 */ /* 0x000fe20000000800 */
[----:B------:R-:W-:-:S03]  /*121b0*/  ULDC UR4, c[0x0][0xc3c] ;  /* 0x00030f0000047ab9 */ /* 0x000fc60000000800 */
[----:B------:R-:W2:Y:S01]  /*121c0*/  @P0 LDG.E R18, desc[UR52][R2.64] ;  /* 0x0000003402120981 */ /* 0x000ea2000c1e1900 */
[----:B------:R-:W-:Y:S02]  /*121d0*/  UISETP.NE.AND UP2, UPT, UR5, 0x1, UPT ;  /* 0x000000010500788c */ /* 0x000fe4000bf45270 */
[----:B------:R-:W-:Y:S02]  /*121e0*/  UIADD3 UR6, UR6, UR4, URZ ;  /* 0x0000000406067290 */ /* 0x000fe4000fffe03f */
[----:B------:R-:W-:Y:S02]  /*121f0*/  UP2UR UR49, UPR, URZ, 0x4 ;  /* 0x000000043f317883 */ /* 0x000fe40008000000 */
[----:B------:R-:W-:-:S04]  /*12200*/  UIMAD UR43, UR6, 0xc0, URZ ;  /* 0x000000c0062b78a4 */ /* 0x000fc8000f8e023f */
        /* <DEDUP_REMOVED lines=9> */
[----:B------:R-:W-:Y:S01]  /*122a0*/  PLOP3.LUT P0, PT, PT, PT, UP0, 0x40, 0x0 ;  /* 0x000000000000781c */ /* 0x000fe20003f0e808 */
[----:B--2---:R0:W-:-:S12]  /*122b0*/  STL [R1+0x8], R18 ;  /* 0x0000081201007387 */ /* 0x0041d80000100800 */
        /* <DEDUP_REMOVED lines=11> */
.L_x_10905:
[----:B------:R-:W-:-:S11]  /*12370*/  UISETP.NE.AND UP1, UPT, UR5, 0x1, UPT ;  /* 0x000000010500788c */ /* 0x000fd6000bf25270 */
[----:B------:R-:W-:Y:S02]  /*12380*/  @UP1 ULDC.64 UR10, c[0x0][0x9e8] ;  /* 0x00027a00000a1ab9 */ /* 0x000fe40000000a00 */
[----:B------:R-:W-:-:S04]  /*12390*/  UIMAD.WIDE.U32 UR6, UR8, UR10, URZ ;  /* 0x0000000a080672a5 */ /* 0x000fc8000f8e003f */
[----:B------:R-:W-:-:S12]  /*123a0*/  @UP1 USHF.R.U32.HI UR8, URZ, UR11, UR7 ;  /* 0x0000000b3f081299 */ /* 0x000fd80008011607 */
.L_x_10906:
[----:B------:R-:W-:-:S04]  /*123b0*/  UIMAD UR8, UR8, UR5, UR5 ;  /* 0x00000005080872a4 */ /* 0x000fc8000f8e0205 */
[----:B------:R-:W-:-:S04]  /*123c0*/  UISETP.LT.AND UP1, UPT, UR4, UR8, UPT ;  /* 0x000000080400728c */ /* 0x000fc8000bf21270 */
[----:B------:R-:W-:-:S12]  /*123d0*/  USEL UR4, UR4, UR8, UP1 ;  /* 0x0000000804047287 */ /* 0x000fd80008800000 */
.L_x_10904:
        /* <DEDUP_REMOVED lines=27> */
.L_x_10908:
[----:B------:R-:W-:-:S11]  /*12590*/  UISETP.NE.AND UP0, UPT, UR5, 0x1, UPT ;  /* 0x000000010500788c */ /* 0x000fd6000bf05270 */
[----:B------:R-:W-:Y:S02]  /*125a0*/  @UP0 ULDC.64 UR10, c[0x0][0x9e8] ;  /* 0x00027a00000a0ab9 */ /* 0x000fe40000000a00 */
[----:B------:R-:W-:-:S04]  /*125b0*/  UIMAD.WIDE.U32 UR6, UR4, UR10, URZ ;  /* 0x0000000a040672a5 */ /* 0x000fc8000f8e003f */
[----:B------:R-:W-:-:S12]  /*125c0*/  @UP0 USHF.R.U32.HI UR4, URZ, UR11, UR7 ;  /* 0x0000000b3f040299 */ /* 0x000fd80008011607 */
.L_x_10909:
[----:B------:R-:W-:-:S04]  /*125d0*/  UIMAD UR4, UR4, UR5, URZ ;  /* 0x00000005040472a4 */ /* 0x000fc8000f8e023f */
[----:B------:R-:W-:-:S04]  /*125e0*/  UISETP.LT.AND UP0, UPT, UR8, UR4, UPT ;  /* 0x000000040800728c */ /* 0x000fc8000bf01270 */
[----:B------:R-:W-:-:S12]  /*125f0*/  USEL UR8, UR8, UR4, !UP0 ;  /* 0x0000000408087287 */ /* 0x000fd8000c000000 */
.L_x_10907:
        /* <DEDUP_REMOVED lines=24> */
[----:B-1----:R-:W-:-:S05]  /*12780*/  IADD3 R0, R0, UR46, R7 ;  /* 0x0000002e00007c10 */ /* 0x002fca000fffe007 */
[----:B------:R1:W-:Y:S01]  /*12790*/  STL [R1+0x10], R0 ;  /* 0x0000100001007387 */ /* 0x0003e20000100800 */
[----:B------:R-:W-:Y:S05]  /*127a0*/  BRA `(.L_x_10912) ;  /* 0x00000030007c7947 */ /* 0x000fea0003800000 */
.L_x_10911:
        /* <DEDUP_REMOVED lines=20> */
.L_x_10914:
[----:B------:R-:W-:Y:S05]  /*128f0*/  BSYNC B6 ;  /* 0x0000000000067941 */ /* 0x000fea0003800000 */
.L_x_10913:
        /* <DEDUP_REMOVED lines=20> */
.L_x_10917:
        /* <DEDUP_REMOVED lines=15> */
.L_x_10916:
[----:B------:R-:W-:Y:S05]  /*12b30*/  BSYNC B6 ;  /* 0x0000000000067941 */ /* 0x000fea0003800000 */
.L_x_10915:
[----:B------:R-:W-:Y:S01]  /*12b40*/  ULDC.64 UR4, c[0x0][0x9f8] ;  /* 0x00027e0000047ab9 */ /* 0x000fe20000000a00 */
[----:B------:R-:W-:Y:S01]  /*12b50*/  IMAD.U32 R17, RZ, RZ, UR41 ;  /* 0x00000029ff117e24 */ /* 0x000fe2000f8e00ff */
[----:B------:R-:W-:Y:S01]  /*12b60*/  UISETP.NE.U32.AND UP0, UPT, UR4, URZ, UPT ;  /* 0x0000003f0400728c */ /* 0x000fe2000bf05070 */
[----:B------:R-:W1:Y:S03]  /*12b70*/  LDC R10, c[0x0][0x430] ;  /* 0x00010c00ff0a7b82 */ /* 0x000e660000000800 */
[----:B------:R-:W-:-:S06]  /*12b80*/  UISETP.NE.AND.EX UP0, UPT, UR5, URZ, UPT, UP0 ;  /* 0x0000003f0500728c */ /* 0x000fcc000bf05300 */
[----:B------:R-:W-:-:S05]  /*12b90*/  PLOP3.LUT P0, PT, PT, PT, UP0, 0x80, 0x0 ;  /* 0x000000000000781c */ /* 0x000fca0003f0f008 */
[----:B------:R-:W-:Y:S02]  /*12ba0*/  @UP0 ULDC.64 UR4, c[0x0][0x9f8] ;  /* 0x00027e0000040ab9 */ /* 0x000fe40000000a00 */
[----:B------:R-:W-:-:S06]  /*12bb0*/  @UP0 UIMAD.WIDE UR4, UR41, 0x4, UR4 ;  /* 0x00000004290408a5 */ /* 0x000fcc000f8e0204 */
[----:B------:R-:W-:Y:S01]  /*12bc0*/  IMAD.U32 R2, RZ, RZ, UR4 ;  /* 0x00000004ff027e24 */ /* 0x000fe2000f8e00ff */
[----:B------:R-:W-:Y:S01]  /*12bd0*/  ULDC UR4, c[0x0][0xc48] ;  /* 0x0003120000047ab9 */ /* 0x000fe20000000800 */
[----:B------:R-:W-:-:S05]  /*12be0*/  IMAD.U32 R3, RZ, RZ, UR5 ;  /* 0x00000005ff037e24 */ /* 0x000fca000f8e00ff */
[----:B------:R-:W2:Y:S01]  /*12bf0*/  @P0 LDG.E R17, desc[UR52][R2.64] ;  /* 0x0000003402110981 */ /* 0x000ea2000c1e1900 */
[----:B------:R-:W-:Y:S01]  /*12c00*/  UMOV UR5, 0xffffffff ;  /* 0xffffffff00057882 */ /* 0x000fe20000000000 */
[----:B------:R-:W-:Y:S02]  /*12c10*/  IMAD.U32 R22, RZ, RZ, UR4 ;  /* 0x00000004ff167e24 */ /* 0x000fe4000f8e00ff */
[----:B--2---:R2:W-:Y:S01]  /*12c20*/  STL [R1], R17 ;  /* 0x0000001101007387 */ /* 0x0045e20000100800 */
[----:B-1----:R-:W-:Y:S05]  /*12c30*/  BRA.DIV UR5, `(.L_x_10918) ;  /* 0x0000003605887947 */ /* 0x002fea000b800000 */
.L_x_10972:
[----:B------:R-:W1:Y:S01]  /*12c40*/  S2R R3, SR_TID.X ;  /* 0x0000000000037919 */ /* 0x000e620000002100 */
[----:B------:R-:W-:Y:S01]  /*12c50*/  UIADD3 UR4, UR44, -0x1, URZ ;  /* 0xffffffff2c047890 */ /* 0x000fe2000fffe03f */
[----:B------:R-:W-:Y:S01]  /*12c60*/  ISETP.NE.AND P1, PT, R10, 0x1, PT ;  /* 0x000000010a00780c */ /* 0x000fe20003f25270 */
[----:B------:R-:W3:Y:S01]  /*12c70*/  S2R R0, SR_TID.X ;  /* 0x0000000000007919 */ /* 0x000ee20000002100 */
[----:B------:R-:W-:-:S03]  /*12c80*/  SHF.R.S32.HI R11, RZ, 0x1f, R17 ;  /* 0x0000001fff0b7819 */ /* 0x000fc60000011411 */
[----:B------:R-:W-:Y:S01]  /*12c90*/  IMAD.U32 R8, RZ, RZ, UR4 ;  /* 0x00000004ff087e24 */ /* 0x000fe2000f8e00ff */
[----:B------:R-:W-:Y:S01]  /*12ca0*/  LOP3.LUT R19, R19, 0xffffff7f, RZ, 0xc0, !PT ;  /* 0xffffff7f13137812 */ /* 0x000fe200078ec0ff */
[----:B------:R4:W-:Y:S02]  /*12cb0*/  STL [R1+0x4], R11 ;  /* 0x0000040b01007387 */ /* 0x0009e40000100800 */
[----:B------:R-:W-:-:S04]  /*12cc0*/  IMAD.SHL.U32 R8, R8, 0x80, RZ ;  /* 0x0000008008087824 */ /* 0x000fc800078e00ff */
[----:B------:R-:W0:Y:S01]  /*12cd0*/  @P1 LDC R9, c[0x0][0x438] ;  /* 0x00010e00ff091b82 */ /* 0x000e220000000800 */
[----:B------:R-:W-:Y:S01]  /*12ce0*/  @P1 LOP3.LUT R19, R19, 0x80, RZ, 0xfc, !PT ;  /* 0x0000008013131812 */ /* 0x000fe200078efcff */
[----:B-1----:R-:W-:Y:S01]  /*12cf0*/  IMAD.SHL.U32 R3, R3, 0x20, RZ ;  /* 0x0000002003037824 */ /* 0x002fe200078e00ff */
[----:B---3--:R-:W-:-:S04]  /*12d00*/  LOP3.LUT R0, R0, 0x7f, RZ, 0xc0, !PT ;  /* 0x0000007f00007812 */ /* 0x008fc800078ec0ff */
[----:B------:R-:W-:Y:S02]  /*12d10*/  LOP3.LUT R3, R3, 0x60, RZ, 0xc0, !PT ;  /* 0x0000006003037812 */ /* 0x000fe400078ec0ff */
[----:B------:R-:W-:-:S04]  /*12d20*/  SHF.R.U32.HI R0, RZ, 0x2, R0 ;  /* 0x00000002ff007819 */ /* 0x000fc80000011600 */
[----:B------:R-:W-:Y:S02]  /*12d30*/  LOP3.LUT R6, R8, R0, R3, 0xfe, !PT ;  /* 0x0000000008067212 */ /* 0x000fe400078efe03 */
[----:B------:R-:W1:Y:S02]  /*12d40*/  @P1 LDC R3, c[0x0][0x434] ;  /* 0x00010d00ff031b82 */ /* 0x000e640000000800 */
[C---:B------:R-:W-:Y:S01]  /*12d50*/  ISETP.GE.AND P0, PT, R6.reuse, UR36, PT ;  /* 0x0000002406007c0c */ /* 0x040fe2000bf06270 */
[----:B------:R-:W-:-:S04]  /*12d60*/  IMAD.IADD R6, R6, 0x1, R18 ;  /* 0x0000000106067824 */ /* 0x000fc800078e0212 */
[----:B------:R-:W-:-:S08]  /*12d70*/  IMAD.MOV.U32 R7, RZ, RZ, R6 ;  /* 0x000000ffff077224 */ /* 0x000fd000078e0006 */
[----:B------:R-:W3:Y:S01]  /*12d80*/  @!P0 LDC.64 R4, c[0x0][0x428] ;  /* 0x00010a00ff048b82 */ /* 0x000ee20000000a00 */
[----:B-1----:R-:W-:-:S05]  /*12d90*/  @P1 IMAD.HI.U32 R0, R6, R3, RZ ;  /* 0x0000000306001227 */ /* 0x002fca00078e00ff */
[----:B0-----:R-:W-:-:S04]  /*12da0*/  @P1 SHF.R.U32.HI R7, RZ, R9, R0 ;  /* 0x00000009ff071219 */ /* 0x001fc80000011600 */
[--C-:B------:R-:W-:Y:S01]  /*12db0*/  @!P0 SHF.R.S32.HI R3, RZ, 0x1f, R7.reuse ;  /* 0x0000001fff038819 */ /* 0x100fe20000011407 */
[----:B------:R-:W-:Y:S02]  /*12dc0*/  @!P0 IMAD.MOV.U32 R2, RZ, RZ, R7 ;  /* 0x000000ffff028224 */ /* 0x000fe400078e0007 */
[-C--:B---3--:R-:W-:Y:S02]  /*12dd0*/  @!P0 IMAD R0, R11, R4.reuse, RZ ;  /* 0x000000040b008224 */ /* 0x088fe400078e02ff */
[----:B------:R-:W-:-:S04]  /*12de0*/  @!P0 IMAD.WIDE.U32 R2, R17, R4, R2 ;  /* 0x0000000411028225 */ /* 0x000fc800078e0002 */
[----:B------:R-:W-:Y:S02]  /*12df0*/  @!P0 IMAD R0, R17, R5, R0 ;  /* 0x0000000511008224 */ /* 0x000fe400078e0200 */
[----:B------:R-:W0:Y:S02]  /*12e00*/  @!P0 LDC.64 R4, c[0x0][0x418] ;  /* 0x00010600ff048b82 */ /* 0x000e240000000a00 */
[----:B------:R-:W-:Y:S02]  /*12e10*/  @!P0 IMAD.IADD R0, R3, 0x1, R0 ;  /* 0x0000000103008824 */ /* 0x000fe400078e0200 */
[----:B------:R-:W-:Y:S01]  /*12e20*/  IMAD R3, RZ, RZ, -UR41 ;  /* 0x80000029ff037e24 */ /* 0x000fe2000f8e02ff */
[----:B0-----:R-:W-:-:S04]  /*12e30*/  @!P0 LEA R4, P1, R2, R4, 0x2 ;  /* 0x0000000402048211 */ /* 0x001fc800078210ff */
[----:B------:R-:W-:Y:S01]  /*12e40*/  @!P0 LEA.HI.X R5, R2, R5, R0, 0x2, P1 ;  /* 0x0000000502058211 */ /* 0x000fe200008f1400 */
[----:B------:R-:W-:Y:S02]  /*12e50*/  IMAD.U32 R2, RZ, RZ, UR47 ;  /* 0x0000002fff027e24 */ /* 0x000fe4000f8e00ff */
[----:B------:R-:W-:-:S03]  /*12e60*/  IMAD.MOV.U32 R0, RZ, RZ, RZ ;  /* 0x000000ffff007224 */ /* 0x000fc600078e00ff */
[----:B------:R-:W-:Y:S01]  /*12e70*/  ISETP.NE.AND P2, PT, R2, 0x3, PT ;  /* 0x000000030200780c */ /* 0x000fe20003f45270 */
[----:B------:R-:W-:Y:S01]  /*12e80*/  IMAD R22, R22, R3, UR40 ;  /* 0x0000002816167e24 */ /* 0x000fe2000f8e0203 */
[----:B------:R-:W-:Y:S01]  /*12e90*/  LOP3.LUT R19, R19, 0xffffffbf, RZ, 0xc0, !PT ;  /* 0xffffffbf13137812 */ /* 0x000fe200078ec0ff */
[----:B------:R-:W-:Y:S01]  /*12ea0*/  IMAD.MOV R3, RZ, RZ, -R7 ;  /* 0x000000ffff037224 */ /* 0x000fe200078e0a07 */
[----:B------:R0:W5:Y:S01]  /*12eb0*/  @!P0 LDG.E R0, desc[UR52][R4.64] ;  /* 0x0000003404008981 */ /* 0x000162000c1e1900 */
[----:B------:R-:W-:Y:S01]  /*12ec0*/  IMAD.U32 R24, RZ, RZ, UR4 ;  /* 0x00000004ff187e24 */ /* 0x000fe2000f8e00ff */
[----:B------:R-:W-:-:S07]  /*12ed0*/  SHF.R.S32.HI R29, RZ, 0x1f, R22 ;  /* 0x0000001fff1d7819 */ /* 0x000fce0000011416 */
[----:B------:R-:W-:Y:S01]  /*12ee0*/  @P2 LOP3.LUT R19, R19, 0x40, RZ, 0xfc, !PT ;  /* 0x0000004013132812 */ /* 0x000fe200078efcff */
[----:B0-----:R-:W-:Y:S01]  /*12ef0*/  IMAD R5, R10, R3, R6 ;  /* 0x000000030a057224 */ /* 0x001fe200078e0206 */
[----:B----4-:R-:W-:Y:S06]  /*12f00*/  @!P2 BRA `(.L_x_10919) ;  /* 0x000000000004a947 */ /* 0x010fec0003800000 */
[----:B------:R-:W-:Y:S01]  /*12f10*/  BPT.TRAP 0x1 ;  /* 0x000000040000795c */ /* 0x000fe20000300000 */
.L_x_10919:
        /* <DEDUP_REMOVED lines=18> */
[----:B--2---:R-:W-:Y:S01]  /*13040*/  LEA R17, P0, R2, UR4, 0x1 ;  /* 0x0000000402117c11 */ /* 0x004fe2000f8008ff */
[----:B------:R-:W-:-:S05]  /*13050*/  IMAD.IADD R6, R3, 0x1, R6 ;  /* 0x0000000103067824 */ /* 0x000fca00078e0206 */
[----:B------:R-:W-:Y:S01]  /*13060*/  LEA.HI.X R18, R2, UR5, R6, 0x1, P0 ;  /* 0x0000000502127c11 */ /* 0x000fe200080f0c06 */
[----:B------:R-:W-:Y:S01]  /*13070*/  IMAD R6, R23, 0x8, R16 ;  /* 0x0000000817067824 */ /* 0x000fe200078e0210 */
[----:B------:R-:W-:-:S04]  /*13080*/  SHF.L.U32 R2, R26, 0x1f, RZ ;  /* 0x0000001f1a027819 */ /* 0x000fc800000006ff */
[----:B------:R-:W0:Y:S02]  /*13090*/  SYNCS.PHASECHK.TRANS64.TRYWAIT P0, [R6+URZ+0x2d840], R2 ;  /* 0x02d84002060075a7 */ /* 0x000e24000800017f */
[----:B0-----:R-:W-:Y:S05]  /*130a0*/  @!P0 BRA `(.L_x_10921) ;  /* 0x0000003000988947 */ /* 0x001fea0003800000 */
.L_x_10973:
[----:B------:R-:W-:Y:S05]  /*130b0*/  BSYNC B0 ;  /* 0x0000000000007941 */ /* 0x000fea0003800000 */
.L_x_10920:
[----:B------:R-:W1:Y:S01]  /*130c0*/  S2R R9, SR_TID.X ;  /* 0x0000000000097919 */ /* 0x000e620000002100 */
[----:B------:R-:W-:Y:S01]  /*130d0*/  ULDC.64 UR4, c[0x0][0x300] ;  /* 0x0000c00000047ab9 */ /* 0x000fe20000000a00 */
[C---:B------:R-:W-:Y:S01]  /*130e0*/  LOP3.LUT P4, RZ, R19.reuse, 0x4, RZ, 0xc0, !PT ;  /* 0x0000000413ff7812 */ /* 0x040fe2000788c0ff */
        /* <DEDUP_REMOVED lines=21> */
[----:B------:R-:W0:Y:S01]  /*13240*/  S2R R9, SR_TID.X ;  /* 0x0000000000097919 */ /* 0x000e220000002100 */
[----:B------:R-:W-:Y:S02]  /*13250*/  LEA.HI.X R0, R2, UR5, R0, 0x1, P0 ;  /* 0x0000000502007c11 */ /* 0x000fe400080f0c00 */
[----:B------:R-:W-:-:S04]  /*13260*/  IADD3 R5, -R10, UR36, -R8 ;  /* 0x000000240a057c10 */ /* 0x000fc8000fffe908 */
[----:B------:R-:W-:Y:S01]  /*13270*/  ISETP.GE.AND P0, PT, R5, 0x1, PT ;  /* 0x000000010500780c */ /* 0x000fe20003f06270 */
[C---:B0-----:R-:W-:Y:S02]  /*13280*/  IMAD.SHL.U32 R10, R9.reuse, 0x8, RZ ;  /* 0x00000008090a7824 */ /* 0x041fe400078e00ff */
[----:B------:R-:W-:-:S03]  /*13290*/  IMAD.SHL.U32 R11, R9, 0x8, RZ ;  /* 0x00000008090b7824 */ /* 0x000fc600078e00ff */
[----:B------:R-:W-:-:S04]  /*132a0*/  LOP3.LUT R10, R10, 0xd8, RZ, 0xc0, !PT ;  /* 0x000000d80a0a7812 */ /* 0x000fc800078ec0ff */
[----:B------:R-:W-:Y:S01]  /*132b0*/  LOP3.LUT R10, R10, 0x18, R9, 0x78, !PT ;  /* 0x000000180a0a7812 */ /* 0x000fe200078e7809 */
[----:B------:R-:W-:-:S03]  /*132c0*/  IMAD.SHL.U32 R9, R9, 0x8, RZ ;  /* 0x0000000809097824 */ /* 0x000fc600078e00ff */
[----:B------:R-:W-:Y:S02]  /*132d0*/  LOP3.LUT R10, R10, 0x320, R11, 0xf8, !PT ;  /* 0x000003200a0a7812 */ /* 0x000fe400078ef80b */
[----:B------:R-:W-:-:S03]  /*132e0*/  LOP3.LUT R9, R9, 0x18, RZ, 0xc0, !PT ;  /* 0x0000001809097812 */ /* 0x000fc600078ec0ff */
[----:B------:R-:W-:Y:S01]  /*132f0*/  IMAD R7, R23, 0x3000, R10 ;  /* 0x0000300017077824 */ /* 0x000fe200078e020a */
[----:B------:R-:W-:Y:S06]  /*13300*/  BRA.DIV UR4, `(.L_x_10922) ;  /* 0x0000003204147947 */ /* 0x000fec000b800000 */
        /* <DEDUP_REMOVED lines=34> */
[----:B------:R0:W-:Y:S04]  /*13530*/  @P0 LDGSTS.E.BYPASS.LTC128B.128 [R8+0x16400], desc[UR52][R2.64], !P4 ;  /* 0x1640000002080fae */ /* 0x0001e8000e101d74 */
[----:B------:R0:W-:Y:S04]  /*13540*/  @P0 LDGSTS.E.BYPASS.LTC128B.128 [R8+0x18400], desc[UR52][R2.64+0x40], !P3 ;  /* 0x1840004002080fae */ /* 0x0001e8000d901d74 */
[----:B--2---:R0:W-:Y:S02]  /*13550*/  @P0 LDGSTS.E.BYPASS.LTC128B.128 [R8+0x1a400], desc[UR52][R2.64+0x80], !P2 ;  /* 0x1a40008002080fae */ /* 0x0041e4000d101d74 */
.L_x_10983:
[----:B------:R-:W-:-:S13]  /*13560*/  ISETP.GE.AND P0, PT, R5, 0x61, PT ;  /* 0x000000610500780c */ /* 0x000fda0003f06270 */
[----:B0-----:R-:W-:Y:S01]  /*13570*/  @P0 LEA R2, P1, R9, R14, 0x1 ;  /* 0x0000000e09020211 */ /* 0x001fe200078208ff */
        /* <DEDUP_REMOVED lines=10> */
.L_x_10923:
        /* <DEDUP_REMOVED lines=11> */
.L_x_10924:
        /* <DEDUP_REMOVED lines=14> */
[----:B-1----:R-:W-:Y:S02]  /*137b0*/  IMAD.U32 R6, RZ, RZ, UR8 ;  /* 0x00000008ff067e24 */ /* 0x002fe4000f8e00ff */
        /* <DEDUP_REMOVED lines=8> */
.L_x_10926:
[----:B------:R-:W-:Y:S05]  /*13840*/  BSYNC B6 ;  /* 0x0000000000067941 */ /* 0x000fea0003800000 */
.L_x_10925:
[----:B------:R2:W5:Y:S01]  /*13850*/  LDL R10, [R1+0xc] ;  /* 0x00000c00010a7983 */ /* 0x0005620000100800 */
[----:B------:R-:W-:Y:S01]  /*13860*/  UISETP.NE.AND UP0, UPT, UR49, URZ, UPT ;  /* 0x0000003f3100728c */ /* 0x000fe2000bf05270 */
[----:B------:R-:W0:Y:S01]  /*13870*/  S2R R20, SR_TID.X ;  /* 0x0000000000147919 */ /* 0x000e220000002100 */
[----:B------:R-:W-:Y:S01]  /*13880*/  R2UR UR6, R29 ;  /* 0x000000001d0672ca */ /* 0x000fe200000e0000 */
[----:B------:R-:W-:-:S03]  /*13890*/  ULDC.64 UR8, c[0x0][0x2d8] ;  /* 0x0000b60000087ab9 */ /* 0x000fc60000000a00 */
[----:B------:R-:W-:Y:S01]  /*138a0*/  PLOP3.LUT P0, PT, PT, PT, UP0, 0x80, 0x0 ;  /* 0x000000000000781c */ /* 0x000fe20003f0f008 */
[----:B------:R-:W-:Y:S01]  /*138b0*/  ULDC UR12, c[0x0][0x448] ;  /* 0x00011200000c7ab9 */ /* 0x000fe20000000800 */
[----:B------:R-:W-:Y:S01]  /*138c0*/  R2UR UR7, R22 ;  /* 0x00000000160772ca */ /* 0x000fe200000e0000 */
[----:B------:R-:W-:Y:S01]  /*138d0*/  ULDC.64 UR10, c[0x0][0x280] ;  /* 0x0000a000000a7ab9 */ /* 0x000fe20000000a00 */
[C---:B------:R-:W-:Y:S01]  /*138e0*/  LOP3.LUT P3, RZ, R19.reuse, 0x400, RZ, 0xc0, !PT ;  /* 0x0000040013ff7812 */ /* 0x040fe2000786c0ff */
[----:B------:R-:W-:Y:S01]  /*138f0*/  @UP0 ULDC UR4, c[0x0][0x44c] ;  /* 0x0001130000040ab9 */ /* 0x000fe20000000800 */
[----:B------:R-:W-:Y:S01]  /*13900*/  @UP0 ULDC UR13, c[0x0][0x44c] ;  /* 0x00011300000d0ab9 */ /* 0x000fe20000000800 */
[C---:B------:R-:W-:Y:S02]  /*13910*/  LOP3.LUT P4, RZ, R19.reuse, 0x200, RZ, 0xc0, !PT ;  /* 0x0000020013ff7812 */ /* 0x040fe4000788c0ff */
[----:B------:R-:W-:Y:S02]  /*13920*/  LOP3.LUT P5, RZ, R19, 0x100, RZ, 0xc0, !PT ;  /* 0x0000010013ff7812 */ /* 0x000fe400078ac0ff */
[C---:B0-----:R-:W-:Y:S01]  /*13930*/  LOP3.LUT R2, R20.reuse, 0x7f, RZ, 0xc0, !PT ;  /* 0x0000007f14027812 */ /* 0x041fe200078ec0ff */
[----:B------:R-:W-:-:S03]  /*13940*/  IMAD.SHL.U32 R20, R20, 0x20, RZ ;  /* 0x0000002014147824 */ /* 0x000fc600078e00ff */
[----:B------:R-:W-:Y:S02]  /*13950*/  SHF.R.U32.HI R2, RZ, 0x2, R2 ;  /* 0x00000002ff027819 */ /* 0x000fe40000011602 */
[----:B------:R-:W-:-:S04]  /*13960*/  LOP3.LUT R20, R20, 0x60, RZ, 0xc0, !PT ;  /* 0x0000006014147812 */ /* 0x000fc800078ec0ff */
[----:B------:R-:W-:-:S05]  /*13970*/  LOP3.LUT R2, R2, R20, RZ, 0xfc, !PT ;  /* 0x0000001402027212 */ /* 0x000fca00078efcff */
[----:B-1----:R-:W-:-:S04]  /*13980*/  VIADD R6, R2, UR43 ;  /* 0x0000002b02067c36 */ /* 0x002fc80008000000 */
[----:B------:R-:W-:Y:S01]  /*13990*/  @P0 IMAD.HI.U32 R0, R6, UR4, RZ ;  /* 0x0000000406000c27 */ /* 0x000fe2000f8e00ff */
[----:B------:R-:W-:Y:S01]  /*139a0*/  PLOP3.LUT P0, PT, PT, PT, UP0, 0x80, 0x0 ;  /* 0x000000000000781c */ /* 0x000fe20003f0f008 */
[----:B------:R-:W-:Y:S02]  /*139b0*/  @UP0 ULDC UR4, c[0x0][0x450] ;  /* 0x0001140000040ab9 */ /* 0x000fe40000000800 */
[----:B------:R-:W-:Y:S01]  /*139c0*/  IMAD.MOV.U32 R3, RZ, RZ, R6 ;  /* 0x000000ffff037224 */ /* 0x000fe200078e0006 */
[----:B------:R-:W-:-:S09]  /*139d0*/  UIMAD UR6, UR6, UR8, URZ ;  /* 0x00000008060672a4 */ /* 0x000fd2000f8e023f */
[----:B------:R-:W-:Y:S02]  /*139e0*/  @P0 SHF.R.U32.HI R3, RZ, UR4, R0 ;  /* 0x00000004ff030c19 */ /* 0x000fe40008011600 */
[----:B------:R-:W-:Y:S01]  /*139f0*/  R2UR UR4, R22 ;  /* 0x00000000160472ca */ /* 0x000fe200000e0000 */
[----:B------:R-:W-:Y:S02]  /*13a00*/  UIMAD UR7, UR7, UR9, UR6 ;  /* 0x00000009070772a4 */ /* 0x000fe4000f8e0206 */
[----:B------:R-:W-:Y:S01]  /*13a10*/  USHF.R.S32.HI UR6, URZ, 0x1f, UR41 ;  /* 0x0000001f3f067899 */ /* 0x000fe20008011429 */
[----:B------:R-:W-:-:S09]  /*13a20*/  SHF.R.S32.HI R0, RZ, 0x1f, R3 ;  /* 0x0000001fff007819 */ /* 0x000fd20000011403 */
[----:B------:R-:W-:-:S03]  /*13a30*/  UIMAD.WIDE.U32 UR4, UR4, UR8, URZ ;  /* 0x00000008040472a5 */ /* 0x000fc6000f8e003f */
[----:B------:R-:W-:Y:S01]  /*13a40*/  ULDC.64 UR8, c[0x0][0x2e0] ;  /* 0x0000b80000087ab9 */ /* 0x000fe20000000a00 */
[----:B------:R-:W-:Y:S02]  /*13a50*/  UIADD3 UR5, UR5, UR7, URZ ;  /* 0x0000000705057290 */ /* 0x000fe4000fffe03f */
[----:B------:R-:W-:Y:S02]  /*13a60*/  UIMAD UR6, UR6, UR8, URZ ;  /* 0x00000008060672a4 */ /* 0x000fe4000f8e023f */
[----:B------:R-:W-:Y:S02]  /*13a70*/  UIMAD.WIDE.U32 UR4, UR41, UR8, UR4 ;  /* 0x00000008290472a5 */ /* 0x000fe4000f8e0004 */
[----:B------:R-:W-:-:S03]  /*13a80*/  UIMAD UR6, UR41, UR9, UR6 ;  /* 0x00000009290672a4 */ /* 0x000fc6000f8e0206 */
[----:B------:R-:W-:Y:S02]  /*13a90*/  ULDC.64 UR8, c[0x0][0x2d0] ;  /* 0x0000b40000087ab9 */ /* 0x000fe40000000a00 */
[----:B------:R-:W-:Y:S01]  /*13aa0*/  IMAD R0, R0, UR8, RZ ;  /* 0x0000000800007c24 */ /* 0x000fe2000f8e02ff */
[----:B------:R-:W-:Y:S01]  /*13ab0*/  UIADD3 UR5, UR5, UR6, URZ ;  /* 0x0000000605057290 */ /* 0x000fe2000fffe03f */
[----:B------:R-:W-:Y:S02]  /*13ac0*/  IMAD.U32 R4, RZ, RZ, UR8 ;  /* 0x00000008ff047e24 */ /* 0x000fe4000f8e00ff */
[C---:B------:R-:W-:Y:S01]  /*13ad0*/  IMAD R5, R3.reuse, UR9, R0 ;  /* 0x0000000903057c24 */ /* 0x040fe2000f8e0200 */
[----:B------:R-:W-:Y:S01]  /*13ae0*/  ULDC.64 UR6, c[0x0][0x2c8] ;  /* 0x0000b20000067ab9 */ /* 0x000fe20000000a00 */
[----:B------:R-:W-:Y:S02]  /*13af0*/  IMAD.MOV R0, RZ, RZ, -R3 ;  /* 0x000000ffff007224 */ /* 0x000fe400078e0a03 */
[----:B------:R-:W-:-:S04]  /*13b00*/  IMAD.WIDE.U32 R2, R3, R4, UR4 ;  /* 0x0000000403027e25 */ /* 0x000fc8000f8e0004 */
[----:B------:R-:W-:Y:S02]  /*13b10*/  IMAD R0, R0, UR12, R6 ;  /* 0x0000000c00007c24 */ /* 0x000fe4000f8e0206 */
[----:B------:R-:W-:-:S03]  /*13b20*/  IMAD.IADD R3, R3, 0x1, R5 ;  /* 0x0000000103037824 */ /* 0x000fc600078e0205 */
[----:B------:R-:W-:Y:S01]  /*13b30*/  SHF.R.S32.HI R5, RZ, 0x1f, R0 ;  /* 0x0000001fff057819 */ /* 0x000fe20000011400 */
[----:B------:R-:W-:-:S04]  /*13b40*/  IMAD.WIDE.U32 R2, R0, UR6, R2 ;  /* 0x0000000600027c25 */ /* 0x000fc8000f8e0002 */
[----:B------:R-:W-:-:S04]  /*13b50*/  IMAD R5, R5, UR6, RZ ;  /* 0x0000000605057c24 */ /* 0x000fc8000f8e02ff */
[----:B------:R-:W-:Y:S01]  /*13b60*/  IMAD R5, R0, UR7, R5 ;  /* 0x0000000700057c24 */ /* 0x000fe2000f8e0205 */
[----:B------:R-:W-:-:S03]  /*13b70*/  LEA R0, P0, R2, UR10, 0x1 ;  /* 0x0000000a02007c11 */ /* 0x000fc6000f8008ff */
[----:B------:R-:W-:-:S05]  /*13b80*/  IMAD.IADD R5, R3, 0x1, R5 ;  /* 0x0000000103057824 */ /* 0x000fca00078e0205 */
[----:B------:R-:W-:Y:S02]  /*13b90*/  LEA.HI.X R5, R2, UR11, R5, 0x1, P0 ;  /* 0x0000000b02057c11 */ /* 0x000fe400080f0c05 */
[----:B------:R-:W-:Y:S01]  /*13ba0*/  PLOP3.LUT P0, PT, PT, PT, UP0, 0x80, 0x0 ;  /* 0x000000000000781c */ /* 0x000fe20003f0f008 */
[----:B------:R-:W-:-:S12]  /*13bb0*/  VIADD R6, R6, 0x80 ;  /* 0x0000008006067836 */ /* 0x000fd80000000000 */
[----:B------:R-:W-:Y:S01]  /*13bc0*/  @P0 IMAD.HI.U32 R3, R6, UR13, RZ ;  /* 0x0000000d06030c27 */ /* 0x000fe2000f8e00ff */
[----:B------:R-:W-:Y:S01]  /*13bd0*/  PLOP3.LUT P0, PT, PT, PT, UP0, 0x80, 0x0 ;  /* 0x000000000000781c */ /* 0x000fe20003f0f008 */
[----:B------:R-:W-:Y:S02]  /*13be0*/  @UP0 ULDC UR13, c[0x0][0x450] ;  /* 0x00011400000d0ab9 */ /* 0x000fe40000000800 */
[----:B------:R-:W-:Y:S01]  /*13bf0*/  IMAD.MOV.U32 R2, RZ, RZ, R6 ;  /* 0x000000ffff027224 */ /* 0x000fe200078e0006 */
[----:B------:R-:W0:Y:S09]  /*13c00*/  S2R R20, SR_TID.X ;  /* 0x0000000000147919 */ /* 0x000e320000002100 */
[----:B------:R-:W-:-:S05]  /*13c10*/  @P0 SHF.R.U32.HI R2, RZ, UR13, R3 ;  /* 0x0000000dff020c19 */ /* 0x000fca0008011603 */
[----:B------:R-:W-:-:S04]  /*13c20*/  IMAD.MOV R3, RZ, RZ, -R2 ;  /* 0x000000ffff037224 */ /* 0x000fc800078e0a02 */
[----:B------:R-:W-:Y:S01]  /*13c30*/  IMAD R6, R3, UR12, R6 ;  /* 0x0000000c03067c24 */ /* 0x000fe2000f8e0206 */
[----:B------:R-:W-:-:S05]  /*13c40*/  SHF.R.S32.HI R3, RZ, 0x1f, R2 ;  /* 0x0000001fff037819 */ /* 0x000fca0000011402 */
[----:B------:R-:W-:-:S04]  /*13c50*/  IMAD R3, R3, UR8, RZ ;  /* 0x0000000803037c24 */ /* 0x000fc8000f8e02ff */
[C---:B------:R-:W-:Y:S02]  /*13c60*/  IMAD R7, R2.reuse, UR9, R3 ;  /* 0x0000000902077c24 */ /* 0x040fe4000f8e0203 */
[----:B------:R-:W-:Y:S01]  /*13c70*/  IMAD.WIDE.U32 R2, R2, R4, UR4 ;  /* 0x0000000402027e25 */ /* 0x000fe2000f8e0004 */
[----:B------:R-:W-:-:S03]  /*13c80*/  SHF.R.S32.HI R4, RZ, 0x1f, R6 ;  /* 0x0000001fff047819 */ /* 0x000fc60000011406 */
[----:B------:R-:W-:Y:S02]  /*13c90*/  IMAD.IADD R3, R3, 0x1, R7 ;  /* 0x0000000103037824 */ /* 0x000fe400078e0207 */
[----:B------:R-:W-:Y:S02]  /*13ca0*/  IMAD R4, R4, UR6, RZ ;  /* 0x0000000604047c24 */ /* 0x000fe4000f8e02ff */
[----:B------:R-:W-:-:S04]  /*13cb0*/  IMAD.WIDE.U32 R2, R6, UR6, R2 ;  /* 0x0000000606027c25 */ /* 0x000fc8000f8e0002 */
[----:B------:R-:W-:Y:S01]  /*13cc0*/  IMAD R7, R6, UR7, R4 ;  /* 0x0000000706077c24 */ /* 0x000fe2000f8e0204 */
[----:B0-----:R-:W-:-:S03]  /*13cd0*/  LOP3.LUT R21, R20, 0x7f, RZ, 0xc0, !PT ;  /* 0x0000007f14157812 */ /* 0x001fc600078ec0ff */
[----:B------:R-:W-:Y:S01]  /*13ce0*/  IMAD.IADD R6, R3, 0x1, R7 ;  /* 0x0000000103067824 */ /* 0x000fe200078e0207 */
[----:B------:R-:W-:Y:S01]  /*13cf0*/  LEA R7, P0, R2, UR10, 0x1 ;  /* 0x0000000a02077c11 */ /* 0x000fe2000f8008ff */
[----:B------:R-:W-:Y:S01]  /*13d00*/  IMAD.SHL.U32 R20, R20, 0x8, RZ ;  /* 0x0000000814147824 */ /* 0x000fe200078e00ff */
[----:B------:R-:W-:Y:S02]  /*13d10*/  UMOV UR4, 0xffffffff ;  /* 0xffffffff00047882 */ /* 0x000fe40000000000 */
[----:B------:R-:W-:Y:S02]  /*13d20*/  LEA.HI.X R6, R2, UR11, R6, 0x1, P0 ;  /* 0x0000000b02067c11 */ /* 0x000fe400080f0c06 */
[----:B------:R-:W-:Y:S02]  /*13d30*/  LOP3.LUT R20, R20, 0x18, RZ, 0xc0, !PT ;  /* 0x0000001814147812 */ /* 0x000fe400078ec0ff */
[----:B------:R-:W-:Y:S01]  /*13d40*/  SHF.R.U32.HI R21, RZ, 0x2, R21 ;  /* 0x00000002ff157819 */ /* 0x000fe20000011615 */
[----:B--2---:R-:W-:Y:S06]  /*13d50*/  BRA.DIV UR4, `(.L_x_10927) ;  /* 0x0000002a04e47947 */ /* 0x004fec000b800000 */
[----:B------:R-:W0:Y:S01]  /*13d60*/  SHFL.IDX PT, R3, R0, RZ, 0x1c1f ;  /* 0x001c1fff00037589 */ /* 0x000e2200000e0000 */
[----:B------:R-:W-:-:S03]  /*13d70*/  VIADD R4, R21, UR43 ;  /* 0x0000002b15047c36 */ /* 0x000fc60008000000 */
        /* <DEDUP_REMOVED lines=9> */
[----:B-----5:R-:W-:Y:S04]  /*13e10*/  @!P0 LDGSTS.E.BYPASS.LTC128B.128 [R10+0xc400], desc[UR52][R2.64], !P3 ;  /* 0x0c400000020a8fae */ /* 0x020fe8000d901d74 */
[----:B------:R-:W-:Y:S04]  /*13e20*/  @!P0 LDGSTS.E.BYPASS.LTC128B.128 [R10+0xf400], desc[UR52][R2.64+0x40], !P4 ;  /* 0x0f400040020a8fae */ /* 0x000fe8000e101d74 */
[----:B------:R0:W-:Y:S01]  /*13e30*/  @!P0 LDGSTS.E.BYPASS.LTC128B.128 [R10+0x12400], desc[UR52][R2.64+0x80], !P5 ;  /* 0x12400080020a8fae */ /* 0x0001e2000e901d74 */
[----:B------:R-:W-:Y:S01]  /*13e40*/  ISETP.GE.AND P0, PT, R8, UR37, PT ;  /* 0x0000002508007c0c */ /* 0x000fe2000bf06270 */
        /* <DEDUP_REMOVED lines=11> */
[----:B------:R-:W-:-:S03]  /*13f00*/  ISETP.GE.AND P0, PT, R8, UR37, PT ;  /* 0x0000002508007c0c */ /* 0x000fc6000bf06270 */
[----:B0-----:R-:W0:Y:S04]  /*13f10*/  SHFL.IDX PT, R3, R0, 0x2, 0x1c1f ;  /* 0x005c1f0000037f89 */ /* 0x001e2800000e0000 */
[----:B------:R-:W1:Y:S04]  /*13f20*/  SHFL.IDX PT, R2, R5, 0x2, 0x1c1f ;  /* 0x005c1f0005027f89 */ /* 0x000e6800000e0000 */
[----:B------:R-:W2:Y:S04]  /*13f30*/  SHFL.IDX PT, R0, R0, 0x3, 0x1c1f ;  /* 0x007c1f0000007f89 */ /* 0x000ea800000e0000 */
[----:B------:R-:W3:Y:S01]  /*13f40*/  SHFL.IDX PT, R5, R5, 0x3, 0x1c1f ;  /* 0x007c1f0005057f89 */ /* 0x000ee200000e0000 */
        /* <DEDUP_REMOVED lines=9> */
[----:B------:R-:W-:-:S13]  /*13fe0*/  ISETP.GE.AND P0, PT, R2, UR37, PT ;  /* 0x0000002502007c0c */ /* 0x000fda000bf06270 */
[----:B--2---:R-:W-:Y:S02]  /*13ff0*/  @!P0 LEA R8, P1, R20, R0, 0x1 ;  /* 0x0000000014088211 */ /* 0x004fe400078208ff */
[----:B------:R-:W-:Y:S03]  /*14000*/  SHFL.IDX PT, R0, R6, RZ, 0x1c1f ;  /* 0x001c1fff06007589 */ /* 0x000fe600000e0000 */
[----:B---3--:R-:W-:Y:S01]  /*14010*/  @!P0 IMAD.X R9, RZ, RZ, R5, P1 ;  /* 0x000000ffff098224 */ /* 0x008fe200008e0605 */
[----:B------:R-:W-:Y:S01]  /*14020*/  SHFL.IDX PT, R6, R6, 0x1, 0x1c1f ;  /* 0x003c1f0006067f89 */ /* 0x000fe200000e0000 */
[----:B------:R-:W-:Y:S02]  /*14030*/  @!P0 IMAD.MOV.U32 R2, RZ, RZ, R8 ;  /* 0x000000ffff028224 */ /* 0x000fe400078e0008 */
[----:B------:R-:W-:-:S05]  /*14040*/  @!P0 IMAD.MOV.U32 R3, RZ, RZ, R9 ;  /* 0x000000ffff038224 */ /* 0x000fca00078e0009 */
[----:B------:R-:W-:Y:S04]  /*14050*/  @!P0 LDGSTS.E.BYPASS.LTC128B.128 [R10+0xdc00], desc[UR52][R2.64], !P3 ;  /* 0x0dc00000020a8fae */ /* 0x000fe8000d901d74 */
[----:B------:R-:W-:Y:S04]  /*14060*/  @!P0 LDGSTS.E.BYPASS.LTC128B.128 [R10+0x10c00], desc[UR52][R2.64+0x40], !P4 ;  /* 0x10c00040020a8fae */ /* 0x000fe8000e101d74 */
[----:B------:R0:W-:Y:S04]  /*14070*/  @!P0 LDGSTS.E.BYPASS.LTC128B.128 [R10+0x13c00], desc[UR52][R2.64+0x80], !P5 ;  /* 0x13c00080020a8fae */ /* 0x0001e8000e901d74 */
[----:B0-----:R-:W0:Y:S01]  /*14080*/  SHFL.IDX PT, R2, R7, RZ, 0x1c1f ;  /* 0x001c1fff07027589 */ /* 0x001e2200000e0000 */
[----:B------:R-:W-:-:S05]  /*14090*/  VIADD R3, R4, 0x80 ;  /* 0x0000008004037836 */ /* 0x000fca0000000000 */
[----:B------:R-:W-:-:S13]  /*140a0*/  ISETP.GE.AND P0, PT, R3, UR37, PT ;  /* 0x0000002503007c0c */ /* 0x000fda000bf06270 */
[----:B0-----:R-:W-:-:S05]  /*140b0*/  @!P0 LEA R5, P1, R20, R2, 0x1 ;  /* 0x0000000214058211 */ /* 0x001fca00078208ff */
[----:B------:R-:W-:Y:S02]  /*140c0*/  @!P0 IMAD.X R0, RZ, RZ, R0, P1 ;  /* 0x000000ffff008224 */ /* 0x000fe400008e0600 */
[----:B------:R-:W-:Y:S02]  /*140d0*/  @!P0 IMAD.MOV.U32 R2, RZ, RZ, R5 ;  /* 0x000000ffff028224 */ /* 0x000fe400078e0005 */
[----:B------:R-:W-:-:S05]  /*140e0*/  @!P0 IMAD.MOV.U32 R3, RZ, RZ, R0 ;  /* 0x000000ffff038224 */ /* 0x000fca00078e0000 */
[----:B------:R0:W-:Y:S04]  /*140f0*/  @!P0 LDGSTS.E.BYPASS.LTC128B.128 [R10+0xe400], desc[UR52][R2.64], !P3 ;  /* 0x0e400000020a8fae */ /* 0x0001e8000d901d74 */
[----:B------:R0:W-:Y:S04]  /*14100*/  @!P0 LDGSTS.E.BYPASS.LTC128B.128 [R10+0x11400], desc[UR52][R2.64+0x40], !P4 ;  /* 0x11400040020a8fae */ /* 0x0001e8000e101d74 */
[----:B------:R0:W-:Y:S02]  /*14110*/  @!P0 LDGSTS.E.BYPASS.LTC128B.128 [R10+0x14400], desc[UR52][R2.64+0x80], !P5 ;  /* 0x14400080020a8fae */ /* 0x0001e4000e901d74 */
.L_x_10996:
[----:B------:R-:W-:-:S05]  /*14120*/  VIADD R4, R4, 0xa0 ;  /* 0x000000a004047836 */ /* 0x000fca0000000000 */
[----:B------:R-:W-:-:S13]  /*14130*/  ISETP.GE.AND P0, PT, R4, UR37, PT ;  /* 0x0000002504007c0c */ /* 0x000fda000bf06270 */
[----:B0-----:R-:W-:-:S05]  /*14140*/  @!P0 LEA R2, P1, R20, R14, 0x1 ;  /* 0x0000000e14028211 */ /* 0x001fca00078208ff */
[----:B------:R-:W-:-:S05]  /*14150*/  @!P0 IMAD.X R3, RZ, RZ, R6, P1 ;  /* 0x000000ffff038224 */ /* 0x000fca00008e0606 */
        /* <DEDUP_REMOVED lines=8> */
.L_x_10928:
        /* <DEDUP_REMOVED lines=18> */
.L_x_10997:
[----:B------:R-:W-:Y:S05]  /*14300*/  BSYNC B0 ;  /* 0x0000000000007941 */ /* 0x000fea0003800000 */
.L_x_10929:
        /* <DEDUP_REMOVED lines=9> */
.L_x_10944:
[----:B------:R-:W2:Y:S01]  /*143a0*/  LDL R8, [R1+0x8] ;  /* 0x0000080001087983 */ /* 0x000ea20000100800 */
[----:B------:R-:W1:Y:S03]  /*143b0*/  LDC R4, c[0x0][0x430] ;  /* 0x00010c00ff047b82 */ /* 0x000e660000000800 */
[----:B------:R-:W3:Y:S04]  /*143c0*/  LDL R6, [R1+0x4] ;  /* 0x0000040001067983 */ /* 0x000ee80000100800 */
[----:B------:R-:W4:Y:S01]  /*143d0*/  LDL R7, [R1] ;  /* 0x0000000001077983 */ /* 0x000f220000100800 */
[----:B0-----:R-:W0:Y:S01]  /*143e0*/  S2R R3, SR_TID.X ;  /* 0x0000000000037919 */ /* 0x001e220000002100 */
        /* <DEDUP_REMOVED lines=13> */
[----:B0-----:R-:W-:Y:S01]  /*144c0*/  @P0 SHF.R.U32.HI R4, RZ, R2, R3 ;  /* 0x00000002ff040219 */ /* 0x001fe20000011603 */
        /* <DEDUP_REMOVED lines=9> */
[----:B------:R-:W-:Y:S02]  /*14560*/  ULDC UR4, c[0x0][0x430] ;  /* 0x00010c0000047ab9 */ /* 0x000fe40000000800 */
[----:B------:R-:W-:Y:S01]  /*14570*/  LEA.HI.X R7, R2, UR5, R3, 0x2, P0 ;  /* 0x0000000502077c11 */ /* 0x000fe200080f1403 */
[----:B------:R-:W-:-:S04]  /*14580*/  IMAD.MOV R2, RZ, RZ, -R4 ;  /* 0x000000ffff027224 */ /* 0x000fc800078e0a04 */
[----:B------:R-:W2:Y:S01]  /*14590*/  LDG.E R4, desc[UR52][R6.64] ;  /* 0x0000003406047981 */ /* 0x000ea2000c1e1900 */
[----:B------:R-:W-:Y:S01]  /*145a0*/  ISETP.NE.AND P1, PT, R8, 0x3, PT ;  /* 0x000000030800780c */ /* 0x000fe20003f25270 */
[----:B------:R-:W-:-:S05]  /*145b0*/  VIADD R23, R9, 0x1 ;  /* 0x0000000109177836 */ /* 0x000fca0000000000 */
        /* <DEDUP_REMOVED lines=9> */
.L_x_10932:
[----:B------:R-:W-:Y:S01]  /*14650*/  IMAD R6, R23, 0x8, R16 ;  /* 0x0000000817067824 */ /* 0x000fe200078e0210 */
[----:B------:R-:W-:Y:S01]  /*14660*/  SHF.L.U32 R0, R26, 0x1f, RZ ;  /* 0x0000001f1a007819 */ /* 0x000fe200000006ff */
[----:B------:R-:W-:Y:S03]  /*14670*/  BSSY B1, `(.L_x_10933) ;  /* 0x0000003000017945 */ /* 0x000fe60003800000 */
[----:B------:R-:W0:Y:S02]  /*14680*/  SYNCS.PHASECHK.TRANS64.TRYWAIT P0, [R6+URZ+0x2d840], R0 ;  /* 0x02d84000060075a7 */ /* 0x000e24000800017f */
[----:B0-----:R-:W-:Y:S05]  /*14690*/  @!P0 BRA `(.L_x_10934) ;  /* 0x0000002800b48947 */ /* 0x001fea0003800000 */
.L_x_10998:
[----:B------:R-:W-:Y:S05]  /*146a0*/  BSYNC B1 ;  /* 0x0000000000017941 */ /* 0x000fea0003800000 */
.L_x_10933:
[----:B------:R-:W1:Y:S01]  /*146b0*/  S2R R12, SR_TID.X ;  /* 0x00000000000c7919 */ /* 0x000e620000002100 */
[----:B------:R-:W-:Y:S01]  /*146c0*/  SHF.R.S32.HI R21, RZ, 0x1f, R5 ;  /* 0x0000001fff157819 */ /* 0x000fe20000011405 */
[----:B------:R-:W-:Y:S01]  /*146d0*/  ULDC.64 UR4, c[0x0][0x300] ;  /* 0x0000c00000047ab9 */ /* 0x000fe20000000a00 */
[----:B------:R-:W-:Y:S01]  /*146e0*/  LOP3.LUT P3, RZ, R19, 0x4, RZ, 0xc0, !PT ;  /* 0x0000000413ff7812 */ /* 0x000fe2000786c0ff */
[----:B------:R-:W-:Y:S01]  /*146f0*/  IMAD.WIDE.U32 R2, R5, UR4, RZ ;  /* 0x0000000405027c25 */ /* 0x000fe2000f8e00ff */
[C---:B------:R-:W-:Y:S02]  /*14700*/  LOP3.LUT P2, RZ, R19.reuse, 0x2, RZ, 0xc0, !PT ;  /* 0x0000000213ff7812 */ /* 0x040fe4000784c0ff */
[----:B------:R-:W-:Y:S01]  /*14710*/  LOP3.LUT P1, RZ, R19, 0x1, RZ, 0xc0, !PT ;  /* 0x0000000113ff7812 */ /* 0x000fe2000782c0ff */
        /* <DEDUP_REMOVED lines=10> */
[----:B-1----:R-:W-:Y:S02]  /*147c0*/  IMAD.SHL.U32 R8, R12, 0x8, RZ ;  /* 0x000000080c087824 */ /* 0x002fe400078e00ff */
[C---:B------:R-:W-:Y:S02]  /*147d0*/  IMAD R0, R22.reuse, UR5, R0 ;  /* 0x0000000516007c24 */ /* 0x040fe4000f8e0200 */
[----:B------:R-:W-:Y:S01]  /*147e0*/  IMAD.WIDE.U32 R2, R22, UR4, R2 ;  /* 0x0000000416027c25 */ /* 0x000fe2000f8e0002 */
[----:B------:R-:W-:Y:S01]  /*147f0*/  LOP3.LUT R8, R8, 0xd8, RZ, 0xc0, !PT ;  /* 0x000000d808087812 */ /* 0x000fe200078ec0ff */
[----:B------:R-:W-:-:S02]  /*14800*/  ULDC.64 UR4, c[0x0][0x2e8] ;  /* 0x0000ba0000047ab9 */ /* 0x000fc40000000a00 */
[----:B------:R-:W-:Y:S01]  /*14810*/  IMAD.SHL.U32 R11, R12, 0x8, RZ ;  /* 0x000000080c0b7824 */ /* 0x000fe200078e00ff */
[----:B------:R-:W-:Y:S01]  /*14820*/  LOP3.LUT R8, R8, 0x18, R12, 0x78, !PT ;  /* 0x0000001808087812 */ /* 0x000fe200078e780c */
[----:B------:R-:W-:Y:S01]  /*14830*/  IMAD.IADD R0, R0, 0x1, R3 ;  /* 0x0000000100007824 */ /* 0x000fe200078e0203 */
[----:B------:R-:W-:Y:S01]  /*14840*/  LEA R7, P0, R2, UR4, 0x1 ;  /* 0x0000000402077c11 */ /* 0x000fe2000f8008ff */
[----:B------:R-:W-:Y:S01]  /*14850*/  UMOV UR4, 0xffffffff ;  /* 0xffffffff00047882 */ /* 0x000fe20000000000 */
[----:B------:R-:W-:Y:S02]  /*14860*/  LOP3.LUT R8, R8, 0x320, R11, 0xf8, !PT ;  /* 0x0000032008087812 */ /* 0x000fe400078ef80b */
[----:B------:R-:W-:-:S03]  /*14870*/  LEA.HI.X R10, R2, UR5, R0, 0x1, P0 ;  /* 0x00000005020a7c11 */ /* 0x000fc600080f0c00 */
[----:B------:R-:W-:Y:S01]  /*14880*/  IMAD R8, R23, 0x3000, R8 ;  /* 0x0000300017087824 */ /* 0x000fe200078e0208 */
[----:B------:R-:W-:Y:S06]  /*14890*/  BRA.DIV UR4, `(.L_x_10935) ;  /* 0x0000002a04487947 */ /* 0x000fec000b800000 */
[----:B------:R-:W0:Y:S01]  /*148a0*/  S2R R3, SR_TID.X ;  /* 0x0000000000037919 */ /* 0x000e220000002100 */
        /* <DEDUP_REMOVED lines=27> */
.L_x_11008:
        /* <DEDUP_REMOVED lines=10> */
.L_x_10936:
        /* <DEDUP_REMOVED lines=11> */
.L_x_10937:
[----:B------:R1:W-:Y:S01]  /*14bb0*/  SYNCS.ARRIVE.TRANS64.A1T0 RZ, [R6+URZ+0x2d830], RZ ;  /* 0x02d830ff06ff79a7 */ /* 0x0003e2000810003f */
[----:B------:R-:W-:Y:S05]  /*14bc0*/  @!P2 BRA `(.L_x_10938) ;  /* 0x000000000004a947 */ /* 0x000fea0003800000 */
[----:B------:R-:W-:Y:S01]  /*14bd0*/  BPT.TRAP 0x1 ;  /* 0x000000040000795c */ /* 0x000fe20000300000 */
.L_x_10938:
[----:B------:R-:W-:Y:S01]  /*14be0*/  SHF.L.U32 R2, R20, 0x1f, RZ ;  /* 0x0000001f14027819 */ /* 0x000fe200000006ff */
[----:B-1----:R-:W-:Y:S01]  /*14bf0*/  IMAD R6, R9, 0x8, R16 ;  /* 0x0000000809067824 */ /* 0x002fe200078e0210 */
[----:B------:R-:W-:Y:S03]  /*14c00*/  BSSY B1, `(.L_x_10939) ;  /* 0x0000003000017945 */ /* 0x000fe60003800000 */
[----:B------:R-:W1:Y:S02]  /*14c10*/  SYNCS.PHASECHK.TRANS64.TRYWAIT P0, [R6+URZ+0x2d860], R2 ;  /* 0x02d86002060075a7 */ /* 0x000e64000800017f */
[----:B-1----:R-:W-:Y:S05]  /*14c20*/  @!P0 BRA `(.L_x_10940) ;  /* 0x0000002800a88947 */ /* 0x002fea0003800000 */
.L_x_11009:
[----:B------:R-:W-:Y:S05]  /*14c30*/  BSYNC B1 ;  /* 0x0000000000017941 */ /* 0x000fea0003800000 */
.L_x_10939:
[----:B------:R-:W0:Y:S01]  /*14c40*/  S2R R3, SR_TID.X ;  /* 0x0000000000037919 */ /* 0x000e220000002100 */
[----:B-1----:R-:W-:Y:S01]  /*14c50*/  IMAD.MOV.U32 R2, RZ, RZ, -0x80 ;  /* 0xffffff80ff027424 */ /* 0x002fe200078e00ff */
[----:B------:R-:W-:Y:S01]  /*14c60*/  UMOV UR4, 0xffffffff ;  /* 0xffffffff00047882 */ /* 0x000fe20000000000 */
[C---:B------:R-:W-:Y:S02]  /*14c70*/  LOP3.LUT P3, RZ, R19.reuse, 0x20, RZ, 0xc0, !PT ;  /* 0x0000002013ff7812 */ /* 0x040fe4000786c0ff */
[----:B------:R-:W-:Y:S01]  /*14c80*/  IMAD R2, R28, R2, UR36 ;  /* 0x000000241c027e24 */ /* 0x000fe2000f8e0202 */
[C---:B------:R-:W-:Y:S02]  /*14c90*/  LOP3.LUT P2, RZ, R19.reuse, 0x10, RZ, 0xc0, !PT ;  /* 0x0000001013ff7812 */ /* 0x040fe4000784c0ff */
[----:B------:R-:W-:Y:S01]  /*14ca0*/  LOP3.LUT P1, RZ, R19, 0x8, RZ, 0xc0, !PT ;  /* 0x0000000813ff7812 */ /* 0x000fe2000782c0ff */
[C---:B0-----:R-:W-:Y:S02]  /*14cb0*/  IMAD.SHL.U32 R7, R3.reuse, 0x8, RZ ;  /* 0x0000000803077824 */ /* 0x041fe400078e00ff */
[----:B------:R-:W-:-:S03]  /*14cc0*/  IMAD.SHL.U32 R8, R3, 0x8, RZ ;  /* 0x0000000803087824 */ /* 0x000fc600078e00ff */
[----:B------:R-:W-:-:S04]  /*14cd0*/  LOP3.LUT R7, R7, 0xd8, RZ, 0xc0, !PT ;  /* 0x000000d807077812 */ /* 0x000fc800078ec0ff */
[----:B------:R-:W-:Y:S02]  /*14ce0*/  LOP3.LUT R7, R7, 0x18, R3, 0x78, !PT ;  /* 0x0000001807077812 */ /* 0x000fe400078e7803 */
[----:B------:R-:W-:Y:S02]  /*14cf0*/  LOP3.LUT R3, R3, 0x7f, RZ, 0xc0, !PT ;  /* 0x0000007f03037812 */ /* 0x000fe400078ec0ff */
[----:B------:R-:W-:Y:S02]  /*14d00*/  LOP3.LUT R7, R7, 0x320, R8, 0xf8, !PT ;  /* 0x0000032007077812 */ /* 0x000fe400078ef808 */
[----:B------:R-:W-:-:S03]  /*14d10*/  SHF.R.U32.HI R3, RZ, 0x2, R3 ;  /* 0x00000002ff037819 */ /* 0x000fc60000011603 */
[----:B------:R-:W-:Y:S02]  /*14d20*/  IMAD R7, R9, 0x3000, R7 ;  /* 0x0000300009077824 */ /* 0x000fe400078e0207 */
[----:B------:R-:W-:Y:S01]  /*14d30*/  IMAD.IADD R8, R2, 0x1, -R3 ;  /* 0x0000000102087824 */ /* 0x000fe200078e0a03 */
[----:B------:R-:W-:Y:S06]  /*14d40*/  BRA.DIV UR4, `(.L_x_10941) ;  /* 0x0000002a04747947 */ /* 0x000fec000b800000 */
[----:B------:R-:W0:Y:S01]  /*14d50*/  SHFL.IDX PT, R2, R17, RZ, 0x1c1f ;  /* 0x001c1fff11027589 */ /* 0x000e2200000e0000 */
        /* <DEDUP_REMOVED lines=33> */
.L_x_11019:
        /* <DEDUP_REMOVED lines=31> */
.L_x_10942:
        /* <DEDUP_REMOVED lines=11> */
.L_x_10943:
        /* <DEDUP_REMOVED lines=8> */
.L_x_10931:
        /* <DEDUP_REMOVED lines=16> */
[----:B0-----:R-:W-:-:S05]  /*15390*/  IADD3 R0, R0, UR46, R7 ;  /* 0x0000002e00007c10 */ /* 0x001fca000fffe007 */
[----:B------:R1:W-:Y:S02]  /*153a0*/  STL [R1+0x10], R0 ;  /* 0x0000100001007387 */ /* 0x0003e40000100800 */
.L_x_10946:
[----:B------:R-:W-:Y:S05]  /*153b0*/  BSYNC B0 ;  /* 0x0000000000007941 */ /* 0x000fea0003800000 */
.L_x_10945:
[----:B-1----:R-:W-:-:S05]  /*153c0*/  IMAD.U32 R0, RZ, RZ, UR47 ;  /* 0x0000002fff007e24 */ /* 0x002fca000f8e00ff */
[----:B------:R-:W-:-:S13]  /*153d0*/  ISETP.NE.AND P0, PT, R0, 0x3, PT ;  /* 0x000000030000780c */ /* 0x000fda0003f05270 */
[----:B------:R-:W-:Y:S05]  /*153e0*/  @!P0 BRA `(.L_x_10947) ;  /* 0x0000000000048947 */ /* 0x000fea0003800000 */
[----:B------:R-:W-:Y:S01]  /*153f0*/  BPT.TRAP 0x1 ;  /* 0x000000040000795c */ /* 0x000fe20000300000 */
.L_x_10947:
[----:B------:R-:W-:Y:S01]  /*15400*/  IMAD R4, R23, 0x8, R16 ;  /* 0x0000000817047824 */ /* 0x000fe200078e0210 */
[----:B0-----:R-:W-:Y:S01]  /*15410*/  SHF.L.U32 R3, R26, 0x1f, RZ ;  /* 0x0000001f1a037819 */ /* 0x001fe200000006ff */
[----:B------:R-:W-:Y:S03]  /*15420*/  BSSY B0, `(.L_x_10948) ;  /* 0x0000003000007945 */ /* 0x000fe60003800000 */
[----:B------:R-:W0:Y:S02]  /*15430*/  SYNCS.PHASECHK.TRANS64.TRYWAIT P0, [R4+URZ+0x2d860], R3 ;  /* 0x02d86003040075a7 */ /* 0x000e24000800017f */
[----:B0-----:R-:W-:Y:S05]  /*15440*/  @!P0 BRA `(.L_x_10949) ;  /* 0x0000002800188947 */ /* 0x001fea0003800000 */
.L_x_11020:
[----:B------:R-:W-:Y:S05]  /*15450*/  BSYNC B0 ;  /* 0x0000000000007941 */ /* 0x000fea0003800000 */
.L_x_10948:
[----:B------:R-:W1:Y:S01]  /*15460*/  S2R R7, SR_TID.X ;  /* 0x0000000000077919 */ /* 0x000e620000002100 */
[----:B------:R-:W-:Y:S01]  /*15470*/  IMAD.MOV.U32 R5, RZ, RZ, -0x80 ;  /* 0xffffff80ff057424 */ /* 0x000fe200078e00ff */
[----:B------:R-:W-:Y:S01]  /*15480*/  UMOV UR4, 0xffffffff ;  /* 0xffffffff00047882 */ /* 0x000fe20000000000 */
[C---:B------:R-:W-:Y:S02]  /*15490*/  LOP3.LUT P4, RZ, R19.reuse, 0x20, RZ, 0xc0, !PT ;  /* 0x0000002013ff7812 */ /* 0x040fe4000788c0ff */
[----:B------:R-:W-:Y:S01]  /*154a0*/  IMAD R5, R24, R5, UR36 ;  /* 0x0000002418057e24 */ /* 0x000fe2000f8e0205 */
[C---:B------:R-:W-:Y:S02]  /*154b0*/  LOP3.LUT P3, RZ, R19.reuse, 0x10, RZ, 0xc0, !PT ;  /* 0x0000001013ff7812 */ /* 0x040fe4000786c0ff */
[----:B------:R-:W-:Y:S01]  /*154c0*/  LOP3.LUT P1, RZ, R19, 0x8, RZ, 0xc0, !PT ;  /* 0x0000000813ff7812 */ /* 0x000fe2000782c0ff */
[C---:B-1----:R-:W-:Y:S01]  /*154d0*/  IMAD.SHL.U32 R0, R7.reuse, 0x8, RZ ;  /* 0x0000000807007824 */ /* 0x042fe200078e00ff */
[C---:B------:R-:W-:Y:S01]  /*154e0*/  LOP3.LUT R6, R7.reuse, 0x7f, RZ, 0xc0, !PT ;  /* 0x0000007f07067812 */ /* 0x040fe200078ec0ff */
[----:B------:R-:W-:-:S03]  /*154f0*/  IMAD.SHL.U32 R2, R7, 0x8, RZ ;  /* 0x0000000807027824 */ /* 0x000fc600078e00ff */
[----:B------:R-:W-:Y:S02]  /*15500*/  LOP3.LUT R0, R0, 0xd8, RZ, 0xc0, !PT ;  /* 0x000000d800007812 */ /* 0x000fe400078ec0ff */
[----:B------:R-:W-:Y:S02]  /*15510*/  SHF.R.U32.HI R6, RZ, 0x2, R6 ;  /* 0x00000002ff067819 */ /* 0x000fe40000011606 */
[----:B------:R-:W-:-:S03]  /*15520*/  LOP3.LUT R0, R0, 0x18, R7, 0x78, !PT ;  /* 0x0000001800007812 */ /* 0x000fc600078e7807 */
[----:B------:R-:W-:Y:S01]  /*15530*/  IMAD.IADD R5, R5, 0x1, -R6 ;  /* 0x0000000105057824 */ /* 0x000fe200078e0a06 */
[----:B------:R-:W-:-:S05]  /*15540*/  LOP3.LUT R0, R0, 0x320, R2, 0xf8, !PT ;  /* 0x0000032000007812 */ /* 0x000fca00078ef802 */
[----:B------:R-:W-:Y:S01]  /*15550*/  IMAD R7, R23, 0x3000, R0 ;  /* 0x0000300017077824 */ /* 0x000fe200078e0200 */
        /* <DEDUP_REMOVED lines=8> */
[----:B------:R-:W1:Y:S03]  /*155e0*/  SHFL.IDX PT, R14, R17, 0x1, 0x1c1f ;  /* 0x003c1f00110e7f89 */ /* 0x000e6600000e0000 */
[----:B0-----:R-:W-:Y:S01]  /*155f0*/  IMAD.X R3, RZ, RZ, R0, P0 ;  /* 0x000000ffff037224 */ /* 0x001fe200000e0600 */
[----:B------:R-:W-:Y:S01]  /*15600*/  ISETP.LT.OR P0, PT, R5, 0x1, P4 ;  /* 0x000000010500780c */ /* 0x000fe20002701670 */
[----:B------:R-:W-:Y:S02]  /*15610*/  IMAD R0, R7, 0x2, R16 ;  /* 0x0000000207007824 */ /* 0x000fe400078e0210 */
[----:B------:R-:W-:Y:S10]  /*15620*/  SHFL.IDX PT, R7, R18, 0x3, 0x1c1f ;  /* 0x007c1f0012077f89 */ /* 0x000ff400000e0000 */
        /* <DEDUP_REMOVED lines=25> */
.L_x_11030:
        /* <DEDUP_REMOVED lines=13> */
.L_x_10951:
        /* <DEDUP_REMOVED lines=11> */
.L_x_10952:
[----:B------:R0:W-:Y:S01]  /*15940*/  SYNCS.ARRIVE.TRANS64.A1T0 RZ, [R4+URZ+0x2d850], RZ ;  /* 0x02d850ff04ff79a7 */ /* 0x0001e2000810003f */
[----:B------:R-:W-:-:S05]  /*15950*/  VIADD R23, R23, 0x1 ;  /* 0x0000000117177836 */ /* 0x000fca0000000000 */
[----:B------:R-:W-:-:S04]  /*15960*/  ISETP.NE.AND P0, PT, R23, 0x2, PT ;  /* 0x000000021700780c */ /* 0x000fc80003f05270 */
[----:B------:R-:W-:Y:S02]  /*15970*/  SEL R3, RZ, 0x1, P0 ;  /* 0x00000001ff037807 */ /* 0x000fe40000000000 */
[----:B------:R-:W-:Y:S02]  /*15980*/  SEL R23, R23, RZ, P0 ;  /* 0x000000ff17177207 */ /* 0x000fe40000000000 */
[----:B0-----:R-:W-:-:S07]  /*15990*/  LOP3.LUT R26, R26, R3, RZ, 0x3c, !PT ;  /* 0x000000031a1a7212 */ /* 0x001fce00078e3cff */
.L_x_10912:
[----:B------:R-:W-:Y:S05]  /*159a0*/  BSYNC B7 ;  /* 0x0000000000077941 */ /* 0x000fea0003800000 */
.L_x_10910:
[----:B------:R2:W5:Y:S01]  /*159b0*/  LDL R2, [R1+0x10] ;  /* 0x0000100001027983 */ /* 0x0005620000100800 */
[----:B------:R-:W-:-:S13]  /*159c0*/  LOP3.LUT P0, RZ, R19, 0x800, RZ, 0xc0, !PT ;  /* 0x0000080013ff7812 */ /* 0x000fda000780c0ff */
[----:B--2---:R-:W-:Y:S05]  /*159d0*/  @!P0 BRA `(.L_x_10953) ;  /* 0x0000000000288947 */ /* 0x004fea0003800000 */
[----:B------:R-:W-:Y:S05]  /*159e0*/  WARPSYNC.ALL ;  /* 0x0000000000007948 */ /* 0x000fea0003800000 */
[----:B------:R-:W2:Y:S08]  /*159f0*/  S2UR UR5, SR_CgaCtaId ;  /* 0x00000000000579c3 */ /* 0x000eb00000008800 */
[----:B------:R-:W-:Y:S06]  /*15a00*/  BAR.SYNC.DEFER_BLOCKING 0x5, 0x200 ;  /* 0x0148000000007b1d */ /* 0x000fec0000010000 */
[----:B------:R-:W-:-:S02]  /*15a10*/  UMOV UR4, 0x400 ;  /* 0x0000040000047882 */ /* 0x000fc40000000000 */
[----:B--2---:R-:W-:-:S06]  /*15a20*/  ULEA UR4, UR5, UR4, 0x18 ;  /* 0x0000000405047291 */ /* 0x004fcc000f8ec03f */
[----:B------:R-:W-:-:S05]  /*15a30*/  IMAD.U32 R16, RZ, RZ, UR4 ;  /* 0x00000004ff107e24 */ /* 0x000fca000f8e00ff */
[----:B-----5:R-:W2:Y:S04]  /*15a40*/  LDS R2, [R16+0x2d8d0] ;  /* 0x02d8d00010027984 */ /* 0x020ea80000000800 */
[----:B--2---:R2:W-:Y:S01]  /*15a50*/  STL [R1+0x10], R2 ;  /* 0x0000100201007387 */ /* 0x0045e20000100800 */
[----:B------:R-:W-:Y:S06]  /*15a60*/  BAR.ARV 0x4, 0x200 ;  /* 0x0108000000007b1d */ /* 0x000fec0000002000 */
[----:B------:R-:W-:Y:S05]  /*15a70*/  BRA `(.L_x_10954) ;  /* 0x00000000002c7947 */ /* 0x000fea0003800000 */
.L_x_10953:
[----:B------:R-:W-:-:S03]  /*15a80*/  UMOV UR4, 0xffffffff ;  /* 0xffffffff00047882 */ /* 0x000fc60000000000 */
[----:B------:R-:W-:Y:S05]  /*15a90*/  BRA.DIV UR4, `(.L_x_10955) ;  /* 0x0000002604fc7947 */ /* 0x000fea000b800000 */
[----:B-----5:R2:W3:Y:S02]  /*15aa0*/  SHFL.IDX PT, R14, R2, RZ, 0x1f ;  /* 0x00001fff020e7589 */ /* 0x0204e400000e0000 */
.L_x_11033:
[----:B------:R-:W4:Y:S01]  /*15ab0*/  @!P2 S2R R3, SR_CgaCtaId ;  /* 0x000000000003a919 */ /* 0x000f220000008800 */
[----:B------:R-:W-:Y:S05]  /*15ac0*/  WARPSYNC.ALL ;  /* 0x0000000000007948 */ /* 0x000fea0003800000 */
[----:B------:R-:W-:Y:S01]  /*15ad0*/  BAR.SYNC.DEFER_BLOCKING 0x4, 0x200 ;  /* 0x0108000000007b1d */ /* 0x000fe20000010000 */
[----:B-1----:R-:W-:-:S05]  /*15ae0*/  @!P2 MOV R0, 0x400 ;  /* 0x000004000000a802 */ /* 0x002fca0000000f00 */
[----:B---3--:R3:W-:Y:S01]  /*15af0*/  STL [R1+0x10], R14 ;  /* 0x0000100e01007387 */ /* 0x0087e20000100800 */
[----:B----4-:R-:W-:-:S05]  /*15b00*/  @!P2 LEA R16, R3, R0, 0x18 ;  /* 0x000000000310a211 */ /* 0x010fca00078ec0ff */
[----:B------:R3:W-:Y:S01]  /*15b10*/  @!P2 STS [R16+0x2d8d0], R2 ;  /* 0x02d8d0021000a388 */ /* 0x0007e20000000800 */
[----:B------:R-:W-:Y:S06]  /*15b20*/  BAR.ARV 0x5, 0x200 ;  /* 0x0148000000007b1d */ /* 0x000fec0000002000 */
.L_x_10954:
[----:B-1----:R-:W4:Y:S01]  /*15b30*/  LDL R0, [R1+0x10] ;  /* 0x0000100001007983 */ /* 0x002f220000100800 */
[----:B------:R-:W-:Y:S02]  /*15b40*/  ULDC UR4, c[0x0][0xc38] ;  /* 0x00030e0000047ab9 */ /* 0x000fe40000000800 */
[----:B----4-:R-:W-:-:S13]  /*15b50*/  ISETP.GE.AND P0, PT, R0, UR4, PT ;  /* 0x0000000400007c0c */ /* 0x010fda000bf06270 */
[----:B------:R-:W-:Y:S05]  /*15b60*/  @!P0 BRA `(.L_x_10956) ;  /* 0xffffffc000c48947 */ /* 0x000fea000383ffff */
.L_x_10901:
[----:B------:R-:W4:Y:S01]  /*15b70*/  LDL.LU R0, [R1+0x14] ;  /* 0x0000140001007983 */ /* 0x000f220000300800 */
[----:B------:R-:W-:Y:S01]  /*15b80*/  BSSY B0, `(.L_x_10957) ;  /* 0x000000b000007945 */ /* 0x000fe20003800000 */
[----:B------:R-:W1:Y:S01]  /*15b90*/  S2R R5, SR_CgaCtaId ;  /* 0x0000000000057919 */ /* 0x000e620000008800 */
[----:B----4-:R-:W-:-:S05]  /*15ba0*/  VIADD R0, R0, 0x1 ;  /* 0x0000000100007836 */ /* 0x010fca0000000000 */
[----:B--23--:R-:W-:-:S04]  /*15bb0*/  LEA.HI R2, R0, R0, RZ, 0x1 ;  /* 0x0000000000027211 */ /* 0x00cfc800078f08ff */
[----:B------:R-:W-:Y:S02]  /*15bc0*/  LOP3.LUT R3, R2, 0xfffffffe, RZ, 0xc0, !PT ;  /* 0xfffffffe02037812 */ /* 0x000fe400078ec0ff */
[----:B------:R-:W-:-:S03]  /*15bd0*/  MOV R2, 0x400 ;  /* 0x0000040000027802 */ /* 0x000fc60000000f00 */
[----:B------:R-:W-:Y:S01]  /*15be0*/  IMAD.IADD R0, R0, 0x1, -R3 ;  /* 0x0000000100007824 */ /* 0x000fe200078e0a03 */
[----:B-1----:R-:W-:-:S04]  /*15bf0*/  LEA R4, R5, R2, 0x18 ;  /* 0x0000000205047211 */ /* 0x002fc800078ec0ff */
[----:B------:R-:W-:-:S04]  /*15c00*/  SHF.L.U32 R0, R0, 0x1f, RZ ;  /* 0x0000001f00007819 */ /* 0x000fc800000006ff */
[----:B------:R-:W1:Y:S02]  /*15c10*/  SYNCS.PHASECHK.TRANS64.TRYWAIT P0, [R4+URZ+0x2d820], R0 ;  /* 0x02d82000040075a7 */ /* 0x000e64000800017f */
[----:B-1----:R-:W-:Y:S05]  /*15c20*/  @!P0 BRA `(.L_x_10958) ;  /* 0x0000002400c08947 */ /* 0x002fea0003800000 */
.L_x_11034:
[----:B------:R-:W-:Y:S05]  /*15c30*/  BSYNC B0 ;  /* 0x0000000000007941 */ /* 0x000fea0003800000 */
.L_x_10957:
[----:B------:R-:W-:-:S03]  /*15c40*/  UMOV UR4, 0xffffffff ;  /* 0xffffffff00047882 */ /* 0x000fc60000000000 */
[----:B------:R-:W-:Y:S05]  /*15c50*/  BRA.DIV UR4, `(.L_x_10959) ;  /* 0x0000002604c87947 */ /* 0x000fea000b800000 */
[----:B-1----:R-:W1:Y:S02]  /*15c60*/  S2R R0, SR_TID.X ;  /* 0x0000000000007919 */ /* 0x002e640000002100 */
[----:B-1----:R-:W-:-:S04]  /*15c70*/  SHF.R.U32.HI R0, RZ, 0x5, R0 ;  /* 0x00000005ff007819 */ /* 0x002fc80000011600 */
[----:B------:R-:W-:-:S05]  /*15c80*/  LOP3.LUT R0, R0, 0x3, RZ, 0xc0, !PT ;  /* 0x0000000300007812 */ /* 0x000fca00078ec0ff */
[----:B------:R1:W2:Y:S02]  /*15c90*/  SHFL.IDX PT, R14, R0, RZ, 0x1f ;  /* 0x00001fff000e7589 */ /* 0x0002a400000e0000 */
.L_x_11037:
[----:B--2---:R-:W-:Y:S01]  /*15ca0*/  ISETP.NE.AND P0, PT, R14, RZ, PT ;  /* 0x000000ff0e00720c */ /* 0x004fe20003f05270 */
[----:B------:R-:W-:-:S12]  /*15cb0*/  BSSY B0, `(.L_x_10960) ;  /* 0x0000024000007945 */ /* 0x000fd80003800000 */
[----:B------:R-:W-:Y:S05]  /*15cc0*/  @P0 BRA `(.L_x_10961) ;  /* 0x0000000000880947 */ /* 0x000fea0003800000 */
[----:B------:R-:W-:-:S03]  /*15cd0*/  UMOV UR4, 0xffffffff ;  /* 0xffffffff00047882 */ /* 0x000fc60000000000 */
[----:B------:R-:W-:Y:S05]  /*15ce0*/  BRA.DIV UR4, `(.L_x_10962) ;  /* 0x0000002604d87947 */ /* 0x000fea000b800000 */
[----:B------:R-:W-:-:S13]  /*15cf0*/  ELECT P6, URZ, PT ;  /* 0x00000000003f782f */ /* 0x000fda00038c0000 */
.L_x_11040:
[----:B------:R-:W-:Y:S05]  /*15d00*/  @!P6 BRA `(.L_x_10961) ;  /* 0x000000000078e947 */ /* 0x000fea0003800000 */
[----:B------:R-:W-:-:S06]  /*15d10*/  ULOP3.LUT UR4, UR42, 0x2, URZ, 0xfc, !UPT ;  /* 0x000000022a047892 */ /* 0x000fcc000f8efc3f */
[----:B-1----:R-:W-:-:S05]  /*15d20*/  IMAD.U32 R0, RZ, RZ, UR4 ;  /* 0x00000004ff007e24 */ /* 0x002fca000f8e00ff */
[----:B------:R-:W-:-:S13]  /*15d30*/  ISETP.NE.AND P0, PT, R0, 0x3, PT ;  /* 0x000000030000780c */ /* 0x000fda0003f05270 */
[----:B------:R-:W-:Y:S05]  /*15d40*/  @!P0 BRA `(.L_x_10963) ;  /* 0x0000000000048947 */ /* 0x000fea0003800000 */
[----:B------:R-:W-:Y:S01]  /*15d50*/  BPT.TRAP 0x1 ;  /* 0x000000040000795c */ /* 0x000fe20000300000 */
.L_x_10963:
[C---:B------:R-:W-:Y:S01]  /*15d60*/  IMAD R5, R23.reuse, 0x8, R4 ;  /* 0x0000000817057824 */ /* 0x040fe200078e0204 */
[----:B------:R-:W-:Y:S01]  /*15d70*/  SHF.L.U32 R0, R26, 0x1f, RZ ;  /* 0x0000001f1a007819 */ /* 0x000fe200000006ff */
[----:B------:R-:W-:-:S03]  /*15d80*/  VIADD R23, R23, 0x1 ;  /* 0x0000000117177836 */ /* 0x000fc60000000000 */
[----:B------:R-:W1:Y:S02]  /*15d90*/  SYNCS.PHASECHK.TRANS64.TRYWAIT P1, [R5+URZ+0x2d840], R0 ;  /* 0x02d84000050075a7 */ /* 0x000e64000802017f */
[----:B------:R-:W-:-:S04]  /*15da0*/  ISETP.NE.AND P2, PT, R23, 0x2, PT ;  /* 0x000000021700780c */ /* 0x000fc80003f45270 */
[----:B------:R-:W-:Y:S01]  /*15db0*/  SEL R3, RZ, 0x1, P2 ;  /* 0x00000001ff037807 */ /* 0x000fe20001000000 */
[----:B-1----:R-:W-:Y:S08]  /*15dc0*/  @!P1 BRA `(.L_x_10964) ;  /* 0x0000002400c09947 */ /* 0x002ff00003800000 */
.L_x_11041:
[----:B------:R-:W-:Y:S02]  /*15dd0*/  SEL R23, R23, RZ, P2 ;  /* 0x000000ff17177207 */ /* 0x000fe40001000000 */
[----:B------:R-:W-:Y:S01]  /*15de0*/  LOP3.LUT R2, R26, R3, RZ, 0x3c, !PT ;  /* 0x000000031a027212 */ /* 0x000fe200078e3cff */
[----:B------:R-:W-:Y:S06]  /*15df0*/  @!P0 BRA `(.L_x_10965) ;  /* 0x0000000000048947 */ /* 0x000fec0003800000 */
[----:B------:R-:W-:Y:S01]  /*15e00*/  BPT.TRAP 0x1 ;  /* 0x000000040000795c */ /* 0x000fe20000300000 */
.L_x_10965:
[----:B------:R-:W-:Y:S01]  /*15e10*/  IMAD R23, R23, 0x8, R4 ;  /* 0x0000000817177824 */ /* 0x000fe200078e0204 */
[----:B------:R-:W-:-:S04]  /*15e20*/  SHF.L.U32 R2, R2, 0x1f, RZ ;  /* 0x0000001f02027819 */ /* 0x000fc800000006ff */
[----:B------:R-:W2:Y:S02]  /*15e30*/  SYNCS.PHASECHK.TRANS64.TRYWAIT P1, [R23+URZ+0x2d840], R2 ;  /* 0x02d84002170075a7 */ /* 0x000ea4000802017f */
[----:B--2---:R-:W-:Y:S05]  /*15e40*/  @!P1 BRA `(.L_x_10966) ;  /* 0x0000002400b49947 */ /* 0x004fea0003800000 */
.L_x_11042:
[----:B------:R-:W-:Y:S05]  /*15e50*/  @!P0 BRA `(.L_x_10967) ;  /* 0x0000000000048947 */ /* 0x000fea0003800000 */
[----:B------:R-:W-:Y:S01]  /*15e60*/  BPT.TRAP 0x1 ;  /* 0x000000040000795c */ /* 0x000fe20000300000 */
.L_x_10967:
[----:B------:R-:W3:Y:S02]  /*15e70*/  SYNCS.PHASECHK.TRANS64.TRYWAIT P1, [R5+URZ+0x2d860], R0 ;  /* 0x02d86000050075a7 */ /* 0x000ee4000802017f */
[----:B---3--:R-:W-:Y:S05]  /*15e80*/  @!P1 BRA `(.L_x_10968) ;  /* 0x0000002400b89947 */ /* 0x008fea0003800000 */
.L_x_11043:
[----:B------:R-:W-:Y:S05]  /*15e90*/  @!P0 BRA `(.L_x_10969) ;  /* 0x0000000000048947 */ /* 0x000fea0003800000 */
[----:B------:R-:W-:Y:S01]  /*15ea0*/  BPT.TRAP 0x1 ;  /* 0x000000040000795c */ /* 0x000fe20000300000 */
.L_x_10969:
[----:B----4-:R4:W0:Y:S02]  /*15eb0*/  SYNCS.PHASECHK.TRANS64.TRYWAIT P0, [R23+URZ+0x2d860], R2 ;  /* 0x02d86002170075a7 */ /* 0x010824000800017f */
[----:B0-----:R-:W-:Y:S05]  /*15ec0*/  @!P0 NANOSLEEP.SYNCS 0x989680 ;  /* 0x009896800000895d */ /* 0x001fea0003900000 */
[----:B------:R-:W0:Y:S02]  /*15ed0*/  @!P0 SYNCS.PHASECHK.TRANS64 P0, [R23+URZ+0x2d860], R2 ;  /* 0x02d86002170085a7 */ /* 0x000e24000800007f */
[----:B0-----:R-:W-:Y:S05]  /*15ee0*/  @!P0 BRA `(.L_x_10969) ;  /* 0xfffffffc00f08947 */ /* 0x001fea000383ffff */
.L_x_10961:
[----:B------:R-:W-:Y:S05]  /*15ef0*/  BSYNC B0 ;  /* 0x0000000000007941 */ /* 0x000fea0003800000 */
.L_x_10960:
[----:B------:R-:W-:Y:S05]  /*15f00*/  EXIT ;  /* 0x000000000000794d */ /* 0x000fea0003800000 */
.L_x_10814:
[----:B0-----:R-:W-:-:S04]  /*15f10*/  IMAD.U32 R3, RZ, RZ, UR40 ;  /* 0x00000028ff037e24 */ /* 0x001fc8000f8e00ff */
[----:B------:R0:W1:Y:S03]  /*15f20*/  SYNCS.PHASECHK.TRANS64.TRYWAIT P1, [R3+URZ+0x2d800], R0 ;  /* 0x02d80000030075a7 */ /* 0x000066000802017f */
[----:B-1----:R-:W-:Y:S05]  /*15f30*/  @!P1 NANOSLEEP.SYNCS 0x989680 ;  /* 0x009896800000995d */ /* 0x002fea0003900000 */
[----:B------:R-:W1:Y:S02]  /*15f40*/  @!P1 SYNCS.PHASECHK.TRANS64 P1, [R3+URZ+0x2d800], R0 ;  /* 0x02d80000030095a7 */ /* 0x000e64000802007f */
[----:B-1----:R-:W-:Y:S05]  /*15f50*/  @!P1 BRA `(.L_x_10814) ;  /* 0xfffffffc00ec9947 */ /* 0x002fea000383ffff */
[----:B------:R-:W-:Y:S05]  /*15f60*/  BRA `(.L_x_10970) ;  /* 0xfffffeb800e47947 */ /* 0x000fea000383ffff */
.L_x_10818:
[----:B-1----:R1:W2:Y:S02]  /*15f70*/  SYNCS.PHASECHK.TRANS64.TRYWAIT P1, [R6+URZ+0x2d830], R3 ;  /* 0x02d83003060075a7 */ /* 0x0022a4000802017f */
[----:B--2---:R-:W-:Y:S05]  /*15f80*/  @!P1 NANOSLEEP.SYNCS 0x989680 ;  /* 0x009896800000995d */ /* 0x004fea0003900000 */
[----:B------:R-:W2:Y:S02]  /*15f90*/  @!P1 SYNCS.PHASECHK.TRANS64 P1, [R6+URZ+0x2d830], R3 ;  /* 0x02d83003060095a7 */ /* 0x000ea4000802007f */
[----:B--2---:R-:W-:Y:S05]  /*15fa0*/  @!P1 BRA `(.L_x_10818) ;  /* 0xfffffffc00f09947 */ /* 0x004fea000383ffff */
[----:B------:R-:W-:Y:S05]  /*15fb0*/  BRA `(.L_x_10817) ;  /* 0xfffffebc00007947 */ /* 0x000fea000383ffff */
.L_x_10835:
[----:B-1----:R-:W-:-:S04]  /*15fc0*/  IMAD.U32 R7, RZ, RZ, UR6 ;  /* 0x00000006ff077e24 */ /* 0x002fc8000f8e00ff */
[----:B------:R1:W2:Y:S03]  /*15fd0*/  SYNCS.PHASECHK.TRANS64.TRYWAIT P1, [R7+URZ+0x2d830], R6 ;  /* 0x02d83006070075a7 */ /* 0x0002a6000802017f */
[----:B--2---:R-:W-:Y:S05]  /*15fe0*/  @!P1 NANOSLEEP.SYNCS 0x989680 ;  /* 0x009896800000995d */ /* 0x004fea0003900000 */
[----:B------:R-:W2:Y:S02]  /*15ff0*/  @!P1 SYNCS.PHASECHK.TRANS64 P1, [R7+URZ+0x2d830], R6 ;  /* 0x02d83006070095a7 */ /* 0x000ea4000802007f */
[----:B--2---:R-:W-:Y:S05]  /*16000*/  @!P1 BRA `(.L_x_10835) ;  /* 0xfffffffc00ec9947 */ /* 0x004fea000383ffff */
[----:B------:R-:W-:Y:S05]  /*16010*/  BRA `(.L_x_10832) ;  /* 0xfffffef800247947 */ /* 0x000fea000383ffff */
.L_x_10839:
[----:B-1----:R-:W-:-:S04]  /*16020*/  IMAD.U32 R7, RZ, RZ, UR6 ;  /* 0x00000006ff077e24 */ /* 0x002fc8000f8e00ff */
[----:B------:R1:W2:Y:S03]  /*16030*/  SYNCS.PHASECHK.TRANS64.TRYWAIT P1, [R7+URZ+0x2d850], R6 ;  /* 0x02d85006070075a7 */ /* 0x0002a6000802017f */
[----:B--2---:R-:W-:Y:S05]  /*16040*/  @!P1 NANOSLEEP.SYNCS 0x989680 ;  /* 0x009896800000995d */ /* 0x004fea0003900000 */
[----:B------:R-:W2:Y:S02]  /*16050*/  @!P1 SYNCS.PHASECHK.TRANS64 P1, [R7+URZ+0x2d850], R6 ;  /* 0x02d85006070095a7 */ /* 0x000ea4000802007f */
[----:B--2---:R-:W-:Y:S05]  /*16060*/  @!P1 BRA `(.L_x_10839) ;  /* 0xfffffffc00ec9947 */ /* 0x004fea000383ffff */
[----:B------:R-:W-:Y:S05]  /*16070*/  BRA `(.L_x_10836) ;  /* 0xfffffef800d07947 */ /* 0x000fea000383ffff */
.L_x_10858:
[----:B-1----:R-:W-:-:S04]  /*16080*/  IMAD.U32 R8, RZ, RZ, UR6 ;  /* 0x00000006ff087e24 */ /* 0x002fc8000f8e00ff */
[----:B------:R1:W2:Y:S03]  /*16090*/  SYNCS.PHASECHK.TRANS64.TRYWAIT P1, [R8+URZ+0x2d830], R7 ;  /* 0x02d83007080075a7 */ /* 0x0002a6000802017f */
[----:B--2---:R-:W-:Y:S05]  /*160a0*/  @!P1 NANOSLEEP.SYNCS 0x989680 ;  /* 0x009896800000995d */ /* 0x004fea0003900000 */
[----:B------:R-:W2:Y:S02]  /*160b0*/  @!P1 SYNCS.PHASECHK.TRANS64 P1, [R8+URZ+0x2d830], R7 ;  /* 0x02d83007080095a7 */ /* 0x000ea4000802007f */
[----:B--2---:R-:W-:Y:S05]  /*160c0*/  @!P1 BRA `(.L_x_10858) ;  /* 0xfffffffc00ec9947 */ /* 0x004fea000383ffff */
[----:B------:R-:W-:Y:S05]  /*160d0*/  BRA `(.L_x_10855) ;  /* 0xffffff34002c7947 */ /* 0x000fea000383ffff */
.L_x_10862:
[----:B-1----:R-:W-:-:S04]  /*160e0*/  IMAD.U32 R8, RZ, RZ, UR6 ;  /* 0x00000006ff087e24 */ /* 0x002fc8000f8e00ff */
[----:B------:R1:W2:Y:S03]  /*160f0*/  SYNCS.PHASECHK.TRANS64.TRYWAIT P1, [R8+URZ+0x2d850], R7 ;  /* 0x02d85007080075a7 */ /* 0x0002a6000802017f */
[----:B--2---:R-:W-:Y:S05]  /*16100*/  @!P1 NANOSLEEP.SYNCS 0x989680 ;  /* 0x009896800000995d */ /* 0x004fea0003900000 */
[----:B------:R-:W2:Y:S02]  /*16110*/  @!P1 SYNCS.PHASECHK.TRANS64 P1, [R8+URZ+0x2d850], R7 ;  /* 0x02d85007080095a7 */ /* 0x000ea4000802007f */
[----:B--2---:R-:W-:Y:S05]  /*16120*/  @!P1 BRA `(.L_x_10862) ;  /* 0xfffffffc00ec9947 */ /* 0x004fea000383ffff */
[----:B------:R-:W-:Y:S05]  /*16130*/  BRA `(.L_x_10859) ;  /* 0xffffff3400d87947 */ /* 0x000fea000383ffff */
.L_x_10870:
[----:B-1----:R-:W-:-:S04]  /*16140*/  IMAD.U32 R6, RZ, RZ, UR6 ;  /* 0x00000006ff067e24 */ /* 0x002fc8000f8e00ff */
[----:B------:R1:W2:Y:S03]  /*16150*/  SYNCS.PHASECHK.TRANS64.TRYWAIT P1, [R6+URZ+0x2d830], R5 ;  /* 0x02d83005060075a7 */ /* 0x0002a6000802017f */
[----:B--2---:R-:W-:Y:S05]  /*16160*/  @!P1 NANOSLEEP.SYNCS 0x989680 ;  /* 0x009896800000995d */ /* 0x004fea0003900000 */
[----:B------:R-:W2:Y:S02]  /*16170*/  @!P1 SYNCS.PHASECHK.TRANS64 P1, [R6+URZ+0x2d830], R5 ;  /* 0x02d83005060095a7 */ /* 0x000ea4000802007f */
[----:B--2---:R-:W-:Y:S05]  /*16180*/  @!P1 BRA `(.L_x_10870) ;  /* 0xfffffffc00ec9947 */ /* 0x004fea000383ffff */
[----:B------:R-:W-:Y:S05]  /*16190*/  BRA `(.L_x_10867) ;  /* 0xffffff5c00587947 */ /* 0x000fea000383ffff */
.L_x_10874:
[----:B-1----:R-:W-:-:S04]  /*161a0*/  IMAD.U32 R6, RZ, RZ, UR6 ;  /* 0x00000006ff067e24 */ /* 0x002fc8000f8e00ff */
[----:B------:R1:W2:Y:S03]  /*161b0*/  SYNCS.PHASECHK.TRANS64.TRYWAIT P1, [R6+URZ+0x2d850], R5 ;  /* 0x02d85005060075a7 */ /* 0x0002a6000802017f */
[----:B--2---:R-:W-:Y:S05]  /*161c0*/  @!P1 NANOSLEEP.SYNCS 0x989680 ;  /* 0x009896800000995d */ /* 0x004fea0003900000 */
[----:B------:R-:W2:Y:S02]  /*161d0*/  @!P1 SYNCS.PHASECHK.TRANS64 P1, [R6+URZ+0x2d850], R5 ;  /* 0x02d85005060095a7 */ /* 0x000ea4000802007f */
[----:B--2---:R-:W-:Y:S05]  /*161e0*/  @!P1 BRA `(.L_x_10874) ;  /* 0xfffffffc00ec9947 */ /* 0x004fea000383ffff */
[----:B------:R-:W-:Y:S05]  /*161f0*/  BRA `(.L_x_10871) ;  /* 0xffffff6000047947 */ /* 0x000fea000383ffff */
.L_x_10889:
[----:B-1----:R-:W-:-:S04]  /*16200*/  IMAD.U32 R4, RZ, RZ, UR8 ;  /* 0x00000008ff047e24 */ /* 0x002fc8000f8e00ff */
[----:B------:R1:W2:Y:S03]  /*16210*/  SYNCS.PHASECHK.TRANS64.TRYWAIT P1, [R4+URZ+0x2d850], R3 ;  /* 0x02d85003040075a7 */ /* 0x0002a6000802017f */
[----:B--2---:R-:W-:Y:S05]  /*16220*/  @!P1 NANOSLEEP.SYNCS 0x989680 ;  /* 0x009896800000995d */ /* 0x004fea0003900000 */
[----:B------:R-:W2:Y:S02]  /*16230*/  @!P1 SYNCS.PHASECHK.TRANS64 P1, [R4+URZ+0x2d850], R3 ;  /* 0x02d85003040095a7 */ /* 0x000ea4000802007f */
[----:B--2---:R-:W-:Y:S05]  /*16240*/  @!P1 BRA `(.L_x_10889) ;  /* 0xfffffffc00ec9947 */ /* 0x004fea000383ffff */
[----:B------:R-:W-:Y:S05]  /*16250*/  BRA `(.L_x_10888) ;  /* 0xffffff9400807947 */ /* 0x000fea000383ffff */
.L_x_10918:
[----:B------:R-:W1:Y:S01]  /*16260*/  S2R R20, SR_TID.X ;  /* 0x0000000000147919 */ /* 0x000e620000002100 */
        /* <DEDUP_REMOVED lines=9> */
.L_x_10971:
[----:B------:R-:W-:Y:S05]  /*16300*/  BRA `(.L_x_10972) ;  /* 0xffffffc8004c7947 */ /* 0x000fea000383ffff */
.L_x_10921:
[----:B0-----:R0:W1:Y:S02]  /*16310*/  SYNCS.PHASECHK.TRANS64.TRYWAIT P0, [R6+URZ+0x2d840], R2 ;  /* 0x02d84002060075a7 */ /* 0x001064000800017f */
[----:B-1----:R-:W-:Y:S05]  /*16320*/  @!P0 NANOSLEEP.SYNCS 0x989680 ;  /* 0x009896800000895d */ /* 0x002fea0003900000 */
[----:B------:R-:W1:Y:S02]  /*16330*/  @!P0 SYNCS.PHASECHK.TRANS64 P0, [R6+URZ+0x2d840], R2 ;  /* 0x02d84002060085a7 */ /* 0x000e64000800007f */
[----:B-1----:R-:W-:Y:S05]  /*16340*/  @!P0 BRA `(.L_x_10921) ;  /* 0xfffffffc00f08947 */ /* 0x002fea000383ffff */
[----:B------:R-:W-:Y:S05]  /*16350*/  BRA `(.L_x_10973) ;  /* 0xffffffcc00547947 */ /* 0x000fea000383ffff */
.L_x_10922:
        /* <DEDUP_REMOVED lines=8> */
.L_x_10975:
[----:B------:R-:W-:Y:S05]  /*163e0*/  BSYNC B0 ;  /* 0x0000000000007941 */ /* 0x000fea0003800000 */
.L_x_10974:
        /* <DEDUP_REMOVED lines=9> */
.L_x_10976:
[----:B------:R-:W-:Y:S02]  /*16480*/  IMAD.MOV.U32 R13, RZ, RZ, R0 ;  /* 0x000000ffff0d7224 */ /* 0x000fe400078e0000 */
[----:B------:R-:W-:Y:S02]  /*16490*/  IMAD.MOV.U32 R12, RZ, RZ, 0x1 ;  /* 0x00000001ff0c7424 */ /* 0x000fe400078e00ff */
[----:B------:R-:W-:-:S07]  /*164a0*/  IMAD.MOV.U32 R3, RZ, RZ, R14 ;  /* 0x000000ffff037224 */ /* 0x000fce00078e000e */
[----:B------:R-:W-:Y:S05]  /*164b0*/  WARPSYNC.COLLECTIVE R15, `(.L_x_10977) ;  /* 0x000000000f087348 */ /* 0x000fea0003c00000 */
[----:B------:R0:W1:Y:S02]  /*164c0*/  SHFL.IDX P6, R14, R13, R12, R11 ;  /* 0x0000000c0d0e7389 */ /* 0x00006400000c000b */
[----:B01----:R-:W-:Y:S01]  /*164d0*/  ENDCOLLECTIVE ;  /* 0x000000000000791b */ /* 0x003fe20003800000 */
.L_x_10977:
        /* <DEDUP_REMOVED lines=17> */
.L_x_10978:
[----:B------:R-:W-:Y:S02]  /*165f0*/  @P0 IMAD R8, R7, 0x2, R16 ;  /* 0x0000000207080824 */ /* 0x000fe400078e0210 */
[----:B------:R-:W-:Y:S02]  /*16600*/  IMAD.MOV.U32 R13, RZ, RZ, R0 ;  /* 0x000000ffff0d7224 */ /* 0x000fe400078e0000 */
[----:B------:R-:W-:Y:S02]  /*16610*/  IMAD.MOV.U32 R12, RZ, RZ, 0x2 ;  /* 0x00000002ff0c7424 */ /* 0x000fe400078e00ff */
[----:B------:R-:W-:-:S07]  /*16620*/  IMAD.MOV.U32 R3, RZ, RZ, R14 ;  /* 0x000000ffff037224 */ /* 0x000fce00078e000e */
[----:B------:R-:W-:Y:S05]  /*16630*/  WARPSYNC.COLLECTIVE R15, `(.L_x_10979) ;  /* 0x000000000f087348 */ /* 0x000fea0003c00000 */
[----:B------:R0:W1:Y:S02]  /*16640*/  SHFL.IDX P6, R14, R13, R12, R11 ;  /* 0x0000000c0d0e7389 */ /* 0x00006400000c000b */
[----:B01----:R-:W-:Y:S01]  /*16650*/  ENDCOLLECTIVE ;  /* 0x000000000000791b */ /* 0x003fe20003800000 */
.L_x_10979:
        /* <DEDUP_REMOVED lines=17> */
.L_x_10980:
[----:B------:R-:W-:Y:S02]  /*16770*/  @P0 IMAD R8, R7, 0x2, R16 ;  /* 0x0000000207080824 */ /* 0x000fe400078e0210 */
[----:B------:R-:W-:Y:S02]  /*16780*/  IMAD.MOV.U32 R13, RZ, RZ, R0 ;  /* 0x000000ffff0d7224 */ /* 0x000fe400078e0000 */
[----:B------:R-:W-:Y:S02]  /*16790*/  IMAD.MOV.U32 R12, RZ, RZ, 0x3 ;  /* 0x00000003ff0c7424 */ /* 0x000fe400078e00ff */
[----:B------:R-:W-:-:S07]  /*167a0*/  IMAD.MOV.U32 R3, RZ, RZ, R14 ;  /* 0x000000ffff037224 */ /* 0x000fce00078e000e */
[----:B------:R-:W-:Y:S05]  /*167b0*/  WARPSYNC.COLLECTIVE R15, `(.L_x_10981) ;  /* 0x000000000f087348 */ /* 0x000fea0003c00000 */
[----:B------:R0:W1:Y:S02]  /*167c0*/  SHFL.IDX P6, R14, R13, R12, R11 ;  /* 0x0000000c0d0e7389 */ /* 0x00006400000c000b */
[----:B01----:R-:W-:Y:S01]  /*167d0*/  ENDCOLLECTIVE ;  /* 0x000000000000791b */ /* 0x003fe20003800000 */
.L_x_10981:
        /* <DEDUP_REMOVED lines=16> */
.L_x_10982:
[----:B------:R-:W-:Y:S05]  /*168e0*/  BRA `(.L_x_10983) ;  /* 0xffffffcc001c7947 */ /* 0x000fea000383ffff */
.L_x_10927:
[----:B------:R-:W-:Y:S02]  /*168f0*/  IMAD.MOV.U32 R13, RZ, RZ, R5 ;  /* 0x000000ffff0d7224 */ /* 0x000fe400078e0005 */
[----:B------:R-:W-:Y:S02]  /*16900*/  IMAD.MOV.U32 R12, RZ, RZ, RZ ;  /* 0x000000ffff0c7224 */ /* 0x000fe400078e00ff */
[----:B------:R-:W-:Y:S02]  /*16910*/  IMAD.MOV.U32 R11, RZ, RZ, 0x1c1f ;  /* 0x00001c1fff0b7424 */ /* 0x000fe400078e00ff */
[----:B------:R-:W-:Y:S02]  /*16920*/  IMAD.MOV.U32 R15, RZ, RZ, -0x1 ;  /* 0xffffffffff0f7424 */ /* 0x000fe400078e00ff */
[----:B------:R-:W-:-:S07]  /*16930*/  VIADD R4, R21, UR43 ;  /* 0x0000002b15047c36 */ /* 0x000fce0008000000 */
[----:B-----5:R-:W-:Y:S05]  /*16940*/  WARPSYNC.COLLECTIVE R15, `(.L_x_10984) ;  /* 0x000000000f087348 */ /* 0x020fea0003c00000 */
[----:B------:R0:W1:Y:S02]  /*16950*/  SHFL.IDX P6, R14, R13, R12, R11 ;  /* 0x0000000c0d0e7389 */ /* 0x00006400000c000b */
[----:B01---5:R-:W-:Y:S01]  /*16960*/  ENDCOLLECTIVE ;  /* 0x000000000000791b */ /* 0x023fe20003800000 */
.L_x_10984:
[C---:B------:R-:W-:Y:S01]  /*16970*/  VIADD R8, R4.reuse, 0x20 ;  /* 0x0000002004087836 */ /* 0x040fe20000000000 */
[----:B------:R-:W-:Y:S01]  /*16980*/  ISETP.GE.AND P0, PT, R4, UR37, PT ;  /* 0x0000002504007c0c */ /* 0x000fe2000bf06270 */
[----:B------:R-:W-:Y:S02]  /*16990*/  IMAD.MOV.U32 R13, RZ, RZ, R0 ;  /* 0x000000ffff0d7224 */ /* 0x000fe400078e0000 */
[----:B------:R-:W-:-:S10]  /*169a0*/  IMAD.MOV.U32 R2, RZ, RZ, R14 ;  /* 0x000000ffff027224 */ /* 0x000fd400078e000e */
[----:B------:R-:W-:Y:S05]  /*169b0*/  WARPSYNC.COLLECTIVE R15, `(.L_x_10985) ;  /* 0x000000000f087348 */ /* 0x000fea0003c00000 */
[----:B------:R0:W1:Y:S02]  /*169c0*/  SHFL.IDX P6, R14, R13, R12, R11 ;  /* 0x0000000c0d0e7389 */ /* 0x00006400000c000b */
[----:B01----:R-:W-:Y:S01]  /*169d0*/  ENDCOLLECTIVE ;  /* 0x000000000000791b */ /* 0x003fe20003800000 */
.L_x_10985:
[----:B------:R-:W-:Y:S02]  /*169e0*/  IMAD.MOV.U32 R13, RZ, RZ, R5 ;  /* 0x000000ffff0d7224 */ /* 0x000fe400078e0005 */
[----:B------:R-:W-:Y:S02]  /*169f0*/  IMAD.MOV.U32 R12, RZ, RZ, 0x1 ;  /* 0x00000001ff0c7424 */ /* 0x000fe400078e00ff */
[----:B------:R-:W-:-:S07]  /*16a00*/  IMAD.MOV.U32 R3, RZ, RZ, R14 ;  /* 0x000000ffff037224 */ /* 0x000fce00078e000e */
[----:B------:R-:W-:Y:S05]  /*16a10*/  WARPSYNC.COLLECTIVE R15, `(.L_x_10986) ;  /* 0x000000000f087348 */ /* 0x000fea0003c00000 */
[----:B------:R0:W1:Y:S02]  /*16a20*/  SHFL.IDX P6, R14, R13, R12, R11 ;  /* 0x0000000c0d0e7389 */ /* 0x00006400000c000b */
[----:B01----:R-:W-:Y:S01]  /*16a30*/  ENDCOLLECTIVE ;  /* 0x000000000000791b */ /* 0x003fe20003800000 */
.L_x_10986:
        /* <DEDUP_REMOVED lines=17> */
.L_x_10987:
[----:B------:R-:W-:Y:S02]  /*16b50*/  IMAD.MOV.U32 R13, RZ, RZ, R5 ;  /* 0x000000ffff0d7224 */ /* 0x000fe400078e0005 */
[----:B------:R-:W-:Y:S02]  /*16b60*/  IMAD.MOV.U32 R12, RZ, RZ, 0x2 ;  /* 0x00000002ff0c7424 */ /* 0x000fe400078e00ff */
[----:B------:R-:W-:-:S07]  /*16b70*/  IMAD.MOV.U32 R3, RZ, RZ, R14 ;  /* 0x000000ffff037224 */ /* 0x000fce00078e000e */
[----:B------:R-:W-:Y:S05]  /*16b80*/  WARPSYNC.COLLECTIVE R15, `(.L_x_10988) ;  /* 0x000000000f087348 */ /* 0x000fea0003c00000 */
[----:B------:R0:W1:Y:S02]  /*16b90*/  SHFL.IDX P6, R14, R13, R12, R11 ;  /* 0x0000000c0d0e7389 */ /* 0x00006400000c000b */
[----:B01----:R-:W-:Y:S01]  /*16ba0*/  ENDCOLLECTIVE ;  /* 0x000000000000791b */ /* 0x003fe20003800000 */
.L_x_10988:
        /* <DEDUP_REMOVED lines=13> */
[----:B------:R-:W-:Y:S01]  /*16c80*/  ISETP.GE.AND P0, PT, R2, UR37, PT ;  /* 0x0000002502007c0c */ /* 0x000fe2000bf06270 */
[----:B------:R-:W-:-:S12]  /*16c90*/  IMAD.MOV.U32 R2, RZ, RZ, R14 ;  /* 0x000000ffff027224 */ /* 0x000fd800078e000e */
[----:B------:R-:W-:Y:S05]  /*16ca0*/  WARPSYNC.COLLECTIVE R15, `(.L_x_10989) ;  /* 0x000000000f087348 */ /* 0x000fea0003c00000 */
[----:B------:R0:W1:Y:S02]  /*16cb0*/  SHFL.IDX P6, R14, R13, R12, R11 ;  /* 0x0000000c0d0e7389 */ /* 0x00006400000c000b */
[----:B01----:R-:W-:Y:S01]  /*16cc0*/  ENDCOLLECTIVE ;  /* 0x000000000000791b */ /* 0x003fe20003800000 */
.L_x_10989:
[----:B------:R-:W-:Y:S02]  /*16cd0*/  IMAD.MOV.U32 R13, RZ, RZ, R5 ;  /* 0x000000ffff0d7224 */ /* 0x000fe400078e0005 */
[----:B------:R-:W-:Y:S02]  /*16ce0*/  IMAD.MOV.U32 R12, RZ, RZ, 0x3 ;  /* 0x00000003ff0c7424 */ /* 0x000fe400078e00ff */
[----:B------:R-:W-:-:S07]  /*16cf0*/  IMAD.MOV.U32 R3, RZ, RZ, R14 ;  /* 0x000000ffff037224 */ /* 0x000fce00078e000e */
[----:B------:R-:W-:Y:S05]  /*16d00*/  WARPSYNC.COLLECTIVE R15, `(.L_x_10990) ;  /* 0x000000000f087348 */ /* 0x000fea0003c00000 */
[----:B------:R0:W1:Y:S02]  /*16d10*/  SHFL.IDX P6, R14, R13, R12, R11 ;  /* 0x0000000c0d0e7389 */ /* 0x00006400000c000b */
[----:B01----:R-:W-:Y:S01]  /*16d20*/  ENDCOLLECTIVE ;  /* 0x000000000000791b */ /* 0x003fe20003800000 */
.L_x_10990:
        /* <DEDUP_REMOVED lines=10> */
.L_x_10991:
[----:B------:R-:W-:Y:S01]  /*16dd0*/  @!PT LDS RZ, [RZ] ;  /* 0x00000000fffff984 */ /* 0x000fe20000000800 */
[----:B------:R-:W-:Y:S01]  /*16de0*/  @!PT LDS RZ, [RZ] ;  /* 0x00000000fffff984 */ /* 0x000fe20000000800 */
[----:B------:R-:W-:Y:S01]  /*16df0*/  @!PT LDS RZ, [RZ] ;  /* 0x00000000fffff984 */ /* 0x000fe20000000800 */
[----:B------:R-:W-:Y:S04]  /*16e00*/  @!P0 LDGSTS.E.BYPASS.LTC128B.128 [R10+0xd400], desc[UR52][R2.64], !P3 ;  /* 0x0d400000020a8fae */ /* 0x000fe8000d901d74 */
[----:B------:R-:W-:Y:S04]  /*16e10*/  @!P0 LDGSTS.E.BYPASS.LTC128B.128 [R10+0x10400], desc[UR52][R2.64+0x40], !P4 ;  /* 0x10400040020a8fae */ /* 0x000fe8000e101d74 */
[----:B------:R0:W-:Y:S01]  /*16e20*/  @!P0 LDGSTS.E.BYPASS.LTC128B.128 [R10+0x13400], desc[UR52][R2.64+0x80], !P5 ;  /* 0x13400080020a8fae */ /* 0x0001e2000e901d74 */
[----:B------:R-:W-:Y:S02]  /*16e30*/  IMAD.MOV.U32 R13, RZ, RZ, R6 ;  /* 0x000000ffff0d7224 */ /* 0x000fe400078e0006 */
[----:B------:R-:W-:-:S02]  /*16e40*/  IMAD.MOV.U32 R12, RZ, RZ, RZ ;  /* 0x000000ffff0c7224 */ /* 0x000fc400078e00ff */
[----:B0-----:R-:W-:Y:S02]  /*16e50*/  VIADD R2, R4, 0x60 ;  /* 0x0000006004027836 */ /* 0x001fe40000000000 */
[----:B------:R-:W-:-:S07]  /*16e60*/  IMAD.MOV.U32 R0, RZ, RZ, R14 ;  /* 0x000000ffff007224 */ /* 0x000fce00078e000e */
[----:B------:R-:W-:Y:S05]  /*16e70*/  WARPSYNC.COLLECTIVE R15, `(.L_x_10992) ;  /* 0x000000000f087348 */ /* 0x000fea0003c00000 */
[----:B------:R0:W1:Y:S02]  /*16e80*/  SHFL.IDX P6, R14, R13, R12, R11 ;  /* 0x0000000c0d0e7389 */ /* 0x00006400000c000b */
[----:B01----:R-:W-:Y:S01]  /*16e90*/  ENDCOLLECTIVE ;  /* 0x000000000000791b */ /* 0x003fe20003800000 */
.L_x_10992:
[----:B------:R-:W-:-:S13]  /*16ea0*/  ISETP.GE.AND P0, PT, R2, UR37, PT ;  /* 0x0000002502007c0c */ /* 0x000fda000bf06270 */
[----:B------:R-:W-:Y:S01]  /*16eb0*/  @!P0 LEA R8, P1, R20, R0, 0x1 ;  /* 0x0000000014088211 */ /* 0x000fe200078208ff */
[----:B------:R-:W-:Y:S02]  /*16ec0*/  VIADD R0, R4, 0x80 ;  /* 0x0000008004007836 */ /* 0x000fe40000000000 */
[----:B------:R-:W-:Y:S02]  /*16ed0*/  IMAD.MOV.U32 R13, RZ, RZ, R7 ;  /* 0x000000ffff0d7224 */ /* 0x000fe400078e0007 */
        /* <DEDUP_REMOVED lines=14> */
.L_x_10993:
[----:B------:R-:W-:Y:S02]  /*16fc0*/  IMAD.MOV.U32 R13, RZ, RZ, R6 ;  /* 0x000000ffff0d7224 */ /* 0x000fe400078e0006 */
[----:B------:R-:W-:Y:S02]  /*16fd0*/  IMAD.MOV.U32 R12, RZ, RZ, 0x1 ;  /* 0x00000001ff0c7424 */ /* 0x000fe400078e00ff */
[----:B------:R-:W-:-:S07]  /*16fe0*/  IMAD.MOV.U32 R2, RZ, RZ, R14 ;  /* 0x000000ffff027224 */ /* 0x000fce00078e000e */
[----:B------:R-:W-:Y:S05]  /*16ff0*/  WARPSYNC.COLLECTIVE R15, `(.L_x_10994) ;  /* 0x000000000f087348 */ /* 0x000fea0003c00000 */
[----:B------:R0:W1:Y:S02]  /*17000*/  SHFL.IDX P6, R14, R13, R12, R11 ;  /* 0x0000000c0d0e7389 */ /* 0x00006400000c000b */
[----:B01----:R-:W-:Y:S01]  /*17010*/  ENDCOLLECTIVE ;  /* 0x000000000000791b */ /* 0x003fe20003800000 */
.L_x_10994:
        /* <DEDUP_REMOVED lines=15> */
.L_x_10995:
[----:B------:R-:W-:Y:S05]  /*17110*/  BRA `(.L_x_10996) ;  /* 0xffffffd000007947 */ /* 0x000fea000383ffff */
.L_x_10930:
[----:B0-----:R0:W1:Y:S02]  /*17120*/  SYNCS.PHASECHK.TRANS64.TRYWAIT P0, [R16+URZ+0x2d820], R3 ;  /* 0x02d82003100075a7 */ /* 0x001064000800017f */
[----:B-1----:R-:W-:Y:S05]  /*17130*/  @!P0 NANOSLEEP.SYNCS 0x989680 ;  /* 0x009896800000895d */ /* 0x002fea0003900000 */
[----:B------:R-:W1:Y:S02]  /*17140*/  @!P0 SYNCS.PHASECHK.TRANS64 P0, [R16+URZ+0x2d820], R3 ;  /* 0x02d82003100085a7 */ /* 0x000e64000800007f */
[----:B-1----:R-:W-:Y:S05]  /*17150*/  @!P0 BRA `(.L_x_10930) ;  /* 0xfffffffc00f08947 */ /* 0x002fea000383ffff */
[----:B------:R-:W-:Y:S05]  /*17160*/  BRA `(.L_x_10997) ;  /* 0xffffffd000647947 */ /* 0x000fea000383ffff */
.L_x_10934:
[----:B0-----:R0:W1:Y:S02]  /*17170*/  SYNCS.PHASECHK.TRANS64.TRYWAIT P0, [R6+URZ+0x2d840], R0 ;  /* 0x02d84000060075a7 */ /* 0x001064000800017f */
[----:B-1----:R-:W-:Y:S05]  /*17180*/  @!P0 NANOSLEEP.SYNCS 0x989680 ;  /* 0x009896800000895d */ /* 0x002fea0003900000 */
[----:B------:R-:W1:Y:S02]  /*17190*/  @!P0 SYNCS.PHASECHK.TRANS64 P0, [R6+URZ+0x2d840], R0 ;  /* 0x02d84000060085a7 */ /* 0x000e64000800007f */
[----:B-1----:R-:W-:Y:S05]  /*171a0*/  @!P0 BRA `(.L_x_10934) ;  /* 0xfffffffc00f08947 */ /* 0x002fea000383ffff */
[----:B------:R-:W-:Y:S05]  /*171b0*/  BRA `(.L_x_10998) ;  /* 0xffffffd400387947 */ /* 0x000fea000383ffff */
.L_x_10935:
        /* <DEDUP_REMOVED lines=8> */
.L_x_11000:
[----:B------:R-:W-:Y:S05]  /*17240*/  BSYNC B1 ;  /* 0x0000000000017941 */ /* 0x000fea0003800000 */
.L_x_10999:
        /* <DEDUP_REMOVED lines=10> */
.L_x_11001:
[----:B------:R-:W-:Y:S02]  /*172f0*/  IMAD.MOV.U32 R13, RZ, RZ, R10 ;  /* 0x000000ffff0d7224 */ /* 0x000fe400078e000a */
[----:B------:R-:W-:Y:S02]  /*17300*/  IMAD.MOV.U32 R12, RZ, RZ, 0x1 ;  /* 0x00000001ff0c7424 */ /* 0x000fe400078e00ff */
[----:B------:R-:W-:Y:S02]  /*17310*/  IMAD.SHL.U32 R27, R27, 0x8, RZ ;  /* 0x000000081b1b7824 */ /* 0x000fe400078e00ff */
[----:B------:R-:W-:-:S03]  /*17320*/  IMAD.MOV.U32 R2, RZ, RZ, R14 ;  /* 0x000000ffff027224 */ /* 0x000fc600078e000e */
[----:B------:R-:W-:-:S07]  /*17330*/  LOP3.LUT R27, R27, 0x18, RZ, 0xc0, !PT ;  /* 0x000000181b1b7812 */ /* 0x000fce00078ec0ff */
[----:B------:R-:W-:Y:S05]  /*17340*/  WARPSYNC.COLLECTIVE R15, `(.L_x_11002) ;  /* 0x000000000f087348 */ /* 0x000fea0003c00000 */
[----:B------:R0:W1:Y:S02]  /*17350*/  SHFL.IDX P6, R14, R13, R12, R11 ;  /* 0x0000000c0d0e7389 */ /* 0x00006400000c000b */
[----:B01----:R-:W-:Y:S01]  /*17360*/  ENDCOLLECTIVE ;  /* 0x000000000000791b */ /* 0x003fe20003800000 */
.L_x_11002:
[----:B------:R-:W-:-:S05]  /*17370*/  IMAD.SHL.U32 R0, R27, 0x2, RZ ;  /* 0x000000021b007824 */ /* 0x000fca00078e00ff */
[----:B------:R-:W-:-:S05]  /*17380*/  IADD3 R2, P0, R2, R0, RZ ;  /* 0x0000000002027210 */ /* 0x000fca0007f1e0ff */
[----:B------:R-:W-:Y:S02]  /*17390*/  IMAD.X R3, RZ, RZ, R3, P0 ;  /* 0x000000ffff037224 */ /* 0x000fe400000e0603 */
[----:B------:R-:W-:-:S03]  /*173a0*/  IMAD.MOV.U32 R13, RZ, RZ, R7 ;  /* 0x000000ffff0d7224 */ /* 0x000fc600078e0007 */
        /* <DEDUP_REMOVED lines=10> */
.L_x_11003:
[----:B------:R-:W-:Y:S02]  /*17450*/  IMAD.MOV.U32 R13, RZ, RZ, R10 ;  /* 0x000000ffff0d7224 */ /* 0x000fe400078e000a */
[----:B------:R-:W-:Y:S02]  /*17460*/  IMAD.MOV.U32 R12, RZ, RZ, 0x2 ;  /* 0x00000002ff0c7424 */ /* 0x000fe400078e00ff */
[----:B------:R-:W-:-:S07]  /*17470*/  IMAD.MOV.U32 R2, RZ, RZ, R14 ;  /* 0x000000ffff027224 */ /* 0x000fce00078e000e */
[----:B------:R-:W-:Y:S05]  /*17480*/  WARPSYNC.COLLECTIVE R15, `(.L_x_11004) ;  /* 0x000000000f087348 */ /* 0x000fea0003c00000 */
[----:B------:R0:W1:Y:S02]  /*17490*/  SHFL.IDX P6, R14, R13, R12, R11 ;  /* 0x0000000c0d0e7389 */ /* 0x00006400000c000b */
[----:B01----:R-:W-:Y:S01]  /*174a0*/  ENDCOLLECTIVE ;  /* 0x000000000000791b */ /* 0x003fe20003800000 */
.L_x_11004:
        /* <DEDUP_REMOVED lines=13> */
.L_x_11005:
[----:B------:R-:W-:Y:S02]  /*17580*/  IMAD.MOV.U32 R13, RZ, RZ, R10 ;  /* 0x000000ffff0d7224 */ /* 0x000fe400078e000a */
[----:B------:R-:W-:Y:S02]  /*17590*/  IMAD.MOV.U32 R12, RZ, RZ, 0x3 ;  /* 0x00000003ff0c7424 */ /* 0x000fe400078e00ff */
[----:B------:R-:W-:-:S07]  /*175a0*/  IMAD.MOV.U32 R2, RZ, RZ, R14 ;  /* 0x000000ffff027224 */ /* 0x000fce00078e000e */
[----:B------:R-:W-:Y:S05]  /*175b0*/  WARPSYNC.COLLECTIVE R15, `(.L_x_11006) ;  /* 0x000000000f087348 */ /* 0x000fea0003c00000 */
[----:B------:R0:W1:Y:S02]  /*175c0*/  SHFL.IDX P6, R14, R13, R12, R11 ;  /* 0x0000000c0d0e7389 */ /* 0x00006400000c000b */
[----:B01----:R-:W-:Y:S01]  /*175d0*/  ENDCOLLECTIVE ;  /* 0x000000000000791b */ /* 0x003fe20003800000 */
.L_x_11006:
        /* <DEDUP_REMOVED lines=13> */
.L_x_11007:
[----:B------:R-:W-:Y:S01]  /*176b0*/  IMAD.MOV.U32 R2, RZ, RZ, R14 ;  /* 0x000000ffff027224 */ /* 0x000fe200078e000e */
[----:B------:R-:W-:Y:S06]  /*176c0*/  BRA `(.L_x_11008) ;  /* 0xffffffd000e47947 */ /* 0x000fec000383ffff */
.L_x_10940:
[----:B-1----:R1:W2:Y:S02]  /*176d0*/  SYNCS.PHASECHK.TRANS64.TRYWAIT P0, [R6+URZ+0x2d860], R2 ;  /* 0x02d86002060075a7 */ /* 0x0022a4000800017f */
[----:B--2---:R-:W-:Y:S05]  /*176e0*/  @!P0 NANOSLEEP.SYNCS 0x989680 ;  /* 0x009896800000895d */ /* 0x004fea0003900000 */
[----:B------:R-:W2:Y:S02]  /*176f0*/  @!P0 SYNCS.PHASECHK.TRANS64 P0, [R6+URZ+0x2d860], R2 ;  /* 0x02d86002060085a7 */ /* 0x000ea4000800007f */
[----:B--2---:R-:W-:Y:S05]  /*17700*/  @!P0 BRA `(.L_x_10940) ;  /* 0xfffffffc00f08947 */ /* 0x004fea000383ffff */
[----:B------:R-:W-:Y:S05]  /*17710*/  BRA `(.L_x_11009) ;  /* 0xffffffd400447947 */ /* 0x000fea000383ffff */
.L_x_10941:
        /* <DEDUP_REMOVED lines=8> */
.L_x_11011:
[----:B------:R-:W-:Y:S05]  /*177a0*/  BSYNC B1 ;  /* 0x0000000000017941 */ /* 0x000fea0003800000 */
.L_x_11010:
        /* <DEDUP_REMOVED lines=9> */
.L_x_11012:
[----:B------:R-:W-:Y:S02]  /*17840*/  IMAD.MOV.U32 R13, RZ, RZ, R18 ;  /* 0x000000ffff0d7224 */ /* 0x000fe400078e0012 */
[----:B------:R-:W-:Y:S02]  /*17850*/  IMAD.MOV.U32 R12, RZ, RZ, 0x1 ;  /* 0x00000001ff0c7424 */ /* 0x000fe400078e00ff */
[----:B------:R-:W-:-:S07]  /*17860*/  IMAD.MOV.U32 R2, RZ, RZ, R14 ;  /* 0x000000ffff027224 */ /* 0x000fce00078e000e */
[----:B------:R-:W-:Y:S05]  /*17870*/  WARPSYNC.COLLECTIVE R15, `(.L_x_11013) ;  /* 0x000000000f087348 */ /* 0x000fea0003c00000 */
[----:B------:R0:W1:Y:S02]  /*17880*/  SHFL.IDX P6, R14, R13, R12, R11 ;  /* 0x0000000c0d0e7389 */ /* 0x00006400000c000b */
[----:B01----:R-:W-:Y:S01]  /*17890*/  ENDCOLLECTIVE ;  /* 0x000000000000791b */ /* 0x003fe20003800000 */
.L_x_11013:
        /* <DEDUP_REMOVED lines=16> */
.L_x_11014:
[----:B------:R-:W-:Y:S02]  /*179a0*/  IMAD.MOV.U32 R13, RZ, RZ, R18 ;  /* 0x000000ffff0d7224 */ /* 0x000fe400078e0012 */
[----:B------:R-:W-:Y:S02]  /*179b0*/  IMAD.MOV.U32 R12, RZ, RZ, 0x2 ;  /* 0x00000002ff0c7424 */ /* 0x000fe400078e00ff */
[----:B------:R-:W-:-:S07]  /*179c0*/  IMAD.MOV.U32 R2, RZ, RZ, R14 ;  /* 0x000000ffff027224 */ /* 0x000fce00078e000e */
[----:B------:R-:W-:Y:S05]  /*179d0*/  WARPSYNC.COLLECTIVE R15, `(.L_x_11015) ;  /* 0x000000000f087348 */ /* 0x000fea0003c00000 */
[----:B------:R0:W1:Y:S02]  /*179e0*/  SHFL.IDX P6, R14, R13, R12, R11 ;  /* 0x0000000c0d0e7389 */ /* 0x00006400000c000b */
[----:B01----:R-:W-:Y:S01]  /*179f0*/  ENDCOLLECTIVE ;  /* 0x000000000000791b */ /* 0x003fe20003800000 */
.L_x_11015:
        /* <DEDUP_REMOVED lines=16> */
.L_x_11016:
[----:B------:R-:W-:Y:S02]  /*17b00*/  IMAD.MOV.U32 R13, RZ, RZ, R18 ;  /* 0x000000ffff0d7224 */ /* 0x000fe400078e0012 */
[----:B------:R-:W-:Y:S02]  /*17b10*/  IMAD.MOV.U32 R12, RZ, RZ, 0x3 ;  /* 0x00000003ff0c7424 */ /* 0x000fe400078e00ff */
[----:B------:R-:W-:-:S07]  /*17b20*/  IMAD.MOV.U32 R2, RZ, RZ, R14 ;  /* 0x000000ffff027224 */ /* 0x000fce00078e000e */
[----:B------:R-:W-:Y:S05]  /*17b30*/  WARPSYNC.COLLECTIVE R15, `(.L_x_11017) ;  /* 0x000000000f087348 */ /* 0x000fea0003c00000 */
[----:B------:R0:W1:Y:S02]  /*17b40*/  SHFL.IDX P6, R14, R13, R12, R11 ;  /* 0x0000000c0d0e7389 */ /* 0x00006400000c000b */
[----:B01----:R-:W-:Y:S01]  /*17b50*/  ENDCOLLECTIVE ;  /* 0x000000000000791b */ /* 0x003fe20003800000 */
.L_x_11017:
        /* <DEDUP_REMOVED lines=13> */
.L_x_11018:
        /* <DEDUP_REMOVED lines=8> */
.L_x_10949:
[----:B0-----:R0:W1:Y:S02]  /*17cb0*/  SYNCS.PHASECHK.TRANS64.TRYWAIT P0, [R4+URZ+0x2d860], R3 ;  /* 0x02d86003040075a7 */ /* 0x001064000800017f */
[----:B-1----:R-:W-:Y:S05]  /*17cc0*/  @!P0 NANOSLEEP.SYNCS 0x989680 ;  /* 0x009896800000895d */ /* 0x002fea0003900000 */
[----:B------:R-:W1:Y:S02]  /*17cd0*/  @!P0 SYNCS.PHASECHK.TRANS64 P0, [R4+URZ+0x2d860], R3 ;  /* 0x02d86003040085a7 */ /* 0x000e64000800007f */
[----:B-1----:R-:W-:Y:S05]  /*17ce0*/  @!P0 BRA `(.L_x_10949) ;  /* 0xfffffffc00f08947 */ /* 0x002fea000383ffff */
[----:B------:R-:W-:Y:S05]  /*17cf0*/  BRA `(.L_x_11020) ;  /* 0xffffffd400d47947 */ /* 0x000fea000383ffff */
.L_x_10950:
        /* <DEDUP_REMOVED lines=8> */
.L_x_11022:
[----:B------:R-:W-:Y:S05]  /*17d80*/  BSYNC B0 ;  /* 0x0000000000007941 */ /* 0x000fea0003800000 */
.L_x_11021:
[----:B------:R-:W0:Y:S01]  /*17d90*/  S2R R2, SR_TID.X ;  /* 0x0000000000027919 */ /* 0x000e220000002100 */
[----:B------:R-:W-:Y:S02]  /*17da0*/  IMAD.MOV.U32 R13, RZ, RZ, R17 ;  /* 0x000000ffff0d7224 */ /* 0x000fe400078e0011 */
[----:B------:R-:W-:Y:S02]  /*17db0*/  IMAD.MOV.U32 R12, RZ, RZ, RZ ;  /* 0x000000ffff0c7224 */ /* 0x000fe400078e00ff */
[----:B------:R-:W-:Y:S02]  /*17dc0*/  IMAD.MOV.U32 R11, RZ, RZ, 0x1c1f ;  /* 0x00001c1fff0b7424 */ /* 0x000fe400078e00ff */
[----:B------:R-:W-:Y:S02]  /*17dd0*/  IMAD.MOV.U32 R15, RZ, RZ, -0x1 ;  /* 0xffffffffff0f7424 */ /* 0x000fe400078e00ff */
[----:B------:R-:W-:-:S07]  /*17de0*/  IMAD.MOV.U32 R0, RZ, RZ, R14 ;  /* 0x000000ffff007224 */ /* 0x000fce00078e000e */
[----:B0-----:R-:W-:Y:S05]  /*17df0*/  WARPSYNC.COLLECTIVE R15, `(.L_x_11023) ;  /* 0x000000000f087348 */ /* 0x001fea0003c00000 */
[----:B------:R1:W2:Y:S02]  /*17e00*/  SHFL.IDX P6, R14, R13, R12, R11 ;  /* 0x0000000c0d0e7389 */ /* 0x0002a400000c000b */
[----:B012---:R-:W-:Y:S01]  /*17e10*/  ENDCOLLECTIVE ;  /* 0x000000000000791b */ /* 0x007fe20003800000 */
.L_x_11023:
[----:B------:R-:W-:Y:S02]  /*17e20*/  IMAD.MOV.U32 R13, RZ, RZ, R18 ;  /* 0x000000ffff0d7224 */ /* 0x000fe400078e0012 */
[----:B------:R-:W-:Y:S02]  /*17e30*/  IMAD.MOV.U32 R12, RZ, RZ, 0x1 ;  /* 0x00000001ff0c7424 */ /* 0x000fe400078e00ff */
[----:B------:R-:W-:-:S05]  /*17e40*/  IMAD.SHL.U32 R2, R2, 0x8, RZ ;  /* 0x0000000802027824 */ /* 0x000fca00078e00ff */
[----:B------:R-:W-:-:S05]  /*17e50*/  LOP3.LUT R2, R2, 0x18, RZ, 0xc0, !PT ;  /* 0x0000001802027812 */ /* 0x000fca00078ec0ff */
[----:B------:R-:W-:-:S05]  /*17e60*/  IMAD.SHL.U32 R6, R2, 0x2, RZ ;  /* 0x0000000202067824 */ /* 0x000fca00078e00ff */
[----:B------:R-:W-:-:S13]  /*17e70*/  IADD3 R2, P0, R14, R6, RZ ;  /* 0x000000060e027210 */ /* 0x000fda0007f1e0ff */
[----:B------:R-:W-:Y:S05]  /*17e80*/  WARPSYNC.COLLECTIVE R15, `(.L_x_11024) ;  /* 0x000000000f087348 */ /* 0x000fea0003c00000 */
[----:B------:R0:W1:Y:S02]  /*17e90*/  SHFL.IDX P6, R14, R13, R12, R11 ;  /* 0x0000000c0d0e7389 */ /* 0x00006400000c000b */
[----:B01----:R-:W-:Y:S01]  /*17ea0*/  ENDCOLLECTIVE ;  /* 0x000000000000791b */ /* 0x003fe20003800000 */
.L_x_11024:
[----:B------:R-:W-:Y:S01]  /*17eb0*/  IMAD.X R3, RZ, RZ, R0, P0 ;  /* 0x000000ffff037224 */ /* 0x000fe200000e0600 */
[----:B------:R-:W-:Y:S01]  /*17ec0*/  ISETP.LT.OR P0, PT, R5, 0x1, P4 ;  /* 0x000000010500780c */ /* 0x000fe20002701670 */
[----:B------:R-:W-:Y:S02]  /*17ed0*/  IMAD R0, R7, 0x2, R16 ;  /* 0x0000000207007824 */ /* 0x000fe400078e0210 */
        /* <DEDUP_REMOVED lines=13> */
.L_x_11025:
[----:B------:R-:W-:Y:S02]  /*17fb0*/  IMAD.MOV.U32 R13, RZ, RZ, R18 ;  /* 0x000000ffff0d7224 */ /* 0x000fe400078e0012 */
[----:B------:R-:W-:Y:S01]  /*17fc0*/  IMAD.MOV.U32 R12, RZ, RZ, 0x2 ;  /* 0x00000002ff0c7424 */ /* 0x000fe200078e00ff */
[----:B------:R-:W-:-:S13]  /*17fd0*/  IADD3 R2, P0, R14, R6, RZ ;  /* 0x000000060e027210 */ /* 0x000fda0007f1e0ff */
[----:B------:R-:W-:Y:S05]  /*17fe0*/  WARPSYNC.COLLECTIVE R15, `(.L_x_11026) ;  /* 0x000000000f087348 */ /* 0x000fea0003c00000 */
[----:B------:R0:W1:Y:S02]  /*17ff0*/  SHFL.IDX P6, R14, R13, R12, R11 ;  /* 0x0000000c0d0e7389 */ /* 0x00006400000c000b */
[----:B01----:R-:W-:Y:S01]  /*18000*/  ENDCOLLECTIVE ;  /* 0x000000000000791b */ /* 0x003fe20003800000 */
.L_x_11026:
        /* <DEDUP_REMOVED lines=15> */
.L_x_11027:
[----:B------:R-:W-:Y:S02]  /*18100*/  IMAD.MOV.U32 R13, RZ, RZ, R18 ;  /* 0x000000ffff0d7224 */ /* 0x000fe400078e0012 */
[----:B------:R-:W-:Y:S01]  /*18110*/  IMAD.MOV.U32 R12, RZ, RZ, 0x3 ;  /* 0x00000003ff0c7424 */ /* 0x000fe200078e00ff */
[----:B------:R-:W-:-:S13]  /*18120*/  IADD3 R2, P0, R14, R6, RZ ;  /* 0x000000060e027210 */ /* 0x000fda0007f1e0ff */
[----:B------:R-:W-:Y:S05]  /*18130*/  WARPSYNC.COLLECTIVE R15, `(.L_x_11028) ;  /* 0x000000000f087348 */ /* 0x000fea0003c00000 */
[----:B------:R0:W1:Y:S02]  /*18140*/  SHFL.IDX P6, R14, R13, R12, R11 ;  /* 0x0000000c0d0e7389 */ /* 0x00006400000c000b */
[----:B01----:R-:W-:Y:S01]  /*18150*/  ENDCOLLECTIVE ;  /* 0x000000000000791b */ /* 0x003fe20003800000 */
.L_x_11028:
        /* <DEDUP_REMOVED lines=12> */
.L_x_11029:
[----:B------:R-:W-:Y:S01]  /*18220*/  @!PT LDS RZ, [RZ] ;  /* 0x00000000fffff984 */ /* 0x000fe20000000800 */
[----:B------:R-:W-:Y:S01]  /*18230*/  @!PT LDS RZ, [RZ] ;  /* 0x00000000fffff984 */ /* 0x000fe20000000800 */
[----:B------:R-:W-:Y:S01]  /*18240*/  @!PT LDS RZ, [RZ] ;  /* 0x00000000fffff984 */ /* 0x000fe20000000800 */
[----:B------:R0:W-:Y:S01]  /*18250*/  LDGSTS.E.BYPASS.LTC128B.128 [R0+0x3400], desc[UR52][R2.64+0x40], !P0 ;  /* 0x0340004002007fae */ /* 0x0001e2000c101d74 */
[----:B------:R-:W-:-:S13]  /*18260*/  ISETP.LT.OR P0, PT, R5, 0x41, P1 ;  /* 0x000000410500780c */ /* 0x000fda0000f01670 */
[----:B------:R0:W-:Y:S01]  /*18270*/  LDGSTS.E.BYPASS.LTC128B.128 [R0+0x5400], desc[UR52][R2.64+0x80], !P0 ;  /* 0x0540008002007fae */ /* 0x0001e2000c101d74 */
[----:B------:R-:W-:Y:S05]  /*18280*/  BRA `(.L_x_11030) ;  /* 0xffffffd4004c7947 */ /* 0x000fea000383ffff */
.L_x_10955:
[----:B------:R-:W-:Y:S01]  /*18290*/  BSSY B0, `(.L_x_11031) ;  /* 0x0000008000007945 */ /* 0x000fe20003800000 */
[----:B-----5:R-:W-:Y:S02]  /*182a0*/  IMAD.MOV.U32 R13, RZ, RZ, R2 ;  /* 0x000000ffff0d7224 */ /* 0x020fe400078e0002 */
[----:B------:R-:W-:Y:S02]  /*182b0*/  IMAD.MOV.U32 R12, RZ, RZ, RZ ;  /* 0x000000ffff0c7224 */ /* 0x000fe400078e00ff */
[----:B------:R-:W-:Y:S02]  /*182c0*/  IMAD.MOV.U32 R11, RZ, RZ, 0x1f ;  /* 0x0000001fff0b7424 */ /* 0x000fe400078e00ff */
[----:B------:R-:W-:-:S07]  /*182d0*/  IMAD.MOV.U32 R15, RZ, RZ, -0x1 ;  /* 0xffffffffff0f7424 */ /* 0x000fce00078e00ff */
[----:B01----:R-:W-:Y:S05]  /*182e0*/  WARPSYNC.COLLECTIVE R15, `(.L_x_11032) ;  /* 0x000000000f087348 */ /* 0x003fea0003c00000 */
[----:B------:R2:W3:Y:S02]  /*182f0*/  SHFL.IDX P6, R14, R13, R12, R11 ;  /* 0x0000000c0d0e7389 */ /* 0x0004e400000c000b */
[----:B0123--:R-:W-:Y:S01]  /*18300*/  ENDCOLLECTIVE ;  /* 0x000000000000791b */ /* 0x00ffe20003800000 */
.L_x_11032:
[----:B------:R-:W-:Y:S05]  /*18310*/  BSYNC B0 ;  /* 0x0000000000007941 */ /* 0x000fea0003800000 */
.L_x_11031:
[----:B------:R-:W-:Y:S05]  /*18320*/  BRA `(.L_x_11033) ;  /* 0xffffffd400e07947 */ /* 0x000fea000383ffff */
.L_x_10958:
[----:B-1----:R1:W2:Y:S02]  /*18330*/  SYNCS.PHASECHK.TRANS64.TRYWAIT P0, [R4+URZ+0x2d820], R0 ;  /* 0x02d82000040075a7 */ /* 0x0022a4000800017f */
[----:B--2---:R-:W-:Y:S05]  /*18340*/  @!P0 NANOSLEEP.SYNCS 0x989680 ;  /* 0x009896800000895d */ /* 0x004fea0003900000 */
[----:B------:R-:W2:Y:S02]  /*18350*/  @!P0 SYNCS.PHASECHK.TRANS64 P0, [R4+URZ+0x2d820], R0 ;  /* 0x02d82000040085a7 */ /* 0x000ea4000800007f */
[----:B--2---:R-:W-:Y:S05]  /*18360*/  @!P0 BRA `(.L_x_10958) ;  /* 0xfffffffc00f08947 */ /* 0x004fea000383ffff */
[----:B------:R-:W-:Y:S05]  /*18370*/  BRA `(.L_x_11034) ;  /* 0xffffffd8002c7947 */ /* 0x000fea000383ffff */
.L_x_10959:
        /* <DEDUP_REMOVED lines=8> */
[----:B01----:R-:W-:Y:S05]  /*18400*/  WARPSYNC.COLLECTIVE R15, `(.L_x_11036) ;  /* 0x000000000f087348 */ /* 0x003fea0003c00000 */
[----:B------:R2:W3:Y:S02]  /*18410*/  SHFL.IDX P6, R14, R13, R12, R11 ;  /* 0x0000000c0d0e7389 */ /* 0x0004e400000c000b */
[----:B0123--:R-:W-:Y:S01]  /*18420*/  ENDCOLLECTIVE ;  /* 0x000000000000791b */ /* 0x00ffe20003800000 */
.L_x_11036:
[----:B------:R-:W-:Y:S05]  /*18430*/  BSYNC B0 ;  /* 0x0000000000007941 */ /* 0x000fea0003800000 */
.L_x_11035:
[----:B------:R-:W-:Y:S05]  /*18440*/  BRA `(.L_x_11037) ;  /* 0xffffffd800147947 */ /* 0x000fea000383ffff */
.L_x_10962:
[----:B------:R-:W-:Y:S01]  /*18450*/  BSSY B1, `(.L_x_11038) ;  /* 0x0000006000017945 */ /* 0x000fe20003800000 */
[----:B------:R-:W-:-:S07]  /*18460*/  IMAD.MOV.U32 R15, RZ, RZ, -0x1 ;  /* 0xffffffffff0f7424 */ /* 0x000fce00078e00ff */
[----:B01----:R-:W-:Y:S05]  /*18470*/  WARPSYNC.COLLECTIVE R15, `(.L_x_11039) ;  /* 0x000000000f0c7348 */ /* 0x003fea0003c00000 */
[----:B------:R-:W-:Y:S02]  /*18480*/  ELECT P6, UR62, PT ;  /* 0x00000000003e782f */ /* 0x000fe400038c0000 */
[----:B------:R-:W-:Y:S01]  /*18490*/  MOV R14, UR62 ;  /* 0x0000003e000e7c02 */ /* 0x000fe20008000f00 */
[----:B01----:R-:W-:Y:S10]  /*184a0*/  ENDCOLLECTIVE ;  /* 0x000000000000791b */ /* 0x003ff40003800000 */
.L_x_11039:
[----:B------:R-:W-:Y:S05]  /*184b0*/  BSYNC B1 ;  /* 0x0000000000017941 */ /* 0x000fea0003800000 */
.L_x_11038:
[----:B------:R-:W-:Y:S05]  /*184c0*/  BRA `(.L_x_11040) ;  /* 0xffffffd8000c7947 */ /* 0x000fea000383ffff */
.L_x_10964:
[----:B-1----:R1:W2:Y:S02]  /*184d0*/  SYNCS.PHASECHK.TRANS64.TRYWAIT P1, [R5+URZ+0x2d840], R0 ;  /* 0x02d84000050075a7 */ /* 0x0022a4000802017f */
[----:B--2---:R-:W-:Y:S05]  /*184e0*/  @!P1 NANOSLEEP.SYNCS 0x989680 ;  /* 0x009896800000995d */ /* 0x004fea0003900000 */
[----:B------:R-:W2:Y:S02]  /*184f0*/  @!P1 SYNCS.PHASECHK.TRANS64 P1, [R5+URZ+0x2d840], R0 ;  /* 0x02d84000050095a7 */ /* 0x000ea4000802007f */
[----:B--2---:R-:W-:Y:S05]  /*18500*/  @!P1 BRA `(.L_x_10964) ;  /* 0xfffffffc00f09947 */ /* 0x004fea000383ffff */
[----:B------:R-:W-:Y:S05]  /*18510*/  BRA `(.L_x_11041) ;  /* 0xffffffd8002c7947 */ /* 0x000fea000383ffff */
.L_x_10966:
[----:B--2---:R2:W3:Y:S02]  /*18520*/  SYNCS.PHASECHK.TRANS64.TRYWAIT P1, [R23+URZ+0x2d840], R2 ;  /* 0x02d84002170075a7 */ /* 0x0044e4000802017f */
[----:B---3--:R-:W-:Y:S05]  /*18530*/  @!P1 NANOSLEEP.SYNCS 0x989680 ;  /* 0x009896800000995d */ /* 0x008fea0003900000 */
[----:B------:R-:W3:Y:S02]  /*18540*/  @!P1 SYNCS.PHASECHK.TRANS64 P1, [R23+URZ+0x2d840], R2 ;  /* 0x02d84002170095a7 */ /* 0x000ee4000802007f */
[----:B---3--:R-:W-:Y:S05]  /*18550*/  @!P1 BRA `(.L_x_10966) ;  /* 0xfffffffc00f09947 */ /* 0x008fea000383ffff */
[----:B------:R-:W-:Y:S05]  /*18560*/  BRA `(.L_x_11042) ;  /* 0xffffffd800387947 */ /* 0x000fea000383ffff */
.L_x_10968:
[----:B---3--:R3:W4:Y:S02]  /*18570*/  SYNCS.PHASECHK.TRANS64.TRYWAIT P1, [R5+URZ+0x2d860], R0 ;  /* 0x02d86000050075a7 */ /* 0x008724000802017f */
[----:B----4-:R-:W-:Y:S05]  /*18580*/  @!P1 NANOSLEEP.SYNCS 0x989680 ;  /* 0x009896800000995d */ /* 0x010fea0003900000 */
[----:B------:R-:W4:Y:S02]  /*18590*/  @!P1 SYNCS.PHASECHK.TRANS64 P1, [R5+URZ+0x2d860], R0 ;  /* 0x02d86000050095a7 */ /* 0x000f24000802007f */
[----:B----4-:R-:W-:Y:S05]  /*185a0*/  @!P1 BRA `(.L_x_10968) ;  /* 0xfffffffc00f09947 */ /* 0x010fea000383ffff */
[----:B------:R-:W-:Y:S05]  /*185b0*/  BRA `(.L_x_11043) ;  /* 0xffffffd800347947 */ /* 0x000fea000383ffff */
.L_x_11044:
        /* <DEDUP_REMOVED lines=12> */
.L_x_15856:


//--------------------- .text._ZN7cutlass13device_kernelIN5flash11enable_sm90INS1_16FlashAttnFwdSm90INS1_25CollectiveMainloopFwdSm90ILi2EN4cute5tupleIJNS5_1CILi1EEES8_S8_EEENS6_IJNS7_ILi192EEENS7_ILi128EEENS7_ILi96EEEEEELi96ENS_10bfloat16_tEfNS_4arch4Sm90ELb0ELb1ELb1ELb1ELb1ELb0ELb0ELb0ELb1ELb1ELb0ELb0EEENS1_21CollectiveEpilogueFwdINS6_IJSA_SC_SB_EEES9_SE_SG_Li384ELb1ELb1ELb0ELb0EEENS1_36VarlenDynamicPersistentTileSchedulerILi192ELi128ELi384ELi128ELb0ELb1ELb1ELb1ELb0ELb1EEEEEEEEEvNT_6ParamsE --------------------------
	.section	.text._ZN7cutlass13device_kernelIN5flash11enable_sm90INS1_16FlashAttnFwdSm90INS1_25CollectiveMainloopFwdSm90ILi2EN4cute5tupleIJNS5_1CILi1EEES8_S8_EEENS6_IJNS7_ILi192EEENS7_ILi128EEENS7_ILi96EEEEEELi96ENS_10bfloat16_tEfNS_4arch4Sm90ELb0ELb1ELb1ELb1ELb1ELb0ELb0ELb0ELb1ELb1ELb0ELb0EEENS1_21CollectiveEpilogueFwdINS6_IJSA_SC_SB_EEES9_SE_SG_Li384ELb1ELb1ELb0ELb0EEENS1_36VarlenDynamicPersistentTileSchedulerILi192ELi128ELi384ELi128ELb0ELb1ELb1ELb1ELb0ELb1EEEEEEEEEvNT_6ParamsE,"ax",@progbits
	.align	128
.text._ZN7cutlass13device_kernelIN5flash11enable_sm90INS1_16FlashAttnFwdSm90INS1_25CollectiveMainloopFwdSm90ILi2EN4cute5tupleIJNS5_1CILi1EEES8_S8_EEENS6_IJNS7_ILi192EEENS7_ILi128EEENS7_ILi96EEEEEELi96ENS_10bfloat16_tEfNS_4arch4Sm90ELb0ELb1ELb1ELb1ELb1ELb0ELb0ELb0ELb1ELb1ELb0ELb0EEENS1_21CollectiveEpilogueFwdINS6_IJSA_SC_SB_EEES9_SE_SG_Li384ELb1ELb1ELb0ELb0EEENS1_36VarlenDynamicPersistentTileSchedulerILi192ELi128ELi384ELi128ELb0ELb1ELb1ELb1ELb0ELb1EEEEEEEEEvNT_6ParamsE:
        .type           _ZN7cutlass13device_kernelIN5flash11enable_sm90INS1_16FlashAttnFwdSm90INS1_25CollectiveMainloopFwdSm90ILi2EN4cute5tupleIJNS5_1CILi1EEES8_S8_EEENS6_IJNS7_ILi192EEENS7_ILi128EEENS7_ILi96EEEEEELi96ENS_10bfloat16_tEfNS_4arch4Sm90ELb0ELb1ELb1ELb1ELb1ELb0ELb0ELb0ELb1ELb1ELb0ELb0EEENS1_21CollectiveEpilogueFwdINS6_IJSA_SC_SB_EEES9_SE_SG_Li384ELb1ELb1ELb0ELb0EEENS1_36VarlenDynamicPersistentTileSchedulerILi192ELi128ELi384ELi128ELb0ELb1ELb1ELb1ELb0ELb1EEEEEEEEEvNT_6ParamsE,@function
        .size           _ZN7cutlass13device_kernelIN5flash11enable_sm90INS1_16FlashAttnFwdSm90INS1_25CollectiveMainloopFwdSm90ILi2EN4cute5tupleIJNS5_1CILi1EEES8_S8_EEENS6_IJNS7_ILi192EEENS7_ILi128EEENS7_ILi96EEEEEELi96ENS_10bfloat16_tEfNS_4arch4Sm90ELb0ELb1ELb1ELb1ELb1ELb0ELb0ELb0ELb1ELb1ELb0ELb0EEENS1_21CollectiveEpilogueFwdINS6_IJSA_SC_SB_EEES9_SE_SG_Li384ELb1ELb1ELb0ELb0EEENS1_36VarlenDynamicPersistentTileSchedulerILi192ELi128ELi384ELi128ELb0ELb1ELb1ELb1ELb0ELb1EEEEEEEEEvNT_6ParamsE,(.L_x_15857 - _ZN7cutlass13device_kernelIN5flash11enable_sm90INS1_16FlashAttnFwdSm90INS1_25CollectiveMainloopFwdSm90ILi2EN4cute5tupleIJNS5_1CILi1EEES8_S8_EEENS6_IJNS7_ILi192EEENS7_ILi128EEENS7_ILi96EEEEEELi96ENS_10bfloat16_tEfNS_4arch4Sm90ELb0ELb1ELb1ELb1ELb1ELb0ELb0ELb0ELb1ELb1ELb0ELb0EEENS1_21CollectiveEpilogueFwdINS6_IJSA_SC_SB_EEES9_SE_SG_Li384ELb1ELb1ELb0ELb0EEENS1_36VarlenDynamicPersistentTileSchedulerILi192ELi128ELi384ELi128ELb0ELb1ELb1ELb1ELb0ELb1EEEEEEEEEvNT_6ParamsE)
        .other          _ZN7cutlass13device_kernelIN5flash11enable_sm90INS1_16FlashAttnFwdSm90INS1_25CollectiveMainloopFwdSm90ILi2EN4cute5tupleIJNS5_1CILi1EEES8_S8_EEENS6_IJNS7_ILi192EEENS7_ILi128EEENS7_ILi96EEEEEELi96ENS_10bfloat16_tEfNS_4arch4Sm90ELb0ELb1ELb1ELb1ELb1ELb0ELb0ELb0ELb1ELb1ELb0ELb0EEENS1_21CollectiveEpilogueFwdINS6_IJSA_SC_SB_EEES9_SE_SG_Li384ELb1ELb1ELb0ELb0EEENS1_36VarlenDynamicPersistentTileSchedulerILi192ELi128ELi384ELi128ELb0ELb1ELb1ELb1ELb0ELb1EEEEEEEEEvNT_6ParamsE,@"STO_CUDA_ENTRY STV_DEFAULT"
_ZN7cutlass13device_kernelIN5flash11enable_sm90INS1_16FlashAttnFwdSm90INS1_25CollectiveMainloopFwdSm90ILi2EN4cute5tupleIJNS5_1CILi1EEES8_S8_EEENS6_IJNS7_ILi192EEENS7_ILi128EEENS7_ILi96EEEEEELi96ENS_10bfloat16_tEfNS_4arch4Sm90ELb0ELb1ELb1ELb1ELb1ELb0ELb0ELb0ELb1ELb1ELb0ELb0EEENS1_21CollectiveEpilogueFwdINS6_IJSA_SC_SB_EEES9_SE_SG_Li384ELb1ELb1ELb0ELb0EEENS1_36VarlenDynamicPersistentTileSchedulerILi192ELi128ELi384ELi128ELb0ELb1ELb1ELb1ELb0ELb1EEEEEEEEEvNT_6ParamsE:
        /* <DEDUP_REMOVED lines=45> */
.L_x_11045:
        /* <DEDUP_REMOVED lines=22> */
.L_x_11046:
        /* <DEDUP_REMOVED lines=18> */
.L_x_11047:
        /* <DEDUP_REMOVED lines=22> */
.L_x_11048:
        /* <DEDUP_REMOVED lines=23> */
.L_x_11049:
        /* <DEDUP_REMOVED lines=8> */
.L_x_11051:
        /* <DEDUP_REMOVED lines=18> */
[----:B------:R-:W-:Y:S01]  /*09c0*/  VIADD R149, R2, 0xffffff80 ;  /* 0xffffff8002957836 */ /* 0x000fe20000000000 */
[----:B------:R-:W-:Y:S01]  /*09d0*/  R2UR UR5, R9 ;  /* 0x00000000090572ca */ /* 0x000fe200000e0000 */
[----:B------:R-:W-:Y:S01]  /*09e0*/  IMAD.MOV.U32 R18, RZ, RZ, 0x40 ;  /* 0x00000040ff127424 */ /* 0x000fe200078e00ff */
[----:B------:R-:W-:Y:S01]  /*09f0*/  R2UR UR7, R10 ;  /* 0x000000000a0772ca */ /* 0x000fe200000e0000 */
[----:B------:R-:W-:Y:S01]  /*0a00*/  ULOP3.LUT UR50, UR43, 0x1, URZ, 0xfc, !UPT ;  /* 0x000000012b327892 */ /* 0x000fe2000f8efc3f */
[----:B------:R-:W-:Y:S01]  /*0a10*/  SHF.R.S32.HI R0, RZ, 0x1f, R149 ;  /* 0x0000001fff007819 */ /* 0x000fe20000011495 */
[----:B------:R-:W-:Y:S01]  /*0a20*/  UMOV UR49, URZ ;  /* 0x0000003f00317c82 */ /* 0x000fe20008000000 */
[----:B------:R-:W-:Y:S01]  /*0a30*/  R2UR UR6, R11 ;  /* 0x000000000b0672ca */ /* 0x000fe200000e0000 */
[----:B------:R-:W-:Y:S01]  /*0a40*/  UMOV UR48, URZ ;  /* 0x0000003f00307c82 */ /* 0x000fe20008000000 */
[CC--:B------:R-:W-:Y:S01]  /*0a50*/  LEA.HI R2, R0.reuse, R149.reuse, RZ, 0x4 ;  /* 0x0000009500027211 */ /* 0x0c0fe200078f20ff */
[----:B------:R-:W-:Y:S01]  /*0a60*/  UMOV UR47, URZ ;  /* 0x0000003f002f7c82 */ /* 0x000fe20008000000 */
        /* <DEDUP_REMOVED lines=9> */
[----:B------:R-:W-:Y:S02]  /*0b00*/  LOP3.LUT R2, R2, 0x1ffffffe, RZ, 0xc0, !PT ;  /* 0x1ffffffe02027812 */ /* 0x000fe400078ec0ff */
[----:B------:R-:W-:Y:S02]  /*0b10*/  LEA.HI R3, R3, R4, RZ, 0x3 ;  /* 0x0000000403037211 */ /* 0x000fe400078f18ff */
[----:B------:R-:W-:Y:S01]  /*0b20*/  LEA.HI R6, R0, R149, RZ, 0x5 ;  /* 0x0000009500067211 */ /* 0x000fe200078f28ff */
[----:B------:R-:W-:Y:S01]  /*0b30*/  IMAD.IADD R2, R5, 0x1, -R2 ;  /* 0x0000000105027824 */ /* 0x000fe200078e0a02 */
[----:B------:R-:W-:Y:S01]  /*0b40*/  SHF.R.S32.HI R8, RZ, 0x1f, R143 ;  /* 0x0000001fff087819 */ /* 0x000fe2000001148f */
[C---:B------:R-:W-:Y:S01]  /*0b50*/  IMAD.SHL.U32 R5, R3.reuse, 0x40, RZ ;  /* 0x0000004003057824 */ /* 0x040fe200078e00ff */
[----:B------:R-:W-:Y:S02]  /*0b60*/  LOP3.LUT R3, R3, 0xfffffff8, RZ, 0xc0, !PT ;  /* 0xfffffff803037812 */ /* 0x000fe400078ec0ff */
[----:B------:R-:W-:-:S02]  /*0b70*/  SHF.R.S32.HI R6, RZ, 0x5, R6 ;  /* 0x00000005ff067819 */ /* 0x000fc40000011406 */
[----:B------:R-:W-:Y:S01]  /*0b80*/  LOP3.LUT R5, R5, 0x7ffffe00, RZ, 0xc0, !PT ;  /* 0x7ffffe0005057812 */ /* 0x000fe200078ec0ff */
[----:B------:R-:W-:Y:S01]  /*0b90*/  IMAD.IADD R3, R4, 0x1, -R3 ;  /* 0x0000000104037824 */ /* 0x000fe200078e0a03 */
[----:B------:R-:W-:Y:S01]  /*0ba0*/  LEA.HI R9, R8, R143, RZ, 0x2 ;  /* 0x0000008f08097211 */ /* 0x000fe200078f10ff */
[----:B------:R-:W-:Y:S01]  /*0bb0*/  IMAD R146, R6, 0x10, R4 ;  /* 0x0000001006927824 */ /* 0x000fe200078e0204 */
[----:B------:R-:W-:Y:S01]  /*0bc0*/  LEA.HI R0, R0, R149, RZ, 0x2 ;  /* 0x0000009500007211 */ /* 0x000fe200078f10ff */
[----:B------:R-:W-:Y:S01]  /*0bd0*/  IMAD.SHL.U32 R4, R3, 0x40, RZ ;  /* 0x0000004003047824 */ /* 0x000fe200078e00ff */
[----:B------:R-:W-:Y:S01]  /*0be0*/  SHF.R.S32.HI R7, RZ, 0x2, R9 ;  /* 0x00000002ff077819 */ /* 0x000fe20000011409 */
[----:B------:R-:W-:Y:S01]  /*0bf0*/  IMAD R6, R6, 0x400, R5 ;  /* 0x0000040006067824 */ /* 0x000fe200078e0205 */
[----:B------:R-:W-:Y:S01]  /*0c00*/  SHF.R.S32.HI R10, RZ, 0x1f, R9 ;  /* 0x0000001fff0a7819 */ /* 0x000fe20000011409 */
[----:B------:R-:W-:Y:S01]  /*0c10*/  IMAD.SHL.U32 R5, R2, 0x8, RZ ;  /* 0x0000000802057824 */ /* 0x000fe200078e00ff */
[----:B------:R-:W-:-:S02]  /*0c20*/  LOP3.LUT R4, R4, 0x1c0, RZ, 0xc0, !PT ;  /* 0x000001c004047812 */ /* 0x000fc400078ec0ff */
[----:B------:R-:W-:Y:S01]  /*0c30*/  LEA.HI R10, R10, R7, RZ, 0x3 ;  /* 0x000000070a0a7211 */ /* 0x000fe200078f18ff */
[--C-:B------:R-:W-:Y:S01]  /*0c40*/  IMAD.U32 R146, R146, 0x20, R5.reuse ;  /* 0x0000002092927824 */ /* 0x100fe200078e0005 */
[----:B------:R-:W-:Y:S02]  /*0c50*/  LOP3.LUT R5, R4, 0x8, R5, 0xf8, !PT ;  /* 0x0000000804057812 */ /* 0x000fe400078ef805 */
[----:B------:R-:W-:Y:S02]  /*0c60*/  SHF.R.U32.HI R4, RZ, 0x3, R4 ;  /* 0x00000003ff047819 */ /* 0x000fe40000011604 */
[----:B------:R-:W-:Y:S02]  /*0c70*/  LOP3.LUT R10, R10, 0xfffffff8, RZ, 0xc0, !PT ;  /* 0xfffffff80a0a7812 */ /* 0x000fe400078ec0ff */
[----:B------:R-:W-:Y:S02]  /*0c80*/  LOP3.LUT R2, R0, 0xfffffffc, RZ, 0xc0, !PT ;  /* 0xfffffffc00027812 */ /* 0x000fe400078ec0ff */
[----:B------:R-:W-:Y:S01]  /*0c90*/  LOP3.LUT R5, R5, R4, RZ, 0x3c, !PT ;  /* 0x0000000405057212 */ /* 0x000fe200078e3cff */
[----:B------:R-:W-:Y:S01]  /*0ca0*/  IMAD.IADD R11, R7, 0x1, -R10 ;  /* 0x00000001070b7824 */ /* 0x000fe200078e0a0a */
[----:B------:R-:W-:Y:S01]  /*0cb0*/  LEA.HI R8, R8, R143, RZ, 0x5 ;  /* 0x0000008f08087211 */ /* 0x000fe200078f28ff */
[----:B------:R-:W-:Y:S01]  /*0cc0*/  IMAD.HI R7, R144, 0x55555556, RZ ;  /* 0x5555555690077827 */ /* 0x000fe200078e02ff */
[----:B------:R-:W-:-:S02]  /*0cd0*/  R2P PR, R3, 0x6 ;  /* 0x0000000603007804 */ /* 0x000fc40000000000 */
[----:B------:R-:W-:Y:S01]  /*0ce0*/  SHF.R.S32.HI R8, RZ, 0x5, R8 ;  /* 0x00000005ff087819 */ /* 0x000fe20000011408 */
[----:B------:R-:W-:Y:S01]  /*0cf0*/  IMAD.IADD R141, R149, 0x1, -R2 ;  /* 0x00000001958d7824 */ /* 0x000fe200078e0a02 */
[----:B------:R-:W-:Y:S01]  /*0d00*/  LEA.HI R7, R7, R7, RZ, 0x1 ;  /* 0x0000000707077211 */ /* 0x000fe200078f08ff */
[----:B------:R-:W-:Y:S01]  /*0d10*/  IMAD.IADD R5, R6, 0x1, R5 ;  /* 0x0000000106057824 */ /* 0x000fe200078e0205 */
[----:B------:R-:W-:Y:S01]  /*0d20*/  SEL R18, R18, 0xffffffc0, !P2 ;  /* 0xffffffc012127807 */ /* 0x000fe20005000000 */
[C---:B------:R-:W-:Y:S01]  /*0d30*/  IMAD.SHL.U32 R138, R141.reuse, 0x8, RZ ;  /* 0x000000088d8a7824 */ /* 0x040fe200078e00ff */
[----:B------:R-:W-:Y:S01]  /*0d40*/  LEA.HI R2, R141, R141, RZ, 0x1 ;  /* 0x0000008d8d027211 */ /* 0x000fe200078f08ff */
[----:B------:R-:W-:Y:S01]  /*0d50*/  IMAD R7, R7, -0x3, R144 ;  /* 0xfffffffd07077824 */ /* 0x000fe200078e0290 */
[----:B------:R-:W-:Y:S01]  /*0d60*/  LEA R17, R5, UR41, 0x1 ;  /* 0x0000002905117c11 */ /* 0x000fe2000f8e08ff */
[----:B------:R-:W-:Y:S01]  /*0d70*/  IMAD R8, R8, 0x10, R11 ;  /* 0x0000001008087824 */ /* 0x000fe200078e020b */
[----:B------:R-:W-:Y:S01]  /*0d80*/  LOP3.LUT R2, R2, 0x1ffffffe, RZ, 0xc0, !PT ;  /* 0x1ffffffe02027812 */ /* 0x000fe200078ec0ff */
[C---:B------:R-:W-:Y:S01]  /*0d90*/  VIADD R139, R138.reuse, 0x20 ;  /* 0x000000208a8b7836 */ /* 0x040fe20000000000 */
[----:B------:R-:W-:Y:S01]  /*0da0*/  LOP3.LUT R16, R9, 0x7ffffffc, RZ, 0xc0, !PT ;  /* 0x7ffffffc09107812 */ /* 0x000fe200078ec0ff */
[C---:B------:R-:W-:Y:S01]  /*0db0*/  VIADD R19, R17.reuse, 0x21800 ;  /* 0x0002180011137836 */ /* 0x040fe20000000000 */
[----:B------:R-:W-:Y:S01]  /*0dc0*/  SHF.R.S32.HI R142, RZ, 0x2, R0 ;  /* 0x00000002ff8e7819 */ /* 0x000fe20000011400 */
        /* <DEDUP_REMOVED lines=12> */
.L_x_11151:
        /* <DEDUP_REMOVED lines=12> */
[----:B01-3--:R-:W-:Y:S02]  /*0f50*/  IMAD.U32 R2, RZ, RZ, UR8 ;  /* 0x00000008ff027e24 */ /* 0x00bfe4000f8e00ff */
[----:B----4-:R-:W-:Y:S01]  /*0f60*/  IMAD.U32 R3, RZ, RZ, UR9 ;  /* 0x00000009ff037e24 */ /* 0x010fe2000f8e00ff */
[----:B------:R-:W-:-:S04]  /*0f70*/  @UP1 UIMAD.WIDE UR8, UR6, 0x4, UR10 ;  /* 0x00000004060818a5 */ /* 0x000fc8000f8e020a */
[----:B--2---:R-:W2:Y:S02]  /*0f80*/  @P0 LDG.E R2, desc[UR54][R2.64] ;  /* 0x0000003602020981 */ /* 0x004ea4000c1e1900 */
[----:B------:R-:W-:Y:S02]  /*0f90*/  IMAD.U32 R4, RZ, RZ, UR8 ;  /* 0x00000008ff047e24 */ /* 0x000fe4000f8e00ff */
[----:B------:R-:W-:Y:S01]  /*0fa0*/  IMAD.U32 R5, RZ, RZ, UR9 ;  /* 0x00000009ff057e24 */ /* 0x000fe2000f8e00ff */
[----:B------:R-:W-:-:S04]  /*0fb0*/  ULDC.64 UR8, c[0x0][0x418] ;  /* 0x0001060000087ab9 */ /* 0x000fc80000000a00 */
[----:B------:R-:W3:Y:S01]  /*0fc0*/  @P2 LDG.E R4, desc[UR54][R4.64] ;  /* 0x0000003604042981 */ /* 0x000ee2000c1e1900 */
        /* <DEDUP_REMOVED lines=12> */
[----:B------:R-:W-:-:S14]  /*1090*/  @P2 BRA `(.L_x_11052) ;  /* 0x0000000000382947 */ /* 0x000fdc0003800000 */
        /* <DEDUP_REMOVED lines=14> */
.L_x_11052:
        /* <DEDUP_REMOVED lines=9> */
.L_x_11053:
        /* <DEDUP_REMOVED lines=13> */
.L_x_11054:
[----:B------:R-:W-:Y:S01]  /*12e0*/  ULDC UR6, c[0x0][0x448] ;  /* 0x0001120000067ab9 */ /* 0x000fe20000000800 */
[----:B------:R-:W-:Y:S02]  /*12f0*/  UIMAD UR38, UR5, 0xc0, URZ ;  /* 0x000000c0052678a4 */ /* 0x000fe4000f8e023f */
        /* <DEDUP_REMOVED lines=27> */
.L_x_11056:
[----:B------:R-:W-:-:S11]  /*14b0*/  UISETP.NE.AND UP0, UPT, UR5, 0x1, UPT ;  /* 0x000000010500788c */ /* 0x000fd6000bf05270 */
[----:B------:R-:W-:Y:S02]  /*14c0*/  @UP0 ULDC.64 UR8, c[0x0][0x9e8] ;  /* 0x00027a0000080ab9 */ /* 0x000fe40000000a00 */
[----:B------:R-:W-:-:S04]  /*14d0*/  UIMAD.WIDE.U32 UR6, UR4, UR8, URZ ;  /* 0x00000008040672a5 */ /* 0x000fc8000f8e003f */
[----:B------:R-:W-:-:S12]  /*14e0*/  @UP0 USHF.R.U32.HI UR4, URZ, UR9, UR7 ;  /* 0x000000093f040299 */ /* 0x000fd80008011607 */
.L_x_11057:
[----:B------:R-:W-:-:S06]  /*14f0*/  UIMAD UR4, UR4, UR5, UR5 ;  /* 0x00000005040472a4 */ /* 0x000fcc000f8e0205 */
[----:B------:R-:W-:-:S07]  /*1500*/  VIMNMX R0, R0, UR4, PT ;  /* 0x0000000400007c48 */ /* 0x000fce000bfe0100 */
.L_x_11055:
        /* <DEDUP_REMOVED lines=32> */
.L_x_11059:
[----:B------:R-:W-:-:S11]  /*1710*/  UISETP.NE.AND UP0, UPT, UR5, 0x1, UPT ;  /* 0x000000010500788c */ /* 0x000fd6000bf05270 */
[----:B------:R-:W-:Y:S02]  /*1720*/  @UP0 ULDC.64 UR10, c[0x0][0x9e8] ;  /* 0x00027a00000a0ab9 */ /* 0x000fe40000000a00 */
[----:B------:R-:W-:-:S04]  /*1730*/  UIMAD.WIDE.U32 UR6, UR4, UR10, URZ ;  /* 0x0000000a040672a5 */ /* 0x000fc8000f8e003f */
[----:B------:R-:W-:-:S12]  /*1740*/  @UP0 USHF.R.U32.HI UR4, URZ, UR11, UR7 ;  /* 0x0000000b3f040299 */ /* 0x000fd80008011607 */
.L_x_11060:
[----:B------:R-:W-:-:S04]  /*1750*/  UIMAD UR4, UR4, UR5, URZ ;  /* 0x00000005040472a4 */ /* 0x000fc8000f8e023f */
[----:B------:R-:W-:-:S04]  /*1760*/  UISETP.LT.AND UP0, UPT, UR9, UR4, UPT ;  /* 0x000000040900728c */ /* 0x000fc8000bf01270 */
[----:B------:R-:W-:-:S12]  /*1770*/  USEL UR9, UR9, UR4, !UP0 ;  /* 0x0000000409097287 */ /* 0x000fd8000c000000 */
.L_x_11058:
        /* <DEDUP_REMOVED lines=10> */
[----:B------:R-:W-:Y:S01]  /*1820*/  CS2R R26, SRZ ;  /* 0x00000000001a7805 */ /* 0x000fe2000001ff00 */
[----:B------:R-:W-:Y:S01]  /*1830*/  IMAD.MOV.U32 R126, RZ, RZ, RZ ;  /* 0x000000ffff7e7224 */ /* 0x000fe200078e00ff */
[----:B------:R-:W-:Y:S01]  /*1840*/  UISETP.LT.AND UP0, UPT, URZ, UR4, UPT ;  /* 0x000000043f00728c */ /* 0x000fe2000bf01270 */
[----:B------:R-:W-:Y:S01]  /*1850*/  IMAD.MOV.U32 R125, RZ, RZ, RZ ;  /* 0x000000ffff7d7224 */ /* 0x000fe200078e00ff */
[----:B------:R-:W-:Y:S02]  /*1860*/  CS2R R122, SRZ ;  /* 0x00000000007a7805 */ /* 0x000fe4000001ff00 */
[----:B------:R-:W-:Y:S01]  /*1870*/  CS2R R120, SRZ ;  /* 0x0000000000787805 */ /* 0x000fe2000001ff00 */
        /* <DEDUP_REMOVED lines=17> */
[----:B------:R-:W-:Y:S02]  /*1990*/  IMAD.MOV.U32 R89, RZ, RZ, RZ ;  /* 0x000000ffff597224 */ /* 0x000fe400078e00ff */
        /* <DEDUP_REMOVED lines=34> */
.L_x_11062:
        /* <DEDUP_REMOVED lines=9> */
.L_x_11244:
[----:B------:R-:W-:Y:S05]  /*1c50*/  @!P0 BRA `(.L_x_11064) ;  /* 0x0000000000048947 */ /* 0x000fea0003800000 */
[----:B------:R-:W-:Y:S01]  /*1c60*/  BPT.TRAP 0x1 ;  /* 0x000000040000795c */ /* 0x000fe20000300000 */
.L_x_11064:
[----:B------:R-:W-:Y:S02]  /*1c70*/  IMAD.U32 R6, RZ, RZ, UR47 ;  /* 0x0000002fff067e24 */ /* 0x000fe4000f8e00ff */
[----:B0-----:R-:W-:-:S03]  /*1c80*/  IMAD.U32 R3, RZ, RZ, UR48 ;  /* 0x00000030ff037e24 */ /* 0x001fc6000f8e00ff */
[----:B------:R-:W-:Y:S02]  /*1c90*/  LEA R6, R6, UR41, 0x3 ;  /* 0x0000002906067c11 */ /* 0x000fe4000f8e18ff */
[----:B------:R-:W-:-:S04]  /*1ca0*/  SHF.L.U32 R3, R3, 0x1f, RZ ;  /* 0x0000001f03037819 */ /* 0x000fc800000006ff */
[----:B------:R0:W1:Y:S01]  /*1cb0*/  SYNCS.PHASECHK.TRANS64.TRYWAIT P1, [R6+URZ+0x2d830], R3 ;  /* 0x02d83003060075a7 */ /* 0x000062000802017f */
[----:B------:R-:W-:Y:S05]  /*1cc0*/  @!P0 BRA `(.L_x_11065) ;  /* 0x0000000000048947 */ /* 0x000fea0003800000 */
[----:B------:R-:W-:Y:S01]  /*1cd0*/  BPT.TRAP 0x1 ;  /* 0x000000040000795c */ /* 0x000fe20000300000 */
.L_x_11065:
[----:B-1----:R-:W-:Y:S05]  /*1ce0*/  @P1 BRA `(.L_x_11066) ;  /* 0x0000000000081947 */ /* 0x002fea0003800000 */
[----:B------:R-:W1:Y:S02]  /*1cf0*/  SYNCS.PHASECHK.TRANS64.TRYWAIT P1, [R6+URZ+0x2d830], R3 ;  /* 0x02d83003060075a7 */ /* 0x000e64000802017f */
[----:B-1----:R-:W-:Y:S05]  /*1d00*/  @!P1 BRA `(.L_x_11067) ;  /* 0x0000015c002c9947 */ /* 0x002fea0003800000 */
.L_x_11066:
        /* <DEDUP_REMOVED lines=49> */
.L_x_11068:
[----:B------:R-:W-:Y:S01]  /*2020*/  UISETP.NE.AND UP1, UPT, UR52, URZ, UPT ;  /* 0x0000003f3400728c */ /* 0x000fe2000bf25270 */
[----:B------:R-:W-:Y:S01]  /*2030*/  R2UR UR6, R6 ;  /* 0x00000000060672ca */ /* 0x000fe200000e0000 */
[----:B------:R-:W-:Y:S01]  /*2040*/  ULDC UR7, c[0x0][0x9d8] ;  /* 0x0002760000077ab9 */ /* 0x000fe20000000800 */
[----:B------:R-:W-:Y:S02]  /*2050*/  IMAD.MOV.U32 R7, RZ, RZ, -0x80 ;  /* 0xffffff80ff077424 */ /* 0x000fe400078e00ff */
[----:B------:R-:W-:Y:S01]  /*2060*/  FMUL.FTZ R89, R25, UR7 ;  /* 0x0000000719597c20 */ /* 0x000fe20008410000 */
[----:B------:R-:W-:Y:S01]  /*2070*/  FMUL.FTZ R25, R54, UR7 ;  /* 0x0000000736197c20 */ /* 0x000fe20008410000 */
[----:B------:R-:W-:Y:S01]  /*2080*/  PLOP3.LUT P1, PT, PT, PT, UP1, 0x80, 0x0 ;  /* 0x000000000000781c */ /* 0x000fe20003f2f018 */
[----:B------:R-:W-:Y:S01]  /*2090*/  FMUL.FTZ R54, R68, UR7 ;  /* 0x0000000744367c20 */ /* 0x000fe20008410000 */
[----:B------:R-:W-:Y:S01]  /*20a0*/  PLOP3.LUT P2, PT, PT, PT, UP1, 0x80, 0x0 ;  /* 0x000000000000781c */ /* 0x000fe20003f4f018 */
[----:B------:R-:W-:-:S02]  /*20b0*/  VIADD R68, R137, UR38 ;  /* 0x0000002689447c36 */ /* 0x000fc40008000000 */
[----:B------:R-:W-:Y:S01]  /*20c0*/  FMUL.FTZ R12, R42, UR7 ;  /* 0x000000072a0c7c20 */ /* 0x000fe20008410000 */
[----:B------:R-:W-:Y:S01]  /*20d0*/  @UP1 ULDC UR10, c[0x0][0x44c] ;  /* 0x00011300000a1ab9 */ /* 0x000fe20000000800 */
[----:B------:R-:W-:Y:S01]  /*20e0*/  FMUL.FTZ R42, R44, UR7 ;  /* 0x000000072c2a7c20 */ /* 0x000fe20008410000 */
[----:B------:R-:W-:Y:S01]  /*20f0*/  FMUL.FTZ R44, R48, UR7 ;  /* 0x00000007302c7c20 */ /* 0x000fe20008410000 */
[----:B------:R-:W-:Y:S01]  /*2100*/  FMUL.FTZ R92, R32, UR7 ;  /* 0x00000007205c7c20 */ /* 0x000fe20008410000 */
[----:B------:R-:W-:Y:S01]  /*2110*/  FMUL.FTZ R48, R56, UR7 ;  /* 0x0000000738307c20 */ /* 0x000fe20008410000 */
[----:B------:R-:W-:Y:S01]  /*2120*/  FMUL.FTZ R32, R71, UR7 ;  /* 0x0000000747207c20 */ /* 0x000fe20008410000 */
[----:B------:R-:W-:Y:S01]  /*2130*/  UIADD3 UR6, UR6, 0x2d840, URZ ;  /* 0x0002d84006067890 */ /* 0x000fe2000fffe03f */
[----:B------:R-:W-:Y:S01]  /*2140*/  IMAD R71, R88, R7, 0x80 ;  /* 0x0000008058477424 */ /* 0x000fe200078e0207 */
[----:B------:R-:W-:Y:S01]  /*2150*/  UISETP.NE.AND UP0, UPT, UR51, URZ, UPT ;  /* 0x0000003f3300728c */ /* 0x000fe2000bf05270 */
[----:B01----:R-:W-:Y:S01]  /*2160*/  @P1 IMAD.HI.U32 R6, R68, UR10, RZ ;  /* 0x0000000a44061c27 */ /* 0x003fe2000f8e00ff */
        /* <DEDUP_REMOVED lines=9> */
[----:B------:R-:W0:Y:S01]  /*2200*/  SHFL.IDX PT, R56, R68, RZ, 0x1c1f ;  /* 0x001c1fff44387589 */ /* 0x000e2200000e0000 */
        /* <DEDUP_REMOVED lines=54> */
[----:B------:R-:W-:Y:S01]  /*2570*/  ULDC UR35, c[0x0][0x9dc] ;  /* 0x0002770000237ab9 */ /* 0x000fe20000000800 */
[----:B------:R-:W-:Y:S01]  /*2580*/  SYNCS.ARRIVE.TRANS64.RED.A1T0 RZ, [UR6], RZ ;  /* 0x000000ffffff79a7 */ /* 0x000fe20008100406 */
[----:B------:R-:W-:Y:S01]  /*2590*/  ULOP3.LUT UR6, URZ, UR35, URZ, 0x33, !UPT ;  /* 0x000000233f067292 */ /* 0x000fe2000f8e333f */
[----:B------:R-:W-:Y:S01]  /*25a0*/  IADD3 R6, -R57, UR37, R6 ;  /* 0x0000002539067c10 */ /* 0x000fe2000fffe106 */
[----:B------:R-:W-:Y:S01]  /*25b0*/  VIADD R7, R71, UR37 ;  /* 0x0000002547077c36 */ /* 0x000fe20008000000 */
[----:B------:R-:W-:Y:S01]  /*25c0*/  ULDC UR14, c[0x0][0x9e0] ;  /* 0x00027800000e7ab9 */ /* 0x000fe20000000800 */
[----:B------:R-:W-:Y:S01]  /*25d0*/  LEA R72, R88, 0xffffff80, 0x7 ;  /* 0xffffff8058487811 */ /* 0x000fe200078e38ff */
[----:B------:R-:W2:Y:S01]  /*25e0*/  MUFU.TANH R89, R89 ;  /* 0x0000005900597308 */ /* 0x000ea20000002400 */
[----:B------:R-:W-:-:S02]  /*25f0*/  IMAD R73, R16, -0x2, R7 ;  /* 0xfffffffe10497824 */ /* 0x000fc400078e0207 */
[C---:B------:R-:W-:Y:S02]  /*2600*/  VIADD R74, R6.reuse, UR14 ;  /* 0x0000000e064a7c36 */ /* 0x040fe40008000000 */
[----:B------:R-:W-:-:S03]  /*2610*/  VIADD R75, R6, UR6 ;  /* 0x00000006064b7c36 */ /* 0x000fc60008000000 */
[----:B------:R-:W3:Y:S01]  /*2620*/  MUFU.TANH R0, R0 ;  /* 0x0000000000007308 */ /* 0x000ee20000002400 */
[----:B0-----:R-:W-:Y:S01]  /*2630*/  VIADDMNMX R69, R56, R74, R73, PT ;  /* 0x0000004a38457246 */ /* 0x001fe20003800149 */
[----:B------:R-:W-:-:S06]  /*2640*/  IMAD.IADD R70, R75, 0x1, R56 ;  /* 0x000000014b467824 */ /* 0x000fcc00078e0238 */
        /* <DEDUP_REMOVED lines=76> */
.L_x_11071:
[----:B------:R-:W-:Y:S02]  /*2b10*/  ULDC UR6, c[0x0][0x9e4] ;  /* 0x0002790000067ab9 */ /* 0x000fe40000000800 */
[----:B------:R-:W-:-:S05]  /*2b20*/  IMAD.U32 R56, RZ, RZ, UR6 ;  /* 0x00000006ff387e24 */ /* 0x000fca000f8e00ff */
[----:B------:R-:W-:-:S13]  /*2b30*/  ISETP.NE.AND P1, PT, R56, 0x1, PT ;  /* 0x000000013800780c */ /* 0x000fda0003f25270 */
[----:B------:R-:W1:Y:S02]  /*2b40*/  @P1 LDC.64 R6, c[0x0][0x9e8] ;  /* 0x00027a00ff061b82 */ /* 0x000e640000000a00 */
[----:B-1----:R-:W-:-:S05]  /*2b50*/  @P1 IMAD.HI.U32 R6, R57, R6, RZ ;  /* 0x0000000639061227 */ /* 0x002fca00078e00ff */
[----:B------:R-:W-:-:S07]  /*2b60*/  @P1 SHF.R.U32.HI R57, RZ, R7, R6 ;  /* 0x00000007ff391219 */ /* 0x000fce0000011606 */
.L_x_11072:
[----:B------:R-:W-:Y:S05]  /*2b70*/  BSYNC B0 ;  /* 0x0000000000007941 */ /* 0x000fea0003800000 */
.L_x_11070:
[----:B------:R-:W-:-:S04]  /*2b80*/  IMAD R57, R57, R56, -R72 ;  /* 0x0000003839397224 */ /* 0x000fc800078e0a48 */
[----:B------:R-:W-:-:S05]  /*2b90*/  IMAD R57, R16, -0x2, R57 ;  /* 0xfffffffe10397824 */ /* 0x000fca00078e0239 */
[----:B------:R-:W-:Y:S02]  /*2ba0*/  VIADDMNMX R69, R57, R56, R69, PT ;  /* 0x0000003839457246 */ /* 0x000fe40003800145 */
[----:B------:R-:W-:-:S07]  /*2bb0*/  VIMNMX R70, R70, R57, !PT ;  /* 0x0000003946467248 */ /* 0x000fce0007fe0100 */
.L_x_11069:
        /* <DEDUP_REMOVED lines=14> */
[----:B------:R-:W-:Y:S02]  /*2ca0*/  FSEL R90, R90, -INF , !P3 ;  /* 0xff8000005a5a7808 */ /* 0x000fe40005800000 */
[C---:B------:R-:W-:Y:S02]  /*2cb0*/  ISETP.GT.AND P4, PT, R70.reuse, 0x9, !P6 ;  /* 0x000000094600780c */ /* 0x040fe40007784270 */
        /* <DEDUP_REMOVED lines=186> */
.L_x_11075:
[----:B------:R-:W-:Y:S02]  /*3860*/  ULDC UR6, c[0x0][0x9e4] ;  /* 0x0002790000067ab9 */ /* 0x000fe40000000800 */
[----:B------:R-:W-:-:S05]  /*3870*/  IMAD.U32 R68, RZ, RZ, UR6 ;  /* 0x00000006ff447e24 */ /* 0x000fca000f8e00ff */
[----:B------:R-:W-:-:S13]  /*3880*/  ISETP.NE.AND P6, PT, R68, 0x1, PT ;  /* 0x000000014400780c */ /* 0x000fda0003fc5270 */
[----:B------:R-:W0:Y:S02]  /*3890*/  @P6 LDC.64 R6, c[0x0][0x9e8] ;  /* 0x00027a00ff066b82 */ /* 0x000e240000000a00 */
[----:B0-----:R-:W-:-:S05]  /*38a0*/  @P6 IMAD.HI.U32 R6, R65, R6, RZ ;  /* 0x0000000641066227 */ /* 0x001fca00078e00ff */
[----:B------:R-:W-:-:S07]  /*38b0*/  @P6 SHF.R.U32.HI R65, RZ, R7, R6 ;  /* 0x00000007ff416219 */ /* 0x000fce0000011606 */
.L_x_11076:
[----:B------:R-:W-:Y:S05]  /*38c0*/  BSYNC B0 ;  /* 0x0000000000007941 */ /* 0x000fea0003800000 */
.L_x_11074:
[----:B------:R-:W-:-:S04]  /*38d0*/  IMAD R65, R65, R68, -R72 ;  /* 0x0000004441417224 */ /* 0x000fc800078e0a48 */
[----:B------:R-:W-:-:S05]  /*38e0*/  IMAD R65, R16, -0x2, R65 ;  /* 0xfffffffe10417824 */ /* 0x000fca00078e0241 */
[----:B------:R-:W-:Y:S02]  /*38f0*/  VIADDMNMX R55, R65, R68, R55, PT ;  /* 0x0000004441377246 */ /* 0x000fe40003800137 */
[----:B------:R-:W-:-:S07]  /*3900*/  VIMNMX R64, R64, R65, !PT ;  /* 0x0000004140407248 */ /* 0x000fce0007fe0100 */
.L_x_11073:
[C---:B------:R-:W-:Y:S01]  /*3910*/  ISETP.GT.AND P1, PT, R64.reuse, 0x1, !P1 ;  /* 0x000000014000780c */ /* 0x040fe20004f24270 */
[----:B------:R-:W-:Y:S01]  /*3920*/  ULDC UR33, c[0x0][0x988] ;  /* 0x0002620000217ab9 */ /* 0x000fe20000000800 */
[----:B------:R-:W-:Y:S01]  /*3930*/  LOP3.LUT P6, RZ, R23, 0x4, RZ, 0xc0, !PT ;  /* 0x0000000417ff7812 */ /* 0x000fe200078cc0ff */
[----:B------:R-:W-:Y:S01]  /*3940*/  UISETP.NE.AND UP1, UPT, UR52, URZ, UPT ;  /* 0x0000003f3400728c */ /* 0x000fe2000bf25270 */
[----:B------:R-:W-:Y:S01]  /*3950*/  ISETP.LT.OR P1, PT, R55, 0x2, P1 ;  /* 0x000000023700780c */ /* 0x000fe20000f21670 */
[----:B------:R-:W-:Y:S01]  /*3960*/  UISETP.NE.AND UP0, UPT, UR51, URZ, UPT ;  /* 0x0000003f3300728c */ /* 0x000fe2000bf05270 */
[----:B------:R-:W-:Y:S01]  /*3970*/  ISETP.GT.AND P2, PT, R64, 0x8, !P2 ;  /* 0x000000084000780c */ /* 0x000fe20005744270 */
[----:B------:R-:W-:Y:S01]  /*3980*/  UMOV UR10, UR38 ;  /* 0x00000026000a7c82 */ /* 0x000fe20008000000 */
[----:B------:R-:W-:Y:S02]  /*3990*/  FSEL R2, R2, -INF , !P1 ;  /* 0xff80000002027808 */ /* 0x000fe40004800000 */
[----:B------:R-:W-:-:S02]  /*39a0*/  ISETP.GT.AND P1, PT, R64, 0x9, !P6 ;  /* 0x000000094000780c */ /* 0x000fc40007724270 */
[C---:B------:R-:W-:Y:S02]  /*39b0*/  ISETP.LT.OR P2, PT, R55.reuse, 0x9, P2 ;  /* 0x000000093700780c */ /* 0x040fe40001741670 */
[----:B------:R-:W-:Y:S01]  /*39c0*/  ISETP.LT.OR P1, PT, R55, 0xa, P1 ;  /* 0x0000000a3700780c */ /* 0x000fe20000f21670 */
[----:B------:R-:W-:Y:S01]  /*39d0*/  @UP1 ULDC UR6, c[0x0][0x44c] ;  /* 0x0001130000061ab9 */ /* 0x000fe20000000800 */
[----:B------:R-:W-:Y:S01]  /*39e0*/  FSEL R4, R4, -INF , !P2 ;  /* 0xff80000004047808 */ /* 0x000fe20005000000 */
[----:B------:R-:W-:Y:S01]  /*39f0*/  UIMAD.WIDE.U32 UR6, UR38, UR6, URZ ;  /* 0x00000006260672a5 */ /* 0x000fe2000f8e003f */
[----:B------:R-:W-:Y:S01]  /*3a00*/  FSEL R5, R5, -INF , !P1 ;  /* 0xff80000005057808 */ /* 0x000fe20004800000 */
[----:B------:R-:W-:Y:S01]  /*3a10*/  @UP1 ULDC UR11, c[0x0][0x450] ;  /* 0x00011400000b1ab9 */ /* 0x000fe20000000800 */
[C---:B------:R-:W-:Y:S01]  /*3a20*/  LOP3.LUT P1, RZ, R23.reuse, 0x8, RZ, 0xc0, !PT ;  /* 0x0000000817ff7812 */ /* 0x040fe2000782c0ff */
[----:B------:R-:W-:Y:S01]  /*3a30*/  @UP1 USHF.R.U32.HI UR10, URZ, UR11, UR7 ;  /* 0x0000000b3f0a1299 */ /* 0x000fe20008011607 */
[----:B------:R-:W-:-:S02]  /*3a40*/  LOP3.LUT P2, RZ, R23, 0x40000, RZ, 0xc0, !PT ;  /* 0x0004000017ff7812 */ /* 0x000fc4000784c0ff */
[----:B------:R-:W-:Y:S01]  /*3a50*/  ISETP.GT.AND P1, PT, R64, 0x10, !P1 ;  /* 0x000000104000780c */ /* 0x000fe20004f24270 */
[----:B------:R-:W-:Y:S01]  /*3a60*/  UIADD3 UR56, UR56, UR10, URZ ;  /* 0x0000000a38387290 */ /* 0x000fe2000fffe03f */
[----:B------:R-:W-:Y:S02]  /*3a70*/  LOP3.LUT P6, RZ, R23, 0x20000, RZ, 0xc0, !PT ;  /* 0x0002000017ff7812 */ /* 0x000fe400078cc0ff */
[----:B------:R-:W-:Y:S01]  /*3a80*/  ISETP.LT.OR P1, PT, R55, 0x11, P1 ;  /* 0x000000113700780c */ /* 0x000fe20000f21670 */
[----:B------:R-:W-:Y:S01]  /*3a90*/  UIADD3 UR14, UR56, UR14, URZ ;  /* 0x0000000e380e7290 */ /* 0x000fe2000fffe03f */
[----:B------:R-:W-:Y:S02]  /*3aa0*/  FMNMX.FTZ R7, R66, R89, !PT ;  /* 0x0000005942077209 */ /* 0x000fe40007810000 */
[----:B------:R-:W-:Y:S02]  /*3ab0*/  FSEL R8, R8, -INF , !P1 ;  /* 0xff80000008087808 */ /* 0x000fe40004800000 */
[----:B------:R-:W-:-:S02]  /*3ac0*/  LOP3.LUT P1, RZ, R23, 0x10, RZ, 0xc0, !PT ;  /* 0x0000001017ff7812 */ /* 0x000fc4000782c0ff */
[C---:B------:R-:W-:Y:S02]  /*3ad0*/  ISETP.GT.AND P3, PT, R64.reuse, 0x70, !P3 ;  /* 0x000000704000780c */ /* 0x040fe40005f64270 */
[C---:B------:R-:W-:Y:S02]  /*3ae0*/  ISETP.GT.AND P1, PT, R64.reuse, 0x11, !P1 ;  /* 0x000000114000780c */ /* 0x040fe40004f24270 */
[C---:B------:R-:W-:Y:S02]  /*3af0*/  ISETP.GT.AND P4, PT, R64.reuse, 0x71, !P4 ;  /* 0x000000714000780c */ /* 0x040fe40006784270 */
[----:B------:R-:W-:Y:S02]  /*3b00*/  ISETP.LT.OR P1, PT, R55, 0x12, P1 ;  /* 0x000000123700780c */ /* 0x000fe40000f21670 */
[----:B------:R-:W-:Y:S02]  /*3b10*/  ISETP.GT.AND P5, PT, R64, 0x78, !P5 ;  /* 0x000000784000780c */ /* 0x000fe40006fa4270 */
[----:B------:R-:W-:-:S02]  /*3b20*/  FSEL R9, R9, -INF , !P1 ;  /* 0xff80000009097808 */ /* 0x000fc40004800000 */
[----:B------:R-:W-:Y:S02]  /*3b30*/  LOP3.LUT P1, RZ, R23, 0x2000000, RZ, 0xc0, !PT ;  /* 0x0200000017ff7812 */ /* 0x000fe4000782c0ff */
[C---:B------:R-:W-:Y:S02]  /*3b40*/  ISETP.LT.OR P3, PT, R55.reuse, 0x71, P3 ;  /* 0x000000713700780c */ /* 0x040fe40001f61670 */
[----:B------:R-:W-:Y:S02]  /*3b50*/  ISETP.GT.AND P1, PT, R64, 0x18, !P1 ;  /* 0x000000184000780c */ /* 0x000fe40004f24270 */
[C---:B------:R-:W-:Y:S02]  /*3b60*/  ISETP.LT.OR P4, PT, R55.reuse, 0x72, P4 ;  /* 0x000000723700780c */ /* 0x040fe40002781670 */
[C---:B------:R-:W-:Y:S02]  /*3b70*/  ISETP.LT.OR P1, PT, R55.reuse, 0x19, P1 ;  /* 0x000000193700780c */ /* 0x040fe40000f21670 */
[----:B------:R-:W-:-:S02]  /*3b80*/  ISETP.LT.OR P5, PT, R55, 0x79, P5 ;  /* 0x000000793700780c */ /* 0x000fc40002fa1670 */
        /* <DEDUP_REMOVED lines=27> */
[----:B------:R-:W-:-:S04]  /*3d40*/  ISETP.LT.OR P1, PT, R55, 0x32, P1 ;  /* 0x000000323700780c */ /* 0x000fc80000f21670 */
[----:B------:R-:W-:Y:S02]  /*3d50*/  FSEL R21, R21, -INF , !P1 ;  /* 0xff80000015157808 */ /* 0x000fe40004800000 */
[----:B------:R-:W-:Y:S02]  /*3d60*/  ISETP.GT.AND P1, PT, R64, 0x38, !P6 ;  /* 0x000000384000780c */ /* 0x000fe40007724270 */
[----:B------:R-:W-:Y:S02]  /*3d70*/  LOP3.LUT P6, RZ, R23, 0x40, RZ, 0xc0, !PT ;  /* 0x0000004017ff7812 */ /* 0x000fe400078cc0ff */
[----:B------:R-:W-:-:S04]  /*3d80*/  ISETP.LT.OR P1, PT, R55, 0x39, P1 ;  /* 0x000000393700780c */ /* 0x000fc80000f21670 */
[----:B------:R-:W-:Y:S02]  /*3d90*/  FSEL R25, R25, -INF , !P1 ;  /* 0xff80000019197808 */ /* 0x000fe40004800000 */
[----:B------:R-:W-:-:S04]  /*3da0*/  LOP3.LUT P1, RZ, R23, 0x10000, RZ, 0xc0, !PT ;  /* 0x0001000017ff7812 */ /* 0x000fc8000782c0ff */
[----:B------:R-:W-:-:S04]  /*3db0*/  ISETP.GT.AND P1, PT, R64, 0x39, !P1 ;  /* 0x000000394000780c */ /* 0x000fc80004f24270 */
[----:B------:R-:W-:-:S04]  /*3dc0*/  ISETP.LT.OR P1, PT, R55, 0x3a, P1 ;  /* 0x0000003a3700780c */ /* 0x000fc80000f21670 */
[----:B------:R-:W-:Y:S02]  /*3dd0*/  FSEL R6, R24, -INF , !P1 ;  /* 0xff80000018067808 */ /* 0x000fe40004800000 */
[----:B------:R-:W-:Y:S02]  /*3de0*/  FMNMX.FTZ R24, R90, R7, !PT ;  /* 0x000000075a187209 */ /* 0x000fe40007810000 */
[----:B------:R-:W-:Y:S02]  /*3df0*/  LOP3.LUT P1, RZ, R23, 0x8000, RZ, 0xc0, !PT ;  /* 0x0000800017ff7812 */ /* 0x000fe4000782c0ff */
[----:B------:R-:W-:Y:S02]  /*3e00*/  FMNMX.FTZ R7, R91, R24, !PT ;  /* 0x000000185b077209 */ /* 0x000fe40007810000 */
[----:B------:R-:W-:Y:S02]  /*3e10*/  ISETP.GT.AND P1, PT, R64, 0x40, !P1 ;  /* 0x000000404000780c */ /* 0x000fe40004f24270 */
[----:B------:R-:W-:-:S02]  /*3e20*/  FMNMX.FTZ R24, R92, R7, !PT ;  /* 0x000000075c187209 */ /* 0x000fc40007810000 */
[----:B------:R-:W-:Y:S02]  /*3e30*/  ISETP.LT.OR P1, PT, R55, 0x41, P1 ;  /* 0x000000413700780c */ /* 0x000fe40000f21670 */
[----:B------:R-:W-:Y:S02]  /*3e40*/  FMNMX.FTZ R7, R93, R24, !PT ;  /* 0x000000185d077209 */ /* 0x000fe40007810000 */
[----:B------:R-:W-:Y:S02]  /*3e50*/  FSEL R27, R27, -INF , !P1 ;  /* 0xff8000001b1b7808 */ /* 0x000fe40004800000 */
[----:B------:R-:W-:Y:S02]  /*3e60*/  FMNMX.FTZ R24, R94, R7, !PT ;  /* 0x000000075e187209 */ /* 0x000fe40007810000 */
[----:B------:R-:W-:Y:S02]  /*3e70*/  LOP3.LUT P1, RZ, R23, 0x4000, RZ, 0xc0, !PT ;  /* 0x0000400017ff7812 */ /* 0x000fe4000782c0ff */
[----:B------:R-:W-:-:S02]  /*3e80*/  FMNMX.FTZ R7, R95, R24, !PT ;  /* 0x000000185f077209 */ /* 0x000fc40007810000 */
[----:B------:R-:W-:Y:S02]  /*3e90*/  ISETP.GT.AND P1, PT, R64, 0x41, !P1 ;  /* 0x000000414000780c */ /* 0x000fe40004f24270 */
[----:B------:R-:W-:Y:S02]  /*3ea0*/  FMNMX.FTZ R24, R96, R7, !PT ;  /* 0x0000000760187209 */ /* 0x000fe40007810000 */
[----:B------:R-:W-:Y:S02]  /*3eb0*/  ISETP.LT.OR P1, PT, R55, 0x42, P1 ;  /* 0x000000423700780c */ /* 0x000fe40000f21670 */
[----:B------:R-:W-:Y:S02]  /*3ec0*/  FMNMX.FTZ R7, R97, R24, !PT ;  /* 0x0000001861077209 */ /* 0x000fe40007810000 */
[----:B------:R-:W-:Y:S02]  /*3ed0*/  FSEL R26, R26, -INF , !P1 ;  /* 0xff8000001a1a7808 */ /* 0x000fe40004800000 */
[----:B------:R-:W-:-:S02]  /*3ee0*/  FMNMX.FTZ R24, R58, R7, !PT ;  /* 0x000000073a187209 */ /* 0x000fc40007810000 */
[----:B------:R-:W-:Y:S02]  /*3ef0*/  LOP3.LUT P1, RZ, R23, 0x2000, RZ, 0xc0, !PT ;  /* 0x0000200017ff7812 */ /* 0x000fe4000782c0ff */
[----:B------:R-:W-:Y:S02]  /*3f00*/  FMNMX.FTZ R7, R59, R24, !PT ;  /* 0x000000183b077209 */ /* 0x000fe40007810000 */
[----:B------:R-:W-:Y:S02]  /*3f10*/  ISETP.GT.AND P1, PT, R64, 0x48, !P1 ;  /* 0x000000484000780c */ /* 0x000fe40004f24270 */
[----:B------:R-:W-:Y:S02]  /*3f20*/  FMNMX.FTZ R24, R60, R7, !PT ;  /* 0x000000073c187209 */ /* 0x000fe40007810000 */
[----:B------:R-:W-:Y:S02]  /*3f30*/  ISETP.LT.OR P1, PT, R55, 0x49, P1 ;  /* 0x000000493700780c */ /* 0x000fe40000f21670 */
[----:B------:R-:W-:-:S02]  /*3f40*/  FMNMX.FTZ R7, R61, R24, !PT ;  /* 0x000000183d077209 */ /* 0x000fc40007810000 */
        /* <DEDUP_REMOVED lines=36> */
[----:B------:R-:W-:-:S03]  /*4190*/  ISETP.GT.AND P1, PT, R64, 0x59, !P1 ;  /* 0x000000594000780c */ /* 0x000fc60004f24270 */
[----:B------:R-:W0:Y:S01]  /*41a0*/  SHFL.BFLY PT, R24, R7, 0x2, 0x1f ;  /* 0x0c401f0007187f89 */ /* 0x000e2200000e0000 */
[----:B------:R-:W-:-:S04]  /*41b0*/  ISETP.LT.OR P1, PT, R55, 0x5a, P1 ;  /* 0x0000005a3700780c */ /* 0x000fc80000f21670 */
[----:B------:R-:W-:Y:S02]  /*41c0*/  FSEL R32, R32, -INF , !P1 ;  /* 0xff80000020207808 */ /* 0x000fe40004800000 */
[C---:B------:R-:W-:Y:S02]  /*41d0*/  ISETP.GT.AND P1, PT, R64.reuse, 0x60, !P2 ;  /* 0x000000604000780c */ /* 0x040fe40005724270 */
        /* <DEDUP_REMOVED lines=8> */
[----:B0-----:R-:W-:Y:S02]  /*4260*/  FMNMX.FTZ R65, R7, R24, !PT ;  /* 0x0000001807417209 */ /* 0x001fe40007810000 */
[----:B------:R-:W-:-:S03]  /*4270*/  FSEL R40, R40, -INF , !P1 ;  /* 0xff80000028287808 */ /* 0x000fc60004800000 */
[----:B------:R-:W0:Y:S02]  /*4280*/  SHFL.BFLY PT, R24, R65, 0x1, 0x1f ;  /* 0x0c201f0041187f89 */ /* 0x000e2400000e0000 */
[----:B0-----:R-:W-:-:S04]  /*4290*/  FMNMX.FTZ R24, R65, R24, !PT ;  /* 0x0000001841187209 */ /* 0x001fc80007810000 */
[C---:B------:R-:W-:Y:S01]  /*42a0*/  FSETP.NEU.FTZ.AND P1, PT, R24.reuse, -INF , PT ;  /* 0xff8000001800780b */ /* 0x040fe20003f3d000 */
[----:B------:R-:W-:-:S05]  /*42b0*/  FMUL.FTZ R74, R24, UR33 ;  /* 0x00000021184a7c20 */ /* 0x000fca0008410000 */
        /* <DEDUP_REMOVED lines=9> */
[----:B------:R-:W-:Y:S01]  /*4350*/  MUFU.EX2 R7, R7 ;  /* 0x0000000700077308 */ /* 0x000fe20000000800 */
[----:B------:R-:W-:Y:S01]  /*4360*/  LOP3.LUT P1, RZ, R23, 0x4000000, RZ, 0xc0, !PT ;  /* 0x0400000017ff7812 */ /* 0x000fe2000782c0ff */
        /* <DEDUP_REMOVED lines=22> */
[----:B------:R-:W0:Y:S03]  /*44d0*/  MUFU.EX2 R68, R68 ;  /* 0x0000004400447308 */ /* 0x000e260000000800 */
[----:B------:R-:W-:Y:S01]  /*44e0*/  FMNMX.FTZ R71, R11, R70, !PT ;  /* 0x000000460b477209 */ /* 0x000fe20007810000 */
[----:B------:R-:W-:-:S03]  /*44f0*/  FFMA.FTZ R70, R95, UR33, -R74 ;  /* 0x000000215f467c23 */ /* 0x000fc6000801084a */
[----:B------:R-:W-:Y:S01]  /*4500*/  FMNMX.FTZ R72, R12, R71, !PT ;  /* 0x000000470c487209 */ /* 0x000fe20007810000 */
[----:B------:R-:W-:Y:S03]  /*4510*/  MUFU.EX2 R0, R0 ;  /* 0x0000000000007308 */ /* 0x000fe60000000800 */
[----:B------:R-:W-:-:S04]  /*4520*/  FMNMX.FTZ R71, R13, R72, !PT ;  /* 0x000000480d477209 */ /* 0x000fc80007810000 */
[----:B------:R-:W-:Y:S01]  /*4530*/  FMNMX.FTZ R72, R14, R71, !PT ;  /* 0x000000470e487209 */ /* 0x000fe20007810000 */
[----:B------:R-:W-:Y:S03]  /*4540*/  MUFU.EX2 R67, R93 ;  /* 0x0000005d00437308 */ /* 0x000fe60000000800 */
        /* <DEDUP_REMOVED lines=24> */
[----:B------:R-:W-:-:S04]  /*46d0*/  FMNMX.FTZ R62, R32, R77, !PT ;  /* 0x0000004d203e7209 */ /* 0x000fc80007810000 */
[----:B------:R-:W-:Y:S02]  /*46e0*/  FMNMX.FTZ R63, R41, R62, !PT ;  /* 0x0000003e293f7209 */ /* 0x000fe40007810000 */
[----:B------:R-:W-:Y:S01]  /*46f0*/  FSEL R62, R34, -INF , !P1 ;  /* 0xff800000223e7808 */ /* 0x000fe20004800000 */
[----:B------:R-:W-:Y:S01]  /*4700*/  MUFU.EX2 R59, R59 ;  /* 0x0000003b003b7308 */ /* 0x000fe20000000800 */
[----:B------:R-:W-:Y:S02]  /*4710*/  FMNMX.FTZ R77, R40, R63, !PT ;  /* 0x0000003f284d7209 */ /* 0x000fe40007810000 */
[----:B------:R-:W-:Y:S01]  /*4720*/  FSEL R63, R35, -INF , !P2 ;  /* 0xff800000233f7808 */ /* 0x000fe20005000000 */
[----:B------:R-:W-:Y:S01]  /*4730*/  FFMA.FTZ R35, R57, UR33, -R74 ;  /* 0x0000002139237c23 */ /* 0x000fe2000801084a */
[----:B------:R-:W-:Y:S02]  /*4740*/  FMNMX.FTZ R64, R62, R77, !PT ;  /* 0x0000004d3e407209 */ /* 0x000fe40007810000 */
[----:B------:R-:W-:Y:S01]  /*4750*/  FSEL R57, R36, -INF , !P3 ;  /* 0xff80000024397808 */ /* 0x000fe20005800000 */
[----:B------:R1:W-:Y:S01]  /*4760*/  MUFU.EX2 R34, R76 ;  /* 0x0000004c00227308 */ /* 0x0003e20000000800 */
[----:B------:R-:W-:-:S02]  /*4770*/  FMNMX.FTZ R36, R63, R64, !PT ;  /* 0x000000403f247209 */ /* 0x000fc40007810000 */
[----:B------:R-:W-:Y:S02]  /*4780*/  FSEL R64, R37, -INF , !P4 ;  /* 0xff80000025407808 */ /* 0x000fe40006000000 */
[----:B------:R-:W-:-:S03]  /*4790*/  FMNMX.FTZ R37, R57, R36, !PT ;  /* 0x0000002439257209 */ /* 0x000fc60007810000 */
[----:B------:R-:W-:Y:S01]  /*47a0*/  MUFU.EX2 R60, R60 ;  /* 0x0000003c003c7308 */ /* 0x000fe20000000800 */
[----:B------:R-:W-:Y:S01]  /*47b0*/  FMNMX.FTZ R38, R64, R37, !PT ;  /* 0x0000002540267209 */ /* 0x000fe20007810000 */
[--C-:B-1----:R-:W-:Y:S01]  /*47c0*/  FFMA.FTZ R76, R56, UR33, -R74.reuse ;  /* 0x00000021384c7c23 */ /* 0x102fe2000801084a */
        /* <DEDUP_REMOVED lines=10> */
[----:B------:R1:W-:Y:S01]  /*4870*/  MUFU.EX2 R36, R76 ;  /* 0x0000004c00247308 */ /* 0x0003e20000000800 */
[----:B------:R-:W2:Y:S07]  /*4880*/  SHFL.BFLY PT, R78, R77, 0x2, 0x1f ;  /* 0x0c401f004d4e7f89 */ /* 0x000eae00000e0000 */
[----:B------:R-:W-:Y:S01]  /*4890*/  MUFU.EX2 R61, R61 ;  /* 0x0000003d003d7308 */ /* 0x000fe20000000800 */
[--C-:B-1----:R-:W-:Y:S01]  /*48a0*/  FFMA.FTZ R76, R46, UR33, -R74.reuse ;  /* 0x000000212e4c7c23 */ /* 0x102fe2000801084a */
[--C-:B------:R-:W-:Y:S01]  /*48b0*/  FFMA.FTZ R46, R48, UR33, -R74.reuse ;  /* 0x00000021302e7c23 */ /* 0x100fe2000801084a */
[----:B------:R-:W-:-:S05]  /*48c0*/  FFMA.FTZ R48, R54, UR33, -R74 ;  /* 0x0000002136307c23 */ /* 0x000fca000801084a */
[----:B------:R-:W-:Y:S08]  /*48d0*/  MUFU.EX2 R35, R35 ;  /* 0x0000002300237308 */ /* 0x000ff00000000800 */
[----:B------:R-:W-:Y:S01]  /*48e0*/  MUFU.EX2 R37, R37 ;  /* 0x0000002500257308 */ /* 0x000fe20000000800 */
[----:B--2---:R-:W-:-:S05]  /*48f0*/  FMNMX.FTZ R78, R77, R78, !PT ;  /* 0x0000004e4d4e7209 */ /* 0x004fca0007810000 */
[----:B------:R-:W1:Y:S02]  /*4900*/  SHFL.BFLY PT, R53, R78, 0x1, 0x1f ;  /* 0x0c201f004e357f89 */ /* 0x000e6400000e0000 */
[----:B------:R-:W-:Y:S08]  /*4910*/  MUFU.EX2 R38, R38 ;  /* 0x0000002600267308 */ /* 0x000ff00000000800 */
[----:B------:R-:W-:Y:S08]  /*4920*/  MUFU.EX2 R39, R39 ;  /* 0x0000002700277308 */ /* 0x000ff00000000800 */
[----:B------:R-:W-:Y:S01]  /*4930*/  MUFU.EX2 R50, R50 ;  /* 0x0000003200327308 */ /* 0x000fe20000000800 */
[----:B-1----:R-:W-:-:S07]  /*4940*/  FMNMX.FTZ R52, R78, R53, !PT ;  /* 0x000000354e347209 */ /* 0x002fce0007810000 */
[----:B------:R-:W-:Y:S01]  /*4950*/  MUFU.EX2 R51, R51 ;  /* 0x0000003300337308 */ /* 0x000fe20000000800 */
[C---:B------:R-:W-:Y:S01]  /*4960*/  FSETP.NEU.FTZ.AND P1, PT, R52.reuse, -INF , PT ;  /* 0xff8000003400780b */ /* 0x040fe20003f3d000 */
[----:B------:R-:W-:-:S05]  /*4970*/  FMUL.FTZ R49, R52, UR33 ;  /* 0x0000002134317c20 */ /* 0x000fca0008410000 */
[----:B------:R-:W-:Y:S01]  /*4980*/  FSEL R49, R49, RZ, P1 ;  /* 0x000000ff31317208 */ /* 0x000fe20000800000 */
[----:B------:R-:W-:Y:S01]  /*4990*/  MUFU.EX2 R76, R76 ;  /* 0x0000004c004c7308 */ /* 0x000fe20000000800 */
[----:B------:R-:W-:-:S03]  /*49a0*/  PLOP3.LUT P1, PT, PT, PT, UP0, 0x40, 0x0 ;  /* 0x000000000000781c */ /* 0x000fc60003f2e808 */
        /* <DEDUP_REMOVED lines=13> */
[--C-:B-1----:R-:W-:Y:S01]  /*4a80*/  FFMA.FTZ R73, R12, UR33, -R49.reuse ;  /* 0x000000210c497c23 */ /* 0x102fe20008010831 */
[--C-:B------:R-:W-:Y:S01]  /*4a90*/  FFMA.FTZ R21, R21, UR33, -R49.reuse ;  /* 0x0000002115157c23 */ /* 0x100fe20008010831 */
[--C-:B------:R-:W-:Y:S01]  /*4aa0*/  FFMA.FTZ R25, R25, UR33, -R49.reuse ;  /* 0x0000002119197c23 */ /* 0x100fe20008010831 */
[--C-:B------:R-:W-:Y:S01]  /*4ab0*/  FFMA.FTZ R78, R6, UR33, -R49.reuse ;  /* 0x00000021064e7c23 */ /* 0x100fe20008010831 */
[--C-:B------:R-:W-:Y:S01]  /*4ac0*/  FFMA.FTZ R27, R27, UR33, -R49.reuse ;  /* 0x000000211b1b7c23 */ /* 0x100fe20008010831 */
[--C-:B------:R-:W-:Y:S01]  /*4ad0*/  FFMA.FTZ R26, R26, UR33, -R49.reuse ;  /* 0x000000211a1a7c23 */ /* 0x100fe20008010831 */
[--C-:B------:R-:W-:Y:S01]  /*4ae0*/  FFMA.FTZ R79, R29, UR33, -R49.reuse ;  /* 0x000000211d4f7c23 */ /* 0x100fe20008010831 */
[----:B------:R1:W4:Y:S01]  /*4af0*/  MUFU.EX2 R83, R4 ;  /* 0x0000000400537308 */ /* 0x0003220000000800 */
[--C-:B--2---:R-:W-:Y:S01]  /*4b00*/  FFMA.FTZ R54, R11, UR33, -R49.reuse ;  /* 0x000000210b367c23 */ /* 0x104fe20008010831 */
[----:B0-----:R-:W-:Y:S01]  /*4b10*/  F2FP.BF16.F32.PACK_AB R6, R68, R65 ;  /* 0x000000414406723e */ /* 0x001fe200000010ff */
[--C-:B------:R-:W-:Y:S01]  /*4b20*/  FFMA.FTZ R82, R28, UR33, -R49.reuse ;  /* 0x000000211c527c23 */ /* 0x100fe20008010831 */
[--C-:B------:R-:W-:Y:S01]  /*4b30*/  FFMA.FTZ R30, R30, UR33, -R49.reuse ;  /* 0x000000211e1e7c23 */ /* 0x100fe20008010831 */
[--C-:B------:R-:W-:Y:S01]  /*4b40*/  FFMA.FTZ R33, R33, UR33, -R49.reuse ;  /* 0x0000002121217c23 */ /* 0x100fe20008010831 */
[--C-:B------:R-:W-:Y:S01]  /*4b50*/  FFMA.FTZ R32, R32, UR33, -R49.reuse ;  /* 0x0000002120207c23 */ /* 0x100fe20008010831 */
[--C-:B------:R-:W-:Y:S01]  /*4b60*/  FFMA.FTZ R41, R41, UR33, -R49.reuse ;  /* 0x0000002129297c23 */ /* 0x100fe20008010831 */
[----:B------:R0:W2:Y:S01]  /*4b70*/  MUFU.EX2 R86, R5 ;  /* 0x0000000500567308 */ /* 0x0000a20000000800 */
[----:B-1----:R-:W-:Y:S01]  /*4b80*/  FADD.FTZ R4, R7, R66 ;  /* 0x0000004207047221 */ /* 0x002fe20000010000 */
[----:B---3--:R-:W-:Y:S01]  /*4b90*/  FADD.FTZ R8, R81, R84 ;  /* 0x0000005451087221 */ /* 0x008fe20000010000 */
[--C-:B------:R-:W-:Y:S01]  /*4ba0*/  FFMA.FTZ R40, R40, UR33, -R49.reuse ;  /* 0x0000002128287c23 */ /* 0x100fe20008010831 */
[--C-:B------:R-:W-:Y:S01]  /*4bb0*/  FFMA.FTZ R62, R62, UR33, -R49.reuse ;  /* 0x000000213e3e7c23 */ /* 0x100fe20008010831 */
[--C-:B------:R-:W-:Y:S01]  /*4bc0*/  FFMA.FTZ R63, R63, UR33, -R49.reuse ;  /* 0x000000213f3f7c23 */ /* 0x100fe20008010831 */
[--C-:B------:R-:W-:Y:S01]  /*4bd0*/  FFMA.FTZ R57, R57, UR33, -R49.reuse ;  /* 0x0000002139397c23 */ /* 0x100fe20008010831 */
[--C-:B------:R-:W-:Y:S01]  /*4be0*/  FFMA.FTZ R64, R64, UR33, -R49.reuse ;  /* 0x0000002140407c23 */ /* 0x100fe20008010831 */
[----:B------:R-:W1:Y:S01]  /*4bf0*/  MUFU.EX2 R2, R2 ;  /* 0x0000000200027308 */ /* 0x000e620000000800 */
[----:B0-----:R-:W-:Y:S01]  /*4c00*/  FADD.FTZ R5, R65, R4 ;  /* 0x0000000441057221 */ /* 0x001fe20000010000 */
[----:B------:R-:W-:Y:S01]  /*4c10*/  F2FP.BF16.F32.PACK_AB R4, R66, R7 ;  /* 0x000000074204723e */ /* 0x000fe200000010ff */
[----:B----4-:R-:W-:Y:S01]  /*4c20*/  FADD.FTZ R7, R83, R8 ;  /* 0x0000000853077221 */ /* 0x010fe20000010000 */
[----:B------:R-:W-:Y:S01]  /*4c30*/  FFMA.FTZ R66, R31, UR33, -R49 ;  /* 0x000000211f427c23 */ /* 0x000fe20008010831 */
[----:B------:R-:W-:Y:S01]  /*4c40*/  FADD.FTZ R5, R68, R5 ;  /* 0x0000000544057221 */ /* 0x000fe20000010000 */
[--C-:B------:R-:W-:Y:S01]  /*4c50*/  FFMA.FTZ R55, R55, UR33, -R49.reuse ;  /* 0x0000002137377c23 */ /* 0x100fe20008010831 */
[----:B------:R-:W-:Y:S01]  /*4c60*/  FFMA.FTZ R49, R56, UR33, -R49 ;  /* 0x0000002138317c23 */ /* 0x000fe20008010831 */
[----:B------:R-:W0:Y:S01]  /*4c70*/  MUFU.EX2 R9, R9 ;  /* 0x0000000900097308 */ /* 0x000e220000000800 */
[----:B--2---:R-:W-:Y:S01]  /*4c80*/  FADD.FTZ R11, R86, R7 ;  /* 0x00000007560b7221 */ /* 0x004fe20000010000 */
[----:B------:R-:W-:Y:S01]  /*4c90*/  FADD.FTZ R10, R0, R5 ;  /* 0x00000005000a7221 */ /* 0x000fe20000010000 */
[----:B------:R-:W-:-:S02]  /*4ca0*/  F2FP.BF16.F32.PACK_AB R5, R84, R81 ;  /* 0x000000515405723e */ /* 0x000fc400000010ff */
[----:B------:R-:W-:Y:S01]  /*4cb0*/  F2FP.BF16.F32.PACK_AB R7, R86, R83 ;  /* 0x000000535607723e */ /* 0x000fe200000010ff */
[----:B------:R-:W-:Y:S01]  /*4cc0*/  FADD.FTZ R10, R67, R10 ;  /* 0x0000000a430a7221 */ /* 0x000fe20000010000 */
[----:B------:R-:W-:Y:S01]  /*4cd0*/  F2FP.BF16.F32.PACK_AB R14, R75, R58 ;  /* 0x0000003a4b0e723e */ /* 0x000fe200000010ff */
[----:B------:R-:W2:Y:S01]  /*4ce0*/  MUFU.EX2 R53, R53 ;  /* 0x0000003500357308 */ /* 0x000ea20000000800 */
[----:B-1----:R-:W-:Y:S01]  /*4cf0*/  FADD.FTZ R8, R2, R11 ;  /* 0x0000000b02087221 */ /* 0x002fe20000010000 */
[----:B------:R-:W-:Y:S01]  /*4d00*/  FADD.FTZ R13, R69, R10 ;  /* 0x0000000a450d7221 */ /* 0x000fe20000010000 */
[----:B------:R1:W-:Y:S03]  /*4d10*/  STSM.16.M88.4 [R17+0x21800], R4 ;  /* 0x0218000411007844 */ /* 0x0003e60000000200 */
[----:B------:R-:W-:Y:S02]  /*4d20*/  FADD.FTZ R10, R70, R13 ;  /* 0x0000000d460a7221 */ /* 0x000fe40000010000 */
[----:B------:R-:W3:Y:S01]  /*4d30*/  MUFU.EX2 R54, R54 ;  /* 0x0000003600367308 */ /* 0x000ee20000000800 */
[----:B0-----:R-:W-:Y:S01]  /*4d40*/  FADD.FTZ R8, R9, R8 ;  /* 0x0000000809087221 */ /* 0x001fe20000010000 */
        /* <DEDUP_REMOVED lines=12> */
[----:B------:R-:W-:-:S03]  /*4e10*/  F2FP.BF16.F32.PACK_AB R10, R70, R69 ;  /* 0x00000045460a723e */ /* 0x000fc600000010ff */
[----:B------:R-:W-:Y:S02]  /*4e20*/  FADD.FTZ R12, R60, R13 ;  /* 0x0000000d3c0c7221 */ /* 0x000fe40000010000 */
[----:B------:R-:W2:Y:S01]  /*4e30*/  MUFU.EX2 R77, R77 ;  /* 0x0000004d004d7308 */ /* 0x000ea20000000800 */
[----:B0-----:R-:W-:Y:S01]  /*4e40*/  FADD.FTZ R11, R73, R8 ;  /* 0x00000008490b7221 */ /* 0x001fe20000010000 */
[----:B------:R-:W-:Y:S01]  /*4e50*/  FADD.FTZ R13, R61, R12 ;  /* 0x0000000c3d0d7221 */ /* 0x000fe20000010000 */
[----:B------:R-:W-:-:S03]  /*4e60*/  F2FP.BF16.F32.PACK_AB R12, R72, R71 ;  /* 0x00000047480c723e */ /* 0x000fc600000010ff */
[----:B------:R-:W-:Y:S02]  /*4e70*/  FADD.FTZ R28, R34, R13 ;  /* 0x0000000d221c7221 */ /* 0x000fe40000010000 */
[----:B------:R-:W0:Y:S01]  /*4e80*/  MUFU.EX2 R80, R80 ;  /* 0x0000005000507308 */ /* 0x000e220000000800 */
[C---:B-1----:R-:W-:Y:S01]  /*4e90*/  FADD.FTZ R8, R74.reuse, R11 ;  /* 0x0000000b4a087221 */ /* 0x042fe20000010000 */
        /* <DEDUP_REMOVED lines=10> */
[C---:B0-----:R-:W-:Y:S01]  /*4f40*/  FADD.FTZ R11, R80.reuse, R11 ;  /* 0x0000000b500b7221 */ /* 0x041fe20000010000 */
[----:B------:R-:W-:Y:S01]  /*4f50*/  F2FP.BF16.F32.PACK_AB R15, R80, R77 ;  /* 0x0000004d500f723e */ /* 0x000fe200000010ff */
[----:B------:R-:W-:-:S04]  /*4f60*/  FADD.FTZ R7, R39, R2 ;  /* 0x0000000227077221 */ /* 0x000fc80000010000 */
[----:B------:R-:W-:Y:S01]  /*4f70*/  FADD.FTZ R2, R50, R7 ;  /* 0x0000000732027221 */ /* 0x000fe20000010000 */
[----:B------:R-:W0:Y:S01]  /*4f80*/  MUFU.EX2 R25, R25 ;  /* 0x0000001900197308 */ /* 0x000e220000000800 */
[----:B-1----:R-:W-:Y:S01]  /*4f90*/  FADD.FTZ R0, R20, R11 ;  /* 0x0000000b14007221 */ /* 0x002fe20000010000 */
[----:B------:R-:W-:Y:S01]  /*4fa0*/  F2FP.BF16.F32.PACK_AB R11, R54, R53 ;  /* 0x00000035360b723e */ /* 0x000fe200000010ff */
[----:B------:R-:W-:-:S04]  /*4fb0*/  FADD.FTZ R7, R51, R2 ;  /* 0x0000000233077221 */ /* 0x000fc80000010000 */
[----:B------:R1:W-:Y:S01]  /*4fc0*/  STSM.16.M88.4 [R22], R8 ;  /* 0x0000000816007844 */ /* 0x0003e20000000200 */
[----:B------:R-:W3:Y:S01]  /*4fd0*/  MUFU.EX2 R78, R78 ;  /* 0x0000004e004e7308 */ /* 0x000ee20000000800 */
[----:B--2---:R-:W-:Y:S01]  /*4fe0*/  FADD.FTZ R0, R21, R0 ;  /* 0x0000000015007221 */ /* 0x004fe20000010000 */
[----:B------:R-:W-:Y:S01]  /*4ff0*/  FADD.FTZ R2, R76, R7 ;  /* 0x000000074c027221 */ /* 0x000fe20000010000 */
[----:B------:R2:W-:Y:S05]  /*5000*/  STSM.16.M88.4 [R19], R12 ;  /* 0x0000000c13007844 */ /* 0x0005ea0000000200 */
[----:B------:R-:W4:Y:S01]  /*5010*/  MUFU.EX2 R27, R27 ;  /* 0x0000001b001b7308 */ /* 0x000f220000000800 */
[----:B0-----:R-:W-:Y:S01]  /*5020*/  FADD.FTZ R5, R25, R0 ;  /* 0x0000000019057221 */ /* 0x001fe20000010000 */
[----:B-1----:R-:W-:-:S06]  /*5030*/  F2FP.BF16.F32.PACK_AB R8, R50, R39 ;  /* 0x000000273208723e */ /* 0x002fcc00000010ff */
[----:B------:R-:W0:Y:S01]  /*5040*/  MUFU.EX2 R26, R26 ;  /* 0x0000001a001a7308 */ /* 0x000e220000000800 */
[C---:B---3--:R-:W-:Y:S01]  /*5050*/  FADD.FTZ R0, R78.reuse, R5 ;  /* 0x000000054e007221 */ /* 0x048fe20000010000 */
[----:B------:R-:W-:Y:S02]  /*5060*/  F2FP.BF16.F32.PACK_AB R7, R78, R25 ;  /* 0x000000194e07723e */ /* 0x000fe400000010ff */
[----:B------:R-:W-:-:S04]  /*5070*/  F2FP.BF16.F32.PACK_AB R10, R76, R51 ;  /* 0x000000334c0a723e */ /* 0x000fc800000010ff */
[----:B------:R-:W1:Y:S01]  /*5080*/  MUFU.EX2 R79, R79 ;  /* 0x0000004f004f7308 */ /* 0x000e620000000800 */
[----:B----4-:R-:W-:-:S07]  /*5090*/  FADD.FTZ R5, R27, R0 ;  /* 0x000000001b057221 */ /* 0x010fce0000010000 */
[----:B------:R-:W3:Y:S01]  /*50a0*/  MUFU.EX2 R82, R82 ;  /* 0x0000005200527308 */ /* 0x000ee20000000800 */
[C---:B0-----:R-:W-:Y:S01]  /*50b0*/  FADD.FTZ R0, R26.reuse, R5 ;  /* 0x000000051a007221 */ /* 0x041fe20000010000 */
[----:B------:R-:W-:-:S06]  /*50c0*/  F2FP.BF16.F32.PACK_AB R29, R26, R27 ;  /* 0x0000001b1a1d723e */ /* 0x000fcc00000010ff */
[----:B------:R0:W4:Y:S01]  /*50d0*/  MUFU.EX2 R65, R30 ;  /* 0x0000001e00417308 */ /* 0x0001220000000800 */
[----:B-1----:R-:W-:-:S07]  /*50e0*/  FADD.FTZ R5, R79, R0 ;  /* 0x000000004f057221 */ /* 0x002fce0000010000 */
[----:B------:R-:W1:Y:S01]  /*50f0*/  MUFU.EX2 R66, R66 ;  /* 0x0000004200427308 */ /* 0x000e620000000800 */
[----:B---3--:R-:W-:Y:S01]  /*5100*/  FADD.FTZ R0, R82, R5 ;  /* 0x0000000552007221 */ /* 0x008fe20000010000 */
[----:B0-----:R-:W-:Y:S02]  /*5110*/  F2FP.BF16.F32.PACK_AB R30, R38, R37 ;  /* 0x00000025261e723e */ /* 0x001fe400000010ff */
[----:B------:R-:W-:-:S04]  /*5120*/  F2FP.BF16.F32.PACK_AB R31, R82, R79 ;  /* 0x0000004f521f723e */ /* 0x000fc800000010ff */
[----:B------:R-:W0:Y:S01]  /*5130*/  MUFU.EX2 R33, R33 ;  /* 0x0000002100217308 */ /* 0x000e220000000800 */
[----:B----4-:R-:W-:-:S07]  /*5140*/  FADD.FTZ R5, R65, R0 ;  /* 0x0000000041057221 */ /* 0x010fce0000010000 */
[----:B------:R-:W2:Y:S01]  /*5150*/  MUFU.EX2 R45, R45 ;  /* 0x0000002d002d7308 */ /* 0x000ea20000000800 */
[C---:B-1----:R-:W-:Y:S01]  /*5160*/  FADD.FTZ R0, R66.reuse, R5 ;  /* 0x0000000542007221 */ /* 0x042fe20000010000 */
[----:B------:R-:W-:Y:S02]  /*5170*/  F2FP.BF16.F32.PACK_AB R5, R21, R20 ;  /* 0x000000141505723e */ /* 0x000fe400000010ff */
[----:B------:R-:W-:-:S03]  /*5180*/  F2FP.BF16.F32.PACK_AB R9, R66, R65 ;  /* 0x000000414209723e */ /* 0x000fc600000010ff */
[----:B------:R1:W-:Y:S01]  /*5190*/  STSM.16.M88.4 [R18], R4 ;  /* 0x0000000412007844 */ /* 0x0003e20000000200 */
[----:B------:R-:W3:Y:S01]  /*51a0*/  MUFU.EX2 R32, R32 ;  /* 0x0000002000207308 */ /* 0x000ee20000000800 */
[----:B0-----:R-:W-:Y:S02]  /*51b0*/  FADD.FTZ R11, R33, R0 ;  /* 0x00000000210b7221 */ /* 0x001fe40000010000 */
[----:B------:R-:W-:Y:S05]  /*51c0*/  STSM.16.M88.4 [R17+0x27800], R28 ;  /* 0x0278001c11007844 */ /* 0x000fea0000000200 */
[----:B------:R-:W0:Y:S01]  /*51d0*/  MUFU.EX2 R46, R46 ;  /* 0x0000002e002e7308 */ /* 0x000e220000000800 */
[----:B--2---:R-:W-:-:S07]  /*51e0*/  FADD.FTZ R13, R45, R2 ;  /* 0x000000022d0d7221 */ /* 0x004fce0000010000 */
[----:B------:R-:W2:Y:S01]  /*51f0*/  MUFU.EX2 R41, R41 ;  /* 0x0000002900297308 */ /* 0x000ea20000000800 */
[C---:B---3--:R-:W-:Y:S01]  /*5200*/  FADD.FTZ R12, R32.reuse, R11 ;  /* 0x0000000b200c7221 */ /* 0x048fe20000010000 */
[----:B------:R-:W-:-:S05]  /*5210*/  F2FP.BF16.F32.PACK_AB R11, R32, R33 ;  /* 0x00000021200b723e */ /* 0x000fca00000010ff */
[----:B------:R-:W-:Y:S01]  /*5220*/  STSM.16.M88.4 [R136], R8 ;  /* 0x0000000888007844 */ /* 0x000fe20000000200 */
[----:B------:R-:W3:Y:S01]  /*5230*/  MUFU.EX2 R47, R47 ;  /* 0x0000002f002f7308 */ /* 0x000ee20000000800 */
[----:B0-----:R-:W-:-:S07]  /*5240*/  FADD.FTZ R2, R46, R13 ;  /* 0x0000000d2e027221 */ /* 0x001fce0000010000 */
[----:B------:R-:W0:Y:S01]  /*5250*/  MUFU.EX2 R40, R40 ;  /* 0x0000002800287308 */ /* 0x000e220000000800 */
[----:B--2---:R-:W-:Y:S01]  /*5260*/  FADD.FTZ R15, R41, R12 ;  /* 0x0000000c290f7221 */ /* 0x004fe20000010000 */
[----:B------:R-:W-:-:S06]  /*5270*/  F2FP.BF16.F32.PACK_AB R12, R46, R45 ;  /* 0x0000002d2e0c723e */ /* 0x000fcc00000010ff */
[----:B------:R-:W2:Y:S01]  /*5280*/  MUFU.EX2 R48, R48 ;  /* 0x0000003000307308 */ /* 0x000ea20000000800 */
[----:B---3--:R-:W-:-:S07]  /*5290*/  FADD.FTZ R13, R47, R2 ;  /* 0x000000022f0d7221 */ /* 0x008fce0000010000 */
[----:B------:R-:W3:Y:S01]  /*52a0*/  MUFU.EX2 R62, R62 ;  /* 0x0000003e003e7308 */ /* 0x000ee20000000800 */
[----:B0-----:R-:W-:-:S07]  /*52b0*/  FADD.FTZ R15, R40, R15 ;  /* 0x0000000f280f7221 */ /* 0x001fce0000010000 */
[----:B------:R-:W0:Y:S01]  /*52c0*/  MUFU.EX2 R63, R63 ;  /* 0x0000003f003f7308 */ /* 0x000e220000000800 */
[C---:B--2---:R-:W-:Y:S01]  /*52d0*/  FADD.FTZ R21, R48.reuse, R13 ;  /* 0x0000000d30157221 */ /* 0x044fe20000010000 */
[----:B------:R-:W-:Y:S02]  /*52e0*/  F2FP.BF16.F32.PACK_AB R14, R48, R47 ;  /* 0x0000002f300e723e */ /* 0x000fe400000010ff */
[----:B------:R-:W-:-:S04]  /*52f0*/  F2FP.BF16.F32.PACK_AB R13, R40, R41 ;  /* 0x00000029280d723e */ /* 0x000fc800000010ff */
[----:B------:R-:W-:Y:S01]  /*5300*/  MUFU.EX2 R44, R44 ;  /* 0x0000002c002c7308 */ /* 0x000fe20000000800 */
[----:B---3--:R-:W-:-:S07]  /*5310*/  FADD.FTZ R2, R62, R15 ;  /* 0x0000000f3e027221 */ /* 0x008fce0000010000 */
[----:B------:R-:W1:Y:S01]  /*5320*/  MUFU.EX2 R43, R43 ;  /* 0x0000002b002b7308 */ /* 0x000e620000000800 */
[C---:B0-----:R-:W-:Y:S01]  /*5330*/  F2FP.BF16.F32.PACK_AB R15, R63.reuse, R62 ;  /* 0x0000003e3f0f723e */ /* 0x041fe200000010ff */
[----:B------:R-:W-:-:S04]  /*5340*/  FADD.FTZ R2, R63, R2 ;  /* 0x000000023f027221 */ /* 0x000fc80000010000 */
[----:B------:R-:W-:Y:S02]  /*5350*/  STSM.16.M88.4 [R19+0x6000], R12 ;  /* 0x0060000c13007844 */ /* 0x000fe40000000200 */
[----:B------:R-:W-:Y:S08]  /*5360*/  MUFU.EX2 R42, R42 ;  /* 0x0000002a002a7308 */ /* 0x000ff00000000800 */
[----:B------:R-:W0:Y:S01]  /*5370*/  MUFU.EX2 R3, R3 ;  /* 0x0000000300037308 */ /* 0x000e220000000800 */
[----:B-1----:R-:W-:Y:S01]  /*5380*/  F2FP.BF16.F32.PACK_AB R4, R43, R44 ;  /* 0x0000002c2b04723e */ /* 0x002fe200000010ff */
        /* <DEDUP_REMOVED lines=32> */
.L_x_11078:
[----:B------:R-:W-:Y:S02]  /*5590*/  ULDC UR18, c[0x0][0x9e4] ;  /* 0x0002790000127ab9 */ /* 0x000fe40000000800 */
[----:B------:R-:W-:-:S11]  /*55a0*/  UISETP.NE.AND UP0, UPT, UR18, 0x1, UPT ;  /* 0x000000011200788c */ /* 0x000fd6000bf05270 */
[----:B------:R-:W-:Y:S02]  /*55b0*/  @UP0 ULDC.64 UR6, c[0x0][0x9e8] ;  /* 0x00027a0000060ab9 */ /* 0x000fe40000000a00 */
[----:B------:R-:W-:-:S04]  /*55c0*/  UIMAD.WIDE.U32 UR10, UR15, UR6, URZ ;  /* 0x000000060f0a72a5 */ /* 0x000fc8000f8e003f */
[----:B------:R-:W-:-:S12]  /*55d0*/  @UP0 USHF.R.U32.HI UR15, URZ, UR7, UR11 ;  /* 0x000000073f0f0299 */ /* 0x000fd8000801160b */
.L_x_11079:
[----:B------:R-:W-:-:S04]  /*55e0*/  UIMAD UR15, UR15, UR18, UR18 ;  /* 0x000000120f0f72a4 */ /* 0x000fc8000f8e0212 */
[----:B------:R-:W-:-:S04]  /*55f0*/  UISETP.LT.AND UP0, UPT, UR14, UR15, UPT ;  /* 0x0000000f0e00728c */ /* 0x000fc8000bf01270 */
[----:B------:R-:W-:-:S12]  /*5600*/  USEL UR14, UR14, UR15, UP0 ;  /* 0x0000000f0e0e7287 */ /* 0x000fd80008000000 */
.L_x_11077:
        /* <DEDUP_REMOVED lines=42> */
.L_x_11099:
[----:B------:R-:W-:Y:S01]  /*58b0*/  ISETP.NE.AND P2, PT, RZ, UR45, PT ;  /* 0x0000002dff007c0c */ /* 0x000fe2000bf45270 */
[----:B------:R-:W-:-:S04]  /*58c0*/  UISETP.NE.AND UP0, UPT, UR59, 0x1, UPT ;  /* 0x000000013b00788c */ /* 0x000fc8000bf05270 */
[----:B------:R-:W-:-:S04]  /*58d0*/  USEL UR48, URZ, 0x1, UP0 ;  /* 0x000000013f307887 */ /* 0x000fc80008000000 */
[----:B------:R-:W-:-:S04]  /*58e0*/  ULOP3.LUT UR48, UR28, UR48, URZ, 0x3c, !UPT ;  /* 0x000000301c307292 */ /* 0x000fc8000f8e3c3f */
[----:B------:R-:W-:Y:S08]  /*58f0*/  @P2 BRA `(.L_x_11081) ;  /* 0x0000000000382947 */ /* 0x000ff00003800000 */
[----:B------:R-:W-:Y:S05]  /*5900*/  @!P0 BRA `(.L_x_11082) ;  /* 0x0000000000048947 */ /* 0x000fea0003800000 */
[----:B------:R-:W-:Y:S01]  /*5910*/  BPT.TRAP 0x1 ;  /* 0x000000040000795c */ /* 0x000fe20000300000 */
.L_x_11082:
        /* <DEDUP_REMOVED lines=9> */
.L_x_11083:
[----:B-1----:R-:W-:Y:S05]  /*59b0*/  @P1 BRA `(.L_x_11081) ;  /* 0x0000000000081947 */ /* 0x002fea0003800000 */
[----:B------:R-:W1:Y:S02]  /*59c0*/  SYNCS.PHASECHK.TRANS64.TRYWAIT P1, [UR6+0x2d830], R6 ;  /* 0x02d83006ff0075a7 */ /* 0x000e640008020146 */
[----:B-1----:R-:W-:Y:S05]  /*59d0*/  @!P1 BRA `(.L_x_11084) ;  /* 0x00000120000c9947 */ /* 0x002fea0003800000 */
.L_x_11081:
        /* <DEDUP_REMOVED lines=40> */
.L_x_11086:
[----:B------:R-:W-:Y:S01]  /*5c60*/  ULEA UR6, UR59, UR41, 0x3 ;  /* 0x000000293b067291 */ /* 0x000fe2000f8e183f */
[----:B------:R-:W-:-:S05]  /*5c70*/  IMAD.U32 R6, RZ, RZ, UR28 ;  /* 0x0000001cff067e24 */ /* 0x000fca000f8e00ff */
[----:B------:R-:W-:-:S04]  /*5c80*/  SHF.L.U32 R6, R6, 0x1f, RZ ;  /* 0x0000001f06067819 */ /* 0x000fc800000006ff */
[----:B------:R0:W1:Y:S01]  /*5c90*/  SYNCS.PHASECHK.TRANS64.TRYWAIT P1, [UR6+0x2d850], R6 ;  /* 0x02d85006ff0075a7 */ /* 0x0000620008020146 */
[----:B------:R-:W-:Y:S05]  /*5ca0*/  @!P0 BRA `(.L_x_11087) ;  /* 0x0000000000048947 */ /* 0x000fea0003800000 */
[----:B------:R-:W-:Y:S01]  /*5cb0*/  BPT.TRAP 0x1 ;  /* 0x000000040000795c */ /* 0x000fe20000300000 */
.L_x_11087:
[----:B-1----:R-:W-:Y:S05]  /*5cc0*/  @P1 BRA `(.L_x_11085) ;  /* 0x0000000000081947 */ /* 0x002fea0003800000 */
[----:B------:R-:W1:Y:S02]  /*5cd0*/  SYNCS.PHASECHK.TRANS64.TRYWAIT P1, [UR6+0x2d850], R6 ;  /* 0x02d85006ff0075a7 */ /* 0x000e640008020146 */
[----:B-1----:R-:W-:Y:S05]  /*5ce0*/  @!P1 BRA `(.L_x_11088) ;  /* 0x0000011c00609947 */ /* 0x002fea0003800000 */
.L_x_11085:
        /* <DEDUP_REMOVED lines=74> */
.L_x_11089:
        /* <DEDUP_REMOVED lines=21> */
[----:B------:R-:W-:-:S02]  /*62e0*/  ULEA UR6, UR47, UR41, 0x3 ;  /* 0x000000292f067291 */ /* 0x000fc4000f8e183f */
[----:B------:R-:W-:Y:S01]  /*62f0*/  FMUL.FTZ R45, R57, UR57 ;  /* 0x00000039392d7c20 */ /* 0x000fe20008410000 */
[----:B------:R-:W-:Y:S01]  /*6300*/  FMUL.FTZ R54, R64, UR57 ;  /* 0x0000003940367c20 */ /* 0x000fe20008410000 */
[----:B------:R-:W-:Y:S01]  /*6310*/  @P2 SHF.R.U32.HI R83, RZ, UR7, R52 ;  /* 0x00000007ff532c19 */ /* 0x000fe20008011634 */
[----:B------:R-:W-:Y:S01]  /*6320*/  FMUL.FTZ R57, R67, UR57 ;  /* 0x0000003943397c20 */ /* 0x000fe20008410000 */
[----:B------:R-:W-:Y:S01]  /*6330*/  FMUL.FTZ R64, R74, UR57 ;  /* 0x000000394a407c20 */ /* 0x000fe20008410000 */
[----:B------:R-:W-:Y:S01]  /*6340*/  FMUL.FTZ R67, R77, UR57 ;  /* 0x000000394d437c20 */ /* 0x000fe20008410000 */
[----:B------:R-:W-:Y:S01]  /*6350*/  FMUL.FTZ R74, R84, UR57 ;  /* 0x00000039544a7c20 */ /* 0x000fe20008410000 */
[----:B------:R-:W-:Y:S01]  /*6360*/  UIADD3 UR6, UR6, 0x2d840, URZ ;  /* 0x0002d84006067890 */ /* 0x000fe2000fffe03f */
[----:B------:R-:W1:Y:S01]  /*6370*/  SHFL.IDX PT, R84, R83, RZ, 0x1c1f ;  /* 0x001c1fff53547589 */ /* 0x000e6200000e0000 */
[----:B------:R-:W-:Y:S02]  /*6380*/  IMAD.SHL.U32 R77, R3, 0x80, RZ ;  /* 0x00000080034d7824 */ /* 0x000fe400078e00ff */
        /* <DEDUP_REMOVED lines=49> */
[----:B------:R-:W0:Y:S01]  /*66a0*/  MUFU.TANH R6, R6 ;  /* 0x0000000600067308 */ /* 0x000e220000002400 */
[----:B------:R-:W-:Y:S01]  /*66b0*/  IMAD.U32 R52, RZ, RZ, UR46 ;  /* 0x0000002eff347e24 */ /* 0x000fe2000f8e00ff */
[----:B------:R-:W-:Y:S01]  /*66c0*/  SYNCS.ARRIVE.TRANS64.RED.A1T0 RZ, [UR6], RZ ;  /* 0x000000ffffff79a7 */ /* 0x000fe20008100406 */
[----:B------:R-:W-:-:S03]  /*66d0*/  ULOP3.LUT UR6, URZ, UR35, URZ, 0x33, !UPT ;  /* 0x000000233f067292 */ /* 0x000fc6000f8e333f */
[----:B------:R-:W-:Y:S02]  /*66e0*/  IADD3 R53, -R52, UR37, R53 ;  /* 0x0000002534357c10 */ /* 0x000fe4000fffe135 */
[----:B------:R-:W2:Y:S03]  /*66f0*/  MUFU.TANH R7, R7 ;  /* 0x0000000700077308 */ /* 0x000ea60000002400 */
[C---:B------:R-:W-:Y:S02]  /*6700*/  VIADD R82, R53.reuse, UR56 ;  /* 0x0000003835527c36 */ /* 0x040fe40008000000 */
[----:B------:R-:W-:Y:S02]  /*6710*/  VIADD R81, R53, UR6 ;  /* 0x0000000635517c36 */ /* 0x000fe40008000000 */
[----:B-1----:R-:W-:Y:S01]  /*6720*/  IMAD.IADD R80, R82, 0x1, R84 ;  /* 0x0000000152507824 */ /* 0x002fe200078e0254 */
        /* <DEDUP_REMOVED lines=77> */
.L_x_11092:
[----:B------:R-:W-:-:S05]  /*6c00*/  IMAD.U32 R86, RZ, RZ, UR34 ;  /* 0x00000022ff567e24 */ /* 0x000fca000f8e00ff */
[----:B------:R-:W-:-:S13]  /*6c10*/  ISETP.NE.AND P1, PT, R86, 0x1, PT ;  /* 0x000000015600780c */ /* 0x000fda0003f25270 */
[----:B------:R-:W1:Y:S02]  /*6c20*/  @P1 LDC.64 R52, c[0x0][0x9e8] ;  /* 0x00027a00ff341b82 */ /* 0x000e640000000a00 */
[----:B-1----:R-:W-:-:S05]  /*6c30*/  @P1 IMAD.HI.U32 R52, R84, R52, RZ ;  /* 0x0000003454341227 */ /* 0x002fca00078e00ff */
[----:B------:R-:W-:-:S07]  /*6c40*/  @P1 SHF.R.U32.HI R84, RZ, R53, R52 ;  /* 0x00000035ff541219 */ /* 0x000fce0000011634 */
.L_x_11093:
[----:B------:R-:W-:Y:S05]  /*6c50*/  BSYNC B0 ;  /* 0x0000000000007941 */ /* 0x000fea0003800000 */
.L_x_11091:
[----:B------:R-:W-:-:S04]  /*6c60*/  IMAD R53, R84, R86, -R77 ;  /* 0x0000005654357224 */ /* 0x000fc800078e0a4d */
[----:B------:R-:W-:-:S05]  /*6c70*/  IMAD R53, R16, -0x2, R53 ;  /* 0xfffffffe10357824 */ /* 0x000fca00078e0235 */
[----:B------:R-:W-:Y:S02]  /*6c80*/  VIADDMNMX R80, R53, R86, R80, PT ;  /* 0x0000005635507246 */ /* 0x000fe40003800150 */
[----:B------:R-:W-:-:S07]  /*6c90*/  VIMNMX R79, R79, R53, !PT ;  /* 0x000000354f4f7248 */ /* 0x000fce0007fe0100 */
.L_x_11090:
        /* <DEDUP_REMOVED lines=116> */
.L_x_11096:
[----:B------:R-:W-:-:S05]  /*73e0*/  IMAD.U32 R80, RZ, RZ, UR34 ;  /* 0x00000022ff507e24 */ /* 0x000fca000f8e00ff */
[----:B------:R-:W-:-:S13]  /*73f0*/  ISETP.NE.AND P2, PT, R80, 0x1, PT ;  /* 0x000000015000780c */ /* 0x000fda0003f45270 */
[----:B------:R-:W0:Y:S02]  /*7400*/  @P2 LDC.64 R24, c[0x0][0x9e8] ;  /* 0x00027a00ff182b82 */ /* 0x000e240000000a00 */
[----:B0-----:R-:W-:-:S05]  /*7410*/  @P2 IMAD.HI.U32 R24, R52, R24, RZ ;  /* 0x0000001834182227 */ /* 0x001fca00078e00ff */
[----:B------:R-:W-:-:S07]  /*7420*/  @P2 SHF.R.U32.HI R52, RZ, R25, R24 ;  /* 0x00000019ff342219 */ /* 0x000fce0000011618 */
.L_x_11097:
[----:B------:R-:W-:Y:S05]  /*7430*/  BSYNC B0 ;  /* 0x0000000000007941 */ /* 0x000fea0003800000 */
.L_x_11095:
[----:B------:R-:W-:-:S04]  /*7440*/  IMAD R77, R52, R80, -R77 ;  /* 0x00000050344d7224 */ /* 0x000fc800078e0a4d */
[----:B------:R-:W-:-:S05]  /*7450*/  IMAD R77, R16, -0x2, R77 ;  /* 0xfffffffe104d7824 */ /* 0x000fca00078e024d */
[----:B------:R-:W-:Y:S02]  /*7460*/  VIADDMNMX R82, R77, R80, R82, PT ;  /* 0x000000504d527246 */ /* 0x000fe40003800152 */
[----:B------:R-:W-:-:S07]  /*7470*/  VIMNMX R81, R81, R77, !PT ;  /* 0x0000004d51517248 */ /* 0x000fce0007fe0100 */
.L_x_11094:
        /* <DEDUP_REMOVED lines=101> */
[C---:B------:R-:W-:Y:S02]  /*7ad0*/  ISETP.GT.AND P3, PT, R81.reuse, 0x61, P1 ;  /* 0x000000615100780c */ /* 0x040fe40000f64270 */
        /* <DEDUP_REMOVED lines=26> */
[----:B0-----:R-:W-:Y:S01]  /*7c80*/  FMNMX.FTZ R77, R21, R80, !PT ;  /* 0x00000050154d7209 */ /* 0x001fe20007810000 */
        /* <DEDUP_REMOVED lines=38> */
[----:B------:R-:W-:Y:S02]  /*7ef0*/  ISETP.GT.AND P2, PT, R81, 0x70, P1 ;  /* 0x000000705100780c */ /* 0x000fe40000f44270 */
[----:B------:R-:W-:Y:S02]  /*7f00*/  FMNMX.FTZ R80, R46, R77, !PT ;  /* 0x0000004d2e507209 */ /* 0x000fe40007810000 */
[----:B------:R-:W-:-:S02]  /*7f10*/  ISETP.LT.OR P4, PT, R82, 0x6a, P4 ;  /* 0x0000006a5200780c */ /* 0x000fc40002781670 */
[----:B------:R-:W-:Y:S01]  /*7f20*/  FMNMX.FTZ R77, R47, R80, !PT ;  /* 0x000000502f4d7209 */ /* 0x000fe20007810000 */
[----:B------:R-:W-:Y:S01]  /*7f30*/  MUFU.EX2 R42, R83 ;  /* 0x00000053002a7308 */ /* 0x000fe20000000800 */
[----:B------:R-:W-:Y:S02]  /*7f40*/  ISETP.GT.AND P3, PT, R81, 0x71, P1 ;  /* 0x000000715100780c */ /* 0x000fe40000f64270 */
[----:B------:R-:W-:Y:S02]  /*7f50*/  FMNMX.FTZ R80, R50, R77, !PT ;  /* 0x0000004d32507209 */ /* 0x000fe40007810000 */
[C---:B------:R-:W-:Y:S02]  /*7f60*/  ISETP.LT.OR P2, PT, R82.reuse, 0x71, P2 ;  /* 0x000000715200780c */ /* 0x040fe40001741670 */
[----:B------:R-:W-:Y:S01]  /*7f70*/  FMNMX.FTZ R77, R51, R80, !PT ;  /* 0x00000050334d7209 */ /* 0x000fe20007810000 */
[----:B------:R-:W-:Y:S01]  /*7f80*/  MUFU.EX2 R10, R10 ;  /* 0x0000000a000a7308 */ /* 0x000fe20000000800 */
[----:B------:R-:W-:-:S02]  /*7f90*/  ISETP.LT.OR P3, PT, R82, 0x72, P3 ;  /* 0x000000725200780c */ /* 0x000fc40001f61670 */
[----:B------:R-:W-:Y:S02]  /*7fa0*/  FMNMX.FTZ R80, R56, R77, !PT ;  /* 0x0000004d38507209 */ /* 0x000fe40007810000 */
[----:B------:R-:W-:Y:S02]  /*7fb0*/  FSEL R73, R73, -INF , !P3 ;  /* 0xff80000049497808 */ /* 0x000fe40005800000 */
[----:B------:R-:W-:Y:S01]  /*7fc0*/  FMNMX.FTZ R77, R57, R80, !PT ;  /* 0x00000050394d7209 */ /* 0x000fe20007810000 */
[----:B------:R-:W-:Y:S03]  /*7fd0*/  MUFU.EX2 R11, R11 ;  /* 0x0000000b000b7308 */ /* 0x000fe60000000800 */
[----:B------:R-:W-:Y:S02]  /*7fe0*/  FMNMX.FTZ R80, R60, R77, !PT ;  /* 0x0000004d3c507209 */ /* 0x000fe40007810000 */
[----:B------:R-:W-:-:S02]  /*7ff0*/  FSEL R77, R68, -INF , !P5 ;  /* 0xff800000444d7808 */ /* 0x000fc40006800000 */
[----:B------:R-:W-:Y:S01]  /*8000*/  FMNMX.FTZ R79, R61, R80, !PT ;  /* 0x000000503d4f7209 */ /* 0x000fe20007810000 */
[----:B------:R-:W-:Y:S01]  /*8010*/  MUFU.EX2 R15, R15 ;  /* 0x0000000f000f7308 */ /* 0x000fe20000000800 */
[----:B------:R-:W-:Y:S02]  /*8020*/  ISETP.GT.AND P5, PT, R81, 0x78, P1 ;  /* 0x000000785100780c */ /* 0x000fe40000fa4270 */
[----:B------:R-:W-:Y:S02]  /*8030*/  FMNMX.FTZ R68, R64, R79, !PT ;  /* 0x0000004f40447209 */ /* 0x000fe40007810000 */
[----:B------:R-:W-:Y:S02]  /*8040*/  FSEL R79, R69, -INF , !P4 ;  /* 0xff800000454f7808 */ /* 0x000fe40006000000 */
[----:B------:R-:W-:Y:S01]  /*8050*/  FMNMX.FTZ R68, R65, R68, !PT ;  /* 0x0000004441447209 */ /* 0x000fe20007810000 */
[----:B------:R-:W-:Y:S01]  /*8060*/  MUFU.EX2 R25, R25 ;  /* 0x0000001900197308 */ /* 0x000fe20000000800 */
[----:B------:R-:W-:-:S02]  /*8070*/  FSEL R80, R72, -INF , !P2 ;  /* 0xff80000048507808 */ /* 0x000fc40005000000 */
[----:B------:R-:W-:Y:S02]  /*8080*/  FMNMX.FTZ R68, R77, R68, !PT ;  /* 0x000000444d447209 */ /* 0x000fe40007810000 */
[----:B------:R-:W-:Y:S02]  /*8090*/  ISETP.GT.AND P1, PT, R81, 0x79, P1 ;  /* 0x000000795100780c */ /* 0x000fe40000f24270 */
[----:B------:R-:W-:Y:S01]  /*80a0*/  FMNMX.FTZ R69, R79, R68, !PT ;  /* 0x000000444f457209 */ /* 0x000fe20007810000 */
[----:B------:R-:W-:Y:S01]  /*80b0*/  MUFU.EX2 R28, R28 ;  /* 0x0000001c001c7308 */ /* 0x000fe20000000800 */
[----:B------:R-:W-:Y:S02]  /*80c0*/  ISETP.LT.OR P5, PT, R82, 0x79, P5 ;  /* 0x000000795200780c */ /* 0x000fe40002fa1670 */
[----:B------:R-:W-:Y:S02]  /*80d0*/  FMNMX.FTZ R68, R80, R69, !PT ;  /* 0x0000004550447209 */ /* 0x000fe40007810000 */
[----:B------:R-:W-:-:S02]  /*80e0*/  ISETP.LT.OR P1, PT, R82, 0x7a, P1 ;  /* 0x0000007a5200780c */ /* 0x000fc40000f21670 */
[----:B------:R-:W-:Y:S01]  /*80f0*/  FSEL R76, R76, -INF , !P5 ;  /* 0xff8000004c4c7808 */ /* 0x000fe20006800000 */
[----:B------:R-:W-:Y:S01]  /*8100*/  MUFU.EX2 R29, R29 ;  /* 0x0000001d001d7308 */ /* 0x000fe20000000800 */
[----:B------:R-:W-:Y:S02]  /*8110*/  FMNMX.FTZ R69, R73, R68, !PT ;  /* 0x0000004449457209 */ /* 0x000fe40007810000 */
[----:B------:R-:W-:Y:S02]  /*8120*/  FSEL R78, R78, -INF , !P1 ;  /* 0xff8000004e4e7808 */ /* 0x000fe40004800000 */
[----:B------:R-:W-:-:S03]  /*8130*/  FMNMX.FTZ R69, R76, R69, !PT ;  /* 0x000000454c457209 */ /* 0x000fc60007810000 */
[----:B------:R-:W-:Y:S01]  /*8140*/  MUFU.EX2 R32, R32 ;  /* 0x0000002000207308 */ /* 0x000fe20000000800 */
[----:B------:R-:W-:-:S05]  /*8150*/  FMNMX.FTZ R69, R78, R69, !PT ;  /* 0x000000454e457209 */ /* 0x000fca0007810000 */
[----:B------:R-:W0:Y:S02]  /*8160*/  SHFL.BFLY PT, R68, R69, 0x2, 0x1f ;  /* 0x0c401f0045447f89 */ /* 0x000e2400000e0000 */
[----:B------:R-:W-:Y:S08]  /*8170*/  MUFU.EX2 R33, R33 ;  /* 0x0000002100217308 */ /* 0x000ff00000000800 */
[----:B------:R-:W-:Y:S08]  /*8180*/  MUFU.EX2 R36, R36 ;  /* 0x0000002400247308 */ /* 0x000ff00000000800 */
[----:B------:R-:W-:Y:S01]  /*8190*/  MUFU.EX2 R37, R37 ;  /* 0x0000002500257308 */ /* 0x000fe20000000800 */
[----:B0-----:R-:W-:Y:S01]  /*81a0*/  FMNMX.FTZ R72, R69, R68, !PT ;  /* 0x0000004445487209 */ /* 0x001fe20007810000 */
[--C-:B------:R-:W-:Y:S01]  /*81b0*/  FFMA.FTZ R68, R70, UR33, -R52.reuse ;  /* 0x0000002146447c23 */ /* 0x100fe20008010834 */
[--C-:B------:R-:W-:Y:S01]  /*81c0*/  FFMA.FTZ R69, R71, UR33, -R52.reuse ;  /* 0x0000002147457c23 */ /* 0x100fe20008010834 */
[--C-:B------:R-:W-:Y:S01]  /*81d0*/  FFMA.FTZ R70, R74, UR33, -R52.reuse ;  /* 0x000000214a467c23 */ /* 0x100fe20008010834 */
[----:B------:R-:W-:Y:S01]  /*81e0*/  FSEL R71, R24, RZ, P6 ;  /* 0x000000ff18477208 */ /* 0x000fe20003000000 */
[----:B------:R-:W0:Y:S01]  /*81f0*/  SHFL.BFLY PT, R81, R72, 0x1, 0x1f ;  /* 0x0c201f0048517f89 */ /* 0x000e2200000e0000 */
[----:B------:R-:W-:Y:S01]  /*8200*/  FFMA.FTZ R74, R75, UR33, -R52 ;  /* 0x000000214b4a7c23 */ /* 0x000fe20008010834 */
[----:B------:R-:W-:Y:S02]  /*8210*/  MUFU.EX2 R40, R40 ;  /* 0x0000002800287308 */ /* 0x000fe40000000800 */
[----:B------:R-:W-:-:S04]  /*8220*/  FADD.FTZ R71, -R71, R4 ;  /* 0x0000000447477221 */ /* 0x000fc80000010100 */
[----:B------:R-:W-:Y:S02]  /*8230*/  FMUL.FTZ R71, R71, UR33 ;  /* 0x0000002147477c20 */ /* 0x000fe40008410000 */
[----:B------:R-:W-:Y:S08]  /*8240*/  MUFU.EX2 R41, R41 ;  /* 0x0000002900297308 */ /* 0x000ff00000000800 */
[----:B------:R-:W1:Y:S01]  /*8250*/  MUFU.EX2 R71, R71 ;  /* 0x0000004700477308 */ /* 0x000e620000000800 */
[----:B0-----:R-:W-:-:S07]  /*8260*/  FMNMX.FTZ R52, R72, R81, !PT ;  /* 0x0000005148347209 */ /* 0x001fce0007810000 */
[----:B------:R-:W-:Y:S01]  /*8270*/  MUFU.EX2 R72, R74 ;  /* 0x0000004a00487308 */ /* 0x000fe20000000800 */
[C---:B------:R-:W-:Y:S01]  /*8280*/  FSETP.NEU.FTZ.AND P1, PT, R52.reuse, -INF , PT ;  /* 0xff8000003400780b */ /* 0x040fe20003f3d000 */
[----:B------:R-:W-:-:S05]  /*8290*/  FMUL.FTZ R4, R52, UR33 ;  /* 0x0000002134047c20 */ /* 0x000fca0008410000 */
[----:B------:R-:W-:Y:S01]  /*82a0*/  FSEL R4, R4, RZ, P1 ;  /* 0x000000ff04047208 */ /* 0x000fe20000800000 */
[----:B-1----:R-:W-:Y:S01]  /*82b0*/  FFMA.FTZ R2, R71, R2, R6 ;  /* 0x0000000247027223 */ /* 0x002fe20000010006 */
[----:B------:R-:W-:Y:S03]  /*82c0*/  MUFU.EX2 R44, R44 ;  /* 0x0000002c002c7308 */ /* 0x000fe60000000800 */
        /* <DEDUP_REMOVED lines=8> */
[----:B------:R-:W-:Y:S01]  /*8350*/  FFMA.FTZ R26, R35, UR33, -R4 ;  /* 0x00000021231a7c23 */ /* 0x000fe20008010804 */
[----:B------:R-:W-:Y:S01]  /*8360*/  FADD.FTZ R35, R7, R2 ;  /* 0x0000000207237221 */ /* 0x000fe20000010000 */
[--C-:B------:R-:W-:Y:S01]  /*8370*/  FFMA.FTZ R81, R27, UR33, -R4.reuse ;  /* 0x000000211b517c23 */ /* 0x100fe20008010804 */
[--C-:B------:R-:W-:Y:S01]  /*8380*/  FFMA.FTZ R14, R30, UR33, -R4.reuse ;  /* 0x000000211e0e7c23 */ /* 0x100fe20008010804 */
[--C-:B------:R-:W-:Y:S01]  /*8390*/  FFMA.FTZ R27, R31, UR33, -R4.reuse ;  /* 0x000000211f1b7c23 */ /* 0x100fe20008010804 */
[----:B------:R-:W-:Y:S01]  /*83a0*/  MUFU.EX2 R75, R75 ;  /* 0x0000004b004b7308 */ /* 0x000fe20000000800 */
[----:B0-----:R-:W-:Y:S01]  /*83b0*/  FSEL R12, R52, RZ, P1 ;  /* 0x000000ff340c7208 */ /* 0x001fe20000800000 */
[--C-:B------:R-:W-:Y:S01]  /*83c0*/  FFMA.FTZ R31, R34, UR33, -R4.reuse ;  /* 0x00000021221f7c23 */ /* 0x100fe20008010804 */
[--C-:B------:R-:W-:Y:S01]  /*83d0*/  FFMA.FTZ R87, R43, UR33, -R4.reuse ;  /* 0x000000212b577c23 */ /* 0x100fe20008010804 */
        /* <DEDUP_REMOVED lines=15> */
[----:B------:R-:W-:-:S05]  /*84d0*/  FFMA.FTZ R64, R73, UR33, -R4 ;  /* 0x0000002149407c23 */ /* 0x000fca0008010804 */
[----:B------:R-:W1:Y:S08]  /*84e0*/  MUFU.EX2 R83, R83 ;  /* 0x0000005300537308 */ /* 0x000e700000000800 */
[----:B------:R-:W2:Y:S01]  /*84f0*/  MUFU.EX2 R9, R9 ;  /* 0x0000000900097308 */ /* 0x000ea20000000800 */
[----:B0-----:R-:W-:Y:S01]  /*8500*/  FFMA.FTZ R5, R12, R0, R75 ;  /* 0x000000000c057223 */ /* 0x001fe2000001004b */
[----:B------:R-:W-:Y:S01]  /*8510*/  FADD.FTZ R0, R10, R35 ;  /* 0x000000230a007221 */ /* 0x000fe20000010000 */
[----:B------:R-:W-:-:S02]  /*8520*/  FFMA.FTZ R35, R56, UR33, -R4 ;  /* 0x0000002138237c23 */ /* 0x000fc40008010804 */
[----:B------:R-:W-:-:S03]  /*8530*/  FADD.FTZ R5, R84, R5 ;  /* 0x0000000554057221 */ /* 0x000fc60000010000 */
[----:B------:R-:W0:Y:S01]  /*8540*/  MUFU.EX2 R82, R82 ;  /* 0x0000005200527308 */ /* 0x000e220000000800 */
[----:B------:R-:W-:Y:S01]  /*8550*/  FADD.FTZ R2, R74, R5 ;  /* 0x000000054a027221 */ /* 0x000fe20000010000 */
[----:B------:R-:W-:-:S03]  /*8560*/  FADD.FTZ R5, R11, R0 ;  /* 0x000000000b057221 */ /* 0x000fc60000010000 */
[----:B-1----:R-:W-:Y:S01]  /*8570*/  FADD.FTZ R2, R83, R2 ;  /* 0x0000000253027221 */ /* 0x002fe20000010000 */
        /* <DEDUP_REMOVED lines=8> */
[----:B-1----:R-:W-:Y:S01]  /*8600*/  FADD.FTZ R0, R20, R5 ;  /* 0x0000000514007221 */ /* 0x002fe20000010000 */
[----:B------:R-:W-:Y:S01]  /*8610*/  FADD.FTZ R5, R42, R43 ;  /* 0x0000002b2a057221 */ /* 0x000fe20000010000 */
[--C-:B------:R-:W-:Y:S01]  /*8620*/  FFMA.FTZ R43, R60, UR33, -R4.reuse ;  /* 0x000000213c2b7c23 */ /* 0x100fe20008010804 */
[----:B------:R-:W-:-:S04]  /*8630*/  FFMA.FTZ R60, R79, UR33, -R4 ;  /* 0x000000214f3c7c23 */ /* 0x000fc80008010804 */
        /* <DEDUP_REMOVED lines=11> */
[----:B--2---:R-:W-:Y:S01]  /*86f0*/  FADD.FTZ R5, R31, R2 ;  /* 0x000000021f057221 */ /* 0x004fe20000010000 */
[----:B------:R-:W-:Y:S01]  /*8700*/  FADD.FTZ R2, R36, R51 ;  /* 0x0000003324027221 */ /* 0x000fe20000010000 */
[----:B------:R-:W-:-:S05]  /*8710*/  FFMA.FTZ R51, R77, UR33, -R4 ;  /* 0x000000214d337c23 */ /* 0x000fca0008010804 */
        /* <DEDUP_REMOVED lines=72> */
[----:B--2---:R-:W-:-:S04]  /*8ba0*/  FADD.FTZ R77, R70, R77 ;  /* 0x0000004d464d7221 */ /* 0x004fc80000010000 */
[----:B------:R-:W-:Y:S01]  /*8bb0*/  FADD.FTZ R2, R72, R77 ;  /* 0x0000004d48027221 */ /* 0x000fe20000010000 */
[----:B0-----:R-:W-:-:S04]  /*8bc0*/  FADD.FTZ R0, R65, R0 ;  /* 0x0000000041007221 */ /* 0x001fc80000010000 */
[----:B-1----:R-:W-:Y:S01]  /*8bd0*/  FADD.FTZ R0, R73, R0 ;  /* 0x0000000049007221 */ /* 0x002fe20000010000 */
[----:B------:R-:W-:Y:S06]  /*8be0*/  @!P0 BRA `(.L_x_11098) ;  /* 0x0000000000048947 */ /* 0x000fec0003800000 */
[----:B------:R-:W-:Y:S01]  /*8bf0*/  BPT.TRAP 0x1 ;  /* 0x000000040000795c */ /* 0x000fe20000300000 */
.L_x_11098:
        /* <DEDUP_REMOVED lines=24> */
[----:B------:R-:W-:Y:S01]  /*8d80*/  STSM.16.M88.4 [R22], R8 ;  /* 0x0000000816007844 */ /* 0x000fe20000000200 */
[----:B------:R-:W-:Y:S01]  /*8d90*/  F2FP.BF16.F32.PACK_AB R36, R37, R36 ;  /* 0x000000242524723e */ /* 0x000fe200000010ff */
[----:B------:R-:W-:Y:S01]  /*8da0*/  FMUL.FTZ R97, R97, R71 ;  /* 0x0000004761617220 */ /* 0x000fe20000410000 */
[----:B------:R-:W-:Y:S01]  /*8db0*/  F2FP.BF16.F32.PACK_AB R44, R45, R44 ;  /* 0x0000002c2d2c723e */ /* 0x000fe200000010ff */
[----:B------:R-:W-:Y:S01]  /*8dc0*/  STSM.16.M88.4 [R19], R28 ;  /* 0x0000001c13007844 */ /* 0x000fe20000000200 */
        /* <DEDUP_REMOVED lines=21> */
[-C--:B------:R-:W-:Y:S01]  /*8f20*/  FMUL.FTZ R116, R116, R71.reuse ;  /* 0x0000004774747220 */ /* 0x080fe20000410000 */
        /* <DEDUP_REMOVED lines=53> */
[----:B-1----:R-:W-:Y:S01]  /*9280*/  NOP ;  /* 0x0000000000007918 */ /* 0x002fe20000000000 */
[----:B------:R-:W-:Y:S05]  /*9290*/  @P1 BRA `(.L_x_11099) ;  /* 0xffffffc400841947 */ /* 0x000fea000383ffff */
[----:B------:R-:W-:-:S07]  /*92a0*/  IMAD.MOV.U32 R6, RZ, RZ, R3 ;  /* 0x000000ffff067224 */ /* 0x000fce00078e0003 */
.L_x_11080:
        /* <DEDUP_REMOVED lines=24> */
.L_x_11101:
[----:B------:R-:W-:Y:S02]  /*9430*/  ULDC UR15, c[0x0][0x9e4] ;  /* 0x00027900000f7ab9 */ /* 0x000fe40000000800 */
[----:B------:R-:W-:-:S11]  /*9440*/  UISETP.NE.AND UP0, UPT, UR15, 0x1, UPT ;  /* 0x000000010f00788c */ /* 0x000fd6000bf05270 */
[----:B------:R-:W-:Y:S02]  /*9450*/  @UP0 ULDC.64 UR6, c[0x0][0x9e8] ;  /* 0x00027a0000060ab9 */ /* 0x000fe40000000a00 */
[----:B------:R-:W-:-:S04]  /*9460*/  UIMAD.WIDE.U32 UR10, UR14, UR6, URZ ;  /* 0x000000060e0a72a5 */ /* 0x000fc8000f8e003f */
[----:B------:R-:W-:-:S12]  /*9470*/  @UP0 USHF.R.U32.HI UR14, URZ, UR7, UR11 ;  /* 0x000000073f0e0299 */ /* 0x000fd8000801160b */
.L_x_11102:
[----:B------:R-:W-:-:S04]  /*9480*/  UIMAD UR14, UR14, UR15, URZ ;  /* 0x0000000f0e0e72a4 */ /* 0x000fc8000f8e023f */
[----:B------:R-:W-:-:S04]  /*9490*/  UISETP.LT.AND UP0, UPT, UR35, UR14, UPT ;  /* 0x0000000e2300728c */ /* 0x000fc8000bf01270 */
[----:B------:R-:W-:-:S12]  /*94a0*/  USEL UR35, UR35, UR14, !UP0 ;  /* 0x0000000e23237287 */ /* 0x000fd8000c000000 */
.L_x_11100:
        /* <DEDUP_REMOVED lines=15> */
.L_x_11114:
[----:B------:R-:W-:Y:S01]  /*95a0*/  ISETP.NE.AND P2, PT, RZ, UR45, PT ;  /* 0x0000002dff007c0c */ /* 0x000fe2000bf45270 */
[----:B------:R-:W-:-:S04]  /*95b0*/  UISETP.NE.AND UP0, UPT, UR53, 0x1, UPT ;  /* 0x000000013500788c */ /* 0x000fc8000bf05270 */
[----:B------:R-:W-:-:S04]  /*95c0*/  USEL UR48, URZ, 0x1, UP0 ;  /* 0x000000013f307887 */ /* 0x000fc80008000000 */
[----:B------:R-:W-:-:S04]  /*95d0*/  ULOP3.LUT UR48, UR28, UR48, URZ, 0x3c, !UPT ;  /* 0x000000301c307292 */ /* 0x000fc8000f8e3c3f */
[----:B------:R-:W-:Y:S08]  /*95e0*/  @P2 BRA `(.L_x_11104) ;  /* 0x0000000000382947 */ /* 0x000ff00003800000 */
[----:B------:R-:W-:Y:S05]  /*95f0*/  @!P0 BRA `(.L_x_11105) ;  /* 0x0000000000048947 */ /* 0x000fea0003800000 */
[----:B------:R-:W-:Y:S01]  /*9600*/  BPT.TRAP 0x1 ;  /* 0x000000040000795c */ /* 0x000fe20000300000 */
.L_x_11105:
        /* <DEDUP_REMOVED lines=9> */
.L_x_11106:
[----:B-1----:R-:W-:Y:S05]  /*96a0*/  @P1 BRA `(.L_x_11104) ;  /* 0x0000000000081947 */ /* 0x002fea0003800000 */
[----:B------:R-:W1:Y:S02]  /*96b0*/  SYNCS.PHASECHK.TRANS64.TRYWAIT P1, [UR6+0x2d830], R6 ;  /* 0x02d83006ff0075a7 */ /* 0x000e640008020146 */
[----:B-1----:R-:W-:Y:S05]  /*96c0*/  @!P1 BRA `(.L_x_11107) ;  /* 0x000000e400009947 */ /* 0x002fea0003800000 */
.L_x_11104:
        /* <DEDUP_REMOVED lines=40> */
.L_x_11109:
[----:B------:R-:W-:Y:S01]  /*9950*/  ULEA UR6, UR53, UR41, 0x3 ;  /* 0x0000002935067291 */ /* 0x000fe2000f8e183f */
[----:B------:R-:W-:-:S05]  /*9960*/  IMAD.U32 R6, RZ, RZ, UR28 ;  /* 0x0000001cff067e24 */ /* 0x000fca000f8e00ff */
[----:B------:R-:W-:-:S04]  /*9970*/  SHF.L.U32 R6, R6, 0x1f, RZ ;  /* 0x0000001f06067819 */ /* 0x000fc800000006ff */
[----:B------:R0:W1:Y:S01]  /*9980*/  SYNCS.PHASECHK.TRANS64.TRYWAIT P1, [UR6+0x2d850], R6 ;  /* 0x02d85006ff0075a7 */ /* 0x0000620008020146 */
[----:B------:R-:W-:Y:S05]  /*9990*/  @!P0 BRA `(.L_x_11110) ;  /* 0x0000000000048947 */ /* 0x000fea0003800000 */
[----:B------:R-:W-:Y:S01]  /*99a0*/  BPT.TRAP 0x1 ;  /* 0x000000040000795c */ /* 0x000fe20000300000 */
.L_x_11110:
[----:B-1----:R-:W-:Y:S05]  /*99b0*/  @P1 BRA `(.L_x_11108) ;  /* 0x0000000000081947 */ /* 0x002fea0003800000 */
[----:B------:R-:W1:Y:S02]  /*99c0*/  SYNCS.PHASECHK.TRANS64.TRYWAIT P1, [UR6+0x2d850], R6 ;  /* 0x02d85006ff0075a7 */ /* 0x000e640008020146 */
[----:B-1----:R-:W-:Y:S05]  /*99d0*/  @!P1 BRA `(.L_x_11111) ;  /* 0x000000e000549947 */ /* 0x002fea0003800000 */
.L_x_11108:
        /* <DEDUP_REMOVED lines=70> */
.L_x_11112:
        /* <DEDUP_REMOVED lines=74> */
[----:B------:R-:W-:-:S04]  /*a2e0*/  ULEA UR6, UR47, UR41, 0x3 ;  /* 0x000000292f067291 */ /* 0x000fc8000f8e183f */
[----:B------:R-:W0:Y:S01]  /*a2f0*/  MUFU.TANH R20, R20 ;  /* 0x0000001400147308 */ /* 0x000e220000002400 */
[----:B-1----:R-:W-:Y:S01]  /*a300*/  FMNMX.FTZ R69, R13, R52, !PT ;  /* 0x000000340d457209 */ /* 0x002fe20007810000 */
[----:B------:R-:W-:-:S04]  /*a310*/  UIADD3 UR6, UR6, 0x2d840, URZ ;  /* 0x0002d84006067890 */ /* 0x000fc8000fffe03f */
[----:B------:R-:W-:Y:S02]  /*a320*/  UPRMT UR6, UR42, 0x654, UR6 ;  /* 0x000006542a067896 */ /* 0x000fe40008000006 */
[----:B------:R-:W1:Y:S01]  /*a330*/  MUFU.TANH R15, R15 ;  /* 0x0000000f000f7308 */ /* 0x000e620000002400 */
[----:B--2---:R-:W-:Y:S01]  /*a340*/  FMNMX.FTZ R24, R14, R67, !PT ;  /* 0x000000430e187209 */ /* 0x004fe20007810000 */
[----:B------:R-:W-:-:S05]  /*a350*/  FMUL.FTZ R67, R77, UR34 ;  /* 0x000000224d437c20 */ /* 0x000fca0008410000 */
[----:B------:R-:W-:Y:S01]  /*a360*/  SYNCS.ARRIVE.TRANS64.RED.A1T0 RZ, [UR6], RZ ;  /* 0x000000ffffff79a7 */ /* 0x000fe20008100406 */
        /* <DEDUP_REMOVED lines=176> */
[--C-:B0-----:R-:W-:Y:S01]  /*ae70*/  FFMA.FTZ R82, R40, UR33, -R80.reuse ;  /* 0x0000002128527c23 */ /* 0x101fe20008010850 */
        /* <DEDUP_REMOVED lines=12> */
[----:B------:R-:W-:-:S04]  /*af40*/  FFMA.FTZ R68, R76, UR33, -R80 ;  /* 0x000000214c447c23 */ /* 0x000fc80008010850 */
[----:B------:R-:W1:Y:S08]  /*af50*/  MUFU.EX2 R7, R7 ;  /* 0x0000000700077308 */ /* 0x000e700000000800 */
        /* <DEDUP_REMOVED lines=132> */
.L_x_11113:
        /* <DEDUP_REMOVED lines=106> */
[----:B------:R-:W-:-:S07]  /*be40*/  IMAD.MOV.U32 R6, RZ, RZ, R4 ;  /* 0x000000ffff067224 */ /* 0x000fce00078e0004 */
.L_x_11103:
        /* <DEDUP_REMOVED lines=11> */
.L_x_11134:
[----:B------:R-:W-:Y:S01]  /*bf00*/  ISETP.NE.AND P2, PT, RZ, UR45, PT ;  /* 0x0000002dff007c0c */ /* 0x000fe2000bf45270 */
[----:B------:R-:W-:-:S04]  /*bf10*/  UISETP.NE.AND UP0, UPT, UR57, 0x1, UPT ;  /* 0x000000013900788c */ /* 0x000fc8000bf05270 */
[----:B------:R-:W-:-:S04]  /*bf20*/  USEL UR48, URZ, 0x1, UP0 ;  /* 0x000000013f307887 */ /* 0x000fc80008000000 */
[----:B------:R-:W-:-:S04]  /*bf30*/  ULOP3.LUT UR48, UR28, UR48, URZ, 0x3c, !UPT ;  /* 0x000000301c307292 */ /* 0x000fc8000f8e3c3f */
[----:B------:R-:W-:Y:S08]  /*bf40*/  @P2 BRA `(.L_x_11116) ;  /* 0x0000000000382947 */ /* 0x000ff00003800000 */
[----:B------:R-:W-:Y:S05]  /*bf50*/  @!P0 BRA `(.L_x_11117) ;  /* 0x0000000000048947 */ /* 0x000fea0003800000 */
[----:B------:R-:W-:Y:S01]  /*bf60*/  BPT.TRAP 0x1 ;  /* 0x000000040000795c */ /* 0x000fe20000300000 */
.L_x_11117:
        /* <DEDUP_REMOVED lines=9> */
.L_x_11118:
[----:B-1----:R-:W-:Y:S05]  /*c000*/  @P1 BRA `(.L_x_11116) ;  /* 0x0000000000081947 */ /* 0x002fea0003800000 */
[----:B------:R-:W1:Y:S02]  /*c010*/  SYNCS.PHASECHK.TRANS64.TRYWAIT P1, [UR6+0x2d830], R5 ;  /* 0x02d83005ff0075a7 */ /* 0x000e640008020146 */
[----:B-1----:R-:W-:Y:S05]  /*c020*/  @!P1 BRA `(.L_x_11119) ;  /* 0x000000b800d89947 */ /* 0x002fea0003800000 */
.L_x_11116:
[----:B------:R-:W2:Y:S01]  /*c030*/  S2R R7, SR_TID.X ;  /* 0x0000000000077919 */ /* 0x000ea20000002100 */
        /* <DEDUP_REMOVED lines=16> */
[----:B01----:R-:W-:-:S05]  /*c140*/  VIADD R5, R7, 0x8 ;  /* 0x0000000807057836 */ /* 0x003fca0000000000 */
        /* <DEDUP_REMOVED lines=22> */
.L_x_11121:
[----:B------:R-:W-:Y:S01]  /*c2b0*/  ULEA UR6, UR57, UR41, 0x3 ;  /* 0x0000002939067291 */ /* 0x000fe2000f8e183f */
[----:B------:R-:W-:-:S05]  /*c2c0*/  IMAD.U32 R5, RZ, RZ, UR28 ;  /* 0x0000001cff057e24 */ /* 0x000fca000f8e00ff */
[----:B------:R-:W-:-:S04]  /*c2d0*/  SHF.L.U32 R5, R5, 0x1f, RZ ;  /* 0x0000001f05057819 */ /* 0x000fc800000006ff */
[----:B------:R0:W1:Y:S01]  /*c2e0*/  SYNCS.PHASECHK.TRANS64.TRYWAIT P1, [UR6+0x2d850], R5 ;  /* 0x02d85005ff0075a7 */ /* 0x0000620008020146 */
[----:B------:R-:W-:Y:S05]  /*c2f0*/  @!P0 BRA `(.L_x_11122) ;  /* 0x0000000000048947 */ /* 0x000fea0003800000 */
[----:B------:R-:W-:Y:S01]  /*c300*/  BPT.TRAP 0x1 ;  /* 0x000000040000795c */ /* 0x000fe20000300000 */
.L_x_11122:
[----:B-1----:R-:W-:Y:S05]  /*c310*/  @P1 BRA `(.L_x_11120) ;  /* 0x0000000000081947 */ /* 0x002fea0003800000 */
[----:B------:R-:W1:Y:S02]  /*c320*/  SYNCS.PHASECHK.TRANS64.TRYWAIT P1, [UR6+0x2d850], R5 ;  /* 0x02d85005ff0075a7 */ /* 0x000e640008020146 */
[----:B-1----:R-:W-:Y:S05]  /*c330*/  @!P1 BRA `(.L_x_11123) ;  /* 0x000000b8002c9947 */ /* 0x002fea0003800000 */
.L_x_11120:
[----:B------:R-:W-:Y:S01]  /*c340*/  UIADD3 UR6, UR41, 0x400, URZ ;  /* 0x0000040029067890 */ /* 0x000fe2000fffe03f */
[----:B------:R-:W-:Y:S01]  /*c350*/  WARPGROUP.ARRIVE ;  /* 0x00000000000079c5 */ /* 0x000fe20000000000 */
[----:B------:R-:W-:Y:S01]  /*c360*/  UMOV UR29, 0x40000040 ;  /* 0x40000040001d7882 */ /* 0x000fe20000000000 */
[----:B------:R-:W-:Y:S01]  /*c370*/  UMOV UR31, 0x80000020 ;  /* 0x80000020001f7882 */ /* 0x000fe20000000000 */
[----:B------:R-:W-:-:S03]  /*c380*/  USHF.R.U32.HI UR6, URZ, 0x4, UR6 ;  /* 0x000000043f067899 */ /* 0x000fc60008011606 */
[----:B-1----:R-:W1:Y:S01]  /*c390*/  S2R R8, SR_TID.X ;  /* 0x0000000000087919 */ /* 0x002e620000002100 */
        /* <DEDUP_REMOVED lines=64> */
.L_x_11124:
        /* <DEDUP_REMOVED lines=167> */
.L_x_11127:
[----:B------:R-:W-:-:S05]  /*d210*/  IMAD.U32 R84, RZ, RZ, UR34 ;  /* 0x00000022ff547e24 */ /* 0x000fca000f8e00ff */
[----:B------:R-:W-:-:S13]  /*d220*/  ISETP.NE.AND P1, PT, R84, 0x1, PT ;  /* 0x000000015400780c */ /* 0x000fda0003f25270 */
[----:B------:R-:W1:Y:S02]  /*d230*/  @P1 LDC.64 R52, c[0x0][0x9e8] ;  /* 0x00027a00ff341b82 */ /* 0x000e640000000a00 */
[----:B-1----:R-:W-:-:S05]  /*d240*/  @P1 IMAD.HI.U32 R52, R85, R52, RZ ;  /* 0x0000003455341227 */ /* 0x002fca00078e00ff */
[----:B------:R-:W-:-:S07]  /*d250*/  @P1 SHF.R.U32.HI R85, RZ, R53, R52 ;  /* 0x00000035ff551219 */ /* 0x000fce0000011634 */
.L_x_11128:
[----:B------:R-:W-:Y:S05]  /*d260*/  BSYNC B0 ;  /* 0x0000000000007941 */ /* 0x000fea0003800000 */
.L_x_11126:
[----:B------:R-:W-:-:S04]  /*d270*/  IMAD R85, R85, R84, -R76 ;  /* 0x0000005455557224 */ /* 0x000fc800078e0a4c */
[----:B------:R-:W-:-:S05]  /*d280*/  IMAD R85, R16, -0x2, R85 ;  /* 0xfffffffe10557824 */ /* 0x000fca00078e0255 */
[----:B------:R-:W-:Y:S02]  /*d290*/  VIADDMNMX R80, R85, R84, R80, PT ;  /* 0x0000005455507246 */ /* 0x000fe40003800150 */
[----:B------:R-:W-:-:S07]  /*d2a0*/  VIMNMX R79, R79, R85, !PT ;  /* 0x000000554f4f7248 */ /* 0x000fce0007fe0100 */
.L_x_11125:
        /* <DEDUP_REMOVED lines=116> */
.L_x_11131:
[----:B------:R-:W-:-:S05]  /*d9f0*/  IMAD.U32 R24, RZ, RZ, UR34 ;  /* 0x00000022ff187e24 */ /* 0x000fca000f8e00ff */
[----:B------:R-:W-:-:S13]  /*da00*/  ISETP.NE.AND P2, PT, R24, 0x1, PT ;  /* 0x000000011800780c */ /* 0x000fda0003f45270 */
[----:B------:R-:W0:Y:S02]  /*da10*/  @P2 LDC.64 R52, c[0x0][0x9e8] ;  /* 0x00027a00ff342b82 */ /* 0x000e240000000a00 */
[----:B0-----:R-:W-:-:S05]  /*da20*/  @P2 IMAD.HI.U32 R52, R79, R52, RZ ;  /* 0x000000344f342227 */ /* 0x001fca00078e00ff */
[----:B------:R-:W-:-:S07]  /*da30*/  @P2 SHF.R.U32.HI R79, RZ, R53, R52 ;  /* 0x00000035ff4f2219 */ /* 0x000fce0000011634 */
.L_x_11132:
[----:B------:R-:W-:Y:S05]  /*da40*/  BSYNC B0 ;  /* 0x0000000000007941 */ /* 0x000fea0003800000 */
.L_x_11130:
[----:B------:R-:W-:-:S04]  /*da50*/  IMAD R79, R79, R24, -R76 ;  /* 0x000000184f4f7224 */ /* 0x000fc800078e0a4c */
[----:B------:R-:W-:-:S05]  /*da60*/  IMAD R79, R16, -0x2, R79 ;  /* 0xfffffffe104f7824 */ /* 0x000fca00078e024f */
[----:B------:R-:W-:Y:S02]  /*da70*/  VIADDMNMX R82, R79, R24, R82, PT ;  /* 0x000000184f527246 */ /* 0x000fe40003800152 */
[----:B------:R-:W-:-:S07]  /*da80*/  VIMNMX R81, R81, R79, !PT ;  /* 0x0000004f51517248 */ /* 0x000fce0007fe0100 */
.L_x_11129:
        /* <DEDUP_REMOVED lines=117> */
[--C-:B0-----:R-:W-:Y:S01]  /*e1e0*/  FFMA.FTZ R76, R83, UR33, -R53.reuse ;  /* 0x00000021534c7c23 */ /* 0x101fe20008010835 */
        /* <DEDUP_REMOVED lines=47> */
[----:B------:R-:W-:Y:S01]  /*e4e0*/  FMNMX.FTZ R52, R43, R52, !PT ;  /* 0x000000342b347209 */ /* 0x000fe20007810000 */
[----:B------:R-:W-:Y:S01]  /*e4f0*/  MUFU.EX2 R12, R12 ;  /* 0x0000000c000c7308 */ /* 0x000fe20000000800 */
[----:B------:R-:W-:Y:S02]  /*e500*/  ISETP.GT.AND P2, PT, R81, 0x70, P1 ;  /* 0x000000705100780c */ /* 0x000fe40000f44270 */
[----:B------:R-:W-:Y:S02]  /*e510*/  FMNMX.FTZ R52, R45, R52, !PT ;  /* 0x000000342d347209 */ /* 0x000fe40007810000 */
[----:B------:R-:W-:Y:S01]  /*e520*/  FSEL R80, R67, -INF , !P5 ;  /* 0xff80000043507808 */ /* 0x000fe20006800000 */
[----:B------:R-:W-:Y:S01]  /*e530*/  FFMA.FTZ R67, R70, UR33, -R53 ;  /* 0x0000002146437c23 */ /* 0x000fe20008010835 */
[----:B------:R-:W-:Y:S01]  /*e540*/  FMNMX.FTZ R52, R47, R52, !PT ;  /* 0x000000342f347209 */ /* 0x000fe20007810000 */
[----:B------:R-:W-:Y:S01]  /*e550*/  MUFU.EX2 R15, R15 ;  /* 0x0000000f000f7308 */ /* 0x000fe20000000800 */
[----:B------:R-:W-:-:S02]  /*e560*/  ISETP.LT.OR P4, PT, R82, 0x6a, P4 ;  /* 0x0000006a5200780c */ /* 0x000fc40002781670 */
[----:B------:R-:W-:Y:S02]  /*e570*/  FMNMX.FTZ R52, R49, R52, !PT ;  /* 0x0000003431347209 */ /* 0x000fe40007810000 */
[----:B------:R-:W-:Y:S02]  /*e580*/  ISETP.GT.AND P3, PT, R81, 0x71, P1 ;  /* 0x000000715100780c */ /* 0x000fe40000f64270 */
[----:B------:R-:W-:Y:S01]  /*e590*/  FMNMX.FTZ R52, R51, R52, !PT ;  /* 0x0000003433347209 */ /* 0x000fe20007810000 */
[----:B------:R-:W-:Y:S01]  /*e5a0*/  MUFU.EX2 R76, R76 ;  /* 0x0000004c004c7308 */ /* 0x000fe20000000800 */
[----:B------:R-:W-:Y:S02]  /*e5b0*/  ISETP.GT.AND P5, PT, R81, 0x78, P1 ;  /* 0x000000785100780c */ /* 0x000fe40000fa4270 */
        /* <DEDUP_REMOVED lines=15> */
[----:B------:R-:W-:Y:S02]  /*e6b0*/  ISETP.LT.OR P5, PT, R82, 0x79, P5 ;  /* 0x000000795200780c */ /* 0x000fe40002fa1670 */
[----:B------:R-:W-:Y:S02]  /*e6c0*/  FMNMX.FTZ R52, R80, R65, !PT ;  /* 0x0000004150347209 */ /* 0x000fe40007810000 */
[----:B------:R-:W-:-:S02]  /*e6d0*/  FSEL R73, R73, -INF , !P3 ;  /* 0xff80000049497808 */ /* 0x000fc40005800000 */
[----:B------:R-:W-:Y:S01]  /*e6e0*/  FMNMX.FTZ R52, R81, R52, !PT ;  /* 0x0000003451347209 */ /* 0x000fe20007810000 */
[----:B------:R-:W-:Y:S01]  /*e6f0*/  MUFU.EX2 R32, R32 ;  /* 0x0000002000207308 */ /* 0x000fe20000000800 */
[----:B------:R-:W-:Y:S02]  /*e700*/  ISETP.LT.OR P1, PT, R82, 0x7a, P1 ;  /* 0x0000007a5200780c */ /* 0x000fe40000f21670 */
[----:B------:R-:W-:Y:S02]  /*e710*/  FMNMX.FTZ R52, R71, R52, !PT ;  /* 0x0000003447347209 */ /* 0x000fe40007810000 */
[----:B------:R-:W-:Y:S02]  /*e720*/  FSEL R75, R75, -INF , !P5 ;  /* 0xff8000004b4b7808 */ /* 0x000fe40006800000 */
[----:B------:R-:W-:Y:S01]  /*e730*/  FMNMX.FTZ R52, R73, R52, !PT ;  /* 0x0000003449347209 */ /* 0x000fe20007810000 */
[----:B------:R-:W-:Y:S01]  /*e740*/  MUFU.EX2 R34, R34 ;  /* 0x0000002200227308 */ /* 0x000fe20000000800 */
[----:B------:R-:W-:-:S02]  /*e750*/  FSEL R78, R78, -INF , !P1 ;  /* 0xff8000004e4e7808 */ /* 0x000fc40004800000 */
[----:B------:R-:W-:Y:S02]  /*e760*/  FMNMX.FTZ R65, R75, R52, !PT ;  /* 0x000000344b417209 */ /* 0x000fe40007810000 */
[----:B------:R-:W-:Y:S02]  /*e770*/  FSEL R70, R24, RZ, P6 ;  /* 0x000000ff18467208 */ /* 0x000fe40003000000 */
[----:B------:R-:W-:Y:S01]  /*e780*/  FMNMX.FTZ R65, R78, R65, !PT ;  /* 0x000000414e417209 */ /* 0x000fe20007810000 */
[----:B------:R-:W-:Y:S02]  /*e790*/  MUFU.EX2 R36, R36 ;  /* 0x0000002400247308 */ /* 0x000fe40000000800 */
[----:B------:R-:W-:Y:S02]  /*e7a0*/  FADD.FTZ R70, -R70, R3 ;  /* 0x0000000346467221 */ /* 0x000fe40000010100 */
[----:B------:R-:W0:Y:S02]  /*e7b0*/  SHFL.BFLY PT, R52, R65, 0x2, 0x1f ;  /* 0x0c401f0041347f89 */ /* 0x000e2400000e0000 */
[----:B------:R-:W-:-:S02]  /*e7c0*/  FMUL.FTZ R3, R70, UR33 ;  /* 0x0000002146037c20 */ /* 0x000fc40008410000 */
[----:B------:R-:W-:Y:S08]  /*e7d0*/  MUFU.EX2 R38, R38 ;  /* 0x0000002600267308 */ /* 0x000ff00000000800 */
[----:B------:R-:W1:Y:S08]  /*e7e0*/  MUFU.EX2 R3, R3 ;  /* 0x0000000300037308 */ /* 0x000e700000000800 */
[----:B------:R-:W-:Y:S01]  /*e7f0*/  MUFU.EX2 R40, R40 ;  /* 0x0000002800287308 */ /* 0x000fe20000000800 */
[----:B0-----:R-:W-:Y:S01]  /*e800*/  FMNMX.FTZ R52, R65, R52, !PT ;  /* 0x0000003441347209 */ /* 0x001fe20007810000 */
[--C-:B------:R-:W-:Y:S01]  /*e810*/  FFMA.FTZ R65, R66, UR33, -R53.reuse ;  /* 0x0000002142417c23 */ /* 0x100fe20008010835 */
[--C-:B------:R-:W-:Y:S01]  /*e820*/  FFMA.FTZ R66, R68, UR33, -R53.reuse ;  /* 0x0000002144427c23 */ /* 0x100fe20008010835 */
[--C-:B------:R-:W-:Y:S01]  /*e830*/  FFMA.FTZ R68, R72, UR33, -R53.reuse ;  /* 0x0000002148447c23 */ /* 0x100fe20008010835 */
[----:B------:R-:W-:Y:S01]  /*e840*/  FFMA.FTZ R53, R77, UR33, -R53 ;  /* 0x000000214d357c23 */ /* 0x000fe20008010835 */
        /* <DEDUP_REMOVED lines=23> */
[----:B-1----:R-:W-:Y:S01]  /*e9c0*/  FFMA.FTZ R33, R3, R2, R5 ;  /* 0x0000000203217223 */ /* 0x002fe20000010005 */
        /* <DEDUP_REMOVED lines=14> */
[----:B------:R-:W-:Y:S01]  /*eab0*/  FFMA.FTZ R47, R49, UR33, -R70 ;  /* 0x00000021312f7c23 */ /* 0x000fe20008010846 */
        /* <DEDUP_REMOVED lines=53> */
[----:B------:R-:W-:Y:S01]  /*ee10*/  FADD.FTZ R43, R46, R49 ;  /* 0x000000312e2b7221 */ /* 0x000fe20000010000 */
[----:B------:R-:W-:-:S03]  /*ee20*/  FFMA.FTZ R49, R81, UR33, -R70 ;  /* 0x0000002151317c23 */ /* 0x000fc60008010846 */
        /* <DEDUP_REMOVED lines=62> */
.L_x_11133:
        /* <DEDUP_REMOVED lines=49> */
[----:B0-----:R-:W-:Y:S01]  /*f520*/  F2FP.BF16.F32.PACK_AB R8, R64, R62 ;  /* 0x0000003e4008723e */ /* 0x001fe200000010ff */
        /* <DEDUP_REMOVED lines=55> */
[----:B-1----:R-:W-:Y:S05]  /*f8a0*/  @P1 BRA `(.L_x_11134) ;  /* 0xffffffc400941947 */ /* 0x002fea000383ffff */
.L_x_11115:
[----:B------:R-:W-:Y:S06]  /*f8b0*/  BAR.ARV 0x8, 0x200 ;  /* 0x0208000000007b1d */ /* 0x000fec0000002000 */
[----:B------:R-:W-:Y:S05]  /*f8c0*/  @!P0 BRA `(.L_x_11135) ;  /* 0x0000000000048947 */ /* 0x000fea0003800000 */
[----:B------:R-:W-:Y:S01]  /*f8d0*/  BPT.TRAP 0x1 ;  /* 0x000000040000795c */ /* 0x000fe20000300000 */
.L_x_11135:
[----:B------:R-:W-:Y:S01]  /*f8e0*/  ULEA UR8, UR47, UR41, 0x3 ;  /* 0x000000292f087291 */ /* 0x000fe2000f8e183f */
[----:B------:R-:W-:-:S05]  /*f8f0*/  IMAD.U32 R3, RZ, RZ, UR48 ;  /* 0x00000030ff037e24 */ /* 0x000fca000f8e00ff */
[----:B------:R-:W-:-:S04]  /*f900*/  SHF.L.U32 R3, R3, 0x1f, RZ ;  /* 0x0000001f03037819 */ /* 0x000fc800000006ff */
[----:B------:R0:W1:Y:S01]  /*f910*/  SYNCS.PHASECHK.TRANS64.TRYWAIT P1, [UR8+0x2d850], R3 ;  /* 0x02d85003ff0075a7 */ /* 0x0000620008020148 */
[----:B------:R-:W-:Y:S05]  /*f920*/  @!P0 BRA `(.L_x_11136) ;  /* 0x0000000000048947 */ /* 0x000fea0003800000 */
[----:B------:R-:W-:Y:S01]  /*f930*/  BPT.TRAP 0x1 ;  /* 0x000000040000795c */ /* 0x000fe20000300000 */
.L_x_11136:
[----:B-1----:R-:W-:Y:S05]  /*f940*/  @P1 BRA `(.L_x_11137) ;  /* 0x0000000000081947 */ /* 0x002fea0003800000 */
[----:B------:R-:W1:Y:S02]  /*f950*/  SYNCS.PHASECHK.TRANS64.TRYWAIT P1, [UR8+0x2d850], R3 ;  /* 0x02d85003ff0075a7 */ /* 0x000e640008020148 */
[----:B-1----:R-:W-:Y:S05]  /*f960*/  @!P1 BRA `(.L_x_11138) ;  /* 0x0000008000b89947 */ /* 0x002fea0003800000 */
.L_x_11137:
        /* <DEDUP_REMOVED lines=11> */
[----:B------:R-:W-:Y:S01]  /*fa20*/  IMAD.U32 R12, RZ, RZ, UR33 ;  /* 0x00000021ff0c7e24 */ /* 0x000fe2000f8e00ff */
        /* <DEDUP_REMOVED lines=10> */
[----:B------:R-:W0:Y:S01]  /*fad0*/  SHFL.BFLY PT, R4, R3, 0x1, 0x1f ;  /* 0x0c201f0003047f89 */ /* 0x000e2200000e0000 */
[----:B-1----:R-:W-:Y:S01]  /*fae0*/  FADD.FTZ R5, R5, R0 ;  /* 0x0000000005057221 */ /* 0x002fe20000010000 */
[----:B------:R-:W-:-:S04]  /*faf0*/  IMAD.MOV.U32 R0, RZ, RZ, -0x800000 ;  /* 0xff800000ff007424 */ /* 0x000fc800078e00ff */
[----:B------:R-:W1:Y:S01]  /*fb00*/  SHFL.BFLY PT, R6, R5, 0x1, 0x1f ;  /* 0x0c201f0005067f89 */ /* 0x000e6200000e0000 */
[----:B0-----:R-:W-:Y:S01]  /*fb10*/  FADD.FTZ R9, R3, R4 ;  /* 0x0000000403097221 */ /* 0x001fe20000010000 */
[----:B------:R-:W-:Y:S02]  /*fb20*/  IMAD.MOV.U32 R4, RZ, RZ, RZ ;  /* 0x000000ffff047224 */ /* 0x000fe400078e00ff */
[----:B------:R-:W-:Y:S02]  /*fb30*/  IMAD.U32 R3, RZ, RZ, UR33 ;  /* 0x00000021ff037e24 */ /* 0x000fe4000f8e00ff */
        /* <DEDUP_REMOVED lines=61> */
.L_x_11139:
        /* <DEDUP_REMOVED lines=10> */
[----:B------:R-:W-:Y:S01]  /*ffb0*/  USEL UR4, URZ, 0x1, UP0 ;  /* 0x000000013f047887 */ /* 0x000fe20008000000 */
        /* <DEDUP_REMOVED lines=47> */
.L_x_11061:
        /* <DEDUP_REMOVED lines=11> */
[----:B------:R-:W0:Y:S08]  /*10360*/  S2UR UR4, SR_SWINHI ;  /* 0x00000000000479c3 */ /* 0x000e300000002f00 */
[----:B------:R-:W-:Y:S01]  /*10370*/  BAR.SYNC.DEFER_BLOCKING 0x1, 0x180 ;  /* 0x0046000000007b1d */ /* 0x000fe20000010000 */
[----:B------:R-:W-:Y:S02]  /*10380*/  F2FP.BF16.F32.PACK_AB R6, R93, R92 ;  /* 0x0000005c5d06723e */ /* 0x000fe400000010ff */
[----:B------:R-:W-:-:S02]  /*10390*/  F2FP.BF16.F32.PACK_AB R7, R95, R94 ;  /* 0x0000005e5f07723e */ /* 0x000fc400000010ff */
[----:B------:R-:W-:Y:S02]  /*103a0*/  F2FP.BF16.F32.PACK_AB R26, R125, R26 ;  /* 0x0000001a7d1a723e */ /* 0x000fe400000010ff */
[----:B------:R-:W-:Y:S01]  /*103b0*/  F2FP.BF16.F32.PACK_AB R27, R27, R126 ;  /* 0x0000007e1b1b723e */ /* 0x000fe200000010ff */
[----:B------:R-:W1:Y:S01]  /*103c0*/  LDC R40, c[0x0][0xbe8] ;  /* 0x0002fa00ff287b82 */ /* 0x000e620000000800 */
[----:B------:R-:W-:Y:S01]  /*103d0*/  UMOV UR8, UR41 ;  /* 0x0000002900087c82 */ /* 0x000fe20008000000 */
[----:B0-----:R-:W-:Y:S01]  /*103e0*/  UMOV UR9, UR4 ;  /* 0x0000000400097c82 */ /* 0x001fe20008000000 */
[----:B------:R-:W-:Y:S02]  /*103f0*/  IMAD.U32 R20, RZ, RZ, UR8 ;  /* 0x00000008ff147e24 */ /* 0x000fe4000f8e00ff */
[----:B------:R-:W-:Y:S01]  /*10400*/  IMAD.U32 R21, RZ, RZ, UR9 ;  /* 0x00000009ff157e24 */ /* 0x000fe2000f8e00ff */
[----:B------:R-:W-:Y:S02]  /*10410*/  ULDC.64 UR8, c[0x0][0xc00] ;  /* 0x0003000000087ab9 */ /* 0x000fe40000000a00 */
[----:B------:R-:W-:Y:S01]  /*10420*/  UISETP.NE.U32.AND UP0, UPT, UR8, URZ, UPT ;  /* 0x0000003f0800728c */ /* 0x000fe2000bf05070 */
[----:B------:R-:W-:-:S03]  /*10430*/  IMAD.WIDE R4, R146, 0x2, R20 ;  /* 0x0000000292047825 */ /* 0x000fc600078e0214 */
[----:B------:R-:W-:Y:S01]  /*10440*/  UISETP.NE.AND.EX UP0, UPT, UR9, URZ, UPT, UP0 ;  /* 0x0000003f0900728c */ /* 0x000fe2000bf05300 */
[C---:B------:R-:W-:Y:S02]  /*10450*/  LOP3.LUT R3, R4.reuse, 0x180, RZ, 0xc0, !PT ;  /* 0x0000018004037812 */ /* 0x040fe400078ec0ff */
[----:B------:R-:W-:Y:S01]  /*10460*/  ULDC.64 UR8, c[0x0][0xc00] ;  /* 0x0003000000087ab9 */ /* 0x000fe20000000a00 */
[C---:B------:R-:W-:Y:S01]  /*10470*/  IADD3 R9, P0, R4.reuse, 0x6020, RZ ;  /* 0x0000602004097810 */ /* 0x040fe20007f1e0ff */
[----:B------:R-:W-:Y:S01]  /*10480*/  UIMAD.WIDE UR8, UR39, 0x4, UR8 ;  /* 0x00000004270878a5 */ /* 0x000fe2000f8e0208 */
[C---:B------:R-:W-:Y:S02]  /*10490*/  IADD3 R11, P1, R4.reuse, 0x6000, RZ ;  /* 0x00006000040b7810 */ /* 0x040fe40007f3e0ff */
[----:B------:R-:W-:Y:S02]  /*104a0*/  SHF.R.U64 R3, R3, 0x3, RZ ;  /* 0x0000000303037819 */ /* 0x000fe400000012ff */
[----:B------:R-:W-:Y:S01]  /*104b0*/  IADD3 R29, P4, R4, 0x20, RZ ;  /* 0x00000020041d7810 */ /* 0x000fe20007f9e0ff */
[----:B------:R-:W-:Y:S01]  /*104c0*/  IMAD.U32 R28, RZ, RZ, UR8 ;  /* 0x00000008ff1c7e24 */ /* 0x000fe2000f8e00ff */
[----:B------:R-:W-:-:S02]  /*104d0*/  LOP3.LUT R8, R9, 0x180, RZ, 0xc0, !PT ;  /* 0x0000018009087812 */ /* 0x000fc400078ec0ff */
[----:B------:R-:W-:Y:S01]  /*104e0*/  LOP3.LUT R10, R11, 0x180, RZ, 0xc0, !PT ;  /* 0x000001800b0a7812 */ /* 0x000fe200078ec0ff */
[--C-:B------:R-:W-:Y:S01]  /*104f0*/  IMAD.X R25, RZ, RZ, R5.reuse, P4 ;  /* 0x000000ffff197224 */ /* 0x100fe200020e0605 */
[C---:B------:R-:W-:Y:S02]  /*10500*/  IADD3 R33, P2, R4.reuse, 0x3020, RZ ;  /* 0x0000302004217810 */ /* 0x040fe40007f5e0ff */
[----:B------:R-:W-:Y:S02]  /*10510*/  IADD3 R31, P3, R4, 0x3000, RZ ;  /* 0x00003000041f7810 */ /* 0x000fe40007f7e0ff */
[----:B------:R-:W-:Y:S01]  /*10520*/  LOP3.LUT R4, R3, R4, RZ, 0x3c, !PT ;  /* 0x0000000403047212 */ /* 0x000fe200078e3cff */
[--C-:B------:R-:W-:Y:S01]  /*10530*/  IMAD.X R13, RZ, RZ, R5.reuse, P2 ;  /* 0x000000ffff0d7224 */ /* 0x100fe200010e0605 */
[----:B------:R-:W-:Y:S01]  /*10540*/  LOP3.LUT R24, R29, 0x180, RZ, 0xc0, !PT ;  /* 0x000001801d187812 */ /* 0x000fe200078ec0ff */
[----:B------:R-:W-:Y:S01]  /*10550*/  IMAD.X R15, RZ, RZ, R5, P3 ;  /* 0x000000ffff0f7224 */ /* 0x000fe200018e0605 */
[----:B------:R-:W-:-:S02]  /*10560*/  SHF.R.U64 R8, R8, 0x3, RZ ;  /* 0x0000000308087819 */ /* 0x000fc400000012ff */
[----:B------:R-:W-:Y:S02]  /*10570*/  SHF.R.U64 R10, R10, 0x3, RZ ;  /* 0x000000030a0a7819 */ /* 0x000fe400000012ff */
[----:B------:R-:W-:Y:S02]  /*10580*/  MOV R3, R4 ;  /* 0x0000000400037202 */ /* 0x000fe40000000f00 */
[----:B------:R-:W-:Y:S02]  /*10590*/  LOP3.LUT R14, R31, 0x180, RZ, 0xc0, !PT ;  /* 0x000001801f0e7812 */ /* 0x000fe400078ec0ff */
[----:B------:R-:W-:Y:S02]  /*105a0*/  F2FP.BF16.F32.PACK_AB R4, R89, R12 ;  /* 0x0000000c5904723e */ /* 0x000fe400000010ff */
[----:B------:R-:W-:Y:S02]  /*105b0*/  LOP3.LUT R12, R33, 0x180, RZ, 0xc0, !PT ;  /* 0x00000180210c7812 */ /* 0x000fe400078ec0ff */
[----:B------:R-:W-:-:S02]  /*105c0*/  SHF.R.U64 R24, R24, 0x3, RZ ;  /* 0x0000000318187819 */ /* 0x000fc400000012ff */
[----:B------:R-:W-:Y:S01]  /*105d0*/  LOP3.LUT R8, R8, R9, RZ, 0x3c, !PT ;  /* 0x0000000908087212 */ /* 0x000fe200078e3cff */
[--C-:B------:R-:W-:Y:S01]  /*105e0*/  IMAD.X R9, RZ, RZ, R5.reuse, P0 ;  /* 0x000000ffff097224 */ /* 0x100fe200000e0605 */
[----:B------:R-:W-:Y:S01]  /*105f0*/  LOP3.LUT R10, R10, R11, RZ, 0x3c, !PT ;  /* 0x0000000b0a0a7212 */ /* 0x000fe200078e3cff */
[----:B------:R-:W-:Y:S01]  /*10600*/  IMAD.X R11, RZ, RZ, R5, P1 ;  /* 0x000000ffff0b7224 */ /* 0x000fe200008e0605 */
[----:B------:R-:W-:Y:S02]  /*10610*/  SHF.R.U64 R14, R14, 0x3, RZ ;  /* 0x000000030e0e7819 */ /* 0x000fe400000012ff */
[----:B------:R-:W-:Y:S02]  /*10620*/  SHF.R.U64 R12, R12, 0x3, RZ ;  /* 0x000000030c0c7819 */ /* 0x000fe400000012ff */
[----:B------:R-:W-:Y:S01]  /*10630*/  LOP3.LUT R24, R24, R29, RZ, 0x3c, !PT ;  /* 0x0000001d18187212 */ /* 0x000fe200078e3cff */
[----:B------:R-:W-:Y:S01]  /*10640*/  IMAD.U32 R29, RZ, RZ, UR9 ;  /* 0x00000009ff1d7e24 */ /* 0x000fe2000f8e00ff */
[----:B------:R-:W-:Y:S01]  /*10650*/  F2FP.BF16.F32.PACK_AB R5, R91, R90 ;  /* 0x0000005a5b05723e */ /* 0x000fe200000010ff */
[----:B------:R-:W-:Y:S01]  /*10660*/  ULDC.64 UR8, c[0x0][0xc08] ;  /* 0x0003020000087ab9 */ /* 0x000fe20000000a00 */
[----:B------:R-:W-:-:S02]  /*10670*/  LOP3.LUT R14, R14, R31, RZ, 0x3c, !PT ;  /* 0x0000001f0e0e7212 */ /* 0x000fc400078e3cff */
[----:B------:R-:W-:Y:S01]  /*10680*/  MOV R30, R8 ;  /* 0x00000008001e7202 */ /* 0x000fe20000000f00 */
[----:B------:R0:W-:Y:S01]  /*10690*/  STSM.16.M88.4 [R3], R4 ;  /* 0x0000000403007844 */ /* 0x0001e20000000200 */
[----:B------:R-:W-:Y:S02]  /*106a0*/  MOV R31, R10 ;  /* 0x0000000a001f7202 */ /* 0x000fe40000000f00 */
[----:B------:R-:W-:Y:S02]  /*106b0*/  LOP3.LUT R12, R12, R33, RZ, 0x3c, !PT ;  /* 0x000000210c0c7212 */ /* 0x000fe400078e3cff */
[----:B------:R-:W-:Y:S02]  /*106c0*/  MOV R25, R24 ;  /* 0x0000001800197202 */ /* 0x000fe40000000f00 */
[----:B------:R-:W-:Y:S02]  /*106d0*/  F2FP.BF16.F32.PACK_AB R8, R97, R96 ;  /* 0x000000606108723e */ /* 0x000fe400000010ff */
[----:B------:R-:W-:-:S02]  /*106e0*/  F2FP.BF16.F32.PACK_AB R9, R99, R98 ;  /* 0x000000626309723e */ /* 0x000fc400000010ff */
[----:B------:R-:W-:Y:S02]  /*106f0*/  F2FP.BF16.F32.PACK_AB R10, R101, R100 ;  /* 0x00000064650a723e */ /* 0x000fe400000010ff */
[----:B------:R-:W-:Y:S02]  /*10700*/  F2FP.BF16.F32.PACK_AB R11, R103, R102 ;  /* 0x00000066670b723e */ /* 0x000fe400000010ff */
[----:B------:R-:W-:Y:S02]  /*10710*/  MOV R32, R12 ;  /* 0x0000000c00207202 */ /* 0x000fe40000000f00 */
[----:B------:R-:W-:Y:S01]  /*10720*/  MOV R33, R14 ;  /* 0x0000000e00217202 */ /* 0x000fe20000000f00 */
[----:B------:R2:W-:Y:S01]  /*10730*/  STSM.16.M88.4 [R25], R8 ;  /* 0x0000000819007844 */ /* 0x0005e20000000200 */
        /* <DEDUP_REMOVED lines=8> */
[----:B------:R-:W-:-:S02]  /*107c0*/  F2FP.BF16.F32.PACK_AB R15, R119, R118 ;  /* 0x00000076770f723e */ /* 0x000fc400000010ff */
[----:B------:R-:W-:Y:S02]  /*107d0*/  F2FP.BF16.F32.PACK_AB R24, R121, R120 ;  /* 0x000000787918723e */ /* 0x000fe400000010ff */
[----:B--2---:R-:W-:Y:S01]  /*107e0*/  F2FP.BF16.F32.PACK_AB R25, R123, R122 ;  /* 0x0000007a7b19723e */ /* 0x004fe200000010ff */
[----:B------:R-:W-:Y:S01]  /*107f0*/  STSM.16.M88.4 [R32], R12 ;  /* 0x0000000c20007844 */ /* 0x000fe20000000200 */
[----:B------:R-:W-:Y:S02]  /*10800*/  F2FP.BF16.F32.PACK_AB R8, R129, R128 ;  /* 0x000000808108723e */ /* 0x000fe400000010ff */
[----:B------:R-:W-:Y:S01]  /*10810*/  F2FP.BF16.F32.PACK_AB R9, R131, R130 ;  /* 0x000000828309723e */ /* 0x000fe200000010ff */
[----:B------:R-:W-:Y:S01]  /*10820*/  STSM.16.M88.4 [R31], R24 ;  /* 0x000000181f007844 */ /* 0x000fe20000000200 */
[----:B------:R-:W-:Y:S02]  /*10830*/  F2FP.BF16.F32.PACK_AB R10, R133, R132 ;  /* 0x00000084850a723e */ /* 0x000fe400000010ff */
[----:B------:R-:W-:-:S02]  /*10840*/  F2FP.BF16.F32.PACK_AB R11, R135, R134 ;  /* 0x00000086870b723e */ /* 0x000fc400000010ff */
[----:B------:R-:W-:-:S03]  /*10850*/  PLOP3.LUT P0, PT, PT, PT, UP0, 0x80, 0x0 ;  /* 0x000000000000781c */ /* 0x000fc60003f0f008 */
[----:B------:R2:W-:Y:S01]  /*10860*/  STSM.16.M88.4 [R30], R8 ;  /* 0x000000081e007844 */ /* 0x0005e20000000200 */
[----:B------:R-:W-:Y:S09]  /*10870*/  BAR.SYNC.DEFER_BLOCKING 0x1, 0x180 ;  /* 0x0046000000007b1d */ /* 0x000ff20000010000 */
[----:B------:R-:W3:Y:S01]  /*10880*/  @P0 LDG.E R3, desc[UR54][R28.64] ;  /* 0x000000361c030981 */ /* 0x000ee2000c1e1900 */
[----:B------:R-:W-:Y:S01]  /*10890*/  UISETP.NE.U32.AND UP1, UPT, UR8, URZ, UPT ;  /* 0x0000003f0800728c */ /* 0x000fe2000bf25070 */
[----:B-1----:R-:W-:Y:S01]  /*108a0*/  ISETP.NE.AND P1, PT, R40, 0x1, PT ;  /* 0x000000012800780c */ /* 0x002fe20003f25270 */
[----:B------:R-:W-:Y:S01]  /*108b0*/  ULDC UR10, c[0x0][0xa88] ;  /* 0x0002a200000a7ab9 */ /* 0x000fe20000000800 */
[----:B------:R-:W-:Y:S01]  /*108c0*/  UMOV UR4, URZ ;  /* 0x0000003f00047c82 */ /* 0x000fe20008000000 */
[----:B------:R-:W-:-:S06]  /*108d0*/  UISETP.NE.AND.EX UP1, UPT, UR9, URZ, UPT, UP1 ;  /* 0x0000003f0900728c */ /* 0x000fcc000bf25310 */
[----:B------:R-:W-:-:S04]  /*108e0*/  PLOP3.LUT P2, PT, PT, PT, UP1, 0x80, 0x0 ;  /* 0x000000000000781c */ /* 0x000fc80003f4f018 */
[----:B0-----:R-:W0:Y:S01]  /*108f0*/  @P1 LDC R5, c[0x0][0xbec] ;  /* 0x0002fb00ff051b82 */ /* 0x001e220000000800 */
[----:B------:R-:W-:Y:S02]  /*10900*/  @UP1 ULDC.64 UR8, c[0x0][0xc08] ;  /* 0x0003020000081ab9 */ /* 0x000fe40000000a00 */
[----:B------:R-:W-:-:S05]  /*10910*/  @UP1 UIMAD.WIDE UR8, UR39, 0x4, UR8 ;  /* 0x00000004270818a5 */ /* 0x000fca000f8e0208 */
[----:B------:R-:W1:Y:S01]  /*10920*/  @P1 LDC R6, c[0x0][0xbf0] ;  /* 0x0002fc00ff061b82 */ /* 0x000e620000000800 */
[----:B--2---:R-:W-:Y:S02]  /*10930*/  IMAD.U32 R8, RZ, RZ, UR8 ;  /* 0x00000008ff087e24 */ /* 0x004fe4000f8e00ff */
        /* <DEDUP_REMOVED lines=9> */
.L_x_11142:
[----:B--2---:R-:W-:Y:S01]  /*109d0*/  VIADD R8, R137, UR38 ;  /* 0x0000002689087c36 */ /* 0x004fe20008000000 */
[----:B------:R-:W-:Y:S01]  /*109e0*/  USHF.R.S32.HI UR9, URZ, 0x1f, UR4 ;  /* 0x0000001f3f097899 */ /* 0x000fe20008011404 */
[----:B-----5:R-:W-:Y:S01]  /*109f0*/  IMAD R41, R3, R40, RZ ;  /* 0x0000002803297224 */ /* 0x020fe200078e02ff */
[----:B------:R-:W-:Y:S01]  /*10a00*/  USHF.R.S32.HI UR16, URZ, 0x1f, UR40 ;  /* 0x0000001f3f107899 */ /* 0x000fe20008011428 */
[----:B------:R-:W-:Y:S01]  /*10a10*/  @P1 IMAD.HI.U32 R5, R8, R5, RZ ;  /* 0x0000000508051227 */ /* 0x000fe200078e00ff */
[----:B------:R-:W-:Y:S01]  /*10a20*/  ULDC.64 UR14, c[0x0][0xb90] ;  /* 0x0002e400000e7ab9 */ /* 0x000fe20000000a00 */
[----:B------:R-:W-:Y:S01]  /*10a30*/  UMOV UR8, UR4 ;  /* 0x0000000400087c82 */ /* 0x000fe20008000000 */
[----:B------:R-:W-:Y:S01]  /*10a40*/  UIMAD UR12, UR16, UR14, URZ ;  /* 0x0000000e100c72a4 */ /* 0x000fe2000f8e023f */
[----:B------:R-:W-:Y:S01]  /*10a50*/  IMAD.MOV.U32 R4, RZ, RZ, R8 ;  /* 0x000000ffff047224 */ /* 0x000fe200078e0008 */
[----:B------:R-:W-:Y:S01]  /*10a60*/  UIMAD.WIDE.U32 UR10, UR40, UR14, UR8 ;  /* 0x0000000e280a72a5 */ /* 0x000fe2000f8e0008 */
[----:B------:R-:W-:Y:S01]  /*10a70*/  @P1 SHF.R.U32.HI R4, RZ, R6, R5 ;  /* 0x00000006ff041219 */ /* 0x000fe20000011605 */
[----:B------:R-:W-:Y:S01]  /*10a80*/  USHF.R.S32.HI UR8, URZ, 0x1f, UR39 ;  /* 0x0000001f3f087899 */ /* 0x000fe20008011427 */
[----:B------:R-:W-:Y:S01]  /*10a90*/  IMAD R5, R142, 0x20, R138 ;  /* 0x000000208e057824 */ /* 0x000fe200078e028a */
[----:B------:R-:W-:Y:S01]  /*10aa0*/  UIMAD UR12, UR40, UR15, UR12 ;  /* 0x0000000f280c72a4 */ /* 0x000fe2000f8e020c */
[--C-:B------:R-:W-:Y:S01]  /*10ab0*/  SHF.R.S32.HI R6, RZ, 0x1f, R4.reuse ;  /* 0x0000001fff067819 */ /* 0x100fe20000011404 */
[----:B------:R-:W-:Y:S01]  /*10ac0*/  USEL UR18, UR8, URZ, !UP0 ;  /* 0x0000003f08127287 */ /* 0x000fe2000c000000 */
[----:B------:R-:W-:Y:S01]  /*10ad0*/  IMAD.MOV R7, RZ, RZ, -R4 ;  /* 0x000000ffff077224 */ /* 0x000fe200078e0a04 */
[----:B------:R-:W-:Y:S01]  /*10ae0*/  ULDC.64 UR14, c[0x0][0xb98] ;  /* 0x0002e600000e7ab9 */ /* 0x000fe20000000a00 */
[----:B------:R-:W-:Y:S01]  /*10af0*/  USEL UR17, UR39, URZ, !UP0 ;  /* 0x0000003f27117287 */ /* 0x000fe2000c000000 */
[----:B------:R-:W-:Y:S01]  /*10b00*/  IMAD.WIDE R20, R5, 0x2, R20 ;  /* 0x0000000205147825 */ /* 0x000fe200078e0214 */
[----:B------:R-:W-:-:S02]  /*10b10*/  UIMAD UR8, UR18, UR14, URZ ;  /* 0x0000000e120872a4 */ /* 0x000fc4000f8e023f */
[----:B------:R-:W-:Y:S01]  /*10b20*/  UIADD3 UR11, UR11, UR12, URZ ;  /* 0x0000000c0b0b7290 */ /* 0x000fe2000fffe03f */
[----:B------:R-:W-:Y:S01]  /*10b30*/  IMAD R7, R40, R7, R8 ;  /* 0x0000000728077224 */ /* 0x000fe200078e0208 */
[----:B------:R-:W-:Y:S01]  /*10b40*/  UIMAD UR8, UR17, UR15, UR8 ;  /* 0x0000000f110872a4 */ /* 0x000fe2000f8e0208 */
[C---:B------:R-:W-:Y:S01]  /*10b50*/  IADD3 R9, P2, R20.reuse, 0x1800, RZ ;  /* 0x0000180014097810 */ /* 0x040fe20007f5e0ff */
[----:B------:R-:W-:Y:S01]  /*10b60*/  UIMAD.WIDE.U32 UR10, UR17, UR14, UR10 ;  /* 0x0000000e110a72a5 */ /* 0x000fe2000f8e000a */
[----:B------:R-:W-:Y:S01]  /*10b70*/  IADD3 R25, P6, R20, 0x3000, RZ ;  /* 0x0000300014197810 */ /* 0x000fe20007fde0ff */
[----:B------:R-:W-:Y:S01]  /*10b80*/  ULDC.64 UR12, c[0x0][0xb88] ;  /* 0x0002e200000c7ab9 */ /* 0x000fe20000000a00 */
[----:B------:R-:W-:Y:S01]  /*10b90*/  SHF.R.S32.HI R5, RZ, 0x1f, R7 ;  /* 0x0000001fff057819 */ /* 0x000fe20000011407 */
[----:B------:R-:W-:Y:S01]  /*10ba0*/  IMAD.U32 R11, RZ, RZ, UR8 ;  /* 0x00000008ff0b7e24 */ /* 0x000fe2000f8e00ff */
[----:B------:R-:W-:Y:S02]  /*10bb0*/  LOP3.LUT R8, R9, 0x180, RZ, 0xc0, !PT ;  /* 0x0000018009087812 */ /* 0x000fe400078ec0ff */
[----:B------:R-:W-:Y:S01]  /*10bc0*/  IADD3 R4, P0, R4, UR10, RZ ;  /* 0x0000000a04047c10 */ /* 0x000fe2000ff1e0ff */
[----:B------:R-:W-:Y:S01]  /*10bd0*/  IMAD R10, R5, UR12, RZ ;  /* 0x0000000c050a7c24 */ /* 0x000fe2000f8e02ff */
[----:B------:R-:W-:-:S02]  /*10be0*/  SHF.R.U64 R8, R8, 0x3, RZ ;  /* 0x0000000308087819 */ /* 0x000fc400000012ff */
[----:B------:R-:W-:Y:S01]  /*10bf0*/  IADD3.X R5, R6, UR11, R11, P0, !PT ;  /* 0x0000000b06057c10 */ /* 0x000fe200087fe40b */
[----:B------:R-:W-:Y:S01]  /*10c00*/  ULDC.64 UR10, c[0x0][0xb50] ;  /* 0x0002d400000a7ab9 */ /* 0x000fe20000000a00 */
[----:B------:R-:W-:Y:S01]  /*10c10*/  LOP3.LUT R6, R8, R9, RZ, 0x3c, !PT ;  /* 0x0000000908067212 */ /* 0x000fe200078e3cff */
[C---:B------:R-:W-:Y:S01]  /*10c20*/  IMAD R9, R7.reuse, UR13, R10 ;  /* 0x0000000d07097c24 */ /* 0x040fe2000f8e020a */
[C---:B------:R-:W-:Y:S01]  /*10c30*/  IADD3 R13, P5, R20.reuse, 0x4800, RZ ;  /* 0x00004800140d7810 */ /* 0x040fe20007fbe0ff */
[----:B------:R-:W-:Y:S01]  /*10c40*/  IMAD.WIDE.U32 R4, R7, UR12, R4 ;  /* 0x0000000c07047c25 */ /* 0x000fe2000f8e0004 */
[----:B------:R-:W-:Y:S01]  /*10c50*/  ULDC.64 UR12, c[0x0][0xaa0] ;  /* 0x0002a800000c7ab9 */ /* 0x000fe20000000a00 */
[----:B------:R-:W-:Y:S02]  /*10c60*/  IADD3 R33, P4, R20, 0x6000, RZ ;  /* 0x0000600014217810 */ /* 0x000fe40007f9e0ff */
[----:B------:R-:W-:Y:S01]  /*10c70*/  IMAD.IADD R5, R5, 0x1, R9 ;  /* 0x0000000105057824 */ /* 0x000fe200078e0209 */
[C---:B------:R-:W-:Y:S01]  /*10c80*/  LEA R8, P0, R4.reuse, UR10, 0x2 ;  /* 0x0000000a04087c11 */ /* 0x040fe2000f8010ff */
[----:B------:R-:W-:Y:S01]  /*10c90*/  VIADD R10, R145, UR38 ;  /* 0x00000026910a7c36 */ /* 0x000fe20008000000 */
[----:B------:R-:W-:Y:S01]  /*10ca0*/  LOP3.LUT R24, R25, 0x180, RZ, 0xc0, !PT ;  /* 0x0000018019187812 */ /* 0x000fe200078ec0ff */
[----:B------:R-:W-:Y:S01]  /*10cb0*/  IMAD.X R7, RZ, RZ, R21, P2 ;  /* 0x000000ffff077224 */ /* 0x000fe200010e0615 */
[----:B------:R-:W-:Y:S01]  /*10cc0*/  LEA.HI.X R9, R4, UR11, R5, 0x2, P0 ;  /* 0x0000000b04097c11 */ /* 0x000fe200080f1405 */
[----:B------:R-:W-:Y:S01]  /*10cd0*/  SHFL.IDX PT, R36, R8, RZ, 0x1c1f ;  /* 0x001c1fff08247589 */ /* 0x000fe200000e0000 */
[----:B------:R-:W-:Y:S01]  /*10ce0*/  LOP3.LUT P0, RZ, R143, 0x3, RZ, 0xc0, !PT ;  /* 0x000000038fff7812 */ /* 0x000fe2000780c0ff */
[----:B------:R-:W-:Y:S01]  /*10cf0*/  VIADD R3, R10, 0x8 ;  /* 0x000000080a037836 */ /* 0x000fe20000000000 */
[----:B------:R-:W-:Y:S01]  /*10d00*/  IADD3 R4, P3, R20, 0x7800, RZ ;  /* 0x0000780014047810 */ /* 0x000fe20007f7e0ff */
[----:B------:R-:W0:Y:S01]  /*10d10*/  SHFL.IDX PT, R37, R9, RZ, 0x1c1f ;  /* 0x001c1fff09257589 */ /* 0x000e2200000e0000 */
[----:B------:R-:W-:-:S02]  /*10d20*/  ISETP.GE.OR P2, PT, R10, R41, P0 ;  /* 0x000000290a00720c */ /* 0x000fc40000746670 */
[----:B------:R-:W-:Y:S01]  /*10d30*/  ISETP.GE.OR P0, PT, R3, R41, P0 ;  /* 0x000000290300720c */ /* 0x000fe20000706670 */
[----:B------:R-:W-:Y:S01]  /*10d40*/  SHFL.IDX PT, R38, R8, 0x1, 0x1c1f ;  /* 0x003c1f0008267f89 */ /* 0x000fe200000e0000 */
[----:B------:R-:W-:Y:S01]  /*10d50*/  LOP3.LUT R3, R4, 0x180, RZ, 0xc0, !PT ;  /* 0x0000018004037812 */ /* 0x000fe200078ec0ff */
[----:B------:R-:W-:Y:S01]  /*10d60*/  UIMAD UR10, UR9, UR12, URZ ;  /* 0x0000000c090a72a4 */ /* 0x000fe2000f8e023f */
[----:B------:R-:W-:Y:S01]  /*10d70*/  LOP3.LUT R5, R20, 0x180, RZ, 0xc0, !PT ;  /* 0x0000018014057812 */ /* 0x000fe200078ec0ff */
[----:B------:R-:W1:Y:S01]  /*10d80*/  SHFL.IDX PT, R39, R9, 0x1, 0x1c1f ;  /* 0x003c1f0009277f89 */ /* 0x000e6200000e0000 */
[----:B------:R-:W-:Y:S01]  /*10d90*/  SHF.R.U64 R3, R3, 0x3, RZ ;  /* 0x0000000303037819 */ /* 0x000fe200000012ff */
[----:B------:R-:W-:Y:S01]  /*10da0*/  IMAD.X R29, RZ, RZ, R21, P3 ;  /* 0x000000ffff1d7224 */ /* 0x000fe200018e0615 */
[----:B------:R-:W-:Y:S02]  /*10db0*/  SHF.R.U64 R5, R5, 0x3, RZ ;  /* 0x0000000305057819 */ /* 0x000fe400000012ff */
[----:B------:R-:W-:-:S02]  /*10dc0*/  LOP3.LUT R28, R3, R4, RZ, 0x3c, !PT ;  /* 0x00000004031c7212 */ /* 0x000fc400078e3cff */
[----:B------:R-:W2:Y:S01]  /*10dd0*/  @P1 LDC R3, c[0x0][0xbec] ;  /* 0x0002fb00ff031b82 */ /* 0x000ea20000000800 */
[----:B------:R-:W-:Y:S02]  /*10de0*/  LOP3.LUT R20, R5, R20, RZ, 0x3c, !PT ;  /* 0x0000001405147212 */ /* 0x000fe400078e3cff */
[----:B------:R-:W-:Y:S02]  /*10df0*/  LOP3.LUT R12, R13, 0x180, RZ, 0xc0, !PT ;  /* 0x000001800d0c7812 */ /* 0x000fe400078ec0ff */
[----:B------:R-:W-:Y:S02]  /*10e00*/  LOP3.LUT R32, R33, 0x180, RZ, 0xc0, !PT ;  /* 0x0000018021207812 */ /* 0x000fe400078ec0ff */
[----:B------:R-:W-:Y:S01]  /*10e10*/  SHF.R.U64 R24, R24, 0x3, RZ ;  /* 0x0000000318187819 */ /* 0x000fe200000012ff */
[----:B0-----:R0:W-:Y:S01]  /*10e20*/  @!P2 ST.E desc[UR54][R36.64], R2 ;  /* 0x000000022400a985 */ /* 0x0011e2000c101936 */
[----:B------:R-:W-:Y:S01]  /*10e30*/  UIMAD.WIDE.U32 UR8, UR4, UR12, URZ ;  /* 0x0000000c040872a5 */ /* 0x000fe2000f8e003f */
[----:B------:R-:W-:Y:S01]  /*10e40*/  SHF.R.U64 R12, R12, 0x3, RZ ;  /* 0x000000030c0c7819 */ /* 0x000fe200000012ff */
[----:B------:R-:W-:Y:S01]  /*10e50*/  UIMAD UR10, UR4, UR13, UR10 ;  /* 0x0000000d040a72a4 */ /* 0x000fe2000f8e020a */
[----:B------:R-:W-:-:S02]  /*10e60*/  SHF.R.U64 R32, R32, 0x3, RZ ;  /* 0x0000000320207819 */ /* 0x000fc400000012ff */
[----:B------:R-:W-:Y:S01]  /*10e70*/  ULDC.64 UR12, c[0x0][0xae8] ;  /* 0x0002ba00000c7ab9 */ /* 0x000fe20000000a00 */
[----:B------:R-:W-:Y:S01]  /*10e80*/  LOP3.LUT R24, R24, R25, RZ, 0x3c, !PT ;  /* 0x0000001918187212 */ /* 0x000fe200078e3cff */
[----:B-1----:R1:W-:Y:S01]  /*10e90*/  @!P0 ST.E desc[UR54][R38.64], R0 ;  /* 0x0000000026008985 */ /* 0x0023e2000c101936 */
[----:B0-----:R-:W0:Y:S03]  /*10ea0*/  @P1 LDC R37, c[0x0][0xbf0] ;  /* 0x0002fc00ff251b82 */ /* 0x001e260000000800 */
[----:B------:R3:W5:Y:S01]  /*10eb0*/  LD.E.128 R8, desc[UR54][R20.64] ;  /* 0x0000003614087980 */ /* 0x000762000c101d00 */
[----:B------:R-:W-:Y:S01]  /*10ec0*/  UIADD3 UR9, UR9, UR10, URZ ;  /* 0x0000000a09097290 */ /* 0x000fe2000fffe03f */
[----:B------:R-:W-:Y:S01]  /*10ed0*/  LOP3.LUT R12, R12, R13, RZ, 0x3c, !PT ;  /* 0x0000000d0c0c7212 */ /* 0x000fe200078e3cff */
[----:B------:R-:W-:Y:S01]  /*10ee0*/  UIMAD UR4, UR16, UR12, URZ ;  /* 0x0000000c100472a4 */ /* 0x000fe2000f8e023f */
[----:B------:R-:W-:Y:S01]  /*10ef0*/  LOP3.LUT R32, R32, R33, RZ, 0x3c, !PT ;  /* 0x0000002120207212 */ /* 0x000fe200078e3cff */
[----:B------:R-:W-:-:S02]  /*10f00*/  IMAD.X R25, RZ, RZ, R21, P6 ;  /* 0x000000ffff197224 */ /* 0x000fc400030e0615 */
[----:B-1----:R-:W-:Y:S01]  /*10f10*/  IMAD R0, R141, 0x60, R142 ;  /* 0x000000608d007824 */ /* 0x002fe200078e028e */
[----:B------:R-:W-:Y:S01]  /*10f20*/  UIMAD UR4, UR40, UR13, UR4 ;  /* 0x0000000d280472a4 */ /* 0x000fe2000f8e0204 */
[--C-:B------:R-:W-:Y:S01]  /*10f30*/  IMAD.X R13, RZ, RZ, R21.reuse, P5 ;  /* 0x000000ffff0d7224 */ /* 0x100fe200028e0615 */
[----:B------:R-:W-:Y:S01]  /*10f40*/  ULDC.64 UR10, c[0x0][0xaf0] ;  /* 0x0002bc00000a7ab9 */ /* 0x000fe20000000a00 */
[----:B---3--:R-:W-:Y:S01]  /*10f50*/  VIADD R20, R0, UR38 ;  /* 0x0000002600147c36 */ /* 0x008fe20008000000 */
[----:B------:R-:W-:Y:S01]  /*10f60*/  UIMAD.WIDE.U32 UR8, UR40, UR12, UR8 ;  /* 0x0000000c280872a5 */ /* 0x000fe2000f8e0008 */
[----:B------:R-:W-:Y:S01]  /*10f70*/  IMAD.X R33, RZ, RZ, R21, P4 ;  /* 0x000000ffff217224 */ /* 0x000fe200020e0615 */
[----:B------:R-:W5:Y:S01]  /*10f80*/  LD.E.128 R4, desc[UR54][R6.64] ;  /* 0x0000003606047980 */ /* 0x000f62000c101d00 */
[----:B--2---:R-:W-:Y:S01]  /*10f90*/  @P1 IMAD.HI.U32 R0, R20, R3, RZ ;  /* 0x0000000314001227 */ /* 0x004fe200078e00ff */
[----:B------:R-:W-:Y:S02]  /*10fa0*/  UIADD3 UR9, UR9, UR4, URZ ;  /* 0x0000000409097290 */ /* 0x000fe4000fffe03f */
[----:B------:R-:W5:Y:S01]  /*10fb0*/  LD.E.128 R24, desc[UR54][R24.64] ;  /* 0x0000003618187980 */ /* 0x000f62000c101d00 */
[----:B------:R-:W-:Y:S01]  /*10fc0*/  IMAD.MOV.U32 R21, RZ, RZ, R20 ;  /* 0x000000ffff157224 */ /* 0x000fe200078e0014 */
[----:B------:R-:W-:-:S02]  /*10fd0*/  UIMAD UR4, UR18, UR10, URZ ;  /* 0x0000000a120472a4 */ /* 0x000fc4000f8e023f */
[----:B------:R-:W5:Y:S01]  /*10fe0*/  LD.E.128 R12, desc[UR54][R12.64] ;  /* 0x000000360c0c7980 */ /* 0x000f62000c101d00 */
[----:B0-----:R-:W-:Y:S01]  /*10ff0*/  @P1 SHF.R.U32.HI R21, RZ, R37, R0 ;  /* 0x00000025ff151219 */ /* 0x001fe20000011600 */
[----:B------:R-:W-:Y:S02]  /*11000*/  UIMAD UR4, UR17, UR11, UR4 ;  /* 0x0000000b110472a4 */ /* 0x000fe4000f8e0204 */
[----:B------:R-:W-:Y:S01]  /*11010*/  UIMAD.WIDE.U32 UR8, UR17, UR10, UR8 ;  /* 0x0000000a110872a5 */ /* 0x000fe2000f8e0008 */
[--C-:B------:R-:W-:Y:S01]  /*11020*/  SHF.R.S32.HI R0, RZ, 0x1f, R21.reuse ;  /* 0x0000001fff007819 */ /* 0x100fe20000011415 */
[----:B------:R-:W-:Y:S01]  /*11030*/  IMAD.MOV R37, RZ, RZ, -R21 ;  /* 0x000000ffff257224 */ /* 0x000fe200078e0a15 */
[----:B------:R-:W-:Y:S01]  /*11040*/  ULDC.64 UR10, c[0x0][0xae0] ;  /* 0x0002b800000a7ab9 */ /* 0x000fe20000000a00 */
[----:B------:R-:W-:Y:S01]  /*11050*/  UIADD3 UR4, UR9, UR4, URZ ;  /* 0x0000000409047290 */ /* 0x000fe2000fffe03f */
[----:B------:R-:W5:Y:S01]  /*11060*/  LD.E.128 R32, desc[UR54][R32.64] ;  /* 0x0000003620207980 */ /* 0x000f62000c101d00 */
[----:B------:R-:W-:-:S02]  /*11070*/  IMAD R0, R0, UR10, RZ ;  /* 0x0000000a00007c24 */ /* 0x000fc4000f8e02ff */
[----:B------:R-:W-:Y:S01]  /*11080*/  IMAD R37, R40, R37, R20 ;  /* 0x0000002528257224 */ /* 0x000fe200078e0214 */
[----:B------:R-:W5:Y:S01]  /*11090*/  LD.E.128 R28, desc[UR54][R28.64] ;  /* 0x000000361c1c7980 */ /* 0x000f62000c101d00 */
[----:B------:R-:W-:Y:S02]  /*110a0*/  IMAD R39, R21, UR11, R0 ;  /* 0x0000000b15277c24 */ /* 0x000fe4000f8e0200 */
[----:B------:R-:W-:Y:S01]  /*110b0*/  IMAD.U32 R3, RZ, RZ, UR9 ;  /* 0x00000009ff037e24 */ /* 0x000fe2000f8e00ff */
[----:B------:R-:W-:Y:S01]  /*110c0*/  SHF.R.S32.HI R0, RZ, 0x1f, R37 ;  /* 0x0000001fff007819 */ /* 0x000fe20000011425 */
[----:B------:R-:W-:Y:S01]  /*110d0*/  IMAD.U32 R2, RZ, RZ, UR8 ;  /* 0x00000008ff027e24 */ /* 0x000fe2000f8e00ff */
[----:B------:R-:W-:Y:S01]  /*110e0*/  ULDC.64 UR8, c[0x0][0xad8] ;  /* 0x0002b60000087ab9 */ /* 0x000fe20000000a00 */
[----:B------:R-:W-:Y:S01]  /*110f0*/  IMAD.U32 R3, RZ, RZ, UR4 ;  /* 0x00000004ff037e24 */ /* 0x000fe2000f8e00ff */
[----:B------:R-:W-:Y:S01]  /*11100*/  @!PT LDS RZ, [RZ] ;  /* 0x00000000fffff984 */ /* 0x000fe20000000800 */
[----:B------:R-:W-:Y:S01]  /*11110*/  @!PT LDS RZ, [RZ] ;  /* 0x00000000fffff984 */ /* 0x000fe20000000800 */
[----:B------:R-:W-:Y:S01]  /*11120*/  @!PT LDS RZ, [RZ] ;  /* 0x00000000fffff984 */ /* 0x000fe20000000800 */
[----:B------:R-:W-:Y:S01]  /*11130*/  @!PT LDS RZ, [RZ] ;  /* 0x00000000fffff984 */ /* 0x000fe20000000800 */
[----:B------:R0:W-:Y:S06]  /*11140*/  MEMBAR.ALL.CTA ;  /* 0x0000000000007992 */ /* 0x0001ec0000008000 */
[----:B0-----:R-:W0:Y:S01]  /*11150*/  FENCE.VIEW.ASYNC.S ;  /* 0x00000000000073c6 */ /* 0x001e220000000000 */
[----:B------:R-:W-:-:S02]  /*11160*/  IMAD R0, R0, UR8, RZ ;  /* 0x0000000800007c24 */ /* 0x000fc4000f8e02ff */
[----:B------:R-:W-:-:S04]  /*11170*/  IMAD.WIDE.U32 R2, R21, UR10, R2 ;  /* 0x0000000a15027c25 */ /* 0x000fc8000f8e0002 */
[----:B------:R-:W-:Y:S02]  /*11180*/  IMAD.IADD R3, R3, 0x1, R39 ;  /* 0x0000000103037824 */ /* 0x000fe400078e0227 */
[C---:B------:R-:W-:Y:S02]  /*11190*/  IMAD R21, R37.reuse, UR9, R0 ;  /* 0x0000000925157c24 */ /* 0x040fe4000f8e0200 */
[----:B------:R-:W-:Y:S01]  /*111a0*/  VIADD R0, R142, UR38 ;  /* 0x000000268e007c36 */ /* 0x000fe20008000000 */
[----:B------:R-:W-:Y:S01]  /*111b0*/  UIADD3 UR4, UR41, 0x2d820, URZ ;  /* 0x0002d82029047890 */ /* 0x000fe2000fffe03f */
[----:B------:R-:W-:Y:S01]  /*111c0*/  IMAD.WIDE.U32 R2, R37, UR8, R2 ;  /* 0x0000000825027c25 */ /* 0x000fe2000f8e0002 */
[----:B------:R-:W-:Y:S02]  /*111d0*/  ULDC.64 UR8, c[0x0][0xa80] ;  /* 0x0002a00000087ab9 */ /* 0x000fe40000000a00 */
        /* <DEDUP_REMOVED lines=19> */
[----:B-----5:R3:W-:Y:S04]  /*11310*/  @!P0 ST.E.128 desc[UR54][R2.64], R8 ;  /* 0x0000000802008985 */ /* 0x0207e8000c101d36 */
[----:B------:R3:W-:Y:S04]  /*11320*/  @!P1 ST.E.128 desc[UR54][R36.64], R24 ;  /* 0x0000001824009985 */ /* 0x0007e8000c101d36 */
[----:B------:R3:W-:Y:S02]  /*11330*/  @!P2 ST.E.128 desc[UR54][R38.64], R32 ;  /* 0x000000202600a985 */ /* 0x0007e4000c101d36 */
.L_x_11144:
[----:B------:R-:W-:Y:S05]  /*11340*/  BSYNC B1 ;  /* 0x0000000000017941 */ /* 0x000fea0003800000 */
.L_x_11143:
[----:B------:R-:W-:Y:S01]  /*11350*/  VIADD R0, R0, 0x60 ;  /* 0x0000006000007836 */ /* 0x000fe20000000000 */
[----:B---3-5:R3:W4:Y:S04]  /*11360*/  SHFL.IDX PT, R9, R42, 0x1, 0x1c1f ;  /* 0x003c1f002a097f89 */ /* 0x02872800000e0000 */
        /* <DEDUP_REMOVED lines=17> */
.L_x_11141:
        /* <DEDUP_REMOVED lines=32> */
.L_x_11146:
        /* <DEDUP_REMOVED lines=47> */
.L_x_11148:
[----:B------:R-:W-:Y:S05]  /*11970*/  BSYNC B1 ;  /* 0x0000000000017941 */ /* 0x000fea0003800000 */
.L_x_11147:
        /* <DEDUP_REMOVED lines=18> */
[----:B0-----:R-:W-:-:S03]  /*11aa0*/  @P0 SHF.R.U32.HI R5, RZ, R3, R2 ;  /* 0x00000003ff050219 */ /* 0x001fc60000011602 */
[----:B------:R-:W-:Y:S01]  /*11ab0*/  UIMAD UR4, UR8, UR13, UR4 ;  /* 0x0000000d080472a4 */ /* 0x000fe2000f8e0204 */
[--C-:B------:R-:W-:Y:S01]  /*11ac0*/  SHF.R.S32.HI R2, RZ, 0x1f, R5.reuse ;  /* 0x0000001fff027819 */ /* 0x100fe20000011405 */
[----:B------:R-:W-:Y:S01]  /*11ad0*/  UIMAD.WIDE.U32 UR8, UR8, UR12, UR10 ;  /* 0x0000000c080872a5 */ /* 0x000fe2000f8e000a */
[----:B------:R-:W-:Y:S02]  /*11ae0*/  IMAD.MOV R7, RZ, RZ, -R5 ;  /* 0x000000ffff077224 */ /* 0x000fe400078e0a05 */
[----:B------:R-:W-:Y:S01]  /*11af0*/  ULDC.64 UR10, c[0x0][0xae0] ;  /* 0x0002b800000a7ab9 */ /* 0x000fe20000000a00 */
[----:B------:R-:W-:Y:S01]  /*11b00*/  UIADD3 UR4, UR9, UR4, URZ ;  /* 0x0000000409047290 */ /* 0x000fe2000fffe03f */
[----:B------:R-:W-:Y:S02]  /*11b10*/  IMAD R7, R11, R7, R4 ;  /* 0x000000070b077224 */ /* 0x000fe400078e0204 */
[----:B------:R-:W-:Y:S02]  /*11b20*/  IMAD R6, R2, UR10, RZ ;  /* 0x0000000a02067c24 */ /* 0x000fe4000f8e02ff */
[----:B------:R-:W-:Y:S01]  /*11b30*/  IMAD.U32 R3, RZ, RZ, UR9 ;  /* 0x00000009ff037e24 */ /* 0x000fe2000f8e00ff */
[----:B------:R-:W-:Y:S01]  /*11b40*/  SHF.R.S32.HI R4, RZ, 0x1f, R7 ;  /* 0x0000001fff047819 */ /* 0x000fe20000011407 */
[----:B------:R-:W-:Y:S01]  /*11b50*/  IMAD.U32 R2, RZ, RZ, UR8 ;  /* 0x00000008ff027e24 */ /* 0x000fe2000f8e00ff */
[----:B------:R-:W-:Y:S01]  /*11b60*/  ULDC.64 UR8, c[0x0][0xad8] ;  /* 0x0002b60000087ab9 */ /* 0x000fe20000000a00 */
[----:B------:R-:W-:-:S02]  /*11b70*/  IMAD.U32 R3, RZ, RZ, UR4 ;  /* 0x00000004ff037e24 */ /* 0x000fc4000f8e00ff */
[C---:B------:R-:W-:Y:S02]  /*11b80*/  IMAD R9, R5.reuse, UR11, R6 ;  /* 0x0000000b05097c24 */ /* 0x040fe4000f8e0206 */
[----:B------:R-:W-:-:S04]  /*11b90*/  IMAD.WIDE.U32 R2, R5, UR10, R2 ;  /* 0x0000000a05027c25 */ /* 0x000fc8000f8e0002 */
[----:B------:R-:W-:Y:S02]  /*11ba0*/  IMAD R4, R4, UR8, RZ ;  /* 0x0000000804047c24 */ /* 0x000fe4000f8e02ff */
[----:B------:R-:W-:Y:S02]  /*11bb0*/  IMAD.IADD R3, R3, 0x1, R9 ;  /* 0x0000000103037824 */ /* 0x000fe400078e0209 */
[----:B-----5:R-:W-:Y:S02]  /*11bc0*/  IMAD R11, R0, R11, RZ ;  /* 0x0000000b000b7224 */ /* 0x020fe400078e02ff */
[----:B------:R-:W-:Y:S02]  /*11bd0*/  VIADD R0, R142, UR38 ;  /* 0x000000268e007c36 */ /* 0x000fe40008000000 */
[C---:B------:R-:W-:Y:S02]  /*11be0*/  IMAD R5, R7.reuse, UR9, R4 ;  /* 0x0000000907057c24 */ /* 0x040fe4000f8e0204 */
[----:B------:R-:W-:Y:S01]  /*11bf0*/  IMAD.WIDE.U32 R2, R7, UR8, R2 ;  /* 0x0000000807027c25 */ /* 0x000fe2000f8e0002 */
[----:B------:R-:W-:Y:S01]  /*11c00*/  ISETP.GE.AND P0, PT, R0, R11, PT ;  /* 0x0000000b0000720c */ /* 0x000fe20003f06270 */
[----:B------:R-:W-:-:S02]  /*11c10*/  ULDC.64 UR8, c[0x0][0xa80] ;  /* 0x0002a00000087ab9 */ /* 0x000fc40000000a00 */
[----:B------:R-:W-:Y:S01]  /*11c20*/  IMAD.IADD R3, R3, 0x1, R5 ;  /* 0x0000000103037824 */ /* 0x000fe200078e0205 */
[----:B------:R-:W-:-:S04]  /*11c30*/  LEA R4, P1, R2, UR8, 0x1 ;  /* 0x0000000802047c11 */ /* 0x000fc8000f8208ff */
[----:B------:R-:W-:Y:S02]  /*11c40*/  LEA.HI.X R5, R2, UR9, R3, 0x1, P1 ;  /* 0x0000000902057c11 */ /* 0x000fe400088f0c03 */
[----:B------:R0:W1:Y:S04]  /*11c50*/  SHFL.IDX PT, R2, R4, RZ, 0x1c1f ;  /* 0x001c1fff04027589 */ /* 0x00006800000e0000 */
[----:B------:R0:W2:Y:S01]  /*11c60*/  SHFL.IDX PT, R3, R5, RZ, 0x1c1f ;  /* 0x001c1fff05037589 */ /* 0x0000a200000e0000 */
        /* <DEDUP_REMOVED lines=13> */
.L_x_11150:
[----:B------:R-:W-:Y:S05]  /*11d40*/  BSYNC B1 ;  /* 0x0000000000017941 */ /* 0x000fea0003800000 */
.L_x_11149:
        /* <DEDUP_REMOVED lines=9> */
[CC--:B-1-3--:R-:W-:Y:S02]  /*11de0*/  @!P3 LEA R6, P0, R139.reuse, R2.reuse, 0x1 ;  /* 0x000000028b06b211 */ /* 0x0cafe400078008ff */
[----:B------:R-:W-:Y:S02]  /*11df0*/  @!P4 LEA R8, P1, R140, R2, 0x1 ;  /* 0x000000028c08c211 */ /* 0x000fe400078208ff */
[----:B0---4-:R-:W-:Y:S01]  /*11e00*/  @!P2 IMAD.WIDE R4, R138, 0x2, R2 ;  /* 0x000000028a04a825 */ /* 0x011fe200078e0202 */
[-C--:B------:R-:W-:Y:S02]  /*11e10*/  @!P3 LEA.HI.X R7, R139, R3.reuse, R148, 0x1, P0 ;  /* 0x000000038b07b211 */ /* 0x080fe400000f0c94 */
[----:B------:R-:W-:Y:S02]  /*11e20*/  @!P4 LEA.HI.X R9, R140, R3, R147, 0x1, P1 ;  /* 0x000000038c09c211 */ /* 0x000fe400008f0c93 */
[----:B------:R0:W-:Y:S04]  /*11e30*/  @!P2 ST.E.128 desc[UR54][R4.64], RZ ;  /* 0x000000ff0400a985 */ /* 0x0001e8000c101d36 */
[----:B------:R0:W-:Y:S04]  /*11e40*/  @!P3 ST.E.128 desc[UR54][R6.64], RZ ;  /* 0x000000ff0600b985 */ /* 0x0001e8000c101d36 */
[----:B------:R0:W-:Y:S02]  /*11e50*/  @!P4 ST.E.128 desc[UR54][R8.64], RZ ;  /* 0x000000ff0800c985 */ /* 0x0001e4000c101d36 */
.L_x_11145:
[----:B------:R-:W-:Y:S05]  /*11e60*/  BSYNC B0 ;  /* 0x0000000000007941 */ /* 0x000fea0003800000 */
.L_x_11140:
[----:B------:R-:W-:Y:S02]  /*11e70*/  ULDC UR4, c[0x0][0xc3c] ;  /* 0x00030f0000047ab9 */ /* 0x000fe40000000800 */
[----:B------:R-:W-:-:S06]  /*11e80*/  UISETP.GE.AND UP0, UPT, UR6, UR4, UPT ;  /* 0x000000040600728c */ /* 0x000fcc000bf06270 */
[----:B------:R-:W-:-:S13]  /*11e90*/  PLOP3.LUT P0, PT, PT, PT, UP0, 0x80, 0x0 ;  /* 0x000000000000781c */ /* 0x000fda0003f0f008 */
[----:B------:R-:W-:Y:S05]  /*11ea0*/  @!P0 BRA `(.L_x_11151) ;  /* 0xfffffeec00f88947 */ /* 0x000fea000383ffff */
[----:B------:R-:W-:Y:S05]  /*11eb0*/  EXIT ;  /* 0x000000000000794d */ /* 0x000fea0003800000 */
.L_x_11050:
        /* <DEDUP_REMOVED lines=16> */
.L_x_11152:
        /* <DEDUP_REMOVED lines=40> */
.L_x_11158:
        /* <DEDUP_REMOVED lines=12> */
.L_x_11157:
[----:B------:R-:W-:Y:S05]  /*12300*/  BSYNC B0 ;  /* 0x0000000000007941 */ /* 0x000fea0003800000 */
.L_x_11156:
        /* <DEDUP_REMOVED lines=20> */
.L_x_11154:
        /* <DEDUP_REMOVED lines=20> */
.L_x_11159:
        /* <DEDUP_REMOVED lines=59> */
.L_x_11155:
[----:B------:R-:W-:Y:S01]  /*12940*/  ULDC UR4, c[0x0][0xc3c] ;  /* 0x00030f0000047ab9 */ /* 0x000fe20000000800 */
[----:B------:R-:W-:Y:S02]  /*12950*/  IMAD.MOV.U32 R17, RZ, RZ, RZ ;  /* 0x000000ffff117224 */ /* 0x000fe400078e00ff */
[----:B------:R-:W-:Y:S02]  /*12960*/  IMAD.U32 R16, RZ, RZ, UR6 ;  /* 0x00000006ff107e24 */ /* 0x000fe4000f8e00ff */
[----:B------:R-:W-:Y:S02]  /*12970*/  IMAD.MOV.U32 R18, RZ, RZ, RZ ;  /* 0x000000ffff127224 */ /* 0x000fe400078e00ff */
[----:B------:R-:W-:-:S07]  /*12980*/  IMAD.U32 R19, RZ, RZ, UR4 ;  /* 0x00000004ff137e24 */ /* 0x000fce000f8e00ff */
.L_x_11160:
[----:B------:R-:W-:-:S13]  /*12990*/  ISETP.NE.AND P0, PT, R5, RZ, PT ;  /* 0x000000ff0500720c */ /* 0x000fda0003f05270 */
[----:B------:R-:W0:Y:S01]  /*129a0*/  @!P0 S2R R3, SR_CgaCtaId ;  /* 0x0000000000038919 */ /* 0x000e220000008800 */
[----:B------:R-:W-:-:S04]  /*129b0*/  @!P0 MOV R0, 0x400 ;  /* 0x0000040000008802 */ /* 0x000fc80000000f00 */
[----:B0-----:R-:W-:-:S05]  /*129c0*/  @!P0 LEA R0, R3, R0, 0x18 ;  /* 0x0000000003008211 */ /* 0x001fca00078ec0ff */
[----:B------:R0:W-:Y:S01]  /*129d0*/  @!P0 STS.128 [R0+0x2d8d0], R16 ;  /* 0x02d8d01000008388 */ /* 0x0001e20000000c00 */
[----:B------:R-:W-:Y:S06]  /*129e0*/  BAR.ARV 0x5, 0x200 ;  /* 0x0148000000007b1d */ /* 0x000fec0000002000 */
.L_x_11153:
[----:B------:R2:W-:Y:S01]  /*129f0*/  STL [R1+0x2c], RZ ;  /* 0x00002cff01007387 */ /* 0x0005e20000100800 */
[----:B------:R-:W-:Y:S01]  /*12a00*/  ULDC UR4, c[0x0][0xc3c] ;  /* 0x00030f0000047ab9 */ /* 0x000fe20000000800 */
[----:B------:R-:W-:Y:S01]  /*12a10*/  IMAD.MOV.U32 R29, RZ, RZ, 0x1 ;  /* 0x00000001ff1d7424 */ /* 0x000fe200078e00ff */
[----:B-1----:R-:W-:Y:S01]  /*12a20*/  ISETP.GE.AND P0, PT, R19, UR4, PT ;  /* 0x0000000413007c0c */ /* 0x002fe2000bf06270 */
[----:B------:R-:W-:-:S12]  /*12a30*/  IMAD.MOV.U32 R25, RZ, RZ, RZ ;  /* 0x000000ffff197224 */ /* 0x000fd800078e00ff */
        /* <DEDUP_REMOVED lines=13> */
[C---:B0-----:R-:W-:Y:S02]  /*12b10*/  IMAD.SHL.U32 R0, R3.reuse, 0x8, RZ ;  /* 0x0000000803007824 */ /* 0x041fe400078e00ff */
[----:B------:R-:W-:Y:S01]  /*12b20*/  IMAD.SHL.U32 R4, R3, 0x20, RZ ;  /* 0x0000002003047824 */ /* 0x000fe200078e00ff */
[----:B------:R-:W-:Y:S02]  /*12b30*/  SHF.R.U32.HI R5, RZ, 0x2, R5 ;  /* 0x00000002ff057819 */ /* 0x000fe40000011605 */
[----:B------:R-:W-:Y:S02]  /*12b40*/  LOP3.LUT R2, R0, 0xd8, RZ, 0xc0, !PT ;  /* 0x000000d800027812 */ /* 0x000fe400078ec0ff */
[----:B------:R-:W-:Y:S02]  /*12b50*/  LOP3.LUT R6, R4, 0x60, RZ, 0xc0, !PT ;  /* 0x0000006004067812 */ /* 0x000fe400078ec0ff */
[----:B------:R-:W-:-:S02]  /*12b60*/  LOP3.LUT R3, R2, 0x18, R3, 0x78, !PT ;  /* 0x0000001802037812 */ /* 0x000fc400078e7803 */
[----:B------:R-:W-:Y:S02]  /*12b70*/  LOP3.LUT R4, R0, 0x18, RZ, 0xc0, !PT ;  /* 0x0000001800047812 */ /* 0x000fe400078ec0ff */
[----:B------:R-:W-:Y:S02]  /*12b80*/  LOP3.LUT R2, R3, 0x320, R0, 0xf8, !PT ;  /* 0x0000032003027812 */ /* 0x000fe400078ef800 */
[----:B------:R-:W-:Y:S02]  /*12b90*/  LOP3.LUT R0, R5, R6, RZ, 0xfc, !PT ;  /* 0x0000000605007212 */ /* 0x000fe400078efcff */
[----:B------:R-:W-:Y:S01]  /*12ba0*/  LOP3.LUT R5, R4, 0x20, RZ, 0xfc, !PT ;  /* 0x0000002004057812 */ /* 0x000fe200078efcff */
[----:B------:R-:W-:Y:S01]  /*12bb0*/  IMAD R0, R2, 0x2, R22 ;  /* 0x0000000202007824 */ /* 0x000fe200078e0216 */
[----:B------:R-:W-:-:S04]  /*12bc0*/  LOP3.LUT R3, R4, 0x40, RZ, 0xfc, !PT ;  /* 0x0000004004037812 */ /* 0x000fc800078efcff */
[----:B------:R3:W-:Y:S03]  /*12bd0*/  STL [R1+0x1c], R0 ;  /* 0x00001c0001007387 */ /* 0x0007e60000100800 */
.L_x_11230:
        /* <DEDUP_REMOVED lines=8> */
[----:B--2---:R0:W2:Y:S01]  /*12c60*/  @P0 LDG.E R24, desc[UR54][R2.64] ;  /* 0x0000003602180981 */ /* 0x0040a2000c1e1900 */
        /* <DEDUP_REMOVED lines=12> */
[----:B------:R-:W3:Y:S01]  /*12d30*/  @P2 LDG.E R0, desc[UR54][R2.64] ;  /* 0x0000003602002981 */ /* 0x000ee2000c1e1900 */
        /* <DEDUP_REMOVED lines=10> */
[----:B-1----:R-:W-:Y:S01]  /*12de0*/  IMAD.U32 R0, RZ, RZ, UR4 ;  /* 0x00000004ff007e24 */ /* 0x002fe2000f8e00ff */
[----:B------:R-:W-:Y:S06]  /*12df0*/  @P1 BRA `(.L_x_11162) ;  /* 0x0000000000181947 */ /* 0x000fec0003800000 */
[----:B------:R-:W-:Y:S02]  /*12e00*/  ULDC UR4, c[0x0][0x288] ;  /* 0x0000a20000047ab9 */ /* 0x000fe40000000800 */
[----:B-----5:R-:W-:Y:S01]  /*12e10*/  IMAD.U32 R28, RZ, RZ, UR4 ;  /* 0x00000004ff1c7e24 */ /* 0x020fe2000f8e00ff */
[----:B------:R-:W-:Y:S06]  /*12e20*/  @!P2 BRA `(.L_x_11162) ;  /* 0x00000000000ca947 */ /* 0x000fec0003800000 */
[----:B0-----:R-:W2:Y:S04]  /*12e30*/  LDG.E R5, desc[UR54][R2.64] ;  /* 0x0000003602057981 */ /* 0x001ea8000c1e1900 */
[----:B------:R-:W2:Y:S02]  /*12e40*/  LDG.E R28, desc[UR54][R2.64+0x4] ;  /* 0x00000436021c7981 */ /* 0x000ea4000c1e1900 */
[----:B--2---:R-:W-:-:S07]  /*12e50*/  IMAD.IADD R28, R28, 0x1, -R5 ;  /* 0x000000011c1c7824 */ /* 0x004fce00078e0a05 */
.L_x_11162:
        /* <DEDUP_REMOVED lines=8> */
.L_x_11163:
[----:B------:R-:W-:Y:S02]  /*12ee0*/  ULDC.64 UR4, c[0x0][0xa08] ;  /* 0x0002820000047ab9 */ /* 0x000fe40000000a00 */
[----:B------:R-:W-:-:S04]  /*12ef0*/  ISETP.NE.U32.AND P0, PT, RZ, UR4, PT ;  /* 0x00000004ff007c0c */ /* 0x000fc8000bf05070 */
[----:B------:R-:W-:-:S13]  /*12f00*/  ISETP.NE.AND.EX P0, PT, RZ, UR5, PT, P0 ;  /* 0x00000005ff007c0c */ /* 0x000fda000bf05300 */
[----:B------:R-:W-:Y:S05]  /*12f10*/  @!P0 BRA `(.L_x_11164) ;  /* 0x0000000000148947 */ /* 0x000fea0003800000 */
[----:B------:R-:W1:Y:S02]  /*12f20*/  LDC.64 R2, c[0x0][0xa08] ;  /* 0x00028200ff027b82 */ /* 0x000e640000000a00 */
[----:B-1----:R-:W-:-:S05]  /*12f30*/  IMAD.WIDE R2, R19, 0x4, R2 ;  /* 0x0000000413027825 */ /* 0x002fca00078e0202 */
[----:B------:R-:W2:Y:S04]  /*12f40*/  LDG.E R0, desc[UR54][R2.64] ;  /* 0x0000003602007981 */ /* 0x000ea8000c1e1900 */
[----:B0-----:R-:W2:Y:S02]  /*12f50*/  LDG.E R5, desc[UR54][R2.64+0x4] ;  /* 0x0000043602057981 */ /* 0x001ea4000c1e1900 */
[----:B--2---:R-:W-:-:S07]  /*12f60*/  IMAD.IADD R0, R5, 0x1, -R0 ;  /* 0x0000000105007824 */ /* 0x004fce00078e0a00 */
.L_x_11164:
[----:B-1----:R-:W1:Y:S01]  /*12f70*/  LDC R2, c[0x0][0x448] ;  /* 0x00011200ff027b82 */ /* 0x002e620000000800 */
[----:B------:R-:W-:Y:S01]  /*12f80*/  IMAD R27, R17, 0xc0, RZ ;  /* 0x000000c0111b7824 */ /* 0x000fe200078e02ff */
[----:B------:R-:W-:Y:S01]  /*12f90*/  LOP3.LUT R23, R23, 0xfffffff7, RZ, 0xc0, !PT ;  /* 0xfffffff717177812 */ /* 0x000fe200078ec0ff */
[----:B-----5:R-:W-:Y:S02]  /*12fa0*/  IMAD.IADD R7, R0, 0x1, -R24 ;  /* 0x0000000100077824 */ /* 0x020fe400078e0a18 */
[----:B------:R-:W-:-:S03]  /*12fb0*/  VIADD R3, R27, 0xbf ;  /* 0x000000bf1b037836 */ /* 0x000fc60000000000 */
[----:B------:R-:W-:Y:S01]  /*12fc0*/  IADD3 R0, R7, 0x1, -R28 ;  /* 0x0000000107007810 */ /* 0x000fe20007ffe81c */
[----:B------:R2:W-:Y:S01]  /*12fd0*/  STL [R1+0xc], R7 ;  /* 0x00000c0701007387 */ /* 0x0005e20000100800 */
[----:B-1----:R-:W-:-:S13]  /*12fe0*/  ISETP.NE.AND P2, PT, R2, 0x1, PT ;  /* 0x000000010200780c */ /* 0x002fda0003f45270 */
[----:B0-----:R-:W0:Y:S01]  /*12ff0*/  @P2 LDC R4, c[0x0][0x44c] ;  /* 0x00011300ff042b82 */ /* 0x001e220000000800 */
[----:B------:R-:W-:-:S07]  /*13000*/  @P2 LOP3.LUT R23, R23, 0x8, RZ, 0xfc, !PT ;  /* 0x0000000817172812 */ /* 0x000fce00078efcff */
[----:B------:R-:W1:Y:S01]  /*13010*/  @P2 LDC R2, c[0x0][0x450] ;  /* 0x00011400ff022b82 */ /* 0x000e620000000800 */
[----:B0-----:R-:W-:-:S05]  /*13020*/  @P2 IMAD.HI.U32 R5, R3, R4, RZ ;  /* 0x0000000403052227 */ /* 0x001fca00078e00ff */
[----:B-1----:R-:W-:-:S05]  /*13030*/  @P2 SHF.R.U32.HI R3, RZ, R2, R5 ;  /* 0x00000002ff032219 */ /* 0x002fca0000011605 */
[----:B------:R-:W-:Y:S02]  /*13040*/  IMAD.IADD R0, R0, 0x1, R3 ;  /* 0x0000000100007824 */ /* 0x000fe400078e0203 */
[----:B------:R-:W0:Y:S02]  /*13050*/  LDC.64 R2, c[0x0][0x9e0] ;  /* 0x00027800ff027b82 */ /* 0x000e240000000a00 */
[----:B0-----:R-:W-:Y:S01]  /*13060*/  ISETP.GE.AND P1, PT, R3, 0x1, PT ;  /* 0x000000010300780c */ /* 0x001fe20003f26270 */
[----:B------:R-:W-:-:S12]  /*13070*/  IMAD.IADD R2, R0, 0x1, R2 ;  /* 0x0000000100027824 */ /* 0x000fd800078e0202 */
[----:B--2---:R-:W-:Y:S05]  /*13080*/  @!P1 BRA `(.L_x_11165) ;  /* 0x0000000000489947 */ /* 0x004fea0003800000 */
        /* <DEDUP_REMOVED lines=11> */
.L_x_11167:
[----:B------:R-:W-:-:S13]  /*13140*/  ISETP.NE.AND P0, PT, R3, 0x1, PT ;  /* 0x000000010300780c */ /* 0x000fda0003f05270 */
[----:B------:R-:W0:Y:S02]  /*13150*/  @P0 LDC.64 R4, c[0x0][0x9e8] ;  /* 0x00027a00ff040b82 */ /* 0x000e240000000a00 */
[----:B0-----:R-:W-:-:S05]  /*13160*/  @P0 IMAD.HI.U32 R4, R6, R4, RZ ;  /* 0x0000000406040227 */ /* 0x001fca00078e00ff */
[----:B------:R-:W-:-:S07]  /*13170*/  @P0 SHF.R.U32.HI R6, RZ, R5, R4 ;  /* 0x00000005ff060219 */ /* 0x000fce0000011604 */
.L_x_11168:
[----:B------:R-:W-:Y:S05]  /*13180*/  BSYNC B0 ;  /* 0x0000000000007941 */ /* 0x000fea0003800000 */
.L_x_11166:
[----:B------:R-:W-:-:S05]  /*13190*/  IMAD R5, R6, R3, R3 ;  /* 0x0000000306057224 */ /* 0x000fca00078e0203 */
[----:B------:R-:W-:-:S07]  /*131a0*/  VIMNMX R2, R2, R5, PT ;  /* 0x0000000502027248 */ /* 0x000fce0003fe0100 */
.L_x_11165:
[----:B------:R-:W0:Y:S01]  /*131b0*/  @P2 LDC R0, c[0x0][0x44c] ;  /* 0x00011300ff002b82 */ /* 0x000e220000000800 */
[----:B------:R-:W-:Y:S01]  /*131c0*/  VIADD R2, R2, 0x7f ;  /* 0x0000007f02027836 */ /* 0x000fe20000000000 */
[----:B------:R-:W-:-:S06]  /*131d0*/  ULDC UR4, c[0x0][0x9dc] ;  /* 0x0002770000047ab9 */ /* 0x000fcc0000000800 */
[----:B------:R-:W1:Y:S01]  /*131e0*/  @P2 LDC R4, c[0x0][0x450] ;  /* 0x00011400ff042b82 */ /* 0x000e620000000800 */
[----:B0-----:R-:W-:-:S04]  /*131f0*/  @P2 IMAD.HI.U32 R5, R27, R0, RZ ;  /* 0x000000001b052227 */ /* 0x001fc800078e00ff */
[----:B------:R-:W-:Y:S01]  /*13200*/  IMAD.MOV.U32 R0, RZ, RZ, R27 ;  /* 0x000000ffff007224 */ /* 0x000fe200078e001b */
[----:B-1----:R-:W-:Y:S01]  /*13210*/  @P2 SHF.R.U32.HI R0, RZ, R4, R5 ;  /* 0x00000004ff002219 */ /* 0x002fe20000011605 */
[----:B------:R-:W-:Y:S01]  /*13220*/  VIADD R4, R7, 0x7f ;  /* 0x0000007f07047836 */ /* 0x000fe20000000000 */
[----:B------:R-:W-:-:S04]  /*13230*/  SHF.R.S32.HI R5, RZ, 0x1f, R2 ;  /* 0x0000001fff057819 */ /* 0x000fc80000011402 */
[----:B------:R-:W-:Y:S02]  /*13240*/  LEA.HI R2, R5, R2, RZ, 0x7 ;  /* 0x0000000205027211 */ /* 0x000fe400078f38ff */
[----:B------:R-:W-:Y:S02]  /*13250*/  SHF.R.S32.HI R5, RZ, 0x1f, R4 ;  /* 0x0000001fff057819 */ /* 0x000fe40000011404 */
[----:B------:R-:W-:Y:S02]  /*13260*/  SHF.R.S32.HI R2, RZ, 0x7, R2 ;  /* 0x00000007ff027819 */ /* 0x000fe40000011402 */
[----:B------:R-:W-:-:S04]  /*13270*/  LEA.HI R5, R5, R4, RZ, 0x7 ;  /* 0x0000000405057211 */ /* 0x000fc800078f38ff */
[----:B------:R-:W-:-:S04]  /*13280*/  SHF.R.S32.HI R5, RZ, 0x7, R5 ;  /* 0x00000007ff057819 */ /* 0x000fc80000011405 */
[----:B------:R-:W-:Y:S02]  /*13290*/  VIMNMX R26, R5, R2, PT ;  /* 0x00000002051a7248 */ /* 0x000fe40003fe0100 */
[----:B------:R-:W-:-:S03]  /*132a0*/  IADD3 R2, R0, R7, -R28 ;  /* 0x0000000700027210 */ /* 0x000fc60007ffe81c */
[----:B------:R0:W-:Y:S02]  /*132b0*/  STL [R1+0x28], R26 ;  /* 0x0000281a01007387 */ /* 0x0001e40000100800 */
        /* <DEDUP_REMOVED lines=12> */
.L_x_11171:
[----:B------:R-:W-:-:S13]  /*13380*/  ISETP.NE.AND P0, PT, R3, 0x1, PT ;  /* 0x000000010300780c */ /* 0x000fda0003f05270 */
[----:B------:R-:W1:Y:S02]  /*13390*/  @P0 LDC.64 R4, c[0x0][0x9e8] ;  /* 0x00027a00ff040b82 */ /* 0x000e640000000a00 */
[----:B-1----:R-:W-:-:S05]  /*133a0*/  @P0 IMAD.HI.U32 R4, R2, R4, RZ ;  /* 0x0000000402040227 */ /* 0x002fca00078e00ff */
[----:B------:R-:W-:-:S07]  /*133b0*/  @P0 SHF.R.U32.HI R2, RZ, R5, R4 ;  /* 0x00000005ff020219 */ /* 0x000fce0000011604 */
.L_x_11172:
[----:B------:R-:W-:Y:S05]  /*133c0*/  BSYNC B0 ;  /* 0x0000000000007941 */ /* 0x000fea0003800000 */
.L_x_11170:
[----:B------:R-:W-:-:S05]  /*133d0*/  IMAD R3, R2, R3, RZ ;  /* 0x0000000302037224 */ /* 0x000fca00078e02ff */
[----:B------:R-:W-:-:S07]  /*133e0*/  VIMNMX R0, R0, R3, !PT ;  /* 0x0000000300007248 */ /* 0x000fce0007fe0100 */
.L_x_11169:
        /* <DEDUP_REMOVED lines=25> */
.L_x_11174:
        /* <DEDUP_REMOVED lines=20> */
.L_x_11177:
[----:B------:R-:W-:Y:S05]  /*136c0*/  BSYNC B6 ;  /* 0x0000000000067941 */ /* 0x000fea0003800000 */
.L_x_11176:
        /* <DEDUP_REMOVED lines=20> */
.L_x_11180:
        /* <DEDUP_REMOVED lines=15> */
.L_x_11179:
[----:B------:R-:W-:Y:S05]  /*13900*/  BSYNC B6 ;  /* 0x0000000000067941 */ /* 0x000fea0003800000 */
.L_x_11178:
        /* <DEDUP_REMOVED lines=8> */
[----:B0-----:R-:W-:Y:S01]  /*13990*/  VIADD R26, R26, 0xffffffff ;  /* 0xffffffff1a1a7836 */ /* 0x001fe20000000000 */
[----:B------:R-:W-:Y:S01]  /*139a0*/  LOP3.LUT R23, R23, 0xffffffdf, RZ, 0xc0, !PT ;  /* 0xffffffdf17177812 */ /* 0x000fe200078ec0ff */
[----:B------:R-:W-:-:S09]  /*139b0*/  ULDC UR4, c[0x0][0x2f4] ;  /* 0x0000bd0000047ab9 */ /* 0x000fd20000000800 */
[----:B------:R-:W0:Y:S02]  /*139c0*/  @P0 LDC.64 R2, c[0x0][0x9f8] ;  /* 0x00027e00ff020b82 */ /* 0x000e240000000a00 */
[----:B0-----:R-:W-:-:S05]  /*139d0*/  @P0 IMAD.WIDE R2, R19, 0x4, R2 ;  /* 0x0000000413020825 */ /* 0x001fca00078e0202 */
[----:B------:R0:W2:Y:S01]  /*139e0*/  @P0 LDG.E R7, desc[UR54][R2.64] ;  /* 0x0000003602070981 */ /* 0x0000a2000c1e1900 */
[----:B-1----:R-:W-:Y:S01]  /*139f0*/  ISETP.NE.AND P1, PT, R9, 0x1, PT ;  /* 0x000000010900780c */ /* 0x002fe20003f25270 */
[----:B---3--:R-:W-:Y:S01]  /*13a00*/  IMAD.SHL.U32 R21, R21, 0x20, RZ ;  /* 0x0000002015157824 */ /* 0x008fe200078e00ff */
[----:B----4-:R-:W-:Y:S01]  /*13a10*/  LOP3.LUT R20, R20, 0x7f, RZ, 0xc0, !PT ;  /* 0x0000007f14147812 */ /* 0x010fe200078ec0ff */
[----:B------:R-:W-:-:S03]  /*13a20*/  IMAD.SHL.U32 R8, R26, 0x80, RZ ;  /* 0x000000801a087824 */ /* 0x000fc600078e00ff */
[----:B------:R-:W-:Y:S02]  /*13a30*/  SHF.R.U32.HI R20, RZ, 0x2, R20 ;  /* 0x00000002ff147819 */ /* 0x000fe40000011614 */
[----:B------:R-:W-:-:S04]  /*13a40*/  LOP3.LUT R21, R21, 0x60, RZ, 0xc0, !PT ;  /* 0x0000006015157812 */ /* 0x000fc800078ec0ff */
[----:B------:R-:W-:Y:S01]  /*13a50*/  LOP3.LUT R5, R8, R20, R21, 0xfe, !PT ;  /* 0x0000001408057212 */ /* 0x000fe200078efe15 */
[----:B------:R-:W1:Y:S01]  /*13a60*/  @P1 LDC R6, c[0x0][0x434] ;  /* 0x00010d00ff061b82 */ /* 0x000e620000000800 */
[----:B------:R-:W-:-:S07]  /*13a70*/  @P1 LOP3.LUT R23, R23, 0x20, RZ, 0xfc, !PT ;  /* 0x0000002017171812 */ /* 0x000fce00078efcff */
[----:B------:R-:W3:Y:S01]  /*13a80*/  @P1 LDC R0, c[0x0][0x438] ;  /* 0x00010e00ff001b82 */ /* 0x000ee20000000800 */
[----:B------:R-:W-:Y:S01]  /*13a90*/  LOP3.LUT R23, R23, 0xfffffffb, RZ, 0xc0, !PT ;  /* 0xfffffffb17177812 */ /* 0x000fe200078ec0ff */
[----:B------:R-:W-:Y:S01]  /*13aa0*/  UMOV UR5, 0xffffffff ;  /* 0xffffffff00057882 */ /* 0x000fe20000000000 */
[C---:B--2---:R-:W-:Y:S01]  /*13ab0*/  ISETP.GE.AND P0, PT, R5.reuse, R17, PT ;  /* 0x000000110500720c */ /* 0x044fe20003f06270 */
[----:B------:R-:W-:-:S04]  /*13ac0*/  IMAD.IADD R5, R5, 0x1, R24 ;  /* 0x0000000105057824 */ /* 0x000fc800078e0218 */
[----:B-1----:R-:W-:-:S04]  /*13ad0*/  @P1 IMAD.HI.U32 R6, R5, R6, RZ ;  /* 0x0000000605061227 */ /* 0x002fc800078e00ff */
[----:B------:R-:W-:Y:S01]  /*13ae0*/  IMAD.MOV.U32 R4, RZ, RZ, R5 ;  /* 0x000000ffff047224 */ /* 0x000fe200078e0005 */
[----:B---3--:R-:W-:-:S03]  /*13af0*/  @P1 SHF.R.U32.HI R4, RZ, R0, R6 ;  /* 0x00000000ff041219 */ /* 0x008fc60000011606 */
[----:B0-----:R-:W0:Y:S02]  /*13b00*/  @!P0 LDC.64 R2, c[0x0][0x428] ;  /* 0x00010a00ff028b82 */ /* 0x001e240000000a00 */
[----:B------:R-:W-:-:S04]  /*13b10*/  IMAD.MOV R0, RZ, RZ, -R4 ;  /* 0x000000ffff007224 */ /* 0x000fc800078e0a04 */
[----:B------:R-:W-:Y:S01]  /*13b20*/  IMAD R0, R9, R0, R5 ;  /* 0x0000000009007224 */ /* 0x000fe200078e0205 */
[--C-:B------:R-:W-:Y:S01]  /*13b30*/  @!P0 SHF.R.S32.HI R5, RZ, 0x1f, R4.reuse ;  /* 0x0000001fff058819 */ /* 0x100fe20000011404 */
[----:B------:R-:W1:Y:S01]  /*13b40*/  S2R R9, SR_TID.X ;  /* 0x0000000000097919 */ /* 0x000e620000002100 */
[----:B------:R-:W-:Y:S01]  /*13b50*/  SHF.R.S32.HI R6, RZ, 0x1f, R7 ;  /* 0x0000001fff067819 */ /* 0x000fe20000011407 */
[----:B------:R-:W-:Y:S01]  /*13b60*/  STL [R1+0x8], R7 ;  /* 0x0000080701007387 */ /* 0x000fe20000100800 */
[----:B0-----:R-:W-:-:S03]  /*13b70*/  @!P0 IMAD.WIDE.U32 R4, R7, R2, R4 ;  /* 0x0000000207048225 */ /* 0x001fc600078e0004 */
[----:B------:R0:W-:Y:S01]  /*13b80*/  STL [R1+0x18], R6 ;  /* 0x0000180601007387 */ /* 0x0001e20000100800 */
[----:B-1----:R-:W-:-:S05]  /*13b90*/  IMAD.SHL.U32 R17, R9, 0x8, RZ ;  /* 0x0000000809117824 */ /* 0x002fca00078e00ff */
[----:B------:R-:W-:Y:S01]  /*13ba0*/  LOP3.LUT R17, R17, 0x18, RZ, 0xc0, !PT ;  /* 0x0000001811117812 */ /* 0x000fe200078ec0ff */
[----:B0-----:R-:W-:-:S04]  /*13bb0*/  @!P0 IMAD R6, R6, R2, RZ ;  /* 0x0000000206068224 */ /* 0x001fc800078e02ff */
[----:B------:R-:W-:Y:S02]  /*13bc0*/  @!P0 IMAD R6, R7, R3, R6 ;  /* 0x0000000307068224 */ /* 0x000fe400078e0206 */
[----:B------:R-:W0:Y:S01]  /*13bd0*/  @!P0 LDC.64 R2, c[0x0][0x418] ;  /* 0x00010600ff028b82 */ /* 0x000e220000000a00 */
[----:B------:R-:W-:Y:S01]  /*13be0*/  ISETP.GE.AND P2, PT, R17, UR4, PT ;  /* 0x0000000411007c0c */ /* 0x000fe2000bf46270 */
[----:B------:R-:W-:Y:S01]  /*13bf0*/  @!P0 IMAD.IADD R5, R5, 0x1, R6 ;  /* 0x0000000105058824 */ /* 0x000fe200078e0206 */
[C---:B------:R-:W-:Y:S02]  /*13c00*/  LOP3.LUT R10, R17.reuse, 0x20, RZ, 0xfc, !PT ;  /* 0x00000020110a7812 */ /* 0x040fe400078efcff */
[----:B------:R-:W-:-:S09]  /*13c10*/  LOP3.LUT R9, R17, 0x40, RZ, 0xfc, !PT ;  /* 0x0000004011097812 */ /* 0x000fd200078efcff */
[----:B------:R-:W-:Y:S02]  /*13c20*/  @P2 LOP3.LUT R23, R23, 0x4, RZ, 0xfc, !PT ;  /* 0x0000000417172812 */ /* 0x000fe400078efcff */
[----:B0-----:R-:W-:-:S04]  /*13c30*/  @!P0 LEA R6, P1, R4, R2, 0x2 ;  /* 0x0000000204068211 */ /* 0x001fc800078210ff */
[----:B------:R-:W-:Y:S01]  /*13c40*/  @!P0 LEA.HI.X R7, R4, R3, R5, 0x2, P1 ;  /* 0x0000000304078211 */ /* 0x000fe200008f1405 */
[----:B------:R-:W-:Y:S01]  /*13c50*/  IMAD.MOV.U32 R3, RZ, RZ, RZ ;  /* 0x000000ffff037224 */ /* 0x000fe200078e00ff */
[----:B------:R-:W-:Y:S02]  /*13c60*/  ISETP.GE.AND P1, PT, R10, UR4, PT ;  /* 0x000000040a007c0c */ /* 0x000fe4000bf26270 */
[----:B------:R-:W-:-:S03]  /*13c70*/  LOP3.LUT R23, R23, 0xfffffffd, RZ, 0xc0, !PT ;  /* 0xfffffffd17177812 */ /* 0x000fc600078ec0ff */
[----:B------:R0:W5:Y:S01]  /*13c80*/  @!P0 LDG.E R3, desc[UR54][R6.64] ;  /* 0x0000003606038981 */ /* 0x000162000c1e1900 */
[----:B------:R-:W-:Y:S01]  /*13c90*/  ISETP.GE.AND P0, PT, R9, UR4, PT ;  /* 0x0000000409007c0c */ /* 0x000fe2000bf06270 */
[----:B------:R-:W-:-:S06]  /*13ca0*/  IMAD.U32 R2, RZ, RZ, UR36 ;  /* 0x00000024ff027e24 */ /* 0x000fcc000f8e00ff */
[----:B------:R-:W-:-:S04]  /*13cb0*/  @P1 LOP3.LUT R23, R23, 0x2, RZ, 0xfc, !PT ;  /* 0x0000000217171812 */ /* 0x000fc800078efcff */
[----:B------:R-:W-:-:S04]  /*13cc0*/  LOP3.LUT R23, R23, 0xfffffffe, RZ, 0xc0, !PT ;  /* 0xfffffffe17177812 */ /* 0x000fc800078ec0ff */
[----:B------:R-:W-:Y:S01]  /*13cd0*/  @P0 LOP3.LUT R23, R23, 0x1, RZ, 0xfc, !PT ;  /* 0x0000000117170812 */ /* 0x000fe200078efcff */
[----:B0-----:R-:W-:Y:S06]  /*13ce0*/  BRA.DIV UR5, `(.L_x_11181) ;  /* 0x0000003e05f07947 */ /* 0x001fec000b800000 */
.L_x_11247:
[----:B------:R-:W-:Y:S02]  /*13cf0*/  SHF.R.S32.HI R9, RZ, 0x1f, R18 ;  /* 0x0000001fff097819 */ /* 0x000fe40000011412 */
[----:B------:R-:W-:Y:S02]  /*13d00*/  ISETP.NE.AND P0, PT, R2, 0x3, PT ;  /* 0x000000030200780c */ /* 0x000fe40003f05270 */
[----:B------:R-:W-:Y:S01]  /*13d10*/  LOP3.LUT R23, R23, 0xffffffef, RZ, 0xc0, !PT ;  /* 0xffffffef17177812 */ /* 0x000fe200078ec0ff */
[----:B------:R0:W-:Y:S10]  /*13d20*/  STL [R1+0x4], R9 ;  /* 0x0000040901007387 */ /* 0x0001f40000100800 */
[----:B------:R-:W-:Y:S01]  /*13d30*/  @P0 LOP3.LUT R23, R23, 0x10, RZ, 0xfc, !PT ;  /* 0x0000001017170812 */ /* 0x000fe200078efcff */
[----:B0-----:R-:W-:Y:S06]  /*13d40*/  @!P0 BRA `(.L_x_11182) ;  /* 0x0000000000048947 */ /* 0x001fec0003800000 */
[----:B------:R-:W-:Y:S01]  /*13d50*/  BPT.TRAP 0x1 ;  /* 0x000000040000795c */ /* 0x000fe20000300000 */
.L_x_11182:
        /* <DEDUP_REMOVED lines=25> */
.L_x_11248:
[----:B------:R-:W-:Y:S05]  /*13ef0*/  BSYNC B0 ;  /* 0x0000000000007941 */ /* 0x000fea0003800000 */
.L_x_11183:
[----:B------:R-:W2:Y:S01]  /*13f00*/  LDL R9, [R1+0x4] ;  /* 0x0000040001097983 */ /* 0x000ea20000100800 */
[----:B------:R-:W-:-:S03]  /*13f10*/  ULDC.64 UR4, c[0x0][0x300] ;  /* 0x0000c00000047ab9 */ /* 0x000fc60000000a00 */
[----:B------:R-:W3:Y:S01]  /*13f20*/  LDL R13, [R1+0xc] ;  /* 0x00000c00010d7983 */ /* 0x000ee20000100800 */
[----:B------:R-:W-:Y:S01]  /*13f30*/  IMAD R6, R6, UR4, RZ ;  /* 0x0000000406067c24 */ /* 0x000fe2000f8e02ff */
[C---:B------:R-:W-:Y:S01]  /*13f40*/  LOP3.LUT P4, RZ, R23.reuse, 0x4, RZ, 0xc0, !PT ;  /* 0x0000000417ff7812 */ /* 0x040fe2000788c0ff */
[C---:B0-----:R-:W-:Y:S01]  /*13f50*/  IMAD.WIDE.U32 R4, R0.reuse, UR4, RZ ;  /* 0x0000000400047c25 */ /* 0x041fe2000f8e00ff */
[----:B------:R-:W0:Y:S01]  /*13f60*/  S2R R10, SR_TID.X ;  /* 0x00000000000a7919 */ /* 0x000e220000002100 */
[C---:B------:R-:W-:Y:S02]  /*13f70*/  LOP3.LUT P3, RZ, R23.reuse, 0x2, RZ, 0xc0, !PT ;  /* 0x0000000217ff7812 */ /* 0x040fe4000786c0ff */
        /* <DEDUP_REMOVED lines=9> */
[----:B------:R-:W-:Y:S01]  /*14010*/  IMAD.WIDE.U32 R4, R18, UR4, R4 ;  /* 0x0000000412047c25 */ /* 0x000fe2000f8e0004 */
[----:B0-----:R-:W-:-:S04]  /*14020*/  LOP3.LUT R12, R10, 0x7f, RZ, 0xc0, !PT ;  /* 0x0000007f0a0c7812 */ /* 0x001fc800078ec0ff */
[----:B------:R-:W-:Y:S01]  /*14030*/  SHF.R.U32.HI R12, RZ, 0x2, R12 ;  /* 0x00000002ff0c7819 */ /* 0x000fe2000001160c */
[----:B--2---:R-:W-:Y:S02]  /*14040*/  IMAD R6, R9, UR4, RZ ;  /* 0x0000000409067c24 */ /* 0x004fe4000f8e02ff */
[----:B------:R-:W0:Y:S02]  /*14050*/  S2R R9, SR_TID.X ;  /* 0x0000000000097919 */ /* 0x000e240000002100 */
[----:B------:R-:W-:Y:S01]  /*14060*/  IMAD R6, R18, UR5, R6 ;  /* 0x0000000512067c24 */ /* 0x000fe2000f8e0206 */
[----:B------:R-:W-:Y:S01]  /*14070*/  ULDC.64 UR4, c[0x0][0x2e8] ;  /* 0x0000ba0000047ab9 */ /* 0x000fe20000000a00 */
[----:B---3--:R-:W-:Y:S02]  /*14080*/  IADD3 R3, -R12, R13, -R8 ;  /* 0x0000000d0c037210 */ /* 0x008fe40007ffe908 */
[----:B------:R-:W-:Y:S01]  /*14090*/  IMAD.IADD R6, R5, 0x1, R6 ;  /* 0x0000000105067824 */ /* 0x000fe200078e0206 */
[----:B------:R-:W-:Y:S01]  /*140a0*/  LEA R0, P0, R4, UR4, 0x1 ;  /* 0x0000000404007c11 */ /* 0x000fe2000f8008ff */
[----:B------:R-:W-:-:S03]  /*140b0*/  UMOV UR4, 0xffffffff ;  /* 0xffffffff00047882 */ /* 0x000fc60000000000 */
[----:B------:R-:W-:Y:S02]  /*140c0*/  LEA.HI.X R6, R4, UR5, R6, 0x1, P0 ;  /* 0x0000000504067c11 */ /* 0x000fe400080f0c06 */
        /* <DEDUP_REMOVED lines=48> */
.L_x_11258:
[----:B------:R-:W-:-:S13]  /*143d0*/  ISETP.GE.AND P0, PT, R3, 0x61, PT ;  /* 0x000000610300780c */ /* 0x000fda0003f06270 */
[----:B01----:R-:W-:Y:S01]  /*143e0*/  @P0 LEA R4, P1, R9, R0, 0x1 ;  /* 0x0000000009040211 */ /* 0x003fe200078208ff */
        /* <DEDUP_REMOVED lines=10> */
.L_x_11186:
        /* <DEDUP_REMOVED lines=11> */
.L_x_11187:
[----:B------:R1:W5:Y:S01]  /*14540*/  LDL.LU R3, [R1] ;  /* 0x0000000001037983 */ /* 0x0003620000300800 */
[----:B------:R1:W-:Y:S02]  /*14550*/  SYNCS.ARRIVE.TRANS64.A1T0 RZ, [R2+URZ+0x2d830], RZ ;  /* 0x02d830ff02ff79a7 */ /* 0x0003e4000810003f */
[----:B------:R-:W-:Y:S05]  /*14560*/  WARPSYNC.ALL ;  /* 0x0000000000007948 */ /* 0x000fea0003800000 */
[----:B------:R-:W-:Y:S01]  /*14570*/  ULDC.64 UR4, c[0x0][0x298] ;  /* 0x0000a60000047ab9 */ /* 0x000fe20000000a00 */
[----:B------:R-:W-:Y:S01]  /*14580*/  BSSY B6, `(.L_x_11188) ;  /* 0x000001c000067945 */ /* 0x000fe20003800000 */
[----:B-1----:R-:W-:Y:S01]  /*14590*/  VIADD R2, R22, 0xc400 ;  /* 0x0000c40016027836 */ /* 0x002fe20000000000 */
[----:B------:R-:W-:Y:S04]  /*145a0*/  BAR.SYNC.DEFER_BLOCKING 0x8, 0x200 ;  /* 0x0208000000007b1d */ /* 0x000fe80000010000 */
[----:B------:R-:W-:-:S02]  /*145b0*/  LOP3.LUT P0, RZ, R2, 0x1bf, RZ, 0xc0, !PT ;  /* 0x000001bf02ff7812 */ /* 0x000fc4000780c0ff */
[----:B-----5:R-:W-:Y:S01]  /*145c0*/  SHF.R.S32.HI R0, RZ, 0x1f, R3 ;  /* 0x0000001fff007819 */ /* 0x020fe20000011403 */
[----:B0-----:R-:W-:-:S04]  /*145d0*/  IMAD.WIDE.U32 R4, R3, UR4, RZ ;  /* 0x0000000403047c25 */ /* 0x001fc8000f8e00ff */
[----:B------:R-:W-:Y:S01]  /*145e0*/  IMAD R0, R0, UR4, RZ ;  /* 0x0000000400007c24 */ /* 0x000fe2000f8e02ff */
[----:B------:R0:W-:Y:S03]  /*145f0*/  STL.64 [R1+0x20], R4 ;  /* 0x0000200401007387 */ /* 0x0001e60000100a00 */
[----:B------:R-:W-:-:S04]  /*14600*/  IMAD R0, R3, UR5, R0 ;  /* 0x0000000503007c24 */ /* 0x000fc8000f8e0200 */
[----:B------:R-:W-:-:S05]  /*14610*/  IMAD.IADD R0, R5, 0x1, R0 ;  /* 0x0000000105007824 */ /* 0x000fca00078e0200 */
[----:B------:R0:W-:Y:S01]  /*14620*/  STL [R1], R0 ;  /* 0x0000000001007387 */ /* 0x0001e20000100800 */
        /* <DEDUP_REMOVED lines=17> */
.L_x_11189:
[----:B------:R-:W-:Y:S05]  /*14740*/  BSYNC B6 ;  /* 0x0000000000067941 */ /* 0x000fea0003800000 */
.L_x_11188:
[----:B------:R-:W2:Y:S01]  /*14750*/  LDL.LU R21, [R1] ;  /* 0x0000000001157983 */ /* 0x000ea20000300800 */
[----:B------:R-:W1:Y:S01]  /*14760*/  LDC R6, c[0x0][0x448] ;  /* 0x00011200ff067b82 */ /* 0x000e620000000800 */
[----:B------:R-:W-:Y:S01]  /*14770*/  ULDC.64 UR4, c[0x0][0x2d8] ;  /* 0x0000b60000047ab9 */ /* 0x000fe20000000a00 */
[----:B------:R-:W-:Y:S01]  /*14780*/  LOP3.LUT P6, RZ, R23, 0x40, RZ, 0xc0, !PT ;  /* 0x0000004017ff7812 */ /* 0x000fe200078cc0ff */
[----:B------:R-:W2:Y:S01]  /*14790*/  LDL.LU.64 R2, [R1+0x20] ;  /* 0x0000200001027983 */ /* 0x000ea20000300a00 */
[----:B0-----:R-:W-:Y:S01]  /*147a0*/  SHF.R.S32.HI R5, RZ, 0x1f, R19 ;  /* 0x0000001fff057819 */ /* 0x001fe20000011413 */
[----:B------:R-:W-:Y:S01]  /*147b0*/  ULDC.64 UR6, c[0x0][0x2c8] ;  /* 0x0000b20000067ab9 */ /* 0x000fe20000000a00 */
[----:B------:R-:W-:Y:S01]  /*147c0*/  ULDC.64 UR8, c[0x0][0x280] ;  /* 0x0000a00000087ab9 */ /* 0x000fe20000000a00 */
[----:B------:R-:W3:Y:S01]  /*147d0*/  LDL R20, [R1+0x4] ;  /* 0x0000040001147983 */ /* 0x000ee20000100800 */
[----:B------:R-:W-:Y:S01]  /*147e0*/  SEL R5, R5, RZ, !P6 ;  /* 0x000000ff05057207 */ /* 0x000fe20007000000 */
[----:B------:R-:W0:Y:S01]  /*147f0*/  LDC R10, c[0x0][0x448] ;  /* 0x00011200ff0a7b82 */ /* 0x000e220000000800 */
[----:B------:R-:W-:Y:S01]  /*14800*/  SEL R0, R19, RZ, !P6 ;  /* 0x000000ff13007207 */ /* 0x000fe20007000000 */
[----:B------:R-:W4:Y:S01]  /*14810*/  S2R R13, SR_TID.X ;  /* 0x00000000000d7919 */ /* 0x000f220000002100 */
[----:B-1----:R-:W-:Y:S01]  /*14820*/  ISETP.NE.AND P6, PT, R6, 0x1, PT ;  /* 0x000000010600780c */ /* 0x002fe20003fc5270 */
[----:B----4-:R-:W-:-:S05]  /*14830*/  IMAD.SHL.U32 R11, R13, 0x8, RZ ;  /* 0x000000080d0b7824 */ /* 0x010fca00078e00ff */
[----:B------:R-:W-:-:S04]  /*14840*/  LOP3.LUT R11, R11, 0x18, RZ, 0xc0, !PT ;  /* 0x000000180b0b7812 */ /* 0x000fc800078ec0ff */
[C---:B------:R-:W-:Y:S02]  /*14850*/  LOP3.LUT R12, R11.reuse, 0x20, RZ, 0xfc, !PT ;  /* 0x000000200b0c7812 */ /* 0x040fe400078efcff */
[----:B------:R-:W-:Y:S01]  /*14860*/  LOP3.LUT R11, R11, 0x40, RZ, 0xfc, !PT ;  /* 0x000000400b0b7812 */ /* 0x000fe200078efcff */
[----:B--2---:R-:W-:Y:S02]  /*14870*/  IMAD.MOV.U32 R3, RZ, RZ, R21 ;  /* 0x000000ffff037224 */ /* 0x004fe400078e0015 */
[----:B------:R-:W1:Y:S01]  /*14880*/  S2R R21, SR_TID.X ;  /* 0x0000000000157919 */ /* 0x000e620000002100 */
[----:B---3--:R-:W-:Y:S02]  /*14890*/  IMAD R4, R20, UR4, RZ ;  /* 0x0000000414047c24 */ /* 0x008fe4000f8e02ff */
[----:B------:R-:W2:Y:S01]  /*148a0*/  S2R R20, SR_TID.X ;  /* 0x0000000000147919 */ /* 0x000ea20000002100 */
[----:B------:R-:W-:-:S04]  /*148b0*/  IMAD.WIDE.U32 R2, R18, UR4, R2 ;  /* 0x0000000412027c25 */ /* 0x000fc8000f8e0002 */
[----:B------:R-:W-:Y:S01]  /*148c0*/  IMAD R4, R18, UR5, R4 ;  /* 0x0000000512047c24 */ /* 0x000fe2000f8e0204 */
[----:B------:R-:W-:Y:S02]  /*148d0*/  ULDC.64 UR4, c[0x0][0x2e0] ;  /* 0x0000b80000047ab9 */ /* 0x000fe40000000a00 */
[----:B------:R-:W-:Y:S02]  /*148e0*/  IMAD R5, R5, UR4, RZ ;  /* 0x0000000405057c24 */ /* 0x000fe4000f8e02ff */
[----:B------:R-:W-:Y:S02]  /*148f0*/  IMAD.IADD R3, R3, 0x1, R4 ;  /* 0x0000000103037824 */ /* 0x000fe400078e0204 */
[----:B------:R-:W3:Y:S01]  /*14900*/  @P6 LDC R4, c[0x0][0x44c] ;  /* 0x00011300ff046b82 */ /* 0x000ee20000000800 */
[C---:B------:R-:W-:Y:S02]  /*14910*/  IMAD R5, R0.reuse, UR5, R5 ;  /* 0x0000000500057c24 */ /* 0x040fe4000f8e0205 */
[----:B------:R-:W-:Y:S01]  /*14920*/  IMAD.WIDE.U32 R2, R0, UR4, R2 ;  /* 0x0000000400027c25 */ /* 0x000fe2000f8e0002 */
[----:B------:R-:W-:-:S03]  /*14930*/  ULDC.64 UR4, c[0x0][0x2d0] ;  /* 0x0000b40000047ab9 */ /* 0x000fc60000000a00 */
[----:B------:R-:W-:Y:S01]  /*14940*/  IMAD.IADD R3, R3, 0x1, R5 ;  /* 0x0000000103037824 */ /* 0x000fe200078e0205 */
[----:B------:R-:W4:Y:S01]  /*14950*/  @P6 LDC R0, c[0x0][0x450] ;  /* 0x00011400ff006b82 */ /* 0x000f220000000800 */
[----:B-1----:R-:W-:Y:S01]  /*14960*/  IMAD.SHL.U32 R21, R21, 0x20, RZ ;  /* 0x0000002015157824 */ /* 0x002fe200078e00ff */
[----:B--2---:R-:W-:-:S04]  /*14970*/  LOP3.LUT R20, R20, 0x7f, RZ, 0xc0, !PT ;  /* 0x0000007f14147812 */ /* 0x004fc800078ec0ff */
[----:B------:R-:W-:Y:S02]  /*14980*/  LOP3.LUT R21, R21, 0x60, RZ, 0xc0, !PT ;  /* 0x0000006015157812 */ /* 0x000fe400078ec0ff */
[----:B------:R-:W-:-:S04]  /*14990*/  SHF.R.U32.HI R20, RZ, 0x2, R20 ;  /* 0x00000002ff147819 */ /* 0x000fc80000011614 */
[----:B------:R-:W-:Y:S02]  /*149a0*/  LOP3.LUT R20, R20, R21, RZ, 0xfc, !PT ;  /* 0x0000001514147212 */ /* 0x000fe400078efcff */
[----:B------:R-:W-:-:S03]  /*149b0*/  LOP3.LUT R21, R13, 0x7f, RZ, 0xc0, !PT ;  /* 0x0000007f0d157812 */ /* 0x000fc600078ec0ff */
[----:B------:R-:W-:Y:S01]  /*149c0*/  IMAD.IADD R6, R20, 0x1, R27 ;  /* 0x0000000114067824 */ /* 0x000fe200078e021b */
[----:B------:R-:W-:Y:S01]  /*149d0*/  SHF.R.U32.HI R21, RZ, 0x2, R21 ;  /* 0x00000002ff157819 */ /* 0x000fe20000011615 */
[----:B------:R-:W-:Y:S02]  /*149e0*/  IMAD.SHL.U32 R20, R13, 0x8, RZ ;  /* 0x000000080d147824 */ /* 0x000fe400078e00ff */
[----:B---3--:R-:W-:-:S03]  /*149f0*/  @P6 IMAD.HI.U32 R5, R6, R4, RZ ;  /* 0x0000000406056227 */ /* 0x008fc600078e00ff */
[----:B------:R-:W-:Y:S01]  /*14a00*/  LOP3.LUT R20, R20, 0x18, RZ, 0xc0, !PT ;  /* 0x0000001814147812 */ /* 0x000fe200078ec0ff */
[----:B------:R-:W-:Y:S01]  /*14a10*/  IMAD.MOV.U32 R4, RZ, RZ, R6 ;  /* 0x000000ffff047224 */ /* 0x000fe200078e0006 */
[----:B----4-:R-:W-:-:S04]  /*14a20*/  @P6 SHF.R.U32.HI R4, RZ, R0, R5 ;  /* 0x00000000ff046219 */ /* 0x010fc80000011605 */
[--C-:B------:R-:W-:Y:S01]  /*14a30*/  SHF.R.S32.HI R0, RZ, 0x1f, R4.reuse ;  /* 0x0000001fff007819 */ /* 0x100fe20000011404 */
[----:B------:R-:W-:-:S04]  /*14a40*/  IMAD.MOV R7, RZ, RZ, -R4 ;  /* 0x000000ffff077224 */ /* 0x000fc800078e0a04 */
[----:B------:R-:W-:-:S04]  /*14a50*/  IMAD R0, R0, UR4, RZ ;  /* 0x0000000400007c24 */ /* 0x000fc8000f8e02ff */
[C---:B------:R-:W-:Y:S02]  /*14a60*/  IMAD R0, R4.reuse, UR5, R0 ;  /* 0x0000000504007c24 */ /* 0x040fe4000f8e0200 */
[----:B------:R-:W-:-:S04]  /*14a70*/  IMAD.WIDE.U32 R4, R4, UR4, R2 ;  /* 0x0000000404047c25 */ /* 0x000fc8000f8e0002 */
[----:B------:R-:W-:Y:S02]  /*14a80*/  IMAD.IADD R5, R5, 0x1, R0 ;  /* 0x0000000105057824 */ /* 0x000fe400078e0200 */
[----:B0-----:R-:W-:-:S04]  /*14a90*/  IMAD R0, R10, R7, R6 ;  /* 0x000000070a007224 */ /* 0x001fc800078e0206 */
        /* <DEDUP_REMOVED lines=23> */
[----:B------:R-:W-:Y:S01]  /*14c10*/  ISETP.GE.AND P2, PT, R11, UR4, PT ;  /* 0x000000040b007c0c */ /* 0x000fe2000bf46270 */
[----:B------:R-:W-:Y:S02]  /*14c20*/  IMAD.IADD R3, R3, 0x1, R7 ;  /* 0x0000000103037824 */ /* 0x000fe400078e0207 */
        /* <DEDUP_REMOVED lines=8> */
[----:B------:R-:W2:Y:S01]  /*14cb0*/  LDL R11, [R1+0x1c] ;  /* 0x00001c00010b7983 */ /* 0x000ea20000100800 */
[----:B------:R-:W-:Y:S02]  /*14cc0*/  IMAD R3, R28, R10, RZ ;  /* 0x0000000a1c037224 */ /* 0x000fe400078e02ff */
[----:B------:R-:W-:Y:S01]  /*14cd0*/  IMAD.IADD R2, R21, 0x1, R27 ;  /* 0x0000000115027824 */ /* 0x000fe200078e021b */
[----:B------:R-:W0:Y:S04]  /*14ce0*/  SHFL.IDX PT, R5, R4, RZ, 0x1c1f ;  /* 0x001c1fff04057589 */ /* 0x000e2800000e0000 */
[----:B------:R-:W1:Y:S01]  /*14cf0*/  SHFL.IDX PT, R6, R0, RZ, 0x1c1f ;  /* 0x001c1fff00067589 */ /* 0x000e6200000e0000 */
[----:B------:R-:W-:-:S13]  /*14d00*/  ISETP.GE.AND P3, PT, R2, R3, PT ;  /* 0x000000030200720c */ /* 0x000fda0003f66270 */
[----:B0-----:R-:W-:-:S05]  /*14d10*/  @!P3 LEA R5, P4, R20, R5, 0x1 ;  /* 0x000000051405b211 */ /* 0x001fca00078808ff */
[----:B-1----:R-:W-:-:S04]  /*14d20*/  @!P3 IMAD.X R6, RZ, RZ, R6, P4 ;  /* 0x000000ffff06b224 */ /* 0x002fc800020e0606 */
[----:B------:R-:W-:Y:S02]  /*14d30*/  @!P3 IMAD.MOV.U32 R7, RZ, RZ, R6 ;  /* 0x000000ffff07b224 */ /* 0x000fe400078e0006 */
[----:B------:R-:W-:Y:S02]  /*14d40*/  @!P3 IMAD.MOV.U32 R6, RZ, RZ, R5 ;  /* 0x000000ffff06b224 */ /* 0x000fe400078e0005 */
[----:B------:R-:W0:Y:S04]  /*14d50*/  SHFL.IDX PT, R5, R4, 0x1, 0x1c1f ;  /* 0x003c1f0004057f89 */ /* 0x000e2800000e0000 */
[----:B--2---:R-:W-:Y:S04]  /*14d60*/  @!P3 LDGSTS.E.BYPASS.LTC128B.128 [R11+0xc400], desc[UR54][R6.64], !P0 ;  /* 0x0c400000060bbfae */ /* 0x004fe8000c101d76 */
        /* <DEDUP_REMOVED lines=14> */
[----:B------:R-:W-:-:S03]  /*14e50*/  VIADD R6, R2, 0x40 ;  /* 0x0000004002067836 */ /* 0x000fc60000000000 */
[----:B------:R-:W2:Y:S02]  /*14e60*/  SHFL.IDX PT, R0, R0, 0x3, 0x1c1f ;  /* 0x007c1f0000007f89 */ /* 0x000ea400000e0000 */
[----:B------:R-:W-:-:S13]  /*14e70*/  ISETP.GE.AND P3, PT, R6, R3, PT ;  /* 0x000000030600720c */ /* 0x000fda0003f66270 */
[----:B0-----:R-:W-:-:S05]  /*14e80*/  @!P3 LEA R5, P4, R20, R5, 0x1 ;  /* 0x000000051405b211 */ /* 0x001fca00078808ff */
[----:B-1----:R-:W-:Y:S02]  /*14e90*/  @!P3 IMAD.X R7, RZ, RZ, R7, P4 ;  /* 0x000000ffff07b224 */ /* 0x002fe400020e0607 */
[----:B------:R-:W-:Y:S02]  /*14ea0*/  @!P3 IMAD.MOV.U32 R6, RZ, RZ, R5 ;  /* 0x000000ffff06b224 */ /* 0x000fe400078e0005 */
[----:B------:R-:W-:-:S03]  /*14eb0*/  VIADD R5, R2, 0x60 ;  /* 0x0000006002057836 */ /* 0x000fc60000000000 */
[----:B------:R-:W-:Y:S04]  /*14ec0*/  @!P3 LDGSTS.E.BYPASS.LTC128B.128 [R11+0xd400], desc[UR54][R6.64], !P0 ;  /* 0x0d400000060bbfae */ /* 0x000fe8000c101d76 */
[----:B------:R-:W-:Y:S04]  /*14ed0*/  @!P3 LDGSTS.E.BYPASS.LTC128B.128 [R11+0x10400], desc[UR54][R6.64+0x40], !P1 ;  /* 0x10400040060bbfae */ /* 0x000fe8000c901d76 */
[----:B------:R-:W-:Y:S01]  /*14ee0*/  @!P3 LDGSTS.E.BYPASS.LTC128B.128 [R11+0x13400], desc[UR54][R6.64+0x80], !P2 ;  /* 0x13400080060bbfae */ /* 0x000fe2000d101d76 */
[----:B------:R-:W-:-:S13]  /*14ef0*/  ISETP.GE.AND P3, PT, R5, R3, PT ;  /* 0x000000030500720c */ /* 0x000fda0003f66270 */
[----:B------:R-:W-:-:S05]  /*14f00*/  @!P3 LEA R4, P4, R20, R4, 0x1 ;  /* 0x000000041404b211 */ /* 0x000fca00078808ff */
[----:B--2---:R-:W-:-:S04]  /*14f10*/  @!P3 IMAD.X R0, RZ, RZ, R0, P4 ;  /* 0x000000ffff00b224 */ /* 0x004fc800020e0600 */
[----:B------:R-:W-:Y:S02]  /*14f20*/  @!P3 IMAD.MOV.U32 R5, RZ, RZ, R0 ;  /* 0x000000ffff05b224 */ /* 0x000fe400078e0000 */
        /* <DEDUP_REMOVED lines=15> */
.L_x_11271:
[----:B------:R-:W2:Y:S01]  /*15020*/  LDL R0, [R1+0x1c] ;  /* 0x00001c0001007983 */ /* 0x000ea20000100800 */
[----:B------:R-:W-:-:S05]  /*15030*/  VIADD R2, R2, 0xa0 ;  /* 0x000000a002027836 */ /* 0x000fca0000000000 */
[----:B------:R-:W-:-:S13]  /*15040*/  ISETP.GE.AND P3, PT, R2, R3, PT ;  /* 0x000000030200720c */ /* 0x000fda0003f66270 */
[----:B------:R-:W-:-:S05]  /*15050*/  @!P3 LEA R2, P4, R20, R9, 0x1 ;  /* 0x000000091402b211 */ /* 0x000fca00078808ff */
        /* <DEDUP_REMOVED lines=9> */
.L_x_11191:
        /* <DEDUP_REMOVED lines=18> */
.L_x_11272:
[----:B------:R-:W-:Y:S05]  /*15210*/  BSYNC B0 ;  /* 0x0000000000007941 */ /* 0x000fea0003800000 */
.L_x_11192:
[----:B------:R-:W1:Y:S04]  /*15220*/  LDL.LU R3, [R1+0x28] ;  /* 0x0000280001037983 */ /* 0x000e680000300800 */
[----:B------:R-:W2:Y:S01]  /*15230*/  LDL R2, [R1+0x10] ;  /* 0x0000100001027983 */ /* 0x000ea20000100800 */
[----:B------:R-:W-:Y:S01]  /*15240*/  BSSY B0, `(.L_x_11194) ;  /* 0x0000100000007945 */ /* 0x000fe20003800000 */
[----:B-1----:R-:W-:-:S05]  /*15250*/  VIADD R0, R3, 0xfffffffe ;  /* 0xfffffffe03007836 */ /* 0x002fca0000000000 */
[----:B--2---:R-:W-:-:S13]  /*15260*/  ISETP.GE.AND P0, PT, R0, R2, PT ;  /* 0x000000020000720c */ /* 0x004fda0003f06270 */
[----:B------:R-:W-:Y:S05]  /*15270*/  @!P0 BRA `(.L_x_11195) ;  /* 0x0000000c00f08947 */ /* 0x000fea0003800000 */
[----:B------:R-:W0:Y:S01]  /*15280*/  S2R R2, SR_TID.X ;  /* 0x0000000000027919 */ /* 0x000e220000002100 */
[----:B------:R-:W-:Y:S01]  /*15290*/  ULDC UR4, c[0x0][0x2f4] ;  /* 0x0000bd0000047ab9 */ /* 0x000fe20000000800 */
[----:B------:R-:W-:Y:S01]  /*152a0*/  IMAD.MOV.U32 R20, RZ, RZ, R29 ;  /* 0x000000ffff147224 */ /* 0x000fe200078e001d */
[----:B------:R1:W-:Y:S01]  /*152b0*/  STL [R1], R26 ;  /* 0x0000001a01007387 */ /* 0x0003e20000100800 */
[----:B------:R-:W-:Y:S02]  /*152c0*/  IMAD.MOV.U32 R10, RZ, RZ, R25 ;  /* 0x000000ffff0a7224 */ /* 0x000fe400078e0019 */
[----:B0-----:R-:W-:-:S05]  /*152d0*/  IMAD.SHL.U32 R4, R2, 0x8, RZ ;  /* 0x0000000802047824 */ /* 0x001fca00078e00ff */
[----:B------:R-:W-:-:S04]  /*152e0*/  LOP3.LUT R4, R4, 0x18, RZ, 0xc0, !PT ;  /* 0x0000001804047812 */ /* 0x000fc800078ec0ff */
[C---:B------:R-:W-:Y:S02]  /*152f0*/  LOP3.LUT R3, R4.reuse, 0x20, RZ, 0xfc, !PT ;  /* 0x0000002004037812 */ /* 0x040fe400078efcff */
[C---:B------:R-:W-:Y:S02]  /*15300*/  LOP3.LUT R2, R4.reuse, 0x40, RZ, 0xfc, !PT ;  /* 0x0000004004027812 */ /* 0x040fe400078efcff */
[----:B------:R-:W-:Y:S02]  /*15310*/  ISETP.GE.AND P3, PT, R4, UR4, PT ;  /* 0x0000000404007c0c */ /* 0x000fe4000bf66270 */
[----:B------:R-:W-:Y:S02]  /*15320*/  ISETP.GE.AND P2, PT, R3, UR4, PT ;  /* 0x0000000403007c0c */ /* 0x000fe4000bf46270 */
[----:B-1----:R-:W-:-:S13]  /*15330*/  ISETP.GE.AND P1, PT, R2, UR4, PT ;  /* 0x0000000402007c0c */ /* 0x002fda000bf26270 */
.L_x_11208:
[----:B------:R-:W2:Y:S01]  /*15340*/  LDL R8, [R1+0x14] ;  /* 0x0000140001087983 */ /* 0x000ea20000100800 */
[----:B------:R-:W0:Y:S03]  /*15350*/  LDC R4, c[0x0][0x430] ;  /* 0x00010c00ff047b82 */ /* 0x000e260000000800 */
[----:B------:R-:W3:Y:S04]  /*15360*/  LDL R7, [R1+0x18] ;  /* 0x0000180001077983 */ /* 0x000ee80000100800 */
[----:B------:R-:W4:Y:S01]  /*15370*/  LDL R6, [R1+0x8] ;  /* 0x0000080001067983 */ /* 0x000f220000100800 */
[----:B------:R-:W1:Y:S01]  /*15380*/  S2R R2, SR_TID.X ;  /* 0x0000000000027919 */ /* 0x000e620000002100 */
        /* <DEDUP_REMOVED lines=21> */
[----:B------:R-:W-:-:S03]  /*154e0*/  ULDC.64 UR4, c[0x0][0x418] ;  /* 0x0001060000047ab9 */ /* 0x000fc60000000a00 */
[----:B------:R-:W-:Y:S01]  /*154f0*/  IMAD.IADD R3, R4, 0x1, R3 ;  /* 0x0000000104037824 */ /* 0x000fe200078e0203 */
[----:B------:R-:W-:-:S04]  /*15500*/  LEA R4, P0, R2, UR4, 0x2 ;  /* 0x0000000402047c11 */ /* 0x000fc8000f8010ff */
[----:B------:R-:W-:-:S05]  /*15510*/  LEA.HI.X R5, R2, UR5, R3, 0x2, P0 ;  /* 0x0000000502057c11 */ /* 0x000fca00080f1403 */
[----:B------:R-:W2:Y:S01]  /*15520*/  LDG.E R8, desc[UR54][R4.64] ;  /* 0x0000003604087981 */ /* 0x000ea2000c1e1900 */
[----:B------:R-:W-:Y:S02]  /*15530*/  IMAD.U32 R6, RZ, RZ, UR36 ;  /* 0x00000024ff067e24 */ /* 0x000fe4000f8e00ff */
[----:B------:R-:W-:-:S03]  /*15540*/  VIADD R25, R10, 0x1 ;  /* 0x000000010a197836 */ /* 0x000fc60000000000 */
[----:B------:R-:W-:Y:S02]  /*15550*/  ISETP.NE.AND P4, PT, R6, 0x3, PT ;  /* 0x000000030600780c */ /* 0x000fe40003f85270 */
        /* <DEDUP_REMOVED lines=8> */
.L_x_11196:
[----:B------:R-:W-:Y:S01]  /*155e0*/  IMAD R5, R25, 0x8, R22 ;  /* 0x0000000819057824 */ /* 0x000fe200078e0216 */
[----:B------:R-:W-:Y:S01]  /*155f0*/  SHF.L.U32 R0, R29, 0x1f, RZ ;  /* 0x0000001f1d007819 */ /* 0x000fe200000006ff */
[----:B------:R-:W-:Y:S03]  /*15600*/  BSSY B1, `(.L_x_11197) ;  /* 0x0000003000017945 */ /* 0x000fe60003800000 */
[----:B------:R-:W0:Y:S02]  /*15610*/  SYNCS.PHASECHK.TRANS64.TRYWAIT P0, [R5+URZ+0x2d840], R0 ;  /* 0x02d84000050075a7 */ /* 0x000e24000800017f */
[----:B0-----:R-:W-:Y:S05]  /*15620*/  @!P0 BRA `(.L_x_11198) ;  /* 0x0000003400608947 */ /* 0x001fea0003800000 */
.L_x_11273:
[----:B------:R-:W-:Y:S05]  /*15630*/  BSYNC B1 ;  /* 0x0000000000017941 */ /* 0x000fea0003800000 */
.L_x_11197:
[----:B------:R-:W2:Y:S01]  /*15640*/  LDL R4, [R1+0x4] ;  /* 0x0000040001047983 */ /* 0x000ea20000100800 */
[----:B------:R-:W-:Y:S01]  /*15650*/  SHF.R.S32.HI R21, RZ, 0x1f, R9 ;  /* 0x0000001fff157819 */ /* 0x000fe20000011409 */
[----:B------:R-:W-:Y:S01]  /*15660*/  ULDC.64 UR4, c[0x0][0x300] ;  /* 0x0000c00000047ab9 */ /* 0x000fe20000000a00 */
[----:B------:R-:W-:Y:S01]  /*15670*/  LOP3.LUT P5, RZ, R23, 0x2, RZ, 0xc0, !PT ;  /* 0x0000000217ff7812 */ /* 0x000fe200078ac0ff */
        /* <DEDUP_REMOVED lines=56> */
.L_x_11283:
        /* <DEDUP_REMOVED lines=11> */
.L_x_11200:
        /* <DEDUP_REMOVED lines=11> */
.L_x_11201:
[----:B------:R1:W-:Y:S01]  /*15b60*/  SYNCS.ARRIVE.TRANS64.A1T0 RZ, [R5+URZ+0x2d830], RZ ;  /* 0x02d830ff05ff79a7 */ /* 0x0003e2000810003f */
[----:B------:R-:W-:Y:S05]  /*15b70*/  @!P5 BRA `(.L_x_11202) ;  /* 0x000000000004d947 */ /* 0x000fea0003800000 */
[----:B------:R-:W-:Y:S01]  /*15b80*/  BPT.TRAP 0x1 ;  /* 0x000000040000795c */ /* 0x000fe20000300000 */
.L_x_11202:
[----:B------:R-:W-:Y:S01]  /*15b90*/  SHF.L.U32 R2, R20, 0x1f, RZ ;  /* 0x0000001f14027819 */ /* 0x000fe200000006ff */
[----:B-1----:R-:W-:Y:S01]  /*15ba0*/  IMAD R5, R10, 0x8, R22 ;  /* 0x000000080a057824 */ /* 0x002fe200078e0216 */
[----:B------:R-:W-:Y:S03]  /*15bb0*/  BSSY B1, `(.L_x_11203) ;  /* 0x0000003000017945 */ /* 0x000fe60003800000 */
[----:B------:R-:W1:Y:S02]  /*15bc0*/  SYNCS.PHASECHK.TRANS64.TRYWAIT P0, [R5+URZ+0x2d860], R2 ;  /* 0x02d86002050075a7 */ /* 0x000e64000800017f */
[----:B-1----:R-:W-:Y:S05]  /*15bd0*/  @!P0 BRA `(.L_x_11204) ;  /* 0x00000034005c8947 */ /* 0x002fea0003800000 */
.L_x_11284:
[----:B------:R-:W-:Y:S05]  /*15be0*/  BSYNC B1 ;  /* 0x0000000000017941 */ /* 0x000fea0003800000 */
.L_x_11203:
        /* <DEDUP_REMOVED lines=49> */
.L_x_11294:
        /* <DEDUP_REMOVED lines=32> */
.L_x_11206:
[----:B------:R-:W-:Y:S02]  /*16100*/  PLOP3.LUT P4, PT, P4, P0, PT, 0xa2, 0x0 ;  /* 0x000000000000781c */ /* 0x000fe40002781472 */
[----:B------:R-:W-:-:S08]  /*16110*/  @P0 R2UR P4, UR4, R5 ;  /* 0x00000000050402ca */ /* 0x000fd00000080000 */
[----:B------:R-:W-:-:S05]  /*16120*/  @P0 PLOP3.LUT P0, PT, P4, PT, PT, 0x80, 0x0 ;  /* 0x000000000000081c */ /* 0x000fca000270f070 */
[----:B------:R-:W-:Y:S01]  /*16130*/  @!P4 SYNCS.ARRIVE.TRANS64.RED.A0T1 RZ, [UR4+0x2d850], RZ ;  /* 0x02d850ffffffc9a7 */ /* 0x000fe20008200404 */
[----:B------:R-:W-:Y:S07]  /*16140*/  @!P4 ARRIVES.LDGSTSBAR.64.TRANSCNT [UR4+0x2d850] ;  /* 0x02d85000ff00c9b0 */ /* 0x000fee0008000a84 */
[----:B------:R-:W-:Y:S05]  /*16150*/  @P0 BRA.U.ANY `(.L_x_11206) ;  /* 0xfffffffd00e80947 */ /* 0x000fea000393ffff */
[----:B------:R-:W-:Y:S01]  /*16160*/  NOP ;  /* 0x0000000000007918 */ /* 0x000fe20000000000 */
[----:B------:R-:W-:Y:S02]  /*16170*/  IMAD.U32 R2, RZ, RZ, UR36 ;  /* 0x00000024ff027e24 */ /* 0x000fe4000f8e00ff */
[----:B------:R-:W-:-:S03]  /*16180*/  IMAD.MOV.U32 R24, RZ, RZ, R0 ;  /* 0x000000ffff187224 */ /* 0x000fc600078e0000 */
[----:B------:R-:W-:-:S13]  /*16190*/  ISETP.NE.AND P5, PT, R2, 0x3, PT ;  /* 0x000000030200780c */ /* 0x000fda0003fa5270 */
[----:B------:R-:W-:Y:S05]  /*161a0*/  @!P5 BRA `(.L_x_11207) ;  /* 0x000000000004d947 */ /* 0x000fea0003800000 */
[----:B------:R-:W-:Y:S01]  /*161b0*/  BPT.TRAP 0x1 ;  /* 0x000000040000795c */ /* 0x000fe20000300000 */
.L_x_11207:
[----:B------:R-:W2:Y:S01]  /*161c0*/  LDL R2, [R1+0x10] ;  /* 0x0000100001027983 */ /* 0x000ea20000100800 */
[----:B------:R1:W-:Y:S01]  /*161d0*/  SYNCS.ARRIVE.TRANS64.A1T0 RZ, [R5+URZ+0x2d850], RZ ;  /* 0x02d850ff05ff79a7 */ /* 0x0003e2000810003f */
[C---:B------:R-:W-:Y:S02]  /*161e0*/  VIADD R0, R26.reuse, 0xffffffff ;  /* 0xffffffff1a007836 */ /* 0x040fe40000000000 */
[----:B------:R1:W-:Y:S01]  /*161f0*/  STL [R1], R26 ;  /* 0x0000001a01007387 */ /* 0x0003e20000100800 */
[----:B------:R-:W-:Y:S02]  /*16200*/  IMAD.MOV.U32 R20, RZ, RZ, R29 ;  /* 0x000000ffff147224 */ /* 0x000fe400078e001d */
[----:B------:R-:W-:Y:S01]  /*16210*/  IMAD.MOV.U32 R10, RZ, RZ, R25 ;  /* 0x000000ffff0a7224 */ /* 0x000fe200078e0019 */
[----:B--2---:R-:W-:-:S13]  /*16220*/  ISETP.GT.AND P0, PT, R26, R2, PT ;  /* 0x000000021a00720c */ /* 0x004fda0003f04270 */
[----:B-1----:R-:W-:Y:S05]  /*16230*/  @P0 BRA `(.L_x_11208) ;  /* 0xfffffff000400947 */ /* 0x002fea000383ffff */
.L_x_11195:
[----:B------:R-:W-:Y:S05]  /*16240*/  BSYNC B0 ;  /* 0x0000000000007941 */ /* 0x000fea0003800000 */
.L_x_11194:
[----:B------:R-:W1:Y:S01]  /*16250*/  S2R R2, SR_TID.X ;  /* 0x0000000000027919 */ /* 0x000e620000002100 */
[----:B------:R-:W-:Y:S01]  /*16260*/  BSSY B0, `(.L_x_11209) ;  /* 0x0000010000007945 */ /* 0x000fe20003800000 */
        /* <DEDUP_REMOVED lines=15> */
.L_x_11210:
[----:B------:R-:W-:Y:S05]  /*16360*/  BSYNC B0 ;  /* 0x0000000000007941 */ /* 0x000fea0003800000 */
.L_x_11209:
[----:B------:R-:W-:-:S05]  /*16370*/  IMAD.U32 R0, RZ, RZ, UR36 ;  /* 0x00000024ff007e24 */ /* 0x000fca000f8e00ff */
[----:B------:R-:W-:-:S13]  /*16380*/  ISETP.NE.AND P0, PT, R0, 0x3, PT ;  /* 0x000000030000780c */ /* 0x000fda0003f05270 */
[----:B------:R-:W-:Y:S05]  /*16390*/  @!P0 BRA `(.L_x_11211) ;  /* 0x0000000000048947 */ /* 0x000fea0003800000 */
[----:B------:R-:W-:Y:S01]  /*163a0*/  BPT.TRAP 0x1 ;  /* 0x000000040000795c */ /* 0x000fe20000300000 */
.L_x_11211:
[----:B------:R-:W2:Y:S01]  /*163b0*/  LDL.LU R2, [R1+0xc] ;  /* 0x00000c0001027983 */ /* 0x000ea20000300800 */
[----:B------:R-:W-:Y:S01]  /*163c0*/  IMAD R0, R25, 0x8, R22 ;  /* 0x0000000819007824 */ /* 0x000fe200078e0216 */
[----:B------:R-:W-:Y:S01]  /*163d0*/  SHF.L.U32 R3, R29, 0x1f, RZ ;  /* 0x0000001f1d037819 */ /* 0x000fe200000006ff */
[----:B------:R-:W-:Y:S03]  /*163e0*/  BSSY B0, `(.L_x_11212) ;  /* 0x0000004000007945 */ /* 0x000fe60003800000 */
[----:B------:R-:W1:Y:S01]  /*163f0*/  SYNCS.PHASECHK.TRANS64.TRYWAIT P0, [R0+URZ+0x2d860], R3 ;  /* 0x02d86003000075a7 */ /* 0x000e62000800017f */
[----:B--2---:R-:W-:Y:S01]  /*16400*/  IMAD R6, R26, -0x80, R2 ;  /* 0xffffff801a067824 */ /* 0x004fe200078e0202 */
[----:B-1----:R-:W-:Y:S06]  /*16410*/  @!P0 BRA `(.L_x_11213) ;  /* 0x0000003000c48947 */ /* 0x002fec0003800000 */
.L_x_11295:
[----:B------:R-:W-:Y:S05]  /*16420*/  BSYNC B0 ;  /* 0x0000000000007941 */ /* 0x000fea0003800000 */
.L_x_11212:
[----:B------:R-:W0:Y:S01]  /*16430*/  S2R R2, SR_TID.X ;  /* 0x0000000000027919 */ /* 0x000e220000002100 */
[----:B------:R-:W-:Y:S01]  /*16440*/  UMOV UR4, 0xffffffff ;  /* 0xffffffff00047882 */ /* 0x000fe20000000000 */
[----:B------:R-:W2:Y:S01]  /*16450*/  S2R R7, SR_TID.X ;  /* 0x0000000000077919 */ /* 0x000ea20000002100 */
[----:B0-----:R-:W-:Y:S01]  /*16460*/  LOP3.LUT R5, R2, 0x7f, RZ, 0xc0, !PT ;  /* 0x0000007f02057812 */ /* 0x001fe200078ec0ff */
[----:B--2---:R-:W-:-:S03]  /*16470*/  IMAD.SHL.U32 R2, R7, 0x8, RZ ;  /* 0x0000000807027824 */ /* 0x004fc600078e00ff */
[----:B------:R-:W-:Y:S01]  /*16480*/  SHF.R.U32.HI R5, RZ, 0x2, R5 ;  /* 0x00000002ff057819 */ /* 0x000fe20000011605 */
[----:B------:R-:W-:Y:S01]  /*16490*/  IMAD.SHL.U32 R4, R7, 0x8, RZ ;  /* 0x0000000807047824 */ /* 0x000fe200078e00ff */
[----:B------:R-:W-:-:S03]  /*164a0*/  LOP3.LUT R2, R2, 0xd8, RZ, 0xc0, !PT ;  /* 0x000000d802027812 */ /* 0x000fc600078ec0ff */
[----:B------:R-:W-:Y:S01]  /*164b0*/  IMAD.IADD R6, R6, 0x1, -R5 ;  /* 0x0000000106067824 */ /* 0x000fe200078e0a05 */
        /* <DEDUP_REMOVED lines=47> */
.L_x_11305:
        /* <DEDUP_REMOVED lines=13> */
.L_x_11215:
        /* <DEDUP_REMOVED lines=11> */
.L_x_11216:
[----:B------:R-:W-:Y:S01]  /*16930*/  VIADD R25, R25, 0x1 ;  /* 0x0000000119197836 */ /* 0x000fe20000000000 */
[----:B------:R0:W-:Y:S04]  /*16940*/  SYNCS.ARRIVE.TRANS64.A1T0 RZ, [R0+URZ+0x2d850], RZ ;  /* 0x02d850ff00ff79a7 */ /* 0x0001e8000810003f */
[----:B------:R-:W-:-:S04]  /*16950*/  ISETP.NE.AND P0, PT, R25, 0x2, PT ;  /* 0x000000021900780c */ /* 0x000fc80003f05270 */
[----:B0-----:R-:W-:Y:S02]  /*16960*/  SEL R0, RZ, 0x1, P0 ;  /* 0x00000001ff007807 */ /* 0x001fe40000000000 */
[----:B------:R-:W-:Y:S02]  /*16970*/  SEL R25, R25, RZ, P0 ;  /* 0x000000ff19197207 */ /* 0x000fe40000000000 */
[----:B------:R-:W-:-:S07]  /*16980*/  LOP3.LUT R29, R29, R0, RZ, 0x3c, !PT ;  /* 0x000000001d1d7212 */ /* 0x000fce00078e3cff */
.L_x_11175:
[----:B------:R-:W-:Y:S05]  /*16990*/  BSYNC B7 ;  /* 0x0000000000077941 */ /* 0x000fea0003800000 */
.L_x_11173:
        /* <DEDUP_REMOVED lines=11> */
.L_x_11217:
        /* <DEDUP_REMOVED lines=10> */
[----:B------:R1:W2:Y:S01]  /*16af0*/  @!P1 LDG.E R3, desc[UR54][R2.64] ;  /* 0x0000003602039981 */ /* 0x0002a2000c1e1900 */
[C---:B------:R-:W-:Y:S02]  /*16b00*/  ISETP.GE.U32.AND P2, PT, R7.reuse, 0x2, PT ;  /* 0x000000020700780c */ /* 0x040fe40003f46070 */
[C---:B------:R-:W-:Y:S01]  /*16b10*/  ISETP.GE.U32.AND P3, PT, R7.reuse, 0x4, PT ;  /* 0x000000040700780c */ /* 0x040fe20003f66070 */
[----:B------:R-:W-:Y:S01]  /*16b20*/  SHFL.IDX PT, R0, R16, RZ, 0x1f ;  /* 0x00001fff10007589 */ /* 0x000fe200000e0000 */
[C---:B------:R-:W-:Y:S02]  /*16b30*/  ISETP.GE.U32.AND P4, PT, R7.reuse, 0x8, PT ;  /* 0x000000080700780c */ /* 0x040fe40003f86070 */
[C---:B------:R-:W-:Y:S01]  /*16b40*/  ISETP.GE.U32.AND P5, PT, R7.reuse, 0x10, PT ;  /* 0x000000100700780c */ /* 0x040fe20003fa6070 */
[----:B------:R-:W-:Y:S01]  /*16b50*/  SHFL.IDX PT, R16, R16, 0x1, 0x1f ;  /* 0x00201f0010107f89 */ /* 0x000fe200000e0000 */
[----:B-1----:R-:W-:Y:S02]  /*16b60*/  IMAD.MOV.U32 R2, RZ, RZ, RZ ;  /* 0x000000ffff027224 */ /* 0x002fe400078e00ff */
        /* <DEDUP_REMOVED lines=18> */
.L_x_11315:
[----:B------:R-:W-:Y:S02]  /*16c90*/  ULDC UR4, c[0x0][0xc38] ;  /* 0x00030e0000047ab9 */ /* 0x000fe40000000800 */
[----:B------:R-:W-:-:S04]  /*16ca0*/  IMAD.U32 R4, RZ, RZ, UR4 ;  /* 0x00000004ff047e24 */ /* 0x000fc8000f8e00ff */
[----:B--2---:R-:W-:-:S04]  /*16cb0*/  IMAD R5, R14, R4, RZ ;  /* 0x000000040e057224 */ /* 0x004fc800078e02ff */
[----:B------:R-:W-:-:S05]  /*16cc0*/  IMAD.IADD R16, R16, 0x1, R5 ;  /* 0x0000000110107824 */ /* 0x000fca00078e0205 */
[----:B------:R-:W-:-:S13]  /*16cd0*/  ISETP.GT.AND P6, PT, R16, R0, PT ;  /* 0x000000001000720c */ /* 0x000fda0003fc4270 */
[----:B------:R-:W-:Y:S05]  /*16ce0*/  @P6 BRA `(.L_x_11220) ;  /* 0x00000000009c6947 */ /* 0x000fea0003800000 */
.L_x_11225:
[----:B------:R-:W2:Y:S01]  /*16cf0*/  LDC R4, c[0x0][0xc3c] ;  /* 0x00030f00ff047b82 */ /* 0x000ea20000000800 */
[----:B------:R-:W-:-:S05]  /*16d00*/  VIADD R19, R19, 0x1f ;  /* 0x0000001f13137836 */ /* 0x000fca0000000000 */
[----:B--2---:R-:W-:-:S13]  /*16d10*/  ISETP.GE.AND P6, PT, R19, R4, PT ;  /* 0x000000041300720c */ /* 0x004fda0003fc6270 */
[----:B------:R-:W-:Y:S05]  /*16d20*/  @P6 BRA `(.L_x_11221) ;  /* 0x0000000400d06947 */ /* 0x000fea0003800000 */
[----:B------:R-:W2:Y:S01]  /*16d30*/  S2R R2, SR_TID.X ;  /* 0x0000000000027919 */ /* 0x000ea20000002100 */
[----:B------:R-:W-:Y:S01]  /*16d40*/  BSSY B0, `(.L_x_11222) ;  /* 0x0000009000007945 */ /* 0x000fe20003800000 */
[----:B--2---:R-:W-:-:S05]  /*16d50*/  LOP3.LUT R2, R2, 0x1f, RZ, 0xc0, !PT ;  /* 0x0000001f02027812 */ /* 0x004fca00078ec0ff */
[----:B------:R-:W-:Y:S02]  /*16d60*/  IMAD.IADD R5, R19, 0x1, R2 ;  /* 0x0000000113057824 */ /* 0x000fe400078e0202 */
[----:B------:R-:W-:-:S03]  /*16d70*/  IMAD.MOV.U32 R2, RZ, RZ, RZ ;  /* 0x000000ffff027224 */ /* 0x000fc600078e00ff */
[----:B------:R-:W-:-:S13]  /*16d80*/  ISETP.GE.OR P6, PT, R5, R4, !P0 ;  /* 0x000000040500720c */ /* 0x000fda00047c6670 */
[----:B------:R-:W-:Y:S05]  /*16d90*/  @P6 BRA `(.L_x_11223) ;  /* 0x00000000000c6947 */ /* 0x000fea0003800000 */
[----:B-1----:R-:W1:Y:S02]  /*16da0*/  LDC.64 R2, c[0x0][0xc80] ;  /* 0x00032000ff027b82 */ /* 0x002e640000000a00 */
[----:B-1----:R-:W-:-:S06]  /*16db0*/  IMAD.WIDE R2, R5, 0x4, R2 ;  /* 0x0000000405027825 */ /* 0x002fcc00078e0202 */
[----:B------:R2:W5:Y:S02]  /*16dc0*/  LDG.E R2, desc[UR54][R2.64] ;  /* 0x0000003602027981 */ /* 0x000564000c1e1900 */
.L_x_11223:
[----:B------:R-:W-:Y:S05]  /*16dd0*/  BSYNC B0 ;  /* 0x0000000000007941 */ /* 0x000fea0003800000 */
.L_x_11222:
[----:B------:R-:W-:-:S03]  /*16de0*/  UMOV UR4, 0xffffffff ;  /* 0xffffffff00047882 */ /* 0x000fc60000000000 */
[----:B------:R-:W-:Y:S05]  /*16df0*/  BRA.DIV UR4, `(.L_x_11224) ;  /* 0x0000003204f47947 */ /* 0x000fea000b800000 */
[----:B-----5:R-:W3:Y:S02]  /*16e00*/  SHFL.UP PT, R14, R2, 0x1, RZ ;  /* 0x04200000020e7989 */ /* 0x020ee400000e00ff */
[----:B---3--:R-:W-:-:S05]  /*16e10*/  SEL R13, R14, RZ, P1 ;  /* 0x000000ff0e0d7207 */ /* 0x008fca0000800000 */
[----:B------:R-:W-:-:S05]  /*16e20*/  IMAD.IADD R13, R2, 0x1, R13 ;  /* 0x00000001020d7824 */ /* 0x000fca00078e020d */
[----:B------:R-:W3:Y:S02]  /*16e30*/  SHFL.UP PT, R14, R13, 0x2, RZ ;  /* 0x044000000d0e7989 */ /* 0x000ee400000e00ff */
[----:B---3--:R-:W-:-:S05]  /*16e40*/  SEL R14, R14, RZ, P2 ;  /* 0x000000ff0e0e7207 */ /* 0x008fca0001000000 */
[----:B-12---:R-:W-:-:S05]  /*16e50*/  IMAD.IADD R3, R13, 0x1, R14 ;  /* 0x000000010d037824 */ /* 0x006fca00078e020e */
        /* <DEDUP_REMOVED lines=10> */
.L_x_11323:
[----:B------:R-:W-:Y:S02]  /*16f00*/  ULDC UR4, c[0x0][0xc38] ;  /* 0x00030e0000047ab9 */ /* 0x000fe40000000800 */
[----:B------:R-:W-:-:S04]  /*16f10*/  IMAD.U32 R4, RZ, RZ, UR4 ;  /* 0x00000004ff047e24 */ /* 0x000fc8000f8e00ff */
[----:B--2---:R-:W-:-:S04]  /*16f20*/  IMAD R5, R14, R4, RZ ;  /* 0x000000040e057224 */ /* 0x004fc800078e02ff */
[----:B------:R-:W-:-:S05]  /*16f30*/  IMAD.IADD R16, R5, 0x1, R16 ;  /* 0x0000000105107824 */ /* 0x000fca00078e0210 */
[----:B------:R-:W-:-:S13]  /*16f40*/  ISETP.GT.AND P6, PT, R16, R0, PT ;  /* 0x000000001000720c */ /* 0x000fda0003fc4270 */
[----:B------:R-:W-:Y:S05]  /*16f50*/  @!P6 BRA `(.L_x_11225) ;  /* 0xfffffffc0064e947 */ /* 0x000fea000383ffff */
.L_x_11220:
        /* <DEDUP_REMOVED lines=8> */
.L_x_11327:
[----:B------:R-:W-:Y:S01]  /*16fe0*/  ISETP.NE.AND P0, PT, R6, RZ, PT ;  /* 0x000000ff0600720c */ /* 0x000fe20003f05270 */
[----:B------:R-:W-:-:S12]  /*16ff0*/  IMAD.MOV.U32 R6, RZ, RZ, RZ ;  /* 0x000000ffff067224 */ /* 0x000fd800078e00ff */
[----:B------:R-:W-:Y:S05]  /*17000*/  @!P0 BRA `(.L_x_11227) ;  /* 0x0000000000108947 */ /* 0x000fea0003800000 */
[----:B------:R-:W-:Y:S01]  /*17010*/  UMOV UR4, 0xffffffff ;  /* 0xffffffff00047882 */ /* 0x000fe20000000000 */
[----:B------:R-:W-:Y:S02]  /*17020*/  VIADD R12, R5, 0xffffffff ;  /* 0xffffffff050c7836 */ /* 0x000fe40000000000 */
[----:B------:R-:W-:Y:S05]  /*17030*/  BRA.DIV UR4, `(.L_x_11228) ;  /* 0x0000003604687947 */ /* 0x000fea000b800000 */
[----:B------:R4:W0:Y:S02]  /*17040*/  SHFL.IDX PT, R6, R3, R12, 0x1f ;  /* 0x00001f0c03067589 */ /* 0x00082400000e0000 */
.L_x_11227:
[----:B-12-4-:R-:W1:Y:S01]  /*17050*/  LDC.64 R2, c[0x0][0xc90] ;  /* 0x00032400ff027b82 */ /* 0x016e620000000a00 */
[----:B------:R-:W-:-:S04]  /*17060*/  IMAD.IADD R19, R5, 0x1, R19 ;  /* 0x0000000105137824 */ /* 0x000fc800078e0213 */
[----:B-1----:R-:W-:-:S05]  /*17070*/  IMAD.WIDE R2, R19, 0x4, R2 ;  /* 0x0000000413027825 */ /* 0x002fca00078e0202 */
[----:B------:R1:W3:Y:S01]  /*17080*/  LDG.E R7, desc[UR54][R2.64] ;  /* 0x0000003602077981 */ /* 0x0002e2000c1e1900 */
[----:B0-----:R-:W-:-:S04]  /*17090*/  IMAD R16, R6, R4, R16 ;  /* 0x0000000406107224 */ /* 0x001fc800078e0210 */
[----:B------:R-:W-:Y:S02]  /*170a0*/  IMAD.IADD R0, R0, 0x1, -R16 ;  /* 0x0000000100007824 */ /* 0x000fe400078e0a10 */
[----:B-1----:R-:W-:Y:S02]  /*170b0*/  IMAD.MOV.U32 R2, RZ, RZ, RZ ;  /* 0x000000ffff027224 */ /* 0x002fe400078e00ff */
[----:B---3--:R-:W-:-:S05]  /*170c0*/  IMAD R5, R17, R7, RZ ;  /* 0x0000000711057224 */ /* 0x008fca00078e02ff */
        /* <DEDUP_REMOVED lines=47> */
[C---:B------:R-:W-:Y:S01]  /*173c0*/  LOP3.LUT R0, R5.reuse, R4, RZ, 0x3c, !PT ;  /* 0x0000000405007212 */ /* 0x040fe200078e3cff */
[----:B------:R-:W-:-:S03]  /*173d0*/  IMAD.IADD R5, R5, 0x1, R6 ;  /* 0x0000000105057824 */ /* 0x000fc600078e0206 */
[----:B------:R-:W-:-:S07]  /*173e0*/  ISETP.GE.AND P2, PT, R0, RZ, PT ;  /* 0x000000ff0000720c */ /* 0x000fce0003f46270 */
        /* <DEDUP_REMOVED lines=8> */
.L_x_11221:
[----:B------:R-:W-:Y:S01]  /*17470*/  UMOV UR4, URZ ;  /* 0x0000003f00047c82 */ /* 0x000fe20008000000 */
[----:B------:R-:W-:Y:S01]  /*17480*/  UMOV UR5, URZ ;  /* 0x0000003f00057c82 */ /* 0x000fe20008000000 */
[----:B------:R-:W-:Y:S01]  /*17490*/  ULDC UR6, c[0x0][0xc3c] ;  /* 0x00030f0000067ab9 */ /* 0x000fe20000000800 */
[----:B------:R-:W-:Y:S02]  /*174a0*/  IMAD.MOV.U32 R16, RZ, RZ, R0 ;  /* 0x000000ffff107224 */ /* 0x000fe400078e0000 */
[----:B------:R-:W-:Y:S02]  /*174b0*/  IMAD.U32 R17, RZ, RZ, UR4 ;  /* 0x00000004ff117e24 */ /* 0x000fe4000f8e00ff */
[----:B------:R-:W-:Y:S02]  /*174c0*/  IMAD.U32 R18, RZ, RZ, UR5 ;  /* 0x00000005ff127e24 */ /* 0x000fe4000f8e00ff */
[----:B------:R-:W-:-:S07]  /*174d0*/  IMAD.U32 R19, RZ, RZ, UR6 ;  /* 0x00000006ff137e24 */ /* 0x000fce000f8e00ff */
.L_x_11229:
[----:B------:R-:W2:Y:S01]  /*174e0*/  S2R R0, SR_TID.X ;  /* 0x0000000000007919 */ /* 0x000ea20000002100 */
[----:B------:R-:W-:Y:S05]  /*174f0*/  WARPSYNC.ALL ;  /* 0x0000000000007948 */ /* 0x000fea0003800000 */
[----:B------:R-:W-:Y:S01]  /*17500*/  BAR.SYNC.DEFER_BLOCKING 0x4, 0x200 ;  /* 0x0108000000007b1d */ /* 0x000fe20000010000 */
[----:B--2---:R-:W-:-:S04]  /*17510*/  LOP3.LUT R0, R0, 0x1f, RZ, 0xc0, !PT ;  /* 0x0000001f00007812 */ /* 0x004fc800078ec0ff */
[----:B------:R-:W-:-:S13]  /*17520*/  ISETP.NE.AND P0, PT, R0, RZ, PT ;  /* 0x000000ff0000720c */ /* 0x000fda0003f05270 */
[----:B-1----:R-:W1:Y:S01]  /*17530*/  @!P0 S2R R3, SR_CgaCtaId ;  /* 0x0000000000038919 */ /* 0x002e620000008800 */
[----:B------:R-:W-:-:S04]  /*17540*/  @!P0 MOV R0, 0x400 ;  /* 0x0000040000008802 */ /* 0x000fc80000000f00 */
[----:B-1----:R-:W-:-:S05]  /*17550*/  @!P0 LEA R22, R3, R0, 0x18 ;  /* 0x0000000003168211 */ /* 0x002fca00078ec0ff */
[----:B------:R1:W-:Y:S01]  /*17560*/  @!P0 STS.128 [R22+0x2d8d0], R16 ;  /* 0x02d8d01016008388 */ /* 0x0003e20000000c00 */
[----:B------:R-:W-:Y:S06]  /*17570*/  BAR.ARV 0x5, 0x200 ;  /* 0x0148000000007b1d */ /* 0x000fec0000002000 */
.L_x_11218:
[----:B------:R-:W-:Y:S02]  /*17580*/  ULDC UR4, c[0x0][0xc3c] ;  /* 0x00030f0000047ab9 */ /* 0x000fe40000000800 */
[----:B---3--:R-:W-:-:S13]  /*17590*/  ISETP.GE.AND P0, PT, R19, UR4, PT ;  /* 0x0000000413007c0c */ /* 0x008fda000bf06270 */
[----:B------:R-:W-:Y:S05]  /*175a0*/  @!P0 BRA `(.L_x_11230) ;  /* 0xffffffb4008c8947 */ /* 0x000fea000383ffff */
[----:B------:R-:W-:Y:S05]  /*175b0*/  BSYNC B8 ;  /* 0x0000000000087941 */ /* 0x000fea0003800000 */
.L_x_11161:
        /* <DEDUP_REMOVED lines=12> */
.L_x_11330:
[----:B------:R-:W-:Y:S05]  /*17680*/  BSYNC B0 ;  /* 0x0000000000007941 */ /* 0x000fea0003800000 */
.L_x_11231:
[----:B------:R-:W-:-:S03]  /*17690*/  UMOV UR4, 0xffffffff ;  /* 0xffffffff00047882 */ /* 0x000fc60000000000 */
[----:B------:R-:W-:Y:S05]  /*176a0*/  BRA.DIV UR4, `(.L_x_11233) ;  /* 0x0000003204087947 */ /* 0x000fea000b800000 */
[----:B0-----:R-:W0:Y:S02]  /*176b0*/  S2R R0, SR_TID.X ;  /* 0x0000000000007919 */ /* 0x001e240000002100 */
[----:B0-----:R-:W-:-:S04]  /*176c0*/  SHF.R.U32.HI R0, RZ, 0x5, R0 ;  /* 0x00000005ff007819 */ /* 0x001fc80000011600 */
[----:B------:R-:W-:-:S05]  /*176d0*/  LOP3.LUT R0, R0, 0x3, RZ, 0xc0, !PT ;  /* 0x0000000300007812 */ /* 0x000fca00078ec0ff */
[----:B------:R0:W3:Y:S02]  /*176e0*/  SHFL.IDX PT, R14, R0, RZ, 0x1f ;  /* 0x00001fff000e7589 */ /* 0x0000e400000e0000 */
.L_x_11333:
[----:B---3--:R-:W-:Y:S01]  /*176f0*/  ISETP.NE.AND P0, PT, R14, RZ, PT ;  /* 0x000000ff0e00720c */ /* 0x008fe20003f05270 */
[----:B------:R-:W-:-:S12]  /*17700*/  BSSY B0, `(.L_x_11234) ;  /* 0x0000024000007945 */ /* 0x000fd80003800000 */
[----:B------:R-:W-:Y:S05]  /*17710*/  @P0 BRA `(.L_x_11235) ;  /* 0x0000000000880947 */ /* 0x000fea0003800000 */
[----:B------:R-:W-:-:S03]  /*17720*/  UMOV UR4, 0xffffffff ;  /* 0xffffffff00047882 */ /* 0x000fc60000000000 */
[----:B------:R-:W-:Y:S05]  /*17730*/  BRA.DIV UR4, `(.L_x_11236) ;  /* 0x0000003204187947 */ /* 0x000fea000b800000 */
[----:B------:R-:W-:-:S13]  /*17740*/  ELECT P6, URZ, PT ;  /* 0x00000000003f782f */ /* 0x000fda00038c0000 */
.L_x_11336:
[----:B------:R-:W-:Y:S05]  /*17750*/  @!P6 BRA `(.L_x_11235) ;  /* 0x000000000078e947 */ /* 0x000fea0003800000 */
[----:B------:R-:W-:-:S06]  /*17760*/  ULOP3.LUT UR4, UR43, 0x2, URZ, 0xfc, !UPT ;  /* 0x000000022b047892 */ /* 0x000fcc000f8efc3f */
[----:B0-----:R-:W-:-:S05]  /*17770*/  IMAD.U32 R0, RZ, RZ, UR4 ;  /* 0x00000004ff007e24 */ /* 0x001fca000f8e00ff */
[----:B------:R-:W-:-:S13]  /*17780*/  ISETP.NE.AND P0, PT, R0, 0x3, PT ;  /* 0x000000030000780c */ /* 0x000fda0003f05270 */
[----:B------:R-:W-:Y:S05]  /*17790*/  @!P0 BRA `(.L_x_11237) ;  /* 0x0000000000048947 */ /* 0x000fea0003800000 */
[----:B------:R-:W-:Y:S01]  /*177a0*/  BPT.TRAP 0x1 ;  /* 0x000000040000795c */ /* 0x000fe20000300000 */
.L_x_11237:
[----:B------:R-:W-:Y:S01]  /*177b0*/  IMAD R3, R25, 0x8, R5 ;  /* 0x0000000819037824 */ /* 0x000fe200078e0205 */
[----:B------:R-:W-:Y:S01]  /*177c0*/  SHF.L.U32 R2, R29, 0x1f, RZ ;  /* 0x0000001f1d027819 */ /* 0x000fe200000006ff */
[----:B------:R-:W-:-:S03]  /*177d0*/  VIADD R25, R25, 0x1 ;  /* 0x0000000119197836 */ /* 0x000fc60000000000 */
[----:B------:R-:W0:Y:S02]  /*177e0*/  SYNCS.PHASECHK.TRANS64.TRYWAIT P1, [R3+URZ+0x2d840], R2 ;  /* 0x02d84002030075a7 */ /* 0x000e24000802017f */
[----:B------:R-:W-:-:S04]  /*177f0*/  ISETP.NE.AND P2, PT, R25, 0x2, PT ;  /* 0x000000021900780c */ /* 0x000fc80003f45270 */
[----:B------:R-:W-:Y:S01]  /*17800*/  SEL R0, RZ, 0x1, P2 ;  /* 0x00000001ff007807 */ /* 0x000fe20001000000 */
[----:B0-----:R-:W-:Y:S08]  /*17810*/  @!P1 BRA `(.L_x_11238) ;  /* 0x0000003000009947 */ /* 0x001ff00003800000 */
.L_x_11337:
[----:B------:R-:W-:Y:S02]  /*17820*/  SEL R25, R25, RZ, P2 ;  /* 0x000000ff19197207 */ /* 0x000fe40001000000 */
[----:B------:R-:W-:Y:S01]  /*17830*/  LOP3.LUT R0, R29, R0, RZ, 0x3c, !PT ;  /* 0x000000001d007212 */ /* 0x000fe200078e3cff */
[----:B------:R-:W-:Y:S06]  /*17840*/  @!P0 BRA `(.L_x_11239) ;  /* 0x0000000000048947 */ /* 0x000fec0003800000 */
[----:B------:R-:W-:Y:S01]  /*17850*/  BPT.TRAP 0x1 ;  /* 0x000000040000795c */ /* 0x000fe20000300000 */
.L_x_11239:
[----:B------:R-:W-:Y:S01]  /*17860*/  IMAD R25, R25, 0x8, R5 ;  /* 0x0000000819197824 */ /* 0x000fe200078e0205 */
[----:B------:R-:W-:-:S04]  /*17870*/  SHF.L.U32 R0, R0, 0x1f, RZ ;  /* 0x0000001f00007819 */ /* 0x000fc800000006ff */
[----:B------:R-:W3:Y:S02]  /*17880*/  SYNCS.PHASECHK.TRANS64.TRYWAIT P1, [R25+URZ+0x2d840], R0 ;  /* 0x02d84000190075a7 */ /* 0x000ee4000802017f */
[----:B---3--:R-:W-:Y:S05]  /*17890*/  @!P1 BRA `(.L_x_11240) ;  /* 0x0000002c00f49947 */ /* 0x008fea0003800000 */
.L_x_11338:
[----:B------:R-:W-:Y:S05]  /*178a0*/  @!P0 BRA `(.L_x_11241) ;  /* 0x0000000000048947 */ /* 0x000fea0003800000 */
[----:B------:R-:W-:Y:S01]  /*178b0*/  BPT.TRAP 0x1 ;  /* 0x000000040000795c */ /* 0x000fe20000300000 */
.L_x_11241:
[----:B------:R-:W4:Y:S02]  /*178c0*/  SYNCS.PHASECHK.TRANS64.TRYWAIT P1, [R3+URZ+0x2d860], R2 ;  /* 0x02d86002030075a7 */ /* 0x000f24000802017f */
[----:B----4-:R-:W-:Y:S05]  /*178d0*/  @!P1 BRA `(.L_x_11242) ;  /* 0x0000002c00f89947 */ /* 0x010fea0003800000 */
.L_x_11339:
[----:B------:R-:W-:Y:S05]  /*178e0*/  @!P0 BRA `(.L_x_11243) ;  /* 0x0000000000048947 */ /* 0x000fea0003800000 */
[----:B------:R-:W-:Y:S01]  /*178f0*/  BPT.TRAP 0x1 ;  /* 0x000000040000795c */ /* 0x000fe20000300000 */
.L_x_11243:
[----:B------:R0:W0:Y:S02]  /*17900*/  SYNCS.PHASECHK.TRANS64.TRYWAIT P0, [R25+URZ+0x2d860], R0 ;  /* 0x02d86000190075a7 */ /* 0x000024000800017f */
[----:B0-----:R-:W-:Y:S05]  /*17910*/  @!P0 NANOSLEEP.SYNCS 0x989680 ;  /* 0x009896800000895d */ /* 0x001fea0003900000 */
[----:B------:R-:W0:Y:S02]  /*17920*/  @!P0 SYNCS.PHASECHK.TRANS64 P0, [R25+URZ+0x2d860], R0 ;  /* 0x02d86000190085a7 */ /* 0x000e24000800007f */
[----:B0-----:R-:W-:Y:S05]  /*17930*/  @!P0 BRA `(.L_x_11243) ;  /* 0xfffffffc00f08947 */ /* 0x001fea000383ffff */
.L_x_11235:
[----:B------:R-:W-:Y:S05]  /*17940*/  BSYNC B0 ;  /* 0x0000000000007941 */ /* 0x000fea0003800000 */
.L_x_11234:
[----:B------:R-:W-:Y:S05]  /*17950*/  EXIT ;  /* 0x000000000000794d */ /* 0x000fea0003800000 */
.L_x_11063:
[----:B0-----:R-:W-:-:S04]  /*17960*/  IMAD.U32 R3, RZ, RZ, UR41 ;  /* 0x00000029ff037e24 */ /* 0x001fc8000f8e00ff */
[----:B------:R0:W1:Y:S03]  /*17970*/  SYNCS.PHASECHK.TRANS64.TRYWAIT P1, [R3+URZ+0x2d800], R0 ;  /* 0x02d80000030075a7 */ /* 0x000066000802017f */
[----:B-1----:R-:W-:Y:S05]  /*17980*/  @!P1 NANOSLEEP.SYNCS 0x989680 ;  /* 0x009896800000995d */ /* 0x002fea0003900000 */
[----:B------:R-:W1:Y:S02]  /*17990*/  @!P1 SYNCS.PHASECHK.TRANS64 P1, [R3+URZ+0x2d800], R0 ;  /* 0x02d80000030095a7 */ /* 0x000e64000802007f */
[----:B-1----:R-:W-:Y:S05]  /*179a0*/  @!P1 BRA `(.L_x_11063) ;  /* 0xfffffffc00ec9947 */ /* 0x002fea000383ffff */
[----:B------:R-:W-:Y:S05]  /*179b0*/  BRA `(.L_x_11244) ;  /* 0xfffffea000a47947 */ /* 0x000fea000383ffff */
.L_x_11067:
[----:B-1----:R1:W2:Y:S02]  /*179c0*/  SYNCS.PHASECHK.TRANS64.TRYWAIT P1, [R6+URZ+0x2d830], R3 ;  /* 0x02d83003060075a7 */ /* 0x0022a4000802017f */
[----:B--2---:R-:W-:Y:S05]  /*179d0*/  @!P1 NANOSLEEP.SYNCS 0x989680 ;  /* 0x009896800000995d */ /* 0x004fea0003900000 */
[----:B------:R-:W2:Y:S02]  /*179e0*/  @!P1 SYNCS.PHASECHK.TRANS64 P1, [R6+URZ+0x2d830], R3 ;  /* 0x02d83003060095a7 */ /* 0x000ea4000802007f */
[----:B--2---:R-:W-:Y:S05]  /*179f0*/  @!P1 BRA `(.L_x_11067) ;  /* 0xfffffffc00f09947 */ /* 0x004fea000383ffff */
[----:B------:R-:W-:Y:S05]  /*17a00*/  BRA `(.L_x_11066) ;  /* 0xfffffea000c07947 */ /* 0x000fea000383ffff */
.L_x_11084:
[----:B-1----:R-:W-:-:S04]  /*17a10*/  IMAD.U32 R7, RZ, RZ, UR6 ;  /* 0x00000006ff077e24 */ /* 0x002fc8000f8e00ff */
[----:B------:R1:W2:Y:S03]  /*17a20*/  SYNCS.PHASECHK.TRANS64.TRYWAIT P1, [R7+URZ+0x2d830], R6 ;  /* 0x02d83006070075a7 */ /* 0x0002a6000802017f */
[----:B--2---:R-:W-:Y:S05]  /*17a30*/  @!P1 NANOSLEEP.SYNCS 0x989680 ;  /* 0x009896800000995d */ /* 0x004fea0003900000 */
[----:B------:R-:W2:Y:S02]  /*17a40*/  @!P1 SYNCS.PHASECHK.TRANS64 P1, [R7+URZ+0x2d830], R6 ;  /* 0x02d83006070095a7 */ /* 0x000ea4000802007f */
[----:B--2---:R-:W-:Y:S05]  /*17a50*/  @!P1 BRA `(.L_x_11084) ;  /* 0xfffffffc00ec9947 */ /* 0x004fea000383ffff */
[----:B------:R-:W-:Y:S05]  /*17a60*/  BRA `(.L_x_11081) ;  /* 0xfffffedc00dc7947 */ /* 0x000fea000383ffff */
.L_x_11088:
[----:B-1----:R-:W-:-:S04]  /*17a70*/  IMAD.U32 R7, RZ, RZ, UR6 ;  /* 0x00000006ff077e24 */ /* 0x002fc8000f8e00ff */
[----:B------:R1:W2:Y:S03]  /*17a80*/  SYNCS.PHASECHK.TRANS64.TRYWAIT P1, [R7+URZ+0x2d850], R6 ;  /* 0x02d85006070075a7 */ /* 0x0002a6000802017f */
[----:B--2---:R-:W-:Y:S05]  /*17a90*/  @!P1 NANOSLEEP.SYNCS 0x989680 ;  /* 0x009896800000995d */ /* 0x004fea0003900000 */
[----:B------:R-:W2:Y:S02]  /*17aa0*/  @!P1 SYNCS.PHASECHK.TRANS64 P1, [R7+URZ+0x2d850], R6 ;  /* 0x02d85006070095a7 */ /* 0x000ea4000802007f */
[----:B--2---:R-:W-:Y:S05]  /*17ab0*/  @!P1 BRA `(.L_x_11088) ;  /* 0xfffffffc00ec9947 */ /* 0x004fea000383ffff */
[----:B------:R-:W-:Y:S05]  /*17ac0*/  BRA `(.L_x_11085) ;  /* 0xfffffee000887947 */ /* 0x000fea000383ffff */
.L_x_11107:
[----:B-1----:R-:W-:-:S04]  /*17ad0*/  IMAD.U32 R7, RZ, RZ, UR6 ;  /* 0x00000006ff077e24 */ /* 0x002fc8000f8e00ff */
[----:B------:R1:W2:Y:S03]  /*17ae0*/  SYNCS.PHASECHK.TRANS64.TRYWAIT P1, [R7+URZ+0x2d830], R6 ;  /* 0x02d83006070075a7 */ /* 0x0002a6000802017f */
[----:B--2---:R-:W-:Y:S05]  /*17af0*/  @!P1 NANOSLEEP.SYNCS 0x989680 ;  /* 0x009896800000995d */ /* 0x004fea0003900000 */
[----:B------:R-:W2:Y:S02]  /*17b00*/  @!P1 SYNCS.PHASECHK.TRANS64 P1, [R7+URZ+0x2d830], R6 ;  /* 0x02d83006070095a7 */ /* 0x000ea4000802007f */
[----:B--2---:R-:W-:Y:S05]  /*17b10*/  @!P1 BRA `(.L_x_11107) ;  /* 0xfffffffc00ec9947 */ /* 0x004fea000383ffff */
[----:B------:R-:W-:Y:S05]  /*17b20*/  BRA `(.L_x_11104) ;  /* 0xffffff1800e87947 */ /* 0x000fea000383ffff */
.L_x_11111:
[----:B-1----:R-:W-:-:S04]  /*17b30*/  IMAD.U32 R7, RZ, RZ, UR6 ;  /* 0x00000006ff077e24 */ /* 0x002fc8000f8e00ff */
[----:B------:R1:W2:Y:S03]  /*17b40*/  SYNCS.PHASECHK.TRANS64.TRYWAIT P1, [R7+URZ+0x2d850], R6 ;  /* 0x02d85006070075a7 */ /* 0x0002a6000802017f */
[----:B--2---:R-:W-:Y:S05]  /*17b50*/  @!P1 NANOSLEEP.SYNCS 0x989680 ;  /* 0x009896800000995d */ /* 0x004fea0003900000 */
[----:B------:R-:W2:Y:S02]  /*17b60*/  @!P1 SYNCS.PHASECHK.TRANS64 P1, [R7+URZ+0x2d850], R6 ;  /* 0x02d85006070095a7 */ /* 0x000ea4000802007f */
[----:B--2---:R-:W-:Y:S05]  /*17b70*/  @!P1 BRA `(.L_x_11111) ;  /* 0xfffffffc00ec9947 */ /* 0x004fea000383ffff */
[----:B------:R-:W-:Y:S05]  /*17b80*/  BRA `(.L_x_11108) ;  /* 0xffffff1c00947947 */ /* 0x000fea000383ffff */
.L_x_11119:
[----:B-1----:R-:W-:-:S04]  /*17b90*/  IMAD.U32 R8, RZ, RZ, UR6 ;  /* 0x00000006ff087e24 */ /* 0x002fc8000f8e00ff */
[----:B------:R1:W2:Y:S03]  /*17ba0*/  SYNCS.PHASECHK.TRANS64.TRYWAIT P1, [R8+URZ+0x2d830], R5 ;  /* 0x02d83005080075a7 */ /* 0x0002a6000802017f */
[----:B--2---:R-:W-:Y:S05]  /*17bb0*/  @!P1 NANOSLEEP.SYNCS 0x989680 ;  /* 0x009896800000995d */ /* 0x004fea0003900000 */
[----:B------:R-:W2:Y:S02]  /*17bc0*/  @!P1 SYNCS.PHASECHK.TRANS64 P1, [R8+URZ+0x2d830], R5 ;  /* 0x02d83005080095a7 */ /* 0x000ea4000802007f */
[----:B--2---:R-:W-:Y:S05]  /*17bd0*/  @!P1 BRA `(.L_x_11119) ;  /* 0xfffffffc00ec9947 */ /* 0x004fea000383ffff */
[----:B------:R-:W-:Y:S05]  /*17be0*/  BRA `(.L_x_11116) ;  /* 0xffffff4400107947 */ /* 0x000fea000383ffff */
.L_x_11123:
[----:B-1----:R-:W-:-:S04]  /*17bf0*/  IMAD.U32 R8, RZ, RZ, UR6 ;  /* 0x00000006ff087e24 */ /* 0x002fc8000f8e00ff */
[----:B------:R1:W2:Y:S03]  /*17c00*/  SYNCS.PHASECHK.TRANS64.TRYWAIT P1, [R8+URZ+0x2d850], R5 ;  /* 0x02d85005080075a7 */ /* 0x0002a6000802017f */
[----:B--2---:R-:W-:Y:S05]  /*17c10*/  @!P1 NANOSLEEP.SYNCS 0x989680 ;  /* 0x009896800000995d */ /* 0x004fea0003900000 */
[----:B------:R-:W2:Y:S02]  /*17c20*/  @!P1 SYNCS.PHASECHK.TRANS64 P1, [R8+URZ+0x2d850], R5 ;  /* 0x02d85005080095a7 */ /* 0x000ea4000802007f */
[----:B--2---:R-:W-:Y:S05]  /*17c30*/  @!P1 BRA `(.L_x_11123) ;  /* 0xfffffffc00ec9947 */ /* 0x004fea000383ffff */
[----:B------:R-:W-:Y:S05]  /*17c40*/  BRA `(.L_x_11120) ;  /* 0xffffff4400bc7947 */ /* 0x000fea000383ffff */
.L_x_11138:
[----:B-1----:R-:W-:-:S04]  /*17c50*/  IMAD.U32 R4, RZ, RZ, UR8 ;  /* 0x00000008ff047e24 */ /* 0x002fc8000f8e00ff */
[----:B------:R1:W2:Y:S03]  /*17c60*/  SYNCS.PHASECHK.TRANS64.TRYWAIT P1, [R4+URZ+0x2d850], R3 ;  /* 0x02d85003040075a7 */ /* 0x0002a6000802017f */
[----:B--2---:R-:W-:Y:S05]  /*17c70*/  @!P1 NANOSLEEP.SYNCS 0x989680 ;  /* 0x009896800000995d */ /* 0x004fea0003900000 */
[----:B------:R-:W2:Y:S02]  /*17c80*/  @!P1 SYNCS.PHASECHK.TRANS64 P1, [R4+URZ+0x2d850], R3 ;  /* 0x02d85003040095a7 */ /* 0x000ea4000802007f */
[----:B--2---:R-:W-:Y:S05]  /*17c90*/  @!P1 BRA `(.L_x_11138) ;  /* 0xfffffffc00ec9947 */ /* 0x004fea000383ffff */
[----:B------:R-:W-:Y:S05]  /*17ca0*/  BRA `(.L_x_11137) ;  /* 0xffffff7c00307947 */ /* 0x000fea000383ffff */
.L_x_11181:
        /* <DEDUP_REMOVED lines=11> */
.L_x_11246:
[----:B------:R-:W-:Y:S05]  /*17d60*/  BSYNC B0 ;  /* 0x0000000000007941 */ /* 0x000fea0003800000 */
.L_x_11245:
[----:B------:R-:W-:Y:S05]  /*17d70*/  BRA `(.L_x_11247) ;  /* 0xffffffbc00dc7947 */ /* 0x000fea000383ffff */
.L_x_11184:
[----:B0-----:R0:W1:Y:S02]  /*17d80*/  SYNCS.PHASECHK.TRANS64.TRYWAIT P0, [R2+URZ+0x2d840], R4 ;  /* 0x02d84004020075a7 */ /* 0x001064000800017f */
[----:B-1----:R-:W-:Y:S05]  /*17d90*/  @!P0 NANOSLEEP.SYNCS 0x989680 ;  /* 0x009896800000895d */ /* 0x002fea0003900000 */
[----:B------:R-:W1:Y:S02]  /*17da0*/  @!P0 SYNCS.PHASECHK.TRANS64 P0, [R2+URZ+0x2d840], R4 ;  /* 0x02d84004020085a7 */ /* 0x000e64000800007f */
[----:B-1----:R-:W-:Y:S05]  /*17db0*/  @!P0 BRA `(.L_x_11184) ;  /* 0xfffffffc00f08947 */ /* 0x002fea000383ffff */
[----:B------:R-:W-:Y:S05]  /*17dc0*/  BRA `(.L_x_11248) ;  /* 0xffffffc000487947 */ /* 0x000fea000383ffff */
.L_x_11185:
        /* <DEDUP_REMOVED lines=8> */
.L_x_11250:
[----:B------:R-:W-:Y:S05]  /*17e50*/  BSYNC B0 ;  /* 0x0000000000007941 */ /* 0x000fea0003800000 */
.L_x_11249:
        /* <DEDUP_REMOVED lines=9> */
.L_x_11251:
[----:B------:R-:W-:Y:S02]  /*17ef0*/  IMAD.MOV.U32 R13, RZ, RZ, R6 ;  /* 0x000000ffff0d7224 */ /* 0x000fe400078e0006 */
[----:B------:R-:W-:Y:S02]  /*17f00*/  IMAD.MOV.U32 R12, RZ, RZ, 0x1 ;  /* 0x00000001ff0c7424 */ /* 0x000fe400078e00ff */
[----:B------:R-:W-:-:S07]  /*17f10*/  IMAD.MOV.U32 R5, RZ, RZ, R14 ;  /* 0x000000ffff057224 */ /* 0x000fce00078e000e */
[----:B------:R-:W-:Y:S05]  /*17f20*/  WARPSYNC.COLLECTIVE R15, `(.L_x_11252) ;  /* 0x000000000f087348 */ /* 0x000fea0003c00000 */
[----:B------:R0:W1:Y:S02]  /*17f30*/  SHFL.IDX P6, R14, R13, R12, R11 ;  /* 0x0000000c0d0e7389 */ /* 0x00006400000c000b */
[----:B01----:R-:W-:Y:S01]  /*17f40*/  ENDCOLLECTIVE ;  /* 0x000000000000791b */ /* 0x003fe20003800000 */
.L_x_11252:
        /* <DEDUP_REMOVED lines=17> */
.L_x_11253:
[----:B------:R-:W-:Y:S02]  /*18060*/  @P1 IMAD R8, R7, 0x2, R22 ;  /* 0x0000000207081824 */ /* 0x000fe400078e0216 */
[----:B------:R-:W-:Y:S02]  /*18070*/  IMAD.MOV.U32 R13, RZ, RZ, R6 ;  /* 0x000000ffff0d7224 */ /* 0x000fe400078e0006 */
[----:B------:R-:W-:Y:S02]  /*18080*/  IMAD.MOV.U32 R12, RZ, RZ, 0x2 ;  /* 0x00000002ff0c7424 */ /* 0x000fe400078e00ff */
[----:B------:R-:W-:-:S07]  /*18090*/  IMAD.MOV.U32 R5, RZ, RZ, R14 ;  /* 0x000000ffff057224 */ /* 0x000fce00078e000e */
[----:B------:R-:W-:Y:S05]  /*180a0*/  WARPSYNC.COLLECTIVE R15, `(.L_x_11254) ;  /* 0x000000000f087348 */ /* 0x000fea0003c00000 */
[----:B------:R0:W1:Y:S02]  /*180b0*/  SHFL.IDX P6, R14, R13, R12, R11 ;  /* 0x0000000c0d0e7389 */ /* 0x00006400000c000b */
[----:B01----:R-:W-:Y:S01]  /*180c0*/  ENDCOLLECTIVE ;  /* 0x000000000000791b */ /* 0x003fe20003800000 */
.L_x_11254:
        /* <DEDUP_REMOVED lines=17> */
.L_x_11255:
[----:B------:R-:W-:Y:S02]  /*181e0*/  @P1 IMAD R8, R7, 0x2, R22 ;  /* 0x0000000207081824 */ /* 0x000fe400078e0216 */
[----:B------:R-:W-:Y:S02]  /*181f0*/  IMAD.MOV.U32 R13, RZ, RZ, R6 ;  /* 0x000000ffff0d7224 */ /* 0x000fe400078e0006 */
[----:B------:R-:W-:Y:S02]  /*18200*/  IMAD.MOV.U32 R12, RZ, RZ, 0x3 ;  /* 0x00000003ff0c7424 */ /* 0x000fe400078e00ff */
[----:B------:R-:W-:-:S07]  /*18210*/  IMAD.MOV.U32 R5, RZ, RZ, R14 ;  /* 0x000000ffff057224 */ /* 0x000fce00078e000e */
[----:B------:R-:W-:Y:S05]  /*18220*/  WARPSYNC.COLLECTIVE R15, `(.L_x_11256) ;  /* 0x000000000f087348 */ /* 0x000fea0003c00000 */
[----:B------:R0:W1:Y:S02]  /*18230*/  SHFL.IDX P6, R14, R13, R12, R11 ;  /* 0x0000000c0d0e7389 */ /* 0x00006400000c000b */
[----:B01----:R-:W-:Y:S01]  /*18240*/  ENDCOLLECTIVE ;  /* 0x000000000000791b */ /* 0x003fe20003800000 */
.L_x_11256:
        /* <DEDUP_REMOVED lines=10> */
.L_x_11257:
        /* <DEDUP_REMOVED lines=8> */
.L_x_11190:
[----:B------:R-:W-:Y:S02]  /*18370*/  IMAD.IADD R2, R21, 0x1, R27 ;  /* 0x0000000115027824 */ /* 0x000fe400078e021b */
[----:B------:R0:W5:Y:S01]  /*18380*/  LDL R27, [R1+0x1c] ;  /* 0x00001c00011b7983 */ /* 0x0001620000100800 */
[----:B------:R-:W-:Y:S02]  /*18390*/  IMAD.MOV.U32 R13, RZ, RZ, R0 ;  /* 0x000000ffff0d7224 */ /* 0x000fe400078e0000 */
[----:B------:R-:W-:Y:S02]  /*183a0*/  IMAD.MOV.U32 R12, RZ, RZ, RZ ;  /* 0x000000ffff0c7224 */ /* 0x000fe400078e00ff */
[----:B------:R-:W-:Y:S02]  /*183b0*/  IMAD.MOV.U32 R11, RZ, RZ, 0x1c1f ;  /* 0x00001c1fff0b7424 */ /* 0x000fe400078e00ff */
[----:B------:R-:W-:Y:S02]  /*183c0*/  IMAD.MOV.U32 R15, RZ, RZ, -0x1 ;  /* 0xffffffffff0f7424 */ /* 0x000fe400078e00ff */
[----:B0-----:R-:W-:-:S07]  /*183d0*/  IMAD R3, R28, R10, RZ ;  /* 0x0000000a1c037224 */ /* 0x001fce00078e02ff */
[----:B-----5:R-:W-:Y:S05]  /*183e0*/  WARPSYNC.COLLECTIVE R15, `(.L_x_11259) ;  /* 0x000000000f087348 */ /* 0x020fea0003c00000 */
[----:B------:R0:W1:Y:S02]  /*183f0*/  SHFL.IDX P6, R14, R13, R12, R11 ;  /* 0x0000000c0d0e7389 */ /* 0x00006400000c000b */
[----:B01---5:R-:W-:Y:S01]  /*18400*/  ENDCOLLECTIVE ;  /* 0x000000000000791b */ /* 0x023fe20003800000 */
.L_x_11259:
[----:B------:R-:W-:Y:S02]  /*18410*/  IMAD.MOV.U32 R13, RZ, RZ, R4 ;  /* 0x000000ffff0d7224 */ /* 0x000fe400078e0004 */
[----:B------:R-:W-:-:S07]  /*18420*/  IMAD.MOV.U32 R6, RZ, RZ, R14 ;  /* 0x000000ffff067224 */ /* 0x000fce00078e000e */
[----:B------:R-:W-:Y:S05]  /*18430*/  WARPSYNC.COLLECTIVE R15, `(.L_x_11260) ;  /* 0x000000000f087348 */ /* 0x000fea0003c00000 */
[----:B------:R0:W1:Y:S02]  /*18440*/  SHFL.IDX P6, R14, R13, R12, R11 ;  /* 0x0000000c0d0e7389 */ /* 0x00006400000c000b */
[----:B01----:R-:W-:Y:S01]  /*18450*/  ENDCOLLECTIVE ;  /* 0x000000000000791b */ /* 0x003fe20003800000 */
.L_x_11260:
[----:B------:R-:W-:Y:S01]  /*18460*/  ISETP.GE.AND P3, PT, R2, R3, PT ;  /* 0x000000030200720c */ /* 0x000fe20003f66270 */
[----:B------:R-:W-:Y:S02]  /*18470*/  IMAD.MOV.U32 R13, RZ, RZ, R0 ;  /* 0x000000ffff0d7224 */ /* 0x000fe400078e0000 */
[----:B------:R-:W-:Y:S02]  /*18480*/  IMAD.MOV.U32 R12, RZ, RZ, 0x1 ;  /* 0x00000001ff0c7424 */ /* 0x000fe400078e00ff */
[----:B------:R-:W-:-:S08]  /*18490*/  IMAD.MOV.U32 R5, RZ, RZ, R14 ;  /* 0x000000ffff057224 */ /* 0x000fd000078e000e */
[----:B------:R-:W-:Y:S05]  /*184a0*/  WARPSYNC.COLLECTIVE R15, `(.L_x_11261) ;  /* 0x000000000f087348 */ /* 0x000fea0003c00000 */
[----:B------:R0:W1:Y:S02]  /*184b0*/  SHFL.IDX P6, R14, R13, R12, R11 ;  /* 0x0000000c0d0e7389 */ /* 0x00006400000c000b */
[----:B01----:R-:W-:Y:S01]  /*184c0*/  ENDCOLLECTIVE ;  /* 0x000000000000791b */ /* 0x003fe20003800000 */
.L_x_11261:
[----:B------:R-:W-:-:S05]  /*184d0*/  @!P3 LEA R5, P4, R20, R5, 0x1 ;  /* 0x000000051405b211 */ /* 0x000fca00078808ff */
[----:B------:R-:W-:-:S04]  /*184e0*/  @!P3 IMAD.X R6, RZ, RZ, R6, P4 ;  /* 0x000000ffff06b224 */ /* 0x000fc800020e0606 */
        /* <DEDUP_REMOVED lines=14> */
.L_x_11262:
[----:B------:R-:W-:Y:S01]  /*185d0*/  ISETP.GE.AND P3, PT, R10, R3, PT ;  /* 0x000000030a00720c */ /* 0x000fe20003f66270 */
[----:B------:R-:W-:Y:S02]  /*185e0*/  IMAD.MOV.U32 R13, RZ, RZ, R0 ;  /* 0x000000ffff0d7224 */ /* 0x000fe400078e0000 */
[----:B------:R-:W-:Y:S02]  /*185f0*/  IMAD.MOV.U32 R12, RZ, RZ, 0x2 ;  /* 0x00000002ff0c7424 */ /* 0x000fe400078e00ff */
[----:B------:R-:W-:-:S08]  /*18600*/  IMAD.MOV.U32 R5, RZ, RZ, R14 ;  /* 0x000000ffff057224 */ /* 0x000fd000078e000e */
[----:B------:R-:W-:Y:S05]  /*18610*/  WARPSYNC.COLLECTIVE R15, `(.L_x_11263) ;  /* 0x000000000f087348 */ /* 0x000fea0003c00000 */
[----:B------:R0:W1:Y:S02]  /*18620*/  SHFL.IDX P6, R14, R13, R12, R11 ;  /* 0x0000000c0d0e7389 */ /* 0x00006400000c000b */
[----:B01----:R-:W-:Y:S01]  /*18630*/  ENDCOLLECTIVE ;  /* 0x000000000000791b */ /* 0x003fe20003800000 */
.L_x_11263:
        /* <DEDUP_REMOVED lines=14> */
.L_x_11264:
        /* <DEDUP_REMOVED lines=8> */
.L_x_11265:
[----:B------:R-:W-:Y:S01]  /*187a0*/  @!P3 LEA R5, P4, R20, R5, 0x1 ;  /* 0x000000051405b211 */ /* 0x000fe200078808ff */
[----:B------:R-:W-:Y:S02]  /*187b0*/  IMAD.MOV.U32 R13, RZ, RZ, R4 ;  /* 0x000000ffff0d7224 */ /* 0x000fe400078e0004 */
[----:B------:R-:W-:-:S10]  /*187c0*/  IMAD.MOV.U32 R0, RZ, RZ, R14 ;  /* 0x000000ffff007224 */ /* 0x000fd400078e000e */
[----:B------:R-:W-:Y:S05]  /*187d0*/  WARPSYNC.COLLECTIVE R15, `(.L_x_11266) ;  /* 0x000000000f087348 */ /* 0x000fea0003c00000 */
[----:B------:R0:W1:Y:S02]  /*187e0*/  SHFL.IDX P6, R14, R13, R12, R11 ;  /* 0x0000000c0d0e7389 */ /* 0x00006400000c000b */
[----:B01----:R-:W-:Y:S01]  /*187f0*/  ENDCOLLECTIVE ;  /* 0x000000000000791b */ /* 0x003fe20003800000 */
.L_x_11266:
        /* <DEDUP_REMOVED lines=16> */
.L_x_11267:
[----:B------:R-:W-:-:S05]  /*18900*/  @!P3 LEA R4, P4, R20, R4, 0x1 ;  /* 0x000000041404b211 */ /* 0x000fca00078808ff */
[----:B------:R-:W-:-:S04]  /*18910*/  @!P3 IMAD.X R0, RZ, RZ, R0, P4 ;  /* 0x000000ffff00b224 */ /* 0x000fc800020e0600 */
        /* <DEDUP_REMOVED lines=9> */
[----:B------:R-:W-:Y:S01]  /*189b0*/  ISETP.GE.AND P3, PT, R0, R3, PT ;  /* 0x000000030000720c */ /* 0x000fe20003f66270 */
[----:B------:R-:W-:-:S12]  /*189c0*/  IMAD.MOV.U32 R0, RZ, RZ, R14 ;  /* 0x000000ffff007224 */ /* 0x000fd800078e000e */
[----:B0-----:R-:W-:Y:S05]  /*189d0*/  WARPSYNC.COLLECTIVE R15, `(.L_x_11268) ;  /* 0x000000000f087348 */ /* 0x001fea0003c00000 */
[----:B------:R1:W2:Y:S02]  /*189e0*/  SHFL.IDX P6, R14, R13, R12, R11 ;  /* 0x0000000c0d0e7389 */ /* 0x0002a400000c000b */
[----:B012---:R-:W-:Y:S01]  /*189f0*/  ENDCOLLECTIVE ;  /* 0x000000000000791b */ /* 0x007fe20003800000 */
.L_x_11268:
[----:B------:R-:W-:Y:S02]  /*18a00*/  IMAD.MOV.U32 R13, RZ, RZ, R8 ;  /* 0x000000ffff0d7224 */ /* 0x000fe400078e0008 */
[----:B------:R-:W-:Y:S02]  /*18a10*/  IMAD.MOV.U32 R12, RZ, RZ, 0x1 ;  /* 0x00000001ff0c7424 */ /* 0x000fe400078e00ff */
[----:B------:R-:W-:-:S07]  /*18a20*/  IMAD.MOV.U32 R4, RZ, RZ, R14 ;  /* 0x000000ffff047224 */ /* 0x000fce00078e000e */
[----:B------:R-:W-:Y:S05]  /*18a30*/  WARPSYNC.COLLECTIVE R15, `(.L_x_11269) ;  /* 0x000000000f087348 */ /* 0x000fea0003c00000 */
[----:B------:R0:W1:Y:S02]  /*18a40*/  SHFL.IDX P6, R14, R13, R12, R11 ;  /* 0x0000000c0d0e7389 */ /* 0x00006400000c000b */
[----:B01----:R-:W-:Y:S01]  /*18a50*/  ENDCOLLECTIVE ;  /* 0x000000000000791b */ /* 0x003fe20003800000 */
.L_x_11269:
        /* <DEDUP_REMOVED lines=14> */
.L_x_11270:
[----:B------:R-:W-:Y:S01]  /*18b40*/  IMAD.MOV.U32 R9, RZ, RZ, R14 ;  /* 0x000000ffff097224 */ /* 0x000fe200078e000e */
[----:B------:R-:W-:Y:S06]  /*18b50*/  BRA `(.L_x_11271) ;  /* 0xffffffc400307947 */ /* 0x000fec000383ffff */
.L_x_11193:
[----:B-1----:R1:W2:Y:S02]  /*18b60*/  SYNCS.PHASECHK.TRANS64.TRYWAIT P0, [R22+URZ+0x2d820], R0 ;  /* 0x02d82000160075a7 */ /* 0x0022a4000800017f */
[----:B--2---:R-:W-:Y:S05]  /*18b70*/  @!P0 NANOSLEEP.SYNCS 0x989680 ;  /* 0x009896800000895d */ /* 0x004fea0003900000 */
[----:B------:R-:W2:Y:S02]  /*18b80*/  @!P0 SYNCS.PHASECHK.TRANS64 P0, [R22+URZ+0x2d820], R0 ;  /* 0x02d82000160085a7 */ /* 0x000ea4000800007f */
[----:B--2---:R-:W-:Y:S05]  /*18b90*/  @!P0 BRA `(.L_x_11193) ;  /* 0xfffffffc00f08947 */ /* 0x004fea000383ffff */
[----:B------:R-:W-:Y:S05]  /*18ba0*/  BRA `(.L_x_11272) ;  /* 0xffffffc400987947 */ /* 0x000fea000383ffff */
.L_x_11198:
[----:B0-----:R0:W1:Y:S02]  /*18bb0*/  SYNCS.PHASECHK.TRANS64.TRYWAIT P0, [R5+URZ+0x2d840], R0 ;  /* 0x02d84000050075a7 */ /* 0x001064000800017f */
[----:B-1----:R-:W-:Y:S05]  /*18bc0*/  @!P0 NANOSLEEP.SYNCS 0x989680 ;  /* 0x009896800000895d */ /* 0x002fea0003900000 */
[----:B------:R-:W1:Y:S02]  /*18bd0*/  @!P0 SYNCS.PHASECHK.TRANS64 P0, [R5+URZ+0x2d840], R0 ;  /* 0x02d84000050085a7 */ /* 0x000e64000800007f */
[----:B-1----:R-:W-:Y:S05]  /*18be0*/  @!P0 BRA `(.L_x_11198) ;  /* 0xfffffffc00f08947 */ /* 0x002fea000383ffff */
[----:B------:R-:W-:Y:S05]  /*18bf0*/  BRA `(.L_x_11273) ;  /* 0xffffffc8008c7947 */ /* 0x000fea000383ffff */
.L_x_11199:
        /* <DEDUP_REMOVED lines=8> */
.L_x_11275:
[----:B------:R-:W-:Y:S05]  /*18c80*/  BSYNC B1 ;  /* 0x0000000000017941 */ /* 0x000fea0003800000 */
.L_x_11274:
[----:B------:R-:W0:Y:S01]  /*18c90*/  S2R R27, SR_TID.X ;  /* 0x00000000001b7919 */ /* 0x000e220000002100 */
        /* <DEDUP_REMOVED lines=8> */
[----:B------:R-:W-:-:S12]  /*18d20*/  IMAD R4, R4, 0x2, R22 ;  /* 0x0000000204047824 */ /* 0x000fd800078e0216 */
[----:B0-----:R-:W-:Y:S05]  /*18d30*/  WARPSYNC.COLLECTIVE R15, `(.L_x_11276) ;  /* 0x000000000f087348 */ /* 0x001fea0003c00000 */
[----:B------:R1:W2:Y:S02]  /*18d40*/  SHFL.IDX P6, R14, R13, R12, R11 ;  /* 0x0000000c0d0e7389 */ /* 0x0002a400000c000b */
[----:B012---:R-:W-:Y:S01]  /*18d50*/  ENDCOLLECTIVE ;  /* 0x000000000000791b */ /* 0x007fe20003800000 */
.L_x_11276:
        /* <DEDUP_REMOVED lines=8> */
.L_x_11277:
        /* <DEDUP_REMOVED lines=14> */
.L_x_11278:
[----:B------:R-:W-:Y:S02]  /*18ec0*/  IMAD.MOV.U32 R13, RZ, RZ, R7 ;  /* 0x000000ffff0d7224 */ /* 0x000fe400078e0007 */
[----:B------:R-:W-:Y:S02]  /*18ed0*/  IMAD.MOV.U32 R12, RZ, RZ, 0x2 ;  /* 0x00000002ff0c7424 */ /* 0x000fe400078e00ff */
[----:B------:R-:W-:-:S07]  /*18ee0*/  IMAD.MOV.U32 R2, RZ, RZ, R14 ;  /* 0x000000ffff027224 */ /* 0x000fce00078e000e */
[----:B------:R-:W-:Y:S05]  /*18ef0*/  WARPSYNC.COLLECTIVE R15, `(.L_x_11279) ;  /* 0x000000000f087348 */ /* 0x000fea0003c00000 */
[----:B------:R0:W1:Y:S02]  /*18f00*/  SHFL.IDX P6, R14, R13, R12, R11 ;  /* 0x0000000c0d0e7389 */ /* 0x00006400000c000b */
[----:B01----:R-:W-:Y:S01]  /*18f10*/  ENDCOLLECTIVE ;  /* 0x000000000000791b */ /* 0x003fe20003800000 */
.L_x_11279:
        /* <DEDUP_REMOVED lines=13> */
.L_x_11280:
[----:B------:R-:W-:Y:S02]  /*18ff0*/  IMAD.MOV.U32 R13, RZ, RZ, R7 ;  /* 0x000000ffff0d7224 */ /* 0x000fe400078e0007 */
[----:B------:R-:W-:Y:S02]  /*19000*/  IMAD.MOV.U32 R12, RZ, RZ, 0x3 ;  /* 0x00000003ff0c7424 */ /* 0x000fe400078e00ff */
[----:B------:R-:W-:-:S07]  /*19010*/  IMAD.MOV.U32 R2, RZ, RZ, R14 ;  /* 0x000000ffff027224 */ /* 0x000fce00078e000e */
[----:B------:R-:W-:Y:S05]  /*19020*/  WARPSYNC.COLLECTIVE R15, `(.L_x_11281) ;  /* 0x000000000f087348 */ /* 0x000fea0003c00000 */
[----:B------:R0:W1:Y:S02]  /*19030*/  SHFL.IDX P6, R14, R13, R12, R11 ;  /* 0x0000000c0d0e7389 */ /* 0x00006400000c000b */
[----:B01----:R-:W-:Y:S01]  /*19040*/  ENDCOLLECTIVE ;  /* 0x000000000000791b */ /* 0x003fe20003800000 */
.L_x_11281:
        /* <DEDUP_REMOVED lines=14> */
.L_x_11282:
[----:B------:R-:W-:Y:S01]  /*19130*/  IMAD.MOV.U32 R2, RZ, RZ, R14 ;  /* 0x000000ffff027224 */ /* 0x000fe200078e000e */
[----:B------:R-:W-:Y:S06]  /*19140*/  BRA `(.L_x_11283) ;  /* 0xffffffc8002c7947 */ /* 0x000fec000383ffff */
.L_x_11204:
[----:B-1----:R1:W2:Y:S02]  /*19150*/  SYNCS.PHASECHK.TRANS64.TRYWAIT P0, [R5+URZ+0x2d860], R2 ;  /* 0x02d86002050075a7 */ /* 0x0022a4000800017f */
[----:B--2---:R-:W-:Y:S05]  /*19160*/  @!P0 NANOSLEEP.SYNCS 0x989680 ;  /* 0x009896800000895d */ /* 0x004fea0003900000 */
[----:B------:R-:W2:Y:S02]  /*19170*/  @!P0 SYNCS.PHASECHK.TRANS64 P0, [R5+URZ+0x2d860], R2 ;  /* 0x02d86002050085a7 */ /* 0x000ea4000800007f */
[----:B--2---:R-:W-:Y:S05]  /*19180*/  @!P0 BRA `(.L_x_11204) ;  /* 0xfffffffc00f08947 */ /* 0x004fea000383ffff */
[----:B------:R-:W-:Y:S05]  /*19190*/  BRA `(.L_x_11284) ;  /* 0xffffffc800907947 */ /* 0x000fea000383ffff */
.L_x_11205:
        /* <DEDUP_REMOVED lines=8> */
.L_x_11286:
[----:B------:R-:W-:Y:S05]  /*19220*/  BSYNC B1 ;  /* 0x0000000000017941 */ /* 0x000fea0003800000 */
.L_x_11285:
        /* <DEDUP_REMOVED lines=9> */
.L_x_11287:
[----:B------:R-:W-:Y:S02]  /*192c0*/  IMAD.MOV.U32 R13, RZ, RZ, R24 ;  /* 0x000000ffff0d7224 */ /* 0x000fe400078e0018 */
[----:B------:R-:W-:Y:S02]  /*192d0*/  IMAD.MOV.U32 R12, RZ, RZ, 0x1 ;  /* 0x00000001ff0c7424 */ /* 0x000fe400078e00ff */
[----:B------:R-:W-:-:S07]  /*192e0*/  IMAD.MOV.U32 R2, RZ, RZ, R14 ;  /* 0x000000ffff027224 */ /* 0x000fce00078e000e */
[----:B------:R-:W-:Y:S05]  /*192f0*/  WARPSYNC.COLLECTIVE R15, `(.L_x_11288) ;  /* 0x000000000f087348 */ /* 0x000fea0003c00000 */
[----:B------:R0:W1:Y:S02]  /*19300*/  SHFL.IDX P6, R14, R13, R12, R11 ;  /* 0x0000000c0d0e7389 */ /* 0x00006400000c000b */
[----:B01----:R-:W-:Y:S01]  /*19310*/  ENDCOLLECTIVE ;  /* 0x000000000000791b */ /* 0x003fe20003800000 */
.L_x_11288:
        /* <DEDUP_REMOVED lines=16> */
.L_x_11289:
[----:B------:R-:W-:Y:S02]  /*19420*/  IMAD.MOV.U32 R13, RZ, RZ, R24 ;  /* 0x000000ffff0d7224 */ /* 0x000fe400078e0018 */
[----:B------:R-:W-:Y:S02]  /*19430*/  IMAD.MOV.U32 R12, RZ, RZ, 0x2 ;  /* 0x00000002ff0c7424 */ /* 0x000fe400078e00ff */
[----:B------:R-:W-:-:S07]  /*19440*/  IMAD.MOV.U32 R2, RZ, RZ, R14 ;  /* 0x000000ffff027224 */ /* 0x000fce00078e000e */
[----:B------:R-:W-:Y:S05]  /*19450*/  WARPSYNC.COLLECTIVE R15, `(.L_x_11290) ;  /* 0x000000000f087348 */ /* 0x000fea0003c00000 */
[----:B------:R0:W1:Y:S02]  /*19460*/  SHFL.IDX P6, R14, R13, R12, R11 ;  /* 0x0000000c0d0e7389 */ /* 0x00006400000c000b */
[----:B01----:R-:W-:Y:S01]  /*19470*/  ENDCOLLECTIVE ;  /* 0x000000000000791b */ /* 0x003fe20003800000 */
.L_x_11290:
        /* <DEDUP_REMOVED lines=16> */
.L_x_11291:
[----:B------:R-:W-:Y:S02]  /*19580*/  IMAD.MOV.U32 R13, RZ, RZ, R24 ;  /* 0x000000ffff0d7224 */ /* 0x000fe400078e0018 */
[----:B------:R-:W-:Y:S02]  /*19590*/  IMAD.MOV.U32 R12, RZ, RZ, 0x3 ;  /* 0x00000003ff0c7424 */ /* 0x000fe400078e00ff */
[----:B------:R-:W-:-:S07]  /*195a0*/  IMAD.MOV.U32 R2, RZ, RZ, R14 ;  /* 0x000000ffff027224 */ /* 0x000fce00078e000e */
[----:B------:R-:W-:Y:S05]  /*195b0*/  WARPSYNC.COLLECTIVE R15, `(.L_x_11292) ;  /* 0x000000000f087348 */ /* 0x000fea0003c00000 */
[----:B------:R0:W1:Y:S02]  /*195c0*/  SHFL.IDX P6, R14, R13, R12, R11 ;  /* 0x0000000c0d0e7389 */ /* 0x00006400000c000b */
[----:B01----:R-:W-:Y:S01]  /*195d0*/  ENDCOLLECTIVE ;  /* 0x000000000000791b */ /* 0x003fe20003800000 */
.L_x_11292:
        /* <DEDUP_REMOVED lines=13> */
.L_x_11293:
        /* <DEDUP_REMOVED lines=8> */
.L_x_11213:
[----:B-1----:R1:W2:Y:S02]  /*19730*/  SYNCS.PHASECHK.TRANS64.TRYWAIT P0, [R0+URZ+0x2d860], R3 ;  /* 0x02d86003000075a7 */ /* 0x0022a4000800017f */
[----:B--2---:R-:W-:Y:S05]  /*19740*/  @!P0 NANOSLEEP.SYNCS 0x989680 ;  /* 0x009896800000895d */ /* 0x004fea0003900000 */
[----:B------:R-:W2:Y:S02]  /*19750*/  @!P0 SYNCS.PHASECHK.TRANS64 P0, [R0+URZ+0x2d860], R3 ;  /* 0x02d86003000085a7 */ /* 0x000ea4000800007f */
[----:B--2---:R-:W-:Y:S05]  /*19760*/  @!P0 BRA `(.L_x_11213) ;  /* 0xfffffffc00f08947 */ /* 0x004fea000383ffff */
[----:B------:R-:W-:Y:S05]  /*19770*/  BRA `(.L_x_11295) ;  /* 0xffffffcc00287947 */ /* 0x000fea000383ffff */
.L_x_11214:
        /* <DEDUP_REMOVED lines=8> */
.L_x_11297:
[----:B------:R-:W-:Y:S05]  /*19800*/  BSYNC B0 ;  /* 0x0000000000007941 */ /* 0x000fea0003800000 */
.L_x_11296:
        /* <DEDUP_REMOVED lines=10> */
.L_x_11298:
        /* <DEDUP_REMOVED lines=17> */
.L_x_11299:
        /* <DEDUP_REMOVED lines=14> */
.L_x_11300:
[----:B------:R-:W-:Y:S02]  /*19aa0*/  IMAD.MOV.U32 R13, RZ, RZ, R24 ;  /* 0x000000ffff0d7224 */ /* 0x000fe400078e0018 */
[----:B------:R-:W-:Y:S01]  /*19ab0*/  IMAD.MOV.U32 R12, RZ, RZ, 0x2 ;  /* 0x00000002ff0c7424 */ /* 0x000fe200078e00ff */
[----:B------:R-:W-:-:S13]  /*19ac0*/  IADD3 R2, P4, R14, R5, RZ ;  /* 0x000000050e027210 */ /* 0x000fda0007f9e0ff */
[----:B------:R-:W-:Y:S05]  /*19ad0*/  WARPSYNC.COLLECTIVE R15, `(.L_x_11301) ;  /* 0x000000000f087348 */ /* 0x000fea0003c00000 */
[----:B------:R0:W1:Y:S02]  /*19ae0*/  SHFL.IDX P6, R14, R13, R12, R11 ;  /* 0x0000000c0d0e7389 */ /* 0x00006400000c000b */
[----:B01----:R-:W-:Y:S01]  /*19af0*/  ENDCOLLECTIVE ;  /* 0x000000000000791b */ /* 0x003fe20003800000 */
.L_x_11301:
        /* <DEDUP_REMOVED lines=15> */
.L_x_11302:
[----:B------:R-:W-:Y:S02]  /*19bf0*/  IMAD.MOV.U32 R13, RZ, RZ, R24 ;  /* 0x000000ffff0d7224 */ /* 0x000fe400078e0018 */
[----:B------:R-:W-:Y:S01]  /*19c00*/  IMAD.MOV.U32 R12, RZ, RZ, 0x3 ;  /* 0x00000003ff0c7424 */ /* 0x000fe200078e00ff */
[----:B------:R-:W-:-:S13]  /*19c10*/  IADD3 R2, P4, R14, R5, RZ ;  /* 0x000000050e027210 */ /* 0x000fda0007f9e0ff */
[----:B------:R-:W-:Y:S05]  /*19c20*/  WARPSYNC.COLLECTIVE R15, `(.L_x_11303) ;  /* 0x000000000f087348 */ /* 0x000fea0003c00000 */
[----:B------:R0:W1:Y:S02]  /*19c30*/  SHFL.IDX P6, R14, R13, R12, R11 ;  /* 0x0000000c0d0e7389 */ /* 0x00006400000c000b */
[----:B01----:R-:W-:Y:S01]  /*19c40*/  ENDCOLLECTIVE ;  /* 0x000000000000791b */ /* 0x003fe20003800000 */
.L_x_11303:
        /* <DEDUP_REMOVED lines=14> */
.L_x_11304:
[----:B------:R-:W-:Y:S05]  /*19d30*/  BRA `(.L_x_11305) ;  /* 0xffffffc8009c7947 */ /* 0x000fea000383ffff */
.L_x_11219:
        /* <DEDUP_REMOVED lines=8> */
.L_x_11307:
[----:B------:R-:W-:Y:S05]  /*19dc0*/  BSYNC B0 ;  /* 0x0000000000007941 */ /* 0x000fea0003800000 */
.L_x_11306:
        /* <DEDUP_REMOVED lines=9> */
.L_x_11308:
        /* <DEDUP_REMOVED lines=18> */
.L_x_11309:
[----:B------:R-:W-:Y:S01]  /*19f80*/  IMAD.MOV.U32 R12, RZ, RZ, 0x2 ;  /* 0x00000002ff0c7424 */ /* 0x000fe200078e00ff */
[----:B------:R-:W-:-:S05]  /*19f90*/  SEL R5, R14, RZ, P1 ;  /* 0x000000ff0e057207 */ /* 0x000fca0000800000 */
[----:B------:R-:W-:-:S04]  /*19fa0*/  IMAD.IADD R4, R2, 0x1, R5 ;  /* 0x0000000102047824 */ /* 0x000fc800078e0205 */
[----:B------:R-:W-:-:S07]  /*19fb0*/  IMAD.MOV.U32 R13, RZ, RZ, R4 ;  /* 0x000000ffff0d7224 */ /* 0x000fce00078e0004 */
[----:B------:R-:W-:Y:S05]  /*19fc0*/  WARPSYNC.COLLECTIVE R15, `(.L_x_11310) ;  /* 0x000000000f087348 */ /* 0x000fea0003c00000 */
[----:B------:R0:W1:Y:S02]  /*19fd0*/  SHFL.UP P6, R14, R13, R12, R11 ;  /* 0x0400000c0d0e7389 */ /* 0x00006400000c000b */
[----:B01----:R-:W-:Y:S01]  /*19fe0*/  ENDCOLLECTIVE ;  /* 0x000000000000791b */ /* 0x003fe20003800000 */
.L_x_11310:
[----:B------:R-:W-:Y:S01]  /*19ff0*/  IMAD.MOV.U32 R12, RZ, RZ, 0x4 ;  /* 0x00000004ff0c7424 */ /* 0x000fe200078e00ff */
[----:B------:R-:W-:-:S05]  /*1a000*/  SEL R5, R14, RZ, P2 ;  /* 0x000000ff0e057207 */ /* 0x000fca0001000000 */
[----:B------:R-:W-:-:S04]  /*1a010*/  IMAD.IADD R5, R4, 0x1, R5 ;  /* 0x0000000104057824 */ /* 0x000fc800078e0205 */
[----:B------:R-:W-:-:S07]  /*1a020*/  IMAD.MOV.U32 R13, RZ, RZ, R5 ;  /* 0x000000ffff0d7224 */ /* 0x000fce00078e0005 */
[----:B------:R-:W-:Y:S05]  /*1a030*/  WARPSYNC.COLLECTIVE R15, `(.L_x_11311) ;  /* 0x000000000f087348 */ /* 0x000fea0003c00000 */
[----:B------:R0:W1:Y:S02]  /*1a040*/  SHFL.UP P6, R14, R13, R12, R11 ;  /* 0x0400000c0d0e7389 */ /* 0x00006400000c000b */
[----:B01----:R-:W-:Y:S01]  /*1a050*/  ENDCOLLECTIVE ;  /* 0x000000000000791b */ /* 0x003fe20003800000 */
.L_x_11311:
[----:B------:R-:W-:Y:S01]  /*1a060*/  IMAD.MOV.U32 R12, RZ, RZ, 0x8 ;  /* 0x00000008ff0c7424 */ /* 0x000fe200078e00ff */
[----:B------:R-:W-:-:S05]  /*1a070*/  SEL R6, R14, RZ, P3 ;  /* 0x000000ff0e067207 */ /* 0x000fca0001800000 */
[----:B------:R-:W-:-:S04]  /*1a080*/  IMAD.IADD R6, R5, 0x1, R6 ;  /* 0x0000000105067824 */ /* 0x000fc800078e0206 */
[----:B------:R-:W-:-:S07]  /*1a090*/  IMAD.MOV.U32 R13, RZ, RZ, R6 ;  /* 0x000000ffff0d7224 */ /* 0x000fce00078e0006 */
[----:B------:R-:W-:Y:S05]  /*1a0a0*/  WARPSYNC.COLLECTIVE R15, `(.L_x_11312) ;  /* 0x000000000f087348 */ /* 0x000fea0003c00000 */
[----:B------:R0:W1:Y:S02]  /*1a0b0*/  SHFL.UP P6, R14, R13, R12, R11 ;  /* 0x0400000c0d0e7389 */ /* 0x00006400000c000b */
[----:B01----:R-:W-:Y:S01]  /*1a0c0*/  ENDCOLLECTIVE ;  /* 0x000000000000791b */ /* 0x003fe20003800000 */
.L_x_11312:
[----:B------:R-:W-:Y:S01]  /*1a0d0*/  IMAD.MOV.U32 R12, RZ, RZ, 0x10 ;  /* 0x00000010ff0c7424 */ /* 0x000fe200078e00ff */
[----:B------:R-:W-:-:S05]  /*1a0e0*/  SEL R3, R14, RZ, P4 ;  /* 0x000000ff0e037207 */ /* 0x000fca0002000000 */
[----:B------:R-:W-:-:S04]  /*1a0f0*/  IMAD.IADD R4, R6, 0x1, R3 ;  /* 0x0000000106047824 */ /* 0x000fc800078e0203 */
[----:B------:R-:W-:-:S07]  /*1a100*/  IMAD.MOV.U32 R13, RZ, RZ, R4 ;  /* 0x000000ffff0d7224 */ /* 0x000fce00078e0004 */
[----:B------:R-:W-:Y:S05]  /*1a110*/  WARPSYNC.COLLECTIVE R15, `(.L_x_11313) ;  /* 0x000000000f087348 */ /* 0x000fea0003c00000 */
[----:B------:R0:W1:Y:S02]  /*1a120*/  SHFL.UP P6, R14, R13, R12, R11 ;  /* 0x0400000c0d0e7389 */ /* 0x00006400000c000b */
[----:B01----:R-:W-:Y:S01]  /*1a130*/  ENDCOLLECTIVE ;  /* 0x000000000000791b */ /* 0x003fe20003800000 */
.L_x_11313:
        /* <DEDUP_REMOVED lines=8> */
.L_x_11314:
[----:B------:R-:W-:Y:S05]  /*1a1c0*/  BRA `(.L_x_11315) ;  /* 0xffffffc800b07947 */ /* 0x000fea000383ffff */
.L_x_11224:
        /* <DEDUP_REMOVED lines=8> */
.L_x_11317:
[----:B------:R-:W-:Y:S05]  /*1a250*/  BSYNC B0 ;  /* 0x0000000000007941 */ /* 0x000fea0003800000 */
.L_x_11316:
        /* <DEDUP_REMOVED lines=8> */
.L_x_11318:
[----:B------:R-:W-:Y:S01]  /*1a2e0*/  IMAD.MOV.U32 R12, RZ, RZ, 0x4 ;  /* 0x00000004ff0c7424 */ /* 0x000fe200078e00ff */
[----:B------:R-:W-:-:S05]  /*1a2f0*/  SEL R14, R14, RZ, P2 ;  /* 0x000000ff0e0e7207 */ /* 0x000fca0001000000 */
[----:B------:R-:W-:-:S04]  /*1a300*/  IMAD.IADD R3, R13, 0x1, R14 ;  /* 0x000000010d037824 */ /* 0x000fc800078e020e */
[----:B------:R-:W-:-:S07]  /*1a310*/  IMAD.MOV.U32 R13, RZ, RZ, R3 ;  /* 0x000000ffff0d7224 */ /* 0x000fce00078e0003 */
[----:B------:R-:W-:Y:S05]  /*1a320*/  WARPSYNC.COLLECTIVE R15, `(.L_x_11319) ;  /* 0x000000000f087348 */ /* 0x000fea0003c00000 */
[----:B------:R0:W1:Y:S02]  /*1a330*/  SHFL.UP P6, R14, R13, R12, R11 ;  /* 0x0400000c0d0e7389 */ /* 0x00006400000c000b */
[----:B01----:R-:W-:Y:S01]  /*1a340*/  ENDCOLLECTIVE ;  /* 0x000000000000791b */ /* 0x003fe20003800000 */
.L_x_11319:
[----:B------:R-:W-:Y:S01]  /*1a350*/  IMAD.MOV.U32 R12, RZ, RZ, 0x8 ;  /* 0x00000008ff0c7424 */ /* 0x000fe200078e00ff */
[----:B------:R-:W-:-:S05]  /*1a360*/  SEL R4, R14, RZ, P3 ;  /* 0x000000ff0e047207 */ /* 0x000fca0001800000 */
[----:B------:R-:W-:-:S04]  /*1a370*/  IMAD.IADD R4, R3, 0x1, R4 ;  /* 0x0000000103047824 */ /* 0x000fc800078e0204 */
[----:B------:R-:W-:-:S07]  /*1a380*/  IMAD.MOV.U32 R13, RZ, RZ, R4 ;  /* 0x000000ffff0d7224 */ /* 0x000fce00078e0004 */
[----:B------:R-:W-:Y:S05]  /*1a390*/  WARPSYNC.COLLECTIVE R15, `(.L_x_11320) ;  /* 0x000000000f087348 */ /* 0x000fea0003c00000 */
[----:B------:R0:W1:Y:S02]  /*1a3a0*/  SHFL.UP P6, R14, R13, R12, R11 ;  /* 0x0400000c0d0e7389 */ /* 0x00006400000c000b */
[----:B01----:R-:W-:Y:S01]  /*1a3b0*/  ENDCOLLECTIVE ;  /* 0x000000000000791b */ /* 0x003fe20003800000 */
.L_x_11320:
[----:B------:R-:W-:Y:S01]  /*1a3c0*/  IMAD.MOV.U32 R12, RZ, RZ, 0x10 ;  /* 0x00000010ff0c7424 */ /* 0x000fe200078e00ff */
[----:B------:R-:W-:-:S05]  /*1a3d0*/  SEL R5, R14, RZ, P4 ;  /* 0x000000ff0e057207 */ /* 0x000fca0002000000 */
[----:B------:R-:W-:-:S04]  /*1a3e0*/  IMAD.IADD R5, R4, 0x1, R5 ;  /* 0x0000000104057824 */ /* 0x000fc800078e0205 */
[----:B------:R-:W-:-:S07]  /*1a3f0*/  IMAD.MOV.U32 R13, RZ, RZ, R5 ;  /* 0x000000ffff0d7224 */ /* 0x000fce00078e0005 */
[----:B------:R-:W-:Y:S05]  /*1a400*/  WARPSYNC.COLLECTIVE R15, `(.L_x_11321) ;  /* 0x000000000f087348 */ /* 0x000fea0003c00000 */
[----:B------:R0:W1:Y:S02]  /*1a410*/  SHFL.UP P6, R14, R13, R12, R11 ;  /* 0x0400000c0d0e7389 */ /* 0x00006400000c000b */
[----:B01----:R-:W-:Y:S01]  /*1a420*/  ENDCOLLECTIVE ;  /* 0x000000000000791b */ /* 0x003fe20003800000 */
.L_x_11321:
        /* <DEDUP_REMOVED lines=8> */
.L_x_11322:
[----:B------:R-:W-:Y:S05]  /*1a4b0*/  BRA `(.L_x_11323) ;  /* 0xffffffc800907947 */ /* 0x000fea000383ffff */
.L_x_11226:
[----:B------:R-:W-:Y:S01]  /*1a4c0*/  BSSY B0, `(.L_x_11324) ;  /* 0x0000006000007945 */ /* 0x000fe20003800000 */
[----:B------:R-:W-:Y:S01]  /*1a4d0*/  PLOP3.LUT P6, PT, P6, PT, PT, 0x8, 0x0 ;  /* 0x000000000000781c */ /* 0x000fe200037ce170 */
[----:B------:R-:W-:-:S12]  /*1a4e0*/  IMAD.MOV.U32 R15, RZ, RZ, -0x1 ;  /* 0xffffffffff0f7424 */ /* 0x000fd800078e00ff */
[----:B01----:R-:W-:Y:S05]  /*1a4f0*/  WARPSYNC.COLLECTIVE R15, `(.L_x_11325) ;  /* 0x000000000f087348 */ /* 0x003fea0003c00000 */
[----:B------:R-:W-:Y:S01]  /*1a500*/  VOTE.ANY R14, PT, P6 ;  /* 0x00000000000e7806 */ /* 0x000fe200030e0100 */
[----:B01----:R-:W-:Y:S06]  /*1a510*/  ENDCOLLECTIVE ;  /* 0x000000000000791b */ /* 0x003fec0003800000 */
.L_x_11325:
[----:B------:R-:W-:Y:S05]  /*1a520*/  BSYNC B0 ;  /* 0x0000000000007941 */ /* 0x000fea0003800000 */
.L_x_11324:
        /* <DEDUP_REMOVED lines=9> */
.L_x_11326:
[----:B------:R-:W-:Y:S01]  /*1a5c0*/  IMAD.MOV.U32 R17, RZ, RZ, R14 ;  /* 0x000000ffff117224 */ /* 0x000fe200078e000e */
[----:B------:R-:W-:Y:S06]  /*1a5d0*/  BRA `(.L_x_11327) ;  /* 0xffffffc800807947 */ /* 0x000fec000383ffff */
.L_x_11228:
[----:B------:R-:W-:Y:S01]  /*1a5e0*/  BSSY B0, `(.L_x_11328) ;  /* 0x0000007000007945 */ /* 0x000fe20003800000 */
[----:B------:R-:W-:Y:S02]  /*1a5f0*/  IMAD.MOV.U32 R13, RZ, RZ, R3 ;  /* 0x000000ffff0d7224 */ /* 0x000fe400078e0003 */
[----:B------:R-:W-:Y:S02]  /*1a600*/  IMAD.MOV.U32 R11, RZ, RZ, 0x1f ;  /* 0x0000001fff0b7424 */ /* 0x000fe400078e00ff */
[----:B------:R-:W-:-:S07]  /*1a610*/  IMAD.MOV.U32 R15, RZ, RZ, -0x1 ;  /* 0xffffffffff0f7424 */ /* 0x000fce00078e00ff */
[----:B0123--:R-:W-:Y:S05]  /*1a620*/  WARPSYNC.COLLECTIVE R15, `(.L_x_11329) ;  /* 0x000000000f087348 */ /* 0x00ffea0003c00000 */
[----:B------:R4:W0:Y:S02]  /*1a630*/  SHFL.IDX P6, R14, R13, R12, R11 ;  /* 0x0000000c0d0e7389 */ /* 0x00082400000c000b */
[----:B01234-:R-:W-:Y:S01]  /*1a640*/  ENDCOLLECTIVE ;  /* 0x000000000000791b */ /* 0x01ffe20003800000 */
.L_x_11329:
[----:B------:R-:W-:Y:S05]  /*1a650*/  BSYNC B0 ;  /* 0x0000000000007941 */ /* 0x000fea0003800000 */
.L_x_11328:
[----:B------:R-:W-:Y:S01]  /*1a660*/  IMAD.MOV.U32 R6, RZ, RZ, R14 ;  /* 0x000000ffff067224 */ /* 0x000fe200078e000e */
[----:B------:R-:W-:Y:S06]  /*1a670*/  BRA `(.L_x_11227) ;  /* 0xffffffc800747947 */ /* 0x000fec000383ffff */
.L_x_11232:
[----:B0-----:R0:W3:Y:S02]  /*1a680*/  SYNCS.PHASECHK.TRANS64.TRYWAIT P0, [R5+URZ+0x2d820], R0 ;  /* 0x02d82000050075a7 */ /* 0x0010e4000800017f */
[----:B---3--:R-:W-:Y:S05]  /*1a690*/  @!P0 NANOSLEEP.SYNCS 0x989680 ;  /* 0x009896800000895d */ /* 0x008fea0003900000 */
[----:B------:R-:W3:Y:S02]  /*1a6a0*/  @!P0 SYNCS.PHASECHK.TRANS64 P0, [R5+URZ+0x2d820], R0 ;  /* 0x02d82000050085a7 */ /* 0x000ee4000800007f */
[----:B---3--:R-:W-:Y:S05]  /*1a6b0*/  @!P0 BRA `(.L_x_11232) ;  /* 0xfffffffc00f08947 */ /* 0x008fea000383ffff */
[----:B------:R-:W-:Y:S05]  /*1a6c0*/  BRA `(.L_x_11330) ;  /* 0xffffffcc00ec7947 */ /* 0x000fea000383ffff */
.L_x_11233:
        /* <DEDUP_REMOVED lines=11> */
.L_x_11332:
[----:B------:R-:W-:Y:S05]  /*1a780*/  BSYNC B0 ;  /* 0x0000000000007941 */ /* 0x000fea0003800000 */
.L_x_11331:
[----:B------:R-:W-:Y:S05]  /*1a790*/  BRA `(.L_x_11333) ;  /* 0xffffffcc00d47947 */ /* 0x000fea000383ffff */
.L_x_11236:
[----:B------:R-:W-:Y:S01]  /*1a7a0*/  BSSY B1, `(.L_x_11334) ;  /* 0x0000006000017945 */ /* 0x000fe20003800000 */
[----:B------:R-:W-:-:S07]  /*1a7b0*/  IMAD.MOV.U32 R15, RZ, RZ, -0x1 ;  /* 0xffffffffff0f7424 */ /* 0x000fce00078e00ff */
[----:B012---:R-:W-:Y:S05]  /*1a7c0*/  WARPSYNC.COLLECTIVE R15, `(.L_x_11335) ;  /* 0x000000000f0c7348 */ /* 0x007fea0003c00000 */
[----:B------:R-:W-:Y:S02]  /*1a7d0*/  ELECT P6, UR62, PT ;  /* 0x00000000003e782f */ /* 0x000fe400038c0000 */
[----:B------:R-:W-:Y:S01]  /*1a7e0*/  MOV R14, UR62 ;  /* 0x0000003e000e7c02 */ /* 0x000fe20008000f00 */
[----:B012---:R-:W-:Y:S10]  /*1a7f0*/  ENDCOLLECTIVE ;  /* 0x000000000000791b */ /* 0x007ff40003800000 */
.L_x_11335:
[----:B------:R-:W-:Y:S05]  /*1a800*/  BSYNC B1 ;  /* 0x0000000000017941 */ /* 0x000fea0003800000 */
.L_x_11334:
[----:B------:R-:W-:Y:S05]  /*1a810*/  BRA `(.L_x_11336) ;  /* 0xffffffcc00cc7947 */ /* 0x000fea000383ffff */
.L_x_11238:
[----:B0-----:R0:W3:Y:S02]  /*1a820*/  SYNCS.PHASECHK.TRANS64.TRYWAIT P1, [R3+URZ+0x2d840], R2 ;  /* 0x02d84002030075a7 */ /* 0x0010e4000802017f */
[----:B---3--:R-:W-:Y:S05]  /*1a830*/  @!P1 NANOSLEEP.SYNCS 0x989680 ;  /* 0x009896800000995d */ /* 0x008fea0003900000 */
[----:B------:R-:W3:Y:S02]  /*1a840*/  @!P1 SYNCS.PHASECHK.TRANS64 P1, [R3+URZ+0x2d840], R2 ;  /* 0x02d84002030095a7 */ /* 0x000ee4000802007f */
[----:B---3--:R-:W-:Y:S05]  /*1a850*/  @!P1 BRA `(.L_x_11238) ;  /* 0xfffffffc00f09947 */ /* 0x008fea000383ffff */
[----:B------:R-:W-:Y:S05]  /*1a860*/  BRA `(.L_x_11337) ;  /* 0xffffffcc00ec7947 */ /* 0x000fea000383ffff */
.L_x_11240:
[----:B---3--:R3:W4:Y:S02]  /*1a870*/  SYNCS.PHASECHK.TRANS64.TRYWAIT P1, [R25+URZ+0x2d840], R0 ;  /* 0x02d84000190075a7 */ /* 0x008724000802017f */
[----:B----4-:R-:W-:Y:S05]  /*1a880*/  @!P1 NANOSLEEP.SYNCS 0x989680 ;  /* 0x009896800000995d */ /* 0x010fea0003900000 */
[----:B------:R-:W4:Y:S02]  /*1a890*/  @!P1 SYNCS.PHASECHK.TRANS64 P1, [R25+URZ+0x2d840], R0 ;  /* 0x02d84000190095a7 */ /* 0x000f24000802007f */
[----:B----4-:R-:W-:Y:S05]  /*1a8a0*/  @!P1 BRA `(.L_x_11240) ;  /* 0xfffffffc00f09947 */ /* 0x010fea000383ffff */
[----:B------:R-:W-:Y:S05]  /*1a8b0*/  BRA `(.L_x_11338) ;  /* 0xffffffcc00f87947 */ /* 0x000fea000383ffff */
.L_x_11242:
[----:B----4-:R4:W0:Y:S02]  /*1a8c0*/  SYNCS.PHASECHK.TRANS64.TRYWAIT P1, [R3+URZ+0x2d860], R2 ;  /* 0x02d86002030075a7 */ /* 0x010824000802017f */
[----:B0-----:R-:W-:Y:S05]  /*1a8d0*/  @!P1 NANOSLEEP.SYNCS 0x989680 ;  /* 0x009896800000995d */ /* 0x001fea0003900000 */
[----:B------:R-:W0:Y:S02]  /*1a8e0*/  @!P1 SYNCS.PHASECHK.TRANS64 P1, [R3+URZ+0x2d860], R2 ;  /* 0x02d86002030095a7 */ /* 0x000e24000802007f */
[----:B0-----:R-:W-:Y:S05]  /*1a8f0*/  @!P1 BRA `(.L_x_11242) ;  /* 0xfffffffc00f09947 */ /* 0x001fea000383ffff */
[----:B------:R-:W-:Y:S05]  /*1a900*/  BRA `(.L_x_11339) ;  /* 0xffffffcc00f47947 */ /* 0x000fea000383ffff */
.L_x_11340:
        /* <DEDUP_REMOVED lines=15> */
.L_x_15857:


//--------------------- .text._ZN7cutlass13device_kernelIN5flash11enable_sm90INS1_16FlashAttnFwdSm90INS1_25CollectiveMainloopFwdSm90ILi2EN4cute5tupleIJNS5_1CILi1EEES8_S8_EEENS6_IJNS7_ILi192EEENS7_ILi128EEENS7_ILi96EEEEEELi96ENS_10bfloat16_tEfNS_4arch4Sm90ELb0ELb1ELb1ELb1ELb1ELb1ELb0ELb0ELb1ELb1ELb0ELb0EEENS1_21CollectiveEpilogueFwdINS6_IJSA_SC_SB_EEES9_SE_SG_Li384ELb1ELb1ELb0ELb0EEENS1_36VarlenDynamicPersistentTileSchedulerILi192ELi128ELi384ELi128ELb0ELb1ELb1ELb1ELb0ELb1EEEEEEEEEvNT_6ParamsE --------------------------
	.section	.text._ZN7cutlass13device_kernelIN5flash11enable_sm90INS1_16FlashAttnFwdSm90INS1_25CollectiveMainloopFwdSm90ILi2EN4cute5tupleIJNS5_1CILi1EEES8_S8_EEENS6_IJNS7_ILi192EEENS7_ILi128EEENS7_ILi96EEEEEELi96ENS_10bfloat16_tEfNS_4arch4Sm90ELb0ELb1ELb1ELb1ELb1ELb1ELb0ELb0ELb1ELb1ELb0ELb0EEENS1_21CollectiveEpilogueFwdINS6_IJSA_SC_SB_EEES9_SE_SG_Li384ELb1ELb1ELb0ELb0EEENS1_36VarlenDynamicPersistentTileSchedulerILi192ELi128ELi384ELi128ELb0ELb1ELb1ELb1ELb0ELb1EEEEEEEEEvNT_6ParamsE,"ax",@progbits
	.align	128
.text._ZN7cutlass13device_kernelIN5flash11enable_sm90INS1_16FlashAttnFwdSm90INS1_25CollectiveMainloopFwdSm90ILi2EN4cute5tupleIJNS5_1CILi1EEES8_S8_EEENS6_IJNS7_ILi192EEENS7_ILi128EEENS7_ILi96EEEEEELi96ENS_10bfloat16_tEfNS_4arch4Sm90ELb0ELb1ELb1ELb1ELb1ELb1ELb0ELb0ELb1ELb1ELb0ELb0EEENS1_21CollectiveEpilogueFwdINS6_IJSA_SC_SB_EEES9_SE_SG_Li384ELb1ELb1ELb0ELb0EEENS1_36VarlenDynamicPersistentTileSchedulerILi192ELi128ELi384ELi128ELb0ELb1ELb1ELb1ELb0ELb1EEEEEEEEEvNT_6ParamsE:
        .type           _ZN7cutlass13device_kernelIN5flash11enable_sm90INS1_16FlashAttnFwdSm90INS1_25CollectiveMainloopFwdSm90ILi2EN4cute5tupleIJNS5_1CILi1EEES8_S8_EEENS6_IJNS7_ILi192EEENS7_ILi128EEENS7_ILi96EEEEEELi96ENS_10bfloat16_tEfNS_4arch4Sm90ELb0ELb1ELb1ELb1ELb1ELb1ELb0ELb0ELb1ELb1ELb0ELb0EEENS1_21CollectiveEpilogueFwdINS6_IJSA_SC_SB_EEES9_SE_SG_Li384ELb1ELb1ELb0ELb0EEENS1_36VarlenDynamicPersistentTileSchedulerILi192ELi128ELi384ELi128ELb0ELb1ELb1ELb1ELb0ELb1EEEEEEEEEvNT_6ParamsE,@function
        .size           _ZN7cutlass13device_kernelIN5flash11enable_sm90INS1_16FlashAttnFwdSm90INS1_25CollectiveMainloopFwdSm90ILi2EN4cute5tupleIJNS5_1CILi1EEES8_S8_EEENS6_IJNS7_ILi192EEENS7_ILi128EEENS7_ILi96EEEEEELi96ENS_10bfloat16_tEfNS_4arch4Sm90ELb0ELb1ELb1ELb1ELb1ELb1ELb0ELb0ELb1ELb1ELb0ELb0EEENS1_21CollectiveEpilogueFwdINS6_IJSA_SC_SB_EEES9_SE_SG_Li384ELb1ELb1ELb0ELb0EEENS1_36VarlenDynamicPersistentTileSchedulerILi192ELi128ELi384ELi128ELb0ELb1ELb1ELb1ELb0ELb1EEEEEEEEEvNT_6ParamsE,(.L_x_15858 - _ZN7cutlass13device_kernelIN5flash11enable_sm90INS1_16FlashAttnFwdSm90INS1_25CollectiveMainloopFwdSm90ILi2EN4cute5tupleIJNS5_1CILi1EEES8_S8_EEENS6_IJNS7_ILi192EEENS7_ILi128EEENS7_ILi96EEEEEELi96ENS_10bfloat16_tEfNS_4arch4Sm90ELb0ELb1ELb1ELb1ELb1ELb1ELb0ELb0ELb1ELb1ELb0ELb0EEENS1_21CollectiveEpilogueFwdINS6_IJSA_SC_SB_EEES9_SE_SG_Li384ELb1ELb1ELb0ELb0EEENS1_36VarlenDynamicPersistentTileSchedulerILi192ELi128ELi384ELi128ELb0ELb1ELb1ELb1ELb0ELb1EEEEEEEEEvNT_6ParamsE)
        .other          _ZN7cutlass13device_kernelIN5flash11enable_sm90INS1_16FlashAttnFwdSm90INS1_25CollectiveMainloopFwdSm90ILi2EN4cute5tupleIJNS5_1CILi1EEES8_S8_EEENS6_IJNS7_ILi192EEENS7_ILi128EEENS7_ILi96EEEEEELi96ENS_10bfloat16_tEfNS_4arch4Sm90ELb0ELb1ELb1ELb1ELb1ELb1ELb0ELb0ELb1ELb1ELb0ELb0EEENS1_21CollectiveEpilogueFwdINS6_IJSA_SC_SB_EEES9_SE_SG_Li384ELb1ELb1ELb0ELb0EEENS1_36VarlenDynamicPersistentTileSchedulerILi192ELi128ELi384ELi128ELb0ELb1ELb1ELb1ELb0ELb1EEEEEEEEEvNT_6ParamsE,@"STO_CUDA_ENTRY STV_DEFAULT"
_ZN7cutlass13device_kernelIN5flash11enable_sm90INS1_16FlashAttnFwdSm90INS1_25CollectiveMainloopFwdSm90ILi2EN4cute5tupleIJNS5_1CILi1EEES8_S8_EEENS6_IJNS7_ILi192EEENS7_ILi128EEENS7_ILi96EEEEEELi96ENS_10bfloat16_tEfNS_4arch4Sm90ELb0ELb1ELb1ELb1ELb1ELb1ELb0ELb0ELb1ELb1ELb0ELb0EEENS1_21CollectiveEpilogueFwdINS6_IJSA_SC_SB_EEES9_SE_SG_Li384ELb1ELb1ELb0ELb0EEENS1_36VarlenDynamicPersistentTileSchedulerILi192ELi128ELi384ELi128ELb0ELb1ELb1ELb1ELb0ELb1EEEEEEEEEvNT_6ParamsE:
        /* <DEDUP_REMOVED lines=18> */
.L_x_11342:
[----:B------:R-:W-:Y:S05]  /*0120*/  BSYNC B0 ;  /* 0x0000000000007941 */ /* 0x000fea0003800000 */
.L_x_11341:
        /* <DEDUP_REMOVED lines=41> */
.L_x_11343:
        /* <DEDUP_REMOVED lines=22> */
.L_x_11344:
        /* <DEDUP_REMOVED lines=18> */
.L_x_11345:
        /* <DEDUP_REMOVED lines=22> */
.L_x_11346:
        /* <DEDUP_REMOVED lines=22> */
.L_x_11347:
        /* <DEDUP_REMOVED lines=8> */
.L_x_11350:
        /* <DEDUP_REMOVED lines=22> */
[----:B------:R-:W-:Y:S01]  /*0ae0*/  R2UR UR40, R2 ;  /* 0x00000000022872ca */ /* 0x000fe200000e0000 */
[----:B------:R-:W-:Y:S01]  /*0af0*/  IMAD.MOV.U32 R23, RZ, RZ, RZ ;  /* 0x000000ffff177224 */ /* 0x000fe200078e00ff */
[----:B------:R-:W-:Y:S01]  /*0b00*/  ULOP3.LUT UR39, UR36, 0x1, URZ, 0xfc, !UPT ;  /* 0x0000000124277892 */ /* 0x000fe2000f8efc3f */
[----:B------:R-:W-:-:S10]  /*0b10*/  UMOV UR37, URZ ;  /* 0x0000003f00257c82 */ /* 0x000fd40008000000 */
[----:B------:R-:W-:Y:S01]  /*0b20*/  UIADD3 UR40, UR40, 0xc400, URZ ;  /* 0x0000c40028287890 */ /* 0x000fe2000fffe03f */
[----:B0-----:R-:W-:-:S05]  /*0b30*/  VIADD R15, R0, 0xffffff80 ;  /* 0xffffff80000f7836 */ /* 0x001fca0000000000 */
[----:B------:R-:W-:Y:S02]  /*0b40*/  SHF.R.S32.HI R0, RZ, 0x1f, R15 ;  /* 0x0000001fff007819 */ /* 0x000fe4000001140f */
[-C--:B------:R-:W-:Y:S02]  /*0b50*/  LEA.HI R7, R15, R15.reuse, RZ, 0x1 ;  /* 0x0000000f0f077211 */ /* 0x080fe400078f08ff */
[CC--:B------:R-:W-:Y:S02]  /*0b60*/  LEA.HI R4, R0.reuse, R15.reuse, RZ, 0x4 ;  /* 0x0000000f00047211 */ /* 0x0c0fe400078f20ff */
[----:B------:R-:W-:Y:S02]  /*0b70*/  SHF.R.S32.HI R12, RZ, 0x1, R7 ;  /* 0x00000001ff0c7819 */ /* 0x000fe40000011407 */
[----:B------:R-:W-:Y:S02]  /*0b80*/  LEA.HI R8, R0, R15, RZ, 0x2 ;  /* 0x0000000f00087211 */ /* 0x000fe400078f10ff */
[----:B------:R-:W-:-:S02]  /*0b90*/  SHF.R.S32.HI R3, RZ, 0x4, R4 ;  /* 0x00000004ff037819 */ /* 0x000fc40000011404 */
[----:B------:R-:W-:Y:S02]  /*0ba0*/  LEA.HI R10, R7, R12, RZ, 0x1 ;  /* 0x0000000c070a7211 */ /* 0x000fe400078f08ff */
[--C-:B------:R-:W-:Y:S02]  /*0bb0*/  SHF.R.S32.HI R9, RZ, 0x2, R8.reuse ;  /* 0x00000002ff097819 */ /* 0x100fe40000011408 */
[----:B------:R-:W-:Y:S02]  /*0bc0*/  SHF.R.S32.HI R6, RZ, 0x1f, R8 ;  /* 0x0000001fff067819 */ /* 0x000fe40000011408 */
[----:B------:R-:W-:Y:S02]  /*0bd0*/  LEA.HI R5, R4, R3, RZ, 0x1 ;  /* 0x0000000304057211 */ /* 0x000fe400078f08ff */
[----:B------:R-:W-:Y:S02]  /*0be0*/  LOP3.LUT R11, R10, 0x7fffffe, RZ, 0xc0, !PT ;  /* 0x07fffffe0a0b7812 */ /* 0x000fe400078ec0ff */
[----:B------:R-:W-:-:S02]  /*0bf0*/  LEA.HI R10, R6, R9, RZ, 0x2 ;  /* 0x00000009060a7211 */ /* 0x000fc400078f10ff */
[----:B------:R-:W-:Y:S01]  /*0c00*/  LOP3.LUT R6, R5, 0x1ffffffe, RZ, 0xc0, !PT ;  /* 0x1ffffffe05067812 */ /* 0x000fe200078ec0ff */
[----:B------:R-:W-:Y:S01]  /*0c10*/  IMAD.IADD R12, R12, 0x1, -R11 ;  /* 0x000000010c0c7824 */ /* 0x000fe200078e0a0b */
[----:B------:R-:W-:Y:S02]  /*0c20*/  LOP3.LUT R8, R8, 0xfffffffc, RZ, 0xc0, !PT ;  /* 0xfffffffc08087812 */ /* 0x000fe400078ec0ff */
[----:B------:R-:W-:Y:S01]  /*0c30*/  LOP3.LUT R4, R4, 0xfffffff0, RZ, 0xc0, !PT ;  /* 0xfffffff004047812 */ /* 0x000fe200078ec0ff */
[C---:B------:R-:W-:Y:S01]  /*0c40*/  IMAD.IADD R6, R3.reuse, 0x1, -R6 ;  /* 0x0000000103067824 */ /* 0x040fe200078e0a06 */
[----:B------:R-:W-:Y:S01]  /*0c50*/  LOP3.LUT R10, R10, 0xfffffffc, RZ, 0xc0, !PT ;  /* 0xfffffffc0a0a7812 */ /* 0x000fe200078ec0ff */
[----:B------:R-:W-:Y:S01]  /*0c60*/  IMAD R21, R3, 0x8, R12 ;  /* 0x0000000803157824 */ /* 0x000fe200078e020c */
[-C--:B------:R-:W-:Y:S01]  /*0c70*/  LEA.HI R3, R0, R15.reuse, RZ, 0x7 ;  /* 0x0000000f00037211 */ /* 0x080fe200078f38ff */
[----:B------:R-:W-:Y:S01]  /*0c80*/  IMAD.IADD R8, R15, 0x1, -R8 ;  /* 0x000000010f087824 */ /* 0x000fe200078e0a08 */
[----:B------:R-:W-:Y:S01]  /*0c90*/  LOP3.LUT R7, R7, 0xfffffffe, RZ, 0xc0, !PT ;  /* 0xfffffffe07077812 */ /* 0x000fe200078ec0ff */
[----:B------:R-:W-:Y:S01]  /*0ca0*/  IMAD.IADD R4, R15, 0x1, -R4 ;  /* 0x000000010f047824 */ /* 0x000fe200078e0a04 */
[----:B------:R-:W-:Y:S01]  /*0cb0*/  LOP3.LUT R5, R3, 0xffffff80, RZ, 0xc0, !PT ;  /* 0xffffff8003057812 */ /* 0x000fe200078ec0ff */
[----:B------:R-:W-:Y:S01]  /*0cc0*/  IMAD.IADD R10, R9, 0x1, -R10 ;  /* 0x00000001090a7824 */ /* 0x000fe200078e0a0a */
[----:B------:R-:W-:Y:S01]  /*0cd0*/  LEA.HI R9, R8, R8, RZ, 0x1 ;  /* 0x0000000808097211 */ /* 0x000fe200078f08ff */
[C---:B------:R-:W-:Y:S01]  /*0ce0*/  IMAD.IADD R16, R15.reuse, 0x1, -R7 ;  /* 0x000000010f107824 */ /* 0x040fe200078e0a07 */
[----:B------:R-:W-:Y:S01]  /*0cf0*/  LEA.HI R0, R0, R15, RZ, 0x5 ;  /* 0x0000000f00007211 */ /* 0x000fe200078f28ff */
[----:B------:R-:W-:Y:S01]  /*0d00*/  IMAD.IADD R24, R15, 0x1, -R5 ;  /* 0x000000010f187824 */ /* 0x000fe200078e0a05 */
[----:B------:R-:W-:Y:S01]  /*0d10*/  SHF.R.S32.HI R5, RZ, 0x1f, R4 ;  /* 0x0000001fff057819 */ /* 0x000fe20000011404 */
[C---:B------:R-:W-:Y:S01]  /*0d20*/  IMAD.SHL.U32 R26, R16.reuse, 0x4, RZ ;  /* 0x00000004101a7824 */ /* 0x040fe200078e00ff */
[----:B------:R-:W-:Y:S01]  /*0d30*/  LOP3.LUT R7, R9, 0x1ffffffe, RZ, 0xc0, !PT ;  /* 0x1ffffffe09077812 */ /* 0x000fe200078ec0ff */
[----:B------:R-:W-:Y:S01]  /*0d40*/  IMAD.SHL.U32 R16, R16, 0x8, RZ ;  /* 0x0000000810107824 */ /* 0x000fe200078e00ff */
[----:B------:R-:W-:Y:S01]  /*0d50*/  SHF.R.S32.HI R9, RZ, 0x1f, R24 ;  /* 0x0000001fff097819 */ /* 0x000fe20000011418 */
[----:B------:R-:W-:Y:S01]  /*0d60*/  VIADD R17, R26, 0x20 ;  /* 0x000000201a117836 */ /* 0x000fe20000000000 */
[----:B------:R-:W-:Y:S01]  /*0d70*/  LEA.HI R5, R5, R4, RZ, 0x3 ;  /* 0x0000000405057211 */ /* 0x000fe200078f18ff */
[----:B------:R-:W-:Y:S01]  /*0d80*/  IMAD.IADD R14, R8, 0x1, -R7 ;  /* 0x00000001080e7824 */ /* 0x000fe200078e0a07 */
[-C--:B------:R-:W-:Y:S01]  /*0d90*/  LEA.HI R11, R9, R24.reuse, RZ, 0x2 ;  /* 0x00000018090b7211 */ /* 0x080fe200078f10ff */
[C---:B------:R-:W-:Y:S01]  /*0da0*/  VIADD R18, R26.reuse, 0x10 ;  /* 0x000000101a127836 */ /* 0x040fe20000000000 */
[----:B------:R-:W-:Y:S01]  /*0db0*/  LOP3.LUT R7, R5, 0xfffffff8, RZ, 0xc0, !PT ;  /* 0xfffffff805077812 */ /* 0x000fe200078ec0ff */
[----:B------:R-:W-:Y:S01]  /*0dc0*/  IMAD.IADD R12, R26, 0x1, R17 ;  /* 0x000000011a0c7824 */ /* 0x000fe200078e0211 */
[--C-:B------:R-:W-:Y:S01]  /*0dd0*/  SHF.R.S32.HI R8, RZ, 0x2, R11.reuse ;  /* 0x00000002ff087819 */ /* 0x100fe2000001140b */
[----:B------:R-:W-:Y:S01]  /*0de0*/  STL [R1+0x58], R26 ;  /* 0x0000581a01007387 */ /* 0x000fe20000100800 */
[----:B------:R-:W-:Y:S01]  /*0df0*/  SHF.R.S32.HI R13, RZ, 0x1f, R11 ;  /* 0x0000001fff0d7819 */ /* 0x000fe2000001140b */
[----:B------:R-:W-:Y:S01]  /*0e00*/  IMAD.IADD R7, R4, 0x1, -R7 ;  /* 0x0000000104077824 */ /* 0x000fe200078e0a07 */
[----:B------:R-:W-:Y:S01]  /*0e10*/  LEA.HI R9, R9, R24, RZ, 0x5 ;  /* 0x0000001809097211 */ /* 0x000fe200078f28ff */
[----:B------:R-:W-:Y:S01]  /*0e20*/  IMAD.IADD R4, R26, 0x1, R18 ;  /* 0x000000011a047824 */ /* 0x000fe200078e0212 */
[----:B------:R-:W-:Y:S01]  /*0e30*/  LEA.HI R13, R13, R8, RZ, 0x3 ;  /* 0x000000080d0d7211 */ /* 0x000fe200078f18ff */
[----:B------:R0:W-:Y:S01]  /*0e40*/  STL [R1+0x84], R18 ;  /* 0x0000841201007387 */ /* 0x0001e20000100800 */
[----:B------:R-:W-:Y:S01]  /*0e50*/  SHF.R.S32.HI R9, RZ, 0x5, R9 ;  /* 0x00000005ff097819 */ /* 0x000fe20000011409 */
[----:B------:R-:W-:Y:S01]  /*0e60*/  IMAD.SHL.U32 R5, R5, 0x40, RZ ;  /* 0x0000004005057824 */ /* 0x000fe200078e00ff */
[----:B------:R-:W-:Y:S01]  /*0e70*/  LOP3.LUT R13, R13, 0xfffffff8, RZ, 0xc0, !PT ;  /* 0xfffffff80d0d7812 */ /* 0x000fe200078ec0ff */
[----:B------:R1:W-:Y:S01]  /*0e80*/  STL [R1+0x80], R17 ;  /* 0x0000801101007387 */ /* 0x0003e20000100800 */
[----:B------:R-:W-:Y:S01]  /*0e90*/  SHF.R.S32.HI R15, RZ, 0x1f, R4 ;  /* 0x0000001fff0f7819 */ /* 0x000fe20000011404 */
[C---:B------:R-:W-:Y:S01]  /*0ea0*/  VIADD R137, R16.reuse, 0x30 ;  /* 0x0000003010897836 */ /* 0x040fe20000000000 */
[----:B------:R-:W-:Y:S01]  /*0eb0*/  LOP3.LUT R5, R5, 0x7ffffe00, RZ, 0xc0, !PT ;  /* 0x7ffffe0005057812 */ /* 0x000fe200078ec0ff */
[C---:B------:R-:W-:Y:S01]  /*0ec0*/  VIADD R136, R16.reuse, 0x40 ;  /* 0x0000004010887836 */ /* 0x040fe20000000000 */
[----:B------:R-:W-:Y:S01]  /*0ed0*/  LEA.HI R15, R15, R4, RZ, 0x3 ;  /* 0x000000040f0f7211 */ /* 0x000fe200078f18ff */
[----:B------:R-:W-:Y:S01]  /*0ee0*/  VIADD R138, R16, 0x50 ;  /* 0x00000050108a7836 */ /* 0x000fe20000000000 */
[----:B0-----:R-:W-:Y:S01]  /*0ef0*/  SHF.R.S32.HI R18, RZ, 0x7, R3 ;  /* 0x00000007ff127819 */ /* 0x001fe20000011403 */
[----:B------:R-:W-:Y:S01]  /*0f00*/  IMAD.SHL.U32 R3, R6, 0x8, RZ ;  /* 0x0000000806037824 */ /* 0x000fe200078e00ff */
[----:B------:R-:W-:Y:S01]  /*0f10*/  SHF.R.S32.HI R4, RZ, 0x5, R0 ;  /* 0x00000005ff047819 */ /* 0x000fe20000011400 */
[C---:B------:R-:W-:Y:S01]  /*0f20*/  IMAD.SHL.U32 R0, R7.reuse, 0x40, RZ ;  /* 0x0000004007007824 */ /* 0x040fe200078e00ff */
[----:B-1----:R-:W-:Y:S01]  /*0f30*/  SHF.R.S32.HI R17, RZ, 0x1f, R12 ;  /* 0x0000001fff117819 */ /* 0x002fe2000001140c */
[----:B------:R-:W-:Y:S01]  /*0f40*/  IMAD.SHL.U32 R10, R10, 0x40, RZ ;  /* 0x000000400a0a7824 */ /* 0x000fe200078e00ff */
[----:B------:R-:W-:Y:S01]  /*0f50*/  R2P PR, R7, 0x6 ;  /* 0x0000000607007804 */ /* 0x000fe20000000000 */
[----:B------:R-:W-:Y:S01]  /*0f60*/  IMAD R4, R4, 0x400, R5 ;  /* 0x0000040004047824 */ /* 0x000fe200078e0205 */
[----:B------:R-:W-:Y:S01]  /*0f70*/  LEA.HI R20, R17, R12, RZ, 0x3 ;  /* 0x0000000c11147211 */ /* 0x000fe200078f18ff */
[----:B------:R-:W-:Y:S01]  /*0f80*/  IMAD.IADD R12, R8, 0x1, -R13 ;  /* 0x00000001080c7824 */ /* 0x000fe200078e0a0d */
[----:B------:R-:W-:Y:S01]  /*0f90*/  LOP3.LUT R0, R0, 0x1c0, RZ, 0xc0, !PT ;  /* 0x000001c000007812 */ /* 0x000fe200078ec0ff */
[----:B------:R-:W-:Y:S01]  /*0fa0*/  IMAD.HI R8, R18, 0x55555556, RZ ;  /* 0x5555555612087827 */ /* 0x000fe200078e02ff */
[----:B------:R-:W-:-:S02]  /*0fb0*/  LOP3.LUT R156, R11, 0x7ffffffc, RZ, 0xc0, !PT ;  /* 0x7ffffffc0b9c7812 */ /* 0x000fc400078ec0ff */
[----:B------:R-:W-:Y:S01]  /*0fc0*/  LOP3.LUT R3, R0, 0x8, R3, 0xf8, !PT ;  /* 0x0000000800037812 */ /* 0x000fe200078ef803 */
[----:B------:R-:W-:Y:S01]  /*0fd0*/  IMAD R9, R9, 0x10, R12 ;  /* 0x0000001009097824 */ /* 0x000fe200078e020c */
[----:B------:R-:W-:Y:S01]  /*0fe0*/  LEA.HI R8, R8, R8, RZ, 0x1 ;  /* 0x0000000808087211 */ /* 0x000fe200078f08ff */
[C---:B------:R-:W-:Y:S01]  /*0ff0*/  VIADD R7, R26.reuse, 0x18 ;  /* 0x000000181a077836 */ /* 0x040fe20000000000 */
[----:B------:R-:W-:Y:S01]  /*1000*/  SHF.R.U32.HI R0, RZ, 0x3, R0 ;  /* 0x00000003ff007819 */ /* 0x000fe20000011600 */
[----:B------:R-:W-:Y:S01]  /*1010*/  VIADD R5, R26, 0x28 ;  /* 0x000000281a057836 */ /* 0x000fe20000000000 */
[----:B------:R-:W-:Y:S01]  /*1020*/  SHF.R.S32.HI R17, RZ, 0x1f, R16 ;  /* 0x0000001fff117819 */ /* 0x000fe20000011410 */
[----:B------:R-:W-:Y:S01]  /*1030*/  IMAD R8, R8, -0x3, R18 ;  /* 0xfffffffd08087824 */ /* 0x000fe200078e0212 */
[----:B------:R-:W-:Y:S01]  /*1040*/  LOP3.LUT R3, R3, R0, RZ, 0x3c, !PT ;  /* 0x0000000003037212 */ /* 0x000fe200078e3cff */
[----:B------:R-:W-:Y:S01]  /*1050*/  VIADD R0, R26, 0x8 ;  /* 0x000000081a007836 */ /* 0x000fe20000000000 */
[----:B------:R-:W-:Y:S01]  /*1060*/  CS2R R18, SRZ ;  /* 0x0000000000127805 */ /* 0x000fe2000001ff00 */
[----:B------:R-:W-:Y:S01]  /*1070*/  IMAD R6, R8, 0x40, R9 ;  /* 0x0000004008067824 */ /* 0x000fe200078e0209 */
[----:B------:R-:W-:Y:S01]  /*1080*/  SHF.R.S32.HI R9, RZ, 0x3, R15 ;  /* 0x00000003ff097819 */ /* 0x000fe2000001140f */
[----:B------:R-:W-:-:S02]  /*1090*/  IMAD.IADD R3, R4, 0x1, R3 ;  /* 0x0000000104037824 */ /* 0x000fc400078e0203 */
[----:B------:R-:W-:Y:S01]  /*10a0*/  IMAD.MOV.U32 R4, RZ, RZ, 0x40 ;  /* 0x00000040ff047424 */ /* 0x000fe200078e00ff */
[----:B------:R0:W-:Y:S01]  /*10b0*/  STL [R1+0xac], R6 ;  /* 0x0000ac0601007387 */ /* 0x0001e20000100800 */
[----:B------:R-:W-:Y:S02]  /*10c0*/  IMAD R157, R3, 0x2, R2 ;  /* 0x00000002039d7824 */ /* 0x000fe400078e0202 */
[----:B------:R-:W-:Y:S01]  /*10d0*/  IMAD.IADD R156, R24, 0x1, -R156 ;  /* 0x00000001189c7824 */ /* 0x000fe200078e0a9c */
[----:B------:R-:W-:Y:S01]  /*10e0*/  STL [R1+0x38], RZ ;  /* 0x000038ff01007387 */ /* 0x000fe20000100800 */
[----:B------:R-:W-:Y:S01]  /*10f0*/  VIADD R3, R157, 0x21800 ;  /* 0x000218009d037836 */ /* 0x000fe20000000000 */
[----:B------:R-:W-:Y:S02]  /*1100*/  SEL R4, R4, 0xffffffc0, !P2 ;  /* 0xffffffc004047807 */ /* 0x000fe40005000000 */
[----:B------:R1:W-:Y:S01]  /*1110*/  STL [R1+0x8c], R0 ;  /* 0x00008c0001007387 */ /* 0x0003e20000100800 */
[----:B0-----:R-:W-:-:S03]  /*1120*/  IMAD R6, R14, 0x8, R6 ;  /* 0x000000080e067824 */ /* 0x001fc600078e0206 */
[----:B------:R0:W-:Y:S04]  /*1130*/  STL [R1+0x88], R7 ;  /* 0x0000880701007387 */ /* 0x0001e80000100800 */
[----:B------:R2:W-:Y:S01]  /*1140*/  STL [R1+0x94], R5 ;  /* 0x0000940501007387 */ /* 0x0005e20000100800 */
[----:B-1----:R-:W-:Y:S01]  /*1150*/  SHF.R.S32.HI R0, RZ, 0x1f, R137 ;  /* 0x0000001fff007819 */ /* 0x002fe20000011489 */
[----:B0-----:R-:W-:-:S04]  /*1160*/  IMAD.SHL.U32 R7, R21, 0x20, RZ ;  /* 0x0000002015077824 */ /* 0x001fc800078e00ff */
[----:B------:R0:W-:Y:S01]  /*1170*/  STL [R1+0x7c], R0 ;  /* 0x00007c0001007387 */ /* 0x0001e20000100800 */
[----:B--2---:R-:W-:-:S05]  /*1180*/  SHF.R.S32.HI R5, RZ, 0x1f, R136 ;  /* 0x0000001fff057819 */ /* 0x004fca0000011488 */
[----:B------:R1:W-:Y:S01]  /*1190*/  STL [R1+0x78], R5 ;  /* 0x0000780501007387 */ /* 0x0003e20000100800 */
[----:B0-----:R-:W-:-:S05]  /*11a0*/  SHF.R.S32.HI R0, RZ, 0x1f, R138 ;  /* 0x0000001fff007819 */ /* 0x001fca000001148a */
[----:B------:R0:W-:Y:S01]  /*11b0*/  STL [R1+0x74], R0 ;  /* 0x0000740001007387 */ /* 0x0001e20000100800 */
[----:B-1----:R-:W-:-:S04]  /*11c0*/  LOP3.LUT R5, R10, 0xc0, RZ, 0xc0, !PT ;  /* 0x000000c00a057812 */ /* 0x002fc800078ec0ff */
[----:B------:R-:W-:Y:S01]  /*11d0*/  SHF.R.U32.HI R8, RZ, 0x3, R5 ;  /* 0x00000003ff087819 */ /* 0x000fe20000011605 */
[----:B------:R1:W-:Y:S01]  /*11e0*/  STL [R1+0x4c], R5 ;  /* 0x00004c0501007387 */ /* 0x0003e20000100800 */
[----:B0-----:R-:W-:-:S03]  /*11f0*/  LOP3.LUT R0, R5, 0x8, R16, 0xf8, !PT ;  /* 0x0000000805007812 */ /* 0x001fc600078ef810 */
[----:B------:R0:W-:Y:S01]  /*1200*/  STL [R1+0x54], R7 ;  /* 0x0000540701007387 */ /* 0x0001e20000100800 */
[----:B------:R-:W-:-:S03]  /*1210*/  LOP3.LUT R0, R0, R8, RZ, 0x3c, !PT ;  /* 0x0000000800007212 */ /* 0x000fc600078e3cff */
[----:B------:R-:W-:Y:S01]  /*1220*/  STL [R1+0x64], R9 ;  /* 0x0000640901007387 */ /* 0x000fe20000100800 */
[----:B-1----:R-:W-:-:S03]  /*1230*/  VIADD R5, R157, 0x21820 ;  /* 0x000218209d057836 */ /* 0x002fc60000000000 */
[----:B------:R1:W-:Y:S01]  /*1240*/  STL [R1+0x50], R8 ;  /* 0x0000500801007387 */ /* 0x0003e20000100800 */
[----:B------:R-:W-:Y:S02]  /*1250*/  @P1 VIADD R5, R3, 0xffffffe0 ;  /* 0xffffffe003051836 */ /* 0x000fe40000000000 */
[----:B0-----:R-:W-:Y:S02]  /*1260*/  IMAD.IADD R7, R7, 0x1, R0 ;  /* 0x0000000107077824 */ /* 0x001fe400078e0200 */
[----:B------:R-:W-:Y:S02]  /*1270*/  IMAD.IADD R0, R3, 0x1, R4 ;  /* 0x0000000103007824 */ /* 0x000fe400078e0204 */
[----:B------:R-:W-:Y:S01]  /*1280*/  IMAD.IADD R3, R4, 0x1, R5 ;  /* 0x0000000104037824 */ /* 0x000fe200078e0205 */
[----:B-1----:R-:W-:-:S05]  /*1290*/  SHF.R.S32.HI R8, RZ, 0x3, R20 ;  /* 0x00000003ff087819 */ /* 0x002fca0000011414 */
[----:B------:R-:W-:Y:S04]  /*12a0*/  STL [R1+0x68], R8 ;  /* 0x0000680801007387 */ /* 0x000fe80000100800 */
[----:B------:R-:W-:Y:S04]  /*12b0*/  STL [R1+0xa0], R7 ;  /* 0x0000a00701007387 */ /* 0x000fe80000100800 */
[----:B------:R-:W-:Y:S04]  /*12c0*/  STL [R1+0x6c], R5 ;  /* 0x00006c0501007387 */ /* 0x000fe80000100800 */
[----:B------:R-:W-:Y:S04]  /*12d0*/  STL [R1+0x98], R6 ;  /* 0x0000980601007387 */ /* 0x000fe80000100800 */
[----:B------:R0:W-:Y:S04]  /*12e0*/  STL [R1+0x4], R0 ;  /* 0x0000040001007387 */ /* 0x0001e80000100800 */
[----:B------:R1:W-:Y:S01]  /*12f0*/  STL [R1], R3 ;  /* 0x0000000301007387 */ /* 0x0003e20000100800 */
[----:B0-----:R-:W-:-:S05]  /*1300*/  VIADD R0, R5, 0x6000 ;  /* 0x0000600005007836 */ /* 0x001fca0000000000 */
[----:B------:R1:W-:Y:S02]  /*1310*/  STL [R1+0x70], R0 ;  /* 0x0000700001007387 */ /* 0x0003e40000100800 */
.L_x_11567:
[----:B------:R-:W-:Y:S05]  /*1320*/  YIELD ;  /* 0x0000000000007946 */ /* 0x000fea0003800000 */
[----:B------:R-:W-:Y:S01]  /*1330*/  ULDC.64 UR4, c[0x0][0xa28] ;  /* 0x00028a0000047ab9 */ /* 0x000fe20000000a00 */
[----:B0--34-:R-:W0:Y:S01]  /*1340*/  LDC.64 R6, c[0x0][0xa08] ;  /* 0x00028200ff067b82 */ /* 0x019e220000000a00 */
[----:B------:R-:W-:Y:S01]  /*1350*/  ISETP.NE.U32.AND P1, PT, RZ, UR4, PT ;  /* 0x00000004ff007c0c */ /* 0x000fe2000bf25070 */
[----:B-1----:R-:W-:Y:S02]  /*1360*/  IMAD.MOV.U32 R0, RZ, RZ, RZ ;  /* 0x000000ffff007224 */ /* 0x002fe400078e00ff */
[----:B------:R-:W-:Y:S01]  /*1370*/  IMAD.MOV.U32 R80, RZ, RZ, RZ ;  /* 0x000000ffff507224 */ /* 0x000fe200078e00ff */
[----:B------:R-:W-:Y:S01]  /*1380*/  ISETP.NE.AND.EX P1, PT, RZ, UR5, PT, P1 ;  /* 0x00000005ff007c0c */ /* 0x000fe2000bf25310 */
[----:B------:R-:W-:-:S02]  /*1390*/  ULDC.64 UR4, c[0x0][0xa18] ;  /* 0x0002860000047ab9 */ /* 0x000fc40000000a00 */
        /* <DEDUP_REMOVED lines=35> */
.L_x_11352:
[----:B------:R-:W-:Y:S01]  /*15d0*/  ULDC.64 UR4, c[0x0][0xa20] ;  /* 0x0002880000047ab9 */ /* 0x000fe20000000a00 */
[----:B------:R0:W-:Y:S01]  /*15e0*/  STL [R1+0xa4], R34 ;  /* 0x0000a42201007387 */ /* 0x0001e20000100800 */
[----:B------:R-:W-:-:S03]  /*15f0*/  ISETP.NE.U32.AND P1, PT, RZ, UR4, PT ;  /* 0x00000004ff007c0c */ /* 0x000fc6000bf25070 */
[----:B------:R0:W-:Y:S01]  /*1600*/  STL [R1+0xa8], R35 ;  /* 0x0000a82301007387 */ /* 0x0001e20000100800 */
[----:B------:R-:W-:-:S13]  /*1610*/  ISETP.NE.AND.EX P1, PT, RZ, UR5, PT, P1 ;  /* 0x00000005ff007c0c */ /* 0x000fda000bf25310 */
[----:B0-----:R-:W-:Y:S05]  /*1620*/  @!P1 BRA `(.L_x_11353) ;  /* 0x0000000000109947 */ /* 0x001fea0003800000 */
[----:B------:R-:W0:Y:S02]  /*1630*/  LDC.64 R4, c[0x0][0xa20] ;  /* 0x00028800ff047b82 */ /* 0x000e240000000a00 */
[----:B0-----:R-:W-:-:S05]  /*1640*/  IMAD.WIDE R4, R35, 0x4, R4 ;  /* 0x0000000423047825 */ /* 0x001fca00078e0204 */
[----:B------:R0:W5:Y:S01]  /*1650*/  LDG.E R27, desc[UR54][R4.64] ;  /* 0x00000036041b7981 */ /* 0x000162000c1e1900 */
[----:B------:R-:W-:Y:S05]  /*1660*/  BRA `(.L_x_11354) ;  /* 0x0000000000107947 */ /* 0x000fea0003800000 */
.L_x_11353:
[----:B------:R-:W-:Y:S05]  /*1670*/  @!P0 BRA `(.L_x_11354) ;  /* 0x00000000000c8947 */ /* 0x000fea0003800000 */
[----:B------:R-:W2:Y:S04]  /*1680*/  LDG.E R4, desc[UR54][R10.64] ;  /* 0x000000360a047981 */ /* 0x000ea8000c1e1900 */
[----:B------:R-:W2:Y:S02]  /*1690*/  LDG.E R27, desc[UR54][R10.64+0x4] ;  /* 0x000004360a1b7981 */ /* 0x000ea4000c1e1900 */
[----:B--2---:R-:W-:-:S07]  /*16a0*/  IMAD.IADD R27, R27, 0x1, -R4 ;  /* 0x000000011b1b7824 */ /* 0x004fce00078e0a04 */
.L_x_11354:
[----:B------:R-:W-:Y:S01]  /*16b0*/  ULDC.64 UR4, c[0x0][0xa10] ;  /* 0x0002840000047ab9 */ /* 0x000fe20000000a00 */
[----:B0-----:R-:W0:Y:S01]  /*16c0*/  LDC R4, c[0x0][0x448] ;  /* 0x00011200ff047b82 */ /* 0x001e220000000800 */
[----:B------:R-:W-:-:S04]  /*16d0*/  ISETP.NE.U32.AND P0, PT, RZ, UR4, PT ;  /* 0x00000004ff007c0c */ /* 0x000fc8000bf05070 */
[----:B------:R-:W-:Y:S01]  /*16e0*/  ISETP.NE.AND.EX P0, PT, RZ, UR5, PT, P0 ;  /* 0x00000005ff007c0c */ /* 0x000fe2000bf05300 */
[----:B------:R-:W-:Y:S02]  /*16f0*/  ULDC.64 UR4, c[0x0][0xa30] ;  /* 0x00028c0000047ab9 */ /* 0x000fe40000000a00 */
[----:B------:R-:W-:-:S04]  /*1700*/  ISETP.NE.U32.AND P1, PT, RZ, UR4, PT ;  /* 0x00000004ff007c0c */ /* 0x000fc8000bf25070 */
[----:B------:R-:W-:-:S06]  /*1710*/  ISETP.NE.AND.EX P1, PT, RZ, UR5, PT, P1 ;  /* 0x00000005ff007c0c */ /* 0x000fcc000bf25310 */
[----:B------:R-:W1:Y:S08]  /*1720*/  @P0 LDC.64 R6, c[0x0][0xa10] ;  /* 0x00028400ff060b82 */ /* 0x000e700000000a00 */
[----:B------:R-:W2:Y:S01]  /*1730*/  @P1 LDC.64 R8, c[0x0][0xa30] ;  /* 0x00028c00ff081b82 */ /* 0x000ea20000000a00 */
[----:B-1----:R-:W-:-:S05]  /*1740*/  @P0 IMAD.WIDE R6, R35, 0x4, R6 ;  /* 0x0000000423060825 */ /* 0x002fca00078e0206 */
[----:B------:R-:W3:Y:S04]  /*1750*/  @P0 LDG.E R3, desc[UR54][R6.64] ;  /* 0x0000003606030981 */ /* 0x000ee8000c1e1900 */
[----:B------:R1:W3:Y:S01]  /*1760*/  @P0 LDG.E R10, desc[UR54][R6.64+0x4] ;  /* 0x00000436060a0981 */ /* 0x0002e2000c1e1900 */
[----:B-----5:R-:W-:Y:S02]  /*1770*/  IMAD.MOV.U32 R98, RZ, RZ, R27 ;  /* 0x000000ffff627224 */ /* 0x020fe400078e001b */
[----:B--2---:R-:W-:-:S05]  /*1780*/  @P1 IMAD.WIDE R8, R35, 0x4, R8 ;  /* 0x0000000423081825 */ /* 0x004fca00078e0208 */
[----:B------:R2:W5:Y:S01]  /*1790*/  @P1 LDG.E R98, desc[UR54][R8.64] ;  /* 0x0000003608621981 */ /* 0x000562000c1e1900 */
[----:B0-----:R-:W-:Y:S01]  /*17a0*/  ISETP.NE.AND P1, PT, R4, 0x1, PT ;  /* 0x000000010400780c */ /* 0x001fe20003f25270 */
[----:B------:R-:W-:Y:S01]  /*17b0*/  IMAD R14, R33, 0xc0, RZ ;  /* 0x000000c0210e7824 */ /* 0x000fe200078e02ff */
[----:B------:R-:W0:Y:S01]  /*17c0*/  LDC.64 R4, c[0x0][0x9e0] ;  /* 0x00027800ff047b82 */ /* 0x000e220000000a00 */
[----:B------:R-:W-:Y:S02]  /*17d0*/  IMAD.IADD R13, R27, 0x1, -R0 ;  /* 0x000000011b0d7824 */ /* 0x000fe400078e0a00 */
[----:B------:R-:W-:Y:S01]  /*17e0*/  VIADD R0, R14, 0xbf ;  /* 0x000000bf0e007836 */ /* 0x000fe20000000000 */
[----:B------:R4:W-:Y:S03]  /*17f0*/  STL [R1+0x60], R14 ;  /* 0x0000600e01007387 */ /* 0x0009e60000100800 */
[----:B-1----:R-:W-:-:S04]  /*1800*/  IMAD.MOV.U32 R6, RZ, RZ, R0 ;  /* 0x000000ffff067224 */ /* 0x002fc800078e0000 */
[----:B------:R-:W1:Y:S08]  /*1810*/  @P1 LDC R11, c[0x0][0x44c] ;  /* 0x00011300ff0b1b82 */ /* 0x000e700000000800 */
[----:B------:R-:W2:Y:S01]  /*1820*/  @P1 LDC R12, c[0x0][0x450] ;  /* 0x00011400ff0c1b82 */ /* 0x000ea20000000800 */
[----:B0-----:R-:W-:Y:S01]  /*1830*/  ISETP.GE.AND P2, PT, R5, 0x1, PT ;  /* 0x000000010500780c */ /* 0x001fe20003f46270 */
[----:B---3--:R-:W-:-:S02]  /*1840*/  @P0 IMAD.IADD R24, R10, 0x1, -R3 ;  /* 0x000000010a180824 */ /* 0x008fc400078e0a03 */
[----:B-1----:R-:W-:-:S04]  /*1850*/  @P1 IMAD.HI.U32 R3, R0, R11, RZ ;  /* 0x0000000b00031227 */ /* 0x002fc800078e00ff */
[----:B------:R-:W-:Y:S01]  /*1860*/  IMAD.IADD R155, R13, 0x1, R24 ;  /* 0x000000010d9b7824 */ /* 0x000fe200078e0218 */
[----:B--2---:R-:W-:-:S03]  /*1870*/  @P1 SHF.R.U32.HI R6, RZ, R12, R3 ;  /* 0x0000000cff061219 */ /* 0x004fc60000011603 */
[C---:B------:R-:W-:Y:S01]  /*1880*/  VIADD R0, R155.reuse, 0x7f ;  /* 0x0000007f9b007836 */ /* 0x040fe20000000000 */
[----:B------:R-:W-:-:S04]  /*1890*/  IADD3 R7, R155, 0x1, -R154 ;  /* 0x000000019b077810 */ /* 0x000fc80007ffe89a */
[----:B------:R-:W-:Y:S01]  /*18a0*/  SHF.R.S32.HI R3, RZ, 0x1f, R0 ;  /* 0x0000001fff037819 */ /* 0x000fe20000011400 */
[----:B------:R-:W-:-:S03]  /*18b0*/  IMAD.IADD R9, R7, 0x1, R6 ;  /* 0x0000000107097824 */ /* 0x000fc600078e0206 */
[----:B------:R-:W-:Y:S01]  /*18c0*/  LEA.HI R3, R3, R0, RZ, 0x7 ;  /* 0x0000000003037211 */ /* 0x000fe200078f38ff */
[----:B------:R-:W-:-:S03]  /*18d0*/  IMAD.IADD R4, R9, 0x1, R4 ;  /* 0x0000000109047824 */ /* 0x000fc600078e0204 */
[----:B------:R-:W-:Y:S01]  /*18e0*/  SHF.R.S32.HI R102, RZ, 0x7, R3 ;  /* 0x00000007ff667819 */ /* 0x000fe20000011403 */
[----:B----4-:R-:W-:Y:S06]  /*18f0*/  @!P2 BRA `(.L_x_11355) ;  /* 0x000000000048a947 */ /* 0x010fec0003800000 */
        /* <DEDUP_REMOVED lines=11> */
.L_x_11357:
[----:B------:R-:W-:-:S13]  /*19b0*/  ISETP.NE.AND P0, PT, R5, 0x1, PT ;  /* 0x000000010500780c */ /* 0x000fda0003f05270 */
[----:B------:R-:W0:Y:S02]  /*19c0*/  @P0 LDC.64 R6, c[0x0][0x9e8] ;  /* 0x00027a00ff060b82 */ /* 0x000e240000000a00 */
[----:B0-----:R-:W-:-:S05]  /*19d0*/  @P0 IMAD.HI.U32 R6, R0, R6, RZ ;  /* 0x0000000600060227 */ /* 0x001fca00078e00ff */
[----:B------:R-:W-:-:S07]  /*19e0*/  @P0 SHF.R.U32.HI R0, RZ, R7, R6 ;  /* 0x00000007ff000219 */ /* 0x000fce0000011606 */
.L_x_11358:
[----:B------:R-:W-:Y:S05]  /*19f0*/  BSYNC B0 ;  /* 0x0000000000007941 */ /* 0x000fea0003800000 */
.L_x_11356:
[----:B------:R-:W-:-:S05]  /*1a00*/  IMAD R3, R0, R5, R5 ;  /* 0x0000000500037224 */ /* 0x000fca00078e0205 */
[----:B------:R-:W-:-:S07]  /*1a10*/  VIMNMX R4, R4, R3, PT ;  /* 0x0000000304047248 */ /* 0x000fce0003fe0100 */
.L_x_11355:
        /* <DEDUP_REMOVED lines=20> */
.L_x_11361:
[----:B------:R-:W-:-:S13]  /*1b60*/  ISETP.NE.AND P0, PT, R5, 0x1, PT ;  /* 0x000000010500780c */ /* 0x000fda0003f05270 */
[----:B------:R-:W0:Y:S02]  /*1b70*/  @P0 LDC.64 R6, c[0x0][0x9e8] ;  /* 0x00027a00ff060b82 */ /* 0x000e240000000a00 */
[----:B0-----:R-:W-:-:S05]  /*1b80*/  @P0 IMAD.HI.U32 R6, R0, R6, RZ ;  /* 0x0000000600060227 */ /* 0x001fca00078e00ff */
[----:B------:R-:W-:-:S07]  /*1b90*/  @P0 SHF.R.U32.HI R0, RZ, R7, R6 ;  /* 0x00000007ff000219 */ /* 0x000fce0000011606 */
.L_x_11362:
[----:B------:R-:W-:Y:S05]  /*1ba0*/  BSYNC B0 ;  /* 0x0000000000007941 */ /* 0x000fea0003800000 */
.L_x_11360:
[----:B------:R-:W-:-:S05]  /*1bb0*/  IMAD R0, R0, R5, RZ ;  /* 0x0000000500007224 */ /* 0x000fca00078e02ff */
[----:B------:R-:W-:-:S07]  /*1bc0*/  VIMNMX R3, R3, R0, !PT ;  /* 0x0000000003037248 */ /* 0x000fce0007fe0100 */
.L_x_11359:
        /* <DEDUP_REMOVED lines=43> */
.L_x_11365:
[----:B------:R-:W-:Y:S05]  /*1e80*/  BSYNC B6 ;  /* 0x0000000000067941 */ /* 0x000fea0003800000 */
.L_x_11364:
        /* <DEDUP_REMOVED lines=20> */
.L_x_11367:
[----:B------:R-:W-:Y:S05]  /*1fd0*/  BSYNC B6 ;  /* 0x0000000000067941 */ /* 0x000fea0003800000 */
.L_x_11366:
[----:B------:R-:W2:Y:S01]  /*1fe0*/  LDL.64 R38, [R1+0x58] ;  /* 0x0000580001267983 */ /* 0x000ea20000100a00 */
[----:B------:R-:W-:-:S03]  /*1ff0*/  ULDC.64 UR4, c[0x0][0x9f8] ;  /* 0x00027e0000047ab9 */ /* 0x000fc60000000a00 */
[----:B------:R-:W2:Y:S01]  /*2000*/  LDL.64 R20, [R1+0x58] ;  /* 0x0000580001147983 */ /* 0x000ea20000100a00 */
[----:B------:R-:W-:Y:S01]  /*2010*/  ISETP.NE.U32.AND P0, PT, RZ, UR4, PT ;  /* 0x00000004ff007c0c */ /* 0x000fe2000bf05070 */
[----:B------:R-:W-:Y:S01]  /*2020*/  IMAD.MOV.U32 R0, RZ, RZ, R35 ;  /* 0x000000ffff007224 */ /* 0x000fe200078e0023 */
[----:B------:R-:W0:Y:S01]  /*2030*/  LDC.64 R8, c[0x0][0x408] ;  /* 0x00010200ff087b82 */ /* 0x000e220000000a00 */
[----:B------:R-:W1:Y:S01]  /*2040*/  S2R R28, SR_TID.X ;  /* 0x00000000001c7919 */ /* 0x000e620000002100 */
[----:B------:R-:W-:-:S06]  /*2050*/  ISETP.NE.AND.EX P0, PT, RZ, UR5, PT, P0 ;  /* 0x00000005ff007c0c */ /* 0x000fcc000bf05300 */
[----:B------:R-:W3:Y:S08]  /*2060*/  LDC R29, c[0x0][0x3f4] ;  /* 0x0000fd00ff1d7b82 */ /* 0x000ef00000000800 */
[----:B------:R-:W4:Y:S08]  /*2070*/  @P0 LDC.64 R4, c[0x0][0x9f8] ;  /* 0x00027e00ff040b82 */ /* 0x000f300000000a00 */
[----:B------:R-:W3:Y:S01]  /*2080*/  LDC.64 R10, c[0x0][0x3f8] ;  /* 0x0000fe00ff0a7b82 */ /* 0x000ee20000000a00 */
[----:B-1----:R-:W-:Y:S01]  /*2090*/  VIADD R37, R28, 0xffffff80 ;  /* 0xffffff801c257836 */ /* 0x002fe20000000000 */
[----:B------:R-:W-:Y:S01]  /*20a0*/  SHF.R.U32.HI R31, RZ, 0x7, R28 ;  /* 0x00000007ff1f7819 */ /* 0x000fe2000001161c */
[----:B----4-:R-:W-:-:S05]  /*20b0*/  @P0 IMAD.WIDE R4, R35, 0x4, R4 ;  /* 0x0000000423040825 */ /* 0x010fca00078e0204 */
[----:B------:R1:W4:Y:S01]  /*20c0*/  @P0 LDG.E R0, desc[UR54][R4.64] ;  /* 0x0000003604000981 */ /* 0x000322000c1e1900 */
[----:B------:R-:W-:Y:S01]  /*20d0*/  ISETP.NE.AND P6, PT, R31, 0x1, PT ;  /* 0x000000011f00780c */ /* 0x000fe20003fc5270 */
[----:B------:R-:W-:Y:S01]  /*20e0*/  IMAD.IADD R80, R80, 0x1, R27 ;  /* 0x0000000150507824 */ /* 0x000fe200078e021b */
[----:B------:R-:W-:Y:S02]  /*20f0*/  SHF.R.S32.HI R3, RZ, 0x1f, R37 ;  /* 0x0000001fff037819 */ /* 0x000fe40000011425 */
[-C--:B------:R-:W-:Y:S02]  /*2100*/  LEA.HI R36, R37, R37.reuse, RZ, 0x1 ;  /* 0x0000002525247211 */ /* 0x080fe400078f08ff */
[----:B------:R-:W-:Y:S01]  /*2110*/  LEA.HI R6, R3, R37, RZ, 0x2 ;  /* 0x0000002503067211 */ /* 0x000fe200078f10ff */
[----:B------:R-:W-:Y:S01]  /*2120*/  VIADD R3, R16, 0x10 ;  /* 0x0000001010037836 */ /* 0x000fe20000000000 */
[----:B------:R-:W-:Y:S02]  /*2130*/  SHF.R.S32.HI R36, RZ, 0x1, R36 ;  /* 0x00000001ff247819 */ /* 0x000fe40000011424 */
[----:B------:R-:W-:-:S02]  /*2140*/  SHF.R.S32.HI R74, RZ, 0x2, R6 ;  /* 0x00000002ff4a7819 */ /* 0x000fc40000011406 */
[----:B------:R-:W-:Y:S01]  /*2150*/  SHF.R.S32.HI R7, RZ, 0x1f, R6 ;  /* 0x0000001fff077819 */ /* 0x000fe20000011406 */
[----:B------:R-:W-:Y:S05]  /*2160*/  @!P6 WARPSYNC.ALL ;  /* 0x000000000000e948 */ /* 0x000fea0003800000 */
[----:B------:R-:W-:Y:S01]  /*2170*/  ULDC UR4, c[0x0][0x2f4] ;  /* 0x0000bd0000047ab9 */ /* 0x000fe20000000800 */
[----:B------:R-:W-:Y:S01]  /*2180*/  LEA.HI R7, R7, R74, RZ, 0x2 ;  /* 0x0000004a07077211 */ /* 0x000fe200078f10ff */
[--C-:B0-----:R-:W-:Y:S01]  /*2190*/  IMAD.WIDE.U32 R72, R36, R8, R16.reuse ;  /* 0x0000000824487225 */ /* 0x101fe200078e0010 */
[----:B------:R-:W-:Y:S02]  /*21a0*/  ISETP.GE.AND P1, PT, R3, UR4, PT ;  /* 0x0000000403007c0c */ /* 0x000fe4000bf26270 */
[----:B------:R-:W-:Y:S01]  /*21b0*/  ISETP.GE.AND P0, PT, R16, UR4, PT ;  /* 0x0000000410007c0c */ /* 0x000fe2000bf06270 */
[----:B---3--:R-:W-:Y:S01]  /*21c0*/  IMAD.WIDE.U32 R68, R36, R10, R16 ;  /* 0x0000000a24447225 */ /* 0x008fe200078e0010 */
[----:B-1----:R-:W-:-:S02]  /*21d0*/  SEL R5, RZ, 0xffffffff, P1 ;  /* 0xffffffffff057807 */ /* 0x002fc40000800000 */
[----:B------:R-:W-:Y:S02]  /*21e0*/  SEL R4, RZ, 0x1, P0 ;  /* 0x00000001ff047807 */ /* 0x000fe40000000000 */
[----:B------:R-:W-:Y:S01]  /*21f0*/  SHF.R.S32.HI R13, RZ, 0x1f, R36 ;  /* 0x0000001fff0d7819 */ /* 0x000fe20000011424 */
[----:B------:R-:W-:Y:S01]  /*2200*/  IMAD.SHL.U32 R5, R5, 0x2, RZ ;  /* 0x0000000205057824 */ /* 0x000fe200078e00ff */
[----:B------:R-:W-:Y:S02]  /*2210*/  LOP3.LUT R7, R7, 0xfffffffc, RZ, 0xc0, !PT ;  /* 0xfffffffc07077812 */ /* 0x000fe400078ec0ff */
[----:B------:R-:W-:Y:S01]  /*2220*/  ISETP.GE.AND P1, PT, R137, UR4, PT ;  /* 0x0000000489007c0c */ /* 0x000fe2000bf26270 */
[----:B------:R-:W-:Y:S01]  /*2230*/  IMAD R6, R13, R8, RZ ;  /* 0x000000080d067224 */ /* 0x000fe200078e02ff */
[----:B------:R-:W-:Y:S01]  /*2240*/  LOP3.LUT R5, R5, 0x2, R4, 0xe2, !PT ;  /* 0x0000000205057812 */ /* 0x000fe200078ee204 */
[----:B------:R-:W-:Y:S01]  /*2250*/  VIADD R4, R16, 0x20 ;  /* 0x0000002010047836 */ /* 0x000fe20000000000 */
[----:B------:R-:W-:Y:S01]  /*2260*/  LOP3.LUT R22, R22, 0xfffffffb, RZ, 0xc0, !PT ;  /* 0xfffffffb16167812 */ /* 0x000fe200078ec0ff */
[----:B------:R-:W-:Y:S01]  /*2270*/  IMAD.IADD R74, R74, 0x1, -R7 ;  /* 0x000000014a4a7824 */ /* 0x000fe200078e0a07 */
[----:B------:R-:W-:Y:S01]  /*2280*/  SEL R7, RZ, 0x8, P1 ;  /* 0x00000008ff077807 */ /* 0x000fe20000800000 */
[----:B------:R-:W-:Y:S01]  /*2290*/  IMAD R15, R36, R9, R6 ;  /* 0x00000009240f7224 */ /* 0x000fe200078e0206 */
[----:B------:R-:W-:-:S02]  /*22a0*/  ISETP.GE.AND P0, PT, R4, UR4, PT ;  /* 0x0000000404007c0c */ /* 0x000fc4000bf06270 */
[----:B------:R-:W-:Y:S01]  /*22b0*/  ISETP.GE.AND P2, PT, R3, R29, PT ;  /* 0x0000001d0300720c */ /* 0x000fe20003f46270 */
[----:B------:R-:W-:Y:S01]  /*22c0*/  IMAD.IADD R73, R73, 0x1, R15 ;  /* 0x0000000149497824 */ /* 0x000fe200078e020f */
[----:B------:R-:W-:Y:S02]  /*22d0*/  SEL R6, RZ, 0x4, P0 ;  /* 0x00000004ff067807 */ /* 0x000fe40000000000 */
[----:B------:R-:W-:Y:S02]  /*22e0*/  ISETP.GE.AND P0, PT, R136, UR4, PT ;  /* 0x0000000488007c0c */ /* 0x000fe4000bf06270 */
[----:B------:R-:W-:Y:S02]  /*22f0*/  LOP3.LUT R5, R7, R5, R6, 0xfe, !PT ;  /* 0x0000000507057212 */ /* 0x000fe400078efe06 */
[----:B------:R-:W-:Y:S02]  /*2300*/  SEL R6, RZ, 0x10, P0 ;  /* 0x00000010ff067807 */ /* 0x000fe40000000000 */
[----:B------:R-:W-:-:S02]  /*2310*/  LOP3.LUT P0, RZ, R74, 0x2, RZ, 0xc0, !PT ;  /* 0x000000024aff7812 */ /* 0x000fc4000780c0ff */
[----:B------:R-:W-:Y:S01]  /*2320*/  LOP3.LUT R30, R5, R6, RZ, 0xfc, !PT ;  /* 0x00000006051e7212 */ /* 0x000fe200078efcff */
[----:B------:R-:W-:Y:S01]  /*2330*/  IMAD R6, R13, R10, RZ ;  /* 0x0000000a0d067224 */ /* 0x000fe200078e02ff */
[----:B------:R-:W-:Y:S01]  /*2340*/  ISETP.GE.AND P1, PT, R4, R29, PT ;  /* 0x0000001d0400720c */ /* 0x000fe20003f26270 */
[----:B--2---:R-:W-:-:S08]  /*2350*/  IMAD.MOV.U32 R20, RZ, RZ, R38 ;  /* 0x000000ffff147224 */ /* 0x004fd000078e0026 */
[----:B------:R-:W-:Y:S01]  /*2360*/  @P0 LOP3.LUT R22, R22, 0x4, RZ, 0xfc, !PT ;  /* 0x0000000416160812 */ /* 0x000fe200078efcff */
[----:B------:R-:W-:Y:S01]  /*2370*/  IMAD R13, R36, R11, R6 ;  /* 0x0000000b240d7224 */ /* 0x000fe200078e0206 */
[----:B------:R-:W-:Y:S02]  /*2380*/  ISETP.GE.AND P0, PT, R16, R29, PT ;  /* 0x0000001d1000720c */ /* 0x000fe40003f06270 */
[----:B------:R-:W-:-:S05]  /*2390*/  SHF.R.S32.HI R21, RZ, 0x1f, R20 ;  /* 0x0000001fff157819 */ /* 0x000fca0000011414 */
[----:B------:R0:W-:Y:S01]  /*23a0*/  STL [R1+0x5c], R21 ;  /* 0x00005c1501007387 */ /* 0x0001e20000100800 */
[C---:B------:R-:W-:Y:S01]  /*23b0*/  SEL R5, R29.reuse, RZ, P0 ;  /* 0x000000ff1d057207 */ /* 0x040fe20000000000 */
[C-C-:B------:R-:W-:Y:S02]  /*23c0*/  IMAD.WIDE.U32 R70, R36.reuse, R8, R20.reuse ;  /* 0x0000000824467225 */ /* 0x140fe400078e0014 */
[----:B------:R-:W2:Y:S01]  /*23d0*/  LDL R35, [R1+0x4c] ;  /* 0x00004c0001237983 */ /* 0x000ea20000100800 */
[C---:B------:R-:W-:Y:S01]  /*23e0*/  SEL R12, R29.reuse, RZ, P2 ;  /* 0x000000ff1d0c7207 */ /* 0x040fe20001000000 */
[----:B------:R-:W-:Y:S02]  /*23f0*/  IMAD.WIDE.U32 R66, R36, R10, R20 ;  /* 0x0000000a24427225 */ /* 0x000fe400078e0014 */
[----:B------:R-:W3:Y:S01]  /*2400*/  LDL R28, [R1+0x50] ;  /* 0x00005000011c7983 */ /* 0x000ee20000100800 */
[----:B------:R-:W-:Y:S01]  /*2410*/  SEL R7, R29, RZ, P1 ;  /* 0x000000ff1d077207 */ /* 0x000fe20000800000 */
[----:B------:R-:W-:-:S02]  /*2420*/  IMAD.IADD R71, R15, 0x1, R71 ;  /* 0x000000010f477824 */ /* 0x000fc400078e0247 */
[----:B------:R-:W3:Y:S01]  /*2430*/  LDL R32, [R1+0x54] ;  /* 0x0000540001207983 */ /* 0x000ee20000100800 */
[----:B------:R-:W-:Y:S02]  /*2440*/  IMAD.IADD R69, R69, 0x1, R13 ;  /* 0x0000000145457824 */ /* 0x000fe400078e020d */
[----:B------:R-:W-:Y:S02]  /*2450*/  IMAD.IADD R67, R13, 0x1, R67 ;  /* 0x000000010d437824 */ /* 0x000fe400078e0243 */
[----:B------:R-:W-:Y:S02]  /*2460*/  IMAD.IADD R6, R16, 0x1, R5 ;  /* 0x0000000110067824 */ /* 0x000fe400078e0205 */
[----:B------:R-:W-:Y:S02]  /*2470*/  IMAD.IADD R13, R3, 0x1, R12 ;  /* 0x00000001030d7824 */ /* 0x000fe400078e020c */
[----:B------:R-:W-:Y:S01]  /*2480*/  IMAD.IADD R15, R4, 0x1, R7 ;  /* 0x00000001040f7824 */ /* 0x000fe200078e0207 */
[----:B------:R-:W-:-:S02]  /*2490*/  SHF.R.S32.HI R7, RZ, 0x1f, R6 ;  /* 0x0000001fff077819 */ /* 0x000fc40000011406 */
[----:B------:R-:W-:Y:S02]  /*24a0*/  SHF.R.S32.HI R14, RZ, 0x1f, R13 ;  /* 0x0000001fff0e7819 */ /* 0x000fe4000001140d */
[----:B------:R-:W-:Y:S02]  /*24b0*/  SHF.R.S32.HI R20, RZ, 0x1f, R15 ;  /* 0x0000001fff147819 */ /* 0x000fe4000001140f */
[CC--:B------:R-:W-:Y:S02]  /*24c0*/  LEA.HI R5, R7.reuse, R6.reuse, RZ, 0x3 ;  /* 0x0000000607057211 */ /* 0x0c0fe400078f18ff */
[----:B------:R-:W-:Y:S02]  /*24d0*/  LEA.HI R12, R7, R6, RZ, 0x5 ;  /* 0x00000006070c7211 */ /* 0x000fe400078f28ff */
[----:B------:R-:W-:Y:S02]  /*24e0*/  LEA.HI R6, R14, R13, RZ, 0x3 ;  /* 0x0000000d0e067211 */ /* 0x000fe400078f18ff */
[----:B------:R-:W-:-:S02]  /*24f0*/  LEA.HI R7, R20, R15, RZ, 0x3 ;  /* 0x0000000f14077211 */ /* 0x000fc400078f18ff */
[----:B------:R-:W-:Y:S02]  /*2500*/  LEA.HI R14, R14, R13, RZ, 0x5 ;  /* 0x0000000d0e0e7211 */ /* 0x000fe400078f28ff */
[----:B------:R-:W-:Y:S01]  /*2510*/  LEA.HI R20, R20, R15, RZ, 0x5 ;  /* 0x0000000f14147211 */ /* 0x000fe200078f28ff */
[----:B------:R-:W-:Y:S01]  /*2520*/  IMAD.SHL.U32 R13, R12, 0x80, RZ ;  /* 0x000000800c0d7824 */ /* 0x000fe200078e00ff */
[----:B------:R-:W-:Y:S01]  /*2530*/  LOP3.LUT R22, R22, 0xfffffffe, RZ, 0xc0, !PT ;  /* 0xfffffffe16167812 */ /* 0x000fe200078ec0ff */
[----:B------:R-:W-:Y:S02]  /*2540*/  IMAD.SHL.U32 R15, R14, 0x80, RZ ;  /* 0x000000800e0f7824 */ /* 0x000fe400078e00ff */
[----:B0-----:R-:W-:Y:S01]  /*2550*/  IMAD.SHL.U32 R21, R20, 0x80, RZ ;  /* 0x0000008014157824 */ /* 0x001fe200078e00ff */
[----:B------:R-:W-:Y:S02]  /*2560*/  @P2 LOP3.LUT R22, R22, 0x1, RZ, 0xfc, !PT ;  /* 0x0000000116162812 */ /* 0x000fe400078efcff */
[----:B-----5:R-:W-:-:S02]  /*2570*/  SHF.R.S32.HI R27, RZ, 0x1f, R98 ;  /* 0x0000001fff1b7819 */ /* 0x020fc40000011462 */
[----:B------:R-:W-:Y:S02]  /*2580*/  LOP3.LUT R13, R13, 0xfffff000, RZ, 0xc0, !PT ;  /* 0xfffff0000d0d7812 */ /* 0x000fe400078ec0ff */
[----:B------:R-:W-:Y:S02]  /*2590*/  LOP3.LUT R15, R15, 0xfffff000, RZ, 0xc0, !PT ;  /* 0xfffff0000f0f7812 */ /* 0x000fe400078ec0ff */
[----:B------:R-:W-:Y:S02]  /*25a0*/  LOP3.LUT R21, R21, 0xfffff000, RZ, 0xc0, !PT ;  /* 0xfffff00015157812 */ /* 0x000fe400078ec0ff */
[----:B------:R-:W-:-:S04]  /*25b0*/  LOP3.LUT R22, R22, 0xfffffffd, RZ, 0xc0, !PT ;  /* 0xfffffffd16167812 */ /* 0x000fc800078ec0ff */
[----:B------:R-:W-:Y:S02]  /*25c0*/  @P1 LOP3.LUT R22, R22, 0x2, RZ, 0xfc, !PT ;  /* 0x0000000216161812 */ /* 0x000fe400078efcff */
[----:B------:R-:W-:Y:S01]  /*25d0*/  ISETP.GE.AND P1, PT, R138, UR4, PT ;  /* 0x000000048a007c0c */ /* 0x000fe2000bf26270 */
[----:B------:R-:W-:-:S04]  /*25e0*/  IMAD.WIDE.U32 R68, R98, R10, R68 ;  /* 0x0000000a62447225 */ /* 0x000fc800078e0044 */
[----:B------:R-:W-:-:S04]  /*25f0*/  IMAD.WIDE.U32 R66, R98, R10, R66 ;  /* 0x0000000a62427225 */ /* 0x000fc800078e0042 */
[----:B------:R-:W-:Y:S01]  /*2600*/  IMAD.SHL.U32 R100, R29, 0x2, RZ ;  /* 0x000000021d647824 */ /* 0x000fe200078e00ff */
[----:B------:R-:W-:Y:S01]  /*2610*/  SEL R29, RZ, 0x20, P1 ;  /* 0x00000020ff1d7807 */ /* 0x000fe20000800000 */
[-C--:B------:R-:W-:Y:S01]  /*2620*/  IMAD.WIDE.U32 R72, R98, R8.reuse, R72 ;  /* 0x0000000862487225 */ /* 0x080fe200078e0048 */
[----:B------:R-:W-:Y:S02]  /*2630*/  SHF.L.U64.HI R88, R8, 0x7, R9 ;  /* 0x0000000708587819 */ /* 0x000fe40000010209 */
[----:B------:R-:W-:Y:S01]  /*2640*/  LOP3.LUT R29, R30, R29, RZ, 0xfc, !PT ;  /* 0x0000001d1e1d7212 */ /* 0x000fe200078efcff */
[----:B------:R-:W-:Y:S01]  /*2650*/  IMAD.WIDE.U32 R70, R98, R8, R70 ;  /* 0x0000000862467225 */ /* 0x000fe200078e0046 */
[----:B------:R-:W-:Y:S02]  /*2660*/  SHF.L.U64.HI R89, R10, 0x7, R11 ;  /* 0x000000070a597819 */ /* 0x000fe4000001020b */
[----:B----4-:R-:W-:Y:S01]  /*2670*/  SHF.R.S32.HI R87, RZ, 0x1f, R0 ;  /* 0x0000001fff577819 */ /* 0x010fe20000011400 */
[----:B------:R-:W-:Y:S01]  /*2680*/  VIADD R101, R31, 0x8 ;  /* 0x000000081f657836 */ /* 0x000fe20000000000 */
[----:B------:R-:W-:-:S02]  /*2690*/  LOP3.LUT R30, R30, 0x1, RZ, 0xc0, !PT ;  /* 0x000000011e1e7812 */ /* 0x000fc400078ec0ff */
[----:B------:R-:W-:Y:S01]  /*26a0*/  LOP3.LUT R31, R29, 0x2, RZ, 0xc0, !PT ;  /* 0x000000021d1f7812 */ /* 0x000fe200078ec0ff */
[----:B------:R-:W-:Y:S01]  /*26b0*/  @!P6 BAR.SYNC.DEFER_BLOCKING 0x9, 0x100 ;  /* 0x024400000000eb1d */ /* 0x000fe20000010000 */
[C---:B--2---:R-:W-:Y:S02]  /*26c0*/  LOP3.LUT R12, R35.reuse, 0x18, R5, 0xf8, !PT ;  /* 0x00000018230c7812 */ /* 0x044fe400078ef805 */
[C---:B------:R-:W-:Y:S02]  /*26d0*/  LOP3.LUT R14, R35.reuse, 0x18, R6, 0xf8, !PT ;  /* 0x00000018230e7812 */ /* 0x040fe400078ef806 */
[----:B------:R-:W-:Y:S02]  /*26e0*/  LOP3.LUT R20, R35, 0x18, R7, 0xf8, !PT ;  /* 0x0000001823147812 */ /* 0x000fe400078ef807 */
[-C--:B---3--:R-:W-:Y:S02]  /*26f0*/  LOP3.LUT R12, R12, R28.reuse, RZ, 0x3c, !PT ;  /* 0x0000001c0c0c7212 */ /* 0x088fe400078e3cff */
[----:B------:R-:W-:-:S02]  /*2700*/  LOP3.LUT R14, R14, R28, RZ, 0x3c, !PT ;  /* 0x0000001c0e0e7212 */ /* 0x000fc400078e3cff */
[----:B------:R-:W-:Y:S01]  /*2710*/  LOP3.LUT R20, R20, R28, RZ, 0x3c, !PT ;  /* 0x0000001c14147212 */ /* 0x000fe200078e3cff */
[C---:B------:R-:W-:Y:S01]  /*2720*/  IMAD R28, R27.reuse, R8, RZ ;  /* 0x000000081b1c7224 */ /* 0x040fe200078e02ff */
[--C-:B------:R-:W-:Y:S02]  /*2730*/  IADD3 R97, R12, R13, R32.reuse ;  /* 0x0000000d0c617210 */ /* 0x100fe40007ffe020 */
[--C-:B------:R-:W-:Y:S02]  /*2740*/  IADD3 R96, R14, R15, R32.reuse ;  /* 0x0000000f0e607210 */ /* 0x100fe40007ffe020 */
[----:B------:R-:W-:Y:S01]  /*2750*/  IADD3 R95, R20, R21, R32 ;  /* 0x00000015145f7210 */ /* 0x000fe20007ffe020 */
[----:B------:R-:W-:Y:S01]  /*2760*/  IMAD R27, R27, R10, RZ ;  /* 0x0000000a1b1b7224 */ /* 0x000fe200078e02ff */
[----:B------:R-:W-:-:S03]  /*2770*/  LEA.HI R32, R37, R37, RZ, 0x1 ;  /* 0x0000002525207211 */ /* 0x000fc600078f08ff */
[----:B------:R-:W-:Y:S01]  /*2780*/  IMAD R27, R98, R11, R27 ;  /* 0x0000000b621b7224 */ /* 0x000fe200078e021b */
[----:B------:R-:W-:Y:S01]  /*2790*/  LOP3.LUT R32, R32, 0xfffffffe, RZ, 0xc0, !PT ;  /* 0xfffffffe20207812 */ /* 0x000fe200078ec0ff */
[----:B------:R-:W-:Y:S01]  /*27a0*/  IMAD R77, R98, R9, R28 ;  /* 0x00000009624d7224 */ /* 0x000fe200078e021c */
[----:B------:R-:W-:Y:S01]  /*27b0*/  LOP3.LUT R21, R5, 0xfffffff8, RZ, 0xc0, !PT ;  /* 0xfffffff805157812 */ /* 0x000fe200078ec0ff */
[----:B------:R-:W-:Y:S01]  /*27c0*/  IMAD.IADD R78, R69, 0x1, R27 ;  /* 0x00000001454e7824 */ /* 0x000fe200078e021b */
[----:B------:R-:W-:Y:S01]  /*27d0*/  LOP3.LUT R28, R7, 0xfffffff8, RZ, 0xc0, !PT ;  /* 0xfffffff8071c7812 */ /* 0x000fe200078ec0ff */
[----:B------:R-:W-:Y:S02]  /*27e0*/  IMAD.IADD R32, R37, 0x1, -R32 ;  /* 0x0000000125207824 */ /* 0x000fe400078e0a20 */
[----:B------:R-:W-:Y:S01]  /*27f0*/  IMAD.IADD R76, R27, 0x1, R67 ;  /* 0x000000011b4c7824 */ /* 0x000fe200078e0243 */
[----:B------:R-:W-:Y:S01]  /*2800*/  LOP3.LUT R27, R6, 0xfffffff8, RZ, 0xc0, !PT ;  /* 0xfffffff8061b7812 */ /* 0x000fe200078ec0ff */
[----:B------:R-:W-:Y:S01]  /*2810*/  IMAD.SHL.U32 R9, R10, 0x80, RZ ;  /* 0x000000800a097824 */ /* 0x000fe200078e00ff */
[----:B------:R-:W-:Y:S01]  /*2820*/  SHF.R.S32.HI R10, RZ, 0x1f, R34 ;  /* 0x0000001fff0a7819 */ /* 0x000fe20000011422 */
[----:B------:R-:W-:Y:S01]  /*2830*/  IMAD R20, R32, 0xc0, R36 ;  /* 0x000000c020147824 */ /* 0x000fe200078e0224 */
[----:B------:R-:W-:Y:S01]  /*2840*/  SHF.R.S32.HI R94, RZ, 0x1f, R21 ;  /* 0x0000001fff5e7819 */ /* 0x000fe20000011415 */
[----:B------:R-:W-:Y:S01]  /*2850*/  IMAD.IADD R79, R73, 0x1, R77 ;  /* 0x00000001494f7824 */ /* 0x000fe200078e024d */
[----:B------:R-:W-:Y:S01]  /*2860*/  SHF.R.S32.HI R93, RZ, 0x1f, R27 ;  /* 0x0000001fff5d7819 */ /* 0x000fe2000001141b */
[----:B------:R-:W-:Y:S01]  /*2870*/  IMAD.SHL.U32 R8, R8, 0x80, RZ ;  /* 0x0000008008087824 */ /* 0x000fe200078e00ff */
[----:B------:R-:W-:Y:S01]  /*2880*/  SHF.R.S32.HI R92, RZ, 0x1f, R28 ;  /* 0x0000001fff5c7819 */ /* 0x000fe2000001141c */
[----:B------:R-:W-:Y:S01]  /*2890*/  IMAD.IADD R77, R77, 0x1, R71 ;  /* 0x000000014d4d7824 */ /* 0x000fe200078e0247 */
[----:B------:R-:W-:-:S07]  /*28a0*/  LOP3.LUT R32, R29, 0x4, RZ, 0xc0, !PT ;  /* 0x000000041d207812 */ /* 0x000fce00078ec0ff */
.L_x_11426:
[----:B0-2---:R-:W2:Y:S01]  /*28b0*/  LDL R35, [R1+0xa0] ;  /* 0x0000a00001237983 */ /* 0x005ea20000100800 */
        /* <DEDUP_REMOVED lines=21> */
[----:B---3--:R-:W-:Y:S02]  /*2a10*/  @!P1 LEA R12, P2, R14, R12, 0x2 ;  /* 0x0000000c0e0c9211 */ /* 0x008fe400078410ff */
[----:B------:R-:W-:Y:S02]  /*2a20*/  LOP3.LUT P3, RZ, R74, 0x2, RZ, 0xc0, !PT ;  /* 0x000000024aff7812 */ /* 0x000fe4000786c0ff */
[----:B------:R-:W-:Y:S02]  /*2a30*/  @!P1 LEA.HI.X R13, R14, R13, R11, 0x2, P2 ;  /* 0x0000000d0e0d9211 */ /* 0x000fe400010f140b */
[----:B------:R-:W-:Y:S01]  /*2a40*/  ISETP.GE.AND P2, PT, R99, 0x1, PT ;  /* 0x000000016300780c */ /* 0x000fe20003f46270 */
[----:B------:R-:W-:Y:S01]  /*2a50*/  IMAD.MOV R15, RZ, RZ, -R36 ;  /* 0x000000ffff0f7224 */ /* 0x000fe200078e0a24 */
[----:B------:R-:W-:Y:S05]  /*2a60*/  YIELD ;  /* 0x0000000000007946 */ /* 0x000fea0003800000 */
[----:B------:R-:W-:Y:S01]  /*2a70*/  BSSY B0, `(.L_x_11368) ;  /* 0x000045b000007945 */ /* 0x000fe20003800000 */
[----:B------:R0:W5:Y:S01]  /*2a80*/  @!P1 LDG.E R81, desc[UR54][R12.64] ;  /* 0x000000360c519981 */ /* 0x000162000c1e1900 */
[----:B------:R-:W-:Y:S01]  /*2a90*/  IMAD R82, R82, R15, R40 ;  /* 0x0000000f52527224 */ /* 0x000fe200078e0228 */
[----:B------:R-:W-:Y:S01]  /*2aa0*/  ISETP.GT.AND P1, PT, R25, R75, PT ;  /* 0x0000004b1900720c */ /* 0x000fe20003f24270 */
[----:B--2---:R-:W-:-:S04]  /*2ab0*/  IMAD R65, R19, 0x3000, R35 ;  /* 0x0000300013417824 */ /* 0x004fc800078e0223 */
[C---:B------:R-:W-:Y:S02]  /*2ac0*/  VIADD R11, R65.reuse, 0x10 ;  /* 0x00000010410b7836 */ /* 0x040fe40000000000 */
        /* <DEDUP_REMOVED lines=9> */
[----:B------:R-:W-:Y:S02]  /*2b60*/  IMAD R36, R88, R25, RZ ;  /* 0x0000001958247224 */ /* 0x000fe400078e02ff */
[----:B------:R-:W-:Y:S01]  /*2b70*/  IMAD R11, R82, UR5, R11 ;  /* 0x00000005520b7c24 */ /* 0x000fe2000f8e020b */
[----:B------:R-:W-:Y:S01]  /*2b80*/  ULDC.64 UR4, c[0x0][0x310] ;  /* 0x0000c40000047ab9 */ /* 0x000fe20000000a00 */
[----:B------:R-:W-:Y:S02]  /*2b90*/  IMAD R85, R25, -0x80, R24 ;  /* 0xffffff8019557824 */ /* 0x000fe400078e0218 */
[----:B------:R-:W-:Y:S02]  /*2ba0*/  IMAD R14, R84, UR4, RZ ;  /* 0x00000004540e7c24 */ /* 0x000fe4000f8e02ff */
[----:B------:R-:W-:Y:S01]  /*2bb0*/  IMAD.IADD R13, R13, 0x1, R11 ;  /* 0x000000010d0d7824 */ /* 0x000fe200078e020b */
[----:B------:R-:W-:Y:S01]  /*2bc0*/  VIMNMX R85, R85, 0x80, PT ;  /* 0x0000008055557848 */ /* 0x000fe20003fe0100 */
[----:B------:R-:W-:-:S02]  /*2bd0*/  IMAD R11, R81, UR5, R14 ;  /* 0x00000005510b7c24 */ /* 0x000fc4000f8e020e */
[----:B------:R-:W-:Y:S01]  /*2be0*/  IMAD.WIDE.U32 R12, R81, UR4, R12 ;  /* 0x00000004510c7c25 */ /* 0x000fe2000f8e000c */
[----:B------:R-:W-:-:S03]  /*2bf0*/  ULDC.64 UR4, c[0x0][0x308] ;  /* 0x0000c20000047ab9 */ /* 0x000fc60000000a00 */
[----:B------:R-:W-:Y:S02]  /*2c00*/  IMAD R15, R10, UR4, RZ ;  /* 0x000000040a0f7c24 */ /* 0x000fe4000f8e02ff */
[----:B------:R-:W-:Y:S01]  /*2c10*/  IMAD.IADD R13, R13, 0x1, R11 ;  /* 0x000000010d0d7824 */ /* 0x000fe200078e020b */
[----:B------:R-:W-:Y:S01]  /*2c20*/  SHF.R.S32.HI R11, RZ, 0x1f, R25 ;  /* 0x0000001fff0b7819 */ /* 0x000fe20000011419 */
[C---:B------:R-:W-:Y:S02]  /*2c30*/  IMAD R15, R34.reuse, UR5, R15 ;  /* 0x00000005220f7c24 */ /* 0x040fe4000f8e020f */
[----:B------:R-:W-:Y:S01]  /*2c40*/  IMAD.WIDE.U32 R12, R34, UR4, R12 ;  /* 0x00000004220c7c25 */ /* 0x000fe2000f8e000c */
[----:B------:R-:W-:-:S03]  /*2c50*/  ULDC.64 UR4, c[0x0][0x2e8] ;  /* 0x0000ba0000047ab9 */ /* 0x000fc60000000a00 */
[----:B------:R-:W-:Y:S01]  /*2c60*/  IMAD.IADD R13, R13, 0x1, R15 ;  /* 0x000000010d0d7824 */ /* 0x000fe200078e020f */
[C---:B------:R-:W-:Y:S01]  /*2c70*/  LEA R60, P2, R12.reuse, UR4, 0x1 ;  /* 0x000000040c3c7c11 */ /* 0x040fe2000f8408ff */
[----:B------:R-:W-:Y:S01]  /*2c80*/  ULDC.U8 UR4, c[0x0][0x410] ;  /* 0x0001040000047ab9 */ /* 0x000fe20000000000 */
[----:B------:R-:W-:Y:S02]  /*2c90*/  IMAD R14, R89, R25, RZ ;  /* 0x00000019590e7224 */ /* 0x000fe400078e02ff */
[----:B------:R-:W-:Y:S01]  /*2ca0*/  LEA.HI.X R62, R12, UR5, R13, 0x1, P2 ;  /* 0x000000050c3e7c11 */ /* 0x000fe200090f0c0d */
[C---:B------:R-:W-:Y:S01]  /*2cb0*/  IMAD R37, R11.reuse, R8, R36 ;  /* 0x000000080b257224 */ /* 0x040fe200078e0224 */
[----:B------:R-:W-:Y:S01]  /*2cc0*/  ISETP.NE.AND P2, PT, RZ, UR4, PT ;  /* 0x00000004ff007c0c */ /* 0x000fe2000bf45270 */
[----:B------:R-:W-:Y:S02]  /*2cd0*/  IMAD R35, R11, R9, R14 ;  /* 0x000000090b237224 */ /* 0x000fe400078e020e */
[----:B------:R-:W-:-:S04]  /*2ce0*/  IMAD.WIDE.U32 R14, R9, R25, RZ ;  /* 0x00000019090e7225 */ /* 0x000fc800078e00ff */
[----:B------:R-:W-:-:S04]  /*2cf0*/  IMAD.WIDE.U32 R12, R8, R25, RZ ;  /* 0x00000019080c7225 */ /* 0x000fc800078e00ff */
[----:B------:R-:W-:Y:S02]  /*2d00*/  IMAD.IADD R11, R15, 0x1, R35 ;  /* 0x000000010f0b7824 */ /* 0x000fe400078e0223 */
[----:B------:R-:W-:Y:S01]  /*2d10*/  IMAD.IADD R35, R13, 0x1, R37 ;  /* 0x000000010d237824 */ /* 0x000fe200078e0225 */
[----:B------:R-:W-:Y:S06]  /*2d20*/  @!P2 BRA `(.L_x_11370) ;  /* 0x0000001c0090a947 */ /* 0x000fec0003800000 */
[----:B------:R-:W0:Y:S01]  /*2d30*/  S2R R38, SR_TID.X ;  /* 0x0000000000267919 */ /* 0x000e220000002100 */
        /* <DEDUP_REMOVED lines=12> */
[----:B0-----:R-:W-:-:S05]  /*2e00*/  VIADD R39, R38, 0xffffff80 ;  /* 0xffffff8026277836 */ /* 0x001fca0000000000 */
[----:B------:R-:W-:-:S04]  /*2e10*/  LEA.HI R38, R39, R39, RZ, 0x1 ;  /* 0x0000002727267211 */ /* 0x000fc800078f08ff */
[----:B------:R-:W-:-:S04]  /*2e20*/  SHF.R.S32.HI R38, RZ, 0x1, R38 ;  /* 0x00000001ff267819 */ /* 0x000fc80000011426 */
[----:B------:R-:W-:Y:S02]  /*2e30*/  ISETP.GE.AND P3, PT, R38, R85, PT ;  /* 0x000000552600720c */ /* 0x000fe40003f66270 */
[----:B------:R-:W-:-:S11]  /*2e40*/  CS2R R38, SRZ ;  /* 0x0000000000267805 */ /* 0x000fd6000001ff00 */
[----:B------:R-:W-:Y:S05]  /*2e50*/  @P3 BRA `(.L_x_11372) ;  /* 0x0000000000b83947 */ /* 0x000fea0003800000 */
[----:B------:R-:W2:Y:S04]  /*2e60*/  LDL.64 R104, [R1+0x58] ;  /* 0x0000580001687983 */ /* 0x000ea80000100a00 */
[----:B------:R-:W3:Y:S04]  /*2e70*/  LDL R91, [R1+0x8c] ;  /* 0x00008c00015b7983 */ /* 0x000ee80000100800 */
[----:B------:R-:W4:Y:S04]  /*2e80*/  LDL R90, [R1+0x84] ;  /* 0x00008400015a7983 */ /* 0x000f280000100800 */
        /* <DEDUP_REMOVED lines=43> */
.L_x_11372:
[----:B------:R-:W-:Y:S05]  /*3140*/  BSYNC B1 ;  /* 0x0000000000017941 */ /* 0x000fea0003800000 */
.L_x_11371:
        /* <DEDUP_REMOVED lines=52> */
.L_x_11373:
[----:B------:R-:W2:Y:S01]  /*3490*/  LDL R11, [R1+0x38] ;  /* 0x00003800010b7983 */ /* 0x000ea20000100800 */
[----:B------:R-:W-:Y:S01]  /*34a0*/  IMAD R35, R19, 0x8, R2 ;  /* 0x0000000813237824 */ /* 0x000fe200078e0202 */
[----:B------:R-:W-:Y:S01]  /*34b0*/  BSSY B1, `(.L_x_11374) ;  /* 0x0000004000017945 */ /* 0x000fe20003800000 */
[----:B--2---:R-:W-:-:S04]  /*34c0*/  SHF.L.U32 R86, R11, 0x1f, RZ ;  /* 0x0000001f0b567819 */ /* 0x004fc800000006ff */
[----:B------:R-:W0:Y:S02]  /*34d0*/  SYNCS.PHASECHK.TRANS64.TRYWAIT P4, [R35+URZ+0x2d890], R86 ;  /* 0x02d89056230075a7 */ /* 0x000e24000808017f */
[----:B0-----:R-:W-:Y:S05]  /*34e0*/  @!P4 BRA `(.L_x_11375) ;  /* 0x000002180028c947 */ /* 0x001fea0003800000 */
.L_x_11706:
[----:B------:R-:W-:Y:S05]  /*34f0*/  BSYNC B1 ;  /* 0x0000000000017941 */ /* 0x000fea0003800000 */
.L_x_11374:
[----:B------:R-:W-:-:S03]  /*3500*/  UMOV UR4, 0xffffffff ;  /* 0xffffffff00047882 */ /* 0x000fc60000000000 */
[----:B------:R-:W-:Y:S05]  /*3510*/  BRA.DIV UR4, `(.L_x_11376) ;  /* 0x0000021a04307947 */ /* 0x000fea000b800000 */
[----:B------:R-:W1:Y:S04]  /*3520*/  SHFL.IDX PT, R62, R62, RZ, 0x1e1f ;  /* 0x001e1fff3e3e7589 */ /* 0x000e6800000e0000 */
[----:B------:R2:W3:Y:S02]  /*3530*/  SHFL.IDX PT, R11, R60, RZ, 0x1e1f ;  /* 0x001e1fff3c0b7589 */ /* 0x0004e400000e0000 */
.L_x_11710:
[----:B------:R-:W-:Y:S05]  /*3540*/  @P3 BRA `(.L_x_11377) ;  /* 0x0000003800b43947 */ /* 0x000fea0003800000 */
[----:B------:R-:W-:Y:S01]  /*3550*/  ISETP.NE.AND P3, PT, R30, RZ, PT ;  /* 0x000000ff1e00720c */ /* 0x000fe20003f65270 */
[----:B------:R-:W-:-:S12]  /*3560*/  BSSY B1, `(.L_x_11378) ;  /* 0x0000037000017945 */ /* 0x000fd80003800000 */
[----:B------:R-:W-:Y:S05]  /*3570*/  @!P3 BRA `(.L_x_11379) ;  /* 0x0000000000d4b947 */ /* 0x000fea0003800000 */
[----:B------:R-:W4:Y:S01]  /*3580*/  LDL.64 R126, [R1+0x58] ;  /* 0x00005800017e7983 */ /* 0x000f220000100a00 */
[C---:B--23--:R-:W-:Y:S01]  /*3590*/  LEA R60, P3, R16.reuse, R11, 0x1 ;  /* 0x0000000b103c7211 */ /* 0x04cfe200078608ff */
[----:B------:R-:W-:Y:S02]  /*35a0*/  BSSY B2, `(.L_x_11380) ;  /* 0x0000031000027945 */ /* 0x000fe40003800000 */
[----:B------:R2:W3:Y:S01]  /*35b0*/  LDS.128 R12, [R65+0x15000] ;  /* 0x01500000410c7984 */ /* 0x0004e20000000c00 */
[----:B-1----:R-:W-:Y:S02]  /*35c0*/  LEA.HI.X R61, R16, R62, R17, 0x1, P3 ;  /* 0x0000003e103d7211 */ /* 0x002fe400018f0c11 */
[----:B----4-:R-:W-:-:S13]  /*35d0*/  ISETP.GE.AND P3, PT, R126, R99, PT ;  /* 0x000000637e00720c */ /* 0x010fda0003f66270 */
[----:B--23--:R-:W-:Y:S05]  /*35e0*/  @P3 BRA `(.L_x_11381) ;  /* 0x0000000000b03947 */ /* 0x00cfea0003800000 */
[--C-:B------:R-:W-:Y:S02]  /*35f0*/  SHF.R.U64 R56, R56, 0x10, R57.reuse ;  /* 0x0000001038387819 */ /* 0x100fe40000001239 */
[----:B------:R-:W-:Y:S02]  /*3600*/  SHF.R.U32.HI R109, RZ, 0x10, R57 ;  /* 0x00000010ff6d7819 */ /* 0x000fe40000011639 */
[----:B------:R-:W-:Y:S01]  /*3610*/  SHF.R.U64 R57, R58, 0x10, R59 ;  /* 0x000000103a397819 */ /* 0x000fe2000000123b */
[----:B------:R-:W-:Y:S01]  /*3620*/  IMAD.U32 R58, R13, 0x10000, RZ ;  /* 0x000100000d3a7824 */ /* 0x000fe200078e00ff */
[----:B------:R-:W-:Y:S02]  /*3630*/  PRMT R56, R90, 0x5432, R56 ;  /* 0x000054325a387816 */ /* 0x000fe40000000038 */
[----:B------:R-:W-:Y:S02]  /*3640*/  PRMT R57, R111, 0x5410, R57 ;  /* 0x000054106f397816 */ /* 0x000fe40000000039 */
[----:B------:R-:W-:-:S02]  /*3650*/  SHF.R.U32.HI R110, RZ, 0x10, R59 ;  /* 0x00000010ff6e7819 */ /* 0x000fc4000001163b */
[----:B------:R-:W-:Y:S02]  /*3660*/  LOP3.LUT R112, R13, 0xffff0000, RZ, 0xc0, !PT ;  /* 0xffff00000d707812 */ /* 0x000fe400078ec0ff */
[----:B------:R-:W-:Y:S02]  /*3670*/  LOP3.LUT R59, R57, 0xffff0000, RZ, 0xc0, !PT ;  /* 0xffff0000393b7812 */ /* 0x000fe400078ec0ff */
[C---:B------:R-:W-:Y:S01]  /*3680*/  LOP3.LUT R111, R56.reuse, 0xffff0000, RZ, 0xc0, !PT ;  /* 0xffff0000386f7812 */ /* 0x040fe200078ec0ff */
[----:B------:R-:W-:Y:S02]  /*3690*/  IMAD.U32 R56, R56, 0x10000, RZ ;  /* 0x0001000038387824 */ /* 0x000fe400078e00ff */
[C---:B------:R-:W-:Y:S02]  /*36a0*/  FMUL.FTZ R13, R112.reuse, R59 ;  /* 0x0000003b700d7220 */ /* 0x040fe40000410000 */
[-C--:B------:R-:W-:Y:S02]  /*36b0*/  FMUL.FTZ R112, R112, R111.reuse ;  /* 0x0000006f70707220 */ /* 0x080fe40000410000 */
[----:B------:R-:W-:Y:S01]  /*36c0*/  FFMA.FTZ R13, R58, R111, -R13 ;  /* 0x0000006f3a0d7223 */ /* 0x000fe2000001080d */
[----:B------:R-:W-:-:S02]  /*36d0*/  IMAD.U32 R111, R14, 0x10000, RZ ;  /* 0x000100000e6f7824 */ /* 0x000fc400078e00ff */
[----:B------:R-:W-:Y:S01]  /*36e0*/  FFMA.FTZ R58, R58, R59, R112 ;  /* 0x0000003b3a3a7223 */ /* 0x000fe20000010070 */
[----:B------:R-:W-:Y:S02]  /*36f0*/  PRMT R59, R113, 0x5410, R109 ;  /* 0x00005410713b7816 */ /* 0x000fe4000000006d */
[----:B------:R-:W-:Y:S02]  /*3700*/  PRMT R109, R91, 0x5432, R110 ;  /* 0x000054325b6d7816 */ /* 0x000fe4000000006e */
[----:B------:R-:W-:Y:S01]  /*3710*/  LOP3.LUT R113, R14, 0xffff0000, RZ, 0xc0, !PT ;  /* 0xffff00000e717812 */ /* 0x000fe200078ec0ff */
[C---:B------:R-:W-:Y:S01]  /*3720*/  IMAD.U32 R112, R59.reuse, 0x10000, RZ ;  /* 0x000100003b707824 */ /* 0x040fe200078e00ff */
[----:B------:R-:W-:Y:S01]  /*3730*/  LOP3.LUT R59, R59, 0xffff0000, RZ, 0xc0, !PT ;  /* 0xffff00003b3b7812 */ /* 0x000fe200078ec0ff */
[C---:B------:R-:W-:Y:S01]  /*3740*/  IMAD.U32 R110, R109.reuse, 0x10000, RZ ;  /* 0x000100006d6e7824 */ /* 0x040fe200078e00ff */
[----:B------:R-:W-:Y:S02]  /*3750*/  LOP3.LUT R109, R109, 0xffff0000, RZ, 0xc0, !PT ;  /* 0xffff00006d6d7812 */ /* 0x000fe400078ec0ff */
[----:B------:R-:W-:Y:S01]  /*3760*/  F2FP.BF16.F32.PACK_AB R13, R58, R13 ;  /* 0x0000000d3a0d723e */ /* 0x000fe200000010ff */
        /* <DEDUP_REMOVED lines=8> */
[----:B------:R-:W-:-:S03]  /*37f0*/  FMUL.FTZ R110, R110, R59 ;  /* 0x0000003b6e6e7220 */ /* 0x000fc60000410000 */
[C---:B------:R-:W-:Y:S01]  /*3800*/  FFMA.FTZ R15, R112.reuse, R59, -R15 ;  /* 0x0000003b700f7223 */ /* 0x040fe2000001080f */
[----:B------:R-:W-:Y:S01]  /*3810*/  FFMA.FTZ R110, R112, R109, R110 ;  /* 0x0000006d706e7223 */ /* 0x000fe2000001006e */
[----:B------:R-:W-:Y:S01]  /*3820*/  IMAD.U32 R112, R57, 0x10000, RZ ;  /* 0x0001000039707824 */ /* 0x000fe200078e00ff */
[C---:B------:R-:W-:Y:S01]  /*3830*/  LOP3.LUT R57, R12.reuse, 0xffff0000, RZ, 0xc0, !PT ;  /* 0xffff00000c397812 */ /* 0x040fe200078ec0ff */
[----:B------:R-:W-:Y:S02]  /*3840*/  IMAD.U32 R59, R12, 0x10000, RZ ;  /* 0x000100000c3b7824 */ /* 0x000fe400078e00ff */
[----:B------:R-:W-:Y:S02]  /*3850*/  F2FP.BF16.F32.PACK_AB R15, R110, R15 ;  /* 0x0000000f6e0f723e */ /* 0x000fe400000010ff */
[C---:B------:R-:W-:Y:S01]  /*3860*/  FMUL.FTZ R12, R57.reuse, R112 ;  /* 0x00000070390c7220 */ /* 0x040fe20000410000 */
[----:B------:R-:W-:-:S03]  /*3870*/  FMUL.FTZ R57, R57, R56 ;  /* 0x0000003839397220 */ /* 0x000fc60000410000 */
[C---:B------:R-:W-:Y:S01]  /*3880*/  FFMA.FTZ R12, R59.reuse, R56, -R12 ;  /* 0x000000383b0c7223 */ /* 0x040fe2000001080c */
[----:B------:R-:W-:-:S05]  /*3890*/  FFMA.FTZ R57, R59, R112, R57 ;  /* 0x000000703b397223 */ /* 0x000fca0000010039 */
[----:B------:R-:W-:-:S07]  /*38a0*/  F2FP.BF16.F32.PACK_AB R12, R57, R12 ;  /* 0x0000000c390c723e */ /* 0x000fce00000010ff */
.L_x_11381:
[----:B------:R-:W-:Y:S05]  /*38b0*/  BSYNC B2 ;  /* 0x0000000000027941 */ /* 0x000fea0003800000 */
.L_x_11380:
[----:B------:R4:W-:Y:S02]  /*38c0*/  ST.E.128 desc[UR54][R60.64], R12 ;  /* 0x0000000c3c007985 */ /* 0x0009e4000c101d36 */
.L_x_11379:
[----:B------:R-:W-:Y:S05]  /*38d0*/  BSYNC B1 ;  /* 0x0000000000017941 */ /* 0x000fea0003800000 */
.L_x_11378:
[----:B------:R-:W-:Y:S01]  /*38e0*/  ISETP.NE.AND P3, PT, R31, RZ, PT ;  /* 0x000000ff1f00720c */ /* 0x000fe20003f65270 */
[----:B------:R-:W-:-:S12]  /*38f0*/  BSSY B1, `(.L_x_11382) ;  /* 0x000003a000017945 */ /* 0x000fd80003800000 */
[----:B------:R-:W-:Y:S05]  /*3900*/  @!P3 BRA `(.L_x_11383) ;  /* 0x0000000000e0b947 */ /* 0x000fea0003800000 */
[----:B----4-:R-:W4:Y:S04]  /*3910*/  LDL R12, [R1+0x64] ;  /* 0x00006400010c7983 */ /* 0x010f280000100800 */
[----:B------:R-:W5:Y:S01]  /*3920*/  LDL R58, [R1+0x8c] ;  /* 0x00008c00013a7983 */ /* 0x000f620000100800 */
[----:B---3--:R-:W-:Y:S01]  /*3930*/  IMAD.MOV.U32 R56, RZ, RZ, R11 ;  /* 0x000000ffff387224 */ /* 0x008fe200078e000b */
[----:B------:R-:W-:Y:S01]  /*3940*/  BSSY B2, `(.L_x_11384) ;  /* 0x0000033000027945 */ /* 0x000fe20003800000 */
[----:B-1----:R-:W-:Y:S02]  /*3950*/  IMAD.MOV.U32 R57, RZ, RZ, R62 ;  /* 0x000000ffff397224 */ /* 0x002fe400078e003e */
[----:B----4-:R-:W-:Y:S02]  /*3960*/  IMAD.SHL.U32 R59, R12, 0x8, RZ ;  /* 0x000000080c3b7824 */ /* 0x010fe400078e00ff */
[----:B------:R1:W3:Y:S01]  /*3970*/  LDS.128 R12, [R64+0x15000] ;  /* 0x01500000400c7984 */ /* 0x0002e20000000c00 */
[----:B-----5:R-:W-:Y:S01]  /*3980*/  ISETP.GE.AND P3, PT, R58, R99, PT ;  /* 0x000000633a00720c */ /* 0x020fe20003f66270 */
[----:B------:R-:W-:-:S12]  /*3990*/  IMAD.WIDE R56, R59, 0x2, R56 ;  /* 0x000000023b387825 */ /* 0x000fd800078e0238 */
[----:B-1----:R-:W-:Y:S05]  /*39a0*/  @P3 BRA `(.L_x_11385) ;  /* 0x0000000000b03947 */ /* 0x002fea0003800000 */
[----:B------:R-:W-:Y:S02]  /*39b0*/  SHF.R.U64 R59, R52, 0x10, R53 ;  /* 0x00000010343b7819 */ /* 0x000fe40000001235 */
[----:B------:R-:W-:Y:S02]  /*39c0*/  SHF.R.U64 R52, R54, 0x10, R55 ;  /* 0x0000001036347819 */ /* 0x000fe40000001237 */
[----:B------:R-:W-:Y:S02]  /*39d0*/  PRMT R120, R120, 0x5410, R59 ;  /* 0x0000541078787816 */ /* 0x000fe4000000003b */
[----:B------:R-:W-:Y:S02]  /*39e0*/  PRMT R52, R63, 0x5432, R52 ;  /* 0x000054323f347816 */ /* 0x000fe40000000034 */
[----:B------:R-:W-:Y:S02]  /*39f0*/  SHF.R.U32.HI R58, RZ, 0x10, R53 ;  /* 0x00000010ff3a7819 */ /* 0x000fe40000011635 */
[----:B------:R-:W-:-:S02]  /*3a00*/  SHF.R.U32.HI R53, RZ, 0x10, R55 ;  /* 0x00000010ff357819 */ /* 0x000fc40000011637 */
[C---:B---3--:R-:W-:Y:S01]  /*3a10*/  LOP3.LUT R55, R13.reuse, 0xffff0000, RZ, 0xc0, !PT ;  /* 0xffff00000d377812 */ /* 0x048fe200078ec0ff */
[----:B------:R-:W-:Y:S01]  /*3a20*/  IMAD.U32 R13, R13, 0x10000, RZ ;  /* 0x000100000d0d7824 */ /* 0x000fe200078e00ff */
[C---:B--2---:R-:W-:Y:S01]  /*3a30*/  LOP3.LUT R60, R52.reuse, 0xffff0000, RZ, 0xc0, !PT ;  /* 0xffff0000343c7812 */ /* 0x044fe200078ec0ff */
[----:B------:R-:W-:Y:S01]  /*3a40*/  IMAD.U32 R52, R52, 0x10000, RZ ;  /* 0x0001000034347824 */ /* 0x000fe200078e00ff */
[C---:B------:R-:W-:Y:S01]  /*3a50*/  LOP3.LUT R54, R120.reuse, 0xffff0000, RZ, 0xc0, !PT ;  /* 0xffff000078367812 */ /* 0x040fe200078ec0ff */
[----:B------:R-:W-:Y:S01]  /*3a60*/  IMAD.U32 R120, R120, 0x10000, RZ ;  /* 0x0001000078787824 */ /* 0x000fe200078e00ff */
[----:B------:R-:W-:Y:S01]  /*3a70*/  PRMT R53, R124, 0x5410, R53 ;  /* 0x000054107c357816 */ /* 0x000fe20000000035 */
[----:B------:R-:W-:Y:S01]  /*3a80*/  FMUL.FTZ R110, R55, R60 ;  /* 0x0000003c376e7220 */ /* 0x000fe20000410000 */
[----:B------:R-:W-:Y:S01]  /*3a90*/  PRMT R121, R121, 0x5410, R58 ;  /* 0x0000541079797816 */ /* 0x000fe2000000003a */
[-C--:B------:R-:W-:Y:S01]  /*3aa0*/  FMUL.FTZ R55, R55, R54.reuse ;  /* 0x0000003637377220 */ /* 0x080fe20000410000 */
[C---:B------:R-:W-:Y:S01]  /*3ab0*/  LOP3.LUT R58, R14.reuse, 0xffff0000, RZ, 0xc0, !PT ;  /* 0xffff00000e3a7812 */ /* 0x040fe200078ec0ff */
[----:B------:R-:W-:Y:S01]  /*3ac0*/  FFMA.FTZ R54, R13, R54, -R110 ;  /* 0x000000360d367223 */ /* 0x000fe2000001086e */
[----:B------:R-:W-:-:S02]  /*3ad0*/  IMAD.U32 R14, R14, 0x10000, RZ ;  /* 0x000100000e0e7824 */ /* 0x000fc400078e00ff */
[----:B------:R-:W-:Y:S01]  /*3ae0*/  FFMA.FTZ R13, R13, R60, R55 ;  /* 0x0000003c0d0d7223 */ /* 0x000fe20000010037 */
[C---:B------:R-:W-:Y:S01]  /*3af0*/  IMAD.U32 R55, R53.reuse, 0x10000, RZ ;  /* 0x0001000035377824 */ /* 0x040fe200078e00ff */
[----:B------:R-:W-:Y:S01]  /*3b00*/  LOP3.LUT R53, R53, 0xffff0000, RZ, 0xc0, !PT ;  /* 0xffff000035357812 */ /* 0x000fe200078ec0ff */
[C---:B------:R-:W-:Y:S01]  /*3b10*/  IMAD.U32 R59, R121.reuse, 0x10000, RZ ;  /* 0x00010000793b7824 */ /* 0x040fe200078e00ff */
[----:B------:R-:W-:Y:S01]  /*3b20*/  LOP3.LUT R121, R121, 0xffff0000, RZ, 0xc0, !PT ;  /* 0xffff000079797812 */ /* 0x000fe200078ec0ff */
[C---:B------:R-:W-:Y:S01]  /*3b30*/  FMUL.FTZ R61, R58.reuse, R55 ;  /* 0x000000373a3d7220 */ /* 0x040fe20000410000 */
[----:B------:R-:W-:Y:S02]  /*3b40*/  IMAD.U32 R60, R15, 0x10000, RZ ;  /* 0x000100000f3c7824 */ /* 0x000fe400078e00ff */
[-C--:B------:R-:W-:Y:S01]  /*3b50*/  FMUL.FTZ R58, R58, R59.reuse ;  /* 0x0000003b3a3a7220 */ /* 0x080fe20000410000 */
[----:B------:R-:W-:Y:S01]  /*3b60*/  F2FP.BF16.F32.PACK_AB R13, R13, R54 ;  /* 0x000000360d0d723e */ /* 0x000fe200000010ff */
[----:B------:R-:W-:-:S02]  /*3b70*/  FFMA.FTZ R61, R14, R59, -R61 ;  /* 0x0000003b0e3d7223 */ /* 0x000fc4000001083d */
[----:B------:R-:W-:Y:S01]  /*3b80*/  FFMA.FTZ R58, R14, R55, R58 ;  /* 0x000000370e3a7223 */ /* 0x000fe2000001003a */
[----:B------:R-:W-:Y:S01]  /*3b90*/  LOP3.LUT R14, R15, 0xffff0000, RZ, 0xc0, !PT ;  /* 0xffff00000f0e7812 */ /* 0x000fe200078ec0ff */
[----:B------:R-:W-:-:S04]  /*3ba0*/  IMAD.U32 R55, R12, 0x10000, RZ ;  /* 0x000100000c377824 */ /* 0x000fc800078e00ff */
[C---:B------:R-:W-:Y:S01]  /*3bb0*/  FMUL.FTZ R15, R14.reuse, R53 ;  /* 0x000000350e0f7220 */ /* 0x040fe20000410000 */
[----:B------:R-:W-:-:S03]  /*3bc0*/  FMUL.FTZ R14, R14, R121 ;  /* 0x000000790e0e7220 */ /* 0x000fc60000410000 */
[C---:B------:R-:W-:Y:S01]  /*3bd0*/  FFMA.FTZ R15, R60.reuse, R121, -R15 ;  /* 0x000000793c0f7223 */ /* 0x040fe2000001080f */
[----:B------:R-:W-:Y:S01]  /*3be0*/  FFMA.FTZ R14, R60, R53, R14 ;  /* 0x000000353c0e7223 */ /* 0x000fe2000001000e */
[----:B------:R-:W-:-:S04]  /*3bf0*/  LOP3.LUT R53, R12, 0xffff0000, RZ, 0xc0, !PT ;  /* 0xffff00000c357812 */ /* 0x000fc800078ec0ff */
[----:B------:R-:W-:Y:S01]  /*3c00*/  F2FP.BF16.F32.PACK_AB R15, R14, R15 ;  /* 0x0000000f0e0f723e */ /* 0x000fe200000010ff */
[C---:B------:R-:W-:Y:S01]  /*3c10*/  FMUL.FTZ R12, R53.reuse, R52 ;  /* 0x00000034350c7220 */ /* 0x040fe20000410000 */
[-C--:B------:R-:W-:Y:S01]  /*3c20*/  FMUL.FTZ R53, R53, R120.reuse ;  /* 0x0000007835357220 */ /* 0x080fe20000410000 */
[----:B------:R-:W-:Y:S02]  /*3c30*/  F2FP.BF16.F32.PACK_AB R14, R58, R61 ;  /* 0x0000003d3a0e723e */ /* 0x000fe400000010ff */
[C---:B------:R-:W-:Y:S01]  /*3c40*/  FFMA.FTZ R120, R55.reuse, R120, -R12 ;  /* 0x0000007837787223 */ /* 0x040fe2000001080c */
[----:B------:R-:W-:-:S05]  /*3c50*/  FFMA.FTZ R53, R55, R52, R53 ;  /* 0x0000003437357223 */ /* 0x000fca0000010035 */
[----:B------:R-:W-:-:S07]  /*3c60*/  F2FP.BF16.F32.PACK_AB R12, R53, R120 ;  /* 0x00000078350c723e */ /* 0x000fce00000010ff */
.L_x_11385:
[----:B------:R-:W-:Y:S05]  /*3c70*/  BSYNC B2 ;  /* 0x0000000000027941 */ /* 0x000fea0003800000 */
.L_x_11384:
[----:B---3--:R1:W-:Y:S02]  /*3c80*/  ST.E.128 desc[UR54][R56.64], R12 ;  /* 0x0000000c38007985 */ /* 0x0083e4000c101d36 */
.L_x_11383:
[----:B------:R-:W-:Y:S05]  /*3c90*/  BSYNC B1 ;  /* 0x0000000000017941 */ /* 0x000fea0003800000 */
.L_x_11382:
[----:B------:R-:W-:Y:S01]  /*3ca0*/  ISETP.NE.AND P3, PT, R32, RZ, PT ;  /* 0x000000ff2000720c */ /* 0x000fe20003f65270 */
[----:B------:R-:W-:-:S12]  /*3cb0*/  BSSY B1, `(.L_x_11386) ;  /* 0x000003a000017945 */ /* 0x000fd80003800000 */
[----:B------:R-:W-:Y:S05]  /*3cc0*/  @!P3 BRA `(.L_x_11387) ;  /* 0x0000000000e0b947 */ /* 0x000fea0003800000 */
[----:B-1--4-:R-:W4:Y:S04]  /*3cd0*/  LDL R12, [R1+0x68] ;  /* 0x00006800010c7983 */ /* 0x012f280000100800 */
[----:B------:R-:W5:Y:S01]  /*3ce0*/  LDL R54, [R1+0x84] ;  /* 0x0000840001367983 */ /* 0x000f620000100800 */
[----:B---3--:R-:W-:Y:S01]  /*3cf0*/  IMAD.MOV.U32 R52, RZ, RZ, R11 ;  /* 0x000000ffff347224 */ /* 0x008fe200078e000b */
[----:B------:R-:W-:Y:S01]  /*3d00*/  BSSY B2, `(.L_x_11388) ;  /* 0x0000033000027945 */ /* 0x000fe20003800000 */
[----:B------:R-:W-:Y:S02]  /*3d10*/  IMAD.MOV.U32 R53, RZ, RZ, R62 ;  /* 0x000000ffff357224 */ /* 0x000fe400078e003e */
[----:B----4-:R-:W-:Y:S02]  /*3d20*/  IMAD.SHL.U32 R55, R12, 0x8, RZ ;  /* 0x000000080c377824 */ /* 0x010fe400078e00ff */
[----:B------:R1:W3:Y:S01]  /*3d30*/  LDS.128 R12, [R65+0x17000] ;  /* 0x01700000410c7984 */ /* 0x0002e20000000c00 */
[----:B-----5:R-:W-:Y:S01]  /*3d40*/  ISETP.GE.AND P3, PT, R54, R99, PT ;  /* 0x000000633600720c */ /* 0x020fe20003f66270 */
[----:B------:R-:W-:-:S12]  /*3d50*/  IMAD.WIDE R52, R55, 0x2, R52 ;  /* 0x0000000237347825 */ /* 0x000fd800078e0234 */
[----:B-1----:R-:W-:Y:S05]  /*3d60*/  @P3 BRA `(.L_x_11389) ;  /* 0x0000000000b03947 */ /* 0x002fea0003800000 */
[--C-:B------:R-:W-:Y:S01]  /*3d70*/  SHF.R.U64 R55, R48, 0x10, R49.reuse ;  /* 0x0000001030377819 */ /* 0x100fe20000001231 */
[----:B---3--:R-:W-:Y:S01]  /*3d80*/  IMAD.U32 R57, R13, 0x10000, RZ ;  /* 0x000100000d397824 */ /* 0x008fe200078e00ff */
[----:B------:R-:W-:Y:S02]  /*3d90*/  SHF.R.U32.HI R48, RZ, 0x10, R49 ;  /* 0x00000010ff307819 */ /* 0x000fe40000011631 */
[--C-:B------:R-:W-:Y:S02]  /*3da0*/  SHF.R.U64 R49, R50, 0x10, R51.reuse ;  /* 0x0000001032317819 */ /* 0x100fe40000001233 */
[----:B------:R-:W-:Y:S01]  /*3db0*/  SHF.R.U32.HI R54, RZ, 0x10, R51 ;  /* 0x00000010ff367819 */ /* 0x000fe20000011633 */
[----:B------:R-:W-:Y:S01]  /*3dc0*/  IMAD.U32 R51, R14, 0x10000, RZ ;  /* 0x000100000e337824 */ /* 0x000fe200078e00ff */
[----:B------:R-:W-:Y:S02]  /*3dd0*/  PRMT R122, R122, 0x5410, R49 ;  /* 0x000054107a7a7816 */ /* 0x000fe40000000031 */
[----:B------:R-:W-:-:S02]  /*3de0*/  PRMT R118, R118, 0x5410, R55 ;  /* 0x0000541076767816 */ /* 0x000fc40000000037 */
[----:B------:R-:W-:Y:S01]  /*3df0*/  LOP3.LUT R56, R13, 0xffff0000, RZ, 0xc0, !PT ;  /* 0xffff00000d387812 */ /* 0x000fe200078ec0ff */
[----:B------:R-:W-:Y:S01]  /*3e00*/  IMAD.U32 R13, R12, 0x10000, RZ ;  /* 0x000100000c0d7824 */ /* 0x000fe200078e00ff */
[C---:B------:R-:W-:Y:S01]  /*3e10*/  LOP3.LUT R49, R122.reuse, 0xffff0000, RZ, 0xc0, !PT ;  /* 0xffff00007a317812 */ /* 0x040fe200078ec0ff */
[----:B------:R-:W-:Y:S01]  /*3e20*/  IMAD.U32 R122, R122, 0x10000, RZ ;  /* 0x000100007a7a7824 */ /* 0x000fe200078e00ff */
[----:B------:R-:W-:Y:S02]  /*3e30*/  PRMT R123, R123, 0x5410, R54 ;  /* 0x000054107b7b7816 */ /* 0x000fe40000000036 */
[----:B------:R-:W-:Y:S01]  /*3e40*/  LOP3.LUT R58, R118, 0xffff0000, RZ, 0xc0, !PT ;  /* 0xffff0000763a7812 */ /* 0x000fe200078ec0ff */
[-C--:B--2---:R-:W-:Y:S01]  /*3e50*/  FMUL.FTZ R60, R56, R49.reuse ;  /* 0x00000031383c7220 */ /* 0x084fe20000410000 */
[----:B------:R-:W-:Y:S01]  /*3e60*/  PRMT R119, R119, 0x5410, R48 ;  /* 0x0000541077777816 */ /* 0x000fe20000000030 */
[----:B------:R-:W-:Y:S01]  /*3e70*/  IMAD.U32 R54, R123, 0x10000, RZ ;  /* 0x000100007b367824 */ /* 0x000fe200078e00ff */
[----:B------:R-:W-:Y:S01]  /*3e80*/  LOP3.LUT R14, R14, 0xffff0000, RZ, 0xc0, !PT ;  /* 0xffff00000e0e7812 */ /* 0x000fe200078ec0ff */
[-C--:B------:R-:W-:Y:S01]  /*3e90*/  FMUL.FTZ R56, R56, R58.reuse ;  /* 0x0000003a38387220 */ /* 0x080fe20000410000 */
[----:B------:R-:W-:Y:S01]  /*3ea0*/  FFMA.FTZ R48, R57, R58, -R60 ;  /* 0x0000003a39307223 */ /* 0x000fe2000001083c */
[----:B------:R-:W-:Y:S01]  /*3eb0*/  IMAD.U32 R55, R119, 0x10000, RZ ;  /* 0x0001000077377824 */ /* 0x000fe200078e00ff */
[----:B------:R-:W-:Y:S01]  /*3ec0*/  LOP3.LUT R50, R15, 0xffff0000, RZ, 0xc0, !PT ;  /* 0xffff00000f327812 */ /* 0x000fe200078ec0ff */
[CC--:B------:R-:W-:Y:S01]  /*3ed0*/  FMUL.FTZ R58, R14.reuse, R54.reuse ;  /* 0x000000360e3a7220 */ /* 0x0c0fe20000410000 */
[----:B------:R-:W-:Y:S01]  /*3ee0*/  FFMA.FTZ R49, R57, R49, R56 ;  /* 0x0000003139317223 */ /* 0x000fe20000010038 */
[-C--:B------:R-:W-:Y:S01]  /*3ef0*/  FMUL.FTZ R56, R14, R55.reuse ;  /* 0x000000370e387220 */ /* 0x080fe20000410000 */
[----:B------:R-:W-:Y:S01]  /*3f00*/  LOP3.LUT R123, R123, 0xffff0000, RZ, 0xc0, !PT ;  /* 0xffff00007b7b7812 */ /* 0x000fe200078ec0ff */
[----:B------:R-:W-:Y:S01]  /*3f10*/  IMAD.U32 R118, R118, 0x10000, RZ ;  /* 0x0001000076767824 */ /* 0x000fe200078e00ff */
[----:B------:R-:W-:Y:S01]  /*3f20*/  LOP3.LUT R119, R119, 0xffff0000, RZ, 0xc0, !PT ;  /* 0xffff000077777812 */ /* 0x000fe200078ec0ff */
[C---:B------:R-:W-:Y:S01]  /*3f30*/  FFMA.FTZ R14, R51.reuse, R55, -R58 ;  /* 0x00000037330e7223 */ /* 0x040fe2000001083a */
[----:B------:R-:W-:Y:S01]  /*3f40*/  LOP3.LUT R12, R12, 0xffff0000, RZ, 0xc0, !PT ;  /* 0xffff00000c0c7812 */ /* 0x000fe200078ec0ff */
[----:B------:R-:W-:Y:S01]  /*3f50*/  FFMA.FTZ R51, R51, R54, R56 ;  /* 0x0000003633337223 */ /* 0x000fe20000010038 */
[----:B------:R-:W-:-:S02]  /*3f60*/  IMAD.U32 R15, R15, 0x10000, RZ ;  /* 0x000100000f0f7824 */ /* 0x000fc400078e00ff */
        /* <DEDUP_REMOVED lines=8> */
[----:B------:R-:W-:Y:S02]  /*3ff0*/  F2FP.BF16.F32.PACK_AB R13, R49, R48 ;  /* 0x00000030310d723e */ /* 0x000fe400000010ff */
[----:B------:R-:W-:-:S02]  /*4000*/  F2FP.BF16.F32.PACK_AB R15, R15, R54 ;  /* 0x000000360f0f723e */ /* 0x000fc400000010ff */
[----:B------:R-:W-:Y:S02]  /*4010*/  F2FP.BF16.F32.PACK_AB R14, R51, R14 ;  /* 0x0000000e330e723e */ /* 0x000fe400000010ff */
[----:B------:R-:W-:-:S07]  /*4020*/  F2FP.BF16.F32.PACK_AB R12, R55, R50 ;  /* 0x00000032370c723e */ /* 0x000fce00000010ff */
.L_x_11389:
[----:B------:R-:W-:Y:S05]  /*4030*/  BSYNC B2 ;  /* 0x0000000000027941 */ /* 0x000fea0003800000 */
.L_x_11388:
[----:B---3--:R1:W-:Y:S02]  /*4040*/  ST.E.128 desc[UR54][R52.64], R12 ;  /* 0x0000000c34007985 */ /* 0x0083e4000c101d36 */
.L_x_11387:
[----:B------:R-:W-:Y:S05]  /*4050*/  BSYNC B1 ;  /* 0x0000000000017941 */ /* 0x000fea0003800000 */
.L_x_11386:
[----:B------:R-:W-:Y:S01]  /*4060*/  LOP3.LUT P3, RZ, R29, 0x8, RZ, 0xc0, !PT ;  /* 0x000000081dff7812 */ /* 0x000fe2000786c0ff */
[----:B------:R-:W-:-:S12]  /*4070*/  BSSY B1, `(.L_x_11390) ;  /* 0x0000039000017945 */ /* 0x000fd80003800000 */
[----:B------:R-:W-:Y:S05]  /*4080*/  @!P3 BRA `(.L_x_11391) ;  /* 0x0000000000dcb947 */ /* 0x000fea0003800000 */
[----:B-1--4-:R-:W4:Y:S04]  /*4090*/  LDL R12, [R1+0x7c] ;  /* 0x00007c00010c7983 */ /* 0x012f280000100800 */
[----:B------:R-:W5:Y:S01]  /*40a0*/  LDL R50, [R1+0x88] ;  /* 0x0000880001327983 */ /* 0x000f620000100800 */
[C---:B---3--:R-:W-:Y:S01]  /*40b0*/  LEA R48, P3, R137.reuse, R11, 0x1 ;  /* 0x0000000b89307211 */ /* 0x048fe200078608ff */
[----:B------:R-:W-:Y:S03]  /*40c0*/  BSSY B2, `(.L_x_11392) ;  /* 0x0000032000027945 */ /* 0x000fe60003800000 */
[----:B----4-:R-:W-:Y:S02]  /*40d0*/  LEA.HI.X R49, R137, R62, R12, 0x1, P3 ;  /* 0x0000003e89317211 */ /* 0x010fe400018f0c0c */
[----:B------:R1:W3:Y:S01]  /*40e0*/  LDS.128 R12, [R64+0x17000] ;  /* 0x01700000400c7984 */ /* 0x0002e20000000c00 */
[----:B-----5:R-:W-:-:S13]  /*40f0*/  ISETP.GE.AND P3, PT, R50, R99, PT ;  /* 0x000000633200720c */ /* 0x020fda0003f66270 */
        /* <DEDUP_REMOVED lines=9> */
[----:B------:R-:W-:Y:S02]  /*4190*/  PRMT R115, R115, 0x5410, R52 ;  /* 0x0000541073737816 */ /* 0x000fe40000000034 */
        /* <DEDUP_REMOVED lines=13> */
[----:B------:R-:W-:Y:S01]  /*4270*/  LOP3.LUT R117, R117, 0xffff0000, RZ, 0xc0, !PT ;  /* 0xffff000075757812 */ /* 0x000fe200078ec0ff */
[----:B------:R-:W-:Y:S01]  /*4280*/  FMUL.FTZ R57, R46, R53 ;  /* 0x000000352e397220 */ /* 0x000fe20000410000 */
[----:B------:R-:W-:Y:S01]  /*4290*/  LOP3.LUT R115, R115, 0xffff0000, RZ, 0xc0, !PT ;  /* 0xffff000073737812 */ /* 0x000fe200078ec0ff */
[----:B------:R-:W-:Y:S01]  /*42a0*/  FFMA.FTZ R47, R47, R52, R55 ;  /* 0x000000342f2f7223 */ /* 0x000fe20000010037 */
[----:B------:R-:W-:-:S02]  /*42b0*/  IMAD.U32 R116, R116, 0x10000, RZ ;  /* 0x0001000074747824 */ /* 0x000fc400078e00ff */
[----:B------:R-:W-:Y:S01]  /*42c0*/  FMUL.FTZ R55, R46, R51 ;  /* 0x000000332e377220 */ /* 0x000fe20000410000 */
[----:B------:R-:W-:Y:S02]  /*42d0*/  IMAD.U32 R114, R114, 0x10000, RZ ;  /* 0x0001000072727824 */ /* 0x000fe400078e00ff */
[C---:B------:R-:W-:Y:S01]  /*42e0*/  FMUL.FTZ R46, R14.reuse, R117 ;  /* 0x000000750e2e7220 */ /* 0x040fe20000410000 */
[----:B------:R-:W-:Y:S01]  /*42f0*/  FMUL.FTZ R50, R14, R115 ;  /* 0x000000730e327220 */ /* 0x000fe20000410000 */
[C---:B------:R-:W-:Y:S01]  /*4300*/  FFMA.FTZ R57, R44.reuse, R51, -R57 ;  /* 0x000000332c397223 */ /* 0x040fe20000010839 */
[----:B------:R-:W-:Y:S01]  /*4310*/  FMUL.FTZ R14, R45, R116 ;  /* 0x000000742d0e7220 */ /* 0x000fe20000410000 */
[----:B------:R-:W-:Y:S02]  /*4320*/  IMAD.U32 R15, R15, 0x10000, RZ ;  /* 0x000100000f0f7824 */ /* 0x000fe400078e00ff */
[----:B------:R-:W-:Y:S01]  /*4330*/  FFMA.FTZ R44, R44, R53, R55 ;  /* 0x000000352c2c7223 */ /* 0x000fe20000010037 */
        /* <DEDUP_REMOVED lines=10> */
.L_x_11393:
[----:B------:R-:W-:Y:S05]  /*43e0*/  BSYNC B2 ;  /* 0x0000000000027941 */ /* 0x000fea0003800000 */
.L_x_11392:
[----:B---3--:R1:W-:Y:S02]  /*43f0*/  ST.E.128 desc[UR54][R48.64], R12 ;  /* 0x0000000c30007985 */ /* 0x0083e4000c101d36 */
.L_x_11391:
[----:B------:R-:W-:Y:S05]  /*4400*/  BSYNC B1 ;  /* 0x0000000000017941 */ /* 0x000fea0003800000 */
.L_x_11390:
        /* <DEDUP_REMOVED lines=11> */
[----:B------:R-:W-:Y:S02]  /*44c0*/  SHF.R.U64 R42, R42, 0x10, R43 ;  /* 0x000000102a2a7819 */ /* 0x000fe4000000122b */
[----:B------:R-:W-:Y:S02]  /*44d0*/  SHF.R.U64 R46, R40, 0x10, R41 ;  /* 0x00000010282e7819 */ /* 0x000fe40000001229 */
[----:B------:R-:W-:Y:S02]  /*44e0*/  SHF.R.U32.HI R47, RZ, 0x10, R43 ;  /* 0x00000010ff2f7819 */ /* 0x000fe4000001162b */
[----:B------:R-:W-:Y:S02]  /*44f0*/  PRMT R107, R107, 0x5410, R42 ;  /* 0x000054106b6b7816 */ /* 0x000fe4000000002a */
[----:B------:R-:W-:Y:S02]  /*4500*/  PRMT R105, R105, 0x5410, R46 ;  /* 0x0000541069697816 */ /* 0x000fe4000000002e */
[----:B------:R-:W-:Y:S01]  /*4510*/  SHF.R.U32.HI R49, RZ, 0x10, R41 ;  /* 0x00000010ff317819 */ /* 0x000fe20000011629 */
[----:B---3--:R-:W-:Y:S01]  /*4520*/  IMAD.U32 R41, R14, 0x10000, RZ ;  /* 0x000100000e297824 */ /* 0x008fe200078e00ff */
[----:B------:R-:W-:-:S02]  /*4530*/  PRMT R108, R108, 0x5410, R47 ;  /* 0x000054106c6c7816 */ /* 0x000fc4000000002f */
[----:B------:R-:W-:Y:S02]  /*4540*/  LOP3.LUT R42, R13, 0xffff0000, RZ, 0xc0, !PT ;  /* 0xffff00000d2a7812 */ /* 0x000fe400078ec0ff */
[----:B------:R-:W-:Y:S01]  /*4550*/  LOP3.LUT R47, R107, 0xffff0000, RZ, 0xc0, !PT ;  /* 0xffff00006b2f7812 */ /* 0x000fe200078ec0ff */
[----:B------:R-:W-:Y:S01]  /*4560*/  IMAD.U32 R50, R108, 0x10000, RZ ;  /* 0x000100006c327824 */ /* 0x000fe200078e00ff */
[----:B------:R-:W-:Y:S01]  /*4570*/  LOP3.LUT R46, R105, 0xffff0000, RZ, 0xc0, !PT ;  /* 0xffff0000692e7812 */ /* 0x000fe200078ec0ff */
[----:B------:R-:W-:Y:S01]  /*4580*/  IMAD.U32 R107, R107, 0x10000, RZ ;  /* 0x000100006b6b7824 */ /* 0x000fe200078e00ff */
[----:B------:R-:W-:Y:S01]  /*4590*/  PRMT R106, R106, 0x5410, R49 ;  /* 0x000054106a6a7816 */ /* 0x000fe20000000031 */
[----:B------:R-:W-:Y:S01]  /*45a0*/  FMUL.FTZ R52, R42, R47 ;  /* 0x0000002f2a347220 */ /* 0x000fe20000410000 */
[----:B------:R-:W-:Y:S01]  /*45b0*/  LOP3.LUT R43, R14, 0xffff0000, RZ, 0xc0, !PT ;  /* 0xffff00000e2b7812 */ /* 0x000fe200078ec0ff */
[C---:B------:R-:W-:Y:S01]  /*45c0*/  IMAD.U32 R14, R15.reuse, 0x10000, RZ ;  /* 0x000100000f0e7824 */ /* 0x040fe200078e00ff */
[----:B------:R-:W-:Y:S01]  /*45d0*/  LOP3.LUT R40, R15, 0xffff0000, RZ, 0xc0, !PT ;  /* 0xffff00000f287812 */ /* 0x000fe200078ec0ff */
[----:B------:R-:W-:-:S02]  /*45e0*/  IMAD.U32 R15, R13, 0x10000, RZ ;  /* 0x000100000d0f7824 */ /* 0x000fc400078e00ff */
[----:B------:R-:W-:Y:S01]  /*45f0*/  FMUL.FTZ R42, R42, R46 ;  /* 0x0000002e2a2a7220 */ /* 0x000fe20000410000 */
[----:B------:R-:W-:Y:S02]  /*4600*/  IMAD.U32 R48, R106, 0x10000, RZ ;  /* 0x000100006a307824 */ /* 0x000fe400078e00ff */
[----:B------:R-:W-:Y:S01]  /*4610*/  FMUL.FTZ R54, R43, R50 ;  /* 0x000000322b367220 */ /* 0x000fe20000410000 */
[C---:B------:R-:W-:Y:S01]  /*4620*/  FFMA.FTZ R52, R15.reuse, R46, -R52 ;  /* 0x0000002e0f347223 */ /* 0x040fe20000010834 */
[----:B------:R-:W-:Y:S01]  /*4630*/  FFMA.FTZ R47, R15, R47, R42 ;  /* 0x0000002f0f2f7223 */ /* 0x000fe2000001002a */
[-C--:B------:R-:W-:Y:S01]  /*4640*/  FMUL.FTZ R42, R43, R48.reuse ;  /* 0x000000302b2a7220 */ /* 0x080fe20000410000 */
[----:B------:R-:W-:Y:S01]  /*4650*/  IMAD.U32 R13, R12, 0x10000, RZ ;  /* 0x000100000c0d7824 */ /* 0x000fe200078e00ff */
        /* <DEDUP_REMOVED lines=18> */
[----:B------:R-:W-:-:S07]  /*4780*/  IMAD.MOV.U32 R13, RZ, RZ, R47 ;  /* 0x000000ffff0d7224 */ /* 0x000fce00078e002f */
.L_x_11397:
[----:B------:R-:W-:Y:S05]  /*4790*/  BSYNC B2 ;  /* 0x0000000000027941 */ /* 0x000fea0003800000 */
.L_x_11396:
[----:B---3--:R1:W-:Y:S02]  /*47a0*/  ST.E.128 desc[UR54][R44.64], R12 ;  /* 0x0000000c2c007985 */ /* 0x0083e4000c101d36 */
.L_x_11395:
[----:B------:R-:W-:Y:S05]  /*47b0*/  BSYNC B1 ;  /* 0x0000000000017941 */ /* 0x000fea0003800000 */
.L_x_11394:
[----:B------:R-:W-:-:S13]  /*47c0*/  LOP3.LUT P3, RZ, R29, 0x20, RZ, 0xc0, !PT ;  /* 0x000000201dff7812 */ /* 0x000fda000786c0ff */
        /* <DEDUP_REMOVED lines=9> */
[----:B------:R-:W-:Y:S01]  /*4860*/  SHF.R.U64 R44, R36, 0x10, R37 ;  /* 0x00000010242c7819 */ /* 0x000fe20000001225 */
[----:B---3--:R-:W-:Y:S01]  /*4870*/  IMAD.U32 R36, R14, 0x10000, RZ ;  /* 0x000100000e247824 */ /* 0x008fe200078e00ff */
        /* <DEDUP_REMOVED lines=44> */
.L_x_11399:
[----:B------:R-:W-:Y:S05]  /*4b40*/  BSYNC B1 ;  /* 0x0000000000017941 */ /* 0x000fea0003800000 */
.L_x_11398:
[----:B---3--:R1:W-:Y:S01]  /*4b50*/  ST.E.128 desc[UR54][R40.64], R12 ;  /* 0x0000000c28007985 */ /* 0x0083e2000c101d36 */
[----:B------:R-:W-:Y:S05]  /*4b60*/  BRA `(.L_x_11377) ;  /* 0x00000024002c7947 */ /* 0x000fea0003800000 */
.L_x_11370:
        /* <DEDUP_REMOVED lines=50> */
.L_x_11401:
[----:B------:R-:W-:Y:S05]  /*4e90*/  BSYNC B1 ;  /* 0x0000000000017941 */ /* 0x000fea0003800000 */
.L_x_11400:
        /* <DEDUP_REMOVED lines=51> */
.L_x_11402:
[----:B------:R-:W2:Y:S01]  /*51d0*/  LDL R11, [R1+0x38] ;  /* 0x00003800010b7983 */ /* 0x000ea20000100800 */
[----:B------:R-:W-:Y:S01]  /*51e0*/  IMAD R35, R19, 0x8, R2 ;  /* 0x0000000813237824 */ /* 0x000fe200078e0202 */
[----:B------:R-:W-:Y:S01]  /*51f0*/  BSSY B1, `(.L_x_11403) ;  /* 0x0000004000017945 */ /* 0x000fe20003800000 */
[----:B--2---:R-:W-:-:S04]  /*5200*/  SHF.L.U32 R86, R11, 0x1f, RZ ;  /* 0x0000001f0b567819 */ /* 0x004fc800000006ff */
[----:B------:R-:W0:Y:S02]  /*5210*/  SYNCS.PHASECHK.TRANS64.TRYWAIT P4, [R35+URZ+0x2d890], R86 ;  /* 0x02d89056230075a7 */ /* 0x000e24000808017f */
[----:B0-----:R-:W-:Y:S05]  /*5220*/  @!P4 BRA `(.L_x_11404) ;  /* 0x000001fc0038c947 */ /* 0x001fea0003800000 */
.L_x_11711:
[----:B------:R-:W-:Y:S05]  /*5230*/  BSYNC B1 ;  /* 0x0000000000017941 */ /* 0x000fea0003800000 */
.L_x_11403:
[----:B------:R-:W-:-:S03]  /*5240*/  UMOV UR4, 0xffffffff ;  /* 0xffffffff00047882 */ /* 0x000fc60000000000 */
[----:B------:R-:W-:Y:S05]  /*5250*/  BRA.DIV UR4, `(.L_x_11405) ;  /* 0x000001fe04407947 */ /* 0x000fea000b800000 */
[----:B------:R1:W2:Y:S04]  /*5260*/  SHFL.IDX PT, R91, R62, RZ, 0x1e1f ;  /* 0x001e1fff3e5b7589 */ /* 0x0002a800000e0000 */
[----:B------:R1:W3:Y:S02]  /*5270*/  SHFL.IDX PT, R90, R60, RZ, 0x1e1f ;  /* 0x001e1fff3c5a7589 */ /* 0x0002e400000e0000 */
.L_x_11715:
[----:B------:R-:W-:Y:S05]  /*5280*/  @P3 BRA `(.L_x_11377) ;  /* 0x0000001c00643947 */ /* 0x000fea0003800000 */
[----:B------:R-:W4:Y:S01]  /*5290*/  LDC R11, c[0x0][0x2f4] ;  /* 0x0000bd00ff0b7b82 */ /* 0x000f220000000800 */
[----:B------:R-:W-:Y:S01]  /*52a0*/  ISETP.NE.AND P3, PT, R30, RZ, PT ;  /* 0x000000ff1e00720c */ /* 0x000fe20003f65270 */
[----:B------:R-:W-:Y:S01]  /*52b0*/  BSSY B1, `(.L_x_11406) ;  /* 0x000007c000017945 */ /* 0x000fe20003800000 */
[----:B----4-:R-:W-:-:S11]  /*52c0*/  IMAD.IADD R104, R11, 0x1, -R100 ;  /* 0x000000010b687824 */ /* 0x010fd600078e0a64 */
[----:B------:R-:W-:Y:S05]  /*52d0*/  @!P3 BRA `(.L_x_11407) ;  /* 0x0000000400e4b947 */ /* 0x000fea0003800000 */
[----:B-1----:R-:W4:Y:S04]  /*52e0*/  LDL R60, [R1+0x4c] ;  /* 0x00004c00013c7983 */ /* 0x002f280000100800 */
[----:B------:R-:W5:Y:S04]  /*52f0*/  LDL R15, [R1+0x50] ;  /* 0x00005000010f7983 */ /* 0x000f680000100800 */
[----:B------:R-:W2:Y:S01]  /*5300*/  LDL R14, [R1+0x54] ;  /* 0x00005400010e7983 */ /* 0x000ea20000100800 */
[----:B------:R-:W-:Y:S01]  /*5310*/  SEL R12, R100, R104, !P0 ;  /* 0x00000068640c7207 */ /* 0x000fe20004000000 */
[----:B------:R-:W-:Y:S01]  /*5320*/  BSSY B2, `(.L_x_11408) ;  /* 0x000006e000027945 */ /* 0x000fe20003800000 */
[----:B------:R-:W-:-:S02]  /*5330*/  ISETP.GE.AND P3, PT, R16, R99, PT ;  /* 0x000000631000720c */ /* 0x000fc40003f66270 */
[----:B------:R-:W-:-:S04]  /*5340*/  SHF.R.S32.HI R13, RZ, 0x1f, R12 ;  /* 0x0000001fff0d7819 */ /* 0x000fc8000001140c */
[----:B------:R-:W-:-:S04]  /*5350*/  LEA.HI R13, R13, R12, RZ, 0x4 ;  /* 0x0000000c0d0d7211 */ /* 0x000fc800078f20ff */
[----:B------:R-:W-:-:S04]  /*5360*/  SHF.R.S32.HI R12, RZ, 0x4, R13 ;  /* 0x00000004ff0c7819 */ /* 0x000fc8000001140d */
[----:B------:R-:W-:-:S04]  /*5370*/  LEA.HI.SX32 R105, R5, R12, 0x1d ;  /* 0x0000000c05697211 */ /* 0x000fc800078feaff */
[----:B------:R-:W-:-:S04]  /*5380*/  SHF.R.S32.HI R12, RZ, 0x1f, R105 ;  /* 0x0000001fff0c7819 */ /* 0x000fc80000011469 */
[----:B------:R-:W-:Y:S01]  /*5390*/  LEA.HI R12, R12, R105, RZ, 0x2 ;  /* 0x000000690c0c7211 */ /* 0x000fe200078f10ff */
[----:B------:R-:W-:-:S04]  /*53a0*/  IMAD.SHL.U32 R105, R105, 0x8, RZ ;  /* 0x0000000869697824 */ /* 0x000fc800078e00ff */
[----:B------:R-:W-:-:S05]  /*53b0*/  IMAD.SHL.U32 R12, R12, 0x400, RZ ;  /* 0x000004000c0c7824 */ /* 0x000fca00078e00ff */
[----:B------:R-:W-:Y:S02]  /*53c0*/  LOP3.LUT R12, R12, 0x7ffff000, RZ, 0xc0, !PT ;  /* 0x7ffff0000c0c7812 */ /* 0x000fe400078ec0ff */
[----:B----4-:R-:W-:-:S04]  /*53d0*/  LOP3.LUT R13, R60, 0x18, R105, 0xf8, !PT ;  /* 0x000000183c0d7812 */ /* 0x010fc800078ef869 */
[----:B-----5:R-:W-:Y:S01]  /*53e0*/  LOP3.LUT R13, R13, R15, RZ, 0x3c, !PT ;  /* 0x0000000f0d0d7212 */ /* 0x020fe200078e3cff */
[----:B------:R-:W-:-:S03]  /*53f0*/  IMAD R15, R19, 0x3000, R97 ;  /* 0x00003000130f7824 */ /* 0x000fc600078e0261 */
[----:B--2---:R-:W-:-:S05]  /*5400*/  IADD3 R12, R13, R12, R14 ;  /* 0x0000000c0d0c7210 */ /* 0x004fca0007ffe00e */
[----:B------:R-:W-:Y:S02]  /*5410*/  IMAD R13, R19, 0x3000, R12 ;  /* 0x00003000130d7824 */ /* 0x000fe400078e020c */
[--C-:B------:R-:W-:Y:S02]  /*5420*/  IMAD R12, R15, 0x2, R2.reuse ;  /* 0x000000020f0c7824 */ /* 0x100fe400078e0202 */
[----:B------:R-:W-:-:S04]  /*5430*/  IMAD R60, R13, 0x2, R2 ;  /* 0x000000020d3c7824 */ /* 0x000fc800078e0202 */
[----:B------:R-:W1:Y:S04]  /*5440*/  LDS.128 R12, [R12+0x15400] ;  /* 0x015400000c0c7984 */ /* 0x000e680000000c00 */
[----:B------:R-:W2:Y:S01]  /*5450*/  LDS.128 R60, [R60+0x15400] ;  /* 0x015400003c3c7984 */ /* 0x000ea20000000c00 */
[----:B------:R-:W-:Y:S05]  /*5460*/  @P3 BRA `(.L_x_11409) ;  /* 0x0000000400643947 */ /* 0x000fea0003800000 */
[--C-:B------:R-:W-:Y:S02]  /*5470*/  SHF.R.U64 R44, R44, 0x10, R45.reuse ;  /* 0x000000102c2c7819 */ /* 0x100fe4000000122d */
[----:B------:R-:W-:Y:S02]  /*5480*/  SHF.R.U32.HI R45, RZ, 0x10, R45 ;  /* 0x00000010ff2d7819 */ /* 0x000fe4000001162d */
[C---:B------:R-:W-:Y:S02]  /*5490*/  PRMT R44, R109.reuse, 0x5432, R44 ;  /* 0x000054326d2c7816 */ /* 0x040fe4000000002c */
[----:B------:R-:W-:Y:S02]  /*54a0*/  PRMT R45, R109, 0x5410, R45 ;  /* 0x000054106d2d7816 */ /* 0x000fe4000000002d */
[--C-:B------:R-:W-:Y:S02]  /*54b0*/  SHF.R.U64 R46, R46, 0x10, R47.reuse ;  /* 0x000000102e2e7819 */ /* 0x100fe4000000122f */
[----:B------:R-:W-:-:S02]  /*54c0*/  SHF.R.U32.HI R109, RZ, 0x10, R47 ;  /* 0x00000010ff6d7819 */ /* 0x000fc4000001162f */
[--C-:B------:R-:W-:Y:S02]  /*54d0*/  SHF.R.U32.HI R110, RZ, 0x10, R57.reuse ;  /* 0x00000010ff6e7819 */ /* 0x100fe40000011639 */
[----:B------:R-:W-:Y:S02]  /*54e0*/  SHF.R.U64 R47, R56, 0x10, R57 ;  /* 0x00000010382f7819 */ /* 0x000fe40000001239 */
[--C-:B------:R-:W-:Y:S02]  /*54f0*/  SHF.R.U64 R56, R58, 0x10, R59.reuse ;  /* 0x000000103a387819 */ /* 0x100fe4000000123b */
[----:B------:R-:W-:Y:S02]  /*5500*/  SHF.R.U32.HI R58, RZ, 0x10, R59 ;  /* 0x00000010ff3a7819 */ /* 0x000fe4000001163b */
[----:B------:R-:W-:Y:S01]  /*5510*/  PRMT R59, R111, 0x5432, R110 ;  /* 0x000054326f3b7816 */ /* 0x000fe2000000006e */
[----:B-1----:R-:W-:Y:S01]  /*5520*/  IMAD.U32 R110, R13, 0x10000, RZ ;  /* 0x000100000d6e7824 */ /* 0x002fe200078e00ff */
[----:B------:R-:W-:-:S02]  /*5530*/  PRMT R57, R106, 0x5432, R46 ;  /* 0x000054326a397816 */ /* 0x000fc4000000002e */
[----:B------:R-:W-:Y:S01]  /*5540*/  PRMT R47, R114, 0x5410, R47 ;  /* 0x00005410722f7816 */ /* 0x000fe2000000002f */
[----:B--2---:R-:W-:Y:S01]  /*5550*/  IMAD.U32 R114, R61, 0x10000, RZ ;  /* 0x000100003d727824 */ /* 0x004fe200078e00ff */
[----:B------:R-:W-:Y:S01]  /*5560*/  PRMT R46, R112, 0x5410, R109 ;  /* 0x00005410702e7816 */ /* 0x000fe2000000006d */
[C---:B------:R-:W-:Y:S01]  /*5570*/  IMAD.U32 R115, R59.reuse, 0x10000, RZ ;  /* 0x000100003b737824 */ /* 0x040fe200078e00ff */
[----:B------:R-:W-:Y:S01]  /*5580*/  LOP3.LUT R59, R59, 0xffff0000, RZ, 0xc0, !PT ;  /* 0xffff00003b3b7812 */ /* 0x000fe200078ec0ff */
[C---:B------:R-:W-:Y:S01]  /*5590*/  IMAD.U32 R109, R45.reuse, 0x10000, RZ ;  /* 0x000100002d6d7824 */ /* 0x040fe200078e00ff */
[----:B------:R-:W-:Y:S01]  /*55a0*/  LOP3.LUT R45, R45, 0xffff0000, RZ, 0xc0, !PT ;  /* 0xffff00002d2d7812 */ /* 0x000fe200078ec0ff */
[C---:B------:R-:W-:Y:S01]  /*55b0*/  FMUL.FTZ R117, R114.reuse, R115 ;  /* 0x0000007372757220 */ /* 0x040fe20000410000 */
[----:B------:R-:W-:Y:S01]  /*55c0*/  LOP3.LUT R116, R13, 0xffff0000, RZ, 0xc0, !PT ;  /* 0xffff00000d747812 */ /* 0x000fe200078ec0ff */
[-C--:B------:R-:W-:Y:S01]  /*55d0*/  FMUL.FTZ R114, R114, R109.reuse ;  /* 0x0000006d72727220 */ /* 0x080fe20000410000 */
[----:B------:R-:W-:Y:S01]  /*55e0*/  PRMT R58, R108, 0x5432, R58 ;  /* 0x000054326c3a7816 */ /* 0x000fe2000000003a */
[C---:B------:R-:W-:Y:S01]  /*55f0*/  FFMA.FTZ R112, R110.reuse, R109, -R117 ;  /* 0x0000006d6e707223 */ /* 0x040fe20000010875 */
[----:B------:R-:W-:Y:S01]  /*5600*/  PRMT R56, R107, 0x5432, R56 ;  /* 0x000054326b387816 */ /* 0x000fe20000000038 */
[----:B------:R-:W-:Y:S01]  /*5610*/  FFMA.FTZ R110, R110, R115, R114 ;  /* 0x000000736e6e7223 */ /* 0x000fe20000010072 */
[----:B------:R-:W-:Y:S01]  /*5620*/  LOP3.LUT R114, R61, 0xffff0000, RZ, 0xc0, !PT ;  /* 0xffff00003d727812 */ /* 0x000fe200078ec0ff */
[C---:B------:R-:W-:Y:S01]  /*5630*/  IMAD.U32 R109, R58.reuse, 0x10000, RZ ;  /* 0x000100003a6d7824 */ /* 0x040fe200078e00ff */
[----:B------:R-:W-:Y:S01]  /*5640*/  LOP3.LUT R58, R58, 0xffff0000, RZ, 0xc0, !PT ;  /* 0xffff00003a3a7812 */ /* 0x000fe200078ec0ff */
[C---:B------:R-:W-:Y:S01]  /*5650*/  IMAD.U32 R61, R46.reuse, 0x10000, RZ ;  /* 0x000100002e3d7824 */ /* 0x040fe200078e00ff */
        /* <DEDUP_REMOVED lines=9> */
[C---:B------:R-:W-:Y:S01]  /*56f0*/  FMUL.FTZ R59, R116.reuse, R109 ;  /* 0x0000006d743b7220 */ /* 0x040fe20000410000 */
[-C--:B------:R-:W-:Y:S01]  /*5700*/  FMUL.FTZ R116, R116, R61.reuse ;  /* 0x0000003d74747220 */ /* 0x080fe20000410000 */
[----:B------:R-:W-:Y:S02]  /*5710*/  F2FP.BF16.F32.PACK_AB R45, R45, R110 ;  /* 0x0000006e2d2d723e */ /* 0x000fe400000010ff */
[C---:B------:R-:W-:Y:S01]  /*5720*/  FFMA.FTZ R59, R114.reuse, R61, -R59 ;  /* 0x0000003d723b7223 */ /* 0x040fe2000001083b */
[----:B------:R-:W-:Y:S01]  /*5730*/  FFMA.FTZ R61, R114, R109, R116 ;  /* 0x0000006d723d7223 */ /* 0x000fe20000010074 */
[C---:B------:R-:W-:Y:S01]  /*5740*/  FMUL.FTZ R114, R63.reuse, R58 ;  /* 0x0000003a3f727220 */ /* 0x040fe20000410000 */
[----:B------:R-:W-:Y:S01]  /*5750*/  FMUL.FTZ R63, R63, R46 ;  /* 0x0000002e3f3f7220 */ /* 0x000fe20000410000 */
[----:B------:R-:W-:-:S02]  /*5760*/  F2FP.BF16.F32.PACK_AB R13, R13, R112 ;  /* 0x000000700d0d723e */ /* 0x000fc400000010ff */
[C---:B------:R-:W-:Y:S01]  /*5770*/  FFMA.FTZ R114, R15.reuse, R46, -R114 ;  /* 0x0000002e0f727223 */ /* 0x040fe20000010872 */
[----:B------:R-:W-:Y:S01]  /*5780*/  FFMA.FTZ R58, R15, R58, R63 ;  /* 0x0000003a0f3a7223 */ /* 0x000fe2000001003f */
[----:B------:R-:W-:-:S03]  /*5790*/  IMAD.U32 R46, R12, 0x10000, RZ ;  /* 0x000100000c2e7824 */ /* 0x000fc600078e00ff */
[----:B------:R-:W-:Y:S01]  /*57a0*/  F2FP.BF16.F32.PACK_AB R15, R114, R59 ;  /* 0x0000003b720f723e */ /* 0x000fe200000010ff */
[C---:B------:R-:W-:Y:S01]  /*57b0*/  IMAD.U32 R59, R47.reuse, 0x10000, RZ ;  /* 0x000100002f3b7824 */ /* 0x040fe200078e00ff */
[----:B------:R-:W-:Y:S01]  /*57c0*/  F2FP.BF16.F32.PACK_AB R63, R58, R61 ;  /* 0x0000003d3a3f723e */ /* 0x000fe200000010ff */
[----:B------:R-:W-:Y:S01]  /*57d0*/  IMAD.U32 R58, R60, 0x10000, RZ ;  /* 0x000100003c3a7824 */ /* 0x000fe200078e00ff */
[----:B------:R-:W-:Y:S01]  /*57e0*/  LOP3.LUT R47, R47, 0xffff0000, RZ, 0xc0, !PT ;  /* 0xffff00002f2f7812 */ /* 0x000fe200078ec0ff */
[----:B------:R-:W-:Y:S02]  /*57f0*/  IMAD.U32 R61, R44, 0x10000, RZ ;  /* 0x000100002c3d7824 */ /* 0x000fe400078e00ff */
[C---:B------:R-:W-:Y:S02]  /*5800*/  FMUL.FTZ R109, R58.reuse, R59 ;  /* 0x0000003b3a6d7220 */ /* 0x040fe40000410000 */
[-C--:B------:R-:W-:Y:S02]  /*5810*/  FMUL.FTZ R58, R58, R61.reuse ;  /* 0x0000003d3a3a7220 */ /* 0x080fe40000410000 */
[----:B------:R-:W-:-:S02]  /*5820*/  FFMA.FTZ R109, R46, R61, -R109 ;  /* 0x0000003d2e6d7223 */ /* 0x000fc4000001086d */
[----:B------:R-:W-:Y:S01]  /*5830*/  FFMA.FTZ R58, R46, R59, R58 ;  /* 0x0000003b2e3a7223 */ /* 0x000fe2000001003a */
[----:B------:R-:W-:Y:S02]  /*5840*/  LOP3.LUT R46, R60, 0xffff0000, RZ, 0xc0, !PT ;  /* 0xffff00003c2e7812 */ /* 0x000fe400078ec0ff */
[----:B------:R-:W-:Y:S02]  /*5850*/  LOP3.LUT R59, R44, 0xffff0000, RZ, 0xc0, !PT ;  /* 0xffff00002c3b7812 */ /* 0x000fe400078ec0ff */
[----:B------:R-:W-:Y:S01]  /*5860*/  LOP3.LUT R44, R12, 0xffff0000, RZ, 0xc0, !PT ;  /* 0xffff00000c2c7812 */ /* 0x000fe200078ec0ff */
[C---:B------:R-:W-:Y:S02]  /*5870*/  FMUL.FTZ R61, R46.reuse, R47 ;  /* 0x0000002f2e3d7220 */ /* 0x040fe40000410000 */
[-C--:B------:R-:W-:Y:S02]  /*5880*/  FMUL.FTZ R46, R46, R59.reuse ;  /* 0x0000003b2e2e7220 */ /* 0x080fe40000410000 */
[----:B------:R-:W-:Y:S01]  /*5890*/  FFMA.FTZ R12, R44, R59, -R61 ;  /* 0x0000003b2c0c7223 */ /* 0x000fe2000001083d */
[----:B------:R-:W-:-:S02]  /*58a0*/  IMAD.U32 R59, R56, 0x10000, RZ ;  /* 0x00010000383b7824 */ /* 0x000fc400078e00ff */
[----:B------:R-:W-:Y:S01]  /*58b0*/  FFMA.FTZ R47, R44, R47, R46 ;  /* 0x0000002f2c2f7223 */ /* 0x000fe2000001002e */
[----:B------:R-:W-:Y:S02]  /*58c0*/  IMAD.U32 R46, R62, 0x10000, RZ ;  /* 0x000100003e2e7824 */ /* 0x000fe400078e00ff */
[C---:B------:R-:W-:Y:S01]  /*58d0*/  IMAD.U32 R61, R57.reuse, 0x10000, RZ ;  /* 0x00010000393d7824 */ /* 0x040fe200078e00ff */
[----:B------:R-:W-:Y:S01]  /*58e0*/  LOP3.LUT R57, R57, 0xffff0000, RZ, 0xc0, !PT ;  /* 0xffff000039397812 */ /* 0x000fe200078ec0ff */
[----:B------:R-:W-:Y:S01]  /*58f0*/  FMUL.FTZ R115, R46, R59 ;  /* 0x0000003b2e737220 */ /* 0x000fe20000410000 */
[----:B------:R-:W-:Y:S02]  /*5900*/  IMAD.U32 R44, R14, 0x10000, RZ ;  /* 0x000100000e2c7824 */ /* 0x000fe400078e00ff */
[-C--:B------:R-:W-:Y:S01]  /*5910*/  FMUL.FTZ R46, R46, R61.reuse ;  /* 0x0000003d2e2e7220 */ /* 0x080fe20000410000 */
[----:B------:R-:W-:Y:S01]  /*5920*/  LOP3.LUT R14, R14, 0xffff0000, RZ, 0xc0, !PT ;  /* 0xffff00000e0e7812 */ /* 0x000fe200078ec0ff */
[----:B------:R-:W-:-:S02]  /*5930*/  FFMA.FTZ R115, R44, R61, -R115 ;  /* 0x0000003d2c737223 */ /* 0x000fc40000010873 */
[----:B------:R-:W-:Y:S01]  /*5940*/  FFMA.FTZ R46, R44, R59, R46 ;  /* 0x0000003b2c2e7223 */ /* 0x000fe2000001002e */
[----:B------:R-:W-:Y:S02]  /*5950*/  LOP3.LUT R44, R62, 0xffff0000, RZ, 0xc0, !PT ;  /* 0xffff00003e2c7812 */ /* 0x000fe400078ec0ff */
[----:B------:R-:W-:Y:S02]  /*5960*/  LOP3.LUT R59, R56, 0xffff0000, RZ, 0xc0, !PT ;  /* 0xffff0000383b7812 */ /* 0x000fe400078ec0ff */
[----:B------:R-:W-:Y:S02]  /*5970*/  F2FP.BF16.F32.PACK_AB R12, R12, R109 ;  /* 0x0000006d0c0c723e */ /* 0x000fe400000010ff */
[----:B------:R-:W-:Y:S01]  /*5980*/  F2FP.BF16.F32.PACK_AB R60, R47, R58 ;  /* 0x0000003a2f3c723e */ /* 0x000fe200000010ff */
[C---:B------:R-:W-:Y:S01]  /*5990*/  FMUL.FTZ R61, R44.reuse, R59 ;  /* 0x0000003b2c3d7220 */ /* 0x040fe20000410000 */
[----:B------:R-:W-:-:S03]  /*59a0*/  FMUL.FTZ R44, R44, R57 ;  /* 0x000000392c2c7220 */ /* 0x000fc60000410000 */
[C---:B------:R-:W-:Y:S01]  /*59b0*/  FFMA.FTZ R56, R14.reuse, R57, -R61 ;  /* 0x000000390e387223 */ /* 0x040fe2000001083d */
[----:B------:R-:W-:Y:S01]  /*59c0*/  FFMA.FTZ R59, R14, R59, R44 ;  /* 0x0000003b0e3b7223 */ /* 0x000fe2000001002c */
[----:B------:R-:W-:-:S03]  /*59d0*/  IMAD.MOV.U32 R61, RZ, RZ, R45 ;  /* 0x000000ffff3d7224 */ /* 0x000fc600078e002d */
[----:B------:R-:W-:Y:S02]  /*59e0*/  F2FP.BF16.F32.PACK_AB R14, R56, R115 ;  /* 0x00000073380e723e */ /* 0x000fe400000010ff */
[----:B------:R-:W-:-:S07]  /*59f0*/  F2FP.BF16.F32.PACK_AB R62, R59, R46 ;  /* 0x0000002e3b3e723e */ /* 0x000fce00000010ff */
.L_x_11409:
[----:B------:R-:W-:Y:S05]  /*5a00*/  BSYNC B2 ;  /* 0x0000000000027941 */ /* 0x000fea0003800000 */
.L_x_11408:
[----:B---3--:R-:W-:-:S04]  /*5a10*/  LEA R44, P3, R21, R90, 0x1 ;  /* 0x0000005a152c7211 */ /* 0x008fc800078608ff */
[----:B------:R-:W-:Y:S02]  /*5a20*/  LEA.HI.X R45, R21, R91, R94, 0x1, P3 ;  /* 0x0000005b152d7211 */ /* 0x000fe400018f0c5e */
[----:B------:R-:W-:-:S03]  /*5a30*/  ISETP.GE.AND P3, PT, R105, R11, PT ;  /* 0x0000000b6900720c */ /* 0x000fc60003f66270 */
[----:B-1----:R1:W-:Y:S10]  /*5a40*/  ST.E.128 desc[UR54][R44.64], R12 ;  /* 0x0000000c2c007985 */ /* 0x0023f4000c101d36 */
[----:B-1----:R-:W-:-:S05]  /*5a50*/  @!P3 IMAD.WIDE R12, R105, 0x2, R90 ;  /* 0x00000002690cb825 */ /* 0x002fca00078e025a */
[----:B--2---:R4:W-:Y:S02]  /*5a60*/  @!P3 ST.E.128 desc[UR54][R12.64], R60 ;  /* 0x0000003c0c00b985 */ /* 0x0049e4000c101d36 */
.L_x_11407:
[----:B------:R-:W-:Y:S05]  /*5a70*/  BSYNC B1 ;  /* 0x0000000000017941 */ /* 0x000fea0003800000 */
.L_x_11406:
[----:B------:R-:W-:Y:S01]  /*5a80*/  ISETP.NE.AND P3, PT, R31, RZ, PT ;  /* 0x000000ff1f00720c */ /* 0x000fe20003f65270 */
[----:B------:R-:W-:-:S12]  /*5a90*/  BSSY B1, `(.L_x_11410) ;  /* 0x0000081000017945 */ /* 0x000fd80003800000 */
[----:B------:R-:W-:Y:S05]  /*5aa0*/  @!P3 BRA `(.L_x_11411) ;  /* 0x0000000400fcb947 */ /* 0x000fea0003800000 */
[----:B------:R-:W5:Y:S04]  /*5ab0*/  LDL R44, [R1+0x4c] ;  /* 0x00004c00012c7983 */ /* 0x000f680000100800 */
[----:B------:R-:W5:Y:S04]  /*5ac0*/  LDL R15, [R1+0x50] ;  /* 0x00005000010f7983 */ /* 0x000f680000100800 */
[----:B------:R-:W5:Y:S01]  /*5ad0*/  LDL R14, [R1+0x54] ;  /* 0x00005400010e7983 */ /* 0x000f620000100800 */
[----:B------:R-:W-:Y:S01]  /*5ae0*/  LOP3.LUT P4, RZ, R22, 0x1, RZ, 0xc0, !PT ;  /* 0x0000000116ff7812 */ /* 0x000fe2000788c0ff */
[----:B------:R-:W-:Y:S01]  /*5af0*/  BSSY B2, `(.L_x_11412) ;  /* 0x0000076000027945 */ /* 0x000fe20003800000 */
[----:B---3--:R-:W-:-:S02]  /*5b00*/  LEA R56, P3, R27, R90, 0x1 ;  /* 0x0000005a1b387211 */ /* 0x008fc400078608ff */
[----:B----4-:R-:W-:Y:S02]  /*5b10*/  SEL R12, R100, R104, !P4 ;  /* 0x00000068640c7207 */ /* 0x010fe40006000000 */
[----:B--2---:R-:W-:Y:S02]  /*5b20*/  LEA.HI.X R57, R27, R91, R93, 0x1, P3 ;  /* 0x0000005b1b397211 */ /* 0x004fe400018f0c5d */
[----:B------:R-:W-:Y:S02]  /*5b30*/  SHF.R.S32.HI R13, RZ, 0x1f, R12 ;  /* 0x0000001fff0d7819 */ /* 0x000fe4000001140c */
[----:B------:R-:W-:Y:S02]  /*5b40*/  ISETP.GE.AND P3, PT, R3, R99, PT ;  /* 0x000000630300720c */ /* 0x000fe40003f66270 */
[----:B------:R-:W-:-:S04]  /*5b50*/  LEA.HI R13, R13, R12, RZ, 0x4 ;  /* 0x0000000c0d0d7211 */ /* 0x000fc800078f20ff */
[----:B------:R-:W-:-:S04]  /*5b60*/  SHF.R.S32.HI R13, RZ, 0x4, R13 ;  /* 0x00000004ff0d7819 */ /* 0x000fc8000001140d */
[----:B------:R-:W-:-:S04]  /*5b70*/  LEA.HI.SX32 R13, R6, R13, 0x1d ;  /* 0x0000000d060d7211 */ /* 0x000fc800078feaff */
[----:B------:R-:W-:Y:S01]  /*5b80*/  SHF.R.S32.HI R12, RZ, 0x1f, R13 ;  /* 0x0000001fff0c7819 */ /* 0x000fe2000001140d */
[----:B------:R-:W-:-:S03]  /*5b90*/  IMAD.SHL.U32 R58, R13, 0x8, RZ ;  /* 0x000000080d3a7824 */ /* 0x000fc600078e00ff */
[----:B------:R-:W-:-:S05]  /*5ba0*/  LEA.HI R13, R12, R13, RZ, 0x2 ;  /* 0x0000000d0c0d7211 */ /* 0x000fca00078f10ff */
[----:B------:R-:W-:-:S05]  /*5bb0*/  IMAD.SHL.U32 R13, R13, 0x400, RZ ;  /* 0x000004000d0d7824 */ /* 0x000fca00078e00ff */
[----:B------:R-:W-:Y:S02]  /*5bc0*/  LOP3.LUT R13, R13, 0x7ffff000, RZ, 0xc0, !PT ;  /* 0x7ffff0000d0d7812 */ /* 0x000fe400078ec0ff */
[----:B-----5:R-:W-:-:S04]  /*5bd0*/  LOP3.LUT R12, R44, 0x18, R58, 0xf8, !PT ;  /* 0x000000182c0c7812 */ /* 0x020fc800078ef83a */
[----:B------:R-:W-:-:S04]  /*5be0*/  LOP3.LUT R12, R12, R15, RZ, 0x3c, !PT ;  /* 0x0000000f0c0c7212 */ /* 0x000fc800078e3cff */
[----:B------:R-:W-:Y:S01]  /*5bf0*/  IADD3 R12, R12, R13, R14 ;  /* 0x0000000d0c0c7210 */ /* 0x000fe20007ffe00e */
[----:B------:R-:W-:-:S04]  /*5c00*/  IMAD R13, R19, 0x3000, R96 ;  /* 0x00003000130d7824 */ /* 0x000fc800078e0260 */
        /* <DEDUP_REMOVED lines=9> */
[----:B-12---:R-:W-:Y:S01]  /*5ca0*/  IMAD.U32 R60, R13, 0x10000, RZ ;  /* 0x000100000d3c7824 */ /* 0x006fe200078e00ff */
[----:B------:R-:W-:Y:S02]  /*5cb0*/  PRMT R59, R127, 0x5410, R59 ;  /* 0x000054107f3b7816 */ /* 0x000fe4000000003b */
[----:B------:R-:W-:Y:S02]  /*5cc0*/  PRMT R61, R128, 0x5410, R61 ;  /* 0x00005410803d7816 */ /* 0x000fe4000000003d */
[----:B------:R-:W-:Y:S01]  /*5cd0*/  LOP3.LUT R13, R13, 0xffff0000, RZ, 0xc0, !PT ;  /* 0xffff00000d0d7812 */ /* 0x000fe200078ec0ff */
[----:B------:R-:W-:Y:S01]  /*5ce0*/  IMAD.U32 R63, R59, 0x10000, RZ ;  /* 0x000100003b3f7824 */ /* 0x000fe200078e00ff */
[C---:B------:R-:W-:Y:S01]  /*5cf0*/  LOP3.LUT R112, R61.reuse, 0xffff0000, RZ, 0xc0, !PT ;  /* 0xffff00003d707812 */ /* 0x040fe200078ec0ff */
[----:B------:R-:W-:Y:S01]  /*5d00*/  IMAD.U32 R105, R61, 0x10000, RZ ;  /* 0x000100003d697824 */ /* 0x000fe200078e00ff */
[----:B------:R-:W-:Y:S01]  /*5d10*/  SHF.R.U32.HI R61, RZ, 0x10, R55 ;  /* 0x00000010ff3d7819 */ /* 0x000fe20000011637 */
[----:B------:R-:W-:Y:S01]  /*5d20*/  FMUL.FTZ R109, R110, R63 ;  /* 0x0000003f6e6d7220 */ /* 0x000fe20000410000 */
[----:B------:R-:W-:Y:S01]  /*5d30*/  SHF.R.U64 R42, R42, 0x10, R43 ;  /* 0x000000102a2a7819 */ /* 0x000fe2000000122b */
[-C--:B------:R-:W-:Y:S01]  /*5d40*/  FMUL.FTZ R110, R110, R105.reuse ;  /* 0x000000696e6e7220 */ /* 0x080fe20000410000 */
[----:B------:R-:W-:Y:S01]  /*5d50*/  PRMT R61, R125, 0x5410, R61 ;  /* 0x000054107d3d7816 */ /* 0x000fe2000000003d */
[----:B------:R-:W-:Y:S01]  /*5d60*/  FFMA.FTZ R62, R60, R105, -R109 ;  /* 0x000000693c3e7223 */ /* 0x000fe2000001086d */
[----:B------:R-:W-:Y:S01]  /*5d70*/  SHF.R.U64 R55, R54, 0x10, R55 ;  /* 0x0000001036377819 */ /* 0x000fe20000001237 */
[----:B------:R-:W-:Y:S01]  /*5d80*/  FFMA.FTZ R60, R60, R63, R110 ;  /* 0x0000003f3c3c7223 */ /* 0x000fe2000001006e */
[----:B------:R-:W-:Y:S01]  /*5d90*/  LOP3.LUT R110, R59, 0xffff0000, RZ, 0xc0, !PT ;  /* 0xffff00003b6e7812 */ /* 0x000fe200078ec0ff */
[----:B------:R-:W-:Y:S01]  /*5da0*/  IMAD.U32 R105, R61, 0x10000, RZ ;  /* 0x000100003d697824 */ /* 0x000fe200078e00ff */
[----:B------:R-:W-:-:S02]  /*5db0*/  LOP3.LUT R59, R45, 0xffff0000, RZ, 0xc0, !PT ;  /* 0xffff00002d3b7812 */ /* 0x000fc400078ec0ff */
[----:B------:R-:W-:Y:S02]  /*5dc0*/  SHF.R.U32.HI R63, RZ, 0x10, R43 ;  /* 0x00000010ff3f7819 */ /* 0x000fe4000001162b */
[----:B------:R-:W-:Y:S01]  /*5dd0*/  PRMT R122, R122, 0x5410, R55 ;  /* 0x000054107a7a7816 */ /* 0x000fe20000000037 */
[C---:B------:R-:W-:Y:S01]  /*5de0*/  FMUL.FTZ R114, R59.reuse, R110 ;  /* 0x0000006e3b727220 */ /* 0x040fe20000410000 */
[-C--:B------:R-:W-:Y:S01]  /*5df0*/  FMUL.FTZ R59, R59, R112.reuse ;  /* 0x000000703b3b7220 */ /* 0x080fe20000410000 */
[----:B------:R-:W-:Y:S02]  /*5e00*/  PRMT R63, R126, 0x5410, R63 ;  /* 0x000054107e3f7816 */ /* 0x000fe4000000003f */
[C---:B------:R-:W-:Y:S01]  /*5e10*/  FFMA.FTZ R45, R13.reuse, R112, -R114 ;  /* 0x000000700d2d7223 */ /* 0x040fe20000010872 */
[----:B------:R-:W-:Y:S01]  /*5e20*/  FFMA.FTZ R13, R13, R110, R59 ;  /* 0x0000006e0d0d7223 */ /* 0x000fe2000001003b */
[----:B------:R-:W-:Y:S01]  /*5e30*/  SHF.R.U64 R59, R40, 0x10, R41 ;  /* 0x00000010283b7819 */ /* 0x000fe20000001229 */
[C---:B------:R-:W-:Y:S01]  /*5e40*/  IMAD.U32 R110, R47.reuse, 0x10000, RZ ;  /* 0x000100002f6e7824 */ /* 0x040fe200078e00ff */
[----:B------:R-:W-:Y:S01]  /*5e50*/  LOP3.LUT R47, R47, 0xffff0000, RZ, 0xc0, !PT ;  /* 0xffff00002f2f7812 */ /* 0x000fe200078ec0ff */
[----:B------:R-:W-:Y:S01]  /*5e60*/  IMAD.U32 R41, R63, 0x10000, RZ ;  /* 0x000100003f297824 */ /* 0x000fe200078e00ff */
[----:B------:R-:W-:Y:S01]  /*5e70*/  PRMT R121, R121, 0x5410, R42 ;  /* 0x0000541079797816 */ /* 0x000fe2000000002a */
[----:B------:R-:W-:-:S02]  /*5e80*/  IMAD.U32 R40, R15, 0x10000, RZ ;  /* 0x000100000f287824 */ /* 0x000fc400078e00ff */
[C---:B------:R-:W-:Y:S01]  /*5e90*/  FMUL.FTZ R109, R110.reuse, R105 ;  /* 0x000000696e6d7220 */ /* 0x040fe20000410000 */
[-C--:B------:R-:W-:Y:S01]  /*5ea0*/  FMUL.FTZ R110, R110, R41.reuse ;  /* 0x000000296e6e7220 */ /* 0x080fe20000410000 */
[----:B------:R-:W-:Y:S01]  /*5eb0*/  LOP3.LUT R15, R15, 0xffff0000, RZ, 0xc0, !PT ;  /* 0xffff00000f0f7812 */ /* 0x000fe200078ec0ff */
[----:B------:R-:W-:Y:S02]  /*5ec0*/  IMAD.U32 R42, R46, 0x10000, RZ ;  /* 0x000100002e2a7824 */ /* 0x000fe400078e00ff */
[C---:B------:R-:W-:Y:S01]  /*5ed0*/  FFMA.FTZ R41, R40.reuse, R41, -R109 ;  /* 0x0000002928297223 */ /* 0x040fe2000001086d */
[----:B------:R-:W-:Y:S01]  /*5ee0*/  FFMA.FTZ R40, R40, R105, R110 ;  /* 0x0000006928287223 */ /* 0x000fe2000001006e */
[----:B------:R-:W-:Y:S02]  /*5ef0*/  SHF.R.U64 R105, R52, 0x10, R53 ;  /* 0x0000001034697819 */ /* 0x000fe40000001235 */
[----:B------:R-:W-:Y:S01]  /*5f00*/  LOP3.LUT R110, R61, 0xffff0000, RZ, 0xc0, !PT ;  /* 0xffff00003d6e7812 */ /* 0x000fe200078ec0ff */
[----:B------:R-:W-:Y:S01]  /*5f10*/  IMAD.U32 R61, R44, 0x10000, RZ ;  /* 0x000100002c3d7824 */ /* 0x000fe200078e00ff */
[----:B------:R-:W-:-:S02]  /*5f20*/  LOP3.LUT R52, R63, 0xffff0000, RZ, 0xc0, !PT ;  /* 0xffff00003f347812 */ /* 0x000fc400078ec0ff */
[----:B------:R-:W-:Y:S01]  /*5f30*/  PRMT R53, R124, 0x5410, R59 ;  /* 0x000054107c357816 */ /* 0x000fe2000000003b */
[C---:B------:R-:W-:Y:S01]  /*5f40*/  FMUL.FTZ R112, R47.reuse, R110 ;  /* 0x0000006e2f707220 */ /* 0x040fe20000410000 */
[----:B------:R-:W-:Y:S01]  /*5f50*/  LOP3.LUT R44, R44, 0xffff0000, RZ, 0xc0, !PT ;  /* 0xffff00002c2c7812 */ /* 0x000fe200078ec0ff */
[-C--:B------:R-:W-:Y:S01]  /*5f60*/  FMUL.FTZ R47, R47, R52.reuse ;  /* 0x000000342f2f7220 */ /* 0x080fe20000410000 */
[----:B------:R-:W-:Y:S01]  /*5f70*/  LOP3.LUT R43, R53, 0xffff0000, RZ, 0xc0, !PT ;  /* 0xffff0000352b7812 */ /* 0x000fe200078ec0ff */
[C---:B------:R-:W-:Y:S01]  /*5f80*/  FFMA.FTZ R52, R15.reuse, R52, -R112 ;  /* 0x000000340f347223 */ /* 0x040fe20000010870 */
[C---:B------:R-:W-:Y:S02]  /*5f90*/  IMAD.U32 R59, R12.reuse, 0x10000, RZ ;  /* 0x000100000c3b7824 */ /* 0x040fe400078e00ff */
[----:B------:R-:W-:Y:S01]  /*5fa0*/  FFMA.FTZ R15, R15, R110, R47 ;  /* 0x0000006e0f0f7223 */ /* 0x000fe2000001002f */
[----:B------:R-:W-:Y:S01]  /*5fb0*/  PRMT R47, R123, 0x5410, R105 ;  /* 0x000054107b2f7816 */ /* 0x000fe20000000069 */
[----:B------:R-:W-:Y:S01]  /*5fc0*/  IMAD.U32 R112, R53, 0x10000, RZ ;  /* 0x0001000035707824 */ /* 0x000fe200078e00ff */
[----:B------:R-:W-:-:S02]  /*5fd0*/  LOP3.LUT R12, R12, 0xffff0000, RZ, 0xc0, !PT ;  /* 0xffff00000c0c7812 */ /* 0x000fc400078ec0ff */
[----:B------:R-:W-:Y:S01]  /*5fe0*/  LOP3.LUT R46, R46, 0xffff0000, RZ, 0xc0, !PT ;  /* 0xffff00002e2e7812 */ /* 0x000fe200078ec0ff */
[C---:B------:R-:W-:Y:S01]  /*5ff0*/  IMAD.U32 R110, R47.reuse, 0x10000, RZ ;  /* 0x000100002f6e7824 */ /* 0x040fe200078e00ff */
[----:B------:R-:W-:Y:S02]  /*6000*/  LOP3.LUT R47, R47, 0xffff0000, RZ, 0xc0, !PT ;  /* 0xffff00002f2f7812 */ /* 0x000fe400078ec0ff */
[----:B------:R-:W-:Y:S01]  /*6010*/  F2FP.BF16.F32.PACK_AB R45, R45, R62 ;  /* 0x0000003e2d2d723e */ /* 0x000fe200000010ff */
        /* <DEDUP_REMOVED lines=8> */
[----:B------:R-:W-:Y:S01]  /*60a0*/  IMAD.U32 R47, R122, 0x10000, RZ ;  /* 0x000100007a2f7824 */ /* 0x000fe200078e00ff */
[----:B------:R-:W-:Y:S01]  /*60b0*/  F2FP.BF16.F32.PACK_AB R41, R52, R41 ;  /* 0x000000293429723e */ /* 0x000fe200000010ff */
[----:B------:R-:W-:Y:S01]  /*60c0*/  IMAD.U32 R53, R121, 0x10000, RZ ;  /* 0x0001000079357824 */ /* 0x000fe200078e00ff */
[----:B------:R-:W-:Y:S01]  /*60d0*/  F2FP.BF16.F32.PACK_AB R60, R13, R60 ;  /* 0x0000003c0d3c723e */ /* 0x000fe200000010ff */
[----:B------:R-:W-:-:S02]  /*60e0*/  IMAD.U32 R44, R14, 0x10000, RZ ;  /* 0x000100000e2c7824 */ /* 0x000fc400078e00ff */
[C---:B------:R-:W-:Y:S01]  /*60f0*/  FMUL.FTZ R55, R42.reuse, R47 ;  /* 0x0000002f2a377220 */ /* 0x040fe20000410000 */
[-C--:B------:R-:W-:Y:S01]  /*6100*/  FMUL.FTZ R54, R42, R53.reuse ;  /* 0x000000352a367220 */ /* 0x080fe20000410000 */
[----:B------:R-:W-:Y:S01]  /*6110*/  LOP3.LUT R14, R14, 0xffff0000, RZ, 0xc0, !PT ;  /* 0xffff00000e0e7812 */ /* 0x000fe200078ec0ff */
[----:B------:R-:W-:Y:S02]  /*6120*/  IMAD.MOV.U32 R13, RZ, RZ, R45 ;  /* 0x000000ffff0d7224 */ /* 0x000fe400078e002d */
[C---:B------:R-:W-:Y:S01]  /*6130*/  FFMA.FTZ R42, R44.reuse, R53, -R55 ;  /* 0x000000352c2a7223 */ /* 0x040fe20000010837 */
[----:B------:R-:W-:Y:S01]  /*6140*/  FFMA.FTZ R44, R44, R47, R54 ;  /* 0x0000002f2c2c7223 */ /* 0x000fe20000010036 */
[----:B------:R-:W-:Y:S01]  /*6150*/  LOP3.LUT R53, R122, 0xffff0000, RZ, 0xc0, !PT ;  /* 0xffff00007a357812 */ /* 0x000fe200078ec0ff */
[----:B------:R-:W-:Y:S01]  /*6160*/  IMAD.MOV.U32 R45, RZ, RZ, R60 ;  /* 0x000000ffff2d7224 */ /* 0x000fe200078e003c */
[----:B------:R-:W-:Y:S02]  /*6170*/  LOP3.LUT R47, R121, 0xffff0000, RZ, 0xc0, !PT ;  /* 0xffff0000792f7812 */ /* 0x000fe400078ec0ff */
[----:B------:R-:W-:Y:S01]  /*6180*/  F2FP.BF16.F32.PACK_AB R40, R15, R40 ;  /* 0x000000280f28723e */ /* 0x000fe200000010ff */
[C---:B------:R-:W-:Y:S01]  /*6190*/  FMUL.FTZ R55, R46.reuse, R53 ;  /* 0x000000352e377220 */ /* 0x040fe20000410000 */
[----:B------:R-:W-:Y:S01]  /*61a0*/  F2FP.BF16.F32.PACK_AB R114, R43, R114 ;  /* 0x000000722b72723e */ /* 0x000fe200000010ff */
[----:B------:R-:W-:Y:S01]  /*61b0*/  FMUL.FTZ R46, R46, R47 ;  /* 0x0000002f2e2e7220 */ /* 0x000fe20000410000 */
[----:B------:R-:W-:Y:S01]  /*61c0*/  F2FP.BF16.F32.PACK_AB R61, R12, R61 ;  /* 0x0000003d0c3d723e */ /* 0x000fe200000010ff */
[----:B------:R-:W-:Y:S01]  /*61d0*/  FFMA.FTZ R47, R14, R47, -R55 ;  /* 0x0000002f0e2f7223 */ /* 0x000fe20000010837 */
[----:B------:R-:W-:-:S02]  /*61e0*/  IMAD.MOV.U32 R15, RZ, RZ, R41 ;  /* 0x000000ffff0f7224 */ /* 0x000fc400078e0029 */
[----:B------:R-:W-:Y:S01]  /*61f0*/  FFMA.FTZ R53, R14, R53, R46 ;  /* 0x000000350e357223 */ /* 0x000fe2000001002e */
[----:B------:R-:W-:Y:S01]  /*6200*/  IMAD.MOV.U32 R12, RZ, RZ, R114 ;  /* 0x000000ffff0c7224 */ /* 0x000fe200078e0072 */
[----:B------:R-:W-:Y:S01]  /*6210*/  F2FP.BF16.F32.PACK_AB R14, R47, R42 ;  /* 0x0000002a2f0e723e */ /* 0x000fe200000010ff */
[----:B------:R-:W-:Y:S02]  /*6220*/  IMAD.MOV.U32 R47, RZ, RZ, R40 ;  /* 0x000000ffff2f7224 */ /* 0x000fe400078e0028 */
[----:B------:R-:W-:Y:S01]  /*6230*/  F2FP.BF16.F32.PACK_AB R46, R53, R44 ;  /* 0x0000002c352e723e */ /* 0x000fe200000010ff */
[----:B------:R-:W-:-:S07]  /*6240*/  IMAD.MOV.U32 R44, RZ, RZ, R61 ;  /* 0x000000ffff2c7224 */ /* 0x000fce00078e003d */
.L_x_11413:
[----:B------:R-:W-:Y:S05]  /*6250*/  BSYNC B2 ;  /* 0x0000000000027941 */ /* 0x000fea0003800000 */
.L_x_11412:
[----:B------:R-:W-:Y:S01]  /*6260*/  ISETP.GE.AND P3, PT, R58, R11, PT ;  /* 0x0000000b3a00720c */ /* 0x000fe20003f66270 */
[----:B--2---:R2:W-:-:S12]  /*6270*/  ST.E.128 desc[UR54][R56.64], R12 ;  /* 0x0000000c38007985 */ /* 0x0045d8000c101d36 */
[----:B------:R-:W-:-:S05]  /*6280*/  @!P3 IMAD.WIDE R40, R58, 0x2, R90 ;  /* 0x000000023a28b825 */ /* 0x000fca00078e025a */
[----:B---3--:R2:W-:Y:S02]  /*6290*/  @!P3 ST.E.128 desc[UR54][R40.64], R44 ;  /* 0x0000002c2800b985 */ /* 0x0085e4000c101d36 */
.L_x_11411:
[----:B------:R-:W-:Y:S05]  /*62a0*/  BSYNC B1 ;  /* 0x0000000000017941 */ /* 0x000fea0003800000 */
.L_x_11410:
[----:B------:R-:W-:-:S13]  /*62b0*/  ISETP.NE.AND P3, PT, R32, RZ, PT ;  /* 0x000000ff2000720c */ /* 0x000fda0003f65270 */
[----:B------:R-:W-:Y:S05]  /*62c0*/  @!P3 BRA `(.L_x_11377) ;  /* 0x0000000c0054b947 */ /* 0x000fea0003800000 */
[----:B--2---:R-:W2:Y:S04]  /*62d0*/  LDL R40, [R1+0x4c] ;  /* 0x00004c0001287983 */ /* 0x004ea80000100800 */
[----:B------:R-:W5:Y:S04]  /*62e0*/  LDL R15, [R1+0x50] ;  /* 0x00005000010f7983 */ /* 0x000f680000100800 */
[----:B------:R-:W5:Y:S01]  /*62f0*/  LDL R14, [R1+0x54] ;  /* 0x00005400010e7983 */ /* 0x000f620000100800 */
[----:B------:R-:W-:Y:S01]  /*6300*/  LOP3.LUT P4, RZ, R22, 0x2, RZ, 0xc0, !PT ;  /* 0x0000000216ff7812 */ /* 0x000fe2000788c0ff */
[----:B------:R-:W-:Y:S01]  /*6310*/  BSSY B1, `(.L_x_11414) ;  /* 0x0000077000017945 */ /* 0x000fe20003800000 */
[----:B---3--:R-:W-:-:S02]  /*6320*/  LEA R44, P3, R28, R90, 0x1 ;  /* 0x0000005a1c2c7211 */ /* 0x008fc400078608ff */
[----:B------:R-:W-:Y:S02]  /*6330*/  SEL R104, R100, R104, !P4 ;  /* 0x0000006864687207 */ /* 0x000fe40006000000 */
[----:B------:R-:W-:Y:S02]  /*6340*/  LEA.HI.X R45, R28, R91, R92, 0x1, P3 ;  /* 0x0000005b1c2d7211 */ /* 0x000fe400018f0c5c */
[----:B----4-:R-:W-:Y:S02]  /*6350*/  SHF.R.S32.HI R13, RZ, 0x1f, R104 ;  /* 0x0000001fff0d7819 */ /* 0x010fe40000011468 */
        /* <DEDUP_REMOVED lines=19> */
[----:B------:R-:W-:Y:S01]  /*6490*/  SHF.R.U64 R47, R36, 0x10, R37 ;  /* 0x00000010242f7819 */ /* 0x000fe20000001225 */
[----:B---3--:R-:W-:Y:S01]  /*64a0*/  IMAD.U32 R56, R41, 0x10000, RZ ;  /* 0x0001000029387824 */ /* 0x008fe200078e00ff */
[----:B------:R-:W-:Y:S01]  /*64b0*/  SHF.R.U32.HI R57, RZ, 0x10, R49 ;  /* 0x00000010ff397819 */ /* 0x000fe20000011631 */
[----:B------:R-:W-:Y:S01]  /*64c0*/  IMAD.U32 R58, R43, 0x10000, RZ ;  /* 0x000100002b3a7824 */ /* 0x000fe200078e00ff */
[----:B------:R-:W-:Y:S01]  /*64d0*/  SHF.R.U32.HI R36, RZ, 0x10, R37 ;  /* 0x00000010ff247819 */ /* 0x000fe20000011625 */
[----:B--2---:R-:W-:Y:S01]  /*64e0*/  IMAD.U32 R54, R15, 0x10000, RZ ;  /* 0x000100000f367824 */ /* 0x004fe200078e00ff */
[----:B------:R-:W-:Y:S01]  /*64f0*/  PRMT R120, R120, 0x5410, R57 ;  /* 0x0000541078787816 */ /* 0x000fe20000000039 */
[----:B------:R-:W-:Y:S01]  /*6500*/  IMAD.U32 R53, R14, 0x10000, RZ ;  /* 0x000100000e357824 */ /* 0x000fe200078e00ff */
[----:B------:R-:W-:Y:S02]  /*6510*/  PRMT R111, R111, 0x5410, R36 ;  /* 0x000054106f6f7816 */ /* 0x000fe40000000024 */
[----:B------:R-:W-:-:S02]  /*6520*/  SHF.R.U64 R37, R38, 0x10, R39 ;  /* 0x0000001026257819 */ /* 0x000fc40000001227 */
[----:B------:R-:W-:Y:S01]  /*6530*/  SHF.R.U64 R38, R48, 0x10, R49 ;  /* 0x0000001030267819 */ /* 0x000fe20000001231 */
[----:B------:R-:W-:Y:S01]  /*6540*/  IMAD.U32 R36, R111, 0x10000, RZ ;  /* 0x000100006f247824 */ /* 0x000fe200078e00ff */
[----:B------:R-:W-:Y:S02]  /*6550*/  SHF.R.U64 R48, R50, 0x10, R51 ;  /* 0x0000001032307819 */ /* 0x000fe40000001233 */
[----:B------:R-:W-:Y:S01]  /*6560*/  PRMT R108, R108, 0x5410, R47 ;  /* 0x000054106c6c7816 */ /* 0x000fe2000000002f */
[----:B------:R-:W-:Y:S01]  /*6570*/  IMAD.U32 R47, R120, 0x10000, RZ ;  /* 0x00010000782f7824 */ /* 0x000fe200078e00ff */
[----:B------:R-:W-:Y:S02]  /*6580*/  SHF.R.U32.HI R51, RZ, 0x10, R51 ;  /* 0x00000010ff337819 */ /* 0x000fe40000011633 */
[----:B------:R-:W-:Y:S01]  /*6590*/  SHF.R.U32.HI R52, RZ, 0x10, R39 ;  /* 0x00000010ff347819 */ /* 0x000fe20000011627 */
[----:B------:R-:W-:Y:S01]  /*65a0*/  IMAD.U32 R39, R13, 0x10000, RZ ;  /* 0x000100000d277824 */ /* 0x000fe200078e00ff */
[----:B------:R-:W-:-:S02]  /*65b0*/  PRMT R119, R119, 0x5410, R38 ;  /* 0x0000541077777816 */ /* 0x000fc40000000026 */
[----:B------:R-:W-:Y:S01]  /*65c0*/  PRMT R113, R113, 0x5410, R48 ;  /* 0x0000541071717816 */ /* 0x000fe20000000030 */
[CC--:B------:R-:W-:Y:S01]  /*65d0*/  FMUL.FTZ R48, R56.reuse, R47.reuse ;  /* 0x0000002f38307220 */ /* 0x0c0fe20000410000 */
[----:B------:R-:W-:Y:S01]  /*65e0*/  LOP3.LUT R50, R41, 0xffff0000, RZ, 0xc0, !PT ;  /* 0xffff000029327812 */ /* 0x000fe200078ec0ff */
[-C--:B------:R-:W-:Y:S01]  /*65f0*/  FMUL.FTZ R56, R56, R36.reuse ;  /* 0x0000002438387220 */ /* 0x080fe20000410000 */
[----:B------:R-:W-:Y:S01]  /*6600*/  PRMT R118, R118, 0x5410, R51 ;  /* 0x0000541076767816 */ /* 0x000fe20000000033 */
[C---:B------:R-:W-:Y:S01]  /*6610*/  FFMA.FTZ R36, R39.reuse, R36, -R48 ;  /* 0x0000002427247223 */ /* 0x040fe20000010830 */
        /* <DEDUP_REMOVED lines=14> */
[-C--:B------:R-:W-:Y:S01]  /*6700*/  FMUL.FTZ R58, R58, R47.reuse ;  /* 0x0000002f3a3a7220 */ /* 0x080fe20000410000 */
[----:B------:R-:W-:Y:S01]  /*6710*/  LOP3.LUT R48, R107, 0xffff0000, RZ, 0xc0, !PT ;  /* 0xffff00006b307812 */ /* 0x000fe200078ec0ff */
[----:B------:R-:W-:Y:S01]  /*6720*/  FFMA.FTZ R47, R54, R47, -R57 ;  /* 0x0000002f362f7223 */ /* 0x000fe20000010839 */
[----:B------:R-:W-:Y:S01]  /*6730*/  IMAD.U32 R41, R40, 0x10000, RZ ;  /* 0x0001000028297824 */ /* 0x000fe200078e00ff */
[----:B------:R-:W-:Y:S01]  /*6740*/  LOP3.LUT R15, R15, 0xffff0000, RZ, 0xc0, !PT ;  /* 0xffff00000f0f7812 */ /* 0x000fe200078ec0ff */
[----:B------:R-:W-:Y:S01]  /*6750*/  FFMA.FTZ R54, R54, R51, R58 ;  /* 0x0000003336367223 */ /* 0x000fe2000001003a */
[----:B------:R-:W-:Y:S01]  /*6760*/  IMAD.U32 R52, R119, 0x10000, RZ ;  /* 0x0001000077347824 */ /* 0x000fe200078e00ff */
[----:B------:R-:W-:Y:S01]  /*6770*/  LOP3.LUT R40, R40, 0xffff0000, RZ, 0xc0, !PT ;  /* 0xffff000028287812 */ /* 0x000fe200078ec0ff */
[C---:B------:R-:W-:Y:S01]  /*6780*/  FMUL.FTZ R56, R43.reuse, R118 ;  /* 0x000000762b387220 */ /* 0x040fe20000410000 */
[----:B------:R-:W-:Y:S01]  /*6790*/  FMUL.FTZ R58, R43, R48 ;  /* 0x000000302b3a7220 */ /* 0x000fe20000410000 */
[----:B------:R-:W-:Y:S01]  /*67a0*/  LOP3.LUT R119, R119, 0xffff0000, RZ, 0xc0, !PT ;  /* 0xffff000077777812 */ /* 0x000fe200078ec0ff */
        /* <DEDUP_REMOVED lines=10> */
[-C--:B------:R-:W-:Y:S01]  /*6850*/  FMUL.FTZ R49, R40, R43.reuse ;  /* 0x0000002b28317220 */ /* 0x080fe20000410000 */
[----:B------:R-:W-:Y:S01]  /*6860*/  LOP3.LUT R55, R14, 0xffff0000, RZ, 0xc0, !PT ;  /* 0xffff00000e377812 */ /* 0x000fe200078ec0ff */
[----:B------:R-:W-:Y:S01]  /*6870*/  FFMA.FTZ R43, R12, R43, -R15 ;  /* 0x0000002b0c2b7223 */ /* 0x000fe2000001080f */
[----:B------:R-:W-:-:S02]  /*6880*/  IMAD.U32 R14, R42, 0x10000, RZ ;  /* 0x000100002a0e7824 */ /* 0x000fc400078e00ff */
        /* <DEDUP_REMOVED lines=8> */
[----:B------:R-:W-:Y:S01]  /*6910*/  FMUL.FTZ R14, R14, R13 ;  /* 0x0000000d0e0e7220 */ /* 0x000fe20000410000 */
[----:B------:R-:W-:Y:S01]  /*6920*/  FFMA.FTZ R12, R12, R119, R49 ;  /* 0x000000770c0c7223 */ /* 0x000fe20000010031 */
        /* <DEDUP_REMOVED lines=21> */
.L_x_11415:
[----:B------:R-:W-:Y:S05]  /*6a80*/  BSYNC B1 ;  /* 0x0000000000017941 */ /* 0x000fea0003800000 */
.L_x_11414:
[----:B--2---:R2:W-:Y:S01]  /*6a90*/  ST.E.128 desc[UR54][R44.64], R12 ;  /* 0x0000000c2c007985 */ /* 0x0045e2000c101d36 */
[----:B------:R-:W-:-:S13]  /*6aa0*/  ISETP.GE.AND P3, PT, R46, R11, PT ;  /* 0x0000000b2e00720c */ /* 0x000fda0003f66270 */
[----:B------:R-:W-:Y:S05]  /*6ab0*/  @P3 BRA `(.L_x_11377) ;  /* 0x0000000400583947 */ /* 0x000fea0003800000 */
[----:B------:R-:W-:-:S05]  /*6ac0*/  IMAD.WIDE R90, R46, 0x2, R90 ;  /* 0x000000022e5a7825 */ /* 0x000fca00078e025a */
[----:B---3--:R3:W-:Y:S01]  /*6ad0*/  ST.E.128 desc[UR54][R90.64], R40 ;  /* 0x000000285a007985 */ /* 0x0087e2000c101d36 */
[----:B------:R-:W-:Y:S05]  /*6ae0*/  BRA `(.L_x_11377) ;  /* 0x00000004004c7947 */ /* 0x000fea0003800000 */
.L_x_11369:
[----:B------:R-:W-:-:S06]  /*6af0*/  UISETP.NE.AND UP0, UPT, UR39, 0x3, UPT ;  /* 0x000000032700788c */ /* 0x000fcc000bf05270 */
[----:B------:R-:W-:-:S13]  /*6b00*/  PLOP3.LUT P2, PT, PT, PT, UP0, 0x80, 0x0 ;  /* 0x000000000000781c */ /* 0x000fda0003f4f008 */
[----:B------:R-:W-:Y:S05]  /*6b10*/  @!P2 BRA `(.L_x_11416) ;  /* 0x000000000004a947 */ /* 0x000fea0003800000 */
[----:B------:R-:W-:Y:S01]  /*6b20*/  BPT.TRAP 0x1 ;  /* 0x000000040000795c */ /* 0x000fe20000300000 */
.L_x_11416:
[----:B------:R-:W2:Y:S01]  /*6b30*/  LDL R11, [R1+0x38] ;  /* 0x00003800010b7983 */ /* 0x000ea20000100800 */
[----:B------:R-:W-:Y:S01]  /*6b40*/  IMAD R35, R19, 0x8, R2 ;  /* 0x0000000813237824 */ /* 0x000fe200078e0202 */
[----:B------:R-:W-:Y:S01]  /*6b50*/  BSSY B1, `(.L_x_11417) ;  /* 0x0000005000017945 */ /* 0x000fe20003800000 */
[----:B------:R-:W-:Y:S02]  /*6b60*/  SHF.R.S32.HI R83, RZ, 0x1f, R82 ;  /* 0x0000001fff537819 */ /* 0x000fe40000011452 */
[----:B--2---:R-:W-:-:S04]  /*6b70*/  SHF.L.U32 R86, R11, 0x1f, RZ ;  /* 0x0000001f0b567819 */ /* 0x004fc800000006ff */
[----:B------:R-:W0:Y:S02]  /*6b80*/  SYNCS.PHASECHK.TRANS64.TRYWAIT P3, [R35+URZ+0x2d890], R86 ;  /* 0x02d89056230075a7 */ /* 0x000e24000806017f */
[----:B0-----:R-:W-:Y:S05]  /*6b90*/  @!P3 BRA `(.L_x_11418) ;  /* 0x000001e4003cb947 */ /* 0x001fea0003800000 */
.L_x_11716:
[----:B------:R-:W-:Y:S05]  /*6ba0*/  BSYNC B1 ;  /* 0x0000000000017941 */ /* 0x000fea0003800000 */
.L_x_11417:
[----:B------:R-:W1:Y:S01]  /*6bb0*/  S2R R36, SR_TID.X ;  /* 0x0000000000247919 */ /* 0x000e620000002100 */
        /* <DEDUP_REMOVED lines=18> */
[----:B-1----:R-:W-:Y:S01]  /*6ce0*/  VIADD R36, R36, 0xffffff80 ;  /* 0xffffff8024247836 */ /* 0x002fe20000000000 */
[----:B------:R-:W-:Y:S01]  /*6cf0*/  LEA R42, P3, R12, UR4, 0x1 ;  /* 0x000000040c2a7c11 */ /* 0x000fe2000f8608ff */
[----:B------:R-:W-:Y:S01]  /*6d00*/  IMAD.IADD R13, R13, 0x1, R15 ;  /* 0x000000010d0d7824 */ /* 0x000fe200078e020f */
[----:B------:R-:W-:Y:S02]  /*6d10*/  UMOV UR4, 0xffffffff ;  /* 0xffffffff00047882 */ /* 0x000fe40000000000 */
[----:B------:R-:W-:Y:S02]  /*6d20*/  LEA.HI R36, R36, R36, RZ, 0x1 ;  /* 0x0000002424247211 */ /* 0x000fe400078f08ff */
[----:B------:R-:W-:Y:S02]  /*6d30*/  LEA.HI.X R13, R12, UR5, R13, 0x1, P3 ;  /* 0x000000050c0d7c11 */ /* 0x000fe400098f0c0d */
[----:B------:R-:W-:-:S04]  /*6d40*/  SHF.R.S32.HI R36, RZ, 0x1, R36 ;  /* 0x00000001ff247819 */ /* 0x000fc80000011424 */
[----:B------:R-:W-:Y:S01]  /*6d50*/  ISETP.GT.AND P3, PT, R85, R36, PT ;  /* 0x000000245500720c */ /* 0x000fe20003f64270 */
[----:B------:R-:W-:-:S12]  /*6d60*/  BRA.DIV UR4, `(.L_x_11419) ;  /* 0x000001e204dc7947 */ /* 0x000fd8000b800000 */
[----:B------:R1:W2:Y:S04]  /*6d70*/  SHFL.IDX PT, R43, R13, RZ, 0x1e1f ;  /* 0x001e1fff0d2b7589 */ /* 0x0002a800000e0000 */
[----:B------:R-:W3:Y:S02]  /*6d80*/  SHFL.IDX PT, R42, R42, RZ, 0x1e1f ;  /* 0x001e1fff2a2a7589 */ /* 0x000ee400000e0000 */
.L_x_11720:
[----:B------:R-:W-:Y:S05]  /*6d90*/  @!P3 BRA `(.L_x_11377) ;  /* 0x0000000000a0b947 */ /* 0x000fea0003800000 */
[----:B-1----:R-:W4:Y:S01]  /*6da0*/  LDL R13, [R1+0x7c] ;  /* 0x00007c00010d7983 */ /* 0x002f220000100800 */
[----:B------:R-:W-:-:S03]  /*6db0*/  ULDC UR4, c[0x0][0x2f4] ;  /* 0x0000bd0000047ab9 */ /* 0x000fc60000000800 */
[----:B------:R-:W5:Y:S04]  /*6dc0*/  LDL R12, [R1+0x78] ;  /* 0x00007800010c7983 */ /* 0x000f680000100800 */
[----:B------:R-:W5:Y:S04]  /*6dd0*/  LDL R11, [R1+0x64] ;  /* 0x00006400010b7983 */ /* 0x000f680000100800 */
[----:B------:R-:W5:Y:S01]  /*6de0*/  LDL R45, [R1+0x68] ;  /* 0x00006800012d7983 */ /* 0x000f620000100800 */
[C---:B------:R-:W-:Y:S02]  /*6df0*/  ISETP.GE.AND P5, PT, R16.reuse, UR4, PT ;  /* 0x0000000410007c0c */ /* 0x040fe4000bfa6270 */
[----:B------:R-:W-:Y:S01]  /*6e00*/  ISETP.GE.AND P4, PT, R137, UR4, PT ;  /* 0x0000000489007c0c */ /* 0x000fe2000bf86270 */
[----:B------:R-:W5:Y:S10]  /*6e10*/  LDL R44, [R1+0x74] ;  /* 0x00007400012c7983 */ /* 0x000f740000100800 */
[----:B---3--:R-:W-:-:S04]  /*6e20*/  @!P5 LEA R40, P3, R16, R42, 0x1 ;  /* 0x0000002a1028d211 */ /* 0x008fc800078608ff */
[----:B--2---:R-:W-:Y:S02]  /*6e30*/  @!P5 LEA.HI.X R41, R16, R43, R17, 0x1, P3 ;  /* 0x0000002b1029d211 */ /* 0x004fe400018f0c11 */
[----:B------:R-:W-:-:S04]  /*6e40*/  @!P4 LEA R38, P3, R137, R42, 0x1 ;  /* 0x0000002a8926c211 */ /* 0x000fc800078608ff */
[----:B----4-:R-:W-:Y:S02]  /*6e50*/  @!P4 LEA.HI.X R39, R137, R43, R13, 0x1, P3 ;  /* 0x0000002b8927c211 */ /* 0x010fe400018f0c0d */
[----:B------:R-:W-:-:S13]  /*6e60*/  ISETP.GE.AND P3, PT, R136, UR4, PT ;  /* 0x0000000488007c0c */ /* 0x000fda000bf66270 */
[----:B------:R-:W-:-:S04]  /*6e70*/  @!P3 LEA R36, P6, R136, R42, 0x1 ;  /* 0x0000002a8824b211 */ /* 0x000fc800078c08ff */
[----:B-----5:R-:W-:Y:S02]  /*6e80*/  @!P3 LEA.HI.X R37, R136, R43, R12, 0x1, P6 ;  /* 0x0000002b8825b211 */ /* 0x020fe400030f0c0c */
[----:B------:R-:W1:Y:S04]  /*6e90*/  @!P5 LDS.128 R12, [R65+0x15000] ;  /* 0x01500000410cd984 */ /* 0x000e680000000c00 */
        /* <DEDUP_REMOVED lines=24> */
.L_x_11377:
[----:B------:R-:W-:Y:S05]  /*7020*/  BSYNC B0 ;  /* 0x0000000000007941 */ /* 0x000fea0003800000 */
.L_x_11368:
[----:B---3--:R-:W3:Y:S01]  /*7030*/  S2R R11, SR_TID.X ;  /* 0x00000000000b7919 */ /* 0x008ee20000002100 */
        /* <DEDUP_REMOVED lines=8> */
[----:B-----5:R0:W-:Y:S01]  /*70c0*/  BAR.SYNC.DEFER_BLOCKING R101, 0x80 ;  /* 0x000200650000751d */ /* 0x0201e20000010000 */
[----:B---3--:R-:W-:-:S13]  /*70d0*/  LOP3.LUT P3, RZ, R11, 0x7f, RZ, 0xc0, !PT ;  /* 0x0000007f0bff7812 */ /* 0x008fda000786c0ff */
[----:B------:R-:W-:-:S05]  /*70e0*/  @!P3 VIADD R11, R35, 0x2d8a0 ;  /* 0x0002d8a0230bb836 */ /* 0x000fca0000000000 */
[----:B------:R-:W-:-:S04]  /*70f0*/  @!P3 PRMT R11, RZ, 0x654, R11 ;  /* 0x00000654ff0bb816 */ /* 0x000fc8000000000b */
[----:B------:R0:W-:Y:S01]  /*7100*/  @!P3 SYNCS.ARRIVE.TRANS64.RED.A1T0 RZ, [R11+URZ], RZ ;  /* 0x000000ff0bffb9a7 */ /* 0x0001e2000810043f */
[----:B------:R-:W-:Y:S05]  /*7110*/  @!P2 BRA `(.L_x_11421) ;  /* 0x000000000004a947 */ /* 0x000fea0003800000 */
[----:B------:R-:W-:Y:S01]  /*7120*/  BPT.TRAP 0x1 ;  /* 0x000000040000795c */ /* 0x000fe20000300000 */
.L_x_11421:
[----:B------:R-:W-:Y:S05]  /*7130*/  BSYNC B0 ;  /* 0x0000000000007941 */ /* 0x000fea0003800000 */
.L_x_11420:
[----:B------:R-:W3:Y:S01]  /*7140*/  SYNCS.PHASECHK.TRANS64.TRYWAIT P2, [R35+URZ+0x2d8b0], R86 ;  /* 0x02d8b056230075a7 */ /* 0x000ee2000804017f */
[----:B------:R-:W-:Y:S04]  /*7150*/  BSSY B0, `(.L_x_11422) ;  /* 0x0000002000007945 */ /* 0x000fe80003800000 */
[----:B---3--:R-:W-:Y:S05]  /*7160*/  @!P2 BRA `(.L_x_11423) ;  /* 0x000001e00024a947 */ /* 0x008fea0003800000 */
.L_x_11721:
[----:B------:R-:W-:Y:S05]  /*7170*/  BSYNC B0 ;  /* 0x0000000000007941 */ /* 0x000fea0003800000 */
.L_x_11422:
[----:B-12-4-:R-:W1:Y:S01]  /*7180*/  S2R R14, SR_TID.X ;  /* 0x00000000000e7919 */ /* 0x016e620000002100 */
[----:B------:R-:W-:Y:S01]  /*7190*/  ULDC.64 UR4, c[0x0][0x328] ;  /* 0x0000ca0000047ab9 */ /* 0x000fe20000000a00 */
[----:B------:R-:W-:Y:S01]  /*71a0*/  BSSY B0, `(.L_x_11424) ;  /* 0x000003f000007945 */ /* 0x000fe20003800000 */
[----:B------:R-:W-:Y:S02]  /*71b0*/  IMAD R83, R83, UR4, RZ ;  /* 0x0000000453537c24 */ /* 0x000fe4000f8e02ff */
[----:B------:R-:W-:-:S04]  /*71c0*/  IMAD.WIDE.U32 R12, R82, UR4, RZ ;  /* 0x00000004520c7c25 */ /* 0x000fc8000f8e00ff */
        /* <DEDUP_REMOVED lines=14> */
[----:B------:R-:W-:-:S03]  /*72b0*/  IMAD.IADD R13, R13, 0x1, R15 ;  /* 0x000000010d0d7824 */ /* 0x000fc600078e020f */
[----:B------:R-:W-:Y:S01]  /*72c0*/  LEA.HI R14, R14, R14, RZ, 0x1 ;  /* 0x0000000e0e0e7211 */ /* 0x000fe200078f08ff */
[----:B------:R0:W1:Y:S01]  /*72d0*/  SHFL.IDX PT, R40, R11, RZ, 0x1e1f ;  /* 0x001e1fff0b287589 */ /* 0x00006200000e0000 */
[----:B------:R-:W-:Y:S02]  /*72e0*/  LEA.HI.X R12, R12, UR5, R13, 0x1, P2 ;  /* 0x000000050c0c7c11 */ /* 0x000fe400090f0c0d */
[----:B------:R-:W-:-:S03]  /*72f0*/  SHF.R.S32.HI R14, RZ, 0x1, R14 ;  /* 0x00000001ff0e7819 */ /* 0x000fc6000001140e */
[----:B------:R0:W2:Y:S01]  /*7300*/  SHFL.IDX PT, R41, R12, RZ, 0x1e1f ;  /* 0x001e1fff0c297589 */ /* 0x0000a200000e0000 */
[----:B------:R-:W-:-:S13]  /*7310*/  ISETP.GT.AND P2, PT, R85, R14, PT ;  /* 0x0000000e5500720c */ /* 0x000fda0003f44270 */
[----:B0-----:R-:W-:Y:S05]  /*7320*/  @!P2 BRA `(.L_x_11425) ;  /* 0x000000000098a947 */ /* 0x001fea0003800000 */
[----:B------:R-:W4:Y:S01]  /*7330*/  LDL R36, [R1+0x7c] ;  /* 0x00007c0001247983 */ /* 0x000f220000100800 */
[----:B------:R-:W-:-:S03]  /*7340*/  ULDC UR4, c[0x0][0x2f4] ;  /* 0x0000bd0000047ab9 */ /* 0x000fc60000000800 */
[----:B------:R-:W5:Y:S04]  /*7350*/  LDL R14, [R1+0x78] ;  /* 0x00007800010e7983 */ /* 0x000f680000100800 */
[----:B------:R-:W3:Y:S04]  /*7360*/  LDL R46, [R1+0x64] ;  /* 0x00006400012e7983 */ /* 0x000ee80000100800 */
[----:B------:R-:W3:Y:S01]  /*7370*/  LDL R45, [R1+0x68] ;  /* 0x00006800012d7983 */ /* 0x000ee20000100800 */
[C---:B------:R-:W-:Y:S02]  /*7380*/  ISETP.GE.AND P5, PT, R16.reuse, UR4, PT ;  /* 0x0000000410007c0c */ /* 0x040fe4000bfa6270 */
[----:B------:R-:W-:Y:S01]  /*7390*/  ISETP.GE.AND P4, PT, R137, UR4, PT ;  /* 0x0000000489007c0c */ /* 0x000fe2000bf86270 */
[----:B------:R-:W3:Y:S10]  /*73a0*/  LDL R44, [R1+0x74] ;  /* 0x00007400012c7983 */ /* 0x000ef40000100800 */
[----:B-1----:R-:W-:-:S04]  /*73b0*/  @!P5 LEA R42, P2, R16, R40, 0x1 ;  /* 0x00000028102ad211 */ /* 0x002fc800078408ff */
[----:B--2---:R-:W-:Y:S02]  /*73c0*/  @!P5 LEA.HI.X R43, R16, R41, R17, 0x1, P2 ;  /* 0x00000029102bd211 */ /* 0x004fe400010f0c11 */
[----:B------:R-:W-:-:S04]  /*73d0*/  @!P4 LEA R38, P2, R137, R40, 0x1 ;  /* 0x000000288926c211 */ /* 0x000fc800078408ff */
[----:B----4-:R-:W-:Y:S02]  /*73e0*/  @!P4 LEA.HI.X R39, R137, R41, R36, 0x1, P2 ;  /* 0x000000298927c211 */ /* 0x010fe400010f0c24 */
[----:B------:R-:W-:-:S13]  /*73f0*/  ISETP.GE.AND P2, PT, R136, UR4, PT ;  /* 0x0000000488007c0c */ /* 0x000fda000bf46270 */
[----:B------:R-:W-:-:S04]  /*7400*/  @!P2 LEA R36, P6, R136, R40, 0x1 ;  /* 0x000000288824a211 */ /* 0x000fc800078c08ff */
[----:B-----5:R-:W-:Y:S02]  /*7410*/  @!P2 LEA.HI.X R37, R136, R41, R14, 0x1, P6 ;  /* 0x000000298825a211 */ /* 0x020fe400030f0c0e */
[----:B------:R-:W0:Y:S04]  /*7420*/  @!P5 LDS.128 R12, [R65] ;  /* 0x00000000410cd984 */ /* 0x000e280000000c00 */
[----:B0-----:R0:W-:Y:S01]  /*7430*/  @!P5 ST.E.128 desc[UR54][R42.64], R12 ;  /* 0x0000000c2a00d985 */ /* 0x0011e2000c101d36 */
[----:B------:R-:W-:-:S13]  /*7440*/  ISETP.GE.AND P5, PT, R3, UR4, PT ;  /* 0x0000000403007c0c */ /* 0x000fda000bfa6270 */
[----:B------:R-:W1:Y:S01]  /*7450*/  @!P5 LDS.128 R12, [R64] ;  /* 0x00000000400cd984 */ /* 0x000e620000000c00 */
[----:B---3--:R-:W-:-:S04]  /*7460*/  @!P5 IMAD.SHL.U32 R11, R46, 0x8, RZ ;  /* 0x000000082e0bd824 */ /* 0x008fc800078e00ff */
        /* <DEDUP_REMOVED lines=18> */
.L_x_11425:
[----:B------:R-:W-:Y:S05]  /*7590*/  BSYNC B0 ;  /* 0x0000000000007941 */ /* 0x000fea0003800000 */
.L_x_11424:
[----:B0-----:R-:W4:Y:S01]  /*75a0*/  LDL.LU R12, [R1+0x38] ;  /* 0x00003800010c7983 */ /* 0x001f220000300800 */
[----:B------:R-:W-:Y:S02]  /*75b0*/  VIADD R19, R19, 0x1 ;  /* 0x0000000113137836 */ /* 0x000fe40000000000 */
[----:B---3--:R-:W-:Y:S01]  /*75c0*/  @!P3 VIADD R35, R35, 0x2d8c0 ;  /* 0x0002d8c02323b836 */ /* 0x008fe20000000000 */
        /* <DEDUP_REMOVED lines=12> */
[----:B----4-:R-:W-:-:S05]  /*7690*/  LOP3.LUT R12, R12, R11, RZ, 0x3c, !PT ;  /* 0x0000000b0c0c7212 */ /* 0x010fca00078e3cff */
[----:B------:R0:W-:Y:S01]  /*76a0*/  STL [R1+0x38], R12 ;  /* 0x0000380c01007387 */ /* 0x0001e20000100800 */
[----:B------:R-:W-:Y:S05]  /*76b0*/  @P1 BRA `(.L_x_11426) ;  /* 0xffffffb0007c1947 */ /* 0x000fea000383ffff */
[----:B0-----:R-:W0:Y:S01]  /*76c0*/  S2R R12, SR_TID.X ;  /* 0x00000000000c7919 */ /* 0x001e220000002100 */
[----:B------:R-:W-:Y:S02]  /*76d0*/  PLOP3.LUT P0, PT, PT, PT, PT, 0x8, 0x0 ;  /* 0x000000000000781c */ /* 0x000fe40003f0e170 */
[----:B0-----:R-:W-:-:S04]  /*76e0*/  SHF.R.U32.HI R12, RZ, 0x7, R12 ;  /* 0x00000007ff0c7819 */ /* 0x001fc8000001160c */
[----:B------:R-:W-:-:S13]  /*76f0*/  ISETP.NE.AND P4, PT, R12, 0x1, PT ;  /* 0x000000010c00780c */ /* 0x000fda0003f85270 */
[----:B------:R-:W-:Y:S06]  /*7700*/  @!P4 BAR.ARV 0x9, 0x100 ;  /* 0x024400000000cb1d */ /* 0x000fec0000002000 */
.L_x_11363:
[----:B------:R-:W3:Y:S01]  /*7710*/  LDL R8, [R1+0x60] ;  /* 0x0000600001087983 */ /* 0x000ee20000100800 */
[----:B------:R-:W0:Y:S01]  /*7720*/  LDC R0, c[0x0][0x448] ;  /* 0x00011200ff007b82 */ /* 0x000e220000000800 */
[----:B------:R-:W-:-:S07]  /*7730*/  IADD3 R7, R155, 0x1, -R154 ;  /* 0x000000019b077810 */ /* 0x000fce0007ffe89a */
[----:B------:R-:W4:Y:S01]  /*7740*/  LDC.64 R4, c[0x0][0x9e0] ;  /* 0x00027800ff047b82 */ /* 0x000f220000000a00 */
[----:B0-----:R-:W-:Y:S02]  /*7750*/  ISETP.NE.AND P1, PT, R0, 0x1, PT ;  /* 0x000000010000780c */ /* 0x001fe40003f25270 */
[----:B----4-:R-:W-:-:S11]  /*7760*/  ISETP.GE.AND P2, PT, R5, 0x1, PT ;  /* 0x000000010500780c */ /* 0x010fd60003f46270 */
[----:B------:R-:W0:Y:S08]  /*7770*/  @P1 LDC R3, c[0x0][0x44c] ;  /* 0x00011300ff031b82 */ /* 0x000e300000000800 */
[----:B------:R-:W4:Y:S01]  /*7780*/  @P1 LDC R6, c[0x0][0x450] ;  /* 0x00011400ff061b82 */ /* 0x000f220000000800 */
[----:B---3--:R-:W-:-:S04]  /*7790*/  VIADD R0, R8, 0xbf ;  /* 0x000000bf08007836 */ /* 0x008fc80000000000 */
[----:B0-----:R-:W-:-:S05]  /*77a0*/  @P1 IMAD.HI.U32 R3, R0, R3, RZ ;  /* 0x0000000300031227 */ /* 0x001fca00078e00ff */
[----:B----4-:R-:W-:-:S05]  /*77b0*/  @P1 SHF.R.U32.HI R0, RZ, R6, R3 ;  /* 0x00000006ff001219 */ /* 0x010fca0000011603 */
[----:B------:R-:W-:Y:S01]  /*77c0*/  IMAD.IADD R3, R7, 0x1, R0 ;  /* 0x0000000107037824 */ /* 0x000fe200078e0200 */
[----:B------:R-:W-:Y:S06]  /*77d0*/  @P0 BRA `(.L_x_11427) ;  /* 0x00000000000c0947 */ /* 0x000fec0003800000 */
[----:B------:R-:W0:Y:S01]  /*77e0*/  FENCE.VIEW.ASYNC.G ;  /* 0x00000000000073c6 */ /* 0x000e220000000100 */
[----:B------:R-:W-:Y:S05]  /*77f0*/  WARPSYNC.ALL ;  /* 0x0000000000007948 */ /* 0x000fea0003800000 */
[----:B0-----:R-:W-:Y:S06]  /*7800*/  BAR.ARV 0xc, 0x200 ;  /* 0x0308000000007b1d */ /* 0x001fec0000002000 */
.L_x_11427:
        /* <DEDUP_REMOVED lines=13> */
.L_x_11430:
[----:B------:R-:W-:-:S13]  /*78e0*/  ISETP.NE.AND P0, PT, R5, 0x1, PT ;  /* 0x000000010500780c */ /* 0x000fda0003f05270 */
[----:B------:R-:W0:Y:S02]  /*78f0*/  @P0 LDC.64 R6, c[0x0][0x9e8] ;  /* 0x00027a00ff060b82 */ /* 0x000e240000000a00 */
[----:B0-----:R-:W-:-:S05]  /*7900*/  @P0 IMAD.HI.U32 R6, R0, R6, RZ ;  /* 0x0000000600060227 */ /* 0x001fca00078e00ff */
[----:B------:R-:W-:-:S07]  /*7910*/  @P0 SHF.R.U32.HI R0, RZ, R7, R6 ;  /* 0x00000007ff000219 */ /* 0x000fce0000011606 */
.L_x_11431:
[----:B------:R-:W-:Y:S05]  /*7920*/  BSYNC B0 ;  /* 0x0000000000007941 */ /* 0x000fea0003800000 */
.L_x_11429:
[----:B------:R-:W-:-:S05]  /*7930*/  IMAD R3, R0, R5, R5 ;  /* 0x0000000500037224 */ /* 0x000fca00078e0205 */
[----:B------:R-:W-:-:S07]  /*7940*/  VIMNMX R4, R4, R3, PT ;  /* 0x0000000304047248 */ /* 0x000fce0003fe0100 */
.L_x_11428:
[----:B------:R-:W0:Y:S01]  /*7950*/  @P1 LDC R0, c[0x0][0x44c] ;  /* 0x00011300ff001b82 */ /* 0x000e220000000800 */
[----:B------:R-:W-:Y:S01]  /*7960*/  VIADD R4, R4, 0x7f ;  /* 0x0000007f04047836 */ /* 0x000fe20000000000 */
[----:B------:R-:W-:-:S04]  /*7970*/  ULDC UR4, c[0x0][0x9dc] ;  /* 0x0002770000047ab9 */ /* 0x000fc80000000800 */
[----:B------:R-:W-:Y:S02]  /*7980*/  SHF.R.S32.HI R3, RZ, 0x1f, R4 ;  /* 0x0000001fff037819 */ /* 0x000fe40000011404 */
[----:B------:R-:W3:Y:S02]  /*7990*/  @P1 LDC R7, c[0x0][0x450] ;  /* 0x00011400ff071b82 */ /* 0x000ee40000000800 */
[----:B------:R-:W-:-:S04]  /*79a0*/  LEA.HI R3, R3, R4, RZ, 0x7 ;  /* 0x0000000403037211 */ /* 0x000fc800078f38ff */
[----:B------:R-:W-:-:S04]  /*79b0*/  SHF.R.S32.HI R3, RZ, 0x7, R3 ;  /* 0x00000007ff037819 */ /* 0x000fc80000011403 */
[----:B------:R-:W-:Y:S01]  /*79c0*/  VIMNMX R88, R102, R3, PT ;  /* 0x0000000366587248 */ /* 0x000fe20003fe0100 */
[----:B0-----:R-:W-:-:S04]  /*79d0*/  @P1 IMAD.HI.U32 R6, R8, R0, RZ ;  /* 0x0000000008061227 */ /* 0x001fc800078e00ff */
[----:B------:R-:W-:Y:S01]  /*79e0*/  IMAD.MOV.U32 R0, RZ, RZ, R8 ;  /* 0x000000ffff007224 */ /* 0x000fe200078e0008 */
[----:B---3--:R-:W-:-:S05]  /*79f0*/  @P1 SHF.R.U32.HI R0, RZ, R7, R6 ;  /* 0x00000007ff001219 */ /* 0x008fca0000011606 */
        /* <DEDUP_REMOVED lines=13> */
.L_x_11434:
[----:B------:R-:W-:-:S13]  /*7ad0*/  ISETP.NE.AND P0, PT, R5, 0x1, PT ;  /* 0x000000010500780c */ /* 0x000fda0003f05270 */
[----:B------:R-:W0:Y:S02]  /*7ae0*/  @P0 LDC.64 R6, c[0x0][0x9e8] ;  /* 0x00027a00ff060b82 */ /* 0x000e240000000a00 */
[----:B0-----:R-:W-:-:S05]  /*7af0*/  @P0 IMAD.HI.U32 R6, R0, R6, RZ ;  /* 0x0000000600060227 */ /* 0x001fca00078e00ff */
[----:B------:R-:W-:-:S07]  /*7b00*/  @P0 SHF.R.U32.HI R0, RZ, R7, R6 ;  /* 0x00000007ff000219 */ /* 0x000fce0000011606 */
.L_x_11435:
[----:B------:R-:W-:Y:S05]  /*7b10*/  BSYNC B0 ;  /* 0x0000000000007941 */ /* 0x000fea0003800000 */
.L_x_11433:
[----:B------:R-:W-:-:S05]  /*7b20*/  IMAD R5, R0, R5, RZ ;  /* 0x0000000500057224 */ /* 0x000fca00078e02ff */
[----:B------:R-:W-:-:S07]  /*7b30*/  VIMNMX R4, R4, R5, !PT ;  /* 0x0000000504047248 */ /* 0x000fce0007fe0100 */
.L_x_11432:
        /* <DEDUP_REMOVED lines=10> */
[----:B------:R-:W-:Y:S02]  /*7be0*/  CS2R R126, SRZ ;  /* 0x00000000007e7805 */ /* 0x000fe4000001ff00 */
[----:B------:R-:W-:Y:S02]  /*7bf0*/  CS2R R124, SRZ ;  /* 0x00000000007c7805 */ /* 0x000fe4000001ff00 */
[----:B------:R-:W-:Y:S02]  /*7c00*/  VIMNMX R6, RZ, R5, !PT ;  /* 0x00000005ff067248 */ /* 0x000fe40007fe0100 */
[----:B------:R-:W-:-:S02]  /*7c10*/  CS2R R122, SRZ ;  /* 0x00000000007a7805 */ /* 0x000fc4000001ff00 */
[----:B------:R-:W-:Y:S02]  /*7c20*/  CS2R R120, SRZ ;  /* 0x0000000000787805 */ /* 0x000fe4000001ff00 */
[----:B------:R-:W-:Y:S02]  /*7c30*/  CS2R R118, SRZ ;  /* 0x0000000000767805 */ /* 0x000fe4000001ff00 */
[----:B------:R-:W-:Y:S01]  /*7c40*/  ISETP.GT.AND P1, PT, R88, R6, PT ;  /* 0x000000065800720c */ /* 0x000fe20003f24270 */
[----:B------:R0:W-:Y:S01]  /*7c50*/  STL [R1+0x9c], R6 ;  /* 0x00009c0601007387 */ /* 0x0001e20000100800 */
[----:B------:R-:W-:Y:S02]  /*7c60*/  CS2R R116, SRZ ;  /* 0x0000000000747805 */ /* 0x000fe4000001ff00 */
[----:B------:R-:W-:Y:S02]  /*7c70*/  CS2R R114, SRZ ;  /* 0x0000000000727805 */ /* 0x000fe4000001ff00 */
[----:B------:R-:W-:Y:S01]  /*7c80*/  CS2R R112, SRZ ;  /* 0x0000000000707805 */ /* 0x000fe2000001ff00 */
[----:B------:R-:W-:Y:S01]  /*7c90*/  IMAD.MOV.U32 R36, RZ, RZ, RZ ;  /* 0x000000ffff247224 */ /* 0x000fe200078e00ff */
[----:B------:R-:W-:Y:S01]  /*7ca0*/  CS2R R26, SRZ ;  /* 0x00000000001a7805 */ /* 0x000fe2000001ff00 */
[----:B------:R-:W-:Y:S01]  /*7cb0*/  IMAD.MOV.U32 R109, RZ, RZ, RZ ;  /* 0x000000ffff6d7224 */ /* 0x000fe200078e00ff */
[----:B------:R-:W-:-:S02]  /*7cc0*/  CS2R R106, SRZ ;  /* 0x00000000006a7805 */ /* 0x000fc4000001ff00 */
[----:B------:R-:W-:Y:S02]  /*7cd0*/  CS2R R104, SRZ ;  /* 0x0000000000687805 */ /* 0x000fe4000001ff00 */
[----:B------:R-:W-:Y:S01]  /*7ce0*/  CS2R R28, SRZ ;  /* 0x00000000001c7805 */ /* 0x000fe2000001ff00 */
[----:B------:R-:W-:Y:S01]  /*7cf0*/  IMAD.MOV.U32 R102, RZ, RZ, RZ ;  /* 0x000000ffff667224 */ /* 0x000fe200078e00ff */
[----:B------:R-:W-:Y:S01]  /*7d00*/  CS2R R100, SRZ ;  /* 0x0000000000647805 */ /* 0x000fe2000001ff00 */
[----:B------:R-:W-:Y:S01]  /*7d10*/  IMAD.MOV.U32 R38, RZ, RZ, RZ ;  /* 0x000000ffff267224 */ /* 0x000fe200078e00ff */
[----:B------:R-:W-:Y:S01]  /*7d20*/  CS2R R96, SRZ ;  /* 0x0000000000607805 */ /* 0x000fe2000001ff00 */
[----:B------:R-:W-:Y:S01]  /*7d30*/  IMAD.MOV.U32 R31, RZ, RZ, RZ ;  /* 0x000000ffff1f7224 */ /* 0x000fe200078e00ff */
[----:B------:R-:W-:Y:S01]  /*7d40*/  CS2R R94, SRZ ;  /* 0x00000000005e7805 */ /* 0x000fe2000001ff00 */
[----:B------:R-:W-:Y:S01]  /*7d50*/  IMAD.MOV.U32 R93, RZ, RZ, RZ ;  /* 0x000000ffff5d7224 */ /* 0x000fe200078e00ff */
[----:B0-----:R-:W-:-:S02]  /*7d60*/  CS2R R6, SRZ ;  /* 0x0000000000067805 */ /* 0x001fc4000001ff00 */
[----:B------:R-:W-:Y:S01]  /*7d70*/  CS2R R90, SRZ ;  /* 0x00000000005a7805 */ /* 0x000fe2000001ff00 */
        /* <DEDUP_REMOVED lines=10> */
.L_x_11724:
[----:B------:R-:W3:Y:S01]  /*7e20*/  LDL R3, [R1+0x44] ;  /* 0x0000440001037983 */ /* 0x000ee20000100800 */
[----:B------:R-:W-:Y:S01]  /*7e30*/  VIADD R4, R2, 0x21800 ;  /* 0x0002180002047836 */ /* 0x000fe20000000000 */
[----:B------:R-:W-:Y:S04]  /*7e40*/  BSSY B6, `(.L_x_11438) ;  /* 0x000001e000067945 */ /* 0x000fe80003800000 */
[----:B------:R-:W-:Y:S01]  /*7e50*/  LOP3.LUT P0, RZ, R4, 0x3ff, RZ, 0xc0, !PT ;  /* 0x000003ff04ff7812 */ /* 0x000fe2000780c0ff */
[----:B---3--:R-:W-:-:S05]  /*7e60*/  IMAD.HI R0, R3, 0x55555556, RZ ;  /* 0x5555555603007827 */ /* 0x008fca00078e02ff */
[----:B------:R-:W-:-:S05]  /*7e70*/  LEA.HI R141, R0, R0, RZ, 0x1 ;  /* 0x00000000008d7211 */ /* 0x000fca00078f08ff */
[----:B------:R-:W-:-:S04]  /*7e80*/  IMAD R141, R141, -0x3, R3 ;  /* 0xfffffffd8d8d7824 */ /* 0x000fc800078e0203 */
[C---:B------:R-:W-:Y:S02]  /*7e90*/  IMAD R3, R141.reuse, 0x2000, R4 ;  /* 0x000020008d037824 */ /* 0x040fe400078e0204 */
[----:B------:R-:W-:-:S03]  /*7ea0*/  IMAD R0, R141, 0x1000, R2 ;  /* 0x000010008d007824 */ /* 0x000fc600078e0202 */
[----:B------:R-:W-:Y:S01]  /*7eb0*/  SHF.R.U32.HI R3, RZ, 0x4, R3 ;  /* 0x00000004ff037819 */ /* 0x000fe20000011603 */
[----:B------:R-:W-:-:S03]  /*7ec0*/  VIADD R0, R0, 0xc400 ;  /* 0x0000c40000007836 */ /* 0x000fc60000000000 */
[----:B------:R-:W-:Y:S02]  /*7ed0*/  LOP3.LUT R3, R3, 0x3fff, RZ, 0xc0, !PT ;  /* 0x00003fff03037812 */ /* 0x000fe400078ec0ff */
[----:B------:R-:W-:-:S03]  /*7ee0*/  SHF.R.U32.HI R0, RZ, 0x4, R0 ;  /* 0x00000004ff007819 */ /* 0x000fc60000011600 */
[----:B------:R3:W-:Y:S01]  /*7ef0*/  STL [R1+0x90], R3 ;  /* 0x0000900301007387 */ /* 0x0007e20000100800 */
[----:B------:R-:W-:Y:S01]  /*7f00*/  LOP3.LUT R44, R0, 0x3fff, RZ, 0xc0, !PT ;  /* 0x00003fff002c7812 */ /* 0x000fe200078ec0ff */
[----:B------:R-:W-:Y:S06]  /*7f10*/  @!P0 BRA `(.L_x_11439) ;  /* 0x0000000000408947 */ /* 0x000fec0003800000 */
[----:B------:R-:W-:Y:S01]  /*7f20*/  MOV R0, 0x0 ;  /* 0x0000000000007802 */ /* 0x000fe20000000f00 */
[----:B------:R-:W-:Y:S01]  /*7f30*/  ULDC.64 UR4, c[0x4][0x138] ;  /* 0x01004e0000047ab9 */ /* 0x000fe20000000a00 */
[----:B------:R-:W-:Y:S01]  /*7f40*/  ULDC.64 UR6, c[0x4][0x140] ;  /* 0x0100500000067ab9 */ /* 0x000fe20000000a00 */
[----:B------:R-:W-:Y:S01]  /*7f50*/  IMAD.U32 R4, RZ, RZ, UR4 ;  /* 0x00000004ff047e24 */ /* 0x000fe2000f8e00ff */
[----:B0-----:R0:W4:Y:S01]  /*7f60*/  LDC.64 R14, c[0x4][R0] ;  /* 0x01000000000e7b82 */ /* 0x0011220000000a00 */
        /* <DEDUP_REMOVED lines=10> */
[----:B-12345:R-:W-:Y:S05]  /*8010*/  CALL.ABS.NOINC R14 ;  /* 0x000000000e007343 */ /* 0x03efea0003c00000 */
.L_x_11439:
[----:B------:R-:W-:Y:S05]  /*8020*/  BSYNC B6 ;  /* 0x0000000000067941 */ /* 0x000fea0003800000 */
.L_x_11438:
[----:B------:R-:W-:Y:S02]  /*8030*/  ULDC UR4, c[0x0][0x3f4] ;  /* 0x0000fd0000047ab9 */ /* 0x000fe40000000800 */
[----:B------:R-:W-:-:S13]  /*8040*/  ISETP.LT.AND P0, PT, RZ, UR4, PT ;  /* 0x00000004ff007c0c */ /* 0x000fda000bf01270 */
[----:B------:R-:W-:Y:S05]  /*8050*/  @P0 BRA `(.L_x_11440) ;  /* 0x0000000000400947 */ /* 0x000fea0003800000 */
[----:B------:R-:W-:-:S04]  /*8060*/  ULEA.HI UR4, UR37, UR37, URZ, 0x1 ;  /* 0x0000002525047291 */ /* 0x000fc8000f8f083f */
[----:B------:R-:W-:-:S04]  /*8070*/  ULOP3.LUT UR4, UR4, 0xfffffffe, URZ, 0xc0, !UPT ;  /* 0xfffffffe04047892 */ /* 0x000fc8000f8ec03f */
[----:B------:R-:W-:-:S06]  /*8080*/  UIADD3 UR4, UR37, -UR4, URZ ;  /* 0x8000000425047290 */ /* 0x000fcc000fffe03f */
[----:B---3--:R-:W-:-:S05]  /*8090*/  IMAD.U32 R3, RZ, RZ, UR4 ;  /* 0x00000004ff037e24 */ /* 0x008fca000f8e00ff */
[----:B------:R-:W-:-:S04]  /*80a0*/  SHF.L.U32 R3, R3, 0x1f, RZ ;  /* 0x0000001f03037819 */ /* 0x000fc800000006ff */
[----:B------:R3:W4:Y:S03]  /*80b0*/  SYNCS.PHASECHK.TRANS64.TRYWAIT P0, [R2+URZ+0x2d800], R3 ;  /* 0x02d80003020075a7 */ /* 0x000726000800017f */
[----:B----4-:R-:W-:Y:S05]  /*80c0*/  @!P0 NANOSLEEP.SYNCS 0x989680 ;  /* 0x009896800000895d */ /* 0x010fea0003900000 */
[----:B------:R-:W4:Y:S01]  /*80d0*/  @!P0 SYNCS.PHASECHK.TRANS64 P0, [R2+URZ+0x2d800], R3 ;  /* 0x02d80003020085a7 */ /* 0x000f22000800007f */
[----:B------:R-:W-:Y:S04]  /*80e0*/  BSSY B0, `(.L_x_11441) ;  /* 0x0000006000007945 */ /* 0x000fe80003800000 */
[----:B----4-:R-:W-:Y:S05]  /*80f0*/  @P0 BRA `(.L_x_11442) ;  /* 0x0000000000100947 */ /* 0x010fea0003800000 */
.L_x_11443:
[----:B----4-:R4:W0:Y:S02]  /*8100*/  SYNCS.PHASECHK.TRANS64.TRYWAIT P0, [R2+URZ+0x2d800], R3 ;  /* 0x02d80003020075a7 */ /* 0x010824000800017f */
[----:B0-----:R-:W-:Y:S05]  /*8110*/  @!P0 NANOSLEEP.SYNCS 0x989680 ;  /* 0x009896800000895d */ /* 0x001fea0003900000 */
[----:B------:R-:W0:Y:S02]  /*8120*/  @!P0 SYNCS.PHASECHK.TRANS64 P0, [R2+URZ+0x2d800], R3 ;  /* 0x02d80003020085a7 */ /* 0x000e24000800007f */
[----:B0-----:R-:W-:Y:S05]  /*8130*/  @!P0 BRA `(.L_x_11443) ;  /* 0xfffffffc00f08947 */ /* 0x001fea000383ffff */
.L_x_11442:
[----:B------:R-:W-:Y:S05]  /*8140*/  BSYNC B0 ;  /* 0x0000000000007941 */ /* 0x000fea0003800000 */
.L_x_11441:
[----:B------:R-:W-:Y:S05]  /*8150*/  BRA `(.L_x_11444) ;  /* 0x0000004000b87947 */ /* 0x000fea0003800000 */
.L_x_11440:
[----:B------:R-:W-:Y:S01]  /*8160*/  ULOP3.LUT UP0, URZ, UR40, 0x1bf, URZ, 0xc0, !UPT ;  /* 0x000001bf283f7892 */ /* 0x000fe2000f80c03f */
[----:B-----5:R-:W-:Y:S01]  /*8170*/  SHF.R.S32.HI R0, RZ, 0x1f, R98 ;  /* 0x0000001fff007819 */ /* 0x020fe20000011462 */
[----:B------:R-:W-:Y:S01]  /*8180*/  ULDC.64 UR4, c[0x0][0x3f8] ;  /* 0x0000fe0000047ab9 */ /* 0x000fe20000000a00 */
[----:B------:R-:W-:Y:S01]  /*8190*/  ULDC.64 UR6, c[0x0][0x408] ;  /* 0x0001020000067ab9 */ /* 0x000fe20000000a00 */
[----:B------:R-:W-:Y:S02]  /*81a0*/  IMAD.WIDE.U32 R24, R98, UR4, RZ ;  /* 0x0000000462187c25 */ /* 0x000fe4000f8e00ff */
[----:B------:R-:W-:Y:S02]  /*81b0*/  PLOP3.LUT P0, PT, PT, PT, UP0, 0x80, 0x0 ;  /* 0x000000000000781c */ /* 0x000fe40003f0f008 */
[C---:B---3--:R-:W-:Y:S02]  /*81c0*/  IMAD R3, R0.reuse, UR4, RZ ;  /* 0x0000000400037c24 */ /* 0x048fe4000f8e02ff */
        /* <DEDUP_REMOVED lines=11> */
[----:B0-----:R0:W3:Y:S01]  /*8280*/  LDC.64 R14, c[0x4][R0] ;  /* 0x01000000000e7b82 */ /* 0x0010e20000000a00 */
        /* <DEDUP_REMOVED lines=10> */
[----:B-123--:R-:W-:Y:S05]  /*8330*/  CALL.ABS.NOINC R14 ;  /* 0x000000000e007343 */ /* 0x00efea0003c00000 */
.L_x_11445:
[----:B------:R-:W3:Y:S01]  /*8340*/  S2R R20, SR_TID.X ;  /* 0x0000000000147919 */ /* 0x000ee20000002100 */
[----:B------:R-:W-:Y:S01]  /*8350*/  ULDC.U8 UR4, c[0x0][0x410] ;  /* 0x0001040000047ab9 */ /* 0x000fe20000000000 */
[----:B---3--:R-:W-:Y:S02]  /*8360*/  VIADD R21, R20, 0xffffff80 ;  /* 0xffffff8014157836 */ /* 0x008fe40000000000 */
[----:B------:R-:W3:Y:S01]  /*8370*/  LDL R20, [R1+0x60] ;  /* 0x0000600001147983 */ /* 0x000ee20000100800 */
[----:B------:R-:W-:Y:S01]  /*8380*/  ISETP.NE.AND P0, PT, RZ, UR4, PT ;  /* 0x00000004ff007c0c */ /* 0x000fe2000bf05270 */
[----:B------:R-:W-:Y:S01]  /*8390*/  BSSY B0, `(.L_x_11446) ;  /* 0x0000402000007945 */ /* 0x000fe20003800000 */
[----:B------:R-:W-:-:S04]  /*83a0*/  LEA.HI R55, R21, R21, RZ, 0x1 ;  /* 0x0000001515377211 */ /* 0x000fc800078f08ff */
[----:B------:R-:W-:-:S05]  /*83b0*/  SHF.R.S32.HI R55, RZ, 0x1, R55 ;  /* 0x00000001ff377819 */ /* 0x000fca0000011437 */
[----:B---3--:R-:W-:Y:S02]  /*83c0*/  IMAD.IADD R10, R55, 0x1, R20 ;  /* 0x00000001370a7824 */ /* 0x008fe400078e0214 */
        /* <DEDUP_REMOVED lines=11> */
[----:B---3--:R-:W-:-:S04]  /*8480*/  @P0 IMAD.HI.U32 R0, R10, R3, RZ ;  /* 0x000000030a000227 */ /* 0x008fc800078e00ff */
[----:B------:R-:W-:Y:S01]  /*8490*/  IMAD.MOV.U32 R3, RZ, RZ, R10 ;  /* 0x000000ffff037224 */ /* 0x000fe200078e000a */
[----:B----4-:R-:W-:-:S04]  /*84a0*/  @P0 SHF.R.U32.HI R3, RZ, R5, R0 ;  /* 0x00000005ff030219 */ /* 0x010fc80000011600 */
[----:B------:R-:W-:Y:S01]  /*84b0*/  SHF.R.S32.HI R0, RZ, 0x1f, R3 ;  /* 0x0000001fff007819 */ /* 0x000fe20000011403 */
[----:B------:R-:W-:-:S04]  /*84c0*/  IMAD.WIDE.U32 R6, R3, UR4, R6 ;  /* 0x0000000403067c25 */ /* 0x000fc8000f8e0006 */
[C---:B------:R-:W-:Y:S02]  /*84d0*/  IMAD R4, R0.reuse, UR4, RZ ;  /* 0x0000000400047c24 */ /* 0x040fe4000f8e02ff */
[----:B------:R-:W-:Y:S02]  /*84e0*/  IMAD R0, R0, UR6, RZ ;  /* 0x0000000600007c24 */ /* 0x000fe4000f8e02ff */
[C---:B------:R-:W-:Y:S01]  /*84f0*/  IMAD R13, R3.reuse, UR5, R4 ;  /* 0x00000005030d7c24 */ /* 0x040fe2000f8e0204 */
[----:B------:R-:W-:Y:S01]  /*8500*/  ULDC.64 UR4, c[0x0][0x3e8] ;  /* 0x0000fa0000047ab9 */ /* 0x000fe20000000a00 */
[----:B------:R-:W-:-:S04]  /*8510*/  IMAD.WIDE.U32 R8, R3, UR6, R8 ;  /* 0x0000000603087c25 */ /* 0x000fc8000f8e0008 */
[----:B------:R-:W-:Y:S01]  /*8520*/  IMAD R5, R3, UR7, R0 ;  /* 0x0000000703057c24 */ /* 0x000fe2000f8e0200 */
[----:B------:R-:W-:Y:S01]  /*8530*/  ULDC.64 UR6, c[0x0][0x400] ;  /* 0x0001000000067ab9 */ /* 0x000fe20000000a00 */
[----:B------:R-:W-:Y:S01]  /*8540*/  IMAD.IADD R13, R7, 0x1, R13 ;  /* 0x00000001070d7824 */ /* 0x000fe200078e020d */
[----:B------:R-:W-:Y:S01]  /*8550*/  LEA R0, P0, R6, UR4, 0x1 ;  /* 0x0000000406007c11 */ /* 0x000fe2000f8008ff */
[----:B------:R-:W-:Y:S01]  /*8560*/  IMAD.IADD R5, R9, 0x1, R5 ;  /* 0x0000000109057824 */ /* 0x000fe200078e0205 */
[----:B------:R-:W-:Y:S01]  /*8570*/  LEA R4, P1, R8, UR6, 0x1 ;  /* 0x0000000608047c11 */ /* 0x000fe2000f8208ff */
[----:B------:R-:W-:Y:S01]  /*8580*/  UMOV UR4, 0xffffffff ;  /* 0xffffffff00047882 */ /* 0x000fe20000000000 */
[----:B------:R-:W-:Y:S02]  /*8590*/  LEA.HI.X R13, R6, UR5, R13, 0x1, P0 ;  /* 0x00000005060d7c11 */ /* 0x000fe400080f0c0d */
[----:B------:R-:W-:Y:S01]  /*85a0*/  LEA.HI.X R5, R8, UR7, R5, 0x1, P1 ;  /* 0x0000000708057c11 */ /* 0x000fe200088f0c05 */
[----:B------:R-:W-:Y:S08]  /*85b0*/  BRA.DIV UR4, `(.L_x_11448) ;  /* 0x000001ce04647947 */ /* 0x000ff0000b800000 */
[----:B------:R3:W4:Y:S04]  /*85c0*/  SHFL.IDX PT, R3, R13, RZ, 0x1e1f ;  /* 0x001e1fff0d037589 */ /* 0x00072800000e0000 */
[----:B------:R-:W1:Y:S04]  /*85d0*/  SHFL.IDX PT, R0, R0, RZ, 0x1e1f ;  /* 0x001e1fff00007589 */ /* 0x000e6800000e0000 */
[----:B------:R-:W1:Y:S04]  /*85e0*/  SHFL.IDX PT, R5, R5, RZ, 0x1e1f ;  /* 0x001e1fff05057589 */ /* 0x000e6800000e0000 */
[----:B0-----:R3:W0:Y:S02]  /*85f0*/  SHFL.IDX PT, R14, R4, RZ, 0x1e1f ;  /* 0x001e1fff040e7589 */ /* 0x00162400000e0000 */
.L_x_11730:
[----:B------:R-:W-:Y:S01]  /*8600*/  IMAD R45, R154, R45, RZ ;  /* 0x0000002d9a2d7224 */ /* 0x000fe200078e02ff */
[----:B------:R-:W-:Y:S01]  /*8610*/  BSSY B1, `(.L_x_11449) ;  /* 0x000005d000017945 */ /* 0x000fe20003800000 */
[----:B------:R-:W-:Y:S02]  /*8620*/  CS2R R36, SRZ ;  /* 0x0000000000247805 */ /* 0x000fe4000001ff00 */
[----:B------:R-:W-:Y:S02]  /*8630*/  CS2R R34, SRZ ;  /* 0x0000000000227805 */ /* 0x000fe4000001ff00 */
[----:B------:R-:W-:Y:S02]  /*8640*/  CS2R R28, SRZ ;  /* 0x00000000001c7805 */ /* 0x000fe4000001ff00 */
[----:B------:R-:W-:Y:S01]  /*8650*/  ISETP.GE.AND P0, PT, R10, R45, PT ;  /* 0x0000002d0a00720c */ /* 0x000fe20003f06270 */
[----:B------:R-:W-:Y:S01]  /*8660*/  IMAD R45, R33, -0xc0, R45 ;  /* 0xffffff40212d7824 */ /* 0x000fe200078e022d */
        /* <DEDUP_REMOVED lines=10> */
[----:B------:R-:W3:Y:S01]  /*8710*/  LDL R42, [R1+0x8c] ;  /* 0x00008c00012a7983 */ /* 0x000ee20000100800 */
[----:B------:R-:W-:-:S03]  /*8720*/  ULDC UR4, c[0x0][0x3f4] ;  /* 0x0000fd0000047ab9 */ /* 0x000fc60000000800 */
[----:B--2---:R-:W2:Y:S04]  /*8730*/  LDL R41, [R1+0x84] ;  /* 0x0000840001297983 */ /* 0x004ea80000100800 */
[----:B-1----:R-:W4:Y:S04]  /*8740*/  LDL R40, [R1+0x88] ;  /* 0x0000880001287983 */ /* 0x002f280000100800 */
[----:B------:R-:W4:Y:S04]  /*8750*/  LDL R15, [R1+0x80] ;  /* 0x00008000010f7983 */ /* 0x000f280000100800 */
[----:B------:R-:W4:Y:S04]  /*8760*/  LDL.64 R56, [R1+0x58] ;  /* 0x0000580001387983 */ /* 0x000f280000100a00 */
        /* <DEDUP_REMOVED lines=9> */
[C---:B---3--:R-:W-:Y:S01]  /*8800*/  ISETP.GE.AND P3, PT, R42.reuse, UR4, PT ;  /* 0x000000042a007c0c */ /* 0x048fe2000bf66270 */
[----:B------:R-:W-:Y:S01]  /*8810*/  IMAD.SHL.U32 R9, R42, 0x2, RZ ;  /* 0x000000022a097824 */ /* 0x000fe200078e00ff */
[----:B------:R-:W-:Y:S02]  /*8820*/  SHF.R.S32.HI R4, RZ, 0x1f, R42 ;  /* 0x0000001fff047819 */ /* 0x000fe4000001142a */
[C---:B--2---:R-:W-:Y:S01]  /*8830*/  ISETP.GE.AND P2, PT, R41.reuse, UR4, PT ;  /* 0x0000000429007c0c */ /* 0x044fe2000bf46270 */
[C---:B------:R-:W-:Y:S01]  /*8840*/  IMAD.SHL.U32 R49, R41.reuse, 0x2, RZ ;  /* 0x0000000229317824 */ /* 0x040fe200078e00ff */
[----:B------:R-:W-:Y:S02]  /*8850*/  SHF.R.S32.HI R8, RZ, 0x1f, R41 ;  /* 0x0000001fff087819 */ /* 0x000fe40000011429 */
[C---:B----4-:R-:W-:Y:S01]  /*8860*/  ISETP.GE.AND P1, PT, R40.reuse, UR4, PT ;  /* 0x0000000428007c0c */ /* 0x050fe2000bf26270 */
[----:B------:R-:W-:Y:S01]  /*8870*/  IMAD.SHL.U32 R43, R40, 0x2, RZ ;  /* 0x00000002282b7824 */ /* 0x000fe200078e00ff */
[----:B------:R-:W-:-:S02]  /*8880*/  SHF.L.U64.HI R20, R41, 0x1, R8 ;  /* 0x0000000129147819 */ /* 0x000fc40000010208 */
[----:B------:R-:W-:Y:S01]  /*8890*/  SHF.L.U64.HI R4, R42, 0x1, R4 ;  /* 0x000000012a047819 */ /* 0x000fe20000010204 */
[C---:B------:R-:W-:Y:S01]  /*88a0*/  IMAD.SHL.U32 R7, R15.reuse, 0x2, RZ ;  /* 0x000000020f077824 */ /* 0x040fe200078e00ff */
[-C--:B0-----:R-:W-:Y:S02]  /*88b0*/  @!P3 IADD3 R8, P5, R14, R9.reuse, RZ ;  /* 0x000000090e08b210 */ /* 0x081fe40007fbe0ff */
[----:B------:R-:W-:Y:S02]  /*88c0*/  @!P3 IADD3 R10, P4, R0, R9, RZ ;  /* 0x00000009000ab210 */ /* 0x000fe40007f9e0ff */
[----:B------:R-:W-:Y:S01]  /*88d0*/  ISETP.GE.AND P0, PT, R15, UR4, PT ;  /* 0x000000040f007c0c */ /* 0x000fe2000bf06270 */
[--C-:B------:R-:W-:Y:S01]  /*88e0*/  @!P3 IMAD.X R9, R5, 0x1, R4.reuse, P5 ;  /* 0x000000010509b824 */ /* 0x100fe200028e0604 */
[----:B------:R-:W-:Y:S01]  /*88f0*/  @!P2 IADD3 R48, P5, R14, R49, RZ ;  /* 0x000000310e30a210 */ /* 0x000fe20007fbe0ff */
[----:B------:R-:W-:Y:S01]  /*8900*/  @!P3 IMAD.X R11, R3, 0x1, R4, P4 ;  /* 0x00000001030bb824 */ /* 0x000fe200020e0604 */
[----:B------:R-:W-:-:S02]  /*8910*/  SHF.R.S32.HI R6, RZ, 0x1f, R40 ;  /* 0x0000001fff067819 */ /* 0x000fc40000011428 */
[----:B------:R-:W-:Y:S01]  /*8920*/  @!P2 IADD3 R50, P4, R0, R49, RZ ;  /* 0x000000310032a210 */ /* 0x000fe20007f9e0ff */
[----:B------:R-:W-:Y:S01]  /*8930*/  @!P2 IMAD.X R49, R5, 0x1, R20, P5 ;  /* 0x000000010531a824 */ /* 0x000fe200028e0614 */
[----:B------:R-:W-:Y:S01]  /*8940*/  SHF.L.U64.HI R6, R40, 0x1, R6 ;  /* 0x0000000128067819 */ /* 0x000fe20000010206 */
[----:B------:R0:W5:Y:S01]  /*8950*/  @!P3 LD.E.64 R32, desc[UR54][R10.64] ;  /* 0x000000360a20b980 */ /* 0x000162000c101b00 */
[-C--:B------:R-:W-:Y:S01]  /*8960*/  @!P1 IADD3 R42, P5, R14, R43.reuse, RZ ;  /* 0x0000002b0e2a9210 */ /* 0x080fe20007fbe0ff */
[----:B------:R-:W-:Y:S01]  /*8970*/  @!P2 IMAD.X R51, R3, 0x1, R20, P4 ;  /* 0x000000010333a824 */ /* 0x000fe200020e0614 */
[----:B------:R-:W-:Y:S01]  /*8980*/  SHF.R.S32.HI R12, RZ, 0x1f, R15 ;  /* 0x0000001fff0c7819 */ /* 0x000fe2000001140f */
[----:B------:R1:W5:Y:S01]  /*8990*/  @!P3 LD.E.64 R34, desc[UR54][R8.64] ;  /* 0x000000360822b980 */ /* 0x000362000c101b00 */
[----:B------:R-:W-:Y:S01]  /*89a0*/  @!P1 IADD3 R46, P4, R0, R43, RZ ;  /* 0x0000002b002e9210 */ /* 0x000fe20007f9e0ff */
[----:B------:R-:W-:Y:S01]  /*89b0*/  @!P1 IMAD.X R43, R5, 0x1, R6, P5 ;  /* 0x00000001052b9824 */ /* 0x000fe200028e0606 */
[----:B------:R-:W-:Y:S01]  /*89c0*/  SHF.L.U64.HI R12, R15, 0x1, R12 ;  /* 0x000000010f0c7819 */ /* 0x000fe2000001020c */
[----:B------:R-:W-:Y:S01]  /*89d0*/  IMAD.SHL.U32 R15, R52, 0x2, RZ ;  /* 0x00000002340f7824 */ /* 0x000fe200078e00ff */
[----:B------:R-:W-:Y:S01]  /*89e0*/  @!P0 IADD3 R40, P5, R0, R7, RZ ;  /* 0x0000000700288210 */ /* 0x000fe20007fbe0ff */
[----:B------:R-:W-:Y:S01]  /*89f0*/  @!P1 IMAD.X R47, R3, 0x1, R6, P4 ;  /* 0x00000001032f9824 */ /* 0x000fe200020e0606 */
[----:B------:R-:W-:-:S02]  /*8a00*/  ISETP.GE.AND P4, PT, R56, UR4, PT ;  /* 0x0000000438007c0c */ /* 0x000fc4000bf86270 */
[----:B0-----:R-:W-:Y:S01]  /*8a10*/  CS2R R10, SRZ ;  /* 0x00000000000a7805 */ /* 0x001fe2000001ff00 */
[----:B------:R-:W5:Y:S01]  /*8a20*/  @!P2 LD.E.64 R30, desc[UR54][R50.64] ;  /* 0x00000036321ea980 */ /* 0x000f62000c101b00 */
[--C-:B------:R-:W-:Y:S01]  /*8a30*/  @!P0 IMAD.X R41, R3, 0x1, R12.reuse, P5 ;  /* 0x0000000103298824 */ /* 0x100fe200028e060c */
[----:B------:R-:W-:Y:S02]  /*8a40*/  @!P0 IADD3 R6, P5, R14, R7, RZ ;  /* 0x000000070e068210 */ /* 0x000fe40007fbe0ff */
[----:B-1----:R-:W-:Y:S01]  /*8a50*/  CS2R R8, SRZ ;  /* 0x0000000000087805 */ /* 0x002fe2000001ff00 */
[----:B------:R-:W5:Y:S02]  /*8a60*/  @!P2 LD.E.64 R28, desc[UR54][R48.64] ;  /* 0x00000036301ca980 */ /* 0x000f64000c101b00 */
[----:B------:R-:W-:Y:S01]  /*8a70*/  @!P0 IMAD.X R7, R5, 0x1, R12, P5 ;  /* 0x0000000105078824 */ /* 0x000fe200028e060c */
[----:B------:R-:W-:Y:S01]  /*8a80*/  ISETP.GE.AND P5, PT, R52, UR4, PT ;  /* 0x0000000434007c0c */ /* 0x000fe2000bfa6270 */
[----:B------:R-:W5:Y:S01]  /*8a90*/  @!P1 LD.E.64 R26, desc[UR54][R46.64] ;  /* 0x000000362e1a9980 */ /* 0x000f62000c101b00 */
[----:B------:R-:W-:-:S02]  /*8aa0*/  @!P4 IMAD.MOV.U32 R12, RZ, RZ, R0 ;  /* 0x000000ffff0cc224 */ /* 0x000fc400078e0000 */
[----:B------:R-:W-:Y:S01]  /*8ab0*/  @!P4 IMAD.MOV.U32 R13, RZ, RZ, R3 ;  /* 0x000000ffff0dc224 */ /* 0x000fe200078e0003 */
[----:B------:R-:W5:Y:S01]  /*8ac0*/  @!P1 LD.E.64 R24, desc[UR54][R42.64] ;  /* 0x000000362a189980 */ /* 0x000f62000c101b00 */
[----:B------:R-:W-:Y:S02]  /*8ad0*/  @!P4 IMAD.MOV.U32 R4, RZ, RZ, R14 ;  /* 0x000000ffff04c224 */ /* 0x000fe400078e000e */
[----:B------:R-:W-:-:S04]  /*8ae0*/  @!P4 IMAD.WIDE R12, R56, 0x2, R12 ;  /* 0x00000002380cc825 */ /* 0x000fc800078e020c */
[----:B------:R-:W-:Y:S01]  /*8af0*/  @!P4 IMAD.WIDE R20, R56, 0x2, R4 ;  /* 0x000000023814c825 */ /* 0x000fe200078e0204 */
[----:B------:R-:W-:Y:S01]  /*8b00*/  SHF.R.S32.HI R4, RZ, 0x1f, R52 ;  /* 0x0000001fff047819 */ /* 0x000fe20000011434 */
[----:B------:R0:W5:Y:S03]  /*8b10*/  @!P4 LD.E.64 R38, desc[UR54][R12.64] ;  /* 0x000000360c26c980 */ /* 0x000166000c101b00 */
[----:B------:R-:W-:Y:S01]  /*8b20*/  SHF.L.U64.HI R4, R52, 0x1, R4 ;  /* 0x0000000134047819 */ /* 0x000fe20000010204 */
[----:B------:R1:W5:Y:S01]  /*8b30*/  @!P4 LD.E.64 R36, desc[UR54][R20.64] ;  /* 0x000000361424c980 */ /* 0x000362000c101b00 */
[----:B------:R-:W-:-:S05]  /*8b40*/  @!P5 IADD3 R52, P4, R0, R15, RZ ;  /* 0x0000000f0034d210 */ /* 0x000fca0007f9e0ff */
[--C-:B------:R-:W-:Y:S01]  /*8b50*/  @!P5 IMAD.X R53, R3, 0x1, R4.reuse, P4 ;  /* 0x000000010335d824 */ /* 0x100fe200020e0604 */
[----:B------:R-:W-:Y:S02]  /*8b60*/  @!P5 IADD3 R14, P4, R14, R15, RZ ;  /* 0x0000000f0e0ed210 */ /* 0x000fe40007f9e0ff */
[----:B0-----:R-:W-:Y:S02]  /*8b70*/  CS2R R12, SRZ ;  /* 0x00000000000c7805 */ /* 0x001fe4000001ff00 */
[----:B-1----:R-:W-:Y:S01]  /*8b80*/  CS2R R20, SRZ ;  /* 0x0000000000147805 */ /* 0x002fe2000001ff00 */
[----:B------:R3:W5:Y:S01]  /*8b90*/  @!P5 LD.E.64 R10, desc[UR54][R52.64] ;  /* 0x00000036340ad980 */ /* 0x000762000c101b00 */
[----:B------:R-:W-:-:S03]  /*8ba0*/  @!P5 IMAD.X R15, R5, 0x1, R4, P4 ;  /* 0x00000001050fd824 */ /* 0x000fc600020e0604 */
[----:B------:R3:W5:Y:S04]  /*8bb0*/  @!P0 LD.E.64 R12, desc[UR54][R6.64] ;  /* 0x00000036060c8980 */ /* 0x000768000c101b00 */
[----:B------:R3:W5:Y:S04]  /*8bc0*/  @!P0 LD.E.64 R20, desc[UR54][R40.64] ;  /* 0x0000003628148980 */ /* 0x000768000c101b00 */
[----:B------:R3:W5:Y:S02]  /*8bd0*/  @!P5 LD.E.64 R8, desc[UR54][R14.64] ;  /* 0x000000360e08d980 */ /* 0x000764000c101b00 */
.L_x_11450:
[----:B------:R-:W-:Y:S05]  /*8be0*/  BSYNC B1 ;  /* 0x0000000000017941 */ /* 0x000fea0003800000 */
.L_x_11449:
[----:B------:R-:W-:Y:S01]  /*8bf0*/  ULEA.HI UR4, UR37, UR37, URZ, 0x1 ;  /* 0x0000002525047291 */ /* 0x000fe2000f8f083f */
[----:B----45:R-:W-:Y:S01]  /*8c00*/  IMAD.MOV.U32 R3, RZ, RZ, R37 ;  /* 0x000000ffff037224 */ /* 0x030fe200078e0025 */
[----:B------:R-:W-:Y:S01]  /*8c10*/  VIMNMX R45, R45, 0xc0, PT ;  /* 0x000000c02d2d7848 */ /* 0x000fe20003fe0100 */
[----:B-1----:R-:W-:Y:S01]  /*8c20*/  IMAD.MOV.U32 R0, RZ, RZ, R36 ;  /* 0x000000ffff007224 */ /* 0x002fe200078e0024 */
[----:B------:R-:W-:Y:S01]  /*8c30*/  ULOP3.LUT UR4, UR4, 0xfffffffe, URZ, 0xc0, !UPT ;  /* 0xfffffffe04047892 */ /* 0x000fe2000f8ec03f */
[----:B------:R-:W-:Y:S01]  /*8c40*/  IMAD.MOV.U32 R4, RZ, RZ, R34 ;  /* 0x000000ffff047224 */ /* 0x000fe200078e0022 */
[----:B------:R-:W-:Y:S01]  /*8c50*/  PRMT R57, R3, 0x7610, R57 ;  /* 0x0000761003397816 */ /* 0x000fe20000000039 */
[----:B------:R-:W-:Y:S01]  /*8c60*/  IMAD.MOV.U32 R5, RZ, RZ, R29 ;  /* 0x000000ffff057224 */ /* 0x000fe200078e001d */
[----:B------:R-:W-:Y:S01]  /*8c70*/  UIADD3 UR4, UR37, -UR4, URZ ;  /* 0x8000000425047290 */ /* 0x000fe2000fffe03f */
[----:B0--3--:R-:W-:Y:S01]  /*8c80*/  PRMT R14, R14, 0x5410, R0 ;  /* 0x000054100e0e7816 */ /* 0x009fe20000000000 */
        /* <DEDUP_REMOVED lines=45> */
.L_x_11731:
[----:B------:R-:W-:Y:S05]  /*8f60*/  BSYNC B1 ;  /* 0x0000000000017941 */ /* 0x000fea0003800000 */
.L_x_11451:
[----:B------:R-:W-:Y:S02]  /*8f70*/  PRMT R40, R0, 0x7610, R40 ;  /* 0x0000761000287816 */ /* 0x000fe40000000028 */
[----:B--2---:R-:W-:Y:S01]  /*8f80*/  PRMT R41, R4, 0x7610, R41 ;  /* 0x0000761004297816 */ /* 0x004fe20000000029 */
[----:B------:R-:W-:Y:S06]  /*8f90*/  @P1 BRA `(.L_x_11453) ;  /* 0x0000003400041947 */ /* 0x000fec0003800000 */
[----:B------:R-:W2:Y:S01]  /*8fa0*/  LDL.64 R62, [R1+0x58] ;  /* 0x00005800013e7983 */ /* 0x000ea20000100a00 */
[----:B------:R-:W2:Y:S03]  /*8fb0*/  LDC R4, c[0x0][0x3f4] ;  /* 0x0000fd00ff047b82 */ /* 0x000ea60000000800 */
[----:B------:R-:W0:Y:S04]  /*8fc0*/  LDL R59, [R1+0xa0] ;  /* 0x0000a000013b7983 */ /* 0x000e280000100800 */
[----:B------:R-:W3:Y:S04]  /*8fd0*/  LDL R58, [R1+0x8c] ;  /* 0x00008c00013a7983 */ /* 0x000ee80000100800 */
[----:B------:R-:W4:Y:S04]  /*8fe0*/  LDL R56, [R1+0x84] ;  /* 0x0000840001387983 */ /* 0x000f280000100800 */
[----:B------:R-:W5:Y:S04]  /*8ff0*/  LDL R55, [R1+0x88] ;  /* 0x0000880001377983 */ /* 0x000f680000100800 */
[----:B------:R-:W5:Y:S04]  /*9000*/  LDL R7, [R1+0x80] ;  /* 0x0000800001077983 */ /* 0x000f680000100800 */
[----:B------:R-:W5:Y:S01]  /*9010*/  LDL R6, [R1+0x94] ;  /* 0x0000940001067983 */ /* 0x000f620000100800 */
[----:B------:R-:W1:Y:S01]  /*9020*/  S2R R5, SR_TID.X ;  /* 0x0000000000057919 */ /* 0x000e620000002100 */
[----:B------:R-:W-:Y:S01]  /*9030*/  BSSY B1, `(.L_x_11454) ;  /* 0x0000041000017945 */ /* 0x000fe20003800000 */
[----:B-1----:R-:W-:-:S05]  /*9040*/  VIADD R5, R5, 0xffffff80 ;  /* 0xffffff8005057836 */ /* 0x002fca0000000000 */
[----:B------:R-:W-:-:S04]  /*9050*/  SHF.R.S32.HI R0, RZ, 0x1f, R5 ;  /* 0x0000001fff007819 */ /* 0x000fc80000011405 */
[----:B------:R-:W-:-:S04]  /*9060*/  LEA.HI R0, R0, R5, RZ, 0x2 ;  /* 0x0000000500007211 */ /* 0x000fc800078f10ff */
[--C-:B------:R-:W-:Y:S02]  /*9070*/  SHF.R.S32.HI R5, RZ, 0x2, R0.reuse ;  /* 0x00000002ff057819 */ /* 0x100fe40000011400 */
[----:B------:R-:W-:-:S04]  /*9080*/  SHF.R.S32.HI R0, RZ, 0x1f, R0 ;  /* 0x0000001fff007819 */ /* 0x000fc80000011400 */
[----:B------:R-:W-:-:S04]  /*9090*/  LEA.HI R0, R0, R5, RZ, 0x2 ;  /* 0x0000000500007211 */ /* 0x000fc800078f10ff */
[----:B------:R-:W-:-:S05]  /*90a0*/  LOP3.LUT R0, R0, 0xfffffffc, RZ, 0xc0, !PT ;  /* 0xfffffffc00007812 */ /* 0x000fca00078ec0ff */
[----:B------:R-:W-:-:S05]  /*90b0*/  IMAD.IADD R5, R5, 0x1, -R0 ;  /* 0x0000000105057824 */ /* 0x000fca00078e0a00 */
[----:B------:R-:W-:Y:S02]  /*90c0*/  LOP3.LUT P0, RZ, R5, 0x2, RZ, 0xc0, !PT ;  /* 0x0000000205ff7812 */ /* 0x000fe4000780c0ff */
[----:B--2---:R-:W-:Y:S01]  /*90d0*/  ISETP.GE.AND P6, PT, R62, R4, PT ;  /* 0x000000043e00720c */ /* 0x004fe20003fc6270 */
[----:B0-----:R-:W-:-:S04]  /*90e0*/  IMAD R3, R59, 0x2, R2 ;  /* 0x000000023b037824 */ /* 0x001fc800078e0202 */
[----:B------:R-:W-:Y:S01]  /*90f0*/  VIADD R0, R3, 0x20 ;  /* 0x0000002003007836 */ /* 0x000fe20000000000 */
[-C--:B---3--:R-:W-:Y:S02]  /*9100*/  ISETP.GE.AND P1, PT, R58, R4.reuse, PT ;  /* 0x000000043a00720c */ /* 0x088fe40003f26270 */
[-C--:B----4-:R-:W-:Y:S02]  /*9110*/  ISETP.GE.AND P2, PT, R56, R4.reuse, PT ;  /* 0x000000043800720c */ /* 0x090fe40003f46270 */
[-C--:B-----5:R-:W-:Y:S02]  /*9120*/  ISETP.GE.AND P3, PT, R55, R4.reuse, PT ;  /* 0x000000043700720c */ /* 0x0a0fe40003f66270 */
[-C--:B------:R-:W-:Y:S02]  /*9130*/  ISETP.GE.AND P4, PT, R7, R4.reuse, PT ;  /* 0x000000040700720c */ /* 0x080fe40003f86270 */
[----:B------:R-:W-:Y:S01]  /*9140*/  ISETP.GE.AND P5, PT, R6, R4, PT ;  /* 0x000000040600720c */ /* 0x000fe20003fa6270 */
        /* <DEDUP_REMOVED lines=47> */
.L_x_11455:
[----:B------:R-:W-:Y:S05]  /*9440*/  BSYNC B1 ;  /* 0x0000000000017941 */ /* 0x000fea0003800000 */
.L_x_11454:
        /* <DEDUP_REMOVED lines=12> */
[----:B------:R-:W-:-:S02]  /*9510*/  PRMT R36, R40, 0x5432, R36 ;  /* 0x0000543228247816 */ /* 0x000fc40000000024 */
[----:B------:R-:W-:Y:S02]  /*9520*/  LOP3.LUT R55, R55, 0xffff0000, RZ, 0xc0, !PT ;  /* 0xffff000037377812 */ /* 0x000fe400078ec0ff */
        /* <DEDUP_REMOVED lines=35> */
.L_x_11457:
[----:B------:R-:W-:Y:S05]  /*9760*/  BSYNC B1 ;  /* 0x0000000000017941 */ /* 0x000fea0003800000 */
.L_x_11456:
[----:B------:R-:W-:Y:S04]  /*9770*/  BSSY B1, `(.L_x_11458) ;  /* 0x0000030000017945 */ /* 0x000fe80003800000 */
[----:B------:R-:W-:Y:S05]  /*9780*/  @P2 BRA `(.L_x_11459) ;  /* 0x0000000000b82947 */ /* 0x000fea0003800000 */
[----:B01----:R-:W0:Y:S01]  /*9790*/  LDS.128 R4, [R3+0xf400] ;  /* 0x00f4000003047984 */ /* 0x003e220000000c00 */
        /* <DEDUP_REMOVED lines=45> */
.L_x_11459:
[----:B------:R-:W-:Y:S05]  /*9a70*/  BSYNC B1 ;  /* 0x0000000000017941 */ /* 0x000fea0003800000 */
.L_x_11458:
        /* <DEDUP_REMOVED lines=48> */
.L_x_11461:
[----:B------:R-:W-:Y:S05]  /*9d80*/  BSYNC B1 ;  /* 0x0000000000017941 */ /* 0x000fea0003800000 */
.L_x_11460:
        /* <DEDUP_REMOVED lines=48> */
.L_x_11463:
[----:B------:R-:W-:Y:S05]  /*a090*/  BSYNC B1 ;  /* 0x0000000000017941 */ /* 0x000fea0003800000 */
.L_x_11462:
        /* <DEDUP_REMOVED lines=48> */
.L_x_11447:
[----:B------:R-:W3:Y:S01]  /*a3a0*/  LDC R9, c[0x0][0x448] ;  /* 0x00011200ff097b82 */ /* 0x000ee20000000800 */
[----:B------:R-:W-:Y:S01]  /*a3b0*/  ULDC.64 UR4, c[0x0][0x3f8] ;  /* 0x0000fe0000047ab9 */ /* 0x000fe20000000a00 */
[----:B------:R-:W-:Y:S01]  /*a3c0*/  ULDC.64 UR6, c[0x0][0x408] ;  /* 0x0001020000067ab9 */ /* 0x000fe20000000a00 */
        /* <DEDUP_REMOVED lines=8> */
[----:B----4-:R-:W-:Y:S01]  /*a450*/  @P0 SHF.R.U32.HI R3, RZ, R5, R0 ;  /* 0x00000005ff030219 */ /* 0x010fe20000011600 */
[----:B------:R-:W-:-:S03]  /*a460*/  IMAD.MOV.U32 R5, RZ, RZ, R27 ;  /* 0x000000ffff057224 */ /* 0x000fc600078e001b */
        /* <DEDUP_REMOVED lines=18> */
[----:B------:R-:W0:Y:S04]  /*a590*/  SHFL.IDX PT, R0, R0, RZ, 0x1e1f ;  /* 0x001e1fff00007589 */ /* 0x000e2800000e0000 */
[----:B------:R-:W0:Y:S04]  /*a5a0*/  SHFL.IDX PT, R21, R21, RZ, 0x1e1f ;  /* 0x001e1fff15157589 */ /* 0x000e2800000e0000 */
[----:B---3--:R-:W0:Y:S02]  /*a5b0*/  SHFL.IDX PT, R20, R20, RZ, 0x1e1f ;  /* 0x001e1fff14147589 */ /* 0x008e2400000e0000 */
.L_x_11737:
[----:B------:R-:W-:Y:S01]  /*a5c0*/  IMAD R9, R154, R9, RZ ;  /* 0x000000099a097224 */ /* 0x000fe200078e02ff */
[----:B------:R-:W-:Y:S01]  /*a5d0*/  BSSY B1, `(.L_x_11465) ;  /* 0x0000038000017945 */ /* 0x000fe20003800000 */
[----:B------:R-:W-:Y:S02]  /*a5e0*/  CS2R R4, SRZ ;  /* 0x0000000000047805 */ /* 0x000fe4000001ff00 */
[----:B------:R-:W-:Y:S01]  /*a5f0*/  CS2R R6, SRZ ;  /* 0x0000000000067805 */ /* 0x000fe2000001ff00 */
[----:B------:R-:W-:Y:S01]  /*a600*/  IMAD R45, R33, -0xc0, R9 ;  /* 0xffffff40212d7824 */ /* 0x000fe200078e0209 */
[----:B------:R-:W-:Y:S02]  /*a610*/  ISETP.GE.AND P0, PT, R10, R9, PT ;  /* 0x000000090a00720c */ /* 0x000fe40003f06270 */
[----:B------:R-:W-:Y:S02]  /*a620*/  CS2R R8, SRZ ;  /* 0x0000000000087805 */ /* 0x000fe4000001ff00 */
[----:B------:R-:W-:-:S02]  /*a630*/  CS2R R10, SRZ ;  /* 0x00000000000a7805 */ /* 0x000fc4000001ff00 */
[----:B------:R-:W-:Y:S02]  /*a640*/  CS2R R12, SRZ ;  /* 0x00000000000c7805 */ /* 0x000fe4000001ff00 */
[----:B0-----:R-:W-:Y:S02]  /*a650*/  CS2R R14, SRZ ;  /* 0x00000000000e7805 */ /* 0x001fe4000001ff00 */
        /* <DEDUP_REMOVED lines=9> */
[----:B------:R-:W2:Y:S01]  /*a6f0*/  LDL R37, [R1+0x64] ;  /* 0x0000640001257983 */ /* 0x000ea20000100800 */
[C---:B------:R-:W-:Y:S01]  /*a700*/  VIADD R5, R16.reuse, 0x20 ;  /* 0x0000002010057836 */ /* 0x040fe20000000000 */
[C---:B------:R-:W-:Y:S01]  /*a710*/  ISETP.GE.AND P2, PT, R16.reuse, UR4, PT ;  /* 0x0000000410007c0c */ /* 0x040fe2000bf46270 */
[----:B------:R-:W-:-:S03]  /*a720*/  VIADD R4, R16, 0x10 ;  /* 0x0000001010047836 */ /* 0x000fc60000000000 */
[----:B------:R-:W-:Y:S02]  /*a730*/  ISETP.GE.AND P4, PT, R5, UR4, PT ;  /* 0x0000000405007c0c */ /* 0x000fe4000bf86270 */
[----:B------:R-:W-:Y:S01]  /*a740*/  ISETP.GE.AND P3, PT, R4, UR4, PT ;  /* 0x0000000404007c0c */ /* 0x000fe2000bf66270 */
[----:B------:R-:W-:-:S06]  /*a750*/  IMAD.MOV.U32 R4, RZ, RZ, R0 ;  /* 0x000000ffff047224 */ /* 0x000fcc00078e0000 */
[----:B------:R-:W-:Y:S02]  /*a760*/  @!P2 IMAD.SHL.U32 R39, R16, 0x2, RZ ;  /* 0x000000021027a824 */ /* 0x000fe400078e00ff */
[----:B----4-:R-:W-:-:S03]  /*a770*/  IMAD.MOV.U32 R5, RZ, RZ, R3 ;  /* 0x000000ffff057224 */ /* 0x010fc600078e0003 */
[----:B------:R-:W-:Y:S02]  /*a780*/  @!P2 IADD3 R38, P1, R20, R39, RZ ;  /* 0x000000271426a210 */ /* 0x000fe40007f3e0ff */
        /* <DEDUP_REMOVED lines=11> */
[----:B---3--:R-:W-:Y:S01]  /*a840*/  @!P4 IMAD.SHL.U32 R49, R36, 0x8, RZ ;  /* 0x000000082431c824 */ /* 0x008fe200078e00ff */
[----:B------:R-:W-:-:S02]  /*a850*/  @!P2 IADD3 R36, P0, R0, R39, RZ ;  /* 0x000000270024a210 */ /* 0x000fc40007f1e0ff */
[----:B------:R-:W-:Y:S01]  /*a860*/  @!P2 SHF.L.U64.HI R0, R16, 0x1, R17 ;  /* 0x000000011000a819 */ /* 0x000fe20000010211 */
[----:B--2---:R-:W-:Y:S02]  /*a870*/  @!P3 IMAD.SHL.U32 R43, R37, 0x8, RZ ;  /* 0x00000008252bb824 */ /* 0x004fe400078e00ff */
[----:B------:R-:W-:-:S04]  /*a880*/  @!P4 IMAD.WIDE R46, R49, 0x2, R4 ;  /* 0x00000002312ec825 */ /* 0x000fc800078e0204 */
[C---:B-1----:R-:W-:Y:S01]  /*a890*/  @!P3 IMAD.WIDE R40, R43.reuse, 0x2, R4 ;  /* 0x000000022b28b825 */ /* 0x042fe200078e0204 */
[----:B------:R-:W-:Y:S01]  /*a8a0*/  CS2R R4, SRZ ;  /* 0x0000000000047805 */ /* 0x000fe2000001ff00 */
[----:B------:R0:W5:Y:S02]  /*a8b0*/  @!P4 LD.E.128 R32, desc[UR54][R46.64] ;  /* 0x000000362e20c980 */ /* 0x000164000c101d00 */
[--C-:B------:R-:W-:Y:S02]  /*a8c0*/  @!P3 IMAD.WIDE R42, R43, 0x2, R20.reuse ;  /* 0x000000022b2ab825 */ /* 0x100fe400078e0214 */
[----:B------:R0:W5:Y:S02]  /*a8d0*/  @!P3 LD.E.128 R28, desc[UR54][R40.64] ;  /* 0x00000036281cb980 */ /* 0x000164000c101d00 */
[----:B------:R-:W-:Y:S02]  /*a8e0*/  @!P4 IMAD.WIDE R48, R49, 0x2, R20 ;  /* 0x000000023130c825 */ /* 0x000fe400078e0214 */
[----:B------:R0:W5:Y:S02]  /*a8f0*/  @!P3 LD.E.128 R8, desc[UR54][R42.64] ;  /* 0x000000362a08b980 */ /* 0x000164000c101d00 */
[----:B------:R-:W-:-:S02]  /*a900*/  @!P2 IMAD.X R37, R3, 0x1, R0, P0 ;  /* 0x000000010325a824 */ /* 0x000fc400000e0600 */
[----:B------:R-:W-:Y:S01]  /*a910*/  @!P2 IMAD.X R39, R21, 0x1, R0, P1 ;  /* 0x000000011527a824 */ /* 0x000fe200008e0600 */
[----:B------:R0:W5:Y:S04]  /*a920*/  @!P4 LD.E.128 R12, desc[UR54][R48.64] ;  /* 0x00000036300cc980 */ /* 0x000168000c101d00 */
[----:B------:R0:W5:Y:S04]  /*a930*/  @!P2 LD.E.128 R24, desc[UR54][R36.64] ;  /* 0x000000362418a980 */ /* 0x000168000c101d00 */
[----:B------:R0:W5:Y:S02]  /*a940*/  @!P2 LD.E.128 R4, desc[UR54][R38.64] ;  /* 0x000000362604a980 */ /* 0x000164000c101d00 */
.L_x_11466:
[----:B------:R-:W-:Y:S05]  /*a950*/  BSYNC B1 ;  /* 0x0000000000017941 */ /* 0x000fea0003800000 */
.L_x_11465:
[----:B------:R-:W4:Y:S01]  /*a960*/  S2R R0, SR_TID.X ;  /* 0x0000000000007919 */ /* 0x000f220000002100 */
[----:B------:R-:W-:Y:S01]  /*a970*/  ULEA.HI UR4, UR37, UR37, URZ, 0x1 ;  /* 0x0000002525047291 */ /* 0x000fe2000f8f083f */
[----:B-----5:R-:W-:Y:S01]  /*a980*/  IMAD.MOV.U32 R20, RZ, RZ, R6 ;  /* 0x000000ffff147224 */ /* 0x020fe200078e0006 */
[----:B------:R-:W-:Y:S01]  /*a990*/  VIMNMX R45, R45, 0xc0, PT ;  /* 0x000000c02d2d7848 */ /* 0x000fe20003fe0100 */
[----:B0-----:R-:W-:Y:S01]  /*a9a0*/  IMAD.MOV.U32 R37, RZ, RZ, R13 ;  /* 0x000000ffff257224 */ /* 0x001fe200078e000d */
[----:B------:R-:W-:Y:S01]  /*a9b0*/  ULOP3.LUT UR4, UR4, 0xfffffffe, URZ, 0xc0, !UPT ;  /* 0xfffffffe04047892 */ /* 0x000fe2000f8ec03f */
[----:B------:R-:W-:Y:S01]  /*a9c0*/  BSSY B1, `(.L_x_11467) ;  /* 0x0000034000017945 */ /* 0x000fe20003800000 */
[----:B------:R-:W-:Y:S01]  /*a9d0*/  PRMT R21, R21, 0x5410, R20 ;  /* 0x0000541015157816 */ /* 0x000fe20000000014 */
[----:B------:R-:W-:Y:S01]  /*a9e0*/  IMAD.MOV.U32 R20, RZ, RZ, R8 ;  /* 0x000000ffff147224 */ /* 0x000fe200078e0008 */
[----:B------:R-:W-:-:S04]  /*a9f0*/  UIADD3 UR4, UR37, -UR4, URZ ;  /* 0x8000000425047290 */ /* 0x000fc8000fffe03f */
[----:B------:R-:W-:Y:S01]  /*aa00*/  PRMT R52, R20, 0x7610, R52 ;  /* 0x0000761014347816 */ /* 0x000fe20000000034 */
[----:B------:R-:W-:-:S05]  /*aa10*/  IMAD.MOV.U32 R20, RZ, RZ, R11 ;  /* 0x000000ffff147224 */ /* 0x000fca00078e000b */
[----:B------:R-:W-:Y:S01]  /*aa20*/  PRMT R55, R20, 0x7610, R55 ;  /* 0x0000761014377816 */ /* 0x000fe20000000037 */
[----:B------:R-:W-:Y:S02]  /*aa30*/  IMAD.MOV.U32 R20, RZ, RZ, R15 ;  /* 0x000000ffff147224 */ /* 0x000fe400078e000f */
[----:B----4-:R-:W-:Y:S02]  /*aa40*/  VIADD R3, R0, 0xffffff80 ;  /* 0xffffff8000037836 */ /* 0x010fe40000000000 */
[----:B------:R-:W-:-:S03]  /*aa50*/  IMAD.MOV.U32 R0, RZ, RZ, R4 ;  /* 0x000000ffff007224 */ /* 0x000fc600078e0004 */
[----:B------:R-:W-:Y:S01]  /*aa60*/  LEA.HI R36, R3, R3, RZ, 0x1 ;  /* 0x0000000303247211 */ /* 0x000fe200078f08ff */
[----:B------:R-:W-:Y:S01]  /*aa70*/  IMAD.MOV.U32 R3, RZ, RZ, R5 ;  /* 0x000000ffff037224 */ /* 0x000fe200078e0005 */
[----:B------:R-:W-:Y:S01]  /*aa80*/  PRMT R60, R0, 0x7610, R60 ;  /* 0x00007610003c7816 */ /* 0x000fe2000000003c */
[----:B------:R-:W-:Y:S01]  /*aa90*/  IMAD.MOV.U32 R0, RZ, RZ, R7 ;  /* 0x000000ffff007224 */ /* 0x000fe200078e0007 */
[----:B------:R-:W-:Y:S02]  /*aaa0*/  SHF.R.S32.HI R36, RZ, 0x1, R36 ;  /* 0x00000001ff247819 */ /* 0x000fe40000011424 */
[----:B------:R-:W-:Y:S01]  /*aab0*/  PRMT R61, R3, 0x7610, R61 ;  /* 0x00007610033d7816 */ /* 0x000fe2000000003d */
[----:B------:R-:W-:Y:S01]  /*aac0*/  IMAD.U32 R3, RZ, RZ, UR4 ;  /* 0x00000004ff037e24 */ /* 0x000fe2000f8e00ff */
[----:B------:R-:W-:Y:S01]  /*aad0*/  ISETP.GE.AND P1, PT, R36, R45, PT ;  /* 0x0000002d2400720c */ /* 0x000fe20003f26270 */
[----:B------:R-:W-:Y:S01]  /*aae0*/  IMAD.MOV.U32 R36, RZ, RZ, R9 ;  /* 0x000000ffff247224 */ /* 0x000fe200078e0009 */
[----:B------:R-:W-:Y:S01]  /*aaf0*/  PRMT R45, R45, 0x5410, R0 ;  /* 0x000054102d2d7816 */ /* 0x000fe20000000000 */
[----:B------:R-:W-:Y:S01]  /*ab00*/  IMAD.MOV.U32 R0, RZ, RZ, R10 ;  /* 0x000000ffff007224 */ /* 0x000fe200078e000a */
[----:B------:R-:W-:-:S02]  /*ab10*/  SHF.L.U32 R3, R3, 0x1f, RZ ;  /* 0x0000001f03037819 */ /* 0x000fc400000006ff */
        /* <DEDUP_REMOVED lines=29> */
[----:B0-----:R-:W-:Y:S06]  /*acf0*/  @!P0 BRA `(.L_x_11468) ;  /* 0x000001a800848947 */ /* 0x001fec0003800000 */
.L_x_11738:
[----:B------:R-:W-:Y:S05]  /*ad00*/  BSYNC B1 ;  /* 0x0000000000017941 */ /* 0x000fea0003800000 */
.L_x_11467:
[----:B------:R-:W-:Y:S02]  /*ad10*/  PRMT R50, R0, 0x7610, R50 ;  /* 0x0000761000327816 */ /* 0x000fe40000000032 */
[----:B------:R-:W-:Y:S01]  /*ad20*/  PRMT R51, R20, 0x7610, R51 ;  /* 0x0000761014337816 */ /* 0x000fe20000000033 */
[----:B------:R-:W-:Y:S06]  /*ad30*/  @P1 BRA `(.L_x_11453) ;  /* 0x00000014009c1947 */ /* 0x000fec0003800000 */
[----:B------:R3:W5:Y:S01]  /*ad40*/  LDL R76, [R1+0x4c] ;  /* 0x00004c00014c7983 */ /* 0x0007620000100800 */
[----:B0-----:R-:W0:Y:S03]  /*ad50*/  LDC R3, c[0x0][0x3f4] ;  /* 0x0000fd00ff037b82 */ /* 0x001e260000000800 */
[----:B------:R3:W5:Y:S04]  /*ad60*/  LDL R75, [R1+0x50] ;  /* 0x00005000014b7983 */ /* 0x0007680000100800 */
[----:B------:R3:W5:Y:S01]  /*ad70*/  LDL R74, [R1+0x54] ;  /* 0x00005400014a7983 */ /* 0x0007620000100800 */
[C---:B------:R-:W-:Y:S01]  /*ad80*/  VIADD R0, R16.reuse, 0x10 ;  /* 0x0000001010007836 */ /* 0x040fe20000000000 */
[----:B------:R-:W-:Y:S01]  /*ad90*/  BSSY B1, `(.L_x_11469) ;  /* 0x0000075000017945 */ /* 0x000fe20003800000 */
[C---:B------:R-:W-:Y:S01]  /*ada0*/  VIADD R20, R16.reuse, 0x20 ;  /* 0x0000002010147836 */ /* 0x040fe20000000000 */
[----:B0-----:R-:W-:-:S02]  /*adb0*/  ISETP.GE.AND P0, PT, R16, R3, PT ;  /* 0x000000031000720c */ /* 0x001fc40003f06270 */
[-C--:B------:R-:W-:Y:S02]  /*adc0*/  ISETP.GE.AND P1, PT, R0, R3.reuse, PT ;  /* 0x000000030000720c */ /* 0x080fe40003f26270 */
[----:B------:R-:W-:-:S09]  /*add0*/  ISETP.GE.AND P2, PT, R20, R3, PT ;  /* 0x000000031400720c */ /* 0x000fd20003f46270 */
[----:B---3--:R-:W-:Y:S05]  /*ade0*/  @P0 BRA `(.L_x_11470) ;  /* 0x0000000400bc0947 */ /* 0x008fea0003800000 */
[----:B------:R-:W0:Y:S01]  /*adf0*/  S2R R36, SR_TID.X ;  /* 0x0000000000247919 */ /* 0x000e220000002100 */
[----:B------:R-:W-:Y:S02]  /*ae00*/  SHF.R.U64 R67, R4, 0x10, R5 ;  /* 0x0000001004437819 */ /* 0x000fe40000001205 */
[----:B------:R-:W-:Y:S02]  /*ae10*/  SHF.R.U64 R64, R24, 0x10, R25 ;  /* 0x0000001018407819 */ /* 0x000fe40000001219 */
[----:B------:R-:W-:Y:S02]  /*ae20*/  PRMT R67, R60, 0x5410, R67 ;  /* 0x000054103c437816 */ /* 0x000fe40000000043 */
[----:B------:R-:W-:Y:S02]  /*ae30*/  SHF.R.U32.HI R66, RZ, 0x10, R25 ;  /* 0x00000010ff427819 */ /* 0x000fe40000011619 */
[----:B------:R-:W-:Y:S01]  /*ae40*/  SHF.R.U64 R25, R26, 0x10, R27 ;  /* 0x000000101a197819 */ /* 0x000fe2000000121b */
[----:B------:R-:W-:Y:S01]  /*ae50*/  IMAD.U32 R68, R67, 0x10000, RZ ;  /* 0x0001000043447824 */ /* 0x000fe200078e00ff */
[----:B------:R-:W-:-:S02]  /*ae60*/  PRMT R64, R46, 0x5432, R64 ;  /* 0x000054322e407816 */ /* 0x000fc40000000040 */
[----:B------:R-:W-:Y:S02]  /*ae70*/  SHF.R.U32.HI R27, RZ, 0x10, R27 ;  /* 0x00000010ff1b7819 */ /* 0x000fe4000001161b */
[----:B------:R-:W-:Y:S01]  /*ae80*/  SHF.R.U32.HI R69, RZ, 0x10, R5 ;  /* 0x00000010ff457819 */ /* 0x000fe20000011605 */
[----:B------:R-:W-:Y:S01]  /*ae90*/  IMAD.U32 R65, R64, 0x10000, RZ ;  /* 0x0001000040417824 */ /* 0x000fe200078e00ff */
[--C-:B------:R-:W-:Y:S02]  /*aea0*/  SHF.R.U64 R26, R6, 0x10, R7.reuse ;  /* 0x00000010061a7819 */ /* 0x100fe40000001207 */
[----:B------:R-:W-:Y:S02]  /*aeb0*/  SHF.R.U32.HI R6, RZ, 0x10, R7 ;  /* 0x00000010ff067819 */ /* 0x000fe40000011607 */
[----:B------:R-:W-:Y:S02]  /*aec0*/  PRMT R5, R63, 0x5410, R27 ;  /* 0x000054103f057816 */ /* 0x000fe4000000001b */
[----:B------:R-:W-:-:S02]  /*aed0*/  PRMT R66, R47, 0x5432, R66 ;  /* 0x000054322f427816 */ /* 0x000fc40000000042 */
[----:B------:R-:W-:Y:S02]  /*aee0*/  PRMT R69, R61, 0x5410, R69 ;  /* 0x000054103d457816 */ /* 0x000fe40000000045 */
[----:B------:R-:W-:Y:S02]  /*aef0*/  PRMT R6, R45, 0x5432, R6 ;  /* 0x000054322d067816 */ /* 0x000fe40000000006 */
[----:B------:R-:W-:Y:S01]  /*af00*/  PRMT R25, R62, 0x5410, R25 ;  /* 0x000054103e197816 */ /* 0x000fe20000000019 */
[----:B------:R-:W-:Y:S01]  /*af10*/  IMAD.U32 R71, R69, 0x10000, RZ ;  /* 0x0001000045477824 */ /* 0x000fe200078e00ff */
[----:B------:R-:W-:Y:S01]  /*af20*/  LOP3.LUT R67, R67, 0xffff0000, RZ, 0xc0, !PT ;  /* 0xffff000043437812 */ /* 0x000fe200078ec0ff */
[----:B0-----:R-:W-:Y:S01]  /*af30*/  VIADD R37, R36, 0xffffff80 ;  /* 0xffffff8024257836 */ /* 0x001fe20000000000 */
[----:B------:R-:W-:Y:S02]  /*af40*/  LOP3.LUT R64, R64, 0xffff0000, RZ, 0xc0, !PT ;  /* 0xffff000040407812 */ /* 0x000fe400078ec0ff */
[----:B------:R-:W-:-:S02]  /*af50*/  LOP3.LUT R69, R69, 0xffff0000, RZ, 0xc0, !PT ;  /* 0xffff000045457812 */ /* 0x000fc400078ec0ff */
[----:B------:R-:W-:Y:S02]  /*af60*/  LEA.HI R36, R37, R37, RZ, 0x1 ;  /* 0x0000002525247211 */ /* 0x000fe400078f08ff */
[----:B------:R-:W-:Y:S02]  /*af70*/  PRMT R26, R21, 0x5432, R26 ;  /* 0x00005432151a7816 */ /* 0x000fe4000000001a */
[----:B------:R-:W-:-:S05]  /*af80*/  LOP3.LUT R36, R36, 0xfffffffe, RZ, 0xc0, !PT ;  /* 0xfffffffe24247812 */ /* 0x000fca00078ec0ff */
[----:B------:R-:W-:-:S05]  /*af90*/  IMAD.IADD R36, R37, 0x1, -R36 ;  /* 0x0000000125247824 */ /* 0x000fca00078e0a24 */
[----:B------:R-:W-:Y:S02]  /*afa0*/  LEA.HI R0, R3, R36, RZ, 0x1d ;  /* 0x0000002403007211 */ /* 0x000fe400078fe8ff */
[----:B-----5:R-:W-:Y:S02]  /*afb0*/  LOP3.LUT R36, R76, 0x18, R16, 0xf8, !PT ;  /* 0x000000184c247812 */ /* 0x020fe400078ef810 */
[----:B------:R-:W-:Y:S01]  /*afc0*/  SHF.R.S32.HI R37, RZ, 0x1f, R0 ;  /* 0x0000001fff257819 */ /* 0x000fe20000011400 */
[----:B------:R-:W-:Y:S01]  /*afd0*/  IMAD.SHL.U32 R20, R0, 0x8, RZ ;  /* 0x0000000800147824 */ /* 0x000fe200078e00ff */
[----:B------:R-:W-:Y:S02]  /*afe0*/  LOP3.LUT R36, R36, R75, RZ, 0x3c, !PT ;  /* 0x0000004b24247212 */ /* 0x000fe400078e3cff */
[----:B------:R-:W-:Y:S02]  /*aff0*/  LEA.HI R37, R37, R0, RZ, 0x2 ;  /* 0x0000000025257211 */ /* 0x000fe400078f10ff */
[----:B------:R-:W-:Y:S01]  /*b000*/  LOP3.LUT R20, R76, 0x18, R20, 0xf8, !PT ;  /* 0x000000184c147812 */ /* 0x000fe200078ef814 */
[----:B------:R-:W-:Y:S01]  /*b010*/  IMAD.IADD R0, R74, 0x1, R36 ;  /* 0x000000014a007824 */ /* 0x000fe200078e0224 */
[----:B------:R-:W-:-:S02]  /*b020*/  SHF.R.S32.HI R37, RZ, 0x2, R37 ;  /* 0x00000002ff257819 */ /* 0x000fc40000011425 */
[----:B------:R-:W-:Y:S02]  /*b030*/  LOP3.LUT R20, R20, R75, RZ, 0x3c, !PT ;  /* 0x0000004b14147212 */ /* 0x000fe400078e3cff */
[----:B------:R-:W-:Y:S01]  /*b040*/  LEA R0, R0, UR40, 0x1 ;  /* 0x0000002800007c11 */ /* 0x000fe2000f8e08ff */
[----:B------:R-:W-:-:S04]  /*b050*/  IMAD R37, R37, 0x1800, R74 ;  /* 0x0000180025257824 */ /* 0x000fc800078e024a */
[----:B--2---:R-:W-:Y:S02]  /*b060*/  IMAD.IADD R41, R37, 0x1, R20 ;  /* 0x0000000125297824 */ /* 0x004fe400078e0214 */
[----:B------:R-:W0:Y:S02]  /*b070*/  LDS.128 R36, [R0] ;  /* 0x0000000000247984 */ /* 0x000e240000000c00 */
[----:B------:R-:W-:-:S05]  /*b080*/  IMAD R20, R41, 0x2, R2 ;  /* 0x0000000229147824 */ /* 0x000fca00078e0202 */
[----:B-1----:R-:W1:Y:S01]  /*b090*/  LDS.128 R40, [R20+0xc400] ;  /* 0x00c4000014287984 */ /* 0x002e620000000c00 */
[----:B0-----:R-:W-:Y:S01]  /*b0a0*/  IMAD.U32 R27, R36, 0x10000, RZ ;  /* 0x00010000241b7824 */ /* 0x001fe200078e00ff */
[C---:B------:R-:W-:Y:S01]  /*b0b0*/  LOP3.LUT R4, R38.reuse, 0xffff0000, RZ, 0xc0, !PT ;  /* 0xffff000026047812 */ /* 0x040fe200078ec0ff */
[----:B------:R-:W-:Y:S01]  /*b0c0*/  IMAD.U32 R7, R38, 0x10000, RZ ;  /* 0x0001000026077824 */ /* 0x000fe200078e00ff */
[C---:B------:R-:W-:Y:S01]  /*b0d0*/  LOP3.LUT R38, R39.reuse, 0xffff0000, RZ, 0xc0, !PT ;  /* 0xffff000027267812 */ /* 0x040fe200078ec0ff */
[----:B------:R-:W-:Y:S01]  /*b0e0*/  IMAD.U32 R61, R39, 0x10000, RZ ;  /* 0x00010000273d7824 */ /* 0x000fe200078e00ff */
[----:B------:R-:W-:Y:S01]  /*b0f0*/  LOP3.LUT R36, R36, 0xffff0000, RZ, 0xc0, !PT ;  /* 0xffff000024247812 */ /* 0x000fe200078ec0ff */
[----:B------:R-:W-:Y:S01]  /*b100*/  IMAD.U32 R60, R37, 0x10000, RZ ;  /* 0x00010000253c7824 */ /* 0x000fe200078e00ff */
[C---:B-1----:R-:W-:Y:S01]  /*b110*/  LOP3.LUT R39, R40.reuse, 0xffff0000, RZ, 0xc0, !PT ;  /* 0xffff000028277812 */ /* 0x042fe200078ec0ff */
[----:B------:R-:W-:Y:S01]  /*b120*/  IMAD.U32 R24, R40, 0x10000, RZ ;  /* 0x0001000028187824 */ /* 0x000fe200078e00ff */
[C---:B------:R-:W-:Y:S01]  /*b130*/  LOP3.LUT R40, R41.reuse, 0xffff0000, RZ, 0xc0, !PT ;  /* 0xffff000029287812 */ /* 0x040fe200078ec0ff */
[----:B------:R-:W-:Y:S01]  /*b140*/  IMAD.U32 R62, R41, 0x10000, RZ ;  /* 0x00010000293e7824 */ /* 0x000fe200078e00ff */
        /* <DEDUP_REMOVED lines=8> */
[----:B------:R-:W-:Y:S01]  /*b1d0*/  IMAD.U32 R70, R6, 0x10000, RZ ;  /* 0x0001000006467824 */ /* 0x000fe200078e00ff */
[----:B------:R-:W-:Y:S01]  /*b1e0*/  LOP3.LUT R66, R66, 0xffff0000, RZ, 0xc0, !PT ;  /* 0xffff000042427812 */ /* 0x000fe200078ec0ff */
[----:B------:R-:W-:Y:S02]  /*b1f0*/  IMAD.U32 R68, R5, 0x10000, RZ ;  /* 0x0001000005447824 */ /* 0x000fe400078e00ff */
[-C--:B------:R-:W-:Y:S01]  /*b200*/  FMUL.FTZ R27, R62, R65.reuse ;  /* 0x000000413e1b7220 */ /* 0x080fe20000410000 */
[C---:B------:R-:W-:Y:S01]  /*b210*/  FMUL.FTZ R62, R63.reuse, R70 ;  /* 0x000000463f3e7220 */ /* 0x040fe20000410000 */
[C---:B------:R-:W-:Y:S01]  /*b220*/  FFMA.FTZ R73, R60.reuse, R65, -R73 ;  /* 0x000000413c497223 */ /* 0x040fe20000010849 */
[-C--:B------:R-:W-:Y:S01]  /*b230*/  FMUL.FTZ R63, R63, R68.reuse ;  /* 0x000000443f3f7220 */ /* 0x080fe20000410000 */
[----:B------:R-:W-:Y:S01]  /*b240*/  FFMA.FTZ R71, R60, R71, R27 ;  /* 0x000000473c477223 */ /* 0x000fe2000001001b */
[----:B------:R-:W-:Y:S01]  /*b250*/  FMUL.FTZ R27, R39, R67 ;  /* 0x00000043271b7220 */ /* 0x000fe20000410000 */
[C---:B------:R-:W-:Y:S01]  /*b260*/  FFMA.FTZ R68, R61.reuse, R68, -R62 ;  /* 0x000000443d447223 */ /* 0x040fe2000001083e */
[----:B------:R-:W-:Y:S01]  /*b270*/  FFMA.FTZ R63, R61, R70, R63 ;  /* 0x000000463d3f7223 */ /* 0x000fe2000001003f */
[-C--:B------:R-:W-:Y:S01]  /*b280*/  FMUL.FTZ R61, R39, R64.reuse ;  /* 0x00000040273d7220 */ /* 0x080fe20000410000 */
[----:B------:R-:W-:Y:S01]  /*b290*/  FFMA.FTZ R39, R36, R64, -R27 ;  /* 0x0000004024277223 */ /* 0x000fe2000001081b */
[----:B------:R-:W-:Y:S01]  /*b2a0*/  FMUL.FTZ R64, R40, R69 ;  /* 0x0000004528407220 */ /* 0x000fe20000410000 */
[----:B------:R-:W-:-:S02]  /*b2b0*/  IMAD.U32 R41, R42, 0x10000, RZ ;  /* 0x000100002a297824 */ /* 0x000fc400078e00ff */
[-C--:B------:R-:W-:Y:S01]  /*b2c0*/  FMUL.FTZ R40, R40, R66.reuse ;  /* 0x0000004228287220 */ /* 0x080fe20000410000 */
[----:B------:R-:W-:Y:S02]  /*b2d0*/  IMAD.U32 R62, R26, 0x10000, RZ ;  /* 0x000100001a3e7824 */ /* 0x000fe400078e00ff */
[----:B------:R-:W-:Y:S01]  /*b2e0*/  FFMA.FTZ R61, R36, R67, R61 ;  /* 0x00000043243d7223 */ /* 0x000fe2000001003d */
[----:B------:R-:W-:Y:S02]  /*b2f0*/  IMAD.U32 R60, R25, 0x10000, RZ ;  /* 0x00010000193c7824 */ /* 0x000fe400078e00ff */
[----:B------:R-:W-:Y:S01]  /*b300*/  FFMA.FTZ R64, R37, R66, -R64 ;  /* 0x0000004225407223 */ /* 0x000fe20000010840 */
[----:B------:R-:W-:Y:S01]  /*b310*/  LOP3.LUT R42, R42, 0xffff0000, RZ, 0xc0, !PT ;  /* 0xffff00002a2a7812 */ /* 0x000fe200078ec0ff */
[C---:B------:R-:W-:Y:S01]  /*b320*/  FMUL.FTZ R36, R41.reuse, R62 ;  /* 0x0000003e29247220 */ /* 0x040fe20000410000 */
[-C--:B------:R-:W-:Y:S01]  /*b330*/  FMUL.FTZ R66, R41, R60.reuse ;  /* 0x0000003c29427220 */ /* 0x080fe20000410000 */
[----:B------:R-:W-:Y:S01]  /*b340*/  LOP3.LUT R27, R26, 0xffff0000, RZ, 0xc0, !PT ;  /* 0xffff00001a1b7812 */ /* 0x000fe200078ec0ff */
[----:B------:R-:W-:Y:S01]  /*b350*/  FFMA.FTZ R40, R37, R69, R40 ;  /* 0x0000004525287223 */ /* 0x000fe20000010028 */
[----:B------:R-:W-:Y:S01]  /*b360*/  LOP3.LUT R43, R43, 0xffff0000, RZ, 0xc0, !PT ;  /* 0xffff00002b2b7812 */ /* 0x000fe200078ec0ff */
[----:B------:R-:W-:Y:S01]  /*b370*/  FFMA.FTZ R36, R7, R60, -R36 ;  /* 0x0000003c07247223 */ /* 0x000fe20000010824 */
        /* <DEDUP_REMOVED lines=8> */
[----:B------:R-:W-:Y:S01]  /*b400*/  FMUL.FTZ R43, R43, R5 ;  /* 0x000000052b2b7220 */ /* 0x000fe20000410000 */
[----:B------:R-:W-:Y:S01]  /*b410*/  FFMA.FTZ R27, R4, R27, R42 ;  /* 0x0000001b041b7223 */ /* 0x000fe2000001002a */
[C---:B------:R-:W-:Y:S01]  /*b420*/  FFMA.FTZ R37, R38.reuse, R5, -R37 ;  /* 0x0000000526257223 */ /* 0x040fe20000010825 */
[----:B------:R-:W-:Y:S01]  /*b430*/  F2FP.BF16.F32.PACK_AB R4, R39, R24 ;  /* 0x000000182704723e */ /* 0x000fe200000010ff */
[----:B------:R-:W-:Y:S01]  /*b440*/  FFMA.FTZ R38, R38, R6, R43 ;  /* 0x0000000626267223 */ /* 0x000fe2000001002b */
        /* <DEDUP_REMOVED lines=9> */
.L_x_11470:
[----:B------:R-:W-:Y:S05]  /*b4e0*/  BSYNC B1 ;  /* 0x0000000000017941 */ /* 0x000fea0003800000 */
.L_x_11469:
[----:B------:R-:W-:Y:S04]  /*b4f0*/  BSSY B1, `(.L_x_11471) ;  /* 0x0000075000017945 */ /* 0x000fe80003800000 */
[----:B------:R-:W-:Y:S05]  /*b500*/  @P1 BRA `(.L_x_11472) ;  /* 0x0000000400cc1947 */ /* 0x000fea0003800000 */
[----:B0-----:R-:W3:Y:S04]  /*b510*/  LDL R6, [R1+0x84] ;  /* 0x0000840001067983 */ /* 0x001ee80000100800 */
[----:B------:R-:W3:Y:S04]  /*b520*/  LDL.64 R4, [R1+0x58] ;  /* 0x0000580001047983 */ /* 0x000ee80000100a00 */
[----:B------:R-:W4:Y:S01]  /*b530*/  LDL R0, [R1+0x64] ;  /* 0x0000640001007983 */ /* 0x000f220000100800 */
[--C-:B------:R-:W-:Y:S02]  /*b540*/  SHF.R.U64 R39, R28, 0x10, R29.reuse ;  /* 0x000000101c277819 */ /* 0x100fe4000000121d */
[----:B------:R-:W-:-:S02]  /*b550*/  SHF.R.U32.HI R28, RZ, 0x10, R29 ;  /* 0x00000010ff1c7819 */ /* 0x000fc4000001161d */
[--C-:B------:R-:W-:Y:S02]  /*b560*/  SHF.R.U64 R29, R8, 0x10, R9.reuse ;  /* 0x00000010081d7819 */ /* 0x100fe40000001209 */
[----:B------:R-:W-:Y:S02]  /*b570*/  SHF.R.U32.HI R8, RZ, 0x10, R9 ;  /* 0x00000010ff087819 */ /* 0x000fe40000011609 */
[----:B------:R-:W-:Y:S02]  /*b580*/  SHF.R.U64 R37, R30, 0x10, R31 ;  /* 0x000000101e257819 */ /* 0x000fe4000000121f */
[----:B------:R-:W-:Y:S02]  /*b590*/  PRMT R56, R56, 0x5410, R39 ;  /* 0x0000541038387816 */ /* 0x000fe40000000027 */
[----:B------:R-:W-:Y:S02]  /*b5a0*/  PRMT R52, R52, 0x5410, R29 ;  /* 0x0000541034347816 */ /* 0x000fe4000000001d */
[----:B------:R-:W-:-:S02]  /*b5b0*/  SHF.R.U64 R9, R10, 0x10, R11 ;  /* 0x000000100a097819 */ /* 0x000fc4000000120b */
[----:B------:R-:W-:Y:S01]  /*b5c0*/  PRMT R53, R53, 0x5410, R8 ;  /* 0x0000541035357816 */ /* 0x000fe20000000008 */
[----:B------:R-:W-:Y:S01]  /*b5d0*/  IMAD.U32 R39, R52, 0x10000, RZ ;  /* 0x0001000034277824 */ /* 0x000fe200078e00ff */
[----:B------:R-:W-:Y:S02]  /*b5e0*/  SHF.R.U32.HI R10, RZ, 0x10, R11 ;  /* 0x00000010ff0a7819 */ /* 0x000fe4000001160b */
[----:B------:R-:W-:Y:S01]  /*b5f0*/  PRMT R57, R57, 0x5410, R28 ;  /* 0x0000541039397816 */ /* 0x000fe2000000001c */
[----:B------:R-:W-:Y:S01]  /*b600*/  IMAD.U32 R36, R53, 0x10000, RZ ;  /* 0x0001000035247824 */ /* 0x000fe200078e00ff */
[----:B------:R-:W-:Y:S01]  /*b610*/  PRMT R58, R58, 0x5410, R37 ;  /* 0x000054103a3a7816 */ /* 0x000fe20000000025 */
[----:B------:R-:W-:Y:S01]  /*b620*/  IMAD.U32 R37, R56, 0x10000, RZ ;  /* 0x0001000038257824 */ /* 0x000fe200078e00ff */
[----:B------:R-:W-:Y:S02]  /*b630*/  SHF.R.U32.HI R30, RZ, 0x10, R31 ;  /* 0x00000010ff1e7819 */ /* 0x000fe4000001161f */
[----:B------:R-:W-:-:S02]  /*b640*/  PRMT R55, R55, 0x5410, R10 ;  /* 0x0000541037377816 */ /* 0x000fc4000000000a */
[----:B------:R-:W-:Y:S02]  /*b650*/  PRMT R59, R59, 0x5410, R30 ;  /* 0x000054103b3b7816 */ /* 0x000fe4000000001e */
[----:B------:R-:W-:Y:S01]  /*b660*/  PRMT R54, R54, 0x5410, R9 ;  /* 0x0000541036367816 */ /* 0x000fe20000000009 */
[----:B------:R-:W-:Y:S02]  /*b670*/  IMAD.U32 R38, R55, 0x10000, RZ ;  /* 0x0001000037267824 */ /* 0x000fe400078e00ff */
[----:B---3--:R-:W-:Y:S01]  /*b680*/  IMAD.IADD R4, R4, 0x1, R6 ;  /* 0x0000000104047824 */ /* 0x008fe200078e0206 */
[----:B----4-:R-:W-:-:S04]  /*b690*/  LEA.HI R0, R3, R0, RZ, 0x1d ;  /* 0x0000000003007211 */ /* 0x010fc800078fe8ff */
[----:B------:R-:W-:-:S04]  /*b6a0*/  SHF.R.S32.HI R5, RZ, 0x1f, R4 ;  /* 0x0000001fff057819 */ /* 0x000fc80000011404 */
[CC--:B------:R-:W-:Y:S02]  /*b6b0*/  LEA.HI R6, R5.reuse, R4.reuse, RZ, 0x5 ;  /* 0x0000000405067211 */ /* 0x0c0fe400078f28ff */
[----:B------:R-:W-:Y:S02]  /*b6c0*/  LEA.HI R4, R5, R4, RZ, 0x3 ;  /* 0x0000000405047211 */ /* 0x000fe400078f18ff */
[----:B------:R-:W-:Y:S02]  /*b6d0*/  SHF.R.S32.HI R5, RZ, 0x1f, R0 ;  /* 0x0000001fff057819 */ /* 0x000fe40000011400 */
[----:B------:R-:W-:Y:S02]  /*b6e0*/  SHF.R.S32.HI R7, RZ, 0x5, R6 ;  /* 0x00000005ff077819 */ /* 0x000fe40000011406 */
[----:B-----5:R-:W-:Y:S01]  /*b6f0*/  LOP3.LUT R6, R76, 0x18, R4, 0xf8, !PT ;  /* 0x000000184c067812 */ /* 0x020fe200078ef804 */
[----:B------:R-:W-:Y:S01]  /*b700*/  IMAD.SHL.U32 R4, R0, 0x8, RZ ;  /* 0x0000000800047824 */ /* 0x000fe200078e00ff */
[----:B------:R-:W-:Y:S01]  /*b710*/  LEA.HI R5, R5, R0, RZ, 0x2 ;  /* 0x0000000005057211 */ /* 0x000fe200078f10ff */
[----:B------:R-:W-:Y:S01]  /*b720*/  IMAD R7, R7, 0x1800, R74 ;  /* 0x0000180007077824 */ /* 0x000fe200078e024a */
[----:B------:R-:W-:-:S02]  /*b730*/  LOP3.LUT R6, R6, R75, RZ, 0x3c, !PT ;  /* 0x0000004b06067212 */ /* 0x000fc400078e3cff */
[----:B------:R-:W-:Y:S02]  /*b740*/  LOP3.LUT R4, R76, 0x18, R4, 0xf8, !PT ;  /* 0x000000184c047812 */ /* 0x000fe400078ef804 */
[----:B------:R-:W-:Y:S01]  /*b750*/  SHF.R.S32.HI R5, RZ, 0x2, R5 ;  /* 0x00000002ff057819 */ /* 0x000fe20000011405 */
[----:B------:R-:W-:Y:S01]  /*b760*/  IMAD.IADD R0, R7, 0x1, R6 ;  /* 0x0000000107007824 */ /* 0x000fe200078e0206 */
[----:B------:R-:W-:-:S03]  /*b770*/  LOP3.LUT R4, R4, R75, RZ, 0x3c, !PT ;  /* 0x0000004b04047212 */ /* 0x000fc600078e3cff */
[----:B------:R-:W-:Y:S01]  /*b780*/  IMAD R5, R5, 0x1800, R74 ;  /* 0x0000180005057824 */ /* 0x000fe200078e024a */
[----:B------:R-:W-:-:S03]  /*b790*/  LEA R0, R0, UR40, 0x1 ;  /* 0x0000002800007c11 */ /* 0x000fc6000f8e08ff */
[----:B------:R-:W-:Y:S02]  /*b7a0*/  IMAD.IADD R25, R5, 0x1, R4 ;  /* 0x0000000105197824 */ /* 0x000fe400078e0204 */
[----:B------:R-:W0:Y:S02]  /*b7b0*/  LDS.128 R4, [R0] ;  /* 0x0000000000047984 */ /* 0x000e240000000c00 */
[----:B------:R-:W-:-:S05]  /*b7c0*/  IMAD R20, R25, 0x2, R2 ;  /* 0x0000000219147824 */ /* 0x000fca00078e0202 */
[----:B------:R-:W3:Y:S01]  /*b7d0*/  LDS.128 R24, [R20+0xc400] ;  /* 0x00c4000014187984 */ /* 0x000ee20000000c00 */
        /* <DEDUP_REMOVED lines=12> */
[C---:B--2---:R-:W-:Y:S01]  /*b8a0*/  FMUL.FTZ R41, R28.reuse, R39 ;  /* 0x000000271c297220 */ /* 0x044fe20000410000 */
[----:B------:R-:W-:Y:S01]  /*b8b0*/  FMUL.FTZ R43, R28, R37 ;  /* 0x000000251c2b7220 */ /* 0x000fe20000410000 */
[----:B------:R-:W-:-:S02]  /*b8c0*/  IMAD.U32 R28, R57, 0x10000, RZ ;  /* 0x00010000391c7824 */ /* 0x000fc400078e00ff */
[----:B-1----:R-:W-:Y:S01]  /*b8d0*/  FMUL.FTZ R40, R29, R36 ;  /* 0x000000241d287220 */ /* 0x002fe20000410000 */
[----:B------:R-:W-:Y:S02]  /*b8e0*/  IMAD.U32 R31, R27, 0x10000, RZ ;  /* 0x000100001b1f7824 */ /* 0x000fe400078e00ff */
[C---:B------:R-:W-:Y:S01]  /*b8f0*/  FFMA.FTZ R41, R8.reuse, R37, -R41 ;  /* 0x0000002508297223 */ /* 0x040fe20000010829 */
[----:B------:R-:W-:Y:S01]  /*b900*/  FFMA.FTZ R43, R8, R39, R43 ;  /* 0x00000027082b7223 */ /* 0x000fe2000001002b */
[----:B------:R-:W-:Y:S02]  /*b910*/  IMAD.U32 R8, R59, 0x10000, RZ ;  /* 0x000100003b087824 */ /* 0x000fe400078e00ff */
[-C--:B------:R-:W-:Y:S01]  /*b920*/  FMUL.FTZ R42, R29, R28.reuse ;  /* 0x0000001c1d2a7220 */ /* 0x080fe20000410000 */
[----:B------:R-:W-:Y:S01]  /*b930*/  FFMA.FTZ R40, R9, R28, -R40 ;  /* 0x0000001c09287223 */ /* 0x000fe20000010828 */
[C---:B------:R-:W-:Y:S01]  /*b940*/  FMUL.FTZ R28, R31.reuse, R38 ;  /* 0x000000261f1c7220 */ /* 0x040fe20000410000 */
[----:B------:R-:W-:Y:S01]  /*b950*/  LOP3.LUT R29, R52, 0xffff0000, RZ, 0xc0, !PT ;  /* 0xffff0000341d7812 */ /* 0x000fe200078ec0ff */
[----:B------:R-:W-:Y:S01]  /*b960*/  FMUL.FTZ R31, R31, R8 ;  /* 0x000000081f1f7220 */ /* 0x000fe20000410000 */
[----:B------:R-:W-:Y:S01]  /*b970*/  FFMA.FTZ R42, R9, R36, R42 ;  /* 0x00000024092a7223 */ /* 0x000fe2000001002a */
[----:B------:R-:W-:Y:S01]  /*b980*/  LOP3.LUT R9, R56, 0xffff0000, RZ, 0xc0, !PT ;  /* 0xffff000038097812 */ /* 0x000fe200078ec0ff */
[C---:B------:R-:W-:Y:S01]  /*b990*/  FFMA.FTZ R39, R11.reuse, R8, -R28 ;  /* 0x000000080b277223 */ /* 0x040fe2000001081c */
[----:B------:R-:W-:Y:S01]  /*b9a0*/  FFMA.FTZ R52, R11, R38, R31 ;  /* 0x000000260b347223 */ /* 0x000fe2000001001f */
[----:B------:R-:W-:Y:S01]  /*b9b0*/  FMUL.FTZ R11, R24, R29 ;  /* 0x0000001d180b7220 */ /* 0x000fe20000410000 */
[----:B------:R-:W-:-:S02]  /*b9c0*/  IMAD.U32 R30, R26, 0x10000, RZ ;  /* 0x000100001a1e7824 */ /* 0x000fc400078e00ff */
[-C--:B------:R-:W-:Y:S01]  /*b9d0*/  FMUL.FTZ R31, R24, R9.reuse ;  /* 0x00000009181f7220 */ /* 0x080fe20000410000 */
[----:B------:R-:W-:Y:S01]  /*b9e0*/  LOP3.LUT R8, R57, 0xffff0000, RZ, 0xc0, !PT ;  /* 0xffff000039087812 */ /* 0x000fe200078ec0ff */
[----:B------:R-:W-:Y:S01]  /*b9f0*/  FFMA.FTZ R24, R4, R9, -R11 ;  /* 0x0000000904187223 */ /* 0x000fe2000001080b */
[----:B------:R-:W-:Y:S01]  /*ba00*/  LOP3.LUT R28, R53, 0xffff0000, RZ, 0xc0, !PT ;  /* 0xffff0000351c7812 */ /* 0x000fe200078ec0ff */
[----:B------:R-:W-:Y:S02]  /*ba10*/  IMAD.U32 R11, R54, 0x10000, RZ ;  /* 0x00010000360b7824 */ /* 0x000fe400078e00ff */
[----:B------:R-:W-:Y:S01]  /*ba20*/  FFMA.FTZ R36, R4, R29, R31 ;  /* 0x0000001d04247223 */ /* 0x000fe2000001001f */
[----:B------:R-:W-:Y:S02]  /*ba30*/  IMAD.U32 R9, R58, 0x10000, RZ ;  /* 0x000100003a097824 */ /* 0x000fe400078e00ff */
[C---:B------:R-:W-:Y:S01]  /*ba40*/  FMUL.FTZ R37, R25.reuse, R8 ;  /* 0x0000000819257220 */ /* 0x040fe20000410000 */
[C---:B------:R-:W-:Y:S01]  /*ba50*/  FMUL.FTZ R29, R30.reuse, R11 ;  /* 0x0000000b1e1d7220 */ /* 0x040fe20000410000 */
[----:B------:R-:W-:Y:S01]  /*ba60*/  FMUL.FTZ R38, R25, R28 ;  /* 0x0000001c19267220 */ /* 0x000fe20000410000 */
[-C--:B------:R-:W-:Y:S01]  /*ba70*/  FMUL.FTZ R31, R30, R9.reuse ;  /* 0x000000091e1f7220 */ /* 0x080fe20000410000 */
[----:B------:R-:W-:Y:S01]  /*ba80*/  LOP3.LUT R26, R26, 0xffff0000, RZ, 0xc0, !PT ;  /* 0xffff00001a1a7812 */ /* 0x000fe200078ec0ff */
[----:B------:R-:W-:Y:S01]  /*ba90*/  FFMA.FTZ R29, R10, R9, -R29 ;  /* 0x000000090a1d7223 */ /* 0x000fe2000001081d */
[C---:B------:R-:W-:Y:S01]  /*baa0*/  FFMA.FTZ R25, R5.reuse, R8, -R38 ;  /* 0x0000000805197223 */ /* 0x040fe20000010826 */
[----:B------:R-:W-:Y:S01]  /*bab0*/  FFMA.FTZ R37, R5, R28, R37 ;  /* 0x0000001c05257223 */ /* 0x000fe20000010025 */
[----:B------:R-:W-:Y:S01]  /*bac0*/  LOP3.LUT R9, R54, 0xffff0000, RZ, 0xc0, !PT ;  /* 0xffff000036097812 */ /* 0x000fe200078ec0ff */
[----:B------:R-:W-:Y:S01]  /*bad0*/  FFMA.FTZ R10, R10, R11, R31 ;  /* 0x0000000b0a0a7223 */ /* 0x000fe2000001001f */
[----:B------:R-:W-:-:S02]  /*bae0*/  LOP3.LUT R27, R27, 0xffff0000, RZ, 0xc0, !PT ;  /* 0xffff00001b1b7812 */ /* 0x000fc400078ec0ff */
[----:B------:R-:W-:Y:S01]  /*baf0*/  LOP3.LUT R5, R58, 0xffff0000, RZ, 0xc0, !PT ;  /* 0xffff00003a057812 */ /* 0x000fe200078ec0ff */
[C---:B------:R-:W-:Y:S01]  /*bb00*/  FMUL.FTZ R11, R26.reuse, R9 ;  /* 0x000000091a0b7220 */ /* 0x040fe20000410000 */
[----:B------:R-:W-:Y:S02]  /*bb10*/  LOP3.LUT R8, R55, 0xffff0000, RZ, 0xc0, !PT ;  /* 0xffff000037087812 */ /* 0x000fe400078ec0ff */
        /* <DEDUP_REMOVED lines=18> */
.L_x_11472:
[----:B------:R-:W-:Y:S05]  /*bc40*/  BSYNC B1 ;  /* 0x0000000000017941 */ /* 0x000fea0003800000 */
.L_x_11471:
[----:B------:R-:W-:Y:S05]  /*bc50*/  @P2 BRA `(.L_x_11453) ;  /* 0x0000000400d42947 */ /* 0x000fea0003800000 */
[----:B0--3--:R-:W3:Y:S04]  /*bc60*/  LDL.64 R4, [R1+0x58] ;  /* 0x0000580001047983 */ /* 0x009ee80000100a00 */
[----:B------:R-:W4:Y:S01]  /*bc70*/  LDL R0, [R1+0x80] ;  /* 0x0000800001007983 */ /* 0x000f220000100800 */
[----:B---3--:R-:W-:-:S03]  /*bc80*/  IMAD.MOV.U32 R6, RZ, RZ, R4 ;  /* 0x000000ffff067224 */ /* 0x008fc600078e0004 */
[----:B------:R-:W3:Y:S01]  /*bc90*/  LDL R4, [R1+0x68] ;  /* 0x0000680001047983 */ /* 0x000ee20000100800 */
[----:B------:R-:W-:Y:S02]  /*bca0*/  IMAD.MOV.U32 R7, RZ, RZ, R5 ;  /* 0x000000ffff077224 */ /* 0x000fe400078e0005 */
[----:B----4-:R-:W-:-:S05]  /*bcb0*/  IMAD.IADD R0, R6, 0x1, R0 ;  /* 0x0000000106007824 */ /* 0x010fca00078e0200 */
[----:B------:R-:W-:-:S04]  /*bcc0*/  SHF.R.S32.HI R5, RZ, 0x1f, R0 ;  /* 0x0000001fff057819 */ /* 0x000fc80000011400 */
[CC--:B------:R-:W-:Y:S02]  /*bcd0*/  LEA.HI R6, R5.reuse, R0.reuse, RZ, 0x5 ;  /* 0x0000000005067211 */ /* 0x0c0fe400078f28ff */
[----:B------:R-:W-:-:S04]  /*bce0*/  LEA.HI R0, R5, R0, RZ, 0x3 ;  /* 0x0000000005007211 */ /* 0x000fc800078f18ff */
[----:B-----5:R-:W-:Y:S02]  /*bcf0*/  LOP3.LUT R5, R76, 0x18, R0, 0xf8, !PT ;  /* 0x000000184c057812 */ /* 0x020fe400078ef800 */
[----:B------:R-:W-:Y:S02]  /*bd00*/  SHF.R.S32.HI R6, RZ, 0x5, R6 ;  /* 0x00000005ff067819 */ /* 0x000fe40000011406 */
[----:B------:R-:W-:-:S03]  /*bd10*/  LOP3.LUT R5, R5, R75, RZ, 0x3c, !PT ;  /* 0x0000004b05057212 */ /* 0x000fc600078e3cff */
[----:B------:R-:W-:-:S04]  /*bd20*/  IMAD R6, R6, 0x1800, R74 ;  /* 0x0000180006067824 */ /* 0x000fc800078e024a */
[----:B------:R-:W-:Y:S01]  /*bd30*/  IMAD.IADD R5, R6, 0x1, R5 ;  /* 0x0000000106057824 */ /* 0x000fe200078e0205 */
[----:B------:R-:W-:Y:S02]  /*bd40*/  SHF.R.U64 R27, R32, 0x10, R33 ;  /* 0x00000010201b7819 */ /* 0x000fe40000001221 */
[--C-:B------:R-:W-:Y:S02]  /*bd50*/  SHF.R.U64 R26, R12, 0x10, R13.reuse ;  /* 0x000000100c1a7819 */ /* 0x100fe4000000120d */
[----:B------:R-:W-:Y:S02]  /*bd60*/  SHF.R.U32.HI R12, RZ, 0x10, R13 ;  /* 0x00000010ff0c7819 */ /* 0x000fe4000001160d */
[----:B------:R-:W-:Y:S02]  /*bd70*/  PRMT R48, R48, 0x5410, R27 ;  /* 0x0000541030307816 */ /* 0x000fe4000000001b */
[----:B------:R-:W-:Y:S02]  /*bd80*/  PRMT R26, R21, 0x5410, R26 ;  /* 0x00005410151a7816 */ /* 0x000fe4000000001a */
[----:B------:R-:W-:-:S02]  /*bd90*/  SHF.R.U32.HI R32, RZ, 0x10, R33 ;  /* 0x00000010ff207819 */ /* 0x000fc40000011621 */
[--C-:B------:R-:W-:Y:S02]  /*bda0*/  SHF.R.U64 R13, R14, 0x10, R15.reuse ;  /* 0x000000100e0d7819 */ /* 0x100fe4000000120f */
[----:B------:R-:W-:Y:S02]  /*bdb0*/  PRMT R45, R45, 0x5410, R12 ;  /* 0x000054102d2d7816 */ /* 0x000fe4000000000c */
[----:B------:R-:W-:Y:S01]  /*bdc0*/  SHF.R.U32.HI R14, RZ, 0x10, R15 ;  /* 0x00000010ff0e7819 */ /* 0x000fe2000001160f */
[----:B------:R-:W-:Y:S01]  /*bdd0*/  IMAD.U32 R29, R26, 0x10000, RZ ;  /* 0x000100001a1d7824 */ /* 0x000fe200078e00ff */
[--C-:B------:R-:W-:Y:S01]  /*bde0*/  SHF.R.U64 R25, R34, 0x10, R35.reuse ;  /* 0x0000001022197819 */ /* 0x100fe20000001223 */
[----:B------:R-:W-:Y:S01]  /*bdf0*/  IMAD.U32 R27, R48, 0x10000, RZ ;  /* 0x00010000301b7824 */ /* 0x000fe200078e00ff */
[----:B------:R-:W-:Y:S01]  /*be00*/  SHF.R.U32.HI R34, RZ, 0x10, R35 ;  /* 0x00000010ff227819 */ /* 0x000fe20000011623 */
[----:B------:R-:W-:Y:S01]  /*be10*/  IMAD.U32 R28, R45, 0x10000, RZ ;  /* 0x000100002d1c7824 */ /* 0x000fe200078e00ff */
[----:B------:R-:W-:-:S02]  /*be20*/  PRMT R49, R49, 0x5410, R32 ;  /* 0x0000541031317816 */ /* 0x000fc40000000020 */
[----:B------:R-:W-:Y:S02]  /*be30*/  PRMT R47, R47, 0x5410, R14 ;  /* 0x000054102f2f7816 */ /* 0x000fe4000000000e */
[----:B------:R-:W-:Y:S02]  /*be40*/  PRMT R51, R51, 0x5410, R34 ;  /* 0x0000541033337816 */ /* 0x000fe40000000022 */
[----:B------:R-:W-:Y:S01]  /*be50*/  PRMT R46, R46, 0x5410, R13 ;  /* 0x000054102e2e7816 */ /* 0x000fe2000000000d */
[----:B------:R-:W-:Y:S01]  /*be60*/  IMAD.U32 R30, R47, 0x10000, RZ ;  /* 0x000100002f1e7824 */ /* 0x000fe200078e00ff */
[----:B------:R-:W-:Y:S02]  /*be70*/  PRMT R50, R50, 0x5410, R25 ;  /* 0x0000541032327816 */ /* 0x000fe40000000019 */
[----:B---3--:R-:W-:-:S04]  /*be80*/  LEA.HI R3, R3, R4, RZ, 0x1d ;  /* 0x0000000403037211 */ /* 0x008fc800078fe8ff */
[----:B------:R-:W-:Y:S01]  /*be90*/  SHF.R.S32.HI R4, RZ, 0x1f, R3 ;  /* 0x0000001fff047819 */ /* 0x000fe20000011403 */
[----:B------:R-:W-:-:S03]  /*bea0*/  IMAD.SHL.U32 R0, R3, 0x8, RZ ;  /* 0x0000000803007824 */ /* 0x000fc600078e00ff */
[----:B------:R-:W-:Y:S02]  /*beb0*/  LEA.HI R4, R4, R3, RZ, 0x2 ;  /* 0x0000000304047211 */ /* 0x000fe400078f10ff */
[----:B------:R-:W-:Y:S02]  /*bec0*/  LOP3.LUT R0, R76, 0x18, R0, 0xf8, !PT ;  /* 0x000000184c007812 */ /* 0x000fe400078ef800 */
[----:B------:R-:W-:Y:S02]  /*bed0*/  SHF.R.S32.HI R4, RZ, 0x2, R4 ;  /* 0x00000002ff047819 */ /* 0x000fe40000011404 */
[----:B------:R-:W-:-:S03]  /*bee0*/  LOP3.LUT R3, R0, R75, RZ, 0x3c, !PT ;  /* 0x0000004b00037212 */ /* 0x000fc600078e3cff */
[----:B------:R-:W-:-:S04]  /*bef0*/  IMAD R4, R4, 0x1800, R74 ;  /* 0x0000180004047824 */ /* 0x000fc800078e024a */
[----:B------:R-:W-:-:S04]  /*bf00*/  IMAD.IADD R3, R4, 0x1, R3 ;  /* 0x0000000104037824 */ /* 0x000fc800078e0203 */
[----:B------:R-:W-:Y:S01]  /*bf10*/  IMAD R3, R3, 0x2, R2 ;  /* 0x0000000203037824 */ /* 0x000fe200078e0202 */
[----:B------:R-:W-:-:S04]  /*bf20*/  LEA R0, R5, UR40, 0x1 ;  /* 0x0000002805007c11 */ /* 0x000fc8000f8e08ff */
[----:B------:R-:W0:Y:S04]  /*bf30*/  LDS.128 R8, [R3+0xc400] ;  /* 0x00c4000003087984 */ /* 0x000e280000000c00 */
[----:B------:R-:W3:Y:S01]  /*bf40*/  LDS.128 R4, [R0] ;  /* 0x0000000000047984 */ /* 0x000ee20000000c00 */
[----:B0-----:R-:W-:Y:S02]  /*bf50*/  IMAD.U32 R20, R8, 0x10000, RZ ;  /* 0x0001000008147824 */ /* 0x001fe400078e00ff */
[----:B------:R-:W-:Y:S02]  /*bf60*/  IMAD.U32 R21, R9, 0x10000, RZ ;  /* 0x0001000009157824 */ /* 0x000fe400078e00ff */
[----:B---3--:R-:W-:Y:S02]  /*bf70*/  IMAD.U32 R12, R4, 0x10000, RZ ;  /* 0x00010000040c7824 */ /* 0x008fe400078e00ff */
[C---:B------:R-:W-:Y:S01]  /*bf80*/  FMUL.FTZ R31, R20.reuse, R29 ;  /* 0x0000001d141f7220 */ /* 0x040fe20000410000 */
[----:B------:R-:W-:Y:S01]  /*bf90*/  FMUL.FTZ R33, R20, R27 ;  /* 0x0000001b14217220 */ /* 0x000fe20000410000 */
[----:B------:R-:W-:-:S02]  /*bfa0*/  IMAD.U32 R13, R5, 0x10000, RZ ;  /* 0x00010000050d7824 */ /* 0x000fc400078e00ff */
[----:B------:R-:W-:Y:S01]  /*bfb0*/  FMUL.FTZ R32, R21, R28 ;  /* 0x0000001c15207220 */ /* 0x000fe20000410000 */
[----:B------:R-:W-:Y:S02]  /*bfc0*/  IMAD.U32 R20, R49, 0x10000, RZ ;  /* 0x0001000031147824 */ /* 0x000fe400078e00ff */
[C---:B------:R-:W-:Y:S01]  /*bfd0*/  FFMA.FTZ R31, R12.reuse, R27, -R31 ;  /* 0x0000001b0c1f7223 */ /* 0x040fe2000001081f */
[----:B------:R-:W-:Y:S02]  /*bfe0*/  IMAD.U32 R25, R11, 0x10000, RZ ;  /* 0x000100000b197824 */ /* 0x000fe400078e00ff */
[----:B------:R-:W-:Y:S01]  /*bff0*/  FFMA.FTZ R33, R12, R29, R33 ;  /* 0x0000001d0c217223 */ /* 0x000fe20000010021 */
[----:B------:R-:W-:Y:S02]  /*c000*/  IMAD.U32 R12, R51, 0x10000, RZ ;  /* 0x00010000330c7824 */ /* 0x000fe400078e00ff */
[-C--:B------:R-:W-:Y:S01]  /*c010*/  FMUL.FTZ R34, R21, R20.reuse ;  /* 0x0000001415227220 */ /* 0x080fe20000410000 */
[----:B------:R-:W-:Y:S01]  /*c020*/  FFMA.FTZ R32, R13, R20, -R32 ;  /* 0x000000140d207223 */ /* 0x000fe20000010820 */
[----:B------:R-:W-:-:S02]  /*c030*/  IMAD.U32 R15, R7, 0x10000, RZ ;  /* 0x00010000070f7824 */ /* 0x000fc400078e00ff */
[C---:B------:R-:W-:Y:S01]  /*c040*/  FMUL.FTZ R20, R25.reuse, R30 ;  /* 0x0000001e19147220 */ /* 0x040fe20000410000 */
[----:B------:R-:W-:Y:S01]  /*c050*/  LOP3.LUT R8, R8, 0xffff0000, RZ, 0xc0, !PT ;  /* 0xffff000008087812 */ /* 0x000fe200078ec0ff */
[----:B------:R-:W-:Y:S01]  /*c060*/  FMUL.FTZ R25, R25, R12 ;  /* 0x0000000c19197220 */ /* 0x000fe20000410000 */
[----:B------:R-:W-:Y:S01]  /*c070*/  LOP3.LUT R21, R26, 0xffff0000, RZ, 0xc0, !PT ;  /* 0xffff00001a157812 */ /* 0x000fe200078ec0ff */
[----:B------:R-:W-:Y:S01]  /*c080*/  FFMA.FTZ R34, R13, R28, R34 ;  /* 0x0000001c0d227223 */ /* 0x000fe20000010022 */
[C---:B------:R-:W-:Y:S01]  /*c090*/  FFMA.FTZ R35, R15.reuse, R12, -R20 ;  /* 0x0000000c0f237223 */ /* 0x040fe20000010814 */
[----:B------:R-:W-:Y:S01]  /*c0a0*/  LOP3.LUT R13, R48, 0xffff0000, RZ, 0xc0, !PT ;  /* 0xffff0000300d7812 */ /* 0x000fe200078ec0ff */
[----:B------:R-:W-:Y:S01]  /*c0b0*/  FFMA.FTZ R30, R15, R30, R25 ;  /* 0x0000001e0f1e7223 */ /* 0x000fe20000010019 */
[----:B------:R-:W-:Y:S02]  /*c0c0*/  LOP3.LUT R9, R9, 0xffff0000, RZ, 0xc0, !PT ;  /* 0xffff000009097812 */ /* 0x000fe400078ec0ff */
[----:B------:R-:W-:Y:S01]  /*c0d0*/  LOP3.LUT R20, R45, 0xffff0000, RZ, 0xc0, !PT ;  /* 0xffff00002d147812 */ /* 0x000fe200078ec0ff */
[----:B------:R-:W-:Y:S01]  /*c0e0*/  FMUL.FTZ R15, R8, R21 ;  /* 0x00000015080f7220 */ /* 0x000fe20000410000 */
[----:B------:R-:W-:-:S02]  /*c0f0*/  LOP3.LUT R4, R4, 0xffff0000, RZ, 0xc0, !PT ;  /* 0xffff000004047812 */ /* 0x000fc400078ec0ff */
[----:B------:R-:W-:Y:S01]  /*c100*/  LOP3.LUT R12, R49, 0xffff0000, RZ, 0xc0, !PT ;  /* 0xffff0000310c7812 */ /* 0x000fe200078ec0ff */
[-C--:B------:R-:W-:Y:S01]  /*c110*/  FMUL.FTZ R25, R8, R13.reuse ;  /* 0x0000000d08197220 */ /* 0x080fe20000410000 */
[----:B------:R-:W-:Y:S01]  /*c120*/  LOP3.LUT R5, R5, 0xffff0000, RZ, 0xc0, !PT ;  /* 0xffff000005057812 */ /* 0x000fe200078ec0ff */
[C---:B------:R-:W-:Y:S01]  /*c130*/  FMUL.FTZ R8, R9.reuse, R20 ;  /* 0x0000001409087220 */ /* 0x040fe20000410000 */
[----:B------:R-:W-:Y:S01]  /*c140*/  FFMA.FTZ R26, R4, R13, -R15 ;  /* 0x0000000d041a7223 */ /* 0x000fe2000001080f */
[----:B------:R-:W-:Y:S01]  /*c150*/  FMUL.FTZ R9, R9, R12 ;  /* 0x0000000c09097220 */ /* 0x000fe20000410000 */
[----:B------:R-:W-:Y:S02]  /*c160*/  IMAD.U32 R24, R10, 0x10000, RZ ;  /* 0x000100000a187824 */ /* 0x000fe400078e00ff */
[----:B------:R-:W-:Y:S02]  /*c170*/  IMAD.U32 R15, R46, 0x10000, RZ ;  /* 0x000100002e0f7824 */ /* 0x000fe400078e00ff */
[----:B------:R-:W-:-:S02]  /*c180*/  IMAD.U32 R13, R50, 0x10000, RZ ;  /* 0x00010000320d7824 */ /* 0x000fc400078e00ff */
[----:B------:R-:W-:Y:S01]  /*c190*/  FFMA.FTZ R28, R4, R21, R25 ;  /* 0x00000015041c7223 */ /* 0x000fe20000010019 */
[C---:B------:R-:W-:Y:S01]  /*c1a0*/  FFMA.FTZ R21, R5.reuse, R12, -R8 ;  /* 0x0000000c05157223 */ /* 0x040fe20000010808 */
[----:B------:R-:W-:Y:S01]  /*c1b0*/  FFMA.FTZ R25, R5, R20, R9 ;  /* 0x0000001405197223 */ /* 0x000fe20000010009 */
[----:B------:R-:W-:Y:S01]  /*c1c0*/  IMAD.U32 R14, R6, 0x10000, RZ ;  /* 0x00010000060e7824 */ /* 0x000fe200078e00ff */
[----:B------:R-:W-:Y:S01]  /*c1d0*/  LOP3.LUT R10, R10, 0xffff0000, RZ, 0xc0, !PT ;  /* 0xffff00000a0a7812 */ /* 0x000fe200078ec0ff */
[C---:B------:R-:W-:Y:S01]  /*c1e0*/  FMUL.FTZ R27, R24.reuse, R15 ;  /* 0x0000000f181b7220 */ /* 0x040fe20000410000 */
[----:B------:R-:W-:Y:S01]  /*c1f0*/  LOP3.LUT R11, R11, 0xffff0000, RZ, 0xc0, !PT ;  /* 0xffff00000b0b7812 */ /* 0x000fe200078ec0ff */
[----:B------:R-:W-:Y:S01]  /*c200*/  FMUL.FTZ R29, R24, R13 ;  /* 0x0000000d181d7220 */ /* 0x000fe20000410000 */
[----:B------:R-:W-:Y:S02]  /*c210*/  LOP3.LUT R9, R46, 0xffff0000, RZ, 0xc0, !PT ;  /* 0xffff00002e097812 */ /* 0x000fe400078ec0ff */
[----:B------:R-:W-:-:S02]  /*c220*/  LOP3.LUT R8, R47, 0xffff0000, RZ, 0xc0, !PT ;  /* 0xffff00002f087812 */ /* 0x000fc400078ec0ff */
[----:B------:R-:W-:Y:S02]  /*c230*/  LOP3.LUT R5, R50, 0xffff0000, RZ, 0xc0, !PT ;  /* 0xffff000032057812 */ /* 0x000fe400078ec0ff */
[----:B------:R-:W-:Y:S01]  /*c240*/  LOP3.LUT R4, R51, 0xffff0000, RZ, 0xc0, !PT ;  /* 0xffff000033047812 */ /* 0x000fe200078ec0ff */
[----:B------:R-:W-:Y:S01]  /*c250*/  FFMA.FTZ R27, R14, R13, -R27 ;  /* 0x0000000d0e1b7223 */ /* 0x000fe2000001081b */
        /* <DEDUP_REMOVED lines=21> */
.L_x_11453:
[----:B------:R-:W-:Y:S05]  /*c3b0*/  BSYNC B0 ;  /* 0x0000000000007941 */ /* 0x000fea0003800000 */
.L_x_11446:
        /* <DEDUP_REMOVED lines=8> */
.L_x_11444:
[----:B0--3--:R-:W-:-:S05]  /*c440*/  IMAD.U32 R0, RZ, RZ, UR39 ;  /* 0x00000027ff007e24 */ /* 0x009fca000f8e00ff */
[----:B------:R-:W-:-:S13]  /*c450*/  ISETP.NE.AND P0, PT, R0, 0x3, PT ;  /* 0x000000030000780c */ /* 0x000fda0003f05270 */
[----:B------:R-:W-:Y:S05]  /*c460*/  @!P0 BRA `(.L_x_11473) ;  /* 0x0000000000048947 */ /* 0x000fea0003800000 */
[----:B------:R-:W-:Y:S01]  /*c470*/  BPT.TRAP 0x1 ;  /* 0x000000040000795c */ /* 0x000fe20000300000 */
.L_x_11473:
[----:B------:R-:W-:Y:S01]  /*c480*/  IMAD R0, R18, 0x8, R2 ;  /* 0x0000000812007824 */ /* 0x000fe200078e0202 */
[----:B--2-4-:R-:W-:-:S04]  /*c490*/  SHF.L.U32 R5, R23, 0x1f, RZ ;  /* 0x0000001f17057819 */ /* 0x014fc800000006ff */
[----:B------:R0:W2:Y:S01]  /*c4a0*/  SYNCS.PHASECHK.TRANS64.TRYWAIT P1, [R0+URZ+0x2d830], R5 ;  /* 0x02d83005000075a7 */ /* 0x0000a2000802017f */
[----:B------:R-:W-:Y:S05]  /*c4b0*/  @!P0 BRA `(.L_x_11474) ;  /* 0x0000000000048947 */ /* 0x000fea0003800000 */
[----:B------:R-:W-:Y:S01]  /*c4c0*/  BPT.TRAP 0x1 ;  /* 0x000000040000795c */ /* 0x000fe20000300000 */
.L_x_11474:
[----:B------:R-:W-:Y:S01]  /*c4d0*/  VIADD R3, R2, 0x15400 ;  /* 0x0001540002037836 */ /* 0x000fe20000000000 */
[----:B------:R-:W-:Y:S01]  /*c4e0*/  LOP3.LUT R6, R44, 0x10000, RZ, 0xfc, !PT ;  /* 0x000100002c067812 */ /* 0x000fe200078efcff */
[----:B------:R-:W-:-:S03]  /*c4f0*/  IMAD.MOV.U32 R7, RZ, RZ, -0x7fffffe0 ;  /* 0x80000020ff077424 */ /* 0x000fc600078e00ff */
[----:B------:R-:W-:Y:S02]  /*c500*/  SHF.R.U32.HI R3, RZ, 0x4, R3 ;  /* 0x00000004ff037819 */ /* 0x000fe40000011603 */
[----:B------:R3:W-:Y:S02]  /*c510*/  STL.64 [R1+0x8], R6 ;  /* 0x0000080601007387 */ /* 0x0007e40000100a00 */
[----:B------:R-:W-:-:S04]  /*c520*/  LOP3.LUT R3, R3, 0x3fff, RZ, 0xc0, !PT ;  /* 0x00003fff03037812 */ /* 0x000fc800078ec0ff */
[----:B------:R-:W-:-:S05]  /*c530*/  LOP3.LUT R3, R3, 0x10000, RZ, 0xfc, !PT ;  /* 0x0001000003037812 */ /* 0x000fca00078efcff */
[----:B------:R3:W-:Y:S01]  /*c540*/  STL [R1+0x48], R3 ;  /* 0x0000480301007387 */ /* 0x0007e20000100800 */
[----:B--2---:R-:W-:Y:S05]  /*c550*/  @P1 BRA `(.L_x_11475) ;  /* 0x0000000000081947 */ /* 0x004fea0003800000 */
[----:B------:R-:W2:Y:S02]  /*c560*/  SYNCS.PHASECHK.TRANS64.TRYWAIT P1, [R0+URZ+0x2d830], R5 ;  /* 0x02d83005000075a7 */ /* 0x000ea4000802017f */
[----:B--2---:R-:W-:Y:S05]  /*c570*/  @!P1 BRA `(.L_x_11476) ;  /* 0x0000019000789947 */ /* 0x004fea0003800000 */
.L_x_11475:
[----:B---3--:R-:W3:Y:S04]  /*c580*/  LDL R3, [R1+0x48] ;  /* 0x0000480001037983 */ /* 0x008ee80000100800 */
[----:B------:R-:W4:Y:S01]  /*c590*/  LDL.64 R10, [R1+0x8] ;  /* 0x00000800010a7983 */ /* 0x000f220000100a00 */
[----:B0-2---:R-:W-:Y:S01]  /*c5a0*/  IMAD.MOV.U32 R5, RZ, RZ, -0x7fffffe0 ;  /* 0x80000020ff057424 */ /* 0x005fe200078e00ff */
[----:B------:R-:W-:Y:S05]  /*c5b0*/  WARPSYNC.ALL ;  /* 0x0000000000007948 */ /* 0x000fea0003800000 */
[----:B------:R-:W-:Y:S01]  /*c5c0*/  R2UR UR7, R5 ;  /* 0x00000000050772ca */ /* 0x000fe200000e0000 */
[----:B-1---5:R-:W-:Y:S01]  /*c5d0*/  WARPGROUP.ARRIVE ;  /* 0x00000000000079c5 */ /* 0x022fe20000000000 */
[----:B------:R-:W-:-:S02]  /*c5e0*/  IMAD.MOV.U32 R91, RZ, RZ, -0x7fffffe0 ;  /* 0x80000020ff5b7424 */ /* 0x000fc400078e00ff */
[----:B------:R-:W-:Y:S02]  /*c5f0*/  IMAD.MOV.U32 R7, RZ, RZ, -0x7fffffe0 ;  /* 0x80000020ff077424 */ /* 0x000fe400078e00ff */
[----:B------:R-:W-:Y:S02]  /*c600*/  IMAD.MOV.U32 R21, RZ, RZ, -0x7fffffe0 ;  /* 0x80000020ff157424 */ /* 0x000fe400078e00ff */
[----:B------:R-:W-:Y:S02]  /*c610*/  IMAD.MOV.U32 R15, RZ, RZ, -0x7fffffe0 ;  /* 0x80000020ff0f7424 */ /* 0x000fe400078e00ff */
[----:B------:R-:W-:Y:S02]  /*c620*/  IMAD.MOV.U32 R13, RZ, RZ, -0x7fffffe0 ;  /* 0x80000020ff0d7424 */ /* 0x000fe400078e00ff */
[----:B------:R-:W-:Y:S02]  /*c630*/  IMAD.MOV.U32 R9, RZ, RZ, -0x7fffffe0 ;  /* 0x80000020ff097424 */ /* 0x000fe400078e00ff */
[----:B------:R-:W-:-:S02]  /*c640*/  IMAD.MOV.U32 R5, RZ, RZ, -0x7fffffe0 ;  /* 0x80000020ff057424 */ /* 0x000fc400078e00ff */
[----:B---3--:R-:W-:Y:S01]  /*c650*/  IMAD R4, R18, 0x600, R3 ;  /* 0x0000060012047824 */ /* 0x008fe200078e0203 */
[C---:B----4-:R-:W-:Y:S01]  /*c660*/  R2UR UR4, R10.reuse ;  /* 0x000000000a0472ca */ /* 0x050fe200000e0000 */
[----:B------:R-:W-:Y:S01]  /*c670*/  VIADD R90, R10, 0x2 ;  /* 0x000000020a5a7836 */ /* 0x000fe20000000000 */
[----:B------:R-:W-:Y:S01]  /*c680*/  R2UR UR5, R11 ;  /* 0x000000000b0572ca */ /* 0x000fe200000e0000 */
[C---:B------:R-:W-:Y:S01]  /*c690*/  VIADD R6, R4.reuse, 0x2 ;  /* 0x0000000204067836 */ /* 0x040fe20000000000 */
[----:B------:R-:W-:Y:S01]  /*c6a0*/  R2UR UR6, R4 ;  /* 0x00000000040672ca */ /* 0x000fe200000e0000 */
[C---:B------:R-:W-:Y:S01]  /*c6b0*/  VIADD R20, R10.reuse, 0x300 ;  /* 0x000003000a147836 */ /* 0x040fe20000000000 */
[----:B------:R0:W-:Y:S01]  /*c6c0*/  STL.64 [R1+0x30], R90 ;  /* 0x0000305a01007387 */ /* 0x0001e20000100a00 */
[C---:B------:R-:W-:Y:S02]  /*c6d0*/  VIADD R14, R10.reuse, 0x302 ;  /* 0x000003020a0e7836 */ /* 0x040fe40000000000 */
[C---:B------:R-:W-:Y:S01]  /*c6e0*/  VIADD R12, R10.reuse, 0x600 ;  /* 0x000006000a0c7836 */ /* 0x040fe20000000000 */
[----:B------:R0:W-:Y:S01]  /*c6f0*/  STL.64 [R1+0x28], R20 ;  /* 0x0000281401007387 */ /* 0x0001e20000100a00 */
[----:B------:R-:W-:-:S03]  /*c700*/  VIADD R8, R10, 0x602 ;  /* 0x000006020a087836 */ /* 0x000fc60000000000 */
[----:B------:R0:W-:Y:S03]  /*c710*/  STL.64 [R1+0x20], R14 ;  /* 0x0000200e01007387 */ /* 0x0001e60000100a00 */
[----:B------:R-:W-:Y:S01]  /*c720*/  HGMMA.64x128x16.F32.BF16 R24, gdesc[UR4], RZ, !UPT, gsb0 ;  /* 0x01e00000041879f0 */ /* 0x000fe2000c0018ff */
[----:B------:R-:W-:Y:S01]  /*c730*/  R2UR UR4, R90 ;  /* 0x000000005a0472ca */ /* 0x000fe200000e0000 */
[----:B------:R0:W-:Y:S01]  /*c740*/  STL.64 [R1+0x18], R12 ;  /* 0x0000180c01007387 */ /* 0x0001e20000100a00 */
[----:B------:R-:W-:Y:S02]  /*c750*/  R2UR UR5, R91 ;  /* 0x000000005b0572ca */ /* 0x000fe400000e0000 */
[----:B------:R-:W-:Y:S01]  /*c760*/  R2UR UR6, R6 ;  /* 0x00000000060672ca */ /* 0x000fe200000e0000 */
[----:B------:R-:W-:Y:S01]  /*c770*/  VIADD R6, R4, 0x200 ;  /* 0x0000020004067836 */ /* 0x000fe20000000000 */
[----:B------:R-:W-:Y:S01]  /*c780*/  R2UR UR7, R7 ;  /* 0x00000000070772ca */ /* 0x000fe200000e0000 */
[----:B------:R-:W-:Y:S01]  /*c790*/  IMAD.MOV.U32 R7, RZ, RZ, -0x7fffffe0 ;  /* 0x80000020ff077424 */ /* 0x000fe200078e00ff */
[----:B------:R0:W-:Y:S01]  /*c7a0*/  STL.64 [R1+0x10], R8 ;  /* 0x0000100801007387 */ /* 0x0001e20000100a00 */
[----:B------:R-:W-:-:S02]  /*c7b0*/  WARPGROUP.DEPBAR.LE gsb0, 0x0 ;  /* 0x00008000000079c5 */ /* 0x000fc40000010000 */
[----:B------:R-:W-:-:S08]  /*c7c0*/  WARPGROUP.ARRIVE ;  /* 0x00000000000079c5 */ /* 0x000fd00000000000 */
[----:B------:R-:W-:Y:S01]  /*c7d0*/  HGMMA.64x128x16.F32.BF16 R24, gdesc[UR4], R24, gsb0 ;  /* 0x01e00000041879f0 */ /* 0x000fe20008001818 */
[----:B------:R-:W-:Y:S02]  /*c7e0*/  R2UR UR4, R20 ;  /* 0x00000000140472ca */ /* 0x000fe400000e0000 */
[----:B------:R-:W-:Y:S02]  /*c7f0*/  R2UR UR5, R21 ;  /* 0x00000000150572ca */ /* 0x000fe400000e0000 */
[----:B------:R-:W-:Y:S01]  /*c800*/  R2UR UR6, R6 ;  /* 0x00000000060672ca */ /* 0x000fe200000e0000 */
[----:B------:R-:W-:Y:S01]  /*c810*/  VIADD R6, R4, 0x202 ;  /* 0x0000020204067836 */ /* 0x000fe20000000000 */
[----:B------:R-:W-:Y:S01]  /*c820*/  R2UR UR7, R7 ;  /* 0x00000000070772ca */ /* 0x000fe200000e0000 */
[----:B------:R-:W-:Y:S01]  /*c830*/  IMAD.MOV.U32 R7, RZ, RZ, -0x7fffffe0 ;  /* 0x80000020ff077424 */ /* 0x000fe200078e00ff */
[----:B------:R-:W-:Y:S02]  /*c840*/  WARPGROUP.DEPBAR.LE gsb0, 0x0 ;  /* 0x00008000000079c5 */ /* 0x000fe40000010000 */
[----:B------:R-:W-:-:S09]  /*c850*/  WARPGROUP.ARRIVE ;  /* 0x00000000000079c5 */ /* 0x000fd20000000000 */
[----:B------:R-:W-:Y:S01]  /*c860*/  HGMMA.64x128x16.F32.BF16 R24, gdesc[UR4], R24, gsb0 ;  /* 0x01e00000041879f0 */ /* 0x000fe20008001818 */
[----:B------:R-:W-:Y:S02]  /*c870*/  R2UR UR4, R14 ;  /* 0x000000000e0472ca */ /* 0x000fe400000e0000 */
[----:B------:R-:W-:Y:S02]  /*c880*/  R2UR UR5, R15 ;  /* 0x000000000f0572ca */ /* 0x000fe400000e0000 */
[----:B------:R-:W-:Y:S01]  /*c890*/  R2UR UR6, R6 ;  /* 0x00000000060672ca */ /* 0x000fe200000e0000 */
[C---:B------:R-:W-:Y:S01]  /*c8a0*/  VIADD R6, R4.reuse, 0x400 ;  /* 0x0000040004067836 */ /* 0x040fe20000000000 */
[----:B------:R-:W-:Y:S01]  /*c8b0*/  R2UR UR7, R7 ;  /* 0x00000000070772ca */ /* 0x000fe200000e0000 */
[----:B------:R-:W-:Y:S02]  /*c8c0*/  IMAD.MOV.U32 R7, RZ, RZ, -0x7fffffe0 ;  /* 0x80000020ff077424 */ /* 0x000fe400078e00ff */
[----:B------:R-:W-:Y:S01]  /*c8d0*/  VIADD R4, R4, 0x402 ;  /* 0x0000040204047836 */ /* 0x000fe20000000000 */
[----:B------:R-:W-:-:S02]  /*c8e0*/  WARPGROUP.DEPBAR.LE gsb0, 0x0 ;  /* 0x00008000000079c5 */ /* 0x000fc40000010000 */
[----:B------:R-:W-:-:S07]  /*c8f0*/  WARPGROUP.ARRIVE ;  /* 0x00000000000079c5 */ /* 0x000fce0000000000 */
[----:B------:R-:W-:Y:S01]  /*c900*/  HGMMA.64x128x16.F32.BF16 R24, gdesc[UR4], R24, gsb0 ;  /* 0x01e00000041879f0 */ /* 0x000fe20008001818 */
[----:B------:R-:W-:Y:S02]  /*c910*/  R2UR UR4, R12 ;  /* 0x000000000c0472ca */ /* 0x000fe400000e0000 */
[----:B------:R-:W-:Y:S02]  /*c920*/  R2UR UR5, R13 ;  /* 0x000000000d0572ca */ /* 0x000fe400000e0000 */
[----:B------:R-:W-:Y:S02]  /*c930*/  R2UR UR6, R6 ;  /* 0x00000000060672ca */ /* 0x000fe400000e0000 */
[----:B------:R-:W-:Y:S01]  /*c940*/  R2UR UR7, R7 ;  /* 0x00000000070772ca */ /* 0x000fe200000e0000 */
[----:B------:R-:W-:Y:S02]  /*c950*/  WARPGROUP.DEPBAR.LE gsb0, 0x0 ;  /* 0x00008000000079c5 */ /* 0x000fe40000010000 */
[----:B------:R-:W-:-:S10]  /*c960*/  WARPGROUP.ARRIVE ;  /* 0x00000000000079c5 */ /* 0x000fd40000000000 */
        /* <DEDUP_REMOVED lines=11> */
.L_x_11477:
[----:B------:R-:W2:Y:S01]  /*ca20*/  LDL R90, [R1+0x98] ;  /* 0x00009800015a7983 */ /* 0x000ea20000100800 */
[----:B------:R-:W0:Y:S01]  /*ca30*/  LDC R142, c[0x0][0x448] ;  /* 0x00011200ff8e7b82 */ /* 0x000e220000000800 */
[----:B------:R-:W-:Y:S02]  /*ca40*/  ULDC UR4, c[0x0][0x9d8] ;  /* 0x0002760000047ab9 */ /* 0x000fe40000000800 */
[----:B------:R-:W2:Y:S01]  /*ca50*/  LDL R89, [R1+0x60] ;  /* 0x0000600001597983 */ /* 0x000ea20000100800 */
        /* <DEDUP_REMOVED lines=21> */
[----:B------:R-:W-:Y:S01]  /*cbb0*/  FMUL.FTZ R45, R60, UR4 ;  /* 0x000000043c2d7c20 */ /* 0x000fe20008410000 */
[----:B------:R-:W-:-:S02]  /*cbc0*/  IMAD.MOV.U32 R73, RZ, RZ, -0x80 ;  /* 0xffffff80ff497424 */ /* 0x000fc400078e00ff */
[----:B------:R-:W-:Y:S01]  /*cbd0*/  FMUL.FTZ R52, R67, UR4 ;  /* 0x0000000443347c20 */ /* 0x000fe20008410000 */
[----:B------:R-:W-:Y:S01]  /*cbe0*/  FMUL.FTZ R60, R75, UR4 ;  /* 0x000000044b3c7c20 */ /* 0x000fe20008410000 */
[----:B------:R-:W-:Y:S01]  /*cbf0*/  FMUL.FTZ R67, R81, UR4 ;  /* 0x0000000451437c20 */ /* 0x000fe20008410000 */
[----:B------:R-:W-:Y:S01]  /*cc00*/  VIADD R0, R0, 0x2d840 ;  /* 0x0002d84000007836 */ /* 0x000fe20000000000 */
[----:B------:R-:W-:Y:S01]  /*cc10*/  ULDC.64 UR6, c[0x0][0x9e0] ;  /* 0x0002780000067ab9 */ /* 0x000fe20000000a00 */
[----:B------:R-:W-:Y:S02]  /*cc20*/  IMAD.U32 R75, RZ, RZ, UR38 ;  /* 0x00000026ff4b7e24 */ /* 0x000fe4000f8e00ff */
        /* <DEDUP_REMOVED lines=11> */
[----:B------:R-:W-:Y:S01]  /*cce0*/  UISETP.GE.AND UP0, UPT, UR7, 0x1, UPT ;  /* 0x000000010700788c */ /* 0x000fe2000bf06270 */
        /* <DEDUP_REMOVED lines=10> */
[----:B------:R-:W-:Y:S01]  /*cd90*/  LOP3.LUT R22, R22, 0xffffffdf, RZ, 0xc0, !PT ;  /* 0xffffffdf16167812 */ /* 0x000fe200078ec0ff */
        /* <DEDUP_REMOVED lines=19> */
[----:B------:R-:W-:Y:S01]  /*ced0*/  @P1 LOP3.LUT R22, R22, 0x20, RZ, 0xfc, !PT ;  /* 0x0000002016161812 */ /* 0x000fe200078efcff */
[----:B------:R-:W-:Y:S01]  /*cee0*/  FMUL.FTZ R86, R86, UR4 ;  /* 0x0000000456567c20 */ /* 0x000fe20008410000 */
[----:B------:R3:W-:Y:S01]  /*cef0*/  SYNCS.ARRIVE.TRANS64.RED.A1T0 RZ, [R0+URZ], RZ ;  /* 0x000000ff00ff79a7 */ /* 0x0007e2000810043f */
[----:B------:R-:W4:Y:S01]  /*cf00*/  MUFU.TANH R3, R3 ;  /* 0x0000000300037308 */ /* 0x000f220000002400 */
[----:B------:R-:W-:Y:S01]  /*cf10*/  ULDC UR52, c[0x0][0x9dc] ;  /* 0x0002770000347ab9 */ /* 0x000fe20000000800 */
[----:B------:R-:W-:Y:S01]  /*cf20*/  LEA R77, R88, 0xffffff80, 0x7 ;  /* 0xffffff80584d7811 */ /* 0x000fe200078e38ff */
[----:B------:R-:W-:-:S05]  /*cf30*/  ULOP3.LUT UR52, URZ, UR52, URZ, 0x33, !UPT ;  /* 0x000000343f347292 */ /* 0x000fca000f8e333f */
        /* <DEDUP_REMOVED lines=27> */
[----:B------:R-:W3:Y:S01]  /*d0f0*/  MUFU.TANH R37, R37 ;  /* 0x0000002500257308 */ /* 0x000ee20000002400 */
[----:B--2---:R-:W-:-:S04]  /*d100*/  IMAD.IADD R70, R90, 0x1, R89 ;  /* 0x000000015a467824 */ /* 0x004fc800078e0259 */
[----:B0-----:R-:W-:-:S03]  /*d110*/  @P1 IMAD.HI.U32 R71, R70, R71, RZ ;  /* 0x0000004746471227 */ /* 0x001fc600078e00ff */
[----:B------:R-:W0:Y:S02]  /*d120*/  MUFU.TANH R38, R38 ;  /* 0x0000002600267308 */ /* 0x000e240000002400 */
[----:B-1----:R-:W-:Y:S01]  /*d130*/  @P1 SHF.R.U32.HI R70, RZ, R72, R71 ;  /* 0x00000048ff461219 */ /* 0x002fe20000011647 */
[----:B------:R-:W-:Y:S02]  /*d140*/  IMAD R72, R88, R73, 0x80 ;  /* 0x0000008058487424 */ /* 0x000fe400078e0249 */
[----:B------:R-:W-:Y:S01]  /*d150*/  FMUL.FTZ R71, R85, UR4 ;  /* 0x0000000455477c20 */ /* 0x000fe20008410000 */
[----:B------:R-:W-:Y:S01]  /*d160*/  FMUL.FTZ R73, R87, UR4 ;  /* 0x0000000457497c20 */ /* 0x000fe20008410000 */
[----:B------:R-:W-:Y:S01]  /*d170*/  PLOP3.LUT P1, PT, PT, PT, UP0, 0x40, 0x0 ;  /* 0x000000000000781c */ /* 0x000fe20003f2e808 */
[----:B------:R-:W1:Y:S01]  /*d180*/  SHFL.IDX PT, R81, R70, RZ, 0x1c1f ;  /* 0x001c1fff46517589 */ /* 0x000e6200000e0000 */
[----:B------:R-:W-:Y:S01]  /*d190*/  VIADD R75, R72, 0x1 ;  /* 0x00000001484b7836 */ /* 0x000fe20000000000 */
[----:B------:R-:W2:Y:S03]  /*d1a0*/  MUFU.TANH R39, R39 ;  /* 0x0000002700277308 */ /* 0x000ea60000002400 */
[----:B------:R-:W-:-:S02]  /*d1b0*/  IMAD R74, R156, -0x2, R75 ;  /* 0xfffffffe9c4a7824 */ /* 0x000fc400078e024b */
[----:B------:R-:W-:-:S03]  /*d1c0*/  IMAD.IADD R75, R155, 0x1, R72 ;  /* 0x000000019b4b7824 */ /* 0x000fc600078e0248 */
[----:B------:R-:W0:Y:S01]  /*d1d0*/  MUFU.TANH R40, R40 ;  /* 0x0000002800287308 */ /* 0x000e220000002400 */
[----:B------:R-:W-:Y:S01]  /*d1e0*/  IADD3 R74, -R154, R74, R155 ;  /* 0x0000004a9a4a7210 */ /* 0x000fe20007ffe19b */
[----:B------:R-:W-:-:S04]  /*d1f0*/  IMAD R80, R156, -0x2, R75 ;  /* 0xfffffffe9c507824 */ /* 0x000fc800078e024b */
[C---:B------:R-:W-:Y:S02]  /*d200*/  VIADD R79, R74.reuse, UR6 ;  /* 0x000000064a4f7c36 */ /* 0x040fe40008000000 */
[----:B------:R-:W0:Y:S01]  /*d210*/  MUFU.TANH R41, R41 ;  /* 0x0000002900297308 */ /* 0x000e220000002400 */
[----:B------:R-:W-:Y:S02]  /*d220*/  VIADD R78, R74, UR52 ;  /* 0x000000344a4e7c36 */ /* 0x000fe40008000000 */
[----:B-1----:R-:W-:Y:S02]  /*d230*/  VIADDMNMX R76, R81, R79, R80, PT ;  /* 0x0000004f514c7246 */ /* 0x002fe40003800150 */
[----:B------:R-:W-:-:S03]  /*d240*/  IMAD.IADD R75, R78, 0x1, R81 ;  /* 0x000000014e4b7824 */ /* 0x000fc600078e0251 */
        /* <DEDUP_REMOVED lines=29> */
[----:B---3--:R3:W0:Y:S08]  /*d420*/  MUFU.TANH R0, R86 ;  /* 0x0000005600007308 */ /* 0x0086300000002400 */
[----:B------:R-:W0:Y:S01]  /*d430*/  MUFU.TANH R73, R73 ;  /* 0x0000004900497308 */ /* 0x000e220000002400 */
[----:B-1234-:R-:W-:Y:S05]  /*d440*/  @P1 BRA `(.L_x_11478) ;  /* 0x0000000000581947 */ /* 0x01efea0003800000 */
        /* <DEDUP_REMOVED lines=12> */
.L_x_11480:
[----:B------:R-:W-:-:S06]  /*d510*/  UISETP.NE.AND UP1, UPT, UR7, 0x1, UPT ;  /* 0x000000010700788c */ /* 0x000fcc000bf25270 */
[----:B------:R-:W-:-:S05]  /*d520*/  PLOP3.LUT P1, PT, PT, PT, UP1, 0x80, 0x0 ;  /* 0x000000000000781c */ /* 0x000fca0003f2f018 */
[----:B------:R-:W-:-:S08]  /*d530*/  @UP1 ULDC.64 UR4, c[0x0][0x9e8] ;  /* 0x00027a0000041ab9 */ /* 0x000fd00000000a00 */
[----:B------:R-:W-:-:S05]  /*d540*/  @P1 IMAD.HI.U32 R81, R74, UR4, RZ ;  /* 0x000000044a511c27 */ /* 0x000fca000f8e00ff */
[----:B------:R-:W-:-:S07]  /*d550*/  @P1 SHF.R.U32.HI R74, RZ, UR5, R81 ;  /* 0x00000005ff4a1c19 */ /* 0x000fce0008011651 */
.L_x_11481:
[----:B------:R-:W-:Y:S05]  /*d560*/  BSYNC B0 ;  /* 0x0000000000007941 */ /* 0x000fea0003800000 */
.L_x_11479:
[----:B------:R-:W-:-:S04]  /*d570*/  IMAD R81, R74, UR7, -R77 ;  /* 0x000000074a517c24 */ /* 0x000fc8000f8e0a4d */
[----:B------:R-:W-:-:S05]  /*d580*/  IMAD R81, R156, -0x2, R81 ;  /* 0xfffffffe9c517824 */ /* 0x000fca00078e0251 */
[----:B------:R-:W-:Y:S02]  /*d590*/  VIMNMX R75, R75, R81, !PT ;  /* 0x000000514b4b7248 */ /* 0x000fe40007fe0100 */
[----:B------:R-:W-:-:S07]  /*d5a0*/  VIADDMNMX R76, R81, UR7, R76, PT ;  /* 0x00000007514c7c46 */ /* 0x000fce000b80014c */
.L_x_11478:
[C---:B------:R-:W-:Y:S02]  /*d5b0*/  ISETP.GE.AND P2, PT, R72.reuse, 0x9, PT ;  /* 0x000000094800780c */ /* 0x040fe40003f46270 */
[----:B------:R-:W-:Y:S02]  /*d5c0*/  ISETP.GE.AND P1, PT, R72, 0x2, PT ;  /* 0x000000024800780c */ /* 0x000fe40003f26270 */
[----:B------:R-:W-:Y:S02]  /*d5d0*/  LOP3.LUT R22, R22, 0xfffffffe, RZ, 0xc0, !PT ;  /* 0xfffffffe16167812 */ /* 0x000fe400078ec0ff */
[----:B------:R-:W-:Y:S02]  /*d5e0*/  ISETP.GT.AND P3, PT, R75, 0x1, !P1 ;  /* 0x000000014b00780c */ /* 0x000fe40004f64270 */
[----:B------:R-:W-:Y:S02]  /*d5f0*/  ISETP.GE.AND P4, PT, R72, 0xa, PT ;  /* 0x0000000a4800780c */ /* 0x000fe40003f86270 */
[----:B------:R-:W-:-:S02]  /*d600*/  ISETP.LT.OR P3, PT, R76, 0x2, P3 ;  /* 0x000000024c00780c */ /* 0x000fc40001f61670 */
[----:B------:R-:W-:Y:S02]  /*d610*/  ISETP.GE.AND P6, PT, R72, 0x1, PT ;  /* 0x000000014800780c */ /* 0x000fe40003fc6270 */
[----:B------:R-:W-:Y:S02]  /*d620*/  @P2 LOP3.LUT R22, R22, 0x1, RZ, 0xfc, !PT ;  /* 0x0000000116162812 */ /* 0x000fe400078efcff */
[----:B------:R-:W-:Y:S02]  /*d630*/  ISETP.GT.AND P2, PT, R75, 0x8, !P2 ;  /* 0x000000084b00780c */ /* 0x000fe40005744270 */
[----:B------:R-:W-:Y:S02]  /*d640*/  FSEL R74, R5, -INF , !P3 ;  /* 0xff800000054a7808 */ /* 0x000fe40005800000 */
[----:B------:R-:W-:Y:S01]  /*d650*/  ISETP.LT.OR P2, PT, R76, 0x9, P2 ;  /* 0x000000094c00780c */ /* 0x000fe20001741670 */
[----:B------:R-:W1:Y:S01]  /*d660*/  SHFL.IDX PT, R5, R70, 0x1, 0x1c1f ;  /* 0x003c1f0046057f89 */ /* 0x000e6200000e0000 */
[----:B------:R-:W-:-:S02]  /*d670*/  ISETP.GE.AND P3, PT, R72, 0x11, PT ;  /* 0x000000114800780c */ /* 0x000fc40003f66270 */
[----:B------:R-:W-:Y:S02]  /*d680*/  LOP3.LUT R22, R22, 0xfffffffd, RZ, 0xc0, !PT ;  /* 0xfffffffd16167812 */ /* 0x000fe400078ec0ff */
[----:B------:R-:W-:Y:S02]  /*d690*/  FSEL R7, R7, -INF , !P2 ;  /* 0xff80000007077808 */ /* 0x000fe40005000000 */
[----:B------:R-:W-:Y:S02]  /*d6a0*/  ISETP.GT.AND P2, PT, R75, 0x9, !P4 ;  /* 0x000000094b00780c */ /* 0x000fe40006744270 */
[----:B------:R-:W-:Y:S02]  /*d6b0*/  @P4 LOP3.LUT R22, R22, 0x2, RZ, 0xfc, !PT ;  /* 0x0000000216164812 */ /* 0x000fe400078efcff */
[----:B------:R-:W-:Y:S02]  /*d6c0*/  ISETP.LT.OR P2, PT, R76, 0xa, P2 ;  /* 0x0000000a4c00780c */ /* 0x000fe40001741670 */
[----:B------:R-:W-:-:S02]  /*d6d0*/  LOP3.LUT R22, R22, 0xfffffffb, RZ, 0xc0, !PT ;  /* 0xfffffffb16167812 */ /* 0x000fc400078ec0ff */
[----:B------:R-:W-:Y:S02]  /*d6e0*/  FSEL R8, R8, -INF , !P2 ;  /* 0xff80000008087808 */ /* 0x000fe40005000000 */
[----:B------:R-:W-:Y:S02]  /*d6f0*/  @P3 LOP3.LUT R22, R22, 0x4, RZ, 0xfc, !PT ;  /* 0x0000000416163812 */ /* 0x000fe400078efcff */
[----:B------:R-:W-:Y:S02]  /*d700*/  ISETP.GT.AND P2, PT, R75, 0x10, !P3 ;  /* 0x000000104b00780c */ /* 0x000fe40005f44270 */
[----:B------:R-:W-:Y:S02]  /*d710*/  ISETP.GE.AND P3, PT, R72, 0x12, PT ;  /* 0x000000124800780c */ /* 0x000fe40003f66270 */
[----:B------:R-:W-:Y:S01]  /*d720*/  ISETP.LT.OR P2, PT, R76, 0x11, P2 ;  /* 0x000000114c00780c */ /* 0x000fe20001741670 */
[----:B-1----:R-:W-:Y:S01]  /*d730*/  IMAD.IADD R78, R78, 0x1, R5 ;  /* 0x000000014e4e7824 */ /* 0x002fe200078e0205 */
[----:B------:R-:W-:-:S02]  /*d740*/  LOP3.LUT R22, R22, 0xfbffffff, RZ, 0xc0, !PT ;  /* 0xfbffffff16167812 */ /* 0x000fc400078ec0ff */
[----:B------:R-:W-:Y:S02]  /*d750*/  FSEL R11, R11, -INF , !P2 ;  /* 0xff8000000b0b7808 */ /* 0x000fe40005000000 */
[----:B------:R-:W-:Y:S02]  /*d760*/  ISETP.GT.AND P2, PT, R75, 0x11, !P3 ;  /* 0x000000114b00780c */ /* 0x000fe40005f44270 */
[----:B------:R-:W-:Y:S02]  /*d770*/  VIADDMNMX R79, R5, R79, R80, PT ;  /* 0x0000004f054f7246 */ /* 0x000fe40003800150 */
[----:B------:R-:W-:Y:S02]  /*d780*/  ISETP.LT.OR P2, PT, R76, 0x12, P2 ;  /* 0x000000124c00780c */ /* 0x000fe40001741670 */
[----:B------:R-:W-:Y:S02]  /*d790*/  @P3 LOP3.LUT R22, R22, 0x4000000, RZ, 0xfc, !PT ;  /* 0x0400000016163812 */ /* 0x000fe400078efcff */
[----:B------:R-:W-:-:S02]  /*d7a0*/  ISETP.GE.AND P3, PT, R72, 0x19, PT ;  /* 0x000000194800780c */ /* 0x000fc40003f66270 */
        /* <DEDUP_REMOVED lines=61> */
[----:B0-----:R-:W-:Y:S02]  /*db80*/  FSEL R38, R38, -INF , !P2 ;  /* 0xff80000026267808 */ /* 0x001fe40005000000 */
        /* <DEDUP_REMOVED lines=83> */
[----:B------:R-:W-:-:S04]  /*e0c0*/  ISETP.GT.AND P5, PT, R75, RZ, !P6 ;  /* 0x000000ff4b00720c */ /* 0x000fc800077a4270 */
        /* <DEDUP_REMOVED lines=22> */
.L_x_11484:
[----:B------:R-:W-:-:S06]  /*e230*/  UISETP.NE.AND UP1, UPT, UR7, 0x1, UPT ;  /* 0x000000010700788c */ /* 0x000fcc000bf25270 */
[----:B------:R-:W-:-:S05]  /*e240*/  PLOP3.LUT P5, PT, PT, PT, UP1, 0x80, 0x0 ;  /* 0x000000000000781c */ /* 0x000fca0003faf018 */
[----:B------:R-:W-:-:S08]  /*e250*/  @UP1 ULDC.64 UR4, c[0x0][0x9e8] ;  /* 0x00027a0000041ab9 */ /* 0x000fd00000000a00 */
[----:B------:R-:W-:Y:S01]  /*e260*/  @P5 IMAD.HI.U32 R5, R70, UR4, RZ ;  /* 0x0000000446055c27 */ /* 0x000fe2000f8e00ff */
[----:B------:R-:W-:-:S13]  /*e270*/  PLOP3.LUT P5, PT, PT, PT, UP1, 0x80, 0x0 ;  /* 0x000000000000781c */ /* 0x000fda0003faf018 */
[----:B------:R-:W-:-:S07]  /*e280*/  @P5 SHF.R.U32.HI R70, RZ, UR5, R5 ;  /* 0x00000005ff465c19 */ /* 0x000fce0008011605 */
.L_x_11485:
[----:B------:R-:W-:Y:S05]  /*e290*/  BSYNC B0 ;  /* 0x0000000000007941 */ /* 0x000fea0003800000 */
.L_x_11483:
[----:B------:R-:W-:-:S04]  /*e2a0*/  IMAD R77, R70, UR7, -R77 ;  /* 0x00000007464d7c24 */ /* 0x000fc8000f8e0a4d */
[----:B------:R-:W-:-:S05]  /*e2b0*/  IMAD R77, R156, -0x2, R77 ;  /* 0xfffffffe9c4d7824 */ /* 0x000fca00078e024d */
[----:B------:R-:W-:Y:S02]  /*e2c0*/  VIMNMX R78, R78, R77, !PT ;  /* 0x0000004d4e4e7248 */ /* 0x000fe40007fe0100 */
[----:B------:R-:W-:-:S07]  /*e2d0*/  VIADDMNMX R79, R77, UR7, R79, PT ;  /* 0x000000074d4f7c46 */ /* 0x000fce000b80014f */
.L_x_11482:
[----:B------:R-:W-:Y:S01]  /*e2e0*/  ISETP.GT.AND P1, PT, R78, 0x1, !P1 ;  /* 0x000000014e00780c */ /* 0x000fe20004f24270 */
[----:B------:R-:W-:Y:S01]  /*e2f0*/  ULDC UR51, c[0x0][0x988] ;  /* 0x0002620000337ab9 */ /* 0x000fe20000000800 */
[----:B------:R-:W2:Y:S02]  /*e300*/  LDL R86, [R1+0x6c] ;  /* 0x00006c0001567983 */ /* 0x000ea40000100800 */
[----:B------:R-:W-:Y:S02]  /*e310*/  ISETP.LT.OR P1, PT, R79, 0x2, P1 ;  /* 0x000000024f00780c */ /* 0x000fe40000f21670 */
[----:B------:R-:W3:Y:S02]  /*e320*/  LDL R85, [R1+0x4] ;  /* 0x0000040001557983 */ /* 0x000ee40000100800 */
[----:B------:R-:W-:Y:S02]  /*e330*/  FSEL R70, R6, -INF , !P1 ;  /* 0xff80000006467808 */ /* 0x000fe40004800000 */
[C---:B------:R-:W-:Y:S01]  /*e340*/  LOP3.LUT P1, RZ, R22.reuse, 0x1, RZ, 0xc0, !PT ;  /* 0x0000000116ff7812 */ /* 0x040fe2000782c0ff */
[----:B------:R-:W4:Y:S01]  /*e350*/  LDL R84, [R1] ;  /* 0x0000000001547983 */ /* 0x000f220000100800 */
[----:B------:R-:W-:-:S02]  /*e360*/  LOP3.LUT P5, RZ, R22, 0x4000000, RZ, 0xc0, !PT ;  /* 0x0400000016ff7812 */ /* 0x000fc400078ac0ff */
        /* <DEDUP_REMOVED lines=20> */
[----:B------:R-:W-:Y:S02]  /*e4b0*/  LOP3.LUT P5, RZ, R22, 0x8000, RZ, 0xc0, !PT ;  /* 0x0000800016ff7812 */ /* 0x000fe400078ac0ff */
        /* <DEDUP_REMOVED lines=54> */
[C---:B------:R-:W-:Y:S02]  /*e820*/  ISETP.GT.AND P1, PT, R78.reuse, 0x31, !P1 ;  /* 0x000000314e00780c */ /* 0x040fe40004f24270 */
[----:B------:R-:W-:Y:S01]  /*e830*/  ISETP.GT.AND P6, PT, R78, RZ, !P6 ;  /* 0x000000ff4e00720c */ /* 0x000fe200077c4270 */
[----:B------:R-:W0:Y:S01]  /*e840*/  SHFL.BFLY PT, R5, R6, 0x2, 0x1f ;  /* 0x0c401f0006057f89 */ /* 0x000e2200000e0000 */
[----:B------:R-:W-:-:S02]  /*e850*/  ISETP.LT.OR P1, PT, R79, 0x32, P1 ;  /* 0x000000324f00780c */ /* 0x000fc40000f21670 */
[----:B------:R-:W-:Y:S02]  /*e860*/  ISETP.LT.OR P6, PT, R79, 0x1, P6 ;  /* 0x000000014f00780c */ /* 0x000fe400037c1670 */
[----:B------:R-:W-:Y:S02]  /*e870*/  FSEL R36, R36, -INF , !P1 ;  /* 0xff80000024247808 */ /* 0x000fe40004800000 */
[----:B------:R-:W-:Y:S02]  /*e880*/  LOP3.LUT P1, RZ, R22, 0x20000, RZ, 0xc0, !PT ;  /* 0x0002000016ff7812 */ /* 0x000fe4000782c0ff */
[----:B------:R-:W-:Y:S02]  /*e890*/  FSEL R75, R4, -INF , !P6 ;  /* 0xff800000044b7808 */ /* 0x000fe40007000000 */
[----:B------:R-:W-:Y:S02]  /*e8a0*/  ISETP.GT.AND P1, PT, R78, 0x38, !P1 ;  /* 0x000000384e00780c */ /* 0x000fe40004f24270 */
[----:B------:R-:W-:-:S02]  /*e8b0*/  FMNMX.FTZ R4, R75, R70, !PT ;  /* 0x000000464b047209 */ /* 0x000fc40007810000 */
[----:B------:R-:W-:Y:S02]  /*e8c0*/  ISETP.LT.OR P1, PT, R79, 0x39, P1 ;  /* 0x000000394f00780c */ /* 0x000fe40000f21670 */
[----:B------:R-:W-:Y:S02]  /*e8d0*/  ISETP.GT.AND P2, PT, R78, 0x70, !P2 ;  /* 0x000000704e00780c */ /* 0x000fe40005744270 */
[----:B------:R-:W-:Y:S02]  /*e8e0*/  FSEL R39, R39, -INF , !P1 ;  /* 0xff80000027277808 */ /* 0x000fe40004800000 */
[----:B------:R-:W-:Y:S02]  /*e8f0*/  LOP3.LUT P1, RZ, R22, 0x10000, RZ, 0xc0, !PT ;  /* 0x0001000016ff7812 */ /* 0x000fe4000782c0ff */
[C---:B------:R-:W-:Y:S02]  /*e900*/  ISETP.GT.AND P3, PT, R78.reuse, 0x71, !P3 ;  /* 0x000000714e00780c */ /* 0x040fe40005f64270 */
[----:B------:R-:W-:-:S02]  /*e910*/  ISETP.GT.AND P1, PT, R78, 0x39, !P1 ;  /* 0x000000394e00780c */ /* 0x000fc40004f24270 */
[----:B0-----:R-:W-:Y:S02]  /*e920*/  FMNMX.FTZ R76, R6, R5, !PT ;  /* 0x00000005064c7209 */ /* 0x001fe40007810000 */
[C---:B------:R-:W-:Y:S02]  /*e930*/  ISETP.LT.OR P1, PT, R79.reuse, 0x3a, P1 ;  /* 0x0000003a4f00780c */ /* 0x040fe40000f21670 */
[----:B------:R-:W-:Y:S01]  /*e940*/  ISETP.LT.OR P2, PT, R79, 0x71, P2 ;  /* 0x000000714f00780c */ /* 0x000fe20001741670 */
[----:B------:R-:W0:Y:S01]  /*e950*/  SHFL.BFLY PT, R5, R76, 0x1, 0x1f ;  /* 0x0c201f004c057f89 */ /* 0x000e2200000e0000 */
[----:B------:R-:W-:Y:S02]  /*e960*/  FSEL R40, R40, -INF , !P1 ;  /* 0xff80000028287808 */ /* 0x000fe40004800000 */
[----:B------:R-:W-:Y:S02]  /*e970*/  ISETP.GT.AND P1, PT, R78, 0x40, !P5 ;  /* 0x000000404e00780c */ /* 0x000fe40006f24270 */
[----:B------:R-:W-:-:S02]  /*e980*/  LOP3.LUT P5, RZ, R22, 0x8, RZ, 0xc0, !PT ;  /* 0x0000000816ff7812 */ /* 0x000fc400078ac0ff */
[----:B------:R-:W-:Y:S02]  /*e990*/  ISETP.LT.OR P1, PT, R79, 0x41, P1 ;  /* 0x000000414f00780c */ /* 0x000fe40000f21670 */
[----:B------:R-:W-:Y:S02]  /*e9a0*/  ISETP.GT.AND P4, PT, R78, 0x78, !P4 ;  /* 0x000000784e00780c */ /* 0x000fe40006784270 */
[----:B------:R-:W-:Y:S02]  /*e9b0*/  FSEL R43, R43, -INF , !P1 ;  /* 0xff8000002b2b7808 */ /* 0x000fe40004800000 */
[----:B------:R-:W-:Y:S02]  /*e9c0*/  LOP3.LUT P1, RZ, R22, 0x4000, RZ, 0xc0, !PT ;  /* 0x0000400016ff7812 */ /* 0x000fe4000782c0ff */
[----:B------:R-:W-:Y:S02]  /*e9d0*/  ISETP.LT.OR P3, PT, R79, 0x72, P3 ;  /* 0x000000724f00780c */ /* 0x000fe40001f61670 */
[----:B------:R-:W-:-:S02]  /*e9e0*/  ISETP.GT.AND P1, PT, R78, 0x41, !P1 ;  /* 0x000000414e00780c */ /* 0x000fc40004f24270 */
[C---:B------:R-:W-:Y:S02]  /*e9f0*/  ISETP.LT.OR P4, PT, R79.reuse, 0x79, P4 ;  /* 0x000000794f00780c */ /* 0x040fe40002781670 */
[----:B------:R-:W-:Y:S02]  /*ea00*/  ISETP.LT.OR P1, PT, R79, 0x42, P1 ;  /* 0x000000424f00780c */ /* 0x000fe40000f21670 */
[----:B------:R-:W-:Y:S02]  /*ea10*/  FSEL R68, R68, -INF , !P3 ;  /* 0xff80000044447808 */ /* 0x000fe40005800000 */
[----:B------:R-:W-:Y:S02]  /*ea20*/  FSEL R44, R44, -INF , !P1 ;  /* 0xff8000002c2c7808 */ /* 0x000fe40004800000 */
[----:B------:R-:W-:Y:S02]  /*ea30*/  LOP3.LUT P1, RZ, R22, 0x2000, RZ, 0xc0, !PT ;  /* 0x0000200016ff7812 */ /* 0x000fe4000782c0ff */
[----:B0-----:R-:W-:-:S02]  /*ea40*/  FMNMX.FTZ R5, R76, R5, !PT ;  /* 0x000000054c057209 */ /* 0x001fc40007810000 */
        /* <DEDUP_REMOVED lines=38> */
[----:B------:R-:W-:Y:S01]  /*ecb0*/  FSEL R72, R64, -INF , !P1 ;  /* 0xff80000040487808 */ /* 0x000fe20004800000 */
[C---:B------:R-:W-:Y:S01]  /*ecc0*/  FMUL.FTZ R64, R5.reuse, UR51 ;  /* 0x0000003305407c20 */ /* 0x040fe20008410000 */
[----:B------:R-:W-:-:S04]  /*ecd0*/  FSETP.NEU.FTZ.AND P1, PT, R5, -INF , PT ;  /* 0xff8000000500780b */ /* 0x000fc80003f3d000 */
[----:B------:R-:W-:Y:S02]  /*ece0*/  FSEL R64, R64, RZ, P1 ;  /* 0x000000ff40407208 */ /* 0x000fe40000800000 */
[----:B------:R-:W-:Y:S02]  /*ecf0*/  ISETP.GT.AND P1, PT, R78, 0x79, !P5 ;  /* 0x000000794e00780c */ /* 0x000fe40006f24270 */
        /* <DEDUP_REMOVED lines=37> */
[----:B------:R-:W-:Y:S01]  /*ef50*/  FFMA.FTZ R26, R26, UR51, -R64 ;  /* 0x000000331a1a7c23 */ /* 0x000fe20008010840 */
[----:B------:R-:W-:Y:S01]  /*ef60*/  FMNMX.FTZ R4, R32, R7, !PT ;  /* 0x0000000720047209 */ /* 0x000fe20007810000 */
[----:B------:R-:W1:Y:S03]  /*ef70*/  MUFU.EX2 R77, R77 ;  /* 0x0000004d004d7308 */ /* 0x000e660000000800 */
[----:B------:R-:W-:-:S04]  /*ef80*/  FMNMX.FTZ R7, R35, R4, !PT ;  /* 0x0000000423077209 */ /* 0x000fc80007810000 */
[----:B------:R-:W-:Y:S01]  /*ef90*/  FMNMX.FTZ R4, R36, R7, !PT ;  /* 0x0000000724047209 */ /* 0x000fe20007810000 */
[----:B------:R-:W5:Y:S03]  /*efa0*/  MUFU.EX2 R11, R11 ;  /* 0x0000000b000b7308 */ /* 0x000f660000000800 */
[----:B------:R-:W-:-:S04]  /*efb0*/  FMNMX.FTZ R7, R39, R4, !PT ;  /* 0x0000000427077209 */ /* 0x000fc80007810000 */
[----:B------:R-:W-:Y:S01]  /*efc0*/  FMNMX.FTZ R4, R40, R7, !PT ;  /* 0x0000000728047209 */ /* 0x000fe20007810000 */
[----:B------:R-:W2:Y:S03]  /*efd0*/  MUFU.EX2 R12, R12 ;  /* 0x0000000c000c7308 */ /* 0x000ea60000000800 */
[----:B------:R-:W-:-:S04]  /*efe0*/  FMNMX.FTZ R7, R43, R4, !PT ;  /* 0x000000042b077209 */ /* 0x000fc80007810000 */
[----:B------:R-:W-:Y:S01]  /*eff0*/  FMNMX.FTZ R4, R44, R7, !PT ;  /* 0x000000072c047209 */ /* 0x000fe20007810000 */
[----:B------:R-:W-:Y:S03]  /*f000*/  MUFU.EX2 R15, R15 ;  /* 0x0000000f000f7308 */ /* 0x000fe60000000800 */
[----:B------:R-:W-:-:S04]  /*f010*/  FMNMX.FTZ R7, R47, R4, !PT ;  /* 0x000000042f077209 */ /* 0x000fc80007810000 */
[----:B------:R-:W-:Y:S01]  /*f020*/  FMNMX.FTZ R6, R48, R7, !PT ;  /* 0x0000000730067209 */ /* 0x000fe20007810000 */
[----:B------:R3:W-:Y:S01]  /*f030*/  MUFU.EX2 R4, R33 ;  /* 0x0000002100047308 */ /* 0x0007e20000000800 */
[----:B------:R-:W-:Y:S02]  /*f040*/  FFMA.FTZ R7, R34, UR51, -R64 ;  /* 0x0000003322077c23 */ /* 0x000fe40008010840 */
[----:B------:R-:W-:-:S04]  /*f050*/  FMNMX.FTZ R29, R51, R6, !PT ;  /* 0x00000006331d7209 */ /* 0x000fc80007810000 */
[----:B------:R-:W-:Y:S01]  /*f060*/  FMNMX.FTZ R6, R52, R29, !PT ;  /* 0x0000001d34067209 */ /* 0x000fe20007810000 */
[----:B------:R4:W-:Y:S03]  /*f070*/  MUFU.EX2 R79, R42 ;  /* 0x0000002a004f7308 */ /* 0x0009e60000000800 */
[----:B------:R-:W-:-:S04]  /*f080*/  FMNMX.FTZ R29, R55, R6, !PT ;  /* 0x00000006371d7209 */ /* 0x000fc80007810000 */
[----:B------:R-:W-:Y:S01]  /*f090*/  FMNMX.FTZ R6, R56, R29, !PT ;  /* 0x0000001d38067209 */ /* 0x000fe20007810000 */
[--C-:B------:R-:W-:Y:S01]  /*f0a0*/  FFMA.FTZ R29, R38, UR51, -R64.reuse ;  /* 0x00000033261d7c23 */ /* 0x100fe20008010840 */
[--C-:B------:R-:W-:Y:S01]  /*f0b0*/  FFMA.FTZ R38, R50, UR51, -R64.reuse ;  /* 0x0000003332267c23 */ /* 0x100fe20008010840 */
[--C-:B------:R-:W-:Y:S01]  /*f0c0*/  FFMA.FTZ R50, R61, UR51, -R64.reuse ;  /* 0x000000333d327c23 */ /* 0x100fe20008010840 */
[----:B---3--:R-:W-:Y:S01]  /*f0d0*/  FMNMX.FTZ R33, R59, R6, !PT ;  /* 0x000000063b217209 */ /* 0x008fe20007810000 */
[--C-:B----4-:R-:W-:Y:S01]  /*f0e0*/  FFMA.FTZ R42, R53, UR51, -R64.reuse ;  /* 0x00000033352a7c23 */ /* 0x110fe20008010840 */
[----:B------:R-:W-:Y:S01]  /*f0f0*/  MUFU.EX2 R80, R80 ;  /* 0x0000005000507308 */ /* 0x000fe20000000800 */
[----:B------:R-:W-:Y:S01]  /*f100*/  FFMA.FTZ R53, R62, UR51, -R64 ;  /* 0x000000333e357c23 */ /* 0x000fe20008010840 */
[----:B------:R-:W-:-:S04]  /*f110*/  FMNMX.FTZ R6, R60, R33, !PT ;  /* 0x000000213c067209 */ /* 0x000fc80007810000 */
[----:B------:R-:W-:Y:S02]  /*f120*/  FMNMX.FTZ R33, R63, R6, !PT ;  /* 0x000000063f217209 */ /* 0x000fe40007810000 */
[----:B------:R-:W-:Y:S02]  /*f130*/  MUFU.EX2 R25, R25 ;  /* 0x0000001900197308 */ /* 0x000fe40000000800 */
[----:B------:R-:W-:-:S04]  /*f140*/  FMNMX.FTZ R33, R72, R33, !PT ;  /* 0x0000002148217209 */ /* 0x000fc80007810000 */
[----:B------:R-:W-:Y:S02]  /*f150*/  FMNMX.FTZ R33, R8, R33, !PT ;  /* 0x0000002108217209 */ /* 0x000fe40007810000 */
[----:B------:R-:W-:Y:S02]  /*f160*/  MUFU.EX2 R26, R26 ;  /* 0x0000001a001a7308 */ /* 0x000fe40000000800 */
[----:B------:R-:W-:-:S04]  /*f170*/  FMNMX.FTZ R33, R68, R33, !PT ;  /* 0x0000002144217209 */ /* 0x000fc80007810000 */
[----:B------:R-:W-:Y:S02]  /*f180*/  FMNMX.FTZ R0, R78, R33, !PT ;  /* 0x000000214e007209 */ /* 0x000fe40007810000 */
[----:B------:R-:W-:Y:S02]  /*f190*/  MUFU.EX2 R81, R81 ;  /* 0x0000005100517308 */ /* 0x000fe40000000800 */
[----:B------:R-:W-:-:S05]  /*f1a0*/  FMNMX.FTZ R0, R83, R0, !PT ;  /* 0x0000000053007209 */ /* 0x000fca0007810000 */
[----:B------:R-:W3:Y:S01]  /*f1b0*/  SHFL.BFLY PT, R33, R0, 0x2, 0x1f ;  /* 0x0c401f0000217f89 */ /* 0x000ee200000e0000 */
[----:B------:R-:W-:Y:S08]  /*f1c0*/  MUFU.EX2 R82, R82 ;  /* 0x0000005200527308 */ /* 0x000ff00000000800 */
[----:B------:R-:W-:Y:S08]  /*f1d0*/  MUFU.EX2 R7, R7 ;  /* 0x0000000700077308 */ /* 0x000ff00000000800 */
[----:B------:R-:W-:Y:S01]  /*f1e0*/  MUFU.EX2 R30, R30 ;  /* 0x0000001e001e7308 */ /* 0x000fe20000000800 */
[----:B---3--:R-:W-:Y:S01]  /*f1f0*/  FMNMX.FTZ R34, R0, R33, !PT ;  /* 0x0000002100227209 */ /* 0x008fe20007810000 */
[--C-:B------:R-:W-:Y:S01]  /*f200*/  FFMA.FTZ R0, R65, UR51, -R64.reuse ;  /* 0x0000003341007c23 */ /* 0x100fe20008010840 */
[----:B------:R-:W-:-:S05]  /*f210*/  FFMA.FTZ R33, R67, UR51, -R64 ;  /* 0x0000003343217c23 */ /* 0x000fca0008010840 */
[----:B------:R-:W-:Y:S01]  /*f220*/  MUFU.EX2 R29, R29 ;  /* 0x0000001d001d7308 */ /* 0x000fe20000000800 */
[----:B------:R-:W3:Y:S07]  /*f230*/  SHFL.BFLY PT, R41, R34, 0x1, 0x1f ;  /* 0x0c201f0022297f89 */ /* 0x000eee00000e0000 */
[----:B------:R-:W-:Y:S08]  /*f240*/  MUFU.EX2 R20, R20 ;  /* 0x0000001400147308 */ /* 0x000ff00000000800 */
[----:B------:R-:W-:Y:S08]  /*f250*/  MUFU.EX2 R66, R66 ;  /* 0x0000004200427308 */ /* 0x000ff00000000800 */
[----:B------:R-:W-:Y:S01]  /*f260*/  MUFU.EX2 R73, R73 ;  /* 0x0000004900497308 */ /* 0x000fe20000000800 */
[----:B---3--:R-:W-:Y:S01]  /*f270*/  FMNMX.FTZ R6, R34, R41, !PT ;  /* 0x0000002922067209 */ /* 0x008fe20007810000 */
[--C-:B------:R-:W-:Y:S01]  /*f280*/  FFMA.FTZ R34, R69, UR51, -R64.reuse ;  /* 0x0000003345227c23 */ /* 0x100fe20008010840 */
[----:B------:R-:W-:-:S02]  /*f290*/  FFMA.FTZ R41, R71, UR51, -R64 ;  /* 0x0000003347297c23 */ /* 0x000fc40008010840 */
[C---:B------:R-:W-:Y:S01]  /*f2a0*/  FSETP.NEU.FTZ.AND P1, PT, R6.reuse, -INF , PT ;  /* 0xff8000000600780b */ /* 0x040fe20003f3d000 */
[----:B------:R-:W-:Y:S02]  /*f2b0*/  FMUL.FTZ R69, R6, UR51 ;  /* 0x0000003306457c20 */ /* 0x000fe40008410000 */
[----:B------:R-:W-:Y:S03]  /*f2c0*/  MUFU.EX2 R37, R37 ;  /* 0x0000002500257308 */ /* 0x000fe60000000800 */
[----:B------:R-:W-:-:S05]  /*f2d0*/  FSEL R69, R69, RZ, P1 ;  /* 0x000000ff45457208 */ /* 0x000fca0000800000 */
[----:B------:R-:W-:Y:S01]  /*f2e0*/  MUFU.EX2 R38, R38 ;  /* 0x0000002600267308 */ /* 0x000fe20000000800 */
[--C-:B------:R-:W-:Y:S01]  /*f2f0*/  FFMA.FTZ R54, R75, UR51, -R69.reuse ;  /* 0x000000334b367c23 */ /* 0x100fe20008010845 */
[--C-:B------:R-:W-:Y:S01]  /*f300*/  FFMA.FTZ R57, R70, UR51, -R69.reuse ;  /* 0x0000003346397c23 */ /* 0x100fe20008010845 */
[--C-:B------:R-:W-:Y:S01]  /*f310*/  FFMA.FTZ R58, R9, UR51, -R69.reuse ;  /* 0x00000033093a7c23 */ /* 0x100fe20008010845 */
[--C-:B------:R-:W-:Y:S01]  /*f320*/  FFMA.FTZ R61, R10, UR51, -R69.reuse ;  /* 0x000000330a3d7c23 */ /* 0x100fe20008010845 */
[----:B0-----:R-:W-:Y:S01]  /*f330*/  FADD.FTZ R9, R3, R74 ;  /* 0x0000004a03097221 */ /* 0x001fe20000010000 */
[--C-:B------:R-:W-:Y:S01]  /*f340*/  FFMA.FTZ R13, R13, UR51, -R69.reuse ;  /* 0x000000330d0d7c23 */ /* 0x100fe20008010845 */
[----:B------:R-:W-:Y:S01]  /*f350*/  FFMA.FTZ R62, R14, UR51, -R69 ;  /* 0x000000330e3e7c23 */ /* 0x000fe20008010845 */
[----:B------:R-:W-:Y:S01]  /*f360*/  MUFU.EX2 R54, R54 ;  /* 0x0000003600367308 */ /* 0x000fe20000000800 */
[----:B------:R-:W-:Y:S01]  /*f370*/  FADD.FTZ R10, R76, R9 ;  /* 0x000000094c0a7221 */ /* 0x000fe20000010000 */
[--C-:B------:R-:W-:Y:S01]  /*f380*/  FFMA.FTZ R64, R21, UR51, -R69.reuse ;  /* 0x0000003315407c23 */ /* 0x100fe20008010845 */
[--C-:B------:R-:W-:Y:S01]  /*f390*/  FFMA.FTZ R21, R35, UR51, -R69.reuse ;  /* 0x0000003323157c23 */ /* 0x100fe20008010845 */
[--C-:B------:R-:W-:Y:S01]  /*f3a0*/  FFMA.FTZ R35, R43, UR51, -R69.reuse ;  /* 0x000000332b237c23 */ /* 0x100fe20008010845 */
[----:B-1----:R-:W-:Y:S01]  /*f3b0*/  FADD.FTZ R10, R77, R10 ;  /* 0x0000000a4d0a7221 */ /* 0x002fe20000010000 */
[--C-:B------:R-:W-:Y:S01]  /*f3c0*/  FFMA.FTZ R43, R51, UR51, -R69.reuse ;  /* 0x00000033332b7c23 */ /* 0x100fe20008010845 */
[--C-:B------:R-:W-:Y:S01]  /*f3d0*/  FFMA.FTZ R65, R24, UR51, -R69.reuse ;  /* 0x0000003318417c23 */ /* 0x100fe20008010845 */
[----:B------:R-:W0:Y:S01]  /*f3e0*/  MUFU.EX2 R57, R57 ;  /* 0x0000003900397308 */ /* 0x000e220000000800 */
[----:B-----5:R-:W-:Y:S01]  /*f3f0*/  FADD.FTZ R51, R11, R10 ;  /* 0x0000000a0b337221 */ /* 0x020fe20000010000 */
[--C-:B------:R-:W-:Y:S01]  /*f400*/  FFMA.FTZ R27, R27, UR51, -R69.reuse ;  /* 0x000000331b1b7c23 */ /* 0x100fe20008010845 */
[--C-:B------:R-:W-:Y:S01]  /*f410*/  FFMA.FTZ R67, R31, UR51, -R69.reuse ;  /* 0x000000331f437c23 */ /* 0x100fe20008010845 */
[----:B------:R-:W-:Y:S01]  /*f420*/  FFMA.FTZ R31, R39, UR51, -R69 ;  /* 0x00000033271f7c23 */ /* 0x000fe20008010845 */
[----:B--2---:R-:W-:Y:S01]  /*f430*/  FADD.FTZ R10, R12, R51 ;  /* 0x000000330c0a7221 */ /* 0x004fe20000010000 */
        /* <DEDUP_REMOVED lines=11> */
[----:B0-----:R-:W-:Y:S01]  /*f4f0*/  FADD.FTZ R9, R54, R57 ;  /* 0x0000003936097221 */ /* 0x001fe20000010000 */
[--C-:B------:R-:W-:Y:S01]  /*f500*/  FFMA.FTZ R52, R56, UR51, -R69.reuse ;  /* 0x0000003338347c23 */ /* 0x100fe20008010845 */
[--C-:B------:R-:W-:Y:S01]  /*f510*/  FFMA.FTZ R28, R28, UR51, -R69.reuse ;  /* 0x000000331c1c7c23 */ /* 0x100fe20008010845 */
[----:B------:R-:W-:Y:S01]  /*f520*/  F2FP.BF16.F32.PACK_AB R12, R12, R11 ;  /* 0x0000000b0c0c723e */ /* 0x000fe200000010ff */
[--C-:B------:R-:W-:Y:S01]  /*f530*/  FFMA.FTZ R59, R59, UR51, -R69.reuse ;  /* 0x000000333b3b7c23 */ /* 0x100fe20008010845 */
[--C-:B------:R-:W-:Y:S01]  /*f540*/  FFMA.FTZ R60, R60, UR51, -R69.reuse ;  /* 0x000000333c3c7c23 */ /* 0x100fe20008010845 */
[----:B------:R-:W-:Y:S01]  /*f550*/  FFMA.FTZ R63, R63, UR51, -R69 ;  /* 0x000000333f3f7c23 */ /* 0x000fe20008010845 */
[----:B------:R-:W0:Y:S01]  /*f560*/  MUFU.EX2 R13, R13 ;  /* 0x0000000d000d7308 */ /* 0x000e220000000800 */
[----:B-1----:R-:W-:Y:S01]  /*f570*/  FADD.FTZ R8, R58, R9 ;  /* 0x000000093a087221 */ /* 0x002fe20000010000 */
[----:B------:R-:W-:Y:S01]  /*f580*/  FADD.FTZ R9, R15, R10 ;  /* 0x0000000a0f097221 */ /* 0x000fe20000010000 */
[--C-:B------:R-:W-:Y:S01]  /*f590*/  FFMA.FTZ R72, R72, UR51, -R69.reuse ;  /* 0x0000003348487c23 */ /* 0x100fe20008010845 */
[--C-:B------:R-:W-:Y:S01]  /*f5a0*/  FFMA.FTZ R68, R68, UR51, -R69.reuse ;  /* 0x0000003344447c23 */ /* 0x100fe20008010845 */
[----:B------:R-:W-:Y:S01]  /*f5b0*/  FFMA.FTZ R78, R78, UR51, -R69 ;  /* 0x000000334e4e7c23 */ /* 0x000fe20008010845 */
[----:B------:R-:W-:Y:S01]  /*f5c0*/  FADD.FTZ R10, R80, R9 ;  /* 0x00000009500a7221 */ /* 0x000fe20000010000 */
[----:B------:R-:W-:Y:S01]  /*f5d0*/  FFMA.FTZ R69, R83, UR51, -R69 ;  /* 0x0000003353457c23 */ /* 0x000fe20008010845 */
[----:B------:R-:W1:Y:S01]  /*f5e0*/  MUFU.EX2 R62, R62 ;  /* 0x0000003e003e7308 */ /* 0x000e620000000800 */
[----:B--2---:R-:W-:Y:S01]  /*f5f0*/  FADD.FTZ R8, R61, R8 ;  /* 0x000000083d087221 */ /* 0x004fe20000010000 */
[----:B------:R-:W-:Y:S01]  /*f600*/  FADD.FTZ R55, R25, R10 ;  /* 0x0000000a19377221 */ /* 0x000fe20000010000 */
[----:B------:R-:W-:-:S02]  /*f610*/  F2FP.BF16.F32.PACK_AB R10, R77, R76 ;  /* 0x0000004c4d0a723e */ /* 0x000fc400000010ff */
[----:B------:R-:W-:Y:S01]  /*f620*/  F2FP.BF16.F32.PACK_AB R11, R61, R58 ;  /* 0x0000003a3d0b723e */ /* 0x000fe200000010ff */
[----:B------:R-:W-:Y:S02]  /*f630*/  FADD.FTZ R14, R26, R55 ;  /* 0x000000371a0e7221 */ /* 0x000fe40000010000 */
[----:B------:R-:W2:Y:S01]  /*f640*/  MUFU.EX2 R64, R64 ;  /* 0x0000004000407308 */ /* 0x000ea20000000800 */
[----:B0-----:R-:W-:Y:S01]  /*f650*/  FADD.FTZ R9, R13, R8 ;  /* 0x000000080d097221 */ /* 0x001fe20000010000 */
[----:B------:R-:W-:Y:S01]  /*f660*/  F2FP.BF16.F32.PACK_AB R8, R74, R3 ;  /* 0x000000034a08723e */ /* 0x000fe200000010ff */
[----:B------:R-:W-:Y:S01]  /*f670*/  FADD.FTZ R3, R81, R14 ;  /* 0x0000000e51037221 */ /* 0x000fe20000010000 */
[----:B------:R-:W-:-:S04]  /*f680*/  F2FP.BF16.F32.PACK_AB R14, R80, R15 ;  /* 0x0000000f500e723e */ /* 0x000fc800000010ff */
[----:B------:R-:W0:Y:S01]  /*f690*/  MUFU.EX2 R65, R65 ;  /* 0x0000004100417308 */ /* 0x000e220000000800 */
[C---:B-1----:R-:W-:Y:S01]  /*f6a0*/  FADD.FTZ R9, R62.reuse, R9 ;  /* 0x000000093e097221 */ /* 0x042fe20000010000 */
[----:B------:R-:W-:-:S06]  /*f6b0*/  F2FP.BF16.F32.PACK_AB R13, R62, R13 ;  /* 0x0000000d3e0d723e */ /* 0x000fcc00000010ff */
[----:B------:R-:W1:Y:S01]  /*f6c0*/  MUFU.EX2 R27, R27 ;  /* 0x0000001b001b7308 */ /* 0x000e620000000800 */
[----:B--2---:R-:W-:Y:S01]  /*f6d0*/  FADD.FTZ R24, R64, R9 ;  /* 0x0000000940187221 */ /* 0x004fe20000010000 */
[----:B------:R-:W-:-:S06]  /*f6e0*/  FADD.FTZ R9, R82, R3 ;  /* 0x0000000352097221 */ /* 0x000fcc0000010000 */
[----:B------:R-:W2:Y:S01]  /*f6f0*/  MUFU.EX2 R28, R28 ;  /* 0x0000001c001c7308 */ /* 0x000ea20000000800 */
[----:B0-----:R-:W-:Y:S01]  /*f700*/  FADD.FTZ R56, R65, R24 ;  /* 0x0000001841387221 */ /* 0x001fe20000010000 */
[----:B------:R-:W-:Y:S02]  /*f710*/  F2FP.BF16.F32.PACK_AB R24, R26, R25 ;  /* 0x000000191a18723e */ /* 0x000fe400000010ff */
[----:B------:R-:W-:Y:S02]  /*f720*/  ISETP.NE.AND P5, PT, R142, 0x1, PT ;  /* 0x000000018e00780c */ /* 0x000fe40003fa5270 */
[----:B------:R-:W-:Y:S02]  /*f730*/  F2FP.BF16.F32.PACK_AB R26, R82, R81 ;  /* 0x00000051521a723e */ /* 0x000fe400000010ff */
[----:B------:R-:W0:Y:S01]  /*f740*/  MUFU.EX2 R67, R67 ;  /* 0x0000004300437308 */ /* 0x000e220000000800 */
[----:B-1----:R-:W-:Y:S01]  /*f750*/  FADD.FTZ R3, R27, R56 ;  /* 0x000000381b037221 */ /* 0x002fe20000010000 */
[----:B------:R-:W-:Y:S01]  /*f760*/  FADD.FTZ R56, R4, R9 ;  /* 0x0000000904387221 */ /* 0x000fe20000010000 */
[----:B------:R-:W-:-:S03]  /*f770*/  F2FP.BF16.F32.PACK_AB R9, R57, R54 ;  /* 0x000000363909723e */ /* 0x000fc600000010ff */
[----:B------:R-:W-:Y:S02]  /*f780*/  FADD.FTZ R15, R7, R56 ;  /* 0x00000038070f7221 */ /* 0x000fe40000010000 */
[----:B------:R-:W1:Y:S01]  /*f790*/  MUFU.EX2 R70, R70 ;  /* 0x0000004600467308 */ /* 0x000e620000000800 */
[----:B--2---:R-:W-:Y:S01]  /*f7a0*/  FADD.FTZ R54, R28, R3 ;  /* 0x000000031c367221 */ /* 0x004fe20000010000 */
[----:B------:R-:W-:Y:S01]  /*f7b0*/  FADD.FTZ R56, R30, R15 ;  /* 0x0000000f1e387221 */ /* 0x000fe20000010000 */
[----:B------:R-:W-:Y:S01]  /*f7c0*/  F2FP.BF16.F32.PACK_AB R25, R28, R27 ;  /* 0x0000001b1c19723e */ /* 0x000fe200000010ff */
[----:B------:R-:W-:Y:S01]  /*f7d0*/  STSM.16.M88.4 [R157+0x21800], R8 ;  /* 0x021800089d007844 */ /* 0x000fe20000000200 */
[----:B------:R-:W-:Y:S01]  /*f7e0*/  F2FP.BF16.F32.PACK_AB R15, R65, R64 ;  /* 0x00000040410f723e */ /* 0x000fe200000010ff */
[----:B------:R-:W-:Y:S02]  /*f7f0*/  FADD.FTZ R55, R29, R56 ;  /* 0x000000381d377221 */ /* 0x000fe40000010000 */
[----:B------:R-:W2:Y:S01]  /*f800*/  LDL R56, [R1+0x70] ;  /* 0x0000700001387983 */ /* 0x000ea20000100800 */
[----:B------:R-:W3:Y:S01]  /*f810*/  MUFU.EX2 R21, R21 ;  /* 0x0000001500157308 */ /* 0x000ee20000000800 */
[----:B0-----:R-:W-:-:S02]  /*f820*/  FADD.FTZ R3, R67, R54 ;  /* 0x0000003643037221 */ /* 0x001fc40000010000 */
[----:B------:R0:W-:Y:S05]  /*f830*/  STSM.16.M88.4 [R86], R12 ;  /* 0x0000000c56007844 */ /* 0x0001ea0000000200 */
[----:B------:R-:W4:Y:S01]  /*f840*/  MUFU.EX2 R32, R32 ;  /* 0x0000002000207308 */ /* 0x000f220000000800 */
[C---:B-1----:R-:W-:Y:S01]  /*f850*/  FADD.FTZ R54, R70.reuse, R3 ;  /* 0x0000000346367221 */ /* 0x042fe20000010000 */
[----:B------:R-:W-:-:S06]  /*f860*/  F2FP.BF16.F32.PACK_AB R27, R70, R67 ;  /* 0x00000043461b723e */ /* 0x000fcc00000010ff */
[----:B------:R-:W1:Y:S01]  /*f870*/  MUFU.EX2 R31, R31 ;  /* 0x0000001f001f7308 */ /* 0x000e620000000800 */
[----:B---3--:R-:W-:Y:S01]  /*f880*/  FADD.FTZ R3, R21, R54 ;  /* 0x0000003615037221 */ /* 0x008fe20000010000 */
[----:B------:R-:W-:-:S06]  /*f890*/  FADD.FTZ R54, R20, R55 ;  /* 0x0000003714367221 */ /* 0x000fcc0000010000 */
[----:B------:R-:W3:Y:S01]  /*f8a0*/  MUFU.EX2 R36, R36 ;  /* 0x0000002400247308 */ /* 0x000ee20000000800 */
[----:B------:R-:W-:Y:S01]  /*f8b0*/  FADD.FTZ R55, R79, R54 ;  /* 0x000000364f377221 */ /* 0x000fe20000010000 */
[----:B----4-:R-:W-:-:S06]  /*f8c0*/  FADD.FTZ R28, R32, R3 ;  /* 0x00000003201c7221 */ /* 0x010fcc0000010000 */
[----:B------:R-:W4:Y:S01]  /*f8d0*/  MUFU.EX2 R35, R35 ;  /* 0x0000002300237308 */ /* 0x000f220000000800 */
[----:B------:R-:W-:Y:S01]  /*f8e0*/  FADD.FTZ R54, R66, R55 ;  /* 0x0000003742367221 */ /* 0x000fe20000010000 */
[----:B-1----:R-:W-:-:S06]  /*f8f0*/  FADD.FTZ R3, R31, R28 ;  /* 0x0000001c1f037221 */ /* 0x002fcc0000010000 */
[----:B------:R-:W1:Y:S01]  /*f900*/  MUFU.EX2 R40, R40 ;  /* 0x0000002800287308 */ /* 0x000e620000000800 */
[----:B------:R-:W-:-:S07]  /*f910*/  FADD.FTZ R54, R73, R54 ;  /* 0x0000003649367221 */ /* 0x000fce0000010000 */
[----:B------:R-:W0:Y:S01]  /*f920*/  MUFU.EX2 R42, R42 ;  /* 0x0000002a002a7308 */ /* 0x000e220000000800 */
[----:B------:R-:W-:Y:S01]  /*f930*/  F2FP.BF16.F32.PACK_AB R28, R7, R4 ;  /* 0x00000004071c723e */ /* 0x000fe200000010ff */
[----:B---3--:R-:W-:-:S06]  /*f940*/  FADD.FTZ R4, R36, R3 ;  /* 0x0000000324047221 */ /* 0x008fcc0000010000 */
[----:B------:R-:W3:Y:S01]  /*f950*/  MUFU.EX2 R39, R39 ;  /* 0x0000002700277308 */ /* 0x000ee20000000800 */
[----:B------:R-:W-:-:S07]  /*f960*/  FADD.FTZ R7, R37, R54 ;  /* 0x0000003625077221 */ /* 0x000fce0000010000 */
[----:B------:R-:W5:Y:S01]  /*f970*/  MUFU.EX2 R45, R45 ;  /* 0x0000002d002d7308 */ /* 0x000f620000000800 */
[----:B----4-:R-:W-:Y:S01]  /*f980*/  FADD.FTZ R3, R35, R4 ;  /* 0x0000000423037221 */ /* 0x010fe20000010000 */
[----:B------:R-:W-:-:S06]  /*f990*/  FADD.FTZ R7, R38, R7 ;  /* 0x0000000726077221 */ /* 0x000fcc0000010000 */
[----:B------:R-:W4:Y:S08]  /*f9a0*/  MUFU.EX2 R44, R44 ;  /* 0x0000002c002c7308 */ /* 0x000f300000000800 */
[----:B------:R-:W4:Y:S01]  /*f9b0*/  MUFU.EX2 R46, R46 ;  /* 0x0000002e002e7308 */ /* 0x000f220000000800 */
[----:B-1----:R-:W-:Y:S01]  /*f9c0*/  FADD.FTZ R4, R40, R3 ;  /* 0x0000000328047221 */ /* 0x002fe20000010000 */
[----:B0-----:R-:W-:-:S06]  /*f9d0*/  FADD.FTZ R12, R42, R7 ;  /* 0x000000072a0c7221 */ /* 0x001fcc0000010000 */
[----:B------:R-:W0:Y:S08]  /*f9e0*/  MUFU.EX2 R43, R43 ;  /* 0x0000002b002b7308 */ /* 0x000e300000000800 */
[----:B------:R-:W1:Y:S01]  /*f9f0*/  MUFU.EX2 R49, R49 ;  /* 0x0000003100317308 */ /* 0x000e620000000800 */
[----:B---3--:R-:W-:Y:S01]  /*fa00*/  FADD.FTZ R3, R39, R4 ;  /* 0x0000000427037221 */ /* 0x008fe20000010000 */
[----:B-----5:R-:W-:-:S06]  /*fa10*/  FADD.FTZ R7, R45, R12 ;  /* 0x0000000c2d077221 */ /* 0x020fcc0000010000 */
[----:B------:R-:W3:Y:S08]  /*fa20*/  MUFU.EX2 R48, R48 ;  /* 0x0000003000307308 */ /* 0x000ef00000000800 */
[----:B------:R-:W5:Y:S01]  /*fa30*/  MUFU.EX2 R50, R50 ;  /* 0x0000003200327308 */ /* 0x000f620000000800 */
[----:B----4-:R-:W-:Y:S01]  /*fa40*/  FADD.FTZ R4, R44, R3 ;  /* 0x000000032c047221 */ /* 0x010fe20000010000 */
[----:B------:R-:W-:-:S06]  /*fa50*/  FADD.FTZ R12, R46, R7 ;  /* 0x000000072e0c7221 */ /* 0x000fcc0000010000 */
[----:B------:R-:W4:Y:S08]  /*fa60*/  MUFU.EX2 R47, R47 ;  /* 0x0000002f002f7308 */ /* 0x000f300000000800 */
[----:B------:R-:W4:Y:S08]  /*fa70*/  MUFU.EX2 R53, R53 ;  /* 0x0000003500357308 */ /* 0x000f300000000800 */
[----:B------:R-:W-:Y:S01]  /*fa80*/  MUFU.EX2 R52, R52 ;  /* 0x0000003400347308 */ /* 0x000fe20000000800 */
[----:B0-----:R-:W-:-:S07]  /*fa90*/  FADD.FTZ R3, R43, R4 ;  /* 0x000000042b037221 */ /* 0x001fce0000010000 */
[----:B------:R-:W-:Y:S08]  /*faa0*/  MUFU.EX2 R59, R59 ;  /* 0x0000003b003b7308 */ /* 0x000ff00000000800 */
[----:B------:R-:W0:Y:S08]  /*fab0*/  MUFU.EX2 R60, R60 ;  /* 0x0000003c003c7308 */ /* 0x000e300000000800 */
[----:B------:R-:W-:Y:S08]  /*fac0*/  MUFU.EX2 R63, R63 ;  /* 0x0000003f003f7308 */ /* 0x000ff00000000800 */
[----:B------:R-:W0:Y:S01]  /*fad0*/  MUFU.EX2 R72, R72 ;  /* 0x0000004800487308 */ /* 0x000e220000000800 */
[----:B------:R-:W-:-:S07]  /*fae0*/  F2FP.BF16.F32.PACK_AB R30, R29, R30 ;  /* 0x0000001e1d1e723e */ /* 0x000fce00000010ff */
[----:B------:R-:W-:Y:S01]  /*faf0*/  MUFU.EX2 R0, R0 ;  /* 0x0000000000007308 */ /* 0x000fe20000000800 */
[----:B-1----:R-:W-:-:S07]  /*fb00*/  FADD.FTZ R7, R49, R12 ;  /* 0x0000000c31077221 */ /* 0x002fce0000010000 */
[----:B------:R-:W1:Y:S08]  /*fb10*/  MUFU.EX2 R33, R33 ;  /* 0x0000002100217308 */ /* 0x000e700000000800 */
[----:B------:R-:W-:Y:S08]  /*fb20*/  MUFU.EX2 R34, R34 ;  /* 0x0000002200227308 */ /* 0x000ff00000000800 */
[----:B------:R-:W1:Y:S08]  /*fb30*/  MUFU.EX2 R41, R41 ;  /* 0x0000002900297308 */ /* 0x000e700000000800 */
[----:B------:R-:W-:Y:S08]  /*fb40*/  MUFU.EX2 R51, R51 ;  /* 0x0000003300337308 */ /* 0x000ff00000000800 */
[----:B------:R-:W1:Y:S08]  /*fb50*/  MUFU.EX2 R68, R68 ;  /* 0x0000004400447308 */ /* 0x000e700000000800 */
[----:B------:R-:W-:Y:S08]  /*fb60*/  MUFU.EX2 R78, R78 ;  /* 0x0000004e004e7308 */ /* 0x000ff00000000800 */
[----:B------:R-:W1:Y:S01]  /*fb70*/  MUFU.EX2 R69, R69 ;  /* 0x0000004500457308 */ /* 0x000e620000000800 */
[----:B------:R-:W-:-:S02]  /*fb80*/  F2FP.BF16.F32.PACK_AB R29, R32, R21 ;  /* 0x00000015201d723e */ /* 0x000fc400000010ff */
[----:B------:R-:W-:Y:S01]  /*fb90*/  F2FP.BF16.F32.PACK_AB R31, R36, R31 ;  /* 0x0000001f241f723e */ /* 0x000fe200000010ff */
[----:B---3--:R-:W-:Y:S01]  /*fba0*/  FADD.FTZ R4, R48, R3 ;  /* 0x0000000330047221 */ /* 0x008fe20000010000 */
[----:B------:R-:W-:Y:S02]  /*fbb0*/  F2FP.BF16.F32.PACK_AB R8, R79, R20 ;  /* 0x000000144f08723e */ /* 0x000fe400000010ff */
[----:B------:R-:W-:Y:S02]  /*fbc0*/  F2FP.BF16.F32.PACK_AB R10, R73, R66 ;  /* 0x00000042490a723e */ /* 0x000fe400000010ff */
[----:B------:R-:W-:Y:S02]  /*fbd0*/  F2FP.BF16.F32.PACK_AB R9, R40, R35 ;  /* 0x000000232809723e */ /* 0x000fe400000010ff */
[----:B------:R-:W-:Y:S01]  /*fbe0*/  F2FP.BF16.F32.PACK_AB R11, R44, R39 ;  /* 0x000000272c0b723e */ /* 0x000fe200000010ff */
[----:B-----5:R-:W-:Y:S01]  /*fbf0*/  FADD.FTZ R14, R50, R7 ;  /* 0x00000007320e7221 */ /* 0x020fe20000010000 */
[----:B------:R1:W-:Y:S01]  /*fc00*/  STSM.16.M88.4 [R85], R24 ;  /* 0x0000001855007844 */ /* 0x0003e20000000200 */
[----:B------:R-:W3:Y:S01]  /*fc10*/  @P5 LDC R20, c[0x0][0x44c] ;  /* 0x00011300ff145b82 */ /* 0x000ee20000000800 */
[----:B----4-:R-:W-:-:S02]  /*fc20*/  FADD.FTZ R3, R47, R4 ;  /* 0x000000042f037221 */ /* 0x010fc40000010000 */
[----:B------:R-:W-:Y:S01]  /*fc30*/  STSM.16.M88.4 [R84], R28 ;  /* 0x0000001c54007844 */ /* 0x000fe20000000200 */
[----:B------:R-:W-:Y:S01]  /*fc40*/  FADD.FTZ R7, R53, R14 ;  /* 0x0000000e35077221 */ /* 0x000fe20000010000 */
[----:B------:R-:W-:Y:S02]  /*fc50*/  F2FP.BF16.F32.PACK_AB R12, R49, R46 ;  /* 0x0000002e310c723e */ /* 0x000fe400000010ff */
[----:B------:R4:W-:Y:S01]  /*fc60*/  STSM.16.M88.4 [R157+0x27800], R8 ;  /* 0x027800089d007844 */ /* 0x0009e20000000200 */
[----:B------:R-:W-:Y:S01]  /*fc70*/  F2FP.BF16.F32.PACK_AB R14, R53, R50 ;  /* 0x00000032350e723e */ /* 0x000fe200000010ff */
[----:B------:R-:W5:Y:S01]  /*fc80*/  @P5 LDC R21, c[0x0][0x450] ;  /* 0x00011400ff155b82 */ /* 0x000f620000000800 */
[----:B0-----:R-:W-:Y:S02]  /*fc90*/  F2FP.BF16.F32.PACK_AB R13, R60, R59 ;  /* 0x0000003b3c0d723e */ /* 0x001fe400000010ff */
[----:B------:R-:W-:Y:S01]  /*fca0*/  F2FP.BF16.F32.PACK_AB R15, R72, R63 ;  /* 0x0000003f480f723e */ /* 0x000fe200000010ff */
[----:B------:R-:W-:Y:S01]  /*fcb0*/  FADD.FTZ R4, R52, R3 ;  /* 0x0000000334047221 */ /* 0x000fe20000010000 */
[----:B-1----:R-:W-:-:S02]  /*fcc0*/  F2FP.BF16.F32.PACK_AB R24, R33, R0 ;  /* 0x000000002118723e */ /* 0x002fc400000010ff */
[----:B------:R-:W-:Y:S02]  /*fcd0*/  F2FP.BF16.F32.PACK_AB R26, R41, R34 ;  /* 0x00000022291a723e */ /* 0x000fe400000010ff */
[----:B------:R-:W-:Y:S02]  /*fce0*/  F2FP.BF16.F32.PACK_AB R25, R68, R51 ;  /* 0x000000334419723e */ /* 0x000fe400000010ff */
[----:B------:R-:W-:Y:S02]  /*fcf0*/  F2FP.BF16.F32.PACK_AB R27, R69, R78 ;  /* 0x0000004e451b723e */ /* 0x000fe400000010ff */
[----:B----4-:R-:W-:Y:S02]  /*fd00*/  F2FP.BF16.F32.PACK_AB R8, R38, R37 ;  /* 0x000000252608723e */ /* 0x010fe400000010ff */
[----:B------:R-:W-:Y:S02]  /*fd10*/  F2FP.BF16.F32.PACK_AB R10, R45, R42 ;  /* 0x0000002a2d0a723e */ /* 0x000fe400000010ff */
[----:B------:R-:W-:-:S02]  /*fd20*/  F2FP.BF16.F32.PACK_AB R9, R48, R43 ;  /* 0x0000002b3009723e */ /* 0x000fc400000010ff */
[----:B------:R-:W-:Y:S01]  /*fd30*/  F2FP.BF16.F32.PACK_AB R11, R52, R47 ;  /* 0x0000002f340b723e */ /* 0x000fe200000010ff */
[----:B------:R-:W-:-:S04]  /*fd40*/  FADD.FTZ R3, R59, R4 ;  /* 0x000000043b037221 */ /* 0x000fc80000010000 */
[----:B------:R-:W-:-:S04]  /*fd50*/  FADD.FTZ R4, R60, R3 ;  /* 0x000000033c047221 */ /* 0x000fc80000010000 */
[----:B------:R-:W-:Y:S01]  /*fd60*/  FADD.FTZ R3, R63, R4 ;  /* 0x000000043f037221 */ /* 0x000fe20000010000 */
[----:B--2---:R0:W-:Y:S04]  /*fd70*/  STSM.16.M88.4 [R56], R8 ;  /* 0x0000000838007844 */ /* 0x0041e80000000200 */
[----:B------:R0:W-:Y:S04]  /*fd80*/  STSM.16.M88.4 [R85+0x6000], R12 ;  /* 0x0060000c55007844 */ /* 0x0001e80000000200 */
[----:B------:R0:W-:Y:S01]  /*fd90*/  STSM.16.M88.4 [R84+0x6000], R24 ;  /* 0x0060001854007844 */ /* 0x0001e20000000200 */
[----:B------:R1:W-:Y:S06]  /*fda0*/  MEMBAR.ALL.CTA ;  /* 0x0000000000007992 */ /* 0x0003ec0000008000 */
[----:B-1----:R-:W1:Y:S01]  /*fdb0*/  FENCE.VIEW.ASYNC.S ;  /* 0x00000000000073c6 */ /* 0x002e620000000000 */
[----:B------:R-:W-:Y:S01]  /*fdc0*/  FADD.FTZ R72, R72, R3 ;  /* 0x0000000348487221 */ /* 0x000fe20000010000 */
[----:B------:R-:W-:Y:S01]  /*fdd0*/  FADD.FTZ R0, R0, R7 ;  /* 0x0000000700007221 */ /* 0x000fe20000010000 */
[----:B------:R-:W-:Y:S01]  /*fde0*/  PLOP3.LUT P1, PT, PT, PT, UP0, 0x40, 0x0 ;  /* 0x000000000000781c */ /* 0x000fe20003f2e808 */
[----:B---3--:R-:W-:-:S04]  /*fdf0*/  @P5 IMAD.HI.U32 R20, R89, R20, RZ ;  /* 0x0000001459145227 */ /* 0x008fc800078e00ff */
[----:B------:R-:W-:Y:S01]  /*fe00*/  FADD.FTZ R51, R51, R72 ;  /* 0x0000004833337221 */ /* 0x000fe20000010000 */
[----:B------:R-:W-:Y:S01]  /*fe10*/  FADD.FTZ R33, R33, R0 ;  /* 0x0000000021217221 */ /* 0x000fe20000010000 */
[----:B------:R-:W-:Y:S01]  /*fe20*/  IMAD.MOV.U32 R0, RZ, RZ, R89 ;  /* 0x000000ffff007224 */ /* 0x000fe200078e0059 */
[----:B-----5:R-:W-:Y:S01]  /*fe30*/  @P5 SHF.R.U32.HI R0, RZ, R21, R20 ;  /* 0x00000015ff005219 */ /* 0x020fe20000011614 */
[----:B------:R-:W-:Y:S01]  /*fe40*/  FADD.FTZ R51, R68, R51 ;  /* 0x0000003344337221 */ /* 0x000fe20000010000 */
[----:B------:R-:W-:-:S03]  /*fe50*/  FADD.FTZ R4, R34, R33 ;  /* 0x0000002122047221 */ /* 0x000fc60000010000 */
[----:B------:R-:W-:Y:S01]  /*fe60*/  FADD.FTZ R78, R78, R51 ;  /* 0x000000334e4e7221 */ /* 0x000fe20000010000 */
[----:B------:R-:W-:Y:S02]  /*fe70*/  IMAD.IADD R103, R103, 0x1, R0 ;  /* 0x0000000167677824 */ /* 0x000fe400078e0200 */
[----:B------:R-:W-:Y:S01]  /*fe80*/  FADD.FTZ R4, R41, R4 ;  /* 0x0000000429047221 */ /* 0x000fe20000010000 */
[----:B------:R-:W-:Y:S02]  /*fe90*/  VIADD R0, R88, 0xfffffffe ;  /* 0xfffffffe58007836 */ /* 0x000fe40000000000 */
[----:B------:R-:W-:Y:S01]  /*fea0*/  FADD.FTZ R3, R69, R78 ;  /* 0x0000004e45037221 */ /* 0x000fe20000010000 */
[----:B------:R-:W-:Y:S01]  /*feb0*/  VIADD R7, R103, UR6 ;  /* 0x0000000667077c36 */ /* 0x000fe20008000000 */
[----:B-1----:R-:W-:Y:S01]  /*fec0*/  NOP ;  /* 0x0000000000007918 */ /* 0x002fe20000000000 */
[----:B0-----:R-:W-:Y:S05]  /*fed0*/  @P1 BRA `(.L_x_11486) ;  /* 0x0000000000541947 */ /* 0x001fea0003800000 */
[C---:B------:R-:W-:Y:S01]  /*fee0*/  ISETP.GT.AND P1, PT, R103.reuse, RZ, PT ;  /* 0x000000ff6700720c */ /* 0x040fe20003f24270 */
[----:B------:R-:W-:Y:S01]  /*fef0*/  BSSY B0, `(.L_x_11487) ;  /* 0x0000010000007945 */ /* 0x000fe20003800000 */
[----:B------:R-:W-:-:S11]  /*ff00*/  VIADD R8, R103, 0xffffffff ;  /* 0xffffffff67087836 */ /* 0x000fd60000000000 */
[----:B------:R-:W-:Y:S05]  /*ff10*/  @P1 BRA `(.L_x_11488) ;  /* 0x0000000000201947 */ /* 0x000fea0003800000 */
[----:B------:R-:W-:Y:S01]  /*ff20*/  UISETP.NE.AND UP1, UPT, UR7, 0x1, UPT ;  /* 0x000000010700788c */ /* 0x000fe2000bf25270 */
[----:B------:R-:W-:-:S05]  /*ff30*/  IMAD.MOV R8, RZ, RZ, -R103 ;  /* 0x000000ffff087224 */ /* 0x000fca00078e0a67 */
[----:B------:R-:W-:-:S05]  /*ff40*/  PLOP3.LUT P1, PT, PT, PT, UP1, 0x80, 0x0 ;  /* 0x000000000000781c */ /* 0x000fca0003f2f018 */
[----:B------:R-:W-:-:S08]  /*ff50*/  @UP1 ULDC.64 UR4, c[0x0][0x9e8] ;  /* 0x00027a0000041ab9 */ /* 0x000fd00000000a00 */
[----:B------:R-:W-:-:S05]  /*ff60*/  @P1 IMAD.HI.U32 R9, R8, UR4, RZ ;  /* 0x0000000408091c27 */ /* 0x000fca000f8e00ff */
[----:B------:R-:W-:-:S04]  /*ff70*/  @P1 SHF.R.U32.HI R8, RZ, UR5, R9 ;  /* 0x00000005ff081c19 */ /* 0x000fc80008011609 */
[----:B------:R-:W-:Y:S01]  /*ff80*/  LOP3.LUT R8, RZ, R8, RZ, 0x33, !PT ;  /* 0x00000008ff087212 */ /* 0x000fe200078e33ff */
[----:B------:R-:W-:Y:S06]  /*ff90*/  BRA `(.L_x_11489) ;  /* 0x0000000000147947 */ /* 0x000fec0003800000 */
.L_x_11488:
[----:B------:R-:W-:-:S06]  /*ffa0*/  UISETP.NE.AND UP1, UPT, UR7, 0x1, UPT ;  /* 0x000000010700788c */ /* 0x000fcc000bf25270 */
[----:B------:R-:W-:-:S05]  /*ffb0*/  PLOP3.LUT P1, PT, PT, PT, UP1, 0x80, 0x0 ;  /* 0x000000000000781c */ /* 0x000fca0003f2f018 */
[----:B------:R-:W-:-:S08]  /*ffc0*/  @UP1 ULDC.64 UR4, c[0x0][0x9e8] ;  /* 0x00027a0000041ab9 */ /* 0x000fd00000000a00 */
[----:B------:R-:W-:-:S05]  /*ffd0*/  @P1 IMAD.HI.U32 R9, R8, UR4, RZ ;  /* 0x0000000408091c27 */ /* 0x000fca000f8e00ff */
[----:B------:R-:W-:-:S07]  /*ffe0*/  @P1 SHF.R.U32.HI R8, RZ, UR5, R9 ;  /* 0x00000005ff081c19 */ /* 0x000fce0008011609 */
.L_x_11489:
[----:B------:R-:W-:Y:S05]  /*fff0*/  BSYNC B0 ;  /* 0x0000000000007941 */ /* 0x000fea0003800000 */
.L_x_11487:
[----:B------:R-:W-:-:S04]  /*10000*/  IMAD.U32 R9, RZ, RZ, UR7 ;  /* 0x00000007ff097e24 */ /* 0x000fc8000f8e00ff */
[----:B------:R-:W-:-:S05]  /*10010*/  IMAD R8, R8, R9, UR7 ;  /* 0x0000000708087e24 */ /* 0x000fca000f8e0209 */
[----:B------:R-:W-:-:S07]  /*10020*/  VIMNMX R7, R7, R8, PT ;  /* 0x0000000807077248 */ /* 0x000fce0003fe0100 */
.L_x_11486:
[----:B------:R-:W2:Y:S01]  /*10030*/  LDL R9, [R1+0x9c] ;  /* 0x00009c0001097983 */ /* 0x000ea20000100800 */
        /* <DEDUP_REMOVED lines=12> */
[----:B------:R-:W-:Y:S01]  /*10100*/  ULDC UR42, c[0x0][0x9e0] ;  /* 0x00027800002a7ab9 */ /* 0x000fe20000000800 */
        /* <DEDUP_REMOVED lines=24> */
[----:B--2---:R-:W-:-:S04]  /*10290*/  VIMNMX R140, R9, R8, !PT ;  /* 0x00000008098c7248 */ /* 0x004fc80007fe0100 */
[----:B------:R-:W-:-:S13]  /*102a0*/  ISETP.GE.AND P1, PT, R0, R140, PT ;  /* 0x0000008c0000720c */ /* 0x000fda0003f26270 */
[----:B------:R-:W-:Y:S05]  /*102b0*/  @!P1 BRA `(.L_x_11490) ;  /* 0x0000003c00809947 */ /* 0x000fea0003800000 */
[----:B------:R-:W-:-:S07]  /*102c0*/  IMAD.MOV.U32 R135, RZ, RZ, RZ ;  /* 0x000000ffff877224 */ /* 0x000fce00078e00ff */
.L_x_11510:
[----:B------:R-:W2:Y:S01]  /*102d0*/  LDL R9, [R1+0x44] ;  /* 0x0000440001097983 */ /* 0x000ea20000100800 */
[----:B------:R-:W-:Y:S01]  /*102e0*/  VIADD R7, R18, 0x1 ;  /* 0x0000000112077836 */ /* 0x000fe20000000000 */
[----:B------:R-:W-:Y:S05]  /*102f0*/  YIELD ;  /* 0x0000000000007946 */ /* 0x000fea0003800000 */
[----:B------:R-:W-:-:S04]  /*10300*/  ISETP.NE.AND P2, PT, R7, 0x2, PT ;  /* 0x000000020700780c */ /* 0x000fc80003f45270 */
[----:B------:R-:W-:Y:S02]  /*10310*/  SEL R8, RZ, 0x1, P2 ;  /* 0x00000001ff087807 */ /* 0x000fe40001000000 */
[----:B------:R-:W-:Y:S02]  /*10320*/  SEL R7, R7, RZ, P2 ;  /* 0x000000ff07077207 */ /* 0x000fe40001000000 */
[----:B------:R-:W-:Y:S02]  /*10330*/  LOP3.LUT R139, R23, R8, RZ, 0x3c, !PT ;  /* 0x00000008178b7212 */ /* 0x000fe400078e3cff */
[----:B--2---:R-:W-:-:S13]  /*10340*/  ISETP.NE.AND P1, PT, R9, RZ, PT ;  /* 0x000000ff0900720c */ /* 0x004fda0003f25270 */
[----:B-1----:R-:W-:Y:S05]  /*10350*/  @P1 BRA `(.L_x_11491) ;  /* 0x0000000000301947 */ /* 0x002fea0003800000 */
[----:B------:R-:W-:Y:S05]  /*10360*/  @!P0 BRA `(.L_x_11492) ;  /* 0x0000000000048947 */ /* 0x000fea0003800000 */
[----:B------:R-:W-:Y:S01]  /*10370*/  BPT.TRAP 0x1 ;  /* 0x000000040000795c */ /* 0x000fe20000300000 */
.L_x_11492:
[----:B------:R-:W-:Y:S01]  /*10380*/  IMAD R9, R7, 0x8, R2 ;  /* 0x0000000807097824 */ /* 0x000fe200078e0202 */
[----:B------:R-:W-:-:S04]  /*10390*/  SHF.L.U32 R8, R139, 0x1f, RZ ;  /* 0x0000001f8b087819 */ /* 0x000fc800000006ff */
[----:B------:R0:W1:Y:S01]  /*103a0*/  SYNCS.PHASECHK.TRANS64.TRYWAIT P2, [R9+URZ+0x2d830], R8 ;  /* 0x02d83008090075a7 */ /* 0x000062000804017f */
[----:B------:R-:W-:Y:S05]  /*103b0*/  @!P0 BRA `(.L_x_11493) ;  /* 0x0000000000048947 */ /* 0x000fea0003800000 */
[----:B------:R-:W-:Y:S01]  /*103c0*/  BPT.TRAP 0x1 ;  /* 0x000000040000795c */ /* 0x000fe20000300000 */
.L_x_11493:
[----:B------:R-:W-:Y:S04]  /*103d0*/  BSSY B0, `(.L_x_11491) ;  /* 0x0000004000007945 */ /* 0x000fe80003800000 */
[----:B-1----:R-:W-:Y:S05]  /*103e0*/  @P2 BRA `(.L_x_11494) ;  /* 0x0000000000082947 */ /* 0x002fea0003800000 */
[----:B------:R-:W1:Y:S02]  /*103f0*/  SYNCS.PHASECHK.TRANS64.TRYWAIT P2, [R9+URZ+0x2d830], R8 ;  /* 0x02d83008090075a7 */ /* 0x000e64000804017f */
[----:B-1----:R-:W-:Y:S05]  /*10400*/  @!P2 BRA `(.L_x_11495) ;  /* 0x0000015000e8a947 */ /* 0x002fea0003800000 */
.L_x_11494:
[----:B------:R-:W-:Y:S05]  /*10410*/  BSYNC B0 ;  /* 0x0000000000007941 */ /* 0x000fea0003800000 */
.L_x_11491:
[----:B01----:R-:W2:Y:S04]  /*10420*/  LDL R8, [R1+0x48] ;  /* 0x0000480001087983 */ /* 0x003ea80000100800 */
[----:B------:R-:W3:Y:S04]  /*10430*/  LDL.64 R24, [R1+0x8] ;  /* 0x0000080001187983 */ /* 0x000ee80000100a00 */
[----:B------:R-:W4:Y:S04]  /*10440*/  LDL.64 R152, [R1+0x30] ;  /* 0x0000300001987983 */ /* 0x000f280000100a00 */
[----:B------:R-:W5:Y:S01]  /*10450*/  LDL.64 R150, [R1+0x28] ;  /* 0x0000280001967983 */ /* 0x000f620000100a00 */
[----:B------:R-:W0:Y:S01]  /*10460*/  S2R R10, SR_TID.X ;  /* 0x00000000000a7919 */ /* 0x000e220000002100 */
[----:B------:R-:W-:Y:S05]  /*10470*/  WARPSYNC.ALL ;  /* 0x0000000000007948 */ /* 0x000fea0003800000 */
        /* <DEDUP_REMOVED lines=9> */
[----:B------:R0:W-:Y:S01]  /*10510*/  BAR.SYNC.DEFER_BLOCKING R20, 0x100 ;  /* 0x000400140000751d */ /* 0x0001e20000010000 */
[----:B------:R-:W-:Y:S02]  /*10520*/  IMAD.MOV.U32 R11, RZ, RZ, -0x7fffffe0 ;  /* 0x80000020ff0b7424 */ /* 0x000fe400078e00ff */
[----:B--2---:R-:W-:Y:S01]  /*10530*/  IMAD R8, R7, 0x600, R8 ;  /* 0x0000060007087824 */ /* 0x004fe200078e0208 */
[----:B---3--:R-:W-:-:S04]  /*10540*/  R2UR UR8, R24 ;  /* 0x00000000180872ca */ /* 0x008fc800000e0000 */
[----:B------:R-:W-:Y:S02]  /*10550*/  R2UR UR10, R8 ;  /* 0x00000000080a72ca */ /* 0x000fe400000e0000 */
[----:B------:R-:W-:Y:S02]  /*10560*/  R2UR UR9, R25 ;  /* 0x00000000190972ca */ /* 0x000fe400000e0000 */
[----:B------:R-:W-:-:S11]  /*10570*/  WARPGROUP.ARRIVE ;  /* 0x00000000000079c5 */ /* 0x000fd60000000000 */
[----:B------:R-:W-:Y:S01]  /*10580*/  HGMMA.64x128x16.F32.BF16 R24, gdesc[UR8], RZ, !UPT, gsb0 ;  /* 0x01e00000081879f0 */ /* 0x000fe2000c0018ff */
[----:B------:R-:W-:Y:S01]  /*10590*/  VIADD R12, R8, 0x2 ;  /* 0x00000002080c7836 */ /* 0x000fe20000000000 */
[----:B----4-:R-:W-:Y:S02]  /*105a0*/  R2UR UR12, R152 ;  /* 0x00000000980c72ca */ /* 0x010fe400000e0000 */
[----:B------:R-:W-:Y:S02]  /*105b0*/  R2UR UR13, R153 ;  /* 0x00000000990d72ca */ /* 0x000fe400000e0000 */
[----:B------:R-:W-:Y:S01]  /*105c0*/  R2UR UR14, R12 ;  /* 0x000000000c0e72ca */ /* 0x000fe200000e0000 */
[----:B------:R-:W-:Y:S01]  /*105d0*/  VIADD R10, R8, 0x200 ;  /* 0x00000200080a7836 */ /* 0x000fe20000000000 */
[----:B------:R-:W-:Y:S02]  /*105e0*/  R2UR UR19, R11 ;  /* 0x000000000b1372ca */ /* 0x000fe400000e0000 */
[----:B-----5:R-:W-:-:S02]  /*105f0*/  R2UR UR16, R150 ;  /* 0x00000000961072ca */ /* 0x020fc400000e0000 */
[----:B------:R-:W-:Y:S02]  /*10600*/  R2UR UR18, R10 ;  /* 0x000000000a1272ca */ /* 0x000fe400000e0000 */
[----:B------:R-:W-:Y:S01]  /*10610*/  R2UR UR17, R151 ;  /* 0x00000000971172ca */ /* 0x000fe200000e0000 */
[----:B------:R-:W-:Y:S02]  /*10620*/  WARPGROUP.DEPBAR.LE gsb0, 0x0 ;  /* 0x00008000000079c5 */ /* 0x000fe40000010000 */
[----:B------:R-:W-:-:S06]  /*10630*/  WARPGROUP.ARRIVE ;  /* 0x00000000000079c5 */ /* 0x000fcc0000000000 */
[----:B------:R-:W-:Y:S01]  /*10640*/  HGMMA.64x128x16.F32.BF16 R24, gdesc[UR12], R24, gsb0 ;  /* 0x01e000000c1879f0 */ /* 0x000fe20008001818 */
[----:B------:R-:W-:Y:S01]  /*10650*/  VIADD R12, R8, 0x202 ;  /* 0x00000202080c7836 */ /* 0x000fe20000000000 */
[----:B------:R-:W-:Y:S02]  /*10660*/  R2UR UR23, R13 ;  /* 0x000000000d1772ca */ /* 0x000fe400000e0000 */
[----:B------:R-:W-:Y:S02]  /*10670*/  R2UR UR20, R148 ;  /* 0x00000000941472ca */ /* 0x000fe400000e0000 */
[----:B------:R-:W-:Y:S02]  /*10680*/  R2UR UR22, R12 ;  /* 0x000000000c1672ca */ /* 0x000fe400000e0000 */
[----:B------:R-:W-:Y:S01]  /*10690*/  R2UR UR21, R149 ;  /* 0x00000000951572ca */ /* 0x000fe200000e0000 */
[----:B------:R-:W-:Y:S02]  /*106a0*/  WARPGROUP.DEPBAR.LE gsb0, 0x0 ;  /* 0x00008000000079c5 */ /* 0x000fe40000010000 */
[----:B------:R-:W-:-:S06]  /*106b0*/  WARPGROUP.ARRIVE ;  /* 0x00000000000079c5 */ /* 0x000fcc0000000000 */
[----:B------:R-:W-:Y:S01]  /*106c0*/  HGMMA.64x128x16.F32.BF16 R24, gdesc[UR16], R24, gsb0 ;  /* 0x01e00000101879f0 */ /* 0x000fe20008001818 */
[----:B------:R-:W-:Y:S02]  /*106d0*/  VIADD R14, R8, 0x400 ;  /* 0x00000400080e7836 */ /* 0x000fe40000000000 */
[----:B------:R-:W-:Y:S01]  /*106e0*/  IMAD.MOV.U32 R15, RZ, RZ, -0x7fffffe0 ;  /* 0x80000020ff0f7424 */ /* 0x000fe200078e00ff */
[----:B------:R-:W-:Y:S02]  /*106f0*/  R2UR UR24, R146 ;  /* 0x00000000921872ca */ /* 0x000fe400000e0000 */
[----:B------:R-:W-:Y:S02]  /*10700*/  R2UR UR26, R14 ;  /* 0x000000000e1a72ca */ /* 0x000fe400000e0000 */
[----:B------:R-:W-:Y:S02]  /*10710*/  R2UR UR27, R15 ;  /* 0x000000000f1b72ca */ /* 0x000fe400000e0000 */
[----:B------:R-:W-:Y:S01]  /*10720*/  R2UR UR25, R147 ;  /* 0x00000000931972ca */ /* 0x000fe200000e0000 */
[----:B------:R-:W-:-:S02]  /*10730*/  WARPGROUP.DEPBAR.LE gsb0, 0x0 ;  /* 0x00008000000079c5 */ /* 0x000fc40000010000 */
        /* <DEDUP_REMOVED lines=17> */
.L_x_11497:
[----:B------:R-:W-:Y:S01]  /*10850*/  SHF.L.U32 R8, R23, 0x1f, RZ ;  /* 0x0000001f17087819 */ /* 0x000fe200000006ff */
[----:B------:R-:W-:-:S04]  /*10860*/  IMAD R9, R18, 0x8, R2 ;  /* 0x0000000812097824 */ /* 0x000fc800078e0202 */
[----:B------:R0:W1:Y:S01]  /*10870*/  SYNCS.PHASECHK.TRANS64.TRYWAIT P1, [R9+URZ+0x2d850], R8 ;  /* 0x02d85008090075a7 */ /* 0x000062000802017f */
[----:B------:R-:W-:Y:S05]  /*10880*/  @!P0 BRA `(.L_x_11498) ;  /* 0x0000000000048947 */ /* 0x000fea0003800000 */
[----:B------:R-:W-:Y:S01]  /*10890*/  BPT.TRAP 0x1 ;  /* 0x000000040000795c */ /* 0x000fe20000300000 */
.L_x_11498:
[----:B-1----:R-:W-:Y:S05]  /*108a0*/  @P1 BRA `(.L_x_11496) ;  /* 0x0000000000081947 */ /* 0x002fea0003800000 */
[----:B------:R-:W1:Y:S02]  /*108b0*/  SYNCS.PHASECHK.TRANS64.TRYWAIT P1, [R9+URZ+0x2d850], R8 ;  /* 0x02d85008090075a7 */ /* 0x000e64000802017f */
[----:B-1----:R-:W-:Y:S05]  /*108c0*/  @!P1 BRA `(.L_x_11499) ;  /* 0x0000014c00cc9947 */ /* 0x002fea0003800000 */
.L_x_11496:
[----:B01----:R-:W-:Y:S01]  /*108d0*/  VIADD R8, R2, 0x400 ;  /* 0x0000040002087836 */ /* 0x003fe20000000000 */
[----:B------:R-:W-:Y:S05]  /*108e0*/  WARPSYNC.ALL ;  /* 0x0000000000007948 */ /* 0x000fea0003800000 */
[----:B------:R-:W-:Y:S01]  /*108f0*/  SHF.R.U32.HI R8, RZ, 0x4, R8 ;  /* 0x00000004ff087819 */ /* 0x000fe20000011608 */
[----:B------:R-:W-:Y:S01]  /*10900*/  IMAD.MOV.U32 R9, RZ, RZ, -0x7fffffe0 ;  /* 0x80000020ff097424 */ /* 0x000fe200078e00ff */
[----:B------:R-:W-:Y:S01]  /*10910*/  WARPGROUP.ARRIVE ;  /* 0x00000000000079c5 */ /* 0x000fe20000000000 */
[----:B------:R-:W-:Y:S01]  /*10920*/  UMOV UR9, 0x40000040 ;  /* 0x4000004000097882 */ /* 0x000fe20000000000 */
[----:B------:R-:W-:Y:S01]  /*10930*/  LOP3.LUT R8, R8, 0x3fff, RZ, 0xc0, !PT ;  /* 0x00003fff08087812 */ /* 0x000fe200078ec0ff */
[----:B------:R-:W-:Y:S01]  /*10940*/  IMAD.MOV.U32 R11, RZ, RZ, -0x7fffffe0 ;  /* 0x80000020ff0b7424 */ /* 0x000fe200078e00ff */
[----:B------:R-:W-:Y:S01]  /*10950*/  R2UR UR11, R9 ;  /* 0x00000000090b72ca */ /* 0x000fe200000e0000 */
[----:B------:R-:W-:Y:S01]  /*10960*/  UMOV UR13, 0x40000040 ;  /* 0x40000040000d7882 */ /* 0x000fe20000000000 */
[----:B------:R-:W-:Y:S01]  /*10970*/  LOP3.LUT R8, R8, 0x2000000, RZ, 0xfc, !PT ;  /* 0x0200000008087812 */ /* 0x000fe200078efcff */
[----:B------:R-:W-:Y:S01]  /*10980*/  UMOV UR17, 0x40000040 ;  /* 0x4000004000117882 */ /* 0x000fe20000000000 */
[C---:B------:R-:W-:Y:S01]  /*10990*/  R2UR UR15, R11.reuse ;  /* 0x000000000b0f72ca */ /* 0x040fe200000e0000 */
[----:B------:R-:W-:Y:S01]  /*109a0*/  UMOV UR21, 0x40000040 ;  /* 0x4000004000157882 */ /* 0x000fe20000000000 */
[C---:B------:R-:W-:Y:S01]  /*109b0*/  R2UR UR19, R11.reuse ;  /* 0x000000000b1372ca */ /* 0x040fe200000e0000 */
[----:B------:R-:W-:Y:S01]  /*109c0*/  IMAD R8, R18, 0x600, R8 ;  /* 0x0000060012087824 */ /* 0x000fe200078e0208 */
[C---:B------:R-:W-:Y:S01]  /*109d0*/  R2UR UR23, R11.reuse ;  /* 0x000000000b1772ca */ /* 0x040fe200000e0000 */
[----:B------:R-:W-:Y:S01]  /*109e0*/  UMOV UR25, 0x40000040 ;  /* 0x4000004000197882 */ /* 0x000fe20000000000 */
[C---:B------:R-:W-:Y:S01]  /*109f0*/  R2UR UR27, R11.reuse ;  /* 0x000000000b1b72ca */ /* 0x040fe200000e0000 */
[C---:B------:R-:W-:Y:S01]  /*10a00*/  VIADD R10, R8.reuse, 0x40 ;  /* 0x00000040080a7836 */ /* 0x040fe20000000000 */
[----:B------:R-:W-:Y:S01]  /*10a10*/  R2UR UR10, R8 ;  /* 0x00000000080a72ca */ /* 0x000fe200000e0000 */
[----:B------:R-:W-:Y:S01]  /*10a20*/  UMOV UR29, 0x40000040 ;  /* 0x40000040001d7882 */ /* 0x000fe20000000000 */
[C---:B------:R-:W-:Y:S01]  /*10a30*/  R2UR UR31, R11.reuse ;  /* 0x000000000b1f72ca */ /* 0x040fe200000e0000 */
[----:B------:R-:W-:Y:S01]  /*10a40*/  UMOV UR33, 0x40000040 ;  /* 0x4000004000217882 */ /* 0x000fe20000000000 */
[----:B------:R-:W-:Y:S01]  /*10a50*/  R2UR UR14, R10 ;  /* 0x000000000a0e72ca */ /* 0x000fe200000e0000 */
[----:B------:R-:W-:Y:S01]  /*10a60*/  VIADD R10, R8, 0x80 ;  /* 0x00000080080a7836 */ /* 0x000fe20000000000 */
[----:B------:R-:W-:Y:S01]  /*10a70*/  R2UR UR35, R11 ;  /* 0x000000000b2372ca */ /* 0x000fe200000e0000 */
[----:B------:R-:W-:Y:S01]  /*10a80*/  UMOV UR45, 0x40000040 ;  /* 0x40000040002d7882 */ /* 0x000fe20000000000 */
[----:B------:R-:W-:Y:S01]  /*10a90*/  R2UR UR47, R9 ;  /* 0x00000000092f72ca */ /* 0x000fe200000e0000 */
[----:B------:R-:W0:Y:S01]  /*10aa0*/  S2R R13, SR_TID.X ;  /* 0x00000000000d7919 */ /* 0x000e220000002100 */
[----:B------:R-:W-:Y:S01]  /*10ab0*/  R2UR UR18, R10 ;  /* 0x000000000a1272ca */ /* 0x000fe200000e0000 */
[----:B------:R-:W-:-:S05]  /*10ac0*/  VIADD R10, R8, 0xc0 ;  /* 0x000000c0080a7836 */ /* 0x000fca0000000000 */
[----:B------:R-:W-:Y:S01]  /*10ad0*/  R2UR UR22, R10 ;  /* 0x000000000a1672ca */ /* 0x000fe200000e0000 */
[----:B------:R-:W-:-:S05]  /*10ae0*/  VIADD R10, R8, 0x100 ;  /* 0x00000100080a7836 */ /* 0x000fca0000000000 */
[----:B------:R-:W-:Y:S01]  /*10af0*/  R2UR UR26, R10 ;  /* 0x000000000a1a72ca */ /* 0x000fe200000e0000 */
[----:B------:R-:W-:-:S05]  /*10b00*/  VIADD R10, R8, 0x140 ;  /* 0x00000140080a7836 */ /* 0x000fca0000000000 */
[----:B------:R-:W-:Y:S01]  /*10b10*/  R2UR UR30, R10 ;  /* 0x000000000a1e72ca */ /* 0x000fe200000e0000 */
[C---:B------:R-:W-:Y:S02]  /*10b20*/  VIADD R10, R8.reuse, 0x180 ;  /* 0x00000180080a7836 */ /* 0x040fe40000000000 */
[----:B------:R-:W-:-:S03]  /*10b30*/  VIADD R8, R8, 0x1c0 ;  /* 0x000001c008087836 */ /* 0x000fc60000000000 */
[----:B------:R-:W-:Y:S02]  /*10b40*/  R2UR UR34, R10 ;  /* 0x000000000a2272ca */ /* 0x000fe400000e0000 */
[----:B------:R-:W-:Y:S01]  /*10b50*/  R2UR UR46, R8 ;  /* 0x00000000082e72ca */ /* 0x000fe200000e0000 */
[----:B------:R-:W-:Y:S01]  /*10b60*/  IMAD R8, R141, 0x2000, R2 ;  /* 0x000020008d087824 */ /* 0x000fe200078e0202 */
[----:B0-----:R-:W-:-:S04]  /*10b70*/  SHF.R.U32.HI R12, RZ, 0x7, R13 ;  /* 0x00000007ff0c7819 */ /* 0x001fc8000001160d */
[----:B------:R-:W-:Y:S02]  /*10b80*/  R2UR UR8, R8 ;  /* 0x00000000080872ca */ /* 0x000fe400000e0000 */
[----:B------:R-:W-:Y:S01]  /*10b90*/  ISETP.GE.U32.AND P1, PT, R13, 0x180, PT ;  /* 0x000001800d00780c */ /* 0x000fe20003f26070 */
[----:B------:R-:W-:-:S05]  /*10ba0*/  VIADD R8, R12, 0x9 ;  /* 0x000000090c087836 */ /* 0x000fca0000000000 */
[----:B------:R-:W-:-:S05]  /*10bb0*/  SEL R8, R8, 0x9, !P1 ;  /* 0x0000000908087807 */ /* 0x000fca0004800000 */
[----:B------:R-:W-:-:S04]  /*10bc0*/  UIADD3 UR8, UR8, 0x21800, URZ ;  /* 0x0002180008087890 */ /* 0x000fc8000fffe03f */
[----:B------:R-:W-:-:S04]  /*10bd0*/  USHF.R.U32.HI UR8, URZ, 0x4, UR8 ;  /* 0x000000043f087899 */ /* 0x000fc80008011608 */
[----:B------:R-:W-:-:S04]  /*10be0*/  ULOP3.LUT UR8, UR8, 0x3fff, URZ, 0xc0, !UPT ;  /* 0x00003fff08087892 */ /* 0x000fc8000f8ec03f */
[----:B------:R-:W-:-:S04]  /*10bf0*/  ULOP3.LUT UR8, UR8, 0x10000, URZ, 0xfc, !UPT ;  /* 0x0001000008087892 */ /* 0x000fc8000f8efc3f */
[----:B------:R-:W-:Y:S02]  /*10c00*/  UIADD3 UR12, UR8, 0x2, URZ ;  /* 0x00000002080c7890 */ /* 0x000fe4000fffe03f */
[----:B------:R-:W-:Y:S02]  /*10c10*/  UIADD3 UR16, UR8, 0x4, URZ ;  /* 0x0000000408107890 */ /* 0x000fe4000fffe03f */
[----:B------:R-:W-:Y:S02]  /*10c20*/  UIADD3 UR20, UR8, 0x6, URZ ;  /* 0x0000000608147890 */ /* 0x000fe4000fffe03f */
[----:B------:R-:W-:Y:S01]  /*10c30*/  HGMMA.64x96x16.F32.BF16 R88, gdesc[UR8].tnspB, R88, gsb0 ;  /* 0x41600000085879f0 */ /* 0x000fe20008001858 */
[----:B------:R-:W-:Y:S02]  /*10c40*/  UIADD3 UR24, UR8, 0x600, URZ ;  /* 0x0000060008187890 */ /* 0x000fe4000fffe03f */
[----:B------:R-:W-:Y:S02]  /*10c50*/  UIADD3 UR28, UR8, 0x602, URZ ;  /* 0x00000602081c7890 */ /* 0x000fe4000fffe03f */
[----:B------:R-:W-:-:S02]  /*10c60*/  UIADD3 UR32, UR8, 0x604, URZ ;  /* 0x0000060408207890 */ /* 0x000fc4000fffe03f */
[----:B------:R-:W-:Y:S01]  /*10c70*/  UIADD3 UR44, UR8, 0x606, URZ ;  /* 0x00000606082c7890 */ /* 0x000fe2000fffe03f */
        /* <DEDUP_REMOVED lines=25> */
.L_x_11500:
[----:B------:R-:W2:Y:S04]  /*10e10*/  LDL R11, [R1+0x60] ;  /* 0x00006000010b7983 */ /* 0x000ea80000100800 */
[----:B0-----:R-:W2:Y:S01]  /*10e20*/  LDL R8, [R1+0x98] ;  /* 0x0000980001087983 */ /* 0x001ea20000100800 */
[----:B------:R-:W-:Y:S01]  /*10e30*/  ISETP.NE.AND P1, PT, R142, 0x1, PT ;  /* 0x000000018e00780c */ /* 0x000fe20003f25270 */
[----:B------:R-:W-:Y:S01]  /*10e40*/  FMUL.FTZ R21, R32, UR50 ;  /* 0x0000003220157c20 */ /* 0x000fe20008410000 */
[----:B------:R-:W-:Y:S01]  /*10e50*/  FMUL.FTZ R32, R42, UR50 ;  /* 0x000000322a207c20 */ /* 0x000fe20008410000 */
[----:B------:R-:W-:Y:S01]  /*10e60*/  FMUL.FTZ R42, R52, UR50 ;  /* 0x00000032342a7c20 */ /* 0x000fe20008410000 */
[----:B------:R-:W-:Y:S02]  /*10e70*/  IMAD R52, R7, 0x8, R2 ;  /* 0x0000000807347824 */ /* 0x000fe400078e0202 */
        /* <DEDUP_REMOVED lines=8> */
[----:B------:R-:W0:Y:S01]  /*10f00*/  @P1 LDC R10, c[0x0][0x44c] ;  /* 0x00011300ff0a1b82 */ /* 0x000e220000000800 */
[----:B------:R-:W-:Y:S02]  /*10f10*/  IMAD.U32 R53, RZ, RZ, UR38 ;  /* 0x00000026ff357e24 */ /* 0x000fe4000f8e00ff */
        /* <DEDUP_REMOVED lines=25> */
[----:B------:R3:W-:Y:S01]  /*110b0*/  SYNCS.ARRIVE.TRANS64.RED.A1T0 RZ, [R52+URZ], RZ ;  /* 0x000000ff34ff79a7 */ /* 0x0007e2000810043f */
        /* <DEDUP_REMOVED lines=40> */
[----:B--2---:R-:W-:-:S02]  /*11340*/  IMAD.IADD R8, R8, 0x1, R11 ;  /* 0x0000000108087824 */ /* 0x004fc400078e020b */
        /* <DEDUP_REMOVED lines=18> */
[----:B------:R-:W0:Y:S01]  /*11470*/  SHFL.IDX PT, R85, R8, RZ, 0x1c1f ;  /* 0x001c1fff08557589 */ /* 0x000e2200000e0000 */
[----:B------:R-:W-:-:S02]  /*11480*/  IMAD.SHL.U32 R79, R0, 0x80, RZ ;  /* 0x00000080004f7824 */ /* 0x000fc400078e00ff */
[----:B------:R-:W-:Y:S01]  /*11490*/  FMUL.FTZ R34, R44, UR50 ;  /* 0x000000322c227c20 */ /* 0x000fe20008410000 */
[----:B------:R-:W-:Y:S01]  /*114a0*/  FMUL.FTZ R44, R54, UR50 ;  /* 0x00000032362c7c20 */ /* 0x000fe20008410000 */
[----:B------:R-:W-:Y:S01]  /*114b0*/  FMUL.FTZ R54, R62, UR50 ;  /* 0x000000323e367c20 */ /* 0x000fe20008410000 */
[----:B------:R-:W-:Y:S01]  /*114c0*/  FMUL.FTZ R62, R70, UR50 ;  /* 0x00000032463e7c20 */ /* 0x000fe20008410000 */
[----:B------:R-:W-:Y:S01]  /*114d0*/  FMUL.FTZ R70, R78, UR50 ;  /* 0x000000324e467c20 */ /* 0x000fe20008410000 */
[----:B---3--:R-:W-:Y:S01]  /*114e0*/  IADD3 R52, -R79, 0x1, RZ ;  /* 0x000000014f347810 */ /* 0x008fe20007ffe1ff */
[----:B------:R-:W-:Y:S01]  /*114f0*/  FMUL.FTZ R78, R86, UR50 ;  /* 0x00000032564e7c20 */ /* 0x000fe20008410000 */
[----:B------:R-:W-:Y:S01]  /*11500*/  FMUL.FTZ R80, R87, UR50 ;  /* 0x0000003257507c20 */ /* 0x000fe20008410000 */
[----:B------:R-:W-:Y:S01]  /*11510*/  PLOP3.LUT P1, PT, PT, PT, UP0, 0x40, 0x0 ;  /* 0x000000000000781c */ /* 0x000fe20003f2e808 */
[----:B------:R-:W1:Y:S01]  /*11520*/  MUFU.TANH R9, R9 ;  /* 0x0000000900097308 */ /* 0x000e620000002400 */
[----:B------:R-:W-:-:S05]  /*11530*/  IMAD R52, R156, -0x2, R52 ;  /* 0xfffffffe9c347824 */ /* 0x000fca00078e0234 */
[----:B------:R-:W-:Y:S02]  /*11540*/  IADD3 R52, -R154, R52, R155 ;  /* 0x000000349a347210 */ /* 0x000fe40007ffe19b */
[----:B------:R-:W2:Y:S03]  /*11550*/  MUFU.TANH R10, R10 ;  /* 0x0000000a000a7308 */ /* 0x000ea60000002400 */
[C---:B------:R-:W-:Y:S02]  /*11560*/  VIADD R84, R52.reuse, UR49 ;  /* 0x0000003134547c36 */ /* 0x040fe40008000000 */
[----:B------:R-:W-:Y:S02]  /*11570*/  VIADD R83, R52, UR52 ;  /* 0x0000003434537c36 */ /* 0x000fe40008000000 */
[C---:B0-----:R-:W-:Y:S01]  /*11580*/  IMAD.IADD R82, R85.reuse, 0x1, R84 ;  /* 0x0000000155527824 */ /* 0x041fe200078e0254 */
[----:B------:R-:W0:Y:S01]  /*11590*/  MUFU.TANH R11, R11 ;  /* 0x0000000b000b7308 */ /* 0x000e220000002400 */
[----:B------:R-:W-:-:S07]  /*115a0*/  IMAD.IADD R81, R85, 0x1, R83 ;  /* 0x0000000155517824 */ /* 0x000fce00078e0253 */
        /* <DEDUP_REMOVED lines=42> */
.L_x_11503:
[----:B------:R-:W-:-:S05]  /*11850*/  IMAD.U32 R86, RZ, RZ, UR41 ;  /* 0x00000029ff567e24 */ /* 0x000fca000f8e00ff */
[----:B------:R-:W-:-:S13]  /*11860*/  ISETP.NE.AND P1, PT, R86, 0x1, PT ;  /* 0x000000015600780c */ /* 0x000fda0003f25270 */
[----:B------:R-:W1:Y:S02]  /*11870*/  @P1 LDC.64 R52, c[0x0][0x9e8] ;  /* 0x00027a00ff341b82 */ /* 0x000e640000000a00 */
[----:B-1----:R-:W-:-:S05]  /*11880*/  @P1 IMAD.HI.U32 R52, R85, R52, RZ ;  /* 0x0000003455341227 */ /* 0x002fca00078e00ff */
[----:B------:R-:W-:-:S07]  /*11890*/  @P1 SHF.R.U32.HI R85, RZ, R53, R52 ;  /* 0x00000035ff551219 */ /* 0x000fce0000011634 */
.L_x_11504:
[----:B------:R-:W-:Y:S05]  /*118a0*/  BSYNC B0 ;  /* 0x0000000000007941 */ /* 0x000fea0003800000 */
.L_x_11502:
[----:B------:R-:W-:-:S04]  /*118b0*/  IMAD R85, R85, R86, -R79 ;  /* 0x0000005655557224 */ /* 0x000fc800078e0a4f */
[----:B------:R-:W-:-:S05]  /*118c0*/  IMAD R85, R156, -0x2, R85 ;  /* 0xfffffffe9c557824 */ /* 0x000fca00078e0255 */
[----:B------:R-:W-:Y:S02]  /*118d0*/  VIMNMX R81, R81, R85, !PT ;  /* 0x0000005551517248 */ /* 0x000fe40007fe0100 */
[----:B------:R-:W-:-:S07]  /*118e0*/  VIADDMNMX R82, R85, R86, R82, PT ;  /* 0x0000005655527246 */ /* 0x000fce0003800152 */
.L_x_11501:
[----:B------:R-:W-:Y:S01]  /*118f0*/  ISETP.GT.AND P1, PT, R0, -0x1, PT ;  /* 0xffffffff0000780c */ /* 0x000fe20003f24270 */
[----:B------:R-:W1:Y:S03]  /*11900*/  SHFL.IDX PT, R8, R8, 0x1, 0x1c1f ;  /* 0x003c1f0008087f89 */ /* 0x000e6600000e0000 */
        /* <DEDUP_REMOVED lines=14> */
[----:B------:R-:W-:Y:S02]  /*119f0*/  ISETP.GT.AND P2, PT, R81, 0x10, P1 ;  /* 0x000000105100780c */ /* 0x000fe40000f44270 */
[----:B------:R-:W-:Y:S02]  /*11a00*/  FSEL R23, R23, -INF , !P4 ;  /* 0xff80000017177808 */ /* 0x000fe40006000000 */
[----:B------:R-:W-:Y:S02]  /*11a10*/  ISETP.GT.AND P4, PT, R81, 0x20, P1 ;  /* 0x000000205100780c */ /* 0x000fe40000f84270 */
[----:B------:R-:W-:-:S02]  /*11a20*/  ISETP.LT.OR P3, PT, R82, 0xa, P3 ;  /* 0x0000000a5200780c */ /* 0x000fc40001f61670 */
[C---:B------:R-:W-:Y:S02]  /*11a30*/  ISETP.LT.OR P2, PT, R82.reuse, 0x11, P2 ;  /* 0x000000115200780c */ /* 0x040fe40001741670 */
[----:B------:R-:W-:Y:S02]  /*11a40*/  ISETP.LT.OR P4, PT, R82, 0x21, P4 ;  /* 0x000000215200780c */ /* 0x000fe40002781670 */
[----:B------:R-:W-:Y:S02]  /*11a50*/  FSEL R14, R14, -INF , !P3 ;  /* 0xff8000000e0e7808 */ /* 0x000fe40005800000 */
[----:B------:R-:W-:Y:S02]  /*11a60*/  FSEL R21, R21, -INF , !P2 ;  /* 0xff80000015157808 */ /* 0x000fe40005000000 */
[C---:B------:R-:W-:Y:S02]  /*11a70*/  ISETP.GT.AND P3, PT, R81.reuse, 0x18, P1 ;  /* 0x000000185100780c */ /* 0x040fe40000f64270 */
[----:B------:R-:W-:-:S02]  /*11a80*/  ISETP.GT.AND P2, PT, R81, 0x19, P1 ;  /* 0x000000195100780c */ /* 0x000fc40000f44270 */
[----:B------:R-:W-:Y:S02]  /*11a90*/  FSEL R30, R30, -INF , !P4 ;  /* 0xff8000001e1e7808 */ /* 0x000fe40006000000 */
[----:B------:R-:W-:Y:S02]  /*11aa0*/  ISETP.GT.AND P4, PT, R81, 0x29, P1 ;  /* 0x000000295100780c */ /* 0x000fe40000f84270 */
[C---:B------:R-:W-:Y:S02]  /*11ab0*/  ISETP.LT.OR P3, PT, R82.reuse, 0x19, P3 ;  /* 0x000000195200780c */ /* 0x040fe40001f61670 */
[C---:B------:R-:W-:Y:S02]  /*11ac0*/  ISETP.LT.OR P2, PT, R82.reuse, 0x1a, P2 ;  /* 0x0000001a5200780c */ /* 0x040fe40001741670 */
[----:B------:R-:W-:Y:S02]  /*11ad0*/  ISETP.LT.OR P4, PT, R82, 0x2a, P4 ;  /* 0x0000002a5200780c */ /* 0x000fe40002781670 */
[----:B0-----:R-:W-:-:S02]  /*11ae0*/  FSEL R52, R26, -INF , !P3 ;  /* 0xff8000001a347808 */ /* 0x001fc40005800000 */
[----:B------:R-:W-:Y:S02]  /*11af0*/  FSEL R53, R27, -INF , !P2 ;  /* 0xff8000001b357808 */ /* 0x000fe40005000000 */
[C---:B------:R-:W-:Y:S02]  /*11b00*/  ISETP.GT.AND P3, PT, R81.reuse, 0x21, P1 ;  /* 0x000000215100780c */ /* 0x040fe40000f64270 */
        /* <DEDUP_REMOVED lines=15> */
[----:B------:R-:W-:-:S02]  /*11c00*/  FSEL R38, R38, -INF , !P3 ;  /* 0xff80000026267808 */ /* 0x000fc40005800000 */
        /* <DEDUP_REMOVED lines=40> */
[----:B------:R-:W-:Y:S02]  /*11e90*/  PLOP3.LUT P4, PT, PT, PT, UP0, 0x40, 0x0 ;  /* 0x000000000000781c */ /* 0x000fe40003f8e808 */
[----:B------:R-:W-:-:S02]  /*11ea0*/  ISETP.LT.OR P3, PT, R82, 0x6a, P3 ;  /* 0x0000006a5200780c */ /* 0x000fc40001f61670 */
[----:B------:R-:W-:Y:S02]  /*11eb0*/  ISETP.LT.OR P2, PT, R82, 0x71, P2 ;  /* 0x000000715200780c */ /* 0x000fe40001741670 */
[----:B------:R-:W-:Y:S02]  /*11ec0*/  FSEL R69, R69, -INF , !P3 ;  /* 0xff80000045457808 */ /* 0x000fe40005800000 */
[----:B------:R-:W-:Y:S02]  /*11ed0*/  FSEL R72, R72, -INF , !P2 ;  /* 0xff80000048487808 */ /* 0x000fe40005000000 */
[C---:B------:R-:W-:Y:S02]  /*11ee0*/  ISETP.GT.AND P3, PT, R81.reuse, 0x78, P1 ;  /* 0x000000785100780c */ /* 0x040fe40000f64270 */
[----:B------:R-:W-:Y:S02]  /*11ef0*/  ISETP.GT.AND P2, PT, R81, 0x79, P1 ;  /* 0x000000795100780c */ /* 0x000fe40000f44270 */
[----:B------:R-:W-:-:S02]  /*11f00*/  ISETP.LT.OR P3, PT, R82, 0x79, P3 ;  /* 0x000000795200780c */ /* 0x000fc40001f61670 */
[----:B------:R-:W-:Y:S02]  /*11f10*/  ISETP.LT.OR P2, PT, R82, 0x7a, P2 ;  /* 0x0000007a5200780c */ /* 0x000fe40001741670 */
[----:B------:R-:W-:Y:S02]  /*11f20*/  FSEL R76, R76, -INF , !P3 ;  /* 0xff8000004c4c7808 */ /* 0x000fe40005800000 */
[----:B------:R-:W-:Y:S01]  /*11f30*/  FSEL R77, R77, -INF , !P2 ;  /* 0xff8000004d4d7808 */ /* 0x000fe20005000000 */
[----:B------:R-:W-:Y:S08]  /*11f40*/  @P4 BRA `(.L_x_11505) ;  /* 0x0000000000584947 */ /* 0x000ff00003800000 */
        /* <DEDUP_REMOVED lines=12> */
.L_x_11507:
[----:B------:R-:W-:-:S05]  /*12010*/  IMAD.U32 R81, RZ, RZ, UR41 ;  /* 0x00000029ff517e24 */ /* 0x000fca000f8e00ff */
[----:B------:R-:W-:-:S13]  /*12020*/  ISETP.NE.AND P2, PT, R81, 0x1, PT ;  /* 0x000000015100780c */ /* 0x000fda0003f45270 */
[----:B------:R-:W0:Y:S02]  /*12030*/  @P2 LDC.64 R26, c[0x0][0x9e8] ;  /* 0x00027a00ff1a2b82 */ /* 0x000e240000000a00 */
[----:B0-----:R-:W-:-:S05]  /*12040*/  @P2 IMAD.HI.U32 R26, R8, R26, RZ ;  /* 0x0000001a081a2227 */ /* 0x001fca00078e00ff */
[----:B------:R-:W-:-:S07]  /*12050*/  @P2 SHF.R.U32.HI R8, RZ, R27, R26 ;  /* 0x0000001bff082219 */ /* 0x000fce000001161a */
.L_x_11508:
[----:B------:R-:W-:Y:S05]  /*12060*/  BSYNC B0 ;  /* 0x0000000000007941 */ /* 0x000fea0003800000 */
.L_x_11506:
[----:B------:R-:W-:-:S04]  /*12070*/  IMAD R8, R8, R81, -R79 ;  /* 0x0000005108087224 */ /* 0x000fc800078e0a4f */
[----:B------:R-:W-:-:S05]  /*12080*/  IMAD R8, R156, -0x2, R8 ;  /* 0xfffffffe9c087824 */ /* 0x000fca00078e0208 */
[----:B------:R-:W-:Y:S02]  /*12090*/  VIMNMX R83, R83, R8, !PT ;  /* 0x0000000853537248 */ /* 0x000fe40007fe0100 */
[----:B------:R-:W-:-:S07]  /*120a0*/  VIADDMNMX R84, R8, R81, R84, PT ;  /* 0x0000005108547246 */ /* 0x000fce0003800154 */
.L_x_11505:
[----:B------:R-:W-:Y:S01]  /*120b0*/  FMNMX.FTZ R8, R9, R5, !PT ;  /* 0x0000000509087209 */ /* 0x000fe20007810000 */
[----:B------:R-:W-:Y:S01]  /*120c0*/  UMOV UR51, UR7 ;  /* 0x0000000700337c82 */ /* 0x000fe20008000000 */
[C---:B------:R-:W-:Y:S02]  /*120d0*/  ISETP.GT.AND P4, PT, R83.reuse, 0x1, P1 ;  /* 0x000000015300780c */ /* 0x040fe40000f84270 */
[C---:B------:R-:W-:Y:S02]  /*120e0*/  ISETP.GT.AND P2, PT, R83.reuse, 0x8, P1 ;  /* 0x000000085300780c */ /* 0x040fe40000f44270 */
[----:B------:R-:W-:Y:S02]  /*120f0*/  ISETP.GT.AND P3, PT, R83, 0x9, P1 ;  /* 0x000000095300780c */ /* 0x000fe40000f64270 */
[----:B------:R-:W-:Y:S02]  /*12100*/  FMNMX.FTZ R8, R10, R8, !PT ;  /* 0x000000080a087209 */ /* 0x000fe40007810000 */
[----:B------:R-:W-:-:S02]  /*12110*/  ISETP.LT.OR P4, PT, R84, 0x2, P4 ;  /* 0x000000025400780c */ /* 0x000fc40002781670 */
[C---:B------:R-:W-:Y:S02]  /*12120*/  ISETP.LT.OR P2, PT, R84.reuse, 0x9, P2 ;  /* 0x000000095400780c */ /* 0x040fe40001741670 */
[----:B------:R-:W-:Y:S02]  /*12130*/  ISETP.LT.OR P3, PT, R84, 0xa, P3 ;  /* 0x0000000a5400780c */ /* 0x000fe40001f61670 */
[----:B------:R-:W-:Y:S02]  /*12140*/  FMNMX.FTZ R8, R13, R8, !PT ;  /* 0x000000080d087209 */ /* 0x000fe40007810000 */
[----:B------:R-:W-:Y:S02]  /*12150*/  FSEL R12, R12, -INF , !P4 ;  /* 0xff8000000c0c7808 */ /* 0x000fe40006000000 */
[----:B------:R-:W-:Y:S02]  /*12160*/  FSEL R15, R15, -INF , !P2 ;  /* 0xff8000000f0f7808 */ /* 0x000fe40005000000 */
[----:B------:R-:W-:-:S02]  /*12170*/  FSEL R20, R20, -INF , !P3 ;  /* 0xff80000014147808 */ /* 0x000fc40005800000 */
[----:B------:R-:W-:Y:S02]  /*12180*/  FMNMX.FTZ R8, R14, R8, !PT ;  /* 0x000000080e087209 */ /* 0x000fe40007810000 */
        /* <DEDUP_REMOVED lines=11> */
[C---:B------:R-:W-:Y:S02]  /*12240*/  ISETP.GT.AND P4, PT, R83.reuse, 0x19, P1 ;  /* 0x000000195300780c */ /* 0x040fe40000f84270 */
[C---:B------:R-:W-:Y:S02]  /*12250*/  ISETP.GT.AND P2, PT, R83.reuse, 0x20, P1 ;  /* 0x000000205300780c */ /* 0x040fe40000f44270 */
[----:B------:R-:W-:Y:S02]  /*12260*/  ISETP.GT.AND P3, PT, R83, 0x21, P1 ;  /* 0x000000215300780c */ /* 0x000fe40000f64270 */
[----:B------:R-:W-:Y:S02]  /*12270*/  FMNMX.FTZ R8, R52, R8, !PT ;  /* 0x0000000834087209 */ /* 0x000fe40007810000 */
[C---:B------:R-:W-:Y:S02]  /*12280*/  ISETP.LT.OR P4, PT, R84.reuse, 0x1a, P4 ;  /* 0x0000001a5400780c */ /* 0x040fe40002781670 */
[----:B------:R-:W-:-:S02]  /*12290*/  ISETP.LT.OR P2, PT, R84, 0x21, P2 ;  /* 0x000000215400780c */ /* 0x000fc40001741670 */
[----:B------:R-:W-:Y:S02]  /*122a0*/  ISETP.LT.OR P3, PT, R84, 0x22, P3 ;  /* 0x000000225400780c */ /* 0x000fe40001f61670 */
[----:B------:R-:W-:Y:S02]  /*122b0*/  FMNMX.FTZ R8, R53, R8, !PT ;  /* 0x0000000835087209 */ /* 0x000fe40007810000 */
[----:B------:R-:W-:Y:S02]  /*122c0*/  FSEL R29, R29, -INF , !P4 ;  /* 0xff8000001d1d7808 */ /* 0x000fe40006000000 */
[----:B------:R-:W-:Y:S02]  /*122d0*/  FSEL R32, R32, -INF , !P2 ;  /* 0xff80000020207808 */ /* 0x000fe40005000000 */
[----:B------:R-:W-:Y:S02]  /*122e0*/  FSEL R33, R33, -INF , !P3 ;  /* 0xff80000021217808 */ /* 0x000fe40005800000 */
[----:B------:R-:W-:-:S02]  /*122f0*/  ISETP.GT.AND P4, PT, R83, 0x28, P1 ;  /* 0x000000285300780c */ /* 0x000fc40000f84270 */
[C---:B------:R-:W-:Y:S02]  /*12300*/  ISETP.GT.AND P2, PT, R83.reuse, 0x29, P1 ;  /* 0x000000295300780c */ /* 0x040fe40000f44270 */
[----:B------:R-:W-:Y:S02]  /*12310*/  ISETP.GT.AND P3, PT, R83, 0x30, P1 ;  /* 0x000000305300780c */ /* 0x000fe40000f64270 */
[----:B------:R-:W-:Y:S02]  /*12320*/  FMNMX.FTZ R8, R30, R8, !PT ;  /* 0x000000081e087209 */ /* 0x000fe40007810000 */
[C---:B------:R-:W-:Y:S02]  /*12330*/  ISETP.LT.OR P4, PT, R84.reuse, 0x29, P4 ;  /* 0x000000295400780c */ /* 0x040fe40002781670 */
[C---:B------:R-:W-:Y:S02]  /*12340*/  ISETP.LT.OR P2, PT, R84.reuse, 0x2a, P2 ;  /* 0x0000002a5400780c */ /* 0x040fe40001741670 */
[----:B------:R-:W-:-:S02]  /*12350*/  ISETP.LT.OR P3, PT, R84, 0x31, P3 ;  /* 0x000000315400780c */ /* 0x000fc40001f61670 */
[----:B------:R-:W-:Y:S02]  /*12360*/  FMNMX.FTZ R8, R31, R8, !PT ;  /* 0x000000081f087209 */ /* 0x000fe40007810000 */
[----:B------:R-:W-:Y:S02]  /*12370*/  FSEL R36, R36, -INF , !P4 ;  /* 0xff80000024247808 */ /* 0x000fe40006000000 */
[----:B------:R-:W-:Y:S02]  /*12380*/  FSEL R37, R37, -INF , !P2 ;  /* 0xff80000025257808 */ /* 0x000fe40005000000 */
[----:B------:R-:W-:Y:S02]  /*12390*/  FSEL R40, R40, -INF , !P3 ;  /* 0xff80000028287808 */ /* 0x000fe40005800000 */
[C---:B------:R-:W-:Y:S02]  /*123a0*/  ISETP.GT.AND P4, PT, R83.reuse, 0x31, P1 ;  /* 0x000000315300780c */ /* 0x040fe40000f84270 */
[----:B------:R-:W-:-:S02]  /*123b0*/  ISETP.GT.AND P2, PT, R83, 0x38, P1 ;  /* 0x000000385300780c */ /* 0x000fc40000f44270 */
[----:B------:R-:W-:Y:S02]  /*123c0*/  ISETP.GT.AND P3, PT, R83, 0x39, P1 ;  /* 0x000000395300780c */ /* 0x000fe40000f64270 */
[----:B------:R-:W-:Y:S02]  /*123d0*/  FMNMX.FTZ R8, R34, R8, !PT ;  /* 0x0000000822087209 */ /* 0x000fe40007810000 */
[C---:B------:R-:W-:Y:S02]  /*123e0*/  ISETP.LT.OR P4, PT, R84.reuse, 0x32, P4 ;  /* 0x000000325400780c */ /* 0x040fe40002781670 */
[C---:B------:R-:W-:Y:S02]  /*123f0*/  ISETP.LT.OR P2, PT, R84.reuse, 0x39, P2 ;  /* 0x000000395400780c */ /* 0x040fe40001741670 */
[----:B------:R-:W-:Y:S02]  /*12400*/  ISETP.LT.OR P3, PT, R84, 0x3a, P3 ;  /* 0x0000003a5400780c */ /* 0x000fe40001f61670 */
[----:B------:R-:W-:-:S02]  /*12410*/  FMNMX.FTZ R8, R35, R8, !PT ;  /* 0x0000000823087209 */ /* 0x000fc40007810000 */
[----:B------:R-:W-:Y:S02]  /*12420*/  FSEL R41, R41, -INF , !P4 ;  /* 0xff80000029297808 */ /* 0x000fe40006000000 */
[----:B------:R-:W-:Y:S02]  /*12430*/  FSEL R44, R44, -INF , !P2 ;  /* 0xff8000002c2c7808 */ /* 0x000fe40005000000 */
[----:B------:R-:W-:Y:S02]  /*12440*/  FSEL R45, R45, -INF , !P3 ;  /* 0xff8000002d2d7808 */ /* 0x000fe40005800000 */
[----:B------:R-:W-:Y:S02]  /*12450*/  FMNMX.FTZ R8, R38, R8, !PT ;  /* 0x0000000826087209 */ /* 0x000fe40007810000 */
[----:B------:R-:W-:Y:S02]  /*12460*/  LOP3.LUT R22, R22, 0xdfffffff, RZ, 0xc0, !PT ;  /* 0xdfffffff16167812 */ /* 0x000fe400078ec0ff */
[----:B------:R-:W-:-:S02]  /*12470*/  ISETP.GT.AND P4, PT, R83, 0x40, P1 ;  /* 0x000000405300780c */ /* 0x000fc40000f84270 */
[C---:B------:R-:W-:Y:S02]  /*12480*/  ISETP.GT.AND P2, PT, R83.reuse, 0x41, P1 ;  /* 0x000000415300780c */ /* 0x040fe40000f44270 */
[----:B------:R-:W-:Y:S02]  /*12490*/  ISETP.GT.AND P3, PT, R83, 0x48, P1 ;  /* 0x000000485300780c */ /* 0x000fe40000f64270 */
[----:B------:R-:W-:Y:S02]  /*124a0*/  FMNMX.FTZ R8, R39, R8, !PT ;  /* 0x0000000827087209 */ /* 0x000fe40007810000 */
[----:B------:R-:W-:Y:S02]  /*124b0*/  @P0 LOP3.LUT R22, R22, 0x20000000, RZ, 0xfc, !PT ;  /* 0x2000000016160812 */ /* 0x000fe400078efcff */
[C---:B------:R-:W-:Y:S02]  /*124c0*/  ISETP.LT.OR P4, PT, R84.reuse, 0x41, P4 ;  /* 0x000000415400780c */ /* 0x040fe40002781670 */
[----:B------:R-:W-:-:S02]  /*124d0*/  ISETP.LT.OR P2, PT, R84, 0x42, P2 ;  /* 0x000000425400780c */ /* 0x000fc40001741670 */
[----:B------:R-:W-:Y:S02]  /*124e0*/  ISETP.LT.OR P3, PT, R84, 0x49, P3 ;  /* 0x000000495400780c */ /* 0x000fe40001f61670 */
[----:B------:R-:W-:Y:S02]  /*124f0*/  ISETP.GT.AND P0, PT, R83, 0x61, P1 ;  /* 0x000000615300780c */ /* 0x000fe40000f04270 */
        /* <DEDUP_REMOVED lines=11> */
[----:B------:R-:W-:Y:S02]  /*125b0*/  LOP3.LUT R22, R22, 0x7fffffff, RZ, 0xc0, !PT ;  /* 0x7fffffff16167812 */ /* 0x000fe400078ec0ff */
[----:B------:R-:W-:Y:S02]  /*125c0*/  FMNMX.FTZ R8, R46, R8, !PT ;  /* 0x000000082e087209 */ /* 0x000fe40007810000 */
[----:B------:R-:W-:Y:S02]  /*125d0*/  FSEL R55, R55, -INF , !P4 ;  /* 0xff80000037377808 */ /* 0x000fe40006000000 */
[----:B------:R-:W-:Y:S02]  /*125e0*/  FSEL R58, R58, -INF , !P2 ;  /* 0xff8000003a3a7808 */ /* 0x000fe40005000000 */
[----:B------:R-:W-:-:S02]  /*125f0*/  FSEL R59, R59, -INF , !P3 ;  /* 0xff8000003b3b7808 */ /* 0x000fc40005800000 */
[C---:B------:R-:W-:Y:S02]  /*12600*/  ISETP.GT.AND P4, PT, R83.reuse, 0x58, P1 ;  /* 0x000000585300780c */ /* 0x040fe40000f84270 */
[C---:B------:R-:W-:Y:S02]  /*12610*/  ISETP.GT.AND P2, PT, R83.reuse, 0x59, P1 ;  /* 0x000000595300780c */ /* 0x040fe40000f44270 */
[C---:B------:R-:W-:Y:S02]  /*12620*/  ISETP.GT.AND P3, PT, R83.reuse, 0x60, P1 ;  /* 0x000000605300780c */ /* 0x040fe40000f64270 */
[----:B------:R-:W-:Y:S02]  /*12630*/  @P0 LOP3.LUT R22, R22, 0x80000000, RZ, 0xfc, !PT ;  /* 0x8000000016160812 */ /* 0x000fe400078efcff */
[----:B------:R-:W-:Y:S02]  /*12640*/  ISETP.GT.AND P0, PT, R83, RZ, P1 ;  /* 0x000000ff5300720c */ /* 0x000fe40000f04270 */
[----:B------:R-:W-:-:S02]  /*12650*/  FMNMX.FTZ R8, R47, R8, !PT ;  /* 0x000000082f087209 */ /* 0x000fc40007810000 */
[C---:B------:R-:W-:Y:S02]  /*12660*/  ISETP.LT.OR P4, PT, R84.reuse, 0x59, P4 ;  /* 0x000000595400780c */ /* 0x040fe40002781670 */
[C---:B------:R-:W-:Y:S02]  /*12670*/  ISETP.LT.OR P2, PT, R84.reuse, 0x5a, P2 ;  /* 0x0000005a5400780c */ /* 0x040fe40001741670 */
[----:B------:R-:W-:Y:S02]  /*12680*/  ISETP.LT.OR P3, PT, R84, 0x61, P3 ;  /* 0x000000615400780c */ /* 0x000fe40001f61670 */
[----:B------:R-:W-:Y:S02]  /*12690*/  FMNMX.FTZ R8, R50, R8, !PT ;  /* 0x0000000832087209 */ /* 0x000fe40007810000 */
[----:B------:R-:W-:Y:S02]  /*126a0*/  FSEL R62, R62, -INF , !P4 ;  /* 0xff8000003e3e7808 */ /* 0x000fe40006000000 */
[----:B------:R-:W-:-:S02]  /*126b0*/  FSEL R63, R63, -INF , !P2 ;  /* 0xff8000003f3f7808 */ /* 0x000fc40005000000 */
[----:B------:R-:W-:Y:S02]  /*126c0*/  FSEL R66, R66, -INF , !P3 ;  /* 0xff80000042427808 */ /* 0x000fe40005800000 */
[C---:B------:R-:W-:Y:S02]  /*126d0*/  ISETP.GT.AND P2, PT, R83.reuse, 0x68, P1 ;  /* 0x000000685300780c */ /* 0x040fe40000f44270 */
[C---:B------:R-:W-:Y:S02]  /*126e0*/  ISETP.GT.AND P3, PT, R83.reuse, 0x69, P1 ;  /* 0x000000695300780c */ /* 0x040fe40000f64270 */
[C---:B------:R-:W-:Y:S02]  /*126f0*/  ISETP.GT.AND P4, PT, R83.reuse, 0x70, P1 ;  /* 0x000000705300780c */ /* 0x040fe40000f84270 */
[C---:B------:R-:W-:Y:S02]  /*12700*/  ISETP.GT.AND P5, PT, R83.reuse, 0x71, P1 ;  /* 0x000000715300780c */ /* 0x040fe40000fa4270 */
[----:B------:R-:W-:-:S02]  /*12710*/  ISETP.GT.AND P6, PT, R83, 0x78, P1 ;  /* 0x000000785300780c */ /* 0x000fc40000fc4270 */
[----:B------:R-:W-:Y:S02]  /*12720*/  FMNMX.FTZ R8, R51, R8, !PT ;  /* 0x0000000833087209 */ /* 0x000fe40007810000 */
[----:B------:R-:W-:Y:S02]  /*12730*/  LOP3.LUT R22, R22, 0xfffffff7, RZ, 0xc0, !PT ;  /* 0xfffffff716167812 */ /* 0x000fe400078ec0ff */
[----:B------:R-:W-:Y:S02]  /*12740*/  ISETP.GT.AND P1, PT, R83, 0x79, P1 ;  /* 0x000000795300780c */ /* 0x000fe40000f24270 */
[----:B------:R-:W-:Y:S02]  /*12750*/  FMNMX.FTZ R8, R56, R8, !PT ;  /* 0x0000000838087209 */ /* 0x000fe40007810000 */
[----:B------:R-:W-:Y:S02]  /*12760*/  @P0 LOP3.LUT R22, R22, 0x8, RZ, 0xfc, !PT ;  /* 0x0000000816160812 */ /* 0x000fe400078efcff */
[----:B------:R-:W-:-:S02]  /*12770*/  FMNMX.FTZ R8, R57, R8, !PT ;  /* 0x0000000839087209 */ /* 0x000fc40007810000 */
[C---:B------:R-:W-:Y:S02]  /*12780*/  LOP3.LUT P0, RZ, R22.reuse, 0x80000000, RZ, 0xc0, !PT ;  /* 0x8000000016ff7812 */ /* 0x040fe4000780c0ff */
[----:B------:R-:W-:Y:S02]  /*12790*/  LOP3.LUT R22, R22, 0xfffffffd, RZ, 0xc0, !PT ;  /* 0xfffffffd16167812 */ /* 0x000fe400078ec0ff */
[----:B------:R-:W-:Y:S02]  /*127a0*/  FMNMX.FTZ R8, R60, R8, !PT ;  /* 0x000000083c087209 */ /* 0x000fe40007810000 */
[----:B------:R-:W-:Y:S02]  /*127b0*/  @P1 LOP3.LUT R22, R22, 0x2, RZ, 0xfc, !PT ;  /* 0x0000000216161812 */ /* 0x000fe400078efcff */
[----:B------:R-:W-:Y:S02]  /*127c0*/  FMNMX.FTZ R8, R61, R8, !PT ;  /* 0x000000083d087209 */ /* 0x000fe40007810000 */
[----:B------:R-:W-:-:S02]  /*127d0*/  LOP3.LUT P1, RZ, R22, 0x8, RZ, 0xc0, !PT ;  /* 0x0000000816ff7812 */ /* 0x000fc4000782c0ff */
[----:B------:R-:W-:Y:S02]  /*127e0*/  FMNMX.FTZ R8, R64, R8, !PT ;  /* 0x0000000840087209 */ /* 0x000fe40007810000 */
[----:B------:R-:W-:Y:S02]  /*127f0*/  ISETP.LT.OR P1, PT, R84, 0x1, P1 ;  /* 0x000000015400780c */ /* 0x000fe40000f21670 */
[----:B------:R-:W-:Y:S02]  /*12800*/  FMNMX.FTZ R8, R65, R8, !PT ;  /* 0x0000000841087209 */ /* 0x000fe40007810000 */
[----:B------:R-:W-:Y:S02]  /*12810*/  FSEL R11, R11, -INF , !P1 ;  /* 0xff8000000b0b7808 */ /* 0x000fe40004800000 */
[----:B------:R-:W-:Y:S02]  /*12820*/  FMNMX.FTZ R8, R68, R8, !PT ;  /* 0x0000000844087209 */ /* 0x000fe40007810000 */
[----:B------:R-:W-:-:S02]  /*12830*/  FMNMX.FTZ R27, R11, R6, !PT ;  /* 0x000000060b1b7209 */ /* 0x000fc40007810000 */
[----:B------:R-:W-:Y:S02]  /*12840*/  FMNMX.FTZ R8, R69, R8, !PT ;  /* 0x0000000845087209 */ /* 0x000fe40007810000 */
[----:B------:R-:W-:Y:S02]  /*12850*/  FMNMX.FTZ R27, R12, R27, !PT ;  /* 0x0000001b0c1b7209 */ /* 0x000fe40007810000 */
[----:B------:R-:W-:Y:S02]  /*12860*/  FMNMX.FTZ R8, R72, R8, !PT ;  /* 0x0000000848087209 */ /* 0x000fe40007810000 */
[----:B------:R-:W-:Y:S02]  /*12870*/  FMNMX.FTZ R27, R15, R27, !PT ;  /* 0x0000001b0f1b7209 */ /* 0x000fe40007810000 */
[----:B------:R-:W-:Y:S02]  /*12880*/  FMNMX.FTZ R8, R73, R8, !PT ;  /* 0x0000000849087209 */ /* 0x000fe40007810000 */
[----:B------:R-:W-:-:S02]  /*12890*/  FMNMX.FTZ R27, R20, R27, !PT ;  /* 0x0000001b141b7209 */ /* 0x000fc40007810000 */
[----:B------:R-:W-:Y:S02]  /*128a0*/  FMNMX.FTZ R8, R76, R8, !PT ;  /* 0x000000084c087209 */ /* 0x000fe40007810000 */
[----:B------:R-:W-:Y:S02]  /*128b0*/  FMNMX.FTZ R27, R24, R27, !PT ;  /* 0x0000001b181b7209 */ /* 0x000fe40007810000 */
[----:B------:R-:W-:Y:S02]  /*128c0*/  FMNMX.FTZ R8, R77, R8, !PT ;  /* 0x000000084d087209 */ /* 0x000fe40007810000 */
[----:B------:R-:W-:Y:S02]  /*128d0*/  FMNMX.FTZ R27, R25, R27, !PT ;  /* 0x0000001b191b7209 */ /* 0x000fe40007810000 */
[----:B------:R-:W-:Y:S01]  /*128e0*/  ISETP.LT.OR P0, PT, R84, 0x62, P0 ;  /* 0x000000625400780c */ /* 0x000fe20000701670 */
[----:B------:R-:W0:Y:S01]  /*128f0*/  SHFL.BFLY PT, R26, R8, 0x2, 0x1f ;  /* 0x0c401f00081a7f89 */ /* 0x000e2200000e0000 */
[----:B------:R-:W-:-:S02]  /*12900*/  FMNMX.FTZ R27, R28, R27, !PT ;  /* 0x0000001b1c1b7209 */ /* 0x000fc40007810000 */
[----:B------:R-:W-:Y:S02]  /*12910*/  LOP3.LUT R22, R22, 0xffffffef, RZ, 0xc0, !PT ;  /* 0xffffffef16167812 */ /* 0x000fe400078ec0ff */
[----:B------:R-:W-:Y:S02]  /*12920*/  FMNMX.FTZ R27, R29, R27, !PT ;  /* 0x0000001b1d1b7209 */ /* 0x000fe40007810000 */
[----:B------:R-:W-:Y:S02]  /*12930*/  ISETP.LT.OR P4, PT, R84, 0x71, P4 ;  /* 0x000000715400780c */ /* 0x000fe40002781670 */
[----:B------:R-:W-:Y:S02]  /*12940*/  FMNMX.FTZ R27, R32, R27, !PT ;  /* 0x0000001b201b7209 */ /* 0x000fe40007810000 */
[----:B------:R-:W-:Y:S02]  /*12950*/  ISETP.LT.OR P5, PT, R84, 0x72, P5 ;  /* 0x000000725400780c */ /* 0x000fe40002fa1670 */
[----:B------:R-:W-:-:S02]  /*12960*/  FMNMX.FTZ R27, R33, R27, !PT ;  /* 0x0000001b211b7209 */ /* 0x000fc40007810000 */
[----:B------:R-:W-:Y:S02]  /*12970*/  @P0 LOP3.LUT R22, R22, 0x10, RZ, 0xfc, !PT ;  /* 0x0000001016160812 */ /* 0x000fe400078efcff */
[----:B------:R-:W-:Y:S02]  /*12980*/  FMNMX.FTZ R27, R36, R27, !PT ;  /* 0x0000001b241b7209 */ /* 0x000fe40007810000 */
[----:B------:R-:W-:Y:S02]  /*12990*/  ISETP.LT.OR P0, PT, R84, 0x69, P2 ;  /* 0x000000695400780c */ /* 0x000fe40001701670 */
[----:B------:R-:W-:Y:S02]  /*129a0*/  FMNMX.FTZ R27, R37, R27, !PT ;  /* 0x0000001b251b7209 */ /* 0x000fe40007810000 */
[----:B------:R-:W-:Y:S02]  /*129b0*/  LOP3.LUT P2, RZ, R22, 0x2, RZ, 0xc0, !PT ;  /* 0x0000000216ff7812 */ /* 0x000fe4000784c0ff */
[----:B0-----:R-:W-:-:S02]  /*129c0*/  FMNMX.FTZ R8, R8, R26, !PT ;  /* 0x0000001a08087209 */ /* 0x001fc40007810000 */
[----:B------:R-:W-:Y:S02]  /*129d0*/  FMNMX.FTZ R27, R40, R27, !PT ;  /* 0x0000001b281b7209 */ /* 0x000fe40007810000 */
[----:B------:R-:W-:Y:S01]  /*129e0*/  LOP3.LUT R22, R22, 0xfffffffb, RZ, 0xc0, !PT ;  /* 0xfffffffb16167812 */ /* 0x000fe200078ec0ff */
[----:B------:R-:W0:Y:S01]  /*129f0*/  SHFL.BFLY PT, R26, R8, 0x1, 0x1f ;  /* 0x0c201f00081a7f89 */ /* 0x000e2200000e0000 */
[----:B------:R-:W-:Y:S02]  /*12a00*/  FMNMX.FTZ R27, R41, R27, !PT ;  /* 0x0000001b291b7209 */ /* 0x000fe40007810000 */
[----:B------:R-:W-:Y:S02]  /*12a10*/  @P0 LOP3.LUT R22, R22, 0x4, RZ, 0xfc, !PT ;  /* 0x0000000416160812 */ /* 0x000fe400078efcff */
[----:B------:R-:W-:Y:S02]  /*12a20*/  FMNMX.FTZ R27, R44, R27, !PT ;  /* 0x0000001b2c1b7209 */ /* 0x000fe40007810000 */
[----:B------:R-:W-:-:S02]  /*12a30*/  ISETP.LT.OR P0, PT, R84, 0x6a, P3 ;  /* 0x0000006a5400780c */ /* 0x000fc40001f01670 */
[----:B------:R-:W-:Y:S02]  /*12a40*/  FMNMX.FTZ R27, R45, R27, !PT ;  /* 0x0000001b2d1b7209 */ /* 0x000fe40007810000 */
[----:B------:R-:W-:Y:S02]  /*12a50*/  LOP3.LUT R22, R22, 0xbfffffff, RZ, 0xc0, !PT ;  /* 0xbfffffff16167812 */ /* 0x000fe400078ec0ff */
[----:B------:R-:W-:Y:S02]  /*12a60*/  FMNMX.FTZ R27, R48, R27, !PT ;  /* 0x0000001b301b7209 */ /* 0x000fe40007810000 */
[----:B------:R-:W-:Y:S02]  /*12a70*/  FSEL R74, R74, -INF , !P4 ;  /* 0xff8000004a4a7808 */ /* 0x000fe40006000000 */
[----:B------:R-:W-:Y:S02]  /*12a80*/  FMNMX.FTZ R27, R49, R27, !PT ;  /* 0x0000001b311b7209 */ /* 0x000fe40007810000 */
[----:B------:R-:W-:-:S02]  /*12a90*/  ISETP.LT.OR P6, PT, R84, 0x79, P6 ;  /* 0x000000795400780c */ /* 0x000fc400037c1670 */
[----:B------:R-:W-:Y:S02]  /*12aa0*/  FMNMX.FTZ R27, R54, R27, !PT ;  /* 0x0000001b361b7209 */ /* 0x000fe40007810000 */
[----:B------:R-:W-:Y:S02]  /*12ab0*/  @P0 LOP3.LUT R22, R22, 0x40000000, RZ, 0xfc, !PT ;  /* 0x4000000016160812 */ /* 0x000fe400078efcff */
[----:B0-----:R-:W-:Y:S02]  /*12ac0*/  FMNMX.FTZ R8, R8, R26, !PT ;  /* 0x0000001a08087209 */ /* 0x001fe40007810000 */
[----:B------:R-:W-:Y:S02]  /*12ad0*/  FMNMX.FTZ R27, R55, R27, !PT ;  /* 0x0000001b371b7209 */ /* 0x000fe40007810000 */
[----:B------:R-:W-:Y:S02]  /*12ae0*/  FSETP.NEU.FTZ.AND P3, PT, R8, -INF , PT ;  /* 0xff8000000800780b */ /* 0x000fe40003f7d000 */
[----:B------:R-:W-:-:S02]  /*12af0*/  FMNMX.FTZ R27, R58, R27, !PT ;  /* 0x0000001b3a1b7209 */ /* 0x000fc40007810000 */
[----:B------:R-:W-:Y:S02]  /*12b00*/  FSEL R26, R8, RZ, P3 ;  /* 0x000000ff081a7208 */ /* 0x000fe40001800000 */
[----:B------:R-:W-:Y:S02]  /*12b10*/  FMNMX.FTZ R27, R59, R27, !PT ;  /* 0x0000001b3b1b7209 */ /* 0x000fe40007810000 */
[----:B------:R-:W-:Y:S01]  /*12b20*/  LOP3.LUT P0, RZ, R22, 0x10, RZ, 0xc0, !PT ;  /* 0x0000001016ff7812 */ /* 0x000fe2000780c0ff */
[----:B------:R-:W-:Y:S01]  /*12b30*/  FADD.FTZ R5, -R26, R5 ;  /* 0x000000051a057221 */ /* 0x000fe20000010100 */
[----:B------:R-:W-:Y:S01]  /*12b40*/  FMNMX.FTZ R27, R62, R27, !PT ;  /* 0x0000001b3e1b7209 */ /* 0x000fe20007810000 */
[----:B------:R-:W-:Y:S01]  /*12b50*/  FMUL.FTZ R26, R8, UR51 ;  /* 0x00000033081a7c20 */ /* 0x000fe20008410000 */
[----:B------:R-:W-:Y:S01]  /*12b60*/  FSEL R67, R67, -INF , !P0 ;  /* 0xff80000043437808 */ /* 0x000fe20004000000 */
[----:B------:R-:W-:Y:S01]  /*12b70*/  FMUL.FTZ R5, R5, UR51 ;  /* 0x0000003305057c20 */ /* 0x000fe20008410000 */
[----:B------:R-:W-:-:S02]  /*12b80*/  FMNMX.FTZ R27, R63, R27, !PT ;  /* 0x0000001b3f1b7209 */ /* 0x000fc40007810000 */
[----:B------:R-:W-:Y:S02]  /*12b90*/  FSEL R26, R26, RZ, P3 ;  /* 0x000000ff1a1a7208 */ /* 0x000fe40001800000 */
[----:B------:R-:W-:Y:S01]  /*12ba0*/  LOP3.LUT P3, RZ, R22, 0x4, RZ, 0xc0, !PT ;  /* 0x0000000416ff7812 */ /* 0x000fe2000786c0ff */
[----:B------:R-:W-:Y:S01]  /*12bb0*/  MUFU.EX2 R5, R5 ;  /* 0x0000000500057308 */ /* 0x000fe20000000800 */
[----:B------:R-:W-:Y:S01]  /*12bc0*/  FMNMX.FTZ R27, R66, R27, !PT ;  /* 0x0000001b421b7209 */ /* 0x000fe20007810000 */
[--C-:B------:R-:W-:Y:S01]  /*12bd0*/  FFMA.FTZ R9, R9, UR51, -R26.reuse ;  /* 0x0000003309097c23 */ /* 0x100fe2000801081a */
[----:B------:R-:W-:Y:S01]  /*12be0*/  LOP3.LUT P0, RZ, R22, 0x40000000, RZ, 0xc0, !PT ;  /* 0x4000000016ff7812 */ /* 0x000fe2000780c0ff */
        /* <DEDUP_REMOVED lines=45> */
[----:B------:R-:W1:Y:S01]  /*12ec0*/  SHFL.BFLY PT, R77, R27, 0x2, 0x1f ;  /* 0x0c401f001b4d7f89 */ /* 0x000e6200000e0000 */
[----:B------:R-:W-:-:S06]  /*12ed0*/  LOP3.LUT P0, RZ, R22, 0x20000000, RZ, 0xc0, !PT ;  /* 0x2000000016ff7812 */ /* 0x000fcc000780c0ff */
[----:B------:R-:W2:Y:S08]  /*12ee0*/  MUFU.EX2 R10, R10 ;  /* 0x0000000a000a7308 */ /* 0x000eb00000000800 */
[----:B------:R-:W3:Y:S01]  /*12ef0*/  MUFU.EX2 R13, R13 ;  /* 0x0000000d000d7308 */ /* 0x000ee20000000800 */
[----:B0-----:R-:W-:-:S07]  /*12f00*/  FFMA.FTZ R4, R5, R4, R9 ;  /* 0x0000000405047223 */ /* 0x001fce0000010009 */
[----:B------:R-:W0:Y:S01]  /*12f10*/  MUFU.EX2 R14, R14 ;  /* 0x0000000e000e7308 */ /* 0x000e220000000800 */
[----:B-1----:R-:W-:Y:S01]  /*12f20*/  FMNMX.FTZ R27, R27, R77, !PT ;  /* 0x0000004d1b1b7209 */ /* 0x002fe20007810000 */
[----:B--2---:R-:W-:-:S04]  /*12f30*/  FADD.FTZ R4, R10, R4 ;  /* 0x000000040a047221 */ /* 0x004fc80000010000 */
[----:B------:R-:W1:Y:S02]  /*12f40*/  SHFL.BFLY PT, R79, R27, 0x1, 0x1f ;  /* 0x0c201f001b4f7f89 */ /* 0x000e6400000e0000 */
[----:B------:R1:W-:Y:S01]  /*12f50*/  MUFU.EX2 R77, R69 ;  /* 0x00000045004d7308 */ /* 0x0003e20000000800 */
[----:B---3--:R-:W-:-:S07]  /*12f60*/  FADD.FTZ R4, R13, R4 ;  /* 0x000000040d047221 */ /* 0x008fce0000010000 */
[----:B------:R-:W2:Y:S01]  /*12f70*/  MUFU.EX2 R21, R21 ;  /* 0x0000001500157308 */ /* 0x000ea20000000800 */
[----:B0-----:R-:W-:-:S07]  /*12f80*/  FADD.FTZ R4, R14, R4 ;  /* 0x000000040e047221 */ /* 0x001fce0000010000 */
[----:B------:R-:W0:Y:S01]  /*12f90*/  MUFU.EX2 R23, R23 ;  /* 0x0000001700177308 */ /* 0x000e220000000800 */
[----:B-1----:R-:W-:-:S07]  /*12fa0*/  FMNMX.FTZ R69, R27, R79, !PT ;  /* 0x0000004f1b457209 */ /* 0x002fce0007810000 */
[----:B------:R-:W1:Y:S01]  /*12fb0*/  MUFU.EX2 R52, R52 ;  /* 0x0000003400347308 */ /* 0x000e620000000800 */
[----:B--2---:R-:W-:Y:S01]  /*12fc0*/  FADD.FTZ R4, R21, R4 ;  /* 0x0000000415047221 */ /* 0x004fe20000010000 */
[C---:B------:R-:W-:Y:S01]  /*12fd0*/  FSETP.NEU.FTZ.AND P1, PT, R69.reuse, -INF , PT ;  /* 0xff8000004500780b */ /* 0x040fe20003f3d000 */
[----:B------:R-:W-:-:S03]  /*12fe0*/  FMUL.FTZ R79, R69, UR51 ;  /* 0x00000033454f7c20 */ /* 0x000fc60008410000 */
[----:B------:R-:W-:Y:S02]  /*12ff0*/  FSEL R27, R69, RZ, P1 ;  /* 0x000000ff451b7208 */ /* 0x000fe40000800000 */
[----:B------:R-:W-:Y:S01]  /*13000*/  FSEL R79, R79, RZ, P1 ;  /* 0x000000ff4f4f7208 */ /* 0x000fe20000800000 */
[----:B------:R-:W2:Y:S01]  /*13010*/  MUFU.EX2 R53, R53 ;  /* 0x0000003500357308 */ /* 0x000ea20000000800 */
[----:B0-----:R-:W-:Y:S01]  /*13020*/  FADD.FTZ R4, R23, R4 ;  /* 0x0000000417047221 */ /* 0x001fe20000010000 */
[----:B------:R-:W-:Y:S02]  /*13030*/  FADD.FTZ R27, -R27, R6 ;  /* 0x000000061b1b7221 */ /* 0x000fe40000010100 */
        /* <DEDUP_REMOVED lines=21> */
[----:B0-----:R-:W-:Y:S01]  /*13190*/  FMUL.FTZ R11, R27, UR51 ;  /* 0x000000331b0b7c20 */ /* 0x001fe20008410000 */
        /* <DEDUP_REMOVED lines=15> */
[----:B------:R-:W-:Y:S01]  /*13290*/  FFMA.FTZ R80, R80, UR51, -R79 ;  /* 0x0000003350507c23 */ /* 0x000fe2000801084f */
[----:B-1----:R-:W-:-:S04]  /*132a0*/  FADD.FTZ R4, R52, R4 ;  /* 0x0000000434047221 */ /* 0x002fc80000010000 */
[----:B--2---:R-:W-:Y:S02]  /*132b0*/  FADD.FTZ R4, R53, R4 ;  /* 0x0000000435047221 */ /* 0x004fe40000010000 */
[----:B------:R-:W1:Y:S01]  /*132c0*/  MUFU.EX2 R82, R20 ;  /* 0x0000001400527308 */ /* 0x000e620000000800 */
[----:B0-----:R-:W-:-:S04]  /*132d0*/  FFMA.FTZ R3, R11, R3, R26 ;  /* 0x000000030b037223 */ /* 0x001fc8000001001a */
[----:B------:R-:W-:-:S03]  /*132e0*/  FADD.FTZ R3, R83, R3 ;  /* 0x0000000353037221 */ /* 0x000fc60000010000 */
        /* <DEDUP_REMOVED lines=85> */
[----:B--2---:R-:W-:-:S04]  /*13840*/  FADD.FTZ R4, R68, R4 ;  /* 0x0000000444047221 */ /* 0x004fc80000010000 */
[----:B------:R-:W-:-:S03]  /*13850*/  FADD.FTZ R4, R77, R4 ;  /* 0x000000044d047221 */ /* 0x000fc60000010000 */
        /* <DEDUP_REMOVED lines=13> */
[----:B-1----:R-:W-:-:S04]  /*13930*/  FADD.FTZ R4, R76, R4 ;  /* 0x000000044c047221 */ /* 0x002fc80000010000 */
[----:B------:R-:W-:Y:S01]  /*13940*/  FADD.FTZ R4, R6, R4 ;  /* 0x0000000406047221 */ /* 0x000fe20000010000 */
[----:B0-----:R-:W-:-:S04]  /*13950*/  FADD.FTZ R3, R78, R3 ;  /* 0x000000034e037221 */ /* 0x001fc80000010000 */
[----:B--2---:R-:W-:Y:S01]  /*13960*/  FADD.FTZ R3, R80, R3 ;  /* 0x0000000350037221 */ /* 0x004fe20000010000 */
[----:B------:R-:W-:Y:S06]  /*13970*/  @!P0 BRA `(.L_x_11509) ;  /* 0x0000000000048947 */ /* 0x000fec0003800000 */
[----:B------:R-:W-:Y:S01]  /*13980*/  BPT.TRAP 0x1 ;  /* 0x000000040000795c */ /* 0x000fe20000300000 */
.L_x_11509:
[----:B------:R-:W2:Y:S04]  /*13990*/  LDL R40, [R1+0x6c] ;  /* 0x00006c0001287983 */ /* 0x000ea80000100800 */
[----:B------:R-:W3:Y:S04]  /*139a0*/  LDL R71, [R1+0x4] ;  /* 0x0000040001477983 */ /* 0x000ee80000100800 */
[----:B------:R-:W4:Y:S04]  /*139b0*/  LDL R62, [R1] ;  /* 0x00000000013e7983 */ /* 0x000f280000100800 */
        /* <DEDUP_REMOVED lines=13> */
[----:B------:R-:W-:Y:S01]  /*13a90*/  F2FP.BF16.F32.PACK_AB R15, R29, R15 ;  /* 0x0000000f1d0f723e */ /* 0x000fe200000010ff */
[----:B------:R-:W-:Y:S01]  /*13aa0*/  STSM.16.M88.4 [R157+0x21800], R24 ;  /* 0x021800189d007844 */ /* 0x000fe20000000200 */
        /* <DEDUP_REMOVED lines=23> */
[----:B------:R-:W-:Y:S01]  /*13c20*/  ISETP.GT.AND P1, PT, R0, R140, PT ;  /* 0x0000008c0000720c */ /* 0x000fe20003f24270 */
        /* <DEDUP_REMOVED lines=53> */
[----:B--2---:R0:W-:Y:S04]  /*13f80*/  STSM.16.M88.4 [R40], R12 ;  /* 0x0000000c28007844 */ /* 0x0041e80000000200 */
[----:B---3--:R1:W-:Y:S01]  /*13f90*/  STSM.16.M88.4 [R71], R32 ;  /* 0x0000002047007844 */ /* 0x0083e20000000200 */
[----:B0-----:R-:W-:-:S05]  /*13fa0*/  F2FP.BF16.F32.PACK_AB R40, R39, R38 ;  /* 0x000000262728723e */ /* 0x001fca00000010ff */
[----:B----4-:R1:W-:Y:S04]  /*13fb0*/  STSM.16.M88.4 [R62], R40 ;  /* 0x000000283e007844 */ /* 0x0103e80000000200 */
[----:B------:R1:W-:Y:S04]  /*13fc0*/  STSM.16.M88.4 [R157+0x27800], R48 ;  /* 0x027800309d007844 */ /* 0x0003e80000000200 */
[----:B-----5:R1:W-:Y:S04]  /*13fd0*/  STSM.16.M88.4 [R87], R56 ;  /* 0x0000003857007844 */ /* 0x0203e80000000200 */
[----:B------:R1:W-:Y:S04]  /*13fe0*/  STSM.16.M88.4 [R71+0x6000], R64 ;  /* 0x0060004047007844 */ /* 0x0003e80000000200 */
[----:B------:R1:W-:Y:S01]  /*13ff0*/  STSM.16.M88.4 [R62+0x6000], R72 ;  /* 0x006000483e007844 */ /* 0x0003e20000000200 */
[----:B------:R-:W-:Y:S01]  /*14000*/  @!PT LDS RZ, [RZ] ;  /* 0x00000000fffff984 */ /* 0x000fe20000000800 */
[----:B------:R-:W-:Y:S01]  /*14010*/  @!PT LDS RZ, [RZ] ;  /* 0x00000000fffff984 */ /* 0x000fe20000000800 */
[----:B------:R-:W-:Y:S01]  /*14020*/  @!PT LDS RZ, [RZ] ;  /* 0x00000000fffff984 */ /* 0x000fe20000000800 */
[----:B------:R-:W-:Y:S01]  /*14030*/  @!PT LDS RZ, [RZ] ;  /* 0x00000000fffff984 */ /* 0x000fe20000000800 */
[----:B------:R0:W-:Y:S06]  /*14040*/  MEMBAR.ALL.CTA ;  /* 0x0000000000007992 */ /* 0x0001ec0000008000 */
[----:B0-----:R-:W0:Y:S02]  /*14050*/  FENCE.VIEW.ASYNC.S ;  /* 0x00000000000073c6 */ /* 0x001e240000000000 */
[----:B0-----:R-:W-:Y:S01]  /*14060*/  NOP ;  /* 0x0000000000007918 */ /* 0x001fe20000000000 */
[----:B------:R-:W-:Y:S05]  /*14070*/  @P1 BRA `(.L_x_11510) ;  /* 0xffffffc000941947 */ /* 0x000fea000383ffff */
[----:B------:R-:W-:Y:S02]  /*14080*/  IMAD.MOV.U32 R6, RZ, RZ, R69 ;  /* 0x000000ffff067224 */ /* 0x000fe400078e0045 */
[----:B------:R-:W-:Y:S02]  /*14090*/  IMAD.MOV.U32 R5, RZ, RZ, R8 ;  /* 0x000000ffff057224 */ /* 0x000fe400078e0008 */
[----:B------:R-:W-:Y:S02]  /*140a0*/  IMAD.MOV.U32 R18, RZ, RZ, R7 ;  /* 0x000000ffff127224 */ /* 0x000fe400078e0007 */
[----:B------:R-:W-:-:S07]  /*140b0*/  IMAD.MOV.U32 R23, RZ, RZ, R139 ;  /* 0x000000ffff177224 */ /* 0x000fce00078e008b */
.L_x_11490:
[----:B------:R-:W2:Y:S01]  /*140c0*/  LDL R7, [R1+0x60] ;  /* 0x0000600001077983 */ /* 0x000ea20000100800 */
[----:B------:R-:W0:Y:S01]  /*140d0*/  LDC R8, c[0x0][0x448] ;  /* 0x00011200ff087b82 */ /* 0x000e220000000800 */
[----:B------:R-:W-:Y:S01]  /*140e0*/  LOP3.LUT R22, R22, 0xfffffffb, RZ, 0xc0, !PT ;  /* 0xfffffffb16167812 */ /* 0x000fe200078ec0ff */
[----:B------:R-:W-:Y:S01]  /*140f0*/  ULDC UR8, c[0x0][0x9dc] ;  /* 0x0002770000087ab9 */ /* 0x000fe20000000800 */
[----:B------:R-:W-:-:S05]  /*14100*/  IADD3 R10, R155, 0x1, -R154 ;  /* 0x000000019b0a7810 */ /* 0x000fca0007ffe89a */
[----:B------:R-:W3:Y:S01]  /*14110*/  LDC R11, c[0x0][0x9e4] ;  /* 0x00027900ff0b7b82 */ /* 0x000ee20000000800 */
[----:B0-----:R-:W-:-:S13]  /*14120*/  ISETP.NE.AND P1, PT, R8, 0x1, PT ;  /* 0x000000010800780c */ /* 0x001fda0003f25270 */
[----:B------:R-:W0:Y:S01]  /*14130*/  @P1 LDC R8, c[0x0][0x44c] ;  /* 0x00011300ff081b82 */ /* 0x000e220000000800 */
[----:B------:R-:W-:-:S04]  /*14140*/  @P1 LOP3.LUT R22, R22, 0x4, RZ, 0xfc, !PT ;  /* 0x0000000416161812 */ /* 0x000fc800078efcff */
[----:B------:R-:W-:-:S03]  /*14150*/  LOP3.LUT R22, R22, 0xfffffff7, RZ, 0xc0, !PT ;  /* 0xfffffff716167812 */ /* 0x000fc600078ec0ff */
[----:B------:R-:W4:Y:S01]  /*14160*/  @P1 LDC R9, c[0x0][0x450] ;  /* 0x00011400ff091b82 */ /* 0x000f220000000800 */
[----:B--2---:R-:W-:-:S04]  /*14170*/  VIADD R7, R7, 0xbf ;  /* 0x000000bf07077836 */ /* 0x004fc80000000000 */
[----:B0-----:R-:W-:-:S05]  /*14180*/  @P1 IMAD.HI.U32 R8, R7, R8, RZ ;  /* 0x0000000807081227 */ /* 0x001fca00078e00ff */
[----:B----4-:R-:W-:Y:S02]  /*14190*/  @P1 SHF.R.U32.HI R7, RZ, R9, R8 ;  /* 0x00000009ff071219 */ /* 0x010fe40000011608 */
[----:B---3--:R-:W-:-:S03]  /*141a0*/  ISETP.GE.AND P1, PT, R11, 0x1, PT ;  /* 0x000000010b00780c */ /* 0x008fc60003f26270 */
[----:B------:R-:W-:-:S04]  /*141b0*/  IMAD.IADD R7, R10, 0x1, R7 ;  /* 0x000000010a077824 */ /* 0x000fc800078e0207 */
[----:B------:R-:W-:-:S06]  /*141c0*/  VIADD R10, R7, -UR8 ;  /* 0x80000008070a7c36 */ /* 0x000fcc0008000000 */
[----:B------:R-:W-:Y:S01]  /*141d0*/  @P1 LOP3.LUT R22, R22, 0x8, RZ, 0xfc, !PT ;  /* 0x0000000816161812 */ /* 0x000fe200078efcff */
        /* <DEDUP_REMOVED lines=11> */
.L_x_11513:
[----:B------:R-:W-:-:S13]  /*14290*/  ISETP.NE.AND P1, PT, R11, 0x1, PT ;  /* 0x000000010b00780c */ /* 0x000fda0003f25270 */
[----:B------:R-:W0:Y:S02]  /*142a0*/  @P1 LDC.64 R8, c[0x0][0x9e8] ;  /* 0x00027a00ff081b82 */ /* 0x000e240000000a00 */
[----:B0-----:R-:W-:-:S05]  /*142b0*/  @P1 IMAD.HI.U32 R8, R7, R8, RZ ;  /* 0x0000000807081227 */ /* 0x001fca00078e00ff */
[----:B------:R-:W-:-:S07]  /*142c0*/  @P1 SHF.R.U32.HI R7, RZ, R9, R8 ;  /* 0x00000009ff071219 */ /* 0x000fce0000011608 */
.L_x_11514:
[----:B------:R-:W-:Y:S05]  /*142d0*/  BSYNC B0 ;  /* 0x0000000000007941 */ /* 0x000fea0003800000 */
.L_x_11512:
[----:B------:R-:W-:-:S05]  /*142e0*/  IMAD R7, R7, R11, RZ ;  /* 0x0000000b07077224 */ /* 0x000fca00078e02ff */
[----:B------:R-:W-:-:S07]  /*142f0*/  VIMNMX R10, R10, R7, !PT ;  /* 0x000000070a0a7248 */ /* 0x000fce0007fe0100 */
.L_x_11511:
[----:B------:R-:W2:Y:S01]  /*14300*/  LDL R8, [R1+0x9c] ;  /* 0x00009c0001087983 */ /* 0x000ea20000100800 */
[----:B------:R-:W-:-:S05]  /*14310*/  VIADD R10, R10, 0x7f ;  /* 0x0000007f0a0a7836 */ /* 0x000fca0000000000 */
[----:B------:R-:W-:-:S04]  /*14320*/  SHF.R.S32.HI R7, RZ, 0x1f, R10 ;  /* 0x0000001fff077819 */ /* 0x000fc8000001140a */
[----:B------:R-:W-:-:S04]  /*14330*/  LEA.HI R7, R7, R10, RZ, 0x7 ;  /* 0x0000000a07077211 */ /* 0x000fc800078f38ff */
[----:B------:R-:W-:-:S04]  /*14340*/  SHF.R.S32.HI R7, RZ, 0x7, R7 ;  /* 0x00000007ff077819 */ /* 0x000fc80000011407 */
[----:B--2---:R-:W-:-:S04]  /*14350*/  VIMNMX R8, R8, R7, !PT ;  /* 0x0000000708087248 */ /* 0x004fc80007fe0100 */
[----:B------:R-:W-:Y:S01]  /*14360*/  ISETP.GE.AND P1, PT, R0, R8, PT ;  /* 0x000000080000720c */ /* 0x000fe20003f26270 */
[----:B------:R0:W-:-:S12]  /*14370*/  STL [R1+0x40], R8 ;  /* 0x0000400801007387 */ /* 0x0001d80000100800 */
[----:B0-----:R-:W-:Y:S05]  /*14380*/  @!P1 BRA `(.L_x_11515) ;  /* 0x0000002c00409947 */ /* 0x001fea0003800000 */
[----:B------:R-:W-:Y:S02]  /*14390*/  IMAD.MOV.U32 R8, RZ, RZ, R6 ;  /* 0x000000ffff087224 */ /* 0x000fe400078e0006 */
[----:B------:R-:W-:Y:S02]  /*143a0*/  IMAD.MOV.U32 R7, RZ, RZ, R5 ;  /* 0x000000ffff077224 */ /* 0x000fe400078e0005 */
[----:B------:R-:W-:Y:S02]  /*143b0*/  IMAD.MOV.U32 R10, RZ, RZ, R23 ;  /* 0x000000ffff0a7224 */ /* 0x000fe400078e0017 */
[----:B------:R-:W-:-:S07]  /*143c0*/  IMAD.MOV.U32 R9, RZ, RZ, R18 ;  /* 0x000000ffff097224 */ /* 0x000fce00078e0012 */
.L_x_11527:
[----:B------:R-:W2:Y:S01]  /*143d0*/  LDL R5, [R1+0x44] ;  /* 0x0000440001057983 */ /* 0x000ea20000100800 */
[----:B------:R-:W-:Y:S01]  /*143e0*/  ISETP.NE.AND P1, PT, R9, 0x1, PT ;  /* 0x000000010900780c */ /* 0x000fe20003f25270 */
[----:B------:R-:W-:Y:S05]  /*143f0*/  YIELD ;  /* 0x0000000000007946 */ /* 0x000fea0003800000 */
[----:B------:R-:W-:-:S04]  /*14400*/  SEL R23, RZ, 0x1, P1 ;  /* 0x00000001ff177807 */ /* 0x000fc80000800000 */
[----:B------:R-:W-:Y:S02]  /*14410*/  LOP3.LUT R23, R10, R23, RZ, 0x3c, !PT ;  /* 0x000000170a177212 */ /* 0x000fe400078e3cff */
[----:B--2---:R-:W-:-:S13]  /*14420*/  ISETP.NE.AND P1, PT, R5, RZ, PT ;  /* 0x000000ff0500720c */ /* 0x004fda0003f25270 */
[----:B------:R-:W-:Y:S05]  /*14430*/  @P1 BRA `(.L_x_11516) ;  /* 0x00000000003c1947 */ /* 0x000fea0003800000 */
[----:B------:R-:W-:Y:S05]  /*14440*/  @!P0 BRA `(.L_x_11517) ;  /* 0x0000000000048947 */ /* 0x000fea0003800000 */
[----:B------:R-:W-:Y:S01]  /*14450*/  BPT.TRAP 0x1 ;  /* 0x000000040000795c */ /* 0x000fe20000300000 */
.L_x_11517:
        /* <DEDUP_REMOVED lines=8> */
.L_x_11518:
[----:B------:R-:W-:Y:S04]  /*144e0*/  BSSY B0, `(.L_x_11516) ;  /* 0x0000004000007945 */ /* 0x000fe80003800000 */
[----:B--2---:R-:W-:Y:S05]  /*144f0*/  @P2 BRA `(.L_x_11519) ;  /* 0x0000000000082947 */ /* 0x004fea0003800000 */
[----:B------:R-:W2:Y:S02]  /*14500*/  SYNCS.PHASECHK.TRANS64.TRYWAIT P2, [R5+URZ+0x2d830], R6 ;  /* 0x02d83006050075a7 */ /* 0x000ea4000804017f */
[----:B--2---:R-:W-:Y:S05]  /*14510*/  @!P2 BRA `(.L_x_11520) ;  /* 0x0000011000cca947 */ /* 0x004fea0003800000 */
.L_x_11519:
[----:B------:R-:W-:Y:S05]  /*14520*/  BSYNC B0 ;  /* 0x0000000000007941 */ /* 0x000fea0003800000 */
.L_x_11516:
[----:B0-2---:R-:W2:Y:S04]  /*14530*/  LDL R6, [R1+0x48] ;  /* 0x0000480001067983 */ /* 0x005ea80000100800 */
[----:B------:R-:W3:Y:S04]  /*14540*/  LDL.64 R26, [R1+0x8] ;  /* 0x00000800011a7983 */ /* 0x000ee80000100a00 */
[----:B------:R-:W4:Y:S04]  /*14550*/  LDL.64 R148, [R1+0x30] ;  /* 0x0000300001947983 */ /* 0x000f280000100a00 */
[----:B------:R-:W5:Y:S01]  /*14560*/  LDL.64 R146, [R1+0x28] ;  /* 0x0000280001927983 */ /* 0x000f620000100a00 */
[----:B------:R-:W0:Y:S01]  /*14570*/  S2R R5, SR_TID.X ;  /* 0x0000000000057919 */ /* 0x000e220000002100 */
[----:B------:R-:W-:Y:S01]  /*14580*/  VIADD R18, R9, 0x1 ;  /* 0x0000000109127836 */ /* 0x000fe20000000000 */
[----:B------:R-:W-:Y:S05]  /*14590*/  WARPSYNC.ALL ;  /* 0x0000000000007948 */ /* 0x000fea0003800000 */
[C---:B------:R-:W-:Y:S01]  /*145a0*/  ISETP.NE.AND P2, PT, R18.reuse, 0x2, PT ;  /* 0x000000021200780c */ /* 0x040fe20003f45270 */
[----:B------:R-:W5:Y:S03]  /*145b0*/  LDL.64 R144, [R1+0x20] ;  /* 0x0000200001907983 */ /* 0x000f660000100a00 */
[----:B------:R-:W-:Y:S01]  /*145c0*/  SEL R18, R18, RZ, P2 ;  /* 0x000000ff12127207 */ /* 0x000fe20001000000 */
[----:B------:R-:W5:Y:S04]  /*145d0*/  LDL.64 R142, [R1+0x18] ;  /* 0x00001800018e7983 */ /* 0x000f680000100a00 */
[----:B------:R-:W5:Y:S01]  /*145e0*/  LDL.64 R140, [R1+0x10] ;  /* 0x00001000018c7983 */ /* 0x000f620000100a00 */
[----:B0-----:R-:W-:-:S05]  /*145f0*/  SHF.R.U32.HI R5, RZ, 0x7, R5 ;  /* 0x00000007ff057819 */ /* 0x001fca0000011605 */
[----:B------:R-:W-:Y:S02]  /*14600*/  VIADD R5, R5, 0x8 ;  /* 0x0000000805057836 */ /* 0x000fe40000000000 */
[----:B------:R-:W-:Y:S02]  /*14610*/  IMAD.MOV.U32 R13, RZ, RZ, -0x7fffffe0 ;  /* 0x80000020ff0d7424 */ /* 0x000fe400078e00ff */
[----:B------:R-:W-:-:S03]  /*14620*/  IMAD.MOV.U32 R25, RZ, RZ, -0x7fffffe0 ;  /* 0x80000020ff197424 */ /* 0x000fc600078e00ff */
[----:B------:R-:W-:Y:S02]  /*14630*/  R2UR UR11, R13 ;  /* 0x000000000d0b72ca */ /* 0x000fe400000e0000 */
[----:B------:R-:W-:Y:S01]  /*14640*/  R2UR UR27, R25 ;  /* 0x00000000191b72ca */ /* 0x000fe200000e0000 */
[----:B------:R-:W-:-:S05]  /*14650*/  IMAD.MOV.U32 R21, RZ, RZ, -0x7fffffe0 ;  /* 0x80000020ff157424 */ /* 0x000fca00078e00ff */
[----:B------:R-:W-:Y:S01]  /*14660*/  R2UR UR15, R21 ;  /* 0x00000000150f72ca */ /* 0x000fe200000e0000 */
[----:B------:R0:W-:Y:S01]  /*14670*/  BAR.SYNC.DEFER_BLOCKING R5, 0x100 ;  /* 0x000400050000751d */ /* 0x0001e20000010000 */
[----:B------:R-:W-:Y:S02]  /*14680*/  IMAD.MOV.U32 R15, RZ, RZ, -0x7fffffe0 ;  /* 0x80000020ff0f7424 */ /* 0x000fe400078e00ff */
[----:B--2---:R-:W-:Y:S01]  /*14690*/  IMAD R12, R18, 0x600, R6 ;  /* 0x00000600120c7824 */ /* 0x004fe200078e0206 */
[----:B---3--:R-:W-:-:S03]  /*146a0*/  R2UR UR8, R26 ;  /* 0x000000001a0872ca */ /* 0x008fc600000e0000 */
[C---:B------:R-:W-:Y:S01]  /*146b0*/  VIADD R24, R12.reuse, 0x400 ;  /* 0x000004000c187836 */ /* 0x040fe20000000000 */
[----:B------:R-:W-:Y:S02]  /*146c0*/  R2UR UR10, R12 ;  /* 0x000000000c0a72ca */ /* 0x000fe400000e0000 */
[----:B------:R-:W-:Y:S02]  /*146d0*/  R2UR UR9, R27 ;  /* 0x000000001b0972ca */ /* 0x000fe400000e0000 */
[----:B------:R-:W-:Y:S02]  /*146e0*/  R2UR UR26, R24 ;  /* 0x00000000181a72ca */ /* 0x000fe400000e0000 */
[----:B-1----:R-:W-:-:S09]  /*146f0*/  WARPGROUP.ARRIVE ;  /* 0x00000000000079c5 */ /* 0x002fd20000000000 */
        /* <DEDUP_REMOVED lines=41> */
.L_x_11522:
[----:B------:R-:W-:Y:S01]  /*14990*/  SHF.L.U32 R5, R10, 0x1f, RZ ;  /* 0x0000001f0a057819 */ /* 0x000fe200000006ff */
[----:B------:R-:W-:-:S04]  /*149a0*/  IMAD R6, R9, 0x8, R2 ;  /* 0x0000000809067824 */ /* 0x000fc800078e0202 */
[----:B------:R0:W1:Y:S01]  /*149b0*/  SYNCS.PHASECHK.TRANS64.TRYWAIT P1, [R6+URZ+0x2d850], R5 ;  /* 0x02d85005060075a7 */ /* 0x000062000802017f */
[----:B------:R-:W-:Y:S05]  /*149c0*/  @!P0 BRA `(.L_x_11523) ;  /* 0x0000000000048947 */ /* 0x000fea0003800000 */
[----:B------:R-:W-:Y:S01]  /*149d0*/  BPT.TRAP 0x1 ;  /* 0x000000040000795c */ /* 0x000fe20000300000 */
.L_x_11523:
[----:B-1----:R-:W-:Y:S05]  /*149e0*/  @P1 BRA `(.L_x_11521) ;  /* 0x0000000000081947 */ /* 0x002fea0003800000 */
[----:B------:R-:W1:Y:S02]  /*149f0*/  SYNCS.PHASECHK.TRANS64.TRYWAIT P1, [R6+URZ+0x2d850], R5 ;  /* 0x02d85005060075a7 */ /* 0x000e64000802017f */
[----:B-1----:R-:W-:Y:S05]  /*14a00*/  @!P1 BRA `(.L_x_11524) ;  /* 0x0000010c00a49947 */ /* 0x002fea0003800000 */
.L_x_11521:
        /* <DEDUP_REMOVED lines=8> */
[----:B------:R-:W-:Y:S02]  /*14a90*/  R2UR UR11, R11 ;  /* 0x000000000b0b72ca */ /* 0x000fe400000e0000 */
        /* <DEDUP_REMOVED lines=55> */
[----:B------:R-:W-:Y:S01]  /*14e10*/  VIADD R12, R10, 0x604 ;  /* 0x000006040a0c7836 */ /* 0x000fe20000000000 */
[----:B------:R-:W-:Y:S01]  /*14e20*/  ISETP.GE.U32.AND P1, PT, R14, 0x180, PT ;  /* 0x000001800e00780c */ /* 0x000fe20003f26070 */
[----:B------:R-:W-:Y:S02]  /*14e30*/  VIADD R10, R10, 0x606 ;  /* 0x000006060a0a7836 */ /* 0x000fe40000000000 */
[----:B------:R-:W-:Y:S01]  /*14e40*/  VIADD R5, R5, 0x9 ;  /* 0x0000000905057836 */ /* 0x000fe20000000000 */
        /* <DEDUP_REMOVED lines=28> */
.L_x_11525:
[----:B------:R-:W-:Y:S01]  /*15010*/  FMUL.FTZ R11, R24, UR48 ;  /* 0x00000030180b7c20 */ /* 0x000fe20008410000 */
[----:B------:R-:W-:Y:S01]  /*15020*/  FMUL.FTZ R24, R25, UR48 ;  /* 0x0000003019187c20 */ /* 0x000fe20008410000 */
[----:B------:R-:W-:Y:S01]  /*15030*/  FMUL.FTZ R153, R26, UR48 ;  /* 0x000000301a997c20 */ /* 0x000fe20008410000 */
[----:B------:R-:W-:Y:S01]  /*15040*/  FMUL.FTZ R26, R28, UR48 ;  /* 0x000000301c1a7c20 */ /* 0x000fe20008410000 */
[----:B0-----:R-:W-:Y:S02]  /*15050*/  IMAD R5, R18, 0x8, R2 ;  /* 0x0000000812057824 */ /* 0x001fe400078e0202 */
[----:B------:R-:W-:Y:S01]  /*15060*/  FMUL.FTZ R28, R29, UR48 ;  /* 0x000000301d1c7c20 */ /* 0x000fe20008410000 */
[----:B------:R-:W0:Y:S01]  /*15070*/  MUFU.TANH R11, R11 ;  /* 0x0000000b000b7308 */ /* 0x000e220000002400 */
[----:B------:R-:W-:Y:S02]  /*15080*/  IMAD.U32 R6, RZ, RZ, UR38 ;  /* 0x00000026ff067e24 */ /* 0x000fe4000f8e00ff */
[----:B------:R-:W-:Y:S01]  /*15090*/  FMUL.FTZ R151, R30, UR48 ;  /* 0x000000301e977c20 */ /* 0x000fe20008410000 */
[----:B------:R-:W-:-:S02]  /*150a0*/  VIADD R5, R5, 0x2d840 ;  /* 0x0002d84005057836 */ /* 0x000fc40000000000 */
[----:B------:R-:W-:Y:S01]  /*150b0*/  FMUL.FTZ R30, R32, UR48 ;  /* 0x00000030201e7c20 */ /* 0x000fe20008410000 */
[----:B------:R-:W-:Y:S01]  /*150c0*/  FMUL.FTZ R32, R33, UR48 ;  /* 0x0000003021207c20 */ /* 0x000fe20008410000 */
[----:B------:R-:W-:Y:S01]  /*150d0*/  FMUL.FTZ R33, R36, UR48 ;  /* 0x0000003024217c20 */ /* 0x000fe20008410000 */
[----:B------:R-:W-:Y:S01]  /*150e0*/  FMUL.FTZ R149, R34, UR48 ;  /* 0x0000003022957c20 */ /* 0x000fe20008410000 */
[----:B------:R-:W1:Y:S01]  /*150f0*/  MUFU.TANH R24, R24 ;  /* 0x0000001800187308 */ /* 0x000e620000002400 */
[----:B------:R-:W-:Y:S01]  /*15100*/  PRMT R5, R6, 0x654, R5 ;  /* 0x0000065406057816 */ /* 0x000fe20000000005 */
[----:B------:R-:W-:Y:S01]  /*15110*/  FMUL.FTZ R34, R37, UR48 ;  /* 0x0000003025227c20 */ /* 0x000fe20008410000 */
[----:B------:R-:W-:Y:S01]  /*15120*/  FMUL.FTZ R10, R35, UR48 ;  /* 0x00000030230a7c20 */ /* 0x000fe20008410000 */
[----:B------:R-:W-:Y:S01]  /*15130*/  FMUL.FTZ R35, R40, UR48 ;  /* 0x0000003028237c20 */ /* 0x000fe20008410000 */
[----:B------:R0:W-:Y:S01]  /*15140*/  SYNCS.ARRIVE.TRANS64.RED.A1T0 RZ, [R5+URZ], RZ ;  /* 0x000000ff05ff79a7 */ /* 0x0001e2000810043f */
[----:B------:R-:W-:Y:S01]  /*15150*/  FMUL.FTZ R36, R41, UR48 ;  /* 0x0000003029247c20 */ /* 0x000fe20008410000 */
[----:B------:R-:W-:Y:S01]  /*15160*/  FMUL.FTZ R37, R44, UR48 ;  /* 0x000000302c257c20 */ /* 0x000fe20008410000 */
[----:B------:R-:W2:Y:S01]  /*15170*/  MUFU.TANH R26, R26 ;  /* 0x0000001a001a7308 */ /* 0x000ea20000002400 */
[----:B------:R-:W-:Y:S01]  /*15180*/  FMUL.FTZ R40, R45, UR48 ;  /* 0x000000302d287c20 */ /* 0x000fe20008410000 */
[----:B------:R-:W-:Y:S01]  /*15190*/  FMUL.FTZ R45, R48, UR48 ;  /* 0x00000030302d7c20 */ /* 0x000fe20008410000 */
[----:B------:R-:W-:Y:S01]  /*151a0*/  FMUL.FTZ R139, R49, UR48 ;  /* 0x00000030318b7c20 */ /* 0x000fe20008410000 */
[----:B------:R-:W-:Y:S01]  /*151b0*/  FMUL.FTZ R140, R52, UR48 ;  /* 0x00000030348c7c20 */ /* 0x000fe20008410000 */
[----:B0-----:R-:W-:Y:S01]  /*151c0*/  FMNMX.FTZ R5, R11, R7, !PT ;  /* 0x000000070b057209 */ /* 0x001fe20007810000 */
        /* <DEDUP_REMOVED lines=61> */
[----:B------:R-:W-:-:S05]  /*155a0*/  UMOV UR51, UR6 ;  /* 0x0000000600337c82 */ /* 0x000fca0008000000 */
        /* <DEDUP_REMOVED lines=46> */
[----:B------:R-:W1:Y:S02]  /*15890*/  SHFL.BFLY PT, R6, R5, 0x2, 0x1f ;  /* 0x0c401f0005067f89 */ /* 0x000e6400000e0000 */
[----:B------:R-:W3:Y:S08]  /*158a0*/  MUFU.TANH R151, R151 ;  /* 0x0000009700977308 */ /* 0x000ef00000002400 */
[----:B------:R-:W4:Y:S08]  /*158b0*/  MUFU.TANH R150, R150 ;  /* 0x0000009600967308 */ /* 0x000f300000002400 */
[----:B------:R-:W5:Y:S01]  /*158c0*/  MUFU.TANH R149, R149 ;  /* 0x0000009500957308 */ /* 0x000f620000002400 */
[----:B-1----:R-:W-:-:S07]  /*158d0*/  FMNMX.FTZ R5, R5, R6, !PT ;  /* 0x0000000605057209 */ /* 0x002fce0007810000 */
[----:B------:R-:W1:Y:S01]  /*158e0*/  MUFU.TANH R10, R10 ;  /* 0x0000000a000a7308 */ /* 0x000e620000002400 */
[----:B------:R-:W2:Y:S07]  /*158f0*/  SHFL.BFLY PT, R6, R5, 0x1, 0x1f ;  /* 0x0c201f0005067f89 */ /* 0x000eae00000e0000 */
[----:B------:R-:W1:Y:S08]  /*15900*/  MUFU.TANH R72, R72 ;  /* 0x0000004800487308 */ /* 0x000e700000002400 */
[----:B------:R-:W1:Y:S08]  /*15910*/  MUFU.TANH R39, R39 ;  /* 0x0000002700277308 */ /* 0x000e700000002400 */
[----:B------:R-:W1:Y:S01]  /*15920*/  MUFU.TANH R13, R13 ;  /* 0x0000000d000d7308 */ /* 0x000e620000002400 */
[----:B--2---:R-:W-:-:S02]  /*15930*/  FMNMX.FTZ R5, R5, R6, !PT ;  /* 0x0000000605057209 */ /* 0x004fc40007810000 */
[----:B------:R-:W-:-:S05]  /*15940*/  FMNMX.FTZ R6, R153, R8, !PT ;  /* 0x0000000899067209 */ /* 0x000fca0007810000 */
[----:B------:R-:W2:Y:S01]  /*15950*/  MUFU.TANH R25, R25 ;  /* 0x0000001900197308 */ /* 0x000ea20000002400 */
[----:B0-----:R-:W-:Y:S01]  /*15960*/  FMNMX.FTZ R6, R152, R6, !PT ;  /* 0x0000000698067209 */ /* 0x001fe20007810000 */
[----:B------:R-:W-:-:S03]  /*15970*/  FADD.FTZ R7, -R5, R7 ;  /* 0x0000000705077221 */ /* 0x000fc60000010100 */
[----:B---3--:R-:W-:-:S03]  /*15980*/  FMNMX.FTZ R6, R151, R6, !PT ;  /* 0x0000000697067209 */ /* 0x008fc60007810000 */
[----:B------:R-:W0:Y:S01]  /*15990*/  MUFU.TANH R68, R68 ;  /* 0x0000004400447308 */ /* 0x000e220000002400 */
[----:B----4-:R-:W-:-:S04]  /*159a0*/  FMNMX.FTZ R6, R150, R6, !PT ;  /* 0x0000000696067209 */ /* 0x010fc80007810000 */
[----:B-----5:R-:W-:-:S03]  /*159b0*/  FMNMX.FTZ R6, R149, R6, !PT ;  /* 0x0000000695067209 */ /* 0x020fc60007810000 */
[----:B------:R-:W3:Y:S01]  /*159c0*/  MUFU.TANH R27, R27 ;  /* 0x0000001b001b7308 */ /* 0x000ee20000002400 */
[----:B-1----:R-:W-:-:S04]  /*159d0*/  FMNMX.FTZ R6, R10, R6, !PT ;  /* 0x000000060a067209 */ /* 0x002fc80007810000 */
[----:B------:R-:W-:-:S03]  /*159e0*/  FMNMX.FTZ R6, R72, R6, !PT ;  /* 0x0000000648067209 */ /* 0x000fc60007810000 */
[----:B------:R-:W1:Y:S01]  /*159f0*/  MUFU.TANH R12, R12 ;  /* 0x0000000c000c7308 */ /* 0x000e620000002400 */
[----:B------:R-:W-:-:S04]  /*15a00*/  FMNMX.FTZ R6, R39, R6, !PT ;  /* 0x0000000627067209 */ /* 0x000fc80007810000 */
[----:B------:R-:W-:-:S03]  /*15a10*/  FMNMX.FTZ R6, R13, R6, !PT ;  /* 0x000000060d067209 */ /* 0x000fc60007810000 */
[----:B------:R-:W4:Y:S01]  /*15a20*/  MUFU.TANH R29, R29 ;  /* 0x0000001d001d7308 */ /* 0x000f220000002400 */
[----:B--2---:R-:W-:-:S04]  /*15a30*/  FMNMX.FTZ R6, R25, R6, !PT ;  /* 0x0000000619067209 */ /* 0x004fc80007810000 */
[----:B0-----:R-:W-:-:S03]  /*15a40*/  FMNMX.FTZ R6, R68, R6, !PT ;  /* 0x0000000644067209 */ /* 0x001fc60007810000 */
[----:B------:R-:W0:Y:S01]  /*15a50*/  MUFU.TANH R64, R64 ;  /* 0x0000004000407308 */ /* 0x000e220000002400 */
[----:B---3--:R-:W-:-:S04]  /*15a60*/  FMNMX.FTZ R6, R27, R6, !PT ;  /* 0x000000061b067209 */ /* 0x008fc80007810000 */
[----:B-1----:R-:W-:-:S03]  /*15a70*/  FMNMX.FTZ R6, R12, R6, !PT ;  /* 0x000000060c067209 */ /* 0x002fc60007810000 */
[----:B------:R-:W1:Y:S01]  /*15a80*/  MUFU.TANH R31, R31 ;  /* 0x0000001f001f7308 */ /* 0x000e620000002400 */
[----:B----4-:R-:W-:-:S07]  /*15a90*/  FMNMX.FTZ R6, R29, R6, !PT ;  /* 0x000000061d067209 */ /* 0x010fce0007810000 */
        /* <DEDUP_REMOVED lines=31> */
[----:B0-----:R-:W-:-:S04]  /*15c90*/  FMNMX.FTZ R6, R15, R6, !PT ;  /* 0x000000060f067209 */ /* 0x001fc80007810000 */
[----:B-1----:R-:W-:-:S04]  /*15ca0*/  FMNMX.FTZ R6, R20, R6, !PT ;  /* 0x0000000614067209 */ /* 0x002fc80007810000 */
[----:B--2---:R-:W-:-:S05]  /*15cb0*/  FMNMX.FTZ R6, R21, R6, !PT ;  /* 0x0000000615067209 */ /* 0x004fca0007810000 */
[----:B------:R-:W0:Y:S02]  /*15cc0*/  SHFL.BFLY PT, R38, R6, 0x2, 0x1f ;  /* 0x0c401f0006267f89 */ /* 0x000e2400000e0000 */
[----:B0-----:R-:W-:-:S05]  /*15cd0*/  FMNMX.FTZ R6, R6, R38, !PT ;  /* 0x0000002606067209 */ /* 0x001fca0007810000 */
[----:B------:R-:W0:Y:S02]  /*15ce0*/  SHFL.BFLY PT, R38, R6, 0x1, 0x1f ;  /* 0x0c201f0006267f89 */ /* 0x000e2400000e0000 */
[----:B0-----:R-:W-:Y:S01]  /*15cf0*/  FMNMX.FTZ R6, R6, R38, !PT ;  /* 0x0000002606067209 */ /* 0x001fe20007810000 */
[----:B------:R-:W-:-:S04]  /*15d00*/  FMUL.FTZ R38, R5, UR51 ;  /* 0x0000003305267c20 */ /* 0x000fc80008410000 */
[----:B------:R-:W-:Y:S01]  /*15d10*/  FADD.FTZ R42, -R6, R8 ;  /* 0x00000008062a7221 */ /* 0x000fe20000010100 */
[----:B------:R-:W-:Y:S01]  /*15d20*/  FMUL.FTZ R8, R7, UR51 ;  /* 0x0000003307087c20 */ /* 0x000fe20008410000 */
[--C-:B------:R-:W-:Y:S01]  /*15d30*/  FFMA.FTZ R33, R33, UR51, -R38.reuse ;  /* 0x0000003321217c23 */ /* 0x100fe20008010826 */
[--C-:B------:R-:W-:Y:S01]  /*15d40*/  FFMA.FTZ R79, R24, UR51, -R38.reuse ;  /* 0x00000033184f7c23 */ /* 0x100fe20008010826 */
[----:B------:R-:W-:Y:S01]  /*15d50*/  FMUL.FTZ R7, R42, UR51 ;  /* 0x000000332a077c20 */ /* 0x000fe20008410000 */
[--C-:B------:R-:W-:Y:S01]  /*15d60*/  FFMA.FTZ R42, R11, UR51, -R38.reuse ;  /* 0x000000330b2a7c23 */ /* 0x100fe20008010826 */
[--C-:B------:R-:W-:Y:S01]  /*15d70*/  FFMA.FTZ R11, R80, UR51, -R38.reuse ;  /* 0x00000033500b7c23 */ /* 0x100fe20008010826 */
[----:B------:R-:W-:Y:S01]  /*15d80*/  FMUL.FTZ R80, R6, UR51 ;  /* 0x0000003306507c20 */ /* 0x000fe20008410000 */
[--C-:B------:R-:W-:Y:S01]  /*15d90*/  FFMA.FTZ R26, R26, UR51, -R38.reuse ;  /* 0x000000331a1a7c23 */ /* 0x100fe20008010826 */
[--C-:B------:R-:W-:Y:S01]  /*15da0*/  FFMA.FTZ R28, R28, UR51, -R38.reuse ;  /* 0x000000331c1c7c23 */ /* 0x100fe20008010826 */
[----:B------:R-:W-:Y:S01]  /*15db0*/  FFMA.FTZ R30, R30, UR51, -R38 ;  /* 0x000000331e1e7c23 */ /* 0x000fe20008010826 */
[----:B------:R-:W-:Y:S01]  /*15dc0*/  FFMA.FTZ R78, R153, UR51, -R80 ;  /* 0x00000033994e7c23 */ /* 0x000fe20008010850 */
        /* <DEDUP_REMOVED lines=42> */
[--C-:B0-----:R-:W-:Y:S01]  /*16070*/  FFMA.FTZ R33, R152, UR51, -R80.reuse ;  /* 0x0000003398217c23 */ /* 0x101fe20008010850 */
        /* <DEDUP_REMOVED lines=12> */
[----:B------:R-:W-:-:S02]  /*16140*/  FFMA.FTZ R21, R21, UR51, -R80 ;  /* 0x0000003315157c23 */ /* 0x000fc40008010850 */
[----:B------:R-:W0:Y:S01]  /*16150*/  MUFU.EX2 R78, R78 ;  /* 0x0000004e004e7308 */ /* 0x000e220000000800 */
[----:B-1----:R-:W-:-:S07]  /*16160*/  FFMA.FTZ R4, R8, R4, R32 ;  /* 0x0000000408047223 */ /* 0x002fce0000010020 */
[----:B------:R1:W-:Y:S08]  /*16170*/  MUFU.EX2 R42, R76 ;  /* 0x0000004c002a7308 */ /* 0x0003f00000000800 */
[----:B------:R-:W2:Y:S01]  /*16180*/  MUFU.EX2 R79, R79 ;  /* 0x0000004f004f7308 */ /* 0x000ea20000000800 */
[----:B-1----:R-:W-:Y:S01]  /*16190*/  FFMA.FTZ R76, R151, UR51, -R80 ;  /* 0x00000033974c7c23 */ /* 0x002fe20008010850 */
[----:B0-----:R-:W-:-:S06]  /*161a0*/  FFMA.FTZ R3, R7, R3, R78 ;  /* 0x0000000307037223 */ /* 0x001fcc000001004e */
[----:B------:R-:W-:Y:S08]  /*161b0*/  MUFU.EX2 R73, R24 ;  /* 0x0000001800497308 */ /* 0x000ff00000000800 */
[----:B------:R-:W0:Y:S01]  /*161c0*/  MUFU.EX2 R33, R33 ;  /* 0x0000002100217308 */ /* 0x000e220000000800 */
[----:B--2---:R-:W-:-:S07]  /*161d0*/  FADD.FTZ R4, R79, R4 ;  /* 0x000000044f047221 */ /* 0x004fce0000010000 */
[----:B------:R1:W-:Y:S08]  /*161e0*/  MUFU.EX2 R24, R35 ;  /* 0x0000002300187308 */ /* 0x0003f00000000800 */
[----:B------:R-:W2:Y:S01]  /*161f0*/  MUFU.EX2 R34, R26 ;  /* 0x0000001a00227308 */ /* 0x000ea20000000800 */
[----:B-1----:R-:W-:-:S07]  /*16200*/  FFMA.FTZ R35, R150, UR51, -R80 ;  /* 0x0000003396237c23 */ /* 0x002fce0008010850 */
[----:B------:R-:W1:Y:S08]  /*16210*/  MUFU.EX2 R76, R76 ;  /* 0x0000004c004c7308 */ /* 0x000e700000000800 */
[----:B------:R-:W3:Y:S08]  /*16220*/  MUFU.EX2 R77, R28 ;  /* 0x0000001c004d7308 */ /* 0x000ef00000000800 */
[----:B------:R-:W4:Y:S08]  /*16230*/  MUFU.EX2 R35, R35 ;  /* 0x0000002300237308 */ /* 0x000f300000000800 */
[----:B------:R5:W-:Y:S08]  /*16240*/  MUFU.EX2 R26, R37 ;  /* 0x00000025001a7308 */ /* 0x000bf00000000800 */
[----:B------:R-:W4:Y:S01]  /*16250*/  MUFU.EX2 R36, R30 ;  /* 0x0000001e00247308 */ /* 0x000f220000000800 */
[----:B-----5:R-:W-:-:S07]  /*16260*/  FFMA.FTZ R37, R10, UR51, -R80 ;  /* 0x000000330a257c23 */ /* 0x020fce0008010850 */
[----:B------:R-:W5:Y:S08]  /*16270*/  MUFU.EX2 R74, R74 ;  /* 0x0000004a004a7308 */ /* 0x000f700000000800 */
[----:B------:R-:W-:Y:S08]  /*16280*/  MUFU.EX2 R28, R45 ;  /* 0x0000002d001c7308 */ /* 0x000ff00000000800 */
[----:B------:R-:W5:Y:S08]  /*16290*/  MUFU.EX2 R75, R75 ;  /* 0x0000004b004b7308 */ /* 0x000f700000000800 */
[----:B------:R0:W-:Y:S08]  /*162a0*/  MUFU.EX2 R45, R66 ;  /* 0x00000042002d7308 */ /* 0x0001f00000000800 */
[----:B------:R-:W5:Y:S01]  /*162b0*/  MUFU.EX2 R37, R37 ;  /* 0x0000002500257308 */ /* 0x000f620000000800 */
[----:B0-----:R-:W-:Y:S01]  /*162c0*/  FFMA.FTZ R66, R12, UR51, -R80 ;  /* 0x000000330c427c23 */ /* 0x001fe20008010850 */
[----:B------:R-:W-:Y:S01]  /*162d0*/  FADD.FTZ R80, R33, R3 ;  /* 0x0000000321507221 */ /* 0x000fe20000010000 */
[----:B--2---:R-:W-:-:S03]  /*162e0*/  FADD.FTZ R3, R34, R4 ;  /* 0x0000000422037221 */ /* 0x004fc60000010000 */
[----:B-1----:R-:W-:Y:S01]  /*162f0*/  FADD.FTZ R4, R76, R80 ;  /* 0x000000504c047221 */ /* 0x002fe20000010000 */
[----:B---3--:R-:W-:Y:S01]  /*16300*/  FADD.FTZ R3, R77, R3 ;  /* 0x000000034d037221 */ /* 0x008fe20000010000 */
[----:B------:R-:W0:Y:S02]  /*16310*/  MUFU.EX2 R72, R72 ;  /* 0x0000004800487308 */ /* 0x000e240000000800 */
[----:B----4-:R-:W-:Y:S01]  /*16320*/  FADD.FTZ R4, R35, R4 ;  /* 0x0000000423047221 */ /* 0x010fe20000010000 */
[----:B------:R-:W-:-:S03]  /*16330*/  FADD.FTZ R3, R36, R3 ;  /* 0x0000000324037221 */ /* 0x000fc60000010000 */
[----:B-----5:R-:W-:Y:S01]  /*16340*/  FADD.FTZ R4, R74, R4 ;  /* 0x000000044a047221 */ /* 0x020fe20000010000 */
[----:B------:R-:W-:Y:S01]  /*16350*/  FADD.FTZ R3, R75, R3 ;  /* 0x000000034b037221 */ /* 0x000fe20000010000 */
[----:B------:R-:W1:Y:S02]  /*16360*/  MUFU.EX2 R39, R39 ;  /* 0x0000002700277308 */ /* 0x000e640000000800 */
[----:B------:R-:W-:Y:S01]  /*16370*/  FADD.FTZ R4, R37, R4 ;  /* 0x0000000425047221 */ /* 0x000fe20000010000 */
[----:B------:R-:W-:-:S04]  /*16380*/  FADD.FTZ R3, R38, R3 ;  /* 0x0000000326037221 */ /* 0x000fc80000010000 */
[----:B------:R-:W-:Y:S01]  /*16390*/  FADD.FTZ R3, R73, R3 ;  /* 0x0000000349037221 */ /* 0x000fe20000010000 */
[----:B------:R-:W2:Y:S01]  /*163a0*/  MUFU.EX2 R70, R70 ;  /* 0x0000004600467308 */ /* 0x000ea20000000800 */
[----:B0-----:R-:W-:Y:S02]  /*163b0*/  FADD.FTZ R4, R72, R4 ;  /* 0x0000000448047221 */ /* 0x001fe40000010000 */
[----:B------:R-:W-:-:S05]  /*163c0*/  FADD.FTZ R3, R24, R3 ;  /* 0x0000000318037221 */ /* 0x000fca0000010000 */
        /* <DEDUP_REMOVED lines=92> */
.L_x_11526:
[----:B------:R-:W2:Y:S04]  /*16990*/  LDL R84, [R1+0x6c] ;  /* 0x00006c0001547983 */ /* 0x000ea80000100800 */
[----:B------:R-:W3:Y:S01]  /*169a0*/  LDL R82, [R1+0x4] ;  /* 0x0000040001527983 */ /* 0x000ee20000100800 */
[----:B------:R-:W-:-:S03]  /*169b0*/  IMAD R9, R9, 0x8, R2 ;  /* 0x0000000809097824 */ /* 0x000fc600078e0202 */
[----:B------:R-:W4:Y:S04]  /*169c0*/  LDL R81, [R1] ;  /* 0x0000000001517983 */ /* 0x000f280000100800 */
[----:B------:R-:W5:Y:S01]  /*169d0*/  LDL R83, [R1+0x70] ;  /* 0x0000700001537983 */ /* 0x000f620000100800 */
[----:B------:R-:W-:Y:S02]  /*169e0*/  VIADD R9, R9, 0x2d860 ;  /* 0x0002d86009097836 */ /* 0x000fe40000000000 */
[----:B------:R-:W-:-:S05]  /*169f0*/  IMAD.U32 R80, RZ, RZ, UR38 ;  /* 0x00000026ff507e24 */ /* 0x000fca000f8e00ff */
[----:B------:R-:W-:-:S04]  /*16a00*/  PRMT R9, R80, 0x654, R9 ;  /* 0x0000065450097816 */ /* 0x000fc80000000009 */
[----:B------:R0:W-:Y:S02]  /*16a10*/  SYNCS.ARRIVE.TRANS64.RED.A1T0 RZ, [R9+URZ], RZ ;  /* 0x000000ff09ff79a7 */ /* 0x0001e4000810043f */
[----:B0-----:R-:W5:Y:S01]  /*16a20*/  LDL R9, [R1+0x40] ;  /* 0x0000400001097983 */ /* 0x001f620000100800 */
        /* <DEDUP_REMOVED lines=12> */
[----:B------:R0:W-:Y:S01]  /*16af0*/  STSM.16.M88.4 [R157+0x21800], R32 ;  /* 0x021800209d007844 */ /* 0x0001e20000000200 */
[----:B------:R-:W-:Y:S02]  /*16b00*/  F2FP.BF16.F32.PACK_AB R28, R67, R28 ;  /* 0x0000001c431c723e */ /* 0x000fe400000010ff */
[----:B------:R-:W-:Y:S02]  /*16b10*/  F2FP.BF16.F32.PACK_AB R29, R29, R66 ;  /* 0x000000421d1d723e */ /* 0x000fe400000010ff */
[----:B------:R-:W-:Y:S02]  /*16b20*/  F2FP.BF16.F32.PACK_AB R30, R65, R30 ;  /* 0x0000001e411e723e */ /* 0x000fe400000010ff */
[----:B------:R-:W-:Y:S02]  /*16b30*/  F2FP.BF16.F32.PACK_AB R31, R31, R64 ;  /* 0x000000401f1f723e */ /* 0x000fe400000010ff */
[----:B------:R-:W-:-:S02]  /*16b40*/  F2FP.BF16.F32.PACK_AB R40, R47, R40 ;  /* 0x000000282f28723e */ /* 0x000fc400000010ff */
[----:B------:R-:W-:Y:S02]  /*16b50*/  F2FP.BF16.F32.PACK_AB R41, R41, R46 ;  /* 0x0000002e2929723e */ /* 0x000fe400000010ff */
[----:B------:R-:W-:Y:S02]  /*16b60*/  F2FP.BF16.F32.PACK_AB R42, R45, R42 ;  /* 0x0000002a2d2a723e */ /* 0x000fe400000010ff */
[----:B0-----:R-:W-:Y:S02]  /*16b70*/  F2FP.BF16.F32.PACK_AB R32, R63, R62 ;  /* 0x0000003e3f20723e */ /* 0x001fe400000010ff */
[----:B------:R-:W-:Y:S02]  /*16b80*/  F2FP.BF16.F32.PACK_AB R33, R60, R61 ;  /* 0x0000003d3c21723e */ /* 0x000fe400000010ff */
[----:B------:R-:W-:Y:S02]  /*16b90*/  F2FP.BF16.F32.PACK_AB R34, R59, R58 ;  /* 0x0000003a3b22723e */ /* 0x000fe400000010ff */
[----:B------:R-:W-:-:S02]  /*16ba0*/  F2FP.BF16.F32.PACK_AB R35, R56, R57 ;  /* 0x000000393823723e */ /* 0x000fc400000010ff */
        /* <DEDUP_REMOVED lines=51> */
[----:B--2---:R0:W-:Y:S04]  /*16ee0*/  STSM.16.M88.4 [R84], R36 ;  /* 0x0000002454007844 */ /* 0x0041e80000000200 */
[----:B---3--:R1:W-:Y:S04]  /*16ef0*/  STSM.16.M88.4 [R82], R24 ;  /* 0x0000001852007844 */ /* 0x0083e80000000200 */
[----:B----4-:R2:W-:Y:S04]  /*16f00*/  STSM.16.M88.4 [R81], R28 ;  /* 0x0000001c51007844 */ /* 0x0105e80000000200 */
[----:B------:R2:W-:Y:S01]  /*16f10*/  STSM.16.M88.4 [R157+0x27800], R32 ;  /* 0x027800209d007844 */ /* 0x0005e20000000200 */
[----:B0-----:R-:W-:-:S02]  /*16f20*/  F2FP.BF16.F32.PACK_AB R36, R55, R54 ;  /* 0x000000363724723e */ /* 0x001fc400000010ff */
[----:B------:R-:W-:Y:S02]  /*16f30*/  F2FP.BF16.F32.PACK_AB R37, R52, R53 ;  /* 0x000000353425723e */ /* 0x000fe400000010ff */
[----:B------:R-:W-:Y:S02]  /*16f40*/  F2FP.BF16.F32.PACK_AB R38, R51, R50 ;  /* 0x000000323326723e */ /* 0x000fe400000010ff */
[----:B------:R-:W-:Y:S02]  /*16f50*/  F2FP.BF16.F32.PACK_AB R39, R48, R49 ;  /* 0x000000313027723e */ /* 0x000fe400000010ff */
[----:B-1----:R-:W-:Y:S02]  /*16f60*/  F2FP.BF16.F32.PACK_AB R24, R10, R11 ;  /* 0x0000000b0a18723e */ /* 0x002fe400000010ff */
[----:B------:R-:W-:Y:S02]  /*16f70*/  F2FP.BF16.F32.PACK_AB R25, R15, R14 ;  /* 0x0000000e0f19723e */ /* 0x000fe400000010ff */
[----:B------:R-:W-:-:S02]  /*16f80*/  F2FP.BF16.F32.PACK_AB R26, R13, R12 ;  /* 0x0000000c0d1a723e */ /* 0x000fc400000010ff */
[----:B------:R-:W-:Y:S01]  /*16f90*/  F2FP.BF16.F32.PACK_AB R27, R21, R20 ;  /* 0x00000014151b723e */ /* 0x000fe200000010ff */
        /* <DEDUP_REMOVED lines=9> */
[C---:B------:R-:W-:Y:S01]  /*17030*/  ISETP.GT.AND P1, PT, R0.reuse, R9, PT ;  /* 0x000000090000720c */ /* 0x040fe20003f24270 */
[----:B------:R-:W-:-:S02]  /*17040*/  VIADD R0, R0, 0xffffffff ;  /* 0xffffffff00007836 */ /* 0x000fc40000000000 */
[----:B------:R-:W-:Y:S02]  /*17050*/  IMAD.MOV.U32 R10, RZ, RZ, R23 ;  /* 0x000000ffff0a7224 */ /* 0x000fe400078e0017 */
[----:B------:R-:W-:Y:S01]  /*17060*/  IMAD.MOV.U32 R9, RZ, RZ, R18 ;  /* 0x000000ffff097224 */ /* 0x000fe200078e0012 */
[----:B0-----:R-:W-:-:S07]  /*17070*/  NOP ;  /* 0x0000000000007918 */ /* 0x001fce0000000000 */
[----:B--2---:R-:W-:Y:S05]  /*17080*/  @P1 BRA `(.L_x_11527) ;  /* 0xffffffd000d01947 */ /* 0x004fea000383ffff */
.L_x_11515:
[----:B------:R-:W2:Y:S02]  /*17090*/  LDL R7, [R1+0x9c] ;  /* 0x00009c0001077983 */ /* 0x000ea40000100800 */
[----:B--2---:R-:W-:-:S13]  /*170a0*/  ISETP.GE.AND P1, PT, R0, R7, PT ;  /* 0x000000070000720c */ /* 0x004fda0003f26270 */
[----:B------:R-:W-:Y:S05]  /*170b0*/  @!P1 BRA `(.L_x_11528) ;  /* 0x0000003c00889947 */ /* 0x000fea0003800000 */
[----:B------:R-:W-:Y:S02]  /*170c0*/  IMAD.MOV.U32 R8, RZ, RZ, R6 ;  /* 0x000000ffff087224 */ /* 0x000fe400078e0006 */
[----:B------:R-:W-:Y:S02]  /*170d0*/  IMAD.MOV.U32 R9, RZ, RZ, R5 ;  /* 0x000000ffff097224 */ /* 0x000fe400078e0005 */
[----:B------:R-:W-:Y:S02]  /*170e0*/  IMAD.MOV.U32 R10, RZ, RZ, R23 ;  /* 0x000000ffff0a7224 */ /* 0x000fe400078e0017 */
[----:B------:R-:W-:-:S07]  /*170f0*/  IMAD.MOV.U32 R7, RZ, RZ, R18 ;  /* 0x000000ffff077224 */ /* 0x000fce00078e0012 */
.L_x_11548:
        /* <DEDUP_REMOVED lines=9> */
.L_x_11530:
        /* <DEDUP_REMOVED lines=8> */
.L_x_11531:
[----:B------:R-:W-:Y:S04]  /*17210*/  BSSY B0, `(.L_x_11529) ;  /* 0x0000004000007945 */ /* 0x000fe80003800000 */
[----:B--2---:R-:W-:Y:S05]  /*17220*/  @P2 BRA `(.L_x_11532) ;  /* 0x0000000000082947 */ /* 0x004fea0003800000 */
[----:B------:R-:W2:Y:S02]  /*17230*/  SYNCS.PHASECHK.TRANS64.TRYWAIT P2, [R5+URZ+0x2d830], R6 ;  /* 0x02d83006050075a7 */ /* 0x000ea4000804017f */
[----:B--2---:R-:W-:Y:S05]  /*17240*/  @!P2 BRA `(.L_x_11533) ;  /* 0x000000e400a8a947 */ /* 0x004fea0003800000 */
.L_x_11532:
[----:B------:R-:W-:Y:S05]  /*17250*/  BSYNC B0 ;  /* 0x0000000000007941 */ /* 0x000fea0003800000 */
.L_x_11529:
        /* <DEDUP_REMOVED lines=70> */
.L_x_11535:
[----:B------:R-:W-:Y:S01]  /*176c0*/  SHF.L.U32 R5, R10, 0x1f, RZ ;  /* 0x0000001f0a057819 */ /* 0x000fe200000006ff */
[----:B------:R-:W-:-:S04]  /*176d0*/  IMAD R6, R7, 0x8, R2 ;  /* 0x0000000807067824 */ /* 0x000fc800078e0202 */
[----:B------:R0:W1:Y:S01]  /*176e0*/  SYNCS.PHASECHK.TRANS64.TRYWAIT P1, [R6+URZ+0x2d850], R5 ;  /* 0x02d85005060075a7 */ /* 0x000062000802017f */
[----:B------:R-:W-:Y:S05]  /*176f0*/  @!P0 BRA `(.L_x_11536) ;  /* 0x0000000000048947 */ /* 0x000fea0003800000 */
[----:B------:R-:W-:Y:S01]  /*17700*/  BPT.TRAP 0x1 ;  /* 0x000000040000795c */ /* 0x000fe20000300000 */
.L_x_11536:
[----:B-1----:R-:W-:Y:S05]  /*17710*/  @P1 BRA `(.L_x_11534) ;  /* 0x0000000000081947 */ /* 0x002fea0003800000 */
[----:B------:R-:W1:Y:S02]  /*17720*/  SYNCS.PHASECHK.TRANS64.TRYWAIT P1, [R6+URZ+0x2d850], R5 ;  /* 0x02d85005060075a7 */ /* 0x000e64000802017f */
[----:B-1----:R-:W-:Y:S05]  /*17730*/  @!P1 BRA `(.L_x_11537) ;  /* 0x000000e000809947 */ /* 0x002fea0003800000 */
.L_x_11534:
        /* <DEDUP_REMOVED lines=96> */
.L_x_11538:
[----:B------:R-:W2:Y:S01]  /*17d40*/  LDL R11, [R1+0x60] ;  /* 0x00006000010b7983 */ /* 0x000ea20000100800 */
[----:B------:R-:W1:Y:S03]  /*17d50*/  LDC R6, c[0x0][0x448] ;  /* 0x00011200ff067b82 */ /* 0x000e660000000800 */
[----:B0-----:R-:W2:Y:S01]  /*17d60*/  LDL R5, [R1+0x98] ;  /* 0x0000980001057983 */ /* 0x001ea20000100800 */
[----:B------:R-:W-:-:S04]  /*17d70*/  FMUL.FTZ R141, R38, UR43 ;  /* 0x0000002b268d7c20 */ /* 0x000fc80008410000 */
[----:B------:R-:W0:Y:S01]  /*17d80*/  LDC R139, c[0x0][0x9e4] ;  /* 0x00027900ff8b7b82 */ /* 0x000e220000000800 */
[----:B-1----:R-:W-:-:S13]  /*17d90*/  ISETP.NE.AND P1, PT, R6, 0x1, PT ;  /* 0x000000010600780c */ /* 0x002fda0003f25270 */
[----:B------:R-:W1:Y:S08]  /*17da0*/  @P1 LDC R10, c[0x0][0x44c] ;  /* 0x00011300ff0a1b82 */ /* 0x000e700000000800 */
[----:B------:R-:W3:Y:S01]  /*17db0*/  @P1 LDC R6, c[0x0][0x450] ;  /* 0x00011400ff061b82 */ /* 0x000ee20000000800 */
[----:B------:R-:W-:Y:S02]  /*17dc0*/  IMAD.U32 R38, RZ, RZ, UR38 ;  /* 0x00000026ff267e24 */ /* 0x000fe4000f8e00ff */
        /* <DEDUP_REMOVED lines=77> */
[----:B--2---:R-:W-:-:S02]  /*182a0*/  IMAD.IADD R5, R5, 0x1, R11 ;  /* 0x0000000105057824 */ /* 0x004fc400078e020b */
[----:B------:R-:W-:Y:S01]  /*182b0*/  FMUL.FTZ R11, R24, UR43 ;  /* 0x0000002b180b7c20 */ /* 0x000fe20008410000 */
[----:B------:R-:W-:Y:S01]  /*182c0*/  FMUL.FTZ R24, R28, UR43 ;  /* 0x0000002b1c187c20 */ /* 0x000fe20008410000 */
[----:B------:R-:W-:Y:S01]  /*182d0*/  FMUL.FTZ R28, R32, UR43 ;  /* 0x0000002b201c7c20 */ /* 0x000fe20008410000 */
[----:B------:R-:W-:Y:S01]  /*182e0*/  FMUL.FTZ R32, R36, UR43 ;  /* 0x0000002b24207c20 */ /* 0x000fe20008410000 */
[----:B------:R-:W-:Y:S02]  /*182f0*/  IMAD R36, R18, 0x8, R2 ;  /* 0x0000000812247824 */ /* 0x000fe400078e0202 */
[----:B-1----:R-:W-:-:S04]  /*18300*/  @P1 IMAD.HI.U32 R10, R5, R10, RZ ;  /* 0x0000000a050a1227 */ /* 0x002fc800078e00ff */
[----:B------:R-:W-:Y:S01]  /*18310*/  VIADD R36, R36, 0x2d840 ;  /* 0x0002d84024247836 */ /* 0x000fe20000000000 */
[----:B---3--:R-:W-:-:S04]  /*18320*/  @P1 SHF.R.U32.HI R5, RZ, R6, R10 ;  /* 0x00000006ff051219 */ /* 0x008fc8000001160a */
[----:B------:R-:W-:-:S04]  /*18330*/  PRMT R36, R38, 0x654, R36 ;  /* 0x0000065426247816 */ /* 0x000fc80000000024 */
[----:B------:R1:W-:Y:S01]  /*18340*/  SYNCS.ARRIVE.TRANS64.RED.A1T0 RZ, [R36+URZ], RZ ;  /* 0x000000ff24ff79a7 */ /* 0x0003e2000810043f */
[----:B------:R-:W-:Y:S01]  /*18350*/  FMUL.FTZ R10, R25, UR43 ;  /* 0x0000002b190a7c20 */ /* 0x000fe20008410000 */
[----:B------:R-:W-:Y:S01]  /*18360*/  FMUL.FTZ R6, R42, UR43 ;  /* 0x0000002b2a067c20 */ /* 0x000fe20008410000 */
[----:B------:R-:W-:Y:S01]  /*18370*/  FMUL.FTZ R25, R43, UR43 ;  /* 0x0000002b2b197c20 */ /* 0x000fe20008410000 */
[----:B-1----:R-:W1:Y:S01]  /*18380*/  SHFL.IDX PT, R36, R5, RZ, 0x1c1f ;  /* 0x001c1fff05247589 */ /* 0x002e6200000e0000 */
[----:B------:R-:W-:Y:S01]  /*18390*/  FMUL.FTZ R42, R48, UR43 ;  /* 0x0000002b302a7c20 */ /* 0x000fe20008410000 */
[----:B------:R-:W-:Y:S01]  /*183a0*/  IADD3 R38, -R76, 0x1, RZ ;  /* 0x000000014c267810 */ /* 0x000fe20007ffe1ff */
[----:B------:R-:W-:Y:S01]  /*183b0*/  FMUL.FTZ R48, R71, UR43 ;  /* 0x0000002b47307c20 */ /* 0x000fe20008410000 */
[----:B------:R-:W-:Y:S01]  /*183c0*/  FMUL.FTZ R43, R79, UR43 ;  /* 0x0000002b4f2b7c20 */ /* 0x000fe20008410000 */
[----:B------:R-:W2:Y:S02]  /*183d0*/  MUFU.TANH R11, R11 ;  /* 0x0000000b000b7308 */ /* 0x000ea40000002400 */
[----:B------:R-:W-:-:S06]  /*183e0*/  IMAD R38, R156, -0x2, R38 ;  /* 0xfffffffe9c267824 */ /* 0x000fcc00078e0226 */
[----:B------:R-:W3:Y:S01]  /*183f0*/  MUFU.TANH R10, R10 ;  /* 0x0000000a000a7308 */ /* 0x000ee20000002400 */
        /* <DEDUP_REMOVED lines=43> */
[C---:B-1----:R-:W-:Y:S02]  /*186b0*/  IMAD.IADD R87, R36.reuse, 0x1, R85 ;  /* 0x0000000124577824 */ /* 0x042fe400078e0255 */
[----:B------:R-:W-:Y:S01]  /*186c0*/  IMAD.IADD R139, R36, 0x1, R86 ;  /* 0x00000001248b7824 */ /* 0x000fe200078e0256 */
[----:B--234-:R-:W-:Y:S06]  /*186d0*/  @!P3 BRA `(.L_x_11539) ;  /* 0x000000000058b947 */ /* 0x01cfec0003800000 */
        /* <DEDUP_REMOVED lines=12> */
.L_x_11541:
[----:B------:R-:W-:-:S05]  /*187a0*/  IMAD.U32 R38, RZ, RZ, UR5 ;  /* 0x00000005ff267e24 */ /* 0x000fca000f8e00ff */
[----:B------:R-:W-:-:S13]  /*187b0*/  ISETP.NE.AND P1, PT, R38, 0x1, PT ;  /* 0x000000012600780c */ /* 0x000fda0003f25270 */
[----:B------:R-:W1:Y:S02]  /*187c0*/  @P1 LDC.64 R50, c[0x0][0x9e8] ;  /* 0x00027a00ff321b82 */ /* 0x000e640000000a00 */
[----:B-1----:R-:W-:-:S05]  /*187d0*/  @P1 IMAD.HI.U32 R50, R36, R50, RZ ;  /* 0x0000003224321227 */ /* 0x002fca00078e00ff */
[----:B------:R-:W-:-:S07]  /*187e0*/  @P1 SHF.R.U32.HI R36, RZ, R51, R50 ;  /* 0x00000033ff241219 */ /* 0x000fce0000011632 */
.L_x_11542:
[----:B------:R-:W-:Y:S05]  /*187f0*/  BSYNC B0 ;  /* 0x0000000000007941 */ /* 0x000fea0003800000 */
.L_x_11540:
[----:B------:R-:W-:-:S04]  /*18800*/  IMAD R36, R36, R38, -R76 ;  /* 0x0000002624247224 */ /* 0x000fc800078e0a4c */
[----:B------:R-:W-:-:S05]  /*18810*/  IMAD R36, R156, -0x2, R36 ;  /* 0xfffffffe9c247824 */ /* 0x000fca00078e0224 */
[----:B------:R-:W-:Y:S02]  /*18820*/  VIMNMX R139, R139, R36, !PT ;  /* 0x000000248b8b7248 */ /* 0x000fe40007fe0100 */
[----:B------:R-:W-:-:S07]  /*18830*/  VIADDMNMX R87, R36, R38, R87, PT ;  /* 0x0000002624577246 */ /* 0x000fce0003800157 */
.L_x_11539:
        /* <DEDUP_REMOVED lines=113> */
.L_x_11545:
[----:B------:R-:W-:-:S05]  /*18f50*/  IMAD.U32 R35, RZ, RZ, UR5 ;  /* 0x00000005ff237e24 */ /* 0x000fca000f8e00ff */
[----:B------:R-:W-:-:S13]  /*18f60*/  ISETP.NE.AND P1, PT, R35, 0x1, PT ;  /* 0x000000012300780c */ /* 0x000fda0003f25270 */
[----:B------:R-:W0:Y:S02]  /*18f70*/  @P1 LDC.64 R32, c[0x0][0x9e8] ;  /* 0x00027a00ff201b82 */ /* 0x000e240000000a00 */
[----:B0-----:R-:W-:-:S05]  /*18f80*/  @P1 IMAD.HI.U32 R32, R5, R32, RZ ;  /* 0x0000002005201227 */ /* 0x001fca00078e00ff */
[----:B------:R-:W-:-:S07]  /*18f90*/  @P1 SHF.R.U32.HI R5, RZ, R33, R32 ;  /* 0x00000021ff051219 */ /* 0x000fce0000011620 */
.L_x_11546:
[----:B------:R-:W-:Y:S05]  /*18fa0*/  BSYNC B0 ;  /* 0x0000000000007941 */ /* 0x000fea0003800000 */
.L_x_11544:
[----:B------:R-:W-:-:S04]  /*18fb0*/  IMAD R5, R5, R35, -R76 ;  /* 0x0000002305057224 */ /* 0x000fc800078e0a4c */
[----:B------:R-:W-:-:S05]  /*18fc0*/  IMAD R5, R156, -0x2, R5 ;  /* 0xfffffffe9c057824 */ /* 0x000fca00078e0205 */
[----:B------:R-:W-:Y:S02]  /*18fd0*/  VIMNMX R86, R86, R5, !PT ;  /* 0x0000000556567248 */ /* 0x000fe40007fe0100 */
[----:B------:R-:W-:-:S07]  /*18fe0*/  VIADDMNMX R85, R5, R35, R85, PT ;  /* 0x0000002305557246 */ /* 0x000fce0003800155 */
.L_x_11543:
        /* <DEDUP_REMOVED lines=30> */
[----:B------:R-:W-:-:S02]  /*191d0*/  LOP3.LUT R22, R22, 0xdfffffff, RZ, 0xc0, !PT ;  /* 0xdfffffff16167812 */ /* 0x000fc400078ec0ff */
[----:B------:R-:W-:Y:S02]  /*191e0*/  FMNMX.FTZ R5, R65, R5, !PT ;  /* 0x0000000541057209 */ /* 0x000fe40007810000 */
[----:B------:R-:W-:Y:S02]  /*191f0*/  @P0 LOP3.LUT R22, R22, 0x20000000, RZ, 0xfc, !PT ;  /* 0x2000000016160812 */ /* 0x000fe400078efcff */
[----:B------:R-:W-:Y:S02]  /*19200*/  FMNMX.FTZ R5, R62, R5, !PT ;  /* 0x000000053e057209 */ /* 0x000fe40007810000 */
[C---:B------:R-:W-:Y:S02]  /*19210*/  ISETP.GT.AND P1, PT, R86.reuse, 0x1, P5 ;  /* 0x000000015600780c */ /* 0x040fe40002f24270 */
[----:B------:R-:W-:Y:S02]  /*19220*/  FMNMX.FTZ R5, R63, R5, !PT ;  /* 0x000000053f057209 */ /* 0x000fe40007810000 */
[----:B------:R-:W-:-:S02]  /*19230*/  ISETP.GT.AND P2, PT, R86, 0x28, P5 ;  /* 0x000000285600780c */ /* 0x000fc40002f44270 */
[----:B------:R-:W-:Y:S02]  /*19240*/  FMNMX.FTZ R5, R58, R5, !PT ;  /* 0x000000053a057209 */ /* 0x000fe40007810000 */
[----:B------:R-:W-:Y:S02]  /*19250*/  LOP3.LUT R22, R22, 0xfffffffd, RZ, 0xc0, !PT ;  /* 0xfffffffd16167812 */ /* 0x000fe400078ec0ff */
[----:B------:R-:W-:Y:S02]  /*19260*/  FMNMX.FTZ R5, R59, R5, !PT ;  /* 0x000000053b057209 */ /* 0x000fe40007810000 */
[C---:B------:R-:W-:Y:S02]  /*19270*/  ISETP.LT.OR P1, PT, R85.reuse, 0x2, P1 ;  /* 0x000000025500780c */ /* 0x040fe40000f21670 */
[----:B------:R-:W-:Y:S02]  /*19280*/  FMNMX.FTZ R5, R54, R5, !PT ;  /* 0x0000000536057209 */ /* 0x000fe40007810000 */
[----:B------:R-:W-:-:S02]  /*19290*/  ISETP.LT.OR P2, PT, R85, 0x29, P2 ;  /* 0x000000295500780c */ /* 0x000fc40001741670 */
[----:B------:R-:W-:Y:S02]  /*192a0*/  FMNMX.FTZ R5, R55, R5, !PT ;  /* 0x0000000537057209 */ /* 0x000fe40007810000 */
[----:B------:R-:W-:Y:S02]  /*192b0*/  ISETP.GT.AND P6, PT, R86, 0x69, P5 ;  /* 0x000000695600780c */ /* 0x000fe40002fc4270 */
[----:B------:R-:W-:Y:S02]  /*192c0*/  FMNMX.FTZ R5, R50, R5, !PT ;  /* 0x0000000532057209 */ /* 0x000fe40007810000 */
[----:B------:R-:W-:Y:S02]  /*192d0*/  @P4 LOP3.LUT R22, R22, 0x2, RZ, 0xfc, !PT ;  /* 0x0000000216164812 */ /* 0x000fe400078efcff */
[----:B------:R-:W-:Y:S02]  /*192e0*/  FMNMX.FTZ R5, R51, R5, !PT ;  /* 0x0000000533057209 */ /* 0x000fe40007810000 */
[----:B------:R-:W-:-:S02]  /*192f0*/  FSEL R33, R146, -INF , !P1 ;  /* 0xff80000092217808 */ /* 0x000fc40004800000 */
[----:B------:R-:W-:Y:S02]  /*19300*/  FMNMX.FTZ R5, R40, R5, !PT ;  /* 0x0000000528057209 */ /* 0x000fe40007810000 */
[----:B------:R-:W-:Y:S02]  /*19310*/  FSEL R68, R12, -INF , !P2 ;  /* 0xff8000000c447808 */ /* 0x000fe40005000000 */
[----:B------:R-:W-:Y:S02]  /*19320*/  FMNMX.FTZ R5, R47, R5, !PT ;  /* 0x000000052f057209 */ /* 0x000fe40007810000 */
[----:B------:R-:W-:Y:S02]  /*19330*/  ISETP.GT.AND P0, PT, R86, RZ, P5 ;  /* 0x000000ff5600720c */ /* 0x000fe40002f04270 */
[----:B------:R-:W-:Y:S02]  /*19340*/  FMNMX.FTZ R5, R42, R5, !PT ;  /* 0x000000052a057209 */ /* 0x000fe40007810000 */
[----:B------:R-:W-:-:S02]  /*19350*/  ISETP.LT.OR P4, PT, R85, 0x6a, P6 ;  /* 0x0000006a5500780c */ /* 0x000fc40003781670 */
[----:B------:R-:W-:Y:S02]  /*19360*/  FMNMX.FTZ R5, R45, R5, !PT ;  /* 0x000000052d057209 */ /* 0x000fe40007810000 */
[C---:B------:R-:W-:Y:S02]  /*19370*/  ISETP.GT.AND P1, PT, R86.reuse, 0x9, P5 ;  /* 0x000000095600780c */ /* 0x040fe40002f24270 */
[----:B------:R-:W-:Y:S02]  /*19380*/  FMNMX.FTZ R5, R13, R5, !PT ;  /* 0x000000050d057209 */ /* 0x000fe40007810000 */
[----:B------:R-:W-:Y:S02]  /*19390*/  ISETP.GT.AND P2, PT, R86, 0x30, P5 ;  /* 0x000000305600780c */ /* 0x000fe40002f44270 */
[----:B------:R-:W-:Y:S02]  /*193a0*/  FMNMX.FTZ R5, R10, R5, !PT ;  /* 0x000000050a057209 */ /* 0x000fe40007810000 */
[----:B------:R-:W-:-:S02]  /*193b0*/  ISETP.GT.AND P3, PT, R86, 0x70, P5 ;  /* 0x000000705600780c */ /* 0x000fc40002f64270 */
[----:B------:R-:W-:Y:S02]  /*193c0*/  FMNMX.FTZ R5, R11, R5, !PT ;  /* 0x000000050b057209 */ /* 0x000fe40007810000 */
[C---:B------:R-:W-:Y:S02]  /*193d0*/  ISETP.LT.OR P0, PT, R85.reuse, 0x1, P0 ;  /* 0x000000015500780c */ /* 0x040fe40000701670 */
        /* <DEDUP_REMOVED lines=8> */
[----:B------:R-:W-:Y:S02]  /*19460*/  ISETP.GT.AND P1, PT, R86, 0x11, P5 ;  /* 0x000000115600780c */ /* 0x000fe40002f24270 */
[----:B------:R-:W-:Y:S02]  /*19470*/  FSEL R14, R34, -INF , !P3 ;  /* 0xff800000220e7808 */ /* 0x000fe40005800000 */
[----:B------:R-:W-:-:S02]  /*19480*/  ISETP.LT.OR P1, PT, R85, 0x12, P1 ;  /* 0x000000125500780c */ /* 0x000fc40000f21670 */
[----:B------:R-:W-:Y:S02]  /*19490*/  ISETP.GT.AND P2, PT, R86, 0x38, P5 ;  /* 0x000000385600780c */ /* 0x000fe40002f44270 */
[----:B------:R-:W-:Y:S02]  /*194a0*/  FSEL R37, R142, -INF , !P1 ;  /* 0xff8000008e257808 */ /* 0x000fe40004800000 */
[----:B------:R-:W-:Y:S02]  /*194b0*/  ISETP.GT.AND P1, PT, R86, 0x19, P5 ;  /* 0x000000195600780c */ /* 0x000fe40002f24270 */
[C---:B------:R-:W-:Y:S02]  /*194c0*/  ISETP.LT.OR P2, PT, R85.reuse, 0x39, P2 ;  /* 0x000000395500780c */ /* 0x040fe40001741670 */
[----:B------:R-:W-:Y:S02]  /*194d0*/  ISETP.LT.OR P1, PT, R85, 0x1a, P1 ;  /* 0x0000001a5500780c */ /* 0x000fe40000f21670 */
[----:B0-----:R-:W-:-:S02]  /*194e0*/  FMNMX.FTZ R5, R5, R6, !PT ;  /* 0x0000000605057209 */ /* 0x001fc40007810000 */
[----:B------:R-:W-:Y:S02]  /*194f0*/  FSEL R39, R140, -INF , !P1 ;  /* 0xff8000008c277808 */ /* 0x000fe40004800000 */
[C---:B------:R-:W-:Y:S01]  /*19500*/  ISETP.GT.AND P1, PT, R86.reuse, 0x21, P5 ;  /* 0x000000215600780c */ /* 0x040fe20002f24270 */
[----:B------:R-:W0:Y:S01]  /*19510*/  SHFL.BFLY PT, R6, R5, 0x1, 0x1f ;  /* 0x0c201f0005067f89 */ /* 0x000e2200000e0000 */
[----:B------:R-:W-:Y:S02]  /*19520*/  FSEL R64, R15, -INF , !P2 ;  /* 0xff8000000f407808 */ /* 0x000fe40005000000 */
[----:B------:R-:W-:Y:S02]  /*19530*/  ISETP.LT.OR P1, PT, R85, 0x22, P1 ;  /* 0x000000225500780c */ /* 0x000fe40000f21670 */
[----:B------:R-:W-:Y:S02]  /*19540*/  ISETP.GT.AND P2, PT, R86, 0x40, P5 ;  /* 0x000000405600780c */ /* 0x000fe40002f44270 */
[----:B------:R-:W-:-:S02]  /*19550*/  FSEL R25, R25, -INF , !P1 ;  /* 0xff80000019197808 */ /* 0x000fc40004800000 */
[C---:B------:R-:W-:Y:S02]  /*19560*/  ISETP.GT.AND P1, PT, R86.reuse, 0x29, P5 ;  /* 0x000000295600780c */ /* 0x040fe40002f24270 */
[C---:B------:R-:W-:Y:S02]  /*19570*/  ISETP.LT.OR P2, PT, R85.reuse, 0x41, P2 ;  /* 0x000000415500780c */ /* 0x040fe40001741670 */
[----:B------:R-:W-:Y:S02]  /*19580*/  ISETP.LT.OR P1, PT, R85, 0x2a, P1 ;  /* 0x0000002a5500780c */ /* 0x000fe40000f21670 */
[----:B------:R-:W-:Y:S02]  /*19590*/  FSEL R61, R21, -INF , !P2 ;  /* 0xff800000153d7808 */ /* 0x000fe40005000000 */
[----:B------:R-:W-:Y:S02]  /*195a0*/  FSEL R27, R27, -INF , !P1 ;  /* 0xff8000001b1b7808 */ /* 0x000fe40004800000 */
[----:B------:R-:W-:-:S02]  /*195b0*/  ISETP.GT.AND P1, PT, R86, 0x31, P5 ;  /* 0x000000315600780c */ /* 0x000fc40002f24270 */
[C---:B------:R-:W-:Y:S02]  /*195c0*/  ISETP.GT.AND P2, PT, R86.reuse, 0x48, P5 ;  /* 0x000000485600780c */ /* 0x040fe40002f44270 */
[----:B------:R-:W-:Y:S02]  /*195d0*/  ISETP.LT.OR P1, PT, R85, 0x32, P1 ;  /* 0x000000325500780c */ /* 0x000fe40000f21670 */
[----:B0-----:R-:W-:Y:S02]  /*195e0*/  FMNMX.FTZ R5, R5, R6, !PT ;  /* 0x0000000605057209 */ /* 0x001fe40007810000 */
[----:B------:R-:W-:Y:S02]  /*195f0*/  FSEL R29, R29, -INF , !P1 ;  /* 0xff8000001d1d7808 */ /* 0x000fe40004800000 */
[C---:B------:R-:W-:Y:S01]  /*19600*/  FSETP.NEU.FTZ.AND P6, PT, R5.reuse, -INF , PT ;  /* 0xff8000000500780b */ /* 0x040fe20003fdd000 */
[----:B------:R-:W-:Y:S01]  /*19610*/  FMUL.FTZ R6, R5, UR51 ;  /* 0x0000003305067c20 */ /* 0x000fe20008410000 */
[----:B------:R-:W-:-:S02]  /*19620*/  ISETP.GT.AND P1, PT, R86, 0x39, P5 ;  /* 0x000000395600780c */ /* 0x000fc40002f24270 */
[----:B------:R-:W-:Y:S02]  /*19630*/  FSEL R12, R5, RZ, P6 ;  /* 0x000000ff050c7208 */ /* 0x000fe40003000000 */
[----:B------:R-:W-:Y:S02]  /*19640*/  FSEL R6, R6, RZ, P6 ;  /* 0x000000ff06067208 */ /* 0x000fe40003000000 */
[C---:B------:R-:W-:Y:S01]  /*19650*/  ISETP.LT.OR P1, PT, R85.reuse, 0x3a, P1 ;  /* 0x0000003a5500780c */ /* 0x040fe20000f21670 */
[----:B------:R-:W-:Y:S01]  /*19660*/  FADD.FTZ R12, -R12, R9 ;  /* 0x000000090c0c7221 */ /* 0x000fe20000010100 */
[----:B------:R-:W-:Y:S01]  /*19670*/  ISETP.LT.OR P2, PT, R85, 0x49, P2 ;  /* 0x000000495500780c */ /* 0x000fe20001741670 */
        /* <DEDUP_REMOVED lines=32> */
[----:B------:R-:W-:Y:S01]  /*19880*/  FMNMX.FTZ R6, R78, R8, !PT ;  /* 0x000000084e067209 */ /* 0x000fe20007810000 */
[----:B------:R-:W-:Y:S01]  /*19890*/  FMUL.FTZ R12, R12, UR51 ;  /* 0x000000330c0c7c20 */ /* 0x000fe20008410000 */
[----:B------:R-:W-:Y:S01]  /*198a0*/  FSEL R31, R31, -INF , !P1 ;  /* 0xff8000001f1f7808 */ /* 0x000fe20004800000 */
[----:B------:R-:W-:Y:S01]  /*198b0*/  MUFU.EX2 R32, R32 ;  /* 0x0000002000207308 */ /* 0x000fe20000000800 */
[----:B------:R-:W-:-:S02]  /*198c0*/  FMNMX.FTZ R6, R33, R6, !PT ;  /* 0x0000000621067209 */ /* 0x000fc40007810000 */
[----:B------:R-:W-:Y:S02]  /*198d0*/  ISETP.GT.AND P1, PT, R86, 0x41, P5 ;  /* 0x000000415600780c */ /* 0x000fe40002f24270 */
[----:B------:R-:W-:Y:S02]  /*198e0*/  FMNMX.FTZ R6, R76, R6, !PT ;  /* 0x000000064c067209 */ /* 0x000fe40007810000 */
[----:B------:R-:W-:Y:S01]  /*198f0*/  ISETP.LT.OR P1, PT, R85, 0x42, P1 ;  /* 0x000000425500780c */ /* 0x000fe20000f21670 */
[----:B------:R-:W0:Y:S01]  /*19900*/  MUFU.EX2 R12, R12 ;  /* 0x0000000c000c7308 */ /* 0x000e220000000800 */
[----:B------:R-:W-:Y:S02]  /*19910*/  FMNMX.FTZ R6, R35, R6, !PT ;  /* 0x0000000623067209 */ /* 0x000fe40007810000 */
[----:B------:R-:W-:Y:S02]  /*19920*/  FSEL R60, R20, -INF , !P1 ;  /* 0xff800000143c7808 */ /* 0x000fe40004800000 */
[----:B------:R-:W-:-:S02]  /*19930*/  FMNMX.FTZ R6, R74, R6, !PT ;  /* 0x000000064a067209 */ /* 0x000fc40007810000 */
[----:B------:R-:W-:Y:S01]  /*19940*/  ISETP.GT.AND P1, PT, R86, 0x49, P5 ;  /* 0x000000495600780c */ /* 0x000fe20002f24270 */
[----:B------:R-:W1:Y:S01]  /*19950*/  MUFU.EX2 R79, R79 ;  /* 0x0000004f004f7308 */ /* 0x000e620000000800 */
[----:B------:R-:W-:Y:S02]  /*19960*/  FMNMX.FTZ R6, R37, R6, !PT ;  /* 0x0000000625067209 */ /* 0x000fe40007810000 */
[----:B------:R-:W-:Y:S02]  /*19970*/  ISETP.LT.OR P1, PT, R85, 0x4a, P1 ;  /* 0x0000004a5500780c */ /* 0x000fe40000f21670 */
[----:B------:R-:W-:Y:S02]  /*19980*/  FMNMX.FTZ R6, R72, R6, !PT ;  /* 0x0000000648067209 */ /* 0x000fe40007810000 */
[----:B------:R-:W-:Y:S01]  /*19990*/  FSEL R57, R57, -INF , !P2 ;  /* 0xff80000039397808 */ /* 0x000fe20005000000 */
[----:B------:R-:W2:Y:S01]  /*199a0*/  MUFU.EX2 R34, R34 ;  /* 0x0000002200227308 */ /* 0x000ea20000000800 */
[----:B------:R-:W-:Y:S01]  /*199b0*/  FMNMX.FTZ R6, R39, R6, !PT ;  /* 0x0000000627067209 */ /* 0x000fe20007810000 */
[----:B0-----:R-:W-:Y:S01]  /*199c0*/  FFMA.FTZ R4, R12, R4, R32 ;  /* 0x000000040c047223 */ /* 0x001fe20000010020 */
[----:B------:R-:W-:-:S02]  /*199d0*/  ISETP.GT.AND P2, PT, R86, 0x50, P5 ;  /* 0x000000505600780c */ /* 0x000fc40002f44270 */
[----:B------:R-:W-:Y:S02]  /*199e0*/  FMNMX.FTZ R6, R70, R6, !PT ;  /* 0x0000000646067209 */ /* 0x000fe40007810000 */
[----:B------:R-:W-:Y:S01]  /*199f0*/  FSEL R56, R56, -INF , !P1 ;  /* 0xff80000038387808 */ /* 0x000fe20004800000 */
[----:B------:R-:W0:Y:S01]  /*19a00*/  MUFU.EX2 R77, R77 ;  /* 0x0000004d004d7308 */ /* 0x000e220000000800 */
[----:B------:R-:W-:Y:S01]  /*19a10*/  FMNMX.FTZ R6, R25, R6, !PT ;  /* 0x0000000619067209 */ /* 0x000fe20007810000 */
[----:B-1----:R-:W-:Y:S01]  /*19a20*/  FADD.FTZ R4, R79, R4 ;  /* 0x000000044f047221 */ /* 0x002fe20000010000 */
[----:B------:R-:W-:Y:S02]  /*19a30*/  ISETP.GT.AND P1, PT, R86, 0x51, P5 ;  /* 0x000000515600780c */ /* 0x000fe40002f24270 */
[----:B------:R-:W-:Y:S02]  /*19a40*/  FMNMX.FTZ R6, R68, R6, !PT ;  /* 0x0000000644067209 */ /* 0x000fe40007810000 */
[----:B------:R-:W-:Y:S01]  /*19a50*/  ISETP.LT.OR P2, PT, R85, 0x51, P2 ;  /* 0x000000515500780c */ /* 0x000fe20001741670 */
[----:B------:R-:W1:Y:S01]  /*19a60*/  MUFU.EX2 R36, R36 ;  /* 0x0000002400247308 */ /* 0x000e620000000800 */
[----:B------:R-:W-:Y:S01]  /*19a70*/  FMNMX.FTZ R6, R27, R6, !PT ;  /* 0x000000061b067209 */ /* 0x000fe20007810000 */
[----:B--2---:R-:W-:Y:S01]  /*19a80*/  FADD.FTZ R4, R34, R4 ;  /* 0x0000000422047221 */ /* 0x004fe20000010000 */
[----:B------:R-:W-:-:S02]  /*19a90*/  ISETP.LT.OR P1, PT, R85, 0x52, P1 ;  /* 0x000000525500780c */ /* 0x000fc40000f21670 */
[----:B------:R-:W-:Y:S02]  /*19aa0*/  FMNMX.FTZ R6, R66, R6, !PT ;  /* 0x0000000642067209 */ /* 0x000fe40007810000 */
[----:B------:R-:W-:Y:S01]  /*19ab0*/  FSEL R53, R53, -INF , !P2 ;  /* 0xff80000035357808 */ /* 0x000fe20005000000 */
[----:B------:R-:W2:Y:S01]  /*19ac0*/  MUFU.EX2 R75, R75 ;  /* 0x0000004b004b7308 */ /* 0x000ea20000000800 */
[----:B------:R-:W-:Y:S01]  /*19ad0*/  FMNMX.FTZ R6, R29, R6, !PT ;  /* 0x000000061d067209 */ /* 0x000fe20007810000 */
[----:B0-----:R-:W-:Y:S01]  /*19ae0*/  FADD.FTZ R4, R77, R4 ;  /* 0x000000044d047221 */ /* 0x001fe20000010000 */
[----:B------:R-:W-:Y:S02]  /*19af0*/  ISETP.GT.AND P2, PT, R86, 0x58, P5 ;  /* 0x000000585600780c */ /* 0x000fe40002f44270 */
[----:B------:R-:W-:Y:S02]  /*19b00*/  FMNMX.FTZ R6, R64, R6, !PT ;  /* 0x0000000640067209 */ /* 0x000fe40007810000 */
[----:B------:R-:W-:Y:S01]  /*19b10*/  FSEL R52, R52, -INF , !P1 ;  /* 0xff80000034347808 */ /* 0x000fe20004800000 */
[----:B------:R-:W0:Y:S01]  /*19b20*/  MUFU.EX2 R38, R38 ;  /* 0x0000002600267308 */ /* 0x000e220000000800 */
[----:B------:R-:W-:Y:S01]  /*19b30*/  FMNMX.FTZ R6, R31, R6, !PT ;  /* 0x000000061f067209 */ /* 0x000fe20007810000 */
[----:B-1----:R-:W-:Y:S01]  /*19b40*/  FADD.FTZ R4, R36, R4 ;  /* 0x0000000424047221 */ /* 0x002fe20000010000 */
[----:B------:R-:W-:-:S02]  /*19b50*/  ISETP.GT.AND P1, PT, R86, 0x59, P5 ;  /* 0x000000595600780c */ /* 0x000fc40002f24270 */
[----:B------:R-:W-:Y:S02]  /*19b60*/  FMNMX.FTZ R6, R61, R6, !PT ;  /* 0x000000063d067209 */ /* 0x000fe40007810000 */
[----:B------:R-:W-:Y:S01]  /*19b70*/  ISETP.LT.OR P2, PT, R85, 0x59, P2 ;  /* 0x000000595500780c */ /* 0x000fe20001741670 */
[----:B------:R-:W1:Y:S01]  /*19b80*/  MUFU.EX2 R73, R73 ;  /* 0x0000004900497308 */ /* 0x000e620000000800 */
[----:B------:R-:W-:Y:S01]  /*19b90*/  FMNMX.FTZ R6, R60, R6, !PT ;  /* 0x000000063c067209 */ /* 0x000fe20007810000 */
[----:B--2---:R-:W-:Y:S01]  /*19ba0*/  FADD.FTZ R4, R75, R4 ;  /* 0x000000044b047221 */ /* 0x004fe20000010000 */
[----:B------:R-:W-:Y:S02]  /*19bb0*/  ISETP.LT.OR P1, PT, R85, 0x5a, P1 ;  /* 0x0000005a5500780c */ /* 0x000fe40000f21670 */
[----:B------:R-:W-:Y:S02]  /*19bc0*/  FMNMX.FTZ R6, R57, R6, !PT ;  /* 0x0000000639067209 */ /* 0x000fe40007810000 */
[----:B------:R-:W-:Y:S01]  /*19bd0*/  FSEL R49, R49, -INF , !P2 ;  /* 0xff80000031317808 */ /* 0x000fe20005000000 */
[----:B------:R-:W2:Y:S01]  /*19be0*/  MUFU.EX2 R24, R24 ;  /* 0x0000001800187308 */ /* 0x000ea20000000800 */
[----:B------:R-:W-:Y:S01]  /*19bf0*/  FMNMX.FTZ R6, R56, R6, !PT ;  /* 0x0000000638067209 */ /* 0x000fe20007810000 */
[----:B0-----:R-:W-:Y:S01]  /*19c00*/  FADD.FTZ R4, R38, R4 ;  /* 0x0000000426047221 */ /* 0x001fe20000010000 */
[----:B------:R-:W-:-:S02]  /*19c10*/  ISETP.GT.AND P2, PT, R86, 0x60, P5 ;  /* 0x000000605600780c */ /* 0x000fc40002f44270 */
[----:B------:R-:W-:Y:S02]  /*19c20*/  FMNMX.FTZ R6, R53, R6, !PT ;  /* 0x0000000635067209 */ /* 0x000fe40007810000 */
[----:B------:R-:W-:Y:S01]  /*19c30*/  FSEL R48, R48, -INF , !P1 ;  /* 0xff80000030307808 */ /* 0x000fe20004800000 */
[----:B------:R-:W0:Y:S01]  /*19c40*/  MUFU.EX2 R71, R71 ;  /* 0x0000004700477308 */ /* 0x000e220000000800 */
[----:B------:R-:W-:Y:S01]  /*19c50*/  FMNMX.FTZ R6, R52, R6, !PT ;  /* 0x0000000634067209 */ /* 0x000fe20007810000 */
[----:B-1----:R-:W-:Y:S01]  /*19c60*/  FADD.FTZ R4, R73, R4 ;  /* 0x0000000449047221 */ /* 0x002fe20000010000 */
[----:B------:R-:W-:Y:S02]  /*19c70*/  ISETP.GT.AND P1, PT, R86, 0x61, P5 ;  /* 0x000000615600780c */ /* 0x000fe40002f24270 */
[----:B------:R-:W-:Y:S02]  /*19c80*/  ISETP.LT.OR P2, PT, R85, 0x61, P2 ;  /* 0x000000615500780c */ /* 0x000fe40001741670 */
[----:B------:R-:W-:Y:S01]  /*19c90*/  FMNMX.FTZ R6, R49, R6, !PT ;  /* 0x0000000631067209 */ /* 0x000fe20007810000 */
[----:B------:R-:W1:Y:S01]  /*19ca0*/  MUFU.EX2 R26, R26 ;  /* 0x0000001a001a7308 */ /* 0x000e620000000800 */
[----:B------:R-:W-:Y:S01]  /*19cb0*/  ISETP.LT.OR P1, PT, R85, 0x62, P1 ;  /* 0x000000625500780c */ /* 0x000fe20000f21670 */
[----:B--2---:R-:W-:Y:S01]  /*19cc0*/  FADD.FTZ R4, R24, R4 ;  /* 0x0000000418047221 */ /* 0x004fe20000010000 */
[----:B------:R-:W-:-:S02]  /*19cd0*/  FSEL R46, R46, -INF , !P2 ;  /* 0xff8000002e2e7808 */ /* 0x000fc40005000000 */
[----:B------:R-:W-:Y:S02]  /*19ce0*/  FMNMX.FTZ R6, R48, R6, !PT ;  /* 0x0000000630067209 */ /* 0x000fe40007810000 */
[----:B------:R-:W-:Y:S01]  /*19cf0*/  FSEL R41, R41, -INF , !P1 ;  /* 0xff80000029297808 */ /* 0x000fe20004800000 */
[----:B------:R-:W2:Y:S01]  /*19d00*/  MUFU.EX2 R69, R69 ;  /* 0x0000004500457308 */ /* 0x000ea20000000800 */
[----:B------:R-:W-:Y:S01]  /*19d10*/  LOP3.LUT P6, RZ, R22, 0x2, RZ, 0xc0, !PT ;  /* 0x0000000216ff7812 */ /* 0x000fe200078cc0ff */
[----:B0-----:R-:W-:Y:S01]  /*19d20*/  FADD.FTZ R4, R71, R4 ;  /* 0x0000000447047221 */ /* 0x001fe20000010000 */
[----:B------:R-:W-:Y:S02]  /*19d30*/  FMNMX.FTZ R6, R46, R6, !PT ;  /* 0x000000062e067209 */ /* 0x000fe40007810000 */
[----:B------:R-:W-:Y:S02]  /*19d40*/  FSEL R44, R44, -INF , !P6 ;  /* 0xff8000002c2c7808 */ /* 0x000fe40007000000 */
[----:B------:R-:W-:Y:S01]  /*19d50*/  FMNMX.FTZ R6, R41, R6, !PT ;  /* 0x0000000629067209 */ /* 0x000fe20007810000 */
[----:B------:R-:W0:Y:S01]  /*19d60*/  MUFU.EX2 R28, R28 ;  /* 0x0000001c001c7308 */ /* 0x000e220000000800 */
[----:B------:R-:W-:Y:S01]  /*19d70*/  ISETP.GT.AND P2, PT, R86, 0x71, P5 ;  /* 0x000000715600780c */ /* 0x000fe20002f44270 */
[----:B-1----:R-:W-:Y:S01]  /*19d80*/  FADD.FTZ R4, R26, R4 ;  /* 0x000000041a047221 */ /* 0x002fe20000010000 */
[----:B------:R-:W-:-:S02]  /*19d90*/  FSEL R43, R43, -INF , !P4 ;  /* 0xff8000002b2b7808 */ /* 0x000fc40006000000 */
[----:B------:R-:W-:Y:S02]  /*19da0*/  FMNMX.FTZ R6, R44, R6, !PT ;  /* 0x000000062c067209 */ /* 0x000fe40007810000 */
[C---:B------:R-:W-:Y:S01]  /*19db0*/  ISETP.GT.AND P1, PT, R86.reuse, 0x78, P5 ;  /* 0x000000785600780c */ /* 0x040fe20002f24270 */
[----:B------:R-:W1:Y:S01]  /*19dc0*/  MUFU.EX2 R67, R67 ;  /* 0x0000004300437308 */ /* 0x000e620000000800 */
[----:B------:R-:W-:Y:S01]  /*19dd0*/  ISETP.LT.OR P2, PT, R85, 0x72, P2 ;  /* 0x000000725500780c */ /* 0x000fe20001741670 */
[----:B--2---:R-:W-:Y:S01]  /*19de0*/  FADD.FTZ R4, R69, R4 ;  /* 0x0000000445047221 */ /* 0x004fe20000010000 */
[----:B------:R-:W-:Y:S02]  /*19df0*/  FMNMX.FTZ R6, R43, R6, !PT ;  /* 0x000000062b067209 */ /* 0x000fe40007810000 */
[----:B------:R-:W-:Y:S02]  /*19e00*/  ISETP.GT.AND P5, PT, R86, 0x79, P5 ;  /* 0x000000795600780c */ /* 0x000fe40002fa4270 */
[----:B------:R-:W-:Y:S01]  /*19e10*/  ISETP.LT.OR P1, PT, R85, 0x79, P1 ;  /* 0x000000795500780c */ /* 0x000fe20000f21670 */
[----:B------:R-:W2:Y:S01]  /*19e20*/  MUFU.EX2 R30, R30 ;  /* 0x0000001e001e7308 */ /* 0x000ea20000000800 */
[----:B------:R-:W-:Y:S01]  /*19e30*/  FSEL R15, R149, -INF , !P2 ;  /* 0xff800000950f7808 */ /* 0x000fe20005000000 */
[----:B0-----:R-:W-:Y:S01]  /*19e40*/  FADD.FTZ R4, R28, R4 ;  /* 0x000000041c047221 */ /* 0x001fe20000010000 */
[----:B------:R-:W-:-:S02]  /*19e50*/  FMNMX.FTZ R6, R14, R6, !PT ;  /* 0x000000060e067209 */ /* 0x000fc40007810000 */
[----:B------:R-:W-:Y:S02]  /*19e60*/  ISETP.LT.OR P5, PT, R85, 0x7a, P5 ;  /* 0x0000007a5500780c */ /* 0x000fe40002fa1670 */
[----:B------:R-:W-:Y:S01]  /*19e70*/  FSEL R20, R148, -INF , !P1 ;  /* 0xff80000094147808 */ /* 0x000fe20004800000 */
[----:B------:R-:W0:Y:S01]  /*19e80*/  MUFU.EX2 R65, R65 ;  /* 0x0000004100417308 */ /* 0x000e220000000800 */
[----:B------:R-:W-:Y:S01]  /*19e90*/  FMNMX.FTZ R6, R15, R6, !PT ;  /* 0x000000060f067209 */ /* 0x000fe20007810000 */
[----:B-1----:R-:W-:Y:S01]  /*19ea0*/  FADD.FTZ R4, R67, R4 ;  /* 0x0000000443047221 */ /* 0x002fe20000010000 */
[----:B------:R-:W-:Y:S02]  /*19eb0*/  FSEL R21, R147, -INF , !P5 ;  /* 0xff80000093157808 */ /* 0x000fe40006800000 */
[----:B------:R-:W-:Y:S02]  /*19ec0*/  FMNMX.FTZ R6, R20, R6, !PT ;  /* 0x0000000614067209 */ /* 0x000fe40007810000 */
[----:B------:R-:W-:Y:S01]  /*19ed0*/  LOP3.LUT P0, RZ, R22, 0x20000000, RZ, 0xc0, !PT ;  /* 0x2000000016ff7812 */ /* 0x000fe2000780c0ff */
[----:B------:R-:W1:Y:S01]  /*19ee0*/  MUFU.EX2 R62, R62 ;  /* 0x0000003e003e7308 */ /* 0x000e620000000800 */
[----:B------:R-:W-:Y:S01]  /*19ef0*/  FMNMX.FTZ R6, R21, R6, !PT ;  /* 0x0000000615067209 */ /* 0x000fe20007810000 */
[----:B--2---:R-:W-:-:S04]  /*19f00*/  FADD.FTZ R4, R30, R4 ;  /* 0x000000041e047221 */ /* 0x004fc80000010000 */
[----:B------:R-:W2:Y:S02]  /*19f10*/  SHFL.BFLY PT, R13, R6, 0x2, 0x1f ;  /* 0x0c401f00060d7f89 */ /* 0x000ea400000e0000 */
[----:B------:R-:W3:Y:S01]  /*19f20*/  MUFU.EX2 R63, R63 ;  /* 0x0000003f003f7308 */ /* 0x000ee20000000800 */
[----:B0-----:R-:W-:-:S07]  /*19f30*/  FADD.FTZ R4, R65, R4 ;  /* 0x0000000441047221 */ /* 0x001fce0000010000 */
[----:B------:R-:W0:Y:S01]  /*19f40*/  MUFU.EX2 R58, R58 ;  /* 0x0000003a003a7308 */ /* 0x000e220000000800 */
[----:B-1----:R-:W-:-:S07]  /*19f50*/  FADD.FTZ R4, R62, R4 ;  /* 0x000000043e047221 */ /* 0x002fce0000010000 */
[----:B------:R-:W1:Y:S01]  /*19f60*/  MUFU.EX2 R59, R59 ;  /* 0x0000003b003b7308 */ /* 0x000e620000000800 */
[----:B---3--:R-:W-:Y:S01]  /*19f70*/  FADD.FTZ R4, R63, R4 ;  /* 0x000000043f047221 */ /* 0x008fe20000010000 */
[----:B--2---:R-:W-:-:S06]  /*19f80*/  FMNMX.FTZ R6, R6, R13, !PT ;  /* 0x0000000d06067209 */ /* 0x004fcc0007810000 */
[----:B------:R-:W2:Y:S01]  /*19f90*/  MUFU.EX2 R54, R54 ;  /* 0x0000003600367308 */ /* 0x000ea20000000800 */
[----:B0-----:R-:W-:Y:S01]  /*19fa0*/  FADD.FTZ R4, R58, R4 ;  /* 0x000000043a047221 */ /* 0x001fe20000010000 */
[----:B------:R-:W0:Y:S06]  /*19fb0*/  SHFL.BFLY PT, R13, R6, 0x1, 0x1f ;  /* 0x0c201f00060d7f89 */ /* 0x000e2c00000e0000 */
[----:B------:R-:W3:Y:S01]  /*19fc0*/  MUFU.EX2 R55, R55 ;  /* 0x0000003700377308 */ /* 0x000ee20000000800 */
[----:B-1----:R-:W-:-:S07]  /*19fd0*/  FADD.FTZ R4, R59, R4 ;  /* 0x000000043b047221 */ /* 0x002fce0000010000 */
[----:B------:R-:W1:Y:S01]  /*19fe0*/  MUFU.EX2 R50, R50 ;  /* 0x0000003200327308 */ /* 0x000e620000000800 */
[----:B--2---:R-:W-:-:S07]  /*19ff0*/  FADD.FTZ R4, R54, R4 ;  /* 0x0000000436047221 */ /* 0x004fce0000010000 */
[----:B------:R-:W2:Y:S01]  /*1a000*/  MUFU.EX2 R51, R51 ;  /* 0x0000003300337308 */ /* 0x000ea20000000800 */
[----:B---3--:R-:W-:Y:S01]  /*1a010*/  FADD.FTZ R4, R55, R4 ;  /* 0x0000000437047221 */ /* 0x008fe20000010000 */
[----:B0-----:R-:W-:-:S04]  /*1a020*/  FMNMX.FTZ R6, R6, R13, !PT ;  /* 0x0000000d06067209 */ /* 0x001fc80007810000 */
[----:B------:R-:W-:Y:S02]  /*1a030*/  FSETP.NEU.FTZ.AND P1, PT, R6, -INF , PT ;  /* 0xff8000000600780b */ /* 0x000fe40003f3d000 */
[----:B------:R-:W0:Y:S01]  /*1a040*/  MUFU.EX2 R40, R40 ;  /* 0x0000002800287308 */ /* 0x000e220000000800 */
[----:B-1----:R-:W-:Y:S01]  /*1a050*/  FADD.FTZ R4, R50, R4 ;  /* 0x0000000432047221 */ /* 0x002fe20000010000 */
[----:B------:R-:W-:-:S05]  /*1a060*/  FSEL R13, R6, RZ, P1 ;  /* 0x000000ff060d7208 */ /* 0x000fca0000800000 */
[----:B------:R-:W-:Y:S01]  /*1a070*/  FADD.FTZ R13, -R13, R8 ;  /* 0x000000080d0d7221 */ /* 0x000fe20000010100 */
[----:B------:R-:W1:Y:S01]  /*1a080*/  MUFU.EX2 R47, R47 ;  /* 0x0000002f002f7308 */ /* 0x000e620000000800 */
[----:B--2---:R-:W-:Y:S02]  /*1a090*/  FADD.FTZ R4, R51, R4 ;  /* 0x0000000433047221 */ /* 0x004fe40000010000 */
[----:B------:R-:W-:-:S05]  /*1a0a0*/  FMUL.FTZ R13, R13, UR51 ;  /* 0x000000330d0d7c20 */ /* 0x000fca0008410000 */
[----:B------:R2:W-:Y:S01]  /*1a0b0*/  MUFU.EX2 R8, R80 ;  /* 0x0000005000087308 */ /* 0x0005e20000000800 */
[----:B0-----:R-:W-:-:S07]  /*1a0c0*/  FADD.FTZ R4, R40, R4 ;  /* 0x0000000428047221 */ /* 0x001fce0000010000 */
[----:B------:R-:W-:Y:S01]  /*1a0d0*/  MUFU.EX2 R13, R13 ;  /* 0x0000000d000d7308 */ /* 0x000fe20000000800 */
[----:B--2---:R-:W-:Y:S01]  /*1a0e0*/  FMUL.FTZ R80, R6, UR51 ;  /* 0x0000003306507c20 */ /* 0x004fe20008410000 */
[----:B-1----:R-:W-:-:S04]  /*1a0f0*/  FADD.FTZ R4, R47, R4 ;  /* 0x000000042f047221 */ /* 0x002fc80000010000 */
[----:B------:R-:W-:Y:S02]  /*1a100*/  FSEL R80, R80, RZ, P1 ;  /* 0x000000ff50507208 */ /* 0x000fe40000800000 */
[----:B------:R-:W-:Y:S03]  /*1a110*/  MUFU.EX2 R42, R42 ;  /* 0x0000002a002a7308 */ /* 0x000fe60000000800 */
        /* <DEDUP_REMOVED lines=103> */
[----:B------:R-:W-:Y:S01]  /*1a790*/  FADD.FTZ R4, R8, R4 ;  /* 0x0000000408047221 */ /* 0x000fe20000010000 */
[----:B-1----:R-:W-:-:S04]  /*1a7a0*/  FADD.FTZ R3, R20, R3 ;  /* 0x0000000314037221 */ /* 0x002fc80000010000 */
[----:B--2---:R-:W-:Y:S01]  /*1a7b0*/  FADD.FTZ R3, R21, R3 ;  /* 0x0000000315037221 */ /* 0x004fe20000010000 */
[----:B------:R-:W-:Y:S06]  /*1a7c0*/  @!P0 BRA `(.L_x_11547) ;  /* 0x0000000000048947 */ /* 0x000fec0003800000 */
[----:B------:R-:W-:Y:S01]  /*1a7d0*/  BPT.TRAP 0x1 ;  /* 0x000000040000795c */ /* 0x000fe20000300000 */
.L_x_11547:
        /* <DEDUP_REMOVED lines=107> */
[----:B------:R-:W-:Y:S02]  /*1ae90*/  IMAD.MOV.U32 R9, RZ, RZ, R5 ;  /* 0x000000ffff097224 */ /* 0x000fe400078e0005 */
[----:B------:R-:W-:Y:S02]  /*1aea0*/  IMAD.MOV.U32 R10, RZ, RZ, R23 ;  /* 0x000000ffff0a7224 */ /* 0x000fe400078e0017 */
[----:B------:R-:W-:Y:S01]  /*1aeb0*/  IMAD.MOV.U32 R7, RZ, RZ, R18 ;  /* 0x000000ffff077224 */ /* 0x000fe200078e0012 */
[----:B0-----:R-:W-:-:S03]  /*1aec0*/  NOP ;  /* 0x0000000000007918 */ /* 0x001fc60000000000 */
[----:B--2---:R-:W-:Y:S05]  /*1aed0*/  @P1 BRA `(.L_x_11548) ;  /* 0xffffffc000881947 */ /* 0x004fea000383ffff */
.L_x_11528:
[----:B------:R-:W-:Y:S05]  /*1aee0*/  WARPSYNC.ALL ;  /* 0x0000000000007948 */ /* 0x000fea0003800000 */
[----:B------:R-:W-:Y:S06]  /*1aef0*/  BAR.ARV 0x8, 0x200 ;  /* 0x0208000000007b1d */ /* 0x000fec0000002000 */
[----:B------:R-:W-:Y:S05]  /*1af00*/  @!P0 BRA `(.L_x_11549) ;  /* 0x0000000000048947 */ /* 0x000fea0003800000 */
[----:B------:R-:W-:Y:S01]  /*1af10*/  BPT.TRAP 0x1 ;  /* 0x000000040000795c */ /* 0x000fe20000300000 */
.L_x_11549:
[----:B------:R-:W-:Y:S01]  /*1af20*/  IMAD R13, R18, 0x8, R2 ;  /* 0x00000008120d7824 */ /* 0x000fe200078e0202 */
[----:B------:R-:W-:-:S04]  /*1af30*/  SHF.L.U32 R0, R23, 0x1f, RZ ;  /* 0x0000001f17007819 */ /* 0x000fc800000006ff */
[----:B------:R0:W2:Y:S01]  /*1af40*/  SYNCS.PHASECHK.TRANS64.TRYWAIT P1, [R13+URZ+0x2d850], R0 ;  /* 0x02d850000d0075a7 */ /* 0x0000a2000802017f */
[----:B------:R-:W-:Y:S05]  /*1af50*/  @!P0 BRA `(.L_x_11550) ;  /* 0x0000000000048947 */ /* 0x000fea0003800000 */
[----:B------:R-:W-:Y:S01]  /*1af60*/  BPT.TRAP 0x1 ;  /* 0x000000040000795c */ /* 0x000fe20000300000 */
.L_x_11550:
[----:B------:R-:W3:Y:S01]  /*1af70*/  LDL.LU R7, [R1+0x90] ;  /* 0x0000900001077983 */ /* 0x000ee20000300800 */
[----:B------:R-:W-:Y:S02]  /*1af80*/  VIADD R2, R2, 0x400 ;  /* 0x0000040002027836 */ /* 0x000fe40000000000 */
[----:B------:R-:W-:-:S03]  /*1af90*/  IMAD.MOV.U32 R9, RZ, RZ, 0x40000040 ;  /* 0x40000040ff097424 */ /* 0x000fc600078e00ff */
[----:B------:R-:W-:-:S04]  /*1afa0*/  SHF.R.U32.HI R2, RZ, 0x4, R2 ;  /* 0x00000004ff027819 */ /* 0x000fc80000011602 */
[----:B------:R-:W-:-:S04]  /*1afb0*/  LOP3.LUT R2, R2, 0x3fff, RZ, 0xc0, !PT ;  /* 0x00003fff02027812 */ /* 0x000fc800078ec0ff */
[----:B------:R-:W-:Y:S02]  /*1afc0*/  LOP3.LUT R11, R2, 0x2000000, RZ, 0xfc, !PT ;  /* 0x02000000020b7812 */ /* 0x000fe400078efcff */
[----:B---3--:R-:W-:Y:S01]  /*1afd0*/  LOP3.LUT R8, R7, 0x10000, RZ, 0xfc, !PT ;  /* 0x0001000007087812 */ /* 0x008fe200078efcff */
[----:B--2---:R-:W-:Y:S06]  /*1afe0*/  @P1 BRA `(.L_x_11551) ;  /* 0x0000000000081947 */ /* 0x004fec0003800000 */
[----:B------:R-:W2:Y:S02]  /*1aff0*/  SYNCS.PHASECHK.TRANS64.TRYWAIT P1, [R13+URZ+0x2d850], R0 ;  /* 0x02d850000d0075a7 */ /* 0x000ea4000802017f */
[----:B--2---:R-:W-:Y:S05]  /*1b000*/  @!P1 BRA `(.L_x_11552) ;  /* 0x000000a800609947 */ /* 0x004fea0003800000 */
.L_x_11551:
[----:B------:R-:W-:Y:S01]  /*1b010*/  IMAD R10, R18, 0x600, R11 ;  /* 0x00000600120a7824 */ /* 0x000fe200078e020b */
[----:B------:R-:W-:Y:S05]  /*1b020*/  WARPSYNC.ALL ;  /* 0x0000000000007948 */ /* 0x000fea0003800000 */
[----:B------:R-:W-:Y:S01]  /*1b030*/  IMAD.MOV.U32 R11, RZ, RZ, -0x7fffffe0 ;  /* 0x80000020ff0b7424 */ /* 0x000fe200078e00ff */
[C---:B------:R-:W-:Y:S01]  /*1b040*/  R2UR UR4, R8.reuse ;  /* 0x00000000080472ca */ /* 0x040fe200000e0000 */
[----:B------:R-:W-:Y:S01]  /*1b050*/  WARPGROUP.ARRIVE ;  /* 0x00000000000079c5 */ /* 0x000fe20000000000 */
[----:B------:R-:W-:Y:S01]  /*1b060*/  R2UR UR5, R9 ;  /* 0x00000000090572ca */ /* 0x000fe200000e0000 */
[----:B------:R-:W-:Y:S01]  /*1b070*/  VIADD R20, R8, 0x2 ;  /* 0x0000000208147836 */ /* 0x000fe20000000000 */
[C---:B------:R-:W-:Y:S01]  /*1b080*/  R2UR UR6, R10.reuse ;  /* 0x000000000a0672ca */ /* 0x040fe200000e0000 */
[----:B------:R-:W-:Y:S01]  /*1b090*/  VIADD R14, R10, 0x40 ;  /* 0x000000400a0e7836 */ /* 0x000fe20000000000 */
[----:B------:R-:W-:Y:S01]  /*1b0a0*/  R2UR UR7, R11 ;  /* 0x000000000b0772ca */ /* 0x000fe200000e0000 */
[----:B------:R-:W-:Y:S01]  /*1b0b0*/  IMAD.MOV.U32 R21, RZ, RZ, 0x40000040 ;  /* 0x40000040ff157424 */ /* 0x000fe200078e00ff */
[----:B------:R-:W3:Y:S01]  /*1b0c0*/  SHFL.BFLY PT, R7, R4, 0x2, 0x1f ;  /* 0x0c401f0004077f89 */ /* 0x000ee200000e0000 */
[----:B------:R-:W-:-:S02]  /*1b0d0*/  IMAD.MOV.U32 R15, RZ, RZ, -0x7fffffe0 ;  /* 0x80000020ff0f7424 */ /* 0x000fc400078e00ff */
[----:B------:R-:W-:Y:S01]  /*1b0e0*/  IMAD.MOV.U32 R9, RZ, RZ, 0x40000040 ;  /* 0x40000040ff097424 */ /* 0x000fe200078e00ff */
[----:B0-2---:R-:W0:Y:S01]  /*1b0f0*/  SHFL.BFLY PT, R0, R3, 0x2, 0x1f ;  /* 0x0c401f0003007f89 */ /* 0x005e2200000e0000 */
[----:B------:R-:W-:Y:S02]  /*1b100*/  IMAD.MOV.U32 R11, RZ, RZ, -0x7fffffe0 ;  /* 0x80000020ff0b7424 */ /* 0x000fe400078e00ff */
[----:B------:R-:W-:-:S04]  /*1b110*/  IMAD.MOV.U32 R2, RZ, RZ, RZ ;  /* 0x000000ffff027224 */ /* 0x000fc800078e00ff */
        /* <DEDUP_REMOVED lines=9> */
[----:B---3--:R-:W-:Y:S01]  /*1b1b0*/  FADD.FTZ R7, R7, R4 ;  /* 0x0000000407077221 */ /* 0x008fe20000010000 */
[----:B------:R-:W-:Y:S01]  /*1b1c0*/  IMAD.MOV.U32 R4, RZ, RZ, RZ ;  /* 0x000000ffff047224 */ /* 0x000fe200078e00ff */
[----:B------:R-:W-:-:S02]  /*1b1d0*/  WARPGROUP.DEPBAR.LE gsb0, 0x0 ;  /* 0x00008000000079c5 */ /* 0x000fc40000010000 */
        /* <DEDUP_REMOVED lines=50> */
[----:B------:R-:W-:Y:S01]  /*1b500*/  R2UR UR6, R14 ;  /* 0x000000000e0672ca */ /* 0x000fe200000e0000 */
[----:B------:R-:W-:Y:S01]  /*1b510*/  IMAD.U32 R14, RZ, RZ, UR51 ;  /* 0x00000033ff0e7e24 */ /* 0x000fe2000f8e00ff */
[----:B------:R-:W-:Y:S01]  /*1b520*/  R2UR UR7, R15 ;  /* 0x000000000f0772ca */ /* 0x000fe200000e0000 */
[----:B------:R-:W-:Y:S02]  /*1b530*/  WARPGROUP.DEPBAR.LE gsb0, 0x0 ;  /* 0x00008000000079c5 */ /* 0x000fe40000010000 */
[----:B------:R-:W-:-:S10]  /*1b540*/  WARPGROUP.ARRIVE ;  /* 0x00000000000079c5 */ /* 0x000fd40000000000 */
[----:B------:R-:W-:Y:S01]  /*1b550*/  HGMMA.64x96x16.F32.BF16 R88, gdesc[UR4].tnspB, R88, gsb0 ;  /* 0x41600000045879f0 */ /* 0x000fe20008001858 */
[----:B------:R-:W-:Y:S01]  /*1b560*/  R2UR UR4, R8 ;  /* 0x00000000080472ca */ /* 0x000fe200000e0000 */
[----:B0-----:R-:W-:Y:S01]  /*1b570*/  FADD.FTZ R8, R0, R3 ;  /* 0x0000000300087221 */ /* 0x001fe20000010000 */
[----:B------:R-:W-:Y:S01]  /*1b580*/  R2UR UR5, R9 ;  /* 0x00000000090572ca */ /* 0x000fe200000e0000 */
[----:B------:R-:W0:Y:S01]  /*1b590*/  SHFL.BFLY PT, R0, R7, 0x1, 0x1f ;  /* 0x0c201f0007007f89 */ /* 0x000e2200000e0000 */
[----:B------:R-:W-:Y:S01]  /*1b5a0*/  R2UR UR6, R10 ;  /* 0x000000000a0672ca */ /* 0x000fe200000e0000 */
[----:B------:R-:W-:Y:S01]  /*1b5b0*/  IMAD.MOV.U32 R3, RZ, RZ, -0x800000 ;  /* 0xff800000ff037424 */ /* 0x000fe200078e00ff */
[----:B------:R-:W-:Y:S01]  /*1b5c0*/  R2UR UR7, R11 ;  /* 0x000000000b0772ca */ /* 0x000fe200000e0000 */
[----:B------:R-:W2:Y:S01]  /*1b5d0*/  SHFL.BFLY PT, R9, R8, 0x1, 0x1f ;  /* 0x0c201f0008097f89 */ /* 0x000ea200000e0000 */
[----:B0-----:R-:W-:Y:S01]  /*1b5e0*/  FADD.FTZ R11, R7, R0 ;  /* 0x00000000070b7221 */ /* 0x001fe20000010000 */
[----:B------:R-:W-:-:S02]  /*1b5f0*/  IMAD.U32 R7, RZ, RZ, UR51 ;  /* 0x00000033ff077e24 */ /* 0x000fc4000f8e00ff */
[----:B------:R-:W-:Y:S02]  /*1b600*/  IMAD.MOV.U32 R0, RZ, RZ, -0x800000 ;  /* 0xff800000ff007424 */ /* 0x000fe400078e00ff */
[----:B--2---:R-:W-:Y:S01]  /*1b610*/  FADD.FTZ R12, R8, R9 ;  /* 0x00000009080c7221 */ /* 0x004fe20000010000 */
[----:B------:R-:W-:-:S04]  /*1b620*/  FSETP.NE.FTZ.AND P1, PT, R11, RZ, PT ;  /* 0x000000ff0b00720b */ /* 0x000fc80003f35000 */
[----:B------:R-:W-:-:S09]  /*1b630*/  FSETP.NE.FTZ.AND P2, PT, R12, RZ, PT ;  /* 0x000000ff0c00720b */ /* 0x000fd20003f55000 */
[----:B------:R-:W0:Y:S01]  /*1b640*/  @P1 MUFU.LG2 R9, R11 ;  /* 0x0000000b00091308 */ /* 0x000e220000000c00 */
[----:B------:R-:W-:-:S03]  /*1b650*/  @P1 FMUL.FTZ R8, R7, 0.69314718246459960938 ;  /* 0x3f31721807081820 */ /* 0x000fc60000410000 */
[----:B------:R-:W-:-:S04]  /*1b660*/  @P2 FMUL.FTZ R14, R14, 0.69314718246459960938 ;  /* 0x3f3172180e0e2820 */ /* 0x000fc80000410000 */
[----:B------:R-:W2:Y:S08]  /*1b670*/  @P2 MUFU.LG2 R10, R12 ;  /* 0x0000000c000a2308 */ /* 0x000eb00000000c00 */
[----:B------:R3:W4:Y:S01]  /*1b680*/  @P1 MUFU.RCP R4, R11 ;  /* 0x0000000b00041308 */ /* 0x0007220000001000 */
[----:B0-----:R-:W-:-:S04]  /*1b690*/  @P1 FMUL.FTZ R9, R9, 0.69314718246459960938 ;  /* 0x3f31721809091820 */ /* 0x001fc80000410000 */
[----:B------:R-:W-:-:S03]  /*1b6a0*/  @P1 FFMA.FTZ R0, R8, R5, R9 ;  /* 0x0000000508001223 */ /* 0x000fc60000010009 */
[----:B------:R3:W0:Y:S01]  /*1b6b0*/  @P2 MUFU.RCP R2, R12 ;  /* 0x0000000c00022308 */ /* 0x0006220000001000 */
[----:B--2---:R-:W-:-:S04]  /*1b6c0*/  @P2 FMUL.FTZ R7, R10, 0.69314718246459960938 ;  /* 0x3f3172180a072820 */ /* 0x004fc80000410000 */
[----:B------:R-:W-:Y:S01]  /*1b6d0*/  @P2 FFMA.FTZ R3, R14, R6, R7 ;  /* 0x000000060e032223 */ /* 0x000fe20000010007 */
[----:B------:R-:W-:Y:S02]  /*1b6e0*/  WARPGROUP.DEPBAR.LE gsb0, 0x0 ;  /* 0x00008000000079c5 */ /* 0x000fe40000010000 */
[----:B------:R-:W-:-:S06]  /*1b6f0*/  WARPGROUP.ARRIVE ;  /* 0x00000000000079c5 */ /* 0x000fcc0000000000 */
[----:B------:R-:W-:Y:S03]  /*1b700*/  HGMMA.64x96x16.F32.BF16 R88, gdesc[UR4].tnspB, R88, gsb0 ;  /* 0x41600000045879f0 */ /* 0x000fe60008001858 */
[----:B------:R-:W-:Y:S02]  /*1b710*/  WARPGROUP.DEPBAR.LE gsb0, 0x0 ;  /* 0x00008000000079c5 */ /* 0x000fe40000010000 */
[----:B---34-:R-:W-:Y:S05]  /*1b720*/  @!P0 BRA `(.L_x_11553) ;  /* 0x0000000000048947 */ /* 0x018fea0003800000 */
[----:B------:R-:W-:Y:S01]  /*1b730*/  BPT.TRAP 0x1 ;  /* 0x000000040000795c */ /* 0x000fe20000300000 */
.L_x_11553:
        /* <DEDUP_REMOVED lines=59> */
.L_x_11436:
[----:B------:R-:W0:Y:S01]  /*1baf0*/  S2R R2, SR_TID.X ;  /* 0x0000000000027919 */ /* 0x000e220000002100 */
[----:B------:R-:W-:Y:S05]  /*1bb00*/  WARPSYNC.ALL ;  /* 0x0000000000007948 */ /* 0x000fea0003800000 */
[----:B0-----:R-:W-:-:S05]  /*1bb10*/  VIADD R54, R2, 0xffffff80 ;  /* 0xffffff8002367836 */ /* 0x001fca0000000000 */
[----:B------:R-:W-:-:S04]  /*1bb20*/  SHF.R.S32.HI R4, RZ, 0x1f, R54 ;  /* 0x0000001fff047819 */ /* 0x000fc80000011436 */
[----:B------:R-:W-:-:S04]  /*1bb30*/  LEA.HI R30, R4, R54, RZ, 0x2 ;  /* 0x00000036041e7211 */ /* 0x000fc800078f10ff */
[----:B-1----:R-:W-:-:S05]  /*1bb40*/  LOP3.LUT R42, R30, 0xfffffffc, RZ, 0xc0, !PT ;  /* 0xfffffffc1e2a7812 */ /* 0x002fca00078ec0ff */
[----:B------:R-:W-:-:S04]  /*1bb50*/  IMAD.IADD R42, R54, 0x1, -R42 ;  /* 0x00000001362a7824 */ /* 0x000fc800078e0a2a */
[----:B------:R-:W-:-:S04]  /*1bb60*/  IMAD.SHL.U32 R40, R42, 0x8, RZ ;  /* 0x000000082a287824 */ /* 0x000fc800078e00ff */
[----:B--2---:R-:W-:Y:S01]  /*1bb70*/  VIADD R41, R40, 0x40 ;  /* 0x0000004028297836 */ /* 0x004fe20000000000 */
        /* <DEDUP_REMOVED lines=9> */
[----:B------:R-:W2:Y:S01]  /*1bc10*/  LDL R48, [R1+0xa8] ;  /* 0x0000a80001307983 */ /* 0x000ea20000100800 */
[----:B------:R-:W3:Y:S01]  /*1bc20*/  S2R R5, SR_SWINHI ;  /* 0x0000000000057919 */ /* 0x000ee20000002f00 */
[-C--:B------:R-:W-:Y:S02]  /*1bc30*/  LEA.HI R8, R4, R54.reuse, RZ, 0x4 ;  /* 0x0000003604087211 */ /* 0x080fe400078f20ff */
[----:B------:R-:W4:Y:S02]  /*1bc40*/  LDL R56, [R1+0xa4] ;  /* 0x0000a40001387983 */ /* 0x000f240000100800 */
[----:B------:R-:W-:Y:S01]  /*1bc50*/  SHF.R.S32.HI R9, RZ, 0x4, R8 ;  /* 0x00000004ff097819 */ /* 0x000fe20000011408 */
[----:B------:R-:W-:Y:S05]  /*1bc60*/  WARPSYNC.ALL ;  /* 0x0000000000007948 */ /* 0x000fea0003800000 */
[----:B------:R-:W-:Y:S01]  /*1bc70*/  LEA.HI R10, R8, R9, RZ, 0x1 ;  /* 0x00000009080a7211 */ /* 0x000fe200078f08ff */
[----:B------:R-:W-:Y:S01]  /*1bc80*/  ULDC.64 UR4, c[0x0][0xc00] ;  /* 0x0003000000047ab9 */ /* 0x000fe20000000a00 */
[----:B------:R-:W-:-:S02]  /*1bc90*/  LEA.HI R4, R4, R54, RZ, 0x5 ;  /* 0x0000003604047211 */ /* 0x000fc400078f28ff */
[----:B------:R-:W-:Y:S02]  /*1bca0*/  LOP3.LUT R8, R8, 0xfffffff0, RZ, 0xc0, !PT ;  /* 0xfffffff008087812 */ /* 0x000fe400078ec0ff */
[----:B------:R-:W-:Y:S02]  /*1bcb0*/  LOP3.LUT R10, R10, 0x1ffffffe, RZ, 0xc0, !PT ;  /* 0x1ffffffe0a0a7812 */ /* 0x000fe400078ec0ff */
[----:B------:R-:W-:Y:S01]  /*1bcc0*/  SHF.R.S32.HI R11, RZ, 0x5, R4 ;  /* 0x00000005ff0b7819 */ /* 0x000fe20000011404 */
[----:B------:R-:W-:Y:S01]  /*1bcd0*/  IMAD.IADD R8, R54, 0x1, -R8 ;  /* 0x0000000136087824 */ /* 0x000fe200078e0a08 */
[----:B------:R-:W-:Y:S01]  /*1bce0*/  F2FP.BF16.F32.PACK_AB R6, R93, R6 ;  /* 0x000000065d06723e */ /* 0x000fe200000010ff */
[----:B------:R-:W-:Y:S01]  /*1bcf0*/  IMAD.IADD R10, R9, 0x1, -R10 ;  /* 0x00000001090a7824 */ /* 0x000fe200078e0a0a */
[----:B------:R-:W-:Y:S01]  /*1bd00*/  F2FP.BF16.F32.PACK_AB R26, R109, R26 ;  /* 0x0000001a6d1a723e */ /* 0x000fe200000010ff */
[----:B------:R-:W-:Y:S01]  /*1bd10*/  IMAD R11, R11, 0x10, R8 ;  /* 0x000000100b0b7824 */ /* 0x000fe200078e0208 */
[----:B------:R-:W-:Y:S01]  /*1bd20*/  F2FP.BF16.F32.PACK_AB R27, R36, R27 ;  /* 0x0000001b241b723e */ /* 0x000fe200000010ff */
[----:B------:R-:W-:Y:S01]  /*1bd30*/  IMAD.SHL.U32 R10, R10, 0x8, RZ ;  /* 0x000000080a0a7824 */ /* 0x000fe200078e00ff */
[----:B------:R-:W-:-:S02]  /*1bd40*/  MOV R20, R2 ;  /* 0x0000000200147202 */ /* 0x000fc40000000f00 */
[----:B---3--:R-:W-:Y:S01]  /*1bd50*/  MOV R21, R5 ;  /* 0x0000000500157202 */ /* 0x008fe20000000f00 */
[----:B------:R-:W-:-:S04]  /*1bd60*/  IMAD.U32 R5, R11, 0x20, R10 ;  /* 0x000000200b057824 */ /* 0x000fc800078e000a */
[----:B------:R-:W-:-:S03]  /*1bd70*/  IMAD.WIDE R4, R5, 0x2, R20 ;  /* 0x0000000205047825 */ /* 0x000fc600078e0214 */
[C---:B------:R-:W-:Y:S01]  /*1bd80*/  LOP3.LUT R9, R4.reuse, 0x180, RZ, 0xc0, !PT ;  /* 0x0000018004097812 */ /* 0x040fe200078ec0ff */
[----:B------:R-:W-:Y:S01]  /*1bd90*/  BAR.SYNC.DEFER_BLOCKING 0x1, 0x180 ;  /* 0x0046000000007b1d */ /* 0x000fe20000010000 */
[C---:B------:R-:W-:Y:S02]  /*1bda0*/  IADD3 R37, P4, R4.reuse, 0x20, RZ ;  /* 0x0000002004257810 */ /* 0x040fe40007f9e0ff */
[C---:B------:R-:W-:Y:S02]  /*1bdb0*/  IADD3 R47, P0, R4.reuse, 0x6020, RZ ;  /* 0x00006020042f7810 */ /* 0x040fe40007f1e0ff */
[----:B------:R-:W-:Y:S01]  /*1bdc0*/  SHF.R.U64 R9, R9, 0x3, RZ ;  /* 0x0000000309097819 */ /* 0x000fe200000012ff */
[----:B------:R-:W-:Y:S01]  /*1bdd0*/  IMAD.X R11, RZ, RZ, R5, P4 ;  /* 0x000000ffff0b7224 */ /* 0x000fe200020e0605 */
[----:B------:R-:W-:Y:S02]  /*1bde0*/  LOP3.LUT R8, R37, 0x180, RZ, 0xc0, !PT ;  /* 0x0000018025087812 */ /* 0x000fe400078ec0ff */
[----:B------:R-:W-:-:S02]  /*1bdf0*/  IADD3 R39, P3, R4, 0x3000, RZ ;  /* 0x0000300004277810 */ /* 0x000fc40007f7e0ff */
[C---:B------:R-:W-:Y:S02]  /*1be00*/  IADD3 R43, P2, R4.reuse, 0x3020, RZ ;  /* 0x00003020042b7810 */ /* 0x040fe40007f5e0ff */
[----:B------:R-:W-:Y:S01]  /*1be10*/  IADD3 R45, P1, R4, 0x6000, RZ ;  /* 0x00006000042d7810 */ /* 0x000fe20007f3e0ff */
[--C-:B------:R-:W-:Y:S01]  /*1be20*/  IMAD.X R13, RZ, RZ, R5.reuse, P3 ;  /* 0x000000ffff0d7224 */ /* 0x100fe200018e0605 */
[----:B------:R-:W-:Y:S01]  /*1be30*/  LOP3.LUT R4, R9, R4, RZ, 0x3c, !PT ;  /* 0x0000000409047212 */ /* 0x000fe200078e3cff */
[--C-:B------:R-:W-:Y:S01]  /*1be40*/  IMAD.X R9, RZ, RZ, R5.reuse, P0 ;  /* 0x000000ffff097224 */ /* 0x100fe200000e0605 */
[----:B------:R-:W-:Y:S01]  /*1be50*/  SHF.R.U64 R8, R8, 0x3, RZ ;  /* 0x0000000308087819 */ /* 0x000fe200000012ff */
[--C-:B------:R-:W-:Y:S01]  /*1be60*/  IMAD.X R15, RZ, RZ, R5.reuse, P2 ;  /* 0x000000ffff0f7224 */ /* 0x100fe200010e0605 */
[----:B------:R-:W-:Y:S01]  /*1be70*/  ISETP.NE.U32.AND P0, PT, RZ, UR4, PT ;  /* 0x00000004ff007c0c */ /* 0x000fe2000bf05070 */
[----:B------:R-:W-:Y:S01]  /*1be80*/  IMAD.X R25, RZ, RZ, R5, P1 ;  /* 0x000000ffff197224 */ /* 0x000fe200008e0605 */
[----:B------:R-:W-:-:S02]  /*1be90*/  LOP3.LUT R10, R8, R37, RZ, 0x3c, !PT ;  /* 0x00000025080a7212 */ /* 0x000fc400078e3cff */
[----:B------:R-:W-:Y:S02]  /*1bea0*/  LOP3.LUT R8, R39, 0x180, RZ, 0xc0, !PT ;  /* 0x0000018027087812 */ /* 0x000fe400078ec0ff */
[----:B------:R-:W-:Y:S02]  /*1beb0*/  LOP3.LUT R14, R43, 0x180, RZ, 0xc0, !PT ;  /* 0x000001802b0e7812 */ /* 0x000fe400078ec0ff */
[----:B------:R-:W-:Y:S01]  /*1bec0*/  ISETP.NE.AND.EX P0, PT, RZ, UR5, PT, P0 ;  /* 0x00000005ff007c0c */ /* 0x000fe2000bf05300 */
[----:B------:R-:W-:Y:S01]  /*1bed0*/  ULDC.64 UR4, c[0x0][0xc08] ;  /* 0x0003020000047ab9 */ /* 0x000fe20000000a00 */
[----:B------:R-:W-:Y:S02]  /*1bee0*/  LOP3.LUT R24, R45, 0x180, RZ, 0xc0, !PT ;  /* 0x000001802d187812 */ /* 0x000fe400078ec0ff */
[----:B-1----:R-:W-:Y:S02]  /*1bef0*/  LOP3.LUT R32, R47, 0x180, RZ, 0xc0, !PT ;  /* 0x000001802f207812 */ /* 0x002fe400078ec0ff */
[----:B------:R-:W-:-:S02]  /*1bf00*/  ISETP.NE.U32.AND P2, PT, RZ, UR4, PT ;  /* 0x00000004ff007c0c */ /* 0x000fc4000bf45070 */
[----:B------:R-:W-:Y:S02]  /*1bf10*/  SHF.R.U64 R8, R8, 0x3, RZ ;  /* 0x0000000308087819 */ /* 0x000fe400000012ff */
[----:B------:R-:W-:Y:S02]  /*1bf20*/  SHF.R.U64 R14, R14, 0x3, RZ ;  /* 0x000000030e0e7819 */ /* 0x000fe400000012ff */
[----:B------:R-:W-:Y:S02]  /*1bf30*/  SHF.R.U64 R24, R24, 0x3, RZ ;  /* 0x0000000318187819 */ /* 0x000fe400000012ff */
[----:B------:R-:W-:Y:S02]  /*1bf40*/  SHF.R.U64 R32, R32, 0x3, RZ ;  /* 0x0000000320207819 */ /* 0x000fe400000012ff */
[----:B------:R-:W-:Y:S02]  /*1bf50*/  ISETP.NE.AND.EX P2, PT, RZ, UR5, PT, P2 ;  /* 0x00000005ff007c0c */ /* 0x000fe4000bf45320 */
[----:B------:R-:W-:-:S02]  /*1bf60*/  LOP3.LUT R12, R8, R39, RZ, 0x3c, !PT ;  /* 0x00000027080c7212 */ /* 0x000fc400078e3cff */
[----:B------:R-:W-:Y:S02]  /*1bf70*/  LOP3.LUT R14, R14, R43, RZ, 0x3c, !PT ;  /* 0x0000002b0e0e7212 */ /* 0x000fe400078e3cff */
[----:B------:R-:W-:Y:S02]  /*1bf80*/  LOP3.LUT R24, R24, R45, RZ, 0x3c, !PT ;  /* 0x0000002d18187212 */ /* 0x000fe400078e3cff */
[----:B------:R-:W-:Y:S02]  /*1bf90*/  MOV R44, R4 ;  /* 0x00000004002c7202 */ /* 0x000fe40000000f00 */
[----:B------:R-:W-:Y:S02]  /*1bfa0*/  F2FP.BF16.F32.PACK_AB R4, R28, R7 ;  /* 0x000000071c04723e */ /* 0x000fe400000010ff */
[----:B------:R-:W-:Y:S02]  /*1bfb0*/  LOP3.LUT R8, R32, R47, RZ, 0x3c, !PT ;  /* 0x0000002f20087212 */ /* 0x000fe400078e3cff */
[----:B------:R-:W-:-:S02]  /*1bfc0*/  F2FP.BF16.F32.PACK_AB R5, R91, R90 ;  /* 0x0000005a5b05723e */ /* 0x000fc400000010ff */
[----:B------:R-:W-:Y:S02]  /*1bfd0*/  F2FP.BF16.F32.PACK_AB R7, R95, R94 ;  /* 0x0000005e5f07723e */ /* 0x000fe400000010ff */
[----:B------:R-:W-:Y:S02]  /*1bfe0*/  MOV R32, R12 ;  /* 0x0000000c00207202 */ /* 0x000fe40000000f00 */
[----:B------:R-:W-:Y:S01]  /*1bff0*/  MOV R39, R14 ;  /* 0x0000000e00277202 */ /* 0x000fe20000000f00 */
[----:B------:R1:W-:Y:S01]  /*1c000*/  STSM.16.M88.4 [R44], R4 ;  /* 0x000000042c007844 */ /* 0x0003e20000000200 */
[----:B------:R-:W-:Y:S02]  /*1c010*/  MOV R43, R10 ;  /* 0x0000000a002b7202 */ /* 0x000fe40000000f00 */
[----:B------:R-:W-:Y:S02]  /*1c020*/  MOV R37, R24 ;  /* 0x0000001800257202 */ /* 0x000fe40000000f00 */
[----:B------:R-:W-:-:S02]  /*1c030*/  F2FP.BF16.F32.PACK_AB R12, R97, R96 ;  /* 0x00000060610c723e */ /* 0x000fc400000010ff */
[----:B------:R-:W-:Y:S02]  /*1c040*/  F2FP.BF16.F32.PACK_AB R13, R38, R31 ;  /* 0x0000001f260d723e */ /* 0x000fe400000010ff */
[----:B------:R-:W-:Y:S02]  /*1c050*/  F2FP.BF16.F32.PACK_AB R14, R101, R100 ;  /* 0x00000064650e723e */ /* 0x000fe400000010ff */
[----:B------:R-:W-:Y:S02]  /*1c060*/  F2FP.BF16.F32.PACK_AB R15, R29, R102 ;  /* 0x000000661d0f723e */ /* 0x000fe400000010ff */
[----:B------:R-:W-:Y:S01]  /*1c070*/  F2FP.BF16.F32.PACK_AB R24, R105, R104 ;  /* 0x000000686918723e */ /* 0x000fe200000010ff */
[----:B------:R-:W2:Y:S01]  /*1c080*/  LDC.64 R28, c[0x0][0xc00] ;  /* 0x00030000ff1c7b82 */ /* 0x000ea20000000a00 */
[----:B------:R-:W-:Y:S01]  /*1c090*/  F2FP.BF16.F32.PACK_AB R25, R107, R106 ;  /* 0x0000006a6b19723e */ /* 0x000fe200000010ff */
[----:B------:R3:W-:Y:S01]  /*1c0a0*/  STSM.16.M88.4 [R43], R12 ;  /* 0x0000000c2b007844 */ /* 0x0007e20000000200 */
[----:B------:R-:W-:Y:S01]  /*1c0b0*/  MOV R31, R8 ;  /* 0x00000008001f7202 */ /* 0x000fe20000000f00 */
[----:B------:R-:W-:Y:S01]  /*1c0c0*/  ULDC UR4, c[0x0][0xa88] ;  /* 0x0002a20000047ab9 */ /* 0x000fe20000000800 */
[----:B-1----:R-:W-:Y:S01]  /*1c0d0*/  F2FP.BF16.F32.PACK_AB R4, R113, R112 ;  /* 0x000000707104723e */ /* 0x002fe200000010ff */
[----:B------:R1:W-:Y:S01]  /*1c0e0*/  STSM.16.M88.4 [R32], R24 ;  /* 0x0000001820007844 */ /* 0x0003e20000000200 */
[----:B------:R-:W-:Y:S01]  /*1c0f0*/  F2FP.BF16.F32.PACK_AB R5, R115, R114 ;  /* 0x000000727305723e */ /* 0x000fe200000010ff */
[----:B------:R-:W-:Y:S01]  /*1c100*/  IMAD.MOV.U32 R44, RZ, RZ, RZ ;  /* 0x000000ffff2c7224 */ /* 0x000fe200078e00ff */
[----:B------:R-:W-:-:S02]  /*1c110*/  F2FP.BF16.F32.PACK_AB R6, R117, R116 ;  /* 0x000000747506723e */ /* 0x000fc400000010ff */
[----:B------:R-:W-:Y:S02]  /*1c120*/  F2FP.BF16.F32.PACK_AB R7, R119, R118 ;  /* 0x000000767707723e */ /* 0x000fe400000010ff */
[----:B------:R-:W-:Y:S02]  /*1c130*/  F2FP.BF16.F32.PACK_AB R8, R121, R120 ;  /* 0x000000787908723e */ /* 0x000fe400000010ff */
[----:B------:R-:W-:Y:S01]  /*1c140*/  F2FP.BF16.F32.PACK_AB R9, R123, R122 ;  /* 0x0000007a7b09723e */ /* 0x000fe200000010ff */
[----:B------:R0:W-:Y:S01]  /*1c150*/  STSM.16.M88.4 [R39], R4 ;  /* 0x0000000427007844 */ /* 0x0001e20000000200 */
[----:B------:R-:W-:Y:S02]  /*1c160*/  F2FP.BF16.F32.PACK_AB R10, R125, R124 ;  /* 0x0000007c7d0a723e */ /* 0x000fe400000010ff */
[----:B------:R-:W-:Y:S02]  /*1c170*/  F2FP.BF16.F32.PACK_AB R11, R127, R126 ;  /* 0x0000007e7f0b723e */ /* 0x000fe400000010ff */
[----:B---3--:R-:W-:Y:S01]  /*1c180*/  F2FP.BF16.F32.PACK_AB R12, R129, R128 ;  /* 0x00000080810c723e */ /* 0x008fe200000010ff */
[----:B-1----:R-:W0:Y:S01]  /*1c190*/  @P2 LDC.64 R24, c[0x0][0xc08] ;  /* 0x00030200ff182b82 */ /* 0x002e220000000a00 */
[----:B------:R-:W-:Y:S01]  /*1c1a0*/  F2FP.BF16.F32.PACK_AB R13, R131, R130 ;  /* 0x00000082830d723e */ /* 0x000fe200000010ff */
[----:B------:R1:W-:Y:S01]  /*1c1b0*/  STSM.16.M88.4 [R37], R8 ;  /* 0x0000000825007844 */ /* 0x0003e20000000200 */
[----:B------:R-:W-:-:S02]  /*1c1c0*/  F2FP.BF16.F32.PACK_AB R14, R133, R132 ;  /* 0x00000084850e723e */ /* 0x000fc400000010ff */
[----:B------:R-:W-:Y:S01]  /*1c1d0*/  F2FP.BF16.F32.PACK_AB R15, R135, R134 ;  /* 0x00000086870f723e */ /* 0x000fe200000010ff */
[----:B------:R-:W-:Y:S02]  /*1c1e0*/  IMAD.U32 R49, RZ, RZ, UR4 ;  /* 0x00000004ff317e24 */ /* 0x000fe4000f8e00ff */
[----:B------:R-:W3:Y:S02]  /*1c1f0*/  LDC R32, c[0x0][0xbe8] ;  /* 0x0002fa00ff207b82 */ /* 0x000ee40000000800 */
[----:B------:R0:W-:Y:S01]  /*1c200*/  STSM.16.M88.4 [R31], R12 ;  /* 0x0000000c1f007844 */ /* 0x0001e20000000200 */
[----:B--2---:R-:W-:-:S05]  /*1c210*/  IMAD.WIDE R28, R48, 0x4, R28 ;  /* 0x00000004301c7825 */ /* 0x004fca00078e021c */
[----:B------:R-:W-:Y:S01]  /*1c220*/  BAR.SYNC.DEFER_BLOCKING 0x1, 0x180 ;  /* 0x0046000000007b1d */ /* 0x000fe20000010000 */
[----:B0-----:R-:W-:-:S05]  /*1c230*/  @P2 IMAD.WIDE R4, R48, 0x4, R24 ;  /* 0x0000000430042825 */ /* 0x001fca00078e0218 */
[----:B------:R0:W5:Y:S01]  /*1c240*/  @P0 LDG.E R44, desc[UR54][R28.64] ;  /* 0x000000361c2c0981 */ /* 0x000162000c1e1900 */
[----:B---3--:R-:W-:Y:S02]  /*1c250*/  ISETP.NE.AND P1, PT, R32, 0x1, PT ;  /* 0x000000012000780c */ /* 0x008fe40003f25270 */
[----:B----4-:R-:W-:Y:S01]  /*1c260*/  SHF.R.S32.HI R46, RZ, 0x1f, R56 ;  /* 0x0000001fff2e7819 */ /* 0x010fe20000011438 */
[----:B------:R0:W5:Y:S10]  /*1c270*/  @P2 LDG.E R49, desc[UR54][R4.64] ;  /* 0x0000003604312981 */ /* 0x000174000c1e1900 */
[----:B------:R-:W2:Y:S08]  /*1c280*/  @P1 LDC R6, c[0x0][0xbec] ;  /* 0x0002fb00ff061b82 */ /* 0x000eb00000000800 */
[----:B-1----:R-:W1:Y:S01]  /*1c290*/  @P1 LDC R9, c[0x0][0xbf0] ;  /* 0x0002fc00ff091b82 */ /* 0x002e620000000800 */
[----:B0-----:R-:W-:Y:S05]  /*1c2a0*/  @P2 BRA `(.L_x_11556) ;  /* 0x0000000000102947 */ /* 0x001fea0003800000 */
[----:B------:R-:W-:Y:S05]  /*1c2b0*/  @!P0 BRA `(.L_x_11556) ;  /* 0x00000000000c8947 */ /* 0x000fea0003800000 */
[----:B------:R-:W3:Y:S04]  /*1c2c0*/  LDG.E R4, desc[UR54][R28.64] ;  /* 0x000000361c047981 */ /* 0x000ee8000c1e1900 */
[----:B-----5:R-:W3:Y:S02]  /*1c2d0*/  LDG.E R49, desc[UR54][R28.64+0x4] ;  /* 0x000004361c317981 */ /* 0x020ee4000c1e1900 */
[----:B---3--:R-:W-:-:S07]  /*1c2e0*/  IMAD.IADD R49, R49, 0x1, -R4 ;  /* 0x0000000131317824 */ /* 0x008fce00078e0a04 */
.L_x_11556:
[----:B------:R-:W3:Y:S01]  /*1c2f0*/  LDL R5, [R1+0x98] ;  /* 0x0000980001057983 */ /* 0x000ee20000100800 */
[----:B------:R-:W-:Y:S01]  /*1c300*/  ULDC.64 UR4, c[0x0][0xb90] ;  /* 0x0002e40000047ab9 */ /* 0x000fe20000000a00 */
[----:B------:R-:W0:Y:S01]  /*1c310*/  S2R R10, SR_TID.X ;  /* 0x00000000000a7919 */ /* 0x000e220000002100 */
[----:B-----5:R-:W-:Y:S02]  /*1c320*/  SHF.R.S32.HI R45, RZ, 0x1f, R44 ;  /* 0x0000001fff2d7819 */ /* 0x020fe4000001142c */
[----:B------:R-:W-:Y:S01]  /*1c330*/  SHF.R.S32.HI R43, RZ, 0x2, R30 ;  /* 0x00000002ff2b7819 */ /* 0x000fe2000001141e */
[----:B------:R-:W3:Y:S01]  /*1c340*/  LDL.LU R54, [R1+0x60] ;  /* 0x0000600001367983 */ /* 0x000ee20000300800 */
[----:B------:R-:W-:Y:S01]  /*1c350*/  IMAD R4, R46, UR4, RZ ;  /* 0x000000042e047c24 */ /* 0x000fe2000f8e02ff */
[----:B------:R-:W-:Y:S01]  /*1c360*/  SHF.R.S32.HI R47, RZ, 0x1f, R48 ;  /* 0x0000001fff2f7819 */ /* 0x000fe20000011430 */
[----:B------:R-:W-:Y:S01]  /*1c370*/  IMAD R49, R49, R32, RZ ;  /* 0x0000002031317224 */ /* 0x000fe200078e02ff */
[----:B------:R-:W4:Y:S01]  /*1c380*/  LDL R14, [R1+0xac] ;  /* 0x0000ac00010e7983 */ /* 0x000f220000100800 */
[----:B------:R-:W-:Y:S01]  /*1c390*/  IMAD R11, R56, UR5, R4 ;  /* 0x00000005380b7c24 */ /* 0x000fe2000f8e0204 */
[----:B------:R-:W-:Y:S01]  /*1c3a0*/  SEL R47, R47, RZ, !P0 ;  /* 0x000000ff2f2f7207 */ /* 0x000fe20004000000 */
[----:B------:R-:W4:Y:S01]  /*1c3b0*/  @P1 LDC R55, c[0x0][0xbec] ;  /* 0x0002fb00ff371b82 */ /* 0x000f220000000800 */
[----:B------:R-:W-:Y:S01]  /*1c3c0*/  SEL R48, R48, RZ, !P0 ;  /* 0x000000ff30307207 */ /* 0x000fe20004000000 */
[----:B0-----:R-:W-:-:S05]  /*1c3d0*/  VIADD R10, R10, 0xffffff80 ;  /* 0xffffff800a0a7836 */ /* 0x001fca0000000000 */
[----:B------:R-:W-:-:S04]  /*1c3e0*/  SHF.R.S32.HI R26, RZ, 0x1f, R10 ;  /* 0x0000001fff1a7819 */ /* 0x000fc8000001140a */
[----:B------:R-:W-:-:S04]  /*1c3f0*/  LEA.HI R26, R26, R10, RZ, 0x7 ;  /* 0x0000000a1a1a7211 */ /* 0x000fc800078f38ff */
[----:B------:R-:W-:-:S05]  /*1c400*/  LOP3.LUT R26, R26, 0xffffff80, RZ, 0xc0, !PT ;  /* 0xffffff801a1a7812 */ /* 0x000fca00078ec0ff */
[----:B------:R-:W-:Y:S02]  /*1c410*/  IMAD.IADD R26, R10, 0x1, -R26 ;  /* 0x000000010a1a7824 */ /* 0x000fe400078e0a1a */
[----:B------:R-:W-:Y:S01]  /*1c420*/  IMAD R42, R42, 0x60, R43 ;  /* 0x000000602a2a7824 */ /* 0x000fe200078e022b */
[----:B------:R-:W-:Y:S01]  /*1c430*/  BSSY B1, `(.L_x_11557) ;  /* 0x000008b000017945 */ /* 0x000fe20003800000 */
[----:B---3--:R-:W-:Y:S02]  /*1c440*/  IMAD.IADD R15, R5, 0x1, R54 ;  /* 0x00000001050f7824 */ /* 0x008fe400078e0236 */
[----:B------:R-:W-:Y:S01]  /*1c450*/  IMAD.WIDE.U32 R4, R56, UR4, R44 ;  /* 0x0000000438047c25 */ /* 0x000fe2000f8e002c */
[----:B------:R-:W-:-:S03]  /*1c460*/  ULDC.64 UR4, c[0x0][0xb98] ;  /* 0x0002e60000047ab9 */ /* 0x000fc60000000a00 */
[----:B--2---:R-:W-:-:S04]  /*1c470*/  @P1 IMAD.HI.U32 R6, R15, R6, RZ ;  /* 0x000000060f061227 */ /* 0x004fc800078e00ff */
[----:B------:R-:W-:Y:S01]  /*1c480*/  IMAD.MOV.U32 R7, RZ, RZ, R15 ;  /* 0x000000ffff077224 */ /* 0x000fe200078e000f */
[----:B-1----:R-:W-:Y:S01]  /*1c490*/  @P1 SHF.R.U32.HI R7, RZ, R9, R6 ;  /* 0x00000009ff071219 */ /* 0x002fe20000011606 */
        /* <DEDUP_REMOVED lines=22> */
[----:B----4-:R-:W-:Y:S01]  /*1c600*/  IMAD.IADD R4, R14, 0x1, R54 ;  /* 0x000000010e047824 */ /* 0x010fe200078e0236 */
        /* <DEDUP_REMOVED lines=16> */
[----:B0-----:R-:W-:Y:S01]  /*1c710*/  @!P2 ST.E desc[UR54][R50.64], R0 ;  /* 0x000000003200a985 */ /* 0x001fe2000c101936 */
[----:B------:R-:W-:-:S02]  /*1c720*/  LOP3.LUT R8, R8, R7, RZ, 0x3c, !PT ;  /* 0x0000000708087212 */ /* 0x000fc400078e3cff */
[C---:B------:R-:W-:Y:S02]  /*1c730*/  IADD3 R5, P3, R20.reuse, 0x7800, RZ ;  /* 0x0000780014057810 */ /* 0x040fe40007f7e0ff */
[C---:B------:R-:W-:Y:S01]  /*1c740*/  IADD3 R25, P5, R20.reuse, 0x4800, RZ ;  /* 0x0000480014197810 */ /* 0x040fe20007fbe0ff */
[----:B-1----:R0:W-:Y:S01]  /*1c750*/  @!P0 ST.E desc[UR54][R52.64], R3 ;  /* 0x0000000334008985 */ /* 0x0021e2000c101936 */
[C---:B------:R-:W-:Y:S02]  /*1c760*/  IADD3 R29, P4, R20.reuse, 0x6000, RZ ;  /* 0x00006000141d7810 */ /* 0x040fe40007f9e0ff */
[----:B------:R-:W-:Y:S01]  /*1c770*/  LOP3.LUT R7, R20, 0x180, RZ, 0xc0, !PT ;  /* 0x0000018014077812 */ /* 0x000fe200078ec0ff */
[----:B------:R-:W-:Y:S01]  /*1c780*/  IMAD R45, R45, UR4, RZ ;  /* 0x000000042d2d7c24 */ /* 0x000fe2000f8e02ff */
[----:B------:R-:W-:Y:S01]  /*1c790*/  LOP3.LUT R4, R5, 0x180, RZ, 0xc0, !PT ;  /* 0x0000018005047812 */ /* 0x000fe200078ec0ff */
[----:B------:R-:W-:Y:S01]  /*1c7a0*/  IMAD.X R37, RZ, RZ, R21, P3 ;  /* 0x000000ffff257224 */ /* 0x000fe200018e0615 */
[----:B------:R-:W-:Y:S01]  /*1c7b0*/  LOP3.LUT R24, R25, 0x180, RZ, 0xc0, !PT ;  /* 0x0000018019187812 */ /* 0x000fe200078ec0ff */
[----:B------:R-:W-:Y:S01]  /*1c7c0*/  IMAD.IADD R42, R54, 0x1, R42 ;  /* 0x00000001362a7824 */ /* 0x000fe200078e022a */
[----:B0-----:R-:W0:Y:S01]  /*1c7d0*/  @P1 LDC R53, c[0x0][0xbf0] ;  /* 0x0002fc00ff351b82 */ /* 0x001e220000000800 */
[----:B------:R-:W-:Y:S01]  /*1c7e0*/  LOP3.LUT R28, R29, 0x180, RZ, 0xc0, !PT ;  /* 0x000001801d1c7812 */ /* 0x000fe200078ec0ff */
[----:B------:R-:W5:Y:S01]  /*1c7f0*/  LD.E.128 R8, desc[UR54][R8.64] ;  /* 0x0000003608087980 */ /* 0x000f62000c101d00 */
[----:B------:R-:W-:-:S02]  /*1c800*/  SHF.R.U64 R7, R7, 0x3, RZ ;  /* 0x0000000307077819 */ /* 0x000fc400000012ff */
[----:B------:R-:W-:Y:S01]  /*1c810*/  SHF.R.U64 R4, R4, 0x3, RZ ;  /* 0x0000000304047819 */ /* 0x000fe200000012ff */
[----:B------:R-:W-:Y:S01]  /*1c820*/  IMAD R51, R44, UR5, R45 ;  /* 0x000000052c337c24 */ /* 0x000fe2000f8e022d */
[----:B------:R-:W-:Y:S01]  /*1c830*/  SHF.R.U64 R24, R24, 0x3, RZ ;  /* 0x0000000318187819 */ /* 0x000fe200000012ff */
[----:B------:R-:W5:Y:S01]  /*1c840*/  LD.E.128 R12, desc[UR54][R12.64] ;  /* 0x000000360c0c7980 */ /* 0x000f62000c101d00 */
[----:B------:R-:W-:Y:S02]  /*1c850*/  SHF.R.U64 R28, R28, 0x3, RZ ;  /* 0x000000031c1c7819 */ /* 0x000fe400000012ff */
[----:B------:R-:W-:Y:S01]  /*1c860*/  LOP3.LUT R20, R7, R20, RZ, 0x3c, !PT ;  /* 0x0000001407147212 */ /* 0x000fe200078e3cff */
[----:B------:R-:W-:Y:S01]  /*1c870*/  IMAD.WIDE.U32 R44, R44, UR4, RZ ;  /* 0x000000042c2c7c25 */ /* 0x000fe2000f8e00ff */
[----:B------:R-:W-:Y:S01]  /*1c880*/  LOP3.LUT R24, R24, R25, RZ, 0x3c, !PT ;  /* 0x0000001918187212 */ /* 0x000fe200078e3cff */
[----:B------:R-:W-:Y:S01]  /*1c890*/  ULDC.64 UR4, c[0x0][0xae8] ;  /* 0x0002ba0000047ab9 */ /* 0x000fe20000000a00 */
[----:B------:R-:W-:Y:S01]  /*1c8a0*/  LOP3.LUT R28, R28, R29, RZ, 0x3c, !PT ;  /* 0x0000001d1c1c7212 */ /* 0x000fe200078e3cff */
[--C-:B------:R-:W-:Y:S01]  /*1c8b0*/  IMAD.X R25, RZ, RZ, R21.reuse, P5 ;  /* 0x000000ffff197224 */ /* 0x100fe200028e0615 */
[----:B------:R-:W-:Y:S01]  /*1c8c0*/  LOP3.LUT R36, R4, R5, RZ, 0x3c, !PT ;  /* 0x0000000504247212 */ /* 0x000fe200078e3cff */
[----:B------:R-:W-:Y:S01]  /*1c8d0*/  IMAD.X R29, RZ, RZ, R21, P4 ;  /* 0x000000ffff1d7224 */ /* 0x000fe200020e0615 */
[----:B------:R1:W5:Y:S01]  /*1c8e0*/  LD.E.128 R4, desc[UR54][R20.64] ;  /* 0x0000003614047980 */ /* 0x000362000c101d00 */
[----:B------:R-:W-:-:S02]  /*1c8f0*/  IMAD R46, R46, UR4, RZ ;  /* 0x000000042e2e7c24 */ /* 0x000fc4000f8e02ff */
[----:B------:R-:W-:Y:S01]  /*1c900*/  @P1 IMAD.HI.U32 R0, R42, R55, RZ ;  /* 0x000000372a001227 */ /* 0x000fe200078e00ff */
[----:B------:R-:W5:Y:S04]  /*1c910*/  LD.E.128 R24, desc[UR54][R24.64] ;  /* 0x0000003618187980 */ /* 0x000f68000c101d00 */
[----:B------:R-:W5:Y:S01]  /*1c920*/  LD.E.128 R28, desc[UR54][R28.64] ;  /* 0x000000361c1c7980 */ /* 0x000f62000c101d00 */
[----:B-1----:R-:W-:Y:S02]  /*1c930*/  IMAD.IADD R21, R45, 0x1, R51 ;  /* 0x000000012d157824 */ /* 0x002fe400078e0233 */
[----:B------:R-:W-:Y:S01]  /*1c940*/  IMAD.MOV.U32 R20, RZ, RZ, R44 ;  /* 0x000000ffff147224 */ /* 0x000fe200078e002c */
[----:B------:R-:W5:Y:S01]  /*1c950*/  LD.E.128 R36, desc[UR54][R36.64] ;  /* 0x0000003624247980 */ /* 0x000f62000c101d00 */
[----:B------:R-:W-:-:S02]  /*1c960*/  IMAD R3, R56, UR5, R46 ;  /* 0x0000000538037c24 */ /* 0x000fc4000f8e022e */
        /* <DEDUP_REMOVED lines=8> */
[----:B------:R-:W-:Y:S02]  /*1c9f0*/  IMAD.IADD R21, R21, 0x1, R3 ;  /* 0x0000000115157824 */ /* 0x000fe400078e0203 */
[----:B------:R-:W-:Y:S01]  /*1ca00*/  IMAD.MOV.U32 R3, RZ, RZ, R42 ;  /* 0x000000ffff037224 */ /* 0x000fe200078e002a */
[----:B0-----:R-:W-:Y:S01]  /*1ca10*/  @P1 SHF.R.U32.HI R3, RZ, R53, R0 ;  /* 0x00000035ff031219 */ /* 0x001fe20000011600 */
[----:B------:R-:W-:-:S03]  /*1ca20*/  IMAD R47, R47, UR4, RZ ;  /* 0x000000042f2f7c24 */ /* 0x000fc6000f8e02ff */
[--C-:B------:R-:W-:Y:S01]  /*1ca30*/  SHF.R.S32.HI R0, RZ, 0x1f, R3.reuse ;  /* 0x0000001fff007819 */ /* 0x100fe20000011403 */
[----:B------:R-:W-:Y:S02]  /*1ca40*/  IMAD.MOV R45, RZ, RZ, -R3 ;  /* 0x000000ffff2d7224 */ /* 0x000fe400078e0a03 */
[C---:B------:R-:W-:Y:S02]  /*1ca50*/  IMAD R47, R48.reuse, UR5, R47 ;  /* 0x00000005302f7c24 */ /* 0x040fe4000f8e022f */
[----:B------:R-:W-:Y:S01]  /*1ca60*/  IMAD.WIDE.U32 R20, R48, UR4, R20 ;  /* 0x0000000430147c25 */ /* 0x000fe2000f8e0014 */
[----:B------:R-:W-:-:S03]  /*1ca70*/  ULDC.64 UR4, c[0x0][0xae0] ;  /* 0x0002b80000047ab9 */ /* 0x000fc60000000a00 */
        /* <DEDUP_REMOVED lines=8> */
[----:B------:R-:W-:Y:S02]  /*1cb00*/  IMAD R0, R0, UR4, RZ ;  /* 0x0000000400007c24 */ /* 0x000fe4000f8e02ff */
[----:B------:R-:W-:Y:S02]  /*1cb10*/  IMAD.IADD R48, R43, 0x1, R54 ;  /* 0x000000012b307824 */ /* 0x000fe400078e0236 */
        /* <DEDUP_REMOVED lines=28> */
.L_x_11558:
[----:B------:R-:W-:Y:S05]  /*1cce0*/  BSYNC B1 ;  /* 0x0000000000017941 */ /* 0x000fea0003800000 */
.L_x_11557:
        /* <DEDUP_REMOVED lines=19> */
.L_x_11555:
[----:B------:R-:W2:Y:S01]  /*1ce20*/  LDL R10, [R1+0xa8] ;  /* 0x0000a800010a7983 */ /* 0x000ea20000100800 */
[----:B------:R-:W-:Y:S01]  /*1ce30*/  ULDC.64 UR4, c[0x0][0xc00] ;  /* 0x0003000000047ab9 */ /* 0x000fe20000000a00 */
[----:B------:R-:W2:Y:S01]  /*1ce40*/  LDC.64 R4, c[0x0][0xc00] ;  /* 0x00030000ff047b82 */ /* 0x000ea20000000a00 */
[----:B------:R-:W-:Y:S01]  /*1ce50*/  ISETP.NE.U32.AND P0, PT, RZ, UR4, PT ;  /* 0x00000004ff007c0c */ /* 0x000fe2000bf05070 */
[----:B------:R-:W-:-:S03]  /*1ce60*/  IMAD.MOV.U32 R0, RZ, RZ, RZ ;  /* 0x000000ffff007224 */ /* 0x000fc600078e00ff */
[----:B------:R-:W-:Y:S01]  /*1ce70*/  ISETP.NE.AND.EX P0, PT, RZ, UR5, PT, P0 ;  /* 0x00000005ff007c0c */ /* 0x000fe2000bf05300 */
[----:B------:R-:W-:Y:S02]  /*1ce80*/  ULDC.64 UR4, c[0x0][0xc08] ;  /* 0x0003020000047ab9 */ /* 0x000fe40000000a00 */
[----:B------:R-:W-:Y:S01]  /*1ce90*/  ISETP.NE.U32.AND P1, PT, RZ, UR4, PT ;  /* 0x00000004ff007c0c */ /* 0x000fe2000bf25070 */
[----:B------:R-:W3:Y:S03]  /*1cea0*/  LDC R25, c[0x0][0xbe8] ;  /* 0x0002fa00ff197b82 */ /* 0x000ee60000000800 */
[----:B------:R-:W-:-:S13]  /*1ceb0*/  ISETP.NE.AND.EX P1, PT, RZ, UR5, PT, P1 ;  /* 0x00000005ff007c0c */ /* 0x000fda000bf25310 */
[----:B------:R-:W4:Y:S01]  /*1cec0*/  @P1 LDC.64 R6, c[0x0][0xc08] ;  /* 0x00030200ff061b82 */ /* 0x000f220000000a00 */
[----:B------:R-:W-:Y:S02]  /*1ced0*/  ULDC UR4, c[0x0][0xa88] ;  /* 0x0002a20000047ab9 */ /* 0x000fe40000000800 */
[----:B------:R-:W-:Y:S02]  /*1cee0*/  IMAD.U32 R8, RZ, RZ, UR4 ;  /* 0x00000004ff087e24 */ /* 0x000fe4000f8e00ff */
[----:B--2---:R-:W-:-:S04]  /*1cef0*/  IMAD.WIDE R4, R10, 0x4, R4 ;  /* 0x000000040a047825 */ /* 0x004fc800078e0204 */
[----:B----4-:R-:W-:Y:S01]  /*1cf00*/  @P1 IMAD.WIDE R6, R10, 0x4, R6 ;  /* 0x000000040a061825 */ /* 0x010fe200078e0206 */
[----:B------:R2:W5:Y:S04]  /*1cf10*/  @P0 LDG.E R0, desc[UR54][R4.64] ;  /* 0x0000003604000981 */ /* 0x000568000c1e1900 */
[----:B------:R2:W5:Y:S01]  /*1cf20*/  @P1 LDG.E R8, desc[UR54][R6.64] ;  /* 0x0000003606081981 */ /* 0x000562000c1e1900 */
[----:B---3--:R-:W-:Y:S02]  /*1cf30*/  ISETP.NE.AND P2, PT, R25, 0x1, PT ;  /* 0x000000011900780c */ /* 0x008fe40003f45270 */
[----:B------:R-:W-:Y:S02]  /*1cf40*/  ISETP.GE.AND P3, PT, R54, 0xc0, PT ;  /* 0x000000c03600780c */ /* 0x000fe40003f66270 */
[----:B------:R-:W-:-:S09]  /*1cf50*/  SHF.R.S32.HI R9, RZ, 0x1f, R10 ;  /* 0x0000001fff097819 */ /* 0x000fd2000001140a */
[----:B------:R-:W3:Y:S08]  /*1cf60*/  @P2 LDC R20, c[0x0][0xbec] ;  /* 0x0002fb00ff142b82 */ /* 0x000ef00000000800 */
[----:B------:R-:W4:Y:S01]  /*1cf70*/  @P2 LDC R27, c[0x0][0xbf0] ;  /* 0x0002fc00ff1b2b82 */ /* 0x000f220000000800 */
[----:B--2---:R-:W-:Y:S05]  /*1cf80*/  @P1 BRA `(.L_x_11560) ;  /* 0x0000000000101947 */ /* 0x004fea0003800000 */
[----:B------:R-:W-:Y:S05]  /*1cf90*/  @!P0 BRA `(.L_x_11560) ;  /* 0x00000000000c8947 */ /* 0x000fea0003800000 */
[----:B------:R-:W2:Y:S04]  /*1cfa0*/  LDG.E R3, desc[UR54][R4.64] ;  /* 0x0000003604037981 */ /* 0x000ea8000c1e1900 */
[----:B-----5:R-:W2:Y:S02]  /*1cfb0*/  LDG.E R8, desc[UR54][R4.64+0x4] ;  /* 0x0000043604087981 */ /* 0x020ea4000c1e1900 */
[----:B--2---:R-:W-:-:S07]  /*1cfc0*/  IMAD.IADD R8, R8, 0x1, -R3 ;  /* 0x0000000108087824 */ /* 0x004fce00078e0a03 */
.L_x_11560:
[----:B------:R-:W2:Y:S04]  /*1cfd0*/  LDL R26, [R1+0xa4] ;  /* 0x0000a400011a7983 */ /* 0x000ea80000100800 */
[----:B------:R0:W5:Y:S01]  /*1cfe0*/  LDL R24, [R1+0x60] ;  /* 0x0000600001187983 */ /* 0x0001620000100800 */
[----:B------:R-:W-:Y:S01]  /*1cff0*/  BSSY B1, `(.L_x_11561) ;  /* 0x000002d000017945 */ /* 0x000fe20003800000 */
[----:B------:R-:W-:Y:S02]  /*1d000*/  SEL R13, R10, RZ, !P0 ;  /* 0x000000ff0a0d7207 */ /* 0x000fe40004000000 */
[----:B------:R-:W-:Y:S02]  /*1d010*/  SEL R14, R9, RZ, !P0 ;  /* 0x000000ff090e7207 */ /* 0x000fe40004000000 */
[----:B-----5:R-:W-:-:S02]  /*1d020*/  SHF.R.S32.HI R11, RZ, 0x1f, R0 ;  /* 0x0000001fff0b7819 */ /* 0x020fc40000011400 */
[----:B--2---:R-:W-:Y:S01]  /*1d030*/  SHF.R.S32.HI R12, RZ, 0x1f, R26 ;  /* 0x0000001fff0c7819 */ /* 0x004fe2000001141a */
[----:B0-----:R-:W-:Y:S06]  /*1d040*/  @P3 BRA `(.L_x_11562) ;  /* 0x00000000009c3947 */ /* 0x001fec0003800000 */
        /* <DEDUP_REMOVED lines=39> */
.L_x_11562:
[----:B------:R-:W-:Y:S05]  /*1d2c0*/  BSYNC B1 ;  /* 0x0000000000017941 */ /* 0x000fea0003800000 */
.L_x_11561:
[----:B------:R-:W-:Y:S01]  /*1d2d0*/  ULDC.64 UR4, c[0x0][0xaa0] ;  /* 0x0002a80000047ab9 */ /* 0x000fe20000000a00 */
[----:B------:R-:W-:Y:S01]  /*1d2e0*/  SHF.R.S32.HI R21, RZ, 0x2, R30 ;  /* 0x00000002ff157819 */ /* 0x000fe2000001141e */
[----:B0-----:R-:W-:Y:S01]  /*1d2f0*/  IMAD R3, R11, UR4, RZ ;  /* 0x000000040b037c24 */ /* 0x001fe2000f8e02ff */
[----:B------:R-:W-:Y:S01]  /*1d300*/  SHF.R.S32.HI R10, RZ, 0x1f, R41 ;  /* 0x0000001fff0a7819 */ /* 0x000fe20000011429 */
[----:B------:R-:W-:-:S04]  /*1d310*/  IMAD.WIDE.U32 R4, R0, UR4, RZ ;  /* 0x0000000400047c25 */ /* 0x000fc8000f8e00ff */
[----:B------:R-:W-:Y:S02]  /*1d320*/  IMAD R42, R42, 0x60, R21 ;  /* 0x000000602a2a7824 */ /* 0x000fe400078e0215 */
[----:B------:R-:W-:Y:S01]  /*1d330*/  IMAD R3, R0, UR5, R3 ;  /* 0x0000000500037c24 */ /* 0x000fe2000f8e0203 */
[----:B------:R-:W-:Y:S01]  /*1d340*/  ULDC.64 UR4, c[0x0][0xae8] ;  /* 0x0002ba0000047ab9 */ /* 0x000fe20000000a00 */
        /* <DEDUP_REMOVED lines=28> */
[----:B------:R-:W-:Y:S01]  /*1d510*/  VIADD R7, R40, 0x20 ;  /* 0x0000002028077836 */ /* 0x000fe20000000000 */
[C---:B------:R-:W-:Y:S01]  /*1d520*/  LEA R0, P0, R4.reuse, UR4, 0x1 ;  /* 0x0000000404007c11 */ /* 0x040fe2000f8008ff */
[----:B------:R-:W-:Y:S01]  /*1d530*/  IMAD.IADD R3, R5, 0x1, R3 ;  /* 0x0000000105037824 */ /* 0x000fe200078e0203 */
[----:B------:R-:W-:Y:S02]  /*1d540*/  UMOV UR4, 0xffffffff ;  /* 0xffffffff00047882 */ /* 0x000fe40000000000 */
[----:B------:R-:W-:Y:S02]  /*1d550*/  SHF.R.S32.HI R20, RZ, 0x1f, R7 ;  /* 0x0000001fff147819 */ /* 0x000fe40000011407 */
[----:B------:R-:W-:Y:S01]  /*1d560*/  LEA.HI.X R4, R4, UR5, R3, 0x1, P0 ;  /* 0x0000000504047c11 */ /* 0x000fe200080f0c03 */
[----:B------:R-:W-:Y:S06]  /*1d570*/  BRA.DIV UR4, `(.L_x_11563) ;  /* 0x0000008604187947 */ /* 0x000fec000b800000 */
[----:B------:R0:W2:Y:S04]  /*1d580*/  SHFL.IDX PT, R3, R4, RZ, 0x1c1f ;  /* 0x001c1fff04037589 */ /* 0x0000a800000e0000 */
[----:B------:R0:W3:Y:S02]  /*1d590*/  SHFL.IDX PT, R14, R0, RZ, 0x1c1f ;  /* 0x001c1fff000e7589 */ /* 0x0000e400000e0000 */
.L_x_11741:
[----:B------:R-:W-:Y:S01]  /*1d5a0*/  IMAD R25, R8, R25, RZ ;  /* 0x0000001908197224 */ /* 0x000fe200078e02ff */
[----:B------:R-:W-:Y:S01]  /*1d5b0*/  BSSY B1, `(.L_x_11564) ;  /* 0x0000011000017945 */ /* 0x000fe20003800000 */
[----:B------:R-:W-:-:S05]  /*1d5c0*/  IMAD.IADD R6, R21, 0x1, R24 ;  /* 0x0000000115067824 */ /* 0x000fca00078e0218 */
[----:B------:R-:W-:-:S13]  /*1d5d0*/  ISETP.GE.AND P0, PT, R6, R25, PT ;  /* 0x000000190600720c */ /* 0x000fda0003f06270 */
[----:B------:R-:W-:Y:S05]  /*1d5e0*/  @P0 BRA `(.L_x_11565) ;  /* 0x0000000000340947 */ /* 0x000fea0003800000 */
[----:B------:R-:W-:Y:S02]  /*1d5f0*/  ULDC UR4, c[0x0][0xac8] ;  /* 0x0002b20000047ab9 */ /* 0x000fe40000000800 */
[----:B------:R-:W-:Y:S02]  /*1d600*/  ISETP.GE.AND P2, PT, R40, UR4, PT ;  /* 0x0000000428007c0c */ /* 0x000fe4000bf46270 */
[----:B------:R-:W-:Y:S02]  /*1d610*/  ISETP.GE.AND P3, PT, R7, UR4, PT ;  /* 0x0000000407007c0c */ /* 0x000fe4000bf66270 */
[----:B------:R-:W-:-:S09]  /*1d620*/  ISETP.GE.AND P4, PT, R41, UR4, PT ;  /* 0x0000000429007c0c */ /* 0x000fd2000bf86270 */
[----:B--2---:R-:W-:Y:S02]  /*1d630*/  @!P2 IMAD.MOV.U32 R15, RZ, RZ, R3 ;  /* 0x000000ffff0fa224 */ /* 0x004fe400078e0003 */
[-C--:B---3--:R-:W-:Y:S02]  /*1d640*/  @!P3 LEA R12, P0, R7, R14.reuse, 0x1 ;  /* 0x0000000e070cb211 */ /* 0x088fe400078008ff */
[----:B------:R-:W-:Y:S01]  /*1d650*/  @!P4 LEA R26, P1, R41, R14, 0x1 ;  /* 0x0000000e291ac211 */ /* 0x000fe200078208ff */
[----:B------:R-:W-:Y:S01]  /*1d660*/  @!P2 IMAD.WIDE R8, R40, 0x2, R14 ;  /* 0x000000022808a825 */ /* 0x000fe200078e020e */
[-C--:B------:R-:W-:Y:S02]  /*1d670*/  @!P3 LEA.HI.X R13, R7, R3.reuse, R20, 0x1, P0 ;  /* 0x00000003070db211 */ /* 0x080fe400000f0c14 */
[----:B------:R-:W-:Y:S02]  /*1d680*/  @!P4 LEA.HI.X R27, R41, R3, R10, 0x1, P1 ;  /* 0x00000003291bc211 */ /* 0x000fe400008f0c0a */
[----:B------:R4:W-:Y:S04]  /*1d690*/  @!P2 ST.E.128 desc[UR54][R8.64], RZ ;  /* 0x000000ff0800a985 */ /* 0x0009e8000c101d36 */
[----:B------:R4:W-:Y:S04]  /*1d6a0*/  @!P3 ST.E.128 desc[UR54][R12.64], RZ ;  /* 0x000000ff0c00b985 */ /* 0x0009e8000c101d36 */
[----:B------:R4:W-:Y:S02]  /*1d6b0*/  @!P4 ST.E.128 desc[UR54][R26.64], RZ ;  /* 0x000000ff1a00c985 */ /* 0x0009e4000c101d36 */
.L_x_11565:
[----:B------:R-:W-:Y:S05]  /*1d6c0*/  BSYNC B1 ;  /* 0x0000000000017941 */ /* 0x000fea0003800000 */
.L_x_11564:
[----:B------:R-:W-:-:S03]  /*1d6d0*/  UMOV UR4, 0xffffffff ;  /* 0xffffffff00047882 */ /* 0x000fc60000000000 */
[----:B------:R-:W-:Y:S05]  /*1d6e0*/  BRA.DIV UR4, `(.L_x_11566) ;  /* 0x0000008204f07947 */ /* 0x000fea000b800000 */
[----:B--2---:R2:W0:Y:S04]  /*1d6f0*/  SHFL.IDX PT, R3, R4, 0x1, 0x1c1f ;  /* 0x003c1f0004037f89 */ /* 0x00442800000e0000 */
[----:B---3--:R2:W3:Y:S02]  /*1d700*/  SHFL.IDX PT, R14, R0, 0x1, 0x1c1f ;  /* 0x003c1f00000e7f89 */ /* 0x0084e400000e0000 */
.L_x_11745:
[----:B0-2---:R-:W-:-:S05]  /*1d710*/  VIADD R0, R6, 0x60 ;  /* 0x0000006006007836 */ /* 0x005fca0000000000 */
[----:B------:R-:W-:-:S13]  /*1d720*/  ISETP.GE.AND P0, PT, R0, R25, PT ;  /* 0x000000190000720c */ /* 0x000fda0003f06270 */
[----:B------:R-:W-:Y:S05]  /*1d730*/  @P0 BRA `(.L_x_11559) ;  /* 0x0000000000340947 */ /* 0x000fea0003800000 */
[----:B------:R-:W-:Y:S02]  /*1d740*/  ULDC UR4, c[0x0][0xac8] ;  /* 0x0002b20000047ab9 */ /* 0x000fe40000000800 */
[----:B------:R-:W-:Y:S02]  /*1d750*/  ISETP.GE.AND P2, PT, R40, UR4, PT ;  /* 0x0000000428007c0c */ /* 0x000fe4000bf46270 */
[----:B------:R-:W-:Y:S02]  /*1d760*/  ISETP.GE.AND P3, PT, R7, UR4, PT ;  /* 0x0000000407007c0c */ /* 0x000fe4000bf66270 */
[----:B------:R-:W-:-:S09]  /*1d770*/  ISETP.GE.AND P4, PT, R41, UR4, PT ;  /* 0x0000000429007c0c */ /* 0x000fd2000bf86270 */
[----:B------:R-:W-:Y:S02]  /*1d780*/  @!P2 IMAD.MOV.U32 R15, RZ, RZ, R3 ;  /* 0x000000ffff0fa224 */ /* 0x000fe400078e0003 */
[-C--:B---3--:R-:W-:Y:S02]  /*1d790*/  @!P3 LEA R6, P0, R7, R14.reuse, 0x1 ;  /* 0x0000000e0706b211 */ /* 0x088fe400078008ff */
[----:B----4-:R-:W-:Y:S01]  /*1d7a0*/  @!P4 LEA R8, P1, R41, R14, 0x1 ;  /* 0x0000000e2908c211 */ /* 0x010fe200078208ff */
[----:B------:R-:W-:Y:S01]  /*1d7b0*/  @!P2 IMAD.WIDE R4, R40, 0x2, R14 ;  /* 0x000000022804a825 */ /* 0x000fe200078e020e */
[-C--:B------:R-:W-:Y:S02]  /*1d7c0*/  @!P3 LEA.HI.X R7, R7, R3.reuse, R20, 0x1, P0 ;  /* 0x000000030707b211 */ /* 0x080fe400000f0c14 */
[----:B------:R-:W-:Y:S02]  /*1d7d0*/  @!P4 LEA.HI.X R9, R41, R3, R10, 0x1, P1 ;  /* 0x000000032909c211 */ /* 0x000fe400008f0c0a */
[----:B------:R0:W-:Y:S04]  /*1d7e0*/  @!P2 ST.E.128 desc[UR54][R4.64], RZ ;  /* 0x000000ff0400a985 */ /* 0x0001e8000c101d36 */
[----:B------:R0:W-:Y:S04]  /*1d7f0*/  @!P3 ST.E.128 desc[UR54][R6.64], RZ ;  /* 0x000000ff0600b985 */ /* 0x0001e8000c101d36 */
[----:B------:R0:W-:Y:S02]  /*1d800*/  @!P4 ST.E.128 desc[UR54][R8.64], RZ ;  /* 0x000000ff0800c985 */ /* 0x0001e4000c101d36 */
.L_x_11559:
[----:B------:R-:W-:Y:S05]  /*1d810*/  BSYNC B0 ;  /* 0x0000000000007941 */ /* 0x000fea0003800000 */
.L_x_11554:
[----:B------:R-:W-:Y:S02]  /*1d820*/  ULDC UR4, c[0x0][0xc3c] ;  /* 0x00030f0000047ab9 */ /* 0x000fe40000000800 */
[----:B-1----:R-:W-:-:S13]  /*1d830*/  ISETP.GE.AND P0, PT, R35, UR4, PT ;  /* 0x0000000423007c0c */ /* 0x002fda000bf06270 */
[----:B------:R-:W-:Y:S05]  /*1d840*/  @!P0 BRA `(.L_x_11567) ;  /* 0xfffffe3800b48947 */ /* 0x000fea000383ffff */
[----:B------:R-:W-:Y:S05]  /*1d850*/  BRA `(.L_x_11351) ;  /* 0x0000007400447947 */ /* 0x000fea0003800000 */
.L_x_11349:
        /* <DEDUP_REMOVED lines=16> */
.L_x_11568:
        /* <DEDUP_REMOVED lines=42> */
.L_x_11574:
        /* <DEDUP_REMOVED lines=12> */
.L_x_11573:
[----:B------:R-:W-:Y:S05]  /*1dcc0*/  BSYNC B0 ;  /* 0x0000000000007941 */ /* 0x000fea0003800000 */
.L_x_11572:
        /* <DEDUP_REMOVED lines=21> */
.L_x_11570:
        /* <DEDUP_REMOVED lines=16> */
[----:B------:R-:W0:Y:S02]  /*1df20*/  F2I.FTZ.U32.TRUNC.NTZ R3, R11 ;  /* 0x0000000b00037305 */ /* 0x000e24000021f000 */
[----:B0-----:R-:W-:Y:S01]  /*1df30*/  IMAD.MOV R11, RZ, RZ, -R3 ;  /* 0x000000ffff0b7224 */ /* 0x001fe200078e0a03 */
[----:B------:R-:W-:Y:S06]  /*1df40*/  @!P0 BRA `(.L_x_11575) ;  /* 0x0000000000088947 */ /* 0x000fec0003800000 */
[----:B------:R-:W-:-:S05]  /*1df50*/  VIADD R9, R15, 0xffffffff ;  /* 0xffffffff0f097836 */ /* 0x000fca0000000000 */
[----:B------:R0:W1:Y:S02]  /*1df60*/  SHFL.IDX PT, R16, R6, R9, 0x1f ;  /* 0x00001f0906107589 */ /* 0x00006400000e0000 */
.L_x_11575:
[----:B-1----:R-:W-:Y:S01]  /*1df70*/  IMAD R16, R16, UR5, R13 ;  /* 0x0000000510107c24 */ /* 0x002fe2000f8e020d */
[----:B------:R-:W-:Y:S01]  /*1df80*/  IABS R10, R4 ;  /* 0x00000004000a7213 */ /* 0x000fe20000000000 */
[----:B------:R-:W-:Y:S02]  /*1df90*/  IMAD R11, R11, R8, RZ ;  /* 0x000000080b0b7224 */ /* 0x000fe400078e02ff */
[----:B------:R-:W-:Y:S01]  /*1dfa0*/  IMAD.MOV.U32 R2, RZ, RZ, RZ ;  /* 0x000000ffff027224 */ /* 0x000fe200078e00ff */
[----:B0-----:R-:W-:Y:S01]  /*1dfb0*/  IADD3 R9, -R16, UR6, RZ ;  /* 0x0000000610097c10 */ /* 0x001fe2000fffe1ff */
[----:B------:R-:W-:Y:S02]  /*1dfc0*/  IMAD.MOV R10, RZ, RZ, -R10 ;  /* 0x000000ffff0a7224 */ /* 0x000fe400078e0a0a */
[----:B------:R-:W-:Y:S01]  /*1dfd0*/  IMAD.HI.U32 R2, R3, R11, R2 ;  /* 0x0000000b03027227 */ /* 0x000fe200078e0002 */
[----:B------:R-:W-:-:S05]  /*1dfe0*/  IABS R6, R9 ;  /* 0x0000000900067213 */ /* 0x000fca0000000000 */
        /* <DEDUP_REMOVED lines=27> */
[----:B------:R-:W-:Y:S01]  /*1e1a0*/  IMAD R9, R11, R8, RZ ;  /* 0x000000080b097224 */ /* 0x000fe200078e02ff */
[----:B------:R-:W-:-:S03]  /*1e1b0*/  IABS R11, R4 ;  /* 0x00000004000b7213 */ /* 0x000fc60000000000 */
[----:B------:R-:W-:-:S04]  /*1e1c0*/  IMAD.HI.U32 R2, R3, R9, R2 ;  /* 0x0000000903027227 */ /* 0x000fc800078e0002 */
[----:B------:R-:W-:Y:S02]  /*1e1d0*/  IMAD.MOV.U32 R9, RZ, RZ, R11 ;  /* 0x000000ffff097224 */ /* 0x000fe400078e000b */
        /* <DEDUP_REMOVED lines=19> */
.L_x_11571:
[----:B------:R-:W-:Y:S02]  /*1e310*/  IMAD.MOV.U32 R17, RZ, RZ, RZ ;  /* 0x000000ffff117224 */ /* 0x000fe400078e00ff */
[----:B------:R-:W-:Y:S02]  /*1e320*/  IMAD.U32 R16, RZ, RZ, UR6 ;  /* 0x00000006ff107e24 */ /* 0x000fe4000f8e00ff */
[----:B------:R-:W-:-:S07]  /*1e330*/  IMAD.MOV.U32 R18, RZ, RZ, RZ ;  /* 0x000000ffff127224 */ /* 0x000fce00078e00ff */
.L_x_11576:
[----:B------:R-:W-:-:S13]  /*1e340*/  ISETP.NE.AND P0, PT, R5, RZ, PT ;  /* 0x000000ff0500720c */ /* 0x000fda0003f05270 */
[----:B------:R-:W0:Y:S01]  /*1e350*/  @!P0 S2R R3, SR_CgaCtaId ;  /* 0x0000000000038919 */ /* 0x000e220000008800 */
[----:B------:R-:W-:-:S04]  /*1e360*/  @!P0 MOV R0, 0x400 ;  /* 0x0000040000008802 */ /* 0x000fc80000000f00 */
[----:B0-----:R-:W-:-:S05]  /*1e370*/  @!P0 LEA R0, R3, R0, 0x18 ;  /* 0x0000000003008211 */ /* 0x001fca00078ec0ff */
[----:B------:R1:W-:Y:S01]  /*1e380*/  @!P0 STS.128 [R0+0x2d8d0], R16 ;  /* 0x02d8d01000008388 */ /* 0x0003e20000000c00 */
[----:B------:R-:W-:Y:S06]  /*1e390*/  BAR.ARV 0x5, 0x200 ;  /* 0x0148000000007b1d */ /* 0x000fec0000002000 */
.L_x_11569:
[----:B-1----:R-:W-:Y:S01]  /*1e3a0*/  IMAD.MOV.U32 R0, RZ, RZ, 0x1 ;  /* 0x00000001ff007424 */ /* 0x002fe200078e00ff */
[----:B------:R-:W-:Y:S01]  /*1e3b0*/  ULDC UR4, c[0x0][0xc3c] ;  /* 0x00030f0000047ab9 */ /* 0x000fe20000000800 */
[----:B------:R-:W-:Y:S01]  /*1e3c0*/  IMAD.MOV.U32 R25, RZ, RZ, RZ ;  /* 0x000000ffff197224 */ /* 0x000fe200078e00ff */
[----:B0-----:R-:W-:Y:S02]  /*1e3d0*/  ISETP.GE.AND P0, PT, R19, UR4, PT ;  /* 0x0000000413007c0c */ /* 0x001fe4000bf06270 */
        /* <DEDUP_REMOVED lines=25> */
[----:B------:R-:W-:Y:S01]  /*1e570*/  SHF.R.U32.HI R3, RZ, 0x2, R6 ;  /* 0x00000002ff037819 */ /* 0x000fe20000011606 */
[----:B------:R-:W-:-:S02]  /*1e580*/  IMAD.MOV.U32 R6, RZ, RZ, 0x1 ;  /* 0x00000001ff067424 */ /* 0x000fc400078e00ff */
[----:B------:R-:W-:Y:S01]  /*1e590*/  STL [R1+0x14], R5 ;  /* 0x0000140501007387 */ /* 0x000fe20000100800 */
[----:B------:R-:W-:-:S03]  /*1e5a0*/  LOP3.LUT R2, R2, 0x60, RZ, 0xc0, !PT ;  /* 0x0000006002027812 */ /* 0x000fc600078ec0ff */
[----:B------:R-:W-:Y:S04]  /*1e5b0*/  STL [R1+0x4c], RZ ;  /* 0x00004cff01007387 */ /* 0x000fe80000100800 */
[----:B------:R0:W-:Y:S04]  /*1e5c0*/  STL [R1+0x4], R4 ;  /* 0x0000040401007387 */ /* 0x0001e80000100800 */
[----:B------:R1:W-:Y:S01]  /*1e5d0*/  STL [R1], R6 ;  /* 0x0000000601007387 */ /* 0x0003e20000100800 */
[----:B0-----:R-:W-:Y:S02]  /*1e5e0*/  LOP3.LUT R4, R3, R2, RZ, 0xfc, !PT ;  /* 0x0000000203047212 */ /* 0x001fe400078efcff */
[----:B------:R-:W-:-:S02]  /*1e5f0*/  LOP3.LUT R3, R0, 0x20, RZ, 0xfc, !PT ;  /* 0x0000002000037812 */ /* 0x000fc400078efcff */
[----:B------:R-:W-:Y:S01]  /*1e600*/  LOP3.LUT R2, R0, 0x40, RZ, 0xfc, !PT ;  /* 0x0000004000027812 */ /* 0x000fe200078efcff */
[----:B------:R-:W-:-:S05]  /*1e610*/  IMAD R0, R5, 0x2, R23 ;  /* 0x0000000205007824 */ /* 0x000fca00078e0217 */
[----:B------:R1:W-:Y:S02]  /*1e620*/  STL [R1+0x34], R0 ;  /* 0x0000340001007387 */ /* 0x0003e40000100800 */
.L_x_11694:
[----:B------:R-:W-:Y:S05]  /*1e630*/  YIELD ;  /* 0x0000000000007946 */ /* 0x000fea0003800000 */
[----:B------:R-:W-:Y:S01]  /*1e640*/  ULDC.64 UR4, c[0x0][0xa28] ;  /* 0x00028a0000047ab9 */ /* 0x000fe20000000a00 */
[----:B------:R-:W-:Y:S02]  /*1e650*/  CS2R R8, SRZ ;  /* 0x0000000000087805 */ /* 0x000fe4000001ff00 */
[----:B------:R-:W-:Y:S01]  /*1e660*/  ISETP.NE.U32.AND P0, PT, RZ, UR4, PT ;  /* 0x00000004ff007c0c */ /* 0x000fe2000bf05070 */
[----:B0-----:R-:W0:Y:S01]  /*1e670*/  LDC.64 R4, c[0x0][0xa00] ;  /* 0x00028000ff047b82 */ /* 0x001e220000000a00 */
[----:B------:R-:W-:-:S02]  /*1e680*/  ULDC.64 UR6, c[0x0][0xa10] ;  /* 0x0002840000067ab9 */ /* 0x000fc40000000a00 */
[----:B------:R-:W-:Y:S01]  /*1e690*/  ISETP.NE.AND.EX P0, PT, RZ, UR5, PT, P0 ;  /* 0x00000005ff007c0c */ /* 0x000fe2000bf05300 */
[----:B------:R-:W-:-:S12]  /*1e6a0*/  ULDC.64 UR4, c[0x0][0xa18] ;  /* 0x0002860000047ab9 */ /* 0x000fd80000000a00 */
[----:B--2---:R-:W2:Y:S02]  /*1e6b0*/  @P0 LDC.64 R2, c[0x0][0xa28] ;  /* 0x00028a00ff020b82 */ /* 0x004ea40000000a00 */
[----:B--2---:R-:W-:-:S05]  /*1e6c0*/  @P0 IMAD.WIDE R2, R19, 0x4, R2 ;  /* 0x0000000413020825 */ /* 0x004fca00078e0202 */
[----:B---3--:R2:W3:Y:S01]  /*1e6d0*/  @P0 LDG.E R9, desc[UR54][R2.64] ;  /* 0x0000003602090981 */ /* 0x0084e2000c1e1900 */
[----:B------:R-:W-:Y:S01]  /*1e6e0*/  ISETP.NE.U32.AND P0, PT, RZ, UR4, PT ;  /* 0x00000004ff007c0c */ /* 0x000fe2000bf05070 */
[----:B0-----:R-:W-:Y:S01]  /*1e6f0*/  IMAD.WIDE R4, R19, 0x4, R4 ;  /* 0x0000000413047825 */ /* 0x001fe200078e0204 */
[----:B------:R-:W-:Y:S02]  /*1e700*/  ISETP.NE.U32.AND P1, PT, RZ, UR6, PT ;  /* 0x00000006ff007c0c */ /* 0x000fe4000bf25070 */
[----:B------:R-:W-:Y:S01]  /*1e710*/  ISETP.NE.AND.EX P2, PT, RZ, UR5, PT, P0 ;  /* 0x00000005ff007c0c */ /* 0x000fe2000bf45300 */
[----:B------:R-:W-:Y:S01]  /*1e720*/  ULDC.64 UR4, c[0x0][0xa00] ;  /* 0x0002800000047ab9 */ /* 0x000fe20000000a00 */
[----:B------:R-:W-:Y:S01]  /*1e730*/  ISETP.NE.AND.EX P1, PT, RZ, UR7, PT, P1 ;  /* 0x00000007ff007c0c */ /* 0x000fe2000bf25310 */
[----:B-1----:R-:W-:Y:S01]  /*1e740*/  IMAD.MOV.U32 R0, RZ, RZ, RZ ;  /* 0x000000ffff007224 */ /* 0x002fe200078e00ff */
[----:B------:R-:W-:Y:S01]  /*1e750*/  ISETP.NE.U32.AND P0, PT, RZ, UR4, PT ;  /* 0x00000004ff007c0c */ /* 0x000fe2000bf05070 */
[----:B--2---:R-:W0:Y:S03]  /*1e760*/  LDC.64 R2, c[0x0][0xa10] ;  /* 0x00028400ff027b82 */ /* 0x004e260000000a00 */
[----:B------:R-:W-:-:S05]  /*1e770*/  ISETP.NE.AND.EX P0, PT, RZ, UR5, PT, P0 ;  /* 0x00000005ff007c0c */ /* 0x000fca000bf05300 */
[----:B------:R-:W1:Y:S08]  /*1e780*/  @P2 LDC.64 R6, c[0x0][0xa18] ;  /* 0x00028600ff062b82 */ /* 0x000e700000000a00 */
[----:B------:R-:W2:Y:S01]  /*1e790*/  @P0 LDG.E R8, desc[UR54][R4.64] ;  /* 0x0000003604080981 */ /* 0x000ea2000c1e1900 */
[----:B0-----:R-:W-:-:S05]  /*1e7a0*/  IMAD.WIDE R2, R19, 0x4, R2 ;  /* 0x0000000413027825 */ /* 0x001fca00078e0202 */
[----:B-----5:R-:W5:Y:S01]  /*1e7b0*/  @P1 LDG.E R0, desc[UR54][R2.64] ;  /* 0x0000003602001981 */ /* 0x020f62000c1e1900 */
        /* <DEDUP_REMOVED lines=11> */
[----:B------:R-:W-:Y:S02]  /*1e870*/  ULDC UR5, c[0x0][0x348] ;  /* 0x0000d20000057ab9 */ /* 0x000fe40000000800 */
[----:B0-----:R-:W-:Y:S02]  /*1e880*/  IMAD.U32 R7, RZ, RZ, UR5 ;  /* 0x00000005ff077e24 */ /* 0x001fe4000f8e00ff */
[----:B------:R-:W-:Y:S01]  /*1e890*/  IMAD.U32 R6, RZ, RZ, UR4 ;  /* 0x00000004ff067e24 */ /* 0x000fe2000f8e00ff */
[----:B---3--:R0:W-:Y:S04]  /*1e8a0*/  STL [R1+0x2c], R9 ;  /* 0x00002c0901007387 */ /* 0x0081e80000100800 */
[----:B--2---:R0:W-:Y:S01]  /*1e8b0*/  STL [R1+0x8], R8 ;  /* 0x0000080801007387 */ /* 0x0041e20000100800 */
[----:B------:R-:W-:Y:S05]  /*1e8c0*/  @P2 BRA `(.L_x_11578) ;  /* 0x0000000000102947 */ /* 0x000fea0003800000 */
[----:B------:R-:W-:Y:S05]  /*1e8d0*/  @!P0 BRA `(.L_x_11578) ;  /* 0x00000000000c8947 */ /* 0x000fea0003800000 */
[----:B-----5:R-:W2:Y:S04]  /*1e8e0*/  LDG.E R29, desc[UR54][R4.64] ;  /* 0x00000036041d7981 */ /* 0x020ea8000c1e1900 */
[----:B------:R-:W2:Y:S02]  /*1e8f0*/  LDG.E R4, desc[UR54][R4.64+0x4] ;  /* 0x0000043604047981 */ /* 0x000ea4000c1e1900 */
[----:B--2---:R-:W-:-:S07]  /*1e900*/  IMAD.IADD R29, R4, 0x1, -R29 ;  /* 0x00000001041d7824 */ /* 0x004fce00078e0a1d */
.L_x_11578:
        /* <DEDUP_REMOVED lines=8> */
.L_x_11579:
        /* <DEDUP_REMOVED lines=9> */
.L_x_11580:
[----:B-1----:R-:W2:Y:S04]  /*1ea20*/  @P1 LDG.E R4, desc[UR54][R2.64] ;  /* 0x0000003602041981 */ /* 0x002ea8000c1e1900 */
[----:B------:R1:W2:Y:S01]  /*1ea30*/  @P1 LDG.E R5, desc[UR54][R2.64+0x4] ;  /* 0x0000043602051981 */ /* 0x0002a2000c1e1900 */
[----:B------:R-:W-:Y:S02]  /*1ea40*/  IMAD R28, R17, 0xc0, RZ ;  /* 0x000000c0111c7824 */ /* 0x000fe400078e02ff */
[----:B-----5:R-:W-:Y:S02]  /*1ea50*/  IMAD.IADD R6, R6, 0x1, -R9 ;  /* 0x0000000106067824 */ /* 0x020fe400078e0a09 */
[----:B0-----:R-:W-:Y:S01]  /*1ea60*/  VIADD R8, R28, 0xbf ;  /* 0x000000bf1c087836 */ /* 0x001fe20000000000 */
[----:B-1----:R-:W0:Y:S02]  /*1ea70*/  LDC R2, c[0x0][0x448] ;  /* 0x00011200ff027b82 */ /* 0x002e240000000800 */
[----:B0-----:R-:W-:-:S13]  /*1ea80*/  ISETP.NE.AND P2, PT, R2, 0x1, PT ;  /* 0x000000010200780c */ /* 0x001fda0003f45270 */
[----:B------:R-:W0:Y:S08]  /*1ea90*/  @P2 LDC R3, c[0x0][0x44c] ;  /* 0x00011300ff032b82 */ /* 0x000e300000000800 */
[----:B------:R-:W1:Y:S01]  /*1eaa0*/  @P2 LDC R2, c[0x0][0x450] ;  /* 0x00011400ff022b82 */ /* 0x000e620000000800 */
[----:B0-----:R-:W-:-:S05]  /*1eab0*/  @P2 IMAD.HI.U32 R3, R8, R3, RZ ;  /* 0x0000000308032227 */ /* 0x001fca00078e00ff */
[----:B-1----:R-:W-:Y:S01]  /*1eac0*/  @P2 SHF.R.U32.HI R8, RZ, R2, R3 ;  /* 0x00000002ff082219 */ /* 0x002fe20000011603 */
[----:B--2---:R-:W-:-:S04]  /*1ead0*/  @P1 IMAD.IADD R7, R5, 0x1, -R4 ;  /* 0x0000000105071824 */ /* 0x004fc800078e0a04 */
[----:B------:R-:W-:-:S04]  /*1eae0*/  IMAD.IADD R10, R6, 0x1, R7 ;  /* 0x00000001060a7824 */ /* 0x000fc800078e0207 */
[C---:B------:R-:W-:Y:S01]  /*1eaf0*/  VIADD R21, R10.reuse, 0x7f ;  /* 0x0000007f0a157836 */ /* 0x040fe20000000000 */
[----:B------:R0:W-:Y:S01]  /*1eb00*/  STL [R1+0x24], R10 ;  /* 0x0000240a01007387 */ /* 0x0001e20000100800 */
[----:B------:R-:W-:-:S03]  /*1eb10*/  IADD3 R17, R10, 0x1, -R29 ;  /* 0x000000010a117810 */ /* 0x000fc60007ffe81d */
[----:B------:R-:W-:Y:S02]  /*1eb20*/  SHF.R.S32.HI R2, RZ, 0x1f, R21 ;  /* 0x0000001fff027819 */ /* 0x000fe40000011415 */
[----:B------:R-:W-:Y:S02]  /*1eb30*/  IMAD.IADD R8, R17, 0x1, R8 ;  /* 0x0000000111087824 */ /* 0x000fe400078e0208 */
[----:B------:R-:W-:Y:S02]  /*1eb40*/  LEA.HI R21, R2, R21, RZ, 0x7 ;  /* 0x0000001502157211 */ /* 0x000fe400078f38ff */
[----:B------:R-:W1:Y:S02]  /*1eb50*/  LDC.64 R2, c[0x0][0x9e0] ;  /* 0x00027800ff027b82 */ /* 0x000e640000000a00 */
[----:B------:R-:W-:Y:S02]  /*1eb60*/  SHF.R.S32.HI R21, RZ, 0x7, R21 ;  /* 0x00000007ff157819 */ /* 0x000fe40000011415 */
[----:B-1----:R-:W-:Y:S01]  /*1eb70*/  ISETP.GE.AND P3, PT, R3, 0x1, PT ;  /* 0x000000010300780c */ /* 0x002fe20003f66270 */
[----:B------:R-:W-:-:S12]  /*1eb80*/  IMAD.IADD R2, R8, 0x1, R2 ;  /* 0x0000000108027824 */ /* 0x000fd800078e0202 */
[----:B0-----:R-:W-:Y:S05]  /*1eb90*/  @!P3 BRA `(.L_x_11581) ;  /* 0x000000000048b947 */ /* 0x001fea0003800000 */
        /* <DEDUP_REMOVED lines=11> */
.L_x_11583:
[----:B------:R-:W-:-:S13]  /*1ec50*/  ISETP.NE.AND P0, PT, R3, 0x1, PT ;  /* 0x000000010300780c */ /* 0x000fda0003f05270 */
[----:B------:R-:W0:Y:S02]  /*1ec60*/  @P0 LDC.64 R4, c[0x0][0x9e8] ;  /* 0x00027a00ff040b82 */ /* 0x000e240000000a00 */
[----:B0-----:R-:W-:-:S05]  /*1ec70*/  @P0 IMAD.HI.U32 R4, R9, R4, RZ ;  /* 0x0000000409040227 */ /* 0x001fca00078e00ff */
[----:B------:R-:W-:-:S07]  /*1ec80*/  @P0 SHF.R.U32.HI R9, RZ, R5, R4 ;  /* 0x00000005ff090219 */ /* 0x000fce0000011604 */
.L_x_11584:
[----:B------:R-:W-:Y:S05]  /*1ec90*/  BSYNC B0 ;  /* 0x0000000000007941 */ /* 0x000fea0003800000 */
.L_x_11582:
[----:B------:R-:W-:-:S05]  /*1eca0*/  IMAD R9, R9, R3, R3 ;  /* 0x0000000309097224 */ /* 0x000fca00078e0203 */
[----:B------:R-:W-:-:S07]  /*1ecb0*/  VIMNMX R2, R2, R9, PT ;  /* 0x0000000902027248 */ /* 0x000fce0003fe0100 */
.L_x_11581:
        /* <DEDUP_REMOVED lines=20> */
.L_x_11587:
[----:B------:R-:W-:-:S13]  /*1ee00*/  ISETP.NE.AND P0, PT, R3, 0x1, PT ;  /* 0x000000010300780c */ /* 0x000fda0003f05270 */
[----:B------:R-:W0:Y:S02]  /*1ee10*/  @P0 LDC.64 R4, c[0x0][0x9e8] ;  /* 0x00027a00ff040b82 */ /* 0x000e240000000a00 */
[----:B0-----:R-:W-:-:S05]  /*1ee20*/  @P0 IMAD.HI.U32 R4, R9, R4, RZ ;  /* 0x0000000409040227 */ /* 0x001fca00078e00ff */
[----:B------:R-:W-:-:S07]  /*1ee30*/  @P0 SHF.R.U32.HI R9, RZ, R5, R4 ;  /* 0x00000005ff090219 */ /* 0x000fce0000011604 */
.L_x_11588:
[----:B------:R-:W-:Y:S05]  /*1ee40*/  BSYNC B0 ;  /* 0x0000000000007941 */ /* 0x000fea0003800000 */
.L_x_11586:
[----:B------:R-:W-:-:S05]  /*1ee50*/  IMAD R3, R9, R3, RZ ;  /* 0x0000000309037224 */ /* 0x000fca00078e02ff */
[----:B------:R-:W-:-:S07]  /*1ee60*/  VIMNMX R8, R8, R3, !PT ;  /* 0x0000000308087248 */ /* 0x000fce0007fe0100 */
.L_x_11585:
[----:B------:R-:W-:Y:S01]  /*1ee70*/  VIADD R2, R2, 0x7f ;  /* 0x0000007f02027836 */ /* 0x000fe20000000000 */
[----:B------:R-:W-:Y:S04]  /*1ee80*/  BSSY B0, `(.L_x_11589) ;  /* 0x000015d000007945 */ /* 0x000fe80003800000 */
[----:B------:R-:W-:-:S04]  /*1ee90*/  SHF.R.S32.HI R3, RZ, 0x1f, R2 ;  /* 0x0000001fff037819 */ /* 0x000fc80000011402 */
[----:B------:R-:W-:Y:S02]  /*1eea0*/  LEA.HI R3, R3, R2, RZ, 0x7 ;  /* 0x0000000203037211 */ /* 0x000fe400078f38ff */
[----:B------:R-:W-:Y:S02]  /*1eeb0*/  SHF.R.S32.HI R2, RZ, 0x1f, R8 ;  /* 0x0000001fff027819 */ /* 0x000fe40000011408 */
[----:B------:R-:W-:Y:S02]  /*1eec0*/  SHF.R.S32.HI R3, RZ, 0x7, R3 ;  /* 0x00000007ff037819 */ /* 0x000fe40000011403 */
[----:B------:R-:W-:Y:S02]  /*1eed0*/  LEA.HI R2, R2, R8, RZ, 0x7 ;  /* 0x0000000802027211 */ /* 0x000fe400078f38ff */
[----:B------:R-:W-:Y:S02]  /*1eee0*/  VIMNMX R3, R21, R3, PT ;  /* 0x0000000315037248 */ /* 0x000fe40003fe0100 */
[----:B------:R-:W-:-:S03]  /*1eef0*/  SHF.R.S32.HI R2, RZ, 0x7, R2 ;  /* 0x00000007ff027819 */ /* 0x000fc60000011402 */
[----:B------:R-:W-:Y:S01]  /*1ef00*/  IMAD R3, R3, 0x80, -R6 ;  /* 0x0000008003037824 */ /* 0x000fe200078e0a06 */
[----:B------:R-:W-:-:S04]  /*1ef10*/  VIMNMX R2, RZ, R2, !PT ;  /* 0x00000002ff027248 */ /* 0x000fc80007fe0100 */
[----:B------:R-:W-:Y:S01]  /*1ef20*/  VIMNMX R3, R3, R7, PT ;  /* 0x0000000703037248 */ /* 0x000fe20003fe0100 */
[----:B------:R-:W-:-:S05]  /*1ef30*/  IMAD R2, R2, 0x80, -R6 ;  /* 0x0000008002027824 */ /* 0x000fca00078e0a06 */
[----:B------:R-:W-:-:S04]  /*1ef40*/  VIMNMX R4, RZ, R2, !PT ;  /* 0x00000002ff047248 */ /* 0x000fc80007fe0100 */
[----:B------:R-:W-:Y:S02]  /*1ef50*/  ISETP.GT.AND P0, PT, R3, R4, PT ;  /* 0x000000040300720c */ /* 0x000fe40003f04270 */
[----:B------:R-:W-:-:S11]  /*1ef60*/  SHF.R.U32.HI R4, RZ, 0x7, R4 ;  /* 0x00000007ff047819 */ /* 0x000fd60000011604 */
        /* <DEDUP_REMOVED lines=15> */
.L_x_11748:
[----:B-1----:R-:W-:Y:S02]  /*1f060*/  ISETP.NE.AND P0, PT, R14, RZ, PT ;  /* 0x000000ff0e00720c */ /* 0x002fe40003f05270 */
[----:B------:R-:W-:-:S11]  /*1f070*/  PLOP3.LUT P6, PT, PT, PT, PT, 0x8, 0x0 ;  /* 0x000000000000781c */ /* 0x000fd60003fce170 */
[----:B------:R-:W-:Y:S05]  /*1f080*/  @P0 BRA `(.L_x_11592) ;  /* 0x00000000000c0947 */ /* 0x000fea0003800000 */
[----:B------:R-:W-:-:S03]  /*1f090*/  UMOV UR4, 0xffffffff ;  /* 0xffffffff00047882 */ /* 0x000fc60000000000 */
[----:B------:R-:W-:Y:S05]  /*1f0a0*/  BRA.DIV UR4, `(.L_x_11593) ;  /* 0x0000006a04fc7947 */ /* 0x000fea000b800000 */
[----:B------:R-:W-:-:S13]  /*1f0b0*/  ELECT P6, URZ, PT ;  /* 0x00000000003f782f */ /* 0x000fda00038c0000 */
.L_x_11592:
        /* <DEDUP_REMOVED lines=9> */
.L_x_11751:
[----:B------:R-:W-:Y:S05]  /*1f150*/  BSYNC B1 ;  /* 0x0000000000017941 */ /* 0x000fea0003800000 */
.L_x_11594:
        /* <DEDUP_REMOVED lines=11> */
.L_x_11752:
[----:B------:R-:W-:Y:S05]  /*1f210*/  BSYNC B2 ;  /* 0x0000000000027941 */ /* 0x000fea0003800000 */
.L_x_11598:
        /* <DEDUP_REMOVED lines=9> */
.L_x_11601:
[----:B------:R-:W-:Y:S05]  /*1f2b0*/  BSYNC B2 ;  /* 0x0000000000027941 */ /* 0x000fea0003800000 */
.L_x_11600:
        /* <DEDUP_REMOVED lines=12> */
.L_x_11602:
        /* <DEDUP_REMOVED lines=16> */
.L_x_11603:
        /* <DEDUP_REMOVED lines=16> */
.L_x_11604:
        /* <DEDUP_REMOVED lines=13> */
.L_x_11753:
[----:B------:R-:W-:Y:S05]  /*1f650*/  BSYNC B2 ;  /* 0x0000000000027941 */ /* 0x000fea0003800000 */
.L_x_11605:
        /* <DEDUP_REMOVED lines=11> */
.L_x_11608:
[----:B------:R-:W-:Y:S05]  /*1f710*/  BSYNC B2 ;  /* 0x0000000000027941 */ /* 0x000fea0003800000 */
.L_x_11607:
        /* <DEDUP_REMOVED lines=8> */
.L_x_11609:
        /* <DEDUP_REMOVED lines=15> */
.L_x_11610:
        /* <DEDUP_REMOVED lines=15> */
.L_x_11611:
        /* <DEDUP_REMOVED lines=10> */
.L_x_11597:
[----:B------:R-:W-:Y:S05]  /*1fa20*/  BSYNC B1 ;  /* 0x0000000000017941 */ /* 0x000fea0003800000 */
.L_x_11596:
[----:B0-----:R-:W2:Y:S01]  /*1fa30*/  LDL.LU R5, [R1+0x4] ;  /* 0x0000040001057983 */ /* 0x001ea20000300800 */
[----:B------:R-:W-:Y:S01]  /*1fa40*/  VIADD R27, R27, 0x1 ;  /* 0x000000011b1b7836 */ /* 0x000fe20000000000 */
[----:B------:R-:W-:Y:S01]  /*1fa50*/  PLOP3.LUT P0, PT, PT, PT, PT, 0x8, 0x0 ;  /* 0x000000000000781c */ /* 0x000fe20003f0e170 */
[----:B------:R-:W-:-:S03]  /*1fa60*/  VIADD R9, R3, 0xfffffffe ;  /* 0xfffffffe03097836 */ /* 0x000fc60000000000 */
[----:B------:R-:W-:Y:S02]  /*1fa70*/  ISETP.NE.AND P1, PT, R27, 0x2, PT ;  /* 0x000000021b00780c */ /* 0x000fe40003f25270 */
[----:B------:R-:W-:Y:S02]  /*1fa80*/  ISETP.GE.AND P2, PT, R9, R4, PT ;  /* 0x000000040900720c */ /* 0x000fe40003f46270 */
[----:B------:R-:W-:Y:S02]  /*1fa90*/  SEL R3, RZ, 0x1, P1 ;  /* 0x00000001ff037807 */ /* 0x000fe40000800000 */
[----:B------:R-:W-:Y:S02]  /*1faa0*/  SEL R27, R27, RZ, P1 ;  /* 0x000000ff1b1b7207 */ /* 0x000fe40000800000 */
[----:B--2---:R-:W-:-:S05]  /*1fab0*/  LOP3.LUT R5, R5, R3, RZ, 0x3c, !PT ;  /* 0x0000000305057212 */ /* 0x004fca00078e3cff */
[----:B------:R0:W-:Y:S02]  /*1fac0*/  STL [R1+0x4], R5 ;  /* 0x0000040501007387 */ /* 0x0001e40000100800 */
[----:B------:R-:W-:Y:S05]  /*1fad0*/  @!P2 BRA `(.L_x_11590) ;  /* 0x00000008005ca947 */ /* 0x000fea0003800000 */
.L_x_11628:
        /* <DEDUP_REMOVED lines=12> */
.L_x_11754:
[----:B------:R-:W-:Y:S05]  /*1fba0*/  BSYNC B2 ;  /* 0x0000000000027941 */ /* 0x000fea0003800000 */
.L_x_11614:
        /* <DEDUP_REMOVED lines=9> */
.L_x_11617:
[----:B------:R-:W-:Y:S05]  /*1fc40*/  BSYNC B2 ;  /* 0x0000000000027941 */ /* 0x000fea0003800000 */
.L_x_11616:
        /* <DEDUP_REMOVED lines=11> */
.L_x_11618:
        /* <DEDUP_REMOVED lines=16> */
.L_x_11619:
        /* <DEDUP_REMOVED lines=16> */
.L_x_11620:
        /* <DEDUP_REMOVED lines=13> */
.L_x_11755:
[----:B------:R-:W-:Y:S05]  /*1ffd0*/  BSYNC B2 ;  /* 0x0000000000027941 */ /* 0x000fea0003800000 */
.L_x_11621:
        /* <DEDUP_REMOVED lines=11> */
.L_x_11624:
[----:B------:R-:W-:Y:S05]  /*20090*/  BSYNC B2 ;  /* 0x0000000000027941 */ /* 0x000fea0003800000 */
.L_x_11623:
        /* <DEDUP_REMOVED lines=8> */
.L_x_11625:
        /* <DEDUP_REMOVED lines=15> */
.L_x_11626:
        /* <DEDUP_REMOVED lines=15> */
.L_x_11627:
        /* <DEDUP_REMOVED lines=10> */
.L_x_11613:
[----:B------:R-:W-:Y:S05]  /*203a0*/  BSYNC B1 ;  /* 0x0000000000017941 */ /* 0x000fea0003800000 */
.L_x_11612:
        /* <DEDUP_REMOVED lines=10> */
.L_x_11590:
[----:B------:R-:W-:Y:S05]  /*20450*/  BSYNC B0 ;  /* 0x0000000000007941 */ /* 0x000fea0003800000 */
.L_x_11589:
        /* <DEDUP_REMOVED lines=8> */
[----:B---3--:R-:W-:-:S05]  /*204e0*/  @P1 SHF.R.U32.HI R2, RZ, R0, R3 ;  /* 0x00000000ff021219 */ /* 0x008fca0000011603 */
[----:B------:R-:W-:Y:S02]  /*204f0*/  IMAD.IADD R17, R17, 0x1, R2 ;  /* 0x0000000111117824 */ /* 0x000fe400078e0202 */
[----:B------:R-:W2:Y:S02]  /*20500*/  LDC.64 R2, c[0x0][0x9e0] ;  /* 0x00027800ff027b82 */ /* 0x000ea40000000a00 */
[----:B--2---:R-:W-:Y:S01]  /*20510*/  ISETP.GE.AND P2, PT, R3, 0x1, PT ;  /* 0x000000010300780c */ /* 0x004fe20003f46270 */
[----:B------:R-:W-:-:S12]  /*20520*/  IMAD.IADD R2, R17, 0x1, R2 ;  /* 0x0000000111027824 */ /* 0x000fd800078e0202 */
[----:B------:R-:W-:Y:S05]  /*20530*/  @!P2 BRA `(.L_x_11629) ;  /* 0x000000000048a947 */ /* 0x000fea0003800000 */
[C---:B------:R-:W-:Y:S01]  /*20540*/  ISETP.GT.AND P0, PT, R17.reuse, RZ, PT ;  /* 0x000000ff1100720c */ /* 0x040fe20003f04270 */
[----:B------:R-:W-:Y:S01]  /*20550*/  BSSY B0, `(.L_x_11630) ;  /* 0x000000e000007945 */ /* 0x000fe20003800000 */
[----:B------:R-:W-:-:S11]  /*20560*/  VIADD R0, R17, 0xffffffff ;  /* 0xffffffff11007836 */ /* 0x000fd60000000000 */
[----:B------:R-:W-:Y:S05]  /*20570*/  @P0 BRA `(.L_x_11631) ;  /* 0x00000000001c0947 */ /* 0x000fea0003800000 */
[----:B------:R-:W-:Y:S01]  /*20580*/  ISETP.NE.AND P0, PT, R3, 0x1, PT ;  /* 0x000000010300780c */ /* 0x000fe20003f05270 */
[----:B------:R-:W-:-:S12]  /*20590*/  IMAD.MOV R0, RZ, RZ, -R17 ;  /* 0x000000ffff007224 */ /* 0x000fd800078e0a11 */
[----:B0-----:R-:W0:Y:S02]  /*205a0*/  @P0 LDC.64 R4, c[0x0][0x9e8] ;  /* 0x00027a00ff040b82 */ /* 0x001e240000000a00 */
[----:B0-----:R-:W-:-:S05]  /*205b0*/  @P0 IMAD.HI.U32 R4, R0, R4, RZ ;  /* 0x0000000400040227 */ /* 0x001fca00078e00ff */
[----:B------:R-:W-:-:S04]  /*205c0*/  @P0 SHF.R.U32.HI R0, RZ, R5, R4 ;  /* 0x00000005ff000219 */ /* 0x000fc80000011604 */
[----:B------:R-:W-:Y:S01]  /*205d0*/  LOP3.LUT R0, RZ, R0, RZ, 0x33, !PT ;  /* 0x00000000ff007212 */ /* 0x000fe200078e33ff */
[----:B------:R-:W-:Y:S06]  /*205e0*/  BRA `(.L_x_11632) ;  /* 0x0000000000107947 */ /* 0x000fec0003800000 */
.L_x_11631:
[----:B------:R-:W-:-:S13]  /*205f0*/  ISETP.NE.AND P0, PT, R3, 0x1, PT ;  /* 0x000000010300780c */ /* 0x000fda0003f05270 */
[----:B0-----:R-:W0:Y:S02]  /*20600*/  @P0 LDC.64 R4, c[0x0][0x9e8] ;  /* 0x00027a00ff040b82 */ /* 0x001e240000000a00 */
[----:B0-----:R-:W-:-:S05]  /*20610*/  @P0 IMAD.HI.U32 R4, R0, R4, RZ ;  /* 0x0000000400040227 */ /* 0x001fca00078e00ff */
[----:B------:R-:W-:-:S07]  /*20620*/  @P0 SHF.R.U32.HI R0, RZ, R5, R4 ;  /* 0x00000005ff000219 */ /* 0x000fce0000011604 */
.L_x_11632:
[----:B------:R-:W-:Y:S05]  /*20630*/  BSYNC B0 ;  /* 0x0000000000007941 */ /* 0x000fea0003800000 */
.L_x_11630:
[----:B------:R-:W-:-:S05]  /*20640*/  IMAD R0, R0, R3, R3 ;  /* 0x0000000300007224 */ /* 0x000fca00078e0203 */
[----:B------:R-:W-:-:S07]  /*20650*/  VIMNMX R2, R2, R0, PT ;  /* 0x0000000002027248 */ /* 0x000fce0003fe0100 */
.L_x_11629:
[----:B------:R-:W-:Y:S01]  /*20660*/  VIADD R2, R2, 0x7f ;  /* 0x0000007f02027836 */ /* 0x000fe20000000000 */
[----:B------:R-:W-:Y:S01]  /*20670*/  ULDC UR4, c[0x0][0x9dc] ;  /* 0x0002770000047ab9 */ /* 0x000fe20000000800 */
[----:B------:R-:W-:-:S03]  /*20680*/  IMAD.MOV.U32 R4, RZ, RZ, R28 ;  /* 0x000000ffff047224 */ /* 0x000fc600078e001c */
[----:B------:R-:W-:-:S04]  /*20690*/  SHF.R.S32.HI R0, RZ, 0x1f, R2 ;  /* 0x0000001fff007819 */ /* 0x000fc80000011402 */
[----:B------:R-:W-:Y:S02]  /*206a0*/  LEA.HI R0, R0, R2, RZ, 0x7 ;  /* 0x0000000200007211 */ /* 0x000fe400078f38ff */
[----:B------:R-:W2:Y:S02]  /*206b0*/  @P1 LDC R2, c[0x0][0x44c] ;  /* 0x00011300ff021b82 */ /* 0x000ea40000000800 */
[----:B------:R-:W-:-:S04]  /*206c0*/  SHF.R.S32.HI R0, RZ, 0x7, R0 ;  /* 0x00000007ff007819 */ /* 0x000fc80000011400 */
[----:B------:R-:W-:Y:S02]  /*206d0*/  VIMNMX R26, R21, R0, PT ;  /* 0x00000000151a7248 */ /* 0x000fe40003fe0100 */
[----:B------:R-:W3:Y:S03]  /*206e0*/  @P1 LDC R0, c[0x0][0x450] ;  /* 0x00011400ff001b82 */ /* 0x000ee60000000800 */
        /* <DEDUP_REMOVED lines=11> */
[----:B0-----:R-:W0:Y:S02]  /*207a0*/  @P0 LDC.64 R4, c[0x0][0x9e8] ;  /* 0x00027a00ff040b82 */ /* 0x001e240000000a00 */
[----:B0-----:R-:W-:-:S05]  /*207b0*/  @P0 IMAD.HI.U32 R4, R2, R4, RZ ;  /* 0x0000000402040227 */ /* 0x001fca00078e00ff */
[----:B------:R-:W-:-:S04]  /*207c0*/  @P0 SHF.R.U32.HI R2, RZ, R5, R4 ;  /* 0x00000005ff020219 */ /* 0x000fc80000011604 */
[----:B------:R-:W-:Y:S01]  /*207d0*/  LOP3.LUT R2, RZ, R2, RZ, 0x33, !PT ;  /* 0x00000002ff027212 */ /* 0x000fe200078e33ff */
[----:B------:R-:W-:Y:S06]  /*207e0*/  BRA `(.L_x_11636) ;  /* 0x0000000000107947 */ /* 0x000fec0003800000 */
.L_x_11635:
[----:B------:R-:W-:-:S13]  /*207f0*/  ISETP.NE.AND P0, PT, R3, 0x1, PT ;  /* 0x000000010300780c */ /* 0x000fda0003f05270 */
[----:B0-----:R-:W0:Y:S02]  /*20800*/  @P0 LDC.64 R4, c[0x0][0x9e8] ;  /* 0x00027a00ff040b82 */ /* 0x001e240000000a00 */
[----:B0-----:R-:W-:-:S05]  /*20810*/  @P0 IMAD.HI.U32 R4, R2, R4, RZ ;  /* 0x0000000402040227 */ /* 0x001fca00078e00ff */
[----:B------:R-:W-:-:S07]  /*20820*/  @P0 SHF.R.U32.HI R2, RZ, R5, R4 ;  /* 0x00000005ff020219 */ /* 0x000fce0000011604 */
.L_x_11636:
[----:B------:R-:W-:Y:S05]  /*20830*/  BSYNC B0 ;  /* 0x0000000000007941 */ /* 0x000fea0003800000 */
.L_x_11634:
[----:B------:R-:W-:-:S05]  /*20840*/  IMAD R3, R2, R3, RZ ;  /* 0x0000000302037224 */ /* 0x000fca00078e02ff */
[----:B------:R-:W-:-:S07]  /*20850*/  VIMNMX R0, R0, R3, !PT ;  /* 0x0000000300007248 */ /* 0x000fce0007fe0100 */
.L_x_11633:
        /* <DEDUP_REMOVED lines=25> */
.L_x_11638:
        /* <DEDUP_REMOVED lines=10> */
[----:B0-----:R-:W-:Y:S02]  /*20a90*/  IMAD.U32 R5, RZ, RZ, UR7 ;  /* 0x00000007ff057e24 */ /* 0x001fe4000f8e00ff */
        /* <DEDUP_REMOVED lines=8> */
[----:B--2---:R-:W-:Y:S05]  /*20b20*/  CALL.ABS.NOINC R2 ;  /* 0x0000000002007343 */ /* 0x004fea0003c00000 */
.L_x_11641:
[----:B------:R-:W-:Y:S05]  /*20b30*/  BSYNC B6 ;  /* 0x0000000000067941 */ /* 0x000fea0003800000 */
.L_x_11640:
        /* <DEDUP_REMOVED lines=20> */
.L_x_11644:
        /* <DEDUP_REMOVED lines=15> */
.L_x_11643:
[----:B------:R-:W-:Y:S05]  /*20d70*/  BSYNC B6 ;  /* 0x0000000000067941 */ /* 0x000fea0003800000 */
.L_x_11642:
[----:B------:R-:W-:Y:S01]  /*20d80*/  ULDC.64 UR4, c[0x0][0x9f8] ;  /* 0x00027e0000047ab9 */ /* 0x000fe20000000a00 */
[----:B------:R-:W2:Y:S01]  /*20d90*/  LDL R20, [R1+0x24] ;  /* 0x0000240001147983 */ /* 0x000ea20000100800 */
[----:B------:R-:W-:-:S03]  /*20da0*/  ISETP.NE.U32.AND P0, PT, RZ, UR4, PT ;  /* 0x00000004ff007c0c */ /* 0x000fc6000bf05070 */
[----:B------:R-:W3:Y:S01]  /*20db0*/  LDL R17, [R1+0x2c] ;  /* 0x00002c0001117983 */ /* 0x000ee20000100800 */
[----:B------:R-:W-:Y:S01]  /*20dc0*/  ISETP.NE.AND.EX P0, PT, RZ, UR5, PT, P0 ;  /* 0x00000005ff007c0c */ /* 0x000fe2000bf05300 */
[----:B------:R-:W-:Y:S01]  /*20dd0*/  IMAD.MOV.U32 R8, RZ, RZ, R19 ;  /* 0x000000ffff087224 */ /* 0x000fe200078e0013 */
[----:B-1----:R-:W1:Y:S01]  /*20de0*/  LDC R7, c[0x0][0x430] ;  /* 0x00010c00ff077b82 */ /* 0x002e620000000800 */
[----:B------:R-:W4:Y:S01]  /*20df0*/  S2R R24, SR_TID.X ;  /* 0x0000000000187919 */ /* 0x000f220000002100 */
[----:B------:R-:W0:Y:S01]  /*20e00*/  S2R R21, SR_TID.X ;  /* 0x0000000000157919 */ /* 0x000e220000002100 */
[----:B------:R-:W-:Y:S01]  /*20e10*/  VIADD R26, R26, 0xffffffff ;  /* 0xffffffff1a1a7836 */ /* 0x000fe20000000000 */
[----:B------:R-:W-:-:S07]  /*20e20*/  ULDC UR4, c[0x0][0x2f4] ;  /* 0x0000bd0000047ab9 */ /* 0x000fce0000000800 */
[----:B------:R-:W4:Y:S02]  /*20e30*/  @P0 LDC.64 R2, c[0x0][0x9f8] ;  /* 0x00027e00ff020b82 */ /* 0x000f240000000a00 */
[----:B----4-:R-:W-:-:S05]  /*20e40*/  @P0 IMAD.WIDE R2, R19, 0x4, R2 ;  /* 0x0000000413020825 */ /* 0x010fca00078e0202 */
[----:B------:R4:W4:Y:S01]  /*20e50*/  @P0 LDG.E R8, desc[UR54][R2.64] ;  /* 0x0000003602080981 */ /* 0x000922000c1e1900 */
[----:B-1----:R-:W-:Y:S01]  /*20e60*/  ISETP.NE.AND P1, PT, R7, 0x1, PT ;  /* 0x000000010700780c */ /* 0x002fe20003f25270 */
[----:B------:R-:W-:Y:S01]  /*20e70*/  IMAD.SHL.U32 R24, R24, 0x20, RZ ;  /* 0x0000002018187824 */ /* 0x000fe200078e00ff */
[----:B0-----:R-:W-:Y:S01]  /*20e80*/  LOP3.LUT R21, R21, 0x7f, RZ, 0xc0, !PT ;  /* 0x0000007f15157812 */ /* 0x001fe200078ec0ff */
[----:B------:R-:W-:Y:S01]  /*20e90*/  IMAD.SHL.U32 R10, R26, 0x80, RZ ;  /* 0x000000801a0a7824 */ /* 0x000fe200078e00ff */
[----:B------:R-:W0:Y:S02]  /*20ea0*/  S2R R11, SR_TID.X ;  /* 0x00000000000b7919 */ /* 0x000e240000002100 */
[----:B------:R-:W-:Y:S02]  /*20eb0*/  SHF.R.U32.HI R21, RZ, 0x2, R21 ;  /* 0x00000002ff157819 */ /* 0x000fe40000011615 */
[----:B------:R-:W-:-:S04]  /*20ec0*/  LOP3.LUT R24, R24, 0x60, RZ, 0xc0, !PT ;  /* 0x0000006018187812 */ /* 0x000fc800078ec0ff */
[----:B------:R-:W-:Y:S01]  /*20ed0*/  LOP3.LUT R0, R10, R21, R24, 0xfe, !PT ;  /* 0x000000150a007212 */ /* 0x000fe200078efe18 */
[----:B------:R-:W1:Y:S08]  /*20ee0*/  @P1 LDC R4, c[0x0][0x434] ;  /* 0x00010d00ff041b82 */ /* 0x000e700000000800 */
[----:B------:R-:W4:Y:S01]  /*20ef0*/  @P1 LDC R5, c[0x0][0x438] ;  /* 0x00010e00ff051b82 */ /* 0x000f220000000800 */
[----:B------:R-:W-:Y:S01]  /*20f00*/  LOP3.LUT R22, R22, 0xfffffff7, RZ, 0xc0, !PT ;  /* 0xfffffff716167812 */ /* 0x000fe200078ec0ff */
[----:B0-----:R-:W-:-:S05]  /*20f10*/  IMAD.SHL.U32 R11, R11, 0x8, RZ ;  /* 0x000000080b0b7824 */ /* 0x001fca00078e00ff */
[----:B------:R-:W-:-:S04]  /*20f20*/  LOP3.LUT R11, R11, 0x18, RZ, 0xc0, !PT ;  /* 0x000000180b0b7812 */ /* 0x000fc800078ec0ff */
[----:B------:R-:W-:Y:S01]  /*20f30*/  LOP3.LUT R12, R11, 0x20, RZ, 0xfc, !PT ;  /* 0x000000200b0c7812 */ /* 0x000fe200078efcff */
[----:B------:R-:W-:Y:S01]  /*20f40*/  UMOV UR5, 0xffffffff ;  /* 0xffffffff00057882 */ /* 0x000fe20000000000 */
[C---:B--2---:R-:W-:Y:S01]  /*20f50*/  ISETP.GE.AND P0, PT, R0.reuse, R20, PT ;  /* 0x000000140000720c */ /* 0x044fe20003f06270 */
[----:B---3--:R-:W-:-:S04]  /*20f60*/  IMAD.IADD R0, R0, 0x1, R17 ;  /* 0x0000000100007824 */ /* 0x008fc800078e0211 */
[----:B-1----:R-:W-:-:S04]  /*20f70*/  @P1 IMAD.HI.U32 R4, R0, R4, RZ ;  /* 0x0000000400041227 */ /* 0x002fc800078e00ff */
[----:B------:R-:W-:-:S04]  /*20f80*/  IMAD.MOV.U32 R6, RZ, RZ, R0 ;  /* 0x000000ffff067224 */ /* 0x000fc800078e0000 */
[----:B----4-:R-:W0:Y:S01]  /*20f90*/  @!P0 LDC.64 R2, c[0x0][0x428] ;  /* 0x00010a00ff028b82 */ /* 0x010e220000000a00 */
[----:B------:R-:W-:-:S05]  /*20fa0*/  @P1 SHF.R.U32.HI R6, RZ, R5, R4 ;  /* 0x00000005ff061219 */ /* 0x000fca0000011604 */
[----:B------:R-:W-:-:S04]  /*20fb0*/  IMAD.MOV R4, RZ, RZ, -R6 ;  /* 0x000000ffff047224 */ /* 0x000fc800078e0a06 */
[----:B------:R-:W-:Y:S01]  /*20fc0*/  IMAD R4, R7, R4, R0 ;  /* 0x0000000407047224 */ /* 0x000fe200078e0200 */
[----:B------:R-:W-:Y:S02]  /*20fd0*/  @!P0 SHF.R.S32.HI R7, RZ, 0x1f, R6 ;  /* 0x0000001fff078819 */ /* 0x000fe40000011406 */
[----:B------:R-:W-:Y:S01]  /*20fe0*/  SHF.R.S32.HI R9, RZ, 0x1f, R8 ;  /* 0x0000001fff097819 */ /* 0x000fe20000011408 */
[CC--:B0-----:R-:W-:Y:S01]  /*20ff0*/  @!P0 IMAD.WIDE.U32 R6, R8.reuse, R2.reuse, R6 ;  /* 0x0000000208068225 */ /* 0x0c1fe200078e0006 */
[----:B------:R0:W-:Y:S03]  /*21000*/  STL [R1+0x10], R8 ;  /* 0x0000100801007387 */ /* 0x0001e60000100800 */
[----:B------:R-:W-:Y:S01]  /*21010*/  @!P0 IMAD R0, R9, R2, RZ ;  /* 0x0000000209008224 */ /* 0x000fe200078e02ff */
[----:B------:R1:W-:Y:S03]  /*21020*/  STL [R1+0x30], R9 ;  /* 0x0000300901007387 */ /* 0x0003e60000100800 */
[----:B------:R-:W-:-:S02]  /*21030*/  @!P0 IMAD R0, R8, R3, R0 ;  /* 0x0000000308008224 */ /* 0x000fc400078e0200 */
[----:B------:R-:W0:Y:S01]  /*21040*/  @!P0 LDC.64 R2, c[0x0][0x418] ;  /* 0x00010600ff028b82 */ /* 0x000e220000000a00 */
[----:B------:R-:W-:Y:S02]  /*21050*/  IMAD.U32 R5, RZ, RZ, UR38 ;  /* 0x00000026ff057e24 */ /* 0x000fe4000f8e00ff */
[----:B------:R-:W-:-:S03]  /*21060*/  @!P0 IMAD.IADD R0, R7, 0x1, R0 ;  /* 0x0000000107008824 */ /* 0x000fc600078e0200 */
[----:B------:R-:W-:Y:S02]  /*21070*/  ISETP.NE.AND P2, PT, R5, 0x3, PT ;  /* 0x000000030500780c */ /* 0x000fe40003f45270 */
[----:B0-----:R-:W-:Y:S01]  /*21080*/  @!P0 LEA R8, P1, R6, R2, 0x2 ;  /* 0x0000000206088211 */ /* 0x001fe200078210ff */
[----:B------:R-:W-:-:S03]  /*21090*/  IMAD.MOV.U32 R2, RZ, RZ, RZ ;  /* 0x000000ffff027224 */ /* 0x000fc600078e00ff */
[----:B-1----:R-:W-:-:S05]  /*210a0*/  @!P0 LEA.HI.X R9, R6, R3, R0, 0x2, P1 ;  /* 0x0000000306098211 */ /* 0x002fca00008f1400 */
[----:B------:R0:W5:Y:S01]  /*210b0*/  @!P0 LDG.E R2, desc[UR54][R8.64] ;  /* 0x0000003608028981 */ /* 0x000162000c1e1900 */
[C---:B------:R-:W-:Y:S02]  /*210c0*/  ISETP.GE.AND P0, PT, R11.reuse, UR4, PT ;  /* 0x000000040b007c0c */ /* 0x040fe4000bf06270 */
[----:B------:R-:W-:Y:S02]  /*210d0*/  @P2 LOP3.LUT R22, R22, 0x8, RZ, 0xfc, !PT ;  /* 0x0000000816162812 */ /* 0x000fe400078efcff */
[----:B------:R-:W-:Y:S02]  /*210e0*/  LOP3.LUT R11, R11, 0x40, RZ, 0xfc, !PT ;  /* 0x000000400b0b7812 */ /* 0x000fe400078efcff */
        /* <DEDUP_REMOVED lines=9> */
.L_x_11758:
[----:B------:R-:W-:-:S05]  /*21180*/  SHF.R.S32.HI R9, RZ, 0x1f, R18 ;  /* 0x0000001fff097819 */ /* 0x000fca0000011412 */
[----:B------:R0:W-:Y:S01]  /*21190*/  STL [R1+0xc], R9 ;  /* 0x00000c0901007387 */ /* 0x0001e20000100800 */
[----:B------:R-:W-:Y:S05]  /*211a0*/  @!P2 BRA `(.L_x_11646) ;  /* 0x000000000004a947 */ /* 0x000fea0003800000 */
[----:B------:R-:W-:Y:S01]  /*211b0*/  BPT.TRAP 0x1 ;  /* 0x000000040000795c */ /* 0x000fe20000300000 */
.L_x_11646:
        /* <DEDUP_REMOVED lines=26> */
.L_x_11759:
[----:B------:R-:W-:Y:S05]  /*21360*/  BSYNC B0 ;  /* 0x0000000000007941 */ /* 0x000fea0003800000 */
.L_x_11647:
[----:B------:R-:W2:Y:S01]  /*21370*/  LDL R7, [R1+0xc] ;  /* 0x00000c0001077983 */ /* 0x000ea20000100800 */
[----:B------:R-:W-:-:S03]  /*21380*/  ULDC.64 UR4, c[0x0][0x300] ;  /* 0x0000c00000047ab9 */ /* 0x000fc60000000a00 */
[----:B------:R-:W3:Y:S04]  /*21390*/  LDL R12, [R1+0x24] ;  /* 0x00002400010c7983 */ /* 0x000ee80000100800 */
[----:B------:R-:W4:Y:S01]  /*213a0*/  LDL R11, [R1+0x14] ;  /* 0x00001400010b7983 */ /* 0x000f220000100800 */
[----:B------:R-:W-:Y:S01]  /*213b0*/  IMAD R3, R3, UR4, RZ ;  /* 0x0000000403037c24 */ /* 0x000fe2000f8e02ff */
[----:B------:R-:W-:Y:S01]  /*213c0*/  LOP3.LUT P4, RZ, R22, 0x4, RZ, 0xc0, !PT ;  /* 0x0000000416ff7812 */ /* 0x000fe2000788c0ff */
[----:B------:R-:W5:Y:S02]  /*213d0*/  S2R R6, SR_TID.X ;  /* 0x0000000000067919 */ /* 0x000f640000002100 */
[----:B------:R-:W-:Y:S01]  /*213e0*/  IMAD R3, R4, UR5, R3 ;  /* 0x0000000504037c24 */ /* 0x000fe2000f8e0203 */
[----:B------:R-:W-:Y:S01]  /*213f0*/  LOP3.LUT P3, RZ, R22, 0x2, RZ, 0xc0, !PT ;  /* 0x0000000216ff7812 */ /* 0x000fe2000786c0ff */
[----:B-1----:R-:W-:Y:S01]  /*21400*/  IMAD.WIDE.U32 R4, R4, UR4, RZ ;  /* 0x0000000404047c25 */ /* 0x002fe2000f8e00ff */
[----:B0-----:R-:W0:Y:S01]  /*21410*/  S2R R9, SR_TID.X ;  /* 0x0000000000097919 */ /* 0x001e220000002100 */
[----:B------:R-:W-:Y:S01]  /*21420*/  ULDC.64 UR4, c[0x0][0x310] ;  /* 0x0000c40000047ab9 */ /* 0x000fe20000000a00 */
[----:B------:R-:W-:Y:S01]  /*21430*/  LOP3.LUT P2, RZ, R22, 0x1, RZ, 0xc0, !PT ;  /* 0x0000000116ff7812 */ /* 0x000fe2000784c0ff */
[----:B------:R-:W-:-:S02]  /*21440*/  IMAD.IADD R5, R5, 0x1, R3 ;  /* 0x0000000105057824 */ /* 0x000fc400078e0203 */
[----:B------:R-:W-:Y:S02]  /*21450*/  IMAD R8, R8, UR4, RZ ;  /* 0x0000000408087c24 */ /* 0x000fe4000f8e02ff */
[----:B------:R-:W-:-:S04]  /*21460*/  IMAD.WIDE.U32 R4, R2, UR4, R4 ;  /* 0x0000000402047c25 */ /* 0x000fc8000f8e0004 */
[----:B------:R-:W-:Y:S01]  /*21470*/  IMAD R2, R2, UR5, R8 ;  /* 0x0000000502027c24 */ /* 0x000fe2000f8e0208 */
[----:B------:R-:W-:-:S03]  /*21480*/  ULDC.64 UR4, c[0x0][0x308] ;  /* 0x0000c20000047ab9 */ /* 0x000fc60000000a00 */
[----:B------:R-:W-:Y:S02]  /*21490*/  IMAD.IADD R3, R5, 0x1, R2 ;  /* 0x0000000105037824 */ /* 0x000fe400078e0202 */
[----:B------:R-:W-:Y:S01]  /*214a0*/  IMAD.MOV.U32 R2, RZ, RZ, R4 ;  /* 0x000000ffff027224 */ /* 0x000fe200078e0004 */
[----:B-----5:R-:W-:-:S04]  /*214b0*/  LOP3.LUT R6, R6, 0x7f, RZ, 0xc0, !PT ;  /* 0x0000007f06067812 */ /* 0x020fc800078ec0ff */
[----:B------:R-:W-:Y:S01]  /*214c0*/  SHF.R.U32.HI R6, RZ, 0x2, R6 ;  /* 0x00000002ff067819 */ /* 0x000fe20000011606 */
[----:B0-----:R-:W-:-:S05]  /*214d0*/  IMAD.SHL.U32 R9, R9, 0x8, RZ ;  /* 0x0000000809097824 */ /* 0x001fca00078e00ff */
[----:B------:R-:W-:Y:S01]  /*214e0*/  LOP3.LUT R9, R9, 0x18, RZ, 0xc0, !PT ;  /* 0x0000001809097812 */ /* 0x000fe200078ec0ff */
[----:B--2---:R-:W-:-:S04]  /*214f0*/  IMAD R4, R7, UR4, RZ ;  /* 0x0000000407047c24 */ /* 0x004fc8000f8e02ff */
[----:B------:R-:W-:Y:S01]  /*21500*/  IMAD R7, R18, UR5, R4 ;  /* 0x0000000512077c24 */ /* 0x000fe2000f8e0204 */
[----:B---3--:R-:W-:Y:S01]  /*21510*/  IADD3 R6, -R6, R12, -R10 ;  /* 0x0000000c06067210 */ /* 0x008fe20007ffe90a */
[----:B------:R-:W-:Y:S01]  /*21520*/  IMAD.WIDE.U32 R4, R18, UR4, R2 ;  /* 0x0000000412047c25 */ /* 0x000fe2000f8e0002 */
[----:B------:R-:W-:-:S03]  /*21530*/  ULDC.64 UR4, c[0x0][0x2e8] ;  /* 0x0000ba0000047ab9 */ /* 0x000fc60000000a00 */
[----:B------:R-:W-:Y:S01]  /*21540*/  IMAD.IADD R7, R5, 0x1, R7 ;  /* 0x0000000105077824 */ /* 0x000fe200078e0207 */
[C---:B------:R-:W-:Y:S01]  /*21550*/  LEA R2, P0, R4.reuse, UR4, 0x1 ;  /* 0x0000000404027c11 */ /* 0x040fe2000f8008ff */
[----:B------:R-:W-:Y:S01]  /*21560*/  UMOV UR4, 0xffffffff ;  /* 0xffffffff00047882 */ /* 0x000fe20000000000 */
[----:B----4-:R-:W-:Y:S02]  /*21570*/  IMAD R8, R25, 0x3000, R11 ;  /* 0x0000300019087824 */ /* 0x010fe400078e020b */
[----:B------:R-:W-:Y:S02]  /*21580*/  LEA.HI.X R7, R4, UR5, R7, 0x1, P0 ;  /* 0x0000000504077c11 */ /* 0x000fe400080f0c07 */
[----:B------:R-:W-:Y:S01]  /*21590*/  ISETP.GE.AND P0, PT, R6, 0x1, PT ;  /* 0x000000010600780c */ /* 0x000fe20003f06270 */
[----:B------:R-:W-:-:S12]  /*215a0*/  BRA.DIV UR4, `(.L_x_11649) ;  /* 0x0000004a04887947 */ /* 0x000fd8000b800000 */
[----:B------:R-:W0:Y:S04]  /*215b0*/  SHFL.IDX PT, R3, R2, RZ, 0x1c1f ;  /* 0x001c1fff02037589 */ /* 0x000e2800000e0000 */
[----:B------:R-:W1:Y:S01]  /*215c0*/  SHFL.IDX PT, R4, R7, RZ, 0x1c1f ;  /* 0x001c1fff07047589 */ /* 0x000e6200000e0000 */
[----:B0-----:R-:W-:Y:S01]  /*215d0*/  @P0 LEA R5, P1, R9, R3, 0x1 ;  /* 0x0000000309050211 */ /* 0x001fe200078208ff */
[----:B------:R-:W-:-:S04]  /*215e0*/  @P0 IMAD R3, R8, 0x2, R23 ;  /* 0x0000000208030824 */ /* 0x000fc800078e0217 */
        /* <DEDUP_REMOVED lines=11> */
[----:B0-----:R-:W-:Y:S01]  /*216a0*/  @P1 LEA R5, P0, R9, R3, 0x1 ;  /* 0x0000000309051211 */ /* 0x001fe200078008ff */
[----:B------:R-:W-:-:S04]  /*216b0*/  @P1 IMAD R3, R8, 0x2, R23 ;  /* 0x0000000208031824 */ /* 0x000fc800078e0217 */
        /* <DEDUP_REMOVED lines=12> */
[----:B0-----:R-:W-:Y:S01]  /*21780*/  @P1 LEA R5, P0, R9, R3, 0x1 ;  /* 0x0000000309051211 */ /* 0x001fe200078008ff */
[----:B------:R-:W-:-:S04]  /*21790*/  @P1 IMAD R3, R8, 0x2, R23 ;  /* 0x0000000208031824 */ /* 0x000fc800078e0217 */
[----:B-1----:R-:W-:-:S05]  /*217a0*/  @P1 IMAD.X R4, RZ, RZ, R4, P0 ;  /* 0x000000ffff041224 */ /* 0x002fca00000e0604 */
[----:B------:R-:W-:-:S04]  /*217b0*/  @P1 LOP3.LUT R5, R5, R4, RZ, 0x3c, !PT ;  /* 0x0000000405051212 */ /* 0x000fc800078e3cff */
[----:B------:R-:W-:-:S04]  /*217c0*/  @P1 LOP3.LUT R4, R5, R4, RZ, 0x3c, !PT ;  /* 0x0000000405041212 */ /* 0x000fc800078e3cff */
[----:B------:R-:W-:-:S05]  /*217d0*/  @P1 LOP3.LUT R5, R5, R4, RZ, 0x3c, !PT ;  /* 0x0000000405051212 */ /* 0x000fca00078e3cff */
[----:B------:R0:W-:Y:S04]  /*217e0*/  @P1 LDGSTS.E.BYPASS.LTC128B.128 [R3+0x16400], desc[UR54][R4.64], !P4 ;  /* 0x1640000004031fae */ /* 0x0001e8000e101d76 */
[----:B------:R0:W-:Y:S04]  /*217f0*/  @P1 LDGSTS.E.BYPASS.LTC128B.128 [R3+0x18400], desc[UR54][R4.64+0x40], !P3 ;  /* 0x1840004004031fae */ /* 0x0001e8000d901d76 */
[----:B--23--:R0:W-:Y:S02]  /*21800*/  @P1 LDGSTS.E.BYPASS.LTC128B.128 [R3+0x1a400], desc[UR54][R4.64+0x80], !P2 ;  /* 0x1a40008004031fae */ /* 0x00c1e4000d101d76 */
.L_x_11769:
[----:B------:R-:W-:-:S13]  /*21810*/  ISETP.GE.AND P0, PT, R6, 0x61, PT ;  /* 0x000000610600780c */ /* 0x000fda0003f06270 */
[----:B------:R-:W-:Y:S01]  /*21820*/  @P0 LEA R2, P1, R9, R2, 0x1 ;  /* 0x0000000209020211 */ /* 0x000fe200078208ff */
[----:B------:R-:W-:-:S04]  /*21830*/  @P0 IMAD R8, R8, 0x2, R23 ;  /* 0x0000000208080824 */ /* 0x000fc800078e0217 */
[----:B01----:R-:W-:-:S05]  /*21840*/  @P0 IMAD.X R3, RZ, RZ, R7, P1 ;  /* 0x000000ffff030224 */ /* 0x003fca00008e0607 */
        /* <DEDUP_REMOVED lines=8> */
.L_x_11650:
        /* <DEDUP_REMOVED lines=11> */
.L_x_11651:
[----:B------:R0:W5:Y:S01]  /*21980*/  LDL.LU R3, [R1+0x8] ;  /* 0x0000080001037983 */ /* 0x0001620000300800 */
[----:B------:R0:W-:Y:S02]  /*21990*/  SYNCS.ARRIVE.TRANS64.A1T0 RZ, [R0+URZ+0x2d830], RZ ;  /* 0x02d830ff00ff79a7 */ /* 0x0001e4000810003f */
        /* <DEDUP_REMOVED lines=8> */
[----:B------:R-:W-:Y:S01]  /*21a20*/  BSSY B6, `(.L_x_11652) ;  /* 0x000001e000067945 */ /* 0x000fe20003800000 */
[----:B-----5:R-:W-:Y:S01]  /*21a30*/  SHF.R.S32.HI R2, RZ, 0x1f, R3 ;  /* 0x0000001fff027819 */ /* 0x020fe20000011403 */
[----:B------:R-:W-:-:S04]  /*21a40*/  IMAD.WIDE.U32 R4, R3, UR4, RZ ;  /* 0x0000000403047c25 */ /* 0x000fc8000f8e00ff */
[----:B------:R-:W-:Y:S01]  /*21a50*/  IMAD R2, R2, UR4, RZ ;  /* 0x0000000402027c24 */ /* 0x000fe2000f8e02ff */
[----:B------:R0:W-:Y:S03]  /*21a60*/  STL.64 [R1+0x38], R4 ;  /* 0x0000380401007387 */ /* 0x0001e60000100a00 */
[----:B------:R-:W-:Y:S01]  /*21a70*/  IMAD R0, R3, UR5, R2 ;  /* 0x0000000503007c24 */ /* 0x000fe2000f8e0202 */
[----:B------:R-:W-:-:S03]  /*21a80*/  SHF.R.S32.HI R2, RZ, 0x1f, R19 ;  /* 0x0000001fff027819 */ /* 0x000fc60000011413 */
[----:B------:R-:W-:Y:S01]  /*21a90*/  IMAD.IADD R3, R5, 0x1, R0 ;  /* 0x0000000105037824 */ /* 0x000fe200078e0200 */
[----:B------:R-:W-:Y:S02]  /*21aa0*/  SEL R0, R19, RZ, !P0 ;  /* 0x000000ff13007207 */ /* 0x000fe40004000000 */
[----:B------:R-:W-:Y:S02]  /*21ab0*/  SEL R2, R2, RZ, !P0 ;  /* 0x000000ff02027207 */ /* 0x000fe40004000000 */
        /* <DEDUP_REMOVED lines=20> */
.L_x_11653:
[----:B------:R-:W-:Y:S05]  /*21c00*/  BSYNC B6 ;  /* 0x0000000000067941 */ /* 0x000fea0003800000 */
.L_x_11652:
[----:B0-----:R-:W2:Y:S01]  /*21c10*/  LDL.LU R0, [R1+0x48] ;  /* 0x0000480001007983 */ /* 0x001ea20000300800 */
[----:B------:R-:W0:Y:S01]  /*21c20*/  LDC R9, c[0x0][0x448] ;  /* 0x00011200ff097b82 */ /* 0x000e220000000800 */
[----:B------:R-:W-:Y:S01]  /*21c30*/  ULDC.64 UR4, c[0x0][0x2d8] ;  /* 0x0000b60000047ab9 */ /* 0x000fe20000000a00 */
[----:B------:R-:W-:Y:S01]  /*21c40*/  ULDC.64 UR6, c[0x0][0x2c8] ;  /* 0x0000b20000067ab9 */ /* 0x000fe20000000a00 */
[----:B------:R-:W3:Y:S01]  /*21c50*/  LDL.LU R21, [R1+0x40] ;  /* 0x0000400001157983 */ /* 0x000ee20000300800 */
[----:B------:R-:W-:-:S03]  /*21c60*/  ULDC.64 UR8, c[0x0][0x280] ;  /* 0x0000a00000087ab9 */ /* 0x000fc60000000a00 */
[----:B------:R-:W3:Y:S04]  /*21c70*/  LDL.LU.64 R2, [R1+0x38] ;  /* 0x0000380001027983 */ /* 0x000ee80000300a00 */
[----:B------:R-:W4:Y:S04]  /*21c80*/  LDL R20, [R1+0xc] ;  /* 0x00000c0001147983 */ /* 0x000f280000100800 */
[----:B------:R-:W5:Y:S01]  /*21c90*/  LDL.LU R4, [R1+0x8] ;  /* 0x0000080001047983 */ /* 0x000f620000300800 */
[----:B0-----:R-:W-:-:S13]  /*21ca0*/  ISETP.NE.AND P1, PT, R9, 0x1, PT ;  /* 0x000000010900780c */ /* 0x001fda0003f25270 */
[----:B------:R-:W0:Y:S08]  /*21cb0*/  @P1 LDC R6, c[0x0][0x450] ;  /* 0x00011400ff061b82 */ /* 0x000e300000000800 */
[----:B------:R-:W1:Y:S01]  /*21cc0*/  @P1 LDC R8, c[0x0][0x450] ;  /* 0x00011400ff081b82 */ /* 0x000e620000000800 */
[----:B------:R-:W0:Y:S02]  /*21cd0*/  S2R R11, SR_TID.X ;  /* 0x00000000000b7919 */ /* 0x000e240000002100 */
[----:B0-----:R-:W-:-:S05]  /*21ce0*/  IMAD.SHL.U32 R10, R11, 0x8, RZ ;  /* 0x000000080b0a7824 */ /* 0x001fca00078e00ff */
[----:B------:R-:W-:Y:S01]  /*21cf0*/  LOP3.LUT R10, R10, 0x18, RZ, 0xc0, !PT ;  /* 0x000000180a0a7812 */ /* 0x000fe200078ec0ff */
[----:B--2---:R-:W-:Y:S02]  /*21d00*/  IMAD.MOV.U32 R5, RZ, RZ, R0 ;  /* 0x000000ffff057224 */ /* 0x004fe400078e0000 */
[----:B---3--:R-:W-:Y:S02]  /*21d10*/  IMAD.MOV.U32 R3, RZ, RZ, R21 ;  /* 0x000000ffff037224 */ /* 0x008fe400078e0015 */
[----:B------:R-:W0:Y:S01]  /*21d20*/  S2R R21, SR_TID.X ;  /* 0x0000000000157919 */ /* 0x000e220000002100 */
[----:B----4-:R-:W-:Y:S02]  /*21d30*/  IMAD R0, R20, UR4, RZ ;  /* 0x0000000414007c24 */ /* 0x010fe4000f8e02ff */
[----:B------:R-:W2:Y:S01]  /*21d40*/  S2R R20, SR_TID.X ;  /* 0x0000000000147919 */ /* 0x000ea20000002100 */
[----:B------:R-:W-:-:S04]  /*21d50*/  IMAD.WIDE.U32 R2, R18, UR4, R2 ;  /* 0x0000000412027c25 */ /* 0x000fc8000f8e0002 */
[----:B------:R-:W-:Y:S01]  /*21d60*/  IMAD R0, R18, UR5, R0 ;  /* 0x0000000512007c24 */ /* 0x000fe2000f8e0200 */
[----:B------:R-:W-:-:S03]  /*21d70*/  ULDC.64 UR4, c[0x0][0x2e0] ;  /* 0x0000b80000047ab9 */ /* 0x000fc60000000a00 */
[----:B------:R-:W-:Y:S02]  /*21d80*/  IMAD.IADD R3, R3, 0x1, R0 ;  /* 0x0000000103037824 */ /* 0x000fe400078e0200 */
[----:B------:R-:W-:Y:S02]  /*21d90*/  IMAD R0, R5, UR4, RZ ;  /* 0x0000000405007c24 */ /* 0x000fe4000f8e02ff */
[----:B------:R-:W3:Y:S01]  /*21da0*/  @P1 LDC R5, c[0x0][0x44c] ;  /* 0x00011300ff051b82 */ /* 0x000ee20000000800 */
[----:B-----5:R-:W-:-:S04]  /*21db0*/  IMAD.WIDE.U32 R2, R4, UR4, R2 ;  /* 0x0000000404027c25 */ /* 0x020fc8000f8e0002 */
[----:B------:R-:W-:Y:S01]  /*21dc0*/  IMAD R0, R4, UR5, R0 ;  /* 0x0000000504007c24 */ /* 0x000fe2000f8e0200 */
[----:B------:R-:W-:Y:S01]  /*21dd0*/  ULDC.64 UR4, c[0x0][0x2d0] ;  /* 0x0000b40000047ab9 */ /* 0x000fe20000000a00 */
[----:B0-----:R-:W-:Y:S01]  /*21de0*/  IMAD.SHL.U32 R21, R21, 0x20, RZ ;  /* 0x0000002015157824 */ /* 0x001fe200078e00ff */
[----:B--2---:R-:W-:-:S04]  /*21df0*/  LOP3.LUT R20, R20, 0x7f, RZ, 0xc0, !PT ;  /* 0x0000007f14147812 */ /* 0x004fc800078ec0ff */
[----:B------:R-:W-:Y:S02]  /*21e00*/  LOP3.LUT R21, R21, 0x60, RZ, 0xc0, !PT ;  /* 0x0000006015157812 */ /* 0x000fe400078ec0ff */
[----:B------:R-:W-:-:S04]  /*21e10*/  SHF.R.U32.HI R20, RZ, 0x2, R20 ;  /* 0x00000002ff147819 */ /* 0x000fc80000011614 */
[----:B------:R-:W-:Y:S01]  /*21e20*/  LOP3.LUT R20, R20, R21, RZ, 0xfc, !PT ;  /* 0x0000001514147212 */ /* 0x000fe200078efcff */
[----:B------:R-:W-:-:S04]  /*21e30*/  IMAD.IADD R3, R3, 0x1, R0 ;  /* 0x0000000103037824 */ /* 0x000fc800078e0200 */
[----:B------:R-:W-:-:S04]  /*21e40*/  IMAD.IADD R0, R20, 0x1, R28 ;  /* 0x0000000114007824 */ /* 0x000fc800078e021c */
[----:B---3--:R-:W-:-:S04]  /*21e50*/  @P1 IMAD.HI.U32 R5, R0, R5, RZ ;  /* 0x0000000500051227 */ /* 0x008fc800078e00ff */
[----:B------:R-:W-:Y:S01]  /*21e60*/  IMAD.MOV.U32 R4, RZ, RZ, R0 ;  /* 0x000000ffff047224 */ /* 0x000fe200078e0000 */
[----:B------:R-:W-:-:S04]  /*21e70*/  @P1 SHF.R.U32.HI R4, RZ, R6, R5 ;  /* 0x00000006ff041219 */ /* 0x000fc80000011605 */
        /* <DEDUP_REMOVED lines=11> */
[----:B------:R-:W0:Y:S02]  /*21f30*/  @P1 LDC R7, c[0x0][0x44c] ;  /* 0x00011300ff071b82 */ /* 0x000e240000000800 */
[----:B------:R-:W-:Y:S01]  /*21f40*/  IMAD.IADD R6, R5, 0x1, R6 ;  /* 0x0000000105067824 */ /* 0x000fe200078e0206 */
[----:B------:R-:W-:-:S04]  /*21f50*/  LEA R5, P0, R4, UR8, 0x1 ;  /* 0x0000000804057c11 */ /* 0x000fc8000f8008ff */
[----:B------:R-:W-:Y:S01]  /*21f60*/  LEA.HI.X R4, R4, UR9, R6, 0x1, P0 ;  /* 0x0000000904047c11 */ /* 0x000fe200080f0c06 */
[----:B------:R-:W-:-:S04]  /*21f70*/  VIADD R6, R0, 0x80 ;  /* 0x0000008000067836 */ /* 0x000fc80000000000 */
[----:B------:R-:W-:Y:S02]  /*21f80*/  IMAD.MOV.U32 R0, RZ, RZ, R6 ;  /* 0x000000ffff007224 */ /* 0x000fe400078e0006 */
[----:B0-----:R-:W-:-:S05]  /*21f90*/  @P1 IMAD.HI.U32 R7, R6, R7, RZ ;  /* 0x0000000706071227 */ /* 0x001fca00078e00ff */
[----:B-1----:R-:W-:-:S05]  /*21fa0*/  @P1 SHF.R.U32.HI R0, RZ, R8, R7 ;  /* 0x00000008ff001219 */ /* 0x002fca0000011607 */
[----:B------:R-:W-:-:S04]  /*21fb0*/  IMAD.MOV R7, RZ, RZ, -R0 ;  /* 0x000000ffff077224 */ /* 0x000fc800078e0a00 */
[----:B------:R-:W-:Y:S01]  /*21fc0*/  IMAD R6, R9, R7, R6 ;  /* 0x0000000709067224 */ /* 0x000fe200078e0206 */
[----:B------:R-:W-:Y:S01]  /*21fd0*/  SHF.R.S32.HI R7, RZ, 0x1f, R0 ;  /* 0x0000001fff077819 */ /* 0x000fe20000011400 */
[----:B------:R-:W-:-:S04]  /*21fe0*/  IMAD.WIDE.U32 R2, R0, UR4, R2 ;  /* 0x0000000400027c25 */ /* 0x000fc8000f8e0002 */
[----:B------:R-:W-:Y:S02]  /*21ff0*/  IMAD R7, R7, UR4, RZ ;  /* 0x0000000407077c24 */ /* 0x000fe4000f8e02ff */
[C---:B------:R-:W-:Y:S01]  /*22000*/  IMAD.SHL.U32 R21, R11.reuse, 0x8, RZ ;  /* 0x000000080b157824 */ /* 0x040fe200078e00ff */
[----:B------:R-:W-:Y:S01]  /*22010*/  LOP3.LUT R20, R11, 0x7f, RZ, 0xc0, !PT ;  /* 0x0000007f0b147812 */ /* 0x000fe200078ec0ff */
[----:B------:R-:W-:Y:S01]  /*22020*/  IMAD R0, R0, UR5, R7 ;  /* 0x0000000500007c24 */ /* 0x000fe2000f8e0207 */
[----:B------:R-:W-:-:S03]  /*22030*/  ULDC UR4, c[0x0][0x2b8] ;  /* 0x0000ae0000047ab9 */ /* 0x000fc60000000800 */
[----:B------:R-:W-:Y:S01]  /*22040*/  IMAD.IADD R3, R3, 0x1, R0 ;  /* 0x0000000103037824 */ /* 0x000fe200078e0200 */
[----:B------:R-:W-:-:S05]  /*22050*/  SHF.R.S32.HI R0, RZ, 0x1f, R6 ;  /* 0x0000001fff007819 */ /* 0x000fca0000011406 */
[----:B------:R-:W-:Y:S02]  /*22060*/  IMAD R0, R0, UR6, RZ ;  /* 0x0000000600007c24 */ /* 0x000fe4000f8e02ff */
[----:B------:R-:W-:Y:S01]  /*22070*/  IMAD.WIDE.U32 R2, R6, UR6, R2 ;  /* 0x0000000606027c25 */ /* 0x000fe2000f8e0002 */
[----:B------:R-:W-:-:S03]  /*22080*/  LOP3.LUT R21, R21, 0x18, RZ, 0xc0, !PT ;  /* 0x0000001815157812 */ /* 0x000fc600078ec0ff */
[----:B------:R-:W-:Y:S01]  /*22090*/  IMAD R6, R6, UR7, R0 ;  /* 0x0000000706067c24 */ /* 0x000fe2000f8e0200 */
[----:B------:R-:W-:-:S03]  /*220a0*/  LEA R7, P0, R2, UR8, 0x1 ;  /* 0x0000000802077c11 */ /* 0x000fc6000f8008ff */
[----:B------:R-:W-:Y:S01]  /*220b0*/  IMAD.IADD R6, R3, 0x1, R6 ;  /* 0x0000000103067824 */ /* 0x000fe200078e0206 */
[C---:B------:R-:W-:Y:S02]  /*220c0*/  LOP3.LUT R12, R21.reuse, 0x20, RZ, 0xfc, !PT ;  /* 0x00000020150c7812 */ /* 0x040fe400078efcff */
[----:B------:R-:W-:Y:S01]  /*220d0*/  LOP3.LUT R11, R21, 0x40, RZ, 0xfc, !PT ;  /* 0x00000040150b7812 */ /* 0x000fe200078efcff */
[----:B------:R-:W-:Y:S01]  /*220e0*/  UMOV UR5, 0xffffffff ;  /* 0xffffffff00057882 */ /* 0x000fe20000000000 */
[----:B------:R-:W-:Y:S02]  /*220f0*/  LEA.HI.X R6, R2, UR9, R6, 0x1, P0 ;  /* 0x0000000902067c11 */ /* 0x000fe400080f0c06 */
[----:B------:R-:W-:Y:S02]  /*22100*/  ISETP.GE.AND P0, PT, R10, UR4, PT ;  /* 0x000000040a007c0c */ /* 0x000fe4000bf06270 */
[----:B------:R-:W-:Y:S02]  /*22110*/  ISETP.GE.AND P1, PT, R12, UR4, PT ;  /* 0x000000040c007c0c */ /* 0x000fe4000bf26270 */
[----:B------:R-:W-:-:S02]  /*22120*/  ISETP.GE.AND P2, PT, R11, UR4, PT ;  /* 0x000000040b007c0c */ /* 0x000fc4000bf46270 */
[----:B------:R-:W-:Y:S01]  /*22130*/  SHF.R.U32.HI R20, RZ, 0x2, R20 ;  /* 0x00000002ff147819 */ /* 0x000fe20000011614 */
[----:B------:R-:W-:Y:S10]  /*22140*/  BRA.DIV UR5, `(.L_x_11654) ;  /* 0x0000004605087947 */ /* 0x000ff4000b800000 */
[----:B------:R-:W2:Y:S01]  /*22150*/  LDL R11, [R1+0x34] ;  /* 0x00003400010b7983 */ /* 0x000ea20000100800 */
[----:B------:R-:W-:Y:S02]  /*22160*/  IMAD R0, R29, R9, RZ ;  /* 0x000000091d007224 */ /* 0x000fe400078e02ff */
[----:B------:R-:W-:Y:S01]  /*22170*/  IMAD.IADD R28, R20, 0x1, R28 ;  /* 0x00000001141c7824 */ /* 0x000fe200078e021c */
[----:B------:R-:W0:Y:S04]  /*22180*/  SHFL.IDX PT, R3, R5, RZ, 0x1c1f ;  /* 0x001c1fff05037589 */ /* 0x000e2800000e0000 */
[----:B------:R-:W1:Y:S01]  /*22190*/  SHFL.IDX PT, R2, R4, RZ, 0x1c1f ;  /* 0x001c1fff04027589 */ /* 0x000e6200000e0000 */
[----:B------:R-:W-:-:S03]  /*221a0*/  ISETP.GE.AND P3, PT, R28, R0, PT ;  /* 0x000000001c00720c */ /* 0x000fc60003f66270 */
[----:B------:R-:W-:Y:S10]  /*221b0*/  SHFL.IDX PT, R8, R4, 0x1, 0x1c1f ;  /* 0x003c1f0004087f89 */ /* 0x000ff400000e0000 */
[----:B0-----:R-:W-:-:S05]  /*221c0*/  @!P3 LEA R3, P4, R10, R3, 0x1 ;  /* 0x000000030a03b211 */ /* 0x001fca00078808ff */
[----:B-1----:R-:W-:-:S05]  /*221d0*/  @!P3 IMAD.X R2, RZ, RZ, R2, P4 ;  /* 0x000000ffff02b224 */ /* 0x002fca00020e0602 */
[----:B------:R-:W-:-:S04]  /*221e0*/  @!P3 LOP3.LUT R3, R3, R2, RZ, 0x3c, !PT ;  /* 0x000000020303b212 */ /* 0x000fc800078e3cff */
[----:B------:R-:W-:-:S04]  /*221f0*/  @!P3 LOP3.LUT R2, R3, R2, RZ, 0x3c, !PT ;  /* 0x000000020302b212 */ /* 0x000fc800078e3cff */
[----:B------:R-:W-:-:S05]  /*22200*/  @!P3 LOP3.LUT R3, R3, R2, RZ, 0x3c, !PT ;  /* 0x000000020303b212 */ /* 0x000fca00078e3cff */
[----:B--2---:R-:W-:Y:S04]  /*22210*/  @!P3 LDGSTS.E.BYPASS.LTC128B.128 [R11+0xc400], desc[UR54][R2.64], !P0 ;  /* 0x0c400000020bbfae */ /* 0x004fe8000c101d76 */
[----:B------:R-:W-:Y:S04]  /*22220*/  @!P3 LDGSTS.E.BYPASS.LTC128B.128 [R11+0xf400], desc[UR54][R2.64+0x40], !P1 ;  /* 0x0f400040020bbfae */ /* 0x000fe8000c901d76 */
[----:B------:R0:W-:Y:S02]  /*22230*/  @!P3 LDGSTS.E.BYPASS.LTC128B.128 [R11+0x12400], desc[UR54][R2.64+0x80], !P2 ;  /* 0x12400080020bbfae */ /* 0x0001e4000d101d76 */
[----:B0-----:R-:W-:-:S05]  /*22240*/  VIADD R2, R28, 0x20 ;  /* 0x000000201c027836 */ /* 0x001fca0000000000 */
[----:B------:R-:W-:Y:S02]  /*22250*/  ISETP.GE.AND P3, PT, R2, R0, PT ;  /* 0x000000000200720c */ /* 0x000fe40003f66270 */
[----:B------:R-:W0:Y:S11]  /*22260*/  SHFL.IDX PT, R2, R5, 0x1, 0x1c1f ;  /* 0x003c1f0005027f89 */ /* 0x000e3600000e0000 */
[----:B0-----:R-:W-:-:S05]  /*22270*/  @!P3 LEA R3, P4, R10, R2, 0x1 ;  /* 0x000000020a03b211 */ /* 0x001fca00078808ff */
[----:B------:R-:W-:Y:S02]  /*22280*/  @!P3 IMAD.X R2, RZ, RZ, R8, P4 ;  /* 0x000000ffff02b224 */ /* 0x000fe400020e0608 */
[----:B------:R-:W-:Y:S03]  /*22290*/  SHFL.IDX PT, R8, R4, 0x2, 0x1c1f ;  /* 0x005c1f0004087f89 */ /* 0x000fe600000e0000 */
[-C--:B------:R-:W-:Y:S01]  /*222a0*/  @!P3 LOP3.LUT R3, R3, R2.reuse, RZ, 0x3c, !PT ;  /* 0x000000020303b212 */ /* 0x080fe200078e3cff */
[----:B------:R-:W-:Y:S03]  /*222b0*/  SHFL.IDX PT, R4, R4, 0x3, 0x1c1f ;  /* 0x007c1f0004047f89 */ /* 0x000fe600000e0000 */
[----:B------:R-:W-:-:S04]  /*222c0*/  @!P3 LOP3.LUT R2, R3, R2, RZ, 0x3c, !PT ;  /* 0x000000020302b212 */ /* 0x000fc800078e3cff */
[----:B------:R-:W-:-:S05]  /*222d0*/  @!P3 LOP3.LUT R3, R3, R2, RZ, 0x3c, !PT ;  /* 0x000000020303b212 */ /* 0x000fca00078e3cff */
[----:B------:R-:W-:Y:S04]  /*222e0*/  @!P3 LDGSTS.E.BYPASS.LTC128B.128 [R11+0xcc00], desc[UR54][R2.64], !P0 ;  /* 0x0cc00000020bbfae */ /* 0x000fe8000c101d76 */
[----:B------:R-:W-:Y:S04]  /*222f0*/  @!P3 LDGSTS.E.BYPASS.LTC128B.128 [R11+0xfc00], desc[UR54][R2.64+0x40], !P1 ;  /* 0x0fc00040020bbfae */ /* 0x000fe8000c901d76 */
[----:B------:R0:W-:Y:S02]  /*22300*/  @!P3 LDGSTS.E.BYPASS.LTC128B.128 [R11+0x12c00], desc[UR54][R2.64+0x80], !P2 ;  /* 0x12c00080020bbfae */ /* 0x0001e4000d101d76 */
[----:B0-----:R-:W-:-:S05]  /*22310*/  VIADD R2, R28, 0x40 ;  /* 0x000000401c027836 */ /* 0x001fca0000000000 */
[----:B------:R-:W-:Y:S02]  /*22320*/  ISETP.GE.AND P3, PT, R2, R0, PT ;  /* 0x000000000200720c */ /* 0x000fe40003f66270 */
[----:B------:R-:W0:Y:S04]  /*22330*/  SHFL.IDX PT, R2, R5, 0x2, 0x1c1f ;  /* 0x005c1f0005027f89 */ /* 0x000e2800000e0000 */
[----:B------:R-:W1:Y:S07]  /*22340*/  SHFL.IDX PT, R5, R5, 0x3, 0x1c1f ;  /* 0x007c1f0005057f89 */ /* 0x000e6e00000e0000 */
[----:B0-----:R-:W-:-:S05]  /*22350*/  @!P3 LEA R3, P4, R10, R2, 0x1 ;  /* 0x000000020a03b211 */ /* 0x001fca00078808ff */
[----:B------:R-:W-:-:S05]  /*22360*/  @!P3 IMAD.X R2, RZ, RZ, R8, P4 ;  /* 0x000000ffff02b224 */ /* 0x000fca00020e0608 */
        /* <DEDUP_REMOVED lines=8> */
[----:B-1----:R-:W-:-:S05]  /*223f0*/  @!P3 LEA R2, P4, R10, R5, 0x1 ;  /* 0x000000050a02b211 */ /* 0x002fca00078808ff */
[----:B------:R-:W-:Y:S02]  /*22400*/  @!P3 IMAD.X R3, RZ, RZ, R4, P4 ;  /* 0x000000ffff03b224 */ /* 0x000fe400020e0604 */
[----:B------:R-:W-:Y:S04]  /*22410*/  SHFL.IDX PT, R4, R6, RZ, 0x1c1f ;  /* 0x001c1fff06047589 */ /* 0x000fe800000e0000 */
[----:B------:R-:W-:Y:S04]  /*22420*/  @!P3 LDGSTS.E.BYPASS.LTC128B.128 [R11+0xdc00], desc[UR54][R2.64], !P0 ;  /* 0x0dc00000020bbfae */ /* 0x000fe8000c101d76 */
[----:B------:R-:W-:Y:S04]  /*22430*/  @!P3 LDGSTS.E.BYPASS.LTC128B.128 [R11+0x10c00], desc[UR54][R2.64+0x40], !P1 ;  /* 0x10c00040020bbfae */ /* 0x000fe8000c901d76 */
[----:B------:R0:W-:Y:S04]  /*22440*/  @!P3 LDGSTS.E.BYPASS.LTC128B.128 [R11+0x13c00], desc[UR54][R2.64+0x80], !P2 ;  /* 0x13c00080020bbfae */ /* 0x0001e8000d101d76 */
[----:B------:R-:W-:Y:S04]  /*22450*/  SHFL.IDX PT, R6, R6, 0x1, 0x1c1f ;  /* 0x003c1f0006067f89 */ /* 0x000fe800000e0000 */
[----:B0-----:R-:W0:Y:S01]  /*22460*/  SHFL.IDX PT, R2, R7, RZ, 0x1c1f ;  /* 0x001c1fff07027589 */ /* 0x001e2200000e0000 */
[----:B------:R-:W-:-:S05]  /*22470*/  VIADD R3, R28, 0x80 ;  /* 0x000000801c037836 */ /* 0x000fca0000000000 */
[----:B------:R-:W-:-:S13]  /*22480*/  ISETP.GE.AND P3, PT, R3, R0, PT ;  /* 0x000000000300720c */ /* 0x000fda0003f66270 */
[----:B0-----:R-:W-:-:S05]  /*22490*/  @!P3 LEA R2, P4, R10, R2, 0x1 ;  /* 0x000000020a02b211 */ /* 0x001fca00078808ff */
[----:B------:R-:W-:-:S05]  /*224a0*/  @!P3 IMAD.X R3, RZ, RZ, R4, P4 ;  /* 0x000000ffff03b224 */ /* 0x000fca00020e0604 */
[----:B------:R-:W-:Y:S04]  /*224b0*/  @!P3 LDGSTS.E.BYPASS.LTC128B.128 [R11+0xe400], desc[UR54][R2.64], !P0 ;  /* 0x0e400000020bbfae */ /* 0x000fe8000c101d76 */
[----:B------:R-:W-:Y:S04]  /*224c0*/  @!P3 LDGSTS.E.BYPASS.LTC128B.128 [R11+0x11400], desc[UR54][R2.64+0x40], !P1 ;  /* 0x11400040020bbfae */ /* 0x000fe8000c901d76 */
[----:B------:R0:W-:Y:S04]  /*224d0*/  @!P3 LDGSTS.E.BYPASS.LTC128B.128 [R11+0x14400], desc[UR54][R2.64+0x80], !P2 ;  /* 0x14400080020bbfae */ /* 0x0001e8000d101d76 */
[----:B0-----:R0:W1:Y:S02]  /*224e0*/  SHFL.IDX PT, R2, R7, 0x1, 0x1c1f ;  /* 0x003c1f0007027f89 */ /* 0x00106400000e0000 */
.L_x_11782:
        /* <DEDUP_REMOVED lines=13> */
.L_x_11655:
        /* <DEDUP_REMOVED lines=18> */
.L_x_11783:
[----:B------:R-:W-:Y:S05]  /*226e0*/  BSYNC B0 ;  /* 0x0000000000007941 */ /* 0x000fea0003800000 */
.L_x_11656:
[----:B------:R-:W1:Y:S04]  /*226f0*/  LDL.LU R3, [R1+0x44] ;  /* 0x0000440001037983 */ /* 0x000e680000300800 */
[----:B------:R-:W2:Y:S01]  /*22700*/  LDL R2, [R1+0x28] ;  /* 0x0000280001027983 */ /* 0x000ea20000100800 */
[----:B------:R-:W-:Y:S01]  /*22710*/  BSSY B0, `(.L_x_11658) ;  /* 0x00000f7000007945 */ /* 0x000fe20003800000 */
[----:B-1----:R-:W-:-:S05]  /*22720*/  VIADD R0, R3, 0xfffffffe ;  /* 0xfffffffe03007836 */ /* 0x002fca0000000000 */
[----:B--2---:R-:W-:-:S13]  /*22730*/  ISETP.GE.AND P0, PT, R0, R2, PT ;  /* 0x000000020000720c */ /* 0x004fda0003f06270 */
[----:B------:R-:W-:Y:S05]  /*22740*/  @!P0 BRA `(.L_x_11659) ;  /* 0x0000000c00cc8947 */ /* 0x000fea0003800000 */
[----:B------:R-:W1:Y:S01]  /*22750*/  S2R R2, SR_TID.X ;  /* 0x0000000000027919 */ /* 0x000e620000002100 */
[----:B------:R-:W-:Y:S01]  /*22760*/  ULDC UR4, c[0x0][0x2f4] ;  /* 0x0000bd0000047ab9 */ /* 0x000fe20000000800 */
[----:B------:R-:W-:Y:S01]  /*22770*/  IMAD.MOV.U32 R10, RZ, RZ, R25 ;  /* 0x000000ffff0a7224 */ /* 0x000fe200078e0019 */
[----:B------:R2:W5:Y:S04]  /*22780*/  LDL.LU R20, [R1] ;  /* 0x0000000001147983 */ /* 0x0005680000300800 */
[----:B------:R2:W-:Y:S01]  /*22790*/  STL [R1+0x8], R26 ;  /* 0x0000081a01007387 */ /* 0x0005e20000100800 */
[----:B-1----:R-:W-:-:S05]  /*227a0*/  IMAD.SHL.U32 R4, R2, 0x8, RZ ;  /* 0x0000000802047824 */ /* 0x002fca00078e00ff */
[----:B------:R-:W-:-:S04]  /*227b0*/  LOP3.LUT R4, R4, 0x18, RZ, 0xc0, !PT ;  /* 0x0000001804047812 */ /* 0x000fc800078ec0ff */
[C---:B------:R-:W-:Y:S02]  /*227c0*/  LOP3.LUT R3, R4.reuse, 0x20, RZ, 0xfc, !PT ;  /* 0x0000002004037812 */ /* 0x040fe400078efcff */
[C---:B------:R-:W-:Y:S02]  /*227d0*/  LOP3.LUT R2, R4.reuse, 0x40, RZ, 0xfc, !PT ;  /* 0x0000004004027812 */ /* 0x040fe400078efcff */
[----:B------:R-:W-:Y:S02]  /*227e0*/  ISETP.GE.AND P3, PT, R4, UR4, PT ;  /* 0x0000000404007c0c */ /* 0x000fe4000bf66270 */
[----:B------:R-:W-:Y:S02]  /*227f0*/  ISETP.GE.AND P2, PT, R3, UR4, PT ;  /* 0x0000000403007c0c */ /* 0x000fe4000bf46270 */
[----:B--2---:R-:W-:-:S13]  /*22800*/  ISETP.GE.AND P1, PT, R2, UR4, PT ;  /* 0x0000000402007c0c */ /* 0x004fda000bf26270 */
.L_x_11672:
[----:B------:R-:W2:Y:S01]  /*22810*/  LDL R9, [R1+0x2c] ;  /* 0x00002c0001097983 */ /* 0x000ea20000100800 */
[----:B------:R-:W1:Y:S03]  /*22820*/  LDC R6, c[0x0][0x430] ;  /* 0x00010c00ff067b82 */ /* 0x000e660000000800 */
[----:B------:R-:W3:Y:S04]  /*22830*/  LDL R8, [R1+0x30] ;  /* 0x0000300001087983 */ /* 0x000ee80000100800 */
[----:B0-----:R-:W4:Y:S01]  /*22840*/  LDL R7, [R1+0x10] ;  /* 0x0000100001077983 */ /* 0x001f220000100800 */
        /* <DEDUP_REMOVED lines=15> */
[--C-:B------:R-:W-:Y:S01]  /*22940*/  IMAD.MOV R9, RZ, RZ, -R2.reuse ;  /* 0x000000ffff097224 */ /* 0x100fe200078e0a02 */
[----:B------:R-:W-:-:S03]  /*22950*/  SHF.R.S32.HI R3, RZ, 0x1f, R2 ;  /* 0x0000001fff037819 */ /* 0x000fc60000011402 */
[----:B------:R-:W-:Y:S02]  /*22960*/  IMAD R9, R6, R9, R4 ;  /* 0x0000000906097224 */ /* 0x000fe400078e0204 */
        /* <DEDUP_REMOVED lines=8> */
[----:B------:R-:W-:-:S05]  /*229f0*/  VIADD R25, R10, 0x1 ;  /* 0x000000010a197836 */ /* 0x000fca0000000000 */
        /* <DEDUP_REMOVED lines=11> */
.L_x_11660:
[----:B------:R-:W-:Y:S01]  /*22ab0*/  IMAD R5, R25, 0x8, R23 ;  /* 0x0000000819057824 */ /* 0x000fe200078e0217 */
[----:B------:R-:W-:Y:S01]  /*22ac0*/  SHF.L.U32 R0, R2, 0x1f, RZ ;  /* 0x0000001f02007819 */ /* 0x000fe200000006ff */
[----:B------:R-:W-:Y:S03]  /*22ad0*/  BSSY B1, `(.L_x_11661) ;  /* 0x0000003000017945 */ /* 0x000fe60003800000 */
[----:B------:R-:W0:Y:S02]  /*22ae0*/  SYNCS.PHASECHK.TRANS64.TRYWAIT P0, [R5+URZ+0x2d840], R0 ;  /* 0x02d84000050075a7 */ /* 0x000e24000800017f */
[----:B0-----:R-:W-:Y:S05]  /*22af0*/  @!P0 BRA `(.L_x_11662) ;  /* 0x0000004000c48947 */ /* 0x001fea0003800000 */
.L_x_11784:
[----:B------:R-:W-:Y:S05]  /*22b00*/  BSYNC B1 ;  /* 0x0000000000017941 */ /* 0x000fea0003800000 */
.L_x_11661:
[----:B------:R-:W2:Y:S04]  /*22b10*/  LDL R6, [R1+0xc] ;  /* 0x00000c0001067983 */ /* 0x000ea80000100800 */
[----:B------:R-:W3:Y:S01]  /*22b20*/  LDL R4, [R1+0x14] ;  /* 0x0000140001047983 */ /* 0x000ee20000100800 */
[----:B------:R-:W-:Y:S01]  /*22b30*/  SHF.R.S32.HI R28, RZ, 0x1f, R9 ;  /* 0x0000001fff1c7819 */ /* 0x000fe20000011409 */
[----:B------:R-:W-:Y:S01]  /*22b40*/  ULDC.64 UR4, c[0x0][0x300] ;  /* 0x0000c00000047ab9 */ /* 0x000fe20000000a00 */
[C---:B------:R-:W-:Y:S01]  /*22b50*/  LOP3.LUT P5, RZ, R22.reuse, 0x2, RZ, 0xc0, !PT ;  /* 0x0000000216ff7812 */ /* 0x040fe200078ac0ff */
        /* <DEDUP_REMOVED lines=50> */
.L_x_11794:
        /* <DEDUP_REMOVED lines=11> */
.L_x_11664:
        /* <DEDUP_REMOVED lines=11> */
.L_x_11665:
[----:B------:R1:W-:Y:S01]  /*22fe0*/  SYNCS.ARRIVE.TRANS64.A1T0 RZ, [R5+URZ+0x2d830], RZ ;  /* 0x02d830ff05ff79a7 */ /* 0x0003e2000810003f */
[----:B------:R-:W-:Y:S05]  /*22ff0*/  @!P5 BRA `(.L_x_11666) ;  /* 0x000000000004d947 */ /* 0x000fea0003800000 */
[----:B------:R-:W-:Y:S01]  /*23000*/  BPT.TRAP 0x1 ;  /* 0x000000040000795c */ /* 0x000fe20000300000 */
.L_x_11666:
[----:B------:R-:W-:Y:S01]  /*23010*/  SHF.L.U32 R2, R20, 0x1f, RZ ;  /* 0x0000001f14027819 */ /* 0x000fe200000006ff */
[----:B-1----:R-:W-:Y:S01]  /*23020*/  IMAD R5, R10, 0x8, R23 ;  /* 0x000000080a057824 */ /* 0x002fe200078e0217 */
[----:B------:R-:W-:Y:S03]  /*23030*/  BSSY B1, `(.L_x_11667) ;  /* 0x0000003000017945 */ /* 0x000fe60003800000 */
[----:B------:R-:W1:Y:S02]  /*23040*/  SYNCS.PHASECHK.TRANS64.TRYWAIT P0, [R5+URZ+0x2d860], R2 ;  /* 0x02d86002050075a7 */ /* 0x000e64000800017f */
[----:B-1----:R-:W-:Y:S05]  /*23050*/  @!P0 BRA `(.L_x_11668) ;  /* 0x0000004000d48947 */ /* 0x002fea0003800000 */
.L_x_11795:
[----:B------:R-:W-:Y:S05]  /*23060*/  BSYNC B1 ;  /* 0x0000000000017941 */ /* 0x000fea0003800000 */
.L_x_11667:
        /* <DEDUP_REMOVED lines=45> */
.L_x_11805:
        /* <DEDUP_REMOVED lines=32> */
.L_x_11670:
        /* <DEDUP_REMOVED lines=12> */
.L_x_11671:
[----:B------:R-:W2:Y:S01]  /*23600*/  LDL R2, [R1+0x28] ;  /* 0x0000280001027983 */ /* 0x000ea20000100800 */
[----:B------:R1:W-:Y:S01]  /*23610*/  SYNCS.ARRIVE.TRANS64.A1T0 RZ, [R5+URZ+0x2d850], RZ ;  /* 0x02d850ff05ff79a7 */ /* 0x0003e2000810003f */
[----:B------:R-:W-:Y:S02]  /*23620*/  VIADD R0, R26, 0xffffffff ;  /* 0xffffffff1a007836 */ /* 0x000fe40000000000 */
[----:B------:R1:W5:Y:S01]  /*23630*/  LDL R20, [R1] ;  /* 0x0000000001147983 */ /* 0x0003620000100800 */
[----:B------:R-:W-:-:S03]  /*23640*/  IMAD.MOV.U32 R10, RZ, RZ, R25 ;  /* 0x000000ffff0a7224 */ /* 0x000fc600078e0019 */
[----:B------:R1:W-:Y:S01]  /*23650*/  STL [R1+0x8], R26 ;  /* 0x0000081a01007387 */ /* 0x0003e20000100800 */
[----:B--2---:R-:W-:-:S13]  /*23660*/  ISETP.GT.AND P0, PT, R26, R2, PT ;  /* 0x000000021a00720c */ /* 0x004fda0003f04270 */
[----:B-1----:R-:W-:Y:S05]  /*23670*/  @P0 BRA `(.L_x_11672) ;  /* 0xfffffff000640947 */ /* 0x002fea000383ffff */
.L_x_11659:
[----:B------:R-:W-:Y:S05]  /*23680*/  BSYNC B0 ;  /* 0x0000000000007941 */ /* 0x000fea0003800000 */
.L_x_11658:
[----:B------:R-:W1:Y:S01]  /*23690*/  S2R R2, SR_TID.X ;  /* 0x0000000000027919 */ /* 0x000e620000002100 */
[----:B------:R-:W-:Y:S01]  /*236a0*/  BSSY B0, `(.L_x_11673) ;  /* 0x0000010000007945 */ /* 0x000fe20003800000 */
        /* <DEDUP_REMOVED lines=12> */
[----:B0-----:R-:W0:Y:S01]  /*23770*/  POPC R7, R4 ;  /* 0x0000000400077309 */ /* 0x001e220000000000 */
[----:B--2---:R-:W0:Y:S02]  /*23780*/  SHFL.IDX PT, R0, R3, R0, 0x1f ;  /* 0x00001f0003007589 */ /* 0x004e2400000e0000 */
[----:B0-----:R-:W-:-:S07]  /*23790*/  IADD3 R16, R0, UR37, R7 ;  /* 0x0000002500107c10 */ /* 0x001fce000fffe007 */
.L_x_11674:
[----:B------:R-:W-:Y:S05]  /*237a0*/  BSYNC B0 ;  /* 0x0000000000007941 */ /* 0x000fea0003800000 */
.L_x_11673:
[----:B------:R-:W-:-:S05]  /*237b0*/  IMAD.U32 R0, RZ, RZ, UR38 ;  /* 0x00000026ff007e24 */ /* 0x000fca000f8e00ff */
[----:B------:R-:W-:-:S13]  /*237c0*/  ISETP.NE.AND P0, PT, R0, 0x3, PT ;  /* 0x000000030000780c */ /* 0x000fda0003f05270 */
[----:B------:R-:W-:Y:S05]  /*237d0*/  @!P0 BRA `(.L_x_11675) ;  /* 0x0000000000048947 */ /* 0x000fea0003800000 */
[----:B------:R-:W-:Y:S01]  /*237e0*/  BPT.TRAP 0x1 ;  /* 0x000000040000795c */ /* 0x000fe20000300000 */
.L_x_11675:
        /* <DEDUP_REMOVED lines=8> */
.L_x_11806:
[----:B------:R-:W-:Y:S05]  /*23870*/  BSYNC B0 ;  /* 0x0000000000007941 */ /* 0x000fea0003800000 */
.L_x_11676:
        /* <DEDUP_REMOVED lines=51> */
.L_x_11816:
        /* <DEDUP_REMOVED lines=13> */
.L_x_11679:
        /* <DEDUP_REMOVED lines=11> */
.L_x_11680:
        /* <DEDUP_REMOVED lines=8> */
.L_x_11639:
[----:B------:R-:W-:Y:S05]  /*23db0*/  BSYNC B7 ;  /* 0x0000000000077941 */ /* 0x000fea0003800000 */
.L_x_11637:
[----:B------:R-:W-:-:S13]  /*23dc0*/  LOP3.LUT P0, RZ, R22, 0x10, RZ, 0xc0, !PT ;  /* 0x0000001016ff7812 */ /* 0x000fda000780c0ff */
[----:B------:R-:W-:Y:S05]  /*23dd0*/  @!P0 BRA `(.L_x_11681) ;  /* 0x0000000000248947 */ /* 0x000fea0003800000 */
[----:B------:R-:W-:Y:S05]  /*23de0*/  WARPSYNC.ALL ;  /* 0x0000000000007948 */ /* 0x000fea0003800000 */
[----:B------:R-:W3:Y:S08]  /*23df0*/  S2UR UR5, SR_CgaCtaId ;  /* 0x00000000000579c3 */ /* 0x000ef00000008800 */
[----:B------:R-:W-:Y:S06]  /*23e00*/  BAR.SYNC.DEFER_BLOCKING 0x5, 0x200 ;  /* 0x0148000000007b1d */ /* 0x000fec0000010000 */
[----:B------:R-:W-:-:S02]  /*23e10*/  UMOV UR4, 0x400 ;  /* 0x0000040000047882 */ /* 0x000fc40000000000 */
[----:B---3--:R-:W-:-:S06]  /*23e20*/  ULEA UR4, UR5, UR4, 0x18 ;  /* 0x0000000405047291 */ /* 0x008fcc000f8ec03f */
[----:B------:R-:W-:-:S05]  /*23e30*/  IMAD.U32 R23, RZ, RZ, UR4 ;  /* 0x00000004ff177e24 */ /* 0x000fca000f8e00ff */
[----:B------:R3:W4:Y:S01]  /*23e40*/  LDS.128 R16, [R23+0x2d8d0] ;  /* 0x02d8d00017107984 */ /* 0x0007220000000c00 */
[----:B------:R-:W-:Y:S06]  /*23e50*/  BAR.ARV 0x4, 0x200 ;  /* 0x0108000000007b1d */ /* 0x000fec0000002000 */
[----:B------:R-:W-:Y:S05]  /*23e60*/  BRA `(.L_x_11682) ;  /* 0x0000000800cc7947 */ /* 0x000fea0003800000 */
.L_x_11681:
        /* <DEDUP_REMOVED lines=8> */
[----:B--2---:R-:W0:Y:S02]  /*23ef0*/  @!P1 LDC.64 R2, c[0x0][0xc80] ;  /* 0x00032000ff029b82 */ /* 0x004e240000000a00 */
        /* <DEDUP_REMOVED lines=27> */
.L_x_11826:
[----:B------:R-:W-:Y:S02]  /*240b0*/  ULDC UR4, c[0x0][0xc38] ;  /* 0x00030e0000047ab9 */ /* 0x000fe40000000800 */
[----:B------:R-:W-:-:S04]  /*240c0*/  IMAD.U32 R4, RZ, RZ, UR4 ;  /* 0x00000004ff047e24 */ /* 0x000fc8000f8e00ff */
[----:B-1----:R-:W-:-:S04]  /*240d0*/  IMAD R5, R14, R4, RZ ;  /* 0x000000040e057224 */ /* 0x002fc800078e02ff */
[----:B------:R-:W-:-:S05]  /*240e0*/  IMAD.IADD R16, R16, 0x1, R5 ;  /* 0x0000000110107824 */ /* 0x000fca00078e0205 */
[----:B------:R-:W-:-:S13]  /*240f0*/  ISETP.GT.AND P6, PT, R16, R0, PT ;  /* 0x000000001000720c */ /* 0x000fda0003fc4270 */
[----:B------:R-:W-:Y:S05]  /*24100*/  @P6 BRA `(.L_x_11684) ;  /* 0x00000000009c6947 */ /* 0x000fea0003800000 */
.L_x_11689:
        /* <DEDUP_REMOVED lines=14> */
.L_x_11687:
[----:B------:R-:W-:Y:S05]  /*241f0*/  BSYNC B0 ;  /* 0x0000000000007941 */ /* 0x000fea0003800000 */
.L_x_11686:
        /* <DEDUP_REMOVED lines=18> */
.L_x_11834:
[----:B------:R-:W-:Y:S02]  /*24320*/  ULDC UR4, c[0x0][0xc38] ;  /* 0x00030e0000047ab9 */ /* 0x000fe40000000800 */
[----:B------:R-:W-:-:S04]  /*24330*/  IMAD.U32 R4, RZ, RZ, UR4 ;  /* 0x00000004ff047e24 */ /* 0x000fc8000f8e00ff */
[----:B-1----:R-:W-:-:S04]  /*24340*/  IMAD R5, R14, R4, RZ ;  /* 0x000000040e057224 */ /* 0x002fc800078e02ff */
[----:B------:R-:W-:-:S05]  /*24350*/  IMAD.IADD R16, R5, 0x1, R16 ;  /* 0x0000000105107824 */ /* 0x000fca00078e0210 */
[----:B------:R-:W-:-:S13]  /*24360*/  ISETP.GT.AND P6, PT, R16, R0, PT ;  /* 0x000000001000720c */ /* 0x000fda0003fc4270 */
[----:B------:R-:W-:Y:S05]  /*24370*/  @!P6 BRA `(.L_x_11689) ;  /* 0xfffffffc0064e947 */ /* 0x000fea000383ffff */
.L_x_11684:
        /* <DEDUP_REMOVED lines=8> */
.L_x_11838:
[----:B------:R-:W-:Y:S01]  /*24400*/  ISETP.NE.AND P0, PT, R5, RZ, PT ;  /* 0x000000ff0500720c */ /* 0x000fe20003f05270 */
[----:B------:R-:W-:-:S12]  /*24410*/  IMAD.MOV.U32 R5, RZ, RZ, RZ ;  /* 0x000000ffff057224 */ /* 0x000fd800078e00ff */
[----:B------:R-:W-:Y:S05]  /*24420*/  @!P0 BRA `(.L_x_11691) ;  /* 0x0000000000108947 */ /* 0x000fea0003800000 */
[----:B------:R-:W-:Y:S01]  /*24430*/  UMOV UR4, 0xffffffff ;  /* 0xffffffff00047882 */ /* 0x000fe20000000000 */
[----:B------:R-:W-:Y:S02]  /*24440*/  VIADD R12, R6, 0xffffffff ;  /* 0xffffffff060c7836 */ /* 0x000fe40000000000 */
[----:B------:R-:W-:Y:S05]  /*24450*/  BRA.DIV UR4, `(.L_x_11692) ;  /* 0x0000004204f87947 */ /* 0x000fea000b800000 */
[----:B------:R3:W4:Y:S02]  /*24460*/  SHFL.IDX PT, R5, R3, R12, 0x1f ;  /* 0x00001f0c03057589 */ /* 0x00072400000e0000 */
.L_x_11691:
[----:B01-3--:R-:W0:Y:S01]  /*24470*/  LDC.64 R2, c[0x0][0xc90] ;  /* 0x00032400ff027b82 */ /* 0x00be220000000a00 */
[----:B------:R-:W-:-:S04]  /*24480*/  IMAD.IADD R19, R6, 0x1, R19 ;  /* 0x0000000106137824 */ /* 0x000fc800078e0213 */
[----:B0-----:R-:W-:-:S05]  /*24490*/  IMAD.WIDE R2, R19, 0x4, R2 ;  /* 0x0000000413027825 */ /* 0x001fca00078e0202 */
[----:B------:R0:W2:Y:S01]  /*244a0*/  LDG.E R7, desc[UR54][R2.64] ;  /* 0x0000003602077981 */ /* 0x0000a2000c1e1900 */
[----:B----4-:R-:W-:Y:S02]  /*244b0*/  IMAD R16, R5, R4, R16 ;  /* 0x0000000405107224 */ /* 0x010fe400078e0210 */
[----:B0-----:R-:W-:Y:S02]  /*244c0*/  IMAD.MOV.U32 R2, RZ, RZ, RZ ;  /* 0x000000ffff027224 */ /* 0x001fe400078e00ff */
[----:B--2---:R-:W-:-:S05]  /*244d0*/  IMAD R6, R17, R7, RZ ;  /* 0x0000000711067224 */ /* 0x004fca00078e02ff */
        /* <DEDUP_REMOVED lines=40> */
[----:B------:R-:W-:-:S05]  /*24760*/  IABS R3, R5 ;  /* 0x0000000500037213 */ /* 0x000fca0000000000 */
[----:B------:R-:W-:-:S04]  /*24770*/  IMAD.HI.U32 R2, R2, R3, RZ ;  /* 0x0000000302027227 */ /* 0x000fc800078e00ff */
[----:B------:R-:W-:Y:S01]  /*24780*/  IMAD R6, R2, R6, R3 ;  /* 0x0000000602067224 */ /* 0x000fe200078e0203 */
[C---:B------:R-:W-:Y:S01]  /*24790*/  LOP3.LUT R3, R5.reuse, R4, RZ, 0x3c, !PT ;  /* 0x0000000405037212 */ /* 0x040fe200078e3cff */
[----:B------:R-:W-:-:S03]  /*247a0*/  IMAD.IADD R5, R5, 0x1, R0 ;  /* 0x0000000105057824 */ /* 0x000fc600078e0200 */
        /* <DEDUP_REMOVED lines=14> */
.L_x_11685:
[----:B------:R-:W-:Y:S01]  /*24890*/  UMOV UR4, URZ ;  /* 0x0000003f00047c82 */ /* 0x000fe20008000000 */
[----:B------:R-:W-:Y:S01]  /*248a0*/  UMOV UR5, URZ ;  /* 0x0000003f00057c82 */ /* 0x000fe20008000000 */
[----:B------:R-:W-:Y:S01]  /*248b0*/  ULDC UR6, c[0x0][0xc3c] ;  /* 0x00030f0000067ab9 */ /* 0x000fe20000000800 */
[----:B------:R-:W-:Y:S02]  /*248c0*/  IMAD.MOV.U32 R16, RZ, RZ, R0 ;  /* 0x000000ffff107224 */ /* 0x000fe400078e0000 */
[----:B------:R-:W-:Y:S02]  /*248d0*/  IMAD.U32 R17, RZ, RZ, UR4 ;  /* 0x00000004ff117e24 */ /* 0x000fe4000f8e00ff */
[----:B------:R-:W-:Y:S02]  /*248e0*/  IMAD.U32 R18, RZ, RZ, UR5 ;  /* 0x00000005ff127e24 */ /* 0x000fe4000f8e00ff */
[----:B------:R-:W-:-:S07]  /*248f0*/  IMAD.U32 R19, RZ, RZ, UR6 ;  /* 0x00000006ff137e24 */ /* 0x000fce000f8e00ff */
.L_x_11693:
        /* <DEDUP_REMOVED lines=10> */
.L_x_11682:
[----:B------:R-:W-:Y:S02]  /*249a0*/  ULDC UR4, c[0x0][0xc3c] ;  /* 0x00030f0000047ab9 */ /* 0x000fe40000000800 */
[----:B----4-:R-:W-:-:S13]  /*249b0*/  ISETP.GE.AND P0, PT, R19, UR4, PT ;  /* 0x0000000413007c0c */ /* 0x010fda000bf06270 */
[----:B------:R-:W-:Y:S05]  /*249c0*/  @!P0 BRA `(.L_x_11694) ;  /* 0xffffff9c00188947 */ /* 0x000fea000383ffff */
[----:B------:R-:W-:Y:S05]  /*249d0*/  BSYNC B8 ;  /* 0x0000000000087941 */ /* 0x000fea0003800000 */
.L_x_11577:
[----:B0-----:R-:W4:Y:S01]  /*249e0*/  LDL.LU R0, [R1+0x4c] ;  /* 0x00004c0001007983 */ /* 0x001f220000300800 */
[----:B------:R-:W-:Y:S01]  /*249f0*/  BSSY B0, `(.L_x_11695) ;  /* 0x000000b000007945 */ /* 0x000fe20003800000 */
[----:B------:R-:W0:Y:S01]  /*24a00*/  S2R R5, SR_CgaCtaId ;  /* 0x0000000000057919 */ /* 0x000e220000008800 */
[----:B----4-:R-:W-:-:S05]  /*24a10*/  VIADD R0, R0, 0x1 ;  /* 0x0000000100007836 */ /* 0x010fca0000000000 */
[----:B--2---:R-:W-:-:S04]  /*24a20*/  LEA.HI R2, R0, R0, RZ, 0x1 ;  /* 0x0000000000027211 */ /* 0x004fc800078f08ff */
[----:B------:R-:W-:Y:S02]  /*24a30*/  LOP3.LUT R3, R2, 0xfffffffe, RZ, 0xc0, !PT ;  /* 0xfffffffe02037812 */ /* 0x000fe400078ec0ff */
[----:B------:R-:W-:-:S03]  /*24a40*/  MOV R2, 0x400 ;  /* 0x0000040000027802 */ /* 0x000fc60000000f00 */
[----:B------:R-:W-:Y:S01]  /*24a50*/  IMAD.IADD R0, R0, 0x1, -R3 ;  /* 0x0000000100007824 */ /* 0x000fe200078e0a03 */
[----:B0-----:R-:W-:-:S04]  /*24a60*/  LEA R5, R5, R2, 0x18 ;  /* 0x0000000205057211 */ /* 0x001fc800078ec0ff */
[----:B------:R-:W-:-:S04]  /*24a70*/  SHF.L.U32 R0, R0, 0x1f, RZ ;  /* 0x0000001f00007819 */ /* 0x000fc800000006ff */
[----:B------:R-:W0:Y:S02]  /*24a80*/  SYNCS.PHASECHK.TRANS64.TRYWAIT P0, [R5+URZ+0x2d820], R0 ;  /* 0x02d82000050075a7 */ /* 0x000e24000800017f */
[----:B0-----:R-:W-:Y:S05]  /*24a90*/  @!P0 BRA `(.L_x_11696) ;  /* 0x0000003c00908947 */ /* 0x001fea0003800000 */
.L_x_11841:
[----:B------:R-:W-:Y:S05]  /*24aa0*/  BSYNC B0 ;  /* 0x0000000000007941 */ /* 0x000fea0003800000 */
.L_x_11695:
[----:B------:R-:W-:-:S03]  /*24ab0*/  UMOV UR4, 0xffffffff ;  /* 0xffffffff00047882 */ /* 0x000fc60000000000 */
[----:B------:R-:W-:Y:S05]  /*24ac0*/  BRA.DIV UR4, `(.L_x_11697) ;  /* 0x0000003e04987947 */ /* 0x000fea000b800000 */
[----:B0-----:R-:W0:Y:S02]  /*24ad0*/  S2R R0, SR_TID.X ;  /* 0x0000000000007919 */ /* 0x001e240000002100 */
[----:B0-----:R-:W-:-:S04]  /*24ae0*/  SHF.R.U32.HI R0, RZ, 0x5, R0 ;  /* 0x00000005ff007819 */ /* 0x001fc80000011600 */
[----:B------:R-:W-:-:S05]  /*24af0*/  LOP3.LUT R0, R0, 0x3, RZ, 0xc0, !PT ;  /* 0x0000000300007812 */ /* 0x000fca00078ec0ff */
[----:B------:R0:W2:Y:S02]  /*24b00*/  SHFL.IDX PT, R14, R0, RZ, 0x1f ;  /* 0x00001fff000e7589 */ /* 0x0000a400000e0000 */
.L_x_11844:
[----:B--2---:R-:W-:-:S13]  /*24b10*/  ISETP.NE.AND P0, PT, R14, RZ, PT ;  /* 0x000000ff0e00720c */ /* 0x004fda0003f05270 */
[----:B------:R-:W-:Y:S05]  /*24b20*/  @P0 BRA `(.L_x_11351) ;  /* 0x0000000000900947 */ /* 0x000fea0003800000 */
[----:B------:R-:W-:-:S03]  /*24b30*/  UMOV UR4, 0xffffffff ;  /* 0xffffffff00047882 */ /* 0x000fc60000000000 */
[----:B------:R-:W-:Y:S05]  /*24b40*/  BRA.DIV UR4, `(.L_x_11698) ;  /* 0x0000003e04ac7947 */ /* 0x000fea000b800000 */
[----:B------:R-:W-:-:S13]  /*24b50*/  ELECT P6, URZ, PT ;  /* 0x00000000003f782f */ /* 0x000fda00038c0000 */
.L_x_11847:
[----:B------:R-:W-:Y:S05]  /*24b60*/  @!P6 BRA `(.L_x_11351) ;  /* 0x000000000080e947 */ /* 0x000fea0003800000 */
[----:B------:R-:W-:-:S06]  /*24b70*/  ULOP3.LUT UR4, UR36, 0x2, URZ, 0xfc, !UPT ;  /* 0x0000000224047892 */ /* 0x000fcc000f8efc3f */
[----:B0-----:R-:W-:-:S05]  /*24b80*/  IMAD.U32 R0, RZ, RZ, UR4 ;  /* 0x00000004ff007e24 */ /* 0x001fca000f8e00ff */
[----:B------:R-:W-:-:S13]  /*24b90*/  ISETP.NE.AND P0, PT, R0, 0x3, PT ;  /* 0x000000030000780c */ /* 0x000fda0003f05270 */
[----:B------:R-:W-:Y:S05]  /*24ba0*/  @!P0 BRA `(.L_x_11699) ;  /* 0x0000000000048947 */ /* 0x000fea0003800000 */
[----:B------:R-:W-:Y:S01]  /*24bb0*/  BPT.TRAP 0x1 ;  /* 0x000000040000795c */ /* 0x000fe20000300000 */
.L_x_11699:
[----:B------:R-:W2:Y:S01]  /*24bc0*/  LDL R0, [R1] ;  /* 0x0000000001007983 */ /* 0x000ea20000100800 */
[C---:B------:R-:W-:Y:S02]  /*24bd0*/  IMAD R3, R25.reuse, 0x8, R5 ;  /* 0x0000000819037824 */ /* 0x040fe400078e0205 */
[----:B------:R-:W-:-:S05]  /*24be0*/  VIADD R25, R25, 0x1 ;  /* 0x0000000119197836 */ /* 0x000fca0000000000 */
[----:B------:R-:W-:Y:S02]  /*24bf0*/  ISETP.NE.AND P2, PT, R25, 0x2, PT ;  /* 0x000000021900780c */ /* 0x000fe40003f45270 */
[----:B--2---:R-:W-:Y:S02]  /*24c00*/  SHF.L.U32 R2, R0, 0x1f, RZ ;  /* 0x0000001f00027819 */ /* 0x004fe400000006ff */
[----:B------:R-:W-:Y:S02]  /*24c10*/  SEL R0, RZ, 0x1, P2 ;  /* 0x00000001ff007807 */ /* 0x000fe40001000000 */
[----:B------:R-:W0:Y:S02]  /*24c20*/  SYNCS.PHASECHK.TRANS64.TRYWAIT P1, [R3+URZ+0x2d840], R2 ;  /* 0x02d84002030075a7 */ /* 0x000e24000802017f */
[----:B0-----:R-:W-:Y:S05]  /*24c30*/  @!P1 BRA `(.L_x_11700) ;  /* 0x0000003c00909947 */ /* 0x001fea0003800000 */
.L_x_11848:
[----:B------:R-:W2:Y:S01]  /*24c40*/  LDL.LU R4, [R1] ;  /* 0x0000000001047983 */ /* 0x000ea20000300800 */
[----:B------:R-:W-:Y:S02]  /*24c50*/  SEL R25, R25, RZ, P2 ;  /* 0x000000ff19197207 */ /* 0x000fe40001000000 */
[----:B--2---:R-:W-:Y:S01]  /*24c60*/  LOP3.LUT R0, R4, R0, RZ, 0x3c, !PT ;  /* 0x0000000004007212 */ /* 0x004fe200078e3cff */
[----:B------:R-:W-:Y:S06]  /*24c70*/  @!P0 BRA `(.L_x_11701) ;  /* 0x0000000000048947 */ /* 0x000fec0003800000 */
[----:B------:R-:W-:Y:S01]  /*24c80*/  BPT.TRAP 0x1 ;  /* 0x000000040000795c */ /* 0x000fe20000300000 */
.L_x_11701:
[----:B------:R-:W-:Y:S01]  /*24c90*/  IMAD R25, R25, 0x8, R5 ;  /* 0x0000000819197824 */ /* 0x000fe200078e0205 */
[----:B------:R-:W-:-:S04]  /*24ca0*/  SHF.L.U32 R0, R0, 0x1f, RZ ;  /* 0x0000001f00007819 */ /* 0x000fc800000006ff */
[----:B------:R-:W2:Y:S02]  /*24cb0*/  SYNCS.PHASECHK.TRANS64.TRYWAIT P1, [R25+URZ+0x2d840], R0 ;  /* 0x02d84000190075a7 */ /* 0x000ea4000802017f */
[----:B--2---:R-:W-:Y:S05]  /*24cc0*/  @!P1 BRA `(.L_x_11702) ;  /* 0x0000003c00809947 */ /* 0x004fea0003800000 */
.L_x_11849:
[----:B------:R-:W-:Y:S05]  /*24cd0*/  @!P0 BRA `(.L_x_11703) ;  /* 0x0000000000048947 */ /* 0x000fea0003800000 */
[----:B------:R-:W-:Y:S01]  /*24ce0*/  BPT.TRAP 0x1 ;  /* 0x000000040000795c */ /* 0x000fe20000300000 */
.L_x_11703:
[----:B------:R-:W4:Y:S02]  /*24cf0*/  SYNCS.PHASECHK.TRANS64.TRYWAIT P1, [R3+URZ+0x2d860], R2 ;  /* 0x02d86002030075a7 */ /* 0x000f24000802017f */
[----:B----4-:R-:W-:Y:S05]  /*24d00*/  @!P1 BRA `(.L_x_11704) ;  /* 0x0000003c00849947 */ /* 0x010fea0003800000 */
.L_x_11850:
[----:B------:R-:W-:Y:S05]  /*24d10*/  @!P0 BRA `(.L_x_11705) ;  /* 0x0000000000048947 */ /* 0x000fea0003800000 */
[----:B------:R-:W-:Y:S01]  /*24d20*/  BPT.TRAP 0x1 ;  /* 0x000000040000795c */ /* 0x000fe20000300000 */
.L_x_11705:
[----:B------:R0:W0:Y:S02]  /*24d30*/  SYNCS.PHASECHK.TRANS64.TRYWAIT P0, [R25+URZ+0x2d860], R0 ;  /* 0x02d86000190075a7 */ /* 0x000024000800017f */
[----:B0-----:R-:W-:Y:S05]  /*24d40*/  @!P0 NANOSLEEP.SYNCS 0x989680 ;  /* 0x009896800000895d */ /* 0x001fea0003900000 */
[----:B------:R-:W0:Y:S02]  /*24d50*/  @!P0 SYNCS.PHASECHK.TRANS64 P0, [R25+URZ+0x2d860], R0 ;  /* 0x02d86000190085a7 */ /* 0x000e24000800007f */
[----:B0-----:R-:W-:Y:S05]  /*24d60*/  @!P0 BRA `(.L_x_11705) ;  /* 0xfffffffc00f08947 */ /* 0x001fea000383ffff */
.L_x_11351:
[----:B------:R-:W-:Y:S05]  /*24d70*/  BSYNC B9 ;  /* 0x0000000000097941 */ /* 0x000fea0003800000 */
.L_x_11348:
[----:B------:R-:W-:Y:S05]  /*24d80*/  EXIT ;  /* 0x000000000000794d */ /* 0x000fea0003800000 */
.L_x_11375:
[----:B0-----:R0:W1:Y:S02]  /*24d90*/  SYNCS.PHASECHK.TRANS64.TRYWAIT P4, [R35+URZ+0x2d890], R86 ;  /* 0x02d89056230075a7 */ /* 0x001064000808017f */
[----:B-1----:R-:W-:Y:S05]  /*24da0*/  @!P4 NANOSLEEP.SYNCS 0x989680 ;  /* 0x009896800000c95d */ /* 0x002fea0003900000 */
[----:B------:R-:W1:Y:S02]  /*24db0*/  @!P4 SYNCS.PHASECHK.TRANS64 P4, [R35+URZ+0x2d890], R86 ;  /* 0x02d890562300c5a7 */ /* 0x000e64000808007f */
[----:B-1----:R-:W-:Y:S05]  /*24dc0*/  @!P4 BRA `(.L_x_11375) ;  /* 0xfffffffc00f0c947 */ /* 0x002fea000383ffff */
[----:B------:R-:W-:Y:S05]  /*24dd0*/  BRA `(.L_x_11706) ;  /* 0xfffffde400c47947 */ /* 0x000fea000383ffff */
.L_x_11376:
        /* <DEDUP_REMOVED lines=8> */
.L_x_11708:
[----:B------:R-:W-:Y:S05]  /*24e60*/  BSYNC B1 ;  /* 0x0000000000017941 */ /* 0x000fea0003800000 */
.L_x_11707:
        /* <DEDUP_REMOVED lines=8> */
.L_x_11709:
[----:B------:R-:W-:Y:S01]  /*24ef0*/  IMAD.MOV.U32 R11, RZ, RZ, R14 ;  /* 0x000000ffff0b7224 */ /* 0x000fe200078e000e */
[----:B------:R-:W-:Y:S06]  /*24f00*/  BRA `(.L_x_11710) ;  /* 0xfffffde4008c7947 */ /* 0x000fec000383ffff */
.L_x_11404:
[----:B0-----:R0:W1:Y:S02]  /*24f10*/  SYNCS.PHASECHK.TRANS64.TRYWAIT P4, [R35+URZ+0x2d890], R86 ;  /* 0x02d89056230075a7 */ /* 0x001064000808017f */
[----:B-1----:R-:W-:Y:S05]  /*24f20*/  @!P4 NANOSLEEP.SYNCS 0x989680 ;  /* 0x009896800000c95d */ /* 0x002fea0003900000 */
[----:B------:R-:W1:Y:S02]  /*24f30*/  @!P4 SYNCS.PHASECHK.TRANS64 P4, [R35+URZ+0x2d890], R86 ;  /* 0x02d890562300c5a7 */ /* 0x000e64000808007f */
[----:B-1----:R-:W-:Y:S05]  /*24f40*/  @!P4 BRA `(.L_x_11404) ;  /* 0xfffffffc00f0c947 */ /* 0x002fea000383ffff */
[----:B------:R-:W-:Y:S05]  /*24f50*/  BRA `(.L_x_11711) ;  /* 0xfffffe0000b47947 */ /* 0x000fea000383ffff */
.L_x_11405:
        /* <DEDUP_REMOVED lines=8> */
.L_x_11713:
[----:B------:R-:W-:Y:S05]  /*24fe0*/  BSYNC B1 ;  /* 0x0000000000017941 */ /* 0x000fea0003800000 */
.L_x_11712:
        /* <DEDUP_REMOVED lines=8> */
.L_x_11714:
[----:B------:R-:W-:Y:S01]  /*25070*/  IMAD.MOV.U32 R90, RZ, RZ, R14 ;  /* 0x000000ffff5a7224 */ /* 0x000fe200078e000e */
[----:B------:R-:W-:Y:S06]  /*25080*/  BRA `(.L_x_11715) ;  /* 0xfffffe00007c7947 */ /* 0x000fec000383ffff */
.L_x_11418:
[----:B0-----:R0:W1:Y:S02]  /*25090*/  SYNCS.PHASECHK.TRANS64.TRYWAIT P3, [R35+URZ+0x2d890], R86 ;  /* 0x02d89056230075a7 */ /* 0x001064000806017f */
[----:B-1----:R-:W-:Y:S05]  /*250a0*/  @!P3 NANOSLEEP.SYNCS 0x989680 ;  /* 0x009896800000b95d */ /* 0x002fea0003900000 */
[----:B------:R-:W1:Y:S02]  /*250b0*/  @!P3 SYNCS.PHASECHK.TRANS64 P3, [R35+URZ+0x2d890], R86 ;  /* 0x02d890562300b5a7 */ /* 0x000e64000806007f */
[----:B-1----:R-:W-:Y:S05]  /*250c0*/  @!P3 BRA `(.L_x_11418) ;  /* 0xfffffffc00f0b947 */ /* 0x002fea000383ffff */
[----:B------:R-:W-:Y:S05]  /*250d0*/  BRA `(.L_x_11716) ;  /* 0xfffffe1800b07947 */ /* 0x000fea000383ffff */
.L_x_11419:
[----:B------:R-:W-:Y:S01]  /*250e0*/  BSSY B1, `(.L_x_11717) ;  /* 0x0000007000017945 */ /* 0x000fe20003800000 */
[----:B------:R-:W-:Y:S02]  /*250f0*/  IMAD.MOV.U32 R12, RZ, RZ, RZ ;  /* 0x000000ffff0c7224 */ /* 0x000fe400078e00ff */
[----:B------:R-:W-:Y:S02]  /*25100*/  IMAD.MOV.U32 R11, RZ, RZ, 0x1e1f ;  /* 0x00001e1fff0b7424 */ /* 0x000fe400078e00ff */
[----:B------:R-:W-:-:S07]  /*25110*/  IMAD.MOV.U32 R15, RZ, RZ, -0x1 ;  /* 0xffffffffff0f7424 */ /* 0x000fce00078e00ff */
[----:B0-----:R-:W-:Y:S05]  /*25120*/  WARPSYNC.COLLECTIVE R15, `(.L_x_11718) ;  /* 0x000000000f087348 */ /* 0x001fea0003c00000 */
[----:B------:R1:W2:Y:S02]  /*25130*/  SHFL.IDX P6, R14, R13, R12, R11 ;  /* 0x0000000c0d0e7389 */ /* 0x0002a400000c000b */
[----:B012---:R-:W-:Y:S01]  /*25140*/  ENDCOLLECTIVE ;  /* 0x000000000000791b */ /* 0x007fe20003800000 */
.L_x_11718:
[----:B------:R-:W-:Y:S05]  /*25150*/  BSYNC B1 ;  /* 0x0000000000017941 */ /* 0x000fea0003800000 */
.L_x_11717:
        /* <DEDUP_REMOVED lines=8> */
.L_x_11719:
[----:B------:R-:W-:Y:S01]  /*251e0*/  IMAD.MOV.U32 R42, RZ, RZ, R14 ;  /* 0x000000ffff2a7224 */ /* 0x000fe200078e000e */
[----:B------:R-:W-:Y:S06]  /*251f0*/  BRA `(.L_x_11720) ;  /* 0xfffffe1800e47947 */ /* 0x000fec000383ffff */
.L_x_11423:
[----:B---3--:R3:W0:Y:S02]  /*25200*/  SYNCS.PHASECHK.TRANS64.TRYWAIT P2, [R35+URZ+0x2d8b0], R86 ;  /* 0x02d8b056230075a7 */ /* 0x008624000804017f */
[----:B0-----:R-:W-:Y:S05]  /*25210*/  @!P2 NANOSLEEP.SYNCS 0x989680 ;  /* 0x009896800000a95d */ /* 0x001fea0003900000 */
[----:B------:R-:W0:Y:S02]  /*25220*/  @!P2 SYNCS.PHASECHK.TRANS64 P2, [R35+URZ+0x2d8b0], R86 ;  /* 0x02d8b0562300a5a7 */ /* 0x000e24000804007f */
[----:B0-----:R-:W-:Y:S05]  /*25230*/  @!P2 BRA `(.L_x_11423) ;  /* 0xfffffffc00f0a947 */ /* 0x001fea000383ffff */
[----:B------:R-:W-:Y:S05]  /*25240*/  BRA `(.L_x_11721) ;  /* 0xfffffe1c00c87947 */ /* 0x000fea000383ffff */
.L_x_11437:
        /* <DEDUP_REMOVED lines=10> */
[----:B-12--5:R-:W-:Y:S05]  /*252f0*/  WARPSYNC.COLLECTIVE R15, `(.L_x_11723) ;  /* 0x000000000f087348 */ /* 0x026fea0003c00000 */
[----:B------:R0:W3:Y:S02]  /*25300*/  SHFL.IDX P6, R14, R13, R12, R11 ;  /* 0x0000000c0d0e7389 */ /* 0x0000e400000c000b */
[----:B0123-5:R-:W-:Y:S01]  /*25310*/  ENDCOLLECTIVE ;  /* 0x000000000000791b */ /* 0x02ffe20003800000 */
.L_x_11723:
[----:B------:R-:W-:Y:S05]  /*25320*/  BSYNC B0 ;  /* 0x0000000000007941 */ /* 0x000fea0003800000 */
.L_x_11722:
[----:B------:R0:W-:Y:S01]  /*25330*/  STL [R1+0x44], R14 ;  /* 0x0000440e01007387 */ /* 0x0001e20000100800 */
[----:B------:R-:W-:Y:S05]  /*25340*/  BRA `(.L_x_11724) ;  /* 0xfffffe2800b47947 */ /* 0x000fea000383ffff */
.L_x_11448:
[----:B------:R-:W-:Y:S01]  /*25350*/  BSSY B1, `(.L_x_11725) ;  /* 0x0000007000017945 */ /* 0x000fe20003800000 */
[----:B------:R-:W-:Y:S02]  /*25360*/  IMAD.MOV.U32 R12, RZ, RZ, RZ ;  /* 0x000000ffff0c7224 */ /* 0x000fe400078e00ff */
[----:B------:R-:W-:Y:S02]  /*25370*/  IMAD.MOV.U32 R11, RZ, RZ, 0x1e1f ;  /* 0x00001e1fff0b7424 */ /* 0x000fe400078e00ff */
[----:B------:R-:W-:-:S07]  /*25380*/  IMAD.MOV.U32 R15, RZ, RZ, -0x1 ;  /* 0xffffffffff0f7424 */ /* 0x000fce00078e00ff */
[----:B012---:R-:W-:Y:S05]  /*25390*/  WARPSYNC.COLLECTIVE R15, `(.L_x_11726) ;  /* 0x000000000f087348 */ /* 0x007fea0003c00000 */
[----:B0-----:R0:W3:Y:S02]  /*253a0*/  SHFL.IDX P6, R14, R13, R12, R11 ;  /* 0x0000000c0d0e7389 */ /* 0x0010e400000c000b */
[----:B0123--:R-:W-:Y:S01]  /*253b0*/  ENDCOLLECTIVE ;  /* 0x000000000000791b */ /* 0x00ffe20003800000 */
.L_x_11726:
[----:B------:R-:W-:Y:S05]  /*253c0*/  BSYNC B1 ;  /* 0x0000000000017941 */ /* 0x000fea0003800000 */
.L_x_11725:
        /* <DEDUP_REMOVED lines=8> */
.L_x_11727:
[----:B------:R-:W-:Y:S02]  /*25450*/  IMAD.MOV.U32 R13, RZ, RZ, R5 ;  /* 0x000000ffff0d7224 */ /* 0x000fe400078e0005 */
[----:B------:R-:W-:-:S07]  /*25460*/  IMAD.MOV.U32 R0, RZ, RZ, R14 ;  /* 0x000000ffff007224 */ /* 0x000fce00078e000e */
[----:B------:R-:W-:Y:S05]  /*25470*/  WARPSYNC.COLLECTIVE R15, `(.L_x_11728) ;  /* 0x000000000f087348 */ /* 0x000fea0003c00000 */
[----:B------:R0:W1:Y:S02]  /*25480*/  SHFL.IDX P6, R14, R13, R12, R11 ;  /* 0x0000000c0d0e7389 */ /* 0x00006400000c000b */
[----:B01----:R-:W-:Y:S01]  /*25490*/  ENDCOLLECTIVE ;  /* 0x000000000000791b */ /* 0x003fe20003800000 */
.L_x_11728:
[----:B------:R-:W-:Y:S02]  /*254a0*/  IMAD.MOV.U32 R13, RZ, RZ, R4 ;  /* 0x000000ffff0d7224 */ /* 0x000fe400078e0004 */
[----:B------:R-:W-:-:S07]  /*254b0*/  IMAD.MOV.U32 R5, RZ, RZ, R14 ;  /* 0x000000ffff057224 */ /* 0x000fce00078e000e */
[----:B------:R-:W-:Y:S05]  /*254c0*/  WARPSYNC.COLLECTIVE R15, `(.L_x_11729) ;  /* 0x000000000f087348 */ /* 0x000fea0003c00000 */
[----:B------:R0:W1:Y:S02]  /*254d0*/  SHFL.IDX P6, R14, R13, R12, R11 ;  /* 0x0000000c0d0e7389 */ /* 0x00006400000c000b */
[----:B01----:R-:W-:Y:S01]  /*254e0*/  ENDCOLLECTIVE ;  /* 0x000000000000791b */ /* 0x003fe20003800000 */
.L_x_11729:
[----:B------:R-:W-:Y:S05]  /*254f0*/  BRA `(.L_x_11730) ;  /* 0xfffffe3000407947 */ /* 0x000fea000383ffff */
.L_x_11452:
[----:B0-----:R0:W1:Y:S02]  /*25500*/  SYNCS.PHASECHK.TRANS64.TRYWAIT P0, [R2+URZ+0x2d800], R3 ;  /* 0x02d80003020075a7 */ /* 0x001064000800017f */
[----:B-1----:R-:W-:Y:S05]  /*25510*/  @!P0 NANOSLEEP.SYNCS 0x989680 ;  /* 0x009896800000895d */ /* 0x002fea0003900000 */
[----:B------:R-:W1:Y:S02]  /*25520*/  @!P0 SYNCS.PHASECHK.TRANS64 P0, [R2+URZ+0x2d800], R3 ;  /* 0x02d80003020085a7 */ /* 0x000e64000800007f */
[----:B-1----:R-:W-:Y:S05]  /*25530*/  @!P0 BRA `(.L_x_11452) ;  /* 0xfffffffc00f08947 */ /* 0x002fea000383ffff */
[----:B------:R-:W-:Y:S05]  /*25540*/  BRA `(.L_x_11731) ;  /* 0xfffffe3800847947 */ /* 0x000fea000383ffff */
.L_x_11464:
[----:B------:R-:W-:Y:S01]  /*25550*/  BSSY B1, `(.L_x_11732) ;  /* 0x0000007000017945 */ /* 0x000fe20003800000 */
[----:B------:R-:W-:Y:S02]  /*25560*/  IMAD.MOV.U32 R12, RZ, RZ, RZ ;  /* 0x000000ffff0c7224 */ /* 0x000fe400078e00ff */
[----:B------:R-:W-:Y:S02]  /*25570*/  IMAD.MOV.U32 R11, RZ, RZ, 0x1e1f ;  /* 0x00001e1fff0b7424 */ /* 0x000fe400078e00ff */
[----:B------:R-:W-:-:S07]  /*25580*/  IMAD.MOV.U32 R15, RZ, RZ, -0x1 ;  /* 0xffffffffff0f7424 */ /* 0x000fce00078e00ff */
[----:B012---:R-:W-:Y:S05]  /*25590*/  WARPSYNC.COLLECTIVE R15, `(.L_x_11733) ;  /* 0x000000000f087348 */ /* 0x007fea0003c00000 */
[----:B0-----:R0:W3:Y:S02]  /*255a0*/  SHFL.IDX P6, R14, R13, R12, R11 ;  /* 0x0000000c0d0e7389 */ /* 0x0010e400000c000b */
[----:B0123--:R-:W-:Y:S01]  /*255b0*/  ENDCOLLECTIVE ;  /* 0x000000000000791b */ /* 0x00ffe20003800000 */
.L_x_11733:
[----:B------:R-:W-:Y:S05]  /*255c0*/  BSYNC B1 ;  /* 0x0000000000017941 */ /* 0x000fea0003800000 */
.L_x_11732:
        /* <DEDUP_REMOVED lines=8> */
.L_x_11734:
[----:B------:R-:W-:Y:S02]  /*25650*/  IMAD.MOV.U32 R13, RZ, RZ, R21 ;  /* 0x000000ffff0d7224 */ /* 0x000fe400078e0015 */
[----:B------:R-:W-:-:S07]  /*25660*/  IMAD.MOV.U32 R0, RZ, RZ, R14 ;  /* 0x000000ffff007224 */ /* 0x000fce00078e000e */
[----:B------:R-:W-:Y:S05]  /*25670*/  WARPSYNC.COLLECTIVE R15, `(.L_x_11735) ;  /* 0x000000000f087348 */ /* 0x000fea0003c00000 */
[----:B------:R0:W1:Y:S02]  /*25680*/  SHFL.IDX P6, R14, R13, R12, R11 ;  /* 0x0000000c0d0e7389 */ /* 0x00006400000c000b */
[----:B01----:R-:W-:Y:S01]  /*25690*/  ENDCOLLECTIVE ;  /* 0x000000000000791b */ /* 0x003fe20003800000 */
.L_x_11735:
[----:B------:R-:W-:Y:S02]  /*256a0*/  IMAD.MOV.U32 R13, RZ, RZ, R20 ;  /* 0x000000ffff0d7224 */ /* 0x000fe400078e0014 */
[----:B------:R-:W-:-:S07]  /*256b0*/  IMAD.MOV.U32 R21, RZ, RZ, R14 ;  /* 0x000000ffff157224 */ /* 0x000fce00078e000e */
[----:B------:R-:W-:Y:S05]  /*256c0*/  WARPSYNC.COLLECTIVE R15, `(.L_x_11736) ;  /* 0x000000000f087348 */ /* 0x000fea0003c00000 */
[----:B------:R0:W1:Y:S02]  /*256d0*/  SHFL.IDX P6, R14, R13, R12, R11 ;  /* 0x0000000c0d0e7389 */ /* 0x00006400000c000b */
[----:B01----:R-:W-:Y:S01]  /*256e0*/  ENDCOLLECTIVE ;  /* 0x000000000000791b */ /* 0x003fe20003800000 */
.L_x_11736:
[----:B------:R-:W-:Y:S01]  /*256f0*/  IMAD.MOV.U32 R20, RZ, RZ, R14 ;  /* 0x000000ffff147224 */ /* 0x000fe200078e000e */
[----:B------:R-:W-:Y:S06]  /*25700*/  BRA `(.L_x_11737) ;  /* 0xfffffe4c00ac7947 */ /* 0x000fec000383ffff */
.L_x_11468:
[----:B0-----:R0:W3:Y:S02]  /*25710*/  SYNCS.PHASECHK.TRANS64.TRYWAIT P0, [R2+URZ+0x2d800], R3 ;  /* 0x02d80003020075a7 */ /* 0x0010e4000800017f */
[----:B---3--:R-:W-:Y:S05]  /*25720*/  @!P0 NANOSLEEP.SYNCS 0x989680 ;  /* 0x009896800000895d */ /* 0x008fea0003900000 */
[----:B------:R-:W3:Y:S02]  /*25730*/  @!P0 SYNCS.PHASECHK.TRANS64 P0, [R2+URZ+0x2d800], R3 ;  /* 0x02d80003020085a7 */ /* 0x000ee4000800007f */
[----:B---3--:R-:W-:Y:S05]  /*25740*/  @!P0 BRA `(.L_x_11468) ;  /* 0xfffffffc00f08947 */ /* 0x008fea000383ffff */
[----:B------:R-:W-:Y:S05]  /*25750*/  BRA `(.L_x_11738) ;  /* 0xfffffe5400687947 */ /* 0x000fea000383ffff */
.L_x_11476:
[----:B--2---:R2:W4:Y:S02]  /*25760*/  SYNCS.PHASECHK.TRANS64.TRYWAIT P1, [R0+URZ+0x2d830], R5 ;  /* 0x02d83005000075a7 */ /* 0x004524000802017f */
[----:B----4-:R-:W-:Y:S05]  /*25770*/  @!P1 NANOSLEEP.SYNCS 0x989680 ;  /* 0x009896800000995d */ /* 0x010fea0003900000 */
[----:B------:R-:W4:Y:S02]  /*25780*/  @!P1 SYNCS.PHASECHK.TRANS64 P1, [R0+URZ+0x2d830], R5 ;  /* 0x02d83005000095a7 */ /* 0x000f24000802007f */
[----:B----4-:R-:W-:Y:S05]  /*25790*/  @!P1 BRA `(.L_x_11476) ;  /* 0xfffffffc00f09947 */ /* 0x010fea000383ffff */
[----:B------:R-:W-:Y:S05]  /*257a0*/  BRA `(.L_x_11475) ;  /* 0xfffffe6c00747947 */ /* 0x000fea000383ffff */
.L_x_11495:
[----:B-1----:R1:W2:Y:S02]  /*257b0*/  SYNCS.PHASECHK.TRANS64.TRYWAIT P2, [R9+URZ+0x2d830], R8 ;  /* 0x02d83008090075a7 */ /* 0x0022a4000804017f */
[----:B--2---:R-:W-:Y:S05]  /*257c0*/  @!P2 NANOSLEEP.SYNCS 0x989680 ;  /* 0x009896800000a95d */ /* 0x004fea0003900000 */
[----:B------:R-:W2:Y:S02]  /*257d0*/  @!P2 SYNCS.PHASECHK.TRANS64 P2, [R9+URZ+0x2d830], R8 ;  /* 0x02d830080900a5a7 */ /* 0x000ea4000804007f */
[----:B--2---:R-:W-:Y:S05]  /*257e0*/  @!P2 BRA `(.L_x_11495) ;  /* 0xfffffffc00f0a947 */ /* 0x004fea000383ffff */
[----:B------:R-:W-:Y:S05]  /*257f0*/  BRA `(.L_x_11494) ;  /* 0xfffffeac00047947 */ /* 0x000fea000383ffff */
.L_x_11499:
[----:B-1----:R1:W2:Y:S02]  /*25800*/  SYNCS.PHASECHK.TRANS64.TRYWAIT P1, [R9+URZ+0x2d850], R8 ;  /* 0x02d85008090075a7 */ /* 0x0022a4000802017f */
[----:B--2---:R-:W-:Y:S05]  /*25810*/  @!P1 NANOSLEEP.SYNCS 0x989680 ;  /* 0x009896800000995d */ /* 0x004fea0003900000 */
[----:B------:R-:W2:Y:S02]  /*25820*/  @!P1 SYNCS.PHASECHK.TRANS64 P1, [R9+URZ+0x2d850], R8 ;  /* 0x02d85008090095a7 */ /* 0x000ea4000802007f */
[----:B--2---:R-:W-:Y:S05]  /*25830*/  @!P1 BRA `(.L_x_11499) ;  /* 0xfffffffc00f09947 */ /* 0x004fea000383ffff */
[----:B------:R-:W-:Y:S05]  /*25840*/  BRA `(.L_x_11496) ;  /* 0xfffffeb000207947 */ /* 0x000fea000383ffff */
.L_x_11520:
[----:B--2---:R2:W3:Y:S02]  /*25850*/  SYNCS.PHASECHK.TRANS64.TRYWAIT P2, [R5+URZ+0x2d830], R6 ;  /* 0x02d83006050075a7 */ /* 0x0044e4000804017f */
[----:B---3--:R-:W-:Y:S05]  /*25860*/  @!P2 NANOSLEEP.SYNCS 0x989680 ;  /* 0x009896800000a95d */ /* 0x008fea0003900000 */
[----:B------:R-:W3:Y:S02]  /*25870*/  @!P2 SYNCS.PHASECHK.TRANS64 P2, [R5+URZ+0x2d830], R6 ;  /* 0x02d830060500a5a7 */ /* 0x000ee4000804007f */
[----:B---3--:R-:W-:Y:S05]  /*25880*/  @!P2 BRA `(.L_x_11520) ;  /* 0xfffffffc00f0a947 */ /* 0x008fea000383ffff */
[----:B------:R-:W-:Y:S05]  /*25890*/  BRA `(.L_x_11519) ;  /* 0xfffffeec00207947 */ /* 0x000fea000383ffff */
.L_x_11524:
[----:B-1----:R1:W2:Y:S02]  /*258a0*/  SYNCS.PHASECHK.TRANS64.TRYWAIT P1, [R6+URZ+0x2d850], R5 ;  /* 0x02d85005060075a7 */ /* 0x0022a4000802017f */
[----:B--2---:R-:W-:Y:S05]  /*258b0*/  @!P1 NANOSLEEP.SYNCS 0x989680 ;  /* 0x009896800000995d */ /* 0x004fea0003900000 */
[----:B------:R-:W2:Y:S02]  /*258c0*/  @!P1 SYNCS.PHASECHK.TRANS64 P1, [R6+URZ+0x2d850], R5 ;  /* 0x02d85005060095a7 */ /* 0x000ea4000802007f */
[----:B--2---:R-:W-:Y:S05]  /*258d0*/  @!P1 BRA `(.L_x_11524) ;  /* 0xfffffffc00f09947 */ /* 0x004fea000383ffff */
[----:B------:R-:W-:Y:S05]  /*258e0*/  BRA `(.L_x_11521) ;  /* 0xfffffef000487947 */ /* 0x000fea000383ffff */
.L_x_11533:
[----:B--2---:R2:W3:Y:S02]  /*258f0*/  SYNCS.PHASECHK.TRANS64.TRYWAIT P2, [R5+URZ+0x2d830], R6 ;  /* 0x02d83006050075a7 */ /* 0x0044e4000804017f */
[----:B---3--:R-:W-:Y:S05]  /*25900*/  @!P2 NANOSLEEP.SYNCS 0x989680 ;  /* 0x009896800000a95d */ /* 0x008fea0003900000 */
[----:B------:R-:W3:Y:S02]  /*25910*/  @!P2 SYNCS.PHASECHK.TRANS64 P2, [R5+URZ+0x2d830], R6 ;  /* 0x02d830060500a5a7 */ /* 0x000ee4000804007f */
[----:B---3--:R-:W-:Y:S05]  /*25920*/  @!P2 BRA `(.L_x_11533) ;  /* 0xfffffffc00f0a947 */ /* 0x008fea000383ffff */
[----:B------:R-:W-:Y:S05]  /*25930*/  BRA `(.L_x_11532) ;  /* 0xffffff1800447947 */ /* 0x000fea000383ffff */
.L_x_11537:
[----:B-1----:R1:W2:Y:S02]  /*25940*/  SYNCS.PHASECHK.TRANS64.TRYWAIT P1, [R6+URZ+0x2d850], R5 ;  /* 0x02d85005060075a7 */ /* 0x0022a4000802017f */
[----:B--2---:R-:W-:Y:S05]  /*25950*/  @!P1 NANOSLEEP.SYNCS 0x989680 ;  /* 0x009896800000995d */ /* 0x004fea0003900000 */
[----:B------:R-:W2:Y:S02]  /*25960*/  @!P1 SYNCS.PHASECHK.TRANS64 P1, [R6+URZ+0x2d850], R5 ;  /* 0x02d85005060095a7 */ /* 0x000ea4000802007f */
[----:B--2---:R-:W-:Y:S05]  /*25970*/  @!P1 BRA `(.L_x_11537) ;  /* 0xfffffffc00f09947 */ /* 0x004fea000383ffff */
[----:B------:R-:W-:Y:S05]  /*25980*/  BRA `(.L_x_11534) ;  /* 0xffffff1c006c7947 */ /* 0x000fea000383ffff */
.L_x_11552:
[----:B--2---:R2:W3:Y:S02]  /*25990*/  SYNCS.PHASECHK.TRANS64.TRYWAIT P1, [R13+URZ+0x2d850], R0 ;  /* 0x02d850000d0075a7 */ /* 0x0044e4000802017f */
[----:B---3--:R-:W-:Y:S05]  /*259a0*/  @!P1 NANOSLEEP.SYNCS 0x989680 ;  /* 0x009896800000995d */ /* 0x008fea0003900000 */
[----:B------:R-:W3:Y:S02]  /*259b0*/  @!P1 SYNCS.PHASECHK.TRANS64 P1, [R13+URZ+0x2d850], R0 ;  /* 0x02d850000d0095a7 */ /* 0x000ee4000802007f */
[----:B---3--:R-:W-:Y:S05]  /*259c0*/  @!P1 BRA `(.L_x_11552) ;  /* 0xfffffffc00f09947 */ /* 0x008fea000383ffff */
[----:B------:R-:W-:Y:S05]  /*259d0*/  BRA `(.L_x_11551) ;  /* 0xffffff54008c7947 */ /* 0x000fea000383ffff */
.L_x_11563:
[----:B------:R-:W-:Y:S02]  /*259e0*/  IMAD.MOV.U32 R13, RZ, RZ, R4 ;  /* 0x000000ffff0d7224 */ /* 0x000fe400078e0004 */
[----:B------:R-:W-:Y:S02]  /*259f0*/  IMAD.MOV.U32 R12, RZ, RZ, RZ ;  /* 0x000000ffff0c7224 */ /* 0x000fe400078e00ff */
[----:B------:R-:W-:Y:S02]  /*25a00*/  IMAD.MOV.U32 R11, RZ, RZ, 0x1c1f ;  /* 0x00001c1fff0b7424 */ /* 0x000fe400078e00ff */
[----:B------:R-:W-:-:S07]  /*25a10*/  IMAD.MOV.U32 R15, RZ, RZ, -0x1 ;  /* 0xffffffffff0f7424 */ /* 0x000fce00078e00ff */
[----:B-1----:R-:W-:Y:S05]  /*25a20*/  WARPSYNC.COLLECTIVE R15, `(.L_x_11739) ;  /* 0x000000000f087348 */ /* 0x002fea0003c00000 */
[----:B------:R0:W2:Y:S02]  /*25a30*/  SHFL.IDX P6, R14, R13, R12, R11 ;  /* 0x0000000c0d0e7389 */ /* 0x0000a400000c000b */
[----:B012---:R-:W-:Y:S01]  /*25a40*/  ENDCOLLECTIVE ;  /* 0x000000000000791b */ /* 0x007fe20003800000 */
.L_x_11739:
[----:B------:R-:W-:Y:S02]  /*25a50*/  IMAD.MOV.U32 R13, RZ, RZ, R0 ;  /* 0x000000ffff0d7224 */ /* 0x000fe400078e0000 */
[----:B------:R-:W-:-:S07]  /*25a60*/  IMAD.MOV.U32 R3, RZ, RZ, R14 ;  /* 0x000000ffff037224 */ /* 0x000fce00078e000e */
[----:B------:R-:W-:Y:S05]  /*25a70*/  WARPSYNC.COLLECTIVE R15, `(.L_x_11740) ;  /* 0x000000000f087348 */ /* 0x000fea0003c00000 */
[----:B------:R0:W1:Y:S02]  /*25a80*/  SHFL.IDX P6, R14, R13, R12, R11 ;  /* 0x0000000c0d0e7389 */ /* 0x00006400000c000b */
[----:B01----:R-:W-:Y:S01]  /*25a90*/  ENDCOLLECTIVE ;  /* 0x000000000000791b */ /* 0x003fe20003800000 */
.L_x_11740:
[----:B------:R-:W-:Y:S05]  /*25aa0*/  BRA `(.L_x_11741) ;  /* 0xffffff7800bc7947 */ /* 0x000fea000383ffff */
.L_x_11566:
        /* <DEDUP_REMOVED lines=8> */
.L_x_11743:
[----:B------:R-:W-:Y:S05]  /*25b30*/  BSYNC B1 ;  /* 0x0000000000017941 */ /* 0x000fea0003800000 */
.L_x_11742:
        /* <DEDUP_REMOVED lines=8> */
.L_x_11744:
[----:B------:R-:W-:Y:S05]  /*25bc0*/  BRA `(.L_x_11745) ;  /* 0xffffff7800d07947 */ /* 0x000fea000383ffff */
.L_x_11591:
        /* <DEDUP_REMOVED lines=11> */
.L_x_11747:
[----:B------:R-:W-:Y:S05]  /*25c80*/  BSYNC B1 ;  /* 0x0000000000017941 */ /* 0x000fea0003800000 */
.L_x_11746:
[----:B------:R-:W-:Y:S05]  /*25c90*/  BRA `(.L_x_11748) ;  /* 0xffffff9000f07947 */ /* 0x000fea000383ffff */
.L_x_11593:
[----:B------:R-:W-:Y:S01]  /*25ca0*/  BSSY B1, `(.L_x_11749) ;  /* 0x0000006000017945 */ /* 0x000fe20003800000 */
[----:B------:R-:W-:-:S07]  /*25cb0*/  IMAD.MOV.U32 R15, RZ, RZ, -0x1 ;  /* 0xffffffffff0f7424 */ /* 0x000fce00078e00ff */
[----:B0-----:R-:W-:Y:S05]  /*25cc0*/  WARPSYNC.COLLECTIVE R15, `(.L_x_11750) ;  /* 0x000000000f0c7348 */ /* 0x001fea0003c00000 */
[----:B------:R-:W-:Y:S02]  /*25cd0*/  ELECT P6, UR62, PT ;  /* 0x00000000003e782f */ /* 0x000fe400038c0000 */
[----:B------:R-:W-:Y:S01]  /*25ce0*/  MOV R14, UR62 ;  /* 0x0000003e000e7c02 */ /* 0x000fe20008000f00 */
[----:B0-----:R-:W-:Y:S10]  /*25cf0*/  ENDCOLLECTIVE ;  /* 0x000000000000791b */ /* 0x001ff40003800000 */
.L_x_11750:
[----:B------:R-:W-:Y:S05]  /*25d00*/  BSYNC B1 ;  /* 0x0000000000017941 */ /* 0x000fea0003800000 */
.L_x_11749:
[----:B------:R-:W-:Y:S05]  /*25d10*/  BRA `(.L_x_11592) ;  /* 0xffffff9000e87947 */ /* 0x000fea000383ffff */
.L_x_11595:
[----:B0-----:R0:W1:Y:S02]  /*25d20*/  SYNCS.PHASECHK.TRANS64.TRYWAIT P0, [R23+URZ+0x2d820], R5 ;  /* 0x02d82005170075a7 */ /* 0x001064000800017f */
[----:B-1----:R-:W-:Y:S05]  /*25d30*/  @!P0 NANOSLEEP.SYNCS 0x989680 ;  /* 0x009896800000895d */ /* 0x002fea0003900000 */
[----:B------:R-:W1:Y:S02]  /*25d40*/  @!P0 SYNCS.PHASECHK.TRANS64 P0, [R23+URZ+0x2d820], R5 ;  /* 0x02d82005170085a7 */ /* 0x000e64000800007f */
[----:B-1----:R-:W-:Y:S05]  /*25d50*/  @!P0 BRA `(.L_x_11595) ;  /* 0xfffffffc00f08947 */ /* 0x002fea000383ffff */
[----:B------:R-:W-:Y:S05]  /*25d60*/  BRA `(.L_x_11751) ;  /* 0xffffff9000f87947 */ /* 0x000fea000383ffff */
.L_x_11599:
[----:B-1----:R1:W2:Y:S02]  /*25d70*/  SYNCS.PHASECHK.TRANS64.TRYWAIT P0, [R9+URZ+0x2d8a0], R8 ;  /* 0x02d8a008090075a7 */ /* 0x0022a4000800017f */
[----:B--2---:R-:W-:Y:S05]  /*25d80*/  @!P0 NANOSLEEP.SYNCS 0x989680 ;  /* 0x009896800000895d */ /* 0x004fea0003900000 */
[----:B------:R-:W2:Y:S02]  /*25d90*/  @!P0 SYNCS.PHASECHK.TRANS64 P0, [R9+URZ+0x2d8a0], R8 ;  /* 0x02d8a008090085a7 */ /* 0x000ea4000800007f */
[----:B--2---:R-:W-:Y:S05]  /*25da0*/  @!P0 BRA `(.L_x_11599) ;  /* 0xfffffffc00f08947 */ /* 0x004fea000383ffff */
[----:B------:R-:W-:Y:S05]  /*25db0*/  BRA `(.L_x_11752) ;  /* 0xffffff9400147947 */ /* 0x000fea000383ffff */
.L_x_11606:
[----:B0-----:R0:W2:Y:S02]  /*25dc0*/  SYNCS.PHASECHK.TRANS64.TRYWAIT P0, [R9+URZ+0x2d8c0], R8 ;  /* 0x02d8c008090075a7 */ /* 0x0010a4000800017f */
[----:B--2---:R-:W-:Y:S05]  /*25dd0*/  @!P0 NANOSLEEP.SYNCS 0x989680 ;  /* 0x009896800000895d */ /* 0x004fea0003900000 */
[----:B------:R-:W2:Y:S02]  /*25de0*/  @!P0 SYNCS.PHASECHK.TRANS64 P0, [R9+URZ+0x2d8c0], R8 ;  /* 0x02d8c008090085a7 */ /* 0x000ea4000800007f */
[----:B--2---:R-:W-:Y:S05]  /*25df0*/  @!P0 BRA `(.L_x_11606) ;  /* 0xfffffffc00f08947 */ /* 0x004fea000383ffff */
[----:B------:R-:W-:Y:S05]  /*25e00*/  BRA `(.L_x_11753) ;  /* 0xffffff9800107947 */ /* 0x000fea000383ffff */
.L_x_11615:
[----:B0-----:R0:W1:Y:S02]  /*25e10*/  SYNCS.PHASECHK.TRANS64.TRYWAIT P1, [R8+URZ+0x2d8a0], R7 ;  /* 0x02d8a007080075a7 */ /* 0x001064000802017f */
[----:B-1----:R-:W-:Y:S05]  /*25e20*/  @!P1 NANOSLEEP.SYNCS 0x989680 ;  /* 0x009896800000995d */ /* 0x002fea0003900000 */
[----:B------:R-:W1:Y:S02]  /*25e30*/  @!P1 SYNCS.PHASECHK.TRANS64 P1, [R8+URZ+0x2d8a0], R7 ;  /* 0x02d8a007080095a7 */ /* 0x000e64000802007f */
[----:B-1----:R-:W-:Y:S05]  /*25e40*/  @!P1 BRA `(.L_x_11615) ;  /* 0xfffffffc00f09947 */ /* 0x002fea000383ffff */
[----:B------:R-:W-:Y:S05]  /*25e50*/  BRA `(.L_x_11754) ;  /* 0xffffff9c00507947 */ /* 0x000fea000383ffff */
.L_x_11622:
[----:B-1----:R1:W2:Y:S02]  /*25e60*/  SYNCS.PHASECHK.TRANS64.TRYWAIT P1, [R8+URZ+0x2d8c0], R7 ;  /* 0x02d8c007080075a7 */ /* 0x0022a4000802017f */
[----:B--2---:R-:W-:Y:S05]  /*25e70*/  @!P1 NANOSLEEP.SYNCS 0x989680 ;  /* 0x009896800000995d */ /* 0x004fea0003900000 */
[----:B------:R-:W2:Y:S02]  /*25e80*/  @!P1 SYNCS.PHASECHK.TRANS64 P1, [R8+URZ+0x2d8c0], R7 ;  /* 0x02d8c007080095a7 */ /* 0x000ea4000802007f */
[----:B--2---:R-:W-:Y:S05]  /*25e90*/  @!P1 BRA `(.L_x_11622) ;  /* 0xfffffffc00f09947 */ /* 0x004fea000383ffff */
[----:B------:R-:W-:Y:S05]  /*25ea0*/  BRA `(.L_x_11755) ;  /* 0xffffffa000487947 */ /* 0x000fea000383ffff */
.L_x_11645:
        /* <DEDUP_REMOVED lines=11> */
.L_x_11757:
[----:B------:R-:W-:Y:S05]  /*25f60*/  BSYNC B0 ;  /* 0x0000000000007941 */ /* 0x000fea0003800000 */
.L_x_11756:
[----:B------:R-:W-:Y:S05]  /*25f70*/  BRA `(.L_x_11758) ;  /* 0xffffffb000807947 */ /* 0x000fea000383ffff */
.L_x_11648:
[----:B-1----:R1:W2:Y:S02]  /*25f80*/  SYNCS.PHASECHK.TRANS64.TRYWAIT P0, [R0+URZ+0x2d840], R5 ;  /* 0x02d84005000075a7 */ /* 0x0022a4000800017f */
[----:B--2---:R-:W-:Y:S05]  /*25f90*/  @!P0 NANOSLEEP.SYNCS 0x989680 ;  /* 0x009896800000895d */ /* 0x004fea0003900000 */
[----:B------:R-:W2:Y:S02]  /*25fa0*/  @!P0 SYNCS.PHASECHK.TRANS64 P0, [R0+URZ+0x2d840], R5 ;  /* 0x02d84005000085a7 */ /* 0x000ea4000800007f */
[----:B--2---:R-:W-:Y:S05]  /*25fb0*/  @!P0 BRA `(.L_x_11648) ;  /* 0xfffffffc00f08947 */ /* 0x004fea000383ffff */
[----:B------:R-:W-:Y:S05]  /*25fc0*/  BRA `(.L_x_11759) ;  /* 0xffffffb000e47947 */ /* 0x000fea000383ffff */
.L_x_11649:
        /* <DEDUP_REMOVED lines=8> */
.L_x_11761:
[----:B------:R-:W-:Y:S05]  /*26050*/  BSYNC B0 ;  /* 0x0000000000007941 */ /* 0x000fea0003800000 */
.L_x_11760:
        /* <DEDUP_REMOVED lines=8> */
.L_x_11762:
[----:B------:R-:W-:Y:S02]  /*260e0*/  IMAD.MOV.U32 R13, RZ, RZ, R7 ;  /* 0x000000ffff0d7224 */ /* 0x000fe400078e0007 */
[----:B------:R-:W-:Y:S02]  /*260f0*/  IMAD.MOV.U32 R12, RZ, RZ, 0x1 ;  /* 0x00000001ff0c7424 */ /* 0x000fe400078e00ff */
[----:B------:R-:W-:-:S07]  /*26100*/  IMAD.MOV.U32 R3, RZ, RZ, R14 ;  /* 0x000000ffff037224 */ /* 0x000fce00078e000e */
[----:B------:R-:W-:Y:S05]  /*26110*/  WARPSYNC.COLLECTIVE R15, `(.L_x_11763) ;  /* 0x000000000f087348 */ /* 0x000fea0003c00000 */
[----:B------:R0:W1:Y:S02]  /*26120*/  SHFL.IDX P6, R14, R13, R12, R11 ;  /* 0x0000000c0d0e7389 */ /* 0x00006400000c000b */
[----:B01----:R-:W-:Y:S01]  /*26130*/  ENDCOLLECTIVE ;  /* 0x000000000000791b */ /* 0x003fe20003800000 */
.L_x_11763:
[----:B------:R-:W-:Y:S01]  /*26140*/  @P0 LEA R5, P1, R9, R3, 0x1 ;  /* 0x0000000309050211 */ /* 0x000fe200078208ff */
[----:B------:R-:W-:-:S04]  /*26150*/  @P0 IMAD R3, R8, 0x2, R23 ;  /* 0x0000000208030824 */ /* 0x000fc800078e0217 */
        /* <DEDUP_REMOVED lines=16> */
.L_x_11764:
[----:B------:R-:W-:Y:S02]  /*26260*/  IMAD.MOV.U32 R13, RZ, RZ, R7 ;  /* 0x000000ffff0d7224 */ /* 0x000fe400078e0007 */
[----:B------:R-:W-:Y:S02]  /*26270*/  IMAD.MOV.U32 R12, RZ, RZ, 0x2 ;  /* 0x00000002ff0c7424 */ /* 0x000fe400078e00ff */
[----:B------:R-:W-:-:S07]  /*26280*/  IMAD.MOV.U32 R3, RZ, RZ, R14 ;  /* 0x000000ffff037224 */ /* 0x000fce00078e000e */
[----:B------:R-:W-:Y:S05]  /*26290*/  WARPSYNC.COLLECTIVE R15, `(.L_x_11765) ;  /* 0x000000000f087348 */ /* 0x000fea0003c00000 */
[----:B------:R0:W1:Y:S02]  /*262a0*/  SHFL.IDX P6, R14, R13, R12, R11 ;  /* 0x0000000c0d0e7389 */ /* 0x00006400000c000b */
[----:B01----:R-:W-:Y:S01]  /*262b0*/  ENDCOLLECTIVE ;  /* 0x000000000000791b */ /* 0x003fe20003800000 */
.L_x_11765:
[----:B------:R-:W-:Y:S01]  /*262c0*/  @P1 LEA R5, P0, R9, R3, 0x1 ;  /* 0x0000000309051211 */ /* 0x000fe200078008ff */
[----:B------:R-:W-:-:S04]  /*262d0*/  @P1 IMAD R3, R8, 0x2, R23 ;  /* 0x0000000208031824 */ /* 0x000fc800078e0217 */
        /* <DEDUP_REMOVED lines=16> */
.L_x_11766:
[----:B------:R-:W-:Y:S02]  /*263e0*/  IMAD.MOV.U32 R13, RZ, RZ, R7 ;  /* 0x000000ffff0d7224 */ /* 0x000fe400078e0007 */
[----:B------:R-:W-:Y:S02]  /*263f0*/  IMAD.MOV.U32 R12, RZ, RZ, 0x3 ;  /* 0x00000003ff0c7424 */ /* 0x000fe400078e00ff */
[----:B------:R-:W-:-:S07]  /*26400*/  IMAD.MOV.U32 R3, RZ, RZ, R14 ;  /* 0x000000ffff037224 */ /* 0x000fce00078e000e */
[----:B------:R-:W-:Y:S05]  /*26410*/  WARPSYNC.COLLECTIVE R15, `(.L_x_11767) ;  /* 0x000000000f087348 */ /* 0x000fea0003c00000 */
[----:B------:R0:W1:Y:S02]  /*26420*/  SHFL.IDX P6, R14, R13, R12, R11 ;  /* 0x0000000c0d0e7389 */ /* 0x00006400000c000b */
[----:B01----:R-:W-:Y:S01]  /*26430*/  ENDCOLLECTIVE ;  /* 0x000000000000791b */ /* 0x003fe20003800000 */
.L_x_11767:
[----:B------:R-:W-:Y:S01]  /*26440*/  @P1 LEA R5, P0, R9, R3, 0x1 ;  /* 0x0000000309051211 */ /* 0x000fe200078008ff */
[----:B------:R-:W-:-:S04]  /*26450*/  @P1 IMAD R3, R8, 0x2, R23 ;  /* 0x0000000208031824 */ /* 0x000fc800078e0217 */
        /* <DEDUP_REMOVED lines=9> */
.L_x_11768:
        /* <DEDUP_REMOVED lines=8> */
.L_x_11654:
[----:B------:R0:W5:Y:S01]  /*26570*/  LDL R21, [R1+0x34] ;  /* 0x0000340001157983 */ /* 0x0001620000100800 */
[----:B------:R-:W-:Y:S02]  /*26580*/  IMAD.MOV.U32 R13, RZ, RZ, R4 ;  /* 0x000000ffff0d7224 */ /* 0x000fe400078e0004 */
[----:B------:R-:W-:Y:S02]  /*26590*/  IMAD.MOV.U32 R12, RZ, RZ, RZ ;  /* 0x000000ffff0c7224 */ /* 0x000fe400078e00ff */
[----:B------:R-:W-:Y:S02]  /*265a0*/  IMAD.MOV.U32 R11, RZ, RZ, 0x1c1f ;  /* 0x00001c1fff0b7424 */ /* 0x000fe400078e00ff */
[----:B------:R-:W-:Y:S02]  /*265b0*/  IMAD.MOV.U32 R15, RZ, RZ, -0x1 ;  /* 0xffffffffff0f7424 */ /* 0x000fe400078e00ff */
[----:B------:R-:W-:Y:S02]  /*265c0*/  IMAD R0, R29, R9, RZ ;  /* 0x000000091d007224 */ /* 0x000fe400078e02ff */
[----:B0-----:R-:W-:-:S07]  /*265d0*/  IMAD.IADD R28, R20, 0x1, R28 ;  /* 0x00000001141c7824 */ /* 0x001fce00078e021c */
[----:B-----5:R-:W-:Y:S05]  /*265e0*/  WARPSYNC.COLLECTIVE R15, `(.L_x_11770) ;  /* 0x000000000f087348 */ /* 0x020fea0003c00000 */
[----:B------:R0:W1:Y:S02]  /*265f0*/  SHFL.IDX P6, R14, R13, R12, R11 ;  /* 0x0000000c0d0e7389 */ /* 0x00006400000c000b */
[----:B01---5:R-:W-:Y:S01]  /*26600*/  ENDCOLLECTIVE ;  /* 0x000000000000791b */ /* 0x023fe20003800000 */
.L_x_11770:
[C---:B------:R-:W-:Y:S01]  /*26610*/  VIADD R9, R28.reuse, 0x20 ;  /* 0x000000201c097836 */ /* 0x040fe20000000000 */
[----:B------:R-:W-:Y:S01]  /*26620*/  ISETP.GE.AND P3, PT, R28, R0, PT ;  /* 0x000000001c00720c */ /* 0x000fe20003f66270 */
[----:B------:R-:W-:Y:S02]  /*26630*/  IMAD.MOV.U32 R13, RZ, RZ, R5 ;  /* 0x000000ffff0d7224 */ /* 0x000fe400078e0005 */
[----:B------:R-:W-:-:S10]  /*26640*/  IMAD.MOV.U32 R2, RZ, RZ, R14 ;  /* 0x000000ffff027224 */ /* 0x000fd400078e000e */
[----:B------:R-:W-:Y:S05]  /*26650*/  WARPSYNC.COLLECTIVE R15, `(.L_x_11771) ;  /* 0x000000000f087348 */ /* 0x000fea0003c00000 */
[----:B------:R0:W1:Y:S02]  /*26660*/  SHFL.IDX P6, R14, R13, R12, R11 ;  /* 0x0000000c0d0e7389 */ /* 0x00006400000c000b */
[----:B01----:R-:W-:Y:S01]  /*26670*/  ENDCOLLECTIVE ;  /* 0x000000000000791b */ /* 0x003fe20003800000 */
.L_x_11771:
[----:B------:R-:W-:Y:S02]  /*26680*/  IMAD.MOV.U32 R13, RZ, RZ, R4 ;  /* 0x000000ffff0d7224 */ /* 0x000fe400078e0004 */
[----:B------:R-:W-:Y:S02]  /*26690*/  IMAD.MOV.U32 R12, RZ, RZ, 0x1 ;  /* 0x00000001ff0c7424 */ /* 0x000fe400078e00ff */
[----:B------:R-:W-:-:S07]  /*266a0*/  IMAD.MOV.U32 R3, RZ, RZ, R14 ;  /* 0x000000ffff037224 */ /* 0x000fce00078e000e */
[----:B------:R-:W-:Y:S05]  /*266b0*/  WARPSYNC.COLLECTIVE R15, `(.L_x_11772) ;  /* 0x000000000f087348 */ /* 0x000fea0003c00000 */
[----:B------:R0:W1:Y:S02]  /*266c0*/  SHFL.IDX P6, R14, R13, R12, R11 ;  /* 0x0000000c0d0e7389 */ /* 0x00006400000c000b */
[----:B01----:R-:W-:Y:S01]  /*266d0*/  ENDCOLLECTIVE ;  /* 0x000000000000791b */ /* 0x003fe20003800000 */
.L_x_11772:
        /* <DEDUP_REMOVED lines=10> */
.L_x_11773:
[----:B------:R-:W-:Y:S02]  /*26780*/  IMAD.MOV.U32 R13, RZ, RZ, R4 ;  /* 0x000000ffff0d7224 */ /* 0x000fe400078e0004 */
[----:B------:R-:W-:Y:S01]  /*26790*/  IMAD.MOV.U32 R12, RZ, RZ, 0x2 ;  /* 0x00000002ff0c7424 */ /* 0x000fe200078e00ff */
        /* <DEDUP_REMOVED lines=11> */
.L_x_11774:
        /* <DEDUP_REMOVED lines=10> */
.L_x_11775:
[----:B------:R-:W-:Y:S01]  /*268f0*/  @!PT LDS RZ, [RZ] ;  /* 0x00000000fffff984 */ /* 0x000fe20000000800 */
[----:B------:R-:W-:Y:S01]  /*26900*/  @!PT LDS RZ, [RZ] ;  /* 0x00000000fffff984 */ /* 0x000fe20000000800 */
[----:B------:R-:W-:Y:S01]  /*26910*/  @!PT LDS RZ, [RZ] ;  /* 0x00000000fffff984 */ /* 0x000fe20000000800 */
[----:B------:R-:W-:Y:S04]  /*26920*/  @!P3 LDGSTS.E.BYPASS.LTC128B.128 [R21+0xcc00], desc[UR54][R2.64], !P0 ;  /* 0x0cc000000215bfae */ /* 0x000fe8000c101d76 */
[----:B------:R-:W-:Y:S04]  /*26930*/  @!P3 LDGSTS.E.BYPASS.LTC128B.128 [R21+0xfc00], desc[UR54][R2.64+0x40], !P1 ;  /* 0x0fc000400215bfae */ /* 0x000fe8000c901d76 */
[----:B------:R0:W-:Y:S01]  /*26940*/  @!P3 LDGSTS.E.BYPASS.LTC128B.128 [R21+0x12c00], desc[UR54][R2.64+0x80], !P2 ;  /* 0x12c000800215bfae */ /* 0x0001e2000d101d76 */
[----:B------:R-:W-:Y:S02]  /*26950*/  IMAD.MOV.U32 R13, RZ, RZ, R4 ;  /* 0x000000ffff0d7224 */ /* 0x000fe400078e0004 */
[----:B------:R-:W-:-:S02]  /*26960*/  IMAD.MOV.U32 R12, RZ, RZ, 0x3 ;  /* 0x00000003ff0c7424 */ /* 0x000fc400078e00ff */
[----:B0-----:R-:W-:-:S05]  /*26970*/  VIADD R2, R28, 0x40 ;  /* 0x000000401c027836 */ /* 0x001fca0000000000 */
[----:B------:R-:W-:Y:S01]  /*26980*/  ISETP.GE.AND P3, PT, R2, R0, PT ;  /* 0x000000000200720c */ /* 0x000fe20003f66270 */
[----:B------:R-:W-:-:S12]  /*26990*/  IMAD.MOV.U32 R2, RZ, RZ, R14 ;  /* 0x000000ffff027224 */ /* 0x000fd800078e000e */
[----:B------:R-:W-:Y:S05]  /*269a0*/  WARPSYNC.COLLECTIVE R15, `(.L_x_11776) ;  /* 0x000000000f087348 */ /* 0x000fea0003c00000 */
[----:B------:R0:W1:Y:S02]  /*269b0*/  SHFL.IDX P6, R14, R13, R12, R11 ;  /* 0x0000000c0d0e7389 */ /* 0x00006400000c000b */
[----:B01----:R-:W-:Y:S01]  /*269c0*/  ENDCOLLECTIVE ;  /* 0x000000000000791b */ /* 0x003fe20003800000 */
.L_x_11776:
[----:B------:R-:W-:Y:S01]  /*269d0*/  @!P3 LEA R3, P4, R10, R2, 0x1 ;  /* 0x000000020a03b211 */ /* 0x000fe200078808ff */
[----:B------:R-:W-:-:S04]  /*269e0*/  IMAD.MOV.U32 R13, RZ, RZ, R5 ;  /* 0x000000ffff0d7224 */ /* 0x000fc800078e0005 */
[----:B------:R-:W-:-:S05]  /*269f0*/  @!P3 IMAD.X R2, RZ, RZ, R8, P4 ;  /* 0x000000ffff02b224 */ /* 0x000fca00020e0608 */
[----:B------:R-:W-:Y:S01]  /*26a00*/  @!P3 LOP3.LUT R3, R3, R2, RZ, 0x3c, !PT ;  /* 0x000000020303b212 */ /* 0x000fe200078e3cff */
[----:B------:R-:W-:-:S03]  /*26a10*/  IMAD.MOV.U32 R4, RZ, RZ, R14 ;  /* 0x000000ffff047224 */ /* 0x000fc600078e000e */
[----:B------:R-:W-:-:S07]  /*26a20*/  @!P3 LOP3.LUT R2, R3, R2, RZ, 0x3c, !PT ;  /* 0x000000020302b212 */ /* 0x000fce00078e3cff */
[----:B------:R-:W-:Y:S05]  /*26a30*/  WARPSYNC.COLLECTIVE R15, `(.L_x_11777) ;  /* 0x000000000f087348 */ /* 0x000fea0003c00000 */
[----:B------:R0:W1:Y:S02]  /*26a40*/  SHFL.IDX P6, R14, R13, R12, R11 ;  /* 0x0000000c0d0e7389 */ /* 0x00006400000c000b */
[----:B01----:R-:W-:Y:S01]  /*26a50*/  ENDCOLLECTIVE ;  /* 0x000000000000791b */ /* 0x003fe20003800000 */
.L_x_11777:
[----:B------:R-:W-:-:S05]  /*26a60*/  @!P3 LOP3.LUT R3, R3, R2, RZ, 0x3c, !PT ;  /* 0x000000020303b212 */ /* 0x000fca00078e3cff */
[----:B------:R-:W-:Y:S01]  /*26a70*/  @!PT LDS RZ, [RZ] ;  /* 0x00000000fffff984 */ /* 0x000fe20000000800 */
[----:B------:R-:W-:Y:S01]  /*26a80*/  @!PT LDS RZ, [RZ] ;  /* 0x00000000fffff984 */ /* 0x000fe20000000800 */
[----:B------:R-:W-:Y:S01]  /*26a90*/  @!PT LDS RZ, [RZ] ;  /* 0x00000000fffff984 */ /* 0x000fe20000000800 */
[----:B------:R0:W-:Y:S04]  /*26aa0*/  @!P3 LDGSTS.E.BYPASS.LTC128B.128 [R21+0xd400], desc[UR54][R2.64], !P0 ;  /* 0x0d4000000215bfae */ /* 0x0001e8000c101d76 */
[----:B------:R0:W-:Y:S01]  /*26ab0*/  @!P3 LDGSTS.E.BYPASS.LTC128B.128 [R21+0x10400], desc[UR54][R2.64+0x40], !P1 ;  /* 0x104000400215bfae */ /* 0x0001e2000c901d76 */
[----:B------:R-:W-:Y:S02]  /*26ac0*/  IMAD.MOV.U32 R13, RZ, RZ, R6 ;  /* 0x000000ffff0d7224 */ /* 0x000fe400078e0006 */
[----:B------:R-:W-:Y:S01]  /*26ad0*/  IMAD.MOV.U32 R12, RZ, RZ, RZ ;  /* 0x000000ffff0c7224 */ /* 0x000fe200078e00ff */
[----:B------:R0:W-:Y:S01]  /*26ae0*/  @!P3 LDGSTS.E.BYPASS.LTC128B.128 [R21+0x13400], desc[UR54][R2.64+0x80], !P2 ;  /* 0x134000800215bfae */ /* 0x0001e2000d101d76 */
[----:B------:R-:W-:-:S07]  /*26af0*/  IMAD.MOV.U32 R5, RZ, RZ, R14 ;  /* 0x000000ffff057224 */ /* 0x000fce00078e000e */
[----:B0-----:R-:W-:Y:S05]  /*26b00*/  WARPSYNC.COLLECTIVE R15, `(.L_x_11778) ;  /* 0x000000000f087348 */ /* 0x001fea0003c00000 */
[----:B------:R1:W2:Y:S02]  /*26b10*/  SHFL.IDX P6, R14, R13, R12, R11 ;  /* 0x0000000c0d0e7389 */ /* 0x0002a400000c000b */
[----:B012---:R-:W-:Y:S01]  /*26b20*/  ENDCOLLECTIVE ;  /* 0x000000000000791b */ /* 0x007fe20003800000 */
.L_x_11778:
[----:B------:R-:W-:-:S05]  /*26b30*/  VIADD R2, R28, 0x60 ;  /* 0x000000601c027836 */ /* 0x000fca0000000000 */
[----:B------:R-:W-:Y:S01]  /*26b40*/  ISETP.GE.AND P3, PT, R2, R0, PT ;  /* 0x000000000200720c */ /* 0x000fe20003f66270 */
[----:B------:R-:W-:-:S12]  /*26b50*/  IMAD.MOV.U32 R13, RZ, RZ, R7 ;  /* 0x000000ffff0d7224 */ /* 0x000fd800078e0007 */
[----:B------:R-:W-:-:S05]  /*26b60*/  @!P3 LEA R2, P4, R10, R5, 0x1 ;  /* 0x000000050a02b211 */ /* 0x000fca00078808ff */
[----:B------:R-:W-:Y:S02]  /*26b70*/  @!P3 IMAD.X R3, RZ, RZ, R4, P4 ;  /* 0x000000ffff03b224 */ /* 0x000fe400020e0604 */
[----:B------:R-:W-:-:S07]  /*26b80*/  IMAD.MOV.U32 R4, RZ, RZ, R14 ;  /* 0x000000ffff047224 */ /* 0x000fce00078e000e */
[----:B------:R-:W-:Y:S05]  /*26b90*/  WARPSYNC.COLLECTIVE R15, `(.L_x_11779) ;  /* 0x000000000f087348 */ /* 0x000fea0003c00000 */
[----:B------:R0:W1:Y:S02]  /*26ba0*/  SHFL.IDX P6, R14, R13, R12, R11 ;  /* 0x0000000c0d0e7389 */ /* 0x00006400000c000b */
[----:B01----:R-:W-:Y:S01]  /*26bb0*/  ENDCOLLECTIVE ;  /* 0x000000000000791b */ /* 0x003fe20003800000 */
.L_x_11779:
        /* <DEDUP_REMOVED lines=14> */
.L_x_11780:
[----:B------:R-:W-:Y:S01]  /*26ca0*/  @!P3 LEA R2, P4, R10, R2, 0x1 ;  /* 0x000000020a02b211 */ /* 0x000fe200078808ff */
[----:B------:R-:W-:-:S04]  /*26cb0*/  IMAD.MOV.U32 R13, RZ, RZ, R7 ;  /* 0x000000ffff0d7224 */ /* 0x000fc800078e0007 */
[----:B------:R-:W-:-:S05]  /*26cc0*/  @!P3 IMAD.X R3, RZ, RZ, R4, P4 ;  /* 0x000000ffff03b224 */ /* 0x000fca00020e0604 */
[----:B------:R-:W-:Y:S01]  /*26cd0*/  @!PT LDS RZ, [RZ] ;  /* 0x00000000fffff984 */ /* 0x000fe20000000800 */
[----:B------:R-:W-:Y:S01]  /*26ce0*/  @!PT LDS RZ, [RZ] ;  /* 0x00000000fffff984 */ /* 0x000fe20000000800 */
[----:B------:R-:W-:Y:S01]  /*26cf0*/  @!PT LDS RZ, [RZ] ;  /* 0x00000000fffff984 */ /* 0x000fe20000000800 */
[----:B------:R0:W-:Y:S01]  /*26d00*/  @!P3 LDGSTS.E.BYPASS.LTC128B.128 [R21+0xe400], desc[UR54][R2.64], !P0 ;  /* 0x0e4000000215bfae */ /* 0x0001e2000c101d76 */
[----:B------:R-:W-:-:S03]  /*26d10*/  IMAD.MOV.U32 R6, RZ, RZ, R14 ;  /* 0x000000ffff067224 */ /* 0x000fc600078e000e */
[----:B------:R0:W-:Y:S04]  /*26d20*/  @!P3 LDGSTS.E.BYPASS.LTC128B.128 [R21+0x11400], desc[UR54][R2.64+0x40], !P1 ;  /* 0x114000400215bfae */ /* 0x0001e8000c901d76 */
[----:B0-----:R-:W-:Y:S05]  /*26d30*/  WARPSYNC.COLLECTIVE R15, `(.L_x_11781) ;  /* 0x000000000f087348 */ /* 0x001fea0003c00000 */
[----:B------:R1:W2:Y:S02]  /*26d40*/  SHFL.IDX P6, R14, R13, R12, R11 ;  /* 0x0000000c0d0e7389 */ /* 0x0002a400000c000b */
[----:B012---:R-:W-:Y:S01]  /*26d50*/  ENDCOLLECTIVE ;  /* 0x000000000000791b */ /* 0x007fe20003800000 */
.L_x_11781:
[----:B------:R-:W-:Y:S01]  /*26d60*/  @!PT LDS RZ, [RZ] ;  /* 0x00000000fffff984 */ /* 0x000fe20000000800 */
[----:B------:R-:W-:Y:S01]  /*26d70*/  @!PT LDS RZ, [RZ] ;  /* 0x00000000fffff984 */ /* 0x000fe20000000800 */
[----:B------:R-:W-:Y:S01]  /*26d80*/  @!PT LDS RZ, [RZ] ;  /* 0x00000000fffff984 */ /* 0x000fe20000000800 */
[----:B------:R0:W-:Y:S02]  /*26d90*/  @!P3 LDGSTS.E.BYPASS.LTC128B.128 [R21+0x14400], desc[UR54][R2.64+0x80], !P2 ;  /* 0x144000800215bfae */ /* 0x0001e4000d101d76 */
[----:B0-----:R-:W-:Y:S01]  /*26da0*/  IMAD.MOV.U32 R2, RZ, RZ, R14 ;  /* 0x000000ffff027224 */ /* 0x001fe200078e000e */
[----:B------:R-:W-:Y:S06]  /*26db0*/  BRA `(.L_x_11782) ;  /* 0xffffffb400cc7947 */ /* 0x000fec000383ffff */
.L_x_11657:
[----:B-1----:R1:W2:Y:S02]  /*26dc0*/  SYNCS.PHASECHK.TRANS64.TRYWAIT P0, [R23+URZ+0x2d820], R0 ;  /* 0x02d82000170075a7 */ /* 0x0022a4000800017f */
[----:B--2---:R-:W-:Y:S05]  /*26dd0*/  @!P0 NANOSLEEP.SYNCS 0x989680 ;  /* 0x009896800000895d */ /* 0x004fea0003900000 */
[----:B------:R-:W2:Y:S02]  /*26de0*/  @!P0 SYNCS.PHASECHK.TRANS64 P0, [R23+URZ+0x2d820], R0 ;  /* 0x02d82000170085a7 */ /* 0x000ea4000800007f */
[----:B--2---:R-:W-:Y:S05]  /*26df0*/  @!P0 BRA `(.L_x_11657) ;  /* 0xfffffffc00f08947 */ /* 0x004fea000383ffff */
[----:B------:R-:W-:Y:S05]  /*26e00*/  BRA `(.L_x_11783) ;  /* 0xffffffb800347947 */ /* 0x000fea000383ffff */
.L_x_11662:
[----:B0-----:R0:W1:Y:S02]  /*26e10*/  SYNCS.PHASECHK.TRANS64.TRYWAIT P0, [R5+URZ+0x2d840], R0 ;  /* 0x02d84000050075a7 */ /* 0x001064000800017f */
[----:B-1----:R-:W-:Y:S05]  /*26e20*/  @!P0 NANOSLEEP.SYNCS 0x989680 ;  /* 0x009896800000895d */ /* 0x002fea0003900000 */
[----:B------:R-:W1:Y:S02]  /*26e30*/  @!P0 SYNCS.PHASECHK.TRANS64 P0, [R5+URZ+0x2d840], R0 ;  /* 0x02d84000050085a7 */ /* 0x000e64000800007f */
[----:B-1----:R-:W-:Y:S05]  /*26e40*/  @!P0 BRA `(.L_x_11662) ;  /* 0xfffffffc00f08947 */ /* 0x002fea000383ffff */
[----:B------:R-:W-:Y:S05]  /*26e50*/  BRA `(.L_x_11784) ;  /* 0xffffffbc00287947 */ /* 0x000fea000383ffff */
.L_x_11663:
        /* <DEDUP_REMOVED lines=8> */
.L_x_11786:
[----:B------:R-:W-:Y:S05]  /*26ee0*/  BSYNC B1 ;  /* 0x0000000000017941 */ /* 0x000fea0003800000 */
.L_x_11785:
        /* <DEDUP_REMOVED lines=13> */
.L_x_11787:
        /* <DEDUP_REMOVED lines=8> */
.L_x_11788:
        /* <DEDUP_REMOVED lines=14> */
.L_x_11789:
[----:B------:R-:W-:Y:S02]  /*27120*/  IMAD.MOV.U32 R13, RZ, RZ, R7 ;  /* 0x000000ffff0d7224 */ /* 0x000fe400078e0007 */
[----:B------:R-:W-:Y:S02]  /*27130*/  IMAD.MOV.U32 R12, RZ, RZ, 0x2 ;  /* 0x00000002ff0c7424 */ /* 0x000fe400078e00ff */
[----:B------:R-:W-:-:S07]  /*27140*/  IMAD.MOV.U32 R2, RZ, RZ, R14 ;  /* 0x000000ffff027224 */ /* 0x000fce00078e000e */
[----:B------:R-:W-:Y:S05]  /*27150*/  WARPSYNC.COLLECTIVE R15, `(.L_x_11790) ;  /* 0x000000000f087348 */ /* 0x000fea0003c00000 */
[----:B------:R0:W1:Y:S02]  /*27160*/  SHFL.IDX P6, R14, R13, R12, R11 ;  /* 0x0000000c0d0e7389 */ /* 0x00006400000c000b */
[----:B01----:R-:W-:Y:S01]  /*27170*/  ENDCOLLECTIVE ;  /* 0x000000000000791b */ /* 0x003fe20003800000 */
.L_x_11790:
        /* <DEDUP_REMOVED lines=13> */
.L_x_11791:
[----:B------:R-:W-:Y:S02]  /*27250*/  IMAD.MOV.U32 R13, RZ, RZ, R7 ;  /* 0x000000ffff0d7224 */ /* 0x000fe400078e0007 */
[----:B------:R-:W-:Y:S02]  /*27260*/  IMAD.MOV.U32 R12, RZ, RZ, 0x3 ;  /* 0x00000003ff0c7424 */ /* 0x000fe400078e00ff */
[----:B------:R-:W-:-:S07]  /*27270*/  IMAD.MOV.U32 R2, RZ, RZ, R14 ;  /* 0x000000ffff027224 */ /* 0x000fce00078e000e */
[----:B------:R-:W-:Y:S05]  /*27280*/  WARPSYNC.COLLECTIVE R15, `(.L_x_11792) ;  /* 0x000000000f087348 */ /* 0x000fea0003c00000 */
[----:B------:R0:W1:Y:S02]  /*27290*/  SHFL.IDX P6, R14, R13, R12, R11 ;  /* 0x0000000c0d0e7389 */ /* 0x00006400000c000b */
[----:B01----:R-:W-:Y:S01]  /*272a0*/  ENDCOLLECTIVE ;  /* 0x000000000000791b */ /* 0x003fe20003800000 */
.L_x_11792:
        /* <DEDUP_REMOVED lines=14> */
.L_x_11793:
[----:B------:R-:W-:Y:S01]  /*27390*/  IMAD.MOV.U32 R2, RZ, RZ, R14 ;  /* 0x000000ffff027224 */ /* 0x000fe200078e000e */
[----:B------:R-:W-:Y:S06]  /*273a0*/  BRA `(.L_x_11794) ;  /* 0xffffffb800b47947 */ /* 0x000fec000383ffff */
.L_x_11668:
[----:B-1----:R1:W2:Y:S02]  /*273b0*/  SYNCS.PHASECHK.TRANS64.TRYWAIT P0, [R5+URZ+0x2d860], R2 ;  /* 0x02d86002050075a7 */ /* 0x0022a4000800017f */
[----:B--2---:R-:W-:Y:S05]  /*273c0*/  @!P0 NANOSLEEP.SYNCS 0x989680 ;  /* 0x009896800000895d */ /* 0x004fea0003900000 */
[----:B------:R-:W2:Y:S02]  /*273d0*/  @!P0 SYNCS.PHASECHK.TRANS64 P0, [R5+URZ+0x2d860], R2 ;  /* 0x02d86002050085a7 */ /* 0x000ea4000800007f */
[----:B--2---:R-:W-:Y:S05]  /*273e0*/  @!P0 BRA `(.L_x_11668) ;  /* 0xfffffffc00f08947 */ /* 0x004fea000383ffff */
[----:B------:R-:W-:Y:S05]  /*273f0*/  BRA `(.L_x_11795) ;  /* 0xffffffbc00187947 */ /* 0x000fea000383ffff */
.L_x_11669:
        /* <DEDUP_REMOVED lines=8> */
.L_x_11797:
[----:B------:R-:W-:Y:S05]  /*27480*/  BSYNC B1 ;  /* 0x0000000000017941 */ /* 0x000fea0003800000 */
.L_x_11796:
        /* <DEDUP_REMOVED lines=9> */
.L_x_11798:
[----:B------:R-:W-:Y:S02]  /*27520*/  IMAD.MOV.U32 R13, RZ, RZ, R24 ;  /* 0x000000ffff0d7224 */ /* 0x000fe400078e0018 */
[----:B------:R-:W-:Y:S02]  /*27530*/  IMAD.MOV.U32 R12, RZ, RZ, 0x1 ;  /* 0x00000001ff0c7424 */ /* 0x000fe400078e00ff */
[----:B------:R-:W-:-:S07]  /*27540*/  IMAD.MOV.U32 R2, RZ, RZ, R14 ;  /* 0x000000ffff027224 */ /* 0x000fce00078e000e */
[----:B------:R-:W-:Y:S05]  /*27550*/  WARPSYNC.COLLECTIVE R15, `(.L_x_11799) ;  /* 0x000000000f087348 */ /* 0x000fea0003c00000 */
[----:B------:R0:W1:Y:S02]  /*27560*/  SHFL.IDX P6, R14, R13, R12, R11 ;  /* 0x0000000c0d0e7389 */ /* 0x00006400000c000b */
[----:B01----:R-:W-:Y:S01]  /*27570*/  ENDCOLLECTIVE ;  /* 0x000000000000791b */ /* 0x003fe20003800000 */
.L_x_11799:
        /* <DEDUP_REMOVED lines=16> */
.L_x_11800:
[----:B------:R-:W-:Y:S02]  /*27680*/  IMAD.MOV.U32 R13, RZ, RZ, R24 ;  /* 0x000000ffff0d7224 */ /* 0x000fe400078e0018 */
[----:B------:R-:W-:Y:S02]  /*27690*/  IMAD.MOV.U32 R12, RZ, RZ, 0x2 ;  /* 0x00000002ff0c7424 */ /* 0x000fe400078e00ff */
[----:B------:R-:W-:-:S07]  /*276a0*/  IMAD.MOV.U32 R2, RZ, RZ, R14 ;  /* 0x000000ffff027224 */ /* 0x000fce00078e000e */
[----:B------:R-:W-:Y:S05]  /*276b0*/  WARPSYNC.COLLECTIVE R15, `(.L_x_11801) ;  /* 0x000000000f087348 */ /* 0x000fea0003c00000 */
[----:B------:R0:W1:Y:S02]  /*276c0*/  SHFL.IDX P6, R14, R13, R12, R11 ;  /* 0x0000000c0d0e7389 */ /* 0x00006400000c000b */
[----:B01----:R-:W-:Y:S01]  /*276d0*/  ENDCOLLECTIVE ;  /* 0x000000000000791b */ /* 0x003fe20003800000 */
.L_x_11801:
        /* <DEDUP_REMOVED lines=16> */
.L_x_11802:
[----:B------:R-:W-:Y:S02]  /*277e0*/  IMAD.MOV.U32 R13, RZ, RZ, R24 ;  /* 0x000000ffff0d7224 */ /* 0x000fe400078e0018 */
[----:B------:R-:W-:Y:S02]  /*277f0*/  IMAD.MOV.U32 R12, RZ, RZ, 0x3 ;  /* 0x00000003ff0c7424 */ /* 0x000fe400078e00ff */
[----:B------:R-:W-:-:S07]  /*27800*/  IMAD.MOV.U32 R2, RZ, RZ, R14 ;  /* 0x000000ffff027224 */ /* 0x000fce00078e000e */
[----:B------:R-:W-:Y:S05]  /*27810*/  WARPSYNC.COLLECTIVE R15, `(.L_x_11803) ;  /* 0x000000000f087348 */ /* 0x000fea0003c00000 */
[----:B------:R0:W1:Y:S02]  /*27820*/  SHFL.IDX P6, R14, R13, R12, R11 ;  /* 0x0000000c0d0e7389 */ /* 0x00006400000c000b */
[----:B01----:R-:W-:Y:S01]  /*27830*/  ENDCOLLECTIVE ;  /* 0x000000000000791b */ /* 0x003fe20003800000 */
.L_x_11803:
        /* <DEDUP_REMOVED lines=13> */
.L_x_11804:
        /* <DEDUP_REMOVED lines=8> */
.L_x_11677:
[----:B-1----:R1:W2:Y:S02]  /*27990*/  SYNCS.PHASECHK.TRANS64.TRYWAIT P0, [R0+URZ+0x2d860], R3 ;  /* 0x02d86003000075a7 */ /* 0x0022a4000800017f */
[----:B--2---:R-:W-:Y:S05]  /*279a0*/  @!P0 NANOSLEEP.SYNCS 0x989680 ;  /* 0x009896800000895d */ /* 0x004fea0003900000 */
[----:B------:R-:W2:Y:S02]  /*279b0*/  @!P0 SYNCS.PHASECHK.TRANS64 P0, [R0+URZ+0x2d860], R3 ;  /* 0x02d86003000085a7 */ /* 0x000ea4000800007f */
[----:B--2---:R-:W-:Y:S05]  /*279c0*/  @!P0 BRA `(.L_x_11677) ;  /* 0xfffffffc00f08947 */ /* 0x004fea000383ffff */
[----:B------:R-:W-:Y:S05]  /*279d0*/  BRA `(.L_x_11806) ;  /* 0xffffffbc00a47947 */ /* 0x000fea000383ffff */
.L_x_11678:
        /* <DEDUP_REMOVED lines=8> */
.L_x_11808:
[----:B------:R-:W-:Y:S05]  /*27a60*/  BSYNC B0 ;  /* 0x0000000000007941 */ /* 0x000fea0003800000 */
.L_x_11807:
        /* <DEDUP_REMOVED lines=10> */
.L_x_11809:
        /* <DEDUP_REMOVED lines=17> */
.L_x_11810:
        /* <DEDUP_REMOVED lines=14> */
.L_x_11811:
[----:B------:R-:W-:Y:S02]  /*27d00*/  IMAD.MOV.U32 R13, RZ, RZ, R24 ;  /* 0x000000ffff0d7224 */ /* 0x000fe400078e0018 */
[----:B------:R-:W-:Y:S01]  /*27d10*/  IMAD.MOV.U32 R12, RZ, RZ, 0x2 ;  /* 0x00000002ff0c7424 */ /* 0x000fe200078e00ff */
[----:B------:R-:W-:-:S13]  /*27d20*/  IADD3 R2, P4, R14, R5, RZ ;  /* 0x000000050e027210 */ /* 0x000fda0007f9e0ff */
[----:B------:R-:W-:Y:S05]  /*27d30*/  WARPSYNC.COLLECTIVE R15, `(.L_x_11812) ;  /* 0x000000000f087348 */ /* 0x000fea0003c00000 */
[----:B------:R0:W1:Y:S02]  /*27d40*/  SHFL.IDX P6, R14, R13, R12, R11 ;  /* 0x0000000c0d0e7389 */ /* 0x00006400000c000b */
[----:B01----:R-:W-:Y:S01]  /*27d50*/  ENDCOLLECTIVE ;  /* 0x000000000000791b */ /* 0x003fe20003800000 */
.L_x_11812:
        /* <DEDUP_REMOVED lines=15> */
.L_x_11813:
[----:B------:R-:W-:Y:S02]  /*27e50*/  IMAD.MOV.U32 R13, RZ, RZ, R24 ;  /* 0x000000ffff0d7224 */ /* 0x000fe400078e0018 */
[----:B------:R-:W-:Y:S01]  /*27e60*/  IMAD.MOV.U32 R12, RZ, RZ, 0x3 ;  /* 0x00000003ff0c7424 */ /* 0x000fe200078e00ff */
[----:B------:R-:W-:-:S13]  /*27e70*/  IADD3 R2, P4, R14, R5, RZ ;  /* 0x000000050e027210 */ /* 0x000fda0007f9e0ff */
[----:B------:R-:W-:Y:S05]  /*27e80*/  WARPSYNC.COLLECTIVE R15, `(.L_x_11814) ;  /* 0x000000000f087348 */ /* 0x000fea0003c00000 */
[----:B------:R0:W1:Y:S02]  /*27e90*/  SHFL.IDX P6, R14, R13, R12, R11 ;  /* 0x0000000c0d0e7389 */ /* 0x00006400000c000b */
[----:B01----:R-:W-:Y:S01]  /*27ea0*/  ENDCOLLECTIVE ;  /* 0x000000000000791b */ /* 0x003fe20003800000 */
.L_x_11814:
        /* <DEDUP_REMOVED lines=14> */
.L_x_11815:
[----:B------:R-:W-:Y:S05]  /*27f90*/  BRA `(.L_x_11816) ;  /* 0xffffffbc00047947 */ /* 0x000fea000383ffff */
.L_x_11683:
[----:B------:R-:W-:Y:S01]  /*27fa0*/  BSSY B0, `(.L_x_11817) ;  /* 0x0000008000007945 */ /* 0x000fe20003800000 */
[----:B------:R-:W-:Y:S02]  /*27fb0*/  IMAD.MOV.U32 R13, RZ, RZ, R16 ;  /* 0x000000ffff0d7224 */ /* 0x000fe400078e0010 */
[----:B------:R-:W-:Y:S02]  /*27fc0*/  IMAD.MOV.U32 R12, RZ, RZ, RZ ;  /* 0x000000ffff0c7224 */ /* 0x000fe400078e00ff */
[----:B------:R-:W-:Y:S02]  /*27fd0*/  IMAD.MOV.U32 R11, RZ, RZ, 0x1f ;  /* 0x0000001fff0b7424 */ /* 0x000fe400078e00ff */
[----:B------:R-:W-:-:S07]  /*27fe0*/  IMAD.MOV.U32 R15, RZ, RZ, -0x1 ;  /* 0xffffffffff0f7424 */ /* 0x000fce00078e00ff */
[----:B0-2--5:R-:W-:Y:S05]  /*27ff0*/  WARPSYNC.COLLECTIVE R15, `(.L_x_11818) ;  /* 0x000000000f087348 */ /* 0x025fea0003c00000 */
[----:B------:R1:W3:Y:S02]  /*28000*/  SHFL.IDX P6, R14, R13, R12, R11 ;  /* 0x0000000c0d0e7389 */ /* 0x0002e400000c000b */
[----:B0123-5:R-:W-:Y:S01]  /*28010*/  ENDCOLLECTIVE ;  /* 0x000000000000791b */ /* 0x02ffe20003800000 */
.L_x_11818:
[----:B------:R-:W-:Y:S05]  /*28020*/  BSYNC B0 ;  /* 0x0000000000007941 */ /* 0x000fea0003800000 */
.L_x_11817:
        /* <DEDUP_REMOVED lines=9> */
.L_x_11819:
        /* <DEDUP_REMOVED lines=18> */
.L_x_11820:
[----:B------:R-:W-:Y:S01]  /*281e0*/  IMAD.MOV.U32 R12, RZ, RZ, 0x2 ;  /* 0x00000002ff0c7424 */ /* 0x000fe200078e00ff */
[----:B------:R-:W-:-:S05]  /*281f0*/  SEL R5, R14, RZ, P1 ;  /* 0x000000ff0e057207 */ /* 0x000fca0000800000 */
[----:B------:R-:W-:-:S04]  /*28200*/  IMAD.IADD R4, R2, 0x1, R5 ;  /* 0x0000000102047824 */ /* 0x000fc800078e0205 */
[----:B------:R-:W-:-:S07]  /*28210*/  IMAD.MOV.U32 R13, RZ, RZ, R4 ;  /* 0x000000ffff0d7224 */ /* 0x000fce00078e0004 */
[----:B------:R-:W-:Y:S05]  /*28220*/  WARPSYNC.COLLECTIVE R15, `(.L_x_11821) ;  /* 0x000000000f087348 */ /* 0x000fea0003c00000 */
[----:B------:R0:W1:Y:S02]  /*28230*/  SHFL.UP P6, R14, R13, R12, R11 ;  /* 0x0400000c0d0e7389 */ /* 0x00006400000c000b */
[----:B01----:R-:W-:Y:S01]  /*28240*/  ENDCOLLECTIVE ;  /* 0x000000000000791b */ /* 0x003fe20003800000 */
.L_x_11821:
[----:B------:R-:W-:Y:S01]  /*28250*/  IMAD.MOV.U32 R12, RZ, RZ, 0x4 ;  /* 0x00000004ff0c7424 */ /* 0x000fe200078e00ff */
[----:B------:R-:W-:-:S05]  /*28260*/  SEL R5, R14, RZ, P2 ;  /* 0x000000ff0e057207 */ /* 0x000fca0001000000 */
[----:B------:R-:W-:-:S04]  /*28270*/  IMAD.IADD R5, R4, 0x1, R5 ;  /* 0x0000000104057824 */ /* 0x000fc800078e0205 */
[----:B------:R-:W-:-:S07]  /*28280*/  IMAD.MOV.U32 R13, RZ, RZ, R5 ;  /* 0x000000ffff0d7224 */ /* 0x000fce00078e0005 */
[----:B------:R-:W-:Y:S05]  /*28290*/  WARPSYNC.COLLECTIVE R15, `(.L_x_11822) ;  /* 0x000000000f087348 */ /* 0x000fea0003c00000 */
[----:B------:R0:W1:Y:S02]  /*282a0*/  SHFL.UP P6, R14, R13, R12, R11 ;  /* 0x0400000c0d0e7389 */ /* 0x00006400000c000b */
[----:B01----:R-:W-:Y:S01]  /*282b0*/  ENDCOLLECTIVE ;  /* 0x000000000000791b */ /* 0x003fe20003800000 */
.L_x_11822:
[----:B------:R-:W-:Y:S01]  /*282c0*/  IMAD.MOV.U32 R12, RZ, RZ, 0x8 ;  /* 0x00000008ff0c7424 */ /* 0x000fe200078e00ff */
[----:B------:R-:W-:-:S05]  /*282d0*/  SEL R6, R14, RZ, P3 ;  /* 0x000000ff0e067207 */ /* 0x000fca0001800000 */
[----:B------:R-:W-:-:S04]  /*282e0*/  IMAD.IADD R6, R5, 0x1, R6 ;  /* 0x0000000105067824 */ /* 0x000fc800078e0206 */
[----:B------:R-:W-:-:S07]  /*282f0*/  IMAD.MOV.U32 R13, RZ, RZ, R6 ;  /* 0x000000ffff0d7224 */ /* 0x000fce00078e0006 */
[----:B------:R-:W-:Y:S05]  /*28300*/  WARPSYNC.COLLECTIVE R15, `(.L_x_11823) ;  /* 0x000000000f087348 */ /* 0x000fea0003c00000 */
[----:B------:R0:W1:Y:S02]  /*28310*/  SHFL.UP P6, R14, R13, R12, R11 ;  /* 0x0400000c0d0e7389 */ /* 0x00006400000c000b */
[----:B01----:R-:W-:Y:S01]  /*28320*/  ENDCOLLECTIVE ;  /* 0x000000000000791b */ /* 0x003fe20003800000 */
.L_x_11823:
[----:B------:R-:W-:Y:S01]  /*28330*/  IMAD.MOV.U32 R12, RZ, RZ, 0x10 ;  /* 0x00000010ff0c7424 */ /* 0x000fe200078e00ff */
[----:B------:R-:W-:-:S05]  /*28340*/  SEL R3, R14, RZ, P4 ;  /* 0x000000ff0e037207 */ /* 0x000fca0002000000 */
[----:B------:R-:W-:-:S04]  /*28350*/  IMAD.IADD R4, R6, 0x1, R3 ;  /* 0x0000000106047824 */ /* 0x000fc800078e0203 */
[----:B------:R-:W-:-:S07]  /*28360*/  IMAD.MOV.U32 R13, RZ, RZ, R4 ;  /* 0x000000ffff0d7224 */ /* 0x000fce00078e0004 */
[----:B------:R-:W-:Y:S05]  /*28370*/  WARPSYNC.COLLECTIVE R15, `(.L_x_11824) ;  /* 0x000000000f087348 */ /* 0x000fea0003c00000 */
[----:B------:R0:W1:Y:S02]  /*28380*/  SHFL.UP P6, R14, R13, R12, R11 ;  /* 0x0400000c0d0e7389 */ /* 0x00006400000c000b */
[----:B01----:R-:W-:Y:S01]  /*28390*/  ENDCOLLECTIVE ;  /* 0x000000000000791b */ /* 0x003fe20003800000 */
.L_x_11824:
        /* <DEDUP_REMOVED lines=8> */
.L_x_11825:
[----:B------:R-:W-:Y:S05]  /*28420*/  BRA `(.L_x_11826) ;  /* 0xffffffbc00207947 */ /* 0x000fea000383ffff */
.L_x_11688:
        /* <DEDUP_REMOVED lines=8> */
.L_x_11828:
[----:B------:R-:W-:Y:S05]  /*284b0*/  BSYNC B0 ;  /* 0x0000000000007941 */ /* 0x000fea0003800000 */
.L_x_11827:
        /* <DEDUP_REMOVED lines=8> */
.L_x_11829:
[----:B------:R-:W-:Y:S01]  /*28540*/  IMAD.MOV.U32 R12, RZ, RZ, 0x4 ;  /* 0x00000004ff0c7424 */ /* 0x000fe200078e00ff */
[----:B------:R-:W-:-:S05]  /*28550*/  SEL R14, R14, RZ, P2 ;  /* 0x000000ff0e0e7207 */ /* 0x000fca0001000000 */
[----:B------:R-:W-:-:S04]  /*28560*/  IMAD.IADD R3, R13, 0x1, R14 ;  /* 0x000000010d037824 */ /* 0x000fc800078e020e */
[----:B------:R-:W-:-:S07]  /*28570*/  IMAD.MOV.U32 R13, RZ, RZ, R3 ;  /* 0x000000ffff0d7224 */ /* 0x000fce00078e0003 */
[----:B------:R-:W-:Y:S05]  /*28580*/  WARPSYNC.COLLECTIVE R15, `(.L_x_11830) ;  /* 0x000000000f087348 */ /* 0x000fea0003c00000 */
[----:B------:R0:W1:Y:S02]  /*28590*/  SHFL.UP P6, R14, R13, R12, R11 ;  /* 0x0400000c0d0e7389 */ /* 0x00006400000c000b */
[----:B01----:R-:W-:Y:S01]  /*285a0*/  ENDCOLLECTIVE ;  /* 0x000000000000791b */ /* 0x003fe20003800000 */
.L_x_11830:
[----:B------:R-:W-:Y:S01]  /*285b0*/  IMAD.MOV.U32 R12, RZ, RZ, 0x8 ;  /* 0x00000008ff0c7424 */ /* 0x000fe200078e00ff */
[----:B------:R-:W-:-:S05]  /*285c0*/  SEL R4, R14, RZ, P3 ;  /* 0x000000ff0e047207 */ /* 0x000fca0001800000 */
[----:B------:R-:W-:-:S04]  /*285d0*/  IMAD.IADD R4, R3, 0x1, R4 ;  /* 0x0000000103047824 */ /* 0x000fc800078e0204 */
[----:B------:R-:W-:-:S07]  /*285e0*/  IMAD.MOV.U32 R13, RZ, RZ, R4 ;  /* 0x000000ffff0d7224 */ /* 0x000fce00078e0004 */
[----:B------:R-:W-:Y:S05]  /*285f0*/  WARPSYNC.COLLECTIVE R15, `(.L_x_11831) ;  /* 0x000000000f087348 */ /* 0x000fea0003c00000 */
[----:B------:R0:W1:Y:S02]  /*28600*/  SHFL.UP P6, R14, R13, R12, R11 ;  /* 0x0400000c0d0e7389 */ /* 0x00006400000c000b */
[----:B01----:R-:W-:Y:S01]  /*28610*/  ENDCOLLECTIVE ;  /* 0x000000000000791b */ /* 0x003fe20003800000 */
.L_x_11831:
[----:B------:R-:W-:Y:S01]  /*28620*/  IMAD.MOV.U32 R12, RZ, RZ, 0x10 ;  /* 0x00000010ff0c7424 */ /* 0x000fe200078e00ff */
[----:B------:R-:W-:-:S05]  /*28630*/  SEL R5, R14, RZ, P4 ;  /* 0x000000ff0e057207 */ /* 0x000fca0002000000 */
[----:B------:R-:W-:-:S04]  /*28640*/  IMAD.IADD R5, R4, 0x1, R5 ;  /* 0x0000000104057824 */ /* 0x000fc800078e0205 */
[----:B------:R-:W-:-:S07]  /*28650*/  IMAD.MOV.U32 R13, RZ, RZ, R5 ;  /* 0x000000ffff0d7224 */ /* 0x000fce00078e0005 */
[----:B------:R-:W-:Y:S05]  /*28660*/  WARPSYNC.COLLECTIVE R15, `(.L_x_11832) ;  /* 0x000000000f087348 */ /* 0x000fea0003c00000 */
[----:B------:R0:W1:Y:S02]  /*28670*/  SHFL.UP P6, R14, R13, R12, R11 ;  /* 0x0400000c0d0e7389 */ /* 0x00006400000c000b */
[----:B01----:R-:W-:Y:S01]  /*28680*/  ENDCOLLECTIVE ;  /* 0x000000000000791b */ /* 0x003fe20003800000 */
.L_x_11832:
        /* <DEDUP_REMOVED lines=8> */
.L_x_11833:
[----:B------:R-:W-:Y:S05]  /*28710*/  BRA `(.L_x_11834) ;  /* 0xffffffbc00007947 */ /* 0x000fea000383ffff */
.L_x_11690:
[----:B------:R-:W-:Y:S01]  /*28720*/  BSSY B0, `(.L_x_11835) ;  /* 0x0000006000007945 */ /* 0x000fe20003800000 */
[----:B------:R-:W-:Y:S01]  /*28730*/  PLOP3.LUT P6, PT, P6, PT, PT, 0x8, 0x0 ;  /* 0x000000000000781c */ /* 0x000fe200037ce170 */
[----:B------:R-:W-:-:S12]  /*28740*/  IMAD.MOV.U32 R15, RZ, RZ, -0x1 ;  /* 0xffffffffff0f7424 */ /* 0x000fd800078e00ff */
[----:B0----5:R-:W-:Y:S05]  /*28750*/  WARPSYNC.COLLECTIVE R15, `(.L_x_11836) ;  /* 0x000000000f087348 */ /* 0x021fea0003c00000 */
[----:B------:R-:W-:Y:S01]  /*28760*/  VOTE.ANY R14, PT, P6 ;  /* 0x00000000000e7806 */ /* 0x000fe200030e0100 */
[----:B0----5:R-:W-:Y:S06]  /*28770*/  ENDCOLLECTIVE ;  /* 0x000000000000791b */ /* 0x021fec0003800000 */
.L_x_11836:
[----:B------:R-:W-:Y:S05]  /*28780*/  BSYNC B0 ;  /* 0x0000000000007941 */ /* 0x000fea0003800000 */
.L_x_11835:
        /* <DEDUP_REMOVED lines=9> */
.L_x_11837:
[----:B------:R-:W-:Y:S01]  /*28820*/  IMAD.MOV.U32 R17, RZ, RZ, R14 ;  /* 0x000000ffff117224 */ /* 0x000fe200078e000e */
[----:B------:R-:W-:Y:S06]  /*28830*/  BRA `(.L_x_11838) ;  /* 0xffffffb800f07947 */ /* 0x000fec000383ffff */
.L_x_11692:
[----:B------:R-:W-:Y:S01]  /*28840*/  BSSY B0, `(.L_x_11839) ;  /* 0x0000007000007945 */ /* 0x000fe20003800000 */
[----:B------:R-:W-:Y:S02]  /*28850*/  IMAD.MOV.U32 R13, RZ, RZ, R3 ;  /* 0x000000ffff0d7224 */ /* 0x000fe400078e0003 */
[----:B------:R-:W-:Y:S02]  /*28860*/  IMAD.MOV.U32 R11, RZ, RZ, 0x1f ;  /* 0x0000001fff0b7424 */ /* 0x000fe400078e00ff */
[----:B------:R-:W-:-:S07]  /*28870*/  IMAD.MOV.U32 R15, RZ, RZ, -0x1 ;  /* 0xffffffffff0f7424 */ /* 0x000fce00078e00ff */
[----:B012--5:R-:W-:Y:S05]  /*28880*/  WARPSYNC.COLLECTIVE R15, `(.L_x_11840) ;  /* 0x000000000f087348 */ /* 0x027fea0003c00000 */
[----:B------:R3:W4:Y:S02]  /*28890*/  SHFL.IDX P6, R14, R13, R12, R11 ;  /* 0x0000000c0d0e7389 */ /* 0x00072400000c000b */
[----:B012345:R-:W-:Y:S01]  /*288a0*/  ENDCOLLECTIVE ;  /* 0x000000000000791b */ /* 0x03ffe20003800000 */
.L_x_11840:
[----:B------:R-:W-:Y:S05]  /*288b0*/  BSYNC B0 ;  /* 0x0000000000007941 */ /* 0x000fea0003800000 */
.L_x_11839:
[----:B------:R-:W-:Y:S01]  /*288c0*/  IMAD.MOV.U32 R5, RZ, RZ, R14 ;  /* 0x000000ffff057224 */ /* 0x000fe200078e000e */
[----:B------:R-:W-:Y:S06]  /*288d0*/  BRA `(.L_x_11691) ;  /* 0xffffffb800e47947 */ /* 0x000fec000383ffff */
.L_x_11696:
[----:B0-----:R0:W2:Y:S02]  /*288e0*/  SYNCS.PHASECHK.TRANS64.TRYWAIT P0, [R5+URZ+0x2d820], R0 ;  /* 0x02d82000050075a7 */ /* 0x0010a4000800017f */
[----:B--2---:R-:W-:Y:S05]  /*288f0*/  @!P0 NANOSLEEP.SYNCS 0x989680 ;  /* 0x009896800000895d */ /* 0x004fea0003900000 */
[----:B------:R-:W2:Y:S02]  /*28900*/  @!P0 SYNCS.PHASECHK.TRANS64 P0, [R5+URZ+0x2d820], R0 ;  /* 0x02d82000050085a7 */ /* 0x000ea4000800007f */
[----:B--2---:R-:W-:Y:S05]  /*28910*/  @!P0 BRA `(.L_x_11696) ;  /* 0xfffffffc00f08947 */ /* 0x004fea000383ffff */
[----:B------:R-:W-:Y:S05]  /*28920*/  BRA `(.L_x_11841) ;  /* 0xffffffc0005c7947 */ /* 0x000fea000383ffff */
.L_x_11697:
        /* <DEDUP_REMOVED lines=8> */
[----:B01-3-5:R-:W-:Y:S05]  /*289b0*/  WARPSYNC.COLLECTIVE R15, `(.L_x_11843) ;  /* 0x000000000f087348 */ /* 0x02bfea0003c00000 */
[----:B------:R2:W4:Y:S02]  /*289c0*/  SHFL.IDX P6, R14, R13, R12, R11 ;  /* 0x0000000c0d0e7389 */ /* 0x00052400000c000b */
[----:B012345:R-:W-:Y:S01]  /*289d0*/  ENDCOLLECTIVE ;  /* 0x000000000000791b */ /* 0x03ffe20003800000 */
.L_x_11843:
[----:B------:R-:W-:Y:S05]  /*289e0*/  BSYNC B0 ;  /* 0x0000000000007941 */ /* 0x000fea0003800000 */
.L_x_11842:
[----:B------:R-:W-:Y:S05]  /*289f0*/  BRA `(.L_x_11844) ;  /* 0xffffffc000447947 */ /* 0x000fea000383ffff */
.L_x_11698:
[----:B------:R-:W-:Y:S01]  /*28a00*/  BSSY B0, `(.L_x_11845) ;  /* 0x0000006000007945 */ /* 0x000fe20003800000 */
[----:B------:R-:W-:-:S07]  /*28a10*/  IMAD.MOV.U32 R15, RZ, RZ, -0x1 ;  /* 0xffffffffff0f7424 */ /* 0x000fce00078e00ff */
[----:B01-3-5:R-:W-:Y:S05]  /*28a20*/  WARPSYNC.COLLECTIVE R15, `(.L_x_11846) ;  /* 0x000000000f0c7348 */ /* 0x02bfea0003c00000 */
[----:B------:R-:W-:Y:S02]  /*28a30*/  ELECT P6, UR62, PT ;  /* 0x00000000003e782f */ /* 0x000fe400038c0000 */
[----:B------:R-:W-:Y:S01]  /*28a40*/  MOV R14, UR62 ;  /* 0x0000003e000e7c02 */ /* 0x000fe20008000f00 */
[----:B01-3-5:R-:W-:Y:S10]  /*28a50*/  ENDCOLLECTIVE ;  /* 0x000000000000791b */ /* 0x02bff40003800000 */
.L_x_11846:
[----:B------:R-:W-:Y:S05]  /*28a60*/  BSYNC B0 ;  /* 0x0000000000007941 */ /* 0x000fea0003800000 */
.L_x_11845:
[----:B------:R-:W-:Y:S05]  /*28a70*/  BRA `(.L_x_11847) ;  /* 0xffffffc000387947 */ /* 0x000fea000383ffff */
.L_x_11700:
[----:B0-----:R0:W2:Y:S02]  /*28a80*/  SYNCS.PHASECHK.TRANS64.TRYWAIT P1, [R3+URZ+0x2d840], R2 ;  /* 0x02d84002030075a7 */ /* 0x0010a4000802017f */
[----:B--2---:R-:W-:Y:S05]  /*28a90*/  @!P1 NANOSLEEP.SYNCS 0x989680 ;  /* 0x009896800000995d */ /* 0x004fea0003900000 */
[----:B------:R-:W2:Y:S02]  /*28aa0*/  @!P1 SYNCS.PHASECHK.TRANS64 P1, [R3+URZ+0x2d840], R2 ;  /* 0x02d84002030095a7 */ /* 0x000ea4000802007f */
[----:B--2---:R-:W-:Y:S05]  /*28ab0*/  @!P1 BRA `(.L_x_11700) ;  /* 0xfffffffc00f09947 */ /* 0x004fea000383ffff */
[----:B------:R-:W-:Y:S05]  /*28ac0*/  BRA `(.L_x_11848) ;  /* 0xffffffc0005c7947 */ /* 0x000fea000383ffff */
.L_x_11702:
[----:B--2---:R2:W4:Y:S02]  /*28ad0*/  SYNCS.PHASECHK.TRANS64.TRYWAIT P1, [R25+URZ+0x2d840], R0 ;  /* 0x02d84000190075a7 */ /* 0x004524000802017f */
[----:B----4-:R-:W-:Y:S05]  /*28ae0*/  @!P1 NANOSLEEP.SYNCS 0x989680 ;  /* 0x009896800000995d */ /* 0x010fea0003900000 */
[----:B------:R-:W4:Y:S02]  /*28af0*/  @!P1 SYNCS.PHASECHK.TRANS64 P1, [R25+URZ+0x2d840], R0 ;  /* 0x02d84000190095a7 */ /* 0x000f24000802007f */
[----:B----4-:R-:W-:Y:S05]  /*28b00*/  @!P1 BRA `(.L_x_11702) ;  /* 0xfffffffc00f09947 */ /* 0x010fea000383ffff */
[----:B------:R-:W-:Y:S05]  /*28b10*/  BRA `(.L_x_11849) ;  /* 0xffffffc0006c7947 */ /* 0x000fea000383ffff */
.L_x_11704:
[----:B----4-:R4:W0:Y:S02]  /*28b20*/  SYNCS.PHASECHK.TRANS64.TRYWAIT P1, [R3+URZ+0x2d860], R2 ;  /* 0x02d86002030075a7 */ /* 0x010824000802017f */
[----:B0-----:R-:W-:Y:S05]  /*28b30*/  @!P1 NANOSLEEP.SYNCS 0x989680 ;  /* 0x009896800000995d */ /* 0x001fea0003900000 */
[----:B------:R-:W0:Y:S02]  /*28b40*/  @!P1 SYNCS.PHASECHK.TRANS64 P1, [R3+URZ+0x2d860], R2 ;  /* 0x02d86002030095a7 */ /* 0x000e24000802007f */
[----:B0-----:R-:W-:Y:S05]  /*28b50*/  @!P1 BRA `(.L_x_11704) ;  /* 0xfffffffc00f09947 */ /* 0x001fea000383ffff */
[----:B------:R-:W-:Y:S05]  /*28b60*/  BRA `(.L_x_11850) ;  /* 0xffffffc000687947 */ /* 0x000fea000383ffff */
.L_x_11851:
        /* <DEDUP_REMOVED lines=9> */
.L_x_15858:


//--------------------- .text._ZN7cutlass13device_kernelIN5flash11enable_sm90INS1_16FlashAttnFwdSm90INS1_25CollectiveMainloopFwdSm90ILi2EN4cute5tupleIJNS5_1CILi1EEES8_S8_EEENS6_IJNS7_ILi192EEENS7_ILi128EEENS7_ILi96EEEEEELi96ENS_10bfloat16_tEfNS_4arch4Sm90ELb1ELb0ELb1ELb0ELb1ELb0ELb0ELb0ELb1ELb1ELb0ELb0EEENS1_21CollectiveEpilogueFwdINS6_IJSA_SC_SB_EEES9_SE_SG_Li384ELb0ELb1ELb0ELb0EEENS1_30DynamicPersistentTileSchedulerILi384ELi128ELb0ELb1ELb1EEEEEEEEEvNT_6ParamsE --------------------------
	.section	.text._ZN7cutlass13device_kernelIN5flash11enable_sm90INS1_16FlashAttnFwdSm90INS1_25CollectiveMainloopFwdSm90ILi2EN4cute5tupleIJNS5_1CILi1EEES8_S8_EEENS6_IJNS7_ILi192EEENS7_ILi128EEENS7_ILi96EEEEEELi96ENS_10bfloat16_tEfNS_4arch4Sm90ELb1ELb0ELb1ELb0ELb1ELb0ELb0ELb0ELb1ELb1ELb0ELb0EEENS1_21CollectiveEpilogueFwdINS6_IJSA_SC_SB_EEES9_SE_SG_Li384ELb0ELb1ELb0ELb0EEENS1_30DynamicPersistentTileSchedulerILi384ELi128ELb0ELb1ELb1EEEEEEEEEvNT_6ParamsE,"ax",@progbits
	.align	128
.text._ZN7cutlass13device_kernelIN5flash11enable_sm90INS1_16FlashAttnFwdSm90INS1_25CollectiveMainloopFwdSm90ILi2EN4cute5tupleIJNS5_1CILi1EEES8_S8_EEENS6_IJNS7_ILi192EEENS7_ILi128EEENS7_ILi96EEEEEELi96ENS_10bfloat16_tEfNS_4arch4Sm90ELb1ELb0ELb1ELb0ELb1ELb0ELb0ELb0ELb1ELb1ELb0ELb0EEENS1_21CollectiveEpilogueFwdINS6_IJSA_SC_SB_EEES9_SE_SG_Li384ELb0ELb1ELb0ELb0EEENS1_30DynamicPersistentTileSchedulerILi384ELi128ELb0ELb1ELb1EEEEEEEEEvNT_6ParamsE:
        .type           _ZN7cutlass13device_kernelIN5flash11enable_sm90INS1_16FlashAttnFwdSm90INS1_25CollectiveMainloopFwdSm90ILi2EN4cute5tupleIJNS5_1CILi1EEES8_S8_EEENS6_IJNS7_ILi192EEENS7_ILi128EEENS7_ILi96EEEEEELi96ENS_10bfloat16_tEfNS_4arch4Sm90ELb1ELb0ELb1ELb0ELb1ELb0ELb0ELb0ELb1ELb1ELb0ELb0EEENS1_21CollectiveEpilogueFwdINS6_IJSA_SC_SB_EEES9_SE_SG_Li384ELb0ELb1ELb0ELb0EEENS1_30DynamicPersistentTileSchedulerILi384ELi128ELb0ELb1ELb1EEEEEEEEEvNT_6ParamsE,@function
        .size           _ZN7cutlass13device_kernelIN5flash11enable_sm90INS1_16FlashAttnFwdSm90INS1_25CollectiveMainloopFwdSm90ILi2EN4cute5tupleIJNS5_1CILi1EEES8_S8_EEENS6_IJNS7_ILi192EEENS7_ILi128EEENS7_ILi96EEEEEELi96ENS_10bfloat16_tEfNS_4arch4Sm90ELb1ELb0ELb1ELb0ELb1ELb0ELb0ELb0ELb1ELb1ELb0ELb0EEENS1_21CollectiveEpilogueFwdINS6_IJSA_SC_SB_EEES9_SE_SG_Li384ELb0ELb1ELb0ELb0EEENS1_30DynamicPersistentTileSchedulerILi384ELi128ELb0ELb1ELb1EEEEEEEEEvNT_6ParamsE,(.L_x_15859 - _ZN7cutlass13device_kernelIN5flash11enable_sm90INS1_16FlashAttnFwdSm90INS1_25CollectiveMainloopFwdSm90ILi2EN4cute5tupleIJNS5_1CILi1EEES8_S8_EEENS6_IJNS7_ILi192EEENS7_ILi128EEENS7_ILi96EEEEEELi96ENS_10bfloat16_tEfNS_4arch4Sm90ELb1ELb0ELb1ELb0ELb1ELb0ELb0ELb0ELb1ELb1ELb0ELb0EEENS1_21CollectiveEpilogueFwdINS6_IJSA_SC_SB_EEES9_SE_SG_Li384ELb0ELb1ELb0ELb0EEENS1_30DynamicPersistentTileSchedulerILi384ELi128ELb0ELb1ELb1EEEEEEEEEvNT_6ParamsE)
        .other          _ZN7cutlass13device_kernelIN5flash11enable_sm90INS1_16FlashAttnFwdSm90INS1_25CollectiveMainloopFwdSm90ILi2EN4cute5tupleIJNS5_1CILi1EEES8_S8_EEENS6_IJNS7_ILi192EEENS7_ILi128EEENS7_ILi96EEEEEELi96ENS_10bfloat16_tEfNS_4arch4Sm90ELb1ELb0ELb1ELb0ELb1ELb0ELb0ELb0ELb1ELb1ELb0ELb0EEENS1_21CollectiveEpilogueFwdINS6_IJSA_SC_SB_EEES9_SE_SG_Li384ELb0ELb1ELb0ELb0EEENS1_30DynamicPersistentTileSchedulerILi384ELi128ELb0ELb1ELb1EEEEEEEEEvNT_6ParamsE,@"STO_CUDA_ENTRY STV_DEFAULT"
_ZN7cutlass13device_kernelIN5flash11enable_sm90INS1_16FlashAttnFwdSm90INS1_25CollectiveMainloopFwdSm90ILi2EN4cute5tupleIJNS5_1CILi1EEES8_S8_EEENS6_IJNS7_ILi192EEENS7_ILi128EEENS7_ILi96EEEEEELi96ENS_10bfloat16_tEfNS_4arch4Sm90ELb1ELb0ELb1ELb0ELb1ELb0ELb0ELb0ELb1ELb1ELb0ELb0EEENS1_21CollectiveEpilogueFwdINS6_IJSA_SC_SB_EEES9_SE_SG_Li384ELb0ELb1ELb0ELb0EEENS1_30DynamicPersistentTileSchedulerILi384ELi128ELb0ELb1ELb1EEEEEEEEEvNT_6ParamsE:
        /* <DEDUP_REMOVED lines=45> */
.L_x_11852:
        /* <DEDUP_REMOVED lines=22> */
.L_x_11853:
        /* <DEDUP_REMOVED lines=18> */
.L_x_11854:
        /* <DEDUP_REMOVED lines=22> */
.L_x_11855:
        /* <DEDUP_REMOVED lines=23> */
.L_x_11856:
        /* <DEDUP_REMOVED lines=8> */
.L_x_11858:
        /* <DEDUP_REMOVED lines=36> */
[----:B------:R-:W-:Y:S01]  /*0ae0*/  SHF.R.S32.HI R8, RZ, 0x1f, R147 ;  /* 0x0000001fff087819 */ /* 0x000fe20000011493 */
[----:B------:R-:W-:Y:S01]  /*0af0*/  IMAD.IADD R2, R5, 0x1, -R2 ;  /* 0x0000000105027824 */ /* 0x000fe200078e0a02 */
[C---:B------:R-:W-:Y:S01]  /*0b00*/  LOP3.LUT R5, R3.reuse, 0xfffffff8, RZ, 0xc0, !PT ;  /* 0xfffffff803057812 */ /* 0x040fe200078ec0ff */
[----:B------:R-:W-:Y:S01]  /*0b10*/  IMAD.SHL.U32 R3, R3, 0x40, RZ ;  /* 0x0000004003037824 */ /* 0x000fe200078e00ff */
[----:B------:R-:W-:Y:S01]  /*0b20*/  LEA.HI R6, R0, R153, RZ, 0x5 ;  /* 0x0000009900067211 */ /* 0x000fe200078f28ff */
[----:B------:R-:W-:Y:S01]  /*0b30*/  IMAD.SHL.U32 R2, R2, 0x8, RZ ;  /* 0x0000000802027824 */ /* 0x000fe200078e00ff */
[----:B------:R-:W-:Y:S01]  /*0b40*/  LEA.HI R9, R8, R147, RZ, 0x2 ;  /* 0x0000009308097211 */ /* 0x000fe200078f10ff */
[----:B------:R-:W-:Y:S01]  /*0b50*/  IMAD.IADD R5, R4, 0x1, -R5 ;  /* 0x0000000104057824 */ /* 0x000fe200078e0a05 */
[----:B------:R-:W-:-:S02]  /*0b60*/  SHF.R.S32.HI R6, RZ, 0x5, R6 ;  /* 0x00000005ff067819 */ /* 0x000fc40000011406 */
[--C-:B------:R-:W-:Y:S02]  /*0b70*/  SHF.R.S32.HI R7, RZ, 0x2, R9.reuse ;  /* 0x00000002ff077819 */ /* 0x100fe40000011409 */
[C---:B------:R-:W-:Y:S01]  /*0b80*/  R2P PR, R5.reuse, 0x6 ;  /* 0x0000000605007804 */ /* 0x040fe20000000000 */
[----:B------:R-:W-:Y:S01]  /*0b90*/  IMAD.SHL.U32 R5, R5, 0x40, RZ ;  /* 0x0000004005057824 */ /* 0x000fe200078e00ff */
[----:B------:R-:W-:Y:S02]  /*0ba0*/  SHF.R.S32.HI R10, RZ, 0x1f, R9 ;  /* 0x0000001fff0a7819 */ /* 0x000fe40000011409 */
[----:B------:R-:W-:Y:S01]  /*0bb0*/  LEA R13, R6, R4, 0x4 ;  /* 0x00000004060d7211 */ /* 0x000fe200078e20ff */
[----:B------:R-:W-:Y:S01]  /*0bc0*/  IMAD.HI R4, R148, 0x55555556, RZ ;  /* 0x5555555694047827 */ /* 0x000fe200078e02ff */
[----:B------:R-:W-:Y:S02]  /*0bd0*/  LEA.HI R10, R10, R7, RZ, 0x3 ;  /* 0x000000070a0a7211 */ /* 0x000fe400078f18ff */
[----:B------:R-:W-:Y:S01]  /*0be0*/  LOP3.LUT R5, R5, 0x1c0, RZ, 0xc0, !PT ;  /* 0x000001c005057812 */ /* 0x000fe200078ec0ff */
[----:B------:R-:W-:Y:S01]  /*0bf0*/  IMAD.U32 R150, R13, 0x20, R2 ;  /* 0x000000200d967824 */ /* 0x000fe200078e0002 */
[----:B------:R-:W-:-:S02]  /*0c00*/  LOP3.LUT R10, R10, 0xfffffff8, RZ, 0xc0, !PT ;  /* 0xfffffff80a0a7812 */ /* 0x000fc400078ec0ff */
[----:B------:R-:W-:Y:S02]  /*0c10*/  LOP3.LUT R2, R5, 0x8, R2, 0xf8, !PT ;  /* 0x0000000805027812 */ /* 0x000fe400078ef802 */
[----:B------:R-:W-:Y:S01]  /*0c20*/  LOP3.LUT R3, R3, 0x7ffffe00, RZ, 0xc0, !PT ;  /* 0x7ffffe0003037812 */ /* 0x000fe200078ec0ff */
[----:B------:R-:W-:Y:S01]  /*0c30*/  IMAD.IADD R11, R7, 0x1, -R10 ;  /* 0x00000001070b7824 */ /* 0x000fe200078e0a0a */
[----:B------:R-:W-:Y:S02]  /*0c40*/  SHF.R.U32.HI R5, RZ, 0x3, R5 ;  /* 0x00000003ff057819 */ /* 0x000fe40000011605 */
[----:B------:R-:W-:Y:S01]  /*0c50*/  LEA.HI R0, R0, R153, RZ, 0x2 ;  /* 0x0000009900007211 */ /* 0x000fe200078f10ff */
[----:B------:R-:W-:Y:S01]  /*0c60*/  IMAD R3, R6, 0x400, R3 ;  /* 0x0000040006037824 */ /* 0x000fe200078e0203 */
[----:B------:R-:W-:Y:S02]  /*0c70*/  LOP3.LUT R2, R2, R5, RZ, 0x3c, !PT ;  /* 0x0000000502027212 */ /* 0x000fe400078e3cff */
[----:B------:R-:W-:-:S02]  /*0c80*/  LEA.HI R7, R4, R4, RZ, 0x1 ;  /* 0x0000000404077211 */ /* 0x000fc400078f08ff */
[----:B------:R-:W-:Y:S01]  /*0c90*/  LOP3.LUT R4, R0, 0xfffffffc, RZ, 0xc0, !PT ;  /* 0xfffffffc00047812 */ /* 0x000fe200078ec0ff */
[----:B------:R-:W-:Y:S01]  /*0ca0*/  IMAD.IADD R2, R3, 0x1, R2 ;  /* 0x0000000103027824 */ /* 0x000fe200078e0202 */
[----:B------:R-:W-:Y:S01]  /*0cb0*/  LEA.HI R8, R8, R147, RZ, 0x5 ;  /* 0x0000009308087211 */ /* 0x000fe200078f28ff */
[----:B------:R-:W-:Y:S01]  /*0cc0*/  IMAD R7, R7, -0x3, R148 ;  /* 0xfffffffd07077824 */ /* 0x000fe200078e0294 */
[----:B------:R-:W-:Y:S02]  /*0cd0*/  IADD3 R145, R153, -R4, RZ ;  /* 0x8000000499917210 */ /* 0x000fe40007ffe0ff */
[----:B------:R-:W-:Y:S02]  /*0ce0*/  SHF.R.S32.HI R8, RZ, 0x5, R8 ;  /* 0x00000005ff087819 */ /* 0x000fe40000011408 */
[C---:B------:R-:W-:Y:S01]  /*0cf0*/  LEA.HI R3, R145.reuse, R145, RZ, 0x1 ;  /* 0x0000009191037211 */ /* 0x040fe200078f08ff */
[----:B------:R-:W-:Y:S01]  /*0d00*/  IMAD.SHL.U32 R137, R145, 0x8, RZ ;  /* 0x0000000891897824 */ /* 0x000fe200078e00ff */
[----:B------:R-:W-:Y:S01]  /*0d10*/  LEA R16, R2, UR40, 0x1 ;  /* 0x0000002802107c11 */ /* 0x000fe2000f8e08ff */
[----:B------:R-:W-:Y:S01]  /*0d20*/  IMAD R8, R8, 0x10, R11 ;  /* 0x0000001008087824 */ /* 0x000fe200078e020b */
[----:B------:R-:W-:Y:S01]  /*0d30*/  SHF.R.S32.HI R146, RZ, 0x2, R0 ;  /* 0x00000002ff927819 */ /* 0x000fe20000011400 */
[----:B------:R-:W-:Y:S01]  /*0d40*/  VIADD R138, R137, 0x20 ;  /* 0x00000020898a7836 */ /* 0x000fe20000000000 */
[----:B------:R-:W-:Y:S01]  /*0d50*/  LOP3.LUT R0, R3, 0x1ffffffe, RZ, 0xc0, !PT ;  /* 0x1ffffffe03007812 */ /* 0x000fe200078ec0ff */
[C---:B------:R-:W-:Y:S01]  /*0d60*/  VIADD R18, R16.reuse, 0x21800 ;  /* 0x0002180010127836 */ /* 0x040fe20000000000 */
[----:B------:R-:W-:Y:S01]  /*0d70*/  SEL R17, R17, 0xffffffc0, !P2 ;  /* 0xffffffc011117807 */ /* 0x000fe20005000000 */
[----:B------:R-:W-:Y:S01]  /*0d80*/  VIADD R139, R137, 0x40 ;  /* 0x00000040898b7836 */ /* 0x000fe20000000000 */
[----:B------:R-:W-:Y:S01]  /*0d90*/  LOP3.LUT R2, R9, 0x7ffffffc, RZ, 0xc0, !PT ;  /* 0x7ffffffc09027812 */ /* 0x000fe200078ec0ff */
[----:B------:R-:W-:Y:S01]  /*0da0*/  IMAD R149, R7, 0x40, R8 ;  /* 0x0000004007957824 */ /* 0x000fe200078e0208 */
[----:B------:R-:W-:Y:S01]  /*0db0*/  IADD3 R19, R16, 0x21820, RZ ;  /* 0x0002182010137810 */ /* 0x000fe20007ffe0ff */
[----:B------:R-:W-:Y:S01]  /*0dc0*/  IMAD.IADD R0, R145, 0x1, -R0 ;  /* 0x0000000191007824 */ /* 0x000fe200078e0a00 */
[----:B------:R-:W-:Y:S01]  /*0dd0*/  SHF.R.S32.HI R152, RZ, 0x1f, R138 ;  /* 0x0000001fff987819 */ /* 0x000fe2000001148a */
[C---:B------:R-:W-:Y:S01]  /*0de0*/  @P1 VIADD R19, R18.reuse, 0xffffffe0 ;  /* 0xffffffe012131836 */ /* 0x040fe20000000000 */
[----:B------:R-:W-:Y:S01]  /*0df0*/  SHF.R.S32.HI R151, RZ, 0x1f, R139 ;  /* 0x0000001fff977819 */ /* 0x000fe2000001148b */
[----:B------:R-:W-:-:S02]  /*0e00*/  IMAD.IADD R18, R18, 0x1, R17 ;  /* 0x0000000112127824 */ /* 0x000fc400078e0211 */
[----:B------:R-:W-:Y:S02]  /*0e10*/  IMAD.IADD R23, R147, 0x1, -R2 ;  /* 0x0000000193177824 */ /* 0x000fe400078e0a02 */
[----:B------:R-:W-:Y:S02]  /*0e20*/  IMAD R136, R0, 0x8, R149 ;  /* 0x0000000800887824 */ /* 0x000fe400078e0295 */
[----:B------:R-:W-:Y:S02]  /*0e30*/  IMAD.IADD R17, R17, 0x1, R19 ;  /* 0x0000000111117824 */ /* 0x000fe400078e0213 */
[----:B------:R-:W-:-:S07]  /*0e40*/  VIADD R22, R19, 0x6000 ;  /* 0x0000600013167836 */ /* 0x000fce0000000000 */
.L_x_11907:
        /* <DEDUP_REMOVED lines=21> */
.L_x_11859:
[----:B------:R-:W-:Y:S01]  /*0fa0*/  ULDC UR7, c[0x0][0xc54] ;  /* 0x0003150000077ab9 */ /* 0x000fe20000000800 */
[----:B------:R-:W-:Y:S01]  /*0fb0*/  UMOV UR6, UR9 ;  /* 0x0000000900067c82 */ /* 0x000fe20008000000 */
[----:B------:R-:W-:-:S11]  /*0fc0*/  UISETP.NE.AND UP0, UPT, UR7, 0x1, UPT ;  /* 0x000000010700788c */ /* 0x000fd6000bf05270 */
[----:B------:R-:W-:Y:S02]  /*0fd0*/  @UP0 ULDC.64 UR10, c[0x0][0xc58] ;  /* 0x00031600000a0ab9 */ /* 0x000fe40000000a00 */
[----:B------:R-:W-:-:S04]  /*0fe0*/  UIMAD.WIDE.U32 UR4, UR9, UR10, URZ ;  /* 0x0000000a090472a5 */ /* 0x000fc8000f8e003f */
[----:B------:R-:W-:-:S04]  /*0ff0*/  @UP0 USHF.R.U32.HI UR6, URZ, UR11, UR5 ;  /* 0x0000000b3f060299 */ /* 0x000fc80008011605 */
[----:B------:R-:W-:-:S12]  /*1000*/  UIMAD UR4, UR6, UR7, URZ ;  /* 0x00000007060472a4 */ /* 0x000fd8000f8e023f */
.L_x_11860:
        /* <DEDUP_REMOVED lines=9> */
[----:B------:R-:W-:Y:S01]  /*10a0*/  IMAD.MOV.U32 R46, RZ, RZ, RZ ;  /* 0x000000ffff2e7224 */ /* 0x000fe200078e00ff */
[----:B------:R-:W-:Y:S01]  /*10b0*/  UIADD3 UR6, UR6, UR5, URZ ;  /* 0x0000000506067290 */ /* 0x000fe2000fffe03f */
[----:B------:R-:W-:Y:S01]  /*10c0*/  CS2R R34, SRZ ;  /* 0x0000000000227805 */ /* 0x000fe2000001ff00 */
[----:B------:R-:W-:Y:S01]  /*10d0*/  ULDC UR11, c[0x0][0x448] ;  /* 0x00011200000b7ab9 */ /* 0x000fe20000000800 */
[----:B------:R-:W-:Y:S01]  /*10e0*/  ULDC UR10, c[0x0][0xc54] ;  /* 0x00031500000a7ab9 */ /* 0x000fe20000000800 */
[----:B------:R-:W-:Y:S01]  /*10f0*/  UISETP.NE.AND UP2, UPT, UR11, 0x1, UPT ;  /* 0x000000010b00788c */ /* 0x000fe2000bf45270 */
[----:B------:R-:W-:Y:S01]  /*1100*/  IMAD.MOV.U32 R133, RZ, RZ, RZ ;  /* 0x000000ffff857224 */ /* 0x000fe200078e00ff */
[----:B------:R-:W-:Y:S01]  /*1110*/  UIMAD UR39, UR6, 0xc0, URZ ;  /* 0x000000c0062778a4 */ /* 0x000fe2000f8e023f */
[----:B------:R-:W-:Y:S01]  /*1120*/  IMAD.MOV.U32 R42, RZ, RZ, RZ ;  /* 0x000000ffff2a7224 */ /* 0x000fe200078e00ff */
[----:B------:R-:W-:Y:S01]  /*1130*/  UIMAD UR10, UR8, UR10, UR4 ;  /* 0x0000000a080a72a4 */ /* 0x000fe2000f8e0204 */
[----:B------:R-:W-:Y:S01]  /*1140*/  CS2R R32, SRZ ;  /* 0x0000000000207805 */ /* 0x000fe2000001ff00 */
[----:B------:R-:W-:Y:S01]  /*1150*/  UIADD3 UR6, UR39, 0xbf, URZ ;  /* 0x000000bf27067890 */ /* 0x000fe2000fffe03f */
[----:B------:R-:W-:Y:S01]  /*1160*/  IMAD.MOV.U32 R129, RZ, RZ, RZ ;  /* 0x000000ffff817224 */ /* 0x000fe200078e00ff */
[----:B------:R-:W-:Y:S01]  /*1170*/  ULDC UR48, c[0x0][0x424] ;  /* 0x0001090000307ab9 */ /* 0x000fe20000000800 */
[----:B------:R-:W-:Y:S01]  /*1180*/  ULDC UR7, c[0x0][0x288] ;  /* 0x0000a20000077ab9 */ /* 0x000fe20000000800 */
[----:B------:R-:W-:Y:S01]  /*1190*/  USEL UR48, UR48, 0x1, UP0 ;  /* 0x0000000130307887 */ /* 0x000fe20008000000 */
[----:B------:R-:W-:Y:S01]  /*11a0*/  IMAD.MOV.U32 R44, RZ, RZ, RZ ;  /* 0x000000ffff2c7224 */ /* 0x000fe200078e00ff */
[----:B------:R-:W-:Y:S01]  /*11b0*/  @UP2 ULDC UR4, c[0x0][0x44c] ;  /* 0x0001130000042ab9 */ /* 0x000fe20000000800 */
[----:B------:R-:W-:Y:S01]  /*11c0*/  UIADD3 UR7, -UR7, 0x80, URZ ;  /* 0x0000008007077890 */ /* 0x000fe2000fffe13f */
[----:B------:R-:W-:Y:S01]  /*11d0*/  CS2R R26, SRZ ;  /* 0x00000000001a7805 */ /* 0x000fe2000001ff00 */
[----:B------:R-:W-:Y:S01]  /*11e0*/  UIMAD.WIDE.U32 UR4, UR6, UR4, URZ ;  /* 0x00000004060472a5 */ /* 0x000fe2000f8e003f */
[----:B------:R-:W-:Y:S01]  /*11f0*/  IMAD.MOV.U32 R125, RZ, RZ, RZ ;  /* 0x000000ffff7d7224 */ /* 0x000fe200078e00ff */
        /* <DEDUP_REMOVED lines=33> */
[----:B------:R-:W-:Y:S01]  /*1410*/  IMAD.MOV.U32 R48, RZ, RZ, RZ ;  /* 0x000000ffff307224 */ /* 0x000fe200078e00ff */
[----:B------:R-:W-:-:S02]  /*1420*/  CS2R R6, SRZ ;  /* 0x0000000000067805 */ /* 0x000fc4000001ff00 */
[----:B------:R-:W-:Y:S02]  /*1430*/  MOV R93, RZ ;  /* 0x000000ff005d7202 */ /* 0x000fe40000000f00 */
[----:B------:R-:W-:Y:S01]  /*1440*/  CS2R R90, SRZ ;  /* 0x00000000005a7805 */ /* 0x000fe2000001ff00 */
[----:B------:R-:W-:Y:S01]  /*1450*/  @UP1 ULDC UR8, c[0x0][0xc4c] ;  /* 0x0003130000081ab9 */ /* 0x000fe20000000800 */
[----:B------:R-:W-:Y:S01]  /*1460*/  PLOP3.LUT P1, PT, PT, PT, UP0, 0x80, 0x0 ;  /* 0x000000000000781c */ /* 0x000fe20003f2f008 */
[----:B------:R-:W-:Y:S01]  /*1470*/  UIMAD.WIDE.U32 UR4, UR10, UR8, URZ ;  /* 0x000000080a0472a5 */ /* 0x000fe2000f8e003f */
[----:B------:R-:W-:Y:S01]  /*1480*/  CS2R R88, SRZ ;  /* 0x0000000000587805 */ /* 0x000fe2000001ff00 */
[----:B------:R-:W-:Y:S02]  /*1490*/  @UP1 ULDC UR6, c[0x0][0xc50] ;  /* 0x0003140000061ab9 */ /* 0x000fe40000000800 */
[----:B------:R-:W-:-:S04]  /*14a0*/  @UP1 USHF.R.U32.HI UR43, URZ, UR6, UR5 ;  /* 0x000000063f2b1299 */ /* 0x000fc80008011605 */
[----:B------:R-:W-:-:S04]  /*14b0*/  UIADD3 UR4, -UR43, URZ, URZ ;  /* 0x0000003f2b047290 */ /* 0x000fc8000fffe13f */
[----:B------:R-:W-:Y:S01]  /*14c0*/  UIMAD UR38, UR38, UR4, UR10 ;  /* 0x00000004262672a4 */ /* 0x000fe2000f8e020a */
[----:B------:R-:W-:Y:S11]  /*14d0*/  @!P1 BRA `(.L_x_11861) ;  /* 0x00000094000c9947 */ /* 0x000ff60003800000 */
[----:B------:R-:W0:Y:S01]  /*14e0*/  SHFL.IDX PT, R0, R148, RZ, 0x1f ;  /* 0x00001fff94007589 */ /* 0x000e2200000e0000 */
[----:B------:R-:W-:-:S04]  /*14f0*/  UIADD3 UR6, UR40, 0x21800, URZ ;  /* 0x0002180028067890 */ /* 0x000fc8000fffe03f */
[----:B------:R-:W-:-:S06]  /*1500*/  ULOP3.LUT UP0, URZ, UR6, 0x3ff, URZ, 0xc0, !UPT ;  /* 0x000003ff063f7892 */ /* 0x000fcc000f80c03f */
[----:B------:R-:W-:Y:S02]  /*1510*/  PLOP3.LUT P0, PT, PT, PT, UP0, 0x80, 0x0 ;  /* 0x000000000000781c */ /* 0x000fe40003f0f008 */
[----:B0-----:R-:W-:-:S13]  /*1520*/  R2UR UR37, R0 ;  /* 0x00000000002572ca */ /* 0x001fda00000e0000 */
[----:B------:R-:W-:-:S04]  /*1530*/  UIMAD.WIDE UR4, UR37, 0x55555556, URZ ;  /* 0x55555556250478a5 */ /* 0x000fc8000f8e023f */
[----:B------:R-:W-:-:S04]  /*1540*/  ULEA.HI UR5, UR5, UR5, URZ, 0x1 ;  /* 0x0000000505057291 */ /* 0x000fc8000f8f083f */
[----:B------:R-:W-:-:S04]  /*1550*/  UIMAD UR5, UR5, -0x3, UR37 ;  /* 0xfffffffd050578a4 */ /* 0x000fc8000f8e0225 */
[----:B------:R-:W-:Y:S02]  /*1560*/  ULEA UR4, UR5, UR40, 0xc ;  /* 0x0000002805047291 */ /* 0x000fe4000f8e603f */
[----:B------:R-:W-:Y:S02]  /*1570*/  ULEA UR5, UR5, UR6, 0xd ;  /* 0x0000000605057291 */ /* 0x000fe4000f8e683f */
[----:B------:R-:W-:Y:S02]  /*1580*/  UIADD3 UR4, UR4, 0xc400, URZ ;  /* 0x0000c40004047890 */ /* 0x000fe4000fffe03f */
[----:B------:R-:W-:Y:S02]  /*1590*/  USHF.R.U32.HI UR5, URZ, 0x4, UR5 ;  /* 0x000000043f057899 */ /* 0x000fe40008011605 */
[----:B------:R-:W-:Y:S02]  /*15a0*/  USHF.R.U32.HI UR4, URZ, 0x4, UR4 ;  /* 0x000000043f047899 */ /* 0x000fe40008011604 */
[----:B------:R-:W-:-:S02]  /*15b0*/  ULOP3.LUT UR36, UR5, 0x3fff, URZ, 0xc0, !UPT ;  /* 0x00003fff05247892 */ /* 0x000fc4000f8ec03f */
        /* <DEDUP_REMOVED lines=18> */
.L_x_11862:
        /* <DEDUP_REMOVED lines=9> */
.L_x_11971:
[----:B------:R-:W-:Y:S05]  /*1770*/  @!P0 BRA `(.L_x_11864) ;  /* 0x0000000000048947 */ /* 0x000fea0003800000 */
[----:B------:R-:W-:Y:S01]  /*1780*/  BPT.TRAP 0x1 ;  /* 0x000000040000795c */ /* 0x000fe20000300000 */
.L_x_11864:
[----:B0-----:R-:W-:Y:S02]  /*1790*/  IMAD.U32 R0, RZ, RZ, UR44 ;  /* 0x0000002cff007e24 */ /* 0x001fe4000f8e00ff */
[----:B------:R-:W-:-:S03]  /*17a0*/  IMAD.U32 R3, RZ, RZ, UR45 ;  /* 0x0000002dff037e24 */ /* 0x000fc6000f8e00ff */
[----:B------:R-:W-:Y:S02]  /*17b0*/  LEA R0, R0, UR40, 0x3 ;  /* 0x0000002800007c11 */ /* 0x000fe4000f8e18ff */
[----:B------:R-:W-:-:S04]  /*17c0*/  SHF.L.U32 R3, R3, 0x1f, RZ ;  /* 0x0000001f03037819 */ /* 0x000fc800000006ff */
[----:B------:R0:W1:Y:S01]  /*17d0*/  SYNCS.PHASECHK.TRANS64.TRYWAIT P1, [R0+URZ+0x2d830], R3 ;  /* 0x02d83003000075a7 */ /* 0x000062000802017f */
[----:B------:R-:W-:Y:S05]  /*17e0*/  @!P0 BRA `(.L_x_11865) ;  /* 0x0000000000048947 */ /* 0x000fea0003800000 */
[----:B------:R-:W-:Y:S01]  /*17f0*/  BPT.TRAP 0x1 ;  /* 0x000000040000795c */ /* 0x000fe20000300000 */
.L_x_11865:
[----:B-1----:R-:W-:Y:S05]  /*1800*/  @P1 BRA `(.L_x_11866) ;  /* 0x0000000000081947 */ /* 0x002fea0003800000 */
[----:B------:R-:W1:Y:S02]  /*1810*/  SYNCS.PHASECHK.TRANS64.TRYWAIT P1, [R0+URZ+0x2d830], R3 ;  /* 0x02d83003000075a7 */ /* 0x000e64000802017f */
[----:B-1----:R-:W-:Y:S05]  /*1820*/  @!P1 BRA `(.L_x_11867) ;  /* 0x000000e800d09947 */ /* 0x002fea0003800000 */
.L_x_11866:
        /* <DEDUP_REMOVED lines=49> */
.L_x_11868:
[----:B------:R-:W-:Y:S01]  /*1b40*/  UISETP.NE.AND UP0, UPT, UR49, URZ, UPT ;  /* 0x0000003f3100728c */ /* 0x000fe2000bf05270 */
[----:B------:R-:W-:Y:S01]  /*1b50*/  CS2R R134, SRZ ;  /* 0x0000000000867805 */ /* 0x000fe2000001ff00 */
[----:B------:R-:W-:Y:S01]  /*1b60*/  ULDC UR10, c[0x0][0x9d8] ;  /* 0x00027600000a7ab9 */ /* 0x000fe20000000800 */
[----:B------:R-:W-:Y:S01]  /*1b70*/  ULDC UR11, c[0x0][0x2f0] ;  /* 0x0000bc00000b7ab9 */ /* 0x000fe20000000800 */
[----:B------:R-:W-:Y:S01]  /*1b80*/  FMUL.FTZ R2, R25, UR10 ;  /* 0x0000000a19027c20 */ /* 0x000fe20008410000 */
[----:B------:R-:W-:Y:S01]  /*1b90*/  VIADD R25, R136, UR39 ;  /* 0x0000002788197c36 */ /* 0x000fe20008000000 */
[----:B------:R-:W-:Y:S01]  /*1ba0*/  PLOP3.LUT P1, PT, PT, PT, UP0, 0x80, 0x0 ;  /* 0x000000000000781c */ /* 0x000fe20003f2f008 */
[----:B------:R-:W-:Y:S01]  /*1bb0*/  FMUL.FTZ R93, R26, UR10 ;  /* 0x0000000a1a5d7c20 */ /* 0x000fe20008410000 */
[----:B------:R-:W-:Y:S01]  /*1bc0*/  PLOP3.LUT P2, PT, PT, PT, UP0, 0x80, 0x0 ;  /* 0x000000000000781c */ /* 0x000fe20003f4f008 */
[----:B------:R-:W-:Y:S01]  /*1bd0*/  FMUL.FTZ R91, R27, UR10 ;  /* 0x0000000a1b5b7c20 */ /* 0x000fe20008410000 */
[----:B------:R-:W-:Y:S01]  /*1be0*/  MOV R7, UR11 ;  /* 0x0000000b00077c02 */ /* 0x000fe20008000f00 */
[----:B------:R-:W-:Y:S01]  /*1bf0*/  @UP0 ULDC UR6, c[0x0][0x44c] ;  /* 0x0001130000060ab9 */ /* 0x000fe20000000800 */
[----:B------:R-:W-:Y:S01]  /*1c00*/  FMUL.FTZ R89, R30, UR10 ;  /* 0x0000000a1e597c20 */ /* 0x000fe20008410000 */
[----:B------:R-:W-:Y:S01]  /*1c10*/  FMUL.FTZ R55, R55, UR10 ;  /* 0x0000000a37377c20 */ /* 0x000fe20008410000 */
[----:B------:R-:W2:Y:S01]  /*1c20*/  MUFU.TANH R93, R93 ;  /* 0x0000005d005d7308 */ /* 0x000ea20000002400 */
[----:B------:R-:W-:Y:S01]  /*1c30*/  FMUL.FTZ R4, R35, UR10 ;  /* 0x0000000a23047c20 */ /* 0x000fe20008410000 */
[----:B01----:R-:W-:Y:S01]  /*1c40*/  FMUL.FTZ R3, R31, UR10 ;  /* 0x0000000a1f037c20 */ /* 0x003fe20008410000 */
[----:B------:R-:W-:Y:S01]  /*1c50*/  FMUL.FTZ R35, R44, UR10 ;  /* 0x0000000a2c237c20 */ /* 0x000fe20008410000 */
[----:B------:R-:W-:Y:S01]  /*1c60*/  ULDC UR14, c[0x0][0x288] ;  /* 0x0000a200000e7ab9 */ /* 0x000fe20000000800 */
[----:B------:R-:W-:Y:S01]  /*1c70*/  @P1 IMAD.HI.U32 R5, R25, UR6, RZ ;  /* 0x0000000619051c27 */ /* 0x000fe2000f8e00ff */
[----:B------:R-:W-:-:S03]  /*1c80*/  @UP0 ULDC UR6, c[0x0][0x450] ;  /* 0x0001140000060ab9 */ /* 0x000fc60000000800 */
[----:B------:R-:W-:Y:S01]  /*1c90*/  FMUL.FTZ R6, R34, UR10 ;  /* 0x0000000a22067c20 */ /* 0x000fe20008410000 */
[----:B------:R-:W0:Y:S01]  /*1ca0*/  MUFU.TANH R91, R91 ;  /* 0x0000005b005b7308 */ /* 0x000e220000002400 */
[----:B------:R-:W-:Y:S01]  /*1cb0*/  FMUL.FTZ R38, R38, UR10 ;  /* 0x0000000a26267c20 */ /* 0x000fe20008410000 */
[----:B------:R-:W-:Y:S01]  /*1cc0*/  @P2 SHF.R.U32.HI R25, RZ, UR6, R5 ;  /* 0x00000006ff192c19 */ /* 0x000fe20008011605 */
[----:B------:R-:W-:Y:S01]  /*1cd0*/  UMOV UR6, 0xffffff80 ;  /* 0xffffff8000067882 */ /* 0x000fe20000000000 */
[----:B------:R-:W-:Y:S01]  /*1ce0*/  FMUL.FTZ R39, R39, UR10 ;  /* 0x0000000a27277c20 */ /* 0x000fe20008410000 */
[----:B------:R-:W-:Y:S01]  /*1cf0*/  UIMAD UR6, UR54, UR6, 0x80 ;  /* 0x00000080360674a4 */ /* 0x000fe2000f8e0206 */
[----:B------:R-:W-:Y:S01]  /*1d00*/  FMUL.FTZ R42, R42, UR10 ;  /* 0x0000000a2a2a7c20 */ /* 0x000fe20008410000 */
[----:B------:R-:W1:Y:S01]  /*1d10*/  SHFL.IDX PT, R5, R25, 0x1, 0x1c1f ;  /* 0x003c1f0019057f89 */ /* 0x000e6200000e0000 */
[----:B------:R3:W-:Y:S01]  /*1d20*/  MUFU.TANH R44, R55 ;  /* 0x00000037002c7308 */ /* 0x0007e20000002400 */
        /* <DEDUP_REMOVED lines=8> */
[----:B------:R-:W-:-:S02]  /*1db0*/  IMAD.U32 R8, RZ, RZ, UR6 ;  /* 0x00000006ff087e24 */ /* 0x000fc4000f8e00ff */
[----:B------:R-:W-:Y:S01]  /*1dc0*/  FMUL.FTZ R47, R47, UR10 ;  /* 0x0000000a2f2f7c20 */ /* 0x000fe20008410000 */
[C---:B------:R-:W-:Y:S02]  /*1dd0*/  IMAD R26, R23.reuse, -0x2, R26 ;  /* 0xfffffffe171a7824 */ /* 0x040fe400078e021a */
[----:B------:R-:W-:Y:S01]  /*1de0*/  FMUL.FTZ R33, R40, UR10 ;  /* 0x0000000a28217c20 */ /* 0x000fe20008410000 */
[----:B---3--:R-:W-:Y:S02]  /*1df0*/  IMAD R55, R23, -0x2, R8 ;  /* 0xfffffffe17377824 */ /* 0x008fe400078e0208 */
[----:B------:R-:W-:Y:S01]  /*1e00*/  FMUL.FTZ R40, R53, UR10 ;  /* 0x0000000a35287c20 */ /* 0x000fe20008410000 */
[----:B------:R-:W-:Y:S01]  /*1e10*/  IMAD R26, R7, UR48, R26 ;  /* 0x00000030071a7c24 */ /* 0x000fe2000f8e021a */
[----:B------:R-:W3:Y:S01]  /*1e20*/  MUFU.TANH R3, R3 ;  /* 0x0000000300037308 */ /* 0x000ee20000002400 */
[----:B------:R-:W-:Y:S01]  /*1e30*/  FMUL.FTZ R7, R63, UR10 ;  /* 0x0000000a3f077c20 */ /* 0x000fe20008410000 */
[----:B------:R-:W-:Y:S01]  /*1e40*/  FMUL.FTZ R50, R50, UR10 ;  /* 0x0000000a32327c20 */ /* 0x000fe20008410000 */
[----:B------:R-:W-:Y:S01]  /*1e50*/  FMUL.FTZ R51, R51, UR10 ;  /* 0x0000000a33337c20 */ /* 0x000fe20008410000 */
[----:B------:R-:W-:Y:S01]  /*1e60*/  FMUL.FTZ R54, R54, UR10 ;  /* 0x0000000a36367c20 */ /* 0x000fe20008410000 */
[----:B------:R-:W-:Y:S01]  /*1e70*/  FMUL.FTZ R31, R36, UR10 ;  /* 0x0000000a241f7c20 */ /* 0x000fe20008410000 */
[----:B------:R-:W-:Y:S01]  /*1e80*/  FMUL.FTZ R36, R45, UR10 ;  /* 0x0000000a2d247c20 */ /* 0x000fe20008410000 */
[----:B-1----:R-:W-:Y:S01]  /*1e90*/  IADD3 R8, R5, -UR14, R26 ;  /* 0x8000000e05087c10 */ /* 0x002fe2000fffe01a */
[----:B------:R-:W-:Y:S01]  /*1ea0*/  MUFU.TANH R6, R6 ;  /* 0x0000000600067308 */ /* 0x000fe20000002400 */
[----:B------:R-:W-:Y:S01]  /*1eb0*/  FMUL.FTZ R27, R28, UR10 ;  /* 0x0000000a1c1b7c20 */ /* 0x000fe20008410000 */
[----:B------:R-:W-:Y:S01]  /*1ec0*/  FMUL.FTZ R28, R29, UR10 ;  /* 0x0000000a1d1c7c20 */ /* 0x000fe20008410000 */
[----:B------:R-:W-:Y:S01]  /*1ed0*/  VIMNMX R5, R55, R8, PT ;  /* 0x0000000837057248 */ /* 0x000fe20003fe0100 */
[----:B------:R-:W-:Y:S01]  /*1ee0*/  FMUL.FTZ R29, R32, UR10 ;  /* 0x0000000a201d7c20 */ /* 0x000fe20008410000 */
[----:B------:R-:W-:Y:S01]  /*1ef0*/  FMUL.FTZ R58, R58, UR10 ;  /* 0x0000000a3a3a7c20 */ /* 0x000fe20008410000 */
[----:B------:R-:W-:Y:S01]  /*1f00*/  FMUL.FTZ R32, R37, UR10 ;  /* 0x0000000a25207c20 */ /* 0x000fe20008410000 */
[C---:B------:R-:W-:Y:S01]  /*1f10*/  ISETP.GT.AND P1, PT, R5.reuse, RZ, PT ;  /* 0x000000ff0500720c */ /* 0x040fe20003f24270 */
[----:B------:R-:W1:Y:S01]  /*1f20*/  MUFU.TANH R4, R4 ;  /* 0x0000000400047308 */ /* 0x000e620000002400 */
[C---:B------:R-:W-:Y:S01]  /*1f30*/  ISETP.GT.AND P2, PT, R5.reuse, 0x1, PT ;  /* 0x000000010500780c */ /* 0x040fe20003f44270 */
[----:B------:R-:W-:Y:S01]  /*1f40*/  FMUL.FTZ R37, R48, UR10 ;  /* 0x0000000a30257c20 */ /* 0x000fe20008410000 */
[----:B------:R-:W-:Y:S01]  /*1f50*/  ISETP.GT.AND P3, PT, R5, 0x8, PT ;  /* 0x000000080500780c */ /* 0x000fe20003f64270 */
[----:B------:R-:W-:Y:S01]  /*1f60*/  FMUL.FTZ R62, R62, UR10 ;  /* 0x0000000a3e3e7c20 */ /* 0x000fe20008410000 */
[----:B--2---:R-:W-:Y:S01]  /*1f70*/  FSEL R93, R93, -INF , P1 ;  /* 0xff8000005d5d7808 */ /* 0x004fe20000800000 */
[----:B------:R-:W-:Y:S01]  /*1f80*/  FMUL.FTZ R66, R66, UR10 ;  /* 0x0000000a42427c20 */ /* 0x000fe20008410000 */
[----:B0-----:R-:W-:Y:S01]  /*1f90*/  FSEL R91, R91, -INF , P2 ;  /* 0xff8000005b5b7808 */ /* 0x001fe20001000000 */
[----:B------:R0:W2:Y:S01]  /*1fa0*/  MUFU.TANH R9, R38 ;  /* 0x0000002600097308 */ /* 0x0000a20000002400 */
[----:B------:R-:W-:Y:S01]  /*1fb0*/  ISETP.GT.AND P1, PT, R5, 0x9, PT ;  /* 0x000000090500780c */ /* 0x000fe20003f24270 */
[----:B------:R-:W-:Y:S01]  /*1fc0*/  FMUL.FTZ R67, R67, UR10 ;  /* 0x0000000a43437c20 */ /* 0x000fe20008410000 */
[----:B----4-:R-:W-:Y:S01]  /*1fd0*/  FSEL R89, R89, -INF , P3 ;  /* 0xff80000059597808 */ /* 0x010fe20001800000 */
[----:B------:R-:W-:Y:S01]  /*1fe0*/  FMUL.FTZ R70, R70, UR10 ;  /* 0x0000000a46467c20 */ /* 0x000fe20008410000 */
[----:B------:R-:W-:Y:S01]  /*1ff0*/  FMNMX.FTZ R8, R93, R91, !PT ;  /* 0x0000005b5d087209 */ /* 0x000fe20007810000 */
[----:B------:R-:W-:Y:S01]  /*2000*/  FMUL.FTZ R71, R71, UR10 ;  /* 0x0000000a47477c20 */ /* 0x000fe20008410000 */
[----:B------:R-:W-:Y:S01]  /*2010*/  ISETP.GT.AND P2, PT, R5, 0x10, PT ;  /* 0x000000100500780c */ /* 0x000fe20003f44270 */
[----:B------:R4:W5:Y:S01]  /*2020*/  MUFU.TANH R10, R39 ;  /* 0x00000027000a7308 */ /* 0x0009620000002400 */
[----:B---3--:R-:W-:Y:S01]  /*2030*/  FSEL R63, R3, -INF , P1 ;  /* 0xff800000033f7808 */ /* 0x008fe20000800000 */
[----:B0-----:R-:W-:Y:S01]  /*2040*/  FMUL.FTZ R38, R49, UR10 ;  /* 0x0000000a31267c20 */ /* 0x001fe20008410000 */
[----:B------:R-:W-:Y:S01]  /*2050*/  FMNMX.FTZ R8, R89, R8, !PT ;  /* 0x0000000859087209 */ /* 0x000fe20007810000 */
[----:B------:R-:W-:Y:S01]  /*2060*/  FMUL.FTZ R74, R74, UR10 ;  /* 0x0000000a4a4a7c20 */ /* 0x000fe20008410000 */
[----:B------:R-:W-:Y:S01]  /*2070*/  ISETP.GT.AND P1, PT, R5, 0x11, PT ;  /* 0x000000110500780c */ /* 0x000fe20003f24270 */
[----:B------:R-:W-:Y:S01]  /*2080*/  FMUL.FTZ R75, R75, UR10 ;  /* 0x0000000a4b4b7c20 */ /* 0x000fe20008410000 */
[----:B------:R-:W-:Y:S01]  /*2090*/  FMNMX.FTZ R8, R63, R8, !PT ;  /* 0x000000083f087209 */ /* 0x000fe20007810000 */
[----:B------:R0:W-:Y:S01]  /*20a0*/  MUFU.TANH R11, R42 ;  /* 0x0000002a000b7308 */ /* 0x0001e20000002400 */
[----:B----4-:R-:W-:Y:S01]  /*20b0*/  FMUL.FTZ R39, R52, UR10 ;  /* 0x0000000a34277c20 */ /* 0x010fe20008410000 */
[----:B------:R-:W-:Y:S01]  /*20c0*/  FMUL.FTZ R78, R78, UR10 ;  /* 0x0000000a4e4e7c20 */ /* 0x000fe20008410000 */
[----:B------:R-:W-:Y:S01]  /*20d0*/  FMUL.FTZ R79, R79, UR10 ;  /* 0x0000000a4f4f7c20 */ /* 0x000fe20008410000 */
[----:B------:R-:W-:Y:S01]  /*20e0*/  FMUL.FTZ R82, R82, UR10 ;  /* 0x0000000a52527c20 */ /* 0x000fe20008410000 */
[----:B------:R-:W-:Y:S01]  /*20f0*/  FMUL.FTZ R83, R83, UR10 ;  /* 0x0000000a53537c20 */ /* 0x000fe20008410000 */
[----:B------:R-:W-:Y:S01]  /*2100*/  FMUL.FTZ R86, R86, UR10 ;  /* 0x0000000a56567c20 */ /* 0x000fe20008410000 */
[----:B------:R-:W-:Y:S01]  /*2110*/  FMUL.FTZ R87, R87, UR10 ;  /* 0x0000000a57577c20 */ /* 0x000fe20008410000 */
[----:B------:R3:W-:Y:S01]  /*2120*/  MUFU.TANH R21, R59 ;  /* 0x0000003b00157308 */ /* 0x0007e20000002400 */
[----:B0-----:R-:W-:Y:S01]  /*2130*/  FMUL.FTZ R42, R57, UR10 ;  /* 0x0000000a392a7c20 */ /* 0x001fe20008410000 */
[----:B-1----:R-:W-:Y:S01]  /*2140*/  FSEL R57, R4, -INF , P1 ;  /* 0xff80000004397808 */ /* 0x002fe20000800000 */
[----:B------:R-:W-:Y:S01]  /*2150*/  FMUL.FTZ R88, R24, UR10 ;  /* 0x0000000a18587c20 */ /* 0x000fe20008410000 */
[----:B------:R-:W-:Y:S01]  /*2160*/  ISETP.GT.AND P1, PT, R5, 0x19, PT ;  /* 0x000000190500780c */ /* 0x000fe20003f24270 */
[----:B------:R-:W-:-:S02]  /*2170*/  VIADD R26, R26, -UR14 ;  /* 0x8000000e1a1a7c36 */ /* 0x000fc40008000000 */
[----:B------:R-:W-:Y:S01]  /*2180*/  FMUL.FTZ R34, R41, UR10 ;  /* 0x0000000a29227c20 */ /* 0x000fe20008410000 */
[----:B------:R-:W-:Y:S01]  /*2190*/  ULDC UR33, c[0x0][0x988] ;  /* 0x0002620000217ab9 */ /* 0x000fe20000000800 */
[----:B------:R-:W0:Y:S01]  /*21a0*/  MUFU.TANH R43, R43 ;  /* 0x0000002b002b7308 */ /* 0x000e220000002400 */
[----:B---3--:R-:W-:Y:S01]  /*21b0*/  FSEL R59, R6, -INF , P2 ;  /* 0xff800000063b7808 */ /* 0x008fe20001000000 */
[----:B------:R-:W-:Y:S01]  /*21c0*/  FMUL.FTZ R41, R56, UR10 ;  /* 0x0000000a38297c20 */ /* 0x000fe20008410000 */
[----:B------:R-:W-:Y:S01]  /*21d0*/  ISETP.GT.AND P2, PT, R5, 0x18, PT ;  /* 0x000000180500780c */ /* 0x000fe20003f44270 */
[----:B------:R-:W-:Y:S01]  /*21e0*/  FMUL.FTZ R64, R64, UR10 ;  /* 0x0000000a40407c20 */ /* 0x000fe20008410000 */
[----:B------:R-:W-:Y:S01]  /*21f0*/  FMNMX.FTZ R8, R59, R8, !PT ;  /* 0x000000083b087209 */ /* 0x000fe20007810000 */
[----:B------:R-:W-:Y:S01]  /*2200*/  FMUL.FTZ R65, R65, UR10 ;  /* 0x0000000a41417c20 */ /* 0x000fe20008410000 */
[----:B--2---:R-:W-:Y:S01]  /*2210*/  FSEL R53, R9, -INF , P2 ;  /* 0xff80000009357808 */ /* 0x004fe20001000000 */
[----:B------:R-:W-:Y:S01]  /*2220*/  MUFU.TANH R46, R46 ;  /* 0x0000002e002e7308 */ /* 0x000fe20000002400 */
[----:B------:R-:W-:Y:S01]  /*2230*/  FMNMX.FTZ R8, R57, R8, !PT ;  /* 0x0000000839087209 */ /* 0x000fe20007810000 */
[----:B------:R-:W-:Y:S01]  /*2240*/  FMUL.FTZ R69, R69, UR10 ;  /* 0x0000000a45457c20 */ /* 0x000fe20008410000 */
[----:B------:R-:W-:Y:S01]  /*2250*/  ISETP.GT.AND P2, PT, R5, 0x20, PT ;  /* 0x000000200500780c */ /* 0x000fe20003f44270 */
[----:B------:R-:W-:Y:S01]  /*2260*/  @UP0 ULDC UR15, c[0x0][0x450] ;  /* 0x00011400000f0ab9 */ /* 0x000fe20000000800 */
[----:B-----5:R-:W-:Y:S01]  /*2270*/  FSEL R52, R10, -INF , P1 ;  /* 0xff8000000a347808 */ /* 0x020fe20000800000 */
[----:B------:R-:W-:Y:S01]  /*2280*/  UIMAD UR11, UR48, UR11, -UR14 ;  /* 0x0000000b300b72a4 */ /* 0x000fe2000f8e0a0e */
[----:B------:R-:W-:Y:S01]  /*2290*/  FMNMX.FTZ R3, R53, R8, !PT ;  /* 0x0000000835037209 */ /* 0x000fe20007810000 */
[----:B------:R-:W1:Y:S01]  /*22a0*/  MUFU.TANH R47, R47 ;  /* 0x0000002f002f7308 */ /* 0x000e620000002400 */
[----:B------:R-:W-:Y:S01]  /*22b0*/  ISETP.GT.AND P1, PT, R5, 0x21, PT ;  /* 0x000000210500780c */ /* 0x000fe20003f24270 */
[----:B------:R-:W-:Y:S01]  /*22c0*/  UIADD3 UR54, UR54, -0x2, URZ ;  /* 0xfffffffe36367890 */ /* 0x000fe2000fffe03f */
[----:B------:R-:W-:-:S02]  /*22d0*/  FMNMX.FTZ R4, R52, R3, !PT ;  /* 0x0000000334047209 */ /* 0x000fc40007810000 */
[----:B------:R-:W-:Y:S02]  /*22e0*/  CS2R R132, SRZ ;  /* 0x0000000000847805 */ /* 0x000fe4000001ff00 */
[----:B------:R-:W-:Y:S02]  /*22f0*/  R2UR UR6, R0 ;  /* 0x00000000000672ca */ /* 0x000fe400000e0000 */
        /* <DEDUP_REMOVED lines=10> */
[----:B------:R3:W4:Y:S01]  /*23a0*/  MUFU.TANH R13, R51 ;  /* 0x00000033000d7308 */ /* 0x0007220000002400 */
[----:B0-----:R-:W-:Y:S01]  /*23b0*/  FSEL R50, R43, -INF , P1 ;  /* 0xff8000002b327808 */ /* 0x001fe20000800000 */
[----:B------:R-:W-:Y:S01]  /*23c0*/  UIADD3 UR6, UR6, 0x2d840, URZ ;  /* 0x0002d84006067890 */ /* 0x000fe2000fffe03f */
[----:B------:R-:W-:-:S02]  /*23d0*/  ISETP.GT.AND P1, PT, R5, 0x29, PT ;  /* 0x000000290500780c */ /* 0x000fc40003f24270 */
[----:B------:R-:W-:Y:S02]  /*23e0*/  CS2R R112, SRZ ;  /* 0x0000000000707805 */ /* 0x000fe4000001ff00 */
[----:B------:R-:W-:Y:S01]  /*23f0*/  CS2R R110, SRZ ;  /* 0x00000000006e7805 */ /* 0x000fe2000001ff00 */
[----:B------:R-:W-:Y:S01]  /*2400*/  UPRMT UR6, UR41, 0x654, UR6 ;  /* 0x0000065429067896 */ /* 0x000fe20008000006 */
        /* <DEDUP_REMOVED lines=10> */
[----:B------:R-:W-:Y:S01]  /*24b0*/  FMNMX.FTZ R4, R50, R3, !PT ;  /* 0x0000000332047209 */ /* 0x000fe20007810000 */
[----:B------:R-:W-:Y:S01]  /*24c0*/  SYNCS.ARRIVE.TRANS64.RED.A1T0 RZ, [UR6], RZ ;  /* 0x000000ffffff79a7 */ /* 0x000fe20008100406 */
[----:B------:R-:W-:Y:S01]  /*24d0*/  ISETP.GT.AND P2, PT, R5, 0x30, PT ;  /* 0x000000300500780c */ /* 0x000fe20003f44270 */
[----:B------:R-:W-:Y:S01]  /*24e0*/  @UP0 ULDC UR6, c[0x0][0x44c] ;  /* 0x0001130000060ab9 */ /* 0x000fe20000000800 */
[----:B------:R-:W-:Y:S01]  /*24f0*/  FMNMX.FTZ R3, R49, R4, !PT ;  /* 0x0000000431037209 */ /* 0x000fe20007810000 */
[----:B------:R-:W-:Y:S01]  /*2500*/  UIMAD.WIDE.U32 UR6, UR39, UR6, URZ ;  /* 0x00000006270672a5 */ /* 0x000fe2000f8e003f */
        /* <DEDUP_REMOVED lines=8> */
[----:B----4-:R-:W-:Y:S01]  /*2590*/  FSEL R46, R13, -INF , P1 ;  /* 0xff8000000d2e7808 */ /* 0x010fe20000800000 */
[----:B------:R-:W2:Y:S01]  /*25a0*/  MUFU.TANH R7, R7 ;  /* 0x0000000700077308 */ /* 0x000ea20000002400 */
[----:B------:R-:W-:-:S02]  /*25b0*/  FMNMX.FTZ R3, R47, R4, !PT ;  /* 0x000000042f037209 */ /* 0x000fc40007810000 */
[----:B------:R-:W-:Y:S02]  /*25c0*/  CS2R R96, SRZ ;  /* 0x0000000000607805 */ /* 0x000fe4000001ff00 */
[----:B------:R-:W-:Y:S02]  /*25d0*/  ISETP.GT.AND P1, PT, R5, 0x39, PT ;  /* 0x000000390500780c */ /* 0x000fe40003f24270 */
[----:B------:R-:W-:Y:S02]  /*25e0*/  CS2R R94, SRZ ;  /* 0x00000000005e7805 */ /* 0x000fe4000001ff00 */
[----:B0-----:R-:W-:Y:S02]  /*25f0*/  FSEL R45, R45, -INF , P2 ;  /* 0xff8000002d2d7808 */ /* 0x001fe40001000000 */
[----:B------:R-:W-:Y:S01]  /*2600*/  FMNMX.FTZ R4, R46, R3, !PT ;  /* 0x000000032e047209 */ /* 0x000fe20007810000 */
[----:B------:R0:W4:Y:S01]  /*2610*/  MUFU.TANH R14, R66 ;  /* 0x00000042000e7308 */ /* 0x0001220000002400 */
[----:B------:R-:W-:-:S02]  /*2620*/  ISETP.GT.AND P2, PT, R5, 0x40, PT ;  /* 0x000000400500780c */ /* 0x000fc40003f44270 */
[----:B------:R-:W-:Y:S02]  /*2630*/  FSEL R44, R44, -INF , P1 ;  /* 0xff8000002c2c7808 */ /* 0x000fe40000800000 */
[----:B------:R-:W-:Y:S02]  /*2640*/  FMNMX.FTZ R3, R45, R4, !PT ;  /* 0x000000042d037209 */ /* 0x000fe40007810000 */
[----:B------:R-:W-:Y:S01]  /*2650*/  ISETP.GT.AND P1, PT, R5, 0x41, PT ;  /* 0x000000410500780c */ /* 0x000fe20003f24270 */
[----:B------:R-:W5:Y:S01]  /*2660*/  MUFU.TANH R67, R67 ;  /* 0x0000004300437308 */ /* 0x000f620000002400 */
[----:B-1----:R-:W-:Y:S01]  /*2670*/  FSEL R43, R58, -INF , P2 ;  /* 0xff8000003a2b7808 */ /* 0x002fe20001000000 */
[----:B0-----:R-:W-:Y:S01]  /*2680*/  FMUL.FTZ R66, R61, UR10 ;  /* 0x0000000a3d427c20 */ /* 0x001fe20008410000 */
[----:B------:R-:W-:Y:S01]  /*2690*/  FMNMX.FTZ R4, R44, R3, !PT ;  /* 0x000000032c047209 */ /* 0x000fe20007810000 */
[----:B------:R-:W-:Y:S01]  /*26a0*/  FMUL.FTZ R58, R60, UR10 ;  /* 0x0000000a3c3a7c20 */ /* 0x000fe20008410000 */
[----:B------:R-:W-:-:S02]  /*26b0*/  ISETP.GT.AND P2, PT, R5, 0x48, PT ;  /* 0x000000480500780c */ /* 0x000fc40003f44270 */
[----:B------:R-:W-:Y:S01]  /*26c0*/  FSEL R21, R21, -INF , P1 ;  /* 0xff80000015157808 */ /* 0x000fe20000800000 */
[----:B------:R-:W0:Y:S01]  /*26d0*/  MUFU.TANH R70, R70 ;  /* 0x0000004600467308 */ /* 0x000e220000002400 */
[----:B------:R-:W-:Y:S02]  /*26e0*/  FMNMX.FTZ R4, R43, R4, !PT ;  /* 0x000000042b047209 */ /* 0x000fe40007810000 */
[----:B------:R-:W-:Y:S02]  /*26f0*/  ISETP.GT.AND P1, PT, R5, 0x49, PT ;  /* 0x000000490500780c */ /* 0x000fe40003f24270 */
[----:B---3--:R-:W-:Y:S02]  /*2700*/  FSEL R20, R20, -INF , P2 ;  /* 0xff80000014147808 */ /* 0x008fe40001000000 */
[----:B------:R-:W-:Y:S01]  /*2710*/  FMNMX.FTZ R3, R21, R4, !PT ;  /* 0x0000000415037209 */ /* 0x000fe20007810000 */
[----:B------:R1:W3:Y:S01]  /*2720*/  MUFU.TANH R11, R71 ;  /* 0x00000047000b7308 */ /* 0x0002e20000002400 */
[----:B------:R-:W-:-:S02]  /*2730*/  ISETP.GT.AND P2, PT, R5, 0x50, PT ;  /* 0x000000500500780c */ /* 0x000fc40003f44270 */
[----:B--2---:R-:W-:Y:S02]  /*2740*/  FSEL R15, R7, -INF , P1 ;  /* 0xff800000070f7808 */ /* 0x004fe40000800000 */
[----:B------:R-:W-:Y:S02]  /*2750*/  FMNMX.FTZ R4, R20, R3, !PT ;  /* 0x0000000314047209 */ /* 0x000fe40007810000 */
[----:B------:R-:W-:Y:S01]  /*2760*/  ISETP.GT.AND P1, PT, R5, 0x51, PT ;  /* 0x000000510500780c */ /* 0x000fe20003f24270 */
[----:B------:R2:W2:Y:S01]  /*2770*/  MUFU.TANH R10, R74 ;  /* 0x0000004a000a7308 */ /* 0x0004a20000002400 */
[----:B----4-:R-:W-:Y:S01]  /*2780*/  FSEL R14, R14, -INF , P2 ;  /* 0xff8000000e0e7808 */ /* 0x010fe20001000000 */
[----:B-1----:R-:W-:Y:S01]  /*2790*/  FMUL.FTZ R71, R73, UR10 ;  /* 0x0000000a49477c20 */ /* 0x002fe20008410000 */
[----:B------:R-:W-:Y:S01]  /*27a0*/  FMNMX.FTZ R3, R15, R4, !PT ;  /* 0x000000040f037209 */ /* 0x000fe20007810000 */
[----:B------:R-:W-:Y:S01]  /*27b0*/  FMUL.FTZ R73, R77, UR10 ;  /* 0x0000000a4d497c20 */ /* 0x000fe20008410000 */
[----:B------:R-:W-:Y:S01]  /*27c0*/  ISETP.GT.AND P2, PT, R5, 0x58, PT ;  /* 0x000000580500780c */ /* 0x000fe20003f44270 */
[----:B------:R-:W1:Y:S01]  /*27d0*/  SHFL.IDX PT, R77, R25, RZ, 0x1c1f ;  /* 0x001c1fff194d7589 */ /* 0x000e6200000e0000 */
[----:B-----5:R-:W-:Y:S01]  /*27e0*/  FSEL R13, R67, -INF , P1 ;  /* 0xff800000430d7808 */ /* 0x020fe20000800000 */
[----:B------:R-:W4:Y:S01]  /*27f0*/  MUFU.TANH R75, R75 ;  /* 0x0000004b004b7308 */ /* 0x000f220000002400 */
        /* <DEDUP_REMOVED lines=10> */
[----:B---3--:R-:W-:Y:S01]  /*28a0*/  FSEL R11, R11, -INF , P1 ;  /* 0xff8000000b0b7808 */ /* 0x008fe20000800000 */
[----:B--2---:R-:W-:Y:S01]  /*28b0*/  FMUL.FTZ R74, R81, UR10 ;  /* 0x0000000a514a7c20 */ /* 0x004fe20008410000 */
[----:B------:R-:W-:Y:S01]  /*28c0*/  FMNMX.FTZ R4, R12, R3, !PT ;  /* 0x000000030c047209 */ /* 0x000fe20007810000 */
[----:B------:R-:W-:Y:S01]  /*28d0*/  FMUL.FTZ R76, R85, UR10 ;  /* 0x0000000a554c7c20 */ /* 0x000fe20008410000 */
[----:B------:R-:W-:Y:S01]  /*28e0*/  ISETP.GT.AND P1, PT, R5, 0x61, PT ;  /* 0x000000610500780c */ /* 0x000fe20003f24270 */
[----:B------:R-:W2:Y:S01]  /*28f0*/  MUFU.TANH R79, R79 ;  /* 0x0000004f004f7308 */ /* 0x000ea20000002400 */
[----:B------:R-:W-:-:S02]  /*2900*/  FSEL R10, R10, -INF , P2 ;  /* 0xff8000000a0a7808 */ /* 0x000fc40001000000 */
[----:B------:R-:W-:Y:S02]  /*2910*/  FMNMX.FTZ R7, R11, R4, !PT ;  /* 0x000000040b077209 */ /* 0x000fe40007810000 */
[----:B------:R-:W-:Y:S02]  /*2920*/  ISETP.GT.AND P2, PT, R5, 0x68, PT ;  /* 0x000000680500780c */ /* 0x000fe40003f44270 */
[----:B----4-:R-:W-:Y:S01]  /*2930*/  FSEL R3, R75, -INF , P1 ;  /* 0xff8000004b037808 */ /* 0x010fe20000800000 */
[----:B------:R-:W3:Y:S01]  /*2940*/  MUFU.TANH R8, R82 ;  /* 0x0000005200087308 */ /* 0x000ee20000002400 */
[----:B------:R-:W-:Y:S01]  /*2950*/  FMNMX.FTZ R4, R10, R7, !PT ;  /* 0x000000070a047209 */ /* 0x000fe20007810000 */
[----:B------:R-:W-:Y:S01]  /*2960*/  FMUL.FTZ R75, R84, UR10 ;  /* 0x0000000a544b7c20 */ /* 0x000fe20008410000 */
[----:B------:R-:W-:Y:S01]  /*2970*/  ISETP.GT.AND P1, PT, R5, 0x69, PT ;  /* 0x000000690500780c */ /* 0x000fe20003f24270 */
[----:B------:R-:W-:Y:S01]  /*2980*/  UMOV UR10, UR39 ;  /* 0x00000027000a7c82 */ /* 0x000fe20008000000 */
[----:B0-----:R-:W-:Y:S01]  /*2990*/  FSEL R9, R9, -INF , P2 ;  /* 0xff80000009097808 */ /* 0x001fe20001000000 */
[----:B------:R-:W-:Y:S01]  /*29a0*/  @UP0 USHF.R.U32.HI UR10, URZ, UR15, UR7 ;  /* 0x0000000f3f0a0299 */ /* 0x000fe20008011607 */
[----:B------:R-:W-:Y:S01]  /*29b0*/  FMNMX.FTZ R6, R3, R4, !PT ;  /* 0x0000000403067209 */ /* 0x000fe20007810000 */
[----:B------:R-:W0:Y:S01]  /*29c0*/  MUFU.TANH R83, R83 ;  /* 0x0000005300537308 */ /* 0x000e220000002400 */
[----:B------:R-:W-:Y:S01]  /*29d0*/  ISETP.GT.AND P2, PT, R5, 0x70, PT ;  /* 0x000000700500780c */ /* 0x000fe20003f44270 */
[----:B------:R-:W-:Y:S01]  /*29e0*/  UIADD3 UR11, UR11, UR10, URZ ;  /* 0x0000000a0b0b7290 */ /* 0x000fe2000fffe03f */
[----:B--2---:R-:W-:-:S02]  /*29f0*/  FSEL R4, R79, -INF , P1 ;  /* 0xff8000004f047808 */ /* 0x004fc40000800000 */
[----:B------:R-:W-:Y:S01]  /*2a00*/  FMNMX.FTZ R7, R9, R6, !PT ;  /* 0x0000000609077209 */ /* 0x000fe20007810000 */
[----:B------:R-:W-:Y:S01]  /*2a10*/  USHF.R.S32.HI UR6, URZ, 0x1f, UR11 ;  /* 0x0000001f3f067899 */ /* 0x000fe2000801140b */
[C---:B------:R-:W-:Y:S01]  /*2a20*/  ISETP.GT.AND P1, PT, R5.reuse, 0x71, PT ;  /* 0x000000710500780c */ /* 0x040fe20003f24270 */
[----:B------:R-:W2:Y:S01]  /*2a30*/  MUFU.TANH R86, R86 ;  /* 0x0000005600567308 */ /* 0x000ea20000002400 */
[----:B---3--:R-:W-:Y:S01]  /*2a40*/  FSEL R8, R8, -INF , P2 ;  /* 0xff80000008087808 */ /* 0x008fe20001000000 */
[----:B------:R-:W-:Y:S01]  /*2a50*/  ULEA.HI UR6, UR6, UR11, URZ, 0x7 ;  /* 0x0000000b06067291 */ /* 0x000fe2000f8f383f */
[----:B------:R-:W-:Y:S02]  /*2a60*/  FMNMX.FTZ R7, R4, R7, !PT ;  /* 0x0000000704077209 */ /* 0x000fe40007810000 */
[----:B------:R-:W-:Y:S01]  /*2a70*/  ISETP.GT.AND P2, PT, R5, 0x78, PT ;  /* 0x000000780500780c */ /* 0x000fe20003f44270 */
[----:B------:R-:W-:Y:S01]  /*2a80*/  USHF.R.S32.HI UR6, URZ, 0x7, UR6 ;  /* 0x000000073f067899 */ /* 0x000fe20008011406 */
[----:B------:R-:W-:Y:S01]  /*2a90*/  FMNMX.FTZ R7, R8, R7, !PT ;  /* 0x0000000708077209 */ /* 0x000fe20007810000 */
[----:B------:R-:W3:Y:S01]  /*2aa0*/  MUFU.TANH R87, R87 ;  /* 0x0000005700577308 */ /* 0x000ee20000002400 */
[----:B0-----:R-:W-:Y:S01]  /*2ab0*/  FSEL R6, R83, -INF , P1 ;  /* 0xff80000053067808 */ /* 0x001fe20000800000 */
[----:B------:R-:W-:Y:S01]  /*2ac0*/  UISETP.LT.AND UP0, UPT, URZ, UR6, UPT ;  /* 0x000000063f00728c */ /* 0x000fe2000bf01270 */
[----:B------:R-:W-:-:S02]  /*2ad0*/  ISETP.GT.AND P1, PT, R5, 0x79, PT ;  /* 0x000000790500780c */ /* 0x000fc40003f24270 */
[----:B------:R-:W-:Y:S01]  /*2ae0*/  FMNMX.FTZ R24, R6, R7, !PT ;  /* 0x0000000706187209 */ /* 0x000fe20007810000 */
[----:B------:R-:W-:Y:S01]  /*2af0*/  USEL UR52, URZ, UR6, !UP0 ;  /* 0x000000063f347287 */ /* 0x000fe2000c000000 */
[----:B-1----:R-:W-:Y:S01]  /*2b00*/  VIADDMNMX R77, R77, R26, R55, PT ;  /* 0x0000001a4d4d7246 */ /* 0x002fe20003800137 */
[----:B------:R-:W-:Y:S01]  /*2b10*/  MUFU.TANH R88, R88 ;  /* 0x0000005800587308 */ /* 0x000fe20000002400 */
[----:B--2---:R-:W-:Y:S01]  /*2b20*/  FSEL R5, R86, -INF , P2 ;  /* 0xff80000056057808 */ /* 0x004fe20001000000 */
[----:B------:R-:W-:Y:S01]  /*2b30*/  UISETP.GE.AND UP0, UPT, UR54, UR52, UPT ;  /* 0x000000343600728c */ /* 0x000fe2000bf06270 */
[----:B------:R-:W-:Y:S02]  /*2b40*/  ISETP.GT.AND P2, PT, R77, 0x1, PT ;  /* 0x000000014d00780c */ /* 0x000fe40003f44270 */
[----:B------:R-:W-:Y:S02]  /*2b50*/  FMNMX.FTZ R24, R5, R24, !PT ;  /* 0x0000001805187209 */ /* 0x000fe40007810000 */
[----:B------:R-:W-:Y:S01]  /*2b60*/  ISETP.GT.AND P3, PT, R77, 0x8, PT ;  /* 0x000000084d00780c */ /* 0x000fe20003f64270 */
[----:B------:R-:W-:Y:S01]  /*2b70*/  MUFU.TANH R2, R2 ;  /* 0x0000000200027308 */ /* 0x000fe20000002400 */
[----:B---3--:R-:W-:-:S04]  /*2b80*/  FSEL R7, R87, -INF , P1 ;  /* 0xff80000057077808 */ /* 0x008fc80000800000 */
[----:B------:R-:W-:-:S03]  /*2b90*/  FMNMX.FTZ R24, R7, R24, !PT ;  /* 0x0000001807187209 */ /* 0x000fc60007810000 */
[----:B------:R-:W0:Y:S02]  /*2ba0*/  MUFU.TANH R27, R27 ;  /* 0x0000001b001b7308 */ /* 0x000e240000002400 */
[----:B------:R-:W1:Y:S06]  /*2bb0*/  SHFL.BFLY PT, R61, R24, 0x2, 0x1f ;  /* 0x0c401f00183d7f89 */ /* 0x000e6c00000e0000 */
[----:B------:R-:W-:Y:S08]  /*2bc0*/  MUFU.TANH R28, R28 ;  /* 0x0000001c001c7308 */ /* 0x000ff00000002400 */
[----:B------:R-:W2:Y:S01]  /*2bd0*/  MUFU.TANH R29, R29 ;  /* 0x0000001d001d7308 */ /* 0x000ea20000002400 */
[----:B0-----:R-:W-:-:S07]  /*2be0*/  FSEL R55, R27, -INF , P3 ;  /* 0xff8000001b377808 */ /* 0x001fce0001800000 */
        /* <DEDUP_REMOVED lines=8> */
[----:B------:R-:W-:Y:S02]  /*2c70*/  FSEL R61, R2, -INF , P2 ;  /* 0xff800000023d7808 */ /* 0x000fe40001000000 */
[C---:B------:R-:W-:Y:S01]  /*2c80*/  FSETP.NEU.FTZ.AND P1, PT, R54.reuse, -INF , PT ;  /* 0xff8000003600780b */ /* 0x040fe20003f3d000 */
[----:B------:R-:W-:Y:S01]  /*2c90*/  FMUL.FTZ R56, R54, UR33 ;  /* 0x0000002136387c20 */ /* 0x000fe20008410000 */
[----:B------:R-:W-:-:S03]  /*2ca0*/  ISETP.GT.AND P2, PT, R77, 0x10, PT ;  /* 0x000000104d00780c */ /* 0x000fc60003f44270 */
[----:B------:R-:W1:Y:S01]  /*2cb0*/  MUFU.TANH R35, R35 ;  /* 0x0000002300237308 */ /* 0x000e620000002400 */
[----:B------:R-:W-:Y:S02]  /*2cc0*/  FSEL R56, R56, RZ, P1 ;  /* 0x000000ff38387208 */ /* 0x000fe40000800000 */
[----:B------:R-:W-:Y:S02]  /*2cd0*/  ISETP.GT.AND P1, PT, R77, RZ, PT ;  /* 0x000000ff4d00720c */ /* 0x000fe40003f24270 */
[----:B--2---:R-:W-:Y:S01]  /*2ce0*/  FSEL R62, R29, -INF , P2 ;  /* 0xff8000001d3e7808 */ /* 0x004fe20001000000 */
[--C-:B------:R-:W-:Y:S01]  /*2cf0*/  FFMA.FTZ R27, R63, UR33, -R56.reuse ;  /* 0x000000213f1b7c23 */ /* 0x100fe20008010838 */
[----:B------:R-:W-:Y:S01]  /*2d00*/  FSEL R88, R88, -INF , P1 ;  /* 0xff80000058587808 */ /* 0x000fe20000800000 */
[----:B------:R-:W2:Y:S01]  /*2d10*/  MUFU.TANH R36, R36 ;  /* 0x0000002400247308 */ /* 0x000ea20000002400 */
[----:B------:R-:W-:Y:S01]  /*2d20*/  ISETP.GT.AND P1, PT, R77, 0x9, PT ;  /* 0x000000094d00780c */ /* 0x000fe20003f24270 */
[--C-:B------:R-:W-:Y:S01]  /*2d30*/  FFMA.FTZ R29, R57, UR33, -R56.reuse ;  /* 0x00000021391d7c23 */ /* 0x100fe20008010838 */
[----:B------:R-:W-:Y:S01]  /*2d40*/  FMNMX.FTZ R2, R88, R61, !PT ;  /* 0x0000003d58027209 */ /* 0x000fe20007810000 */
[--C-:B------:R-:W-:Y:S01]  /*2d50*/  FFMA.FTZ R78, R52, UR33, -R56.reuse ;  /* 0x00000021344e7c23 */ /* 0x100fe20008010838 */
[----:B------:R-:W-:Y:S01]  /*2d60*/  FSEL R60, R28, -INF , P1 ;  /* 0xff8000001c3c7808 */ /* 0x000fe20000800000 */
[--C-:B------:R-:W-:Y:S01]  /*2d70*/  FFMA.FTZ R24, R93, UR33, -R56.reuse ;  /* 0x000000215d187c23 */ /* 0x100fe20008010838 */
[----:B------:R-:W-:Y:S01]  /*2d80*/  FMNMX.FTZ R63, R55, R2, !PT ;  /* 0x00000002373f7209 */ /* 0x000fe20007810000 */
[--C-:B------:R-:W-:Y:S01]  /*2d90*/  FFMA.FTZ R2, R59, UR33, -R56.reuse ;  /* 0x000000213b027c23 */ /* 0x100fe20008010838 */
[----:B------:R-:W-:Y:S01]  /*2da0*/  ISETP.GT.AND P1, PT, R77, 0x11, PT ;  /* 0x000000114d00780c */ /* 0x000fe20003f24270 */
[----:B------:R-:W2:Y:S01]  /*2db0*/  MUFU.TANH R37, R37 ;  /* 0x0000002500257308 */ /* 0x000ea20000002400 */
        /* <DEDUP_REMOVED lines=16> */
[----:B----4-:R-:W-:Y:S01]  /*2ec0*/  FSEL R57, R32, -INF , P1 ;  /* 0xff80000020397808 */ /* 0x010fe20000800000 */
[----:B------:R-:W-:Y:S01]  /*2ed0*/  FFMA.FTZ R43, R43, UR33, -R56 ;  /* 0x000000212b2b7c23 */ /* 0x000fe20008010838 */
[----:B------:R-:W-:-:S02]  /*2ee0*/  FMNMX.FTZ R28, R59, R28, !PT ;  /* 0x0000001c3b1c7209 */ /* 0x000fc40007810000 */
[----:B------:R-:W-:Y:S02]  /*2ef0*/  CS2R R92, SRZ ;  /* 0x00000000005c7805 */ /* 0x000fe4000001ff00 */
[----:B------:R-:W-:Y:S02]  /*2f00*/  ISETP.GT.AND P1, PT, R77, 0x21, PT ;  /* 0x000000214d00780c */ /* 0x000fe40003f24270 */
[----:B------:R-:W-:Y:S02]  /*2f10*/  CS2R R90, SRZ ;  /* 0x00000000005a7805 */ /* 0x000fe4000001ff00 */
[----:B-----5:R-:W-:Y:S01]  /*2f20*/  FSEL R33, R33, -INF , P2 ;  /* 0xff80000021217808 */ /* 0x020fe20001000000 */
[----:B------:R-:W4:Y:S01]  /*2f30*/  MUFU.TANH R40, R40 ;  /* 0x0000002800287308 */ /* 0x000f220000002400 */
[----:B------:R-:W-:Y:S02]  /*2f40*/  FMNMX.FTZ R32, R57, R28, !PT ;  /* 0x0000001c39207209 */ /* 0x000fe40007810000 */
[----:B------:R-:W-:-:S02]  /*2f50*/  ISETP.GT.AND P2, PT, R77, 0x28, PT ;  /* 0x000000284d00780c */ /* 0x000fc40003f44270 */
[----:B-1----:R-:W-:Y:S02]  /*2f60*/  FSEL R34, R34, -INF , P1 ;  /* 0xff80000022227808 */ /* 0x002fe40000800000 */
[----:B------:R-:W-:Y:S01]  /*2f70*/  FMNMX.FTZ R31, R33, R32, !PT ;  /* 0x00000020211f7209 */ /* 0x000fe20007810000 */
[----:B------:R-:W1:Y:S01]  /*2f80*/  MUFU.TANH R41, R41 ;  /* 0x0000002900297308 */ /* 0x000e620000002400 */
[----:B------:R-:W-:Y:S02]  /*2f90*/  ISETP.GT.AND P1, PT, R77, 0x29, PT ;  /* 0x000000294d00780c */ /* 0x000fe40003f24270 */
[----:B------:R-:W-:Y:S02]  /*2fa0*/  FSEL R53, R35, -INF , P2 ;  /* 0xff80000023357808 */ /* 0x000fe40001000000 */
[----:B------:R-:W-:Y:S02]  /*2fb0*/  FMNMX.FTZ R32, R34, R31, !PT ;  /* 0x0000001f22207209 */ /* 0x000fe40007810000 */
[----:B------:R-:W-:Y:S01]  /*2fc0*/  ISETP.GT.AND P2, PT, R77, 0x30, PT ;  /* 0x000000304d00780c */ /* 0x000fe20003f44270 */
[----:B------:R-:W5:Y:S01]  /*2fd0*/  MUFU.TANH R42, R42 ;  /* 0x0000002a002a7308 */ /* 0x000f620000002400 */
[----:B--2---:R-:W-:-:S02]  /*2fe0*/  FSEL R36, R36, -INF , P1 ;  /* 0xff80000024247808 */ /* 0x004fc40000800000 */
[----:B------:R-:W-:Y:S01]  /*2ff0*/  FMNMX.FTZ R35, R53, R32, !PT ;  /* 0x0000002035237209 */ /* 0x000fe20007810000 */
[----:B------:R-:W-:Y:S01]  /*3000*/  FFMA.FTZ R32, R51, UR33, -R56 ;  /* 0x0000002133207c23 */ /* 0x000fe20008010838 */
[----:B------:R-:W-:Y:S02]  /*3010*/  ISETP.GT.AND P1, PT, R77, 0x31, PT ;  /* 0x000000314d00780c */ /* 0x000fe40003f24270 */
[----:B------:R-:W-:Y:S01]  /*3020*/  FSEL R52, R37, -INF , P2 ;  /* 0xff80000025347808 */ /* 0x000fe20001000000 */
[----:B------:R-:W2:Y:S01]  /*3030*/  MUFU.TANH R58, R58 ;  /* 0x0000003a003a7308 */ /* 0x000ea20000002400 */
[----:B------:R-:W-:Y:S02]  /*3040*/  FMNMX.FTZ R35, R36, R35, !PT ;  /* 0x0000002324237209 */ /* 0x000fe40007810000 */
[----:B0-----:R-:W-:Y:S02]  /*3050*/  FSEL R51, R38, -INF , P1 ;  /* 0xff80000026337808 */ /* 0x001fe40000800000 */
[----:B------:R-:W-:-:S02]  /*3060*/  ISETP.GT.AND P2, PT, R77, 0x38, PT ;  /* 0x000000384d00780c */ /* 0x000fc40003f44270 */
[----:B------:R-:W-:Y:S01]  /*3070*/  FMNMX.FTZ R38, R52, R35, !PT ;  /* 0x0000002334267209 */ /* 0x000fe20007810000 */
[----:B------:R-:W0:Y:S01]  /*3080*/  MUFU.TANH R66, R66 ;  /* 0x0000004200427308 */ /* 0x000e220000002400 */
[----:B------:R-:W-:Y:S01]  /*3090*/  ISETP.GT.AND P1, PT, R77, 0x39, PT ;  /* 0x000000394d00780c */ /* 0x000fe20003f24270 */
[--C-:B------:R-:W-:Y:S01]  /*30a0*/  FFMA.FTZ R35, R50, UR33, -R56.reuse ;  /* 0x0000002132237c23 */ /* 0x100fe20008010838 */
[----:B---3--:R-:W-:Y:S02]  /*30b0*/  FSEL R39, R39, -INF , P2 ;  /* 0xff80000027277808 */ /* 0x008fe40001000000 */
[----:B------:R-:W-:Y:S02]  /*30c0*/  FMNMX.FTZ R38, R51, R38, !PT ;  /* 0x0000002633267209 */ /* 0x000fe40007810000 */
[----:B------:R-:W-:Y:S01]  /*30d0*/  ISETP.GT.AND P2, PT, R77, 0x40, PT ;  /* 0x000000404d00780c */ /* 0x000fe20003f44270 */
[----:B------:R-:W3:Y:S01]  /*30e0*/  MUFU.TANH R64, R64 ;  /* 0x0000004000407308 */ /* 0x000ee20000002400 */
[----:B----4-:R-:W-:Y:S01]  /*30f0*/  FSEL R50, R40, -INF , P1 ;  /* 0xff80000028327808 */ /* 0x010fe20000800000 */
[----:B------:R-:W-:Y:S01]  /*3100*/  FFMA.FTZ R40, R48, UR33, -R56 ;  /* 0x0000002130287c23 */ /* 0x000fe20008010838 */
[----:B------:R-:W-:-:S02]  /*3110*/  FMNMX.FTZ R37, R39, R38, !PT ;  /* 0x0000002627257209 */ /* 0x000fc40007810000 */
[----:B------:R-:W-:Y:S02]  /*3120*/  ISETP.GT.AND P1, PT, R77, 0x41, PT ;  /* 0x000000414d00780c */ /* 0x000fe40003f24270 */
[----:B-1----:R-:W-:Y:S01]  /*3130*/  FSEL R41, R41, -INF , P2 ;  /* 0xff80000029297808 */ /* 0x002fe20001000000 */
[----:B------:R1:W-:Y:S01]  /*3140*/  MUFU.EX2 R28, R63 ;  /* 0x0000003f001c7308 */ /* 0x0003e20000000800 */
[----:B------:R-:W-:Y:S02]  /*3150*/  FMNMX.FTZ R38, R50, R37, !PT ;  /* 0x0000002532267209 */ /* 0x000fe40007810000 */
[C---:B------:R-:W-:Y:S02]  /*3160*/  ISETP.GT.AND P2, PT, R77.reuse, 0x48, PT ;  /* 0x000000484d00780c */ /* 0x040fe40003f44270 */
[----:B-----5:R-:W-:Y:S02]  /*3170*/  FSEL R42, R42, -INF , P1 ;  /* 0xff8000002a2a7808 */ /* 0x020fe40000800000 */
[----:B------:R-:W-:Y:S01]  /*3180*/  ISETP.GT.AND P1, PT, R77, 0x49, PT ;  /* 0x000000494d00780c */ /* 0x000fe20003f24270 */
[----:B------:R-:W4:Y:S01]  /*3190*/  MUFU.TANH R65, R65 ;  /* 0x0000004100417308 */ /* 0x000f220000002400 */
[--C-:B-1----:R-:W-:Y:S01]  /*31a0*/  FFMA.FTZ R63, R49, UR33, -R56.reuse ;  /* 0x00000021313f7c23 */ /* 0x102fe20008010838 */
[----:B------:R-:W-:Y:S01]  /*31b0*/  FMNMX.FTZ R49, R41, R38, !PT ;  /* 0x0000002629317209 */ /* 0x000fe20007810000 */
[--C-:B------:R-:W-:Y:S01]  /*31c0*/  FFMA.FTZ R38, R47, UR33, -R56.reuse ;  /* 0x000000212f267c23 */ /* 0x100fe20008010838 */
[----:B--2---:R-:W-:Y:S01]  /*31d0*/  FSEL R58, R58, -INF , P2 ;  /* 0xff8000003a3a7808 */ /* 0x004fe20001000000 */
[----:B------:R-:W-:Y:S01]  /*31e0*/  FFMA.FTZ R47, R46, UR33, -R56 ;  /* 0x000000212e2f7c23 */ /* 0x000fe20008010838 */
[----:B------:R-:W-:-:S02]  /*31f0*/  FMNMX.FTZ R49, R42, R49, !PT ;  /* 0x000000312a317209 */ /* 0x000fc40007810000 */
[----:B------:R-:W1:Y:S01]  /*3200*/  MUFU.TANH R67, R67 ;  /* 0x0000004300437308 */ /* 0x000e620000002400 */
[C---:B------:R-:W-:Y:S02]  /*3210*/  ISETP.GT.AND P2, PT, R77.reuse, 0x50, PT ;  /* 0x000000504d00780c */ /* 0x040fe40003f44270 */
[----:B0-----:R-:W-:Y:S02]  /*3220*/  FSEL R66, R66, -INF , P1 ;  /* 0xff80000042427808 */ /* 0x001fe40000800000 */
[----:B------:R-:W-:Y:S02]  /*3230*/  FMNMX.FTZ R49, R58, R49, !PT ;  /* 0x000000313a317209 */ /* 0x000fe40007810000 */
[----:B------:R-:W-:Y:S01]  /*3240*/  ISETP.GT.AND P1, PT, R77, 0x51, PT ;  /* 0x000000514d00780c */ /* 0x000fe20003f24270 */
[----:B------:R-:W0:Y:S01]  /*3250*/  MUFU.TANH R69, R69 ;  /* 0x0000004500457308 */ /* 0x000e220000002400 */
[----:B---3--:R-:W-:Y:S02]  /*3260*/  FSEL R64, R64, -INF , P2 ;  /* 0xff80000040407808 */ /* 0x008fe40001000000 */
[----:B------:R-:W-:-:S02]  /*3270*/  FMNMX.FTZ R49, R66, R49, !PT ;  /* 0x0000003142317209 */ /* 0x000fc40007810000 */
[----:B------:R-:W-:Y:S02]  /*3280*/  ISETP.GT.AND P2, PT, R77, 0x58, PT ;  /* 0x000000584d00780c */ /* 0x000fe40003f44270 */
[----:B----4-:R-:W-:Y:S01]  /*3290*/  FSEL R65, R65, -INF , P1 ;  /* 0xff80000041417808 */ /* 0x010fe20000800000 */
[----:B------:R-:W2:Y:S01]  /*32a0*/  MUFU.TANH R68, R68 ;  /* 0x0000004400447308 */ /* 0x000ea20000002400 */
[----:B------:R-:W-:Y:S02]  /*32b0*/  FMNMX.FTZ R48, R64, R49, !PT ;  /* 0x0000003140307209 */ /* 0x000fe40007810000 */
[----:B------:R-:W-:Y:S02]  /*32c0*/  ISETP.GT.AND P1, PT, R77, 0x59, PT ;  /* 0x000000594d00780c */ /* 0x000fe40003f24270 */
[----:B-1----:R-:W-:Y:S02]  /*32d0*/  FSEL R67, R67, -INF , P2 ;  /* 0xff80000043437808 */ /* 0x002fe40001000000 */
[----:B------:R-:W-:Y:S01]  /*32e0*/  FMNMX.FTZ R48, R65, R48, !PT ;  /* 0x0000003041307209 */ /* 0x000fe20007810000 */
[----:B------:R-:W1:Y:S01]  /*32f0*/  MUFU.TANH R71, R71 ;  /* 0x0000004700477308 */ /* 0x000e620000002400 */
[----:B------:R-:W-:-:S02]  /*3300*/  ISETP.GT.AND P2, PT, R77, 0x60, PT ;  /* 0x000000604d00780c */ /* 0x000fc40003f44270 */
[----:B0-----:R-:W-:Y:S02]  /*3310*/  FSEL R46, R69, -INF , P1 ;  /* 0xff800000452e7808 */ /* 0x001fe40000800000 */
[----:B------:R-:W-:Y:S02]  /*3320*/  FMNMX.FTZ R49, R67, R48, !PT ;  /* 0x0000003043317209 */ /* 0x000fe40007810000 */
[C---:B------:R-:W-:Y:S01]  /*3330*/  ISETP.GT.AND P1, PT, R77.reuse, 0x61, PT ;  /* 0x000000614d00780c */ /* 0x040fe20003f24270 */
[----:B------:R-:W-:Y:S01]  /*3340*/  MUFU.TANH R70, R70 ;  /* 0x0000004600467308 */ /* 0x000fe20000002400 */
[----:B--2---:R-:W-:Y:S02]  /*3350*/  FSEL R68, R68, -INF , P2 ;  /* 0xff80000044447808 */ /* 0x004fe40001000000 */
[----:B------:R-:W-:Y:S02]  /*3360*/  FMNMX.FTZ R49, R46, R49, !PT ;  /* 0x000000312e317209 */ /* 0x000fe40007810000 */
[----:B------:R-:W-:-:S02]  /*3370*/  ISETP.GT.AND P2, PT, R77, 0x68, PT ;  /* 0x000000684d00780c */ /* 0x000fc40003f44270 */
[----:B------:R-:W-:Y:S01]  /*3380*/  FMNMX.FTZ R48, R68, R49, !PT ;  /* 0x0000003144307209 */ /* 0x000fe20007810000 */
[----:B------:R-:W0:Y:S01]  /*3390*/  MUFU.TANH R73, R73 ;  /* 0x0000004900497308 */ /* 0x000e220000002400 */
[----:B-1----:R-:W-:Y:S02]  /*33a0*/  FSEL R71, R71, -INF , P1 ;  /* 0xff80000047477808 */ /* 0x002fe40000800000 */
[----:B------:R-:W-:Y:S02]  /*33b0*/  ISETP.GT.AND P1, PT, R77, 0x69, PT ;  /* 0x000000694d00780c */ /* 0x000fe40003f24270 */
[----:B------:R-:W-:-:S03]  /*33c0*/  FMNMX.FTZ R49, R71, R48, !PT ;  /* 0x0000003047317209 */ /* 0x000fc60007810000 */
[----:B------:R-:W-:Y:S08]  /*33d0*/  MUFU.TANH R72, R72 ;  /* 0x0000004800487308 */ /* 0x000ff00000002400 */
[----:B------:R-:W1:Y:S01]  /*33e0*/  MUFU.TANH R74, R74 ;  /* 0x0000004a004a7308 */ /* 0x000e620000002400 */
[----:B0-----:R-:W-:Y:S01]  /*33f0*/  FSEL R79, R73, -INF , P1 ;  /* 0xff800000494f7808 */ /* 0x001fe20000800000 */
[----:B------:R-:W-:Y:S01]  /*3400*/  FFMA.FTZ R73, R10, UR33, -R56 ;  /* 0x000000210a497c23 */ /* 0x000fe20008010838 */
[----:B------:R-:W-:-:S05]  /*3410*/  ISETP.GT.AND P1, PT, R77, 0x71, PT ;  /* 0x000000714d00780c */ /* 0x000fca0003f24270 */
[----:B------:R-:W0:Y:S08]  /*3420*/  MUFU.TANH R75, R75 ;  /* 0x0000004b004b7308 */ /* 0x000e300000002400 */
[----:B------:R2:W-:Y:S01]  /*3430*/  MUFU.EX2 R31, R78 ;  /* 0x0000004e001f7308 */ /* 0x0005e20000000800 */
[----:B-1----:R-:W-:Y:S02]  /*3440*/  FSEL R82, R74, -INF , P1 ;  /* 0xff8000004a527808 */ /* 0x002fe40000800000 */
[----:B------:R-:W-:-:S05]  /*3450*/  ISETP.GT.AND P1, PT, R77, 0x79, PT ;  /* 0x000000794d00780c */ /* 0x000fca0003f24270 */
[----:B------:R-:W1:Y:S01]  /*3460*/  MUFU.TANH R76, R76 ;  /* 0x0000004c004c7308 */ /* 0x000e620000002400 */
[----:B--2---:R-:W-:Y:S02]  /*3470*/  FSEL R78, R70, -INF , P2 ;  /* 0xff800000464e7808 */ /* 0x004fe40001000000 */
[----:B------:R-:W-:Y:S02]  /*3480*/  ISETP.GT.AND P2, PT, R77, 0x70, PT ;  /* 0x000000704d00780c */ /* 0x000fe40003f44270 */
[----:B------:R-:W-:Y:S02]  /*3490*/  FMNMX.FTZ R48, R78, R49, !PT ;  /* 0x000000314e307209 */ /* 0x000fe40007810000 */
[----:B------:R-:W-:Y:S01]  /*34a0*/  FSEL R81, R72, -INF , P2 ;  /* 0xff80000048517808 */ /* 0x000fe20001000000 */
[----:B------:R2:W-:Y:S01]  /*34b0*/  MUFU.EX2 R37, R63 ;  /* 0x0000003f00257308 */ /* 0x0005e20000000800 */
[----:B------:R-:W-:Y:S01]  /*34c0*/  FMNMX.FTZ R48, R79, R48, !PT ;  /* 0x000000304f307209 */ /* 0x000fe20007810000 */
[--C-:B------:R-:W-:Y:S01]  /*34d0*/  FFMA.FTZ R72, R15, UR33, -R56.reuse ;  /* 0x000000210f487c23 */ /* 0x100fe20008010838 */
[----:B------:R-:W-:Y:S01]  /*34e0*/  ISETP.GT.AND P2, PT, R77, 0x78, PT ;  /* 0x000000784d00780c */ /* 0x000fe20003f44270 */
[--C-:B------:R-:W-:Y:S01]  /*34f0*/  FFMA.FTZ R77, R5, UR33, -R56.reuse ;  /* 0x00000021054d7c23 */ /* 0x100fe20008010838 */
[----:B------:R-:W-:Y:S01]  /*3500*/  FMNMX.FTZ R49, R81, R48, !PT ;  /* 0x0000003051317209 */ /* 0x000fe20007810000 */
[--C-:B------:R-:W-:Y:S01]  /*3510*/  FFMA.FTZ R48, R21, UR33, -R56.reuse ;  /* 0x0000002115307c23 */ /* 0x100fe20008010838 */
[----:B0-----:R-:W-:Y:S01]  /*3520*/  FSEL R83, R75, -INF , P2 ;  /* 0xff8000004b537808 */ /* 0x001fe20001000000 */
[----:B------:R-:W-:Y:S01]  /*3530*/  MUFU.EX2 R24, R24 ;  /* 0x0000001800187308 */ /* 0x000fe20000000800 */
[----:B------:R-:W-:Y:S01]  /*3540*/  FMNMX.FTZ R70, R82, R49, !PT ;  /* 0x0000003152467209 */ /* 0x000fe20007810000 */
[--C-:B--2---:R-:W-:Y:S01]  /*3550*/  FFMA.FTZ R63, R11, UR33, -R56.reuse ;  /* 0x000000210b3f7c23 */ /* 0x104fe20008010838 */
[----:B-1----:R-:W-:Y:S01]  /*3560*/  FSEL R84, R76, -INF , P1 ;  /* 0xff8000004c547808 */ /* 0x002fe20000800000 */
[--C-:B------:R-:W-:Y:S01]  /*3570*/  FFMA.FTZ R75, R8, UR33, -R56.reuse ;  /* 0x00000021084b7c23 */ /* 0x100fe20008010838 */
[----:B------:R-:W-:Y:S01]  /*3580*/  FMNMX.FTZ R21, R83, R70, !PT ;  /* 0x0000004653157209 */ /* 0x000fe20007810000 */
[--C-:B------:R-:W-:Y:S01]  /*3590*/  FFMA.FTZ R49, R20, UR33, -R56.reuse ;  /* 0x0000002114317c23 */ /* 0x100fe20008010838 */
[--C-:B------:R-:W-:Y:S01]  /*35a0*/  FFMA.FTZ R76, R3, UR33, -R56.reuse ;  /* 0x00000021034c7c23 */ /* 0x100fe20008010838 */
[----:B------:R-:W0:Y:S01]  /*35b0*/  MUFU.EX2 R25, R25 ;  /* 0x0000001900197308 */ /* 0x000e220000000800 */
[----:B------:R-:W-:Y:S01]  /*35c0*/  FMNMX.FTZ R69, R84, R21, !PT ;  /* 0x0000001554457209 */ /* 0x000fe20007810000 */
[--C-:B------:R-:W-:Y:S01]  /*35d0*/  FFMA.FTZ R21, R14, UR33, -R56.reuse ;  /* 0x000000210e157c23 */ /* 0x100fe20008010838 */
[--C-:B------:R-:W-:Y:S01]  /*35e0*/  FFMA.FTZ R70, R13, UR33, -R56.reuse ;  /* 0x000000210d467c23 */ /* 0x100fe20008010838 */
[--C-:B------:R-:W-:Y:S01]  /*35f0*/  FFMA.FTZ R20, R12, UR33, -R56.reuse ;  /* 0x000000210c147c23 */ /* 0x100fe20008010838 */
[----:B------:R-:W-:Y:S01]  /*3600*/  FFMA.FTZ R3, R9, UR33, -R56 ;  /* 0x0000002109037c23 */ /* 0x000fe20008010838 */
[----:B------:R-:W1:Y:S02]  /*3610*/  SHFL.BFLY PT, R74, R69, 0x2, 0x1f ;  /* 0x0c401f00454a7f89 */ /* 0x000e6400000e0000 */
[----:B------:R-:W-:Y:S08]  /*3620*/  MUFU.EX2 R26, R26 ;  /* 0x0000001a001a7308 */ /* 0x000ff00000000800 */
[----:B------:R-:W-:Y:S01]  /*3630*/  MUFU.EX2 R27, R27 ;  /* 0x0000001b001b7308 */ /* 0x000fe20000000800 */
[----:B0-----:R-:W-:-:S07]  /*3640*/  FADD.FTZ R9, R24, R25 ;  /* 0x0000001918097221 */ /* 0x001fce0000010000 */
[----:B------:R-:W-:Y:S01]  /*3650*/  MUFU.EX2 R2, R2 ;  /* 0x0000000200027308 */ /* 0x000fe20000000800 */
[----:B-1----:R-:W-:Y:S01]  /*3660*/  FMNMX.FTZ R11, R69, R74, !PT ;  /* 0x0000004a450b7209 */ /* 0x002fe20007810000 */
[----:B------:R-:W-:-:S06]  /*3670*/  FFMA.FTZ R74, R4, UR33, -R56 ;  /* 0x00000021044a7c23 */ /* 0x000fcc0008010838 */
[----:B------:R-:W-:Y:S01]  /*3680*/  MUFU.EX2 R29, R29 ;  /* 0x0000001d001d7308 */ /* 0x000fe20000000800 */
[----:B------:R-:W-:Y:S01]  /*3690*/  FFMA.FTZ R56, R7, UR33, -R56 ;  /* 0x0000002107387c23 */ /* 0x000fe20008010838 */
[----:B------:R-:W0:Y:S06]  /*36a0*/  SHFL.BFLY PT, R10, R11, 0x1, 0x1f ;  /* 0x0c201f000b0a7f89 */ /* 0x000e2c00000e0000 */
[----:B------:R-:W-:Y:S08]  /*36b0*/  MUFU.EX2 R32, R32 ;  /* 0x0000002000207308 */ /* 0x000ff00000000800 */
[----:B------:R-:W1:Y:S08]  /*36c0*/  MUFU.EX2 R35, R35 ;  /* 0x0000002300237308 */ /* 0x000e700000000800 */
[----:B------:R-:W-:Y:S01]  /*36d0*/  MUFU.EX2 R40, R40 ;  /* 0x0000002800287308 */ /* 0x000fe20000000800 */
[----:B0-----:R-:W-:-:S02]  /*36e0*/  FMNMX.FTZ R69, R11, R10, !PT ;  /* 0x0000000a0b457209 */ /* 0x001fc40007810000 */
[----:B------:R-:W-:Y:S02]  /*36f0*/  F2FP.BF16.F32.PACK_AB R11, R31, R28 ;  /* 0x0000001c1f0b723e */ /* 0x000fe400000010ff */
[C---:B------:R-:W-:Y:S01]  /*3700*/  FSETP.NEU.FTZ.AND P1, PT, R69.reuse, -INF , PT ;  /* 0xff8000004500780b */ /* 0x040fe20003f3d000 */
[----:B------:R-:W-:Y:S02]  /*3710*/  FMUL.FTZ R4, R69, UR33 ;  /* 0x0000002145047c20 */ /* 0x000fe40008410000 */
        /* <DEDUP_REMOVED lines=37> */
[----:B0-----:R-:W-:Y:S01]  /*3970*/  FADD.FTZ R7, R4, R61 ;  /* 0x0000003d04077221 */ /* 0x001fe20000010000 */
[----:B------:R-:W-:Y:S01]  /*3980*/  FFMA.FTZ R68, R68, UR33, -R5 ;  /* 0x0000002144447c23 */ /* 0x000fe20008010805 */
[----:B------:R-:W-:Y:S01]  /*3990*/  FADD.FTZ R50, R28, R9 ;  /* 0x000000091c327221 */ /* 0x000fe20000010000 */
[--C-:B------:R-:W-:Y:S01]  /*39a0*/  FFMA.FTZ R71, R71, UR33, -R5.reuse ;  /* 0x0000002147477c23 */ /* 0x100fe20008010805 */
[--C-:B------:R-:W-:Y:S01]  /*39b0*/  FFMA.FTZ R78, R78, UR33, -R5.reuse ;  /* 0x000000214e4e7c23 */ /* 0x100fe20008010805 */
[--C-:B------:R-:W-:Y:S01]  /*39c0*/  FFMA.FTZ R79, R79, UR33, -R5.reuse ;  /* 0x000000214f4f7c23 */ /* 0x100fe20008010805 */
[----:B------:R-:W-:Y:S01]  /*39d0*/  FFMA.FTZ R81, R81, UR33, -R5 ;  /* 0x0000002151517c23 */ /* 0x000fe20008010805 */
[----:B------:R-:W0:Y:S01]  /*39e0*/  MUFU.EX2 R8, R8 ;  /* 0x0000000800087308 */ /* 0x000e220000000800 */
[----:B-1----:R-:W-:Y:S01]  /*39f0*/  FADD.FTZ R42, R6, R7 ;  /* 0x00000007062a7221 */ /* 0x002fe20000010000 */
[--C-:B------:R-:W-:Y:S01]  /*3a00*/  FFMA.FTZ R82, R82, UR33, -R5.reuse ;  /* 0x0000002152527c23 */ /* 0x100fe20008010805 */
[--C-:B------:R-:W-:Y:S01]  /*3a10*/  FFMA.FTZ R83, R83, UR33, -R5.reuse ;  /* 0x0000002153537c23 */ /* 0x100fe20008010805 */
[----:B------:R-:W-:Y:S01]  /*3a20*/  FFMA.FTZ R84, R84, UR33, -R5 ;  /* 0x0000002154547c23 */ /* 0x000fe20008010805 */
[----:B------:R-:W-:-:S02]  /*3a30*/  F2FP.BF16.F32.PACK_AB R5, R25, R24 ;  /* 0x000000181905723e */ /* 0x000fc400000010ff */
[----:B------:R-:W-:Y:S02]  /*3a40*/  CS2R R88, SRZ ;  /* 0x0000000000587805 */ /* 0x000fe4000001ff00 */
[----:B------:R-:W-:Y:S01]  /*3a50*/  F2FP.BF16.F32.PACK_AB R4, R61, R4 ;  /* 0x000000043d04723e */ /* 0x000fe200000010ff */
        /* <DEDUP_REMOVED lines=13> */
[----:B------:R-:W-:Y:S01]  /*3b30*/  FADD.FTZ R42, R32, R7 ;  /* 0x00000007202a7221 */ /* 0x000fe20000010000 */
[----:B------:R-:W-:Y:S02]  /*3b40*/  F2FP.BF16.F32.PACK_AB R7, R27, R26 ;  /* 0x0000001a1b07723e */ /* 0x000fe400000010ff */
[----:B------:R-:W-:Y:S01]  /*3b50*/  F2FP.BF16.F32.PACK_AB R10, R57, R10 ;  /* 0x0000000a390a723e */ /* 0x000fe200000010ff */
[----:B------:R-:W-:Y:S02]  /*3b60*/  FADD.FTZ R42, R35, R42 ;  /* 0x0000002a232a7221 */ /* 0x000fe40000010000 */
[----:B------:R-:W0:Y:S01]  /*3b70*/  MUFU.EX2 R14, R14 ;  /* 0x0000000e000e7308 */ /* 0x000e220000000800 */
[----:B-1----:R-:W-:Y:S01]  /*3b80*/  FADD.FTZ R24, R12, R9 ;  /* 0x000000090c187221 */ /* 0x002fe20000010000 */
[----:B------:R-:W-:Y:S01]  /*3b90*/  F2FP.BF16.F32.PACK_AB R9, R29, R2 ;  /* 0x000000021d09723e */ /* 0x000fe200000010ff */
[----:B------:R-:W-:Y:S01]  /*3ba0*/  FADD.FTZ R25, R37, R42 ;  /* 0x0000002a25197221 */ /* 0x000fe20000010000 */
[----:B------:R1:W-:Y:S03]  /*3bb0*/  STSM.16.M88.4 [R16+0x21800], R4 ;  /* 0x0218000410007844 */ /* 0x0003e60000000200 */
[----:B------:R-:W-:Y:S01]  /*3bc0*/  FADD.FTZ R27, R40, R25 ;  /* 0x00000019281b7221 */ /* 0x000fe20000010000 */
[----:B------:R-:W3:Y:S01]  /*3bd0*/  MUFU.EX2 R53, R53 ;  /* 0x0000003500357308 */ /* 0x000ee20000000800 */
[C---:B--2---:R-:W-:Y:S01]  /*3be0*/  FADD.FTZ R15, R33.reuse, R24 ;  /* 0x00000018210f7221 */ /* 0x044fe20000010000 */
[----:B------:R2:W-:Y:S01]  /*3bf0*/  STSM.16.M88.4 [R19], R8 ;  /* 0x0000000813007844 */ /* 0x0005e20000000200 */
[----:B------:R-:W-:Y:S01]  /*3c00*/  FADD.FTZ R24, R38, R27 ;  /* 0x0000001b26187221 */ /* 0x000fe20000010000 */
[----:B------:R-:W-:-:S03]  /*3c10*/  F2FP.BF16.F32.PACK_AB R12, R33, R12 ;  /* 0x0000000c210c723e */ /* 0x000fc600000010ff */
[----:B------:R-:W-:Y:S01]  /*3c20*/  FADD.FTZ R24, R47, R24 ;  /* 0x000000182f187221 */ /* 0x000fe20000010000 */
[----:B------:R-:W4:Y:S01]  /*3c30*/  MUFU.EX2 R30, R30 ;  /* 0x0000001e001e7308 */ /* 0x000f220000000800 */
[----:B0-----:R-:W-:Y:S01]  /*3c40*/  FADD.FTZ R2, R14, R15 ;  /* 0x0000000f0e027221 */ /* 0x001fe20000010000 */
[----:B------:R-:W-:-:S06]  /*3c50*/  F2FP.BF16.F32.PACK_AB R15, R40, R37 ;  /* 0x00000025280f723e */ /* 0x000fcc00000010ff */
[----:B------:R-:W0:Y:S01]  /*3c60*/  MUFU.EX2 R51, R51 ;  /* 0x0000003300337308 */ /* 0x000e220000000800 */
[C---:B---3--:R-:W-:Y:S01]  /*3c70*/  FADD.FTZ R25, R53.reuse, R2 ;  /* 0x0000000235197221 */ /* 0x048fe20000010000 */
[----:B------:R-:W-:-:S05]  /*3c80*/  F2FP.BF16.F32.PACK_AB R14, R53, R14 ;  /* 0x0000000e350e723e */ /* 0x000fca00000010ff */
[----:B------:R-:W-:Y:S01]  /*3c90*/  STSM.16.M88.4 [R18], R12 ;  /* 0x0000000c12007844 */ /* 0x000fe20000000200 */
[----:B------:R-:W3:Y:S01]  /*3ca0*/  MUFU.EX2 R34, R34 ;  /* 0x0000002200227308 */ /* 0x000ee20000000800 */
[----:B----4-:R-:W-:-:S07]  /*3cb0*/  FADD.FTZ R2, R30, R25 ;  /* 0x000000191e027221 */ /* 0x010fce0000010000 */
[----:B------:R-:W4:Y:S01]  /*3cc0*/  MUFU.EX2 R45, R45 ;  /* 0x0000002d002d7308 */ /* 0x000f220000000800 */
[----:B0-----:R-:W-:-:S07]  /*3cd0*/  FADD.FTZ R25, R51, R2 ;  /* 0x0000000233197221 */ /* 0x001fce0000010000 */
[----:B------:R-:W0:Y:S01]  /*3ce0*/  MUFU.EX2 R39, R39 ;  /* 0x0000002700277308 */ /* 0x000e220000000800 */
[----:B---3--:R-:W-:-:S07]  /*3cf0*/  FADD.FTZ R2, R34, R25 ;  /* 0x0000001922027221 */ /* 0x008fce0000010000 */
        /* <DEDUP_REMOVED lines=11> */
[----:B---3--:R-:W-:Y:S01]  /*3db0*/  FADD.FTZ R27, R41, R24 ;  /* 0x00000018291b7221 */ /* 0x008fe20000010000 */
[----:B------:R-:W-:Y:S02]  /*3dc0*/  F2FP.BF16.F32.PACK_AB R24, R51, R30 ;  /* 0x0000001e3318723e */ /* 0x000fe400000010ff */
[----:B-1----:R-:W-:-:S04]  /*3dd0*/  F2FP.BF16.F32.PACK_AB R4, R41, R36 ;  /* 0x000000242904723e */ /* 0x002fc800000010ff */
[----:B------:R-:W1:Y:S01]  /*3de0*/  MUFU.EX2 R49, R49 ;  /* 0x0000003100317308 */ /* 0x000e620000000800 */
[----:B----4-:R-:W-:Y:S01]  /*3df0*/  FADD.FTZ R2, R48, R25 ;  /* 0x0000001930027221 */ /* 0x010fe20000010000 */
        /* <DEDUP_REMOVED lines=8> */
[----:B------:R-:W3:Y:S01]  /*3e80*/  MUFU.EX2 R21, R21 ;  /* 0x0000001500157308 */ /* 0x000ee20000000800 */
[----:B0-----:R-:W-:Y:S01]  /*3e90*/  FADD.FTZ R2, R72, R27 ;  /* 0x0000001b48027221 */ /* 0x001fe20000010000 */
[----:B------:R-:W-:-:S05]  /*3ea0*/  F2FP.BF16.F32.PACK_AB R27, R44, R45 ;  /* 0x0000002d2c1b723e */ /* 0x000fca00000010ff */
[----:B------:R-:W-:Y:S01]  /*3eb0*/  STSM.16.M88.4 [R17], R24 ;  /* 0x0000001811007844 */ /* 0x000fe20000000200 */
[----:B------:R-:W2:Y:S01]  /*3ec0*/  MUFU.EX2 R65, R65 ;  /* 0x0000004100417308 */ /* 0x000ea20000000800 */
[----:B-1----:R-:W-:Y:S01]  /*3ed0*/  FADD.FTZ R6, R60, R5 ;  /* 0x000000053c067221 */ /* 0x002fe20000010000 */
[----:B------:R-:W-:-:S06]  /*3ee0*/  F2FP.BF16.F32.PACK_AB R5, R48, R43 ;  /* 0x0000002b3005723e */ /* 0x000fcc00000010ff */
[----:B------:R-:W0:Y:S01]  /*3ef0*/  MUFU.EX2 R70, R70 ;  /* 0x0000004600467308 */ /* 0x000e220000000800 */
[----:B---3--:R-:W-:-:S07]  /*3f00*/  FADD.FTZ R7, R21, R2 ;  /* 0x0000000215077221 */ /* 0x008fce0000010000 */
[----:B------:R-:W1:Y:S01]  /*3f10*/  MUFU.EX2 R62, R67 ;  /* 0x00000043003e7308 */ /* 0x000e620000000800 */
[----:B--2---:R-:W-:Y:S01]  /*3f20*/  FADD.FTZ R9, R65, R6 ;  /* 0x0000000641097221 */ /* 0x004fe20000010000 */
[----:B------:R-:W-:Y:S02]  /*3f30*/  F2FP.BF16.F32.PACK_AB R6, R59, R0 ;  /* 0x000000003b06723e */ /* 0x000fe400000010ff */
[----:B------:R-:W-:-:S04]  /*3f40*/  F2FP.BF16.F32.PACK_AB R60, R65, R60 ;  /* 0x0000003c413c723e */ /* 0x000fc800000010ff */
[----:B------:R-:W2:Y:S01]  /*3f50*/  MUFU.EX2 R20, R20 ;  /* 0x0000001400147308 */ /* 0x000ea20000000800 */
[C---:B0-----:R-:W-:Y:S01]  /*3f60*/  FADD.FTZ R7, R70.reuse, R7 ;  /* 0x0000000746077221 */ /* 0x041fe20000010000 */
[----:B------:R-:W-:-:S06]  /*3f70*/  F2FP.BF16.F32.PACK_AB R61, R70, R21 ;  /* 0x00000015463d723e */ /* 0x000fcc00000010ff */
[----:B------:R-:W0:Y:S01]  /*3f80*/  MUFU.EX2 R29, R46 ;  /* 0x0000002e001d7308 */ /* 0x000e220000000800 */
[----:B-1----:R-:W-:-:S07]  /*3f90*/  FADD.FTZ R2, R62, R9 ;  /* 0x000000093e027221 */ /* 0x002fce0000010000 */
[----:B------:R-:W1:Y:S01]  /*3fa0*/  MUFU.EX2 R63, R63 ;  /* 0x0000003f003f7308 */ /* 0x000e620000000800 */
[----:B--2---:R-:W-:Y:S01]  /*3fb0*/  FADD.FTZ R0, R20, R7 ;  /* 0x0000000714007221 */ /* 0x004fe20000010000 */
[----:B------:R-:W-:-:S05]  /*3fc0*/  F2FP.BF16.F32.PACK_AB R7, R72, R49 ;  /* 0x000000314807723e */ /* 0x000fca00000010ff */
[----:B------:R2:W-:Y:S01]  /*3fd0*/  STSM.16.M88.4 [R16+0x27800], R4 ;  /* 0x0278000410007844 */ /* 0x0005e20000000200 */
[----:B------:R-:W3:Y:S01]  /*3fe0*/  MUFU.EX2 R68, R68 ;  /* 0x0000004400447308 */ /* 0x000ee20000000800 */
[C---:B0-----:R-:W-:Y:S01]  /*3ff0*/  FADD.FTZ R9, R29.reuse, R2 ;  /* 0x000000021d097221 */ /* 0x041fe20000010000 */
[----:B------:R-:W-:-:S06]  /*4000*/  F2FP.BF16.F32.PACK_AB R62, R29, R62 ;  /* 0x0000003e1d3e723e */ /* 0x000fcc00000010ff */
[----:B------:R-:W0:Y:S01]  /*4010*/  MUFU.EX2 R73, R73 ;  /* 0x0000004900497308 */ /* 0x000e220000000800 */
[C---:B-1----:R-:W-:Y:S01]  /*4020*/  FADD.FTZ R0, R63.reuse, R0 ;  /* 0x000000003f007221 */ /* 0x042fe20000010000 */
[----:B------:R-:W-:-:S05]  /*4030*/  F2FP.BF16.F32.PACK_AB R63, R63, R20 ;  /* 0x000000143f3f723e */ /* 0x000fca00000010ff */
[----:B------:R1:W-:Y:S01]  /*4040*/  STSM.16.M88.4 [R22], R60 ;  /* 0x0000003c16007844 */ /* 0x0003e20000000200 */
[----:B------:R-:W4:Y:S01]  /*4050*/  MUFU.EX2 R76, R76 ;  /* 0x0000004c004c7308 */ /* 0x000f220000000800 */
[----:B---3--:R-:W-:-:S07]  /*4060*/  FADD.FTZ R2, R68, R9 ;  /* 0x0000000944027221 */ /* 0x008fce0000010000 */
[----:B------:R-:W3:Y:S01]  /*4070*/  MUFU.EX2 R71, R71 ;  /* 0x0000004700477308 */ /* 0x000ee20000000800 */
[----:B0-----:R-:W-:-:S07]  /*4080*/  FADD.FTZ R9, R73, R0 ;  /* 0x0000000049097221 */ /* 0x001fce0000010000 */
[----:B------:R-:W0:Y:S01]  /*4090*/  MUFU.EX2 R3, R3 ;  /* 0x0000000300037308 */ /* 0x000e220000000800 */
[C---:B----4-:R-:W-:Y:S01]  /*40a0*/  FADD.FTZ R0, R76.reuse, R9 ;  /* 0x000000094c007221 */ /* 0x050fe20000010000 */
[----:B--2---:R-:W-:-:S06]  /*40b0*/  F2FP.BF16.F32.PACK_AB R5, R76, R73 ;  /* 0x000000494c05723e */ /* 0x004fcc00000010ff */
[----:B------:R-:W2:Y:S01]  /*40c0*/  MUFU.EX2 R78, R78 ;  /* 0x0000004e004e7308 */ /* 0x000ea20000000800 */
[C---:B---3--:R-:W-:Y:S01]  /*40d0*/  FADD.FTZ R11, R71.reuse, R2 ;  /* 0x00000002470b7221 */ /* 0x048fe20000010000 */
[----:B------:R-:W-:-:S06]  /*40e0*/  F2FP.BF16.F32.PACK_AB R4, R71, R68 ;  /* 0x000000444704723e */ /* 0x000fcc00000010ff */
[----:B------:R-:W3:Y:S01]  /*40f0*/  MUFU.EX2 R74, R74 ;  /* 0x0000004a004a7308 */ /* 0x000ee20000000800 */
[----:B0-----:R-:W-:-:S07]  /*4100*/  FADD.FTZ R9, R3, R0 ;  /* 0x0000000003097221 */ /* 0x001fce0000010000 */
[----:B------:R-:W0:Y:S01]  /*4110*/  MUFU.EX2 R79, R79 ;  /* 0x0000004f004f7308 */ /* 0x000e220000000800 */
[----:B--2---:R-:W-:-:S07]  /*4120*/  FADD.FTZ R2, R78, R11 ;  /* 0x0000000b4e027221 */ /* 0x004fce0000010000 */
[----:B------:R-:W2:Y:S01]  /*4130*/  MUFU.EX2 R75, R75 ;  /* 0x0000004b004b7308 */ /* 0x000ea20000000800 */
[C---:B---3--:R-:W-:Y:S01]  /*4140*/  FADD.FTZ R0, R74.reuse, R9 ;  /* 0x000000094a007221 */ /* 0x048fe20000010000 */
[----:B------:R-:W-:-:S06]  /*4150*/  F2FP.BF16.F32.PACK_AB R7, R74, R3 ;  /* 0x000000034a07723e */ /* 0x000fcc00000010ff */
[----:B------:R-:W3:Y:S01]  /*4160*/  MUFU.EX2 R81, R81 ;  /* 0x0000005100517308 */ /* 0x000ee20000000800 */
[C---:B0-----:R-:W-:Y:S01]  /*4170*/  FADD.FTZ R2, R79.reuse, R2 ;  /* 0x000000024f027221 */ /* 0x041fe20000010000 */
[----:B------:R-:W-:-:S05]  /*4180*/  F2FP.BF16.F32.PACK_AB R6, R79, R78 ;  /* 0x0000004e4f06723e */ /* 0x000fca00000010ff */
[----:B------:R1:W-:Y:S01]  /*4190*/  STSM.16.M88.4 [R18+0x6000], R4 ;  /* 0x0060000412007844 */ /* 0x0003e20000000200 */
[----:B------:R-:W0:Y:S01]  /*41a0*/  MUFU.EX2 R80, R80 ;  /* 0x0000005000507308 */ /* 0x000e220000000800 */
[----:B--2---:R-:W-:-:S07]  /*41b0*/  FADD.FTZ R11, R75, R0 ;  /* 0x000000004b0b7221 */ /* 0x004fce0000010000 */
[----:B------:R-:W2:Y:S01]  /*41c0*/  MUFU.EX2 R82, R82 ;  /* 0x0000005200527308 */ /* 0x000ea20000000800 */
[----:B---3--:R-:W-:-:S07]  /*41d0*/  FADD.FTZ R9, R81, R2 ;  /* 0x0000000251097221 */ /* 0x008fce0000010000 */
[----:B------:R-:W-:Y:S01]  /*41e0*/  MUFU.EX2 R77, R77 ;  /* 0x0000004d004d7308 */ /* 0x000fe20000000800 */
[----:B0-----:R-:W-:-:S07]  /*41f0*/  FADD.FTZ R2, R80, R11 ;  /* 0x0000000b50027221 */ /* 0x001fce0000010000 */
[----:B------:R-:W0:Y:S01]  /*4200*/  MUFU.EX2 R56, R56 ;  /* 0x0000003800387308 */ /* 0x000e220000000800 */
[C---:B--2---:R-:W-:Y:S01]  /*4210*/  FADD.FTZ R0, R82.reuse, R9 ;  /* 0x0000000952007221 */ /* 0x044fe20000010000 */
[----:B------:R-:W-:Y:S02]  /*4220*/  F2FP.BF16.F32.PACK_AB R8, R82, R81 ;  /* 0x000000515208723e */ /* 0x000fe400000010ff */
[----:B------:R-:W-:-:S04]  /*4230*/  F2FP.BF16.F32.PACK_AB R9, R80, R75 ;  /* 0x0000004b5009723e */ /* 0x000fc800000010ff */
[----:B------:R-:W-:Y:S08]  /*4240*/  MUFU.EX2 R83, R83 ;  /* 0x0000005300537308 */ /* 0x000ff00000000800 */
[----:B------:R-:W2:Y:S01]  /*4250*/  MUFU.EX2 R84, R84 ;  /* 0x0000005400547308 */ /* 0x000ea20000000800 */
[----:B0-----:R-:W-:Y:S01]  /*4260*/  F2FP.BF16.F32.PACK_AB R11, R56, R77 ;  /* 0x0000004d380b723e */ /* 0x001fe200000010ff */
[----:B------:R-:W-:Y:S01]  /*4270*/  FADD.FTZ R77, R77, R2 ;  /* 0x000000024d4d7221 */ /* 0x000fe20000010000 */
[----:B--2---:R-:W-:Y:S01]  /*4280*/  F2FP.BF16.F32.PACK_AB R10, R84, R83 ;  /* 0x00000053540a723e */ /* 0x004fe200000010ff */
[----:B------:R-:W-:-:S02]  /*4290*/  FADD.FTZ R83, R83, R0 ;  /* 0x0000000053537221 */ /* 0x000fc40000010000 */
[----:B------:R-:W-:Y:S02]  /*42a0*/  FADD.FTZ R0, R56, R77 ;  /* 0x0000004d38007221 */ /* 0x000fe40000010000 */
[----:B------:R1:W-:Y:S01]  /*42b0*/  STSM.16.M88.4 [R17+0x6000], R8 ;  /* 0x0060000811007844 */ /* 0x0003e20000000200 */
[----:B------:R-:W-:Y:S01]  /*42c0*/  FADD.FTZ R2, R84, R83 ;  /* 0x0000005354027221 */ /* 0x000fe20000010000 */
[----:B------:R0:W-:Y:S06]  /*42d0*/  MEMBAR.ALL.CTA ;  /* 0x0000000000007992 */ /* 0x0001ec0000008000 */
[----:B0-----:R-:W0:Y:S02]  /*42e0*/  FENCE.VIEW.ASYNC.S ;  /* 0x00000000000073c6 */ /* 0x001e240000000000 */
[----:B0-----:R-:W-:Y:S01]  /*42f0*/  NOP ;  /* 0x0000000000007918 */ /* 0x001fe20000000000 */
[----:B------:R-:W-:Y:S05]  /*4300*/  @!P1 BRA `(.L_x_11869) ;  /* 0x0000003000b49947 */ /* 0x000fea0003800000 */
[----:B-1----:R-:W-:Y:S01]  /*4310*/  IMAD.MOV.U32 R4, RZ, RZ, R54 ;  /* 0x000000ffff047224 */ /* 0x002fe200078e0036 */
[----:B------:R-:W-:Y:S01]  /*4320*/  UMOV UR28, UR45 ;  /* 0x0000002d001c7c82 */ /* 0x000fe20008000000 */
[----:B------:R-:W-:Y:S01]  /*4330*/  IMAD.MOV.U32 R3, RZ, RZ, R69 ;  /* 0x000000ffff037224 */ /* 0x000fe200078e0045 */
[----:B------:R-:W-:Y:S01]  /*4340*/  UMOV UR53, UR44 ;  /* 0x0000002c00357c82 */ /* 0x000fe20008000000 */
[----:B------:R-:W-:Y:S01]  /*4350*/  IMAD.MOV.U32 R135, RZ, RZ, RZ ;  /* 0x000000ffff877224 */ /* 0x000fe200078e00ff */
[----:B------:R-:W-:Y:S01]  /*4360*/  ULDC UR34, c[0x0][0x288] ;  /* 0x0000a20000227ab9 */ /* 0x000fe20000000800 */
[----:B------:R-:W-:Y:S01]  /*4370*/  ULDC UR35, c[0x0][0x9d8] ;  /* 0x0002760000237ab9 */ /* 0x000fe20000000800 */
[----:B------:R-:W-:-:S05]  /*4380*/  ULDC UR33, c[0x0][0x988] ;  /* 0x0002620000217ab9 */ /* 0x000fca0000000800 */
.L_x_11880:
[----:B------:R-:W-:Y:S01]  /*4390*/  ISETP.NE.AND P2, PT, RZ, UR37, PT ;  /* 0x00000025ff007c0c */ /* 0x000fe2000bf45270 */
[----:B------:R-:W-:-:S04]  /*43a0*/  UISETP.NE.AND UP0, UPT, UR53, 0x1, UPT ;  /* 0x000000013500788c */ /* 0x000fc8000bf05270 */
[----:B------:R-:W-:-:S04]  /*43b0*/  USEL UR45, URZ, 0x1, UP0 ;  /* 0x000000013f2d7887 */ /* 0x000fc80008000000 */
[----:B------:R-:W-:-:S04]  /*43c0*/  ULOP3.LUT UR45, UR28, UR45, URZ, 0x3c, !UPT ;  /* 0x0000002d1c2d7292 */ /* 0x000fc8000f8e3c3f */
[----:B------:R-:W-:Y:S08]  /*43d0*/  @P2 BRA `(.L_x_11870) ;  /* 0x0000000000382947 */ /* 0x000ff00003800000 */
[----:B------:R-:W-:Y:S05]  /*43e0*/  @!P0 BRA `(.L_x_11871) ;  /* 0x0000000000048947 */ /* 0x000fea0003800000 */
[----:B------:R-:W-:Y:S01]  /*43f0*/  BPT.TRAP 0x1 ;  /* 0x000000040000795c */ /* 0x000fe20000300000 */
.L_x_11871:
        /* <DEDUP_REMOVED lines=9> */
.L_x_11872:
[----:B-1----:R-:W-:Y:S05]  /*4490*/  @P1 BRA `(.L_x_11870) ;  /* 0x0000000000081947 */ /* 0x002fea0003800000 */
[----:B------:R-:W1:Y:S02]  /*44a0*/  SYNCS.PHASECHK.TRANS64.TRYWAIT P1, [UR6+0x2d830], R5 ;  /* 0x02d83005ff0075a7 */ /* 0x000e640008020146 */
[----:B-1----:R-:W-:Y:S05]  /*44b0*/  @!P1 BRA `(.L_x_11873) ;  /* 0x000000bc00c09947 */ /* 0x002fea0003800000 */
.L_x_11870:
        /* <DEDUP_REMOVED lines=40> */
.L_x_11875:
[----:B------:R-:W-:Y:S01]  /*4740*/  ULEA UR6, UR53, UR40, 0x3 ;  /* 0x0000002835067291 */ /* 0x000fe2000f8e183f */
[----:B------:R-:W-:-:S04]  /*4750*/  MOV R5, UR28 ;  /* 0x0000001c00057c02 */ /* 0x000fc80008000f00 */
[----:B------:R-:W-:-:S04]  /*4760*/  SHF.L.U32 R5, R5, 0x1f, RZ ;  /* 0x0000001f05057819 */ /* 0x000fc800000006ff */
[----:B------:R0:W1:Y:S01]  /*4770*/  SYNCS.PHASECHK.TRANS64.TRYWAIT P1, [UR6+0x2d850], R5 ;  /* 0x02d85005ff0075a7 */ /* 0x0000620008020146 */
[----:B------:R-:W-:Y:S05]  /*4780*/  @!P0 BRA `(.L_x_11876) ;  /* 0x0000000000048947 */ /* 0x000fea0003800000 */
[----:B------:R-:W-:Y:S01]  /*4790*/  BPT.TRAP 0x1 ;  /* 0x000000040000795c */ /* 0x000fe20000300000 */
.L_x_11876:
[----:B-1----:R-:W-:Y:S05]  /*47a0*/  @P1 BRA `(.L_x_11874) ;  /* 0x0000000000081947 */ /* 0x002fea0003800000 */
[----:B------:R-:W1:Y:S02]  /*47b0*/  SYNCS.PHASECHK.TRANS64.TRYWAIT P1, [UR6+0x2d850], R5 ;  /* 0x02d85005ff0075a7 */ /* 0x000e640008020146 */
[----:B-1----:R-:W-:Y:S05]  /*47c0*/  @!P1 BRA `(.L_x_11877) ;  /* 0x000000bc00149947 */ /* 0x002fea0003800000 */
.L_x_11874:
        /* <DEDUP_REMOVED lines=70> */
.L_x_11878:
[----:B------:R-:W-:Y:S01]  /*4c30*/  UISETP.NE.AND UP0, UPT, UR49, URZ, UPT ;  /* 0x0000003f3100728c */ /* 0x000fe2000bf05270 */
[----:B------:R-:W-:Y:S02]  /*4c40*/  VIADD R141, R136, UR39 ;  /* 0x00000027888d7c36 */ /* 0x000fe40008000000 */
[----:B0-----:R-:W-:Y:S01]  /*4c50*/  FMUL.FTZ R5, R26, UR35 ;  /* 0x000000231a057c20 */ /* 0x001fe20008410000 */
[----:B------:R-:W-:Y:S01]  /*4c60*/  FMUL.FTZ R20, R47, UR35 ;  /* 0x000000232f147c20 */ /* 0x000fe20008410000 */
[----:B------:R-:W-:Y:S01]  /*4c70*/  FMUL.FTZ R8, R31, UR35 ;  /* 0x000000231f087c20 */ /* 0x000fe20008410000 */
[----:B------:R-:W0:Y:S01]  /*4c80*/  LDC R47, c[0x0][0x2f0] ;  /* 0x0000bc00ff2f7b82 */ /* 0x000e220000000800 */
[----:B------:R-:W-:Y:S01]  /*4c90*/  PLOP3.LUT P1, PT, PT, PT, UP0, 0x80, 0x0 ;  /* 0x000000000000781c */ /* 0x000fe20003f2f008 */
[----:B------:R-:W-:Y:S01]  /*4ca0*/  FMUL.FTZ R31, R33, UR35 ;  /* 0x00000023211f7c20 */ /* 0x000fe20008410000 */
[----:B------:R-:W-:Y:S01]  /*4cb0*/  PLOP3.LUT P2, PT, PT, PT, UP0, 0x80, 0x0 ;  /* 0x000000000000781c */ /* 0x000fe20003f4f008 */
[----:B------:R-:W-:Y:S01]  /*4cc0*/  FMUL.FTZ R33, R37, UR35 ;  /* 0x0000002325217c20 */ /* 0x000fe20008410000 */
[----:B------:R-:W-:Y:S01]  /*4cd0*/  FMUL.FTZ R37, R45, UR35 ;  /* 0x000000232d257c20 */ /* 0x000fe20008410000 */
[----:B------:R-:W-:Y:S01]  /*4ce0*/  @UP0 ULDC UR6, c[0x0][0x44c] ;  /* 0x0001130000060ab9 */ /* 0x000fe20000000800 */
[----:B------:R-:W-:Y:S01]  /*4cf0*/  FMUL.FTZ R144, R24, UR35 ;  /* 0x0000002318907c20 */ /* 0x000fe20008410000 */
[----:B------:R-:W-:-:S02]  /*4d00*/  IMAD.MOV.U32 R140, RZ, RZ, -0x2 ;  /* 0xfffffffeff8c7424 */ /* 0x000fc400078e00ff */
[----:B------:R-:W-:Y:S01]  /*4d10*/  FMUL.FTZ R143, R25, UR35 ;  /* 0x00000023198f7c20 */ /* 0x000fe20008410000 */
[----:B------:R-:W-:Y:S01]  /*4d20*/  FMUL.FTZ R142, R28, UR35 ;  /* 0x000000231c8e7c20 */ /* 0x000fe20008410000 */
[----:B------:R-:W-:Y:S01]  /*4d30*/  FMUL.FTZ R29, R29, UR35 ;  /* 0x000000231d1d7c20 */ /* 0x000fe20008410000 */
[----:B------:R-:W-:Y:S01]  /*4d40*/  FMUL.FTZ R14, R43, UR35 ;  /* 0x000000232b0e7c20 */ /* 0x000fe20008410000 */
[----:B------:R-:W1:Y:S01]  /*4d50*/  MUFU.TANH R144, R144 ;  /* 0x0000009000907308 */ /* 0x000e620000002400 */
[----:B------:R-:W-:Y:S01]  /*4d60*/  @P1 IMAD.HI.U32 R26, R141, UR6, RZ ;  /* 0x000000068d1a1c27 */ /* 0x000fe2000f8e00ff */
[----:B------:R-:W-:-:S03]  /*4d70*/  @UP0 ULDC UR6, c[0x0][0x450] ;  /* 0x0001140000060ab9 */ /* 0x000fc60000000800 */
[----:B------:R-:W-:Y:S01]  /*4d80*/  FMUL.FTZ R43, R57, UR35 ;  /* 0x00000023392b7c20 */ /* 0x000fe20008410000 */
[----:B------:R-:W-:Y:S01]  /*4d90*/  FMUL.FTZ R7, R30, UR35 ;  /* 0x000000231e077c20 */ /* 0x000fe20008410000 */
[----:B------:R-:W-:Y:S01]  /*4da0*/  FMUL.FTZ R30, R32, UR35 ;  /* 0x00000023201e7c20 */ /* 0x000fe20008410000 */
[----:B------:R-:W-:Y:S01]  /*4db0*/  @P2 SHF.R.U32.HI R141, RZ, UR6, R26 ;  /* 0x00000006ff8d2c19 */ /* 0x000fe2000801161a */
[----:B------:R-:W-:Y:S01]  /*4dc0*/  UMOV UR6, 0xffffff80 ;  /* 0xffffff8000067882 */ /* 0x000fe20000000000 */
[----:B------:R-:W2:Y:S01]  /*4dd0*/  MUFU.TANH R143, R143 ;  /* 0x0000008f008f7308 */ /* 0x000ea20000002400 */
[----:B------:R-:W-:Y:S01]  /*4de0*/  UIMAD UR6, UR54, UR6, 0x1 ;  /* 0x00000001360674a4 */ /* 0x000fe2000f8e0206 */
[----:B------:R-:W-:Y:S01]  /*4df0*/  FMUL.FTZ R32, R36, UR35 ;  /* 0x0000002324207c20 */ /* 0x000fe20008410000 */
[----:B------:R-:W3:Y:S01]  /*4e00*/  SHFL.IDX PT, R45, R141, RZ, 0x1c1f ;  /* 0x001c1fff8d2d7589 */ /* 0x000ee200000e0000 */
[----:B------:R-:W-:Y:S01]  /*4e10*/  FMUL.FTZ R15, R46, UR35 ;  /* 0x000000232e0f7c20 */ /* 0x000fe20008410000 */
[----:B------:R-:W-:Y:S01]  /*4e20*/  FMUL.FTZ R9, R34, UR35 ;  /* 0x0000002322097c20 */ /* 0x000fe20008410000 */
[----:B------:R-:W-:Y:S01]  /*4e30*/  FMUL.FTZ R34, R40, UR35 ;  /* 0x0000002328227c20 */ /* 0x000fe20008410000 */
[----:B------:R-:W-:Y:S01]  /*4e40*/  IMAD R140, R23, R140, UR6 ;  /* 0x00000006178c7e24 */ /* 0x000fe2000f8e028c */
[----:B------:R-:W4:Y:S01]  /*4e50*/  MUFU.TANH R142, R142 ;  /* 0x0000008e008e7308 */ /* 0x000f220000002400 */
[----:B------:R-:W-:Y:S01]  /*4e60*/  FMUL.FTZ R11, R38, UR35 ;  /* 0x00000023260b7c20 */ /* 0x000fe20008410000 */
[----:B------:R-:W-:Y:S01]  /*4e70*/  FMUL.FTZ R38, R48, UR35 ;  /* 0x0000002330267c20 */ /* 0x000fe20008410000 */
[----:B0-----:R-:W-:-:S02]  /*4e80*/  IMAD R140, R47, UR48, R140 ;  /* 0x000000302f8c7c24 */ /* 0x001fc4000f8e028c */
        /* <DEDUP_REMOVED lines=15> */
[----:B---3--:R-:W-:Y:S01]  /*4f80*/  IADD3 R57, R45, -UR34, R140 ;  /* 0x800000222d397c10 */ /* 0x008fe2000fffe08c */
[----:B------:R-:W-:Y:S01]  /*4f90*/  FMUL.FTZ R45, R60, UR35 ;  /* 0x000000233c2d7c20 */ /* 0x000fe20008410000 */
[----:B------:R-:W-:Y:S01]  /*4fa0*/  FMUL.FTZ R26, R55, UR35 ;  /* 0x00000023371a7c20 */ /* 0x000fe20008410000 */
[----:B------:R-:W-:Y:S01]  /*4fb0*/  FMUL.FTZ R6, R27, UR35 ;  /* 0x000000231b067c20 */ /* 0x000fe20008410000 */
[C---:B------:R-:W-:Y:S01]  /*4fc0*/  ISETP.GT.AND P1, PT, R57.reuse, RZ, PT ;  /* 0x000000ff3900720c */ /* 0x040fe20003f24270 */
[----:B------:R-:W3:Y:S01]  /*4fd0*/  MUFU.TANH R31, R31 ;  /* 0x0000001f001f7308 */ /* 0x000ee20000002400 */
[----:B------:R-:W-:Y:S01]  /*4fe0*/  ISETP.GT.AND P2, PT, R57, 0x1, PT ;  /* 0x000000013900780c */ /* 0x000fe20003f44270 */
[----:B------:R-:W-:Y:S01]  /*4ff0*/  FMUL.FTZ R27, R58, UR35 ;  /* 0x000000233a1b7c20 */ /* 0x000fe20008410000 */
[----:B-1----:R-:W-:Y:S01]  /*5000*/  FSEL R144, R144, -INF , P1 ;  /* 0xff80000090907808 */ /* 0x002fe20000800000 */
[----:B------:R-:W-:Y:S01]  /*5010*/  FMUL.FTZ R56, R81, UR35 ;  /* 0x0000002351387c20 */ /* 0x000fe20008410000 */
[----:B------:R-:W-:Y:S01]  /*5020*/  ISETP.GT.AND P1, PT, R57, 0x8, PT ;  /* 0x000000083900780c */ /* 0x000fe20003f24270 */
[----:B------:R-:W-:Y:S01]  /*5030*/  FMUL.FTZ R84, R84, UR35 ;  /* 0x0000002354547c20 */ /* 0x000fe20008410000 */
[----:B--2---:R-:W-:Y:S01]  /*5040*/  FSEL R143, R143, -INF , P2 ;  /* 0xff8000008f8f7808 */ /* 0x004fe20001000000 */
[----:B------:R-:W1:Y:S01]  /*5050*/  MUFU.TANH R32, R32 ;  /* 0x0000002000207308 */ /* 0x000e620000002400 */
[----:B------:R-:W-:Y:S01]  /*5060*/  FMNMX.FTZ R46, R144, R3, !PT ;  /* 0x00000003902e7209 */ /* 0x000fe20007810000 */
[----:B------:R-:W-:Y:S01]  /*5070*/  FMUL.FTZ R85, R85, UR35 ;  /* 0x0000002355557c20 */ /* 0x000fe20008410000 */
[----:B------:R-:W-:Y:S01]  /*5080*/  ISETP.GT.AND P2, PT, R57, 0x9, PT ;  /* 0x000000093900780c */ /* 0x000fe20003f44270 */
[----:B------:R-:W-:Y:S01]  /*5090*/  FMUL.FTZ R28, R59, UR35 ;  /* 0x000000233b1c7c20 */ /* 0x000fe20008410000 */
[----:B----4-:R-:W-:Y:S01]  /*50a0*/  FSEL R142, R142, -INF , P1 ;  /* 0xff8000008e8e7808 */ /* 0x010fe20000800000 */
[----:B------:R-:W2:Y:S01]  /*50b0*/  SHFL.IDX PT, R141, R141, 0x1, 0x1c1f ;  /* 0x003c1f008d8d7f89 */ /* 0x000ea200000e0000 */
[----:B------:R-:W-:Y:S01]  /*50c0*/  FMNMX.FTZ R47, R143, R46, !PT ;  /* 0x0000002e8f2f7209 */ /* 0x000fe20007810000 */
[----:B------:R-:W4:Y:S01]  /*50d0*/  MUFU.TANH R33, R33 ;  /* 0x0000002100217308 */ /* 0x000f220000002400 */
[----:B------:R-:W-:Y:S01]  /*50e0*/  ISETP.GT.AND P1, PT, R57, 0x10, PT ;  /* 0x000000103900780c */ /* 0x000fe20003f24270 */
[----:B------:R-:W-:Y:S01]  /*50f0*/  FMUL.FTZ R46, R64, UR35 ;  /* 0x00000023402e7c20 */ /* 0x000fe20008410000 */
[----:B0-----:R-:W-:Y:S01]  /*5100*/  FSEL R29, R29, -INF , P2 ;  /* 0xff8000001d1d7808 */ /* 0x001fe20001000000 */
[----:B------:R-:W-:Y:S01]  /*5110*/  FMUL.FTZ R64, R74, UR35 ;  /* 0x000000234a407c20 */ /* 0x000fe20008410000 */
[----:B------:R-:W-:Y:S01]  /*5120*/  FMNMX.FTZ R48, R142, R47, !PT ;  /* 0x0000002f8e307209 */ /* 0x000fe20007810000 */
[----:B------:R-:W-:Y:S01]  /*5130*/  FMUL.FTZ R74, R87, UR35 ;  /* 0x00000023574a7c20 */ /* 0x000fe20008410000 */
[----:B------:R-:W-:Y:S01]  /*5140*/  ISETP.GT.AND P2, PT, R57, 0x11, PT ;  /* 0x000000113900780c */ /* 0x000fe20003f44270 */
[----:B------:R-:W0:Y:S01]  /*5150*/  MUFU.TANH R34, R34 ;  /* 0x0000002200227308 */ /* 0x000e220000002400 */
[----:B-----5:R-:W-:Y:S01]  /*5160*/  FSEL R30, R30, -INF , P1 ;  /* 0xff8000001e1e7808 */ /* 0x020fe20000800000 */
[----:B------:R-:W-:Y:S01]  /*5170*/  ULEA UR6, UR44, UR40, 0x3 ;  /* 0x000000282c067291 */ /* 0x000fe2000f8e183f */
[----:B------:R-:W-:-:S02]  /*5180*/  FMNMX.FTZ R47, R29, R48, !PT ;  /* 0x000000301d2f7209 */ /* 0x000fc40007810000 */
[----:B------:R-:W-:Y:S01]  /*5190*/  ISETP.GT.AND P1, PT, R57, 0x18, PT ;  /* 0x000000183900780c */ /* 0x000fe20003f24270 */
[----:B------:R-:W-:Y:S01]  /*51a0*/  UIADD3 UR6, UR6, 0x2d840, URZ ;  /* 0x0002d84006067890 */ /* 0x000fe2000fffe03f */
[----:B---3--:R-:W-:Y:S01]  /*51b0*/  FSEL R31, R31, -INF , P2 ;  /* 0xff8000001f1f7808 */ /* 0x008fe20001000000 */
[----:B------:R-:W3:Y:S01]  /*51c0*/  MUFU.TANH R35, R35 ;  /* 0x0000002300237308 */ /* 0x000ee20000002400 */
[----:B------:R-:W-:Y:S01]  /*51d0*/  FMNMX.FTZ R48, R30, R47, !PT ;  /* 0x0000002f1e307209 */ /* 0x000fe20007810000 */
[----:B------:R-:W-:Y:S01]  /*51e0*/  FMUL.FTZ R47, R65, UR35 ;  /* 0x00000023412f7c20 */ /* 0x000fe20008410000 */
[----:B------:R-:W-:Y:S01]  /*51f0*/  ISETP.GT.AND P2, PT, R57, 0x19, PT ;  /* 0x000000193900780c */ /* 0x000fe20003f44270 */
[----:B------:R-:W-:Y:S01]  /*5200*/  UPRMT UR6, UR41, 0x654, UR6 ;  /* 0x0000065429067896 */ /* 0x000fe20008000006 */
[----:B-1----:R-:W-:Y:S02]  /*5210*/  FSEL R32, R32, -INF , P1 ;  /* 0xff80000020207808 */ /* 0x002fe40000800000 */
[----:B------:R-:W-:Y:S01]  /*5220*/  FMNMX.FTZ R49, R31, R48, !PT ;  /* 0x000000301f317209 */ /* 0x000fe20007810000 */
[----:B------:R-:W1:Y:S01]  /*5230*/  MUFU.TANH R36, R36 ;  /* 0x0000002400247308 */ /* 0x000e620000002400 */
[----:B------:R-:W-:Y:S01]  /*5240*/  ISETP.GT.AND P1, PT, R57, 0x20, PT ;  /* 0x000000203900780c */ /* 0x000fe20003f24270 */
[----:B------:R-:W-:Y:S01]  /*5250*/  FMUL.FTZ R48, R68, UR35 ;  /* 0x0000002344307c20 */ /* 0x000fe20008410000 */
[----:B----4-:R-:W-:Y:S01]  /*5260*/  FSEL R33, R33, -INF , P2 ;  /* 0xff80000021217808 */ /* 0x010fe20001000000 */
[----:B------:R-:W-:Y:S01]  /*5270*/  FMUL.FTZ R68, R82, UR35 ;  /* 0x0000002352447c20 */ /* 0x000fe20008410000 */
[----:B------:R-:W-:Y:S01]  /*5280*/  FMNMX.FTZ R50, R32, R49, !PT ;  /* 0x0000003120327209 */ /* 0x000fe20007810000 */
[----:B------:R-:W-:Y:S01]  /*5290*/  SYNCS.ARRIVE.TRANS64.RED.A1T0 RZ, [UR6], RZ ;  /* 0x000000ffffff79a7 */ /* 0x000fe20008100406 */
[----:B------:R-:W-:Y:S01]  /*52a0*/  ISETP.GT.AND P2, PT, R57, 0x21, PT ;  /* 0x000000213900780c */ /* 0x000fe20003f44270 */
[----:B------:R-:W4:Y:S01]  /*52b0*/  MUFU.TANH R37, R37 ;  /* 0x0000002500257308 */ /* 0x000f220000002400 */
[----:B0-----:R-:W-:-:S02]  /*52c0*/  FSEL R34, R34, -INF , P1 ;  /* 0xff80000022227808 */ /* 0x001fc40000800000 */
[----:B------:R-:W-:Y:S02]  /*52d0*/  FMNMX.FTZ R49, R33, R50, !PT ;  /* 0x0000003221317209 */ /* 0x000fe40007810000 */
[----:B------:R-:W-:Y:S02]  /*52e0*/  ISETP.GT.AND P1, PT, R57, 0x28, PT ;  /* 0x000000283900780c */ /* 0x000fe40003f24270 */
[----:B---3--:R-:W-:Y:S01]  /*52f0*/  FSEL R35, R35, -INF , P2 ;  /* 0xff80000023237808 */ /* 0x008fe20001000000 */
[----:B------:R-:W0:Y:S01]  /*5300*/  MUFU.TANH R38, R38 ;  /* 0x0000002600267308 */ /* 0x000e220000002400 */
[----:B------:R-:W-:Y:S01]  /*5310*/  FMNMX.FTZ R50, R34, R49, !PT ;  /* 0x0000003122327209 */ /* 0x000fe20007810000 */
[----:B------:R-:W-:Y:S01]  /*5320*/  FMUL.FTZ R49, R69, UR35 ;  /* 0x0000002345317c20 */ /* 0x000fe20008410000 */
[----:B------:R-:W-:Y:S02]  /*5330*/  ISETP.GT.AND P2, PT, R57, 0x29, PT ;  /* 0x000000293900780c */ /* 0x000fe40003f44270 */
[----:B-1----:R-:W-:-:S02]  /*5340*/  FSEL R36, R36, -INF , P1 ;  /* 0xff80000024247808 */ /* 0x002fc40000800000 */
[----:B------:R-:W-:Y:S01]  /*5350*/  FMNMX.FTZ R51, R35, R50, !PT ;  /* 0x0000003223337209 */ /* 0x000fe20007810000 */
[----:B------:R-:W1:Y:S01]  /*5360*/  MUFU.TANH R39, R39 ;  /* 0x0000002700277308 */ /* 0x000e620000002400 */
[----:B------:R-:W-:Y:S02]  /*5370*/  ISETP.GT.AND P1, PT, R57, 0x30, PT ;  /* 0x000000303900780c */ /* 0x000fe40003f24270 */
[----:B----4-:R-:W-:Y:S02]  /*5380*/  FSEL R37, R37, -INF , P2 ;  /* 0xff80000025257808 */ /* 0x010fe40001000000 */
[----:B------:R-:W-:Y:S01]  /*5390*/  FMNMX.FTZ R50, R36, R51, !PT ;  /* 0x0000003324327209 */ /* 0x000fe20007810000 */
[----:B------:R-:W-:Y:S01]  /*53a0*/  FMUL.FTZ R51, R72, UR35 ;  /* 0x0000002348337c20 */ /* 0x000fe20008410000 */
[----:B------:R-:W-:Y:S01]  /*53b0*/  ISETP.GT.AND P2, PT, R57, 0x31, PT ;  /* 0x000000313900780c */ /* 0x000fe20003f44270 */
[----:B------:R-:W3:Y:S01]  /*53c0*/  MUFU.TANH R40, R40 ;  /* 0x0000002800287308 */ /* 0x000ee20000002400 */
[----:B0-----:R-:W-:-:S02]  /*53d0*/  FSEL R38, R38, -INF , P1 ;  /* 0xff80000026267808 */ /* 0x001fc40000800000 */
[----:B------:R-:W-:Y:S01]  /*53e0*/  FMNMX.FTZ R53, R37, R50, !PT ;  /* 0x0000003225357209 */ /* 0x000fe20007810000 */
[----:B------:R-:W-:Y:S01]  /*53f0*/  FMUL.FTZ R50, R73, UR35 ;  /* 0x0000002349327c20 */ /* 0x000fe20008410000 */
[----:B------:R-:W-:Y:S02]  /*5400*/  ISETP.GT.AND P1, PT, R57, 0x38, PT ;  /* 0x000000383900780c */ /* 0x000fe40003f24270 */
[----:B------:R-:W-:Y:S01]  /*5410*/  FMNMX.FTZ R52, R38, R53, !PT ;  /* 0x0000003526347209 */ /* 0x000fe20007810000 */
[----:B------:R-:W0:Y:S01]  /*5420*/  MUFU.TANH R41, R41 ;  /* 0x0000002900297308 */ /* 0x000e220000002400 */
[----:B-1----:R-:W-:Y:S02]  /*5430*/  FSEL R39, R39, -INF , P2 ;  /* 0xff80000027277808 */ /* 0x002fe40001000000 */
[----:B------:R-:W-:Y:S02]  /*5440*/  ISETP.GT.AND P2, PT, R57, 0x39, PT ;  /* 0x000000393900780c */ /* 0x000fe40003f44270 */
[----:B------:R-:W-:Y:S01]  /*5450*/  FMNMX.FTZ R53, R39, R52, !PT ;  /* 0x0000003427357209 */ /* 0x000fe20007810000 */
[----:B------:R-:W-:Y:S01]  /*5460*/  FMUL.FTZ R52, R76, UR35 ;  /* 0x000000234c347c20 */ /* 0x000fe20008410000 */
[----:B--2---:R-:W-:Y:S01]  /*5470*/  IADD3 R76, R141, -UR34, R140 ;  /* 0x800000228d4c7c10 */ /* 0x004fe2000fffe08c */
[----:B------:R-:W1:Y:S01]  /*5480*/  MUFU.TANH R42, R42 ;  /* 0x0000002a002a7308 */ /* 0x000e620000002400 */
[----:B---3--:R-:W-:-:S02]  /*5490*/  FSEL R40, R40, -INF , P1 ;  /* 0xff80000028287808 */ /* 0x008fc40000800000 */
[----:B------:R-:W-:Y:S02]  /*54a0*/  ISETP.GT.AND P1, PT, R57, 0x40, PT ;  /* 0x000000403900780c */ /* 0x000fe40003f24270 */
[----:B------:R-:W-:Y:S02]  /*54b0*/  FMNMX.FTZ R54, R40, R53, !PT ;  /* 0x0000003528367209 */ /* 0x000fe40007810000 */
[----:B------:R-:W-:Y:S01]  /*54c0*/  ISETP.GT.AND P3, PT, R76, 0x1, PT ;  /* 0x000000014c00780c */ /* 0x000fe20003f64270 */
[----:B------:R-:W2:Y:S01]  /*54d0*/  MUFU.TANH R43, R43 ;  /* 0x0000002b002b7308 */ /* 0x000ea20000002400 */
[----:B0-----:R-:W-:Y:S02]  /*54e0*/  FSEL R41, R41, -INF , P2 ;  /* 0xff80000029297808 */ /* 0x001fe40001000000 */
[----:B------:R-:W-:Y:S02]  /*54f0*/  ISETP.GT.AND P2, PT, R57, 0x41, PT ;  /* 0x000000413900780c */ /* 0x000fe40003f44270 */
[----:B------:R-:W-:-:S03]  /*5500*/  FMNMX.FTZ R53, R41, R54, !PT ;  /* 0x0000003629357209 */ /* 0x000fc60007810000 */
[----:B------:R-:W0:Y:S01]  /*5510*/  MUFU.TANH R45, R45 ;  /* 0x0000002d002d7308 */ /* 0x000e220000002400 */
[----:B-1----:R-:W-:Y:S02]  /*5520*/  FSEL R42, R42, -INF , P1 ;  /* 0xff8000002a2a7808 */ /* 0x002fe40000800000 */
[----:B------:R-:W-:Y:S02]  /*5530*/  ISETP.GT.AND P1, PT, R57, 0x48, PT ;  /* 0x000000483900780c */ /* 0x000fe40003f24270 */
[----:B------:R-:W-:Y:S01]  /*5540*/  FMNMX.FTZ R54, R42, R53, !PT ;  /* 0x000000352a367209 */ /* 0x000fe20007810000 */
[----:B------:R-:W-:Y:S02]  /*5550*/  FMUL.FTZ R53, R77, UR35 ;  /* 0x000000234d357c20 */ /* 0x000fe40008410000 */
[----:B------:R-:W1:Y:S01]  /*5560*/  MUFU.TANH R44, R44 ;  /* 0x0000002c002c7308 */ /* 0x000e620000002400 */
[----:B--2---:R-:W-:Y:S02]  /*5570*/  FSEL R43, R43, -INF , P2 ;  /* 0xff8000002b2b7808 */ /* 0x004fe40001000000 */
[----:B------:R-:W-:-:S02]  /*5580*/  ISETP.GT.AND P2, PT, R57, 0x49, PT ;  /* 0x000000493900780c */ /* 0x000fc40003f44270 */
[----:B------:R-:W-:-:S03]  /*5590*/  FMNMX.FTZ R54, R43, R54, !PT ;  /* 0x000000362b367209 */ /* 0x000fc60007810000 */
[----:B------:R-:W2:Y:S01]  /*55a0*/  MUFU.TANH R46, R46 ;  /* 0x0000002e002e7308 */ /* 0x000ea20000002400 */
[----:B0-----:R-:W-:Y:S02]  /*55b0*/  FSEL R45, R45, -INF , P1 ;  /* 0xff8000002d2d7808 */ /* 0x001fe40000800000 */
[----:B------:R-:W-:Y:S02]  /*55c0*/  ISETP.GT.AND P1, PT, R57, 0x50, PT ;  /* 0x000000503900780c */ /* 0x000fe40003f24270 */
[----:B------:R-:W-:Y:S01]  /*55d0*/  FMNMX.FTZ R55, R45, R54, !PT ;  /* 0x000000362d377209 */ /* 0x000fe20007810000 */
[----:B------:R-:W-:Y:S02]  /*55e0*/  FMUL.FTZ R54, R80, UR35 ;  /* 0x0000002350367c20 */ /* 0x000fe40008410000 */
[----:B------:R-:W0:Y:S01]  /*55f0*/  MUFU.TANH R47, R47 ;  /* 0x0000002f002f7308 */ /* 0x000e220000002400 */
[----:B-1----:R-:W-:Y:S02]  /*5600*/  FSEL R44, R44, -INF , P2 ;  /* 0xff8000002c2c7808 */ /* 0x002fe40001000000 */
[----:B------:R-:W-:-:S02]  /*5610*/  ISETP.GT.AND P2, PT, R57, 0x51, PT ;  /* 0x000000513900780c */ /* 0x000fc40003f44270 */
        /* <DEDUP_REMOVED lines=28> */
[----:B------:R-:W-:Y:S01]  /*57e0*/  FMNMX.FTZ R58, R52, R55, !PT ;  /* 0x00000037343a7209 */ /* 0x000fe20007810000 */
[----:B------:R-:W-:Y:S02]  /*57f0*/  FMUL.FTZ R55, R62, UR35 ;  /* 0x000000233e377c20 */ /* 0x000fe40008410000 */
[----:B------:R-:W2:Y:S01]  /*5800*/  MUFU.TANH R56, R56 ;  /* 0x0000003800387308 */ /* 0x000ea20000002400 */
[----:B0-----:R-:W-:Y:S02]  /*5810*/  FSEL R53, R53, -INF , P2 ;  /* 0xff80000035357808 */ /* 0x001fe40001000000 */
[----:B------:R-:W-:-:S02]  /*5820*/  ISETP.GT.AND P2, PT, R57, 0x71, PT ;  /* 0x000000713900780c */ /* 0x000fc40003f44270 */
[----:B------:R-:W-:Y:S01]  /*5830*/  FMNMX.FTZ R59, R53, R58, !PT ;  /* 0x0000003a353b7209 */ /* 0x000fe20007810000 */
[----:B------:R-:W-:Y:S01]  /*5840*/  FMUL.FTZ R58, R63, UR35 ;  /* 0x000000233f3a7c20 */ /* 0x000fe20008410000 */
[----:B------:R-:W-:Y:S01]  /*5850*/  FMUL.FTZ R63, R71, UR35 ;  /* 0x00000023473f7c20 */ /* 0x000fe20008410000 */
        /* <DEDUP_REMOVED lines=12> */
[----:B------:R-:W-:Y:S01]  /*5920*/  FMNMX.FTZ R62, R59, R60, !PT ;  /* 0x0000003c3b3e7209 */ /* 0x000fe20007810000 */
[----:B------:R-:W-:Y:S02]  /*5930*/  FMUL.FTZ R60, R66, UR35 ;  /* 0x00000023423c7c20 */ /* 0x000fe40008410000 */
        /* <DEDUP_REMOVED lines=9> */
[----:B------:R-:W-:-:S05]  /*59d0*/  ISETP.GT.AND P2, PT, R76, 0x8, PT ;  /* 0x000000084c00780c */ /* 0x000fca0003f44270 */
[----:B------:R-:W-:Y:S01]  /*59e0*/  MUFU.TANH R8, R8 ;  /* 0x0000000800087308 */ /* 0x000fe20000002400 */
[----:B0-----:R-:W-:Y:S02]  /*59f0*/  FSEL R77, R6, -INF , P3 ;  /* 0xff800000064d7808 */ /* 0x001fe40001800000 */
[----:B------:R-:W-:-:S05]  /*5a00*/  ISETP.GT.AND P3, PT, R76, 0x9, PT ;  /* 0x000000094c00780c */ /* 0x000fca0003f64270 */
[----:B------:R-:W0:Y:S01]  /*5a10*/  MUFU.TANH R9, R9 ;  /* 0x0000000900097308 */ /* 0x000e220000002400 */
[----:B-1----:R-:W-:Y:S02]  /*5a20*/  FSEL R7, R7, -INF , P2 ;  /* 0xff80000007077808 */ /* 0x002fe40001000000 */
[----:B------:R-:W-:-:S05]  /*5a30*/  ISETP.GT.AND P2, PT, R76, 0x10, PT ;  /* 0x000000104c00780c */ /* 0x000fca0003f44270 */
[----:B------:R-:W-:Y:S01]  /*5a40*/  MUFU.TANH R10, R10 ;  /* 0x0000000a000a7308 */ /* 0x000fe20000002400 */
[----:B--2---:R-:W-:Y:S01]  /*5a50*/  FMNMX.FTZ R71, R66, R65, !PT ;  /* 0x0000004142477209 */ /* 0x004fe20007810000 */
[----:B------:R-:W-:Y:S01]  /*5a60*/  FMUL.FTZ R65, R75, UR35 ;  /* 0x000000234b417c20 */ /* 0x000fe20008410000 */
[----:B------:R-:W-:Y:S01]  /*5a70*/  FMUL.FTZ R66, R78, UR35 ;  /* 0x000000234e427c20 */ /* 0x000fe20008410000 */
[----:B------:R-:W-:Y:S02]  /*5a80*/  FMNMX.FTZ R78, R5, R4, !PT ;  /* 0x00000004054e7209 */ /* 0x000fe40007810000 */
[----:B------:R-:W1:Y:S02]  /*5a90*/  SHFL.BFLY PT, R72, R71, 0x1, 0x1f ;  /* 0x0c201f0047487f89 */ /* 0x000e6400000e0000 */
[----:B------:R-:W2:Y:S01]  /*5aa0*/  MUFU.TANH R11, R11 ;  /* 0x0000000b000b7308 */ /* 0x000ea20000002400 */
[----:B------:R-:W-:Y:S02]  /*5ab0*/  FMNMX.FTZ R78, R77, R78, !PT ;  /* 0x0000004e4d4e7209 */ /* 0x000fe40007810000 */
[----:B0-----:R-:W-:-:S02]  /*5ac0*/  FSEL R9, R9, -INF , P2 ;  /* 0xff80000009097808 */ /* 0x001fc40001000000 */
[----:B------:R-:W-:Y:S02]  /*5ad0*/  FMNMX.FTZ R78, R7, R78, !PT ;  /* 0x0000004e074e7209 */ /* 0x000fe40007810000 */
[----:B------:R-:W-:Y:S01]  /*5ae0*/  ISETP.GT.AND P2, PT, R76, 0x18, PT ;  /* 0x000000184c00780c */ /* 0x000fe20003f44270 */
[----:B------:R-:W-:Y:S08]  /*5af0*/  MUFU.TANH R12, R12 ;  /* 0x0000000c000c7308 */ /* 0x000ff00000002400 */
[----:B------:R-:W0:Y:S01]  /*5b00*/  MUFU.TANH R13, R13 ;  /* 0x0000000d000d7308 */ /* 0x000e220000002400 */
[----:B--2---:R-:W-:-:S02]  /*5b10*/  FSEL R11, R11, -INF , P2 ;  /* 0xff8000000b0b7808 */ /* 0x004fc40001000000 */
[----:B------:R-:W-:Y:S02]  /*5b20*/  ISETP.GT.AND P2, PT, R76, 0x20, PT ;  /* 0x000000204c00780c */ /* 0x000fe40003f44270 */
[----:B-1----:R-:W-:-:S03]  /*5b30*/  FMNMX.FTZ R69, R71, R72, !PT ;  /* 0x0000004847457209 */ /* 0x002fc60007810000 */
[----:B------:R-:W-:Y:S01]  /*5b40*/  MUFU.TANH R14, R14 ;  /* 0x0000000e000e7308 */ /* 0x000fe20000002400 */
[----:B------:R-:W-:Y:S01]  /*5b50*/  FMUL.FTZ R71, R86, UR35 ;  /* 0x0000002356477c20 */ /* 0x000fe20008410000 */
[C---:B------:R-:W-:Y:S01]  /*5b60*/  FSETP.NEU.FTZ.AND P1, PT, R69.reuse, -INF , PT ;  /* 0xff8000004500780b */ /* 0x040fe20003f3d000 */
[----:B------:R-:W-:-:S03]  /*5b70*/  FMUL.FTZ R75, R69, UR33 ;  /* 0x00000021454b7c20 */ /* 0x000fc60008410000 */
[----:B------:R-:W-:Y:S02]  /*5b80*/  FSEL R84, R69, RZ, P1 ;  /* 0x000000ff45547208 */ /* 0x000fe40000800000 */
[----:B------:R-:W1:Y:S01]  /*5b90*/  MUFU.TANH R15, R15 ;  /* 0x0000000f000f7308 */ /* 0x000e620000002400 */
[----:B------:R-:W-:Y:S02]  /*5ba0*/  FSEL R75, R75, RZ, P1 ;  /* 0x000000ff4b4b7208 */ /* 0x000fe40000800000 */
[----:B0-----:R-:W-:Y:S01]  /*5bb0*/  FSEL R13, R13, -INF , P2 ;  /* 0xff8000000d0d7808 */ /* 0x001fe20001000000 */
[----:B------:R-:W-:Y:S01]  /*5bc0*/  FADD.FTZ R84, -R84, R3 ;  /* 0x0000000354547221 */ /* 0x000fe20000010100 */
[----:B------:R-:W-:Y:S01]  /*5bd0*/  ISETP.GT.AND P2, PT, R76, 0x28, PT ;  /* 0x000000284c00780c */ /* 0x000fe20003f44270 */
[--C-:B------:R-:W-:Y:S01]  /*5be0*/  FFMA.FTZ R80, R29, UR33, -R75.reuse ;  /* 0x000000211d507c23 */ /* 0x100fe2000801084b */
[----:B------:R-:W-:Y:S01]  /*5bf0*/  FSEL R29, R8, -INF , P3 ;  /* 0xff800000081d7808 */ /* 0x000fe20001800000 */
[--C-:B------:R-:W-:Y:S01]  /*5c00*/  FFMA.FTZ R81, R30, UR33, -R75.reuse ;  /* 0x000000211e517c23 */ /* 0x100fe2000801084b */
[----:B------:R-:W-:Y:S01]  /*5c10*/  ISETP.GT.AND P3, PT, R76, 0x11, PT ;  /* 0x000000114c00780c */ /* 0x000fe20003f64270 */
[----:B------:R0:W-:Y:S01]  /*5c20*/  MUFU.EX2 R8, R80 ;  /* 0x0000005000087308 */ /* 0x0001e20000000800 */
[----:B------:R-:W-:Y:S01]  /*5c30*/  FMNMX.FTZ R78, R29, R78, !PT ;  /* 0x0000004e1d4e7209 */ /* 0x000fe20007810000 */
[--C-:B------:R-:W-:Y:S01]  /*5c40*/  FFMA.FTZ R72, R144, UR33, -R75.reuse ;  /* 0x0000002190487c23 */ /* 0x100fe2000801084b */
[----:B------:R-:W-:Y:S01]  /*5c50*/  FSEL R30, R10, -INF , P3 ;  /* 0xff8000000a1e7808 */ /* 0x000fe20001800000 */
[--C-:B------:R-:W-:Y:S01]  /*5c60*/  FFMA.FTZ R73, R143, UR33, -R75.reuse ;  /* 0x000000218f497c23 */ /* 0x100fe2000801084b */
[----:B------:R-:W-:Y:S01]  /*5c70*/  FMNMX.FTZ R79, R9, R78, !PT ;  /* 0x0000004e094f7209 */ /* 0x000fe20007810000 */
[--C-:B------:R-:W-:Y:S01]  /*5c80*/  FFMA.FTZ R142, R142, UR33, -R75.reuse ;  /* 0x000000218e8e7c23 */ /* 0x100fe2000801084b */
[----:B------:R-:W-:Y:S01]  /*5c90*/  ISETP.GT.AND P3, PT, R76, 0x19, PT ;  /* 0x000000194c00780c */ /* 0x000fe20003f64270 */
[----:B------:R-:W-:Y:S01]  /*5ca0*/  MUFU.TANH R20, R20 ;  /* 0x0000001400147308 */ /* 0x000fe20000002400 */
[----:B------:R-:W-:Y:S01]  /*5cb0*/  FMNMX.FTZ R78, R30, R79, !PT ;  /* 0x0000004f1e4e7209 */ /* 0x000fe20007810000 */
[--C-:B0-----:R-:W-:Y:S01]  /*5cc0*/  FFMA.FTZ R80, R31, UR33, -R75.reuse ;  /* 0x000000211f507c23 */ /* 0x101fe2000801084b */
[----:B------:R-:W-:Y:S01]  /*5cd0*/  FSEL R31, R12, -INF , P3 ;  /* 0xff8000000c1f7808 */ /* 0x000fe20001800000 */
[--C-:B------:R-:W-:Y:S01]  /*5ce0*/  FFMA.FTZ R37, R37, UR33, -R75.reuse ;  /* 0x0000002125257c23 */ /* 0x100fe2000801084b */
[----:B------:R-:W-:Y:S01]  /*5cf0*/  FMNMX.FTZ R78, R11, R78, !PT ;  /* 0x0000004e0b4e7209 */ /* 0x000fe20007810000 */
[--C-:B------:R-:W-:Y:S01]  /*5d00*/  FFMA.FTZ R38, R38, UR33, -R75.reuse ;  /* 0x0000002126267c23 */ /* 0x100fe2000801084b */
[----:B------:R-:W-:Y:S01]  /*5d10*/  ISETP.GT.AND P3, PT, R76, 0x21, PT ;  /* 0x000000214c00780c */ /* 0x000fe20003f64270 */
[----:B------:R-:W0:Y:S01]  /*5d20*/  MUFU.TANH R21, R21 ;  /* 0x0000001500157308 */ /* 0x000e220000002400 */
[----:B------:R-:W-:Y:S01]  /*5d30*/  FMNMX.FTZ R78, R31, R78, !PT ;  /* 0x0000004e1f4e7209 */ /* 0x000fe20007810000 */
[--C-:B------:R-:W-:Y:S01]  /*5d40*/  FFMA.FTZ R39, R39, UR33, -R75.reuse ;  /* 0x0000002127277c23 */ /* 0x100fe2000801084b */
[----:B-1----:R-:W-:Y:S01]  /*5d50*/  FSEL R15, R15, -INF , P2 ;  /* 0xff8000000f0f7808 */ /* 0x002fe20001000000 */
[--C-:B------:R-:W-:Y:S01]  /*5d60*/  FFMA.FTZ R40, R40, UR33, -R75.reuse ;  /* 0x0000002128287c23 */ /* 0x100fe2000801084b */
[----:B------:R-:W-:Y:S01]  /*5d70*/  FMNMX.FTZ R79, R13, R78, !PT ;  /* 0x0000004e0d4f7209 */ /* 0x000fe20007810000 */
[--C-:B------:R-:W-:Y:S01]  /*5d80*/  FFMA.FTZ R41, R41, UR33, -R75.reuse ;  /* 0x0000002129297c23 */ /* 0x100fe2000801084b */
[----:B------:R-:W-:Y:S01]  /*5d90*/  ISETP.GT.AND P2, PT, R76, 0x30, PT ;  /* 0x000000304c00780c */ /* 0x000fe20003f44270 */
        /* <DEDUP_REMOVED lines=8> */
[----:B------:R-:W-:Y:S01]  /*5e20*/  MUFU.TANH R24, R24 ;  /* 0x0000001800187308 */ /* 0x000fe20000002400 */
[--C-:B-1----:R-:W-:Y:S01]  /*5e30*/  FFMA.FTZ R81, R32, UR33, -R75.reuse ;  /* 0x0000002120517c23 */ /* 0x102fe2000801084b */
[----:B------:R-:W-:Y:S01]  /*5e40*/  FSEL R32, R14, -INF , P3 ;  /* 0xff8000000e207808 */ /* 0x000fe20001800000 */
[--C-:B------:R-:W-:Y:S01]  /*5e50*/  FFMA.FTZ R49, R49, UR33, -R75.reuse ;  /* 0x0000002131317c23 */ /* 0x100fe2000801084b */
[----:B------:R-:W-:Y:S01]  /*5e60*/  ISETP.GT.AND P3, PT, R76, 0x29, PT ;  /* 0x000000294c00780c */ /* 0x000fe20003f64270 */
[--C-:B------:R-:W-:Y:S01]  /*5e70*/  FFMA.FTZ R51, R51, UR33, -R75.reuse ;  /* 0x0000002133337c23 */ /* 0x100fe2000801084b */
[----:B------:R-:W-:Y:S01]  /*5e80*/  FMNMX.FTZ R78, R32, R79, !PT ;  /* 0x0000004f204e7209 */ /* 0x000fe20007810000 */
[--C-:B------:R-:W-:Y:S01]  /*5e90*/  FFMA.FTZ R50, R50, UR33, -R75.reuse ;  /* 0x0000002132327c23 */ /* 0x100fe2000801084b */
[----:B------:R-:W1:Y:S01]  /*5ea0*/  MUFU.TANH R25, R25 ;  /* 0x0000001900197308 */ /* 0x000e620000002400 */
[----:B0-----:R-:W-:Y:S01]  /*5eb0*/  FSEL R21, R21, -INF , P2 ;  /* 0xff80000015157808 */ /* 0x001fe20001000000 */
[--C-:B------:R-:W-:Y:S01]  /*5ec0*/  FFMA.FTZ R52, R52, UR33, -R75.reuse ;  /* 0x0000002134347c23 */ /* 0x100fe2000801084b */
[----:B------:R-:W-:Y:S01]  /*5ed0*/  FMNMX.FTZ R78, R15, R78, !PT ;  /* 0x0000004e0f4e7209 */ /* 0x000fe20007810000 */
[--C-:B------:R-:W-:Y:S01]  /*5ee0*/  FFMA.FTZ R53, R53, UR33, -R75.reuse ;  /* 0x0000002135357c23 */ /* 0x100fe2000801084b */
[----:B------:R-:W-:Y:S01]  /*5ef0*/  ISETP.GT.AND P2, PT, R76, 0x38, PT ;  /* 0x000000384c00780c */ /* 0x000fe20003f44270 */
[--C-:B------:R-:W-:Y:S01]  /*5f00*/  FFMA.FTZ R56, R56, UR33, -R75.reuse ;  /* 0x0000002138387c23 */ /* 0x100fe2000801084b */
[--C-:B------:R-:W-:Y:S01]  /*5f10*/  FFMA.FTZ R59, R59, UR33, -R75.reuse ;  /* 0x000000213b3b7c23 */ /* 0x100fe2000801084b */
[----:B------:R0:W-:Y:S01]  /*5f20*/  MUFU.EX2 R12, R80 ;  /* 0x00000050000c7308 */ /* 0x0001e20000000800 */
[----:B------:R-:W-:-:S07]  /*5f30*/  FFMA.FTZ R57, R57, UR33, -R75 ;  /* 0x0000002139397c23 */ /* 0x000fce000801084b */
[----:B------:R-:W-:Y:S01]  /*5f40*/  MUFU.TANH R26, R26 ;  /* 0x0000001a001a7308 */ /* 0x000fe20000002400 */
[----:B0-----:R-:W-:Y:S01]  /*5f50*/  FFMA.FTZ R80, R33, UR33, -R75 ;  /* 0x0000002121507c23 */ /* 0x001fe2000801084b */
[----:B------:R-:W-:Y:S02]  /*5f60*/  FSEL R33, R20, -INF , P3 ;  /* 0xff80000014217808 */ /* 0x000fe40001800000 */
[----:B------:R-:W-:Y:S02]  /*5f70*/  ISETP.GT.AND P3, PT, R76, 0x31, PT ;  /* 0x000000314c00780c */ /* 0x000fe40003f64270 */
[----:B------:R-:W-:Y:S02]  /*5f80*/  FMNMX.FTZ R78, R33, R78, !PT ;  /* 0x0000004e214e7209 */ /* 0x000fe40007810000 */
[----:B------:R-:W0:Y:S01]  /*5f90*/  MUFU.TANH R27, R27 ;  /* 0x0000001b001b7308 */ /* 0x000e220000002400 */
[----:B-1----:R-:W-:Y:S02]  /*5fa0*/  FSEL R25, R25, -INF , P2 ;  /* 0xff80000019197808 */ /* 0x002fe40001000000 */
[----:B------:R-:W-:-:S02]  /*5fb0*/  FMNMX.FTZ R79, R21, R78, !PT ;  /* 0x0000004e154f7209 */ /* 0x000fc40007810000 */
[----:B------:R-:W-:-:S03]  /*5fc0*/  ISETP.GT.AND P2, PT, R76, 0x40, PT ;  /* 0x000000404c00780c */ /* 0x000fc60003f44270 */
[----:B------:R1:W-:Y:S08]  /*5fd0*/  MUFU.EX2 R14, R81 ;  /* 0x00000051000e7308 */ /* 0x0003f00000000800 */
[----:B------:R-:W-:Y:S01]  /*5fe0*/  MUFU.TANH R28, R28 ;  /* 0x0000001c001c7308 */ /* 0x000fe20000002400 */
[----:B-1----:R-:W-:Y:S01]  /*5ff0*/  FFMA.FTZ R81, R34, UR33, -R75 ;  /* 0x0000002122517c23 */ /* 0x002fe2000801084b */
[----:B------:R-:W-:-:S02]  /*6000*/  FSEL R34, R24, -INF , P3 ;  /* 0xff80000018227808 */ /* 0x000fc40001800000 */
[----:B------:R-:W-:Y:S02]  /*6010*/  ISETP.GT.AND P3, PT, R76, 0x39, PT ;  /* 0x000000394c00780c */ /* 0x000fe40003f64270 */
[----:B------:R-:W-:Y:S02]  /*6020*/  FMNMX.FTZ R78, R34, R79, !PT ;  /* 0x0000004f224e7209 */ /* 0x000fe40007810000 */
[----:B------:R-:W1:Y:S01]  /*6030*/  MUFU.TANH R55, R55 ;  /* 0x0000003700377308 */ /* 0x000e620000002400 */
[----:B0-----:R-:W-:Y:S02]  /*6040*/  FSEL R27, R27, -INF , P2 ;  /* 0xff8000001b1b7808 */ /* 0x001fe40001000000 */
[----:B------:R-:W-:Y:S02]  /*6050*/  FMNMX.FTZ R78, R25, R78, !PT ;  /* 0x0000004e194e7209 */ /* 0x000fe40007810000 */
[----:B------:R-:W-:-:S03]  /*6060*/  ISETP.GT.AND P2, PT, R76, 0x48, PT ;  /* 0x000000484c00780c */ /* 0x000fc60003f44270 */
[----:B------:R0:W-:Y:S08]  /*6070*/  MUFU.EX2 R20, R80 ;  /* 0x0000005000147308 */ /* 0x0001f00000000800 */
[----:B------:R-:W2:Y:S01]  /*6080*/  MUFU.TANH R58, R58 ;  /* 0x0000003a003a7308 */ /* 0x000ea20000002400 */
[----:B0-----:R-:W-:Y:S01]  /*6090*/  FFMA.FTZ R80, R35, UR33, -R75 ;  /* 0x0000002123507c23 */ /* 0x001fe2000801084b */
[----:B------:R-:W-:-:S02]  /*60a0*/  FSEL R35, R26, -INF , P3 ;  /* 0xff8000001a237808 */ /* 0x000fc40001800000 */
[C---:B------:R-:W-:Y:S02]  /*60b0*/  ISETP.GT.AND P3, PT, R76.reuse, 0x41, PT ;  /* 0x000000414c00780c */ /* 0x040fe40003f64270 */
[----:B------:R-:W-:Y:S02]  /*60c0*/  FMNMX.FTZ R78, R35, R78, !PT ;  /* 0x0000004e234e7209 */ /* 0x000fe40007810000 */
[----:B------:R-:W0:Y:S01]  /*60d0*/  MUFU.TANH R60, R60 ;  /* 0x0000003c003c7308 */ /* 0x000e220000002400 */
[----:B-1----:R-:W-:Y:S02]  /*60e0*/  FSEL R55, R55, -INF , P2 ;  /* 0xff80000037377808 */ /* 0x002fe40001000000 */
[----:B------:R-:W-:Y:S02]  /*60f0*/  FMNMX.FTZ R79, R27, R78, !PT ;  /* 0x0000004e1b4f7209 */ /* 0x000fe40007810000 */
[----:B------:R-:W-:-:S03]  /*6100*/  ISETP.GT.AND P2, PT, R76, 0x50, PT ;  /* 0x000000504c00780c */ /* 0x000fc60003f44270 */
[----:B------:R1:W-:Y:S08]  /*6110*/  MUFU.EX2 R24, R81 ;  /* 0x0000005100187308 */ /* 0x0003f00000000800 */
[----:B------:R-:W3:Y:S01]  /*6120*/  MUFU.TANH R61, R61 ;  /* 0x0000003d003d7308 */ /* 0x000ee20000002400 */
[----:B-1----:R-:W-:Y:S01]  /*6130*/  FFMA.FTZ R81, R36, UR33, -R75 ;  /* 0x0000002124517c23 */ /* 0x002fe2000801084b */
[----:B------:R-:W-:-:S02]  /*6140*/  FSEL R36, R28, -INF , P3 ;  /* 0xff8000001c247808 */ /* 0x000fc40001800000 */
[----:B------:R-:W-:Y:S02]  /*6150*/  ISETP.GT.AND P3, PT, R76, 0x49, PT ;  /* 0x000000494c00780c */ /* 0x000fe40003f64270 */
[----:B------:R-:W-:Y:S02]  /*6160*/  FMNMX.FTZ R78, R36, R79, !PT ;  /* 0x0000004f244e7209 */ /* 0x000fe40007810000 */
[----:B------:R-:W1:Y:S01]  /*6170*/  MUFU.TANH R62, R62 ;  /* 0x0000003e003e7308 */ /* 0x000e620000002400 */
[----:B--2---:R-:W-:Y:S02]  /*6180*/  FSEL R58, R58, -INF , P3 ;  /* 0xff8000003a3a7808 */ /* 0x004fe40001800000 */
[----:B------:R-:W-:Y:S02]  /*6190*/  FMNMX.FTZ R79, R55, R78, !PT ;  /* 0x0000004e374f7209 */ /* 0x000fe40007810000 */
[----:B------:R-:W-:Y:S02]  /*61a0*/  ISETP.GT.AND P3, PT, R76, 0x51, PT ;  /* 0x000000514c00780c */ /* 0x000fe40003f64270 */
[----:B0-----:R-:W-:Y:S01]  /*61b0*/  FSEL R60, R60, -INF , P2 ;  /* 0xff8000003c3c7808 */ /* 0x001fe20001000000 */
[----:B------:R-:W0:Y:S01]  /*61c0*/  MUFU.TANH R63, R63 ;  /* 0x0000003f003f7308 */ /* 0x000e220000002400 */
[----:B------:R-:W-:-:S02]  /*61d0*/  FMNMX.FTZ R79, R58, R79, !PT ;  /* 0x0000004f3a4f7209 */ /* 0x000fc40007810000 */
[----:B------:R-:W-:Y:S02]  /*61e0*/  ISETP.GT.AND P2, PT, R76, 0x58, PT ;  /* 0x000000584c00780c */ /* 0x000fe40003f44270 */
[----:B---3--:R-:W-:Y:S02]  /*61f0*/  FSEL R61, R61, -INF , P3 ;  /* 0xff8000003d3d7808 */ /* 0x008fe40001800000 */
[----:B------:R-:W-:Y:S01]  /*6200*/  FMNMX.FTZ R78, R60, R79, !PT ;  /* 0x0000004f3c4e7209 */ /* 0x000fe20007810000 */
[----:B------:R-:W2:Y:S01]  /*6210*/  MUFU.TANH R64, R64 ;  /* 0x0000004000407308 */ /* 0x000ea20000002400 */
[----:B------:R-:W-:Y:S02]  /*6220*/  ISETP.GT.AND P3, PT, R76, 0x59, PT ;  /* 0x000000594c00780c */ /* 0x000fe40003f64270 */
[----:B-1----:R-:W-:Y:S02]  /*6230*/  FSEL R62, R62, -INF , P2 ;  /* 0xff8000003e3e7808 */ /* 0x002fe40001000000 */
[----:B------:R-:W-:-:S02]  /*6240*/  FMNMX.FTZ R79, R61, R78, !PT ;  /* 0x0000004e3d4f7209 */ /* 0x000fc40007810000 */
[----:B------:R-:W-:Y:S01]  /*6250*/  ISETP.GT.AND P2, PT, R76, 0x60, PT ;  /* 0x000000604c00780c */ /* 0x000fe20003f44270 */
[----:B------:R-:W1:Y:S01]  /*6260*/  MUFU.TANH R65, R65 ;  /* 0x0000004100417308 */ /* 0x000e620000002400 */
[----:B0-----:R-:W-:Y:S02]  /*6270*/  FSEL R63, R63, -INF , P3 ;  /* 0xff8000003f3f7808 */ /* 0x001fe40001800000 */
[----:B------:R-:W-:Y:S02]  /*6280*/  FMNMX.FTZ R78, R62, R79, !PT ;  /* 0x0000004f3e4e7209 */ /* 0x000fe40007810000 */
[----:B------:R-:W-:Y:S02]  /*6290*/  ISETP.GT.AND P3, PT, R76, 0x61, PT ;  /* 0x000000614c00780c */ /* 0x000fe40003f64270 */
[----:B------:R-:W-:Y:S01]  /*62a0*/  FMNMX.FTZ R79, R63, R78, !PT ;  /* 0x0000004e3f4f7209 */ /* 0x000fe20007810000 */
[----:B------:R-:W0:Y:S01]  /*62b0*/  MUFU.TANH R66, R66 ;  /* 0x0000004200427308 */ /* 0x000e220000002400 */
[----:B--2---:R-:W-:-:S02]  /*62c0*/  FSEL R64, R64, -INF , P2 ;  /* 0xff80000040407808 */ /* 0x004fc40001000000 */
[----:B------:R-:W-:-:S05]  /*62d0*/  ISETP.GT.AND P2, PT, R76, 0x68, PT ;  /* 0x000000684c00780c */ /* 0x000fca0003f44270 */
[----:B------:R-:W2:Y:S01]  /*62e0*/  MUFU.TANH R67, R67 ;  /* 0x0000004300437308 */ /* 0x000ea20000002400 */
[----:B-1----:R-:W-:Y:S02]  /*62f0*/  FSEL R65, R65, -INF , P3 ;  /* 0xff80000041417808 */ /* 0x002fe40001800000 */
[----:B------:R-:W-:-:S05]  /*6300*/  ISETP.GT.AND P3, PT, R76, 0x69, PT ;  /* 0x000000694c00780c */ /* 0x000fca0003f64270 */
[----:B------:R-:W1:Y:S01]  /*6310*/  MUFU.TANH R68, R68 ;  /* 0x0000004400447308 */ /* 0x000e620000002400 */
[----:B0-----:R-:W-:Y:S02]  /*6320*/  FSEL R78, R66, -INF , P2 ;  /* 0xff800000424e7808 */ /* 0x001fe40001000000 */
[----:B------:R-:W-:-:S05]  /*6330*/  ISETP.GT.AND P2, PT, R76, 0x70, PT ;  /* 0x000000704c00780c */ /* 0x000fca0003f44270 */
[----:B------:R-:W0:Y:S01]  /*6340*/  MUFU.TANH R70, R70 ;  /* 0x0000004600467308 */ /* 0x000e220000002400 */
[----:B--2---:R-:W-:Y:S02]  /*6350*/  FSEL R67, R67, -INF , P3 ;  /* 0xff80000043437808 */ /* 0x004fe40001800000 */
[----:B------:R-:W-:-:S05]  /*6360*/  ISETP.GT.AND P3, PT, R76, 0x71, PT ;  /* 0x000000714c00780c */ /* 0x000fca0003f64270 */
[----:B------:R2:W-:Y:S01]  /*6370*/  MUFU.EX2 R26, R80 ;  /* 0x00000050001a7308 */ /* 0x0005e20000000800 */
[----:B-1----:R-:W-:Y:S02]  /*6380*/  FSEL R68, R68, -INF , P2 ;  /* 0xff80000044447808 */ /* 0x002fe40001000000 */
[----:B------:R-:W-:-:S05]  /*6390*/  ISETP.GT.AND P2, PT, R76, 0x78, PT ;  /* 0x000000784c00780c */ /* 0x000fca0003f44270 */
[----:B------:R-:W1:Y:S01]  /*63a0*/  MUFU.TANH R71, R71 ;  /* 0x0000004700477308 */ /* 0x000e620000002400 */
[----:B--2---:R-:W-:Y:S02]  /*63b0*/  FMNMX.FTZ R80, R64, R79, !PT ;  /* 0x0000004f40507209 */ /* 0x004fe40007810000 */
[----:B0-----:R-:W-:Y:S02]  /*63c0*/  FSEL R70, R70, -INF , P3 ;  /* 0xff80000046467808 */ /* 0x001fe40001800000 */
[----:B------:R-:W-:Y:S02]  /*63d0*/  FMNMX.FTZ R79, R65, R80, !PT ;  /* 0x00000050414f7209 */ /* 0x000fe40007810000 */
[----:B------:R-:W-:Y:S01]  /*63e0*/  ISETP.GT.AND P3, PT, R76, 0x79, PT ;  /* 0x000000794c00780c */ /* 0x000fe20003f64270 */
[----:B------:R-:W0:Y:S01]  /*63f0*/  MUFU.TANH R74, R74 ;  /* 0x0000004a004a7308 */ /* 0x000e220000002400 */
[----:B------:R-:W-:-:S04]  /*6400*/  FMNMX.FTZ R66, R78, R79, !PT ;  /* 0x0000004f4e427209 */ /* 0x000fc80007810000 */
[----:B------:R-:W-:-:S03]  /*6410*/  FMNMX.FTZ R79, R67, R66, !PT ;  /* 0x00000042434f7209 */ /* 0x000fc60007810000 */
[----:B------:R-:W-:Y:S01]  /*6420*/  MUFU.EX2 R72, R72 ;  /* 0x0000004800487308 */ /* 0x000fe20000000800 */
[----:B------:R-:W-:Y:S02]  /*6430*/  FMNMX.FTZ R79, R68, R79, !PT ;  /* 0x0000004f444f7209 */ /* 0x000fe40007810000 */
[----:B-1----:R-:W-:Y:S02]  /*6440*/  FSEL R71, R71, -INF , P2 ;  /* 0xff80000047477808 */ /* 0x002fe40001000000 */
[----:B------:R-:W-:-:S03]  /*6450*/  FMNMX.FTZ R66, R70, R79, !PT ;  /* 0x0000004f46427209 */ /* 0x000fc60007810000 */
[----:B------:R-:W-:Y:S01]  /*6460*/  MUFU.EX2 R73, R73 ;  /* 0x0000004900497308 */ /* 0x000fe20000000800 */
[----:B0-----:R-:W-:Y:S02]  /*6470*/  FSEL R74, R74, -INF , P3 ;  /* 0xff8000004a4a7808 */ /* 0x001fe40001800000 */
[----:B------:R-:W-:-:S04]  /*6480*/  FMNMX.FTZ R79, R71, R66, !PT ;  /* 0x00000042474f7209 */ /* 0x000fc80007810000 */
[----:B------:R-:W-:Y:S01]  /*6490*/  FMNMX.FTZ R79, R74, R79, !PT ;  /* 0x0000004f4a4f7209 */ /* 0x000fe20007810000 */
[----:B------:R0:W-:Y:S04]  /*64a0*/  MUFU.EX2 R28, R81 ;  /* 0x00000051001c7308 */ /* 0x0001e80000000800 */
[----:B------:R-:W1:Y:S04]  /*64b0*/  SHFL.BFLY PT, R66, R79, 0x2, 0x1f ;  /* 0x0c401f004f427f89 */ /* 0x000e6800000e0000 */
[----:B------:R-:W-:Y:S08]  /*64c0*/  MUFU.EX2 R6, R142 ;  /* 0x0000008e00067308 */ /* 0x000ff00000000800 */
[----:B------:R-:W-:Y:S08]  /*64d0*/  MUFU.EX2 R37, R37 ;  /* 0x0000002500257308 */ /* 0x000ff00000000800 */
[----:B------:R-:W-:Y:S01]  /*64e0*/  MUFU.EX2 R38, R38 ;  /* 0x0000002600267308 */ /* 0x000fe20000000800 */
[----:B-1----:R-:W-:Y:S01]  /*64f0*/  FMNMX.FTZ R76, R79, R66, !PT ;  /* 0x000000424f4c7209 */ /* 0x002fe20007810000 */
[----:B------:R-:W-:-:S06]  /*6500*/  FFMA.FTZ R66, R54, UR33, -R75 ;  /* 0x0000002136427c23 */ /* 0x000fcc000801084b */
[----:B------:R-:W-:Y:S01]  /*6510*/  MUFU.EX2 R39, R39 ;  /* 0x0000002700277308 */ /* 0x000fe20000000800 */
[----:B------:R-:W1:Y:S07]  /*6520*/  SHFL.BFLY PT, R79, R76, 0x1, 0x1f ;  /* 0x0c201f004c4f7f89 */ /* 0x000e6e00000e0000 */
[----:B------:R-:W-:Y:S08]  /*6530*/  MUFU.EX2 R40, R40 ;  /* 0x0000002800287308 */ /* 0x000ff00000000800 */
[----:B------:R-:W-:Y:S08]  /*6540*/  MUFU.EX2 R41, R41 ;  /* 0x0000002900297308 */ /* 0x000ff00000000800 */
[----:B------:R-:W-:Y:S01]  /*6550*/  MUFU.EX2 R42, R42 ;  /* 0x0000002a002a7308 */ /* 0x000fe20000000800 */
[----:B-1----:R-:W-:-:S04]  /*6560*/  FMNMX.FTZ R54, R76, R79, !PT ;  /* 0x0000004f4c367209 */ /* 0x002fc80007810000 */
[C---:B------:R-:W-:Y:S01]  /*6570*/  FSETP.NEU.FTZ.AND P2, PT, R54.reuse, -INF , PT ;  /* 0xff8000003600780b */ /* 0x040fe20003f5d000 */
[C---:B------:R-:W-:Y:S02]  /*6580*/  FMUL.FTZ R76, R54.reuse, UR33 ;  /* 0x00000021364c7c20 */ /* 0x040fe40008410000 */
[----:B------:R-:W-:Y:S01]  /*6590*/  MUFU.EX2 R43, R43 ;  /* 0x0000002b002b7308 */ /* 0x000fe20000000800 */
[----:B------:R-:W-:Y:S02]  /*65a0*/  FSEL R3, R54, RZ, P2 ;  /* 0x000000ff36037208 */ /* 0x000fe40001000000 */
[----:B------:R-:W-:-:S03]  /*65b0*/  FSEL R76, R76, RZ, P2 ;  /* 0x000000ff4c4c7208 */ /* 0x000fc60001000000 */
[----:B------:R-:W-:Y:S02]  /*65c0*/  FADD.FTZ R3, -R3, R4 ;  /* 0x0000000403037221 */ /* 0x000fe40000010100 */
[--C-:B------:R-:W-:Y:S01]  /*65d0*/  FFMA.FTZ R75, R9, UR33, -R76.reuse ;  /* 0x00000021094b7c23 */ /* 0x100fe2000801084c */
[--C-:B------:R-:W-:Y:S01]  /*65e0*/  FFMA.FTZ R9, R21, UR33, -R76.reuse ;  /* 0x0000002115097c23 */ /* 0x100fe2000801084c */
[----:B------:R-:W-:Y:S01]  /*65f0*/  FMUL.FTZ R21, R84, UR33 ;  /* 0x0000002154157c20 */ /* 0x000fe20008410000 */
[--C-:B------:R-:W-:Y:S01]  /*6600*/  FFMA.FTZ R5, R5, UR33, -R76.reuse ;  /* 0x0000002105057c23 */ /* 0x100fe2000801084c */
[----:B------:R-:W-:Y:S01]  /*6610*/  FMUL.FTZ R3, R3, UR33 ;  /* 0x0000002103037c20 */ /* 0x000fe20008410000 */
[--C-:B------:R-:W-:Y:S01]  /*6620*/  FFMA.FTZ R82, R77, UR33, -R76.reuse ;  /* 0x000000214d527c23 */ /* 0x100fe2000801084c */
[--C-:B------:R-:W-:Y:S01]  /*6630*/  FFMA.FTZ R7, R7, UR33, -R76.reuse ;  /* 0x0000002107077c23 */ /* 0x100fe2000801084c */
[--C-:B0-----:R-:W-:Y:S01]  /*6640*/  FFMA.FTZ R81, R29, UR33, -R76.reuse ;  /* 0x000000211d517c23 */ /* 0x101fe2000801084c */
        /* <DEDUP_REMOVED lines=28> */
[--C-:B------:R-:W-:Y:S01]  /*6810*/  FFMA.FTZ R62, R67, UR33, -R76.reuse ;  /* 0x00000021433e7c23 */ /* 0x100fe2000801084c */
[----:B------:R-:W-:Y:S01]  /*6820*/  FADD.FTZ R15, R8, R15 ;  /* 0x0000000f080f7221 */ /* 0x000fe20000010000 */
[--C-:B------:R-:W-:Y:S01]  /*6830*/  FFMA.FTZ R61, R68, UR33, -R76.reuse ;  /* 0x00000021443d7c23 */ /* 0x100fe2000801084c */
[--C-:B------:R-:W-:Y:S01]  /*6840*/  FFMA.FTZ R64, R70, UR33, -R76.reuse ;  /* 0x0000002146407c23 */ /* 0x100fe2000801084c */
[----:B------:R-:W2:Y:S01]  /*6850*/  MUFU.EX2 R7, R7 ;  /* 0x0000000700077308 */ /* 0x000ea20000000800 */
[----:B-1----:R-:W-:Y:S01]  /*6860*/  FFMA.FTZ R13, R3, R0, R5 ;  /* 0x00000000030d7223 */ /* 0x002fe20000010005 */
[----:B------:R-:W-:Y:S01]  /*6870*/  FADD.FTZ R15, R10, R15 ;  /* 0x0000000f0a0f7221 */ /* 0x000fe20000010000 */
[--C-:B------:R-:W-:Y:S01]  /*6880*/  FFMA.FTZ R65, R71, UR33, -R76.reuse ;  /* 0x0000002147417c23 */ /* 0x100fe2000801084c */
[----:B------:R-:W-:-:S02]  /*6890*/  FFMA.FTZ R67, R74, UR33, -R76 ;  /* 0x000000214a437c23 */ /* 0x000fc4000801084c */
        /* <DEDUP_REMOVED lines=10> */
[----:B-1----:R-:W-:Y:S01]  /*6940*/  FADD.FTZ R0, R81, R0 ;  /* 0x0000000051007221 */ /* 0x002fe20000010000 */
[----:B------:R-:W-:-:S06]  /*6950*/  FADD.FTZ R2, R28, R15 ;  /* 0x0000000f1c027221 */ /* 0x000fcc0000010000 */
        /* <DEDUP_REMOVED lines=26> */
[----:B--2---:R-:W-:-:S07]  /*6b00*/  FADD.FTZ R0, R31, R0 ;  /* 0x000000001f007221 */ /* 0x004fce0000010000 */
[----:B------:R-:W2:Y:S01]  /*6b10*/  MUFU.EX2 R86, R86 ;  /* 0x0000005600567308 */ /* 0x000ea20000000800 */
[----:B-1----:R-:W-:Y:S01]  /*6b20*/  FADD.FTZ R15, R87, R0 ;  /* 0x00000000570f7221 */ /* 0x002fe20000010000 */
[----:B------:R-:W-:-:S04]  /*6b30*/  FADD.FTZ R0, R42, R13 ;  /* 0x0000000d2a007221 */ /* 0x000fc80000010000 */
[----:B------:R-:W-:Y:S02]  /*6b40*/  FADD.FTZ R0, R43, R0 ;  /* 0x000000002b007221 */ /* 0x000fe40000010000 */
        /* <DEDUP_REMOVED lines=60> */
.L_x_11879:
[----:B------:R-:W-:Y:S01]  /*6f10*/  ULEA UR6, UR53, UR40, 0x3 ;  /* 0x0000002835067291 */ /* 0x000fe2000f8e183f */
[----:B------:R-:W-:Y:S01]  /*6f20*/  F2FP.BF16.F32.PACK_AB R4, R73, R72 ;  /* 0x000000484904723e */ /* 0x000fe200000010ff */
[----:B------:R-:W-:Y:S01]  /*6f30*/  UISETP.GT.AND UP0, UPT, UR54, UR52, UPT ;  /* 0x000000343600728c */ /* 0x000fe2000bf04270 */
[----:B------:R-:W-:Y:S01]  /*6f40*/  F2FP.BF16.F32.PACK_AB R5, R82, R5 ;  /* 0x000000055205723e */ /* 0x000fe200000010ff */
[----:B------:R-:W-:Y:S01]  /*6f50*/  UIADD3 UR6, UR6, 0x2d860, URZ ;  /* 0x0002d86006067890 */ /* 0x000fe2000fffe03f */
[----:B------:R-:W-:Y:S01]  /*6f60*/  F2FP.BF16.F32.PACK_AB R6, R8, R6 ;  /* 0x000000060806723e */ /* 0x000fe200000010ff */
[----:B------:R-:W-:Y:S01]  /*6f70*/  UMOV UR28, UR45 ;  /* 0x0000002d001c7c82 */ /* 0x000fe20008000000 */
[----:B------:R-:W-:Y:S01]  /*6f80*/  F2FP.BF16.F32.PACK_AB R7, R81, R7 ;  /* 0x000000075107723e */ /* 0x000fe200000010ff */
        /* <DEDUP_REMOVED lines=20> */
[----:B------:R-:W-:Y:S01]  /*70d0*/  STSM.16.M88.4 [R18], R24 ;  /* 0x0000001812007844 */ /* 0x000fe20000000200 */
[----:B------:R-:W-:Y:S01]  /*70e0*/  F2FP.BF16.F32.PACK_AB R10, R41, R40 ;  /* 0x00000028290a723e */ /* 0x000fe200000010ff */
[----:B------:R-:W-:Y:S01]  /*70f0*/  UMOV UR54, UR6 ;  /* 0x0000000600367c82 */ /* 0x000fe20008000000 */
        /* <DEDUP_REMOVED lines=11> */
[-C--:B------:R-:W-:Y:S01]  /*71b0*/  FMUL.FTZ R106, R106, R3.reuse ;  /* 0x000000036a6a7220 */ /* 0x080fe20000410000 */
[----:B------:R-:W-:Y:S01]  /*71c0*/  F2FP.BF16.F32.PACK_AB R5, R84, R36 ;  /* 0x000000245405723e */ /* 0x000fe200000010ff */
[----:B------:R-:W-:Y:S01]  /*71d0*/  STSM.16.M88.4 [R16+0x27800], R28 ;  /* 0x0278001c10007844 */ /* 0x000fe20000000200 */
[----:B------:R-:W-:Y:S01]  /*71e0*/  F2FP.BF16.F32.PACK_AB R6, R49, R48 ;  /* 0x000000303106723e */ /* 0x000fe200000010ff */
[----:B------:R-:W-:Y:S01]  /*71f0*/  FMUL.FTZ R107, R107, R3 ;  /* 0x000000036b6b7220 */ /* 0x000fe20000410000 */
[----:B------:R-:W-:Y:S01]  /*7200*/  F2FP.BF16.F32.PACK_AB R7, R83, R55 ;  /* 0x000000375307723e */ /* 0x000fe200000010ff */
[----:B------:R-:W-:Y:S01]  /*7210*/  FMUL.FTZ R110, R110, R3 ;  /* 0x000000036e6e7220 */ /* 0x000fe20000410000 */
[----:B-1----:R-:W-:Y:S01]  /*7220*/  F2FP.BF16.F32.PACK_AB R12, R50, R51 ;  /* 0x00000033320c723e */ /* 0x002fe200000010ff */
[-C--:B------:R-:W-:Y:S01]  /*7230*/  FMUL.FTZ R111, R111, R3.reuse ;  /* 0x000000036f6f7220 */ /* 0x080fe20000410000 */
        /* <DEDUP_REMOVED lines=14> */
[----:B------:R-:W-:Y:S01]  /*7320*/  PLOP3.LUT P1, PT, PT, PT, UP0, 0x80, 0x0 ;  /* 0x000000000000781c */ /* 0x000fe20003f2f008 */
[-C--:B------:R-:W-:Y:S01]  /*7330*/  FMUL.FTZ R123, R123, R3.reuse ;  /* 0x000000037b7b7220 */ /* 0x080fe20000410000 */
        /* <DEDUP_REMOVED lines=37> */
[----:B0-----:R-:W-:-:S02]  /*7590*/  IMAD.MOV.U32 R4, RZ, RZ, R54 ;  /* 0x000000ffff047224 */ /* 0x001fc400078e0036 */
[----:B------:R-:W-:Y:S01]  /*75a0*/  IMAD.MOV.U32 R3, RZ, RZ, R69 ;  /* 0x000000ffff037224 */ /* 0x000fe200078e0045 */
[----:B--2---:R-:W-:Y:S01]  /*75b0*/  NOP ;  /* 0x0000000000007918 */ /* 0x004fe20000000000 */
[----:B-1----:R-:W-:Y:S05]  /*75c0*/  @P1 BRA `(.L_x_11880) ;  /* 0xffffffcc00701947 */ /* 0x002fea000383ffff */
[----:B------:R-:W-:-:S05]  /*75d0*/  UMOV UR54, UR6 ;  /* 0x0000000600367c82 */ /* 0x000fca0008000000 */
.L_x_11869:
[----:B------:R-:W-:-:S13]  /*75e0*/  ISETP.LE.AND P1, PT, RZ, UR54, PT ;  /* 0x00000036ff007c0c */ /* 0x000fda000bf23270 */
[----:B------:R-:W-:Y:S05]  /*75f0*/  @!P1 BRA `(.L_x_11881) ;  /* 0x0000002800449947 */ /* 0x000fea0003800000 */
[----:B-1----:R-:W-:Y:S01]  /*7600*/  IMAD.MOV.U32 R4, RZ, RZ, R54 ;  /* 0x000000ffff047224 */ /* 0x002fe200078e0036 */
[----:B------:R-:W-:Y:S01]  /*7610*/  UMOV UR28, UR45 ;  /* 0x0000002d001c7c82 */ /* 0x000fe20008000000 */
[----:B------:R-:W-:Y:S01]  /*7620*/  IMAD.MOV.U32 R3, RZ, RZ, R69 ;  /* 0x000000ffff037224 */ /* 0x000fe200078e0045 */
[----:B------:R-:W-:Y:S01]  /*7630*/  UMOV UR35, UR44 ;  /* 0x0000002c00237c82 */ /* 0x000fe20008000000 */
[----:B------:R-:W-:Y:S01]  /*7640*/  ULDC UR34, c[0x0][0x9d8] ;  /* 0x0002760000227ab9 */ /* 0x000fe20000000800 */
[----:B------:R-:W-:-:S05]  /*7650*/  ULDC UR33, c[0x0][0x988] ;  /* 0x0002620000217ab9 */ /* 0x000fca0000000800 */
.L_x_11892:
[----:B------:R-:W-:Y:S01]  /*7660*/  ISETP.NE.AND P2, PT, RZ, UR37, PT ;  /* 0x00000025ff007c0c */ /* 0x000fe2000bf45270 */
[----:B------:R-:W-:-:S04]  /*7670*/  UISETP.NE.AND UP0, UPT, UR35, 0x1, UPT ;  /* 0x000000012300788c */ /* 0x000fc8000bf05270 */
[----:B------:R-:W-:-:S04]  /*7680*/  USEL UR45, URZ, 0x1, UP0 ;  /* 0x000000013f2d7887 */ /* 0x000fc80008000000 */
[----:B------:R-:W-:-:S04]  /*7690*/  ULOP3.LUT UR45, UR28, UR45, URZ, 0x3c, !UPT ;  /* 0x0000002d1c2d7292 */ /* 0x000fc8000f8e3c3f */
[----:B------:R-:W-:Y:S08]  /*76a0*/  @P2 BRA `(.L_x_11882) ;  /* 0x0000000000382947 */ /* 0x000ff00003800000 */
[----:B------:R-:W-:Y:S05]  /*76b0*/  @!P0 BRA `(.L_x_11883) ;  /* 0x0000000000048947 */ /* 0x000fea0003800000 */
[----:B------:R-:W-:Y:S01]  /*76c0*/  BPT.TRAP 0x1 ;  /* 0x000000040000795c */ /* 0x000fe20000300000 */
.L_x_11883:
        /* <DEDUP_REMOVED lines=9> */
.L_x_11884:
[----:B-1----:R-:W-:Y:S05]  /*7760*/  @P1 BRA `(.L_x_11882) ;  /* 0x0000000000081947 */ /* 0x002fea0003800000 */
[----:B------:R-:W1:Y:S02]  /*7770*/  SYNCS.PHASECHK.TRANS64.TRYWAIT P1, [UR6+0x2d830], R5 ;  /* 0x02d83005ff0075a7 */ /* 0x000e640008020146 */
[----:B-1----:R-:W-:Y:S05]  /*7780*/  @!P1 BRA `(.L_x_11885) ;  /* 0x0000008c003c9947 */ /* 0x002fea0003800000 */
.L_x_11882:
        /* <DEDUP_REMOVED lines=40> */
.L_x_11887:
[----:B------:R-:W-:Y:S01]  /*7a10*/  ULEA UR6, UR35, UR40, 0x3 ;  /* 0x0000002823067291 */ /* 0x000fe2000f8e183f */
[----:B------:R-:W-:-:S05]  /*7a20*/  IMAD.U32 R5, RZ, RZ, UR28 ;  /* 0x0000001cff057e24 */ /* 0x000fca000f8e00ff */
[----:B------:R-:W-:-:S04]  /*7a30*/  SHF.L.U32 R5, R5, 0x1f, RZ ;  /* 0x0000001f05057819 */ /* 0x000fc800000006ff */
[----:B------:R0:W1:Y:S01]  /*7a40*/  SYNCS.PHASECHK.TRANS64.TRYWAIT P1, [UR6+0x2d850], R5 ;  /* 0x02d85005ff0075a7 */ /* 0x0000620008020146 */
[----:B------:R-:W-:Y:S05]  /*7a50*/  @!P0 BRA `(.L_x_11888) ;  /* 0x0000000000048947 */ /* 0x000fea0003800000 */
[----:B------:R-:W-:Y:S01]  /*7a60*/  BPT.TRAP 0x1 ;  /* 0x000000040000795c */ /* 0x000fe20000300000 */
.L_x_11888:
[----:B-1----:R-:W-:Y:S05]  /*7a70*/  @P1 BRA `(.L_x_11886) ;  /* 0x0000000000081947 */ /* 0x002fea0003800000 */
[----:B------:R-:W1:Y:S02]  /*7a80*/  SYNCS.PHASECHK.TRANS64.TRYWAIT P1, [UR6+0x2d850], R5 ;  /* 0x02d85005ff0075a7 */ /* 0x000e640008020146 */
[----:B-1----:R-:W-:Y:S05]  /*7a90*/  @!P1 BRA `(.L_x_11889) ;  /* 0x0000008800909947 */ /* 0x002fea0003800000 */
.L_x_11886:
        /* <DEDUP_REMOVED lines=70> */
.L_x_11890:
        /* <DEDUP_REMOVED lines=67> */
[----:B------:R-:W-:-:S03]  /*8330*/  ULEA UR6, UR44, UR40, 0x3 ;  /* 0x000000282c067291 */ /* 0x000fc6000f8e183f */
[----:B------:R-:W2:Y:S01]  /*8340*/  MUFU.TANH R13, R13 ;  /* 0x0000000d000d7308 */ /* 0x000ea20000002400 */
[----:B0-----:R-:W-:Y:S01]  /*8350*/  FMNMX.FTZ R54, R10, R65, !PT ;  /* 0x000000410a367209 */ /* 0x001fe20007810000 */
[----:B------:R-:W-:-:S04]  /*8360*/  UIADD3 UR6, UR6, 0x2d840, URZ ;  /* 0x0002d84006067890 */ /* 0x000fc8000fffe03f */
[----:B------:R-:W-:Y:S02]  /*8370*/  UPRMT UR6, UR41, 0x654, UR6 ;  /* 0x0000065429067896 */ /* 0x000fe40008000006 */
[----:B------:R-:W0:Y:S01]  /*8380*/  MUFU.TANH R15, R15 ;  /* 0x0000000f000f7308 */ /* 0x000e220000002400 */
[----:B-1----:R-:W-:-:S06]  /*8390*/  FMNMX.FTZ R66, R12, R67, !PT ;  /* 0x000000430c427209 */ /* 0x002fcc0007810000 */
[----:B------:R-:W-:Y:S01]  /*83a0*/  SYNCS.ARRIVE.TRANS64.RED.A1T0 RZ, [UR6], RZ ;  /* 0x000000ffffff79a7 */ /* 0x000fe20008100406 */
        /* <DEDUP_REMOVED lines=184> */
[----:B------:R-:W-:Y:S01]  /*8f30*/  FFMA.FTZ R26, R53, UR33, -R32 ;  /* 0x00000021351a7c23 */ /* 0x000fe20008010820 */
[--C-:B------:R-:W-:Y:S01]  /*8f40*/  FFMA.FTZ R52, R52, UR33, -R77.reuse ;  /* 0x0000002134347c23 */ /* 0x100fe2000801084d */
[--C-:B------:R-:W-:Y:S01]  /*8f50*/  FFMA.FTZ R56, R56, UR33, -R77.reuse ;  /* 0x0000002138387c23 */ /* 0x100fe2000801084d */
[----:B------:R-:W-:Y:S01]  /*8f60*/  FFMA.FTZ R57, R57, UR33, -R77 ;  /* 0x0000002139397c23 */ /* 0x000fe2000801084d */
        /* <DEDUP_REMOVED lines=10> */
[--C-:B------:R-:W-:Y:S01]  /*9010*/  FFMA.FTZ R73, R73, UR33, -R77.reuse ;  /* 0x0000002149497c23 */ /* 0x100fe2000801084d */
[----:B------:R-:W-:Y:S01]  /*9020*/  FFMA.FTZ R74, R74, UR33, -R77 ;  /* 0x000000214a4a7c23 */ /* 0x000fe2000801084d */
[--C-:B------:R-:W-:Y:S01]  /*9030*/  FFMA.FTZ R77, R55, UR33, -R32.reuse ;  /* 0x00000021374d7c23 */ /* 0x100fe20008010820 */
[--C-:B------:R-:W-:Y:S01]  /*9040*/  FFMA.FTZ R55, R59, UR33, -R32.reuse ;  /* 0x000000213b377c23 */ /* 0x100fe20008010820 */
[--C-:B------:R-:W-:Y:S01]  /*9050*/  FFMA.FTZ R42, R62, UR33, -R32.reuse ;  /* 0x000000213e2a7c23 */ /* 0x100fe20008010820 */
[----:B------:R-:W-:Y:S01]  /*9060*/  FFMA.FTZ R53, R63, UR33, -R32 ;  /* 0x000000213f357c23 */ /* 0x000fe20008010820 */
        /* <DEDUP_REMOVED lines=127> */
.L_x_11891:
        /* <DEDUP_REMOVED lines=18> */
[----:B------:R-:W-:Y:S01]  /*9980*/  SYNCS.ARRIVE.TRANS64.RED.A1T0 RZ, [UR6], RZ ;  /* 0x000000ffffff79a7 */ /* 0x000fe20008100406 */
[----:B------:R-:W-:Y:S01]  /*9990*/  F2FP.BF16.F32.PACK_AB R30, R78, R31 ;  /* 0x0000001f4e1e723e */ /* 0x000fe200000010ff */
[----:B------:R-:W-:Y:S01]  /*99a0*/  STSM.16.M88.4 [R16+0x21800], R32 ;  /* 0x0218002010007844 */ /* 0x000fe20000000200 */
[----:B------:R-:W-:Y:S01]  /*99b0*/  F2FP.BF16.F32.PACK_AB R37, R38, R37 ;  /* 0x000000252625723e */ /* 0x000fe200000010ff */
[----:B------:R-:W-:Y:S01]  /*99c0*/  UIADD3 UR6, UR54, -0x1, URZ ;  /* 0xffffffff36067890 */ /* 0x000fe2000fffe03f */
[----:B------:R-:W-:Y:S01]  /*99d0*/  F2FP.BF16.F32.PACK_AB R28, R28, R27 ;  /* 0x0000001b1c1c723e */ /* 0x000fe200000010ff */
[----:B------:R0:W-:Y:S01]  /*99e0*/  STSM.16.M88.4 [R19], R8 ;  /* 0x0000000813007844 */ /* 0x0001e20000000200 */
        /* <DEDUP_REMOVED lines=15> */
[-C--:B------:R-:W-:Y:S01]  /*9ae0*/  FMUL.FTZ R105, R105, R4.reuse ;  /* 0x0000000469697220 */ /* 0x080fe20000410000 */
[----:B0-----:R-:W-:Y:S01]  /*9af0*/  F2FP.BF16.F32.PACK_AB R8, R52, R51 ;  /* 0x000000333408723e */ /* 0x001fe200000010ff */
[----:B------:R-:W-:Y:S01]  /*9b00*/  FMUL.FTZ R108, R108, R4 ;  /* 0x000000046c6c7220 */ /* 0x000fe20000410000 */
[----:B------:R-:W-:Y:S01]  /*9b10*/  F2FP.BF16.F32.PACK_AB R9, R77, R26 ;  /* 0x0000001a4d09723e */ /* 0x000fe200000010ff */
[----:B------:R2:W-:Y:S01]  /*9b20*/  STSM.16.M88.4 [R16+0x27800], R44 ;  /* 0x0278002c10007844 */ /* 0x0005e20000000200 */
[----:B------:R-:W-:Y:S01]  /*9b30*/  F2FP.BF16.F32.PACK_AB R10, R57, R56 ;  /* 0x00000038390a723e */ /* 0x000fe200000010ff */
[-C--:B------:R-:W-:Y:S01]  /*9b40*/  FMUL.FTZ R109, R109, R4.reuse ;  /* 0x000000046d6d7220 */ /* 0x080fe20000410000 */
        /* <DEDUP_REMOVED lines=59> */
[----:B--2---:R-:W-:Y:S05]  /*9f00*/  @P1 BRA `(.L_x_11892) ;  /* 0xffffffd400d41947 */ /* 0x004fea000383ffff */
.L_x_11881:
[----:B------:R-:W-:Y:S06]  /*9f10*/  BAR.ARV 0x8, 0x200 ;  /* 0x0208000000007b1d */ /* 0x000fec0000002000 */
[----:B------:R-:W-:Y:S05]  /*9f20*/  @!P0 BRA `(.L_x_11893) ;  /* 0x0000000000048947 */ /* 0x000fea0003800000 */
[----:B------:R-:W-:Y:S01]  /*9f30*/  BPT.TRAP 0x1 ;  /* 0x000000040000795c */ /* 0x000fe20000300000 */
.L_x_11893:
[----:B------:R-:W-:Y:S01]  /*9f40*/  ULEA UR8, UR44, UR40, 0x3 ;  /* 0x000000282c087291 */ /* 0x000fe2000f8e183f */
[----:B------:R-:W-:-:S05]  /*9f50*/  IMAD.U32 R3, RZ, RZ, UR45 ;  /* 0x0000002dff037e24 */ /* 0x000fca000f8e00ff */
[----:B------:R-:W-:-:S04]  /*9f60*/  SHF.L.U32 R3, R3, 0x1f, RZ ;  /* 0x0000001f03037819 */ /* 0x000fc800000006ff */
[----:B------:R0:W2:Y:S01]  /*9f70*/  SYNCS.PHASECHK.TRANS64.TRYWAIT P1, [UR8+0x2d850], R3 ;  /* 0x02d85003ff0075a7 */ /* 0x0000a20008020148 */
[----:B------:R-:W-:Y:S05]  /*9f80*/  @!P0 BRA `(.L_x_11894) ;  /* 0x0000000000048947 */ /* 0x000fea0003800000 */
[----:B------:R-:W-:Y:S01]  /*9f90*/  BPT.TRAP 0x1 ;  /* 0x000000040000795c */ /* 0x000fe20000300000 */
.L_x_11894:
[----:B--2---:R-:W-:Y:S05]  /*9fa0*/  @P1 BRA `(.L_x_11895) ;  /* 0x0000000000081947 */ /* 0x004fea0003800000 */
[----:B------:R-:W2:Y:S02]  /*9fb0*/  SYNCS.PHASECHK.TRANS64.TRYWAIT P1, [UR8+0x2d850], R3 ;  /* 0x02d85003ff0075a7 */ /* 0x000ea40008020148 */
[----:B--2---:R-:W-:Y:S05]  /*9fc0*/  @!P1 BRA `(.L_x_11896) ;  /* 0x00000064005c9947 */ /* 0x004fea0003800000 */
.L_x_11895:
[----:B------:R-:W-:Y:S01]  /*9fd0*/  UIADD3 UR40, UR40, 0x400, URZ ;  /* 0x0000040028287890 */ /* 0x000fe2000fffe03f */
[----:B------:R-:W-:Y:S01]  /*9fe0*/  WARPGROUP.ARRIVE ;  /* 0x00000000000079c5 */ /* 0x000fe20000000000 */
[----:B------:R-:W-:Y:S01]  /*9ff0*/  ULOP3.LUT UR36, UR36, 0x10000, URZ, 0xfc, !UPT ;  /* 0x0001000024247892 */ /* 0x000fe2000f8efc3f */
[----:B01----:R-:W0:Y:S01]  /*a000*/  SHFL.BFLY PT, R3, R2, 0x2, 0x1f ;  /* 0x0c401f0002037f89 */ /* 0x003e2200000e0000 */
[----:B------:R-:W-:Y:S01]  /*a010*/  USHF.R.U32.HI UR40, URZ, 0x4, UR40 ;  /* 0x000000043f287899 */ /* 0x000fe20008011628 */
[----:B------:R-:W-:Y:S01]  /*a020*/  MOV R46, RZ ;  /* 0x000000ff002e7202 */ /* 0x000fe20000000f00 */
[----:B------:R-:W-:Y:S01]  /*a030*/  UMOV UR5, 0x40000040 ;  /* 0x4000004000057882 */ /* 0x000fe20000000000 */
[----:B------:R-:W-:Y:S01]  /*a040*/  UMOV UR7, 0x80000020 ;  /* 0x8000002000077882 */ /* 0x000fe20000000000 */
[----:B------:R-:W-:Y:S01]  /*a050*/  ULOP3.LUT UR40, UR40, 0x3fff, URZ, 0xc0, !UPT ;  /* 0x00003fff28287892 */ /* 0x000fe2000f8ec03f */
[----:B------:R-:W1:Y:S01]  /*a060*/  SHFL.BFLY PT, R5, R0, 0x2, 0x1f ;  /* 0x0c401f0000057f89 */ /* 0x000e6200000e0000 */
[----:B------:R-:W-:Y:S01]  /*a070*/  UMOV UR4, UR36 ;  /* 0x0000002400047c82 */ /* 0x000fe20008000000 */
[----:B------:R-:W-:Y:S01]  /*a080*/  IMAD.U32 R10, RZ, RZ, UR33 ;  /* 0x00000021ff0a7e24 */ /* 0x000fe2000f8e00ff */
[----:B------:R-:W-:Y:S01]  /*a090*/  ULOP3.LUT UR9, UR40, 0x2000000, URZ, 0xfc, !UPT ;  /* 0x0200000028097892 */ /* 0x000fe2000f8efc3f */
[----:B------:R-:W-:-:S03]  /*a0a0*/  IMAD.MOV.U32 R38, RZ, RZ, -0x800000 ;  /* 0xff800000ff267424 */ /* 0x000fc600078e00ff */
        /* <DEDUP_REMOVED lines=76> */
.L_x_11897:
        /* <DEDUP_REMOVED lines=58> */
.L_x_11861:
        /* <DEDUP_REMOVED lines=23> */
[----:B------:R-:W-:Y:S02]  /*aa80*/  F2FP.BF16.F32.PACK_AB R34, R133, R34 ;  /* 0x000000228522723e */ /* 0x000fe400000010ff */
        /* <DEDUP_REMOVED lines=46> */
[----:B------:R-:W-:Y:S02]  /*ad70*/  LOP3.LUT R14, R14, R15, RZ, 0x3c, !PT ;  /* 0x0000000f0e0e7212 */ /* 0x000fe400078e3cff */
[----:B------:R-:W-:-:S02]  /*ad80*/  IADD3.X R15, RZ, R5, RZ, P0, !PT ;  /* 0x00000005ff0f7210 */ /* 0x000fc400007fe4ff */
[----:B------:R-:W-:Y:S02]  /*ad90*/  IADD3 R37, P0, R40, 0x1800, RZ ;  /* 0x0000180028257810 */ /* 0x000fe40007f1e0ff */
[----:B------:R-:W-:Y:S01]  /*ada0*/  LOP3.LUT R2, R2, R43, RZ, 0x3c, !PT ;  /* 0x0000002b02027212 */ /* 0x000fe200078e3cff */
[----:B------:R-:W-:Y:S01]  /*adb0*/  IMAD.MOV.U32 R43, RZ, RZ, R52 ;  /* 0x000000ffff2b7224 */ /* 0x000fe200078e0034 */
[----:B-1----:R-:W-:Y:S02]  /*adc0*/  @P1 SHF.R.U32.HI R43, RZ, R50, R45 ;  /* 0x00000032ff2b1219 */ /* 0x002fe4000001162d */
[----:B------:R-:W-:Y:S02]  /*add0*/  LOP3.LUT R36, R37, 0x180, RZ, 0xc0, !PT ;  /* 0x0000018025247812 */ /* 0x000fe400078ec0ff */
[----:B------:R-:W-:Y:S01]  /*ade0*/  LOP3.LUT R10, R29, 0x180, RZ, 0xc0, !PT ;  /* 0x000001801d0a7812 */ /* 0x000fe200078ec0ff */
[----:B------:R-:W-:Y:S01]  /*adf0*/  IMAD.MOV R48, RZ, RZ, -R43 ;  /* 0x000000ffff307224 */ /* 0x000fe200078e0a2b */
[----:B------:R-:W-:-:S02]  /*ae00*/  MOV R47, R4 ;  /* 0x00000004002f7202 */ /* 0x000fc40000000f00 */
        /* <DEDUP_REMOVED lines=32> */
[----:B------:R-:W-:Y:S02]  /*b010*/  IADD3.X R29, RZ, R41, RZ, P3, !PT ;  /* 0x00000029ff1d7210 */ /* 0x000fe40001ffe4ff */
[----:B------:R-:W-:Y:S01]  /*b020*/  LOP3.LUT P0, RZ, R147, 0x3, RZ, 0xc0, !PT ;  /* 0x0000000393ff7812 */ /* 0x000fe2000780c0ff */
[----:B------:R-:W-:Y:S01]  /*b030*/  VIADD R7, R11, 0x8 ;  /* 0x000000080b077836 */ /* 0x000fe20000000000 */
[----:B------:R-:W-:Y:S02]  /*b040*/  IADD3 R5, R5, R15, RZ ;  /* 0x0000000f05057210 */ /* 0x000fe40007ffe0ff */
[----:B------:R-:W-:-:S02]  /*b050*/  LEA R43, P3, R4, UR6, 0x2 ;  /* 0x00000006042b7c11 */ /* 0x000fc4000f8610ff */
[----:B------:R-:W-:Y:S01]  /*b060*/  LOP3.LUT R30, R30, R31, RZ, 0x3c, !PT ;  /* 0x0000001f1e1e7212 */ /* 0x000fe200078e3cff */
[----:B------:R-:W-:Y:S01]  /*b070*/  IMAD.X R31, RZ, RZ, R41, P2 ;  /* 0x000000ffff1f7224 */ /* 0x000fe200010e0629 */
[-C--:B------:R-:W-:Y:S01]  /*b080*/  ISETP.GE.OR P2, PT, R11, R56.reuse, P0 ;  /* 0x000000380b00720c */ /* 0x080fe20000746670 */
[----:B------:R-:W-:Y:S01]  /*b090*/  SHFL.IDX PT, R58, R43, RZ, 0x1c1f ;  /* 0x001c1fff2b3a7589 */ /* 0x000fe200000e0000 */
[----:B------:R-:W-:Y:S02]  /*b0a0*/  ISETP.GE.OR P0, PT, R7, R56, P0 ;  /* 0x000000380700720c */ /* 0x000fe40000706670 */
[----:B------:R-:W-:Y:S01]  /*b0b0*/  LEA.HI.X R45, R4, UR7, R5, 0x2, P3 ;  /* 0x00000007042d7c11 */ /* 0x000fe200098f1405 */
[----:B------:R-:W-:Y:S01]  /*b0c0*/  SHFL.IDX PT, R60, R43, 0x1, 0x1c1f ;  /* 0x003c1f002b3c7f89 */ /* 0x000fe200000e0000 */
[----:B------:R-:W-:Y:S02]  /*b0d0*/  MOV R53, R8 ;  /* 0x0000000800357202 */ /* 0x000fe40000000f00 */
[----:B------:R-:W-:Y:S01]  /*b0e0*/  F2FP.BF16.F32.PACK_AB R4, R97, R96 ;  /* 0x000000606104723e */ /* 0x000fe200000010ff */
[----:B------:R-:W0:Y:S01]  /*b0f0*/  SHFL.IDX PT, R59, R45, RZ, 0x1c1f ;  /* 0x001c1fff2d3b7589 */ /* 0x000e2200000e0000 */
[----:B------:R-:W-:-:S02]  /*b100*/  F2FP.BF16.F32.PACK_AB R5, R99, R98 ;  /* 0x000000626305723e */ /* 0x000fc400000010ff */
[----:B------:R-:W-:Y:S01]  /*b110*/  F2FP.BF16.F32.PACK_AB R6, R101, R100 ;  /* 0x000000646506723e */ /* 0x000fe200000010ff */
[----:B------:R-:W1:Y:S01]  /*b120*/  SHFL.IDX PT, R61, R45, 0x1, 0x1c1f ;  /* 0x003c1f002d3d7f89 */ /* 0x000e6200000e0000 */
[----:B------:R-:W-:Y:S02]  /*b130*/  F2FP.BF16.F32.PACK_AB R7, R103, R102 ;  /* 0x000000666707723e */ /* 0x000fe400000010ff */
[----:B------:R-:W-:Y:S02]  /*b140*/  MOV R52, R12 ;  /* 0x0000000c00347202 */ /* 0x000fe40000000f00 */
[----:B------:R-:W-:Y:S01]  /*b150*/  F2FP.BF16.F32.PACK_AB R8, R105, R104 ;  /* 0x000000686908723e */ /* 0x000fe200000010ff */
[----:B------:R-:W-:Y:S01]  /*b160*/  STSM.16.M88.4 [R53], R4 ;  /* 0x0000000435007844 */ /* 0x000fe20000000200 */
        /* <DEDUP_REMOVED lines=8> */
[----:B------:R-:W-:-:S02]  /*b1f0*/  F2FP.BF16.F32.PACK_AB R24, R121, R120 ;  /* 0x000000787918723e */ /* 0x000fc400000010ff */
[----:B------:R-:W-:Y:S01]  /*b200*/  F2FP.BF16.F32.PACK_AB R25, R123, R122 ;  /* 0x0000007a7b19723e */ /* 0x000fe200000010ff */
[----:B------:R2:W-:Y:S01]  /*b210*/  STSM.16.M88.4 [R63], R12 ;  /* 0x0000000c3f007844 */ /* 0x0005e20000000200 */
[C---:B------:R-:W-:Y:S02]  /*b220*/  IADD3 R21, P4, R40.reuse, 0x6000, RZ ;  /* 0x0000600028157810 */ /* 0x040fe40007f9e0ff */
[----:B------:R-:W-:Y:S01]  /*b230*/  LOP3.LUT R3, R40, 0x180, RZ, 0xc0, !PT ;  /* 0x0000018028037812 */ /* 0x000fe200078ec0ff */
[----:B------:R3:W-:Y:S01]  /*b240*/  STSM.16.M88.4 [R62], R24 ;  /* 0x000000183e007844 */ /* 0x0007e20000000200 */
[----:B------:R-:W-:Y:S01]  /*b250*/  UIMAD UR5, UR10, UR8, URZ ;  /* 0x000000080a0572a4 */ /* 0x000fe2000f8e023f */
[----:B------:R-:W-:Y:S02]  /*b260*/  LOP3.LUT R20, R21, 0x180, RZ, 0xc0, !PT ;  /* 0x0000018015147812 */ /* 0x000fe400078ec0ff */
        /* <DEDUP_REMOVED lines=50> */
[----:B------:R-:W-:Y:S01]  /*b590*/  IMAD R0, R0, UR6, RZ ;  /* 0x0000000600007c24 */ /* 0x000fe2000f8e02ff */
[----:B------:R-:W-:Y:S01]  /*b5a0*/  IADD3 R25, R146, UR39, RZ ;  /* 0x0000002792197c10 */ /* 0x000fe2000fffe0ff */
[----:B------:R-:W-:Y:S01]  /*b5b0*/  IMAD.WIDE.U32 R2, R39, UR6, R2 ;  /* 0x0000000627027c25 */ /* 0x000fe2000f8e0002 */
[----:B------:R-:W-:-:S03]  /*b5c0*/  UIADD3 UR5, UR40, 0x2d820, URZ ;  /* 0x0002d82028057890 */ /* 0x000fc6000fffe03f */
[----:B------:R-:W-:Y:S01]  /*b5d0*/  IMAD R13, R39, UR7, R0 ;  /* 0x00000007270d7c24 */ /* 0x000fe2000f8e0200 */
        /* <DEDUP_REMOVED lines=23> */
.L_x_11901:
[----:B------:R-:W-:Y:S05]  /*b750*/  BSYNC B1 ;  /* 0x0000000000017941 */ /* 0x000fea0003800000 */
.L_x_11900:
        /* <DEDUP_REMOVED lines=15> */
[----:B-1----:R-:W-:-:S04]  /*b850*/  LEA R2, P0, R139, R12, 0x1 ;  /* 0x0000000c8b027211 */ /* 0x002fc800078008ff */
[----:B------:R-:W-:-:S05]  /*b860*/  LEA.HI.X R3, R139, R13, R151, 0x1, P0 ;  /* 0x0000000d8b037211 */ /* 0x000fca00000f0c97 */
[----:B------:R1:W-:Y:S01]  /*b870*/  ST.E.128 desc[UR50][R2.64], R8 ;  /* 0x0000000802007985 */ /* 0x0003e2000c101d32 */
[----:B------:R-:W-:Y:S05]  /*b880*/  BRA `(.L_x_11902) ;  /* 0x0000000400ec7947 */ /* 0x000fea0003800000 */
.L_x_11899:
        /* <DEDUP_REMOVED lines=50> */
.L_x_11904:
[----:B------:R-:W-:Y:S05]  /*bbb0*/  BSYNC B1 ;  /* 0x0000000000017941 */ /* 0x000fea0003800000 */
.L_x_11903:
        /* <DEDUP_REMOVED lines=20> */
[----:B------:R-:W-:Y:S01]  /*bd00*/  IMAD R0, R0, UR8, RZ ;  /* 0x0000000800007c24 */ /* 0x000fe2000f8e02ff */
[----:B------:R-:W-:Y:S01]  /*bd10*/  MOV R3, UR5 ;  /* 0x0000000500037c02 */ /* 0x000fe20008000f00 */
[----:B------:R-:W-:Y:S01]  /*bd20*/  IMAD.U32 R2, RZ, RZ, UR6 ;  /* 0x00000006ff027e24 */ /* 0x000fe2000f8e00ff */
[----:B------:R-:W-:Y:S01]  /*bd30*/  ULDC.64 UR6, c[0x0][0xad8] ;  /* 0x0002b60000067ab9 */ /* 0x000fe20000000a00 */
[C---:B------:R-:W-:Y:S01]  /*bd40*/  IMAD R9, R5.reuse, UR9, R0 ;  /* 0x0000000905097c24 */ /* 0x040fe2000f8e0200 */
[----:B------:R-:W-:Y:S01]  /*bd50*/  SHF.R.S32.HI R0, RZ, 0x1f, R7 ;  /* 0x0000001fff007819 */ /* 0x000fe20000011407 */
[----:B------:R-:W-:Y:S01]  /*bd60*/  IMAD.WIDE.U32 R2, R5, UR8, R2 ;  /* 0x0000000805027c25 */ /* 0x000fe2000f8e0002 */
[----:B------:R-:W-:-:S03]  /*bd70*/  ULDC UR5, c[0x0][0xa88] ;  /* 0x0002a20000057ab9 */ /* 0x000fc60000000800 */
        /* <DEDUP_REMOVED lines=26> */
.L_x_11906:
[----:B------:R-:W-:Y:S05]  /*bf20*/  BSYNC B1 ;  /* 0x0000000000017941 */ /* 0x000fea0003800000 */
.L_x_11905:
        /* <DEDUP_REMOVED lines=17> */
.L_x_11902:
[----:B------:R-:W-:Y:S05]  /*c040*/  BSYNC B0 ;  /* 0x0000000000007941 */ /* 0x000fea0003800000 */
.L_x_11898:
[----:B------:R-:W-:Y:S02]  /*c050*/  ULDC UR5, c[0x0][0xc38] ;  /* 0x00030e0000057ab9 */ /* 0x000fe40000000800 */
[----:B------:R-:W-:-:S06]  /*c060*/  UISETP.GE.AND UP0, UPT, UR4, UR5, UPT ;  /* 0x000000050400728c */ /* 0x000fcc000bf06270 */
[----:B------:R-:W-:-:S13]  /*c070*/  PLOP3.LUT P0, PT, PT, PT, UP0, 0x80, 0x0 ;  /* 0x000000000000781c */ /* 0x000fda0003f0f008 */
[----:B------:R-:W-:Y:S05]  /*c080*/  @!P0 BRA `(.L_x_11907) ;  /* 0xffffff4c00708947 */ /* 0x000fea000383ffff */
[----:B------:R-:W-:Y:S05]  /*c090*/  EXIT ;  /* 0x000000000000794d */ /* 0x000fea0003800000 */
.L_x_11857:
        /* <DEDUP_REMOVED lines=38> */
[C---:B0-----:R-:W-:Y:S02]  /*c300*/  SHF.L.U32 R0, R7.reuse, 0x3, RZ ;  /* 0x0000000307007819 */ /* 0x041fe400000006ff */
[----:B------:R-:W-:Y:S01]  /*c310*/  LOP3.LUT R6, R7, 0x7f, RZ, 0xc0, !PT ;  /* 0x0000007f07067812 */ /* 0x000fe200078ec0ff */
[----:B------:R-:W-:Y:S01]  /*c320*/  IMAD.U32 R17, RZ, RZ, UR8 ;  /* 0x00000008ff117e24 */ /* 0x000fe2000f8e00ff */
[C---:B------:R-:W-:Y:S01]  /*c330*/  LOP3.LUT R2, R0.reuse, 0xd8, RZ, 0xc0, !PT ;  /* 0x000000d800027812 */ /* 0x040fe200078ec0ff */
[----:B------:R-:W-:Y:S01]  /*c340*/  ULEA.HI UR5, UR5, UR4, URZ, 0x7 ;  /* 0x0000000405057291 */ /* 0x000fe2000f8f383f */
[----:B------:R-:W-:-:S02]  /*c350*/  LOP3.LUT R4, R0, 0x18, RZ, 0xc0, !PT ;  /* 0x0000001800047812 */ /* 0x000fc400078ec0ff */
[----:B------:R-:W-:Y:S01]  /*c360*/  LOP3.LUT R3, R2, 0x18, R7, 0x78, !PT ;  /* 0x0000001802037812 */ /* 0x000fe200078e7807 */
[----:B------:R-:W-:Y:S01]  /*c370*/  IMAD.U32 R2, RZ, RZ, UR10 ;  /* 0x0000000aff027e24 */ /* 0x000fe2000f8e00ff */
[----:B------:R-:W-:Y:S02]  /*c380*/  USHF.R.S32.HI UR39, URZ, 0x7, UR5 ;  /* 0x000000073f277899 */ /* 0x000fe40008011405 */
[----:B------:R-:W-:Y:S02]  /*c390*/  LOP3.LUT R5, R3, 0x320, R0, 0xf8, !PT ;  /* 0x0000032003057812 */ /* 0x000fe400078ef800 */
[----:B------:R-:W-:Y:S01]  /*c3a0*/  LOP3.LUT R0, R4, 0x20, RZ, 0xfc, !PT ;  /* 0x0000002004007812 */ /* 0x000fe200078efcff */
[----:B------:R0:W-:Y:S03]  /*c3b0*/  STL [R1+0x10], R2 ;  /* 0x0000100201007387 */ /* 0x0001e60000100800 */
[C---:B------:R-:W-:Y:S01]  /*c3c0*/  ISETP.GE.AND P0, PT, R0.reuse, UR7, PT ;  /* 0x0000000700007c0c */ /* 0x040fe2000bf06270 */
[----:B------:R1:W-:Y:S01]  /*c3d0*/  STL [R1+0x14], RZ ;  /* 0x000014ff01007387 */ /* 0x0003e20000100800 */
[----:B------:R-:W-:-:S02]  /*c3e0*/  ISETP.GE.AND P1, PT, R0, UR9, PT ;  /* 0x0000000900007c0c */ /* 0x000fc4000bf26270 */
        /* <DEDUP_REMOVED lines=8> */
[----:B------:R-:W-:Y:S02]  /*c470*/  ISETP.GE.AND P1, PT, R0, UR9, PT ;  /* 0x0000000900007c0c */ /* 0x000fe4000bf26270 */
        /* <DEDUP_REMOVED lines=12> */
[----:B------:R-:W-:Y:S02]  /*c540*/  ISETP.GE.AND P1, PT, R4, UR7, PT ;  /* 0x0000000704007c0c */ /* 0x000fe4000bf26270 */
        /* <DEDUP_REMOVED lines=9> */
.L_x_11957:
        /* <DEDUP_REMOVED lines=23> */
.L_x_11909:
[----:B------:R-:W-:Y:S01]  /*c750*/  ULDC UR8, c[0x0][0xc54] ;  /* 0x0003150000087ab9 */ /* 0x000fe20000000800 */
[----:B------:R-:W-:Y:S01]  /*c760*/  UMOV UR6, UR7 ;  /* 0x0000000700067c82 */ /* 0x000fe20008000000 */
[----:B------:R-:W-:-:S11]  /*c770*/  UISETP.NE.AND UP0, UPT, UR8, 0x1, UPT ;  /* 0x000000010800788c */ /* 0x000fd6000bf05270 */
[----:B------:R-:W-:Y:S02]  /*c780*/  @UP0 ULDC.64 UR10, c[0x0][0xc58] ;  /* 0x00031600000a0ab9 */ /* 0x000fe40000000a00 */
[----:B------:R-:W-:-:S04]  /*c790*/  UIMAD.WIDE.U32 UR4, UR7, UR10, URZ ;  /* 0x0000000a070472a5 */ /* 0x000fc8000f8e003f */
[----:B------:R-:W-:-:S04]  /*c7a0*/  @UP0 USHF.R.U32.HI UR6, URZ, UR11, UR5 ;  /* 0x0000000b3f060299 */ /* 0x000fc80008011605 */
[----:B------:R-:W-:-:S12]  /*c7b0*/  UIMAD UR4, UR6, UR8, URZ ;  /* 0x00000008060472a4 */ /* 0x000fd8000f8e023f */
.L_x_11910:
        /* <DEDUP_REMOVED lines=23> */
[----:B------:R-:W-:Y:S01]  /*c930*/  UISETP.NE.AND UP2, UPT, UR5, 0x1, UPT ;  /* 0x000000010500788c */ /* 0x000fe2000bf45270 */
[----:B------:R-:W-:Y:S01]  /*c940*/  BSSY B7, `(.L_x_11911) ;  /* 0x0000346000077945 */ /* 0x000fe20003800000 */
[----:B------:R-:W-:Y:S02]  /*c950*/  UIADD3 UR43, UR43, UR4, URZ ;  /* 0x000000042b2b7290 */ /* 0x000fe4000fffe03f */
[----:B------:R-:W-:Y:S02]  /*c960*/  UP2UR UR47, UPR, URZ, 0x4 ;  /* 0x000000043f2f7883 */ /* 0x000fe40008000000 */
[----:B------:R-:W-:-:S04]  /*c970*/  UIMAD UR6, UR43, 0xc0, URZ ;  /* 0x000000c02b0678a4 */ /* 0x000fc8000f8e023f */
        /* <DEDUP_REMOVED lines=11> */
[----:B------:R-:W-:Y:S01]  /*ca30*/  ISETP.LT.AND P0, PT, RZ, UR44, PT ;  /* 0x0000002cff007c0c */ /* 0x000fe2000bf01270 */
[----:B--2---:R0:W-:-:S12]  /*ca40*/  STL [R1+0x8], R19 ;  /* 0x0000081301007387 */ /* 0x0041d80000100800 */
        /* <DEDUP_REMOVED lines=19> */
.L_x_11912:
        /* <DEDUP_REMOVED lines=20> */
.L_x_11915:
[----:B------:R-:W-:Y:S05]  /*ccc0*/  BSYNC B6 ;  /* 0x0000000000067941 */ /* 0x000fea0003800000 */
.L_x_11914:
        /* <DEDUP_REMOVED lines=9> */
[----:B------:R-:W-:Y:S01]  /*cd60*/  MOV R4, UR6 ;  /* 0x0000000600047c02 */ /* 0x000fe20008000f00 */
[----:B------:R-:W-:Y:S01]  /*cd70*/  IMAD.U32 R5, RZ, RZ, UR7 ;  /* 0x00000007ff057e24 */ /* 0x000fe2000f8e00ff */
[----:B------:R-:W-:Y:S01]  /*cd80*/  MOV R12, 0x1 ;  /* 0x00000001000c7802 */ /* 0x000fe20000000f00 */
[----:B------:R-:W-:Y:S02]  /*cd90*/  IMAD.U32 R6, RZ, RZ, UR8 ;  /* 0x00000008ff067e24 */ /* 0x000fe4000f8e00ff */
[----:B------:R-:W-:-:S02]  /*cda0*/  IMAD.U32 R7, RZ, RZ, UR9 ;  /* 0x00000009ff077e24 */ /* 0x000fc4000f8e00ff */
[----:B------:R-:W-:Y:S02]  /*cdb0*/  IMAD.U32 R10, RZ, RZ, UR4 ;  /* 0x00000004ff0a7e24 */ /* 0x000fe4000f8e00ff */
[----:B------:R-:W-:Y:S02]  /*cdc0*/  IMAD.U32 R11, RZ, RZ, UR5 ;  /* 0x00000005ff0b7e24 */ /* 0x000fe4000f8e00ff */
[----:B------:R-:W-:Y:S02]  /*cdd0*/  IMAD.MOV.U32 R8, RZ, RZ, 0x70 ;  /* 0x00000070ff087424 */ /* 0x000fe400078e00ff */
[----:B-1----:R-:W-:-:S07]  /*cde0*/  IMAD.MOV.U32 R13, RZ, RZ, RZ ;  /* 0x000000ffff0d7224 */ /* 0x002fce00078e00ff */
[----:B------:R-:W-:-:S07]  /*cdf0*/  LEPC R20, `(.L_x_11918) ;  /* 0x000000001014794e */ /* 0x000fce0000000000 */
[----:B0-2---:R-:W-:Y:S05]  /*ce00*/  CALL.ABS.NOINC R2 ;  /* 0x0000000002007343 */ /* 0x005fea0003c00000 */
.L_x_11918:
        /* <DEDUP_REMOVED lines=15> */
.L_x_11917:
[----:B------:R-:W-:Y:S05]  /*cf00*/  BSYNC B6 ;  /* 0x0000000000067941 */ /* 0x000fea0003800000 */
.L_x_11916:
        /* <DEDUP_REMOVED lines=13> */
[----:B------:R-:W-:Y:S02]  /*cfe0*/  MOV R22, UR4 ;  /* 0x0000000400167c02 */ /* 0x000fe40008000f00 */
[----:B--2---:R2:W-:Y:S01]  /*cff0*/  STL [R1], R18 ;  /* 0x0000001201007387 */ /* 0x0045e20000100800 */
[----:B-1----:R-:W-:Y:S05]  /*d000*/  BRA.DIV UR5, `(.L_x_11919) ;  /* 0x0000003605647947 */ /* 0x002fea000b800000 */
.L_x_11973:
        /* <DEDUP_REMOVED lines=28> */
[----:B------:R-:W0:Y:S03]  /*d1d0*/  @!P0 LDC.64 R4, c[0x0][0x418] ;  /* 0x00010600ff048b82 */ /* 0x000e260000000a00 */
[----:B------:R-:W-:Y:S01]  /*d1e0*/  @!P0 IADD3 R0, R3, R0, RZ ;  /* 0x0000000003008210 */ /* 0x000fe20007ffe0ff */
        /* <DEDUP_REMOVED lines=16> */
.L_x_11920:
        /* <DEDUP_REMOVED lines=25> */
.L_x_11974:
[----:B------:R-:W-:Y:S05]  /*d480*/  BSYNC B0 ;  /* 0x0000000000007941 */ /* 0x000fea0003800000 */
.L_x_11921:
[----:B------:R-:W1:Y:S01]  /*d490*/  S2R R9, SR_TID.X ;  /* 0x0000000000097919 */ /* 0x000e620000002100 */
[----:B------:R-:W-:Y:S01]  /*d4a0*/  ULDC.64 UR4, c[0x0][0x300] ;  /* 0x0000c00000047ab9 */ /* 0x000fe20000000a00 */
[----:B------:R-:W-:Y:S01]  /*d4b0*/  LOP3.LUT P4, RZ, R16, 0x4, RZ, 0xc0, !PT ;  /* 0x0000000410ff7812 */ /* 0x000fe2000788c0ff */
[----:B------:R-:W-:Y:S01]  /*d4c0*/  IMAD R4, R4, UR4, RZ ;  /* 0x0000000404047c24 */ /* 0x000fe2000f8e02ff */
[C---:B------:R-:W-:Y:S01]  /*d4d0*/  LOP3.LUT P3, RZ, R16.reuse, 0x2, RZ, 0xc0, !PT ;  /* 0x0000000210ff7812 */ /* 0x040fe2000786c0ff */
        /* <DEDUP_REMOVED lines=22> */
[----:B------:R-:W-:Y:S02]  /*d640*/  ISETP.GE.AND P0, PT, R5, 0x1, PT ;  /* 0x000000010500780c */ /* 0x000fe40003f06270 */
[C---:B0-----:R-:W-:Y:S01]  /*d650*/  SHF.L.U32 R10, R9.reuse, 0x3, RZ ;  /* 0x00000003090a7819 */ /* 0x041fe200000006ff */
        /* <DEDUP_REMOVED lines=45> */
.L_x_11984:
        /* <DEDUP_REMOVED lines=12> */
.L_x_11924:
        /* <DEDUP_REMOVED lines=11> */
.L_x_11925:
        /* <DEDUP_REMOVED lines=23> */
.L_x_11927:
[----:B------:R-:W-:Y:S05]  /*dc10*/  BSYNC B6 ;  /* 0x0000000000067941 */ /* 0x000fea0003800000 */
.L_x_11926:
[----:B------:R2:W5:Y:S01]  /*dc20*/  LDL R10, [R1+0xc] ;  /* 0x00000c00010a7983 */ /* 0x0005620000100800 */
[----:B------:R-:W-:Y:S01]  /*dc30*/  UISETP.NE.AND UP0, UPT, UR47, URZ, UPT ;  /* 0x0000003f2f00728c */ /* 0x000fe2000bf05270 */
[----:B-1----:R-:W-:Y:S01]  /*dc40*/  IMAD.U32 R6, RZ, RZ, UR43 ;  /* 0x0000002bff067e24 */ /* 0x002fe2000f8e00ff */
[----:B0-----:R-:W0:Y:S01]  /*dc50*/  S2R R2, SR_TID.X ;  /* 0x0000000000027919 */ /* 0x001e220000002100 */
[----:B------:R-:W1:Y:S03]  /*dc60*/  S2R R20, SR_TID.X ;  /* 0x0000000000147919 */ /* 0x000e660000002100 */
[----:B------:R-:W-:Y:S01]  /*dc70*/  PLOP3.LUT P0, PT, PT, PT, UP0, 0x80, 0x0 ;  /* 0x000000000000781c */ /* 0x000fe20003f0f008 */
[----:B------:R-:W-:Y:S01]  /*dc80*/  ULDC.64 UR8, c[0x0][0x2d8] ;  /* 0x0000b60000087ab9 */ /* 0x000fe20000000a00 */
[----:B------:R-:W-:-:S03]  /*dc90*/  R2UR UR6, R29 ;  /* 0x000000001d0672ca */ /* 0x000fc600000e0000 */
[----:B------:R-:W-:Y:S01]  /*dca0*/  @UP0 ULDC UR4, c[0x0][0x44c] ;  /* 0x0001130000040ab9 */ /* 0x000fe20000000800 */
[----:B------:R-:W-:Y:S01]  /*dcb0*/  R2UR UR7, R22 ;  /* 0x00000000160772ca */ /* 0x000fe200000e0000 */
[----:B------:R-:W-:Y:S01]  /*dcc0*/  ULDC UR12, c[0x0][0x448] ;  /* 0x00011200000c7ab9 */ /* 0x000fe20000000800 */
[----:B------:R-:W-:Y:S01]  /*dcd0*/  ULDC.64 UR10, c[0x0][0x280] ;  /* 0x0000a000000a7ab9 */ /* 0x000fe20000000a00 */
[----:B------:R-:W-:Y:S01]  /*dce0*/  @UP0 ULDC UR13, c[0x0][0x44c] ;  /* 0x00011300000d0ab9 */ /* 0x000fe20000000800 */
[C---:B------:R-:W-:Y:S02]  /*dcf0*/  LOP3.LUT P3, RZ, R16.reuse, 0x400, RZ, 0xc0, !PT ;  /* 0x0000040010ff7812 */ /* 0x040fe4000786c0ff */
[C---:B------:R-:W-:Y:S02]  /*dd00*/  LOP3.LUT P4, RZ, R16.reuse, 0x200, RZ, 0xc0, !PT ;  /* 0x0000020010ff7812 */ /* 0x040fe4000788c0ff */
[----:B------:R-:W-:Y:S02]  /*dd10*/  LOP3.LUT P5, RZ, R16, 0x100, RZ, 0xc0, !PT ;  /* 0x0000010010ff7812 */ /* 0x000fe400078ac0ff */
[----:B0-----:R-:W-:-:S02]  /*dd20*/  LOP3.LUT R2, R2, 0x7f, RZ, 0xc0, !PT ;  /* 0x0000007f02027812 */ /* 0x001fc400078ec0ff */
[----:B-1----:R-:W-:Y:S02]  /*dd30*/  SHF.L.U32 R20, R20, 0x5, RZ ;  /* 0x0000000514147819 */ /* 0x002fe400000006ff */
[----:B------:R-:W-:Y:S02]  /*dd40*/  SHF.R.U32.HI R2, RZ, 0x2, R2 ;  /* 0x00000002ff027819 */ /* 0x000fe40000011602 */
[----:B------:R-:W-:-:S04]  /*dd50*/  LOP3.LUT R20, R20, 0x60, RZ, 0xc0, !PT ;  /* 0x0000006014147812 */ /* 0x000fc800078ec0ff */
[----:B------:R-:W-:-:S05]  /*dd60*/  LOP3.LUT R2, R2, R20, RZ, 0xfc, !PT ;  /* 0x0000001402027212 */ /* 0x000fca00078efcff */
[----:B------:R-:W-:-:S04]  /*dd70*/  IMAD R6, R6, 0xc0, R2 ;  /* 0x000000c006067824 */ /* 0x000fc800078e0202 */
        /* <DEDUP_REMOVED lines=33> */
[----:B------:R-:W-:Y:S02]  /*df90*/  PLOP3.LUT P0, PT, PT, PT, UP0, 0x80, 0x0 ;  /* 0x000000000000781c */ /* 0x000fe40003f0f008 */
[----:B------:R-:W-:-:S11]  /*dfa0*/  IADD3 R6, R6, 0x80, RZ ;  /* 0x0000008006067810 */ /* 0x000fd60007ffe0ff */
        /* <DEDUP_REMOVED lines=27> */
[----:B------:R-:W-:-:S03]  /*e160*/  IMAD.U32 R4, RZ, RZ, UR43 ;  /* 0x0000002bff047e24 */ /* 0x000fc6000f8e00ff */
[----:B------:R-:W1:Y:S01]  /*e170*/  SHFL.IDX PT, R2, R5, RZ, 0x1c1f ;  /* 0x001c1fff05027589 */ /* 0x000e6200000e0000 */
[----:B------:R-:W-:-:S03]  /*e180*/  IMAD R4, R4, 0xc0, R21 ;  /* 0x000000c004047824 */ /* 0x000fc600078e0215 */
[----:B------:R-:W-:Y:S01]  /*e190*/  SHFL.IDX PT, R14, R7, 0x1, 0x1c1f ;  /* 0x003c1f00070e7f89 */ /* 0x000fe200000e0000 */
[C---:B------:R-:W-:Y:S01]  /*e1a0*/  VIADD R8, R4.reuse, 0x20 ;  /* 0x0000002004087836 */ /* 0x040fe20000000000 */
[----:B------:R-:W-:-:S13]  /*e1b0*/  ISETP.GE.AND P0, PT, R4, UR37, PT ;  /* 0x0000002504007c0c */ /* 0x000fda000bf06270 */
[----:B0-----:R-:W-:-:S04]  /*e1c0*/  @!P0 LEA R3, P1, R20, R3, 0x1 ;  /* 0x0000000314038211 */ /* 0x001fc800078208ff */
[----:B-1----:R-:W-:-:S04]  /*e1d0*/  @!P0 IADD3.X R2, RZ, R2, RZ, P1, !PT ;  /* 0x00000002ff028210 */ /* 0x002fc80000ffe4ff */
        /* <DEDUP_REMOVED lines=34> */
[----:B------:R-:W-:Y:S02]  /*e400*/  SHFL.IDX PT, R0, R6, RZ, 0x1c1f ;  /* 0x001c1fff06007589 */ /* 0x000fe400000e0000 */
[----:B------:R-:W-:Y:S01]  /*e410*/  @!P0 MOV R2, R8 ;  /* 0x0000000800028202 */ /* 0x000fe20000000f00 */
[----:B---3--:R-:W-:Y:S01]  /*e420*/  @!P0 IMAD.X R9, RZ, RZ, R5, P1 ;  /* 0x000000ffff098224 */ /* 0x008fe200008e0605 */
[----:B------:R-:W-:Y:S03]  /*e430*/  SHFL.IDX PT, R6, R6, 0x1, 0x1c1f ;  /* 0x003c1f0006067f89 */ /* 0x000fe600000e0000 */
        /* <DEDUP_REMOVED lines=14> */
.L_x_11997:
[----:B------:R-:W-:-:S05]  /*e520*/  VIADD R4, R4, 0xa0 ;  /* 0x000000a004047836 */ /* 0x000fca0000000000 */
[----:B------:R-:W-:-:S13]  /*e530*/  ISETP.GE.AND P0, PT, R4, UR37, PT ;  /* 0x0000002504007c0c */ /* 0x000fda000bf06270 */
[----:B0-----:R-:W-:-:S04]  /*e540*/  @!P0 LEA R2, P1, R20, R14, 0x1 ;  /* 0x0000000e14028211 */ /* 0x001fc800078208ff */
[----:B------:R-:W-:-:S05]  /*e550*/  @!P0 IADD3.X R3, RZ, R6, RZ, P1, !PT ;  /* 0x00000006ff038210 */ /* 0x000fca0000ffe4ff */
        /* <DEDUP_REMOVED lines=8> */
.L_x_11929:
        /* <DEDUP_REMOVED lines=18> */
.L_x_11998:
[----:B------:R-:W-:Y:S05]  /*e700*/  BSYNC B0 ;  /* 0x0000000000007941 */ /* 0x000fea0003800000 */
.L_x_11930:
        /* <DEDUP_REMOVED lines=8> */
[----:B0-----:R-:W-:-:S07]  /*e790*/  IMAD.U32 R0, RZ, RZ, UR4 ;  /* 0x00000004ff007e24 */ /* 0x001fce000f8e00ff */
.L_x_11945:
[----:B------:R-:W2:Y:S01]  /*e7a0*/  LDL R8, [R1+0x8] ;  /* 0x0000080001087983 */ /* 0x000ea20000100800 */
[----:B------:R-:W0:Y:S03]  /*e7b0*/  LDC R4, c[0x0][0x430] ;  /* 0x00010c00ff047b82 */ /* 0x000e260000000800 */
[----:B------:R-:W3:Y:S04]  /*e7c0*/  LDL R6, [R1+0x4] ;  /* 0x0000040001067983 */ /* 0x000ee80000100800 */
[----:B------:R-:W4:Y:S01]  /*e7d0*/  LDL R7, [R1] ;  /* 0x0000000001077983 */ /* 0x000f220000100800 */
[----:B------:R-:W1:Y:S01]  /*e7e0*/  S2R R3, SR_TID.X ;  /* 0x0000000000037919 */ /* 0x000e620000002100 */
[----:B0-----:R-:W-:-:S13]  /*e7f0*/  ISETP.NE.AND P0, PT, R4, 0x1, PT ;  /* 0x000000010400780c */ /* 0x001fda0003f05270 */
[----:B------:R-:W0:Y:S01]  /*e800*/  @P0 LDC R4, c[0x0][0x434] ;  /* 0x00010d00ff040b82 */ /* 0x000e220000000800 */
[----:B-1----:R-:W-:-:S04]  /*e810*/  LOP3.LUT R2, R3, 0x7f, RZ, 0xc0, !PT ;  /* 0x0000007f03027812 */ /* 0x002fc800078ec0ff */
[----:B------:R-:W-:-:S03]  /*e820*/  SHF.R.U32.HI R5, RZ, 0x2, R2 ;  /* 0x00000002ff057819 */ /* 0x000fc60000011602 */
[----:B------:R-:W1:Y:S01]  /*e830*/  @P0 LDC R2, c[0x0][0x438] ;  /* 0x00010e00ff020b82 */ /* 0x000e620000000800 */
[----:B------:R-:W-:Y:S01]  /*e840*/  SHF.L.U32 R3, R3, 0x5, RZ ;  /* 0x0000000503037819 */ /* 0x000fe200000006ff */
[----:B------:R-:W-:-:S03]  /*e850*/  IMAD R5, R0, 0x80, R5 ;  /* 0x0000008000057824 */ /* 0x000fc600078e0205 */
[----:B------:R-:W-:Y:S01]  /*e860*/  LOP3.LUT R3, R3, 0x60, RZ, 0xc0, !PT ;  /* 0x0000006003037812 */ /* 0x000fe200078ec0ff */
[----:B------:R-:W-:Y:S05]  /*e870*/  YIELD ;  /* 0x0000000000007946 */ /* 0x000fea0003800000 */
[----:B------:R-:W-:Y:S01]  /*e880*/  ULDC.64 UR4, c[0x0][0x428] ;  /* 0x00010a0000047ab9 */ /* 0x000fe20000000a00 */
[----:B--2---:R-:W-:-:S05]  /*e890*/  IADD3 R5, R3, R5, R8 ;  /* 0x0000000503057210 */ /* 0x004fca0007ffe008 */
[----:B0-----:R-:W-:-:S04]  /*e8a0*/  @P0 IMAD.HI.U32 R3, R5, R4, RZ ;  /* 0x0000000405030227 */ /* 0x001fc800078e00ff */
[----:B------:R-:W-:Y:S01]  /*e8b0*/  IMAD.MOV.U32 R4, RZ, RZ, R5 ;  /* 0x000000ffff047224 */ /* 0x000fe200078e0005 */
        /* <DEDUP_REMOVED lines=9> */
[----:B------:R-:W-:Y:S01]  /*e950*/  VIADD R23, R9, 0x1 ;  /* 0x0000000109177836 */ /* 0x000fe20000000000 */
[----:B------:R-:W-:Y:S01]  /*e960*/  MOV R8, UR46 ;  /* 0x0000002e00087c02 */ /* 0x000fe20008000f00 */
        /* <DEDUP_REMOVED lines=14> */
.L_x_11933:
[----:B------:R-:W-:Y:S01]  /*ea50*/  IMAD R6, R23, 0x8, R17 ;  /* 0x0000000817067824 */ /* 0x000fe200078e0211 */
[----:B------:R-:W-:Y:S01]  /*ea60*/  SHF.L.U32 R0, R26, 0x1f, RZ ;  /* 0x0000001f1a007819 */ /* 0x000fe200000006ff */
[----:B------:R-:W-:Y:S03]  /*ea70*/  BSSY B1, `(.L_x_11934) ;  /* 0x0000003000017945 */ /* 0x000fe60003800000 */
[----:B------:R-:W0:Y:S02]  /*ea80*/  SYNCS.PHASECHK.TRANS64.TRYWAIT P0, [R6+URZ+0x2d840], R0 ;  /* 0x02d84000060075a7 */ /* 0x000e24000800017f */
[----:B0-----:R-:W-:Y:S05]  /*ea90*/  @!P0 BRA `(.L_x_11935) ;  /* 0x0000002800888947 */ /* 0x001fea0003800000 */
.L_x_11999:
[----:B------:R-:W-:Y:S05]  /*eaa0*/  BSYNC B1 ;  /* 0x0000000000017941 */ /* 0x000fea0003800000 */
.L_x_11934:
[----:B------:R-:W1:Y:S01]  /*eab0*/  S2R R12, SR_TID.X ;  /* 0x00000000000c7919 */ /* 0x000e620000002100 */
[----:B------:R-:W-:Y:S01]  /*eac0*/  SHF.R.S32.HI R21, RZ, 0x1f, R5 ;  /* 0x0000001fff157819 */ /* 0x000fe20000011405 */
[----:B------:R-:W-:Y:S01]  /*ead0*/  ULDC.64 UR4, c[0x0][0x300] ;  /* 0x0000c00000047ab9 */ /* 0x000fe20000000a00 */
[C---:B------:R-:W-:Y:S01]  /*eae0*/  LOP3.LUT P3, RZ, R16.reuse, 0x4, RZ, 0xc0, !PT ;  /* 0x0000000410ff7812 */ /* 0x040fe2000786c0ff */
        /* <DEDUP_REMOVED lines=13> */
[----:B-1----:R-:W-:Y:S01]  /*ebc0*/  SHF.L.U32 R8, R12, 0x3, RZ ;  /* 0x000000030c087819 */ /* 0x002fe200000006ff */
[----:B------:R-:W-:-:S03]  /*ebd0*/  IMAD.WIDE.U32 R2, R22, UR4, R2 ;  /* 0x0000000416027c25 */ /* 0x000fc6000f8e0002 */
[----:B------:R-:W-:Y:S01]  /*ebe0*/  LOP3.LUT R8, R8, 0xd8, RZ, 0xc0, !PT ;  /* 0x000000d808087812 */ /* 0x000fe200078ec0ff */
[----:B------:R-:W-:Y:S01]  /*ebf0*/  IMAD R0, R22, UR5, R0 ;  /* 0x0000000516007c24 */ /* 0x000fe2000f8e0200 */
[----:B------:R-:W-:Y:S01]  /*ec00*/  ULDC.64 UR4, c[0x0][0x2e8] ;  /* 0x0000ba0000047ab9 */ /* 0x000fe20000000a00 */
        /* <DEDUP_REMOVED lines=37> */
.L_x_12009:
[----:B--2---:R-:W-:-:S04]  /*ee60*/  IADD3 R2, P0, R2, R0, RZ ;  /* 0x0000000002027210 */ /* 0x004fc80007f1e0ff */
[----:B------:R-:W-:Y:S02]  /*ee70*/  IADD3.X R3, RZ, R27, RZ, P0, !PT ;  /* 0x0000001bff037210 */ /* 0x000fe400007fe4ff */
        /* <DEDUP_REMOVED lines=8> */
.L_x_11937:
        /* <DEDUP_REMOVED lines=11> */
.L_x_11938:
[----:B------:R1:W-:Y:S01]  /*efb0*/  SYNCS.ARRIVE.TRANS64.A1T0 RZ, [R6+URZ+0x2d830], RZ ;  /* 0x02d830ff06ff79a7 */ /* 0x0003e2000810003f */
[----:B------:R-:W-:Y:S05]  /*efc0*/  @!P2 BRA `(.L_x_11939) ;  /* 0x000000000004a947 */ /* 0x000fea0003800000 */
[----:B------:R-:W-:Y:S01]  /*efd0*/  BPT.TRAP 0x1 ;  /* 0x000000040000795c */ /* 0x000fe20000300000 */
.L_x_11939:
[----:B------:R-:W-:Y:S01]  /*efe0*/  SHF.L.U32 R2, R20, 0x1f, RZ ;  /* 0x0000001f14027819 */ /* 0x000fe200000006ff */
[----:B-1----:R-:W-:Y:S01]  /*eff0*/  IMAD R6, R9, 0x8, R17 ;  /* 0x0000000809067824 */ /* 0x002fe200078e0211 */
[----:B------:R-:W-:Y:S03]  /*f000*/  BSSY B1, `(.L_x_11940) ;  /* 0x0000003000017945 */ /* 0x000fe60003800000 */
[----:B------:R-:W1:Y:S02]  /*f010*/  SYNCS.PHASECHK.TRANS64.TRYWAIT P0, [R6+URZ+0x2d860], R2 ;  /* 0x02d86002060075a7 */ /* 0x000e64000800017f */
[----:B-1----:R-:W-:Y:S05]  /*f020*/  @!P0 BRA `(.L_x_11941) ;  /* 0x00000028007c8947 */ /* 0x002fea0003800000 */
.L_x_12010:
[----:B------:R-:W-:Y:S05]  /*f030*/  BSYNC B1 ;  /* 0x0000000000017941 */ /* 0x000fea0003800000 */
.L_x_11940:
[----:B------:R-:W0:Y:S01]  /*f040*/  S2R R3, SR_TID.X ;  /* 0x0000000000037919 */ /* 0x000e220000002100 */
[----:B-1----:R-:W-:Y:S01]  /*f050*/  IMAD.MOV.U32 R2, RZ, RZ, -0x80 ;  /* 0xffffff80ff027424 */ /* 0x002fe200078e00ff */
[----:B------:R-:W-:Y:S01]  /*f060*/  UMOV UR4, 0xffffffff ;  /* 0xffffffff00047882 */ /* 0x000fe20000000000 */
[----:B------:R-:W-:Y:S02]  /*f070*/  LOP3.LUT P3, RZ, R16, 0x20, RZ, 0xc0, !PT ;  /* 0x0000002010ff7812 */ /* 0x000fe4000786c0ff */
        /* <DEDUP_REMOVED lines=47> */
.L_x_12020:
        /* <DEDUP_REMOVED lines=31> */
.L_x_11943:
        /* <DEDUP_REMOVED lines=11> */
.L_x_11944:
[C---:B------:R-:W-:Y:S01]  /*f610*/  ISETP.GT.AND P0, PT, R24.reuse, RZ, PT ;  /* 0x000000ff1800720c */ /* 0x040fe20003f04270 */
[----:B------:R0:W-:Y:S01]  /*f620*/  SYNCS.ARRIVE.TRANS64.A1T0 RZ, [R6+URZ+0x2d850], RZ ;  /* 0x02d850ff06ff79a7 */ /* 0x0001e2000810003f */
[----:B------:R-:W-:Y:S02]  /*f630*/  VIADD R0, R24, 0xffffffff ;  /* 0xffffffff18007836 */ /* 0x000fe40000000000 */
[----:B------:R-:W-:Y:S02]  /*f640*/  IMAD.MOV.U32 R20, RZ, RZ, R26 ;  /* 0x000000ffff147224 */ /* 0x000fe400078e001a */
[----:B------:R-:W-:Y:S02]  /*f650*/  IMAD.MOV.U32 R9, RZ, RZ, R23 ;  /* 0x000000ffff097224 */ /* 0x000fe400078e0017 */
[----:B------:R-:W-:-:S05]  /*f660*/  IMAD.MOV.U32 R28, RZ, RZ, R24 ;  /* 0x000000ffff1c7224 */ /* 0x000fca00078e0018 */
[----:B0-----:R-:W-:Y:S05]  /*f670*/  @P0 BRA `(.L_x_11945) ;  /* 0xfffffff000480947 */ /* 0x001fea000383ffff */
[----:B------:R-:W-:Y:S05]  /*f680*/  BSYNC B0 ;  /* 0x0000000000007941 */ /* 0x000fea0003800000 */
.L_x_11932:
        /* <DEDUP_REMOVED lines=16> */
[----:B0-----:R-:W-:-:S05]  /*f790*/  IADD3 R0, R0, UR45, R7 ;  /* 0x0000002d00007c10 */ /* 0x001fca000fffe007 */
[----:B------:R0:W-:Y:S02]  /*f7a0*/  STL [R1+0x10], R0 ;  /* 0x0000100001007387 */ /* 0x0001e40000100800 */
.L_x_11947:
[----:B------:R-:W-:Y:S05]  /*f7b0*/  BSYNC B0 ;  /* 0x0000000000007941 */ /* 0x000fea0003800000 */
.L_x_11946:
[----:B0-----:R-:W-:-:S05]  /*f7c0*/  IMAD.U32 R0, RZ, RZ, UR46 ;  /* 0x0000002eff007e24 */ /* 0x001fca000f8e00ff */
[----:B------:R-:W-:-:S13]  /*f7d0*/  ISETP.NE.AND P0, PT, R0, 0x3, PT ;  /* 0x000000030000780c */ /* 0x000fda0003f05270 */
[----:B------:R-:W-:Y:S05]  /*f7e0*/  @!P0 BRA `(.L_x_11948) ;  /* 0x0000000000048947 */ /* 0x000fea0003800000 */
[----:B------:R-:W-:Y:S01]  /*f7f0*/  BPT.TRAP 0x1 ;  /* 0x000000040000795c */ /* 0x000fe20000300000 */
.L_x_11948:
[----:B------:R-:W-:Y:S01]  /*f800*/  LEA R4, R23, R17, 0x3 ;  /* 0x0000001117047211 */ /* 0x000fe200078e18ff */
[----:B------:R-:W-:Y:S01]  /*f810*/  BSSY B0, `(.L_x_11949) ;  /* 0x0000004000007945 */ /* 0x000fe20003800000 */
[----:B------:R-:W-:-:S04]  /*f820*/  SHF.L.U32 R3, R26, 0x1f, RZ ;  /* 0x0000001f1a037819 */ /* 0x000fc800000006ff */
[----:B------:R-:W0:Y:S02]  /*f830*/  SYNCS.PHASECHK.TRANS64.TRYWAIT P0, [R4+URZ+0x2d860], R3 ;  /* 0x02d86003040075a7 */ /* 0x000e24000800017f */
[----:B0-----:R-:W-:Y:S05]  /*f840*/  @!P0 BRA `(.L_x_11950) ;  /* 0x0000002400ec8947 */ /* 0x001fea0003800000 */
.L_x_12021:
[----:B------:R-:W-:Y:S05]  /*f850*/  BSYNC B0 ;  /* 0x0000000000007941 */ /* 0x000fea0003800000 */
.L_x_11949:
[----:B------:R-:W1:Y:S01]  /*f860*/  S2R R7, SR_TID.X ;  /* 0x0000000000077919 */ /* 0x000e620000002100 */
[----:B------:R-:W-:Y:S01]  /*f870*/  IMAD.MOV.U32 R5, RZ, RZ, -0x80 ;  /* 0xffffff80ff057424 */ /* 0x000fe200078e00ff */
[----:B------:R-:W-:Y:S01]  /*f880*/  UMOV UR4, 0xffffffff ;  /* 0xffffffff00047882 */ /* 0x000fe20000000000 */
[----:B------:R-:W-:Y:S02]  /*f890*/  LOP3.LUT P4, RZ, R16, 0x20, RZ, 0xc0, !PT ;  /* 0x0000002010ff7812 */ /* 0x000fe4000788c0ff */
        /* <DEDUP_REMOVED lines=21> */
[----:B0-----:R-:W-:Y:S01]  /*f9f0*/  IADD3.X R3, RZ, R0, RZ, P0, !PT ;  /* 0x00000000ff037210 */ /* 0x001fe200007fe4ff */
[----:B------:R-:W-:Y:S01]  /*fa00*/  IMAD R0, R7, 0x2, R17 ;  /* 0x0000000207007824 */ /* 0x000fe200078e0211 */
[----:B------:R-:W-:Y:S01]  /*fa10*/  ISETP.LT.OR P0, PT, R5, 0x1, P4 ;  /* 0x000000010500780c */ /* 0x000fe20002701670 */
[----:B------:R-:W-:-:S12]  /*fa20*/  SHFL.IDX PT, R7, R19, 0x3, 0x1c1f ;  /* 0x007c1f0013077f89 */ /* 0x000fd800000e0000 */
        /* <DEDUP_REMOVED lines=25> */
.L_x_12031:
        /* <DEDUP_REMOVED lines=13> */
.L_x_11952:
        /* <DEDUP_REMOVED lines=11> */
.L_x_11953:
[----:B------:R0:W-:Y:S01]  /*fd40*/  SYNCS.ARRIVE.TRANS64.A1T0 RZ, [R4+URZ+0x2d850], RZ ;  /* 0x02d850ff04ff79a7 */ /* 0x0001e2000810003f */
[----:B------:R-:W-:-:S05]  /*fd50*/  VIADD R23, R23, 0x1 ;  /* 0x0000000117177836 */ /* 0x000fca0000000000 */
[----:B------:R-:W-:-:S04]  /*fd60*/  ISETP.NE.AND P0, PT, R23, 0x2, PT ;  /* 0x000000021700780c */ /* 0x000fc80003f05270 */
[----:B------:R-:W-:Y:S02]  /*fd70*/  SEL R3, RZ, 0x1, P0 ;  /* 0x00000001ff037807 */ /* 0x000fe40000000000 */
[----:B------:R-:W-:Y:S02]  /*fd80*/  SEL R23, R23, RZ, P0 ;  /* 0x000000ff17177207 */ /* 0x000fe40000000000 */
[----:B0-----:R-:W-:-:S07]  /*fd90*/  LOP3.LUT R26, R26, R3, RZ, 0x3c, !PT ;  /* 0x000000031a1a7212 */ /* 0x001fce00078e3cff */
.L_x_11913:
[----:B------:R-:W-:Y:S05]  /*fda0*/  BSYNC B7 ;  /* 0x0000000000077941 */ /* 0x000fea0003800000 */
.L_x_11911:
        /* <DEDUP_REMOVED lines=8> */
[----:B------:R-:W-:-:S05]  /*fe30*/  MOV R17, UR4 ;  /* 0x0000000400117c02 */ /* 0x000fca0008000f00 */
[----:B-----5:R-:W2:Y:S04]  /*fe40*/  LDS R2, [R17+0x2d8d0] ;  /* 0x02d8d00011027984 */ /* 0x020ea80000000800 */
[----:B--2---:R2:W-:Y:S01]  /*fe50*/  STL [R1+0x10], R2 ;  /* 0x0000100201007387 */ /* 0x0045e20000100800 */
[----:B------:R-:W-:Y:S06]  /*fe60*/  BAR.ARV 0x4, 0x200 ;  /* 0x0108000000007b1d */ /* 0x000fec0000002000 */
[----:B------:R-:W-:Y:S05]  /*fe70*/  BRA `(.L_x_11955) ;  /* 0x00000000002c7947 */ /* 0x000fea0003800000 */
.L_x_11954:
[----:B------:R-:W-:-:S03]  /*fe80*/  UMOV UR4, 0xffffffff ;  /* 0xffffffff00047882 */ /* 0x000fc60000000000 */
[----:B------:R-:W-:Y:S05]  /*fe90*/  BRA.DIV UR4, `(.L_x_11956) ;  /* 0x0000002604d07947 */ /* 0x000fea000b800000 */
[----:B-----5:R2:W3:Y:S02]  /*fea0*/  SHFL.IDX PT, R14, R2, RZ, 0x1f ;  /* 0x00001fff020e7589 */ /* 0x0204e400000e0000 */
.L_x_12034:
        /* <DEDUP_REMOVED lines=8> */
.L_x_11955:
[----:B-1----:R-:W4:Y:S01]  /*ff30*/  LDL R0, [R1+0x10] ;  /* 0x0000100001007983 */ /* 0x002f220000100800 */
[----:B------:R-:W-:Y:S02]  /*ff40*/  ULDC UR4, c[0x0][0xc38] ;  /* 0x00030e0000047ab9 */ /* 0x000fe40000000800 */
[----:B----4-:R-:W-:-:S13]  /*ff50*/  ISETP.GE.AND P0, PT, R0, UR4, PT ;  /* 0x0000000400007c0c */ /* 0x010fda000bf06270 */
[----:B------:R-:W-:Y:S05]  /*ff60*/  @!P0 BRA `(.L_x_11957) ;  /* 0xffffffc4009c8947 */ /* 0x000fea000383ffff */
.L_x_11908:
        /* <DEDUP_REMOVED lines=12> */
.L_x_12035:
[----:B------:R-:W-:Y:S05]  /*10030*/  BSYNC B0 ;  /* 0x0000000000007941 */ /* 0x000fea0003800000 */
.L_x_11958:
[----:B------:R-:W-:-:S03]  /*10040*/  UMOV UR4, 0xffffffff ;  /* 0xffffffff00047882 */ /* 0x000fc60000000000 */
[----:B------:R-:W-:Y:S05]  /*10050*/  BRA.DIV UR4, `(.L_x_11960) ;  /* 0x00000026049c7947 */ /* 0x000fea000b800000 */
[----:B-1----:R-:W1:Y:S02]  /*10060*/  S2R R0, SR_TID.X ;  /* 0x0000000000007919 */ /* 0x002e640000002100 */
[----:B-1----:R-:W-:-:S04]  /*10070*/  SHF.R.U32.HI R0, RZ, 0x5, R0 ;  /* 0x00000005ff007819 */ /* 0x002fc80000011600 */
[----:B------:R-:W-:-:S05]  /*10080*/  LOP3.LUT R0, R0, 0x3, RZ, 0xc0, !PT ;  /* 0x0000000300007812 */ /* 0x000fca00078ec0ff */
[----:B------:R1:W2:Y:S02]  /*10090*/  SHFL.IDX PT, R14, R0, RZ, 0x1f ;  /* 0x00001fff000e7589 */ /* 0x0002a400000e0000 */
.L_x_12038:
[----:B--2---:R-:W-:Y:S01]  /*100a0*/  ISETP.NE.AND P0, PT, R14, RZ, PT ;  /* 0x000000ff0e00720c */ /* 0x004fe20003f05270 */
[----:B------:R-:W-:-:S12]  /*100b0*/  BSSY B0, `(.L_x_11961) ;  /* 0x0000024000007945 */ /* 0x000fd80003800000 */
[----:B------:R-:W-:Y:S05]  /*100c0*/  @P0 BRA `(.L_x_11962) ;  /* 0x0000000000880947 */ /* 0x000fea0003800000 */
[----:B------:R-:W-:-:S03]  /*100d0*/  UMOV UR4, 0xffffffff ;  /* 0xffffffff00047882 */ /* 0x000fc60000000000 */
[----:B------:R-:W-:Y:S05]  /*100e0*/  BRA.DIV UR4, `(.L_x_11963) ;  /* 0x0000002604ac7947 */ /* 0x000fea000b800000 */
[----:B------:R-:W-:-:S13]  /*100f0*/  ELECT P6, URZ, PT ;  /* 0x00000000003f782f */ /* 0x000fda00038c0000 */
.L_x_12041:
[----:B------:R-:W-:Y:S05]  /*10100*/  @!P6 BRA `(.L_x_11962) ;  /* 0x000000000078e947 */ /* 0x000fea0003800000 */
[----:B------:R-:W-:-:S06]  /*10110*/  ULOP3.LUT UR4, UR42, 0x2, URZ, 0xfc, !UPT ;  /* 0x000000022a047892 */ /* 0x000fcc000f8efc3f */
[----:B-1----:R-:W-:-:S05]  /*10120*/  IMAD.U32 R0, RZ, RZ, UR4 ;  /* 0x00000004ff007e24 */ /* 0x002fca000f8e00ff */
[----:B------:R-:W-:-:S13]  /*10130*/  ISETP.NE.AND P0, PT, R0, 0x3, PT ;  /* 0x000000030000780c */ /* 0x000fda0003f05270 */
[----:B------:R-:W-:Y:S05]  /*10140*/  @!P0 BRA `(.L_x_11964) ;  /* 0x0000000000048947 */ /* 0x000fea0003800000 */
[----:B------:R-:W-:Y:S01]  /*10150*/  BPT.TRAP 0x1 ;  /* 0x000000040000795c */ /* 0x000fe20000300000 */
.L_x_11964:
[C---:B------:R-:W-:Y:S01]  /*10160*/  IMAD R5, R23.reuse, 0x8, R4 ;  /* 0x0000000817057824 */ /* 0x040fe200078e0204 */
[----:B------:R-:W-:Y:S01]  /*10170*/  SHF.L.U32 R0, R26, 0x1f, RZ ;  /* 0x0000001f1a007819 */ /* 0x000fe200000006ff */
[----:B------:R-:W-:-:S03]  /*10180*/  VIADD R23, R23, 0x1 ;  /* 0x0000000117177836 */ /* 0x000fc60000000000 */
[----:B------:R-:W1:Y:S02]  /*10190*/  SYNCS.PHASECHK.TRANS64.TRYWAIT P1, [R5+URZ+0x2d840], R0 ;  /* 0x02d84000050075a7 */ /* 0x000e64000802017f */
[----:B------:R-:W-:-:S04]  /*101a0*/  ISETP.NE.AND P2, PT, R23, 0x2, PT ;  /* 0x000000021700780c */ /* 0x000fc80003f45270 */
[----:B------:R-:W-:Y:S01]  /*101b0*/  SEL R3, RZ, 0x1, P2 ;  /* 0x00000001ff037807 */ /* 0x000fe20001000000 */
[----:B-1----:R-:W-:Y:S08]  /*101c0*/  @!P1 BRA `(.L_x_11965) ;  /* 0x0000002400949947 */ /* 0x002ff00003800000 */
.L_x_12042:
[----:B------:R-:W-:Y:S02]  /*101d0*/  SEL R23, R23, RZ, P2 ;  /* 0x000000ff17177207 */ /* 0x000fe40001000000 */
[----:B------:R-:W-:Y:S01]  /*101e0*/  LOP3.LUT R2, R26, R3, RZ, 0x3c, !PT ;  /* 0x000000031a027212 */ /* 0x000fe200078e3cff */
[----:B------:R-:W-:Y:S06]  /*101f0*/  @!P0 BRA `(.L_x_11966) ;  /* 0x0000000000048947 */ /* 0x000fec0003800000 */
[----:B------:R-:W-:Y:S01]  /*10200*/  BPT.TRAP 0x1 ;  /* 0x000000040000795c */ /* 0x000fe20000300000 */
.L_x_11966:
[----:B------:R-:W-:Y:S01]  /*10210*/  IMAD R23, R23, 0x8, R4 ;  /* 0x0000000817177824 */ /* 0x000fe200078e0204 */
[----:B------:R-:W-:-:S04]  /*10220*/  SHF.L.U32 R2, R2, 0x1f, RZ ;  /* 0x0000001f02027819 */ /* 0x000fc800000006ff */
[----:B------:R-:W2:Y:S02]  /*10230*/  SYNCS.PHASECHK.TRANS64.TRYWAIT P1, [R23+URZ+0x2d840], R2 ;  /* 0x02d84002170075a7 */ /* 0x000ea4000802017f */
[----:B--2---:R-:W-:Y:S05]  /*10240*/  @!P1 BRA `(.L_x_11967) ;  /* 0x0000002400889947 */ /* 0x004fea0003800000 */
.L_x_12043:
[----:B------:R-:W-:Y:S05]  /*10250*/  @!P0 BRA `(.L_x_11968) ;  /* 0x0000000000048947 */ /* 0x000fea0003800000 */
[----:B------:R-:W-:Y:S01]  /*10260*/  BPT.TRAP 0x1 ;  /* 0x000000040000795c */ /* 0x000fe20000300000 */
.L_x_11968:
[----:B------:R-:W3:Y:S02]  /*10270*/  SYNCS.PHASECHK.TRANS64.TRYWAIT P1, [R5+URZ+0x2d860], R0 ;  /* 0x02d86000050075a7 */ /* 0x000ee4000802017f */
[----:B---3--:R-:W-:Y:S05]  /*10280*/  @!P1 BRA `(.L_x_11969) ;  /* 0x00000024008c9947 */ /* 0x008fea0003800000 */
.L_x_12044:
[----:B------:R-:W-:Y:S05]  /*10290*/  @!P0 BRA `(.L_x_11970) ;  /* 0x0000000000048947 */ /* 0x000fea0003800000 */
[----:B------:R-:W-:Y:S01]  /*102a0*/  BPT.TRAP 0x1 ;  /* 0x000000040000795c */ /* 0x000fe20000300000 */
.L_x_11970:
[----:B----4-:R4:W0:Y:S02]  /*102b0*/  SYNCS.PHASECHK.TRANS64.TRYWAIT P0, [R23+URZ+0x2d860], R2 ;  /* 0x02d86002170075a7 */ /* 0x010824000800017f */
[----:B0-----:R-:W-:Y:S05]  /*102c0*/  @!P0 NANOSLEEP.SYNCS 0x989680 ;  /* 0x009896800000895d */ /* 0x001fea0003900000 */
[----:B------:R-:W0:Y:S02]  /*102d0*/  @!P0 SYNCS.PHASECHK.TRANS64 P0, [R23+URZ+0x2d860], R2 ;  /* 0x02d86002170085a7 */ /* 0x000e24000800007f */
[----:B0-----:R-:W-:Y:S05]  /*102e0*/  @!P0 BRA `(.L_x_11970) ;  /* 0xfffffffc00f08947 */ /* 0x001fea000383ffff */
.L_x_11962:
[----:B------:R-:W-:Y:S05]  /*102f0*/  BSYNC B0 ;  /* 0x0000000000007941 */ /* 0x000fea0003800000 */
.L_x_11961:
[----:B------:R-:W-:Y:S05]  /*10300*/  EXIT ;  /* 0x000000000000794d */ /* 0x000fea0003800000 */
.L_x_11863:
[----:B0-----:R-:W-:-:S04]  /*10310*/  MOV R3, UR40 ;  /* 0x0000002800037c02 */ /* 0x001fc80008000f00 */
[----:B------:R0:W1:Y:S03]  /*10320*/  SYNCS.PHASECHK.TRANS64.TRYWAIT P1, [R3+URZ+0x2d800], R0 ;  /* 0x02d80000030075a7 */ /* 0x000066000802017f */
[----:B-1----:R-:W-:Y:S05]  /*10330*/  @!P1 NANOSLEEP.SYNCS 0x989680 ;  /* 0x009896800000995d */ /* 0x002fea0003900000 */
[----:B------:R-:W1:Y:S02]  /*10340*/  @!P1 SYNCS.PHASECHK.TRANS64 P1, [R3+URZ+0x2d800], R0 ;  /* 0x02d80000030095a7 */ /* 0x000e64000802007f */
[----:B-1----:R-:W-:Y:S05]  /*10350*/  @!P1 BRA `(.L_x_11863) ;  /* 0xfffffffc00ec9947 */ /* 0x002fea000383ffff */
[----:B------:R-:W-:Y:S05]  /*10360*/  BRA `(.L_x_11971) ;  /* 0xffffff1400007947 */ /* 0x000fea000383ffff */
.L_x_11867:
[----:B-1----:R1:W2:Y:S02]  /*10370*/  SYNCS.PHASECHK.TRANS64.TRYWAIT P1, [R0+URZ+0x2d830], R3 ;  /* 0x02d83003000075a7 */ /* 0x0022a4000802017f */
[----:B--2---:R-:W-:Y:S05]  /*10380*/  @!P1 NANOSLEEP.SYNCS 0x989680 ;  /* 0x009896800000995d */ /* 0x004fea0003900000 */
[----:B------:R-:W2:Y:S02]  /*10390*/  @!P1 SYNCS.PHASECHK.TRANS64 P1, [R0+URZ+0x2d830], R3 ;  /* 0x02d83003000095a7 */ /* 0x000ea4000802007f */
[----:B--2---:R-:W-:Y:S05]  /*103a0*/  @!P1 BRA `(.L_x_11867) ;  /* 0xfffffffc00f09947 */ /* 0x004fea000383ffff */
[----:B------:R-:W-:Y:S05]  /*103b0*/  BRA `(.L_x_11866) ;  /* 0xffffff14001c7947 */ /* 0x000fea000383ffff */
.L_x_11873:
[----:B-1----:R-:W-:-:S04]  /*103c0*/  IMAD.U32 R6, RZ, RZ, UR6 ;  /* 0x00000006ff067e24 */ /* 0x002fc8000f8e00ff */
[----:B------:R1:W2:Y:S03]  /*103d0*/  SYNCS.PHASECHK.TRANS64.TRYWAIT P1, [R6+URZ+0x2d830], R5 ;  /* 0x02d83005060075a7 */ /* 0x0002a6000802017f */
[----:B--2---:R-:W-:Y:S05]  /*103e0*/  @!P1 NANOSLEEP.SYNCS 0x989680 ;  /* 0x009896800000995d */ /* 0x004fea0003900000 */
[----:B------:R-:W2:Y:S02]  /*103f0*/  @!P1 SYNCS.PHASECHK.TRANS64 P1, [R6+URZ+0x2d830], R5 ;  /* 0x02d83005060095a7 */ /* 0x000ea4000802007f */
[----:B--2---:R-:W-:Y:S05]  /*10400*/  @!P1 BRA `(.L_x_11873) ;  /* 0xfffffffc00ec9947 */ /* 0x004fea000383ffff */
[----:B------:R-:W-:Y:S05]  /*10410*/  BRA `(.L_x_11870) ;  /* 0xffffff4000287947 */ /* 0x000fea000383ffff */
.L_x_11877:
[----:B-1----:R-:W-:-:S04]  /*10420*/  IMAD.U32 R6, RZ, RZ, UR6 ;  /* 0x00000006ff067e24 */ /* 0x002fc8000f8e00ff */
[----:B------:R1:W2:Y:S03]  /*10430*/  SYNCS.PHASECHK.TRANS64.TRYWAIT P1, [R6+URZ+0x2d850], R5 ;  /* 0x02d85005060075a7 */ /* 0x0002a6000802017f */
[----:B--2---:R-:W-:Y:S05]  /*10440*/  @!P1 NANOSLEEP.SYNCS 0x989680 ;  /* 0x009896800000995d */ /* 0x004fea0003900000 */
[----:B------:R-:W2:Y:S02]  /*10450*/  @!P1 SYNCS.PHASECHK.TRANS64 P1, [R6+URZ+0x2d850], R5 ;  /* 0x02d85005060095a7 */ /* 0x000ea4000802007f */
[----:B--2---:R-:W-:Y:S05]  /*10460*/  @!P1 BRA `(.L_x_11877) ;  /* 0xfffffffc00ec9947 */ /* 0x004fea000383ffff */
[----:B------:R-:W-:Y:S05]  /*10470*/  BRA `(.L_x_11874) ;  /* 0xffffff4000d47947 */ /* 0x000fea000383ffff */
.L_x_11885:
[----:B-1----:R-:W-:-:S04]  /*10480*/  IMAD.U32 R6, RZ, RZ, UR6 ;  /* 0x00000006ff067e24 */ /* 0x002fc8000f8e00ff */
[----:B------:R1:W2:Y:S03]  /*10490*/  SYNCS.PHASECHK.TRANS64.TRYWAIT P1, [R6+URZ+0x2d830], R5 ;  /* 0x02d83005060075a7 */ /* 0x0002a6000802017f */
[----:B--2---:R-:W-:Y:S05]  /*104a0*/  @!P1 NANOSLEEP.SYNCS 0x989680 ;  /* 0x009896800000995d */ /* 0x004fea0003900000 */
[----:B------:R-:W2:Y:S02]  /*104b0*/  @!P1 SYNCS.PHASECHK.TRANS64 P1, [R6+URZ+0x2d830], R5 ;  /* 0x02d83005060095a7 */ /* 0x000ea4000802007f */
[----:B--2---:R-:W-:Y:S05]  /*104c0*/  @!P1 BRA `(.L_x_11885) ;  /* 0xfffffffc00ec9947 */ /* 0x004fea000383ffff */
[----:B------:R-:W-:Y:S05]  /*104d0*/  BRA `(.L_x_11882) ;  /* 0xffffff7000ac7947 */ /* 0x000fea000383ffff */
.L_x_11889:
[----:B-1----:R-:W-:-:S04]  /*104e0*/  IMAD.U32 R6, RZ, RZ, UR6 ;  /* 0x00000006ff067e24 */ /* 0x002fc8000f8e00ff */
[----:B------:R1:W2:Y:S03]  /*104f0*/  SYNCS.PHASECHK.TRANS64.TRYWAIT P1, [R6+URZ+0x2d850], R5 ;  /* 0x02d85005060075a7 */ /* 0x0002a6000802017f */
[----:B--2---:R-:W-:Y:S05]  /*10500*/  @!P1 NANOSLEEP.SYNCS 0x989680 ;  /* 0x009896800000995d */ /* 0x004fea0003900000 */
[----:B------:R-:W2:Y:S02]  /*10510*/  @!P1 SYNCS.PHASECHK.TRANS64 P1, [R6+URZ+0x2d850], R5 ;  /* 0x02d85005060095a7 */ /* 0x000ea4000802007f */
[----:B--2---:R-:W-:Y:S05]  /*10520*/  @!P1 BRA `(.L_x_11889) ;  /* 0xfffffffc00ec9947 */ /* 0x004fea000383ffff */
[----:B------:R-:W-:Y:S05]  /*10530*/  BRA `(.L_x_11886) ;  /* 0xffffff7400587947 */ /* 0x000fea000383ffff */
.L_x_11896:
[----:B-1----:R-:W-:-:S04]  /*10540*/  IMAD.U32 R4, RZ, RZ, UR8 ;  /* 0x00000008ff047e24 */ /* 0x002fc8000f8e00ff */
[----:B------:R1:W2:Y:S03]  /*10550*/  SYNCS.PHASECHK.TRANS64.TRYWAIT P1, [R4+URZ+0x2d850], R3 ;  /* 0x02d85003040075a7 */ /* 0x0002a6000802017f */
[----:B--2---:R-:W-:Y:S05]  /*10560*/  @!P1 NANOSLEEP.SYNCS 0x989680 ;  /* 0x009896800000995d */ /* 0x004fea0003900000 */
[----:B------:R-:W2:Y:S02]  /*10570*/  @!P1 SYNCS.PHASECHK.TRANS64 P1, [R4+URZ+0x2d850], R3 ;  /* 0x02d85003040095a7 */ /* 0x000ea4000802007f */
[----:B--2---:R-:W-:Y:S05]  /*10580*/  @!P1 BRA `(.L_x_11896) ;  /* 0xfffffffc00ec9947 */ /* 0x004fea000383ffff */
[----:B------:R-:W-:Y:S05]  /*10590*/  BRA `(.L_x_11895) ;  /* 0xffffff98008c7947 */ /* 0x000fea000383ffff */
.L_x_11919:
[----:B------:R-:W1:Y:S01]  /*105a0*/  S2R R20, SR_TID.X ;  /* 0x0000000000147919 */ /* 0x000e620000002100 */
[----:B------:R-:W-:Y:S01]  /*105b0*/  MOV R12, RZ ;  /* 0x000000ff000c7202 */ /* 0x000fe20000000f00 */
        /* <DEDUP_REMOVED lines=8> */
.L_x_11972:
[----:B------:R-:W-:Y:S05]  /*10640*/  BRA `(.L_x_11973) ;  /* 0xffffffc800707947 */ /* 0x000fea000383ffff */
.L_x_11922:
[----:B0-----:R0:W1:Y:S02]  /*10650*/  SYNCS.PHASECHK.TRANS64.TRYWAIT P0, [R6+URZ+0x2d840], R2 ;  /* 0x02d84002060075a7 */ /* 0x001064000800017f */
[----:B-1----:R-:W-:Y:S05]  /*10660*/  @!P0 NANOSLEEP.SYNCS 0x989680 ;  /* 0x009896800000895d */ /* 0x002fea0003900000 */
[----:B------:R-:W1:Y:S02]  /*10670*/  @!P0 SYNCS.PHASECHK.TRANS64 P0, [R6+URZ+0x2d840], R2 ;  /* 0x02d84002060085a7 */ /* 0x000e64000800007f */
[----:B-1----:R-:W-:Y:S05]  /*10680*/  @!P0 BRA `(.L_x_11922) ;  /* 0xfffffffc00f08947 */ /* 0x002fea000383ffff */
[----:B------:R-:W-:Y:S05]  /*10690*/  BRA `(.L_x_11974) ;  /* 0xffffffcc00787947 */ /* 0x000fea000383ffff */
.L_x_11923:
        /* <DEDUP_REMOVED lines=8> */
.L_x_11976:
[----:B------:R-:W-:Y:S05]  /*10720*/  BSYNC B0 ;  /* 0x0000000000007941 */ /* 0x000fea0003800000 */
.L_x_11975:
[----:B------:R-:W-:Y:S01]  /*10730*/  IMAD.MOV.U32 R13, RZ, RZ, R4 ;  /* 0x000000ffff0d7224 */ /* 0x000fe200078e0004 */
[----:B------:R-:W-:Y:S01]  /*10740*/  MOV R2, R14 ;  /* 0x0000000e00027202 */ /* 0x000fe20000000f00 */
[----:B------:R-:W-:Y:S01]  /*10750*/  IMAD.MOV.U32 R12, RZ, RZ, RZ ;  /* 0x000000ffff0c7224 */ /* 0x000fe200078e00ff */
[----:B------:R-:W-:Y:S01]  /*10760*/  @P0 LEA R8, R7, R17, 0x1 ;  /* 0x0000001107080211 */ /* 0x000fe200078e08ff */
[----:B------:R-:W-:Y:S02]  /*10770*/  IMAD.MOV.U32 R11, RZ, RZ, 0x1c1f ;  /* 0x00001c1fff0b7424 */ /* 0x000fe400078e00ff */
[----:B------:R-:W-:-:S07]  /*10780*/  IMAD.MOV.U32 R15, RZ, RZ, -0x1 ;  /* 0xffffffffff0f7424 */ /* 0x000fce00078e00ff */
[----:B------:R-:W-:Y:S05]  /*10790*/  WARPSYNC.COLLECTIVE R15, `(.L_x_11977) ;  /* 0x000000000f087348 */ /* 0x000fea0003c00000 */
[----:B------:R0:W1:Y:S02]  /*107a0*/  SHFL.IDX P6, R14, R13, R12, R11 ;  /* 0x0000000c0d0e7389 */ /* 0x00006400000c000b */
[----:B01----:R-:W-:Y:S01]  /*107b0*/  ENDCOLLECTIVE ;  /* 0x000000000000791b */ /* 0x003fe20003800000 */
.L_x_11977:
[----:B------:R-:W-:Y:S02]  /*107c0*/  IMAD.MOV.U32 R13, RZ, RZ, R0 ;  /* 0x000000ffff0d7224 */ /* 0x000fe400078e0000 */
[----:B------:R-:W-:Y:S02]  /*107d0*/  IMAD.MOV.U32 R12, RZ, RZ, 0x1 ;  /* 0x00000001ff0c7424 */ /* 0x000fe400078e00ff */
[----:B------:R-:W-:-:S07]  /*107e0*/  IMAD.MOV.U32 R3, RZ, RZ, R14 ;  /* 0x000000ffff037224 */ /* 0x000fce00078e000e */
[----:B------:R-:W-:Y:S05]  /*107f0*/  WARPSYNC.COLLECTIVE R15, `(.L_x_11978) ;  /* 0x000000000f087348 */ /* 0x000fea0003c00000 */
[----:B------:R0:W1:Y:S02]  /*10800*/  SHFL.IDX P6, R14, R13, R12, R11 ;  /* 0x0000000c0d0e7389 */ /* 0x00006400000c000b */
[----:B01----:R-:W-:Y:S01]  /*10810*/  ENDCOLLECTIVE ;  /* 0x000000000000791b */ /* 0x003fe20003800000 */
.L_x_11978:
        /* <DEDUP_REMOVED lines=17> */
.L_x_11979:
[----:B------:R-:W-:Y:S01]  /*10930*/  @P0 LEA R8, R7, R17, 0x1 ;  /* 0x0000001107080211 */ /* 0x000fe200078e08ff */
[----:B------:R-:W-:Y:S02]  /*10940*/  IMAD.MOV.U32 R13, RZ, RZ, R0 ;  /* 0x000000ffff0d7224 */ /* 0x000fe400078e0000 */
[----:B------:R-:W-:Y:S02]  /*10950*/  IMAD.MOV.U32 R12, RZ, RZ, 0x2 ;  /* 0x00000002ff0c7424 */ /* 0x000fe400078e00ff */
[----:B------:R-:W-:-:S07]  /*10960*/  IMAD.MOV.U32 R3, RZ, RZ, R14 ;  /* 0x000000ffff037224 */ /* 0x000fce00078e000e */
[----:B------:R-:W-:Y:S05]  /*10970*/  WARPSYNC.COLLECTIVE R15, `(.L_x_11980) ;  /* 0x000000000f087348 */ /* 0x000fea0003c00000 */
[----:B------:R0:W1:Y:S02]  /*10980*/  SHFL.IDX P6, R14, R13, R12, R11 ;  /* 0x0000000c0d0e7389 */ /* 0x00006400000c000b */
[----:B01----:R-:W-:Y:S01]  /*10990*/  ENDCOLLECTIVE ;  /* 0x000000000000791b */ /* 0x003fe20003800000 */
.L_x_11980:
        /* <DEDUP_REMOVED lines=17> */
.L_x_11981:
[----:B------:R-:W-:Y:S01]  /*10ab0*/  @P0 LEA R8, R7, R17, 0x1 ;  /* 0x0000001107080211 */ /* 0x000fe200078e08ff */
[----:B------:R-:W-:Y:S02]  /*10ac0*/  IMAD.MOV.U32 R13, RZ, RZ, R0 ;  /* 0x000000ffff0d7224 */ /* 0x000fe400078e0000 */
[----:B------:R-:W-:Y:S02]  /*10ad0*/  IMAD.MOV.U32 R12, RZ, RZ, 0x3 ;  /* 0x00000003ff0c7424 */ /* 0x000fe400078e00ff */
[----:B------:R-:W-:-:S07]  /*10ae0*/  IMAD.MOV.U32 R3, RZ, RZ, R14 ;  /* 0x000000ffff037224 */ /* 0x000fce00078e000e */
[----:B------:R-:W-:Y:S05]  /*10af0*/  WARPSYNC.COLLECTIVE R15, `(.L_x_11982) ;  /* 0x000000000f087348 */ /* 0x000fea0003c00000 */
[----:B------:R0:W1:Y:S02]  /*10b00*/  SHFL.IDX P6, R14, R13, R12, R11 ;  /* 0x0000000c0d0e7389 */ /* 0x00006400000c000b */
[----:B01----:R-:W-:Y:S01]  /*10b10*/  ENDCOLLECTIVE ;  /* 0x000000000000791b */ /* 0x003fe20003800000 */
.L_x_11982:
        /* <DEDUP_REMOVED lines=16> */
.L_x_11983:
[----:B------:R-:W-:Y:S05]  /*10c20*/  BRA `(.L_x_11984) ;  /* 0xffffffcc00407947 */ /* 0x000fea000383ffff */
.L_x_11928:
[----:B------:R-:W-:Y:S01]  /*10c30*/  IMAD.MOV.U32 R13, RZ, RZ, R5 ;  /* 0x000000ffff0d7224 */ /* 0x000fe200078e0005 */
[----:B------:R-:W-:Y:S01]  /*10c40*/  MOV R11, 0x1c1f ;  /* 0x00001c1f000b7802 */ /* 0x000fe20000000f00 */
[----:B------:R-:W-:Y:S02]  /*10c50*/  IMAD.MOV.U32 R12, RZ, RZ, RZ ;  /* 0x000000ffff0c7224 */ /* 0x000fe400078e00ff */
[----:B------:R-:W-:Y:S02]  /*10c60*/  IMAD.MOV.U32 R15, RZ, RZ, -0x1 ;  /* 0xffffffffff0f7424 */ /* 0x000fe400078e00ff */
[----:B------:R-:W-:-:S07]  /*10c70*/  IMAD.U32 R4, RZ, RZ, UR43 ;  /* 0x0000002bff047e24 */ /* 0x000fce000f8e00ff */
[----:B-----5:R-:W-:Y:S05]  /*10c80*/  WARPSYNC.COLLECTIVE R15, `(.L_x_11985) ;  /* 0x000000000f087348 */ /* 0x020fea0003c00000 */
[----:B------:R0:W1:Y:S02]  /*10c90*/  SHFL.IDX P6, R14, R13, R12, R11 ;  /* 0x0000000c0d0e7389 */ /* 0x00006400000c000b */
[----:B01---5:R-:W-:Y:S01]  /*10ca0*/  ENDCOLLECTIVE ;  /* 0x000000000000791b */ /* 0x023fe20003800000 */
.L_x_11985:
[----:B------:R-:W-:-:S05]  /*10cb0*/  IMAD R4, R4, 0xc0, R21 ;  /* 0x000000c004047824 */ /* 0x000fca00078e0215 */
[----:B------:R-:W-:Y:S01]  /*10cc0*/  ISETP.GE.AND P0, PT, R4, UR37, PT ;  /* 0x0000002504007c0c */ /* 0x000fe2000bf06270 */
[----:B------:R-:W-:Y:S02]  /*10cd0*/  IMAD.MOV.U32 R13, RZ, RZ, R0 ;  /* 0x000000ffff0d7224 */ /* 0x000fe400078e0000 */
[----:B------:R-:W-:-:S10]  /*10ce0*/  IMAD.MOV.U32 R2, RZ, RZ, R14 ;  /* 0x000000ffff027224 */ /* 0x000fd400078e000e */
[----:B------:R-:W-:Y:S05]  /*10cf0*/  WARPSYNC.COLLECTIVE R15, `(.L_x_11986) ;  /* 0x000000000f087348 */ /* 0x000fea0003c00000 */
[----:B------:R0:W1:Y:S02]  /*10d00*/  SHFL.IDX P6, R14, R13, R12, R11 ;  /* 0x0000000c0d0e7389 */ /* 0x00006400000c000b */
[----:B01----:R-:W-:Y:S01]  /*10d10*/  ENDCOLLECTIVE ;  /* 0x000000000000791b */ /* 0x003fe20003800000 */
.L_x_11986:
[----:B------:R-:W-:Y:S02]  /*10d20*/  IMAD.MOV.U32 R13, RZ, RZ, R5 ;  /* 0x000000ffff0d7224 */ /* 0x000fe400078e0005 */
[----:B------:R-:W-:Y:S02]  /*10d30*/  IMAD.MOV.U32 R12, RZ, RZ, 0x1 ;  /* 0x00000001ff0c7424 */ /* 0x000fe400078e00ff */
[----:B------:R-:W-:-:S07]  /*10d40*/  IMAD.MOV.U32 R3, RZ, RZ, R14 ;  /* 0x000000ffff037224 */ /* 0x000fce00078e000e */
[----:B------:R-:W-:Y:S05]  /*10d50*/  WARPSYNC.COLLECTIVE R15, `(.L_x_11987) ;  /* 0x000000000f087348 */ /* 0x000fea0003c00000 */
[----:B------:R0:W1:Y:S02]  /*10d60*/  SHFL.IDX P6, R14, R13, R12, R11 ;  /* 0x0000000c0d0e7389 */ /* 0x00006400000c000b */
[----:B01----:R-:W-:Y:S01]  /*10d70*/  ENDCOLLECTIVE ;  /* 0x000000000000791b */ /* 0x003fe20003800000 */
.L_x_11987:
        /* <DEDUP_REMOVED lines=12> */
[----:B0-----:R-:W-:-:S04]  /*10e40*/  IADD3 R2, R4, 0x20, RZ ;  /* 0x0000002004027810 */ /* 0x001fc80007ffe0ff */
[----:B------:R-:W-:Y:S01]  /*10e50*/  ISETP.GE.AND P0, PT, R2, UR37, PT ;  /* 0x0000002502007c0c */ /* 0x000fe2000bf06270 */
[----:B------:R-:W-:-:S12]  /*10e60*/  IMAD.MOV.U32 R2, RZ, RZ, R14 ;  /* 0x000000ffff027224 */ /* 0x000fd800078e000e */
[----:B------:R-:W-:Y:S05]  /*10e70*/  WARPSYNC.COLLECTIVE R15, `(.L_x_11988) ;  /* 0x000000000f087348 */ /* 0x000fea0003c00000 */
[----:B------:R0:W1:Y:S02]  /*10e80*/  SHFL.IDX P6, R14, R13, R12, R11 ;  /* 0x0000000c0d0e7389 */ /* 0x00006400000c000b */
[----:B01----:R-:W-:Y:S01]  /*10e90*/  ENDCOLLECTIVE ;  /* 0x000000000000791b */ /* 0x003fe20003800000 */
.L_x_11988:
[----:B------:R-:W-:Y:S02]  /*10ea0*/  IMAD.MOV.U32 R13, RZ, RZ, R5 ;  /* 0x000000ffff0d7224 */ /* 0x000fe400078e0005 */
[----:B------:R-:W-:Y:S02]  /*10eb0*/  IMAD.MOV.U32 R12, RZ, RZ, 0x2 ;  /* 0x00000002ff0c7424 */ /* 0x000fe400078e00ff */
[----:B------:R-:W-:-:S07]  /*10ec0*/  IMAD.MOV.U32 R3, RZ, RZ, R14 ;  /* 0x000000ffff037224 */ /* 0x000fce00078e000e */
[----:B------:R-:W-:Y:S05]  /*10ed0*/  WARPSYNC.COLLECTIVE R15, `(.L_x_11989) ;  /* 0x000000000f087348 */ /* 0x000fea0003c00000 */
[----:B------:R0:W1:Y:S02]  /*10ee0*/  SHFL.IDX P6, R14, R13, R12, R11 ;  /* 0x0000000c0d0e7389 */ /* 0x00006400000c000b */
[----:B01----:R-:W-:Y:S01]  /*10ef0*/  ENDCOLLECTIVE ;  /* 0x000000000000791b */ /* 0x003fe20003800000 */
.L_x_11989:
        /* <DEDUP_REMOVED lines=18> */
.L_x_11990:
[----:B------:R-:W-:Y:S01]  /*11020*/  MOV R13, R5 ;  /* 0x00000005000d7202 */ /* 0x000fe20000000f00 */
[----:B------:R-:W-:Y:S02]  /*11030*/  IMAD.MOV.U32 R12, RZ, RZ, 0x3 ;  /* 0x00000003ff0c7424 */ /* 0x000fe400078e00ff */
[----:B------:R-:W-:-:S07]  /*11040*/  IMAD.MOV.U32 R3, RZ, RZ, R14 ;  /* 0x000000ffff037224 */ /* 0x000fce00078e000e */
[----:B------:R-:W-:Y:S05]  /*11050*/  WARPSYNC.COLLECTIVE R15, `(.L_x_11991) ;  /* 0x000000000f087348 */ /* 0x000fea0003c00000 */
[----:B------:R0:W1:Y:S02]  /*11060*/  SHFL.IDX P6, R14, R13, R12, R11 ;  /* 0x0000000c0d0e7389 */ /* 0x00006400000c000b */
[----:B01----:R-:W-:Y:S01]  /*11070*/  ENDCOLLECTIVE ;  /* 0x000000000000791b */ /* 0x003fe20003800000 */
.L_x_11991:
        /* <DEDUP_REMOVED lines=10> */
.L_x_11992:
        /* <DEDUP_REMOVED lines=13> */
.L_x_11993:
[----:B------:R-:W-:-:S13]  /*111f0*/  ISETP.GE.AND P0, PT, R2, UR37, PT ;  /* 0x0000002502007c0c */ /* 0x000fda000bf06270 */
[----:B------:R-:W-:Y:S01]  /*11200*/  @!P0 LEA R8, P1, R20, R0, 0x1 ;  /* 0x0000000014088211 */ /* 0x000fe200078208ff */
[----:B------:R-:W-:Y:S02]  /*11210*/  VIADD R0, R4, 0x80 ;  /* 0x0000008004007836 */ /* 0x000fe40000000000 */
[----:B------:R-:W-:Y:S01]  /*11220*/  IMAD.MOV.U32 R13, RZ, RZ, R7 ;  /* 0x000000ffff0d7224 */ /* 0x000fe200078e0007 */
[----:B------:R-:W-:Y:S01]  /*11230*/  @!P0 MOV R2, R8 ;  /* 0x0000000800028202 */ /* 0x000fe20000000f00 */
[----:B------:R-:W-:-:S04]  /*11240*/  @!P0 IMAD.X R9, RZ, RZ, R5, P1 ;  /* 0x000000ffff098224 */ /* 0x000fc800008e0605 */
        /* <DEDUP_REMOVED lines=12> */
.L_x_11994:
[----:B------:R-:W-:Y:S02]  /*11310*/  IMAD.MOV.U32 R13, RZ, RZ, R6 ;  /* 0x000000ffff0d7224 */ /* 0x000fe400078e0006 */
[----:B------:R-:W-:Y:S01]  /*11320*/  IMAD.MOV.U32 R12, RZ, RZ, 0x1 ;  /* 0x00000001ff0c7424 */ /* 0x000fe200078e00ff */
[----:B------:R-:W-:-:S07]  /*11330*/  MOV R2, R14 ;  /* 0x0000000e00027202 */ /* 0x000fce0000000f00 */
[----:B------:R-:W-:Y:S05]  /*11340*/  WARPSYNC.COLLECTIVE R15, `(.L_x_11995) ;  /* 0x000000000f087348 */ /* 0x000fea0003c00000 */
[----:B------:R0:W1:Y:S02]  /*11350*/  SHFL.IDX P6, R14, R13, R12, R11 ;  /* 0x0000000c0d0e7389 */ /* 0x00006400000c000b */
[----:B01----:R-:W-:Y:S01]  /*11360*/  ENDCOLLECTIVE ;  /* 0x000000000000791b */ /* 0x003fe20003800000 */
.L_x_11995:
        /* <DEDUP_REMOVED lines=15> */
.L_x_11996:
[----:B------:R-:W-:Y:S05]  /*11460*/  BRA `(.L_x_11997) ;  /* 0xffffffd0002c7947 */ /* 0x000fea000383ffff */
.L_x_11931:
[----:B0-----:R0:W1:Y:S02]  /*11470*/  SYNCS.PHASECHK.TRANS64.TRYWAIT P0, [R17+URZ+0x2d820], R0 ;  /* 0x02d82000110075a7 */ /* 0x001064000800017f */
[----:B-1----:R-:W-:Y:S05]  /*11480*/  @!P0 NANOSLEEP.SYNCS 0x989680 ;  /* 0x009896800000895d */ /* 0x002fea0003900000 */
[----:B------:R-:W1:Y:S02]  /*11490*/  @!P0 SYNCS.PHASECHK.TRANS64 P0, [R17+URZ+0x2d820], R0 ;  /* 0x02d82000110085a7 */ /* 0x000e64000800007f */
[----:B-1----:R-:W-:Y:S05]  /*114a0*/  @!P0 BRA `(.L_x_11931) ;  /* 0xfffffffc00f08947 */ /* 0x002fea000383ffff */
[----:B------:R-:W-:Y:S05]  /*114b0*/  BRA `(.L_x_11998) ;  /* 0xffffffd000907947 */ /* 0x000fea000383ffff */
.L_x_11935:
[----:B0-----:R0:W1:Y:S02]  /*114c0*/  SYNCS.PHASECHK.TRANS64.TRYWAIT P0, [R6+URZ+0x2d840], R0 ;  /* 0x02d84000060075a7 */ /* 0x001064000800017f */
[----:B-1----:R-:W-:Y:S05]  /*114d0*/  @!P0 NANOSLEEP.SYNCS 0x989680 ;  /* 0x009896800000895d */ /* 0x002fea0003900000 */
[----:B------:R-:W1:Y:S02]  /*114e0*/  @!P0 SYNCS.PHASECHK.TRANS64 P0, [R6+URZ+0x2d840], R0 ;  /* 0x02d84000060085a7 */ /* 0x000e64000800007f */
[----:B-1----:R-:W-:Y:S05]  /*114f0*/  @!P0 BRA `(.L_x_11935) ;  /* 0xfffffffc00f08947 */ /* 0x002fea000383ffff */
[----:B------:R-:W-:Y:S05]  /*11500*/  BRA `(.L_x_11999) ;  /* 0xffffffd400647947 */ /* 0x000fea000383ffff */
.L_x_11936:
        /* <DEDUP_REMOVED lines=8> */
.L_x_12001:
[----:B------:R-:W-:Y:S05]  /*11590*/  BSYNC B1 ;  /* 0x0000000000017941 */ /* 0x000fea0003800000 */
.L_x_12000:
[----:B------:R-:W0:Y:S01]  /*115a0*/  S2R R27, SR_TID.X ;  /* 0x00000000001b7919 */ /* 0x000e220000002100 */
[----:B------:R-:W-:Y:S01]  /*115b0*/  IMAD.MOV.U32 R13, RZ, RZ, R7 ;  /* 0x000000ffff0d7224 */ /* 0x000fe200078e0007 */
[----:B------:R-:W-:Y:S01]  /*115c0*/  MOV R12, RZ ;  /* 0x000000ff000c7202 */ /* 0x000fe20000000f00 */
[----:B------:R-:W-:Y:S01]  /*115d0*/  IMAD.MOV.U32 R11, RZ, RZ, 0x1c1f ;  /* 0x00001c1fff0b7424 */ /* 0x000fe200078e00ff */
[----:B------:R-:W-:Y:S01]  /*115e0*/  LEA R8, R8, R17, 0x1 ;  /* 0x0000001108087211 */ /* 0x000fe200078e08ff */
[----:B------:R-:W-:Y:S02]  /*115f0*/  IMAD.MOV.U32 R15, RZ, RZ, -0x1 ;  /* 0xffffffffff0f7424 */ /* 0x000fe400078e00ff */
[----:B------:R-:W-:-:S07]  /*11600*/  IMAD.MOV.U32 R3, RZ, RZ, R14 ;  /* 0x000000ffff037224 */ /* 0x000fce00078e000e */
[----:B0-----:R-:W-:Y:S05]  /*11610*/  WARPSYNC.COLLECTIVE R15, `(.L_x_12002) ;  /* 0x000000000f087348 */ /* 0x001fea0003c00000 */
[----:B------:R1:W2:Y:S02]  /*11620*/  SHFL.IDX P6, R14, R13, R12, R11 ;  /* 0x0000000c0d0e7389 */ /* 0x0002a400000c000b */
[----:B012---:R-:W-:Y:S01]  /*11630*/  ENDCOLLECTIVE ;  /* 0x000000000000791b */ /* 0x007fe20003800000 */
.L_x_12002:
[----:B------:R-:W-:Y:S02]  /*11640*/  IMAD.MOV.U32 R13, RZ, RZ, R10 ;  /* 0x000000ffff0d7224 */ /* 0x000fe400078e000a */
[----:B------:R-:W-:Y:S02]  /*11650*/  IMAD.MOV.U32 R12, RZ, RZ, 0x1 ;  /* 0x00000001ff0c7424 */ /* 0x000fe400078e00ff */
[----:B------:R-:W-:Y:S02]  /*11660*/  IMAD.SHL.U32 R27, R27, 0x8, RZ ;  /* 0x000000081b1b7824 */ /* 0x000fe400078e00ff */
[----:B------:R-:W-:-:S07]  /*11670*/  IMAD.MOV.U32 R2, RZ, RZ, R14 ;  /* 0x000000ffff027224 */ /* 0x000fce00078e000e */
[----:B------:R-:W-:Y:S05]  /*11680*/  WARPSYNC.COLLECTIVE R15, `(.L_x_12003) ;  /* 0x000000000f087348 */ /* 0x000fea0003c00000 */
[----:B------:R0:W1:Y:S02]  /*11690*/  SHFL.IDX P6, R14, R13, R12, R11 ;  /* 0x0000000c0d0e7389 */ /* 0x00006400000c000b */
[----:B01----:R-:W-:Y:S01]  /*116a0*/  ENDCOLLECTIVE ;  /* 0x000000000000791b */ /* 0x003fe20003800000 */
.L_x_12003:
        /* <DEDUP_REMOVED lines=15> */
.L_x_12004:
[----:B------:R-:W-:Y:S01]  /*117a0*/  MOV R13, R10 ;  /* 0x0000000a000d7202 */ /* 0x000fe20000000f00 */
[----:B------:R-:W-:Y:S02]  /*117b0*/  IMAD.MOV.U32 R12, RZ, RZ, 0x2 ;  /* 0x00000002ff0c7424 */ /* 0x000fe400078e00ff */
[----:B------:R-:W-:-:S07]  /*117c0*/  IMAD.MOV.U32 R2, RZ, RZ, R14 ;  /* 0x000000ffff027224 */ /* 0x000fce00078e000e */
[----:B------:R-:W-:Y:S05]  /*117d0*/  WARPSYNC.COLLECTIVE R15, `(.L_x_12005) ;  /* 0x000000000f087348 */ /* 0x000fea0003c00000 */
[----:B------:R0:W1:Y:S02]  /*117e0*/  SHFL.IDX P6, R14, R13, R12, R11 ;  /* 0x0000000c0d0e7389 */ /* 0x00006400000c000b */
[----:B01----:R-:W-:Y:S01]  /*117f0*/  ENDCOLLECTIVE ;  /* 0x000000000000791b */ /* 0x003fe20003800000 */
.L_x_12005:
        /* <DEDUP_REMOVED lines=13> */
.L_x_12006:
[----:B------:R-:W-:Y:S01]  /*118d0*/  IMAD.MOV.U32 R13, RZ, RZ, R10 ;  /* 0x000000ffff0d7224 */ /* 0x000fe200078e000a */
[----:B------:R-:W-:Y:S01]  /*118e0*/  MOV R12, 0x3 ;  /* 0x00000003000c7802 */ /* 0x000fe20000000f00 */
[----:B------:R-:W-:-:S07]  /*118f0*/  IMAD.MOV.U32 R2, RZ, RZ, R14 ;  /* 0x000000ffff027224 */ /* 0x000fce00078e000e */
[----:B------:R-:W-:Y:S05]  /*11900*/  WARPSYNC.COLLECTIVE R15, `(.L_x_12007) ;  /* 0x000000000f087348 */ /* 0x000fea0003c00000 */
[----:B------:R0:W1:Y:S02]  /*11910*/  SHFL.IDX P6, R14, R13, R12, R11 ;  /* 0x0000000c0d0e7389 */ /* 0x00006400000c000b */
[----:B01----:R-:W-:Y:S01]  /*11920*/  ENDCOLLECTIVE ;  /* 0x000000000000791b */ /* 0x003fe20003800000 */
.L_x_12007:
        /* <DEDUP_REMOVED lines=13> */
.L_x_12008:
[----:B------:R-:W-:Y:S01]  /*11a00*/  IMAD.MOV.U32 R2, RZ, RZ, R14 ;  /* 0x000000ffff027224 */ /* 0x000fe200078e000e */
[----:B------:R-:W-:Y:S06]  /*11a10*/  BRA `(.L_x_12009) ;  /* 0xffffffd400107947 */ /* 0x000fec000383ffff */
.L_x_11941:
[----:B-1----:R1:W2:Y:S02]  /*11a20*/  SYNCS.PHASECHK.TRANS64.TRYWAIT P0, [R6+URZ+0x2d860], R2 ;  /* 0x02d86002060075a7 */ /* 0x0022a4000800017f */
[----:B--2---:R-:W-:Y:S05]  /*11a30*/  @!P0 NANOSLEEP.SYNCS 0x989680 ;  /* 0x009896800000895d */ /* 0x004fea0003900000 */
[----:B------:R-:W2:Y:S02]  /*11a40*/  @!P0 SYNCS.PHASECHK.TRANS64 P0, [R6+URZ+0x2d860], R2 ;  /* 0x02d86002060085a7 */ /* 0x000ea4000800007f */
[----:B--2---:R-:W-:Y:S05]  /*11a50*/  @!P0 BRA `(.L_x_11941) ;  /* 0xfffffffc00f08947 */ /* 0x004fea000383ffff */
[----:B------:R-:W-:Y:S05]  /*11a60*/  BRA `(.L_x_12010) ;  /* 0xffffffd400707947 */ /* 0x000fea000383ffff */
.L_x_11942:
        /* <DEDUP_REMOVED lines=8> */
.L_x_12012:
[----:B------:R-:W-:Y:S05]  /*11af0*/  BSYNC B1 ;  /* 0x0000000000017941 */ /* 0x000fea0003800000 */
.L_x_12011:
        /* <DEDUP_REMOVED lines=9> */
.L_x_12013:
[----:B------:R-:W-:Y:S02]  /*11b90*/  IMAD.MOV.U32 R13, RZ, RZ, R19 ;  /* 0x000000ffff0d7224 */ /* 0x000fe400078e0013 */
[----:B------:R-:W-:Y:S02]  /*11ba0*/  IMAD.MOV.U32 R12, RZ, RZ, 0x1 ;  /* 0x00000001ff0c7424 */ /* 0x000fe400078e00ff */
[----:B------:R-:W-:-:S07]  /*11bb0*/  IMAD.MOV.U32 R2, RZ, RZ, R14 ;  /* 0x000000ffff027224 */ /* 0x000fce00078e000e */
[----:B------:R-:W-:Y:S05]  /*11bc0*/  WARPSYNC.COLLECTIVE R15, `(.L_x_12014) ;  /* 0x000000000f087348 */ /* 0x000fea0003c00000 */
[----:B------:R0:W1:Y:S02]  /*11bd0*/  SHFL.IDX P6, R14, R13, R12, R11 ;  /* 0x0000000c0d0e7389 */ /* 0x00006400000c000b */
[----:B01----:R-:W-:Y:S01]  /*11be0*/  ENDCOLLECTIVE ;  /* 0x000000000000791b */ /* 0x003fe20003800000 */
.L_x_12014:
        /* <DEDUP_REMOVED lines=16> */
.L_x_12015:
[----:B------:R-:W-:Y:S02]  /*11cf0*/  IMAD.MOV.U32 R13, RZ, RZ, R19 ;  /* 0x000000ffff0d7224 */ /* 0x000fe400078e0013 */
[----:B------:R-:W-:Y:S02]  /*11d00*/  IMAD.MOV.U32 R12, RZ, RZ, 0x2 ;  /* 0x00000002ff0c7424 */ /* 0x000fe400078e00ff */
[----:B------:R-:W-:-:S07]  /*11d10*/  IMAD.MOV.U32 R2, RZ, RZ, R14 ;  /* 0x000000ffff027224 */ /* 0x000fce00078e000e */
[----:B------:R-:W-:Y:S05]  /*11d20*/  WARPSYNC.COLLECTIVE R15, `(.L_x_12016) ;  /* 0x000000000f087348 */ /* 0x000fea0003c00000 */
[----:B------:R0:W1:Y:S02]  /*11d30*/  SHFL.IDX P6, R14, R13, R12, R11 ;  /* 0x0000000c0d0e7389 */ /* 0x00006400000c000b */
[----:B01----:R-:W-:Y:S01]  /*11d40*/  ENDCOLLECTIVE ;  /* 0x000000000000791b */ /* 0x003fe20003800000 */
.L_x_12016:
        /* <DEDUP_REMOVED lines=16> */
.L_x_12017:
[----:B------:R-:W-:Y:S01]  /*11e50*/  MOV R13, R19 ;  /* 0x00000013000d7202 */ /* 0x000fe20000000f00 */
[----:B------:R-:W-:Y:S02]  /*11e60*/  IMAD.MOV.U32 R12, RZ, RZ, 0x3 ;  /* 0x00000003ff0c7424 */ /* 0x000fe400078e00ff */
[----:B------:R-:W-:-:S07]  /*11e70*/  IMAD.MOV.U32 R2, RZ, RZ, R14 ;  /* 0x000000ffff027224 */ /* 0x000fce00078e000e */
[----:B------:R-:W-:Y:S05]  /*11e80*/  WARPSYNC.COLLECTIVE R15, `(.L_x_12018) ;  /* 0x000000000f087348 */ /* 0x000fea0003c00000 */
[----:B------:R0:W1:Y:S02]  /*11e90*/  SHFL.IDX P6, R14, R13, R12, R11 ;  /* 0x0000000c0d0e7389 */ /* 0x00006400000c000b */
[----:B01----:R-:W-:Y:S01]  /*11ea0*/  ENDCOLLECTIVE ;  /* 0x000000000000791b */ /* 0x003fe20003800000 */
.L_x_12018:
        /* <DEDUP_REMOVED lines=13> */
.L_x_12019:
        /* <DEDUP_REMOVED lines=8> */
.L_x_11950:
[----:B0-----:R0:W1:Y:S02]  /*12000*/  SYNCS.PHASECHK.TRANS64.TRYWAIT P0, [R4+URZ+0x2d860], R3 ;  /* 0x02d86003040075a7 */ /* 0x001064000800017f */
[----:B-1----:R-:W-:Y:S05]  /*12010*/  @!P0 NANOSLEEP.SYNCS 0x989680 ;  /* 0x009896800000895d */ /* 0x002fea0003900000 */
[----:B------:R-:W1:Y:S02]  /*12020*/  @!P0 SYNCS.PHASECHK.TRANS64 P0, [R4+URZ+0x2d860], R3 ;  /* 0x02d86003040085a7 */ /* 0x000e64000800007f */
[----:B-1----:R-:W-:Y:S05]  /*12030*/  @!P0 BRA `(.L_x_11950) ;  /* 0xfffffffc00f08947 */ /* 0x002fea000383ffff */
[----:B------:R-:W-:Y:S05]  /*12040*/  BRA `(.L_x_12021) ;  /* 0xffffffd800007947 */ /* 0x000fea000383ffff */
.L_x_11951:
        /* <DEDUP_REMOVED lines=8> */
.L_x_12023:
[----:B------:R-:W-:Y:S05]  /*120d0*/  BSYNC B0 ;  /* 0x0000000000007941 */ /* 0x000fea0003800000 */
.L_x_12022:
[----:B------:R-:W0:Y:S01]  /*120e0*/  S2R R2, SR_TID.X ;  /* 0x0000000000027919 */ /* 0x000e220000002100 */
[----:B------:R-:W-:Y:S01]  /*120f0*/  IMAD.MOV.U32 R13, RZ, RZ, R18 ;  /* 0x000000ffff0d7224 */ /* 0x000fe200078e0012 */
[----:B------:R-:W-:Y:S01]  /*12100*/  MOV R15, 0xffffffff ;  /* 0xffffffff000f7802 */ /* 0x000fe20000000f00 */
[----:B------:R-:W-:Y:S02]  /*12110*/  IMAD.MOV.U32 R12, RZ, RZ, RZ ;  /* 0x000000ffff0c7224 */ /* 0x000fe400078e00ff */
[----:B------:R-:W-:Y:S02]  /*12120*/  IMAD.MOV.U32 R11, RZ, RZ, 0x1c1f ;  /* 0x00001c1fff0b7424 */ /* 0x000fe400078e00ff */
[----:B------:R-:W-:-:S07]  /*12130*/  IMAD.MOV.U32 R0, RZ, RZ, R14 ;  /* 0x000000ffff007224 */ /* 0x000fce00078e000e */
[----:B0-----:R-:W-:Y:S05]  /*12140*/  WARPSYNC.COLLECTIVE R15, `(.L_x_12024) ;  /* 0x000000000f087348 */ /* 0x001fea0003c00000 */
[----:B------:R1:W2:Y:S02]  /*12150*/  SHFL.IDX P6, R14, R13, R12, R11 ;  /* 0x0000000c0d0e7389 */ /* 0x0002a400000c000b */
[----:B012---:R-:W-:Y:S01]  /*12160*/  ENDCOLLECTIVE ;  /* 0x000000000000791b */ /* 0x007fe20003800000 */
.L_x_12024:
        /* <DEDUP_REMOVED lines=9> */
.L_x_12025:
[----:B------:R-:W-:Y:S01]  /*12200*/  IMAD.X R3, RZ, RZ, R0, P0 ;  /* 0x000000ffff037224 */ /* 0x000fe200000e0600 */
[----:B------:R-:W-:Y:S01]  /*12210*/  ISETP.LT.OR P0, PT, R5, 0x1, P4 ;  /* 0x000000010500780c */ /* 0x000fe20002701670 */
[----:B------:R-:W-:Y:S01]  /*12220*/  IMAD R0, R7, 0x2, R17 ;  /* 0x0000000207007824 */ /* 0x000fe200078e0211 */
        /* <DEDUP_REMOVED lines=13> */
.L_x_12026:
[----:B------:R-:W-:Y:S02]  /*12300*/  IMAD.MOV.U32 R13, RZ, RZ, R19 ;  /* 0x000000ffff0d7224 */ /* 0x000fe400078e0013 */
[----:B------:R-:W-:Y:S01]  /*12310*/  IMAD.MOV.U32 R12, RZ, RZ, 0x2 ;  /* 0x00000002ff0c7424 */ /* 0x000fe200078e00ff */
[----:B------:R-:W-:-:S13]  /*12320*/  IADD3 R2, P0, R14, R6, RZ ;  /* 0x000000060e027210 */ /* 0x000fda0007f1e0ff */
[----:B------:R-:W-:Y:S05]  /*12330*/  WARPSYNC.COLLECTIVE R15, `(.L_x_12027) ;  /* 0x000000000f087348 */ /* 0x000fea0003c00000 */
[----:B------:R0:W1:Y:S02]  /*12340*/  SHFL.IDX P6, R14, R13, R12, R11 ;  /* 0x0000000c0d0e7389 */ /* 0x00006400000c000b */
[----:B01----:R-:W-:Y:S01]  /*12350*/  ENDCOLLECTIVE ;  /* 0x000000000000791b */ /* 0x003fe20003800000 */
.L_x_12027:
        /* <DEDUP_REMOVED lines=15> */
.L_x_12028:
[----:B------:R-:W-:Y:S01]  /*12450*/  MOV R13, R19 ;  /* 0x00000013000d7202 */ /* 0x000fe20000000f00 */
[----:B------:R-:W-:Y:S01]  /*12460*/  IMAD.MOV.U32 R12, RZ, RZ, 0x3 ;  /* 0x00000003ff0c7424 */ /* 0x000fe200078e00ff */
[----:B------:R-:W-:-:S13]  /*12470*/  IADD3 R2, P0, R14, R6, RZ ;  /* 0x000000060e027210 */ /* 0x000fda0007f1e0ff */
[----:B------:R-:W-:Y:S05]  /*12480*/  WARPSYNC.COLLECTIVE R15, `(.L_x_12029) ;  /* 0x000000000f087348 */ /* 0x000fea0003c00000 */
[----:B------:R0:W1:Y:S02]  /*12490*/  SHFL.IDX P6, R14, R13, R12, R11 ;  /* 0x0000000c0d0e7389 */ /* 0x00006400000c000b */
[----:B01----:R-:W-:Y:S01]  /*124a0*/  ENDCOLLECTIVE ;  /* 0x000000000000791b */ /* 0x003fe20003800000 */
.L_x_12029:
        /* <DEDUP_REMOVED lines=12> */
.L_x_12030:
[----:B------:R-:W-:Y:S01]  /*12570*/  @!PT LDS RZ, [RZ] ;  /* 0x00000000fffff984 */ /* 0x000fe20000000800 */
[----:B------:R-:W-:Y:S01]  /*12580*/  @!PT LDS RZ, [RZ] ;  /* 0x00000000fffff984 */ /* 0x000fe20000000800 */
[----:B------:R-:W-:Y:S01]  /*12590*/  @!PT LDS RZ, [RZ] ;  /* 0x00000000fffff984 */ /* 0x000fe20000000800 */
[----:B------:R0:W-:Y:S01]  /*125a0*/  LDGSTS.E.BYPASS.LTC128B.128 [R0+0x3400], desc[UR50][R2.64+0x40], !P0 ;  /* 0x0340004002007fae */ /* 0x0001e2000c101d72 */
[----:B------:R-:W-:-:S13]  /*125b0*/  ISETP.LT.OR P0, PT, R5, 0x41, P1 ;  /* 0x000000410500780c */ /* 0x000fda0000f01670 */
[----:B------:R0:W-:Y:S01]  /*125c0*/  LDGSTS.E.BYPASS.LTC128B.128 [R0+0x5400], desc[UR50][R2.64+0x80], !P0 ;  /* 0x0540008002007fae */ /* 0x0001e2000c101d72 */
[----:B------:R-:W-:Y:S05]  /*125d0*/  BRA `(.L_x_12031) ;  /* 0xffffffd400787947 */ /* 0x000fea000383ffff */
.L_x_11956:
[----:B------:R-:W-:Y:S01]  /*125e0*/  BSSY B0, `(.L_x_12032) ;  /* 0x0000008000007945 */ /* 0x000fe20003800000 */
[----:B-----5:R-:W-:Y:S01]  /*125f0*/  IMAD.MOV.U32 R13, RZ, RZ, R2 ;  /* 0x000000ffff0d7224 */ /* 0x020fe200078e0002 */
[----:B------:R-:W-:Y:S01]  /*12600*/  MOV R15, 0xffffffff ;  /* 0xffffffff000f7802 */ /* 0x000fe20000000f00 */
[----:B------:R-:W-:Y:S02]  /*12610*/  IMAD.MOV.U32 R12, RZ, RZ, RZ ;  /* 0x000000ffff0c7224 */ /* 0x000fe400078e00ff */
[----:B------:R-:W-:-:S07]  /*12620*/  IMAD.MOV.U32 R11, RZ, RZ, 0x1f ;  /* 0x0000001fff0b7424 */ /* 0x000fce00078e00ff */
[----:B01----:R-:W-:Y:S05]  /*12630*/  WARPSYNC.COLLECTIVE R15, `(.L_x_12033) ;  /* 0x000000000f087348 */ /* 0x003fea0003c00000 */
[----:B------:R2:W3:Y:S02]  /*12640*/  SHFL.IDX P6, R14, R13, R12, R11 ;  /* 0x0000000c0d0e7389 */ /* 0x0004e400000c000b */
[----:B0123--:R-:W-:Y:S01]  /*12650*/  ENDCOLLECTIVE ;  /* 0x000000000000791b */ /* 0x00ffe20003800000 */
.L_x_12033:
[----:B------:R-:W-:Y:S05]  /*12660*/  BSYNC B0 ;  /* 0x0000000000007941 */ /* 0x000fea0003800000 */
.L_x_12032:
[----:B------:R-:W-:Y:S05]  /*12670*/  BRA `(.L_x_12034) ;  /* 0xffffffd8000c7947 */ /* 0x000fea000383ffff */
.L_x_11959:
[----:B-1----:R1:W2:Y:S02]  /*12680*/  SYNCS.PHASECHK.TRANS64.TRYWAIT P0, [R4+URZ+0x2d820], R0 ;  /* 0x02d82000040075a7 */ /* 0x0022a4000800017f */
[----:B--2---:R-:W-:Y:S05]  /*12690*/  @!P0 NANOSLEEP.SYNCS 0x989680 ;  /* 0x009896800000895d */ /* 0x004fea0003900000 */
[----:B------:R-:W2:Y:S02]  /*126a0*/  @!P0 SYNCS.PHASECHK.TRANS64 P0, [R4+URZ+0x2d820], R0 ;  /* 0x02d82000040085a7 */ /* 0x000ea4000800007f */
[----:B--2---:R-:W-:Y:S05]  /*126b0*/  @!P0 BRA `(.L_x_11959) ;  /* 0xfffffffc00f08947 */ /* 0x004fea000383ffff */
[----:B------:R-:W-:Y:S05]  /*126c0*/  BRA `(.L_x_12035) ;  /* 0xffffffd800587947 */ /* 0x000fea000383ffff */
.L_x_11960:
        /* <DEDUP_REMOVED lines=11> */
.L_x_12037:
[----:B------:R-:W-:Y:S05]  /*12780*/  BSYNC B0 ;  /* 0x0000000000007941 */ /* 0x000fea0003800000 */
.L_x_12036:
[----:B------:R-:W-:Y:S05]  /*12790*/  BRA `(.L_x_12038) ;  /* 0xffffffd800407947 */ /* 0x000fea000383ffff */
.L_x_11963:
[----:B------:R-:W-:Y:S01]  /*127a0*/  BSSY B1, `(.L_x_12039) ;  /* 0x0000006000017945 */ /* 0x000fe20003800000 */
[----:B------:R-:W-:-:S07]  /*127b0*/  IMAD.MOV.U32 R15, RZ, RZ, -0x1 ;  /* 0xffffffffff0f7424 */ /* 0x000fce00078e00ff */
[----:B01----:R-:W-:Y:S05]  /*127c0*/  WARPSYNC.COLLECTIVE R15, `(.L_x_12040) ;  /* 0x000000000f0c7348 */ /* 0x003fea0003c00000 */
[----:B------:R-:W-:Y:S02]  /*127d0*/  ELECT P6, UR62, PT ;  /* 0x00000000003e782f */ /* 0x000fe400038c0000 */
[----:B------:R-:W-:Y:S01]  /*127e0*/  MOV R14, UR62 ;  /* 0x0000003e000e7c02 */ /* 0x000fe20008000f00 */
[----:B01----:R-:W-:Y:S10]  /*127f0*/  ENDCOLLECTIVE ;  /* 0x000000000000791b */ /* 0x003ff40003800000 */
.L_x_12040:
[----:B------:R-:W-:Y:S05]  /*12800*/  BSYNC B1 ;  /* 0x0000000000017941 */ /* 0x000fea0003800000 */
.L_x_12039:
[----:B------:R-:W-:Y:S05]  /*12810*/  BRA `(.L_x_12041) ;  /* 0xffffffd800387947 */ /* 0x000fea000383ffff */
.L_x_11965:
[----:B-1----:R1:W2:Y:S02]  /*12820*/  SYNCS.PHASECHK.TRANS64.TRYWAIT P1, [R5+URZ+0x2d840], R0 ;  /* 0x02d84000050075a7 */ /* 0x0022a4000802017f */
[----:B--2---:R-:W-:Y:S05]  /*12830*/  @!P1 NANOSLEEP.SYNCS 0x989680 ;  /* 0x009896800000995d */ /* 0x004fea0003900000 */
[----:B------:R-:W2:Y:S02]  /*12840*/  @!P1 SYNCS.PHASECHK.TRANS64 P1, [R5+URZ+0x2d840], R0 ;  /* 0x02d84000050095a7 */ /* 0x000ea4000802007f */
[----:B--2---:R-:W-:Y:S05]  /*12850*/  @!P1 BRA `(.L_x_11965) ;  /* 0xfffffffc00f09947 */ /* 0x004fea000383ffff */
[----:B------:R-:W-:Y:S05]  /*12860*/  BRA `(.L_x_12042) ;  /* 0xffffffd800587947 */ /* 0x000fea000383ffff */
.L_x_11967:
[----:B--2---:R2:W3:Y:S02]  /*12870*/  SYNCS.PHASECHK.TRANS64.TRYWAIT P1, [R23+URZ+0x2d840], R2 ;  /* 0x02d84002170075a7 */ /* 0x0044e4000802017f */
[----:B---3--:R-:W-:Y:S05]  /*12880*/  @!P1 NANOSLEEP.SYNCS 0x989680 ;  /* 0x009896800000995d */ /* 0x008fea0003900000 */
[----:B------:R-:W3:Y:S02]  /*12890*/  @!P1 SYNCS.PHASECHK.TRANS64 P1, [R23+URZ+0x2d840], R2 ;  /* 0x02d84002170095a7 */ /* 0x000ee4000802007f */
[----:B---3--:R-:W-:Y:S05]  /*128a0*/  @!P1 BRA `(.L_x_11967) ;  /* 0xfffffffc00f09947 */ /* 0x008fea000383ffff */
[----:B------:R-:W-:Y:S05]  /*128b0*/  BRA `(.L_x_12043) ;  /* 0xffffffd800647947 */ /* 0x000fea000383ffff */
.L_x_11969:
[----:B---3--:R3:W4:Y:S02]  /*128c0*/  SYNCS.PHASECHK.TRANS64.TRYWAIT P1, [R5+URZ+0x2d860], R0 ;  /* 0x02d86000050075a7 */ /* 0x008724000802017f */
[----:B----4-:R-:W-:Y:S05]  /*128d0*/  @!P1 NANOSLEEP.SYNCS 0x989680 ;  /* 0x009896800000995d */ /* 0x010fea0003900000 */
[----:B------:R-:W4:Y:S02]  /*128e0*/  @!P1 SYNCS.PHASECHK.TRANS64 P1, [R5+URZ+0x2d860], R0 ;  /* 0x02d86000050095a7 */ /* 0x000f24000802007f */
[----:B----4-:R-:W-:Y:S05]  /*128f0*/  @!P1 BRA `(.L_x_11969) ;  /* 0xfffffffc00f09947 */ /* 0x010fea000383ffff */
[----:B------:R-:W-:Y:S05]  /*12900*/  BRA `(.L_x_12044) ;  /* 0xffffffd800607947 */ /* 0x000fea000383ffff */
.L_x_12045:
        /* <DEDUP_REMOVED lines=15> */
.L_x_15859:


//--------------------- .text._ZN7cutlass13device_kernelIN5flash11enable_sm90INS1_16FlashAttnFwdSm90INS1_25CollectiveMainloopFwdSm90ILi2EN4cute5tupleIJNS5_1CILi1EEES8_S8_EEENS6_IJNS7_ILi192EEENS7_ILi128EEENS7_ILi96EEEEEELi96ENS_10bfloat16_tEfNS_4arch4Sm90ELb1ELb0ELb1ELb1ELb1ELb0ELb0ELb0ELb1ELb1ELb0ELb0EEENS1_21CollectiveEpilogueFwdINS6_IJSA_SC_SB_EEES9_SE_SG_Li384ELb1ELb1ELb0ELb0EEENS1_36VarlenDynamicPersistentTileSchedulerILi192ELi128ELi384ELi128ELb0ELb1ELb1ELb1ELb1ELb1EEEEEEEEEvNT_6ParamsE --------------------------
	.section	.text._ZN7cutlass13device_kernelIN5flash11enable_sm90INS1_16FlashAttnFwdSm90INS1_25CollectiveMainloopFwdSm90ILi2EN4cute5tupleIJNS5_1CILi1EEES8_S8_EEENS6_IJNS7_ILi192EEENS7_ILi128EEENS7_ILi96EEEEEELi96ENS_10bfloat16_tEfNS_4arch4Sm90ELb1ELb0ELb1ELb1ELb1ELb0ELb0ELb0ELb1ELb1ELb0ELb0EEENS1_21CollectiveEpilogueFwdINS6_IJSA_SC_SB_EEES9_SE_SG_Li384ELb1ELb1ELb0ELb0EEENS1_36VarlenDynamicPersistentTileSchedulerILi192ELi128ELi384ELi128ELb0ELb1ELb1ELb1ELb1ELb1EEEEEEEEEvNT_6ParamsE,"ax",@progbits
	.align	128
.text._ZN7cutlass13device_kernelIN5flash11enable_sm90INS1_16FlashAttnFwdSm90INS1_25CollectiveMainloopFwdSm90ILi2EN4cute5tupleIJNS5_1CILi1EEES8_S8_EEENS6_IJNS7_ILi192EEENS7_ILi128EEENS7_ILi96EEEEEELi96ENS_10bfloat16_tEfNS_4arch4Sm90ELb1ELb0ELb1ELb1ELb1ELb0ELb0ELb0ELb1ELb1ELb0ELb0EEENS1_21CollectiveEpilogueFwdINS6_IJSA_SC_SB_EEES9_SE_SG_Li384ELb1ELb1ELb0ELb0EEENS1_36VarlenDynamicPersistentTileSchedulerILi192ELi128ELi384ELi128ELb0ELb1ELb1ELb1ELb1ELb1EEEEEEEEEvNT_6ParamsE:
        .type           _ZN7cutlass13device_kernelIN5flash11enable_sm90INS1_16FlashAttnFwdSm90INS1_25CollectiveMainloopFwdSm90ILi2EN4cute5tupleIJNS5_1CILi1EEES8_S8_EEENS6_IJNS7_ILi192EEENS7_ILi128EEENS7_ILi96EEEEEELi96ENS_10bfloat16_tEfNS_4arch4Sm90ELb1ELb0ELb1ELb1ELb1ELb0ELb0ELb0ELb1ELb1ELb0ELb0EEENS1_21CollectiveEpilogueFwdINS6_IJSA_SC_SB_EEES9_SE_SG_Li384ELb1ELb1ELb0ELb0EEENS1_36VarlenDynamicPersistentTileSchedulerILi192ELi128ELi384ELi128ELb0ELb1ELb1ELb1ELb1ELb1EEEEEEEEEvNT_6ParamsE,@function
        .size           _ZN7cutlass13device_kernelIN5flash11enable_sm90INS1_16FlashAttnFwdSm90INS1_25CollectiveMainloopFwdSm90ILi2EN4cute5tupleIJNS5_1CILi1EEES8_S8_EEENS6_IJNS7_ILi192EEENS7_ILi128EEENS7_ILi96EEEEEELi96ENS_10bfloat16_tEfNS_4arch4Sm90ELb1ELb0ELb1ELb1ELb1ELb0ELb0ELb0ELb1ELb1ELb0ELb0EEENS1_21CollectiveEpilogueFwdINS6_IJSA_SC_SB_EEES9_SE_SG_Li384ELb1ELb1ELb0ELb0EEENS1_36VarlenDynamicPersistentTileSchedulerILi192ELi128ELi384ELi128ELb0ELb1ELb1ELb1ELb1ELb1EEEEEEEEEvNT_6ParamsE,(.L_x_15860 - _ZN7cutlass13device_kernelIN5flash11enable_sm90INS1_16FlashAttnFwdSm90INS1_25CollectiveMainloopFwdSm90ILi2EN4cute5tupleIJNS5_1CILi1EEES8_S8_EEENS6_IJNS7_ILi192EEENS7_ILi128EEENS7_ILi96EEEEEELi96ENS_10bfloat16_tEfNS_4arch4Sm90ELb1ELb0ELb1ELb1ELb1ELb0ELb0ELb0ELb1ELb1ELb0ELb0EEENS1_21CollectiveEpilogueFwdINS6_IJSA_SC_SB_EEES9_SE_SG_Li384ELb1ELb1ELb0ELb0EEENS1_36VarlenDynamicPersistentTileSchedulerILi192ELi128ELi384ELi128ELb0ELb1ELb1ELb1ELb1ELb1EEEEEEEEEvNT_6ParamsE)
        .other          _ZN7cutlass13device_kernelIN5flash11enable_sm90INS1_16FlashAttnFwdSm90INS1_25CollectiveMainloopFwdSm90ILi2EN4cute5tupleIJNS5_1CILi1EEES8_S8_EEENS6_IJNS7_ILi192EEENS7_ILi128EEENS7_ILi96EEEEEELi96ENS_10bfloat16_tEfNS_4arch4Sm90ELb1ELb0ELb1ELb1ELb1ELb0ELb0ELb0ELb1ELb1ELb0ELb0EEENS1_21CollectiveEpilogueFwdINS6_IJSA_SC_SB_EEES9_SE_SG_Li384ELb1ELb1ELb0ELb0EEENS1_36VarlenDynamicPersistentTileSchedulerILi192ELi128ELi384ELi128ELb0ELb1ELb1ELb1ELb1ELb1EEEEEEEEEvNT_6ParamsE,@"STO_CUDA_ENTRY STV_DEFAULT"
_ZN7cutlass13device_kernelIN5flash11enable_sm90INS1_16FlashAttnFwdSm90INS1_25CollectiveMainloopFwdSm90ILi2EN4cute5tupleIJNS5_1CILi1EEES8_S8_EEENS6_IJNS7_ILi192EEENS7_ILi128EEENS7_ILi96EEEEEELi96ENS_10bfloat16_tEfNS_4arch4Sm90ELb1ELb0ELb1ELb1ELb1ELb0ELb0ELb0ELb1ELb1ELb0ELb0EEENS1_21CollectiveEpilogueFwdINS6_IJSA_SC_SB_EEES9_SE_SG_Li384ELb1ELb1ELb0ELb0EEENS1_36VarlenDynamicPersistentTileSchedulerILi192ELi128ELi384ELi128ELb0ELb1ELb1ELb1ELb1ELb1EEEEEEEEEvNT_6ParamsE:
        /* <DEDUP_REMOVED lines=45> */
.L_x_12046:
        /* <DEDUP_REMOVED lines=22> */
.L_x_12047:
        /* <DEDUP_REMOVED lines=18> */
.L_x_12048:
        /* <DEDUP_REMOVED lines=22> */
.L_x_12049:
        /* <DEDUP_REMOVED lines=22> */
.L_x_12050:
        /* <DEDUP_REMOVED lines=8> */
.L_x_12052:
        /* <DEDUP_REMOVED lines=24> */
[----:B------:R-:W-:-:S03]  /*0a10*/  LOP3.LUT R4, R2, 0xfffffff0, RZ, 0xc0, !PT ;  /* 0xfffffff002047812 */ /* 0x000fc600078ec0ff */
[C---:B------:R-:W-:Y:S02]  /*0a20*/  IMAD.IADD R150, R157.reuse, 0x1, -R150 ;  /* 0x000000019d967824 */ /* 0x040fe400078e0a96 */
[----:B------:R-:W-:-:S03]  /*0a30*/  IMAD.IADD R4, R157, 0x1, -R4 ;  /* 0x000000019d047824 */ /* 0x000fc600078e0a04 */
[----:B------:R-:W-:Y:S02]  /*0a40*/  SHF.R.S32.HI R11, RZ, 0x1f, R150 ;  /* 0x0000001fff0b7819 */ /* 0x000fe40000011496 */
[----:B------:R-:W-:Y:S02]  /*0a50*/  SHF.R.S32.HI R3, RZ, 0x1f, R4 ;  /* 0x0000001fff037819 */ /* 0x000fe40000011404 */
[----:B------:R-:W-:Y:S02]  /*0a60*/  LEA.HI R10, R11, R150, RZ, 0x2 ;  /* 0x000000960b0a7211 */ /* 0x000fe400078f10ff */
[----:B------:R-:W-:Y:S02]  /*0a70*/  LEA.HI R5, R0, R157, RZ, 0x5 ;  /* 0x0000009d00057211 */ /* 0x000fe400078f28ff */
[--C-:B------:R-:W-:Y:S02]  /*0a80*/  SHF.R.S32.HI R8, RZ, 0x2, R10.reuse ;  /* 0x00000002ff087819 */ /* 0x100fe4000001140a */
[----:B------:R-:W-:-:S02]  /*0a90*/  SHF.R.S32.HI R9, RZ, 0x1f, R10 ;  /* 0x0000001fff097819 */ /* 0x000fc4000001140a */
[----:B------:R-:W-:Y:S02]  /*0aa0*/  SHF.R.S32.HI R7, RZ, 0x4, R2 ;  /* 0x00000004ff077819 */ /* 0x000fe40000011402 */
[----:B------:R-:W-:Y:S02]  /*0ab0*/  LEA.HI R3, R3, R4, RZ, 0x3 ;  /* 0x0000000403037211 */ /* 0x000fe400078f18ff */
[----:B------:R-:W-:Y:S02]  /*0ac0*/  LEA.HI R6, R9, R8, RZ, 0x3 ;  /* 0x0000000809067211 */ /* 0x000fe400078f18ff */
[----:B------:R-:W-:Y:S02]  /*0ad0*/  SHF.R.S32.HI R9, RZ, 0x5, R5 ;  /* 0x00000005ff097819 */ /* 0x000fe40000011405 */
[----:B------:R-:W-:Y:S02]  /*0ae0*/  LEA.HI R2, R2, R7, RZ, 0x1 ;  /* 0x0000000702027211 */ /* 0x000fe400078f08ff */
[----:B------:R-:W-:-:S02]  /*0af0*/  LOP3.LUT R5, R3, 0xfffffff8, RZ, 0xc0, !PT ;  /* 0xfffffff803057812 */ /* 0x000fc400078ec0ff */
[----:B------:R-:W-:Y:S02]  /*0b00*/  SHF.R.S32.HI R151, RZ, 0x7, R151 ;  /* 0x00000007ff977819 */ /* 0x000fe40000011497 */
[----:B------:R-:W-:Y:S01]  /*0b10*/  LOP3.LUT R2, R2, 0x1ffffffe, RZ, 0xc0, !PT ;  /* 0x1ffffffe02027812 */ /* 0x000fe200078ec0ff */
[----:B------:R-:W-:Y:S01]  /*0b20*/  IMAD.IADD R5, R4, 0x1, -R5 ;  /* 0x0000000104057824 */ /* 0x000fe200078e0a05 */
[----:B------:R-:W-:Y:S01]  /*0b30*/  LOP3.LUT R13, R6, 0xfffffff8, RZ, 0xc0, !PT ;  /* 0xfffffff8060d7812 */ /* 0x000fe200078ec0ff */
[----:B------:R-:W-:-:S04]  /*0b40*/  IMAD.HI R6, R151, 0x55555556, RZ ;  /* 0x5555555697067827 */ /* 0x000fc800078e02ff */
[----:B------:R-:W-:Y:S01]  /*0b50*/  IMAD R14, R9, 0x10, R4 ;  /* 0x00000010090e7824 */ /* 0x000fe200078e0204 */
[----:B------:R-:W-:Y:S01]  /*0b60*/  IADD3 R12, R8, -R13, RZ ;  /* 0x8000000d080c7210 */ /* 0x000fe20007ffe0ff */
[----:B------:R-:W-:Y:S02]  /*0b70*/  IMAD.IADD R2, R7, 0x1, -R2 ;  /* 0x0000000107027824 */ /* 0x000fe400078e0a02 */
[----:B------:R-:W-:Y:S01]  /*0b80*/  IMAD.SHL.U32 R4, R5, 0x40, RZ ;  /* 0x0000004005047824 */ /* 0x000fe200078e00ff */
[----:B------:R-:W-:Y:S01]  /*0b90*/  LEA.HI R8, R6, R6, RZ, 0x1 ;  /* 0x0000000606087211 */ /* 0x000fe200078f08ff */
[----:B------:R-:W-:Y:S02]  /*0ba0*/  IMAD.SHL.U32 R6, R3, 0x40, RZ ;  /* 0x0000004003067824 */ /* 0x000fe400078e00ff */
[----:B------:R-:W-:Y:S01]  /*0bb0*/  IMAD.SHL.U32 R3, R2, 0x8, RZ ;  /* 0x0000000802037824 */ /* 0x000fe200078e00ff */
[----:B------:R-:W-:-:S03]  /*0bc0*/  LOP3.LUT R4, R4, 0x1c0, RZ, 0xc0, !PT ;  /* 0x000001c004047812 */ /* 0x000fc600078ec0ff */
[--C-:B------:R-:W-:Y:S01]  /*0bd0*/  IMAD.U32 R153, R14, 0x20, R3.reuse ;  /* 0x000000200e997824 */ /* 0x100fe200078e0003 */
[----:B------:R-:W-:Y:S02]  /*0be0*/  LOP3.LUT R3, R4, 0x8, R3, 0xf8, !PT ;  /* 0x0000000804037812 */ /* 0x000fe400078ef803 */
[----:B------:R-:W-:Y:S02]  /*0bf0*/  LOP3.LUT R6, R6, 0x7ffffe00, RZ, 0xc0, !PT ;  /* 0x7ffffe0006067812 */ /* 0x000fe400078ec0ff */
[----:B------:R-:W-:Y:S02]  /*0c00*/  SHF.R.U32.HI R4, RZ, 0x3, R4 ;  /* 0x00000003ff047819 */ /* 0x000fe40000011604 */
[----:B------:R-:W-:Y:S01]  /*0c10*/  LEA.HI R0, R0, R157, RZ, 0x2 ;  /* 0x0000009d00007211 */ /* 0x000fe200078f10ff */
[----:B------:R-:W-:Y:S01]  /*0c20*/  IMAD R6, R9, 0x400, R6 ;  /* 0x0000040009067824 */ /* 0x000fe200078e0206 */
[----:B------:R-:W-:Y:S02]  /*0c30*/  LOP3.LUT R3, R3, R4, RZ, 0x3c, !PT ;  /* 0x0000000403037212 */ /* 0x000fe400078e3cff */
[----:B------:R-:W-:-:S02]  /*0c40*/  LOP3.LUT R2, R0, 0xfffffffc, RZ, 0xc0, !PT ;  /* 0xfffffffc00027812 */ /* 0x000fc400078ec0ff */
[----:B------:R-:W-:Y:S01]  /*0c50*/  LEA.HI R11, R11, R150, RZ, 0x5 ;  /* 0x000000960b0b7211 */ /* 0x000fe200078f28ff */
[----:B------:R-:W-:Y:S01]  /*0c60*/  IMAD.IADD R3, R6, 0x1, R3 ;  /* 0x0000000106037824 */ /* 0x000fe200078e0203 */
[----:B------:R-:W-:Y:S01]  /*0c70*/  R2P PR, R5, 0x6 ;  /* 0x0000000605007804 */ /* 0x000fe20000000000 */
[----:B------:R-:W-:Y:S01]  /*0c80*/  IMAD.IADD R147, R157, 0x1, -R2 ;  /* 0x000000019d937824 */ /* 0x000fe200078e0a02 */
[----:B------:R-:W-:Y:S02]  /*0c90*/  SHF.R.S32.HI R11, RZ, 0x5, R11 ;  /* 0x00000005ff0b7819 */ /* 0x000fe4000001140b */
[----:B------:R-:W-:Y:S02]  /*0ca0*/  LEA R16, R3, UR41, 0x1 ;  /* 0x0000002903107c11 */ /* 0x000fe4000f8e08ff */
[----:B------:R-:W-:Y:S01]  /*0cb0*/  LEA.HI R4, R147, R147, RZ, 0x1 ;  /* 0x0000009393047211 */ /* 0x000fe200078f08ff */
[----:B------:R-:W-:Y:S02]  /*0cc0*/  IMAD.MOV.U32 R17, RZ, RZ, 0x40 ;  /* 0x00000040ff117424 */ /* 0x000fe400078e00ff */
[----:B------:R-:W-:Y:S01]  /*0cd0*/  IMAD R8, R8, -0x3, R151 ;  /* 0xfffffffd08087824 */ /* 0x000fe200078e0297 */
[----:B------:R-:W-:Y:S01]  /*0ce0*/  LOP3.LUT R4, R4, 0x1ffffffe, RZ, 0xc0, !PT ;  /* 0x1ffffffe04047812 */ /* 0x000fe200078ec0ff */
[----:B------:R-:W-:-:S02]  /*0cf0*/  IMAD R11, R11, 0x10, R12 ;  /* 0x000000100b0b7824 */ /* 0x000fc400078e020c */
[----:B------:R-:W-:Y:S02]  /*0d00*/  IMAD.SHL.U32 R142, R147, 0x8, RZ ;  /* 0x00000008938e7824 */ /* 0x000fe400078e00ff */
[C---:B------:R-:W-:Y:S01]  /*0d10*/  VIADD R18, R16.reuse, 0x21800 ;  /* 0x0002180010127836 */ /* 0x040fe20000000000 */
[----:B------:R-:W-:Y:S01]  /*0d20*/  SEL R17, R17, 0xffffffc0, !P2 ;  /* 0xffffffc011117807 */ /* 0x000fe20005000000 */
[----:B------:R-:W-:Y:S01]  /*0d30*/  VIADD R22, R16, 0x21820 ;  /* 0x0002182010167836 */ /* 0x000fe20000000000 */
[----:B------:R-:W-:Y:S01]  /*0d40*/  LEA R152, R8, R11, 0x6 ;  /* 0x0000000b08987211 */ /* 0x000fe200078e30ff */
[----:B------:R-:W-:Y:S01]  /*0d50*/  VIADD R145, R142, 0x20 ;  /* 0x000000208e917836 */ /* 0x000fe20000000000 */
[----:B------:R-:W-:Y:S01]  /*0d60*/  LOP3.LUT R139, R10, 0x7ffffffc, RZ, 0xc0, !PT ;  /* 0x7ffffffc0a8b7812 */ /* 0x000fe200078ec0ff */
[----:B------:R-:W-:Y:S01]  /*0d70*/  @P1 VIADD R22, R18, 0xffffffe0 ;  /* 0xffffffe012161836 */ /* 0x000fe20000000000 */
[----:B------:R-:W-:Y:S01]  /*0d80*/  IADD3 R146, R142, 0x40, RZ ;  /* 0x000000408e927810 */ /* 0x000fe20007ffe0ff */
[----:B------:R-:W-:Y:S01]  /*0d90*/  IMAD.IADD R3, R147, 0x1, -R4 ;  /* 0x0000000193037824 */ /* 0x000fe200078e0a04 */
[----:B------:R-:W-:Y:S01]  /*0da0*/  SHF.R.S32.HI R148, RZ, 0x2, R0 ;  /* 0x00000002ff947819 */ /* 0x000fe20000011400 */
[----:B------:R-:W-:Y:S01]  /*0db0*/  IMAD.IADD R18, R18, 0x1, R17 ;  /* 0x0000000112127824 */ /* 0x000fe200078e0211 */
[----:B------:R-:W-:Y:S01]  /*0dc0*/  SHF.R.S32.HI R156, RZ, 0x1f, R145 ;  /* 0x0000001fff9c7819 */ /* 0x000fe20000011491 */
[----:B------:R-:W-:Y:S01]  /*0dd0*/  IMAD.MOV.U32 R149, RZ, RZ, RZ ;  /* 0x000000ffff957224 */ /* 0x000fe200078e00ff */
[----:B------:R-:W-:Y:S01]  /*0de0*/  SHF.R.S32.HI R155, RZ, 0x1f, R146 ;  /* 0x0000001fff9b7819 */ /* 0x000fe20000011492 */
[----:B------:R-:W-:Y:S01]  /*0df0*/  IMAD.MOV.U32 R2, RZ, RZ, RZ ;  /* 0x000000ffff027224 */ /* 0x000fe200078e00ff */
[----:B------:R-:W-:Y:S01]  /*0e00*/  IADD3 R17, R17, R22, RZ ;  /* 0x0000001611117210 */ /* 0x000fe20007ffe0ff */
[----:B------:R-:W-:-:S02]  /*0e10*/  IMAD.IADD R139, R150, 0x1, -R139 ;  /* 0x00000001968b7824 */ /* 0x000fc400078e0a8b */
[----:B------:R-:W-:Y:S02]  /*0e20*/  IMAD R140, R3, 0x8, R152 ;  /* 0x00000008038c7824 */ /* 0x000fe400078e0298 */
[----:B------:R-:W-:Y:S01]  /*0e30*/  VIADD R23, R22, 0x6000 ;  /* 0x0000600016177836 */ /* 0x000fe20000000000 */
[----:B------:R-:W-:Y:S01]  /*0e40*/  UMOV UR38, URZ ;  /* 0x0000003f00267c82 */ /* 0x000fe20008000000 */
[----:B--2---:R-:W-:-:S07]  /*0e50*/  LOP3.LUT R19, R15, 0x1, RZ, 0xfc, !PT ;  /* 0x000000010f137812 */ /* 0x004fce00078efcff */
.L_x_12104:
[----:B--2---:R-:W0:Y:S01]  /*0e60*/  LDC.64 R4, c[0x0][0xc88] ;  /* 0x00032200ff047b82 */ /* 0x004e220000000a00 */
[----:B------:R-:W-:Y:S01]  /*0e70*/  ULDC.64 UR4, c[0x0][0xa28] ;  /* 0x00028a0000047ab9 */ /* 0x000fe20000000a00 */
[----:B------:R-:W-:Y:S01]  /*0e80*/  ULDC.64 UR6, c[0x0][0xa18] ;  /* 0x0002860000067ab9 */ /* 0x000fe20000000a00 */
[----:B------:R-:W-:Y:S01]  /*0e90*/  IMAD.MOV.U32 R0, RZ, RZ, RZ ;  /* 0x000000ffff007224 */ /* 0x000fe200078e00ff */
[----:B------:R-:W-:Y:S01]  /*0ea0*/  ULDC.64 UR8, c[0x0][0xa20] ;  /* 0x0002880000087ab9 */ /* 0x000fe20000000a00 */
[----:B0-----:R-:W-:-:S05]  /*0eb0*/  IMAD.WIDE R4, R31, 0x4, R4 ;  /* 0x000000041f047825 */ /* 0x001fca00078e0204 */
[----:B------:R-:W2:Y:S01]  /*0ec0*/  LDG.E R141, desc[UR36][R4.64] ;  /* 0x00000024048d7981 */ /* 0x000ea2000c1e1900 */
[----:B------:R-:W-:Y:S02]  /*0ed0*/  ISETP.NE.U32.AND P0, PT, RZ, UR4, PT ;  /* 0x00000004ff007c0c */ /* 0x000fe4000bf05070 */
[----:B------:R-:W-:Y:S02]  /*0ee0*/  ISETP.NE.U32.AND P1, PT, RZ, UR6, PT ;  /* 0x00000006ff007c0c */ /* 0x000fe4000bf25070 */
[----:B------:R-:W-:Y:S02]  /*0ef0*/  ISETP.NE.AND.EX P0, PT, RZ, UR5, PT, P0 ;  /* 0x00000005ff007c0c */ /* 0x000fe4000bf05300 */
[----:B------:R-:W-:Y:S02]  /*0f00*/  ISETP.NE.AND.EX P1, PT, RZ, UR7, PT, P1 ;  /* 0x00000007ff007c0c */ /* 0x000fe4000bf25310 */
[----:B--2---:R-:W-:-:S09]  /*0f10*/  SHF.R.S32.HI R144, RZ, 0x1f, R141 ;  /* 0x0000001fff907819 */ /* 0x004fd2000001148d */
[----:B-1-3--:R-:W-:-:S04]  /*0f20*/  @P0 LEA R6, P2, R141, UR4, 0x2 ;  /* 0x000000048d060c11 */ /* 0x00afc8000f8410ff */
[C---:B------:R-:W-:Y:S01]  /*0f30*/  @P0 LEA.HI.X R7, R141.reuse, UR5, R144, 0x2, P2 ;  /* 0x000000058d070c11 */ /* 0x040fe200090f1490 */
[----:B------:R-:W-:Y:S01]  /*0f40*/  ULDC.64 UR4, c[0x0][0x418] ;  /* 0x0001060000047ab9 */ /* 0x000fe20000000a00 */
[----:B------:R-:W-:-:S03]  /*0f50*/  @P1 LEA R4, P2, R141, UR6, 0x2 ;  /* 0x000000068d041c11 */ /* 0x000fc6000f8410ff */
[----:B------:R0:W5:Y:S01]  /*0f60*/  @P0 LDG.E R0, desc[UR36][R6.64] ;  /* 0x0000002406000981 */ /* 0x000162000c1e1900 */
[----:B------:R-:W-:-:S05]  /*0f70*/  @P1 LEA.HI.X R5, R141, UR7, R144, 0x2, P2 ;  /* 0x000000078d051c11 */ /* 0x000fca00090f1490 */
[----:B------:R0:W5:Y:S01]  /*0f80*/  @P1 LDG.E R138, desc[UR36][R4.64] ;  /* 0x00000024048a1981 */ /* 0x000162000c1e1900 */
[----:B------:R-:W-:Y:S01]  /*0f90*/  UISETP.NE.U32.AND UP0, UPT, UR4, URZ, UPT ;  /* 0x0000003f0400728c */ /* 0x000fe2000bf05070 */
[----:B------:R-:W-:Y:S02]  /*0fa0*/  ISETP.NE.U32.AND P2, PT, RZ, UR8, PT ;  /* 0x00000008ff007c0c */ /* 0x000fe4000bf45070 */
[----:B------:R-:W-:Y:S01]  /*0fb0*/  ULDC UR4, c[0x0][0x424] ;  /* 0x0001090000047ab9 */ /* 0x000fe20000000800 */
[----:B------:R-:W-:Y:S01]  /*0fc0*/  UISETP.NE.AND.EX UP0, UPT, UR5, URZ, UPT, UP0 ;  /* 0x0000003f0500728c */ /* 0x000fe2000bf05300 */
[----:B------:R-:W-:Y:S02]  /*0fd0*/  ISETP.NE.AND.EX P2, PT, RZ, UR9, PT, P2 ;  /* 0x00000009ff007c0c */ /* 0x000fe4000bf45320 */
[----:B------:R-:W-:Y:S01]  /*0fe0*/  ULDC UR5, c[0x0][0x2f0] ;  /* 0x0000bc0000057ab9 */ /* 0x000fe20000000800 */
[----:B------:R-:W-:-:S04]  /*0ff0*/  USEL UR4, UR4, 0x1, UP0 ;  /* 0x0000000104047887 */ /* 0x000fc80008000000 */
[----:B------:R-:W-:Y:S01]  /*1000*/  UIMAD UR4, UR4, UR5, URZ ;  /* 0x00000005040472a4 */ /* 0x000fe2000f8e023f */
[----:B0---4-:R-:W-:Y:S11]  /*1010*/  @P1 BRA `(.L_x_12053) ;  /* 0x0000000000281947 */ /* 0x011ff60003800000 */
        /* <DEDUP_REMOVED lines=10> */
.L_x_12053:
[----:B------:R-:W-:Y:S02]  /*10c0*/  IMAD.U32 R137, RZ, RZ, UR4 ;  /* 0x00000004ff897e24 */ /* 0x000fe4000f8e00ff */
[----:B------:R-:W-:Y:S01]  /*10d0*/  IMAD.MOV.U32 R143, RZ, RZ, R30 ;  /* 0x000000ffff8f7224 */ /* 0x000fe200078e001e */
[----:B------:R-:W-:Y:S06]  /*10e0*/  @!P2 BRA `(.L_x_12054) ;  /* 0x000000000010a947 */ /* 0x000fec0003800000 */
[----:B------:R-:W-:-:S04]  /*10f0*/  LEA R4, P0, R141, UR8, 0x2 ;  /* 0x000000088d047c11 */ /* 0x000fc8000f8010ff */
[----:B------:R-:W-:-:S05]  /*1100*/  LEA.HI.X R5, R141, UR9, R144, 0x2, P0 ;  /* 0x000000098d057c11 */ /* 0x000fca00080f1490 */
[----:B------:R1:W5:Y:S01]  /*1110*/  LDG.E R137, desc[UR36][R4.64] ;  /* 0x0000002404897981 */ /* 0x000362000c1e1900 */
[----:B------:R-:W-:Y:S05]  /*1120*/  BRA `(.L_x_12055) ;  /* 0x0000000000247947 */ /* 0x000fea0003800000 */
.L_x_12054:
        /* <DEDUP_REMOVED lines=9> */
.L_x_12055:
[----:B------:R-:W2:Y:S01]  /*11c0*/  LDC R154, c[0x0][0x448] ;  /* 0x00011200ff9a7b82 */ /* 0x000ea20000000800 */
[----:B------:R-:W-:Y:S01]  /*11d0*/  IMAD R136, R29, 0xc0, RZ ;  /* 0x000000c01d887824 */ /* 0x000fe200078e02ff */
[----:B-----5:R-:W-:Y:S02]  /*11e0*/  IADD3 R137, -R0, R137, RZ ;  /* 0x0000008900897210 */ /* 0x020fe40007ffe1ff */
[----:B------:R-:W-:Y:S02]  /*11f0*/  CS2R R134, SRZ ;  /* 0x0000000000867805 */ /* 0x000fe4000001ff00 */
[----:B------:R-:W-:Y:S01]  /*1200*/  CS2R R132, SRZ ;  /* 0x0000000000847805 */ /* 0x000fe2000001ff00 */
[----:B------:R-:W-:Y:S01]  /*1210*/  VIADD R3, R136, 0xbf ;  /* 0x000000bf88037836 */ /* 0x000fe20000000000 */
[----:B------:R-:W-:Y:S02]  /*1220*/  CS2R R130, SRZ ;  /* 0x0000000000827805 */ /* 0x000fe4000001ff00 */
[----:B------:R-:W-:-:S02]  /*1230*/  CS2R R128, SRZ ;  /* 0x0000000000807805 */ /* 0x000fc4000001ff00 */
[----:B------:R-:W-:Y:S01]  /*1240*/  CS2R R26, SRZ ;  /* 0x00000000001a7805 */ /* 0x000fe2000001ff00 */
[----:B------:R-:W-:Y:S01]  /*1250*/  IMAD.MOV.U32 R126, RZ, RZ, RZ ;  /* 0x000000ffff7e7224 */ /* 0x000fe200078e00ff */
        /* <DEDUP_REMOVED lines=14> */
[----:B--2---:R-:W-:Y:S02]  /*1340*/  ISETP.NE.AND P0, PT, R154, 0x1, PT ;  /* 0x000000019a00780c */ /* 0x004fe40003f05270 */
[----:B------:R-:W-:Y:S02]  /*1350*/  CS2R R96, SRZ ;  /* 0x0000000000607805 */ /* 0x000fe4000001ff00 */
[----:B------:R-:W-:Y:S01]  /*1360*/  CS2R R94, SRZ ;  /* 0x00000000005e7805 */ /* 0x000fe2000001ff00 */
[----:B------:R-:W-:Y:S01]  /*1370*/  IMAD.MOV.U32 R93, RZ, RZ, RZ ;  /* 0x000000ffff5d7224 */ /* 0x000fe200078e00ff */
[----:B------:R-:W-:-:S02]  /*1380*/  CS2R R6, SRZ ;  /* 0x0000000000067805 */ /* 0x000fc4000001ff00 */
[----:B------:R-:W-:Y:S02]  /*1390*/  CS2R R90, SRZ ;  /* 0x00000000005a7805 */ /* 0x000fe4000001ff00 */
[----:B------:R-:W-:-:S03]  /*13a0*/  MOV R8, RZ ;  /* 0x000000ff00087202 */ /* 0x000fc60000000f00 */
[----:B-1----:R-:W1:Y:S08]  /*13b0*/  @P0 LDC R4, c[0x0][0x44c] ;  /* 0x00011300ff040b82 */ /* 0x002e700000000800 */
[----:B------:R-:W2:Y:S01]  /*13c0*/  @P0 LDC R5, c[0x0][0x450] ;  /* 0x00011400ff050b82 */ /* 0x000ea20000000800 */
[----:B-1----:R-:W-:Y:S01]  /*13d0*/  @P0 IMAD.HI.U32 R0, R3, R4, RZ ;  /* 0x0000000403000227 */ /* 0x002fe200078e00ff */
[----:B0-----:R-:W-:-:S04]  /*13e0*/  IADD3 R4, R137, 0x80, -R138 ;  /* 0x0000008089047810 */ /* 0x001fc80007ffe88a */
[----:B--2---:R-:W-:Y:S01]  /*13f0*/  @P0 SHF.R.U32.HI R3, RZ, R5, R0 ;  /* 0x00000005ff030219 */ /* 0x004fe20000011600 */
[----:B------:R-:W-:Y:S01]  /*1400*/  VIADD R0, R137, 0x7f ;  /* 0x0000007f89007836 */ /* 0x000fe20000000000 */
[----:B------:R-:W-:-:S03]  /*1410*/  PLOP3.LUT P0, PT, PT, PT, PT, 0x80, 0x0 ;  /* 0x000000000000781c */ /* 0x000fc60003f0f070 */
[----:B------:R-:W-:Y:S01]  /*1420*/  IMAD.IADD R4, R4, 0x1, R3 ;  /* 0x0000000104047824 */ /* 0x000fe200078e0203 */
[----:B------:R-:W-:-:S04]  /*1430*/  SHF.R.S32.HI R3, RZ, 0x1f, R0 ;  /* 0x0000001fff037819 */ /* 0x000fc80000011400 */
[----:B------:R-:W-:Y:S02]  /*1440*/  SHF.R.S32.HI R5, RZ, 0x1f, R4 ;  /* 0x0000001fff057819 */ /* 0x000fe40000011404 */
[----:B------:R-:W-:Y:S01]  /*1450*/  LEA.HI R3, R3, R0, RZ, 0x7 ;  /* 0x0000000003037211 */ /* 0x000fe200078f38ff */
[----:B------:R-:W-:Y:S01]  /*1460*/  IMAD.MOV.U32 R0, RZ, RZ, RZ ;  /* 0x000000ffff007224 */ /* 0x000fe200078e00ff */
[----:B------:R-:W-:Y:S02]  /*1470*/  LEA.HI R5, R5, R4, RZ, 0x7 ;  /* 0x0000000405057211 */ /* 0x000fe400078f38ff */
[----:B------:R-:W-:Y:S02]  /*1480*/  SHF.R.S32.HI R3, RZ, 0x7, R3 ;  /* 0x00000007ff037819 */ /* 0x000fe40000011403 */
[----:B------:R-:W-:-:S04]  /*1490*/  SHF.R.S32.HI R88, RZ, 0x7, R5 ;  /* 0x00000007ff587819 */ /* 0x000fc80000011405 */
[----:B------:R-:W-:Y:S01]  /*14a0*/  VIMNMX R88, R3, R88, PT ;  /* 0x0000005803587248 */ /* 0x000fe20003fe0100 */
[----:B------:R-:W-:-:S03]  /*14b0*/  IMAD.MOV.U32 R3, RZ, RZ, RZ ;  /* 0x000000ffff037224 */ /* 0x000fc600078e00ff */
[----:B------:R-:W-:-:S13]  /*14c0*/  ISETP.GE.AND P1, PT, R88, 0x1, PT ;  /* 0x000000015800780c */ /* 0x000fda0003f26270 */
[----:B------:R-:W-:Y:S05]  /*14d0*/  @!P1 BRA `(.L_x_12056) ;  /* 0x0000009000949947 */ /* 0x000fea0003800000 */
        /* <DEDUP_REMOVED lines=32> */
.L_x_12057:
[----:B------:R-:W-:Y:S02]  /*16e0*/  LEA.HI R0, R149, R149, RZ, 0x1 ;  /* 0x0000009595007211 */ /* 0x000fe400078f08ff */
[----:B------:R-:W-:Y:S02]  /*16f0*/  ISETP.NE.AND P0, PT, R19, 0x3, PT ;  /* 0x000000031300780c */ /* 0x000fe40003f05270 */
[----:B------:R-:W-:-:S05]  /*1700*/  LOP3.LUT R0, R0, 0xfffffffe, RZ, 0xc0, !PT ;  /* 0xfffffffe00007812 */ /* 0x000fca00078ec0ff */
[----:B------:R-:W-:-:S05]  /*1710*/  IMAD.IADD R0, R149, 0x1, -R0 ;  /* 0x0000000195007824 */ /* 0x000fca00078e0a00 */
[----:B------:R-:W-:-:S04]  /*1720*/  SHF.L.U32 R0, R0, 0x1f, RZ ;  /* 0x0000001f00007819 */ /* 0x000fc800000006ff */
[----:B------:R-:W0:Y:S02]  /*1730*/  SYNCS.PHASECHK.TRANS64.TRYWAIT P1, [UR41+0x2d800], R0 ;  /* 0x02d80000ff0075a7 */ /* 0x000e240008020169 */
[----:B0-----:R-:W-:Y:S05]  /*1740*/  @!P1 BRA `(.L_x_12058) ;  /* 0x0000010000c09947 */ /* 0x001fea0003800000 */
.L_x_12189:
[----:B------:R-:W-:Y:S05]  /*1750*/  @!P0 BRA `(.L_x_12059) ;  /* 0x0000000000048947 */ /* 0x000fea0003800000 */
[----:B------:R-:W-:Y:S01]  /*1760*/  BPT.TRAP 0x1 ;  /* 0x000000040000795c */ /* 0x000fe20000300000 */
.L_x_12059:
[----:B0-----:R-:W-:Y:S01]  /*1770*/  IMAD.U32 R0, RZ, RZ, UR38 ;  /* 0x00000026ff007e24 */ /* 0x001fe2000f8e00ff */
[----:B------:R-:W-:-:S04]  /*1780*/  SHF.L.U32 R3, R2, 0x1f, RZ ;  /* 0x0000001f02037819 */ /* 0x000fc800000006ff */
[----:B------:R-:W-:-:S04]  /*1790*/  LEA R0, R0, UR41, 0x3 ;  /* 0x0000002900007c11 */ /* 0x000fc8000f8e18ff */
[----:B------:R0:W1:Y:S01]  /*17a0*/  SYNCS.PHASECHK.TRANS64.TRYWAIT P1, [R0+URZ+0x2d830], R3 ;  /* 0x02d83003000075a7 */ /* 0x000062000802017f */
[----:B------:R-:W-:Y:S05]  /*17b0*/  @!P0 BRA `(.L_x_12060) ;  /* 0x0000000000048947 */ /* 0x000fea0003800000 */
[----:B------:R-:W-:Y:S01]  /*17c0*/  BPT.TRAP 0x1 ;  /* 0x000000040000795c */ /* 0x000fe20000300000 */
.L_x_12060:
[----:B-1----:R-:W-:Y:S05]  /*17d0*/  @P1 BRA `(.L_x_12061) ;  /* 0x0000000000081947 */ /* 0x002fea0003800000 */
[----:B------:R-:W1:Y:S02]  /*17e0*/  SYNCS.PHASECHK.TRANS64.TRYWAIT P1, [R0+URZ+0x2d830], R3 ;  /* 0x02d83003000075a7 */ /* 0x000e64000802017f */
[----:B-1----:R-:W-:Y:S05]  /*17f0*/  @!P1 BRA `(.L_x_12062) ;  /* 0x0000010000ac9947 */ /* 0x002fea0003800000 */
.L_x_12061:
        /* <DEDUP_REMOVED lines=12> */
[----:B------:R-:W-:Y:S02]  /*18c0*/  UIMAD UR10, UR38, 0x600, UR4 ;  /* 0x00000600260a78a4 */ /* 0x000fe4000f8e0204 */
        /* <DEDUP_REMOVED lines=36> */
.L_x_12063:
[----:B------:R-:W-:Y:S01]  /*1b10*/  ISETP.NE.AND P4, PT, R154, 0x1, PT ;  /* 0x000000019a00780c */ /* 0x000fe20003f85270 */
[----:B------:R-:W-:Y:S01]  /*1b20*/  ULDC UR5, c[0x0][0x9d8] ;  /* 0x0002760000057ab9 */ /* 0x000fe20000000800 */
[----:B------:R-:W-:Y:S01]  /*1b30*/  ULDC UR6, c[0x0][0x988] ;  /* 0x0002620000067ab9 */ /* 0x000fe20000000800 */
[----:B------:R-:W-:Y:S01]  /*1b40*/  FMUL.FTZ R11, R26, UR5 ;  /* 0x000000051a0b7c20 */ /* 0x000fe20008410000 */
[----:B------:R-:W-:Y:S01]  /*1b50*/  FMUL.FTZ R89, R27, UR5 ;  /* 0x000000051b597c20 */ /* 0x000fe20008410000 */
[----:B------:R-:W-:Y:S01]  /*1b60*/  FMUL.FTZ R5, R29, UR5 ;  /* 0x000000051d057c20 */ /* 0x000fe20008410000 */
[----:B------:R-:W-:Y:S01]  /*1b70*/  FMUL.FTZ R29, R31, UR5 ;  /* 0x000000051f1d7c20 */ /* 0x000fe20008410000 */
[----:B------:R-:W-:Y:S02]  /*1b80*/  IMAD.IADD R31, R140, 0x1, R136 ;  /* 0x000000018c1f7824 */ /* 0x000fe400078e0288 */
[----:B------:R-:W-:Y:S01]  /*1b90*/  FMUL.FTZ R8, R37, UR5 ;  /* 0x0000000525087c20 */ /* 0x000fe20008410000 */
[----:B------:R-:W-:Y:S01]  /*1ba0*/  FMUL.FTZ R6, R33, UR5 ;  /* 0x0000000521067c20 */ /* 0x000fe20008410000 */
[----:B------:R-:W-:-:S02]  /*1bb0*/  IMAD.MOV.U32 R33, RZ, RZ, -0x80 ;  /* 0xffffff80ff217424 */ /* 0x000fc400078e00ff */
[----:B------:R-:W-:Y:S01]  /*1bc0*/  FMUL.FTZ R9, R32, UR5 ;  /* 0x0000000520097c20 */ /* 0x000fe20008410000 */
[----:B------:R-:W-:Y:S01]  /*1bd0*/  FMUL.FTZ R92, R38, UR5 ;  /* 0x00000005265c7c20 */ /* 0x000fe20008410000 */
[----:B------:R-:W2:Y:S01]  /*1be0*/  @P4 LDC R26, c[0x0][0x44c] ;  /* 0x00011300ff1a4b82 */ /* 0x000ea20000000800 */
[----:B------:R-:W-:Y:S02]  /*1bf0*/  IMAD R32, R88, R33, 0x80 ;  /* 0x0000008058207424 */ /* 0x000fe400078e0221 */
[----:B------:R-:W-:Y:S01]  /*1c00*/  FMUL.FTZ R7, R28, UR5 ;  /* 0x000000051c077c20 */ /* 0x000fe20008410000 */
[----:B------:R-:W-:Y:S01]  /*1c10*/  FMUL.FTZ R28, R30, UR5 ;  /* 0x000000051e1c7c20 */ /* 0x000fe20008410000 */
[----:B------:R-:W3:Y:S01]  /*1c20*/  MUFU.TANH R11, R11 ;  /* 0x0000000b000b7308 */ /* 0x000ee20000002400 */
[----:B------:R-:W-:Y:S02]  /*1c30*/  VIADD R38, R32, 0x1 ;  /* 0x0000000120267836 */ /* 0x000fe40000000000 */
[----:B------:R-:W-:Y:S01]  /*1c40*/  FMUL.FTZ R104, R34, UR5 ;  /* 0x0000000522687c20 */ /* 0x000fe20008410000 */
[----:B------:R-:W-:Y:S01]  /*1c50*/  IMAD.IADD R32, R137, 0x1, R32 ;  /* 0x0000000189207824 */ /* 0x000fe200078e0220 */
[----:B------:R-:W4:Y:S01]  /*1c60*/  @P4 LDC R27, c[0x0][0x450] ;  /* 0x00011400ff1b4b82 */ /* 0x000f220000000800 */
[----:B------:R-:W-:-:S02]  /*1c70*/  IMAD R38, R139, -0x2, R38 ;  /* 0xfffffffe8b267824 */ /* 0x000fc400078e0226 */
[----:B------:R-:W-:Y:S01]  /*1c80*/  FMUL.FTZ R102, R35, UR5 ;  /* 0x0000000523667c20 */ /* 0x000fe20008410000 */
[----:B------:R-:W-:Y:S01]  /*1c90*/  IMAD R33, R139, -0x2, R32 ;  /* 0xfffffffe8b217824 */ /* 0x000fe200078e0220 */
[----:B------:R-:W5:Y:S01]  /*1ca0*/  MUFU.TANH R89, R89 ;  /* 0x0000005900597308 */ /* 0x000f620000002400 */
[----:B------:R-:W-:Y:S01]  /*1cb0*/  FMUL.FTZ R100, R39, UR5 ;  /* 0x0000000527647c20 */ /* 0x000fe20008410000 */
[----:B------:R-:W-:Y:S01]  /*1cc0*/  IADD3 R108, -R138, R38, R137 ;  /* 0x000000268a6c7210 */ /* 0x000fe20007ffe189 */
        /* <DEDUP_REMOVED lines=9> */
[----:B--2---:R-:W-:-:S04]  /*1d60*/  @P4 IMAD.HI.U32 R26, R31, R26, RZ ;  /* 0x0000001a1f1a4227 */ /* 0x004fc800078e00ff */
[----:B------:R-:W-:Y:S01]  /*1d70*/  FMUL.FTZ R36, R55, UR5 ;  /* 0x0000000537247c20 */ /* 0x000fe20008410000 */
[----:B------:R-:W-:Y:S01]  /*1d80*/  FMUL.FTZ R58, R58, UR5 ;  /* 0x000000053a3a7c20 */ /* 0x000fe20008410000 */
[----:B------:R-:W-:Y:S01]  /*1d90*/  FMUL.FTZ R59, R59, UR5 ;  /* 0x000000053b3b7c20 */ /* 0x000fe20008410000 */
[----:B------:R-:W2:Y:S01]  /*1da0*/  MUFU.TANH R29, R29 ;  /* 0x0000001d001d7308 */ /* 0x000ea20000002400 */
[----:B------:R-:W-:Y:S01]  /*1db0*/  FMUL.FTZ R70, R70, UR5 ;  /* 0x0000000546467c20 */ /* 0x000fe20008410000 */
[----:B------:R-:W-:Y:S01]  /*1dc0*/  FMUL.FTZ R62, R62, UR5 ;  /* 0x000000053e3e7c20 */ /* 0x000fe20008410000 */
[----:B------:R-:W-:Y:S01]  /*1dd0*/  FMUL.FTZ R66, R66, UR5 ;  /* 0x0000000542427c20 */ /* 0x000fe20008410000 */
[----:B----4-:R-:W-:Y:S01]  /*1de0*/  @P4 SHF.R.U32.HI R31, RZ, R27, R26 ;  /* 0x0000001bff1f4219 */ /* 0x010fe2000001161a */
[----:B------:R-:W-:Y:S01]  /*1df0*/  FMUL.FTZ R27, R56, UR5 ;  /* 0x00000005381b7c20 */ /* 0x000fe20008410000 */
[----:B01----:R-:W-:Y:S01]  /*1e00*/  FMUL.FTZ R3, R25, UR5 ;  /* 0x0000000519037c20 */ /* 0x003fe20008410000 */
[----:B------:R-:W-:Y:S01]  /*1e10*/  FMUL.FTZ R25, R52, UR5 ;  /* 0x0000000534197c20 */ /* 0x000fe20008410000 */
[----:B------:R-:W0:Y:S01]  /*1e20*/  MUFU.TANH R104, R104 ;  /* 0x0000006800687308 */ /* 0x000e220000002400 */
[----:B------:R-:W1:Y:S01]  /*1e30*/  SHFL.IDX PT, R37, R31, 0x1, 0x1c1f ;  /* 0x003c1f001f257f89 */ /* 0x000e6200000e0000 */
        /* <DEDUP_REMOVED lines=15> */
[----:B------:R-:W4:Y:S01]  /*1f30*/  SHFL.IDX PT, R31, R31, RZ, 0x1c1f ;  /* 0x001c1fff1f1f7589 */ /* 0x000f2200000e0000 */
[----:B------:R-:W-:Y:S01]  /*1f40*/  FMUL.FTZ R4, R24, UR5 ;  /* 0x0000000518047c20 */ /* 0x000fe20008410000 */
[----:B------:R-:W-:Y:S01]  /*1f50*/  FMUL.FTZ R43, R68, UR5 ;  /* 0x00000005442b7c20 */ /* 0x000fe20008410000 */
[----:B------:R-:W-:Y:S01]  /*1f60*/  FMUL.FTZ R12, R41, UR5 ;  /* 0x00000005290c7c20 */ /* 0x000fe20008410000 */
[----:B------:R-:W-:Y:S01]  /*1f70*/  FMUL.FTZ R20, R49, UR5 ;  /* 0x0000000531147c20 */ /* 0x000fe20008410000 */
[----:B------:R-:W-:Y:S01]  /*1f80*/  FMUL.FTZ R49, R72, UR5 ;  /* 0x0000000548317c20 */ /* 0x000fe20008410000 */
[----:B------:R-:W-:Y:S01]  /*1f90*/  FMUL.FTZ R13, R45, UR5 ;  /* 0x000000052d0d7c20 */ /* 0x000fe20008410000 */
[----:B------:R-:W4:Y:S01]  /*1fa0*/  MUFU.TANH R100, R100 ;  /* 0x0000006400647308 */ /* 0x000f220000002400 */
[----:B-1----:R-:W-:Y:S01]  /*1fb0*/  VIADDMNMX R32, R37, R108, R33, PT ;  /* 0x0000006c25207246 */ /* 0x002fe20003800121 */
[----:B------:R-:W-:Y:S01]  /*1fc0*/  FMUL.FTZ R24, R53, UR5 ;  /* 0x0000000535187c20 */ /* 0x000fe20008410000 */
[----:B------:R-:W-:Y:S01]  /*1fd0*/  FMUL.FTZ R53, R76, UR5 ;  /* 0x000000054c357c20 */ /* 0x000fe20008410000 */
[----:B------:R-:W-:Y:S01]  /*1fe0*/  FMUL.FTZ R55, R80, UR5 ;  /* 0x0000000550377c20 */ /* 0x000fe20008410000 */
[C---:B------:R-:W-:Y:S01]  /*1ff0*/  ISETP.GT.AND P1, PT, R32.reuse, RZ, PT ;  /* 0x000000ff2000720c */ /* 0x040fe20003f24270 */
[----:B------:R-:W-:Y:S01]  /*2000*/  FMUL.FTZ R37, R61, UR5 ;  /* 0x000000053d257c20 */ /* 0x000fe20008410000 */
[C---:B------:R-:W-:Y:S01]  /*2010*/  ISETP.GT.AND P2, PT, R32.reuse, 0x1, PT ;  /* 0x000000012000780c */ /* 0x040fe20003f44270 */
[----:B------:R-:W1:Y:S01]  /*2020*/  MUFU.TANH R98, R98 ;  /* 0x0000006200627308 */ /* 0x000e620000002400 */
[----:B------:R-:W-:Y:S01]  /*2030*/  ISETP.GT.AND P3, PT, R32, 0x8, PT ;  /* 0x000000082000780c */ /* 0x000fe20003f64270 */
[----:B------:R-:W-:Y:S01]  /*2040*/  FMUL.FTZ R61, R84, UR5 ;  /* 0x00000005543d7c20 */ /* 0x000fe20008410000 */
[----:B---3--:R-:W-:Y:S01]  /*2050*/  FSEL R114, R11, -INF , P1 ;  /* 0xff8000000b727808 */ /* 0x008fe20000800000 */
[----:B------:R-:W-:Y:S01]  /*2060*/  FMUL.FTZ R26, R57, UR5 ;  /* 0x00000005391a7c20 */ /* 0x000fe20008410000 */
[----:B-----5:R-:W-:Y:S01]  /*2070*/  FSEL R112, R89, -INF , P2 ;  /* 0xff80000059707808 */ /* 0x020fe20001000000 */
[----:B------:R-:W-:Y:S01]  /*2080*/  FMUL.FTZ R41, R65, UR5 ;  /* 0x0000000541297c20 */ /* 0x000fe20008410000 */
[----:B------:R-:W-:Y:S01]  /*2090*/  ISETP.GT.AND P1, PT, R32, 0x9, PT ;  /* 0x000000092000780c */ /* 0x000fe20003f24270 */
[----:B------:R-:W3:Y:S01]  /*20a0*/  MUFU.TANH R96, R96 ;  /* 0x0000006000607308 */ /* 0x000ee20000002400 */
        /* <DEDUP_REMOVED lines=21> */
[----:B------:R-:W-:Y:S02]  /*2200*/  CS2R R126, SRZ ;  /* 0x00000000007e7805 */ /* 0x000fe4000001ff00 */
[----:B------:R-:W-:Y:S01]  /*2210*/  ISETP.GT.AND P1, PT, R32, 0x19, PT ;  /* 0x000000192000780c */ /* 0x000fe20003f24270 */
[----:B------:R-:W4:Y:S01]  /*2220*/  MUFU.TANH R34, R34 ;  /* 0x0000002200227308 */ /* 0x000f220000002400 */
[----:B------:R-:W-:-:S02]  /*2230*/  FSEL R92, R92, -INF , P2 ;  /* 0xff8000005c5c7808 */ /* 0x000fc40001000000 */
[----:B------:R-:W-:Y:S02]  /*2240*/  CS2R R124, SRZ ;  /* 0x00000000007c7805 */ /* 0x000fe4000001ff00 */
[----:B------:R-:W-:Y:S02]  /*2250*/  FMNMX.FTZ R11, R102, R11, !PT ;  /* 0x0000000b660b7209 */ /* 0x000fe40007810000 */
[----:B------:R-:W-:Y:S02]  /*2260*/  ISETP.GT.AND P2, PT, R32, 0x20, PT ;  /* 0x000000202000780c */ /* 0x000fe40003f44270 */
[----:B------:R-:W-:Y:S01]  /*2270*/  FSEL R100, R100, -INF , P1 ;  /* 0xff80000064647808 */ /* 0x000fe20000800000 */
[----:B------:R-:W5:Y:S01]  /*2280*/  MUFU.TANH R30, R30 ;  /* 0x0000001e001e7308 */ /* 0x000f620000002400 */
[----:B------:R-:W-:Y:S02]  /*2290*/  FMNMX.FTZ R11, R92, R11, !PT ;  /* 0x0000000b5c0b7209 */ /* 0x000fe40007810000 */
[----:B------:R-:W-:-:S02]  /*22a0*/  ISETP.GT.AND P1, PT, R32, 0x21, PT ;  /* 0x000000212000780c */ /* 0x000fc40003f24270 */
[----:B-1----:R-:W-:Y:S02]  /*22b0*/  FSEL R98, R98, -INF , P2 ;  /* 0xff80000062627808 */ /* 0x002fe40001000000 */
[----:B------:R-:W-:Y:S01]  /*22c0*/  FMNMX.FTZ R11, R100, R11, !PT ;  /* 0x0000000b640b7209 */ /* 0x000fe20007810000 */
[----:B------:R-:W-:Y:S01]  /*22d0*/  MUFU.TANH R35, R35 ;  /* 0x0000002300237308 */ /* 0x000fe20000002400 */
[----:B------:R-:W-:Y:S02]  /*22e0*/  ISETP.GT.AND P2, PT, R32, 0x28, PT ;  /* 0x000000282000780c */ /* 0x000fe40003f44270 */
[----:B---3--:R-:W-:Y:S02]  /*22f0*/  FSEL R96, R96, -INF , P1 ;  /* 0xff80000060607808 */ /* 0x008fe40000800000 */
[----:B------:R-:W-:Y:S02]  /*2300*/  FMNMX.FTZ R11, R98, R11, !PT ;  /* 0x0000000b620b7209 */ /* 0x000fe40007810000 */
[----:B------:R-:W-:Y:S01]  /*2310*/  ISETP.GT.AND P1, PT, R32, 0x29, PT ;  /* 0x000000292000780c */ /* 0x000fe20003f24270 */
[----:B------:R-:W1:Y:S01]  /*2320*/  MUFU.TANH R36, R36 ;  /* 0x0000002400247308 */ /* 0x000e620000002400 */
[----:B--2---:R-:W-:-:S02]  /*2330*/  FSEL R94, R94, -INF , P2 ;  /* 0xff8000005e5e7808 */ /* 0x004fc40001000000 */
[----:B------:R-:W-:Y:S02]  /*2340*/  FMNMX.FTZ R11, R96, R11, !PT ;  /* 0x0000000b600b7209 */ /* 0x000fe40007810000 */
[----:B------:R-:W-:Y:S02]  /*2350*/  ISETP.GT.AND P2, PT, R32, 0x30, PT ;  /* 0x000000302000780c */ /* 0x000fe40003f44270 */
[----:B0-----:R-:W-:Y:S01]  /*2360*/  FSEL R90, R90, -INF , P1 ;  /* 0xff8000005a5a7808 */ /* 0x001fe20000800000 */
[----:B------:R-:W-:Y:S01]  /*2370*/  MUFU.TANH R39, R58 ;  /* 0x0000003a00277308 */ /* 0x000fe20000002400 */
[----:B------:R-:W-:Y:S01]  /*2380*/  FMNMX.FTZ R29, R94, R11, !PT ;  /* 0x0000000b5e1d7209 */ /* 0x000fe20007810000 */
[----:B------:R-:W-:Y:S01]  /*2390*/  FMUL.FTZ R11, R74, UR5 ;  /* 0x000000054a0b7c20 */ /* 0x000fe20008410000 */
[----:B------:R-:W-:Y:S02]  /*23a0*/  ISETP.GT.AND P1, PT, R32, 0x31, PT ;  /* 0x000000312000780c */ /* 0x000fe40003f24270 */
[----:B----4-:R-:W-:-:S02]  /*23b0*/  FSEL R74, R34, -INF , P2 ;  /* 0xff800000224a7808 */ /* 0x010fc40001000000 */
[----:B------:R-:W-:Y:S01]  /*23c0*/  FMNMX.FTZ R29, R90, R29, !PT ;  /* 0x0000001d5a1d7209 */ /* 0x000fe20007810000 */
[----:B------:R0:W2:Y:S01]  /*23d0*/  MUFU.TANH R56, R59 ;  /* 0x0000003b00387308 */ /* 0x0000a20000002400 */
[----:B------:R-:W-:Y:S02]  /*23e0*/  ISETP.GT.AND P2, PT, R32, 0x38, PT ;  /* 0x000000382000780c */ /* 0x000fe40003f44270 */
[----:B------:R-:W-:Y:S02]  /*23f0*/  FMNMX.FTZ R29, R74, R29, !PT ;  /* 0x0000001d4a1d7209 */ /* 0x000fe40007810000 */
[----:B------:R-:W-:-:S03]  /*2400*/  VIADDMNMX R108, R31, R108, R33, PT ;  /* 0x0000006c1f6c7246 */ /* 0x000fc60003800121 */
[----:B------:R5:W-:Y:S01]  /*2410*/  MUFU.TANH R46, R70 ;  /* 0x00000046002e7308 */ /* 0x000be20000002400 */
[----:B------:R-:W-:Y:S01]  /*2420*/  ISETP.GT.AND P3, PT, R108, 0x8, PT ;  /* 0x000000086c00780c */ /* 0x000fe20003f64270 */
[----:B0-----:R-:W-:-:S06]  /*2430*/  FMUL.FTZ R59, R85, UR5 ;  /* 0x00000005553b7c20 */ /* 0x001fcc0008410000 */
[----:B------:R-:W0:Y:S01]  /*2440*/  MUFU.TANH R54, R62 ;  /* 0x0000003e00367308 */ /* 0x000e220000002400 */
[----:B-----5:R-:W-:Y:S02]  /*2450*/  FSEL R70, R30, -INF , P1 ;  /* 0xff8000001e467808 */ /* 0x020fe40000800000 */
[----:B------:R-:W-:Y:S02]  /*2460*/  ISETP.GT.AND P1, PT, R32, 0x39, PT ;  /* 0x000000392000780c */ /* 0x000fe40003f24270 */
[----:B------:R-:W-:Y:S02]  /*2470*/  FMNMX.FTZ R29, R70, R29, !PT ;  /* 0x0000001d461d7209 */ /* 0x000fe40007810000 */
[----:B-1----:R-:W-:Y:S01]  /*2480*/  FSEL R58, R36, -INF , P1 ;  /* 0xff800000243a7808 */ /* 0x002fe20000800000 */
[----:B------:R1:W-:Y:S01]  /*2490*/  MUFU.TANH R52, R66 ;  /* 0x0000004200347308 */ /* 0x0003e20000002400 */
[----:B------:R-:W-:-:S04]  /*24a0*/  ISETP.GT.AND P1, PT, R32, 0x41, PT ;  /* 0x000000412000780c */ /* 0x000fc80003f24270 */
[----:B--2---:R-:W-:Y:S02]  /*24b0*/  FSEL R56, R56, -INF , P1 ;  /* 0xff80000038387808 */ /* 0x004fe40000800000 */
[----:B------:R-:W-:Y:S01]  /*24c0*/  ISETP.GT.AND P1, PT, R32, 0x49, PT ;  /* 0x000000492000780c */ /* 0x000fe20003f24270 */
[----:B------:R-:W2:Y:S01]  /*24d0*/  MUFU.TANH R50, R63 ;  /* 0x0000003f00327308 */ /* 0x000ea20000002400 */
[----:B-1----:R-:W-:Y:S01]  /*24e0*/  FSEL R66, R35, -INF , P2 ;  /* 0xff80000023427808 */ /* 0x002fe20001000000 */
[----:B------:R-:W-:Y:S01]  /*24f0*/  FMUL.FTZ R35, R60, UR5 ;  /* 0x000000053c237c20 */ /* 0x000fe20008410000 */
[----:B------:R-:W-:Y:S02]  /*2500*/  ISETP.GT.AND P2, PT, R32, 0x40, PT ;  /* 0x000000402000780c */ /* 0x000fe40003f44270 */
[----:B------:R-:W-:Y:S02]  /*2510*/  FMNMX.FTZ R29, R66, R29, !PT ;  /* 0x0000001d421d7209 */ /* 0x000fe40007810000 */
[----:B------:R-:W-:Y:S01]  /*2520*/  FSEL R62, R39, -INF , P2 ;  /* 0xff800000273e7808 */ /* 0x000fe20001000000 */
[----:B------:R-:W1:Y:S01]  /*2530*/  MUFU.TANH R48, R67 ;  /* 0x0000004300307308 */ /* 0x000e620000002400 */
[----:B------:R-:W-:Y:S01]  /*2540*/  FMNMX.FTZ R29, R58, R29, !PT ;  /* 0x0000001d3a1d7209 */ /* 0x000fe20007810000 */
[----:B------:R-:W-:Y:S01]  /*2550*/  FMUL.FTZ R39, R64, UR5 ;  /* 0x0000000540277c20 */ /* 0x000fe20008410000 */
[----:B------:R-:W-:-:S02]  /*2560*/  ISETP.GT.AND P2, PT, R32, 0x48, PT ;  /* 0x000000482000780c */ /* 0x000fc40003f44270 */
[----:B------:R-:W-:Y:S02]  /*2570*/  FMNMX.FTZ R29, R62, R29, !PT ;  /* 0x0000001d3e1d7209 */ /* 0x000fe40007810000 */
[----:B0-----:R-:W-:Y:S01]  /*2580*/  FSEL R54, R54, -INF , P2 ;  /* 0xff80000036367808 */ /* 0x001fe20001000000 */
[----:B------:R-:W0:Y:S01]  /*2590*/  MUFU.TANH R44, R71 ;  /* 0x00000047002c7308 */ /* 0x000e220000002400 */
[----:B------:R-:W-:Y:S02]  /*25a0*/  FMNMX.FTZ R29, R56, R29, !PT ;  /* 0x0000001d381d7209 */ /* 0x000fe40007810000 */
[----:B------:R-:W-:Y:S02]  /*25b0*/  ISETP.GT.AND P2, PT, R32, 0x50, PT ;  /* 0x000000502000780c */ /* 0x000fe40003f44270 */
[----:B--2---:R-:W-:Y:S02]  /*25c0*/  FSEL R50, R50, -INF , P1 ;  /* 0xff80000032327808 */ /* 0x004fe40000800000 */
[----:B------:R-:W-:Y:S01]  /*25d0*/  FMNMX.FTZ R29, R54, R29, !PT ;  /* 0x0000001d361d7209 */ /* 0x000fe20007810000 */
[----:B------:R-:W2:Y:S01]  /*25e0*/  MUFU.TANH R11, R11 ;  /* 0x0000000b000b7308 */ /* 0x000ea20000002400 */
[----:B------:R-:W-:-:S02]  /*25f0*/  ISETP.GT.AND P1, PT, R32, 0x51, PT ;  /* 0x000000512000780c */ /* 0x000fc40003f24270 */
[----:B------:R-:W-:Y:S02]  /*2600*/  FSEL R52, R52, -INF , P2 ;  /* 0xff80000034347808 */ /* 0x000fe40001000000 */
[----:B------:R-:W-:Y:S02]  /*2610*/  FMNMX.FTZ R29, R50, R29, !PT ;  /* 0x0000001d321d7209 */ /* 0x000fe40007810000 */
[----:B------:R-:W-:Y:S01]  /*2620*/  ISETP.GT.AND P2, PT, R32, 0x58, PT ;  /* 0x000000582000780c */ /* 0x000fe20003f44270 */
[----:B------:R-:W3:Y:S01]  /*2630*/  MUFU.TANH R40, R75 ;  /* 0x0000004b00287308 */ /* 0x000ee20000002400 */
[----:B-1----:R-:W-:Y:S02]  /*2640*/  FSEL R48, R48, -INF , P1 ;  /* 0xff80000030307808 */ /* 0x002fe40000800000 */
[----:B------:R-:W-:Y:S02]  /*2650*/  FMNMX.FTZ R29, R52, R29, !PT ;  /* 0x0000001d341d7209 */ /* 0x000fe40007810000 */
[----:B------:R-:W-:-:S02]  /*2660*/  ISETP.GT.AND P1, PT, R32, 0x59, PT ;  /* 0x000000592000780c */ /* 0x000fc40003f24270 */
[----:B------:R-:W-:Y:S01]  /*2670*/  FSEL R46, R46, -INF , P2 ;  /* 0xff8000002e2e7808 */ /* 0x000fe20001000000 */
        /* <DEDUP_REMOVED lines=11> */
[----:B---3--:R-:W-:Y:S02]  /*2730*/  FSEL R40, R40, -INF , P1 ;  /* 0xff80000028287808 */ /* 0x008fe40000800000 */
[----:B------:R-:W-:Y:S02]  /*2740*/  FMNMX.FTZ R29, R42, R29, !PT ;  /* 0x0000001d2a1d7209 */ /* 0x000fe40007810000 */
[----:B------:R-:W-:-:S02]  /*2750*/  ISETP.GT.AND P1, PT, R32, 0x69, PT ;  /* 0x000000692000780c */ /* 0x000fc40003f24270 */
[----:B-1----:R-:W-:Y:S01]  /*2760*/  FSEL R38, R38, -INF , P2 ;  /* 0xff80000026267808 */ /* 0x002fe20001000000 */
        /* <DEDUP_REMOVED lines=11> */
[----:B-1----:R-:W-:Y:S02]  /*2820*/  FSEL R30, R30, -INF , P1 ;  /* 0xff8000001e1e7808 */ /* 0x002fe40000800000 */
[----:B------:R-:W-:Y:S02]  /*2830*/  FMNMX.FTZ R29, R34, R29, !PT ;  /* 0x0000001d221d7209 */ /* 0x000fe40007810000 */
[----:B------:R-:W-:-:S02]  /*2840*/  ISETP.GT.AND P1, PT, R32, 0x79, PT ;  /* 0x000000792000780c */ /* 0x000fc40003f24270 */
[----:B------:R-:W-:Y:S01]  /*2850*/  FMNMX.FTZ R29, R30, R29, !PT ;  /* 0x0000001d1e1d7209 */ /* 0x000fe20007810000 */
[----:B------:R-:W-:Y:S01]  /*2860*/  MUFU.TANH R4, R4 ;  /* 0x0000000400047308 */ /* 0x000fe20000002400 */
[----:B0-----:R-:W-:Y:S02]  /*2870*/  FSEL R32, R86, -INF , P2 ;  /* 0xff80000056207808 */ /* 0x001fe40001000000 */
[----:B------:R-:W-:Y:S02]  /*2880*/  MOV R11, UR6 ;  /* 0x00000006000b7c02 */ /* 0x000fe40008000f00 */
[----:B------:R-:W-:Y:S02]  /*2890*/  FMNMX.FTZ R29, R32, R29, !PT ;  /* 0x0000001d201d7209 */ /* 0x000fe40007810000 */
[----:B------:R-:W-:Y:S01]  /*28a0*/  ISETP.GT.AND P2, PT, R108, 0x1, PT ;  /* 0x000000016c00780c */ /* 0x000fe20003f44270 */
[----:B------:R-:W0:Y:S01]  /*28b0*/  MUFU.TANH R3, R3 ;  /* 0x0000000300037308 */ /* 0x000e220000002400 */
[----:B--2---:R-:W-:-:S02]  /*28c0*/  FSEL R28, R28, -INF , P1 ;  /* 0xff8000001c1c7808 */ /* 0x004fc40000800000 */
[----:B------:R-:W-:Y:S02]  /*28d0*/  R2UR UR5, R0 ;  /* 0x00000000000572ca */ /* 0x000fe400000e0000 */
[----:B------:R-:W-:-:S03]  /*28e0*/  FMNMX.FTZ R29, R28, R29, !PT ;  /* 0x0000001d1c1d7209 */ /* 0x000fc60007810000 */
[----:B------:R-:W-:Y:S02]  /*28f0*/  MUFU.TANH R7, R7 ;  /* 0x0000000700077308 */ /* 0x000fe40000002400 */
[----:B------:R-:W1:Y:S06]  /*2900*/  SHFL.BFLY PT, R60, R29, 0x2, 0x1f ;  /* 0x0c401f001d3c7f89 */ /* 0x000e6c00000e0000 */
[----:B------:R-:W-:Y:S01]  /*2910*/  MUFU.TANH R5, R5 ;  /* 0x0000000500057308 */ /* 0x000fe20000002400 */
[----:B0-----:R-:W-:Y:S01]  /*2920*/  FSEL R3, R3, -INF , P2 ;  /* 0xff80000003037808 */ /* 0x001fe20001000000 */
[----:B------:R-:W-:Y:S01]  /*2930*/  UIADD3 UR5, UR5, 0x2d840, URZ ;  /* 0x0002d84005057890 */ /* 0x000fe2000fffe03f */
[----:B------:R-:W-:-:S03]  /*2940*/  ISETP.GT.AND P2, PT, R108, 0x10, PT ;  /* 0x000000106c00780c */ /* 0x000fc60003f44270 */
[----:B------:R-:W-:Y:S02]  /*2950*/  UPRMT UR5, UR42, 0x654, UR5 ;  /* 0x000006542a057896 */ /* 0x000fe40008000005 */
[----:B------:R-:W0:Y:S07]  /*2960*/  MUFU.TANH R9, R9 ;  /* 0x0000000900097308 */ /* 0x000e2e0000002400 */
[----:B------:R-:W-:Y:S01]  /*2970*/  SYNCS.ARRIVE.TRANS64.RED.A1T0 RZ, [UR5], RZ ;  /* 0x000000ffffff79a7 */ /* 0x000fe20008100405 */
[----:B------:R-:W-:Y:S01]  /*2980*/  MUFU.TANH R6, R6 ;  /* 0x0000000600067308 */ /* 0x000fe20000002400 */
[----:B-1----:R-:W-:-:S05]  /*2990*/  FMNMX.FTZ R60, R29, R60, !PT ;  /* 0x0000003c1d3c7209 */ /* 0x002fca0007810000 */
[----:B------:R-:W1:Y:S02]  /*29a0*/  SHFL.BFLY PT, R63, R60, 0x1, 0x1f ;  /* 0x0c201f003c3f7f89 */ /* 0x000e6400000e0000 */
[----:B------:R-:W2:Y:S01]  /*29b0*/  MUFU.TANH R10, R10 ;  /* 0x0000000a000a7308 */ /* 0x000ea20000002400 */
[----:B0-----:R-:W-:Y:S02]  /*29c0*/  FSEL R72, R9, -INF , P2 ;  /* 0xff80000009487808 */ /* 0x001fe40001000000 */
[----:B------:R-:W-:-:S05]  /*29d0*/  ISETP.GT.AND P2, PT, R108, 0x18, PT ;  /* 0x000000186c00780c */ /* 0x000fca0003f44270 */
[----:B------:R-:W-:Y:S08]  /*29e0*/  MUFU.TANH R8, R8 ;  /* 0x0000000800087308 */ /* 0x000ff00000002400 */
[----:B------:R-:W0:Y:S01]  /*29f0*/  MUFU.TANH R14, R14 ;  /* 0x0000000e000e7308 */ /* 0x000e220000002400 */
[----:B--2---:R-:W-:Y:S02]  /*2a00*/  FSEL R76, R10, -INF , P2 ;  /* 0xff8000000a4c7808 */ /* 0x004fe40001000000 */
[----:B------:R-:W-:-:S02]  /*2a10*/  ISETP.GT.AND P2, PT, R108, 0x20, PT ;  /* 0x000000206c00780c */ /* 0x000fc40003f44270 */
[----:B-1----:R-:W-:-:S03]  /*2a20*/  FMNMX.FTZ R63, R60, R63, !PT ;  /* 0x0000003f3c3f7209 */ /* 0x002fc60007810000 */
[----:B------:R-:W1:Y:S01]  /*2a30*/  MUFU.TANH R12, R12 ;  /* 0x0000000c000c7308 */ /* 0x000e620000002400 */
[----:B------:R-:W-:Y:S02]  /*2a40*/  FSEL R60, R7, -INF , P3 ;  /* 0xff800000073c7808 */ /* 0x000fe40001800000 */
[C---:B------:R-:W-:Y:S01]  /*2a50*/  FSETP.NEU.FTZ.AND P1, PT, R63.reuse, -INF , PT ;  /* 0xff8000003f00780b */ /* 0x040fe20003f3d000 */
[----:B------:R-:W-:-:S04]  /*2a60*/  FMUL.FTZ R29, R63, R11 ;  /* 0x0000000b3f1d7220 */ /* 0x000fc80000410000 */
[----:B------:R-:W2:Y:S01]  /*2a70*/  MUFU.TANH R15, R15 ;  /* 0x0000000f000f7308 */ /* 0x000ea20000002400 */
[----:B------:R-:W-:Y:S02]  /*2a80*/  FSEL R29, R29, RZ, P1 ;  /* 0x000000ff1d1d7208 */ /* 0x000fe40000800000 */
[----:B------:R-:W-:Y:S02]  /*2a90*/  ISETP.GT.AND P1, PT, R108, RZ, PT ;  /* 0x000000ff6c00720c */ /* 0x000fe40003f24270 */
[----:B0-----:R-:W-:Y:S01]  /*2aa0*/  FSEL R80, R14, -INF , P2 ;  /* 0xff8000000e507808 */ /* 0x001fe20001000000 */
[-CC-:B------:R-:W-:Y:S01]  /*2ab0*/  FFMA.FTZ R9, R104, R11.reuse, -R29.reuse ;  /* 0x0000000b68097223 */ /* 0x180fe2000001081d */
[----:B------:R-:W-:Y:S01]  /*2ac0*/  FSEL R4, R4, -INF , P1 ;  /* 0xff80000004047808 */ /* 0x000fe20000800000 */
[----:B------:R-:W0:Y:S01]  /*2ad0*/  MUFU.TANH R13, R13 ;  /* 0x0000000d000d7308 */ /* 0x000e220000002400 */
[----:B------:R-:W-:Y:S01]  /*2ae0*/  ISETP.GT.AND P1, PT, R108, 0x9, PT ;  /* 0x000000096c00780c */ /* 0x000fe20003f24270 */
[--C-:B------:R-:W-:Y:S01]  /*2af0*/  FFMA.FTZ R106, R106, R11, -R29.reuse ;  /* 0x0000000b6a6a7223 */ /* 0x100fe2000001081d */
[----:B------:R-:W-:Y:S01]  /*2b00*/  FMNMX.FTZ R7, R4, R3, !PT ;  /* 0x0000000304077209 */ /* 0x000fe20007810000 */
[-CC-:B------:R-:W-:Y:S01]  /*2b10*/  FFMA.FTZ R110, R110, R11.reuse, -R29.reuse ;  /* 0x0000000b6e6e7223 */ /* 0x180fe2000001081d */
[----:B------:R-:W-:Y:S01]  /*2b20*/  FSEL R68, R5, -INF , P1 ;  /* 0xff80000005447808 */ /* 0x000fe20000800000 */
[--C-:B------:R-:W-:Y:S01]  /*2b30*/  FFMA.FTZ R64, R112, R11, -R29.reuse ;  /* 0x0000000b70407223 */ /* 0x100fe2000001081d */
[----:B------:R-:W-:Y:S01]  /*2b40*/  FMNMX.FTZ R5, R60, R7, !PT ;  /* 0x000000073c057209 */ /* 0x000fe20007810000 */
[----:B------:R-:W3:Y:S01]  /*2b50*/  MUFU.TANH R21, R21 ;  /* 0x0000001500157308 */ /* 0x000ee20000002400 */
[----:B------:R-:W-:Y:S01]  /*2b60*/  ISETP.GT.AND P1, PT, R108, 0x11, PT ;  /* 0x000000116c00780c */ /* 0x000fe20003f24270 */
[--C-:B------:R-:W-:Y:S01]  /*2b70*/  FFMA.FTZ R31, R114, R11, -R29.reuse ;  /* 0x0000000b721f7223 */ /* 0x100fe2000001081d */
[----:B------:R-:W-:Y:S01]  /*2b80*/  FMNMX.FTZ R5, R68, R5, !PT ;  /* 0x0000000544057209 */ /* 0x000fe20007810000 */
[-CC-:B------:R-:W-:Y:S01]  /*2b90*/  FFMA.FTZ R33, R66, R11.reuse, -R29.reuse ;  /* 0x0000000b42217223 */ /* 0x180fe2000001081d */
[----:B------:R-:W-:Y:S01]  /*2ba0*/  FSEL R6, R6, -INF , P1 ;  /* 0xff80000006067808 */ /* 0x000fe20000800000 */
[--C-:B------:R-:W-:Y:S01]  /*2bb0*/  FFMA.FTZ R70, R70, R11, -R29.reuse ;  /* 0x0000000b46467223 */ /* 0x100fe2000001081d */
[----:B------:R-:W-:Y:S01]  /*2bc0*/  FMNMX.FTZ R5, R72, R5, !PT ;  /* 0x0000000548057209 */ /* 0x000fe20007810000 */
[----:B------:R-:W4:Y:S01]  /*2bd0*/  MUFU.TANH R20, R20 ;  /* 0x0000001400147308 */ /* 0x000f220000002400 */
[----:B------:R-:W-:Y:S01]  /*2be0*/  ISETP.GT.AND P1, PT, R108, 0x19, PT ;  /* 0x000000196c00780c */ /* 0x000fe20003f24270 */
[--C-:B------:R-:W-:Y:S01]  /*2bf0*/  FFMA.FTZ R58, R58, R11, -R29.reuse ;  /* 0x0000000b3a3a7223 */ /* 0x100fe2000001081d */
[----:B------:R-:W-:Y:S01]  /*2c00*/  FMNMX.FTZ R5, R6, R5, !PT ;  /* 0x0000000506057209 */ /* 0x000fe20007810000 */
[-CC-:B------:R-:W-:Y:S01]  /*2c10*/  FFMA.FTZ R56, R56, R11.reuse, -R29.reuse ;  /* 0x0000000b38387223 */ /* 0x180fe2000001081d */
[----:B------:R-:W-:Y:S01]  /*2c20*/  FSEL R8, R8, -INF , P1 ;  /* 0xff80000008087808 */ /* 0x000fe20000800000 */
[--C-:B------:R-:W-:Y:S01]  /*2c30*/  FFMA.FTZ R50, R50, R11, -R29.reuse ;  /* 0x0000000b32327223 */ /* 0x100fe2000001081d */
[----:B------:R-:W-:Y:S01]  /*2c40*/  FMNMX.FTZ R5, R76, R5, !PT ;  /* 0x000000054c057209 */ /* 0x000fe20007810000 */
[----:B------:R-:W5:Y:S01]  /*2c50*/  MUFU.TANH R25, R25 ;  /* 0x0000001900197308 */ /* 0x000f620000002400 */
[----:B------:R-:W-:Y:S01]  /*2c60*/  ISETP.GT.AND P1, PT, R108, 0x21, PT ;  /* 0x000000216c00780c */ /* 0x000fe20003f24270 */
        /* <DEDUP_REMOVED lines=11> */
[----:B--2---:R-:W-:Y:S01]  /*2d20*/  FSEL R82, R15, -INF , P2 ;  /* 0xff8000000f527808 */ /* 0x004fe20001000000 */
[--C-:B------:R-:W-:Y:S01]  /*2d30*/  FFMA.FTZ R15, R92, R11, -R29.reuse ;  /* 0x0000000b5c0f7223 */ /* 0x100fe2000001081d */
[----:B------:R-:W-:Y:S01]  /*2d40*/  FMNMX.FTZ R5, R14, R5, !PT ;  /* 0x000000050e057209 */ /* 0x000fe20007810000 */
[----:B------:R-:W2:Y:S01]  /*2d50*/  MUFU.TANH R27, R27 ;  /* 0x0000001b001b7308 */ /* 0x000ea20000002400 */
[----:B------:R-:W-:Y:S01]  /*2d60*/  ISETP.GT.AND P2, PT, R108, 0x30, PT ;  /* 0x000000306c00780c */ /* 0x000fe20003f44270 */
[-CC-:B------:R-:W-:Y:S01]  /*2d70*/  FFMA.FTZ R34, R34, R11.reuse, -R29.reuse ;  /* 0x0000000b22227223 */ /* 0x180fe2000001081d */
[----:B0-----:R-:W-:Y:S01]  /*2d80*/  FSEL R84, R13, -INF , P1 ;  /* 0xff8000000d547808 */ /* 0x001fe20000800000 */
[----:B------:R-:W-:Y:S01]  /*2d90*/  FFMA.FTZ R28, R28, R11, -R29 ;  /* 0x0000000b1c1c7223 */ /* 0x000fe2000001081d */
[----:B------:R-:W-:-:S02]  /*2da0*/  FMNMX.FTZ R5, R82, R5, !PT ;  /* 0x0000000552057209 */ /* 0x000fc40007810000 */
[----:B------:R-:W-:Y:S01]  /*2db0*/  ISETP.GT.AND P1, PT, R108, 0x31, PT ;  /* 0x000000316c00780c */ /* 0x000fe20003f24270 */
[----:B------:R-:W0:Y:S01]  /*2dc0*/  MUFU.TANH R26, R26 ;  /* 0x0000001a001a7308 */ /* 0x000e220000002400 */
[----:B---3--:R-:W-:Y:S01]  /*2dd0*/  FSEL R86, R21, -INF , P2 ;  /* 0xff80000015567808 */ /* 0x008fe20001000000 */
[--C-:B------:R-:W-:Y:S01]  /*2de0*/  FFMA.FTZ R21, R74, R11, -R29.reuse ;  /* 0x0000000b4a157223 */ /* 0x100fe2000001081d */
[----:B------:R-:W-:Y:S02]  /*2df0*/  FMNMX.FTZ R5, R84, R5, !PT ;  /* 0x0000000554057209 */ /* 0x000fe40007810000 */
[----:B------:R-:W-:Y:S02]  /*2e00*/  ISETP.GT.AND P2, PT, R108, 0x38, PT ;  /* 0x000000386c00780c */ /* 0x000fe40003f44270 */
[----:B----4-:R-:W-:Y:S01]  /*2e10*/  FSEL R92, R20, -INF , P1 ;  /* 0xff800000145c7808 */ /* 0x010fe20000800000 */
[----:B------:R-:W3:Y:S01]  /*2e20*/  MUFU.TANH R35, R35 ;  /* 0x0000002300237308 */ /* 0x000ee20000002400 */
[----:B------:R-:W-:Y:S01]  /*2e30*/  FMNMX.FTZ R5, R86, R5, !PT ;  /* 0x0000000556057209 */ /* 0x000fe20007810000 */
[----:B------:R-:W-:Y:S01]  /*2e40*/  FFMA.FTZ R20, R100, R11, -R29 ;  /* 0x0000000b64147223 */ /* 0x000fe2000001081d */
[----:B------:R-:W-:-:S02]  /*2e50*/  ISETP.GT.AND P1, PT, R108, 0x39, PT ;  /* 0x000000396c00780c */ /* 0x000fc40003f24270 */
[----:B-----5:R-:W-:Y:S01]  /*2e60*/  FSEL R100, R25, -INF , P2 ;  /* 0xff80000019647808 */ /* 0x020fe20001000000 */
[--C-:B------:R-:W-:Y:S01]  /*2e70*/  FFMA.FTZ R25, R98, R11, -R29.reuse ;  /* 0x0000000b62197223 */ /* 0x100fe2000001081d */
[----:B------:R-:W-:Y:S01]  /*2e80*/  FMNMX.FTZ R5, R92, R5, !PT ;  /* 0x000000055c057209 */ /* 0x000fe20007810000 */
[----:B------:R-:W-:Y:S01]  /*2e90*/  MUFU.TANH R37, R37 ;  /* 0x0000002500257308 */ /* 0x000fe20000002400 */
[----:B------:R-:W-:Y:S02]  /*2ea0*/  ISETP.GT.AND P2, PT, R108, 0x40, PT ;  /* 0x000000406c00780c */ /* 0x000fe40003f44270 */
[----:B-1----:R-:W-:Y:S01]  /*2eb0*/  FSEL R102, R24, -INF , P1 ;  /* 0xff80000018667808 */ /* 0x002fe20000800000 */
[--C-:B------:R-:W-:Y:S01]  /*2ec0*/  FFMA.FTZ R24, R96, R11, -R29.reuse ;  /* 0x0000000b60187223 */ /* 0x100fe2000001081d */
[----:B------:R-:W-:Y:S02]  /*2ed0*/  FMNMX.FTZ R5, R100, R5, !PT ;  /* 0x0000000564057209 */ /* 0x000fe40007810000 */
[----:B------:R-:W-:Y:S01]  /*2ee0*/  ISETP.GT.AND P1, PT, R108, 0x41, PT ;  /* 0x000000416c00780c */ /* 0x000fe20003f24270 */
[----:B------:R-:W1:Y:S01]  /*2ef0*/  MUFU.TANH R39, R39 ;  /* 0x0000002700277308 */ /* 0x000e620000002400 */
[----:B--2---:R-:W-:Y:S01]  /*2f00*/  FSEL R98, R27, -INF , P2 ;  /* 0xff8000001b627808 */ /* 0x004fe20001000000 */
[----:B------:R-:W-:Y:S01]  /*2f10*/  FFMA.FTZ R27, R94, R11, -R29 ;  /* 0x0000000b5e1b7223 */ /* 0x000fe2000001081d */
[----:B------:R-:W-:-:S02]  /*2f20*/  FMNMX.FTZ R5, R102, R5, !PT ;  /* 0x0000000566057209 */ /* 0x000fc40007810000 */
[----:B------:R-:W-:Y:S02]  /*2f30*/  ISETP.GT.AND P2, PT, R108, 0x48, PT ;  /* 0x000000486c00780c */ /* 0x000fe40003f44270 */
[----:B0-----:R-:W-:Y:S01]  /*2f40*/  FSEL R104, R26, -INF , P1 ;  /* 0xff8000001a687808 */ /* 0x001fe20000800000 */
[----:B------:R-:W-:Y:S01]  /*2f50*/  MUFU.TANH R41, R41 ;  /* 0x0000002900297308 */ /* 0x000fe20000002400 */
[----:B------:R-:W-:Y:S01]  /*2f60*/  FMNMX.FTZ R5, R98, R5, !PT ;  /* 0x0000000562057209 */ /* 0x000fe20007810000 */
[-CC-:B------:R-:W-:Y:S01]  /*2f70*/  FFMA.FTZ R26, R90, R11.reuse, -R29.reuse ;  /* 0x0000000b5a1a7223 */ /* 0x180fe2000001081d */
[----:B------:R-:W-:Y:S02]  /*2f80*/  ISETP.GT.AND P1, PT, R108, 0x49, PT ;  /* 0x000000496c00780c */ /* 0x000fe40003f24270 */
[----:B---3--:R-:W-:Y:S01]  /*2f90*/  FSEL R96, R35, -INF , P2 ;  /* 0xff80000023607808 */ /* 0x008fe20001000000 */
[----:B------:R-:W-:Y:S01]  /*2fa0*/  FFMA.FTZ R35, R54, R11, -R29 ;  /* 0x0000000b36237223 */ /* 0x000fe2000001081d */
[----:B------:R-:W-:Y:S01]  /*2fb0*/  FMNMX.FTZ R5, R104, R5, !PT ;  /* 0x0000000568057209 */ /* 0x000fe20007810000 */
[----:B------:R-:W0:Y:S01]  /*2fc0*/  MUFU.TANH R43, R43 ;  /* 0x0000002b002b7308 */ /* 0x000e220000002400 */
[----:B------:R-:W-:-:S02]  /*2fd0*/  ISETP.GT.AND P2, PT, R108, 0x50, PT ;  /* 0x000000506c00780c */ /* 0x000fc40003f44270 */
[----:B------:R-:W-:Y:S02]  /*2fe0*/  FMNMX.FTZ R5, R96, R5, !PT ;  /* 0x0000000560057209 */ /* 0x000fe40007810000 */
[----:B-1----:R-:W-:Y:S01]  /*2ff0*/  FSEL R94, R39, -INF , P2 ;  /* 0xff800000275e7808 */ /* 0x002fe20001000000 */
[-CC-:B------:R-:W-:Y:S01]  /*3000*/  FFMA.FTZ R39, R42, R11.reuse, -R29.reuse ;  /* 0x0000000b2a277223 */ /* 0x180fe2000001081d */
[----:B------:R-:W-:Y:S01]  /*3010*/  ISETP.GT.AND P2, PT, R108, 0x58, PT ;  /* 0x000000586c00780c */ /* 0x000fe20003f44270 */
[----:B------:R-:W-:Y:S08]  /*3020*/  MUFU.TANH R45, R45 ;  /* 0x0000002d002d7308 */ /* 0x000ff00000002400 */
[----:B------:R1:W-:Y:S01]  /*3030*/  MUFU.EX2 R10, R106 ;  /* 0x0000006a000a7308 */ /* 0x0003e20000000800 */
[----:B0-----:R-:W-:Y:S01]  /*3040*/  FSEL R90, R43, -INF , P2 ;  /* 0xff8000002b5a7808 */ /* 0x001fe20001000000 */
[----:B------:R-:W-:Y:S01]  /*3050*/  FFMA.FTZ R43, R52, R11, -R29 ;  /* 0x0000000b342b7223 */ /* 0x000fe2000001081d */
[----:B------:R-:W-:-:S05]  /*3060*/  ISETP.GT.AND P2, PT, R108, 0x60, PT ;  /* 0x000000606c00780c */ /* 0x000fca0003f44270 */
[----:B------:R-:W0:Y:S01]  /*3070*/  MUFU.TANH R49, R49 ;  /* 0x0000003100317308 */ /* 0x000e220000002400 */
[----:B-1----:R-:W-:Y:S01]  /*3080*/  FSEL R106, R37, -INF , P1 ;  /* 0xff800000256a7808 */ /* 0x002fe20000800000 */
[----:B------:R-:W-:Y:S01]  /*3090*/  FFMA.FTZ R37, R38, R11, -R29 ;  /* 0x0000000b26257223 */ /* 0x000fe2000001081d */
[----:B------:R-:W-:Y:S02]  /*30a0*/  ISETP.GT.AND P1, PT, R108, 0x51, PT ;  /* 0x000000516c00780c */ /* 0x000fe40003f24270 */
[----:B------:R-:W-:-:S03]  /*30b0*/  FMNMX.FTZ R5, R106, R5, !PT ;  /* 0x000000056a057209 */ /* 0x000fc60007810000 */
[----:B------:R-:W1:Y:S01]  /*30c0*/  MUFU.TANH R47, R47 ;  /* 0x0000002f002f7308 */ /* 0x000e620000002400 */
[----:B------:R-:W-:-:S07]  /*30d0*/  FMNMX.FTZ R5, R94, R5, !PT ;  /* 0x000000055e057209 */ /* 0x000fce0007810000 */
[----:B------:R2:W-:Y:S01]  /*30e0*/  MUFU.EX2 R7, R110 ;  /* 0x0000006e00077308 */ /* 0x0005e20000000800 */
[----:B0-----:R-:W-:Y:S02]  /*30f0*/  FSEL R74, R49, -INF , P2 ;  /* 0xff800000314a7808 */ /* 0x001fe40001000000 */
[----:B------:R-:W-:-:S05]  /*3100*/  ISETP.GT.AND P2, PT, R108, 0x68, PT ;  /* 0x000000686c00780c */ /* 0x000fca0003f44270 */
[----:B------:R-:W0:Y:S01]  /*3110*/  MUFU.TANH R53, R53 ;  /* 0x0000003500357308 */ /* 0x000e220000002400 */
[----:B--2---:R-:W-:Y:S01]  /*3120*/  FSEL R110, R41, -INF , P1 ;  /* 0xff800000296e7808 */ /* 0x004fe20000800000 */
[--C-:B------:R-:W-:Y:S01]  /*3130*/  FFMA.FTZ R41, R46, R11, -R29.reuse ;  /* 0x0000000b2e297223 */ /* 0x100fe2000001081d */
[----:B------:R-:W-:Y:S02]  /*3140*/  ISETP.GT.AND P1, PT, R108, 0x59, PT ;  /* 0x000000596c00780c */ /* 0x000fe40003f24270 */
[----:B------:R-:W-:Y:S02]  /*3150*/  FMNMX.FTZ R5, R110, R5, !PT ;  /* 0x000000056e057209 */ /* 0x000fe40007810000 */
[----:B------:R-:W-:Y:S01]  /*3160*/  FSEL R112, R45, -INF , P1 ;  /* 0xff8000002d707808 */ /* 0x000fe20000800000 */
[----:B------:R-:W2:Y:S01]  /*3170*/  MUFU.TANH R51, R51 ;  /* 0x0000003300337308 */ /* 0x000ea20000002400 */
[----:B------:R-:W-:Y:S01]  /*3180*/  FMNMX.FTZ R5, R90, R5, !PT ;  /* 0x000000055a057209 */ /* 0x000fe20007810000 */
[----:B------:R-:W-:Y:S01]  /*3190*/  FFMA.FTZ R45, R62, R11, -R29 ;  /* 0x0000000b3e2d7223 */ /* 0x000fe2000001081d */
[----:B------:R-:W-:-:S02]  /*31a0*/  ISETP.GT.AND P1, PT, R108, 0x61, PT ;  /* 0x000000616c00780c */ /* 0x000fc40003f24270 */
[----:B------:R-:W-:Y:S02]  /*31b0*/  FMNMX.FTZ R5, R112, R5, !PT ;  /* 0x0000000570057209 */ /* 0x000fe40007810000 */
[----:B-1----:R-:W-:Y:S01]  /*31c0*/  FSEL R114, R47, -INF , P1 ;  /* 0xff8000002f727808 */ /* 0x002fe20000800000 */
[----:B------:R-:W1:Y:S01]  /*31d0*/  MUFU.TANH R55, R55 ;  /* 0x0000003700377308 */ /* 0x000e620000002400 */
[----:B------:R-:W-:Y:S01]  /*31e0*/  FMNMX.FTZ R5, R74, R5, !PT ;  /* 0x000000054a057209 */ /* 0x000fe20007810000 */
[-CC-:B------:R-:W-:Y:S01]  /*31f0*/  FFMA.FTZ R47, R30, R11.reuse, -R29.reuse ;  /* 0x0000000b1e2f7223 */ /* 0x180fe2000001081d */
[----:B------:R-:W-:Y:S01]  /*3200*/  ISETP.GT.AND P1, PT, R108, 0x69, PT ;  /* 0x000000696c00780c */ /* 0x000fe20003f24270 */
[----:B------:R-:W-:Y:S01]  /*3210*/  FFMA.FTZ R30, R32, R11, -R29 ;  /* 0x0000000b201e7223 */ /* 0x000fe2000001081d */
        /* <DEDUP_REMOVED lines=16> */
[----:B------:R-:W-:Y:S01]  /*3320*/  MUFU.EX2 R31, R31 ;  /* 0x0000001f001f7308 */ /* 0x000fe20000000800 */
[----:B--2---:R-:W-:-:S04]  /*3330*/  FSEL R108, R61, -INF , P2 ;  /* 0xff8000003d6c7808 */ /* 0x004fc80001000000 */
[----:B------:R-:W-:-:S03]  /*3340*/  FMNMX.FTZ R5, R108, R5, !PT ;  /* 0x000000056c057209 */ /* 0x000fc60007810000 */
[----:B------:R-:W0:Y:S01]  /*3350*/  MUFU.EX2 R64, R64 ;  /* 0x0000004000407308 */ /* 0x000e220000000800 */
[----:B-1----:R-:W-:-:S04]  /*3360*/  FSEL R122, R59, -INF , P1 ;  /* 0xff8000003b7a7808 */ /* 0x002fc80000800000 */
[----:B------:R-:W-:-:S03]  /*3370*/  FMNMX.FTZ R5, R122, R5, !PT ;  /* 0x000000057a057209 */ /* 0x000fc60007810000 */
[----:B------:R-:W1:Y:S02]  /*3380*/  MUFU.EX2 R9, R9 ;  /* 0x0000000900097308 */ /* 0x000e640000000800 */
[----:B------:R-:W2:Y:S06]  /*3390*/  SHFL.BFLY PT, R62, R5, 0x2, 0x1f ;  /* 0x0c401f00053e7f89 */ /* 0x000eac00000e0000 */
[----:B------:R-:W3:Y:S08]  /*33a0*/  MUFU.EX2 R12, R12 ;  /* 0x0000000c000c7308 */ /* 0x000ef00000000800 */
[----:B------:R-:W4:Y:S08]  /*33b0*/  MUFU.EX2 R15, R15 ;  /* 0x0000000f000f7308 */ /* 0x000f300000000800 */
[----:B------:R-:W5:Y:S01]  /*33c0*/  MUFU.EX2 R20, R20 ;  /* 0x0000001400147308 */ /* 0x000f620000000800 */
[----:B--2---:R-:W-:-:S05]  /*33d0*/  FMNMX.FTZ R62, R5, R62, !PT ;  /* 0x0000003e053e7209 */ /* 0x004fca0007810000 */
[----:B------:R-:W2:Y:S02]  /*33e0*/  SHFL.BFLY PT, R5, R62, 0x1, 0x1f ;  /* 0x0c201f003e057f89 */ /* 0x000ea400000e0000 */
[----:B------:R-:W-:Y:S08]  /*33f0*/  MUFU.EX2 R25, R25 ;  /* 0x0000001900197308 */ /* 0x000ff00000000800 */
[----:B------:R-:W-:Y:S08]  /*3400*/  MUFU.EX2 R24, R24 ;  /* 0x0000001800187308 */ /* 0x000ff00000000800 */
[----:B------:R-:W-:Y:S01]  /*3410*/  MUFU.EX2 R27, R27 ;  /* 0x0000001b001b7308 */ /* 0x000fe20000000800 */
[----:B--2---:R-:W-:-:S07]  /*3420*/  FMNMX.FTZ R78, R62, R5, !PT ;  /* 0x000000053e4e7209 */ /* 0x004fce0007810000 */
[----:B------:R-:W-:Y:S01]  /*3430*/  MUFU.EX2 R26, R26 ;  /* 0x0000001a001a7308 */ /* 0x000fe20000000800 */
[C---:B------:R-:W-:Y:S01]  /*3440*/  FSETP.NEU.FTZ.AND P1, PT, R78.reuse, -INF , PT ;  /* 0xff8000004e00780b */ /* 0x040fe20003f3d000 */
[----:B------:R-:W-:-:S06]  /*3450*/  FMUL.FTZ R5, R78, R11 ;  /* 0x0000000b4e057220 */ /* 0x000fcc0000410000 */
[----:B------:R-:W-:Y:S01]  /*3460*/  MUFU.EX2 R21, R21 ;  /* 0x0000001500157308 */ /* 0x000fe20000000800 */
        /* <DEDUP_REMOVED lines=9> */
[----:B0-----:R-:W-:Y:S01]  /*3500*/  FADD.FTZ R6, R31, R64 ;  /* 0x000000401f067221 */ /* 0x001fe20000010000 */
[-CC-:B------:R-:W-:Y:S01]  /*3510*/  FFMA.FTZ R55, R8, R11.reuse, -R5.reuse ;  /* 0x0000000b08377223 */ /* 0x180fe20000010805 */
[-CC-:B------:R-:W-:Y:S01]  /*3520*/  FFMA.FTZ R8, R80, R11.reuse, -R5.reuse ;  /* 0x0000000b50087223 */ /* 0x180fe20000010805 */
[-CC-:B------:R-:W-:Y:S01]  /*3530*/  FFMA.FTZ R53, R14, R11.reuse, -R5.reuse ;  /* 0x0000000b0e357223 */ /* 0x180fe20000010805 */
[----:B------:R-:W-:Y:S01]  /*3540*/  FADD.FTZ R67, R7, R6 ;  /* 0x0000000607437221 */ /* 0x000fe20000010000 */
[-CC-:B------:R-:W-:Y:S01]  /*3550*/  FFMA.FTZ R46, R82, R11.reuse, -R5.reuse ;  /* 0x0000000b522e7223 */ /* 0x180fe20000010805 */
[----:B------:R-:W0:Y:S01]  /*3560*/  MUFU.EX2 R3, R3 ;  /* 0x0000000300037308 */ /* 0x000e220000000800 */
[-C--:B------:R-:W-:Y:S01]  /*3570*/  FFMA.FTZ R57, R84, R11.reuse, -R5 ;  /* 0x0000000b54397223 */ /* 0x080fe20000010805 */
[----:B------:R-:W-:Y:S01]  /*3580*/  FADD.FTZ R14, R10, R67 ;  /* 0x000000430a0e7221 */ /* 0x000fe20000010000 */
[--C-:B------:R-:W-:Y:S01]  /*3590*/  FFMA.FTZ R52, R86, R11, -R5.reuse ;  /* 0x0000000b56347223 */ /* 0x100fe20000010805 */
[----:B------:R-:W-:Y:S01]  /*35a0*/  F2FP.BF16.F32.PACK_AB R7, R10, R7 ;  /* 0x000000070a07723e */ /* 0x000fe200000010ff */
[-CC-:B------:R-:W-:Y:S01]  /*35b0*/  FFMA.FTZ R59, R92, R11.reuse, -R5.reuse ;  /* 0x0000000b5c3b7223 */ /* 0x180fe20000010805 */
[----:B-1----:R-:W-:Y:S01]  /*35c0*/  FADD.FTZ R67, R9, R14 ;  /* 0x0000000e09437221 */ /* 0x002fe20000010000 */
[-CC-:B------:R-:W-:Y:S01]  /*35d0*/  FFMA.FTZ R54, R100, R11.reuse, -R5.reuse ;  /* 0x0000000b64367223 */ /* 0x180fe20000010805 */
[----:B------:R-:W1:Y:S01]  /*35e0*/  MUFU.EX2 R32, R32 ;  /* 0x0000002000207308 */ /* 0x000e620000000800 */
[-C--:B------:R-:W-:Y:S01]  /*35f0*/  FFMA.FTZ R61, R102, R11.reuse, -R5 ;  /* 0x0000000b663d7223 */ /* 0x080fe20000010805 */
[----:B---3--:R-:W-:Y:S01]  /*3600*/  FADD.FTZ R14, R12, R67 ;  /* 0x000000430c0e7221 */ /* 0x008fe20000010000 */
[-CC-:B------:R-:W-:Y:S01]  /*3610*/  FFMA.FTZ R60, R98, R11.reuse, -R5.reuse ;  /* 0x0000000b623c7223 */ /* 0x180fe20000010805 */
[-CC-:B------:R-:W-:Y:S01]  /*3620*/  FFMA.FTZ R65, R104, R11.reuse, -R5.reuse ;  /* 0x0000000b68417223 */ /* 0x180fe20000010805 */
[----:B------:R-:W-:Y:S01]  /*3630*/  FFMA.FTZ R96, R96, R11, -R5 ;  /* 0x0000000b60607223 */ /* 0x000fe20000010805 */
[----:B----4-:R-:W-:Y:S01]  /*3640*/  FADD.FTZ R69, R15, R14 ;  /* 0x0000000e0f457221 */ /* 0x010fe20000010000 */
[----:B-----5:R-:W-:Y:S01]  /*3650*/  F2FP.BF16.F32.PACK_AB R15, R20, R15 ;  /* 0x0000000f140f723e */ /* 0x020fe200000010ff */
[----:B------:R-:W2:Y:S01]  /*3660*/  MUFU.EX2 R49, R49 ;  /* 0x0000003100317308 */ /* 0x000ea20000000800 */
[----:B0-----:R-:W-:Y:S01]  /*3670*/  FADD.FTZ R13, R4, R3 ;  /* 0x00000003040d7221 */ /* 0x001fe20000010000 */
[----:B------:R-:W-:Y:S01]  /*3680*/  FADD.FTZ R10, R20, R69 ;  /* 0x00000045140a7221 */ /* 0x000fe20000010000 */
[----:B------:R-:W-:Y:S01]  /*3690*/  F2FP.BF16.F32.PACK_AB R4, R3, R4 ;  /* 0x000000040304723e */ /* 0x000fe200000010ff */
        /* <DEDUP_REMOVED lines=9> */
[-CC-:B------:R-:W-:Y:S01]  /*3730*/  FFMA.FTZ R116, R116, R11.reuse, -R5.reuse ;  /* 0x0000000b74747223 */ /* 0x180fe20000010805 */
[-CC-:B------:R-:W-:Y:S01]  /*3740*/  FFMA.FTZ R118, R118, R11.reuse, -R5.reuse ;  /* 0x0000000b76767223 */ /* 0x180fe20000010805 */
[-CC-:B------:R-:W-:Y:S01]  /*3750*/  FFMA.FTZ R66, R66, R11.reuse, -R5.reuse ;  /* 0x0000000b42427223 */ /* 0x180fe20000010805 */
[----:B------:R-:W1:Y:S01]  /*3760*/  MUFU.EX2 R51, R51 ;  /* 0x0000003300337308 */ /* 0x000e620000000800 */
[----:B--2---:R-:W-:Y:S01]  /*3770*/  FADD.FTZ R13, R49, R6 ;  /* 0x00000006310d7221 */ /* 0x004fe20000010000 */
[-CC-:B------:R-:W-:Y:S01]  /*3780*/  FFMA.FTZ R120, R120, R11.reuse, -R5.reuse ;  /* 0x0000000b78787223 */ /* 0x180fe20000010805 */
[-CC-:B------:R-:W-:Y:S01]  /*3790*/  FFMA.FTZ R108, R108, R11.reuse, -R5.reuse ;  /* 0x0000000b6c6c7223 */ /* 0x180fe20000010805 */
[----:B------:R-:W-:Y:S01]  /*37a0*/  FFMA.FTZ R122, R122, R11, -R5 ;  /* 0x0000000b7a7a7223 */ /* 0x000fe20000010805 */
[----:B------:R-:W-:-:S02]  /*37b0*/  F2FP.BF16.F32.PACK_AB R5, R64, R31 ;  /* 0x0000001f4005723e */ /* 0x000fc400000010ff */
[----:B------:R-:W-:Y:S02]  /*37c0*/  CS2R R106, SRZ ;  /* 0x00000000006a7805 */ /* 0x000fe4000001ff00 */
[----:B------:R-:W-:Y:S01]  /*37d0*/  CS2R R104, SRZ ;  /* 0x0000000000687805 */ /* 0x000fe2000001ff00 */
[----:B------:R-:W2:Y:S01]  /*37e0*/  MUFU.EX2 R42, R42 ;  /* 0x0000002a002a7308 */ /* 0x000ea20000000800 */
[----:B0-----:R-:W-:Y:S01]  /*37f0*/  FADD.FTZ R6, R38, R13 ;  /* 0x0000000d26067221 */ /* 0x001fe20000010000 */
[----:B------:R-:W-:Y:S02]  /*3800*/  F2FP.BF16.F32.PACK_AB R13, R12, R9 ;  /* 0x000000090c0d723e */ /* 0x000fe400000010ff */
[----:B------:R-:W-:Y:S02]  /*3810*/  CS2R R102, SRZ ;  /* 0x0000000000667805 */ /* 0x000fe4000001ff00 */
[----:B------:R-:W-:Y:S02]  /*3820*/  CS2R R100, SRZ ;  /* 0x0000000000647805 */ /* 0x000fe4000001ff00 */
[----:B------:R-:W-:-:S02]  /*3830*/  CS2R R98, SRZ ;  /* 0x0000000000627805 */ /* 0x000fc4000001ff00 */
[----:B------:R-:W-:Y:S02]  /*3840*/  CS2R R94, SRZ ;  /* 0x00000000005e7805 */ /* 0x000fe4000001ff00 */
[----:B------:R-:W-:Y:S01]  /*3850*/  CS2R R92, SRZ ;  /* 0x00000000005c7805 */ /* 0x000fe2000001ff00 */
[----:B------:R-:W0:Y:S01]  /*3860*/  MUFU.EX2 R55, R55 ;  /* 0x0000003700377308 */ /* 0x000e220000000800 */
[C---:B-1----:R-:W-:Y:S01]  /*3870*/  FADD.FTZ R67, R51.reuse, R6 ;  /* 0x0000000633437221 */ /* 0x042fe20000010000 */
[----:B------:R-:W-:-:S06]  /*3880*/  F2FP.BF16.F32.PACK_AB R12, R51, R38 ;  /* 0x00000026330c723e */ /* 0x000fcc00000010ff */
[----:B------:R-:W1:Y:S01]  /*3890*/  MUFU.EX2 R8, R8 ;  /* 0x0000000800087308 */ /* 0x000e620000000800 */
[----:B--2---:R-:W-:-:S07]  /*38a0*/  FADD.FTZ R6, R42, R67 ;  /* 0x000000432a067221 */ /* 0x004fce0000010000 */
[----:B------:R-:W2:Y:S01]  /*38b0*/  MUFU.EX2 R53, R53 ;  /* 0x0000003500357308 */ /* 0x000ea20000000800 */
[----:B0-----:R-:W-:Y:S01]  /*38c0*/  FADD.FTZ R3, R55, R6 ;  /* 0x0000000637037221 */ /* 0x001fe20000010000 */
[----:B------:R-:W-:Y:S01]  /*38d0*/  F2FP.BF16.F32.PACK_AB R6, R49, R32 ;  /* 0x000000203106723e */ /* 0x000fe200000010ff */
[----:B------:R-:W-:Y:S01]  /*38e0*/  FADD.FTZ R49, R25, R10 ;  /* 0x0000000a19317221 */ /* 0x000fe20000010000 */
[----:B------:R-:W-:Y:S02]  /*38f0*/  F2FP.BF16.F32.PACK_AB R14, R55, R42 ;  /* 0x0000002a370e723e */ /* 0x000fe400000010ff */
[C---:B------:R-:W-:Y:S01]  /*3900*/  F2FP.BF16.F32.PACK_AB R25, R24.reuse, R25 ;  /* 0x000000191819723e */ /* 0x040fe200000010ff */
[----:B------:R-:W-:Y:S01]  /*3910*/  FADD.FTZ R20, R24, R49 ;  /* 0x0000003118147221 */ /* 0x000fe20000010000 */
[----:B------:R-:W0:Y:S01]  /*3920*/  MUFU.EX2 R46, R46 ;  /* 0x0000002e002e7308 */ /* 0x000e220000000800 */
[----:B-1----:R-:W-:Y:S01]  /*3930*/  FADD.FTZ R10, R8, R3 ;  /* 0x00000003080a7221 */ /* 0x002fe20000010000 */
[----:B------:R1:W-:Y:S01]  /*3940*/  STSM.16.M88.4 [R16+0x21800], R4 ;  /* 0x0218000410007844 */ /* 0x0003e20000000200 */
[----:B------:R-:W-:Y:S01]  /*3950*/  FADD.FTZ R49, R27, R20 ;  /* 0x000000141b317221 */ /* 0x000fe20000010000 */
[----:B------:R-:W-:-:S02]  /*3960*/  F2FP.BF16.F32.PACK_AB R27, R26, R27 ;  /* 0x0000001b1a1b723e */ /* 0x000fc400000010ff */
[----:B------:R3:W-:Y:S01]  /*3970*/  STSM.16.M88.4 [R22], R12 ;  /* 0x0000000c16007844 */ /* 0x0007e20000000200 */
[----:B------:R-:W-:Y:S01]  /*3980*/  FADD.FTZ R20, R26, R49 ;  /* 0x000000311a147221 */ /* 0x000fe20000010000 */
[----:B------:R-:W4:Y:S01]  /*3990*/  MUFU.EX2 R57, R57 ;  /* 0x0000003900397308 */ /* 0x000f220000000800 */
[C---:B--2---:R-:W-:Y:S01]  /*39a0*/  FADD.FTZ R3, R53.reuse, R10 ;  /* 0x0000000a35037221 */ /* 0x044fe20000010000 */
[----:B------:R-:W-:Y:S01]  /*39b0*/  F2FP.BF16.F32.PACK_AB R24, R53, R8 ;  /* 0x000000083518723e */ /* 0x000fe200000010ff */
[----:B------:R-:W-:-:S05]  /*39c0*/  FADD.FTZ R49, R21, R20 ;  /* 0x0000001415317221 */ /* 0x000fca0000010000 */
[----:B------:R-:W2:Y:S01]  /*39d0*/  MUFU.EX2 R52, R52 ;  /* 0x0000003400347308 */ /* 0x000ea20000000800 */
[----:B0-----:R-:W-:-:S07]  /*39e0*/  FADD.FTZ R10, R46, R3 ;  /* 0x000000032e0a7221 */ /* 0x001fce0000010000 */
[----:B------:R-:W0:Y:S01]  /*39f0*/  MUFU.EX2 R70, R70 ;  /* 0x0000004600467308 */ /* 0x000e220000000800 */
[C---:B----4-:R-:W-:Y:S01]  /*3a00*/  FADD.FTZ R3, R57.reuse, R10 ;  /* 0x0000000a39037221 */ /* 0x050fe20000010000 */
[----:B------:R-:W-:-:S05]  /*3a10*/  F2FP.BF16.F32.PACK_AB R26, R57, R46 ;  /* 0x0000002e391a723e */ /* 0x000fca00000010ff */
[----:B------:R-:W-:Y:S01]  /*3a20*/  STSM.16.M88.4 [R18], R24 ;  /* 0x0000001812007844 */ /* 0x000fe20000000200 */
[----:B------:R-:W4:Y:S01]  /*3a30*/  MUFU.EX2 R59, R59 ;  /* 0x0000003b003b7308 */ /* 0x000f220000000800 */
[----:B--2---:R-:W-:-:S07]  /*3a40*/  FADD.FTZ R10, R52, R3 ;  /* 0x00000003340a7221 */ /* 0x004fce0000010000 */
[----:B------:R-:W2:Y:S01]  /*3a50*/  MUFU.EX2 R54, R54 ;  /* 0x0000003600367308 */ /* 0x000ea20000000800 */
[C---:B0-----:R-:W-:Y:S01]  /*3a60*/  FADD.FTZ R20, R70.reuse, R49 ;  /* 0x0000003146147221 */ /* 0x041fe20000010000 */
[----:B-1----:R-:W-:-:S06]  /*3a70*/  F2FP.BF16.F32.PACK_AB R5, R70, R21 ;  /* 0x000000154605723e */ /* 0x002fcc00000010ff */
[----:B------:R-:W0:Y:S01]  /*3a80*/  MUFU.EX2 R33, R33 ;  /* 0x0000002100217308 */ /* 0x000e220000000800 */
[C---:B----4-:R-:W-:Y:S01]  /*3a90*/  FADD.FTZ R49, R59.reuse, R10 ;  /* 0x0000000a3b317221 */ /* 0x050fe20000010000 */
[----:B------:R-:W-:-:S06]  /*3aa0*/  F2FP.BF16.F32.PACK_AB R4, R59, R52 ;  /* 0x000000343b04723e */ /* 0x000fcc00000010ff */
[----:B------:R-:W3:Y:S01]  /*3ab0*/  MUFU.EX2 R61, R61 ;  /* 0x0000003d003d7308 */ /* 0x000ee20000000800 */
[----:B--2---:R-:W-:-:S07]  /*3ac0*/  FADD.FTZ R6, R54, R49 ;  /* 0x0000003136067221 */ /* 0x004fce0000010000 */
[----:B------:R-:W1:Y:S01]  /*3ad0*/  MUFU.EX2 R58, R58 ;  /* 0x0000003a003a7308 */ /* 0x000e620000000800 */
[----:B0-----:R-:W-:-:S07]  /*3ae0*/  FADD.FTZ R7, R33, R20 ;  /* 0x0000001421077221 */ /* 0x001fce0000010000 */
[----:B------:R-:W0:Y:S01]  /*3af0*/  MUFU.EX2 R60, R60 ;  /* 0x0000003c003c7308 */ /* 0x000e220000000800 */
[C---:B---3--:R-:W-:Y:S01]  /*3b00*/  FADD.FTZ R13, R61.reuse, R6 ;  /* 0x000000063d0d7221 */ /* 0x048fe20000010000 */
[----:B------:R-:W-:-:S06]  /*3b10*/  F2FP.BF16.F32.PACK_AB R6, R61, R54 ;  /* 0x000000363d06723e */ /* 0x000fcc00000010ff */
[----:B------:R-:W2:Y:S01]  /*3b20*/  MUFU.EX2 R45, R45 ;  /* 0x0000002d002d7308 */ /* 0x000ea20000000800 */
[C---:B-1----:R-:W-:Y:S01]  /*3b30*/  FADD.FTZ R8, R58.reuse, R7 ;  /* 0x000000073a087221 */ /* 0x042fe20000010000 */
[----:B------:R-:W-:-:S05]  /*3b40*/  F2FP.BF16.F32.PACK_AB R7, R58, R33 ;  /* 0x000000213a07723e */ /* 0x000fca00000010ff */
[----:B------:R1:W-:Y:S01]  /*3b50*/  STSM.16.M88.4 [R17], R4 ;  /* 0x0000000411007844 */ /* 0x0003e20000000200 */
[----:B------:R-:W3:Y:S01]  /*3b60*/  MUFU.EX2 R65, R65 ;  /* 0x0000004100417308 */ /* 0x000ee20000000800 */
[----:B0-----:R-:W-:-:S07]  /*3b70*/  FADD.FTZ R10, R60, R13 ;  /* 0x0000000d3c0a7221 */ /* 0x001fce0000010000 */
[----:B------:R-:W0:Y:S01]  /*3b80*/  MUFU.EX2 R56, R56 ;  /* 0x0000003800387308 */ /* 0x000e220000000800 */
[----:B--2---:R-:W-:-:S07]  /*3b90*/  FADD.FTZ R13, R45, R8 ;  /* 0x000000082d0d7221 */ /* 0x004fce0000010000 */
[----:B------:R2:W4:Y:S01]  /*3ba0*/  MUFU.EX2 R0, R96 ;  /* 0x0000006000007308 */ /* 0x0005220000000800 */
[C---:B---3--:R-:W-:Y:S01]  /*3bb0*/  FADD.FTZ R15, R65.reuse, R10 ;  /* 0x0000000a410f7221 */ /* 0x048fe20000010000 */
[----:B------:R-:W-:-:S06]  /*3bc0*/  F2FP.BF16.F32.PACK_AB R12, R65, R60 ;  /* 0x0000003c410c723e */ /* 0x000fcc00000010ff */
[----:B------:R-:W3:Y:S01]  /*3bd0*/  MUFU.EX2 R35, R35 ;  /* 0x0000002300237308 */ /* 0x000ee20000000800 */
[C---:B0-----:R-:W-:Y:S01]  /*3be0*/  FADD.FTZ R8, R56.reuse, R13 ;  /* 0x0000000d38087221 */ /* 0x041fe20000010000 */
[----:B------:R-:W-:Y:S02]  /*3bf0*/  F2FP.BF16.F32.PACK_AB R13, R56, R45 ;  /* 0x0000002d380d723e */ /* 0x000fe400000010ff */
[----:B--2---:R-:W-:Y:S01]  /*3c00*/  CS2R R96, SRZ ;  /* 0x0000000000607805 */ /* 0x004fe2000001ff00 */
[----:B------:R-:W0:Y:S03]  /*3c10*/  @P4 LDC R45, c[0x0][0x44c] ;  /* 0x00011300ff2d4b82 */ /* 0x000e260000000800 */
[----:B------:R-:W2:Y:S01]  /*3c20*/  MUFU.EX2 R29, R29 ;  /* 0x0000001d001d7308 */ /* 0x000ea20000000800 */
[----:B----4-:R-:W-:-:S07]  /*3c30*/  FADD.FTZ R10, R0, R15 ;  /* 0x0000000f000a7221 */ /* 0x010fce0000010000 */
[----:B------:R-:W4:Y:S01]  /*3c40*/  MUFU.EX2 R50, R50 ;  /* 0x0000003200327308 */ /* 0x000f220000000800 */
[----:B---3--:R-:W-:-:S07]  /*3c50*/  FADD.FTZ R15, R35, R8 ;  /* 0x00000008230f7221 */ /* 0x008fce0000010000 */
[----:B------:R-:W3:Y:S01]  /*3c60*/  MUFU.EX2 R62, R62 ;  /* 0x0000003e003e7308 */ /* 0x000ee20000000800 */
[C---:B--2---:R-:W-:Y:S01]  /*3c70*/  FADD.FTZ R33, R29.reuse, R10 ;  /* 0x0000000a1d217221 */ /* 0x044fe20000010000 */
[----:B------:R-:W-:Y:S01]  /*3c80*/  F2FP.BF16.F32.PACK_AB R14, R29, R0 ;  /* 0x000000001d0e723e */ /* 0x000fe200000010ff */
[----:B------:R-:W-:Y:S02]  /*3c90*/  IMAD.MOV.U32 R10, RZ, RZ, R136 ;  /* 0x000000ffff0a7224 */ /* 0x000fe400078e0088 */
[----:B0-----:R-:W-:-:S03]  /*3ca0*/  @P4 IMAD.HI.U32 R20, R136, R45, RZ ;  /* 0x0000002d88144227 */ /* 0x001fc600078e00ff */
[----:B------:R-:W1:Y:S01]  /*3cb0*/  MUFU.EX2 R43, R43 ;  /* 0x0000002b002b7308 */ /* 0x000e620000000800 */
[C---:B----4-:R-:W-:Y:S01]  /*3cc0*/  FADD.FTZ R8, R50.reuse, R15 ;  /* 0x0000000f32087221 */ /* 0x050fe20000010000 */
[----:B------:R-:W-:-:S05]  /*3cd0*/  F2FP.BF16.F32.PACK_AB R15, R50, R35 ;  /* 0x00000023320f723e */ /* 0x000fca00000010ff */
[----:B------:R0:W-:Y:S01]  /*3ce0*/  STSM.16.M88.4 [R16+0x27800], R12 ;  /* 0x0278000c10007844 */ /* 0x0001e20000000200 */
[----:B------:R2:W4:Y:S01]  /*3cf0*/  MUFU.EX2 R31, R110 ;  /* 0x0000006e001f7308 */ /* 0x0005220000000800 */
[----:B---3--:R-:W-:Y:S02]  /*3d00*/  FADD.FTZ R0, R62, R33 ;  /* 0x000000213e007221 */ /* 0x008fe40000010000 */
[----:B------:R-:W3:Y:S05]  /*3d10*/  @P4 LDC R33, c[0x0][0x450] ;  /* 0x00011400ff214b82 */ /* 0x000eea0000000800 */
[----:B------:R-:W5:Y:S01]  /*3d20*/  MUFU.EX2 R48, R48 ;  /* 0x0000003000307308 */ /* 0x000f620000000800 */
[----:B-1----:R-:W-:Y:S01]  /*3d30*/  FADD.FTZ R5, R43, R8 ;  /* 0x000000082b057221 */ /* 0x002fe20000010000 */
[----:B--2---:R-:W-:-:S06]  /*3d40*/  CS2R R110, SRZ ;  /* 0x00000000006e7805 */ /* 0x004fcc000001ff00 */
[----:B------:R1:W2:Y:S01]  /*3d50*/  MUFU.EX2 R9, R90 ;  /* 0x0000005a00097308 */ /* 0x0002a20000000800 */
[C---:B----4-:R-:W-:Y:S01]  /*3d60*/  FADD.FTZ R0, R31.reuse, R0 ;  /* 0x000000001f007221 */ /* 0x050fe20000010000 */
[----:B------:R-:W-:-:S06]  /*3d70*/  F2FP.BF16.F32.PACK_AB R4, R31, R62 ;  /* 0x0000003e1f04723e */ /* 0x000fcc00000010ff */
[----:B------:R-:W4:Y:S01]  /*3d80*/  MUFU.EX2 R41, R41 ;  /* 0x0000002900297308 */ /* 0x000f220000000800 */
[C---:B-----5:R-:W-:Y:S01]  /*3d90*/  FADD.FTZ R6, R48.reuse, R5 ;  /* 0x0000000530067221 */ /* 0x060fe20000010000 */
[----:B------:R-:W-:Y:S02]  /*3da0*/  F2FP.BF16.F32.PACK_AB R5, R48, R43 ;  /* 0x0000002b3005723e */ /* 0x000fe400000010ff */
[----:B-1----:R-:W-:Y:S02]  /*3db0*/  CS2R R90, SRZ ;  /* 0x00000000005a7805 */ /* 0x002fe4000001ff00 */
[----:B---3--:R-:W-:Y:S02]  /*3dc0*/  @P4 SHF.R.U32.HI R10, RZ, R33, R20 ;  /* 0x00000021ff0a4219 */ /* 0x008fe40000011614 */
[----:B------:R-:W1:Y:S01]  /*3dd0*/  MUFU.EX2 R112, R112 ;  /* 0x0000007000707308 */ /* 0x000e620000000800 */
[----:B--2---:R-:W-:-:S07]  /*3de0*/  FADD.FTZ R7, R9, R0 ;  /* 0x0000000009077221 */ /* 0x004fce0000010000 */
[----:B------:R-:W2:Y:S01]  /*3df0*/  MUFU.EX2 R44, R44 ;  /* 0x0000002c002c7308 */ /* 0x000ea20000000800 */
[----:B----4-:R-:W-:-:S07]  /*3e00*/  FADD.FTZ R27, R41, R6 ;  /* 0x00000006291b7221 */ /* 0x010fce0000010000 */
[----:B------:R-:W3:Y:S01]  /*3e10*/  MUFU.EX2 R74, R74 ;  /* 0x0000004a004a7308 */ /* 0x000ee20000000800 */
[C---:B-1----:R-:W-:Y:S01]  /*3e20*/  FADD.FTZ R29, R112.reuse, R7 ;  /* 0x00000007701d7221 */ /* 0x042fe20000010000 */
[----:B------:R-:W-:Y:S02]  /*3e30*/  F2FP.BF16.F32.PACK_AB R6, R112, R9 ;  /* 0x000000097006723e */ /* 0x000fe400000010ff */
[----:B------:R-:W-:-:S04]  /*3e40*/  CS2R R112, SRZ ;  /* 0x0000000000707805 */ /* 0x000fc8000001ff00 */
[----:B------:R-:W1:Y:S01]  /*3e50*/  MUFU.EX2 R39, R39 ;  /* 0x0000002700277308 */ /* 0x000e620000000800 */
[C---:B--2---:R-:W-:Y:S01]  /*3e60*/  FADD.FTZ R0, R44.reuse, R27 ;  /* 0x0000001b2c007221 */ /* 0x044fe20000010000 */
[----:B------:R-:W-:-:S05]  /*3e70*/  F2FP.BF16.F32.PACK_AB R7, R44, R41 ;  /* 0x000000292c07723e */ /* 0x000fca00000010ff */
[----:B------:R2:W-:Y:S01]  /*3e80*/  STSM.16.M88.4 [R23], R4 ;  /* 0x0000000417007844 */ /* 0x0005e20000000200 */
[----:B------:R4:W5:Y:S01]  /*3e90*/  MUFU.EX2 R3, R114 ;  /* 0x0000007200037308 */ /* 0x0009620000000800 */
[----:B---3--:R-:W-:-:S07]  /*3ea0*/  FADD.FTZ R8, R74, R29 ;  /* 0x0000001d4a087221 */ /* 0x008fce0000010000 */
[----:B------:R-:W3:Y:S01]  /*3eb0*/  MUFU.EX2 R40, R40 ;  /* 0x0000002800287308 */ /* 0x000ee20000000800 */
[----:B-1----:R-:W-:Y:S01]  /*3ec0*/  FADD.FTZ R27, R39, R0 ;  /* 0x00000000271b7221 */ /* 0x002fe20000010000 */
[----:B----4-:R-:W-:-:S06]  /*3ed0*/  CS2R R114, SRZ ;  /* 0x0000000000727805 */ /* 0x010fcc000001ff00 */
[----:B------:R-:W1:Y:S01]  /*3ee0*/  MUFU.EX2 R116, R116 ;  /* 0x0000007400747308 */ /* 0x000e620000000800 */
[C---:B-----5:R-:W-:Y:S01]  /*3ef0*/  FADD.FTZ R29, R3.reuse, R8 ;  /* 0x00000008031d7221 */ /* 0x060fe20000010000 */
[----:B0-----:R-:W-:-:S06]  /*3f00*/  F2FP.BF16.F32.PACK_AB R12, R3, R74 ;  /* 0x0000004a030c723e */ /* 0x001fcc00000010ff */
[----:B------:R-:W0:Y:S01]  /*3f10*/  MUFU.EX2 R37, R37 ;  /* 0x0000002500257308 */ /* 0x000e220000000800 */
[----:B---3--:R-:W-:-:S07]  /*3f20*/  FADD.FTZ R0, R40, R27 ;  /* 0x0000001b28007221 */ /* 0x008fce0000010000 */
[----:B------:R-:W3:Y:S01]  /*3f30*/  MUFU.EX2 R36, R36 ;  /* 0x0000002400247308 */ /* 0x000ee20000000800 */
[----:B-1----:R-:W-:-:S07]  /*3f40*/  FADD.FTZ R8, R116, R29 ;  /* 0x0000001d74087221 */ /* 0x002fce0000010000 */
[----:B------:R1:W4:Y:S01]  /*3f50*/  MUFU.EX2 R21, R118 ;  /* 0x0000007600157308 */ /* 0x0003220000000800 */
[----:B0-----:R-:W-:-:S07]  /*3f60*/  FADD.FTZ R13, R37, R0 ;  /* 0x00000000250d7221 */ /* 0x001fce0000010000 */
[----:B------:R-:W2:Y:S01]  /*3f70*/  MUFU.EX2 R34, R34 ;  /* 0x0000002200227308 */ /* 0x000ea20000000800 */
[----:B---3--:R-:W-:Y:S01]  /*3f80*/  FADD.FTZ R3, R36, R13 ;  /* 0x0000000d24037221 */ /* 0x008fe20000010000 */
[----:B------:R-:W-:Y:S02]  /*3f90*/  F2FP.BF16.F32.PACK_AB R13, R40, R39 ;  /* 0x00000027280d723e */ /* 0x000fe400000010ff */
[----:B-1----:R-:W-:-:S04]  /*3fa0*/  CS2R R118, SRZ ;  /* 0x0000000000767805 */ /* 0x002fc8000001ff00 */
[----:B------:R-:W0:Y:S01]  /*3fb0*/  MUFU.EX2 R66, R66 ;  /* 0x0000004200427308 */ /* 0x000e220000000800 */
[C---:B----4-:R-:W-:Y:S01]  /*3fc0*/  FADD.FTZ R15, R21.reuse, R8 ;  /* 0x00000008150f7221 */ /* 0x050fe20000010000 */
[----:B------:R-:W-:Y:S02]  /*3fd0*/  F2FP.BF16.F32.PACK_AB R14, R21, R116 ;  /* 0x00000074150e723e */ /* 0x000fe400000010ff */
[----:B------:R-:W-:-:S04]  /*3fe0*/  CS2R R116, SRZ ;  /* 0x0000000000747805 */ /* 0x000fc8000001ff00 */
[----:B------:R-:W1:Y:S01]  /*3ff0*/  MUFU.EX2 R47, R47 ;  /* 0x0000002f002f7308 */ /* 0x000e620000000800 */
[----:B--2---:R-:W-:-:S07]  /*4000*/  FADD.FTZ R4, R34, R3 ;  /* 0x0000000322047221 */ /* 0x004fce0000010000 */
[----:B------:R2:W3:Y:S01]  /*4010*/  MUFU.EX2 R25, R120 ;  /* 0x0000007800197308 */ /* 0x0004e20000000800 */
[----:B0-----:R-:W-:Y:S01]  /*4020*/  FADD.FTZ R0, R66, R15 ;  /* 0x0000000f42007221 */ /* 0x001fe20000010000 */
[----:B------:R-:W-:-:S05]  /*4030*/  F2FP.BF16.F32.PACK_AB R15, R36, R37 ;  /* 0x00000025240f723e */ /* 0x000fca00000010ff */
[----:B------:R0:W-:Y:S01]  /*4040*/  STSM.16.M88.4 [R18+0x6000], R12 ;  /* 0x0060000c12007844 */ /* 0x0001e20000000200 */
[----:B------:R-:W4:Y:S01]  /*4050*/  MUFU.EX2 R30, R30 ;  /* 0x0000001e001e7308 */ /* 0x000f220000000800 */
[----:B-1----:R-:W-:Y:S01]  /*4060*/  FADD.FTZ R5, R47, R4 ;  /* 0x000000042f057221 */ /* 0x002fe20000010000 */
[----:B------:R-:W-:Y:S02]  /*4070*/  IADD3 R4, R10, R137, -R138 ;  /* 0x000000890a047210 */ /* 0x000fe40007ffe88a */
[----:B--2---:R-:W-:-:S04]  /*4080*/  CS2R R120, SRZ ;  /* 0x0000000000787805 */ /* 0x004fc8000001ff00 */
[----:B------:R-:W-:Y:S01]  /*4090*/  MUFU.EX2 R108, R108 ;  /* 0x0000006c006c7308 */ /* 0x000fe20000000800 */
[C---:B---3--:R-:W-:Y:S01]  /*40a0*/  FADD.FTZ R3, R25.reuse, R0 ;  /* 0x0000000019037221 */ /* 0x048fe20000010000 */
[----:B------:R-:W-:Y:S02]  /*40b0*/  F2FP.BF16.F32.PACK_AB R24, R25, R66 ;  /* 0x000000421918723e */ /* 0x000fe400000010ff */
[----:B------:R-:W-:-:S04]  /*40c0*/  F2FP.BF16.F32.PACK_AB R25, R47, R34 ;  /* 0x000000222f19723e */ /* 0x000fc800000010ff */
[----:B------:R1:W2:Y:S01]  /*40d0*/  MUFU.EX2 R9, R122 ;  /* 0x0000007a00097308 */ /* 0x0002a20000000800 */
[----:B----4-:R-:W-:Y:S01]  /*40e0*/  FADD.FTZ R0, R30, R5 ;  /* 0x000000051e007221 */ /* 0x010fe20000010000 */
[----:B------:R-:W-:-:S04]  /*40f0*/  SHF.R.S32.HI R5, RZ, 0x1f, R4 ;  /* 0x0000001fff057819 */ /* 0x000fc80000011404 */
[----:B------:R-:W-:Y:S01]  /*4100*/  LEA.HI R4, R5, R4, RZ, 0x7 ;  /* 0x0000000405047211 */ /* 0x000fe200078f38ff */
[----:B------:R-:W-:Y:S01]  /*4110*/  VIADD R5, R88, 0xfffffffe ;  /* 0xfffffffe58057836 */ /* 0x000fe20000000000 */
[----:B------:R-:W3:Y:S01]  /*4120*/  MUFU.EX2 R29, R28 ;  /* 0x0000001c001d7308 */ /* 0x000ee20000000800 */
[----:B-1----:R-:W-:Y:S02]  /*4130*/  CS2R R122, SRZ ;  /* 0x00000000007a7805 */ /* 0x002fe4000001ff00 */
[----:B------:R-:W-:Y:S02]  /*4140*/  SHF.R.S32.HI R4, RZ, 0x7, R4 ;  /* 0x00000007ff047819 */ /* 0x000fe40000011404 */
[----:B------:R-:W-:Y:S02]  /*4150*/  CS2R R88, SRZ ;  /* 0x0000000000587805 */ /* 0x000fe4000001ff00 */
[----:B------:R-:W-:Y:S02]  /*4160*/  VIMNMX R4, RZ, R4, !PT ;  /* 0x00000004ff047248 */ /* 0x000fe40007fe0100 */
[----:B--2---:R-:W-:Y:S01]  /*4170*/  F2FP.BF16.F32.PACK_AB R26, R9, R108 ;  /* 0x0000006c091a723e */ /* 0x004fe200000010ff */
[----:B------:R-:W-:Y:S01]  /*4180*/  FADD.FTZ R108, R108, R3 ;  /* 0x000000036c6c7221 */ /* 0x000fe20000010000 */
[----:B------:R-:W-:-:S03]  /*4190*/  ISETP.GE.AND P1, PT, R5, R4, PT ;  /* 0x000000040500720c */ /* 0x000fc60003f26270 */
[----:B------:R-:W-:Y:S01]  /*41a0*/  FADD.FTZ R3, R9, R108 ;  /* 0x0000006c09037221 */ /* 0x000fe20000010000 */
[----:B------:R-:W-:Y:S02]  /*41b0*/  CS2R R108, SRZ ;  /* 0x00000000006c7805 */ /* 0x000fe4000001ff00 */
[C---:B---3--:R-:W-:Y:S01]  /*41c0*/  F2FP.BF16.F32.PACK_AB R27, R29.reuse, R30 ;  /* 0x0000001e1d1b723e */ /* 0x048fe200000010ff */
[----:B------:R-:W-:-:S04]  /*41d0*/  FADD.FTZ R0, R29, R0 ;  /* 0x000000001d007221 */ /* 0x000fc80000010000 */
[----:B------:R0:W-:Y:S01]  /*41e0*/  STSM.16.M88.4 [R17+0x6000], R24 ;  /* 0x0060001811007844 */ /* 0x0001e20000000200 */
[----:B------:R1:W-:Y:S06]  /*41f0*/  MEMBAR.ALL.CTA ;  /* 0x0000000000007992 */ /* 0x0003ec0000008000 */
[----:B-1----:R-:W1:Y:S02]  /*4200*/  FENCE.VIEW.ASYNC.S ;  /* 0x00000000000073c6 */ /* 0x002e640000000000 */
[----:B-1----:R-:W-:Y:S01]  /*4210*/  NOP ;  /* 0x0000000000007918 */ /* 0x002fe20000000000 */
[----:B------:R-:W-:Y:S05]  /*4220*/  @!P1 BRA `(.L_x_12064) ;  /* 0x00000030008c9947 */ /* 0x000fea0003800000 */
[----:B------:R-:W-:Y:S01]  /*4230*/  IMAD.MOV.U32 R8, RZ, RZ, R63 ;  /* 0x000000ffff087224 */ /* 0x000fe200078e003f */
[----:B------:R-:W-:Y:S01]  /*4240*/  UMOV UR6, UR38 ;  /* 0x0000002600067c82 */ /* 0x000fe20008000000 */
[----:B------:R-:W-:Y:S01]  /*4250*/  IMAD.MOV.U32 R7, RZ, RZ, R78 ;  /* 0x000000ffff077224 */ /* 0x000fe200078e004e */
[----:B------:R-:W-:Y:S01]  /*4260*/  ULDC UR5, c[0x0][0x9d8] ;  /* 0x0002760000057ab9 */ /* 0x000fe20000000800 */
[----:B------:R-:W-:Y:S02]  /*4270*/  IMAD.MOV.U32 R6, RZ, RZ, R2 ;  /* 0x000000ffff067224 */ /* 0x000fe400078e0002 */
[----:B------:R-:W-:-:S07]  /*4280*/  IMAD.MOV.U32 R135, RZ, RZ, RZ ;  /* 0x000000ffff877224 */ /* 0x000fce00078e00ff */
.L_x_12075:
[----:B------:R-:W-:Y:S01]  /*4290*/  ISETP.NE.AND P2, PT, RZ, UR40, PT ;  /* 0x00000028ff007c0c */ /* 0x000fe2000bf45270 */
[----:B------:R-:W-:-:S04]  /*42a0*/  UISETP.NE.AND UP0, UPT, UR6, 0x1, UPT ;  /* 0x000000010600788c */ /* 0x000fc8000bf05270 */
[----:B------:R-:W-:-:S06]  /*42b0*/  USEL UR7, URZ, 0x1, UP0 ;  /* 0x000000013f077887 */ /* 0x000fcc0008000000 */
[----:B------:R-:W-:Y:S02]  /*42c0*/  LOP3.LUT R2, R6, UR7, RZ, 0x3c, !PT ;  /* 0x0000000706027c12 */ /* 0x000fe4000f8e3cff */
[----:B------:R-:W-:Y:S05]  /*42d0*/  @P2 BRA `(.L_x_12065) ;  /* 0x0000000000342947 */ /* 0x000fea0003800000 */
[----:B------:R-:W-:Y:S05]  /*42e0*/  @!P0 BRA `(.L_x_12066) ;  /* 0x0000000000048947 */ /* 0x000fea0003800000 */
[----:B------:R-:W-:Y:S01]  /*42f0*/  BPT.TRAP 0x1 ;  /* 0x000000040000795c */ /* 0x000fe20000300000 */
.L_x_12066:
[----:B------:R-:W-:Y:S01]  /*4300*/  UIADD3 UR7, UR6, 0x1, URZ ;  /* 0x0000000106077890 */ /* 0x000fe2000fffe03f */
[----:B------:R-:W-:-:S03]  /*4310*/  SHF.L.U32 R9, R2, 0x1f, RZ ;  /* 0x0000001f02097819 */ /* 0x000fc600000006ff */
[----:B------:R-:W-:-:S04]  /*4320*/  UISETP.NE.AND UP0, UPT, UR7, 0x2, UPT ;  /* 0x000000020700788c */ /* 0x000fc8000bf05270 */
[----:B------:R-:W-:-:S04]  /*4330*/  USEL UR7, UR7, URZ, UP0 ;  /* 0x0000003f07077287 */ /* 0x000fc80008000000 */
[----:B------:R-:W-:-:S09]  /*4340*/  ULEA UR7, UR7, UR41, 0x3 ;  /* 0x0000002907077291 */ /* 0x000fd2000f8e183f */
[----:B------:R1:W2:Y:S01]  /*4350*/  SYNCS.PHASECHK.TRANS64.TRYWAIT P1, [UR7+0x2d830], R9 ;  /* 0x02d83009ff0075a7 */ /* 0x0002a20008020147 */
[----:B------:R-:W-:Y:S05]  /*4360*/  @!P0 BRA `(.L_x_12067) ;  /* 0x0000000000048947 */ /* 0x000fea0003800000 */
[----:B------:R-:W-:Y:S01]  /*4370*/  BPT.TRAP 0x1 ;  /* 0x000000040000795c */ /* 0x000fe20000300000 */
.L_x_12067:
[----:B--2---:R-:W-:Y:S05]  /*4380*/  @P1 BRA `(.L_x_12065) ;  /* 0x0000000000081947 */ /* 0x004fea0003800000 */
[----:B------:R-:W2:Y:S02]  /*4390*/  SYNCS.PHASECHK.TRANS64.TRYWAIT P1, [UR7+0x2d830], R9 ;  /* 0x02d83009ff0075a7 */ /* 0x000ea40008020147 */
[----:B--2---:R-:W-:Y:S05]  /*43a0*/  @!P1 BRA `(.L_x_12068) ;  /* 0x000000d400d49947 */ /* 0x004fea0003800000 */
.L_x_12065:
        /* <DEDUP_REMOVED lines=40> */
.L_x_12070:
[----:B------:R-:W-:Y:S01]  /*4630*/  ULEA UR7, UR6, UR41, 0x3 ;  /* 0x0000002906077291 */ /* 0x000fe2000f8e183f */
[----:B------:R-:W-:-:S08]  /*4640*/  SHF.L.U32 R6, R6, 0x1f, RZ ;  /* 0x0000001f06067819 */ /* 0x000fd000000006ff */
[----:B------:R0:W1:Y:S01]  /*4650*/  SYNCS.PHASECHK.TRANS64.TRYWAIT P1, [UR7+0x2d850], R6 ;  /* 0x02d85006ff0075a7 */ /* 0x0000620008020147 */
[----:B------:R-:W-:Y:S05]  /*4660*/  @!P0 BRA `(.L_x_12071) ;  /* 0x0000000000048947 */ /* 0x000fea0003800000 */
[----:B------:R-:W-:Y:S01]  /*4670*/  BPT.TRAP 0x1 ;  /* 0x000000040000795c */ /* 0x000fe20000300000 */
.L_x_12071:
[----:B-1----:R-:W-:Y:S05]  /*4680*/  @P1 BRA `(.L_x_12069) ;  /* 0x0000000000081947 */ /* 0x002fea0003800000 */
[----:B------:R-:W1:Y:S02]  /*4690*/  SYNCS.PHASECHK.TRANS64.TRYWAIT P1, [UR7+0x2d850], R6 ;  /* 0x02d85006ff0075a7 */ /* 0x000e640008020147 */
[----:B-1----:R-:W-:Y:S05]  /*46a0*/  @!P1 BRA `(.L_x_12072) ;  /* 0x000000d4002c9947 */ /* 0x002fea0003800000 */
.L_x_12069:
        /* <DEDUP_REMOVED lines=18> */
[----:B------:R-:W-:-:S02]  /*47d0*/  ISETP.GE.U32.AND P1, PT, R10, 0x180, PT ;  /* 0x000001800a00780c */ /* 0x000fc40003f26070 */
        /* <DEDUP_REMOVED lines=51> */
.L_x_12073:
[----:B------:R-:W-:Y:S01]  /*4b10*/  ISETP.NE.AND P1, PT, R154, 0x1, PT ;  /* 0x000000019a00780c */ /* 0x000fe20003f25270 */
[----:B0-----:R-:W-:Y:S02]  /*4b20*/  IMAD.IADD R6, R140, 0x1, R136 ;  /* 0x000000018c067824 */ /* 0x001fe400078e0288 */
        /* <DEDUP_REMOVED lines=15> */
[----:B------:R-:W-:Y:S01]  /*4c20*/  MUFU.TANH R13, R13 ;  /* 0x0000000d000d7308 */ /* 0x000fe20000002400 */
[----:B------:R-:W-:Y:S01]  /*4c30*/  FMUL.FTZ R15, R30, UR5 ;  /* 0x000000051e0f7c20 */ /* 0x000fe20008410000 */
[----:B------:R-:W-:Y:S01]  /*4c40*/  FMUL.FTZ R44, R60, UR5 ;  /* 0x000000053c2c7c20 */ /* 0x000fe20008410000 */
[----:B------:R-:W-:Y:S01]  /*4c50*/  FMUL.FTZ R29, R38, UR5 ;  /* 0x00000005261d7c20 */ /* 0x000fe20008410000 */
[----:B------:R-:W1:Y:S01]  /*4c60*/  @P1 LDC R10, c[0x0][0x450] ;  /* 0x00011400ff0a1b82 */ /* 0x000e620000000800 */
        /* <DEDUP_REMOVED lines=15> */
[----:B0-----:R-:W-:-:S04]  /*4d60*/  @P1 IMAD.HI.U32 R9, R6, R9, RZ ;  /* 0x0000000906091227 */ /* 0x001fc800078e00ff */
[----:B------:R-:W-:Y:S01]  /*4d70*/  FMUL.FTZ R51, R51, UR5 ;  /* 0x0000000533337c20 */ /* 0x000fe20008410000 */
[----:B------:R-:W-:Y:S01]  /*4d80*/  FMUL.FTZ R54, R54, UR5 ;  /* 0x0000000536367c20 */ /* 0x000fe20008410000 */
[----:B------:R-:W-:Y:S01]  /*4d90*/  FMUL.FTZ R55, R55, UR5 ;  /* 0x0000000537377c20 */ /* 0x000fe20008410000 */
[----:B------:R-:W-:Y:S01]  /*4da0*/  MUFU.TANH R27, R27 ;  /* 0x0000001b001b7308 */ /* 0x000fe20000002400 */
        /* <DEDUP_REMOVED lines=8> */
[----:B------:R-:W0:Y:S01]  /*4e30*/  SHFL.IDX PT, R61, R6, RZ, 0x1c1f ;  /* 0x001c1fff063d7589 */ /* 0x000e2200000e0000 */
[----:B------:R-:W-:-:S02]  /*4e40*/  IMAD.MOV.U32 R56, RZ, RZ, -0x80 ;  /* 0xffffff80ff387424 */ /* 0x000fc400078e00ff */
[----:B------:R-:W-:Y:S01]  /*4e50*/  FMUL.FTZ R10, R25, UR5 ;  /* 0x00000005190a7c20 */ /* 0x000fe20008410000 */
[----:B------:R-:W1:Y:S01]  /*4e60*/  MUFU.TANH R9, R9 ;  /* 0x0000000900097308 */ /* 0x000e620000002400 */
[----:B------:R-:W-:Y:S01]  /*4e70*/  FMUL.FTZ R25, R34, UR5 ;  /* 0x0000000522197c20 */ /* 0x000fe20008410000 */
[----:B------:R-:W-:Y:S02]  /*4e80*/  IMAD R56, R5, R56, 0x1 ;  /* 0x0000000105387424 */ /* 0x000fe400078e0238 */
[----:B------:R-:W-:Y:S01]  /*4e90*/  FMUL.FTZ R34, R43, UR5 ;  /* 0x000000052b227c20 */ /* 0x000fe20008410000 */
[----:B------:R-:W-:Y:S01]  /*4ea0*/  FMUL.FTZ R43, R57, UR5 ;  /* 0x00000005392b7c20 */ /* 0x000fe20008410000 */
[----:B------:R-:W-:Y:S01]  /*4eb0*/  FMUL.FTZ R57, R73, UR5 ;  /* 0x0000000549397c20 */ /* 0x000fe20008410000 */
[----:B------:R-:W-:Y:S02]  /*4ec0*/  IMAD R56, R139, -0x2, R56 ;  /* 0xfffffffe8b387824 */ /* 0x000fe400078e0238 */
[----:B------:R-:W-:Y:S01]  /*4ed0*/  FMUL.FTZ R70, R70, UR5 ;  /* 0x0000000546467c20 */ /* 0x000fe20008410000 */
[----:B------:R-:W2:Y:S01]  /*4ee0*/  MUFU.TANH R10, R10 ;  /* 0x0000000a000a7308 */ /* 0x000ea20000002400 */
[----:B------:R-:W-:Y:S01]  /*4ef0*/  FMUL.FTZ R71, R71, UR5 ;  /* 0x0000000547477c20 */ /* 0x000fe20008410000 */
[----:B------:R-:W-:Y:S01]  /*4f00*/  FMUL.FTZ R87, R87, UR5 ;  /* 0x0000000557577c20 */ /* 0x000fe20008410000 */
[----:B------:R-:W-:Y:S01]  /*4f10*/  IADD3 R56, -R138, R56, R137 ;  /* 0x000000388a387210 */ /* 0x000fe20007ffe189 */
[----:B------:R-:W-:-:S04]  /*4f20*/  ULEA UR7, UR38, UR41, 0x3 ;  /* 0x0000002926077291 */ /* 0x000fc8000f8e183f */
[----:B------:R-:W3:Y:S01]  /*4f30*/  MUFU.TANH R24, R24 ;  /* 0x0000001800187308 */ /* 0x000ee20000002400 */
[----:B------:R-:W-:Y:S01]  /*4f40*/  UIADD3 UR7, UR7, 0x2d840, URZ ;  /* 0x0002d84007077890 */ /* 0x000fe2000fffe03f */
[----:B0-----:R-:W-:Y:S02]  /*4f50*/  IMAD.IADD R60, R56, 0x1, R61 ;  /* 0x00000001383c7824 */ /* 0x001fe400078e023d */
[----:B------:R-:W-:Y:S01]  /*4f60*/  FMUL.FTZ R61, R47, UR5 ;  /* 0x000000052f3d7c20 */ /* 0x000fe20008410000 */
[----:B------:R-:W-:-:S03]  /*4f70*/  UPRMT UR7, UR42, 0x654, UR7 ;  /* 0x000006542a077896 */ /* 0x000fc60008000007 */
[----:B------:R-:W0:Y:S01]  /*4f80*/  MUFU.TANH R28, R28 ;  /* 0x0000001c001c7308 */ /* 0x000e220000002400 */
[C---:B------:R-:W-:Y:S02]  /*4f90*/  ISETP.GT.AND P1, PT, R60.reuse, RZ, PT ;  /* 0x000000ff3c00720c */ /* 0x040fe40003f24270 */
[----:B------:R-:W-:Y:S02]  /*4fa0*/  ISETP.GT.AND P3, PT, R60, 0x1, PT ;  /* 0x000000013c00780c */ /* 0x000fe40003f64270 */
[----:B-1----:R-:W-:-:S03]  /*4fb0*/  FSEL R9, R9, -INF , P1 ;  /* 0xff80000009097808 */ /* 0x002fc60000800000 */
[----:B------:R-:W1:Y:S01]  /*4fc0*/  MUFU.TANH R31, R31 ;  /* 0x0000001f001f7308 */ /* 0x000e620000002400 */
[----:B--2---:R-:W-:Y:S01]  /*4fd0*/  FSEL R10, R10, -INF , P3 ;  /* 0xff8000000a0a7808 */ /* 0x004fe20001800000 */
[----:B------:R-:W-:Y:S01]  /*4fe0*/  SYNCS.ARRIVE.TRANS64.RED.A1T0 RZ, [UR7], RZ ;  /* 0x000000ffffff79a7 */ /* 0x000fe20008100407 */
[C---:B------:R-:W-:Y:S02]  /*4ff0*/  ISETP.GT.AND P2, PT, R60.reuse, 0x8, PT ;  /* 0x000000083c00780c */ /* 0x040fe40003f44270 */
[C---:B------:R-:W-:Y:S02]  /*5000*/  ISETP.GT.AND P5, PT, R60.reuse, 0x9, PT ;  /* 0x000000093c00780c */ /* 0x040fe40003fa4270 */
[C---:B------:R-:W-:Y:S01]  /*5010*/  ISETP.GT.AND P4, PT, R60.reuse, 0x10, PT ;  /* 0x000000103c00780c */ /* 0x040fe20003f84270 */
[----:B------:R-:W2:Y:S01]  /*5020*/  MUFU.TANH R32, R32 ;  /* 0x0000002000207308 */ /* 0x000ea20000002400 */
[C---:B------:R-:W-:Y:S02]  /*5030*/  ISETP.GT.AND P1, PT, R60.reuse, 0x11, PT ;  /* 0x000000113c00780c */ /* 0x040fe40003f24270 */
[----:B------:R-:W-:-:S02]  /*5040*/  ISETP.GT.AND P3, PT, R60, 0x18, PT ;  /* 0x000000183c00780c */ /* 0x000fc40003f64270 */
[----:B------:R-:W-:Y:S02]  /*5050*/  FSEL R13, R13, -INF , P2 ;  /* 0xff8000000d0d7808 */ /* 0x000fe40001000000 */
[----:B------:R-:W-:Y:S01]  /*5060*/  FSEL R14, R14, -INF , P5 ;  /* 0xff8000000e0e7808 */ /* 0x000fe20002800000 */
[----:B------:R-:W4:Y:S01]  /*5070*/  MUFU.TANH R35, R35 ;  /* 0x0000002300237308 */ /* 0x000f220000002400 */
[----:B------:R-:W-:Y:S02]  /*5080*/  FSEL R21, R21, -INF , P4 ;  /* 0xff80000015157808 */ /* 0x000fe40002000000 */
[----:B---3--:R-:W-:Y:S02]  /*5090*/  FSEL R24, R24, -INF , P1 ;  /* 0xff80000018187808 */ /* 0x008fe40000800000 */
[----:B------:R-:W-:Y:S02]  /*50a0*/  FSEL R27, R27, -INF , P3 ;  /* 0xff8000001b1b7808 */ /* 0x000fe40001800000 */
[C---:B------:R-:W-:Y:S01]  /*50b0*/  ISETP.GT.AND P2, PT, R60.reuse, 0x19, PT ;  /* 0x000000193c00780c */ /* 0x040fe20003f44270 */
[----:B------:R-:W3:Y:S01]  /*50c0*/  MUFU.TANH R36, R36 ;  /* 0x0000002400247308 */ /* 0x000ee20000002400 */
[----:B------:R-:W-:-:S02]  /*50d0*/  ISETP.GT.AND P5, PT, R60, 0x20, PT ;  /* 0x000000203c00780c */ /* 0x000fc40003fa4270 */
[C---:B------:R-:W-:Y:S02]  /*50e0*/  ISETP.GT.AND P4, PT, R60.reuse, 0x21, PT ;  /* 0x000000213c00780c */ /* 0x040fe40003f84270 */
[C---:B------:R-:W-:Y:S02]  /*50f0*/  ISETP.GT.AND P1, PT, R60.reuse, 0x28, PT ;  /* 0x000000283c00780c */ /* 0x040fe40003f24270 */
[----:B------:R-:W-:Y:S01]  /*5100*/  ISETP.GT.AND P3, PT, R60, 0x29, PT ;  /* 0x000000293c00780c */ /* 0x000fe20003f64270 */
[----:B------:R-:W5:Y:S01]  /*5110*/  MUFU.TANH R38, R38 ;  /* 0x0000002600267308 */ /* 0x000f620000002400 */
[----:B0-----:R-:W-:Y:S02]  /*5120*/  FSEL R28, R28, -INF , P2 ;  /* 0xff8000001c1c7808 */ /* 0x001fe40001000000 */
[----:B-1----:R-:W-:Y:S02]  /*5130*/  FSEL R31, R31, -INF , P5 ;  /* 0xff8000001f1f7808 */ /* 0x002fe40002800000 */
[----:B--2---:R-:W-:-:S02]  /*5140*/  FSEL R32, R32, -INF , P4 ;  /* 0xff80000020207808 */ /* 0x004fc40002000000 */
[----:B----4-:R-:W-:Y:S01]  /*5150*/  FSEL R35, R35, -INF , P1 ;  /* 0xff80000023237808 */ /* 0x010fe20000800000 */
[----:B------:R-:W0:Y:S01]  /*5160*/  MUFU.TANH R39, R39 ;  /* 0x0000002700277308 */ /* 0x000e220000002400 */
[----:B---3--:R-:W-:Y:S02]  /*5170*/  FSEL R36, R36, -INF , P3 ;  /* 0xff80000024247808 */ /* 0x008fe40001800000 */
[C---:B------:R-:W-:Y:S02]  /*5180*/  ISETP.GT.AND P2, PT, R60.reuse, 0x30, PT ;  /* 0x000000303c00780c */ /* 0x040fe40003f44270 */
[C---:B------:R-:W-:Y:S02]  /*5190*/  ISETP.GT.AND P5, PT, R60.reuse, 0x31, PT ;  /* 0x000000313c00780c */ /* 0x040fe40003fa4270 */
[C---:B------:R-:W-:Y:S01]  /*51a0*/  ISETP.GT.AND P4, PT, R60.reuse, 0x38, PT ;  /* 0x000000383c00780c */ /* 0x040fe20003f84270 */
[----:B------:R-:W1:Y:S01]  /*51b0*/  MUFU.TANH R40, R40 ;  /* 0x0000002800287308 */ /* 0x000e620000002400 */
[----:B------:R-:W-:-:S02]  /*51c0*/  ISETP.GT.AND P1, PT, R60, 0x39, PT ;  /* 0x000000393c00780c */ /* 0x000fc40003f24270 */
[----:B------:R-:W-:Y:S02]  /*51d0*/  ISETP.GT.AND P3, PT, R60, 0x40, PT ;  /* 0x000000403c00780c */ /* 0x000fe40003f64270 */
[----:B-----5:R-:W-:Y:S02]  /*51e0*/  FSEL R38, R38, -INF , P2 ;  /* 0xff80000026267808 */ /* 0x020fe40001000000 */
[C---:B------:R-:W-:Y:S01]  /*51f0*/  ISETP.GT.AND P2, PT, R60.reuse, 0x41, PT ;  /* 0x000000413c00780c */ /* 0x040fe20003f44270 */
        /* <DEDUP_REMOVED lines=9> */
[----:B------:R-:W-:-:S05]  /*5290*/  ISETP.GT.AND P1, PT, R60, 0x50, PT ;  /* 0x000000503c00780c */ /* 0x000fca0003f24270 */
[----:B------:R-:W2:Y:S01]  /*52a0*/  MUFU.TANH R44, R44 ;  /* 0x0000002c002c7308 */ /* 0x000ea20000002400 */
[----:B0-----:R-:W-:Y:S02]  /*52b0*/  FSEL R42, R42, -INF , P3 ;  /* 0xff8000002a2a7808 */ /* 0x001fe40001800000 */
[----:B------:R-:W-:-:S05]  /*52c0*/  ISETP.GT.AND P3, PT, R60, 0x51, PT ;  /* 0x000000513c00780c */ /* 0x000fca0003f64270 */
        /* <DEDUP_REMOVED lines=24> */
[----:B------:R-:W-:Y:S01]  /*5450*/  MUFU.TANH R11, R11 ;  /* 0x0000000b000b7308 */ /* 0x000fe20000002400 */
[----:B0-----:R-:W-:Y:S02]  /*5460*/  FSEL R57, R57, -INF , P1 ;  /* 0xff80000039397808 */ /* 0x001fe40000800000 */
[----:B------:R-:W-:-:S05]  /*5470*/  ISETP.GT.AND P1, PT, R60, 0x78, PT ;  /* 0x000000783c00780c */ /* 0x000fca0003f24270 */
[----:B------:R-:W-:Y:S01]  /*5480*/  MUFU.TANH R15, R15 ;  /* 0x0000000f000f7308 */ /* 0x000fe20000002400 */
[----:B-1----:R-:W-:Y:S02]  /*5490*/  FSEL R47, R47, -INF , P3 ;  /* 0xff8000002f2f7808 */ /* 0x002fe40001800000 */
[----:B------:R-:W-:Y:S02]  /*54a0*/  ISETP.GT.AND P3, PT, R60, 0x79, PT ;  /* 0x000000793c00780c */ /* 0x000fe40003f64270 */
[----:B------:R-:W-:-:S03]  /*54b0*/  FMNMX.FTZ R60, R10, R65, !PT ;  /* 0x000000410a3c7209 */ /* 0x000fc60007810000 */
[----:B------:R-:W-:Y:S01]  /*54c0*/  MUFU.TANH R20, R20 ;  /* 0x0000001400147308 */ /* 0x000fe20000002400 */
[----:B------:R-:W-:-:S04]  /*54d0*/  FMNMX.FTZ R65, R13, R60, !PT ;  /* 0x0000003c0d417209 */ /* 0x000fc80007810000 */
        /* <DEDUP_REMOVED lines=11> */
[----:B------:R-:W-:Y:S01]  /*5590*/  FMNMX.FTZ R65, R35, R60, !PT ;  /* 0x0000003c23417209 */ /* 0x000fe20007810000 */
[----:B------:R-:W-:Y:S01]  /*55a0*/  FMUL.FTZ R60, R62, UR5 ;  /* 0x000000053e3c7c20 */ /* 0x000fe20008410000 */
[----:B------:R-:W-:Y:S02]  /*55b0*/  FMUL.FTZ R62, R63, UR5 ;  /* 0x000000053f3e7c20 */ /* 0x000fe40008410000 */
        /* <DEDUP_REMOVED lines=9> */
[----:B------:R-:W-:-:S03]  /*5650*/  FMUL.FTZ R63, R77, UR5 ;  /* 0x000000054d3f7c20 */ /* 0x000fc60008410000 */
[----:B------:R-:W-:Y:S01]  /*5660*/  FMNMX.FTZ R65, R43, R64, !PT ;  /* 0x000000402b417209 */ /* 0x000fe20007810000 */
[----:B------:R-:W-:Y:S02]  /*5670*/  FMUL.FTZ R64, R80, UR5 ;  /* 0x0000000550407c20 */ /* 0x000fe40008410000 */
[----:B------:R-:W0:Y:S01]  /*5680*/  MUFU.TANH R63, R63 ;  /* 0x0000003f003f7308 */ /* 0x000e220000002400 */
[----:B------:R-:W-:-:S04]  /*5690*/  FMNMX.FTZ R68, R44, R65, !PT ;  /* 0x000000412c447209 */ /* 0x000fc80007810000 */
[----:B------:R-:W-:-:S03]  /*56a0*/  FMNMX.FTZ R65, R45, R68, !PT ;  /* 0x000000442d417209 */ /* 0x000fc60007810000 */
[----:B------:R-:W1:Y:S01]  /*56b0*/  MUFU.TANH R64, R64 ;  /* 0x0000004000407308 */ /* 0x000e620000002400 */
[----:B------:R-:W-:Y:S01]  /*56c0*/  FMNMX.FTZ R69, R46, R65, !PT ;  /* 0x000000412e457209 */ /* 0x000fe20007810000 */
[----:B------:R-:W-:Y:S02]  /*56d0*/  FMUL.FTZ R65, R81, UR5 ;  /* 0x0000000551417c20 */ /* 0x000fe40008410000 */
[----:B------:R-:W2:Y:S01]  /*56e0*/  SHFL.IDX PT, R81, R6, 0x1, 0x1c1f ;  /* 0x003c1f0006517f89 */ /* 0x000ea200000e0000 */
[----:B------:R-:W-:-:S03]  /*56f0*/  FMNMX.FTZ R68, R48, R69, !PT ;  /* 0x0000004530447209 */ /* 0x000fc60007810000 */
[----:B------:R-:W3:Y:S01]  /*5700*/  MUFU.TANH R65, R65 ;  /* 0x0000004100417308 */ /* 0x000ee20000002400 */
[----:B------:R-:W-:Y:S01]  /*5710*/  FMNMX.FTZ R69, R49, R68, !PT ;  /* 0x0000004431457209 */ /* 0x000fe20007810000 */
[----:B------:R-:W-:Y:S01]  /*5720*/  FMUL.FTZ R68, R84, UR5 ;  /* 0x0000000554447c20 */ /* 0x000fe20008410000 */
[----:B0-----:R-:W-:Y:S01]  /*5730*/  FSEL R63, R63, -INF , P2 ;  /* 0xff8000003f3f7808 */ /* 0x001fe20001000000 */
[----:B------:R-:W-:Y:S01]  /*5740*/  FMUL.FTZ R84, R79, UR5 ;  /* 0x000000054f547c20 */ /* 0x000fe20008410000 */
[----:B------:R-:W-:Y:S01]  /*5750*/  FMNMX.FTZ R72, R52, R69, !PT ;  /* 0x0000004534487209 */ /* 0x000fe20007810000 */
[----:B------:R-:W-:Y:S02]  /*5760*/  FMUL.FTZ R69, R85, UR5 ;  /* 0x0000000555457c20 */ /* 0x000fe40008410000 */
[----:B------:R-:W0:Y:S01]  /*5770*/  MUFU.TANH R68, R68 ;  /* 0x0000004400447308 */ /* 0x000e220000002400 */
[----:B------:R-:W-:Y:S02]  /*5780*/  FMNMX.FTZ R72, R53, R72, !PT ;  /* 0x0000004835487209 */ /* 0x000fe40007810000 */
[----:B-1----:R-:W-:-:S02]  /*5790*/  FSEL R64, R64, -INF , P5 ;  /* 0xff80000040407808 */ /* 0x002fc40002800000 */
[----:B------:R-:W-:-:S03]  /*57a0*/  FMNMX.FTZ R72, R57, R72, !PT ;  /* 0x0000004839487209 */ /* 0x000fc60007810000 */
[----:B------:R-:W1:Y:S01]  /*57b0*/  MUFU.TANH R69, R69 ;  /* 0x0000004500457308 */ /* 0x000e620000002400 */
[----:B------:R-:W-:Y:S02]  /*57c0*/  FMNMX.FTZ R72, R47, R72, !PT ;  /* 0x000000482f487209 */ /* 0x000fe40007810000 */
[----:B---3--:R-:W-:Y:S01]  /*57d0*/  FSEL R65, R65, -INF , P4 ;  /* 0xff80000041417808 */ /* 0x008fe20002000000 */
[----:B--2---:R-:W-:Y:S01]  /*57e0*/  IMAD.IADD R56, R56, 0x1, R81 ;  /* 0x0000000138387824 */ /* 0x004fe200078e0251 */
[----:B------:R-:W-:-:S03]  /*57f0*/  FMNMX.FTZ R73, R63, R72, !PT ;  /* 0x000000483f497209 */ /* 0x000fc60007810000 */
[----:B------:R-:W2:Y:S01]  /*5800*/  MUFU.TANH R51, R51 ;  /* 0x0000003300337308 */ /* 0x000ea20000002400 */
[----:B------:R-:W-:Y:S01]  /*5810*/  FMNMX.FTZ R72, R64, R73, !PT ;  /* 0x0000004940487209 */ /* 0x000fe20007810000 */
[----:B------:R-:W-:Y:S01]  /*5820*/  FMUL.FTZ R73, R67, UR5 ;  /* 0x0000000543497c20 */ /* 0x000fe20008410000 */
[----:B0-----:R-:W-:Y:S02]  /*5830*/  FSEL R67, R68, -INF , P1 ;  /* 0xff80000044437808 */ /* 0x001fe40000800000 */
[----:B------:R-:W-:Y:S02]  /*5840*/  FMNMX.FTZ R72, R65, R72, !PT ;  /* 0x0000004841487209 */ /* 0x000fe40007810000 */
[----:B------:R-:W-:Y:S01]  /*5850*/  ISETP.GT.AND P4, PT, R56, RZ, PT ;  /* 0x000000ff3800720c */ /* 0x000fe20003f84270 */
[----:B------:R-:W0:Y:S01]  /*5860*/  MUFU.TANH R54, R54 ;  /* 0x0000003600367308 */ /* 0x000e220000002400 */
[----:B-1----:R-:W-:Y:S02]  /*5870*/  FSEL R69, R69, -INF , P3 ;  /* 0xff80000045457808 */ /* 0x002fe40001800000 */
[----:B------:R-:W-:-:S02]  /*5880*/  FMNMX.FTZ R72, R67, R72, !PT ;  /* 0x0000004843487209 */ /* 0x000fc40007810000 */
[----:B------:R-:W-:Y:S02]  /*5890*/  ISETP.GT.AND P2, PT, R56, 0x8, PT ;  /* 0x000000083800780c */ /* 0x000fe40003f44270 */
[----:B------:R-:W-:Y:S01]  /*58a0*/  FMNMX.FTZ R76, R69, R72, !PT ;  /* 0x00000048454c7209 */ /* 0x000fe20007810000 */
[----:B------:R-:W-:Y:S01]  /*58b0*/  FMUL.FTZ R72, R74, UR5 ;  /* 0x000000054a487c20 */ /* 0x000fe20008410000 */
[----:B------:R-:W-:Y:S01]  /*58c0*/  MUFU.TANH R55, R55 ;  /* 0x0000003700377308 */ /* 0x000fe20000002400 */
[----:B------:R-:W-:Y:S01]  /*58d0*/  FMUL.FTZ R74, R78, UR5 ;  /* 0x000000054e4a7c20 */ /* 0x000fe20008410000 */
[C---:B------:R-:W-:Y:S01]  /*58e0*/  ISETP.GT.AND P3, PT, R56.reuse, 0x9, PT ;  /* 0x000000093800780c */ /* 0x040fe20003f64270 */
[----:B------:R-:W1:Y:S01]  /*58f0*/  SHFL.BFLY PT, R77, R76, 0x2, 0x1f ;  /* 0x0c401f004c4d7f89 */ /* 0x000e6200000e0000 */
[----:B------:R-:W-:Y:S02]  /*5900*/  ISETP.GT.AND P5, PT, R56, 0x10, PT ;  /* 0x000000103800780c */ /* 0x000fe40003fa4270 */
[----:B------:R-:W-:-:S02]  /*5910*/  FSEL R15, R15, -INF , P2 ;  /* 0xff8000000f0f7808 */ /* 0x000fc40001000000 */
[----:B------:R-:W3:Y:S01]  /*5920*/  MUFU.TANH R58, R58 ;  /* 0x0000003a003a7308 */ /* 0x000ee20000002400 */
[----:B------:R-:W-:Y:S02]  /*5930*/  FSEL R20, R20, -INF , P3 ;  /* 0xff80000014147808 */ /* 0x000fe40001800000 */
[----:B------:R-:W-:Y:S02]  /*5940*/  FSEL R25, R25, -INF , P5 ;  /* 0xff80000019197808 */ /* 0x000fe40002800000 */
[C---:B------:R-:W-:Y:S02]  /*5950*/  ISETP.GT.AND P2, PT, R56.reuse, 0x19, PT ;  /* 0x000000193800780c */ /* 0x040fe40003f44270 */
[C---:B------:R-:W-:Y:S01]  /*5960*/  ISETP.GT.AND P3, PT, R56.reuse, 0x20, PT ;  /* 0x000000203800780c */ /* 0x040fe20003f64270 */
[----:B------:R-:W4:Y:S01]  /*5970*/  MUFU.TANH R59, R59 ;  /* 0x0000003b003b7308 */ /* 0x000f220000002400 */
[----:B------:R-:W-:Y:S02]  /*5980*/  ISETP.GT.AND P5, PT, R56, 0x21, PT ;  /* 0x000000213800780c */ /* 0x000fe40003fa4270 */
[----:B------:R-:W-:-:S02]  /*5990*/  FSEL R30, R30, -INF , P2 ;  /* 0xff8000001e1e7808 */ /* 0x000fc40001000000 */
[----:B------:R-:W-:Y:S02]  /*59a0*/  FSEL R33, R33, -INF , P3 ;  /* 0xff80000021217808 */ /* 0x000fe40001800000 */
[----:B------:R-:W-:Y:S01]  /*59b0*/  FSEL R34, R34, -INF , P5 ;  /* 0xff80000022227808 */ /* 0x000fe20002800000 */
[----:B------:R-:W5:Y:S01]  /*59c0*/  MUFU.TANH R60, R60 ;  /* 0x0000003c003c7308 */ /* 0x000f620000002400 */
[----:B------:R-:W-:Y:S02]  /*59d0*/  ISETP.GT.AND P2, PT, R56, 0x30, PT ;  /* 0x000000303800780c */ /* 0x000fe40003f44270 */
[----:B-1----:R-:W-:Y:S01]  /*59e0*/  FMNMX.FTZ R80, R76, R77, !PT ;  /* 0x0000004d4c507209 */ /* 0x002fe20007810000 */
[----:B------:R-:W-:Y:S01]  /*59f0*/  FMUL.FTZ R76, R83, UR5 ;  /* 0x00000005534c7c20 */ /* 0x000fe20008410000 */
[----:B------:R-:W-:Y:S01]  /*5a00*/  ISETP.GT.AND P3, PT, R56, 0x31, PT ;  /* 0x000000313800780c */ /* 0x000fe20003f64270 */
[----:B------:R-:W-:Y:S01]  /*5a10*/  FMUL.FTZ R77, R86, UR5 ;  /* 0x00000005564d7c20 */ /* 0x000fe20008410000 */
[----:B------:R-:W-:Y:S01]  /*5a20*/  ISETP.GT.AND P5, PT, R56, 0x38, PT ;  /* 0x000000383800780c */ /* 0x000fe20003fa4270 */
[----:B------:R-:W1:Y:S01]  /*5a30*/  SHFL.BFLY PT, R79, R80, 0x1, 0x1f ;  /* 0x0c201f00504f7f89 */ /* 0x000e6200000e0000 */
[----:B------:R-:W-:Y:S01]  /*5a40*/  MUFU.TANH R62, R62 ;  /* 0x0000003e003e7308 */ /* 0x000fe20000002400 */
[----:B------:R-:W-:-:S02]  /*5a50*/  FSEL R50, R50, -INF , P2 ;  /* 0xff80000032327808 */ /* 0x000fc40001000000 */
[----:B--2---:R-:W-:Y:S02]  /*5a60*/  FSEL R51, R51, -INF , P3 ;  /* 0xff80000033337808 */ /* 0x004fe40001800000 */
[----:B0-----:R-:W-:Y:S02]  /*5a70*/  FSEL R54, R54, -INF , P5 ;  /* 0xff80000036367808 */ /* 0x001fe40002800000 */
[C---:B------:R-:W-:Y:S01]  /*5a80*/  ISETP.GT.AND P2, PT, R56.reuse, 0x40, PT ;  /* 0x000000403800780c */ /* 0x040fe20003f44270 */
[----:B------:R0:W-:Y:S01]  /*5a90*/  MUFU.TANH R68, R73 ;  /* 0x0000004900447308 */ /* 0x0001e20000002400 */
[C---:B------:R-:W-:Y:S02]  /*5aa0*/  ISETP.GT.AND P3, PT, R56.reuse, 0x41, PT ;  /* 0x000000413800780c */ /* 0x040fe40003f64270 */
[----:B------:R-:W-:Y:S02]  /*5ab0*/  ISETP.GT.AND P5, PT, R56, 0x48, PT ;  /* 0x000000483800780c */ /* 0x000fe40003fa4270 */
[----:B---3--:R-:W-:-:S02]  /*5ac0*/  FSEL R58, R58, -INF , P2 ;  /* 0xff8000003a3a7808 */ /* 0x008fc40001000000 */
[----:B----4-:R-:W-:Y:S01]  /*5ad0*/  FSEL R59, R59, -INF , P3 ;  /* 0xff8000003b3b7808 */ /* 0x010fe20001800000 */
[----:B------:R-:W2:Y:S01]  /*5ae0*/  MUFU.TANH R12, R12 ;  /* 0x0000000c000c7308 */ /* 0x000ea20000002400 */
[----:B0-----:R-:W-:Y:S01]  /*5af0*/  FMUL.FTZ R73, R75, UR5 ;  /* 0x000000054b497c20 */ /* 0x001fe20008410000 */
[----:B-----5:R-:W-:Y:S01]  /*5b00*/  FSEL R60, R60, -INF , P5 ;  /* 0xff8000003c3c7808 */ /* 0x020fe20002800000 */
[----:B------:R-:W-:Y:S01]  /*5b10*/  FMUL.FTZ R75, R82, UR5 ;  /* 0x00000005524b7c20 */ /* 0x000fe20008410000 */
[C---:B------:R-:W-:Y:S02]  /*5b20*/  ISETP.GT.AND P1, PT, R56.reuse, 0x1, PT ;  /* 0x000000013800780c */ /* 0x040fe40003f24270 */
[----:B------:R-:W-:Y:S02]  /*5b30*/  ISETP.GT.AND P2, PT, R56, 0x50, PT ;  /* 0x000000503800780c */ /* 0x000fe40003f44270 */
[----:B-1----:R-:W-:Y:S01]  /*5b40*/  FMNMX.FTZ R78, R80, R79, !PT ;  /* 0x0000004f504e7209 */ /* 0x002fe20007810000 */
[----:B------:R-:W0:Y:S01]  /*5b50*/  MUFU.TANH R66, R66 ;  /* 0x0000004200427308 */ /* 0x000e220000002400 */
[----:B------:R-:W-:-:S02]  /*5b60*/  FSEL R80, R11, -INF , P4 ;  /* 0xff8000000b507808 */ /* 0x000fc40002000000 */
[C---:B------:R-:W-:Y:S01]  /*5b70*/  ISETP.GT.AND P4, PT, R56.reuse, 0x11, PT ;  /* 0x000000113800780c */ /* 0x040fe20003f84270 */
[----:B------:R-:W1:Y:S01]  /*5b80*/  LDC R11, c[0x0][0x988] ;  /* 0x00026200ff0b7b82 */ /* 0x000e620000000800 */
[----:B------:R-:W-:Y:S02]  /*5b90*/  ISETP.GT.AND P3, PT, R56, 0x51, PT ;  /* 0x000000513800780c */ /* 0x000fe40003f64270 */
[----:B------:R-:W-:Y:S01]  /*5ba0*/  FSEL R26, R26, -INF , P4 ;  /* 0xff8000001a1a7808 */ /* 0x000fe20002000000 */
[----:B------:R-:W3:Y:S01]  /*5bb0*/  MUFU.TANH R70, R70 ;  /* 0x0000004600467308 */ /* 0x000ee20000002400 */
[C---:B------:R-:W-:Y:S02]  /*5bc0*/  ISETP.GT.AND P4, PT, R56.reuse, 0x28, PT ;  /* 0x000000283800780c */ /* 0x040fe40003f84270 */
[----:B------:R-:W-:Y:S02]  /*5bd0*/  ISETP.GT.AND P5, PT, R56, 0x58, PT ;  /* 0x000000583800780c */ /* 0x000fe40003fa4270 */
[----:B------:R-:W-:-:S02]  /*5be0*/  FSEL R37, R37, -INF , P4 ;  /* 0xff80000025257808 */ /* 0x000fc40002000000 */
[----:B------:R-:W-:Y:S01]  /*5bf0*/  ISETP.GT.AND P4, PT, R56, 0x39, PT ;  /* 0x000000393800780c */ /* 0x000fe20003f84270 */
[----:B------:R-:W4:Y:S01]  /*5c00*/  MUFU.TANH R71, R71 ;  /* 0x0000004700477308 */ /* 0x000f220000002400 */
[----:B--2---:R-:W-:Y:S02]  /*5c10*/  FSEL R12, R12, -INF , P1 ;  /* 0xff8000000c0c7808 */ /* 0x004fe40000800000 */
[----:B------:R-:W-:Y:S02]  /*5c20*/  FSEL R55, R55, -INF , P4 ;  /* 0xff80000037377808 */ /* 0x000fe40002000000 */
[----:B------:R-:W-:Y:S02]  /*5c30*/  ISETP.GT.AND P4, PT, R56, 0x49, PT ;  /* 0x000000493800780c */ /* 0x000fe40003f84270 */
[----:B0-----:R-:W-:Y:S01]  /*5c40*/  FSEL R66, R66, -INF , P2 ;  /* 0xff80000042427808 */ /* 0x001fe20001000000 */
[----:B------:R-:W0:Y:S01]  /*5c50*/  MUFU.TANH R29, R29 ;  /* 0x0000001d001d7308 */ /* 0x000e220000002400 */
[----:B------:R-:W-:-:S02]  /*5c60*/  FSEL R62, R62, -INF , P4 ;  /* 0xff8000003e3e7808 */ /* 0x000fc40002000000 */
[----:B------:R-:W-:Y:S01]  /*5c70*/  ISETP.GT.AND P4, PT, R56, 0x59, PT ;  /* 0x000000593800780c */ /* 0x000fe20003f84270 */
[----:B-1----:R-:W-:Y:S01]  /*5c80*/  FMUL.FTZ R82, R78, R11 ;  /* 0x0000000b4e527220 */ /* 0x002fe20000410000 */
[----:B------:R-:W-:Y:S02]  /*5c90*/  FSEL R68, R68, -INF , P3 ;  /* 0xff80000044447808 */ /* 0x000fe40001800000 */
[----:B---3--:R-:W-:Y:S01]  /*5ca0*/  FSEL R70, R70, -INF , P5 ;  /* 0xff80000046467808 */ /* 0x008fe20002800000 */
[----:B------:R-:W1:Y:S01]  /*5cb0*/  MUFU.TANH R72, R72 ;  /* 0x0000004800487308 */ /* 0x000e620000002400 */
[----:B----4-:R-:W-:Y:S02]  /*5cc0*/  FSEL R71, R71, -INF , P4 ;  /* 0xff80000047477808 */ /* 0x010fe40002000000 */
[C---:B------:R-:W-:Y:S02]  /*5cd0*/  ISETP.GT.AND P1, PT, R56.reuse, 0x18, PT ;  /* 0x000000183800780c */ /* 0x040fe40003f24270 */
[----:B------:R-:W-:-:S02]  /*5ce0*/  ISETP.GT.AND P2, PT, R56, 0x60, PT ;  /* 0x000000603800780c */ /* 0x000fc40003f44270 */
[C---:B------:R-:W-:Y:S01]  /*5cf0*/  ISETP.GT.AND P3, PT, R56.reuse, 0x61, PT ;  /* 0x000000613800780c */ /* 0x040fe20003f64270 */
[----:B------:R-:W2:Y:S01]  /*5d00*/  MUFU.TANH R73, R73 ;  /* 0x0000004900497308 */ /* 0x000ea20000002400 */
[C---:B------:R-:W-:Y:S02]  /*5d10*/  ISETP.GT.AND P5, PT, R56.reuse, 0x68, PT ;  /* 0x000000683800780c */ /* 0x040fe40003fa4270 */
[----:B------:R-:W-:Y:S02]  /*5d20*/  ISETP.GT.AND P4, PT, R56, 0x69, PT ;  /* 0x000000693800780c */ /* 0x000fe40003f84270 */
[----:B------:R-:W-:Y:S02]  /*5d30*/  FMNMX.FTZ R81, R80, R8, !PT ;  /* 0x0000000850517209 */ /* 0x000fe40007810000 */
[----:B0-----:R-:W-:Y:S01]  /*5d40*/  FSEL R29, R29, -INF , P1 ;  /* 0xff8000001d1d7808 */ /* 0x001fe20000800000 */
[----:B------:R-:W0:Y:S01]  /*5d50*/  MUFU.TANH R74, R74 ;  /* 0x0000004a004a7308 */ /* 0x000e220000002400 */
[----:B-1----:R-:W-:-:S02]  /*5d60*/  FSEL R72, R72, -INF , P2 ;  /* 0xff80000048487808 */ /* 0x002fc40001000000 */
[C---:B------:R-:W-:Y:S02]  /*5d70*/  ISETP.GT.AND P1, PT, R56.reuse, 0x29, PT ;  /* 0x000000293800780c */ /* 0x040fe40003f24270 */
[----:B------:R-:W-:-:S03]  /*5d80*/  ISETP.GT.AND P2, PT, R56, 0x70, PT ;  /* 0x000000703800780c */ /* 0x000fc60003f44270 */
[----:B------:R-:W1:Y:S01]  /*5d90*/  MUFU.TANH R6, R84 ;  /* 0x0000005400067308 */ /* 0x000e620000002400 */
[----:B--2---:R-:W-:Y:S02]  /*5da0*/  FSEL R73, R73, -INF , P3 ;  /* 0xff80000049497808 */ /* 0x004fe40001800000 */
[----:B------:R-:W-:-:S05]  /*5db0*/  ISETP.GT.AND P3, PT, R56, 0x71, PT ;  /* 0x000000713800780c */ /* 0x000fca0003f64270 */
[----:B------:R-:W2:Y:S01]  /*5dc0*/  MUFU.TANH R61, R61 ;  /* 0x0000003d003d7308 */ /* 0x000ea20000002400 */
[----:B0-----:R-:W-:Y:S02]  /*5dd0*/  FSEL R74, R74, -INF , P5 ;  /* 0xff8000004a4a7808 */ /* 0x001fe40002800000 */
[----:B------:R-:W-:-:S05]  /*5de0*/  ISETP.GT.AND P5, PT, R56, 0x78, PT ;  /* 0x000000783800780c */ /* 0x000fca0003fa4270 */
[----:B------:R-:W-:Y:S01]  /*5df0*/  MUFU.TANH R75, R75 ;  /* 0x0000004b004b7308 */ /* 0x000fe20000002400 */
[----:B-1----:R-:W-:Y:S02]  /*5e00*/  FSEL R6, R6, -INF , P4 ;  /* 0xff80000006067808 */ /* 0x002fe40002000000 */
[----:B------:R-:W-:Y:S02]  /*5e10*/  ISETP.GT.AND P4, PT, R56, 0x79, PT ;  /* 0x000000793800780c */ /* 0x000fe40003f84270 */
[----:B------:R-:W-:-:S03]  /*5e20*/  FMNMX.FTZ R56, R12, R81, !PT ;  /* 0x000000510c387209 */ /* 0x000fc60007810000 */
[----:B------:R-:W-:Y:S01]  /*5e30*/  MUFU.TANH R76, R76 ;  /* 0x0000004c004c7308 */ /* 0x000fe20000002400 */
[----:B------:R-:W-:Y:S02]  /*5e40*/  FMNMX.FTZ R81, R15, R56, !PT ;  /* 0x000000380f517209 */ /* 0x000fe40007810000 */
[----:B--2---:R-:W-:Y:S02]  /*5e50*/  FSEL R61, R61, -INF , P1 ;  /* 0xff8000003d3d7808 */ /* 0x004fe40000800000 */
[----:B------:R-:W-:Y:S02]  /*5e60*/  FMNMX.FTZ R56, R20, R81, !PT ;  /* 0x0000005114387209 */ /* 0x000fe40007810000 */
[----:B------:R-:W-:Y:S01]  /*5e70*/  FSETP.NEU.FTZ.AND P1, PT, R78, -INF , PT ;  /* 0xff8000004e00780b */ /* 0x000fe20003f3d000 */
[----:B------:R-:W0:Y:S01]  /*5e80*/  MUFU.TANH R77, R77 ;  /* 0x0000004d004d7308 */ /* 0x000e220000002400 */
[----:B------:R-:W-:Y:S02]  /*5e90*/  FMNMX.FTZ R81, R25, R56, !PT ;  /* 0x0000003819517209 */ /* 0x000fe40007810000 */
[----:B------:R-:W-:-:S02]  /*5ea0*/  FSEL R82, R82, RZ, P1 ;  /* 0x000000ff52527208 */ /* 0x000fc40000800000 */
[----:B------:R-:W-:-:S03]  /*5eb0*/  FMNMX.FTZ R56, R26, R81, !PT ;  /* 0x000000511a387209 */ /* 0x000fc60007810000 */
[-CC-:B------:R-:W-:Y:S01]  /*5ec0*/  FFMA.FTZ R83, R32, R11.reuse, -R82.reuse ;  /* 0x0000000b20537223 */ /* 0x180fe20000010852 */
[----:B------:R-:W-:Y:S01]  /*5ed0*/  FMNMX.FTZ R81, R29, R56, !PT ;  /* 0x000000381d517209 */ /* 0x000fe20007810000 */
[-CC-:B------:R-:W-:Y:S01]  /*5ee0*/  FFMA.FTZ R84, R35, R11.reuse, -R82.reuse ;  /* 0x0000000b23547223 */ /* 0x180fe20000010852 */
[----:B------:R-:W1:Y:S01]  /*5ef0*/  MUFU.TANH R79, R87 ;  /* 0x00000057004f7308 */ /* 0x000e620000002400 */
[--C-:B------:R-:W-:Y:S01]  /*5f00*/  FFMA.FTZ R9, R9, R11, -R82.reuse ;  /* 0x0000000b09097223 */ /* 0x100fe20000010852 */
[----:B------:R-:W-:Y:S01]  /*5f10*/  FMNMX.FTZ R56, R30, R81, !PT ;  /* 0x000000511e387209 */ /* 0x000fe20007810000 */
[-CC-:B------:R-:W-:Y:S01]  /*5f20*/  FFMA.FTZ R10, R10, R11.reuse, -R82.reuse ;  /* 0x0000000b0a0a7223 */ /* 0x180fe20000010852 */
[-CC-:B------:R-:W-:Y:S01]  /*5f30*/  FFMA.FTZ R13, R13, R11.reuse, -R82.reuse ;  /* 0x0000000b0d0d7223 */ /* 0x180fe20000010852 */
[-CC-:B------:R-:W-:Y:S01]  /*5f40*/  FFMA.FTZ R14, R14, R11.reuse, -R82.reuse ;  /* 0x0000000b0e0e7223 */ /* 0x180fe20000010852 */
[----:B------:R-:W-:Y:S01]  /*5f50*/  FMNMX.FTZ R81, R33, R56, !PT ;  /* 0x0000003821517209 */ /* 0x000fe20007810000 */
[-CC-:B------:R-:W-:Y:S01]  /*5f60*/  FFMA.FTZ R21, R21, R11.reuse, -R82.reuse ;  /* 0x0000000b15157223 */ /* 0x180fe20000010852 */
[----:B0-----:R-:W-:Y:S01]  /*5f70*/  FSEL R77, R77, -INF , P5 ;  /* 0xff8000004d4d7808 */ /* 0x001fe20002800000 */
[--C-:B------:R-:W-:Y:S01]  /*5f80*/  FFMA.FTZ R24, R24, R11, -R82.reuse ;  /* 0x0000000b18187223 */ /* 0x100fe20000010852 */
[----:B------:R-:W-:Y:S01]  /*5f90*/  FMNMX.FTZ R56, R34, R81, !PT ;  /* 0x0000005122387209 */ /* 0x000fe20007810000 */
[-CC-:B------:R-:W-:Y:S01]  /*5fa0*/  FFMA.FTZ R27, R27, R11.reuse, -R82.reuse ;  /* 0x0000000b1b1b7223 */ /* 0x180fe20000010852 */
[-CC-:B------:R-:W-:Y:S01]  /*5fb0*/  FFMA.FTZ R28, R28, R11.reuse, -R82.reuse ;  /* 0x0000000b1c1c7223 */ /* 0x180fe20000010852 */
[-CC-:B------:R-:W-:Y:S01]  /*5fc0*/  FFMA.FTZ R31, R31, R11.reuse, -R82.reuse ;  /* 0x0000000b1f1f7223 */ /* 0x180fe20000010852 */
[----:B------:R-:W-:Y:S01]  /*5fd0*/  FMNMX.FTZ R32, R37, R56, !PT ;  /* 0x0000003825207209 */ /* 0x000fe20007810000 */
[-CC-:B------:R-:W-:Y:S01]  /*5fe0*/  FFMA.FTZ R36, R36, R11.reuse, -R82.reuse ;  /* 0x0000000b24247223 */ /* 0x180fe20000010852 */
[----:B------:R-:W-:Y:S01]  /*5ff0*/  MUFU.EX2 R56, R83 ;  /* 0x0000005300387308 */ /* 0x000fe20000000800 */
[----:B-1----:R-:W-:Y:S01]  /*6000*/  FSEL R79, R79, -INF , P4 ;  /* 0xff8000004f4f7808 */ /* 0x002fe20002000000 */
[-CC-:B------:R-:W-:Y:S01]  /*6010*/  FFMA.FTZ R38, R38, R11.reuse, -R82.reuse ;  /* 0x0000000b26267223 */ /* 0x180fe20000010852 */
[----:B------:R-:W-:Y:S01]  /*6020*/  FMNMX.FTZ R81, R61, R32, !PT ;  /* 0x000000203d517209 */ /* 0x000fe20007810000 */
[-CC-:B------:R-:W-:Y:S01]  /*6030*/  FFMA.FTZ R39, R39, R11.reuse, -R82.reuse ;  /* 0x0000000b27277223 */ /* 0x180fe20000010852 */
[-CC-:B------:R-:W-:Y:S01]  /*6040*/  FFMA.FTZ R40, R40, R11.reuse, -R82.reuse ;  /* 0x0000000b28287223 */ /* 0x180fe20000010852 */
[--C-:B------:R-:W-:Y:S01]  /*6050*/  FFMA.FTZ R41, R41, R11, -R82.reuse ;  /* 0x0000000b29297223 */ /* 0x100fe20000010852 */
[----:B------:R-:W-:Y:S01]  /*6060*/  FMNMX.FTZ R32, R50, R81, !PT ;  /* 0x0000005132207209 */ /* 0x000fe20007810000 */
[-CC-:B------:R-:W-:Y:S01]  /*6070*/  FFMA.FTZ R42, R42, R11.reuse, -R82.reuse ;  /* 0x0000000b2a2a7223 */ /* 0x180fe20000010852 */
[----:B------:R0:W-:Y:S01]  /*6080*/  MUFU.EX2 R81, R84 ;  /* 0x0000005400517308 */ /* 0x0001e20000000800 */
[-CC-:B------:R-:W-:Y:S01]  /*6090*/  FFMA.FTZ R43, R43, R11.reuse, -R82.reuse ;  /* 0x0000000b2b2b7223 */ /* 0x180fe20000010852 */
[----:B------:R-:W-:Y:S01]  /*60a0*/  FMNMX.FTZ R35, R51, R32, !PT ;  /* 0x0000002033237209 */ /* 0x000fe20007810000 */
[-CC-:B------:R-:W-:Y:S01]  /*60b0*/  FFMA.FTZ R44, R44, R11.reuse, -R82.reuse ;  /* 0x0000000b2c2c7223 */ /* 0x180fe20000010852 */
[-CC-:B------:R-:W-:Y:S01]  /*60c0*/  FFMA.FTZ R45, R45, R11.reuse, -R82.reuse ;  /* 0x0000000b2d2d7223 */ /* 0x180fe20000010852 */
[--C-:B------:R-:W-:Y:S01]  /*60d0*/  FFMA.FTZ R46, R46, R11, -R82.reuse ;  /* 0x0000000b2e2e7223 */ /* 0x100fe20000010852 */
[----:B------:R-:W-:Y:S01]  /*60e0*/  FMNMX.FTZ R32, R54, R35, !PT ;  /* 0x0000002336207209 */ /* 0x000fe20007810000 */
[-CC-:B------:R-:W-:Y:S01]  /*60f0*/  FFMA.FTZ R48, R48, R11.reuse, -R82.reuse ;  /* 0x0000000b30307223 */ /* 0x180fe20000010852 */
[-CC-:B------:R-:W-:Y:S01]  /*6100*/  FFMA.FTZ R49, R49, R11.reuse, -R82.reuse ;  /* 0x0000000b31317223 */ /* 0x180fe20000010852 */
[-CC-:B0-----:R-:W-:Y:S01]  /*6110*/  FFMA.FTZ R84, R57, R11.reuse, -R82.reuse ;  /* 0x0000000b39547223 */ /* 0x181fe20000010852 */
[----:B------:R-:W-:Y:S01]  /*6120*/  FMNMX.FTZ R35, R55, R32, !PT ;  /* 0x0000002037237209 */ /* 0x000fe20007810000 */
[-CC-:B------:R-:W-:Y:S01]  /*6130*/  FFMA.FTZ R52, R52, R11.reuse, -R82.reuse ;  /* 0x0000000b34347223 */ /* 0x180fe20000010852 */
[-CC-:B------:R-:W-:Y:S01]  /*6140*/  FFMA.FTZ R53, R53, R11.reuse, -R82.reuse ;  /* 0x0000000b35357223 */ /* 0x180fe20000010852 */
[--C-:B------:R-:W-:Y:S01]  /*6150*/  FFMA.FTZ R47, R47, R11, -R82.reuse ;  /* 0x0000000b2f2f7223 */ /* 0x100fe20000010852 */
[----:B------:R-:W-:Y:S01]  /*6160*/  FMNMX.FTZ R32, R58, R35, !PT ;  /* 0x000000233a207209 */ /* 0x000fe20007810000 */
[-CC-:B------:R-:W-:Y:S01]  /*6170*/  FFMA.FTZ R64, R64, R11.reuse, -R82.reuse ;  /* 0x0000000b40407223 */ /* 0x180fe20000010852 */
[-CC-:B------:R-:W-:Y:S01]  /*6180*/  FFMA.FTZ R65, R65, R11.reuse, -R82.reuse ;  /* 0x0000000b41417223 */ /* 0x180fe20000010852 */
[-CC-:B------:R-:W-:Y:S01]  /*6190*/  FFMA.FTZ R67, R67, R11.reuse, -R82.reuse ;  /* 0x0000000b43437223 */ /* 0x180fe20000010852 */
[----:B------:R-:W-:Y:S01]  /*61a0*/  FMNMX.FTZ R35, R59, R32, !PT ;  /* 0x000000203b237209 */ /* 0x000fe20007810000 */
[----:B------:R-:W-:Y:S01]  /*61b0*/  FFMA.FTZ R69, R69, R11, -R82 ;  /* 0x0000000b45457223 */ /* 0x000fe20000010852 */
[----:B------:R-:W-:Y:S02]  /*61c0*/  MUFU.EX2 R9, R9 ;  /* 0x0000000900097308 */ /* 0x000fe40000000800 */
        /* <DEDUP_REMOVED lines=11> */
[----:B------:R-:W-:Y:S01]  /*6280*/  FSEL R32, R75, -INF , P2 ;  /* 0xff8000004b207808 */ /* 0x000fe20001000000 */
        /* <DEDUP_REMOVED lines=9> */
[----:B------:R-:W-:Y:S01]  /*6320*/  FMNMX.FTZ R75, R79, R76, !PT ;  /* 0x0000004c4f4b7209 */ /* 0x000fe20007810000 */
[----:B------:R-:W-:Y:S02]  /*6330*/  FFMA.FTZ R76, R63, R11, -R82 ;  /* 0x0000000b3f4c7223 */ /* 0x000fe40000010852 */
[----:B------:R-:W-:Y:S02]  /*6340*/  MUFU.EX2 R28, R28 ;  /* 0x0000001c001c7308 */ /* 0x000fe40000000800 */
[----:B------:R-:W0:Y:S06]  /*6350*/  SHFL.BFLY PT, R83, R75, 0x2, 0x1f ;  /* 0x0c401f004b537f89 */ /* 0x000e2c00000e0000 */
[----:B------:R-:W-:Y:S08]  /*6360*/  MUFU.EX2 R31, R31 ;  /* 0x0000001f001f7308 */ /* 0x000ff00000000800 */
[----:B------:R-:W-:Y:S08]  /*6370*/  MUFU.EX2 R36, R36 ;  /* 0x0000002400247308 */ /* 0x000ff00000000800 */
        /* <DEDUP_REMOVED lines=8> */
[C---:B------:R-:W-:Y:S01]  /*6400*/  FSETP.NEU.FTZ.AND P2, PT, R63.reuse, -INF , PT ;  /* 0xff8000003f00780b */ /* 0x040fe20003f5d000 */
[----:B-1----:R-:W-:-:S06]  /*6410*/  FMUL.FTZ R84, R63, R11 ;  /* 0x0000000b3f547220 */ /* 0x002fcc0000410000 */
[----:B------:R-:W-:Y:S01]  /*6420*/  MUFU.EX2 R42, R42 ;  /* 0x0000002a002a7308 */ /* 0x000fe20000000800 */
[----:B------:R-:W-:-:S05]  /*6430*/  FSEL R84, R84, RZ, P2 ;  /* 0x000000ff54547208 */ /* 0x000fca0001000000 */
[-CC-:B------:R-:W-:Y:S01]  /*6440*/  FFMA.FTZ R83, R34, R11.reuse, -R84.reuse ;  /* 0x0000000b22537223 */ /* 0x180fe20000010854 */
[----:B------:R-:W-:Y:S01]  /*6450*/  FSEL R34, R78, RZ, P1 ;  /* 0x000000ff4e227208 */ /* 0x000fe20000800000 */
[-CC-:B------:R-:W-:Y:S01]  /*6460*/  FFMA.FTZ R82, R80, R11.reuse, -R84.reuse ;  /* 0x0000000b50527223 */ /* 0x180fe20000010854 */
[-CC-:B------:R-:W-:Y:S01]  /*6470*/  FFMA.FTZ R87, R12, R11.reuse, -R84.reuse ;  /* 0x0000000b0c577223 */ /* 0x180fe20000010854 */
[-CC-:B------:R-:W-:Y:S01]  /*6480*/  FFMA.FTZ R80, R15, R11.reuse, -R84.reuse ;  /* 0x0000000b0f507223 */ /* 0x180fe20000010854 */
[-CC-:B------:R-:W-:Y:S01]  /*6490*/  FFMA.FTZ R86, R20, R11.reuse, -R84.reuse ;  /* 0x0000000b14567223 */ /* 0x180fe20000010854 */
[----:B------:R-:W-:Y:S01]  /*64a0*/  FADD.FTZ R34, -R34, R7 ;  /* 0x0000000722227221 */ /* 0x000fe20000010100 */
[----:B------:R-:W-:Y:S01]  /*64b0*/  FSEL R7, R63, RZ, P2 ;  /* 0x000000ff3f077208 */ /* 0x000fe20001000000 */
[----:B------:R-:W-:Y:S01]  /*64c0*/  MUFU.EX2 R82, R82 ;  /* 0x0000005200527308 */ /* 0x000fe20000000800 */
[-CC-:B------:R-:W-:Y:S01]  /*64d0*/  FFMA.FTZ R25, R25, R11.reuse, -R84.reuse ;  /* 0x0000000b19197223 */ /* 0x180fe20000010854 */
[-CC-:B------:R-:W-:Y:S01]  /*64e0*/  FFMA.FTZ R26, R26, R11.reuse, -R84.reuse ;  /* 0x0000000b1a1a7223 */ /* 0x180fe20000010854 */
[-C--:B------:R-:W-:Y:S01]  /*64f0*/  FFMA.FTZ R20, R50, R11.reuse, -R84 ;  /* 0x0000000b32147223 */ /* 0x080fe20000010854 */
[----:B------:R-:W-:Y:S01]  /*6500*/  FADD.FTZ R8, -R7, R8 ;  /* 0x0000000807087221 */ /* 0x000fe20000010100 */
[-C--:B------:R-:W-:Y:S01]  /*6510*/  FMUL.FTZ R7, R34, R11.reuse ;  /* 0x0000000b22077220 */ /* 0x080fe20000410000 */
        /* <DEDUP_REMOVED lines=29> */
[----:B------:R-:W-:-:S03]  /*66f0*/  FFMA.FTZ R84, R79, R11, -R84 ;  /* 0x0000000b4f547223 */ /* 0x000fc60000010854 */
[----:B------:R-:W-:-:S03]  /*6700*/  FADD.FTZ R32, R10, R3 ;  /* 0x000000030a207221 */ /* 0x000fc60000010000 */
[----:B------:R-:W0:Y:S01]  /*6710*/  MUFU.EX2 R86, R86 ;  /* 0x0000005600567308 */ /* 0x000e220000000800 */
[----:B-1----:R-:W-:Y:S01]  /*6720*/  FFMA.FTZ R0, R8, R0, R82 ;  /* 0x0000000008007223 */ /* 0x002fe20000010052 */
[----:B------:R-:W-:-:S03]  /*6730*/  FADD.FTZ R73, R13, R32 ;  /* 0x000000200d497221 */ /* 0x000fc60000010000 */
[----:B------:R-:W-:Y:S01]  /*6740*/  FADD.FTZ R3, R87, R0 ;  /* 0x0000000057037221 */ /* 0x000fe20000010000 */
[----:B------:R-:W-:Y:S02]  /*6750*/  FADD.FTZ R0, R14, R73 ;  /* 0x000000490e007221 */ /* 0x000fe40000010000 */
[----:B------:R-:W1:Y:S01]  /*6760*/  MUFU.EX2 R25, R25 ;  /* 0x0000001900197308 */ /* 0x000e620000000800 */
[----:B--2---:R-:W-:-:S07]  /*6770*/  FADD.FTZ R3, R80, R3 ;  /* 0x0000000350037221 */ /* 0x004fce0000010000 */
[----:B------:R-:W2:Y:S01]  /*6780*/  MUFU.EX2 R26, R26 ;  /* 0x0000001a001a7308 */ /* 0x000ea20000000800 */
[----:B0-----:R-:W-:Y:S01]  /*6790*/  FADD.FTZ R32, R86, R3 ;  /* 0x0000000356207221 */ /* 0x001fe20000010000 */
[----:B------:R-:W-:-:S04]  /*67a0*/  FADD.FTZ R3, R21, R0 ;  /* 0x0000000015037221 */ /* 0x000fc80000010000 */
[----:B------:R-:W-:Y:S02]  /*67b0*/  FADD.FTZ R0, R24, R3 ;  /* 0x0000000318007221 */ /* 0x000fe40000010000 */
[----:B------:R-:W0:Y:S02]  /*67c0*/  MUFU.EX2 R29, R29 ;  /* 0x0000001d001d7308 */ /* 0x000e240000000800 */
[----:B------:R-:W-:-:S04]  /*67d0*/  FADD.FTZ R3, R27, R0 ;  /* 0x000000001b037221 */ /* 0x000fc80000010000 */
[----:B------:R-:W-:Y:S02]  /*67e0*/  FADD.FTZ R0, R28, R3 ;  /* 0x000000031c007221 */ /* 0x000fe40000010000 */
[----:B------:R-:W3:Y:S02]  /*67f0*/  MUFU.EX2 R85, R85 ;  /* 0x0000005500557308 */ /* 0x000ee40000000800 */
[----:B------:R-:W-:-:S04]  /*6800*/  FADD.FTZ R3, R31, R0 ;  /* 0x000000001f037221 */ /* 0x000fc80000010000 */
[----:B------:R-:W-:Y:S02]  /*6810*/  FADD.FTZ R0, R56, R3 ;  /* 0x0000000338007221 */ /* 0x000fe40000010000 */
[----:B------:R-:W4:Y:S08]  /*6820*/  MUFU.EX2 R57, R57 ;  /* 0x0000003900397308 */ /* 0x000f300000000800 */
[----:B------:R1:W-:Y:S08]  /*6830*/  MUFU.EX2 R72, R59 ;  /* 0x0000003b00487308 */ /* 0x0003f00000000800 */
[----:B------:R-:W5:Y:S01]  /*6840*/  MUFU.EX2 R83, R83 ;  /* 0x0000005300537308 */ /* 0x000f620000000800 */
[----:B-1----:R-:W-:-:S04]  /*6850*/  FADD.FTZ R59, R25, R32 ;  /* 0x00000020193b7221 */ /* 0x002fc80000010000 */
[----:B--2---:R-:W-:Y:S01]  /*6860*/  FADD.FTZ R32, R26, R59 ;  /* 0x0000003b1a207221 */ /* 0x004fe20000010000 */
[----:B------:R-:W-:Y:S02]  /*6870*/  FADD.FTZ R59, R81, R0 ;  /* 0x00000000513b7221 */ /* 0x000fe40000010000 */
[----:B------:R-:W1:Y:S01]  /*6880*/  MUFU.EX2 R12, R12 ;  /* 0x0000000c000c7308 */ /* 0x000e620000000800 */
[----:B0-----:R-:W-:Y:S01]  /*6890*/  FADD.FTZ R32, R29, R32 ;  /* 0x000000201d207221 */ /* 0x001fe20000010000 */
[----:B------:R-:W-:-:S03]  /*68a0*/  FADD.FTZ R59, R36, R59 ;  /* 0x0000003b243b7221 */ /* 0x000fc60000010000 */
[----:B---3--:R-:W-:-:S03]  /*68b0*/  FADD.FTZ R32, R85, R32 ;  /* 0x0000002055207221 */ /* 0x008fc60000010000 */
[----:B------:R-:W0:Y:S01]  /*68c0*/  MUFU.EX2 R37, R37 ;  /* 0x0000002500257308 */ /* 0x000e220000000800 */
[----:B----4-:R-:W-:-:S04]  /*68d0*/  FADD.FTZ R32, R57, R32 ;  /* 0x0000002039207221 */ /* 0x010fc80000010000 */
[----:B-----5:R-:W-:-:S03]  /*68e0*/  FADD.FTZ R3, R83, R32 ;  /* 0x0000002053037221 */ /* 0x020fc60000010000 */
[----:B------:R-:W2:Y:S01]  /*68f0*/  MUFU.EX2 R20, R20 ;  /* 0x0000001400147308 */ /* 0x000ea20000000800 */
[----:B-1----:R-:W-:-:S07]  /*6900*/  FADD.FTZ R0, R12, R3 ;  /* 0x000000030c007221 */ /* 0x002fce0000010000 */
        /* <DEDUP_REMOVED lines=16> */
[----:B-1----:R-:W-:-:S07]  /*6a10*/  FADD.FTZ R3, R54, R3 ;  /* 0x0000000336037221 */ /* 0x002fce0000010000 */
[----:B------:R-:W1:Y:S08]  /*6a20*/  MUFU.EX2 R77, R60 ;  /* 0x0000003c004d7308 */ /* 0x000e700000000800 */
[----:B------:R-:W3:Y:S08]  /*6a30*/  MUFU.EX2 R45, R45 ;  /* 0x0000002d002d7308 */ /* 0x000ef00000000800 */
[----:B------:R-:W4:Y:S08]  /*6a40*/  MUFU.EX2 R79, R62 ;  /* 0x0000003e004f7308 */ /* 0x000f300000000800 */
[----:B------:R-:W5:Y:S08]  /*6a50*/  MUFU.EX2 R46, R46 ;  /* 0x0000002e002e7308 */ /* 0x000f700000000800 */
[----:B------:R-:W5:Y:S08]  /*6a60*/  MUFU.EX2 R73, R66 ;  /* 0x0000004200497308 */ /* 0x000f700000000800 */
[----:B------:R-:W5:Y:S08]  /*6a70*/  MUFU.EX2 R48, R48 ;  /* 0x0000003000307308 */ /* 0x000f700000000800 */
[----:B------:R0:W-:Y:S08]  /*6a80*/  MUFU.EX2 R66, R33 ;  /* 0x0000002100427308 */ /* 0x0001f00000000800 */
[----:B------:R-:W5:Y:S01]  /*6a90*/  MUFU.EX2 R74, R68 ;  /* 0x00000044004a7308 */ /* 0x000f620000000800 */
[----:B0-----:R-:W-:Y:S01]  /*6aa0*/  FADD.FTZ R33, R43, R0 ;  /* 0x000000002b217221 */ /* 0x001fe20000010000 */
[----:B------:R-:W-:-:S03]  /*6ab0*/  FADD.FTZ R0, R72, R3 ;  /* 0x0000000348007221 */ /* 0x000fc60000010000 */
[----:B--2---:R-:W-:Y:S01]  /*6ac0*/  FADD.FTZ R32, R44, R33 ;  /* 0x000000212c207221 */ /* 0x004fe20000010000 */
[----:B-1----:R-:W-:Y:S02]  /*6ad0*/  FADD.FTZ R0, R77, R0 ;  /* 0x000000004d007221 */ /* 0x002fe40000010000 */
[----:B------:R-:W0:Y:S01]  /*6ae0*/  MUFU.EX2 R49, R49 ;  /* 0x0000003100317308 */ /* 0x000e220000000800 */
[----:B---3--:R-:W-:Y:S01]  /*6af0*/  FADD.FTZ R3, R45, R32 ;  /* 0x000000202d037221 */ /* 0x008fe20000010000 */
[----:B----4-:R-:W-:-:S03]  /*6b00*/  FADD.FTZ R0, R79, R0 ;  /* 0x000000004f007221 */ /* 0x010fc60000010000 */
[----:B-----5:R-:W-:Y:S01]  /*6b10*/  FADD.FTZ R3, R46, R3 ;  /* 0x000000032e037221 */ /* 0x020fe20000010000 */
[----:B------:R-:W-:Y:S02]  /*6b20*/  FADD.FTZ R33, R73, R0 ;  /* 0x0000000049217221 */ /* 0x000fe40000010000 */
[----:B------:R-:W1:Y:S01]  /*6b30*/  MUFU.EX2 R70, R70 ;  /* 0x0000004600467308 */ /* 0x000e620000000800 */
[----:B------:R-:W-:Y:S01]  /*6b40*/  FADD.FTZ R0, R48, R3 ;  /* 0x0000000330007221 */ /* 0x000fe20000010000 */
        /* <DEDUP_REMOVED lines=11> */
[----:B-1----:R-:W-:-:S04]  /*6c00*/  FADD.FTZ R32, R53, R32 ;  /* 0x0000002035207221 */ /* 0x002fc80000010000 */
        /* <DEDUP_REMOVED lines=27> */
.L_x_12074:
[----:B------:R-:W-:Y:S01]  /*6dc0*/  ULEA UR6, UR6, UR41, 0x3 ;  /* 0x0000002906067291 */ /* 0x000fe2000f8e183f */
[----:B------:R-:W-:Y:S01]  /*6dd0*/  F2FP.BF16.F32.PACK_AB R25, R26, R25 ;  /* 0x000000191a19723e */ /* 0x000fe200000010ff */
[----:B------:R-:W-:Y:S01]  /*6de0*/  FMUL.FTZ R88, R88, R7 ;  /* 0x0000000758587220 */ /* 0x000fe20000410000 */
[----:B------:R-:W-:Y:S01]  /*6df0*/  F2FP.BF16.F32.PACK_AB R32, R10, R9 ;  /* 0x000000090a20723e */ /* 0x000fe200000010ff */
[----:B------:R-:W-:Y:S01]  /*6e00*/  UIADD3 UR6, UR6, 0x2d860, URZ ;  /* 0x0002d86006067890 */ /* 0x000fe2000fffe03f */
[----:B------:R-:W-:Y:S01]  /*6e10*/  F2FP.BF16.F32.PACK_AB R33, R87, R82 ;  /* 0x000000525721723e */ /* 0x000fe200000010ff */
[----:B------:R-:W-:Y:S01]  /*6e20*/  FMUL.FTZ R89, R89, R7 ;  /* 0x0000000759597220 */ /* 0x000fe20000410000 */
[----:B------:R-:W-:Y:S01]  /*6e30*/  F2FP.BF16.F32.PACK_AB R34, R14, R13 ;  /* 0x0000000d0e22723e */ /* 0x000fe200000010ff */
[----:B------:R-:W-:Y:S01]  /*6e40*/  UPRMT UR6, UR42, 0x654, UR6 ;  /* 0x000006542a067896 */ /* 0x000fe20008000006 */
        /* <DEDUP_REMOVED lines=10> */
[----:B------:R-:W-:Y:S01]  /*6ef0*/  STSM.16.M88.4 [R16+0x21800], R32 ;  /* 0x0218002010007844 */ /* 0x000fe20000000200 */
[----:B------:R-:W-:Y:S01]  /*6f00*/  F2FP.BF16.F32.PACK_AB R57, R83, R57 ;  /* 0x000000395339723e */ /* 0x000fe200000010ff */
[----:B------:R-:W-:Y:S01]  /*6f10*/  UMOV UR6, UR38 ;  /* 0x0000002600067c82 */ /* 0x000fe20008000000 */
        /* <DEDUP_REMOVED lines=44> */
[----:B------:R-:W-:Y:S01]  /*71e0*/  ISETP.GT.AND P1, PT, R5, R4, PT ;  /* 0x000000040500720c */ /* 0x000fe20003f24270 */
[-C--:B------:R-:W-:Y:S01]  /*71f0*/  FMUL.FTZ R132, R132, R7.reuse ;  /* 0x0000000784847220 */ /* 0x080fe20000410000 */
[----:B------:R-:W-:Y:S01]  /*7200*/  FMUL.FTZ R133, R133, R7 ;  /* 0x0000000785857220 */ /* 0x000fe20000410000 */
        /* <DEDUP_REMOVED lines=36> */
[----:B-1----:R-:W-:Y:S05]  /*7450*/  @P1 BRA `(.L_x_12075) ;  /* 0xffffffcc008c1947 */ /* 0x002fea000383ffff */
.L_x_12064:
[----:B------:R-:W-:-:S13]  /*7460*/  ISETP.GE.AND P1, PT, R5, RZ, PT ;  /* 0x000000ff0500720c */ /* 0x000fda0003f26270 */
[----:B------:R-:W-:Y:S05]  /*7470*/  @!P1 BRA `(.L_x_12076) ;  /* 0x0000002800389947 */ /* 0x000fea0003800000 */
[----:B------:R-:W-:Y:S01]  /*7480*/  IMAD.MOV.U32 R6, RZ, RZ, R63 ;  /* 0x000000ffff067224 */ /* 0x000fe200078e003f */
[----:B------:R-:W-:Y:S01]  /*7490*/  UMOV UR6, UR38 ;  /* 0x0000002600067c82 */ /* 0x000fe20008000000 */
[----:B------:R-:W-:Y:S01]  /*74a0*/  IMAD.MOV.U32 R4, RZ, RZ, R78 ;  /* 0x000000ffff047224 */ /* 0x000fe200078e004e */
[----:B------:R-:W-:Y:S01]  /*74b0*/  ULDC UR5, c[0x0][0x9d8] ;  /* 0x0002760000057ab9 */ /* 0x000fe20000000800 */
[----:B------:R-:W-:-:S07]  /*74c0*/  IMAD.MOV.U32 R7, RZ, RZ, R2 ;  /* 0x000000ffff077224 */ /* 0x000fce00078e0002 */
.L_x_12087:
[----:B------:R-:W-:Y:S01]  /*74d0*/  ISETP.NE.AND P2, PT, RZ, UR40, PT ;  /* 0x00000028ff007c0c */ /* 0x000fe2000bf45270 */
[----:B------:R-:W-:-:S04]  /*74e0*/  UISETP.NE.AND UP0, UPT, UR6, 0x1, UPT ;  /* 0x000000010600788c */ /* 0x000fc8000bf05270 */
[----:B------:R-:W-:-:S06]  /*74f0*/  USEL UR7, URZ, 0x1, UP0 ;  /* 0x000000013f077887 */ /* 0x000fcc0008000000 */
[----:B------:R-:W-:Y:S02]  /*7500*/  LOP3.LUT R2, R7, UR7, RZ, 0x3c, !PT ;  /* 0x0000000707027c12 */ /* 0x000fe4000f8e3cff */
[----:B------:R-:W-:Y:S05]  /*7510*/  @P2 BRA `(.L_x_12077) ;  /* 0x0000000000342947 */ /* 0x000fea0003800000 */
[----:B------:R-:W-:Y:S05]  /*7520*/  @!P0 BRA `(.L_x_12078) ;  /* 0x0000000000048947 */ /* 0x000fea0003800000 */
[----:B------:R-:W-:Y:S01]  /*7530*/  BPT.TRAP 0x1 ;  /* 0x000000040000795c */ /* 0x000fe20000300000 */
.L_x_12078:
        /* <DEDUP_REMOVED lines=8> */
.L_x_12079:
[----:B--2---:R-:W-:Y:S05]  /*75c0*/  @P1 BRA `(.L_x_12077) ;  /* 0x0000000000081947 */ /* 0x004fea0003800000 */
[----:B------:R-:W2:Y:S02]  /*75d0*/  SYNCS.PHASECHK.TRANS64.TRYWAIT P1, [UR7+0x2d830], R8 ;  /* 0x02d83008ff0075a7 */ /* 0x000ea40008020147 */
[----:B--2---:R-:W-:Y:S05]  /*75e0*/  @!P1 BRA `(.L_x_12080) ;  /* 0x000000a400749947 */ /* 0x004fea0003800000 */
.L_x_12077:
        /* <DEDUP_REMOVED lines=40> */
.L_x_12082:
[----:B------:R-:W-:Y:S01]  /*7870*/  ULEA UR7, UR6, UR41, 0x3 ;  /* 0x0000002906077291 */ /* 0x000fe2000f8e183f */
[----:B------:R-:W-:-:S08]  /*7880*/  SHF.L.U32 R7, R7, 0x1f, RZ ;  /* 0x0000001f07077819 */ /* 0x000fd000000006ff */
[----:B------:R0:W1:Y:S01]  /*7890*/  SYNCS.PHASECHK.TRANS64.TRYWAIT P1, [UR7+0x2d850], R7 ;  /* 0x02d85007ff0075a7 */ /* 0x0000620008020147 */
[----:B------:R-:W-:Y:S05]  /*78a0*/  @!P0 BRA `(.L_x_12083) ;  /* 0x0000000000048947 */ /* 0x000fea0003800000 */
[----:B------:R-:W-:Y:S01]  /*78b0*/  BPT.TRAP 0x1 ;  /* 0x000000040000795c */ /* 0x000fe20000300000 */
.L_x_12083:
[----:B-1----:R-:W-:Y:S05]  /*78c0*/  @P1 BRA `(.L_x_12081) ;  /* 0x0000000000081947 */ /* 0x002fea0003800000 */
[----:B------:R-:W1:Y:S02]  /*78d0*/  SYNCS.PHASECHK.TRANS64.TRYWAIT P1, [UR7+0x2d850], R7 ;  /* 0x02d85007ff0075a7 */ /* 0x000e640008020147 */
[----:B-1----:R-:W-:Y:S05]  /*78e0*/  @!P1 BRA `(.L_x_12084) ;  /* 0x000000a000cc9947 */ /* 0x002fea0003800000 */
.L_x_12081:
        /* <DEDUP_REMOVED lines=70> */
.L_x_12085:
        /* <DEDUP_REMOVED lines=73> */
[----:B------:R-:W-:-:S04]  /*81e0*/  ULEA UR7, UR38, UR41, 0x3 ;  /* 0x0000002926077291 */ /* 0x000fc8000f8e183f */
[----:B------:R-:W-:Y:S01]  /*81f0*/  UIADD3 UR7, UR7, 0x2d840, URZ ;  /* 0x0002d84007077890 */ /* 0x000fe2000fffe03f */
[----:B------:R-:W0:Y:S01]  /*8200*/  MUFU.TANH R24, R24 ;  /* 0x0000001800187308 */ /* 0x000e220000002400 */
[----:B-1----:R-:W-:Y:S02]  /*8210*/  FMNMX.FTZ R63, R15, R70, !PT ;  /* 0x000000460f3f7209 */ /* 0x002fe40007810000 */
[----:B------:R-:W-:-:S05]  /*8220*/  UPRMT UR7, UR42, 0x654, UR7 ;  /* 0x000006542a077896 */ /* 0x000fca0008000007 */
[----:B------:R-:W1:Y:S01]  /*8230*/  MUFU.TANH R21, R21 ;  /* 0x0000001500157308 */ /* 0x000e620000002400 */
[----:B--2---:R-:W-:-:S03]  /*8240*/  FMNMX.FTZ R68, R20, R11, !PT ;  /* 0x0000000b14447209 */ /* 0x004fc60007810000 */
[----:B------:R-:W-:Y:S04]  /*8250*/  SYNCS.ARRIVE.TRANS64.RED.A1T0 RZ, [UR7], RZ ;  /* 0x000000ffffff79a7 */ /* 0x000fe80008100407 */
[----:B------:R-:W2:Y:S01]  /*8260*/  MUFU.TANH R25, R25 ;  /* 0x0000001900197308 */ /* 0x000ea20000002400 */
[----:B0-----:R-:W-:-:S07]  /*8270*/  FMNMX.FTZ R70, R24, R63, !PT ;  /* 0x0000003f18467209 */ /* 0x001fce0007810000 */
[----:B------:R-:W0:Y:S01]  /*8280*/  MUFU.TANH R26, R26 ;  /* 0x0000001a001a7308 */ /* 0x000e220000002400 */
[----:B-1----:R-:W-:Y:S01]  /*8290*/  FMNMX.FTZ R11, R21, R68, !PT ;  /* 0x00000044150b7209 */ /* 0x002fe20007810000 */
[----:B------:R-:W-:Y:S01]  /*82a0*/  FMUL.FTZ R68, R77, UR5 ;  /* 0x000000054d447c20 */ /* 0x000fe20008410000 */
[----:B------:R-:W-:-:S05]  /*82b0*/  FMUL.FTZ R77, R86, UR5 ;  /* 0x00000005564d7c20 */ /* 0x000fca0008410000 */
        /* <DEDUP_REMOVED lines=16> */
[----:B------:R-:W-:Y:S01]  /*83c0*/  FMUL.FTZ R70, R79, UR5 ;  /* 0x000000054f467c20 */ /* 0x000fe20008410000 */
[----:B------:R-:W-:-:S05]  /*83d0*/  FMUL.FTZ R79, R87, UR5 ;  /* 0x00000005574f7c20 */ /* 0x000fca0008410000 */
        /* <DEDUP_REMOVED lines=95> */
[----:B0-----:R-:W-:Y:S02]  /*89d0*/  FMNMX.FTZ R83, R80, R11, !PT ;  /* 0x0000000b50537209 */ /* 0x001fe40007810000 */
[----:B------:R-:W0:Y:S03]  /*89e0*/  LDC R11, c[0x0][0x988] ;  /* 0x00026200ff0b7b82 */ /* 0x000e260000000800 */
[----:B------:R-:W2:Y:S01]  /*89f0*/  SHFL.BFLY PT, R84, R83, 0x1, 0x1f ;  /* 0x0c201f0053547f89 */ /* 0x000ea200000e0000 */
[----:B-1----:R-:W-:-:S05]  /*8a00*/  FMNMX.FTZ R78, R82, R63, !PT ;  /* 0x0000003f524e7209 */ /* 0x002fca0007810000 */
[C---:B------:R-:W-:Y:S01]  /*8a10*/  FADD.FTZ R4, -R78.reuse, R4 ;  /* 0x000000044e047221 */ /* 0x040fe20000010100 */
[-C--:B0-----:R-:W-:Y:S01]  /*8a20*/  FMUL.FTZ R80, R78, R11.reuse ;  /* 0x0000000b4e507220 */ /* 0x081fe20000410000 */
[----:B--2---:R-:W-:Y:S02]  /*8a30*/  FMNMX.FTZ R63, R83, R84, !PT ;  /* 0x00000054533f7209 */ /* 0x004fe40007810000 */
[-C--:B------:R-:W-:Y:S01]  /*8a40*/  FMUL.FTZ R84, R4, R11.reuse ;  /* 0x0000000b04547220 */ /* 0x080fe20000410000 */
[-CC-:B------:R-:W-:Y:S01]  /*8a50*/  FFMA.FTZ R7, R7, R11.reuse, -R80.reuse ;  /* 0x0000000b07077223 */ /* 0x180fe20000010850 */
[-CC-:B------:R-:W-:Y:S01]  /*8a60*/  FFMA.FTZ R81, R34, R11.reuse, -R80.reuse ;  /* 0x0000000b22517223 */ /* 0x180fe20000010850 */
[-C--:B------:R-:W-:Y:S01]  /*8a70*/  FFMA.FTZ R8, R8, R11.reuse, -R80 ;  /* 0x0000000b08087223 */ /* 0x080fe20000010850 */
        /* <DEDUP_REMOVED lines=43> */
[-CC-:B------:R-:W-:Y:S01]  /*8d30*/  FFMA.FTZ R25, R25, R11.reuse, -R138.reuse ;  /* 0x0000000b19197223 */ /* 0x180fe2000001088a */
[-CC-:B------:R-:W-:Y:S01]  /*8d40*/  FFMA.FTZ R14, R32, R11.reuse, -R138.reuse ;  /* 0x0000000b200e7223 */ /* 0x180fe2000001088a */
[----:B------:R-:W-:Y:S01]  /*8d50*/  FFMA.FTZ R32, R57, R11, -R138 ;  /* 0x0000000b39207223 */ /* 0x000fe2000001088a */
[----:B0-----:R-:W-:Y:S01]  /*8d60*/  FFMA.FTZ R3, R6, R3, R7 ;  /* 0x0000000306037223 */ /* 0x001fe20000010007 */
[----:B-1----:R-:W-:Y:S01]  /*8d70*/  FFMA.FTZ R57, R4, R0, R34 ;  /* 0x0000000004397223 */ /* 0x002fe20000010022 */
        /* <DEDUP_REMOVED lines=30> */
[----:B------:R-:W-:-:S04]  /*8f60*/  FFMA.FTZ R79, R79, R11, -R138 ;  /* 0x0000000b4f4f7223 */ /* 0x000fc8000001088a */
        /* <DEDUP_REMOVED lines=32> */
[----:B------:R1:W-:Y:S01]  /*9170*/  MUFU.EX2 R70, R52 ;  /* 0x0000003400467308 */ /* 0x0003e20000000800 */
[----:B0-----:R-:W-:-:S07]  /*9180*/  FADD.FTZ R0, R38, R3 ;  /* 0x0000000326007221 */ /* 0x001fce0000010000 */
[----:B------:R-:W0:Y:S01]  /*9190*/  MUFU.EX2 R39, R39 ;  /* 0x0000002700277308 */ /* 0x000e220000000800 */
[----:B-1----:R-:W-:-:S04]  /*91a0*/  FADD.FTZ R52, R14, R61 ;  /* 0x0000003d0e347221 */ /* 0x002fc80000010000 */
[----:B------:R-:W-:-:S03]  /*91b0*/  FADD.FTZ R52, R83, R52 ;  /* 0x0000003453347221 */ /* 0x000fc60000010000 */
[----:B------:R-:W-:Y:S08]  /*91c0*/  MUFU.EX2 R41, R41 ;  /* 0x0000002900297308 */ /* 0x000ff00000000800 */
[----:B------:R-:W1:Y:S01]  /*91d0*/  MUFU.EX2 R42, R42 ;  /* 0x0000002a002a7308 */ /* 0x000e620000000800 */
[----:B0-----:R-:W-:-:S07]  /*91e0*/  FADD.FTZ R3, R39, R0 ;  /* 0x0000000027037221 */ /* 0x001fce0000010000 */
[----:B------:R-:W-:Y:S08]  /*91f0*/  MUFU.EX2 R9, R9 ;  /* 0x0000000900097308 */ /* 0x000ff00000000800 */
[----:B------:R0:W-:Y:S01]  /*9200*/  MUFU.EX2 R74, R53 ;  /* 0x00000035004a7308 */ /* 0x0001e20000000800 */
[----:B-1----:R-:W-:-:S07]  /*9210*/  FADD.FTZ R0, R42, R3 ;  /* 0x000000032a007221 */ /* 0x002fce0000010000 */
[----:B------:R-:W1:Y:S01]  /*9220*/  MUFU.EX2 R43, R43 ;  /* 0x0000002b002b7308 */ /* 0x000e620000000800 */
[----:B0-----:R-:W-:-:S04]  /*9230*/  FADD.FTZ R53, R15, R52 ;  /* 0x000000340f357221 */ /* 0x001fc80000010000 */
[----:B------:R-:W-:-:S03]  /*9240*/  FADD.FTZ R53, R36, R53 ;  /* 0x0000003524357221 */ /* 0x000fc60000010000 */
[----:B------:R-:W-:Y:S08]  /*9250*/  MUFU.EX2 R29, R29 ;  /* 0x0000001d001d7308 */ /* 0x000ff00000000800 */
[----:B------:R-:W0:Y:S01]  /*9260*/  MUFU.EX2 R46, R46 ;  /* 0x0000002e002e7308 */ /* 0x000e220000000800 */
[----:B-1----:R-:W-:-:S07]  /*9270*/  FADD.FTZ R3, R43, R0 ;  /* 0x000000002b037221 */ /* 0x002fce0000010000 */
[----:B------:R-:W1:Y:S08]  /*9280*/  MUFU.EX2 R49, R87 ;  /* 0x0000005700317308 */ /* 0x000e700000000800 */
[----:B------:R2:W-:Y:S01]  /*9290*/  MUFU.EX2 R57, R24 ;  /* 0x0000001800397308 */ /* 0x0005e20000000800 */
[----:B0-----:R-:W-:-:S07]  /*92a0*/  FADD.FTZ R0, R46, R3 ;  /* 0x000000032e007221 */ /* 0x001fce0000010000 */
[----:B------:R-:W-:Y:S01]  /*92b0*/  MUFU.EX2 R47, R47 ;  /* 0x0000002f002f7308 */ /* 0x000fe20000000800 */
[----:B--2---:R-:W-:-:S04]  /*92c0*/  FADD.FTZ R24, R10, R53 ;  /* 0x000000350a187221 */ /* 0x004fc80000010000 */
[----:B------:R-:W-:-:S03]  /*92d0*/  FADD.FTZ R24, R41, R24 ;  /* 0x0000001829187221 */ /* 0x000fc60000010000 */
[----:B------:R0:W2:Y:S01]  /*92e0*/  MUFU.EX2 R56, R37 ;  /* 0x0000002500387308 */ /* 0x0000a20000000800 */
[----:B------:R-:W-:-:S04]  /*92f0*/  FADD.FTZ R24, R9, R24 ;  /* 0x0000001809187221 */ /* 0x000fc80000010000 */
[----:B------:R-:W-:-:S03]  /*9300*/  FADD.FTZ R24, R29, R24 ;  /* 0x000000181d187221 */ /* 0x000fc60000010000 */
[----:B------:R-:W3:Y:S01]  /*9310*/  MUFU.EX2 R50, R50 ;  /* 0x0000003200327308 */ /* 0x000ee20000000800 */
[----:B-1----:R-:W-:Y:S01]  /*9320*/  FADD.FTZ R3, R49, R24 ;  /* 0x0000001831037221 */ /* 0x002fe20000010000 */
[----:B0-----:R-:W-:-:S06]  /*9330*/  FFMA.FTZ R37, R77, R11, -R138 ;  /* 0x0000000b4d257223 */ /* 0x001fcc000001088a */
[----:B------:R-:W0:Y:S01]  /*9340*/  MUFU.EX2 R51, R51 ;  /* 0x0000003300337308 */ /* 0x000e220000000800 */
[----:B--2---:R-:W-:-:S04]  /*9350*/  FADD.FTZ R3, R56, R3 ;  /* 0x0000000338037221 */ /* 0x004fc80000010000 */
[----:B------:R-:W-:-:S03]  /*9360*/  FADD.FTZ R3, R70, R3 ;  /* 0x0000000346037221 */ /* 0x000fc60000010000 */
[----:B------:R-:W1:Y:S08]  /*9370*/  MUFU.EX2 R54, R54 ;  /* 0x0000003600367308 */ /* 0x000e700000000800 */
[----:B------:R-:W2:Y:S08]  /*9380*/  MUFU.EX2 R55, R55 ;  /* 0x0000003700377308 */ /* 0x000eb00000000800 */
[----:B------:R4:W-:Y:S08]  /*9390*/  MUFU.EX2 R66, R33 ;  /* 0x0000002100427308 */ /* 0x0009f00000000800 */
[----:B------:R-:W5:Y:S01]  /*93a0*/  MUFU.EX2 R69, R32 ;  /* 0x0000002000457308 */ /* 0x000f620000000800 */
[----:B----4-:R-:W-:-:S04]  /*93b0*/  FADD.FTZ R33, R47, R0 ;  /* 0x000000002f217221 */ /* 0x010fc80000010000 */
[----:B---3--:R-:W-:-:S03]  /*93c0*/  FADD.FTZ R0, R50, R33 ;  /* 0x0000002132007221 */ /* 0x008fc60000010000 */
[----:B------:R-:W3:Y:S01]  /*93d0*/  MUFU.EX2 R58, R58 ;  /* 0x0000003a003a7308 */ /* 0x000ee20000000800 */
[----:B0-----:R-:W-:Y:S01]  /*93e0*/  FADD.FTZ R33, R51, R0 ;  /* 0x0000000033217221 */ /* 0x001fe20000010000 */
[----:B------:R-:W-:-:S03]  /*93f0*/  FADD.FTZ R0, R74, R3 ;  /* 0x000000034a007221 */ /* 0x000fc60000010000 */
[----:B-1----:R-:W-:Y:S01]  /*9400*/  FADD.FTZ R24, R54, R33 ;  /* 0x0000002136187221 */ /* 0x002fe20000010000 */
[----:B------:R-:W-:Y:S02]  /*9410*/  FADD.FTZ R0, R57, R0 ;  /* 0x0000000039007221 */ /* 0x000fe40000010000 */
[----:B------:R-:W0:Y:S01]  /*9420*/  MUFU.EX2 R61, R60 ;  /* 0x0000003c003d7308 */ /* 0x000e220000000800 */
[----:B--2---:R-:W-:Y:S01]  /*9430*/  FADD.FTZ R3, R55, R24 ;  /* 0x0000001837037221 */ /* 0x004fe20000010000 */
[----:B-----5:R-:W-:-:S06]  /*9440*/  FADD.FTZ R0, R69, R0 ;  /* 0x0000000045007221 */ /* 0x020fcc0000010000 */
[----:B------:R-:W1:Y:S01]  /*9450*/  MUFU.EX2 R59, R59 ;  /* 0x0000003b003b7308 */ /* 0x000e620000000800 */
[----:B---3--:R-:W-:-:S07]  /*9460*/  FADD.FTZ R24, R58, R3 ;  /* 0x000000033a187221 */ /* 0x008fce0000010000 */
        /* <DEDUP_REMOVED lines=37> */
.L_x_12086:
        /* <DEDUP_REMOVED lines=22> */
[----:B------:R-:W-:Y:S01]  /*9820*/  UMOV UR6, UR38 ;  /* 0x0000002600067c82 */ /* 0x000fe20008000000 */
[----:B------:R-:W-:Y:S01]  /*9830*/  F2FP.BF16.F32.PACK_AB R15, R36, R15 ;  /* 0x0000000f240f723e */ /* 0x000fe200000010ff */
[----:B------:R1:W-:Y:S01]  /*9840*/  STSM.16.M88.4 [R22], R24 ;  /* 0x0000001816007844 */ /* 0x0003e20000000200 */
        /* <DEDUP_REMOVED lines=35> */
[----:B------:R1:W-:Y:S01]  /*9a80*/  STSM.16.M88.4 [R18+0x6000], R64 ;  /* 0x0060004012007844 */ /* 0x0003e20000000200 */
[----:B------:R-:W-:Y:S01]  /*9a90*/  F2FP.BF16.F32.PACK_AB R73, R45, R73 ;  /* 0x000000492d49723e */ /* 0x000fe200000010ff */
[-C--:B------:R-:W-:Y:S01]  /*9aa0*/  FMUL.FTZ R125, R125, R6.reuse ;  /* 0x000000067d7d7220 */ /* 0x080fe20000410000 */
        /* <DEDUP_REMOVED lines=43> */
.L_x_12076:
[----:B------:R-:W-:Y:S06]  /*9d60*/  BAR.ARV 0x8, 0x200 ;  /* 0x0208000000007b1d */ /* 0x000fec0000002000 */
[----:B------:R-:W-:Y:S05]  /*9d70*/  @!P0 BRA `(.L_x_12088) ;  /* 0x0000000000048947 */ /* 0x000fea0003800000 */
[----:B------:R-:W-:Y:S01]  /*9d80*/  BPT.TRAP 0x1 ;  /* 0x000000040000795c */ /* 0x000fe20000300000 */
.L_x_12088:
[----:B------:R-:W-:Y:S01]  /*9d90*/  ULEA UR4, UR38, UR41, 0x3 ;  /* 0x0000002926047291 */ /* 0x000fe2000f8e183f */
[----:B------:R-:W-:-:S08]  /*9da0*/  SHF.L.U32 R4, R2, 0x1f, RZ ;  /* 0x0000001f02047819 */ /* 0x000fd000000006ff */
[----:B------:R1:W2:Y:S01]  /*9db0*/  SYNCS.PHASECHK.TRANS64.TRYWAIT P1, [UR4+0x2d850], R4 ;  /* 0x02d85004ff0075a7 */ /* 0x0002a20008020144 */
[----:B------:R-:W-:Y:S05]  /*9dc0*/  @!P0 BRA `(.L_x_12089) ;  /* 0x0000000000048947 */ /* 0x000fea0003800000 */
[----:B------:R-:W-:Y:S01]  /*9dd0*/  BPT.TRAP 0x1 ;  /* 0x000000040000795c */ /* 0x000fe20000300000 */
.L_x_12089:
[----:B--2---:R-:W-:Y:S05]  /*9de0*/  @P1 BRA `(.L_x_12090) ;  /* 0x0000000000081947 */ /* 0x004fea0003800000 */
[----:B------:R-:W2:Y:S02]  /*9df0*/  SYNCS.PHASECHK.TRANS64.TRYWAIT P1, [UR4+0x2d850], R4 ;  /* 0x02d85004ff0075a7 */ /* 0x000ea40008020144 */
[----:B--2---:R-:W-:Y:S05]  /*9e00*/  @!P1 BRA `(.L_x_12091) ;  /* 0x0000007c009c9947 */ /* 0x004fea0003800000 */
.L_x_12090:
        /* <DEDUP_REMOVED lines=10> */
[----:B------:R-:W-:-:S02]  /*9eb0*/  UMOV UR8, UR39 ;  /* 0x0000002700087c82 */ /* 0x000fc40008000000 */
[----:B------:R-:W-:-:S04]  /*9ec0*/  ULOP3.LUT UR5, UR41, 0x2000000, URZ, 0xfc, !UPT ;  /* 0x0200000029057892 */ /* 0x000fc8000f8efc3f */
[----:B------:R-:W-:-:S07]  /*9ed0*/  UIMAD UR5, UR38, 0x600, UR5 ;  /* 0x00000600260578a4 */ /* 0x000fce000f8e0205 */
        /* <DEDUP_REMOVED lines=8> */
[----:B--2---:R-:W-:Y:S01]  /*9f60*/  FADD.FTZ R6, R5, R0 ;  /* 0x0000000005067221 */ /* 0x004fe20000010000 */
[----:B------:R-:W-:Y:S01]  /*9f70*/  IMAD.MOV.U32 R0, RZ, RZ, -0x800000 ;  /* 0xff800000ff007424 */ /* 0x000fe200078e00ff */
[----:B------:R-:W0:Y:S04]  /*9f80*/  SHFL.BFLY PT, R5, R4, 0x1, 0x1f ;  /* 0x0c201f0004057f89 */ /* 0x000e2800000e0000 */
[----:B------:R-:W1:Y:S01]  /*9f90*/  SHFL.BFLY PT, R7, R6, 0x1, 0x1f ;  /* 0x0c201f0006077f89 */ /* 0x000e6200000e0000 */
[----:B0-----:R-:W-:Y:S01]  /*9fa0*/  FADD.FTZ R12, R4, R5 ;  /* 0x00000005040c7221 */ /* 0x001fe20000010000 */
[----:B------:R-:W-:-:S02]  /*9fb0*/  IMAD.MOV.U32 R5, RZ, RZ, RZ ;  /* 0x000000ffff057224 */ /* 0x000fc400078e00ff */
        /* <DEDUP_REMOVED lines=61> */
.L_x_12092:
        /* <DEDUP_REMOVED lines=55> */
[----:B------:R-:W-:Y:S01]  /*a700*/  VIADD R149, R149, 0x1 ;  /* 0x0000000195957836 */ /* 0x000fe20000000000 */
[----:B------:R-:W-:Y:S01]  /*a710*/  LOP3.LUT R2, R2, UR4, RZ, 0x3c, !PT ;  /* 0x0000000402027c12 */ /* 0x000fe2000f8e3cff */
[----:B------:R-:W-:-:S12]  /*a720*/  USEL UR38, UR38, URZ, UP0 ;  /* 0x0000003f26267287 */ /* 0x000fd80008000000 */
.L_x_12056:
        /* <DEDUP_REMOVED lines=10> */
[----:B------:R-:W-:Y:S01]  /*a7d0*/  F2FP.BF16.F32.PACK_AB R6, R93, R6 ;  /* 0x000000065d06723e */ /* 0x000fe200000010ff */
[----:B------:R-:W-:Y:S01]  /*a7e0*/  IMAD.MOV.U32 R40, RZ, RZ, RZ ;  /* 0x000000ffff287224 */ /* 0x000fe200078e00ff */
[----:B------:R-:W-:-:S02]  /*a7f0*/  F2FP.BF16.F32.PACK_AB R26, R125, R26 ;  /* 0x0000001a7d1a723e */ /* 0x000fc400000010ff */
[----:B------:R-:W-:Y:S01]  /*a800*/  F2FP.BF16.F32.PACK_AB R27, R27, R126 ;  /* 0x0000007e1b1b723e */ /* 0x000fe200000010ff */
[----:B------:R-:W-:Y:S01]  /*a810*/  UMOV UR4, UR41 ;  /* 0x0000002900047c82 */ /* 0x000fe20008000000 */
[----:B-1----:R-:W-:Y:S02]  /*a820*/  UMOV UR5, UR6 ;  /* 0x0000000600057c82 */ /* 0x002fe40008000000 */
[----:B------:R-:W-:Y:S01]  /*a830*/  MOV R21, UR5 ;  /* 0x0000000500157c02 */ /* 0x000fe20008000f00 */
[----:B------:R-:W-:Y:S01]  /*a840*/  IMAD.U32 R20, RZ, RZ, UR4 ;  /* 0x00000004ff147e24 */ /* 0x000fe2000f8e00ff */
[----:B------:R-:W-:-:S03]  /*a850*/  ULDC.64 UR4, c[0x0][0xc08] ;  /* 0x0003020000047ab9 */ /* 0x000fc60000000a00 */
[----:B------:R-:W-:-:S03]  /*a860*/  IMAD.WIDE R4, R153, 0x2, R20 ;  /* 0x0000000299047825 */ /* 0x000fc600078e0214 */
[C---:B------:R-:W-:Y:S02]  /*a870*/  IADD3 R35, P3, R4.reuse, 0x3000, RZ ;  /* 0x0000300004237810 */ /* 0x040fe40007f7e0ff */
[----:B------:R-:W-:Y:S02]  /*a880*/  LOP3.LUT R9, R4, 0x180, RZ, 0xc0, !PT ;  /* 0x0000018004097812 */ /* 0x000fe400078ec0ff */
[----:B------:R-:W-:Y:S01]  /*a890*/  LOP3.LUT R12, R35, 0x180, RZ, 0xc0, !PT ;  /* 0x00000180230c7812 */ /* 0x000fe200078ec0ff */
[----:B------:R-:W-:Y:S01]  /*a8a0*/  IMAD.X R13, RZ, RZ, R5, P3 ;  /* 0x000000ffff0d7224 */ /* 0x000fe200018e0605 */
[----:B------:R-:W-:Y:S02]  /*a8b0*/  SHF.R.U64 R9, R9, 0x3, RZ ;  /* 0x0000000309097819 */ /* 0x000fe400000012ff */
[----:B------:R-:W-:Y:S02]  /*a8c0*/  SHF.R.U64 R12, R12, 0x3, RZ ;  /* 0x000000030c0c7819 */ /* 0x000fe400000012ff */
[----:B------:R-:W-:-:S02]  /*a8d0*/  IADD3 R33, P4, R4, 0x20, RZ ;  /* 0x0000002004217810 */ /* 0x000fc40007f9e0ff */
[----:B------:R-:W-:Y:S02]  /*a8e0*/  LOP3.LUT R12, R12, R35, RZ, 0x3c, !PT ;  /* 0x000000230c0c7212 */ /* 0x000fe400078e3cff */
[C---:B------:R-:W-:Y:S01]  /*a8f0*/  IADD3 R37, P2, R4.reuse, 0x3020, RZ ;  /* 0x0000302004257810 */ /* 0x040fe20007f5e0ff */
[----:B------:R-:W1:Y:S01]  /*a900*/  LDC.64 R34, c[0x0][0xc00] ;  /* 0x00030000ff227b82 */ /* 0x000e620000000a00 */
[C---:B------:R-:W-:Y:S01]  /*a910*/  IADD3 R41, P1, R4.reuse, 0x6000, RZ ;  /* 0x0000600004297810 */ /* 0x040fe20007f3e0ff */
[--C-:B------:R-:W-:Y:S01]  /*a920*/  IMAD.X R15, RZ, RZ, R5.reuse, P4 ;  /* 0x000000ffff0f7224 */ /* 0x100fe200020e0605 */
[----:B------:R-:W-:Y:S01]  /*a930*/  IADD3 R43, P0, R4, 0x6020, RZ ;  /* 0x00006020042b7810 */ /* 0x000fe20007f1e0ff */
[--C-:B------:R-:W-:Y:S01]  /*a940*/  IMAD.X R11, RZ, RZ, R5.reuse, P2 ;  /* 0x000000ffff0b7224 */ /* 0x100fe200010e0605 */
[----:B------:R-:W-:Y:S01]  /*a950*/  LOP3.LUT R4, R9, R4, RZ, 0x3c, !PT ;  /* 0x0000000409047212 */ /* 0x000fe200078e3cff */
[--C-:B------:R-:W-:Y:S01]  /*a960*/  IMAD.X R9, RZ, RZ, R5.reuse, P1 ;  /* 0x000000ffff097224 */ /* 0x100fe200008e0605 */
[----:B------:R-:W-:Y:S01]  /*a970*/  LOP3.LUT R10, R33, 0x180, RZ, 0xc0, !PT ;  /* 0x00000180210a7812 */ /* 0x000fe200078ec0ff */
[----:B------:R-:W-:Y:S01]  /*a980*/  IMAD.X R25, RZ, RZ, R5, P0 ;  /* 0x000000ffff197224 */ /* 0x000fe200000e0605 */
[----:B------:R-:W-:-:S02]  /*a990*/  MOV R39, R4 ;  /* 0x0000000400277202 */ /* 0x000fc40000000f00 */
[----:B------:R-:W-:Y:S02]  /*a9a0*/  F2FP.BF16.F32.PACK_AB R4, R8, R7 ;  /* 0x000000070804723e */ /* 0x000fe400000010ff */
[----:B------:R-:W-:Y:S02]  /*a9b0*/  LOP3.LUT R8, R37, 0x180, RZ, 0xc0, !PT ;  /* 0x0000018025087812 */ /* 0x000fe400078ec0ff */
[----:B------:R-:W-:Y:S02]  /*a9c0*/  LOP3.LUT R24, R41, 0x180, RZ, 0xc0, !PT ;  /* 0x0000018029187812 */ /* 0x000fe400078ec0ff */
[----:B------:R-:W-:Y:S02]  /*a9d0*/  SHF.R.U64 R10, R10, 0x3, RZ ;  /* 0x000000030a0a7819 */ /* 0x000fe400000012ff */
[----:B------:R-:W-:Y:S02]  /*a9e0*/  SHF.R.U64 R8, R8, 0x3, RZ ;  /* 0x0000000308087819 */ /* 0x000fe400000012ff */
[----:B------:R-:W-:-:S02]  /*a9f0*/  SHF.R.U64 R24, R24, 0x3, RZ ;  /* 0x0000000318187819 */ /* 0x000fc400000012ff */
[----:B0-----:R-:W-:Y:S02]  /*aa00*/  LOP3.LUT R28, R43, 0x180, RZ, 0xc0, !PT ;  /* 0x000001802b1c7812 */ /* 0x001fe400078ec0ff */
[----:B------:R-:W-:Y:S02]  /*aa10*/  LOP3.LUT R14, R10, R33, RZ, 0x3c, !PT ;  /* 0x000000210a0e7212 */ /* 0x000fe400078e3cff */
[----:B------:R-:W-:Y:S01]  /*aa20*/  LOP3.LUT R10, R8, R37, RZ, 0x3c, !PT ;  /* 0x00000025080a7212 */ /* 0x000fe200078e3cff */
[----:B------:R-:W0:Y:S01]  /*aa30*/  LDC.64 R32, c[0x0][0xc00] ;  /* 0x00030000ff207b82 */ /* 0x000e220000000a00 */
[----:B------:R-:W-:Y:S02]  /*aa40*/  LOP3.LUT R8, R24, R41, RZ, 0x3c, !PT ;  /* 0x0000002918087212 */ /* 0x000fe400078e3cff */
[----:B------:R-:W-:Y:S02]  /*aa50*/  SHF.R.U64 R28, R28, 0x3, RZ ;  /* 0x000000031c1c7819 */ /* 0x000fe400000012ff */
[----:B------:R-:W-:-:S02]  /*aa60*/  F2FP.BF16.F32.PACK_AB R5, R91, R90 ;  /* 0x0000005a5b05723e */ /* 0x000fc400000010ff */
[----:B------:R-:W-:Y:S02]  /*aa70*/  F2FP.BF16.F32.PACK_AB R7, R95, R94 ;  /* 0x0000005e5f07723e */ /* 0x000fe400000010ff */
[----:B------:R-:W-:Y:S02]  /*aa80*/  MOV R37, R10 ;  /* 0x0000000a00257202 */ /* 0x000fe40000000f00 */
[----:B------:R-:W-:Y:S01]  /*aa90*/  MOV R36, R8 ;  /* 0x0000000800247202 */ /* 0x000fe20000000f00 */
[----:B------:R2:W-:Y:S01]  /*aaa0*/  STSM.16.M88.4 [R39], R4 ;  /* 0x0000000427007844 */ /* 0x0005e20000000200 */
[----:B------:R-:W-:Y:S02]  /*aab0*/  LOP3.LUT R24, R28, R43, RZ, 0x3c, !PT ;  /* 0x0000002b1c187212 */ /* 0x000fe400078e3cff */
[----:B------:R-:W-:Y:S02]  /*aac0*/  MOV R38, R14 ;  /* 0x0000000e00267202 */ /* 0x000fe40000000f00 */
[----:B------:R-:W-:-:S02]  /*aad0*/  F2FP.BF16.F32.PACK_AB R8, R97, R96 ;  /* 0x000000606108723e */ /* 0x000fc400000010ff */
[----:B------:R-:W-:Y:S02]  /*aae0*/  F2FP.BF16.F32.PACK_AB R9, R99, R98 ;  /* 0x000000626309723e */ /* 0x000fe400000010ff */
[----:B------:R-:W-:Y:S02]  /*aaf0*/  F2FP.BF16.F32.PACK_AB R10, R101, R100 ;  /* 0x00000064650a723e */ /* 0x000fe400000010ff */
[----:B------:R-:W-:Y:S01]  /*ab00*/  F2FP.BF16.F32.PACK_AB R11, R103, R102 ;  /* 0x00000066670b723e */ /* 0x000fe200000010ff */
[----:B0-----:R-:W-:Y:S01]  /*ab10*/  IMAD.WIDE R32, R141, 0x4, R32 ;  /* 0x000000048d207825 */ /* 0x001fe200078e0220 */
[----:B------:R-:W-:Y:S02]  /*ab20*/  MOV R28, R12 ;  /* 0x0000000c001c7202 */ /* 0x000fe40000000f00 */
[----:B------:R-:W-:Y:S01]  /*ab30*/  F2FP.BF16.F32.PACK_AB R12, R105, R104 ;  /* 0x00000068690c723e */ /* 0x000fe200000010ff */
[----:B------:R0:W-:Y:S01]  /*ab40*/  STSM.16.M88.4 [R38], R8 ;  /* 0x0000000826007844 */ /* 0x0001e20000000200 */
[----:B------:R-:W-:-:S02]  /*ab50*/  F2FP.BF16.F32.PACK_AB R13, R107, R106 ;  /* 0x0000006a6b0d723e */ /* 0x000fc400000010ff */
[----:B------:R-:W-:Y:S02]  /*ab60*/  F2FP.BF16.F32.PACK_AB R14, R109, R108 ;  /* 0x0000006c6d0e723e */ /* 0x000fe400000010ff */
[----:B------:R-:W-:Y:S02]  /*ab70*/  F2FP.BF16.F32.PACK_AB R15, R111, R110 ;  /* 0x0000006e6f0f723e */ /* 0x000fe400000010ff */
[----:B-1----:R-:W-:Y:S02]  /*ab80*/  ISETP.NE.U32.AND P0, PT, R34, RZ, PT ;  /* 0x000000ff2200720c */ /* 0x002fe40003f05070 */
[----:B------:R-:W-:Y:S01]  /*ab90*/  MOV R34, R24 ;  /* 0x0000001800227202 */ /* 0x000fe20000000f00 */
[----:B------:R1:W-:Y:S01]  /*aba0*/  STSM.16.M88.4 [R28], R12 ;  /* 0x0000000c1c007844 */ /* 0x0003e20000000200 */
[----:B--2---:R-:W-:Y:S02]  /*abb0*/  F2FP.BF16.F32.PACK_AB R4, R113, R112 ;  /* 0x000000707104723e */ /* 0x004fe400000010ff */
[----:B------:R-:W-:-:S02]  /*abc0*/  F2FP.BF16.F32.PACK_AB R5, R115, R114 ;  /* 0x000000727305723e */ /* 0x000fc400000010ff */
[----:B------:R-:W-:Y:S02]  /*abd0*/  F2FP.BF16.F32.PACK_AB R6, R117, R116 ;  /* 0x000000747506723e */ /* 0x000fe400000010ff */
[----:B------:R-:W-:Y:S02]  /*abe0*/  F2FP.BF16.F32.PACK_AB R7, R119, R118 ;  /* 0x000000767707723e */ /* 0x000fe400000010ff */
[----:B------:R-:W-:Y:S02]  /*abf0*/  F2FP.BF16.F32.PACK_AB R24, R121, R120 ;  /* 0x000000787918723e */ /* 0x000fe400000010ff */
[----:B------:R-:W-:Y:S01]  /*ac00*/  F2FP.BF16.F32.PACK_AB R25, R123, R122 ;  /* 0x0000007a7b19723e */ /* 0x000fe200000010ff */
[----:B------:R2:W-:Y:S01]  /*ac10*/  STSM.16.M88.4 [R37], R4 ;  /* 0x0000000425007844 */ /* 0x0005e20000000200 */
[----:B0-----:R-:W-:Y:S02]  /*ac20*/  F2FP.BF16.F32.PACK_AB R8, R129, R128 ;  /* 0x000000808108723e */ /* 0x001fe400000010ff */
[----:B------:R-:W-:Y:S01]  /*ac30*/  F2FP.BF16.F32.PACK_AB R9, R131, R130 ;  /* 0x000000828309723e */ /* 0x000fe200000010ff */
[----:B------:R0:W-:Y:S01]  /*ac40*/  STSM.16.M88.4 [R36], R24 ;  /* 0x0000001824007844 */ /* 0x0001e20000000200 */
[----:B------:R-:W-:Y:S01]  /*ac50*/  F2FP.BF16.F32.PACK_AB R10, R133, R132 ;  /* 0x00000084850a723e */ /* 0x000fe200000010ff */
[----:B-1----:R-:W1:Y:S01]  /*ac60*/  LDC R28, c[0x0][0xbe8] ;  /* 0x0002fa00ff1c7b82 */ /* 0x002e620000000800 */
[----:B------:R-:W-:-:S02]  /*ac70*/  F2FP.BF16.F32.PACK_AB R11, R135, R134 ;  /* 0x00000086870b723e */ /* 0x000fc400000010ff */
[----:B------:R-:W-:Y:S02]  /*ac80*/  ISETP.NE.U32.AND P2, PT, RZ, UR4, PT ;  /* 0x00000004ff007c0c */ /* 0x000fe4000bf45070 */
[----:B------:R-:W-:Y:S01]  /*ac90*/  ISETP.NE.AND.EX P0, PT, R35, RZ, PT, P0 ;  /* 0x000000ff2300720c */ /* 0x000fe20003f05300 */
[----:B------:R0:W-:Y:S02]  /*aca0*/  STSM.16.M88.4 [R34], R8 ;  /* 0x0000000822007844 */ /* 0x0001e40000000200 */
[----:B------:R-:W-:Y:S01]  /*acb0*/  BAR.SYNC.DEFER_BLOCKING 0x1, 0x180 ;  /* 0x0046000000007b1d */ /* 0x000fe20000010000 */
[----:B------:R-:W-:-:S13]  /*acc0*/  ISETP.NE.AND.EX P2, PT, RZ, UR5, PT, P2 ;  /* 0x00000005ff007c0c */ /* 0x000fda000bf45320 */
[C---:B--2---:R-:W-:Y:S01]  /*acd0*/  @P2 LEA R4, P3, R141.reuse, UR4, 0x2 ;  /* 0x000000048d042c11 */ /* 0x044fe2000f8610ff */
[----:B------:R-:W-:Y:S02]  /*ace0*/  ULDC UR4, c[0x0][0xa88] ;  /* 0x0002a20000047ab9 */ /* 0x000fe40000000800 */
[----:B------:R-:W-:Y:S01]  /*acf0*/  IMAD.U32 R7, RZ, RZ, UR4 ;  /* 0x00000004ff077e24 */ /* 0x000fe2000f8e00ff */
[----:B------:R-:W-:Y:S01]  /*ad00*/  @P2 LEA.HI.X R5, R141, UR5, R144, 0x2, P3 ;  /* 0x000000058d052c11 */ /* 0x000fe200098f1490 */
[----:B------:R0:W5:Y:S01]  /*ad10*/  @P0 LDG.E R40, desc[UR36][R32.64] ;  /* 0x0000002420280981 */ /* 0x000162000c1e1900 */
[----:B-1----:R-:W-:Y:S02]  /*ad20*/  ISETP.NE.AND P1, PT, R28, 0x1, PT ;  /* 0x000000011c00780c */ /* 0x002fe40003f25270 */
[----:B------:R-:W-:Y:S01]  /*ad30*/  IADD3 R15, R140, R136, RZ ;  /* 0x000000888c0f7210 */ /* 0x000fe20007ffe0ff */
[----:B------:R0:W5:Y:S10]  /*ad40*/  @P2 LDG.E R7, desc[UR36][R4.64] ;  /* 0x0000002404072981 */ /* 0x000174000c1e1900 */
[----:B------:R-:W1:Y:S08]  /*ad50*/  @P1 LDC R12, c[0x0][0xbec] ;  /* 0x0002fb00ff0c1b82 */ /* 0x000e700000000800 */
[----:B------:R-:W2:Y:S01]  /*ad60*/  @P1 LDC R13, c[0x0][0xbf0] ;  /* 0x0002fc00ff0d1b82 */ /* 0x000ea20000000800 */
[----:B0-----:R-:W-:Y:S05]  /*ad70*/  @P2 BRA `(.L_x_12095) ;  /* 0x0000000000102947 */ /* 0x001fea0003800000 */
[----:B------:R-:W-:Y:S05]  /*ad80*/  @!P0 BRA `(.L_x_12095) ;  /* 0x00000000000c8947 */ /* 0x000fea0003800000 */
[----:B------:R-:W3:Y:S04]  /*ad90*/  LDG.E R4, desc[UR36][R32.64] ;  /* 0x0000002420047981 */ /* 0x000ee8000c1e1900 */
[----:B-----5:R-:W3:Y:S02]  /*ada0*/  LDG.E R7, desc[UR36][R32.64+0x4] ;  /* 0x0000042420077981 */ /* 0x020ee4000c1e1900 */
[----:B---3--:R-:W-:-:S07]  /*adb0*/  IMAD.IADD R7, R7, 0x1, -R4 ;  /* 0x0000000107077824 */ /* 0x008fce00078e0a04 */
.L_x_12095:
[----:B------:R-:W-:Y:S01]  /*adc0*/  SHF.R.S32.HI R46, RZ, 0x1f, R143 ;  /* 0x0000001fff2e7819 */ /* 0x000fe2000001148f */
[----:B-1----:R-:W-:Y:S01]  /*add0*/  @P1 IMAD.HI.U32 R4, R15, R12, RZ ;  /* 0x0000000c0f041227 */ /* 0x002fe200078e00ff */
[----:B------:R-:W-:Y:S01]  /*ade0*/  ULDC.64 UR4, c[0x0][0xb90] ;  /* 0x0002e40000047ab9 */ /* 0x000fe20000000a00 */
[----:B-----5:R-:W-:Y:S01]  /*adf0*/  SHF.R.S32.HI R41, RZ, 0x1f, R40 ;  /* 0x0000001fff297819 */ /* 0x020fe20000011428 */
[----:B------:R-:W0:Y:S01]  /*ae00*/  @P1 LDC R49, c[0x0][0xbec] ;  /* 0x0002fb00ff311b82 */ /* 0x000e220000000800 */
[----:B------:R-:W-:Y:S01]  /*ae10*/  IMAD R6, R46, UR4, RZ ;  /* 0x000000042e067c24 */ /* 0x000fe2000f8e02ff */
[----:B------:R-:W-:Y:S01]  /*ae20*/  SEL R144, R144, RZ, !P0 ;  /* 0x000000ff90907207 */ /* 0x000fe20004000000 */
[----:B------:R-:W-:Y:S01]  /*ae30*/  IMAD.MOV.U32 R9, RZ, RZ, R15 ;  /* 0x000000ffff097224 */ /* 0x000fe200078e000f */
[----:B--2---:R-:W-:Y:S01]  /*ae40*/  @P1 SHF.R.U32.HI R9, RZ, R13, R4 ;  /* 0x0000000dff091219 */ /* 0x004fe20000011604 */
[----:B------:R-:W-:Y:S01]  /*ae50*/  IMAD R11, R148, 0x20, R142 ;  /* 0x00000020940b7824 */ /* 0x000fe200078e028e */
[----:B------:R-:W-:Y:S01]  /*ae60*/  SEL R141, R141, RZ, !P0 ;  /* 0x000000ff8d8d7207 */ /* 0x000fe20004000000 */
[C---:B------:R-:W-:Y:S01]  /*ae70*/  IMAD R13, R143.reuse, UR5, R6 ;  /* 0x000000058f0d7c24 */ /* 0x040fe2000f8e0206 */
[----:B------:R-:W-:Y:S01]  /*ae80*/  IADD3 R14, R152, R136, RZ ;  /* 0x00000088980e7210 */ /* 0x000fe20007ffe0ff */
[----:B------:R-:W-:Y:S01]  /*ae90*/  IMAD.WIDE.U32 R4, R143, UR4, R40 ;  /* 0x000000048f047c25 */ /* 0x000fe2000f8e0028 */
[----:B------:R-:W-:Y:S01]  /*aea0*/  ULDC.64 UR4, c[0x0][0xb98] ;  /* 0x0002e60000047ab9 */ /* 0x000fe20000000a00 */
[----:B------:R-:W-:-:S02]  /*aeb0*/  ULDC.64 UR6, c[0x0][0xa80] ;  /* 0x0002a00000067ab9 */ /* 0x000fc40000000a00 */
[----:B------:R-:W-:-:S04]  /*aec0*/  IMAD.WIDE R20, R11, 0x2, R20 ;  /* 0x000000020b147825 */ /* 0x000fc800078e0214 */
[----:B------:R-:W-:Y:S01]  /*aed0*/  IMAD.MOV R11, RZ, RZ, -R9 ;  /* 0x000000ffff0b7224 */ /* 0x000fe200078e0a09 */
[----:B------:R-:W-:Y:S01]  /*aee0*/  IADD3 R25, P6, R20, 0x3000, RZ ;  /* 0x0000300014197810 */ /* 0x000fe20007fde0ff */
[----:B------:R-:W-:Y:S01]  /*aef0*/  IMAD.IADD R5, R5, 0x1, R13 ;  /* 0x0000000105057824 */ /* 0x000fe200078e020d */
[----:B------:R-:W-:Y:S01]  /*af00*/  SHF.R.S32.HI R13, RZ, 0x1f, R9 ;  /* 0x0000001fff0d7819 */ /* 0x000fe20000011409 */
[----:B------:R-:W-:Y:S01]  /*af10*/  IMAD R11, R28, R11, R15 ;  /* 0x0000000b1c0b7224 */ /* 0x000fe200078e020f */
[----:B------:R-:W-:Y:S01]  /*af20*/  IADD3 R15, P2, R20, 0x1800, RZ ;  /* 0x00001800140f7810 */ /* 0x000fe20007f5e0ff */
        /* <DEDUP_REMOVED lines=9> */
[----:B------:R-:W-:Y:S01]  /*afc0*/  IMAD R47, R7, R28, RZ ;  /* 0x0000001c072f7224 */ /* 0x000fe200078e02ff */
[----:B------:R-:W-:Y:S01]  /*afd0*/  SHF.R.U64 R8, R8, 0x3, RZ ;  /* 0x0000000308087819 */ /* 0x000fe200000012ff */
[----:B------:R-:W-:Y:S01]  /*afe0*/  IMAD R12, R6, UR4, RZ ;  /* 0x00000004060c7c24 */ /* 0x000fe2000f8e02ff */
[----:B------:R-:W-:Y:S01]  /*aff0*/  IADD3.X R5, R13, R5, R10, P0, !PT ;  /* 0x000000050d057210 */ /* 0x000fe200007fe40a */
[----:B------:R-:W-:Y:S01]  /*b000*/  IMAD.X R7, RZ, RZ, R21, P2 ;  /* 0x000000ffff077224 */ /* 0x000fe200010e0615 */
[----:B------:R-:W-:Y:S01]  /*b010*/  LOP3.LUT R6, R8, R15, RZ, 0x3c, !PT ;  /* 0x0000000f08067212 */ /* 0x000fe200078e3cff */
[C---:B------:R-:W-:Y:S01]  /*b020*/  IMAD R9, R11.reuse, UR5, R12 ;  /* 0x000000050b097c24 */ /* 0x040fe2000f8e020c */
[----:B------:R-:W-:Y:S01]  /*b030*/  IADD3 R13, P5, R20, 0x4800, RZ ;  /* 0x00004800140d7810 */ /* 0x000fe20007fbe0ff */
[----:B------:R-:W-:Y:S01]  /*b040*/  IMAD.WIDE.U32 R4, R11, UR4, R4 ;  /* 0x000000040b047c25 */ /* 0x000fe2000f8e0004 */
[----:B------:R-:W-:Y:S01]  /*b050*/  ULDC.64 UR4, c[0x0][0xb50] ;  /* 0x0002d40000047ab9 */ /* 0x000fe20000000a00 */
[----:B------:R-:W-:-:S02]  /*b060*/  LOP3.LUT R32, R33, 0x180, RZ, 0xc0, !PT ;  /* 0x0000018021207812 */ /* 0x000fc400078ec0ff */
[----:B------:R-:W-:Y:S01]  /*b070*/  IMAD.IADD R5, R5, 0x1, R9 ;  /* 0x0000000105057824 */ /* 0x000fe200078e0209 */
        /* <DEDUP_REMOVED lines=24> */
[--C-:B------:R-:W-:Y:S01]  /*b200*/  IMAD.X R13, RZ, RZ, R21.reuse, P5 ;  /* 0x000000ffff0d7224 */ /* 0x100fe200028e0615 */
[----:B-1----:R1:W-:Y:S01]  /*b210*/  @!P2 ST.E desc[UR36][R42.64], R3 ;  /* 0x000000032a00a985 */ /* 0x0023e2000c101924 */
[----:B------:R-:W-:Y:S01]  /*b220*/  LOP3.LUT R32, R32, R33, RZ, 0x3c, !PT ;  /* 0x0000002120207212 */ /* 0x000fe200078e3cff */
[----:B------:R-:W-:Y:S01]  /*b230*/  IMAD.X R33, RZ, RZ, R21, P4 ;  /* 0x000000ffff217224 */ /* 0x000fe200020e0615 */
[----:B------:R-:W-:-:S04]  /*b240*/  LOP3.LUT R4, R5, 0x180, RZ, 0xc0, !PT ;  /* 0x0000018005047812 */ /* 0x000fc800078ec0ff */
[----:B------:R-:W-:Y:S01]  /*b250*/  SHF.R.U64 R4, R4, 0x3, RZ ;  /* 0x0000000304047819 */ /* 0x000fe200000012ff */
[----:B--2---:R2:W-:Y:S03]  /*b260*/  @!P0 ST.E desc[UR36][R44.64], R0 ;  /* 0x000000002c008985 */ /* 0x0045e6000c101924 */
[----:B------:R-:W-:Y:S01]  /*b270*/  LOP3.LUT R36, R4, R5, RZ, 0x3c, !PT ;  /* 0x0000000504247212 */ /* 0x000fe200078e3cff */
[C---:B-1----:R-:W-:Y:S01]  /*b280*/  IMAD R43, R40.reuse, UR5, R41 ;  /* 0x00000005282b7c24 */ /* 0x042fe2000f8e0229 */
[----:B------:R1:W5:Y:S01]  /*b290*/  LD.E.128 R8, desc[UR36][R20.64] ;  /* 0x0000002414087980 */ /* 0x000362000c101d00 */
[----:B--2---:R-:W2:Y:S01]  /*b2a0*/  @P1 LDC R45, c[0x0][0xbf0] ;  /* 0x0002fc00ff2d1b82 */ /* 0x004ea20000000800 */
[----:B------:R-:W-:Y:S01]  /*b2b0*/  IMAD.WIDE.U32 R40, R40, UR4, RZ ;  /* 0x0000000428287c25 */ /* 0x000fe2000f8e00ff */
[----:B------:R-:W-:Y:S01]  /*b2c0*/  ULDC.64 UR4, c[0x0][0xae8] ;  /* 0x0002ba0000047ab9 */ /* 0x000fe20000000a00 */
[----:B------:R-:W5:Y:S02]  /*b2d0*/  LD.E.128 R4, desc[UR36][R6.64] ;  /* 0x0000002406047980 */ /* 0x000f64000c101d00 */
[----:B------:R-:W-:Y:S01]  /*b2e0*/  IMAD R3, R147, 0x60, R148 ;  /* 0x0000006093037824 */ /* 0x000fe200078e0294 */
[----:B-1----:R-:W-:Y:S01]  /*b2f0*/  IADD3 R21, R41, R43, RZ ;  /* 0x0000002b29157210 */ /* 0x002fe20007ffe0ff */
[----:B------:R-:W-:Y:S01]  /*b300*/  IMAD R0, R46, UR4, RZ ;  /* 0x000000042e007c24 */ /* 0x000fe2000f8e02ff */
[----:B------:R-:W5:Y:S01]  /*b310*/  LD.E.128 R24, desc[UR36][R24.64] ;  /* 0x0000002418187980 */ /* 0x000f62000c101d00 */
[----:B------:R-:W-:-:S02]  /*b320*/  IMAD.MOV.U32 R20, RZ, RZ, R40 ;  /* 0x000000ffff147224 */ /* 0x000fc400078e0028 */
[----:B------:R-:W-:Y:S01]  /*b330*/  IMAD.IADD R42, R136, 0x1, R3 ;  /* 0x00000001882a7824 */ /* 0x000fe200078e0203 */
[----:B------:R-:W5:Y:S01]  /*b340*/  LD.E.128 R12, desc[UR36][R12.64] ;  /* 0x000000240c0c7980 */ /* 0x000f62000c101d00 */
[C---:B------:R-:W-:Y:S02]  /*b350*/  IMAD R3, R143.reuse, UR5, R0 ;  /* 0x000000058f037c24 */ /* 0x040fe4000f8e0200 */
[----:B------:R-:W-:Y:S01]  /*b360*/  IMAD.WIDE.U32 R20, R143, UR4, R20 ;  /* 0x000000048f147c25 */ /* 0x000fe2000f8e0014 */
[----:B------:R-:W-:Y:S01]  /*b370*/  ULDC.64 UR4, c[0x0][0xaf0] ;  /* 0x0002bc0000047ab9 */ /* 0x000fe20000000a00 */
[----:B------:R-:W5:Y:S02]  /*b380*/  LD.E.128 R32, desc[UR36][R32.64] ;  /* 0x0000002420207980 */ /* 0x000f64000c101d00 */
[----:B0-----:R-:W-:Y:S02]  /*b390*/  @P1 IMAD.HI.U32 R0, R42, R49, RZ ;  /* 0x000000312a001227 */ /* 0x001fe400078e00ff */
[----:B------:R-:W5:Y:S01]  /*b3a0*/  LD.E.128 R36, desc[UR36][R36.64] ;  /* 0x0000002424247980 */ /* 0x000f62000c101d00 */
[----:B------:R-:W-:Y:S01]  /*b3b0*/  BSSY B1, `(.L_x_12096) ;  /* 0x0000032000017945 */ /* 0x000fe20003800000 */
[----:B------:R-:W-:-:S02]  /*b3c0*/  IMAD.IADD R21, R21, 0x1, R3 ;  /* 0x0000000115157824 */ /* 0x000fc400078e0203 */
[----:B------:R-:W-:Y:S01]  /*b3d0*/  IMAD.MOV.U32 R3, RZ, RZ, R42 ;  /* 0x000000ffff037224 */ /* 0x000fe200078e002a */
[----:B--2---:R-:W-:Y:S01]  /*b3e0*/  @P1 SHF.R.U32.HI R3, RZ, R45, R0 ;  /* 0x0000002dff031219 */ /* 0x004fe20000011600 */
[----:B------:R-:W-:Y:S01]  /*b3f0*/  IMAD R40, R144, UR4, RZ ;  /* 0x0000000490287c24 */ /* 0x000fe2000f8e02ff */
[----:B------:R-:W-:Y:S01]  /*b400*/  @!PT LDS RZ, [RZ] ;  /* 0x00000000fffff984 */ /* 0x000fe20000000800 */
[----:B------:R-:W-:Y:S01]  /*b410*/  @!PT LDS RZ, [RZ] ;  /* 0x00000000fffff984 */ /* 0x000fe20000000800 */
[----:B------:R-:W-:Y:S01]  /*b420*/  @!PT LDS RZ, [RZ] ;  /* 0x00000000fffff984 */ /* 0x000fe20000000800 */
[----:B------:R-:W-:Y:S01]  /*b430*/  @!PT LDS RZ, [RZ] ;  /* 0x00000000fffff984 */ /* 0x000fe20000000800 */
[----:B------:R0:W-:Y:S06]  /*b440*/  MEMBAR.ALL.CTA ;  /* 0x0000000000007992 */ /* 0x0001ec0000008000 */
[----:B0-----:R-:W0:Y:S01]  /*b450*/  FENCE.VIEW.ASYNC.S ;  /* 0x00000000000073c6 */ /* 0x001e220000000000 */
        /* <DEDUP_REMOVED lines=11> */
[----:B------:R-:W-:-:S03]  /*b510*/  ULDC.64 UR4, c[0x0][0xad8] ;  /* 0x0002b60000047ab9 */ /* 0x000fc60000000a00 */
[----:B------:R-:W-:Y:S01]  /*b520*/  IADD3 R21, R21, R43, RZ ;  /* 0x0000002b15157210 */ /* 0x000fe20007ffe0ff */
[----:B------:R-:W-:-:S04]  /*b530*/  IMAD R0, R0, UR4, RZ ;  /* 0x0000000400007c24 */ /* 0x000fc8000f8e02ff */
[C---:B------:R-:W-:Y:S02]  /*b540*/  IMAD R3, R41.reuse, UR5, R0 ;  /* 0x0000000529037c24 */ /* 0x040fe4000f8e0200 */
[----:B------:R-:W-:Y:S02]  /*b550*/  IMAD.IADD R0, R148, 0x1, R136 ;  /* 0x0000000194007824 */ /* 0x000fe400078e0288 */
[----:B------:R-:W-:Y:S01]  /*b560*/  IMAD.WIDE.U32 R20, R41, UR4, R20 ;  /* 0x0000000429147c25 */ /* 0x000fe2000f8e0014 */
[----:B------:R-:W-:Y:S02]  /*b570*/  UIADD3 UR4, UR41, 0x2d820, URZ ;  /* 0x0002d82029047890 */ /* 0x000fe4000fffe03f */
[----:B------:R-:W-:Y:S01]  /*b580*/  ISETP.GE.AND P0, PT, R0, R47, PT ;  /* 0x0000002f0000720c */ /* 0x000fe20003f06270 */
[----:B------:R-:W-:Y:S01]  /*b590*/  IMAD.IADD R3, R21, 0x1, R3 ;  /* 0x0000000115037824 */ /* 0x000fe200078e0203 */
[----:B------:R-:W-:Y:S01]  /*b5a0*/  LEA R28, P1, R20, UR6, 0x1 ;  /* 0x00000006141c7c11 */ /* 0x000fe2000f8208ff */
[----:B------:R-:W-:-:S03]  /*b5b0*/  UPRMT UR4, URZ, 0x654, UR4 ;  /* 0x000006543f047896 */ /* 0x000fc60008000004 */
[----:B------:R-:W-:Y:S01]  /*b5c0*/  LEA.HI.X R3, R20, UR7, R3, 0x1, P1 ;  /* 0x0000000714037c11 */ /* 0x000fe200088f0c03 */
[----:B0-----:R0:W1:Y:S04]  /*b5d0*/  SHFL.IDX PT, R40, R28, RZ, 0x1c1f ;  /* 0x001c1fff1c287589 */ /* 0x00106800000e0000 */
        /* <DEDUP_REMOVED lines=15> */
.L_x_12097:
[----:B------:R-:W-:Y:S05]  /*b6d0*/  BSYNC B1 ;  /* 0x0000000000017941 */ /* 0x000fea0003800000 */
.L_x_12096:
        /* <DEDUP_REMOVED lines=19> */
.L_x_12094:
        /* <DEDUP_REMOVED lines=15> */
[----:B------:R-:W-:Y:S02]  /*b900*/  @P1 IADD3.X R5, R0, UR5, RZ, P2, !PT ;  /* 0x0000000500051c10 */ /* 0x000fe400097fe4ff */
[----:B------:R-:W-:-:S06]  /*b910*/  MOV R0, UR4 ;  /* 0x0000000400007c02 */ /* 0x000fcc0008000f00 */
        /* <DEDUP_REMOVED lines=8> */
[----:B---3--:R-:W-:-:S07]  /*b9a0*/  IMAD.IADD R0, R0, 0x1, -R5 ;  /* 0x0000000100007824 */ /* 0x008fce00078e0a05 */
.L_x_12099:
        /* <DEDUP_REMOVED lines=8> */
[----:B---3--:R-:W-:Y:S01]  /*ba30*/  IMAD R4, R0, R14, RZ ;  /* 0x0000000e00047224 */ /* 0x008fe200078e02ff */
[----:B-1----:R-:W-:-:S04]  /*ba40*/  IADD3 R11, R136, -0x80, R5 ;  /* 0xffffff80880b7810 */ /* 0x002fc80007ffe005 */
        /* <DEDUP_REMOVED lines=11> */
[----:B------:R-:W-:-:S03]  /*bb00*/  ULDC.64 UR4, c[0x0][0xb98] ;  /* 0x0002e60000047ab9 */ /* 0x000fc60000000a00 */
[----:B------:R-:W-:-:S03]  /*bb10*/  IMAD.IADD R5, R5, 0x1, R9 ;  /* 0x0000000105057824 */ /* 0x000fc600078e0209 */
[----:B------:R-:W3:Y:S01]  /*bb20*/  @P0 LDC R13, c[0x0][0xbf0] ;  /* 0x0002fc00ff0d0b82 */ /* 0x000ee20000000800 */
[----:B------:R-:W-:-:S04]  /*bb30*/  IMAD.WIDE.U32 R4, R141, UR4, R4 ;  /* 0x000000048d047c25 */ /* 0x000fc8000f8e0004 */
[----:B-1----:R-:W-:-:S05]  /*bb40*/  @P0 IMAD.HI.U32 R6, R11, R6, RZ ;  /* 0x000000060b060227 */ /* 0x002fca00078e00ff */
        /* <DEDUP_REMOVED lines=19> */
.L_x_12101:
[----:B------:R-:W-:Y:S05]  /*bc80*/  BSYNC B1 ;  /* 0x0000000000017941 */ /* 0x000fea0003800000 */
.L_x_12100:
[----:B------:R-:W3:Y:S01]  /*bc90*/  @P2 LDC R9, c[0x0][0xbf0] ;  /* 0x0002fc00ff092b82 */ /* 0x000ee20000000800 */
[----:B------:R-:W-:Y:S01]  /*bca0*/  ULDC.64 UR4, c[0x0][0xaa0] ;  /* 0x0002a80000047ab9 */ /* 0x000fe20000000a00 */
[----:B------:R-:W-:Y:S01]  /*bcb0*/  BSSY B1, `(.L_x_12102) ;  /* 0x0000037000017945 */ /* 0x000fe20003800000 */
[----:B------:R-:W-:-:S04]  /*bcc0*/  IMAD R4, R10, UR4, RZ ;  /* 0x000000040a047c24 */ /* 0x000fc8000f8e02ff */
[C---:B-1----:R-:W-:Y:S02]  /*bcd0*/  IMAD R7, R3.reuse, UR5, R4 ;  /* 0x0000000503077c24 */ /* 0x042fe4000f8e0204 */
[----:B------:R-:W-:Y:S01]  /*bce0*/  IMAD.WIDE.U32 R4, R3, UR4, RZ ;  /* 0x0000000403047c25 */ /* 0x000fe2000f8e00ff */
[----:B------:R-:W-:-:S03]  /*bcf0*/  ULDC.64 UR4, c[0x0][0xae8] ;  /* 0x0002ba0000047ab9 */ /* 0x000fc60000000a00 */
[----:B------:R-:W-:Y:S02]  /*bd00*/  IMAD R3, R147, 0x60, R148 ;  /* 0x0000006093037824 */ /* 0x000fe400078e0294 */
[----:B------:R-:W-:Y:S02]  /*bd10*/  IMAD R6, R12, UR4, RZ ;  /* 0x000000040c067c24 */ /* 0x000fe4000f8e02ff */
[----:B------:R-:W-:Y:S02]  /*bd20*/  IMAD.IADD R11, R136, 0x1, R3 ;  /* 0x00000001880b7824 */ /* 0x000fe400078e0203 */
[----:B------:R-:W-:Y:S02]  /*bd30*/  IMAD.IADD R5, R5, 0x1, R7 ;  /* 0x0000000105057824 */ /* 0x000fe400078e0207 */
[----:B------:R-:W-:Y:S02]  /*bd40*/  IMAD R7, R143, UR5, R6 ;  /* 0x000000058f077c24 */ /* 0x000fe4000f8e0206 */
[----:B--2---:R-:W-:-:S04]  /*bd50*/  @P2 IMAD.HI.U32 R6, R11, R20, RZ ;  /* 0x000000140b062227 */ /* 0x004fc800078e00ff */
[----:B------:R-:W-:Y:S01]  /*bd60*/  IMAD.WIDE.U32 R4, R143, UR4, R4 ;  /* 0x000000048f047c25 */ /* 0x000fe2000f8e0004 */
[----:B------:R-:W-:-:S03]  /*bd70*/  ULDC.64 UR4, c[0x0][0xaf0] ;  /* 0x0002bc0000047ab9 */ /* 0x000fc60000000a00 */
[----:B------:R-:W-:Y:S01]  /*bd80*/  IMAD.MOV.U32 R3, RZ, RZ, R11 ;  /* 0x000000ffff037224 */ /* 0x000fe200078e000b */
[----:B---3--:R-:W-:Y:S01]  /*bd90*/  @P2 SHF.R.U32.HI R3, RZ, R9, R6 ;  /* 0x00000009ff032219 */ /* 0x008fe20000011606 */
[----:B------:R-:W-:Y:S02]  /*bda0*/  IMAD.IADD R5, R5, 0x1, R7 ;  /* 0x0000000105057824 */ /* 0x000fe400078e0207 */
[----:B------:R-:W-:Y:S01]  /*bdb0*/  IMAD R7, R144, UR4, RZ ;  /* 0x0000000490077c24 */ /* 0x000fe2000f8e02ff */
[--C-:B------:R-:W-:Y:S01]  /*bdc0*/  SHF.R.S32.HI R6, RZ, 0x1f, R3.reuse ;  /* 0x0000001fff067819 */ /* 0x100fe20000011403 */
[----:B------:R-:W-:Y:S02]  /*bdd0*/  IMAD.MOV R8, RZ, RZ, -R3 ;  /* 0x000000ffff087224 */ /* 0x000fe400078e0a03 */
[C---:B------:R-:W-:Y:S02]  /*bde0*/  IMAD R9, R141.reuse, UR5, R7 ;  /* 0x000000058d097c24 */ /* 0x040fe4000f8e0207 */
[----:B------:R-:W-:Y:S01]  /*bdf0*/  IMAD.WIDE.U32 R4, R141, UR4, R4 ;  /* 0x000000048d047c25 */ /* 0x000fe2000f8e0004 */
[----:B------:R-:W-:-:S03]  /*be00*/  ULDC.64 UR4, c[0x0][0xae0] ;  /* 0x0002b80000047ab9 */ /* 0x000fc60000000a00 */
[----:B------:R-:W-:Y:S01]  /*be10*/  IMAD R7, R15, R8, R11 ;  /* 0x000000080f077224 */ /* 0x000fe200078e020b */
[----:B------:R-:W-:Y:S01]  /*be20*/  IADD3 R5, R5, R9, RZ ;  /* 0x0000000905057210 */ /* 0x000fe20007ffe0ff */
[----:B------:R-:W-:Y:S02]  /*be30*/  IMAD R8, R6, UR4, RZ ;  /* 0x0000000406087c24 */ /* 0x000fe4000f8e02ff */
[----:B------:R-:W-:Y:S01]  /*be40*/  IMAD R15, R0, R15, RZ ;  /* 0x0000000f000f7224 */ /* 0x000fe200078e02ff */
[----:B------:R-:W-:Y:S01]  /*be50*/  SHF.R.S32.HI R6, RZ, 0x1f, R7 ;  /* 0x0000001fff067819 */ /* 0x000fe20000011407 */
[C---:B------:R-:W-:Y:S02]  /*be60*/  IMAD R9, R3.reuse, UR5, R8 ;  /* 0x0000000503097c24 */ /* 0x040fe4000f8e0208 */
[----:B------:R-:W-:Y:S01]  /*be70*/  IMAD.WIDE.U32 R4, R3, UR4, R4 ;  /* 0x0000000403047c25 */ /* 0x000fe2000f8e0004 */
[----:B------:R-:W-:-:S03]  /*be80*/  ULDC.64 UR4, c[0x0][0xad8] ;  /* 0x0002b60000047ab9 */ /* 0x000fc60000000a00 */
[----:B------:R-:W-:Y:S02]  /*be90*/  IMAD R6, R6, UR4, RZ ;  /* 0x0000000406067c24 */ /* 0x000fe4000f8e02ff */
[----:B------:R-:W-:Y:S02]  /*bea0*/  IMAD.IADD R5, R5, 0x1, R9 ;  /* 0x0000000105057824 */ /* 0x000fe400078e0209 */
[----:B------:R-:W-:Y:S02]  /*beb0*/  IMAD.IADD R0, R148, 0x1, R136 ;  /* 0x0000000194007824 */ /* 0x000fe400078e0288 */
[C---:B------:R-:W-:Y:S02]  /*bec0*/  IMAD R3, R7.reuse, UR5, R6 ;  /* 0x0000000507037c24 */ /* 0x040fe4000f8e0206 */
[----:B------:R-:W-:Y:S01]  /*bed0*/  IMAD.WIDE.U32 R4, R7, UR4, R4 ;  /* 0x0000000407047c25 */ /* 0x000fe2000f8e0004 */
[----:B------:R-:W-:Y:S01]  /*bee0*/  ISETP.GE.AND P0, PT, R0, R15, PT ;  /* 0x0000000f0000720c */ /* 0x000fe20003f06270 */
[----:B------:R-:W-:-:S02]  /*bef0*/  ULDC.64 UR4, c[0x0][0xa80] ;  /* 0x0002a00000047ab9 */ /* 0x000fc40000000a00 */
[----:B------:R-:W-:Y:S01]  /*bf00*/  IMAD.IADD R3, R5, 0x1, R3 ;  /* 0x0000000105037824 */ /* 0x000fe200078e0203 */
        /* <DEDUP_REMOVED lines=9> */
[CC--:B--2---:R-:W-:Y:S02]  /*bfa0*/  @!P3 LEA R10, P0, R145.reuse, R4.reuse, 0x1 ;  /* 0x00000004910ab211 */ /* 0x0c4fe400078008ff */
[----:B------:R-:W-:Y:S02]  /*bfb0*/  @!P4 LEA R12, P1, R146, R4, 0x1 ;  /* 0x00000004920cc211 */ /* 0x000fe400078208ff */
[----:B---3--:R-:W-:Y:S01]  /*bfc0*/  @!P2 IMAD.WIDE R8, R142, 0x2, R4 ;  /* 0x000000028e08a825 */ /* 0x008fe200078e0204 */
[-C--:B------:R-:W-:Y:S02]  /*bfd0*/  @!P3 LEA.HI.X R11, R145, R5.reuse, R156, 0x1, P0 ;  /* 0x00000005910bb211 */ /* 0x080fe400000f0c9c */
[----:B------:R-:W-:Y:S02]  /*bfe0*/  @!P4 LEA.HI.X R13, R146, R5, R155, 0x1, P1 ;  /* 0x00000005920dc211 */ /* 0x000fe400008f0c9b */
[----:B------:R4:W-:Y:S04]  /*bff0*/  @!P2 ST.E.128 desc[UR36][R8.64], RZ ;  /* 0x000000ff0800a985 */ /* 0x0009e8000c101d24 */
[----:B------:R4:W-:Y:S04]  /*c000*/  @!P3 ST.E.128 desc[UR36][R10.64], RZ ;  /* 0x000000ff0a00b985 */ /* 0x0009e8000c101d24 */
[----:B------:R4:W-:Y:S02]  /*c010*/  @!P4 ST.E.128 desc[UR36][R12.64], RZ ;  /* 0x000000ff0c00c985 */ /* 0x0009e4000c101d24 */
.L_x_12103:
[----:B------:R-:W-:Y:S05]  /*c020*/  BSYNC B1 ;  /* 0x0000000000017941 */ /* 0x000fea0003800000 */
.L_x_12102:
        /* <DEDUP_REMOVED lines=9> */
[CC--:B--2-4-:R-:W-:Y:S02]  /*c0c0*/  @!P3 LEA R8, P0, R145.reuse, R4.reuse, 0x1 ;  /* 0x000000049108b211 */ /* 0x0d4fe400078008ff */
[----:B------:R-:W-:Y:S02]  /*c0d0*/  @!P4 LEA R10, P1, R146, R4, 0x1 ;  /* 0x00000004920ac211 */ /* 0x000fe400078208ff */
[----:B01----:R-:W-:Y:S01]  /*c0e0*/  @!P2 IMAD.WIDE R6, R142, 0x2, R4 ;  /* 0x000000028e06a825 */ /* 0x003fe200078e0204 */
[-C--:B------:R-:W-:Y:S02]  /*c0f0*/  @!P3 LEA.HI.X R9, R145, R5.reuse, R156, 0x1, P0 ;  /* 0x000000059109b211 */ /* 0x080fe400000f0c9c */
[----:B------:R-:W-:Y:S02]  /*c100*/  @!P4 LEA.HI.X R11, R146, R5, R155, 0x1, P1 ;  /* 0x00000005920bc211 */ /* 0x000fe400008f0c9b */
[----:B------:R3:W-:Y:S04]  /*c110*/  @!P2 ST.E.128 desc[UR36][R6.64], RZ ;  /* 0x000000ff0600a985 */ /* 0x0007e8000c101d24 */
[----:B------:R3:W-:Y:S04]  /*c120*/  @!P3 ST.E.128 desc[UR36][R8.64], RZ ;  /* 0x000000ff0800b985 */ /* 0x0007e8000c101d24 */
[----:B------:R3:W-:Y:S02]  /*c130*/  @!P4 ST.E.128 desc[UR36][R10.64], RZ ;  /* 0x000000ff0a00c985 */ /* 0x0007e4000c101d24 */
.L_x_12098:
[----:B------:R-:W-:Y:S05]  /*c140*/  BSYNC B0 ;  /* 0x0000000000007941 */ /* 0x000fea0003800000 */
.L_x_12093:
[----:B------:R-:W-:Y:S02]  /*c150*/  ULDC UR4, c[0x0][0xc3c] ;  /* 0x00030f0000047ab9 */ /* 0x000fe40000000800 */
[----:B0-----:R-:W-:-:S13]  /*c160*/  ISETP.GE.AND P0, PT, R31, UR4, PT ;  /* 0x000000041f007c0c */ /* 0x001fda000bf06270 */
[----:B------:R-:W-:Y:S05]  /*c170*/  @!P0 BRA `(.L_x_12104) ;  /* 0xffffff4c00388947 */ /* 0x000fea000383ffff */
[----:B------:R-:W-:Y:S05]  /*c180*/  EXIT ;  /* 0x000000000000794d */ /* 0x000fea0003800000 */
.L_x_12051:
        /* <DEDUP_REMOVED lines=16> */
.L_x_12105:
        /* <DEDUP_REMOVED lines=40> */
.L_x_12111:
[----:B------:R-:W0:Y:S01]  /*c510*/  LDC R2, c[0x0][0xc3c] ;  /* 0x00030f00ff027b82 */ /* 0x000e220000000800 */
[----:B------:R-:W-:-:S06]  /*c520*/  UIADD3 UR4, UR4, 0x1f, URZ ;  /* 0x0000001f04047890 */ /* 0x000fcc000fffe03f */
[----:B0-----:R-:W-:-:S13]  /*c530*/  ISETP.LE.AND P6, PT, R2, UR4, PT ;  /* 0x0000000402007c0c */ /* 0x001fda000bfc3270 */
[----:B------:R-:W-:Y:S05]  /*c540*/  @P6 BRA `(.L_x_12108) ;  /* 0x0000000400b06947 */ /* 0x000fea0003800000 */
[----:B------:R-:W-:Y:S01]  /*c550*/  IADD3 R7, R5, UR4, RZ ;  /* 0x0000000405077c10 */ /* 0x000fe2000fffe0ff */
[----:B------:R-:W-:Y:S01]  /*c560*/  BSSY B0, `(.L_x_12109) ;  /* 0x0000007000007945 */ /* 0x000fe20003800000 */
[----:B------:R-:W-:Y:S02]  /*c570*/  IMAD.MOV.U32 R0, RZ, RZ, RZ ;  /* 0x000000ffff007224 */ /* 0x000fe400078e00ff */
[----:B------:R-:W-:-:S13]  /*c580*/  ISETP.GE.OR P6, PT, R7, R2, !P0 ;  /* 0x000000020700720c */ /* 0x000fda00047c6670 */
[----:B------:R-:W-:Y:S05]  /*c590*/  @P6 BRA `(.L_x_12110) ;  /* 0x00000000000c6947 */ /* 0x000fea0003800000 */
[----:B------:R-:W0:Y:S02]  /*c5a0*/  LDC.64 R2, c[0x0][0xc80] ;  /* 0x00032000ff027b82 */ /* 0x000e240000000a00 */
[----:B0-----:R-:W-:-:S05]  /*c5b0*/  IMAD.WIDE R2, R7, 0x4, R2 ;  /* 0x0000000407027825 */ /* 0x001fca00078e0202 */
[----:B------:R0:W5:Y:S02]  /*c5c0*/  LDG.E R0, desc[UR36][R2.64] ;  /* 0x0000002402007981 */ /* 0x000164000c1e1900 */
.L_x_12110:
[----:B------:R-:W-:Y:S05]  /*c5d0*/  BSYNC B0 ;  /* 0x0000000000007941 */ /* 0x000fea0003800000 */
.L_x_12109:
        /* <DEDUP_REMOVED lines=20> */
.L_x_12107:
        /* <DEDUP_REMOVED lines=21> */
.L_x_12112:
[----:B-1----:R-:W-:Y:S01]  /*c870*/  IMAD R16, R16, UR5, R13 ;  /* 0x0000000510107c24 */ /* 0x002fe2000f8e020d */
[----:B------:R-:W-:Y:S01]  /*c880*/  IABS R10, R4 ;  /* 0x00000004000a7213 */ /* 0x000fe20000000000 */
[----:B------:R-:W-:Y:S02]  /*c890*/  IMAD R11, R11, R8, RZ ;  /* 0x000000080b0b7224 */ /* 0x000fe400078e02ff */
[----:B------:R-:W-:Y:S01]  /*c8a0*/  IMAD.MOV.U32 R2, RZ, RZ, RZ ;  /* 0x000000ffff027224 */ /* 0x000fe200078e00ff */
[----:B0-----:R-:W-:Y:S02]  /*c8b0*/  IADD3 R9, -R16, UR6, RZ ;  /* 0x0000000610097c10 */ /* 0x001fe4000fffe1ff */
[----:B------:R-:W-:Y:S01]  /*c8c0*/  IADD3 R10, RZ, -R10, RZ ;  /* 0x8000000aff0a7210 */ /* 0x000fe20007ffe0ff */
        /* <DEDUP_REMOVED lines=17> */
[----:B------:R-:W-:-:S03]  /*c9e0*/  IMAD.MOV R2, RZ, RZ, -R2 ;  /* 0x000000ffff027224 */ /* 0x000fc600078e0a02 */
[----:B------:R-:W-:Y:S01]  /*c9f0*/  IADD3 R8, -R6, RZ, RZ ;  /* 0x000000ff06087210 */ /* 0x000fe20007ffe1ff */
        /* <DEDUP_REMOVED lines=33> */
.L_x_12108:
[----:B------:R-:W-:Y:S01]  /*cc10*/  ULDC UR4, c[0x0][0xc3c] ;  /* 0x00030f0000047ab9 */ /* 0x000fe20000000800 */
[----:B------:R-:W-:Y:S01]  /*cc20*/  MOV R17, RZ ;  /* 0x000000ff00117202 */ /* 0x000fe20000000f00 */
[----:B------:R-:W-:Y:S02]  /*cc30*/  IMAD.U32 R16, RZ, RZ, UR6 ;  /* 0x00000006ff107e24 */ /* 0x000fe4000f8e00ff */
[----:B------:R-:W-:Y:S02]  /*cc40*/  IMAD.MOV.U32 R18, RZ, RZ, RZ ;  /* 0x000000ffff127224 */ /* 0x000fe400078e00ff */
[----:B------:R-:W-:-:S07]  /*cc50*/  IMAD.U32 R19, RZ, RZ, UR4 ;  /* 0x00000004ff137e24 */ /* 0x000fce000f8e00ff */
.L_x_12113:
[----:B------:R-:W-:-:S13]  /*cc60*/  ISETP.NE.AND P0, PT, R5, RZ, PT ;  /* 0x000000ff0500720c */ /* 0x000fda0003f05270 */
[----:B------:R-:W0:Y:S01]  /*cc70*/  @!P0 S2R R3, SR_CgaCtaId ;  /* 0x0000000000038919 */ /* 0x000e220000008800 */
[----:B------:R-:W-:-:S04]  /*cc80*/  @!P0 MOV R0, 0x400 ;  /* 0x0000040000008802 */ /* 0x000fc80000000f00 */
[----:B0-----:R-:W-:-:S05]  /*cc90*/  @!P0 LEA R0, R3, R0, 0x18 ;  /* 0x0000000003008211 */ /* 0x001fca00078ec0ff */
[----:B------:R1:W-:Y:S01]  /*cca0*/  @!P0 STS.128 [R0+0x2d8d0], R16 ;  /* 0x02d8d01000008388 */ /* 0x0003e20000000c00 */
[----:B------:R-:W-:Y:S06]  /*ccb0*/  BAR.ARV 0x5, 0x200 ;  /* 0x0148000000007b1d */ /* 0x000fec0000002000 */
.L_x_12106:
[----:B------:R2:W-:Y:S01]  /*ccc0*/  STL [R1+0x34], RZ ;  /* 0x000034ff01007387 */ /* 0x0005e20000100800 */
[----:B------:R-:W-:Y:S01]  /*ccd0*/  ULDC UR4, c[0x0][0xc3c] ;  /* 0x00030f0000047ab9 */ /* 0x000fe20000000800 */
[----:B------:R-:W-:Y:S01]  /*cce0*/  IMAD.MOV.U32 R29, RZ, RZ, 0x1 ;  /* 0x00000001ff1d7424 */ /* 0x000fe200078e00ff */
[----:B0-----:R-:W-:Y:S01]  /*ccf0*/  ISETP.GE.AND P0, PT, R19, UR4, PT ;  /* 0x0000000413007c0c */ /* 0x001fe2000bf06270 */
[----:B------:R-:W-:-:S12]  /*cd00*/  IMAD.MOV.U32 R26, RZ, RZ, RZ ;  /* 0x000000ffff1a7224 */ /* 0x000fd800078e00ff */
[----:B--2---:R-:W-:Y:S05]  /*cd10*/  @P0 BRA `(.L_x_12114) ;  /* 0x0000004800640947 */ /* 0x004fea0003800000 */
[----:B------:R-:W2:Y:S01]  /*cd20*/  LDL R6, [R1+0x1c] ;  /* 0x00001c0001067983 */ /* 0x000ea20000100800 */
[----:B------:R-:W1:Y:S01]  /*cd30*/  S2R R3, SR_TID.X ;  /* 0x0000000000037919 */ /* 0x000e620000002100 */
[----:B------:R-:W0:Y:S01]  /*cd40*/  S2UR UR5, SR_CgaCtaId ;  /* 0x00000000000579c3 */ /* 0x000e220000008800 */
[----:B------:R-:W-:Y:S01]  /*cd50*/  UMOV UR4, 0x400 ;  /* 0x0000040000047882 */ /* 0x000fe20000000000 */
[C---:B-1----:R-:W-:Y:S01]  /*cd60*/  IMAD.SHL.U32 R0, R3.reuse, 0x8, RZ ;  /* 0x0000000803007824 */ /* 0x042fe200078e00ff */
[----:B------:R-:W-:-:S04]  /*cd70*/  SHF.L.U32 R4, R3, 0x5, RZ ;  /* 0x0000000503047819 */ /* 0x000fc800000006ff */
[----:B------:R-:W-:Y:S02]  /*cd80*/  LOP3.LUT R2, R0, 0xd8, RZ, 0xc0, !PT ;  /* 0x000000d800027812 */ /* 0x000fe400078ec0ff */
[----:B------:R-:W-:Y:S02]  /*cd90*/  LOP3.LUT R5, R3, 0x7f, RZ, 0xc0, !PT ;  /* 0x0000007f03057812 */ /* 0x000fe400078ec0ff */
[----:B------:R-:W-:Y:S01]  /*cda0*/  LOP3.LUT R3, R2, 0x18, R3, 0x78, !PT ;  /* 0x0000001802037812 */ /* 0x000fe200078e7803 */
[----:B0-----:R-:W-:Y:S01]  /*cdb0*/  ULEA UR4, UR5, UR4, 0x18 ;  /* 0x0000000405047291 */ /* 0x001fe2000f8ec03f */
[----:B------:R-:W-:-:S05]  /*cdc0*/  SHF.R.U32.HI R5, RZ, 0x2, R5 ;  /* 0x00000002ff057819 */ /* 0x000fca0000011605 */
[----:B------:R-:W-:Y:S01]  /*cdd0*/  IMAD.U32 R23, RZ, RZ, UR4 ;  /* 0x00000004ff177e24 */ /* 0x000fe2000f8e00ff */
[----:B------:R-:W-:Y:S01]  /*cde0*/  BSSY B8, `(.L_x_12114) ;  /* 0x000048c000087945 */ /* 0x000fe20003800000 */
[----:B------:R-:W-:Y:S02]  /*cdf0*/  IMAD.MOV.U32 R29, RZ, RZ, 0x1 ;  /* 0x00000001ff1d7424 */ /* 0x000fe400078e00ff */
[----:B------:R-:W-:Y:S01]  /*ce00*/  IMAD.MOV.U32 R26, RZ, RZ, RZ ;  /* 0x000000ffff1a7224 */ /* 0x000fe200078e00ff */
[----:B------:R-:W-:Y:S01]  /*ce10*/  ULDC UR38, c[0x0][0xc] ;  /* 0x0000030000267ab9 */ /* 0x000fe20000000800 */
[----:B--2---:R-:W-:Y:S02]  /*ce20*/  LOP3.LUT R2, R6, 0x2, RZ, 0xfc, !PT ;  /* 0x0000000206027812 */ /* 0x004fe400078efcff */
        /* <DEDUP_REMOVED lines=10> */
.L_x_12175:
        /* <DEDUP_REMOVED lines=21> */
[----:B0-----:R-:W-:Y:S02]  /*d020*/  MOV R0, RZ ;  /* 0x000000ff00007202 */ /* 0x001fe40000000f00 */
[----:B------:R-:W-:-:S02]  /*d030*/  ISETP.NE.AND.EX P0, PT, RZ, UR7, PT, P0 ;  /* 0x00000007ff007c0c */ /* 0x000fc4000bf05300 */
[----:B-1----:R-:W-:-:S04]  /*d040*/  IADD3 R2, P1, R24, UR4, RZ ;  /* 0x0000000418027c10 */ /* 0x002fc8000ff3e0ff */
[----:B------:R-:W-:Y:S01]  /*d050*/  IADD3.X R3, R25, UR5, RZ, P1, !PT ;  /* 0x0000000519037c10 */ /* 0x000fe20008ffe4ff */
[----:B------:R-:W-:Y:S01]  /*d060*/  ULDC.64 UR4, c[0x0][0x418] ;  /* 0x0001060000047ab9 */ /* 0x000fe20000000a00 */
[----:B------:R-:W-:-:S03]  /*d070*/  @P2 LOP3.LUT R22, R22, 0x40, RZ, 0xfc, !PT ;  /* 0x0000004016162812 */ /* 0x000fc600078efcff */
[----:B------:R-:W3:Y:S02]  /*d080*/  @P2 LDG.E R0, desc[UR36][R2.64] ;  /* 0x0000002402002981 */ /* 0x000ee4000c1e1900 */
        /* <DEDUP_REMOVED lines=11> */
[----:B0-----:R-:W-:-:S03]  /*d140*/  IMAD.U32 R0, RZ, RZ, UR4 ;  /* 0x00000004ff007e24 */ /* 0x001fc6000f8e00ff */
        /* <DEDUP_REMOVED lines=10> */
.L_x_12115:
        /* <DEDUP_REMOVED lines=10> */
.L_x_12116:
        /* <DEDUP_REMOVED lines=9> */
.L_x_12117:
[----:B------:R-:W3:Y:S01]  /*d320*/  LDL R6, [R1+0x20] ;  /* 0x0000200001067983 */ /* 0x000ee20000100800 */
[----:B0-2---:R-:W0:Y:S01]  /*d330*/  LDC R2, c[0x0][0x448] ;  /* 0x00011200ff027b82 */ /* 0x005e220000000800 */
[----:B-----5:R-:W-:Y:S01]  /*d340*/  IADD3 R5, -R7, R0, RZ ;  /* 0x0000000007057210 */ /* 0x020fe20007ffe1ff */
[----:B------:R-:W-:Y:S01]  /*d350*/  BSSY B7, `(.L_x_12118) ;  /* 0x0000373000077945 */ /* 0x000fe20003800000 */
[----:B------:R-:W-:-:S03]  /*d360*/  LOP3.LUT R22, R22, 0xffffffdf, RZ, 0xc0, !PT ;  /* 0xffffffdf16167812 */ /* 0x000fc600078ec0ff */
[----:B------:R1:W-:Y:S01]  /*d370*/  STL [R1+0xc], R5 ;  /* 0x00000c0501007387 */ /* 0x0003e20000100800 */
[----:B0-----:R-:W-:Y:S01]  /*d380*/  ISETP.NE.AND P0, PT, R2, 0x1, PT ;  /* 0x000000010200780c */ /* 0x001fe20003f05270 */
[----:B------:R-:W-:-:S04]  /*d390*/  IMAD R2, R17, 0xc0, RZ ;  /* 0x000000c011027824 */ /* 0x000fc800078e02ff */
[----:B------:R-:W-:-:S08]  /*d3a0*/  VIADD R2, R2, 0xbf ;  /* 0x000000bf02027836 */ /* 0x000fd00000000000 */
[----:B------:R-:W0:Y:S01]  /*d3b0*/  @P0 LDC R4, c[0x0][0x44c] ;  /* 0x00011300ff040b82 */ /* 0x000e220000000800 */
[----:B------:R-:W-:-:S07]  /*d3c0*/  @P0 LOP3.LUT R22, R22, 0x20, RZ, 0xfc, !PT ;  /* 0x0000002016160812 */ /* 0x000fce00078efcff */
[----:B------:R-:W2:Y:S01]  /*d3d0*/  @P0 LDC R3, c[0x0][0x450] ;  /* 0x00011400ff030b82 */ /* 0x000ea20000000800 */
[----:B0-----:R-:W-:-:S05]  /*d3e0*/  @P0 IMAD.HI.U32 R4, R2, R4, RZ ;  /* 0x0000000402040227 */ /* 0x001fca00078e00ff */
[----:B--2---:R-:W-:Y:S02]  /*d3f0*/  @P0 SHF.R.U32.HI R2, RZ, R3, R4 ;  /* 0x00000003ff020219 */ /* 0x004fe40000011604 */
[----:B---3--:R-:W-:-:S05]  /*d400*/  IADD3 R0, R5, 0x80, -R6 ;  /* 0x0000008005007810 */ /* 0x008fca0007ffe806 */
[----:B------:R-:W-:-:S05]  /*d410*/  IMAD.IADD R0, R0, 0x1, R2 ;  /* 0x0000000100007824 */ /* 0x000fca00078e0202 */
[----:B------:R-:W-:-:S04]  /*d420*/  SHF.R.S32.HI R2, RZ, 0x1f, R0 ;  /* 0x0000001fff027819 */ /* 0x000fc80000011400 */
[----:B------:R-:W-:Y:S01]  /*d430*/  LEA.HI R0, R2, R0, RZ, 0x7 ;  /* 0x0000000002007211 */ /* 0x000fe200078f38ff */
[----:B------:R-:W-:-:S03]  /*d440*/  VIADD R2, R5, 0x7f ;  /* 0x0000007f05027836 */ /* 0x000fc60000000000 */
[----:B------:R-:W-:Y:S02]  /*d450*/  SHF.R.S32.HI R0, RZ, 0x7, R0 ;  /* 0x00000007ff007819 */ /* 0x000fe40000011400 */
[----:B------:R-:W-:-:S04]  /*d460*/  SHF.R.S32.HI R3, RZ, 0x1f, R2 ;  /* 0x0000001fff037819 */ /* 0x000fc80000011402 */
[----:B------:R-:W-:-:S04]  /*d470*/  LEA.HI R2, R3, R2, RZ, 0x7 ;  /* 0x0000000203027211 */ /* 0x000fc800078f38ff */
[----:B------:R-:W-:-:S04]  /*d480*/  SHF.R.S32.HI R2, RZ, 0x7, R2 ;  /* 0x00000007ff027819 */ /* 0x000fc80000011402 */
[----:B------:R-:W-:-:S04]  /*d490*/  VIMNMX R4, R2, R0, PT ;  /* 0x0000000002047248 */ /* 0x000fc80003fe0100 */
[----:B------:R-:W-:Y:S01]  /*d4a0*/  ISETP.GT.AND P0, PT, R4, RZ, PT ;  /* 0x000000ff0400720c */ /* 0x000fe20003f04270 */
[----:B------:R1:W-:-:S12]  /*d4b0*/  STL [R1+0x24], R4 ;  /* 0x0000240401007387 */ /* 0x0003d80000100800 */
[----:B-1----:R-:W-:Y:S05]  /*d4c0*/  @P0 BRA `(.L_x_12119) ;  /* 0x0000000000440947 */ /* 0x002fea0003800000 */
        /* <DEDUP_REMOVED lines=17> */
.L_x_12119:
        /* <DEDUP_REMOVED lines=20> */
.L_x_12122:
[----:B------:R-:W-:Y:S05]  /*d720*/  BSYNC B6 ;  /* 0x0000000000067941 */ /* 0x000fea0003800000 */
.L_x_12121:
        /* <DEDUP_REMOVED lines=20> */
.L_x_12125:
        /* <DEDUP_REMOVED lines=15> */
.L_x_12124:
[----:B------:R-:W-:Y:S05]  /*d960*/  BSYNC B6 ;  /* 0x0000000000067941 */ /* 0x000fea0003800000 */
.L_x_12123:
[----:B------:R0:W2:Y:S01]  /*d970*/  LDL R20, [R1+0x8] ;  /* 0x0000080001147983 */ /* 0x0000a20000100800 */
[----:B------:R-:W-:Y:S01]  /*d980*/  ULDC.64 UR4, c[0x0][0x9f8] ;  /* 0x00027e0000047ab9 */ /* 0x000fe20000000a00 */
[----:B------:R-:W1:Y:S01]  /*d990*/  LDC R7, c[0x0][0x430] ;  /* 0x00010c00ff077b82 */ /* 0x000e620000000800 */
[----:B------:R-:W-:Y:S01]  /*d9a0*/  ISETP.NE.U32.AND P0, PT, RZ, UR4, PT ;  /* 0x00000004ff007c0c */ /* 0x000fe2000bf05070 */
[----:B------:R-:W3:Y:S03]  /*d9b0*/  LDL R27, [R1+0x24] ;  /* 0x00002400011b7983 */ /* 0x000ee60000100800 */
[----:B------:R-:W-:Y:S01]  /*d9c0*/  ISETP.NE.AND.EX P0, PT, RZ, UR5, PT, P0 ;  /* 0x00000005ff007c0c */ /* 0x000fe2000bf05300 */
[----:B------:R-:W4:Y:S04]  /*d9d0*/  LDL R21, [R1+0xc] ;  /* 0x00000c0001157983 */ /* 0x000f280000100800 */
[----:B------:R-:W4:Y:S08]  /*d9e0*/  LDL R2, [R1+0x10] ;  /* 0x0000100001027983 */ /* 0x000f300000100800 */
[----:B------:R-:W-:Y:S01]  /*d9f0*/  @P0 IADD3 R24, P1, R24, UR4, RZ ;  /* 0x0000000418180c10 */ /* 0x000fe2000ff3e0ff */
[----:B------:R-:W0:Y:S01]  /*da00*/  S2R R3, SR_TID.X ;  /* 0x0000000000037919 */ /* 0x000e220000002100 */
[----:B------:R-:W0:Y:S02]  /*da10*/  S2R R0, SR_TID.X ;  /* 0x0000000000007919 */ /* 0x000e240000002100 */
[----:B------:R-:W-:Y:S01]  /*da20*/  @P0 IADD3.X R25, R25, UR5, RZ, P1, !PT ;  /* 0x0000000519190c10 */ /* 0x000fe20008ffe4ff */
[----:B------:R-:W-:-:S04]  /*da30*/  ULDC UR4, c[0x0][0x2f4] ;  /* 0x0000bd0000047ab9 */ /* 0x000fc80000000800 */
[----:B--2---:R-:W2:Y:S01]  /*da40*/  @P0 LDG.E R20, desc[UR36][R24.64] ;  /* 0x0000002418140981 */ /* 0x004ea2000c1e1900 */
[----:B-1----:R-:W-:Y:S01]  /*da50*/  ISETP.NE.AND P2, PT, R7, 0x1, PT ;  /* 0x000000010700780c */ /* 0x002fe20003f45270 */
[----:B0-----:R-:W-:Y:S01]  /*da60*/  IMAD.SHL.U32 R3, R3, 0x20, RZ ;  /* 0x0000002003037824 */ /* 0x001fe200078e00ff */
[----:B------:R-:W-:Y:S01]  /*da70*/  LOP3.LUT R0, R0, 0x7f, RZ, 0xc0, !PT ;  /* 0x0000007f00007812 */ /* 0x000fe200078ec0ff */
[----:B---3--:R-:W-:-:S03]  /*da80*/  VIADD R27, R27, 0xffffffff ;  /* 0xffffffff1b1b7836 */ /* 0x008fc60000000000 */
[----:B------:R-:W-:Y:S01]  /*da90*/  SHF.R.U32.HI R0, RZ, 0x2, R0 ;  /* 0x00000002ff007819 */ /* 0x000fe20000011600 */
[----:B------:R-:W-:Y:S01]  /*daa0*/  IMAD.SHL.U32 R8, R27, 0x80, RZ ;  /* 0x000000801b087824 */ /* 0x000fe200078e00ff */
[----:B------:R-:W-:-:S04]  /*dab0*/  LOP3.LUT R3, R3, 0x60, RZ, 0xc0, !PT ;  /* 0x0000006003037812 */ /* 0x000fc800078ec0ff */
[----:B------:R-:W-:Y:S01]  /*dac0*/  LOP3.LUT R4, R8, R0, R3, 0xfe, !PT ;  /* 0x0000000008047212 */ /* 0x000fe200078efe03 */
[----:B------:R-:W0:Y:S08]  /*dad0*/  @P2 LDC R5, c[0x0][0x434] ;  /* 0x00010d00ff052b82 */ /* 0x000e300000000800 */
[----:B------:R-:W1:Y:S01]  /*dae0*/  @P2 LDC R0, c[0x0][0x438] ;  /* 0x00010e00ff002b82 */ /* 0x000e620000000800 */
[----:B------:R-:W3:Y:S01]  /*daf0*/  S2R R9, SR_TID.X ;  /* 0x0000000000097919 */ /* 0x000ee20000002100 */
[----:B------:R-:W-:-:S04]  /*db00*/  LOP3.LUT R22, R22, 0xffffffef, RZ, 0xc0, !PT ;  /* 0xffffffef16167812 */ /* 0x000fc800078ec0ff */
[----:B------:R-:W-:-:S04]  /*db10*/  @P2 LOP3.LUT R22, R22, 0x10, RZ, 0xfc, !PT ;  /* 0x0000001016162812 */ /* 0x000fc800078efcff */
[----:B------:R-:W-:Y:S01]  /*db20*/  LOP3.LUT R22, R22, 0xfffffffb, RZ, 0xc0, !PT ;  /* 0xfffffffb16167812 */ /* 0x000fe200078ec0ff */
[----:B------:R-:W-:Y:S01]  /*db30*/  UMOV UR5, 0xffffffff ;  /* 0xffffffff00057882 */ /* 0x000fe20000000000 */
[----:B--2---:R3:W-:Y:S01]  /*db40*/  @P0 STL [R1+0x8], R20 ;  /* 0x0000081401000387 */ /* 0x0047e20000100800 */
[C---:B----4-:R-:W-:Y:S02]  /*db50*/  ISETP.GE.AND P0, PT, R4.reuse, R21, PT ;  /* 0x000000150400720c */ /* 0x050fe40003f06270 */
[----:B------:R-:W-:-:S11]  /*db60*/  IADD3 R4, R4, R2, RZ ;  /* 0x0000000204047210 */ /* 0x000fd60007ffe0ff */
[----:B------:R-:W2:Y:S01]  /*db70*/  @!P0 LDC.64 R2, c[0x0][0x428] ;  /* 0x00010a00ff028b82 */ /* 0x000ea20000000a00 */
[----:B0-----:R-:W-:-:S04]  /*db80*/  @P2 IMAD.HI.U32 R5, R4, R5, RZ ;  /* 0x0000000504052227 */ /* 0x001fc800078e00ff */
[----:B------:R-:W-:Y:S01]  /*db90*/  IMAD.MOV.U32 R6, RZ, RZ, R4 ;  /* 0x000000ffff067224 */ /* 0x000fe200078e0004 */
[----:B-1----:R-:W-:Y:S02]  /*dba0*/  @P2 SHF.R.U32.HI R6, RZ, R0, R5 ;  /* 0x00000000ff062219 */ /* 0x002fe40000011605 */
[----:B------:R-:W-:-:S03]  /*dbb0*/  SHF.R.S32.HI R5, RZ, 0x1f, R20 ;  /* 0x0000001fff057819 */ /* 0x000fc60000011414 */
[----:B------:R-:W-:-:S04]  /*dbc0*/  IMAD.MOV R0, RZ, RZ, -R6 ;  /* 0x000000ffff007224 */ /* 0x000fc800078e0a06 */
[----:B------:R-:W-:Y:S01]  /*dbd0*/  IMAD R4, R7, R0, R4 ;  /* 0x0000000007047224 */ /* 0x000fe200078e0204 */
[--C-:B------:R-:W-:Y:S01]  /*dbe0*/  @!P0 SHF.R.S32.HI R7, RZ, 0x1f, R6.reuse ;  /* 0x0000001fff078819 */ /* 0x100fe20000011406 */
[-C--:B--2---:R-:W-:Y:S02]  /*dbf0*/  @!P0 IMAD R0, R5, R2.reuse, RZ ;  /* 0x0000000205008224 */ /* 0x084fe400078e02ff */
[----:B------:R-:W-:-:S04]  /*dc00*/  @!P0 IMAD.WIDE.U32 R6, R20, R2, R6 ;  /* 0x0000000214068225 */ /* 0x000fc800078e0006 */
[----:B------:R-:W-:Y:S02]  /*dc10*/  @!P0 IMAD R0, R20, R3, R0 ;  /* 0x0000000314008224 */ /* 0x000fe400078e0200 */
[----:B------:R-:W0:Y:S01]  /*dc20*/  @!P0 LDC.64 R2, c[0x0][0x418] ;  /* 0x00010600ff028b82 */ /* 0x000e220000000a00 */
[----:B---3--:R-:W-:-:S05]  /*dc30*/  IMAD.SHL.U32 R20, R9, 0x8, RZ ;  /* 0x0000000809147824 */ /* 0x008fca00078e00ff */
[----:B------:R-:W-:Y:S01]  /*dc40*/  LOP3.LUT R20, R20, 0x18, RZ, 0xc0, !PT ;  /* 0x0000001814147812 */ /* 0x000fe200078ec0ff */
[----:B------:R-:W-:-:S03]  /*dc50*/  @!P0 IMAD.IADD R0, R7, 0x1, R0 ;  /* 0x0000000107008824 */ /* 0x000fc600078e0200 */
[C---:B------:R-:W-:Y:S01]  /*dc60*/  ISETP.GE.AND P2, PT, R20.reuse, UR4, PT ;  /* 0x0000000414007c0c */ /* 0x040fe2000bf46270 */
[----:B------:R1:W-:Y:S01]  /*dc70*/  STL [R1+0x14], R5 ;  /* 0x0000140501007387 */ /* 0x0003e20000100800 */
[C---:B------:R-:W-:Y:S02]  /*dc80*/  LOP3.LUT R10, R20.reuse, 0x20, RZ, 0xfc, !PT ;  /* 0x00000020140a7812 */ /* 0x040fe400078efcff */
[----:B------:R-:W-:Y:S02]  /*dc90*/  LOP3.LUT R9, R20, 0x40, RZ, 0xfc, !PT ;  /* 0x0000004014097812 */ /* 0x000fe400078efcff */
[----:B0-----:R-:W-:-:S04]  /*dca0*/  @!P0 LEA R2, P1, R6, R2, 0x2 ;  /* 0x0000000206028211 */ /* 0x001fc800078210ff */
[----:B------:R-:W-:Y:S01]  /*dcb0*/  @!P0 LEA.HI.X R3, R6, R3, R0, 0x2, P1 ;  /* 0x0000000306038211 */ /* 0x000fe200008f1400 */
[----:B------:R-:W-:Y:S01]  /*dcc0*/  IMAD.MOV.U32 R0, RZ, RZ, RZ ;  /* 0x000000ffff007224 */ /* 0x000fe200078e00ff */
[----:B------:R-:W-:Y:S02]  /*dcd0*/  ISETP.GE.AND P1, PT, R10, UR4, PT ;  /* 0x000000040a007c0c */ /* 0x000fe4000bf26270 */
[----:B------:R-:W-:-:S03]  /*dce0*/  @P2 LOP3.LUT R22, R22, 0x4, RZ, 0xfc, !PT ;  /* 0x0000000416162812 */ /* 0x000fc600078efcff */
[----:B------:R1:W5:Y:S01]  /*dcf0*/  @!P0 LDG.E R0, desc[UR36][R2.64] ;  /* 0x0000002402008981 */ /* 0x000362000c1e1900 */
[----:B------:R-:W-:Y:S02]  /*dd00*/  ISETP.GE.AND P0, PT, R9, UR4, PT ;  /* 0x0000000409007c0c */ /* 0x000fe4000bf06270 */
[----:B------:R-:W-:-:S04]  /*dd10*/  LOP3.LUT R22, R22, 0xfffffffe, RZ, 0xc0, !PT ;  /* 0xfffffffe16167812 */ /* 0x000fc800078ec0ff */
[----:B------:R-:W-:-:S04]  /*dd20*/  LOP3.LUT R22, R22, 0xfffffffd, RZ, 0xc0, !PT ;  /* 0xfffffffd16167812 */ /* 0x000fc800078ec0ff */
[----:B------:R-:W-:-:S04]  /*dd30*/  @P1 LOP3.LUT R22, R22, 0x2, RZ, 0xfc, !PT ;  /* 0x0000000216161812 */ /* 0x000fc800078efcff */
[----:B------:R-:W-:Y:S01]  /*dd40*/  @P0 LOP3.LUT R22, R22, 0x1, RZ, 0xfc, !PT ;  /* 0x0000000116160812 */ /* 0x000fe200078efcff */
[----:B-1----:R-:W-:Y:S06]  /*dd50*/  BRA.DIV UR5, `(.L_x_12126) ;  /* 0x0000003e05e07947 */ /* 0x002fec000b800000 */
.L_x_12192:
[----:B------:R-:W2:Y:S01]  /*dd60*/  LDL R2, [R1+0x38] ;  /* 0x0000380001027983 */ /* 0x000ea20000100800 */
[----:B------:R-:W-:Y:S02]  /*dd70*/  SHF.R.S32.HI R9, RZ, 0x1f, R18 ;  /* 0x0000001fff097819 */ /* 0x000fe40000011412 */
[----:B------:R-:W-:-:S03]  /*dd80*/  LOP3.LUT R22, R22, 0xfffffff7, RZ, 0xc0, !PT ;  /* 0xfffffff716167812 */ /* 0x000fc600078ec0ff */
[----:B------:R0:W-:Y:S01]  /*dd90*/  STL [R1+0x4], R9 ;  /* 0x0000040901007387 */ /* 0x0001e20000100800 */
[----:B--2---:R-:W-:-:S13]  /*dda0*/  ISETP.NE.AND P0, PT, R2, 0x3, PT ;  /* 0x000000030200780c */ /* 0x004fda0003f05270 */
[----:B------:R-:W-:Y:S01]  /*ddb0*/  @P0 LOP3.LUT R22, R22, 0x8, RZ, 0xfc, !PT ;  /* 0x0000000816160812 */ /* 0x000fe200078efcff */
[----:B0-----:R-:W-:Y:S06]  /*ddc0*/  @!P0 BRA `(.L_x_12127) ;  /* 0x0000000000048947 */ /* 0x001fec0003800000 */
[----:B------:R-:W-:Y:S01]  /*ddd0*/  BPT.TRAP 0x1 ;  /* 0x000000040000795c */ /* 0x000fe20000300000 */
.L_x_12127:
        /* <DEDUP_REMOVED lines=23> */
[----:B------:R-:W0:Y:S02]  /*df50*/  SYNCS.PHASECHK.TRANS64.TRYWAIT P0, [R2+URZ+0x2d840], R3 ;  /* 0x02d84003020075a7 */ /* 0x000e24000800017f */
[----:B0-----:R-:W-:Y:S05]  /*df60*/  @!P0 BRA `(.L_x_12129) ;  /* 0x0000003c00908947 */ /* 0x001fea0003800000 */
.L_x_12193:
[----:B------:R-:W-:Y:S05]  /*df70*/  BSYNC B0 ;  /* 0x0000000000007941 */ /* 0x000fea0003800000 */
.L_x_12128:
[----:B------:R-:W2:Y:S01]  /*df80*/  LDL R7, [R1+0x4] ;  /* 0x0000040001077983 */ /* 0x000ea20000100800 */
[----:B------:R-:W-:-:S03]  /*df90*/  ULDC.64 UR4, c[0x0][0x300] ;  /* 0x0000c00000047ab9 */ /* 0x000fc60000000a00 */
[----:B------:R-:W3:Y:S01]  /*dfa0*/  LDL R12, [R1+0xc] ;  /* 0x00000c00010c7983 */ /* 0x000ee20000100800 */
[----:B------:R-:W-:Y:S01]  /*dfb0*/  IMAD R5, R5, UR4, RZ ;  /* 0x0000000405057c24 */ /* 0x000fe2000f8e02ff */
[----:B------:R-:W-:Y:S01]  /*dfc0*/  LOP3.LUT P4, RZ, R22, 0x4, RZ, 0xc0, !PT ;  /* 0x0000000416ff7812 */ /* 0x000fe2000788c0ff */
[----:B------:R-:W1:Y:S02]  /*dfd0*/  S2R R9, SR_TID.X ;  /* 0x0000000000097919 */ /* 0x000e640000002100 */
[----:B0-----:R-:W-:Y:S01]  /*dfe0*/  IMAD R3, R4, UR5, R5 ;  /* 0x0000000504037c24 */ /* 0x001fe2000f8e0205 */
        /* <DEDUP_REMOVED lines=13> */
[----:B------:R-:W0:Y:S02]  /*e0c0*/  S2R R7, SR_TID.X ;  /* 0x0000000000077919 */ /* 0x000e240000002100 */
[----:B------:R-:W-:Y:S01]  /*e0d0*/  IMAD R0, R18, UR5, R0 ;  /* 0x0000000512007c24 */ /* 0x000fe2000f8e0200 */
[----:B------:R-:W-:-:S03]  /*e0e0*/  ULDC.64 UR4, c[0x0][0x2e8] ;  /* 0x0000ba0000047ab9 */ /* 0x000fc60000000a00 */
[----:B------:R-:W-:Y:S01]  /*e0f0*/  IMAD.IADD R6, R5, 0x1, R0 ;  /* 0x0000000105067824 */ /* 0x000fe200078e0200 */
[----:B------:R-:W-:Y:S01]  /*e100*/  LEA R0, P0, R4, UR4, 0x1 ;  /* 0x0000000404007c11 */ /* 0x000fe2000f8008ff */
[----:B------:R-:W-:-:S03]  /*e110*/  UMOV UR4, 0xffffffff ;  /* 0xffffffff00047882 */ /* 0x000fc60000000000 */
[----:B------:R-:W-:Y:S02]  /*e120*/  LEA.HI.X R6, R4, UR5, R6, 0x1, P0 ;  /* 0x0000000504067c11 */ /* 0x000fe400080f0c06 */
[----:B0-----:R-:W-:Y:S02]  /*e130*/  LOP3.LUT R11, R7, 0x7f, RZ, 0xc0, !PT ;  /* 0x0000007f070b7812 */ /* 0x001fe400078ec0ff */
[----:B------:R-:W-:Y:S02]  /*e140*/  SHF.L.U32 R7, R9, 0x3, RZ ;  /* 0x0000000309077819 */ /* 0x000fe400000006ff */
[----:B------:R-:W-:Y:S02]  /*e150*/  SHF.R.U32.HI R11, RZ, 0x2, R11 ;  /* 0x00000002ff0b7819 */ /* 0x000fe4000001160b */
[----:B------:R-:W-:Y:S02]  /*e160*/  LOP3.LUT R7, R7, 0xd8, RZ, 0xc0, !PT ;  /* 0x000000d807077812 */ /* 0x000fe400078ec0ff */
[----:B---3--:R-:W-:-:S02]  /*e170*/  IADD3 R3, -R11, R12, -R8 ;  /* 0x0000000c0b037210 */ /* 0x008fc40007ffe908 */
[----:B------:R-:W-:Y:S01]  /*e180*/  LOP3.LUT R7, R7, 0x18, R9, 0x78, !PT ;  /* 0x0000001807077812 */ /* 0x000fe200078e7809 */
[----:B------:R-:W-:Y:S01]  /*e190*/  IMAD.SHL.U32 R9, R9, 0x8, RZ ;  /* 0x0000000809097824 */ /* 0x000fe200078e00ff */
[----:B------:R-:W-:Y:S02]  /*e1a0*/  ISETP.GE.AND P0, PT, R3, 0x1, PT ;  /* 0x000000010300780c */ /* 0x000fe40003f06270 */
        /* <DEDUP_REMOVED lines=42> */
.L_x_12203:
        /* <DEDUP_REMOVED lines=12> */
.L_x_12131:
        /* <DEDUP_REMOVED lines=11> */
.L_x_12132:
[----:B------:R1:W5:Y:S01]  /*e5c0*/  LDL.LU R0, [R1+0x28] ;  /* 0x0000280001007983 */ /* 0x0003620000300800 */
[----:B------:R-:W-:Y:S01]  /*e5d0*/  LOP3.LUT P0, RZ, R22, 0x40, RZ, 0xc0, !PT ;  /* 0x0000004016ff7812 */ /* 0x000fe2000780c0ff */
[----:B------:R1:W-:Y:S02]  /*e5e0*/  SYNCS.ARRIVE.TRANS64.A1T0 RZ, [R2+URZ+0x2d830], RZ ;  /* 0x02d830ff02ff79a7 */ /* 0x0003e4000810003f */
[----:B------:R1:W5:Y:S10]  /*e5f0*/  LDL.LU R3, [R1] ;  /* 0x0000000001037983 */ /* 0x0003740000300800 */
[----:B------:R-:W-:Y:S05]  /*e600*/  WARPSYNC.ALL ;  /* 0x0000000000007948 */ /* 0x000fea0003800000 */
[----:B------:R-:W-:Y:S01]  /*e610*/  ULDC.64 UR4, c[0x0][0x298] ;  /* 0x0000a60000047ab9 */ /* 0x000fe20000000a00 */
[----:B-1----:R-:W-:Y:S01]  /*e620*/  VIADD R2, R23, 0xc400 ;  /* 0x0000c40017027836 */ /* 0x002fe20000000000 */
[----:B------:R-:W-:Y:S01]  /*e630*/  SEL R28, R28, RZ, !P0 ;  /* 0x000000ff1c1c7207 */ /* 0x000fe20004000000 */
[----:B------:R-:W-:Y:S01]  /*e640*/  BSSY B6, `(.L_x_12133) ;  /* 0x000001d000067945 */ /* 0x000fe20003800000 */
[----:B------:R-:W-:Y:S01]  /*e650*/  BAR.SYNC.DEFER_BLOCKING 0x8, 0x200 ;  /* 0x0208000000007b1d */ /* 0x000fe20000010000 */
[----:B-----5:R-:W-:-:S02]  /*e660*/  SEL R0, R0, RZ, !P0 ;  /* 0x000000ff00007207 */ /* 0x020fc40004000000 */
[----:B------:R-:W-:Y:S01]  /*e670*/  LOP3.LUT P0, RZ, R2, 0x1bf, RZ, 0xc0, !PT ;  /* 0x000001bf02ff7812 */ /* 0x000fe2000780c0ff */
[----:B0-----:R-:W-:Y:S02]  /*e680*/  IMAD.WIDE.U32 R4, R3, UR4, RZ ;  /* 0x0000000403047c25 */ /* 0x001fe4000f8e00ff */
[----:B------:R0:W-:Y:S04]  /*e690*/  STL [R1+0x30], R0 ;  /* 0x0000300001007387 */ /* 0x0001e80000100800 */
[----:B------:R1:W-:Y:S01]  /*e6a0*/  STL.64 [R1+0x28], R4 ;  /* 0x0000280401007387 */ /* 0x0003e20000100a00 */
[----:B0-----:R-:W-:-:S05]  /*e6b0*/  SHF.R.S32.HI R0, RZ, 0x1f, R3 ;  /* 0x0000001fff007819 */ /* 0x001fca0000011403 */
[----:B------:R-:W-:-:S04]  /*e6c0*/  IMAD R0, R0, UR4, RZ ;  /* 0x0000000400007c24 */ /* 0x000fc8000f8e02ff */
        /* <DEDUP_REMOVED lines=20> */
.L_x_12134:
[----:B------:R-:W-:Y:S05]  /*e810*/  BSYNC B6 ;  /* 0x0000000000067941 */ /* 0x000fea0003800000 */
.L_x_12133:
[----:B------:R-:W2:Y:S01]  /*e820*/  LDL.LU R21, [R1+0x30] ;  /* 0x0000300001157983 */ /* 0x000ea20000300800 */
[----:B------:R-:W-:Y:S01]  /*e830*/  ULDC.64 UR4, c[0x0][0x2d8] ;  /* 0x0000b60000047ab9 */ /* 0x000fe20000000a00 */
[----:B-1----:R-:W0:Y:S01]  /*e840*/  LDC R4, c[0x0][0x448] ;  /* 0x00011200ff047b82 */ /* 0x002e220000000800 */
[----:B------:R-:W-:Y:S01]  /*e850*/  ULDC.64 UR6, c[0x0][0x2c8] ;  /* 0x0000b20000067ab9 */ /* 0x000fe20000000a00 */
[----:B------:R-:W3:Y:S01]  /*e860*/  LDL.LU R0, [R1] ;  /* 0x0000000001007983 */ /* 0x000ee20000300800 */
[----:B------:R-:W-:-:S03]  /*e870*/  ULDC.64 UR8, c[0x0][0x280] ;  /* 0x0000a00000087ab9 */ /* 0x000fc60000000a00 */
[----:B------:R-:W3:Y:S02]  /*e880*/  LDL.LU.64 R2, [R1+0x28] ;  /* 0x0000280001027983 */ /* 0x000ee40000300a00 */
[----:B------:R-:W1:Y:S02]  /*e890*/  LDC R10, c[0x0][0x448] ;  /* 0x00011200ff0a7b82 */ /* 0x000e640000000800 */
[----:B------:R-:W4:Y:S01]  /*e8a0*/  LDL R20, [R1+0x4] ;  /* 0x0000040001147983 */ /* 0x000f220000100800 */
[----:B------:R-:W5:Y:S01]  /*e8b0*/  S2R R13, SR_TID.X ;  /* 0x00000000000d7919 */ /* 0x000f620000002100 */
[----:B0-----:R-:W-:-:S13]  /*e8c0*/  ISETP.NE.AND P6, PT, R4, 0x1, PT ;  /* 0x000000010400780c */ /* 0x001fda0003fc5270 */
[----:B------:R-:W0:Y:S01]  /*e8d0*/  @P6 LDC R5, c[0x0][0x450] ;  /* 0x00011400ff056b82 */ /* 0x000e220000000800 */
[----:B-----5:R-:W-:-:S04]  /*e8e0*/  SHF.L.U32 R11, R13, 0x3, RZ ;  /* 0x000000030d0b7819 */ /* 0x020fc800000006ff */
[----:B------:R-:W-:-:S04]  /*e8f0*/  LOP3.LUT R11, R11, 0x18, RZ, 0xc0, !PT ;  /* 0x000000180b0b7812 */ /* 0x000fc800078ec0ff */
[C---:B------:R-:W-:Y:S02]  /*e900*/  LOP3.LUT R12, R11.reuse, 0x20, RZ, 0xfc, !PT ;  /* 0x000000200b0c7812 */ /* 0x040fe400078efcff */
[----:B------:R-:W-:Y:S02]  /*e910*/  LOP3.LUT R11, R11, 0x40, RZ, 0xfc, !PT ;  /* 0x000000400b0b7812 */ /* 0x000fe400078efcff */
[----:B---3--:R-:W-:Y:S01]  /*e920*/  MOV R3, R0 ;  /* 0x0000000000037202 */ /* 0x008fe20000000f00 */
[----:B----4-:R-:W-:Y:S02]  /*e930*/  IMAD R0, R20, UR4, RZ ;  /* 0x0000000414007c24 */ /* 0x010fe4000f8e02ff */
[C---:B------:R-:W-:Y:S01]  /*e940*/  IMAD.WIDE.U32 R2, R18.reuse, UR4, R2 ;  /* 0x0000000412027c25 */ /* 0x040fe2000f8e0002 */
[----:B------:R-:W3:Y:S03]  /*e950*/  S2R R20, SR_TID.X ;  /* 0x0000000000147919 */ /* 0x000ee60000002100 */
[----:B------:R-:W-:Y:S01]  /*e960*/  IMAD R0, R18, UR5, R0 ;  /* 0x0000000512007c24 */ /* 0x000fe2000f8e0200 */
[----:B------:R-:W-:-:S03]  /*e970*/  ULDC.64 UR4, c[0x0][0x2e0] ;  /* 0x0000b80000047ab9 */ /* 0x000fc60000000a00 */
[----:B------:R-:W-:Y:S02]  /*e980*/  IMAD.IADD R3, R3, 0x1, R0 ;  /* 0x0000000103037824 */ /* 0x000fe400078e0200 */
[----:B--2---:R-:W-:Y:S02]  /*e990*/  IMAD R0, R21, UR4, RZ ;  /* 0x0000000415007c24 */ /* 0x004fe4000f8e02ff */
[----:B------:R-:W2:Y:S01]  /*e9a0*/  S2R R21, SR_TID.X ;  /* 0x0000000000157919 */ /* 0x000ea20000002100 */
[----:B------:R-:W-:-:S04]  /*e9b0*/  IMAD.WIDE.U32 R2, R28, UR4, R2 ;  /* 0x000000041c027c25 */ /* 0x000fc8000f8e0002 */
[----:B------:R-:W-:Y:S01]  /*e9c0*/  IMAD R4, R28, UR5, R0 ;  /* 0x000000051c047c24 */ /* 0x000fe2000f8e0200 */
[----:B------:R-:W-:Y:S01]  /*e9d0*/  ULDC.64 UR4, c[0x0][0x2d0] ;  /* 0x0000b40000047ab9 */ /* 0x000fe20000000a00 */
[----:B------:R-:W4:Y:S02]  /*e9e0*/  @P6 LDC R0, c[0x0][0x44c] ;  /* 0x00011300ff006b82 */ /* 0x000f240000000800 */
[----:B------:R-:W-:Y:S01]  /*e9f0*/  IMAD.IADD R3, R3, 0x1, R4 ;  /* 0x0000000103037824 */ /* 0x000fe200078e0204 */
[----:B---3--:R-:W-:-:S04]  /*ea00*/  LOP3.LUT R20, R20, 0x7f, RZ, 0xc0, !PT ;  /* 0x0000007f14147812 */ /* 0x008fc800078ec0ff */
[----:B------:R-:W-:Y:S01]  /*ea10*/  SHF.R.U32.HI R20, RZ, 0x2, R20 ;  /* 0x00000002ff147819 */ /* 0x000fe20000011614 */
[----:B--2---:R-:W-:-:S05]  /*ea20*/  IMAD.SHL.U32 R21, R21, 0x20, RZ ;  /* 0x0000002015157824 */ /* 0x004fca00078e00ff */
[----:B------:R-:W-:-:S04]  /*ea30*/  LOP3.LUT R21, R21, 0x60, RZ, 0xc0, !PT ;  /* 0x0000006015157812 */ /* 0x000fc800078ec0ff */
[----:B------:R-:W-:Y:S02]  /*ea40*/  LOP3.LUT R20, R20, R21, RZ, 0xfc, !PT ;  /* 0x0000001514147212 */ /* 0x000fe400078efcff */
[----:B------:R-:W-:-:S03]  /*ea50*/  LOP3.LUT R21, R13, 0x7f, RZ, 0xc0, !PT ;  /* 0x0000007f0d157812 */ /* 0x000fc600078ec0ff */
[----:B------:R-:W-:Y:S01]  /*ea60*/  IMAD R6, R17, 0xc0, R20 ;  /* 0x000000c011067824 */ /* 0x000fe200078e0214 */
[----:B------:R-:W-:Y:S01]  /*ea70*/  SHF.R.U32.HI R21, RZ, 0x2, R21 ;  /* 0x00000002ff157819 */ /* 0x000fe20000011615 */
[----:B------:R-:W-:Y:S02]  /*ea80*/  IMAD.SHL.U32 R20, R13, 0x8, RZ ;  /* 0x000000080d147824 */ /* 0x000fe400078e00ff */
[----:B----4-:R-:W-:-:S03]  /*ea90*/  @P6 IMAD.HI.U32 R0, R6, R0, RZ ;  /* 0x0000000006006227 */ /* 0x010fc600078e00ff */
[----:B------:R-:W-:Y:S01]  /*eaa0*/  LOP3.LUT R20, R20, 0x18, RZ, 0xc0, !PT ;  /* 0x0000001814147812 */ /* 0x000fe200078ec0ff */
[----:B------:R-:W-:Y:S01]  /*eab0*/  IMAD.MOV.U32 R4, RZ, RZ, R6 ;  /* 0x000000ffff047224 */ /* 0x000fe200078e0006 */
[----:B0-----:R-:W-:-:S04]  /*eac0*/  @P6 SHF.R.U32.HI R4, RZ, R5, R0 ;  /* 0x00000005ff046219 */ /* 0x001fc80000011600 */
[--C-:B------:R-:W-:Y:S01]  /*ead0*/  SHF.R.S32.HI R0, RZ, 0x1f, R4.reuse ;  /* 0x0000001fff007819 */ /* 0x100fe20000011404 */
[----:B------:R-:W-:-:S04]  /*eae0*/  IMAD.MOV R7, RZ, RZ, -R4 ;  /* 0x000000ffff077224 */ /* 0x000fc800078e0a04 */
[----:B------:R-:W-:-:S04]  /*eaf0*/  IMAD R0, R0, UR4, RZ ;  /* 0x0000000400007c24 */ /* 0x000fc8000f8e02ff */
[C---:B------:R-:W-:Y:S02]  /*eb00*/  IMAD R0, R4.reuse, UR5, R0 ;  /* 0x0000000504007c24 */ /* 0x040fe4000f8e0200 */
[----:B------:R-:W-:-:S04]  /*eb10*/  IMAD.WIDE.U32 R4, R4, UR4, R2 ;  /* 0x0000000404047c25 */ /* 0x000fc8000f8e0002 */
[----:B------:R-:W-:Y:S02]  /*eb20*/  IMAD.IADD R5, R5, 0x1, R0 ;  /* 0x0000000105057824 */ /* 0x000fe400078e0200 */
[----:B-1----:R-:W-:-:S04]  /*eb30*/  IMAD R0, R10, R7, R6 ;  /* 0x000000070a007224 */ /* 0x002fc800078e0206 */
[----:B------:R-:W-:Y:S01]  /*eb40*/  IMAD.WIDE.U32 R8, R0, UR6, R4 ;  /* 0x0000000600087c25 */ /* 0x000fe2000f8e0004 */
[----:B------:R-:W-:-:S03]  /*eb50*/  SHF.R.S32.HI R7, RZ, 0x1f, R0 ;  /* 0x0000001fff077819 */ /* 0x000fc60000011400 */
[----:B------:R-:W-:Y:S01]  /*eb60*/  VIADD R5, R6, 0x80 ;  /* 0x0000008006057836 */ /* 0x000fe20000000000 */
[----:B------:R-:W-:Y:S01]  /*eb70*/  LEA R4, P0, R8, UR8, 0x1 ;  /* 0x0000000808047c11 */ /* 0x000fe2000f8008ff */
[----:B------:R-:W-:Y:S02]  /*eb80*/  IMAD R7, R7, UR6, RZ ;  /* 0x0000000607077c24 */ /* 0x000fe4000f8e02ff */
[----:B------:R-:W-:Y:S02]  /*eb90*/  IMAD.MOV.U32 R6, RZ, RZ, R5 ;  /* 0x000000ffff067224 */ /* 0x000fe400078e0005 */
[----:B------:R-:W-:Y:S02]  /*eba0*/  IMAD R0, R0, UR7, R7 ;  /* 0x0000000700007c24 */ /* 0x000fe4000f8e0207 */
[----:B------:R-:W0:Y:S03]  /*ebb0*/  @P6 LDC R7, c[0x0][0x44c] ;  /* 0x00011300ff076b82 */ /* 0x000e260000000800 */
[----:B------:R-:W-:-:S04]  /*ebc0*/  IADD3 R0, R9, R0, RZ ;  /* 0x0000000009007210 */ /* 0x000fc80007ffe0ff */
        /* <DEDUP_REMOVED lines=12> */
[----:B------:R-:W-:Y:S01]  /*ec90*/  UMOV UR5, 0xffffffff ;  /* 0xffffffff00057882 */ /* 0x000fe20000000000 */
[----:B------:R-:W-:Y:S02]  /*eca0*/  ISETP.GE.AND P1, PT, R11, UR4, PT ;  /* 0x000000040b007c0c */ /* 0x000fe4000bf26270 */
[----:B------:R-:W-:Y:S01]  /*ecb0*/  IMAD.IADD R3, R3, 0x1, R6 ;  /* 0x0000000103037824 */ /* 0x000fe200078e0206 */
[----:B------:R-:W-:Y:S01]  /*ecc0*/  SHF.R.S32.HI R6, RZ, 0x1f, R5 ;  /* 0x0000001fff067819 */ /* 0x000fe20000011405 */
[----:B------:R-:W-:-:S04]  /*ecd0*/  IMAD.WIDE.U32 R2, R5, UR6, R2 ;  /* 0x0000000605027c25 */ /* 0x000fc8000f8e0002 */
[----:B------:R-:W-:Y:S01]  /*ece0*/  IMAD R6, R6, UR6, RZ ;  /* 0x0000000606067c24 */ /* 0x000fe2000f8e02ff */
[----:B------:R-:W-:-:S03]  /*ecf0*/  LEA R8, P0, R2, UR8, 0x1 ;  /* 0x0000000802087c11 */ /* 0x000fc6000f8008ff */
[----:B------:R-:W-:-:S04]  /*ed00*/  IMAD R6, R5, UR7, R6 ;  /* 0x0000000705067c24 */ /* 0x000fc8000f8e0206 */
[----:B------:R-:W-:-:S05]  /*ed10*/  IMAD.IADD R3, R3, 0x1, R6 ;  /* 0x0000000103037824 */ /* 0x000fca00078e0206 */
[----:B------:R-:W-:Y:S02]  /*ed20*/  LEA.HI.X R3, R2, UR9, R3, 0x1, P0 ;  /* 0x0000000902037c11 */ /* 0x000fe400080f0c03 */
[----:B------:R-:W-:Y:S01]  /*ed30*/  ISETP.GE.AND P0, PT, R12, UR4, PT ;  /* 0x000000040c007c0c */ /* 0x000fe2000bf06270 */
[----:B------:R-:W-:-:S12]  /*ed40*/  BRA.DIV UR5, `(.L_x_12135) ;  /* 0x0000003605947947 */ /* 0x000fd8000b800000 */
[----:B------:R-:W2:Y:S04]  /*ed50*/  LDL.LU R5, [R1+0x20] ;  /* 0x0000200001057983 */ /* 0x000ea80000300800 */
[----:B------:R-:W3:Y:S01]  /*ed60*/  LDL R9, [R1+0x18] ;  /* 0x0000180001097983 */ /* 0x000ee20000100800 */
[----:B------:R-:W-:-:S03]  /*ed70*/  IMAD R17, R17, 0xc0, R21 ;  /* 0x000000c011117824 */ /* 0x000fc600078e0215 */
[----:B------:R-:W0:Y:S04]  /*ed80*/  SHFL.IDX PT, R7, R4, RZ, 0x1c1f ;  /* 0x001c1fff04077589 */ /* 0x000e2800000e0000 */
[----:B------:R-:W1:Y:S01]  /*ed90*/  SHFL.IDX PT, R6, R0, RZ, 0x1c1f ;  /* 0x001c1fff00067589 */ /* 0x000e6200000e0000 */
[----:B--2---:R-:W-:Y:S02]  /*eda0*/  IMAD R2, R5, R10, RZ ;  /* 0x0000000a05027224 */ /* 0x004fe400078e02ff */
[----:B------:R-:W-:-:S03]  /*edb0*/  VIADD R5, R17, 0x20 ;  /* 0x0000002011057836 */ /* 0x000fc60000000000 */
[----:B------:R-:W-:-:S13]  /*edc0*/  ISETP.GE.AND P2, PT, R17, R2, PT ;  /* 0x000000021100720c */ /* 0x000fda0003f46270 */
[----:B0-----:R-:W-:-:S05]  /*edd0*/  @!P2 LEA R7, P4, R20, R7, 0x1 ;  /* 0x000000071407a211 */ /* 0x001fca00078808ff */
[----:B-1----:R-:W-:-:S05]  /*ede0*/  @!P2 IMAD.X R6, RZ, RZ, R6, P4 ;  /* 0x000000ffff06a224 */ /* 0x002fca00020e0606 */
[----:B------:R-:W-:-:S04]  /*edf0*/  @!P2 LOP3.LUT R7, R7, R6, RZ, 0x3c, !PT ;  /* 0x000000060707a212 */ /* 0x000fc800078e3cff */
[----:B------:R-:W-:-:S04]  /*ee00*/  @!P2 LOP3.LUT R6, R7, R6, RZ, 0x3c, !PT ;  /* 0x000000060706a212 */ /* 0x000fc800078e3cff */
[----:B------:R-:W-:-:S05]  /*ee10*/  @!P2 LOP3.LUT R7, R7, R6, RZ, 0x3c, !PT ;  /* 0x000000060707a212 */ /* 0x000fca00078e3cff */
[----:B------:R-:W-:Y:S01]  /*ee20*/  @!PT LDS RZ, [RZ] ;  /* 0x00000000fffff984 */ /* 0x000fe20000000800 */
[----:B---3--:R-:W-:Y:S04]  /*ee30*/  @!P2 LDGSTS.E.BYPASS.LTC128B.128 [R9+0xc400], desc[UR36][R6.64], !P3 ;  /* 0x0c4000000609afae */ /* 0x008fe8000d901d64 */
        /* <DEDUP_REMOVED lines=14> */
[----:B------:R-:W-:Y:S01]  /*ef20*/  ISETP.GE.AND P2, PT, R5, R2, PT ;  /* 0x000000020500720c */ /* 0x000fe20003f46270 */
[----:B------:R-:W-:-:S02]  /*ef30*/  VIADD R5, R17, 0x60 ;  /* 0x0000006011057836 */ /* 0x000fc40000000000 */
        /* <DEDUP_REMOVED lines=11> */
[----:B------:R-:W-:Y:S01]  /*eff0*/  @!P2 LDGSTS.E.BYPASS.LTC128B.128 [R9+0x13400], desc[UR36][R6.64+0x80], !P1 ;  /* 0x134000800609afae */ /* 0x000fe2000c901d64 */
[----:B------:R-:W-:-:S13]  /*f000*/  ISETP.GE.AND P2, PT, R5, R2, PT ;  /* 0x000000020500720c */ /* 0x000fda0003f46270 */
[----:B--2---:R-:W-:-:S04]  /*f010*/  @!P2 LEA R4, P4, R20, R4, 0x1 ;  /* 0x000000041404a211 */ /* 0x004fc800078808ff */
[----:B---3--:R-:W-:-:S05]  /*f020*/  @!P2 IADD3.X R0, RZ, R0, RZ, P4, !PT ;  /* 0x00000000ff00a210 */ /* 0x008fca00027fe4ff */
        /* <DEDUP_REMOVED lines=16> */
.L_x_12216:
        /* <DEDUP_REMOVED lines=13> */
.L_x_12136:
[----:B------:R-:W-:Y:S02]  /*f200*/  PLOP3.LUT P1, PT, P1, P0, PT, 0xa2, 0x0 ;  /* 0x000000000000781c */ /* 0x000fe40000f21472 */
[----:B------:R-:W-:-:S08]  /*f210*/  @P0 R2UR P1, UR4, R23 ;  /* 0x00000000170402ca */ /* 0x000fd00000020000 */
[----:B------:R-:W-:-:S05]  /*f220*/  @P0 PLOP3.LUT P0, PT, P1, PT, PT, 0x80, 0x0 ;  /* 0x000000000000081c */ /* 0x000fca0000f0f070 */
[----:B------:R-:W-:Y:S01]  /*f230*/  @!P1 SYNCS.ARRIVE.TRANS64.RED.A0T1 RZ, [UR4+0x2d800], RZ ;  /* 0x02d800ffffff99a7 */ /* 0x000fe20008200404 */
[----:B------:R-:W-:Y:S07]  /*f240*/  @!P1 ARRIVES.LDGSTSBAR.64.TRANSCNT [UR4+0x2d800] ;  /* 0x02d80000ff0099b0 */ /* 0x000fee0008000a84 */
[----:B------:R-:W-:Y:S05]  /*f250*/  @P0 BRA.U.ANY `(.L_x_12136) ;  /* 0xfffffffd00e80947 */ /* 0x000fea000393ffff */
[----:B-1----:R-:W2:Y:S02]  /*f260*/  LDL.LU R2, [R1+0x34] ;  /* 0x0000340001027983 */ /* 0x002ea40000300800 */
        /* <DEDUP_REMOVED lines=11> */
.L_x_12217:
[----:B------:R-:W-:Y:S05]  /*f320*/  BSYNC B0 ;  /* 0x0000000000007941 */ /* 0x000fea0003800000 */
.L_x_12137:
[----:B------:R-:W2:Y:S01]  /*f330*/  LDL R3, [R1+0x24] ;  /* 0x0000240001037983 */ /* 0x000ea20000100800 */
[----:B------:R-:W-:Y:S01]  /*f340*/  BSSY B0, `(.L_x_12139) ;  /* 0x00000ff000007945 */ /* 0x000fe20003800000 */
[----:B--2---:R-:W-:-:S13]  /*f350*/  ISETP.GE.AND P0, PT, R3, 0x2, PT ;  /* 0x000000020300780c */ /* 0x004fda0003f06270 */
[----:B------:R-:W-:Y:S05]  /*f360*/  @!P0 BRA `(.L_x_12140) ;  /* 0x0000000c00f08947 */ /* 0x000fea0003800000 */
[----:B------:R-:W0:Y:S01]  /*f370*/  S2R R2, SR_TID.X ;  /* 0x0000000000027919 */ /* 0x000e220000002100 */
[----:B-1----:R-:W-:Y:S01]  /*f380*/  VIADD R0, R3, 0xfffffffe ;  /* 0xfffffffe03007836 */ /* 0x002fe20000000000 */
        /* <DEDUP_REMOVED lines=11> */
.L_x_12153:
        /* <DEDUP_REMOVED lines=11> */
[----:B------:R-:W-:Y:S01]  /*f4f0*/  IMAD.SHL.U32 R2, R2, 0x20, RZ ;  /* 0x0000002002027824 */ /* 0x000fe200078e00ff */
[----:B------:R-:W-:-:S04]  /*f500*/  LEA R4, R0, R4, 0x7 ;  /* 0x0000000400047211 */ /* 0x000fc800078e38ff */
        /* <DEDUP_REMOVED lines=29> */
.L_x_12141:
[----:B------:R-:W-:Y:S01]  /*f6e0*/  IMAD R5, R26, 0x8, R23 ;  /* 0x000000081a057824 */ /* 0x000fe200078e0217 */
[----:B------:R-:W-:Y:S01]  /*f6f0*/  SHF.L.U32 R0, R29, 0x1f, RZ ;  /* 0x0000001f1d007819 */ /* 0x000fe200000006ff */
[----:B------:R-:W-:Y:S03]  /*f700*/  BSSY B1, `(.L_x_12142) ;  /* 0x0000003000017945 */ /* 0x000fe60003800000 */
[----:B------:R-:W0:Y:S02]  /*f710*/  SYNCS.PHASECHK.TRANS64.TRYWAIT P0, [R5+URZ+0x2d840], R0 ;  /* 0x02d84000050075a7 */ /* 0x000e24000800017f */
[----:B0-----:R-:W-:Y:S05]  /*f720*/  @!P0 BRA `(.L_x_12143) ;  /* 0x0000003400448947 */ /* 0x001fea0003800000 */
.L_x_12218:
[----:B------:R-:W-:Y:S05]  /*f730*/  BSYNC B1 ;  /* 0x0000000000017941 */ /* 0x000fea0003800000 */
.L_x_12142:
        /* <DEDUP_REMOVED lines=60> */
.L_x_12228:
        /* <DEDUP_REMOVED lines=11> */
.L_x_12145:
        /* <DEDUP_REMOVED lines=11> */
.L_x_12146:
[----:B------:R1:W-:Y:S01]  /*fc60*/  SYNCS.ARRIVE.TRANS64.A1T0 RZ, [R5+URZ+0x2d830], RZ ;  /* 0x02d830ff05ff79a7 */ /* 0x0003e2000810003f */
[----:B------:R-:W-:Y:S05]  /*fc70*/  @!P5 BRA `(.L_x_12147) ;  /* 0x000000000004d947 */ /* 0x000fea0003800000 */
[----:B------:R-:W-:Y:S01]  /*fc80*/  BPT.TRAP 0x1 ;  /* 0x000000040000795c */ /* 0x000fe20000300000 */
.L_x_12147:
[----:B------:R-:W-:Y:S01]  /*fc90*/  SHF.L.U32 R2, R17, 0x1f, RZ ;  /* 0x0000001f11027819 */ /* 0x000fe200000006ff */
[----:B-1----:R-:W-:Y:S01]  /*fca0*/  IMAD R5, R10, 0x8, R23 ;  /* 0x000000080a057824 */ /* 0x002fe200078e0217 */
[----:B------:R-:W-:Y:S03]  /*fcb0*/  BSSY B1, `(.L_x_12148) ;  /* 0x0000003000017945 */ /* 0x000fe60003800000 */
[----:B------:R-:W1:Y:S02]  /*fcc0*/  SYNCS.PHASECHK.TRANS64.TRYWAIT P0, [R5+URZ+0x2d860], R2 ;  /* 0x02d86002050075a7 */ /* 0x000e64000800017f */
[----:B-1----:R-:W-:Y:S05]  /*fcd0*/  @!P0 BRA `(.L_x_12149) ;  /* 0x0000003400408947 */ /* 0x002fea0003800000 */
.L_x_12229:
[----:B------:R-:W-:Y:S05]  /*fce0*/  BSYNC B1 ;  /* 0x0000000000017941 */ /* 0x000fea0003800000 */
.L_x_12148:
[----:B------:R-:W2:Y:S04]  /*fcf0*/  LDL R11, [R1+0xc] ;  /* 0x00000c00010b7983 */ /* 0x000ea80000100800 */
[----:B0-----:R-:W2:Y:S01]  /*fd00*/  LDL.LU R6, [R1] ;  /* 0x0000000001067983 */ /* 0x001ea20000300800 */
[----:B------:R-:W0:Y:S01]  /*fd10*/  S2R R12, SR_TID.X ;  /* 0x00000000000c7919 */ /* 0x000e220000002100 */
[----:B------:R-:W-:Y:S01]  /*fd20*/  UMOV UR4, 0xffffffff ;  /* 0xffffffff00047882 */ /* 0x000fe20000000000 */
[C---:B0-----:R-:W-:Y:S01]  /*fd30*/  SHF.L.U32 R4, R12.reuse, 0x3, RZ ;  /* 0x000000030c047819 */ /* 0x041fe200000006ff */
[----:B------:R-:W-:-:S03]  /*fd40*/  IMAD.SHL.U32 R7, R12, 0x8, RZ ;  /* 0x000000080c077824 */ /* 0x000fc600078e00ff */
[----:B------:R-:W-:Y:S02]  /*fd50*/  LOP3.LUT R4, R4, 0xd8, RZ, 0xc0, !PT ;  /* 0x000000d804047812 */ /* 0x000fe400078ec0ff */
[----:B------:R-:W-:Y:S02]  /*fd60*/  LOP3.LUT R3, R12, 0x7f, RZ, 0xc0, !PT ;  /* 0x0000007f0c037812 */ /* 0x000fe400078ec0ff */
        /* <DEDUP_REMOVED lines=41> */
.L_x_12239:
        /* <DEDUP_REMOVED lines=32> */
.L_x_12151:
        /* <DEDUP_REMOVED lines=12> */
.L_x_12152:
[----:B------:R2:W-:Y:S01]  /*102c0*/  STL [R1], R27 ;  /* 0x0000001b01007387 */ /* 0x0005e20000100800 */
[C---:B------:R-:W-:Y:S01]  /*102d0*/  ISETP.GT.AND P0, PT, R27.reuse, RZ, PT ;  /* 0x000000ff1b00720c */ /* 0x040fe20003f04270 */
[----:B------:R2:W-:Y:S01]  /*102e0*/  SYNCS.ARRIVE.TRANS64.A1T0 RZ, [R5+URZ+0x2d850], RZ ;  /* 0x02d850ff05ff79a7 */ /* 0x0005e2000810003f */
[----:B------:R-:W-:Y:S02]  /*102f0*/  VIADD R0, R27, 0xffffffff ;  /* 0xffffffff1b007836 */ /* 0x000fe40000000000 */
[----:B------:R-:W-:Y:S02]  /*10300*/  IMAD.MOV.U32 R17, RZ, RZ, R29 ;  /* 0x000000ffff117224 */ /* 0x000fe400078e001d */
[----:B------:R-:W-:-:S07]  /*10310*/  IMAD.MOV.U32 R10, RZ, RZ, R26 ;  /* 0x000000ffff0a7224 */ /* 0x000fce00078e001a */
[----:B--2---:R-:W-:Y:S05]  /*10320*/  @P0 BRA `(.L_x_12153) ;  /* 0xfffffff000440947 */ /* 0x004fea000383ffff */
.L_x_12140:
[----:B------:R-:W-:Y:S05]  /*10330*/  BSYNC B0 ;  /* 0x0000000000007941 */ /* 0x000fea0003800000 */
.L_x_12139:
        /* <DEDUP_REMOVED lines=17> */
.L_x_12155:
[----:B------:R-:W-:Y:S05]  /*10450*/  BSYNC B0 ;  /* 0x0000000000007941 */ /* 0x000fea0003800000 */
.L_x_12154:
[----:B-1----:R-:W2:Y:S02]  /*10460*/  LDL R0, [R1+0x38] ;  /* 0x0000380001007983 */ /* 0x002ea40000100800 */
[----:B--2---:R-:W-:-:S13]  /*10470*/  ISETP.NE.AND P0, PT, R0, 0x3, PT ;  /* 0x000000030000780c */ /* 0x004fda0003f05270 */
[----:B------:R-:W-:Y:S05]  /*10480*/  @!P0 BRA `(.L_x_12156) ;  /* 0x0000000000048947 */ /* 0x000fea0003800000 */
[----:B------:R-:W-:Y:S01]  /*10490*/  BPT.TRAP 0x1 ;  /* 0x000000040000795c */ /* 0x000fe20000300000 */
.L_x_12156:
[----:B------:R-:W2:Y:S01]  /*104a0*/  LDL.LU R2, [R1+0xc] ;  /* 0x00000c0001027983 */ /* 0x000ea20000300800 */
[----:B------:R-:W-:Y:S01]  /*104b0*/  LEA R0, R26, R23, 0x3 ;  /* 0x000000171a007211 */ /* 0x000fe200078e18ff */
[----:B------:R-:W-:Y:S01]  /*104c0*/  BSSY B0, `(.L_x_12157) ;  /* 0x0000005000007945 */ /* 0x000fe20003800000 */
[----:B------:R-:W-:-:S04]  /*104d0*/  SHF.L.U32 R3, R29, 0x1f, RZ ;  /* 0x0000001f1d037819 */ /* 0x000fc800000006ff */
[----:B------:R-:W1:Y:S01]  /*104e0*/  SYNCS.PHASECHK.TRANS64.TRYWAIT P0, [R0+URZ+0x2d860], R3 ;  /* 0x02d86003000075a7 */ /* 0x000e62000800017f */
[----:B--2---:R-:W-:Y:S01]  /*104f0*/  IMAD R6, R27, -0x80, R2 ;  /* 0xffffff801b067824 */ /* 0x004fe200078e0202 */
[----:B-1----:R-:W-:Y:S06]  /*10500*/  @!P0 BRA `(.L_x_12158) ;  /* 0x0000003000ac8947 */ /* 0x002fec0003800000 */
.L_x_12240:
[----:B------:R-:W-:Y:S05]  /*10510*/  BSYNC B0 ;  /* 0x0000000000007941 */ /* 0x000fea0003800000 */
.L_x_12157:
        /* <DEDUP_REMOVED lines=15> */
[----:B------:R-:W-:Y:S01]  /*10610*/  LEA R4, R4, R23, 0x1 ;  /* 0x0000001704047211 */ /* 0x000fe200078e08ff */
        /* <DEDUP_REMOVED lines=40> */
.L_x_12250:
        /* <DEDUP_REMOVED lines=13> */
.L_x_12160:
        /* <DEDUP_REMOVED lines=11> */
.L_x_12161:
[----:B------:R-:W-:Y:S01]  /*10a20*/  VIADD R26, R26, 0x1 ;  /* 0x000000011a1a7836 */ /* 0x000fe20000000000 */
[----:B------:R0:W-:Y:S04]  /*10a30*/  SYNCS.ARRIVE.TRANS64.A1T0 RZ, [R0+URZ+0x2d850], RZ ;  /* 0x02d850ff00ff79a7 */ /* 0x0001e8000810003f */
[----:B------:R-:W-:-:S04]  /*10a40*/  ISETP.NE.AND P0, PT, R26, 0x2, PT ;  /* 0x000000021a00780c */ /* 0x000fc80003f05270 */
[----:B0-----:R-:W-:Y:S02]  /*10a50*/  SEL R0, RZ, 0x1, P0 ;  /* 0x00000001ff007807 */ /* 0x001fe40000000000 */
[----:B------:R-:W-:Y:S02]  /*10a60*/  SEL R26, R26, RZ, P0 ;  /* 0x000000ff1a1a7207 */ /* 0x000fe40000000000 */
[----:B------:R-:W-:-:S07]  /*10a70*/  LOP3.LUT R29, R29, R0, RZ, 0x3c, !PT ;  /* 0x000000001d1d7212 */ /* 0x000fce00078e3cff */
.L_x_12120:
[----:B------:R-:W-:Y:S05]  /*10a80*/  BSYNC B7 ;  /* 0x0000000000077941 */ /* 0x000fea0003800000 */
.L_x_12118:
        /* <DEDUP_REMOVED lines=11> */
.L_x_12162:
        /* <DEDUP_REMOVED lines=17> */
[----:B0-----:R-:W-:Y:S01]  /*10c50*/  MOV R2, RZ ;  /* 0x000000ff00027202 */ /* 0x001fe20000000f00 */
        /* <DEDUP_REMOVED lines=18> */
.L_x_12260:
[----:B------:R-:W-:Y:S02]  /*10d80*/  ULDC UR4, c[0x0][0xc38] ;  /* 0x00030e0000047ab9 */ /* 0x000fe40000000800 */
[----:B------:R-:W-:-:S05]  /*10d90*/  MOV R4, UR4 ;  /* 0x0000000400047c02 */ /* 0x000fca0008000f00 */
[----:B-1----:R-:W-:-:S04]  /*10da0*/  IMAD R5, R14, R4, RZ ;  /* 0x000000040e057224 */ /* 0x002fc800078e02ff */
[----:B------:R-:W-:-:S05]  /*10db0*/  IMAD.IADD R16, R16, 0x1, R5 ;  /* 0x0000000110107824 */ /* 0x000fca00078e0205 */
[----:B------:R-:W-:-:S13]  /*10dc0*/  ISETP.GT.AND P6, PT, R16, R0, PT ;  /* 0x000000001000720c */ /* 0x000fda0003fc4270 */
[----:B------:R-:W-:Y:S05]  /*10dd0*/  @P6 BRA `(.L_x_12165) ;  /* 0x00000000009c6947 */ /* 0x000fea0003800000 */
.L_x_12170:
        /* <DEDUP_REMOVED lines=14> */
.L_x_12168:
[----:B------:R-:W-:Y:S05]  /*10ec0*/  BSYNC B0 ;  /* 0x0000000000007941 */ /* 0x000fea0003800000 */
.L_x_12167:
        /* <DEDUP_REMOVED lines=18> */
.L_x_12268:
[----:B------:R-:W-:Y:S02]  /*10ff0*/  ULDC UR4, c[0x0][0xc38] ;  /* 0x00030e0000047ab9 */ /* 0x000fe40000000800 */
[----:B------:R-:W-:-:S04]  /*11000*/  IMAD.U32 R4, RZ, RZ, UR4 ;  /* 0x00000004ff047e24 */ /* 0x000fc8000f8e00ff */
[----:B-1----:R-:W-:-:S04]  /*11010*/  IMAD R5, R14, R4, RZ ;  /* 0x000000040e057224 */ /* 0x002fc800078e02ff */
[----:B------:R-:W-:-:S05]  /*11020*/  IMAD.IADD R16, R5, 0x1, R16 ;  /* 0x0000000105107824 */ /* 0x000fca00078e0210 */
[----:B------:R-:W-:-:S13]  /*11030*/  ISETP.GT.AND P6, PT, R16, R0, PT ;  /* 0x000000001000720c */ /* 0x000fda0003fc4270 */
[----:B------:R-:W-:Y:S05]  /*11040*/  @!P6 BRA `(.L_x_12170) ;  /* 0xfffffffc0064e947 */ /* 0x000fea000383ffff */
.L_x_12165:
        /* <DEDUP_REMOVED lines=8> */
.L_x_12272:
[----:B------:R-:W-:Y:S01]  /*110d0*/  ISETP.NE.AND P0, PT, R5, RZ, PT ;  /* 0x000000ff0500720c */ /* 0x000fe20003f05270 */
[----:B------:R-:W-:-:S12]  /*110e0*/  IMAD.MOV.U32 R5, RZ, RZ, RZ ;  /* 0x000000ffff057224 */ /* 0x000fd800078e00ff */
[----:B------:R-:W-:Y:S05]  /*110f0*/  @!P0 BRA `(.L_x_12172) ;  /* 0x0000000000108947 */ /* 0x000fea0003800000 */
[----:B------:R-:W-:Y:S01]  /*11100*/  UMOV UR4, 0xffffffff ;  /* 0xffffffff00047882 */ /* 0x000fe20000000000 */
[----:B------:R-:W-:Y:S02]  /*11110*/  IADD3 R12, R6, -0x1, RZ ;  /* 0xffffffff060c7810 */ /* 0x000fe40007ffe0ff */
[----:B------:R-:W-:Y:S05]  /*11120*/  BRA.DIV UR4, `(.L_x_12173) ;  /* 0x0000003604507947 */ /* 0x000fea000b800000 */
[----:B------:R3:W4:Y:S02]  /*11130*/  SHFL.IDX PT, R5, R3, R12, 0x1f ;  /* 0x00001f0c03057589 */ /* 0x00072400000e0000 */
.L_x_12172:
        /* <DEDUP_REMOVED lines=24> */
[-C--:B------:R-:W-:Y:S01]  /*112c0*/  @!P1 IADD3 R3, R3, -R8.reuse, RZ ;  /* 0x8000000803039210 */ /* 0x080fe20007ffe0ff */
        /* <DEDUP_REMOVED lines=18> */
[----:B0-----:R-:W-:-:S05]  /*113f0*/  IADD3 R2, RZ, -R3, RZ ;  /* 0x80000003ff027210 */ /* 0x001fca0007ffe0ff */
[----:B------:R-:W-:Y:S02]  /*11400*/  IMAD R11, R2, R7, RZ ;  /* 0x00000007020b7224 */ /* 0x000fe400078e02ff */
[----:B------:R-:W-:-:S04]  /*11410*/  IMAD.MOV.U32 R2, RZ, RZ, RZ ;  /* 0x000000ffff027224 */ /* 0x000fc800078e00ff */
[----:B------:R-:W-:Y:S01]  /*11420*/  IMAD.HI.U32 R2, R3, R11, R2 ;  /* 0x0000000b03027227 */ /* 0x000fe200078e0002 */
[----:B------:R-:W-:-:S05]  /*11430*/  IABS R3, R5 ;  /* 0x0000000500037213 */ /* 0x000fca0000000000 */
[----:B------:R-:W-:-:S04]  /*11440*/  IMAD.HI.U32 R2, R2, R3, RZ ;  /* 0x0000000302027227 */ /* 0x000fc800078e00ff */
[----:B------:R-:W-:Y:S01]  /*11450*/  IMAD R6, R2, R6, R3 ;  /* 0x0000000602067224 */ /* 0x000fe200078e0203 */
[C---:B------:R-:W-:Y:S02]  /*11460*/  LOP3.LUT R3, R5.reuse, R4, RZ, 0x3c, !PT ;  /* 0x0000000405037212 */ /* 0x040fe400078e3cff */
[----:B------:R-:W-:Y:S02]  /*11470*/  IADD3 R5, R5, R0, RZ ;  /* 0x0000000005057210 */ /* 0x000fe40007ffe0ff */
        /* <DEDUP_REMOVED lines=14> */
.L_x_12166:
[----:B------:R-:W-:Y:S01]  /*11560*/  UMOV UR4, URZ ;  /* 0x0000003f00047c82 */ /* 0x000fe20008000000 */
[----:B------:R-:W-:Y:S01]  /*11570*/  UMOV UR5, URZ ;  /* 0x0000003f00057c82 */ /* 0x000fe20008000000 */
[----:B------:R-:W-:Y:S01]  /*11580*/  ULDC UR6, c[0x0][0xc3c] ;  /* 0x00030f0000067ab9 */ /* 0x000fe20000000800 */
[----:B------:R-:W-:Y:S02]  /*11590*/  IMAD.MOV.U32 R16, RZ, RZ, R0 ;  /* 0x000000ffff107224 */ /* 0x000fe400078e0000 */
[----:B------:R-:W-:Y:S02]  /*115a0*/  IMAD.U32 R17, RZ, RZ, UR4 ;  /* 0x00000004ff117e24 */ /* 0x000fe4000f8e00ff */
[----:B------:R-:W-:Y:S02]  /*115b0*/  IMAD.U32 R18, RZ, RZ, UR5 ;  /* 0x00000005ff127e24 */ /* 0x000fe4000f8e00ff */
[----:B------:R-:W-:-:S07]  /*115c0*/  IMAD.U32 R19, RZ, RZ, UR6 ;  /* 0x00000006ff137e24 */ /* 0x000fce000f8e00ff */
.L_x_12174:
        /* <DEDUP_REMOVED lines=10> */
.L_x_12163:
[----:B------:R-:W-:Y:S02]  /*11670*/  ULDC UR4, c[0x0][0xc3c] ;  /* 0x00030f0000047ab9 */ /* 0x000fe40000000800 */
[----:B--2---:R-:W-:-:S13]  /*11680*/  ISETP.GE.AND P0, PT, R19, UR4, PT ;  /* 0x0000000413007c0c */ /* 0x004fda000bf06270 */
[----:B------:R-:W-:Y:S05]  /*11690*/  @!P0 BRA `(.L_x_12175) ;  /* 0xffffffb8000c8947 */ /* 0x000fea000383ffff */
[----:B------:R-:W-:Y:S05]  /*116a0*/  BSYNC B8 ;  /* 0x0000000000087941 */ /* 0x000fea0003800000 */
.L_x_12114:
        /* <DEDUP_REMOVED lines=12> */
.L_x_12275:
[----:B------:R-:W-:Y:S05]  /*11770*/  BSYNC B0 ;  /* 0x0000000000007941 */ /* 0x000fea0003800000 */
.L_x_12176:
[----:B------:R-:W-:-:S03]  /*11780*/  UMOV UR4, 0xffffffff ;  /* 0xffffffff00047882 */ /* 0x000fc60000000000 */
[----:B------:R-:W-:Y:S05]  /*11790*/  BRA.DIV UR4, `(.L_x_12178) ;  /* 0x0000002e04f07947 */ /* 0x000fea000b800000 */
[----:B-1----:R-:W1:Y:S02]  /*117a0*/  S2R R0, SR_TID.X ;  /* 0x0000000000007919 */ /* 0x002e640000002100 */
[----:B-1----:R-:W-:-:S04]  /*117b0*/  SHF.R.U32.HI R0, RZ, 0x5, R0 ;  /* 0x00000005ff007819 */ /* 0x002fc80000011600 */
[----:B------:R-:W-:-:S05]  /*117c0*/  LOP3.LUT R0, R0, 0x3, RZ, 0xc0, !PT ;  /* 0x0000000300007812 */ /* 0x000fca00078ec0ff */
[----:B------:R1:W2:Y:S02]  /*117d0*/  SHFL.IDX PT, R14, R0, RZ, 0x1f ;  /* 0x00001fff000e7589 */ /* 0x0002a400000e0000 */
.L_x_12278:
[----:B--2---:R-:W-:Y:S01]  /*117e0*/  ISETP.NE.AND P0, PT, R14, RZ, PT ;  /* 0x000000ff0e00720c */ /* 0x004fe20003f05270 */
[----:B------:R-:W-:-:S12]  /*117f0*/  BSSY B0, `(.L_x_12179) ;  /* 0x0000024000007945 */ /* 0x000fd80003800000 */
[----:B------:R-:W-:Y:S05]  /*11800*/  @P0 BRA `(.L_x_12180) ;  /* 0x0000000000880947 */ /* 0x000fea0003800000 */
[----:B------:R-:W-:-:S03]  /*11810*/  UMOV UR4, 0xffffffff ;  /* 0xffffffff00047882 */ /* 0x000fc60000000000 */
[----:B------:R-:W-:Y:S05]  /*11820*/  BRA.DIV UR4, `(.L_x_12181) ;  /* 0x0000003204007947 */ /* 0x000fea000b800000 */
[----:B------:R-:W-:-:S13]  /*11830*/  ELECT P6, URZ, PT ;  /* 0x00000000003f782f */ /* 0x000fda00038c0000 */
.L_x_12281:
[----:B------:R-:W-:Y:S05]  /*11840*/  @!P6 BRA `(.L_x_12180) ;  /* 0x000000000078e947 */ /* 0x000fea0003800000 */
[----:B-1----:R-:W2:Y:S02]  /*11850*/  LDL.LU R0, [R1+0x1c] ;  /* 0x00001c0001007983 */ /* 0x002ea40000300800 */
[----:B--2---:R-:W-:-:S04]  /*11860*/  LOP3.LUT R0, R0, 0x2, RZ, 0xfc, !PT ;  /* 0x0000000200007812 */ /* 0x004fc800078efcff */
[----:B------:R-:W-:-:S13]  /*11870*/  ISETP.NE.AND P0, PT, R0, 0x3, PT ;  /* 0x000000030000780c */ /* 0x000fda0003f05270 */
[----:B------:R-:W-:Y:S05]  /*11880*/  @!P0 BRA `(.L_x_12182) ;  /* 0x0000000000048947 */ /* 0x000fea0003800000 */
[----:B------:R-:W-:Y:S01]  /*11890*/  BPT.TRAP 0x1 ;  /* 0x000000040000795c */ /* 0x000fe20000300000 */
.L_x_12182:
[C---:B------:R-:W-:Y:S01]  /*118a0*/  IMAD R3, R26.reuse, 0x8, R5 ;  /* 0x000000081a037824 */ /* 0x040fe200078e0205 */
[----:B------:R-:W-:Y:S01]  /*118b0*/  SHF.L.U32 R2, R29, 0x1f, RZ ;  /* 0x0000001f1d027819 */ /* 0x000fe200000006ff */
[----:B------:R-:W-:-:S03]  /*118c0*/  VIADD R26, R26, 0x1 ;  /* 0x000000011a1a7836 */ /* 0x000fc60000000000 */
[----:B------:R-:W1:Y:S02]  /*118d0*/  SYNCS.PHASECHK.TRANS64.TRYWAIT P1, [R3+URZ+0x2d840], R2 ;  /* 0x02d84002030075a7 */ /* 0x000e64000802017f */
[----:B------:R-:W-:-:S04]  /*118e0*/  ISETP.NE.AND P2, PT, R26, 0x2, PT ;  /* 0x000000021a00780c */ /* 0x000fc80003f45270 */
[----:B------:R-:W-:Y:S01]  /*118f0*/  SEL R0, RZ, 0x1, P2 ;  /* 0x00000001ff007807 */ /* 0x000fe20001000000 */
[----:B-1----:R-:W-:Y:S08]  /*11900*/  @!P1 BRA `(.L_x_12183) ;  /* 0x0000002c00e89947 */ /* 0x002ff00003800000 */
.L_x_12282:
[----:B------:R-:W-:Y:S02]  /*11910*/  SEL R26, R26, RZ, P2 ;  /* 0x000000ff1a1a7207 */ /* 0x000fe40001000000 */
[----:B------:R-:W-:Y:S01]  /*11920*/  LOP3.LUT R0, R29, R0, RZ, 0x3c, !PT ;  /* 0x000000001d007212 */ /* 0x000fe200078e3cff */
[----:B------:R-:W-:Y:S06]  /*11930*/  @!P0 BRA `(.L_x_12184) ;  /* 0x0000000000048947 */ /* 0x000fec0003800000 */
[----:B------:R-:W-:Y:S01]  /*11940*/  BPT.TRAP 0x1 ;  /* 0x000000040000795c */ /* 0x000fe20000300000 */
.L_x_12184:
[----:B------:R-:W-:Y:S01]  /*11950*/  IMAD R5, R26, 0x8, R5 ;  /* 0x000000081a057824 */ /* 0x000fe200078e0205 */
[----:B------:R-:W-:-:S04]  /*11960*/  SHF.L.U32 R0, R0, 0x1f, RZ ;  /* 0x0000001f00007819 */ /* 0x000fc800000006ff */
[----:B------:R-:W2:Y:S02]  /*11970*/  SYNCS.PHASECHK.TRANS64.TRYWAIT P1, [R5+URZ+0x2d840], R0 ;  /* 0x02d84000050075a7 */ /* 0x000ea4000802017f */
[----:B--2---:R-:W-:Y:S05]  /*11980*/  @!P1 BRA `(.L_x_12185) ;  /* 0x0000002c00dc9947 */ /* 0x004fea0003800000 */
.L_x_12283:
[----:B------:R-:W-:Y:S05]  /*11990*/  @!P0 BRA `(.L_x_12186) ;  /* 0x0000000000048947 */ /* 0x000fea0003800000 */
[----:B------:R-:W-:Y:S01]  /*119a0*/  BPT.TRAP 0x1 ;  /* 0x000000040000795c */ /* 0x000fe20000300000 */
.L_x_12186:
[----:B------:R-:W3:Y:S02]  /*119b0*/  SYNCS.PHASECHK.TRANS64.TRYWAIT P1, [R3+URZ+0x2d860], R2 ;  /* 0x02d86002030075a7 */ /* 0x000ee4000802017f */
[----:B---3--:R-:W-:Y:S05]  /*119c0*/  @!P1 BRA `(.L_x_12187) ;  /* 0x0000002c00e09947 */ /* 0x008fea0003800000 */
.L_x_12284:
[----:B------:R-:W-:Y:S05]  /*119d0*/  @!P0 BRA `(.L_x_12188) ;  /* 0x0000000000048947 */ /* 0x000fea0003800000 */
[----:B------:R-:W-:Y:S01]  /*119e0*/  BPT.TRAP 0x1 ;  /* 0x000000040000795c */ /* 0x000fe20000300000 */
.L_x_12188:
[----:B----4-:R4:W0:Y:S02]  /*119f0*/  SYNCS.PHASECHK.TRANS64.TRYWAIT P0, [R5+URZ+0x2d860], R0 ;  /* 0x02d86000050075a7 */ /* 0x010824000800017f */
[----:B0-----:R-:W-:Y:S05]  /*11a00*/  @!P0 NANOSLEEP.SYNCS 0x989680 ;  /* 0x009896800000895d */ /* 0x001fea0003900000 */
[----:B------:R-:W0:Y:S02]  /*11a10*/  @!P0 SYNCS.PHASECHK.TRANS64 P0, [R5+URZ+0x2d860], R0 ;  /* 0x02d86000050085a7 */ /* 0x000e24000800007f */
[----:B0-----:R-:W-:Y:S05]  /*11a20*/  @!P0 BRA `(.L_x_12188) ;  /* 0xfffffffc00f08947 */ /* 0x001fea000383ffff */
.L_x_12180:
[----:B------:R-:W-:Y:S05]  /*11a30*/  BSYNC B0 ;  /* 0x0000000000007941 */ /* 0x000fea0003800000 */
.L_x_12179:
[----:B------:R-:W-:Y:S05]  /*11a40*/  EXIT ;  /* 0x000000000000794d */ /* 0x000fea0003800000 */
.L_x_12058:
[----:B0-----:R-:W-:-:S04]  /*11a50*/  IMAD.U32 R3, RZ, RZ, UR41 ;  /* 0x00000029ff037e24 */ /* 0x001fc8000f8e00ff */
[----:B------:R0:W1:Y:S03]  /*11a60*/  SYNCS.PHASECHK.TRANS64.TRYWAIT P1, [R3+URZ+0x2d800], R0 ;  /* 0x02d80000030075a7 */ /* 0x000066000802017f */
[----:B-1----:R-:W-:Y:S05]  /*11a70*/  @!P1 NANOSLEEP.SYNCS 0x989680 ;  /* 0x009896800000995d */ /* 0x002fea0003900000 */
[----:B------:R-:W1:Y:S02]  /*11a80*/  @!P1 SYNCS.PHASECHK.TRANS64 P1, [R3+URZ+0x2d800], R0 ;  /* 0x02d80000030095a7 */ /* 0x000e64000802007f */
[----:B-1----:R-:W-:Y:S05]  /*11a90*/  @!P1 BRA `(.L_x_12058) ;  /* 0xfffffffc00ec9947 */ /* 0x002fea000383ffff */
[----:B------:R-:W-:Y:S05]  /*11aa0*/  BRA `(.L_x_12189) ;  /* 0xfffffefc00287947 */ /* 0x000fea000383ffff */
.L_x_12062:
[----:B-1----:R1:W2:Y:S02]  /*11ab0*/  SYNCS.PHASECHK.TRANS64.TRYWAIT P1, [R0+URZ+0x2d830], R3 ;  /* 0x02d83003000075a7 */ /* 0x0022a4000802017f */
[----:B--2---:R-:W-:Y:S05]  /*11ac0*/  @!P1 NANOSLEEP.SYNCS 0x989680 ;  /* 0x009896800000995d */ /* 0x004fea0003900000 */
[----:B------:R-:W2:Y:S02]  /*11ad0*/  @!P1 SYNCS.PHASECHK.TRANS64 P1, [R0+URZ+0x2d830], R3 ;  /* 0x02d83003000095a7 */ /* 0x000ea4000802007f */
[----:B--2---:R-:W-:Y:S05]  /*11ae0*/  @!P1 BRA `(.L_x_12062) ;  /* 0xfffffffc00f09947 */ /* 0x004fea000383ffff */
[----:B------:R-:W-:Y:S05]  /*11af0*/  BRA `(.L_x_12061) ;  /* 0xfffffefc00407947 */ /* 0x000fea000383ffff */
.L_x_12068:
[----:B--2---:R-:W-:-:S04]  /*11b00*/  IMAD.U32 R10, RZ, RZ, UR7 ;  /* 0x00000007ff0a7e24 */ /* 0x004fc8000f8e00ff */
[----:B------:R2:W3:Y:S03]  /*11b10*/  SYNCS.PHASECHK.TRANS64.TRYWAIT P1, [R10+URZ+0x2d830], R9 ;  /* 0x02d830090a0075a7 */ /* 0x0004e6000802017f */
[----:B---3--:R-:W-:Y:S05]  /*11b20*/  @!P1 NANOSLEEP.SYNCS 0x989680 ;  /* 0x009896800000995d */ /* 0x008fea0003900000 */
[----:B------:R-:W3:Y:S02]  /*11b30*/  @!P1 SYNCS.PHASECHK.TRANS64 P1, [R10+URZ+0x2d830], R9 ;  /* 0x02d830090a0095a7 */ /* 0x000ee4000802007f */
[----:B---3--:R-:W-:Y:S05]  /*11b40*/  @!P1 BRA `(.L_x_12068) ;  /* 0xfffffffc00ec9947 */ /* 0x008fea000383ffff */
[----:B------:R-:W-:Y:S05]  /*11b50*/  BRA `(.L_x_12065) ;  /* 0xffffff2800147947 */ /* 0x000fea000383ffff */
.L_x_12072:
[----:B-1----:R-:W-:-:S04]  /*11b60*/  MOV R9, UR7 ;  /* 0x0000000700097c02 */ /* 0x002fc80008000f00 */
[----:B------:R1:W2:Y:S03]  /*11b70*/  SYNCS.PHASECHK.TRANS64.TRYWAIT P1, [R9+URZ+0x2d850], R6 ;  /* 0x02d85006090075a7 */ /* 0x0002a6000802017f */
[----:B--2---:R-:W-:Y:S05]  /*11b80*/  @!P1 NANOSLEEP.SYNCS 0x989680 ;  /* 0x009896800000995d */ /* 0x004fea0003900000 */
[----:B------:R-:W2:Y:S02]  /*11b90*/  @!P1 SYNCS.PHASECHK.TRANS64 P1, [R9+URZ+0x2d850], R6 ;  /* 0x02d85006090095a7 */ /* 0x000ea4000802007f */
[----:B--2---:R-:W-:Y:S05]  /*11ba0*/  @!P1 BRA `(.L_x_12072) ;  /* 0xfffffffc00ec9947 */ /* 0x004fea000383ffff */
[----:B------:R-:W-:Y:S05]  /*11bb0*/  BRA `(.L_x_12069) ;  /* 0xffffff2800bc7947 */ /* 0x000fea000383ffff */
.L_x_12080:
[----:B--2---:R-:W-:-:S04]  /*11bc0*/  IMAD.U32 R9, RZ, RZ, UR7 ;  /* 0x00000007ff097e24 */ /* 0x004fc8000f8e00ff */
[----:B------:R2:W3:Y:S03]  /*11bd0*/  SYNCS.PHASECHK.TRANS64.TRYWAIT P1, [R9+URZ+0x2d830], R8 ;  /* 0x02d83008090075a7 */ /* 0x0004e6000802017f */
[----:B---3--:R-:W-:Y:S05]  /*11be0*/  @!P1 NANOSLEEP.SYNCS 0x989680 ;  /* 0x009896800000995d */ /* 0x008fea0003900000 */
[----:B------:R-:W3:Y:S02]  /*11bf0*/  @!P1 SYNCS.PHASECHK.TRANS64 P1, [R9+URZ+0x2d830], R8 ;  /* 0x02d83008090095a7 */ /* 0x000ee4000802007f */
[----:B---3--:R-:W-:Y:S05]  /*11c00*/  @!P1 BRA `(.L_x_12080) ;  /* 0xfffffffc00ec9947 */ /* 0x008fea000383ffff */
[----:B------:R-:W-:Y:S05]  /*11c10*/  BRA `(.L_x_12077) ;  /* 0xffffff5800747947 */ /* 0x000fea000383ffff */
.L_x_12084:
[----:B-1----:R-:W-:-:S04]  /*11c20*/  IMAD.U32 R8, RZ, RZ, UR7 ;  /* 0x00000007ff087e24 */ /* 0x002fc8000f8e00ff */
[----:B------:R1:W2:Y:S03]  /*11c30*/  SYNCS.PHASECHK.TRANS64.TRYWAIT P1, [R8+URZ+0x2d850], R7 ;  /* 0x02d85007080075a7 */ /* 0x0002a6000802017f */
[----:B--2---:R-:W-:Y:S05]  /*11c40*/  @!P1 NANOSLEEP.SYNCS 0x989680 ;  /* 0x009896800000995d */ /* 0x004fea0003900000 */
[----:B------:R-:W2:Y:S02]  /*11c50*/  @!P1 SYNCS.PHASECHK.TRANS64 P1, [R8+URZ+0x2d850], R7 ;  /* 0x02d85007080095a7 */ /* 0x000ea4000802007f */
[----:B--2---:R-:W-:Y:S05]  /*11c60*/  @!P1 BRA `(.L_x_12084) ;  /* 0xfffffffc00ec9947 */ /* 0x004fea000383ffff */
[----:B------:R-:W-:Y:S05]  /*11c70*/  BRA `(.L_x_12081) ;  /* 0xffffff5c001c7947 */ /* 0x000fea000383ffff */
.L_x_12091:
[----:B--2---:R-:W-:-:S04]  /*11c80*/  IMAD.U32 R5, RZ, RZ, UR4 ;  /* 0x00000004ff057e24 */ /* 0x004fc8000f8e00ff */
[----:B------:R2:W3:Y:S03]  /*11c90*/  SYNCS.PHASECHK.TRANS64.TRYWAIT P1, [R5+URZ+0x2d850], R4 ;  /* 0x02d85004050075a7 */ /* 0x0004e6000802017f */
[----:B---3--:R-:W-:Y:S05]  /*11ca0*/  @!P1 NANOSLEEP.SYNCS 0x989680 ;  /* 0x009896800000995d */ /* 0x008fea0003900000 */
[----:B------:R-:W3:Y:S02]  /*11cb0*/  @!P1 SYNCS.PHASECHK.TRANS64 P1, [R5+URZ+0x2d850], R4 ;  /* 0x02d85004050095a7 */ /* 0x000ee4000802007f */
[----:B---3--:R-:W-:Y:S05]  /*11cc0*/  @!P1 BRA `(.L_x_12091) ;  /* 0xfffffffc00ec9947 */ /* 0x008fea000383ffff */
[----:B------:R-:W-:Y:S05]  /*11cd0*/  BRA `(.L_x_12090) ;  /* 0xffffff80004c7947 */ /* 0x000fea000383ffff */
.L_x_12126:
        /* <DEDUP_REMOVED lines=11> */
.L_x_12191:
[----:B------:R-:W-:Y:S05]  /*11d90*/  BSYNC B0 ;  /* 0x0000000000007941 */ /* 0x000fea0003800000 */
.L_x_12190:
[----:B------:R-:W-:Y:S05]  /*11da0*/  BRA `(.L_x_12192) ;  /* 0xffffffbc00ec7947 */ /* 0x000fea000383ffff */
.L_x_12129:
[----:B0-----:R0:W1:Y:S02]  /*11db0*/  SYNCS.PHASECHK.TRANS64.TRYWAIT P0, [R2+URZ+0x2d840], R3 ;  /* 0x02d84003020075a7 */ /* 0x001064000800017f */
[----:B-1----:R-:W-:Y:S05]  /*11dc0*/  @!P0 NANOSLEEP.SYNCS 0x989680 ;  /* 0x009896800000895d */ /* 0x002fea0003900000 */
[----:B------:R-:W1:Y:S02]  /*11dd0*/  @!P0 SYNCS.PHASECHK.TRANS64 P0, [R2+URZ+0x2d840], R3 ;  /* 0x02d84003020085a7 */ /* 0x000e64000800007f */
[----:B-1----:R-:W-:Y:S05]  /*11de0*/  @!P0 BRA `(.L_x_12129) ;  /* 0xfffffffc00f08947 */ /* 0x002fea000383ffff */
[----:B------:R-:W-:Y:S05]  /*11df0*/  BRA `(.L_x_12193) ;  /* 0xffffffc0005c7947 */ /* 0x000fea000383ffff */
.L_x_12130:
        /* <DEDUP_REMOVED lines=8> */
.L_x_12195:
[----:B------:R-:W-:Y:S05]  /*11e80*/  BSYNC B0 ;  /* 0x0000000000007941 */ /* 0x000fea0003800000 */
.L_x_12194:
        /* <DEDUP_REMOVED lines=9> */
.L_x_12196:
[----:B------:R-:W-:Y:S01]  /*11f20*/  IMAD.MOV.U32 R13, RZ, RZ, R6 ;  /* 0x000000ffff0d7224 */ /* 0x000fe200078e0006 */
[----:B------:R-:W-:Y:S01]  /*11f30*/  MOV R12, 0x1 ;  /* 0x00000001000c7802 */ /* 0x000fe20000000f00 */
[----:B------:R-:W-:-:S07]  /*11f40*/  IMAD.MOV.U32 R5, RZ, RZ, R14 ;  /* 0x000000ffff057224 */ /* 0x000fce00078e000e */
[----:B------:R-:W-:Y:S05]  /*11f50*/  WARPSYNC.COLLECTIVE R15, `(.L_x_12197) ;  /* 0x000000000f087348 */ /* 0x000fea0003c00000 */
[----:B------:R0:W1:Y:S02]  /*11f60*/  SHFL.IDX P6, R14, R13, R12, R11 ;  /* 0x0000000c0d0e7389 */ /* 0x00006400000c000b */
[----:B01----:R-:W-:Y:S01]  /*11f70*/  ENDCOLLECTIVE ;  /* 0x000000000000791b */ /* 0x003fe20003800000 */
.L_x_12197:
        /* <DEDUP_REMOVED lines=17> */
.L_x_12198:
[----:B------:R-:W-:Y:S02]  /*12090*/  @P1 IMAD R8, R7, 0x2, R23 ;  /* 0x0000000207081824 */ /* 0x000fe400078e0217 */
[----:B------:R-:W-:Y:S01]  /*120a0*/  IMAD.MOV.U32 R13, RZ, RZ, R6 ;  /* 0x000000ffff0d7224 */ /* 0x000fe200078e0006 */
[----:B------:R-:W-:Y:S01]  /*120b0*/  MOV R12, 0x2 ;  /* 0x00000002000c7802 */ /* 0x000fe20000000f00 */
[----:B------:R-:W-:-:S07]  /*120c0*/  IMAD.MOV.U32 R5, RZ, RZ, R14 ;  /* 0x000000ffff057224 */ /* 0x000fce00078e000e */
[----:B------:R-:W-:Y:S05]  /*120d0*/  WARPSYNC.COLLECTIVE R15, `(.L_x_12199) ;  /* 0x000000000f087348 */ /* 0x000fea0003c00000 */
[----:B------:R0:W1:Y:S02]  /*120e0*/  SHFL.IDX P6, R14, R13, R12, R11 ;  /* 0x0000000c0d0e7389 */ /* 0x00006400000c000b */
[----:B01----:R-:W-:Y:S01]  /*120f0*/  ENDCOLLECTIVE ;  /* 0x000000000000791b */ /* 0x003fe20003800000 */
.L_x_12199:
        /* <DEDUP_REMOVED lines=17> */
.L_x_12200:
[----:B------:R-:W-:Y:S02]  /*12210*/  @P1 IMAD R8, R7, 0x2, R23 ;  /* 0x0000000207081824 */ /* 0x000fe400078e0217 */
[----:B------:R-:W-:Y:S01]  /*12220*/  IMAD.MOV.U32 R13, RZ, RZ, R6 ;  /* 0x000000ffff0d7224 */ /* 0x000fe200078e0006 */
[----:B------:R-:W-:Y:S01]  /*12230*/  MOV R12, 0x3 ;  /* 0x00000003000c7802 */ /* 0x000fe20000000f00 */
[----:B------:R-:W-:-:S07]  /*12240*/  IMAD.MOV.U32 R5, RZ, RZ, R14 ;  /* 0x000000ffff057224 */ /* 0x000fce00078e000e */
[----:B------:R-:W-:Y:S05]  /*12250*/  WARPSYNC.COLLECTIVE R15, `(.L_x_12201) ;  /* 0x000000000f087348 */ /* 0x000fea0003c00000 */
[----:B------:R0:W1:Y:S02]  /*12260*/  SHFL.IDX P6, R14, R13, R12, R11 ;  /* 0x0000000c0d0e7389 */ /* 0x00006400000c000b */
[----:B01----:R-:W-:Y:S01]  /*12270*/  ENDCOLLECTIVE ;  /* 0x000000000000791b */ /* 0x003fe20003800000 */
.L_x_12201:
        /* <DEDUP_REMOVED lines=10> */
.L_x_12202:
        /* <DEDUP_REMOVED lines=8> */
.L_x_12135:
[----:B------:R-:W2:Y:S04]  /*123a0*/  LDL.LU R11, [R1+0x20] ;  /* 0x00002000010b7983 */ /* 0x000ea80000300800 */
[----:B------:R0:W5:Y:S01]  /*123b0*/  LDL R9, [R1+0x18] ;  /* 0x0000180001097983 */ /* 0x0001620000100800 */
[----:B------:R-:W-:Y:S01]  /*123c0*/  IMAD.MOV.U32 R13, RZ, RZ, R0 ;  /* 0x000000ffff0d7224 */ /* 0x000fe200078e0000 */
[----:B------:R-:W-:Y:S01]  /*123d0*/  MOV R15, 0xffffffff ;  /* 0xffffffff000f7802 */ /* 0x000fe20000000f00 */
[----:B------:R-:W-:Y:S02]  /*123e0*/  IMAD.MOV.U32 R12, RZ, RZ, RZ ;  /* 0x000000ffff0c7224 */ /* 0x000fe400078e00ff */
[----:B------:R-:W-:-:S04]  /*123f0*/  IMAD R17, R17, 0xc0, R21 ;  /* 0x000000c011117824 */ /* 0x000fc800078e0215 */
[----:B------:R-:W-:Y:S02]  /*12400*/  VIADD R5, R17, 0x20 ;  /* 0x0000002011057836 */ /* 0x000fe40000000000 */
[----:B--2---:R-:W-:Y:S02]  /*12410*/  IMAD R2, R11, R10, RZ ;  /* 0x0000000a0b027224 */ /* 0x004fe400078e02ff */
[----:B0-----:R-:W-:-:S07]  /*12420*/  IMAD.MOV.U32 R11, RZ, RZ, 0x1c1f ;  /* 0x00001c1fff0b7424 */ /* 0x001fce00078e00ff */
[----:B-----5:R-:W-:Y:S05]  /*12430*/  WARPSYNC.COLLECTIVE R15, `(.L_x_12204) ;  /* 0x000000000f087348 */ /* 0x020fea0003c00000 */
[----:B------:R0:W1:Y:S02]  /*12440*/  SHFL.IDX P6, R14, R13, R12, R11 ;  /* 0x0000000c0d0e7389 */ /* 0x00006400000c000b */
[----:B01---5:R-:W-:Y:S01]  /*12450*/  ENDCOLLECTIVE ;  /* 0x000000000000791b */ /* 0x023fe20003800000 */
.L_x_12204:
[----:B------:R-:W-:Y:S02]  /*12460*/  IMAD.MOV.U32 R13, RZ, RZ, R4 ;  /* 0x000000ffff0d7224 */ /* 0x000fe400078e0004 */
[----:B------:R-:W-:-:S07]  /*12470*/  IMAD.MOV.U32 R6, RZ, RZ, R14 ;  /* 0x000000ffff067224 */ /* 0x000fce00078e000e */
[----:B------:R-:W-:Y:S05]  /*12480*/  WARPSYNC.COLLECTIVE R15, `(.L_x_12205) ;  /* 0x000000000f087348 */ /* 0x000fea0003c00000 */
[----:B------:R0:W1:Y:S02]  /*12490*/  SHFL.IDX P6, R14, R13, R12, R11 ;  /* 0x0000000c0d0e7389 */ /* 0x00006400000c000b */
[----:B01----:R-:W-:Y:S01]  /*124a0*/  ENDCOLLECTIVE ;  /* 0x000000000000791b */ /* 0x003fe20003800000 */
.L_x_12205:
[----:B------:R-:W-:Y:S01]  /*124b0*/  ISETP.GE.AND P2, PT, R17, R2, PT ;  /* 0x000000021100720c */ /* 0x000fe20003f46270 */
[----:B------:R-:W-:Y:S01]  /*124c0*/  IMAD.MOV.U32 R13, RZ, RZ, R0 ;  /* 0x000000ffff0d7224 */ /* 0x000fe200078e0000 */
[----:B------:R-:W-:Y:S01]  /*124d0*/  MOV R12, 0x1 ;  /* 0x00000001000c7802 */ /* 0x000fe20000000f00 */
[----:B------:R-:W-:-:S10]  /*124e0*/  IMAD.MOV.U32 R7, RZ, RZ, R14 ;  /* 0x000000ffff077224 */ /* 0x000fd400078e000e */
[----:B------:R-:W-:Y:S05]  /*124f0*/  WARPSYNC.COLLECTIVE R15, `(.L_x_12206) ;  /* 0x000000000f087348 */ /* 0x000fea0003c00000 */
[----:B------:R0:W1:Y:S02]  /*12500*/  SHFL.IDX P6, R14, R13, R12, R11 ;  /* 0x0000000c0d0e7389 */ /* 0x00006400000c000b */
[----:B01----:R-:W-:Y:S01]  /*12510*/  ENDCOLLECTIVE ;  /* 0x000000000000791b */ /* 0x003fe20003800000 */
.L_x_12206:
[----:B------:R-:W-:-:S05]  /*12520*/  @!P2 LEA R7, P4, R20, R7, 0x1 ;  /* 0x000000071407a211 */ /* 0x000fca00078808ff */
[----:B------:R-:W-:-:S05]  /*12530*/  @!P2 IMAD.X R6, RZ, RZ, R6, P4 ;  /* 0x000000ffff06a224 */ /* 0x000fca00020e0606 */
[----:B------:R-:W-:-:S04]  /*12540*/  @!P2 LOP3.LUT R7, R7, R6, RZ, 0x3c, !PT ;  /* 0x000000060707a212 */ /* 0x000fc800078e3cff */
[----:B------:R-:W-:-:S04]  /*12550*/  @!P2 LOP3.LUT R6, R7, R6, RZ, 0x3c, !PT ;  /* 0x000000060706a212 */ /* 0x000fc800078e3cff */
[----:B------:R-:W-:Y:S01]  /*12560*/  @!P2 LOP3.LUT R7, R7, R6, RZ, 0x3c, !PT ;  /* 0x000000060707a212 */ /* 0x000fe200078e3cff */
[----:B------:R-:W-:-:S04]  /*12570*/  IMAD.MOV.U32 R13, RZ, RZ, R4 ;  /* 0x000000ffff0d7224 */ /* 0x000fc800078e0004 */
        /* <DEDUP_REMOVED lines=10> */
.L_x_12207:
[----:B------:R-:W-:Y:S01]  /*12620*/  ISETP.GE.AND P2, PT, R5, R2, PT ;  /* 0x000000020500720c */ /* 0x000fe20003f46270 */
[----:B------:R-:W-:Y:S01]  /*12630*/  IMAD.MOV.U32 R13, RZ, RZ, R0 ;  /* 0x000000ffff0d7224 */ /* 0x000fe200078e0000 */
[----:B------:R-:W-:Y:S01]  /*12640*/  MOV R12, 0x2 ;  /* 0x00000002000c7802 */ /* 0x000fe20000000f00 */
[----:B------:R-:W-:-:S10]  /*12650*/  IMAD.MOV.U32 R7, RZ, RZ, R14 ;  /* 0x000000ffff077224 */ /* 0x000fd400078e000e */
[----:B------:R-:W-:Y:S05]  /*12660*/  WARPSYNC.COLLECTIVE R15, `(.L_x_12208) ;  /* 0x000000000f087348 */ /* 0x000fea0003c00000 */
[----:B------:R0:W1:Y:S02]  /*12670*/  SHFL.IDX P6, R14, R13, R12, R11 ;  /* 0x0000000c0d0e7389 */ /* 0x00006400000c000b */
[----:B01----:R-:W-:Y:S01]  /*12680*/  ENDCOLLECTIVE ;  /* 0x000000000000791b */ /* 0x003fe20003800000 */
.L_x_12208:
        /* <DEDUP_REMOVED lines=16> */
.L_x_12209:
[----:B------:R-:W-:Y:S02]  /*12790*/  VIADD R5, R17, 0x40 ;  /* 0x0000004011057836 */ /* 0x000fe40000000000 */
[----:B------:R-:W-:Y:S02]  /*127a0*/  IMAD.MOV.U32 R13, RZ, RZ, R0 ;  /* 0x000000ffff0d7224 */ /* 0x000fe400078e0000 */
[----:B------:R-:W-:Y:S01]  /*127b0*/  IMAD.MOV.U32 R12, RZ, RZ, 0x3 ;  /* 0x00000003ff0c7424 */ /* 0x000fe200078e00ff */
[----:B------:R-:W-:Y:S01]  /*127c0*/  ISETP.GE.AND P2, PT, R5, R2, PT ;  /* 0x000000020500720c */ /* 0x000fe20003f46270 */
[----:B------:R-:W-:-:S12]  /*127d0*/  IMAD.MOV.U32 R7, RZ, RZ, R14 ;  /* 0x000000ffff077224 */ /* 0x000fd800078e000e */
[----:B------:R-:W-:Y:S05]  /*127e0*/  WARPSYNC.COLLECTIVE R15, `(.L_x_12210) ;  /* 0x000000000f087348 */ /* 0x000fea0003c00000 */
[----:B------:R0:W1:Y:S02]  /*127f0*/  SHFL.IDX P6, R14, R13, R12, R11 ;  /* 0x0000000c0d0e7389 */ /* 0x00006400000c000b */
[----:B01----:R-:W-:Y:S01]  /*12800*/  ENDCOLLECTIVE ;  /* 0x000000000000791b */ /* 0x003fe20003800000 */
.L_x_12210:
[----:B------:R-:W-:-:S05]  /*12810*/  @!P2 LEA R7, P4, R20, R7, 0x1 ;  /* 0x000000071407a211 */ /* 0x000fca00078808ff */
[----:B------:R-:W-:Y:S02]  /*12820*/  @!P2 IMAD.X R6, RZ, RZ, R6, P4 ;  /* 0x000000ffff06a224 */ /* 0x000fe400020e0606 */
[----:B------:R-:W-:-:S03]  /*12830*/  IMAD.MOV.U32 R13, RZ, RZ, R4 ;  /* 0x000000ffff0d7224 */ /* 0x000fc600078e0004 */
[----:B------:R-:W-:Y:S02]  /*12840*/  @!P2 LOP3.LUT R7, R7, R6, RZ, 0x3c, !PT ;  /* 0x000000060707a212 */ /* 0x000fe400078e3cff */
[----:B------:R-:W-:-:S07]  /*12850*/  MOV R0, R14 ;  /* 0x0000000e00007202 */ /* 0x000fce0000000f00 */
[----:B------:R-:W-:Y:S05]  /*12860*/  WARPSYNC.COLLECTIVE R15, `(.L_x_12211) ;  /* 0x000000000f087348 */ /* 0x000fea0003c00000 */
[----:B------:R0:W1:Y:S02]  /*12870*/  SHFL.IDX P6, R14, R13, R12, R11 ;  /* 0x0000000c0d0e7389 */ /* 0x00006400000c000b */
[----:B01----:R-:W-:Y:S01]  /*12880*/  ENDCOLLECTIVE ;  /* 0x000000000000791b */ /* 0x003fe20003800000 */
.L_x_12211:
[----:B------:R-:W-:Y:S01]  /*12890*/  @!P2 LOP3.LUT R6, R7, R6, RZ, 0x3c, !PT ;  /* 0x000000060706a212 */ /* 0x000fe200078e3cff */
[----:B------:R-:W-:-:S03]  /*128a0*/  VIADD R5, R17, 0x60 ;  /* 0x0000006011057836 */ /* 0x000fc60000000000 */
[----:B------:R-:W-:-:S05]  /*128b0*/  @!P2 LOP3.LUT R7, R7, R6, RZ, 0x3c, !PT ;  /* 0x000000060707a212 */ /* 0x000fca00078e3cff */
[----:B------:R-:W-:Y:S01]  /*128c0*/  @!PT LDS RZ, [RZ] ;  /* 0x00000000fffff984 */ /* 0x000fe20000000800 */
[----:B------:R-:W-:Y:S01]  /*128d0*/  @!PT LDS RZ, [RZ] ;  /* 0x00000000fffff984 */ /* 0x000fe20000000800 */
[----:B------:R-:W-:Y:S01]  /*128e0*/  @!PT LDS RZ, [RZ] ;  /* 0x00000000fffff984 */ /* 0x000fe20000000800 */
[----:B------:R0:W-:Y:S04]  /*128f0*/  @!P2 LDGSTS.E.BYPASS.LTC128B.128 [R9+0xd400], desc[UR36][R6.64], !P3 ;  /* 0x0d4000000609afae */ /* 0x0001e8000d901d64 */
[----:B------:R0:W-:Y:S01]  /*12900*/  @!P2 LDGSTS.E.BYPASS.LTC128B.128 [R9+0x10400], desc[UR36][R6.64+0x40], !P0 ;  /* 0x104000400609afae */ /* 0x0001e2000c101d64 */
[----:B------:R-:W-:-:S03]  /*12910*/  MOV R13, R3 ;  /* 0x00000003000d7202 */ /* 0x000fc60000000f00 */
[----:B------:R0:W-:Y:S01]  /*12920*/  @!P2 LDGSTS.E.BYPASS.LTC128B.128 [R9+0x13400], desc[UR36][R6.64+0x80], !P1 ;  /* 0x134000800609afae */ /* 0x0001e2000c901d64 */
[----:B------:R-:W-:Y:S01]  /*12930*/  ISETP.GE.AND P2, PT, R5, R2, PT ;  /* 0x000000020500720c */ /* 0x000fe20003f46270 */
[----:B------:R-:W-:Y:S02]  /*12940*/  IMAD.MOV.U32 R12, RZ, RZ, RZ ;  /* 0x000000ffff0c7224 */ /* 0x000fe400078e00ff */
[----:B------:R-:W-:-:S10]  /*12950*/  IMAD.MOV.U32 R4, RZ, RZ, R14 ;  /* 0x000000ffff047224 */ /* 0x000fd400078e000e */
[----:B0-----:R-:W-:Y:S05]  /*12960*/  WARPSYNC.COLLECTIVE R15, `(.L_x_12212) ;  /* 0x000000000f087348 */ /* 0x001fea0003c00000 */
[----:B------:R1:W2:Y:S02]  /*12970*/  SHFL.IDX P6, R14, R13, R12, R11 ;  /* 0x0000000c0d0e7389 */ /* 0x0002a400000c000b */
[----:B012---:R-:W-:Y:S01]  /*12980*/  ENDCOLLECTIVE ;  /* 0x000000000000791b */ /* 0x007fe20003800000 */
.L_x_12212:
        /* <DEDUP_REMOVED lines=16> */
.L_x_12213:
[----:B------:R-:W-:Y:S01]  /*12a90*/  MOV R13, R3 ;  /* 0x00000003000d7202 */ /* 0x000fe20000000f00 */
[----:B------:R-:W-:Y:S02]  /*12aa0*/  IMAD.MOV.U32 R12, RZ, RZ, 0x1 ;  /* 0x00000001ff0c7424 */ /* 0x000fe400078e00ff */
[----:B------:R-:W-:-:S07]  /*12ab0*/  IMAD.MOV.U32 R4, RZ, RZ, R14 ;  /* 0x000000ffff047224 */ /* 0x000fce00078e000e */
[----:B------:R-:W-:Y:S05]  /*12ac0*/  WARPSYNC.COLLECTIVE R15, `(.L_x_12214) ;  /* 0x000000000f087348 */ /* 0x000fea0003c00000 */
[----:B------:R0:W1:Y:S02]  /*12ad0*/  SHFL.IDX P6, R14, R13, R12, R11 ;  /* 0x0000000c0d0e7389 */ /* 0x00006400000c000b */
[----:B01----:R-:W-:Y:S01]  /*12ae0*/  ENDCOLLECTIVE ;  /* 0x000000000000791b */ /* 0x003fe20003800000 */
.L_x_12214:
        /* <DEDUP_REMOVED lines=14> */
.L_x_12215:
[----:B------:R-:W-:Y:S01]  /*12bd0*/  IMAD.MOV.U32 R8, RZ, RZ, R14 ;  /* 0x000000ffff087224 */ /* 0x000fe200078e000e */
[----:B------:R-:W-:Y:S06]  /*12be0*/  BRA `(.L_x_12216) ;  /* 0xffffffc400507947 */ /* 0x000fec000383ffff */
.L_x_12138:
[----:B-1----:R1:W2:Y:S02]  /*12bf0*/  SYNCS.PHASECHK.TRANS64.TRYWAIT P0, [R23+URZ+0x2d820], R0 ;  /* 0x02d82000170075a7 */ /* 0x0022a4000800017f */
[----:B--2---:R-:W-:Y:S05]  /*12c00*/  @!P0 NANOSLEEP.SYNCS 0x989680 ;  /* 0x009896800000895d */ /* 0x004fea0003900000 */
[----:B------:R-:W2:Y:S02]  /*12c10*/  @!P0 SYNCS.PHASECHK.TRANS64 P0, [R23+URZ+0x2d820], R0 ;  /* 0x02d82000170085a7 */ /* 0x000ea4000800007f */
[----:B--2---:R-:W-:Y:S05]  /*12c20*/  @!P0 BRA `(.L_x_12138) ;  /* 0xfffffffc00f08947 */ /* 0x004fea000383ffff */
[----:B------:R-:W-:Y:S05]  /*12c30*/  BRA `(.L_x_12217) ;  /* 0xffffffc400b87947 */ /* 0x000fea000383ffff */
.L_x_12143:
[----:B0-----:R0:W1:Y:S02]  /*12c40*/  SYNCS.PHASECHK.TRANS64.TRYWAIT P0, [R5+URZ+0x2d840], R0 ;  /* 0x02d84000050075a7 */ /* 0x001064000800017f */
[----:B-1----:R-:W-:Y:S05]  /*12c50*/  @!P0 NANOSLEEP.SYNCS 0x989680 ;  /* 0x009896800000895d */ /* 0x002fea0003900000 */
[----:B------:R-:W1:Y:S02]  /*12c60*/  @!P0 SYNCS.PHASECHK.TRANS64 P0, [R5+URZ+0x2d840], R0 ;  /* 0x02d84000050085a7 */ /* 0x000e64000800007f */
[----:B-1----:R-:W-:Y:S05]  /*12c70*/  @!P0 BRA `(.L_x_12143) ;  /* 0xfffffffc00f08947 */ /* 0x002fea000383ffff */
[----:B------:R-:W-:Y:S05]  /*12c80*/  BRA `(.L_x_12218) ;  /* 0xffffffc800a87947 */ /* 0x000fea000383ffff */
.L_x_12144:
        /* <DEDUP_REMOVED lines=8> */
.L_x_12220:
[----:B------:R-:W-:Y:S05]  /*12d10*/  BSYNC B1 ;  /* 0x0000000000017941 */ /* 0x000fea0003800000 */
.L_x_12219:
[----:B------:R-:W0:Y:S01]  /*12d20*/  S2R R21, SR_TID.X ;  /* 0x0000000000157919 */ /* 0x000e220000002100 */
[----:B------:R-:W-:Y:S01]  /*12d30*/  IMAD.MOV.U32 R13, RZ, RZ, R6 ;  /* 0x000000ffff0d7224 */ /* 0x000fe200078e0006 */
[----:B------:R-:W-:Y:S01]  /*12d40*/  MOV R15, 0xffffffff ;  /* 0xffffffff000f7802 */ /* 0x000fe20000000f00 */
[----:B------:R-:W-:Y:S01]  /*12d50*/  IMAD.MOV.U32 R12, RZ, RZ, RZ ;  /* 0x000000ffff0c7224 */ /* 0x000fe200078e00ff */
[----:B------:R-:W-:Y:S01]  /*12d60*/  LOP3.LUT R22, R22, 0xfffffeff, RZ, 0xc0, !PT ;  /* 0xfffffeff16167812 */ /* 0x000fe200078ec0ff */
[----:B------:R-:W-:Y:S02]  /*12d70*/  IMAD.MOV.U32 R11, RZ, RZ, 0x1c1f ;  /* 0x00001c1fff0b7424 */ /* 0x000fe400078e00ff */
[----:B------:R-:W-:Y:S01]  /*12d80*/  IMAD.MOV.U32 R3, RZ, RZ, R14 ;  /* 0x000000ffff037224 */ /* 0x000fe200078e000e */
[----:B------:R-:W-:Y:S01]  /*12d90*/  @P1 LOP3.LUT R22, R22, 0x100, RZ, 0xfc, !PT ;  /* 0x0000010016161812 */ /* 0x000fe200078efcff */
[----:B------:R-:W-:-:S07]  /*12da0*/  IMAD R4, R4, 0x2, R23 ;  /* 0x0000000204047824 */ /* 0x000fce00078e0217 */
[----:B0-----:R-:W-:Y:S05]  /*12db0*/  WARPSYNC.COLLECTIVE R15, `(.L_x_12221) ;  /* 0x000000000f087348 */ /* 0x001fea0003c00000 */
[----:B------:R1:W2:Y:S02]  /*12dc0*/  SHFL.IDX P6, R14, R13, R12, R11 ;  /* 0x0000000c0d0e7389 */ /* 0x0002a400000c000b */
[----:B012---:R-:W-:Y:S01]  /*12dd0*/  ENDCOLLECTIVE ;  /* 0x000000000000791b */ /* 0x007fe20003800000 */
.L_x_12221:
        /* <DEDUP_REMOVED lines=8> */
.L_x_12222:
        /* <DEDUP_REMOVED lines=11> */
[----:B0-----:R-:W-:-:S07]  /*12f10*/  MOV R3, R14 ;  /* 0x0000000e00037202 */ /* 0x001fce0000000f00 */
[----:B------:R-:W-:Y:S05]  /*12f20*/  WARPSYNC.COLLECTIVE R15, `(.L_x_12223) ;  /* 0x000000000f087348 */ /* 0x000fea0003c00000 */
[----:B------:R0:W1:Y:S02]  /*12f30*/  SHFL.IDX P6, R14, R13, R12, R11 ;  /* 0x0000000c0d0e7389 */ /* 0x00006400000c000b */
[----:B01----:R-:W-:Y:S01]  /*12f40*/  ENDCOLLECTIVE ;  /* 0x000000000000791b */ /* 0x003fe20003800000 */
.L_x_12223:
[----:B------:R-:W-:Y:S02]  /*12f50*/  IMAD.MOV.U32 R13, RZ, RZ, R7 ;  /* 0x000000ffff0d7224 */ /* 0x000fe400078e0007 */
[----:B------:R-:W-:Y:S02]  /*12f60*/  IMAD.MOV.U32 R12, RZ, RZ, 0x2 ;  /* 0x00000002ff0c7424 */ /* 0x000fe400078e00ff */
[----:B------:R-:W-:-:S07]  /*12f70*/  IMAD.MOV.U32 R2, RZ, RZ, R14 ;  /* 0x000000ffff027224 */ /* 0x000fce00078e000e */
[----:B------:R-:W-:Y:S05]  /*12f80*/  WARPSYNC.COLLECTIVE R15, `(.L_x_12224) ;  /* 0x000000000f087348 */ /* 0x000fea0003c00000 */
[----:B------:R0:W1:Y:S02]  /*12f90*/  SHFL.IDX P6, R14, R13, R12, R11 ;  /* 0x0000000c0d0e7389 */ /* 0x00006400000c000b */
[----:B01----:R-:W-:Y:S01]  /*12fa0*/  ENDCOLLECTIVE ;  /* 0x000000000000791b */ /* 0x003fe20003800000 */
.L_x_12224:
[----:B------:R-:W-:-:S05]  /*12fb0*/  IADD3 R2, P0, R2, R0, RZ ;  /* 0x0000000002027210 */ /* 0x000fca0007f1e0ff */
[----:B------:R-:W-:-:S05]  /*12fc0*/  IMAD.X R3, RZ, RZ, R3, P0 ;  /* 0x000000ffff037224 */ /* 0x000fca00000e0603 */
        /* <DEDUP_REMOVED lines=11> */
.L_x_12225:
[----:B------:R-:W-:Y:S02]  /*13080*/  IMAD.MOV.U32 R13, RZ, RZ, R7 ;  /* 0x000000ffff0d7224 */ /* 0x000fe400078e0007 */
[----:B------:R-:W-:Y:S02]  /*13090*/  IMAD.MOV.U32 R12, RZ, RZ, 0x3 ;  /* 0x00000003ff0c7424 */ /* 0x000fe400078e00ff */
[----:B------:R-:W-:-:S07]  /*130a0*/  IMAD.MOV.U32 R2, RZ, RZ, R14 ;  /* 0x000000ffff027224 */ /* 0x000fce00078e000e */
[----:B------:R-:W-:Y:S05]  /*130b0*/  WARPSYNC.COLLECTIVE R15, `(.L_x_12226) ;  /* 0x000000000f087348 */ /* 0x000fea0003c00000 */
[----:B------:R0:W1:Y:S02]  /*130c0*/  SHFL.IDX P6, R14, R13, R12, R11 ;  /* 0x0000000c0d0e7389 */ /* 0x00006400000c000b */
[----:B01----:R-:W-:Y:S01]  /*130d0*/  ENDCOLLECTIVE ;  /* 0x000000000000791b */ /* 0x003fe20003800000 */
.L_x_12226:
        /* <DEDUP_REMOVED lines=14> */
.L_x_12227:
[----:B------:R-:W-:Y:S01]  /*131c0*/  MOV R2, R14 ;  /* 0x0000000e00027202 */ /* 0x000fe20000000f00 */
[----:B------:R-:W-:Y:S06]  /*131d0*/  BRA `(.L_x_12228) ;  /* 0xffffffc800487947 */ /* 0x000fec000383ffff */
.L_x_12149:
[----:B-1----:R1:W2:Y:S02]  /*131e0*/  SYNCS.PHASECHK.TRANS64.TRYWAIT P0, [R5+URZ+0x2d860], R2 ;  /* 0x02d86002050075a7 */ /* 0x0022a4000800017f */
[----:B--2---:R-:W-:Y:S05]  /*131f0*/  @!P0 NANOSLEEP.SYNCS 0x989680 ;  /* 0x009896800000895d */ /* 0x004fea0003900000 */
[----:B------:R-:W2:Y:S02]  /*13200*/  @!P0 SYNCS.PHASECHK.TRANS64 P0, [R5+URZ+0x2d860], R2 ;  /* 0x02d86002050085a7 */ /* 0x000ea4000800007f */
[----:B--2---:R-:W-:Y:S05]  /*13210*/  @!P0 BRA `(.L_x_12149) ;  /* 0xfffffffc00f08947 */ /* 0x004fea000383ffff */
[----:B------:R-:W-:Y:S05]  /*13220*/  BRA `(.L_x_12229) ;  /* 0xffffffc800ac7947 */ /* 0x000fea000383ffff */
.L_x_12150:
        /* <DEDUP_REMOVED lines=8> */
.L_x_12231:
[----:B------:R-:W-:Y:S05]  /*132b0*/  BSYNC B1 ;  /* 0x0000000000017941 */ /* 0x000fea0003800000 */
.L_x_12230:
        /* <DEDUP_REMOVED lines=9> */
.L_x_12232:
[----:B------:R-:W-:Y:S01]  /*13350*/  IMAD.MOV.U32 R13, RZ, RZ, R25 ;  /* 0x000000ffff0d7224 */ /* 0x000fe200078e0019 */
[----:B------:R-:W-:Y:S01]  /*13360*/  MOV R12, 0x1 ;  /* 0x00000001000c7802 */ /* 0x000fe20000000f00 */
[----:B------:R-:W-:-:S07]  /*13370*/  IMAD.MOV.U32 R2, RZ, RZ, R14 ;  /* 0x000000ffff027224 */ /* 0x000fce00078e000e */
[----:B------:R-:W-:Y:S05]  /*13380*/  WARPSYNC.COLLECTIVE R15, `(.L_x_12233) ;  /* 0x000000000f087348 */ /* 0x000fea0003c00000 */
[----:B------:R0:W1:Y:S02]  /*13390*/  SHFL.IDX P6, R14, R13, R12, R11 ;  /* 0x0000000c0d0e7389 */ /* 0x00006400000c000b */
[----:B01----:R-:W-:Y:S01]  /*133a0*/  ENDCOLLECTIVE ;  /* 0x000000000000791b */ /* 0x003fe20003800000 */
.L_x_12233:
        /* <DEDUP_REMOVED lines=16> */
.L_x_12234:
[----:B------:R-:W-:Y:S02]  /*134b0*/  IMAD.MOV.U32 R13, RZ, RZ, R25 ;  /* 0x000000ffff0d7224 */ /* 0x000fe400078e0019 */
[----:B------:R-:W-:Y:S02]  /*134c0*/  IMAD.MOV.U32 R12, RZ, RZ, 0x2 ;  /* 0x00000002ff0c7424 */ /* 0x000fe400078e00ff */
[----:B------:R-:W-:-:S07]  /*134d0*/  IMAD.MOV.U32 R2, RZ, RZ, R14 ;  /* 0x000000ffff027224 */ /* 0x000fce00078e000e */
[----:B------:R-:W-:Y:S05]  /*134e0*/  WARPSYNC.COLLECTIVE R15, `(.L_x_12235) ;  /* 0x000000000f087348 */ /* 0x000fea0003c00000 */
[----:B------:R0:W1:Y:S02]  /*134f0*/  SHFL.IDX P6, R14, R13, R12, R11 ;  /* 0x0000000c0d0e7389 */ /* 0x00006400000c000b */
[----:B01----:R-:W-:Y:S01]  /*13500*/  ENDCOLLECTIVE ;  /* 0x000000000000791b */ /* 0x003fe20003800000 */
.L_x_12235:
        /* <DEDUP_REMOVED lines=16> */
.L_x_12236:
[----:B------:R-:W-:Y:S02]  /*13610*/  IMAD.MOV.U32 R13, RZ, RZ, R25 ;  /* 0x000000ffff0d7224 */ /* 0x000fe400078e0019 */
[----:B------:R-:W-:Y:S02]  /*13620*/  IMAD.MOV.U32 R12, RZ, RZ, 0x3 ;  /* 0x00000003ff0c7424 */ /* 0x000fe400078e00ff */
[----:B------:R-:W-:-:S07]  /*13630*/  IMAD.MOV.U32 R2, RZ, RZ, R14 ;  /* 0x000000ffff027224 */ /* 0x000fce00078e000e */
[----:B------:R-:W-:Y:S05]  /*13640*/  WARPSYNC.COLLECTIVE R15, `(.L_x_12237) ;  /* 0x000000000f087348 */ /* 0x000fea0003c00000 */
[----:B------:R0:W1:Y:S02]  /*13650*/  SHFL.IDX P6, R14, R13, R12, R11 ;  /* 0x0000000c0d0e7389 */ /* 0x00006400000c000b */
[----:B01----:R-:W-:Y:S01]  /*13660*/  ENDCOLLECTIVE ;  /* 0x000000000000791b */ /* 0x003fe20003800000 */
.L_x_12237:
        /* <DEDUP_REMOVED lines=13> */
.L_x_12238:
        /* <DEDUP_REMOVED lines=8> */
.L_x_12158:
[----:B-1----:R1:W2:Y:S02]  /*137c0*/  SYNCS.PHASECHK.TRANS64.TRYWAIT P0, [R0+URZ+0x2d860], R3 ;  /* 0x02d86003000075a7 */ /* 0x0022a4000800017f */
[----:B--2---:R-:W-:Y:S05]  /*137d0*/  @!P0 NANOSLEEP.SYNCS 0x989680 ;  /* 0x009896800000895d */ /* 0x004fea0003900000 */
[----:B------:R-:W2:Y:S02]  /*137e0*/  @!P0 SYNCS.PHASECHK.TRANS64 P0, [R0+URZ+0x2d860], R3 ;  /* 0x02d86003000085a7 */ /* 0x000ea4000800007f */
[----:B--2---:R-:W-:Y:S05]  /*137f0*/  @!P0 BRA `(.L_x_12158) ;  /* 0xfffffffc00f08947 */ /* 0x004fea000383ffff */
[----:B------:R-:W-:Y:S05]  /*13800*/  BRA `(.L_x_12240) ;  /* 0xffffffcc00407947 */ /* 0x000fea000383ffff */
.L_x_12159:
        /* <DEDUP_REMOVED lines=8> */
.L_x_12242:
[----:B------:R-:W-:Y:S05]  /*13890*/  BSYNC B0 ;  /* 0x0000000000007941 */ /* 0x000fea0003800000 */
.L_x_12241:
[----:B------:R-:W0:Y:S01]  /*138a0*/  S2R R2, SR_TID.X ;  /* 0x0000000000027919 */ /* 0x000e220000002100 */
[----:B------:R-:W-:Y:S01]  /*138b0*/  MOV R13, R24 ;  /* 0x00000018000d7202 */ /* 0x000fe20000000f00 */
[----:B------:R-:W-:Y:S01]  /*138c0*/  IMAD.MOV.U32 R12, RZ, RZ, RZ ;  /* 0x000000ffff0c7224 */ /* 0x000fe200078e00ff */
[----:B------:R-:W-:Y:S01]  /*138d0*/  LEA R4, R4, R23, 0x1 ;  /* 0x0000001704047211 */ /* 0x000fe200078e08ff */
[----:B------:R-:W-:Y:S02]  /*138e0*/  IMAD.MOV.U32 R11, RZ, RZ, 0x1c1f ;  /* 0x00001c1fff0b7424 */ /* 0x000fe400078e00ff */
[----:B------:R-:W-:Y:S02]  /*138f0*/  IMAD.MOV.U32 R15, RZ, RZ, -0x1 ;  /* 0xffffffffff0f7424 */ /* 0x000fe400078e00ff */
[----:B------:R-:W-:-:S07]  /*13900*/  IMAD.MOV.U32 R3, RZ, RZ, R14 ;  /* 0x000000ffff037224 */ /* 0x000fce00078e000e */
[----:B0-----:R-:W-:Y:S05]  /*13910*/  WARPSYNC.COLLECTIVE R15, `(.L_x_12243) ;  /* 0x000000000f087348 */ /* 0x001fea0003c00000 */
[----:B------:R1:W2:Y:S02]  /*13920*/  SHFL.IDX P6, R14, R13, R12, R11 ;  /* 0x0000000c0d0e7389 */ /* 0x0002a400000c000b */
[----:B012---:R-:W-:Y:S01]  /*13930*/  ENDCOLLECTIVE ;  /* 0x000000000000791b */ /* 0x007fe20003800000 */
.L_x_12243:
        /* <DEDUP_REMOVED lines=17> */
.L_x_12244:
        /* <DEDUP_REMOVED lines=14> */
.L_x_12245:
[----:B------:R-:W-:Y:S01]  /*13b30*/  IMAD.MOV.U32 R13, RZ, RZ, R25 ;  /* 0x000000ffff0d7224 */ /* 0x000fe200078e0019 */
[----:B------:R-:W-:Y:S02]  /*13b40*/  MOV R12, 0x2 ;  /* 0x00000002000c7802 */ /* 0x000fe40000000f00 */
[----:B------:R-:W-:-:S13]  /*13b50*/  IADD3 R2, P4, R14, R5, RZ ;  /* 0x000000050e027210 */ /* 0x000fda0007f9e0ff */
[----:B------:R-:W-:Y:S05]  /*13b60*/  WARPSYNC.COLLECTIVE R15, `(.L_x_12246) ;  /* 0x000000000f087348 */ /* 0x000fea0003c00000 */
[----:B------:R0:W1:Y:S02]  /*13b70*/  SHFL.IDX P6, R14, R13, R12, R11 ;  /* 0x0000000c0d0e7389 */ /* 0x00006400000c000b */
[----:B01----:R-:W-:Y:S01]  /*13b80*/  ENDCOLLECTIVE ;  /* 0x000000000000791b */ /* 0x003fe20003800000 */
.L_x_12246:
        /* <DEDUP_REMOVED lines=15> */
.L_x_12247:
[----:B------:R-:W-:Y:S02]  /*13c80*/  IMAD.MOV.U32 R13, RZ, RZ, R25 ;  /* 0x000000ffff0d7224 */ /* 0x000fe400078e0019 */
[----:B------:R-:W-:Y:S01]  /*13c90*/  IMAD.MOV.U32 R12, RZ, RZ, 0x3 ;  /* 0x00000003ff0c7424 */ /* 0x000fe200078e00ff */
[----:B------:R-:W-:-:S13]  /*13ca0*/  IADD3 R2, P4, R14, R5, RZ ;  /* 0x000000050e027210 */ /* 0x000fda0007f9e0ff */
[----:B------:R-:W-:Y:S05]  /*13cb0*/  WARPSYNC.COLLECTIVE R15, `(.L_x_12248) ;  /* 0x000000000f087348 */ /* 0x000fea0003c00000 */
[----:B------:R0:W1:Y:S02]  /*13cc0*/  SHFL.IDX P6, R14, R13, R12, R11 ;  /* 0x0000000c0d0e7389 */ /* 0x00006400000c000b */
[----:B01----:R-:W-:Y:S01]  /*13cd0*/  ENDCOLLECTIVE ;  /* 0x000000000000791b */ /* 0x003fe20003800000 */
.L_x_12248:
[----:B------:R-:W-:Y:S01]  /*13ce0*/  IMAD.X R3, RZ, RZ, R3, P4 ;  /* 0x000000ffff037224 */ /* 0x000fe200020e0603 */
[----:B------:R-:W-:-:S04]  /*13cf0*/  ISETP.LT.OR P4, PT, R6, 0x41, P1 ;  /* 0x000000410600780c */ /* 0x000fc80000f81670 */
[----:B------:R-:W-:Y:S01]  /*13d00*/  @!PT LDS RZ, [RZ] ;  /* 0x00000000fffff984 */ /* 0x000fe20000000800 */
[----:B------:R-:W-:Y:S01]  /*13d10*/  @!PT LDS RZ, [RZ] ;  /* 0x00000000fffff984 */ /* 0x000fe20000000800 */
[----:B------:R-:W-:Y:S01]  /*13d20*/  @!PT LDS RZ, [RZ] ;  /* 0x00000000fffff984 */ /* 0x000fe20000000800 */
[----:B------:R0:W-:Y:S01]  /*13d30*/  LDGSTS.E.BYPASS.LTC128B.128 [R4+0x1400], desc[UR36][R2.64], !P3 ;  /* 0x0140000002047fae */ /* 0x0001e2000d901d64 */
[----:B------:R-:W-:Y:S02]  /*13d40*/  ISETP.LT.OR P3, PT, R6, 0x41, P0 ;  /* 0x000000410600780c */ /* 0x000fe40000761670 */
[----:B------:R-:W-:-:S06]  /*13d50*/  MOV R13, R24 ;  /* 0x00000018000d7202 */ /* 0x000fcc0000000f00 */
[----:B------:R0:W-:Y:S05]  /*13d60*/  LDGSTS.E.BYPASS.LTC128B.128 [R4+0x3400], desc[UR36][R2.64+0x40], !P4 ;  /* 0x0340004002047fae */ /* 0x0001ea000e101d64 */
[----:B------:R0:W-:Y:S01]  /*13d70*/  LDGSTS.E.BYPASS.LTC128B.128 [R4+0x5400], desc[UR36][R2.64+0x80], !P3 ;  /* 0x0540008002047fae */ /* 0x0001e2000d901d64 */
[----:B------:R-:W-:-:S07]  /*13d80*/  IMAD.MOV.U32 R25, RZ, RZ, R14 ;  /* 0x000000ffff197224 */ /* 0x000fce00078e000e */
[----:B0-----:R-:W-:Y:S05]  /*13d90*/  WARPSYNC.COLLECTIVE R15, `(.L_x_12249) ;  /* 0x000000000f087348 */ /* 0x001fea0003c00000 */
[----:B------:R1:W2:Y:S02]  /*13da0*/  SHFL.IDX P6, R14, R13, R12, R11 ;  /* 0x0000000c0d0e7389 */ /* 0x0002a400000c000b */
[----:B012---:R-:W-:Y:S01]  /*13db0*/  ENDCOLLECTIVE ;  /* 0x000000000000791b */ /* 0x007fe20003800000 */
.L_x_12249:
[----:B------:R-:W-:Y:S05]  /*13dc0*/  BRA `(.L_x_12250) ;  /* 0xffffffc800b47947 */ /* 0x000fea000383ffff */
.L_x_12164:
        /* <DEDUP_REMOVED lines=8> */
.L_x_12252:
[----:B------:R-:W-:Y:S05]  /*13e50*/  BSYNC B0 ;  /* 0x0000000000007941 */ /* 0x000fea0003800000 */
.L_x_12251:
[----:B------:R-:W-:Y:S01]  /*13e60*/  IMAD.MOV.U32 R13, RZ, RZ, R16 ;  /* 0x000000ffff0d7224 */ /* 0x000fe200078e0010 */
[----:B------:R-:W-:Y:S01]  /*13e70*/  MOV R12, 0x1 ;  /* 0x00000001000c7802 */ /* 0x000fe20000000f00 */
[----:B------:R-:W-:Y:S02]  /*13e80*/  IMAD.MOV.U32 R11, RZ, RZ, 0x1f ;  /* 0x0000001fff0b7424 */ /* 0x000fe400078e00ff */
[----:B------:R-:W-:Y:S02]  /*13e90*/  IMAD.MOV.U32 R15, RZ, RZ, -0x1 ;  /* 0xffffffffff0f7424 */ /* 0x000fe400078e00ff */
[----:B------:R-:W-:Y:S02]  /*13ea0*/  IMAD.IADD R5, R19, 0x1, R7 ;  /* 0x0000000113057824 */ /* 0x000fe400078e0207 */
[----:B------:R-:W-:-:S07]  /*13eb0*/  IMAD.MOV.U32 R0, RZ, RZ, R14 ;  /* 0x000000ffff007224 */ /* 0x000fce00078e000e */
[----:B------:R-:W-:Y:S05]  /*13ec0*/  WARPSYNC.COLLECTIVE R15, `(.L_x_12253) ;  /* 0x000000000f087348 */ /* 0x000fea0003c00000 */
[----:B------:R0:W1:Y:S02]  /*13ed0*/  SHFL.IDX P6, R14, R13, R12, R11 ;  /* 0x0000000c0d0e7389 */ /* 0x00006400000c000b */
[----:B01----:R-:W-:Y:S01]  /*13ee0*/  ENDCOLLECTIVE ;  /* 0x000000000000791b */ /* 0x003fe20003800000 */
.L_x_12253:
        /* <DEDUP_REMOVED lines=13> */
[----:B------:R-:W-:-:S04]  /*13fc0*/  ISETP.NE.AND P1, PT, R7, RZ, PT ;  /* 0x000000ff0700720c */ /* 0x000fc80003f25270 */
[----:B------:R-:W-:-:S09]  /*13fd0*/  MOV R13, R2 ;  /* 0x00000002000d7202 */ /* 0x000fd20000000f00 */
[----:B------:R-:W-:Y:S05]  /*13fe0*/  WARPSYNC.COLLECTIVE R15, `(.L_x_12254) ;  /* 0x000000000f087348 */ /* 0x000fea0003c00000 */
[----:B------:R0:W1:Y:S02]  /*13ff0*/  SHFL.UP P6, R14, R13, R12, R11 ;  /* 0x0400000c0d0e7389 */ /* 0x00006400000c000b */
[----:B01----:R-:W-:Y:S01]  /*14000*/  ENDCOLLECTIVE ;  /* 0x000000000000791b */ /* 0x003fe20003800000 */
.L_x_12254:
[----:B------:R-:W-:Y:S01]  /*14010*/  IMAD.MOV.U32 R12, RZ, RZ, 0x2 ;  /* 0x00000002ff0c7424 */ /* 0x000fe200078e00ff */
[----:B------:R-:W-:-:S05]  /*14020*/  SEL R5, R14, RZ, P1 ;  /* 0x000000ff0e057207 */ /* 0x000fca0000800000 */
[----:B------:R-:W-:-:S04]  /*14030*/  IMAD.IADD R4, R2, 0x1, R5 ;  /* 0x0000000102047824 */ /* 0x000fc800078e0205 */
[----:B------:R-:W-:-:S07]  /*14040*/  IMAD.MOV.U32 R13, RZ, RZ, R4 ;  /* 0x000000ffff0d7224 */ /* 0x000fce00078e0004 */
[----:B------:R-:W-:Y:S05]  /*14050*/  WARPSYNC.COLLECTIVE R15, `(.L_x_12255) ;  /* 0x000000000f087348 */ /* 0x000fea0003c00000 */
[----:B------:R0:W1:Y:S02]  /*14060*/  SHFL.UP P6, R14, R13, R12, R11 ;  /* 0x0400000c0d0e7389 */ /* 0x00006400000c000b */
[----:B01----:R-:W-:Y:S01]  /*14070*/  ENDCOLLECTIVE ;  /* 0x000000000000791b */ /* 0x003fe20003800000 */
.L_x_12255:
[----:B------:R-:W-:Y:S02]  /*14080*/  MOV R12, 0x4 ;  /* 0x00000004000c7802 */ /* 0x000fe40000000f00 */
[----:B------:R-:W-:-:S05]  /*14090*/  SEL R5, R14, RZ, P2 ;  /* 0x000000ff0e057207 */ /* 0x000fca0001000000 */
[----:B------:R-:W-:-:S04]  /*140a0*/  IMAD.IADD R5, R4, 0x1, R5 ;  /* 0x0000000104057824 */ /* 0x000fc800078e0205 */
[----:B------:R-:W-:-:S07]  /*140b0*/  IMAD.MOV.U32 R13, RZ, RZ, R5 ;  /* 0x000000ffff0d7224 */ /* 0x000fce00078e0005 */
[----:B------:R-:W-:Y:S05]  /*140c0*/  WARPSYNC.COLLECTIVE R15, `(.L_x_12256) ;  /* 0x000000000f087348 */ /* 0x000fea0003c00000 */
[----:B------:R0:W1:Y:S02]  /*140d0*/  SHFL.UP P6, R14, R13, R12, R11 ;  /* 0x0400000c0d0e7389 */ /* 0x00006400000c000b */
[----:B01----:R-:W-:Y:S01]  /*140e0*/  ENDCOLLECTIVE ;  /* 0x000000000000791b */ /* 0x003fe20003800000 */
.L_x_12256:
[----:B------:R-:W-:Y:S01]  /*140f0*/  IMAD.MOV.U32 R12, RZ, RZ, 0x8 ;  /* 0x00000008ff0c7424 */ /* 0x000fe200078e00ff */
[----:B------:R-:W-:-:S05]  /*14100*/  SEL R6, R14, RZ, P3 ;  /* 0x000000ff0e067207 */ /* 0x000fca0001800000 */
[----:B------:R-:W-:-:S04]  /*14110*/  IMAD.IADD R6, R5, 0x1, R6 ;  /* 0x0000000105067824 */ /* 0x000fc800078e0206 */
[----:B------:R-:W-:-:S07]  /*14120*/  IMAD.MOV.U32 R13, RZ, RZ, R6 ;  /* 0x000000ffff0d7224 */ /* 0x000fce00078e0006 */
[----:B------:R-:W-:Y:S05]  /*14130*/  WARPSYNC.COLLECTIVE R15, `(.L_x_12257) ;  /* 0x000000000f087348 */ /* 0x000fea0003c00000 */
[----:B------:R0:W1:Y:S02]  /*14140*/  SHFL.UP P6, R14, R13, R12, R11 ;  /* 0x0400000c0d0e7389 */ /* 0x00006400000c000b */
[----:B01----:R-:W-:Y:S01]  /*14150*/  ENDCOLLECTIVE ;  /* 0x000000000000791b */ /* 0x003fe20003800000 */
.L_x_12257:
[----:B------:R-:W-:Y:S01]  /*14160*/  IMAD.MOV.U32 R12, RZ, RZ, 0x10 ;  /* 0x00000010ff0c7424 */ /* 0x000fe200078e00ff */
[----:B------:R-:W-:-:S05]  /*14170*/  SEL R3, R14, RZ, P4 ;  /* 0x000000ff0e037207 */ /* 0x000fca0002000000 */
[----:B------:R-:W-:-:S04]  /*14180*/  IMAD.IADD R4, R6, 0x1, R3 ;  /* 0x0000000106047824 */ /* 0x000fc800078e0203 */
[----:B------:R-:W-:-:S07]  /*14190*/  IMAD.MOV.U32 R13, RZ, RZ, R4 ;  /* 0x000000ffff0d7224 */ /* 0x000fce00078e0004 */
[----:B------:R-:W-:Y:S05]  /*141a0*/  WARPSYNC.COLLECTIVE R15, `(.L_x_12258) ;  /* 0x000000000f087348 */ /* 0x000fea0003c00000 */
[----:B------:R0:W1:Y:S02]  /*141b0*/  SHFL.UP P6, R14, R13, R12, R11 ;  /* 0x0400000c0d0e7389 */ /* 0x00006400000c000b */
[----:B01----:R-:W-:Y:S01]  /*141c0*/  ENDCOLLECTIVE ;  /* 0x000000000000791b */ /* 0x003fe20003800000 */
.L_x_12258:
        /* <DEDUP_REMOVED lines=8> */
.L_x_12259:
[----:B------:R-:W-:Y:S05]  /*14250*/  BRA `(.L_x_12260) ;  /* 0xffffffc800c87947 */ /* 0x000fea000383ffff */
.L_x_12169:
[----:B------:R-:W-:Y:S01]  /*14260*/  BSSY B0, `(.L_x_12261) ;  /* 0x0000008000007945 */ /* 0x000fe20003800000 */
[----:B-----5:R-:W-:Y:S01]  /*14270*/  IMAD.MOV.U32 R13, RZ, RZ, R2 ;  /* 0x000000ffff0d7224 */ /* 0x020fe200078e0002 */
[----:B------:R-:W-:Y:S01]  /*14280*/  MOV R15, 0xffffffff ;  /* 0xffffffff000f7802 */ /* 0x000fe20000000f00 */
[----:B------:R-:W-:Y:S02]  /*14290*/  IMAD.MOV.U32 R12, RZ, RZ, 0x1 ;  /* 0x00000001ff0c7424 */ /* 0x000fe400078e00ff */
[----:B------:R-:W-:-:S07]  /*142a0*/  IMAD.MOV.U32 R11, RZ, RZ, RZ ;  /* 0x000000ffff0b7224 */ /* 0x000fce00078e00ff */
[----:B01----:R-:W-:Y:S05]  /*142b0*/  WARPSYNC.COLLECTIVE R15, `(.L_x_12262) ;  /* 0x000000000f087348 */ /* 0x003fea0003c00000 */
[----:B------:R2:W3:Y:S02]  /*142c0*/  SHFL.UP P6, R14, R13, R12, R11 ;  /* 0x0400000c0d0e7389 */ /* 0x0004e400000c000b */
[----:B0123--:R-:W-:Y:S01]  /*142d0*/  ENDCOLLECTIVE ;  /* 0x000000000000791b */ /* 0x00ffe20003800000 */
.L_x_12262:
[----:B------:R-:W-:Y:S05]  /*142e0*/  BSYNC B0 ;  /* 0x0000000000007941 */ /* 0x000fea0003800000 */
.L_x_12261:
        /* <DEDUP_REMOVED lines=8> */
.L_x_12263:
[----:B------:R-:W-:Y:S02]  /*14370*/  MOV R12, 0x4 ;  /* 0x00000004000c7802 */ /* 0x000fe40000000f00 */
[----:B------:R-:W-:-:S05]  /*14380*/  SEL R14, R14, RZ, P2 ;  /* 0x000000ff0e0e7207 */ /* 0x000fca0001000000 */
[----:B------:R-:W-:-:S04]  /*14390*/  IMAD.IADD R3, R13, 0x1, R14 ;  /* 0x000000010d037824 */ /* 0x000fc800078e020e */
[----:B------:R-:W-:-:S07]  /*143a0*/  IMAD.MOV.U32 R13, RZ, RZ, R3 ;  /* 0x000000ffff0d7224 */ /* 0x000fce00078e0003 */
[----:B------:R-:W-:Y:S05]  /*143b0*/  WARPSYNC.COLLECTIVE R15, `(.L_x_12264) ;  /* 0x000000000f087348 */ /* 0x000fea0003c00000 */
[----:B------:R0:W1:Y:S02]  /*143c0*/  SHFL.UP P6, R14, R13, R12, R11 ;  /* 0x0400000c0d0e7389 */ /* 0x00006400000c000b */
[----:B01----:R-:W-:Y:S01]  /*143d0*/  ENDCOLLECTIVE ;  /* 0x000000000000791b */ /* 0x003fe20003800000 */
.L_x_12264:
[----:B------:R-:W-:Y:S01]  /*143e0*/  IMAD.MOV.U32 R12, RZ, RZ, 0x8 ;  /* 0x00000008ff0c7424 */ /* 0x000fe200078e00ff */
[----:B------:R-:W-:-:S05]  /*143f0*/  SEL R4, R14, RZ, P3 ;  /* 0x000000ff0e047207 */ /* 0x000fca0001800000 */
[----:B------:R-:W-:-:S04]  /*14400*/  IMAD.IADD R4, R3, 0x1, R4 ;  /* 0x0000000103047824 */ /* 0x000fc800078e0204 */
[----:B------:R-:W-:-:S07]  /*14410*/  IMAD.MOV.U32 R13, RZ, RZ, R4 ;  /* 0x000000ffff0d7224 */ /* 0x000fce00078e0004 */
[----:B------:R-:W-:Y:S05]  /*14420*/  WARPSYNC.COLLECTIVE R15, `(.L_x_12265) ;  /* 0x000000000f087348 */ /* 0x000fea0003c00000 */
[----:B------:R0:W1:Y:S02]  /*14430*/  SHFL.UP P6, R14, R13, R12, R11 ;  /* 0x0400000c0d0e7389 */ /* 0x00006400000c000b */
[----:B01----:R-:W-:Y:S01]  /*14440*/  ENDCOLLECTIVE ;  /* 0x000000000000791b */ /* 0x003fe20003800000 */
.L_x_12265:
[----:B------:R-:W-:Y:S01]  /*14450*/  IMAD.MOV.U32 R12, RZ, RZ, 0x10 ;  /* 0x00000010ff0c7424 */ /* 0x000fe200078e00ff */
[----:B------:R-:W-:-:S05]  /*14460*/  SEL R5, R14, RZ, P4 ;  /* 0x000000ff0e057207 */ /* 0x000fca0002000000 */
[----:B------:R-:W-:-:S04]  /*14470*/  IMAD.IADD R5, R4, 0x1, R5 ;  /* 0x0000000104057824 */ /* 0x000fc800078e0205 */
[----:B------:R-:W-:-:S07]  /*14480*/  IMAD.MOV.U32 R13, RZ, RZ, R5 ;  /* 0x000000ffff0d7224 */ /* 0x000fce00078e0005 */
[----:B------:R-:W-:Y:S05]  /*14490*/  WARPSYNC.COLLECTIVE R15, `(.L_x_12266) ;  /* 0x000000000f087348 */ /* 0x000fea0003c00000 */
[----:B------:R0:W1:Y:S02]  /*144a0*/  SHFL.UP P6, R14, R13, R12, R11 ;  /* 0x0400000c0d0e7389 */ /* 0x00006400000c000b */
[----:B01----:R-:W-:Y:S01]  /*144b0*/  ENDCOLLECTIVE ;  /* 0x000000000000791b */ /* 0x003fe20003800000 */
.L_x_12266:
        /* <DEDUP_REMOVED lines=8> */
.L_x_12267:
[----:B------:R-:W-:Y:S05]  /*14540*/  BRA `(.L_x_12268) ;  /* 0xffffffc800a87947 */ /* 0x000fea000383ffff */
.L_x_12171:
[----:B------:R-:W-:Y:S01]  /*14550*/  BSSY B0, `(.L_x_12269) ;  /* 0x0000006000007945 */ /* 0x000fe20003800000 */
[----:B------:R-:W-:Y:S01]  /*14560*/  PLOP3.LUT P6, PT, P6, PT, PT, 0x8, 0x0 ;  /* 0x000000000000781c */ /* 0x000fe200037ce170 */
[----:B------:R-:W-:-:S12]  /*14570*/  IMAD.MOV.U32 R15, RZ, RZ, -0x1 ;  /* 0xffffffffff0f7424 */ /* 0x000fd800078e00ff */
[----:B0-----:R-:W-:Y:S05]  /*14580*/  WARPSYNC.COLLECTIVE R15, `(.L_x_12270) ;  /* 0x000000000f087348 */ /* 0x001fea0003c00000 */
[----:B------:R-:W-:Y:S01]  /*14590*/  VOTE.ANY R14, PT, P6 ;  /* 0x00000000000e7806 */ /* 0x000fe200030e0100 */
[----:B0-----:R-:W-:Y:S06]  /*145a0*/  ENDCOLLECTIVE ;  /* 0x000000000000791b */ /* 0x001fec0003800000 */
.L_x_12270:
[----:B------:R-:W-:Y:S05]  /*145b0*/  BSYNC B0 ;  /* 0x0000000000007941 */ /* 0x000fea0003800000 */
.L_x_12269:
[----:B------:R-:W-:Y:S02]  /*145c0*/  IMAD.MOV.U32 R5, RZ, RZ, R14 ;  /* 0x000000ffff057224 */ /* 0x000fe400078e000e */
[----:B------:R-:W-:Y:S02]  /*145d0*/  IMAD.MOV.U32 R13, RZ, RZ, R2 ;  /* 0x000000ffff0d7224 */ /* 0x000fe400078e0002 */
[----:B------:R-:W0:Y:S01]  /*145e0*/  POPC R6, R5 ;  /* 0x0000000500067309 */ /* 0x000e220000000000 */
[----:B------:R-:W-:Y:S02]  /*145f0*/  IMAD.MOV.U32 R11, RZ, RZ, 0x1f ;  /* 0x0000001fff0b7424 */ /* 0x000fe400078e00ff */
[----:B------:R-:W-:Y:S01]  /*14600*/  IMAD.MOV.U32 R15, RZ, RZ, -0x1 ;  /* 0xffffffffff0f7424 */ /* 0x000fe200078e00ff */
[----:B0-----:R-:W-:-:S07]  /*14610*/  MOV R12, R6 ;  /* 0x00000006000c7202 */ /* 0x001fce0000000f00 */
[----:B------:R-:W-:Y:S05]  /*14620*/  WARPSYNC.COLLECTIVE R15, `(.L_x_12271) ;  /* 0x000000000f087348 */ /* 0x000fea0003c00000 */
[----:B------:R0:W1:Y:S02]  /*14630*/  SHFL.IDX P6, R14, R13, R12, R11 ;  /* 0x0000000c0d0e7389 */ /* 0x00006400000c000b */
[----:B01----:R-:W-:Y:S01]  /*14640*/  ENDCOLLECTIVE ;  /* 0x000000000000791b */ /* 0x003fe20003800000 */
.L_x_12271:
[----:B------:R-:W-:Y:S01]  /*14650*/  IMAD.MOV.U32 R17, RZ, RZ, R14 ;  /* 0x000000ffff117224 */ /* 0x000fe200078e000e */
[----:B------:R-:W-:Y:S06]  /*14660*/  BRA `(.L_x_12272) ;  /* 0xffffffc800987947 */ /* 0x000fec000383ffff */
.L_x_12173:
[----:B------:R-:W-:Y:S01]  /*14670*/  BSSY B0, `(.L_x_12273) ;  /* 0x0000007000007945 */ /* 0x000fe20003800000 */
[----:B------:R-:W-:Y:S02]  /*14680*/  IMAD.MOV.U32 R13, RZ, RZ, R3 ;  /* 0x000000ffff0d7224 */ /* 0x000fe400078e0003 */
[----:B------:R-:W-:Y:S02]  /*14690*/  IMAD.MOV.U32 R11, RZ, RZ, 0x1f ;  /* 0x0000001fff0b7424 */ /* 0x000fe400078e00ff */
[----:B------:R-:W-:-:S07]  /*146a0*/  IMAD.MOV.U32 R15, RZ, RZ, -0x1 ;  /* 0xffffffffff0f7424 */ /* 0x000fce00078e00ff */
[----:B012---:R-:W-:Y:S05]  /*146b0*/  WARPSYNC.COLLECTIVE R15, `(.L_x_12274) ;  /* 0x000000000f087348 */ /* 0x007fea0003c00000 */
[----:B------:R3:W4:Y:S02]  /*146c0*/  SHFL.IDX P6, R14, R13, R12, R11 ;  /* 0x0000000c0d0e7389 */ /* 0x00072400000c000b */
[----:B01234-:R-:W-:Y:S01]  /*146d0*/  ENDCOLLECTIVE ;  /* 0x000000000000791b */ /* 0x01ffe20003800000 */
.L_x_12274:
[----:B------:R-:W-:Y:S05]  /*146e0*/  BSYNC B0 ;  /* 0x0000000000007941 */ /* 0x000fea0003800000 */
.L_x_12273:
[----:B------:R-:W-:Y:S01]  /*146f0*/  MOV R5, R14 ;  /* 0x0000000e00057202 */ /* 0x000fe20000000f00 */
[----:B------:R-:W-:Y:S06]  /*14700*/  BRA `(.L_x_12172) ;  /* 0xffffffc8008c7947 */ /* 0x000fec000383ffff */
.L_x_12177:
[----:B-1----:R1:W2:Y:S02]  /*14710*/  SYNCS.PHASECHK.TRANS64.TRYWAIT P0, [R5+URZ+0x2d820], R0 ;  /* 0x02d82000050075a7 */ /* 0x0022a4000800017f */
[----:B--2---:R-:W-:Y:S05]  /*14720*/  @!P0 NANOSLEEP.SYNCS 0x989680 ;  /* 0x009896800000895d */ /* 0x004fea0003900000 */
[----:B------:R-:W2:Y:S02]  /*14730*/  @!P0 SYNCS.PHASECHK.TRANS64 P0, [R5+URZ+0x2d820], R0 ;  /* 0x02d82000050085a7 */ /* 0x000ea4000800007f */
[----:B--2---:R-:W-:Y:S05]  /*14740*/  @!P0 BRA `(.L_x_12177) ;  /* 0xfffffffc00f08947 */ /* 0x004fea000383ffff */
[----:B------:R-:W-:Y:S05]  /*14750*/  BRA `(.L_x_12275) ;  /* 0xffffffd000047947 */ /* 0x000fea000383ffff */
.L_x_12178:
        /* <DEDUP_REMOVED lines=11> */
.L_x_12277:
[----:B------:R-:W-:Y:S05]  /*14810*/  BSYNC B0 ;  /* 0x0000000000007941 */ /* 0x000fea0003800000 */
.L_x_12276:
[----:B------:R-:W-:Y:S05]  /*14820*/  BRA `(.L_x_12278) ;  /* 0xffffffcc00ec7947 */ /* 0x000fea000383ffff */
.L_x_12181:
[----:B------:R-:W-:Y:S01]  /*14830*/  BSSY B1, `(.L_x_12279) ;  /* 0x0000006000017945 */ /* 0x000fe20003800000 */
[----:B------:R-:W-:-:S07]  /*14840*/  IMAD.MOV.U32 R15, RZ, RZ, -0x1 ;  /* 0xffffffffff0f7424 */ /* 0x000fce00078e00ff */
[----:B01----:R-:W-:Y:S05]  /*14850*/  WARPSYNC.COLLECTIVE R15, `(.L_x_12280) ;  /* 0x000000000f0c7348 */ /* 0x003fea0003c00000 */
[----:B------:R-:W-:Y:S02]  /*14860*/  ELECT P6, UR62, PT ;  /* 0x00000000003e782f */ /* 0x000fe400038c0000 */
[----:B------:R-:W-:Y:S01]  /*14870*/  MOV R14, UR62 ;  /* 0x0000003e000e7c02 */ /* 0x000fe20008000f00 */
[----:B01----:R-:W-:Y:S10]  /*14880*/  ENDCOLLECTIVE ;  /* 0x000000000000791b */ /* 0x003ff40003800000 */
.L_x_12280:
[----:B------:R-:W-:Y:S05]  /*14890*/  BSYNC B1 ;  /* 0x0000000000017941 */ /* 0x000fea0003800000 */
.L_x_12279:
[----:B------:R-:W-:Y:S05]  /*148a0*/  BRA `(.L_x_12281) ;  /* 0xffffffcc00e47947 */ /* 0x000fea000383ffff */
.L_x_12183:
[----:B-1----:R1:W2:Y:S02]  /*148b0*/  SYNCS.PHASECHK.TRANS64.TRYWAIT P1, [R3+URZ+0x2d840], R2 ;  /* 0x02d84002030075a7 */ /* 0x0022a4000802017f */
[----:B--2---:R-:W-:Y:S05]  /*148c0*/  @!P1 NANOSLEEP.SYNCS 0x989680 ;  /* 0x009896800000995d */ /* 0x004fea0003900000 */
[----:B------:R-:W2:Y:S02]  /*148d0*/  @!P1 SYNCS.PHASECHK.TRANS64 P1, [R3+URZ+0x2d840], R2 ;  /* 0x02d84002030095a7 */ /* 0x000ea4000802007f */
[----:B--2---:R-:W-:Y:S05]  /*148e0*/  @!P1 BRA `(.L_x_12183) ;  /* 0xfffffffc00f09947 */ /* 0x004fea000383ffff */
[----:B------:R-:W-:Y:S05]  /*148f0*/  BRA `(.L_x_12282) ;  /* 0xffffffd000047947 */ /* 0x000fea000383ffff */
.L_x_12185:
[----:B--2---:R2:W3:Y:S02]  /*14900*/  SYNCS.PHASECHK.TRANS64.TRYWAIT P1, [R5+URZ+0x2d840], R0 ;  /* 0x02d84000050075a7 */ /* 0x0044e4000802017f */
[----:B---3--:R-:W-:Y:S05]  /*14910*/  @!P1 NANOSLEEP.SYNCS 0x989680 ;  /* 0x009896800000995d */ /* 0x008fea0003900000 */
[----:B------:R-:W3:Y:S02]  /*14920*/  @!P1 SYNCS.PHASECHK.TRANS64 P1, [R5+URZ+0x2d840], R0 ;  /* 0x02d84000050095a7 */ /* 0x000ee4000802007f */
[----:B---3--:R-:W-:Y:S05]  /*14930*/  @!P1 BRA `(.L_x_12185) ;  /* 0xfffffffc00f09947 */ /* 0x008fea000383ffff */
[----:B------:R-:W-:Y:S05]  /*14940*/  BRA `(.L_x_12283) ;  /* 0xffffffd000107947 */ /* 0x000fea000383ffff */
.L_x_12187:
[----:B---3--:R3:W4:Y:S02]  /*14950*/  SYNCS.PHASECHK.TRANS64.TRYWAIT P1, [R3+URZ+0x2d860], R2 ;  /* 0x02d86002030075a7 */ /* 0x008724000802017f */
[----:B----4-:R-:W-:Y:S05]  /*14960*/  @!P1 NANOSLEEP.SYNCS 0x989680 ;  /* 0x009896800000995d */ /* 0x010fea0003900000 */
[----:B------:R-:W4:Y:S02]  /*14970*/  @!P1 SYNCS.PHASECHK.TRANS64 P1, [R3+URZ+0x2d860], R2 ;  /* 0x02d86002030095a7 */ /* 0x000f24000802007f */
[----:B----4-:R-:W-:Y:S05]  /*14980*/  @!P1 BRA `(.L_x_12187) ;  /* 0xfffffffc00f09947 */ /* 0x010fea000383ffff */
[----:B------:R-:W-:Y:S05]  /*14990*/  BRA `(.L_x_12284) ;  /* 0xffffffd0000c7947 */ /* 0x000fea000383ffff */
.L_x_12285:
        /* <DEDUP_REMOVED lines=14> */
.L_x_15860:


//--------------------- .text._ZN7cutlass13device_kernelIN5flash11enable_sm90INS1_16FlashAttnFwdSm90INS1_25CollectiveMainloopFwdSm90ILi2EN4cute5tupleIJNS5_1CILi1EEES8_S8_EEENS6_IJNS7_ILi192EEENS7_ILi128EEENS7_ILi96EEEEEELi96ENS_10bfloat16_tEfNS_4arch4Sm90ELb1ELb0ELb1ELb1ELb1ELb1ELb0ELb0ELb1ELb1ELb0ELb0EEENS1_21CollectiveEpilogueFwdINS6_IJSA_SC_SB_EEES9_SE_SG_Li384ELb1ELb1ELb0ELb0EEENS1_36VarlenDynamicPersistentTileSchedulerILi192ELi128ELi384ELi128ELb0ELb1ELb1ELb1ELb1ELb1EEEEEEEEEvNT_6ParamsE --------------------------
	.section	.text._ZN7cutlass13device_kernelIN5flash11enable_sm90INS1_16FlashAttnFwdSm90INS1_25CollectiveMainloopFwdSm90ILi2EN4cute5tupleIJNS5_1CILi1EEES8_S8_EEENS6_IJNS7_ILi192EEENS7_ILi128EEENS7_ILi96EEEEEELi96ENS_10bfloat16_tEfNS_4arch4Sm90ELb1ELb0ELb1ELb1ELb1ELb1ELb0ELb0ELb1ELb1ELb0ELb0EEENS1_21CollectiveEpilogueFwdINS6_IJSA_SC_SB_EEES9_SE_SG_Li384ELb1ELb1ELb0ELb0EEENS1_36VarlenDynamicPersistentTileSchedulerILi192ELi128ELi384ELi128ELb0ELb1ELb1ELb1ELb1ELb1EEEEEEEEEvNT_6ParamsE,"ax",@progbits
	.align	128
.text._ZN7cutlass13device_kernelIN5flash11enable_sm90INS1_16FlashAttnFwdSm90INS1_25CollectiveMainloopFwdSm90ILi2EN4cute5tupleIJNS5_1CILi1EEES8_S8_EEENS6_IJNS7_ILi192EEENS7_ILi128EEENS7_ILi96EEEEEELi96ENS_10bfloat16_tEfNS_4arch4Sm90ELb1ELb0ELb1ELb1ELb1ELb1ELb0ELb0ELb1ELb1ELb0ELb0EEENS1_21CollectiveEpilogueFwdINS6_IJSA_SC_SB_EEES9_SE_SG_Li384ELb1ELb1ELb0ELb0EEENS1_36VarlenDynamicPersistentTileSchedulerILi192ELi128ELi384ELi128ELb0ELb1ELb1ELb1ELb1ELb1EEEEEEEEEvNT_6ParamsE:
        .type           _ZN7cutlass13device_kernelIN5flash11enable_sm90INS1_16FlashAttnFwdSm90INS1_25CollectiveMainloopFwdSm90ILi2EN4cute5tupleIJNS5_1CILi1EEES8_S8_EEENS6_IJNS7_ILi192EEENS7_ILi128EEENS7_ILi96EEEEEELi96ENS_10bfloat16_tEfNS_4arch4Sm90ELb1ELb0ELb1ELb1ELb1ELb1ELb0ELb0ELb1ELb1ELb0ELb0EEENS1_21CollectiveEpilogueFwdINS6_IJSA_SC_SB_EEES9_SE_SG_Li384ELb1ELb1ELb0ELb0EEENS1_36VarlenDynamicPersistentTileSchedulerILi192ELi128ELi384ELi128ELb0ELb1ELb1ELb1ELb1ELb1EEEEEEEEEvNT_6ParamsE,@function
        .size           _ZN7cutlass13device_kernelIN5flash11enable_sm90INS1_16FlashAttnFwdSm90INS1_25CollectiveMainloopFwdSm90ILi2EN4cute5tupleIJNS5_1CILi1EEES8_S8_EEENS6_IJNS7_ILi192EEENS7_ILi128EEENS7_ILi96EEEEEELi96ENS_10bfloat16_tEfNS_4arch4Sm90ELb1ELb0ELb1ELb1ELb1ELb1ELb0ELb0ELb1ELb1ELb0ELb0EEENS1_21CollectiveEpilogueFwdINS6_IJSA_SC_SB_EEES9_SE_SG_Li384ELb1ELb1ELb0ELb0EEENS1_36VarlenDynamicPersistentTileSchedulerILi192ELi128ELi384ELi128ELb0ELb1ELb1ELb1ELb1ELb1EEEEEEEEEvNT_6ParamsE,(.L_x_15861 - _ZN7cutlass13device_kernelIN5flash11enable_sm90INS1_16FlashAttnFwdSm90INS1_25CollectiveMainloopFwdSm90ILi2EN4cute5tupleIJNS5_1CILi1EEES8_S8_EEENS6_IJNS7_ILi192EEENS7_ILi128EEENS7_ILi96EEEEEELi96ENS_10bfloat16_tEfNS_4arch4Sm90ELb1ELb0ELb1ELb1ELb1ELb1ELb0ELb0ELb1ELb1ELb0ELb0EEENS1_21CollectiveEpilogueFwdINS6_IJSA_SC_SB_EEES9_SE_SG_Li384ELb1ELb1ELb0ELb0EEENS1_36VarlenDynamicPersistentTileSchedulerILi192ELi128ELi384ELi128ELb0ELb1ELb1ELb1ELb1ELb1EEEEEEEEEvNT_6ParamsE)
        .other          _ZN7cutlass13device_kernelIN5flash11enable_sm90INS1_16FlashAttnFwdSm90INS1_25CollectiveMainloopFwdSm90ILi2EN4cute5tupleIJNS5_1CILi1EEES8_S8_EEENS6_IJNS7_ILi192EEENS7_ILi128EEENS7_ILi96EEEEEELi96ENS_10bfloat16_tEfNS_4arch4Sm90ELb1ELb0ELb1ELb1ELb1ELb1ELb0ELb0ELb1ELb1ELb0ELb0EEENS1_21CollectiveEpilogueFwdINS6_IJSA_SC_SB_EEES9_SE_SG_Li384ELb1ELb1ELb0ELb0EEENS1_36VarlenDynamicPersistentTileSchedulerILi192ELi128ELi384ELi128ELb0ELb1ELb1ELb1ELb1ELb1EEEEEEEEEvNT_6ParamsE,@"STO_CUDA_ENTRY STV_DEFAULT"
_ZN7cutlass13device_kernelIN5flash11enable_sm90INS1_16FlashAttnFwdSm90INS1_25CollectiveMainloopFwdSm90ILi2EN4cute5tupleIJNS5_1CILi1EEES8_S8_EEENS6_IJNS7_ILi192EEENS7_ILi128EEENS7_ILi96EEEEEELi96ENS_10bfloat16_tEfNS_4arch4Sm90ELb1ELb0ELb1ELb1ELb1ELb1ELb0ELb0ELb1ELb1ELb0ELb0EEENS1_21CollectiveEpilogueFwdINS6_IJSA_SC_SB_EEES9_SE_SG_Li384ELb1ELb1ELb0ELb0EEENS1_36VarlenDynamicPersistentTileSchedulerILi192ELi128ELi384ELi128ELb0ELb1ELb1ELb1ELb1ELb1EEEEEEEEEvNT_6ParamsE:
        /* <DEDUP_REMOVED lines=18> */
.L_x_12287:
[----:B------:R-:W-:Y:S05]  /*0120*/  BSYNC B0 ;  /* 0x0000000000007941 */ /* 0x000fea0003800000 */
.L_x_12286:
        /* <DEDUP_REMOVED lines=41> */
.L_x_12288:
        /* <DEDUP_REMOVED lines=22> */
.L_x_12289:
        /* <DEDUP_REMOVED lines=18> */
.L_x_12290:
        /* <DEDUP_REMOVED lines=22> */
.L_x_12291:
        /* <DEDUP_REMOVED lines=22> */
.L_x_12292:
        /* <DEDUP_REMOVED lines=8> */
.L_x_12295:
[----:B------:R-:W-:-:S08]  /*0980*/  NOP ;  /* 0x0000000000007918 */ /* 0x000fd00000000000 */
[----:B------:R-:W0:Y:S02]  /*0990*/  USETMAXREG.TRY_ALLOC.CTAPOOL UP0, 0xa0 ;  /* 0x000000a0000079c8 */ /* 0x000e240008000600 */
[----:B0-----:R-:W-:-:S13]  /*09a0*/  PLOP3.LUT P0, PT, PT, PT, UP0, 0x80, 0x0 ;  /* 0x000000000000781c */ /* 0x001fda0003f0f008 */
[----:B------:R-:W-:Y:S05]  /*09b0*/  @!P0 BRA `(.L_x_12295) ;  /* 0xfffffffc00f08947 */ /* 0x000fea000383ffff */
[----:B------:R-:W2:Y:S01]  /*09c0*/  LDL.LU R0, [R1] ;  /* 0x0000000001007983 */ /* 0x000ea20000300800 */
[----:B------:R-:W0:Y:S01]  /*09d0*/  S2R R2, SR_TID.X ;  /* 0x0000000000027919 */ /* 0x000e220000002100 */
[----:B------:R-:W1:Y:S01]  /*09e0*/  S2UR UR40, SR_CgaCtaId ;  /* 0x00000000002879c3 */ /* 0x000e620000008800 */
[----:B------:R-:W-:Y:S01]  /*09f0*/  UMOV UR4, 0x400 ;  /* 0x0000040000047882 */ /* 0x000fe20000000000 */
[----:B0-----:R-:W-:-:S06]  /*0a00*/  SHF.R.U32.HI R2, RZ, 0x7, R2 ;  /* 0x00000007ff027819 */ /* 0x001fcc0000011602 */
[----:B------:R-:W-:Y:S06]  /*0a10*/  BAR.ARV 0x8, 0x200 ;  /* 0x0208000000007b1d */ /* 0x000fec0000002000 */
[----:B------:R-:W-:-:S13]  /*0a20*/  ISETP.NE.AND P0, PT, R2, 0x1, PT ;  /* 0x000000010200780c */ /* 0x000fda0003f05270 */
[----:B------:R-:W-:Y:S08]  /*0a30*/  @!P0 BAR.ARV 0x9, 0x100 ;  /* 0x0244000000008b1d */ /* 0x000ff00000002000 */
[----:B------:R-:W-:Y:S01]  /*0a40*/  BAR.SYNC.DEFER_BLOCKING 0x5, 0x200 ;  /* 0x0148000000007b1d */ /* 0x000fe20000010000 */
[----:B-1----:R-:W-:-:S06]  /*0a50*/  ULEA UR4, UR40, UR4, 0x18 ;  /* 0x0000000428047291 */ /* 0x002fcc000f8ec03f */
[----:B------:R-:W-:Y:S01]  /*0a60*/  IMAD.U32 R2, RZ, RZ, UR4 ;  /* 0x00000004ff027e24 */ /* 0x000fe2000f8e00ff */
[----:B------:R-:W-:-:S04]  /*0a70*/  ULDC UR4, c[0x0][0xc3c] ;  /* 0x00030f0000047ab9 */ /* 0x000fc80000000800 */
[----:B------:R-:W0:Y:S01]  /*0a80*/  LDS.128 R32, [R2+0x2d8d0] ;  /* 0x02d8d00002207984 */ /* 0x000e220000000c00 */
[----:B------:R-:W-:Y:S06]  /*0a90*/  BAR.ARV 0x4, 0x200 ;  /* 0x0108000000007b1d */ /* 0x000fec0000002000 */
[----:B--2---:R-:W-:-:S04]  /*0aa0*/  LOP3.LUT R0, R0, 0xfffffff7, RZ, 0xc0, !PT ;  /* 0xfffffff700007812 */ /* 0x004fc800078ec0ff */
[----:B------:R-:W-:-:S05]  /*0ab0*/  @P0 LOP3.LUT R0, R0, 0x8, RZ, 0xfc, !PT ;  /* 0x0000000800000812 */ /* 0x000fca00078efcff */
[----:B------:R1:W-:Y:S01]  /*0ac0*/  STL [R1], R0 ;  /* 0x0000000001007387 */ /* 0x0003e20000100800 */
[----:B0-----:R-:W-:-:S13]  /*0ad0*/  ISETP.GE.AND P0, PT, R35, UR4, PT ;  /* 0x0000000423007c0c */ /* 0x001fda000bf06270 */
[----:B-1----:R-:W-:Y:S05]  /*0ae0*/  @P0 BRA `(.L_x_12296) ;  /* 0x000001d800900947 */ /* 0x002fea0003800000 */
[----:B------:R-:W0:Y:S01]  /*0af0*/  S2R R0, SR_TID.X ;  /* 0x0000000000007919 */ /* 0x000e220000002100 */
[----:B------:R-:W-:Y:S01]  /*0b00*/  R2UR UR42, R2 ;  /* 0x00000000022a72ca */ /* 0x000fe200000e0000 */
[----:B------:R-:W-:Y:S01]  /*0b10*/  IMAD.MOV.U32 R138, RZ, RZ, RZ ;  /* 0x000000ffff8a7224 */ /* 0x000fe200078e00ff */
[----:B------:R-:W-:Y:S01]  /*0b20*/  ULOP3.LUT UR41, UR36, 0x1, URZ, 0xfc, !UPT ;  /* 0x0000000124297892 */ /* 0x000fe2000f8efc3f */
[----:B------:R-:W-:Y:S01]  /*0b30*/  IMAD.MOV.U32 R137, RZ, RZ, RZ ;  /* 0x000000ffff897224 */ /* 0x000fe200078e00ff */
[----:B------:R-:W-:-:S09]  /*0b40*/  UMOV UR37, URZ ;  /* 0x0000003f00257c82 */ /* 0x000fd20008000000 */
        /* <DEDUP_REMOVED lines=14> */
[----:B------:R-:W-:Y:S01]  /*0c30*/  STL [R1+0x38], R26 ;  /* 0x0000381a01007387 */ /* 0x000fe20000100800 */
[----:B------:R-:W-:Y:S01]  /*0c40*/  LOP3.LUT R6, R5, 0x1ffffffe, RZ, 0xc0, !PT ;  /* 0x1ffffffe05067812 */ /* 0x000fe200078ec0ff */
[----:B------:R-:W-:Y:S01]  /*0c50*/  VIADD R9, R26, 0x20 ;  /* 0x000000201a097836 */ /* 0x000fe20000000000 */
[----:B------:R-:W-:Y:S01]  /*0c60*/  LOP3.LUT R4, R4, 0xfffffff0, RZ, 0xc0, !PT ;  /* 0xfffffff004047812 */ /* 0x000fe200078ec0ff */
[----:B------:R0:W-:Y:S01]  /*0c70*/  STL [R1+0x6c], R8 ;  /* 0x00006c0801007387 */ /* 0x0001e20000100800 */
[----:B------:R-:W-:-:S02]  /*0c80*/  IMAD.IADD R5, R26, 0x1, R8 ;  /* 0x000000011a057824 */ /* 0x000fc400078e0208 */
[----:B------:R-:W-:Y:S01]  /*0c90*/  IMAD.IADD R6, R3, 0x1, -R6 ;  /* 0x0000000103067824 */ /* 0x000fe200078e0a06 */
[----:B------:R1:W-:Y:S01]  /*0ca0*/  STL [R1+0x68], R9 ;  /* 0x0000680901007387 */ /* 0x0003e20000100800 */
[----:B------:R-:W-:Y:S01]  /*0cb0*/  IMAD.IADD R4, R23, 0x1, -R4 ;  /* 0x0000000117047824 */ /* 0x000fe200078e0a04 */
[----:B------:R-:W-:Y:S01]  /*0cc0*/  SHF.R.S32.HI R10, RZ, 0x1f, R5 ;  /* 0x0000001fff0a7819 */ /* 0x000fe20000011405 */
[----:B------:R-:W-:Y:S02]  /*0cd0*/  IMAD.SHL.U32 R6, R6, 0x8, RZ ;  /* 0x0000000806067824 */ /* 0x000fe400078e00ff */
[----:B0-----:R-:W-:Y:S01]  /*0ce0*/  IMAD.IADD R8, R154, 0x1, -R7 ;  /* 0x000000019a087824 */ /* 0x001fe200078e0a07 */
[CC--:B------:R-:W-:Y:S02]  /*0cf0*/  LEA.HI R14, R10.reuse, R5.reuse, RZ, 0x3 ;  /* 0x000000050a0e7211 */ /* 0x0c0fe400078f18ff */
[----:B------:R-:W-:Y:S01]  /*0d00*/  LEA.HI R16, R10, R5, RZ, 0x5 ;  /* 0x000000050a107211 */ /* 0x000fe200078f28ff */
[----:B------:R-:W-:Y:S01]  /*0d10*/  IMAD R18, R3, 0x8, R8 ;  /* 0x0000000803127824 */ /* 0x000fe200078e0208 */
[-C--:B------:R-:W-:Y:S01]  /*0d20*/  LEA.HI R3, R0, R23.reuse, RZ, 0x7 ;  /* 0x0000001700037211 */ /* 0x080fe200078f38ff */
[----:B-1----:R-:W-:Y:S01]  /*0d30*/  IMAD.IADD R9, R26, 0x1, R9 ;  /* 0x000000011a097824 */ /* 0x002fe200078e0209 */
[----:B------:R-:W-:-:S02]  /*0d40*/  LEA.HI R5, R0, R23, RZ, 0x5 ;  /* 0x0000001700057211 */ /* 0x000fc400078f28ff */
[----:B------:R-:W-:Y:S02]  /*0d50*/  LOP3.LUT R7, R3, 0xffffff80, RZ, 0xc0, !PT ;  /* 0xffffff8003077812 */ /* 0x000fe400078ec0ff */
[----:B------:R-:W-:Y:S02]  /*0d60*/  SHF.R.S32.HI R8, RZ, 0x1f, R9 ;  /* 0x0000001fff087819 */ /* 0x000fe40000011409 */
[----:B------:R-:W-:Y:S01]  /*0d70*/  SHF.R.S32.HI R21, RZ, 0x7, R3 ;  /* 0x00000007ff157819 */ /* 0x000fe20000011403 */
[----:B------:R-:W-:Y:S01]  /*0d80*/  IMAD.IADD R24, R23, 0x1, -R7 ;  /* 0x0000000117187824 */ /* 0x000fe200078e0a07 */
[----:B------:R-:W-:Y:S02]  /*0d90*/  LEA.HI R7, R0, R23, RZ, 0x2 ;  /* 0x0000001700077211 */ /* 0x000fe400078f10ff */
[----:B------:R-:W-:Y:S02]  /*0da0*/  SHF.R.S32.HI R0, RZ, 0x5, R5 ;  /* 0x00000005ff007819 */ /* 0x000fe40000011405 */
[----:B------:R-:W-:-:S02]  /*0db0*/  SHF.R.S32.HI R5, RZ, 0x1f, R4 ;  /* 0x0000001fff057819 */ /* 0x000fc40000011404 */
[-C--:B------:R-:W-:Y:S01]  /*0dc0*/  LEA.HI R15, R8, R9.reuse, RZ, 0x3 ;  /* 0x00000009080f7211 */ /* 0x080fe200078f18ff */
[----:B------:R-:W-:Y:S01]  /*0dd0*/  IMAD R19, R0, 0x10, R4 ;  /* 0x0000001000137824 */ /* 0x000fe200078e0204 */
[----:B------:R-:W-:Y:S02]  /*0de0*/  LEA.HI R17, R8, R9, RZ, 0x5 ;  /* 0x0000000908117211 */ /* 0x000fe400078f28ff */
[--C-:B------:R-:W-:Y:S02]  /*0df0*/  SHF.R.S32.HI R20, RZ, 0x2, R7.reuse ;  /* 0x00000002ff147819 */ /* 0x100fe40000011407 */
[----:B------:R-:W-:Y:S02]  /*0e00*/  SHF.R.S32.HI R8, RZ, 0x1f, R7 ;  /* 0x0000001fff087819 */ /* 0x000fe40000011407 */
[----:B------:R-:W-:Y:S02]  /*0e10*/  LEA.HI R5, R5, R4, RZ, 0x3 ;  /* 0x0000000405057211 */ /* 0x000fe400078f18ff */
[----:B------:R-:W-:Y:S01]  /*0e20*/  LEA.HI R13, R8, R20, RZ, 0x2 ;  /* 0x00000014080d7211 */ /* 0x000fe200078f10ff */
[----:B------:R-:W-:Y:S01]  /*0e30*/  IMAD.HI R8, R21, 0x55555556, RZ ;  /* 0x5555555615087827 */ /* 0x000fe200078e02ff */
[----:B------:R-:W-:-:S02]  /*0e40*/  LOP3.LUT R3, R5, 0xfffffff8, RZ, 0xc0, !PT ;  /* 0xfffffff805037812 */ /* 0x000fc400078ec0ff */
[----:B------:R-:W-:Y:S01]  /*0e50*/  SHF.R.S32.HI R9, RZ, 0x1f, R24 ;  /* 0x0000001fff097819 */ /* 0x000fe20000011418 */
[----:B------:R-:W-:Y:S01]  /*0e60*/  IMAD.SHL.U32 R5, R5, 0x40, RZ ;  /* 0x0000004005057824 */ /* 0x000fe200078e00ff */
[----:B------:R-:W-:Y:S01]  /*0e70*/  LOP3.LUT R13, R13, 0xfffffffc, RZ, 0xc0, !PT ;  /* 0xfffffffc0d0d7812 */ /* 0x000fe200078ec0ff */
[----:B------:R-:W-:Y:S01]  /*0e80*/  IMAD.IADD R3, R4, 0x1, -R3 ;  /* 0x0000000104037824 */ /* 0x000fe200078e0a03 */
[----:B------:R-:W-:Y:S01]  /*0e90*/  LEA.HI R10, R9, R24, RZ, 0x2 ;  /* 0x00000018090a7211 */ /* 0x000fe200078f10ff */
[----:B------:R-:W-:Y:S01]  /*0ea0*/  IMAD.U32 R4, R19, 0x20, R6 ;  /* 0x0000002013047824 */ /* 0x000fe200078e0006 */
[----:B------:R-:W-:Y:S01]  /*0eb0*/  LOP3.LUT R5, R5, 0x7ffffe00, RZ, 0xc0, !PT ;  /* 0x7ffffe0005057812 */ /* 0x000fe200078ec0ff */
[----:B------:R-:W-:Y:S01]  /*0ec0*/  IMAD.IADD R20, R20, 0x1, -R13 ;  /* 0x0000000114147824 */ /* 0x000fe200078e0a0d */
[--C-:B------:R-:W-:Y:S01]  /*0ed0*/  SHF.R.S32.HI R11, RZ, 0x2, R10.reuse ;  /* 0x00000002ff0b7819 */ /* 0x100fe2000001140a */
[----:B------:R-:W-:Y:S01]  /*0ee0*/  IMAD.SHL.U32 R13, R18, 0x20, RZ ;  /* 0x00000020120d7824 */ /* 0x000fe200078e00ff */
[----:B------:R-:W-:Y:S01]  /*0ef0*/  SHF.R.S32.HI R12, RZ, 0x1f, R10 ;  /* 0x0000001fff0c7819 */ /* 0x000fe2000001140a */
[----:B------:R-:W-:Y:S01]  /*0f00*/  IMAD R5, R0, 0x400, R5 ;  /* 0x0000040000057824 */ /* 0x000fe200078e0205 */
[----:B------:R-:W-:Y:S01]  /*0f10*/  LEA.HI R8, R8, R8, RZ, 0x1 ;  /* 0x0000000808087211 */ /* 0x000fe200078f08ff */
[----:B------:R-:W-:Y:S01]  /*0f20*/  IMAD.SHL.U32 R0, R20, 0x40, RZ ;  /* 0x0000004014007824 */ /* 0x000fe200078e00ff */
[----:B------:R-:W-:Y:S01]  /*0f30*/  LEA.HI R12, R12, R11, RZ, 0x3 ;  /* 0x0000000b0c0c7211 */ /* 0x000fe200078f18ff */
[----:B------:R0:W-:Y:S01]  /*0f40*/  STL [R1+0x8c], R20 ;  /* 0x00008c1401007387 */ /* 0x0001e20000100800 */
[C---:B------:R-:W-:Y:S01]  /*0f50*/  R2P PR, R3.reuse, 0x6 ;  /* 0x0000000603007804 */ /* 0x040fe20000000000 */
[----:B------:R-:W-:Y:S01]  /*0f60*/  IMAD R8, R8, -0x3, R21 ;  /* 0xfffffffd08087824 */ /* 0x000fe200078e0215 */
[----:B------:R-:W-:Y:S01]  /*0f70*/  LOP3.LUT R21, R0, 0xc0, RZ, 0xc0, !PT ;  /* 0x000000c000157812 */ /* 0x000fe200078ec0ff */
[----:B------:R-:W-:Y:S01]  /*0f80*/  IMAD.SHL.U32 R3, R3, 0x40, RZ ;  /* 0x0000004003037824 */ /* 0x000fe200078e00ff */
[----:B------:R-:W-:Y:S01]  /*0f90*/  LOP3.LUT R12, R12, 0xfffffff8, RZ, 0xc0, !PT ;  /* 0xfffffff80c0c7812 */ /* 0x000fe200078ec0ff */
[----:B------:R1:W-:Y:S01]  /*0fa0*/  STL [R1+0xb0], R4 ;  /* 0x0000b00401007387 */ /* 0x0003e20000100800 */
[----:B------:R-:W-:-:S02]  /*0fb0*/  LEA.HI R9, R9, R24, RZ, 0x5 ;  /* 0x0000001809097211 */ /* 0x000fc400078f28ff */
[----:B------:R-:W-:Y:S02]  /*0fc0*/  CS2R R18, SRZ ;  /* 0x0000000000127805 */ /* 0x000fe4000001ff00 */
[----:B------:R-:W-:Y:S01]  /*0fd0*/  SHF.R.S32.HI R16, RZ, 0x5, R16 ;  /* 0x00000005ff107819 */ /* 0x000fe20000011410 */
[----:B------:R-:W-:Y:S01]  /*0fe0*/  IMAD.IADD R12, R11, 0x1, -R12 ;  /* 0x000000010b0c7824 */ /* 0x000fe200078e0a0c */
[----:B------:R-:W-:Y:S01]  /*0ff0*/  LOP3.LUT R0, R21, 0x18, R14, 0xf8, !PT ;  /* 0x0000001815007812 */ /* 0x000fe200078ef80e */
[----:B------:R-:W-:Y:S01]  /*1000*/  STL [R1+0x44], R13 ;  /* 0x0000440d01007387 */ /* 0x000fe20000100800 */
[----:B0-----:R-:W-:Y:S01]  /*1010*/  SHF.R.U32.HI R20, RZ, 0x3, R21 ;  /* 0x00000003ff147819 */ /* 0x001fe20000011615 */
[----:B------:R-:W-:Y:S01]  /*1020*/  IMAD R16, R16, 0x1800, R13 ;  /* 0x0000180010107824 */ /* 0x000fe200078e020d */
[----:B------:R-:W-:Y:S01]  /*1030*/  SHF.R.S32.HI R9, RZ, 0x5, R9 ;  /* 0x00000005ff097819 */ /* 0x000fe20000011409 */
[----:B------:R-:W-:Y:S01]  /*1040*/  STL [R1+0xc], R21 ;  /* 0x00000c1501007387 */ /* 0x000fe20000100800 */
[----:B------:R-:W-:-:S02]  /*1050*/  LOP3.LUT R3, R3, 0x1c0, RZ, 0xc0, !PT ;  /* 0x000001c003037812 */ /* 0x000fc400078ec0ff */
[-C--:B------:R-:W-:Y:S01]  /*1060*/  LOP3.LUT R11, R0, R20.reuse, RZ, 0x3c, !PT ;  /* 0x00000014000b7212 */ /* 0x080fe200078e3cff */
[----:B------:R-:W-:Y:S01]  /*1070*/  IMAD R9, R9, 0x10, R12 ;  /* 0x0000001009097824 */ /* 0x000fe200078e020c */
[----:B------:R-:W-:Y:S01]  /*1080*/  LOP3.LUT R7, R7, 0xfffffffc, RZ, 0xc0, !PT ;  /* 0xfffffffc07077812 */ /* 0x000fe200078ec0ff */
[----:B------:R-:W-:Y:S01]  /*1090*/  STL [R1+0x40], R20 ;  /* 0x0000401401007387 */ /* 0x000fe20000100800 */
[----:B------:R-:W-:Y:S01]  /*10a0*/  LOP3.LUT R6, R3, 0x8, R6, 0xf8, !PT ;  /* 0x0000000803067812 */ /* 0x000fe200078ef806 */
[----:B------:R-:W-:Y:S01]  /*10b0*/  IMAD.IADD R11, R16, 0x1, R11 ;  /* 0x00000001100b7824 */ /* 0x000fe200078e020b */
[----:B------:R-:W-:Y:S01]  /*10c0*/  SHF.R.U32.HI R3, RZ, 0x3, R3 ;  /* 0x00000003ff037819 */ /* 0x000fe20000011603 */
[----:B------:R-:W-:Y:S01]  /*10d0*/  IMAD.SHL.U32 R16, R22, 0x8, RZ ;  /* 0x0000000816107824 */ /* 0x000fe200078e00ff */
[----:B------:R-:W-:Y:S01]  /*10e0*/  LOP3.LUT R10, R10, 0x7ffffffc, RZ, 0xc0, !PT ;  /* 0x7ffffffc0a0a7812 */ /* 0x000fe200078ec0ff */
[----:B------:R-:W-:Y:S01]  /*10f0*/  IMAD R8, R8, 0x40, R9 ;  /* 0x0000004008087824 */ /* 0x000fe200078e0209 */
[----:B------:R-:W-:Y:S01]  /*1100*/  LOP3.LUT R6, R6, R3, RZ, 0x3c, !PT ;  /* 0x0000000306067212 */ /* 0x000fe200078e3cff */
[----:B------:R-:W-:Y:S01]  /*1110*/  IMAD.IADD R25, R23, 0x1, -R7 ;  /* 0x0000000117197824 */ /* 0x000fe200078e0a07 */
[----:B------:R-:W-:Y:S01]  /*1120*/  SHF.R.S32.HI R9, RZ, 0x3, R14 ;  /* 0x00000003ff097819 */ /* 0x000fe2000001140e */
[C---:B------:R-:W-:Y:S01]  /*1130*/  VIADD R7, R26.reuse, 0x8 ;  /* 0x000000081a077836 */ /* 0x040fe20000000000 */
[----:B------:R-:W-:Y:S01]  /*1140*/  STL [R1+0xac], R8 ;  /* 0x0000ac0801007387 */ /* 0x000fe20000100800 */
[----:B------:R-:W-:Y:S01]  /*1150*/  VIADD R3, R26, 0x18 ;  /* 0x000000181a037836 */ /* 0x000fe20000000000 */
[----:B------:R-:W-:Y:S01]  /*1160*/  SHF.R.S32.HI R17, RZ, 0x5, R17 ;  /* 0x00000005ff117819 */ /* 0x000fe20000011411 */
[----:B------:R-:W-:Y:S01]  /*1170*/  VIADD R23, R16, 0x30 ;  /* 0x0000003010177836 */ /* 0x000fe20000000000 */
[----:B------:R0:W-:Y:S01]  /*1180*/  STL [R1+0x74], R7 ;  /* 0x0000740701007387 */ /* 0x0001e20000100800 */
[----:B------:R-:W-:Y:S01]  /*1190*/  IMAD.IADD R5, R5, 0x1, R6 ;  /* 0x0000000105057824 */ /* 0x000fe200078e0206 */
[----:B-1----:R-:W-:Y:S01]  /*11a0*/  LOP3.LUT R4, R21, 0x18, R15, 0xf8, !PT ;  /* 0x0000001815047812 */ /* 0x002fe200078ef80f */
[----:B------:R-:W-:Y:S01]  /*11b0*/  VIADD R6, R26, 0x28 ;  /* 0x000000281a067836 */ /* 0x000fe20000000000 */
[----:B------:R1:W-:Y:S01]  /*11c0*/  STL [R1+0x70], R3 ;  /* 0x0000700301007387 */ /* 0x0003e20000100800 */
[----:B------:R-:W-:Y:S01]  /*11d0*/  VIADD R22, R16, 0x40 ;  /* 0x0000004010167836 */ /* 0x000fe20000000000 */
[----:B------:R-:W-:Y:S01]  /*11e0*/  LOP3.LUT R4, R4, R20, RZ, 0x3c, !PT ;  /* 0x0000001404047212 */ /* 0x000fe200078e3cff */
[----:B------:R-:W-:Y:S01]  /*11f0*/  VIADD R136, R16, 0x50 ;  /* 0x0000005010887836 */ /* 0x000fe20000000000 */
[----:B------:R2:W-:Y:S01]  /*1200*/  STL [R1+0x78], R6 ;  /* 0x0000780601007387 */ /* 0x0005e20000100800 */
[----:B------:R-:W-:Y:S01]  /*1210*/  IMAD R17, R17, 0x1800, R13 ;  /* 0x0000180011117824 */ /* 0x000fe200078e020d */
[----:B0-----:R-:W-:Y:S01]  /*1220*/  SHF.R.S32.HI R7, RZ, 0x3, R15 ;  /* 0x00000003ff077819 */ /* 0x001fe2000001140f */
[----:B------:R-:W-:Y:S01]  /*1230*/  IMAD R155, R5, 0x2, R2 ;  /* 0x00000002059b7824 */ /* 0x000fe200078e0202 */
[----:B------:R-:W-:Y:S01]  /*1240*/  LEA.HI R0, R25, R25, RZ, 0x1 ;  /* 0x0000001919007211 */ /* 0x000fe200078f08ff */
[----:B------:R-:W-:Y:S01]  /*1250*/  IMAD.IADD R12, R17, 0x1, R4 ;  /* 0x00000001110c7824 */ /* 0x000fe200078e0204 */
[----:B-1----:R-:W-:Y:S01]  /*1260*/  SHF.R.S32.HI R3, RZ, 0x1f, R23 ;  /* 0x0000001fff037819 */ /* 0x002fe20000011417 */
[----:B------:R-:W-:Y:S01]  /*1270*/  IMAD.MOV.U32 R4, RZ, RZ, 0x40 ;  /* 0x00000040ff047424 */ /* 0x000fe200078e00ff */
[----:B------:R-:W-:Y:S01]  /*1280*/  LOP3.LUT R0, R0, 0x1ffffffe, RZ, 0xc0, !PT ;  /* 0x1ffffffe00007812 */ /* 0x000fe200078ec0ff */
[----:B------:R-:W-:Y:S01]  /*1290*/  VIADD R5, R155, 0x21820 ;  /* 0x000218209b057836 */ /* 0x000fe20000000000 */
[----:B--2---:R-:W-:Y:S01]  /*12a0*/  SHF.R.S32.HI R6, RZ, 0x1f, R22 ;  /* 0x0000001fff067819 */ /* 0x004fe20000011416 */
[----:B------:R0:W-:Y:S01]  /*12b0*/  STL [R1+0x58], R3 ;  /* 0x0000580301007387 */ /* 0x0001e20000100800 */
[----:B------:R-:W-:Y:S01]  /*12c0*/  SEL R4, R4, 0xffffffc0, !P2 ;  /* 0xffffffc004047807 */ /* 0x000fe20005000000 */
[----:B------:R-:W-:Y:S01]  /*12d0*/  IMAD.IADD R0, R25, 0x1, -R0 ;  /* 0x0000000119007824 */ /* 0x000fe200078e0a00 */
[----:B------:R-:W-:Y:S01]  /*12e0*/  SHF.R.S32.HI R17, RZ, 0x1f, R16 ;  /* 0x0000001fff117819 */ /* 0x000fe20000011410 */
[----:B------:R1:W-:Y:S01]  /*12f0*/  STL [R1+0x54], R6 ;  /* 0x0000540601007387 */ /* 0x0003e20000100800 */
[----:B0-----:R-:W-:Y:S01]  /*1300*/  SHF.R.S32.HI R3, RZ, 0x1f, R136 ;  /* 0x0000001fff037819 */ /* 0x001fe20000011488 */
[----:B-1----:R-:W-:-:S04]  /*1310*/  IMAD.IADD R6, R24, 0x1, -R10 ;  /* 0x0000000118067824 */ /* 0x002fc800078e0a0a */
[----:B------:R0:W-:Y:S04]  /*1320*/  STL [R1+0x50], R3 ;  /* 0x0000500301007387 */ /* 0x0001e80000100800 */
[----:B------:R1:W-:Y:S04]  /*1330*/  STL [R1+0x90], R6 ;  /* 0x0000900601007387 */ /* 0x0003e80000100800 */
[----:B------:R2:W-:Y:S01]  /*1340*/  STL [R1+0x48], R9 ;  /* 0x0000480901007387 */ /* 0x0005e20000100800 */
[----:B0-----:R-:W-:-:S03]  /*1350*/  LOP3.LUT R3, R21, 0x8, R16, 0xf8, !PT ;  /* 0x0000000815037812 */ /* 0x001fc600078ef810 */
[----:B------:R0:W-:Y:S01]  /*1360*/  STL [R1+0x4c], R7 ;  /* 0x00004c0701007387 */ /* 0x0001e20000100800 */
[-C--:B------:R-:W-:Y:S02]  /*1370*/  LOP3.LUT R3, R3, R20.reuse, RZ, 0x3c, !PT ;  /* 0x0000001403037212 */ /* 0x080fe400078e3cff */
[----:B-1----:R-:W-:Y:S02]  /*1380*/  LOP3.LUT R6, R21, 0x18, R16, 0xf8, !PT ;  /* 0x0000001815067812 */ /* 0x002fe400078ef810 */
[----:B--2---:R-:W-:Y:S02]  /*1390*/  LEA R9, R12, UR42, 0x1 ;  /* 0x0000002a0c097c11 */ /* 0x004fe4000f8e08ff */
[----:B------:R-:W-:Y:S01]  /*13a0*/  LOP3.LUT R6, R6, R20, RZ, 0x3c, !PT ;  /* 0x0000001406067212 */ /* 0x000fe200078e3cff */
[----:B0-----:R-:W-:Y:S02]  /*13b0*/  IMAD.IADD R7, R13, 0x1, R3 ;  /* 0x000000010d077824 */ /* 0x001fe400078e0203 */
[----:B------:R-:W-:-:S02]  /*13c0*/  VIADD R3, R155, 0x21800 ;  /* 0x000218009b037836 */ /* 0x000fc40000000000 */
[----:B------:R-:W-:Y:S01]  /*13d0*/  IMAD.IADD R6, R13, 0x1, R6 ;  /* 0x000000010d067824 */ /* 0x000fe200078e0206 */
[----:B------:R0:W-:Y:S01]  /*13e0*/  STL [R1+0x88], R7 ;  /* 0x0000880701007387 */ /* 0x0001e20000100800 */
[----:B------:R-:W-:Y:S01]  /*13f0*/  @P1 VIADD R5, R3, 0xffffffe0 ;  /* 0xffffffe003051836 */ /* 0x000fe20000000000 */
[----:B0-----:R-:W-:-:S05]  /*1400*/  LEA R7, R11, UR42, 0x1 ;  /* 0x0000002a0b077c11 */ /* 0x001fca000f8e08ff */
[----:B------:R0:W-:Y:S04]  /*1410*/  STL [R1+0xa4], R7 ;  /* 0x0000a40701007387 */ /* 0x0001e80000100800 */
[----:B------:R-:W-:Y:S01]  /*1420*/  STL [R1+0xa0], R9 ;  /* 0x0000a00901007387 */ /* 0x000fe20000100800 */
[----:B0-----:R-:W-:Y:S01]  /*1430*/  LEA R7, R6, UR42, 0x1 ;  /* 0x0000002a06077c11 */ /* 0x001fe2000f8e08ff */
[----:B------:R-:W-:Y:S02]  /*1440*/  IMAD R6, R0, 0x8, R8 ;  /* 0x0000000800067824 */ /* 0x000fe400078e0208 */
        /* <DEDUP_REMOVED lines=9> */
.L_x_12451:
[----:B0-2---:R-:W0:Y:S02]  /*14e0*/  LDC.64 R4, c[0x0][0xc88] ;  /* 0x00032200ff047b82 */ /* 0x005e240000000a00 */
[----:B0-----:R-:W-:-:S05]  /*14f0*/  IMAD.WIDE R4, R35, 0x4, R4 ;  /* 0x0000000423047825 */ /* 0x001fca00078e0204 */
[----:B------:R-:W2:Y:S01]  /*1500*/  LDG.E R10, desc[UR38][R4.64] ;  /* 0x00000026040a7981 */ /* 0x000ea2000c1e1900 */
[----:B------:R-:W-:Y:S05]  /*1510*/  YIELD ;  /* 0x0000000000007946 */ /* 0x000fea0003800000 */
[----:B------:R-:W-:Y:S01]  /*1520*/  ULDC.64 UR4, c[0x0][0xa28] ;  /* 0x00028a0000047ab9 */ /* 0x000fe20000000a00 */
[----:B------:R-:W-:Y:S01]  /*1530*/  ULDC.64 UR8, c[0x0][0xa18] ;  /* 0x0002860000087ab9 */ /* 0x000fe20000000a00 */
[----:B------:R-:W-:Y:S01]  /*1540*/  ISETP.NE.U32.AND P1, PT, RZ, UR4, PT ;  /* 0x00000004ff007c0c */ /* 0x000fe2000bf25070 */
[----:B------:R-:W-:Y:S01]  /*1550*/  ULDC.64 UR6, c[0x0][0xa08] ;  /* 0x0002820000067ab9 */ /* 0x000fe20000000a00 */
[----:B-1----:R-:W-:Y:S01]  /*1560*/  IMAD.MOV.U32 R3, RZ, RZ, RZ ;  /* 0x000000ffff037224 */ /* 0x002fe200078e00ff */
[----:B------:R-:W-:Y:S01]  /*1570*/  ISETP.NE.U32.AND P0, PT, RZ, UR6, PT ;  /* 0x00000006ff007c0c */ /* 0x000fe2000bf05070 */
[----:B------:R-:W-:Y:S01]  /*1580*/  IMAD.MOV.U32 R79, RZ, RZ, RZ ;  /* 0x000000ffff4f7224 */ /* 0x000fe200078e00ff */
[----:B------:R-:W-:-:S02]  /*1590*/  ISETP.NE.AND.EX P1, PT, RZ, UR5, PT, P1 ;  /* 0x00000005ff007c0c */ /* 0x000fc4000bf25310 */
[----:B------:R-:W-:Y:S02]  /*15a0*/  ISETP.NE.AND.EX P0, PT, RZ, UR7, PT, P0 ;  /* 0x00000007ff007c0c */ /* 0x000fe4000bf05300 */
[----:B--2---:R-:W-:Y:S01]  /*15b0*/  SHF.R.S32.HI R0, RZ, 0x1f, R10 ;  /* 0x0000001fff007819 */ /* 0x004fe2000001140a */
[----:B------:R-:W-:-:S08]  /*15c0*/  IMAD.SHL.U32 R30, R10, 0x4, RZ ;  /* 0x000000040a1e7824 */ /* 0x000fd000078e00ff */
[C---:B------:R-:W-:Y:S01]  /*15d0*/  @P1 LEA R6, P2, R10.reuse, UR4, 0x2 ;  /* 0x000000040a061c11 */ /* 0x040fe2000f8410ff */
[----:B------:R0:W-:Y:S01]  /*15e0*/  STL [R1+0x98], R10 ;  /* 0x0000980a01007387 */ /* 0x0001e20000100800 */
        /* <DEDUP_REMOVED lines=34> */
.L_x_12297:
[----:B------:R-:W-:Y:S01]  /*1810*/  ULDC.64 UR4, c[0x0][0xa20] ;  /* 0x0002880000047ab9 */ /* 0x000fe20000000a00 */
[----:B------:R0:W-:Y:S01]  /*1820*/  STL [R1+0x9c], R34 ;  /* 0x00009c2201007387 */ /* 0x0001e20000100800 */
[----:B------:R-:W-:-:S04]  /*1830*/  ISETP.NE.U32.AND P1, PT, RZ, UR4, PT ;  /* 0x00000004ff007c0c */ /* 0x000fc8000bf25070 */
[----:B------:R-:W-:-:S13]  /*1840*/  ISETP.NE.AND.EX P1, PT, RZ, UR5, PT, P1 ;  /* 0x00000005ff007c0c */ /* 0x000fda000bf25310 */
[----:B0-----:R-:W-:Y:S05]  /*1850*/  @!P1 BRA `(.L_x_12298) ;  /* 0x0000000000109947 */ /* 0x001fea0003800000 */
[----:B------:R-:W-:-:S04]  /*1860*/  IADD3 R28, P0, R30, UR4, RZ ;  /* 0x000000041e1c7c10 */ /* 0x000fc8000ff1e0ff */
[----:B------:R-:W-:-:S05]  /*1870*/  IADD3.X R29, R31, UR5, RZ, P0, !PT ;  /* 0x000000051f1d7c10 */ /* 0x000fca00087fe4ff */
[----:B------:R0:W5:Y:S01]  /*1880*/  LDG.E R28, desc[UR38][R28.64] ;  /* 0x000000261c1c7981 */ /* 0x000162000c1e1900 */
[----:B------:R-:W-:Y:S05]  /*1890*/  BRA `(.L_x_12299) ;  /* 0x0000000000107947 */ /* 0x000fea0003800000 */
.L_x_12298:
[----:B------:R-:W-:Y:S05]  /*18a0*/  @!P0 BRA `(.L_x_12299) ;  /* 0x00000000000c8947 */ /* 0x000fea0003800000 */
[----:B------:R-:W2:Y:S04]  /*18b0*/  LDG.E R5, desc[UR38][R8.64] ;  /* 0x0000002608057981 */ /* 0x000ea8000c1e1900 */
[----:B------:R-:W2:Y:S02]  /*18c0*/  LDG.E R28, desc[UR38][R8.64+0x4] ;  /* 0x00000426081c7981 */ /* 0x000ea4000c1e1900 */
[----:B--2---:R-:W-:-:S07]  /*18d0*/  IMAD.IADD R28, R28, 0x1, -R5 ;  /* 0x000000011c1c7824 */ /* 0x004fce00078e0a05 */
.L_x_12299:
[----:B------:R-:W-:Y:S01]  /*18e0*/  ULDC.64 UR4, c[0x0][0xa10] ;  /* 0x0002840000047ab9 */ /* 0x000fe20000000a00 */
[----:B------:R-:W1:Y:S01]  /*18f0*/  LDC R8, c[0x0][0x448] ;  /* 0x00011200ff087b82 */ /* 0x000e620000000800 */
[----:B------:R-:W-:-:S04]  /*1900*/  ISETP.NE.U32.AND P0, PT, RZ, UR4, PT ;  /* 0x00000004ff007c0c */ /* 0x000fc8000bf05070 */
[----:B------:R-:W-:Y:S01]  /*1910*/  ISETP.NE.AND.EX P0, PT, RZ, UR5, PT, P0 ;  /* 0x00000005ff007c0c */ /* 0x000fe2000bf05300 */
[----:B------:R-:W-:-:S12]  /*1920*/  ULDC.64 UR4, c[0x0][0xa30] ;  /* 0x00028c0000047ab9 */ /* 0x000fd80000000a00 */
[----:B------:R-:W2:Y:S02]  /*1930*/  @P0 LDC.64 R4, c[0x0][0xa10] ;  /* 0x00028400ff040b82 */ /* 0x000ea40000000a00 */
[----:B--2---:R-:W-:-:S05]  /*1940*/  @P0 IMAD.WIDE R4, R25, 0x4, R4 ;  /* 0x0000000419040825 */ /* 0x004fca00078e0204 */
        /* <DEDUP_REMOVED lines=9> */
[----:B------:R-:W-:Y:S02]  /*19e0*/  IMAD R10, R33, 0xc0, RZ ;  /* 0x000000c0210a7824 */ /* 0x000fe400078e02ff */
[----:B------:R-:W-:Y:S02]  /*19f0*/  IMAD.IADD R8, R28, 0x1, -R3 ;  /* 0x000000011c087824 */ /* 0x000fe400078e0a03 */
[----:B---3--:R-:W-:Y:S01]  /*1a00*/  VIADD R4, R10, 0xbf ;  /* 0x000000bf0a047836 */ /* 0x008fe20000000000 */
[----:B------:R4:W-:Y:S01]  /*1a10*/  STL [R1+0x84], R10 ;  /* 0x0000840a01007387 */ /* 0x0009e20000100800 */
[----:B------:R-:W-:-:S05]  /*1a20*/  IMAD.MOV R74, RZ, RZ, -R8 ;  /* 0x000000ffff4a7224 */ /* 0x000fca00078e0a08 */
[----:B------:R-:W-:Y:S01]  /*1a30*/  VIMNMX R74, RZ, R74, !PT ;  /* 0x0000004aff4a7248 */ /* 0x000fe20007fe0100 */
[----:B------:R-:W1:Y:S08]  /*1a40*/  @P1 LDC R11, c[0x0][0x44c] ;  /* 0x00011300ff0b1b82 */ /* 0x000e700000000800 */
[----:B------:R-:W3:Y:S01]  /*1a50*/  @P1 LDC R5, c[0x0][0x450] ;  /* 0x00011400ff051b82 */ /* 0x000ee20000000800 */
[----:B--2---:R-:W-:Y:S01]  /*1a60*/  @P0 IADD3 R24, -R0, R9, RZ ;  /* 0x0000000900180210 */ /* 0x004fe20007ffe1ff */
[----:B-1----:R-:W-:-:S04]  /*1a70*/  @P1 IMAD.HI.U32 R0, R4, R11, RZ ;  /* 0x0000000b04001227 */ /* 0x002fc800078e00ff */
[----:B------:R-:W-:Y:S01]  /*1a80*/  IMAD.IADD R147, R8, 0x1, R24 ;  /* 0x0000000108937824 */ /* 0x000fe200078e0218 */
[----:B---3--:R-:W-:-:S03]  /*1a90*/  @P1 SHF.R.U32.HI R4, RZ, R5, R0 ;  /* 0x00000005ff041219 */ /* 0x008fc60000011600 */
[C---:B------:R-:W-:Y:S01]  /*1aa0*/  VIADD R0, R147.reuse, 0x7f ;  /* 0x0000007f93007836 */ /* 0x040fe20000000000 */
[----:B------:R-:W-:-:S04]  /*1ab0*/  IADD3 R101, R147, 0x80, -R146 ;  /* 0x0000008093657810 */ /* 0x000fc80007ffe892 */
        /* <DEDUP_REMOVED lines=19> */
[----:B----4-:R-:W-:Y:S05]  /*1bf0*/  @!P1 BRA `(.L_x_12300) ;  /* 0x0000005800109947 */ /* 0x010fea0003800000 */
        /* <DEDUP_REMOVED lines=19> */
[----:B0-2--5:R-:W-:Y:S05]  /*1d30*/  CALL.ABS.NOINC R14 ;  /* 0x000000000e007343 */ /* 0x025fea0003c00000 */
.L_x_12302:
[----:B------:R-:W-:Y:S05]  /*1d40*/  BSYNC B6 ;  /* 0x0000000000067941 */ /* 0x000fea0003800000 */
.L_x_12301:
        /* <DEDUP_REMOVED lines=9> */
[----:B------:R-:W1:Y:S01]  /*1de0*/  LDC.64 R14, c[0x4][R14] ;  /* 0x010000000e0e7b82 */ /* 0x000e620000000a00 */
        /* <DEDUP_REMOVED lines=9> */
[----:B01---5:R-:W-:Y:S05]  /*1e80*/  CALL.ABS.NOINC R14 ;  /* 0x000000000e007343 */ /* 0x023fea0003c00000 */
.L_x_12304:
[----:B------:R-:W-:Y:S05]  /*1e90*/  BSYNC B6 ;  /* 0x0000000000067941 */ /* 0x000fea0003800000 */
.L_x_12303:
[----:B------:R-:W2:Y:S01]  /*1ea0*/  LDL.64 R36, [R1+0x38] ;  /* 0x0000380001247983 */ /* 0x000ea20000100a00 */
[----:B------:R-:W-:-:S03]  /*1eb0*/  ULDC.64 UR4, c[0x0][0x9f8] ;  /* 0x00027e0000047ab9 */ /* 0x000fc60000000a00 */
[----:B------:R-:W2:Y:S01]  /*1ec0*/  LDL.64 R20, [R1+0x38] ;  /* 0x0000380001147983 */ /* 0x000ea20000100a00 */
[----:B0-----:R-:W0:Y:S01]  /*1ed0*/  S2R R29, SR_TID.X ;  /* 0x00000000001d7919 */ /* 0x001e220000002100 */
[----:B------:R-:W-:Y:S01]  /*1ee0*/  ISETP.NE.U32.AND P0, PT, RZ, UR4, PT ;  /* 0x00000004ff007c0c */ /* 0x000fe2000bf05070 */
[----:B------:R-:W-:Y:S01]  /*1ef0*/  VIADD R0, R16, 0x10 ;  /* 0x0000001010007836 */ /* 0x000fe20000000000 */
[----:B------:R-:W1:Y:S01]  /*1f00*/  LDC.64 R6, c[0x0][0x408] ;  /* 0x00010200ff067b82 */ /* 0x000e620000000a00 */
[----:B------:R-:W3:Y:S01]  /*1f10*/  LDL.LU R35, [R1] ;  /* 0x0000000001237983 */ /* 0x000ee20000300800 */
[----:B------:R-:W-:-:S06]  /*1f20*/  ISETP.NE.AND.EX P0, PT, RZ, UR5, PT, P0 ;  /* 0x00000005ff007c0c */ /* 0x000fcc000bf05300 */
[----:B------:R-:W4:Y:S07]  /*1f30*/  LDC R99, c[0x0][0x3f4] ;  /* 0x0000fd00ff637b82 */ /* 0x000f2e0000000800 */
[----:B------:R-:W-:Y:S02]  /*1f40*/  @P0 IADD3 R4, P1, R30, UR4, RZ ;  /* 0x000000041e040c10 */ /* 0x000fe4000ff3e0ff */
[----:B0-----:R-:W-:-:S04]  /*1f50*/  SHF.R.U32.HI R32, RZ, 0x7, R29 ;  /* 0x00000007ff207819 */ /* 0x001fc8000001161d */
[----:B------:R-:W-:Y:S02]  /*1f60*/  ISETP.NE.AND P6, PT, R32, 0x1, PT ;  /* 0x000000012000780c */ /* 0x000fe40003fc5270 */
[----:B------:R-:W-:-:S05]  /*1f70*/  @P0 IADD3.X R5, R31, UR5, RZ, P1, !PT ;  /* 0x000000051f050c10 */ /* 0x000fca0008ffe4ff */
[----:B------:R0:W3:Y:S06]  /*1f80*/  @P0 LDG.E R25, desc[UR38][R4.64] ;  /* 0x0000002604190981 */ /* 0x0000ec000c1e1900 */
[----:B------:R-:W-:Y:S05]  /*1f90*/  @!P6 WARPSYNC.ALL ;  /* 0x000000000000e948 */ /* 0x000fea0003800000 */
[----:B------:R-:W-:-:S02]  /*1fa0*/  ULDC UR4, c[0x0][0x2f4] ;  /* 0x0000bd0000047ab9 */ /* 0x000fc40000000800 */
[----:B------:R-:W-:Y:S02]  /*1fb0*/  ISETP.GE.AND P1, PT, R0, UR4, PT ;  /* 0x0000000400007c0c */ /* 0x000fe4000bf26270 */
[----:B------:R-:W-:Y:S02]  /*1fc0*/  ISETP.GE.AND P0, PT, R16, UR4, PT ;  /* 0x0000000410007c0c */ /* 0x000fe4000bf06270 */
[----:B------:R-:W-:Y:S02]  /*1fd0*/  SEL R8, RZ, 0xffffffff, P1 ;  /* 0xffffffffff087807 */ /* 0x000fe40000800000 */
[----:B------:R-:W-:-:S03]  /*1fe0*/  SEL R3, RZ, 0x1, P0 ;  /* 0x00000001ff037807 */ /* 0x000fc60000000000 */
[----:B------:R-:W-:-:S05]  /*1ff0*/  IMAD.SHL.U32 R8, R8, 0x2, RZ ;  /* 0x0000000208087824 */ /* 0x000fca00078e00ff */
[----:B------:R-:W-:Y:S02]  /*2000*/  LOP3.LUT R10, R8, 0x2, R3, 0xe2, !PT ;  /* 0x00000002080a7812 */ /* 0x000fe400078ee203 */
[----:B------:R-:W0:Y:S01]  /*2010*/  LDC.64 R8, c[0x0][0x3f8] ;  /* 0x0000fe00ff087b82 */ /* 0x000e220000000a00 */
[----:B------:R-:W-:Y:S02]  /*2020*/  IMAD.IADD R79, R79, 0x1, R28 ;  /* 0x000000014f4f7824 */ /* 0x000fe400078e021c */
[----:B--2---:R-:W-:-:S05]  /*2030*/  IMAD.MOV.U32 R20, RZ, RZ, R36 ;  /* 0x000000ffff147224 */ /* 0x004fca00078e0024 */
[----:B------:R-:W-:-:S05]  /*2040*/  SHF.R.S32.HI R21, RZ, 0x1f, R20 ;  /* 0x0000001fff157819 */ /* 0x000fca0000011414 */
[----:B------:R2:W-:Y:S01]  /*2050*/  STL [R1+0x3c], R21 ;  /* 0x00003c1501007387 */ /* 0x0005e20000100800 */
[----:B-1----:R-:W-:-:S03]  /*2060*/  IMAD.WIDE.U32 R70, R154, R6, R20 ;  /* 0x000000069a467225 */ /* 0x002fc600078e0014 */
[----:B------:R-:W2:Y:S01]  /*2070*/  LDL R31, [R1+0xc] ;  /* 0x00000c00011f7983 */ /* 0x000ea20000100800 */
[----:B0-----:R-:W-:-:S03]  /*2080*/  IMAD.WIDE.U32 R66, R154, R8, R20 ;  /* 0x000000089a427225 */ /* 0x001fc600078e0014 */
[----:B------:R-:W2:Y:S04]  /*2090*/  LDL R20, [R1+0x40] ;  /* 0x0000400001147983 */ /* 0x000ea80000100800 */
[----:B------:R-:W2:Y:S04]  /*20a0*/  LDL R28, [R1+0x44] ;  /* 0x00004400011c7983 */ /* 0x000ea80000100800 */
[----:B------:R-:W2:Y:S01]  /*20b0*/  LDL R30, [R1+0x8c] ;  /* 0x00008c00011e7983 */ /* 0x000ea20000100800 */
[----:B------:R-:W-:Y:S01]  /*20c0*/  SHF.R.S32.HI R11, RZ, 0x1f, R154 ;  /* 0x0000001fff0b7819 */ /* 0x000fe2000001149a */
[----:B------:R-:W-:Y:S01]  /*20d0*/  VIADD R3, R16, 0x20 ;  /* 0x0000002010037836 */ /* 0x000fe20000000000 */
[----:B------:R-:W-:-:S03]  /*20e0*/  ISETP.GE.AND P1, PT, R23, UR4, PT ;  /* 0x0000000417007c0c */ /* 0x000fc6000bf26270 */
[----:B------:R-:W-:Y:S01]  /*20f0*/  IMAD R4, R11, R6, RZ ;  /* 0x000000060b047224 */ /* 0x000fe200078e02ff */
[----:B------:R-:W-:-:S03]  /*2100*/  ISETP.GE.AND P0, PT, R3, UR4, PT ;  /* 0x0000000403007c0c */ /* 0x000fc6000bf06270 */
[----:B------:R-:W-:Y:S01]  /*2110*/  IMAD R13, R154, R7, R4 ;  /* 0x000000079a0d7224 */ /* 0x000fe200078e0204 */
[----:B------:R-:W-:Y:S02]  /*2120*/  SEL R4, RZ, 0x8, P1 ;  /* 0x00000008ff047807 */ /* 0x000fe40000800000 */
[----:B------:R-:W-:Y:S02]  /*2130*/  SEL R5, RZ, 0x4, P0 ;  /* 0x00000004ff057807 */ /* 0x000fe40000000000 */
[----:B------:R-:W-:Y:S01]  /*2140*/  ISETP.GE.AND P0, PT, R22, UR4, PT ;  /* 0x0000000416007c0c */ /* 0x000fe2000bf06270 */
[----:B------:R-:W-:Y:S01]  /*2150*/  IMAD.WIDE.U32 R72, R154, R6, R16 ;  /* 0x000000069a487225 */ /* 0x000fe200078e0010 */
[----:B------:R-:W-:Y:S02]  /*2160*/  LOP3.LUT R4, R4, R10, R5, 0xfe, !PT ;  /* 0x0000000a04047212 */ /* 0x000fe400078efe05 */
[----:B------:R-:W-:Y:S01]  /*2170*/  SEL R5, RZ, 0x10, P0 ;  /* 0x00000010ff057807 */ /* 0x000fe20000000000 */
[----:B------:R-:W-:Y:S01]  /*2180*/  IMAD R11, R11, R8, RZ ;  /* 0x000000080b0b7224 */ /* 0x000fe200078e02ff */
[----:B----4-:R-:W-:-:S02]  /*2190*/  ISETP.GE.AND P0, PT, R16, R99, PT ;  /* 0x000000631000720c */ /* 0x010fc40003f06270 */
[-C--:B------:R-:W-:Y:S02]  /*21a0*/  ISETP.GE.AND P3, PT, R0, R99.reuse, PT ;  /* 0x000000630000720c */ /* 0x080fe40003f66270 */
[----:B------:R-:W-:Y:S01]  /*21b0*/  ISETP.GE.AND P2, PT, R3, R99, PT ;  /* 0x000000630300720c */ /* 0x000fe20003f46270 */
[----:B------:R-:W-:Y:S01]  /*21c0*/  IMAD.IADD R73, R73, 0x1, R13 ;  /* 0x0000000149497824 */ /* 0x000fe200078e020d */
[----:B------:R-:W-:Y:S01]  /*21d0*/  LOP3.LUT R29, R4, R5, RZ, 0xfc, !PT ;  /* 0x00000005041d7212 */ /* 0x000fe200078efcff */
[----:B------:R-:W-:Y:S01]  /*21e0*/  IMAD.IADD R71, R13, 0x1, R71 ;  /* 0x000000010d477824 */ /* 0x000fe200078e0247 */
[C---:B------:R-:W-:Y:S01]  /*21f0*/  SEL R5, R99.reuse, RZ, P0 ;  /* 0x000000ff63057207 */ /* 0x040fe20000000000 */
[C---:B------:R-:W-:Y:S01]  /*2200*/  IMAD R13, R154.reuse, R9, R11 ;  /* 0x000000099a0d7224 */ /* 0x040fe200078e020b */
[C---:B------:R-:W-:Y:S01]  /*2210*/  SEL R11, R99.reuse, RZ, P3 ;  /* 0x000000ff630b7207 */ /* 0x040fe20001800000 */
[----:B------:R-:W-:Y:S01]  /*2220*/  IMAD.WIDE.U32 R68, R154, R8, R16 ;  /* 0x000000089a447225 */ /* 0x000fe200078e0010 */
[----:B------:R-:W-:-:S03]  /*2230*/  SEL R4, R99, RZ, P2 ;  /* 0x000000ff63047207 */ /* 0x000fc60001000000 */
[----:B------:R-:W-:Y:S02]  /*2240*/  IMAD.IADD R69, R69, 0x1, R13 ;  /* 0x0000000145457824 */ /* 0x000fe400078e020d */
[----:B------:R-:W-:Y:S02]  /*2250*/  IMAD.IADD R67, R13, 0x1, R67 ;  /* 0x000000010d437824 */ /* 0x000fe400078e0243 */
[----:B------:R-:W-:Y:S02]  /*2260*/  IMAD.IADD R5, R16, 0x1, R5 ;  /* 0x0000000110057824 */ /* 0x000fe400078e0205 */
[----:B------:R-:W-:Y:S02]  /*2270*/  IMAD.IADD R11, R0, 0x1, R11 ;  /* 0x00000001000b7824 */ /* 0x000fe400078e020b */
[----:B------:R-:W-:Y:S01]  /*2280*/  IMAD.IADD R13, R3, 0x1, R4 ;  /* 0x00000001030d7824 */ /* 0x000fe200078e0204 */
[----:B------:R-:W-:Y:S02]  /*2290*/  SHF.R.S32.HI R4, RZ, 0x1f, R5 ;  /* 0x0000001fff047819 */ /* 0x000fe40000011405 */
[----:B------:R-:W-:-:S02]  /*22a0*/  SHF.R.S32.HI R12, RZ, 0x1f, R11 ;  /* 0x0000001fff0c7819 */ /* 0x000fc4000001140b */
[----:B------:R-:W-:Y:S02]  /*22b0*/  SHF.R.S32.HI R14, RZ, 0x1f, R13 ;  /* 0x0000001fff0e7819 */ /* 0x000fe4000001140d */
[CC--:B------:R-:W-:Y:S02]  /*22c0*/  LEA.HI R65, R4.reuse, R5.reuse, RZ, 0x3 ;  /* 0x0000000504417211 */ /* 0x0c0fe400078f18ff */
[----:B------:R-:W-:Y:S02]  /*22d0*/  LEA.HI R10, R4, R5, RZ, 0x5 ;  /* 0x00000005040a7211 */ /* 0x000fe400078f28ff */
[----:B------:R-:W-:Y:S02]  /*22e0*/  LEA.HI R4, R12, R11, RZ, 0x3 ;  /* 0x0000000b0c047211 */ /* 0x000fe400078f18ff */
[----:B------:R-:W-:Y:S02]  /*22f0*/  LEA.HI R5, R14, R13, RZ, 0x3 ;  /* 0x0000000d0e057211 */ /* 0x000fe400078f18ff */
[----:B------:R-:W-:-:S02]  /*2300*/  LEA.HI R12, R12, R11, RZ, 0x5 ;  /* 0x0000000b0c0c7211 */ /* 0x000fc400078f28ff */
[----:B------:R-:W-:Y:S01]  /*2310*/  LEA.HI R14, R14, R13, RZ, 0x5 ;  /* 0x0000000d0e0e7211 */ /* 0x000fe200078f28ff */
[----:B------:R-:W-:Y:S02]  /*2320*/  IMAD.SHL.U32 R11, R10, 0x80, RZ ;  /* 0x000000800a0b7824 */ /* 0x000fe400078e00ff */
[----:B------:R-:W-:Y:S02]  /*2330*/  IMAD.SHL.U32 R13, R12, 0x80, RZ ;  /* 0x000000800c0d7824 */ /* 0x000fe400078e00ff */
[----:B------:R-:W-:Y:S01]  /*2340*/  IMAD.SHL.U32 R15, R14, 0x80, RZ ;  /* 0x000000800e0f7824 */ /* 0x000fe200078e00ff */
[----:B------:R-:W-:Y:S02]  /*2350*/  LOP3.LUT R11, R11, 0xfffff000, RZ, 0xc0, !PT ;  /* 0xfffff0000b0b7812 */ /* 0x000fe400078ec0ff */
[----:B------:R-:W-:Y:S02]  /*2360*/  LOP3.LUT R13, R13, 0xfffff000, RZ, 0xc0, !PT ;  /* 0xfffff0000d0d7812 */ /* 0x000fe400078ec0ff */
[----:B------:R-:W-:-:S02]  /*2370*/  LOP3.LUT R15, R15, 0xfffff000, RZ, 0xc0, !PT ;  /* 0xfffff0000f0f7812 */ /* 0x000fc400078ec0ff */
[----:B---3--:R-:W-:-:S04]  /*2380*/  LOP3.LUT R35, R35, 0xfffffffe, RZ, 0xc0, !PT ;  /* 0xfffffffe23237812 */ /* 0x008fc800078ec0ff */
[----:B------:R-:W-:-:S04]  /*2390*/  @P3 LOP3.LUT R35, R35, 0x1, RZ, 0xfc, !PT ;  /* 0x0000000123233812 */ /* 0x000fc800078efcff */
[----:B------:R-:W-:-:S04]  /*23a0*/  LOP3.LUT R35, R35, 0xfffffffd, RZ, 0xc0, !PT ;  /* 0xfffffffd23237812 */ /* 0x000fc800078ec0ff */
[----:B------:R-:W-:-:S04]  /*23b0*/  @P2 LOP3.LUT R35, R35, 0x2, RZ, 0xfc, !PT ;  /* 0x0000000223232812 */ /* 0x000fc800078efcff */
[----:B------:R-:W-:Y:S02]  /*23c0*/  LOP3.LUT R35, R35, 0xfffffffb, RZ, 0xc0, !PT ;  /* 0xfffffffb23237812 */ /* 0x000fe400078ec0ff */
[----:B--2--5:R-:W-:Y:S02]  /*23d0*/  SHF.R.S32.HI R21, RZ, 0x1f, R97 ;  /* 0x0000001fff157819 */ /* 0x024fe40000011461 */
[----:B------:R-:W-:Y:S01]  /*23e0*/  SHF.L.U64.HI R90, R8, 0x7, R9 ;  /* 0x00000007085a7819 */ /* 0x000fe20000010209 */
[----:B------:R-:W-:Y:S01]  /*23f0*/  IMAD.WIDE.U32 R68, R97, R8, R68 ;  /* 0x0000000861447225 */ /* 0x000fe200078e0044 */
[----:B------:R-:W-:-:S03]  /*2400*/  SHF.L.U64.HI R87, R6, 0x7, R7 ;  /* 0x0000000706577819 */ /* 0x000fc60000010207 */
[----:B------:R-:W-:-:S04]  /*2410*/  IMAD.WIDE.U32 R72, R97, R6, R72 ;  /* 0x0000000661487225 */ /* 0x000fc800078e0048 */
[----:B------:R-:W-:-:S04]  /*2420*/  IMAD.WIDE.U32 R70, R97, R6, R70 ;  /* 0x0000000661467225 */ /* 0x000fc800078e0046 */
[----:B------:R-:W-:Y:S01]  /*2430*/  IMAD.WIDE.U32 R66, R97, R8, R66 ;  /* 0x0000000861427225 */ /* 0x000fe200078e0042 */
[----:B------:R-:W-:-:S03]  /*2440*/  SHF.R.S32.HI R86, RZ, 0x1f, R25 ;  /* 0x0000001fff567819 */ /* 0x000fc60000011419 */
[----:B------:R-:W-:Y:S02]  /*2450*/  VIADD R100, R32, 0x8 ;  /* 0x0000000820647836 */ /* 0x000fe40000000000 */
[----:B------:R-:W-:Y:S01]  /*2460*/  IMAD.SHL.U32 R99, R99, 0x2, RZ ;  /* 0x0000000263637824 */ /* 0x000fe200078e00ff */
[C---:B------:R-:W-:Y:S02]  /*2470*/  LOP3.LUT R10, R31.reuse, 0x18, R65, 0xf8, !PT ;  /* 0x000000181f0a7812 */ /* 0x040fe400078ef841 */
[C---:B------:R-:W-:Y:S02]  /*2480*/  LOP3.LUT R12, R31.reuse, 0x18, R4, 0xf8, !PT ;  /* 0x000000181f0c7812 */ /* 0x040fe400078ef804 */
[----:B------:R-:W-:Y:S02]  /*2490*/  LOP3.LUT R14, R31, 0x18, R5, 0xf8, !PT ;  /* 0x000000181f0e7812 */ /* 0x000fe400078ef805 */
[-C--:B------:R-:W-:Y:S02]  /*24a0*/  LOP3.LUT R10, R10, R20.reuse, RZ, 0x3c, !PT ;  /* 0x000000140a0a7212 */ /* 0x080fe400078e3cff */
[----:B------:R-:W-:-:S02]  /*24b0*/  LOP3.LUT R12, R12, R20, RZ, 0x3c, !PT ;  /* 0x000000140c0c7212 */ /* 0x000fc400078e3cff */
[----:B------:R-:W-:Y:S02]  /*24c0*/  LOP3.LUT R14, R14, R20, RZ, 0x3c, !PT ;  /* 0x000000140e0e7212 */ /* 0x000fe400078e3cff */
[--C-:B------:R-:W-:Y:S02]  /*24d0*/  IADD3 R96, R10, R11, R28.reuse ;  /* 0x0000000b0a607210 */ /* 0x100fe40007ffe01c */
[--C-:B------:R-:W-:Y:S02]  /*24e0*/  IADD3 R95, R12, R13, R28.reuse ;  /* 0x0000000d0c5f7210 */ /* 0x100fe40007ffe01c */
[----:B------:R-:W-:Y:S02]  /*24f0*/  IADD3 R94, R14, R15, R28 ;  /* 0x0000000f0e5e7210 */ /* 0x000fe40007ffe01c */
[----:B------:R-:W0:Y:S01]  /*2500*/  S2R R28, SR_TID.X ;  /* 0x00000000001c7919 */ /* 0x000e220000002100 */
[----:B------:R-:W-:Y:S01]  /*2510*/  @!P6 BAR.SYNC.DEFER_BLOCKING 0x9, 0x100 ;  /* 0x024400000000eb1d */ /* 0x000fe20000010000 */
[----:B------:R-:W-:Y:S01]  /*2520*/  LOP3.LUT P1, RZ, R30, 0x2, RZ, 0xc0, !PT ;  /* 0x000000021eff7812 */ /* 0x000fe2000782c0ff */
[----:B------:R-:W-:-:S12]  /*2530*/  IMAD R10, R21, R8, RZ ;  /* 0x00000008150a7224 */ /* 0x000fd800078e02ff */
[----:B------:R-:W-:-:S05]  /*2540*/  @P1 LOP3.LUT R35, R35, 0x4, RZ, 0xfc, !PT ;  /* 0x0000000423231812 */ /* 0x000fca00078efcff */
[----:B------:R1:W-:Y:S01]  /*2550*/  STL [R1], R35 ;  /* 0x0000002301007387 */ /* 0x0003e20000100800 */
[----:B0-----:R-:W-:-:S05]  /*2560*/  VIADD R36, R28, 0xffffff80 ;  /* 0xffffff801c247836 */ /* 0x001fca0000000000 */
[----:B------:R-:W-:-:S04]  /*2570*/  LEA.HI R28, R36, R36, RZ, 0x1 ;  /* 0x00000024241c7211 */ /* 0x000fc800078f08ff */
[----:B------:R-:W-:Y:S02]  /*2580*/  LOP3.LUT R28, R28, 0xfffffffe, RZ, 0xc0, !PT ;  /* 0xfffffffe1c1c7812 */ /* 0x000fe400078ec0ff */
[----:B------:R-:W-:-:S03]  /*2590*/  ISETP.GE.AND P1, PT, R136, UR4, PT ;  /* 0x0000000488007c0c */ /* 0x000fc6000bf26270 */
[----:B------:R-:W-:Y:S02]  /*25a0*/  IMAD.IADD R28, R36, 0x1, -R28 ;  /* 0x00000001241c7824 */ /* 0x000fe400078e0a1c */
[----:B------:R-:W-:Y:S02]  /*25b0*/  IMAD R75, R97, R9, R10 ;  /* 0x00000009614b7224 */ /* 0x000fe400078e020a */
[----:B------:R-:W-:Y:S02]  /*25c0*/  IMAD R20, R21, R6, RZ ;  /* 0x0000000615147224 */ /* 0x000fe400078e02ff */
[----:B------:R-:W-:Y:S01]  /*25d0*/  IMAD R9, R28, 0xc0, R154 ;  /* 0x000000c01c097824 */ /* 0x000fe200078e029a */
[----:B------:R-:W-:Y:S01]  /*25e0*/  SEL R28, RZ, 0x20, P1 ;  /* 0x00000020ff1c7807 */ /* 0x000fe20000800000 */
[----:B------:R-:W-:Y:S01]  /*25f0*/  IMAD R11, R97, R7, R20 ;  /* 0x00000007610b7224 */ /* 0x000fe200078e0214 */
[----:B------:R-:W-:Y:S02]  /*2600*/  LOP3.LUT R10, R65, 0xfffffff8, RZ, 0xc0, !PT ;  /* 0xfffffff8410a7812 */ /* 0x000fe400078ec0ff */
[----:B------:R-:W-:-:S02]  /*2610*/  LOP3.LUT R20, R4, 0xfffffff8, RZ, 0xc0, !PT ;  /* 0xfffffff804147812 */ /* 0x000fc400078ec0ff */
[----:B------:R-:W-:Y:S02]  /*2620*/  LOP3.LUT R21, R5, 0xfffffff8, RZ, 0xc0, !PT ;  /* 0xfffffff805157812 */ /* 0x000fe400078ec0ff */
[----:B------:R-:W-:Y:S01]  /*2630*/  LOP3.LUT R28, R29, R28, RZ, 0xfc, !PT ;  /* 0x0000001c1d1c7212 */ /* 0x000fe200078efcff */
[----:B------:R-:W-:Y:S01]  /*2640*/  IMAD.SHL.U32 R7, R8, 0x80, RZ ;  /* 0x0000008008077824 */ /* 0x000fe200078e00ff */
[----:B------:R-:W-:Y:S01]  /*2650*/  SHF.R.S32.HI R8, RZ, 0x1f, R34 ;  /* 0x0000001fff087819 */ /* 0x000fe20000011422 */
[----:B------:R-:W-:Y:S01]  /*2660*/  IMAD.IADD R77, R69, 0x1, R75 ;  /* 0x00000001454d7824 */ /* 0x000fe200078e024b */
[----:B------:R-:W-:Y:S01]  /*2670*/  SHF.R.S32.HI R93, RZ, 0x1f, R10 ;  /* 0x0000001fff5d7819 */ /* 0x000fe2000001140a */
[----:B------:R-:W-:Y:S01]  /*2680*/  IMAD.SHL.U32 R6, R6, 0x80, RZ ;  /* 0x0000008006067824 */ /* 0x000fe200078e00ff */
[----:B------:R-:W-:Y:S01]  /*2690*/  SHF.R.S32.HI R92, RZ, 0x1f, R20 ;  /* 0x0000001fff5c7819 */ /* 0x000fe20000011414 */
[----:B------:R-:W-:Y:S01]  /*26a0*/  IMAD.IADD R78, R73, 0x1, R11 ;  /* 0x00000001494e7824 */ /* 0x000fe200078e020b */
[----:B------:R-:W-:Y:S01]  /*26b0*/  SHF.R.S32.HI R91, RZ, 0x1f, R21 ;  /* 0x0000001fff5b7819 */ /* 0x000fe20000011415 */
[----:B------:R-:W-:Y:S01]  /*26c0*/  IMAD.IADD R76, R11, 0x1, R71 ;  /* 0x000000010b4c7824 */ /* 0x000fe200078e0247 */
[----:B------:R-:W-:Y:S01]  /*26d0*/  LOP3.LUT R29, R29, 0x1, RZ, 0xc0, !PT ;  /* 0x000000011d1d7812 */ /* 0x000fe200078ec0ff */
[----:B------:R-:W-:Y:S01]  /*26e0*/  IMAD.IADD R75, R75, 0x1, R67 ;  /* 0x000000014b4b7824 */ /* 0x000fe200078e0243 */
[----:B------:R-:W-:-:S02]  /*26f0*/  LOP3.LUT R30, R28, 0x2, RZ, 0xc0, !PT ;  /* 0x000000021c1e7812 */ /* 0x000fc400078ec0ff */
[----:B-1----:R-:W-:-:S07]  /*2700*/  LOP3.LUT R31, R28, 0x4, RZ, 0xc0, !PT ;  /* 0x000000041c1f7812 */ /* 0x002fce00078ec0ff */
.L_x_12363:
[----:B--2---:R-:W2:Y:S01]  /*2710*/  LDL R35, [R1+0x8c] ;  /* 0x00008c0001237983 */ /* 0x004ea20000100800 */
[----:B0-----:R-:W0:Y:S03]  /*2720*/  LDC R81, c[0x0][0x430] ;  /* 0x00010c00ff517b82 */ /* 0x001e260000000800 */
        /* <DEDUP_REMOVED lines=33> */
[C---:B------:R-:W-:Y:S01]  /*2940*/  @P3 IADD3 R14, R64.reuse, -0x10, RZ ;  /* 0xfffffff0400e3810 */ /* 0x040fe20007ffe0ff */
[----:B------:R-:W-:-:S04]  /*2950*/  IMAD R64, R64, 0x2, R27 ;  /* 0x0000000240407824 */ /* 0x000fc800078e021b */
        /* <DEDUP_REMOVED lines=97> */
.L_x_12309:
[----:B------:R-:W-:Y:S05]  /*2f70*/  BSYNC B1 ;  /* 0x0000000000017941 */ /* 0x000fea0003800000 */
.L_x_12308:
        /* <DEDUP_REMOVED lines=47> */
[----:B------:R-:W-:Y:S02]  /*3270*/  PRMT R106, R11, 0x7610, R106 ;  /* 0x000076100b6a7816 */ /* 0x000fe4000000006a */
[----:B------:R-:W-:Y:S01]  /*3280*/  PRMT R89, R89, 0x5410, R12 ;  /* 0x0000541059597816 */ /* 0x000fe2000000000c */
[----:B------:R-:W-:Y:S06]  /*3290*/  @!P2 BRA `(.L_x_12310) ;  /* 0x000000000004a947 */ /* 0x000fec0003800000 */
[----:B------:R-:W-:Y:S01]  /*32a0*/  BPT.TRAP 0x1 ;  /* 0x000000040000795c */ /* 0x000fe20000300000 */
.L_x_12310:
[----:B------:R-:W-:Y:S01]  /*32b0*/  IMAD R32, R18, 0x8, R2 ;  /* 0x0000000812207824 */ /* 0x000fe200078e0202 */
[----:B------:R-:W-:Y:S01]  /*32c0*/  SHF.L.U32 R85, R138, 0x1f, RZ ;  /* 0x0000001f8a557819 */ /* 0x000fe200000006ff */
[----:B------:R-:W-:Y:S03]  /*32d0*/  BSSY B1, `(.L_x_12311) ;  /* 0x0000003000017945 */ /* 0x000fe60003800000 */
[----:B------:R-:W0:Y:S02]  /*32e0*/  SYNCS.PHASECHK.TRANS64.TRYWAIT P4, [R32+URZ+0x2d890], R85 ;  /* 0x02d89055200075a7 */ /* 0x000e24000808017f */
[----:B0-----:R-:W-:Y:S05]  /*32f0*/  @!P4 BRA `(.L_x_12312) ;  /* 0x000001b00094c947 */ /* 0x001fea0003800000 */
.L_x_12574:
[----:B------:R-:W-:Y:S05]  /*3300*/  BSYNC B1 ;  /* 0x0000000000017941 */ /* 0x000fea0003800000 */
.L_x_12311:
[----:B------:R-:W-:-:S03]  /*3310*/  UMOV UR4, 0xffffffff ;  /* 0xffffffff00047882 */ /* 0x000fc60000000000 */
[----:B------:R-:W-:Y:S05]  /*3320*/  BRA.DIV UR4, `(.L_x_12313) ;  /* 0x000001b2049c7947 */ /* 0x000fea000b800000 */
[----:B------:R-:W1:Y:S04]  /*3330*/  SHFL.IDX PT, R61, R61, RZ, 0x1e1f ;  /* 0x001e1fff3d3d7589 */ /* 0x000e6800000e0000 */
[----:B------:R-:W2:Y:S02]  /*3340*/  SHFL.IDX PT, R60, R60, RZ, 0x1e1f ;  /* 0x001e1fff3c3c7589 */ /* 0x000ea400000e0000 */
.L_x_12578:
[----:B------:R-:W-:Y:S05]  /*3350*/  @P3 BRA `(.L_x_12314) ;  /* 0x0000003800943947 */ /* 0x000fea0003800000 */
[----:B------:R-:W-:Y:S01]  /*3360*/  ISETP.NE.AND P3, PT, R29, RZ, PT ;  /* 0x000000ff1d00720c */ /* 0x000fe20003f65270 */
[----:B------:R-:W-:-:S12]  /*3370*/  BSSY B1, `(.L_x_12315) ;  /* 0x0000037000017945 */ /* 0x000fd80003800000 */
[----:B------:R-:W-:Y:S05]  /*3380*/  @!P3 BRA `(.L_x_12316) ;  /* 0x0000000000d4b947 */ /* 0x000fea0003800000 */
[----:B------:R-:W3:Y:S01]  /*3390*/  LDL.64 R122, [R1+0x38] ;  /* 0x00003800017a7983 */ /* 0x000ee20000100a00 */
[----:B------:R-:W-:Y:S03]  /*33a0*/  BSSY B2, `(.L_x_12317) ;  /* 0x0000030000027945 */ /* 0x000fe60003800000 */
[----:B------:R4:W0:Y:S01]  /*33b0*/  LDS.128 R12, [R64+0x15000] ;  /* 0x01500000400c7984 */ /* 0x0008220000000c00 */
[----:B---3--:R-:W-:-:S13]  /*33c0*/  ISETP.GE.AND P3, PT, R122, R98, PT ;  /* 0x000000627a00720c */ /* 0x008fda0003f66270 */
[----:B0---4-:R-:W-:Y:S05]  /*33d0*/  @P3 BRA `(.L_x_12318) ;  /* 0x0000000000b03947 */ /* 0x011fea0003800000 */
[--C-:B------:R-:W-:Y:S02]  /*33e0*/  SHF.R.U64 R11, R56, 0x10, R57.reuse ;  /* 0x00000010380b7819 */ /* 0x100fe40000001239 */
[----:B------:R-:W-:Y:S02]  /*33f0*/  SHF.R.U32.HI R56, RZ, 0x10, R57 ;  /* 0x00000010ff387819 */ /* 0x000fe40000011639 */
[----:B------:R-:W-:Y:S02]  /*3400*/  SHF.R.U64 R57, R58, 0x10, R59 ;  /* 0x000000103a397819 */ /* 0x000fe4000000123b */
[----:B------:R-:W-:Y:S02]  /*3410*/  PRMT R11, R105, 0x5410, R11 ;  /* 0x00005410690b7816 */ /* 0x000fe4000000000b */
[----:B------:R-:W-:Y:S01]  /*3420*/  PRMT R57, R106, 0x5410, R57 ;  /* 0x000054106a397816 */ /* 0x000fe20000000039 */
[C---:B------:R-:W-:Y:S01]  /*3430*/  IMAD.U32 R106, R13.reuse, 0x10000, RZ ;  /* 0x000100000d6a7824 */ /* 0x040fe200078e00ff */
        /* <DEDUP_REMOVED lines=38> */
.L_x_12318:
[----:B------:R-:W-:Y:S05]  /*36a0*/  BSYNC B2 ;  /* 0x0000000000027941 */ /* 0x000fea0003800000 */
.L_x_12317:
[----:B--2---:R-:W-:-:S04]  /*36b0*/  LEA R56, P3, R16, R60, 0x1 ;  /* 0x0000003c10387211 */ /* 0x004fc800078608ff */
[----:B-1----:R-:W-:-:S05]  /*36c0*/  LEA.HI.X R57, R16, R61, R17, 0x1, P3 ;  /* 0x0000003d10397211 */ /* 0x002fca00018f0c11 */
[----:B------:R3:W-:Y:S04]  /*36d0*/  ST.E.128 desc[UR38][R56.64], R12 ;  /* 0x0000000c38007985 */ /* 0x0007e8000c101d26 */
.L_x_12316:
[----:B------:R-:W-:Y:S05]  /*36e0*/  BSYNC B1 ;  /* 0x0000000000017941 */ /* 0x000fea0003800000 */
.L_x_12315:
        /* <DEDUP_REMOVED lines=8> */
[----:B------:R-:W-:Y:S02]  /*3770*/  SHF.R.U64 R54, R54, 0x10, R55 ;  /* 0x0000001036367819 */ /* 0x000fe40000001237 */
[----:B------:R-:W-:Y:S01]  /*3780*/  SHF.R.U64 R11, R52, 0x10, R53 ;  /* 0x00000010340b7819 */ /* 0x000fe20000001235 */
[----:B------:R-:W-:Y:S01]  /*3790*/  IMAD.U32 R52, R13, 0x10000, RZ ;  /* 0x000100000d347824 */ /* 0x000fe200078e00ff */
[----:B------:R-:W-:Y:S02]  /*37a0*/  PRMT R54, R63, 0x5432, R54 ;  /* 0x000054323f367816 */ /* 0x000fe40000000036 */
[----:B------:R-:W-:Y:S02]  /*37b0*/  PRMT R11, R118, 0x5410, R11 ;  /* 0x00005410760b7816 */ /* 0x000fe4000000000b */
[----:B------:R-:W-:Y:S02]  /*37c0*/  LOP3.LUT R58, R13, 0xffff0000, RZ, 0xc0, !PT ;  /* 0xffff00000d3a7812 */ /* 0x000fe400078ec0ff */
[----:B------:R-:W-:-:S02]  /*37d0*/  LOP3.LUT R57, R54, 0xffff0000, RZ, 0xc0, !PT ;  /* 0xffff000036397812 */ /* 0x000fc400078ec0ff */
[----:B------:R-:W-:Y:S02]  /*37e0*/  SHF.R.U32.HI R56, RZ, 0x10, R53 ;  /* 0x00000010ff387819 */ /* 0x000fe40000011635 */
[C---:B------:R-:W-:Y:S01]  /*37f0*/  LOP3.LUT R53, R11.reuse, 0xffff0000, RZ, 0xc0, !PT ;  /* 0xffff00000b357812 */ /* 0x040fe200078ec0ff */
[C---:B------:R-:W-:Y:S01]  /*3800*/  FMUL.FTZ R13, R58.reuse, R57 ;  /* 0x000000393a0d7220 */ /* 0x040fe20000410000 */
[----:B------:R-:W-:Y:S01]  /*3810*/  SHF.R.U32.HI R55, RZ, 0x10, R55 ;  /* 0x00000010ff377819 */ /* 0x000fe20000011637 */
[----:B------:R-:W-:Y:S02]  /*3820*/  IMAD.U32 R11, R11, 0x10000, RZ ;  /* 0x000100000b0b7824 */ /* 0x000fe400078e00ff */
[-C--:B------:R-:W-:Y:S01]  /*3830*/  FMUL.FTZ R58, R58, R53.reuse ;  /* 0x000000353a3a7220 */ /* 0x080fe20000410000 */
[----:B------:R-:W-:Y:S01]  /*3840*/  FFMA.FTZ R53, R52, R53, -R13 ;  /* 0x0000003534357223 */ /* 0x000fe2000001080d */
[----:B------:R-:W-:Y:S02]  /*3850*/  PRMT R55, R121, 0x5410, R55 ;  /* 0x0000541079377816 */ /* 0x000fe40000000037 */
[----:B------:R-:W-:Y:S01]  /*3860*/  PRMT R13, R62, 0x5432, R56 ;  /* 0x000054323e0d7816 */ /* 0x000fe20000000038 */
[----:B------:R-:W-:Y:S01]  /*3870*/  FFMA.FTZ R52, R52, R57, R58 ;  /* 0x0000003934347223 */ /* 0x000fe2000001003a */
        /* <DEDUP_REMOVED lines=8> */
[C---:B------:R-:W-:Y:S02]  /*3900*/  IMAD.U32 R58, R15.reuse, 0x10000, RZ ;  /* 0x000100000f3a7824 */ /* 0x040fe400078e00ff */
[C---:B------:R-:W-:Y:S01]  /*3910*/  FFMA.FTZ R105, R14.reuse, R59, -R105 ;  /* 0x0000003b0e697223 */ /* 0x040fe20000010869 */
[----:B------:R-:W-:Y:S01]  /*3920*/  FFMA.FTZ R56, R14, R57, R56 ;  /* 0x000000390e387223 */ /* 0x000fe20000010038 */
[----:B------:R-:W-:-:S05]  /*3930*/  LOP3.LUT R14, R15, 0xffff0000, RZ, 0xc0, !PT ;  /* 0xffff00000f0e7812 */ /* 0x000fca00078ec0ff */
[C---:B------:R-:W-:Y:S01]  /*3940*/  FMUL.FTZ R15, R14.reuse, R55 ;  /* 0x000000370e0f7220 */ /* 0x040fe20000410000 */
[----:B------:R-:W-:-:S03]  /*3950*/  FMUL.FTZ R14, R14, R13 ;  /* 0x0000000d0e0e7220 */ /* 0x000fc60000410000 */
[----:B------:R-:W-:Y:S01]  /*3960*/  FFMA.FTZ R15, R58, R13, -R15 ;  /* 0x0000000d3a0f7223 */ /* 0x000fe2000001080f */
[----:B------:R-:W-:Y:S01]  /*3970*/  IMAD.U32 R13, R54, 0x10000, RZ ;  /* 0x00010000360d7824 */ /* 0x000fe200078e00ff */
[----:B------:R-:W-:Y:S01]  /*3980*/  LOP3.LUT R54, R12, 0xffff0000, RZ, 0xc0, !PT ;  /* 0xffff00000c367812 */ /* 0x000fe200078ec0ff */
[----:B------:R-:W-:Y:S01]  /*3990*/  FFMA.FTZ R14, R58, R55, R14 ;  /* 0x000000373a0e7223 */ /* 0x000fe2000001000e */
[----:B------:R-:W-:-:S03]  /*39a0*/  IMAD.U32 R12, R12, 0x10000, RZ ;  /* 0x000100000c0c7824 */ /* 0x000fc600078e00ff */
[C---:B------:R-:W-:Y:S01]  /*39b0*/  FMUL.FTZ R55, R54.reuse, R13 ;  /* 0x0000000d36377220 */ /* 0x040fe20000410000 */
[----:B------:R-:W-:Y:S01]  /*39c0*/  FMUL.FTZ R54, R54, R11 ;  /* 0x0000000b36367220 */ /* 0x000fe20000410000 */
[----:B------:R-:W-:Y:S02]  /*39d0*/  F2FP.BF16.F32.PACK_AB R15, R14, R15 ;  /* 0x0000000f0e0f723e */ /* 0x000fe400000010ff */
[C---:B------:R-:W-:Y:S01]  /*39e0*/  FFMA.FTZ R55, R12.reuse, R11, -R55 ;  /* 0x0000000b0c377223 */ /* 0x040fe20000010837 */
[----:B------:R-:W-:Y:S01]  /*39f0*/  FFMA.FTZ R54, R12, R13, R54 ;  /* 0x0000000d0c367223 */ /* 0x000fe20000010036 */
[----:B------:R-:W-:Y:S02]  /*3a00*/  F2FP.BF16.F32.PACK_AB R13, R52, R53 ;  /* 0x00000035340d723e */ /* 0x000fe400000010ff */
[----:B------:R-:W-:Y:S02]  /*3a10*/  F2FP.BF16.F32.PACK_AB R14, R56, R105 ;  /* 0x00000069380e723e */ /* 0x000fe400000010ff */
[----:B------:R-:W-:-:S07]  /*3a20*/  F2FP.BF16.F32.PACK_AB R12, R54, R55 ;  /* 0x00000037360c723e */ /* 0x000fce00000010ff */
.L_x_12322:
[----:B------:R-:W-:Y:S05]  /*3a30*/  BSYNC B2 ;  /* 0x0000000000027941 */ /* 0x000fea0003800000 */
.L_x_12321:
[----:B------:R-:W3:Y:S01]  /*3a40*/  LDL R11, [R1+0x48] ;  /* 0x00004800010b7983 */ /* 0x000ee20000100800 */
[----:B--2---:R-:W-:Y:S02]  /*3a50*/  IMAD.MOV.U32 R52, RZ, RZ, R60 ;  /* 0x000000ffff347224 */ /* 0x004fe400078e003c */
[----:B-1----:R-:W-:Y:S02]  /*3a60*/  IMAD.MOV.U32 R53, RZ, RZ, R61 ;  /* 0x000000ffff357224 */ /* 0x002fe400078e003d */
[----:B---3--:R-:W-:-:S04]  /*3a70*/  IMAD.SHL.U32 R11, R11, 0x8, RZ ;  /* 0x000000080b0b7824 */ /* 0x008fc800078e00ff */
[----:B------:R-:W-:-:S05]  /*3a80*/  IMAD.WIDE R52, R11, 0x2, R52 ;  /* 0x000000020b347825 */ /* 0x000fca00078e0234 */
[----:B------:R4:W-:Y:S02]  /*3a90*/  ST.E.128 desc[UR38][R52.64], R12 ;  /* 0x0000000c34007985 */ /* 0x0009e4000c101d26 */
.L_x_12320:
[----:B------:R-:W-:Y:S05]  /*3aa0*/  BSYNC B1 ;  /* 0x0000000000017941 */ /* 0x000fea0003800000 */
.L_x_12319:
[----:B------:R-:W-:Y:S01]  /*3ab0*/  ISETP.NE.AND P3, PT, R31, RZ, PT ;  /* 0x000000ff1f00720c */ /* 0x000fe20003f65270 */
[----:B------:R-:W-:-:S12]  /*3ac0*/  BSSY B1, `(.L_x_12323) ;  /* 0x000003b000017945 */ /* 0x000fd80003800000 */
[----:B------:R-:W-:Y:S05]  /*3ad0*/  @!P3 BRA `(.L_x_12324) ;  /* 0x0000000000e4b947 */ /* 0x000fea0003800000 */
[----:B---34-:R-:W3:Y:S04]  /*3ae0*/  LDL R12, [R1+0x4c] ;  /* 0x00004c00010c7983 */ /* 0x018ee80000100800 */
[----:B------:R-:W4:Y:S01]  /*3af0*/  LDL R11, [R1+0x6c] ;  /* 0x00006c00010b7983 */ /* 0x000f220000100800 */
[----:B-1----:R-:W-:Y:S01]  /*3b00*/  IMAD.MOV.U32 R13, RZ, RZ, R61 ;  /* 0x000000ffff0d7224 */ /* 0x002fe200078e003d */
[----:B------:R-:W-:Y:S01]  /*3b10*/  BSSY B2, `(.L_x_12325) ;  /* 0x0000034000027945 */ /* 0x000fe20003800000 */
[----:B---3--:R-:W-:Y:S02]  /*3b20*/  IMAD.SHL.U32 R53, R12, 0x8, RZ ;  /* 0x000000080c357824 */ /* 0x008fe400078e00ff */
[----:B--2---:R-:W-:Y:S01]  /*3b30*/  IMAD.MOV.U32 R12, RZ, RZ, R60 ;  /* 0x000000ffff0c7224 */ /* 0x004fe200078e003c */
[----:B----4-:R-:W-:-:S03]  /*3b40*/  ISETP.GE.AND P3, PT, R11, R98, PT ;  /* 0x000000620b00720c */ /* 0x010fc60003f66270 */
[----:B------:R-:W-:Y:S02]  /*3b50*/  IMAD.WIDE R52, R53, 0x2, R12 ;  /* 0x0000000235347825 */ /* 0x000fe400078e020c */
[----:B------:R1:W2:Y:S08]  /*3b60*/  LDS.128 R12, [R64+0x17000] ;  /* 0x01700000400c7984 */ /* 0x0002b00000000c00 */
[----:B-1----:R-:W-:Y:S05]  /*3b70*/  @P3 BRA `(.L_x_12326) ;  /* 0x0000000000b43947 */ /* 0x002fea0003800000 */
[----:B------:R-:W-:Y:S02]  /*3b80*/  SHF.R.U64 R50, R50, 0x10, R51 ;  /* 0x0000001032327819 */ /* 0x000fe40000001233 */
[----:B------:R-:W-:Y:S02]  /*3b90*/  SHF.R.U64 R11, R48, 0x10, R49 ;  /* 0x00000010300b7819 */ /* 0x000fe40000001231 */
[----:B------:R-:W-:Y:S01]  /*3ba0*/  PRMT R119, R119, 0x5410, R50 ;  /* 0x0000541077777816 */ /* 0x000fe20000000032 */
[C---:B--2---:R-:W-:Y:S01]  /*3bb0*/  IMAD.U32 R50, R13.reuse, 0x10000, RZ ;  /* 0x000100000d327824 */ /* 0x044fe200078e00ff */
[----:B------:R-:W-:Y:S02]  /*3bc0*/  PRMT R116, R116, 0x5410, R11 ;  /* 0x0000541074747816 */ /* 0x000fe4000000000b */
[----:B------:R-:W-:Y:S02]  /*3bd0*/  SHF.R.U32.HI R48, RZ, 0x10, R49 ;  /* 0x00000010ff307819 */ /* 0x000fe40000011631 */
[----:B------:R-:W-:-:S02]  /*3be0*/  LOP3.LUT R54, R13, 0xffff0000, RZ, 0xc0, !PT ;  /* 0xffff00000d367812 */ /* 0x000fc400078ec0ff */
[----:B------:R-:W-:Y:S02]  /*3bf0*/  LOP3.LUT R49, R119, 0xffff0000, RZ, 0xc0, !PT ;  /* 0xffff000077317812 */ /* 0x000fe400078ec0ff */
[----:B------:R-:W-:Y:S02]  /*3c00*/  LOP3.LUT R11, R116, 0xffff0000, RZ, 0xc0, !PT ;  /* 0xffff0000740b7812 */ /* 0x000fe400078ec0ff */
[----:B------:R-:W-:Y:S01]  /*3c10*/  SHF.R.U32.HI R51, RZ, 0x10, R51 ;  /* 0x00000010ff337819 */ /* 0x000fe20000011633 */
[C---:B------:R-:W-:Y:S01]  /*3c20*/  FMUL.FTZ R13, R54.reuse, R49 ;  /* 0x00000031360d7220 */ /* 0x040fe20000410000 */
[----:B------:R-:W-:Y:S01]  /*3c30*/  PRMT R117, R117, 0x5410, R48 ;  /* 0x0000541075757816 */ /* 0x000fe20000000030 */
[-C--:B------:R-:W-:Y:S01]  /*3c40*/  FMUL.FTZ R54, R54, R11.reuse ;  /* 0x0000000b36367220 */ /* 0x080fe20000410000 */
[----:B------:R-:W-:Y:S01]  /*3c50*/  PRMT R120, R120, 0x5410, R51 ;  /* 0x0000541078787816 */ /* 0x000fe20000000033 */
[----:B------:R-:W-:Y:S01]  /*3c60*/  FFMA.FTZ R11, R50, R11, -R13 ;  /* 0x0000000b320b7223 */ /* 0x000fe2000001080d */
[----:B------:R-:W-:-:S02]  /*3c70*/  IMAD.U32 R13, R14, 0x10000, RZ ;  /* 0x000100000e0d7824 */ /* 0x000fc400078e00ff */
[----:B------:R-:W-:Y:S01]  /*3c80*/  FFMA.FTZ R50, R50, R49, R54 ;  /* 0x0000003132327223 */ /* 0x000fe20000010036 */
[----:B------:R-:W-:Y:S01]  /*3c90*/  LOP3.LUT R49, R14, 0xffff0000, RZ, 0xc0, !PT ;  /* 0xffff00000e317812 */ /* 0x000fe200078ec0ff */
[----:B------:R-:W-:Y:S01]  /*3ca0*/  IMAD.U32 R48, R120, 0x10000, RZ ;  /* 0x0001000078307824 */ /* 0x000fe200078e00ff */
[----:B------:R-:W-:Y:S01]  /*3cb0*/  LOP3.LUT R51, R15, 0xffff0000, RZ, 0xc0, !PT ;  /* 0xffff00000f337812 */ /* 0x000fe200078ec0ff */
[----:B------:R-:W-:Y:S01]  /*3cc0*/  IMAD.U32 R54, R117, 0x10000, RZ ;  /* 0x0001000075367824 */ /* 0x000fe200078e00ff */
[----:B------:R-:W-:Y:S01]  /*3cd0*/  SHF.L.U32 R119, R119, 0x10, RZ ;  /* 0x0000001077777819 */ /* 0x000fe200000006ff */
[----:B------:R-:W-:Y:S01]  /*3ce0*/  FMUL.FTZ R14, R49, R48 ;  /* 0x00000030310e7220 */ /* 0x000fe20000410000 */
[----:B------:R-:W-:Y:S02]  /*3cf0*/  IMAD.U32 R15, R15, 0x10000, RZ ;  /* 0x000100000f0f7824 */ /* 0x000fe400078e00ff */
[-C--:B------:R-:W-:Y:S01]  /*3d00*/  FMUL.FTZ R49, R49, R54.reuse ;  /* 0x0000003631317220 */ /* 0x080fe20000410000 */
[----:B------:R-:W-:Y:S01]  /*3d10*/  F2FP.BF16.F32.PACK_AB R11, R50, R11 ;  /* 0x0000000b320b723e */ /* 0x000fe200000010ff */
[----:B------:R-:W-:-:S02]  /*3d20*/  FFMA.FTZ R14, R13, R54, -R14 ;  /* 0x000000360d0e7223 */ /* 0x000fc4000001080e */
[----:B------:R-:W-:Y:S01]  /*3d30*/  FFMA.FTZ R49, R13, R48, R49 ;  /* 0x000000300d317223 */ /* 0x000fe20000010031 */
[----:B------:R-:W-:Y:S02]  /*3d40*/  LOP3.LUT R48, R120, 0xffff0000, RZ, 0xc0, !PT ;  /* 0xffff000078307812 */ /* 0x000fe400078ec0ff */
[----:B------:R-:W-:Y:S02]  /*3d50*/  LOP3.LUT R13, R117, 0xffff0000, RZ, 0xc0, !PT ;  /* 0xffff0000750d7812 */ /* 0x000fe400078ec0ff */
[----:B------:R-:W-:Y:S01]  /*3d60*/  F2FP.BF16.F32.PACK_AB R14, R49, R14 ;  /* 0x0000000e310e723e */ /* 0x000fe200000010ff */
[CC--:B------:R-:W-:Y:S02]  /*3d70*/  FMUL.FTZ R54, R51.reuse, R48.reuse ;  /* 0x0000003033367220 */ /* 0x0c0fe40000410000 */
[-C--:B------:R-:W-:Y:S02]  /*3d80*/  FMUL.FTZ R51, R51, R13.reuse ;  /* 0x0000000d33337220 */ /* 0x080fe40000410000 */
[C---:B------:R-:W-:Y:S01]  /*3d90*/  FFMA.FTZ R13, R15.reuse, R13, -R54 ;  /* 0x0000000d0f0d7223 */ /* 0x040fe20000010836 */
[----:B------:R-:W-:Y:S01]  /*3da0*/  LOP3.LUT R54, R12, 0xffff0000, RZ, 0xc0, !PT ;  /* 0xffff00000c367812 */ /* 0x000fe200078ec0ff */
[----:B------:R-:W-:Y:S01]  /*3db0*/  FFMA.FTZ R48, R15, R48, R51 ;  /* 0x000000300f307223 */ /* 0x000fe20000010033 */
[----:B------:R-:W-:-:S02]  /*3dc0*/  IMAD.U32 R15, R116, 0x10000, RZ ;  /* 0x00010000740f7824 */ /* 0x000fc400078e00ff */
[----:B------:R-:W-:Y:S02]  /*3dd0*/  IMAD.U32 R12, R12, 0x10000, RZ ;  /* 0x000100000c0c7824 */ /* 0x000fe400078e00ff */
[C---:B------:R-:W-:Y:S01]  /*3de0*/  FMUL.FTZ R51, R54.reuse, R119 ;  /* 0x0000007736337220 */ /* 0x040fe20000410000 */
[----:B------:R-:W-:-:S03]  /*3df0*/  FMUL.FTZ R54, R54, R15 ;  /* 0x0000000f36367220 */ /* 0x000fc60000410000 */
[C---:B------:R-:W-:Y:S01]  /*3e00*/  FFMA.FTZ R51, R12.reuse, R15, -R51 ;  /* 0x0000000f0c337223 */ /* 0x040fe20000010833 */
[----:B------:R-:W-:Y:S01]  /*3e10*/  FFMA.FTZ R54, R12, R119, R54 ;  /* 0x000000770c367223 */ /* 0x000fe20000010036 */
[----:B------:R-:W-:Y:S01]  /*3e20*/  F2FP.BF16.F32.PACK_AB R15, R48, R13 ;  /* 0x0000000d300f723e */ /* 0x000fe200000010ff */
[----:B------:R-:W-:-:S03]  /*3e30*/  IMAD.MOV.U32 R13, RZ, RZ, R11 ;  /* 0x000000ffff0d7224 */ /* 0x000fc600078e000b */
[----:B------:R-:W-:-:S07]  /*3e40*/  F2FP.BF16.F32.PACK_AB R12, R54, R51 ;  /* 0x00000033360c723e */ /* 0x000fce00000010ff */
.L_x_12326:
[----:B------:R-:W-:Y:S05]  /*3e50*/  BSYNC B2 ;  /* 0x0000000000027941 */ /* 0x000fea0003800000 */
.L_x_12325:
[----:B--2---:R1:W-:Y:S02]  /*3e60*/  ST.E.128 desc[UR38][R52.64], R12 ;  /* 0x0000000c34007985 */ /* 0x0043e4000c101d26 */
.L_x_12324:
[----:B------:R-:W-:Y:S05]  /*3e70*/  BSYNC B1 ;  /* 0x0000000000017941 */ /* 0x000fea0003800000 */
.L_x_12323:
        /* <DEDUP_REMOVED lines=18> */
[----:B------:R-:W-:Y:S02]  /*3fa0*/  LOP3.LUT R45, R13, 0xffff0000, RZ, 0xc0, !PT ;  /* 0xffff00000d2d7812 */ /* 0x000fe400078ec0ff */
[C---:B------:R-:W-:Y:S01]  /*3fb0*/  LOP3.LUT R50, R114.reuse, 0xffff0000, RZ, 0xc0, !PT ;  /* 0xffff000072327812 */ /* 0x040fe200078ec0ff */
[----:B------:R-:W-:Y:S01]  /*3fc0*/  IMAD.U32 R114, R114, 0x10000, RZ ;  /* 0x0001000072727824 */ /* 0x000fe200078e00ff */
[C---:B------:R-:W-:Y:S01]  /*3fd0*/  LOP3.LUT R47, R115.reuse, 0xffff0000, RZ, 0xc0, !PT ;  /* 0xffff0000732f7812 */ /* 0x040fe200078ec0ff */
[----:B------:R-:W-:Y:S01]  /*3fe0*/  IMAD.U32 R115, R115, 0x10000, RZ ;  /* 0x0001000073737824 */ /* 0x000fe200078e00ff */
[----:B------:R-:W-:Y:S01]  /*3ff0*/  PRMT R111, R111, 0x5410, R46 ;  /* 0x000054106f6f7816 */ /* 0x000fe2000000002e */
[----:B------:R-:W-:Y:S01]  /*4000*/  IMAD.U32 R46, R13, 0x10000, RZ ;  /* 0x000100000d2e7824 */ /* 0x000fe200078e00ff */
[----:B------:R-:W-:Y:S01]  /*4010*/  PRMT R113, R113, 0x5410, R52 ;  /* 0x0000541071717816 */ /* 0x000fe20000000034 */
[C---:B------:R-:W-:Y:S01]  /*4020*/  FMUL.FTZ R51, R45.reuse, R50 ;  /* 0x000000322d337220 */ /* 0x040fe20000410000 */
[----:B------:R-:W-:Y:S01]  /*4030*/  FMUL.FTZ R53, R45, R47 ;  /* 0x0000002f2d357220 */ /* 0x000fe20000410000 */
[----:B------:R-:W-:Y:S01]  /*4040*/  LOP3.LUT R14, R14, 0xffff0000, RZ, 0xc0, !PT ;  /* 0xffff00000e0e7812 */ /* 0x000fe200078ec0ff */
[----:B------:R-:W-:-:S02]  /*4050*/  IMAD.U32 R13, R111, 0x10000, RZ ;  /* 0x000100006f0d7824 */ /* 0x000fc400078e00ff */
[C---:B------:R-:W-:Y:S01]  /*4060*/  FFMA.FTZ R45, R46.reuse, R47, -R51 ;  /* 0x0000002f2e2d7223 */ /* 0x040fe20000010833 */
[----:B------:R-:W-:Y:S02]  /*4070*/  IMAD.U32 R51, R113, 0x10000, RZ ;  /* 0x0001000071337824 */ /* 0x000fe400078e00ff */
[----:B------:R-:W-:Y:S01]  /*4080*/  FFMA.FTZ R46, R46, R50, R53 ;  /* 0x000000322e2e7223 */ /* 0x000fe20000010035 */
[----:B------:R-:W-:Y:S01]  /*4090*/  LOP3.LUT R11, R15, 0xffff0000, RZ, 0xc0, !PT ;  /* 0xffff00000f0b7812 */ /* 0x000fe200078ec0ff */
[----:B------:R-:W-:Y:S02]  /*40a0*/  IMAD.U32 R47, R12, 0x10000, RZ ;  /* 0x000100000c2f7824 */ /* 0x000fe400078e00ff */
[C---:B------:R-:W-:Y:S01]  /*40b0*/  FMUL.FTZ R55, R14.reuse, R51 ;  /* 0x000000330e377220 */ /* 0x040fe20000410000 */
[----:B------:R-:W-:Y:S01]  /*40c0*/  LOP3.LUT R52, R111, 0xffff0000, RZ, 0xc0, !PT ;  /* 0xffff00006f347812 */ /* 0x000fe200078ec0ff */
[-C--:B------:R-:W-:Y:S01]  /*40d0*/  FMUL.FTZ R53, R14, R13.reuse ;  /* 0x0000000d0e357220 */ /* 0x080fe20000410000 */
[----:B------:R-:W-:Y:S01]  /*40e0*/  LOP3.LUT R50, R113, 0xffff0000, RZ, 0xc0, !PT ;  /* 0xffff000071327812 */ /* 0x000fe200078ec0ff */
[----:B------:R-:W-:Y:S01]  /*40f0*/  FFMA.FTZ R55, R44, R13, R55 ;  /* 0x0000000d2c377223 */ /* 0x000fe20000010037 */
[----:B------:R-:W-:Y:S01]  /*4100*/  LOP3.LUT R12, R12, 0xffff0000, RZ, 0xc0, !PT ;  /* 0xffff00000c0c7812 */ /* 0x000fe200078ec0ff */
[----:B------:R-:W-:-:S02]  /*4110*/  IMAD.U32 R15, R15, 0x10000, RZ ;  /* 0x000100000f0f7824 */ /* 0x000fc400078e00ff */
[----:B------:R-:W-:Y:S01]  /*4120*/  FFMA.FTZ R14, R44, R51, -R53 ;  /* 0x000000332c0e7223 */ /* 0x000fe20000010835 */
        /* <DEDUP_REMOVED lines=10> */
[----:B------:R-:W-:Y:S01]  /*41d0*/  F2FP.BF16.F32.PACK_AB R14, R55, R14 ;  /* 0x0000000e370e723e */ /* 0x000fe200000010ff */
[----:B------:R-:W-:Y:S01]  /*41e0*/  IMAD.MOV.U32 R13, RZ, RZ, R45 ;  /* 0x000000ffff0d7224 */ /* 0x000fe200078e002d */
[----:B------:R-:W-:-:S07]  /*41f0*/  F2FP.BF16.F32.PACK_AB R12, R11, R44 ;  /* 0x0000002c0b0c723e */ /* 0x000fce00000010ff */
.L_x_12330:
[----:B------:R-:W-:Y:S05]  /*4200*/  BSYNC B2 ;  /* 0x0000000000027941 */ /* 0x000fea0003800000 */
.L_x_12329:
[----:B--2---:R1:W-:Y:S02]  /*4210*/  ST.E.128 desc[UR38][R48.64], R12 ;  /* 0x0000000c30007985 */ /* 0x0043e4000c101d26 */
.L_x_12328:
[----:B------:R-:W-:Y:S05]  /*4220*/  BSYNC B1 ;  /* 0x0000000000017941 */ /* 0x000fea0003800000 */
.L_x_12327:
        /* <DEDUP_REMOVED lines=14> */
[--C-:B------:R-:W-:Y:S02]  /*4310*/  SHF.R.U32.HI R49, RZ, 0x10, R41.reuse ;  /* 0x00000010ff317819 */ /* 0x100fe40000011629 */
[----:B------:R-:W-:Y:S01]  /*4320*/  SHF.R.U64 R46, R40, 0x10, R41 ;  /* 0x00000010282e7819 */ /* 0x000fe20000001229 */
[----:B------:R-:W-:Y:S01]  /*4330*/  IMAD.U32 R40, R14, 0x10000, RZ ;  /* 0x000100000e287824 */ /* 0x000fe200078e00ff */
        /* <DEDUP_REMOVED lines=8> */
[----:B------:R-:W-:Y:S02]  /*43c0*/  LOP3.LUT R11, R15, 0xffff0000, RZ, 0xc0, !PT ;  /* 0xffff00000f0b7812 */ /* 0x000fe400078ec0ff */
[----:B------:R-:W-:Y:S01]  /*43d0*/  LOP3.LUT R15, R13, 0xffff0000, RZ, 0xc0, !PT ;  /* 0xffff00000d0f7812 */ /* 0x000fe200078ec0ff */
[C---:B------:R-:W-:Y:S01]  /*43e0*/  FMUL.FTZ R51, R41.reuse, R48 ;  /* 0x0000003029337220 */ /* 0x040fe20000410000 */
[----:B------:R-:W-:Y:S01]  /*43f0*/  LOP3.LUT R47, R108, 0xffff0000, RZ, 0xc0, !PT ;  /* 0xffff00006c2f7812 */ /* 0x000fe200078ec0ff */
[----:B------:R-:W-:Y:S01]  /*4400*/  FMUL.FTZ R41, R41, R46 ;  /* 0x0000002e29297220 */ /* 0x000fe20000410000 */
[----:B------:R-:W-:Y:S01]  /*4410*/  LOP3.LUT R43, R103, 0xffff0000, RZ, 0xc0, !PT ;  /* 0xffff0000672b7812 */ /* 0x000fe200078ec0ff */
[----:B------:R-:W-:Y:S01]  /*4420*/  IMAD.U32 R13, R12, 0x10000, RZ ;  /* 0x000100000c0d7824 */ /* 0x000fe200078e00ff */
[----:B------:R-:W-:Y:S01]  /*4430*/  LOP3.LUT R110, R110, 0xffff0000, RZ, 0xc0, !PT ;  /* 0xffff00006e6e7812 */ /* 0x000fe200078ec0ff */
[C---:B------:R-:W-:Y:S01]  /*4440*/  FMUL.FTZ R49, R15.reuse, R47 ;  /* 0x0000002f0f317220 */ /* 0x040fe20000410000 */
[----:B------:R-:W-:Y:S01]  /*4450*/  LOP3.LUT R104, R104, 0xffff0000, RZ, 0xc0, !PT ;  /* 0xffff000068687812 */ /* 0x000fe200078ec0ff */
[-C--:B------:R-:W-:Y:S01]  /*4460*/  FMUL.FTZ R50, R15, R43.reuse ;  /* 0x0000002b0f327220 */ /* 0x080fe20000410000 */
[----:B------:R-:W-:Y:S01]  /*4470*/  LOP3.LUT R15, R12, 0xffff0000, RZ, 0xc0, !PT ;  /* 0xffff00000c0f7812 */ /* 0x000fe200078ec0ff */
[----:B------:R-:W-:Y:S01]  /*4480*/  FFMA.FTZ R48, R40, R48, R41 ;  /* 0x0000003028307223 */ /* 0x000fe20000010029 */
[C---:B------:R-:W-:Y:S01]  /*4490*/  FFMA.FTZ R12, R42.reuse, R43, -R49 ;  /* 0x0000002b2a0c7223 */ /* 0x040fe20000010831 */
[----:B------:R-:W-:Y:S01]  /*44a0*/  FFMA.FTZ R47, R42, R47, R50 ;  /* 0x0000002f2a2f7223 */ /* 0x000fe20000010032 */
[----:B------:R-:W-:-:S02]  /*44b0*/  IMAD.U32 R108, R108, 0x10000, RZ ;  /* 0x000100006c6c7824 */ /* 0x000fc400078e00ff */
[----:B------:R-:W-:Y:S01]  /*44c0*/  FMUL.FTZ R41, R11, R110 ;  /* 0x0000006e0b297220 */ /* 0x000fe20000410000 */
[----:B------:R-:W-:Y:S02]  /*44d0*/  IMAD.U32 R42, R103, 0x10000, RZ ;  /* 0x00010000672a7824 */ /* 0x000fe400078e00ff */
[----:B------:R-:W-:Y:S01]  /*44e0*/  FMUL.FTZ R11, R11, R104 ;  /* 0x000000680b0b7220 */ /* 0x000fe20000410000 */
[----:B------:R-:W-:Y:S01]  /*44f0*/  FFMA.FTZ R51, R40, R46, -R51 ;  /* 0x0000002e28337223 */ /* 0x000fe20000010833 */
        /* <DEDUP_REMOVED lines=11> */
.L_x_12334:
[----:B------:R-:W-:Y:S05]  /*45b0*/  BSYNC B2 ;  /* 0x0000000000027941 */ /* 0x000fea0003800000 */
.L_x_12333:
[----:B--2---:R1:W-:Y:S02]  /*45c0*/  ST.E.128 desc[UR38][R44.64], R12 ;  /* 0x0000000c2c007985 */ /* 0x0043e4000c101d26 */
.L_x_12332:
[----:B------:R-:W-:Y:S05]  /*45d0*/  BSYNC B1 ;  /* 0x0000000000017941 */ /* 0x000fea0003800000 */
.L_x_12331:
        /* <DEDUP_REMOVED lines=10> */
[--C-:B------:R-:W-:Y:S02]  /*4680*/  SHF.R.U64 R11, R38, 0x10, R39.reuse ;  /* 0x00000010260b7819 */ /* 0x100fe40000001227 */
[----:B------:R-:W-:Y:S02]  /*4690*/  SHF.R.U32.HI R42, RZ, 0x10, R39 ;  /* 0x00000010ff2a7819 */ /* 0x000fe40000011627 */
[--C-:B------:R-:W-:Y:S01]  /*46a0*/  SHF.R.U64 R43, R36, 0x10, R37.reuse ;  /* 0x00000010242b7819 */ /* 0x100fe20000001225 */
[----:B--2---:R-:W-:Y:S01]  /*46b0*/  IMAD.U32 R36, R14, 0x10000, RZ ;  /* 0x000100000e247824 */ /* 0x004fe200078e00ff */
[----:B------:R-:W-:Y:S02]  /*46c0*/  SHF.R.U32.HI R44, RZ, 0x10, R37 ;  /* 0x00000010ff2c7819 */ /* 0x000fe40000011625 */
[----:B------:R-:W-:Y:S01]  /*46d0*/  PRMT R88, R88, 0x5410, R11 ;  /* 0x0000541058587816 */ /* 0x000fe2000000000b */
[----:B------:R-:W-:Y:S01]  /*46e0*/  IMAD.U32 R11, R12, 0x10000, RZ ;  /* 0x000100000c0b7824 */ /* 0x000fe200078e00ff */
[----:B------:R-:W-:-:S02]  /*46f0*/  PRMT R89, R89, 0x5410, R42 ;  /* 0x0000541059597816 */ /* 0x000fc4000000002a */
[----:B------:R-:W-:Y:S01]  /*4700*/  LOP3.LUT R37, R14, 0xffff0000, RZ, 0xc0, !PT ;  /* 0xffff00000e257812 */ /* 0x000fe200078ec0ff */
[----:B------:R-:W-:Y:S01]  /*4710*/  IMAD.U32 R14, R15, 0x10000, RZ ;  /* 0x000100000f0e7824 */ /* 0x000fe200078e00ff */
[----:B------:R-:W-:Y:S01]  /*4720*/  PRMT R62, R62, 0x5410, R43 ;  /* 0x000054103e3e7816 */ /* 0x000fe2000000002b */
[----:B------:R-:W-:Y:S01]  /*4730*/  IMAD.U32 R43, R89, 0x10000, RZ ;  /* 0x00010000592b7824 */ /* 0x000fe200078e00ff */
[----:B------:R-:W-:Y:S02]  /*4740*/  PRMT R63, R63, 0x5410, R44 ;  /* 0x000054103f3f7816 */ /* 0x000fe4000000002c */
[----:B------:R-:W-:Y:S01]  /*4750*/  LOP3.LUT R38, R15, 0xffff0000, RZ, 0xc0, !PT ;  /* 0xffff00000f267812 */ /* 0x000fe200078ec0ff */
[C---:B------:R-:W-:Y:S01]  /*4760*/  IMAD.U32 R15, R13.reuse, 0x10000, RZ ;  /* 0x000100000d0f7824 */ /* 0x040fe200078e00ff */
[----:B------:R-:W-:Y:S01]  /*4770*/  LOP3.LUT R13, R13, 0xffff0000, RZ, 0xc0, !PT ;  /* 0xffff00000d0d7812 */ /* 0x000fe200078ec0ff */
[----:B------:R-:W-:Y:S01]  /*4780*/  IMAD.U32 R39, R63, 0x10000, RZ ;  /* 0x000100003f277824 */ /* 0x000fe200078e00ff */
        /* <DEDUP_REMOVED lines=11> */
[----:B------:R-:W-:Y:S02]  /*4840*/  IMAD.U32 R62, R62, 0x10000, RZ ;  /* 0x000100003e3e7824 */ /* 0x000fe400078e00ff */
[----:B------:R-:W-:Y:S01]  /*4850*/  FFMA.FTZ R15, R15, R44, R13 ;  /* 0x0000002c0f0f7223 */ /* 0x000fe2000001000d */
[C---:B------:R-:W-:Y:S01]  /*4860*/  FFMA.FTZ R45, R36.reuse, R39, -R45 ;  /* 0x00000027242d7223 */ /* 0x040fe2000001082d */
[----:B------:R-:W-:Y:S01]  /*4870*/  FFMA.FTZ R42, R36, R43, R37 ;  /* 0x0000002b242a7223 */ /* 0x000fe20000010025 */
        /* <DEDUP_REMOVED lines=13> */
.L_x_12336:
[----:B------:R-:W-:Y:S05]  /*4950*/  BSYNC B1 ;  /* 0x0000000000017941 */ /* 0x000fea0003800000 */
.L_x_12335:
[----:B--2---:R1:W-:Y:S01]  /*4960*/  ST.E.128 desc[UR38][R40.64], R12 ;  /* 0x0000000c28007985 */ /* 0x0043e2000c101d26 */
[----:B------:R-:W-:Y:S05]  /*4970*/  BRA `(.L_x_12314) ;  /* 0x00000024000c7947 */ /* 0x000fea0003800000 */
.L_x_12307:
        /* <DEDUP_REMOVED lines=46> */
.L_x_12338:
[----:B------:R-:W-:Y:S05]  /*4c60*/  BSYNC B1 ;  /* 0x0000000000017941 */ /* 0x000fea0003800000 */
.L_x_12337:
        /* <DEDUP_REMOVED lines=21> */
[----:B------:R-:W-:Y:S02]  /*4dc0*/  IMAD.MOV.U32 R13, RZ, RZ, R50 ;  /* 0x000000ffff0d7224 */ /* 0x000fe400078e0032 */
[----:B------:R-:W-:Y:S01]  /*4dd0*/  IMAD.MOV.U32 R14, RZ, RZ, R51 ;  /* 0x000000ffff0e7224 */ /* 0x000fe200078e0033 */
[----:B------:R-:W-:Y:S01]  /*4de0*/  PRMT R105, R12, 0x5410, R11 ;  /* 0x000054100c697816 */ /* 0x000fe2000000000b */
[----:B------:R-:W-:-:S02]  /*4df0*/  IMAD.MOV.U32 R11, RZ, RZ, R48 ;  /* 0x000000ffff0b7224 */ /* 0x000fc400078e0030 */
[----:B------:R-:W-:Y:S01]  /*4e00*/  IMAD.MOV.U32 R12, RZ, RZ, R49 ;  /* 0x000000ffff0c7224 */ /* 0x000fe200078e0031 */
[----:B------:R-:W-:-:S04]  /*4e10*/  PRMT R112, R13, 0x5410, R14 ;  /* 0x000054100d707816 */ /* 0x000fc8000000000e */
[----:B------:R-:W-:Y:S01]  /*4e20*/  PRMT R113, R11, 0x5410, R12 ;  /* 0x000054100b717816 */ /* 0x000fe2000000000c */
[----:B------:R-:W-:Y:S02]  /*4e30*/  IMAD.MOV.U32 R11, RZ, RZ, R54 ;  /* 0x000000ffff0b7224 */ /* 0x000fe400078e0036 */
        /* <DEDUP_REMOVED lines=16> */
.L_x_12339:
[----:B------:R-:W-:Y:S01]  /*4f40*/  IMAD R32, R18, 0x8, R2 ;  /* 0x0000000812207824 */ /* 0x000fe200078e0202 */
[----:B------:R-:W-:Y:S01]  /*4f50*/  SHF.L.U32 R85, R138, 0x1f, RZ ;  /* 0x0000001f8a557819 */ /* 0x000fe200000006ff */
[----:B------:R-:W-:Y:S03]  /*4f60*/  BSSY B1, `(.L_x_12340) ;  /* 0x0000003000017945 */ /* 0x000fe60003800000 */
[----:B------:R-:W0:Y:S02]  /*4f70*/  SYNCS.PHASECHK.TRANS64.TRYWAIT P4, [R32+URZ+0x2d890], R85 ;  /* 0x02d89055200075a7 */ /* 0x000e24000808017f */
[----:B0-----:R-:W-:Y:S05]  /*4f80*/  @!P4 BRA `(.L_x_12341) ;  /* 0x0000019400d0c947 */ /* 0x001fea0003800000 */
.L_x_12579:
[----:B------:R-:W-:Y:S05]  /*4f90*/  BSYNC B1 ;  /* 0x0000000000017941 */ /* 0x000fea0003800000 */
.L_x_12340:
[----:B------:R-:W-:-:S03]  /*4fa0*/  UMOV UR4, 0xffffffff ;  /* 0xffffffff00047882 */ /* 0x000fc60000000000 */
[----:B------:R-:W-:Y:S05]  /*4fb0*/  BRA.DIV UR4, `(.L_x_12342) ;  /* 0x0000019604d87947 */ /* 0x000fea000b800000 */
[----:B------:R1:W2:Y:S04]  /*4fc0*/  SHFL.IDX PT, R89, R61, RZ, 0x1e1f ;  /* 0x001e1fff3d597589 */ /* 0x0002a800000e0000 */
[----:B------:R1:W3:Y:S02]  /*4fd0*/  SHFL.IDX PT, R88, R60, RZ, 0x1e1f ;  /* 0x001e1fff3c587589 */ /* 0x0002e400000e0000 */
.L_x_12583:
        /* <DEDUP_REMOVED lines=24> */
[----:B--2---:R-:W-:Y:S01]  /*5160*/  IADD3 R13, R13, R12, R14 ;  /* 0x0000000c0d0d7210 */ /* 0x004fe20007ffe00e */
[----:B------:R-:W-:-:S04]  /*5170*/  IMAD R12, R15, 0x2, R2 ;  /* 0x000000020f0c7824 */ /* 0x000fc800078e0202 */
[----:B------:R-:W-:-:S05]  /*5180*/  IMAD R13, R18, 0x3000, R13 ;  /* 0x00003000120d7824 */ /* 0x000fca00078e020d */
[----:B------:R-:W-:Y:S02]  /*5190*/  LEA R60, R13, R2, 0x1 ;  /* 0x000000020d3c7211 */ /* 0x000fe400078e08ff */
[----:B------:R-:W1:Y:S04]  /*51a0*/  LDS.128 R12, [R12+0x15400] ;  /* 0x015400000c0c7984 */ /* 0x000e680000000c00 */
[----:B------:R-:W2:Y:S01]  /*51b0*/  LDS.128 R60, [R60+0x15400] ;  /* 0x015400003c3c7984 */ /* 0x000ea20000000c00 */
        /* <DEDUP_REMOVED lines=12> */
[----:B------:R-:W-:Y:S02]  /*5280*/  PRMT R106, R117, 0x5432, R106 ;  /* 0x00005432756a7816 */ /* 0x000fe4000000006a */
[----:B------:R-:W-:-:S02]  /*5290*/  PRMT R47, R108, 0x5410, R47 ;  /* 0x000054106c2f7816 */ /* 0x000fc4000000002f */
[----:B------:R-:W-:Y:S01]  /*52a0*/  PRMT R56, R108, 0x5432, R56 ;  /* 0x000054326c387816 */ /* 0x000fe20000000038 */
[C---:B------:R-:W-:Y:S01]  /*52b0*/  IMAD.U32 R108, R106.reuse, 0x10000, RZ ;  /* 0x000100006a6c7824 */ /* 0x040fe200078e00ff */
[----:B------:R-:W-:Y:S01]  /*52c0*/  PRMT R58, R109, 0x5432, R58 ;  /* 0x000054326d3a7816 */ /* 0x000fe2000000003a */
[----:B--2---:R-:W-:Y:S01]  /*52d0*/  IMAD.U32 R109, R61, 0x10000, RZ ;  /* 0x000100003d6d7824 */ /* 0x004fe200078e00ff */
[C---:B------:R-:W-:Y:S02]  /*52e0*/  PRMT R57, R107.reuse, 0x5432, R46 ;  /* 0x000054326b397816 */ /* 0x040fe4000000002e */
[----:B------:R-:W-:Y:S01]  /*52f0*/  PRMT R46, R107, 0x5410, R105 ;  /* 0x000054106b2e7816 */ /* 0x000fe20000000069 */
[----:B-1----:R-:W-:Y:S02]  /*5300*/  IMAD.U32 R107, R13, 0x10000, RZ ;  /* 0x000100000d6b7824 */ /* 0x002fe400078e00ff */
[----:B------:R-:W-:Y:S01]  /*5310*/  FMUL.FTZ R105, R109, R108 ;  /* 0x0000006c6d697220 */ /* 0x000fe20000410000 */
[----:B------:R-:W-:-:S02]  /*5320*/  LOP3.LUT R106, R106, 0xffff0000, RZ, 0xc0, !PT ;  /* 0xffff00006a6a7812 */ /* 0x000fc400078ec0ff */
[----:B------:R-:W-:Y:S01]  /*5330*/  LOP3.LUT R61, R61, 0xffff0000, RZ, 0xc0, !PT ;  /* 0xffff00003d3d7812 */ /* 0x000fe200078ec0ff */
[-C--:B------:R-:W-:Y:S01]  /*5340*/  FFMA.FTZ R105, R107, R59.reuse, -R105 ;  /* 0x0000003b6b697223 */ /* 0x080fe20000010869 */
[----:B------:R-:W-:Y:S01]  /*5350*/  FMUL.FTZ R59, R109, R59 ;  /* 0x0000003b6d3b7220 */ /* 0x000fe20000410000 */
[----:B------:R-:W-:Y:S01]  /*5360*/  LOP3.LUT R45, R45, 0xffff0000, RZ, 0xc0, !PT ;  /* 0xffff00002d2d7812 */ /* 0x000fe200078ec0ff */
[C---:B------:R-:W-:Y:S01]  /*5370*/  IMAD.U32 R109, R63.reuse, 0x10000, RZ ;  /* 0x000100003f6d7824 */ /* 0x040fe200078e00ff */
[----:B------:R-:W-:Y:S01]  /*5380*/  LOP3.LUT R63, R63, 0xffff0000, RZ, 0xc0, !PT ;  /* 0xffff00003f3f7812 */ /* 0x000fe200078ec0ff */
[----:B------:R-:W-:Y:S01]  /*5390*/  FFMA.FTZ R59, R107, R108, R59 ;  /* 0x0000006c6b3b7223 */ /* 0x000fe2000001003b */
[----:B------:R-:W-:Y:S01]  /*53a0*/  LOP3.LUT R107, R13, 0xffff0000, RZ, 0xc0, !PT ;  /* 0xffff00000d6b7812 */ /* 0x000fe200078ec0ff */
[----:B------:R-:W-:Y:S01]  /*53b0*/  FMUL.FTZ R13, R61, R106 ;  /* 0x0000006a3d0d7220 */ /* 0x000fe20000410000 */
[C---:B------:R-:W-:Y:S01]  /*53c0*/  IMAD.U32 R108, R58.reuse, 0x10000, RZ ;  /* 0x000100003a6c7824 */ /* 0x040fe200078e00ff */
[----:B------:R-:W-:-:S02]  /*53d0*/  LOP3.LUT R58, R58, 0xffff0000, RZ, 0xc0, !PT ;  /* 0xffff00003a3a7812 */ /* 0x000fc400078ec0ff */
[-C--:B------:R-:W-:Y:S01]  /*53e0*/  FFMA.FTZ R13, R107, R45.reuse, -R13 ;  /* 0x0000002d6b0d7223 */ /* 0x080fe2000001080d */
[----:B------:R-:W-:Y:S01]  /*53f0*/  FMUL.FTZ R45, R61, R45 ;  /* 0x0000002d3d2d7220 */ /* 0x000fe20000410000 */
[----:B------:R-:W-:-:S03]  /*5400*/  FMUL.FTZ R61, R109, R108 ;  /* 0x0000006c6d3d7220 */ /* 0x000fc60000410000 */
[----:B------:R-:W-:Y:S01]  /*5410*/  FFMA.FTZ R45, R107, R106, R45 ;  /* 0x0000006a6b2d7223 */ /* 0x000fe2000001002d */
[C---:B------:R-:W-:Y:S01]  /*5420*/  IMAD.U32 R107, R15.reuse, 0x10000, RZ ;  /* 0x000100000f6b7824 */ /* 0x040fe200078e00ff */
[----:B------:R-:W-:Y:S01]  /*5430*/  LOP3.LUT R15, R15, 0xffff0000, RZ, 0xc0, !PT ;  /* 0xffff00000f0f7812 */ /* 0x000fe200078ec0ff */
[C---:B------:R-:W-:Y:S01]  /*5440*/  IMAD.U32 R106, R46.reuse, 0x10000, RZ ;  /* 0x000100002e6a7824 */ /* 0x040fe200078e00ff */
[----:B------:R-:W-:Y:S02]  /*5450*/  LOP3.LUT R46, R46, 0xffff0000, RZ, 0xc0, !PT ;  /* 0xffff00002e2e7812 */ /* 0x000fe400078ec0ff */
[----:B------:R-:W-:Y:S01]  /*5460*/  F2FP.BF16.F32.PACK_AB R45, R45, R59 ;  /* 0x0000003b2d2d723e */ /* 0x000fe200000010ff */
[-C--:B------:R-:W-:Y:S01]  /*5470*/  FFMA.FTZ R61, R107, R106.reuse, -R61 ;  /* 0x0000006a6b3d7223 */ /* 0x080fe2000001083d */
[----:B------:R-:W-:Y:S01]  /*5480*/  FMUL.FTZ R106, R109, R106 ;  /* 0x0000006a6d6a7220 */ /* 0x000fe20000410000 */
[----:B------:R-:W-:Y:S01]  /*5490*/  IMAD.U32 R59, R60, 0x10000, RZ ;  /* 0x000100003c3b7824 */ /* 0x000fe200078e00ff */
[----:B------:R-:W-:-:S02]  /*54a0*/  F2FP.BF16.F32.PACK_AB R13, R13, R105 ;  /* 0x000000690d0d723e */ /* 0x000fc400000010ff */
[----:B------:R-:W-:Y:S01]  /*54b0*/  FFMA.FTZ R106, R107, R108, R106 ;  /* 0x0000006c6b6a7223 */ /* 0x000fe2000001006a */
[----:B------:R-:W-:-:S04]  /*54c0*/  FMUL.FTZ R107, R63, R58 ;  /* 0x0000003a3f6b7220 */ /* 0x000fc80000410000 */
[-C--:B------:R-:W-:Y:S01]  /*54d0*/  FFMA.FTZ R107, R15, R46.reuse, -R107 ;  /* 0x0000002e0f6b7223 */ /* 0x080fe2000001086b */
[----:B------:R-:W-:-:S04]  /*54e0*/  FMUL.FTZ R46, R63, R46 ;  /* 0x0000002e3f2e7220 */ /* 0x000fc80000410000 */
[----:B------:R-:W-:Y:S01]  /*54f0*/  FFMA.FTZ R46, R15, R58, R46 ;  /* 0x0000003a0f2e7223 */ /* 0x000fe2000001002e */
[----:B------:R-:W-:Y:S01]  /*5500*/  F2FP.BF16.F32.PACK_AB R107, R107, R61 ;  /* 0x0000003d6b6b723e */ /* 0x000fe200000010ff */
        /* <DEDUP_REMOVED lines=22> */
[C---:B------:R-:W-:Y:S02]  /*5670*/  IMAD.U32 R44, R14.reuse, 0x10000, RZ ;  /* 0x000100000e2c7824 */ /* 0x040fe400078e00ff */
[-C--:B------:R-:W-:Y:S01]  /*5680*/  FMUL.FTZ R61, R61, R58.reuse ;  /* 0x0000003a3d3d7220 */ /* 0x080fe20000410000 */
[----:B------:R-:W-:Y:S01]  /*5690*/  LOP3.LUT R14, R14, 0xffff0000, RZ, 0xc0, !PT ;  /* 0xffff00000e0e7812 */ /* 0x000fe200078ec0ff */
[----:B------:R-:W-:-:S02]  /*56a0*/  FFMA.FTZ R60, R44, R58, -R60 ;  /* 0x0000003a2c3c7223 */ /* 0x000fc4000001083c */
[----:B------:R-:W-:Y:S01]  /*56b0*/  FFMA.FTZ R61, R44, R47, R61 ;  /* 0x0000002f2c3d7223 */ /* 0x000fe2000001003d */
[----:B------:R-:W-:Y:S02]  /*56c0*/  LOP3.LUT R44, R62, 0xffff0000, RZ, 0xc0, !PT ;  /* 0xffff00003e2c7812 */ /* 0x000fe400078ec0ff */
[----:B------:R-:W-:Y:S02]  /*56d0*/  F2FP.BF16.F32.PACK_AB R15, R15, R59 ;  /* 0x0000003b0f0f723e */ /* 0x000fe400000010ff */
[----:B------:R-:W-:Y:S01]  /*56e0*/  F2FP.BF16.F32.PACK_AB R12, R12, R63 ;  /* 0x0000003f0c0c723e */ /* 0x000fe200000010ff */
[CC--:B------:R-:W-:Y:S01]  /*56f0*/  FMUL.FTZ R47, R44.reuse, R56.reuse ;  /* 0x000000382c2f7220 */ /* 0x0c0fe20000410000 */
[-C--:B------:R-:W-:Y:S01]  /*5700*/  FMUL.FTZ R44, R44, R57.reuse ;  /* 0x000000392c2c7220 */ /* 0x080fe20000410000 */
[----:B------:R-:W-:Y:S02]  /*5710*/  IMAD.MOV.U32 R63, RZ, RZ, R46 ;  /* 0x000000ffff3f7224 */ /* 0x000fe400078e002e */
[C---:B------:R-:W-:Y:S01]  /*5720*/  FFMA.FTZ R47, R14.reuse, R57, -R47 ;  /* 0x000000390e2f7223 */ /* 0x040fe2000001082f */
[----:B------:R-:W-:-:S04]  /*5730*/  FFMA.FTZ R44, R14, R56, R44 ;  /* 0x000000380e2c7223 */ /* 0x000fc8000001002c */
[----:B------:R-:W-:Y:S01]  /*5740*/  F2FP.BF16.F32.PACK_AB R47, R47, R60 ;  /* 0x0000003c2f2f723e */ /* 0x000fe200000010ff */
[----:B------:R-:W-:Y:S01]  /*5750*/  IMAD.MOV.U32 R60, RZ, RZ, R15 ;  /* 0x000000ffff3c7224 */ /* 0x000fe200078e000f */
[----:B------:R-:W-:Y:S01]  /*5760*/  F2FP.BF16.F32.PACK_AB R44, R44, R61 ;  /* 0x0000003d2c2c723e */ /* 0x000fe200000010ff */
[----:B------:R-:W-:Y:S02]  /*5770*/  IMAD.MOV.U32 R61, RZ, RZ, R45 ;  /* 0x000000ffff3d7224 */ /* 0x000fe400078e002d */
[----:B------:R-:W-:Y:S02]  /*5780*/  IMAD.MOV.U32 R14, RZ, RZ, R47 ;  /* 0x000000ffff0e7224 */ /* 0x000fe400078e002f */
[----:B------:R-:W-:Y:S02]  /*5790*/  IMAD.MOV.U32 R15, RZ, RZ, R107 ;  /* 0x000000ffff0f7224 */ /* 0x000fe400078e006b */
[----:B------:R-:W-:-:S07]  /*57a0*/  IMAD.MOV.U32 R62, RZ, RZ, R44 ;  /* 0x000000ffff3e7224 */ /* 0x000fce00078e002c */
.L_x_12346:
[----:B------:R-:W-:Y:S05]  /*57b0*/  BSYNC B2 ;  /* 0x0000000000027941 */ /* 0x000fea0003800000 */
.L_x_12345:
[----:B---3--:R-:W-:-:S04]  /*57c0*/  LEA R44, P3, R10, R88, 0x1 ;  /* 0x000000580a2c7211 */ /* 0x008fc800078608ff */
[----:B------:R-:W-:Y:S02]  /*57d0*/  LEA.HI.X R45, R10, R89, R93, 0x1, P3 ;  /* 0x000000590a2d7211 */ /* 0x000fe400018f0c5d */
[----:B------:R-:W-:-:S03]  /*57e0*/  ISETP.GE.AND P3, PT, R104, R11, PT ;  /* 0x0000000b6800720c */ /* 0x000fc60003f66270 */
[----:B-1----:R1:W-:Y:S10]  /*57f0*/  ST.E.128 desc[UR38][R44.64], R12 ;  /* 0x0000000c2c007985 */ /* 0x0023f4000c101d26 */
[----:B-1----:R-:W-:-:S05]  /*5800*/  @!P3 IMAD.WIDE R12, R104, 0x2, R88 ;  /* 0x00000002680cb825 */ /* 0x002fca00078e0258 */
[----:B--2---:R4:W-:Y:S02]  /*5810*/  @!P3 ST.E.128 desc[UR38][R12.64], R60 ;  /* 0x0000003c0c00b985 */ /* 0x0049e4000c101d26 */
.L_x_12344:
[----:B------:R-:W-:Y:S05]  /*5820*/  BSYNC B1 ;  /* 0x0000000000017941 */ /* 0x000fea0003800000 */
.L_x_12343:
[----:B------:R-:W-:Y:S01]  /*5830*/  ISETP.NE.AND P3, PT, R30, RZ, PT ;  /* 0x000000ff1e00720c */ /* 0x000fe20003f65270 */
[----:B------:R-:W-:-:S12]  /*5840*/  BSSY B1, `(.L_x_12347) ;  /* 0x0000082000017945 */ /* 0x000fd80003800000 */
[----:B------:R-:W-:Y:S05]  /*5850*/  @!P3 BRA `(.L_x_12348) ;  /* 0x000000080000b947 */ /* 0x000fea0003800000 */
[----:B----4-:R-:W4:Y:S04]  /*5860*/  LDL R12, [R1] ;  /* 0x00000000010c7983 */ /* 0x010f280000100800 */
[----:B------:R-:W5:Y:S04]  /*5870*/  LDL R15, [R1+0xc] ;  /* 0x00000c00010f7983 */ /* 0x000f680000100800 */
[----:B------:R-:W2:Y:S04]  /*5880*/  LDL R14, [R1+0x40] ;  /* 0x00004000010e7983 */ /* 0x000ea80000100800 */
[----:B------:R-:W3:Y:S01]  /*5890*/  LDL R13, [R1+0x44] ;  /* 0x00004400010d7983 */ /* 0x000ee20000100800 */
[----:B------:R-:W-:Y:S01]  /*58a0*/  ISETP.GE.AND P3, PT, R0, R98, PT ;  /* 0x000000620000720c */ /* 0x000fe20003f66270 */
[----:B------:R-:W-:Y:S01]  /*58b0*/  BSSY B2, `(.L_x_12349) ;  /* 0x0000074000027945 */ /* 0x000fe20003800000 */
[----:B----4-:R-:W-:-:S04]  /*58c0*/  LOP3.LUT P4, RZ, R12, 0x1, RZ, 0xc0, !PT ;  /* 0x000000010cff7812 */ /* 0x010fc8000788c0ff */
[----:B------:R-:W-:Y:S01]  /*58d0*/  SEL R12, R99, R103, !P4 ;  /* 0x00000067630c7207 */ /* 0x000fe20006000000 */
[----:B-----5:R-:W-:Y:S02]  /*58e0*/  IMAD.MOV.U32 R44, RZ, RZ, R15 ;  /* 0x000000ffff2c7224 */ /* 0x020fe400078e000f */
[----:B--2---:R-:W-:Y:S02]  /*58f0*/  IMAD.MOV.U32 R15, RZ, RZ, R14 ;  /* 0x000000ffff0f7224 */ /* 0x004fe400078e000e */
[----:B---3--:R-:W-:Y:S01]  /*5900*/  IMAD.MOV.U32 R14, RZ, RZ, R13 ;  /* 0x000000ffff0e7224 */ /* 0x008fe200078e000d */
[----:B------:R-:W-:-:S04]  /*5910*/  SHF.R.S32.HI R13, RZ, 0x1f, R12 ;  /* 0x0000001fff0d7819 */ /* 0x000fc8000001140c */
        /* <DEDUP_REMOVED lines=19> */
[----:B-1-3--:R-:W-:Y:S01]  /*5a50*/  IMAD.U32 R60, R45, 0x10000, RZ ;  /* 0x000100002d3c7824 */ /* 0x00afe200078e00ff */
[--C-:B------:R-:W-:Y:S02]  /*5a60*/  SHF.R.U64 R40, R52, 0x10, R53.reuse ;  /* 0x0000001034287819 */ /* 0x100fe40000001235 */
[----:B------:R-:W-:Y:S02]  /*5a70*/  SHF.R.U32.HI R53, RZ, 0x10, R53 ;  /* 0x00000010ff357819 */ /* 0x000fe40000011635 */
[----:B------:R-:W-:Y:S02]  /*5a80*/  SHF.R.U32.HI R41, RZ, 0x10, R41 ;  /* 0x00000010ff297819 */ /* 0x000fe40000011629 */
[--C-:B------:R-:W-:Y:S02]  /*5a90*/  SHF.R.U64 R42, R42, 0x10, R43.reuse ;  /* 0x000000102a2a7819 */ /* 0x100fe4000000122b */
[----:B------:R-:W-:-:S02]  /*5aa0*/  SHF.R.U32.HI R59, RZ, 0x10, R43 ;  /* 0x00000010ff3b7819 */ /* 0x000fc4000001162b */
[----:B------:R-:W-:Y:S02]  /*5ab0*/  SHF.R.U64 R43, R54, 0x10, R55 ;  /* 0x00000010362b7819 */ /* 0x000fe40000001237 */
[C---:B------:R-:W-:Y:S01]  /*5ac0*/  PRMT R54, R116.reuse, 0x5410, R53 ;  /* 0x0000541074367816 */ /* 0x040fe20000000035 */
[----:B--2---:R-:W-:Y:S01]  /*5ad0*/  IMAD.U32 R53, R13, 0x10000, RZ ;  /* 0x000100000d357824 */ /* 0x004fe200078e00ff */
[----:B------:R-:W-:Y:S02]  /*5ae0*/  PRMT R41, R117, 0x5410, R41 ;  /* 0x0000541075297816 */ /* 0x000fe40000000029 */
[----:B------:R-:W-:Y:S01]  /*5af0*/  PRMT R52, R116, 0x5432, R42 ;  /* 0x0000543274347816 */ /* 0x000fe2000000002a */
[C---:B------:R-:W-:Y:S01]  /*5b00*/  IMAD.U32 R42, R54.reuse, 0x10000, RZ ;  /* 0x00010000362a7824 */ /* 0x040fe200078e00ff */
[----:B------:R-:W-:Y:S01]  /*5b10*/  SHF.R.U32.HI R58, RZ, 0x10, R55 ;  /* 0x00000010ff3a7819 */ /* 0x000fe20000011637 */
[----:B------:R-:W-:Y:S01]  /*5b20*/  IMAD.U32 R55, R41, 0x10000, RZ ;  /* 0x0001000029377824 */ /* 0x000fe200078e00ff */
[----:B------:R-:W-:Y:S01]  /*5b30*/  LOP3.LUT R54, R54, 0xffff0000, RZ, 0xc0, !PT ;  /* 0xffff000036367812 */ /* 0x000fe200078ec0ff */
[-C--:B------:R-:W-:Y:S01]  /*5b40*/  FMUL.FTZ R61, R60, R42.reuse ;  /* 0x0000002a3c3d7220 */ /* 0x080fe20000410000 */
[----:B------:R-:W-:Y:S01]  /*5b50*/  PRMT R58, R114, 0x5432, R58 ;  /* 0x00005432723a7816 */ /* 0x000fe2000000003a */
[-C--:B------:R-:W-:Y:S01]  /*5b60*/  FMUL.FTZ R60, R60, R55.reuse ;  /* 0x000000373c3c7220 */ /* 0x080fe20000410000 */
[----:B------:R-:W-:Y:S01]  /*5b70*/  PRMT R59, R115, 0x5410, R59 ;  /* 0x00005410733b7816 */ /* 0x000fe2000000003b */
[----:B------:R-:W-:Y:S01]  /*5b80*/  FFMA.FTZ R55, R53, R55, -R61 ;  /* 0x0000003735377223 */ /* 0x000fe2000001083d */
[----:B------:R-:W-:Y:S01]  /*5b90*/  PRMT R40, R115, 0x5432, R40 ;  /* 0x0000543273287816 */ /* 0x000fe20000000028 */
[----:B------:R-:W-:Y:S01]  /*5ba0*/  FFMA.FTZ R53, R53, R42, R60 ;  /* 0x0000002a35357223 */ /* 0x000fe2000001003c */
[----:B------:R-:W-:-:S02]  /*5bb0*/  LOP3.LUT R60, R45, 0xffff0000, RZ, 0xc0, !PT ;  /* 0xffff00002d3c7812 */ /* 0x000fc400078ec0ff */
[----:B------:R-:W-:Y:S02]  /*5bc0*/  LOP3.LUT R42, R41, 0xffff0000, RZ, 0xc0, !PT ;  /* 0xffff0000292a7812 */ /* 0x000fe400078ec0ff */
[----:B------:R-:W-:Y:S01]  /*5bd0*/  LOP3.LUT R41, R13, 0xffff0000, RZ, 0xc0, !PT ;  /* 0xffff00000d297812 */ /* 0x000fe200078ec0ff */
[----:B------:R-:W-:Y:S01]  /*5be0*/  FMUL.FTZ R45, R60, R54 ;  /* 0x000000363c2d7220 */ /* 0x000fe20000410000 */
[----:B------:R-:W-:Y:S01]  /*5bf0*/  PRMT R57, R118, 0x5410, R57 ;  /* 0x0000541076397816 */ /* 0x000fe20000000039 */
[-C--:B------:R-:W-:Y:S01]  /*5c00*/  FMUL.FTZ R13, R60, R42.reuse ;  /* 0x0000002a3c0d7220 */ /* 0x080fe20000410000 */
[----:B------:R-:W-:Y:S02]  /*5c10*/  IMAD.U32 R60, R47, 0x10000, RZ ;  /* 0x000100002f3c7824 */ /* 0x000fe400078e00ff */
[----:B------:R-:W-:Y:S01]  /*5c20*/  FFMA.FTZ R42, R41, R42, -R45 ;  /* 0x0000002a292a7223 */ /* 0x000fe2000001082d */
[----:B------:R-:W-:Y:S02]  /*5c30*/  IMAD.U32 R45, R15, 0x10000, RZ ;  /* 0x000100000f2d7824 */ /* 0x000fe400078e00ff */
[----:B------:R-:W-:Y:S01]  /*5c40*/  FFMA.FTZ R41, R41, R54, R13 ;  /* 0x0000003629297223 */ /* 0x000fe2000001000d */
[C---:B------:R-:W-:Y:S01]  /*5c50*/  IMAD.U32 R13, R58.reuse, 0x10000, RZ ;  /* 0x000100003a0d7824 */ /* 0x040fe200078e00ff */
[----:B------:R-:W-:Y:S01]  /*5c60*/  LOP3.LUT R58, R58, 0xffff0000, RZ, 0xc0, !PT ;  /* 0xffff00003a3a7812 */ /* 0x000fe200078ec0ff */
[----:B------:R-:W-:Y:S01]  /*5c70*/  IMAD.U32 R54, R59, 0x10000, RZ ;  /* 0x000100003b367824 */ /* 0x000fe200078e00ff */
[----:B------:R-:W-:Y:S01]  /*5c80*/  LOP3.LUT R47, R47, 0xffff0000, RZ, 0xc0, !PT ;  /* 0xffff00002f2f7812 */ /* 0x000fe200078ec0ff */
[C---:B------:R-:W-:Y:S01]  /*5c90*/  FMUL.FTZ R61, R60.reuse, R13 ;  /* 0x0000000d3c3d7220 */ /* 0x040fe20000410000 */
[----:B------:R-:W-:Y:S01]  /*5ca0*/  LOP3.LUT R59, R59, 0xffff0000, RZ, 0xc0, !PT ;  /* 0xffff00003b3b7812 */ /* 0x000fe200078ec0ff */
[-C--:B------:R-:W-:Y:S01]  /*5cb0*/  FMUL.FTZ R60, R60, R54.reuse ;  /* 0x000000363c3c7220 */ /* 0x080fe20000410000 */
[----:B------:R-:W-:Y:S01]  /*5cc0*/  PRMT R43, R114, 0x5410, R43 ;  /* 0x00005410722b7816 */ /* 0x000fe2000000002b */
[----:B------:R-:W-:Y:S01]  /*5cd0*/  FFMA.FTZ R54, R45, R54, -R61 ;  /* 0x000000362d367223 */ /* 0x000fe2000001083d */
[----:B------:R-:W-:Y:S01]  /*5ce0*/  F2FP.BF16.F32.PACK_AB R53, R41, R53 ;  /* 0x000000352935723e */ /* 0x000fe200000010ff */
        /* <DEDUP_REMOVED lines=29> */
[----:B------:R-:W-:Y:S01]  /*5ec0*/  IMAD.U32 R57, R52, 0x10000, RZ ;  /* 0x0001000034397824 */ /* 0x000fe200078e00ff */
[----:B------:R-:W-:Y:S01]  /*5ed0*/  F2FP.BF16.F32.PACK_AB R15, R15, R54 ;  /* 0x000000360f0f723e */ /* 0x000fe200000010ff */
[----:B------:R-:W-:Y:S01]  /*5ee0*/  FMUL.FTZ R58, R60, R47 ;  /* 0x0000002f3c3a7220 */ /* 0x000fe20000410000 */
[----:B------:R-:W-:-:S02]  /*5ef0*/  IMAD.U32 R44, R14, 0x10000, RZ ;  /* 0x000100000e2c7824 */ /* 0x000fc400078e00ff */
[-C--:B------:R-:W-:Y:S01]  /*5f00*/  FMUL.FTZ R60, R60, R57.reuse ;  /* 0x000000393c3c7220 */ /* 0x080fe20000410000 */
[----:B------:R-:W-:Y:S01]  /*5f10*/  LOP3.LUT R14, R14, 0xffff0000, RZ, 0xc0, !PT ;  /* 0xffff00000e0e7812 */ /* 0x000fe200078ec0ff */
[----:B------:R-:W-:Y:S02]  /*5f20*/  IMAD.MOV.U32 R13, RZ, RZ, R42 ;  /* 0x000000ffff0d7224 */ /* 0x000fe400078e002a */
[C---:B------:R-:W-:Y:S01]  /*5f30*/  FFMA.FTZ R58, R44.reuse, R57, -R58 ;  /* 0x000000392c3a7223 */ /* 0x040fe2000001083a */
[----:B------:R-:W-:Y:S01]  /*5f40*/  FFMA.FTZ R60, R44, R47, R60 ;  /* 0x0000002f2c3c7223 */ /* 0x000fe2000001003c */
[----:B------:R-:W-:Y:S01]  /*5f50*/  LOP3.LUT R47, R52, 0xffff0000, RZ, 0xc0, !PT ;  /* 0xffff0000342f7812 */ /* 0x000fe200078ec0ff */
[----:B------:R-:W-:Y:S01]  /*5f60*/  FMUL.FTZ R57, R46, R43 ;  /* 0x0000002b2e397220 */ /* 0x000fe20000410000 */
[----:B------:R-:W-:Y:S02]  /*5f70*/  F2FP.BF16.F32.PACK_AB R12, R12, R61 ;  /* 0x0000003d0c0c723e */ /* 0x000fe400000010ff */
[----:B------:R-:W-:Y:S01]  /*5f80*/  F2FP.BF16.F32.PACK_AB R44, R40, R59 ;  /* 0x0000003b282c723e */ /* 0x000fe200000010ff */
[-C--:B------:R-:W-:Y:S01]  /*5f90*/  FMUL.FTZ R46, R46, R47.reuse ;  /* 0x0000002f2e2e7220 */ /* 0x080fe20000410000 */
[----:B------:R-:W-:-:S03]  /*5fa0*/  FFMA.FTZ R47, R14, R47, -R57 ;  /* 0x0000002f0e2f7223 */ /* 0x000fc60000010839 */
[----:B------:R-:W-:Y:S02]  /*5fb0*/  FFMA.FTZ R43, R14, R43, R46 ;  /* 0x0000002b0e2b7223 */ /* 0x000fe4000001002e */
[----:B------:R-:W-:Y:S01]  /*5fc0*/  F2FP.BF16.F32.PACK_AB R14, R47, R58 ;  /* 0x0000003a2f0e723e */ /* 0x000fe200000010ff */
[----:B------:R-:W-:Y:S02]  /*5fd0*/  IMAD.MOV.U32 R47, RZ, RZ, R41 ;  /* 0x000000ffff2f7224 */ /* 0x000fe400078e0029 */
[----:B------:R-:W-:-:S07]  /*5fe0*/  F2FP.BF16.F32.PACK_AB R46, R43, R60 ;  /* 0x0000003c2b2e723e */ /* 0x000fce00000010ff */
.L_x_12350:
[----:B------:R-:W-:Y:S05]  /*5ff0*/  BSYNC B2 ;  /* 0x0000000000027941 */ /* 0x000fea0003800000 */
.L_x_12349:
[----:B------:R-:W-:-:S04]  /*6000*/  LEA R40, P3, R20, R88, 0x1 ;  /* 0x0000005814287211 */ /* 0x000fc800078608ff */
[----:B------:R-:W-:Y:S02]  /*6010*/  LEA.HI.X R41, R20, R89, R92, 0x1, P3 ;  /* 0x0000005914297211 */ /* 0x000fe400018f0c5c */
[----:B------:R-:W-:-:S03]  /*6020*/  ISETP.GE.AND P3, PT, R56, R11, PT ;  /* 0x0000000b3800720c */ /* 0x000fc60003f66270 */
[----:B--2---:R2:W-:Y:S10]  /*6030*/  ST.E.128 desc[UR38][R40.64], R12 ;  /* 0x0000000c28007985 */ /* 0x0045f4000c101d26 */
[----:B------:R-:W-:-:S05]  /*6040*/  @!P3 IMAD.WIDE R42, R56, 0x2, R88 ;  /* 0x00000002382ab825 */ /* 0x000fca00078e0258 */
[----:B---3--:R2:W-:Y:S02]  /*6050*/  @!P3 ST.E.128 desc[UR38][R42.64], R44 ;  /* 0x0000002c2a00b985 */ /* 0x0085e4000c101d26 */
.L_x_12348:
[----:B------:R-:W-:Y:S05]  /*6060*/  BSYNC B1 ;  /* 0x0000000000017941 */ /* 0x000fea0003800000 */
.L_x_12347:
[----:B------:R-:W-:-:S13]  /*6070*/  ISETP.NE.AND P3, PT, R31, RZ, PT ;  /* 0x000000ff1f00720c */ /* 0x000fda0003f65270 */
[----:B------:R-:W-:Y:S05]  /*6080*/  @!P3 BRA `(.L_x_12314) ;  /* 0x0000000c0048b947 */ /* 0x000fea0003800000 */
[----:B--2-4-:R-:W2:Y:S04]  /*6090*/  LDL R12, [R1] ;  /* 0x00000000010c7983 */ /* 0x014ea80000100800 */
[----:B------:R-:W4:Y:S04]  /*60a0*/  LDL R15, [R1+0xc] ;  /* 0x00000c00010f7983 */ /* 0x000f280000100800 */
[----:B------:R-:W5:Y:S04]  /*60b0*/  LDL R14, [R1+0x40] ;  /* 0x00004000010e7983 */ /* 0x000f680000100800 */
[----:B------:R-:W5:Y:S01]  /*60c0*/  LDL R13, [R1+0x44] ;  /* 0x00004400010d7983 */ /* 0x000f620000100800 */
[----:B---3--:R-:W-:-:S04]  /*60d0*/  LEA R44, P3, R21, R88, 0x1 ;  /* 0x00000058152c7211 */ /* 0x008fc800078608ff */
[----:B------:R-:W-:Y:S02]  /*60e0*/  LEA.HI.X R45, R21, R89, R91, 0x1, P3 ;  /* 0x00000059152d7211 */ /* 0x000fe400018f0c5b */
[----:B------:R-:W-:Y:S01]  /*60f0*/  ISETP.GE.AND P3, PT, R3, R98, PT ;  /* 0x000000620300720c */ /* 0x000fe20003f66270 */
[----:B------:R-:W-:Y:S01]  /*6100*/  BSSY B1, `(.L_x_12351) ;  /* 0x0000076000017945 */ /* 0x000fe20003800000 */
[----:B--2---:R-:W-:-:S04]  /*6110*/  LOP3.LUT P4, RZ, R12, 0x2, RZ, 0xc0, !PT ;  /* 0x000000020cff7812 */ /* 0x004fc8000788c0ff */
[----:B------:R-:W-:-:S04]  /*6120*/  SEL R103, R99, R103, !P4 ;  /* 0x0000006763677207 */ /* 0x000fc80006000000 */
[----:B------:R-:W-:-:S04]  /*6130*/  SHF.R.S32.HI R12, RZ, 0x1f, R103 ;  /* 0x0000001fff0c7819 */ /* 0x000fc80000011467 */
[----:B------:R-:W-:-:S04]  /*6140*/  LEA.HI R12, R12, R103, RZ, 0x4 ;  /* 0x000000670c0c7211 */ /* 0x000fc800078f20ff */
[----:B------:R-:W-:Y:S01]  /*6150*/  SHF.R.S32.HI R12, RZ, 0x4, R12 ;  /* 0x00000004ff0c7819 */ /* 0x000fe2000001140c */
[----:B----4-:R-:W-:-:S03]  /*6160*/  IMAD.MOV.U32 R40, RZ, RZ, R15 ;  /* 0x000000ffff287224 */ /* 0x010fc600078e000f */
[----:B------:R-:W-:Y:S01]  /*6170*/  LEA.HI.SX32 R12, R5, R12, 0x1d ;  /* 0x0000000c050c7211 */ /* 0x000fe200078feaff */
[----:B-----5:R-:W-:Y:S02]  /*6180*/  IMAD.MOV.U32 R15, RZ, RZ, R14 ;  /* 0x000000ffff0f7224 */ /* 0x020fe400078e000e */
[----:B------:R-:W-:Y:S01]  /*6190*/  IMAD.MOV.U32 R14, RZ, RZ, R13 ;  /* 0x000000ffff0e7224 */ /* 0x000fe200078e000d */
        /* <DEDUP_REMOVED lines=22> */
[----:B------:R-:W-:Y:S01]  /*6300*/  SHF.R.U32.HI R48, RZ, 0x10, R49 ;  /* 0x00000010ff307819 */ /* 0x000fe20000011631 */
[----:B------:R-:W-:Y:S01]  /*6310*/  IMAD.U32 R49, R12, 0x10000, RZ ;  /* 0x000100000c317824 */ /* 0x000fe200078e00ff */
[----:B------:R-:W-:-:S02]  /*6320*/  PRMT R52, R111, 0x5432, R52 ;  /* 0x000054326f347816 */ /* 0x000fc40000000034 */
[C---:B------:R-:W-:Y:S02]  /*6330*/  PRMT R48, R113.reuse, 0x5432, R48 ;  /* 0x0000543271307816 */ /* 0x040fe40000000030 */
[----:B------:R-:W-:Y:S01]  /*6340*/  PRMT R113, R113, 0x5410, R38 ;  /* 0x0000541071717816 */ /* 0x000fe20000000026 */
[----:B------:R-:W-:Y:S01]  /*6350*/  IMAD.U32 R38, R52, 0x10000, RZ ;  /* 0x0001000034267824 */ /* 0x000fe200078e00ff */
[--C-:B------:R-:W-:Y:S01]  /*6360*/  SHF.R.U64 R47, R50, 0x10, R51.reuse ;  /* 0x00000010322f7819 */ /* 0x100fe20000001233 */
[----:B------:R-:W-:Y:S01]  /*6370*/  IMAD.U32 R59, R48, 0x10000, RZ ;  /* 0x00010000303b7824 */ /* 0x000fe200078e00ff */
[----:B------:R-:W-:Y:S01]  /*6380*/  SHF.R.U32.HI R51, RZ, 0x10, R51 ;  /* 0x00000010ff337819 */ /* 0x000fe20000011633 */
[----:B------:R-:W-:Y:S01]  /*6390*/  IMAD.U32 R50, R13, 0x10000, RZ ;  /* 0x000100000d327824 */ /* 0x000fe200078e00ff */
[----:B------:R-:W-:Y:S01]  /*63a0*/  SHF.R.U32.HI R39, RZ, 0x10, R39 ;  /* 0x00000010ff277819 */ /* 0x000fe20000011627 */
[CC--:B-1----:R-:W-:Y:S01]  /*63b0*/  FMUL.FTZ R61, R53.reuse, R59.reuse ;  /* 0x0000003b353d7220 */ /* 0x0c2fe20000410000 */
[-C--:B------:R-:W-:Y:S01]  /*63c0*/  FMUL.FTZ R60, R53, R38.reuse ;  /* 0x00000026353c7220 */ /* 0x080fe20000410000 */
[----:B------:R-:W-:Y:S01]  /*63d0*/  LOP3.LUT R54, R41, 0xffff0000, RZ, 0xc0, !PT ;  /* 0xffff000029367812 */ /* 0x000fe200078ec0ff */
[----:B------:R-:W-:Y:S01]  /*63e0*/  IMAD.U32 R41, R40, 0x10000, RZ ;  /* 0x0001000028297824 */ /* 0x000fe200078e00ff */
[----:B------:R-:W-:Y:S01]  /*63f0*/  LOP3.LUT R48, R48, 0xffff0000, RZ, 0xc0, !PT ;  /* 0xffff000030307812 */ /* 0x000fe200078ec0ff */
[----:B------:R-:W-:Y:S01]  /*6400*/  FFMA.FTZ R38, R50, R38, -R61 ;  /* 0x0000002632267223 */ /* 0x000fe2000001083d */
[----:B------:R-:W-:Y:S01]  /*6410*/  PRMT R53, R112, 0x5432, R51 ;  /* 0x0000543270357816 */ /* 0x000fe20000000033 */
[----:B------:R-:W-:Y:S01]  /*6420*/  FFMA.FTZ R50, R50, R59, R60 ;  /* 0x0000003b32327223 */ /* 0x000fe2000001003c */
[----:B------:R-:W-:Y:S01]  /*6430*/  PRMT R39, R110, 0x5432, R39 ;  /* 0x000054326e277816 */ /* 0x000fe20000000027 */
[----:B------:R-:W-:Y:S01]  /*6440*/  FMUL.FTZ R60, R54, R48 ;  /* 0x00000030363c7220 */ /* 0x000fe20000410000 */
[----:B------:R-:W-:Y:S01]  /*6450*/  LOP3.LUT R52, R52, 0xffff0000, RZ, 0xc0, !PT ;  /* 0xffff000034347812 */ /* 0x000fe200078ec0ff */
[----:B------:R-:W-:Y:S01]  /*6460*/  IMAD.U32 R59, R53, 0x10000, RZ ;  /* 0x00010000353b7824 */ /* 0x000fe200078e00ff */
[----:B------:R-:W-:Y:S01]  /*6470*/  LOP3.LUT R13, R13, 0xffff0000, RZ, 0xc0, !PT ;  /* 0xffff00000d0d7812 */ /* 0x000fe200078ec0ff */
[----:B------:R-:W-:Y:S01]  /*6480*/  IMAD.U32 R51, R39, 0x10000, RZ ;  /* 0x0001000027337824 */ /* 0x000fe200078e00ff */
[----:B------:R-:W-:Y:S01]  /*6490*/  SHF.L.U32 R58, R43, 0x10, RZ ;  /* 0x000000102b3a7819 */ /* 0x000fe200000006ff */
[-C--:B------:R-:W-:Y:S01]  /*64a0*/  FMUL.FTZ R54, R54, R52.reuse ;  /* 0x0000003436367220 */ /* 0x080fe20000410000 */
[----:B------:R-:W-:Y:S01]  /*64b0*/  PRMT R112, R112, 0x5410, R47 ;  /* 0x0000541070707816 */ /* 0x000fe2000000002f */
[----:B------:R-:W-:Y:S01]  /*64c0*/  FFMA.FTZ R47, R13, R52, -R60 ;  /* 0x000000340d2f7223 */ /* 0x000fe2000001083c */
[----:B------:R-:W-:Y:S01]  /*64d0*/  PRMT R36, R111, 0x5410, R36 ;  /* 0x000054106f247816 */ /* 0x000fe20000000024 */
[C---:B------:R-:W-:Y:S01]  /*64e0*/  FMUL.FTZ R61, R58.reuse, R59 ;  /* 0x0000003b3a3d7220 */ /* 0x040fe20000410000 */
[-C--:B------:R-:W-:Y:S01]  /*64f0*/  FMUL.FTZ R60, R58, R51.reuse ;  /* 0x000000333a3c7220 */ /* 0x080fe20000410000 */
[----:B------:R-:W-:Y:S01]  /*6500*/  LOP3.LUT R43, R43, 0xffff0000, RZ, 0xc0, !PT ;  /* 0xffff00002b2b7812 */ /* 0x000fe200078ec0ff */
[----:B------:R-:W-:Y:S01]  /*6510*/  FFMA.FTZ R13, R13, R48, R54 ;  /* 0x000000300d0d7223 */ /* 0x000fe20000010036 */
[----:B------:R-:W-:Y:S01]  /*6520*/  LOP3.LUT R52, R53, 0xffff0000, RZ, 0xc0, !PT ;  /* 0xffff000035347812 */ /* 0x000fe200078ec0ff */
[C---:B------:R-:W-:Y:S01]  /*6530*/  FFMA.FTZ R48, R56.reuse, R51, -R61 ;  /* 0x0000003338307223 */ /* 0x040fe2000001083d */
[----:B------:R-:W-:Y:S01]  /*6540*/  LOP3.LUT R58, R39, 0xffff0000, RZ, 0xc0, !PT ;  /* 0xffff0000273a7812 */ /* 0x000fe200078ec0ff */
[----:B------:R-:W-:Y:S01]  /*6550*/  FFMA.FTZ R56, R56, R59, R60 ;  /* 0x0000003b38387223 */ /* 0x000fe2000001003c */
[----:B------:R-:W-:-:S02]  /*6560*/  IMAD.U32 R60, R113, 0x10000, RZ ;  /* 0x00010000713c7824 */ /* 0x000fc400078e00ff */
[C---:B------:R-:W-:Y:S01]  /*6570*/  FMUL.FTZ R62, R43.reuse, R52 ;  /* 0x000000342b3e7220 */ /* 0x040fe20000410000 */
[C---:B------:R-:W-:Y:S02]  /*6580*/  IMAD.U32 R54, R36.reuse, 0x10000, RZ ;  /* 0x0001000024367824 */ /* 0x040fe400078e00ff */
[----:B------:R-:W-:Y:S01]  /*6590*/  FMUL.FTZ R98, R43, R58 ;  /* 0x0000003a2b627220 */ /* 0x000fe20000410000 */
[----:B------:R-:W-:Y:S01]  /*65a0*/  LOP3.LUT R43, R36, 0xffff0000, RZ, 0xc0, !PT ;  /* 0xffff0000242b7812 */ /* 0x000fe200078ec0ff */
[C---:B------:R-:W-:Y:S01]  /*65b0*/  FMUL.FTZ R36, R41.reuse, R60 ;  /* 0x0000003c29247220 */ /* 0x040fe20000410000 */
[-C--:B------:R-:W-:Y:S01]  /*65c0*/  FMUL.FTZ R41, R41, R54.reuse ;  /* 0x0000003629297220 */ /* 0x080fe20000410000 */
[----:B------:R-:W-:Y:S02]  /*65d0*/  LOP3.LUT R40, R40, 0xffff0000, RZ, 0xc0, !PT ;  /* 0xffff000028287812 */ /* 0x000fe400078ec0ff */
[----:B------:R-:W-:Y:S01]  /*65e0*/  LOP3.LUT R113, R113, 0xffff0000, RZ, 0xc0, !PT ;  /* 0xffff000071717812 */ /* 0x000fe200078ec0ff */
[C---:B------:R-:W-:Y:S01]  /*65f0*/  FFMA.FTZ R36, R49.reuse, R54, -R36 ;  /* 0x0000003631247223 */ /* 0x040fe20000010824 */
[----:B------:R-:W-:Y:S01]  /*6600*/  PRMT R37, R110, 0x5410, R37 ;  /* 0x000054106e257816 */ /* 0x000fe20000000025 */
[----:B------:R-:W-:Y:S01]  /*6610*/  FFMA.FTZ R49, R49, R60, R41 ;  /* 0x0000003c31317223 */ /* 0x000fe20000010029 */
[----:B------:R-:W-:Y:S01]  /*6620*/  LOP3.LUT R15, R15, 0xffff0000, RZ, 0xc0, !PT ;  /* 0xffff00000f0f7812 */ /* 0x000fe200078ec0ff */
[----:B------:R-:W-:Y:S01]  /*6630*/  IMAD.U32 R41, R112, 0x10000, RZ ;  /* 0x0001000070297824 */ /* 0x000fe200078e00ff */
[----:B------:R-:W-:Y:S01]  /*6640*/  LOP3.LUT R57, R14, 0xffff0000, RZ, 0xc0, !PT ;  /* 0xffff00000e397812 */ /* 0x000fe200078ec0ff */
[C---:B------:R-:W-:Y:S01]  /*6650*/  IMAD.U32 R14, R42.reuse, 0x10000, RZ ;  /* 0x000100002a0e7824 */ /* 0x040fe200078e00ff */
[----:B------:R-:W-:Y:S01]  /*6660*/  LOP3.LUT R42, R42, 0xffff0000, RZ, 0xc0, !PT ;  /* 0xffff00002a2a7812 */ /* 0x000fe200078ec0ff */
[----:B------:R-:W-:Y:S01]  /*6670*/  FMUL.FTZ R51, R40, R113 ;  /* 0x0000007128337220 */ /* 0x000fe20000410000 */
[----:B------:R-:W-:Y:S01]  /*6680*/  LOP3.LUT R112, R112, 0xffff0000, RZ, 0xc0, !PT ;  /* 0xffff000070707812 */ /* 0x000fe200078ec0ff */
[----:B------:R-:W-:Y:S01]  /*6690*/  FMUL.FTZ R53, R40, R43 ;  /* 0x0000002b28357220 */ /* 0x000fe20000410000 */
[----:B------:R-:W-:Y:S01]  /*66a0*/  LOP3.LUT R12, R12, 0xffff0000, RZ, 0xc0, !PT ;  /* 0xffff00000c0c7812 */ /* 0x000fe200078ec0ff */
[----:B------:R-:W-:-:S02]  /*66b0*/  IMAD.U32 R40, R37, 0x10000, RZ ;  /* 0x0001000025287824 */ /* 0x000fc400078e00ff */
[----:B------:R-:W-:Y:S01]  /*66c0*/  FFMA.FTZ R39, R15, R58, -R62 ;  /* 0x0000003a0f277223 */ /* 0x000fe2000001083e */
[----:B------:R-:W-:Y:S01]  /*66d0*/  LOP3.LUT R37, R37, 0xffff0000, RZ, 0xc0, !PT ;  /* 0xffff000025257812 */ /* 0x000fe200078ec0ff */
[----:B------:R-:W-:Y:S01]  /*66e0*/  FFMA.FTZ R15, R15, R52, R98 ;  /* 0x000000340f0f7223 */ /* 0x000fe20000010062 */
[----:B------:R-:W-:Y:S01]  /*66f0*/  FMUL.FTZ R52, R14, R41 ;  /* 0x000000290e347220 */ /* 0x000fe20000410000 */
[----:B------:R-:W-:Y:S01]  /*6700*/  FMUL.FTZ R54, R42, R112 ;  /* 0x000000702a367220 */ /* 0x000fe20000410000 */
[----:B------:R-:W-:Y:S01]  /*6710*/  FFMA.FTZ R51, R12, R43, -R51 ;  /* 0x0000002b0c337223 */ /* 0x000fe20000010833 */
        /* <DEDUP_REMOVED lines=20> */
.L_x_12352:
[----:B------:R-:W-:Y:S05]  /*6860*/  BSYNC B1 ;  /* 0x0000000000017941 */ /* 0x000fea0003800000 */
.L_x_12351:
[----:B--2---:R2:W-:Y:S01]  /*6870*/  ST.E.128 desc[UR38][R44.64], R12 ;  /* 0x0000000c2c007985 */ /* 0x0045e2000c101d26 */
[----:B------:R-:W-:-:S13]  /*6880*/  ISETP.GE.AND P3, PT, R46, R11, PT ;  /* 0x0000000b2e00720c */ /* 0x000fda0003f66270 */
[----:B------:R-:W-:Y:S05]  /*6890*/  @P3 BRA `(.L_x_12314) ;  /* 0x0000000400443947 */ /* 0x000fea0003800000 */
[----:B------:R-:W-:-:S05]  /*68a0*/  IMAD.WIDE R88, R46, 0x2, R88 ;  /* 0x000000022e587825 */ /* 0x000fca00078e0258 */
[----:B---3--:R3:W-:Y:S01]  /*68b0*/  ST.E.128 desc[UR38][R88.64], R40 ;  /* 0x0000002858007985 */ /* 0x0087e2000c101d26 */
[----:B------:R-:W-:Y:S05]  /*68c0*/  BRA `(.L_x_12314) ;  /* 0x0000000400387947 */ /* 0x000fea0003800000 */
.L_x_12306:
[----:B------:R-:W-:-:S06]  /*68d0*/  UISETP.NE.AND UP0, UPT, UR41, 0x3, UPT ;  /* 0x000000032900788c */ /* 0x000fcc000bf05270 */
[----:B------:R-:W-:-:S13]  /*68e0*/  PLOP3.LUT P2, PT, PT, PT, UP0, 0x80, 0x0 ;  /* 0x000000000000781c */ /* 0x000fda0003f4f008 */
[----:B------:R-:W-:Y:S05]  /*68f0*/  @!P2 BRA `(.L_x_12353) ;  /* 0x000000000004a947 */ /* 0x000fea0003800000 */
[----:B------:R-:W-:Y:S01]  /*6900*/  BPT.TRAP 0x1 ;  /* 0x000000040000795c */ /* 0x000fe20000300000 */
.L_x_12353:
[----:B------:R-:W-:Y:S01]  /*6910*/  IMAD R32, R18, 0x8, R2 ;  /* 0x0000000812207824 */ /* 0x000fe200078e0202 */
[----:B------:R-:W-:Y:S01]  /*6920*/  SHF.L.U32 R85, R138, 0x1f, RZ ;  /* 0x0000001f8a557819 */ /* 0x000fe200000006ff */
[----:B------:R-:W-:Y:S01]  /*6930*/  BSSY B1, `(.L_x_12354) ;  /* 0x0000004000017945 */ /* 0x000fe20003800000 */
[----:B------:R-:W-:Y:S02]  /*6940*/  SHF.R.S32.HI R82, RZ, 0x1f, R81 ;  /* 0x0000001fff527819 */ /* 0x000fe40000011451 */
[----:B------:R-:W0:Y:S02]  /*6950*/  SYNCS.PHASECHK.TRANS64.TRYWAIT P3, [R32+URZ+0x2d890], R85 ;  /* 0x02d89055200075a7 */ /* 0x000e24000806017f */
[----:B0-----:R-:W-:Y:S05]  /*6960*/  @!P3 BRA `(.L_x_12355) ;  /* 0x0000017c00b8b947 */ /* 0x001fea0003800000 */
.L_x_12584:
[----:B------:R-:W-:Y:S05]  /*6970*/  BSYNC B1 ;  /* 0x0000000000017941 */ /* 0x000fea0003800000 */
.L_x_12354:
        /* <DEDUP_REMOVED lines=26> */
.L_x_12588:
        /* <DEDUP_REMOVED lines=41> */
.L_x_12314:
[----:B------:R-:W-:Y:S05]  /*6db0*/  BSYNC B0 ;  /* 0x0000000000007941 */ /* 0x000fea0003800000 */
.L_x_12305:
        /* <DEDUP_REMOVED lines=16> */
.L_x_12358:
[----:B------:R-:W-:Y:S05]  /*6ec0*/  BSYNC B0 ;  /* 0x0000000000007941 */ /* 0x000fea0003800000 */
.L_x_12357:
[----:B------:R-:W5:Y:S01]  /*6ed0*/  SYNCS.PHASECHK.TRANS64.TRYWAIT P2, [R32+URZ+0x2d8b0], R85 ;  /* 0x02d8b055200075a7 */ /* 0x000f62000804017f */
[----:B------:R-:W-:Y:S04]  /*6ee0*/  BSSY B0, `(.L_x_12359) ;  /* 0x0000002000007945 */ /* 0x000fe80003800000 */
[----:B-----5:R-:W-:Y:S05]  /*6ef0*/  @!P2 BRA `(.L_x_12360) ;  /* 0x0000017800b0a947 */ /* 0x020fea0003800000 */
.L_x_12589:
[----:B------:R-:W-:Y:S05]  /*6f00*/  BSYNC B0 ;  /* 0x0000000000007941 */ /* 0x000fea0003800000 */
.L_x_12359:
[----:B------:R-:W-:Y:S01]  /*6f10*/  ULDC.64 UR4, c[0x0][0x328] ;  /* 0x0000ca0000047ab9 */ /* 0x000fe20000000a00 */
[----:B------:R-:W-:Y:S01]  /*6f20*/  BSSY B0, `(.L_x_12361) ;  /* 0x000003c000007945 */ /* 0x000fe20003800000 */
[----:B------:R-:W-:Y:S02]  /*6f30*/  IMAD R82, R82, UR4, RZ ;  /* 0x0000000452527c24 */ /* 0x000fe4000f8e02ff */
[----:B-1234-:R-:W-:-:S04]  /*6f40*/  IMAD.WIDE.U32 R12, R81, UR4, RZ ;  /* 0x00000004510c7c25 */ /* 0x01efc8000f8e00ff */
        /* <DEDUP_REMOVED lines=16> */
[----:B------:R-:W-:-:S03]  /*7050*/  ISETP.GT.AND P2, PT, R84, R154, PT ;  /* 0x0000009a5400720c */ /* 0x000fc60003f44270 */
[----:B------:R0:W2:Y:S10]  /*7060*/  SHFL.IDX PT, R41, R12, RZ, 0x1e1f ;  /* 0x001e1fff0c297589 */ /* 0x0000b400000e0000 */
[----:B0-----:R-:W-:Y:S05]  /*7070*/  @!P2 BRA `(.L_x_12362) ;  /* 0x000000000098a947 */ /* 0x001fea0003800000 */
[----:B------:R-:W3:Y:S01]  /*7080*/  LDL R15, [R1+0x58] ;  /* 0x00005800010f7983 */ /* 0x000ee20000100800 */
[----:B------:R-:W-:-:S03]  /*7090*/  ULDC UR4, c[0x0][0x2f4] ;  /* 0x0000bd0000047ab9 */ /* 0x000fc60000000800 */
[----:B------:R-:W4:Y:S04]  /*70a0*/  LDL R14, [R1+0x54] ;  /* 0x00005400010e7983 */ /* 0x000f280000100800 */
[----:B------:R-:W5:Y:S04]  /*70b0*/  LDL R46, [R1+0x48] ;  /* 0x00004800012e7983 */ /* 0x000f680000100800 */
[----:B------:R-:W5:Y:S01]  /*70c0*/  LDL R45, [R1+0x4c] ;  /* 0x00004c00012d7983 */ /* 0x000f620000100800 */
[C---:B------:R-:W-:Y:S02]  /*70d0*/  ISETP.GE.AND P5, PT, R16.reuse, UR4, PT ;  /* 0x0000000410007c0c */ /* 0x040fe4000bfa6270 */
        /* <DEDUP_REMOVED lines=13> */
[----:B-----5:R-:W-:-:S04]  /*71b0*/  @!P5 IMAD.SHL.U32 R11, R46, 0x8, RZ ;  /* 0x000000082e0bd824 */ /* 0x020fc800078e00ff */
        /* <DEDUP_REMOVED lines=18> */
.L_x_12362:
[----:B------:R-:W-:Y:S05]  /*72e0*/  BSYNC B0 ;  /* 0x0000000000007941 */ /* 0x000fea0003800000 */
.L_x_12361:
        /* <DEDUP_REMOVED lines=11> */
[----:B------:R-:W-:Y:S02]  /*73a0*/  SEL R11, RZ, 0x1, P2 ;  /* 0x00000001ff0b7807 */ /* 0x000fe40001000000 */
[----:B------:R-:W-:Y:S02]  /*73b0*/  SEL R18, R18, RZ, P2 ;  /* 0x000000ff12127207 */ /* 0x000fe40001000000 */
[----:B------:R-:W-:Y:S01]  /*73c0*/  LOP3.LUT R138, R138, R11, RZ, 0x3c, !PT ;  /* 0x0000000b8a8a7212 */ /* 0x000fe200078e3cff */
[----:B------:R3:W-:Y:S01]  /*73d0*/  @!P3 SYNCS.ARRIVE.TRANS64.RED.A1T0 RZ, [R32+URZ], RZ ;  /* 0x000000ff20ffb9a7 */ /* 0x0007e2000810043f */
[----:B------:R-:W-:Y:S05]  /*73e0*/  @P1 BRA `(.L_x_12363) ;  /* 0xffffffb000c81947 */ /* 0x000fea000383ffff */
[----:B0-----:R-:W0:Y:S01]  /*73f0*/  S2R R12, SR_TID.X ;  /* 0x00000000000c7919 */ /* 0x001e220000002100 */
[----:B------:R-:W-:Y:S02]  /*7400*/  PLOP3.LUT P0, PT, PT, PT, PT, 0x8, 0x0 ;  /* 0x000000000000781c */ /* 0x000fe40003f0e170 */
[----:B0-----:R-:W-:-:S04]  /*7410*/  SHF.R.U32.HI R12, RZ, 0x7, R12 ;  /* 0x00000007ff0c7819 */ /* 0x001fc8000001160c */
[----:B------:R-:W-:-:S13]  /*7420*/  ISETP.NE.AND P4, PT, R12, 0x1, PT ;  /* 0x000000010c00780c */ /* 0x000fda0003f85270 */
[----:B------:R-:W-:Y:S06]  /*7430*/  @!P4 BAR.ARV 0x9, 0x100 ;  /* 0x024400000000cb1d */ /* 0x000fec0000002000 */
.L_x_12300:
[----:B------:R-:W4:Y:S01]  /*7440*/  LDL R5, [R1+0x84] ;  /* 0x0000840001057983 */ /* 0x000f220000100800 */
[----:B------:R-:W0:Y:S01]  /*7450*/  LDC R0, c[0x0][0x448] ;  /* 0x00011200ff007b82 */ /* 0x000e220000000800 */
        /* <DEDUP_REMOVED lines=23> */
[----:B0-----:R-:W-:-:S13]  /*75d0*/  ISETP.NE.AND P1, PT, R0, 0x1, PT ;  /* 0x000000010000780c */ /* 0x001fda0003f25270 */
[----:B------:R-:W0:Y:S08]  /*75e0*/  @P1 LDC R3, c[0x0][0x44c] ;  /* 0x00011300ff031b82 */ /* 0x000e300000000800 */
[----:B------:R-:W1:Y:S01]  /*75f0*/  @P1 LDC R4, c[0x0][0x450] ;  /* 0x00011400ff041b82 */ /* 0x000e620000000800 */
[----:B----4-:R-:W-:-:S04]  /*7600*/  VIADD R0, R5, 0xbf ;  /* 0x000000bf05007836 */ /* 0x010fc80000000000 */
[----:B0-----:R-:W-:-:S05]  /*7610*/  @P1 IMAD.HI.U32 R3, R0, R3, RZ ;  /* 0x0000000300031227 */ /* 0x001fca00078e00ff */
[----:B-1----:R-:W-:Y:S02]  /*7620*/  @P1 SHF.R.U32.HI R0, RZ, R4, R3 ;  /* 0x00000004ff001219 */ /* 0x002fe40000011603 */
[----:B------:R-:W-:-:S03]  /*7630*/  PLOP3.LUT P1, PT, PT, PT, PT, 0x80, 0x0 ;  /* 0x000000000000781c */ /* 0x000fc60003f2f070 */
[----:B------:R-:W-:Y:S01]  /*7640*/  IMAD.IADD R0, R101, 0x1, R0 ;  /* 0x0000000165007824 */ /* 0x000fe200078e0200 */
[----:B---3--:R-:W-:-:S04]  /*7650*/  CS2R R100, SRZ ;  /* 0x0000000000647805 */ /* 0x008fc8000001ff00 */
[----:B------:R-:W-:-:S04]  /*7660*/  SHF.R.S32.HI R3, RZ, 0x1f, R0 ;  /* 0x0000001fff037819 */ /* 0x000fc80000011400 */
[----:B------:R-:W-:Y:S01]  /*7670*/  LEA.HI R3, R3, R0, RZ, 0x7 ;  /* 0x0000000003037211 */ /* 0x000fe200078f38ff */
[----:B------:R-:W-:-:S03]  /*7680*/  IMAD.MOV.U32 R0, RZ, RZ, RZ ;  /* 0x000000ffff007224 */ /* 0x000fc600078e00ff */
[----:B------:R-:W-:-:S04]  /*7690*/  SHF.R.S32.HI R3, RZ, 0x7, R3 ;  /* 0x00000007ff037819 */ /* 0x000fc80000011403 */
[----:B------:R-:W-:Y:S01]  /*76a0*/  VIMNMX R88, R102, R3, PT ;  /* 0x0000000366587248 */ /* 0x000fe20003fe0100 */
[----:B------:R-:W-:Y:S01]  /*76b0*/  IMAD.MOV.U32 R3, RZ, RZ, RZ ;  /* 0x000000ffff037224 */ /* 0x000fe200078e00ff */
[----:B------:R-:W-:Y:S02]  /*76c0*/  CS2R R102, SRZ ;  /* 0x0000000000667805 */ /* 0x000fe4000001ff00 */
[----:B------:R-:W-:Y:S01]  /*76d0*/  ISETP.GE.AND P2, PT, R88, 0x1, PT ;  /* 0x000000015800780c */ /* 0x000fe20003f46270 */
[----:B------:R-:W-:-:S12]  /*76e0*/  @P0 BRA `(.L_x_12364) ;  /* 0x00000000000c0947 */ /* 0x000fd80003800000 */
[----:B------:R-:W0:Y:S01]  /*76f0*/  FENCE.VIEW.ASYNC.G ;  /* 0x00000000000073c6 */ /* 0x000e220000000100 */
[----:B------:R-:W-:Y:S05]  /*7700*/  WARPSYNC.ALL ;  /* 0x0000000000007948 */ /* 0x000fea0003800000 */
[----:B0-----:R-:W-:Y:S06]  /*7710*/  BAR.ARV 0xc, 0x200 ;  /* 0x0308000000007b1d */ /* 0x001fec0000002000 */
.L_x_12364:
        /* <DEDUP_REMOVED lines=12> */
.L_x_12592:
[----:B------:R-:W1:Y:S01]  /*77e0*/  LDL R3, [R1+0x5c] ;  /* 0x00005c0001037983 */ /* 0x000e620000100800 */
[----:B------:R-:W-:Y:S01]  /*77f0*/  VIADD R4, R2, 0x21800 ;  /* 0x0002180002047836 */ /* 0x000fe20000000000 */
[----:B------:R-:W-:Y:S04]  /*7800*/  BSSY B6, `(.L_x_12367) ;  /* 0x000001e000067945 */ /* 0x000fe80003800000 */
[----:B------:R-:W-:Y:S01]  /*7810*/  LOP3.LUT P0, RZ, R4, 0x3ff, RZ, 0xc0, !PT ;  /* 0x000003ff04ff7812 */ /* 0x000fe2000780c0ff */
[----:B-1----:R-:W-:-:S05]  /*7820*/  IMAD.HI R0, R3, 0x55555556, RZ ;  /* 0x5555555603007827 */ /* 0x002fca00078e02ff */
[----:B------:R-:W-:-:S05]  /*7830*/  LEA.HI R0, R0, R0, RZ, 0x1 ;  /* 0x0000000000007211 */ /* 0x000fca00078f08ff */
[----:B------:R-:W-:-:S04]  /*7840*/  IMAD R3, R0, -0x3, R3 ;  /* 0xfffffffd00037824 */ /* 0x000fc800078e0203 */
[C---:B------:R-:W-:Y:S02]  /*7850*/  IMAD R0, R3.reuse, 0x1000, R2 ;  /* 0x0000100003007824 */ /* 0x040fe400078e0202 */
[----:B------:R-:W-:Y:S02]  /*7860*/  IMAD R3, R3, 0x2000, R4 ;  /* 0x0000200003037824 */ /* 0x000fe400078e0204 */
[----:B------:R-:W-:-:S03]  /*7870*/  VIADD R0, R0, 0xc400 ;  /* 0x0000c40000007836 */ /* 0x000fc60000000000 */
[----:B------:R-:W-:Y:S02]  /*7880*/  SHF.R.U32.HI R3, RZ, 0x4, R3 ;  /* 0x00000004ff037819 */ /* 0x000fe40000011603 */
[----:B------:R-:W-:Y:S02]  /*7890*/  SHF.R.U32.HI R0, RZ, 0x4, R0 ;  /* 0x00000004ff007819 */ /* 0x000fe40000011600 */
[----:B------:R-:W-:Y:S02]  /*78a0*/  LOP3.LUT R3, R3, 0x3fff, RZ, 0xc0, !PT ;  /* 0x00003fff03037812 */ /* 0x000fe400078ec0ff */
[----:B------:R-:W-:-:S03]  /*78b0*/  LOP3.LUT R156, R0, 0x3fff, RZ, 0xc0, !PT ;  /* 0x00003fff009c7812 */ /* 0x000fc600078ec0ff */
[----:B------:R1:W-:Y:S01]  /*78c0*/  STL [R1+0x64], R3 ;  /* 0x0000640301007387 */ /* 0x0003e20000100800 */
[----:B------:R-:W-:Y:S05]  /*78d0*/  @!P0 BRA `(.L_x_12368) ;  /* 0x0000000000408947 */ /* 0x000fea0003800000 */
        /* <DEDUP_REMOVED lines=15> */
[----:B-123-5:R-:W-:Y:S05]  /*79d0*/  CALL.ABS.NOINC R14 ;  /* 0x000000000e007343 */ /* 0x02efea0003c00000 */
.L_x_12368:
[----:B------:R-:W-:Y:S05]  /*79e0*/  BSYNC B6 ;  /* 0x0000000000067941 */ /* 0x000fea0003800000 */
.L_x_12367:
[----:B------:R-:W-:Y:S02]  /*79f0*/  ULDC UR4, c[0x0][0x3f4] ;  /* 0x0000fd0000047ab9 */ /* 0x000fe40000000800 */
[----:B------:R-:W-:-:S13]  /*7a00*/  ISETP.LT.AND P0, PT, RZ, UR4, PT ;  /* 0x00000004ff007c0c */ /* 0x000fda000bf01270 */
[----:B------:R-:W-:Y:S05]  /*7a10*/  @P0 BRA `(.L_x_12369) ;  /* 0x0000000000400947 */ /* 0x000fea0003800000 */
[----:B------:R-:W-:-:S04]  /*7a20*/  ULEA.HI UR4, UR37, UR37, URZ, 0x1 ;  /* 0x0000002525047291 */ /* 0x000fc8000f8f083f */
[----:B------:R-:W-:-:S04]  /*7a30*/  ULOP3.LUT UR4, UR4, 0xfffffffe, URZ, 0xc0, !UPT ;  /* 0xfffffffe04047892 */ /* 0x000fc8000f8ec03f */
[----:B------:R-:W-:-:S06]  /*7a40*/  UIADD3 UR4, UR37, -UR4, URZ ;  /* 0x8000000425047290 */ /* 0x000fcc000fffe03f */
[----:B-1----:R-:W-:-:S05]  /*7a50*/  IMAD.U32 R3, RZ, RZ, UR4 ;  /* 0x00000004ff037e24 */ /* 0x002fca000f8e00ff */
[----:B------:R-:W-:-:S04]  /*7a60*/  SHF.L.U32 R3, R3, 0x1f, RZ ;  /* 0x0000001f03037819 */ /* 0x000fc800000006ff */
[----:B------:R1:W3:Y:S03]  /*7a70*/  SYNCS.PHASECHK.TRANS64.TRYWAIT P0, [R2+URZ+0x2d800], R3 ;  /* 0x02d80003020075a7 */ /* 0x0002e6000800017f */
[----:B---3--:R-:W-:Y:S05]  /*7a80*/  @!P0 NANOSLEEP.SYNCS 0x989680 ;  /* 0x009896800000895d */ /* 0x008fea0003900000 */
[----:B------:R-:W3:Y:S01]  /*7a90*/  @!P0 SYNCS.PHASECHK.TRANS64 P0, [R2+URZ+0x2d800], R3 ;  /* 0x02d80003020085a7 */ /* 0x000ee2000800007f */
[----:B------:R-:W-:Y:S04]  /*7aa0*/  BSSY B0, `(.L_x_12370) ;  /* 0x0000006000007945 */ /* 0x000fe80003800000 */
[----:B---3--:R-:W-:Y:S05]  /*7ab0*/  @P0 BRA `(.L_x_12371) ;  /* 0x0000000000100947 */ /* 0x008fea0003800000 */
.L_x_12372:
[----:B---3--:R3:W4:Y:S02]  /*7ac0*/  SYNCS.PHASECHK.TRANS64.TRYWAIT P0, [R2+URZ+0x2d800], R3 ;  /* 0x02d80003020075a7 */ /* 0x008724000800017f */
[----:B----4-:R-:W-:Y:S05]  /*7ad0*/  @!P0 NANOSLEEP.SYNCS 0x989680 ;  /* 0x009896800000895d */ /* 0x010fea0003900000 */
[----:B------:R-:W4:Y:S02]  /*7ae0*/  @!P0 SYNCS.PHASECHK.TRANS64 P0, [R2+URZ+0x2d800], R3 ;  /* 0x02d80003020085a7 */ /* 0x000f24000800007f */
[----:B----4-:R-:W-:Y:S05]  /*7af0*/  @!P0 BRA `(.L_x_12372) ;  /* 0xfffffffc00f08947 */ /* 0x010fea000383ffff */
.L_x_12371:
[----:B------:R-:W-:Y:S05]  /*7b00*/  BSYNC B0 ;  /* 0x0000000000007941 */ /* 0x000fea0003800000 */
.L_x_12370:
[----:B------:R-:W-:Y:S05]  /*7b10*/  BRA `(.L_x_12373) ;  /* 0x0000004000147947 */ /* 0x000fea0003800000 */
.L_x_12369:
[----:B------:R-:W-:Y:S01]  /*7b20*/  ULOP3.LUT UP0, URZ, UR42, 0x1bf, URZ, 0xc0, !UPT ;  /* 0x000001bf2a3f7892 */ /* 0x000fe2000f80c03f */
[----:B-----5:R-:W-:Y:S01]  /*7b30*/  SHF.R.S32.HI R0, RZ, 0x1f, R97 ;  /* 0x0000001fff007819 */ /* 0x020fe20000011461 */
[----:B------:R-:W-:Y:S01]  /*7b40*/  ULDC.64 UR4, c[0x0][0x3f8] ;  /* 0x0000fe0000047ab9 */ /* 0x000fe20000000a00 */
[----:B------:R-:W-:Y:S01]  /*7b50*/  ULDC.64 UR6, c[0x0][0x408] ;  /* 0x0001020000067ab9 */ /* 0x000fe20000000a00 */
[----:B------:R-:W-:Y:S02]  /*7b60*/  IMAD.WIDE.U32 R24, R97, UR4, RZ ;  /* 0x0000000461187c25 */ /* 0x000fe4000f8e00ff */
[----:B------:R-:W-:Y:S02]  /*7b70*/  PLOP3.LUT P0, PT, PT, PT, UP0, 0x80, 0x0 ;  /* 0x000000000000781c */ /* 0x000fe40003f0f008 */
        /* <DEDUP_REMOVED lines=11> */
[----:B------:R-:W-:Y:S01]  /*7c30*/  MOV R4, UR4 ;  /* 0x0000000400047c02 */ /* 0x000fe20008000f00 */
        /* <DEDUP_REMOVED lines=12> */
.L_x_12374:
[----:B------:R-:W3:Y:S01]  /*7d00*/  LDL R20, [R1+0x84] ;  /* 0x0000840001147983 */ /* 0x000ee20000100800 */
[----:B------:R-:W-:Y:S01]  /*7d10*/  ULDC.U8 UR4, c[0x0][0x410] ;  /* 0x0001040000047ab9 */ /* 0x000fe20000000000 */
[----:B------:R-:W-:Y:S01]  /*7d20*/  BSSY B0, `(.L_x_12375) ;  /* 0x00003dc000007945 */ /* 0x000fe20003800000 */
[----:B------:R-:W-:Y:S01]  /*7d30*/  ISETP.NE.AND P0, PT, RZ, UR4, PT ;  /* 0x00000004ff007c0c */ /* 0x000fe2000bf05270 */
[----:B---3--:R-:W-:-:S12]  /*7d40*/  IMAD.IADD R10, R154, 0x1, R20 ;  /* 0x000000019a0a7824 */ /* 0x008fd800078e0214 */
        /* <DEDUP_REMOVED lines=9> */
[----:B-1----:R-:W1:Y:S08]  /*7de0*/  @P0 LDC R3, c[0x0][0x44c] ;  /* 0x00011300ff030b82 */ /* 0x002e700000000800 */
[----:B------:R-:W3:Y:S01]  /*7df0*/  @P0 LDC R5, c[0x0][0x450] ;  /* 0x00011400ff050b82 */ /* 0x000ee20000000800 */
[----:B-1----:R-:W-:-:S04]  /*7e00*/  @P0 IMAD.HI.U32 R0, R10, R3, RZ ;  /* 0x000000030a000227 */ /* 0x002fc800078e00ff */
[----:B------:R-:W-:Y:S01]  /*7e10*/  IMAD.MOV.U32 R3, RZ, RZ, R10 ;  /* 0x000000ffff037224 */ /* 0x000fe200078e000a */
[----:B---3--:R-:W-:-:S04]  /*7e20*/  @P0 SHF.R.U32.HI R3, RZ, R5, R0 ;  /* 0x00000005ff030219 */ /* 0x008fc80000011600 */
        /* <DEDUP_REMOVED lines=17> */
[----:B------:R1:W3:Y:S04]  /*7f40*/  SHFL.IDX PT, R3, R13, RZ, 0x1e1f ;  /* 0x001e1fff0d037589 */ /* 0x0002e800000e0000 */
[----:B------:R-:W4:Y:S04]  /*7f50*/  SHFL.IDX PT, R0, R0, RZ, 0x1e1f ;  /* 0x001e1fff00007589 */ /* 0x000f2800000e0000 */
[----:B------:R-:W0:Y:S04]  /*7f60*/  SHFL.IDX PT, R5, R5, RZ, 0x1e1f ;  /* 0x001e1fff05057589 */ /* 0x000e2800000e0000 */
[----:B-1----:R-:W0:Y:S02]  /*7f70*/  SHFL.IDX PT, R4, R4, RZ, 0x1e1f ;  /* 0x001e1fff04047589 */ /* 0x002e2400000e0000 */
.L_x_12598:
        /* <DEDUP_REMOVED lines=13> */
[----:B------:R-:W-:-:S02]  /*8050*/  CS2R R24, SRZ ;  /* 0x0000000000187805 */ /* 0x000fc4000001ff00 */
[----:B0-----:R-:W-:Y:S02]  /*8060*/  CS2R R14, SRZ ;  /* 0x00000000000e7805 */ /* 0x001fe4000001ff00 */
[----:B------:R-:W-:Y:S01]  /*8070*/  CS2R R10, SRZ ;  /* 0x00000000000a7805 */ /* 0x000fe2000001ff00 */
[----:B------:R-:W-:Y:S06]  /*8080*/  @P0 BRA `(.L_x_12379) ;  /* 0x0000000400300947 */ /* 0x000fec0003800000 */
[----:B------:R-:W3:Y:S01]  /*8090*/  LDL R42, [R1+0x74] ;  /* 0x00007400012a7983 */ /* 0x000ee20000100800 */
[----:B------:R-:W-:-:S03]  /*80a0*/  ULDC UR4, c[0x0][0x3f4] ;  /* 0x0000fd0000047ab9 */ /* 0x000fc60000000800 */
[----:B--2---:R-:W2:Y:S04]  /*80b0*/  LDL R41, [R1+0x6c] ;  /* 0x00006c0001297983 */ /* 0x004ea80000100800 */
[----:B------:R-:W4:Y:S04]  /*80c0*/  LDL R40, [R1+0x70] ;  /* 0x0000700001287983 */ /* 0x000f280000100800 */
        /* <DEDUP_REMOVED lines=21> */
[-C--:B------:R-:W-:Y:S02]  /*8220*/  @!P3 IADD3 R8, P5, R4, R9.reuse, RZ ;  /* 0x000000090408b210 */ /* 0x080fe40007fbe0ff */
[----:B------:R-:W-:Y:S02]  /*8230*/  @!P3 IADD3 R10, P4, R0, R9, RZ ;  /* 0x00000009000ab210 */ /* 0x000fe40007f9e0ff */
[----:B------:R-:W-:Y:S01]  /*8240*/  ISETP.GE.AND P0, PT, R39, UR4, PT ;  /* 0x0000000427007c0c */ /* 0x000fe2000bf06270 */
[--C-:B------:R-:W-:Y:S01]  /*8250*/  @!P3 IMAD.X R9, R5, 0x1, R6.reuse, P5 ;  /* 0x000000010509b824 */ /* 0x100fe200028e0606 */
[-C--:B------:R-:W-:Y:S01]  /*8260*/  @!P2 IADD3 R46, P5, R4, R47.reuse, RZ ;  /* 0x0000002f042ea210 */ /* 0x080fe20007fbe0ff */
[----:B------:R-:W-:Y:S01]  /*8270*/  @!P3 IMAD.X R11, R3, 0x1, R6, P4 ;  /* 0x00000001030bb824 */ /* 0x000fe200020e0606 */
[----:B------:R-:W-:Y:S01]  /*8280*/  SHF.R.S32.HI R12, RZ, 0x1f, R40 ;  /* 0x0000001fff0c7819 */ /* 0x000fe20000011428 */
[----:B------:R-:W-:Y:S01]  /*8290*/  IMAD.SHL.U32 R21, R38, 0x2, RZ ;  /* 0x0000000226157824 */ /* 0x000fe200078e00ff */
        /* <DEDUP_REMOVED lines=8> */
[C---:B------:R-:W-:Y:S01]  /*8320*/  @!P1 IADD3 R44, P4, R0.reuse, R43, RZ ;  /* 0x0000002b002c9210 */ /* 0x040fe20007f9e0ff */
[--C-:B------:R-:W-:Y:S01]  /*8330*/  @!P1 IMAD.X R43, R5, 0x1, R12.reuse, P5 ;  /* 0x00000001052b9824 */ /* 0x100fe200028e060c */
[----:B------:R-:W-:Y:S01]  /*8340*/  SHF.L.U64.HI R14, R39, 0x1, R13 ;  /* 0x00000001270e7819 */ /* 0x000fe2000001020d */
[----:B------:R-:W5:Y:S01]  /*8350*/  @!P2 LD.E.64 R28, desc[UR38][R48.64] ;  /* 0x00000026301ca980 */ /* 0x000f62000c101b00 */
[-C--:B------:R-:W-:Y:S01]  /*8360*/  @!P0 IADD3 R40, P5, R0, R7.reuse, RZ ;  /* 0x0000000700288210 */ /* 0x080fe20007fbe0ff */
[C---:B------:R-:W-:Y:S01]  /*8370*/  @!P1 IMAD.X R45, R3.reuse, 0x1, R12, P4 ;  /* 0x00000001032d9824 */ /* 0x040fe200020e060c */
[----:B------:R-:W-:Y:S01]  /*8380*/  ISETP.GE.AND P4, PT, R52, UR4, PT ;  /* 0x0000000434007c0c */ /* 0x000fe2000bf86270 */
[----:B------:R-:W5:Y:S01]  /*8390*/  @!P2 LD.E.64 R26, desc[UR38][R46.64] ;  /* 0x000000262e1aa980 */ /* 0x000f62000c101b00 */
[----:B------:R-:W-:Y:S01]  /*83a0*/  SHF.R.S32.HI R20, RZ, 0x1f, R38 ;  /* 0x0000001fff147819 */ /* 0x000fe20000011426 */
[----:B------:R-:W-:Y:S01]  /*83b0*/  @!P0 IMAD.X R41, R3, 0x1, R14, P5 ;  /* 0x0000000103298824 */ /* 0x000fe200028e060e */
[----:B------:R-:W-:-:S02]  /*83c0*/  @!P0 IADD3 R6, P5, R4, R7, RZ ;  /* 0x0000000704068210 */ /* 0x000fc40007fbe0ff */
[----:B0-----:R-:W-:Y:S02]  /*83d0*/  CS2R R10, SRZ ;  /* 0x00000000000a7805 */ /* 0x001fe4000001ff00 */
[----:B-1----:R-:W-:Y:S01]  /*83e0*/  CS2R R8, SRZ ;  /* 0x0000000000087805 */ /* 0x002fe2000001ff00 */
[----:B------:R-:W5:Y:S01]  /*83f0*/  @!P1 LD.E.64 R24, desc[UR38][R44.64] ;  /* 0x000000262c189980 */ /* 0x000f62000c101b00 */
[----:B------:R-:W-:Y:S01]  /*8400*/  @!P0 IMAD.X R7, R5, 0x1, R14, P5 ;  /* 0x0000000105078824 */ /* 0x000fe200028e060e */
[----:B------:R-:W-:Y:S02]  /*8410*/  ISETP.GE.AND P5, PT, R38, UR4, PT ;  /* 0x0000000426007c0c */ /* 0x000fe4000bfa6270 */
[----:B------:R-:W-:Y:S02]  /*8420*/  @!P4 IMAD.MOV.U32 R12, RZ, RZ, R0 ;  /* 0x000000ffff0cc224 */ /* 0x000fe400078e0000 */
[----:B------:R-:W-:Y:S02]  /*8430*/  @!P4 IMAD.MOV.U32 R13, RZ, RZ, R3 ;  /* 0x000000ffff0dc224 */ /* 0x000fe400078e0003 */
[----:B------:R-:W-:-:S04]  /*8440*/  @!P4 IMAD.WIDE R14, R52, 0x2, R4 ;  /* 0x00000002340ec825 */ /* 0x000fc800078e0204 */
[----:B------:R-:W-:Y:S01]  /*8450*/  @!P4 IMAD.WIDE R12, R52, 0x2, R12 ;  /* 0x00000002340cc825 */ /* 0x000fe200078e020c */
[----:B------:R0:W5:Y:S01]  /*8460*/  @!P4 LD.E.64 R34, desc[UR38][R14.64] ;  /* 0x000000260e22c980 */ /* 0x000162000c101b00 */
[----:B------:R-:W-:-:S03]  /*8470*/  SHF.L.U64.HI R20, R38, 0x1, R20 ;  /* 0x0000000126147819 */ /* 0x000fc60000010214 */
[----:B------:R1:W5:Y:S01]  /*8480*/  @!P4 LD.E.64 R36, desc[UR38][R12.64] ;  /* 0x000000260c24c980 */ /* 0x000362000c101b00 */
[----:B------:R-:W-:-:S05]  /*8490*/  @!P5 IADD3 R38, P4, R0, R21, RZ ;  /* 0x000000150026d210 */ /* 0x000fca0007f9e0ff */
[--C-:B------:R-:W-:Y:S01]  /*84a0*/  @!P5 IMAD.X R39, R3, 0x1, R20.reuse, P4 ;  /* 0x000000010327d824 */ /* 0x100fe200020e0614 */
[----:B------:R-:W-:Y:S02]  /*84b0*/  @!P5 IADD3 R4, P4, R4, R21, RZ ;  /* 0x000000150404d210 */ /* 0x000fe40007f9e0ff */
[----:B0-----:R-:W-:Y:S02]  /*84c0*/  CS2R R14, SRZ ;  /* 0x00000000000e7805 */ /* 0x001fe4000001ff00 */
[----:B-1----:R-:W-:Y:S01]  /*84d0*/  CS2R R12, SRZ ;  /* 0x00000000000c7805 */ /* 0x002fe2000001ff00 */
[----:B------:R0:W5:Y:S01]  /*84e0*/  @!P5 LD.E.64 R10, desc[UR38][R38.64] ;  /* 0x00000026260ad980 */ /* 0x000162000c101b00 */
[----:B------:R-:W-:Y:S01]  /*84f0*/  @!P5 IMAD.X R5, R5, 0x1, R20, P4 ;  /* 0x000000010505d824 */ /* 0x000fe200020e0614 */
[----:B------:R-:W-:Y:S02]  /*8500*/  CS2R R20, SRZ ;  /* 0x0000000000147805 */ /* 0x000fe4000001ff00 */
[----:B------:R0:W5:Y:S04]  /*8510*/  @!P0 LD.E.64 R14, desc[UR38][R40.64] ;  /* 0x00000026280e8980 */ /* 0x000168000c101b00 */
[----:B------:R0:W5:Y:S04]  /*8520*/  @!P1 LD.E.64 R20, desc[UR38][R42.64] ;  /* 0x000000262a149980 */ /* 0x000168000c101b00 */
[----:B------:R0:W5:Y:S04]  /*8530*/  @!P0 LD.E.64 R12, desc[UR38][R6.64] ;  /* 0x00000026060c8980 */ /* 0x000168000c101b00 */
[----:B------:R0:W5:Y:S02]  /*8540*/  @!P5 LD.E.64 R8, desc[UR38][R4.64] ;  /* 0x000000260408d980 */ /* 0x000164000c101b00 */
.L_x_12379:
[----:B------:R-:W-:Y:S05]  /*8550*/  BSYNC B1 ;  /* 0x0000000000017941 */ /* 0x000fea0003800000 */
.L_x_12378:
[----:B------:R-:W-:Y:S01]  /*8560*/  ULEA.HI UR4, UR37, UR37, URZ, 0x1 ;  /* 0x0000002525047291 */ /* 0x000fe2000f8f083f */
[----:B---3--:R-:W-:Y:S01]  /*8570*/  VIMNMX R3, R50, 0xc0, PT ;  /* 0x000000c032037848 */ /* 0x008fe20003fe0100 */
[----:B----45:R-:W-:Y:S01]  /*8580*/  IMAD.MOV.U32 R0, RZ, RZ, R34 ;  /* 0x000000ffff007224 */ /* 0x030fe200078e0022 */
[----:B------:R-:W-:Y:S01]  /*8590*/  BSSY B1, `(.L_x_12380) ;  /* 0x0000035000017945 */ /* 0x000fe20003800000 */
[----:B------:R-:W-:Y:S01]  /*85a0*/  ULOP3.LUT UR4, UR4, 0xfffffffe, URZ, 0xc0, !UPT ;  /* 0xfffffffe04047892 */ /* 0x000fe2000f8ec03f */
[----:B------:R-:W-:Y:S01]  /*85b0*/  ISETP.GE.AND P1, PT, R154, R3, PT ;  /* 0x000000039a00720c */ /* 0x000fe20003f26270 */
[----:B0-----:R-:W-:Y:S01]  /*85c0*/  IMAD.MOV.U32 R4, RZ, RZ, R35 ;  /* 0x000000ffff047224 */ /* 0x001fe200078e0023 */
[----:B------:R-:W-:Y:S01]  /*85d0*/  PRMT R56, R0, 0x7610, R56 ;  /* 0x0000761000387816 */ /* 0x000fe20000000038 */
[----:B------:R-:W-:Y:S01]  /*85e0*/  UIADD3 UR4, UR37, -UR4, URZ ;  /* 0x8000000425047290 */ /* 0x000fe2000fffe03f */
[----:B------:R-:W-:Y:S02]  /*85f0*/  IMAD.MOV.U32 R5, RZ, RZ, R30 ;  /* 0x000000ffff057224 */ /* 0x000fe400078e001e */
[----:B------:R-:W-:Y:S01]  /*8600*/  PRMT R38, R38, 0x5410, R4 ;  /* 0x0000541026267816 */ /* 0x000fe20000000004 */
[----:B------:R-:W-:-:S02]  /*8610*/  IMAD.MOV.U32 R0, RZ, RZ, R31 ;  /* 0x000000ffff007224 */ /* 0x000fc400078e001f */
        /* <DEDUP_REMOVED lines=44> */
.L_x_12599:
[----:B------:R-:W-:Y:S05]  /*88e0*/  BSYNC B1 ;  /* 0x0000000000017941 */ /* 0x000fea0003800000 */
.L_x_12380:
[----:B------:R-:W-:Y:S02]  /*88f0*/  PRMT R40, R0, 0x7610, R40 ;  /* 0x0000761000287816 */ /* 0x000fe40000000028 */
[----:B------:R-:W-:Y:S01]  /*8900*/  PRMT R41, R4, 0x7610, R41 ;  /* 0x0000761004297816 */ /* 0x000fe20000000029 */
        /* <DEDUP_REMOVED lines=8> */
[----:B------:R-:W5:Y:S04]  /*8990*/  LDL R6, [R1+0x78] ;  /* 0x0000780001067983 */ /* 0x000f680000100800 */
[----:B------:R-:W5:Y:S01]  /*89a0*/  LDL R5, [R1+0x8c] ;  /* 0x00008c0001057983 */ /* 0x000f620000100800 */
[----:B------:R-:W-:Y:S01]  /*89b0*/  BSSY B1, `(.L_x_12383) ;  /* 0x0000039000017945 */ /* 0x000fe20003800000 */
[-C--:B--2---:R-:W-:Y:S01]  /*89c0*/  ISETP.GE.AND P6, PT, R60, R0.reuse, PT ;  /* 0x000000003c00720c */ /* 0x084fe20003fc6270 */
[----:B0-----:R-:W-:Y:S01]  /*89d0*/  IMAD R3, R58, 0x2, R2 ;  /* 0x000000023a037824 */ /* 0x001fe200078e0202 */
[----:B---3--:R-:W-:-:S02]  /*89e0*/  ISETP.GE.AND P0, PT, R57, R0, PT ;  /* 0x000000003900720c */ /* 0x008fc40003f06270 */
[-C--:B----4-:R-:W-:Y:S02]  /*89f0*/  ISETP.GE.AND P1, PT, R55, R0.reuse, PT ;  /* 0x000000003700720c */ /* 0x090fe40003f26270 */
[-C--:B-----5:R-:W-:Y:S02]  /*8a00*/  ISETP.GE.AND P2, PT, R54, R0.reuse, PT ;  /* 0x000000003600720c */ /* 0x0a0fe40003f46270 */
[-C--:B------:R-:W-:Y:S02]  /*8a10*/  ISETP.GE.AND P3, PT, R7, R0.reuse, PT ;  /* 0x000000000700720c */ /* 0x080fe40003f66270 */
[----:B------:R-:W-:Y:S01]  /*8a20*/  ISETP.GE.AND P4, PT, R6, R0, PT ;  /* 0x000000000600720c */ /* 0x000fe20003f86270 */
[----:B------:R-:W-:Y:S01]  /*8a30*/  VIADD R0, R3, 0x20 ;  /* 0x0000002003007836 */ /* 0x000fe20000000000 */
[----:B------:R-:W-:Y:S01]  /*8a40*/  LOP3.LUT P5, RZ, R5, 0x2, RZ, 0xc0, !PT ;  /* 0x0000000205ff7812 */ /* 0x000fe200078ac0ff */
[----:B------:R-:W-:-:S12]  /*8a50*/  @P6 BRA `(.L_x_12384) ;  /* 0x0000000000b86947 */ /* 0x000fd80003800000 */
[----:B------:R-:W0:Y:S01]  /*8a60*/  LDS.128 R4, [R3+0xc400] ;  /* 0x00c4000003047984 */ /* 0x000e220000000c00 */
        /* <DEDUP_REMOVED lines=45> */
.L_x_12384:
[----:B------:R-:W-:Y:S05]  /*8d40*/  BSYNC B1 ;  /* 0x0000000000017941 */ /* 0x000fea0003800000 */
.L_x_12383:
        /* <DEDUP_REMOVED lines=13> */
[----:B------:R-:W-:Y:S02]  /*8e20*/  LOP3.LUT R35, R35, 0xffff0000, RZ, 0xc0, !PT ;  /* 0xffff000023237812 */ /* 0x000fe400078ec0ff */
[----:B------:R-:W-:Y:S02]  /*8e30*/  PRMT R34, R41, 0x5432, R34 ;  /* 0x0000543229227816 */ /* 0x000fe40000000022 */
[----:B------:R-:W-:Y:S02]  /*8e40*/  PRMT R37, R62, 0x5410, R37 ;  /* 0x000054103e257816 */ /* 0x000fe40000000025 */
[C---:B0-----:R-:W-:Y:S01]  /*8e50*/  LOP3.LUT R31, R6.reuse, 0xffff0000, RZ, 0xc0, !PT ;  /* 0xffff0000061f7812 */ /* 0x041fe200078ec0ff */
[----:B------:R-:W-:Y:S01]  /*8e60*/  IMAD.U32 R30, R6, 0x10000, RZ ;  /* 0x00010000061e7824 */ /* 0x000fe200078e00ff */
[C---:B------:R-:W-:Y:S01]  /*8e70*/  LOP3.LUT R33, R7.reuse, 0xffff0000, RZ, 0xc0, !PT ;  /* 0xffff000007217812 */ /* 0x040fe200078ec0ff */
[----:B------:R-:W-:Y:S02]  /*8e80*/  IMAD.U32 R32, R7, 0x10000, RZ ;  /* 0x0001000007207824 */ /* 0x000fe400078e00ff */
[C---:B------:R-:W-:Y:S01]  /*8e90*/  FMUL.FTZ R57, R31.reuse, R55 ;  /* 0x000000371f397220 */ /* 0x040fe20000410000 */
[----:B------:R-:W-:Y:S01]  /*8ea0*/  FMUL.FTZ R56, R31, R36 ;  /* 0x000000241f387220 */ /* 0x000fe20000410000 */
[----:B------:R-:W-:Y:S01]  /*8eb0*/  FMUL.FTZ R31, R33, R54 ;  /* 0x00000036211f7220 */ /* 0x000fe20000410000 */
[----:B------:R-:W-:-:S02]  /*8ec0*/  IMAD.U32 R6, R4, 0x10000, RZ ;  /* 0x0001000004067824 */ /* 0x000fc400078e00ff */
        /* <DEDUP_REMOVED lines=24> */
[----:B------:R1:W-:Y:S02]  /*9050*/  STS.128 [R0+0xc400], R4 ;  /* 0x00c4000400007388 */ /* 0x0003e40000000c00 */
.L_x_12386:
[----:B------:R-:W-:Y:S05]  /*9060*/  BSYNC B1 ;  /* 0x0000000000017941 */ /* 0x000fea0003800000 */
.L_x_12385:
        /* <DEDUP_REMOVED lines=48> */
.L_x_12388:
[----:B------:R-:W-:Y:S05]  /*9370*/  BSYNC B1 ;  /* 0x0000000000017941 */ /* 0x000fea0003800000 */
.L_x_12387:
        /* <DEDUP_REMOVED lines=48> */
.L_x_12390:
[----:B------:R-:W-:Y:S05]  /*9680*/  BSYNC B1 ;  /* 0x0000000000017941 */ /* 0x000fea0003800000 */
.L_x_12389:
        /* <DEDUP_REMOVED lines=48> */
.L_x_12392:
[----:B------:R-:W-:Y:S05]  /*9990*/  BSYNC B1 ;  /* 0x0000000000017941 */ /* 0x000fea0003800000 */
.L_x_12391:
        /* <DEDUP_REMOVED lines=48> */
.L_x_12376:
[----:B------:R-:W3:Y:S01]  /*9ca0*/  LDC R9, c[0x0][0x448] ;  /* 0x00011200ff097b82 */ /* 0x000ee20000000800 */
[----:B------:R-:W-:Y:S01]  /*9cb0*/  ULDC.64 UR4, c[0x0][0x3f8] ;  /* 0x0000fe0000047ab9 */ /* 0x000fe20000000a00 */
[----:B------:R-:W-:Y:S01]  /*9cc0*/  ULDC.64 UR6, c[0x0][0x408] ;  /* 0x0001020000067ab9 */ /* 0x000fe20000000a00 */
        /* <DEDUP_REMOVED lines=8> */
[----:B---3--:R-:W-:Y:S01]  /*9d50*/  @P0 SHF.R.U32.HI R3, RZ, R5, R0 ;  /* 0x00000005ff030219 */ /* 0x008fe20000011600 */
        /* <DEDUP_REMOVED lines=22> */
.L_x_12605:
        /* <DEDUP_REMOVED lines=17> */
[----:B------:R-:W2:Y:S01]  /*9fd0*/  LDL R36, [R1+0x4c] ;  /* 0x00004c0001247983 */ /* 0x000ea20000100800 */
[----:B------:R-:W-:-:S03]  /*9fe0*/  ULDC UR4, c[0x0][0x3f4] ;  /* 0x0000fd0000047ab9 */ /* 0x000fc60000000800 */
[----:B------:R-:W2:Y:S01]  /*9ff0*/  LDL R37, [R1+0x48] ;  /* 0x0000480001257983 */ /* 0x000ea20000100800 */
[C---:B------:R-:W-:Y:S01]  /*a000*/  VIADD R5, R16.reuse, 0x20 ;  /* 0x0000002010057836 */ /* 0x040fe20000000000 */
[C---:B------:R-:W-:Y:S01]  /*a010*/  ISETP.GE.AND P2, PT, R16.reuse, UR4, PT ;  /* 0x0000000410007c0c */ /* 0x040fe2000bf46270 */
[----:B------:R-:W-:-:S03]  /*a020*/  VIADD R4, R16, 0x10 ;  /* 0x0000001010047836 */ /* 0x000fc60000000000 */
[----:B------:R-:W-:Y:S02]  /*a030*/  ISETP.GE.AND P4, PT, R5, UR4, PT ;  /* 0x0000000405007c0c */ /* 0x000fe4000bf86270 */
[----:B------:R-:W-:Y:S01]  /*a040*/  ISETP.GE.AND P3, PT, R4, UR4, PT ;  /* 0x0000000404007c0c */ /* 0x000fe2000bf66270 */
[----:B----4-:R-:W-:-:S06]  /*a050*/  IMAD.MOV.U32 R4, RZ, RZ, R0 ;  /* 0x000000ffff047224 */ /* 0x010fcc00078e0000 */
[----:B------:R-:W-:Y:S02]  /*a060*/  @!P2 IMAD.SHL.U32 R39, R16, 0x2, RZ ;  /* 0x000000021027a824 */ /* 0x000fe400078e00ff */
[----:B---3--:R-:W-:-:S03]  /*a070*/  IMAD.MOV.U32 R5, RZ, RZ, R3 ;  /* 0x000000ffff057224 */ /* 0x008fc600078e0003 */
        /* <DEDUP_REMOVED lines=12> */
[----:B--2---:R-:W-:Y:S01]  /*a140*/  @!P4 IMAD.SHL.U32 R47, R36, 0x8, RZ ;  /* 0x00000008242fc824 */ /* 0x004fe200078e00ff */
[----:B------:R-:W-:-:S02]  /*a150*/  @!P2 IADD3 R36, P0, R0, R39, RZ ;  /* 0x000000270024a210 */ /* 0x000fc40007f1e0ff */
[----:B------:R-:W-:Y:S01]  /*a160*/  @!P2 SHF.L.U64.HI R0, R16, 0x1, R17 ;  /* 0x000000011000a819 */ /* 0x000fe20000010211 */
[----:B------:R-:W-:Y:S02]  /*a170*/  @!P3 IMAD.SHL.U32 R43, R37, 0x8, RZ ;  /* 0x00000008252bb824 */ /* 0x000fe400078e00ff */
[----:B------:R-:W-:Y:S01]  /*a180*/  @!P4 IMAD.WIDE R44, R47, 0x2, R4 ;  /* 0x000000022f2cc825 */ /* 0x000fe200078e0204 */
[----:B------:R-:W-:-:S03]  /*a190*/  @!P2 IADD3.X R37, R3, R0, RZ, P0, !PT ;  /* 0x000000000325a210 */ /* 0x000fc600007fe4ff */
[C---:B------:R-:W-:Y:S01]  /*a1a0*/  @!P3 IMAD.WIDE R40, R43.reuse, 0x2, R4 ;  /* 0x000000022b28b825 */ /* 0x040fe200078e0204 */
[----:B------:R-:W-:Y:S01]  /*a1b0*/  CS2R R4, SRZ ;  /* 0x0000000000047805 */ /* 0x000fe2000001ff00 */
[----:B------:R0:W5:Y:S02]  /*a1c0*/  @!P4 LD.E.128 R32, desc[UR38][R44.64] ;  /* 0x000000262c20c980 */ /* 0x000164000c101d00 */
[--C-:B------:R-:W-:Y:S02]  /*a1d0*/  @!P3 IMAD.WIDE R42, R43, 0x2, R20.reuse ;  /* 0x000000022b2ab825 */ /* 0x100fe400078e0214 */
[----:B------:R0:W5:Y:S02]  /*a1e0*/  @!P3 LD.E.128 R28, desc[UR38][R40.64] ;  /* 0x00000026281cb980 */ /* 0x000164000c101d00 */
[----:B------:R-:W-:Y:S02]  /*a1f0*/  @!P4 IMAD.WIDE R46, R47, 0x2, R20 ;  /* 0x000000022f2ec825 */ /* 0x000fe400078e0214 */
[----:B------:R0:W5:Y:S02]  /*a200*/  @!P3 LD.E.128 R8, desc[UR38][R42.64] ;  /* 0x000000262a08b980 */ /* 0x000164000c101d00 */
[----:B------:R-:W-:-:S02]  /*a210*/  @!P2 IMAD.X R39, R21, 0x1, R0, P1 ;  /* 0x000000011527a824 */ /* 0x000fc400008e0600 */
[----:B------:R0:W5:Y:S04]  /*a220*/  @!P4 LD.E.128 R12, desc[UR38][R46.64] ;  /* 0x000000262e0cc980 */ /* 0x000168000c101d00 */
[----:B------:R0:W5:Y:S04]  /*a230*/  @!P2 LD.E.128 R24, desc[UR38][R36.64] ;  /* 0x000000262418a980 */ /* 0x000168000c101d00 */
[----:B------:R0:W5:Y:S02]  /*a240*/  @!P2 LD.E.128 R4, desc[UR38][R38.64] ;  /* 0x000000262604a980 */ /* 0x000164000c101d00 */
.L_x_12395:
[----:B------:R-:W-:Y:S05]  /*a250*/  BSYNC B1 ;  /* 0x0000000000017941 */ /* 0x000fea0003800000 */
.L_x_12394:
[----:B------:R-:W-:Y:S01]  /*a260*/  ULEA.HI UR4, UR37, UR37, URZ, 0x1 ;  /* 0x0000002525047291 */ /* 0x000fe2000f8f083f */
[----:B---3--:R-:W-:Y:S01]  /*a270*/  VIMNMX R3, R48, 0xc0, PT ;  /* 0x000000c030037848 */ /* 0x008fe20003fe0100 */
[----:B----45:R-:W-:Y:S01]  /*a280*/  IMAD.MOV.U32 R0, RZ, RZ, R4 ;  /* 0x000000ffff007224 */ /* 0x030fe200078e0004 */
[----:B------:R-:W-:Y:S01]  /*a290*/  BSSY B1, `(.L_x_12396) ;  /* 0x0000035000017945 */ /* 0x000fe20003800000 */
[----:B------:R-:W-:Y:S01]  /*a2a0*/  ULOP3.LUT UR4, UR4, 0xfffffffe, URZ, 0xc0, !UPT ;  /* 0xfffffffe04047892 */ /* 0x000fe2000f8ec03f */
[----:B------:R-:W-:Y:S01]  /*a2b0*/  ISETP.GE.AND P1, PT, R154, R3, PT ;  /* 0x000000039a00720c */ /* 0x000fe20003f26270 */
[----:B------:R-:W-:Y:S02]  /*a2c0*/  IMAD.MOV.U32 R20, RZ, RZ, R5 ;  /* 0x000000ffff147224 */ /* 0x000fe400078e0005 */
[----:B------:R-:W-:Y:S01]  /*a2d0*/  UIADD3 UR4, UR37, -UR4, URZ ;  /* 0x8000000425047290 */ /* 0x000fe2000fffe03f */
[----:B0-----:R-:W-:Y:S02]  /*a2e0*/  IMAD.MOV.U32 R36, RZ, RZ, R8 ;  /* 0x000000ffff247224 */ /* 0x001fe400078e0008 */
        /* <DEDUP_REMOVED lines=47> */
.L_x_12606:
[----:B------:R-:W-:Y:S05]  /*a5e0*/  BSYNC B1 ;  /* 0x0000000000017941 */ /* 0x000fea0003800000 */
.L_x_12396:
        /* <DEDUP_REMOVED lines=13> */
[----:B-1----:R-:W-:Y:S05]  /*a6c0*/  @P0 BRA `(.L_x_12399) ;  /* 0x0000000400b00947 */ /* 0x002fea0003800000 */
[----:B------:R-:W3:Y:S01]  /*a6d0*/  LDL R76, [R1+0xa8] ;  /* 0x0000a800014c7983 */ /* 0x000ee20000100800 */
        /* <DEDUP_REMOVED lines=10> */
[----:B-----5:R-:W-:-:S03]  /*a780*/  LOP3.LUT R0, R75, 0x18, R0, 0xf8, !PT ;  /* 0x000000184b007812 */ /* 0x020fc600078ef800 */
[----:B------:R-:W-:Y:S01]  /*a790*/  IMAD R37, R37, 0x1800, R74 ;  /* 0x0000180025257824 */ /* 0x000fe200078e024a */
[----:B------:R-:W-:-:S05]  /*a7a0*/  LOP3.LUT R0, R0, R72, RZ, 0x3c, !PT ;  /* 0x0000004800007212 */ /* 0x000fca00078e3cff */
[----:B--2---:R-:W-:-:S04]  /*a7b0*/  IMAD.IADD R41, R37, 0x1, R0 ;  /* 0x0000000125297824 */ /* 0x004fc800078e0200 */
[----:B------:R-:W-:-:S05]  /*a7c0*/  IMAD R0, R41, 0x2, R2 ;  /* 0x0000000229007824 */ /* 0x000fca00078e0202 */
[----:B------:R-:W0:Y:S01]  /*a7d0*/  LDS.128 R40, [R0+0xc400] ;  /* 0x00c4000000287984 */ /* 0x000e220000000c00 */
[----:B------:R-:W-:Y:S02]  /*a7e0*/  SHF.R.U64 R66, R4, 0x10, R5 ;  /* 0x0000001004427819 */ /* 0x000fe40000001205 */
[----:B------:R-:W-:Y:S02]  /*a7f0*/  SHF.R.U64 R64, R24, 0x10, R25 ;  /* 0x0000001018407819 */ /* 0x000fe40000001219 */
[----:B------:R-:W-:Y:S02]  /*a800*/  SHF.R.U64 R24, R26, 0x10, R27 ;  /* 0x000000101a187819 */ /* 0x000fe4000000121b */
[----:B------:R-:W-:Y:S02]  /*a810*/  SHF.R.U32.HI R65, RZ, 0x10, R25 ;  /* 0x00000010ff417819 */ /* 0x000fe40000011619 */
[----:B------:R-:W-:Y:S02]  /*a820*/  SHF.R.U32.HI R27, RZ, 0x10, R27 ;  /* 0x00000010ff1b7819 */ /* 0x000fe4000001161b */
[----:B------:R-:W-:-:S02]  /*a830*/  PRMT R66, R20, 0x5432, R66 ;  /* 0x0000543214427816 */ /* 0x000fc40000000042 */
[----:B------:R-:W-:Y:S02]  /*a840*/  PRMT R64, R46, 0x5432, R64 ;  /* 0x000054322e407816 */ /* 0x000fe40000000040 */
[----:B------:R-:W-:Y:S02]  /*a850*/  SHF.R.U32.HI R68, RZ, 0x10, R5 ;  /* 0x00000010ff447819 */ /* 0x000fe40000011605 */
[--C-:B------:R-:W-:Y:S01]  /*a860*/  SHF.R.U64 R26, R6, 0x10, R7.reuse ;  /* 0x00000010061a7819 */ /* 0x100fe20000001207 */
[----:B------:R-:W-:Y:S01]  /*a870*/  IMAD.U32 R67, R66, 0x10000, RZ ;  /* 0x0001000042437824 */ /* 0x000fe200078e00ff */
[----:B------:R-:W-:Y:S02]  /*a880*/  SHF.R.U32.HI R6, RZ, 0x10, R7 ;  /* 0x00000010ff067819 */ /* 0x000fe40000011607 */
[----:B------:R-:W-:Y:S02]  /*a890*/  PRMT R65, R58, 0x5410, R65 ;  /* 0x000054103a417816 */ /* 0x000fe40000000041 */
[----:B------:R-:W-:-:S02]  /*a8a0*/  PRMT R4, R59, 0x5410, R27 ;  /* 0x000054103b047816 */ /* 0x000fc4000000001b */
[----:B------:R-:W-:Y:S02]  /*a8b0*/  PRMT R68, R21, 0x5432, R68 ;  /* 0x0000543215447816 */ /* 0x000fe40000000044 */
[----:B------:R-:W-:-:S03]  /*a8c0*/  PRMT R6, R45, 0x5432, R6 ;  /* 0x000054322d067816 */ /* 0x000fc60000000006 */
[----:B------:R-:W-:Y:S02]  /*a8d0*/  IMAD.U32 R69, R68, 0x10000, RZ ;  /* 0x0001000044457824 */ /* 0x000fe400078e00ff */
[----:B------:R-:W-:Y:S02]  /*a8e0*/  IMAD.U32 R70, R6, 0x10000, RZ ;  /* 0x0001000006467824 */ /* 0x000fe400078e00ff */
[----:B0-----:R-:W-:Y:S01]  /*a8f0*/  IMAD.U32 R27, R40, 0x10000, RZ ;  /* 0x00010000281b7824 */ /* 0x001fe200078e00ff */
[----:B------:R-:W-:Y:S01]  /*a900*/  LOP3.LUT R25, R42, 0xffff0000, RZ, 0xc0, !PT ;  /* 0xffff00002a197812 */ /* 0x000fe200078ec0ff */
[----:B------:R-:W-:Y:S02]  /*a910*/  IMAD.U32 R62, R41, 0x10000, RZ ;  /* 0x00010000293e7824 */ /* 0x000fe400078e00ff */
[----:B------:R-:W-:Y:S01]  /*a920*/  FMUL.FTZ R71, R27, R67 ;  /* 0x000000431b477220 */ /* 0x000fe20000410000 */
[----:B------:R-:W-:Y:S01]  /*a930*/  IMAD.U32 R63, R43, 0x10000, RZ ;  /* 0x000100002b3f7824 */ /* 0x000fe200078e00ff */
[----:B------:R-:W-:-:S02]  /*a940*/  LOP3.LUT R66, R66, 0xffff0000, RZ, 0xc0, !PT ;  /* 0xffff000042427812 */ /* 0x000fc400078ec0ff */
[----:B------:R-:W-:Y:S02]  /*a950*/  LOP3.LUT R68, R68, 0xffff0000, RZ, 0xc0, !PT ;  /* 0xffff000044447812 */ /* 0x000fe400078ec0ff */
[----:B------:R-:W-:Y:S02]  /*a960*/  PRMT R26, R44, 0x5432, R26 ;  /* 0x000054322c1a7816 */ /* 0x000fe4000000001a */
[----:B------:R-:W-:Y:S01]  /*a970*/  PRMT R24, R47, 0x5432, R24 ;  /* 0x000054322f187816 */ /* 0x000fe20000000018 */
[----:B---3--:R-:W0:Y:S02]  /*a980*/  LDS.128 R36, [R76] ;  /* 0x000000004c247984 */ /* 0x008e240000000c00 */
[C---:B0-----:R-:W-:Y:S01]  /*a990*/  IMAD.U32 R58, R36.reuse, 0x10000, RZ ;  /* 0x00010000243a7824 */ /* 0x041fe200078e00ff */
[----:B------:R-:W-:Y:S01]  /*a9a0*/  LOP3.LUT R59, R36, 0xffff0000, RZ, 0xc0, !PT ;  /* 0xffff0000243b7812 */ /* 0x000fe200078ec0ff */
[C---:B------:R-:W-:Y:S01]  /*a9b0*/  IMAD.U32 R7, R38.reuse, 0x10000, RZ ;  /* 0x0001000026077824 */ /* 0x040fe200078e00ff */
[----:B------:R-:W-:Y:S01]  /*a9c0*/  LOP3.LUT R5, R38, 0xffff0000, RZ, 0xc0, !PT ;  /* 0xffff000026057812 */ /* 0x000fe200078ec0ff */
[----:B------:R-:W-:Y:S01]  /*a9d0*/  IMAD.U32 R36, R64, 0x10000, RZ ;  /* 0x0001000040247824 */ /* 0x000fe200078e00ff */
[C---:B------:R-:W-:Y:S01]  /*a9e0*/  LOP3.LUT R38, R39.reuse, 0xffff0000, RZ, 0xc0, !PT ;  /* 0xffff000027267812 */ /* 0x040fe200078ec0ff */
[----:B------:R-:W-:Y:S01]  /*a9f0*/  IMAD.U32 R61, R39, 0x10000, RZ ;  /* 0x00010000273d7824 */ /* 0x000fe200078e00ff */
        /* <DEDUP_REMOVED lines=8> */
[----:B------:R-:W-:Y:S02]  /*aa80*/  IMAD.U32 R58, R4, 0x10000, RZ ;  /* 0x00010000043a7824 */ /* 0x000fe400078e00ff */
[C---:B------:R-:W-:Y:S01]  /*aa90*/  FMUL.FTZ R71, R62.reuse, R69 ;  /* 0x000000453e477220 */ /* 0x040fe20000410000 */
[----:B------:R-:W-:Y:S02]  /*aaa0*/  IMAD.U32 R60, R37, 0x10000, RZ ;  /* 0x00010000253c7824 */ /* 0x000fe400078e00ff */
[-C--:B------:R-:W-:Y:S01]  /*aab0*/  FMUL.FTZ R67, R62, R43.reuse ;  /* 0x0000002b3e437220 */ /* 0x080fe20000410000 */
[C---:B------:R-:W-:Y:S01]  /*aac0*/  FMUL.FTZ R62, R63.reuse, R70 ;  /* 0x000000463f3e7220 */ /* 0x040fe20000410000 */
[----:B------:R-:W-:Y:S01]  /*aad0*/  LOP3.LUT R64, R64, 0xffff0000, RZ, 0xc0, !PT ;  /* 0xffff000040407812 */ /* 0x000fe200078ec0ff */
[-C--:B------:R-:W-:Y:S01]  /*aae0*/  FMUL.FTZ R63, R63, R58.reuse ;  /* 0x0000003a3f3f7220 */ /* 0x080fe20000410000 */
[----:B------:R-:W-:Y:S01]  /*aaf0*/  LOP3.LUT R65, R65, 0xffff0000, RZ, 0xc0, !PT ;  /* 0xffff000041417812 */ /* 0x000fe200078ec0ff */
[----:B------:R-:W-:Y:S01]  /*ab00*/  FFMA.FTZ R71, R60, R43, -R71 ;  /* 0x0000002b3c477223 */ /* 0x000fe20000010847 */
[----:B------:R-:W-:Y:S01]  /*ab10*/  FFMA.FTZ R43, R61, R58, -R62 ;  /* 0x0000003a3d2b7223 */ /* 0x000fe2000001083e */
[----:B------:R-:W-:Y:S01]  /*ab20*/  LOP3.LUT R37, R37, 0xffff0000, RZ, 0xc0, !PT ;  /* 0xffff000025257812 */ /* 0x000fe200078ec0ff */
[C---:B------:R-:W-:Y:S01]  /*ab30*/  FMUL.FTZ R58, R39.reuse, R66 ;  /* 0x00000042273a7220 */ /* 0x040fe20000410000 */
[----:B------:R-:W-:Y:S01]  /*ab40*/  FMUL.FTZ R62, R39, R64 ;  /* 0x00000040273e7220 */ /* 0x000fe20000410000 */
[----:B------:R-:W-:Y:S01]  /*ab50*/  FFMA.FTZ R63, R61, R70, R63 ;  /* 0x000000463d3f7223 */ /* 0x000fe2000001003f */
[C---:B------:R-:W-:Y:S01]  /*ab60*/  FMUL.FTZ R39, R40.reuse, R65 ;  /* 0x0000004128277220 */ /* 0x040fe20000410000 */
[----:B------:R-:W-:Y:S01]  /*ab70*/  FMUL.FTZ R70, R40, R68 ;  /* 0x0000004428467220 */ /* 0x000fe20000410000 */
[----:B------:R-:W-:Y:S01]  /*ab80*/  FFMA.FTZ R67, R60, R69, R67 ;  /* 0x000000453c437223 */ /* 0x000fe20000010043 */
[----:B------:R-:W-:Y:S01]  /*ab90*/  FFMA.FTZ R64, R59, R64, -R58 ;  /* 0x000000403b407223 */ /* 0x000fe2000001083a */
[----:B------:R-:W-:-:S02]  /*aba0*/  IMAD.U32 R60, R26, 0x10000, RZ ;  /* 0x000100001a3c7824 */ /* 0x000fc400078e00ff */
[C---:B------:R-:W-:Y:S01]  /*abb0*/  FFMA.FTZ R68, R37.reuse, R68, R39 ;  /* 0x0000004425447223 */ /* 0x040fe20000010027 */
[----:B------:R-:W-:Y:S01]  /*abc0*/  IMAD.U32 R58, R24, 0x10000, RZ ;  /* 0x00010000183a7824 */ /* 0x000fe200078e00ff */
[----:B------:R-:W-:Y:S01]  /*abd0*/  LOP3.LUT R26, R26, 0xffff0000, RZ, 0xc0, !PT ;  /* 0xffff00001a1a7812 */ /* 0x000fe200078ec0ff */
[----:B------:R-:W-:Y:S01]  /*abe0*/  FFMA.FTZ R70, R37, R65, -R70 ;  /* 0x0000004125467223 */ /* 0x000fe20000010846 */
[----:B------:R-:W-:Y:S01]  /*abf0*/  LOP3.LUT R39, R6, 0xffff0000, RZ, 0xc0, !PT ;  /* 0xffff000006277812 */ /* 0x000fe200078ec0ff */
[----:B------:R-:W-:Y:S01]  /*ac00*/  FFMA.FTZ R59, R59, R66, R62 ;  /* 0x000000423b3b7223 */ /* 0x000fe2000001003e */
[----:B------:R-:W-:Y:S02]  /*ac10*/  LOP3.LUT R24, R24, 0xffff0000, RZ, 0xc0, !PT ;  /* 0xffff000018187812 */ /* 0x000fe400078ec0ff */
[----:B------:R-:W-:Y:S01]  /*ac20*/  LOP3.LUT R37, R4, 0xffff0000, RZ, 0xc0, !PT ;  /* 0xffff000004257812 */ /* 0x000fe200078ec0ff */
[C---:B------:R-:W-:Y:S01]  /*ac30*/  FMUL.FTZ R40, R41.reuse, R60 ;  /* 0x0000003c29287220 */ /* 0x040fe20000410000 */
[----:B------:R-:W-:Y:S01]  /*ac40*/  FMUL.FTZ R62, R41, R58 ;  /* 0x0000003a293e7220 */ /* 0x000fe20000410000 */
[C---:B------:R-:W-:Y:S01]  /*ac50*/  FMUL.FTZ R4, R25.reuse, R26 ;  /* 0x0000001a19047220 */ /* 0x040fe20000410000 */
[C---:B------:R-:W-:Y:S01]  /*ac60*/  FMUL.FTZ R61, R42.reuse, R39 ;  /* 0x000000272a3d7220 */ /* 0x040fe20000410000 */
[----:B------:R-:W-:Y:S01]  /*ac70*/  FMUL.FTZ R25, R25, R24 ;  /* 0x0000001819197220 */ /* 0x000fe20000410000 */
[-C--:B------:R-:W-:Y:S01]  /*ac80*/  FMUL.FTZ R6, R42, R37.reuse ;  /* 0x000000252a067220 */ /* 0x080fe20000410000 */
[C---:B------:R-:W-:Y:S01]  /*ac90*/  FFMA.FTZ R40, R7.reuse, R58, -R40 ;  /* 0x0000003a07287223 */ /* 0x040fe20000010828 */
        /* <DEDUP_REMOVED lines=15> */
.L_x_12399:
[----:B------:R-:W-:Y:S05]  /*ad90*/  BSYNC B1 ;  /* 0x0000000000017941 */ /* 0x000fea0003800000 */
.L_x_12398:
[----:B------:R-:W-:Y:S04]  /*ada0*/  BSSY B1, `(.L_x_12400) ;  /* 0x000006a000017945 */ /* 0x000fe80003800000 */
[----:B------:R-:W-:Y:S05]  /*adb0*/  @P1 BRA `(.L_x_12401) ;  /* 0x0000000400a01947 */ /* 0x000fea0003800000 */
[----:B0-----:R-:W3:Y:S04]  /*adc0*/  LDL R0, [R1+0x48] ;  /* 0x0000480001007983 */ /* 0x001ee80000100800 */
[----:B------:R-:W4:Y:S01]  /*add0*/  LDL R58, [R1+0xa4] ;  /* 0x0000a400013a7983 */ /* 0x000f220000100800 */
[--C-:B------:R-:W-:Y:S02]  /*ade0*/  SHF.R.U64 R39, R28, 0x10, R29.reuse ;  /* 0x000000101c277819 */ /* 0x100fe4000000121d */
[----:B------:R-:W-:Y:S02]  /*adf0*/  SHF.R.U32.HI R28, RZ, 0x10, R29 ;  /* 0x00000010ff1c7819 */ /* 0x000fe4000001161d */
[--C-:B------:R-:W-:Y:S02]  /*ae00*/  SHF.R.U64 R29, R8, 0x10, R9.reuse ;  /* 0x00000010081d7819 */ /* 0x100fe40000001209 */
[----:B------:R-:W-:-:S02]  /*ae10*/  SHF.R.U32.HI R8, RZ, 0x10, R9 ;  /* 0x00000010ff087819 */ /* 0x000fc40000011609 */
[----:B------:R-:W-:Y:S02]  /*ae20*/  SHF.R.U64 R37, R30, 0x10, R31 ;  /* 0x000000101e257819 */ /* 0x000fe4000000121f */
[----:B------:R-:W-:Y:S02]  /*ae30*/  PRMT R54, R54, 0x5410, R39 ;  /* 0x0000541036367816 */ /* 0x000fe40000000027 */
[----:B------:R-:W-:Y:S02]  /*ae40*/  PRMT R50, R50, 0x5410, R29 ;  /* 0x0000541032327816 */ /* 0x000fe4000000001d */
[--C-:B------:R-:W-:Y:S02]  /*ae50*/  SHF.R.U64 R9, R10, 0x10, R11.reuse ;  /* 0x000000100a097819 */ /* 0x100fe4000000120b */
[----:B------:R-:W-:Y:S01]  /*ae60*/  PRMT R51, R51, 0x5410, R8 ;  /* 0x0000541033337816 */ /* 0x000fe20000000008 */
[----:B------:R-:W-:Y:S01]  /*ae70*/  IMAD.U32 R39, R50, 0x10000, RZ ;  /* 0x0001000032277824 */ /* 0x000fe200078e00ff */
[----:B------:R-:W-:-:S02]  /*ae80*/  SHF.R.U32.HI R10, RZ, 0x10, R11 ;  /* 0x00000010ff0a7819 */ /* 0x000fc4000001160b */
[----:B------:R-:W-:Y:S01]  /*ae90*/  PRMT R55, R55, 0x5410, R28 ;  /* 0x0000541037377816 */ /* 0x000fe2000000001c */
[----:B------:R-:W-:Y:S01]  /*aea0*/  IMAD.U32 R36, R51, 0x10000, RZ ;  /* 0x0001000033247824 */ /* 0x000fe200078e00ff */
[----:B------:R-:W-:Y:S01]  /*aeb0*/  PRMT R56, R56, 0x5410, R37 ;  /* 0x0000541038387816 */ /* 0x000fe20000000025 */
[----:B------:R-:W-:Y:S01]  /*aec0*/  IMAD.U32 R37, R54, 0x10000, RZ ;  /* 0x0001000036257824 */ /* 0x000fe200078e00ff */
[----:B------:R-:W-:Y:S02]  /*aed0*/  SHF.R.U32.HI R30, RZ, 0x10, R31 ;  /* 0x00000010ff1e7819 */ /* 0x000fe4000001161f */
[----:B------:R-:W-:Y:S02]  /*aee0*/  PRMT R53, R53, 0x5410, R10 ;  /* 0x0000541035357816 */ /* 0x000fe4000000000a */
[----:B------:R-:W-:Y:S02]  /*aef0*/  PRMT R57, R57, 0x5410, R30 ;  /* 0x0000541039397816 */ /* 0x000fe4000000001e */
[----:B------:R-:W-:Y:S01]  /*af00*/  PRMT R52, R52, 0x5410, R9 ;  /* 0x0000541034347816 */ /* 0x000fe20000000009 */
[----:B------:R-:W-:Y:S01]  /*af10*/  IMAD.U32 R38, R53, 0x10000, RZ ;  /* 0x0001000035267824 */ /* 0x000fe200078e00ff */
[----:B---3--:R-:W-:-:S04]  /*af20*/  LEA.HI R0, R3, R0, RZ, 0x1d ;  /* 0x0000000003007211 */ /* 0x008fc800078fe8ff */
[----:B------:R-:W-:-:S04]  /*af30*/  SHF.R.S32.HI R5, RZ, 0x1f, R0 ;  /* 0x0000001fff057819 */ /* 0x000fc80000011400 */
[----:B------:R-:W-:Y:S01]  /*af40*/  LEA.HI R5, R5, R0, RZ, 0x2 ;  /* 0x0000000005057211 */ /* 0x000fe200078f10ff */
[----:B------:R-:W-:-:S03]  /*af50*/  IMAD.SHL.U32 R0, R0, 0x8, RZ ;  /* 0x0000000800007824 */ /* 0x000fc600078e00ff */
[----:B------:R-:W-:Y:S02]  /*af60*/  SHF.R.S32.HI R5, RZ, 0x2, R5 ;  /* 0x00000002ff057819 */ /* 0x000fe40000011405 */
[----:B-----5:R-:W-:-:S03]  /*af70*/  LOP3.LUT R0, R75, 0x18, R0, 0xf8, !PT ;  /* 0x000000184b007812 */ /* 0x020fc600078ef800 */
[----:B------:R-:W-:Y:S01]  /*af80*/  IMAD R5, R5, 0x1800, R74 ;  /* 0x0000180005057824 */ /* 0x000fe200078e024a */
[----:B------:R-:W-:-:S05]  /*af90*/  LOP3.LUT R0, R0, R72, RZ, 0x3c, !PT ;  /* 0x0000004800007212 */ /* 0x000fca00078e3cff */
[----:B------:R-:W-:Y:S02]  /*afa0*/  IMAD.IADD R25, R5, 0x1, R0 ;  /* 0x0000000105197824 */ /* 0x000fe400078e0200 */
[----:B----4-:R-:W0:Y:S02]  /*afb0*/  LDS.128 R4, [R58] ;  /* 0x000000003a047984 */ /* 0x010e240000000c00 */
        /* <DEDUP_REMOVED lines=8> */
[----:B------:R-:W-:Y:S01]  /*b040*/  IMAD.U32 R10, R6, 0x10000, RZ ;  /* 0x00010000060a7824 */ /* 0x000fe200078e00ff */
[----:B-1----:R-:W-:Y:S01]  /*b050*/  SHF.L.U32 R30, R26, 0x10, RZ ;  /* 0x000000101a1e7819 */ /* 0x002fe200000006ff */
[C---:B------:R-:W-:Y:S01]  /*b060*/  IMAD.U32 R28, R24.reuse, 0x10000, RZ ;  /* 0x00010000181c7824 */ /* 0x040fe200078e00ff */
[----:B------:R-:W-:Y:S01]  /*b070*/  LOP3.LUT R24, R24, 0xffff0000, RZ, 0xc0, !PT ;  /* 0xffff000018187812 */ /* 0x000fe200078ec0ff */
[C---:B------:R-:W-:Y:S01]  /*b080*/  IMAD.U32 R29, R25.reuse, 0x10000, RZ ;  /* 0x00010000191d7824 */ /* 0x040fe200078e00ff */
[----:B------:R-:W-:Y:S01]  /*b090*/  LOP3.LUT R25, R25, 0xffff0000, RZ, 0xc0, !PT ;  /* 0xffff000019197812 */ /* 0x000fe200078ec0ff */
[C---:B--2---:R-:W-:Y:S01]  /*b0a0*/  FMUL.FTZ R41, R28.reuse, R39 ;  /* 0x000000271c297220 */ /* 0x044fe20000410000 */
        /* <DEDUP_REMOVED lines=25> */
[C---:B------:R-:W-:Y:S01]  /*b240*/  FMUL.FTZ R29, R30.reuse, R11 ;  /* 0x0000000b1e1d7220 */ /* 0x040fe20000410000 */
[-C--:B------:R-:W-:Y:S01]  /*b250*/  FMUL.FTZ R37, R25, R8.reuse ;  /* 0x0000000819257220 */ /* 0x080fe20000410000 */
        /* <DEDUP_REMOVED lines=13> */
[----:B------:R-:W-:Y:S01]  /*b330*/  LOP3.LUT R6, R6, 0xffff0000, RZ, 0xc0, !PT ;  /* 0xffff000006067812 */ /* 0x000fe200078ec0ff */
[C---:B------:R-:W-:Y:S02]  /*b340*/  FMUL.FTZ R30, R27.reuse, R8 ;  /* 0x000000081b1e7220 */ /* 0x040fe40000410000 */
        /* <DEDUP_REMOVED lines=15> */
.L_x_12401:
[----:B------:R-:W-:Y:S05]  /*b440*/  BSYNC B1 ;  /* 0x0000000000017941 */ /* 0x000fea0003800000 */
.L_x_12400:
[----:B------:R-:W-:Y:S05]  /*b450*/  @P2 BRA `(.L_x_12382) ;  /* 0x0000000400a02947 */ /* 0x000fea0003800000 */
[----:B01----:R-:W3:Y:S04]  /*b460*/  LDL R0, [R1+0x4c] ;  /* 0x00004c0001007983 */ /* 0x003ee80000100800 */
[----:B------:R-:W4:Y:S01]  /*b470*/  LDL R36, [R1+0xa0] ;  /* 0x0000a00001247983 */ /* 0x000f220000100800 */
[----:B------:R-:W-:Y:S02]  /*b480*/  SHF.R.U64 R29, R32, 0x10, R33 ;  /* 0x00000010201d7819 */ /* 0x000fe40000001221 */
[----:B------:R-:W-:Y:S02]  /*b490*/  SHF.R.U64 R27, R34, 0x10, R35 ;  /* 0x00000010221b7819 */ /* 0x000fe40000001223 */
[--C-:B------:R-:W-:Y:S02]  /*b4a0*/  SHF.R.U64 R25, R12, 0x10, R13.reuse ;  /* 0x000000100c197819 */ /* 0x100fe4000000120d */
[----:B------:R-:W-:-:S02]  /*b4b0*/  SHF.R.U32.HI R12, RZ, 0x10, R13 ;  /* 0x00000010ff0c7819 */ /* 0x000fc4000001160d */
[----:B------:R-:W-:Y:S02]  /*b4c0*/  PRMT R46, R46, 0x5410, R29 ;  /* 0x000054102e2e7816 */ /* 0x000fe4000000001d */
[----:B------:R-:W-:Y:S02]  /*b4d0*/  PRMT R48, R48, 0x5410, R27 ;  /* 0x0000541030307816 */ /* 0x000fe4000000001b */
[----:B------:R-:W-:Y:S01]  /*b4e0*/  PRMT R25, R20, 0x5410, R25 ;  /* 0x0000541014197816 */ /* 0x000fe20000000019 */
[----:B------:R-:W-:Y:S01]  /*b4f0*/  IMAD.U32 R26, R46, 0x10000, RZ ;  /* 0x000100002e1a7824 */ /* 0x000fe200078e00ff */
[----:B------:R-:W-:Y:S02]  /*b500*/  SHF.R.U32.HI R32, RZ, 0x10, R33 ;  /* 0x00000010ff207819 */ /* 0x000fe40000011621 */
[----:B------:R-:W-:Y:S01]  /*b510*/  PRMT R27, R21, 0x5410, R12 ;  /* 0x00005410151b7816 */ /* 0x000fe2000000000c */
[----:B------:R-:W-:Y:S01]  /*b520*/  IMAD.U32 R28, R25, 0x10000, RZ ;  /* 0x00010000191c7824 */ /* 0x000fe200078e00ff */
[----:B------:R-:W-:-:S02]  /*b530*/  SHF.R.U32.HI R34, RZ, 0x10, R35 ;  /* 0x00000010ff227819 */ /* 0x000fc40000011623 */
[----:B------:R-:W-:Y:S01]  /*b540*/  PRMT R47, R47, 0x5410, R32 ;  /* 0x000054102f2f7816 */ /* 0x000fe20000000020 */
[----:B------:R-:W-:Y:S01]  /*b550*/  IMAD.U32 R29, R27, 0x10000, RZ ;  /* 0x000100001b1d7824 */ /* 0x000fe200078e00ff */
[----:B------:R-:W-:Y:S02]  /*b560*/  PRMT R49, R49, 0x5410, R34 ;  /* 0x0000541031317816 */ /* 0x000fe40000000022 */
[----:B------:R-:W-:Y:S02]  /*b570*/  LOP3.LUT R25, R25, 0xffff0000, RZ, 0xc0, !PT ;  /* 0xffff000019197812 */ /* 0x000fe400078ec0ff */
[----:B---3--:R-:W-:-:S04]  /*b580*/  LEA.HI R3, R3, R0, RZ, 0x1d ;  /* 0x0000000003037211 */ /* 0x008fc800078fe8ff */
[----:B------:R-:W-:Y:S01]  /*b590*/  SHF.R.S32.HI R0, RZ, 0x1f, R3 ;  /* 0x0000001fff007819 */ /* 0x000fe20000011403 */
[----:B----4-:R-:W0:Y:S03]  /*b5a0*/  LDS.128 R4, [R36] ;  /* 0x0000000024047984 */ /* 0x010e260000000c00 */
[----:B------:R-:W-:Y:S01]  /*b5b0*/  LEA.HI R0, R0, R3, RZ, 0x2 ;  /* 0x0000000300007211 */ /* 0x000fe200078f10ff */
[----:B------:R-:W-:-:S03]  /*b5c0*/  IMAD.SHL.U32 R3, R3, 0x8, RZ ;  /* 0x0000000803037824 */ /* 0x000fc600078e00ff */
[----:B------:R-:W-:Y:S02]  /*b5d0*/  SHF.R.S32.HI R0, RZ, 0x2, R0 ;  /* 0x00000002ff007819 */ /* 0x000fe40000011400 */
[----:B-----5:R-:W-:-:S03]  /*b5e0*/  LOP3.LUT R3, R75, 0x18, R3, 0xf8, !PT ;  /* 0x000000184b037812 */ /* 0x020fc600078ef803 */
[----:B------:R-:W-:Y:S01]  /*b5f0*/  IMAD R0, R0, 0x1800, R74 ;  /* 0x0000180000007824 */ /* 0x000fe200078e024a */
[----:B------:R-:W-:-:S05]  /*b600*/  LOP3.LUT R3, R3, R72, RZ, 0x3c, !PT ;  /* 0x0000004803037212 */ /* 0x000fca00078e3cff */
[----:B------:R-:W-:-:S04]  /*b610*/  IMAD.IADD R3, R0, 0x1, R3 ;  /* 0x0000000100037824 */ /* 0x000fc800078e0203 */
[----:B------:R-:W-:Y:S01]  /*b620*/  IMAD R0, R3, 0x2, R2 ;  /* 0x0000000203007824 */ /* 0x000fe200078e0202 */
[--C-:B------:R-:W-:Y:S02]  /*b630*/  SHF.R.U64 R3, R14, 0x10, R15.reuse ;  /* 0x000000100e037819 */ /* 0x100fe4000000120f */
[----:B------:R-:W-:Y:S02]  /*b640*/  SHF.R.U32.HI R14, RZ, 0x10, R15 ;  /* 0x00000010ff0e7819 */ /* 0x000fe4000001160f */
[----:B------:R-:W1:Y:S01]  /*b650*/  LDS.128 R8, [R0+0xc400] ;  /* 0x00c4000000087984 */ /* 0x000e620000000c00 */
[----:B------:R-:W-:Y:S02]  /*b660*/  PRMT R44, R44, 0x5410, R3 ;  /* 0x000054102c2c7816 */ /* 0x000fe40000000003 */
[----:B------:R-:W-:-:S05]  /*b670*/  PRMT R45, R45, 0x5410, R14 ;  /* 0x000054102d2d7816 */ /* 0x000fca000000000e */
        /* <DEDUP_REMOVED lines=16> */
[C---:B------:R-:W-:Y:S01]  /*b780*/  FMUL.FTZ R33, R20.reuse, R29 ;  /* 0x0000001d14217220 */ /* 0x040fe20000410000 */
[----:B------:R-:W-:Y:S02]  /*b790*/  IMAD.U32 R24, R11, 0x10000, RZ ;  /* 0x000100000b187824 */ /* 0x000fe400078e00ff */
[C---:B------:R-:W-:Y:S01]  /*b7a0*/  FFMA.FTZ R30, R3.reuse, R26, -R30 ;  /* 0x0000001a031e7223 */ /* 0x040fe2000001081e */
[----:B------:R-:W-:Y:S01]  /*b7b0*/  FFMA.FTZ R32, R3, R28, R32 ;  /* 0x0000001c03207223 */ /* 0x000fe20000010020 */
[----:B------:R-:W-:Y:S02]  /*b7c0*/  IMAD.U32 R3, R49, 0x10000, RZ ;  /* 0x0001000031037824 */ /* 0x000fe400078e00ff */
[-C--:B------:R-:W-:Y:S01]  /*b7d0*/  FMUL.FTZ R35, R20, R15.reuse ;  /* 0x0000000f14237220 */ /* 0x080fe20000410000 */
[----:B------:R-:W-:Y:S01]  /*b7e0*/  FFMA.FTZ R33, R12, R15, -R33 ;  /* 0x0000000f0c217223 */ /* 0x000fe20000010821 */
[C---:B------:R-:W-:Y:S01]  /*b7f0*/  FMUL.FTZ R15, R24.reuse, R31 ;  /* 0x0000001f180f7220 */ /* 0x040fe20000410000 */
[----:B------:R-:W-:Y:S01]  /*b800*/  FMUL.FTZ R24, R24, R3 ;  /* 0x0000000318187220 */ /* 0x000fe20000410000 */
[----:B------:R-:W-:Y:S01]  /*b810*/  FFMA.FTZ R35, R12, R29, R35 ;  /* 0x0000001d0c237223 */ /* 0x000fe20000010023 */
[----:B------:R-:W-:Y:S01]  /*b820*/  LOP3.LUT R12, R47, 0xffff0000, RZ, 0xc0, !PT ;  /* 0xffff00002f0c7812 */ /* 0x000fe200078ec0ff */
[----:B------:R-:W-:Y:S01]  /*b830*/  FFMA.FTZ R28, R14, R3, -R15 ;  /* 0x000000030e1c7223 */ /* 0x000fe2000001080f */
[----:B------:R-:W-:Y:S01]  /*b840*/  LOP3.LUT R3, R46, 0xffff0000, RZ, 0xc0, !PT ;  /* 0xffff00002e037812 */ /* 0x000fe200078ec0ff */
[----:B------:R-:W-:Y:S01]  /*b850*/  FFMA.FTZ R31, R14, R31, R24 ;  /* 0x0000001f0e1f7223 */ /* 0x000fe20000010018 */
[----:B------:R-:W-:Y:S01]  /*b860*/  LOP3.LUT R14, R27, 0xffff0000, RZ, 0xc0, !PT ;  /* 0xffff00001b0e7812 */ /* 0x000fe200078ec0ff */
[----:B------:R-:W-:Y:S01]  /*b870*/  FMUL.FTZ R15, R8, R25 ;  /* 0x00000019080f7220 */ /* 0x000fe20000410000 */
[----:B------:R-:W-:-:S02]  /*b880*/  IMAD.U32 R21, R10, 0x10000, RZ ;  /* 0x000100000a157824 */ /* 0x000fc400078e00ff */
[-C--:B------:R-:W-:Y:S01]  /*b890*/  FMUL.FTZ R27, R8, R3.reuse ;  /* 0x00000003081b7220 */ /* 0x080fe20000410000 */
[----:B------:R-:W-:Y:S02]  /*b8a0*/  IMAD.U32 R20, R44, 0x10000, RZ ;  /* 0x000100002c147824 */ /* 0x000fe400078e00ff */
[C---:B------:R-:W-:Y:S01]  /*b8b0*/  FMUL.FTZ R24, R9.reuse, R14 ;  /* 0x0000000e09187220 */ /* 0x040fe20000410000 */
[C---:B------:R-:W-:Y:S01]  /*b8c0*/  FFMA.FTZ R15, R4.reuse, R3, -R15 ;  /* 0x00000003040f7223 */ /* 0x040fe2000001080f */
[----:B------:R-:W-:Y:S01]  /*b8d0*/  FMUL.FTZ R9, R9, R12 ;  /* 0x0000000c09097220 */ /* 0x000fe20000410000 */
[----:B------:R-:W-:Y:S01]  /*b8e0*/  FFMA.FTZ R27, R4, R25, R27 ;  /* 0x00000019041b7223 */ /* 0x000fe2000001001b */
[----:B------:R-:W-:Y:S02]  /*b8f0*/  IMAD.U32 R8, R48, 0x10000, RZ ;  /* 0x0001000030087824 */ /* 0x000fe400078e00ff */
[----:B------:R-:W-:Y:S01]  /*b900*/  FMUL.FTZ R4, R21, R20 ;  /* 0x0000001415047220 */ /* 0x000fe20000410000 */
[C---:B------:R-:W-:Y:S01]  /*b910*/  FFMA.FTZ R24, R5.reuse, R12, -R24 ;  /* 0x0000000c05187223 */ /* 0x040fe20000010818 */
[----:B------:R-:W-:Y:S01]  /*b920*/  FFMA.FTZ R14, R5, R14, R9 ;  /* 0x0000000e050e7223 */ /* 0x000fe20000010009 */
[----:B------:R-:W-:Y:S01]  /*b930*/  LOP3.LUT R10, R10, 0xffff0000, RZ, 0xc0, !PT ;  /* 0xffff00000a0a7812 */ /* 0x000fe200078ec0ff */
[-C--:B------:R-:W-:Y:S01]  /*b940*/  FMUL.FTZ R26, R21, R8.reuse ;  /* 0x00000008151a7220 */ /* 0x080fe20000410000 */
[----:B------:R-:W-:Y:S01]  /*b950*/  FFMA.FTZ R12, R13, R8, -R4 ;  /* 0x000000080d0c7223 */ /* 0x000fe20000010804 */
[----:B------:R-:W-:-:S02]  /*b960*/  LOP3.LUT R5, R44, 0xffff0000, RZ, 0xc0, !PT ;  /* 0xffff00002c057812 */ /* 0x000fc400078ec0ff */
[----:B------:R-:W-:Y:S01]  /*b970*/  LOP3.LUT R11, R11, 0xffff0000, RZ, 0xc0, !PT ;  /* 0xffff00000b0b7812 */ /* 0x000fe200078ec0ff */
[----:B------:R-:W-:Y:S01]  /*b980*/  FFMA.FTZ R26, R13, R20, R26 ;  /* 0x000000140d1a7223 */ /* 0x000fe2000001001a */
[----:B------:R-:W-:Y:S01]  /*b990*/  LOP3.LUT R3, R48, 0xffff0000, RZ, 0xc0, !PT ;  /* 0xffff000030037812 */ /* 0x000fe200078ec0ff */
[C---:B------:R-:W-:Y:S01]  /*b9a0*/  FMUL.FTZ R9, R10.reuse, R5 ;  /* 0x000000050a097220 */ /* 0x040fe20000410000 */
[----:B------:R-:W-:Y:S02]  /*b9b0*/  LOP3.LUT R8, R45, 0xffff0000, RZ, 0xc0, !PT ;  /* 0xffff00002d087812 */ /* 0x000fe400078ec0ff */
[----:B------:R-:W-:Y:S01]  /*b9c0*/  LOP3.LUT R4, R49, 0xffff0000, RZ, 0xc0, !PT ;  /* 0xffff000031047812 */ /* 0x000fe200078ec0ff */
[-C--:B------:R-:W-:Y:S01]  /*b9d0*/  FMUL.FTZ R10, R10, R3.reuse ;  /* 0x000000030a0a7220 */ /* 0x080fe20000410000 */
[----:B------:R-:W-:Y:S01]  /*b9e0*/  FFMA.FTZ R3, R6, R3, -R9 ;  /* 0x0000000306037223 */ /* 0x000fe20000010809 */
[C---:B------:R-:W-:Y:S01]  /*b9f0*/  FMUL.FTZ R20, R11.reuse, R8 ;  /* 0x000000080b147220 */ /* 0x040fe20000410000 */
[----:B------:R-:W-:Y:S01]  /*ba00*/  F2FP.BF16.F32.PACK_AB R9, R14, R35 ;  /* 0x000000230e09723e */ /* 0x000fe200000010ff */
[-C--:B------:R-:W-:Y:S01]  /*ba10*/  FMUL.FTZ R21, R11, R4.reuse ;  /* 0x000000040b157220 */ /* 0x080fe20000410000 */
[----:B------:R-:W-:Y:S01]  /*ba20*/  FFMA.FTZ R11, R6, R5, R10 ;  /* 0x00000005060b7223 */ /* 0x000fe2000001000a */
[----:B------:R-:W-:Y:S01]  /*ba30*/  FFMA.FTZ R13, R7, R4, -R20 ;  /* 0x00000004070d7223 */ /* 0x000fe20000010814 */
        /* <DEDUP_REMOVED lines=10> */
.L_x_12382:
[----:B------:R-:W-:Y:S05]  /*bae0*/  BSYNC B0 ;  /* 0x0000000000007941 */ /* 0x000fea0003800000 */
.L_x_12375:
        /* <DEDUP_REMOVED lines=8> */
.L_x_12373:
[----:B0--3--:R-:W-:-:S05]  /*bb70*/  IMAD.U32 R0, RZ, RZ, UR41 ;  /* 0x00000029ff007e24 */ /* 0x009fca000f8e00ff */
[----:B------:R-:W-:-:S13]  /*bb80*/  ISETP.NE.AND P0, PT, R0, 0x3, PT ;  /* 0x000000030000780c */ /* 0x000fda0003f05270 */
[----:B------:R-:W-:Y:S05]  /*bb90*/  @!P0 BRA `(.L_x_12402) ;  /* 0x0000000000048947 */ /* 0x000fea0003800000 */
[----:B------:R-:W-:Y:S01]  /*bba0*/  BPT.TRAP 0x1 ;  /* 0x000000040000795c */ /* 0x000fe20000300000 */
.L_x_12402:
[----:B------:R-:W-:Y:S01]  /*bbb0*/  IMAD R0, R19, 0x8, R2 ;  /* 0x0000000813007824 */ /* 0x000fe200078e0202 */
[----:B--2-4-:R-:W-:-:S04]  /*bbc0*/  SHF.L.U32 R5, R137, 0x1f, RZ ;  /* 0x0000001f89057819 */ /* 0x014fc800000006ff */
[----:B------:R0:W2:Y:S01]  /*bbd0*/  SYNCS.PHASECHK.TRANS64.TRYWAIT P1, [R0+URZ+0x2d830], R5 ;  /* 0x02d83005000075a7 */ /* 0x0000a2000802017f */
[----:B------:R-:W-:Y:S05]  /*bbe0*/  @!P0 BRA `(.L_x_12403) ;  /* 0x0000000000048947 */ /* 0x000fea0003800000 */
[----:B------:R-:W-:Y:S01]  /*bbf0*/  BPT.TRAP 0x1 ;  /* 0x000000040000795c */ /* 0x000fe20000300000 */
.L_x_12403:
[----:B-1----:R-:W-:Y:S01]  /*bc00*/  VIADD R3, R2, 0x15400 ;  /* 0x0001540002037836 */ /* 0x002fe20000000000 */
[----:B------:R-:W-:Y:S01]  /*bc10*/  LOP3.LUT R156, R156, 0x10000, RZ, 0xfc, !PT ;  /* 0x000100009c9c7812 */ /* 0x000fe200078efcff */
[----:B------:R-:W-:-:S03]  /*bc20*/  IMAD.MOV.U32 R157, RZ, RZ, -0x7fffffe0 ;  /* 0x80000020ff9d7424 */ /* 0x000fc600078e00ff */
[----:B------:R-:W-:-:S04]  /*bc30*/  SHF.R.U32.HI R3, RZ, 0x4, R3 ;  /* 0x00000004ff037819 */ /* 0x000fc80000011603 */
[----:B------:R-:W-:-:S04]  /*bc40*/  LOP3.LUT R3, R3, 0x3fff, RZ, 0xc0, !PT ;  /* 0x00003fff03037812 */ /* 0x000fc800078ec0ff */
[----:B------:R-:W-:-:S05]  /*bc50*/  LOP3.LUT R3, R3, 0x10000, RZ, 0xfc, !PT ;  /* 0x0001000003037812 */ /* 0x000fca00078efcff */
[----:B------:R1:W-:Y:S01]  /*bc60*/  STL [R1+0x60], R3 ;  /* 0x0000600301007387 */ /* 0x0003e20000100800 */
[----:B--2---:R-:W-:Y:S05]  /*bc70*/  @P1 BRA `(.L_x_12404) ;  /* 0x0000000000081947 */ /* 0x004fea0003800000 */
[----:B------:R-:W2:Y:S02]  /*bc80*/  SYNCS.PHASECHK.TRANS64.TRYWAIT P1, [R0+URZ+0x2d830], R5 ;  /* 0x02d83005000075a7 */ /* 0x000ea4000802017f */
[----:B--2---:R-:W-:Y:S05]  /*bc90*/  @!P1 BRA `(.L_x_12405) ;  /* 0x0000013000a49947 */ /* 0x004fea0003800000 */
.L_x_12404:
[----:B-1----:R-:W3:Y:S01]  /*bca0*/  LDL R3, [R1+0x60] ;  /* 0x0000600001037983 */ /* 0x002ee20000100800 */
[----:B0-2---:R-:W-:Y:S01]  /*bcb0*/  IMAD.MOV.U32 R5, RZ, RZ, -0x7fffffe0 ;  /* 0x80000020ff057424 */ /* 0x005fe200078e00ff */
[----:B------:R-:W-:Y:S05]  /*bcc0*/  WARPSYNC.ALL ;  /* 0x0000000000007948 */ /* 0x000fea0003800000 */
[C---:B------:R-:W-:Y:S01]  /*bcd0*/  R2UR UR4, R156.reuse ;  /* 0x000000009c0472ca */ /* 0x040fe200000e0000 */
[----:B-----5:R-:W-:Y:S01]  /*bce0*/  WARPGROUP.ARRIVE ;  /* 0x00000000000079c5 */ /* 0x020fe20000000000 */
[----:B------:R-:W-:Y:S01]  /*bcf0*/  R2UR UR5, R157 ;  /* 0x000000009d0572ca */ /* 0x000fe200000e0000 */
[----:B------:R-:W-:Y:S01]  /*bd00*/  VIADD R20, R156, 0x2 ;  /* 0x000000029c147836 */ /* 0x000fe20000000000 */
[----:B------:R-:W-:Y:S01]  /*bd10*/  R2UR UR7, R5 ;  /* 0x00000000050772ca */ /* 0x000fe200000e0000 */
[----:B------:R-:W-:-:S02]  /*bd20*/  IMAD.MOV.U32 R21, RZ, RZ, -0x7fffffe0 ;  /* 0x80000020ff157424 */ /* 0x000fc400078e00ff */
[----:B------:R-:W-:Y:S02]  /*bd30*/  IMAD.MOV.U32 R7, RZ, RZ, -0x7fffffe0 ;  /* 0x80000020ff077424 */ /* 0x000fe400078e00ff */
[C---:B------:R-:W-:Y:S01]  /*bd40*/  VIADD R14, R156.reuse, 0x300 ;  /* 0x000003009c0e7836 */ /* 0x040fe20000000000 */
[----:B------:R0:W-:Y:S01]  /*bd50*/  STL.64 [R1+0x30], R20 ;  /* 0x0000301401007387 */ /* 0x0001e20000100a00 */
[----:B------:R-:W-:Y:S02]  /*bd60*/  IMAD.MOV.U32 R15, RZ, RZ, -0x7fffffe0 ;  /* 0x80000020ff0f7424 */ /* 0x000fe400078e00ff */
[C---:B------:R-:W-:Y:S02]  /*bd70*/  VIADD R12, R156.reuse, 0x302 ;  /* 0x000003029c0c7836 */ /* 0x040fe40000000000 */
[----:B------:R-:W-:Y:S01]  /*bd80*/  IMAD.MOV.U32 R13, RZ, RZ, -0x7fffffe0 ;  /* 0x80000020ff0d7424 */ /* 0x000fe200078e00ff */
[----:B------:R0:W-:Y:S01]  /*bd90*/  STL.64 [R1+0x28], R14 ;  /* 0x0000280e01007387 */ /* 0x0001e20000100a00 */
[----:B------:R-:W-:-:S02]  /*bda0*/  VIADD R10, R156, 0x600 ;  /* 0x000006009c0a7836 */ /* 0x000fc40000000000 */
[----:B------:R-:W-:Y:S01]  /*bdb0*/  IMAD.MOV.U32 R11, RZ, RZ, -0x7fffffe0 ;  /* 0x80000020ff0b7424 */ /* 0x000fe200078e00ff */
[----:B------:R0:W-:Y:S01]  /*bdc0*/  STL.64 [R1+0x20], R12 ;  /* 0x0000200c01007387 */ /* 0x0001e20000100a00 */
[----:B------:R-:W-:Y:S02]  /*bdd0*/  VIADD R8, R156, 0x602 ;  /* 0x000006029c087836 */ /* 0x000fe40000000000 */
[----:B------:R-:W-:Y:S01]  /*bde0*/  IMAD.MOV.U32 R9, RZ, RZ, -0x7fffffe0 ;  /* 0x80000020ff097424 */ /* 0x000fe200078e00ff */
[----:B------:R0:W-:Y:S01]  /*bdf0*/  STL.64 [R1+0x18], R10 ;  /* 0x0000180a01007387 */ /* 0x0001e20000100a00 */
[----:B------:R-:W-:-:S03]  /*be00*/  IMAD.MOV.U32 R5, RZ, RZ, -0x7fffffe0 ;  /* 0x80000020ff057424 */ /* 0x000fc600078e00ff */
[----:B------:R0:W-:Y:S01]  /*be10*/  STL.64 [R1+0x10], R8 ;  /* 0x0000100801007387 */ /* 0x0001e20000100a00 */
[----:B---3--:R-:W-:-:S04]  /*be20*/  IMAD R4, R19, 0x600, R3 ;  /* 0x0000060013047824 */ /* 0x008fc800078e0203 */
[C---:B------:R-:W-:Y:S01]  /*be30*/  VIADD R6, R4.reuse, 0x2 ;  /* 0x0000000204067836 */ /* 0x040fe20000000000 */
[----:B------:R-:W-:-:S13]  /*be40*/  R2UR UR6, R4 ;  /* 0x00000000040672ca */ /* 0x000fda00000e0000 */
[----:B------:R-:W-:Y:S01]  /*be50*/  HGMMA.64x128x16.F32.BF16 R24, gdesc[UR4], RZ, !UPT, gsb0 ;  /* 0x01e00000041879f0 */ /* 0x000fe2000c0018ff */
        /* <DEDUP_REMOVED lines=45> */
.L_x_12406:
[----:B------:R-:W2:Y:S01]  /*c130*/  LDL.LU R93, [R1] ;  /* 0x00000000015d7983 */ /* 0x000ea20000300800 */
[----:B------:R-:W0:Y:S01]  /*c140*/  LDC R148, c[0x0][0x448] ;  /* 0x00011200ff947b82 */ /* 0x000e220000000800 */
[----:B------:R-:W-:Y:S01]  /*c150*/  ULDC UR4, c[0x0][0x9d8] ;  /* 0x0002760000047ab9 */ /* 0x000fe20000000800 */
[----:B------:R-:W-:Y:S01]  /*c160*/  ULDC UR47, c[0x0][0x988] ;  /* 0x00026200002f7ab9 */ /* 0x000fe20000000800 */
[----:B------:R-:W3:Y:S01]  /*c170*/  LDL R8, [R1+0x94] ;  /* 0x0000940001087983 */ /* 0x000ee20000100800 */
[----:B------:R-:W-:Y:S01]  /*c180*/  VIADD R0, R0, 0x2d840 ;  /* 0x0002d84000007836 */ /* 0x000fe20000000000 */
[----:B------:R-:W-:Y:S01]  /*c190*/  ULDC UR45, c[0x0][0x9d8] ;  /* 0x00027600002d7ab9 */ /* 0x000fe20000000800 */
[----:B------:R-:W-:Y:S01]  /*c1a0*/  ULDC UR46, c[0x0][0x9d8] ;  /* 0x00027600002e7ab9 */ /* 0x000fe20000000800 */
[----:B------:R-:W3:Y:S01]  /*c1b0*/  LDL R97, [R1+0x84] ;  /* 0x0000840001617983 */ /* 0x000ee20000100800 */
[----:B------:R-:W-:Y:S01]  /*c1c0*/  ULDC UR43, c[0x0][0x988] ;  /* 0x00026200002b7ab9 */ /* 0x000fe20000000800 */
[----:B------:R-:W-:-:S02]  /*c1d0*/  ULDC UR44, c[0x0][0x988] ;  /* 0x00026200002c7ab9 */ /* 0x000fc40000000800 */
[----:B------:R-:W4:Y:S01]  /*c1e0*/  LDL R95, [R1+0x90] ;  /* 0x00009000015f7983 */ /* 0x000f220000100800 */
[----:B------:R-:W-:Y:S01]  /*c1f0*/  FMUL.FTZ R89, R27, UR4 ;  /* 0x000000041b597c20 */ /* 0x000fe20008410000 */
[----:B0-----:R-:W-:Y:S01]  /*c200*/  ISETP.NE.AND P4, PT, R148, 0x1, PT ;  /* 0x000000019400780c */ /* 0x001fe20003f85270 */
[----:B------:R-:W-:-:S12]  /*c210*/  FMUL.FTZ R6, R29, UR4 ;  /* 0x000000041d067c20 */ /* 0x000fd80008410000 */
[----:B------:R-:W0:Y:S08]  /*c220*/  @P4 LDC R27, c[0x0][0x44c] ;  /* 0x00011300ff1b4b82 */ /* 0x000e300000000800 */
[----:B------:R-:W1:Y:S01]  /*c230*/  @P4 LDC R29, c[0x0][0x450] ;  /* 0x00011400ff1d4b82 */ /* 0x000e620000000800 */
[----:B------:R-:W-:Y:S01]  /*c240*/  FMUL.FTZ R90, R26, UR4 ;  /* 0x000000041a5a7c20 */ /* 0x000fe20008410000 */
[----:B------:R-:W-:Y:S01]  /*c250*/  FMUL.FTZ R5, R28, UR4 ;  /* 0x000000041c057c20 */ /* 0x000fe20008410000 */
[----:B------:R-:W-:Y:S01]  /*c260*/  FMUL.FTZ R92, R30, UR4 ;  /* 0x000000041e5c7c20 */ /* 0x000fe20008410000 */
[----:B------:R-:W-:Y:S01]  /*c270*/  MUFU.TANH R89, R89 ;  /* 0x0000005900597308 */ /* 0x000fe20000002400 */
[----:B------:R-:W-:Y:S01]  /*c280*/  FMUL.FTZ R91, R31, UR4 ;  /* 0x000000041f5b7c20 */ /* 0x000fe20008410000 */
[----:B------:R-:W-:-:S06]  /*c290*/  FMUL.FTZ R94, R34, UR4 ;  /* 0x00000004225e7c20 */ /* 0x000fcc0008410000 */
[----:B------:R-:W5:Y:S01]  /*c2a0*/  MUFU.TANH R90, R90 ;  /* 0x0000005a005a7308 */ /* 0x000f620000002400 */
[----:B------:R-:W-:-:S07]  /*c2b0*/  FMUL.FTZ R34, R35, UR4 ;  /* 0x0000000423227c20 */ /* 0x000fce0008410000 */
[----:B------:R-:W5:Y:S01]  /*c2c0*/  MUFU.TANH R92, R92 ;  /* 0x0000005c005c7308 */ /* 0x000f620000002400 */
[----:B------:R-:W-:Y:S01]  /*c2d0*/  FMUL.FTZ R11, R37, UR4 ;  /* 0x00000004250b7c20 */ /* 0x000fe20008410000 */
[----:B------:R-:W-:-:S06]  /*c2e0*/  FMUL.FTZ R37, R38, UR4 ;  /* 0x0000000426257c20 */ /* 0x000fcc0008410000 */
[----:B------:R-:W5:Y:S01]  /*c2f0*/  MUFU.TANH R91, R91 ;  /* 0x0000005b005b7308 */ /* 0x000f620000002400 */
[----:B------:R-:W-:Y:S01]  /*c300*/  FMUL.FTZ R10, R36, UR4 ;  /* 0x00000004240a7c20 */ /* 0x000fe20008410000 */
[----:B------:R-:W-:-:S06]  /*c310*/  FMUL.FTZ R36, R39, UR4 ;  /* 0x0000000427247c20 */ /* 0x000fcc0008410000 */
[----:B------:R-:W5:Y:S01]  /*c320*/  MUFU.TANH R94, R94 ;  /* 0x0000005e005e7308 */ /* 0x000f620000002400 */
[----:B------:R-:W-:Y:S01]  /*c330*/  FMUL.FTZ R38, R43, UR4 ;  /* 0x000000042b267c20 */ /* 0x000fe20008410000 */
[----:B------:R-:W-:Y:S01]  /*c340*/  FMUL.FTZ R9, R33, UR4 ;  /* 0x0000000421097c20 */ /* 0x000fe20008410000 */
[----:B------:R-:W-:-:S05]  /*c350*/  FMUL.FTZ R43, R50, UR4 ;  /* 0x00000004322b7c20 */ /* 0x000fca0008410000 */
        /* <DEDUP_REMOVED lines=14> */
[----:B------:R-:W-:-:S06]  /*c440*/  FMUL.FTZ R41, R47, UR4 ;  /* 0x000000042f297c20 */ /* 0x000fcc0008410000 */
[----:B------:R-:W5:Y:S01]  /*c450*/  MUFU.TANH R38, R38 ;  /* 0x0000002600267308 */ /* 0x000f620000002400 */
[----:B------:R-:W-:-:S07]  /*c460*/  FMUL.FTZ R15, R45, UR4 ;  /* 0x000000042d0f7c20 */ /* 0x000fce0008410000 */
[----:B------:R-:W5:Y:S01]  /*c470*/  MUFU.TANH R40, R40 ;  /* 0x0000002800287308 */ /* 0x000f620000002400 */
[----:B------:R-:W-:-:S07]  /*c480*/  FMUL.FTZ R45, R54, UR4 ;  /* 0x00000004362d7c20 */ /* 0x000fce0008410000 */
        /* <DEDUP_REMOVED lines=13> */
[----:B------:R-:W5:Y:S08]  /*c560*/  MUFU.TANH R47, R47 ;  /* 0x0000002f002f7308 */ /* 0x000f700000002400 */
[----:B------:R-:W5:Y:S08]  /*c570*/  MUFU.TANH R46, R46 ;  /* 0x0000002e002e7308 */ /* 0x000f700000002400 */
[----:B------:R-:W5:Y:S08]  /*c580*/  MUFU.TANH R49, R49 ;  /* 0x0000003100317308 */ /* 0x000f700000002400 */
[----:B------:R-:W5:Y:S01]  /*c590*/  MUFU.TANH R48, R48 ;  /* 0x0000003000307308 */ /* 0x000f620000002400 */
[----:B--2---:R-:W-:Y:S01]  /*c5a0*/  LOP3.LUT R93, R93, 0xfffffffe, RZ, 0xc0, !PT ;  /* 0xfffffffe5d5d7812 */ /* 0x004fe200078ec0ff */
[----:B---3--:R-:W-:-:S04]  /*c5b0*/  IMAD.IADD R8, R8, 0x1, R97 ;  /* 0x0000000108087824 */ /* 0x008fc800078e0261 */
[----:B0-----:R-:W-:Y:S01]  /*c5c0*/  @P4 IMAD.HI.U32 R26, R8, R27, RZ ;  /* 0x0000001b081a4227 */ /* 0x001fe200078e00ff */
[----:B------:R-:W-:-:S04]  /*c5d0*/  @P4 LOP3.LUT R93, R93, 0x1, RZ, 0xfc, !PT ;  /* 0x000000015d5d4812 */ /* 0x000fc800078efcff */
[----:B-1----:R-:W-:Y:S01]  /*c5e0*/  @P4 SHF.R.U32.HI R8, RZ, R29, R26 ;  /* 0x0000001dff084219 */ /* 0x002fe2000001161a */
[----:B------:R-:W-:Y:S01]  /*c5f0*/  STL [R1], R93 ;  /* 0x0000005d01007387 */ /* 0x000fe20000100800 */
[----:B------:R-:W-:-:S03]  /*c600*/  IMAD.MOV.U32 R29, RZ, RZ, -0x80 ;  /* 0xffffff80ff1d7424 */ /* 0x000fc600078e00ff */
[----:B------:R-:W0:Y:S01]  /*c610*/  SHFL.IDX PT, R93, R8, 0x1, 0x1c1f ;  /* 0x003c1f00085d7f89 */ /* 0x000e2200000e0000 */
[----:B------:R-:W-:Y:S02]  /*c620*/  IMAD R28, R88, R29, 0x80 ;  /* 0x00000080581c7424 */ /* 0x000fe400078e021d */
[----:B------:R-:W-:Y:S01]  /*c630*/  FMUL.FTZ R26, R56, UR4 ;  /* 0x00000004381a7c20 */ /* 0x000fe20008410000 */
[----:B------:R-:W-:Y:S01]  /*c640*/  FMUL.FTZ R27, R57, UR4 ;  /* 0x00000004391b7c20 */ /* 0x000fe20008410000 */
[----:B------:R-:W-:Y:S01]  /*c650*/  FMUL.FTZ R58, R83, UR4 ;  /* 0x00000004533a7c20 */ /* 0x000fe20008410000 */
[----:B------:R-:W-:Y:S02]  /*c660*/  VIADD R29, R28, 0x1 ;  /* 0x000000011c1d7836 */ /* 0x000fe40000000000 */
[----:B------:R-:W-:Y:S01]  /*c670*/  FMUL.FTZ R86, R86, UR4 ;  /* 0x0000000456567c20 */ /* 0x000fe20008410000 */
[----:B------:R-:W-:Y:S02]  /*c680*/  IMAD.IADD R28, R147, 0x1, R28 ;  /* 0x00000001931c7824 */ /* 0x000fe400078e021c */
[----:B------:R-:W-:Y:S01]  /*c690*/  FMUL.FTZ R87, R87, UR4 ;  /* 0x0000000457577c20 */ /* 0x000fe20008410000 */
[C---:B----4-:R-:W-:Y:S01]  /*c6a0*/  IMAD R29, R95.reuse, -0x2, R29 ;  /* 0xfffffffe5f1d7824 */ /* 0x050fe200078e021d */
[----:B------:R-:W-:Y:S01]  /*c6b0*/  MUFU.TANH R3, R3 ;  /* 0x0000000300037308 */ /* 0x000fe20000002400 */
[----:B------:R-:W-:-:S02]  /*c6c0*/  IMAD R28, R95, -0x2, R28 ;  /* 0xfffffffe5f1c7824 */ /* 0x000fc400078e021c */
[----:B------:R-:W-:Y:S01]  /*c6d0*/  FMUL.FTZ R64, R64, UR4 ;  /* 0x0000000440407c20 */ /* 0x000fe20008410000 */
[----:B------:R-:W-:Y:S01]  /*c6e0*/  FMUL.FTZ R65, R65, UR4 ;  /* 0x0000000441417c20 */ /* 0x000fe20008410000 */
[----:B------:R-:W-:Y:S01]  /*c6f0*/  IADD3 R29, -R146, R29, R147 ;  /* 0x0000001d921d7210 */ /* 0x000fe20007ffe193 */
[----:B------:R-:W2:Y:S02]  /*c700*/  LDL R98, [R1+0x7c] ;  /* 0x00007c0001627983 */ /* 0x000ea40000100800 */
[----:B------:R-:W-:Y:S02]  /*c710*/  MUFU.TANH R58, R58 ;  /* 0x0000003a003a7308 */ /* 0x000fe40000002400 */
[----:B------:R-:W3:Y:S04]  /*c720*/  LDL R96, [R1+0x8] ;  /* 0x0000080001607983 */ /* 0x000ee80000100800 */
[----:B------:R-:W4:Y:S01]  /*c730*/  LDL R95, [R1+0x4] ;  /* 0x00000400015f7983 */ /* 0x000f220000100800 */
[----:B0-----:R-:W-:-:S04]  /*c740*/  VIADDMNMX R93, R93, R29, R28, PT ;  /* 0x0000001d5d5d7246 */ /* 0x001fc8000380011c */
[C---:B------:R-:W-:Y:S02]  /*c750*/  ISETP.GT.AND P1, PT, R93.reuse, RZ, PT ;  /* 0x000000ff5d00720c */ /* 0x040fe40003f24270 */
[C---:B------:R-:W-:Y:S02]  /*c760*/  ISETP.GT.AND P2, PT, R93.reuse, 0x1, PT ;  /* 0x000000015d00780c */ /* 0x040fe40003f44270 */
[----:B------:R-:W-:Y:S02]  /*c770*/  ISETP.GT.AND P3, PT, R93, 0x8, PT ;  /* 0x000000085d00780c */ /* 0x000fe40003f64270 */
[----:B-----5:R-:W-:Y:S02]  /*c780*/  FSEL R30, R90, -INF , P1 ;  /* 0xff8000005a1e7808 */ /* 0x020fe40000800000 */
        /* <DEDUP_REMOVED lines=39> */
[----:B------:R-:W-:Y:S02]  /*ca00*/  FSEL R45, R45, -INF , P2 ;  /* 0xff8000002d2d7808 */ /* 0x000fe40001000000 */
[----:B------:R-:W-:Y:S01]  /*ca10*/  FMNMX.FTZ R56, R42, R57, !PT ;  /* 0x000000392a387209 */ /* 0x000fe20007810000 */
[----:B------:R-:W-:Y:S01]  /*ca20*/  FMUL.FTZ R51, R67, UR4 ;  /* 0x0000000443337c20 */ /* 0x000fe20008410000 */
[----:B------:R-:W-:Y:S02]  /*ca30*/  ISETP.GT.AND P2, PT, R93, 0x40, PT ;  /* 0x000000405d00780c */ /* 0x000fe40003f44270 */
[----:B------:R-:W-:Y:S02]  /*ca40*/  FSEL R44, R44, -INF , P1 ;  /* 0xff8000002c2c7808 */ /* 0x000fe40000800000 */
[----:B------:R-:W-:Y:S01]  /*ca50*/  FMNMX.FTZ R59, R45, R56, !PT ;  /* 0x000000382d3b7209 */ /* 0x000fe20007810000 */
[----:B------:R-:W0:Y:S01]  /*ca60*/  MUFU.TANH R50, R50 ;  /* 0x0000003200327308 */ /* 0x000e220000002400 */
[----:B------:R-:W-:Y:S01]  /*ca70*/  ISETP.GT.AND P1, PT, R93, 0x41, PT ;  /* 0x000000415d00780c */ /* 0x000fe20003f24270 */
[----:B------:R-:W-:Y:S01]  /*ca80*/  FMUL.FTZ R52, R70, UR4 ;  /* 0x0000000446347c20 */ /* 0x000fe20008410000 */
[----:B------:R-:W-:-:S02]  /*ca90*/  FSEL R47, R47, -INF , P2 ;  /* 0xff8000002f2f7808 */ /* 0x000fc40001000000 */
[----:B------:R-:W-:Y:S01]  /*caa0*/  FMNMX.FTZ R56, R44, R59, !PT ;  /* 0x0000003b2c387209 */ /* 0x000fe20007810000 */
[----:B------:R-:W-:Y:S01]  /*cab0*/  FMUL.FTZ R53, R71, UR4 ;  /* 0x0000000447357c20 */ /* 0x000fe20008410000 */
[----:B------:R-:W-:Y:S01]  /*cac0*/  ISETP.GT.AND P2, PT, R93, 0x48, PT ;  /* 0x000000485d00780c */ /* 0x000fe20003f44270 */
[----:B------:R-:W1:Y:S01]  /*cad0*/  MUFU.TANH R51, R51 ;  /* 0x0000003300337308 */ /* 0x000e620000002400 */
[----:B------:R-:W-:Y:S02]  /*cae0*/  FSEL R46, R46, -INF , P1 ;  /* 0xff8000002e2e7808 */ /* 0x000fe40000800000 */
[----:B------:R-:W-:Y:S01]  /*caf0*/  FMNMX.FTZ R63, R47, R56, !PT ;  /* 0x000000382f3f7209 */ /* 0x000fe20007810000 */
[----:B------:R-:W-:Y:S01]  /*cb00*/  FMUL.FTZ R54, R74, UR4 ;  /* 0x000000044a367c20 */ /* 0x000fe20008410000 */
[----:B------:R-:W-:Y:S02]  /*cb10*/  ISETP.GT.AND P1, PT, R93, 0x49, PT ;  /* 0x000000495d00780c */ /* 0x000fe40003f24270 */
[----:B------:R-:W-:Y:S01]  /*cb20*/  FSEL R49, R49, -INF , P2 ;  /* 0xff80000031317808 */ /* 0x000fe20001000000 */
[----:B------:R-:W5:Y:S01]  /*cb30*/  MUFU.TANH R52, R52 ;  /* 0x0000003400347308 */ /* 0x000f620000002400 */
[----:B------:R-:W-:Y:S01]  /*cb40*/  FMNMX.FTZ R56, R46, R63, !PT ;  /* 0x0000003f2e387209 */ /* 0x000fe20007810000 */
[----:B------:R-:W-:Y:S01]  /*cb50*/  FMUL.FTZ R55, R75, UR4 ;  /* 0x000000044b377c20 */ /* 0x000fe20008410000 */
[----:B------:R-:W-:-:S02]  /*cb60*/  ISETP.GT.AND P2, PT, R93, 0x50, PT ;  /* 0x000000505d00780c */ /* 0x000fc40003f44270 */
[----:B------:R-:W-:Y:S02]  /*cb70*/  FSEL R48, R48, -INF , P1 ;  /* 0xff80000030307808 */ /* 0x000fe40000800000 */
[----:B------:R-:W-:Y:S01]  /*cb80*/  FMNMX.FTZ R63, R49, R56, !PT ;  /* 0x00000038313f7209 */ /* 0x000fe20007810000 */
[----:B------:R-:W5:Y:S01]  /*cb90*/  MUFU.TANH R53, R53 ;  /* 0x0000003500357308 */ /* 0x000f620000002400 */
[----:B------:R-:W-:Y:S01]  /*cba0*/  ISETP.GT.AND P1, PT, R93, 0x51, PT ;  /* 0x000000515d00780c */ /* 0x000fe20003f24270 */
[----:B------:R-:W-:Y:S01]  /*cbb0*/  FMUL.FTZ R57, R78, UR4 ;  /* 0x000000044e397c20 */ /* 0x000fe20008410000 */
[----:B0-----:R-:W-:Y:S02]  /*cbc0*/  FSEL R50, R50, -INF , P2 ;  /* 0xff80000032327808 */ /* 0x001fe40001000000 */
[----:B------:R-:W-:-:S03]  /*cbd0*/  FMNMX.FTZ R63, R48, R63, !PT ;  /* 0x0000003f303f7209 */ /* 0x000fc60007810000 */
[----:B------:R-:W0:Y:S01]  /*cbe0*/  MUFU.TANH R54, R54 ;  /* 0x0000003600367308 */ /* 0x000e220000002400 */
[----:B------:R-:W-:Y:S01]  /*cbf0*/  ISETP.GT.AND P2, PT, R93, 0x58, PT ;  /* 0x000000585d00780c */ /* 0x000fe20003f44270 */
[----:B------:R-:W-:Y:S01]  /*cc00*/  FMUL.FTZ R59, R79, UR4 ;  /* 0x000000044f3b7c20 */ /* 0x000fe20008410000 */
[----:B-1----:R-:W-:Y:S02]  /*cc10*/  FSEL R51, R51, -INF , P1 ;  /* 0xff80000033337808 */ /* 0x002fe40000800000 */
[----:B------:R-:W-:-:S03]  /*cc20*/  FMNMX.FTZ R62, R50, R63, !PT ;  /* 0x0000003f323e7209 */ /* 0x000fc60007810000 */
[----:B------:R-:W1:Y:S01]  /*cc30*/  MUFU.TANH R55, R55 ;  /* 0x0000003700377308 */ /* 0x000e620000002400 */
[----:B------:R-:W-:Y:S01]  /*cc40*/  ISETP.GT.AND P1, PT, R93, 0x59, PT ;  /* 0x000000595d00780c */ /* 0x000fe20003f24270 */
[----:B------:R-:W-:Y:S01]  /*cc50*/  FMUL.FTZ R56, R82, UR4 ;  /* 0x0000000452387c20 */ /* 0x000fe20008410000 */
[----:B-----5:R-:W-:Y:S02]  /*cc60*/  FSEL R52, R52, -INF , P2 ;  /* 0xff80000034347808 */ /* 0x020fe40001000000 */
[----:B------:R-:W-:-:S03]  /*cc70*/  FMNMX.FTZ R63, R51, R62, !PT ;  /* 0x0000003e333f7209 */ /* 0x000fc60007810000 */
[----:B------:R-:W5:Y:S01]  /*cc80*/  MUFU.TANH R57, R57 ;  /* 0x0000003900397308 */ /* 0x000f620000002400 */
[----:B------:R-:W-:Y:S02]  /*cc90*/  ISETP.GT.AND P2, PT, R93, 0x60, PT ;  /* 0x000000605d00780c */ /* 0x000fe40003f44270 */
[----:B------:R-:W-:Y:S02]  /*cca0*/  FSEL R53, R53, -INF , P1 ;  /* 0xff80000035357808 */ /* 0x000fe40000800000 */
[----:B------:R-:W-:-:S03]  /*ccb0*/  FMNMX.FTZ R62, R52, R63, !PT ;  /* 0x0000003f343e7209 */ /* 0x000fc60007810000 */
[----:B------:R-:W5:Y:S01]  /*ccc0*/  MUFU.TANH R59, R59 ;  /* 0x0000003b003b7308 */ /* 0x000f620000002400 */
[----:B------:R-:W-:Y:S02]  /*ccd0*/  ISETP.GT.AND P1, PT, R93, 0x61, PT ;  /* 0x000000615d00780c */ /* 0x000fe40003f24270 */
[----:B0-----:R-:W-:Y:S02]  /*cce0*/  FSEL R54, R54, -INF , P2 ;  /* 0xff80000036367808 */ /* 0x001fe40001000000 */
[----:B------:R-:W-:-:S03]  /*ccf0*/  FMNMX.FTZ R63, R53, R62, !PT ;  /* 0x0000003e353f7209 */ /* 0x000fc60007810000 */
[----:B------:R-:W0:Y:S01]  /*cd00*/  MUFU.TANH R56, R56 ;  /* 0x0000003800387308 */ /* 0x000e220000002400 */
[----:B------:R-:W-:Y:S02]  /*cd10*/  ISETP.GT.AND P2, PT, R93, 0x68, PT ;  /* 0x000000685d00780c */ /* 0x000fe40003f44270 */
[----:B-1----:R-:W-:Y:S02]  /*cd20*/  FSEL R55, R55, -INF , P1 ;  /* 0xff80000037377808 */ /* 0x002fe40000800000 */
[----:B------:R-:W-:Y:S02]  /*cd30*/  FMNMX.FTZ R62, R54, R63, !PT ;  /* 0x0000003f363e7209 */ /* 0x000fe40007810000 */
[----:B------:R-:W-:Y:S01]  /*cd40*/  ISETP.GT.AND P1, PT, R93, 0x69, PT ;  /* 0x000000695d00780c */ /* 0x000fe20003f24270 */
[----:B------:R-:W1:Y:S01]  /*cd50*/  MUFU.TANH R86, R86 ;  /* 0x0000005600567308 */ /* 0x000e620000002400 */
[----:B-----5:R-:W-:Y:S02]  /*cd60*/  FSEL R57, R57, -INF , P2 ;  /* 0xff80000039397808 */ /* 0x020fe40001000000 */
[----:B------:R-:W-:-:S02]  /*cd70*/  FMNMX.FTZ R62, R55, R62, !PT ;  /* 0x0000003e373e7209 */ /* 0x000fc40007810000 */
[----:B------:R-:W-:Y:S02]  /*cd80*/  ISETP.GT.AND P2, PT, R93, 0x70, PT ;  /* 0x000000705d00780c */ /* 0x000fe40003f44270 */
[----:B------:R-:W-:Y:S01]  /*cd90*/  FSEL R59, R59, -INF , P1 ;  /* 0xff8000003b3b7808 */ /* 0x000fe20000800000 */
[----:B------:R-:W5:Y:S01]  /*cda0*/  MUFU.TANH R87, R87 ;  /* 0x0000005700577308 */ /* 0x000f620000002400 */
[----:B------:R-:W-:Y:S02]  /*cdb0*/  FMNMX.FTZ R66, R57, R62, !PT ;  /* 0x0000003e39427209 */ /* 0x000fe40007810000 */
[----:B------:R-:W-:Y:S02]  /*cdc0*/  ISETP.GT.AND P1, PT, R93, 0x71, PT ;  /* 0x000000715d00780c */ /* 0x000fe40003f24270 */
[----:B0-----:R-:W-:Y:S02]  /*cdd0*/  FSEL R56, R56, -INF , P2 ;  /* 0xff80000038387808 */ /* 0x001fe40001000000 */
[----:B------:R-:W-:-:S02]  /*cde0*/  FMNMX.FTZ R63, R59, R66, !PT ;  /* 0x000000423b3f7209 */ /* 0x000fc40007810000 */
[C---:B------:R-:W-:Y:S02]  /*cdf0*/  ISETP.GT.AND P2, PT, R93.reuse, 0x78, PT ;  /* 0x000000785d00780c */ /* 0x040fe40003f44270 */
[----:B------:R-:W-:Y:S02]  /*ce00*/  FSEL R58, R58, -INF , P1 ;  /* 0xff8000003a3a7808 */ /* 0x000fe40000800000 */
[----:B------:R-:W-:Y:S01]  /*ce10*/  FMNMX.FTZ R67, R56, R63, !PT ;  /* 0x0000003f38437209 */ /* 0x000fe20007810000 */
[----:B------:R-:W-:Y:S01]  /*ce20*/  FMUL.FTZ R62, R60, UR4 ;  /* 0x000000043c3e7c20 */ /* 0x000fe20008410000 */
[----:B------:R-:W-:Y:S02]  /*ce30*/  ISETP.GT.AND P1, PT, R93, 0x79, PT ;  /* 0x000000795d00780c */ /* 0x000fe40003f24270 */
[----:B-1----:R-:W-:Y:S02]  /*ce40*/  FSEL R60, R86, -INF , P2 ;  /* 0xff800000563c7808 */ /* 0x002fe40001000000 */
[----:B------:R-:W-:Y:S01]  /*ce50*/  FMNMX.FTZ R67, R58, R67, !PT ;  /* 0x000000433a437209 */ /* 0x000fe20007810000 */
[----:B------:R-:W-:Y:S01]  /*ce60*/  FMUL.FTZ R63, R61, UR4 ;  /* 0x000000043d3f7c20 */ /* 0x000fe20008410000 */
[----:B-----5:R-:W-:-:S02]  /*ce70*/  FSEL R61, R87, -INF , P1 ;  /* 0xff800000573d7808 */ /* 0x020fc40000800000 */
[----:B------:R-:W-:-:S04]  /*ce80*/  FMNMX.FTZ R66, R60, R67, !PT ;  /* 0x000000433c427209 */ /* 0x000fc80007810000 */
[----:B------:R-:W-:-:S05]  /*ce90*/  FMNMX.FTZ R70, R61, R66, !PT ;  /* 0x000000423d467209 */ /* 0x000fca0007810000 */
[----:B------:R-:W0:Y:S02]  /*cea0*/  SHFL.BFLY PT, R71, R70, 0x2, 0x1f ;  /* 0x0c401f0046477f89 */ /* 0x000e2400000e0000 */
[----:B0-----:R-:W-:-:S05]  /*ceb0*/  FMNMX.FTZ R74, R70, R71, !PT ;  /* 0x00000047464a7209 */ /* 0x001fca0007810000 */
[----:B------:R-:W0:Y:S01]  /*cec0*/  SHFL.BFLY PT, R75, R74, 0x1, 0x1f ;  /* 0x0c201f004a4b7f89 */ /* 0x000e2200000e0000 */
[----:B------:R-:W-:-:S03]  /*ced0*/  FMUL.FTZ R71, R77, UR4 ;  /* 0x000000044d477c20 */ /* 0x000fc60008410000 */
[----:B------:R0:W1:Y:S01]  /*cee0*/  SHFL.IDX PT, R77, R8, RZ, 0x1c1f ;  /* 0x001c1fff084d7589 */ /* 0x00006200000e0000 */
[----:B------:R-:W5:Y:S08]  /*cef0*/  MUFU.TANH R4, R4 ;  /* 0x0000000400047308 */ /* 0x000f700000002400 */
[----:B------:R-:W5:Y:S01]  /*cf00*/  MUFU.TANH R5, R5 ;  /* 0x0000000500057308 */ /* 0x000f620000002400 */
[----:B0-----:R-:W-:-:S07]  /*cf10*/  FMNMX.FTZ R8, R74, R75, !PT ;  /* 0x0000004b4a087209 */ /* 0x001fce0007810000 */
[----:B------:R-:W0:Y:S01]  /*cf20*/  MUFU.TANH R6, R6 ;  /* 0x0000000600067308 */ /* 0x000e220000002400 */
[C---:B------:R-:W-:Y:S01]  /*cf30*/  FSETP.NEU.FTZ.AND P1, PT, R8.reuse, -INF , PT ;  /* 0xff8000000800780b */ /* 0x040fe20003f3d000 */
[----:B------:R-:W-:Y:S01]  /*cf40*/  FMUL.FTZ R74, R8, UR47 ;  /* 0x0000002f084a7c20 */ /* 0x000fe20008410000 */
[----:B-1----:R-:W-:-:S05]  /*cf50*/  VIADDMNMX R28, R77, R29, R28, PT ;  /* 0x0000001d4d1c7246 */ /* 0x002fca000380011c */
[----:B------:R-:W1:Y:S01]  /*cf60*/  MUFU.TANH R7, R7 ;  /* 0x0000000700077308 */ /* 0x000e620000002400 */
[----:B------:R-:W-:Y:S02]  /*cf70*/  FSEL R74, R74, RZ, P1 ;  /* 0x000000ff4a4a7208 */ /* 0x000fe40000800000 */
[C---:B------:R-:W-:Y:S02]  /*cf80*/  ISETP.GT.AND P1, PT, R28.reuse, RZ, PT ;  /* 0x000000ff1c00720c */ /* 0x040fe40003f24270 */
[C---:B------:R-:W-:Y:S02]  /*cf90*/  ISETP.GT.AND P2, PT, R28.reuse, 0x1, PT ;  /* 0x000000011c00780c */ /* 0x040fe40003f44270 */
[----:B------:R-:W-:Y:S01]  /*cfa0*/  ISETP.GT.AND P3, PT, R28, 0x8, PT ;  /* 0x000000081c00780c */ /* 0x000fe20003f64270 */
[----:B------:R-:W2:Y:S01]  /*cfb0*/  MUFU.TANH R9, R9 ;  /* 0x0000000900097308 */ /* 0x000ea20000002400 */
[----:B------:R-:W-:Y:S02]  /*cfc0*/  FSEL R3, R3, -INF , P1 ;  /* 0xff80000003037808 */ /* 0x000fe40000800000 */
[----:B-----5:R-:W-:-:S02]  /*cfd0*/  FSEL R4, R4, -INF , P2 ;  /* 0xff80000004047808 */ /* 0x020fc40001000000 */
[----:B------:R-:W-:Y:S02]  /*cfe0*/  ISETP.GT.AND P1, PT, R28, 0x9, PT ;  /* 0x000000091c00780c */ /* 0x000fe40003f24270 */
[----:B------:R-:W-:Y:S01]  /*cff0*/  FSEL R5, R5, -INF , P3 ;  /* 0xff80000005057808 */ /* 0x000fe20001800000 */
[----:B------:R-:W5:Y:S01]  /*d000*/  MUFU.TANH R10, R10 ;  /* 0x0000000a000a7308 */ /* 0x000f620000002400 */
[----:B------:R-:W-:Y:S01]  /*d010*/  FMNMX.FTZ R78, R3, R4, !PT ;  /* 0x00000004034e7209 */ /* 0x000fe20007810000 */
[--C-:B------:R-:W-:Y:S01]  /*d020*/  FFMA.FTZ R29, R30, UR47, -R74.reuse ;  /* 0x0000002f1e1d7c23 */ /* 0x100fe2000801084a */
[----:B------:R-:W-:Y:S02]  /*d030*/  ISETP.GT.AND P2, PT, R28, 0x10, PT ;  /* 0x000000101c00780c */ /* 0x000fe40003f44270 */
[----:B0-----:R-:W-:Y:S02]  /*d040*/  FSEL R6, R6, -INF , P1 ;  /* 0xff80000006067808 */ /* 0x001fe40000800000 */
[----:B------:R-:W-:Y:S01]  /*d050*/  FMNMX.FTZ R77, R5, R78, !PT ;  /* 0x0000004e054d7209 */ /* 0x000fe20007810000 */
[----:B------:R-:W0:Y:S01]  /*d060*/  MUFU.TANH R11, R11 ;  /* 0x0000000b000b7308 */ /* 0x000e220000002400 */
[--C-:B------:R-:W-:Y:S01]  /*d070*/  FFMA.FTZ R30, R31, UR47, -R74.reuse ;  /* 0x0000002f1f1e7c23 */ /* 0x100fe2000801084a */
[----:B------:R-:W-:Y:S01]  /*d080*/  FFMA.FTZ R31, R33, UR47, -R74 ;  /* 0x0000002f211f7c23 */ /* 0x000fe2000801084a */
[----:B------:R-:W-:-:S02]  /*d090*/  ISETP.GT.AND P1, PT, R28, 0x11, PT ;  /* 0x000000111c00780c */ /* 0x000fc40003f24270 */
[----:B-1----:R-:W-:Y:S02]  /*d0a0*/  FSEL R33, R7, -INF , P2 ;  /* 0xff80000007217808 */ /* 0x002fe40001000000 */
[----:B------:R-:W-:Y:S01]  /*d0b0*/  FMNMX.FTZ R78, R6, R77, !PT ;  /* 0x0000004d064e7209 */ /* 0x000fe20007810000 */
[----:B------:R-:W1:Y:S01]  /*d0c0*/  MUFU.TANH R12, R12 ;  /* 0x0000000c000c7308 */ /* 0x000e620000002400 */
[----:B------:R-:W-:Y:S02]  /*d0d0*/  ISETP.GT.AND P2, PT, R28, 0x18, PT ;  /* 0x000000181c00780c */ /* 0x000fe40003f44270 */
[----:B--2---:R-:W-:Y:S02]  /*d0e0*/  FSEL R9, R9, -INF , P1 ;  /* 0xff80000009097808 */ /* 0x004fe40000800000 */
[----:B------:R-:W-:-:S03]  /*d0f0*/  FMNMX.FTZ R78, R33, R78, !PT ;  /* 0x0000004e214e7209 */ /* 0x000fc60007810000 */
[----:B------:R-:W2:Y:S01]  /*d100*/  MUFU.TANH R13, R13 ;  /* 0x0000000d000d7308 */ /* 0x000ea20000002400 */
[----:B------:R-:W-:Y:S01]  /*d110*/  FFMA.FTZ R77, R32, UR47, -R74 ;  /* 0x0000002f204d7c23 */ /* 0x000fe2000801084a */
[----:B------:R-:W-:Y:S02]  /*d120*/  ISETP.GT.AND P1, PT, R28, 0x19, PT ;  /* 0x000000191c00780c */ /* 0x000fe40003f24270 */
[----:B-----5:R-:W-:Y:S02]  /*d130*/  FSEL R32, R10, -INF , P2 ;  /* 0xff8000000a207808 */ /* 0x020fe40001000000 */
[----:B------:R-:W-:Y:S02]  /*d140*/  FMNMX.FTZ R7, R9, R78, !PT ;  /* 0x0000004e09077209 */ /* 0x000fe40007810000 */
[----:B------:R-:W-:Y:S01]  /*d150*/  MUFU.TANH R14, R14 ;  /* 0x0000000e000e7308 */ /* 0x000fe20000002400 */
[----:B------:R-:W-:Y:S02]  /*d160*/  ISETP.GT.AND P2, PT, R28, 0x20, PT ;  /* 0x000000201c00780c */ /* 0x000fe40003f44270 */
[----:B0-----:R-:W-:-:S02]  /*d170*/  FSEL R11, R11, -INF , P1 ;  /* 0xff8000000b0b7808 */ /* 0x001fc40000800000 */
[----:B------:R-:W-:-:S03]  /*d180*/  FMNMX.FTZ R78, R32, R7, !PT ;  /* 0x00000007204e7209 */ /* 0x000fc60007810000 */
[----:B------:R-:W0:Y:S01]  /*d190*/  MUFU.TANH R15, R15 ;  /* 0x0000000f000f7308 */ /* 0x000e220000002400 */
[----:B------:R-:W-:Y:S01]  /*d1a0*/  FFMA.FTZ R79, R35, UR47, -R74 ;  /* 0x0000002f234f7c23 */ /* 0x000fe2000801084a */
[----:B------:R-:W-:Y:S02]  /*d1b0*/  ISETP.GT.AND P1, PT, R28, 0x21, PT ;  /* 0x000000211c00780c */ /* 0x000fe40003f24270 */
[----:B-1----:R-:W-:Y:S02]  /*d1c0*/  FSEL R35, R12, -INF , P2 ;  /* 0xff8000000c237808 */ /* 0x002fe40001000000 */
[----:B------:R-:W-:Y:S02]  /*d1d0*/  FMNMX.FTZ R78, R11, R78, !PT ;  /* 0x0000004e0b4e7209 */ /* 0x000fe40007810000 */
[----:B------:R-:W1:Y:S01]  /*d1e0*/  MUFU.TANH R20, R20 ;  /* 0x0000001400147308 */ /* 0x000e620000002400 */
[----:B------:R-:W-:Y:S02]  /*d1f0*/  ISETP.GT.AND P2, PT, R28, 0x28, PT ;  /* 0x000000281c00780c */ /* 0x000fe40003f44270 */
[----:B--2---:R-:W-:-:S02]  /*d200*/  FSEL R13, R13, -INF , P1 ;  /* 0xff8000000d0d7808 */ /* 0x004fc40000800000 */
[----:B------:R-:W-:-:S03]  /*d210*/  FMNMX.FTZ R78, R35, R78, !PT ;  /* 0x0000004e234e7209 */ /* 0x000fc60007810000 */
[----:B------:R-:W-:Y:S01]  /*d220*/  MUFU.TANH R21, R21 ;  /* 0x0000001500157308 */ /* 0x000fe20000002400 */
[----:B------:R-:W-:Y:S02]  /*d230*/  ISETP.GT.AND P1, PT, R28, 0x29, PT ;  /* 0x000000291c00780c */ /* 0x000fe40003f24270 */
[----:B------:R-:W-:-:S05]  /*d240*/  FMNMX.FTZ R7, R13, R78, !PT ;  /* 0x0000004e0d077209 */ /* 0x000fca0007810000 */
[----:B------:R2:W-:Y:S01]  /*d250*/  MUFU.EX2 R10, R77 ;  /* 0x0000004d000a7308 */ /* 0x0005e20000000800 */
[----:B0-----:R-:W-:-:S07]  /*d260*/  FSEL R15, R15, -INF , P1 ;  /* 0xff8000000f0f7808 */ /* 0x001fce0000800000 */
[----:B------:R-:W0:Y:S01]  /*d270*/  MUFU.TANH R24, R24 ;  /* 0x0000001800187308 */ /* 0x000e220000002400 */
[----:B--2---:R-:W-:Y:S01]  /*d280*/  FFMA.FTZ R77, R34, UR47, -R74 ;  /* 0x0000002f224d7c23 */ /* 0x004fe2000801084a */
[----:B------:R-:W-:Y:S02]  /*d290*/  FSEL R34, R14, -INF , P2 ;  /* 0xff8000000e227808 */ /* 0x000fe40001000000 */
[----:B------:R-:W-:Y:S02]  /*d2a0*/  ISETP.GT.AND P2, PT, R28, 0x30, PT ;  /* 0x000000301c00780c */ /* 0x000fe40003f44270 */
[----:B------:R-:W-:Y:S02]  /*d2b0*/  FMNMX.FTZ R78, R34, R7, !PT ;  /* 0x00000007224e7209 */ /* 0x000fe40007810000 */
[----:B------:R-:W2:Y:S01]  /*d2c0*/  MUFU.TANH R25, R25 ;  /* 0x0000001900197308 */ /* 0x000ea20000002400 */
[----:B------:R-:W-:Y:S01]  /*d2d0*/  FMUL.FTZ R66, R68, UR4 ;  /* 0x0000000444427c20 */ /* 0x000fe20008410000 */
[----:B------:R-:W-:Y:S01]  /*d2e0*/  ISETP.GT.AND P1, PT, R28, 0x31, PT ;  /* 0x000000311c00780c */ /* 0x000fe20003f24270 */
[----:B------:R-:W-:Y:S01]  /*d2f0*/  FMUL.FTZ R68, R72, UR4 ;  /* 0x0000000448447c20 */ /* 0x000fe20008410000 */
[----:B------:R-:W-:-:S04]  /*d300*/  FMNMX.FTZ R78, R15, R78, !PT ;  /* 0x0000004e0f4e7209 */ /* 0x000fc80007810000 */
[----:B------:R5:W-:Y:S01]  /*d310*/  MUFU.EX2 R12, R79 ;  /* 0x0000004f000c7308 */ /* 0x000be20000000800 */
[----:B------:R-:W-:Y:S01]  /*d320*/  FMUL.FTZ R72, R80, UR4 ;  /* 0x0000000450487c20 */ /* 0x000fe20008410000 */
[----:B------:R-:W-:-:S06]  /*d330*/  FFMA.FTZ R80, R36, UR47, -R74 ;  /* 0x0000002f24507c23 */ /* 0x000fcc000801084a */
[----:B------:R-:W3:Y:S01]  /*d340*/  MUFU.TANH R26, R26 ;  /* 0x0000001a001a7308 */ /* 0x000ee20000002400 */
[----:B-----5:R-:W-:Y:S01]  /*d350*/  FFMA.FTZ R79, R37, UR47, -R74 ;  /* 0x0000002f254f7c23 */ /* 0x020fe2000801084a */
[----:B-1----:R-:W-:Y:S02]  /*d360*/  FSEL R37, R20, -INF , P2 ;  /* 0xff80000014257808 */ /* 0x002fe40001000000 */
[----:B------:R-:W-:Y:S02]  /*d370*/  ISETP.GT.AND P2, PT, R28, 0x38, PT ;  /* 0x000000381c00780c */ /* 0x000fe40003f44270 */
[----:B------:R-:W-:Y:S02]  /*d380*/  FMNMX.FTZ R36, R37, R78, !PT ;  /* 0x0000004e25247209 */ /* 0x000fe40007810000 */
[----:B------:R-:W1:Y:S01]  /*d390*/  MUFU.TANH R27, R27 ;  /* 0x0000001b001b7308 */ /* 0x000e620000002400 */
[----:B0-----:R-:W-:-:S07]  /*d3a0*/  FSEL R78, R24, -INF , P2 ;  /* 0xff800000184e7808 */ /* 0x001fce0001000000 */
[----:B------:R0:W-:Y:S01]  /*d3b0*/  MUFU.EX2 R14, R77 ;  /* 0x0000004d000e7308 */ /* 0x0001e20000000800 */
[----:B------:R-:W-:Y:S02]  /*d3c0*/  ISETP.GT.AND P2, PT, R28, 0x40, PT ;  /* 0x000000401c00780c */ /* 0x000fe40003f44270 */
[----:B0-----:R-:W-:-:S05]  /*d3d0*/  FSEL R77, R21, -INF , P1 ;  /* 0xff800000154d7808 */ /* 0x001fca0000800000 */
[----:B------:R-:W0:Y:S01]  /*d3e0*/  MUFU.TANH R62, R62 ;  /* 0x0000003e003e7308 */ /* 0x000e220000002400 */
[----:B------:R-:W-:Y:S02]  /*d3f0*/  ISETP.GT.AND P1, PT, R28, 0x39, PT ;  /* 0x000000391c00780c */ /* 0x000fe40003f24270 */
[----:B------:R-:W-:Y:S02]  /*d400*/  FMNMX.FTZ R7, R77, R36, !PT ;  /* 0x000000244d077209 */ /* 0x000fe40007810000 */
[----:B--2---:R-:W-:Y:S02]  /*d410*/  FSEL R25, R25, -INF , P1 ;  /* 0xff80000019197808 */ /* 0x004fe40000800000 */
[----:B------:R-:W-:Y:S01]  /*d420*/  FMNMX.FTZ R36, R78, R7, !PT ;  /* 0x000000074e247209 */ /* 0x000fe20007810000 */
[----:B------:R-:W2:Y:S01]  /*d430*/  MUFU.TANH R63, R63 ;  /* 0x0000003f003f7308 */ /* 0x000ea20000002400 */
[----:B------:R-:W-:Y:S02]  /*d440*/  ISETP.GT.AND P1, PT, R28, 0x41, PT ;  /* 0x000000411c00780c */ /* 0x000fe40003f24270 */
[----:B---3--:R-:W-:-:S02]  /*d450*/  FSEL R26, R26, -INF , P2 ;  /* 0xff8000001a1a7808 */ /* 0x008fc40001000000 */
[----:B------:R-:W-:-:S03]  /*d460*/  FMNMX.FTZ R7, R25, R36, !PT ;  /* 0x0000002419077209 */ /* 0x000fc60007810000 */
[----:B------:R-:W3:Y:S01]  /*d470*/  MUFU.TANH R64, R64 ;  /* 0x0000004000407308 */ /* 0x000ee20000002400 */
[----:B------:R-:W-:Y:S01]  /*d480*/  FFMA.FTZ R36, R38, UR47, -R74 ;  /* 0x0000002f26247c23 */ /* 0x000fe2000801084a */
[----:B------:R-:W-:Y:S01]  /*d490*/  ISETP.GT.AND P2, PT, R28, 0x48, PT ;  /* 0x000000481c00780c */ /* 0x000fe20003f44270 */
[----:B------:R-:W-:Y:S01]  /*d4a0*/  FMUL.FTZ R67, R69, UR4 ;  /* 0x0000000445437c20 */ /* 0x000fe20008410000 */
[----:B-1----:R-:W-:Y:S02]  /*d4b0*/  FSEL R27, R27, -INF , P1 ;  /* 0xff8000001b1b7808 */ /* 0x002fe40000800000 */
[----:B------:R-:W-:Y:S02]  /*d4c0*/  FMNMX.FTZ R38, R26, R7, !PT ;  /* 0x000000071a267209 */ /* 0x000fe40007810000 */
[----:B------:R-:W1:Y:S01]  /*d4d0*/  MUFU.TANH R65, R65 ;  /* 0x0000004100417308 */ /* 0x000e620000002400 */
[----:B------:R-:W-:Y:S02]  /*d4e0*/  ISETP.GT.AND P1, PT, R28, 0x49, PT ;  /* 0x000000491c00780c */ /* 0x000fe40003f24270 */
[----:B0-----:R-:W-:-:S02]  /*d4f0*/  FSEL R62, R62, -INF , P2 ;  /* 0xff8000003e3e7808 */ /* 0x001fc40001000000 */
[----:B------:R-:W-:-:S03]  /*d500*/  FMNMX.FTZ R7, R27, R38, !PT ;  /* 0x000000261b077209 */ /* 0x000fc60007810000 */
[----:B------:R-:W0:Y:S01]  /*d510*/  MUFU.TANH R66, R66 ;  /* 0x0000004200427308 */ /* 0x000e220000002400 */
[----:B------:R-:W-:Y:S01]  /*d520*/  FFMA.FTZ R38, R40, UR47, -R74 ;  /* 0x0000002f28267c23 */ /* 0x000fe2000801084a */
[----:B------:R-:W-:Y:S01]  /*d530*/  ISETP.GT.AND P2, PT, R28, 0x50, PT ;  /* 0x000000501c00780c */ /* 0x000fe20003f44270 */
[----:B------:R-:W-:Y:S01]  /*d540*/  FMUL.FTZ R69, R73, UR4 ;  /* 0x0000000449457c20 */ /* 0x000fe20008410000 */
[----:B--2---:R-:W-:Y:S02]  /*d550*/  FSEL R63, R63, -INF , P1 ;  /* 0xff8000003f3f7808 */ /* 0x004fe40000800000 */
[----:B------:R-:W-:Y:S02]  /*d560*/  FMNMX.FTZ R40, R62, R7, !PT ;  /* 0x000000073e287209 */ /* 0x000fe40007810000 */
[----:B------:R-:W-:Y:S01]  /*d570*/  MUFU.TANH R67, R67 ;  /* 0x0000004300437308 */ /* 0x000fe20000002400 */
[----:B------:R-:W-:Y:S01]  /*d580*/  ISETP.GT.AND P1, PT, R28, 0x51, PT ;  /* 0x000000511c00780c */ /* 0x000fe20003f24270 */
[----:B------:R-:W-:Y:S01]  /*d590*/  FMUL.FTZ R70, R76, UR4 ;  /* 0x000000044c467c20 */ /* 0x000fe20008410000 */
[----:B---3--:R-:W-:-:S02]  /*d5a0*/  FSEL R64, R64, -INF , P2 ;  /* 0xff80000040407808 */ /* 0x008fc40001000000 */
[----:B------:R-:W-:-:S03]  /*d5b0*/  FMNMX.FTZ R7, R63, R40, !PT ;  /* 0x000000283f077209 */ /* 0x000fc60007810000 */
[----:B------:R-:W2:Y:S01]  /*d5c0*/  MUFU.TANH R68, R68 ;  /* 0x0000004400447308 */ /* 0x000ea20000002400 */
[----:B------:R-:W-:Y:S02]  /*d5d0*/  ISETP.GT.AND P2, PT, R28, 0x58, PT ;  /* 0x000000581c00780c */ /* 0x000fe40003f44270 */
[----:B-1----:R-:W-:Y:S02]  /*d5e0*/  FSEL R65, R65, -INF , P1 ;  /* 0xff80000041417808 */ /* 0x002fe40000800000 */
[----:B------:R-:W-:-:S03]  /*d5f0*/  FMNMX.FTZ R40, R64, R7, !PT ;  /* 0x0000000740287209 */ /* 0x000fc60007810000 */
[----:B------:R-:W1:Y:S01]  /*d600*/  MUFU.TANH R69, R69 ;  /* 0x0000004500457308 */ /* 0x000e620000002400 */
[----:B------:R-:W-:Y:S02]  /*d610*/  ISETP.GT.AND P1, PT, R28, 0x59, PT ;  /* 0x000000591c00780c */ /* 0x000fe40003f24270 */
[----:B------:R-:W-:-:S05]  /*d620*/  FMNMX.FTZ R40, R65, R40, !PT ;  /* 0x0000002841287209 */ /* 0x000fca0007810000 */
[----:B------:R-:W3:Y:S01]  /*d630*/  MUFU.TANH R70, R70 ;  /* 0x0000004600467308 */ /* 0x000ee20000002400 */
[----:B------:R-:W-:-:S07]  /*d640*/  FMUL.FTZ R73, R81, UR4 ;  /* 0x0000000451497c20 */ /* 0x000fce0008410000 */
[----:B------:R0:W-:Y:S02]  /*d650*/  MUFU.EX2 R20, R79 ;  /* 0x0000004f00147308 */ /* 0x0001e40000000800 */
[----:B0-----:R-:W-:-:S06]  /*d660*/  FSEL R79, R66, -INF , P2 ;  /* 0xff800000424f7808 */ /* 0x001fcc0001000000 */
[----:B------:R-:W0:Y:S01]  /*d670*/  MUFU.TANH R71, R71 ;  /* 0x0000004700477308 */ /* 0x000e220000002400 */
[----:B------:R-:W-:Y:S02]  /*d680*/  ISETP.GT.AND P2, PT, R28, 0x60, PT ;  /* 0x000000601c00780c */ /* 0x000fe40003f44270 */
[----:B------:R-:W-:-:S05]  /*d690*/  FMNMX.FTZ R7, R79, R40, !PT ;  /* 0x000000284f077209 */ /* 0x000fca0007810000 */
[----:B------:R5:W-:Y:S01]  /*d6a0*/  MUFU.EX2 R24, R80 ;  /* 0x0000005000187308 */ /* 0x000be20000000800 */
[----:B--2---:R-:W-:Y:S01]  /*d6b0*/  FSEL R81, R68, -INF , P2 ;  /* 0xff80000044517808 */ /* 0x004fe20001000000 */
[----:B------:R-:W-:Y:S01]  /*d6c0*/  FMUL.FTZ R75, R84, UR4 ;  /* 0x00000004544b7c20 */ /* 0x000fe20008410000 */
[----:B-----5:R-:W-:-:S05]  /*d6d0*/  FSEL R80, R67, -INF , P1 ;  /* 0xff80000043507808 */ /* 0x020fca0000800000 */
[----:B------:R-:W2:Y:S01]  /*d6e0*/  MUFU.TANH R72, R72 ;  /* 0x0000004800487308 */ /* 0x000ea20000002400 */
[----:B------:R-:W-:Y:S02]  /*d6f0*/  ISETP.GT.AND P1, PT, R28, 0x61, PT ;  /* 0x000000611c00780c */ /* 0x000fe40003f24270 */
[----:B------:R-:W-:Y:S01]  /*d700*/  FMNMX.FTZ R66, R80, R7, !PT ;  /* 0x0000000750427209 */ /* 0x000fe20007810000 */
[----:B------:R-:W-:Y:S01]  /*d710*/  FMUL.FTZ R76, R85, UR4 ;  /* 0x00000004554c7c20 */ /* 0x000fe20008410000 */
[C---:B------:R-:W-:Y:S02]  /*d720*/  ISETP.GT.AND P2, PT, R28.reuse, 0x68, PT ;  /* 0x000000681c00780c */ /* 0x040fe40003f44270 */
[----:B-1----:R-:W-:Y:S01]  /*d730*/  FSEL R69, R69, -INF , P1 ;  /* 0xff80000045457808 */ /* 0x002fe20000800000 */
[----:B------:R-:W1:Y:S01]  /*d740*/  MUFU.TANH R73, R73 ;  /* 0x0000004900497308 */ /* 0x000e620000002400 */
[----:B------:R-:W-:Y:S02]  /*d750*/  FMNMX.FTZ R66, R81, R66, !PT ;  /* 0x0000004251427209 */ /* 0x000fe40007810000 */
[----:B------:R-:W-:-:S02]  /*d760*/  ISETP.GT.AND P1, PT, R28, 0x69, PT ;  /* 0x000000691c00780c */ /* 0x000fc40003f24270 */
[----:B---3--:R-:W-:Y:S02]  /*d770*/  FSEL R70, R70, -INF , P2 ;  /* 0xff80000046467808 */ /* 0x008fe40001000000 */
[----:B------:R-:W-:Y:S01]  /*d780*/  FMNMX.FTZ R7, R69, R66, !PT ;  /* 0x0000004245077209 */ /* 0x000fe20007810000 */
[----:B------:R-:W3:Y:S01]  /*d790*/  MUFU.TANH R75, R75 ;  /* 0x0000004b004b7308 */ /* 0x000ee20000002400 */
[----:B------:R-:W-:Y:S02]  /*d7a0*/  ISETP.GT.AND P2, PT, R28, 0x70, PT ;  /* 0x000000701c00780c */ /* 0x000fe40003f44270 */
[----:B0-----:R-:W-:Y:S02]  /*d7b0*/  FSEL R71, R71, -INF , P1 ;  /* 0xff80000047477808 */ /* 0x001fe40000800000 */
[----:B------:R-:W-:-:S03]  /*d7c0*/  FMNMX.FTZ R66, R70, R7, !PT ;  /* 0x0000000746427209 */ /* 0x000fc60007810000 */
[----:B------:R-:W0:Y:S01]  /*d7d0*/  MUFU.TANH R76, R76 ;  /* 0x0000004c004c7308 */ /* 0x000e220000002400 */
[----:B------:R-:W-:Y:S02]  /*d7e0*/  ISETP.GT.AND P1, PT, R28, 0x71, PT ;  /* 0x000000711c00780c */ /* 0x000fe40003f24270 */
[----:B--2---:R-:W-:Y:S02]  /*d7f0*/  FSEL R72, R72, -INF , P2 ;  /* 0xff80000048487808 */ /* 0x004fe40001000000 */
[----:B------:R-:W-:Y:S02]  /*d800*/  FMNMX.FTZ R7, R71, R66, !PT ;  /* 0x0000004247077209 */ /* 0x000fe40007810000 */
[----:B------:R-:W-:Y:S02]  /*d810*/  ISETP.GT.AND P2, PT, R28, 0x78, PT ;  /* 0x000000781c00780c */ /* 0x000fe40003f44270 */
[----:B-1----:R-:W-:Y:S02]  /*d820*/  FSEL R73, R73, -INF , P1 ;  /* 0xff80000049497808 */ /* 0x002fe40000800000 */
[----:B------:R-:W-:-:S02]  /*d830*/  FMNMX.FTZ R66, R72, R7, !PT ;  /* 0x0000000748427209 */ /* 0x000fc40007810000 */
[----:B------:R-:W-:Y:S02]  /*d840*/  ISETP.GT.AND P1, PT, R28, 0x79, PT ;  /* 0x000000791c00780c */ /* 0x000fe40003f24270 */
[----:B---3--:R-:W-:Y:S02]  /*d850*/  FSEL R75, R75, -INF , P2 ;  /* 0xff8000004b4b7808 */ /* 0x008fe40001000000 */
[----:B------:R-:W-:Y:S02]  /*d860*/  FMNMX.FTZ R66, R73, R66, !PT ;  /* 0x0000004249427209 */ /* 0x000fe40007810000 */
[----:B0-----:R-:W-:Y:S02]  /*d870*/  FSEL R76, R76, -INF , P1 ;  /* 0xff8000004c4c7808 */ /* 0x001fe40000800000 */
[----:B------:R-:W-:-:S04]  /*d880*/  FMNMX.FTZ R7, R75, R66, !PT ;  /* 0x000000424b077209 */ /* 0x000fc80007810000 */
[----:B------:R-:W-:-:S05]  /*d890*/  FMNMX.FTZ R7, R76, R7, !PT ;  /* 0x000000074c077209 */ /* 0x000fca0007810000 */
[----:B------:R-:W0:Y:S02]  /*d8a0*/  SHFL.BFLY PT, R28, R7, 0x2, 0x1f ;  /* 0x0c401f00071c7f89 */ /* 0x000e2400000e0000 */
[----:B0-----:R-:W-:-:S05]  /*d8b0*/  FMNMX.FTZ R28, R7, R28, !PT ;  /* 0x0000001c071c7209 */ /* 0x001fca0007810000 */
[----:B------:R-:W0:Y:S01]  /*d8c0*/  SHFL.BFLY PT, R7, R28, 0x1, 0x1f ;  /* 0x0c201f001c077f89 */ /* 0x000e2200000e0000 */
[--C-:B------:R-:W-:Y:S01]  /*d8d0*/  FFMA.FTZ R67, R46, UR47, -R74.reuse ;  /* 0x0000002f2e437c23 */ /* 0x100fe2000801084a */
[----:B------:R-:W-:Y:S01]  /*d8e0*/  FFMA.FTZ R46, R56, UR47, -R74 ;  /* 0x0000002f382e7c23 */ /* 0x000fe2000801084a */
[----:B------:R-:W-:Y:S01]  /*d8f0*/  MUFU.EX2 R29, R29 ;  /* 0x0000001d001d7308 */ /* 0x000fe20000000800 */
[----:B0-----:R-:W-:-:S04]  /*d900*/  FMNMX.FTZ R7, R28, R7, !PT ;  /* 0x000000071c077209 */ /* 0x001fc80007810000 */
[C---:B------:R-:W-:Y:S01]  /*d910*/  FSETP.NEU.FTZ.AND P1, PT, R7.reuse, -INF , PT ;  /* 0xff8000000700780b */ /* 0x040fe20003f3d000 */
[----:B------:R-:W-:-:S05]  /*d920*/  FMUL.FTZ R56, R7, UR47 ;  /* 0x0000002f07387c20 */ /* 0x000fca0008410000 */
[----:B------:R-:W-:-:S05]  /*d930*/  FSEL R56, R56, RZ, P1 ;  /* 0x000000ff38387208 */ /* 0x000fca0000800000 */
[--C-:B------:R-:W-:Y:S01]  /*d940*/  FFMA.FTZ R3, R3, UR47, -R56.reuse ;  /* 0x0000002f03037c23 */ /* 0x100fe20008010838 */
[--C-:B------:R-:W-:Y:S01]  /*d950*/  FFMA.FTZ R4, R4, UR47, -R56.reuse ;  /* 0x0000002f04047c23 */ /* 0x100fe20008010838 */
[----:B------:R-:W-:Y:S01]  /*d960*/  FFMA.FTZ R5, R5, UR47, -R56 ;  /* 0x0000002f05057c23 */ /* 0x000fe20008010838 */
[----:B------:R-:W-:Y:S01]  /*d970*/  MUFU.EX2 R30, R30 ;  /* 0x0000001e001e7308 */ /* 0x000fe20000000800 */
[----:B------:R-:W-:Y:S01]  /*d980*/  FFMA.FTZ R21, R39, UR47, -R74 ;  /* 0x0000002f27157c23 */ /* 0x000fe2000801084a */
[----:B------:R-:W-:Y:S01]  /*d990*/  FFMA.FTZ R6, R6, UR47, -R56 ;  /* 0x0000002f06067c23 */ /* 0x000fe20008010838 */
[--C-:B------:R-:W-:Y:S01]  /*d9a0*/  FFMA.FTZ R39, R41, UR47, -R74.reuse ;  /* 0x0000002f29277c23 */ /* 0x100fe2000801084a */
[----:B------:R-:W-:-:S04]  /*d9b0*/  FFMA.FTZ R41, R45, UR47, -R74 ;  /* 0x0000002f2d297c23 */ /* 0x000fc8000801084a */
[----:B------:R-:W-:Y:S01]  /*d9c0*/  MUFU.EX2 R3, R3 ;  /* 0x0000000300037308 */ /* 0x000fe20000000800 */
[--C-:B------:R-:W-:Y:S01]  /*d9d0*/  FFMA.FTZ R45, R49, UR47, -R74.reuse ;  /* 0x0000002f312d7c23 */ /* 0x100fe2000801084a */
[----:B------:R-:W-:-:S06]  /*d9e0*/  FFMA.FTZ R49, R52, UR47, -R74 ;  /* 0x0000002f34317c23 */ /* 0x000fcc000801084a */
[----:B------:R-:W0:Y:S01]  /*d9f0*/  MUFU.EX2 R4, R4 ;  /* 0x0000000400047308 */ /* 0x000e220000000800 */
[----:B------:R-:W-:Y:S01]  /*da00*/  FFMA.FTZ R33, R33, UR47, -R56 ;  /* 0x0000002f21217c23 */ /* 0x000fe20008010838 */
[--C-:B------:R-:W-:Y:S01]  /*da10*/  FFMA.FTZ R52, R53, UR47, -R74.reuse ;  /* 0x0000002f35347c23 */ /* 0x100fe2000801084a */
[----:B------:R-:W-:-:S05]  /*da20*/  FFMA.FTZ R47, R47, UR47, -R74 ;  /* 0x0000002f2f2f7c23 */ /* 0x000fca000801084a */
[----:B------:R-:W-:Y:S01]  /*da30*/  MUFU.EX2 R31, R31 ;  /* 0x0000001f001f7308 */ /* 0x000fe20000000800 */
[--C-:B------:R-:W-:Y:S01]  /*da40*/  FFMA.FTZ R53, R55, UR47, -R74.reuse ;  /* 0x0000002f37357c23 */ /* 0x100fe2000801084a */
[----:B------:R-:W-:-:S06]  /*da50*/  FFMA.FTZ R55, R58, UR47, -R74 ;  /* 0x0000002f3a377c23 */ /* 0x000fcc000801084a */
[----:B------:R-:W1:Y:S01]  /*da60*/  MUFU.EX2 R5, R5 ;  /* 0x0000000500057308 */ /* 0x000e620000000800 */
[----:B------:R-:W-:Y:S01]  /*da70*/  FFMA.FTZ R43, R43, UR47, -R74 ;  /* 0x0000002f2b2b7c23 */ /* 0x000fe2000801084a */
[----:B------:R-:W-:Y:S01]  /*da80*/  FFMA.FTZ R58, R9, UR47, -R56 ;  /* 0x0000002f093a7c23 */ /* 0x000fe20008010838 */
[----:B------:R-:W-:-:S05]  /*da90*/  FFMA.FTZ R68, R48, UR47, -R74 ;  /* 0x0000002f30447c23 */ /* 0x000fca000801084a */
[----:B------:R-:W2:Y:S01]  /*daa0*/  MUFU.EX2 R6, R6 ;  /* 0x0000000600067308 */ /* 0x000ea20000000800 */
[----:B------:R-:W-:Y:S01]  /*dab0*/  FFMA.FTZ R48, R54, UR47, -R74 ;  /* 0x0000002f36307c23 */ /* 0x000fe2000801084a */
[----:B------:R-:W-:Y:S01]  /*dac0*/  FFMA.FTZ R9, R13, UR47, -R56 ;  /* 0x0000002f0d097c23 */ /* 0x000fe20008010838 */
[--C-:B------:R-:W-:Y:S01]  /*dad0*/  FFMA.FTZ R42, R42, UR47, -R74.reuse ;  /* 0x0000002f2a2a7c23 */ /* 0x100fe2000801084a */
[--C-:B------:R-:W-:Y:S01]  /*dae0*/  FFMA.FTZ R44, R44, UR47, -R74.reuse ;  /* 0x0000002f2c2c7c23 */ /* 0x100fe2000801084a */
[----:B------:R-:W-:-:S03]  /*daf0*/  FFMA.FTZ R50, R50, UR47, -R74 ;  /* 0x0000002f32327c23 */ /* 0x000fc6000801084a */
[----:B------:R3:W-:Y:S01]  /*db00*/  MUFU.EX2 R66, R47 ;  /* 0x0000002f00427308 */ /* 0x0007e20000000800 */
[--C-:B------:R-:W-:Y:S01]  /*db10*/  FFMA.FTZ R51, R51, UR47, -R74.reuse ;  /* 0x0000002f33337c23 */ /* 0x100fe2000801084a */
[----:B------:R-:W-:Y:S01]  /*db20*/  FFMA.FTZ R54, R59, UR47, -R74 ;  /* 0x0000002f3b367c23 */ /* 0x000fe2000801084a */
[----:B------:R-:W-:Y:S01]  /*db30*/  FFMA.FTZ R28, R35, UR47, -R56 ;  /* 0x0000002f231c7c23 */ /* 0x000fe20008010838 */
[----:B------:R-:W-:Y:S02]  /*db40*/  IMAD.U32 R13, RZ, RZ, UR40 ;  /* 0x00000028ff0d7e24 */ /* 0x000fe4000f8e00ff */
[--C-:B------:R-:W-:Y:S02]  /*db50*/  FFMA.FTZ R61, R61, UR47, -R74.reuse ;  /* 0x0000002f3d3d7c23 */ /* 0x100fe4000801084a */
[----:B------:R-:W5:Y:S01]  /*db60*/  MUFU.EX2 R33, R33 ;  /* 0x0000002100217308 */ /* 0x000f620000000800 */
[----:B---3--:R-:W-:Y:S01]  /*db70*/  FFMA.FTZ R47, R57, UR47, -R74 ;  /* 0x0000002f392f7c23 */ /* 0x008fe2000801084a */
[--C-:B------:R-:W-:Y:S01]  /*db80*/  FFMA.FTZ R57, R32, UR47, -R56.reuse ;  /* 0x0000002f20397c23 */ /* 0x100fe20008010838 */
[----:B------:R-:W-:Y:S01]  /*db90*/  FFMA.FTZ R35, R26, UR47, -R56 ;  /* 0x0000002f1a237c23 */ /* 0x000fe20008010838 */
[----:B0-----:R-:W-:-:S04]  /*dba0*/  FADD.FTZ R26, R3, R4 ;  /* 0x00000004031a7221 */ /* 0x001fc80000010000 */
[----:B------:R0:W-:Y:S01]  /*dbb0*/  MUFU.EX2 R40, R43 ;  /* 0x0000002b00287308 */ /* 0x0001e20000000800 */
[----:B------:R-:W-:Y:S01]  /*dbc0*/  FFMA.FTZ R32, R15, UR47, -R56 ;  /* 0x0000002f0f207c23 */ /* 0x000fe20008010838 */
[----:B------:R-:W-:Y:S01]  /*dbd0*/  PRMT R0, R13, 0x654, R0 ;  /* 0x000006540d007816 */ /* 0x000fe20000000000 */
[----:B-1----:R-:W-:-:S05]  /*dbe0*/  FADD.FTZ R13, R5, R26 ;  /* 0x0000001a050d7221 */ /* 0x002fca0000010000 */
[----:B------:R-:W1:Y:S01]  /*dbf0*/  MUFU.EX2 R58, R58 ;  /* 0x0000003a003a7308 */ /* 0x000e620000000800 */
[----:B0-----:R-:W-:Y:S01]  /*dc00*/  FFMA.FTZ R43, R60, UR47, -R74 ;  /* 0x0000002f3c2b7c23 */ /* 0x001fe2000801084a */
[----:B------:R-:W-:Y:S01]  /*dc10*/  FADD.FTZ R74, R29, R30 ;  /* 0x0000001e1d4a7221 */ /* 0x000fe20000010000 */
[--C-:B------:R-:W-:Y:S01]  /*dc20*/  FFMA.FTZ R60, R11, UR47, -R56.reuse ;  /* 0x0000002f0b3c7c23 */ /* 0x100fe20008010838 */
[--C-:B------:R-:W-:Y:S01]  /*dc30*/  FFMA.FTZ R59, R78, UR47, -R56.reuse ;  /* 0x0000002f4e3b7c23 */ /* 0x100fe20008010838 */
[----:B------:R-:W-:Y:S01]  /*dc40*/  FFMA.FTZ R82, R27, UR47, -R56 ;  /* 0x0000002f1b527c23 */ /* 0x000fe20008010838 */
[----:B------:R-:W-:Y:S02]  /*dc50*/  FADD.FTZ R15, R31, R74 ;  /* 0x0000004a1f0f7221 */ /* 0x000fe40000010000 */
[----:B------:R-:W0:Y:S01]  /*dc60*/  MUFU.EX2 R57, R57 ;  /* 0x0000003900397308 */ /* 0x000e220000000800 */
[----:B--2---:R-:W-:Y:S01]  /*dc70*/  FADD.FTZ R26, R6, R13 ;  /* 0x0000000d061a7221 */ /* 0x004fe20000010000 */
[----:B------:R-:W-:-:S06]  /*dc80*/  FADD.FTZ R15, R10, R15 ;  /* 0x0000000f0a0f7221 */ /* 0x000fcc0000010000 */
[----:B------:R-:W-:Y:S01]  /*dc90*/  MUFU.EX2 R36, R36 ;  /* 0x0000002400247308 */ /* 0x000fe20000000800 */
[----:B------:R-:W-:Y:S01]  /*dca0*/  FADD.FTZ R15, R12, R15 ;  /* 0x0000000f0c0f7221 */ /* 0x000fe20000010000 */
[----:B-----5:R-:W-:-:S06]  /*dcb0*/  FADD.FTZ R13, R33, R26 ;  /* 0x0000001a210d7221 */ /* 0x020fcc0000010000 */
[----:B------:R-:W-:Y:S01]  /*dcc0*/  MUFU.EX2 R38, R38 ;  /* 0x0000002600267308 */ /* 0x000fe20000000800 */
[--C-:B------:R-:W-:Y:S01]  /*dcd0*/  FFMA.FTZ R78, R25, UR47, -R56.reuse ;  /* 0x0000002f194e7c23 */ /* 0x100fe20008010838 */
[--C-:B------:R-:W-:Y:S01]  /*dce0*/  FFMA.FTZ R62, R62, UR47, -R56.reuse ;  /* 0x0000002f3e3e7c23 */ /* 0x100fe20008010838 */
[----:B------:R-:W-:Y:S01]  /*dcf0*/  FFMA.FTZ R63, R63, UR47, -R56 ;  /* 0x0000002f3f3f7c23 */ /* 0x000fe20008010838 */
[----:B------:R2:W-:Y:S04]  /*dd00*/  SYNCS.ARRIVE.TRANS64.RED.A1T0 RZ, [R0+URZ], RZ ;  /* 0x000000ff00ff79a7 */ /* 0x0005e8000810043f */
[----:B------:R-:W3:Y:S01]  /*dd10*/  MUFU.EX2 R60, R60 ;  /* 0x0000003c003c7308 */ /* 0x000ee20000000800 */
[----:B------:R-:W-:Y:S01]  /*dd20*/  FADD.FTZ R25, R14, R15 ;  /* 0x0000000f0e197221 */ /* 0x000fe20000010000 */
[----:B-1----:R-:W-:Y:S01]  /*dd30*/  FADD.FTZ R26, R58, R13 ;  /* 0x0000000d3a1a7221 */ /* 0x002fe20000010000 */
[----:B------:R-:W-:-:S02]  /*dd40*/  F2FP.BF16.F32.PACK_AB R13, R30, R29 ;  /* 0x0000001d1e0d723e */ /* 0x000fc400000010ff */
[----:B------:R-:W-:Y:S01]  /*dd50*/  FADD.FTZ R29, R20, R25 ;  /* 0x00000019141d7221 */ /* 0x000fe20000010000 */
[----:B0-----:R-:W-:Y:S01]  /*dd60*/  FADD.FTZ R27, R57, R26 ;  /* 0x0000001a391b7221 */ /* 0x001fe20000010000 */
[----:B------:R-:W-:Y:S02]  /*dd70*/  F2FP.BF16.F32.PACK_AB R25, R14, R12 ;  /* 0x0000000c0e19723e */ /* 0x000fe400000010ff */
[----:B------:R-:W-:Y:S01]  /*dd80*/  FADD.FTZ R14, R24, R29 ;  /* 0x0000001d180e7221 */ /* 0x000fe20000010000 */
[----:B---3--:R-:W-:Y:S01]  /*dd90*/  FADD.FTZ R29, R60, R27 ;  /* 0x0000001b3c1d7221 */ /* 0x008fe20000010000 */
[----:B------:R-:W-:Y:S02]  /*dda0*/  F2FP.BF16.F32.PACK_AB R27, R24, R20 ;  /* 0x00000014181b723e */ /* 0x000fe400000010ff */
[----:B------:R-:W-:Y:S02]  /*ddb0*/  F2FP.BF16.F32.PACK_AB R24, R58, R33 ;  /* 0x000000213a18723e */ /* 0x000fe400000010ff */
[----:B------:R-:W3:Y:S01]  /*ddc0*/  LDL R33, [R1+0x80] ;  /* 0x0000800001217983 */ /* 0x000ee20000100800 */
[----:B------:R-:W0:Y:S01]  /*ddd0*/  MUFU.EX2 R28, R28 ;  /* 0x0000001c001c7308 */ /* 0x000e220000000800 */
[----:B------:R-:W-:-:S07]  /*dde0*/  FFMA.FTZ R11, R34, UR47, -R56 ;  /* 0x0000002f220b7c23 */ /* 0x000fce0008010838 */
[----:B------:R-:W1:Y:S01]  /*ddf0*/  MUFU.EX2 R21, R21 ;  /* 0x0000001500157308 */ /* 0x000e620000000800 */
[----:B------:R-:W-:-:S07]  /*de00*/  FFMA.FTZ R34, R37, UR47, -R56 ;  /* 0x0000002f25227c23 */ /* 0x000fce0008010838 */
[----:B------:R-:W5:Y:S01]  /*de10*/  MUFU.EX2 R9, R9 ;  /* 0x0000000900097308 */ /* 0x000f620000000800 */
[----:B------:R-:W-:-:S07]  /*de20*/  FFMA.FTZ R37, R77, UR47, -R56 ;  /* 0x0000002f4d257c23 */ /* 0x000fce0008010838 */
[----:B------:R-:W4:Y:S01]  /*de30*/  MUFU.EX2 R11, R11 ;  /* 0x0000000b000b7308 */ /* 0x000f220000000800 */
[----:B------:R-:W-:Y:S01]  /*de40*/  F2FP.BF16.F32.PACK_AB R12, R4, R3 ;  /* 0x00000003040c723e */ /* 0x000fe200000010ff */
[----:B0-----:R-:W-:Y:S01]  /*de50*/  FADD.FTZ R4, R28, R29 ;  /* 0x0000001d1c047221 */ /* 0x001fe20000010000 */
[----:B------:R-:W-:-:S05]  /*de60*/  F2FP.BF16.F32.PACK_AB R15, R10, R31 ;  /* 0x0000001f0a0f723e */ /* 0x000fca00000010ff */
[----:B------:R-:W0:Y:S01]  /*de70*/  MUFU.EX2 R32, R32 ;  /* 0x0000002000207308 */ /* 0x000e220000000800 */
[----:B-1----:R-:W-:-:S07]  /*de80*/  FADD.FTZ R31, R21, R14 ;  /* 0x0000000e151f7221 */ /* 0x002fce0000010000 */
[----:B------:R-:W1:Y:S01]  /*de90*/  MUFU.EX2 R39, R39 ;  /* 0x0000002700277308 */ /* 0x000e620000000800 */
[----:B-----5:R-:W-:Y:S01]  /*dea0*/  FADD.FTZ R4, R9, R4 ;  /* 0x0000000409047221 */ /* 0x020fe20000010000 */
[----:B------:R-:W-:-:S06]  /*deb0*/  FADD.FTZ R31, R36, R31 ;  /* 0x0000001f241f7221 */ /* 0x000fcc0000010000 */
[----:B------:R-:W5:Y:S01]  /*dec0*/  MUFU.EX2 R34, R34 ;  /* 0x0000002200227308 */ /* 0x000f620000000800 */
[----:B------:R-:W-:Y:S01]  /*ded0*/  F2FP.BF16.F32.PACK_AB R14, R6, R5 ;  /* 0x00000005060e723e */ /* 0x000fe200000010ff */
[----:B----4-:R-:W-:-:S06]  /*dee0*/  FADD.FTZ R5, R11, R4 ;  /* 0x000000040b057221 */ /* 0x010fcc0000010000 */
[----:B------:R-:W4:Y:S01]  /*def0*/  MUFU.EX2 R37, R37 ;  /* 0x0000002500257308 */ /* 0x000f220000000800 */
[----:B------:R-:W-:-:S07]  /*df00*/  FADD.FTZ R6, R38, R31 ;  /* 0x0000001f26067221 */ /* 0x000fce0000010000 */
[----:B------:R-:W2:Y:S01]  /*df10*/  MUFU.EX2 R42, R42 ;  /* 0x0000002a002a7308 */ /* 0x000ea20000000800 */
[----:B0-----:R-:W-:Y:S01]  /*df20*/  FADD.FTZ R5, R32, R5 ;  /* 0x0000000520057221 */ /* 0x001fe20000010000 */
[----:B-1----:R-:W-:-:S06]  /*df30*/  FADD.FTZ R31, R39, R6 ;  /* 0x00000006271f7221 */ /* 0x002fcc0000010000 */
[----:B------:R-:W0:Y:S08]  /*df40*/  MUFU.EX2 R59, R59 ;  /* 0x0000003b003b7308 */ /* 0x000e300000000800 */
[----:B------:R-:W1:Y:S01]  /*df50*/  MUFU.EX2 R41, R41 ;  /* 0x0000002900297308 */ /* 0x000e620000000800 */
[----:B------:R-:W-:Y:S01]  /*df60*/  F2FP.BF16.F32.PACK_AB R29, R36, R21 ;  /* 0x00000015241d723e */ /* 0x000fe200000010ff */
[----:B-----5:R-:W-:-:S06]  /*df70*/  FADD.FTZ R6, R34, R5 ;  /* 0x0000000522067221 */ /* 0x020fcc0000010000 */
[----:B------:R-:W5:Y:S01]  /*df80*/  MUFU.EX2 R78, R78 ;  /* 0x0000004e004e7308 */ /* 0x000f620000000800 */
[----:B------:R-:W-:-:S07]  /*df90*/  FADD.FTZ R21, R40, R31 ;  /* 0x0000001f28157221 */ /* 0x000fce0000010000 */
[----:B------:R-:W5:Y:S01]  /*dfa0*/  MUFU.EX2 R44, R44 ;  /* 0x0000002c002c7308 */ /* 0x000f620000000800 */
[----:B----4-:R-:W-:Y:S01]  /*dfb0*/  FADD.FTZ R6, R37, R6 ;  /* 0x0000000625067221 */ /* 0x010fe20000010000 */
[----:B--2---:R-:W-:-:S06]  /*dfc0*/  FADD.FTZ R20, R42, R21 ;  /* 0x000000152a147221 */ /* 0x004fcc0000010000 */
[----:B------:R-:W2:Y:S01]  /*dfd0*/  MUFU.EX2 R35, R35 ;  /* 0x0000002300237308 */ /* 0x000ea20000000800 */
[----:B------:R-:W-:Y:S01]  /*dfe0*/  F2FP.BF16.F32.PACK_AB R28, R9, R28 ;  /* 0x0000001c091c723e */ /* 0x000fe200000010ff */
[----:B0-----:R-:W-:-:S06]  /*dff0*/  FADD.FTZ R5, R59, R6 ;  /* 0x000000063b057221 */ /* 0x001fcc0000010000 */
[----:B------:R-:W0:Y:S01]  /*e000*/  MUFU.EX2 R82, R82 ;  /* 0x0000005200527308 */ /* 0x000e220000000800 */
[----:B-1----:R-:W-:-:S07]  /*e010*/  FADD.FTZ R9, R41, R20 ;  /* 0x0000001429097221 */ /* 0x002fce0000010000 */
[----:B------:R-:W1:Y:S01]  /*e020*/  MUFU.EX2 R67, R67 ;  /* 0x0000004300437308 */ /* 0x000e620000000800 */
[----:B------:R-:W-:Y:S01]  /*e030*/  FFMA.FTZ R64, R64, UR47, -R56 ;  /* 0x0000002f40407c23 */ /* 0x000fe20008010838 */
[----:B-----5:R-:W-:-:S06]  /*e040*/  FADD.FTZ R6, R78, R5 ;  /* 0x000000054e067221 */ /* 0x020fcc0000010000 */
[----:B------:R-:W4:Y:S01]  /*e050*/  MUFU.EX2 R0, R62 ;  /* 0x0000003e00007308 */ /* 0x000f220000000800 */
[----:B------:R-:W-:Y:S01]  /*e060*/  FFMA.FTZ R65, R65, UR47, -R56 ;  /* 0x0000002f41417c23 */ /* 0x000fe20008010838 */
[----:B------:R-:W-:-:S06]  /*e070*/  FADD.FTZ R9, R44, R9 ;  /* 0x000000092c097221 */ /* 0x000fcc0000010000 */
[----:B------:R-:W5:Y:S01]  /*e080*/  MUFU.EX2 R45, R45 ;  /* 0x0000002d002d7308 */ /* 0x000f620000000800 */
[----:B--2---:R-:W-:Y:S01]  /*e090*/  FADD.FTZ R5, R35, R6 ;  /* 0x0000000623057221 */ /* 0x004fe20000010000 */
[----:B------:R-:W-:-:S06]  /*e0a0*/  FADD.FTZ R6, R66, R9 ;  /* 0x0000000942067221 */ /* 0x000fcc0000010000 */
[----:B------:R-:W2:Y:S01]  /*e0b0*/  MUFU.EX2 R63, R63 ;  /* 0x0000003f003f7308 */ /* 0x000ea20000000800 */
[----:B------:R-:W-:-:S07]  /*e0c0*/  FFMA.FTZ R79, R79, UR47, -R56 ;  /* 0x0000002f4f4f7c23 */ /* 0x000fce0008010838 */
[----:B------:R-:W2:Y:S01]  /*e0d0*/  MUFU.EX2 R68, R68 ;  /* 0x0000004400447308 */ /* 0x000ea20000000800 */
[----:B0-----:R-:W-:Y:S01]  /*e0e0*/  FADD.FTZ R5, R82, R5 ;  /* 0x0000000552057221 */ /* 0x001fe20000010000 */
[----:B-1----:R-:W-:-:S06]  /*e0f0*/  FADD.FTZ R6, R67, R6 ;  /* 0x0000000643067221 */ /* 0x002fcc0000010000 */
[----:B------:R-:W-:Y:S01]  /*e100*/  MUFU.EX2 R62, R64 ;  /* 0x00000040003e7308 */ /* 0x000fe20000000800 */
[----:B------:R-:W-:-:S07]  /*e110*/  FFMA.FTZ R80, R80, UR47, -R56 ;  /* 0x0000002f50507c23 */ /* 0x000fce0008010838 */
[----:B------:R-:W0:Y:S01]  /*e120*/  MUFU.EX2 R50, R50 ;  /* 0x0000003200327308 */ /* 0x000e220000000800 */
[----:B------:R-:W-:Y:S01]  /*e130*/  F2FP.BF16.F32.PACK_AB R26, R60, R57 ;  /* 0x000000393c1a723e */ /* 0x000fe200000010ff */
[----:B------:R1:W-:Y:S01]  /*e140*/  STSM.16.M88.4 [R155+0x21800], R12 ;  /* 0x0218000c9b007844 */ /* 0x0003e20000000200 */
[----:B------:R-:W-:-:S05]  /*e150*/  F2FP.BF16.F32.PACK_AB R31, R39, R38 ;  /* 0x00000026271f723e */ /* 0x000fca00000010ff */
[----:B------:R-:W-:Y:S01]  /*e160*/  MUFU.EX2 R65, R65 ;  /* 0x0000004100417308 */ /* 0x000fe20000000800 */
[----:B------:R-:W-:Y:S01]  /*e170*/  F2FP.BF16.F32.PACK_AB R30, R32, R11 ;  /* 0x0000000b201e723e */ /* 0x000fe200000010ff */
[----:B----4-:R-:W-:Y:S01]  /*e180*/  FADD.FTZ R20, R0, R5 ;  /* 0x0000000500147221 */ /* 0x010fe20000010000 */
[----:B------:R-:W-:-:S05]  /*e190*/  FFMA.FTZ R81, R81, UR47, -R56 ;  /* 0x0000002f51517c23 */ /* 0x000fca0008010838 */
[----:B------:R-:W4:Y:S01]  /*e1a0*/  MUFU.EX2 R51, R51 ;  /* 0x0000003300337308 */ /* 0x000f220000000800 */
[----:B-----5:R-:W-:Y:S01]  /*e1b0*/  FADD.FTZ R5, R45, R6 ;  /* 0x000000062d057221 */ /* 0x020fe20000010000 */
[----:B-1----:R-:W-:Y:S02]  /*e1c0*/  F2FP.BF16.F32.PACK_AB R13, R42, R40 ;  /* 0x000000282a0d723e */ /* 0x002fe400000010ff */
[----:B------:R-:W-:Y:S02]  /*e1d0*/  F2FP.BF16.F32.PACK_AB R12, R37, R34 ;  /* 0x00000022250c723e */ /* 0x000fe400000010ff */
[----:B------:R-:W-:Y:S02]  /*e1e0*/  F2FP.BF16.F32.PACK_AB R14, R78, R59 ;  /* 0x0000003b4e0e723e */ /* 0x000fe400000010ff */
[----:B------:R-:W1:Y:S01]  /*e1f0*/  MUFU.EX2 R10, R79 ;  /* 0x0000004f000a7308 */ /* 0x000e620000000800 */
[----:B------:R-:W-:Y:S01]  /*e200*/  F2FP.BF16.F32.PACK_AB R15, R44, R41 ;  /* 0x000000292c0f723e */ /* 0x000fe200000010ff */
[----:B------:R-:W-:Y:S01]  /*e210*/  STSM.16.M88.4 [R98], R24 ;  /* 0x0000001862007844 */ /* 0x000fe20000000200 */
[----:B--2---:R-:W-:-:S05]  /*e220*/  FADD.FTZ R9, R63, R20 ;  /* 0x000000143f097221 */ /* 0x004fca0000010000 */
[----:B------:R-:W2:Y:S01]  /*e230*/  MUFU.EX2 R49, R49 ;  /* 0x0000003100317308 */ /* 0x000ea20000000800 */
[----:B------:R-:W-:Y:S01]  /*e240*/  STSM.16.M88.4 [R96], R28 ;  /* 0x0000001c60007844 */ /* 0x000fe20000000200 */
[----:B------:R-:W-:Y:S01]  /*e250*/  FADD.FTZ R5, R68, R5 ;  /* 0x0000000544057221 */ /* 0x000fe20000010000 */
[----:B------:R-:W5:Y:S02]  /*e260*/  @P4 LDC R11, c[0x0][0x44c] ;  /* 0x00011300ff0b4b82 */ /* 0x000f640000000800 */
[----:B------:R4:W-:Y:S03]  /*e270*/  STSM.16.M88.4 [R95], R12 ;  /* 0x0000000c5f007844 */ /* 0x0009e60000000200 */
[----:B------:R-:W2:Y:S01]  /*e280*/  MUFU.EX2 R3, R80 ;  /* 0x0000005000037308 */ /* 0x000ea20000000800 */
[--C-:B------:R-:W-:Y:S01]  /*e290*/  FFMA.FTZ R69, R69, UR47, -R56.reuse ;  /* 0x0000002f45457c23 */ /* 0x100fe20008010838 */
[----:B0-----:R-:W-:Y:S01]  /*e2a0*/  FADD.FTZ R6, R50, R5 ;  /* 0x0000000532067221 */ /* 0x001fe20000010000 */
[----:B------:R-:W-:Y:S01]  /*e2b0*/  FFMA.FTZ R70, R70, UR47, -R56 ;  /* 0x0000002f46467c23 */ /* 0x000fe20008010838 */
[----:B------:R-:W0:Y:S04]  /*e2c0*/  @P4 LDC R20, c[0x0][0x450] ;  /* 0x00011400ff144b82 */ /* 0x000e280000000800 */
[----:B------:R-:W2:Y:S01]  /*e2d0*/  MUFU.EX2 R52, R52 ;  /* 0x0000003400347308 */ /* 0x000ea20000000800 */
[----:B----4-:R-:W-:Y:S01]  /*e2e0*/  F2FP.BF16.F32.PACK_AB R14, R63, R0 ;  /* 0x000000003f0e723e */ /* 0x010fe200000010ff */
[----:B------:R-:W-:-:S06]  /*e2f0*/  FADD.FTZ R0, R62, R9 ;  /* 0x000000093e007221 */ /* 0x000fcc0000010000 */
[----:B------:R-:W4:Y:S01]  /*e300*/  MUFU.EX2 R81, R81 ;  /* 0x0000005100517308 */ /* 0x000f220000000800 */
[----:B------:R-:W-:Y:S01]  /*e310*/  FADD.FTZ R6, R51, R6 ;  /* 0x0000000633067221 */ /* 0x000fe20000010000 */
[----:B------:R-:W-:-:S06]  /*e320*/  FADD.FTZ R5, R65, R0 ;  /* 0x0000000041057221 */ /* 0x000fcc0000010000 */
[----:B------:R-:W5:Y:S01]  /*e330*/  MUFU.EX2 R48, R48 ;  /* 0x0000003000307308 */ /* 0x000f620000000800 */
[----:B------:R-:W-:Y:S01]  /*e340*/  FFMA.FTZ R71, R71, UR47, -R56 ;  /* 0x0000002f47477c23 */ /* 0x000fe20008010838 */
[----:B-1----:R-:W-:Y:S01]  /*e350*/  FADD.FTZ R0, R10, R5 ;  /* 0x000000050a007221 */ /* 0x002fe20000010000 */
[----:B--2---:R-:W-:-:S05]  /*e360*/  FADD.FTZ R5, R49, R6 ;  /* 0x0000000631057221 */ /* 0x004fca0000010000 */
[----:B------:R-:W1:Y:S01]  /*e370*/  MUFU.EX2 R4, R69 ;  /* 0x0000004500047308 */ /* 0x000e620000000800 */
[----:B------:R-:W-:-:S07]  /*e380*/  FFMA.FTZ R72, R72, UR47, -R56 ;  /* 0x0000002f48487c23 */ /* 0x000fce0008010838 */
[----:B------:R-:W2:Y:S01]  /*e390*/  MUFU.EX2 R53, R53 ;  /* 0x0000003500357308 */ /* 0x000ea20000000800 */
[----:B------:R-:W-:Y:S01]  /*e3a0*/  FADD.FTZ R0, R3, R0 ;  /* 0x0000000003007221 */ /* 0x000fe20000010000 */
[----:B------:R-:W-:-:S06]  /*e3b0*/  FADD.FTZ R5, R52, R5 ;  /* 0x0000000534057221 */ /* 0x000fcc0000010000 */
[----:B------:R-:W0:Y:S01]  /*e3c0*/  MUFU.EX2 R70, R70 ;  /* 0x0000004600467308 */ /* 0x000e220000000800 */
[--C-:B------:R-:W-:Y:S01]  /*e3d0*/  FFMA.FTZ R73, R73, UR47, -R56.reuse ;  /* 0x0000002f49497c23 */ /* 0x100fe20008010838 */
[----:B------:R-:W-:Y:S01]  /*e3e0*/  F2FP.BF16.F32.PACK_AB R26, R3, R10 ;  /* 0x0000000a031a723e */ /* 0x000fe200000010ff */
[----:B------:R-:W-:Y:S01]  /*e3f0*/  FFMA.FTZ R75, R75, UR47, -R56 ;  /* 0x0000002f4b4b7c23 */ /* 0x000fe20008010838 */
[----:B----4-:R-:W-:-:S04]  /*e400*/  FADD.FTZ R3, R81, R0 ;  /* 0x0000000051037221 */ /* 0x010fc80000010000 */
[----:B------:R-:W4:Y:S01]  /*e410*/  MUFU.EX2 R71, R71 ;  /* 0x0000004700477308 */ /* 0x000f220000000800 */
[----:B------:R-:W-:Y:S01]  /*e420*/  FFMA.FTZ R56, R76, UR47, -R56 ;  /* 0x0000002f4c387c23 */ /* 0x000fe20008010838 */
[----:B-----5:R-:W-:-:S06]  /*e430*/  FADD.FTZ R0, R48, R5 ;  /* 0x0000000530007221 */ /* 0x020fcc0000010000 */
[----:B------:R-:W5:Y:S01]  /*e440*/  MUFU.EX2 R47, R47 ;  /* 0x0000002f002f7308 */ /* 0x000f620000000800 */
[----:B-1----:R-:W-:Y:S01]  /*e450*/  FADD.FTZ R3, R4, R3 ;  /* 0x0000000304037221 */ /* 0x002fe20000010000 */
[----:B--2---:R-:W-:-:S06]  /*e460*/  FADD.FTZ R6, R53, R0 ;  /* 0x0000000035067221 */ /* 0x004fcc0000010000 */
[----:B------:R-:W-:Y:S01]  /*e470*/  MUFU.EX2 R72, R72 ;  /* 0x0000004800487308 */ /* 0x000fe20000000800 */
[----:B------:R-:W-:-:S04]  /*e480*/  @P4 IMAD.HI.U32 R5, R97, R11, RZ ;  /* 0x0000000b61054227 */ /* 0x000fc800078e00ff */
[----:B0-----:R-:W-:-:S03]  /*e490*/  FADD.FTZ R10, R70, R3 ;  /* 0x00000003460a7221 */ /* 0x001fc60000010000 */
[----:B------:R-:W0:Y:S01]  /*e4a0*/  MUFU.EX2 R54, R54 ;  /* 0x0000003600367308 */ /* 0x000e220000000800 */
[----:B------:R-:W-:-:S07]  /*e4b0*/  F2FP.BF16.F32.PACK_AB R12, R82, R35 ;  /* 0x00000023520c723e */ /* 0x000fce00000010ff */
[----:B------:R-:W1:Y:S01]  /*e4c0*/  MUFU.EX2 R73, R73 ;  /* 0x0000004900497308 */ /* 0x000e620000000800 */
[----:B------:R-:W-:Y:S01]  /*e4d0*/  F2FP.BF16.F32.PACK_AB R13, R67, R66 ;  /* 0x00000042430d723e */ /* 0x000fe200000010ff */
[----:B------:R-:W-:Y:S01]  /*e4e0*/  IMAD.MOV.U32 R9, RZ, RZ, R97 ;  /* 0x000000ffff097224 */ /* 0x000fe200078e0061 */
[----:B------:R-:W-:-:S05]  /*e4f0*/  F2FP.BF16.F32.PACK_AB R15, R68, R45 ;  /* 0x0000002d440f723e */ /* 0x000fca00000010ff */
[----:B------:R-:W2:Y:S01]  /*e500*/  MUFU.EX2 R46, R46 ;  /* 0x0000002e002e7308 */ /* 0x000ea20000000800 */
[----:B------:R-:W-:Y:S01]  /*e510*/  @P4 SHF.R.U32.HI R9, RZ, R20, R5 ;  /* 0x00000014ff094219 */ /* 0x000fe20000011605 */
[----:B----4-:R-:W-:-:S06]  /*e520*/  FADD.FTZ R5, R71, R10 ;  /* 0x0000000a47057221 */ /* 0x010fcc0000010000 */
[----:B------:R-:W-:Y:S08]  /*e530*/  MUFU.EX2 R55, R55 ;  /* 0x0000003700377308 */ /* 0x000ff00000000800 */
[----:B------:R-:W-:Y:S08]  /*e540*/  MUFU.EX2 R43, R43 ;  /* 0x0000002b002b7308 */ /* 0x000ff00000000800 */
[----:B------:R-:W4:Y:S08]  /*e550*/  MUFU.EX2 R75, R75 ;  /* 0x0000004b004b7308 */ /* 0x000f300000000800 */
[----:B------:R-:W4:Y:S08]  /*e560*/  MUFU.EX2 R56, R56 ;  /* 0x0000003800387308 */ /* 0x000f300000000800 */
[----:B------:R-:W4:Y:S01]  /*e570*/  MUFU.EX2 R0, R61 ;  /* 0x0000003d00007308 */ /* 0x000f220000000800 */
[----:B------:R3:W-:Y:S01]  /*e580*/  STSM.16.M88.4 [R155+0x27800], R12 ;  /* 0x0278000c9b007844 */ /* 0x0007e20000000200 */
[----:B-----5:R-:W-:Y:S01]  /*e590*/  FADD.FTZ R3, R47, R6 ;  /* 0x000000062f037221 */ /* 0x020fe20000010000 */
[----:B------:R-:W-:-:S02]  /*e5a0*/  F2FP.BF16.F32.PACK_AB R24, R65, R62 ;  /* 0x0000003e4118723e */ /* 0x000fc400000010ff */
[----:B------:R-:W-:Y:S02]  /*e5b0*/  F2FP.BF16.F32.PACK_AB R25, R51, R50 ;  /* 0x000000323319723e */ /* 0x000fe400000010ff */
[----:B------:R-:W-:Y:S01]  /*e5c0*/  F2FP.BF16.F32.PACK_AB R27, R52, R49 ;  /* 0x00000031341b723e */ /* 0x000fe200000010ff */
[----:B0-----:R-:W-:Y:S01]  /*e5d0*/  FADD.FTZ R3, R54, R3 ;  /* 0x0000000336037221 */ /* 0x001fe20000010000 */
[----:B---3--:R-:W-:Y:S01]  /*e5e0*/  F2FP.BF16.F32.PACK_AB R12, R4, R81 ;  /* 0x00000051040c723e */ /* 0x008fe200000010ff */
[----:B------:R-:W-:Y:S01]  /*e5f0*/  FADD.FTZ R4, R72, R5 ;  /* 0x0000000548047221 */ /* 0x000fe20000010000 */
[----:B------:R-:W-:Y:S01]  /*e600*/  IADD3 R5, R9, R147, -R146 ;  /* 0x0000009309057210 */ /* 0x000fe20007ffe892 */
[----:B------:R0:W-:Y:S02]  /*e610*/  STSM.16.M88.4 [R33], R24 ;  /* 0x0000001821007844 */ /* 0x0001e40000000200 */
[----:B-1----:R-:W-:Y:S01]  /*e620*/  FADD.FTZ R4, R73, R4 ;  /* 0x0000000449047221 */ /* 0x002fe20000010000 */
[----:B------:R-:W-:Y:S01]  /*e630*/  F2FP.BF16.F32.PACK_AB R13, R53, R48 ;  /* 0x00000030350d723e */ /* 0x000fe200000010ff */
[----:B--2---:R-:W-:Y:S01]  /*e640*/  FADD.FTZ R6, R46, R3 ;  /* 0x000000032e067221 */ /* 0x004fe20000010000 */
[----:B------:R-:W-:-:S02]  /*e650*/  F2FP.BF16.F32.PACK_AB R14, R71, R70 ;  /* 0x00000046470e723e */ /* 0x000fc400000010ff */
[----:B------:R-:W-:Y:S01]  /*e660*/  F2FP.BF16.F32.PACK_AB R15, R54, R47 ;  /* 0x0000002f360f723e */ /* 0x000fe200000010ff */
[----:B----4-:R-:W-:Y:S01]  /*e670*/  FADD.FTZ R3, R75, R4 ;  /* 0x000000044b037221 */ /* 0x010fe20000010000 */
[----:B------:R-:W-:-:S03]  /*e680*/  SHF.R.S32.HI R4, RZ, 0x1f, R5 ;  /* 0x0000001fff047819 */ /* 0x000fc60000011405 */
[----:B------:R1:W-:Y:S01]  /*e690*/  STSM.16.M88.4 [R96+0x6000], R12 ;  /* 0x0060000c60007844 */ /* 0x0003e20000000200 */
[----:B0-----:R-:W-:Y:S02]  /*e6a0*/  F2FP.BF16.F32.PACK_AB R24, R73, R72 ;  /* 0x000000484918723e */ /* 0x001fe400000010ff */
[----:B------:R-:W-:Y:S02]  /*e6b0*/  F2FP.BF16.F32.PACK_AB R25, R55, R46 ;  /* 0x0000002e3719723e */ /* 0x000fe400000010ff */
[----:B------:R-:W-:Y:S02]  /*e6c0*/  F2FP.BF16.F32.PACK_AB R26, R56, R75 ;  /* 0x0000004b381a723e */ /* 0x000fe400000010ff */
[----:B------:R-:W-:Y:S02]  /*e6d0*/  F2FP.BF16.F32.PACK_AB R27, R0, R43 ;  /* 0x0000002b001b723e */ /* 0x000fe400000010ff */
[----:B------:R-:W-:-:S03]  /*e6e0*/  LEA.HI R5, R4, R5, RZ, 0x7 ;  /* 0x0000000504057211 */ /* 0x000fc600078f38ff */
[----:B------:R0:W-:Y:S01]  /*e6f0*/  STSM.16.M88.4 [R95+0x6000], R24 ;  /* 0x006000185f007844 */ /* 0x0001e20000000200 */
[----:B------:R2:W-:Y:S06]  /*e700*/  MEMBAR.ALL.CTA ;  /* 0x0000000000007992 */ /* 0x0005ec0000008000 */
[----:B--2---:R-:W2:Y:S01]  /*e710*/  FENCE.VIEW.ASYNC.S ;  /* 0x00000000000073c6 */ /* 0x004ea20000000000 */
[----:B------:R-:W-:Y:S01]  /*e720*/  SHF.R.S32.HI R5, RZ, 0x7, R5 ;  /* 0x00000007ff057819 */ /* 0x000fe20000011405 */
[----:B------:R-:W-:-:S03]  /*e730*/  VIADD R4, R88, 0xfffffffe ;  /* 0xfffffffe58047836 */ /* 0x000fc60000000000 */
[----:B------:R-:W-:-:S04]  /*e740*/  VIMNMX R145, RZ, R5, !PT ;  /* 0x00000005ff917248 */ /* 0x000fc80007fe0100 */
[----:B------:R-:W-:Y:S01]  /*e750*/  ISETP.GE.AND P1, PT, R4, R145, PT ;  /* 0x000000910400720c */ /* 0x000fe20003f26270 */
[----:B------:R-:W-:-:S04]  /*e760*/  FADD.FTZ R6, R55, R6 ;  /* 0x0000000637067221 */ /* 0x000fc80000010000 */
[----:B------:R-:W-:Y:S01]  /*e770*/  FADD.FTZ R43, R43, R6 ;  /* 0x000000062b2b7221 */ /* 0x000fe20000010000 */
[----:B------:R-:W-:Y:S01]  /*e780*/  FADD.FTZ R3, R56, R3 ;  /* 0x0000000338037221 */ /* 0x000fe20000010000 */
[----:B------:R-:W-:Y:S02]  /*e790*/  CS2R R134, SRZ ;  /* 0x0000000000867805 */ /* 0x000fe4000001ff00 */
[----:B------:R-:W-:Y:S01]  /*e7a0*/  CS2R R132, SRZ ;  /* 0x0000000000847805 */ /* 0x000fe2000001ff00 */
[----:B------:R-:W-:Y:S01]  /*e7b0*/  FADD.FTZ R0, R0, R43 ;  /* 0x0000002b00007221 */ /* 0x000fe20000010000 */
        /* <DEDUP_REMOVED lines=17> */
[----:B-1----:R-:W-:Y:S02]  /*e8d0*/  CS2R R96, SRZ ;  /* 0x0000000000607805 */ /* 0x002fe4000001ff00 */
[----:B0-----:R-:W-:Y:S02]  /*e8e0*/  CS2R R94, SRZ ;  /* 0x00000000005e7805 */ /* 0x001fe4000001ff00 */
[----:B------:R-:W-:Y:S02]  /*e8f0*/  CS2R R92, SRZ ;  /* 0x00000000005c7805 */ /* 0x000fe4000001ff00 */
[----:B------:R-:W-:-:S02]  /*e900*/  CS2R R90, SRZ ;  /* 0x00000000005a7805 */ /* 0x000fc4000001ff00 */
[----:B------:R-:W-:Y:S01]  /*e910*/  CS2R R88, SRZ ;  /* 0x0000000000587805 */ /* 0x000fe2000001ff00 */
[----:B--2---:R-:W-:Y:S01]  /*e920*/  NOP ;  /* 0x0000000000007918 */ /* 0x004fe20000000000 */
[----:B------:R-:W-:Y:S05]  /*e930*/  @!P1 BRA `(.L_x_12407) ;  /* 0x0000003400989947 */ /* 0x000fea0003800000 */
[----:B------:R-:W-:Y:S01]  /*e940*/  IMAD.MOV.U32 R6, RZ, RZ, R8 ;  /* 0x000000ffff067224 */ /* 0x000fe200078e0008 */
[----:B------:R-:W-:Y:S01]  /*e950*/  MOV R5, R19 ;  /* 0x0000001300057202 */ /* 0x000fe20000000f00 */
[----:B------:R-:W-:Y:S02]  /*e960*/  IMAD.MOV.U32 R9, RZ, RZ, R7 ;  /* 0x000000ffff097224 */ /* 0x000fe400078e0007 */
[----:B------:R-:W-:Y:S02]  /*e970*/  IMAD.MOV.U32 R10, RZ, RZ, R137 ;  /* 0x000000ffff0a7224 */ /* 0x000fe400078e0089 */
[----:B------:R-:W-:-:S07]  /*e980*/  IMAD.MOV.U32 R135, RZ, RZ, RZ ;  /* 0x000000ffff877224 */ /* 0x000fce00078e00ff */
.L_x_12419:
[----:B--2---:R-:W2:Y:S01]  /*e990*/  LDL R7, [R1+0x5c] ;  /* 0x00005c0001077983 */ /* 0x004ea20000100800 */
        /* <DEDUP_REMOVED lines=8> */
.L_x_12409:
        /* <DEDUP_REMOVED lines=8> */
.L_x_12410:
[----:B------:R-:W-:Y:S04]  /*eaa0*/  BSSY B0, `(.L_x_12408) ;  /* 0x0000004000007945 */ /* 0x000fe80003800000 */
[----:B-1----:R-:W-:Y:S05]  /*eab0*/  @P2 BRA `(.L_x_12411) ;  /* 0x0000000000082947 */ /* 0x002fea0003800000 */
[----:B------:R-:W1:Y:S02]  /*eac0*/  SYNCS.PHASECHK.TRANS64.TRYWAIT P2, [R7+URZ+0x2d830], R8 ;  /* 0x02d83008070075a7 */ /* 0x000e64000804017f */
[----:B-1----:R-:W-:Y:S05]  /*ead0*/  @!P2 BRA `(.L_x_12412) ;  /* 0x000001040028a947 */ /* 0x002fea0003800000 */
.L_x_12411:
[----:B------:R-:W-:Y:S05]  /*eae0*/  BSYNC B0 ;  /* 0x0000000000007941 */ /* 0x000fea0003800000 */
.L_x_12408:
[----:B01----:R-:W2:Y:S01]  /*eaf0*/  LDL R8, [R1+0x60] ;  /* 0x0000600001087983 */ /* 0x003ea20000100800 */
[----:B------:R-:W-:-:S03]  /*eb00*/  VIADD R19, R5, 0x1 ;  /* 0x0000000105137836 */ /* 0x000fc60000000000 */
[----:B------:R-:W3:Y:S02]  /*eb10*/  LDL.64 R152, [R1+0x28] ;  /* 0x0000280001987983 */ /* 0x000ee40000100a00 */
[C---:B------:R-:W-:Y:S01]  /*eb20*/  ISETP.NE.AND P2, PT, R19.reuse, 0x2, PT ;  /* 0x000000021300780c */ /* 0x040fe20003f45270 */
[----:B------:R-:W0:Y:S03]  /*eb30*/  S2R R7, SR_TID.X ;  /* 0x0000000000077919 */ /* 0x000e260000002100 */
[----:B------:R-:W-:Y:S01]  /*eb40*/  SEL R19, R19, RZ, P2 ;  /* 0x000000ff13137207 */ /* 0x000fe20001000000 */
[----:B------:R-:W-:Y:S01]  /*eb50*/  IMAD.MOV.U32 R15, RZ, RZ, -0x7fffffe0 ;  /* 0x80000020ff0f7424 */ /* 0x000fe200078e00ff */
[----:B------:R-:W-:Y:S05]  /*eb60*/  WARPSYNC.ALL ;  /* 0x0000000000007948 */ /* 0x000fea0003800000 */
[----:B------:R-:W-:Y:S01]  /*eb70*/  R2UR UR15, R15 ;  /* 0x000000000f0f72ca */ /* 0x000fe200000e0000 */
[----:B------:R-:W-:Y:S01]  /*eb80*/  IMAD.MOV.U32 R13, RZ, RZ, -0x7fffffe0 ;  /* 0x80000020ff0d7424 */ /* 0x000fe200078e00ff */
[----:B------:R-:W4:Y:S04]  /*eb90*/  LDL.64 R150, [R1+0x20] ;  /* 0x0000200001967983 */ /* 0x000f280000100a00 */
[----:B------:R-:W5:Y:S04]  /*eba0*/  LDL.64 R142, [R1+0x18] ;  /* 0x00001800018e7983 */ /* 0x000f680000100a00 */
[----:B------:R-:W5:Y:S01]  /*ebb0*/  LDL.64 R140, [R1+0x10] ;  /* 0x00001000018c7983 */ /* 0x000f620000100a00 */
[----:B0-----:R-:W-:-:S05]  /*ebc0*/  SHF.R.U32.HI R7, RZ, 0x7, R7 ;  /* 0x00000007ff077819 */ /* 0x001fca0000011607 */
[----:B------:R-:W-:Y:S01]  /*ebd0*/  VIADD R7, R7, 0x8 ;  /* 0x0000000807077836 */ /* 0x000fe20000000000 */
[----:B------:R-:W-:Y:S01]  /*ebe0*/  R2UR UR7, R13 ;  /* 0x000000000d0772ca */ /* 0x000fe200000e0000 */
[----:B------:R-:W-:Y:S01]  /*ebf0*/  IMAD.MOV.U32 R25, RZ, RZ, -0x7fffffe0 ;  /* 0x80000020ff197424 */ /* 0x000fe200078e00ff */
[----:B------:R-:W-:Y:S02]  /*ec00*/  R2UR UR4, R156 ;  /* 0x000000009c0472ca */ /* 0x000fe400000e0000 */
[----:B------:R-:W-:Y:S02]  /*ec10*/  R2UR UR5, R157 ;  /* 0x000000009d0572ca */ /* 0x000fe400000e0000 */
[----:B------:R-:W-:Y:S01]  /*ec20*/  R2UR UR23, R25 ;  /* 0x00000000191772ca */ /* 0x000fe200000e0000 */
[----:B------:R-:W-:Y:S02]  /*ec30*/  IMAD.MOV.U32 R21, RZ, RZ, -0x7fffffe0 ;  /* 0x80000020ff157424 */ /* 0x000fe400078e00ff */
[----:B--2---:R-:W-:-:S04]  /*ec40*/  IMAD R12, R19, 0x600, R8 ;  /* 0x00000600130c7824 */ /* 0x004fc800078e0208 */
[----:B------:R-:W-:-:S05]  /*ec50*/  VIADD R14, R12, 0x200 ;  /* 0x000002000c0e7836 */ /* 0x000fca0000000000 */
[----:B------:R-:W-:Y:S02]  /*ec60*/  R2UR UR14, R14 ;  /* 0x000000000e0e72ca */ /* 0x000fe400000e0000 */
[----:B------:R-:W2:Y:S01]  /*ec70*/  LDL.64 R14, [R1+0x30] ;  /* 0x00003000010e7983 */ /* 0x000ea20000100a00 */
[C---:B------:R-:W-:Y:S01]  /*ec80*/  R2UR UR6, R12.reuse ;  /* 0x000000000c0672ca */ /* 0x040fe200000e0000 */
[----:B------:R-:W-:-:S05]  /*ec90*/  VIADD R24, R12, 0x400 ;  /* 0x000004000c187836 */ /* 0x000fca0000000000 */
[----:B------:R-:W-:Y:S01]  /*eca0*/  R2UR UR22, R24 ;  /* 0x00000000181672ca */ /* 0x000fe200000e0000 */
[----:B------:R0:W-:Y:S06]  /*ecb0*/  BAR.SYNC.DEFER_BLOCKING R7, 0x100 ;  /* 0x000400070000751d */ /* 0x0001ec0000010000 */
[----:B------:R-:W-:-:S06]  /*ecc0*/  WARPGROUP.ARRIVE ;  /* 0x00000000000079c5 */ /* 0x000fcc0000000000 */
[----:B------:R-:W-:Y:S01]  /*ecd0*/  HGMMA.64x128x16.F32.BF16 R24, gdesc[UR4], RZ, !UPT, gsb0 ;  /* 0x01e00000041879f0 */ /* 0x000fe2000c0018ff */
[----:B------:R-:W-:Y:S01]  /*ece0*/  VIADD R20, R12, 0x2 ;  /* 0x000000020c147836 */ /* 0x000fe20000000000 */
[----:B------:R-:W-:-:S04]  /*ecf0*/  R2UR UR11, R21 ;  /* 0x00000000150b72ca */ /* 0x000fc800000e0000 */
[----:B------:R-:W-:Y:S02]  /*ed00*/  R2UR UR10, R20 ;  /* 0x00000000140a72ca */ /* 0x000fe400000e0000 */
[----:B---3--:R-:W-:Y:S02]  /*ed10*/  R2UR UR12, R152 ;  /* 0x00000000980c72ca */ /* 0x008fe400000e0000 */
        /* <DEDUP_REMOVED lines=8> */
[----:B----4-:R-:W-:Y:S02]  /*eda0*/  R2UR UR16, R150 ;  /* 0x00000000961072ca */ /* 0x010fe400000e0000 */
[----:B------:R-:W-:Y:S02]  /*edb0*/  R2UR UR18, R20 ;  /* 0x00000000141272ca */ /* 0x000fe400000e0000 */
[----:B------:R-:W-:Y:S01]  /*edc0*/  R2UR UR17, R151 ;  /* 0x00000000971172ca */ /* 0x000fe200000e0000 */
[----:B------:R-:W-:Y:S02]  /*edd0*/  WARPGROUP.DEPBAR.LE gsb0, 0x0 ;  /* 0x00008000000079c5 */ /* 0x000fe40000010000 */
[----:B------:R-:W-:-:S06]  /*ede0*/  WARPGROUP.ARRIVE ;  /* 0x00000000000079c5 */ /* 0x000fcc0000000000 */
[----:B------:R-:W-:Y:S01]  /*edf0*/  HGMMA.64x128x16.F32.BF16 R24, gdesc[UR12], R24, gsb0 ;  /* 0x01e000000c1879f0 */ /* 0x000fe20008001818 */
[----:B-----5:R-:W-:Y:S02]  /*ee00*/  R2UR UR20, R142 ;  /* 0x000000008e1472ca */ /* 0x020fe400000e0000 */
        /* <DEDUP_REMOVED lines=19> */
.L_x_12414:
[----:B------:R-:W-:Y:S01]  /*ef40*/  SHF.L.U32 R7, R10, 0x1f, RZ ;  /* 0x0000001f0a077819 */ /* 0x000fe200000006ff */
[----:B------:R-:W-:-:S04]  /*ef50*/  IMAD R8, R5, 0x8, R2 ;  /* 0x0000000805087824 */ /* 0x000fc800078e0202 */
[----:B------:R0:W1:Y:S01]  /*ef60*/  SYNCS.PHASECHK.TRANS64.TRYWAIT P1, [R8+URZ+0x2d850], R7 ;  /* 0x02d85007080075a7 */ /* 0x000062000802017f */
[----:B------:R-:W-:Y:S05]  /*ef70*/  @!P0 BRA `(.L_x_12415) ;  /* 0x0000000000048947 */ /* 0x000fea0003800000 */
[----:B------:R-:W-:Y:S01]  /*ef80*/  BPT.TRAP 0x1 ;  /* 0x000000040000795c */ /* 0x000fe20000300000 */
.L_x_12415:
[----:B-1----:R-:W-:Y:S05]  /*ef90*/  @P1 BRA `(.L_x_12413) ;  /* 0x0000000000081947 */ /* 0x002fea0003800000 */
[----:B------:R-:W1:Y:S02]  /*efa0*/  SYNCS.PHASECHK.TRANS64.TRYWAIT P1, [R8+URZ+0x2d850], R7 ;  /* 0x02d85007080075a7 */ /* 0x000e64000802017f */
[----:B-1----:R-:W-:Y:S05]  /*efb0*/  @!P1 BRA `(.L_x_12416) ;  /* 0x0000010000049947 */ /* 0x002fea0003800000 */
.L_x_12413:
        /* <DEDUP_REMOVED lines=96> */
.L_x_12417:
[----:B------:R-:W2:Y:S04]  /*f5c0*/  LDL R11, [R1+0x84] ;  /* 0x00008400010b7983 */ /* 0x000ea80000100800 */
[----:B------:R-:W2:Y:S01]  /*f5d0*/  LDL R10, [R1+0x94] ;  /* 0x00009400010a7983 */ /* 0x000ea20000100800 */
[----:B------:R-:W-:-:S03]  /*f5e0*/  ISETP.NE.AND P1, PT, R148, 0x1, PT ;  /* 0x000000019400780c */ /* 0x000fc60003f25270 */
[----:B------:R-:W3:Y:S10]  /*f5f0*/  LDL R140, [R1+0x90] ;  /* 0x00009000018c7983 */ /* 0x000ef40000100800 */
[----:B------:R-:W1:Y:S08]  /*f600*/  @P1 LDC R8, c[0x0][0x44c] ;  /* 0x00011300ff081b82 */ /* 0x000e700000000800 */
[----:B0-----:R-:W0:Y:S01]  /*f610*/  @P1 LDC R7, c[0x0][0x450] ;  /* 0x00011400ff071b82 */ /* 0x001e220000000800 */
[----:B------:R-:W-:Y:S01]  /*f620*/  FMUL.FTZ R141, R30, UR46 ;  /* 0x0000002e1e8d7c20 */ /* 0x000fe20008410000 */
[----:B------:R-:W-:Y:S01]  /*f630*/  FMUL.FTZ R30, R33, UR46 ;  /* 0x0000002e211e7c20 */ /* 0x000fe20008410000 */
[----:B------:R-:W-:Y:S01]  /*f640*/  FMUL.FTZ R33, R36, UR46 ;  /* 0x0000002e24217c20 */ /* 0x000fe20008410000 */
[----:B------:R-:W-:Y:S01]  /*f650*/  FMUL.FTZ R14, R38, UR46 ;  /* 0x0000002e260e7c20 */ /* 0x000fe20008410000 */
[----:B------:R-:W-:-:S02]  /*f660*/  IMAD.MOV.U32 R38, RZ, RZ, -0x80 ;  /* 0xffffff80ff267424 */ /* 0x000fc400078e00ff */
[----:B------:R-:W-:Y:S02]  /*f670*/  FMUL.FTZ R13, R29, UR46 ;  /* 0x0000002e1d0d7c20 */ /* 0x000fe40008410000 */
[----:B------:R-:W-:-:S04]  /*f680*/  IMAD R38, R4, R38, 0x1 ;  /* 0x0000000104267424 */ /* 0x000fc800078e0226 */
        /* <DEDUP_REMOVED lines=16> */
[----:B------:R-:W-:-:S03]  /*f790*/  FMUL.FTZ R143, R27, UR46 ;  /* 0x0000002e1b8f7c20 */ /* 0x000fc60008410000 */
[----:B------:R-:W-:Y:S01]  /*f7a0*/  MUFU.TANH R30, R30 ;  /* 0x0000001e001e7308 */ /* 0x000fe20000002400 */
[----:B------:R-:W-:Y:S01]  /*f7b0*/  FMUL.FTZ R27, R47, UR46 ;  /* 0x0000002e2f1b7c20 */ /* 0x000fe20008410000 */
[----:B------:R-:W-:Y:S01]  /*f7c0*/  FMUL.FTZ R53, R66, UR46 ;  /* 0x0000002e42357c20 */ /* 0x000fe20008410000 */
[----:B------:R-:W-:Y:S01]  /*f7d0*/  FMUL.FTZ R47, R49, UR46 ;  /* 0x0000002e312f7c20 */ /* 0x000fe20008410000 */
[----:B------:R-:W-:-:S04]  /*f7e0*/  FMUL.FTZ R66, R69, UR46 ;  /* 0x0000002e45427c20 */ /* 0x000fc80008410000 */
[----:B------:R-:W-:Y:S01]  /*f7f0*/  MUFU.TANH R51, R51 ;  /* 0x0000003300337308 */ /* 0x000fe20000002400 */
[----:B------:R-:W-:Y:S01]  /*f800*/  FMUL.FTZ R49, R70, UR46 ;  /* 0x0000002e46317c20 */ /* 0x000fe20008410000 */
[----:B------:R-:W-:Y:S01]  /*f810*/  FMUL.FTZ R70, R73, UR46 ;  /* 0x0000002e49467c20 */ /* 0x000fe20008410000 */
[----:B------:R-:W-:-:S05]  /*f820*/  FMUL.FTZ R85, R85, UR46 ;  /* 0x0000002e55557c20 */ /* 0x000fca0008410000 */
[----:B------:R-:W-:Y:S01]  /*f830*/  MUFU.TANH R28, R28 ;  /* 0x0000001c001c7308 */ /* 0x000fe20000002400 */
[----:B------:R-:W-:-:S07]  /*f840*/  FMUL.FTZ R142, R78, UR46 ;  /* 0x0000002e4e8e7c20 */ /* 0x000fce0008410000 */
[----:B------:R-:W-:Y:S08]  /*f850*/  MUFU.TANH R59, R59 ;  /* 0x0000003b003b7308 */ /* 0x000ff00000002400 */
[----:B------:R-:W-:Y:S08]  /*f860*/  MUFU.TANH R66, R66 ;  /* 0x0000004200427308 */ /* 0x000ff00000002400 */
[----:B------:R-:W-:Y:S01]  /*f870*/  MUFU.TANH R78, R85 ;  /* 0x00000055004e7308 */ /* 0x000fe20000002400 */
[----:B------:R-:W-:Y:S01]  /*f880*/  FMUL.FTZ R32, R58, UR46 ;  /* 0x0000002e3a207c20 */ /* 0x000fe20008410000 */
[----:B------:R-:W-:-:S06]  /*f890*/  FMUL.FTZ R58, R60, UR46 ;  /* 0x0000002e3c3a7c20 */ /* 0x000fcc0008410000 */
[----:B------:R-:W-:Y:S01]  /*f8a0*/  MUFU.TANH R74, R74 ;  /* 0x0000004a004a7308 */ /* 0x000fe20000002400 */
[----:B------:R-:W-:Y:S01]  /*f8b0*/  FMUL.FTZ R60, R64, UR46 ;  /* 0x0000002e403c7c20 */ /* 0x000fe20008410000 */
[----:B------:R-:W-:Y:S01]  /*f8c0*/  FMUL.FTZ R64, R68, UR46 ;  /* 0x0000002e44407c20 */ /* 0x000fe20008410000 */
[----:B------:R-:W-:Y:S01]  /*f8d0*/  FMUL.FTZ R68, R72, UR46 ;  /* 0x0000002e48447c20 */ /* 0x000fe20008410000 */
[----:B------:R-:W-:Y:S01]  /*f8e0*/  FMUL.FTZ R72, R76, UR46 ;  /* 0x0000002e4c487c20 */ /* 0x000fe20008410000 */
[----:B------:R-:W-:-:S03]  /*f8f0*/  FMUL.FTZ R76, R80, UR46 ;  /* 0x0000002e504c7c20 */ /* 0x000fc60008410000 */
[----:B------:R-:W-:Y:S08]  /*f900*/  MUFU.TANH R26, R26 ;  /* 0x0000001a001a7308 */ /* 0x000ff00000002400 */
[----:B------:R-:W-:Y:S08]  /*f910*/  MUFU.TANH R33, R33 ;  /* 0x0000002100217308 */ /* 0x000ff00000002400 */
[----:B------:R-:W-:Y:S01]  /*f920*/  MUFU.TANH R42, R42 ;  /* 0x0000002a002a7308 */ /* 0x000fe20000002400 */
[----:B------:R-:W-:Y:S01]  /*f930*/  FMUL.FTZ R21, R50, UR46 ;  /* 0x0000002e32157c20 */ /* 0x000fe20008410000 */
[----:B------:R-:W-:Y:S01]  /*f940*/  FMUL.FTZ R50, R52, UR46 ;  /* 0x0000002e34327c20 */ /* 0x000fe20008410000 */
[----:B------:R-:W-:-:S05]  /*f950*/  FMUL.FTZ R24, R54, UR46 ;  /* 0x0000002e36187c20 */ /* 0x000fca0008410000 */
[----:B------:R-:W-:Y:S01]  /*f960*/  MUFU.TANH R47, R47 ;  /* 0x0000002f002f7308 */ /* 0x000fe20000002400 */
[----:B------:R-:W-:-:S07]  /*f970*/  FMUL.FTZ R54, R56, UR46 ;  /* 0x0000002e38367c20 */ /* 0x000fce0008410000 */
[----:B------:R-:W-:Y:S01]  /*f980*/  MUFU.TANH R50, R50 ;  /* 0x0000003200327308 */ /* 0x000fe20000002400 */
[----:B------:R-:W-:-:S07]  /*f990*/  FMUL.FTZ R52, R67, UR46 ;  /* 0x0000002e43347c20 */ /* 0x000fce0008410000 */
[----:B------:R-:W-:Y:S01]  /*f9a0*/  MUFU.TANH R54, R54 ;  /* 0x0000003600367308 */ /* 0x000fe20000002400 */
[----:B------:R-:W-:-:S07]  /*f9b0*/  FMUL.FTZ R61, R65, UR46 ;  /* 0x0000002e413d7c20 */ /* 0x000fce0008410000 */
[----:B------:R-:W-:Y:S01]  /*f9c0*/  MUFU.TANH R58, R58 ;  /* 0x0000003a003a7308 */ /* 0x000fe20000002400 */
[----:B--2---:R-:W-:-:S04]  /*f9d0*/  IMAD.IADD R10, R10, 0x1, R11 ;  /* 0x000000010a0a7824 */ /* 0x004fc800078e020b */
[----:B-1----:R-:W-:-:S05]  /*f9e0*/  @P1 IMAD.HI.U32 R8, R10, R8, RZ ;  /* 0x000000080a081227 */ /* 0x002fca00078e00ff */
[----:B0-----:R-:W-:-:S05]  /*f9f0*/  @P1 SHF.R.U32.HI R10, RZ, R7, R8 ;  /* 0x00000007ff0a1219 */ /* 0x001fca0000011608 */
[----:B------:R-:W0:Y:S01]  /*fa00*/  SHFL.IDX PT, R36, R10, RZ, 0x1c1f ;  /* 0x001c1fff0a247589 */ /* 0x000e2200000e0000 */
[----:B------:R-:W-:Y:S01]  /*fa10*/  FMUL.FTZ R8, R35, UR46 ;  /* 0x0000002e23087c20 */ /* 0x000fe20008410000 */
[----:B---3--:R-:W-:Y:S02]  /*fa20*/  IMAD R38, R140, -0x2, R38 ;  /* 0xfffffffe8c267824 */ /* 0x008fe400078e0226 */
[----:B------:R-:W-:Y:S01]  /*fa30*/  FMUL.FTZ R35, R37, UR46 ;  /* 0x0000002e25237c20 */ /* 0x000fe20008410000 */
[----:B------:R-:W-:Y:S01]  /*fa40*/  FMUL.FTZ R11, R25, UR46 ;  /* 0x0000002e190b7c20 */ /* 0x000fe20008410000 */
[----:B------:R-:W-:Y:S01]  /*fa50*/  FMUL.FTZ R25, R43, UR46 ;  /* 0x0000002e2b197c20 */ /* 0x000fe20008410000 */
[----:B------:R-:W-:Y:S01]  /*fa60*/  FMUL.FTZ R43, R45, UR46 ;  /* 0x0000002e2d2b7c20 */ /* 0x000fe20008410000 */
[----:B------:R-:W-:Y:S01]  /*fa70*/  IADD3 R38, -R146, R38, R147 ;  /* 0x0000002692267210 */ /* 0x000fe20007ffe193 */
[----:B------:R1:W2:Y:S01]  /*fa80*/  SHFL.IDX PT, R44, R10, 0x1, 0x1c1f ;  /* 0x003c1f000a2c7f89 */ /* 0x0002a200000e0000 */
[----:B------:R-:W3:Y:S01]  /*fa90*/  MUFU.TANH R35, R35 ;  /* 0x0000002300237308 */ /* 0x000ee20000002400 */
[----:B-1----:R-:W-:-:S07]  /*faa0*/  FMUL.FTZ R10, R81, UR46 ;  /* 0x0000002e510a7c20 */ /* 0x002fce0008410000 */
[----:B------:R-:W1:Y:S01]  /*fab0*/  MUFU.TANH R11, R11 ;  /* 0x0000000b000b7308 */ /* 0x000e620000002400 */
[----:B0-----:R-:W-:-:S07]  /*fac0*/  IMAD.IADD R81, R38, 0x1, R36 ;  /* 0x0000000126517824 */ /* 0x001fce00078e0224 */
[----:B------:R-:W0:Y:S01]  /*fad0*/  MUFU.TANH R43, R43 ;  /* 0x0000002b002b7308 */ /* 0x000e220000002400 */
[----:B------:R-:W-:Y:S01]  /*fae0*/  ISETP.GT.AND P1, PT, R81, 0x9, PT ;  /* 0x000000095100780c */ /* 0x000fe20003f24270 */
[----:B------:R-:W-:-:S03]  /*faf0*/  FMUL.FTZ R37, R40, UR46 ;  /* 0x0000002e28257c20 */ /* 0x000fc60008410000 */
[----:B----4-:R-:W-:Y:S02]  /*fb00*/  FSEL R77, R13, -INF , P1 ;  /* 0xff8000000d4d7808 */ /* 0x010fe40000800000 */
[C---:B------:R-:W-:Y:S01]  /*fb10*/  ISETP.GT.AND P1, PT, R81.reuse, 0x19, PT ;  /* 0x000000195100780c */ /* 0x040fe20003f24270 */
[----:B------:R-:W-:Y:S01]  /*fb20*/  FMUL.FTZ R45, R48, UR46 ;  /* 0x0000002e302d7c20 */ /* 0x000fe20008410000 */
[----:B------:R-:W-:Y:S02]  /*fb30*/  ISETP.GT.AND P3, PT, R81, 0x1, PT ;  /* 0x000000015100780c */ /* 0x000fe40003f64270 */
[----:B---3--:R-:W-:Y:S01]  /*fb40*/  FSEL R73, R35, -INF , P1 ;  /* 0xff80000023497808 */ /* 0x008fe20000800000 */
[----:B------:R-:W3:Y:S01]  /*fb50*/  MUFU.TANH R37, R37 ;  /* 0x0000002500257308 */ /* 0x000ee20000002400 */
[----:B------:R-:W-:Y:S02]  /*fb60*/  ISETP.GT.AND P1, PT, R81, 0x29, PT ;  /* 0x000000295100780c */ /* 0x000fe40003f24270 */
[----:B-1----:R-:W-:-:S02]  /*fb70*/  FSEL R85, R11, -INF , P3 ;  /* 0xff8000000b557808 */ /* 0x002fc40001800000 */
[C---:B------:R-:W-:Y:S02]  /*fb80*/  ISETP.GT.AND P2, PT, R81.reuse, RZ, PT ;  /* 0x000000ff5100720c */ /* 0x040fe40003f44270 */
[----:B------:R-:W-:Y:S02]  /*fb90*/  ISETP.GT.AND P3, PT, R81, 0x11, PT ;  /* 0x000000115100780c */ /* 0x000fe40003f64270 */
[----:B0-----:R-:W-:Y:S01]  /*fba0*/  FSEL R69, R43, -INF , P1 ;  /* 0xff8000002b457808 */ /* 0x001fe20000800000 */
[----:B------:R-:W-:Y:S01]  /*fbb0*/  FMUL.FTZ R40, R41, UR46 ;  /* 0x0000002e29287c20 */ /* 0x000fe20008410000 */
[----:B------:R-:W-:Y:S01]  /*fbc0*/  ISETP.GT.AND P1, PT, R81, 0x39, PT ;  /* 0x000000395100780c */ /* 0x000fe20003f24270 */
[----:B------:R-:W0:Y:S01]  /*fbd0*/  MUFU.TANH R45, R45 ;  /* 0x0000002d002d7308 */ /* 0x000e220000002400 */
[----:B------:R-:W-:Y:S01]  /*fbe0*/  FMUL.FTZ R41, R75, UR46 ;  /* 0x0000002e4b297c20 */ /* 0x000fe20008410000 */
[----:B------:R-:W-:Y:S02]  /*fbf0*/  FSEL R139, R139, -INF , P2 ;  /* 0xff8000008b8b7808 */ /* 0x000fe40001000000 */
[----:B------:R-:W-:-:S02]  /*fc00*/  FSEL R75, R30, -INF , P3 ;  /* 0xff8000001e4b7808 */ /* 0x000fc40001800000 */
[----:B------:R-:W-:Y:S02]  /*fc10*/  ISETP.GT.AND P2, PT, R81, 0x10, PT ;  /* 0x000000105100780c */ /* 0x000fe40003f44270 */
[----:B------:R-:W-:Y:S01]  /*fc20*/  FSEL R30, R51, -INF , P1 ;  /* 0xff800000331e7808 */ /* 0x000fe20000800000 */
[----:B------:R-:W-:Y:S01]  /*fc30*/  FMUL.FTZ R7, R31, UR46 ;  /* 0x0000002e1f077c20 */ /* 0x000fe20008410000 */
[C---:B------:R-:W-:Y:S02]  /*fc40*/  ISETP.GT.AND P1, PT, R81.reuse, 0x49, PT ;  /* 0x000000495100780c */ /* 0x040fe40003f24270 */
[----:B------:R-:W-:Y:S02]  /*fc50*/  FSEL R36, R28, -INF , P2 ;  /* 0xff8000001c247808 */ /* 0x000fe40001000000 */
[----:B------:R-:W-:Y:S02]  /*fc60*/  ISETP.GT.AND P2, PT, R81, 0x20, PT ;  /* 0x000000205100780c */ /* 0x000fe40003f44270 */
[----:B------:R-:W-:-:S02]  /*fc70*/  FSEL R59, R59, -INF , P1 ;  /* 0xff8000003b3b7808 */ /* 0x000fc40000800000 */
[----:B------:R-:W-:Y:S01]  /*fc80*/  ISETP.GT.AND P1, PT, R81, 0x59, PT ;  /* 0x000000595100780c */ /* 0x000fe20003f24270 */
[----:B------:R-:W1:Y:S01]  /*fc90*/  MUFU.TANH R7, R7 ;  /* 0x0000000700077308 */ /* 0x000e620000002400 */
[----:B---3--:R-:W-:Y:S02]  /*fca0*/  FSEL R80, R37, -INF , P2 ;  /* 0xff80000025507808 */ /* 0x008fe40001000000 */
[C---:B------:R-:W-:Y:S02]  /*fcb0*/  ISETP.GT.AND P2, PT, R81.reuse, 0x30, PT ;  /* 0x000000305100780c */ /* 0x040fe40003f44270 */
[----:B------:R-:W-:Y:S02]  /*fcc0*/  FSEL R51, R66, -INF , P1 ;  /* 0xff80000042337808 */ /* 0x000fe40000800000 */
[----:B------:R-:W-:Y:S02]  /*fcd0*/  ISETP.GT.AND P1, PT, R81, 0x69, PT ;  /* 0x000000695100780c */ /* 0x000fe40003f24270 */
[----:B0-----:R-:W-:Y:S01]  /*fce0*/  FSEL R28, R45, -INF , P2 ;  /* 0xff8000002d1c7808 */ /* 0x001fe20001000000 */
[----:B--2---:R-:W-:Y:S01]  /*fcf0*/  IMAD.IADD R44, R38, 0x1, R44 ;  /* 0x00000001262c7824 */ /* 0x004fe200078e022c */
[----:B------:R-:W-:-:S02]  /*fd00*/  FSEL R45, R74, -INF , P1 ;  /* 0xff8000004a2d7808 */ /* 0x000fc40000800000 */
[----:B------:R-:W-:-:S04]  /*fd10*/  ISETP.GT.AND P1, PT, R81, 0x79, PT ;  /* 0x000000795100780c */ /* 0x000fc80003f24270 */
[----:B------:R-:W-:Y:S02]  /*fd20*/  FSEL R11, R78, -INF , P1 ;  /* 0xff8000004e0b7808 */ /* 0x000fe40000800000 */
[----:B------:R-:W-:Y:S02]  /*fd30*/  ISETP.GT.AND P1, PT, R44, 0x9, PT ;  /* 0x000000092c00780c */ /* 0x000fe40003f24270 */
[----:B------:R-:W-:Y:S02]  /*fd40*/  ISETP.GT.AND P4, PT, R81, 0x8, PT ;  /* 0x000000085100780c */ /* 0x000fe40003f84270 */
[----:B-1----:R-:W-:Y:S02]  /*fd50*/  FSEL R35, R7, -INF , P1 ;  /* 0xff80000007237808 */ /* 0x002fe40000800000 */
[----:B------:R-:W-:Y:S01]  /*fd60*/  FMNMX.FTZ R7, R139, R9, !PT ;  /* 0x000000098b077209 */ /* 0x000fe20007810000 */
[----:B------:R-:W-:Y:S01]  /*fd70*/  FMUL.FTZ R140, R84, UR46 ;  /* 0x0000002e548c7c20 */ /* 0x000fe20008410000 */
[----:B------:R-:W-:-:S02]  /*fd80*/  FSEL R84, R26, -INF , P4 ;  /* 0xff8000001a547808 */ /* 0x000fc40002000000 */
[----:B------:R-:W-:-:S04]  /*fd90*/  FMNMX.FTZ R7, R85, R7, !PT ;  /* 0x0000000755077209 */ /* 0x000fc80007810000 */
[----:B------:R-:W-:Y:S01]  /*fda0*/  FMNMX.FTZ R7, R84, R7, !PT ;  /* 0x0000000754077209 */ /* 0x000fe20007810000 */
[----:B------:R-:W0:Y:S03]  /*fdb0*/  MUFU.TANH R40, R40 ;  /* 0x0000002800287308 */ /* 0x000e260000002400 */
[----:B------:R-:W-:Y:S02]  /*fdc0*/  FMNMX.FTZ R7, R77, R7, !PT ;  /* 0x000000074d077209 */ /* 0x000fe40007810000 */
[----:B------:R-:W-:Y:S02]  /*fdd0*/  ISETP.GT.AND P4, PT, R81, 0x18, PT ;  /* 0x000000185100780c */ /* 0x000fe40003f84270 */
[----:B------:R-:W-:Y:S02]  /*fde0*/  FMNMX.FTZ R7, R36, R7, !PT ;  /* 0x0000000724077209 */ /* 0x000fe40007810000 */
[----:B------:R-:W-:-:S02]  /*fdf0*/  FSEL R38, R33, -INF , P4 ;  /* 0xff80000021267808 */ /* 0x000fc40002000000 */
[----:B------:R-:W-:-:S04]  /*fe00*/  FMNMX.FTZ R7, R75, R7, !PT ;  /* 0x000000074b077209 */ /* 0x000fc80007810000 */
[----:B------:R-:W-:Y:S02]  /*fe10*/  FMNMX.FTZ R7, R38, R7, !PT ;  /* 0x0000000726077209 */ /* 0x000fe40007810000 */
[----:B------:R-:W-:Y:S02]  /*fe20*/  ISETP.GT.AND P3, PT, R81, 0x21, PT ;  /* 0x000000215100780c */ /* 0x000fe40003f64270 */
[----:B------:R-:W-:Y:S01]  /*fe30*/  FMNMX.FTZ R7, R73, R7, !PT ;  /* 0x0000000749077209 */ /* 0x000fe20007810000 */
[----:B------:R-:W-:Y:S01]  /*fe40*/  FMUL.FTZ R48, R71, UR46 ;  /* 0x0000002e47307c20 */ /* 0x000fe20008410000 */
[----:B------:R-:W-:Y:S02]  /*fe50*/  ISETP.GT.AND P4, PT, R81, 0x28, PT ;  /* 0x000000285100780c */ /* 0x000fe40003f84270 */
[----:B0-----:R-:W-:Y:S02]  /*fe60*/  FSEL R71, R40, -INF , P3 ;  /* 0xff80000028477808 */ /* 0x001fe40001800000 */
[----:B------:R-:W-:-:S02]  /*fe70*/  FMNMX.FTZ R7, R80, R7, !PT ;  /* 0x0000000750077209 */ /* 0x000fc40007810000 */
[----:B------:R-:W-:Y:S02]  /*fe80*/  FSEL R26, R42, -INF , P4 ;  /* 0xff8000002a1a7808 */ /* 0x000fe40002000000 */
[----:B------:R-:W-:Y:S01]  /*fe90*/  FMNMX.FTZ R7, R71, R7, !PT ;  /* 0x0000000747077209 */ /* 0x000fe20007810000 */
[----:B------:R-:W-:Y:S01]  /*fea0*/  FMUL.FTZ R31, R55, UR46 ;  /* 0x0000002e371f7c20 */ /* 0x000fe20008410000 */
[----:B------:R-:W-:Y:S02]  /*feb0*/  FMUL.FTZ R55, R57, UR46 ;  /* 0x0000002e39377c20 */ /* 0x000fe40008410000 */
[----:B------:R-:W-:Y:S02]  /*fec0*/  FMNMX.FTZ R7, R26, R7, !PT ;  /* 0x000000071a077209 */ /* 0x000fe40007810000 */
[----:B------:R-:W-:Y:S02]  /*fed0*/  ISETP.GT.AND P3, PT, R81, 0x31, PT ;  /* 0x000000315100780c */ /* 0x000fe40003f64270 */
[----:B------:R-:W-:Y:S01]  /*fee0*/  FMNMX.FTZ R7, R69, R7, !PT ;  /* 0x0000000745077209 */ /* 0x000fe20007810000 */
[----:B------:R-:W0:Y:S01]  /*fef0*/  MUFU.TANH R55, R55 ;  /* 0x0000003700377308 */ /* 0x000e220000002400 */
[----:B------:R-:W-:-:S02]  /*ff00*/  ISETP.GT.AND P4, PT, R81, 0x38, PT ;  /* 0x000000385100780c */ /* 0x000fc40003f84270 */
[----:B------:R-:W-:Y:S02]  /*ff10*/  FSEL R67, R47, -INF , P3 ;  /* 0xff8000002f437808 */ /* 0x000fe40001800000 */
[----:B------:R-:W-:Y:S02]  /*ff20*/  FMNMX.FTZ R7, R28, R7, !PT ;  /* 0x000000071c077209 */ /* 0x000fe40007810000 */
[----:B------:R-:W-:Y:S02]  /*ff30*/  FSEL R65, R50, -INF , P4 ;  /* 0xff80000032417808 */ /* 0x000fe40002000000 */
[----:B------:R-:W-:Y:S02]  /*ff40*/  FMNMX.FTZ R7, R67, R7, !PT ;  /* 0x0000000743077209 */ /* 0x000fe40007810000 */
[----:B------:R-:W-:Y:S02]  /*ff50*/  ISETP.GT.AND P2, PT, R81, 0x40, PT ;  /* 0x000000405100780c */ /* 0x000fe40003f44270 */
[----:B------:R-:W-:Y:S01]  /*ff60*/  FMNMX.FTZ R7, R65, R7, !PT ;  /* 0x0000000741077209 */ /* 0x000fe20007810000 */
[----:B------:R-:W-:Y:S01]  /*ff70*/  FMUL.FTZ R57, R62, UR46 ;  /* 0x0000002e3e397c20 */ /* 0x000fe20008410000 */
[----:B------:R-:W1:Y:S01]  /*ff80*/  MUFU.TANH R60, R60 ;  /* 0x0000003c003c7308 */ /* 0x000e620000002400 */
[----:B------:R-:W-:-:S02]  /*ff90*/  ISETP.GT.AND P3, PT, R81, 0x41, PT ;  /* 0x000000415100780c */ /* 0x000fc40003f64270 */
[----:B------:R-:W-:Y:S02]  /*ffa0*/  FSEL R62, R54, -INF , P2 ;  /* 0xff800000363e7808 */ /* 0x000fe40001000000 */
[----:B------:R-:W-:Y:S01]  /*ffb0*/  FMNMX.FTZ R7, R30, R7, !PT ;  /* 0x000000071e077209 */ /* 0x000fe20007810000 */
[----:B------:R-:W-:Y:S01]  /*ffc0*/  FMUL.FTZ R56, R63, UR46 ;  /* 0x0000002e3f387c20 */ /* 0x000fe20008410000 */
[----:B------:R-:W-:Y:S01]  /*ffd0*/  ISETP.GT.AND P4, PT, R81, 0x48, PT ;  /* 0x000000485100780c */ /* 0x000fe20003f84270 */
[----:B------:R-:W2:Y:S01]  /*ffe0*/  MUFU.TANH R61, R61 ;  /* 0x0000003d003d7308 */ /* 0x000ea20000002400 */
[----:B0-----:R-:W-:Y:S02]  /*fff0*/  FSEL R63, R55, -INF , P3 ;  /* 0xff800000373f7808 */ /* 0x001fe40001800000 */
[----:B------:R-:W-:Y:S02]  /*10000*/  FMNMX.FTZ R7, R62, R7, !PT ;  /* 0x000000073e077209 */ /* 0x000fe40007810000 */
[----:B------:R-:W-:-:S02]  /*10010*/  FSEL R58, R58, -INF , P4 ;  /* 0xff8000003a3a7808 */ /* 0x000fc40002000000 */
[----:B------:R-:W-:Y:S01]  /*10020*/  FMNMX.FTZ R7, R63, R7, !PT ;  /* 0x000000073f077209 */ /* 0x000fe20007810000 */
[----:B------:R-:W0:Y:S01]  /*10030*/  MUFU.TANH R64, R64 ;  /* 0x0000004000407308 */ /* 0x000e220000002400 */
[C---:B------:R-:W-:Y:S02]  /*10040*/  ISETP.GT.AND P2, PT, R81.reuse, 0x50, PT ;  /* 0x000000505100780c */ /* 0x040fe40003f44270 */
[----:B------:R-:W-:Y:S02]  /*10050*/  FMNMX.FTZ R7, R58, R7, !PT ;  /* 0x000000073a077209 */ /* 0x000fe40007810000 */
[----:B------:R-:W-:Y:S02]  /*10060*/  ISETP.GT.AND P3, PT, R81, 0x51, PT ;  /* 0x000000515100780c */ /* 0x000fe40003f64270 */
[----:B-1----:R-:W-:Y:S01]  /*10070*/  FSEL R54, R60, -INF , P2 ;  /* 0xff8000003c367808 */ /* 0x002fe20001000000 */
[----:B------:R-:W1:Y:S01]  /*10080*/  MUFU.TANH R68, R68 ;  /* 0x0000004400447308 */ /* 0x000e620000002400 */
[----:B------:R-:W-:-:S02]  /*10090*/  FMNMX.FTZ R7, R59, R7, !PT ;  /* 0x000000073b077209 */ /* 0x000fc40007810000 */
[----:B------:R-:W-:Y:S02]  /*100a0*/  ISETP.GT.AND P4, PT, R81, 0x58, PT ;  /* 0x000000585100780c */ /* 0x000fe40003f84270 */
[----:B--2---:R-:W-:Y:S02]  /*100b0*/  FSEL R55, R61, -INF , P3 ;  /* 0xff8000003d377808 */ /* 0x004fe40001800000 */
[----:B------:R-:W-:Y:S01]  /*100c0*/  FMNMX.FTZ R7, R54, R7, !PT ;  /* 0x0000000736077209 */ /* 0x000fe20007810000 */
[----:B------:R-:W2:Y:S01]  /*100d0*/  MUFU.TANH R70, R70 ;  /* 0x0000004600467308 */ /* 0x000ea20000002400 */
[----:B0-----:R-:W-:Y:S02]  /*100e0*/  FSEL R50, R64, -INF , P4 ;  /* 0xff80000040327808 */ /* 0x001fe40002000000 */
[----:B------:R-:W-:-:S05]  /*100f0*/  FMNMX.FTZ R7, R55, R7, !PT ;  /* 0x0000000737077209 */ /* 0x000fca0007810000 */
[----:B------:R-:W0:Y:S01]  /*10100*/  MUFU.TANH R72, R72 ;  /* 0x0000004800487308 */ /* 0x000e220000002400 */
[C---:B------:R-:W-:Y:S02]  /*10110*/  ISETP.GT.AND P2, PT, R81.reuse, 0x60, PT ;  /* 0x000000605100780c */ /* 0x040fe40003f44270 */
[----:B------:R-:W-:Y:S02]  /*10120*/  FMNMX.FTZ R7, R50, R7, !PT ;  /* 0x0000000732077209 */ /* 0x000fe40007810000 */
[----:B------:R-:W-:Y:S02]  /*10130*/  ISETP.GT.AND P3, PT, R81, 0x61, PT ;  /* 0x000000615100780c */ /* 0x000fe40003f64270 */
[----:B-1----:R-:W-:Y:S01]  /*10140*/  FSEL R40, R68, -INF , P2 ;  /* 0xff80000044287808 */ /* 0x002fe20001000000 */
[----:B------:R-:W1:Y:S01]  /*10150*/  MUFU.TANH R76, R76 ;  /* 0x0000004c004c7308 */ /* 0x000e620000002400 */
[----:B------:R-:W-:Y:S02]  /*10160*/  FMNMX.FTZ R7, R51, R7, !PT ;  /* 0x0000000733077209 */ /* 0x000fe40007810000 */
[----:B------:R-:W-:-:S02]  /*10170*/  ISETP.GT.AND P4, PT, R81, 0x68, PT ;  /* 0x000000685100780c */ /* 0x000fc40003f84270 */
        /* <DEDUP_REMOVED lines=8> */
[C---:B------:R-:W-:Y:S02]  /*10200*/  ISETP.GT.AND P3, PT, R81.reuse, 0x71, PT ;  /* 0x000000715100780c */ /* 0x040fe40003f64270 */
[----:B------:R-:W-:Y:S01]  /*10210*/  ISETP.GT.AND P4, PT, R81, 0x78, PT ;  /* 0x000000785100780c */ /* 0x000fe20003f84270 */
[----:B------:R-:W3:Y:S01]  /*10220*/  MUFU.TANH R143, R143 ;  /* 0x0000008f008f7308 */ /* 0x000ee20000002400 */
[----:B-1----:R-:W-:Y:S02]  /*10230*/  FSEL R81, R76, -INF , P2 ;  /* 0xff8000004c517808 */ /* 0x002fe40001000000 */
[----:B------:R-:W-:-:S02]  /*10240*/  FMNMX.FTZ R7, R45, R7, !PT ;  /* 0x000000072d077209 */ /* 0x000fc40007810000 */
[----:B--2---:R-:W-:Y:S02]  /*10250*/  FSEL R13, R10, -INF , P3 ;  /* 0xff8000000a0d7808 */ /* 0x004fe40001800000 */
[----:B------:R-:W-:Y:S01]  /*10260*/  FMNMX.FTZ R7, R81, R7, !PT ;  /* 0x0000000751077209 */ /* 0x000fe20007810000 */
[----:B------:R-:W1:Y:S01]  /*10270*/  MUFU.TANH R8, R8 ;  /* 0x0000000800087308 */ /* 0x000e620000002400 */
[----:B0-----:R-:W-:Y:S02]  /*10280*/  FSEL R10, R140, -INF , P4 ;  /* 0xff8000008c0a7808 */ /* 0x001fe40002000000 */
[----:B------:R-:W-:Y:S02]  /*10290*/  FMNMX.FTZ R7, R13, R7, !PT ;  /* 0x000000070d077209 */ /* 0x000fe40007810000 */
[----:B------:R-:W-:Y:S02]  /*102a0*/  ISETP.GT.AND P3, PT, R44, 0x1, PT ;  /* 0x000000012c00780c */ /* 0x000fe40003f64270 */
[----:B------:R-:W-:-:S02]  /*102b0*/  FMNMX.FTZ R7, R10, R7, !PT ;  /* 0x000000070a077209 */ /* 0x000fc40007810000 */
[----:B---3--:R-:W-:Y:S02]  /*102c0*/  FSEL R33, R143, -INF , P3 ;  /* 0xff8000008f217808 */ /* 0x008fe40001800000 */
[----:B------:R-:W-:Y:S02]  /*102d0*/  ISETP.GT.AND P3, PT, R44, 0x11, PT ;  /* 0x000000112c00780c */ /* 0x000fe40003f64270 */
[----:B------:R-:W-:Y:S02]  /*102e0*/  FMNMX.FTZ R7, R11, R7, !PT ;  /* 0x000000070b077209 */ /* 0x000fe40007810000 */
[----:B-1----:R-:W-:-:S03]  /*102f0*/  FSEL R37, R8, -INF , P3 ;  /* 0xff80000008257808 */ /* 0x002fc60001800000 */
[----:B------:R-:W0:Y:S01]  /*10300*/  SHFL.BFLY PT, R8, R7, 0x2, 0x1f ;  /* 0x0c401f0007087f89 */ /* 0x000e2200000e0000 */
[----:B------:R-:W1:Y:S01]  /*10310*/  MUFU.TANH R144, R144 ;  /* 0x0000009000907308 */ /* 0x000e620000002400 */
[----:B------:R-:W-:-:S07]  /*10320*/  FMUL.FTZ R39, R39, UR46 ;  /* 0x0000002e27277c20 */ /* 0x000fce0008410000 */
[----:B------:R-:W2:Y:S08]  /*10330*/  MUFU.TANH R141, R141 ;  /* 0x0000008d008d7308 */ /* 0x000eb00000002400 */
[----:B------:R-:W3:Y:S01]  /*10340*/  MUFU.TANH R12, R12 ;  /* 0x0000000c000c7308 */ /* 0x000ee20000002400 */
[----:B0-----:R-:W-:-:S07]  /*10350*/  FMNMX.FTZ R7, R7, R8, !PT ;  /* 0x0000000807077209 */ /* 0x001fce0007810000 */
[----:B------:R-:W0:Y:S01]  /*10360*/  MUFU.TANH R14, R14 ;  /* 0x0000000e000e7308 */ /* 0x000e220000002400 */
[C---:B------:R-:W-:Y:S01]  /*10370*/  ISETP.GT.AND P2, PT, R44.reuse, RZ, PT ;  /* 0x000000ff2c00720c */ /* 0x040fe20003f44270 */
[----:B------:R-:W4:Y:S01]  /*10380*/  SHFL.BFLY PT, R8, R7, 0x1, 0x1f ;  /* 0x0c201f0007087f89 */ /* 0x000f2200000e0000 */
[----:B------:R-:W-:-:S05]  /*10390*/  ISETP.GT.AND P4, PT, R44, 0x8, PT ;  /* 0x000000082c00780c */ /* 0x000fca0003f84270 */
[----:B------:R-:W5:Y:S01]  /*103a0*/  MUFU.TANH R39, R39 ;  /* 0x0000002700277308 */ /* 0x000f620000002400 */
[----:B-1----:R-:W-:-:S07]  /*103b0*/  FSEL R78, R144, -INF , P2 ;  /* 0xff800000904e7808 */ /* 0x002fce0001000000 */
[----:B------:R-:W1:Y:S01]  /*103c0*/  MUFU.TANH R15, R15 ;  /* 0x0000000f000f7308 */ /* 0x000e620000002400 */
[----:B--2---:R-:W-:-:S07]  /*103d0*/  FSEL R76, R141, -INF , P4 ;  /* 0xff8000008d4c7808 */ /* 0x004fce0002000000 */
[----:B------:R-:W2:Y:S08]  /*103e0*/  MUFU.TANH R25, R25 ;  /* 0x0000001900197308 */ /* 0x000eb00000002400 */
[----:B------:R-:W4:Y:S01]  /*103f0*/  MUFU.TANH R20, R20 ;  /* 0x0000001400147308 */ /* 0x000f220000002400 */
[C---:B------:R-:W-:Y:S02]  /*10400*/  ISETP.GT.AND P2, PT, R44.reuse, 0x10, PT ;  /* 0x000000102c00780c */ /* 0x040fe40003f44270 */
[----:B------:R-:W-:-:S05]  /*10410*/  ISETP.GT.AND P4, PT, R44, 0x18, PT ;  /* 0x000000182c00780c */ /* 0x000fca0003f84270 */
[----:B------:R-:W4:Y:S01]  /*10420*/  MUFU.TANH R27, R27 ;  /* 0x0000001b001b7308 */ /* 0x000f220000002400 */
[----:B---3--:R-:W-:-:S07]  /*10430*/  FSEL R74, R12, -INF , P2 ;  /* 0xff8000000c4a7808 */ /* 0x008fce0001000000 */
[----:B------:R-:W3:Y:S01]  /*10440*/  MUFU.TANH R21, R21 ;  /* 0x0000001500157308 */ /* 0x000ee20000002400 */
[----:B0-----:R-:W-:-:S07]  /*10450*/  FSEL R72, R14, -INF , P4 ;  /* 0xff8000000e487808 */ /* 0x001fce0002000000 */
[----:B------:R-:W0:Y:S08]  /*10460*/  MUFU.TANH R29, R29 ;  /* 0x0000001d001d7308 */ /* 0x000e300000002400 */
[----:B------:R-:W0:Y:S01]  /*10470*/  MUFU.TANH R24, R24 ;  /* 0x0000001800187308 */ /* 0x000e220000002400 */
[C---:B------:R-:W-:Y:S02]  /*10480*/  ISETP.GT.AND P1, PT, R44.reuse, 0x19, PT ;  /* 0x000000192c00780c */ /* 0x040fe40003f24270 */
[----:B------:R-:W-:-:S02]  /*10490*/  ISETP.GT.AND P2, PT, R44, 0x20, PT ;  /* 0x000000202c00780c */ /* 0x000fc40003f44270 */
[----:B------:R-:W-:-:S03]  /*104a0*/  ISETP.GT.AND P3, PT, R44, 0x21, PT ;  /* 0x000000212c00780c */ /* 0x000fc60003f64270 */
[----:B------:R-:W0:Y:S01]  /*104b0*/  MUFU.TANH R31, R31 ;  /* 0x0000001f001f7308 */ /* 0x000e220000002400 */
[----:B------:R-:W-:-:S07]  /*104c0*/  ISETP.GT.AND P4, PT, R44, 0x28, PT ;  /* 0x000000282c00780c */ /* 0x000fce0003f84270 */
[----:B------:R-:W0:Y:S01]  /*104d0*/  MUFU.TANH R32, R32 ;  /* 0x0000002000207308 */ /* 0x000e220000002400 */
[----:B-----5:R-:W-:-:S07]  /*104e0*/  FSEL R39, R39, -INF , P1 ;  /* 0xff80000027277808 */ /* 0x020fce0000800000 */
[----:B------:R-:W5:Y:S01]  /*104f0*/  MUFU.TANH R34, R34 ;  /* 0x0000002200227308 */ /* 0x000f620000002400 */
[----:B-1----:R-:W-:-:S07]  /*10500*/  FSEL R70, R15, -INF , P2 ;  /* 0xff8000000f467808 */ /* 0x002fce0001000000 */
[----:B------:R-:W1:Y:S01]  /*10510*/  MUFU.TANH R57, R57 ;  /* 0x0000003900397308 */ /* 0x000e620000002400 */
[----:B--2---:R-:W-:Y:S02]  /*10520*/  FSEL R25, R25, -INF , P3 ;  /* 0xff80000019197808 */ /* 0x004fe40001800000 */
[----:B----4-:R-:W-:Y:S02]  /*10530*/  FSEL R68, R20, -INF , P4 ;  /* 0xff80000014447808 */ /* 0x010fe40002000000 */
[----:B------:R-:W-:-:S03]  /*10540*/  ISETP.GT.AND P1, PT, R44, 0x29, PT ;  /* 0x000000292c00780c */ /* 0x000fc60003f24270 */
[----:B------:R-:W2:Y:S01]  /*10550*/  MUFU.TANH R56, R56 ;  /* 0x0000003800387308 */ /* 0x000ea20000002400 */
[C---:B------:R-:W-:Y:S02]  /*10560*/  ISETP.GT.AND P2, PT, R44.reuse, 0x30, PT ;  /* 0x000000302c00780c */ /* 0x040fe40003f44270 */
[C---:B------:R-:W-:Y:S02]  /*10570*/  ISETP.GT.AND P3, PT, R44.reuse, 0x31, PT ;  /* 0x000000312c00780c */ /* 0x040fe40003f64270 */
[----:B------:R-:W-:-:S03]  /*10580*/  ISETP.GT.AND P4, PT, R44, 0x38, PT ;  /* 0x000000382c00780c */ /* 0x000fc60003f84270 */
[----:B------:R-:W4:Y:S01]  /*10590*/  MUFU.TANH R53, R53 ;  /* 0x0000003500357308 */ /* 0x000f220000002400 */
[----:B------:R-:W-:-:S07]  /*105a0*/  FSEL R27, R27, -INF , P1 ;  /* 0xff8000001b1b7808 */ /* 0x000fce0000800000 */
[----:B------:R-:W4:Y:S01]  /*105b0*/  MUFU.TANH R52, R52 ;  /* 0x0000003400347308 */ /* 0x000f220000002400 */
[----:B---3--:R-:W-:-:S07]  /*105c0*/  FSEL R66, R21, -INF , P2 ;  /* 0xff80000015427808 */ /* 0x008fce0001000000 */
[----:B------:R-:W3:Y:S01]  /*105d0*/  MUFU.TANH R49, R49 ;  /* 0x0000003100317308 */ /* 0x000ee20000002400 */
[----:B0-----:R-:W-:Y:S02]  /*105e0*/  FSEL R29, R29, -INF , P3 ;  /* 0xff8000001d1d7808 */ /* 0x001fe40001800000 */
[----:B------:R-:W-:Y:S02]  /*105f0*/  FSEL R64, R24, -INF , P4 ;  /* 0xff80000018407808 */ /* 0x000fe40002000000 */
[----:B------:R-:W-:-:S03]  /*10600*/  ISETP.GT.AND P1, PT, R44, 0x39, PT ;  /* 0x000000392c00780c */ /* 0x000fc60003f24270 */
[----:B------:R-:W0:Y:S01]  /*10610*/  MUFU.TANH R48, R48 ;  /* 0x0000003000307308 */ /* 0x000e220000002400 */
[C---:B------:R-:W-:Y:S02]  /*10620*/  ISETP.GT.AND P2, PT, R44.reuse, 0x40, PT ;  /* 0x000000402c00780c */ /* 0x040fe40003f44270 */
[C---:B------:R-:W-:Y:S02]  /*10630*/  ISETP.GT.AND P3, PT, R44.reuse, 0x41, PT ;  /* 0x000000412c00780c */ /* 0x040fe40003f64270 */
[----:B------:R-:W-:-:S03]  /*10640*/  ISETP.GT.AND P4, PT, R44, 0x48, PT ;  /* 0x000000482c00780c */ /* 0x000fc60003f84270 */
[----:B------:R-:W0:Y:S01]  /*10650*/  MUFU.TANH R46, R46 ;  /* 0x0000002e002e7308 */ /* 0x000e220000002400 */
[----:B------:R-:W-:-:S07]  /*10660*/  FMNMX.FTZ R7, R7, R8, !PT ;  /* 0x0000000807077209 */ /* 0x000fce0007810000 */
[----:B------:R-:W0:Y:S01]  /*10670*/  MUFU.TANH R41, R41 ;  /* 0x0000002900297308 */ /* 0x000e220000002400 */
[----:B------:R-:W-:-:S07]  /*10680*/  FSEL R31, R31, -INF , P1 ;  /* 0xff8000001f1f7808 */ /* 0x000fce0000800000 */
[----:B------:R-:W0:Y:S01]  /*10690*/  MUFU.TANH R43, R142 ;  /* 0x0000008e002b7308 */ /* 0x000e220000002400 */
[----:B------:R-:W-:Y:S01]  /*106a0*/  FSEL R61, R32, -INF , P2 ;  /* 0xff800000203d7808 */ /* 0x000fe20001000000 */
[----:B------:R-:W-:Y:S01]  /*106b0*/  UMOV UR47, UR44 ;  /* 0x0000002c002f7c82 */ /* 0x000fe20008000000 */
[----:B-----5:R-:W-:Y:S02]  /*106c0*/  FSEL R60, R34, -INF , P3 ;  /* 0xff800000223c7808 */ /* 0x020fe40001800000 */
[----:B-1----:R-:W-:Y:S02]  /*106d0*/  FSEL R57, R57, -INF , P4 ;  /* 0xff80000039397808 */ /* 0x002fe40002000000 */
[C---:B------:R-:W-:Y:S02]  /*106e0*/  ISETP.GT.AND P1, PT, R44.reuse, 0x49, PT ;  /* 0x000000492c00780c */ /* 0x040fe40003f24270 */
[C---:B------:R-:W-:Y:S02]  /*106f0*/  ISETP.GT.AND P2, PT, R44.reuse, 0x50, PT ;  /* 0x000000502c00780c */ /* 0x040fe40003f44270 */
[----:B------:R-:W-:-:S02]  /*10700*/  ISETP.GT.AND P3, PT, R44, 0x51, PT ;  /* 0x000000512c00780c */ /* 0x000fc40003f64270 */
[----:B------:R-:W-:Y:S01]  /*10710*/  ISETP.GT.AND P4, PT, R44, 0x58, PT ;  /* 0x000000582c00780c */ /* 0x000fe20003f84270 */
[C---:B------:R-:W-:Y:S01]  /*10720*/  FMUL.FTZ R8, R7.reuse, UR47 ;  /* 0x0000002f07087c20 */ /* 0x040fe20008410000 */
[----:B------:R-:W-:Y:S02]  /*10730*/  FSETP.NEU.FTZ.AND P6, PT, R7, -INF , PT ;  /* 0xff8000000700780b */ /* 0x000fe40003fdd000 */
[----:B--2---:R-:W-:Y:S02]  /*10740*/  FSEL R56, R56, -INF , P1 ;  /* 0xff80000038387808 */ /* 0x004fe40000800000 */
[----:B----4-:R-:W-:Y:S02]  /*10750*/  FSEL R53, R53, -INF , P2 ;  /* 0xff80000035357808 */ /* 0x010fe40001000000 */
[----:B------:R-:W-:Y:S02]  /*10760*/  FSEL R52, R52, -INF , P3 ;  /* 0xff80000034347808 */ /* 0x000fe40001800000 */
[----:B---3--:R-:W-:-:S02]  /*10770*/  FSEL R49, R49, -INF , P4 ;  /* 0xff80000031317808 */ /* 0x008fc40002000000 */
[C---:B------:R-:W-:Y:S02]  /*10780*/  ISETP.GT.AND P1, PT, R44.reuse, 0x59, PT ;  /* 0x000000592c00780c */ /* 0x040fe40003f24270 */
[C---:B------:R-:W-:Y:S02]  /*10790*/  ISETP.GT.AND P2, PT, R44.reuse, 0x60, PT ;  /* 0x000000602c00780c */ /* 0x040fe40003f44270 */
[C---:B------:R-:W-:Y:S02]  /*107a0*/  ISETP.GT.AND P3, PT, R44.reuse, 0x61, PT ;  /* 0x000000612c00780c */ /* 0x040fe40003f64270 */
[----:B------:R-:W-:Y:S01]  /*107b0*/  ISETP.GT.AND P4, PT, R44, 0x68, PT ;  /* 0x000000682c00780c */ /* 0x000fe20003f84270 */
[----:B------:R-:W-:Y:S01]  /*107c0*/  FMUL.FTZ R79, R79, UR46 ;  /* 0x0000002e4f4f7c20 */ /* 0x000fe20008410000 */
[----:B------:R-:W-:Y:S02]  /*107d0*/  FSEL R12, R7, RZ, P6 ;  /* 0x000000ff070c7208 */ /* 0x000fe40003000000 */
[----:B------:R-:W-:-:S02]  /*107e0*/  FSEL R8, R8, RZ, P6 ;  /* 0x000000ff08087208 */ /* 0x000fc40003000000 */
[----:B0-----:R-:W-:Y:S02]  /*107f0*/  FSEL R48, R48, -INF , P1 ;  /* 0xff80000030307808 */ /* 0x001fe40000800000 */
[----:B------:R-:W-:Y:S02]  /*10800*/  FSEL R46, R46, -INF , P2 ;  /* 0xff8000002e2e7808 */ /* 0x000fe40001000000 */
[----:B------:R-:W-:Y:S02]  /*10810*/  FSEL R41, R41, -INF , P3 ;  /* 0xff80000029297808 */ /* 0x000fe40001800000 */
[----:B------:R-:W-:Y:S01]  /*10820*/  FSEL R43, R43, -INF , P4 ;  /* 0xff8000002b2b7808 */ /* 0x000fe20002000000 */
[----:B------:R-:W-:Y:S01]  /*10830*/  FADD.FTZ R12, -R12, R9 ;  /* 0x000000090c0c7221 */ /* 0x000fe20000010100 */
[C---:B------:R-:W-:Y:S02]  /*10840*/  ISETP.GT.AND P1, PT, R44.reuse, 0x69, PT ;  /* 0x000000692c00780c */ /* 0x040fe40003f24270 */
[----:B------:R-:W-:-:S02]  /*10850*/  ISETP.GT.AND P2, PT, R44, 0x70, PT ;  /* 0x000000702c00780c */ /* 0x000fc40003f44270 */
[C---:B------:R-:W-:Y:S02]  /*10860*/  ISETP.GT.AND P3, PT, R44.reuse, 0x71, PT ;  /* 0x000000712c00780c */ /* 0x040fe40003f64270 */
[C---:B------:R-:W-:Y:S02]  /*10870*/  ISETP.GT.AND P4, PT, R44.reuse, 0x78, PT ;  /* 0x000000782c00780c */ /* 0x040fe40003f84270 */
[----:B------:R-:W-:Y:S01]  /*10880*/  ISETP.GT.AND P5, PT, R44, 0x79, PT ;  /* 0x000000792c00780c */ /* 0x000fe20003fa4270 */
[--C-:B------:R-:W-:Y:S01]  /*10890*/  FFMA.FTZ R32, R139, UR47, -R8.reuse ;  /* 0x0000002f8b207c23 */ /* 0x100fe20008010808 */
[----:B------:R0:W1:Y:S01]  /*108a0*/  MUFU.TANH R44, R79 ;  /* 0x0000004f002c7308 */ /* 0x0000620000002400 */
        /* <DEDUP_REMOVED lines=8> */
[--C-:B0-----:R-:W-:Y:S01]  /*10930*/  FFMA.FTZ R79, R85, UR47, -R8.reuse ;  /* 0x0000002f554f7c23 */ /* 0x101fe20008010808 */
        /* <DEDUP_REMOVED lines=44> */
[----:B------:R-:W-:Y:S01]  /*10c00*/  FMNMX.FTZ R8, R52, R8, !PT ;  /* 0x0000000834087209 */ /* 0x000fe20007810000 */
[----:B------:R-:W-:-:S03]  /*10c10*/  FMUL.FTZ R15, R83, UR46 ;  /* 0x0000002e530f7c20 */ /* 0x000fc60008410000 */
[----:B------:R-:W-:Y:S01]  /*10c20*/  FMNMX.FTZ R8, R49, R8, !PT ;  /* 0x0000000831087209 */ /* 0x000fe20007810000 */
[----:B------:R-:W0:Y:S01]  /*10c30*/  MUFU.TANH R14, R14 ;  /* 0x0000000e000e7308 */ /* 0x000e220000002400 */
[----:B------:R-:W-:Y:S02]  /*10c40*/  FMUL.FTZ R20, R86, UR46 ;  /* 0x0000002e56147c20 */ /* 0x000fe40008410000 */
[----:B------:R-:W-:Y:S01]  /*10c50*/  FMNMX.FTZ R8, R48, R8, !PT ;  /* 0x0000000830087209 */ /* 0x000fe20007810000 */
[----:B------:R-:W-:-:S03]  /*10c60*/  FMUL.FTZ R21, R87, UR46 ;  /* 0x0000002e57157c20 */ /* 0x000fc60008410000 */
[----:B------:R-:W-:Y:S01]  /*10c70*/  FMNMX.FTZ R8, R46, R8, !PT ;  /* 0x000000082e087209 */ /* 0x000fe20007810000 */
[----:B------:R-:W2:Y:S03]  /*10c80*/  MUFU.TANH R15, R15 ;  /* 0x0000000f000f7308 */ /* 0x000ea60000002400 */
[----:B------:R-:W-:-:S05]  /*10c90*/  FMNMX.FTZ R8, R41, R8, !PT ;  /* 0x0000000829087209 */ /* 0x000fca0007810000 */
[----:B------:R-:W3:Y:S01]  /*10ca0*/  MUFU.TANH R20, R20 ;  /* 0x0000001400147308 */ /* 0x000ee20000002400 */
[----:B-1----:R-:W-:Y:S02]  /*10cb0*/  FSEL R44, R44, -INF , P1 ;  /* 0xff8000002c2c7808 */ /* 0x002fe40000800000 */
[----:B------:R-:W-:-:S05]  /*10cc0*/  FMNMX.FTZ R8, R43, R8, !PT ;  /* 0x000000082b087209 */ /* 0x000fca0007810000 */
[----:B------:R-:W1:Y:S01]  /*10cd0*/  MUFU.TANH R21, R21 ;  /* 0x0000001500157308 */ /* 0x000e620000002400 */
[----:B0-----:R-:W-:Y:S02]  /*10ce0*/  FSEL R14, R14, -INF , P2 ;  /* 0xff8000000e0e7808 */ /* 0x001fe40001000000 */
[----:B------:R-:W-:Y:S02]  /*10cf0*/  FMNMX.FTZ R8, R44, R8, !PT ;  /* 0x000000082c087209 */ /* 0x000fe40007810000 */
[----:B--2---:R-:W-:Y:S02]  /*10d00*/  FSEL R15, R15, -INF , P3 ;  /* 0xff8000000f0f7808 */ /* 0x004fe40001800000 */
[----:B------:R-:W-:Y:S02]  /*10d10*/  FMNMX.FTZ R8, R14, R8, !PT ;  /* 0x000000080e087209 */ /* 0x000fe40007810000 */
[----:B---3--:R-:W-:Y:S02]  /*10d20*/  FSEL R20, R20, -INF , P4 ;  /* 0xff80000014147808 */ /* 0x008fe40002000000 */
[----:B------:R-:W-:-:S04]  /*10d30*/  FMNMX.FTZ R8, R15, R8, !PT ;  /* 0x000000080f087209 */ /* 0x000fc80007810000 */
[----:B------:R-:W-:Y:S02]  /*10d40*/  FMNMX.FTZ R8, R20, R8, !PT ;  /* 0x0000000814087209 */ /* 0x000fe40007810000 */
[----:B-1----:R-:W-:-:S04]  /*10d50*/  FSEL R21, R21, -INF , P5 ;  /* 0xff80000015157808 */ /* 0x002fc80002800000 */
[----:B------:R-:W-:-:S05]  /*10d60*/  FMNMX.FTZ R8, R21, R8, !PT ;  /* 0x0000000815087209 */ /* 0x000fca0007810000 */
[----:B------:R-:W0:Y:S02]  /*10d70*/  SHFL.BFLY PT, R13, R8, 0x2, 0x1f ;  /* 0x0c401f00080d7f89 */ /* 0x000e2400000e0000 */
[----:B0-----:R-:W-:-:S05]  /*10d80*/  FMNMX.FTZ R8, R8, R13, !PT ;  /* 0x0000000d08087209 */ /* 0x001fca0007810000 */
[----:B------:R-:W0:Y:S01]  /*10d90*/  SHFL.BFLY PT, R13, R8, 0x1, 0x1f ;  /* 0x0c201f00080d7f89 */ /* 0x000e2200000e0000 */
[----:B------:R-:W-:Y:S01]  /*10da0*/  FMUL.FTZ R12, R12, UR47 ;  /* 0x0000002f0c0c7c20 */ /* 0x000fe20008410000 */
[----:B------:R-:W-:Y:S01]  /*10db0*/  MUFU.EX2 R32, R32 ;  /* 0x0000002000207308 */ /* 0x000fe20000000800 */
[----:B0-----:R-:W-:-:S04]  /*10dc0*/  FMNMX.FTZ R8, R8, R13, !PT ;  /* 0x0000000d08087209 */ /* 0x001fc80007810000 */
[C---:B------:R-:W-:Y:S01]  /*10dd0*/  FSETP.NEU.FTZ.AND P1, PT, R8.reuse, -INF , PT ;  /* 0xff8000000800780b */ /* 0x040fe20003f3d000 */
[----:B------:R-:W-:-:S03]  /*10de0*/  FMUL.FTZ R80, R8, UR47 ;  /* 0x0000002f08507c20 */ /* 0x000fc60008410000 */
[----:B------:R-:W-:Y:S02]  /*10df0*/  FSEL R13, R8, RZ, P1 ;  /* 0x000000ff080d7208 */ /* 0x000fe40000800000 */
[----:B------:R-:W-:-:S03]  /*10e00*/  FSEL R80, R80, RZ, P1 ;  /* 0x000000ff50507208 */ /* 0x000fc60000800000 */
[----:B------:R-:W-:Y:S02]  /*10e10*/  FADD.FTZ R13, -R13, R6 ;  /* 0x000000060d0d7221 */ /* 0x000fe40000010100 */
[--C-:B------:R-:W-:Y:S02]  /*10e20*/  FFMA.FTZ R78, R78, UR47, -R80.reuse ;  /* 0x0000002f4e4e7c23 */ /* 0x100fe40008010850 */
[----:B------:R-:W-:Y:S01]  /*10e30*/  FMUL.FTZ R13, R13, UR47 ;  /* 0x0000002f0d0d7c20 */ /* 0x000fe20008410000 */
[--C-:B------:R-:W-:Y:S01]  /*10e40*/  FFMA.FTZ R33, R33, UR47, -R80.reuse ;  /* 0x0000002f21217c23 */ /* 0x100fe20008010850 */
[----:B------:R-:W0:Y:S01]  /*10e50*/  MUFU.EX2 R12, R12 ;  /* 0x0000000c000c7308 */ /* 0x000e220000000800 */
[--C-:B------:R-:W-:Y:S01]  /*10e60*/  FFMA.FTZ R76, R76, UR47, -R80.reuse ;  /* 0x0000002f4c4c7c23 */ /* 0x100fe20008010850 */
[----:B------:R-:W-:-:S06]  /*10e70*/  FFMA.FTZ R35, R35, UR47, -R80 ;  /* 0x0000002f23237c23 */ /* 0x000fcc0008010850 */
[----:B------:R-:W-:Y:S01]  /*10e80*/  MUFU.EX2 R78, R78 ;  /* 0x0000004e004e7308 */ /* 0x000fe20000000800 */
[--C-:B------:R-:W-:Y:S01]  /*10e90*/  FFMA.FTZ R74, R74, UR47, -R80.reuse ;  /* 0x0000002f4a4a7c23 */ /* 0x100fe20008010850 */
[----:B------:R-:W-:-:S06]  /*10ea0*/  FFMA.FTZ R37, R37, UR47, -R80 ;  /* 0x0000002f25257c23 */ /* 0x000fcc0008010850 */
[----:B------:R-:W1:Y:S01]  /*10eb0*/  MUFU.EX2 R13, R13 ;  /* 0x0000000d000d7308 */ /* 0x000e620000000800 */
[--C-:B------:R-:W-:Y:S01]  /*10ec0*/  FFMA.FTZ R72, R72, UR47, -R80.reuse ;  /* 0x0000002f48487c23 */ /* 0x100fe20008010850 */
[--C-:B------:R-:W-:Y:S01]  /*10ed0*/  FFMA.FTZ R39, R39, UR47, -R80.reuse ;  /* 0x0000002f27277c23 */ /* 0x100fe20008010850 */
[--C-:B------:R-:W-:Y:S01]  /*10ee0*/  FFMA.FTZ R70, R70, UR47, -R80.reuse ;  /* 0x0000002f46467c23 */ /* 0x100fe20008010850 */
[--C-:B------:R-:W-:Y:S01]  /*10ef0*/  FFMA.FTZ R25, R25, UR47, -R80.reuse ;  /* 0x0000002f19197c23 */ /* 0x100fe20008010850 */
[----:B------:R-:W-:-:S03]  /*10f00*/  FFMA.FTZ R68, R68, UR47, -R80 ;  /* 0x0000002f44447c23 */ /* 0x000fc60008010850 */
[----:B------:R-:W2:Y:S01]  /*10f10*/  MUFU.EX2 R79, R79 ;  /* 0x0000004f004f7308 */ /* 0x000ea20000000800 */
[--C-:B------:R-:W-:Y:S01]  /*10f20*/  FFMA.FTZ R27, R27, UR47, -R80.reuse ;  /* 0x0000002f1b1b7c23 */ /* 0x100fe20008010850 */
[--C-:B------:R-:W-:Y:S01]  /*10f30*/  FFMA.FTZ R66, R66, UR47, -R80.reuse ;  /* 0x0000002f42427c23 */ /* 0x100fe20008010850 */
[--C-:B------:R-:W-:Y:S01]  /*10f40*/  FFMA.FTZ R29, R29, UR47, -R80.reuse ;  /* 0x0000002f1d1d7c23 */ /* 0x100fe20008010850 */
[--C-:B------:R-:W-:Y:S01]  /*10f50*/  FFMA.FTZ R64, R64, UR47, -R80.reuse ;  /* 0x0000002f40407c23 */ /* 0x100fe20008010850 */
[--C-:B------:R-:W-:Y:S01]  /*10f60*/  FFMA.FTZ R31, R31, UR47, -R80.reuse ;  /* 0x0000002f1f1f7c23 */ /* 0x100fe20008010850 */
[--C-:B------:R-:W-:Y:S02]  /*10f70*/  FFMA.FTZ R61, R61, UR47, -R80.reuse ;  /* 0x0000002f3d3d7c23 */ /* 0x100fe40008010850 */
[----:B------:R-:W3:Y:S01]  /*10f80*/  MUFU.EX2 R33, R33 ;  /* 0x0000002100217308 */ /* 0x000ee20000000800 */
        /* <DEDUP_REMOVED lines=15> */
[----:B------:R-:W4:Y:S01]  /*11080*/  MUFU.EX2 R34, R34 ;  /* 0x0000002200227308 */ /* 0x000f220000000800 */
[----:B------:R-:W-:-:S04]  /*11090*/  IMAD R80, R19, 0x8, R2 ;  /* 0x0000000813507824 */ /* 0x000fc800078e0202 */
[----:B------:R-:W-:-:S03]  /*110a0*/  VIADD R80, R80, 0x2d840 ;  /* 0x0002d84050507836 */ /* 0x000fc60000000000 */
[----:B------:R-:W5:Y:S01]  /*110b0*/  MUFU.EX2 R76, R76 ;  /* 0x0000004c004c7308 */ /* 0x000f620000000800 */
[----:B0-----:R-:W-:-:S07]  /*110c0*/  FFMA.FTZ R3, R12, R3, R32 ;  /* 0x000000030c037223 */ /* 0x001fce0000010020 */
[----:B------:R0:W-:Y:S01]  /*110d0*/  MUFU.EX2 R6, R81 ;  /* 0x0000005100067308 */ /* 0x0001e20000000800 */
[----:B-1----:R-:W-:-:S07]  /*110e0*/  FFMA.FTZ R0, R13, R0, R78 ;  /* 0x000000000d007223 */ /* 0x002fce000001004e */
[----:B------:R-:W1:Y:S01]  /*110f0*/  MUFU.EX2 R77, R77 ;  /* 0x0000004d004d7308 */ /* 0x000e620000000800 */
[----:B0-----:R-:W-:-:S07]  /*11100*/  IMAD.U32 R81, RZ, RZ, UR40 ;  /* 0x00000028ff517e24 */ /* 0x001fce000f8e00ff */
[----:B------:R-:W0:Y:S01]  /*11110*/  MUFU.EX2 R35, R35 ;  /* 0x0000002300237308 */ /* 0x000e220000000800 */
[----:B------:R-:W-:Y:S01]  /*11120*/  PRMT R80, R81, 0x654, R80 ;  /* 0x0000065451507816 */ /* 0x000fe20000000050 */
[----:B--2---:R-:W-:-:S03]  /*11130*/  FADD.FTZ R3, R79, R3 ;  /* 0x000000034f037221 */ /* 0x004fc60000010000 */
[----:B------:R3:W-:Y:S03]  /*11140*/  SYNCS.ARRIVE.TRANS64.RED.A1T0 RZ, [R80+URZ], RZ ;  /* 0x000000ff50ff79a7 */ /* 0x0007e6000810043f */
[----:B------:R-:W2:Y:S08]  /*11150*/  MUFU.EX2 R36, R36 ;  /* 0x0000002400247308 */ /* 0x000eb00000000800 */
[----:B------:R-:W2:Y:S01]  /*11160*/  MUFU.EX2 R74, R74 ;  /* 0x0000004a004a7308 */ /* 0x000ea20000000800 */
[----:B---3--:R-:W-:Y:S01]  /*11170*/  FADD.FTZ R80, R33, R0 ;  /* 0x0000000021507221 */ /* 0x008fe20000010000 */
[----:B----4-:R-:W-:-:S06]  /*11180*/  FADD.FTZ R0, R34, R3 ;  /* 0x0000000322007221 */ /* 0x010fcc0000010000 */
[----:B------:R-:W3:Y:S01]  /*11190*/  MUFU.EX2 R75, R75 ;  /* 0x0000004b004b7308 */ /* 0x000ee20000000800 */
[----:B-----5:R-:W-:-:S07]  /*111a0*/  FADD.FTZ R3, R76, R80 ;  /* 0x000000504c037221 */ /* 0x020fce0000010000 */
[----:B------:R-:W4:Y:S01]  /*111b0*/  MUFU.EX2 R37, R37 ;  /* 0x0000002500257308 */ /* 0x000f220000000800 */
[----:B-1----:R-:W-:Y:S01]  /*111c0*/  FADD.FTZ R0, R77, R0 ;  /* 0x000000004d007221 */ /* 0x002fe20000010000 */
[----:B0-----:R-:W-:-:S06]  /*111d0*/  FADD.FTZ R3, R35, R3 ;  /* 0x0000000323037221 */ /* 0x001fcc0000010000 */
[----:B------:R-:W0:Y:S08]  /*111e0*/  MUFU.EX2 R38, R38 ;  /* 0x0000002600267308 */ /* 0x000e300000000800 */
[----:B------:R-:W1:Y:S01]  /*111f0*/  MUFU.EX2 R72, R72 ;  /* 0x0000004800487308 */ /* 0x000e620000000800 */
[----:B--2---:R-:W-:Y:S01]  /*11200*/  FADD.FTZ R0, R36, R0 ;  /* 0x0000000024007221 */ /* 0x004fe20000010000 */
[----:B------:R-:W-:-:S06]  /*11210*/  FADD.FTZ R3, R74, R3 ;  /* 0x000000034a037221 */ /* 0x000fcc0000010000 */
[----:B------:R-:W2:Y:S08]  /*11220*/  MUFU.EX2 R73, R73 ;  /* 0x0000004900497308 */ /* 0x000eb00000000800 */
[----:B------:R-:W5:Y:S01]  /*11230*/  MUFU.EX2 R39, R39 ;  /* 0x0000002700277308 */ /* 0x000f620000000800 */
[----:B---3--:R-:W-:Y:S01]  /*11240*/  FADD.FTZ R0, R75, R0 ;  /* 0x000000004b007221 */ /* 0x008fe20000010000 */
[----:B----4-:R-:W-:-:S06]  /*11250*/  FADD.FTZ R3, R37, R3 ;  /* 0x0000000325037221 */ /* 0x010fcc0000010000 */
[----:B------:R-:W3:Y:S08]  /*11260*/  MUFU.EX2 R24, R24 ;  /* 0x0000001800187308 */ /* 0x000ef00000000800 */
[----:B------:R-:W4:Y:S01]  /*11270*/  MUFU.EX2 R70, R70 ;  /* 0x0000004600467308 */ /* 0x000f220000000800 */
[----:B0-----:R-:W-:Y:S01]  /*11280*/  FADD.FTZ R0, R38, R0 ;  /* 0x0000000026007221 */ /* 0x001fe20000010000 */
[----:B-1----:R-:W-:-:S06]  /*11290*/  FADD.FTZ R3, R72, R3 ;  /* 0x0000000348037221 */ /* 0x002fcc0000010000 */
[----:B------:R-:W0:Y:S08]  /*112a0*/  MUFU.EX2 R71, R71 ;  /* 0x0000004700477308 */ /* 0x000e300000000800 */
[----:B------:R-:W1:Y:S01]  /*112b0*/  MUFU.EX2 R25, R25 ;  /* 0x0000001900197308 */ /* 0x000e620000000800 */
[----:B--2---:R-:W-:Y:S01]  /*112c0*/  FADD.FTZ R0, R73, R0 ;  /* 0x0000000049007221 */ /* 0x004fe20000010000 */
[----:B-----5:R-:W-:-:S06]  /*112d0*/  FADD.FTZ R3, R39, R3 ;  /* 0x0000000327037221 */ /* 0x020fcc0000010000 */
        /* <DEDUP_REMOVED lines=72> */
[----:B------:R-:W2:Y:S01]  /*11760*/  MUFU.EX2 R14, R14 ;  /* 0x0000000e000e7308 */ /* 0x000ea20000000800 */
        /* <DEDUP_REMOVED lines=8> */
[----:B------:R-:W-:Y:S01]  /*117f0*/  FADD.FTZ R0, R6, R0 ;  /* 0x0000000006007221 */ /* 0x000fe20000010000 */
[----:B--2---:R-:W-:-:S06]  /*11800*/  FADD.FTZ R3, R14, R3 ;  /* 0x000000030e037221 */ /* 0x004fcc0000010000 */
[----:B------:R-:W2:Y:S08]  /*11810*/  MUFU.EX2 R11, R11 ;  /* 0x0000000b000b7308 */ /* 0x000eb00000000800 */
[----:B------:R-:W5:Y:S01]  /*11820*/  MUFU.EX2 R21, R21 ;  /* 0x0000001500157308 */ /* 0x000f620000000800 */
[----:B---3--:R-:W-:Y:S01]  /*11830*/  FADD.FTZ R0, R9, R0 ;  /* 0x0000000009007221 */ /* 0x008fe20000010000 */
[----:B----4-:R-:W-:-:S03]  /*11840*/  FADD.FTZ R3, R15, R3 ;  /* 0x000000030f037221 */ /* 0x010fc60000010000 */
[----:B0-----:R-:W-:Y:S01]  /*11850*/  FADD.FTZ R0, R10, R0 ;  /* 0x000000000a007221 */ /* 0x001fe20000010000 */
[----:B-1----:R-:W-:-:S03]  /*11860*/  FADD.FTZ R80, R20, R3 ;  /* 0x0000000314507221 */ /* 0x002fc60000010000 */
[----:B--2---:R-:W-:Y:S01]  /*11870*/  FADD.FTZ R3, R11, R0 ;  /* 0x000000000b037221 */ /* 0x004fe20000010000 */
[----:B-----5:R-:W-:Y:S01]  /*11880*/  FADD.FTZ R0, R21, R80 ;  /* 0x0000005015007221 */ /* 0x020fe20000010000 */
[----:B------:R-:W-:Y:S06]  /*11890*/  @!P0 BRA `(.L_x_12418) ;  /* 0x0000000000048947 */ /* 0x000fec0003800000 */
[----:B------:R-:W-:Y:S01]  /*118a0*/  BPT.TRAP 0x1 ;  /* 0x000000040000795c */ /* 0x000fe20000300000 */
.L_x_12418:
[----:B------:R-:W2:Y:S04]  /*118b0*/  LDL R84, [R1+0x7c] ;  /* 0x00007c0001547983 */ /* 0x000ea80000100800 */
[----:B------:R-:W3:Y:S04]  /*118c0*/  LDL R82, [R1+0x8] ;  /* 0x0000080001527983 */ /* 0x000ee80000100800 */
[----:B------:R-:W4:Y:S04]  /*118d0*/  LDL R81, [R1+0x4] ;  /* 0x0000040001517983 */ /* 0x000f280000100800 */
        /* <DEDUP_REMOVED lines=26> */
[----:B-1----:R-:W-:Y:S02]  /*11a80*/  F2FP.BF16.F32.PACK_AB R32, R63, R62 ;  /* 0x0000003e3f20723e */ /* 0x002fe400000010ff */
[----:B------:R-:W-:Y:S02]  /*11a90*/  F2FP.BF16.F32.PACK_AB R33, R60, R61 ;  /* 0x0000003d3c21723e */ /* 0x000fe400000010ff */
[----:B------:R-:W-:Y:S02]  /*11aa0*/  F2FP.BF16.F32.PACK_AB R34, R59, R58 ;  /* 0x0000003a3b22723e */ /* 0x000fe400000010ff */
[----:B------:R-:W-:-:S02]  /*11ab0*/  F2FP.BF16.F32.PACK_AB R35, R56, R57 ;  /* 0x000000393823723e */ /* 0x000fc400000010ff */
        /* <DEDUP_REMOVED lines=51> */
[----:B0-----:R-:W-:Y:S01]  /*11df0*/  IMAD.MOV.U32 R5, RZ, RZ, R19 ;  /* 0x000000ffff057224 */ /* 0x001fe200078e0013 */
        /* <DEDUP_REMOVED lines=21> */
[----:B------:R-:W-:-:S02]  /*11f50*/  IMAD.MOV.U32 R6, RZ, RZ, R8 ;  /* 0x000000ffff067224 */ /* 0x000fc400078e0008 */
[----:B------:R-:W-:Y:S02]  /*11f60*/  IMAD.MOV.U32 R9, RZ, RZ, R7 ;  /* 0x000000ffff097224 */ /* 0x000fe400078e0007 */
[----:B------:R-:W-:Y:S01]  /*11f70*/  IMAD.MOV.U32 R10, RZ, RZ, R137 ;  /* 0x000000ffff0a7224 */ /* 0x000fe200078e0089 */
[----:B0-----:R-:W-:Y:S01]  /*11f80*/  NOP ;  /* 0x0000000000007918 */ /* 0x001fe20000000000 */
[----:B------:R-:W-:Y:S05]  /*11f90*/  @P1 BRA `(.L_x_12419) ;  /* 0xffffffc8007c1947 */ /* 0x000fea000383ffff */
.L_x_12407:
[----:B------:R-:W-:-:S13]  /*11fa0*/  ISETP.GE.AND P1, PT, R4, RZ, PT ;  /* 0x000000ff0400720c */ /* 0x000fda0003f26270 */
[----:B------:R-:W-:Y:S05]  /*11fb0*/  @!P1 BRA `(.L_x_12420) ;  /* 0x0000002c00389947 */ /* 0x000fea0003800000 */
[----:B------:R-:W-:Y:S02]  /*11fc0*/  IMAD.MOV.U32 R9, RZ, RZ, R8 ;  /* 0x000000ffff097224 */ /* 0x000fe400078e0008 */
[----:B------:R-:W-:Y:S02]  /*11fd0*/  IMAD.MOV.U32 R6, RZ, RZ, R7 ;  /* 0x000000ffff067224 */ /* 0x000fe400078e0007 */
[----:B------:R-:W-:Y:S02]  /*11fe0*/  IMAD.MOV.U32 R10, RZ, RZ, R137 ;  /* 0x000000ffff0a7224 */ /* 0x000fe400078e0089 */
[----:B------:R-:W-:-:S07]  /*11ff0*/  IMAD.MOV.U32 R5, RZ, RZ, R19 ;  /* 0x000000ffff057224 */ /* 0x000fce00078e0013 */
.L_x_12432:
[----:B---3--:R-:W3:Y:S01]  /*12000*/  LDL R7, [R1+0x5c] ;  /* 0x00005c0001077983 */ /* 0x008ee20000100800 */
[----:B------:R-:W-:Y:S01]  /*12010*/  ISETP.NE.AND P1, PT, R5, 0x1, PT ;  /* 0x000000010500780c */ /* 0x000fe20003f25270 */
[----:B------:R-:W-:Y:S05]  /*12020*/  YIELD ;  /* 0x0000000000007946 */ /* 0x000fea0003800000 */
[----:B------:R-:W-:-:S04]  /*12030*/  SEL R137, RZ, 0x1, P1 ;  /* 0x00000001ff897807 */ /* 0x000fc80000800000 */
[----:B------:R-:W-:Y:S02]  /*12040*/  LOP3.LUT R137, R10, R137, RZ, 0x3c, !PT ;  /* 0x000000890a897212 */ /* 0x000fe400078e3cff */
[----:B---3--:R-:W-:-:S13]  /*12050*/  ISETP.NE.AND P1, PT, R7, RZ, PT ;  /* 0x000000ff0700720c */ /* 0x008fda0003f25270 */
[----:B------:R-:W-:Y:S05]  /*12060*/  @P1 BRA `(.L_x_12421) ;  /* 0x00000000003c1947 */ /* 0x000fea0003800000 */
[----:B------:R-:W-:Y:S05]  /*12070*/  @!P0 BRA `(.L_x_12422) ;  /* 0x0000000000048947 */ /* 0x000fea0003800000 */
[----:B------:R-:W-:Y:S01]  /*12080*/  BPT.TRAP 0x1 ;  /* 0x000000040000795c */ /* 0x000fe20000300000 */
.L_x_12422:
[----:B------:R-:W-:Y:S01]  /*12090*/  VIADD R7, R5, 0x1 ;  /* 0x0000000105077836 */ /* 0x000fe20000000000 */
[----:B------:R-:W-:-:S04]  /*120a0*/  SHF.L.U32 R8, R137, 0x1f, RZ ;  /* 0x0000001f89087819 */ /* 0x000fc800000006ff */
[----:B------:R-:W-:-:S04]  /*120b0*/  ISETP.NE.AND P2, PT, R7, 0x2, PT ;  /* 0x000000020700780c */ /* 0x000fc80003f45270 */
[----:B------:R-:W-:-:S04]  /*120c0*/  SEL R7, R7, RZ, P2 ;  /* 0x000000ff07077207 */ /* 0x000fc80001000000 */
[----:B------:R-:W-:-:S04]  /*120d0*/  LEA R7, R7, R2, 0x3 ;  /* 0x0000000207077211 */ /* 0x000fc800078e18ff */
[----:B------:R0:W1:Y:S01]  /*120e0*/  SYNCS.PHASECHK.TRANS64.TRYWAIT P2, [R7+URZ+0x2d830], R8 ;  /* 0x02d83008070075a7 */ /* 0x000062000804017f */
[----:B------:R-:W-:Y:S05]  /*120f0*/  @!P0 BRA `(.L_x_12423) ;  /* 0x0000000000048947 */ /* 0x000fea0003800000 */
[----:B------:R-:W-:Y:S01]  /*12100*/  BPT.TRAP 0x1 ;  /* 0x000000040000795c */ /* 0x000fe20000300000 */
.L_x_12423:
[----:B------:R-:W-:Y:S04]  /*12110*/  BSSY B0, `(.L_x_12421) ;  /* 0x0000004000007945 */ /* 0x000fe80003800000 */
[----:B-1----:R-:W-:Y:S05]  /*12120*/  @P2 BRA `(.L_x_12424) ;  /* 0x0000000000082947 */ /* 0x002fea0003800000 */
[----:B------:R-:W1:Y:S02]  /*12130*/  SYNCS.PHASECHK.TRANS64.TRYWAIT P2, [R7+URZ+0x2d830], R8 ;  /* 0x02d83008070075a7 */ /* 0x000e64000804017f */
[----:B-1----:R-:W-:Y:S05]  /*12140*/  @!P2 BRA `(.L_x_12425) ;  /* 0x000000cc00b4a947 */ /* 0x002fea0003800000 */
.L_x_12424:
[----:B------:R-:W-:Y:S05]  /*12150*/  BSYNC B0 ;  /* 0x0000000000007941 */ /* 0x000fea0003800000 */
.L_x_12421:
[----:B01----:R-:W3:Y:S04]  /*12160*/  LDL R8, [R1+0x60] ;  /* 0x0000600001087983 */ /* 0x003ee80000100800 */
        /* <DEDUP_REMOVED lines=12> */
[----:B------:R-:W-:Y:S01]  /*12230*/  IMAD.MOV.U32 R13, RZ, RZ, -0x7fffffe0 ;  /* 0x80000020ff0d7424 */ /* 0x000fe200078e00ff */
[----:B------:R-:W-:Y:S01]  /*12240*/  R2UR UR4, R156 ;  /* 0x000000009c0472ca */ /* 0x000fe200000e0000 */
[----:B--2---:R-:W-:Y:S01]  /*12250*/  IMAD.MOV.U32 R25, RZ, RZ, -0x7fffffe0 ;  /* 0x80000020ff197424 */ /* 0x004fe200078e00ff */
[----:B------:R-:W-:Y:S02]  /*12260*/  R2UR UR5, R157 ;  /* 0x000000009d0572ca */ /* 0x000fe400000e0000 */
[----:B------:R-:W-:Y:S02]  /*12270*/  R2UR UR7, R13 ;  /* 0x000000000d0772ca */ /* 0x000fe400000e0000 */
[----:B------:R-:W-:Y:S01]  /*12280*/  R2UR UR23, R25 ;  /* 0x00000000191772ca */ /* 0x000fe200000e0000 */
[----:B------:R-:W-:-:S05]  /*12290*/  IMAD.MOV.U32 R21, RZ, RZ, -0x7fffffe0 ;  /* 0x80000020ff157424 */ /* 0x000fca00078e00ff */
[----:B------:R-:W-:Y:S01]  /*122a0*/  R2UR UR11, R21 ;  /* 0x00000000150b72ca */ /* 0x000fe200000e0000 */
[----:B------:R0:W-:Y:S01]  /*122b0*/  BAR.SYNC.DEFER_BLOCKING R7, 0x100 ;  /* 0x000400070000751d */ /* 0x0001e20000010000 */
[----:B------:R-:W-:Y:S02]  /*122c0*/  IMAD.MOV.U32 R15, RZ, RZ, -0x7fffffe0 ;  /* 0x80000020ff0f7424 */ /* 0x000fe400078e00ff */
[----:B---3--:R-:W-:-:S04]  /*122d0*/  IMAD R12, R19, 0x600, R8 ;  /* 0x00000600130c7824 */ /* 0x008fc800078e0208 */
[C---:B------:R-:W-:Y:S01]  /*122e0*/  VIADD R24, R12.reuse, 0x400 ;  /* 0x000004000c187836 */ /* 0x040fe20000000000 */
[----:B------:R-:W-:-:S04]  /*122f0*/  R2UR UR6, R12 ;  /* 0x000000000c0672ca */ /* 0x000fc800000e0000 */
[----:B------:R-:W-:Y:S02]  /*12300*/  R2UR UR22, R24 ;  /* 0x00000000181672ca */ /* 0x000fe400000e0000 */
[----:B------:R-:W-:-:S07]  /*12310*/  WARPGROUP.ARRIVE ;  /* 0x00000000000079c5 */ /* 0x000fce0000000000 */
        /* <DEDUP_REMOVED lines=41> */
.L_x_12427:
[----:B------:R-:W-:Y:S01]  /*125b0*/  SHF.L.U32 R7, R10, 0x1f, RZ ;  /* 0x0000001f0a077819 */ /* 0x000fe200000006ff */
[----:B------:R-:W-:-:S04]  /*125c0*/  IMAD R8, R5, 0x8, R2 ;  /* 0x0000000805087824 */ /* 0x000fc800078e0202 */
[----:B------:R0:W1:Y:S01]  /*125d0*/  SYNCS.PHASECHK.TRANS64.TRYWAIT P1, [R8+URZ+0x2d850], R7 ;  /* 0x02d85007080075a7 */ /* 0x000062000802017f */
[----:B------:R-:W-:Y:S05]  /*125e0*/  @!P0 BRA `(.L_x_12428) ;  /* 0x0000000000048947 */ /* 0x000fea0003800000 */
[----:B------:R-:W-:Y:S01]  /*125f0*/  BPT.TRAP 0x1 ;  /* 0x000000040000795c */ /* 0x000fe20000300000 */
.L_x_12428:
[----:B-1----:R-:W-:Y:S05]  /*12600*/  @P1 BRA `(.L_x_12426) ;  /* 0x0000000000081947 */ /* 0x002fea0003800000 */
[----:B------:R-:W1:Y:S02]  /*12610*/  SYNCS.PHASECHK.TRANS64.TRYWAIT P1, [R8+URZ+0x2d850], R7 ;  /* 0x02d85007080075a7 */ /* 0x000e64000802017f */
[----:B-1----:R-:W-:Y:S05]  /*12620*/  @!P1 BRA `(.L_x_12429) ;  /* 0x000000c800909947 */ /* 0x002fea0003800000 */
.L_x_12426:
        /* <DEDUP_REMOVED lines=96> */
.L_x_12430:
[----:B------:R-:W-:Y:S01]  /*12c30*/  FMUL.FTZ R10, R24, UR45 ;  /* 0x0000002d180a7c20 */ /* 0x000fe20008410000 */
[----:B------:R-:W-:Y:S01]  /*12c40*/  FMUL.FTZ R13, R25, UR45 ;  /* 0x0000002d190d7c20 */ /* 0x000fe20008410000 */
[----:B------:R-:W-:Y:S01]  /*12c50*/  FMUL.FTZ R24, R28, UR45 ;  /* 0x0000002d1c187c20 */ /* 0x000fe20008410000 */
[----:B0-----:R-:W-:Y:S02]  /*12c60*/  IMAD R7, R19, 0x8, R2 ;  /* 0x0000000813077824 */ /* 0x001fe400078e0202 */
[----:B------:R-:W-:Y:S01]  /*12c70*/  FMUL.FTZ R153, R26, UR45 ;  /* 0x0000002d1a997c20 */ /* 0x000fe20008410000 */
[----:B------:R-:W-:Y:S01]  /*12c80*/  FMUL.FTZ R26, R29, UR45 ;  /* 0x0000002d1d1a7c20 */ /* 0x000fe20008410000 */
[----:B------:R-:W0:Y:S01]  /*12c90*/  MUFU.TANH R10, R10 ;  /* 0x0000000a000a7308 */ /* 0x000e220000002400 */
[----:B------:R-:W-:Y:S02]  /*12ca0*/  VIADD R7, R7, 0x2d840 ;  /* 0x0002d84007077836 */ /* 0x000fe40000000000 */
[----:B------:R-:W-:Y:S01]  /*12cb0*/  FMUL.FTZ R28, R32, UR45 ;  /* 0x0000002d201c7c20 */ /* 0x000fe20008410000 */
[----:B------:R-:W-:-:S02]  /*12cc0*/  IMAD.U32 R8, RZ, RZ, UR40 ;  /* 0x00000028ff087e24 */ /* 0x000fc4000f8e00ff */
        /* <DEDUP_REMOVED lines=220> */
[----:B0-----:R-:W-:Y:S01]  /*13a90*/  FFMA.FTZ R33, R152, UR47, -R80 ;  /* 0x0000002f98217c23 */ /* 0x001fe20008010850 */
[----:B------:R-:W-:Y:S01]  /*13aa0*/  FFMA.FTZ R37, R37, UR47, -R38 ;  /* 0x0000002f25257c23 */ /* 0x000fe20008010826 */
[----:B------:R-:W-:Y:S01]  /*13ab0*/  FFMA.FTZ R74, R149, UR47, -R80 ;  /* 0x0000002f954a7c23 */ /* 0x000fe20008010850 */
[--C-:B------:R-:W-:Y:S01]  /*13ac0*/  FFMA.FTZ R28, R28, UR47, -R38.reuse ;  /* 0x0000002f1c1c7c23 */ /* 0x100fe20008010826 */
[----:B------:R-:W-:Y:S01]  /*13ad0*/  FFMA.FTZ R51, R69, UR47, -R38 ;  /* 0x0000002f45337c23 */ /* 0x000fe20008010826 */
        /* <DEDUP_REMOVED lines=30> */
[--C-:B------:R-:W-:Y:S01]  /*13cc0*/  FFMA.FTZ R40, R40, UR47, -R38.reuse ;  /* 0x0000002f28287c23 */ /* 0x100fe20008010826 */
[--C-:B------:R-:W-:Y:S01]  /*13cd0*/  FFMA.FTZ R139, R139, UR47, -R38.reuse ;  /* 0x0000002f8b8b7c23 */ /* 0x100fe20008010826 */
[--C-:B------:R-:W-:Y:S01]  /*13ce0*/  FFMA.FTZ R140, R140, UR47, -R38.reuse ;  /* 0x0000002f8c8c7c23 */ /* 0x100fe20008010826 */
[----:B------:R-:W-:Y:S01]  /*13cf0*/  FFMA.FTZ R62, R141, UR47, -R38 ;  /* 0x0000002f8d3e7c23 */ /* 0x000fe20008010826 */
[----:B------:R-:W2:Y:S01]  /*13d00*/  MUFU.EX2 R79, R79 ;  /* 0x0000004f004f7308 */ /* 0x000ea20000000800 */
[----:B0-----:R-:W-:Y:S01]  /*13d10*/  FFMA.FTZ R76, R151, UR47, -R80 ;  /* 0x0000002f974c7c23 */ /* 0x001fe20008010850 */
[----:B-1----:R-:W-:Y:S01]  /*13d20*/  FFMA.FTZ R0, R6, R0, R78 ;  /* 0x0000000006007223 */ /* 0x002fe2000001004e */
        /* <DEDUP_REMOVED lines=10> */
[----:B------:R-:W-:-:S03]  /*13dd0*/  FFMA.FTZ R13, R85, UR47, -R38 ;  /* 0x0000002f550d7c23 */ /* 0x000fc60008010826 */
[----:B------:R-:W0:Y:S01]  /*13de0*/  MUFU.EX2 R33, R33 ;  /* 0x0000002100217308 */ /* 0x000e220000000800 */
[----:B--2---:R-:W-:-:S07]  /*13df0*/  FADD.FTZ R3, R79, R3 ;  /* 0x000000034f037221 */ /* 0x004fce0000010000 */
[----:B------:R1:W-:Y:S08]  /*13e00*/  MUFU.EX2 R26, R35 ;  /* 0x00000023001a7308 */ /* 0x0003f00000000800 */
[----:B------:R-:W2:Y:S01]  /*13e10*/  MUFU.EX2 R34, R24 ;  /* 0x0000001800227308 */ /* 0x000ea20000000800 */
[----:B-1----:R-:W-:-:S07]  /*13e20*/  FFMA.FTZ R35, R150, UR47, -R80 ;  /* 0x0000002f96237c23 */ /* 0x002fce0008010850 */
[----:B------:R-:W1:Y:S08]  /*13e30*/  MUFU.EX2 R76, R76 ;  /* 0x0000004c004c7308 */ /* 0x000e700000000800 */
[----:B------:R-:W3:Y:S08]  /*13e40*/  MUFU.EX2 R35, R35 ;  /* 0x0000002300237308 */ /* 0x000ef00000000800 */
[----:B------:R4:W-:Y:S08]  /*13e50*/  MUFU.EX2 R69, R37 ;  /* 0x0000002500457308 */ /* 0x0009f00000000800 */
[----:B------:R-:W5:Y:S01]  /*13e60*/  MUFU.EX2 R36, R28 ;  /* 0x0000001c00247308 */ /* 0x000f620000000800 */
[----:B----4-:R-:W-:-:S07]  /*13e70*/  FFMA.FTZ R37, R148, UR47, -R80 ;  /* 0x0000002f94257c23 */ /* 0x010fce0008010850 */
[----:B------:R-:W4:Y:S08]  /*13e80*/  MUFU.EX2 R74, R74 ;  /* 0x0000004a004a7308 */ /* 0x000f300000000800 */
[----:B------:R-:W-:Y:S08]  /*13e90*/  MUFU.EX2 R24, R47 ;  /* 0x0000002f00187308 */ /* 0x000ff00000000800 */
[----:B------:R-:W-:Y:S08]  /*13ea0*/  MUFU.EX2 R47, R45 ;  /* 0x0000002d002f7308 */ /* 0x000ff00000000800 */
[----:B------:R-:W4:Y:S08]  /*13eb0*/  MUFU.EX2 R75, R75 ;  /* 0x0000004b004b7308 */ /* 0x000f300000000800 */
[----:B------:R0:W-:Y:S08]  /*13ec0*/  MUFU.EX2 R45, R66 ;  /* 0x00000042002d7308 */ /* 0x0001f00000000800 */
[----:B------:R-:W4:Y:S01]  /*13ed0*/  MUFU.EX2 R37, R37 ;  /* 0x0000002500257308 */ /* 0x000f220000000800 */
[----:B0-----:R-:W-:Y:S01]  /*13ee0*/  FFMA.FTZ R66, R12, UR47, -R80 ;  /* 0x0000002f0c427c23 */ /* 0x001fe20008010850 */
[----:B------:R-:W-:Y:S01]  /*13ef0*/  FADD.FTZ R80, R33, R0 ;  /* 0x0000000021507221 */ /* 0x000fe20000010000 */
[----:B--2---:R-:W-:-:S03]  /*13f00*/  FADD.FTZ R0, R34, R3 ;  /* 0x0000000322007221 */ /* 0x004fc60000010000 */
[----:B-1----:R-:W-:Y:S01]  /*13f10*/  FADD.FTZ R3, R76, R80 ;  /* 0x000000504c037221 */ /* 0x002fe20000010000 */
[----:B------:R-:W-:Y:S01]  /*13f20*/  FADD.FTZ R0, R77, R0 ;  /* 0x000000004d007221 */ /* 0x000fe20000010000 */
[----:B------:R-:W0:Y:S02]  /*13f30*/  MUFU.EX2 R38, R30 ;  /* 0x0000001e00267308 */ /* 0x000e240000000800 */
[----:B---3--:R-:W-:Y:S01]  /*13f40*/  FADD.FTZ R3, R35, R3 ;  /* 0x0000000323037221 */ /* 0x008fe20000010000 */
[----:B-----5:R-:W-:-:S03]  /*13f50*/  FADD.FTZ R0, R36, R0 ;  /* 0x0000000024007221 */ /* 0x020fc60000010000 */
[----:B----4-:R-:W-:Y:S01]  /*13f60*/  FADD.FTZ R3, R74, R3 ;  /* 0x000000034a037221 */ /* 0x010fe20000010000 */
[----:B------:R-:W-:Y:S01]  /*13f70*/  FADD.FTZ R0, R75, R0 ;  /* 0x000000004b007221 */ /* 0x000fe20000010000 */
[----:B------:R-:W1:Y:S02]  /*13f80*/  MUFU.EX2 R72, R72 ;  /* 0x0000004800487308 */ /* 0x000e640000000800 */
[----:B------:R-:W-:-:S06]  /*13f90*/  FADD.FTZ R3, R37, R3 ;  /* 0x0000000325037221 */ /* 0x000fcc0000010000 */
        /* <DEDUP_REMOVED lines=70> */
[----:B------:R-:W-:-:S03]  /*14400*/  FADD.FTZ R0, R47, R0 ;  /* 0x000000002f007221 */ /* 0x000fc60000010000 */
        /* <DEDUP_REMOVED lines=26> */
.L_x_12431:
        /* <DEDUP_REMOVED lines=111> */
.L_x_12420:
[----:B------:R-:W-:Y:S05]  /*14ca0*/  WARPSYNC.ALL ;  /* 0x0000000000007948 */ /* 0x000fea0003800000 */
[----:B------:R-:W-:Y:S06]  /*14cb0*/  BAR.ARV 0x8, 0x200 ;  /* 0x0208000000007b1d */ /* 0x000fec0000002000 */
[----:B------:R-:W-:Y:S05]  /*14cc0*/  @!P0 BRA `(.L_x_12433) ;  /* 0x0000000000048947 */ /* 0x000fea0003800000 */
[----:B------:R-:W-:Y:S01]  /*14cd0*/  BPT.TRAP 0x1 ;  /* 0x000000040000795c */ /* 0x000fe20000300000 */
.L_x_12433:
[----:B------:R-:W-:Y:S01]  /*14ce0*/  IMAD R6, R19, 0x8, R2 ;  /* 0x0000000813067824 */ /* 0x000fe200078e0202 */
[----:B------:R-:W-:-:S04]  /*14cf0*/  SHF.L.U32 R9, R137, 0x1f, RZ ;  /* 0x0000001f89097819 */ /* 0x000fc800000006ff */
[----:B------:R0:W1:Y:S01]  /*14d00*/  SYNCS.PHASECHK.TRANS64.TRYWAIT P1, [R6+URZ+0x2d850], R9 ;  /* 0x02d85009060075a7 */ /* 0x000062000802017f */
[----:B------:R-:W-:Y:S05]  /*14d10*/  @!P0 BRA `(.L_x_12434) ;  /* 0x0000000000048947 */ /* 0x000fea0003800000 */
[----:B------:R-:W-:Y:S01]  /*14d20*/  BPT.TRAP 0x1 ;  /* 0x000000040000795c */ /* 0x000fe20000300000 */
.L_x_12434:
[----:B------:R-:W4:Y:S01]  /*14d30*/  LDL.LU R4, [R1+0x64] ;  /* 0x0000640001047983 */ /* 0x000f220000300800 */
[----:B------:R-:W-:Y:S02]  /*14d40*/  VIADD R2, R2, 0x400 ;  /* 0x0000040002027836 */ /* 0x000fe40000000000 */
[----:B------:R-:W-:-:S03]  /*14d50*/  IMAD.MOV.U32 R5, RZ, RZ, 0x40000040 ;  /* 0x40000040ff057424 */ /* 0x000fc600078e00ff */
[----:B------:R-:W-:-:S04]  /*14d60*/  SHF.R.U32.HI R2, RZ, 0x4, R2 ;  /* 0x00000004ff027819 */ /* 0x000fc80000011602 */
[----:B------:R-:W-:-:S04]  /*14d70*/  LOP3.LUT R2, R2, 0x3fff, RZ, 0xc0, !PT ;  /* 0x00003fff02027812 */ /* 0x000fc800078ec0ff */
[----:B------:R-:W-:Y:S02]  /*14d80*/  LOP3.LUT R2, R2, 0x2000000, RZ, 0xfc, !PT ;  /* 0x0200000002027812 */ /* 0x000fe400078efcff */
[----:B----4-:R-:W-:Y:S01]  /*14d90*/  LOP3.LUT R4, R4, 0x10000, RZ, 0xfc, !PT ;  /* 0x0001000004047812 */ /* 0x010fe200078efcff */
[----:B-1----:R-:W-:Y:S06]  /*14da0*/  @P1 BRA `(.L_x_12435) ;  /* 0x0000000000081947 */ /* 0x002fec0003800000 */
[----:B------:R-:W1:Y:S02]  /*14db0*/  SYNCS.PHASECHK.TRANS64.TRYWAIT P1, [R6+URZ+0x2d850], R9 ;  /* 0x02d85009060075a7 */ /* 0x000e64000802017f */
[----:B-1----:R-:W-:Y:S05]  /*14dc0*/  @!P1 BRA `(.L_x_12436) ;  /* 0x000000a000bc9947 */ /* 0x002fea0003800000 */
.L_x_12435:
        /* <DEDUP_REMOVED lines=11> */
[----:B------:R-:W4:Y:S01]  /*14e80*/  SHFL.BFLY PT, R2, R3, 0x2, 0x1f ;  /* 0x0c401f0003027f89 */ /* 0x000f2200000e0000 */
[----:B------:R-:W-:-:S02]  /*14e90*/  IMAD.MOV.U32 R15, RZ, RZ, -0x7fffffe0 ;  /* 0x80000020ff0f7424 */ /* 0x000fc400078e00ff */
[----:B------:R-:W-:Y:S02]  /*14ea0*/  IMAD.MOV.U32 R5, RZ, RZ, 0x40000040 ;  /* 0x40000040ff057424 */ /* 0x000fe400078e00ff */
[----:B------:R-:W-:-:S06]  /*14eb0*/  IMAD.MOV.U32 R11, RZ, RZ, -0x7fffffe0 ;  /* 0x80000020ff0b7424 */ /* 0x000fcc00078e00ff */
        /* <DEDUP_REMOVED lines=12> */
[----:B------:R-:W-:Y:S02]  /*14f80*/  R2UR UR4, R12 ;  /* 0x000000000c0472ca */ /* 0x000fe400000e0000 */
[----:B------:R-:W-:Y:S01]  /*14f90*/  R2UR UR5, R13 ;  /* 0x000000000d0572ca */ /* 0x000fe200000e0000 */
[----:B------:R-:W-:Y:S01]  /*14fa0*/  IMAD.MOV.U32 R13, RZ, RZ, 0x40000040 ;  /* 0x40000040ff0d7424 */ /* 0x000fe200078e00ff */
[----:B------:R-:W-:Y:S01]  /*14fb0*/  R2UR UR6, R14 ;  /* 0x000000000e0672ca */ /* 0x000fe200000e0000 */
[----:B------:R-:W-:Y:S01]  /*14fc0*/  VIADD R14, R10, 0xc0 ;  /* 0x000000c00a0e7836 */ /* 0x000fe20000000000 */
[----:B------:R-:W-:Y:S01]  /*14fd0*/  R2UR UR7, R15 ;  /* 0x000000000f0772ca */ /* 0x000fe200000e0000 */
[----:B------:R-:W-:Y:S01]  /*14fe0*/  IMAD.MOV.U32 R15, RZ, RZ, -0x7fffffe0 ;  /* 0x80000020ff0f7424 */ /* 0x000fe200078e00ff */
[----:B------:R-:W-:Y:S01]  /*14ff0*/  IADD3 R12, R4, 0x6, RZ ;  /* 0x00000006040c7810 */ /* 0x000fe20007ffe0ff */
[----:B------:R-:W-:-:S02]  /*15000*/  WARPGROUP.DEPBAR.LE gsb0, 0x0 ;  /* 0x00008000000079c5 */ /* 0x000fc40000010000 */
[----:B------:R-:W-:-:S08]  /*15010*/  WARPGROUP.ARRIVE ;  /* 0x00000000000079c5 */ /* 0x000fd00000000000 */
        /* <DEDUP_REMOVED lines=45> */
[----:B----4-:R-:W-:Y:S01]  /*152f0*/  FADD.FTZ R4, R2, R3 ;  /* 0x0000000302047221 */ /* 0x010fe20000010000 */
[----:B------:R-:W-:Y:S01]  /*15300*/  R2UR UR5, R5 ;  /* 0x00000000050572ca */ /* 0x000fe200000e0000 */
[----:B------:R-:W-:Y:S01]  /*15310*/  IMAD.MOV.U32 R3, RZ, RZ, -0x800000 ;  /* 0xff800000ff037424 */ /* 0x000fe200078e00ff */
[----:B------:R-:W-:Y:S01]  /*15320*/  R2UR UR6, R10 ;  /* 0x000000000a0672ca */ /* 0x000fe200000e0000 */
[----:B------:R-:W0:Y:S01]  /*15330*/  SHFL.BFLY PT, R5, R0, 0x2, 0x1f ;  /* 0x0c401f0000057f89 */ /* 0x000e2200000e0000 */
[----:B------:R-:W-:Y:S01]  /*15340*/  R2UR UR7, R11 ;  /* 0x000000000b0772ca */ /* 0x000fe200000e0000 */
[----:B01----:R-:W-:Y:S01]  /*15350*/  FADD.FTZ R9, R5, R0 ;  /* 0x0000000005097221 */ /* 0x003fe20000010000 */
[----:B------:R-:W-:Y:S01]  /*15360*/  IMAD.MOV.U32 R0, RZ, RZ, -0x800000 ;  /* 0xff800000ff007424 */ /* 0x000fe200078e00ff */
[----:B------:R-:W0:Y:S04]  /*15370*/  SHFL.BFLY PT, R5, R4, 0x1, 0x1f ;  /* 0x0c201f0004057f89 */ /* 0x000e2800000e0000 */
[----:B------:R-:W1:Y:S01]  /*15380*/  SHFL.BFLY PT, R2, R9, 0x1, 0x1f ;  /* 0x0c201f0009027f89 */ /* 0x000e6200000e0000 */
[----:B0-----:R-:W-:Y:S01]  /*15390*/  FADD.FTZ R12, R4, R5 ;  /* 0x00000005040c7221 */ /* 0x001fe20000010000 */
[----:B------:R-:W-:-:S02]  /*153a0*/  IMAD.MOV.U32 R5, RZ, RZ, RZ ;  /* 0x000000ffff057224 */ /* 0x000fc400078e00ff */
[----:B------:R-:W-:Y:S02]  /*153b0*/  IMAD.U32 R4, RZ, RZ, UR47 ;  /* 0x0000002fff047e24 */ /* 0x000fe4000f8e00ff */
[----:B-1----:R-:W-:Y:S01]  /*153c0*/  FADD.FTZ R13, R9, R2 ;  /* 0x00000002090d7221 */ /* 0x002fe20000010000 */
[----:B------:R-:W-:Y:S01]  /*153d0*/  FSETP.NE.FTZ.AND P1, PT, R12, RZ, PT ;  /* 0x000000ff0c00720b */ /* 0x000fe20003f35000 */
[----:B------:R-:W-:-:S03]  /*153e0*/  IMAD.MOV.U32 R2, RZ, RZ, RZ ;  /* 0x000000ffff027224 */ /* 0x000fc600078e00ff */
[----:B------:R-:W-:-:S09]  /*153f0*/  FSETP.NE.FTZ.AND P2, PT, R13, RZ, PT ;  /* 0x000000ff0d00720b */ /* 0x000fd20003f55000 */
[----:B------:R-:W0:Y:S01]  /*15400*/  @P1 MUFU.LG2 R10, R12 ;  /* 0x0000000c000a1308 */ /* 0x000e220000000c00 */
[----:B------:R-:W-:-:S03]  /*15410*/  @P1 FMUL.FTZ R4, R4, 0.69314718246459960938 ;  /* 0x3f31721804041820 */ /* 0x000fc60000410000 */
[----:B------:R-:W-:-:S04]  /*15420*/  @P2 FMUL.FTZ R14, R14, 0.69314718246459960938 ;  /* 0x3f3172180e0e2820 */ /* 0x000fc80000410000 */
[----:B------:R-:W1:Y:S08]  /*15430*/  @P2 MUFU.LG2 R11, R13 ;  /* 0x0000000d000b2308 */ /* 0x000e700000000c00 */
[----:B------:R4:W2:Y:S01]  /*15440*/  @P1 MUFU.RCP R5, R12 ;  /* 0x0000000c00051308 */ /* 0x0008a20000001000 */
[----:B0-----:R-:W-:-:S04]  /*15450*/  @P1 FMUL.FTZ R9, R10, 0.69314718246459960938 ;  /* 0x3f3172180a091820 */ /* 0x001fc80000410000 */
[----:B------:R-:W-:-:S03]  /*15460*/  @P1 FFMA.FTZ R3, R4, R7, R9 ;  /* 0x0000000704031223 */ /* 0x000fc60000010009 */
[----:B------:R4:W0:Y:S01]  /*15470*/  @P2 MUFU.RCP R2, R13 ;  /* 0x0000000d00022308 */ /* 0x0008220000001000 */
[----:B-1----:R-:W-:Y:S01]  /*15480*/  @P2 FMUL.FTZ R11, R11, 0.69314718246459960938 ;  /* 0x3f3172180b0b2820 */ /* 0x002fe20000410000 */
[----:B------:R-:W-:Y:S02]  /*15490*/  WARPGROUP.DEPBAR.LE gsb0, 0x0 ;  /* 0x00008000000079c5 */ /* 0x000fe40000010000 */
[----:B------:R-:W-:Y:S01]  /*154a0*/  WARPGROUP.ARRIVE ;  /* 0x00000000000079c5 */ /* 0x000fe20000000000 */
[----:B------:R-:W-:-:S05]  /*154b0*/  @P2 FFMA.FTZ R0, R14, R8, R11 ;  /* 0x000000080e002223 */ /* 0x000fca000001000b */
[----:B------:R-:W-:Y:S03]  /*154c0*/  HGMMA.64x96x16.F32.BF16 R88, gdesc[UR4].tnspB, R88, gsb0 ;  /* 0x41600000045879f0 */ /* 0x000fe60008001858 */
[----:B------:R-:W-:Y:S02]  /*154d0*/  WARPGROUP.DEPBAR.LE gsb0, 0x0 ;  /* 0x00008000000079c5 */ /* 0x000fe40000010000 */
[----:B------:R-:W-:Y:S05]  /*154e0*/  @!P0 BRA `(.L_x_12437) ;  /* 0x0000000000048947 */ /* 0x000fea0003800000 */
[----:B------:R-:W-:Y:S01]  /*154f0*/  BPT.TRAP 0x1 ;  /* 0x000000040000795c */ /* 0x000fe20000300000 */
.L_x_12437:
[----:B------:R-:W-:Y:S02]  /*15500*/  VIADD R6, R6, 0x2d860 ;  /* 0x0002d86006067836 */ /* 0x000fe40000000000 */
[-C--:B--2---:R-:W-:Y:S01]  /*15510*/  FMUL.FTZ R7, R88, R5.reuse ;  /* 0x0000000558077220 */ /* 0x084fe20000410000 */
[----:B------:R-:W-:Y:S02]  /*15520*/  IMAD.U32 R9, RZ, RZ, UR40 ;  /* 0x00000028ff097e24 */ /* 0x000fe4000f8e00ff */
[-C--:B---3--:R-:W-:Y:S01]  /*15530*/  FMUL.FTZ R28, R89, R5.reuse ;  /* 0x00000005591c7220 */ /* 0x088fe20000410000 */
        /* <DEDUP_REMOVED lines=15> */
[----:B-1----:R-:W-:Y:S01]  /*15630*/  SEL R4, RZ, 0x1, P0 ;  /* 0x00000001ff047807 */ /* 0x002fe20000000000 */
        /* <DEDUP_REMOVED lines=38> */
[----:B------:R-:W-:-:S11]  /*158a0*/  SEL R19, R19, RZ, P0 ;  /* 0x000000ff13137207 */ /* 0x000fd60000000000 */
.L_x_12365:
[----:B------:R-:W3:Y:S01]  /*158b0*/  LDL R52, [R1+0x98] ;  /* 0x0000980001347983 */ /* 0x000ee20000100800 */
[----:B------:R-:W-:Y:S05]  /*158c0*/  WARPSYNC.ALL ;  /* 0x0000000000007948 */ /* 0x000fea0003800000 */
[----:B---3--:R-:W-:Y:S01]  /*158d0*/  SHF.R.S32.HI R29, RZ, 0x1f, R52 ;  /* 0x0000001fff1d7819 */ /* 0x008fe20000011434 */
        /* <DEDUP_REMOVED lines=9> */
[----:B------:R-:W3:Y:S01]  /*15970*/  LDL R4, [R1+0xb0] ;  /* 0x0000b00001047983 */ /* 0x000ee20000100800 */
[----:B------:R-:W2:Y:S01]  /*15980*/  S2R R5, SR_SWINHI ;  /* 0x0000000000057919 */ /* 0x000ea20000002f00 */
[----:B------:R-:W-:Y:S05]  /*15990*/  WARPSYNC.ALL ;  /* 0x0000000000007948 */ /* 0x000fea0003800000 */
[----:B------:R-:W-:Y:S01]  /*159a0*/  F2FP.BF16.F32.PACK_AB R6, R93, R6 ;  /* 0x000000065d06723e */ /* 0x000fe200000010ff */
[----:B------:R-:W-:Y:S01]  /*159b0*/  ULDC.64 UR4, c[0x0][0xc00] ;  /* 0x0003000000047ab9 */ /* 0x000fe20000000a00 */
[----:B------:R-:W-:Y:S01]  /*159c0*/  F2FP.BF16.F32.PACK_AB R26, R109, R26 ;  /* 0x0000001a6d1a723e */ /* 0x000fe200000010ff */
[----:B------:R-:W-:Y:S01]  /*159d0*/  IMAD.MOV.U32 R40, RZ, RZ, RZ ;  /* 0x000000ffff287224 */ /* 0x000fe200078e00ff */
[----:B------:R-:W4:Y:S01]  /*159e0*/  LDL R55, [R1+0x9c] ;  /* 0x00009c0001377983 */ /* 0x000f220000100800 */
[----:B------:R-:W0:Y:S01]  /*159f0*/  LDC R42, c[0x0][0xbe8] ;  /* 0x0002fa00ff2a7b82 */ /* 0x000e220000000800 */
[----:B------:R-:W-:-:S02]  /*15a00*/  MOV R20, R2 ;  /* 0x0000000200147202 */ /* 0x000fc40000000f00 */
[----:B--2---:R-:W-:-:S05]  /*15a10*/  MOV R21, R5 ;  /* 0x0000000500157202 */ /* 0x004fca0000000f00 */
[----:B------:R-:W-:Y:S01]  /*15a20*/  BAR.SYNC.DEFER_BLOCKING 0x1, 0x180 ;  /* 0x0046000000007b1d */ /* 0x000fe20000010000 */
[----:B---3--:R-:W-:-:S03]  /*15a30*/  IMAD.WIDE R4, R4, 0x2, R20 ;  /* 0x0000000204047825 */ /* 0x008fc600078e0214 */
[----:B------:R-:W-:-:S04]  /*15a40*/  IADD3 R31, P4, R4, 0x20, RZ ;  /* 0x00000020041f7810 */ /* 0x000fc80007f9e0ff */
[----:B------:R-:W-:Y:S02]  /*15a50*/  LOP3.LUT R8, R31, 0x180, RZ, 0xc0, !PT ;  /* 0x000001801f087812 */ /* 0x000fe400078ec0ff */
[----:B------:R-:W-:Y:S02]  /*15a60*/  IADD3 R37, P3, R4, 0x3000, RZ ;  /* 0x0000300004257810 */ /* 0x000fe40007f7e0ff */
[----:B------:R-:W-:Y:S02]  /*15a70*/  SHF.R.U64 R8, R8, 0x3, RZ ;  /* 0x0000000308087819 */ /* 0x000fe400000012ff */
[C---:B------:R-:W-:Y:S02]  /*15a80*/  IADD3 R39, P2, R4.reuse, 0x3020, RZ ;  /* 0x0000302004277810 */ /* 0x040fe40007f5e0ff */
[C---:B------:R-:W-:Y:S02]  /*15a90*/  IADD3 R41, P1, R4.reuse, 0x6000, RZ ;  /* 0x0000600004297810 */ /* 0x040fe40007f3e0ff */
[----:B------:R-:W-:-:S02]  /*15aa0*/  LOP3.LUT R9, R4, 0x180, RZ, 0xc0, !PT ;  /* 0x0000018004097812 */ /* 0x000fc400078ec0ff */
[----:B-1----:R-:W-:Y:S02]  /*15ab0*/  IADD3 R32, P0, R4, 0x6020, RZ ;  /* 0x0000602004207810 */ /* 0x002fe40007f1e0ff */
[----:B----4-:R-:W-:Y:S02]  /*15ac0*/  LOP3.LUT R12, R8, R31, RZ, 0x3c, !PT ;  /* 0x0000001f080c7212 */ /* 0x010fe400078e3cff */
[----:B------:R-:W-:Y:S02]  /*15ad0*/  LOP3.LUT R8, R37, 0x180, RZ, 0xc0, !PT ;  /* 0x0000018025087812 */ /* 0x000fe400078ec0ff */
[----:B------:R-:W-:Y:S02]  /*15ae0*/  LOP3.LUT R10, R39, 0x180, RZ, 0xc0, !PT ;  /* 0x00000180270a7812 */ /* 0x000fe400078ec0ff */
[----:B------:R-:W-:Y:S02]  /*15af0*/  LOP3.LUT R30, R41, 0x180, RZ, 0xc0, !PT ;  /* 0x00000180291e7812 */ /* 0x000fe400078ec0ff */
[----:B------:R-:W-:-:S02]  /*15b00*/  SHF.R.U64 R9, R9, 0x3, RZ ;  /* 0x0000000309097819 */ /* 0x000fc400000012ff */
[----:B------:R-:W-:Y:S02]  /*15b10*/  LOP3.LUT R31, R32, 0x180, RZ, 0xc0, !PT ;  /* 0x00000180201f7812 */ /* 0x000fe400078ec0ff */
[----:B------:R-:W-:Y:S02]  /*15b20*/  SHF.R.U64 R8, R8, 0x3, RZ ;  /* 0x0000000308087819 */ /* 0x000fe400000012ff */
[----:B------:R-:W-:Y:S02]  /*15b30*/  SHF.R.U64 R10, R10, 0x3, RZ ;  /* 0x000000030a0a7819 */ /* 0x000fe400000012ff */
[----:B------:R-:W-:Y:S01]  /*15b40*/  SHF.R.U64 R30, R30, 0x3, RZ ;  /* 0x000000031e1e7819 */ /* 0x000fe200000012ff */
[--C-:B------:R-:W-:Y:S01]  /*15b50*/  IMAD.X R13, RZ, RZ, R5.reuse, P4 ;  /* 0x000000ffff0d7224 */ /* 0x100fe200020e0605 */
[----:B------:R-:W-:Y:S01]  /*15b60*/  LOP3.LUT R4, R9, R4, RZ, 0x3c, !PT ;  /* 0x0000000409047212 */ /* 0x000fe200078e3cff */
[--C-:B------:R-:W-:Y:S01]  /*15b70*/  IMAD.X R15, RZ, RZ, R5.reuse, P3 ;  /* 0x000000ffff0f7224 */ /* 0x100fe200018e0605 */
[----:B------:R-:W-:Y:S01]  /*15b80*/  SHF.R.U64 R31, R31, 0x3, RZ ;  /* 0x000000031f1f7819 */ /* 0x000fe200000012ff */
[----:B------:R-:W-:Y:S01]  /*15b90*/  IMAD.X R25, RZ, RZ, R5, P2 ;  /* 0x000000ffff197224 */ /* 0x000fe200010e0605 */
[----:B------:R-:W-:-:S02]  /*15ba0*/  LOP3.LUT R14, R8, R37, RZ, 0x3c, !PT ;  /* 0x00000025080e7212 */ /* 0x000fc400078e3cff */
[----:B------:R-:W-:Y:S02]  /*15bb0*/  LOP3.LUT R24, R10, R39, RZ, 0x3c, !PT ;  /* 0x000000270a187212 */ /* 0x000fe400078e3cff */
[----:B------:R-:W-:Y:S01]  /*15bc0*/  LOP3.LUT R8, R30, R41, RZ, 0x3c, !PT ;  /* 0x000000291e087212 */ /* 0x000fe200078e3cff */
[--C-:B------:R-:W-:Y:S01]  /*15bd0*/  IMAD.X R9, RZ, RZ, R5.reuse, P1 ;  /* 0x000000ffff097224 */ /* 0x100fe200008e0605 */
[----:B------:R-:W-:Y:S01]  /*15be0*/  MOV R30, R4 ;  /* 0x00000004001e7202 */ /* 0x000fe20000000f00 */
[----:B------:R-:W-:Y:S01]  /*15bf0*/  IMAD.X R11, RZ, RZ, R5, P0 ;  /* 0x000000ffff0b7224 */ /* 0x000fe200000e0605 */
[----:B------:R-:W-:Y:S02]  /*15c00*/  LOP3.LUT R10, R31, R32, RZ, 0x3c, !PT ;  /* 0x000000201f0a7212 */ /* 0x000fe400078e3cff */
[----:B------:R-:W-:Y:S02]  /*15c10*/  F2FP.BF16.F32.PACK_AB R4, R28, R7 ;  /* 0x000000071c04723e */ /* 0x000fe400000010ff */
[----:B------:R-:W-:-:S02]  /*15c20*/  F2FP.BF16.F32.PACK_AB R5, R91, R90 ;  /* 0x0000005a5b05723e */ /* 0x000fc400000010ff */
[----:B------:R-:W-:Y:S02]  /*15c30*/  F2FP.BF16.F32.PACK_AB R7, R95, R94 ;  /* 0x0000005e5f07723e */ /* 0x000fe400000010ff */
[----:B------:R-:W-:Y:S02]  /*15c40*/  MOV R36, R12 ;  /* 0x0000000c00247202 */ /* 0x000fe40000000f00 */
[----:B------:R-:W-:Y:S02]  /*15c50*/  MOV R32, R14 ;  /* 0x0000000e00207202 */ /* 0x000fe40000000f00 */
[----:B------:R-:W-:Y:S02]  /*15c60*/  MOV R31, R24 ;  /* 0x00000018001f7202 */ /* 0x000fe40000000f00 */
[----:B------:R-:W-:Y:S02]  /*15c70*/  F2FP.BF16.F32.PACK_AB R12, R27, R96 ;  /* 0x000000601b0c723e */ /* 0x000fe400000010ff */
[----:B------:R-:W-:-:S02]  /*15c80*/  F2FP.BF16.F32.PACK_AB R13, R99, R98 ;  /* 0x00000062630d723e */ /* 0x000fc400000010ff */
[----:B------:R-:W-:Y:S02]  /*15c90*/  F2FP.BF16.F32.PACK_AB R14, R101, R100 ;  /* 0x00000064650e723e */ /* 0x000fe400000010ff */
[----:B------:R-:W-:Y:S02]  /*15ca0*/  F2FP.BF16.F32.PACK_AB R15, R103, R102 ;  /* 0x00000066670f723e */ /* 0x000fe400000010ff */
[----:B------:R-:W-:Y:S02]  /*15cb0*/  F2FP.BF16.F32.PACK_AB R24, R105, R104 ;  /* 0x000000686918723e */ /* 0x000fe400000010ff */
[----:B------:R-:W-:Y:S02]  /*15cc0*/  F2FP.BF16.F32.PACK_AB R25, R107, R106 ;  /* 0x0000006a6b19723e */ /* 0x000fe400000010ff */
[----:B------:R-:W-:Y:S01]  /*15cd0*/  F2FP.BF16.F32.PACK_AB R27, R111, R110 ;  /* 0x0000006e6f1b723e */ /* 0x000fe200000010ff */
[----:B------:R1:W-:Y:S04]  /*15ce0*/  STSM.16.M88.4 [R30], R4 ;  /* 0x000000041e007844 */ /* 0x0003e80000000200 */
[----:B------:R-:W-:Y:S04]  /*15cf0*/  STSM.16.M88.4 [R36], R12 ;  /* 0x0000000c24007844 */ /* 0x000fe80000000200 */
[----:B------:R2:W-:Y:S01]  /*15d00*/  STSM.16.M88.4 [R32], R24 ;  /* 0x0000001820007844 */ /* 0x0005e20000000200 */
[----:B------:R-:W-:-:S02]  /*15d10*/  ISETP.NE.U32.AND P0, PT, RZ, UR4, PT ;  /* 0x00000004ff007c0c */ /* 0x000fc4000bf05070 */
[----:B------:R-:W-:Y:S02]  /*15d20*/  MOV R28, R10 ;  /* 0x0000000a001c7202 */ /* 0x000fe40000000f00 */
[----:B------:R-:W-:Y:S02]  /*15d30*/  F2FP.BF16.F32.PACK_AB R10, R125, R124 ;  /* 0x0000007c7d0a723e */ /* 0x000fe400000010ff */
[----:B------:R-:W-:Y:S02]  /*15d40*/  F2FP.BF16.F32.PACK_AB R11, R127, R126 ;  /* 0x0000007e7f0b723e */ /* 0x000fe400000010ff */
[----:B-1----:R-:W-:Y:S01]  /*15d50*/  MOV R30, R8 ;  /* 0x00000008001e7202 */ /* 0x002fe20000000f00 */
[C---:B--2---:R-:W-:Y:S01]  /*15d60*/  IMAD.SHL.U32 R26, R52.reuse, 0x4, RZ ;  /* 0x00000004341a7824 */ /* 0x044fe200078e00ff */
[----:B------:R-:W-:Y:S02]  /*15d70*/  SHF.L.U64.HI R32, R52, 0x2, R29 ;  /* 0x0000000234207819 */ /* 0x000fe4000001021d */
[----:B------:R-:W-:-:S02]  /*15d80*/  F2FP.BF16.F32.PACK_AB R4, R113, R112 ;  /* 0x000000707104723e */ /* 0x000fc400000010ff */
[----:B------:R-:W-:Y:S02]  /*15d90*/  IADD3 R24, P1, R26, UR4, RZ ;  /* 0x000000041a187c10 */ /* 0x000fe4000ff3e0ff */
        /* <DEDUP_REMOVED lines=9> */
[----:B------:R-:W-:Y:S02]  /*15e30*/  ISETP.NE.AND.EX P0, PT, RZ, UR5, PT, P0 ;  /* 0x00000005ff007c0c */ /* 0x000fe4000bf05300 */
[----:B------:R-:W-:Y:S01]  /*15e40*/  IADD3.X R25, R32, UR5, RZ, P1, !PT ;  /* 0x0000000520197c10 */ /* 0x000fe20008ffe4ff */
[----:B------:R-:W-:Y:S01]  /*15e50*/  ULDC.64 UR4, c[0x0][0xc08] ;  /* 0x0003020000047ab9 */ /* 0x000fe20000000a00 */
[----:B------:R1:W-:Y:S01]  /*15e60*/  STSM.16.M88.4 [R31], R4 ;  /* 0x000000041f007844 */ /* 0x0003e20000000200 */
[----:B------:R-:W-:-:S03]  /*15e70*/  ISETP.NE.U32.AND P2, PT, RZ, UR4, PT ;  /* 0x00000004ff007c0c */ /* 0x000fc6000bf45070 */
[----:B------:R2:W-:Y:S01]  /*15e80*/  STSM.16.M88.4 [R30], R8 ;  /* 0x000000081e007844 */ /* 0x0005e20000000200 */
[----:B------:R-:W-:-:S03]  /*15e90*/  ISETP.NE.AND.EX P2, PT, RZ, UR5, PT, P2 ;  /* 0x00000005ff007c0c */ /* 0x000fc6000bf45320 */
[----:B------:R2:W-:Y:S01]  /*15ea0*/  STSM.16.M88.4 [R28], R12 ;  /* 0x0000000c1c007844 */ /* 0x0005e20000000200 */
[----:B------:R-:W-:Y:S09]  /*15eb0*/  BAR.SYNC.DEFER_BLOCKING 0x1, 0x180 ;  /* 0x0046000000007b1d */ /* 0x000ff20000010000 */
[----:B-1----:R-:W-:Y:S01]  /*15ec0*/  @P2 IADD3 R4, P3, R26, UR4, RZ ;  /* 0x000000041a042c10 */ /* 0x002fe2000ff7e0ff */
[----:B------:R-:W-:-:S02]  /*15ed0*/  ULDC UR4, c[0x0][0xa88] ;  /* 0x0002a20000047ab9 */ /* 0x000fc40000000800 */
[----:B------:R-:W-:Y:S01]  /*15ee0*/  IMAD.U32 R7, RZ, RZ, UR4 ;  /* 0x00000004ff077e24 */ /* 0x000fe2000f8e00ff */
[----:B------:R-:W-:Y:S01]  /*15ef0*/  @P2 IADD3.X R5, R32, UR5, RZ, P3, !PT ;  /* 0x0000000520052c10 */ /* 0x000fe20009ffe4ff */
[----:B------:R2:W5:Y:S04]  /*15f00*/  @P0 LDG.E R40, desc[UR38][R24.64] ;  /* 0x0000002618280981 */ /* 0x000568000c1e1900 */
[----:B------:R2:W5:Y:S01]  /*15f10*/  @P2 LDG.E R7, desc[UR38][R4.64] ;  /* 0x0000002604072981 */ /* 0x000562000c1e1900 */
[----:B0-----:R-:W-:-:S13]  /*15f20*/  ISETP.NE.AND P1, PT, R42, 0x1, PT ;  /* 0x000000012a00780c */ /* 0x001fda0003f25270 */
        /* <DEDUP_REMOVED lines=8> */
.L_x_12440:
[----:B------:R-:W2:Y:S01]  /*15fb0*/  LDL R8, [R1+0x94] ;  /* 0x0000940001087983 */ /* 0x000ea20000100800 */
[----:B------:R-:W-:Y:S01]  /*15fc0*/  ULDC.64 UR4, c[0x0][0xb90] ;  /* 0x0002e40000047ab9 */ /* 0x000fe20000000a00 */
[----:B------:R-:W3:Y:S01]  /*15fd0*/  S2R R5, SR_TID.X ;  /* 0x0000000000057919 */ /* 0x000ee20000002100 */
[----:B-----5:R-:W-:Y:S02]  /*15fe0*/  SHF.R.S32.HI R41, RZ, 0x1f, R40 ;  /* 0x0000001fff297819 */ /* 0x020fe40000011428 */
[----:B------:R-:W-:Y:S01]  /*15ff0*/  SEL R48, R29, RZ, !P0 ;  /* 0x000000ff1d307207 */ /* 0x000fe20004000000 */
[----:B------:R-:W2:Y:S01]  /*16000*/  LDL.LU R54, [R1+0x84] ;  /* 0x0000840001367983 */ /* 0x000ea20000300800 */
[----:B------:R-:W-:Y:S01]  /*16010*/  IMAD R4, R43, UR4, RZ ;  /* 0x000000042b047c24 */ /* 0x000fe2000f8e02ff */
[----:B------:R-:W-:Y:S01]  /*16020*/  SEL R49, R52, RZ, !P0 ;  /* 0x000000ff34317207 */ /* 0x000fe20004000000 */
[----:B------:R-:W-:Y:S01]  /*16030*/  IMAD R50, R7, R42, RZ ;  /* 0x0000002a07327224 */ /* 0x000fe200078e02ff */
[----:B------:R-:W4:Y:S01]  /*16040*/  LDL R10, [R1+0xac] ;  /* 0x0000ac00010a7983 */ /* 0x000f220000100800 */
[----:B------:R-:W-:Y:S01]  /*16050*/  IMAD R13, R55, UR5, R4 ;  /* 0x00000005370d7c24 */ /* 0x000fe2000f8e0204 */
[----:B------:R-:W4:Y:S01]  /*16060*/  @P1 LDC R51, c[0x0][0xbec] ;  /* 0x0002fb00ff331b82 */ /* 0x000f220000000800 */
[----:B---3--:R-:W-:-:S02]  /*16070*/  VIADD R24, R5, 0xffffff80 ;  /* 0xffffff8005187836 */ /* 0x008fc40000000000 */
[----:B------:R-:W-:Y:S01]  /*16080*/  IMAD.WIDE.U32 R4, R55, UR4, R40 ;  /* 0x0000000437047c25 */ /* 0x000fe2000f8e0028 */
[----:B------:R-:W-:Y:S02]  /*16090*/  ULDC.64 UR4, c[0x0][0xb98] ;  /* 0x0002e60000047ab9 */ /* 0x000fe40000000a00 */
[--C-:B------:R-:W-:Y:S02]  /*160a0*/  SHF.R.S32.HI R56, RZ, 0x1f, R24.reuse ;  /* 0x0000001fff387819 */ /* 0x100fe40000011418 */
[----:B------:R-:W-:Y:S02]  /*160b0*/  SHF.R.S32.HI R53, RZ, 0x1f, R24 ;  /* 0x0000001fff357819 */ /* 0x000fe40000011418 */
[-C--:B------:R-:W-:Y:S02]  /*160c0*/  LEA.HI R56, R56, R24.reuse, RZ, 0x2 ;  /* 0x0000001838387211 */ /* 0x080fe400078f10ff */
[----:B------:R-:W-:Y:S02]  /*160d0*/  LEA.HI R53, R53, R24, RZ, 0x2 ;  /* 0x0000001835357211 */ /* 0x000fe400078f10ff */
[----:B------:R-:W-:-:S02]  /*160e0*/  LOP3.LUT R56, R56, 0xfffffffc, RZ, 0xc0, !PT ;  /* 0xfffffffc38387812 */ /* 0x000fc400078ec0ff */
[----:B------:R-:W-:-:S03]  /*160f0*/  SHF.R.S32.HI R53, RZ, 0x2, R53 ;  /* 0x00000002ff357819 */ /* 0x000fc60000011435 */
[----:B------:R-:W-:-:S04]  /*16100*/  IMAD.IADD R56, R24, 0x1, -R56 ;  /* 0x0000000118387824 */ /* 0x000fc800078e0a38 */
[----:B------:R-:W-:Y:S02]  /*16110*/  IMAD.SHL.U32 R32, R56, 0x8, RZ ;  /* 0x0000000838207824 */ /* 0x000fe400078e00ff */
[----:B------:R-:W-:Y:S02]  /*16120*/  IMAD.IADD R5, R5, 0x1, R13 ;  /* 0x0000000105057824 */ /* 0x000fe400078e020d */
[----:B------:R-:W-:Y:S02]  /*16130*/  IMAD R11, R53, 0x20, R32 ;  /* 0x00000020350b7824 */ /* 0x000fe400078e0220 */
[----:B------:R-:W-:-:S04]  /*16140*/  IMAD.WIDE.U32 R4, R49, UR4, R4 ;  /* 0x0000000431047c25 */ /* 0x000fc8000f8e0004 */
        /* <DEDUP_REMOVED lines=16> */
[----:B--2---:R-:W-:-:S04]  /*16250*/  IMAD.IADD R15, R8, 0x1, R54 ;  /* 0x00000001080f7824 */ /* 0x004fc800078e0236 */
[----:B0-----:R-:W-:-:S04]  /*16260*/  @P1 IMAD.HI.U32 R6, R15, R6, RZ ;  /* 0x000000060f061227 */ /* 0x001fc800078e00ff */
[----:B------:R-:W-:Y:S01]  /*16270*/  IMAD.MOV.U32 R9, RZ, RZ, R15 ;  /* 0x000000ffff097224 */ /* 0x000fe200078e000f */
[----:B-1----:R-:W-:Y:S01]  /*16280*/  @P1 SHF.R.U32.HI R9, RZ, R27, R6 ;  /* 0x0000001bff091219 */ /* 0x002fe20000011606 */
[----:B------:R-:W-:-:S04]  /*16290*/  IMAD R6, R48, UR4, RZ ;  /* 0x0000000430067c24 */ /* 0x000fc8000f8e02ff */
[----:B------:R-:W-:-:S04]  /*162a0*/  IMAD.MOV R13, RZ, RZ, -R9 ;  /* 0x000000ffff0d7224 */ /* 0x000fc800078e0a09 */
        /* <DEDUP_REMOVED lines=12> */
[----:B------:R-:W-:Y:S01]  /*16370*/  IMAD.IADD R5, R5, 0x1, R15 ;  /* 0x0000000105057824 */ /* 0x000fe200078e020f */
[----:B------:R-:W-:-:S04]  /*16380*/  IADD3 R9, P2, R20, 0x1800, RZ ;  /* 0x0000180014097810 */ /* 0x000fc80007f5e0ff */
[----:B------:R-:W-:Y:S01]  /*16390*/  LEA.HI.X R4, R4, UR5, R5, 0x2, P0 ;  /* 0x0000000504047c11 */ /* 0x000fe200080f1405 */
[----:B------:R-:W-:Y:S01]  /*163a0*/  SHFL.IDX PT, R44, R6, RZ, 0x1c1f ;  /* 0x001c1fff062c7589 */ /* 0x000fe200000e0000 */
[----:B------:R-:W-:Y:S01]  /*163b0*/  LOP3.LUT R8, R9, 0x180, RZ, 0xc0, !PT ;  /* 0x0000018009087812 */ /* 0x000fe200078ec0ff */
[----:B------:R-:W-:Y:S02]  /*163c0*/  ULDC.64 UR4, c[0x0][0xaa0] ;  /* 0x0002a80000047ab9 */ /* 0x000fe40000000a00 */
[----:B------:R-:W0:Y:S01]  /*163d0*/  SHFL.IDX PT, R45, R4, RZ, 0x1c1f ;  /* 0x001c1fff042d7589 */ /* 0x000e2200000e0000 */
[----:B------:R-:W-:Y:S01]  /*163e0*/  SHF.R.U64 R8, R8, 0x3, RZ ;  /* 0x0000000308087819 */ /* 0x000fe200000012ff */
[----:B----4-:R-:W-:Y:S01]  /*163f0*/  IMAD.IADD R5, R10, 0x1, R54 ;  /* 0x000000010a057824 */ /* 0x010fe200078e0236 */
[----:B------:R-:W-:Y:S02]  /*16400*/  LOP3.LUT P0, RZ, R14, 0x3, RZ, 0xc0, !PT ;  /* 0x000000030eff7812 */ /* 0x000fe4000780c0ff */
[----:B------:R-:W-:Y:S01]  /*16410*/  LOP3.LUT R8, R8, R9, RZ, 0x3c, !PT ;  /* 0x0000000908087212 */ /* 0x000fe200078e3cff */
[----:B------:R-:W-:Y:S01]  /*16420*/  IMAD.X R9, RZ, RZ, R21, P2 ;  /* 0x000000ffff097224 */ /* 0x000fe200010e0615 */
[----:B------:R-:W-:Y:S01]  /*16430*/  IADD3 R13, P3, R20, 0x3000, RZ ;  /* 0x00003000140d7810 */ /* 0x000fe20007f7e0ff */
[----:B------:R-:W-:Y:S01]  /*16440*/  SHFL.IDX PT, R46, R6, 0x1, 0x1c1f ;  /* 0x003c1f00062e7f89 */ /* 0x000fe200000e0000 */
[----:B------:R-:W-:-:S03]  /*16450*/  ISETP.GE.OR P2, PT, R5, R50, P0 ;  /* 0x000000320500720c */ /* 0x000fc60000746670 */
[----:B------:R1:W2:Y:S01]  /*16460*/  SHFL.IDX PT, R47, R4, 0x1, 0x1c1f ;  /* 0x003c1f00042f7f89 */ /* 0x0002a200000e0000 */
[----:B------:R-:W-:Y:S01]  /*16470*/  LOP3.LUT R12, R13, 0x180, RZ, 0xc0, !PT ;  /* 0x000001800d0c7812 */ /* 0x000fe200078ec0ff */
[----:B------:R-:W-:-:S03]  /*16480*/  VIADD R5, R5, 0x8 ;  /* 0x0000000805057836 */ /* 0x000fc60000000000 */
[----:B------:R-:W-:Y:S02]  /*16490*/  SHF.R.U64 R12, R12, 0x3, RZ ;  /* 0x000000030c0c7819 */ /* 0x000fe400000012ff */
[----:B------:R-:W-:Y:S02]  /*164a0*/  ISETP.GE.OR P0, PT, R5, R50, P0 ;  /* 0x000000320500720c */ /* 0x000fe40000706670 */
[----:B------:R-:W-:Y:S01]  /*164b0*/  LOP3.LUT R12, R12, R13, RZ, 0x3c, !PT ;  /* 0x0000000d0c0c7212 */ /* 0x000fe200078e3cff */
[----:B------:R-:W-:Y:S01]  /*164c0*/  IMAD.X R13, RZ, RZ, R21, P3 ;  /* 0x000000ffff0d7224 */ /* 0x000fe200018e0615 */
[C---:B------:R-:W-:Y:S01]  /*164d0*/  IADD3 R7, P3, R20.reuse, 0x7800, RZ ;  /* 0x0000780014077810 */ /* 0x040fe20007f7e0ff */
[----:B0-----:R0:W-:Y:S01]  /*164e0*/  @!P2 ST.E desc[UR38][R44.64], R3 ;  /* 0x000000032c00a985 */ /* 0x0011e2000c101926 */
[----:B------:R-:W-:Y:S02]  /*164f0*/  LOP3.LUT R11, R20, 0x180, RZ, 0xc0, !PT ;  /* 0x00000180140b7812 */ /* 0x000fe400078ec0ff */
[----:B-1----:R-:W-:Y:S01]  /*16500*/  LOP3.LUT R4, R7, 0x180, RZ, 0xc0, !PT ;  /* 0x0000018007047812 */ /* 0x002fe200078ec0ff */
[----:B------:R-:W-:Y:S01]  /*16510*/  IMAD R41, R41, UR4, RZ ;  /* 0x0000000429297c24 */ /* 0x000fe2000f8e02ff */
[----:B------:R-:W-:Y:S01]  /*16520*/  SHF.R.U64 R11, R11, 0x3, RZ ;  /* 0x000000030b0b7819 */ /* 0x000fe200000012ff */
[----:B0-----:R-:W0:Y:S01]  /*16530*/  @P1 LDC R45, c[0x0][0xbf0] ;  /* 0x0002fc00ff2d1b82 */ /* 0x001e220000000800 */
[----:B------:R-:W-:Y:S01]  /*16540*/  SHF.R.U64 R4, R4, 0x3, RZ ;  /* 0x0000000304047819 */ /* 0x000fe200000012ff */
[C---:B------:R-:W-:Y:S01]  /*16550*/  IMAD R3, R40.reuse, UR5, R41 ;  /* 0x0000000528037c24 */ /* 0x040fe2000f8e0229 */
[----:B------:R-:W-:Y:S01]  /*16560*/  LOP3.LUT R20, R11, R20, RZ, 0x3c, !PT ;  /* 0x000000140b147212 */ /* 0x000fe200078e3cff */
[----:B--2---:R1:W-:Y:S01]  /*16570*/  @!P0 ST.E desc[UR38][R46.64], R0 ;  /* 0x000000002e008985 */ /* 0x0043e2000c101926 */
[----:B------:R-:W-:Y:S01]  /*16580*/  IMAD.WIDE.U32 R40, R40, UR4, RZ ;  /* 0x0000000428287c25 */ /* 0x000fe2000f8e00ff */
[----:B------:R-:W-:Y:S01]  /*16590*/  LOP3.LUT R36, R4, R7, RZ, 0x3c, !PT ;  /* 0x0000000704247212 */ /* 0x000fe200078e3cff */
[----:B------:R-:W-:Y:S01]  /*165a0*/  ULDC.64 UR4, c[0x0][0xae8] ;  /* 0x0002ba0000047ab9 */ /* 0x000fe20000000a00 */
[----:B------:R2:W5:Y:S01]  /*165b0*/  LD.E.128 R4, desc[UR38][R20.64] ;  /* 0x0000002614047980 */ /* 0x000562000c101d00 */
[----:B------:R-:W-:-:S02]  /*165c0*/  IMAD.X R37, RZ, RZ, R21, P3 ;  /* 0x000000ffff257224 */ /* 0x000fc400018e0615 */
[----:B------:R-:W-:Y:S01]  /*165d0*/  IMAD R43, R43, UR4, RZ ;  /* 0x000000042b2b7c24 */ /* 0x000fe2000f8e02ff */
[----:B------:R-:W5:Y:S01]  /*165e0*/  LD.E.128 R8, desc[UR38][R8.64] ;  /* 0x0000002608087980 */ /* 0x000f62000c101d00 */
[----:B-1----:R-:W-:-:S03]  /*165f0*/  IMAD R0, R56, 0x60, R53 ;  /* 0x0000006038007824 */ /* 0x002fc600078e0235 */
[----:B------:R-:W5:Y:S01]  /*16600*/  LD.E.128 R12, desc[UR38][R12.64] ;  /* 0x000000260c0c7980 */ /* 0x000f62000c101d00 */
[----:B--2---:R-:W-:Y:S02]  /*16610*/  IMAD.MOV.U32 R20, RZ, RZ, R40 ;  /* 0x000000ffff147224 */ /* 0x004fe400078e0028 */
[----:B------:R-:W-:Y:S01]  /*16620*/  IMAD.IADD R21, R41, 0x1, R3 ;  /* 0x0000000129157824 */ /* 0x000fe200078e0203 */
[----:B------:R-:W5:Y:S01]  /*16630*/  LD.E.128 R24, desc[UR38][R24.64] ;  /* 0x0000002618187980 */ /* 0x000f62000c101d00 */
[----:B------:R-:W-:Y:S02]  /*16640*/  IMAD.IADD R40, R54, 0x1, R0 ;  /* 0x0000000136287824 */ /* 0x000fe400078e0200 */
[C---:B------:R-:W-:Y:S01]  /*16650*/  IMAD R43, R55.reuse, UR5, R43 ;  /* 0x00000005372b7c24 */ /* 0x040fe2000f8e022b */
[----:B------:R-:W5:Y:S01]  /*16660*/  LD.E.128 R28, desc[UR38][R28.64] ;  /* 0x000000261c1c7980 */ /* 0x000f62000c101d00 */
[----:B------:R-:W-:Y:S01]  /*16670*/  IMAD.WIDE.U32 R20, R55, UR4, R20 ;  /* 0x0000000437147c25 */ /* 0x000fe2000f8e0014 */
[----:B------:R-:W-:-:S02]  /*16680*/  ULDC.64 UR4, c[0x0][0xaf0] ;  /* 0x0002bc0000047ab9 */ /* 0x000fc40000000a00 */
[----:B------:R-:W5:Y:S01]  /*16690*/  LD.E.128 R36, desc[UR38][R36.64] ;  /* 0x0000002624247980 */ /* 0x000f62000c101d00 */
[----:B------:R-:W-:Y:S01]  /*166a0*/  @P1 IMAD.HI.U32 R0, R40, R51, RZ ;  /* 0x0000003328001227 */ /* 0x000fe200078e00ff */
        /* <DEDUP_REMOVED lines=9> */
[----:B------:R-:W-:-:S02]  /*16740*/  IMAD R48, R48, UR4, RZ ;  /* 0x0000000430307c24 */ /* 0x000fc4000f8e02ff */
[----:B------:R-:W-:Y:S01]  /*16750*/  IMAD.WIDE.U32 R20, R49, UR4, R20 ;  /* 0x0000000431147c25 */ /* 0x000fe2000f8e0014 */
[----:B------:R-:W-:-:S03]  /*16760*/  SHF.R.S32.HI R0, RZ, 0x1f, R3 ;  /* 0x0000001fff007819 */ /* 0x000fc60000011403 */
[----:B------:R-:W-:Y:S01]  /*16770*/  IMAD R41, R49, UR5, R48 ;  /* 0x0000000531297c24 */ /* 0x000fe2000f8e0230 */
[----:B------:R-:W-:Y:S01]  /*16780*/  ULDC.64 UR4, c[0x0][0xae0] ;  /* 0x0002b80000047ab9 */ /* 0x000fe20000000a00 */
[----:B------:R-:W-:Y:S02]  /*16790*/  IMAD.MOV R43, RZ, RZ, -R3 ;  /* 0x000000ffff2b7224 */ /* 0x000fe400078e0a03 */
[----:B------:R-:W-:Y:S01]  /*167a0*/  IMAD R0, R0, UR4, RZ ;  /* 0x0000000400007c24 */ /* 0x000fe2000f8e02ff */
[----:B------:R-:W-:Y:S01]  /*167b0*/  IADD3 R21, R21, R41, RZ ;  /* 0x0000002915157210 */ /* 0x000fe20007ffe0ff */
        /* <DEDUP_REMOVED lines=21> */
[----:B------:R0:W3:Y:S01]  /*16910*/  SHFL.IDX PT, R41, R47, RZ, 0x1c1f ;  /* 0x001c1fff2f297589 */ /* 0x0000e200000e0000 */
[----:B------:R-:W-:Y:S02]  /*16920*/  SHF.R.S32.HI R48, RZ, 0x1f, R51 ;  /* 0x0000001fff307819 */ /* 0x000fe40000011433 */
[----:B--2---:R-:W-:Y:S01]  /*16930*/  SHF.R.S32.HI R0, RZ, 0x1f, R53 ;  /* 0x0000001fff007819 */ /* 0x004fe20000011435 */
[----:B------:R-:W-:Y:S06]  /*16940*/  @P0 BRA `(.L_x_12442) ;  /* 0x0000000000300947 */ /* 0x000fec0003800000 */
[----:B------:R-:W-:Y:S02]  /*16950*/  ULDC UR4, c[0x0][0xac8] ;  /* 0x0002b20000047ab9 */ /* 0x000fe40000000800 */
[----:B------:R-:W-:Y:S02]  /*16960*/  ISETP.GE.AND P1, PT, R53, UR4, PT ;  /* 0x0000000435007c0c */ /* 0x000fe4000bf26270 */
[----:B------:R-:W-:Y:S02]  /*16970*/  ISETP.GE.AND P2, PT, R51, UR4, PT ;  /* 0x0000000433007c0c */ /* 0x000fe4000bf46270 */
[----:B------:R-:W-:-:S09]  /*16980*/  ISETP.GE.AND P0, PT, R32, UR4, PT ;  /* 0x0000000420007c0c */ /* 0x000fd2000bf06270 */
[-C--:B-1----:R-:W-:Y:S02]  /*16990*/  @!P1 LEA R42, P3, R53, R40.reuse, 0x1 ;  /* 0x00000028352a9211 */ /* 0x082fe400078608ff */
[----:B------:R-:W-:Y:S02]  /*169a0*/  @!P2 LEA R44, P4, R51, R40, 0x1 ;  /* 0x00000028332ca211 */ /* 0x000fe400078808ff */
[----:B---3--:R-:W-:Y:S01]  /*169b0*/  @!P0 IMAD.WIDE R20, R32, 0x2, R40 ;  /* 0x0000000220148825 */ /* 0x008fe200078e0228 */
[-C--:B------:R-:W-:Y:S02]  /*169c0*/  @!P1 LEA.HI.X R43, R53, R41.reuse, R0, 0x1, P3 ;  /* 0x00000029352b9211 */ /* 0x080fe400018f0c00 */
[----:B------:R-:W-:Y:S02]  /*169d0*/  @!P2 LEA.HI.X R45, R51, R41, R48, 0x1, P4 ;  /* 0x00000029332da211 */ /* 0x000fe400020f0c30 */
[----:B-----5:R2:W-:Y:S04]  /*169e0*/  @!P0 ST.E.128 desc[UR38][R20.64], R4 ;  /* 0x0000000414008985 */ /* 0x0205e8000c101d26 */
[----:B------:R2:W-:Y:S04]  /*169f0*/  @!P1 ST.E.128 desc[UR38][R42.64], R12 ;  /* 0x0000000c2a009985 */ /* 0x0005e8000c101d26 */
[----:B------:R2:W-:Y:S02]  /*16a00*/  @!P2 ST.E.128 desc[UR38][R44.64], R28 ;  /* 0x0000001c2c00a985 */ /* 0x0005e4000c101d26 */
.L_x_12442:
[----:B------:R-:W-:Y:S05]  /*16a10*/  BSYNC B1 ;  /* 0x0000000000017941 */ /* 0x000fea0003800000 */
.L_x_12441:
[----:B------:R-:W-:Y:S01]  /*16a20*/  VIADD R3, R49, 0x60 ;  /* 0x0000006031037836 */ /* 0x000fe20000000000 */
[----:B--2--5:R2:W4:Y:S04]  /*16a30*/  SHFL.IDX PT, R7, R47, 0x1, 0x1c1f ;  /* 0x003c1f002f077f89 */ /* 0x02452800000e0000 */
[----:B------:R-:W-:Y:S01]  /*16a40*/  ISETP.GE.AND P0, PT, R3, R50, PT ;  /* 0x000000320300720c */ /* 0x000fe20003f06270 */
[----:B------:R2:W0:-:S12]  /*16a50*/  SHFL.IDX PT, R6, R46, 0x1, 0x1c1f ;  /* 0x003c1f002e067f89 */ /* 0x00041800000e0000 */
[----:B--2---:R-:W-:Y:S05]  /*16a60*/  @P0 BRA `(.L_x_12443) ;  /* 0x0000000800d80947 */ /* 0x004fea0003800000 */
        /* <DEDUP_REMOVED lines=14> */
.L_x_12439:
[C---:B------:R-:W-:Y:S01]  /*16b50*/  IMAD.SHL.U32 R6, R52.reuse, 0x4, RZ ;  /* 0x0000000434067824 */ /* 0x040fe200078e00ff */
[----:B------:R-:W-:Y:S01]  /*16b60*/  ULDC.64 UR4, c[0x0][0xc00] ;  /* 0x0003000000047ab9 */ /* 0x000fe20000000a00 */
[----:B------:R-:W-:Y:S01]  /*16b70*/  SHF.L.U64.HI R3, R52, 0x2, R29 ;  /* 0x0000000234037819 */ /* 0x000fe2000001021d */
[----:B------:R-:W-:Y:S01]  /*16b80*/  IMAD.MOV.U32 R0, RZ, RZ, RZ ;  /* 0x000000ffff007224 */ /* 0x000fe200078e00ff */
[----:B------:R-:W-:Y:S01]  /*16b90*/  ISETP.NE.U32.AND P0, PT, RZ, UR4, PT ;  /* 0x00000004ff007c0c */ /* 0x000fe2000bf05070 */
[----:B------:R-:W3:Y:S01]  /*16ba0*/  LDC R25, c[0x0][0xbe8] ;  /* 0x0002fa00ff197b82 */ /* 0x000ee20000000800 */
[----:B------:R-:W-:Y:S02]  /*16bb0*/  IADD3 R4, P1, R6, UR4, RZ ;  /* 0x0000000406047c10 */ /* 0x000fe4000ff3e0ff */
[----:B------:R-:W-:Y:S02]  /*16bc0*/  ISETP.NE.AND.EX P0, PT, RZ, UR5, PT, P0 ;  /* 0x00000005ff007c0c */ /* 0x000fe4000bf05300 */
[----:B------:R-:W-:Y:S01]  /*16bd0*/  IADD3.X R5, R3, UR5, RZ, P1, !PT ;  /* 0x0000000503057c10 */ /* 0x000fe20008ffe4ff */
[----:B------:R-:W-:-:S02]  /*16be0*/  ULDC.64 UR4, c[0x0][0xc08] ;  /* 0x0003020000047ab9 */ /* 0x000fc40000000a00 */
[----:B------:R-:W-:-:S04]  /*16bf0*/  ISETP.NE.U32.AND P1, PT, RZ, UR4, PT ;  /* 0x00000004ff007c0c */ /* 0x000fc8000bf25070 */
[----:B------:R-:W-:-:S04]  /*16c00*/  ISETP.NE.AND.EX P1, PT, RZ, UR5, PT, P1 ;  /* 0x00000005ff007c0c */ /* 0x000fc8000bf25310 */
[----:B------:R0:W5:Y:S01]  /*16c10*/  @P0 LDG.E R0, desc[UR38][R4.64] ;  /* 0x0000002604000981 */ /* 0x000162000c1e1900 */
[----:B------:R-:W2:Y:S08]  /*16c20*/  S2R R10, SR_TID.X ;  /* 0x00000000000a7919 */ /* 0x000eb00000002100 */
[----:B------:R-:W-:Y:S01]  /*16c30*/  @P1 IADD3 R6, P2, R6, UR4, RZ ;  /* 0x0000000406061c10 */ /* 0x000fe2000ff5e0ff */
[----:B------:R-:W-:-:S02]  /*16c40*/  ULDC UR4, c[0x0][0xa88] ;  /* 0x0002a20000047ab9 */ /* 0x000fc40000000800 */
[----:B------:R-:W-:Y:S01]  /*16c50*/  IMAD.U32 R8, RZ, RZ, UR4 ;  /* 0x00000004ff087e24 */ /* 0x000fe2000f8e00ff */
[----:B------:R-:W-:-:S05]  /*16c60*/  @P1 IADD3.X R7, R3, UR5, RZ, P2, !PT ;  /* 0x0000000503071c10 */ /* 0x000fca00097fe4ff */
[----:B------:R0:W5:Y:S01]  /*16c70*/  @P1 LDG.E R8, desc[UR38][R6.64] ;  /* 0x0000002606081981 */ /* 0x000162000c1e1900 */
[----:B---3--:R-:W-:-:S13]  /*16c80*/  ISETP.NE.AND P2, PT, R25, 0x1, PT ;  /* 0x000000011900780c */ /* 0x008fda0003f45270 */
[----:B------:R-:W3:Y:S01]  /*16c90*/  @P2 LDC R14, c[0x0][0xbec] ;  /* 0x0002fb00ff0e2b82 */ /* 0x000ee20000000800 */
[----:B--2---:R-:W-:-:S07]  /*16ca0*/  VIADD R28, R10, 0xffffff80 ;  /* 0xffffff800a1c7836 */ /* 0x004fce0000000000 */
[----:B------:R-:W2:Y:S01]  /*16cb0*/  @P2 LDC R27, c[0x0][0xbf0] ;  /* 0x0002fc00ff1b2b82 */ /* 0x000ea20000000800 */
[----:B------:R-:W-:Y:S01]  /*16cc0*/  ISETP.GE.AND P3, PT, R28, 0xc0, PT ;  /* 0x000000c01c00780c */ /* 0x000fe20003f66270 */
[----:B0-----:R-:W-:-:S12]  /*16cd0*/  @P1 BRA `(.L_x_12444) ;  /* 0x0000000000101947 */ /* 0x001fd80003800000 */
[----:B------:R-:W-:Y:S05]  /*16ce0*/  @!P0 BRA `(.L_x_12444) ;  /* 0x00000000000c8947 */ /* 0x000fea0003800000 */
[----:B------:R-:W4:Y:S04]  /*16cf0*/  LDG.E R3, desc[UR38][R4.64] ;  /* 0x0000002604037981 */ /* 0x000f28000c1e1900 */
[----:B-----5:R-:W4:Y:S02]  /*16d00*/  LDG.E R8, desc[UR38][R4.64+0x4] ;  /* 0x0000042604087981 */ /* 0x020f24000c1e1900 */
[----:B----4-:R-:W-:-:S07]  /*16d10*/  IMAD.IADD R8, R8, 0x1, -R3 ;  /* 0x0000000108087824 */ /* 0x010fce00078e0a03 */
.L_x_12444:
[----:B------:R-:W3:Y:S04]  /*16d20*/  LDL R20, [R1+0x9c] ;  /* 0x00009c0001147983 */ /* 0x000ee80000100800 */
[----:B------:R0:W5:Y:S01]  /*16d30*/  LDL R26, [R1+0x84] ;  /* 0x00008400011a7983 */ /* 0x0001620000100800 */
[----:B------:R-:W-:Y:S01]  /*16d40*/  BSSY B1, `(.L_x_12445) ;  /* 0x000002c000017945 */ /* 0x000fe20003800000 */
[----:B----4-:R-:W-:Y:S02]  /*16d50*/  SEL R13, R52, RZ, !P0 ;  /* 0x000000ff340d7207 */ /* 0x010fe40004000000 */
[----:B------:R-:W-:Y:S02]  /*16d60*/  SEL R29, R29, RZ, !P0 ;  /* 0x000000ff1d1d7207 */ /* 0x000fe40004000000 */
[----:B-----5:R-:W-:-:S02]  /*16d70*/  SHF.R.S32.HI R11, RZ, 0x1f, R0 ;  /* 0x0000001fff0b7819 */ /* 0x020fc40000011400 */
[----:B---3--:R-:W-:Y:S01]  /*16d80*/  SHF.R.S32.HI R12, RZ, 0x1f, R20 ;  /* 0x0000001fff0c7819 */ /* 0x008fe20000011414 */
[----:B0-----:R-:W-:Y:S06]  /*16d90*/  @P3 BRA `(.L_x_12446) ;  /* 0x0000000000983947 */ /* 0x001fec0003800000 */
        /* <DEDUP_REMOVED lines=16> */
[----:B------:R-:W3:Y:S01]  /*16ea0*/  @P0 LDC R21, c[0x0][0xbf0] ;  /* 0x0002fc00ff150b82 */ /* 0x000ee20000000800 */
[----:B------:R-:W-:-:S04]  /*16eb0*/  IMAD.WIDE.U32 R4, R13, UR4, R4 ;  /* 0x000000040d047c25 */ /* 0x000fc8000f8e0004 */
[----:B0-----:R-:W-:-:S05]  /*16ec0*/  @P0 IMAD.HI.U32 R6, R10, R15, RZ ;  /* 0x0000000f0a060227 */ /* 0x001fca00078e00ff */
[----:B---3--:R-:W-:Y:S01]  /*16ed0*/  @P0 SHF.R.U32.HI R3, RZ, R21, R6 ;  /* 0x00000015ff030219 */ /* 0x008fe20000011606 */
        /* <DEDUP_REMOVED lines=18> */
.L_x_12446:
[----:B------:R-:W-:Y:S05]  /*17000*/  BSYNC B1 ;  /* 0x0000000000017941 */ /* 0x000fea0003800000 */
.L_x_12445:
        /* <DEDUP_REMOVED lines=15> */
[----:B------:R-:W-:Y:S02]  /*17100*/  IMAD.IADD R9, R26, 0x1, R0 ;  /* 0x000000011a097824 */ /* 0x000fe400078e0200 */
[----:B------:R-:W-:-:S02]  /*17110*/  IMAD R7, R20, UR5, R6 ;  /* 0x0000000514077c24 */ /* 0x000fc4000f8e0206 */
[----:B------:R-:W-:-:S04]  /*17120*/  @P2 IMAD.HI.U32 R0, R9, R14, RZ ;  /* 0x0000000e09002227 */ /* 0x000fc800078e00ff */
[----:B------:R-:W-:Y:S01]  /*17130*/  IMAD.WIDE.U32 R4, R20, UR4, R4 ;  /* 0x0000000414047c25 */ /* 0x000fe2000f8e0004 */
[----:B------:R-:W-:-:S03]  /*17140*/  ULDC.64 UR4, c[0x0][0xaf0] ;  /* 0x0002bc0000047ab9 */ /* 0x000fc60000000a00 */
[----:B------:R-:W-:Y:S01]  /*17150*/  IMAD.MOV.U32 R3, RZ, RZ, R9 ;  /* 0x000000ffff037224 */ /* 0x000fe200078e0009 */
[----:B--2---:R-:W-:Y:S01]  /*17160*/  @P2 SHF.R.U32.HI R3, RZ, R27, R0 ;  /* 0x0000001bff032219 */ /* 0x004fe20000011600 */
        /* <DEDUP_REMOVED lines=29> */
[----:B------:R0:W2:Y:S04]  /*17340*/  SHFL.IDX PT, R3, R4, RZ, 0x1c1f ;  /* 0x001c1fff04037589 */ /* 0x0000a800000e0000 */
[----:B------:R0:W3:Y:S02]  /*17350*/  SHFL.IDX PT, R14, R0, RZ, 0x1c1f ;  /* 0x001c1fff000e7589 */ /* 0x0000e400000e0000 */
.L_x_12609:
        /* <DEDUP_REMOVED lines=11> */
[C---:B------:R-:W-:Y:S01]  /*17410*/  @!P4 LEA R28, P1, R20.reuse, R14, 0x1 ;  /* 0x0000000e141cc211 */ /* 0x040fe200078208ff */
[----:B------:R-:W-:Y:S01]  /*17420*/  @!P2 IMAD.WIDE R12, R9, 0x2, R14 ;  /* 0x00000002090ca825 */ /* 0x000fe200078e020e */
[-C--:B------:R-:W-:Y:S02]  /*17430*/  @!P3 LEA.HI.X R27, R7, R3.reuse, R10, 0x1, P0 ;  /* 0x00000003071bb211 */ /* 0x080fe400000f0c0a */
[----:B------:R-:W-:Y:S02]  /*17440*/  @!P4 LEA.HI.X R29, R20, R3, R21, 0x1, P1 ;  /* 0x00000003141dc211 */ /* 0x000fe400008f0c15 */
[----:B------:R4:W-:Y:S04]  /*17450*/  @!P2 ST.E.128 desc[UR38][R12.64], RZ ;  /* 0x000000ff0c00a985 */ /* 0x0009e8000c101d26 */
[----:B------:R4:W-:Y:S04]  /*17460*/  @!P3 ST.E.128 desc[UR38][R26.64], RZ ;  /* 0x000000ff1a00b985 */ /* 0x0009e8000c101d26 */
[----:B------:R4:W-:Y:S02]  /*17470*/  @!P4 ST.E.128 desc[UR38][R28.64], RZ ;  /* 0x000000ff1c00c985 */ /* 0x0009e4000c101d26 */
.L_x_12449:
[----:B------:R-:W-:Y:S05]  /*17480*/  BSYNC B1 ;  /* 0x0000000000017941 */ /* 0x000fea0003800000 */
.L_x_12448:
[----:B------:R-:W-:-:S03]  /*17490*/  UMOV UR4, 0xffffffff ;  /* 0xffffffff00047882 */ /* 0x000fc60000000000 */
[----:B------:R-:W-:Y:S05]  /*174a0*/  BRA.DIV UR4, `(.L_x_12450) ;  /* 0x0000007e044c7947 */ /* 0x000fea000b800000 */
[----:B--2---:R2:W0:Y:S04]  /*174b0*/  SHFL.IDX PT, R3, R4, 0x1, 0x1c1f ;  /* 0x003c1f0004037f89 */ /* 0x00442800000e0000 */
[----:B---3--:R2:W3:Y:S02]  /*174c0*/  SHFL.IDX PT, R14, R0, 0x1, 0x1c1f ;  /* 0x003c1f00000e7f89 */ /* 0x0084e400000e0000 */
.L_x_12613:
        /* <DEDUP_REMOVED lines=16> */
.L_x_12443:
[----:B------:R-:W-:Y:S05]  /*175d0*/  BSYNC B0 ;  /* 0x0000000000007941 */ /* 0x000fea0003800000 */
.L_x_12438:
[----:B------:R-:W-:Y:S02]  /*175e0*/  ULDC UR4, c[0x0][0xc3c] ;  /* 0x00030f0000047ab9 */ /* 0x000fe40000000800 */
[----:B-1----:R-:W-:-:S13]  /*175f0*/  ISETP.GE.AND P0, PT, R35, UR4, PT ;  /* 0x0000000423007c0c */ /* 0x002fda000bf06270 */
[----:B------:R-:W-:Y:S05]  /*17600*/  @!P0 BRA `(.L_x_12451) ;  /* 0xfffffe9c00b48947 */ /* 0x000fea000383ffff */
[----:B------:R-:W-:Y:S05]  /*17610*/  BRA `(.L_x_12296) ;  /* 0x0000006c00c47947 */ /* 0x000fea0003800000 */
.L_x_12294:
[----:B------:R-:W-:-:S08]  /*17620*/  NOP ;  /* 0x0000000000007918 */ /* 0x000fd00000000000 */
[----:B------:R-:W0:-:S00]  /*17630*/  USETMAXREG.DEALLOC.CTAPOOL 0x20 ;  /* 0x00000020000079c8 */ /* 0x000e0000080e0500 */
[----:B0-----:R-:W2:Y:S01]  /*17640*/  LDL.LU R2, [R1] ;  /* 0x0000000001027983 */ /* 0x001ea20000300800 */
[----:B------:R-:W-:-:S06]  /*17650*/  LOP3.LUT R0, R0, 0x3, RZ, 0xc0, !PT ;  /* 0x0000000300007812 */ /* 0x000fcc00078ec0ff */
[----:B------:R-:W0:Y:S02]  /*17660*/  SHFL.IDX PT, R0, R0, RZ, 0x1f ;  /* 0x00001fff00007589 */ /* 0x000e2400000e0000 */
[----:B0-----:R-:W-:Y:S01]  /*17670*/  ISETP.NE.AND P0, PT, R0, RZ, PT ;  /* 0x000000ff0000720c */ /* 0x001fe20003f05270 */
[----:B------:R-:W-:Y:S01]  /*17680*/  IMAD.MOV.U32 R0, RZ, RZ, RZ ;  /* 0x000000ffff007224 */ /* 0x000fe200078e00ff */
        /* <DEDUP_REMOVED lines=11> */
.L_x_12452:
[----:B0-----:R-:W0:Y:S01]  /*17740*/  S2R R2, SR_TID.X ;  /* 0x0000000000027919 */ /* 0x001e220000002100 */
        /* <DEDUP_REMOVED lines=41> */
.L_x_12458:
        /* <DEDUP_REMOVED lines=12> */
.L_x_12457:
[----:B------:R-:W-:Y:S05]  /*17aa0*/  BSYNC B0 ;  /* 0x0000000000007941 */ /* 0x000fea0003800000 */
.L_x_12456:
        /* <DEDUP_REMOVED lines=21> */
.L_x_12454:
        /* <DEDUP_REMOVED lines=21> */
.L_x_12459:
[----:B-1----:R-:W-:Y:S01]  /*17d50*/  IMAD R16, R16, UR5, R13 ;  /* 0x0000000510107c24 */ /* 0x002fe2000f8e020d */
[----:B------:R-:W-:Y:S01]  /*17d60*/  IABS R10, R4 ;  /* 0x00000004000a7213 */ /* 0x000fe20000000000 */
[----:B------:R-:W-:Y:S02]  /*17d70*/  IMAD R11, R11, R8, RZ ;  /* 0x000000080b0b7224 */ /* 0x000fe400078e02ff */
[----:B------:R-:W-:Y:S01]  /*17d80*/  IMAD.MOV.U32 R2, RZ, RZ, RZ ;  /* 0x000000ffff027224 */ /* 0x000fe200078e00ff */
[----:B0-----:R-:W-:Y:S01]  /*17d90*/  IADD3 R9, -R16, UR6, RZ ;  /* 0x0000000610097c10 */ /* 0x001fe2000fffe1ff */
[----:B------:R-:W-:Y:S02]  /*17da0*/  IMAD.MOV R10, RZ, RZ, -R10 ;  /* 0x000000ffff0a7224 */ /* 0x000fe400078e0a0a */
[----:B------:R-:W-:Y:S01]  /*17db0*/  IMAD.HI.U32 R2, R3, R11, R2 ;  /* 0x0000000b03027227 */ /* 0x000fe200078e0002 */
[----:B------:R-:W-:-:S04]  /*17dc0*/  IABS R6, R9 ;  /* 0x0000000900067213 */ /* 0x000fc80000000000 */
[----:B------:R-:W-:Y:S01]  /*17dd0*/  MOV R3, R6 ;  /* 0x0000000600037202 */ /* 0x000fe20000000f00 */
[----:B------:R-:W-:-:S04]  /*17de0*/  IMAD.MOV.U32 R6, RZ, RZ, R10 ;  /* 0x000000ffff067224 */ /* 0x000fc800078e000a */
        /* <DEDUP_REMOVED lines=48> */
.L_x_12455:
[----:B------:R-:W-:Y:S02]  /*180f0*/  IMAD.MOV.U32 R17, RZ, RZ, RZ ;  /* 0x000000ffff117224 */ /* 0x000fe400078e00ff */
[----:B------:R-:W-:Y:S02]  /*18100*/  IMAD.U32 R16, RZ, RZ, UR6 ;  /* 0x00000006ff107e24 */ /* 0x000fe4000f8e00ff */
[----:B------:R-:W-:-:S07]  /*18110*/  IMAD.MOV.U32 R18, RZ, RZ, RZ ;  /* 0x000000ffff127224 */ /* 0x000fce00078e00ff */
.L_x_12460:
[----:B------:R-:W-:-:S13]  /*18120*/  ISETP.NE.AND P0, PT, R5, RZ, PT ;  /* 0x000000ff0500720c */ /* 0x000fda0003f05270 */
[----:B------:R-:W0:Y:S01]  /*18130*/  @!P0 S2R R3, SR_CgaCtaId ;  /* 0x0000000000038919 */ /* 0x000e220000008800 */
[----:B------:R-:W-:-:S04]  /*18140*/  @!P0 MOV R0, 0x400 ;  /* 0x0000040000008802 */ /* 0x000fc80000000f00 */
[----:B0-----:R-:W-:-:S05]  /*18150*/  @!P0 LEA R0, R3, R0, 0x18 ;  /* 0x0000000003008211 */ /* 0x001fca00078ec0ff */
[----:B------:R0:W-:Y:S01]  /*18160*/  @!P0 STS.128 [R0+0x2d8d0], R16 ;  /* 0x02d8d01000008388 */ /* 0x0001e20000000c00 */
[----:B------:R-:W-:Y:S06]  /*18170*/  BAR.ARV 0x5, 0x200 ;  /* 0x0148000000007b1d */ /* 0x000fec0000002000 */
.L_x_12453:
        /* <DEDUP_REMOVED lines=14> */
[----:B------:R-:W-:Y:S01]  /*18260*/  IMAD.MOV.U32 R29, RZ, RZ, 0x1 ;  /* 0x00000001ff1d7424 */ /* 0x000fe200078e00ff */
        /* <DEDUP_REMOVED lines=17> */
[----:B------:R0:W-:Y:S04]  /*18380*/  STL [R1+0x4], R4 ;  /* 0x0000040401007387 */ /* 0x0001e80000100800 */
[----:B------:R1:W-:Y:S01]  /*18390*/  STL [R1+0x48], RZ ;  /* 0x000048ff01007387 */ /* 0x0003e20000100800 */
[----:B0-----:R-:W-:Y:S02]  /*183a0*/  LOP3.LUT R4, R3, R2, RZ, 0xfc, !PT ;  /* 0x0000000203047212 */ /* 0x001fe400078efcff */
[C---:B------:R-:W-:Y:S02]  /*183b0*/  LOP3.LUT R3, R0.reuse, 0x20, RZ, 0xfc, !PT ;  /* 0x0000002000037812 */ /* 0x040fe400078efcff */
[----:B------:R-:W-:Y:S01]  /*183c0*/  LOP3.LUT R2, R0, 0x40, RZ, 0xfc, !PT ;  /* 0x0000004000027812 */ /* 0x000fe200078efcff */
[----:B------:R-:W-:-:S05]  /*183d0*/  IMAD R0, R5, 0x2, R22 ;  /* 0x0000000205007824 */ /* 0x000fca00078e0216 */
[----:B------:R1:W-:Y:S02]  /*183e0*/  STL [R1+0x30], R0 ;  /* 0x0000300001007387 */ /* 0x0003e40000100800 */
.L_x_12562:
        /* <DEDUP_REMOVED lines=48> */
[----:B---3--:R0:W-:Y:S04]  /*186f0*/  STL [R1+0x40], R8 ;  /* 0x0000400801007387 */ /* 0x0081e80000100800 */
[----:B--2---:R0:W-:Y:S01]  /*18700*/  STL [R1+0x28], R10 ;  /* 0x0000280a01007387 */ /* 0x0041e20000100800 */
[----:B------:R-:W-:Y:S01]  /*18710*/  IMAD.MOV.U32 R9, RZ, RZ, R8 ;  /* 0x000000ffff097224 */ /* 0x000fe200078e0008 */
[----:B------:R-:W-:Y:S06]  /*18720*/  @P2 BRA `(.L_x_12462) ;  /* 0x0000000000142947 */ /* 0x000fec0003800000 */
[----:B------:R-:W-:Y:S05]  /*18730*/  @!P0 BRA `(.L_x_12462) ;  /* 0x0000000000108947 */ /* 0x000fea0003800000 */
[----:B0-----:R-:W2:Y:S04]  /*18740*/  LDG.E R8, desc[UR38][R2.64] ;  /* 0x0000002602087981 */ /* 0x001ea8000c1e1900 */
[----:B------:R-:W2:Y:S02]  /*18750*/  LDG.E R2, desc[UR38][R2.64+0x4] ;  /* 0x0000042602027981 */ /* 0x000ea4000c1e1900 */
[----:B--2---:R-:W-:-:S05]  /*18760*/  IMAD.IADD R9, R2, 0x1, -R8 ;  /* 0x0000000102097824 */ /* 0x004fca00078e0a08 */
[----:B------:R1:W-:Y:S02]  /*18770*/  STL [R1+0x40], R9 ;  /* 0x0000400901007387 */ /* 0x0003e40000100800 */
.L_x_12462:
[----:B0-----:R-:W-:Y:S01]  /*18780*/  IMAD.MOV.U32 R8, RZ, RZ, R28 ;  /* 0x000000ffff087224 */ /* 0x001fe200078e001c */
[----:B------:R-:W-:Y:S02]  /*18790*/  ULDC.64 UR4, c[0x0][0xa20] ;  /* 0x0002880000047ab9 */ /* 0x000fe40000000a00 */
[----:B------:R-:W-:Y:S02]  /*187a0*/  ISETP.NE.U32.AND P0, PT, RZ, UR4, PT ;  /* 0x00000004ff007c0c */ /* 0x000fe4000bf05070 */
[----:B------:R0:W-:Y:S02]  /*187b0*/  STL [R1+0x10], R8 ;  /* 0x0000100801007387 */ /* 0x0001e40000100800 */
[----:B------:R-:W-:-:S13]  /*187c0*/  ISETP.NE.AND.EX P0, PT, RZ, UR5, PT, P0 ;  /* 0x00000005ff007c0c */ /* 0x000fda000bf05300 */
[----:B0-----:R-:W-:Y:S05]  /*187d0*/  @!P0 BRA `(.L_x_12463) ;  /* 0x0000000000108947 */ /* 0x001fea0003800000 */
[----:B------:R-:W-:-:S04]  /*187e0*/  IADD3 R2, P0, R23, UR4, RZ ;  /* 0x0000000417027c10 */ /* 0x000fc8000ff1e0ff */
[----:B------:R-:W-:-:S05]  /*187f0*/  IADD3.X R3, R24, UR5, RZ, P0, !PT ;  /* 0x0000000518037c10 */ /* 0x000fca00087fe4ff */
[----:B------:R0:W5:Y:S01]  /*18800*/  LDG.E R7, desc[UR38][R2.64] ;  /* 0x0000002602077981 */ /* 0x000162000c1e1900 */
[----:B------:R-:W-:Y:S05]  /*18810*/  BRA `(.L_x_12464) ;  /* 0x0000000000247947 */ /* 0x000fea0003800000 */
.L_x_12463:
        /* <DEDUP_REMOVED lines=9> */
.L_x_12464:
[----:B0-----:R-:W2:Y:S01]  /*188b0*/  @P1 LDG.E R2, desc[UR38][R4.64] ;  /* 0x0000002604021981 */ /* 0x001ea2000c1e1900 */
[----:B------:R-:W0:Y:S03]  /*188c0*/  LDC R3, c[0x0][0x448] ;  /* 0x00011200ff037b82 */ /* 0x000e260000000800 */
[----:B------:R3:W2:Y:S01]  /*188d0*/  @P1 LDG.E R4, desc[UR38][R4.64+0x4] ;  /* 0x0000042604041981 */ /* 0x0006a2000c1e1900 */
[----:B-----5:R-:W-:Y:S01]  /*188e0*/  IMAD.IADD R7, R7, 0x1, -R10 ;  /* 0x0000000107077824 */ /* 0x020fe200078e0a0a */
[----:B------:R-:W-:Y:S01]  /*188f0*/  BSSY B0, `(.L_x_12465) ;  /* 0x0000169000007945 */ /* 0x000fe20003800000 */
[----:B0-----:R-:W-:-:S13]  /*18900*/  ISETP.NE.AND P0, PT, R3, 0x1, PT ;  /* 0x000000010300780c */ /* 0x001fda0003f05270 */
[----:B------:R-:W0:Y:S08]  /*18910*/  @P0 LDC R3, c[0x0][0x44c] ;  /* 0x00011300ff030b82 */ /* 0x000e300000000800 */
[----:B---3--:R-:W3:Y:S01]  /*18920*/  @P0 LDC R5, c[0x0][0x450] ;  /* 0x00011400ff050b82 */ /* 0x008ee20000000800 */
[----:B--2---:R-:W-:Y:S02]  /*18930*/  @P1 IMAD.IADD R6, R4, 0x1, -R2 ;  /* 0x0000000104061824 */ /* 0x004fe400078e0a02 */
[----:B------:R-:W-:-:S02]  /*18940*/  IMAD R2, R17, 0xc0, RZ ;  /* 0x000000c011027824 */ /* 0x000fc400078e02ff */
[----:B------:R-:W-:Y:S02]  /*18950*/  IMAD.IADD R4, R7, 0x1, R6 ;  /* 0x0000000107047824 */ /* 0x000fe400078e0206 */
[----:B------:R-:W-:Y:S02]  /*18960*/  VIADD R2, R2, 0xbf ;  /* 0x000000bf02027836 */ /* 0x000fe40000000000 */
[C---:B------:R-:W-:Y:S01]  /*18970*/  VIADD R21, R4.reuse, 0x7f ;  /* 0x0000007f04157836 */ /* 0x040fe20000000000 */
[----:B------:R-:W-:Y:S01]  /*18980*/  IADD3 R20, R4, 0x80, -R9 ;  /* 0x0000008004147810 */ /* 0x000fe20007ffe809 */
[----:B0-----:R-:W-:Y:S01]  /*18990*/  @P0 IMAD.HI.U32 R3, R2, R3, RZ ;  /* 0x0000000302030227 */ /* 0x001fe200078e00ff */
[----:B------:R0:W-:Y:S04]  /*189a0*/  STL [R1+0x24], R4 ;  /* 0x0000240401007387 */ /* 0x0001e80000100800 */
[----:B---3--:R-:W-:-:S02]  /*189b0*/  @P0 SHF.R.U32.HI R2, RZ, R5, R3 ;  /* 0x00000005ff020219 */ /* 0x008fc40000011603 */
        /* <DEDUP_REMOVED lines=8> */
[--C-:B------:R-:W-:Y:S02]  /*18a40*/  IMAD R3, R3, 0x80, -R7.reuse ;  /* 0x0000008003037824 */ /* 0x100fe400078e0a07 */
[----:B------:R-:W-:-:S03]  /*18a50*/  IMAD.MOV R7, RZ, RZ, -R7 ;  /* 0x000000ffff077224 */ /* 0x000fc600078e0a07 */
[----:B------:R-:W-:Y:S02]  /*18a60*/  VIMNMX R2, R3, R6, PT ;  /* 0x0000000603027248 */ /* 0x000fe40003fe0100 */
[----:B------:R-:W-:-:S04]  /*18a70*/  VIMNMX R3, RZ, R7, !PT ;  /* 0x00000007ff037248 */ /* 0x000fc80007fe0100 */
        /* <DEDUP_REMOVED lines=17> */
.L_x_12616:
[----:B--2---:R-:W-:Y:S02]  /*18b90*/  ISETP.NE.AND P0, PT, R14, RZ, PT ;  /* 0x000000ff0e00720c */ /* 0x004fe40003f05270 */
[----:B------:R-:W-:-:S11]  /*18ba0*/  PLOP3.LUT P6, PT, PT, PT, PT, 0x8, 0x0 ;  /* 0x000000000000781c */ /* 0x000fd60003fce170 */
[----:B------:R-:W-:Y:S05]  /*18bb0*/  @P0 BRA `(.L_x_12468) ;  /* 0x00000000000c0947 */ /* 0x000fea0003800000 */
[----:B------:R-:W-:-:S03]  /*18bc0*/  UMOV UR4, 0xffffffff ;  /* 0xffffffff00047882 */ /* 0x000fc60000000000 */
[----:B------:R-:W-:Y:S05]  /*18bd0*/  BRA.DIV UR4, `(.L_x_12469) ;  /* 0x0000006604fc7947 */ /* 0x000fea000b800000 */
[----:B------:R-:W-:-:S13]  /*18be0*/  ELECT P6, URZ, PT ;  /* 0x00000000003f782f */ /* 0x000fda00038c0000 */
.L_x_12468:
        /* <DEDUP_REMOVED lines=9> */
.L_x_12619:
[----:B------:R-:W-:Y:S05]  /*18c80*/  BSYNC B1 ;  /* 0x0000000000017941 */ /* 0x000fea0003800000 */
.L_x_12470:
[----:B------:R-:W-:Y:S04]  /*18c90*/  BSSY B1, `(.L_x_12472) ;  /* 0x000008c000017945 */ /* 0x000fe80003800000 */
[----:B------:R-:W-:Y:S05]  /*18ca0*/  @!P6 BRA `(.L_x_12473) ;  /* 0x000000080028e947 */ /* 0x000fea0003800000 */
[----:B------:R-:W2:Y:S01]  /*18cb0*/  LDL R7, [R1+0x4] ;  /* 0x0000040001077983 */ /* 0x000ea20000100800 */
[----:B------:R-:W-:Y:S01]  /*18cc0*/  IMAD R8, R27, 0x8, R22 ;  /* 0x000000081b087824 */ /* 0x000fe200078e0216 */
[----:B------:R-:W3:Y:S01]  /*18cd0*/  S2R R6, SR_TID.X ;  /* 0x0000000000067919 */ /* 0x000ee20000002100 */
[----:B------:R-:W-:Y:S01]  /*18ce0*/  BSSY B2, `(.L_x_12474) ;  /* 0x0000006000027945 */ /* 0x000fe20003800000 */
[----:B---3--:R-:W-:-:S04]  /*18cf0*/  LOP3.LUT R6, R6, 0x7f, RZ, 0xc0, !PT ;  /* 0x0000007f06067812 */ /* 0x008fc800078ec0ff */
[----:B------:R-:W-:Y:S02]  /*18d00*/  ISETP.NE.AND P1, PT, R6, RZ, PT ;  /* 0x000000ff0600720c */ /* 0x000fe40003f25270 */
[----:B--2---:R-:W-:-:S04]  /*18d10*/  SHF.L.U32 R10, R7, 0x1f, RZ ;  /* 0x0000001f070a7819 */ /* 0x004fc800000006ff */
[----:B------:R-:W2:Y:S02]  /*18d20*/  SYNCS.PHASECHK.TRANS64.TRYWAIT P0, [R8+URZ+0x2d8a0], R10 ;  /* 0x02d8a00a080075a7 */ /* 0x000ea4000800017f */
[----:B--2---:R-:W-:Y:S05]  /*18d30*/  @!P0 BRA `(.L_x_12475) ;  /* 0x0000006400d88947 */ /* 0x004fea0003800000 */
.L_x_12620:
[----:B------:R-:W-:Y:S05]  /*18d40*/  BSYNC B2 ;  /* 0x0000000000027941 */ /* 0x000fea0003800000 */
.L_x_12474:
[----:B------:R-:W-:Y:S04]  /*18d50*/  BSSY B2, `(.L_x_12476) ;  /* 0x0000009000027945 */ /* 0x000fe80003800000 */
[----:B------:R-:W-:Y:S05]  /*18d60*/  @P1 BRA `(.L_x_12477) ;  /* 0x00000000001c1947 */ /* 0x000fea0003800000 */
[----:B0-----:R-:W0:Y:S02]  /*18d70*/  S2R R5, SR_TID.X ;  /* 0x0000000000057919 */ /* 0x001e240000002100 */
[----:B0-----:R-:W-:Y:S01]  /*18d80*/  LOP3.LUT R6, R5, 0x1f, RZ, 0xc0, !PT ;  /* 0x0000001f05067812 */ /* 0x001fe200078ec0ff */
[----:B------:R-:W-:-:S03]  /*18d90*/  IMAD.MOV.U32 R5, RZ, RZ, 0x6000 ;  /* 0x00006000ff057424 */ /* 0x000fc600078e00ff */
[----:B------:R-:W-:Y:S01]  /*18da0*/  ISETP.NE.AND P0, PT, R6, RZ, PT ;  /* 0x000000ff0600720c */ /* 0x000fe20003f05270 */
[----:B------:R3:W-:-:S12]  /*18db0*/  SYNCS.ARRIVE.TRANS64 RZ, [R8+URZ+0x2d890], R5 ;  /* 0x02d8900508ff79a7 */ /* 0x0007d8000800003f */
[----:B---3--:R-:W-:Y:S05]  /*18dc0*/  @!P0 BRA `(.L_x_12477) ;  /* 0x0000000000048947 */ /* 0x008fea0003800000 */
[----:B------:R-:W-:Y:S01]  /*18dd0*/  BPT.TRAP 0x1 ;  /* 0x000000040000795c */ /* 0x000fe20000300000 */
.L_x_12477:
[----:B------:R-:W-:Y:S05]  /*18de0*/  BSYNC B2 ;  /* 0x0000000000027941 */ /* 0x000fea0003800000 */
.L_x_12476:
        /* <DEDUP_REMOVED lines=8> */
[----:B-1----:R-:W-:Y:S01]  /*18e70*/  VIADD R9, R7, 0x15400 ;  /* 0x0001540007097836 */ /* 0x002fe20000000000 */
[----:B------:R-:W-:Y:S01]  /*18e80*/  UIADD3.X UR5, URZ, UR43, URZ, UP0, !UPT ;  /* 0x0000002b3f057290 */ /* 0x000fe200087fe43f */
[----:B------:R-:W-:Y:S01]  /*18e90*/  UMOV UR6, 0x0 ;  /* 0x0000000000067882 */ /* 0x000fe20000000000 */
[----:B------:R-:W-:-:S10]  /*18ea0*/  UMOV UR7, 0x12f00000 ;  /* 0x12f0000000077882 */ /* 0x000fd40000000000 */
.L_x_12478:
        /* <DEDUP_REMOVED lines=16> */
.L_x_12479:
        /* <DEDUP_REMOVED lines=16> */
.L_x_12480:
        /* <DEDUP_REMOVED lines=13> */
.L_x_12621:
[----:B------:R-:W-:Y:S05]  /*19180*/  BSYNC B2 ;  /* 0x0000000000027941 */ /* 0x000fea0003800000 */
.L_x_12481:
[----:B------:R-:W-:Y:S01]  /*19190*/  BSSY B2, `(.L_x_12483) ;  /* 0x000000b000027945 */ /* 0x000fe20003800000 */
[----:B0-2---:R-:W-:Y:S02]  /*191a0*/  IMAD.MOV.U32 R10, RZ, RZ, 0x0 ;  /* 0x00000000ff0a7424 */ /* 0x005fe400078e00ff */
        /* <DEDUP_REMOVED lines=9> */
.L_x_12484:
[----:B------:R-:W-:Y:S05]  /*19240*/  BSYNC B2 ;  /* 0x0000000000027941 */ /* 0x000fea0003800000 */
.L_x_12483:
        /* <DEDUP_REMOVED lines=8> */
.L_x_12485:
        /* <DEDUP_REMOVED lines=15> */
.L_x_12486:
        /* <DEDUP_REMOVED lines=15> */
.L_x_12487:
        /* <DEDUP_REMOVED lines=10> */
.L_x_12473:
[----:B------:R-:W-:Y:S05]  /*19550*/  BSYNC B1 ;  /* 0x0000000000017941 */ /* 0x000fea0003800000 */
.L_x_12472:
[----:B0-----:R-:W2:Y:S01]  /*19560*/  LDL.LU R5, [R1+0x4] ;  /* 0x0000040001057983 */ /* 0x001ea20000300800 */
[----:B------:R-:W-:Y:S01]  /*19570*/  VIADD R27, R27, 0x1 ;  /* 0x000000011b1b7836 */ /* 0x000fe20000000000 */
[----:B------:R-:W-:Y:S01]  /*19580*/  PLOP3.LUT P0, PT, PT, PT, PT, 0x8, 0x0 ;  /* 0x000000000000781c */ /* 0x000fe20003f0e170 */
[----:B-1----:R-:W-:-:S03]  /*19590*/  VIADD R9, R4, 0xfffffffe ;  /* 0xfffffffe04097836 */ /* 0x002fc60000000000 */
[----:B------:R-:W-:Y:S02]  /*195a0*/  ISETP.NE.AND P1, PT, R27, 0x2, PT ;  /* 0x000000021b00780c */ /* 0x000fe40003f25270 */
[----:B------:R-:W-:Y:S02]  /*195b0*/  ISETP.GE.AND P2, PT, R9, R3, PT ;  /* 0x000000030900720c */ /* 0x000fe40003f46270 */
[----:B------:R-:W-:Y:S02]  /*195c0*/  SEL R4, RZ, 0x1, P1 ;  /* 0x00000001ff047807 */ /* 0x000fe40000800000 */
[----:B------:R-:W-:Y:S02]  /*195d0*/  SEL R27, R27, RZ, P1 ;  /* 0x000000ff1b1b7207 */ /* 0x000fe40000800000 */
[----:B--2---:R-:W-:-:S05]  /*195e0*/  LOP3.LUT R5, R5, R4, RZ, 0x3c, !PT ;  /* 0x0000000405057212 */ /* 0x004fca00078e3cff */
[----:B------:R0:W-:Y:S02]  /*195f0*/  STL [R1+0x4], R5 ;  /* 0x0000040501007387 */ /* 0x0001e40000100800 */
[----:B------:R-:W-:Y:S05]  /*19600*/  @!P2 BRA `(.L_x_12466) ;  /* 0x00000008005ca947 */ /* 0x000fea0003800000 */
.L_x_12504:
[----:B------:R-:W-:Y:S05]  /*19610*/  YIELD ;  /* 0x0000000000007946 */ /* 0x000fea0003800000 */
[----:B------:R-:W-:Y:S04]  /*19620*/  BSSY B1, `(.L_x_12488) ;  /* 0x000008b000017945 */ /* 0x000fe80003800000 */
[----:B--2---:R-:W-:Y:S05]  /*19630*/  @!P6 BRA `(.L_x_12489) ;  /* 0x000000080024e947 */ /* 0x004fea0003800000 */
        /* <DEDUP_REMOVED lines=9> */
.L_x_12622:
[----:B------:R-:W-:Y:S05]  /*196d0*/  BSYNC B2 ;  /* 0x0000000000027941 */ /* 0x000fea0003800000 */
.L_x_12490:
        /* <DEDUP_REMOVED lines=9> */
.L_x_12493:
[----:B------:R-:W-:Y:S05]  /*19770*/  BSYNC B2 ;  /* 0x0000000000027941 */ /* 0x000fea0003800000 */
.L_x_12492:
        /* <DEDUP_REMOVED lines=11> */
.L_x_12494:
        /* <DEDUP_REMOVED lines=16> */
.L_x_12495:
        /* <DEDUP_REMOVED lines=16> */
.L_x_12496:
        /* <DEDUP_REMOVED lines=13> */
.L_x_12623:
[----:B------:R-:W-:Y:S05]  /*19b00*/  BSYNC B2 ;  /* 0x0000000000027941 */ /* 0x000fea0003800000 */
.L_x_12497:
        /* <DEDUP_REMOVED lines=11> */
.L_x_12500:
[----:B------:R-:W-:Y:S05]  /*19bc0*/  BSYNC B2 ;  /* 0x0000000000027941 */ /* 0x000fea0003800000 */
.L_x_12499:
        /* <DEDUP_REMOVED lines=8> */
.L_x_12501:
        /* <DEDUP_REMOVED lines=15> */
.L_x_12502:
        /* <DEDUP_REMOVED lines=15> */
.L_x_12503:
        /* <DEDUP_REMOVED lines=10> */
.L_x_12489:
[----:B------:R-:W-:Y:S05]  /*19ed0*/  BSYNC B1 ;  /* 0x0000000000017941 */ /* 0x000fea0003800000 */
.L_x_12488:
        /* <DEDUP_REMOVED lines=10> */
.L_x_12466:
[----:B------:R-:W-:Y:S05]  /*19f80*/  BSYNC B0 ;  /* 0x0000000000007941 */ /* 0x000fea0003800000 */
.L_x_12465:
[----:B------:R-:W3:Y:S01]  /*19f90*/  LDC R0, c[0x0][0x448] ;  /* 0x00011200ff007b82 */ /* 0x000ee20000000800 */
[----:B------:R-:W-:Y:S01]  /*19fa0*/  IMAD.MOV.U32 R2, RZ, RZ, 0xc0 ;  /* 0x000000c0ff027424 */ /* 0x000fe200078e00ff */
[----:B------:R-:W-:Y:S05]  /*19fb0*/  @!P0 WARPSYNC.ALL ;  /* 0x0000000000008948 */ /* 0x000fea0003800000 */
[----:B------:R-:W-:Y:S01]  /*19fc0*/  IMAD R2, R17, R2, 0xbf ;  /* 0x000000bf11027424 */ /* 0x000fe200078e0202 */
[----:B------:R-:W-:Y:S01]  /*19fd0*/  BSSY B7, `(.L_x_12505) ;  /* 0x000035b000077945 */ /* 0x000fe20003800000 */
[----:B------:R-:W-:Y:S01]  /*19fe0*/  @!P0 BAR.SYNC.DEFER_BLOCKING 0xc, 0x200 ;  /* 0x0308000000008b1d */ /* 0x000fe20000010000 */
[----:B---3--:R-:W-:-:S13]  /*19ff0*/  ISETP.NE.AND P1, PT, R0, 0x1, PT ;  /* 0x000000010000780c */ /* 0x008fda0003f25270 */
[----:B------:R-:W3:Y:S08]  /*1a000*/  @P1 LDC R0, c[0x0][0x44c] ;  /* 0x00011300ff001b82 */ /* 0x000ef00000000800 */
[----:B------:R-:W4:Y:S01]  /*1a010*/  @P1 LDC R3, c[0x0][0x450] ;  /* 0x00011400ff031b82 */ /* 0x000f220000000800 */
[----:B---3--:R-:W-:-:S05]  /*1a020*/  @P1 IMAD.HI.U32 R0, R2, R0, RZ ;  /* 0x0000000002001227 */ /* 0x008fca00078e00ff */
[----:B----4-:R-:W-:-:S05]  /*1a030*/  @P1 SHF.R.U32.HI R2, RZ, R3, R0 ;  /* 0x00000003ff021219 */ /* 0x010fca0000011600 */
[----:B------:R-:W-:-:S05]  /*1a040*/  IMAD.IADD R2, R20, 0x1, R2 ;  /* 0x0000000114027824 */ /* 0x000fca00078e0202 */
[----:B------:R-:W-:-:S04]  /*1a050*/  SHF.R.S32.HI R0, RZ, 0x1f, R2 ;  /* 0x0000001fff007819 */ /* 0x000fc80000011402 */
[----:B------:R-:W-:-:S04]  /*1a060*/  LEA.HI R0, R0, R2, RZ, 0x7 ;  /* 0x0000000200007211 */ /* 0x000fc800078f38ff */
[----:B------:R-:W-:-:S04]  /*1a070*/  SHF.R.S32.HI R0, RZ, 0x7, R0 ;  /* 0x00000007ff007819 */ /* 0x000fc80000011400 */
[----:B------:R-:W-:-:S04]  /*1a080*/  VIMNMX R4, R21, R0, PT ;  /* 0x0000000015047248 */ /* 0x000fc80003fe0100 */
[----:B------:R-:W-:Y:S01]  /*1a090*/  ISETP.GT.AND P0, PT, R4, RZ, PT ;  /* 0x000000ff0400720c */ /* 0x000fe20003f04270 */
[----:B------:R3:W-:-:S12]  /*1a0a0*/  STL [R1+0x34], R4 ;  /* 0x0000340401007387 */ /* 0x0007d80000100800 */
[----:B---3--:R-:W-:Y:S05]  /*1a0b0*/  @P0 BRA `(.L_x_12506) ;  /* 0x0000000000440947 */ /* 0x008fea0003800000 */
[----:B------:R-:W3:Y:S02]  /*1a0c0*/  S2R R4, SR_TID.X ;  /* 0x0000000000047919 */ /* 0x000ee40000002100 */
[----:B---3--:R-:W-:-:S04]  /*1a0d0*/  LOP3.LUT R4, R4, 0x7f, RZ, 0xc0, !PT ;  /* 0x0000007f04047812 */ /* 0x008fc800078ec0ff */
[----:B------:R-:W-:-:S13]  /*1a0e0*/  ISETP.NE.AND P0, PT, R4, RZ, PT ;  /* 0x000000ff0400720c */ /* 0x000fda0003f05270 */
[----:B------:R-:W-:Y:S05]  /*1a0f0*/  @P0 BRA `(.L_x_12507) ;  /* 0x0000003400200947 */ /* 0x000fea0003800000 */
[----:B0-----:R-:W0:Y:S01]  /*1a100*/  S2R R5, SR_LANEID ;  /* 0x0000000000057919 */ /* 0x001e220000000000 */
[----:B------:R-:W-:Y:S01]  /*1a110*/  VOTEU.ANY UR4, UPT, PT ;  /* 0x0000000000047886 */ /* 0x000fe200038e0100 */
[----:B------:R-:W3:Y:S01]  /*1a120*/  LDC.64 R2, c[0x0][0xc60] ;  /* 0x00031800ff027b82 */ /* 0x000ee20000000a00 */
[----:B------:R-:W0:Y:S02]  /*1a130*/  FLO.U32 R0, UR4 ;  /* 0x0000000400007d00 */ /* 0x000e2400080e0000 */
[----:B0-----:R-:W-:-:S06]  /*1a140*/  ISETP.EQ.U32.AND P0, PT, R0, R5, PT ;  /* 0x000000050000720c */ /* 0x001fcc0003f02070 */
[----:B------:R-:W3:Y:S07]  /*1a150*/  POPC R5, UR4 ;  /* 0x0000000400057d09 */ /* 0x000eee0008000000 */
[----:B---3--:R-:W3:Y:S01]  /*1a160*/  @P0 ATOMG.E.ADD.STRONG.GPU PT, R3, desc[UR38][R2.64], R5 ;  /* 0x00000005020309a8 */ /* 0x008ee200081ee1e6 */
[----:B------:R-:W0:Y:S02]  /*1a170*/  S2R R4, SR_LTMASK ;  /* 0x0000000000047919 */ /* 0x000e240000003900 */
[----:B0-----:R-:W-:-:S04]  /*1a180*/  LOP3.LUT R4, R4, UR4, RZ, 0xc0, !PT ;  /* 0x0000000404047c12 */ /* 0x001fc8000f8ec0ff */
[----:B--2---:R-:W0:Y:S01]  /*1a190*/  POPC R7, R4 ;  /* 0x0000000400077309 */ /* 0x004e220000000000 */
[----:B---3--:R-:W0:Y:S02]  /*1a1a0*/  SHFL.IDX PT, R0, R3, R0, 0x1f ;  /* 0x00001f0003007589 */ /* 0x008e2400000e0000 */
[----:B0-----:R-:W-:Y:S01]  /*1a1b0*/  IADD3 R16, R0, UR37, R7 ;  /* 0x0000002500107c10 */ /* 0x001fe2000fffe007 */
[----:B------:R-:W-:Y:S06]  /*1a1c0*/  BRA `(.L_x_12507) ;  /* 0x0000003000ec7947 */ /* 0x000fec0003800000 */
.L_x_12506:
        /* <DEDUP_REMOVED lines=9> */
[----:B------:R-:W3:Y:S01]  /*1a260*/  LDC.64 R2, c[0x4][R2] ;  /* 0x0100000002027b82 */ /* 0x000ee20000000a00 */
[----:B0-----:R-:W-:Y:S02]  /*1a270*/  IMAD.U32 R5, RZ, RZ, UR7 ;  /* 0x00000007ff057e24 */ /* 0x001fe4000f8e00ff */
        /* <DEDUP_REMOVED lines=8> */
[----:B-1-3--:R-:W-:Y:S05]  /*1a300*/  CALL.ABS.NOINC R2 ;  /* 0x0000000002007343 */ /* 0x00afea0003c00000 */
.L_x_12509:
[----:B------:R-:W-:Y:S05]  /*1a310*/  BSYNC B6 ;  /* 0x0000000000067941 */ /* 0x000fea0003800000 */
.L_x_12508:
        /* <DEDUP_REMOVED lines=8> */
[----:B------:R3:W4:Y:S01]  /*1a3a0*/  LDC.64 R2, c[0x4][R26] ;  /* 0x010000001a027b82 */ /* 0x0007220000000a00 */
[----:B------:R-:W-:Y:S02]  /*1a3b0*/  IMAD.U32 R4, RZ, RZ, UR6 ;  /* 0x00000006ff047e24 */ /* 0x000fe4000f8e00ff */
[----:B0-----:R-:W-:Y:S02]  /*1a3c0*/  IMAD.U32 R5, RZ, RZ, UR7 ;  /* 0x00000007ff057e24 */ /* 0x001fe4000f8e00ff */
[----:B------:R-:W-:Y:S02]  /*1a3d0*/  IMAD.U32 R6, RZ, RZ, UR8 ;  /* 0x00000008ff067e24 */ /* 0x000fe4000f8e00ff */
[----:B--2---:R-:W-:-:S02]  /*1a3e0*/  IMAD.U32 R7, RZ, RZ, UR9 ;  /* 0x00000009ff077e24 */ /* 0x004fc4000f8e00ff */
[----:B------:R-:W-:Y:S02]  /*1a3f0*/  IMAD.U32 R10, RZ, RZ, UR4 ;  /* 0x00000004ff0a7e24 */ /* 0x000fe4000f8e00ff */
[----:B------:R-:W-:Y:S02]  /*1a400*/  IMAD.U32 R11, RZ, RZ, UR5 ;  /* 0x00000005ff0b7e24 */ /* 0x000fe4000f8e00ff */
[----:B------:R-:W-:Y:S02]  /*1a410*/  IMAD.MOV.U32 R8, RZ, RZ, 0x70 ;  /* 0x00000070ff087424 */ /* 0x000fe400078e00ff */
[----:B------:R-:W-:Y:S02]  /*1a420*/  IMAD.MOV.U32 R12, RZ, RZ, 0x1 ;  /* 0x00000001ff0c7424 */ /* 0x000fe400078e00ff */
[----:B---3--:R-:W-:-:S07]  /*1a430*/  IMAD.MOV.U32 R13, RZ, RZ, RZ ;  /* 0x000000ffff0d7224 */ /* 0x008fce00078e00ff */
[----:B------:R-:W-:-:S07]  /*1a440*/  LEPC R20, `(.L_x_12512) ;  /* 0x000000001014794e */ /* 0x000fce0000000000 */
[----:B-1--4-:R-:W-:Y:S05]  /*1a450*/  CALL.ABS.NOINC R2 ;  /* 0x0000000002007343 */ /* 0x012fea0003c00000 */
.L_x_12512:
        /* <DEDUP_REMOVED lines=15> */
.L_x_12511:
[----:B------:R-:W-:Y:S05]  /*1a550*/  BSYNC B6 ;  /* 0x0000000000067941 */ /* 0x000fea0003800000 */
.L_x_12510:
[----:B------:R3:W4:Y:S01]  /*1a560*/  LDL R20, [R1+0x10] ;  /* 0x0000100001147983 */ /* 0x0007220000100800 */
[----:B------:R-:W-:Y:S01]  /*1a570*/  ULDC.64 UR4, c[0x0][0x9f8] ;  /* 0x00027e0000047ab9 */ /* 0x000fe20000000a00 */
[----:B--2---:R-:W2:Y:S01]  /*1a580*/  LDC R7, c[0x0][0x430] ;  /* 0x00010c00ff077b82 */ /* 0x004ea20000000800 */
[----:B------:R-:W-:Y:S01]  /*1a590*/  ISETP.NE.U32.AND P0, PT, RZ, UR4, PT ;  /* 0x00000004ff007c0c */ /* 0x000fe2000bf05070 */
[----:B------:R-:W3:Y:S03]  /*1a5a0*/  LDL R26, [R1+0x34] ;  /* 0x00003400011a7983 */ /* 0x000ee60000100800 */
[----:B------:R-:W-:Y:S01]  /*1a5b0*/  ISETP.NE.AND.EX P0, PT, RZ, UR5, PT, P0 ;  /* 0x00000005ff007c0c */ /* 0x000fe2000bf05300 */
[----:B------:R-:W3:Y:S04]  /*1a5c0*/  LDL R6, [R1+0x24] ;  /* 0x0000240001067983 */ /* 0x000ee80000100800 */
[----:B------:R-:W3:Y:S04]  /*1a5d0*/  LDL R21, [R1+0x28] ;  /* 0x0000280001157983 */ /* 0x000ee80000100800 */
[----:B------:R-:W3:Y:S04]  /*1a5e0*/  LDL.LU R11, [R1] ;  /* 0x00000000010b7983 */ /* 0x000ee80000300800 */
[----:B------:R-:W-:Y:S01]  /*1a5f0*/  @P0 IADD3 R2, P1, R23, UR4, RZ ;  /* 0x0000000417020c10 */ /* 0x000fe2000ff3e0ff */
[----:B------:R-:W0:Y:S01]  /*1a600*/  S2R R4, SR_TID.X ;  /* 0x0000000000047919 */ /* 0x000e220000002100 */
[----:B------:R-:W-:-:S02]  /*1a610*/  ULDC UR4, c[0x0][0x2f4] ;  /* 0x0000bd0000047ab9 */ /* 0x000fc40000000800 */
[----:B------:R-:W-:Y:S01]  /*1a620*/  @P0 IADD3.X R3, R24, UR5, RZ, P1, !PT ;  /* 0x0000000518030c10 */ /* 0x000fe20008ffe4ff */
[----:B------:R-:W1:Y:S04]  /*1a630*/  S2R R0, SR_TID.X ;  /* 0x0000000000007919 */ /* 0x000e680000002100 */
[----:B----4-:R-:W4:Y:S01]  /*1a640*/  @P0 LDG.E R20, desc[UR38][R2.64] ;  /* 0x0000002602140981 */ /* 0x010f22000c1e1900 */
[----:B--2---:R-:W-:Y:S01]  /*1a650*/  ISETP.NE.AND P1, PT, R7, 0x1, PT ;  /* 0x000000010700780c */ /* 0x004fe20003f25270 */
[----:B0-----:R-:W-:Y:S01]  /*1a660*/  IMAD.SHL.U32 R5, R4, 0x20, RZ ;  /* 0x0000002004057824 */ /* 0x001fe200078e00ff */
[----:B-1----:R-:W-:Y:S01]  /*1a670*/  LOP3.LUT R0, R0, 0x7f, RZ, 0xc0, !PT ;  /* 0x0000007f00007812 */ /* 0x002fe200078ec0ff */
[----:B---3--:R-:W-:-:S03]  /*1a680*/  VIADD R26, R26, 0xffffffff ;  /* 0xffffffff1a1a7836 */ /* 0x008fc60000000000 */
[----:B------:R-:W-:Y:S01]  /*1a690*/  SHF.R.U32.HI R0, RZ, 0x2, R0 ;  /* 0x00000002ff007819 */ /* 0x000fe20000011600 */
[----:B------:R-:W-:Y:S01]  /*1a6a0*/  IMAD.SHL.U32 R10, R26, 0x80, RZ ;  /* 0x000000801a0a7824 */ /* 0x000fe200078e00ff */
[----:B------:R-:W-:-:S04]  /*1a6b0*/  LOP3.LUT R5, R5, 0x60, RZ, 0xc0, !PT ;  /* 0x0000006005057812 */ /* 0x000fc800078ec0ff */
[----:B------:R-:W-:Y:S01]  /*1a6c0*/  LOP3.LUT R0, R10, R0, R5, 0xfe, !PT ;  /* 0x000000000a007212 */ /* 0x000fe200078efe05 */
[----:B------:R-:W0:Y:S08]  /*1a6d0*/  @P1 LDC R4, c[0x0][0x434] ;  /* 0x00010d00ff041b82 */ /* 0x000e300000000800 */
[----:B------:R-:W1:Y:S01]  /*1a6e0*/  @P1 LDC R5, c[0x0][0x438] ;  /* 0x00010e00ff051b82 */ /* 0x000e620000000800 */
[----:B------:R-:W2:Y:S01]  /*1a6f0*/  S2R R12, SR_TID.X ;  /* 0x00000000000c7919 */ /* 0x000ea20000002100 */
[----:B------:R-:W-:Y:S01]  /*1a700*/  LOP3.LUT R11, R11, 0xfffffff7, RZ, 0xc0, !PT ;  /* 0xfffffff70b0b7812 */ /* 0x000fe200078ec0ff */
[----:B--2---:R-:W-:-:S05]  /*1a710*/  IMAD.SHL.U32 R12, R12, 0x8, RZ ;  /* 0x000000080c0c7824 */ /* 0x004fca00078e00ff */
[----:B------:R-:W-:-:S04]  /*1a720*/  LOP3.LUT R12, R12, 0x18, RZ, 0xc0, !PT ;  /* 0x000000180c0c7812 */ /* 0x000fc800078ec0ff */
[----:B------:R-:W-:Y:S01]  /*1a730*/  LOP3.LUT R13, R12, 0x20, RZ, 0xfc, !PT ;  /* 0x000000200c0d7812 */ /* 0x000fe200078efcff */
[----:B------:R-:W-:Y:S01]  /*1a740*/  UMOV UR5, 0xffffffff ;  /* 0xffffffff00057882 */ /* 0x000fe20000000000 */
[----:B----4-:R-:W-:Y:S01]  /*1a750*/  @P0 STL [R1+0x10], R20 ;  /* 0x0000101401000387 */ /* 0x010fe20000100800 */
[C---:B------:R-:W-:Y:S01]  /*1a760*/  ISETP.GE.AND P0, PT, R0.reuse, R6, PT ;  /* 0x000000060000720c */ /* 0x040fe20003f06270 */
        /* <DEDUP_REMOVED lines=31> */
[----:B------:R-:W-:-:S05]  /*1a960*/  @P0 LOP3.LUT R11, R11, 0x1, RZ, 0xfc, !PT ;  /* 0x000000010b0b0812 */ /* 0x000fca00078efcff */
[----:B------:R0:W-:Y:S01]  /*1a970*/  STL [R1], R11 ;  /* 0x0000000b01007387 */ /* 0x0001e20000100800 */
[----:B------:R-:W-:Y:S05]  /*1a980*/  BRA.DIV UR5, `(.L_x_12513) ;  /* 0x0000004e05147947 */ /* 0x000fea000b800000 */
.L_x_12626:
[----:B------:R-:W-:-:S05]  /*1a990*/  SHF.R.S32.HI R5, RZ, 0x1f, R18 ;  /* 0x0000001fff057819 */ /* 0x000fca0000011412 */
[----:B------:R1:W-:Y:S01]  /*1a9a0*/  STL [R1+0xc], R5 ;  /* 0x00000c0501007387 */ /* 0x0003e20000100800 */
[----:B------:R-:W-:Y:S05]  /*1a9b0*/  @!P2 BRA `(.L_x_12514) ;  /* 0x000000000004a947 */ /* 0x000fea0003800000 */
[----:B------:R-:W-:Y:S01]  /*1a9c0*/  BPT.TRAP 0x1 ;  /* 0x000000040000795c */ /* 0x000fe20000300000 */
.L_x_12514:
[----:B------:R-:W-:Y:S01]  /*1a9d0*/  SHF.R.S32.HI R3, RZ, 0x1f, R4 ;  /* 0x0000001fff037819 */ /* 0x000fe20000011404 */
[----:B------:R-:W-:Y:S01]  /*1a9e0*/  ULDC.64 UR4, c[0x0][0x328] ;  /* 0x0000ca0000047ab9 */ /* 0x000fe20000000a00 */
[----:B0----5:R-:W-:Y:S01]  /*1a9f0*/  SHF.R.S32.HI R8, RZ, 0x1f, R2 ;  /* 0x0000001fff087819 */ /* 0x021fe20000011402 */
        /* <DEDUP_REMOVED lines=13> */
[----:B------:R-:W-:-:S04]  /*1aad0*/  IMAD.WIDE.U32 R6, R18, UR4, R6 ;  /* 0x0000000412067c25 */ /* 0x000fc8000f8e0006 */
[----:B------:R-:W-:Y:S01]  /*1aae0*/  IMAD R0, R18, UR5, R0 ;  /* 0x0000000512007c24 */ /* 0x000fe2000f8e0200 */
[----:B------:R-:W-:Y:S02]  /*1aaf0*/  ULDC.64 UR4, c[0x0][0x318] ;  /* 0x0000c60000047ab9 */ /* 0x000fe40000000a00 */
[----:B------:R-:W-:Y:S01]  /*1ab00*/  LEA R23, P0, R6, UR4, 0x1 ;  /* 0x0000000406177c11 */ /* 0x000fe2000f8008ff */
[----:B------:R-:W-:Y:S02]  /*1ab10*/  IMAD.IADD R24, R7, 0x1, R0 ;  /* 0x0000000107187824 */ /* 0x000fe400078e0200 */
[----:B------:R-:W-:-:S03]  /*1ab20*/  IMAD R0, R25, 0x8, R22 ;  /* 0x0000000819007824 */ /* 0x000fc600078e0216 */
[----:B------:R-:W-:-:S06]  /*1ab30*/  LEA.HI.X R24, R6, UR5, R24, 0x1, P0 ;  /* 0x0000000506187c11 */ /* 0x000fcc00080f0c18 */
[----:B------:R-:W0:Y:S02]  /*1ab40*/  SYNCS.PHASECHK.TRANS64.TRYWAIT P0, [R0+URZ+0x2d840], R5 ;  /* 0x02d84005000075a7 */ /* 0x000e24000800017f */
[----:B0-----:R-:W-:Y:S05]  /*1ab50*/  @!P0 BRA `(.L_x_12516) ;  /* 0x0000004800d48947 */ /* 0x001fea0003800000 */
.L_x_12627:
[----:B------:R-:W-:Y:S05]  /*1ab60*/  BSYNC B0 ;  /* 0x0000000000007941 */ /* 0x000fea0003800000 */
.L_x_12515:
[----:B------:R-:W2:Y:S01]  /*1ab70*/  LDL R6, [R1] ;  /* 0x0000000001067983 */ /* 0x000ea20000100800 */
[----:B------:R-:W-:-:S03]  /*1ab80*/  ULDC.64 UR4, c[0x0][0x300] ;  /* 0x0000c00000047ab9 */ /* 0x000fc60000000a00 */
[----:B------:R-:W3:Y:S04]  /*1ab90*/  LDL R7, [R1+0xc] ;  /* 0x00000c0001077983 */ /* 0x000ee80000100800 */
[----:B------:R-:W4:Y:S04]  /*1aba0*/  LDL R9, [R1+0x14] ;  /* 0x0000140001097983 */ /* 0x000f280000100800 */
[----:B------:R-:W5:Y:S01]  /*1abb0*/  LDL R12, [R1+0x24] ;  /* 0x00002400010c7983 */ /* 0x000f620000100800 */
        /* <DEDUP_REMOVED lines=10> */
[----:B------:R-:W-:Y:S01]  /*1ac60*/  IMAD.MOV.U32 R2, RZ, RZ, R4 ;  /* 0x000000ffff027224 */ /* 0x000fe200078e0004 */
[C---:B--2---:R-:W-:Y:S02]  /*1ac70*/  LOP3.LUT P4, RZ, R6.reuse, 0x4, RZ, 0xc0, !PT ;  /* 0x0000000406ff7812 */ /* 0x044fe4000788c0ff */
[C---:B------:R-:W-:Y:S02]  /*1ac80*/  LOP3.LUT P3, RZ, R6.reuse, 0x2, RZ, 0xc0, !PT ;  /* 0x0000000206ff7812 */ /* 0x040fe4000786c0ff */
[----:B------:R-:W-:Y:S02]  /*1ac90*/  LOP3.LUT P2, RZ, R6, 0x1, RZ, 0xc0, !PT ;  /* 0x0000000106ff7812 */ /* 0x000fe4000784c0ff */
[----:B------:R-:W0:Y:S01]  /*1aca0*/  S2R R6, SR_TID.X ;  /* 0x0000000000067919 */ /* 0x000e220000002100 */
[----:B---3--:R-:W-:Y:S01]  /*1acb0*/  IMAD R4, R7, UR4, RZ ;  /* 0x0000000407047c24 */ /* 0x008fe2000f8e02ff */
[----:B0-----:R-:W-:-:S04]  /*1acc0*/  LOP3.LUT R6, R6, 0x7f, RZ, 0xc0, !PT ;  /* 0x0000007f06067812 */ /* 0x001fc800078ec0ff */
[----:B------:R-:W-:Y:S02]  /*1acd0*/  SHF.R.U32.HI R11, RZ, 0x2, R6 ;  /* 0x00000002ff0b7819 */ /* 0x000fe40000011606 */
[----:B------:R-:W0:Y:S01]  /*1ace0*/  S2R R6, SR_TID.X ;  /* 0x0000000000067919 */ /* 0x000e220000002100 */
[C---:B------:R-:W-:Y:S02]  /*1acf0*/  IMAD R7, R18.reuse, UR5, R4 ;  /* 0x0000000512077c24 */ /* 0x040fe4000f8e0204 */
[----:B------:R-:W-:Y:S01]  /*1ad00*/  IMAD.WIDE.U32 R4, R18, UR4, R2 ;  /* 0x0000000412047c25 */ /* 0x000fe2000f8e0002 */
[----:B------:R-:W-:-:S03]  /*1ad10*/  ULDC.64 UR4, c[0x0][0x2e8] ;  /* 0x0000ba0000047ab9 */ /* 0x000fc60000000a00 */
[----:B------:R-:W-:Y:S01]  /*1ad20*/  IMAD.IADD R7, R5, 0x1, R7 ;  /* 0x0000000105077824 */ /* 0x000fe200078e0207 */
[C---:B------:R-:W-:Y:S01]  /*1ad30*/  LEA R2, P0, R4.reuse, UR4, 0x1 ;  /* 0x0000000404027c11 */ /* 0x040fe2000f8008ff */
[----:B----4-:R-:W-:Y:S01]  /*1ad40*/  IMAD R8, R25, 0x3000, R9 ;  /* 0x0000300019087824 */ /* 0x010fe200078e0209 */
[----:B------:R-:W-:Y:S01]  /*1ad50*/  UMOV UR4, 0xffffffff ;  /* 0xffffffff00047882 */ /* 0x000fe20000000000 */
[----:B-----5:R-:W-:Y:S02]  /*1ad60*/  IADD3 R3, -R11, R12, -R10 ;  /* 0x0000000c0b037210 */ /* 0x020fe40007ffe90a */
[----:B------:R-:W-:Y:S02]  /*1ad70*/  LEA.HI.X R7, R4, UR5, R7, 0x1, P0 ;  /* 0x0000000504077c11 */ /* 0x000fe400080f0c07 */
[----:B------:R-:W-:Y:S01]  /*1ad80*/  ISETP.GE.AND P0, PT, R3, 0x1, PT ;  /* 0x000000010300780c */ /* 0x000fe20003f06270 */
[----:B0-----:R-:W-:-:S05]  /*1ad90*/  IMAD.SHL.U32 R9, R6, 0x8, RZ ;  /* 0x0000000806097824 */ /* 0x001fca00078e00ff */
[----:B------:R-:W-:Y:S01]  /*1ada0*/  LOP3.LUT R9, R9, 0x18, RZ, 0xc0, !PT ;  /* 0x0000001809097812 */ /* 0x000fe200078ec0ff */
[----:B------:R-:W-:Y:S06]  /*1adb0*/  BRA.DIV UR4, `(.L_x_12517) ;  /* 0x0000004a04507947 */ /* 0x000fec000b800000 */
        /* <DEDUP_REMOVED lines=38> */
.L_x_12637:
[----:B------:R-:W-:-:S13]  /*1b020*/  ISETP.GE.AND P0, PT, R3, 0x61, PT ;  /* 0x000000610300780c */ /* 0x000fda0003f06270 */
[----:B------:R-:W-:Y:S01]  /*1b030*/  @P0 LEA R2, P1, R9, R2, 0x1 ;  /* 0x0000000209020211 */ /* 0x000fe200078208ff */
        /* <DEDUP_REMOVED lines=10> */
.L_x_12518:
        /* <DEDUP_REMOVED lines=11> */
.L_x_12519:
        /* <DEDUP_REMOVED lines=39> */
.L_x_12521:
[----:B------:R-:W-:Y:S05]  /*1b400*/  BSYNC B6 ;  /* 0x0000000000067941 */ /* 0x000fea0003800000 */
.L_x_12520:
        /* <DEDUP_REMOVED lines=48> */
[----:B------:R-:W-:Y:S02]  /*1b710*/  VIADD R0, R0, 0x80 ;  /* 0x0000008000007836 */ /* 0x000fe40000000000 */
[----:B------:R-:W-:Y:S01]  /*1b720*/  IMAD.IADD R6, R5, 0x1, R6 ;  /* 0x0000000105067824 */ /* 0x000fe200078e0206 */
[C---:B------:R-:W-:Y:S01]  /*1b730*/  LEA R5, P0, R4.reuse, UR8, 0x1 ;  /* 0x0000000804057c11 */ /* 0x040fe2000f8008ff */
[----:B------:R-:W1:Y:S03]  /*1b740*/  S2R R13, SR_TID.X ;  /* 0x00000000000d7919 */ /* 0x000e660000002100 */
[----:B------:R-:W-:Y:S01]  /*1b750*/  LEA.HI.X R4, R4, UR9, R6, 0x1, P0 ;  /* 0x0000000904047c11 */ /* 0x000fe200080f0c06 */
[----:B------:R-:W-:-:S02]  /*1b760*/  IMAD.MOV.U32 R6, RZ, RZ, R0 ;  /* 0x000000ffff067224 */ /* 0x000fc400078e0000 */
[----:B0-----:R-:W-:-:S05]  /*1b770*/  @P1 IMAD.HI.U32 R7, R0, R7, RZ ;  /* 0x0000000700071227 */ /* 0x001fca00078e00ff */
[----:B------:R-:W-:-:S05]  /*1b780*/  @P1 SHF.R.U32.HI R6, RZ, R8, R7 ;  /* 0x00000008ff061219 */ /* 0x000fca0000011607 */
[----:B------:R-:W-:-:S04]  /*1b790*/  IMAD.MOV R7, RZ, RZ, -R6 ;  /* 0x000000ffff077224 */ /* 0x000fc800078e0a06 */
[----:B------:R-:W-:Y:S01]  /*1b7a0*/  IMAD R0, R9, R7, R0 ;  /* 0x0000000709007224 */ /* 0x000fe200078e0200 */
[----:B------:R-:W-:Y:S01]  /*1b7b0*/  SHF.R.S32.HI R7, RZ, 0x1f, R6 ;  /* 0x0000001fff077819 */ /* 0x000fe20000011406 */
[----:B------:R-:W-:-:S04]  /*1b7c0*/  IMAD.WIDE.U32 R2, R6, UR4, R2 ;  /* 0x0000000406027c25 */ /* 0x000fc8000f8e0002 */
[----:B------:R-:W-:Y:S01]  /*1b7d0*/  IMAD R7, R7, UR4, RZ ;  /* 0x0000000407077c24 */ /* 0x000fe2000f8e02ff */
[----:B------:R-:W-:-:S03]  /*1b7e0*/  ULDC UR4, c[0x0][0x2b8] ;  /* 0x0000ae0000047ab9 */ /* 0x000fc60000000800 */
[----:B------:R-:W-:-:S04]  /*1b7f0*/  IMAD R6, R6, UR5, R7 ;  /* 0x0000000506067c24 */ /* 0x000fc8000f8e0207 */
[----:B------:R-:W-:Y:S01]  /*1b800*/  IMAD.IADD R3, R3, 0x1, R6 ;  /* 0x0000000103037824 */ /* 0x000fe200078e0206 */
[----:B------:R-:W-:Y:S01]  /*1b810*/  SHF.R.S32.HI R6, RZ, 0x1f, R0 ;  /* 0x0000001fff067819 */ /* 0x000fe20000011400 */
[----:B-1----:R-:W-:-:S04]  /*1b820*/  IMAD.SHL.U32 R11, R13, 0x8, RZ ;  /* 0x000000080d0b7824 */ /* 0x002fc800078e00ff */
[----:B------:R-:W-:Y:S02]  /*1b830*/  IMAD R6, R6, UR6, RZ ;  /* 0x0000000606067c24 */ /* 0x000fe4000f8e02ff */
[----:B------:R-:W-:Y:S01]  /*1b840*/  IMAD.WIDE.U32 R2, R0, UR6, R2 ;  /* 0x0000000600027c25 */ /* 0x000fe2000f8e0002 */
[----:B------:R-:W-:-:S03]  /*1b850*/  LOP3.LUT R11, R11, 0x18, RZ, 0xc0, !PT ;  /* 0x000000180b0b7812 */ /* 0x000fc600078ec0ff */
        /* <DEDUP_REMOVED lines=47> */
[----:B0-----:R-:W-:-:S04]  /*1bb50*/  @!P3 LEA R3, P4, R10, R2, 0x1 ;  /* 0x000000020a03b211 */ /* 0x001fc800078808ff */
[----:B------:R-:W-:-:S04]  /*1bb60*/  @!P3 IADD3.X R2, RZ, R8, RZ, P4, !PT ;  /* 0x00000008ff02b210 */ /* 0x000fc800027fe4ff */
        /* <DEDUP_REMOVED lines=24> */
.L_x_12650:
        /* <DEDUP_REMOVED lines=13> */
.L_x_12523:
        /* <DEDUP_REMOVED lines=18> */
.L_x_12651:
[----:B------:R-:W-:Y:S05]  /*1bee0*/  BSYNC B0 ;  /* 0x0000000000007941 */ /* 0x000fea0003800000 */
.L_x_12524:
[----:B------:R-:W2:Y:S01]  /*1bef0*/  LDL R3, [R1+0x34] ;  /* 0x0000340001037983 */ /* 0x000ea20000100800 */
[----:B------:R-:W-:Y:S01]  /*1bf00*/  BSSY B0, `(.L_x_12526) ;  /* 0x00000f8000007945 */ /* 0x000fe20003800000 */
[----:B--2---:R-:W-:-:S13]  /*1bf10*/  ISETP.GE.AND P0, PT, R3, 0x2, PT ;  /* 0x000000020300780c */ /* 0x004fda0003f06270 */
[----:B------:R-:W-:Y:S05]  /*1bf20*/  @!P0 BRA `(.L_x_12527) ;  /* 0x0000000c00d48947 */ /* 0x000fea0003800000 */
[----:B------:R-:W2:Y:S01]  /*1bf30*/  S2R R2, SR_TID.X ;  /* 0x0000000000027919 */ /* 0x000ea20000002100 */
[----:B-1----:R-:W-:Y:S01]  /*1bf40*/  VIADD R0, R3, 0xfffffffe ;  /* 0xfffffffe03007836 */ /* 0x002fe20000000000 */
[----:B------:R-:W-:Y:S01]  /*1bf50*/  ULDC UR4, c[0x0][0x2f4] ;  /* 0x0000bd0000047ab9 */ /* 0x000fe20000000800 */
[----:B------:R-:W-:Y:S01]  /*1bf60*/  IMAD.MOV.U32 R10, RZ, RZ, R25 ;  /* 0x000000ffff0a7224 */ /* 0x000fe200078e0019 */
[----:B------:R1:W-:Y:S01]  /*1bf70*/  STL [R1+0x8], R26 ;  /* 0x0000081a01007387 */ /* 0x0003e20000100800 */
[----:B------:R-:W-:Y:S02]  /*1bf80*/  IMAD.MOV.U32 R17, RZ, RZ, R29 ;  /* 0x000000ffff117224 */ /* 0x000fe400078e001d */
[----:B--2---:R-:W-:-:S05]  /*1bf90*/  IMAD.SHL.U32 R4, R2, 0x8, RZ ;  /* 0x0000000802047824 */ /* 0x004fca00078e00ff */
[----:B------:R-:W-:-:S04]  /*1bfa0*/  LOP3.LUT R4, R4, 0x18, RZ, 0xc0, !PT ;  /* 0x0000001804047812 */ /* 0x000fc800078ec0ff */
[C---:B------:R-:W-:Y:S02]  /*1bfb0*/  LOP3.LUT R3, R4.reuse, 0x20, RZ, 0xfc, !PT ;  /* 0x0000002004037812 */ /* 0x040fe400078efcff */
[C---:B------:R-:W-:Y:S02]  /*1bfc0*/  LOP3.LUT R2, R4.reuse, 0x40, RZ, 0xfc, !PT ;  /* 0x0000004004027812 */ /* 0x040fe400078efcff */
[----:B------:R-:W-:Y:S02]  /*1bfd0*/  ISETP.GE.AND P3, PT, R4, UR4, PT ;  /* 0x0000000404007c0c */ /* 0x000fe4000bf66270 */
[----:B------:R-:W-:Y:S02]  /*1bfe0*/  ISETP.GE.AND P2, PT, R3, UR4, PT ;  /* 0x0000000403007c0c */ /* 0x000fe4000bf46270 */
[----:B-1----:R-:W-:-:S13]  /*1bff0*/  ISETP.GE.AND P1, PT, R2, UR4, PT ;  /* 0x0000000402007c0c */ /* 0x002fda000bf26270 */
.L_x_12540:
        /* <DEDUP_REMOVED lines=41> */
.L_x_12528:
[----:B------:R-:W-:Y:S01]  /*1c290*/  IMAD R5, R25, 0x8, R22 ;  /* 0x0000000819057824 */ /* 0x000fe200078e0216 */
[----:B------:R-:W-:Y:S01]  /*1c2a0*/  SHF.L.U32 R0, R29, 0x1f, RZ ;  /* 0x0000001f1d007819 */ /* 0x000fe200000006ff */
[----:B------:R-:W-:Y:S03]  /*1c2b0*/  BSSY B1, `(.L_x_12529) ;  /* 0x0000003000017945 */ /* 0x000fe60003800000 */
[----:B------:R-:W0:Y:S02]  /*1c2c0*/  SYNCS.PHASECHK.TRANS64.TRYWAIT P0, [R5+URZ+0x2d840], R0 ;  /* 0x02d84000050075a7 */ /* 0x000e24000800017f */
[----:B0-----:R-:W-:Y:S05]  /*1c2d0*/  @!P0 BRA `(.L_x_12530) ;  /* 0x0000004000a48947 */ /* 0x001fea0003800000 */
.L_x_12652:
[----:B------:R-:W-:Y:S05]  /*1c2e0*/  BSYNC B1 ;  /* 0x0000000000017941 */ /* 0x000fea0003800000 */
.L_x_12529:
[----:B------:R-:W2:Y:S04]  /*1c2f0*/  LDL R2, [R1] ;  /* 0x0000000001027983 */ /* 0x000ea80000100800 */
[----:B------:R-:W3:Y:S04]  /*1c300*/  LDL R6, [R1+0xc] ;  /* 0x00000c0001067983 */ /* 0x000ee80000100800 */
[----:B------:R-:W4:Y:S01]  /*1c310*/  LDL R4, [R1+0x14] ;  /* 0x0000140001047983 */ /* 0x000f220000100800 */
[----:B------:R-:W-:Y:S01]  /*1c320*/  SHF.R.S32.HI R21, RZ, 0x1f, R9 ;  /* 0x0000001fff157819 */ /* 0x000fe20000011409 */
[----:B------:R-:W-:-:S04]  /*1c330*/  ULDC.64 UR4, c[0x0][0x300] ;  /* 0x0000c00000047ab9 */ /* 0x000fc80000000a00 */
[----:B0-----:R-:W-:-:S04]  /*1c340*/  IMAD R0, R21, UR4, RZ ;  /* 0x0000000415007c24 */ /* 0x001fc8000f8e02ff */
[C---:B------:R-:W-:Y:S01]  /*1c350*/  IMAD R0, R9.reuse, UR5, R0 ;  /* 0x0000000509007c24 */ /* 0x040fe2000f8e0200 */
[C---:B--2---:R-:W-:Y:S02]  /*1c360*/  LOP3.LUT P5, RZ, R2.reuse, 0x2, RZ, 0xc0, !PT ;  /* 0x0000000202ff7812 */ /* 0x044fe400078ac0ff */
[----:B------:R-:W-:Y:S01]  /*1c370*/  LOP3.LUT P4, RZ, R2, 0x1, RZ, 0xc0, !PT ;  /* 0x0000000102ff7812 */ /* 0x000fe2000788c0ff */
[----:B------:R-:W-:Y:S01]  /*1c380*/  IMAD.WIDE.U32 R2, R9, UR4, RZ ;  /* 0x0000000409027c25 */ /* 0x000fe2000f8e00ff */
[----:B------:R-:W-:-:S03]  /*1c390*/  ULDC.64 UR4, c[0x0][0x310] ;  /* 0x0000c40000047ab9 */ /* 0x000fc60000000a00 */
[----:B------:R-:W-:Y:S02]  /*1c3a0*/  IMAD.IADD R3, R3, 0x1, R0 ;  /* 0x0000000103037824 */ /* 0x000fe400078e0200 */
[----:B------:R-:W-:Y:S02]  /*1c3b0*/  IMAD R0, R28, UR4, RZ ;  /* 0x000000041c007c24 */ /* 0x000fe4000f8e02ff */
[----:B------:R-:W-:-:S04]  /*1c3c0*/  IMAD.WIDE.U32 R2, R7, UR4, R2 ;  /* 0x0000000407027c25 */ /* 0x000fc8000f8e0002 */
[----:B------:R-:W-:Y:S01]  /*1c3d0*/  IMAD R0, R7, UR5, R0 ;  /* 0x0000000507007c24 */ /* 0x000fe2000f8e0200 */
[----:B------:R-:W-:Y:S01]  /*1c3e0*/  ULDC.64 UR4, c[0x0][0x308] ;  /* 0x0000c20000047ab9 */ /* 0x000fe20000000a00 */
[----:B----4-:R-:W-:Y:S02]  /*1c3f0*/  IMAD R4, R25, 0x3000, R4 ;  /* 0x0000300019047824 */ /* 0x010fe400078e0204 */
[----:B------:R-:W-:Y:S02]  /*1c400*/  IMAD.IADD R3, R3, 0x1, R0 ;  /* 0x0000000103037824 */ /* 0x000fe400078e0200 */
[----:B---3--:R-:W-:Y:S02]  /*1c410*/  IMAD R0, R6, UR4, RZ ;  /* 0x0000000406007c24 */ /* 0x008fe4000f8e02ff */
        /* <DEDUP_REMOVED lines=9> */
[----:B------:R-:W-:Y:S01]  /*1c4b0*/  IMAD R4, R4, 0x2, R22 ;  /* 0x0000000204047824 */ /* 0x000fe200078e0216 */
[----:B------:R-:W0:Y:S02]  /*1c4c0*/  S2R R11, SR_TID.X ;  /* 0x00000000000b7919 */ /* 0x000e240000002100 */
[----:B------:R-:W1:Y:S04]  /*1c4d0*/  SHFL.IDX PT, R2, R6, RZ, 0x1c1f ;  /* 0x001c1fff06027589 */ /* 0x000e6800000e0000 */
[----:B------:R-:W-:Y:S01]  /*1c4e0*/  SHFL.IDX PT, R20, R8, 0x2, 0x1c1f ;  /* 0x005c1f0008147f89 */ /* 0x000fe200000e0000 */
[----:B0-----:R-:W-:-:S05]  /*1c4f0*/  IMAD.SHL.U32 R11, R11, 0x8, RZ ;  /* 0x000000080b0b7824 */ /* 0x001fca00078e00ff */
[----:B------:R-:W-:-:S05]  /*1c500*/  LOP3.LUT R11, R11, 0x18, RZ, 0xc0, !PT ;  /* 0x000000180b0b7812 */ /* 0x000fca00078ec0ff */
[----:B------:R-:W-:-:S05]  /*1c510*/  IMAD.SHL.U32 R0, R11, 0x2, RZ ;  /* 0x000000020b007824 */ /* 0x000fca00078e00ff */
[----:B-1----:R-:W-:Y:S02]  /*1c520*/  IADD3 R2, P0, R2, R0, RZ ;  /* 0x0000000002027210 */ /* 0x002fe40007f1e0ff */
[----:B--2---:R-:W-:Y:S02]  /*1c530*/  LOP3.LUT P6, RZ, R3, 0x4, RZ, 0xc0, !PT ;  /* 0x0000000403ff7812 */ /* 0x004fe400078cc0ff */
        /* <DEDUP_REMOVED lines=20> */
.L_x_12662:
        /* <DEDUP_REMOVED lines=12> */
.L_x_12532:
        /* <DEDUP_REMOVED lines=11> */
.L_x_12533:
[----:B------:R1:W-:Y:S01]  /*1c7f0*/  SYNCS.ARRIVE.TRANS64.A1T0 RZ, [R5+URZ+0x2d830], RZ ;  /* 0x02d830ff05ff79a7 */ /* 0x0003e2000810003f */
[----:B------:R-:W-:Y:S05]  /*1c800*/  @!P5 BRA `(.L_x_12534) ;  /* 0x000000000004d947 */ /* 0x000fea0003800000 */
[----:B------:R-:W-:Y:S01]  /*1c810*/  BPT.TRAP 0x1 ;  /* 0x000000040000795c */ /* 0x000fe20000300000 */
.L_x_12534:
[----:B------:R-:W-:Y:S01]  /*1c820*/  SHF.L.U32 R2, R17, 0x1f, RZ ;  /* 0x0000001f11027819 */ /* 0x000fe200000006ff */
[----:B-1----:R-:W-:Y:S01]  /*1c830*/  IMAD R5, R10, 0x8, R22 ;  /* 0x000000080a057824 */ /* 0x002fe200078e0216 */
[----:B------:R-:W-:Y:S03]  /*1c840*/  BSSY B1, `(.L_x_12535) ;  /* 0x0000003000017945 */ /* 0x000fe60003800000 */
[----:B------:R-:W1:Y:S02]  /*1c850*/  SYNCS.PHASECHK.TRANS64.TRYWAIT P0, [R5+URZ+0x2d860], R2 ;  /* 0x02d86002050075a7 */ /* 0x000e64000800017f */
[----:B-1----:R-:W-:Y:S05]  /*1c860*/  @!P0 BRA `(.L_x_12536) ;  /* 0x0000004000c48947 */ /* 0x002fea0003800000 */
.L_x_12663:
[----:B------:R-:W-:Y:S05]  /*1c870*/  BSYNC B1 ;  /* 0x0000000000017941 */ /* 0x000fea0003800000 */
.L_x_12535:
        /* <DEDUP_REMOVED lines=45> */
.L_x_12673:
        /* <DEDUP_REMOVED lines=32> */
.L_x_12538:
        /* <DEDUP_REMOVED lines=12> */
.L_x_12539:
[----:B------:R2:W-:Y:S01]  /*1ce10*/  STL [R1+0x8], R26 ;  /* 0x0000081a01007387 */ /* 0x0005e20000100800 */
[C---:B------:R-:W-:Y:S01]  /*1ce20*/  ISETP.GT.AND P0, PT, R26.reuse, RZ, PT ;  /* 0x000000ff1a00720c */ /* 0x040fe20003f04270 */
[----:B------:R2:W-:Y:S01]  /*1ce30*/  SYNCS.ARRIVE.TRANS64.A1T0 RZ, [R5+URZ+0x2d850], RZ ;  /* 0x02d850ff05ff79a7 */ /* 0x0005e2000810003f */
[----:B------:R-:W-:Y:S02]  /*1ce40*/  VIADD R0, R26, 0xffffffff ;  /* 0xffffffff1a007836 */ /* 0x000fe40000000000 */
[----:B------:R-:W-:Y:S02]  /*1ce50*/  IMAD.MOV.U32 R10, RZ, RZ, R25 ;  /* 0x000000ffff0a7224 */ /* 0x000fe400078e0019 */
[----:B------:R-:W-:-:S07]  /*1ce60*/  IMAD.MOV.U32 R17, RZ, RZ, R29 ;  /* 0x000000ffff117224 */ /* 0x000fce00078e001d */
[----:B--2---:R-:W-:Y:S05]  /*1ce70*/  @P0 BRA `(.L_x_12540) ;  /* 0xfffffff000600947 */ /* 0x004fea000383ffff */
.L_x_12527:
[----:B------:R-:W-:Y:S05]  /*1ce80*/  BSYNC B0 ;  /* 0x0000000000007941 */ /* 0x000fea0003800000 */
.L_x_12526:
        /* <DEDUP_REMOVED lines=17> */
.L_x_12542:
[----:B------:R-:W-:Y:S05]  /*1cfa0*/  BSYNC B0 ;  /* 0x0000000000007941 */ /* 0x000fea0003800000 */
.L_x_12541:
[----:B-1----:R-:W-:-:S05]  /*1cfb0*/  IMAD.U32 R0, RZ, RZ, UR40 ;  /* 0x00000028ff007e24 */ /* 0x002fca000f8e00ff */
[----:B------:R-:W-:-:S13]  /*1cfc0*/  ISETP.NE.AND P0, PT, R0, 0x3, PT ;  /* 0x000000030000780c */ /* 0x000fda0003f05270 */
[----:B------:R-:W-:Y:S05]  /*1cfd0*/  @!P0 BRA `(.L_x_12543) ;  /* 0x0000000000048947 */ /* 0x000fea0003800000 */
[----:B------:R-:W-:Y:S01]  /*1cfe0*/  BPT.TRAP 0x1 ;  /* 0x000000040000795c */ /* 0x000fe20000300000 */
.L_x_12543:
[----:B------:R-:W2:Y:S01]  /*1cff0*/  LDL.LU R2, [R1+0x24] ;  /* 0x0000240001027983 */ /* 0x000ea20000300800 */
[----:B------:R-:W-:Y:S01]  /*1d000*/  IMAD R0, R25, 0x8, R22 ;  /* 0x0000000819007824 */ /* 0x000fe200078e0216 */
[----:B------:R-:W-:Y:S01]  /*1d010*/  SHF.L.U32 R3, R29, 0x1f, RZ ;  /* 0x0000001f1d037819 */ /* 0x000fe200000006ff */
[----:B------:R-:W-:Y:S03]  /*1d020*/  BSSY B0, `(.L_x_12544) ;  /* 0x0000004000007945 */ /* 0x000fe60003800000 */
[----:B------:R-:W1:Y:S01]  /*1d030*/  SYNCS.PHASECHK.TRANS64.TRYWAIT P0, [R0+URZ+0x2d860], R3 ;  /* 0x02d86003000075a7 */ /* 0x000e62000800017f */
[----:B--2---:R-:W-:Y:S01]  /*1d040*/  IMAD R6, R26, -0x80, R2 ;  /* 0xffffff801a067824 */ /* 0x004fe200078e0202 */
[----:B-1----:R-:W-:Y:S06]  /*1d050*/  @!P0 BRA `(.L_x_12545) ;  /* 0x0000004000408947 */ /* 0x002fec0003800000 */
.L_x_12674:
[----:B------:R-:W-:Y:S05]  /*1d060*/  BSYNC B0 ;  /* 0x0000000000007941 */ /* 0x000fea0003800000 */
.L_x_12544:
        /* <DEDUP_REMOVED lines=51> */
.L_x_12684:
        /* <DEDUP_REMOVED lines=13> */
.L_x_12547:
        /* <DEDUP_REMOVED lines=11> */
.L_x_12548:
[----:B------:R-:W-:Y:S01]  /*1d520*/  VIADD R25, R25, 0x1 ;  /* 0x0000000119197836 */ /* 0x000fe20000000000 */
[----:B------:R0:W-:Y:S04]  /*1d530*/  SYNCS.ARRIVE.TRANS64.A1T0 RZ, [R0+URZ+0x2d850], RZ ;  /* 0x02d850ff00ff79a7 */ /* 0x0001e8000810003f */
[----:B------:R-:W-:-:S04]  /*1d540*/  ISETP.NE.AND P0, PT, R25, 0x2, PT ;  /* 0x000000021900780c */ /* 0x000fc80003f05270 */
[----:B0-----:R-:W-:Y:S02]  /*1d550*/  SEL R0, RZ, 0x1, P0 ;  /* 0x00000001ff007807 */ /* 0x001fe40000000000 */
[----:B------:R-:W-:Y:S02]  /*1d560*/  SEL R25, R25, RZ, P0 ;  /* 0x000000ff19197207 */ /* 0x000fe40000000000 */
[----:B------:R-:W-:-:S07]  /*1d570*/  LOP3.LUT R29, R29, R0, RZ, 0x3c, !PT ;  /* 0x000000001d1d7212 */ /* 0x000fce00078e3cff */
.L_x_12507:
[----:B------:R-:W-:Y:S05]  /*1d580*/  BSYNC B7 ;  /* 0x0000000000077941 */ /* 0x000fea0003800000 */
.L_x_12505:
[----:B------:R-:W3:Y:S02]  /*1d590*/  LDL R0, [R1] ;  /* 0x0000000001007983 */ /* 0x000ee40000100800 */
[----:B---3--:R-:W-:-:S13]  /*1d5a0*/  LOP3.LUT P0, RZ, R0, 0x10, RZ, 0xc0, !PT ;  /* 0x0000001000ff7812 */ /* 0x008fda000780c0ff */
        /* <DEDUP_REMOVED lines=10> */
.L_x_12549:
        /* <DEDUP_REMOVED lines=36> */
.L_x_12694:
[----:B------:R-:W-:Y:S02]  /*1d890*/  ULDC UR4, c[0x0][0xc38] ;  /* 0x00030e0000047ab9 */ /* 0x000fe40000000800 */
[----:B------:R-:W-:-:S04]  /*1d8a0*/  IMAD.U32 R4, RZ, RZ, UR4 ;  /* 0x00000004ff047e24 */ /* 0x000fc8000f8e00ff */
[----:B--2---:R-:W-:-:S04]  /*1d8b0*/  IMAD R5, R14, R4, RZ ;  /* 0x000000040e057224 */ /* 0x004fc800078e02ff */
[----:B------:R-:W-:-:S05]  /*1d8c0*/  IMAD.IADD R16, R16, 0x1, R5 ;  /* 0x0000000110107824 */ /* 0x000fca00078e0205 */
[----:B------:R-:W-:-:S13]  /*1d8d0*/  ISETP.GT.AND P6, PT, R16, R0, PT ;  /* 0x000000001000720c */ /* 0x000fda0003fc4270 */
[----:B------:R-:W-:Y:S05]  /*1d8e0*/  @P6 BRA `(.L_x_12552) ;  /* 0x00000000009c6947 */ /* 0x000fea0003800000 */
.L_x_12557:
        /* <DEDUP_REMOVED lines=11> */
[----:B0-----:R-:W0:Y:S02]  /*1d9a0*/  LDC.64 R2, c[0x0][0xc80] ;  /* 0x00032000ff027b82 */ /* 0x001e240000000a00 */
[----:B0-----:R-:W-:-:S06]  /*1d9b0*/  IMAD.WIDE R2, R5, 0x4, R2 ;  /* 0x0000000405027825 */ /* 0x001fcc00078e0202 */
[----:B------:R2:W5:Y:S02]  /*1d9c0*/  LDG.E R2, desc[UR38][R2.64] ;  /* 0x0000002602027981 */ /* 0x000564000c1e1900 */
.L_x_12555:
[----:B------:R-:W-:Y:S05]  /*1d9d0*/  BSYNC B0 ;  /* 0x0000000000007941 */ /* 0x000fea0003800000 */
.L_x_12554:
[----:B------:R-:W-:-:S03]  /*1d9e0*/  UMOV UR4, 0xffffffff ;  /* 0xffffffff00047882 */ /* 0x000fc60000000000 */
[----:B------:R-:W-:Y:S05]  /*1d9f0*/  BRA.DIV UR4, `(.L_x_12556) ;  /* 0x0000004204807947 */ /* 0x000fea000b800000 */
[----:B-----5:R-:W3:Y:S02]  /*1da00*/  SHFL.UP PT, R14, R2, 0x1, RZ ;  /* 0x04200000020e7989 */ /* 0x020ee400000e00ff */
[----:B---3--:R-:W-:-:S05]  /*1da10*/  SEL R13, R14, RZ, P1 ;  /* 0x000000ff0e0d7207 */ /* 0x008fca0000800000 */
[----:B------:R-:W-:-:S05]  /*1da20*/  IMAD.IADD R13, R2, 0x1, R13 ;  /* 0x00000001020d7824 */ /* 0x000fca00078e020d */
[----:B------:R-:W3:Y:S02]  /*1da30*/  SHFL.UP PT, R14, R13, 0x2, RZ ;  /* 0x044000000d0e7989 */ /* 0x000ee400000e00ff */
[----:B---3--:R-:W-:-:S05]  /*1da40*/  SEL R14, R14, RZ, P2 ;  /* 0x000000ff0e0e7207 */ /* 0x008fca0001000000 */
[----:B0-2---:R-:W-:-:S05]  /*1da50*/  IMAD.IADD R3, R13, 0x1, R14 ;  /* 0x000000010d037824 */ /* 0x005fca00078e020e */
        /* <DEDUP_REMOVED lines=10> */
.L_x_12702:
[----:B------:R-:W-:Y:S02]  /*1db00*/  ULDC UR4, c[0x0][0xc38] ;  /* 0x00030e0000047ab9 */ /* 0x000fe40000000800 */
[----:B------:R-:W-:-:S04]  /*1db10*/  IMAD.U32 R4, RZ, RZ, UR4 ;  /* 0x00000004ff047e24 */ /* 0x000fc8000f8e00ff */
[----:B--2---:R-:W-:-:S04]  /*1db20*/  IMAD R5, R14, R4, RZ ;  /* 0x000000040e057224 */ /* 0x004fc800078e02ff */
[----:B------:R-:W-:-:S05]  /*1db30*/  IMAD.IADD R16, R5, 0x1, R16 ;  /* 0x0000000105107824 */ /* 0x000fca00078e0210 */
[----:B------:R-:W-:-:S13]  /*1db40*/  ISETP.GT.AND P6, PT, R16, R0, PT ;  /* 0x000000001000720c */ /* 0x000fda0003fc4270 */
[----:B------:R-:W-:Y:S05]  /*1db50*/  @!P6 BRA `(.L_x_12557) ;  /* 0xfffffffc0064e947 */ /* 0x000fea000383ffff */
.L_x_12552:
        /* <DEDUP_REMOVED lines=8> */
.L_x_12706:
[----:B------:R-:W-:Y:S01]  /*1dbe0*/  ISETP.NE.AND P0, PT, R5, RZ, PT ;  /* 0x000000ff0500720c */ /* 0x000fe20003f05270 */
[----:B------:R-:W-:-:S12]  /*1dbf0*/  IMAD.MOV.U32 R5, RZ, RZ, RZ ;  /* 0x000000ffff057224 */ /* 0x000fd800078e00ff */
[----:B------:R-:W-:Y:S05]  /*1dc00*/  @!P0 BRA `(.L_x_12559) ;  /* 0x0000000000108947 */ /* 0x000fea0003800000 */
[----:B------:R-:W-:Y:S01]  /*1dc10*/  UMOV UR4, 0xffffffff ;  /* 0xffffffff00047882 */ /* 0x000fe20000000000 */
[----:B------:R-:W-:Y:S02]  /*1dc20*/  VIADD R12, R6, 0xffffffff ;  /* 0xffffffff060c7836 */ /* 0x000fe40000000000 */
[----:B------:R-:W-:Y:S05]  /*1dc30*/  BRA.DIV UR4, `(.L_x_12560) ;  /* 0x0000004204f47947 */ /* 0x000fea000b800000 */
[----:B------:R4:W0:Y:S02]  /*1dc40*/  SHFL.IDX PT, R5, R3, R12, 0x1f ;  /* 0x00001f0c03057589 */ /* 0x00082400000e0000 */
.L_x_12559:
[----:B0-2-4-:R-:W0:Y:S01]  /*1dc50*/  LDC.64 R2, c[0x0][0xc90] ;  /* 0x00032400ff027b82 */ /* 0x015e220000000a00 */
[----:B------:R-:W-:-:S04]  /*1dc60*/  IMAD.IADD R19, R6, 0x1, R19 ;  /* 0x0000000106137824 */ /* 0x000fc800078e0213 */
[----:B0-----:R-:W-:-:S05]  /*1dc70*/  IMAD.WIDE R2, R19, 0x4, R2 ;  /* 0x0000000413027825 */ /* 0x001fca00078e0202 */
[----:B------:R0:W3:Y:S01]  /*1dc80*/  LDG.E R7, desc[UR38][R2.64] ;  /* 0x0000002602077981 */ /* 0x0000e2000c1e1900 */
[----:B------:R-:W-:Y:S02]  /*1dc90*/  IMAD R16, R5, R4, R16 ;  /* 0x0000000405107224 */ /* 0x000fe400078e0210 */
[----:B0-----:R-:W-:Y:S02]  /*1dca0*/  IMAD.MOV.U32 R2, RZ, RZ, RZ ;  /* 0x000000ffff027224 */ /* 0x001fe400078e00ff */
[----:B---3--:R-:W-:-:S05]  /*1dcb0*/  IMAD R6, R17, R7, RZ ;  /* 0x0000000711067224 */ /* 0x008fca00078e02ff */
        /* <DEDUP_REMOVED lines=59> */
.L_x_12553:
[----:B------:R-:W-:Y:S01]  /*1e070*/  UMOV UR4, URZ ;  /* 0x0000003f00047c82 */ /* 0x000fe20008000000 */
[----:B------:R-:W-:Y:S01]  /*1e080*/  UMOV UR5, URZ ;  /* 0x0000003f00057c82 */ /* 0x000fe20008000000 */
[----:B------:R-:W-:Y:S01]  /*1e090*/  ULDC UR6, c[0x0][0xc3c] ;  /* 0x00030f0000067ab9 */ /* 0x000fe20000000800 */
[----:B------:R-:W-:Y:S02]  /*1e0a0*/  IMAD.MOV.U32 R16, RZ, RZ, R0 ;  /* 0x000000ffff107224 */ /* 0x000fe400078e0000 */
[----:B------:R-:W-:Y:S02]  /*1e0b0*/  IMAD.U32 R17, RZ, RZ, UR4 ;  /* 0x00000004ff117e24 */ /* 0x000fe4000f8e00ff */
[----:B------:R-:W-:Y:S02]  /*1e0c0*/  IMAD.U32 R18, RZ, RZ, UR5 ;  /* 0x00000005ff127e24 */ /* 0x000fe4000f8e00ff */
[----:B------:R-:W-:-:S07]  /*1e0d0*/  IMAD.U32 R19, RZ, RZ, UR6 ;  /* 0x00000006ff137e24 */ /* 0x000fce000f8e00ff */
.L_x_12561:
[----:B------:R-:W2:Y:S01]  /*1e0e0*/  S2R R0, SR_TID.X ;  /* 0x0000000000007919 */ /* 0x000ea20000002100 */
[----:B------:R-:W-:Y:S05]  /*1e0f0*/  WARPSYNC.ALL ;  /* 0x0000000000007948 */ /* 0x000fea0003800000 */
[----:B------:R-:W-:Y:S01]  /*1e100*/  BAR.SYNC.DEFER_BLOCKING 0x4, 0x200 ;  /* 0x0108000000007b1d */ /* 0x000fe20000010000 */
[----:B--2---:R-:W-:-:S04]  /*1e110*/  LOP3.LUT R0, R0, 0x1f, RZ, 0xc0, !PT ;  /* 0x0000001f00007812 */ /* 0x004fc800078ec0ff */
[----:B------:R-:W-:-:S13]  /*1e120*/  ISETP.NE.AND P0, PT, R0, RZ, PT ;  /* 0x000000ff0000720c */ /* 0x000fda0003f05270 */
[----:B0-----:R-:W0:Y:S01]  /*1e130*/  @!P0 S2R R3, SR_CgaCtaId ;  /* 0x0000000000038919 */ /* 0x001e220000008800 */
[----:B------:R-:W-:-:S04]  /*1e140*/  @!P0 MOV R0, 0x400 ;  /* 0x0000040000008802 */ /* 0x000fc80000000f00 */
[----:B0-----:R-:W-:-:S05]  /*1e150*/  @!P0 LEA R22, R3, R0, 0x18 ;  /* 0x0000000003168211 */ /* 0x001fca00078ec0ff */
[----:B------:R0:W-:Y:S01]  /*1e160*/  @!P0 STS.128 [R22+0x2d8d0], R16 ;  /* 0x02d8d01016008388 */ /* 0x0001e20000000c00 */
[----:B------:R-:W-:Y:S06]  /*1e170*/  BAR.ARV 0x5, 0x200 ;  /* 0x0148000000007b1d */ /* 0x000fec0000002000 */
.L_x_12550:
[----:B------:R-:W-:Y:S02]  /*1e180*/  ULDC UR4, c[0x0][0xc3c] ;  /* 0x00030f0000047ab9 */ /* 0x000fe40000000800 */
[----:B----4-:R-:W-:-:S13]  /*1e190*/  ISETP.GE.AND P0, PT, R19, UR4, PT ;  /* 0x0000000413007c0c */ /* 0x010fda000bf06270 */
[----:B------:R-:W-:Y:S05]  /*1e1a0*/  @!P0 BRA `(.L_x_12562) ;  /* 0xffffffa000908947 */ /* 0x000fea000383ffff */
[----:B------:R-:W-:Y:S05]  /*1e1b0*/  BSYNC B8 ;  /* 0x0000000000087941 */ /* 0x000fea0003800000 */
.L_x_12461:
[----:B0-----:R-:W4:Y:S01]  /*1e1c0*/  LDL.LU R0, [R1+0x48] ;  /* 0x0000480001007983 */ /* 0x001f220000300800 */
[----:B------:R-:W-:Y:S01]  /*1e1d0*/  BSSY B0, `(.L_x_12563) ;  /* 0x000000b000007945 */ /* 0x000fe20003800000 */
[----:B------:R-:W0:Y:S01]  /*1e1e0*/  S2R R5, SR_CgaCtaId ;  /* 0x0000000000057919 */ /* 0x000e220000008800 */
[----:B----4-:R-:W-:-:S05]  /*1e1f0*/  VIADD R0, R0, 0x1 ;  /* 0x0000000100007836 */ /* 0x010fca0000000000 */
        /* <DEDUP_REMOVED lines=8> */
.L_x_12709:
[----:B------:R-:W-:Y:S05]  /*1e280*/  BSYNC B0 ;  /* 0x0000000000007941 */ /* 0x000fea0003800000 */
.L_x_12563:
[----:B------:R-:W-:-:S03]  /*1e290*/  UMOV UR4, 0xffffffff ;  /* 0xffffffff00047882 */ /* 0x000fc60000000000 */
[----:B------:R-:W-:Y:S05]  /*1e2a0*/  BRA.DIV UR4, `(.L_x_12565) ;  /* 0x0000003e04947947 */ /* 0x000fea000b800000 */
[----:B0-----:R-:W0:Y:S02]  /*1e2b0*/  S2R R0, SR_TID.X ;  /* 0x0000000000007919 */ /* 0x001e240000002100 */
[----:B0-----:R-:W-:-:S04]  /*1e2c0*/  SHF.R.U32.HI R0, RZ, 0x5, R0 ;  /* 0x00000005ff007819 */ /* 0x001fc80000011600 */
[----:B------:R-:W-:-:S05]  /*1e2d0*/  LOP3.LUT R0, R0, 0x3, RZ, 0xc0, !PT ;  /* 0x0000000300007812 */ /* 0x000fca00078ec0ff */
[----:B------:R0:W4:Y:S02]  /*1e2e0*/  SHFL.IDX PT, R14, R0, RZ, 0x1f ;  /* 0x00001fff000e7589 */ /* 0x00012400000e0000 */
.L_x_12712:
[----:B----4-:R-:W-:-:S13]  /*1e2f0*/  ISETP.NE.AND P0, PT, R14, RZ, PT ;  /* 0x000000ff0e00720c */ /* 0x010fda0003f05270 */
[----:B------:R-:W-:Y:S05]  /*1e300*/  @P0 BRA `(.L_x_12296) ;  /* 0x0000000000880947 */ /* 0x000fea0003800000 */
[----:B------:R-:W-:-:S03]  /*1e310*/  UMOV UR4, 0xffffffff ;  /* 0xffffffff00047882 */ /* 0x000fc60000000000 */
[----:B------:R-:W-:Y:S05]  /*1e320*/  BRA.DIV UR4, `(.L_x_12566) ;  /* 0x0000003e04a87947 */ /* 0x000fea000b800000 */
[----:B------:R-:W-:-:S13]  /*1e330*/  ELECT P6, URZ, PT ;  /* 0x00000000003f782f */ /* 0x000fda00038c0000 */
.L_x_12715:
[----:B------:R-:W-:Y:S05]  /*1e340*/  @!P6 BRA `(.L_x_12296) ;  /* 0x000000000078e947 */ /* 0x000fea0003800000 */
[----:B------:R-:W-:-:S06]  /*1e350*/  ULOP3.LUT UR4, UR36, 0x2, URZ, 0xfc, !UPT ;  /* 0x0000000224047892 */ /* 0x000fcc000f8efc3f */
[----:B0-----:R-:W-:-:S05]  /*1e360*/  IMAD.U32 R0, RZ, RZ, UR4 ;  /* 0x00000004ff007e24 */ /* 0x001fca000f8e00ff */
[----:B------:R-:W-:-:S13]  /*1e370*/  ISETP.NE.AND P0, PT, R0, 0x3, PT ;  /* 0x000000030000780c */ /* 0x000fda0003f05270 */
[----:B------:R-:W-:Y:S05]  /*1e380*/  @!P0 BRA `(.L_x_12567) ;  /* 0x0000000000048947 */ /* 0x000fea0003800000 */
[----:B------:R-:W-:Y:S01]  /*1e390*/  BPT.TRAP 0x1 ;  /* 0x000000040000795c */ /* 0x000fe20000300000 */
.L_x_12567:
[----:B------:R-:W-:Y:S01]  /*1e3a0*/  IMAD R3, R25, 0x8, R5 ;  /* 0x0000000819037824 */ /* 0x000fe200078e0205 */
[----:B------:R-:W-:Y:S01]  /*1e3b0*/  SHF.L.U32 R2, R29, 0x1f, RZ ;  /* 0x0000001f1d027819 */ /* 0x000fe200000006ff */
[----:B------:R-:W-:-:S03]  /*1e3c0*/  VIADD R25, R25, 0x1 ;  /* 0x0000000119197836 */ /* 0x000fc60000000000 */
[----:B------:R-:W0:Y:S02]  /*1e3d0*/  SYNCS.PHASECHK.TRANS64.TRYWAIT P1, [R3+URZ+0x2d840], R2 ;  /* 0x02d84002030075a7 */ /* 0x000e24000802017f */
[----:B------:R-:W-:-:S04]  /*1e3e0*/  ISETP.NE.AND P2, PT, R25, 0x2, PT ;  /* 0x000000021900780c */ /* 0x000fc80003f45270 */
[----:B------:R-:W-:Y:S01]  /*1e3f0*/  SEL R0, RZ, 0x1, P2 ;  /* 0x00000001ff007807 */ /* 0x000fe20001000000 */
[----:B0-----:R-:W-:Y:S08]  /*1e400*/  @!P1 BRA `(.L_x_12568) ;  /* 0x0000003c00909947 */ /* 0x001ff00003800000 */
.L_x_12716:
[----:B------:R-:W-:Y:S02]  /*1e410*/  SEL R25, R25, RZ, P2 ;  /* 0x000000ff19197207 */ /* 0x000fe40001000000 */
[----:B------:R-:W-:Y:S01]  /*1e420*/  LOP3.LUT R0, R29, R0, RZ, 0x3c, !PT ;  /* 0x000000001d007212 */ /* 0x000fe200078e3cff */
[----:B------:R-:W-:Y:S06]  /*1e430*/  @!P0 BRA `(.L_x_12569) ;  /* 0x0000000000048947 */ /* 0x000fec0003800000 */
[----:B------:R-:W-:Y:S01]  /*1e440*/  BPT.TRAP 0x1 ;  /* 0x000000040000795c */ /* 0x000fe20000300000 */
.L_x_12569:
[----:B------:R-:W-:Y:S01]  /*1e450*/  IMAD R25, R25, 0x8, R5 ;  /* 0x0000000819197824 */ /* 0x000fe200078e0205 */
[----:B------:R-:W-:-:S04]  /*1e460*/  SHF.L.U32 R0, R0, 0x1f, RZ ;  /* 0x0000001f00007819 */ /* 0x000fc800000006ff */
[----:B------:R-:W4:Y:S02]  /*1e470*/  SYNCS.PHASECHK.TRANS64.TRYWAIT P1, [R25+URZ+0x2d840], R0 ;  /* 0x02d84000190075a7 */ /* 0x000f24000802017f */
[----:B----4-:R-:W-:Y:S05]  /*1e480*/  @!P1 BRA `(.L_x_12570) ;  /* 0x0000003c00849947 */ /* 0x010fea0003800000 */
.L_x_12717:
[----:B------:R-:W-:Y:S05]  /*1e490*/  @!P0 BRA `(.L_x_12571) ;  /* 0x0000000000048947 */ /* 0x000fea0003800000 */
[----:B------:R-:W-:Y:S01]  /*1e4a0*/  BPT.TRAP 0x1 ;  /* 0x000000040000795c */ /* 0x000fe20000300000 */
.L_x_12571:
[----:B------:R-:W5:Y:S02]  /*1e4b0*/  SYNCS.PHASECHK.TRANS64.TRYWAIT P1, [R3+URZ+0x2d860], R2 ;  /* 0x02d86002030075a7 */ /* 0x000f64000802017f */
[----:B-----5:R-:W-:Y:S05]  /*1e4c0*/  @!P1 BRA `(.L_x_12572) ;  /* 0x0000003c00889947 */ /* 0x020fea0003800000 */
.L_x_12718:
[----:B------:R-:W-:Y:S05]  /*1e4d0*/  @!P0 BRA `(.L_x_12573) ;  /* 0x0000000000048947 */ /* 0x000fea0003800000 */
[----:B------:R-:W-:Y:S01]  /*1e4e0*/  BPT.TRAP 0x1 ;  /* 0x000000040000795c */ /* 0x000fe20000300000 */
.L_x_12573:
[----:B------:R0:W0:Y:S02]  /*1e4f0*/  SYNCS.PHASECHK.TRANS64.TRYWAIT P0, [R25+URZ+0x2d860], R0 ;  /* 0x02d86000190075a7 */ /* 0x000024000800017f */
[----:B0-----:R-:W-:Y:S05]  /*1e500*/  @!P0 NANOSLEEP.SYNCS 0x989680 ;  /* 0x009896800000895d */ /* 0x001fea0003900000 */
[----:B------:R-:W0:Y:S02]  /*1e510*/  @!P0 SYNCS.PHASECHK.TRANS64 P0, [R25+URZ+0x2d860], R0 ;  /* 0x02d86000190085a7 */ /* 0x000e24000800007f */
[----:B0-----:R-:W-:Y:S05]  /*1e520*/  @!P0 BRA `(.L_x_12573) ;  /* 0xfffffffc00f08947 */ /* 0x001fea000383ffff */
.L_x_12296:
[----:B------:R-:W-:Y:S05]  /*1e530*/  BSYNC B9 ;  /* 0x0000000000097941 */ /* 0x000fea0003800000 */
.L_x_12293:
[----:B------:R-:W-:Y:S05]  /*1e540*/  EXIT ;  /* 0x000000000000794d */ /* 0x000fea0003800000 */
.L_x_12312:
[----:B0-----:R0:W1:Y:S02]  /*1e550*/  SYNCS.PHASECHK.TRANS64.TRYWAIT P4, [R32+URZ+0x2d890], R85 ;  /* 0x02d89055200075a7 */ /* 0x001064000808017f */
[----:B-1----:R-:W-:Y:S05]  /*1e560*/  @!P4 NANOSLEEP.SYNCS 0x989680 ;  /* 0x009896800000c95d */ /* 0x002fea0003900000 */
[----:B------:R-:W1:Y:S02]  /*1e570*/  @!P4 SYNCS.PHASECHK.TRANS64 P4, [R32+URZ+0x2d890], R85 ;  /* 0x02d890552000c5a7 */ /* 0x000e64000808007f */
[----:B-1----:R-:W-:Y:S05]  /*1e580*/  @!P4 BRA `(.L_x_12312) ;  /* 0xfffffffc00f0c947 */ /* 0x002fea000383ffff */
[----:B------:R-:W-:Y:S05]  /*1e590*/  BRA `(.L_x_12574) ;  /* 0xfffffe4c00587947 */ /* 0x000fea000383ffff */
.L_x_12313:
        /* <DEDUP_REMOVED lines=8> */
.L_x_12576:
[----:B------:R-:W-:Y:S05]  /*1e620*/  BSYNC B1 ;  /* 0x0000000000017941 */ /* 0x000fea0003800000 */
.L_x_12575:
        /* <DEDUP_REMOVED lines=8> */
.L_x_12577:
[----:B------:R-:W-:Y:S01]  /*1e6b0*/  IMAD.MOV.U32 R60, RZ, RZ, R14 ;  /* 0x000000ffff3c7224 */ /* 0x000fe200078e000e */
[----:B------:R-:W-:Y:S06]  /*1e6c0*/  BRA `(.L_x_12578) ;  /* 0xfffffe4c00207947 */ /* 0x000fec000383ffff */
.L_x_12341:
[----:B0-----:R0:W1:Y:S02]  /*1e6d0*/  SYNCS.PHASECHK.TRANS64.TRYWAIT P4, [R32+URZ+0x2d890], R85 ;  /* 0x02d89055200075a7 */ /* 0x001064000808017f */
[----:B-1----:R-:W-:Y:S05]  /*1e6e0*/  @!P4 NANOSLEEP.SYNCS 0x989680 ;  /* 0x009896800000c95d */ /* 0x002fea0003900000 */
[----:B------:R-:W1:Y:S02]  /*1e6f0*/  @!P4 SYNCS.PHASECHK.TRANS64 P4, [R32+URZ+0x2d890], R85 ;  /* 0x02d890552000c5a7 */ /* 0x000e64000808007f */
[----:B-1----:R-:W-:Y:S05]  /*1e700*/  @!P4 BRA `(.L_x_12341) ;  /* 0xfffffffc00f0c947 */ /* 0x002fea000383ffff */
[----:B------:R-:W-:Y:S05]  /*1e710*/  BRA `(.L_x_12579) ;  /* 0xfffffe68001c7947 */ /* 0x000fea000383ffff */
.L_x_12342:
        /* <DEDUP_REMOVED lines=8> */
.L_x_12581:
[----:B------:R-:W-:Y:S05]  /*1e7a0*/  BSYNC B1 ;  /* 0x0000000000017941 */ /* 0x000fea0003800000 */
.L_x_12580:
        /* <DEDUP_REMOVED lines=8> */
.L_x_12582:
[----:B------:R-:W-:Y:S01]  /*1e830*/  IMAD.MOV.U32 R88, RZ, RZ, R14 ;  /* 0x000000ffff587224 */ /* 0x000fe200078e000e */
[----:B------:R-:W-:Y:S06]  /*1e840*/  BRA `(.L_x_12583) ;  /* 0xfffffe6400e47947 */ /* 0x000fec000383ffff */
.L_x_12355:
[----:B0-----:R0:W1:Y:S02]  /*1e850*/  SYNCS.PHASECHK.TRANS64.TRYWAIT P3, [R32+URZ+0x2d890], R85 ;  /* 0x02d89055200075a7 */ /* 0x001064000806017f */
[----:B-1----:R-:W-:Y:S05]  /*1e860*/  @!P3 NANOSLEEP.SYNCS 0x989680 ;  /* 0x009896800000b95d */ /* 0x002fea0003900000 */
[----:B------:R-:W1:Y:S02]  /*1e870*/  @!P3 SYNCS.PHASECHK.TRANS64 P3, [R32+URZ+0x2d890], R85 ;  /* 0x02d890552000b5a7 */ /* 0x000e64000806007f */
[----:B-1----:R-:W-:Y:S05]  /*1e880*/  @!P3 BRA `(.L_x_12355) ;  /* 0xfffffffc00f0b947 */ /* 0x002fea000383ffff */
[----:B------:R-:W-:Y:S05]  /*1e890*/  BRA `(.L_x_12584) ;  /* 0xfffffe8000347947 */ /* 0x000fea000383ffff */
.L_x_12356:
[----:B------:R-:W-:Y:S01]  /*1e8a0*/  BSSY B1, `(.L_x_12585) ;  /* 0x0000007000017945 */ /* 0x000fe20003800000 */
[----:B------:R-:W-:Y:S02]  /*1e8b0*/  IMAD.MOV.U32 R12, RZ, RZ, RZ ;  /* 0x000000ffff0c7224 */ /* 0x000fe400078e00ff */
[----:B------:R-:W-:Y:S02]  /*1e8c0*/  IMAD.MOV.U32 R11, RZ, RZ, 0x1e1f ;  /* 0x00001e1fff0b7424 */ /* 0x000fe400078e00ff */
[----:B------:R-:W-:-:S07]  /*1e8d0*/  IMAD.MOV.U32 R15, RZ, RZ, -0x1 ;  /* 0xffffffffff0f7424 */ /* 0x000fce00078e00ff */
[----:B0-----:R-:W-:Y:S05]  /*1e8e0*/  WARPSYNC.COLLECTIVE R15, `(.L_x_12586) ;  /* 0x000000000f087348 */ /* 0x001fea0003c00000 */
[----:B------:R1:W2:Y:S02]  /*1e8f0*/  SHFL.IDX P6, R14, R13, R12, R11 ;  /* 0x0000000c0d0e7389 */ /* 0x0002a400000c000b */
[----:B012---:R-:W-:Y:S01]  /*1e900*/  ENDCOLLECTIVE ;  /* 0x000000000000791b */ /* 0x007fe20003800000 */
.L_x_12586:
[----:B------:R-:W-:Y:S05]  /*1e910*/  BSYNC B1 ;  /* 0x0000000000017941 */ /* 0x000fea0003800000 */
.L_x_12585:
        /* <DEDUP_REMOVED lines=8> */
.L_x_12587:
[----:B------:R-:W-:Y:S01]  /*1e9a0*/  IMAD.MOV.U32 R42, RZ, RZ, R14 ;  /* 0x000000ffff2a7224 */ /* 0x000fe200078e000e */
[----:B------:R-:W-:Y:S06]  /*1e9b0*/  BRA `(.L_x_12588) ;  /* 0xfffffe8000587947 */ /* 0x000fec000383ffff */
.L_x_12360:
[----:B------:R0:W0:Y:S02]  /*1e9c0*/  SYNCS.PHASECHK.TRANS64.TRYWAIT P2, [R32+URZ+0x2d8b0], R85 ;  /* 0x02d8b055200075a7 */ /* 0x000024000804017f */
[----:B0-----:R-:W-:Y:S05]  /*1e9d0*/  @!P2 NANOSLEEP.SYNCS 0x989680 ;  /* 0x009896800000a95d */ /* 0x001fea0003900000 */
[----:B------:R-:W0:Y:S02]  /*1e9e0*/  @!P2 SYNCS.PHASECHK.TRANS64 P2, [R32+URZ+0x2d8b0], R85 ;  /* 0x02d8b0552000a5a7 */ /* 0x000e24000804007f */
[----:B0-----:R-:W-:Y:S05]  /*1e9f0*/  @!P2 BRA `(.L_x_12360) ;  /* 0xfffffffc00f0a947 */ /* 0x001fea000383ffff */
[----:B------:R-:W-:Y:S05]  /*1ea00*/  BRA `(.L_x_12589) ;  /* 0xfffffe84003c7947 */ /* 0x000fea000383ffff */
.L_x_12366:
        /* <DEDUP_REMOVED lines=10> */
[----:B--2--5:R-:W-:Y:S05]  /*1eab0*/  WARPSYNC.COLLECTIVE R15, `(.L_x_12591) ;  /* 0x000000000f087348 */ /* 0x024fea0003c00000 */
[----:B------:R0:W1:Y:S02]  /*1eac0*/  SHFL.IDX P6, R14, R13, R12, R11 ;  /* 0x0000000c0d0e7389 */ /* 0x00006400000c000b */
[----:B012--5:R-:W-:Y:S01]  /*1ead0*/  ENDCOLLECTIVE ;  /* 0x000000000000791b */ /* 0x027fe20003800000 */
.L_x_12591:
[----:B------:R-:W-:Y:S05]  /*1eae0*/  BSYNC B0 ;  /* 0x0000000000007941 */ /* 0x000fea0003800000 */
.L_x_12590:
[----:B------:R0:W-:Y:S01]  /*1eaf0*/  STL [R1+0x5c], R14 ;  /* 0x00005c0e01007387 */ /* 0x0001e20000100800 */
[----:B------:R-:W-:Y:S05]  /*1eb00*/  BRA `(.L_x_12592) ;  /* 0xfffffe8c00347947 */ /* 0x000fea000383ffff */
.L_x_12377:
[----:B------:R-:W-:Y:S01]  /*1eb10*/  BSSY B1, `(.L_x_12593) ;  /* 0x0000007000017945 */ /* 0x000fe20003800000 */
[----:B------:R-:W-:Y:S02]  /*1eb20*/  IMAD.MOV.U32 R12, RZ, RZ, RZ ;  /* 0x000000ffff0c7224 */ /* 0x000fe400078e00ff */
[----:B------:R-:W-:Y:S02]  /*1eb30*/  IMAD.MOV.U32 R11, RZ, RZ, 0x1e1f ;  /* 0x00001e1fff0b7424 */ /* 0x000fe400078e00ff */
[----:B------:R-:W-:-:S07]  /*1eb40*/  IMAD.MOV.U32 R15, RZ, RZ, -0x1 ;  /* 0xffffffffff0f7424 */ /* 0x000fce00078e00ff */
[----:B0-2---:R-:W-:Y:S05]  /*1eb50*/  WARPSYNC.COLLECTIVE R15, `(.L_x_12594) ;  /* 0x000000000f087348 */ /* 0x005fea0003c00000 */
[----:B0-----:R0:W1:Y:S02]  /*1eb60*/  SHFL.IDX P6, R14, R13, R12, R11 ;  /* 0x0000000c0d0e7389 */ /* 0x00106400000c000b */
[----:B012---:R-:W-:Y:S01]  /*1eb70*/  ENDCOLLECTIVE ;  /* 0x000000000000791b */ /* 0x007fe20003800000 */
.L_x_12594:
[----:B------:R-:W-:Y:S05]  /*1eb80*/  BSYNC B1 ;  /* 0x0000000000017941 */ /* 0x000fea0003800000 */
.L_x_12593:
        /* <DEDUP_REMOVED lines=8> */
.L_x_12595:
[----:B------:R-:W-:Y:S02]  /*1ec10*/  IMAD.MOV.U32 R13, RZ, RZ, R5 ;  /* 0x000000ffff0d7224 */ /* 0x000fe400078e0005 */
[----:B------:R-:W-:-:S07]  /*1ec20*/  IMAD.MOV.U32 R0, RZ, RZ, R14 ;  /* 0x000000ffff007224 */ /* 0x000fce00078e000e */
[----:B------:R-:W-:Y:S05]  /*1ec30*/  WARPSYNC.COLLECTIVE R15, `(.L_x_12596) ;  /* 0x000000000f087348 */ /* 0x000fea0003c00000 */
[----:B------:R0:W1:Y:S02]  /*1ec40*/  SHFL.IDX P6, R14, R13, R12, R11 ;  /* 0x0000000c0d0e7389 */ /* 0x00006400000c000b */
[----:B01----:R-:W-:Y:S01]  /*1ec50*/  ENDCOLLECTIVE ;  /* 0x000000000000791b */ /* 0x003fe20003800000 */
.L_x_12596:
[----:B------:R-:W-:Y:S02]  /*1ec60*/  IMAD.MOV.U32 R13, RZ, RZ, R4 ;  /* 0x000000ffff0d7224 */ /* 0x000fe400078e0004 */
[----:B------:R-:W-:-:S07]  /*1ec70*/  IMAD.MOV.U32 R5, RZ, RZ, R14 ;  /* 0x000000ffff057224 */ /* 0x000fce00078e000e */
[----:B------:R-:W-:Y:S05]  /*1ec80*/  WARPSYNC.COLLECTIVE R15, `(.L_x_12597) ;  /* 0x000000000f087348 */ /* 0x000fea0003c00000 */
[----:B------:R0:W1:Y:S02]  /*1ec90*/  SHFL.IDX P6, R14, R13, R12, R11 ;  /* 0x0000000c0d0e7389 */ /* 0x00006400000c000b */
[----:B01----:R-:W-:Y:S01]  /*1eca0*/  ENDCOLLECTIVE ;  /* 0x000000000000791b */ /* 0x003fe20003800000 */
.L_x_12597:
[----:B------:R-:W-:Y:S01]  /*1ecb0*/  IMAD.MOV.U32 R4, RZ, RZ, R14 ;  /* 0x000000ffff047224 */ /* 0x000fe200078e000e */
[----:B------:R-:W-:Y:S06]  /*1ecc0*/  BRA `(.L_x_12598) ;  /* 0xfffffe9000ac7947 */ /* 0x000fec000383ffff */
.L_x_12381:
[----:B0-----:R0:W1:Y:S02]  /*1ecd0*/  SYNCS.PHASECHK.TRANS64.TRYWAIT P0, [R2+URZ+0x2d800], R3 ;  /* 0x02d80003020075a7 */ /* 0x001064000800017f */
[----:B-1----:R-:W-:Y:S05]  /*1ece0*/  @!P0 NANOSLEEP.SYNCS 0x989680 ;  /* 0x009896800000895d */ /* 0x002fea0003900000 */
[----:B------:R-:W1:Y:S02]  /*1ecf0*/  @!P0 SYNCS.PHASECHK.TRANS64 P0, [R2+URZ+0x2d800], R3 ;  /* 0x02d80003020085a7 */ /* 0x000e64000800007f */
[----:B-1----:R-:W-:Y:S05]  /*1ed00*/  @!P0 BRA `(.L_x_12381) ;  /* 0xfffffffc00f08947 */ /* 0x002fea000383ffff */
[----:B------:R-:W-:Y:S05]  /*1ed10*/  BRA `(.L_x_12599) ;  /* 0xfffffe9800f07947 */ /* 0x000fea000383ffff */
.L_x_12393:
[----:B------:R-:W-:Y:S01]  /*1ed20*/  BSSY B1, `(.L_x_12600) ;  /* 0x0000007000017945 */ /* 0x000fe20003800000 */
[----:B------:R-:W-:Y:S02]  /*1ed30*/  IMAD.MOV.U32 R12, RZ, RZ, RZ ;  /* 0x000000ffff0c7224 */ /* 0x000fe400078e00ff */
[----:B------:R-:W-:Y:S02]  /*1ed40*/  IMAD.MOV.U32 R11, RZ, RZ, 0x1e1f ;  /* 0x00001e1fff0b7424 */ /* 0x000fe400078e00ff */
[----:B------:R-:W-:-:S07]  /*1ed50*/  IMAD.MOV.U32 R15, RZ, RZ, -0x1 ;  /* 0xffffffffff0f7424 */ /* 0x000fce00078e00ff */
[----:B0-2---:R-:W-:Y:S05]  /*1ed60*/  WARPSYNC.COLLECTIVE R15, `(.L_x_12601) ;  /* 0x000000000f087348 */ /* 0x005fea0003c00000 */
[----:B0-----:R0:W1:Y:S02]  /*1ed70*/  SHFL.IDX P6, R14, R13, R12, R11 ;  /* 0x0000000c0d0e7389 */ /* 0x00106400000c000b */
[----:B012---:R-:W-:Y:S01]  /*1ed80*/  ENDCOLLECTIVE ;  /* 0x000000000000791b */ /* 0x007fe20003800000 */
.L_x_12601:
[----:B------:R-:W-:Y:S05]  /*1ed90*/  BSYNC B1 ;  /* 0x0000000000017941 */ /* 0x000fea0003800000 */
.L_x_12600:
        /* <DEDUP_REMOVED lines=8> */
.L_x_12602:
[----:B------:R-:W-:Y:S02]  /*1ee20*/  IMAD.MOV.U32 R13, RZ, RZ, R21 ;  /* 0x000000ffff0d7224 */ /* 0x000fe400078e0015 */
[----:B------:R-:W-:-:S07]  /*1ee30*/  IMAD.MOV.U32 R0, RZ, RZ, R14 ;  /* 0x000000ffff007224 */ /* 0x000fce00078e000e */
[----:B------:R-:W-:Y:S05]  /*1ee40*/  WARPSYNC.COLLECTIVE R15, `(.L_x_12603) ;  /* 0x000000000f087348 */ /* 0x000fea0003c00000 */
[----:B------:R0:W1:Y:S02]  /*1ee50*/  SHFL.IDX P6, R14, R13, R12, R11 ;  /* 0x0000000c0d0e7389 */ /* 0x00006400000c000b */
[----:B01----:R-:W-:Y:S01]  /*1ee60*/  ENDCOLLECTIVE ;  /* 0x000000000000791b */ /* 0x003fe20003800000 */
.L_x_12603:
[----:B------:R-:W-:Y:S02]  /*1ee70*/  IMAD.MOV.U32 R13, RZ, RZ, R20 ;  /* 0x000000ffff0d7224 */ /* 0x000fe400078e0014 */
[----:B------:R-:W-:-:S07]  /*1ee80*/  IMAD.MOV.U32 R21, RZ, RZ, R14 ;  /* 0x000000ffff157224 */ /* 0x000fce00078e000e */
[----:B------:R-:W-:Y:S05]  /*1ee90*/  WARPSYNC.COLLECTIVE R15, `(.L_x_12604) ;  /* 0x000000000f087348 */ /* 0x000fea0003c00000 */
[----:B------:R0:W1:Y:S02]  /*1eea0*/  SHFL.IDX P6, R14, R13, R12, R11 ;  /* 0x0000000c0d0e7389 */ /* 0x00006400000c000b */
[----:B01----:R-:W-:Y:S01]  /*1eeb0*/  ENDCOLLECTIVE ;  /* 0x000000000000791b */ /* 0x003fe20003800000 */
.L_x_12604:
[----:B------:R-:W-:Y:S01]  /*1eec0*/  IMAD.MOV.U32 R20, RZ, RZ, R14 ;  /* 0x000000ffff147224 */ /* 0x000fe200078e000e */
[----:B------:R-:W-:Y:S06]  /*1eed0*/  BRA `(.L_x_12605) ;  /* 0xfffffeac00f87947 */ /* 0x000fec000383ffff */
.L_x_12397:
[----:B0-----:R0:W1:Y:S02]  /*1eee0*/  SYNCS.PHASECHK.TRANS64.TRYWAIT P0, [R2+URZ+0x2d800], R3 ;  /* 0x02d80003020075a7 */ /* 0x001064000800017f */
[----:B-1----:R-:W-:Y:S05]  /*1eef0*/  @!P0 NANOSLEEP.SYNCS 0x989680 ;  /* 0x009896800000895d */ /* 0x002fea0003900000 */
[----:B------:R-:W1:Y:S02]  /*1ef00*/  @!P0 SYNCS.PHASECHK.TRANS64 P0, [R2+URZ+0x2d800], R3 ;  /* 0x02d80003020085a7 */ /* 0x000e64000800007f */
[----:B-1----:R-:W-:Y:S05]  /*1ef10*/  @!P0 BRA `(.L_x_12397) ;  /* 0xfffffffc00f08947 */ /* 0x002fea000383ffff */
[----:B------:R-:W-:Y:S05]  /*1ef20*/  BRA `(.L_x_12606) ;  /* 0xfffffeb400ac7947 */ /* 0x000fea000383ffff */
.L_x_12405:
[----:B--2---:R2:W3:Y:S02]  /*1ef30*/  SYNCS.PHASECHK.TRANS64.TRYWAIT P1, [R0+URZ+0x2d830], R5 ;  /* 0x02d83005000075a7 */ /* 0x0044e4000802017f */
[----:B---3--:R-:W-:Y:S05]  /*1ef40*/  @!P1 NANOSLEEP.SYNCS 0x989680 ;  /* 0x009896800000995d */ /* 0x008fea0003900000 */
[----:B------:R-:W3:Y:S02]  /*1ef50*/  @!P1 SYNCS.PHASECHK.TRANS64 P1, [R0+URZ+0x2d830], R5 ;  /* 0x02d83005000095a7 */ /* 0x000ee4000802007f */
[----:B---3--:R-:W-:Y:S05]  /*1ef60*/  @!P1 BRA `(.L_x_12405) ;  /* 0xfffffffc00f09947 */ /* 0x008fea000383ffff */
[----:B------:R-:W-:Y:S05]  /*1ef70*/  BRA `(.L_x_12404) ;  /* 0xfffffecc00487947 */ /* 0x000fea000383ffff */
.L_x_12412:
[----:B-1----:R1:W2:Y:S02]  /*1ef80*/  SYNCS.PHASECHK.TRANS64.TRYWAIT P2, [R7+URZ+0x2d830], R8 ;  /* 0x02d83008070075a7 */ /* 0x0022a4000804017f */
[----:B--2---:R-:W-:Y:S05]  /*1ef90*/  @!P2 NANOSLEEP.SYNCS 0x989680 ;  /* 0x009896800000a95d */ /* 0x004fea0003900000 */
[----:B------:R-:W2:Y:S02]  /*1efa0*/  @!P2 SYNCS.PHASECHK.TRANS64 P2, [R7+URZ+0x2d830], R8 ;  /* 0x02d830080700a5a7 */ /* 0x000ea4000804007f */
[----:B--2---:R-:W-:Y:S05]  /*1efb0*/  @!P2 BRA `(.L_x_12412) ;  /* 0xfffffffc00f0a947 */ /* 0x004fea000383ffff */
[----:B------:R-:W-:Y:S05]  /*1efc0*/  BRA `(.L_x_12411) ;  /* 0xfffffef800c47947 */ /* 0x000fea000383ffff */
.L_x_12416:
[----:B-1----:R1:W2:Y:S02]  /*1efd0*/  SYNCS.PHASECHK.TRANS64.TRYWAIT P1, [R8+URZ+0x2d850], R7 ;  /* 0x02d85007080075a7 */ /* 0x0022a4000802017f */
[----:B--2---:R-:W-:Y:S05]  /*1efe0*/  @!P1 NANOSLEEP.SYNCS 0x989680 ;  /* 0x009896800000995d */ /* 0x004fea0003900000 */
[----:B------:R-:W2:Y:S02]  /*1eff0*/  @!P1 SYNCS.PHASECHK.TRANS64 P1, [R8+URZ+0x2d850], R7 ;  /* 0x02d85007080095a7 */ /* 0x000ea4000802007f */
[----:B--2---:R-:W-:Y:S05]  /*1f000*/  @!P1 BRA `(.L_x_12416) ;  /* 0xfffffffc00f09947 */ /* 0x004fea000383ffff */
[----:B------:R-:W-:Y:S05]  /*1f010*/  BRA `(.L_x_12413) ;  /* 0xfffffefc00e87947 */ /* 0x000fea000383ffff */
.L_x_12425:
[----:B-1----:R1:W3:Y:S02]  /*1f020*/  SYNCS.PHASECHK.TRANS64.TRYWAIT P2, [R7+URZ+0x2d830], R8 ;  /* 0x02d83008070075a7 */ /* 0x0022e4000804017f */
[----:B---3--:R-:W-:Y:S05]  /*1f030*/  @!P2 NANOSLEEP.SYNCS 0x989680 ;  /* 0x009896800000a95d */ /* 0x008fea0003900000 */
[----:B------:R-:W3:Y:S02]  /*1f040*/  @!P2 SYNCS.PHASECHK.TRANS64 P2, [R7+URZ+0x2d830], R8 ;  /* 0x02d830080700a5a7 */ /* 0x000ee4000804007f */
[----:B---3--:R-:W-:Y:S05]  /*1f050*/  @!P2 BRA `(.L_x_12425) ;  /* 0xfffffffc00f0a947 */ /* 0x008fea000383ffff */
[----:B------:R-:W-:Y:S05]  /*1f060*/  BRA `(.L_x_12424) ;  /* 0xffffff3000387947 */ /* 0x000fea000383ffff */
.L_x_12429:
[----:B-1----:R1:W2:Y:S02]  /*1f070*/  SYNCS.PHASECHK.TRANS64.TRYWAIT P1, [R8+URZ+0x2d850], R7 ;  /* 0x02d85007080075a7 */ /* 0x0022a4000802017f */
[----:B--2---:R-:W-:Y:S05]  /*1f080*/  @!P1 NANOSLEEP.SYNCS 0x989680 ;  /* 0x009896800000995d */ /* 0x004fea0003900000 */
[----:B------:R-:W2:Y:S02]  /*1f090*/  @!P1 SYNCS.PHASECHK.TRANS64 P1, [R8+URZ+0x2d850], R7 ;  /* 0x02d85007080095a7 */ /* 0x000ea4000802007f */
[----:B--2---:R-:W-:Y:S05]  /*1f0a0*/  @!P1 BRA `(.L_x_12429) ;  /* 0xfffffffc00f09947 */ /* 0x004fea000383ffff */
[----:B------:R-:W-:Y:S05]  /*1f0b0*/  BRA `(.L_x_12426) ;  /* 0xffffff34005c7947 */ /* 0x000fea000383ffff */
.L_x_12436:
[----:B-1----:R1:W4:Y:S02]  /*1f0c0*/  SYNCS.PHASECHK.TRANS64.TRYWAIT P1, [R6+URZ+0x2d850], R9 ;  /* 0x02d85009060075a7 */ /* 0x002324000802017f */
[----:B----4-:R-:W-:Y:S05]  /*1f0d0*/  @!P1 NANOSLEEP.SYNCS 0x989680 ;  /* 0x009896800000995d */ /* 0x010fea0003900000 */
[----:B------:R-:W4:Y:S02]  /*1f0e0*/  @!P1 SYNCS.PHASECHK.TRANS64 P1, [R6+URZ+0x2d850], R9 ;  /* 0x02d85009060095a7 */ /* 0x000f24000802007f */
[----:B----4-:R-:W-:Y:S05]  /*1f0f0*/  @!P1 BRA `(.L_x_12436) ;  /* 0xfffffffc00f09947 */ /* 0x010fea000383ffff */
[----:B------:R-:W-:Y:S05]  /*1f100*/  BRA `(.L_x_12435) ;  /* 0xffffff5c00307947 */ /* 0x000fea000383ffff */
.L_x_12447:
[----:B------:R-:W-:Y:S02]  /*1f110*/  IMAD.MOV.U32 R13, RZ, RZ, R4 ;  /* 0x000000ffff0d7224 */ /* 0x000fe400078e0004 */
[----:B------:R-:W-:Y:S02]  /*1f120*/  IMAD.MOV.U32 R12, RZ, RZ, RZ ;  /* 0x000000ffff0c7224 */ /* 0x000fe400078e00ff */
[----:B------:R-:W-:Y:S02]  /*1f130*/  IMAD.MOV.U32 R11, RZ, RZ, 0x1c1f ;  /* 0x00001c1fff0b7424 */ /* 0x000fe400078e00ff */
[----:B------:R-:W-:-:S07]  /*1f140*/  IMAD.MOV.U32 R15, RZ, RZ, -0x1 ;  /* 0xffffffffff0f7424 */ /* 0x000fce00078e00ff */
[----:B-1----:R-:W-:Y:S05]  /*1f150*/  WARPSYNC.COLLECTIVE R15, `(.L_x_12607) ;  /* 0x000000000f087348 */ /* 0x002fea0003c00000 */
[----:B------:R0:W2:Y:S02]  /*1f160*/  SHFL.IDX P6, R14, R13, R12, R11 ;  /* 0x0000000c0d0e7389 */ /* 0x0000a400000c000b */
[----:B012---:R-:W-:Y:S01]  /*1f170*/  ENDCOLLECTIVE ;  /* 0x000000000000791b */ /* 0x007fe20003800000 */
.L_x_12607:
[----:B------:R-:W-:Y:S02]  /*1f180*/  IMAD.MOV.U32 R13, RZ, RZ, R0 ;  /* 0x000000ffff0d7224 */ /* 0x000fe400078e0000 */
[----:B------:R-:W-:-:S07]  /*1f190*/  IMAD.MOV.U32 R3, RZ, RZ, R14 ;  /* 0x000000ffff037224 */ /* 0x000fce00078e000e */
[----:B------:R-:W-:Y:S05]  /*1f1a0*/  WARPSYNC.COLLECTIVE R15, `(.L_x_12608) ;  /* 0x000000000f087348 */ /* 0x000fea0003c00000 */
[----:B------:R0:W1:Y:S02]  /*1f1b0*/  SHFL.IDX P6, R14, R13, R12, R11 ;  /* 0x0000000c0d0e7389 */ /* 0x00006400000c000b */
[----:B01----:R-:W-:Y:S01]  /*1f1c0*/  ENDCOLLECTIVE ;  /* 0x000000000000791b */ /* 0x003fe20003800000 */
.L_x_12608:
[----:B------:R-:W-:Y:S05]  /*1f1d0*/  BRA `(.L_x_12609) ;  /* 0xffffff8000607947 */ /* 0x000fea000383ffff */
.L_x_12450:
        /* <DEDUP_REMOVED lines=8> */
.L_x_12611:
[----:B------:R-:W-:Y:S05]  /*1f260*/  BSYNC B1 ;  /* 0x0000000000017941 */ /* 0x000fea0003800000 */
.L_x_12610:
        /* <DEDUP_REMOVED lines=8> */
.L_x_12612:
[----:B------:R-:W-:Y:S05]  /*1f2f0*/  BRA `(.L_x_12613) ;  /* 0xffffff8000747947 */ /* 0x000fea000383ffff */
.L_x_12467:
        /* <DEDUP_REMOVED lines=11> */
.L_x_12615:
[----:B------:R-:W-:Y:S05]  /*1f3b0*/  BSYNC B1 ;  /* 0x0000000000017941 */ /* 0x000fea0003800000 */
.L_x_12614:
[----:B------:R-:W-:Y:S05]  /*1f3c0*/  BRA `(.L_x_12616) ;  /* 0xffffff9400f07947 */ /* 0x000fea000383ffff */
.L_x_12469:
[----:B------:R-:W-:Y:S01]  /*1f3d0*/  BSSY B1, `(.L_x_12617) ;  /* 0x0000006000017945 */ /* 0x000fe20003800000 */
[----:B------:R-:W-:-:S07]  /*1f3e0*/  IMAD.MOV.U32 R15, RZ, RZ, -0x1 ;  /* 0xffffffffff0f7424 */ /* 0x000fce00078e00ff */
[----:B01----:R-:W-:Y:S05]  /*1f3f0*/  WARPSYNC.COLLECTIVE R15, `(.L_x_12618) ;  /* 0x000000000f0c7348 */ /* 0x003fea0003c00000 */
[----:B------:R-:W-:Y:S02]  /*1f400*/  ELECT P6, UR62, PT ;  /* 0x00000000003e782f */ /* 0x000fe400038c0000 */
[----:B------:R-:W-:Y:S01]  /*1f410*/  MOV R14, UR62 ;  /* 0x0000003e000e7c02 */ /* 0x000fe20008000f00 */
[----:B01----:R-:W-:Y:S10]  /*1f420*/  ENDCOLLECTIVE ;  /* 0x000000000000791b */ /* 0x003ff40003800000 */
.L_x_12618:
[----:B------:R-:W-:Y:S05]  /*1f430*/  BSYNC B1 ;  /* 0x0000000000017941 */ /* 0x000fea0003800000 */
.L_x_12617:
[----:B------:R-:W-:Y:S05]  /*1f440*/  BRA `(.L_x_12468) ;  /* 0xffffff9400e87947 */ /* 0x000fea000383ffff */
.L_x_12471:
[----:B0-----:R0:W2:Y:S02]  /*1f450*/  SYNCS.PHASECHK.TRANS64.TRYWAIT P0, [R22+URZ+0x2d820], R5 ;  /* 0x02d82005160075a7 */ /* 0x0010a4000800017f */
[----:B--2---:R-:W-:Y:S05]  /*1f460*/  @!P0 NANOSLEEP.SYNCS 0x989680 ;  /* 0x009896800000895d */ /* 0x004fea0003900000 */
[----:B------:R-:W2:Y:S02]  /*1f470*/  @!P0 SYNCS.PHASECHK.TRANS64 P0, [R22+URZ+0x2d820], R5 ;  /* 0x02d82005160085a7 */ /* 0x000ea4000800007f */
[----:B--2---:R-:W-:Y:S05]  /*1f480*/  @!P0 BRA `(.L_x_12471) ;  /* 0xfffffffc00f08947 */ /* 0x004fea000383ffff */
[----:B------:R-:W-:Y:S05]  /*1f490*/  BRA `(.L_x_12619) ;  /* 0xffffff9400f87947 */ /* 0x000fea000383ffff */
.L_x_12475:
[----:B--2---:R2:W3:Y:S02]  /*1f4a0*/  SYNCS.PHASECHK.TRANS64.TRYWAIT P0, [R8+URZ+0x2d8a0], R10 ;  /* 0x02d8a00a080075a7 */ /* 0x0044e4000800017f */
[----:B---3--:R-:W-:Y:S05]  /*1f4b0*/  @!P0 NANOSLEEP.SYNCS 0x989680 ;  /* 0x009896800000895d */ /* 0x008fea0003900000 */
[----:B------:R-:W3:Y:S02]  /*1f4c0*/  @!P0 SYNCS.PHASECHK.TRANS64 P0, [R8+URZ+0x2d8a0], R10 ;  /* 0x02d8a00a080085a7 */ /* 0x000ee4000800007f */
[----:B---3--:R-:W-:Y:S05]  /*1f4d0*/  @!P0 BRA `(.L_x_12475) ;  /* 0xfffffffc00f08947 */ /* 0x008fea000383ffff */
[----:B------:R-:W-:Y:S05]  /*1f4e0*/  BRA `(.L_x_12620) ;  /* 0xffffff9800147947 */ /* 0x000fea000383ffff */
.L_x_12482:
[----:B0-----:R0:W1:Y:S02]  /*1f4f0*/  SYNCS.PHASECHK.TRANS64.TRYWAIT P0, [R8+URZ+0x2d8c0], R10 ;  /* 0x02d8c00a080075a7 */ /* 0x001064000800017f */
[----:B-1----:R-:W-:Y:S05]  /*1f500*/  @!P0 NANOSLEEP.SYNCS 0x989680 ;  /* 0x009896800000895d */ /* 0x002fea0003900000 */
[----:B------:R-:W1:Y:S02]  /*1f510*/  @!P0 SYNCS.PHASECHK.TRANS64 P0, [R8+URZ+0x2d8c0], R10 ;  /* 0x02d8c00a080085a7 */ /* 0x000e64000800007f */
[----:B-1----:R-:W-:Y:S05]  /*1f520*/  @!P0 BRA `(.L_x_12482) ;  /* 0xfffffffc00f08947 */ /* 0x002fea000383ffff */
[----:B------:R-:W-:Y:S05]  /*1f530*/  BRA `(.L_x_12621) ;  /* 0xffffff9c00107947 */ /* 0x000fea000383ffff */
.L_x_12491:
[----:B0-----:R0:W1:Y:S02]  /*1f540*/  SYNCS.PHASECHK.TRANS64.TRYWAIT P1, [R8+URZ+0x2d8a0], R7 ;  /* 0x02d8a007080075a7 */ /* 0x001064000802017f */
[----:B-1----:R-:W-:Y:S05]  /*1f550*/  @!P1 NANOSLEEP.SYNCS 0x989680 ;  /* 0x009896800000995d */ /* 0x002fea0003900000 */
[----:B------:R-:W1:Y:S02]  /*1f560*/  @!P1 SYNCS.PHASECHK.TRANS64 P1, [R8+URZ+0x2d8a0], R7 ;  /* 0x02d8a007080095a7 */ /* 0x000e64000802007f */
[----:B-1----:R-:W-:Y:S05]  /*1f570*/  @!P1 BRA `(.L_x_12491) ;  /* 0xfffffffc00f09947 */ /* 0x002fea000383ffff */
[----:B------:R-:W-:Y:S05]  /*1f580*/  BRA `(.L_x_12622) ;  /* 0xffffffa000507947 */ /* 0x000fea000383ffff */
.L_x_12498:
[----:B-1----:R1:W2:Y:S02]  /*1f590*/  SYNCS.PHASECHK.TRANS64.TRYWAIT P1, [R8+URZ+0x2d8c0], R7 ;  /* 0x02d8c007080075a7 */ /* 0x0022a4000802017f */
[----:B--2---:R-:W-:Y:S05]  /*1f5a0*/  @!P1 NANOSLEEP.SYNCS 0x989680 ;  /* 0x009896800000995d */ /* 0x004fea0003900000 */
[----:B------:R-:W2:Y:S02]  /*1f5b0*/  @!P1 SYNCS.PHASECHK.TRANS64 P1, [R8+URZ+0x2d8c0], R7 ;  /* 0x02d8c007080095a7 */ /* 0x000ea4000802007f */
[----:B--2---:R-:W-:Y:S05]  /*1f5c0*/  @!P1 BRA `(.L_x_12498) ;  /* 0xfffffffc00f09947 */ /* 0x004fea000383ffff */
[----:B------:R-:W-:Y:S05]  /*1f5d0*/  BRA `(.L_x_12623) ;  /* 0xffffffa400487947 */ /* 0x000fea000383ffff */
.L_x_12513:
        /* <DEDUP_REMOVED lines=11> */
.L_x_12625:
[----:B------:R-:W-:Y:S05]  /*1f690*/  BSYNC B0 ;  /* 0x0000000000007941 */ /* 0x000fea0003800000 */
.L_x_12624:
[----:B------:R-:W-:Y:S05]  /*1f6a0*/  BRA `(.L_x_12626) ;  /* 0xffffffb000b87947 */ /* 0x000fea000383ffff */
.L_x_12516:
[----:B0-----:R0:W1:Y:S02]  /*1f6b0*/  SYNCS.PHASECHK.TRANS64.TRYWAIT P0, [R0+URZ+0x2d840], R5 ;  /* 0x02d84005000075a7 */ /* 0x001064000800017f */
[----:B-1----:R-:W-:Y:S05]  /*1f6c0*/  @!P0 NANOSLEEP.SYNCS 0x989680 ;  /* 0x009896800000895d */ /* 0x002fea0003900000 */
[----:B------:R-:W1:Y:S02]  /*1f6d0*/  @!P0 SYNCS.PHASECHK.TRANS64 P0, [R0+URZ+0x2d840], R5 ;  /* 0x02d84005000085a7 */ /* 0x000e64000800007f */
[----:B-1----:R-:W-:Y:S05]  /*1f6e0*/  @!P0 BRA `(.L_x_12516) ;  /* 0xfffffffc00f08947 */ /* 0x002fea000383ffff */
[----:B------:R-:W-:Y:S05]  /*1f6f0*/  BRA `(.L_x_12627) ;  /* 0xffffffb400187947 */ /* 0x000fea000383ffff */
.L_x_12517:
        /* <DEDUP_REMOVED lines=8> */
.L_x_12629:
[----:B------:R-:W-:Y:S05]  /*1f780*/  BSYNC B0 ;  /* 0x0000000000007941 */ /* 0x000fea0003800000 */
.L_x_12628:
        /* <DEDUP_REMOVED lines=8> */
.L_x_12630:
[----:B------:R-:W-:Y:S02]  /*1f810*/  IMAD.MOV.U32 R13, RZ, RZ, R7 ;  /* 0x000000ffff0d7224 */ /* 0x000fe400078e0007 */
[----:B------:R-:W-:Y:S02]  /*1f820*/  IMAD.MOV.U32 R12, RZ, RZ, 0x1 ;  /* 0x00000001ff0c7424 */ /* 0x000fe400078e00ff */
[----:B------:R-:W-:-:S07]  /*1f830*/  IMAD.MOV.U32 R4, RZ, RZ, R14 ;  /* 0x000000ffff047224 */ /* 0x000fce00078e000e */
[----:B------:R-:W-:Y:S05]  /*1f840*/  WARPSYNC.COLLECTIVE R15, `(.L_x_12631) ;  /* 0x000000000f087348 */ /* 0x000fea0003c00000 */
[----:B------:R0:W1:Y:S02]  /*1f850*/  SHFL.IDX P6, R14, R13, R12, R11 ;  /* 0x0000000c0d0e7389 */ /* 0x00006400000c000b */
[----:B01----:R-:W-:Y:S01]  /*1f860*/  ENDCOLLECTIVE ;  /* 0x000000000000791b */ /* 0x003fe20003800000 */
.L_x_12631:
        /* <DEDUP_REMOVED lines=18> */
.L_x_12632:
[----:B------:R-:W-:Y:S02]  /*1f990*/  IMAD.MOV.U32 R13, RZ, RZ, R7 ;  /* 0x000000ffff0d7224 */ /* 0x000fe400078e0007 */
[----:B------:R-:W-:Y:S02]  /*1f9a0*/  IMAD.MOV.U32 R12, RZ, RZ, 0x2 ;  /* 0x00000002ff0c7424 */ /* 0x000fe400078e00ff */
[----:B------:R-:W-:-:S07]  /*1f9b0*/  IMAD.MOV.U32 R4, RZ, RZ, R14 ;  /* 0x000000ffff047224 */ /* 0x000fce00078e000e */
[----:B------:R-:W-:Y:S05]  /*1f9c0*/  WARPSYNC.COLLECTIVE R15, `(.L_x_12633) ;  /* 0x000000000f087348 */ /* 0x000fea0003c00000 */
[----:B------:R0:W1:Y:S02]  /*1f9d0*/  SHFL.IDX P6, R14, R13, R12, R11 ;  /* 0x0000000c0d0e7389 */ /* 0x00006400000c000b */
[----:B01----:R-:W-:Y:S01]  /*1f9e0*/  ENDCOLLECTIVE ;  /* 0x000000000000791b */ /* 0x003fe20003800000 */
.L_x_12633:
        /* <DEDUP_REMOVED lines=18> */
.L_x_12634:
[----:B------:R-:W-:Y:S02]  /*1fb10*/  IMAD.MOV.U32 R13, RZ, RZ, R7 ;  /* 0x000000ffff0d7224 */ /* 0x000fe400078e0007 */
[----:B------:R-:W-:Y:S02]  /*1fb20*/  IMAD.MOV.U32 R12, RZ, RZ, 0x3 ;  /* 0x00000003ff0c7424 */ /* 0x000fe400078e00ff */
[----:B------:R-:W-:-:S07]  /*1fb30*/  IMAD.MOV.U32 R4, RZ, RZ, R14 ;  /* 0x000000ffff047224 */ /* 0x000fce00078e000e */
[----:B------:R-:W-:Y:S05]  /*1fb40*/  WARPSYNC.COLLECTIVE R15, `(.L_x_12635) ;  /* 0x000000000f087348 */ /* 0x000fea0003c00000 */
[----:B------:R0:W1:Y:S02]  /*1fb50*/  SHFL.IDX P6, R14, R13, R12, R11 ;  /* 0x0000000c0d0e7389 */ /* 0x00006400000c000b */
[----:B01----:R-:W-:Y:S01]  /*1fb60*/  ENDCOLLECTIVE ;  /* 0x000000000000791b */ /* 0x003fe20003800000 */
.L_x_12635:
        /* <DEDUP_REMOVED lines=11> */
.L_x_12636:
        /* <DEDUP_REMOVED lines=8> */
.L_x_12522:
[----:B-----5:R-:W-:Y:S02]  /*1fca0*/  IMAD R0, R21, R9, RZ ;  /* 0x0000000915007224 */ /* 0x020fe400078e02ff */
[----:B------:R0:W5:Y:S01]  /*1fcb0*/  LDL R21, [R1+0x30] ;  /* 0x0000300001157983 */ /* 0x0001620000100800 */
[----:B------:R-:W-:Y:S02]  /*1fcc0*/  IMAD.MOV.U32 R13, RZ, RZ, R4 ;  /* 0x000000ffff0d7224 */ /* 0x000fe400078e0004 */
[----:B------:R-:W-:Y:S02]  /*1fcd0*/  IMAD.MOV.U32 R12, RZ, RZ, RZ ;  /* 0x000000ffff0c7224 */ /* 0x000fe400078e00ff */
[----:B------:R-:W-:Y:S02]  /*1fce0*/  IMAD.MOV.U32 R11, RZ, RZ, 0x1c1f ;  /* 0x00001c1fff0b7424 */ /* 0x000fe400078e00ff */
[----:B------:R-:W-:Y:S02]  /*1fcf0*/  IMAD.MOV.U32 R15, RZ, RZ, -0x1 ;  /* 0xffffffffff0f7424 */ /* 0x000fe400078e00ff */
[----:B0-----:R-:W-:-:S07]  /*1fd00*/  IMAD R17, R17, 0xc0, R20 ;  /* 0x000000c011117824 */ /* 0x001fce00078e0214 */
[----:B-----5:R-:W-:Y:S05]  /*1fd10*/  WARPSYNC.COLLECTIVE R15, `(.L_x_12638) ;  /* 0x000000000f087348 */ /* 0x020fea0003c00000 */
[----:B------:R0:W1:Y:S02]  /*1fd20*/  SHFL.IDX P6, R14, R13, R12, R11 ;  /* 0x0000000c0d0e7389 */ /* 0x00006400000c000b */
[----:B01---5:R-:W-:Y:S01]  /*1fd30*/  ENDCOLLECTIVE ;  /* 0x000000000000791b */ /* 0x023fe20003800000 */
.L_x_12638:
[C---:B------:R-:W-:Y:S01]  /*1fd40*/  VIADD R9, R17.reuse, 0x20 ;  /* 0x0000002011097836 */ /* 0x040fe20000000000 */
[----:B------:R-:W-:Y:S01]  /*1fd50*/  ISETP.GE.AND P3, PT, R17, R0, PT ;  /* 0x000000001100720c */ /* 0x000fe20003f66270 */
[----:B------:R-:W-:Y:S02]  /*1fd60*/  IMAD.MOV.U32 R13, RZ, RZ, R5 ;  /* 0x000000ffff0d7224 */ /* 0x000fe400078e0005 */
[----:B------:R-:W-:-:S10]  /*1fd70*/  IMAD.MOV.U32 R2, RZ, RZ, R14 ;  /* 0x000000ffff027224 */ /* 0x000fd400078e000e */
[----:B------:R-:W-:Y:S05]  /*1fd80*/  WARPSYNC.COLLECTIVE R15, `(.L_x_12639) ;  /* 0x000000000f087348 */ /* 0x000fea0003c00000 */
[----:B------:R0:W1:Y:S02]  /*1fd90*/  SHFL.IDX P6, R14, R13, R12, R11 ;  /* 0x0000000c0d0e7389 */ /* 0x00006400000c000b */
[----:B01----:R-:W-:Y:S01]  /*1fda0*/  ENDCOLLECTIVE ;  /* 0x000000000000791b */ /* 0x003fe20003800000 */
.L_x_12639:
[----:B------:R-:W-:Y:S02]  /*1fdb0*/  IMAD.MOV.U32 R13, RZ, RZ, R4 ;  /* 0x000000ffff0d7224 */ /* 0x000fe400078e0004 */
[----:B------:R-:W-:Y:S02]  /*1fdc0*/  IMAD.MOV.U32 R12, RZ, RZ, 0x1 ;  /* 0x00000001ff0c7424 */ /* 0x000fe400078e00ff */
[----:B------:R-:W-:-:S07]  /*1fdd0*/  IMAD.MOV.U32 R3, RZ, RZ, R14 ;  /* 0x000000ffff037224 */ /* 0x000fce00078e000e */
[----:B------:R-:W-:Y:S05]  /*1fde0*/  WARPSYNC.COLLECTIVE R15, `(.L_x_12640) ;  /* 0x000000000f087348 */ /* 0x000fea0003c00000 */
[----:B------:R0:W1:Y:S02]  /*1fdf0*/  SHFL.IDX P6, R14, R13, R12, R11 ;  /* 0x0000000c0d0e7389 */ /* 0x00006400000c000b */
[----:B01----:R-:W-:Y:S01]  /*1fe00*/  ENDCOLLECTIVE ;  /* 0x000000000000791b */ /* 0x003fe20003800000 */
.L_x_12640:
        /* <DEDUP_REMOVED lines=10> */
.L_x_12641:
        /* <DEDUP_REMOVED lines=13> */
.L_x_12642:
        /* <DEDUP_REMOVED lines=14> */
.L_x_12643:
[----:B------:R-:W-:Y:S01]  /*20060*/  @!PT LDS RZ, [RZ] ;  /* 0x00000000fffff984 */ /* 0x000fe20000000800 */
[----:B------:R-:W-:Y:S01]  /*20070*/  @!PT LDS RZ, [RZ] ;  /* 0x00000000fffff984 */ /* 0x000fe20000000800 */
[----:B------:R-:W-:Y:S01]  /*20080*/  @!PT LDS RZ, [RZ] ;  /* 0x00000000fffff984 */ /* 0x000fe20000000800 */
[----:B------:R-:W-:Y:S04]  /*20090*/  @!P3 LDGSTS.E.BYPASS.LTC128B.128 [R21+0xfc00], desc[UR38][R2.64+0x40], !P1 ;  /* 0x0fc000400215bfae */ /* 0x000fe8000c901d66 */
[----:B------:R0:W-:Y:S01]  /*200a0*/  @!P3 LDGSTS.E.BYPASS.LTC128B.128 [R21+0x12c00], desc[UR38][R2.64+0x80], !P2 ;  /* 0x12c000800215bfae */ /* 0x0001e2000d101d66 */
[----:B------:R-:W-:Y:S02]  /*200b0*/  IMAD.MOV.U32 R13, RZ, RZ, R4 ;  /* 0x000000ffff0d7224 */ /* 0x000fe400078e0004 */
[----:B------:R-:W-:Y:S02]  /*200c0*/  IMAD.MOV.U32 R12, RZ, RZ, 0x3 ;  /* 0x00000003ff0c7424 */ /* 0x000fe400078e00ff */
[----:B0-----:R-:W-:-:S05]  /*200d0*/  VIADD R2, R17, 0x40 ;  /* 0x0000004011027836 */ /* 0x001fca0000000000 */
[----:B------:R-:W-:Y:S01]  /*200e0*/  ISETP.GE.AND P3, PT, R2, R0, PT ;  /* 0x000000000200720c */ /* 0x000fe20003f66270 */
[----:B------:R-:W-:-:S12]  /*200f0*/  IMAD.MOV.U32 R2, RZ, RZ, R14 ;  /* 0x000000ffff027224 */ /* 0x000fd800078e000e */
[----:B------:R-:W-:Y:S05]  /*20100*/  WARPSYNC.COLLECTIVE R15, `(.L_x_12644) ;  /* 0x000000000f087348 */ /* 0x000fea0003c00000 */
[----:B------:R0:W1:Y:S02]  /*20110*/  SHFL.IDX P6, R14, R13, R12, R11 ;  /* 0x0000000c0d0e7389 */ /* 0x00006400000c000b */
[----:B01----:R-:W-:Y:S01]  /*20120*/  ENDCOLLECTIVE ;  /* 0x000000000000791b */ /* 0x003fe20003800000 */
.L_x_12644:
        /* <DEDUP_REMOVED lines=9> */
.L_x_12645:
        /* <DEDUP_REMOVED lines=13> */
.L_x_12646:
        /* <DEDUP_REMOVED lines=9> */
.L_x_12647:
        /* <DEDUP_REMOVED lines=14> */
.L_x_12648:
        /* <DEDUP_REMOVED lines=12> */
.L_x_12649:
[----:B------:R-:W-:Y:S01]  /*204c0*/  @!PT LDS RZ, [RZ] ;  /* 0x00000000fffff984 */ /* 0x000fe20000000800 */
[----:B------:R-:W-:Y:S01]  /*204d0*/  @!PT LDS RZ, [RZ] ;  /* 0x00000000fffff984 */ /* 0x000fe20000000800 */
[----:B------:R-:W-:Y:S01]  /*204e0*/  @!PT LDS RZ, [RZ] ;  /* 0x00000000fffff984 */ /* 0x000fe20000000800 */
[----:B------:R0:W-:Y:S02]  /*204f0*/  @!P3 LDGSTS.E.BYPASS.LTC128B.128 [R21+0x14400], desc[UR38][R2.64+0x80], !P2 ;  /* 0x144000800215bfae */ /* 0x0001e4000d101d66 */
[----:B0-----:R-:W-:Y:S01]  /*20500*/  IMAD.MOV.U32 R2, RZ, RZ, R14 ;  /* 0x000000ffff027224 */ /* 0x001fe200078e000e */
[----:B------:R-:W-:Y:S06]  /*20510*/  BRA `(.L_x_12650) ;  /* 0xffffffb400f47947 */ /* 0x000fec000383ffff */
.L_x_12525:
[----:B-1----:R1:W2:Y:S02]  /*20520*/  SYNCS.PHASECHK.TRANS64.TRYWAIT P0, [R22+URZ+0x2d820], R0 ;  /* 0x02d82000160075a7 */ /* 0x0022a4000800017f */
[----:B--2---:R-:W-:Y:S05]  /*20530*/  @!P0 NANOSLEEP.SYNCS 0x989680 ;  /* 0x009896800000895d */ /* 0x004fea0003900000 */
[----:B------:R-:W2:Y:S02]  /*20540*/  @!P0 SYNCS.PHASECHK.TRANS64 P0, [R22+URZ+0x2d820], R0 ;  /* 0x02d82000160085a7 */ /* 0x000ea4000800007f */
[----:B--2---:R-:W-:Y:S05]  /*20550*/  @!P0 BRA `(.L_x_12525) ;  /* 0xfffffffc00f08947 */ /* 0x004fea000383ffff */
[----:B------:R-:W-:Y:S05]  /*20560*/  BRA `(.L_x_12651) ;  /* 0xffffffb8005c7947 */ /* 0x000fea000383ffff */
.L_x_12530:
[----:B0-----:R0:W1:Y:S02]  /*20570*/  SYNCS.PHASECHK.TRANS64.TRYWAIT P0, [R5+URZ+0x2d840], R0 ;  /* 0x02d84000050075a7 */ /* 0x001064000800017f */
[----:B-1----:R-:W-:Y:S05]  /*20580*/  @!P0 NANOSLEEP.SYNCS 0x989680 ;  /* 0x009896800000895d */ /* 0x002fea0003900000 */
[----:B------:R-:W1:Y:S02]  /*20590*/  @!P0 SYNCS.PHASECHK.TRANS64 P0, [R5+URZ+0x2d840], R0 ;  /* 0x02d84000050085a7 */ /* 0x000e64000800007f */
[----:B-1----:R-:W-:Y:S05]  /*205a0*/  @!P0 BRA `(.L_x_12530) ;  /* 0xfffffffc00f08947 */ /* 0x002fea000383ffff */
[----:B------:R-:W-:Y:S05]  /*205b0*/  BRA `(.L_x_12652) ;  /* 0xffffffbc00487947 */ /* 0x000fea000383ffff */
.L_x_12531:
        /* <DEDUP_REMOVED lines=8> */
.L_x_12654:
[----:B------:R-:W-:Y:S05]  /*20640*/  BSYNC B1 ;  /* 0x0000000000017941 */ /* 0x000fea0003800000 */
.L_x_12653:
[----:B------:R0:W-:Y:S04]  /*20650*/  STL [R1+0xb4], R5 ;  /* 0x0000b40501007387 */ /* 0x0001e80000100800 */
[----:B0-----:R0:W5:Y:S01]  /*20660*/  LDL.LU R5, [R1] ;  /* 0x0000000001057983 */ /* 0x0011620000300800 */
[----:B------:R-:W-:Y:S02]  /*20670*/  IMAD.MOV.U32 R13, RZ, RZ, R6 ;  /* 0x000000ffff0d7224 */ /* 0x000fe400078e0006 */
[----:B------:R-:W-:Y:S01]  /*20680*/  IMAD.MOV.U32 R12, RZ, RZ, RZ ;  /* 0x000000ffff0c7224 */ /* 0x000fe200078e00ff */
[----:B------:R-:W1:Y:S01]  /*20690*/  S2R R20, SR_TID.X ;  /* 0x0000000000147919 */ /* 0x000e620000002100 */
[----:B------:R-:W-:Y:S02]  /*206a0*/  IMAD.MOV.U32 R11, RZ, RZ, 0x1c1f ;  /* 0x00001c1fff0b7424 */ /* 0x000fe400078e00ff */
[----:B------:R-:W-:-:S02]  /*206b0*/  IMAD.MOV.U32 R15, RZ, RZ, -0x1 ;  /* 0xffffffffff0f7424 */ /* 0x000fc400078e00ff */
[----:B------:R-:W-:Y:S02]  /*206c0*/  IMAD.MOV.U32 R3, RZ, RZ, R14 ;  /* 0x000000ffff037224 */ /* 0x000fe400078e000e */
[----:B0-----:R-:W-:-:S07]  /*206d0*/  IMAD R4, R4, 0x2, R22 ;  /* 0x0000000204047824 */ /* 0x001fce00078e0216 */
[----:B-1---5:R-:W-:Y:S05]  /*206e0*/  WARPSYNC.COLLECTIVE R15, `(.L_x_12655) ;  /* 0x000000000f087348 */ /* 0x022fea0003c00000 */
[----:B------:R0:W2:Y:S02]  /*206f0*/  SHFL.IDX P6, R14, R13, R12, R11 ;  /* 0x0000000c0d0e7389 */ /* 0x0000a400000c000b */
[----:B012--5:R-:W-:Y:S01]  /*20700*/  ENDCOLLECTIVE ;  /* 0x000000000000791b */ /* 0x027fe20003800000 */
.L_x_12655:
[----:B------:R-:W-:Y:S02]  /*20710*/  IMAD.MOV.U32 R13, RZ, RZ, R8 ;  /* 0x000000ffff0d7224 */ /* 0x000fe400078e0008 */
[----:B------:R-:W-:Y:S02]  /*20720*/  IMAD.MOV.U32 R12, RZ, RZ, 0x1 ;  /* 0x00000001ff0c7424 */ /* 0x000fe400078e00ff */
[----:B------:R-:W-:Y:S02]  /*20730*/  IMAD.SHL.U32 R20, R20, 0x8, RZ ;  /* 0x0000000814147824 */ /* 0x000fe400078e00ff */
[----:B------:R-:W-:-:S07]  /*20740*/  IMAD.MOV.U32 R2, RZ, RZ, R14 ;  /* 0x000000ffff027224 */ /* 0x000fce00078e000e */
[----:B------:R-:W-:Y:S05]  /*20750*/  WARPSYNC.COLLECTIVE R15, `(.L_x_12656) ;  /* 0x000000000f087348 */ /* 0x000fea0003c00000 */
[----:B------:R0:W1:Y:S02]  /*20760*/  SHFL.IDX P6, R14, R13, R12, R11 ;  /* 0x0000000c0d0e7389 */ /* 0x00006400000c000b */
[----:B01----:R-:W-:Y:S01]  /*20770*/  ENDCOLLECTIVE ;  /* 0x000000000000791b */ /* 0x003fe20003800000 */
.L_x_12656:
[----:B------:R-:W-:-:S05]  /*20780*/  LOP3.LUT R20, R20, 0x18, RZ, 0xc0, !PT ;  /* 0x0000001814147812 */ /* 0x000fca00078ec0ff */
[----:B------:R-:W-:-:S05]  /*20790*/  IMAD.SHL.U32 R0, R20, 0x2, RZ ;  /* 0x0000000214007824 */ /* 0x000fca00078e00ff */
[----:B------:R-:W-:Y:S01]  /*207a0*/  IADD3 R2, P0, R2, R0, RZ ;  /* 0x0000000002027210 */ /* 0x000fe20007f1e0ff */
[----:B------:R-:W-:-:S04]  /*207b0*/  IMAD.MOV.U32 R13, RZ, RZ, R6 ;  /* 0x000000ffff0d7224 */ /* 0x000fc800078e0006 */
[----:B------:R-:W-:Y:S01]  /*207c0*/  IMAD.X R3, RZ, RZ, R3, P0 ;  /* 0x000000ffff037224 */ /* 0x000fe200000e0603 */
        /* <DEDUP_REMOVED lines=14> */
.L_x_12657:
[----:B------:R-:W-:Y:S02]  /*208b0*/  IMAD.MOV.U32 R13, RZ, RZ, R8 ;  /* 0x000000ffff0d7224 */ /* 0x000fe400078e0008 */
[----:B------:R-:W-:Y:S02]  /*208c0*/  IMAD.MOV.U32 R12, RZ, RZ, 0x2 ;  /* 0x00000002ff0c7424 */ /* 0x000fe400078e00ff */
[----:B------:R-:W-:-:S07]  /*208d0*/  IMAD.MOV.U32 R2, RZ, RZ, R14 ;  /* 0x000000ffff027224 */ /* 0x000fce00078e000e */
[----:B------:R-:W-:Y:S05]  /*208e0*/  WARPSYNC.COLLECTIVE R15, `(.L_x_12658) ;  /* 0x000000000f087348 */ /* 0x000fea0003c00000 */
[----:B------:R0:W1:Y:S02]  /*208f0*/  SHFL.IDX P6, R14, R13, R12, R11 ;  /* 0x0000000c0d0e7389 */ /* 0x00006400000c000b */
[----:B01----:R-:W-:Y:S01]  /*20900*/  ENDCOLLECTIVE ;  /* 0x000000000000791b */ /* 0x003fe20003800000 */
.L_x_12658:
        /* <DEDUP_REMOVED lines=13> */
.L_x_12659:
        /* <DEDUP_REMOVED lines=15> */
.L_x_12660:
        /* <DEDUP_REMOVED lines=9> */
.L_x_12661:
[----:B------:R-:W-:Y:S01]  /*20b60*/  IMAD.MOV.U32 R2, RZ, RZ, R14 ;  /* 0x000000ffff027224 */ /* 0x000fe200078e000e */
[----:B------:R-:W-:Y:S06]  /*20b70*/  BRA `(.L_x_12662) ;  /* 0xffffffb800c07947 */ /* 0x000fec000383ffff */
.L_x_12536:
[----:B-1----:R1:W2:Y:S02]  /*20b80*/  SYNCS.PHASECHK.TRANS64.TRYWAIT P0, [R5+URZ+0x2d860], R2 ;  /* 0x02d86002050075a7 */ /* 0x0022a4000800017f */
[----:B--2---:R-:W-:Y:S05]  /*20b90*/  @!P0 NANOSLEEP.SYNCS 0x989680 ;  /* 0x009896800000895d */ /* 0x004fea0003900000 */
[----:B------:R-:W2:Y:S02]  /*20ba0*/  @!P0 SYNCS.PHASECHK.TRANS64 P0, [R5+URZ+0x2d860], R2 ;  /* 0x02d86002050085a7 */ /* 0x000ea4000800007f */
[----:B--2---:R-:W-:Y:S05]  /*20bb0*/  @!P0 BRA `(.L_x_12536) ;  /* 0xfffffffc00f08947 */ /* 0x004fea000383ffff */
[----:B------:R-:W-:Y:S05]  /*20bc0*/  BRA `(.L_x_12663) ;  /* 0xffffffbc00287947 */ /* 0x000fea000383ffff */
.L_x_12537:
        /* <DEDUP_REMOVED lines=8> */
.L_x_12665:
[----:B------:R-:W-:Y:S05]  /*20c50*/  BSYNC B1 ;  /* 0x0000000000017941 */ /* 0x000fea0003800000 */
.L_x_12664:
        /* <DEDUP_REMOVED lines=9> */
.L_x_12666:
[----:B------:R-:W-:Y:S02]  /*20cf0*/  IMAD.MOV.U32 R13, RZ, RZ, R24 ;  /* 0x000000ffff0d7224 */ /* 0x000fe400078e0018 */
[----:B------:R-:W-:Y:S02]  /*20d00*/  IMAD.MOV.U32 R12, RZ, RZ, 0x1 ;  /* 0x00000001ff0c7424 */ /* 0x000fe400078e00ff */
[----:B------:R-:W-:-:S07]  /*20d10*/  IMAD.MOV.U32 R2, RZ, RZ, R14 ;  /* 0x000000ffff027224 */ /* 0x000fce00078e000e */
[----:B------:R-:W-:Y:S05]  /*20d20*/  WARPSYNC.COLLECTIVE R15, `(.L_x_12667) ;  /* 0x000000000f087348 */ /* 0x000fea0003c00000 */
[----:B------:R0:W1:Y:S02]  /*20d30*/  SHFL.IDX P6, R14, R13, R12, R11 ;  /* 0x0000000c0d0e7389 */ /* 0x00006400000c000b */
[----:B01----:R-:W-:Y:S01]  /*20d40*/  ENDCOLLECTIVE ;  /* 0x000000000000791b */ /* 0x003fe20003800000 */
.L_x_12667:
        /* <DEDUP_REMOVED lines=16> */
.L_x_12668:
[----:B------:R-:W-:Y:S02]  /*20e50*/  IMAD.MOV.U32 R13, RZ, RZ, R24 ;  /* 0x000000ffff0d7224 */ /* 0x000fe400078e0018 */
[----:B------:R-:W-:Y:S02]  /*20e60*/  IMAD.MOV.U32 R12, RZ, RZ, 0x2 ;  /* 0x00000002ff0c7424 */ /* 0x000fe400078e00ff */
[----:B------:R-:W-:-:S07]  /*20e70*/  IMAD.MOV.U32 R2, RZ, RZ, R14 ;  /* 0x000000ffff027224 */ /* 0x000fce00078e000e */
[----:B------:R-:W-:Y:S05]  /*20e80*/  WARPSYNC.COLLECTIVE R15, `(.L_x_12669) ;  /* 0x000000000f087348 */ /* 0x000fea0003c00000 */
[----:B------:R0:W1:Y:S02]  /*20e90*/  SHFL.IDX P6, R14, R13, R12, R11 ;  /* 0x0000000c0d0e7389 */ /* 0x00006400000c000b */
[----:B01----:R-:W-:Y:S01]  /*20ea0*/  ENDCOLLECTIVE ;  /* 0x000000000000791b */ /* 0x003fe20003800000 */
.L_x_12669:
        /* <DEDUP_REMOVED lines=16> */
.L_x_12670:
[----:B------:R-:W-:Y:S02]  /*20fb0*/  IMAD.MOV.U32 R13, RZ, RZ, R24 ;  /* 0x000000ffff0d7224 */ /* 0x000fe400078e0018 */
[----:B------:R-:W-:Y:S02]  /*20fc0*/  IMAD.MOV.U32 R12, RZ, RZ, 0x3 ;  /* 0x00000003ff0c7424 */ /* 0x000fe400078e00ff */
[----:B------:R-:W-:-:S07]  /*20fd0*/  IMAD.MOV.U32 R2, RZ, RZ, R14 ;  /* 0x000000ffff027224 */ /* 0x000fce00078e000e */
[----:B------:R-:W-:Y:S05]  /*20fe0*/  WARPSYNC.COLLECTIVE R15, `(.L_x_12671) ;  /* 0x000000000f087348 */ /* 0x000fea0003c00000 */
[----:B------:R0:W1:Y:S02]  /*20ff0*/  SHFL.IDX P6, R14, R13, R12, R11 ;  /* 0x0000000c0d0e7389 */ /* 0x00006400000c000b */
[----:B01----:R-:W-:Y:S01]  /*21000*/  ENDCOLLECTIVE ;  /* 0x000000000000791b */ /* 0x003fe20003800000 */
.L_x_12671:
        /* <DEDUP_REMOVED lines=13> */
.L_x_12672:
        /* <DEDUP_REMOVED lines=8> */
.L_x_12545:
[----:B-1----:R1:W2:Y:S02]  /*21160*/  SYNCS.PHASECHK.TRANS64.TRYWAIT P0, [R0+URZ+0x2d860], R3 ;  /* 0x02d86003000075a7 */ /* 0x0022a4000800017f */
[----:B--2---:R-:W-:Y:S05]  /*21170*/  @!P0 NANOSLEEP.SYNCS 0x989680 ;  /* 0x009896800000895d */ /* 0x004fea0003900000 */
[----:B------:R-:W2:Y:S02]  /*21180*/  @!P0 SYNCS.PHASECHK.TRANS64 P0, [R0+URZ+0x2d860], R3 ;  /* 0x02d86003000085a7 */ /* 0x000ea4000800007f */
[----:B--2---:R-:W-:Y:S05]  /*21190*/  @!P0 BRA `(.L_x_12545) ;  /* 0xfffffffc00f08947 */ /* 0x004fea000383ffff */
[----:B------:R-:W-:Y:S05]  /*211a0*/  BRA `(.L_x_12674) ;  /* 0xffffffbc00ac7947 */ /* 0x000fea000383ffff */
.L_x_12546:
        /* <DEDUP_REMOVED lines=8> */
.L_x_12676:
[----:B------:R-:W-:Y:S05]  /*21230*/  BSYNC B0 ;  /* 0x0000000000007941 */ /* 0x000fea0003800000 */
.L_x_12675:
        /* <DEDUP_REMOVED lines=10> */
.L_x_12677:
        /* <DEDUP_REMOVED lines=17> */
.L_x_12678:
        /* <DEDUP_REMOVED lines=14> */
.L_x_12679:
[----:B------:R-:W-:Y:S02]  /*214d0*/  IMAD.MOV.U32 R13, RZ, RZ, R24 ;  /* 0x000000ffff0d7224 */ /* 0x000fe400078e0018 */
[----:B------:R-:W-:Y:S01]  /*214e0*/  IMAD.MOV.U32 R12, RZ, RZ, 0x2 ;  /* 0x00000002ff0c7424 */ /* 0x000fe200078e00ff */
[----:B------:R-:W-:-:S13]  /*214f0*/  IADD3 R2, P4, R14, R5, RZ ;  /* 0x000000050e027210 */ /* 0x000fda0007f9e0ff */
[----:B------:R-:W-:Y:S05]  /*21500*/  WARPSYNC.COLLECTIVE R15, `(.L_x_12680) ;  /* 0x000000000f087348 */ /* 0x000fea0003c00000 */
[----:B------:R0:W1:Y:S02]  /*21510*/  SHFL.IDX P6, R14, R13, R12, R11 ;  /* 0x0000000c0d0e7389 */ /* 0x00006400000c000b */
[----:B01----:R-:W-:Y:S01]  /*21520*/  ENDCOLLECTIVE ;  /* 0x000000000000791b */ /* 0x003fe20003800000 */
.L_x_12680:
        /* <DEDUP_REMOVED lines=15> */
.L_x_12681:
[----:B------:R-:W-:Y:S02]  /*21620*/  IMAD.MOV.U32 R13, RZ, RZ, R24 ;  /* 0x000000ffff0d7224 */ /* 0x000fe400078e0018 */
[----:B------:R-:W-:Y:S01]  /*21630*/  IMAD.MOV.U32 R12, RZ, RZ, 0x3 ;  /* 0x00000003ff0c7424 */ /* 0x000fe200078e00ff */
[----:B------:R-:W-:-:S13]  /*21640*/  IADD3 R2, P4, R14, R5, RZ ;  /* 0x000000050e027210 */ /* 0x000fda0007f9e0ff */
[----:B------:R-:W-:Y:S05]  /*21650*/  WARPSYNC.COLLECTIVE R15, `(.L_x_12682) ;  /* 0x000000000f087348 */ /* 0x000fea0003c00000 */
[----:B------:R0:W1:Y:S02]  /*21660*/  SHFL.IDX P6, R14, R13, R12, R11 ;  /* 0x0000000c0d0e7389 */ /* 0x00006400000c000b */
[----:B01----:R-:W-:Y:S01]  /*21670*/  ENDCOLLECTIVE ;  /* 0x000000000000791b */ /* 0x003fe20003800000 */
.L_x_12682:
        /* <DEDUP_REMOVED lines=14> */
.L_x_12683:
[----:B------:R-:W-:Y:S05]  /*21760*/  BRA `(.L_x_12684) ;  /* 0xffffffbc000c7947 */ /* 0x000fea000383ffff */
.L_x_12551:
        /* <DEDUP_REMOVED lines=8> */
.L_x_12686:
[----:B------:R-:W-:Y:S05]  /*217f0*/  BSYNC B0 ;  /* 0x0000000000007941 */ /* 0x000fea0003800000 */
.L_x_12685:
        /* <DEDUP_REMOVED lines=9> */
.L_x_12687:
        /* <DEDUP_REMOVED lines=18> */
.L_x_12688:
[----:B------:R-:W-:Y:S01]  /*219b0*/  IMAD.MOV.U32 R12, RZ, RZ, 0x2 ;  /* 0x00000002ff0c7424 */ /* 0x000fe200078e00ff */
[----:B------:R-:W-:-:S05]  /*219c0*/  SEL R5, R14, RZ, P1 ;  /* 0x000000ff0e057207 */ /* 0x000fca0000800000 */
[----:B------:R-:W-:-:S04]  /*219d0*/  IMAD.IADD R4, R2, 0x1, R5 ;  /* 0x0000000102047824 */ /* 0x000fc800078e0205 */
[----:B------:R-:W-:-:S07]  /*219e0*/  IMAD.MOV.U32 R13, RZ, RZ, R4 ;  /* 0x000000ffff0d7224 */ /* 0x000fce00078e0004 */
[----:B------:R-:W-:Y:S05]  /*219f0*/  WARPSYNC.COLLECTIVE R15, `(.L_x_12689) ;  /* 0x000000000f087348 */ /* 0x000fea0003c00000 */
[----:B------:R0:W1:Y:S02]  /*21a00*/  SHFL.UP P6, R14, R13, R12, R11 ;  /* 0x0400000c0d0e7389 */ /* 0x00006400000c000b */
[----:B01----:R-:W-:Y:S01]  /*21a10*/  ENDCOLLECTIVE ;  /* 0x000000000000791b */ /* 0x003fe20003800000 */
.L_x_12689:
[----:B------:R-:W-:Y:S01]  /*21a20*/  IMAD.MOV.U32 R12, RZ, RZ, 0x4 ;  /* 0x00000004ff0c7424 */ /* 0x000fe200078e00ff */
[----:B------:R-:W-:-:S05]  /*21a30*/  SEL R5, R14, RZ, P2 ;  /* 0x000000ff0e057207 */ /* 0x000fca0001000000 */
[----:B------:R-:W-:-:S04]  /*21a40*/  IMAD.IADD R5, R4, 0x1, R5 ;  /* 0x0000000104057824 */ /* 0x000fc800078e0205 */
[----:B------:R-:W-:-:S07]  /*21a50*/  IMAD.MOV.U32 R13, RZ, RZ, R5 ;  /* 0x000000ffff0d7224 */ /* 0x000fce00078e0005 */
[----:B------:R-:W-:Y:S05]  /*21a60*/  WARPSYNC.COLLECTIVE R15, `(.L_x_12690) ;  /* 0x000000000f087348 */ /* 0x000fea0003c00000 */
[----:B------:R0:W1:Y:S02]  /*21a70*/  SHFL.UP P6, R14, R13, R12, R11 ;  /* 0x0400000c0d0e7389 */ /* 0x00006400000c000b */
[----:B01----:R-:W-:Y:S01]  /*21a80*/  ENDCOLLECTIVE ;  /* 0x000000000000791b */ /* 0x003fe20003800000 */
.L_x_12690:
[----:B------:R-:W-:Y:S01]  /*21a90*/  IMAD.MOV.U32 R12, RZ, RZ, 0x8 ;  /* 0x00000008ff0c7424 */ /* 0x000fe200078e00ff */
[----:B------:R-:W-:-:S05]  /*21aa0*/  SEL R6, R14, RZ, P3 ;  /* 0x000000ff0e067207 */ /* 0x000fca0001800000 */
[----:B------:R-:W-:-:S04]  /*21ab0*/  IMAD.IADD R6, R5, 0x1, R6 ;  /* 0x0000000105067824 */ /* 0x000fc800078e0206 */
[----:B------:R-:W-:-:S07]  /*21ac0*/  IMAD.MOV.U32 R13, RZ, RZ, R6 ;  /* 0x000000ffff0d7224 */ /* 0x000fce00078e0006 */
[----:B------:R-:W-:Y:S05]  /*21ad0*/  WARPSYNC.COLLECTIVE R15, `(.L_x_12691) ;  /* 0x000000000f087348 */ /* 0x000fea0003c00000 */
[----:B------:R0:W1:Y:S02]  /*21ae0*/  SHFL.UP P6, R14, R13, R12, R11 ;  /* 0x0400000c0d0e7389 */ /* 0x00006400000c000b */
[----:B01----:R-:W-:Y:S01]  /*21af0*/  ENDCOLLECTIVE ;  /* 0x000000000000791b */ /* 0x003fe20003800000 */
.L_x_12691:
[----:B------:R-:W-:Y:S01]  /*21b00*/  IMAD.MOV.U32 R12, RZ, RZ, 0x10 ;  /* 0x00000010ff0c7424 */ /* 0x000fe200078e00ff */
[----:B------:R-:W-:-:S05]  /*21b10*/  SEL R3, R14, RZ, P4 ;  /* 0x000000ff0e037207 */ /* 0x000fca0002000000 */
[----:B------:R-:W-:-:S04]  /*21b20*/  IMAD.IADD R4, R6, 0x1, R3 ;  /* 0x0000000106047824 */ /* 0x000fc800078e0203 */
[----:B------:R-:W-:-:S07]  /*21b30*/  IMAD.MOV.U32 R13, RZ, RZ, R4 ;  /* 0x000000ffff0d7224 */ /* 0x000fce00078e0004 */
[----:B------:R-:W-:Y:S05]  /*21b40*/  WARPSYNC.COLLECTIVE R15, `(.L_x_12692) ;  /* 0x000000000f087348 */ /* 0x000fea0003c00000 */
[----:B------:R0:W1:Y:S02]  /*21b50*/  SHFL.UP P6, R14, R13, R12, R11 ;  /* 0x0400000c0d0e7389 */ /* 0x00006400000c000b */
[----:B01----:R-:W-:Y:S01]  /*21b60*/  ENDCOLLECTIVE ;  /* 0x000000000000791b */ /* 0x003fe20003800000 */
.L_x_12692:
        /* <DEDUP_REMOVED lines=8> */
.L_x_12693:
[----:B------:R-:W-:Y:S05]  /*21bf0*/  BRA `(.L_x_12694) ;  /* 0xffffffbc00247947 */ /* 0x000fea000383ffff */
.L_x_12556:
        /* <DEDUP_REMOVED lines=8> */
.L_x_12696:
[----:B------:R-:W-:Y:S05]  /*21c80*/  BSYNC B0 ;  /* 0x0000000000007941 */ /* 0x000fea0003800000 */
.L_x_12695:
        /* <DEDUP_REMOVED lines=8> */
.L_x_12697:
[----:B------:R-:W-:Y:S01]  /*21d10*/  IMAD.MOV.U32 R12, RZ, RZ, 0x4 ;  /* 0x00000004ff0c7424 */ /* 0x000fe200078e00ff */
[----:B------:R-:W-:-:S05]  /*21d20*/  SEL R14, R14, RZ, P2 ;  /* 0x000000ff0e0e7207 */ /* 0x000fca0001000000 */
[----:B------:R-:W-:-:S04]  /*21d30*/  IMAD.IADD R3, R13, 0x1, R14 ;  /* 0x000000010d037824 */ /* 0x000fc800078e020e */
[----:B------:R-:W-:-:S07]  /*21d40*/  IMAD.MOV.U32 R13, RZ, RZ, R3 ;  /* 0x000000ffff0d7224 */ /* 0x000fce00078e0003 */
[----:B------:R-:W-:Y:S05]  /*21d50*/  WARPSYNC.COLLECTIVE R15, `(.L_x_12698) ;  /* 0x000000000f087348 */ /* 0x000fea0003c00000 */
[----:B------:R0:W1:Y:S02]  /*21d60*/  SHFL.UP P6, R14, R13, R12, R11 ;  /* 0x0400000c0d0e7389 */ /* 0x00006400000c000b */
[----:B01----:R-:W-:Y:S01]  /*21d70*/  ENDCOLLECTIVE ;  /* 0x000000000000791b */ /* 0x003fe20003800000 */
.L_x_12698:
[----:B------:R-:W-:Y:S01]  /*21d80*/  IMAD.MOV.U32 R12, RZ, RZ, 0x8 ;  /* 0x00000008ff0c7424 */ /* 0x000fe200078e00ff */
[----:B------:R-:W-:-:S05]  /*21d90*/  SEL R4, R14, RZ, P3 ;  /* 0x000000ff0e047207 */ /* 0x000fca0001800000 */
[----:B------:R-:W-:-:S04]  /*21da0*/  IMAD.IADD R4, R3, 0x1, R4 ;  /* 0x0000000103047824 */ /* 0x000fc800078e0204 */
[----:B------:R-:W-:-:S07]  /*21db0*/  IMAD.MOV.U32 R13, RZ, RZ, R4 ;  /* 0x000000ffff0d7224 */ /* 0x000fce00078e0004 */
[----:B------:R-:W-:Y:S05]  /*21dc0*/  WARPSYNC.COLLECTIVE R15, `(.L_x_12699) ;  /* 0x000000000f087348 */ /* 0x000fea0003c00000 */
[----:B------:R0:W1:Y:S02]  /*21dd0*/  SHFL.UP P6, R14, R13, R12, R11 ;  /* 0x0400000c0d0e7389 */ /* 0x00006400000c000b */
[----:B01----:R-:W-:Y:S01]  /*21de0*/  ENDCOLLECTIVE ;  /* 0x000000000000791b */ /* 0x003fe20003800000 */
.L_x_12699:
[----:B------:R-:W-:Y:S01]  /*21df0*/  IMAD.MOV.U32 R12, RZ, RZ, 0x10 ;  /* 0x00000010ff0c7424 */ /* 0x000fe200078e00ff */
[----:B------:R-:W-:-:S05]  /*21e00*/  SEL R5, R14, RZ, P4 ;  /* 0x000000ff0e057207 */ /* 0x000fca0002000000 */
[----:B------:R-:W-:-:S04]  /*21e10*/  IMAD.IADD R5, R4, 0x1, R5 ;  /* 0x0000000104057824 */ /* 0x000fc800078e0205 */
[----:B------:R-:W-:-:S07]  /*21e20*/  IMAD.MOV.U32 R13, RZ, RZ, R5 ;  /* 0x000000ffff0d7224 */ /* 0x000fce00078e0005 */
[----:B------:R-:W-:Y:S05]  /*21e30*/  WARPSYNC.COLLECTIVE R15, `(.L_x_12700) ;  /* 0x000000000f087348 */ /* 0x000fea0003c00000 */
[----:B------:R0:W1:Y:S02]  /*21e40*/  SHFL.UP P6, R14, R13, R12, R11 ;  /* 0x0400000c0d0e7389 */ /* 0x00006400000c000b */
[----:B01----:R-:W-:Y:S01]  /*21e50*/  ENDCOLLECTIVE ;  /* 0x000000000000791b */ /* 0x003fe20003800000 */
.L_x_12700:
        /* <DEDUP_REMOVED lines=8> */
.L_x_12701:
[----:B------:R-:W-:Y:S05]  /*21ee0*/  BRA `(.L_x_12702) ;  /* 0xffffffbc00047947 */ /* 0x000fea000383ffff */
.L_x_12558:
[----:B------:R-:W-:Y:S01]  /*21ef0*/  BSSY B0, `(.L_x_12703) ;  /* 0x0000006000007945 */ /* 0x000fe20003800000 */
[----:B------:R-:W-:Y:S01]  /*21f00*/  PLOP3.LUT P6, PT, P6, PT, PT, 0x8, 0x0 ;  /* 0x000000000000781c */ /* 0x000fe200037ce170 */
[----:B------:R-:W-:-:S12]  /*21f10*/  IMAD.MOV.U32 R15, RZ, RZ, -0x1 ;  /* 0xffffffffff0f7424 */ /* 0x000fd800078e00ff */
[----:B01----:R-:W-:Y:S05]  /*21f20*/  WARPSYNC.COLLECTIVE R15, `(.L_x_12704) ;  /* 0x000000000f087348 */ /* 0x003fea0003c00000 */
[----:B------:R-:W-:Y:S01]  /*21f30*/  VOTE.ANY R14, PT, P6 ;  /* 0x00000000000e7806 */ /* 0x000fe200030e0100 */
[----:B01----:R-:W-:Y:S06]  /*21f40*/  ENDCOLLECTIVE ;  /* 0x000000000000791b */ /* 0x003fec0003800000 */
.L_x_12704:
[----:B------:R-:W-:Y:S05]  /*21f50*/  BSYNC B0 ;  /* 0x0000000000007941 */ /* 0x000fea0003800000 */
.L_x_12703:
        /* <DEDUP_REMOVED lines=9> */
.L_x_12705:
[----:B------:R-:W-:Y:S01]  /*21ff0*/  IMAD.MOV.U32 R17, RZ, RZ, R14 ;  /* 0x000000ffff117224 */ /* 0x000fe200078e000e */
[----:B------:R-:W-:Y:S06]  /*22000*/  BRA `(.L_x_12706) ;  /* 0xffffffb800f47947 */ /* 0x000fec000383ffff */
.L_x_12560:
[----:B------:R-:W-:Y:S01]  /*22010*/  BSSY B0, `(.L_x_12707) ;  /* 0x0000007000007945 */ /* 0x000fe20003800000 */
[----:B------:R-:W-:Y:S02]  /*22020*/  IMAD.MOV.U32 R13, RZ, RZ, R3 ;  /* 0x000000ffff0d7224 */ /* 0x000fe400078e0003 */
[----:B------:R-:W-:Y:S02]  /*22030*/  IMAD.MOV.U32 R11, RZ, RZ, 0x1f ;  /* 0x0000001fff0b7424 */ /* 0x000fe400078e00ff */
[----:B------:R-:W-:-:S07]  /*22040*/  IMAD.MOV.U32 R15, RZ, RZ, -0x1 ;  /* 0xffffffffff0f7424 */ /* 0x000fce00078e00ff */
[----:B0123--:R-:W-:Y:S05]  /*22050*/  WARPSYNC.COLLECTIVE R15, `(.L_x_12708) ;  /* 0x000000000f087348 */ /* 0x00ffea0003c00000 */
[----:B------:R4:W0:Y:S02]  /*22060*/  SHFL.IDX P6, R14, R13, R12, R11 ;  /* 0x0000000c0d0e7389 */ /* 0x00082400000c000b */
[----:B01234-:R-:W-:Y:S01]  /*22070*/  ENDCOLLECTIVE ;  /* 0x000000000000791b */ /* 0x01ffe20003800000 */
.L_x_12708:
[----:B------:R-:W-:Y:S05]  /*22080*/  BSYNC B0 ;  /* 0x0000000000007941 */ /* 0x000fea0003800000 */
.L_x_12707:
[----:B------:R-:W-:Y:S01]  /*22090*/  IMAD.MOV.U32 R5, RZ, RZ, R14 ;  /* 0x000000ffff057224 */ /* 0x000fe200078e000e */
[----:B------:R-:W-:Y:S06]  /*220a0*/  BRA `(.L_x_12559) ;  /* 0xffffffb800e87947 */ /* 0x000fec000383ffff */
.L_x_12564:
[----:B0-----:R0:W4:Y:S02]  /*220b0*/  SYNCS.PHASECHK.TRANS64.TRYWAIT P0, [R5+URZ+0x2d820], R0 ;  /* 0x02d82000050075a7 */ /* 0x001124000800017f */
[----:B----4-:R-:W-:Y:S05]  /*220c0*/  @!P0 NANOSLEEP.SYNCS 0x989680 ;  /* 0x009896800000895d */ /* 0x010fea0003900000 */
[----:B------:R-:W4:Y:S02]  /*220d0*/  @!P0 SYNCS.PHASECHK.TRANS64 P0, [R5+URZ+0x2d820], R0 ;  /* 0x02d82000050085a7 */ /* 0x000f24000800007f */
[----:B----4-:R-:W-:Y:S05]  /*220e0*/  @!P0 BRA `(.L_x_12564) ;  /* 0xfffffffc00f08947 */ /* 0x010fea000383ffff */
[----:B------:R-:W-:Y:S05]  /*220f0*/  BRA `(.L_x_12709) ;  /* 0xffffffc000607947 */ /* 0x000fea000383ffff */
.L_x_12565:
        /* <DEDUP_REMOVED lines=11> */
.L_x_12711:
[----:B------:R-:W-:Y:S05]  /*221b0*/  BSYNC B0 ;  /* 0x0000000000007941 */ /* 0x000fea0003800000 */
.L_x_12710:
[----:B------:R-:W-:Y:S05]  /*221c0*/  BRA `(.L_x_12712) ;  /* 0xffffffc000487947 */ /* 0x000fea000383ffff */
.L_x_12566:
[----:B------:R-:W-:Y:S01]  /*221d0*/  BSSY B0, `(.L_x_12713) ;  /* 0x0000006000007945 */ /* 0x000fe20003800000 */
[----:B------:R-:W-:-:S07]  /*221e0*/  IMAD.MOV.U32 R15, RZ, RZ, -0x1 ;  /* 0xffffffffff0f7424 */ /* 0x000fce00078e00ff */
[----:B0123--:R-:W-:Y:S05]  /*221f0*/  WARPSYNC.COLLECTIVE R15, `(.L_x_12714) ;  /* 0x000000000f0c7348 */ /* 0x00ffea0003c00000 */
[----:B------:R-:W-:Y:S02]  /*22200*/  ELECT P6, UR62, PT ;  /* 0x00000000003e782f */ /* 0x000fe400038c0000 */
[----:B------:R-:W-:Y:S01]  /*22210*/  MOV R14, UR62 ;  /* 0x0000003e000e7c02 */ /* 0x000fe20008000f00 */
[----:B0123--:R-:W-:Y:S10]  /*22220*/  ENDCOLLECTIVE ;  /* 0x000000000000791b */ /* 0x00fff40003800000 */
.L_x_12714:
[----:B------:R-:W-:Y:S05]  /*22230*/  BSYNC B0 ;  /* 0x0000000000007941 */ /* 0x000fea0003800000 */
.L_x_12713:
[----:B------:R-:W-:Y:S05]  /*22240*/  BRA `(.L_x_12715) ;  /* 0xffffffc0003c7947 */ /* 0x000fea000383ffff */
.L_x_12568:
[----:B0-----:R0:W4:Y:S02]  /*22250*/  SYNCS.PHASECHK.TRANS64.TRYWAIT P1, [R3+URZ+0x2d840], R2 ;  /* 0x02d84002030075a7 */ /* 0x001124000802017f */
[----:B----4-:R-:W-:Y:S05]  /*22260*/  @!P1 NANOSLEEP.SYNCS 0x989680 ;  /* 0x009896800000995d */ /* 0x010fea0003900000 */
[----:B------:R-:W4:Y:S02]  /*22270*/  @!P1 SYNCS.PHASECHK.TRANS64 P1, [R3+URZ+0x2d840], R2 ;  /* 0x02d84002030095a7 */ /* 0x000f24000802007f */
[----:B----4-:R-:W-:Y:S05]  /*22280*/  @!P1 BRA `(.L_x_12568) ;  /* 0xfffffffc00f09947 */ /* 0x010fea000383ffff */
[----:B------:R-:W-:Y:S05]  /*22290*/  BRA `(.L_x_12716) ;  /* 0xffffffc0005c7947 */ /* 0x000fea000383ffff */
.L_x_12570:
[----:B----4-:R4:W0:Y:S02]  /*222a0*/  SYNCS.PHASECHK.TRANS64.TRYWAIT P1, [R25+URZ+0x2d840], R0 ;  /* 0x02d84000190075a7 */ /* 0x010824000802017f */
[----:B0-----:R-:W-:Y:S05]  /*222b0*/  @!P1 NANOSLEEP.SYNCS 0x989680 ;  /* 0x009896800000995d */ /* 0x001fea0003900000 */
[----:B------:R-:W0:Y:S02]  /*222c0*/  @!P1 SYNCS.PHASECHK.TRANS64 P1, [R25+URZ+0x2d840], R0 ;  /* 0x02d84000190095a7 */ /* 0x000e24000802007f */
[----:B0-----:R-:W-:Y:S05]  /*222d0*/  @!P1 BRA `(.L_x_12570) ;  /* 0xfffffffc00f09947 */ /* 0x001fea000383ffff */
[----:B------:R-:W-:Y:S05]  /*222e0*/  BRA `(.L_x_12717) ;  /* 0xffffffc000687947 */ /* 0x000fea000383ffff */
.L_x_12572:
[----:B------:R0:W0:Y:S02]  /*222f0*/  SYNCS.PHASECHK.TRANS64.TRYWAIT P1, [R3+URZ+0x2d860], R2 ;  /* 0x02d86002030075a7 */ /* 0x000024000802017f */
[----:B0-----:R-:W-:Y:S05]  /*22300*/  @!P1 NANOSLEEP.SYNCS 0x989680 ;  /* 0x009896800000995d */ /* 0x001fea0003900000 */
[----:B------:R-:W0:Y:S02]  /*22310*/  @!P1 SYNCS.PHASECHK.TRANS64 P1, [R3+URZ+0x2d860], R2 ;  /* 0x02d86002030095a7 */ /* 0x000e24000802007f */
[----:B0-----:R-:W-:Y:S05]  /*22320*/  @!P1 BRA `(.L_x_12572) ;  /* 0xfffffffc00f09947 */ /* 0x001fea000383ffff */
[----:B------:R-:W-:Y:S05]  /*22330*/  BRA `(.L_x_12718) ;  /* 0xffffffc000647947 */ /* 0x000fea000383ffff */
.L_x_12719:
        /* <DEDUP_REMOVED lines=12> */
.L_x_15861:


//--------------------- .text._ZN7cutlass13device_kernelIN5flash11enable_sm90INS1_16FlashAttnFwdSm90INS1_25CollectiveMainloopFwdSm90ILi2EN4cute5tupleIJNS5_1CILi1EEES8_S8_EEENS6_IJNS7_ILi192EEENS7_ILi128EEENS7_ILi64EEEEEELi64ENS_10bfloat16_tEfNS_4arch4Sm90ELb0ELb0ELb1ELb0ELb1ELb0ELb0ELb1ELb1ELb1ELb0ELb0EEENS1_21CollectiveEpilogueFwdINS6_IJSA_SC_SB_EEES9_SE_SG_Li384ELb0ELb1ELb0ELb0EEENS1_29StaticPersistentTileSchedulerILb0EEEEEEEEEvNT_6ParamsE --------------------------
	.section	.text._ZN7cutlass13device_kernelIN5flash11enable_sm90INS1_16FlashAttnFwdSm90INS1_25CollectiveMainloopFwdSm90ILi2EN4cute5tupleIJNS5_1CILi1EEES8_S8_EEENS6_IJNS7_ILi192EEENS7_ILi128EEENS7_ILi64EEEEEELi64ENS_10bfloat16_tEfNS_4arch4Sm90ELb0ELb0ELb1ELb0ELb1ELb0ELb0ELb1ELb1ELb1ELb0ELb0EEENS1_21CollectiveEpilogueFwdINS6_IJSA_SC_SB_EEES9_SE_SG_Li384ELb0ELb1ELb0ELb0EEENS1_29StaticPersistentTileSchedulerILb0EEEEEEEEEvNT_6ParamsE,"ax",@progbits
	.align	128
.text._ZN7cutlass13device_kernelIN5flash11enable_sm90INS1_16FlashAttnFwdSm90INS1_25CollectiveMainloopFwdSm90ILi2EN4cute5tupleIJNS5_1CILi1EEES8_S8_EEENS6_IJNS7_ILi192EEENS7_ILi128EEENS7_ILi64EEEEEELi64ENS_10bfloat16_tEfNS_4arch4Sm90ELb0ELb0ELb1ELb0ELb1ELb0ELb0ELb1ELb1ELb1ELb0ELb0EEENS1_21CollectiveEpilogueFwdINS6_IJSA_SC_SB_EEES9_SE_SG_Li384ELb0ELb1ELb0ELb0EEENS1_29StaticPersistentTileSchedulerILb0EEEEEEEEEvNT_6ParamsE:
        .type           _ZN7cutlass13device_kernelIN5flash11enable_sm90INS1_16FlashAttnFwdSm90INS1_25CollectiveMainloopFwdSm90ILi2EN4cute5tupleIJNS5_1CILi1EEES8_S8_EEENS6_IJNS7_ILi192EEENS7_ILi128EEENS7_ILi64EEEEEELi64ENS_10bfloat16_tEfNS_4arch4Sm90ELb0ELb0ELb1ELb0ELb1ELb0ELb0ELb1ELb1ELb1ELb0ELb0EEENS1_21CollectiveEpilogueFwdINS6_IJSA_SC_SB_EEES9_SE_SG_Li384ELb0ELb1ELb0ELb0EEENS1_29StaticPersistentTileSchedulerILb0EEEEEEEEEvNT_6ParamsE,@function
        .size           _ZN7cutlass13device_kernelIN5flash11enable_sm90INS1_16FlashAttnFwdSm90INS1_25CollectiveMainloopFwdSm90ILi2EN4cute5tupleIJNS5_1CILi1EEES8_S8_EEENS6_IJNS7_ILi192EEENS7_ILi128EEENS7_ILi64EEEEEELi64ENS_10bfloat16_tEfNS_4arch4Sm90ELb0ELb0ELb1ELb0ELb1ELb0ELb0ELb1ELb1ELb1ELb0ELb0EEENS1_21CollectiveEpilogueFwdINS6_IJSA_SC_SB_EEES9_SE_SG_Li384ELb0ELb1ELb0ELb0EEENS1_29StaticPersistentTileSchedulerILb0EEEEEEEEEvNT_6ParamsE,(.L_x_15862 - _ZN7cutlass13device_kernelIN5flash11enable_sm90INS1_16FlashAttnFwdSm90INS1_25CollectiveMainloopFwdSm90ILi2EN4cute5tupleIJNS5_1CILi1EEES8_S8_EEENS6_IJNS7_ILi192EEENS7_ILi128EEENS7_ILi64EEEEEELi64ENS_10bfloat16_tEfNS_4arch4Sm90ELb0ELb0ELb1ELb0ELb1ELb0ELb0ELb1ELb1ELb1ELb0ELb0EEENS1_21CollectiveEpilogueFwdINS6_IJSA_SC_SB_EEES9_SE_SG_Li384ELb0ELb1ELb0ELb0EEENS1_29StaticPersistentTileSchedulerILb0EEEEEEEEEvNT_6ParamsE)
        .other          _ZN7cutlass13device_kernelIN5flash11enable_sm90INS1_16FlashAttnFwdSm90INS1_25CollectiveMainloopFwdSm90ILi2EN4cute5tupleIJNS5_1CILi1EEES8_S8_EEENS6_IJNS7_ILi192EEENS7_ILi128EEENS7_ILi64EEEEEELi64ENS_10bfloat16_tEfNS_4arch4Sm90ELb0ELb0ELb1ELb0ELb1ELb0ELb0ELb1ELb1ELb1ELb0ELb0EEENS1_21CollectiveEpilogueFwdINS6_IJSA_SC_SB_EEES9_SE_SG_Li384ELb0ELb1ELb0ELb0EEENS1_29StaticPersistentTileSchedulerILb0EEEEEEEEEvNT_6ParamsE,@"STO_CUDA_ENTRY STV_DEFAULT"
_ZN7cutlass13device_kernelIN5flash11enable_sm90INS1_16FlashAttnFwdSm90INS1_25CollectiveMainloopFwdSm90ILi2EN4cute5tupleIJNS5_1CILi1EEES8_S8_EEENS6_IJNS7_ILi192EEENS7_ILi128EEENS7_ILi64EEEEEELi64ENS_10bfloat16_tEfNS_4arch4Sm90ELb0ELb0ELb1ELb0ELb1ELb0ELb0ELb1ELb1ELb1ELb0ELb0EEENS1_21CollectiveEpilogueFwdINS6_IJSA_SC_SB_EEES9_SE_SG_Li384ELb0ELb1ELb0ELb0EEENS1_29StaticPersistentTileSchedulerILb0EEEEEEEEEvNT_6ParamsE:
        /* <DEDUP_REMOVED lines=45> */
.L_x_12720:
        /* <DEDUP_REMOVED lines=22> */
.L_x_12721:
        /* <DEDUP_REMOVED lines=18> */
.L_x_12722:
        /* <DEDUP_REMOVED lines=22> */
.L_x_12723:
        /* <DEDUP_REMOVED lines=23> */
.L_x_12724:
        /* <DEDUP_REMOVED lines=8> */
.L_x_12726:
[----:B------:R-:W-:-:S08]  /*08a0*/  NOP ;  /* 0x0000000000007918 */ /* 0x000fd00000000000 */
[----:B------:R-:W0:Y:S02]  /*08b0*/  USETMAXREG.TRY_ALLOC.CTAPOOL UP0, 0xa0 ;  /* 0x000000a0000079c8 */ /* 0x000e240008000600 */
[----:B0-----:R-:W-:-:S13]  /*08c0*/  PLOP3.LUT P0, PT, PT, PT, UP0, 0x80, 0x0 ;  /* 0x000000000000781c */ /* 0x001fda0003f0f008 */
[----:B------:R-:W-:Y:S05]  /*08d0*/  @!P0 BRA `(.L_x_12726) ;  /* 0xfffffffc00f08947 */ /* 0x000fea000383ffff */
[----:B------:R-:W0:Y:S01]  /*08e0*/  S2R R2, SR_TID.X ;  /* 0x0000000000027919 */ /* 0x000e220000002100 */
[----:B------:R-:W2:Y:S08]  /*08f0*/  S2UR UR46, SR_CTAID.X ;  /* 0x00000000002e79c3 */ /* 0x000eb00000002500 */
[----:B------:R-:W-:Y:S06]  /*0900*/  BAR.ARV 0x8, 0x200 ;  /* 0x0208000000007b1d */ /* 0x000fec0000002000 */
[----:B0-----:R-:W-:-:S04]  /*0910*/  LOP3.LUT R0, R2, 0xffffff80, RZ, 0xc0, !PT ;  /* 0xffffff8002007812 */ /* 0x001fc800078ec0ff */
[----:B------:R-:W-:Y:S02]  /*0920*/  ISETP.NE.AND P0, PT, R0, 0x80, PT ;  /* 0x000000800000780c */ /* 0x000fe40003f05270 */
[----:B------:R-:W2:Y:S11]  /*0930*/  LDC R0, c[0x0][0xc34] ;  /* 0x00030d00ff007b82 */ /* 0x000eb60000000800 */
[----:B------:R-:W-:Y:S06]  /*0940*/  @!P0 BAR.ARV 0x9, 0x100 ;  /* 0x0244000000008b1d */ /* 0x000fec0000002000 */
[----:B--2---:R-:W-:-:S13]  /*0950*/  ISETP.LE.AND P0, PT, R0, UR46, PT ;  /* 0x0000002e00007c0c */ /* 0x004fda000bf03270 */
[----:B-1----:R-:W-:Y:S05]  /*0960*/  @P0 EXIT ;  /* 0x000000000000094d */ /* 0x002fea0003800000 */
[----:B------:R-:W-:Y:S01]  /*0970*/  VIADD R2, R2, 0xffffff80 ;  /* 0xffffff8002027836 */ /* 0x000fe20000000000 */
[----:B------:R-:W-:Y:S01]  /*0980*/  ULOP3.LUT UR40, UR39, 0x1, URZ, 0xfc, !UPT ;  /* 0x0000000127287892 */ /* 0x000fe2000f8efc3f */
[----:B------:R-:W-:Y:S01]  /*0990*/  IMAD.MOV.U32 R153, RZ, RZ, -0x2 ;  /* 0xfffffffeff997424 */ /* 0x000fe200078e00ff */
[----:B------:R-:W-:Y:S01]  /*09a0*/  UMOV UR36, URZ ;  /* 0x0000003f00247c82 */ /* 0x000fe20008000000 */
[----:B------:R-:W-:Y:S01]  /*09b0*/  UMOV UR37, URZ ;  /* 0x0000003f00257c82 */ /* 0x000fe20008000000 */
[----:B------:R-:W-:Y:S01]  /*09c0*/  SHF.R.S32.HI R3, RZ, 0x1f, R2 ;  /* 0x0000001fff037819 */ /* 0x000fe20000011402 */
[----:B------:R-:W-:-:S03]  /*09d0*/  UMOV UR38, URZ ;  /* 0x0000003f00267c82 */ /* 0x000fc60008000000 */
[CC--:B------:R-:W-:Y:S02]  /*09e0*/  LEA.HI R19, R3.reuse, R2.reuse, RZ, 0x7 ;  /* 0x0000000203137211 */ /* 0x0c0fe400078f38ff */
[-C--:B------:R-:W-:Y:S02]  /*09f0*/  LEA.HI R7, R3, R2.reuse, RZ, 0x2 ;  /* 0x0000000203077211 */ /* 0x080fe400078f10ff */
[----:B------:R-:W-:Y:S02]  /*0a00*/  LOP3.LUT R17, R19, 0xffffff80, RZ, 0xc0, !PT ;  /* 0xffffff8013117812 */ /* 0x000fe400078ec0ff */
[CC--:B------:R-:W-:Y:S02]  /*0a10*/  LEA.HI R0, R3.reuse, R2.reuse, RZ, 0x4 ;  /* 0x0000000203007211 */ /* 0x0c0fe400078f20ff */
[----:B------:R-:W-:Y:S01]  /*0a20*/  LEA.HI R5, R3, R2, RZ, 0x5 ;  /* 0x0000000203057211 */ /* 0x000fe200078f28ff */
[----:B------:R-:W-:Y:S01]  /*0a30*/  IMAD.IADD R17, R2, 0x1, -R17 ;  /* 0x0000000102117824 */ /* 0x000fe200078e0a11 */
[----:B------:R-:W-:-:S02]  /*0a40*/  LOP3.LUT R11, R7, 0xfffffffc, RZ, 0xc0, !PT ;  /* 0xfffffffc070b7812 */ /* 0x000fc400078ec0ff */
[----:B------:R-:W-:Y:S01]  /*0a50*/  SHF.R.S32.HI R7, RZ, 0x4, R0 ;  /* 0x00000004ff077819 */ /* 0x000fe20000011400 */
[----:B------:R-:W-:Y:S01]  /*0a60*/  IMAD.SHL.U32 R6, R5, 0x20, RZ ;  /* 0x0000002005067824 */ /* 0x000fe200078e00ff */
[----:B------:R-:W-:Y:S01]  /*0a70*/  SHF.R.S32.HI R4, RZ, 0x1f, R17 ;  /* 0x0000001fff047819 */ /* 0x000fe20000011411 */
[----:B------:R-:W-:Y:S01]  /*0a80*/  IMAD.IADD R11, R2, 0x1, -R11 ;  /* 0x00000001020b7824 */ /* 0x000fe200078e0a0b */
[----:B------:R-:W-:Y:S02]  /*0a90*/  LEA.HI R16, R3, R2, RZ, 0x3 ;  /* 0x0000000203107211 */ /* 0x000fe400078f18ff */
[----:B------:R-:W-:Y:S02]  /*0aa0*/  LEA.HI R3, R4, R17, RZ, 0x2 ;  /* 0x0000001104037211 */ /* 0x000fe400078f10ff */
[C---:B------:R-:W-:Y:S02]  /*0ab0*/  LOP3.LUT R5, R0.reuse, 0x3fffff0, RZ, 0xc0, !PT ;  /* 0x03fffff000057812 */ /* 0x040fe400078ec0ff */
[----:B------:R-:W-:-:S02]  /*0ac0*/  LEA.HI R0, R0, R7, RZ, 0x1 ;  /* 0x0000000700007211 */ /* 0x000fc400078f08ff */
[--C-:B------:R-:W-:Y:S02]  /*0ad0*/  SHF.R.S32.HI R8, RZ, 0x2, R3.reuse ;  /* 0x00000002ff087819 */ /* 0x100fe40000011403 */
[----:B------:R-:W-:Y:S02]  /*0ae0*/  SHF.R.S32.HI R9, RZ, 0x1f, R3 ;  /* 0x0000001fff097819 */ /* 0x000fe40000011403 */
[----:B------:R-:W-:Y:S02]  /*0af0*/  LOP3.LUT R0, R0, 0x1ffffffe, RZ, 0xc0, !PT ;  /* 0x1ffffffe00007812 */ /* 0x000fe400078ec0ff */
[----:B------:R-:W-:Y:S02]  /*0b00*/  SHF.R.S32.HI R19, RZ, 0x7, R19 ;  /* 0x00000007ff137819 */ /* 0x000fe40000011413 */
[----:B------:R-:W-:Y:S01]  /*0b10*/  LOP3.LUT R6, R6, 0xfffffc00, RZ, 0xc0, !PT ;  /* 0xfffffc0006067812 */ /* 0x000fe200078ec0ff */
[----:B------:R-:W-:Y:S01]  /*0b20*/  IMAD.IADD R152, R7, 0x1, -R0 ;  /* 0x0000000107987824 */ /* 0x000fe200078e0a00 */
[----:B------:R-:W-:Y:S01]  /*0b30*/  IADD3 R5, R2, -R5, RZ ;  /* 0x8000000502057210 */ /* 0x000fe20007ffe0ff */
[----:B------:R-:W-:Y:S01]  /*0b40*/  IMAD.HI R0, R19, 0x55555556, RZ ;  /* 0x5555555613007827 */ /* 0x000fe200078e02ff */
[----:B------:R-:W-:-:S02]  /*0b50*/  LEA.HI R9, R9, R8, RZ, 0x3 ;  /* 0x0000000809097211 */ /* 0x000fc400078f18ff */
[----:B------:R-:W-:Y:S01]  /*0b60*/  LEA.HI R7, R11, R11, RZ, 0x1 ;  /* 0x0000000b0b077211 */ /* 0x000fe200078f08ff */
[----:B------:R-:W-:Y:S01]  /*0b70*/  IMAD R5, R5, 0x40, R6 ;  /* 0x0000004005057824 */ /* 0x000fe200078e0206 */
[----:B------:R-:W-:Y:S02]  /*0b80*/  LOP3.LUT R9, R9, 0xfffffff8, RZ, 0xc0, !PT ;  /* 0xfffffff809097812 */ /* 0x000fe400078ec0ff */
[----:B------:R-:W-:Y:S01]  /*0b90*/  LEA.HI R6, R4, R17, RZ, 0x5 ;  /* 0x0000001104067211 */ /* 0x000fe200078f28ff */
[----:B------:R-:W-:Y:S01]  /*0ba0*/  IMAD R152, R152, 0x8, R5 ;  /* 0x0000000898987824 */ /* 0x000fe200078e0205 */
[----:B------:R-:W-:Y:S02]  /*0bb0*/  IADD3 R9, R8, -R9, RZ ;  /* 0x8000000908097210 */ /* 0x000fe40007ffe0ff */
[----:B------:R-:W-:Y:S02]  /*0bc0*/  LEA.HI R0, R0, R0, RZ, 0x1 ;  /* 0x0000000000007211 */ /* 0x000fe400078f08ff */
[----:B------:R-:W-:-:S02]  /*0bd0*/  SHF.R.S32.HI R6, RZ, 0x5, R6 ;  /* 0x00000005ff067819 */ /* 0x000fc40000011406 */
[----:B------:R-:W-:Y:S01]  /*0be0*/  LOP3.LUT R4, R3, 0x7ffffffc, RZ, 0xc0, !PT ;  /* 0x7ffffffc03047812 */ /* 0x000fe200078ec0ff */
[----:B------:R-:W-:Y:S01]  /*0bf0*/  IMAD R0, R0, -0x3, R19 ;  /* 0xfffffffd00007824 */ /* 0x000fe200078e0213 */
[----:B------:R-:W-:Y:S01]  /*0c00*/  LOP3.LUT R8, R7, 0x1ffffffe, RZ, 0xc0, !PT ;  /* 0x1ffffffe07087812 */ /* 0x000fe200078ec0ff */
[----:B------:R-:W-:Y:S01]  /*0c10*/  IMAD R9, R6, 0x10, R9 ;  /* 0x0000001006097824 */ /* 0x000fe200078e0209 */
[----:B------:R-:W-:Y:S01]  /*0c20*/  LOP3.LUT R13, R16, 0xfffffff8, RZ, 0xc0, !PT ;  /* 0xfffffff8100d7812 */ /* 0x000fe200078ec0ff */
[----:B------:R-:W-:Y:S01]  /*0c30*/  IMAD.IADD R4, R17, 0x1, -R4 ;  /* 0x0000000111047824 */ /* 0x000fe200078e0a04 */
[----:B------:R-:W-:Y:S01]  /*0c40*/  IADD3 R23, R11, -R8, RZ ;  /* 0x800000080b177210 */ /* 0x000fe20007ffe0ff */
[----:B------:R-:W-:Y:S01]  /*0c50*/  IMAD R22, R0, 0x40, R9 ;  /* 0x0000004000167824 */ /* 0x000fe200078e0209 */
[----:B------:R-:W-:Y:S01]  /*0c60*/  SHF.R.S32.HI R16, RZ, 0x3, R16 ;  /* 0x00000003ff107819 */ /* 0x000fe20000011410 */
[----:B------:R-:W-:Y:S02]  /*0c70*/  IMAD.IADD R2, R2, 0x1, -R13 ;  /* 0x0000000102027824 */ /* 0x000fe400078e0a0d */
[----:B------:R-:W-:-:S02]  /*0c80*/  IMAD R153, R4, R153, 0x80 ;  /* 0x0000008004997424 */ /* 0x000fc400078e0299 */
[----:B------:R-:W-:-:S07]  /*0c90*/  IMAD R23, R23, 0x8, R22 ;  /* 0x0000000817177824 */ /* 0x000fce00078e0216 */
.L_x_12751:
[----:B0-----:R-:W0:Y:S01]  /*0ca0*/  SHFL.IDX PT, R0, R19, RZ, 0x1f ;  /* 0x00001fff13007589 */ /* 0x001e2200000e0000 */
[----:B------:R-:W1:Y:S01]  /*0cb0*/  S2UR UR41, SR_CgaCtaId ;  /* 0x00000000002979c3 */ /* 0x000e620000008800 */
[----:B------:R-:W-:Y:S01]  /*0cc0*/  ULDC UR4, c[0x0][0xc38] ;  /* 0x00030e0000047ab9 */ /* 0x000fe20000000800 */
[----:B------:R-:W-:Y:S01]  /*0cd0*/  ULDC.64 UR6, c[0x0][0x418] ;  /* 0x0001060000067ab9 */ /* 0x000fe20000000a00 */
[----:B------:R-:W-:Y:S02]  /*0ce0*/  UISETP.NE.AND UP2, UPT, UR4, 0x1, UPT ;  /* 0x000000010400788c */ /* 0x000fe4000bf45270 */
[----:B------:R-:W-:Y:S01]  /*0cf0*/  UISETP.NE.U32.AND UP0, UPT, UR6, URZ, UPT ;  /* 0x0000003f0600728c */ /* 0x000fe2000bf05070 */
[----:B------:R-:W-:Y:S01]  /*0d00*/  ULDC UR4, c[0x0][0xc44] ;  /* 0x0003110000047ab9 */ /* 0x000fe20000000800 */
[----:B------:R-:W-:Y:S01]  /*0d10*/  UMOV UR43, UR46 ;  /* 0x0000002e002b7c82 */ /* 0x000fe20008000000 */
[----:B------:R-:W-:Y:S01]  /*0d20*/  UISETP.NE.AND UP1, UPT, UR4, 0x1, UPT ;  /* 0x000000010400788c */ /* 0x000fe2000bf25270 */
[----:B------:R-:W-:Y:S01]  /*0d30*/  UMOV UR44, 0x400 ;  /* 0x00000400002c7882 */ /* 0x000fe20000000000 */
[----:B------:R-:W-:-:S04]  /*0d40*/  UISETP.NE.AND.EX UP0, UPT, UR7, URZ, UPT, UP0 ;  /* 0x0000003f0700728c */ /* 0x000fc8000bf05300 */
[----:B------:R-:W-:Y:S01]  /*0d50*/  @UP2 ULDC UR4, c[0x0][0xc3c] ;  /* 0x00030f0000042ab9 */ /* 0x000fe20000000800 */
[----:B------:R-:W-:Y:S01]  /*0d60*/  @UP2 ULDC UR6, c[0x0][0xc40] ;  /* 0x0003100000062ab9 */ /* 0x000fe20000000800 */
[----:B------:R-:W-:Y:S01]  /*0d70*/  UIMAD.WIDE.U32 UR4, UR46, UR4, URZ ;  /* 0x000000042e0472a5 */ /* 0x000fe2000f8e003f */
[----:B------:R-:W-:-:S03]  /*0d80*/  ULDC UR48, c[0x0][0x424] ;  /* 0x0001090000307ab9 */ /* 0x000fc60000000800 */
[----:B------:R-:W-:Y:S01]  /*0d90*/  @UP2 USHF.R.U32.HI UR43, URZ, UR6, UR5 ;  /* 0x000000063f2b2299 */ /* 0x000fe20008011605 */
[----:B------:R-:W-:Y:S01]  /*0da0*/  @UP1 ULDC.64 UR8, c[0x0][0xc48] ;  /* 0x0003120000081ab9 */ /* 0x000fe20000000a00 */
[----:B0-----:R-:W-:Y:S01]  /*0db0*/  R2UR UR42, R0 ;  /* 0x00000000002a72ca */ /* 0x001fe200000e0000 */
[----:B-1----:R-:W-:Y:S02]  /*0dc0*/  ULEA UR44, UR41, UR44, 0x18 ;  /* 0x0000002c292c7291 */ /* 0x002fe4000f8ec03f */
[----:B------:R-:W-:Y:S02]  /*0dd0*/  UIMAD.WIDE.U32 UR4, UR43, UR8, URZ ;  /* 0x000000082b0472a5 */ /* 0x000fe4000f8e003f */
[----:B------:R-:W-:Y:S02]  /*0de0*/  UIADD3 UR8, UR44, 0x8400, URZ ;  /* 0x000084002c087890 */ /* 0x000fe4000fffe03f */
[----:B------:R-:W-:Y:S02]  /*0df0*/  USEL UR48, UR48, 0x1, UP0 ;  /* 0x0000000130307887 */ /* 0x000fe40008000000 */
[----:B------:R-:W-:Y:S01]  /*0e00*/  ULOP3.LUT UP0, URZ, UR8, 0x3ff, URZ, 0xc0, !UPT ;  /* 0x000003ff083f7892 */ /* 0x000fe2000f80c03f */
[----:B------:R-:W-:Y:S01]  /*0e10*/  ULDC UR4, c[0x0][0x2f0] ;  /* 0x0000bc0000047ab9 */ /* 0x000fe20000000800 */
[----:B------:R-:W-:-:S02]  /*0e20*/  UMOV UR45, UR43 ;  /* 0x0000002b002d7c82 */ /* 0x000fc40008000000 */
[----:B------:R-:W-:Y:S02]  /*0e30*/  UIMAD.WIDE UR6, UR42, 0x55555556, URZ ;  /* 0x555555562a0678a5 */ /* 0x000fe4000f8e023f */
[----:B------:R-:W-:Y:S01]  /*0e40*/  UIMAD UR48, UR48, UR4, URZ ;  /* 0x00000004303072a4 */ /* 0x000fe2000f8e023f */
[----:B------:R-:W-:Y:S01]  /*0e50*/  PLOP3.LUT P0, PT, PT, PT, UP0, 0x80, 0x0 ;  /* 0x000000000000781c */ /* 0x000fe20003f0f008 */
[----:B------:R-:W-:Y:S02]  /*0e60*/  ULEA.HI UR7, UR7, UR7, URZ, 0x1 ;  /* 0x0000000707077291 */ /* 0x000fe4000f8f083f */
[----:B------:R-:W-:Y:S02]  /*0e70*/  UIADD3 UR4, UR48, 0x7f, URZ ;  /* 0x0000007f30047890 */ /* 0x000fe4000fffe03f */
[----:B------:R-:W-:Y:S02]  /*0e80*/  UIMAD UR7, UR7, -0x3, UR42 ;  /* 0xfffffffd070778a4 */ /* 0x000fe4000f8e022a */
[----:B------:R-:W-:-:S02]  /*0e90*/  @UP1 USHF.R.U32.HI UR45, URZ, UR9, UR5 ;  /* 0x000000093f2d1299 */ /* 0x000fc40008011605 */
[----:B------:R-:W-:Y:S02]  /*0ea0*/  USHF.R.S32.HI UR5, URZ, 0x1f, UR4 ;  /* 0x0000001f3f057899 */ /* 0x000fe40008011404 */
[----:B------:R-:W-:Y:S02]  /*0eb0*/  ULEA UR7, UR7, UR8, 0xd ;  /* 0x0000000807077291 */ /* 0x000fe4000f8e683f */
[----:B------:R-:W-:Y:S02]  /*0ec0*/  ULEA.HI UR5, UR5, UR4, URZ, 0x7 ;  /* 0x0000000405057291 */ /* 0x000fe4000f8f383f */
[----:B------:R-:W-:Y:S02]  /*0ed0*/  USHF.R.U32.HI UR7, URZ, 0x4, UR7 ;  /* 0x000000043f077899 */ /* 0x000fe40008011607 */
[----:B------:R-:W-:Y:S02]  /*0ee0*/  USHF.R.S32.HI UR47, URZ, 0x7, UR5 ;  /* 0x000000073f2f7899 */ /* 0x000fe40008011405 */
        /* <DEDUP_REMOVED lines=18> */
.L_x_12727:
[----:B------:R-:W-:Y:S01]  /*1010*/  ULOP3.LUT UR4, UR36, 0x1, URZ, 0xc0, !UPT ;  /* 0x0000000124047892 */ /* 0x000fe2000f8ec03f */
[----:B------:R-:W-:-:S05]  /*1020*/  IMAD.U32 R3, RZ, RZ, UR40 ;  /* 0x00000028ff037e24 */ /* 0x000fca000f8e00ff */
[----:B------:R-:W-:Y:S01]  /*1030*/  IMAD.U32 R0, RZ, RZ, UR4 ;  /* 0x00000004ff007e24 */ /* 0x000fe2000f8e00ff */
[----:B------:R-:W-:-:S04]  /*1040*/  ISETP.NE.AND P0, PT, R3, 0x3, PT ;  /* 0x000000030300780c */ /* 0x000fc80003f05270 */
[----:B------:R-:W-:-:S04]  /*1050*/  SHF.L.U32 R0, R0, 0x1f, RZ ;  /* 0x0000001f00007819 */ /* 0x000fc800000006ff */
[----:B------:R-:W0:Y:S02]  /*1060*/  SYNCS.PHASECHK.TRANS64.TRYWAIT P1, [UR44+0x16800], R0 ;  /* 0x01680000ff0075a7 */ /* 0x000e24000802016c */
[----:B0-----:R-:W-:Y:S05]  /*1070*/  @!P1 BRA `(.L_x_12728) ;  /* 0x0000009c009c9947 */ /* 0x001fea0003800000 */
.L_x_12801:
[----:B------:R-:W-:Y:S05]  /*1080*/  @!P0 BRA `(.L_x_12729) ;  /* 0x0000000000048947 */ /* 0x000fea0003800000 */
[----:B------:R-:W-:Y:S01]  /*1090*/  BPT.TRAP 0x1 ;  /* 0x000000040000795c */ /* 0x000fe20000300000 */
.L_x_12729:
[----:B0-----:R-:W-:Y:S01]  /*10a0*/  IMAD.U32 R0, RZ, RZ, UR38 ;  /* 0x00000026ff007e24 */ /* 0x001fe2000f8e00ff */
[----:B------:R-:W-:-:S04]  /*10b0*/  MOV R3, UR37 ;  /* 0x0000002500037c02 */ /* 0x000fc80008000f00 */
[----:B------:R-:W-:Y:S02]  /*10c0*/  LEA R0, R0, UR44, 0x3 ;  /* 0x0000002c00007c11 */ /* 0x000fe4000f8e18ff */
[----:B------:R-:W-:-:S04]  /*10d0*/  SHF.L.U32 R3, R3, 0x1f, RZ ;  /* 0x0000001f03037819 */ /* 0x000fc800000006ff */
[----:B------:R0:W1:Y:S01]  /*10e0*/  SYNCS.PHASECHK.TRANS64.TRYWAIT P1, [R0+URZ+0x16830], R3 ;  /* 0x01683003000075a7 */ /* 0x000062000802017f */
[----:B------:R-:W-:Y:S05]  /*10f0*/  @!P0 BRA `(.L_x_12730) ;  /* 0x0000000000048947 */ /* 0x000fea0003800000 */
[----:B------:R-:W-:Y:S01]  /*1100*/  BPT.TRAP 0x1 ;  /* 0x000000040000795c */ /* 0x000fe20000300000 */
.L_x_12730:
[----:B------:R-:W-:Y:S01]  /*1110*/  IMAD.MOV.U32 R119, RZ, RZ, RZ ;  /* 0x000000ffff777224 */ /* 0x000fe200078e00ff */
[----:B-1----:R-:W-:Y:S06]  /*1120*/  @P1 BRA `(.L_x_12731) ;  /* 0x0000000000081947 */ /* 0x002fec0003800000 */
[----:B------:R-:W1:Y:S02]  /*1130*/  SYNCS.PHASECHK.TRANS64.TRYWAIT P1, [R0+URZ+0x16830], R3 ;  /* 0x01683003000075a7 */ /* 0x000e64000802017f */
[----:B-1----:R-:W-:Y:S05]  /*1140*/  @!P1 BRA `(.L_x_12732) ;  /* 0x0000009c00809947 */ /* 0x002fea0003800000 */
.L_x_12731:
        /* <DEDUP_REMOVED lines=35> */
.L_x_12733:
        /* <DEDUP_REMOVED lines=13> */
[----:B------:R-:W-:-:S02]  /*1450*/  VIADD R62, R153, UR48 ;  /* 0x00000030993e7c36 */ /* 0x000fc40008000000 */
[----:B01----:R-:W-:Y:S01]  /*1460*/  FMUL.FTZ R3, R26, UR6 ;  /* 0x000000061a037c20 */ /* 0x003fe20008410000 */
[----:B------:R-:W-:Y:S01]  /*1470*/  IMAD.U32 R63, RZ, RZ, UR47 ;  /* 0x0000002fff3f7e24 */ /* 0x000fe2000f8e00ff */
[----:B------:R-:W0:Y:S01]  /*1480*/  MUFU.TANH R6, R6 ;  /* 0x0000000600067308 */ /* 0x000e220000002400 */
[----:B------:R-:W-:Y:S01]  /*1490*/  FMUL.FTZ R4, R27, UR6 ;  /* 0x000000061b047c20 */ /* 0x000fe20008410000 */
[----:B------:R-:W-:Y:S01]  /*14a0*/  FMUL.FTZ R24, R36, UR6 ;  /* 0x0000000624187c20 */ /* 0x000fe20008410000 */
[----:B------:R-:W-:Y:S02]  /*14b0*/  IMAD R62, R63, -0x80, R62 ;  /* 0xffffff803f3e7824 */ /* 0x000fe400078e023e */
[----:B------:R-:W-:Y:S01]  /*14c0*/  FMUL.FTZ R8, R31, UR6 ;  /* 0x000000061f087c20 */ /* 0x000fe20008410000 */
[----:B------:R-:W-:Y:S01]  /*14d0*/  FMUL.FTZ R31, R44, UR6 ;  /* 0x000000062c1f7c20 */ /* 0x000fe20008410000 */
[----:B------:R-:W-:Y:S01]  /*14e0*/  FMUL.FTZ R7, R30, UR6 ;  /* 0x000000061e077c20 */ /* 0x000fe20008410000 */
[----:B------:R-:W-:Y:S01]  /*14f0*/  FMUL.FTZ R11, R35, UR6 ;  /* 0x00000006230b7c20 */ /* 0x000fe20008410000 */
[----:B------:R-:W1:Y:S01]  /*1500*/  MUFU.TANH R10, R10 ;  /* 0x0000000a000a7308 */ /* 0x000e620000002400 */
[C---:B------:R-:W-:Y:S01]  /*1510*/  ISETP.GT.AND P2, PT, R62.reuse, RZ, PT ;  /* 0x000000ff3e00720c */ /* 0x040fe20003f44270 */
[----:B------:R-:W-:Y:S01]  /*1520*/  FMUL.FTZ R20, R37, UR6 ;  /* 0x0000000625147c20 */ /* 0x000fe20008410000 */
[C---:B------:R-:W-:Y:S01]  /*1530*/  ISETP.GT.AND P1, PT, R62.reuse, 0x1, PT ;  /* 0x000000013e00780c */ /* 0x040fe20003f24270 */
[----:B------:R-:W-:Y:S01]  /*1540*/  FMUL.FTZ R27, R43, UR6 ;  /* 0x000000062b1b7c20 */ /* 0x000fe20008410000 */
[----:B------:R-:W-:Y:S01]  /*1550*/  ISETP.GT.AND P6, PT, R62, 0x8, PT ;  /* 0x000000083e00780c */ /* 0x000fe20003fc4270 */
[----:B------:R-:W-:Y:S01]  /*1560*/  FMUL.FTZ R35, R50, UR6 ;  /* 0x0000000632237c20 */ /* 0x000fe20008410000 */
[----:B--2---:R-:W-:Y:S01]  /*1570*/  FSEL R44, R5, -INF , P2 ;  /* 0xff800000052c7808 */ /* 0x004fe20001000000 */
[----:B------:R-:W2:Y:S01]  /*1580*/  MUFU.TANH R12, R12 ;  /* 0x0000000c000c7308 */ /* 0x000ea20000002400 */
[----:B0-----:R-:W-:Y:S01]  /*1590*/  FSEL R63, R6, -INF , P1 ;  /* 0xff800000063f7808 */ /* 0x001fe20000800000 */
[----:B------:R-:W-:Y:S01]  /*15a0*/  FMUL.FTZ R43, R58, UR6 ;  /* 0x000000063a2b7c20 */ /* 0x000fe20008410000 */
[----:B------:R-:W-:Y:S01]  /*15b0*/  FMUL.FTZ R50, R65, UR6 ;  /* 0x0000000641327c20 */ /* 0x000fe20008410000 */
[----:B------:R-:W-:Y:S01]  /*15c0*/  FMUL.FTZ R58, R72, UR6 ;  /* 0x00000006483a7c20 */ /* 0x000fe20008410000 */
[----:B------:R-:W-:Y:S01]  /*15d0*/  ISETP.GT.AND P5, PT, R62, 0x9, PT ;  /* 0x000000093e00780c */ /* 0x000fe20003fa4270 */
[----:B------:R-:W-:Y:S01]  /*15e0*/  FMUL.FTZ R28, R40, UR6 ;  /* 0x00000006281c7c20 */ /* 0x000fe20008410000 */
[----:B------:R-:W-:Y:S01]  /*15f0*/  FMNMX.FTZ R72, R44, R63, !PT ;  /* 0x0000003f2c487209 */ /* 0x000fe20007810000 */
[----:B------:R-:W0:Y:S01]  /*1600*/  MUFU.TANH R14, R14 ;  /* 0x0000000e000e7308 */ /* 0x000e220000002400 */
[----:B-1----:R-:W-:Y:S01]  /*1610*/  FSEL R65, R10, -INF , P6 ;  /* 0xff8000000a417808 */ /* 0x002fe20003000000 */
[----:B------:R-:W-:Y:S01]  /*1620*/  FMUL.FTZ R36, R53, UR6 ;  /* 0x0000000635247c20 */ /* 0x000fe20008410000 */
[----:B------:R-:W-:Y:S01]  /*1630*/  FMUL.FTZ R53, R67, UR6 ;  /* 0x0000000643357c20 */ /* 0x000fe20008410000 */
[----:B------:R-:W-:Y:S01]  /*1640*/  FMUL.FTZ R9, R34, UR6 ;  /* 0x0000000622097c20 */ /* 0x000fe20008410000 */
[----:B------:R-:W-:Y:S01]  /*1650*/  ISETP.GT.AND P4, PT, R62, 0x10, PT ;  /* 0x000000103e00780c */ /* 0x000fe20003f84270 */
[----:B------:R-:W-:Y:S01]  /*1660*/  FMUL.FTZ R26, R41, UR6 ;  /* 0x00000006291a7c20 */ /* 0x000fe20008410000 */
[----:B------:R-:W-:Y:S01]  /*1670*/  FMNMX.FTZ R72, R65, R72, !PT ;  /* 0x0000004841487209 */ /* 0x000fe20007810000 */
[----:B------:R-:W1:Y:S01]  /*1680*/  MUFU.TANH R3, R3 ;  /* 0x0000000300037308 */ /* 0x000e620000002400 */
[----:B--2---:R-:W-:Y:S01]  /*1690*/  FSEL R67, R12, -INF , P5 ;  /* 0xff8000000c437808 */ /* 0x004fe20002800000 */
[----:B------:R-:W-:Y:S01]  /*16a0*/  FMUL.FTZ R34, R48, UR6 ;  /* 0x0000000630227c20 */ /* 0x000fe20008410000 */
[----:B------:R-:W-:Y:S01]  /*16b0*/  FMUL.FTZ R48, R60, UR6 ;  /* 0x000000063c307c20 */ /* 0x000fe20008410000 */
[----:B------:R-:W-:Y:S01]  /*16c0*/  FMUL.FTZ R60, R73, UR6 ;  /* 0x00000006493c7c20 */ /* 0x000fe20008410000 */
[----:B------:R-:W-:Y:S01]  /*16d0*/  ISETP.GT.AND P3, PT, R62, 0x11, PT ;  /* 0x000000113e00780c */ /* 0x000fe20003f64270 */
[----:B------:R-:W-:Y:S01]  /*16e0*/  FMUL.FTZ R25, R42, UR6 ;  /* 0x000000062a197c20 */ /* 0x000fe20008410000 */
[----:B------:R-:W-:Y:S01]  /*16f0*/  FMNMX.FTZ R72, R67, R72, !PT ;  /* 0x0000004843487209 */ /* 0x000fe20007810000 */
        /* <DEDUP_REMOVED lines=13> */
[----:B------:R-:W-:Y:S01]  /*17d0*/  FMUL.FTZ R29, R46, UR6 ;  /* 0x000000062e1d7c20 */ /* 0x000fe20008410000 */
        /* <DEDUP_REMOVED lines=33> */
[----:B------:R-:W-:Y:S01]  /*19f0*/  IMAD.U32 R14, RZ, RZ, UR7 ;  /* 0x00000007ff0e7e24 */ /* 0x000fe2000f8e00ff */
[----:B------:R-:W2:Y:S01]  /*1a00*/  MUFU.TANH R28, R28 ;  /* 0x0000001c001c7308 */ /* 0x000ea20000002400 */
[----:B0-----:R-:W-:Y:S01]  /*1a10*/  FSEL R75, R20, -INF , P1 ;  /* 0xff800000144b7808 */ /* 0x001fe20000800000 */
[----:B------:R-:W-:Y:S01]  /*1a20*/  FMUL.FTZ R83, R83, UR6 ;  /* 0x0000000653537c20 */ /* 0x000fe20008410000 */
[----:B------:R-:W-:Y:S01]  /*1a30*/  FMNMX.FTZ R20, R3, R4, !PT ;  /* 0x0000000403147209 */ /* 0x000fe20007810000 */
[----:B------:R-:W-:Y:S01]  /*1a40*/  FMUL.FTZ R86, R86, UR6 ;  /* 0x0000000656567c20 */ /* 0x000fe20008410000 */
[----:B------:R-:W-:Y:S01]  /*1a50*/  FMNMX.FTZ R72, R75, R72, !PT ;  /* 0x000000484b487209 */ /* 0x000fe20007810000 */
[----:B------:R-:W-:Y:S01]  /*1a60*/  FMUL.FTZ R87, R87, UR6 ;  /* 0x0000000657577c20 */ /* 0x000fe20008410000 */
[----:B------:R-:W-:Y:S01]  /*1a70*/  FMNMX.FTZ R20, R5, R20, !PT ;  /* 0x0000001405147209 */ /* 0x000fe20007810000 */
[----:B------:R-:W0:Y:S01]  /*1a80*/  MUFU.TANH R9, R9 ;  /* 0x0000000900097308 */ /* 0x000e220000002400 */
[----:B-1----:R-:W-:Y:S01]  /*1a90*/  FSEL R7, R8, -INF , P5 ;  /* 0xff80000008077808 */ /* 0x002fe20002800000 */
[----:B------:R-:W-:Y:S01]  /*1aa0*/  UISETP.GE.AND UP0, UPT, UR48, 0x81, UPT ;  /* 0x000000813000788c */ /* 0x000fe2000bf06270 */
[----:B------:R-:W-:Y:S01]  /*1ab0*/  ISETP.GT.AND P5, PT, R62, 0x21, PT ;  /* 0x000000213e00780c */ /* 0x000fe20003fa4270 */
[--C-:B------:R-:W-:Y:S01]  /*1ac0*/  IMAD.MOV.U32 R116, RZ, RZ, R119.reuse ;  /* 0x000000ffff747224 */ /* 0x100fe200078e0077 */
[----:B------:R-:W-:Y:S01]  /*1ad0*/  FMNMX.FTZ R20, R7, R20, !PT ;  /* 0x0000001407147209 */ /* 0x000fe20007810000 */
[--C-:B------:R-:W-:Y:S01]  /*1ae0*/  IMAD.MOV.U32 R114, RZ, RZ, R119.reuse ;  /* 0x000000ffff727224 */ /* 0x100fe200078e0077 */
[----:B------:R-:W-:Y:S01]  /*1af0*/  P2R R88, PR, RZ, 0x1 ;  /* 0x00000001ff587803 */ /* 0x000fe20000000000 */
[----:B------:R-:W1:Y:S01]  /*1b00*/  MUFU.TANH R26, R26 ;  /* 0x0000001a001a7308 */ /* 0x000e620000002400 */
[----:B--2---:R-:W-:Y:S01]  /*1b10*/  FSEL R77, R28, -INF , P6 ;  /* 0xff8000001c4d7808 */ /* 0x004fe20003000000 */
[--C-:B------:R-:W-:Y:S01]  /*1b20*/  IMAD.MOV.U32 R112, RZ, RZ, R119.reuse ;  /* 0x000000ffff707224 */ /* 0x100fe200078e0077 */
[----:B------:R-:W-:Y:S01]  /*1b30*/  R2UR UR6, R0 ;  /* 0x00000000000672ca */ /* 0x000fe200000e0000 */
        /* <DEDUP_REMOVED lines=15> */
[-C--:B------:R-:W-:Y:S01]  /*1c30*/  MOV R104, R119.reuse ;  /* 0x0000007700687202 */ /* 0x080fe20000000f00 */
[----:B------:R-:W-:Y:S01]  /*1c40*/  IMAD.MOV.U32 R90, RZ, RZ, R119 ;  /* 0x000000ffff5a7224 */ /* 0x000fe200078e0077 */
[----:B------:R-:W-:Y:S01]  /*1c50*/  FMNMX.FTZ R72, R81, R72, !PT ;  /* 0x0000004851487209 */ /* 0x000fe20007810000 */
[----:B------:R-:W-:Y:S01]  /*1c60*/  UPRMT UR6, UR41, 0x654, UR6 ;  /* 0x0000065429067896 */ /* 0x000fe20008000006 */
[----:B------:R-:W-:Y:S01]  /*1c70*/  MOV R100, R119 ;  /* 0x0000007700647202 */ /* 0x000fe20000000f00 */
[----:B------:R-:W1:Y:S01]  /*1c80*/  MUFU.TANH R13, R13 ;  /* 0x0000000d000d7308 */ /* 0x000e620000002400 */
[----:B--2---:R-:W-:-:S02]  /*1c90*/  FSEL R11, R11, -INF , P3 ;  /* 0xff8000000b0b7808 */ /* 0x004fc40001800000 */
[----:B------:R-:W-:Y:S02]  /*1ca0*/  ISETP.GT.AND P3, PT, R62, 0x29, PT ;  /* 0x000000293e00780c */ /* 0x000fe40003f64270 */
[----:B------:R-:W-:Y:S02]  /*1cb0*/  FMNMX.FTZ R20, R11, R20, !PT ;  /* 0x000000140b147209 */ /* 0x000fe40007810000 */
[----:B------:R-:W-:Y:S01]  /*1cc0*/  SYNCS.ARRIVE.TRANS64.RED.A1T0 RZ, [UR6], RZ ;  /* 0x000000ffffff79a7 */ /* 0x000fe20008100406 */
[----:B------:R-:W2:Y:S01]  /*1cd0*/  MUFU.TANH R30, R30 ;  /* 0x0000001e001e7308 */ /* 0x000ea20000002400 */
[----:B0-----:R-:W-:Y:S02]  /*1ce0*/  FSEL R31, R31, -INF , P4 ;  /* 0xff8000001f1f7808 */ /* 0x001fe40002000000 */
[----:B------:R-:W-:Y:S02]  /*1cf0*/  MOV R96, R119 ;  /* 0x0000007700607202 */ /* 0x000fe40000000f00 */
[----:B------:R-:W-:-:S02]  /*1d00*/  FMNMX.FTZ R72, R31, R72, !PT ;  /* 0x000000481f487209 */ /* 0x000fc40007810000 */
[----:B------:R-:W-:Y:S01]  /*1d10*/  MOV R92, R119 ;  /* 0x00000077005c7202 */ /* 0x000fe20000000f00 */
[----:B------:R-:W0:Y:S01]  /*1d20*/  MUFU.TANH R21, R21 ;  /* 0x0000001500157308 */ /* 0x000e220000002400 */
[----:B-1----:R-:W-:Y:S02]  /*1d30*/  FSEL R13, R13, -INF , P2 ;  /* 0xff8000000d0d7808 */ /* 0x002fe40001000000 */
[----:B------:R-:W-:Y:S02]  /*1d40*/  ISETP.GT.AND P2, PT, R62, 0x30, PT ;  /* 0x000000303e00780c */ /* 0x000fe40003f44270 */
[----:B------:R-:W-:-:S03]  /*1d50*/  FMNMX.FTZ R20, R13, R20, !PT ;  /* 0x000000140d147209 */ /* 0x000fc60007810000 */
[----:B------:R-:W1:Y:S01]  /*1d60*/  MUFU.TANH R34, R34 ;  /* 0x0000002200227308 */ /* 0x000e620000002400 */
[----:B--2---:R-:W-:-:S04]  /*1d70*/  FSEL R85, R30, -INF , P3 ;  /* 0xff8000001e557808 */ /* 0x004fc80001800000 */
[----:B------:R-:W-:-:S03]  /*1d80*/  FMNMX.FTZ R72, R85, R72, !PT ;  /* 0x0000004855487209 */ /* 0x000fc60007810000 */
[----:B------:R-:W2:Y:S01]  /*1d90*/  MUFU.TANH R25, R25 ;  /* 0x0000001900197308 */ /* 0x000ea20000002400 */
[----:B0-----:R-:W-:Y:S02]  /*1da0*/  FSEL R21, R21, -INF , P1 ;  /* 0xff80000015157808 */ /* 0x001fe40000800000 */
[----:B------:R-:W-:Y:S02]  /*1db0*/  ISETP.GT.AND P1, PT, R62, 0x31, PT ;  /* 0x000000313e00780c */ /* 0x000fe40003f24270 */
[----:B------:R-:W-:-:S03]  /*1dc0*/  FMNMX.FTZ R20, R21, R20, !PT ;  /* 0x0000001415147209 */ /* 0x000fc60007810000 */
[----:B------:R-:W0:Y:S01]  /*1dd0*/  MUFU.TANH R32, R32 ;  /* 0x0000002000207308 */ /* 0x000e220000002400 */
[----:B-1----:R-:W-:-:S04]  /*1de0*/  FSEL R89, R34, -INF , P2 ;  /* 0xff80000022597808 */ /* 0x002fc80001000000 */
[----:B------:R-:W-:-:S03]  /*1df0*/  FMNMX.FTZ R72, R89, R72, !PT ;  /* 0x0000004859487209 */ /* 0x000fc60007810000 */
[----:B------:R-:W1:Y:S01]  /*1e00*/  MUFU.TANH R27, R27 ;  /* 0x0000001b001b7308 */ /* 0x000e620000002400 */
[----:B--2---:R-:W-:Y:S02]  /*1e10*/  FSEL R25, R25, -INF , P6 ;  /* 0xff80000019197808 */ /* 0x004fe40003000000 */
[----:B------:R-:W-:Y:S02]  /*1e20*/  ISETP.GT.AND P6, PT, R62, 0x38, PT ;  /* 0x000000383e00780c */ /* 0x000fe40003fc4270 */
[----:B------:R-:W-:-:S03]  /*1e30*/  FMNMX.FTZ R20, R25, R20, !PT ;  /* 0x0000001419147209 */ /* 0x000fc60007810000 */
[----:B------:R-:W2:Y:S01]  /*1e40*/  MUFU.TANH R38, R38 ;  /* 0x0000002600267308 */ /* 0x000ea20000002400 */
[----:B0-----:R-:W-:-:S04]  /*1e50*/  FSEL R91, R32, -INF , P1 ;  /* 0xff800000205b7808 */ /* 0x001fc80000800000 */
[----:B------:R-:W-:-:S03]  /*1e60*/  FMNMX.FTZ R72, R91, R72, !PT ;  /* 0x000000485b487209 */ /* 0x000fc60007810000 */
        /* <DEDUP_REMOVED lines=119> */
[----:B------:R0:W-:Y:S01]  /*25e0*/  MUFU.TANH R8, R79 ;  /* 0x0000004f00087308 */ /* 0x0001e20000002400 */
[----:B--2---:R-:W-:-:S04]  /*25f0*/  FSEL R129, R10, -INF , P1 ;  /* 0xff8000000a817808 */ /* 0x004fc80000800000 */
[----:B------:R-:W-:-:S03]  /*2600*/  FMNMX.FTZ R72, R129, R72, !PT ;  /* 0x0000004881487209 */ /* 0x000fc60007810000 */
[----:B------:R-:W1:Y:S01]  /*2610*/  MUFU.TANH R82, R82 ;  /* 0x0000005200527308 */ /* 0x000e620000002400 */
[----:B0-----:R-:W-:Y:S01]  /*2620*/  FSEL R79, R78, -INF , P6 ;  /* 0xff8000004e4f7808 */ /* 0x001fe20003000000 */
[----:B------:R-:W0:Y:S03]  /*2630*/  SHFL.BFLY PT, R15, R72, 0x2, 0x1f ;  /* 0x0c401f00480f7f89 */ /* 0x000e2600000e0000 */
[----:B------:R-:W-:-:S03]  /*2640*/  FMNMX.FTZ R20, R79, R20, !PT ;  /* 0x000000144f147209 */ /* 0x000fc60007810000 */
[----:B------:R-:W-:Y:S08]  /*2650*/  MUFU.TANH R86, R86 ;  /* 0x0000005600567308 */ /* 0x000ff00000002400 */
[----:B------:R-:W-:Y:S01]  /*2660*/  MUFU.TANH R12, R87 ;  /* 0x00000057000c7308 */ /* 0x000fe20000002400 */
[----:B0-----:R-:W-:-:S05]  /*2670*/  FMNMX.FTZ R10, R72, R15, !PT ;  /* 0x0000000f480a7209 */ /* 0x001fca0007810000 */
[----:B------:R-:W0:Y:S02]  /*2680*/  SHFL.BFLY PT, R15, R10, 0x1, 0x1f ;  /* 0x0c201f000a0f7f89 */ /* 0x000e2400000e0000 */
[----:B0-----:R-:W-:Y:S02]  /*2690*/  FMNMX.FTZ R15, R10, R15, !PT ;  /* 0x0000000f0a0f7209 */ /* 0x001fe40007810000 */
[----:B------:R1:W0:Y:S02]  /*26a0*/  MUFU.TANH R10, R83 ;  /* 0x00000053000a7308 */ /* 0x0002240000002400 */
[C---:B------:R-:W-:Y:S01]  /*26b0*/  FSETP.NEU.FTZ.AND P0, PT, R15.reuse, -INF , PT ;  /* 0xff8000000f00780b */ /* 0x040fe20003f1d000 */
[----:B------:R-:W-:-:S05]  /*26c0*/  FMUL.FTZ R6, R15, R14 ;  /* 0x0000000e0f067220 */ /* 0x000fca0000410000 */
[----:B------:R-:W-:Y:S02]  /*26d0*/  FSEL R6, R6, RZ, P0 ;  /* 0x000000ff06067208 */ /* 0x000fe40000000000 */
[----:B-1----:R-:W-:Y:S02]  /*26e0*/  FSEL R83, R82, -INF , P4 ;  /* 0xff80000052537808 */ /* 0x002fe40002000000 */
[----:B------:R-:W-:Y:S01]  /*26f0*/  ISETP.NE.AND P0, PT, R88, RZ, PT ;  /* 0x000000ff5800720c */ /* 0x000fe20003f05270 */
[-CC-:B------:R-:W-:Y:S01]  /*2700*/  FFMA.FTZ R126, R71, R14.reuse, -R6.reuse ;  /* 0x0000000e477e7223 */ /* 0x180fe20000010806 */
[-CC-:B------:R-:W-:Y:S01]  /*2710*/  FFMA.FTZ R71, R81, R14.reuse, -R6.reuse ;  /* 0x0000000e51477223 */ /* 0x180fe20000010806 */
[----:B------:R-:W-:Y:S01]  /*2720*/  FSEL R81, R8, -INF , P5 ;  /* 0xff80000008517808 */ /* 0x000fe20002800000 */
[-CC-:B------:R-:W-:Y:S01]  /*2730*/  FFMA.FTZ R132, R89, R14.reuse, -R6.reuse ;  /* 0x0000000e59847223 */ /* 0x180fe20000010806 */
[----:B0-----:R-:W-:Y:S01]  /*2740*/  FSEL R87, R10, -INF , P3 ;  /* 0xff8000000a577808 */ /* 0x001fe20001800000 */
        /* <DEDUP_REMOVED lines=20> */
[-CC-:B------:R-:W-:Y:S01]  /*2890*/  FFMA.FTZ R69, R75, R14.reuse, -R6.reuse ;  /* 0x0000000e4b457223 */ /* 0x180fe20000010806 */
[-CC-:B------:R-:W-:Y:S01]  /*28a0*/  FFMA.FTZ R128, R77, R14.reuse, -R6.reuse ;  /* 0x0000000e4d807223 */ /* 0x180fe20000010806 */
[----:B------:R-:W1:Y:S01]  /*28b0*/  SHFL.BFLY PT, R31, R20, 0x2, 0x1f ;  /* 0x0c401f00141f7f89 */ /* 0x000e6200000e0000 */
        /* <DEDUP_REMOVED lines=12> */
[-CC-:B------:R-:W-:Y:S01]  /*2980*/  FFMA.FTZ R144, R113, R14.reuse, -R6.reuse ;  /* 0x0000000e71907223 */ /* 0x180fe20000010806 */
[-CC-:B------:R-:W-:Y:S01]  /*2990*/  FFMA.FTZ R99, R115, R14.reuse, -R6.reuse ;  /* 0x0000000e73637223 */ /* 0x180fe20000010806 */
[-CC-:B------:R-:W-:Y:S01]  /*29a0*/  FFMA.FTZ R146, R117, R14.reuse, -R6.reuse ;  /* 0x0000000e75927223 */ /* 0x180fe20000010806 */
[-CC-:B------:R-:W-:Y:S01]  /*29b0*/  FFMA.FTZ R103, R125, R14.reuse, -R6.reuse ;  /* 0x0000000e7d677223 */ /* 0x180fe20000010806 */
[-CC-:B------:R-:W-:Y:S01]  /*29c0*/  FFMA.FTZ R150, R127, R14.reuse, -R6.reuse ;  /* 0x0000000e7f967223 */ /* 0x180fe20000010806 */
[----:B------:R-:W-:Y:S01]  /*29d0*/  FFMA.FTZ R105, R129, R14, -R6 ;  /* 0x0000000e81697223 */ /* 0x000fe20000010806 */
[--C-:B------:R-:W-:Y:S01]  /*29e0*/  IMAD.MOV.U32 R117, RZ, RZ, R119.reuse ;  /* 0x000000ffff757224 */ /* 0x100fe200078e0077 */
[----:B------:R-:W4:Y:S01]  /*29f0*/  MUFU.EX2 R124, R124 ;  /* 0x0000007c007c7308 */ /* 0x000f220000000800 */
[--C-:B------:R-:W-:Y:S01]  /*2a00*/  IMAD.MOV.U32 R115, RZ, RZ, R119.reuse ;  /* 0x000000ffff737224 */ /* 0x100fe200078e0077 */
[----:B------:R-:W-:Y:S01]  /*2a10*/  MOV R113, R119 ;  /* 0x0000007700717202 */ /* 0x000fe20000000f00 */
[--C-:B------:R-:W-:Y:S01]  /*2a20*/  IMAD.MOV.U32 R111, RZ, RZ, R119.reuse ;  /* 0x000000ffff6f7224 */ /* 0x100fe200078e0077 */
[----:B-1----:R-:W-:Y:S01]  /*2a30*/  FMNMX.FTZ R8, R20, R31, !PT ;  /* 0x0000001f14087209 */ /* 0x002fe20007810000 */
[--C-:B------:R-:W-:Y:S01]  /*2a40*/  IMAD.MOV.U32 R109, RZ, RZ, R119.reuse ;  /* 0x000000ffff6d7224 */ /* 0x100fe200078e0077 */
[----:B------:R-:W-:Y:S01]  /*2a50*/  MOV R88, R119 ;  /* 0x0000007700587202 */ /* 0x000fe20000000f00 */
[----:B------:R-:W-:Y:S01]  /*2a60*/  IMAD.MOV.U32 R107, RZ, RZ, R119 ;  /* 0x000000ffff6b7224 */ /* 0x000fe200078e0077 */
[----:B------:R-:W1:Y:S01]  /*2a70*/  MUFU.EX2 R67, R67 ;  /* 0x0000004300437308 */ /* 0x000e620000000800 */
[----:B------:R-:W5:Y:S07]  /*2a80*/  SHFL.BFLY PT, R31, R8, 0x1, 0x1f ;  /* 0x0c201f00081f7f89 */ /* 0x000f6e00000e0000 */
[----:B------:R-:W1:Y:S08]  /*2a90*/  MUFU.EX2 R126, R126 ;  /* 0x0000007e007e7308 */ /* 0x000e700000000800 */
[----:B------:R-:W1:Y:S08]  /*2aa0*/  MUFU.EX2 R69, R69 ;  /* 0x0000004500457308 */ /* 0x000e700000000800 */
[----:B------:R-:W-:Y:S01]  /*2ab0*/  MUFU.EX2 R128, R128 ;  /* 0x0000008000807308 */ /* 0x000fe20000000800 */
[----:B-----5:R-:W-:-:S04]  /*2ac0*/  FMNMX.FTZ R31, R8, R31, !PT ;  /* 0x0000001f081f7209 */ /* 0x020fc80007810000 */
[C---:B------:R-:W-:Y:S01]  /*2ad0*/  FSETP.NEU.FTZ.AND P1, PT, R31.reuse, -INF , PT ;  /* 0xff8000001f00780b */ /* 0x040fe20003f3d000 */
[----:B------:R-:W-:Y:S02]  /*2ae0*/  FMUL.FTZ R26, R31, R14 ;  /* 0x0000000e1f1a7220 */ /* 0x000fe40000410000 */
[----:B------:R-:W-:Y:S03]  /*2af0*/  MUFU.EX2 R71, R71 ;  /* 0x0000004700477308 */ /* 0x000fe60000000800 */
[----:B------:R-:W-:Y:S02]  /*2b00*/  FSEL R26, R26, RZ, P1 ;  /* 0x000000ff1a1a7208 */ /* 0x000fe40000800000 */
[----:B------:R-:W-:-:S03]  /*2b10*/  PLOP3.LUT P1, PT, PT, PT, UP0, 0x80, 0x0 ;  /* 0x000000000000781c */ /* 0x000fc60003f2f008 */
[-CC-:B------:R-:W-:Y:S01]  /*2b20*/  FFMA.FTZ R121, R3, R14.reuse, -R26.reuse ;  /* 0x0000000e03797223 */ /* 0x180fe2000001081a */
[-CC-:B------:R-:W-:Y:S01]  /*2b30*/  FFMA.FTZ R4, R4, R14.reuse, -R26.reuse ;  /* 0x0000000e04047223 */ /* 0x180fe2000001081a */
[-CC-:B------:R-:W-:Y:S01]  /*2b40*/  FFMA.FTZ R123, R5, R14.reuse, -R26.reuse ;  /* 0x0000000e057b7223 */ /* 0x180fe2000001081a */
[----:B0-----:R-:W-:Y:S01]  /*2b50*/  FADD.FTZ R3, R120, R63 ;  /* 0x0000003f78037221 */ /* 0x001fe20000010000 */
[-CC-:B------:R-:W-:Y:S01]  /*2b60*/  FFMA.FTZ R6, R7, R14.reuse, -R26.reuse ;  /* 0x0000000e07067223 */ /* 0x180fe2000001081a */
[-CC-:B------:R-:W-:Y:S01]  /*2b70*/  FFMA.FTZ R125, R9, R14.reuse, -R26.reuse ;  /* 0x0000000e097d7223 */ /* 0x180fe2000001081a */
[----:B------:R-:W-:Y:S01]  /*2b80*/  MUFU.EX2 R121, R121 ;  /* 0x0000007900797308 */ /* 0x000fe20000000800 */
[----:B--2---:R-:W-:Y:S01]  /*2b90*/  FADD.FTZ R30, R122, R3 ;  /* 0x000000037a1e7221 */ /* 0x004fe20000010000 */
        /* <DEDUP_REMOVED lines=11> */
[----:B-1----:R-:W-:Y:S01]  /*2c50*/  FADD.FTZ R3, R67, R32 ;  /* 0x0000002043037221 */ /* 0x002fe20000010000 */
[-CC-:B------:R-:W-:Y:S01]  /*2c60*/  FFMA.FTZ R24, R37, R14.reuse, -R26.reuse ;  /* 0x0000000e25187223 */ /* 0x180fe2000001081a */
[-CC-:B------:R-:W-:Y:S01]  /*2c70*/  FFMA.FTZ R135, R39, R14.reuse, -R26.reuse ;  /* 0x0000000e27877223 */ /* 0x180fe2000001081a */
[----:B------:R-:W1:Y:S01]  /*2c80*/  MUFU.EX2 R123, R123 ;  /* 0x0000007b007b7308 */ /* 0x000e620000000800 */
[----:B------:R-:W-:Y:S01]  /*2c90*/  FADD.FTZ R32, R126, R3 ;  /* 0x000000037e207221 */ /* 0x000fe20000010000 */
        /* <DEDUP_REMOVED lines=24> */
[----:B------:R-:W-:Y:S01]  /*2e20*/  FFMA.FTZ R93, R93, R14, -R26 ;  /* 0x0000000e5d5d7223 */ /* 0x000fe2000001081a */
[----:B------:R-:W-:-:S02]  /*2e30*/  F2FP.BF16.F32.PACK_AB R121, R4, R121 ;  /* 0x000000790479723e */ /* 0x000fc400000010ff */
[----:B------:R-:W-:Y:S02]  /*2e40*/  F2FP.BF16.F32.PACK_AB R123, R6, R123 ;  /* 0x0000007b067b723e */ /* 0x000fe400000010ff */
[----:B------:R-:W-:Y:S01]  /*2e50*/  F2FP.BF16.F32.PACK_AB R120, R63, R120 ;  /* 0x000000783f78723e */ /* 0x000fe200000010ff */
[----:B------:R-:W2:Y:S01]  /*2e60*/  MUFU.EX2 R130, R130 ;  /* 0x0000008200827308 */ /* 0x000ea20000000800 */
[----:B0-----:R-:W-:Y:S01]  /*2e70*/  FADD.FTZ R3, R125, R34 ;  /* 0x000000227d037221 */ /* 0x001fe20000010000 */
[----:B------:R-:W-:Y:S02]  /*2e80*/  F2FP.BF16.F32.PACK_AB R122, R65, R122 ;  /* 0x0000007a417a723e */ /* 0x000fe400000010ff */
[----:B------:R-:W-:Y:S02]  /*2e90*/  F2FP.BF16.F32.PACK_AB R124, R67, R124 ;  /* 0x0000007c437c723e */ /* 0x000fe400000010ff */
[----:B------:R-:W-:Y:S02]  /*2ea0*/  F2FP.BF16.F32.PACK_AB R126, R69, R126 ;  /* 0x0000007e457e723e */ /* 0x000fe400000010ff */
[----:B------:R-:W0:Y:S01]  /*2eb0*/  MUFU.EX2 R127, R127 ;  /* 0x0000007f007f7308 */ /* 0x000e220000000800 */
[----:B-1----:R-:W-:Y:S01]  /*2ec0*/  FADD.FTZ R36, R8, R3 ;  /* 0x0000000308247221 */ /* 0x002fe20000010000 */
[----:B------:R-:W-:-:S02]  /*2ed0*/  F2FP.BF16.F32.PACK_AB R128, R71, R128 ;  /* 0x000000804780723e */ /* 0x000fc400000010ff */
[----:B------:R-:W-:-:S04]  /*2ee0*/  F2FP.BF16.F32.PACK_AB R125, R8, R125 ;  /* 0x0000007d087d723e */ /* 0x000fc800000010ff */
[----:B------:R-:W1:Y:S01]  /*2ef0*/  MUFU.EX2 R73, R73 ;  /* 0x0000004900497308 */ /* 0x000e620000000800 */
[----:B--2---:R-:W-:-:S07]  /*2f00*/  FADD.FTZ R34, R130, R5 ;  /* 0x0000000582227221 */ /* 0x004fce0000010000 */
[----:B------:R-:W2:Y:S01]  /*2f10*/  MUFU.EX2 R10, R10 ;  /* 0x0000000a000a7308 */ /* 0x000ea20000000800 */
[----:B0-----:R-:W-:-:S07]  /*2f20*/  FADD.FTZ R3, R127, R36 ;  /* 0x000000247f037221 */ /* 0x001fce0000010000 */
[----:B------:R-:W0:Y:S01]  /*2f30*/  MUFU.EX2 R132, R132 ;  /* 0x0000008400847308 */ /* 0x000e220000000800 */
[----:B-1----:R-:W-:Y:S01]  /*2f40*/  FADD.FTZ R5, R73, R34 ;  /* 0x0000002249057221 */ /* 0x002fe20000010000 */
[----:B------:R-:W-:Y:S01]  /*2f50*/  FFMA.FTZ R34, R53, R14, -R26 ;  /* 0x0000000e35227223 */ /* 0x000fe2000001081a */
[----:B------:R-:W-:-:S05]  /*2f60*/  F2FP.BF16.F32.PACK_AB R130, R73, R130 ;  /* 0x000000824982723e */ /* 0x000fca00000010ff */
        /* <DEDUP_REMOVED lines=111> */
[----:B------:R1:W3:Y:S01]  /*3660*/  MUFU.EX2 R4, R93 ;  /* 0x0000005d00047308 */ /* 0x0002e20000000800 */
[----:B--2---:R-:W-:Y:S01]  /*3670*/  FADD.FTZ R5, R89, R6 ;  /* 0x0000000659057221 */ /* 0x004fe20000010000 */
[C---:B0-----:R-:W-:Y:S01]  /*3680*/  FADD.FTZ R3, R105.reuse, R42 ;  /* 0x0000002a69037221 */ /* 0x041fe20000010000 */
[----:B------:R-:W-:Y:S01]  /*3690*/  F2FP.BF16.F32.PACK_AB R150, R105, R150 ;  /* 0x000000966996723e */ /* 0x000fe200000010ff */
[--C-:B------:R-:W-:Y:S02]  /*36a0*/  IMAD.MOV.U32 R105, RZ, RZ, R119.reuse ;  /* 0x000000ffff697224 */ /* 0x100fe400078e0077 */
[----:B-1----:R-:W-:Y:S01]  /*36b0*/  IMAD.MOV.U32 R93, RZ, RZ, R119 ;  /* 0x000000ffff5d7224 */ /* 0x002fe200078e0077 */
[C---:B---3--:R-:W-:Y:S01]  /*36c0*/  F2FP.BF16.F32.PACK_AB R151, R4.reuse, R89 ;  /* 0x000000590497723e */ /* 0x048fe200000010ff */
        /* <DEDUP_REMOVED lines=21> */
[----:B------:R-:W-:Y:S01]  /*3820*/  UIADD3 UR47, UR47, -0x2, URZ ;  /* 0xfffffffe2f2f7890 */ /* 0x000fe2000fffe03f */
[----:B------:R-:W-:Y:S01]  /*3830*/  UMOV UR22, UR37 ;  /* 0x0000002500167c82 */ /* 0x000fe20008000000 */
[----:B------:R-:W-:Y:S01]  /*3840*/  UMOV UR21, UR38 ;  /* 0x0000002600157c82 */ /* 0x000fe20008000000 */
[----:B------:R-:W-:-:S09]  /*3850*/  ULDC UR23, c[0x0][0x9d8] ;  /* 0x0002760000177ab9 */ /* 0x000fd20000000800 */
.L_x_12745:
[----:B------:R-:W-:Y:S01]  /*3860*/  ISETP.NE.AND P2, PT, RZ, UR42, PT ;  /* 0x0000002aff007c0c */ /* 0x000fe2000bf45270 */
[----:B------:R-:W-:-:S04]  /*3870*/  UISETP.NE.AND UP0, UPT, UR21, 0x1, UPT ;  /* 0x000000011500788c */ /* 0x000fc8000bf05270 */
[----:B------:R-:W-:-:S04]  /*3880*/  USEL UR37, URZ, 0x1, UP0 ;  /* 0x000000013f257887 */ /* 0x000fc80008000000 */
[----:B------:R-:W-:-:S04]  /*3890*/  ULOP3.LUT UR37, UR22, UR37, URZ, 0x3c, !UPT ;  /* 0x0000002516257292 */ /* 0x000fc8000f8e3c3f */
[----:B------:R-:W-:Y:S08]  /*38a0*/  @P2 BRA `(.L_x_12735) ;  /* 0x0000000000382947 */ /* 0x000ff00003800000 */
[----:B------:R-:W-:Y:S05]  /*38b0*/  @!P0 BRA `(.L_x_12736) ;  /* 0x0000000000048947 */ /* 0x000fea0003800000 */
[----:B------:R-:W-:Y:S01]  /*38c0*/  BPT.TRAP 0x1 ;  /* 0x000000040000795c */ /* 0x000fe20000300000 */
.L_x_12736:
        /* <DEDUP_REMOVED lines=9> */
.L_x_12737:
[----:B-1----:R-:W-:Y:S05]  /*3960*/  @P1 BRA `(.L_x_12735) ;  /* 0x0000000000081947 */ /* 0x002fea0003800000 */
[----:B------:R-:W1:Y:S02]  /*3970*/  SYNCS.PHASECHK.TRANS64.TRYWAIT P1, [UR6+0x16830], R6 ;  /* 0x01683006ff0075a7 */ /* 0x000e640008020146 */
[----:B-1----:R-:W-:Y:S05]  /*3980*/  @!P1 BRA `(.L_x_12738) ;  /* 0x0000007400849947 */ /* 0x002fea0003800000 */
.L_x_12735:
        /* <DEDUP_REMOVED lines=9> */
[----:B------:R-:W-:-:S04]  /*3a20*/  ULEA UR18, UR38, UR20, 0xa ;  /* 0x0000001426127291 */ /* 0x000fc8000f8e503f */
[----:B------:R-:W-:Y:S02]  /*3a30*/  UIADD3 UR6, UR18, 0x2, URZ ;  /* 0x0000000212067890 */ /* 0x000fe4000fffe03f */
[----:B------:R-:W-:Y:S02]  /*3a40*/  UIADD3 UR10, UR18, 0x4, URZ ;  /* 0x00000004120a7890 */ /* 0x000fe4000fffe03f */
[----:B------:R-:W-:Y:S01]  /*3a50*/  UIADD3 UR14, UR18, 0x6, URZ ;  /* 0x00000006120e7890 */ /* 0x000fe2000fffe03f */
        /* <DEDUP_REMOVED lines=15> */
.L_x_12740:
[----:B------:R-:W-:Y:S01]  /*3b50*/  ULEA UR6, UR21, UR44, 0x3 ;  /* 0x0000002c15067291 */ /* 0x000fe2000f8e183f */
[----:B------:R-:W-:-:S05]  /*3b60*/  IMAD.U32 R6, RZ, RZ, UR22 ;  /* 0x00000016ff067e24 */ /* 0x000fca000f8e00ff */
[----:B------:R-:W-:-:S04]  /*3b70*/  SHF.L.U32 R6, R6, 0x1f, RZ ;  /* 0x0000001f06067819 */ /* 0x000fc800000006ff */
[----:B------:R0:W1:Y:S01]  /*3b80*/  SYNCS.PHASECHK.TRANS64.TRYWAIT P1, [UR6+0x16850], R6 ;  /* 0x01685006ff0075a7 */ /* 0x0000620008020146 */
[----:B------:R-:W-:Y:S05]  /*3b90*/  @!P0 BRA `(.L_x_12741) ;  /* 0x0000000000048947 */ /* 0x000fea0003800000 */
[----:B------:R-:W-:Y:S01]  /*3ba0*/  BPT.TRAP 0x1 ;  /* 0x000000040000795c */ /* 0x000fe20000300000 */
.L_x_12741:
[----:B-1----:R-:W-:Y:S05]  /*3bb0*/  @P1 BRA `(.L_x_12739) ;  /* 0x0000000000081947 */ /* 0x002fea0003800000 */
[----:B------:R-:W1:Y:S02]  /*3bc0*/  SYNCS.PHASECHK.TRANS64.TRYWAIT P1, [UR6+0x16850], R6 ;  /* 0x01685006ff0075a7 */ /* 0x000e640008020146 */
[----:B-1----:R-:W-:Y:S05]  /*3bd0*/  @!P1 BRA `(.L_x_12742) ;  /* 0x0000007400089947 */ /* 0x002fea0003800000 */
.L_x_12739:
[----:B------:R-:W-:Y:S01]  /*3be0*/  UIADD3 UR6, UR44, 0x400, URZ ;  /* 0x000004002c067890 */ /* 0x000fe2000fffe03f */
[----:B------:R-:W-:Y:S01]  /*3bf0*/  WARPGROUP.ARRIVE ;  /* 0x00000000000079c5 */ /* 0x000fe20000000000 */
[----:B------:R-:W-:-:S05]  /*3c00*/  UMOV UR7, 0x40000040 ;  /* 0x4000004000077882 */ /* 0x000fca0000000000 */
[----:B-1----:R-:W1:Y:S01]  /*3c10*/  S2R R7, SR_TID.X ;  /* 0x0000000000077919 */ /* 0x002e620000002100 */
[----:B------:R-:W-:Y:S01]  /*3c20*/  USHF.R.U32.HI UR6, URZ, 0x4, UR6 ;  /* 0x000000043f067899 */ /* 0x000fe20008011606 */
[----:B0-----:R-:W-:-:S03]  /*3c30*/  VIADD R6, R18, 0x9 ;  /* 0x0000000912067836 */ /* 0x001fc60000000000 */
[----:B------:R-:W-:-:S04]  /*3c40*/  ULOP3.LUT UR6, UR6, 0x3fff, URZ, 0xc0, !UPT ;  /* 0x00003fff06067892 */ /* 0x000fc8000f8ec03f */
[----:B------:R-:W-:-:S07]  /*3c50*/  ULEA UR10, UR21, UR6, 0xa ;  /* 0x00000006150a7291 */ /* 0x000fce000f8e503f */
[----:B------:R-:W-:Y:S02]  /*3c60*/  UMOV UR6, UR10 ;  /* 0x0000000a00067c82 */ /* 0x000fe40008000000 */
[----:B------:R-:W-:Y:S01]  /*3c70*/  HGMMA.64x64x16.F32.BF16 R88, R120, gdesc[UR4].tnspB, R88, gsb0 ;  /* 0x40e0000478587df0 */ /* 0x000fe20008001858 */
[----:B------:R-:W-:Y:S01]  /*3c80*/  UIADD3 UR6, UR10, 0x80, URZ ;  /* 0x000000800a067890 */ /* 0x000fe2000fffe03f */
[----:B------:R-:W-:Y:S01]  /*3c90*/  UMOV UR7, 0x40000040 ;  /* 0x4000004000077882 */ /* 0x000fe20000000000 */
[----:B-1----:R-:W-:-:S04]  /*3ca0*/  ISETP.GE.U32.AND P1, PT, R7, 0x180, PT ;  /* 0x000001800700780c */ /* 0x002fc80003f26070 */
[----:B------:R-:W-:Y:S01]  /*3cb0*/  SEL R6, R6, 0x9, !P1 ;  /* 0x0000000906067807 */ /* 0x000fe20004800000 */
[----:B------:R-:W-:Y:S02]  /*3cc0*/  WARPGROUP.DEPBAR.LE gsb0, 0x0 ;  /* 0x00008000000079c5 */ /* 0x000fe40000010000 */
[----:B------:R-:W-:-:S06]  /*3cd0*/  WARPGROUP.ARRIVE ;  /* 0x00000000000079c5 */ /* 0x000fcc0000000000 */
[----:B------:R-:W-:Y:S01]  /*3ce0*/  HGMMA.64x64x16.F32.BF16 R88, R124, gdesc[UR4].tnspB, R88, gsb0 ;  /* 0x40e000047c587df0 */ /* 0x000fe20008001858 */
[----:B------:R-:W-:Y:S01]  /*3cf0*/  UIADD3 UR6, UR10, 0x100, URZ ;  /* 0x000001000a067890 */ /* 0x000fe2000fffe03f */
[----:B------:R-:W-:Y:S01]  /*3d00*/  UMOV UR7, 0x40000040 ;  /* 0x4000004000077882 */ /* 0x000fe20000000000 */
        /* <DEDUP_REMOVED lines=27> */
[----:B------:R-:W-:Y:S03]  /*3ec0*/  HGMMA.64x64x16.F32.BF16 R88, R148, gdesc[UR4].tnspB, R88, gsb0 ;  /* 0x40e0000494587df0 */ /* 0x000fe60008001858 */
[----:B------:R-:W-:Y:S02]  /*3ed0*/  WARPGROUP.DEPBAR.LE gsb0, 0x0 ;  /* 0x00008000000079c5 */ /* 0x000fe40000010000 */
[----:B------:R0:W-:Y:S06]  /*3ee0*/  BAR.ARV R6, 0x100 ;  /* 0x000400060000751d */ /* 0x0001ec0000002000 */
[----:B------:R-:W-:Y:S05]  /*3ef0*/  @!P0 BRA `(.L_x_12743) ;  /* 0x0000000000048947 */ /* 0x000fea0003800000 */
[----:B------:R-:W-:Y:S01]  /*3f00*/  BPT.TRAP 0x1 ;  /* 0x000000040000795c */ /* 0x000fe20000300000 */
.L_x_12743:
[----:B------:R-:W-:Y:S01]  /*3f10*/  FMUL.FTZ R7, R24, UR23 ;  /* 0x0000001718077c20 */ /* 0x000fe20008410000 */
[----:B0-----:R-:W-:Y:S01]  /*3f20*/  FMUL.FTZ R6, R25, UR23 ;  /* 0x0000001719067c20 */ /* 0x001fe20008410000 */
        /* <DEDUP_REMOVED lines=70> */
[----:B------:R-:W-:-:S04]  /*4390*/  ULEA UR6, UR38, UR44, 0x3 ;  /* 0x0000002c26067291 */ /* 0x000fc8000f8e183f */
[----:B------:R-:W-:Y:S02]  /*43a0*/  UIADD3 UR6, UR6, 0x16840, URZ ;  /* 0x0001684006067890 */ /* 0x000fe4000fffe03f */
[----:B------:R-:W0:Y:S01]  /*43b0*/  MUFU.TANH R25, R25 ;  /* 0x0000001900197308 */ /* 0x000e220000002400 */
[----:B-1----:R-:W-:Y:S01]  /*43c0*/  FMNMX.FTZ R14, R21, R14, !PT ;  /* 0x0000000e150e7209 */ /* 0x002fe20007810000 */
[----:B------:R-:W-:-:S06]  /*43d0*/  UPRMT UR6, UR41, 0x654, UR6 ;  /* 0x0000065429067896 */ /* 0x000fcc0008000006 */
[----:B------:R-:W1:Y:S01]  /*43e0*/  MUFU.TANH R27, R27 ;  /* 0x0000001b001b7308 */ /* 0x000e620000002400 */
[----:B--2---:R-:W-:Y:S01]  /*43f0*/  FMNMX.FTZ R32, R13, R30, !PT ;  /* 0x0000001e0d207209 */ /* 0x004fe20007810000 */
[----:B------:R-:W-:Y:S01]  /*4400*/  FMUL.FTZ R30, R76, UR23 ;  /* 0x000000174c1e7c20 */ /* 0x000fe20008410000 */
        /* <DEDUP_REMOVED lines=116> */
[----:B0-----:R-:W-:Y:S02]  /*4b50*/  FMNMX.FTZ R44, R83, R14, !PT ;  /* 0x0000000e532c7209 */ /* 0x001fe40007810000 */
[----:B------:R-:W0:Y:S03]  /*4b60*/  LDC R14, c[0x0][0x988] ;  /* 0x00026200ff0e7b82 */ /* 0x000e260000000800 */
[----:B------:R-:W2:Y:S01]  /*4b70*/  SHFL.BFLY PT, R31, R44, 0x2, 0x1f ;  /* 0x0c401f002c1f7f89 */ /* 0x000ea200000e0000 */
[----:B-1----:R-:W-:-:S05]  /*4b80*/  FMNMX.FTZ R46, R42, R15, !PT ;  /* 0x0000000f2a2e7209 */ /* 0x002fca0007810000 */
[----:B------:R-:W1:Y:S01]  /*4b90*/  SHFL.BFLY PT, R15, R46, 0x1, 0x1f ;  /* 0x0c201f002e0f7f89 */ /* 0x000e6200000e0000 */
[----:B--2---:R-:W-:-:S05]  /*4ba0*/  FMNMX.FTZ R48, R44, R31, !PT ;  /* 0x0000001f2c307209 */ /* 0x004fca0007810000 */
[----:B------:R-:W2:Y:S01]  /*4bb0*/  SHFL.BFLY PT, R31, R48, 0x1, 0x1f ;  /* 0x0c201f00301f7f89 */ /* 0x000ea200000e0000 */
[----:B-1----:R-:W-:-:S05]  /*4bc0*/  FMNMX.FTZ R15, R46, R15, !PT ;  /* 0x0000000f2e0f7209 */ /* 0x002fca0007810000 */
[C---:B0-----:R-:W-:Y:S01]  /*4bd0*/  FMUL.FTZ R42, R15.reuse, R14 ;  /* 0x0000000e0f2a7220 */ /* 0x041fe20000410000 */
[----:B------:R-:W-:-:S03]  /*4be0*/  FADD.FTZ R85, -R15, R0 ;  /* 0x000000000f557221 */ /* 0x000fc60000010100 */
[-CC-:B------:R-:W-:Y:S01]  /*4bf0*/  FFMA.FTZ R142, R20, R14.reuse, -R42.reuse ;  /* 0x0000000e148e7223 */ /* 0x180fe2000001082a */
[-CC-:B------:R-:W-:Y:S01]  /*4c00*/  FFMA.FTZ R7, R7, R14.reuse, -R42.reuse ;  /* 0x0000000e07077223 */ /* 0x180fe2000001082a */
[-CC-:B------:R-:W-:Y:S01]  /*4c10*/  FFMA.FTZ R126, R121, R14.reuse, -R42.reuse ;  /* 0x0000000e797e7223 */ /* 0x180fe2000001082a */
[-C--:B------:R-:W-:Y:S01]  /*4c20*/  FMUL.FTZ R85, R85, R14.reuse ;  /* 0x0000000e55557220 */ /* 0x080fe20000410000 */
[-CC-:B------:R-:W-:Y:S01]  /*4c30*/  FFMA.FTZ R120, R6, R14.reuse, -R42.reuse ;  /* 0x0000000e06787223 */ /* 0x180fe2000001082a */
[-CC-:B------:R-:W-:Y:S01]  /*4c40*/  FFMA.FTZ R122, R10, R14.reuse, -R42.reuse ;  /* 0x0000000e0a7a7223 */ /* 0x180fe2000001082a */
[-CC-:B------:R-:W-:Y:S01]  /*4c50*/  FFMA.FTZ R157, R123, R14.reuse, -R42.reuse ;  /* 0x0000000e7b9d7223 */ /* 0x180fe2000001082a */
[----:B--2---:R-:W-:Y:S01]  /*4c60*/  FMNMX.FTZ R31, R48, R31, !PT ;  /* 0x0000001f301f7209 */ /* 0x004fe20007810000 */
[----:B------:R-:W-:Y:S01]  /*4c70*/  MUFU.EX2 R7, R7 ;  /* 0x0000000700077308 */ /* 0x000fe20000000800 */
[-CC-:B------:R-:W-:Y:S01]  /*4c80*/  FFMA.FTZ R10, R11, R14.reuse, -R42.reuse ;  /* 0x0000000e0b0a7223 */ /* 0x180fe2000001082a */
[-CC-:B------:R-:W-:Y:S01]  /*4c90*/  FFMA.FTZ R124, R21, R14.reuse, -R42.reuse ;  /* 0x0000000e157c7223 */ /* 0x180fe2000001082a */
[-C--:B------:R-:W-:Y:S01]  /*4ca0*/  FFMA.FTZ R128, R125, R14.reuse, -R42 ;  /* 0x0000000e7d807223 */ /* 0x080fe2000001082a */
[C---:B------:R-:W-:Y:S01]  /*4cb0*/  FADD.FTZ R87, -R31.reuse, R4 ;  /* 0x000000041f577221 */ /* 0x040fe20000010100 */
[-C--:B------:R-:W-:Y:S01]  /*4cc0*/  FMUL.FTZ R20, R31, R14.reuse ;  /* 0x0000000e1f147220 */ /* 0x080fe20000410000 */
[-CC-:B------:R-:W-:Y:S01]  /*4cd0*/  FFMA.FTZ R6, R25, R14.reuse, -R42.reuse ;  /* 0x0000000e19067223 */ /* 0x180fe2000001082a */
[-C--:B------:R-:W-:Y:S01]  /*4ce0*/  FFMA.FTZ R155, R127, R14.reuse, -R42 ;  /* 0x0000000e7f9b7223 */ /* 0x080fe2000001082a */
[-C--:B------:R-:W-:Y:S01]  /*4cf0*/  FMUL.FTZ R0, R87, R14.reuse ;  /* 0x0000000e57007220 */ /* 0x080fe20000410000 */
[-CC-:B------:R-:W-:Y:S01]  /*4d00*/  FFMA.FTZ R121, R9, R14.reuse, -R20.reuse ;  /* 0x0000000e09797223 */ /* 0x180fe20000010814 */
[-CC-:B------:R-:W-:Y:S01]  /*4d10*/  FFMA.FTZ R8, R8, R14.reuse, -R20.reuse ;  /* 0x0000000e08087223 */ /* 0x180fe20000010814 */
[----:B------:R0:W1:Y:S01]  /*4d20*/  MUFU.EX2 R4, R85 ;  /* 0x0000005500047308 */ /* 0x0000620000000800 */
[-CC-:B------:R-:W-:Y:S01]  /*4d30*/  FFMA.FTZ R123, R12, R14.reuse, -R20.reuse ;  /* 0x0000000e0c7b7223 */ /* 0x180fe20000010814 */
[-CC-:B------:R-:W-:Y:S01]  /*4d40*/  FFMA.FTZ R12, R13, R14.reuse, -R20.reuse ;  /* 0x0000000e0d0c7223 */ /* 0x180fe20000010814 */
[-CC-:B------:R-:W-:Y:S01]  /*4d50*/  FFMA.FTZ R125, R27, R14.reuse, -R20.reuse ;  /* 0x0000000e1b7d7223 */ /* 0x180fe20000010814 */
[-C--:B------:R-:W-:Y:S01]  /*4d60*/  FFMA.FTZ R127, R33, R14.reuse, -R20 ;  /* 0x0000000e217f7223 */ /* 0x080fe20000010814 */
[-CC-:B------:R-:W-:Y:S01]  /*4d70*/  FFMA.FTZ R87, R151, R14.reuse, -R42.reuse ;  /* 0x0000000e97577223 */ /* 0x180fe2000001082a */
[-CC-:B------:R-:W-:Y:S01]  /*4d80*/  FFMA.FTZ R151, R40, R14.reuse, -R42.reuse ;  /* 0x0000000e28977223 */ /* 0x180fe2000001082a */
[-CC-:B------:R-:W-:Y:S01]  /*4d90*/  FFMA.FTZ R144, R26, R14.reuse, -R42.reuse ;  /* 0x0000000e1a907223 */ /* 0x180fe2000001082a */
[----:B------:R-:W-:Y:S01]  /*4da0*/  MUFU.EX2 R0, R0 ;  /* 0x0000000000007308 */ /* 0x000fe20000000800 */
[-C--:B0-----:R-:W-:Y:S01]  /*4db0*/  FFMA.FTZ R85, R24, R14.reuse, -R42 ;  /* 0x0000000e18557223 */ /* 0x081fe2000001082a */
[-CC-:B------:R-:W-:Y:S01]  /*4dc0*/  FFMA.FTZ R24, R29, R14.reuse, -R20.reuse ;  /* 0x0000000e1d187223 */ /* 0x180fe20000010814 */
[-C--:B------:R-:W-:Y:S01]  /*4dd0*/  FFMA.FTZ R26, R35, R14.reuse, -R20 ;  /* 0x0000000e231a7223 */ /* 0x080fe20000010814 */
[-C--:B------:R-:W-:Y:S01]  /*4de0*/  FFMA.FTZ R130, R129, R14.reuse, -R42 ;  /* 0x0000000e81827223 */ /* 0x080fe2000001082a */
[-C--:B------:R-:W-:Y:S01]  /*4df0*/  FFMA.FTZ R129, R37, R14.reuse, -R20 ;  /* 0x0000000e25817223 */ /* 0x080fe20000010814 */
[-C--:B------:R-:W-:Y:S01]  /*4e00*/  FFMA.FTZ R25, R28, R14.reuse, -R42 ;  /* 0x0000000e1c197223 */ /* 0x080fe2000001082a */
[-C--:B------:R-:W-:Y:S01]  /*4e10*/  FFMA.FTZ R28, R39, R14.reuse, -R20 ;  /* 0x0000000e271c7223 */ /* 0x080fe20000010814 */
[----:B------:R-:W0:Y:S01]  /*4e20*/  MUFU.EX2 R121, R121 ;  /* 0x0000007900797308 */ /* 0x000e220000000800 */
[----:B-1----:R-:W-:Y:S01]  /*4e30*/  FFMA.FTZ R3, R4, R3, R7 ;  /* 0x0000000304037223 */ /* 0x002fe20000010007 */
[-CC-:B------:R-:W-:Y:S01]  /*4e40*/  FFMA.FTZ R132, R133, R14.reuse, -R42.reuse ;  /* 0x0000000e85847223 */ /* 0x180fe2000001082a */
[-C--:B------:R-:W-:Y:S01]  /*4e50*/  FFMA.FTZ R133, R135, R14.reuse, -R42 ;  /* 0x0000000e87857223 */ /* 0x080fe2000001082a */
[-C--:B------:R-:W-:Y:S01]  /*4e60*/  FFMA.FTZ R9, R41, R14.reuse, -R20 ;  /* 0x0000000e29097223 */ /* 0x080fe20000010814 */
        /* <DEDUP_REMOVED lines=12> */
[----:B0-----:R-:W-:Y:S01]  /*4f30*/  FFMA.FTZ R5, R0, R5, R121 ;  /* 0x0000000500057223 */ /* 0x001fe20000010079 */
[-CC-:B------:R-:W-:Y:S01]  /*4f40*/  FFMA.FTZ R148, R34, R14.reuse, -R42.reuse ;  /* 0x0000000e22947223 */ /* 0x180fe2000001082a */
[-CC-:B------:R-:W-:Y:S01]  /*4f50*/  FFMA.FTZ R11, R36, R14.reuse, -R42.reuse ;  /* 0x0000000e240b7223 */ /* 0x180fe2000001082a */
[-C--:B------:R-:W-:Y:S01]  /*4f60*/  FFMA.FTZ R150, R38, R14.reuse, -R42 ;  /* 0x0000000e26967223 */ /* 0x080fe2000001082a */
[-CC-:B------:R-:W-:Y:S01]  /*4f70*/  FFMA.FTZ R30, R43, R14.reuse, -R20.reuse ;  /* 0x0000000e2b1e7223 */ /* 0x180fe20000010814 */
[-CC-:B------:R-:W-:Y:S01]  /*4f80*/  FFMA.FTZ R13, R45, R14.reuse, -R20.reuse ;  /* 0x0000000e2d0d7223 */ /* 0x180fe20000010814 */
[-CC-:B------:R-:W-:Y:S01]  /*4f90*/  FFMA.FTZ R32, R47, R14.reuse, -R20.reuse ;  /* 0x0000000e2f207223 */ /* 0x180fe20000010814 */
        /* <DEDUP_REMOVED lines=12> */
[-CC-:B------:R-:W-:Y:S01]  /*5060*/  FFMA.FTZ R145, R69, R14.reuse, -R20.reuse ;  /* 0x0000000e45917223 */ /* 0x180fe20000010814 */
[-CC-:B------:R-:W-:Y:S01]  /*5070*/  FFMA.FTZ R147, R73, R14.reuse, -R20.reuse ;  /* 0x0000000e49937223 */ /* 0x180fe20000010814 */
[-CC-:B------:R-:W-:Y:S01]  /*5080*/  FFMA.FTZ R149, R77, R14.reuse, -R20.reuse ;  /* 0x0000000e4d957223 */ /* 0x180fe20000010814 */
[----:B------:R-:W-:Y:S01]  /*5090*/  FFMA.FTZ R35, R81, R14, -R20 ;  /* 0x0000000e51237223 */ /* 0x000fe20000010814 */
        /* <DEDUP_REMOVED lines=12> */
[----:B------:R-:W-:-:S06]  /*5160*/  FFMA.FTZ R40, R63, R14, -R20 ;  /* 0x0000000e3f287223 */ /* 0x000fcc0000010814 */
        /* <DEDUP_REMOVED lines=16> */
[----:B------:R-:W-:-:S06]  /*5270*/  FFMA.FTZ R42, R67, R14, -R20 ;  /* 0x0000000e432a7223 */ /* 0x000fcc0000010814 */
        /* <DEDUP_REMOVED lines=50> */
[-CC-:B------:R-:W-:Y:S01]  /*55a0*/  FFMA.FTZ R48, R79, R14.reuse, -R20.reuse ;  /* 0x0000000e4f307223 */ /* 0x180fe20000010814 */
[----:B------:R-:W-:-:S05]  /*55b0*/  FFMA.FTZ R20, R83, R14, -R20 ;  /* 0x0000000e53147223 */ /* 0x000fca0000010814 */
        /* <DEDUP_REMOVED lines=44> */
.L_x_12744:
        /* <DEDUP_REMOVED lines=76> */
.L_x_12734:
[----:B------:R-:W-:Y:S06]  /*5d40*/  BAR.ARV 0x8, 0x200 ;  /* 0x0208000000007b1d */ /* 0x000fec0000002000 */
[----:B------:R-:W-:Y:S05]  /*5d50*/  @!P0 BRA `(.L_x_12746) ;  /* 0x0000000000048947 */ /* 0x000fea0003800000 */
[----:B------:R-:W-:Y:S01]  /*5d60*/  BPT.TRAP 0x1 ;  /* 0x000000040000795c */ /* 0x000fe20000300000 */
.L_x_12746:
[----:B------:R-:W-:Y:S01]  /*5d70*/  ULEA UR4, UR38, UR44, 0x3 ;  /* 0x0000002c26047291 */ /* 0x000fe2000f8e183f */
[----:B------:R-:W-:-:S05]  /*5d80*/  IMAD.U32 R0, RZ, RZ, UR37 ;  /* 0x00000025ff007e24 */ /* 0x000fca000f8e00ff */
[----:B------:R-:W-:-:S04]  /*5d90*/  SHF.L.U32 R0, R0, 0x1f, RZ ;  /* 0x0000001f00007819 */ /* 0x000fc800000006ff */
[----:B------:R0:W1:Y:S01]  /*5da0*/  SYNCS.PHASECHK.TRANS64.TRYWAIT P1, [UR4+0x16850], R0 ;  /* 0x01685000ff0075a7 */ /* 0x0000620008020144 */
[----:B------:R-:W-:Y:S05]  /*5db0*/  @!P0 BRA `(.L_x_12747) ;  /* 0x0000000000048947 */ /* 0x000fea0003800000 */
[----:B------:R-:W-:Y:S01]  /*5dc0*/  BPT.TRAP 0x1 ;  /* 0x000000040000795c */ /* 0x000fe20000300000 */
.L_x_12747:
[----:B-1----:R-:W-:Y:S05]  /*5dd0*/  @P1 BRA `(.L_x_12748) ;  /* 0x0000000000081947 */ /* 0x002fea0003800000 */
[----:B------:R-:W1:Y:S02]  /*5de0*/  SYNCS.PHASECHK.TRANS64.TRYWAIT P1, [UR4+0x16850], R0 ;  /* 0x01685000ff0075a7 */ /* 0x000e640008020144 */
[----:B-1----:R-:W-:Y:S05]  /*5df0*/  @!P1 BRA `(.L_x_12749) ;  /* 0x0000005000989947 */ /* 0x002fea0003800000 */
.L_x_12748:
[----:B------:R-:W-:Y:S01]  /*5e00*/  UIADD3 UR5, UR44, 0x400, URZ ;  /* 0x000004002c057890 */ /* 0x000fe2000fffe03f */
[----:B------:R-:W-:Y:S01]  /*5e10*/  WARPGROUP.ARRIVE ;  /* 0x00000000000079c5 */ /* 0x000fe20000000000 */
[----:B------:R-:W-:Y:S01]  /*5e20*/  UMOV UR7, 0x40000040 ;  /* 0x4000004000077882 */ /* 0x000fe20000000000 */
[----:B------:R-:W-:Y:S01]  /*5e30*/  UMOV UR11, 0x40000040 ;  /* 0x40000040000b7882 */ /* 0x000fe20000000000 */
[----:B------:R-:W-:Y:S01]  /*5e40*/  USHF.R.U32.HI UR5, URZ, 0x4, UR5 ;  /* 0x000000043f057899 */ /* 0x000fe20008011605 */
[----:B01----:R-:W0:Y:S01]  /*5e50*/  SHFL.BFLY PT, R0, R3, 0x2, 0x1f ;  /* 0x0c401f0003007f89 */ /* 0x003e2200000e0000 */
[----:B------:R-:W-:Y:S01]  /*5e60*/  IMAD.MOV.U32 R37, RZ, RZ, RZ ;  /* 0x000000ffff257224 */ /* 0x000fe200078e00ff */
[----:B------:R-:W-:Y:S01]  /*5e70*/  MOV R44, 0xff800000 ;  /* 0xff800000002c7802 */ /* 0x000fe20000000f00 */
[----:B------:R-:W-:Y:S01]  /*5e80*/  ULOP3.LUT UR5, UR5, 0x3fff, URZ, 0xc0, !UPT ;  /* 0x00003fff05057892 */ /* 0x000fe2000f8ec03f */
[----:B------:R-:W1:Y:S03]  /*5e90*/  SHFL.BFLY PT, R4, R5, 0x2, 0x1f ;  /* 0x0c401f0005047f89 */ /* 0x000e6600000e0000 */
[----:B------:R-:W-:-:S04]  /*5ea0*/  ULEA UR6, UR38, UR5, 0xa ;  /* 0x0000000526067291 */ /* 0x000fc8000f8e503f */
[----:B------:R-:W-:-:S05]  /*5eb0*/  UIADD3 UR8, UR6, 0x80, URZ ;  /* 0x0000008006087890 */ /* 0x000fca000fffe03f */
[----:B------:R-:W-:Y:S01]  /*5ec0*/  HGMMA.64x64x16.F32.BF16 R88, R120, gdesc[UR4].tnspB, R88, gsb0 ;  /* 0x40e0000478587df0 */ /* 0x000fe20008001858 */
        /* <DEDUP_REMOVED lines=9> */
[----:B------:R-:W-:Y:S02]  /*5f60*/  IMAD.MOV.U32 R0, RZ, RZ, -0x800000 ;  /* 0xff800000ff007424 */ /* 0x000fe400078e00ff */
        /* <DEDUP_REMOVED lines=9> */
[----:B------:R-:W-:Y:S01]  /*6000*/  @P1 FFMA.FTZ R44, R4, R15, R3 ;  /* 0x0000000f042c1223 */ /* 0x000fe20000010003 */
[----:B------:R-:W-:Y:S02]  /*6010*/  WARPGROUP.DEPBAR.LE gsb0, 0x0 ;  /* 0x00008000000079c5 */ /* 0x000fe40000010000 */
[----:B------:R-:W-:Y:S01]  /*6020*/  WARPGROUP.ARRIVE ;  /* 0x00000000000079c5 */ /* 0x000fe20000000000 */
[----:B------:R2:W0:Y:S01]  /*6030*/  @P2 MUFU.RCP R5, R9 ;  /* 0x0000000900052308 */ /* 0x0004220000001000 */
[----:B-1----:R-:W-:-:S04]  /*6040*/  @P2 FMUL.FTZ R6, R6, 0.69314718246459960938 ;  /* 0x3f31721806062820 */ /* 0x002fc80000410000 */
[----:B------:R-:W-:Y:S01]  /*6050*/  HGMMA.64x64x16.F32.BF16 R88, R124, gdesc[UR8].tnspB, R88, gsb0 ;  /* 0x40e000087c587df0 */ /* 0x000fe20008001858 */
[----:B------:R-:W-:Y:S01]  /*6060*/  UMOV UR10, UR8 ;  /* 0x00000008000a7c82 */ /* 0x000fe20008000000 */
[----:B------:R-:W-:Y:S01]  /*6070*/  UMOV UR11, 0x40000040 ;  /* 0x40000040000b7882 */ /* 0x000fe20000000000 */
[----:B------:R-:W-:Y:S01]  /*6080*/  UIADD3 UR8, UR6, 0x180, URZ ;  /* 0x0000018006087890 */ /* 0x000fe2000fffe03f */
[----:B------:R-:W-:Y:S01]  /*6090*/  @P2 FFMA.FTZ R0, R11, R31, R6 ;  /* 0x0000001f0b002223 */ /* 0x000fe20000010006 */
[----:B------:R-:W-:Y:S02]  /*60a0*/  WARPGROUP.DEPBAR.LE gsb0, 0x0 ;  /* 0x00008000000079c5 */ /* 0x000fe40000010000 */
[----:B------:R-:W-:-:S06]  /*60b0*/  WARPGROUP.ARRIVE ;  /* 0x00000000000079c5 */ /* 0x000fcc0000000000 */
[----:B------:R-:W-:Y:S01]  /*60c0*/  HGMMA.64x64x16.F32.BF16 R88, R128, gdesc[UR8].tnspB, R88, gsb0 ;  /* 0x40e0000880587df0 */ /* 0x000fe20008001858 */
[----:B------:R-:W-:Y:S01]  /*60d0*/  UMOV UR10, UR8 ;  /* 0x00000008000a7c82 */ /* 0x000fe20008000000 */
[----:B------:R-:W-:Y:S01]  /*60e0*/  UMOV UR11, 0x40000040 ;  /* 0x40000040000b7882 */ /* 0x000fe20000000000 */
[----:B------:R-:W-:Y:S01]  /*60f0*/  UIADD3 UR8, UR6, 0x200, URZ ;  /* 0x0000020006087890 */ /* 0x000fe2000fffe03f */
        /* <DEDUP_REMOVED lines=11> */
[----:B------:R-:W-:Y:S02]  /*61b0*/  UIADD3 UR8, UR6, 0x300, URZ ;  /* 0x0000030006087890 */ /* 0x000fe4000fffe03f */
[----:B------:R-:W-:Y:S01]  /*61c0*/  UIADD3 UR6, UR6, 0x380, URZ ;  /* 0x0000038006067890 */ /* 0x000fe2000fffe03f */
[----:B------:R-:W-:Y:S02]  /*61d0*/  WARPGROUP.DEPBAR.LE gsb0, 0x0 ;  /* 0x00008000000079c5 */ /* 0x000fe40000010000 */
[----:B------:R-:W-:-:S06]  /*61e0*/  WARPGROUP.ARRIVE ;  /* 0x00000000000079c5 */ /* 0x000fcc0000000000 */
[----:B------:R-:W-:Y:S01]  /*61f0*/  HGMMA.64x64x16.F32.BF16 R88, R140, gdesc[UR8].tnspB, R88, gsb0 ;  /* 0x40e000088c587df0 */ /* 0x000fe20008001858 */
[----:B------:R-:W-:Y:S01]  /*6200*/  UMOV UR10, UR8 ;  /* 0x00000008000a7c82 */ /* 0x000fe20008000000 */
[----:B------:R-:W-:Y:S01]  /*6210*/  UMOV UR11, 0x40000040 ;  /* 0x40000040000b7882 */ /* 0x000fe20000000000 */
[----:B------:R-:W-:Y:S02]  /*6220*/  WARPGROUP.DEPBAR.LE gsb0, 0x0 ;  /* 0x00008000000079c5 */ /* 0x000fe40000010000 */
[----:B------:R-:W-:-:S06]  /*6230*/  WARPGROUP.ARRIVE ;  /* 0x00000000000079c5 */ /* 0x000fcc0000000000 */
[----:B------:R-:W-:Y:S03]  /*6240*/  HGMMA.64x64x16.F32.BF16 R88, R144, gdesc[UR8].tnspB, R88, gsb0 ;  /* 0x40e0000890587df0 */ /* 0x000fe60008001858 */
[----:B------:R-:W-:Y:S02]  /*6250*/  WARPGROUP.DEPBAR.LE gsb0, 0x0 ;  /* 0x00008000000079c5 */ /* 0x000fe40000010000 */
[----:B------:R-:W-:-:S06]  /*6260*/  WARPGROUP.ARRIVE ;  /* 0x00000000000079c5 */ /* 0x000fcc0000000000 */
[----:B------:R-:W-:Y:S03]  /*6270*/  HGMMA.64x64x16.F32.BF16 R88, R148, gdesc[UR4].tnspB, R88, gsb0 ;  /* 0x40e0000494587df0 */ /* 0x000fe60008001858 */
[----:B------:R-:W-:Y:S02]  /*6280*/  WARPGROUP.DEPBAR.LE gsb0, 0x0 ;  /* 0x00008000000079c5 */ /* 0x000fe40000010000 */
[----:B0-23--:R-:W-:Y:S05]  /*6290*/  @!P0 BRA `(.L_x_12750) ;  /* 0x0000000000048947 */ /* 0x00dfea0003800000 */
[----:B------:R-:W-:Y:S01]  /*62a0*/  BPT.TRAP 0x1 ;  /* 0x000000040000795c */ /* 0x000fe20000300000 */
.L_x_12750:
[----:B------:R-:W0:Y:S01]  /*62b0*/  LDC R45, c[0x0][0xbe8] ;  /* 0x0002fa00ff2d7b82 */ /* 0x000e220000000800 */
[----:B------:R-:W-:Y:S01]  /*62c0*/  ULDC UR10, c[0x0][0xc44] ;  /* 0x00031100000a7ab9 */ /* 0x000fe20000000800 */
[----:B------:R-:W-:Y:S01]  /*62d0*/  IMAD R47, RZ, RZ, -UR43 ;  /* 0x8000002bff2f7e24 */ /* 0x000fe2000f8e02ff */
[----:B------:R-:W-:Y:S01]  /*62e0*/  ULDC.64 UR8, c[0x0][0xb90] ;  /* 0x0002e40000087ab9 */ /* 0x000fe20000000a00 */
[----:B------:R-:W-:Y:S01]  /*62f0*/  IMAD.SHL.U32 R3, R2, 0x8, RZ ;  /* 0x0000000802037824 */ /* 0x000fe200078e00ff */
[----:B------:R-:W-:Y:S01]  /*6300*/  UIADD3 UR4, UR4, 0x16860, URZ ;  /* 0x0001686004047890 */ /* 0x000fe2000fffe03f */
[-C--:B------:R-:W-:Y:S01]  /*6310*/  FMUL.FTZ R46, R91, R5.reuse ;  /* 0x000000055b2e7220 */ /* 0x080fe20000410000 */
[-C--:B------:R-:W-:Y:S01]  /*6320*/  FMUL.FTZ R51, R90, R5.reuse ;  /* 0x000000055a337220 */ /* 0x080fe20000410000 */
[----:B------:R-:W1:Y:S01]  /*6330*/  S2UR UR5, SR_SWINHI ;  /* 0x00000000000579c3 */ /* 0x000e620000002f00 */
[----:B------:R-:W-:Y:S01]  /*6340*/  IMAD R7, R16, 0x40, R3 ;  /* 0x0000004010077824 */ /* 0x000fe200078e0203 */
[----:B------:R-:W-:Y:S01]  /*6350*/  UPRMT UR4, UR41, 0x654, UR4 ;  /* 0x0000065429047896 */ /* 0x000fe20008000004 */
[-C--:B------:R-:W-:Y:S01]  /*6360*/  FMUL.FTZ R50, R95, R5.reuse ;  /* 0x000000055f327220 */ /* 0x080fe20000410000 */
[-C--:B------:R-:W-:Y:S01]  /*6370*/  FMUL.FTZ R53, R94, R5.reuse ;  /* 0x000000055e357220 */ /* 0x080fe20000410000 */
[-C--:B------:R-:W-:Y:S01]  /*6380*/  FMUL.FTZ R52, R99, R5.reuse ;  /* 0x0000000563347220 */ /* 0x080fe20000410000 */
[-C--:B------:R-:W-:Y:S01]  /*6390*/  FMUL.FTZ R55, R98, R5.reuse ;  /* 0x0000000562377220 */ /* 0x080fe20000410000 */
[-C--:B------:R-:W-:Y:S01]  /*63a0*/  FMUL.FTZ R54, R103, R5.reuse ;  /* 0x0000000567367220 */ /* 0x080fe20000410000 */
        /* <DEDUP_REMOVED lines=8> */
[----:B0-----:R-:W-:Y:S01]  /*6430*/  ISETP.NE.AND P1, PT, R45, 0x1, PT ;  /* 0x000000012d00780c */ /* 0x001fe20003f25270 */
[----:B------:R-:W0:Y:S01]  /*6440*/  LDC.64 R38, c[0x0][0xb98] ;  /* 0x0002e600ff267b82 */ /* 0x000e220000000a00 */
[-C--:B------:R-:W-:Y:S01]  /*6450*/  FMUL.FTZ R62, R119, R5.reuse ;  /* 0x00000005773e7220 */ /* 0x080fe20000410000 */
[----:B------:R-:W-:Y:S01]  /*6460*/  FMUL.FTZ R65, R118, R5 ;  /* 0x0000000576417220 */ /* 0x000fe20000410000 */
[-C--:B------:R-:W-:Y:S01]  /*6470*/  FMUL.FTZ R40, R89, R37.reuse ;  /* 0x0000002559287220 */ /* 0x080fe20000410000 */
[-C--:B------:R-:W-:Y:S01]  /*6480*/  FMUL.FTZ R43, R88, R37.reuse ;  /* 0x00000025582b7220 */ /* 0x080fe20000410000 */
[-C--:B------:R-:W-:Y:S01]  /*6490*/  FMUL.FTZ R41, R93, R37.reuse ;  /* 0x000000255d297220 */ /* 0x080fe20000410000 */
[-C--:B------:R-:W-:Y:S01]  /*64a0*/  FMUL.FTZ R42, R92, R37.reuse ;  /* 0x000000255c2a7220 */ /* 0x080fe20000410000 */
[----:B------:R-:W-:Y:S01]  /*64b0*/  UMOV UR6, UR44 ;  /* 0x0000002c00067c82 */ /* 0x000fe20008000000 */
[----:B-1----:R-:W-:Y:S01]  /*64c0*/  UMOV UR7, UR5 ;  /* 0x0000000500077c82 */ /* 0x002fe20008000000 */
[----:B------:R-:W-:Y:S01]  /*64d0*/  UIADD3 UR5, -UR45, URZ, URZ ;  /* 0x0000003f2d057290 */ /* 0x000fe2000fffe13f */
[----:B------:R-:W-:Y:S01]  /*64e0*/  MOV R29, UR7 ;  /* 0x00000007001d7c02 */ /* 0x000fe20008000f00 */
[----:B------:R-:W-:Y:S01]  /*64f0*/  IMAD.U32 R28, RZ, RZ, UR6 ;  /* 0x00000006ff1c7e24 */ /* 0x000fe2000f8e00ff */
[----:B------:R-:W-:Y:S01]  /*6500*/  SYNCS.ARRIVE.TRANS64.RED.A1T0 RZ, [UR4], RZ ;  /* 0x000000ffffff79a7 */ /* 0x000fe20008100404 */
[----:B------:R-:W-:Y:S01]  /*6510*/  UIMAD UR10, UR10, UR5, UR43 ;  /* 0x000000050a0a72a4 */ /* 0x000fe2000f8e022b */
[----:B------:R-:W-:Y:S01]  /*6520*/  FMUL.FTZ R12, R101, R37 ;  /* 0x00000025650c7220 */ /* 0x000fe20000410000 */
[----:B------:R-:W-:-:S04]  /*6530*/  IMAD.WIDE R10, R152, 0x2, R28 ;  /* 0x00000002980a7825 */ /* 0x000fc800078e021c */
[-C--:B------:R-:W-:Y:S01]  /*6540*/  FMUL.FTZ R35, R100, R37.reuse ;  /* 0x0000002564237220 */ /* 0x080fe20000410000 */
[----:B------:R-:W-:Y:S01]  /*6550*/  USHF.R.S32.HI UR11, URZ, 0x1f, UR10 ;  /* 0x0000001f3f0b7899 */ /* 0x000fe2000801140a */
[----:B------:R-:W-:Y:S01]  /*6560*/  FMUL.FTZ R15, R97, R37 ;  /* 0x00000025610f7220 */ /* 0x000fe20000410000 */
[----:B--2---:R-:W-:Y:S01]  /*6570*/  IMAD R47, R24, R47, UR46 ;  /* 0x0000002e182f7e24 */ /* 0x004fe2000f8e022f */
[----:B------:R-:W1:Y:S01]  /*6580*/  @P1 LDC R20, c[0x0][0xbec] ;  /* 0x0002fb00ff141b82 */ /* 0x000e620000000800 */
[----:B------:R-:W-:Y:S01]  /*6590*/  IADD3 R27, P0, R10, 0x60, RZ ;  /* 0x000000600a1b7810 */ /* 0x000fe20007f1e0ff */
[----:B------:R-:W-:Y:S01]  /*65a0*/  UIMAD UR5, UR11, UR8, URZ ;  /* 0x000000080b0572a4 */ /* 0x000fe2000f8e023f */
[----:B------:R-:W-:Y:S01]  /*65b0*/  IMAD R73, R47, 0xc0, R23 ;  /* 0x000000c02f497824 */ /* 0x000fe200078e0217 */
[----:B------:R-:W-:Y:S01]  /*65c0*/  UIMAD.WIDE.U32 UR6, UR10, UR8, URZ ;  /* 0x000000080a0672a5 */ /* 0x000fe2000f8e003f */
[----:B------:R-:W-:Y:S01]  /*65d0*/  LOP3.LUT R6, R27, 0x380, RZ, 0xc0, !PT ;  /* 0x000003801b067812 */ /* 0x000fe200078ec0ff */
[----:B------:R-:W-:Y:S01]  /*65e0*/  UIMAD UR5, UR10, UR9, UR5 ;  /* 0x000000090a0572a4 */ /* 0x000fe2000f8e0205 */
[----:B------:R-:W-:Y:S01]  /*65f0*/  IMAD.WIDE R28, R7, 0x2, R28 ;  /* 0x00000002071c7825 */ /* 0x000fe200078e021c */
[----:B------:R-:W2:Y:S01]  /*6600*/  @P1 LDC R69, c[0x0][0xbf0] ;  /* 0x0002fc00ff451b82 */ /* 0x000ea20000000800 */
[----:B------:R-:W-:Y:S01]  /*6610*/  SHF.R.U64 R6, R6, 0x3, RZ ;  /* 0x0000000306067819 */ /* 0x000fe200000012ff */
[----:B------:R-:W-:Y:S01]  /*6620*/  UIADD3 UR5, UR7, UR5, URZ ;  /* 0x0000000507057290 */ /* 0x000fe2000fffe03f */
[----:B------:R-:W-:Y:S01]  /*6630*/  IADD3 R25, P2, R10, 0x40, RZ ;  /* 0x000000400a197810 */ /* 0x000fe20007f5e0ff */
[----:B------:R-:W-:Y:S01]  /*6640*/  IMAD.X R9, RZ, RZ, R11, P0 ;  /* 0x000000ffff097224 */ /* 0x000fe200000e060b */
[----:B------:R-:W-:Y:S01]  /*6650*/  LOP3.LUT R8, R6, R27, RZ, 0x3c, !PT ;  /* 0x0000001b06087212 */ /* 0x000fe200078e3cff */
[----:B------:R-:W-:Y:S01]  /*6660*/  IMAD.MOV.U32 R67, RZ, RZ, R73 ;  /* 0x000000ffff437224 */ /* 0x000fe200078e0049 */
[----:B------:R-:W-:Y:S01]  /*6670*/  IADD3 R27, P0, R28, 0x1800, RZ ;  /* 0x000018001c1b7810 */ /* 0x000fe20007f1e0ff */
[----:B------:R-:W-:Y:S01]  /*6680*/  IMAD.U32 R49, RZ, RZ, UR7 ;  /* 0x00000007ff317e24 */ /* 0x000fe2000f8e00ff */
[----:B------:R-:W-:Y:S01]  /*6690*/  LOP3.LUT R4, R25, 0x380, RZ, 0xc0, !PT ;  /* 0x0000038019047812 */ /* 0x000fe200078ec0ff */
[----:B------:R-:W-:Y:S01]  /*66a0*/  USHF.R.S32.HI UR7, URZ, 0x1f, UR45 ;  /* 0x0000001f3f077899 */ /* 0x000fe2000801142d */
[----:B------:R-:W-:Y:S01]  /*66b0*/  MOV R49, UR5 ;  /* 0x0000000500317c02 */ /* 0x000fe20008000f00 */
[----:B------:R-:W-:Y:S01]  /*66c0*/  IMAD.U32 R48, RZ, RZ, UR6 ;  /* 0x00000006ff307e24 */ /* 0x000fe2000f8e00ff */
[----:B------:R-:W-:Y:S01]  /*66d0*/  LOP3.LUT R26, R27, 0x380, RZ, 0xc0, !PT ;  /* 0x000003801b1a7812 */ /* 0x000fe200078ec0ff */
[----:B------:R-:W-:Y:S01]  /*66e0*/  IMAD.X R7, RZ, RZ, R11, P2 ;  /* 0x000000ffff077224 */ /* 0x000fe200010e060b */
[----:B------:R-:W-:Y:S01]  /*66f0*/  SHF.R.U64 R4, R4, 0x3, RZ ;  /* 0x0000000304047819 */ /* 0x000fe200000012ff */
[----:B-1----:R-:W-:Y:S01]  /*6700*/  @P1 IMAD.HI.U32 R20, R73, R20, RZ ;  /* 0x0000001449141227 */ /* 0x002fe200078e00ff */
[----:B------:R-:W-:Y:S01]  /*6710*/  IADD3 R21, P3, R10, 0x20, RZ ;  /* 0x000000200a157810 */ /* 0x000fe20007f7e0ff */
[----:B------:R-:W-:Y:S01]  /*6720*/  ULDC.64 UR8, c[0x0][0xb88] ;  /* 0x0002e20000087ab9 */ /* 0x000fe20000000a00 */
[----:B------:R-:W-:Y:S01]  /*6730*/  SHF.R.U64 R26, R26, 0x3, RZ ;  /* 0x000000031a1a7819 */ /* 0x000fe200000012ff */
[----:B0-----:R-:W-:Y:S01]  /*6740*/  IMAD.WIDE.U32 R48, R38, UR45, R48 ;  /* 0x0000002d26307c25 */ /* 0x001fe2000f8e0030 */
[----:B------:R-:W-:Y:S01]  /*6750*/  LOP3.LUT R6, R4, R25, RZ, 0x3c, !PT ;  /* 0x0000001904067212 */ /* 0x000fe200078e3cff */
[----:B------:R-:W-:Y:S01]  /*6760*/  ULDC UR5, c[0x0][0xa88] ;  /* 0x0002a20000057ab9 */ /* 0x000fe20000000800 */
[----:B------:R-:W-:Y:S01]  /*6770*/  LOP3.LUT R4, R21, 0x380, RZ, 0xc0, !PT ;  /* 0x0000038015047812 */ /* 0x000fe200078ec0ff */
[----:B------:R-:W-:Y:S01]  /*6780*/  IMAD R64, R38, UR7, RZ ;  /* 0x0000000726407c24 */ /* 0x000fe2000f8e02ff */
[----:B--2---:R-:W-:Y:S01]  /*6790*/  @P1 SHF.R.U32.HI R67, RZ, R69, R20 ;  /* 0x00000045ff431219 */ /* 0x004fe20000011614 */
[----:B------:R-:W-:Y:S01]  /*67a0*/  FMUL.FTZ R36, R96, R37 ;  /* 0x0000002560247220 */ /* 0x000fe20000410000 */
[----:B------:R-:W-:Y:S01]  /*67b0*/  LOP3.LUT R5, R10, 0x380, RZ, 0xc0, !PT ;  /* 0x000003800a057812 */ /* 0x000fe200078ec0ff */
[----:B------:R-:W-:Y:S01]  /*67c0*/  IMAD R64, R39, UR45, R64 ;  /* 0x0000002d27407c24 */ /* 0x000fe2000f8e0240 */
[----:B------:R-:W-:Y:S01]  /*67d0*/  LOP3.LUT R26, R26, R27, RZ, 0x3c, !PT ;  /* 0x0000001b1a1a7212 */ /* 0x000fe200078e3cff */
[----:B------:R-:W-:Y:S01]  /*67e0*/  IMAD.MOV R66, RZ, RZ, -R67 ;  /* 0x000000ffff427224 */ /* 0x000fe200078e0a43 */
[----:B------:R-:W-:Y:S01]  /*67f0*/  SHF.R.U64 R4, R4, 0x3, RZ ;  /* 0x0000000304047819 */ /* 0x000fe200000012ff */
[----:B------:R-:W-:Y:S01]  /*6800*/  IMAD.X R27, RZ, RZ, R29, P0 ;  /* 0x000000ffff1b7224 */ /* 0x000fe200000e061d */
[----:B------:R-:W-:Y:S01]  /*6810*/  IADD3 R38, P0, R67, R48, RZ ;  /* 0x0000003043267210 */ /* 0x000fe20007f1e0ff */
[----:B------:R-:W-:Y:S01]  /*6820*/  IMAD R69, R45, R66, R73 ;  /* 0x000000422d457224 */ /* 0x000fe200078e0249 */
[----:B------:R-:W-:Y:S01]  /*6830*/  SHF.R.U64 R5, R5, 0x3, RZ ;  /* 0x0000000305057819 */ /* 0x000fe200000012ff */
[-C--:B------:R-:W-:Y:S01]  /*6840*/  FMUL.FTZ R13, R105, R37.reuse ;  /* 0x00000025690d7220 */ /* 0x080fe20000410000 */
[----:B------:R-:W-:Y:S01]  /*6850*/  SHF.R.S32.HI R39, RZ, 0x1f, R67 ;  /* 0x0000001fff277819 */ /* 0x000fe20000011443 */
[-C--:B------:R-:W-:Y:S01]  /*6860*/  FMUL.FTZ R34, R104, R37.reuse ;  /* 0x0000002568227220 */ /* 0x080fe20000410000 */
[----:B------:R-:W-:Y:S01]  /*6870*/  SHF.R.S32.HI R48, RZ, 0x1f, R69 ;  /* 0x0000001fff307819 */ /* 0x000fe20000011445 */
[-C--:B------:R-:W-:Y:S01]  /*6880*/  FMUL.FTZ R14, R109, R37.reuse ;  /* 0x000000256d0e7220 */ /* 0x080fe20000410000 */
[----:B------:R-:W-:Y:S01]  /*6890*/  IADD3 R25, P2, R28, 0x3000, RZ ;  /* 0x000030001c197810 */ /* 0x000fe20007f5e0ff */
[----:B------:R-:W-:Y:S01]  /*68a0*/  FMUL.FTZ R33, R108, R37 ;  /* 0x000000256c217220 */ /* 0x000fe20000410000 */
[----:B------:R-:W-:Y:S01]  /*68b0*/  LOP3.LUT R4, R4, R21, RZ, 0x3c, !PT ;  /* 0x0000001504047212 */ /* 0x000fe200078e3cff */
[----:B------:R-:W-:Y:S01]  /*68c0*/  IMAD R48, R48, UR8, RZ ;  /* 0x0000000830307c24 */ /* 0x000fe2000f8e02ff */
[----:B------:R-:W-:Y:S01]  /*68d0*/  LOP3.LUT R10, R5, R10, RZ, 0x3c, !PT ;  /* 0x0000000a050a7212 */ /* 0x000fe200078e3cff */
[-C--:B------:R-:W-:Y:S01]  /*68e0*/  FMUL.FTZ R31, R113, R37.reuse ;  /* 0x00000025711f7220 */ /* 0x080fe20000410000 */
[----:B------:R-:W-:Y:S01]  /*68f0*/  LOP3.LUT R21, R28, 0x380, RZ, 0xc0, !PT ;  /* 0x000003801c157812 */ /* 0x000fe200078ec0ff */
[----:B------:R-:W-:Y:S01]  /*6900*/  FMUL.FTZ R32, R112, R37 ;  /* 0x0000002570207220 */ /* 0x000fe20000410000 */
[----:B------:R-:W-:Y:S01]  /*6910*/  IADD3.X R39, R39, R49, R64, P0, !PT ;  /* 0x0000003127277210 */ /* 0x000fe200007fe440 */
[----:B------:R-:W-:Y:S01]  /*6920*/  IMAD R64, R45, UR5, RZ ;  /* 0x000000052d407c24 */ /* 0x000fe2000f8e02ff */
[----:B------:R-:W-:Y:S01]  /*6930*/  LOP3.LUT R24, R25, 0x380, RZ, 0xc0, !PT ;  /* 0x0000038019187812 */ /* 0x000fe200078ec0ff */
[----:B------:R-:W-:Y:S01]  /*6940*/  FMUL.FTZ R30, R117, R37 ;  /* 0x00000025751e7220 */ /* 0x000fe20000410000 */
[----:B------:R-:W-:Y:S01]  /*6950*/  IADD3.X R5, RZ, R11, RZ, P3, !PT ;  /* 0x0000000bff057210 */ /* 0x000fe20001ffe4ff */
[----:B------:R-:W-:Y:S01]  /*6960*/  FMUL.FTZ R37, R116, R37 ;  /* 0x0000002574257220 */ /* 0x000fe20000410000 */
[----:B------:R-:W-:-:S02]  /*6970*/  SHF.R.U64 R21, R21, 0x3, RZ ;  /* 0x0000000315157819 */ /* 0x000fc400000012ff */
[----:B------:R-:W-:Y:S01]  /*6980*/  MOV R70, R10 ;  /* 0x0000000a00467202 */ /* 0x000fe20000000f00 */
[C---:B------:R-:W-:Y:S01]  /*6990*/  IMAD R11, R69.reuse, UR9, R48 ;  /* 0x00000009450b7c24 */ /* 0x040fe2000f8e0230 */
[----:B------:R-:W-:Y:S01]  /*69a0*/  MOV R67, R6 ;  /* 0x0000000600437202 */ /* 0x000fe20000000f00 */
[----:B------:R-:W-:Y:S01]  /*69b0*/  IMAD.WIDE.U32 R6, R69, UR8, R38 ;  /* 0x0000000845067c25 */ /* 0x000fe2000f8e0026 */
[----:B------:R-:W-:Y:S01]  /*69c0*/  IADD3 R71, P3, R28, 0x4800, RZ ;  /* 0x000048001c477810 */ /* 0x000fe20007f7e0ff */
[----:B------:R-:W-:Y:S01]  /*69d0*/  ULDC.64 UR8, c[0x0][0xb50] ;  /* 0x0002d40000087ab9 */ /* 0x000fe20000000a00 */
[----:B------:R-:W-:Y:S01]  /*69e0*/  SHF.R.U64 R24, R24, 0x3, RZ ;  /* 0x0000000318187819 */ /* 0x000fe200000012ff */
[----:B------:R-:W-:Y:S01]  /*69f0*/  IMAD R39, R47, 0xc0, R22 ;  /* 0x000000c02f277824 */ /* 0x000fe200078e0216 */
[----:B------:R-:W-:Y:S01]  /*6a00*/  LOP3.LUT R28, R21, R28, RZ, 0x3c, !PT ;  /* 0x0000001c151c7212 */ /* 0x000fe200078e3cff */
[----:B------:R-:W-:Y:S01]  /*6a10*/  IMAD.IADD R7, R7, 0x1, R11 ;  /* 0x0000000107077824 */ /* 0x000fe200078e020b */
[----:B------:R-:W-:-:S02]  /*6a20*/  IADD3.X R21, RZ, R29, RZ, P3, !PT ;  /* 0x0000001dff157210 */ /* 0x000fc40001ffe4ff */
[----:B------:R-:W-:Y:S01]  /*6a30*/  MOV R66, R8 ;  /* 0x0000000800427202 */ /* 0x000fe20000000f00 */
[----:B------:R-:W-:Y:S01]  /*6a40*/  VIADD R9, R39, 0x8 ;  /* 0x0000000827097836 */ /* 0x000fe20000000000 */
[----:B------:R-:W-:Y:S02]  /*6a50*/  LOP3.LUT P0, RZ, R17, 0x3, RZ, 0xc0, !PT ;  /* 0x0000000311ff7812 */ /* 0x000fe4000780c0ff */
[----:B------:R-:W-:Y:S02]  /*6a60*/  LEA R38, P3, R6, UR8, 0x2 ;  /* 0x0000000806267c11 */ /* 0x000fe4000f8610ff */
[----:B------:R-:W-:Y:S01]  /*6a70*/  LOP3.LUT R24, R24, R25, RZ, 0x3c, !PT ;  /* 0x0000001918187212 */ /* 0x000fe200078e3cff */
[----:B------:R-:W-:Y:S01]  /*6a80*/  IMAD.X R25, RZ, RZ, R29, P2 ;  /* 0x000000ffff197224 */ /* 0x000fe200010e061d */
[----:B------:R-:W-:Y:S01]  /*6a90*/  ISETP.GE.OR P2, PT, R39, R64, P0 ;  /* 0x000000402700720c */ /* 0x000fe20000746670 */
[----:B------:R-:W-:Y:S01]  /*6aa0*/  SHFL.IDX PT, R48, R38, RZ, 0x1c1f ;  /* 0x001c1fff26307589 */ /* 0x000fe200000e0000 */
[----:B------:R-:W-:-:S02]  /*6ab0*/  MOV R68, R4 ;  /* 0x0000000400447202 */ /* 0x000fc40000000f00 */
[----:B------:R-:W-:Y:S01]  /*6ac0*/  LEA.HI.X R39, R6, UR9, R7, 0x2, P3 ;  /* 0x0000000906277c11 */ /* 0x000fe200098f1407 */
[----:B------:R-:W-:Y:S01]  /*6ad0*/  ULDC.64 UR8, c[0x0][0xae8] ;  /* 0x0002ba0000087ab9 */ /* 0x000fe20000000a00 */
[----:B------:R-:W-:Y:S02]  /*6ae0*/  ISETP.GE.OR P0, PT, R9, R64, P0 ;  /* 0x000000400900720c */ /* 0x000fe40000706670 */
[----:B------:R-:W-:Y:S01]  /*6af0*/  F2FP.BF16.F32.PACK_AB R4, R40, R43 ;  /* 0x0000002b2804723e */ /* 0x000fe200000010ff */
[----:B------:R-:W0:Y:S01]  /*6b00*/  SHFL.IDX PT, R49, R39, RZ, 0x1c1f ;  /* 0x001c1fff27317589 */ /* 0x000e2200000e0000 */
[----:B------:R-:W-:Y:S02]  /*6b10*/  F2FP.BF16.F32.PACK_AB R5, R46, R51 ;  /* 0x000000332e05723e */ /* 0x000fe400000010ff */
[----:B------:R-:W-:Y:S01]  /*6b20*/  F2FP.BF16.F32.PACK_AB R6, R41, R42 ;  /* 0x0000002a2906723e */ /* 0x000fe200000010ff */
[----:B------:R-:W-:Y:S01]  /*6b30*/  BAR.SYNC.DEFER_BLOCKING 0x1, 0x180 ;  /* 0x0046000000007b1d */ /* 0x000fe20000010000 */
[----:B------:R-:W-:-:S02]  /*6b40*/  F2FP.BF16.F32.PACK_AB R7, R50, R53 ;  /* 0x000000353207723e */ /* 0x000fc400000010ff */
[----:B------:R-:W-:Y:S02]  /*6b50*/  F2FP.BF16.F32.PACK_AB R10, R12, R35 ;  /* 0x000000230c0a723e */ /* 0x000fe400000010ff */
[----:B------:R-:W-:Y:S02]  /*6b60*/  F2FP.BF16.F32.PACK_AB R8, R15, R36 ;  /* 0x000000240f08723e */ /* 0x000fe400000010ff */
[----:B------:R-:W-:Y:S01]  /*6b70*/  F2FP.BF16.F32.PACK_AB R9, R52, R55 ;  /* 0x000000373409723e */ /* 0x000fe200000010ff */
[----:B------:R-:W-:Y:S01]  /*6b80*/  SHFL.IDX PT, R50, R38, 0x1, 0x1c1f ;  /* 0x003c1f0026327f89 */ /* 0x000fe200000e0000 */
[----:B------:R-:W-:Y:S02]  /*6b90*/  F2FP.BF16.F32.PACK_AB R11, R54, R57 ;  /* 0x00000039360b723e */ /* 0x000fe400000010ff */
[----:B------:R-:W-:Y:S01]  /*6ba0*/  F2FP.BF16.F32.PACK_AB R12, R13, R34 ;  /* 0x000000220d0c723e */ /* 0x000fe200000010ff */
[----:B------:R-:W1:Y:S01]  /*6bb0*/  SHFL.IDX PT, R51, R39, 0x1, 0x1c1f ;  /* 0x003c1f0027337f89 */ /* 0x000e6200000e0000 */
        /* <DEDUP_REMOVED lines=8> */
[----:B------:R-:W-:Y:S01]  /*6c40*/  LOP3.LUT R20, R71, 0x380, RZ, 0xc0, !PT ;  /* 0x0000038047147812 */ /* 0x000fe200078ec0ff */
[----:B------:R3:W-:Y:S03]  /*6c50*/  STSM.16.M88.4 [R68], R8 ;  /* 0x0000000844007844 */ /* 0x0007e60000000200 */
[----:B------:R-:W-:Y:S01]  /*6c60*/  SHF.R.U64 R20, R20, 0x3, RZ ;  /* 0x0000000314147819 */ /* 0x000fe200000012ff */
[----:B------:R-:W-:Y:S03]  /*6c70*/  STSM.16.M88.4 [R67], R12 ;  /* 0x0000000c43007844 */ /* 0x000fe60000000200 */
[----:B------:R-:W-:Y:S01]  /*6c80*/  LOP3.LUT R20, R20, R71, RZ, 0x3c, !PT ;  /* 0x0000004714147212 */ /* 0x000fe200078e3cff */
[----:B------:R-:W-:Y:S01]  /*6c90*/  STSM.16.M88.4 [R66], R52 ;  /* 0x0000003442007844 */ /* 0x000fe20000000200 */
[----:B------:R-:W-:Y:S08]  /*6ca0*/  BAR.SYNC.DEFER_BLOCKING 0x1, 0x180 ;  /* 0x0046000000007b1d */ /* 0x000ff00000010000 */
[----:B--2---:R-:W2:Y:S08]  /*6cb0*/  @P1 LDC R5, c[0x0][0xbec] ;  /* 0x0002fb00ff051b82 */ /* 0x004eb00000000800 */
[----:B---3--:R-:W3:Y:S01]  /*6cc0*/  @P1 LDC R9, c[0x0][0xbf0] ;  /* 0x0002fc00ff091b82 */ /* 0x008ee20000000800 */
[----:B------:R-:W-:Y:S01]  /*6cd0*/  IMAD R4, R2, 0x30, R16 ;  /* 0x0000003002047824 */ /* 0x000fe200078e0210 */
[----:B------:R-:W-:-:S06]  /*6ce0*/  UIMAD UR6, UR11, UR8, URZ ;  /* 0x000000080b0672a4 */ /* 0x000fcc000f8e023f */
[----:B------:R-:W4:Y:S01]  /*6cf0*/  LDC.64 R6, c[0x0][0xae0] ;  /* 0x0002b800ff067b82 */ /* 0x000f220000000a00 */
[----:B0-----:R-:W-:Y:S04]  /*6d00*/  @!P2 ST.E desc[UR50][R48.64], R44 ;  /* 0x0000002c3000a985 */ /* 0x001fe8000c101932 */
[----:B-1----:R2:W-:Y:S04]  /*6d10*/  @!P0 ST.E desc[UR50][R50.64], R0 ;  /* 0x0000000032008985 */ /* 0x0025e8000c101932 */
[----:B------:R-:W5:Y:S04]  /*6d20*/  LD.E.128 R28, desc[UR50][R28.64] ;  /* 0x000000321c1c7980 */ /* 0x000f68000c101d00 */
[----:B------:R-:W5:Y:S04]  /*6d30*/  LD.E.128 R32, desc[UR50][R26.64] ;  /* 0x000000321a207980 */ /* 0x000f68000c101d00 */
[----:B------:R-:W5:Y:S04]  /*6d40*/  LD.E.128 R36, desc[UR50][R24.64] ;  /* 0x0000003218247980 */ /* 0x000f68000c101d00 */
[----:B------:R0:W5:Y:S01]  /*6d50*/  LD.E.128 R40, desc[UR50][R20.64] ;  /* 0x0000003214287980 */ /* 0x000162000c101d00 */
[C---:B------:R-:W-:Y:S01]  /*6d60*/  IMAD R8, R47.reuse, 0xc0, R4 ;  /* 0x000000c02f087824 */ /* 0x040fe200078e0204 */
[----:B------:R-:W-:Y:S01]  /*6d70*/  UIMAD.WIDE.U32 UR4, UR10, UR8, URZ ;  /* 0x000000080a0472a5 */ /* 0x000fe2000f8e003f */
[----:B------:R-:W-:Y:S01]  /*6d80*/  IMAD R47, R47, 0xc0, R16 ;  /* 0x000000c02f2f7824 */ /* 0x000fe200078e0210 */
[----:B------:R-:W-:Y:S01]  /*6d90*/  UIMAD UR6, UR10, UR9, UR6 ;  /* 0x000000090a0672a4 */ /* 0x000fe2000f8e0206 */
[----:B--2---:R-:W-:Y:S01]  /*6da0*/  @P1 IMAD.HI.U32 R0, R8, R5, RZ ;  /* 0x0000000508001227 */ /* 0x004fe200078e00ff */
[----:B------:R-:W-:Y:S01]  /*6db0*/  MOV R4, R8 ;  /* 0x0000000800047202 */ /* 0x000fe20000000f00 */
[----:B------:R-:W-:Y:S01]  /*6dc0*/  ULDC.64 UR8, c[0x0][0xaf0] ;  /* 0x0002bc0000087ab9 */ /* 0x000fe20000000a00 */
[----:B------:R-:W-:Y:S01]  /*6dd0*/  UIADD3 UR5, UR5, UR6, URZ ;  /* 0x0000000605057290 */ /* 0x000fe2000fffe03f */
[----:B------:R-:W-:Y:S01]  /*6de0*/  @!PT LDS RZ, [RZ] ;  /* 0x00000000fffff984 */ /* 0x000fe20000000800 */
[----:B------:R-:W-:Y:S01]  /*6df0*/  @!PT LDS RZ, [RZ] ;  /* 0x00000000fffff984 */ /* 0x000fe20000000800 */
[----:B------:R-:W-:Y:S01]  /*6e00*/  @!PT LDS RZ, [RZ] ;  /* 0x00000000fffff984 */ /* 0x000fe20000000800 */
[----:B------:R-:W-:Y:S01]  /*6e10*/  @!PT LDS RZ, [RZ] ;  /* 0x00000000fffff984 */ /* 0x000fe20000000800 */
[----:B------:R1:W-:Y:S06]  /*6e20*/  MEMBAR.ALL.CTA ;  /* 0x0000000000007992 */ /* 0x0003ec0000008000 */
[----:B-1----:R-:W1:Y:S01]  /*6e30*/  FENCE.VIEW.ASYNC.S ;  /* 0x00000000000073c6 */ /* 0x002e620000000000 */
[----:B---3--:R-:W-:Y:S01]  /*6e40*/  @P1 SHF.R.U32.HI R4, RZ, R9, R0 ;  /* 0x00000009ff041219 */ /* 0x008fe20000011600 */
[----:B------:R-:W-:Y:S01]  /*6e50*/  UIMAD UR6, UR7, UR8, URZ ;  /* 0x00000008070672a4 */ /* 0x000fe2000f8e023f */
[C---:B------:R-:W-:Y:S01]  /*6e60*/  IADD3 R13, R47.reuse, 0x30, RZ ;  /* 0x000000302f0d7810 */ /* 0x040fe20007ffe0ff */
[----:B------:R-:W-:Y:S01]  /*6e70*/  UIMAD.WIDE.U32 UR4, UR45, UR8, UR4 ;  /* 0x000000082d0472a5 */ /* 0x000fe2000f8e0004 */
[--C-:B------:R-:W-:Y:S01]  /*6e80*/  SHF.R.S32.HI R5, RZ, 0x1f, R4.reuse ;  /* 0x0000001fff057819 */ /* 0x100fe20000011404 */
[----:B------:R-:W-:Y:S01]  /*6e90*/  UIMAD UR6, UR45, UR9, UR6 ;  /* 0x000000092d0672a4 */ /* 0x000fe2000f8e0206 */
[----:B------:R-:W-:Y:S01]  /*6ea0*/  IMAD.MOV R0, RZ, RZ, -R4 ;  /* 0x000000ffff007224 */ /* 0x000fe200078e0a04 */
[----:B------:R-:W-:Y:S01]  /*6eb0*/  UIADD3 UR44, UR44, 0x16820, URZ ;  /* 0x000168202c2c7890 */ /* 0x000fe2000fffe03f */
[----:B------:R-:W-:Y:S01]  /*6ec0*/  VIADD R15, R47, 0x60 ;  /* 0x000000602f0f7836 */ /* 0x000fe20000000000 */
[----:B------:R-:W-:Y:S01]  /*6ed0*/  UIADD3 UR5, UR5, UR6, URZ ;  /* 0x0000000605057290 */ /* 0x000fe2000fffe03f */
[----:B------:R-:W-:Y:S01]  /*6ee0*/  IMAD R45, R45, R0, R8 ;  /* 0x000000002d2d7224 */ /* 0x000fe200078e0208 */
[----:B------:R-:W-:Y:S01]  /*6ef0*/  UPRMT UR44, URZ, 0x654, UR44 ;  /* 0x000006543f2c7896 */ /* 0x000fe2000800002c */
[-C--:B----4-:R-:W-:Y:S01]  /*6f00*/  IMAD R5, R5, R6.reuse, RZ ;  /* 0x0000000605057224 */ /* 0x090fe200078e02ff */
[----:B------:R-:W-:Y:S01]  /*6f10*/  UIADD3 UR38, UR38, 0x1, URZ ;  /* 0x0000000126267890 */ /* 0x000fe2000fffe03f */
[----:B0-----:R-:W-:Y:S01]  /*6f20*/  VIADD R21, R47, 0x90 ;  /* 0x000000902f157836 */ /* 0x001fe20000000000 */
[----:B------:R-:W-:Y:S01]  /*6f30*/  SHF.R.S32.HI R0, RZ, 0x1f, R45 ;  /* 0x0000001fff007819 */ /* 0x000fe2000001142d */
[C---:B------:R-:W-:Y:S01]  /*6f40*/  IMAD R7, R4.reuse, R7, R5 ;  /* 0x0000000704077224 */ /* 0x040fe200078e0205 */
[----:B------:R-:W-:Y:S01]  /*6f50*/  UISETP.NE.AND UP0, UPT, UR38, 0x2, UPT ;  /* 0x000000022600788c */ /* 0x000fe2000bf05270 */
[----:B------:R-:W-:Y:S01]  /*6f60*/  IMAD.WIDE.U32 R4, R4, R6, UR4 ;  /* 0x0000000404047e25 */ /* 0x000fe2000f8e0006 */
[----:B------:R-:W-:Y:S01]  /*6f70*/  ULDC.64 UR4, c[0x0][0xad8] ;  /* 0x0002b60000047ab9 */ /* 0x000fe20000000a00 */
[----:B------:R-:W-:-:S02]  /*6f80*/  UIADD3 UR36, UR36, 0x1, URZ ;  /* 0x0000000124247890 */ /* 0x000fc4000fffe03f */
[----:B------:R-:W-:Y:S01]  /*6f90*/  IMAD.IADD R5, R5, 0x1, R7 ;  /* 0x0000000105057824 */ /* 0x000fe200078e0207 */
[----:B-1----:R-:W-:Y:S01]  /*6fa0*/  SYNCS.ARRIVE.TRANS64.RED.A1T0 RZ, [UR44], RZ ;  /* 0x000000ffffff79a7 */ /* 0x002fe2000810042c */
[----:B------:R-:W-:Y:S01]  /*6fb0*/  IMAD R0, R0, UR4, RZ ;  /* 0x0000000400007c24 */ /* 0x000fe2000f8e02ff */
[----:B------:R-:W-:Y:S01]  /*6fc0*/  USEL UR38, UR38, URZ, UP0 ;  /* 0x0000003f26267287 */ /* 0x000fe20008000000 */
[----:B------:R-:W-:-:S04]  /*6fd0*/  IMAD.WIDE.U32 R4, R45, UR4, R4 ;  /* 0x000000042d047c25 */ /* 0x000fc8000f8e0004 */
[----:B------:R-:W-:Y:S01]  /*6fe0*/  IMAD R7, R45, UR5, R0 ;  /* 0x000000052d077c24 */ /* 0x000fe2000f8e0200 */
[----:B------:R-:W-:Y:S02]  /*6ff0*/  ULDC.64 UR4, c[0x0][0xa80] ;  /* 0x0002a00000047ab9 */ /* 0x000fe40000000a00 */
[----:B------:R-:W-:Y:S01]  /*7000*/  LEA R0, P0, R4, UR4, 0x1 ;  /* 0x0000000404007c11 */ /* 0x000fe2000f8008ff */
[----:B------:R-:W-:Y:S01]  /*7010*/  IMAD.IADD R5, R5, 0x1, R7 ;  /* 0x0000000105057824 */ /* 0x000fe200078e0207 */
[----:B------:R-:W-:-:S03]  /*7020*/  ULDC UR4, c[0x0][0xac8] ;  /* 0x0002b20000047ab9 */ /* 0x000fc60000000800 */
[----:B------:R-:W-:Y:S01]  /*7030*/  SHFL.IDX PT, R6, R0, 0x1, 0x181f ;  /* 0x00381f0000067f89 */ /* 0x000fe200000e0000 */
[----:B------:R-:W-:Y:S02]  /*7040*/  LEA.HI.X R12, R4, UR5, R5, 0x1, P0 ;  /* 0x00000005040c7c11 */ /* 0x000fe400080f0c05 */
[----:B------:R-:W-:Y:S01]  /*7050*/  ISETP.GE.AND P0, PT, R3, UR4, PT ;  /* 0x0000000403007c0c */ /* 0x000fe2000bf06270 */
[----:B------:R-:W-:Y:S01]  /*7060*/  SHFL.IDX PT, R4, R0, RZ, 0x181f ;  /* 0x00181fff00047589 */ /* 0x000fe200000e0000 */
[----:B------:R-:W-:Y:S02]  /*7070*/  ULDC UR4, c[0x0][0xc] ;  /* 0x0000030000047ab9 */ /* 0x000fe40000000800 */
[-C--:B------:R-:W-:Y:S01]  /*7080*/  ISETP.GE.OR P1, PT, R47, R64.reuse, P0 ;  /* 0x000000402f00720c */ /* 0x080fe20000726670 */
[----:B------:R-:W0:Y:S01]  /*7090*/  SHFL.IDX PT, R5, R12, RZ, 0x181f ;  /* 0x00181fff0c057589 */ /* 0x000e2200000e0000 */
[-C--:B------:R-:W-:Y:S01]  /*70a0*/  ISETP.GE.OR P2, PT, R13, R64.reuse, P0 ;  /* 0x000000400d00720c */ /* 0x080fe20000746670 */
[----:B------:R-:W-:Y:S01]  /*70b0*/  UIADD3 UR46, UR4, UR46, URZ ;  /* 0x0000002e042e7290 */ /* 0x000fe2000fffe03f */
[-C--:B------:R-:W-:Y:S01]  /*70c0*/  ISETP.GE.OR P3, PT, R15, R64.reuse, P0 ;  /* 0x000000400f00720c */ /* 0x080fe20000766670 */
[----:B------:R-:W1:Y:S01]  /*70d0*/  SHFL.IDX PT, R7, R12, 0x1, 0x181f ;  /* 0x00381f000c077f89 */ /* 0x000e6200000e0000 */
[----:B------:R-:W-:Y:S01]  /*70e0*/  ISETP.GE.OR P0, PT, R21, R64, P0 ;  /* 0x000000401500720c */ /* 0x000fe20000706670 */
[----:B------:R-:W-:-:S02]  /*70f0*/  USEL UR4, URZ, 0x1, UP0 ;  /* 0x000000013f047887 */ /* 0x000fc40008000000 */
[----:B------:R-:W-:Y:S02]  /*7100*/  SHFL.IDX PT, R8, R0, 0x2, 0x181f ;  /* 0x00581f0000087f89 */ /* 0x000fe400000e0000 */
[----:B------:R-:W-:Y:S02]  /*7110*/  ULOP3.LUT UR37, UR37, UR4, URZ, 0x3c, !UPT ;  /* 0x0000000425257292 */ /* 0x000fe4000f8e3c3f */
[----:B------:R-:W2:Y:S04]  /*7120*/  SHFL.IDX PT, R9, R12, 0x2, 0x181f ;  /* 0x00581f000c097f89 */ /* 0x000ea800000e0000 */
[----:B------:R3:W-:Y:S04]  /*7130*/  SHFL.IDX PT, R10, R0, 0x3, 0x181f ;  /* 0x00781f00000a7f89 */ /* 0x0007e800000e0000 */
[----:B------:R-:W4:Y:S01]  /*7140*/  SHFL.IDX PT, R11, R12, 0x3, 0x181f ;  /* 0x00781f000c0b7f89 */ /* 0x000f2200000e0000 */
[----:B---3--:R-:W3:Y:S01]  /*7150*/  LDC R0, c[0x0][0xc34] ;  /* 0x00030d00ff007b82 */ /* 0x008ee20000000800 */
[----:B0-----:R-:W-:-:S04]  /*7160*/  @!P1 IMAD.WIDE R4, R3, 0x2, R4 ;  /* 0x0000000203049825 */ /* 0x001fc800078e0204 */
[----:B-1----:R-:W-:-:S04]  /*7170*/  @!P2 IMAD.WIDE R6, R3, 0x2, R6 ;  /* 0x000000020306a825 */ /* 0x002fc800078e0206 */
[----:B--2---:R-:W-:-:S04]  /*7180*/  @!P3 IMAD.WIDE R8, R3, 0x2, R8 ;  /* 0x000000020308b825 */ /* 0x004fc800078e0208 */
[----:B----4-:R-:W-:Y:S01]  /*7190*/  @!P0 IMAD.WIDE R10, R3, 0x2, R10 ;  /* 0x00000002030a8825 */ /* 0x010fe200078e020a */
[----:B-----5:R0:W-:Y:S04]  /*71a0*/  @!P1 ST.E.128 desc[UR50][R4.64], R28 ;  /* 0x0000001c04009985 */ /* 0x0201e8000c101d32 */
[----:B------:R0:W-:Y:S04]  /*71b0*/  @!P2 ST.E.128 desc[UR50][R6.64], R32 ;  /* 0x000000200600a985 */ /* 0x0001e8000c101d32 */
[----:B------:R0:W-:Y:S04]  /*71c0*/  @!P3 ST.E.128 desc[UR50][R8.64], R36 ;  /* 0x000000240800b985 */ /* 0x0001e8000c101d32 */
[----:B------:R0:W-:Y:S01]  /*71d0*/  @!P0 ST.E.128 desc[UR50][R10.64], R40 ;  /* 0x000000280a008985 */ /* 0x0001e2000c101d32 */
[----:B---3--:R-:W-:-:S13]  /*71e0*/  ISETP.LE.AND P0, PT, R0, UR46, PT ;  /* 0x0000002e00007c0c */ /* 0x008fda000bf03270 */
[----:B------:R-:W-:Y:S05]  /*71f0*/  @!P0 BRA `(.L_x_12751) ;  /* 0xffffff9800a88947 */ /* 0x000fea000383ffff */
[----:B------:R-:W-:Y:S05]  /*7200*/  EXIT ;  /* 0x000000000000794d */ /* 0x000fea0003800000 */
.L_x_12725:
[----:B------:R-:W-:-:S08]  /*7210*/  NOP ;  /* 0x0000000000007918 */ /* 0x000fd00000000000 */
[----:B------:R-:W0:-:S00]  /*7220*/  USETMAXREG.DEALLOC.CTAPOOL 0x20 ;  /* 0x00000020000079c8 */ /* 0x000e0000080e0500 */
[----:B------:R-:W2:Y:S01]  /*7230*/  S2UR UR10, SR_CTAID.X ;  /* 0x00000000000a79c3 */ /* 0x000ea20000002500 */
[----:B0-----:R-:W-:Y:S01]  /*7240*/  IMAD.MOV.U32 R24, RZ, RZ, 0x1 ;  /* 0x00000001ff187424 */ /* 0x001fe200078e00ff */
[----:B------:R-:W-:Y:S01]  /*7250*/  MOV R22, RZ ;  /* 0x000000ff00167202 */ /* 0x000fe20000000f00 */
[----:B------:R-:W-:-:S05]  /*7260*/  IMAD.MOV.U32 R0, RZ, RZ, 0x1 ;  /* 0x00000001ff007424 */ /* 0x000fca00078e00ff */
[----:B------:R-:W2:Y:S02]  /*7270*/  LDC R2, c[0x0][0xc34] ;  /* 0x00030d00ff027b82 */ /* 0x000ea40000000800 */
[----:B--2---:R-:W-:-:S13]  /*7280*/  ISETP.LE.AND P0, PT, R2, UR10, PT ;  /* 0x0000000a02007c0c */ /* 0x004fda000bf03270 */
[----:B------:R-:W-:Y:S05]  /*7290*/  @P0 BRA `(.L_x_12752) ;  /* 0x0000003800400947 */ /* 0x000fea0003800000 */
[----:B------:R-:W0:Y:S01]  /*72a0*/  S2R R3, SR_TID.X ;  /* 0x0000000000037919 */ /* 0x000e220000002100 */
[----:B-1----:R-:W-:Y:S01]  /*72b0*/  ULDC.64 UR4, c[0x0][0x418] ;  /* 0x0001060000047ab9 */ /* 0x002fe20000000a00 */
[----:B------:R-:W-:Y:S01]  /*72c0*/  ULDC.64 UR6, c[0x0][0x2f0] ;  /* 0x0000bc0000067ab9 */ /* 0x000fe20000000a00 */
[----:B------:R-:W-:Y:S01]  /*72d0*/  UISETP.NE.U32.AND UP0, UPT, UR4, URZ, UPT ;  /* 0x0000003f0400728c */ /* 0x000fe2000bf05070 */
[----:B------:R-:W1:Y:S01]  /*72e0*/  S2UR UR8, SR_CgaCtaId ;  /* 0x00000000000879c3 */ /* 0x000e620000008800 */
[----:B------:R-:W-:Y:S01]  /*72f0*/  LOP3.LUT R25, R25, 0xfffffffe, RZ, 0xc0, !PT ;  /* 0xfffffffe19197812 */ /* 0x000fe200078ec0ff */
[----:B------:R-:W-:Y:S01]  /*7300*/  ULDC UR4, c[0x0][0x424] ;  /* 0x0001090000047ab9 */ /* 0x000fe20000000800 */
[----:B------:R-:W-:Y:S01]  /*7310*/  UISETP.NE.AND.EX UP0, UPT, UR5, URZ, UPT, UP0 ;  /* 0x0000003f0500728c */ /* 0x000fe2000bf05300 */
[----:B------:R-:W-:Y:S01]  /*7320*/  IMAD.MOV.U32 R24, RZ, RZ, 0x1 ;  /* 0x00000001ff187424 */ /* 0x000fe200078e00ff */
[----:B------:R-:W-:Y:S01]  /*7330*/  ULDC UR9, c[0x0][0x2b8] ;  /* 0x0000ae0000097ab9 */ /* 0x000fe20000000800 */
[----:B------:R-:W-:Y:S01]  /*7340*/  ULDC UR37, c[0x0][0x448] ;  /* 0x0001120000257ab9 */ /* 0x000fe20000000800 */
[----:B------:R-:W-:Y:S01]  /*7350*/  USEL UR4, UR4, 0x1, UP0 ;  /* 0x0000000104047887 */ /* 0x000fe20008000000 */
[----:B------:R-:W-:Y:S01]  /*7360*/  IMAD.MOV.U32 R22, RZ, RZ, RZ ;  /* 0x000000ffff167224 */ /* 0x000fe200078e00ff */
[----:B------:R-:W-:Y:S01]  /*7370*/  UMOV UR38, 0x400 ;  /* 0x0000040000267882 */ /* 0x000fe20000000000 */
[----:B------:R-:W-:-:S02]  /*7380*/  ULOP3.LUT UR41, UR39, 0x2, URZ, 0xfc, !UPT ;  /* 0x0000000227297892 */ /* 0x000fc4000f8efc3f */
[----:B------:R-:W-:Y:S01]  /*7390*/  UIMAD UR36, UR4, UR6, URZ ;  /* 0x00000006042472a4 */ /* 0x000fe2000f8e023f */
[----:B------:R-:W-:Y:S02]  /*73a0*/  ULDC UR43, c[0x0][0xc] ;  /* 0x00000300002b7ab9 */ /* 0x000fe40000000800 */
[----:B------:R-:W-:Y:S01]  /*73b0*/  ULDC UR4, c[0x0][0x288] ;  /* 0x0000a20000047ab9 */ /* 0x000fe20000000800 */
[----:B------:R-:W-:Y:S02]  /*73c0*/  UIADD3 UR5, UR36, 0x7f, URZ ;  /* 0x0000007f24057890 */ /* 0x000fe4000fffe03f */
[----:B------:R-:W-:Y:S02]  /*73d0*/  UIMAD UR37, UR37, UR4, URZ ;  /* 0x00000004252572a4 */ /* 0x000fe4000f8e023f */
[----:B------:R-:W-:-:S04]  /*73e0*/  USHF.R.S32.HI UR6, URZ, 0x1f, UR5 ;  /* 0x0000001f3f067899 */ /* 0x000fc80008011405 */
[----:B------:R-:W-:Y:S02]  /*73f0*/  ULEA.HI UR6, UR6, UR5, URZ, 0x7 ;  /* 0x0000000506067291 */ /* 0x000fe4000f8f383f */
[----:B-1----:R-:W-:Y:S01]  /*7400*/  ULEA UR38, UR8, UR38, 0x18 ;  /* 0x0000002608267291 */ /* 0x002fe2000f8ec03f */
[C---:B0-----:R-:W-:Y:S01]  /*7410*/  IMAD.SHL.U32 R29, R3.reuse, 0x8, RZ ;  /* 0x00000008031d7824 */ /* 0x041fe200078e00ff */
[----:B------:R-:W-:Y:S01]  /*7420*/  ULEA.HI.SX32 UR42, UR6, 0xffffffff, 0x19 ;  /* 0xffffffff062a7891 */ /* 0x000fe2000f8fca3f */
[----:B------:R-:W-:Y:S01]  /*7430*/  IMAD.SHL.U32 R2, R3, 0x10, RZ ;  /* 0x0000001003027824 */ /* 0x000fe200078e00ff */
[----:B------:R-:W-:Y:S02]  /*7440*/  ULEA.HI.SX32 UR40, UR6, 0xfffffffe, 0x19 ;  /* 0xfffffffe06287891 */ /* 0x000fe4000f8fca3f */
[C---:B------:R-:W-:Y:S01]  /*7450*/  LOP3.LUT R4, R29.reuse, 0x38, RZ, 0xc0, !PT ;  /* 0x000000381d047812 */ /* 0x040fe200078ec0ff */
[----:B------:R-:W-:Y:S01]  /*7460*/  USHF.L.U32 UR4, UR42, 0x7, URZ ;  /* 0x000000072a047899 */ /* 0x000fe2000800063f */
[----:B------:R-:W-:-:S02]  /*7470*/  LOP3.LUT R0, R29, 0x1f8, RZ, 0xc0, !PT ;  /* 0x000001f81d007812 */ /* 0x000fc400078ec0ff */
[----:B------:R-:W-:Y:S02]  /*7480*/  ISETP.GE.AND P1, PT, R4, UR7, PT ;  /* 0x0000000704007c0c */ /* 0x000fe4000bf26270 */
[----:B------:R-:W-:Y:S02]  /*7490*/  LOP3.LUT R0, R0, 0x38, R3, 0x78, !PT ;  /* 0x0000003800007812 */ /* 0x000fe400078e7803 */
[----:B------:R-:W-:Y:S02]  /*74a0*/  ISETP.GE.AND P0, PT, R4, UR7, PT ;  /* 0x0000000704007c0c */ /* 0x000fe4000bf06270 */
[----:B------:R-:W-:Y:S02]  /*74b0*/  LOP3.LUT R29, R0, 0x200, R29, 0xf8, !PT ;  /* 0x00000200001d7812 */ /* 0x000fe400078ef81d */
[----:B------:R-:W-:Y:S02]  /*74c0*/  SHF.R.U32.HI R0, RZ, 0x3, R3 ;  /* 0x00000003ff007819 */ /* 0x000fe40000011603 */
[----:B------:R-:W-:-:S02]  /*74d0*/  MOV R3, UR10 ;  /* 0x0000000a00037c02 */ /* 0x000fc40008000f00 */
[----:B------:R-:W-:Y:S02]  /*74e0*/  LOP3.LUT R2, R2, 0x70, RZ, 0xc0, !PT ;  /* 0x0000007002027812 */ /* 0x000fe400078ec0ff */
[----:B------:R-:W-:Y:S01]  /*74f0*/  @P1 LOP3.LUT R25, R25, 0x1, RZ, 0xfc, !PT ;  /* 0x0000000119191812 */ /* 0x000fe200078efcff */
[----:B------:R0:W-:Y:S03]  /*7500*/  STL [R1+0x8], R3 ;  /* 0x0000080301007387 */ /* 0x0001e60000100800 */
[----:B------:R-:W-:Y:S01]  /*7510*/  LOP3.LUT R25, R25, 0xfffffffd, RZ, 0xc0, !PT ;  /* 0xfffffffd19197812 */ /* 0x000fe200078ec0ff */
[----:B------:R1:W-:Y:S03]  /*7520*/  STL [R1+0xc], RZ ;  /* 0x00000cff01007387 */ /* 0x0003e60000100800 */
[----:B------:R-:W-:-:S02]  /*7530*/  @P0 LOP3.LUT R25, R25, 0x2, RZ, 0xfc, !PT ;  /* 0x0000000219190812 */ /* 0x000fc400078efcff */
[----:B------:R-:W-:Y:S02]  /*7540*/  ISETP.GE.AND P0, PT, R4, UR9, PT ;  /* 0x0000000904007c0c */ /* 0x000fe4000bf06270 */
[----:B0-----:R-:W-:Y:S01]  /*7550*/  LOP3.LUT R3, R0, 0xf, RZ, 0xc0, !PT ;  /* 0x0000000f00037812 */ /* 0x001fe200078ec0ff */
[----:B------:R-:W-:Y:S01]  /*7560*/  IMAD.U32 R0, RZ, RZ, UR4 ;  /* 0x00000004ff007e24 */ /* 0x000fe2000f8e00ff */
[----:B------:R-:W-:Y:S02]  /*7570*/  LOP3.LUT R25, R25, 0xffffffef, RZ, 0xc0, !PT ;  /* 0xffffffef19197812 */ /* 0x000fe400078ec0ff */
[----:B------:R-:W-:Y:S02]  /*7580*/  LOP3.LUT R5, R3, R2, RZ, 0xfc, !PT ;  /* 0x0000000203057212 */ /* 0x000fe400078efcff */
[----:B------:R-:W-:Y:S02]  /*7590*/  LEA R4, R29, UR38, 0x1 ;  /* 0x000000261d047c11 */ /* 0x000fe4000f8e08ff */
[----:B------:R-:W-:-:S02]  /*75a0*/  LOP3.LUT R2, R3, UR4, R2, 0xfe, !PT ;  /* 0x0000000403027c12 */ /* 0x000fc4000f8efe02 */
[----:B------:R-:W-:Y:S02]  /*75b0*/  IADD3 R0, -R3, UR36, -R0 ;  /* 0x0000002403007c10 */ /* 0x000fe4000fffe900 */
[----:B-1----:R-:W-:-:S07]  /*75c0*/  @P0 LOP3.LUT R25, R25, 0x10, RZ, 0xfc, !PT ;  /* 0x0000001019190812 */ /* 0x002fce00078efcff */
.L_x_12787:
[----:B------:R-:W2:Y:S01]  /*75d0*/  LDL R6, [R1+0x8] ;  /* 0x0000080001067983 */ /* 0x000ea20000100800 */
[----:B------:R-:W0:Y:S01]  /*75e0*/  LDC R0, c[0x0][0xc38] ;  /* 0x00030e00ff007b82 */ /* 0x000e220000000800 */
[----:B------:R-:W-:Y:S05]  /*75f0*/  YIELD ;  /* 0x0000000000007946 */ /* 0x000fea0003800000 */
[----:B------:R-:W-:Y:S01]  /*7600*/  ULDC.64 UR4, c[0x0][0xa28] ;  /* 0x00028a0000047ab9 */ /* 0x000fe20000000a00 */
[----:B------:R-:W-:Y:S01]  /*7610*/  IMAD.MOV.U32 R17, RZ, RZ, RZ ;  /* 0x000000ffff117224 */ /* 0x000fe200078e00ff */
[----:B------:R-:W1:Y:S01]  /*7620*/  LDC R2, c[0x0][0xc44] ;  /* 0x00031100ff027b82 */ /* 0x000e620000000800 */
[----:B------:R-:W-:-:S04]  /*7630*/  ISETP.NE.U32.AND P0, PT, RZ, UR4, PT ;  /* 0x00000004ff007c0c */ /* 0x000fc8000bf05070 */
[----:B------:R-:W-:Y:S02]  /*7640*/  ISETP.NE.AND.EX P0, PT, RZ, UR5, PT, P0 ;  /* 0x00000005ff007c0c */ /* 0x000fe4000bf05300 */
[----:B0-----:R-:W-:Y:S02]  /*7650*/  ISETP.NE.AND P1, PT, R0, 0x1, PT ;  /* 0x000000010000780c */ /* 0x001fe40003f25270 */
[----:B-1----:R-:W-:-:S09]  /*7660*/  ISETP.NE.AND P2, PT, R2, 0x1, PT ;  /* 0x000000010200780c */ /* 0x002fd20003f45270 */
[----:B------:R-:W0:Y:S08]  /*7670*/  @P0 LDC.64 R2, c[0x0][0xa28] ;  /* 0x00028a00ff020b82 */ /* 0x000e300000000a00 */
[----:B------:R-:W2:Y:S08]  /*7680*/  @P1 LDC R0, c[0x0][0xc3c] ;  /* 0x00030f00ff001b82 */ /* 0x000eb00000000800 */
[----:B------:R-:W1:Y:S08]  /*7690*/  @P1 LDC R7, c[0x0][0xc40] ;  /* 0x00031000ff071b82 */ /* 0x000e700000000800 */
[----:B------:R-:W3:Y:S01]  /*76a0*/  @P2 LDC.64 R4, c[0x0][0xc48] ;  /* 0x00031200ff042b82 */ /* 0x000ee20000000a00 */
[----:B--2---:R-:W-:Y:S01]  /*76b0*/  @P1 IMAD.HI.U32 R0, R6, R0, RZ ;  /* 0x0000000006001227 */ /* 0x004fe200078e00ff */
[----:B------:R-:W-:-:S04]  /*76c0*/  MOV R23, R6 ;  /* 0x0000000600177202 */ /* 0x000fc80000000f00 */
[----:B-1----:R-:W-:-:S05]  /*76d0*/  @P1 SHF.R.U32.HI R23, RZ, R7, R0 ;  /* 0x00000007ff171219 */ /* 0x002fca0000011600 */
[----:B---3--:R-:W-:-:S04]  /*76e0*/  @P2 IMAD.HI.U32 R4, R23, R4, RZ ;  /* 0x0000000417042227 */ /* 0x008fc800078e00ff */
[----:B------:R-:W-:Y:S01]  /*76f0*/  IMAD.MOV.U32 R18, RZ, RZ, R23 ;  /* 0x000000ffff127224 */ /* 0x000fe200078e0017 */
[----:B------:R-:W-:-:S05]  /*7700*/  @P2 SHF.R.U32.HI R18, RZ, R5, R4 ;  /* 0x00000005ff122219 */ /* 0x000fca0000011604 */
        /* <DEDUP_REMOVED lines=23> */
.L_x_12753:
        /* <DEDUP_REMOVED lines=11> */
[----:B------:R-:W-:Y:S01]  /*7930*/  MOV R10, UR4 ;  /* 0x00000004000a7c02 */ /* 0x000fe20008000f00 */
[----:B------:R-:W-:Y:S01]  /*7940*/  IMAD.U32 R6, RZ, RZ, UR8 ;  /* 0x00000008ff067e24 */ /* 0x000fe2000f8e00ff */
[----:B------:R-:W-:Y:S01]  /*7950*/  MOV R13, RZ ;  /* 0x000000ff000d7202 */ /* 0x000fe20000000f00 */
[----:B------:R-:W-:-:S02]  /*7960*/  IMAD.U32 R7, RZ, RZ, UR9 ;  /* 0x00000009ff077e24 */ /* 0x000fc4000f8e00ff */
[----:B------:R-:W-:Y:S02]  /*7970*/  IMAD.U32 R11, RZ, RZ, UR5 ;  /* 0x00000005ff0b7e24 */ /* 0x000fe4000f8e00ff */
[----:B------:R-:W-:Y:S02]  /*7980*/  IMAD.MOV.U32 R8, RZ, RZ, 0x70 ;  /* 0x00000070ff087424 */ /* 0x000fe400078e00ff */
[----:B-1----:R-:W-:-:S07]  /*7990*/  IMAD.MOV.U32 R12, RZ, RZ, 0x1 ;  /* 0x00000001ff0c7424 */ /* 0x002fce00078e00ff */
[----:B------:R-:W-:-:S07]  /*79a0*/  LEPC R20, `(.L_x_12755) ;  /* 0x000000001014794e */ /* 0x000fce0000000000 */
[----:B0-2---:R-:W-:Y:S05]  /*79b0*/  CALL.ABS.NOINC R2 ;  /* 0x0000000002007343 */ /* 0x005fea0003c00000 */
.L_x_12755:
        /* <DEDUP_REMOVED lines=15> */
.L_x_12754:
[----:B------:R-:W-:Y:S01]  /*7ab0*/  ULDC.64 UR4, c[0x0][0x9f8] ;  /* 0x00027e0000047ab9 */ /* 0x000fe20000000a00 */
[----:B------:R-:W-:Y:S01]  /*7ac0*/  IMAD.MOV.U32 R28, RZ, RZ, R18 ;  /* 0x000000ffff1c7224 */ /* 0x000fe200078e0012 */
[----:B------:R-:W-:Y:S01]  /*7ad0*/  ISETP.NE.U32.AND P0, PT, RZ, UR4, PT ;  /* 0x00000004ff007c0c */ /* 0x000fe2000bf05070 */
[----:B------:R-:W1:Y:S01]  /*7ae0*/  LDC R9, c[0x0][0x430] ;  /* 0x00010c00ff097b82 */ /* 0x000e620000000800 */
[----:B------:R-:W2:Y:S01]  /*7af0*/  S2R R19, SR_TID.X ;  /* 0x0000000000137919 */ /* 0x000ea20000002100 */
[----:B------:R-:W-:Y:S01]  /*7b00*/  USHF.L.U32 UR44, UR42, 0x7, URZ ;  /* 0x000000072a2c7899 */ /* 0x000fe2000800063f */
[----:B------:R-:W-:Y:S01]  /*7b10*/  ISETP.NE.AND.EX P0, PT, RZ, UR5, PT, P0 ;  /* 0x00000005ff007c0c */ /* 0x000fe2000bf05300 */
[----:B------:R-:W-:-:S12]  /*7b20*/  ULDC UR4, c[0x0][0xc44] ;  /* 0x0003110000047ab9 */ /* 0x000fd80000000800 */
[----:B------:R-:W3:Y:S02]  /*7b30*/  @P0 LDC.64 R2, c[0x0][0x9f8] ;  /* 0x00027e00ff020b82 */ /* 0x000ee40000000a00 */
[----:B---3--:R-:W-:-:S05]  /*7b40*/  @P0 IMAD.WIDE R2, R18, 0x4, R2 ;  /* 0x0000000412020825 */ /* 0x008fca00078e0202 */
[----:B------:R3:W4:Y:S01]  /*7b50*/  @P0 LDG.E R28, desc[UR50][R2.64] ;  /* 0x00000032021c0981 */ /* 0x000722000c1e1900 */
[----:B-1----:R-:W-:Y:S02]  /*7b60*/  ISETP.NE.AND P1, PT, R9, 0x1, PT ;  /* 0x000000010900780c */ /* 0x002fe40003f25270 */
[----:B--2---:R-:W-:Y:S01]  /*7b70*/  SHF.R.U32.HI R16, RZ, 0x3, R19 ;  /* 0x00000003ff107819 */ /* 0x004fe20000011613 */
[----:B------:R-:W-:Y:S01]  /*7b80*/  IMAD.SHL.U32 R19, R19, 0x10, RZ ;  /* 0x0000001013137824 */ /* 0x000fe200078e00ff */
[----:B------:R-:W-:Y:S02]  /*7b90*/  LOP3.LUT R25, R25, 0xfffffff7, RZ, 0xc0, !PT ;  /* 0xfffffff719197812 */ /* 0x000fe400078ec0ff */
[----:B------:R-:W-:Y:S02]  /*7ba0*/  LOP3.LUT R16, R16, 0xf, RZ, 0xc0, !PT ;  /* 0x0000000f10107812 */ /* 0x000fe400078ec0ff */
[----:B------:R-:W-:-:S04]  /*7bb0*/  LOP3.LUT R19, R19, 0x70, RZ, 0xc0, !PT ;  /* 0x0000007013137812 */ /* 0x000fc800078ec0ff */
[----:B------:R-:W-:Y:S01]  /*7bc0*/  LOP3.LUT R16, R16, UR44, R19, 0xfe, !PT ;  /* 0x0000002c10107c12 */ /* 0x000fe2000f8efe13 */
[----:B------:R-:W1:Y:S01]  /*7bd0*/  @P1 LDC R5, c[0x0][0x434] ;  /* 0x00010d00ff051b82 */ /* 0x000e620000000800 */
[----:B------:R-:W-:Y:S02]  /*7be0*/  @P1 LOP3.LUT R25, R25, 0x8, RZ, 0xfc, !PT ;  /* 0x0000000819191812 */ /* 0x000fe400078efcff */
[C---:B------:R-:W-:Y:S02]  /*7bf0*/  ISETP.GE.AND P0, PT, R16.reuse, UR36, PT ;  /* 0x0000002410007c0c */ /* 0x040fe4000bf06270 */
[----:B------:R-:W-:-:S03]  /*7c00*/  IADD3 R0, R16, R17, RZ ;  /* 0x0000001110007210 */ /* 0x000fc60007ffe0ff */
[----:B------:R-:W2:Y:S02]  /*7c10*/  @P1 LDC R7, c[0x0][0x438] ;  /* 0x00010e00ff071b82 */ /* 0x000ea40000000800 */
[----:B------:R-:W-:Y:S02]  /*7c20*/  IMAD.MOV.U32 R8, RZ, RZ, R0 ;  /* 0x000000ffff087224 */ /* 0x000fe400078e0000 */
[----:B-1----:R-:W-:-:S05]  /*7c30*/  @P1 IMAD.HI.U32 R4, R0, R5, RZ ;  /* 0x0000000500041227 */ /* 0x002fca00078e00ff */
[----:B--2---:R-:W-:Y:S02]  /*7c40*/  @P1 SHF.R.U32.HI R8, RZ, R7, R4 ;  /* 0x00000007ff081219 */ /* 0x004fe40000011604 */
[----:B------:R-:W1:Y:S02]  /*7c50*/  @!P0 LDC.64 R4, c[0x0][0x428] ;  /* 0x00010a00ff048b82 */ /* 0x000e640000000a00 */
[--C-:B---3--:R-:W-:Y:S01]  /*7c60*/  @!P0 SHF.R.S32.HI R3, RZ, 0x1f, R8.reuse ;  /* 0x0000001fff038819 */ /* 0x108fe20000011408 */
[----:B------:R-:W-:-:S05]  /*7c70*/  @!P0 IMAD.MOV.U32 R2, RZ, RZ, R8 ;  /* 0x000000ffff028224 */ /* 0x000fca00078e0008 */
[----:B------:R-:W2:Y:S01]  /*7c80*/  @!P0 LDC.64 R6, c[0x0][0x418] ;  /* 0x00010600ff068b82 */ /* 0x000ea20000000a00 */
[----:B----4-:R-:W-:Y:S01]  /*7c90*/  SHF.R.S32.HI R10, RZ, 0x1f, R28 ;  /* 0x0000001fff0a7819 */ /* 0x010fe2000001141c */
[----:B-1----:R-:W-:-:S04]  /*7ca0*/  @!P0 IMAD.WIDE.U32 R2, R28, R4, R2 ;  /* 0x000000041c028225 */ /* 0x002fc800078e0002 */
[----:B------:R-:W-:Y:S01]  /*7cb0*/  @!P0 IMAD R4, R10, R4, RZ ;  /* 0x000000040a048224 */ /* 0x000fe200078e02ff */
[----:B--2---:R-:W-:Y:S01]  /*7cc0*/  @!P0 LEA R6, P1, R2, R6, 0x2 ;  /* 0x0000000602068211 */ /* 0x004fe200078210ff */
[----:B------:R1:W-:Y:S02]  /*7cd0*/  STL [R1], R10 ;  /* 0x0000000a01007387 */ /* 0x0003e40000100800 */
[----:B------:R-:W-:Y:S01]  /*7ce0*/  @!P0 IMAD R5, R28, R5, R4 ;  /* 0x000000051c058224 */ /* 0x000fe200078e0204 */
[----:B------:R-:W-:-:S03]  /*7cf0*/  MOV R4, RZ ;  /* 0x000000ff00047202 */ /* 0x000fc60000000f00 */
[----:B------:R-:W-:-:S05]  /*7d00*/  @!P0 IMAD.IADD R3, R3, 0x1, R5 ;  /* 0x0000000103038824 */ /* 0x000fca00078e0205 */
[----:B------:R-:W-:-:S05]  /*7d10*/  @!P0 LEA.HI.X R7, R2, R7, R3, 0x2, P1 ;  /* 0x0000000702078211 */ /* 0x000fca00008f1403 */
[----:B------:R1:W5:Y:S01]  /*7d20*/  @!P0 LDG.E R4, desc[UR50][R6.64] ;  /* 0x0000003206048981 */ /* 0x000362000c1e1900 */
[----:B------:R-:W-:Y:S01]  /*7d30*/  IMAD.U32 R2, RZ, RZ, UR41 ;  /* 0x00000029ff027e24 */ /* 0x000fe2000f8e00ff */
[----:B------:R-:W-:Y:S01]  /*7d40*/  UMOV UR5, 0xffffffff ;  /* 0xffffffff00057882 */ /* 0x000fe20000000000 */
[----:B------:R-:W-:Y:S01]  /*7d50*/  IMAD.MOV R5, RZ, RZ, -R8 ;  /* 0x000000ffff057224 */ /* 0x000fe200078e0a08 */
[----:B------:R-:W-:Y:S02]  /*7d60*/  LOP3.LUT R25, R25, 0xfffffffb, RZ, 0xc0, !PT ;  /* 0xfffffffb19197812 */ /* 0x000fe400078ec0ff */
[----:B------:R-:W-:Y:S01]  /*7d70*/  ISETP.NE.AND P2, PT, R2, 0x3, PT ;  /* 0x000000030200780c */ /* 0x000fe20003f45270 */
[----:B------:R-:W-:Y:S02]  /*7d80*/  IMAD R5, R9, R5, R0 ;  /* 0x0000000509057224 */ /* 0x000fe400078e0200 */
[----:B------:R-:W-:-:S04]  /*7d90*/  IMAD.MOV R0, RZ, RZ, -R18 ;  /* 0x000000ffff007224 */ /* 0x000fc800078e0a12 */
[----:B------:R-:W-:-:S06]  /*7da0*/  IMAD R19, R0, UR4, R23 ;  /* 0x0000000400137c24 */ /* 0x000fcc000f8e0217 */
[----:B------:R-:W-:Y:S01]  /*7db0*/  @P2 LOP3.LUT R25, R25, 0x4, RZ, 0xfc, !PT ;  /* 0x0000000419192812 */ /* 0x000fe200078efcff */
[----:B-1----:R-:W-:Y:S06]  /*7dc0*/  BRA.DIV UR5, `(.L_x_12756) ;  /* 0x0000003205bc7947 */ /* 0x002fec000b800000 */
.L_x_12804:
[----:B------:R-:W-:Y:S01]  /*7dd0*/  SHF.R.S32.HI R27, RZ, 0x1f, R19 ;  /* 0x0000001fff1b7819 */ /* 0x000fe20000011413 */
[----:B------:R-:W-:Y:S06]  /*7de0*/  @!P2 BRA `(.L_x_12757) ;  /* 0x000000000004a947 */ /* 0x000fec0003800000 */
[----:B------:R-:W-:Y:S01]  /*7df0*/  BPT.TRAP 0x1 ;  /* 0x000000040000795c */ /* 0x000fe20000300000 */
.L_x_12757:
[----:B------:R-:W-:Y:S01]  /*7e00*/  SHF.R.S32.HI R7, RZ, 0x1f, R5 ;  /* 0x0000001fff077819 */ /* 0x000fe20000011405 */
[----:B------:R-:W-:Y:S01]  /*7e10*/  ULDC.64 UR4, c[0x0][0x328] ;  /* 0x0000ca0000047ab9 */ /* 0x000fe20000000a00 */
[----:B-----5:R-:W-:Y:S01]  /*7e20*/  SHF.R.S32.HI R6, RZ, 0x1f, R4 ;  /* 0x0000001fff067819 */ /* 0x020fe20000011404 */
[----:B------:R-:W-:Y:S01]  /*7e30*/  IMAD.WIDE.U32 R2, R5, UR4, RZ ;  /* 0x0000000405027c25 */ /* 0x000fe2000f8e00ff */
[----:B------:R-:W-:Y:S03]  /*7e40*/  BSSY B0, `(.L_x_12758) ;  /* 0x0000015000007945 */ /* 0x000fe60003800000 */
[----:B------:R-:W-:-:S04]  /*7e50*/  IMAD R0, R7, UR4, RZ ;  /* 0x0000000407007c24 */ /* 0x000fc8000f8e02ff */
[----:B------:R-:W-:Y:S01]  /*7e60*/  IMAD R9, R5, UR5, R0 ;  /* 0x0000000505097c24 */ /* 0x000fe2000f8e0200 */
[----:B------:R-:W-:Y:S02]  /*7e70*/  ULDC.64 UR4, c[0x0][0x338] ;  /* 0x0000ce0000047ab9 */ /* 0x000fe40000000a00 */
[----:B------:R-:W-:Y:S02]  /*7e80*/  IMAD R0, R6, UR4, RZ ;  /* 0x0000000406007c24 */ /* 0x000fe4000f8e02ff */
[----:B------:R-:W-:Y:S02]  /*7e90*/  IADD3 R3, R3, R9, RZ ;  /* 0x0000000903037210 */ /* 0x000fe40007ffe0ff */
        /* <DEDUP_REMOVED lines=10> */
[----:B0-----:R-:W-:Y:S02]  /*7f40*/  LEA.HI.X R17, R2, UR5, R0, 0x1, P0 ;  /* 0x0000000502117c11 */ /* 0x001fe400080f0c00 */
[----:B------:R-:W-:Y:S02]  /*7f50*/  LEA R0, R22, UR38, 0x3 ;  /* 0x0000002616007c11 */ /* 0x000fe4000f8e18ff */
[----:B------:R-:W-:-:S04]  /*7f60*/  SHF.L.U32 R2, R24, 0x1f, RZ ;  /* 0x0000001f18027819 */ /* 0x000fc800000006ff */
[----:B------:R-:W0:Y:S02]  /*7f70*/  SYNCS.PHASECHK.TRANS64.TRYWAIT P0, [R0+URZ+0x16840], R2 ;  /* 0x01684002000075a7 */ /* 0x000e24000800017f */
[----:B0-----:R-:W-:Y:S05]  /*7f80*/  @!P0 BRA `(.L_x_12759) ;  /* 0x0000003000808947 */ /* 0x001fea0003800000 */
.L_x_12805:
[----:B------:R-:W-:Y:S05]  /*7f90*/  BSYNC B0 ;  /* 0x0000000000007941 */ /* 0x000fea0003800000 */
.L_x_12758:
[----:B------:R-:W1:Y:S01]  /*7fa0*/  S2R R9, SR_TID.X ;  /* 0x0000000000097919 */ /* 0x000e620000002100 */
[----:B------:R-:W-:Y:S01]  /*7fb0*/  ULDC.64 UR4, c[0x0][0x300] ;  /* 0x0000c00000047ab9 */ /* 0x000fe20000000a00 */
[----:B------:R-:W-:Y:S01]  /*7fc0*/  USHF.L.U32 UR6, UR42, 0x7, URZ ;  /* 0x000000072a067899 */ /* 0x000fe2000800063f */
        /* <DEDUP_REMOVED lines=17> */
[----:B-1----:R-:W-:Y:S01]  /*80e0*/  SHF.R.U32.HI R10, RZ, 0x3, R9 ;  /* 0x00000003ff0a7819 */ /* 0x002fe20000011609 */
[----:B------:R-:W-:Y:S01]  /*80f0*/  IMAD.SHL.U32 R8, R9, 0x8, RZ ;  /* 0x0000000809087824 */ /* 0x000fe200078e00ff */
[----:B------:R-:W-:Y:S01]  /*8100*/  LEA R4, P0, R2, UR4, 0x1 ;  /* 0x0000000402047c11 */ /* 0x000fe2000f8008ff */
[----:B------:R-:W-:Y:S01]  /*8110*/  UMOV UR4, 0xffffffff ;  /* 0xffffffff00047882 */ /* 0x000fe20000000000 */
[----:B------:R-:W-:Y:S02]  /*8120*/  LOP3.LUT R10, R10, 0xf, RZ, 0xc0, !PT ;  /* 0x0000000f0a0a7812 */ /* 0x000fe400078ec0ff */
[----:B------:R-:W-:Y:S02]  /*8130*/  MOV R9, UR6 ;  /* 0x0000000600097c02 */ /* 0x000fe40008000f00 */
[----:B------:R-:W-:Y:S02]  /*8140*/  LEA.HI.X R5, R2, UR5, R5, 0x1, P0 ;  /* 0x0000000502057c11 */ /* 0x000fe400080f0c05 */
        /* <DEDUP_REMOVED lines=38> */
[----:B0-----:R-:W-:-:S04]  /*83b0*/  @P1 LEA R3, P0, R8, R3, 0x1 ;  /* 0x0000000308031211 */ /* 0x001fc800078008ff */
[----:B-1----:R-:W-:-:S04]  /*83c0*/  @P1 IADD3.X R2, RZ, R2, RZ, P0, !PT ;  /* 0x00000002ff021210 */ /* 0x002fc800007fe4ff */
        /* <DEDUP_REMOVED lines=27> */
[----:B------:R-:W1:Y:S04]  /*8580*/  SHFL.IDX PT, R2, R5, 0x6, 0x181f ;  /* 0x00d81f0005027f89 */ /* 0x000e6800000e0000 */
[----:B------:R-:W2:Y:S01]  /*8590*/  SHFL.IDX PT, R5, R5, 0x7, 0x181f ;  /* 0x00f81f0005057f89 */ /* 0x000ea200000e0000 */
[----:B0-----:R-:W-:-:S05]  /*85a0*/  @P1 LEA R3, P0, R8, R3, 0x1 ;  /* 0x0000000308031211 */ /* 0x001fca00078008ff */
[----:B-1----:R-:W-:-:S05]  /*85b0*/  @P1 IMAD.X R2, RZ, RZ, R2, P0 ;  /* 0x000000ffff021224 */ /* 0x002fca00000e0602 */
[----:B------:R-:W-:-:S04]  /*85c0*/  @P1 LOP3.LUT R3, R3, R2, RZ, 0x3c, !PT ;  /* 0x0000000203031212 */ /* 0x000fc800078e3cff */
[----:B------:R-:W-:-:S04]  /*85d0*/  @P1 LOP3.LUT R2, R3, R2, RZ, 0x3c, !PT ;  /* 0x0000000203021212 */ /* 0x000fc800078e3cff */
[----:B------:R-:W-:-:S05]  /*85e0*/  @P1 LOP3.LUT R3, R3, R2, RZ, 0x3c, !PT ;  /* 0x0000000203031212 */ /* 0x000fca00078e3cff */
[----:B--2---:R0:W-:Y:S02]  /*85f0*/  @P1 LDGSTS.E.BYPASS.LTC128B.128 [R7+0x11400], desc[UR50][R2.64], !P2 ;  /* 0x1140000002071fae */ /* 0x0041e4000d101d72 */
.L_x_12823:
[----:B------:R-:W-:-:S13]  /*8600*/  ISETP.GE.AND P0, PT, R9, 0x71, PT ;  /* 0x000000710900780c */ /* 0x000fda0003f06270 */
[----:B0-----:R-:W-:-:S04]  /*8610*/  @P0 LEA R2, P1, R8, R14, 0x1 ;  /* 0x0000000e08020211 */ /* 0x001fc800078208ff */
[----:B------:R-:W-:Y:S02]  /*8620*/  @P0 IADD3.X R3, RZ, R5, RZ, P1, !PT ;  /* 0x00000005ff030210 */ /* 0x000fe40000ffe4ff */
[----:B------:R-:W-:-:S05]  /*8630*/  @P0 LEA R5, R6, UR38, 0x1 ;  /* 0x0000002606050c11 */ /* 0x000fca000f8e08ff */
[----:B------:R-:W-:Y:S01]  /*8640*/  @!PT LDS RZ, [RZ] ;  /* 0x00000000fffff984 */ /* 0x000fe20000000800 */
[----:B------:R-:W-:Y:S01]  /*8650*/  @!PT LDS RZ, [RZ] ;  /* 0x00000000fffff984 */ /* 0x000fe20000000800 */
[----:B------:R-:W-:Y:S01]  /*8660*/  @!PT LDS RZ, [RZ] ;  /* 0x00000000fffff984 */ /* 0x000fe20000000800 */
[----:B------:R0:W-:Y:S01]  /*8670*/  @P0 LDGSTS.E.BYPASS.LTC128B.128 [R5+0x11c00], desc[UR50][R2.64], !P2 ;  /* 0x11c0000002050fae */ /* 0x0001e2000d101d72 */
[----:B------:R-:W-:Y:S01]  /*8680*/  PLOP3.LUT P0, PT, PT, PT, PT, 0x80, 0x0 ;  /* 0x000000000000781c */ /* 0x000fe20003f0f070 */
[----:B------:R-:W-:-:S12]  /*8690*/  NOP ;  /* 0x0000000000007918 */ /* 0x000fd80000000000 */
.L_x_12761:
        /* <DEDUP_REMOVED lines=11> */
.L_x_12762:
        /* <DEDUP_REMOVED lines=23> */
.L_x_12763:
[----:B------:R-:W2:Y:S01]  /*88c0*/  LDL R21, [R1+0x8] ;  /* 0x0000080001157983 */ /* 0x000ea20000100800 */
[----:B------:R-:W1:Y:S01]  /*88d0*/  LDC R10, c[0x0][0x448] ;  /* 0x00011200ff0a7b82 */ /* 0x000e620000000800 */
[----:B------:R-:W-:Y:S01]  /*88e0*/  ULDC.64 UR4, c[0x0][0x2d8] ;  /* 0x0000b60000047ab9 */ /* 0x000fe20000000a00 */
[----:B0-----:R-:W-:Y:S01]  /*88f0*/  SHF.R.S32.HI R0, RZ, 0x1f, R18 ;  /* 0x0000001fff007819 */ /* 0x001fe20000011412 */
[----:B------:R-:W0:Y:S01]  /*8900*/  S2R R26, SR_TID.X ;  /* 0x00000000001a7919 */ /* 0x000e220000002100 */
[----:B------:R-:W-:Y:S01]  /*8910*/  IMAD R4, R27, UR4, RZ ;  /* 0x000000041b047c24 */ /* 0x000fe2000f8e02ff */
[----:B------:R-:W-:Y:S01]  /*8920*/  ULDC.64 UR6, c[0x0][0x2c8] ;  /* 0x0000b20000067ab9 */ /* 0x000fe20000000a00 */
[----:B------:R-:W-:Y:S01]  /*8930*/  IMAD.WIDE.U32 R2, R19, UR4, RZ ;  /* 0x0000000413027c25 */ /* 0x000fe2000f8e00ff */
[----:B------:R-:W-:Y:S01]  /*8940*/  ULDC.64 UR8, c[0x0][0x280] ;  /* 0x0000a00000087ab9 */ /* 0x000fe20000000a00 */
[----:B------:R-:W3:Y:S01]  /*8950*/  S2R R11, SR_TID.X ;  /* 0x00000000000b7919 */ /* 0x000ee20000002100 */
[----:B------:R-:W-:Y:S01]  /*8960*/  LOP3.LUT P5, RZ, R25, 0x10, RZ, 0xc0, !PT ;  /* 0x0000001019ff7812 */ /* 0x000fe200078ac0ff */
[----:B------:R-:W-:Y:S01]  /*8970*/  IMAD R4, R19, UR5, R4 ;  /* 0x0000000513047c24 */ /* 0x000fe2000f8e0204 */
[----:B------:R-:W-:Y:S01]  /*8980*/  ULDC.64 UR4, c[0x0][0x2e0] ;  /* 0x0000b80000047ab9 */ /* 0x000fe20000000a00 */
[----:B------:R-:W-:-:S02]  /*8990*/  IMAD.MOV R6, RZ, RZ, -R23 ;  /* 0x000000ffff067224 */ /* 0x000fc400078e0a17 */
[----:B------:R-:W-:Y:S02]  /*89a0*/  IMAD.IADD R3, R3, 0x1, R4 ;  /* 0x0000000103037824 */ /* 0x000fe400078e0204 */
[----:B------:R-:W-:Y:S02]  /*89b0*/  IMAD R0, R0, UR4, RZ ;  /* 0x0000000400007c24 */ /* 0x000fe4000f8e02ff */
[----:B------:R-:W-:Y:S01]  /*89c0*/  IMAD.WIDE.U32 R2, R18, UR4, R2 ;  /* 0x0000000412027c25 */ /* 0x000fe2000f8e0002 */
[----:B------:R-:W-:-:S03]  /*89d0*/  ULDC UR4, c[0x0][0xc38] ;  /* 0x00030e0000047ab9 */ /* 0x000fc60000000800 */
[----:B------:R-:W-:Y:S01]  /*89e0*/  IMAD R0, R18, UR5, R0 ;  /* 0x0000000512007c24 */ /* 0x000fe2000f8e0200 */
[----:B------:R-:W-:Y:S02]  /*89f0*/  LEA R18, R29, UR38, 0x1 ;  /* 0x000000261d127c11 */ /* 0x000fe4000f8e08ff */
[----:B-1----:R-:W-:Y:S01]  /*8a00*/  ISETP.NE.AND P0, PT, R10, 0x1, PT ;  /* 0x000000010a00780c */ /* 0x002fe20003f05270 */
[----:B------:R-:W-:Y:S01]  /*8a10*/  IMAD.IADD R3, R3, 0x1, R0 ;  /* 0x0000000103037824 */ /* 0x000fe200078e0200 */
[----:B0-----:R-:W-:Y:S02]  /*8a20*/  SHF.R.U32.HI R20, RZ, 0x3, R26 ;  /* 0x00000003ff147819 */ /* 0x001fe4000001161a */
[----:B------:R-:W-:-:S09]  /*8a30*/  SHF.L.U32 R26, R26, 0x4, RZ ;  /* 0x000000041a1a7819 */ /* 0x000fd200000006ff */
[----:B------:R-:W0:Y:S01]  /*8a40*/  @P0 LDC R4, c[0x0][0x44c] ;  /* 0x00011300ff040b82 */ /* 0x000e220000000800 */
[----:B------:R-:W-:Y:S02]  /*8a50*/  LOP3.LUT R20, R20, 0xf, RZ, 0xc0, !PT ;  /* 0x0000000f14147812 */ /* 0x000fe400078ec0ff */
[----:B------:R-:W-:-:S04]  /*8a60*/  LOP3.LUT R26, R26, 0x70, RZ, 0xc0, !PT ;  /* 0x000000701a1a7812 */ /* 0x000fc800078ec0ff */
[----:B------:R-:W-:Y:S01]  /*8a70*/  LOP3.LUT R20, R20, R26, RZ, 0xfc, !PT ;  /* 0x0000001a14147212 */ /* 0x000fe200078efcff */
[----:B------:R-:W1:Y:S01]  /*8a80*/  @P0 LDC R5, c[0x0][0x450] ;  /* 0x00011400ff050b82 */ /* 0x000e620000000800 */
[----:B--2---:R-:W-:Y:S01]  /*8a90*/  IMAD R0, R6, UR4, R21 ;  /* 0x0000000406007c24 */ /* 0x004fe2000f8e0215 */
[----:B------:R-:W-:Y:S01]  /*8aa0*/  ULDC.64 UR4, c[0x0][0x2d0] ;  /* 0x0000b40000047ab9 */ /* 0x000fe20000000a00 */
[----:B---3--:R-:W-:Y:S02]  /*8ab0*/  SHF.R.U32.HI R21, RZ, 0x3, R11 ;  /* 0x00000003ff157819 */ /* 0x008fe4000001160b */
[----:B------:R-:W-:Y:S01]  /*8ac0*/  IMAD R6, R0, 0xc0, R20 ;  /* 0x000000c000067824 */ /* 0x000fe200078e0214 */
[----:B------:R-:W-:Y:S02]  /*8ad0*/  SHF.L.U32 R20, R11, 0x3, RZ ;  /* 0x000000030b147819 */ /* 0x000fe400000006ff */
[----:B------:R-:W-:Y:S01]  /*8ae0*/  LOP3.LUT R21, R21, 0xf, RZ, 0xc0, !PT ;  /* 0x0000000f15157812 */ /* 0x000fe200078ec0ff */
[----:B0-----:R-:W-:Y:S01]  /*8af0*/  @P0 IMAD.HI.U32 R7, R6, R4, RZ ;  /* 0x0000000406070227 */ /* 0x001fe200078e00ff */
[----:B------:R-:W-:-:S03]  /*8b00*/  LOP3.LUT R20, R20, 0x38, RZ, 0xc0, !PT ;  /* 0x0000003814147812 */ /* 0x000fc600078ec0ff */
[----:B------:R-:W-:Y:S01]  /*8b10*/  IMAD.MOV.U32 R4, RZ, RZ, R6 ;  /* 0x000000ffff047224 */ /* 0x000fe200078e0006 */
[----:B-1----:R-:W-:-:S04]  /*8b20*/  @P0 SHF.R.U32.HI R4, RZ, R5, R7 ;  /* 0x00000005ff040219 */ /* 0x002fc80000011607 */
[----:B------:R-:W-:Y:S02]  /*8b30*/  SHF.R.S32.HI R5, RZ, 0x1f, R4 ;  /* 0x0000001fff057819 */ /* 0x000fe40000011404 */
[----:B------:R-:W-:-:S03]  /*8b40*/  IADD3 R7, -R4, RZ, RZ ;  /* 0x000000ff04077210 */ /* 0x000fc60007ffe1ff */
[----:B------:R-:W-:Y:S02]  /*8b50*/  IMAD R5, R5, UR4, RZ ;  /* 0x0000000405057c24 */ /* 0x000fe4000f8e02ff */
[----:B------:R-:W-:Y:S02]  /*8b60*/  IMAD R7, R10, R7, R6 ;  /* 0x000000070a077224 */ /* 0x000fe400078e0206 */
[C---:B------:R-:W-:Y:S02]  /*8b70*/  IMAD R8, R4.reuse, UR5, R5 ;  /* 0x0000000504087c24 */ /* 0x040fe4000f8e0205 */
[----:B------:R-:W-:-:S04]  /*8b80*/  IMAD.WIDE.U32 R4, R4, UR4, R2 ;  /* 0x0000000404047c25 */ /* 0x000fc8000f8e0002 */
[----:B------:R-:W-:Y:S01]  /*8b90*/  IMAD.IADD R5, R5, 0x1, R8 ;  /* 0x0000000105057824 */ /* 0x000fe200078e0208 */
[----:B------:R-:W-:Y:S01]  /*8ba0*/  SHF.R.S32.HI R8, RZ, 0x1f, R7 ;  /* 0x0000001fff087819 */ /* 0x000fe20000011407 */
[----:B------:R-:W-:Y:S02]  /*8bb0*/  VIADD R6, R6, 0x80 ;  /* 0x0000008006067836 */ /* 0x000fe40000000000 */
[----:B------:R-:W-:-:S04]  /*8bc0*/  IMAD.WIDE.U32 R4, R7, UR6, R4 ;  /* 0x0000000607047c25 */ /* 0x000fc8000f8e0004 */
[----:B------:R-:W-:-:S04]  /*8bd0*/  IMAD R8, R8, UR6, RZ ;  /* 0x0000000608087c24 */ /* 0x000fc8000f8e02ff */
[----:B------:R-:W-:Y:S02]  /*8be0*/  IMAD R7, R7, UR7, R8 ;  /* 0x0000000707077c24 */ /* 0x000fe4000f8e0208 */
[----:B------:R-:W0:Y:S02]  /*8bf0*/  @P0 LDC R8, c[0x0][0x450] ;  /* 0x00011400ff080b82 */ /* 0x000e240000000800 */
[----:B------:R-:W-:Y:S01]  /*8c00*/  IMAD.IADD R7, R5, 0x1, R7 ;  /* 0x0000000105077824 */ /* 0x000fe200078e0207 */
[----:B------:R-:W-:-:S04]  /*8c10*/  LEA R5, P1, R4, UR8, 0x1 ;  /* 0x0000000804057c11 */ /* 0x000fc8000f8208ff */
[----:B------:R-:W-:Y:S02]  /*8c20*/  LEA.HI.X R4, R4, UR9, R7, 0x1, P1 ;  /* 0x0000000904047c11 */ /* 0x000fe400088f0c07 */
[----:B------:R-:W1:Y:S02]  /*8c30*/  @P0 LDC R7, c[0x0][0x44c] ;  /* 0x00011300ff070b82 */ /* 0x000e640000000800 */
[----:B-1----:R-:W-:Y:S01]  /*8c40*/  @P0 IMAD.HI.U32 R9, R6, R7, RZ ;  /* 0x0000000706090227 */ /* 0x002fe200078e00ff */
[----:B------:R-:W-:-:S04]  /*8c50*/  MOV R7, R6 ;  /* 0x0000000600077202 */ /* 0x000fc80000000f00 */
        /* <DEDUP_REMOVED lines=13> */
[----:B------:R-:W-:-:S03]  /*8d30*/  LEA R6, P0, R2, UR8, 0x1 ;  /* 0x0000000802067c11 */ /* 0x000fc6000f8008ff */
[----:B------:R-:W-:-:S05]  /*8d40*/  IMAD.IADD R7, R3, 0x1, R7 ;  /* 0x0000000103077824 */ /* 0x000fca00078e0207 */
        /* <DEDUP_REMOVED lines=9> */
[----:B-1----:R-:W-:Y:S01]  /*8de0*/  @!P1 IMAD.X R2, RZ, RZ, R2, P0 ;  /* 0x000000ffff029224 */ /* 0x002fe200000e0602 */
[----:B------:R-:W-:Y:S02]  /*8df0*/  ISETP.GE.AND P0, PT, R8, UR37, PT ;  /* 0x0000002508007c0c */ /* 0x000fe4000bf06270 */
[----:B------:R-:W-:Y:S02]  /*8e00*/  IADD3 R8, R0, 0x20, RZ ;  /* 0x0000002000087810 */ /* 0x000fe40007ffe0ff */
[----:B------:R-:W-:-:S04]  /*8e10*/  @!P1 LOP3.LUT R3, R3, R2, RZ, 0x3c, !PT ;  /* 0x0000000203039212 */ /* 0x000fc800078e3cff */
[----:B------:R-:W-:-:S04]  /*8e20*/  @!P1 LOP3.LUT R2, R3, R2, RZ, 0x3c, !PT ;  /* 0x0000000203029212 */ /* 0x000fc800078e3cff */
[----:B------:R-:W-:-:S05]  /*8e30*/  @!P1 LOP3.LUT R3, R3, R2, RZ, 0x3c, !PT ;  /* 0x0000000203039212 */ /* 0x000fca00078e3cff */
[----:B------:R0:W-:Y:S04]  /*8e40*/  @!P1 LDGSTS.E.BYPASS.LTC128B.128 [R18+0x8400], desc[UR50][R2.64], !P5 ;  /* 0x0840000002129fae */ /* 0x0001e8000e901d72 */
[----:B0-----:R-:W0:Y:S04]  /*8e50*/  SHFL.IDX PT, R3, R5, 0x1, 0x181f ;  /* 0x00381f0005037f89 */ /* 0x001e2800000e0000 */
[----:B------:R-:W1:Y:S01]  /*8e60*/  SHFL.IDX PT, R2, R4, 0x1, 0x181f ;  /* 0x00381f0004027f89 */ /* 0x000e6200000e0000 */
[----:B0-----:R-:W-:-:S05]  /*8e70*/  @!P0 LEA R3, P1, R20, R3, 0x1 ;  /* 0x0000000314038211 */ /* 0x001fca00078208ff */
[----:B-1----:R-:W-:-:S05]  /*8e80*/  @!P0 IMAD.X R2, RZ, RZ, R2, P1 ;  /* 0x000000ffff028224 */ /* 0x002fca00008e0602 */
[----:B------:R-:W-:-:S04]  /*8e90*/  @!P0 LOP3.LUT R3, R3, R2, RZ, 0x3c, !PT ;  /* 0x0000000203038212 */ /* 0x000fc800078e3cff */
[----:B------:R-:W-:-:S04]  /*8ea0*/  @!P0 LOP3.LUT R2, R3, R2, RZ, 0x3c, !PT ;  /* 0x0000000203028212 */ /* 0x000fc800078e3cff */
[----:B------:R-:W-:-:S05]  /*8eb0*/  @!P0 LOP3.LUT R3, R3, R2, RZ, 0x3c, !PT ;  /* 0x0000000203038212 */ /* 0x000fca00078e3cff */
[----:B------:R0:W-:Y:S01]  /*8ec0*/  @!P0 LDGSTS.E.BYPASS.LTC128B.128 [R18+0x8c00], desc[UR50][R2.64], !P5 ;  /* 0x08c0000002128fae */ /* 0x0001e2000e901d72 */
[----:B------:R-:W-:Y:S01]  /*8ed0*/  ISETP.GE.AND P0, PT, R8, UR37, PT ;  /* 0x0000002508007c0c */ /* 0x000fe2000bf06270 */
[----:B------:R-:W-:Y:S02]  /*8ee0*/  VIADD R8, R0, 0x30 ;  /* 0x0000003000087836 */ /* 0x000fe40000000000 */
[----:B0-----:R-:W0:Y:S04]  /*8ef0*/  SHFL.IDX PT, R3, R5, 0x2, 0x181f ;  /* 0x00581f0005037f89 */ /* 0x001e2800000e0000 */
[----:B------:R-:W1:Y:S06]  /*8f00*/  SHFL.IDX PT, R2, R4, 0x2, 0x181f ;  /* 0x00581f0004027f89 */ /* 0x000e6c00000e0000 */
[----:B0-----:R-:W-:-:S05]  /*8f10*/  @!P0 LEA R3, P1, R20, R3, 0x1 ;  /* 0x0000000314038211 */ /* 0x001fca00078208ff */
[----:B-1----:R-:W-:-:S05]  /*8f20*/  @!P0 IMAD.X R2, RZ, RZ, R2, P1 ;  /* 0x000000ffff028224 */ /* 0x002fca00008e0602 */
[----:B------:R-:W-:-:S04]  /*8f30*/  @!P0 LOP3.LUT R3, R3, R2, RZ, 0x3c, !PT ;  /* 0x0000000203038212 */ /* 0x000fc800078e3cff */
[----:B------:R-:W-:-:S04]  /*8f40*/  @!P0 LOP3.LUT R2, R3, R2, RZ, 0x3c, !PT ;  /* 0x0000000203028212 */ /* 0x000fc800078e3cff */
[----:B------:R-:W-:-:S05]  /*8f50*/  @!P0 LOP3.LUT R3, R3, R2, RZ, 0x3c, !PT ;  /* 0x0000000203038212 */ /* 0x000fca00078e3cff */
[----:B------:R0:W-:Y:S01]  /*8f60*/  @!P0 LDGSTS.E.BYPASS.LTC128B.128 [R18+0x9400], desc[UR50][R2.64], !P5 ;  /* 0x0940000002128fae */ /* 0x0001e2000e901d72 */
[----:B------:R-:W-:Y:S02]  /*8f70*/  ISETP.GE.AND P0, PT, R8, UR37, PT ;  /* 0x0000002508007c0c */ /* 0x000fe4000bf06270 */
[----:B------:R-:W-:Y:S01]  /*8f80*/  IADD3 R8, R0, 0x40, RZ ;  /* 0x0000004000087810 */ /* 0x000fe20007ffe0ff */
        /* <DEDUP_REMOVED lines=31> */
[----:B------:R-:W1:Y:S04]  /*9180*/  SHFL.IDX PT, R2, R4, 0x6, 0x181f ;  /* 0x00d81f0004027f89 */ /* 0x000e6800000e0000 */
[----:B------:R-:W2:Y:S02]  /*9190*/  SHFL.IDX PT, R4, R4, 0x7, 0x181f ;  /* 0x00f81f0004047f89 */ /* 0x000ea400000e0000 */
[----:B0-----:R-:W-:-:S05]  /*91a0*/  @!P0 LEA R3, P1, R20, R3, 0x1 ;  /* 0x0000000314038211 */ /* 0x001fca00078208ff */
[----:B-1----:R-:W-:-:S05]  /*91b0*/  @!P0 IMAD.X R2, RZ, RZ, R2, P1 ;  /* 0x000000ffff028224 */ /* 0x002fca00008e0602 */
[----:B------:R-:W-:-:S04]  /*91c0*/  @!P0 LOP3.LUT R3, R3, R2, RZ, 0x3c, !PT ;  /* 0x0000000203038212 */ /* 0x000fc800078e3cff */
[----:B------:R-:W-:-:S04]  /*91d0*/  @!P0 LOP3.LUT R2, R3, R2, RZ, 0x3c, !PT ;  /* 0x0000000203028212 */ /* 0x000fc800078e3cff */
[----:B------:R-:W-:-:S05]  /*91e0*/  @!P0 LOP3.LUT R3, R3, R2, RZ, 0x3c, !PT ;  /* 0x0000000203038212 */ /* 0x000fca00078e3cff */
[----:B------:R0:W-:Y:S01]  /*91f0*/  @!P0 LDGSTS.E.BYPASS.LTC128B.128 [R18+0xb400], desc[UR50][R2.64], !P5 ;  /* 0x0b40000002128fae */ /* 0x0001e2000e901d72 */
[----:B------:R-:W-:Y:S01]  /*9200*/  ISETP.GE.AND P0, PT, R8, UR37, PT ;  /* 0x0000002508007c0c */ /* 0x000fe2000bf06270 */
[----:B0-----:R-:W-:-:S12]  /*9210*/  VIADD R2, R0, 0x80 ;  /* 0x0000008000027836 */ /* 0x001fd80000000000 */
[----:B------:R-:W-:Y:S02]  /*9220*/  @!P0 LEA R3, P1, R20, R14, 0x1 ;  /* 0x0000000e14038211 */ /* 0x000fe400078208ff */
[----:B------:R-:W-:Y:S02]  /*9230*/  SHFL.IDX PT, R14, R6, 0x1, 0x181f ;  /* 0x00381f00060e7f89 */ /* 0x000fe400000e0000 */
[----:B--2---:R-:W-:Y:S02]  /*9240*/  @!P0 IADD3.X R8, RZ, R4, RZ, P1, !PT ;  /* 0x00000004ff088210 */ /* 0x004fe40000ffe4ff */
[----:B------:R-:W0:Y:S01]  /*9250*/  SHFL.IDX PT, R4, R6, RZ, 0x181f ;  /* 0x00181fff06047589 */ /* 0x000e2200000e0000 */
[----:B------:R-:W-:-:S03]  /*9260*/  ISETP.GE.AND P1, PT, R2, UR37, PT ;  /* 0x0000002502007c0c */ /* 0x000fc6000bf26270 */
[----:B------:R-:W1:Y:S10]  /*9270*/  SHFL.IDX PT, R2, R7, RZ, 0x181f ;  /* 0x00181fff07027589 */ /* 0x000e7400000e0000 */
[----:B0-----:R-:W-:-:S05]  /*9280*/  @!P1 LEA R4, P2, R20, R4, 0x1 ;  /* 0x0000000414049211 */ /* 0x001fca00078408ff */
[----:B-1----:R-:W-:Y:S02]  /*9290*/  @!P1 IMAD.X R5, RZ, RZ, R2, P2 ;  /* 0x000000ffff059224 */ /* 0x002fe400010e0602 */
[----:B------:R-:W-:Y:S02]  /*92a0*/  @!P0 IMAD.MOV.U32 R2, RZ, RZ, R3 ;  /* 0x000000ffff028224 */ /* 0x000fe400078e0003 */
[----:B------:R-:W-:-:S05]  /*92b0*/  @!P0 IMAD.MOV.U32 R3, RZ, RZ, R8 ;  /* 0x000000ffff038224 */ /* 0x000fca00078e0008 */
[----:B------:R0:W-:Y:S02]  /*92c0*/  @!P0 LDGSTS.E.BYPASS.LTC128B.128 [R18+0xbc00], desc[UR50][R2.64], !P5 ;  /* 0x0bc0000002128fae */ /* 0x0001e4000e901d72 */
[----:B0-----:R-:W-:Y:S01]  /*92d0*/  @!P1 MOV R2, R4 ;  /* 0x0000000400029202 */ /* 0x001fe20000000f00 */
[----:B------:R-:W-:Y:S02]  /*92e0*/  @!P1 IMAD.MOV.U32 R3, RZ, RZ, R5 ;  /* 0x000000ffff039224 */ /* 0x000fe400078e0005 */
[----:B------:R-:W-:-:S03]  /*92f0*/  VIADD R4, R0, 0x90 ;  /* 0x0000009000047836 */ /* 0x000fc60000000000 */
[----:B------:R0:W-:Y:S02]  /*9300*/  @!P1 LDGSTS.E.BYPASS.LTC128B.128 [R18+0xc400], desc[UR50][R2.64], !P5 ;  /* 0x0c40000002129fae */ /* 0x0001e4000e901d72 */
[----:B------:R-:W-:Y:S01]  /*9310*/  ISETP.GE.AND P0, PT, R4, UR37, PT ;  /* 0x0000002504007c0c */ /* 0x000fe2000bf06270 */
[----:B------:R-:W-:Y:S01]  /*9320*/  VIADD R4, R0, 0xa0 ;  /* 0x000000a000047836 */ /* 0x000fe20000000000 */
[----:B0-----:R-:W0:Y:S11]  /*9330*/  SHFL.IDX PT, R2, R7, 0x1, 0x181f ;  /* 0x00381f0007027f89 */ /* 0x001e3600000e0000 */
[----:B------:R-:W-:-:S05]  /*9340*/  @!P0 LEA R14, P1, R20, R14, 0x1 ;  /* 0x0000000e140e8211 */ /* 0x000fca00078208ff */
[----:B0-----:R-:W-:Y:S01]  /*9350*/  @!P0 IMAD.X R5, RZ, RZ, R2, P1 ;  /* 0x000000ffff058224 */ /* 0x001fe200008e0602 */
[----:B------:R-:W-:Y:S02]  /*9360*/  @!P0 MOV R2, R14 ;  /* 0x0000000e00028202 */ /* 0x000fe40000000f00 */
[----:B------:R-:W0:Y:S01]  /*9370*/  SHFL.IDX PT, R14, R6, 0x2, 0x181f ;  /* 0x00581f00060e7f89 */ /* 0x000e2200000e0000 */
[----:B------:R-:W-:Y:S01]  /*9380*/  @!P0 IMAD.MOV.U32 R3, RZ, RZ, R5 ;  /* 0x000000ffff038224 */ /* 0x000fe200078e0005 */
[----:B------:R-:W-:-:S04]  /*9390*/  ISETP.GE.AND P1, PT, R4, UR37, PT ;  /* 0x0000002504007c0c */ /* 0x000fc8000bf26270 */
[----:B------:R1:W-:Y:S04]  /*93a0*/  @!P0 LDGSTS.E.BYPASS.LTC128B.128 [R18+0xcc00], desc[UR50][R2.64], !P5 ;  /* 0x0cc0000002128fae */ /* 0x0003e8000e901d72 */
[----:B-1----:R-:W1:Y:S04]  /*93b0*/  SHFL.IDX PT, R2, R7, 0x2, 0x181f ;  /* 0x00581f0007027f89 */ /* 0x002e6800000e0000 */
[----:B------:R-:W2:Y:S01]  /*93c0*/  SHFL.IDX PT, R7, R7, 0x3, 0x181f ;  /* 0x00781f0007077f89 */ /* 0x000ea200000e0000 */
[----:B0-----:R-:W-:-:S05]  /*93d0*/  @!P1 LEA R14, P0, R20, R14, 0x1 ;  /* 0x0000000e140e9211 */ /* 0x001fca00078008ff */
[----:B-1----:R-:W-:Y:S01]  /*93e0*/  @!P1 IMAD.X R3, RZ, RZ, R2, P0 ;  /* 0x000000ffff039224 */ /* 0x002fe200000e0602 */
[----:B------:R-:W-:Y:S02]  /*93f0*/  @!P1 MOV R2, R14 ;  /* 0x0000000e00029202 */ /* 0x000fe40000000f00 */
[----:B------:R0:W1:Y:S04]  /*9400*/  SHFL.IDX PT, R14, R6, 0x3, 0x181f ;  /* 0x00781f00060e7f89 */ /* 0x00006800000e0000 */
[----:B--2---:R0:W-:Y:S02]  /*9410*/  @!P1 LDGSTS.E.BYPASS.LTC128B.128 [R18+0xd400], desc[UR50][R2.64], !P5 ;  /* 0x0d40000002129fae */ /* 0x0041e4000e901d72 */
.L_x_12848:
[----:B------:R-:W2:Y:S01]  /*9420*/  LDL R5, [R1+0xc] ;  /* 0x00000c0001057983 */ /* 0x000ea20000100800 */
[----:B------:R-:W-:-:S05]  /*9430*/  VIADD R0, R0, 0xb0 ;  /* 0x000000b000007836 */ /* 0x000fca0000000000 */
[----:B------:R-:W-:-:S13]  /*9440*/  ISETP.GE.AND P0, PT, R0, UR37, PT ;  /* 0x0000002500007c0c */ /* 0x000fda000bf06270 */
[----:B01----:R-:W-:-:S05]  /*9450*/  @!P0 LEA R2, P1, R20, R14, 0x1 ;  /* 0x0000000e14028211 */ /* 0x003fca00078208ff */
[----:B------:R-:W-:-:S05]  /*9460*/  @!P0 IMAD.X R3, RZ, RZ, R7, P1 ;  /* 0x000000ffff038224 */ /* 0x000fca00008e0607 */
[----:B------:R-:W-:Y:S01]  /*9470*/  @!PT LDS RZ, [RZ] ;  /* 0x00000000fffff984 */ /* 0x000fe20000000800 */
[----:B------:R-:W-:Y:S01]  /*9480*/  @!PT LDS RZ, [RZ] ;  /* 0x00000000fffff984 */ /* 0x000fe20000000800 */
[----:B------:R-:W-:Y:S01]  /*9490*/  @!PT LDS RZ, [RZ] ;  /* 0x00000000fffff984 */ /* 0x000fe20000000800 */
        /* <DEDUP_REMOVED lines=11> */
.L_x_12849:
[----:B------:R-:W-:Y:S05]  /*9550*/  BSYNC B0 ;  /* 0x0000000000007941 */ /* 0x000fea0003800000 */
.L_x_12765:
[----:B------:R-:W-:Y:S01]  /*9560*/  UISETP.GE.AND UP0, UPT, UR36, 0x81, UPT ;  /* 0x000000812400788c */ /* 0x000fe2000bf06270 */
[----:B------:R-:W-:-:S05]  /*9570*/  IMAD.U32 R18, RZ, RZ, UR42 ;  /* 0x0000002aff127e24 */ /* 0x000fca000f8e00ff */
[----:B------:R-:W-:-:S13]  /*9580*/  PLOP3.LUT P0, PT, PT, PT, UP0, 0x80, 0x0 ;  /* 0x000000000000781c */ /* 0x000fda0003f0f008 */
[----:B------:R-:W-:Y:S05]  /*9590*/  @!P0 BRA `(.L_x_12767) ;  /* 0x0000000c00dc8947 */ /* 0x000fea0003800000 */
[----:B------:R-:W-:Y:S01]  /*95a0*/  BSSY B0, `(.L_x_12767) ;  /* 0x00000f6000007945 */ /* 0x000fe20003800000 */
[----:B------:R-:W-:Y:S01]  /*95b0*/  MOV R20, R24 ;  /* 0x0000001800147202 */ /* 0x000fe20000000f00 */
[----:B------:R-:W-:Y:S02]  /*95c0*/  IMAD.MOV.U32 R6, RZ, RZ, R22 ;  /* 0x000000ffff067224 */ /* 0x000fe400078e0016 */
[----:B------:R-:W-:Y:S02]  /*95d0*/  IMAD.U32 R7, RZ, RZ, UR40 ;  /* 0x00000028ff077e24 */ /* 0x000fe4000f8e00ff */
[----:B------:R-:W-:-:S07]  /*95e0*/  IMAD.U32 R26, RZ, RZ, UR42 ;  /* 0x0000002aff1a7e24 */ /* 0x000fce000f8e00ff */
.L_x_12780:
[----:B------:R-:W2:Y:S01]  /*95f0*/  LDL R8, [R1+0x4] ;  /* 0x0000040001087983 */ /* 0x000ea20000100800 */
[----:B------:R-:W1:Y:S01]  /*9600*/  LDC R2, c[0x0][0x430] ;  /* 0x00010c00ff027b82 */ /* 0x000e620000000800 */
[----:B------:R-:W-:Y:S02]  /*9610*/  ULDC UR4, c[0x0][0x430] ;  /* 0x00010c0000047ab9 */ /* 0x000fe40000000800 */
[----:B------:R-:W3:Y:S01]  /*9620*/  LDL R4, [R1] ;  /* 0x0000000001047983 */ /* 0x000ee20000100800 */
[----:B0-----:R-:W0:Y:S01]  /*9630*/  S2R R0, SR_TID.X ;  /* 0x0000000000007919 */ /* 0x001e220000002100 */
[----:B-1----:R-:W-:-:S13]  /*9640*/  ISETP.NE.AND P0, PT, R2, 0x1, PT ;  /* 0x000000010200780c */ /* 0x002fda0003f05270 */
[----:B------:R-:W1:Y:S01]  /*9650*/  @P0 LDC R2, c[0x0][0x434] ;  /* 0x00010d00ff020b82 */ /* 0x000e620000000800 */
[----:B0-----:R-:W-:Y:S02]  /*9660*/  SHF.L.U32 R5, R0, 0x4, RZ ;  /* 0x0000000400057819 */ /* 0x001fe400000006ff */
[----:B------:R-:W-:-:S05]  /*9670*/  SHF.R.U32.HI R3, RZ, 0x3, R0 ;  /* 0x00000003ff037819 */ /* 0x000fca0000011600 */
[----:B------:R-:W0:Y:S01]  /*9680*/  @P0 LDC R0, c[0x0][0x438] ;  /* 0x00010e00ff000b82 */ /* 0x000e220000000800 */
[----:B------:R-:W-:Y:S02]  /*9690*/  LOP3.LUT R3, R3, 0xf, RZ, 0xc0, !PT ;  /* 0x0000000f03037812 */ /* 0x000fe400078ec0ff */
[----:B------:R-:W-:-:S03]  /*96a0*/  LOP3.LUT R5, R5, 0x70, RZ, 0xc0, !PT ;  /* 0x0000007005057812 */ /* 0x000fc600078ec0ff */
[----:B------:R-:W-:-:S05]  /*96b0*/  IMAD R3, R7, 0x80, R3 ;  /* 0x0000008007037824 */ /* 0x000fca00078e0203 */
[----:B--2---:R-:W-:-:S05]  /*96c0*/  IADD3 R3, R5, R3, R8 ;  /* 0x0000000305037210 */ /* 0x004fca0007ffe008 */
[----:B-1----:R-:W-:-:S04]  /*96d0*/  @P0 IMAD.HI.U32 R5, R3, R2, RZ ;  /* 0x0000000203050227 */ /* 0x002fc800078e00ff */
[----:B------:R-:W-:Y:S01]  /*96e0*/  IMAD.MOV.U32 R2, RZ, RZ, R3 ;  /* 0x000000ffff027224 */ /* 0x000fe200078e0003 */
[----:B0-----:R-:W-:-:S05]  /*96f0*/  @P0 SHF.R.U32.HI R2, RZ, R0, R5 ;  /* 0x00000000ff020219 */ /* 0x001fca0000011605 */
[----:B------:R-:W-:-:S04]  /*9700*/  IMAD.MOV R0, RZ, RZ, -R2 ;  /* 0x000000ffff007224 */ /* 0x000fc800078e0a02 */
[----:B------:R-:W-:Y:S01]  /*9710*/  IMAD R0, R0, UR4, R3 ;  /* 0x0000000400007c24 */ /* 0x000fe2000f8e0203 */
[----:B------:R-:W-:Y:S01]  /*9720*/  ULDC.64 UR4, c[0x0][0x428] ;  /* 0x00010a0000047ab9 */ /* 0x000fe20000000a00 */
[----:B------:R-:W-:Y:S01]  /*9730*/  SHF.R.S32.HI R3, RZ, 0x1f, R2 ;  /* 0x0000001fff037819 */ /* 0x000fe20000011402 */
[----:B---3--:R-:W-:-:S04]  /*9740*/  IMAD R4, R4, UR4, RZ ;  /* 0x0000000404047c24 */ /* 0x008fc8000f8e02ff */
[C---:B------:R-:W-:Y:S02]  /*9750*/  IMAD R4, R28.reuse, UR5, R4 ;  /* 0x000000051c047c24 */ /* 0x040fe4000f8e0204 */
[----:B------:R-:W-:Y:S01]  /*9760*/  IMAD.WIDE.U32 R2, R28, UR4, R2 ;  /* 0x000000041c027c25 */ /* 0x000fe2000f8e0002 */
[----:B------:R-:W-:-:S04]  /*9770*/  ULDC.64 UR4, c[0x0][0x418] ;  /* 0x0001060000047ab9 */ /* 0x000fc80000000a00 */
[----:B------:R-:W-:Y:S02]  /*9780*/  IADD3 R3, R4, R3, RZ ;  /* 0x0000000304037210 */ /* 0x000fe40007ffe0ff */
        /* <DEDUP_REMOVED lines=14> */
.L_x_12768:
[----:B------:R-:W-:Y:S01]  /*9870*/  LEA R5, R22, UR38, 0x3 ;  /* 0x0000002616057c11 */ /* 0x000fe2000f8e18ff */
[----:B------:R-:W-:Y:S01]  /*9880*/  BSSY B1, `(.L_x_12769) ;  /* 0x0000004000017945 */ /* 0x000fe20003800000 */
[----:B------:R-:W-:-:S04]  /*9890*/  SHF.L.U32 R2, R24, 0x1f, RZ ;  /* 0x0000001f18027819 */ /* 0x000fc800000006ff */
[----:B------:R-:W0:Y:S02]  /*98a0*/  SYNCS.PHASECHK.TRANS64.TRYWAIT P0, [R5+URZ+0x16840], R2 ;  /* 0x01684002050075a7 */ /* 0x000e24000800017f */
[----:B0-----:R-:W-:Y:S05]  /*98b0*/  @!P0 BRA `(.L_x_12770) ;  /* 0x0000003000ec8947 */ /* 0x001fea0003800000 */
.L_x_12850:
[----:B------:R-:W-:Y:S05]  /*98c0*/  BSYNC B1 ;  /* 0x0000000000017941 */ /* 0x000fea0003800000 */
.L_x_12769:
[----:B------:R-:W-:Y:S01]  /*98d0*/  SHF.R.S32.HI R21, RZ, 0x1f, R0 ;  /* 0x0000001fff157819 */ /* 0x000fe20000011400 */
[----:B------:R-:W-:Y:S01]  /*98e0*/  ULDC.64 UR4, c[0x0][0x300] ;  /* 0x0000c00000047ab9 */ /* 0x000fe20000000a00 */
[----:B------:R-:W-:Y:S01]  /*98f0*/  LOP3.LUT P1, RZ, R25, 0x1, RZ, 0xc0, !PT ;  /* 0x0000000119ff7812 */ /* 0x000fe2000782c0ff */
[----:B0-----:R-:W-:-:S04]  /*9900*/  IMAD.WIDE.U32 R2, R0, UR4, RZ ;  /* 0x0000000400027c25 */ /* 0x001fc8000f8e00ff */
        /* <DEDUP_REMOVED lines=19> */
[----:B------:R-:W0:Y:S01]  /*9a40*/  S2R R3, SR_TID.X ;  /* 0x0000000000037919 */ /* 0x000e220000002100 */
[----:B------:R-:W-:Y:S01]  /*9a50*/  LEA R8, R8, UR38, 0x1 ;  /* 0x0000002608087c11 */ /* 0x000fe2000f8e08ff */
[----:B------:R-:W1:Y:S01]  /*9a60*/  SHFL.IDX PT, R2, R9, RZ, 0x181f ;  /* 0x00181fff09027589 */ /* 0x000e6200000e0000 */
[----:B0-----:R-:W-:-:S03]  /*9a70*/  SHF.L.U32 R11, R3, 0x3, RZ ;  /* 0x00000003030b7819 */ /* 0x001fc600000006ff */
[----:B------:R-:W0:Y:S01]  /*9a80*/  SHFL.IDX PT, R3, R10, RZ, 0x181f ;  /* 0x00181fff0a037589 */ /* 0x000e2200000e0000 */
[----:B------:R-:W-:-:S05]  /*9a90*/  LOP3.LUT R11, R11, 0x38, RZ, 0xc0, !PT ;  /* 0x000000380b0b7812 */ /* 0x000fca00078ec0ff */
[----:B------:R-:W-:-:S05]  /*9aa0*/  IMAD.SHL.U32 R7, R11, 0x2, RZ ;  /* 0x000000020b077824 */ /* 0x000fca00078e00ff */
[----:B-1----:R-:W-:-:S05]  /*9ab0*/  IADD3 R2, P0, R2, R7, RZ ;  /* 0x0000000702027210 */ /* 0x002fca0007f1e0ff */
[----:B0-----:R-:W-:-:S05]  /*9ac0*/  IMAD.X R3, RZ, RZ, R3, P0 ;  /* 0x000000ffff037224 */ /* 0x001fca00000e0603 */
[----:B------:R-:W-:Y:S01]  /*9ad0*/  @!PT LDS RZ, [RZ] ;  /* 0x00000000fffff984 */ /* 0x000fe20000000800 */
[----:B------:R0:W-:Y:S04]  /*9ae0*/  LDGSTS.E.BYPASS.LTC128B.128 [R8+0xe400], desc[UR50][R2.64], !P1 ;  /* 0x0e40000002087fae */ /* 0x0001e8000c901d72 */
[----:B0-----:R-:W0:Y:S04]  /*9af0*/  SHFL.IDX PT, R2, R9, 0x1, 0x181f ;  /* 0x00381f0009027f89 */ /* 0x001e2800000e0000 */
[----:B------:R-:W1:Y:S01]  /*9b00*/  SHFL.IDX PT, R3, R10, 0x1, 0x181f ;  /* 0x00381f000a037f89 */ /* 0x000e6200000e0000 */
[----:B0-----:R-:W-:-:S05]  /*9b10*/  IADD3 R2, P0, R2, R7, RZ ;  /* 0x0000000702027210 */ /* 0x001fca0007f1e0ff */
[----:B-1----:R-:W-:-:S05]  /*9b20*/  IMAD.X R3, RZ, RZ, R3, P0 ;  /* 0x000000ffff037224 */ /* 0x002fca00000e0603 */
[----:B------:R0:W-:Y:S04]  /*9b30*/  LDGSTS.E.BYPASS.LTC128B.128 [R8+0xec00], desc[UR50][R2.64], !P1 ;  /* 0x0ec0000002087fae */ /* 0x0001e8000c901d72 */
[----:B0-----:R-:W0:Y:S04]  /*9b40*/  SHFL.IDX PT, R2, R9, 0x2, 0x181f ;  /* 0x00581f0009027f89 */ /* 0x001e2800000e0000 */
[----:B------:R-:W1:Y:S01]  /*9b50*/  SHFL.IDX PT, R3, R10, 0x2, 0x181f ;  /* 0x00581f000a037f89 */ /* 0x000e6200000e0000 */
[----:B0-----:R-:W-:-:S04]  /*9b60*/  IADD3 R2, P0, R2, R7, RZ ;  /* 0x0000000702027210 */ /* 0x001fc80007f1e0ff */
[----:B-1----:R-:W-:-:S05]  /*9b70*/  IADD3.X R3, RZ, R3, RZ, P0, !PT ;  /* 0x00000003ff037210 */ /* 0x002fca00007fe4ff */
        /* <DEDUP_REMOVED lines=17> */
[----:B------:R-:W1:Y:S04]  /*9c90*/  SHFL.IDX PT, R3, R10, 0x6, 0x181f ;  /* 0x00d81f000a037f89 */ /* 0x000e6800000e0000 */
[----:B------:R-:W2:Y:S01]  /*9ca0*/  SHFL.IDX PT, R10, R10, 0x7, 0x181f ;  /* 0x00f81f000a0a7f89 */ /* 0x000ea200000e0000 */
[----:B0-----:R-:W-:-:S04]  /*9cb0*/  IADD3 R2, P0, R2, R7, RZ ;  /* 0x0000000702027210 */ /* 0x001fc80007f1e0ff */
[----:B-1----:R-:W-:-:S05]  /*9cc0*/  IADD3.X R3, RZ, R3, RZ, P0, !PT ;  /* 0x00000003ff037210 */ /* 0x002fca00007fe4ff */
[----:B------:R0:W-:Y:S04]  /*9cd0*/  LDGSTS.E.BYPASS.LTC128B.128 [R8+0x11400], desc[UR50][R2.64], !P1 ;  /* 0x1140000002087fae */ /* 0x0001e8000c901d72 */
[----:B0-2---:R0:W1:Y:S02]  /*9ce0*/  SHFL.IDX PT, R2, R9, 0x7, 0x181f ;  /* 0x00f81f0009027f89 */ /* 0x00506400000e0000 */
.L_x_12868:
[----:B-1----:R-:W-:-:S05]  /*9cf0*/  IADD3 R2, P0, R2, R7, RZ ;  /* 0x0000000702027210 */ /* 0x002fca0007f1e0ff */
[----:B------:R-:W-:Y:S01]  /*9d00*/  IMAD.X R3, RZ, RZ, R10, P0 ;  /* 0x000000ffff037224 */ /* 0x000fe200000e060a */
[----:B------:R-:W-:-:S04]  /*9d10*/  PLOP3.LUT P0, PT, PT, PT, PT, 0x80, 0x0 ;  /* 0x000000000000781c */ /* 0x000fc80003f0f070 */
[----:B------:R-:W-:Y:S01]  /*9d20*/  @!PT LDS RZ, [RZ] ;  /* 0x00000000fffff984 */ /* 0x000fe20000000800 */
[----:B------:R-:W-:Y:S01]  /*9d30*/  @!PT LDS RZ, [RZ] ;  /* 0x00000000fffff984 */ /* 0x000fe20000000800 */
[----:B------:R-:W-:Y:S01]  /*9d40*/  @!PT LDS RZ, [RZ] ;  /* 0x00000000fffff984 */ /* 0x000fe20000000800 */
[----:B------:R1:W-:Y:S01]  /*9d50*/  LDGSTS.E.BYPASS.LTC128B.128 [R8+0x11c00], desc[UR50][R2.64], !P1 ;  /* 0x11c0000002087fae */ /* 0x0003e2000c901d72 */
[----:B------:R-:W-:-:S08]  /*9d60*/  NOP ;  /* 0x0000000000007918 */ /* 0x000fd00000000000 */
.L_x_12772:
        /* <DEDUP_REMOVED lines=11> */
.L_x_12773:
[----:B------:R1:W-:Y:S01]  /*9e20*/  SYNCS.ARRIVE.TRANS64.A1T0 RZ, [R5+URZ+0x16830], RZ ;  /* 0x016830ff05ff79a7 */ /* 0x0003e2000810003f */
[----:B------:R-:W-:Y:S05]  /*9e30*/  @!P2 BRA `(.L_x_12774) ;  /* 0x000000000004a947 */ /* 0x000fea0003800000 */
[----:B------:R-:W-:Y:S01]  /*9e40*/  BPT.TRAP 0x1 ;  /* 0x000000040000795c */ /* 0x000fe20000300000 */
.L_x_12774:
[----:B------:R-:W-:Y:S01]  /*9e50*/  SHF.L.U32 R2, R20, 0x1f, RZ ;  /* 0x0000001f14027819 */ /* 0x000fe200000006ff */
[----:B------:R-:W-:Y:S01]  /*9e60*/  BSSY B1, `(.L_x_12775) ;  /* 0x0000004000017945 */ /* 0x000fe20003800000 */
[----:B-1----:R-:W-:-:S04]  /*9e70*/  LEA R5, R6, UR38, 0x3 ;  /* 0x0000002606057c11 */ /* 0x002fc8000f8e18ff */
[----:B------:R-:W1:Y:S02]  /*9e80*/  SYNCS.PHASECHK.TRANS64.TRYWAIT P0, [R5+URZ+0x16860], R2 ;  /* 0x01686002050075a7 */ /* 0x000e64000800017f */
[----:B-1----:R-:W-:Y:S05]  /*9e90*/  @!P0 BRA `(.L_x_12776) ;  /* 0x0000003400c48947 */ /* 0x002fea0003800000 */
.L_x_12869:
[----:B------:R-:W-:Y:S05]  /*9ea0*/  BSYNC B1 ;  /* 0x0000000000017941 */ /* 0x000fea0003800000 */
.L_x_12775:
[----:B------:R-:W2:Y:S01]  /*9eb0*/  S2R R3, SR_TID.X ;  /* 0x0000000000037919 */ /* 0x000ea20000002100 */
[----:B-1----:R-:W-:Y:S01]  /*9ec0*/  IMAD.MOV.U32 R2, RZ, RZ, -0x80 ;  /* 0xffffff80ff027424 */ /* 0x002fe200078e00ff */
[----:B------:R-:W-:Y:S01]  /*9ed0*/  UMOV UR4, 0xffffffff ;  /* 0xffffffff00047882 */ /* 0x000fe20000000000 */
[----:B------:R-:W-:Y:S02]  /*9ee0*/  LOP3.LUT P2, RZ, R25, 0x2, RZ, 0xc0, !PT ;  /* 0x0000000219ff7812 */ /* 0x000fe4000784c0ff */
[----:B------:R-:W-:Y:S01]  /*9ef0*/  IMAD R2, R26, R2, UR36 ;  /* 0x000000241a027e24 */ /* 0x000fe2000f8e0202 */
[----:B------:R-:W-:Y:S02]  /*9f00*/  LEA R6, R6, R29, 0xd ;  /* 0x0000001d06067211 */ /* 0x000fe400078e68ff */
[----:B--2---:R-:W-:-:S04]  /*9f10*/  SHF.R.U32.HI R3, RZ, 0x3, R3 ;  /* 0x00000003ff037819 */ /* 0x004fc80000011603 */
[----:B------:R-:W-:-:S05]  /*9f20*/  LOP3.LUT R3, R3, 0xf, RZ, 0xc0, !PT ;  /* 0x0000000f03037812 */ /* 0x000fca00078ec0ff */
[----:B------:R-:W-:Y:S01]  /*9f30*/  IMAD.IADD R8, R2, 0x1, -R3 ;  /* 0x0000000102087824 */ /* 0x000fe200078e0a03 */
[----:B------:R-:W-:Y:S06]  /*9f40*/  BRA.DIV UR4, `(.L_x_12777) ;  /* 0x0000003604ac7947 */ /* 0x000fec000b800000 */
[----:B------:R-:W1:Y:S01]  /*9f50*/  SHFL.IDX PT, R2, R16, RZ, 0x181f ;  /* 0x00181fff10027589 */ /* 0x000e6200000e0000 */
[----:B------:R-:W-:Y:S02]  /*9f60*/  ISETP.LT.OR P0, PT, R8, 0x1, P2 ;  /* 0x000000010800780c */ /* 0x000fe40001701670 */
[----:B------:R-:W-:Y:S01]  /*9f70*/  LEA R6, R6, UR38, 0x1 ;  /* 0x0000002606067c11 */ /* 0x000fe2000f8e08ff */
[----:B------:R-:W2:Y:S01]  /*9f80*/  SHFL.IDX PT, R3, R17, RZ, 0x181f ;  /* 0x00181fff11037589 */ /* 0x000ea200000e0000 */
[----:B-1----:R-:W-:-:S05]  /*9f90*/  IADD3 R2, P1, R2, R7, RZ ;  /* 0x0000000702027210 */ /* 0x002fca0007f3e0ff */
[----:B--2---:R-:W-:-:S05]  /*9fa0*/  IMAD.X R3, RZ, RZ, R3, P1 ;  /* 0x000000ffff037224 */ /* 0x004fca00008e0603 */
[----:B------:R-:W-:Y:S01]  /*9fb0*/  @!PT LDS RZ, [RZ] ;  /* 0x00000000fffff984 */ /* 0x000fe20000000800 */
[----:B------:R1:W-:Y:S01]  /*9fc0*/  LDGSTS.E.BYPASS.LTC128B.128 [R6+0x400], desc[UR50][R2.64], !P0 ;  /* 0x0040000002067fae */ /* 0x0003e2000c101d72 */
[----:B------:R-:W-:-:S03]  /*9fd0*/  ISETP.LT.OR P0, PT, R8, 0x11, P2 ;  /* 0x000000110800780c */ /* 0x000fc60001701670 */
[----:B-1----:R-:W1:Y:S04]  /*9fe0*/  SHFL.IDX PT, R2, R16, 0x1, 0x181f ;  /* 0x00381f0010027f89 */ /* 0x002e6800000e0000 */
[----:B------:R-:W2:Y:S01]  /*9ff0*/  SHFL.IDX PT, R3, R17, 0x1, 0x181f ;  /* 0x00381f0011037f89 */ /* 0x000ea200000e0000 */
[----:B-1----:R-:W-:-:S05]  /*a000*/  IADD3 R2, P1, R2, R7, RZ ;  /* 0x0000000702027210 */ /* 0x002fca0007f3e0ff */
[----:B--2---:R-:W-:-:S05]  /*a010*/  IMAD.X R3, RZ, RZ, R3, P1 ;  /* 0x000000ffff037224 */ /* 0x004fca00008e0603 */
[----:B------:R1:W-:Y:S01]  /*a020*/  LDGSTS.E.BYPASS.LTC128B.128 [R6+0xc00], desc[UR50][R2.64], !P0 ;  /* 0x00c0000002067fae */ /* 0x0003e2000c101d72 */
[----:B------:R-:W-:-:S03]  /*a030*/  ISETP.LT.OR P0, PT, R8, 0x21, P2 ;  /* 0x000000210800780c */ /* 0x000fc60001701670 */
[----:B-1----:R-:W1:Y:S04]  /*a040*/  SHFL.IDX PT, R2, R16, 0x2, 0x181f ;  /* 0x00581f0010027f89 */ /* 0x002e6800000e0000 */
[----:B------:R-:W2:Y:S01]  /*a050*/  SHFL.IDX PT, R3, R17, 0x2, 0x181f ;  /* 0x00581f0011037f89 */ /* 0x000ea200000e0000 */
[----:B-1----:R-:W-:-:S04]  /*a060*/  IADD3 R2, P1, R2, R7, RZ ;  /* 0x0000000702027210 */ /* 0x002fc80007f3e0ff */
[----:B--2---:R-:W-:-:S05]  /*a070*/  IADD3.X R3, RZ, R3, RZ, P1, !PT ;  /* 0x00000003ff037210 */ /* 0x004fca0000ffe4ff */
        /* <DEDUP_REMOVED lines=21> */
[----:B------:R-:W2:Y:S04]  /*a1d0*/  SHFL.IDX PT, R3, R17, 0x6, 0x181f ;  /* 0x00d81f0011037f89 */ /* 0x000ea800000e0000 */
[----:B------:R-:W3:Y:S01]  /*a1e0*/  SHFL.IDX PT, R17, R17, 0x7, 0x181f ;  /* 0x00f81f0011117f89 */ /* 0x000ee200000e0000 */
[----:B-1----:R-:W-:-:S04]  /*a1f0*/  IADD3 R2, P1, R2, R7, RZ ;  /* 0x0000000702027210 */ /* 0x002fc80007f3e0ff */
[----:B--2---:R-:W-:-:S05]  /*a200*/  IADD3.X R3, RZ, R3, RZ, P1, !PT ;  /* 0x00000003ff037210 */ /* 0x004fca0000ffe4ff */
[----:B------:R1:W-:Y:S04]  /*a210*/  LDGSTS.E.BYPASS.LTC128B.128 [R6+0x3400], desc[UR50][R2.64], !P0 ;  /* 0x0340000002067fae */ /* 0x0003e8000c101d72 */
[----:B-1-3--:R1:W2:Y:S02]  /*a220*/  SHFL.IDX PT, R2, R16, 0x7, 0x181f ;  /* 0x00f81f0010027f89 */ /* 0x00a2a400000e0000 */
.L_x_12887:
[----:B------:R-:W-:Y:S01]  /*a230*/  ISETP.LT.OR P0, PT, R8, 0x71, P2 ;  /* 0x000000710800780c */ /* 0x000fe20001701670 */
[----:B------:R-:W-:Y:S01]  /*a240*/  ULDC.64 UR4, c[0x0][0x328] ;  /* 0x0000ca0000047ab9 */ /* 0x000fe20000000a00 */
[----:B--2---:R-:W-:Y:S01]  /*a250*/  IADD3 R2, P1, R2, R7, RZ ;  /* 0x0000000702027210 */ /* 0x004fe20007f3e0ff */
[----:B------:R-:W-:-:S04]  /*a260*/  IMAD R21, R21, UR4, RZ ;  /* 0x0000000415157c24 */ /* 0x000fc8000f8e02ff */
[----:B------:R-:W-:Y:S02]  /*a270*/  IMAD.X R3, RZ, RZ, R17, P1 ;  /* 0x000000ffff037224 */ /* 0x000fe400008e0611 */
[----:B------:R-:W-:-:S04]  /*a280*/  IMAD R21, R0, UR5, R21 ;  /* 0x0000000500157c24 */ /* 0x000fc8000f8e0215 */
[----:B------:R-:W-:Y:S01]  /*a290*/  @!PT LDS RZ, [RZ] ;  /* 0x00000000fffff984 */ /* 0x000fe20000000800 */
[----:B------:R-:W-:Y:S01]  /*a2a0*/  @!PT LDS RZ, [RZ] ;  /* 0x00000000fffff984 */ /* 0x000fe20000000800 */
[----:B------:R-:W-:Y:S01]  /*a2b0*/  @!PT LDS RZ, [RZ] ;  /* 0x00000000fffff984 */ /* 0x000fe20000000800 */
[----:B------:R2:W-:Y:S01]  /*a2c0*/  LDGSTS.E.BYPASS.LTC128B.128 [R6+0x3c00], desc[UR50][R2.64], !P0 ;  /* 0x03c0000002067fae */ /* 0x0005e2000c101d72 */
[----:B------:R-:W-:Y:S01]  /*a2d0*/  PLOP3.LUT P0, PT, PT, PT, PT, 0x80, 0x0 ;  /* 0x000000000000781c */ /* 0x000fe20003f0f070 */
[----:B------:R-:W-:Y:S01]  /*a2e0*/  NOP ;  /* 0x0000000000007918 */ /* 0x000fe20000000000 */
[----:B--2---:R-:W-:Y:S01]  /*a2f0*/  IMAD.WIDE.U32 R2, R0, UR4, RZ ;  /* 0x0000000400027c25 */ /* 0x004fe2000f8e00ff */
        /* <DEDUP_REMOVED lines=10> */
[----:B------:R-:W-:-:S02]  /*a3a0*/  ULDC.64 UR4, c[0x0][0x318] ;  /* 0x0000c60000047ab9 */ /* 0x000fc40000000a00 */
[----:B-1----:R-:W-:Y:S02]  /*a3b0*/  LEA R16, P1, R2, UR4, 0x1 ;  /* 0x0000000402107c11 */ /* 0x002fe4000f8208ff */
[----:B------:R-:W-:-:S04]  /*a3c0*/  IADD3 R3, R7, R3, RZ ;  /* 0x0000000307037210 */ /* 0x000fc80007ffe0ff */
[----:B------:R-:W-:-:S07]  /*a3d0*/  LEA.HI.X R17, R2, UR5, R3, 0x1, P1 ;  /* 0x0000000502117c11 */ /* 0x000fce00088f0c03 */
.L_x_12778:
        /* <DEDUP_REMOVED lines=11> */
.L_x_12779:
        /* <DEDUP_REMOVED lines=8> */
.L_x_12767:
[----:B0-----:R-:W-:-:S05]  /*a510*/  IMAD.U32 R0, RZ, RZ, UR41 ;  /* 0x00000029ff007e24 */ /* 0x001fca000f8e00ff */
[----:B------:R-:W-:-:S13]  /*a520*/  ISETP.NE.AND P0, PT, R0, 0x3, PT ;  /* 0x000000030000780c */ /* 0x000fda0003f05270 */
[----:B------:R-:W-:Y:S05]  /*a530*/  @!P0 BRA `(.L_x_12781) ;  /* 0x0000000000048947 */ /* 0x000fea0003800000 */
[----:B------:R-:W-:Y:S01]  /*a540*/  BPT.TRAP 0x1 ;  /* 0x000000040000795c */ /* 0x000fe20000300000 */
.L_x_12781:
[----:B------:R-:W-:Y:S01]  /*a550*/  LEA R4, R22, UR38, 0x3 ;  /* 0x0000002616047c11 */ /* 0x000fe2000f8e18ff */
[----:B------:R-:W-:Y:S01]  /*a560*/  IMAD.MOV.U32 R5, RZ, RZ, -0x80 ;  /* 0xffffff80ff057424 */ /* 0x000fe200078e00ff */
[----:B------:R-:W-:Y:S01]  /*a570*/  SHF.L.U32 R3, R24, 0x1f, RZ ;  /* 0x0000001f18037819 */ /* 0x000fe200000006ff */
[----:B------:R-:W-:Y:S02]  /*a580*/  BSSY B0, `(.L_x_12782) ;  /* 0x0000004000007945 */ /* 0x000fe40003800000 */
[----:B------:R-:W-:Y:S01]  /*a590*/  IMAD R6, R18, R5, UR36 ;  /* 0x0000002412067e24 */ /* 0x000fe2000f8e0205 */
[----:B------:R-:W0:Y:S02]  /*a5a0*/  SYNCS.PHASECHK.TRANS64.TRYWAIT P0, [R4+URZ+0x16860], R3 ;  /* 0x01686003040075a7 */ /* 0x000e24000800017f */
[----:B0-----:R-:W-:Y:S05]  /*a5b0*/  @!P0 BRA `(.L_x_12783) ;  /* 0x0000003800588947 */ /* 0x001fea0003800000 */
.L_x_12888:
[----:B------:R-:W-:Y:S05]  /*a5c0*/  BSYNC B0 ;  /* 0x0000000000007941 */ /* 0x000fea0003800000 */
.L_x_12782:
[----:B------:R-:W1:Y:S01]  /*a5d0*/  S2R R0, SR_TID.X ;  /* 0x0000000000007919 */ /* 0x000e620000002100 */
[----:B------:R-:W-:Y:S01]  /*a5e0*/  UMOV UR4, 0xffffffff ;  /* 0xffffffff00047882 */ /* 0x000fe20000000000 */
[----:B------:R-:W-:Y:S01]  /*a5f0*/  LOP3.LUT P2, RZ, R25, 0x2, RZ, 0xc0, !PT ;  /* 0x0000000219ff7812 */ /* 0x000fe2000784c0ff */
[----:B------:R-:W-:Y:S01]  /*a600*/  IMAD R8, R22, 0x2000, R29 ;  /* 0x0000200016087824 */ /* 0x000fe200078e021d */
[----:B-1----:R-:W-:-:S04]  /*a610*/  SHF.R.U32.HI R0, RZ, 0x3, R0 ;  /* 0x00000003ff007819 */ /* 0x002fc80000011600 */
[----:B------:R-:W-:-:S04]  /*a620*/  LOP3.LUT R0, R0, 0xf, RZ, 0xc0, !PT ;  /* 0x0000000f00007812 */ /* 0x000fc800078ec0ff */
[----:B------:R-:W-:Y:S01]  /*a630*/  IADD3 R6, -R0, R6, RZ ;  /* 0x0000000600067210 */ /* 0x000fe20007ffe1ff */
[----:B------:R-:W-:Y:S06]  /*a640*/  BRA.DIV UR4, `(.L_x_12784) ;  /* 0x0000003a04487947 */ /* 0x000fec000b800000 */
[----:B------:R-:W0:Y:S01]  /*a650*/  S2R R2, SR_TID.X ;  /* 0x0000000000027919 */ /* 0x000e220000002100 */
[----:B------:R-:W-:Y:S01]  /*a660*/  ISETP.LT.OR P0, PT, R6, 0x1, P2 ;  /* 0x000000010600780c */ /* 0x000fe20001701670 */
[----:B------:R-:W-:Y:S04]  /*a670*/  SHFL.IDX PT, R0, R17, RZ, 0x181f ;  /* 0x00181fff11007589 */ /* 0x000fe800000e0000 */
[----:B------:R-:W-:Y:S04]  /*a680*/  SHFL.IDX PT, R14, R16, 0x1, 0x181f ;  /* 0x00381f00100e7f89 */ /* 0x000fe800000e0000 */
[----:B------:R-:W-:Y:S04]  /*a690*/  SHFL.IDX PT, R7, R17, 0x1, 0x181f ;  /* 0x00381f0011077f89 */ /* 0x000fe800000e0000 */
[----:B------:R-:W-:Y:S01]  /*a6a0*/  SHFL.IDX PT, R10, R16, 0x2, 0x181f ;  /* 0x00581f00100a7f89 */ /* 0x000fe200000e0000 */
[----:B0-----:R-:W-:-:S03]  /*a6b0*/  IMAD.SHL.U32 R3, R2, 0x8, RZ ;  /* 0x0000000802037824 */ /* 0x001fc600078e00ff */
[----:B------:R-:W0:Y:S02]  /*a6c0*/  SHFL.IDX PT, R2, R16, RZ, 0x181f ;  /* 0x00181fff10027589 */ /* 0x000e2400000e0000 */
[----:B------:R-:W-:-:S05]  /*a6d0*/  LOP3.LUT R3, R3, 0x38, RZ, 0xc0, !PT ;  /* 0x0000003803037812 */ /* 0x000fca00078ec0ff */
[----:B------:R-:W-:-:S05]  /*a6e0*/  IMAD.SHL.U32 R5, R3, 0x2, RZ ;  /* 0x0000000203057824 */ /* 0x000fca00078e00ff */
[----:B0-----:R-:W-:-:S04]  /*a6f0*/  IADD3 R2, P1, R2, R5, RZ ;  /* 0x0000000502027210 */ /* 0x001fc80007f3e0ff */
[----:B------:R-:W-:Y:S02]  /*a700*/  IADD3.X R3, RZ, R0, RZ, P1, !PT ;  /* 0x00000000ff037210 */ /* 0x000fe40000ffe4ff */
[----:B------:R-:W-:Y:S02]  /*a710*/  LEA R0, R8, UR38, 0x1 ;  /* 0x0000002608007c11 */ /* 0x000fe4000f8e08ff */
[----:B------:R-:W0:Y:S04]  /*a720*/  SHFL.IDX PT, R8, R17, 0x2, 0x181f ;  /* 0x00581f0011087f89 */ /* 0x000e2800000e0000 */
[----:B------:R1:W-:Y:S01]  /*a730*/  LDGSTS.E.BYPASS.LTC128B.128 [R0+0x400], desc[UR50][R2.64], !P0 ;  /* 0x0040000002007fae */ /* 0x0003e2000c101d72 */
[----:B------:R-:W-:Y:S02]  /*a740*/  ISETP.LT.OR P0, PT, R6, 0x11, P2 ;  /* 0x000000110600780c */ /* 0x000fe40001701670 */
[----:B-1----:R-:W-:-:S02]  /*a750*/  IADD3 R2, P1, R14, R5, RZ ;  /* 0x000000050e027210 */ /* 0x002fc40007f3e0ff */
[----:B------:R-:W1:Y:S03]  /*a760*/  SHFL.IDX PT, R14, R16, 0x3, 0x181f ;  /* 0x00781f00100e7f89 */ /* 0x000e6600000e0000 */
[----:B------:R-:W-:Y:S02]  /*a770*/  IMAD.X R3, RZ, RZ, R7, P1 ;  /* 0x000000ffff037224 */ /* 0x000fe400008e0607 */
[----:B------:R-:W2:Y:S04]  /*a780*/  SHFL.IDX PT, R7, R17, 0x3, 0x181f ;  /* 0x00781f0011077f89 */ /* 0x000ea800000e0000 */
[----:B------:R3:W-:Y:S01]  /*a790*/  LDGSTS.E.BYPASS.LTC128B.128 [R0+0xc00], desc[UR50][R2.64], !P0 ;  /* 0x00c0000002007fae */ /* 0x0007e2000c101d72 */
[----:B------:R-:W-:-:S02]  /*a7a0*/  ISETP.LT.OR P0, PT, R6, 0x21, P2 ;  /* 0x000000210600780c */ /* 0x000fc40001701670 */
[----:B---3--:R-:W-:Y:S02]  /*a7b0*/  IADD3 R2, P1, R10, R5, RZ ;  /* 0x000000050a027210 */ /* 0x008fe40007f3e0ff */
[----:B------:R-:W3:Y:S03]  /*a7c0*/  SHFL.IDX PT, R10, R16, 0x4, 0x181f ;  /* 0x00981f00100a7f89 */ /* 0x000ee600000e0000 */
[----:B0-----:R-:W-:Y:S02]  /*a7d0*/  IMAD.X R3, RZ, RZ, R8, P1 ;  /* 0x000000ffff037224 */ /* 0x001fe400008e0608 */
[----:B------:R-:W0:Y:S04]  /*a7e0*/  SHFL.IDX PT, R8, R17, 0x4, 0x181f ;  /* 0x00981f0011087f89 */ /* 0x000e2800000e0000 */
[----:B------:R1:W-:Y:S01]  /*a7f0*/  LDGSTS.E.BYPASS.LTC128B.128 [R0+0x1400], desc[UR50][R2.64], !P0 ;  /* 0x0140000002007fae */ /* 0x0003e2000c101d72 */
[----:B------:R-:W-:-:S02]  /*a800*/  ISETP.LT.OR P0, PT, R6, 0x31, P2 ;  /* 0x000000310600780c */ /* 0x000fc40001701670 */
[----:B-1----:R-:W-:Y:S02]  /*a810*/  IADD3 R2, P1, R14, R5, RZ ;  /* 0x000000050e027210 */ /* 0x002fe40007f3e0ff */
[----:B------:R-:W1:Y:S03]  /*a820*/  SHFL.IDX PT, R14, R16, 0x5, 0x181f ;  /* 0x00b81f00100e7f89 */ /* 0x000e6600000e0000 */
[----:B--2---:R-:W-:Y:S02]  /*a830*/  IMAD.X R3, RZ, RZ, R7, P1 ;  /* 0x000000ffff037224 */ /* 0x004fe400008e0607 */
[----:B------:R-:W2:Y:S04]  /*a840*/  SHFL.IDX PT, R7, R17, 0x5, 0x181f ;  /* 0x00b81f0011077f89 */ /* 0x000ea800000e0000 */
[----:B------:R3:W-:Y:S01]  /*a850*/  LDGSTS.E.BYPASS.LTC128B.128 [R0+0x1c00], desc[UR50][R2.64], !P0 ;  /* 0x01c0000002007fae */ /* 0x0007e2000c101d72 */
[----:B------:R-:W-:-:S02]  /*a860*/  ISETP.LT.OR P0, PT, R6, 0x41, P2 ;  /* 0x000000410600780c */ /* 0x000fc40001701670 */
[----:B---3--:R-:W-:Y:S02]  /*a870*/  IADD3 R2, P1, R10, R5, RZ ;  /* 0x000000050a027210 */ /* 0x008fe40007f3e0ff */
[----:B------:R-:W3:Y:S02]  /*a880*/  SHFL.IDX PT, R10, R16, 0x6, 0x181f ;  /* 0x00d81f00100a7f89 */ /* 0x000ee400000e0000 */
[----:B0-----:R-:W-:Y:S02]  /*a890*/  IADD3.X R3, RZ, R8, RZ, P1, !PT ;  /* 0x00000008ff037210 */ /* 0x001fe40000ffe4ff */
[----:B------:R-:W0:Y:S05]  /*a8a0*/  SHFL.IDX PT, R8, R17, 0x6, 0x181f ;  /* 0x00d81f0011087f89 */ /* 0x000e2a00000e0000 */
[----:B------:R1:W-:Y:S01]  /*a8b0*/  LDGSTS.E.BYPASS.LTC128B.128 [R0+0x2400], desc[UR50][R2.64], !P0 ;  /* 0x0240000002007fae */ /* 0x0003e2000c101d72 */
[----:B------:R-:W-:-:S02]  /*a8c0*/  ISETP.LT.OR P0, PT, R6, 0x51, P2 ;  /* 0x000000510600780c */ /* 0x000fc40001701670 */
[----:B-1----:R-:W-:Y:S02]  /*a8d0*/  IADD3 R2, P1, R14, R5, RZ ;  /* 0x000000050e027210 */ /* 0x002fe40007f3e0ff */
[----:B------:R1:W4:Y:S03]  /*a8e0*/  SHFL.IDX PT, R14, R16, 0x7, 0x181f ;  /* 0x00f81f00100e7f89 */ /* 0x00032600000e0000 */
[----:B--2---:R-:W-:Y:S02]  /*a8f0*/  IMAD.X R3, RZ, RZ, R7, P1 ;  /* 0x000000ffff037224 */ /* 0x004fe400008e0607 */
[----:B------:R1:W2:Y:S04]  /*a900*/  SHFL.IDX PT, R7, R17, 0x7, 0x181f ;  /* 0x00f81f0011077f89 */ /* 0x0002a800000e0000 */
[----:B------:R3:W-:Y:S01]  /*a910*/  LDGSTS.E.BYPASS.LTC128B.128 [R0+0x2c00], desc[UR50][R2.64], !P0 ;  /* 0x02c0000002007fae */ /* 0x0007e2000c101d72 */
[----:B------:R-:W-:-:S02]  /*a920*/  ISETP.LT.OR P0, PT, R6, 0x61, P2 ;  /* 0x000000610600780c */ /* 0x000fc40001701670 */
[----:B---3--:R-:W-:-:S05]  /*a930*/  IADD3 R2, P1, R10, R5, RZ ;  /* 0x000000050a027210 */ /* 0x008fca0007f3e0ff */
[----:B0-----:R-:W-:-:S06]  /*a940*/  IMAD.X R3, RZ, RZ, R8, P1 ;  /* 0x000000ffff037224 */ /* 0x001fcc00008e0608 */
[----:B--2-4-:R1:W-:Y:S02]  /*a950*/  LDGSTS.E.BYPASS.LTC128B.128 [R0+0x3400], desc[UR50][R2.64], !P0 ;  /* 0x0340000002007fae */ /* 0x0143e4000c101d72 */
.L_x_12906:
[----:B------:R-:W-:Y:S02]  /*a960*/  ISETP.LT.OR P0, PT, R6, 0x71, P2 ;  /* 0x000000710600780c */ /* 0x000fe40001701670 */
[----:B-1----:R-:W-:-:S05]  /*a970*/  IADD3 R2, P1, R14, R5, RZ ;  /* 0x000000050e027210 */ /* 0x002fca0007f3e0ff */
[----:B------:R-:W-:-:S06]  /*a980*/  IMAD.X R3, RZ, RZ, R7, P1 ;  /* 0x000000ffff037224 */ /* 0x000fcc00008e0607 */
[----:B------:R-:W-:Y:S01]  /*a990*/  @!PT LDS RZ, [RZ] ;  /* 0x00000000fffff984 */ /* 0x000fe20000000800 */
[----:B------:R-:W-:Y:S01]  /*a9a0*/  @!PT LDS RZ, [RZ] ;  /* 0x00000000fffff984 */ /* 0x000fe20000000800 */
[----:B------:R-:W-:Y:S01]  /*a9b0*/  @!PT LDS RZ, [RZ] ;  /* 0x00000000fffff984 */ /* 0x000fe20000000800 */
[----:B------:R0:W-:Y:S01]  /*a9c0*/  LDGSTS.E.BYPASS.LTC128B.128 [R0+0x3c00], desc[UR50][R2.64], !P0 ;  /* 0x03c0000002007fae */ /* 0x0001e2000c101d72 */
[----:B------:R-:W-:Y:S01]  /*a9d0*/  PLOP3.LUT P0, PT, PT, PT, PT, 0x80, 0x0 ;  /* 0x000000000000781c */ /* 0x000fe20003f0f070 */
[----:B------:R-:W-:-:S12]  /*a9e0*/  NOP ;  /* 0x0000000000007918 */ /* 0x000fd80000000000 */
.L_x_12785:
        /* <DEDUP_REMOVED lines=11> */
.L_x_12786:
[----:B------:R-:W2:Y:S01]  /*aaa0*/  LDL.LU R2, [R1+0x8] ;  /* 0x0000080001027983 */ /* 0x000ea20000300800 */
[----:B------:R-:W-:Y:S01]  /*aab0*/  ULDC UR4, c[0x0][0xc34] ;  /* 0x00030d0000047ab9 */ /* 0x000fe20000000800 */
[----:B------:R0:W-:Y:S02]  /*aac0*/  SYNCS.ARRIVE.TRANS64.A1T0 RZ, [R4+URZ+0x16850], RZ ;  /* 0x016850ff04ff79a7 */ /* 0x0001e4000810003f */
[----:B------:R-:W3:Y:S01]  /*aad0*/  LDL.LU R0, [R1+0xc] ;  /* 0x00000c0001007983 */ /* 0x000ee20000300800 */
[----:B------:R-:W-:-:S05]  /*aae0*/  VIADD R22, R22, 0x1 ;  /* 0x0000000116167836 */ /* 0x000fca0000000000 */
[----:B------:R-:W-:-:S04]  /*aaf0*/  ISETP.NE.AND P0, PT, R22, 0x2, PT ;  /* 0x000000021600780c */ /* 0x000fc80003f05270 */
[----:B------:R-:W-:Y:S02]  /*ab00*/  SEL R3, RZ, 0x1, P0 ;  /* 0x00000001ff037807 */ /* 0x000fe40000000000 */
[----:B------:R-:W-:Y:S02]  /*ab10*/  SEL R22, R22, RZ, P0 ;  /* 0x000000ff16167207 */ /* 0x000fe40000000000 */
        /* <DEDUP_REMOVED lines=8> */
.L_x_12752:
[----:B------:R-:W0:Y:S01]  /*aba0*/  S2R R3, SR_CgaCtaId ;  /* 0x0000000000037919 */ /* 0x000e220000008800 */
[----:B------:R-:W-:Y:S01]  /*abb0*/  MOV R2, 0x400 ;  /* 0x0000040000027802 */ /* 0x000fe20000000f00 */
[----:B------:R-:W-:Y:S01]  /*abc0*/  BSSY B0, `(.L_x_12788) ;  /* 0x0000005000007945 */ /* 0x000fe20003800000 */
[----:B------:R-:W-:Y:S02]  /*abd0*/  SHF.L.U32 R0, R0, 0x1f, RZ ;  /* 0x0000001f00007819 */ /* 0x000fe400000006ff */
[----:B0-----:R-:W-:-:S04]  /*abe0*/  LEA R7, R3, R2, 0x18 ;  /* 0x0000000203077211 */ /* 0x001fc800078ec0ff */
[----:B------:R-:W0:Y:S02]  /*abf0*/  SYNCS.PHASECHK.TRANS64.TRYWAIT P0, [R7+URZ+0x16820], R0 ;  /* 0x01682000070075a7 */ /* 0x000e24000800017f */
[----:B0-----:R-:W-:Y:S05]  /*ac00*/  @!P0 BRA `(.L_x_12789) ;  /* 0x0000003c00208947 */ /* 0x001fea0003800000 */
.L_x_12907:
[----:B-1----:R-:W-:Y:S05]  /*ac10*/  BSYNC B0 ;  /* 0x0000000000007941 */ /* 0x002fea0003800000 */
.L_x_12788:
[----:B------:R-:W-:-:S03]  /*ac20*/  UMOV UR4, 0xffffffff ;  /* 0xffffffff00047882 */ /* 0x000fc60000000000 */
[----:B------:R-:W-:Y:S05]  /*ac30*/  BRA.DIV UR4, `(.L_x_12790) ;  /* 0x0000003e04287947 */ /* 0x000fea000b800000 */
[----:B0-----:R-:W0:Y:S02]  /*ac40*/  S2R R0, SR_TID.X ;  /* 0x0000000000007919 */ /* 0x001e240000002100 */
[----:B0-----:R-:W-:-:S04]  /*ac50*/  SHF.R.U32.HI R0, RZ, 0x5, R0 ;  /* 0x00000005ff007819 */ /* 0x001fc80000011600 */
[----:B------:R-:W-:-:S05]  /*ac60*/  LOP3.LUT R0, R0, 0x3, RZ, 0xc0, !PT ;  /* 0x0000000300007812 */ /* 0x000fca00078ec0ff */
[----:B------:R0:W1:Y:S02]  /*ac70*/  SHFL.IDX PT, R14, R0, RZ, 0x1f ;  /* 0x00001fff000e7589 */ /* 0x00006400000e0000 */
.L_x_12910:
[----:B-1----:R-:W-:Y:S01]  /*ac80*/  ISETP.NE.AND P0, PT, R14, RZ, PT ;  /* 0x000000ff0e00720c */ /* 0x002fe20003f05270 */
[----:B------:R-:W-:-:S12]  /*ac90*/  BSSY B0, `(.L_x_12791) ;  /* 0x0000024000007945 */ /* 0x000fd80003800000 */
[----:B------:R-:W-:Y:S05]  /*aca0*/  @P0 BRA `(.L_x_12792) ;  /* 0x0000000000880947 */ /* 0x000fea0003800000 */
[----:B------:R-:W-:-:S03]  /*acb0*/  UMOV UR4, 0xffffffff ;  /* 0xffffffff00047882 */ /* 0x000fc60000000000 */
[----:B------:R-:W-:Y:S05]  /*acc0*/  BRA.DIV UR4, `(.L_x_12793) ;  /* 0x0000003e04387947 */ /* 0x000fea000b800000 */
[----:B------:R-:W-:-:S13]  /*acd0*/  ELECT P6, URZ, PT ;  /* 0x00000000003f782f */ /* 0x000fda00038c0000 */
.L_x_12913:
[----:B------:R-:W-:Y:S05]  /*ace0*/  @!P6 BRA `(.L_x_12792) ;  /* 0x000000000078e947 */ /* 0x000fea0003800000 */
[----:B------:R-:W-:-:S06]  /*acf0*/  ULOP3.LUT UR4, UR39, 0x2, URZ, 0xfc, !UPT ;  /* 0x0000000227047892 */ /* 0x000fcc000f8efc3f */
[----:B0-----:R-:W-:-:S04]  /*ad00*/  MOV R0, UR4 ;  /* 0x0000000400007c02 */ /* 0x001fc80008000f00 */
[----:B------:R-:W-:-:S13]  /*ad10*/  ISETP.NE.AND P0, PT, R0, 0x3, PT ;  /* 0x000000030000780c */ /* 0x000fda0003f05270 */
[----:B------:R-:W-:Y:S05]  /*ad20*/  @!P0 BRA `(.L_x_12794) ;  /* 0x0000000000048947 */ /* 0x000fea0003800000 */
[----:B------:R-:W-:Y:S01]  /*ad30*/  BPT.TRAP 0x1 ;  /* 0x000000040000795c */ /* 0x000fe20000300000 */
.L_x_12794:
[----:B------:R-:W-:Y:S01]  /*ad40*/  IMAD R5, R22, 0x8, R7 ;  /* 0x0000000816057824 */ /* 0x000fe200078e0207 */
[----:B------:R-:W-:Y:S01]  /*ad50*/  SHF.L.U32 R0, R24, 0x1f, RZ ;  /* 0x0000001f18007819 */ /* 0x000fe200000006ff */
[----:B------:R-:W-:-:S03]  /*ad60*/  VIADD R22, R22, 0x1 ;  /* 0x0000000116167836 */ /* 0x000fc60000000000 */
[----:B------:R-:W0:Y:S02]  /*ad70*/  SYNCS.PHASECHK.TRANS64.TRYWAIT P1, [R5+URZ+0x16840], R0 ;  /* 0x01684000050075a7 */ /* 0x000e24000802017f */
[----:B------:R-:W-:-:S04]  /*ad80*/  ISETP.NE.AND P2, PT, R22, 0x2, PT ;  /* 0x000000021600780c */ /* 0x000fc80003f45270 */
[----:B------:R-:W-:Y:S01]  /*ad90*/  SEL R3, RZ, 0x1, P2 ;  /* 0x00000001ff037807 */ /* 0x000fe20001000000 */
[----:B0-----:R-:W-:Y:S08]  /*ada0*/  @!P1 BRA `(.L_x_12795) ;  /* 0x0000003c00209947 */ /* 0x001ff00003800000 */
.L_x_12914:
[----:B------:R-:W-:Y:S02]  /*adb0*/  SEL R22, R22, RZ, P2 ;  /* 0x000000ff16167207 */ /* 0x000fe40001000000 */
[----:B------:R-:W-:Y:S01]  /*adc0*/  LOP3.LUT R2, R24, R3, RZ, 0x3c, !PT ;  /* 0x0000000318027212 */ /* 0x000fe200078e3cff */
[----:B------:R-:W-:Y:S06]  /*add0*/  @!P0 BRA `(.L_x_12796) ;  /* 0x0000000000048947 */ /* 0x000fec0003800000 */
[----:B------:R-:W-:Y:S01]  /*ade0*/  BPT.TRAP 0x1 ;  /* 0x000000040000795c */ /* 0x000fe20000300000 */
.L_x_12796:
[----:B------:R-:W-:Y:S01]  /*adf0*/  IMAD R3, R22, 0x8, R7 ;  /* 0x0000000816037824 */ /* 0x000fe200078e0207 */
[----:B------:R-:W-:-:S04]  /*ae00*/  SHF.L.U32 R2, R2, 0x1f, RZ ;  /* 0x0000001f02027819 */ /* 0x000fc800000006ff */
[----:B------:R-:W1:Y:S02]  /*ae10*/  SYNCS.PHASECHK.TRANS64.TRYWAIT P1, [R3+URZ+0x16840], R2 ;  /* 0x01684002030075a7 */ /* 0x000e64000802017f */
[----:B-1----:R-:W-:Y:S05]  /*ae20*/  @!P1 BRA `(.L_x_12797) ;  /* 0x0000003c00149947 */ /* 0x002fea0003800000 */
.L_x_12915:
[----:B------:R-:W-:Y:S05]  /*ae30*/  @!P0 BRA `(.L_x_12798) ;  /* 0x0000000000048947 */ /* 0x000fea0003800000 */
[----:B------:R-:W-:Y:S01]  /*ae40*/  BPT.TRAP 0x1 ;  /* 0x000000040000795c */ /* 0x000fe20000300000 */
.L_x_12798:
[----:B------:R-:W2:Y:S02]  /*ae50*/  SYNCS.PHASECHK.TRANS64.TRYWAIT P1, [R5+URZ+0x16860], R0 ;  /* 0x01686000050075a7 */ /* 0x000ea4000802017f */
[----:B--2---:R-:W-:Y:S05]  /*ae60*/  @!P1 BRA `(.L_x_12799) ;  /* 0x0000003c00189947 */ /* 0x004fea0003800000 */
.L_x_12916:
[----:B------:R-:W-:Y:S05]  /*ae70*/  @!P0 BRA `(.L_x_12800) ;  /* 0x0000000000048947 */ /* 0x000fea0003800000 */
[----:B------:R-:W-:Y:S01]  /*ae80*/  BPT.TRAP 0x1 ;  /* 0x000000040000795c */ /* 0x000fe20000300000 */
.L_x_12800:
[----:B---3--:R3:W4:Y:S02]  /*ae90*/  SYNCS.PHASECHK.TRANS64.TRYWAIT P0, [R3+URZ+0x16860], R2 ;  /* 0x01686002030075a7 */ /* 0x008724000800017f */
[----:B----4-:R-:W-:Y:S05]  /*aea0*/  @!P0 NANOSLEEP.SYNCS 0x989680 ;  /* 0x009896800000895d */ /* 0x010fea0003900000 */
[----:B------:R-:W4:Y:S02]  /*aeb0*/  @!P0 SYNCS.PHASECHK.TRANS64 P0, [R3+URZ+0x16860], R2 ;  /* 0x01686002030085a7 */ /* 0x000f24000800007f */
[----:B----4-:R-:W-:Y:S05]  /*aec0*/  @!P0 BRA `(.L_x_12800) ;  /* 0xfffffffc00f08947 */ /* 0x010fea000383ffff */
.L_x_12792:
[----:B------:R-:W-:Y:S05]  /*aed0*/  BSYNC B0 ;  /* 0x0000000000007941 */ /* 0x000fea0003800000 */
.L_x_12791:
[----:B------:R-:W-:Y:S05]  /*aee0*/  EXIT ;  /* 0x000000000000794d */ /* 0x000fea0003800000 */
.L_x_12728:
[----:B0-----:R-:W-:-:S04]  /*aef0*/  MOV R3, UR44 ;  /* 0x0000002c00037c02 */ /* 0x001fc80008000f00 */
[----:B------:R0:W1:Y:S03]  /*af00*/  SYNCS.PHASECHK.TRANS64.TRYWAIT P1, [R3+URZ+0x16800], R0 ;  /* 0x01680000030075a7 */ /* 0x000066000802017f */
[----:B-1----:R-:W-:Y:S05]  /*af10*/  @!P1 NANOSLEEP.SYNCS 0x989680 ;  /* 0x009896800000995d */ /* 0x002fea0003900000 */
[----:B------:R-:W1:Y:S02]  /*af20*/  @!P1 SYNCS.PHASECHK.TRANS64 P1, [R3+URZ+0x16800], R0 ;  /* 0x01680000030095a7 */ /* 0x000e64000802007f */
[----:B-1----:R-:W-:Y:S05]  /*af30*/  @!P1 BRA `(.L_x_12728) ;  /* 0xfffffffc00ec9947 */ /* 0x002fea000383ffff */
[----:B------:R-:W-:Y:S05]  /*af40*/  BRA `(.L_x_12801) ;  /* 0xffffff60004c7947 */ /* 0x000fea000383ffff */
.L_x_12732:
[----:B-1----:R1:W2:Y:S02]  /*af50*/  SYNCS.PHASECHK.TRANS64.TRYWAIT P1, [R0+URZ+0x16830], R3 ;  /* 0x01683003000075a7 */ /* 0x0022a4000802017f */
[----:B--2---:R-:W-:Y:S05]  /*af60*/  @!P1 NANOSLEEP.SYNCS 0x989680 ;  /* 0x009896800000995d */ /* 0x004fea0003900000 */
[----:B------:R-:W2:Y:S02]  /*af70*/  @!P1 SYNCS.PHASECHK.TRANS64 P1, [R0+URZ+0x16830], R3 ;  /* 0x01683003000095a7 */ /* 0x000ea4000802007f */
[----:B--2---:R-:W-:Y:S05]  /*af80*/  @!P1 BRA `(.L_x_12732) ;  /* 0xfffffffc00f09947 */ /* 0x004fea000383ffff */
[----:B------:R-:W-:Y:S05]  /*af90*/  BRA `(.L_x_12731) ;  /* 0xffffff60006c7947 */ /* 0x000fea000383ffff */
.L_x_12738:
[----:B-1----:R-:W-:-:S04]  /*afa0*/  IMAD.U32 R7, RZ, RZ, UR6 ;  /* 0x00000006ff077e24 */ /* 0x002fc8000f8e00ff */
[----:B------:R1:W2:Y:S03]  /*afb0*/  SYNCS.PHASECHK.TRANS64.TRYWAIT P1, [R7+URZ+0x16830], R6 ;  /* 0x01683006070075a7 */ /* 0x0002a6000802017f */
[----:B--2---:R-:W-:Y:S05]  /*afc0*/  @!P1 NANOSLEEP.SYNCS 0x989680 ;  /* 0x009896800000995d */ /* 0x004fea0003900000 */
[----:B------:R-:W2:Y:S02]  /*afd0*/  @!P1 SYNCS.PHASECHK.TRANS64 P1, [R7+URZ+0x16830], R6 ;  /* 0x01683006070095a7 */ /* 0x000ea4000802007f */
[----:B--2---:R-:W-:Y:S05]  /*afe0*/  @!P1 BRA `(.L_x_12738) ;  /* 0xfffffffc00ec9947 */ /* 0x004fea000383ffff */
[----:B------:R-:W-:Y:S05]  /*aff0*/  BRA `(.L_x_12735) ;  /* 0xffffff8800647947 */ /* 0x000fea000383ffff */
.L_x_12742:
[----:B-1----:R-:W-:-:S04]  /*b000*/  IMAD.U32 R7, RZ, RZ, UR6 ;  /* 0x00000006ff077e24 */ /* 0x002fc8000f8e00ff */
[----:B------:R1:W2:Y:S03]  /*b010*/  SYNCS.PHASECHK.TRANS64.TRYWAIT P1, [R7+URZ+0x16850], R6 ;  /* 0x01685006070075a7 */ /* 0x0002a6000802017f */
[----:B--2---:R-:W-:Y:S05]  /*b020*/  @!P1 NANOSLEEP.SYNCS 0x989680 ;  /* 0x009896800000995d */ /* 0x004fea0003900000 */
[----:B------:R-:W2:Y:S02]  /*b030*/  @!P1 SYNCS.PHASECHK.TRANS64 P1, [R7+URZ+0x16850], R6 ;  /* 0x01685006070095a7 */ /* 0x000ea4000802007f */
[----:B--2---:R-:W-:Y:S05]  /*b040*/  @!P1 BRA `(.L_x_12742) ;  /* 0xfffffffc00ec9947 */ /* 0x004fea000383ffff */
[----:B------:R-:W-:Y:S05]  /*b050*/  BRA `(.L_x_12739) ;  /* 0xffffff8800e07947 */ /* 0x000fea000383ffff */
.L_x_12749:
[----:B-1----:R-:W-:-:S04]  /*b060*/  IMAD.U32 R7, RZ, RZ, UR4 ;  /* 0x00000004ff077e24 */ /* 0x002fc8000f8e00ff */
[----:B------:R1:W2:Y:S03]  /*b070*/  SYNCS.PHASECHK.TRANS64.TRYWAIT P1, [R7+URZ+0x16850], R0 ;  /* 0x01685000070075a7 */ /* 0x0002a6000802017f */
[----:B--2---:R-:W-:Y:S05]  /*b080*/  @!P1 NANOSLEEP.SYNCS 0x989680 ;  /* 0x009896800000995d */ /* 0x004fea0003900000 */
[----:B------:R-:W2:Y:S02]  /*b090*/  @!P1 SYNCS.PHASECHK.TRANS64 P1, [R7+URZ+0x16850], R0 ;  /* 0x01685000070095a7 */ /* 0x000ea4000802007f */
[----:B--2---:R-:W-:Y:S05]  /*b0a0*/  @!P1 BRA `(.L_x_12749) ;  /* 0xfffffffc00ec9947 */ /* 0x004fea000383ffff */
[----:B------:R-:W-:Y:S05]  /*b0b0*/  BRA `(.L_x_12748) ;  /* 0xffffffac00507947 */ /* 0x000fea000383ffff */
.L_x_12756:
        /* <DEDUP_REMOVED lines=11> */
.L_x_12803:
[----:B------:R-:W-:Y:S05]  /*b170*/  BSYNC B0 ;  /* 0x0000000000007941 */ /* 0x000fea0003800000 */
.L_x_12802:
[----:B------:R-:W-:Y:S05]  /*b180*/  BRA `(.L_x_12804) ;  /* 0xffffffcc00107947 */ /* 0x000fea000383ffff */
.L_x_12759:
[----:B0-----:R0:W1:Y:S02]  /*b190*/  SYNCS.PHASECHK.TRANS64.TRYWAIT P0, [R0+URZ+0x16840], R2 ;  /* 0x01684002000075a7 */ /* 0x001064000800017f */
[----:B-1----:R-:W-:Y:S05]  /*b1a0*/  @!P0 NANOSLEEP.SYNCS 0x989680 ;  /* 0x009896800000895d */ /* 0x002fea0003900000 */
[----:B------:R-:W1:Y:S02]  /*b1b0*/  @!P0 SYNCS.PHASECHK.TRANS64 P0, [R0+URZ+0x16840], R2 ;  /* 0x01684002000085a7 */ /* 0x000e64000800007f */
[----:B-1----:R-:W-:Y:S05]  /*b1c0*/  @!P0 BRA `(.L_x_12759) ;  /* 0xfffffffc00f08947 */ /* 0x002fea000383ffff */
[----:B------:R-:W-:Y:S05]  /*b1d0*/  BRA `(.L_x_12805) ;  /* 0xffffffcc006c7947 */ /* 0x000fea000383ffff */
.L_x_12760:
        /* <DEDUP_REMOVED lines=8> */
.L_x_12807:
[----:B------:R-:W-:Y:S05]  /*b260*/  BSYNC B0 ;  /* 0x0000000000007941 */ /* 0x000fea0003800000 */
.L_x_12806:
        /* <DEDUP_REMOVED lines=9> */
.L_x_12808:
[----:B------:R-:W-:Y:S01]  /*b300*/  @P1 LEA R7, R6, UR38, 0x1 ;  /* 0x0000002606071c11 */ /* 0x000fe2000f8e08ff */
[----:B------:R-:W-:Y:S01]  /*b310*/  IMAD.MOV.U32 R13, RZ, RZ, R5 ;  /* 0x000000ffff0d7224 */ /* 0x000fe200078e0005 */
[----:B------:R-:W-:Y:S01]  /*b320*/  MOV R12, 0x1 ;  /* 0x00000001000c7802 */ /* 0x000fe20000000f00 */
[----:B------:R-:W-:-:S07]  /*b330*/  IMAD.MOV.U32 R3, RZ, RZ, R14 ;  /* 0x000000ffff037224 */ /* 0x000fce00078e000e */
[----:B------:R-:W-:Y:S05]  /*b340*/  WARPSYNC.COLLECTIVE R15, `(.L_x_12809) ;  /* 0x000000000f087348 */ /* 0x000fea0003c00000 */
[----:B------:R0:W1:Y:S02]  /*b350*/  SHFL.IDX P6, R14, R13, R12, R11 ;  /* 0x0000000c0d0e7389 */ /* 0x00006400000c000b */
[----:B01----:R-:W-:Y:S01]  /*b360*/  ENDCOLLECTIVE ;  /* 0x000000000000791b */ /* 0x003fe20003800000 */
.L_x_12809:
        /* <DEDUP_REMOVED lines=9> */
[----:B------:R0:W-:Y:S01]  /*b400*/  @P1 LDGSTS.E.BYPASS.LTC128B.128 [R7+0xe400], desc[UR50][R2.64], !P2 ;  /* 0x0e40000002071fae */ /* 0x0001e2000d101d72 */
[----:B------:R-:W-:Y:S01]  /*b410*/  ISETP.GE.AND P1, PT, R9, 0x11, PT ;  /* 0x000000110900780c */ /* 0x000fe20003f26270 */
[----:B0-----:R-:W-:-:S12]  /*b420*/  IMAD.MOV.U32 R2, RZ, RZ, R14 ;  /* 0x000000ffff027224 */ /* 0x001fd800078e000e */
[----:B------:R-:W-:Y:S05]  /*b430*/  WARPSYNC.COLLECTIVE R15, `(.L_x_12810) ;  /* 0x000000000f087348 */ /* 0x000fea0003c00000 */
[----:B------:R0:W1:Y:S02]  /*b440*/  SHFL.IDX P6, R14, R13, R12, R11 ;  /* 0x0000000c0d0e7389 */ /* 0x00006400000c000b */
[----:B01----:R-:W-:Y:S01]  /*b450*/  ENDCOLLECTIVE ;  /* 0x000000000000791b */ /* 0x003fe20003800000 */
.L_x_12810:
[----:B------:R-:W-:Y:S01]  /*b460*/  @P1 LEA R7, R6, UR38, 0x1 ;  /* 0x0000002606071c11 */ /* 0x000fe2000f8e08ff */
[----:B------:R-:W-:Y:S02]  /*b470*/  IMAD.MOV.U32 R13, RZ, RZ, R5 ;  /* 0x000000ffff0d7224 */ /* 0x000fe400078e0005 */
[----:B------:R-:W-:Y:S02]  /*b480*/  IMAD.MOV.U32 R12, RZ, RZ, 0x2 ;  /* 0x00000002ff0c7424 */ /* 0x000fe400078e00ff */
[----:B------:R-:W-:-:S07]  /*b490*/  IMAD.MOV.U32 R3, RZ, RZ, R14 ;  /* 0x000000ffff037224 */ /* 0x000fce00078e000e */
[----:B------:R-:W-:Y:S05]  /*b4a0*/  WARPSYNC.COLLECTIVE R15, `(.L_x_12811) ;  /* 0x000000000f087348 */ /* 0x000fea0003c00000 */
[----:B------:R0:W1:Y:S02]  /*b4b0*/  SHFL.IDX P6, R14, R13, R12, R11 ;  /* 0x0000000c0d0e7389 */ /* 0x00006400000c000b */
[----:B01----:R-:W-:Y:S01]  /*b4c0*/  ENDCOLLECTIVE ;  /* 0x000000000000791b */ /* 0x003fe20003800000 */
.L_x_12811:
        /* <DEDUP_REMOVED lines=15> */
.L_x_12812:
[----:B------:R-:W-:Y:S01]  /*b5c0*/  @P1 LEA R7, R6, UR38, 0x1 ;  /* 0x0000002606071c11 */ /* 0x000fe2000f8e08ff */
[----:B------:R-:W-:Y:S01]  /*b5d0*/  IMAD.MOV.U32 R13, RZ, RZ, R5 ;  /* 0x000000ffff0d7224 */ /* 0x000fe200078e0005 */
[----:B------:R-:W-:Y:S01]  /*b5e0*/  MOV R12, 0x3 ;  /* 0x00000003000c7802 */ /* 0x000fe20000000f00 */
[----:B------:R-:W-:-:S07]  /*b5f0*/  IMAD.MOV.U32 R3, RZ, RZ, R14 ;  /* 0x000000ffff037224 */ /* 0x000fce00078e000e */
[----:B------:R-:W-:Y:S05]  /*b600*/  WARPSYNC.COLLECTIVE R15, `(.L_x_12813) ;  /* 0x000000000f087348 */ /* 0x000fea0003c00000 */
[----:B------:R0:W1:Y:S02]  /*b610*/  SHFL.IDX P6, R14, R13, R12, R11 ;  /* 0x0000000c0d0e7389 */ /* 0x00006400000c000b */
[----:B01----:R-:W-:Y:S01]  /*b620*/  ENDCOLLECTIVE ;  /* 0x000000000000791b */ /* 0x003fe20003800000 */
.L_x_12813:
        /* <DEDUP_REMOVED lines=15> */
.L_x_12814:
[----:B------:R-:W-:Y:S01]  /*b720*/  @P1 LEA R7, R6, UR38, 0x1 ;  /* 0x0000002606071c11 */ /* 0x000fe2000f8e08ff */
[----:B------:R-:W-:Y:S02]  /*b730*/  IMAD.MOV.U32 R13, RZ, RZ, R5 ;  /* 0x000000ffff0d7224 */ /* 0x000fe400078e0005 */
[----:B------:R-:W-:Y:S02]  /*b740*/  IMAD.MOV.U32 R12, RZ, RZ, 0x4 ;  /* 0x00000004ff0c7424 */ /* 0x000fe400078e00ff */
[----:B------:R-:W-:-:S07]  /*b750*/  IMAD.MOV.U32 R3, RZ, RZ, R14 ;  /* 0x000000ffff037224 */ /* 0x000fce00078e000e */
[----:B------:R-:W-:Y:S05]  /*b760*/  WARPSYNC.COLLECTIVE R15, `(.L_x_12815) ;  /* 0x000000000f087348 */ /* 0x000fea0003c00000 */
[----:B------:R0:W1:Y:S02]  /*b770*/  SHFL.IDX P6, R14, R13, R12, R11 ;  /* 0x0000000c0d0e7389 */ /* 0x00006400000c000b */
[----:B01----:R-:W-:Y:S01]  /*b780*/  ENDCOLLECTIVE ;  /* 0x000000000000791b */ /* 0x003fe20003800000 */
.L_x_12815:
        /* <DEDUP_REMOVED lines=15> */
.L_x_12816:
[----:B------:R-:W-:Y:S01]  /*b880*/  @P1 LEA R7, R6, UR38, 0x1 ;  /* 0x0000002606071c11 */ /* 0x000fe2000f8e08ff */
[----:B------:R-:W-:Y:S01]  /*b890*/  IMAD.MOV.U32 R13, RZ, RZ, R5 ;  /* 0x000000ffff0d7224 */ /* 0x000fe200078e0005 */
[----:B------:R-:W-:Y:S01]  /*b8a0*/  MOV R12, 0x5 ;  /* 0x00000005000c7802 */ /* 0x000fe20000000f00 */
[----:B------:R-:W-:-:S07]  /*b8b0*/  IMAD.MOV.U32 R3, RZ, RZ, R14 ;  /* 0x000000ffff037224 */ /* 0x000fce00078e000e */
[----:B------:R-:W-:Y:S05]  /*b8c0*/  WARPSYNC.COLLECTIVE R15, `(.L_x_12817) ;  /* 0x000000000f087348 */ /* 0x000fea0003c00000 */
[----:B------:R0:W1:Y:S02]  /*b8d0*/  SHFL.IDX P6, R14, R13, R12, R11 ;  /* 0x0000000c0d0e7389 */ /* 0x00006400000c000b */
[----:B01----:R-:W-:Y:S01]  /*b8e0*/  ENDCOLLECTIVE ;  /* 0x000000000000791b */ /* 0x003fe20003800000 */
.L_x_12817:
        /* <DEDUP_REMOVED lines=15> */
.L_x_12818:
[----:B------:R-:W-:Y:S01]  /*b9e0*/  @P1 LEA R7, R6, UR38, 0x1 ;  /* 0x0000002606071c11 */ /* 0x000fe2000f8e08ff */
[----:B------:R-:W-:Y:S02]  /*b9f0*/  IMAD.MOV.U32 R13, RZ, RZ, R5 ;  /* 0x000000ffff0d7224 */ /* 0x000fe400078e0005 */
[----:B------:R-:W-:Y:S02]  /*ba00*/  IMAD.MOV.U32 R12, RZ, RZ, 0x6 ;  /* 0x00000006ff0c7424 */ /* 0x000fe400078e00ff */
[----:B------:R-:W-:-:S07]  /*ba10*/  IMAD.MOV.U32 R3, RZ, RZ, R14 ;  /* 0x000000ffff037224 */ /* 0x000fce00078e000e */
[----:B------:R-:W-:Y:S05]  /*ba20*/  WARPSYNC.COLLECTIVE R15, `(.L_x_12819) ;  /* 0x000000000f087348 */ /* 0x000fea0003c00000 */
[----:B------:R0:W1:Y:S02]  /*ba30*/  SHFL.IDX P6, R14, R13, R12, R11 ;  /* 0x0000000c0d0e7389 */ /* 0x00006400000c000b */
[----:B01----:R-:W-:Y:S01]  /*ba40*/  ENDCOLLECTIVE ;  /* 0x000000000000791b */ /* 0x003fe20003800000 */
.L_x_12819:
        /* <DEDUP_REMOVED lines=15> */
.L_x_12820:
[----:B------:R-:W-:Y:S01]  /*bb40*/  @P1 LEA R7, R6, UR38, 0x1 ;  /* 0x0000002606071c11 */ /* 0x000fe2000f8e08ff */
[----:B------:R-:W-:Y:S01]  /*bb50*/  IMAD.MOV.U32 R13, RZ, RZ, R5 ;  /* 0x000000ffff0d7224 */ /* 0x000fe200078e0005 */
[----:B------:R-:W-:Y:S01]  /*bb60*/  MOV R12, 0x7 ;  /* 0x00000007000c7802 */ /* 0x000fe20000000f00 */
[----:B------:R-:W-:-:S07]  /*bb70*/  IMAD.MOV.U32 R3, RZ, RZ, R14 ;  /* 0x000000ffff037224 */ /* 0x000fce00078e000e */
[----:B------:R-:W-:Y:S05]  /*bb80*/  WARPSYNC.COLLECTIVE R15, `(.L_x_12821) ;  /* 0x000000000f087348 */ /* 0x000fea0003c00000 */
[----:B------:R0:W1:Y:S02]  /*bb90*/  SHFL.IDX P6, R14, R13, R12, R11 ;  /* 0x0000000c0d0e7389 */ /* 0x00006400000c000b */
[----:B01----:R-:W-:Y:S01]  /*bba0*/  ENDCOLLECTIVE ;  /* 0x000000000000791b */ /* 0x003fe20003800000 */
.L_x_12821:
        /* <DEDUP_REMOVED lines=14> */
.L_x_12822:
[----:B------:R-:W-:Y:S05]  /*bc90*/  BRA `(.L_x_12823) ;  /* 0xffffffc800587947 */ /* 0x000fea000383ffff */
.L_x_12764:
        /* <DEDUP_REMOVED lines=8> */
.L_x_12824:
[C---:B------:R-:W-:Y:S01]  /*bd20*/  VIADD R8, R0.reuse, 0x10 ;  /* 0x0000001000087836 */ /* 0x040fe20000000000 */
[----:B------:R-:W-:Y:S02]  /*bd30*/  ISETP.GE.AND P1, PT, R0, UR37, PT ;  /* 0x0000002500007c0c */ /* 0x000fe4000bf26270 */
[----:B------:R-:W-:Y:S01]  /*bd40*/  MOV R13, R5 ;  /* 0x00000005000d7202 */ /* 0x000fe20000000f00 */
[----:B------:R-:W-:-:S10]  /*bd50*/  IMAD.MOV.U32 R2, RZ, RZ, R14 ;  /* 0x000000ffff027224 */ /* 0x000fd400078e000e */
[----:B------:R-:W-:Y:S05]  /*bd60*/  WARPSYNC.COLLECTIVE R15, `(.L_x_12825) ;  /* 0x000000000f087348 */ /* 0x000fea0003c00000 */
[----:B------:R0:W1:Y:S02]  /*bd70*/  SHFL.IDX P6, R14, R13, R12, R11 ;  /* 0x0000000c0d0e7389 */ /* 0x00006400000c000b */
[----:B01----:R-:W-:Y:S01]  /*bd80*/  ENDCOLLECTIVE ;  /* 0x000000000000791b */ /* 0x003fe20003800000 */
.L_x_12825:
[----:B------:R-:W-:Y:S01]  /*bd90*/  MOV R13, R4 ;  /* 0x00000004000d7202 */ /* 0x000fe20000000f00 */
[----:B------:R-:W-:Y:S02]  /*bda0*/  IMAD.MOV.U32 R12, RZ, RZ, 0x1 ;  /* 0x00000001ff0c7424 */ /* 0x000fe400078e00ff */
[----:B------:R-:W-:-:S07]  /*bdb0*/  IMAD.MOV.U32 R3, RZ, RZ, R14 ;  /* 0x000000ffff037224 */ /* 0x000fce00078e000e */
[----:B------:R-:W-:Y:S05]  /*bdc0*/  WARPSYNC.COLLECTIVE R15, `(.L_x_12826) ;  /* 0x000000000f087348 */ /* 0x000fea0003c00000 */
[----:B------:R0:W1:Y:S02]  /*bdd0*/  SHFL.IDX P6, R14, R13, R12, R11 ;  /* 0x0000000c0d0e7389 */ /* 0x00006400000c000b */
[----:B01----:R-:W-:Y:S01]  /*bde0*/  ENDCOLLECTIVE ;  /* 0x000000000000791b */ /* 0x003fe20003800000 */
.L_x_12826:
[----:B------:R-:W-:-:S05]  /*bdf0*/  @!P1 LEA R3, P0, R20, R3, 0x1 ;  /* 0x0000000314039211 */ /* 0x000fca00078008ff */
[----:B------:R-:W-:Y:S01]  /*be00*/  @!P1 IMAD.X R2, RZ, RZ, R2, P0 ;  /* 0x000000ffff029224 */ /* 0x000fe200000e0602 */
[----:B------:R-:W-:Y:S01]  /*be10*/  ISETP.GE.AND P0, PT, R8, UR37, PT ;  /* 0x0000002508007c0c */ /* 0x000fe2000bf06270 */
[----:B------:R-:W-:-:S03]  /*be20*/  VIADD R8, R0, 0x20 ;  /* 0x0000002000087836 */ /* 0x000fc60000000000 */
[----:B------:R-:W-:Y:S01]  /*be30*/  @!P1 LOP3.LUT R3, R3, R2, RZ, 0x3c, !PT ;  /* 0x0000000203039212 */ /* 0x000fe200078e3cff */
[----:B------:R-:W-:-:S03]  /*be40*/  IMAD.MOV.U32 R13, RZ, RZ, R5 ;  /* 0x000000ffff0d7224 */ /* 0x000fc600078e0005 */
[----:B------:R-:W-:-:S04]  /*be50*/  @!P1 LOP3.LUT R2, R3, R2, RZ, 0x3c, !PT ;  /* 0x0000000203029212 */ /* 0x000fc800078e3cff */
[----:B------:R-:W-:-:S05]  /*be60*/  @!P1 LOP3.LUT R3, R3, R2, RZ, 0x3c, !PT ;  /* 0x0000000203039212 */ /* 0x000fca00078e3cff */
[----:B------:R-:W-:Y:S01]  /*be70*/  @!PT LDS RZ, [RZ] ;  /* 0x00000000fffff984 */ /* 0x000fe20000000800 */
[----:B------:R-:W-:Y:S01]  /*be80*/  @!PT LDS RZ, [RZ] ;  /* 0x00000000fffff984 */ /* 0x000fe20000000800 */
[----:B------:R-:W-:Y:S01]  /*be90*/  @!PT LDS RZ, [RZ] ;  /* 0x00000000fffff984 */ /* 0x000fe20000000800 */
[----:B------:R0:W-:Y:S02]  /*bea0*/  @!P1 LDGSTS.E.BYPASS.LTC128B.128 [R18+0x8400], desc[UR50][R2.64], !P5 ;  /* 0x0840000002129fae */ /* 0x0001e4000e901d72 */
[----:B0-----:R-:W-:-:S07]  /*beb0*/  IMAD.MOV.U32 R2, RZ, RZ, R14 ;  /* 0x000000ffff027224 */ /* 0x001fce00078e000e */
[----:B------:R-:W-:Y:S05]  /*bec0*/  WARPSYNC.COLLECTIVE R15, `(.L_x_12827) ;  /* 0x000000000f087348 */ /* 0x000fea0003c00000 */
[----:B------:R0:W1:Y:S02]  /*bed0*/  SHFL.IDX P6, R14, R13, R12, R11 ;  /* 0x0000000c0d0e7389 */ /* 0x00006400000c000b */
[----:B01----:R-:W-:Y:S01]  /*bee0*/  ENDCOLLECTIVE ;  /* 0x000000000000791b */ /* 0x003fe20003800000 */
.L_x_12827:
[----:B------:R-:W-:Y:S01]  /*bef0*/  IMAD.MOV.U32 R13, RZ, RZ, R4 ;  /* 0x000000ffff0d7224 */ /* 0x000fe200078e0004 */
[----:B------:R-:W-:Y:S02]  /*bf00*/  MOV R12, 0x2 ;  /* 0x00000002000c7802 */ /* 0x000fe40000000f00 */
[----:B------:R-:W-:-:S07]  /*bf10*/  MOV R3, R14 ;  /* 0x0000000e00037202 */ /* 0x000fce0000000f00 */
[----:B------:R-:W-:Y:S05]  /*bf20*/  WARPSYNC.COLLECTIVE R15, `(.L_x_12828) ;  /* 0x000000000f087348 */ /* 0x000fea0003c00000 */
[----:B------:R0:W1:Y:S02]  /*bf30*/  SHFL.IDX P6, R14, R13, R12, R11 ;  /* 0x0000000c0d0e7389 */ /* 0x00006400000c000b */
[----:B01----:R-:W-:Y:S01]  /*bf40*/  ENDCOLLECTIVE ;  /* 0x000000000000791b */ /* 0x003fe20003800000 */
.L_x_12828:
        /* <DEDUP_REMOVED lines=9> */
[----:B------:R0:W-:Y:S01]  /*bfe0*/  @!P0 LDGSTS.E.BYPASS.LTC128B.128 [R18+0x8c00], desc[UR50][R2.64], !P5 ;  /* 0x08c0000002128fae */ /* 0x0001e2000e901d72 */
[----:B------:R-:W-:Y:S01]  /*bff0*/  ISETP.GE.AND P0, PT, R8, UR37, PT ;  /* 0x0000002508007c0c */ /* 0x000fe2000bf06270 */
[----:B------:R-:W-:Y:S02]  /*c000*/  VIADD R8, R0, 0x30 ;  /* 0x0000003000087836 */ /* 0x000fe40000000000 */
[----:B0-----:R-:W-:-:S10]  /*c010*/  IMAD.MOV.U32 R2, RZ, RZ, R14 ;  /* 0x000000ffff027224 */ /* 0x001fd400078e000e */
[----:B------:R-:W-:Y:S05]  /*c020*/  WARPSYNC.COLLECTIVE R15, `(.L_x_12829) ;  /* 0x000000000f087348 */ /* 0x000fea0003c00000 */
[----:B------:R0:W1:Y:S02]  /*c030*/  SHFL.IDX P6, R14, R13, R12, R11 ;  /* 0x0000000c0d0e7389 */ /* 0x00006400000c000b */
[----:B01----:R-:W-:Y:S01]  /*c040*/  ENDCOLLECTIVE ;  /* 0x000000000000791b */ /* 0x003fe20003800000 */
.L_x_12829:
[----:B------:R-:W-:Y:S02]  /*c050*/  IMAD.MOV.U32 R13, RZ, RZ, R4 ;  /* 0x000000ffff0d7224 */ /* 0x000fe400078e0004 */
[----:B------:R-:W-:Y:S02]  /*c060*/  IMAD.MOV.U32 R12, RZ, RZ, 0x3 ;  /* 0x00000003ff0c7424 */ /* 0x000fe400078e00ff */
[----:B------:R-:W-:-:S07]  /*c070*/  IMAD.MOV.U32 R3, RZ, RZ, R14 ;  /* 0x000000ffff037224 */ /* 0x000fce00078e000e */
[----:B------:R-:W-:Y:S05]  /*c080*/  WARPSYNC.COLLECTIVE R15, `(.L_x_12830) ;  /* 0x000000000f087348 */ /* 0x000fea0003c00000 */
[----:B------:R0:W1:Y:S02]  /*c090*/  SHFL.IDX P6, R14, R13, R12, R11 ;  /* 0x0000000c0d0e7389 */ /* 0x00006400000c000b */
[----:B01----:R-:W-:Y:S01]  /*c0a0*/  ENDCOLLECTIVE ;  /* 0x000000000000791b */ /* 0x003fe20003800000 */
.L_x_12830:
[----:B------:R-:W-:-:S04]  /*c0b0*/  @!P0 LEA R3, P1, R20, R3, 0x1 ;  /* 0x0000000314038211 */ /* 0x000fc800078208ff */
[----:B------:R-:W-:-:S04]  /*c0c0*/  @!P0 IADD3.X R2, RZ, R2, RZ, P1, !PT ;  /* 0x00000002ff028210 */ /* 0x000fc80000ffe4ff */
        /* <DEDUP_REMOVED lines=8> */
[----:B------:R-:W-:Y:S02]  /*c150*/  ISETP.GE.AND P0, PT, R8, UR37, PT ;  /* 0x0000002508007c0c */ /* 0x000fe4000bf06270 */
[----:B------:R-:W-:Y:S02]  /*c160*/  IADD3 R8, R0, 0x40, RZ ;  /* 0x0000004000087810 */ /* 0x000fe40007ffe0ff */
[----:B0-----:R-:W-:-:S09]  /*c170*/  MOV R2, R14 ;  /* 0x0000000e00027202 */ /* 0x001fd20000000f00 */
[----:B------:R-:W-:Y:S05]  /*c180*/  WARPSYNC.COLLECTIVE R15, `(.L_x_12831) ;  /* 0x000000000f087348 */ /* 0x000fea0003c00000 */
[----:B------:R0:W1:Y:S02]  /*c190*/  SHFL.IDX P6, R14, R13, R12, R11 ;  /* 0x0000000c0d0e7389 */ /* 0x00006400000c000b */
[----:B01----:R-:W-:Y:S01]  /*c1a0*/  ENDCOLLECTIVE ;  /* 0x000000000000791b */ /* 0x003fe20003800000 */
.L_x_12831:
[----:B------:R-:W-:Y:S02]  /*c1b0*/  IMAD.MOV.U32 R13, RZ, RZ, R4 ;  /* 0x000000ffff0d7224 */ /* 0x000fe400078e0004 */
[----:B------:R-:W-:Y:S02]  /*c1c0*/  IMAD.MOV.U32 R12, RZ, RZ, 0x4 ;  /* 0x00000004ff0c7424 */ /* 0x000fe400078e00ff */
[----:B------:R-:W-:-:S07]  /*c1d0*/  IMAD.MOV.U32 R3, RZ, RZ, R14 ;  /* 0x000000ffff037224 */ /* 0x000fce00078e000e */
[----:B------:R-:W-:Y:S05]  /*c1e0*/  WARPSYNC.COLLECTIVE R15, `(.L_x_12832) ;  /* 0x000000000f087348 */ /* 0x000fea0003c00000 */
[----:B------:R0:W1:Y:S02]  /*c1f0*/  SHFL.IDX P6, R14, R13, R12, R11 ;  /* 0x0000000c0d0e7389 */ /* 0x00006400000c000b */
[----:B01----:R-:W-:Y:S01]  /*c200*/  ENDCOLLECTIVE ;  /* 0x000000000000791b */ /* 0x003fe20003800000 */
.L_x_12832:
[----:B------:R-:W-:-:S05]  /*c210*/  @!P0 LEA R3, P1, R20, R3, 0x1 ;  /* 0x0000000314038211 */ /* 0x000fca00078208ff */
[----:B------:R-:W-:-:S05]  /*c220*/  @!P0 IMAD.X R2, RZ, RZ, R2, P1 ;  /* 0x000000ffff028224 */ /* 0x000fca00008e0602 */
[-C--:B------:R-:W-:Y:S02]  /*c230*/  @!P0 LOP3.LUT R3, R3, R2.reuse, RZ, 0x3c, !PT ;  /* 0x0000000203038212 */ /* 0x080fe400078e3cff */
[----:B------:R-:W-:Y:S02]  /*c240*/  MOV R13, R5 ;  /* 0x00000005000d7202 */ /* 0x000fe40000000f00 */
        /* <DEDUP_REMOVED lines=12> */
.L_x_12833:
[----:B------:R-:W-:Y:S01]  /*c310*/  MOV R13, R4 ;  /* 0x00000004000d7202 */ /* 0x000fe20000000f00 */
[----:B------:R-:W-:Y:S02]  /*c320*/  IMAD.MOV.U32 R12, RZ, RZ, 0x5 ;  /* 0x00000005ff0c7424 */ /* 0x000fe400078e00ff */
[----:B------:R-:W-:-:S07]  /*c330*/  IMAD.MOV.U32 R3, RZ, RZ, R14 ;  /* 0x000000ffff037224 */ /* 0x000fce00078e000e */
[----:B------:R-:W-:Y:S05]  /*c340*/  WARPSYNC.COLLECTIVE R15, `(.L_x_12834) ;  /* 0x000000000f087348 */ /* 0x000fea0003c00000 */
[----:B------:R0:W1:Y:S02]  /*c350*/  SHFL.IDX P6, R14, R13, R12, R11 ;  /* 0x0000000c0d0e7389 */ /* 0x00006400000c000b */
[----:B01----:R-:W-:Y:S01]  /*c360*/  ENDCOLLECTIVE ;  /* 0x000000000000791b */ /* 0x003fe20003800000 */
.L_x_12834:
        /* <DEDUP_REMOVED lines=16> */
.L_x_12835:
[----:B------:R-:W-:Y:S01]  /*c470*/  IMAD.MOV.U32 R13, RZ, RZ, R4 ;  /* 0x000000ffff0d7224 */ /* 0x000fe200078e0004 */
[----:B------:R-:W-:Y:S02]  /*c480*/  MOV R12, 0x6 ;  /* 0x00000006000c7802 */ /* 0x000fe40000000f00 */
[----:B------:R-:W-:-:S07]  /*c490*/  MOV R3, R14 ;  /* 0x0000000e00037202 */ /* 0x000fce0000000f00 */
[----:B------:R-:W-:Y:S05]  /*c4a0*/  WARPSYNC.COLLECTIVE R15, `(.L_x_12836) ;  /* 0x000000000f087348 */ /* 0x000fea0003c00000 */
[----:B------:R0:W1:Y:S02]  /*c4b0*/  SHFL.IDX P6, R14, R13, R12, R11 ;  /* 0x0000000c0d0e7389 */ /* 0x00006400000c000b */
[----:B01----:R-:W-:Y:S01]  /*c4c0*/  ENDCOLLECTIVE ;  /* 0x000000000000791b */ /* 0x003fe20003800000 */
.L_x_12836:
        /* <DEDUP_REMOVED lines=11> */
[----:B0-----:R-:W-:-:S12]  /*c580*/  IMAD.MOV.U32 R2, RZ, RZ, R14 ;  /* 0x000000ffff027224 */ /* 0x001fd800078e000e */
[----:B------:R-:W-:Y:S05]  /*c590*/  WARPSYNC.COLLECTIVE R15, `(.L_x_12837) ;  /* 0x000000000f087348 */ /* 0x000fea0003c00000 */
[----:B------:R0:W1:Y:S02]  /*c5a0*/  SHFL.IDX P6, R14, R13, R12, R11 ;  /* 0x0000000c0d0e7389 */ /* 0x00006400000c000b */
[----:B01----:R-:W-:Y:S01]  /*c5b0*/  ENDCOLLECTIVE ;  /* 0x000000000000791b */ /* 0x003fe20003800000 */
.L_x_12837:
[----:B------:R-:W-:Y:S02]  /*c5c0*/  IMAD.MOV.U32 R13, RZ, RZ, R4 ;  /* 0x000000ffff0d7224 */ /* 0x000fe400078e0004 */
[----:B------:R-:W-:Y:S02]  /*c5d0*/  IMAD.MOV.U32 R12, RZ, RZ, 0x7 ;  /* 0x00000007ff0c7424 */ /* 0x000fe400078e00ff */
[----:B------:R-:W-:-:S07]  /*c5e0*/  IMAD.MOV.U32 R3, RZ, RZ, R14 ;  /* 0x000000ffff037224 */ /* 0x000fce00078e000e */
[----:B------:R-:W-:Y:S05]  /*c5f0*/  WARPSYNC.COLLECTIVE R15, `(.L_x_12838) ;  /* 0x000000000f087348 */ /* 0x000fea0003c00000 */
[----:B------:R0:W1:Y:S02]  /*c600*/  SHFL.IDX P6, R14, R13, R12, R11 ;  /* 0x0000000c0d0e7389 */ /* 0x00006400000c000b */
[----:B01----:R-:W-:Y:S01]  /*c610*/  ENDCOLLECTIVE ;  /* 0x000000000000791b */ /* 0x003fe20003800000 */
.L_x_12838:
[----:B------:R-:W-:-:S04]  /*c620*/  @!P0 LEA R3, P1, R20, R3, 0x1 ;  /* 0x0000000314038211 */ /* 0x000fc800078208ff */
[----:B------:R-:W-:-:S04]  /*c630*/  @!P0 IADD3.X R2, RZ, R2, RZ, P1, !PT ;  /* 0x00000002ff028210 */ /* 0x000fc80000ffe4ff */
[-C--:B------:R-:W-:Y:S02]  /*c640*/  @!P0 LOP3.LUT R3, R3, R2.reuse, RZ, 0x3c, !PT ;  /* 0x0000000203038212 */ /* 0x080fe400078e3cff */
[----:B------:R-:W-:Y:S02]  /*c650*/  MOV R13, R5 ;  /* 0x00000005000d7202 */ /* 0x000fe40000000f00 */
        /* <DEDUP_REMOVED lines=10> */
.L_x_12839:
[----:B------:R-:W-:-:S05]  /*c700*/  VIADD R2, R0, 0x70 ;  /* 0x0000007000027836 */ /* 0x000fca0000000000 */
[----:B------:R-:W-:Y:S01]  /*c710*/  ISETP.GE.AND P0, PT, R2, UR37, PT ;  /* 0x0000002502007c0c */ /* 0x000fe2000bf06270 */
[----:B------:R-:W-:Y:S02]  /*c720*/  IMAD.MOV.U32 R13, RZ, RZ, R7 ;  /* 0x000000ffff0d7224 */ /* 0x000fe400078e0007 */
[----:B------:R-:W-:-:S10]  /*c730*/  IMAD.MOV.U32 R12, RZ, RZ, RZ ;  /* 0x000000ffff0c7224 */ /* 0x000fd400078e00ff */
[----:B------:R-:W-:-:S13]  /*c740*/  @!P0 LEA R3, P1, R20, R14, 0x1 ;  /* 0x0000000e14038211 */ /* 0x000fda00078208ff */
[----:B------:R-:W-:Y:S05]  /*c750*/  WARPSYNC.COLLECTIVE R15, `(.L_x_12840) ;  /* 0x000000000f087348 */ /* 0x000fea0003c00000 */
[----:B------:R0:W1:Y:S02]  /*c760*/  SHFL.IDX P6, R14, R13, R12, R11 ;  /* 0x0000000c0d0e7389 */ /* 0x00006400000c000b */
[----:B01----:R-:W-:Y:S01]  /*c770*/  ENDCOLLECTIVE ;  /* 0x000000000000791b */ /* 0x003fe20003800000 */
.L_x_12840:
[----:B------:R-:W-:Y:S02]  /*c780*/  @!P0 IMAD.X R8, RZ, RZ, R4, P1 ;  /* 0x000000ffff088224 */ /* 0x000fe400008e0604 */
[----:B------:R-:W-:Y:S02]  /*c790*/  @!P0 IMAD.MOV.U32 R2, RZ, RZ, R3 ;  /* 0x000000ffff028224 */ /* 0x000fe400078e0003 */
[----:B------:R-:W-:Y:S01]  /*c7a0*/  VIADD R4, R0, 0x80 ;  /* 0x0000008000047836 */ /* 0x000fe20000000000 */
[----:B------:R-:W-:-:S05]  /*c7b0*/  @!P0 MOV R3, R8 ;  /* 0x0000000800038202 */ /* 0x000fca0000000f00 */
[----:B------:R-:W-:Y:S01]  /*c7c0*/  @!PT LDS RZ, [RZ] ;  /* 0x00000000fffff984 */ /* 0x000fe20000000800 */
[----:B------:R-:W-:Y:S01]  /*c7d0*/  @!PT LDS RZ, [RZ] ;  /* 0x00000000fffff984 */ /* 0x000fe20000000800 */
[----:B------:R-:W-:Y:S01]  /*c7e0*/  @!PT LDS RZ, [RZ] ;  /* 0x00000000fffff984 */ /* 0x000fe20000000800 */
[----:B------:R0:W-:Y:S01]  /*c7f0*/  @!P0 LDGSTS.E.BYPASS.LTC128B.128 [R18+0xbc00], desc[UR50][R2.64], !P5 ;  /* 0x0bc0000002128fae */ /* 0x0001e2000e901d72 */
[----:B------:R-:W-:Y:S01]  /*c800*/  IMAD.MOV.U32 R13, RZ, RZ, R6 ;  /* 0x000000ffff0d7224 */ /* 0x000fe200078e0006 */
[----:B------:R-:W-:Y:S02]  /*c810*/  ISETP.GE.AND P0, PT, R4, UR37, PT ;  /* 0x0000002504007c0c */ /* 0x000fe4000bf06270 */
[----:B0-----:R-:W-:-:S11]  /*c820*/  MOV R2, R14 ;  /* 0x0000000e00027202 */ /* 0x001fd60000000f00 */
[----:B------:R-:W-:Y:S05]  /*c830*/  WARPSYNC.COLLECTIVE R15, `(.L_x_12841) ;  /* 0x000000000f087348 */ /* 0x000fea0003c00000 */
[----:B------:R0:W1:Y:S02]  /*c840*/  SHFL.IDX P6, R14, R13, R12, R11 ;  /* 0x0000000c0d0e7389 */ /* 0x00006400000c000b */
[----:B01----:R-:W-:Y:S01]  /*c850*/  ENDCOLLECTIVE ;  /* 0x000000000000791b */ /* 0x003fe20003800000 */
.L_x_12841:
[----:B------:R-:W-:Y:S01]  /*c860*/  IMAD.MOV.U32 R13, RZ, RZ, R7 ;  /* 0x000000ffff0d7224 */ /* 0x000fe200078e0007 */
[----:B------:R-:W-:Y:S01]  /*c870*/  MOV R12, 0x1 ;  /* 0x00000001000c7802 */ /* 0x000fe20000000f00 */
[----:B------:R-:W-:-:S07]  /*c880*/  IMAD.MOV.U32 R4, RZ, RZ, R14 ;  /* 0x000000ffff047224 */ /* 0x000fce00078e000e */
[----:B------:R-:W-:Y:S05]  /*c890*/  WARPSYNC.COLLECTIVE R15, `(.L_x_12842) ;  /* 0x000000000f087348 */ /* 0x000fea0003c00000 */
[----:B------:R0:W1:Y:S02]  /*c8a0*/  SHFL.IDX P6, R14, R13, R12, R11 ;  /* 0x0000000c0d0e7389 */ /* 0x00006400000c000b */
[----:B01----:R-:W-:Y:S01]  /*c8b0*/  ENDCOLLECTIVE ;  /* 0x000000000000791b */ /* 0x003fe20003800000 */
.L_x_12842:
        /* <DEDUP_REMOVED lines=15> */
.L_x_12843:
        /* <DEDUP_REMOVED lines=8> */
.L_x_12844:
[----:B------:R-:W-:-:S05]  /*ca30*/  @!P0 IMAD.MOV.U32 R3, RZ, RZ, R5 ;  /* 0x000000ffff038224 */ /* 0x000fca00078e0005 */
[----:B------:R-:W-:Y:S01]  /*ca40*/  @!PT LDS RZ, [RZ] ;  /* 0x00000000fffff984 */ /* 0x000fe20000000800 */
[----:B------:R-:W-:Y:S01]  /*ca50*/  @!PT LDS RZ, [RZ] ;  /* 0x00000000fffff984 */ /* 0x000fe20000000800 */
[----:B------:R-:W-:Y:S01]  /*ca60*/  @!PT LDS RZ, [RZ] ;  /* 0x00000000fffff984 */ /* 0x000fe20000000800 */
[----:B------:R0:W-:Y:S01]  /*ca70*/  @!P0 LDGSTS.E.BYPASS.LTC128B.128 [R18+0xcc00], desc[UR50][R2.64], !P5 ;  /* 0x0cc0000002128fae */ /* 0x0001e2000e901d72 */
[----:B------:R-:W-:Y:S02]  /*ca80*/  IMAD.MOV.U32 R13, RZ, RZ, R6 ;  /* 0x000000ffff0d7224 */ /* 0x000fe400078e0006 */
[----:B0-----:R-:W-:-:S05]  /*ca90*/  VIADD R3, R0, 0xa0 ;  /* 0x000000a000037836 */ /* 0x001fca0000000000 */
[----:B------:R-:W-:Y:S02]  /*caa0*/  ISETP.GE.AND P1, PT, R3, UR37, PT ;  /* 0x0000002503007c0c */ /* 0x000fe4000bf26270 */
[----:B------:R-:W-:-:S11]  /*cab0*/  MOV R2, R14 ;  /* 0x0000000e00027202 */ /* 0x000fd60000000f00 */
[----:B------:R-:W-:Y:S05]  /*cac0*/  WARPSYNC.COLLECTIVE R15, `(.L_x_12845) ;  /* 0x000000000f087348 */ /* 0x000fea0003c00000 */
[----:B------:R0:W1:Y:S02]  /*cad0*/  SHFL.IDX P6, R14, R13, R12, R11 ;  /* 0x0000000c0d0e7389 */ /* 0x00006400000c000b */
[----:B01----:R-:W-:Y:S01]  /*cae0*/  ENDCOLLECTIVE ;  /* 0x000000000000791b */ /* 0x003fe20003800000 */
.L_x_12845:
        /* <DEDUP_REMOVED lines=8> */
.L_x_12846:
[----:B------:R-:W-:Y:S01]  /*cb70*/  @!PT LDS RZ, [RZ] ;  /* 0x00000000fffff984 */ /* 0x000fe20000000800 */
[----:B------:R-:W-:Y:S01]  /*cb80*/  @!PT LDS RZ, [RZ] ;  /* 0x00000000fffff984 */ /* 0x000fe20000000800 */
[----:B------:R-:W-:Y:S01]  /*cb90*/  @!PT LDS RZ, [RZ] ;  /* 0x00000000fffff984 */ /* 0x000fe20000000800 */
[----:B------:R0:W-:Y:S01]  /*cba0*/  @!P1 LDGSTS.E.BYPASS.LTC128B.128 [R18+0xd400], desc[UR50][R2.64], !P5 ;  /* 0x0d40000002129fae */ /* 0x0001e2000e901d72 */
[----:B------:R-:W-:Y:S01]  /*cbb0*/  MOV R13, R6 ;  /* 0x00000006000d7202 */ /* 0x000fe20000000f00 */
[----:B------:R-:W-:-:S07]  /*cbc0*/  IMAD.MOV.U32 R7, RZ, RZ, R14 ;  /* 0x000000ffff077224 */ /* 0x000fce00078e000e */
[----:B0-----:R-:W-:Y:S05]  /*cbd0*/  WARPSYNC.COLLECTIVE R15, `(.L_x_12847) ;  /* 0x000000000f087348 */ /* 0x001fea0003c00000 */
[----:B------:R1:W2:Y:S02]  /*cbe0*/  SHFL.IDX P6, R14, R13, R12, R11 ;  /* 0x0000000c0d0e7389 */ /* 0x0002a400000c000b */
[----:B012---:R-:W-:Y:S01]  /*cbf0*/  ENDCOLLECTIVE ;  /* 0x000000000000791b */ /* 0x007fe20003800000 */
.L_x_12847:
[----:B------:R-:W-:Y:S05]  /*cc00*/  BRA `(.L_x_12848) ;  /* 0xffffffc800047947 */ /* 0x000fea000383ffff */
.L_x_12766:
[----:B0-----:R-:W-:-:S04]  /*cc10*/  IMAD.U32 R3, RZ, RZ, UR38 ;  /* 0x00000026ff037e24 */ /* 0x001fc8000f8e00ff */
[----:B------:R0:W1:Y:S03]  /*cc20*/  SYNCS.PHASECHK.TRANS64.TRYWAIT P0, [R3+URZ+0x16820], R0 ;  /* 0x01682000030075a7 */ /* 0x000066000800017f */
[----:B-1----:R-:W-:Y:S05]  /*cc30*/  @!P0 NANOSLEEP.SYNCS 0x989680 ;  /* 0x009896800000895d */ /* 0x002fea0003900000 */
[----:B------:R-:W1:Y:S02]  /*cc40*/  @!P0 SYNCS.PHASECHK.TRANS64 P0, [R3+URZ+0x16820], R0 ;  /* 0x01682000030085a7 */ /* 0x000e64000800007f */
[----:B-1----:R-:W-:Y:S05]  /*cc50*/  @!P0 BRA `(.L_x_12766) ;  /* 0xfffffffc00ec8947 */ /* 0x002fea000383ffff */
[----:B------:R-:W-:Y:S05]  /*cc60*/  BRA `(.L_x_12849) ;  /* 0xffffffc800387947 */ /* 0x000fea000383ffff */
.L_x_12770:
[----:B0-----:R0:W1:Y:S02]  /*cc70*/  SYNCS.PHASECHK.TRANS64.TRYWAIT P0, [R5+URZ+0x16840], R2 ;  /* 0x01684002050075a7 */ /* 0x001064000800017f */
[----:B-1----:R-:W-:Y:S05]  /*cc80*/  @!P0 NANOSLEEP.SYNCS 0x989680 ;  /* 0x009896800000895d */ /* 0x002fea0003900000 */
[----:B------:R-:W1:Y:S02]  /*cc90*/  @!P0 SYNCS.PHASECHK.TRANS64 P0, [R5+URZ+0x16840], R2 ;  /* 0x01684002050085a7 */ /* 0x000e64000800007f */
[----:B-1----:R-:W-:Y:S05]  /*cca0*/  @!P0 BRA `(.L_x_12770) ;  /* 0xfffffffc00f08947 */ /* 0x002fea000383ffff */
[----:B------:R-:W-:Y:S05]  /*ccb0*/  BRA `(.L_x_12850) ;  /* 0xffffffcc00007947 */ /* 0x000fea000383ffff */
.L_x_12771:
        /* <DEDUP_REMOVED lines=8> */
.L_x_12852:
[----:B------:R-:W-:Y:S05]  /*cd40*/  BSYNC B1 ;  /* 0x0000000000017941 */ /* 0x000fea0003800000 */
.L_x_12851:
        /* <DEDUP_REMOVED lines=10> */
.L_x_12853:
[----:B------:R-:W-:Y:S01]  /*cdf0*/  IMAD.MOV.U32 R13, RZ, RZ, R10 ;  /* 0x000000ffff0d7224 */ /* 0x000fe200078e000a */
[----:B------:R-:W-:Y:S01]  /*ce00*/  MOV R12, 0x1 ;  /* 0x00000001000c7802 */ /* 0x000fe20000000f00 */
[----:B------:R-:W-:Y:S01]  /*ce10*/  IMAD.SHL.U32 R7, R7, 0x8, RZ ;  /* 0x0000000807077824 */ /* 0x000fe200078e00ff */
[----:B------:R-:W-:-:S07]  /*ce20*/  MOV R2, R14 ;  /* 0x0000000e00027202 */ /* 0x000fce0000000f00 */
[----:B------:R-:W-:Y:S05]  /*ce30*/  WARPSYNC.COLLECTIVE R15, `(.L_x_12854) ;  /* 0x000000000f087348 */ /* 0x000fea0003c00000 */
[----:B------:R0:W1:Y:S02]  /*ce40*/  SHFL.IDX P6, R14, R13, R12, R11 ;  /* 0x0000000c0d0e7389 */ /* 0x00006400000c000b */
[----:B01----:R-:W-:Y:S01]  /*ce50*/  ENDCOLLECTIVE ;  /* 0x000000000000791b */ /* 0x003fe20003800000 */
.L_x_12854:
        /* <DEDUP_REMOVED lines=8> */
[----:B------:R0:W-:Y:S02]  /*cee0*/  LDGSTS.E.BYPASS.LTC128B.128 [R8+0xe400], desc[UR50][R2.64], !P1 ;  /* 0x0e40000002087fae */ /* 0x0001e4000c901d72 */
[----:B0-----:R-:W-:-:S07]  /*cef0*/  IMAD.MOV.U32 R3, RZ, RZ, R14 ;  /* 0x000000ffff037224 */ /* 0x001fce00078e000e */
[----:B------:R-:W-:Y:S05]  /*cf00*/  WARPSYNC.COLLECTIVE R15, `(.L_x_12855) ;  /* 0x000000000f087348 */ /* 0x000fea0003c00000 */
[----:B------:R0:W1:Y:S02]  /*cf10*/  SHFL.IDX P6, R14, R13, R12, R11 ;  /* 0x0000000c0d0e7389 */ /* 0x00006400000c000b */
[----:B01----:R-:W-:Y:S01]  /*cf20*/  ENDCOLLECTIVE ;  /* 0x000000000000791b */ /* 0x003fe20003800000 */
.L_x_12855:
[----:B------:R-:W-:Y:S02]  /*cf30*/  IMAD.MOV.U32 R13, RZ, RZ, R10 ;  /* 0x000000ffff0d7224 */ /* 0x000fe400078e000a */
[----:B------:R-:W-:Y:S02]  /*cf40*/  IMAD.MOV.U32 R12, RZ, RZ, 0x2 ;  /* 0x00000002ff0c7424 */ /* 0x000fe400078e00ff */
[----:B------:R-:W-:-:S07]  /*cf50*/  IMAD.MOV.U32 R2, RZ, RZ, R14 ;  /* 0x000000ffff027224 */ /* 0x000fce00078e000e */
[----:B------:R-:W-:Y:S05]  /*cf60*/  WARPSYNC.COLLECTIVE R15, `(.L_x_12856) ;  /* 0x000000000f087348 */ /* 0x000fea0003c00000 */
[----:B------:R0:W1:Y:S02]  /*cf70*/  SHFL.IDX P6, R14, R13, R12, R11 ;  /* 0x0000000c0d0e7389 */ /* 0x00006400000c000b */
[----:B01----:R-:W-:Y:S01]  /*cf80*/  ENDCOLLECTIVE ;  /* 0x000000000000791b */ /* 0x003fe20003800000 */
.L_x_12856:
[----:B------:R-:W-:-:S04]  /*cf90*/  IADD3 R2, P0, R2, R7, RZ ;  /* 0x0000000702027210 */ /* 0x000fc80007f1e0ff */
[----:B------:R-:W-:-:S05]  /*cfa0*/  IADD3.X R3, RZ, R3, RZ, P0, !PT ;  /* 0x00000003ff037210 */ /* 0x000fca00007fe4ff */
[----:B------:R-:W-:Y:S01]  /*cfb0*/  @!PT LDS RZ, [RZ] ;  /* 0x00000000fffff984 */ /* 0x000fe20000000800 */
[----:B------:R-:W-:Y:S01]  /*cfc0*/  @!PT LDS RZ, [RZ] ;  /* 0x00000000fffff984 */ /* 0x000fe20000000800 */
[----:B------:R-:W-:Y:S01]  /*cfd0*/  @!PT LDS RZ, [RZ] ;  /* 0x00000000fffff984 */ /* 0x000fe20000000800 */
[----:B------:R0:W-:Y:S01]  /*cfe0*/  LDGSTS.E.BYPASS.LTC128B.128 [R8+0xec00], desc[UR50][R2.64], !P1 ;  /* 0x0ec0000002087fae */ /* 0x0001e2000c901d72 */
[----:B------:R-:W-:Y:S01]  /*cff0*/  MOV R13, R9 ;  /* 0x00000009000d7202 */ /* 0x000fe20000000f00 */
[----:B0-----:R-:W-:-:S07]  /*d000*/  IMAD.MOV.U32 R3, RZ, RZ, R14 ;  /* 0x000000ffff037224 */ /* 0x001fce00078e000e */
[----:B------:R-:W-:Y:S05]  /*d010*/  WARPSYNC.COLLECTIVE R15, `(.L_x_12857) ;  /* 0x000000000f087348 */ /* 0x000fea0003c00000 */
[----:B------:R0:W1:Y:S02]  /*d020*/  SHFL.IDX P6, R14, R13, R12, R11 ;  /* 0x0000000c0d0e7389 */ /* 0x00006400000c000b */
[----:B01----:R-:W-:Y:S01]  /*d030*/  ENDCOLLECTIVE ;  /* 0x000000000000791b */ /* 0x003fe20003800000 */
.L_x_12857:
[----:B------:R-:W-:Y:S01]  /*d040*/  IMAD.MOV.U32 R13, RZ, RZ, R10 ;  /* 0x000000ffff0d7224 */ /* 0x000fe200078e000a */
[----:B------:R-:W-:Y:S01]  /*d050*/  MOV R12, 0x3 ;  /* 0x00000003000c7802 */ /* 0x000fe20000000f00 */
[----:B------:R-:W-:-:S07]  /*d060*/  IMAD.MOV.U32 R2, RZ, RZ, R14 ;  /* 0x000000ffff027224 */ /* 0x000fce00078e000e */
[----:B------:R-:W-:Y:S05]  /*d070*/  WARPSYNC.COLLECTIVE R15, `(.L_x_12858) ;  /* 0x000000000f087348 */ /* 0x000fea0003c00000 */
[----:B------:R0:W1:Y:S02]  /*d080*/  SHFL.IDX P6, R14, R13, R12, R11 ;  /* 0x0000000c0d0e7389 */ /* 0x00006400000c000b */
[----:B01----:R-:W-:Y:S01]  /*d090*/  ENDCOLLECTIVE ;  /* 0x000000000000791b */ /* 0x003fe20003800000 */
.L_x_12858:
[----:B------:R-:W-:-:S05]  /*d0a0*/  IADD3 R2, P0, R2, R7, RZ ;  /* 0x0000000702027210 */ /* 0x000fca0007f1e0ff */
[----:B------:R-:W-:-:S05]  /*d0b0*/  IMAD.X R3, RZ, RZ, R3, P0 ;  /* 0x000000ffff037224 */ /* 0x000fca00000e0603 */
[----:B------:R-:W-:Y:S01]  /*d0c0*/  @!PT LDS RZ, [RZ] ;  /* 0x00000000fffff984 */ /* 0x000fe20000000800 */
[----:B------:R-:W-:Y:S01]  /*d0d0*/  @!PT LDS RZ, [RZ] ;  /* 0x00000000fffff984 */ /* 0x000fe20000000800 */
[----:B------:R-:W-:Y:S01]  /*d0e0*/  @!PT LDS RZ, [RZ] ;  /* 0x00000000fffff984 */ /* 0x000fe20000000800 */
[----:B------:R0:W-:Y:S01]  /*d0f0*/  LDGSTS.E.BYPASS.LTC128B.128 [R8+0xf400], desc[UR50][R2.64], !P1 ;  /* 0x0f40000002087fae */ /* 0x0001e2000c901d72 */
[----:B------:R-:W-:Y:S02]  /*d100*/  IMAD.MOV.U32 R13, RZ, RZ, R9 ;  /* 0x000000ffff0d7224 */ /* 0x000fe400078e0009 */
[----:B0-----:R-:W-:-:S07]  /*d110*/  IMAD.MOV.U32 R3, RZ, RZ, R14 ;  /* 0x000000ffff037224 */ /* 0x001fce00078e000e */
[----:B------:R-:W-:Y:S05]  /*d120*/  WARPSYNC.COLLECTIVE R15, `(.L_x_12859) ;  /* 0x000000000f087348 */ /* 0x000fea0003c00000 */
[----:B------:R0:W1:Y:S02]  /*d130*/  SHFL.IDX P6, R14, R13, R12, R11 ;  /* 0x0000000c0d0e7389 */ /* 0x00006400000c000b */
[----:B01----:R-:W-:Y:S01]  /*d140*/  ENDCOLLECTIVE ;  /* 0x000000000000791b */ /* 0x003fe20003800000 */
.L_x_12859:
[----:B------:R-:W-:Y:S02]  /*d150*/  IMAD.MOV.U32 R13, RZ, RZ, R10 ;  /* 0x000000ffff0d7224 */ /* 0x000fe400078e000a */
[----:B------:R-:W-:Y:S02]  /*d160*/  IMAD.MOV.U32 R12, RZ, RZ, 0x4 ;  /* 0x00000004ff0c7424 */ /* 0x000fe400078e00ff */
[----:B------:R-:W-:-:S07]  /*d170*/  IMAD.MOV.U32 R2, RZ, RZ, R14 ;  /* 0x000000ffff027224 */ /* 0x000fce00078e000e */
[----:B------:R-:W-:Y:S05]  /*d180*/  WARPSYNC.COLLECTIVE R15, `(.L_x_12860) ;  /* 0x000000000f087348 */ /* 0x000fea0003c00000 */
[----:B------:R0:W1:Y:S02]  /*d190*/  SHFL.IDX P6, R14, R13, R12, R11 ;  /* 0x0000000c0d0e7389 */ /* 0x00006400000c000b */
[----:B01----:R-:W-:Y:S01]  /*d1a0*/  ENDCOLLECTIVE ;  /* 0x000000000000791b */ /* 0x003fe20003800000 */
.L_x_12860:
        /* <DEDUP_REMOVED lines=11> */
.L_x_12861:
[----:B------:R-:W-:Y:S01]  /*d260*/  IMAD.MOV.U32 R13, RZ, RZ, R10 ;  /* 0x000000ffff0d7224 */ /* 0x000fe200078e000a */
[----:B------:R-:W-:Y:S01]  /*d270*/  MOV R12, 0x5 ;  /* 0x00000005000c7802 */ /* 0x000fe20000000f00 */
[----:B------:R-:W-:-:S07]  /*d280*/  IMAD.MOV.U32 R2, RZ, RZ, R14 ;  /* 0x000000ffff027224 */ /* 0x000fce00078e000e */
[----:B------:R-:W-:Y:S05]  /*d290*/  WARPSYNC.COLLECTIVE R15, `(.L_x_12862) ;  /* 0x000000000f087348 */ /* 0x000fea0003c00000 */
[----:B------:R0:W1:Y:S02]  /*d2a0*/  SHFL.IDX P6, R14, R13, R12, R11 ;  /* 0x0000000c0d0e7389 */ /* 0x00006400000c000b */
[----:B01----:R-:W-:Y:S01]  /*d2b0*/  ENDCOLLECTIVE ;  /* 0x000000000000791b */ /* 0x003fe20003800000 */
.L_x_12862:
        /* <DEDUP_REMOVED lines=11> */
.L_x_12863:
[----:B------:R-:W-:Y:S02]  /*d370*/  IMAD.MOV.U32 R13, RZ, RZ, R10 ;  /* 0x000000ffff0d7224 */ /* 0x000fe400078e000a */
[----:B------:R-:W-:Y:S02]  /*d380*/  IMAD.MOV.U32 R12, RZ, RZ, 0x6 ;  /* 0x00000006ff0c7424 */ /* 0x000fe400078e00ff */
[----:B------:R-:W-:-:S07]  /*d390*/  IMAD.MOV.U32 R2, RZ, RZ, R14 ;  /* 0x000000ffff027224 */ /* 0x000fce00078e000e */
[----:B------:R-:W-:Y:S05]  /*d3a0*/  WARPSYNC.COLLECTIVE R15, `(.L_x_12864) ;  /* 0x000000000f087348 */ /* 0x000fea0003c00000 */
[----:B------:R0:W1:Y:S02]  /*d3b0*/  SHFL.IDX P6, R14, R13, R12, R11 ;  /* 0x0000000c0d0e7389 */ /* 0x00006400000c000b */
[----:B01----:R-:W-:Y:S01]  /*d3c0*/  ENDCOLLECTIVE ;  /* 0x000000000000791b */ /* 0x003fe20003800000 */
.L_x_12864:
        /* <DEDUP_REMOVED lines=11> */
.L_x_12865:
[----:B------:R-:W-:Y:S01]  /*d480*/  IMAD.MOV.U32 R13, RZ, RZ, R10 ;  /* 0x000000ffff0d7224 */ /* 0x000fe200078e000a */
[----:B------:R-:W-:Y:S01]  /*d490*/  MOV R12, 0x7 ;  /* 0x00000007000c7802 */ /* 0x000fe20000000f00 */
[----:B------:R-:W-:-:S07]  /*d4a0*/  IMAD.MOV.U32 R2, RZ, RZ, R14 ;  /* 0x000000ffff027224 */ /* 0x000fce00078e000e */
[----:B------:R-:W-:Y:S05]  /*d4b0*/  WARPSYNC.COLLECTIVE R15, `(.L_x_12866) ;  /* 0x000000000f087348 */ /* 0x000fea0003c00000 */
[----:B------:R0:W1:Y:S02]  /*d4c0*/  SHFL.IDX P6, R14, R13, R12, R11 ;  /* 0x0000000c0d0e7389 */ /* 0x00006400000c000b */
[----:B01----:R-:W-:Y:S01]  /*d4d0*/  ENDCOLLECTIVE ;  /* 0x000000000000791b */ /* 0x003fe20003800000 */
.L_x_12866:
[----:B------:R-:W-:-:S05]  /*d4e0*/  IADD3 R2, P0, R2, R7, RZ ;  /* 0x0000000702027210 */ /* 0x000fca0007f1e0ff */
[----:B------:R-:W-:-:S05]  /*d4f0*/  IMAD.X R3, RZ, RZ, R3, P0 ;  /* 0x000000ffff037224 */ /* 0x000fca00000e0603 */
        /* <DEDUP_REMOVED lines=9> */
.L_x_12867:
[----:B------:R-:W-:Y:S01]  /*d590*/  IMAD.MOV.U32 R2, RZ, RZ, R14 ;  /* 0x000000ffff027224 */ /* 0x000fe200078e000e */
[----:B------:R-:W-:Y:S06]  /*d5a0*/  BRA `(.L_x_12868) ;  /* 0xffffffc400d07947 */ /* 0x000fec000383ffff */
.L_x_12776:
[----:B-1----:R1:W2:Y:S02]  /*d5b0*/  SYNCS.PHASECHK.TRANS64.TRYWAIT P0, [R5+URZ+0x16860], R2 ;  /* 0x01686002050075a7 */ /* 0x0022a4000800017f */
[----:B--2---:R-:W-:Y:S05]  /*d5c0*/  @!P0 NANOSLEEP.SYNCS 0x989680 ;  /* 0x009896800000895d */ /* 0x004fea0003900000 */
[----:B------:R-:W2:Y:S02]  /*d5d0*/  @!P0 SYNCS.PHASECHK.TRANS64 P0, [R5+URZ+0x16860], R2 ;  /* 0x01686002050085a7 */ /* 0x000ea4000800007f */
[----:B--2---:R-:W-:Y:S05]  /*d5e0*/  @!P0 BRA `(.L_x_12776) ;  /* 0xfffffffc00f08947 */ /* 0x004fea000383ffff */
[----:B------:R-:W-:Y:S05]  /*d5f0*/  BRA `(.L_x_12869) ;  /* 0xffffffc800287947 */ /* 0x000fea000383ffff */
.L_x_12777:
        /* <DEDUP_REMOVED lines=8> */
.L_x_12871:
[----:B------:R-:W-:Y:S05]  /*d680*/  BSYNC B1 ;  /* 0x0000000000017941 */ /* 0x000fea0003800000 */
.L_x_12870:
[----:B------:R-:W-:Y:S01]  /*d690*/  IMAD.MOV.U32 R13, RZ, RZ, R16 ;  /* 0x000000ffff0d7224 */ /* 0x000fe200078e0010 */
[----:B------:R-:W-:Y:S01]  /*d6a0*/  MOV R15, 0xffffffff ;  /* 0xffffffff000f7802 */ /* 0x000fe20000000f00 */
[----:B------:R-:W-:Y:S01]  /*d6b0*/  IMAD.MOV.U32 R12, RZ, RZ, RZ ;  /* 0x000000ffff0c7224 */ /* 0x000fe200078e00ff */
[----:B------:R-:W-:Y:S01]  /*d6c0*/  MOV R3, R14 ;  /* 0x0000000e00037202 */ /* 0x000fe20000000f00 */
[----:B------:R-:W-:Y:S01]  /*d6d0*/  IMAD.MOV.U32 R11, RZ, RZ, 0x181f ;  /* 0x0000181fff0b7424 */ /* 0x000fe200078e00ff */
[----:B------:R-:W-:Y:S02]  /*d6e0*/  ISETP.LT.OR P1, PT, R8, 0x1, P2 ;  /* 0x000000010800780c */ /* 0x000fe40001721670 */
[----:B------:R-:W-:-:S11]  /*d6f0*/  LEA R6, R6, UR38, 0x1 ;  /* 0x0000002606067c11 */ /* 0x000fd6000f8e08ff */
[----:B------:R-:W-:Y:S05]  /*d700*/  WARPSYNC.COLLECTIVE R15, `(.L_x_12872) ;  /* 0x000000000f087348 */ /* 0x000fea0003c00000 */
[----:B------:R0:W1:Y:S02]  /*d710*/  SHFL.IDX P6, R14, R13, R12, R11 ;  /* 0x0000000c0d0e7389 */ /* 0x00006400000c000b */
[----:B01----:R-:W-:Y:S01]  /*d720*/  ENDCOLLECTIVE ;  /* 0x000000000000791b */ /* 0x003fe20003800000 */
.L_x_12872:
[----:B------:R-:W-:Y:S01]  /*d730*/  IMAD.MOV.U32 R13, RZ, RZ, R17 ;  /* 0x000000ffff0d7224 */ /* 0x000fe200078e0011 */
[----:B------:R-:W-:Y:S01]  /*d740*/  MOV R12, 0x1 ;  /* 0x00000001000c7802 */ /* 0x000fe20000000f00 */
[----:B------:R-:W-:-:S07]  /*d750*/  IMAD.MOV.U32 R2, RZ, RZ, R14 ;  /* 0x000000ffff027224 */ /* 0x000fce00078e000e */
[----:B------:R-:W-:Y:S05]  /*d760*/  WARPSYNC.COLLECTIVE R15, `(.L_x_12873) ;  /* 0x000000000f087348 */ /* 0x000fea0003c00000 */
[----:B------:R0:W1:Y:S02]  /*d770*/  SHFL.IDX P6, R14, R13, R12, R11 ;  /* 0x0000000c0d0e7389 */ /* 0x00006400000c000b */
[----:B01----:R-:W-:Y:S01]  /*d780*/  ENDCOLLECTIVE ;  /* 0x000000000000791b */ /* 0x003fe20003800000 */
.L_x_12873:
[----:B------:R-:W-:-:S05]  /*d790*/  IADD3 R2, P0, R2, R7, RZ ;  /* 0x0000000702027210 */ /* 0x000fca0007f1e0ff */
[----:B------:R-:W-:-:S05]  /*d7a0*/  IMAD.X R3, RZ, RZ, R3, P0 ;  /* 0x000000ffff037224 */ /* 0x000fca00000e0603 */
[----:B------:R-:W-:Y:S01]  /*d7b0*/  @!PT LDS RZ, [RZ] ;  /* 0x00000000fffff984 */ /* 0x000fe20000000800 */
[----:B------:R-:W-:Y:S01]  /*d7c0*/  @!PT LDS RZ, [RZ] ;  /* 0x00000000fffff984 */ /* 0x000fe20000000800 */
[----:B------:R-:W-:Y:S01]  /*d7d0*/  @!PT LDS RZ, [RZ] ;  /* 0x00000000fffff984 */ /* 0x000fe20000000800 */
[----:B------:R0:W-:Y:S01]  /*d7e0*/  LDGSTS.E.BYPASS.LTC128B.128 [R6+0x400], desc[UR50][R2.64], !P1 ;  /* 0x0040000002067fae */ /* 0x0001e2000c901d72 */
[----:B------:R-:W-:Y:S01]  /*d7f0*/  IMAD.MOV.U32 R13, RZ, RZ, R16 ;  /* 0x000000ffff0d7224 */ /* 0x000fe200078e0010 */
[----:B------:R-:W-:Y:S01]  /*d800*/  ISETP.LT.OR P1, PT, R8, 0x11, P2 ;  /* 0x000000110800780c */ /* 0x000fe20001721670 */
[----:B0-----:R-:W-:-:S12]  /*d810*/  IMAD.MOV.U32 R3, RZ, RZ, R14 ;  /* 0x000000ffff037224 */ /* 0x001fd800078e000e */
[----:B------:R-:W-:Y:S05]  /*d820*/  WARPSYNC.COLLECTIVE R15, `(.L_x_12874) ;  /* 0x000000000f087348 */ /* 0x000fea0003c00000 */
[----:B------:R0:W1:Y:S02]  /*d830*/  SHFL.IDX P6, R14, R13, R12, R11 ;  /* 0x0000000c0d0e7389 */ /* 0x00006400000c000b */
[----:B01----:R-:W-:Y:S01]  /*d840*/  ENDCOLLECTIVE ;  /* 0x000000000000791b */ /* 0x003fe20003800000 */
.L_x_12874:
[----:B------:R-:W-:Y:S02]  /*d850*/  IMAD.MOV.U32 R13, RZ, RZ, R17 ;  /* 0x000000ffff0d7224 */ /* 0x000fe400078e0011 */
[----:B------:R-:W-:Y:S02]  /*d860*/  IMAD.MOV.U32 R12, RZ, RZ, 0x2 ;  /* 0x00000002ff0c7424 */ /* 0x000fe400078e00ff */
[----:B------:R-:W-:-:S07]  /*d870*/  IMAD.MOV.U32 R2, RZ, RZ, R14 ;  /* 0x000000ffff027224 */ /* 0x000fce00078e000e */
[----:B------:R-:W-:Y:S05]  /*d880*/  WARPSYNC.COLLECTIVE R15, `(.L_x_12875) ;  /* 0x000000000f087348 */ /* 0x000fea0003c00000 */
[----:B------:R0:W1:Y:S02]  /*d890*/  SHFL.IDX P6, R14, R13, R12, R11 ;  /* 0x0000000c0d0e7389 */ /* 0x00006400000c000b */
[----:B01----:R-:W-:Y:S01]  /*d8a0*/  ENDCOLLECTIVE ;  /* 0x000000000000791b */ /* 0x003fe20003800000 */
.L_x_12875:
[----:B------:R-:W-:-:S04]  /*d8b0*/  IADD3 R2, P0, R2, R7, RZ ;  /* 0x0000000702027210 */ /* 0x000fc80007f1e0ff */
[----:B------:R-:W-:-:S05]  /*d8c0*/  IADD3.X R3, RZ, R3, RZ, P0, !PT ;  /* 0x00000003ff037210 */ /* 0x000fca00007fe4ff */
[----:B------:R-:W-:Y:S01]  /*d8d0*/  @!PT LDS RZ, [RZ] ;  /* 0x00000000fffff984 */ /* 0x000fe20000000800 */
[----:B------:R-:W-:Y:S01]  /*d8e0*/  @!PT LDS RZ, [RZ] ;  /* 0x00000000fffff984 */ /* 0x000fe20000000800 */
[----:B------:R-:W-:Y:S01]  /*d8f0*/  @!PT LDS RZ, [RZ] ;  /* 0x00000000fffff984 */ /* 0x000fe20000000800 */
[----:B------:R0:W-:Y:S01]  /*d900*/  LDGSTS.E.BYPASS.LTC128B.128 [R6+0xc00], desc[UR50][R2.64], !P1 ;  /* 0x00c0000002067fae */ /* 0x0001e2000c901d72 */
[----:B------:R-:W-:Y:S02]  /*d910*/  ISETP.LT.OR P1, PT, R8, 0x21, P2 ;  /* 0x000000210800780c */ /* 0x000fe40001721670 */
[----:B------:R-:W-:Y:S01]  /*d920*/  MOV R13, R16 ;  /* 0x00000010000d7202 */ /* 0x000fe20000000f00 */
[----:B0-----:R-:W-:-:S10]  /*d930*/  IMAD.MOV.U32 R3, RZ, RZ, R14 ;  /* 0x000000ffff037224 */ /* 0x001fd400078e000e */
[----:B------:R-:W-:Y:S05]  /*d940*/  WARPSYNC.COLLECTIVE R15, `(.L_x_12876) ;  /* 0x000000000f087348 */ /* 0x000fea0003c00000 */
[----:B------:R0:W1:Y:S02]  /*d950*/  SHFL.IDX P6, R14, R13, R12, R11 ;  /* 0x0000000c0d0e7389 */ /* 0x00006400000c000b */
[----:B01----:R-:W-:Y:S01]  /*d960*/  ENDCOLLECTIVE ;  /* 0x000000000000791b */ /* 0x003fe20003800000 */
.L_x_12876:
[----:B------:R-:W-:Y:S01]  /*d970*/  IMAD.MOV.U32 R13, RZ, RZ, R17 ;  /* 0x000000ffff0d7224 */ /* 0x000fe200078e0011 */
[----:B------:R-:W-:Y:S01]  /*d980*/  MOV R12, 0x3 ;  /* 0x00000003000c7802 */ /* 0x000fe20000000f00 */
[----:B------:R-:W-:-:S07]  /*d990*/  IMAD.MOV.U32 R2, RZ, RZ, R14 ;  /* 0x000000ffff027224 */ /* 0x000fce00078e000e */
[----:B------:R-:W-:Y:S05]  /*d9a0*/  WARPSYNC.COLLECTIVE R15, `(.L_x_12877) ;  /* 0x000000000f087348 */ /* 0x000fea0003c00000 */
[----:B------:R0:W1:Y:S02]  /*d9b0*/  SHFL.IDX P6, R14, R13, R12, R11 ;  /* 0x0000000c0d0e7389 */ /* 0x00006400000c000b */
[----:B01----:R-:W-:Y:S01]  /*d9c0*/  ENDCOLLECTIVE ;  /* 0x000000000000791b */ /* 0x003fe20003800000 */
.L_x_12877:
        /* <DEDUP_REMOVED lines=12> */
.L_x_12878:
[----:B------:R-:W-:Y:S02]  /*da90*/  IMAD.MOV.U32 R13, RZ, RZ, R17 ;  /* 0x000000ffff0d7224 */ /* 0x000fe400078e0011 */
[----:B------:R-:W-:Y:S02]  /*daa0*/  IMAD.MOV.U32 R12, RZ, RZ, 0x4 ;  /* 0x00000004ff0c7424 */ /* 0x000fe400078e00ff */
[----:B------:R-:W-:-:S07]  /*dab0*/  IMAD.MOV.U32 R2, RZ, RZ, R14 ;  /* 0x000000ffff027224 */ /* 0x000fce00078e000e */
[----:B------:R-:W-:Y:S05]  /*dac0*/  WARPSYNC.COLLECTIVE R15, `(.L_x_12879) ;  /* 0x000000000f087348 */ /* 0x000fea0003c00000 */
[----:B------:R0:W1:Y:S02]  /*dad0*/  SHFL.IDX P6, R14, R13, R12, R11 ;  /* 0x0000000c0d0e7389 */ /* 0x00006400000c000b */
[----:B01----:R-:W-:Y:S01]  /*dae0*/  ENDCOLLECTIVE ;  /* 0x000000000000791b */ /* 0x003fe20003800000 */
.L_x_12879:
        /* <DEDUP_REMOVED lines=12> */
.L_x_12880:
[----:B------:R-:W-:Y:S01]  /*dbb0*/  IMAD.MOV.U32 R13, RZ, RZ, R17 ;  /* 0x000000ffff0d7224 */ /* 0x000fe200078e0011 */
[----:B------:R-:W-:Y:S01]  /*dbc0*/  MOV R12, 0x5 ;  /* 0x00000005000c7802 */ /* 0x000fe20000000f00 */
[----:B------:R-:W-:-:S07]  /*dbd0*/  IMAD.MOV.U32 R2, RZ, RZ, R14 ;  /* 0x000000ffff027224 */ /* 0x000fce00078e000e */
[----:B------:R-:W-:Y:S05]  /*dbe0*/  WARPSYNC.COLLECTIVE R15, `(.L_x_12881) ;  /* 0x000000000f087348 */ /* 0x000fea0003c00000 */
[----:B------:R0:W1:Y:S02]  /*dbf0*/  SHFL.IDX P6, R14, R13, R12, R11 ;  /* 0x0000000c0d0e7389 */ /* 0x00006400000c000b */
[----:B01----:R-:W-:Y:S01]  /*dc00*/  ENDCOLLECTIVE ;  /* 0x000000000000791b */ /* 0x003fe20003800000 */
.L_x_12881:
        /* <DEDUP_REMOVED lines=12> */
.L_x_12882:
[----:B------:R-:W-:Y:S02]  /*dcd0*/  IMAD.MOV.U32 R13, RZ, RZ, R17 ;  /* 0x000000ffff0d7224 */ /* 0x000fe400078e0011 */
[----:B------:R-:W-:Y:S02]  /*dce0*/  IMAD.MOV.U32 R12, RZ, RZ, 0x6 ;  /* 0x00000006ff0c7424 */ /* 0x000fe400078e00ff */
[----:B------:R-:W-:-:S07]  /*dcf0*/  IMAD.MOV.U32 R2, RZ, RZ, R14 ;  /* 0x000000ffff027224 */ /* 0x000fce00078e000e */
[----:B------:R-:W-:Y:S05]  /*dd00*/  WARPSYNC.COLLECTIVE R15, `(.L_x_12883) ;  /* 0x000000000f087348 */ /* 0x000fea0003c00000 */
[----:B------:R0:W1:Y:S02]  /*dd10*/  SHFL.IDX P6, R14, R13, R12, R11 ;  /* 0x0000000c0d0e7389 */ /* 0x00006400000c000b */
[----:B01----:R-:W-:Y:S01]  /*dd20*/  ENDCOLLECTIVE ;  /* 0x000000000000791b */ /* 0x003fe20003800000 */
.L_x_12883:
        /* <DEDUP_REMOVED lines=12> */
.L_x_12884:
[----:B------:R-:W-:Y:S01]  /*ddf0*/  IMAD.MOV.U32 R13, RZ, RZ, R17 ;  /* 0x000000ffff0d7224 */ /* 0x000fe200078e0011 */
[----:B------:R-:W-:Y:S01]  /*de00*/  MOV R12, 0x7 ;  /* 0x00000007000c7802 */ /* 0x000fe20000000f00 */
[----:B------:R-:W-:-:S07]  /*de10*/  IMAD.MOV.U32 R2, RZ, RZ, R14 ;  /* 0x000000ffff027224 */ /* 0x000fce00078e000e */
[----:B------:R-:W-:Y:S05]  /*de20*/  WARPSYNC.COLLECTIVE R15, `(.L_x_12885) ;  /* 0x000000000f087348 */ /* 0x000fea0003c00000 */
[----:B------:R0:W1:Y:S02]  /*de30*/  SHFL.IDX P6, R14, R13, R12, R11 ;  /* 0x0000000c0d0e7389 */ /* 0x00006400000c000b */
[----:B01----:R-:W-:Y:S01]  /*de40*/  ENDCOLLECTIVE ;  /* 0x000000000000791b */ /* 0x003fe20003800000 */
.L_x_12885:
        /* <DEDUP_REMOVED lines=11> */
.L_x_12886:
[----:B------:R-:W-:Y:S01]  /*df00*/  IMAD.MOV.U32 R2, RZ, RZ, R14 ;  /* 0x000000ffff027224 */ /* 0x000fe200078e000e */
[----:B------:R-:W-:Y:S06]  /*df10*/  BRA `(.L_x_12887) ;  /* 0xffffffc000c47947 */ /* 0x000fec000383ffff */
.L_x_12783:
[----:B0-----:R0:W1:Y:S02]  /*df20*/  SYNCS.PHASECHK.TRANS64.TRYWAIT P0, [R4+URZ+0x16860], R3 ;  /* 0x01686003040075a7 */ /* 0x001064000800017f */
[----:B-1----:R-:W-:Y:S05]  /*df30*/  @!P0 NANOSLEEP.SYNCS 0x989680 ;  /* 0x009896800000895d */ /* 0x002fea0003900000 */
[----:B------:R-:W1:Y:S02]  /*df40*/  @!P0 SYNCS.PHASECHK.TRANS64 P0, [R4+URZ+0x16860], R3 ;  /* 0x01686003040085a7 */ /* 0x000e64000800007f */
[----:B-1----:R-:W-:Y:S05]  /*df50*/  @!P0 BRA `(.L_x_12783) ;  /* 0xfffffffc00f08947 */ /* 0x002fea000383ffff */
[----:B------:R-:W-:Y:S05]  /*df60*/  BRA `(.L_x_12888) ;  /* 0xffffffc400947947 */ /* 0x000fea000383ffff */
.L_x_12784:
        /* <DEDUP_REMOVED lines=8> */
.L_x_12890:
[----:B------:R-:W-:Y:S05]  /*dff0*/  BSYNC B0 ;  /* 0x0000000000007941 */ /* 0x000fea0003800000 */
.L_x_12889:
[----:B------:R-:W0:Y:S01]  /*e000*/  S2R R2, SR_TID.X ;  /* 0x0000000000027919 */ /* 0x000e220000002100 */
[----:B------:R-:W-:Y:S01]  /*e010*/  IMAD.MOV.U32 R13, RZ, RZ, R16 ;  /* 0x000000ffff0d7224 */ /* 0x000fe200078e0010 */
[----:B------:R-:W-:Y:S01]  /*e020*/  MOV R15, 0xffffffff ;  /* 0xffffffff000f7802 */ /* 0x000fe20000000f00 */
[----:B------:R-:W-:Y:S01]  /*e030*/  IMAD.MOV.U32 R12, RZ, RZ, RZ ;  /* 0x000000ffff0c7224 */ /* 0x000fe200078e00ff */
[----:B------:R-:W-:Y:S01]  /*e040*/  MOV R0, R14 ;  /* 0x0000000e00007202 */ /* 0x000fe20000000f00 */
[----:B------:R-:W-:Y:S01]  /*e050*/  IMAD.MOV.U32 R11, RZ, RZ, 0x181f ;  /* 0x0000181fff0b7424 */ /* 0x000fe200078e00ff */
[----:B------:R-:W-:-:S13]  /*e060*/  ISETP.LT.OR P1, PT, R6, 0x1, P2 ;  /* 0x000000010600780c */ /* 0x000fda0001721670 */
[----:B0-----:R-:W-:Y:S05]  /*e070*/  WARPSYNC.COLLECTIVE R15, `(.L_x_12891) ;  /* 0x000000000f087348 */ /* 0x001fea0003c00000 */
[----:B------:R1:W2:Y:S02]  /*e080*/  SHFL.IDX P6, R14, R13, R12, R11 ;  /* 0x0000000c0d0e7389 */ /* 0x0002a400000c000b */
[----:B012---:R-:W-:Y:S01]  /*e090*/  ENDCOLLECTIVE ;  /* 0x000000000000791b */ /* 0x007fe20003800000 */
.L_x_12891:
[----:B------:R-:W-:Y:S02]  /*e0a0*/  IMAD.MOV.U32 R13, RZ, RZ, R17 ;  /* 0x000000ffff0d7224 */ /* 0x000fe400078e0011 */
[----:B------:R-:W-:Y:S02]  /*e0b0*/  IMAD.MOV.U32 R12, RZ, RZ, 0x1 ;  /* 0x00000001ff0c7424 */ /* 0x000fe400078e00ff */
[----:B------:R-:W-:Y:S02]  /*e0c0*/  IMAD.SHL.U32 R5, R2, 0x8, RZ ;  /* 0x0000000802057824 */ /* 0x000fe400078e00ff */
[----:B------:R-:W-:-:S07]  /*e0d0*/  IMAD.MOV.U32 R2, RZ, RZ, R14 ;  /* 0x000000ffff027224 */ /* 0x000fce00078e000e */
[----:B------:R-:W-:Y:S05]  /*e0e0*/  WARPSYNC.COLLECTIVE R15, `(.L_x_12892) ;  /* 0x000000000f087348 */ /* 0x000fea0003c00000 */
[----:B------:R0:W1:Y:S02]  /*e0f0*/  SHFL.IDX P6, R14, R13, R12, R11 ;  /* 0x0000000c0d0e7389 */ /* 0x00006400000c000b */
[----:B01----:R-:W-:Y:S01]  /*e100*/  ENDCOLLECTIVE ;  /* 0x000000000000791b */ /* 0x003fe20003800000 */
.L_x_12892:
[----:B------:R-:W-:-:S05]  /*e110*/  LOP3.LUT R5, R5, 0x38, RZ, 0xc0, !PT ;  /* 0x0000003805057812 */ /* 0x000fca00078ec0ff */
[----:B------:R-:W-:-:S05]  /*e120*/  IMAD.SHL.U32 R5, R5, 0x2, RZ ;  /* 0x0000000205057824 */ /* 0x000fca00078e00ff */
[----:B------:R-:W-:Y:S02]  /*e130*/  IADD3 R2, P0, R2, R5, RZ ;  /* 0x0000000502027210 */ /* 0x000fe40007f1e0ff */
[----:B------:R-:W-:Y:S02]  /*e140*/  MOV R13, R16 ;  /* 0x00000010000d7202 */ /* 0x000fe40000000f00 */
[----:B------:R-:W-:Y:S02]  /*e150*/  IADD3.X R3, RZ, R0, RZ, P0, !PT ;  /* 0x00000000ff037210 */ /* 0x000fe400007fe4ff */
[----:B------:R-:W-:-:S05]  /*e160*/  LEA R0, R8, UR38, 0x1 ;  /* 0x0000002608007c11 */ /* 0x000fca000f8e08ff */
[----:B------:R-:W-:Y:S01]  /*e170*/  @!PT LDS RZ, [RZ] ;  /* 0x00000000fffff984 */ /* 0x000fe20000000800 */
[----:B------:R-:W-:Y:S01]  /*e180*/  @!PT LDS RZ, [RZ] ;  /* 0x00000000fffff984 */ /* 0x000fe20000000800 */
[----:B------:R-:W-:Y:S01]  /*e190*/  @!PT LDS RZ, [RZ] ;  /* 0x00000000fffff984 */ /* 0x000fe20000000800 */
[----:B------:R0:W-:Y:S01]  /*e1a0*/  LDGSTS.E.BYPASS.LTC128B.128 [R0+0x400], desc[UR50][R2.64], !P1 ;  /* 0x0040000002007fae */ /* 0x0001e2000c901d72 */
[----:B------:R-:W-:Y:S01]  /*e1b0*/  IMAD.MOV.U32 R7, RZ, RZ, R14 ;  /* 0x000000ffff077224 */ /* 0x000fe200078e000e */
[----:B------:R-:W-:-:S13]  /*e1c0*/  ISETP.LT.OR P1, PT, R6, 0x11, P2 ;  /* 0x000000110600780c */ /* 0x000fda0001721670 */
[----:B0-----:R-:W-:Y:S05]  /*e1d0*/  WARPSYNC.COLLECTIVE R15, `(.L_x_12893) ;  /* 0x000000000f087348 */ /* 0x001fea0003c00000 */
[----:B------:R1:W2:Y:S02]  /*e1e0*/  SHFL.IDX P6, R14, R13, R12, R11 ;  /* 0x0000000c0d0e7389 */ /* 0x0002a400000c000b */
[----:B012---:R-:W-:Y:S01]  /*e1f0*/  ENDCOLLECTIVE ;  /* 0x000000000000791b */ /* 0x007fe20003800000 */
.L_x_12893:
[----:B------:R-:W-:Y:S02]  /*e200*/  IMAD.MOV.U32 R13, RZ, RZ, R17 ;  /* 0x000000ffff0d7224 */ /* 0x000fe400078e0011 */
[----:B------:R-:W-:Y:S01]  /*e210*/  IMAD.MOV.U32 R12, RZ, RZ, 0x2 ;  /* 0x00000002ff0c7424 */ /* 0x000fe200078e00ff */
[----:B------:R-:W-:-:S13]  /*e220*/  IADD3 R2, P0, R14, R5, RZ ;  /* 0x000000050e027210 */ /* 0x000fda0007f1e0ff */
[----:B------:R-:W-:Y:S05]  /*e230*/  WARPSYNC.COLLECTIVE R15, `(.L_x_12894) ;  /* 0x000000000f087348 */ /* 0x000fea0003c00000 */
[----:B------:R0:W1:Y:S02]  /*e240*/  SHFL.IDX P6, R14, R13, R12, R11 ;  /* 0x0000000c0d0e7389 */ /* 0x00006400000c000b */
[----:B01----:R-:W-:Y:S01]  /*e250*/  ENDCOLLECTIVE ;  /* 0x000000000000791b */ /* 0x003fe20003800000 */
.L_x_12894:
[----:B------:R-:W-:-:S05]  /*e260*/  IMAD.X R3, RZ, RZ, R7, P0 ;  /* 0x000000ffff037224 */ /* 0x000fca00000e0607 */
[----:B------:R-:W-:Y:S01]  /*e270*/  @!PT LDS RZ, [RZ] ;  /* 0x00000000fffff984 */ /* 0x000fe20000000800 */
[----:B------:R-:W-:Y:S01]  /*e280*/  @!PT LDS RZ, [RZ] ;  /* 0x00000000fffff984 */ /* 0x000fe20000000800 */
[----:B------:R-:W-:Y:S01]  /*e290*/  @!PT LDS RZ, [RZ] ;  /* 0x00000000fffff984 */ /* 0x000fe20000000800 */
[----:B------:R0:W-:Y:S01]  /*e2a0*/  LDGSTS.E.BYPASS.LTC128B.128 [R0+0xc00], desc[UR50][R2.64], !P1 ;  /* 0x00c0000002007fae */ /* 0x0001e2000c901d72 */
[----:B------:R-:W-:Y:S01]  /*e2b0*/  ISETP.LT.OR P1, PT, R6, 0x21, P2 ;  /* 0x000000210600780c */ /* 0x000fe20001721670 */
[----:B------:R-:W-:Y:S01]  /*e2c0*/  IMAD.MOV.U32 R13, RZ, RZ, R16 ;  /* 0x000000ffff0d7224 */ /* 0x000fe200078e0010 */
[----:B------:R-:W-:-:S11]  /*e2d0*/  MOV R8, R14 ;  /* 0x0000000e00087202 */ /* 0x000fd60000000f00 */
[----:B0-----:R-:W-:Y:S05]  /*e2e0*/  WARPSYNC.COLLECTIVE R15, `(.L_x_12895) ;  /* 0x000000000f087348 */ /* 0x001fea0003c00000 */
[----:B------:R1:W2:Y:S02]  /*e2f0*/  SHFL.IDX P6, R14, R13, R12, R11 ;  /* 0x0000000c0d0e7389 */ /* 0x0002a400000c000b */
[----:B012---:R-:W-:Y:S01]  /*e300*/  ENDCOLLECTIVE ;  /* 0x000000000000791b */ /* 0x007fe20003800000 */
.L_x_12895:
[----:B------:R-:W-:Y:S01]  /*e310*/  MOV R13, R17 ;  /* 0x00000011000d7202 */ /* 0x000fe20000000f00 */
[----:B------:R-:W-:Y:S02]  /*e320*/  IMAD.MOV.U32 R12, RZ, RZ, 0x3 ;  /* 0x00000003ff0c7424 */ /* 0x000fe400078e00ff */
[----:B------:R-:W-:-:S07]  /*e330*/  IMAD.MOV.U32 R10, RZ, RZ, R14 ;  /* 0x000000ffff0a7224 */ /* 0x000fce00078e000e */
[----:B------:R-:W-:Y:S05]  /*e340*/  WARPSYNC.COLLECTIVE R15, `(.L_x_12896) ;  /* 0x000000000f087348 */ /* 0x000fea0003c00000 */
[----:B------:R0:W1:Y:S02]  /*e350*/  SHFL.IDX P6, R14, R13, R12, R11 ;  /* 0x0000000c0d0e7389 */ /* 0x00006400000c000b */
[----:B01----:R-:W-:Y:S01]  /*e360*/  ENDCOLLECTIVE ;  /* 0x000000000000791b */ /* 0x003fe20003800000 */
.L_x_12896:
        /* <DEDUP_REMOVED lines=8> */
[----:B------:R-:W-:-:S12]  /*e3f0*/  IMAD.MOV.U32 R7, RZ, RZ, R14 ;  /* 0x000000ffff077224 */ /* 0x000fd800078e000e */
[----:B0-----:R-:W-:Y:S05]  /*e400*/  WARPSYNC.COLLECTIVE R15, `(.L_x_12897) ;  /* 0x000000000f087348 */ /* 0x001fea0003c00000 */
[----:B------:R1:W2:Y:S02]  /*e410*/  SHFL.IDX P6, R14, R13, R12, R11 ;  /* 0x0000000c0d0e7389 */ /* 0x0002a400000c000b */
[----:B012---:R-:W-:Y:S01]  /*e420*/  ENDCOLLECTIVE ;  /* 0x000000000000791b */ /* 0x007fe20003800000 */
.L_x_12897:
[----:B------:R-:W-:Y:S02]  /*e430*/  IMAD.MOV.U32 R13, RZ, RZ, R17 ;  /* 0x000000ffff0d7224 */ /* 0x000fe400078e0011 */
[----:B------:R-:W-:Y:S01]  /*e440*/  IMAD.MOV.U32 R12, RZ, RZ, 0x4 ;  /* 0x00000004ff0c7424 */ /* 0x000fe200078e00ff */
[----:B------:R-:W-:-:S13]  /*e450*/  IADD3 R2, P0, R14, R5, RZ ;  /* 0x000000050e027210 */ /* 0x000fda0007f1e0ff */
[----:B------:R-:W-:Y:S05]  /*e460*/  WARPSYNC.COLLECTIVE R15, `(.L_x_12898) ;  /* 0x000000000f087348 */ /* 0x000fea0003c00000 */
[----:B------:R0:W1:Y:S02]  /*e470*/  SHFL.IDX P6, R14, R13, R12, R11 ;  /* 0x0000000c0d0e7389 */ /* 0x00006400000c000b */
[----:B01----:R-:W-:Y:S01]  /*e480*/  ENDCOLLECTIVE ;  /* 0x000000000000791b */ /* 0x003fe20003800000 */
.L_x_12898:
[----:B------:R-:W-:-:S05]  /*e490*/  IADD3.X R3, RZ, R7, RZ, P0, !PT ;  /* 0x00000007ff037210 */ /* 0x000fca00007fe4ff */
[----:B------:R-:W-:Y:S01]  /*e4a0*/  @!PT LDS RZ, [RZ] ;  /* 0x00000000fffff984 */ /* 0x000fe20000000800 */
[----:B------:R-:W-:Y:S01]  /*e4b0*/  @!PT LDS RZ, [RZ] ;  /* 0x00000000fffff984 */ /* 0x000fe20000000800 */
[----:B------:R-:W-:Y:S01]  /*e4c0*/  @!PT LDS RZ, [RZ] ;  /* 0x00000000fffff984 */ /* 0x000fe20000000800 */
[----:B------:R0:W-:Y:S01]  /*e4d0*/  LDGSTS.E.BYPASS.LTC128B.128 [R0+0x1c00], desc[UR50][R2.64], !P1 ;  /* 0x01c0000002007fae */ /* 0x0001e2000c901d72 */
[----:B------:R-:W-:Y:S02]  /*e4e0*/  ISETP.LT.OR P1, PT, R6, 0x41, P2 ;  /* 0x000000410600780c */ /* 0x000fe40001721670 */
[----:B------:R-:W-:Y:S01]  /*e4f0*/  MOV R13, R16 ;  /* 0x00000010000d7202 */ /* 0x000fe20000000f00 */
[----:B------:R-:W-:-:S10]  /*e500*/  IMAD.MOV.U32 R8, RZ, RZ, R14 ;  /* 0x000000ffff087224 */ /* 0x000fd400078e000e */
[----:B0-----:R-:W-:Y:S05]  /*e510*/  WARPSYNC.COLLECTIVE R15, `(.L_x_12899) ;  /* 0x000000000f087348 */ /* 0x001fea0003c00000 */
[----:B------:R1:W2:Y:S02]  /*e520*/  SHFL.IDX P6, R14, R13, R12, R11 ;  /* 0x0000000c0d0e7389 */ /* 0x0002a400000c000b */
[----:B012---:R-:W-:Y:S01]  /*e530*/  ENDCOLLECTIVE ;  /* 0x000000000000791b */ /* 0x007fe20003800000 */
.L_x_12899:
[----:B------:R-:W-:Y:S01]  /*e540*/  IMAD.MOV.U32 R13, RZ, RZ, R17 ;  /* 0x000000ffff0d7224 */ /* 0x000fe200078e0011 */
[----:B------:R-:W-:Y:S01]  /*e550*/  MOV R12, 0x5 ;  /* 0x00000005000c7802 */ /* 0x000fe20000000f00 */
[----:B------:R-:W-:-:S07]  /*e560*/  IMAD.MOV.U32 R10, RZ, RZ, R14 ;  /* 0x000000ffff0a7224 */ /* 0x000fce00078e000e */
[----:B------:R-:W-:Y:S05]  /*e570*/  WARPSYNC.COLLECTIVE R15, `(.L_x_12900) ;  /* 0x000000000f087348 */ /* 0x000fea0003c00000 */
[----:B------:R0:W1:Y:S02]  /*e580*/  SHFL.IDX P6, R14, R13, R12, R11 ;  /* 0x0000000c0d0e7389 */ /* 0x00006400000c000b */
[----:B01----:R-:W-:Y:S01]  /*e590*/  ENDCOLLECTIVE ;  /* 0x000000000000791b */ /* 0x003fe20003800000 */
.L_x_12900:
        /* <DEDUP_REMOVED lines=12> */
.L_x_12901:
[----:B------:R-:W-:Y:S01]  /*e660*/  MOV R13, R17 ;  /* 0x00000011000d7202 */ /* 0x000fe20000000f00 */
[----:B------:R-:W-:Y:S01]  /*e670*/  IMAD.MOV.U32 R12, RZ, RZ, 0x6 ;  /* 0x00000006ff0c7424 */ /* 0x000fe200078e00ff */
[----:B------:R-:W-:-:S13]  /*e680*/  IADD3 R2, P0, R14, R5, RZ ;  /* 0x000000050e027210 */ /* 0x000fda0007f1e0ff */
[----:B------:R-:W-:Y:S05]  /*e690*/  WARPSYNC.COLLECTIVE R15, `(.L_x_12902) ;  /* 0x000000000f087348 */ /* 0x000fea0003c00000 */
[----:B------:R0:W1:Y:S02]  /*e6a0*/  SHFL.IDX P6, R14, R13, R12, R11 ;  /* 0x0000000c0d0e7389 */ /* 0x00006400000c000b */
[----:B01----:R-:W-:Y:S01]  /*e6b0*/  ENDCOLLECTIVE ;  /* 0x000000000000791b */ /* 0x003fe20003800000 */
.L_x_12902:
[----:B------:R-:W-:-:S05]  /*e6c0*/  IMAD.X R3, RZ, RZ, R7, P0 ;  /* 0x000000ffff037224 */ /* 0x000fca00000e0607 */
[----:B------:R-:W-:Y:S01]  /*e6d0*/  @!PT LDS RZ, [RZ] ;  /* 0x00000000fffff984 */ /* 0x000fe20000000800 */
[----:B------:R-:W-:Y:S01]  /*e6e0*/  @!PT LDS RZ, [RZ] ;  /* 0x00000000fffff984 */ /* 0x000fe20000000800 */
[----:B------:R-:W-:Y:S01]  /*e6f0*/  @!PT LDS RZ, [RZ] ;  /* 0x00000000fffff984 */ /* 0x000fe20000000800 */
[----:B------:R0:W-:Y:S01]  /*e700*/  LDGSTS.E.BYPASS.LTC128B.128 [R0+0x2c00], desc[UR50][R2.64], !P1 ;  /* 0x02c0000002007fae */ /* 0x0001e2000c901d72 */
[----:B------:R-:W-:Y:S01]  /*e710*/  ISETP.LT.OR P1, PT, R6, 0x61, P2 ;  /* 0x000000610600780c */ /* 0x000fe20001721670 */
[----:B------:R-:W-:Y:S02]  /*e720*/  IMAD.MOV.U32 R13, RZ, RZ, R16 ;  /* 0x000000ffff0d7224 */ /* 0x000fe400078e0010 */
[----:B------:R-:W-:-:S10]  /*e730*/  IMAD.MOV.U32 R8, RZ, RZ, R14 ;  /* 0x000000ffff087224 */ /* 0x000fd400078e000e */
[----:B0-----:R-:W-:Y:S05]  /*e740*/  WARPSYNC.COLLECTIVE R15, `(.L_x_12903) ;  /* 0x000000000f087348 */ /* 0x001fea0003c00000 */
[----:B------:R1:W2:Y:S02]  /*e750*/  SHFL.IDX P6, R14, R13, R12, R11 ;  /* 0x0000000c0d0e7389 */ /* 0x0002a400000c000b */
[----:B012---:R-:W-:Y:S01]  /*e760*/  ENDCOLLECTIVE ;  /* 0x000000000000791b */ /* 0x007fe20003800000 */
.L_x_12903:
[----:B------:R-:W-:Y:S02]  /*e770*/  IMAD.MOV.U32 R13, RZ, RZ, R17 ;  /* 0x000000ffff0d7224 */ /* 0x000fe400078e0011 */
[----:B------:R-:W-:Y:S01]  /*e780*/  IMAD.MOV.U32 R12, RZ, RZ, 0x7 ;  /* 0x00000007ff0c7424 */ /* 0x000fe200078e00ff */
[----:B------:R-:W-:-:S07]  /*e790*/  MOV R10, R14 ;  /* 0x0000000e000a7202 */ /* 0x000fce0000000f00 */
[----:B------:R-:W-:Y:S05]  /*e7a0*/  WARPSYNC.COLLECTIVE R15, `(.L_x_12904) ;  /* 0x000000000f087348 */ /* 0x000fea0003c00000 */
[----:B------:R0:W1:Y:S02]  /*e7b0*/  SHFL.IDX P6, R14, R13, R12, R11 ;  /* 0x0000000c0d0e7389 */ /* 0x00006400000c000b */
[----:B01----:R-:W-:Y:S01]  /*e7c0*/  ENDCOLLECTIVE ;  /* 0x000000000000791b */ /* 0x003fe20003800000 */
.L_x_12904:
[----:B------:R-:W-:-:S05]  /*e7d0*/  IADD3 R2, P0, R10, R5, RZ ;  /* 0x000000050a027210 */ /* 0x000fca0007f1e0ff */
[----:B------:R-:W-:-:S05]  /*e7e0*/  IMAD.X R3, RZ, RZ, R8, P0 ;  /* 0x000000ffff037224 */ /* 0x000fca00000e0608 */
[----:B------:R-:W-:Y:S01]  /*e7f0*/  @!PT LDS RZ, [RZ] ;  /* 0x00000000fffff984 */ /* 0x000fe20000000800 */
[----:B------:R-:W-:Y:S01]  /*e800*/  @!PT LDS RZ, [RZ] ;  /* 0x00000000fffff984 */ /* 0x000fe20000000800 */
[----:B------:R-:W-:Y:S01]  /*e810*/  @!PT LDS RZ, [RZ] ;  /* 0x00000000fffff984 */ /* 0x000fe20000000800 */
[----:B------:R0:W-:Y:S01]  /*e820*/  LDGSTS.E.BYPASS.LTC128B.128 [R0+0x3400], desc[UR50][R2.64], !P1 ;  /* 0x0340000002007fae */ /* 0x0001e2000c901d72 */
[----:B------:R-:W-:Y:S01]  /*e830*/  IMAD.MOV.U32 R13, RZ, RZ, R16 ;  /* 0x000000ffff0d7224 */ /* 0x000fe200078e0010 */
[----:B------:R-:W-:-:S07]  /*e840*/  MOV R7, R14 ;  /* 0x0000000e00077202 */ /* 0x000fce0000000f00 */
[----:B0-----:R-:W-:Y:S05]  /*e850*/  WARPSYNC.COLLECTIVE R15, `(.L_x_12905) ;  /* 0x000000000f087348 */ /* 0x001fea0003c00000 */
[----:B------:R1:W2:Y:S02]  /*e860*/  SHFL.IDX P6, R14, R13, R12, R11 ;  /* 0x0000000c0d0e7389 */ /* 0x0002a400000c000b */
[----:B012---:R-:W-:Y:S01]  /*e870*/  ENDCOLLECTIVE ;  /* 0x000000000000791b */ /* 0x007fe20003800000 */
.L_x_12905:
[----:B------:R-:W-:Y:S05]  /*e880*/  BRA `(.L_x_12906) ;  /* 0xffffffc000347947 */ /* 0x000fea000383ffff */
.L_x_12789:
[----:B0-----:R0:W2:Y:S02]  /*e890*/  SYNCS.PHASECHK.TRANS64.TRYWAIT P0, [R7+URZ+0x16820], R0 ;  /* 0x01682000070075a7 */ /* 0x0010a4000800017f */
[----:B--2---:R-:W-:Y:S05]  /*e8a0*/  @!P0 NANOSLEEP.SYNCS 0x989680 ;  /* 0x009896800000895d */ /* 0x004fea0003900000 */
[----:B------:R-:W2:Y:S02]  /*e8b0*/  @!P0 SYNCS.PHASECHK.TRANS64 P0, [R7+URZ+0x16820], R0 ;  /* 0x01682000070085a7 */ /* 0x000ea4000800007f */
[----:B--2---:R-:W-:Y:S05]  /*e8c0*/  @!P0 BRA `(.L_x_12789) ;  /* 0xfffffffc00f08947 */ /* 0x004fea000383ffff */
[----:B------:R-:W-:Y:S05]  /*e8d0*/  BRA `(.L_x_12907) ;  /* 0xffffffc000cc7947 */ /* 0x000fea000383ffff */
.L_x_12790:
        /* <DEDUP_REMOVED lines=11> */
.L_x_12909:
[----:B------:R-:W-:Y:S05]  /*e990*/  BSYNC B0 ;  /* 0x0000000000007941 */ /* 0x000fea0003800000 */
.L_x_12908:
[----:B------:R-:W-:Y:S05]  /*e9a0*/  BRA `(.L_x_12910) ;  /* 0xffffffc000b47947 */ /* 0x000fea000383ffff */
.L_x_12793:
[----:B------:R-:W-:Y:S01]  /*e9b0*/  BSSY B1, `(.L_x_12911) ;  /* 0x0000006000017945 */ /* 0x000fe20003800000 */
[----:B------:R-:W-:-:S07]  /*e9c0*/  IMAD.MOV.U32 R15, RZ, RZ, -0x1 ;  /* 0xffffffffff0f7424 */ /* 0x000fce00078e00ff */
[----:B0-----:R-:W-:Y:S05]  /*e9d0*/  WARPSYNC.COLLECTIVE R15, `(.L_x_12912) ;  /* 0x000000000f0c7348 */ /* 0x001fea0003c00000 */
[----:B------:R-:W-:Y:S02]  /*e9e0*/  ELECT P6, UR62, PT ;  /* 0x00000000003e782f */ /* 0x000fe400038c0000 */
[----:B------:R-:W-:Y:S01]  /*e9f0*/  MOV R14, UR62 ;  /* 0x0000003e000e7c02 */ /* 0x000fe20008000f00 */
[----:B0-----:R-:W-:Y:S10]  /*ea00*/  ENDCOLLECTIVE ;  /* 0x000000000000791b */ /* 0x001ff40003800000 */
.L_x_12912:
[----:B------:R-:W-:Y:S05]  /*ea10*/  BSYNC B1 ;  /* 0x0000000000017941 */ /* 0x000fea0003800000 */
.L_x_12911:
[----:B------:R-:W-:Y:S05]  /*ea20*/  BRA `(.L_x_12913) ;  /* 0xffffffc000ac7947 */ /* 0x000fea000383ffff */
.L_x_12795:
[----:B0-----:R0:W1:Y:S02]  /*ea30*/  SYNCS.PHASECHK.TRANS64.TRYWAIT P1, [R5+URZ+0x16840], R0 ;  /* 0x01684000050075a7 */ /* 0x001064000802017f */
[----:B-1----:R-:W-:Y:S05]  /*ea40*/  @!P1 NANOSLEEP.SYNCS 0x989680 ;  /* 0x009896800000995d */ /* 0x002fea0003900000 */
[----:B------:R-:W1:Y:S02]  /*ea50*/  @!P1 SYNCS.PHASECHK.TRANS64 P1, [R5+URZ+0x16840], R0 ;  /* 0x01684000050095a7 */ /* 0x000e64000802007f */
[----:B-1----:R-:W-:Y:S05]  /*ea60*/  @!P1 BRA `(.L_x_12795) ;  /* 0xfffffffc00f09947 */ /* 0x002fea000383ffff */
[----:B------:R-:W-:Y:S05]  /*ea70*/  BRA `(.L_x_12914) ;  /* 0xffffffc000cc7947 */ /* 0x000fea000383ffff */
.L_x_12797:
[----:B-1----:R1:W2:Y:S02]  /*ea80*/  SYNCS.PHASECHK.TRANS64.TRYWAIT P1, [R3+URZ+0x16840], R2 ;  /* 0x01684002030075a7 */ /* 0x0022a4000802017f */
[----:B--2---:R-:W-:Y:S05]  /*ea90*/  @!P1 NANOSLEEP.SYNCS 0x989680 ;  /* 0x009896800000995d */ /* 0x004fea0003900000 */
[----:B------:R-:W2:Y:S02]  /*eaa0*/  @!P1 SYNCS.PHASECHK.TRANS64 P1, [R3+URZ+0x16840], R2 ;  /* 0x01684002030095a7 */ /* 0x000ea4000802007f */
[----:B--2---:R-:W-:Y:S05]  /*eab0*/  @!P1 BRA `(.L_x_12797) ;  /* 0xfffffffc00f09947 */ /* 0x004fea000383ffff */
[----:B------:R-:W-:Y:S05]  /*eac0*/  BRA `(.L_x_12915) ;  /* 0xffffffc000d87947 */ /* 0x000fea000383ffff */
.L_x_12799:
[----:B--2---:R2:W3:Y:S02]  /*ead0*/  SYNCS.PHASECHK.TRANS64.TRYWAIT P1, [R5+URZ+0x16860], R0 ;  /* 0x01686000050075a7 */ /* 0x0044e4000802017f */
[----:B---3--:R-:W-:Y:S05]  /*eae0*/  @!P1 NANOSLEEP.SYNCS 0x989680 ;  /* 0x009896800000995d */ /* 0x008fea0003900000 */
[----:B------:R-:W3:Y:S02]  /*eaf0*/  @!P1 SYNCS.PHASECHK.TRANS64 P1, [R5+URZ+0x16860], R0 ;  /* 0x01686000050095a7 */ /* 0x000ee4000802007f */
[----:B---3--:R-:W-:Y:S05]  /*eb00*/  @!P1 BRA `(.L_x_12799) ;  /* 0xfffffffc00f09947 */ /* 0x008fea000383ffff */
[----:B------:R-:W-:Y:S05]  /*eb10*/  BRA `(.L_x_12916) ;  /* 0xffffffc000d47947 */ /* 0x000fea000383ffff */
.L_x_12917:
        /* <DEDUP_REMOVED lines=14> */
.L_x_15862:


//--------------------- .text._ZN7cutlass13device_kernelIN5flash11enable_sm90INS1_16FlashAttnFwdSm90INS1_25CollectiveMainloopFwdSm90ILi2EN4cute5tupleIJNS5_1CILi1EEES8_S8_EEENS6_IJNS7_ILi192EEENS7_ILi128EEENS7_ILi64EEEEEELi64ENS_10bfloat16_tEfNS_4arch4Sm90ELb0ELb0ELb1ELb1ELb1ELb0ELb0ELb1ELb1ELb1ELb0ELb0EEENS1_21CollectiveEpilogueFwdINS6_IJSA_SC_SB_EEES9_SE_SG_Li384ELb1ELb1ELb0ELb0EEENS1_36VarlenDynamicPersistentTileSchedulerILi192ELi128ELi384ELi128ELb0ELb1ELb1ELb0ELb1ELb1EEEEEEEEEvNT_6ParamsE --------------------------
	.section	.text._ZN7cutlass13device_kernelIN5flash11enable_sm90INS1_16FlashAttnFwdSm90INS1_25CollectiveMainloopFwdSm90ILi2EN4cute5tupleIJNS5_1CILi1EEES8_S8_EEENS6_IJNS7_ILi192EEENS7_ILi128EEENS7_ILi64EEEEEELi64ENS_10bfloat16_tEfNS_4arch4Sm90ELb0ELb0ELb1ELb1ELb1ELb0ELb0ELb1ELb1ELb1ELb0ELb0EEENS1_21CollectiveEpilogueFwdINS6_IJSA_SC_SB_EEES9_SE_SG_Li384ELb1ELb1ELb0ELb0EEENS1_36VarlenDynamicPersistentTileSchedulerILi192ELi128ELi384ELi128ELb0ELb1ELb1ELb0ELb1ELb1EEEEEEEEEvNT_6ParamsE,"ax",@progbits
	.align	128
.text._ZN7cutlass13device_kernelIN5flash11enable_sm90INS1_16FlashAttnFwdSm90INS1_25CollectiveMainloopFwdSm90ILi2EN4cute5tupleIJNS5_1CILi1EEES8_S8_EEENS6_IJNS7_ILi192EEENS7_ILi128EEENS7_ILi64EEEEEELi64ENS_10bfloat16_tEfNS_4arch4Sm90ELb0ELb0ELb1ELb1ELb1ELb0ELb0ELb1ELb1ELb1ELb0ELb0EEENS1_21CollectiveEpilogueFwdINS6_IJSA_SC_SB_EEES9_SE_SG_Li384ELb1ELb1ELb0ELb0EEENS1_36VarlenDynamicPersistentTileSchedulerILi192ELi128ELi384ELi128ELb0ELb1ELb1ELb0ELb1ELb1EEEEEEEEEvNT_6ParamsE:
        .type           _ZN7cutlass13device_kernelIN5flash11enable_sm90INS1_16FlashAttnFwdSm90INS1_25CollectiveMainloopFwdSm90ILi2EN4cute5tupleIJNS5_1CILi1EEES8_S8_EEENS6_IJNS7_ILi192EEENS7_ILi128EEENS7_ILi64EEEEEELi64ENS_10bfloat16_tEfNS_4arch4Sm90ELb0ELb0ELb1ELb1ELb1ELb0ELb0ELb1ELb1ELb1ELb0ELb0EEENS1_21CollectiveEpilogueFwdINS6_IJSA_SC_SB_EEES9_SE_SG_Li384ELb1ELb1ELb0ELb0EEENS1_36VarlenDynamicPersistentTileSchedulerILi192ELi128ELi384ELi128ELb0ELb1ELb1ELb0ELb1ELb1EEEEEEEEEvNT_6ParamsE,@function
        .size           _ZN7cutlass13device_kernelIN5flash11enable_sm90INS1_16FlashAttnFwdSm90INS1_25CollectiveMainloopFwdSm90ILi2EN4cute5tupleIJNS5_1CILi1EEES8_S8_EEENS6_IJNS7_ILi192EEENS7_ILi128EEENS7_ILi64EEEEEELi64ENS_10bfloat16_tEfNS_4arch4Sm90ELb0ELb0ELb1ELb1ELb1ELb0ELb0ELb1ELb1ELb1ELb0ELb0EEENS1_21CollectiveEpilogueFwdINS6_IJSA_SC_SB_EEES9_SE_SG_Li384ELb1ELb1ELb0ELb0EEENS1_36VarlenDynamicPersistentTileSchedulerILi192ELi128ELi384ELi128ELb0ELb1ELb1ELb0ELb1ELb1EEEEEEEEEvNT_6ParamsE,(.L_x_15863 - _ZN7cutlass13device_kernelIN5flash11enable_sm90INS1_16FlashAttnFwdSm90INS1_25CollectiveMainloopFwdSm90ILi2EN4cute5tupleIJNS5_1CILi1EEES8_S8_EEENS6_IJNS7_ILi192EEENS7_ILi128EEENS7_ILi64EEEEEELi64ENS_10bfloat16_tEfNS_4arch4Sm90ELb0ELb0ELb1ELb1ELb1ELb0ELb0ELb1ELb1ELb1ELb0ELb0EEENS1_21CollectiveEpilogueFwdINS6_IJSA_SC_SB_EEES9_SE_SG_Li384ELb1ELb1ELb0ELb0EEENS1_36VarlenDynamicPersistentTileSchedulerILi192ELi128ELi384ELi128ELb0ELb1ELb1ELb0ELb1ELb1EEEEEEEEEvNT_6ParamsE)
        .other          _ZN7cutlass13device_kernelIN5flash11enable_sm90INS1_16FlashAttnFwdSm90INS1_25CollectiveMainloopFwdSm90ILi2EN4cute5tupleIJNS5_1CILi1EEES8_S8_EEENS6_IJNS7_ILi192EEENS7_ILi128EEENS7_ILi64EEEEEELi64ENS_10bfloat16_tEfNS_4arch4Sm90ELb0ELb0ELb1ELb1ELb1ELb0ELb0ELb1ELb1ELb1ELb0ELb0EEENS1_21CollectiveEpilogueFwdINS6_IJSA_SC_SB_EEES9_SE_SG_Li384ELb1ELb1ELb0ELb0EEENS1_36VarlenDynamicPersistentTileSchedulerILi192ELi128ELi384ELi128ELb0ELb1ELb1ELb0ELb1ELb1EEEEEEEEEvNT_6ParamsE,@"STO_CUDA_ENTRY STV_DEFAULT"
_ZN7cutlass13device_kernelIN5flash11enable_sm90INS1_16FlashAttnFwdSm90INS1_25CollectiveMainloopFwdSm90ILi2EN4cute5tupleIJNS5_1CILi1EEES8_S8_EEENS6_IJNS7_ILi192EEENS7_ILi128EEENS7_ILi64EEEEEELi64ENS_10bfloat16_tEfNS_4arch4Sm90ELb0ELb0ELb1ELb1ELb1ELb0ELb0ELb1ELb1ELb1ELb0ELb0EEENS1_21CollectiveEpilogueFwdINS6_IJSA_SC_SB_EEES9_SE_SG_Li384ELb1ELb1ELb0ELb0EEENS1_36VarlenDynamicPersistentTileSchedulerILi192ELi128ELi384ELi128ELb0ELb1ELb1ELb0ELb1ELb1EEEEEEEEEvNT_6ParamsE:
        /* <DEDUP_REMOVED lines=45> */
.L_x_12918:
        /* <DEDUP_REMOVED lines=22> */
.L_x_12919:
        /* <DEDUP_REMOVED lines=18> */
.L_x_12920:
        /* <DEDUP_REMOVED lines=22> */
.L_x_12921:
        /* <DEDUP_REMOVED lines=23> */
.L_x_12922:
        /* <DEDUP_REMOVED lines=8> */
.L_x_12924:
        /* <DEDUP_REMOVED lines=30> */
[----:B------:R-:W-:Y:S02]  /*0a80*/  LEA.HI R2, R3, R156, RZ, 0x5 ;  /* 0x0000009c03027211 */ /* 0x000fe400078f28ff */
[----:B------:R-:W-:Y:S01]  /*0a90*/  SHF.R.S32.HI R7, RZ, 0x4, R0 ;  /* 0x00000004ff077819 */ /* 0x000fe20000011400 */
[----:B------:R-:W-:Y:S01]  /*0aa0*/  IMAD.IADD R18, R156, 0x1, -R5 ;  /* 0x000000019c127824 */ /* 0x000fe200078e0a05 */
[----:B------:R-:W-:Y:S01]  /*0ab0*/  LOP3.LUT R5, R0, 0x3fffff0, RZ, 0xc0, !PT ;  /* 0x03fffff000057812 */ /* 0x000fe200078ec0ff */
[----:B------:R-:W-:Y:S01]  /*0ac0*/  IMAD.SHL.U32 R2, R2, 0x20, RZ ;  /* 0x0000002002027824 */ /* 0x000fe200078e00ff */
[----:B------:R-:W-:Y:S02]  /*0ad0*/  LEA.HI R0, R0, R7, RZ, 0x1 ;  /* 0x0000000700007211 */ /* 0x000fe400078f08ff */
[----:B------:R-:W-:-:S02]  /*0ae0*/  IADD3 R5, R156, -R5, RZ ;  /* 0x800000059c057210 */ /* 0x000fc40007ffe0ff */
[----:B------:R-:W-:Y:S02]  /*0af0*/  LOP3.LUT R2, R2, 0xfffffc00, RZ, 0xc0, !PT ;  /* 0xfffffc0002027812 */ /* 0x000fe400078ec0ff */
[----:B------:R-:W-:Y:S02]  /*0b00*/  LOP3.LUT R0, R0, 0x1ffffffe, RZ, 0xc0, !PT ;  /* 0x1ffffffe00007812 */ /* 0x000fe400078ec0ff */
[----:B------:R-:W-:Y:S01]  /*0b10*/  SHF.R.S32.HI R9, RZ, 0x1f, R18 ;  /* 0x0000001fff097819 */ /* 0x000fe20000011412 */
[----:B------:R-:W-:Y:S01]  /*0b20*/  IMAD R5, R5, 0x40, R2 ;  /* 0x0000004005057824 */ /* 0x000fe200078e0202 */
[----:B------:R-:W-:Y:S01]  /*0b30*/  LEA.HI R2, R3, R156, RZ, 0x2 ;  /* 0x0000009c03027211 */ /* 0x000fe200078f10ff */
[----:B------:R-:W-:Y:S01]  /*0b40*/  IMAD.IADD R0, R7, 0x1, -R0 ;  /* 0x0000000107007824 */ /* 0x000fe200078e0a00 */
[----:B------:R-:W-:Y:S02]  /*0b50*/  LEA.HI R4, R9, R18, RZ, 0x2 ;  /* 0x0000001209047211 */ /* 0x000fe400078f10ff */
[----:B------:R-:W-:Y:S01]  /*0b60*/  SHF.R.S32.HI R22, RZ, 0x7, R22 ;  /* 0x00000007ff167819 */ /* 0x000fe20000011416 */
[----:B------:R-:W-:Y:S01]  /*0b70*/  IMAD R154, R0, 0x8, R5 ;  /* 0x00000008009a7824 */ /* 0x000fe200078e0205 */
[----:B------:R-:W-:-:S02]  /*0b80*/  SHF.R.S32.HI R6, RZ, 0x2, R4 ;  /* 0x00000002ff067819 */ /* 0x000fc40000011404 */
[----:B------:R-:W-:Y:S01]  /*0b90*/  SHF.R.S32.HI R11, RZ, 0x1f, R4 ;  /* 0x0000001fff0b7819 */ /* 0x000fe20000011404 */
[----:B------:R-:W-:Y:S01]  /*0ba0*/  IMAD.HI R0, R22, 0x55555556, RZ ;  /* 0x5555555616007827 */ /* 0x000fe200078e02ff */
[----:B------:R-:W-:Y:S02]  /*0bb0*/  LOP3.LUT R5, R2, 0xfffffffc, RZ, 0xc0, !PT ;  /* 0xfffffffc02057812 */ /* 0x000fe400078ec0ff */
[----:B------:R-:W-:Y:S02]  /*0bc0*/  LEA.HI R11, R11, R6, RZ, 0x3 ;  /* 0x000000060b0b7211 */ /* 0x000fe400078f18ff */
[----:B------:R-:W-:Y:S01]  /*0bd0*/  LEA.HI R7, R0, R0, RZ, 0x1 ;  /* 0x0000000000077211 */ /* 0x000fe200078f08ff */
[----:B------:R-:W-:Y:S01]  /*0be0*/  IMAD.IADD R2, R156, 0x1, -R5 ;  /* 0x000000019c027824 */ /* 0x000fe200078e0a05 */
[----:B------:R-:W-:Y:S02]  /*0bf0*/  LOP3.LUT R11, R11, 0xfffffff8, RZ, 0xc0, !PT ;  /* 0xfffffff80b0b7812 */ /* 0x000fe400078ec0ff */
[----:B------:R-:W-:Y:S01]  /*0c00*/  LEA.HI R3, R3, R156, RZ, 0x3 ;  /* 0x0000009c03037211 */ /* 0x000fe200078f18ff */
[----:B------:R-:W-:Y:S01]  /*0c10*/  IMAD R7, R7, -0x3, R22 ;  /* 0xfffffffd07077824 */ /* 0x000fe200078e0216 */
[----:B------:R-:W-:Y:S01]  /*0c20*/  LEA.HI R0, R2, R2, RZ, 0x1 ;  /* 0x0000000202007211 */ /* 0x000fe200078f08ff */
[----:B------:R-:W-:Y:S01]  /*0c30*/  IMAD.IADD R6, R6, 0x1, -R11 ;  /* 0x0000000106067824 */ /* 0x000fe200078e0a0b */
[----:B------:R-:W-:-:S02]  /*0c40*/  LEA.HI R9, R9, R18, RZ, 0x5 ;  /* 0x0000001209097211 */ /* 0x000fc400078f28ff */
[----:B------:R-:W-:Y:S02]  /*0c50*/  LOP3.LUT R11, R0, 0x1ffffffe, RZ, 0xc0, !PT ;  /* 0x1ffffffe000b7812 */ /* 0x000fe400078ec0ff */
[----:B------:R-:W-:Y:S02]  /*0c60*/  LOP3.LUT R5, R3, 0xfffffff8, RZ, 0xc0, !PT ;  /* 0xfffffff803057812 */ /* 0x000fe400078ec0ff */
[----:B------:R-:W-:Y:S01]  /*0c70*/  SHF.R.S32.HI R9, RZ, 0x5, R9 ;  /* 0x00000005ff097819 */ /* 0x000fe20000011409 */
[----:B------:R-:W-:Y:S01]  /*0c80*/  IMAD.IADD R0, R2, 0x1, -R11 ;  /* 0x0000000102007824 */ /* 0x000fe200078e0a0b */
[----:B------:R-:W-:Y:S02]  /*0c90*/  IADD3 R2, R156, -R5, RZ ;  /* 0x800000059c027210 */ /* 0x000fe40007ffe0ff */
[----:B------:R-:W-:Y:S01]  /*0ca0*/  LOP3.LUT R13, R4, 0x7ffffffc, RZ, 0xc0, !PT ;  /* 0x7ffffffc040d7812 */ /* 0x000fe200078ec0ff */
[----:B------:R-:W-:Y:S01]  /*0cb0*/  IMAD R6, R9, 0x10, R6 ;  /* 0x0000001009067824 */ /* 0x000fe200078e0206 */
[----:B------:R-:W-:Y:S01]  /*0cc0*/  SHF.R.S32.HI R17, RZ, 0x3, R3 ;  /* 0x00000003ff117819 */ /* 0x000fe20000011403 */
[----:B------:R-:W-:-:S02]  /*0cd0*/  IMAD.SHL.U32 R16, R2, 0x8, RZ ;  /* 0x0000000802107824 */ /* 0x000fc400078e00ff */
[----:B------:R-:W-:Y:S02]  /*0ce0*/  IMAD.IADD R13, R18, 0x1, -R13 ;  /* 0x00000001120d7824 */ /* 0x000fe400078e0a0d */
[----:B------:R-:W-:Y:S01]  /*0cf0*/  IMAD R23, R7, 0x40, R6 ;  /* 0x0000004007177824 */ /* 0x000fe200078e0206 */
[----:B------:R-:W-:Y:S01]  /*0d00*/  SHF.R.S32.HI R155, RZ, 0x1f, R16 ;  /* 0x0000001fff9b7819 */ /* 0x000fe20000011410 */
[----:B------:R-:W-:Y:S02]  /*0d10*/  IMAD R152, R13, R152, 0x80 ;  /* 0x000000800d987424 */ /* 0x000fe400078e0298 */
[----:B------:R-:W-:-:S07]  /*0d20*/  IMAD R153, R0, 0x8, R23 ;  /* 0x0000000800997824 */ /* 0x000fce00078e0217 */
.L_x_12958:
        /* <DEDUP_REMOVED lines=19> */
[----:B------:R-:W-:Y:S01]  /*0e60*/  IMAD.U32 R6, RZ, RZ, UR10 ;  /* 0x0000000aff067e24 */ /* 0x000fe2000f8e00ff */
[----:B------:R-:W-:Y:S01]  /*0e70*/  MOV R5, UR9 ;  /* 0x0000000900057c02 */ /* 0x000fe20008000f00 */
[----:B------:R-:W-:Y:S01]  /*0e80*/  ULDC.64 UR8, c[0x0][0x418] ;  /* 0x0001060000087ab9 */ /* 0x000fe20000000a00 */
[----:B------:R-:W-:-:S03]  /*0e90*/  IMAD.U32 R7, RZ, RZ, UR11 ;  /* 0x0000000bff077e24 */ /* 0x000fc6000f8e00ff */
[----:B------:R-:W2:Y:S04]  /*0ea0*/  @P0 LDG.E R4, desc[UR50][R4.64] ;  /* 0x0000003204040981 */ /* 0x000ea8000c1e1900 */
[----:B------:R-:W3:Y:S01]  /*0eb0*/  @P1 LDG.E R6, desc[UR50][R6.64] ;  /* 0x0000003206061981 */ /* 0x000ee2000c1e1900 */
[----:B------:R-:W-:Y:S01]  /*0ec0*/  UISETP.NE.U32.AND UP0, UPT, UR8, URZ, UPT ;  /* 0x0000003f0800728c */ /* 0x000fe2000bf05070 */
[----:B------:R-:W-:Y:S01]  /*0ed0*/  IMAD.MOV.U32 R0, RZ, RZ, RZ ;  /* 0x000000ffff007224 */ /* 0x000fe200078e00ff */
[----:B------:R-:W-:Y:S01]  /*0ee0*/  UMOV UR40, UR6 ;  /* 0x0000000600287c82 */ /* 0x000fe20008000000 */
[----:B------:R-:W-:Y:S01]  /*0ef0*/  ULDC UR6, c[0x0][0x2f0] ;  /* 0x0000bc0000067ab9 */ /* 0x000fe20000000800 */
[----:B------:R-:W-:Y:S01]  /*0f00*/  UISETP.NE.AND.EX UP0, UPT, UR9, URZ, UPT, UP0 ;  /* 0x0000003f0900728c */ /* 0x000fe2000bf05300 */
[----:B------:R-:W-:Y:S01]  /*0f10*/  IMAD.MOV.U32 R3, RZ, RZ, RZ ;  /* 0x000000ffff037224 */ /* 0x000fe200078e00ff */
[----:B------:R-:W-:Y:S01]  /*0f20*/  UMOV UR42, URZ ;  /* 0x0000003f002a7c82 */ /* 0x000fe20008000000 */
[----:B------:R-:W-:Y:S01]  /*0f30*/  UMOV UR41, UR5 ;  /* 0x0000000500297c82 */ /* 0x000fe20008000000 */
[----:B------:R-:W-:Y:S01]  /*0f40*/  USEL UR4, UR4, 0x1, UP0 ;  /* 0x0000000104047887 */ /* 0x000fe20008000000 */
[----:B------:R-:W-:-:S02]  /*0f50*/  MOV R119, RZ ;  /* 0x000000ff00777202 */ /* 0x000fc40000000f00 */
[----:B------:R-:W-:Y:S02]  /*0f60*/  CS2R R24, SRZ ;  /* 0x0000000000187805 */ /* 0x000fe4000001ff00 */
[----:B------:R-:W-:Y:S01]  /*0f70*/  CS2R R26, SRZ ;  /* 0x00000000001a7805 */ /* 0x000fe2000001ff00 */
[----:B------:R-:W-:Y:S01]  /*0f80*/  UIMAD UR4, UR4, UR6, URZ ;  /* 0x00000006040472a4 */ /* 0x000fe2000f8e023f */
[----:B------:R-:W-:Y:S01]  /*0f90*/  CS2R R30, SRZ ;  /* 0x00000000001e7805 */ /* 0x000fe2000001ff00 */
[----:B------:R-:W-:Y:S01]  /*0fa0*/  IMAD.MOV.U32 R29, RZ, RZ, RZ ;  /* 0x000000ffff1d7224 */ /* 0x000fe200078e00ff */
[----:B------:R-:W-:Y:S02]  /*0fb0*/  CS2R R36, SRZ ;  /* 0x0000000000247805 */ /* 0x000fe4000001ff00 */
[----:B-----5:R-:W-:Y:S02]  /*0fc0*/  CS2R R14, SRZ ;  /* 0x00000000000e7805 */ /* 0x020fe4000001ff00 */
[----:B------:R-:W-:-:S02]  /*0fd0*/  CS2R R38, SRZ ;  /* 0x0000000000267805 */ /* 0x000fc4000001ff00 */
[----:B------:R-:W-:Y:S02]  /*0fe0*/  CS2R R12, SRZ ;  /* 0x00000000000c7805 */ /* 0x000fe4000001ff00 */
[----:B------:R-:W-:Y:S01]  /*0ff0*/  CS2R R40, SRZ ;  /* 0x0000000000287805 */ /* 0x000fe2000001ff00 */
[----:B------:R-:W-:Y:S01]  /*1000*/  IMAD.MOV.U32 R42, RZ, RZ, RZ ;  /* 0x000000ffff2a7224 */ /* 0x000fe200078e00ff */
[----:B--2---:R-:W-:Y:S02]  /*1010*/  @P0 R2UR UR42, R4 ;  /* 0x00000000042a02ca */ /* 0x004fe400000e0000 */
[----:B------:R-:W-:Y:S02]  /*1020*/  PLOP3.LUT P0, PT, PT, PT, PT, 0x80, 0x0 ;  /* 0x000000000000781c */ /* 0x000fe40003f0f070 */
[----:B---3--:R-:W-:Y:S01]  /*1030*/  @P1 R2UR UR4, R6 ;  /* 0x00000000060412ca */ /* 0x008fe200000e0000 */
[----:B------:R-:W-:-:S14]  /*1040*/  @P1 BRA `(.L_x_12925) ;  /* 0x0000000000341947 */ /* 0x000fdc0003800000 */
        /* <DEDUP_REMOVED lines=13> */
.L_x_12925:
[----:B------:R-:W-:Y:S01]  /*1120*/  UIADD3 UR42, -UR42, UR4, URZ ;  /* 0x000000042a2a7290 */ /* 0x000fe2000fffe13f */
[----:B------:R-:W-:Y:S02]  /*1130*/  CS2R R44, SRZ ;  /* 0x00000000002c7805 */ /* 0x000fe4000001ff00 */
[----:B------:R-:W-:Y:S02]  /*1140*/  MOV R43, RZ ;  /* 0x000000ff002b7202 */ /* 0x000fe40000000f00 */
[----:B------:R-:W-:Y:S01]  /*1150*/  CS2R R46, SRZ ;  /* 0x00000000002e7805 */ /* 0x000fe2000001ff00 */
[----:B------:R-:W-:Y:S01]  /*1160*/  UISETP.GE.AND UP0, UPT, UR42, 0x1, UPT ;  /* 0x000000012a00788c */ /* 0x000fe2000bf06270 */
[----:B------:R-:W-:Y:S01]  /*1170*/  CS2R R48, SRZ ;  /* 0x0000000000307805 */ /* 0x000fe2000001ff00 */
[----:B------:R-:W-:Y:S01]  /*1180*/  UIADD3 UR4, UR42, 0x7f, URZ ;  /* 0x0000007f2a047890 */ /* 0x000fe2000fffe03f */
[----:B------:R-:W-:Y:S02]  /*1190*/  CS2R R50, SRZ ;  /* 0x0000000000327805 */ /* 0x000fe4000001ff00 */
[----:B------:R-:W-:Y:S01]  /*11a0*/  CS2R R52, SRZ ;  /* 0x0000000000347805 */ /* 0x000fe2000001ff00 */
[----:B------:R-:W-:Y:S01]  /*11b0*/  IMAD.MOV.U32 R54, RZ, RZ, RZ ;  /* 0x000000ffff367224 */ /* 0x000fe200078e00ff */
[----:B------:R-:W-:Y:S01]  /*11c0*/  PLOP3.LUT P1, PT, PT, PT, UP0, 0x80, 0x0 ;  /* 0x000000000000781c */ /* 0x000fe20003f2f008 */
[----:B------:R-:W-:Y:S01]  /*11d0*/  USHF.R.S32.HI UR5, URZ, 0x1f, UR4 ;  /* 0x0000001f3f057899 */ /* 0x000fe20008011404 */
[----:B------:R-:W-:-:S03]  /*11e0*/  IMAD.MOV.U32 R56, RZ, RZ, RZ ;  /* 0x000000ffff387224 */ /* 0x000fc600078e00ff */
[----:B------:R-:W-:-:S08]  /*11f0*/  ULEA.HI UR45, UR5, UR4, URZ, 0x7 ;  /* 0x00000004052d7291 */ /* 0x000fd0000f8f383f */
[----:B------:R-:W-:Y:S05]  /*1200*/  @!P1 BRA `(.L_x_12926) ;  /* 0x0000005800109947 */ /* 0x000fea0003800000 */
[----:B------:R-:W0:Y:S01]  /*1210*/  SHFL.IDX PT, R0, R22, RZ, 0x1f ;  /* 0x00001fff16007589 */ /* 0x000e2200000e0000 */
[----:B------:R-:W1:Y:S01]  /*1220*/  S2UR UR43, SR_CgaCtaId ;  /* 0x00000000002b79c3 */ /* 0x000e620000008800 */
[----:B------:R-:W-:Y:S01]  /*1230*/  UMOV UR49, 0x400 ;  /* 0x0000040000317882 */ /* 0x000fe20000000000 */
[----:B------:R-:W-:Y:S01]  /*1240*/  USHF.R.S32.HI UR45, URZ, 0x7, UR45 ;  /* 0x000000073f2d7899 */ /* 0x000fe2000801142d */
[----:B0-----:R-:W-:Y:S01]  /*1250*/  R2UR UR44, R0 ;  /* 0x00000000002c72ca */ /* 0x001fe200000e0000 */
[----:B-1----:R-:W-:-:S12]  /*1260*/  ULEA UR49, UR43, UR49, 0x18 ;  /* 0x000000312b317291 */ /* 0x002fd8000f8ec03f */
[----:B------:R-:W-:Y:S02]  /*1270*/  UIMAD.WIDE UR4, UR44, 0x55555556, URZ ;  /* 0x555555562c0478a5 */ /* 0x000fe4000f8e023f */
[----:B------:R-:W-:Y:S02]  /*1280*/  UIADD3 UR4, UR49, 0x8400, URZ ;  /* 0x0000840031047890 */ /* 0x000fe4000fffe03f */
[----:B------:R-:W-:Y:S02]  /*1290*/  ULEA.HI UR5, UR5, UR5, URZ, 0x1 ;  /* 0x0000000505057291 */ /* 0x000fe4000f8f083f */
[----:B------:R-:W-:Y:S02]  /*12a0*/  ULOP3.LUT UP0, URZ, UR4, 0x3ff, URZ, 0xc0, !UPT ;  /* 0x000003ff043f7892 */ /* 0x000fe4000f80c03f */
[----:B------:R-:W-:-:S04]  /*12b0*/  UIMAD UR5, UR5, -0x3, UR44 ;  /* 0xfffffffd050578a4 */ /* 0x000fc8000f8e022c */
[----:B------:R-:W-:Y:S01]  /*12c0*/  PLOP3.LUT P0, PT, PT, PT, UP0, 0x80, 0x0 ;  /* 0x000000000000781c */ /* 0x000fe20003f0f008 */
[----:B------:R-:W-:-:S04]  /*12d0*/  ULEA UR5, UR5, UR4, 0xd ;  /* 0x0000000405057291 */ /* 0x000fc8000f8e683f */
[----:B------:R-:W-:-:S04]  /*12e0*/  USHF.R.U32.HI UR5, URZ, 0x4, UR5 ;  /* 0x000000043f057899 */ /* 0x000fc80008011605 */
        /* <DEDUP_REMOVED lines=18> */
.L_x_12927:
        /* <DEDUP_REMOVED lines=9> */
.L_x_13043:
[----:B------:R-:W-:Y:S05]  /*14a0*/  @!P0 BRA `(.L_x_12929) ;  /* 0x0000000000048947 */ /* 0x000fea0003800000 */
[----:B------:R-:W-:Y:S01]  /*14b0*/  BPT.TRAP 0x1 ;  /* 0x000000040000795c */ /* 0x000fe20000300000 */
.L_x_12929:
[----:B0-----:R-:W-:Y:S01]  /*14c0*/  IMAD.U32 R0, RZ, RZ, UR36 ;  /* 0x00000024ff007e24 */ /* 0x001fe2000f8e00ff */
[----:B------:R-:W-:-:S04]  /*14d0*/  MOV R3, UR46 ;  /* 0x0000002e00037c02 */ /* 0x000fc80008000f00 */
[----:B------:R-:W-:Y:S02]  /*14e0*/  LEA R0, R0, UR49, 0x3 ;  /* 0x0000003100007c11 */ /* 0x000fe4000f8e18ff */
[----:B------:R-:W-:-:S04]  /*14f0*/  SHF.L.U32 R3, R3, 0x1f, RZ ;  /* 0x0000001f03037819 */ /* 0x000fc800000006ff */
[----:B------:R0:W1:Y:S01]  /*1500*/  SYNCS.PHASECHK.TRANS64.TRYWAIT P1, [R0+URZ+0x16830], R3 ;  /* 0x01683003000075a7 */ /* 0x000062000802017f */
[----:B------:R-:W-:Y:S05]  /*1510*/  @!P0 BRA `(.L_x_12930) ;  /* 0x0000000000048947 */ /* 0x000fea0003800000 */
[----:B------:R-:W-:Y:S01]  /*1520*/  BPT.TRAP 0x1 ;  /* 0x000000040000795c */ /* 0x000fe20000300000 */
.L_x_12930:
[----:B------:R-:W-:Y:S01]  /*1530*/  IMAD.MOV.U32 R119, RZ, RZ, RZ ;  /* 0x000000ffff777224 */ /* 0x000fe200078e00ff */
[----:B-1----:R-:W-:Y:S06]  /*1540*/  @P1 BRA `(.L_x_12931) ;  /* 0x0000000000081947 */ /* 0x002fec0003800000 */
[----:B------:R-:W1:Y:S02]  /*1550*/  SYNCS.PHASECHK.TRANS64.TRYWAIT P1, [R0+URZ+0x16830], R3 ;  /* 0x01683003000075a7 */ /* 0x000e64000802017f */
[----:B-1----:R-:W-:Y:S05]  /*1560*/  @!P1 BRA `(.L_x_12932) ;  /* 0x000000c4007c9947 */ /* 0x002fea0003800000 */
.L_x_12931:
        /* <DEDUP_REMOVED lines=35> */
.L_x_12933:
        /* <DEDUP_REMOVED lines=139> */
[----:B------:R-:W-:Y:S01]  /*2050*/  MOV R98, R119 ;  /* 0x0000007700627202 */ /* 0x000fe20000000f00 */
[--C-:B------:R-:W-:Y:S01]  /*2060*/  IMAD.MOV.U32 R96, RZ, RZ, R119.reuse ;  /* 0x000000ffff607224 */ /* 0x100fe200078e0077 */
[----:B------:R-:W-:Y:S01]  /*2070*/  FMNMX.FTZ R72, R81, R72, !PT ;  /* 0x0000004851487209 */ /* 0x000fe20007810000 */
[----:B------:R-:W-:Y:S01]  /*2080*/  UPRMT UR6, UR43, 0x654, UR6 ;  /* 0x000006542b067896 */ /* 0x000fe20008000006 */
[--C-:B------:R-:W-:Y:S01]  /*2090*/  IMAD.MOV.U32 R94, RZ, RZ, R119.reuse ;  /* 0x000000ffff5e7224 */ /* 0x100fe200078e0077 */
[----:B------:R-:W1:Y:S01]  /*20a0*/  MUFU.TANH R15, R15 ;  /* 0x0000000f000f7308 */ /* 0x000e620000002400 */
[----:B--2---:R-:W-:Y:S01]  /*20b0*/  FSEL R13, R13, -INF , P3 ;  /* 0xff8000000d0d7808 */ /* 0x004fe20001800000 */
[--C-:B------:R-:W-:Y:S01]  /*20c0*/  IMAD.MOV.U32 R92, RZ, RZ, R119.reuse ;  /* 0x000000ffff5c7224 */ /* 0x100fe200078e0077 */
[----:B------:R-:W-:Y:S01]  /*20d0*/  ISETP.GT.AND P3, PT, R62, 0x29, PT ;  /* 0x000000293e00780c */ /* 0x000fe20003f64270 */
[----:B------:R-:W-:Y:S01]  /*20e0*/  IMAD.MOV.U32 R90, RZ, RZ, R119 ;  /* 0x000000ffff5a7224 */ /* 0x000fe200078e0077 */
[----:B------:R-:W-:-:S02]  /*20f0*/  FMNMX.FTZ R20, R13, R20, !PT ;  /* 0x000000140d147209 */ /* 0x000fc40007810000 */
[----:B------:R-:W-:Y:S01]  /*2100*/  SYNCS.ARRIVE.TRANS64.RED.A1T0 RZ, [UR6], RZ ;  /* 0x000000ffffff79a7 */ /* 0x000fe20008100406 */
        /* <DEDUP_REMOVED lines=187> */
[----:B------:R-:W-:Y:S01]  /*2cc0*/  MUFU.EX2 R120, R120 ;  /* 0x0000007800787308 */ /* 0x000fe20000000800 */
[-CC-:B------:R-:W-:Y:S01]  /*2cd0*/  FFMA.FTZ R128, R77, R12.reuse, -R6.reuse ;  /* 0x0000000c4d807223 */ /* 0x180fe20000010806 */
[-CC-:B------:R-:W-:Y:S01]  /*2ce0*/  FFMA.FTZ R75, R91, R12.reuse, -R6.reuse ;  /* 0x0000000c5b4b7223 */ /* 0x180fe20000010806 */
[----:B------:R-:W0:Y:S01]  /*2cf0*/  SHFL.BFLY PT, R31, R20, 0x2, 0x1f ;  /* 0x0c401f00141f7f89 */ /* 0x000e2200000e0000 */
        /* <DEDUP_REMOVED lines=16> */
[--C-:B------:R-:W-:Y:S01]  /*2e00*/  IMAD.MOV.U32 R117, RZ, RZ, R119.reuse ;  /* 0x000000ffff757224 */ /* 0x100fe200078e0077 */
[-C--:B------:R-:W-:Y:S01]  /*2e10*/  MOV R113, R119.reuse ;  /* 0x0000007700717202 */ /* 0x080fe20000000f00 */
[--C-:B------:R-:W-:Y:S01]  /*2e20*/  IMAD.MOV.U32 R115, RZ, RZ, R119.reuse ;  /* 0x000000ffff737224 */ /* 0x100fe200078e0077 */
[----:B------:R-:W-:Y:S01]  /*2e30*/  MOV R88, R119 ;  /* 0x0000007700587202 */ /* 0x000fe20000000f00 */
[----:B------:R-:W3:Y:S01]  /*2e40*/  MUFU.EX2 R124, R124 ;  /* 0x0000007c007c7308 */ /* 0x000ee20000000800 */
[--C-:B------:R-:W-:Y:S01]  /*2e50*/  IMAD.MOV.U32 R111, RZ, RZ, R119.reuse ;  /* 0x000000ffff6f7224 */ /* 0x100fe200078e0077 */
[----:B0-----:R-:W-:Y:S01]  /*2e60*/  FMNMX.FTZ R8, R20, R31, !PT ;  /* 0x0000001f14087209 */ /* 0x001fe20007810000 */
[----:B------:R-:W-:-:S02]  /*2e70*/  IMAD.MOV.U32 R109, RZ, RZ, R119 ;  /* 0x000000ffff6d7224 */ /* 0x000fc400078e0077 */
[----:B------:R-:W-:Y:S02]  /*2e80*/  IMAD.MOV.U32 R107, RZ, RZ, R119 ;  /* 0x000000ffff6b7224 */ /* 0x000fe400078e0077 */
[----:B------:R-:W0:Y:S01]  /*2e90*/  SHFL.BFLY PT, R31, R8, 0x1, 0x1f ;  /* 0x0c201f00081f7f89 */ /* 0x000e2200000e0000 */
[----:B------:R-:W4:Y:S08]  /*2ea0*/  MUFU.EX2 R67, R67 ;  /* 0x0000004300437308 */ /* 0x000f300000000800 */
[----:B------:R-:W5:Y:S08]  /*2eb0*/  MUFU.EX2 R126, R126 ;  /* 0x0000007e007e7308 */ /* 0x000f700000000800 */
[----:B------:R-:W5:Y:S01]  /*2ec0*/  MUFU.EX2 R69, R69 ;  /* 0x0000004500457308 */ /* 0x000f620000000800 */
        /* <DEDUP_REMOVED lines=10> */
[----:B-1----:R-:W-:Y:S01]  /*2f70*/  FADD.FTZ R3, R120, R63 ;  /* 0x0000003f78037221 */ /* 0x002fe20000010000 */
[-CC-:B------:R-:W-:Y:S01]  /*2f80*/  FFMA.FTZ R6, R7, R12.reuse, -R26.reuse ;  /* 0x0000000c07067223 */ /* 0x180fe2000001081a */
[-CC-:B------:R-:W-:Y:S01]  /*2f90*/  FFMA.FTZ R125, R9, R12.reuse, -R26.reuse ;  /* 0x0000000c097d7223 */ /* 0x180fe2000001081a */
[----:B------:R-:W-:Y:S01]  /*2fa0*/  MUFU.EX2 R121, R121 ;  /* 0x0000007900797308 */ /* 0x000fe20000000800 */
[----:B------:R-:W-:Y:S01]  /*2fb0*/  FADD.FTZ R30, R122, R3 ;  /* 0x000000037a1e7221 */ /* 0x000fe20000010000 */
[-CC-:B------:R-:W-:Y:S01]  /*2fc0*/  FFMA.FTZ R8, R13, R12.reuse, -R26.reuse ;  /* 0x0000000c0d087223 */ /* 0x180fe2000001081a */
[-CC-:B------:R-:W-:Y:S01]  /*2fd0*/  FFMA.FTZ R127, R15, R12.reuse, -R26.reuse ;  /* 0x0000000c0f7f7223 */ /* 0x180fe2000001081a */
[-C--:B------:R-:W-:Y:S01]  /*2fe0*/  FFMA.FTZ R10, R21, R12.reuse, -R26 ;  /* 0x0000000c150a7223 */ /* 0x080fe2000001081a */
[----:B--2---:R-:W-:Y:S01]  /*2ff0*/  FADD.FTZ R3, R65, R30 ;  /* 0x0000001e41037221 */ /* 0x004fe20000010000 */
[-CC-:B------:R-:W-:Y:S01]  /*3000*/  FFMA.FTZ R129, R25, R12.reuse, -R26.reuse ;  /* 0x0000000c19817223 */ /* 0x180fe2000001081a */
[-CC-:B------:R-:W-:Y:S01]  /*3010*/  FFMA.FTZ R14, R27, R12.reuse, -R26.reuse ;  /* 0x0000000c1b0e7223 */ /* 0x180fe2000001081a */
[----:B------:R-:W0:Y:S01]  /*3020*/  MUFU.EX2 R4, R4 ;  /* 0x0000000400047308 */ /* 0x000e220000000800 */
[----:B---3--:R-:W-:Y:S01]  /*3030*/  FADD.FTZ R32, R124, R3 ;  /* 0x000000037c207221 */ /* 0x008fe20000010000 */
[-CC-:B------:R-:W-:Y:S01]  /*3040*/  FFMA.FTZ R131, R29, R12.reuse, -R26.reuse ;  /* 0x0000000c1d837223 */ /* 0x180fe2000001081a */
[-CC-:B------:R-:W-:Y:S01]  /*3050*/  FFMA.FTZ R20, R33, R12.reuse, -R26.reuse ;  /* 0x0000000c21147223 */ /* 0x180fe2000001081a */
[-C--:B------:R-:W-:Y:S01]  /*3060*/  FFMA.FTZ R133, R35, R12.reuse, -R26 ;  /* 0x0000000c23857223 */ /* 0x080fe2000001081a */
[----:B----4-:R-:W-:Y:S01]  /*3070*/  FADD.FTZ R3, R67, R32 ;  /* 0x0000002043037221 */ /* 0x010fe20000010000 */
[-CC-:B------:R-:W-:Y:S01]  /*3080*/  FFMA.FTZ R24, R37, R12.reuse, -R26.reuse ;  /* 0x0000000c25187223 */ /* 0x180fe2000001081a */
[-CC-:B------:R-:W-:Y:S01]  /*3090*/  FFMA.FTZ R135, R39, R12.reuse, -R26.reuse ;  /* 0x0000000c27877223 */ /* 0x180fe2000001081a */
[----:B------:R-:W1:Y:S01]  /*30a0*/  MUFU.EX2 R123, R123 ;  /* 0x0000007b007b7308 */ /* 0x000e620000000800 */
[----:B-----5:R-:W-:Y:S01]  /*30b0*/  FADD.FTZ R32, R126, R3 ;  /* 0x000000037e207221 */ /* 0x020fe20000010000 */
        /* <DEDUP_REMOVED lines=139> */
[----:B------:R-:W-:Y:S02]  /*3970*/  F2FP.BF16.F32.PACK_AB R148, R103, R148 ;  /* 0x000000946794723e */ /* 0x000fe400000010ff */
[----:B------:R-:W-:-:S04]  /*3980*/  MOV R103, R119 ;  /* 0x0000007700677202 */ /* 0x000fc80000000f00 */
        /* <DEDUP_REMOVED lines=19> */
[----:B------:R-:W-:Y:S01]  /*3ac0*/  IMAD.MOV.U32 R105, RZ, RZ, R119 ;  /* 0x000000ffff697224 */ /* 0x000fe200078e0077 */
[----:B-1----:R-:W-:Y:S02]  /*3ad0*/  MOV R93, R119 ;  /* 0x00000077005d7202 */ /* 0x002fe40000000f00 */
        /* <DEDUP_REMOVED lines=26> */
.L_x_12945:
[----:B------:R-:W-:Y:S01]  /*3c80*/  ISETP.NE.AND P2, PT, RZ, UR44, PT ;  /* 0x0000002cff007c0c */ /* 0x000fe2000bf45270 */
[----:B------:R-:W-:-:S04]  /*3c90*/  UISETP.NE.AND UP0, UPT, UR21, 0x1, UPT ;  /* 0x000000011500788c */ /* 0x000fc8000bf05270 */
[----:B------:R-:W-:-:S04]  /*3ca0*/  USEL UR46, URZ, 0x1, UP0 ;  /* 0x000000013f2e7887 */ /* 0x000fc80008000000 */
[----:B------:R-:W-:-:S04]  /*3cb0*/  ULOP3.LUT UR46, UR22, UR46, URZ, 0x3c, !UPT ;  /* 0x0000002e162e7292 */ /* 0x000fc8000f8e3c3f */
[----:B------:R-:W-:Y:S08]  /*3cc0*/  @P2 BRA `(.L_x_12935) ;  /* 0x0000000000442947 */ /* 0x000ff00003800000 */
[----:B------:R-:W-:Y:S05]  /*3cd0*/  @!P0 BRA `(.L_x_12936) ;  /* 0x0000000000048947 */ /* 0x000fea0003800000 */
[----:B------:R-:W-:Y:S01]  /*3ce0*/  BPT.TRAP 0x1 ;  /* 0x000000040000795c */ /* 0x000fe20000300000 */
.L_x_12936:
        /* <DEDUP_REMOVED lines=12> */
.L_x_12937:
[----:B-1----:R-:W-:Y:S05]  /*3db0*/  @P1 BRA `(.L_x_12935) ;  /* 0x0000000000081947 */ /* 0x002fea0003800000 */
[----:B------:R-:W1:Y:S02]  /*3dc0*/  SYNCS.PHASECHK.TRANS64.TRYWAIT P1, [UR6+0x16830], R6 ;  /* 0x01683006ff0075a7 */ /* 0x000e640008020146 */
[----:B-1----:R-:W-:Y:S05]  /*3dd0*/  @!P1 BRA `(.L_x_12938) ;  /* 0x0000009c00749947 */ /* 0x002fea0003800000 */
.L_x_12935:
        /* <DEDUP_REMOVED lines=28> */
.L_x_12940:
[----:B------:R-:W0:Y:S01]  /*3fa0*/  S2UR UR7, SR_CgaCtaId ;  /* 0x00000000000779c3 */ /* 0x000e220000008800 */
[----:B------:R-:W-:Y:S01]  /*3fb0*/  UMOV UR6, 0x400 ;  /* 0x0000040000067882 */ /* 0x000fe20000000000 */
[----:B------:R-:W-:-:S04]  /*3fc0*/  MOV R6, UR22 ;  /* 0x0000001600067c02 */ /* 0x000fc80008000f00 */
[----:B------:R-:W-:Y:S01]  /*3fd0*/  SHF.L.U32 R6, R6, 0x1f, RZ ;  /* 0x0000001f06067819 */ /* 0x000fe200000006ff */
[----:B0-----:R-:W-:-:S04]  /*3fe0*/  ULEA UR6, UR7, UR6, 0x18 ;  /* 0x0000000607067291 */ /* 0x001fc8000f8ec03f */
[----:B------:R-:W-:-:S09]  /*3ff0*/  ULEA UR6, UR21, UR6, 0x3 ;  /* 0x0000000615067291 */ /* 0x000fd2000f8e183f */
[----:B------:R0:W1:Y:S01]  /*4000*/  SYNCS.PHASECHK.TRANS64.TRYWAIT P1, [UR6+0x16850], R6 ;  /* 0x01685006ff0075a7 */ /* 0x0000620008020146 */
[----:B------:R-:W-:Y:S05]  /*4010*/  @!P0 BRA `(.L_x_12941) ;  /* 0x0000000000048947 */ /* 0x000fea0003800000 */
[----:B------:R-:W-:Y:S01]  /*4020*/  BPT.TRAP 0x1 ;  /* 0x000000040000795c */ /* 0x000fe20000300000 */
.L_x_12941:
[----:B-1----:R-:W-:Y:S05]  /*4030*/  @P1 BRA `(.L_x_12939) ;  /* 0x0000000000081947 */ /* 0x002fea0003800000 */
[----:B------:R-:W1:Y:S02]  /*4040*/  SYNCS.PHASECHK.TRANS64.TRYWAIT P1, [UR6+0x16850], R6 ;  /* 0x01685006ff0075a7 */ /* 0x000e640008020146 */
[----:B-1----:R-:W-:Y:S05]  /*4050*/  @!P1 BRA `(.L_x_12942) ;  /* 0x0000009800ec9947 */ /* 0x002fea0003800000 */
.L_x_12939:
[----:B------:R-:W2:Y:S01]  /*4060*/  S2UR UR10, SR_CgaCtaId ;  /* 0x00000000000a79c3 */ /* 0x000ea20000008800 */
[----:B------:R-:W-:Y:S01]  /*4070*/  UMOV UR6, 0x400 ;  /* 0x0000040000067882 */ /* 0x000fe20000000000 */
[----:B------:R-:W-:Y:S01]  /*4080*/  WARPGROUP.ARRIVE ;  /* 0x00000000000079c5 */ /* 0x000fe20000000000 */
[----:B------:R-:W-:-:S05]  /*4090*/  UMOV UR7, 0x40000040 ;  /* 0x4000004000077882 */ /* 0x000fca0000000000 */
[----:B-1----:R-:W1:Y:S01]  /*40a0*/  S2R R7, SR_TID.X ;  /* 0x0000000000077919 */ /* 0x002e620000002100 */
[----:B0-----:R-:W-:Y:S01]  /*40b0*/  VIADD R6, R19, 0x9 ;  /* 0x0000000913067836 */ /* 0x001fe20000000000 */
[----:B--2---:R-:W-:-:S04]  /*40c0*/  ULEA UR14, UR10, UR6, 0x18 ;  /* 0x000000060a0e7291 */ /* 0x004fc8000f8ec03f */
[----:B------:R-:W-:-:S04]  /*40d0*/  UIADD3 UR6, UR14, 0x400, URZ ;  /* 0x000004000e067890 */ /* 0x000fc8000fffe03f */
[----:B------:R-:W-:-:S04]  /*40e0*/  USHF.R.U32.HI UR6, URZ, 0x4, UR6 ;  /* 0x000000043f067899 */ /* 0x000fc80008011606 */
[----:B------:R-:W-:Y:S01]  /*40f0*/  ULOP3.LUT UR6, UR6, 0x3fff, URZ, 0xc0, !UPT ;  /* 0x00003fff06067892 */ /* 0x000fe2000f8ec03f */
[----:B-1----:R-:W-:-:S03]  /*4100*/  ISETP.GE.U32.AND P1, PT, R7, 0x180, PT ;  /* 0x000001800700780c */ /* 0x002fc60003f26070 */
[----:B------:R-:W-:Y:S01]  /*4110*/  ULEA UR11, UR21, UR6, 0xa ;  /* 0x00000006150b7291 */ /* 0x000fe2000f8e503f */
[----:B------:R-:W-:-:S06]  /*4120*/  SEL R6, R6, 0x9, !P1 ;  /* 0x0000000906067807 */ /* 0x000fcc0004800000 */
[----:B------:R-:W-:Y:S02]  /*4130*/  UMOV UR6, UR11 ;  /* 0x0000000b00067c82 */ /* 0x000fe40008000000 */
        /* <DEDUP_REMOVED lines=40> */
.L_x_12943:
        /* <DEDUP_REMOVED lines=225> */
[----:B------:R-:W0:Y:S01]  /*51d0*/  MUFU.EX2 R4, R46 ;  /* 0x0000002e00047308 */ /* 0x000e220000000800 */
[-CC-:B------:R-:W-:Y:S01]  /*51e0*/  FFMA.FTZ R123, R15, R12.reuse, -R14.reuse ;  /* 0x0000000c0f7b7223 */ /* 0x180fe2000001080e */
[-CC-:B------:R-:W-:Y:S01]  /*51f0*/  FFMA.FTZ R20, R21, R12.reuse, -R14.reuse ;  /* 0x0000000c15147223 */ /* 0x180fe2000001080e */
[-CC-:B------:R-:W-:Y:S01]  /*5200*/  FFMA.FTZ R15, R29, R12.reuse, -R14.reuse ;  /* 0x0000000c1d0f7223 */ /* 0x180fe2000001080e */
[-C--:B------:R-:W-:Y:S01]  /*5210*/  FFMA.FTZ R30, R33, R12.reuse, -R14 ;  /* 0x0000000c211e7223 */ /* 0x080fe2000001080e */
[-C--:B------:R-:W-:Y:S01]  /*5220*/  FFMA.FTZ R130, R127, R12.reuse, -R42 ;  /* 0x0000000c7f827223 */ /* 0x080fe2000001082a */
[-C--:B------:R-:W-:Y:S01]  /*5230*/  FFMA.FTZ R127, R121, R12.reuse, -R14 ;  /* 0x0000000c797f7223 */ /* 0x080fe2000001080e */
[-CC-:B------:R-:W-:Y:S01]  /*5240*/  FFMA.FTZ R24, R37, R12.reuse, -R42.reuse ;  /* 0x0000000c25187223 */ /* 0x180fe2000001082a */
[----:B------:R-:W-:Y:S01]  /*5250*/  MUFU.EX2 R0, R0 ;  /* 0x0000000000007308 */ /* 0x000fe20000000800 */
[-C--:B------:R-:W-:Y:S01]  /*5260*/  FFMA.FTZ R25, R32, R12.reuse, -R42 ;  /* 0x0000000c20197223 */ /* 0x080fe2000001082a */
[-C--:B------:R-:W-:Y:S01]  /*5270*/  FFMA.FTZ R32, R39, R12.reuse, -R14 ;  /* 0x0000000c27207223 */ /* 0x080fe2000001080e */
[-C--:B------:R-:W-:Y:S01]  /*5280*/  FFMA.FTZ R6, R129, R12.reuse, -R42 ;  /* 0x0000000c81067223 */ /* 0x080fe2000001082a */
[-C--:B------:R-:W-:Y:S01]  /*5290*/  FFMA.FTZ R129, R125, R12.reuse, -R14 ;  /* 0x0000000c7d817223 */ /* 0x080fe2000001080e */
[-CC-:B------:R-:W-:Y:S01]  /*52a0*/  FFMA.FTZ R10, R41, R12.reuse, -R42.reuse ;  /* 0x0000000c290a7223 */ /* 0x180fe2000001082a */
[-C--:B------:R-:W-:Y:S01]  /*52b0*/  FFMA.FTZ R148, R34, R12.reuse, -R42 ;  /* 0x0000000c22947223 */ /* 0x080fe2000001082a */
[-C--:B------:R-:W-:Y:S01]  /*52c0*/  FFMA.FTZ R34, R43, R12.reuse, -R14 ;  /* 0x0000000c2b227223 */ /* 0x080fe2000001080e */
[----:B------:R-:W1:Y:S01]  /*52d0*/  MUFU.EX2 R9, R9 ;  /* 0x0000000900097308 */ /* 0x000e620000000800 */
[----:B0-----:R-:W-:Y:S01]  /*52e0*/  FFMA.FTZ R3, R4, R3, R7 ;  /* 0x0000000304037223 */ /* 0x001fe20000010007 */
[-C--:B------:R-:W-:Y:S01]  /*52f0*/  FFMA.FTZ R132, R131, R12.reuse, -R42 ;  /* 0x0000000c83847223 */ /* 0x080fe2000001082a */
[-C--:B------:R-:W-:Y:S01]  /*5300*/  FFMA.FTZ R131, R45, R12.reuse, -R14 ;  /* 0x0000000c2d837223 */ /* 0x080fe2000001080e */
[-C--:B------:R-:W-:Y:S01]  /*5310*/  FFMA.FTZ R13, R36, R12.reuse, -R42 ;  /* 0x0000000c240d7223 */ /* 0x080fe2000001082a */
[-CC-:B------:R-:W-:Y:S01]  /*5320*/  FFMA.FTZ R36, R47, R12.reuse, -R14.reuse ;  /* 0x0000000c2f247223 */ /* 0x180fe2000001080e */
[-C--:B------:R-:W-:Y:S01]  /*5330*/  FFMA.FTZ R21, R49, R12.reuse, -R14 ;  /* 0x0000000c31157223 */ /* 0x080fe2000001080e */
[-CC-:B------:R-:W-:Y:S01]  /*5340*/  FFMA.FTZ R133, R133, R12.reuse, -R42.reuse ;  /* 0x0000000c85857223 */ /* 0x180fe2000001082a */
[----:B------:R-:W0:Y:S01]  /*5350*/  MUFU.EX2 R120, R120 ;  /* 0x0000007800787308 */ /* 0x000e220000000800 */
[-C--:B------:R-:W-:Y:S01]  /*5360*/  FFMA.FTZ R150, R38, R12.reuse, -R42 ;  /* 0x0000000c26967223 */ /* 0x080fe2000001082a */
[-C--:B------:R-:W-:Y:S01]  /*5370*/  FFMA.FTZ R38, R51, R12.reuse, -R14 ;  /* 0x0000000c33267223 */ /* 0x080fe2000001080e */
[-C--:B------:R-:W-:Y:S01]  /*5380*/  FFMA.FTZ R134, R135, R12.reuse, -R42 ;  /* 0x0000000c87867223 */ /* 0x080fe2000001082a */
[-C--:B------:R-:W-:Y:S01]  /*5390*/  FFMA.FTZ R29, R53, R12.reuse, -R14 ;  /* 0x0000000c351d7223 */ /* 0x080fe2000001080e */
[-CC-:B------:R-:W-:Y:S01]  /*53a0*/  FFMA.FTZ R142, R151, R12.reuse, -R42.reuse ;  /* 0x0000000c978e7223 */ /* 0x180fe2000001082a */
[-CC-:B------:R-:W-:Y:S01]  /*53b0*/  FFMA.FTZ R135, R137, R12.reuse, -R42.reuse ;  /* 0x0000000c89877223 */ /* 0x180fe2000001082a */
[-C--:B------:R-:W-:Y:S01]  /*53c0*/  FFMA.FTZ R151, R40, R12.reuse, -R42 ;  /* 0x0000000c28977223 */ /* 0x080fe2000001082a */
[----:B------:R-:W2:Y:S01]  /*53d0*/  MUFU.EX2 R8, R8 ;  /* 0x0000000800087308 */ /* 0x000ea20000000800 */
[----:B-1----:R-:W-:Y:S01]  /*53e0*/  FFMA.FTZ R5, R0, R5, R9 ;  /* 0x0000000500057223 */ /* 0x002fe20000010009 */
[-C--:B------:R-:W-:Y:S01]  /*53f0*/  FFMA.FTZ R40, R55, R12.reuse, -R14 ;  /* 0x0000000c37287223 */ /* 0x080fe2000001080e */
[-C--:B------:R-:W-:Y:S01]  /*5400*/  FFMA.FTZ R136, R139, R12.reuse, -R42 ;  /* 0x0000000c8b887223 */ /* 0x080fe2000001082a */
[-C--:B------:R-:W-:Y:S01]  /*5410*/  FFMA.FTZ R33, R57, R12.reuse, -R14 ;  /* 0x0000000c39217223 */ /* 0x080fe2000001080e */
        /* <DEDUP_REMOVED lines=145> */
.L_x_12944:
        /* <DEDUP_REMOVED lines=76> */
.L_x_12934:
[----:B------:R-:W-:Y:S06]  /*61f0*/  BAR.ARV 0x8, 0x200 ;  /* 0x0208000000007b1d */ /* 0x000fec0000002000 */
[----:B------:R-:W-:Y:S05]  /*6200*/  @!P0 BRA `(.L_x_12946) ;  /* 0x0000000000048947 */ /* 0x000fea0003800000 */
[----:B------:R-:W-:Y:S01]  /*6210*/  BPT.TRAP 0x1 ;  /* 0x000000040000795c */ /* 0x000fe20000300000 */
.L_x_12946:
        /* <DEDUP_REMOVED lines=9> */
.L_x_12947:
[----:B-1----:R-:W-:Y:S05]  /*62b0*/  @P1 BRA `(.L_x_12948) ;  /* 0x0000000000081947 */ /* 0x002fea0003800000 */
[----:B------:R-:W1:Y:S02]  /*62c0*/  SYNCS.PHASECHK.TRANS64.TRYWAIT P1, [UR5+0x16850], R0 ;  /* 0x01685000ff0075a7 */ /* 0x000e640008020145 */
[----:B-1----:R-:W-:Y:S05]  /*62d0*/  @!P1 BRA `(.L_x_12949) ;  /* 0x0000007800649947 */ /* 0x002fea0003800000 */
.L_x_12948:
        /* <DEDUP_REMOVED lines=9> */
[----:B------:R-:W-:-:S04]  /*6370*/  ULEA UR4, UR36, UR4, 0xa ;  /* 0x0000000424047291 */ /* 0x000fc8000f8e503f */
[----:B------:R-:W-:-:S03]  /*6380*/  UIADD3 UR6, UR4, 0x80, URZ ;  /* 0x0000008004067890 */ /* 0x000fc6000fffe03f */
[----:B------:R-:W-:Y:S02]  /*6390*/  UMOV UR10, UR4 ;  /* 0x00000004000a7c82 */ /* 0x000fe40008000000 */
[----:B------:R-:W-:Y:S01]  /*63a0*/  HGMMA.64x64x16.F32.BF16 R88, R120, gdesc[UR8].tnspB, R88, gsb0 ;  /* 0x40e0000878587df0 */ /* 0x000fe20008001858 */
[----:B------:R-:W-:Y:S01]  /*63b0*/  UMOV UR11, 0x40000040 ;  /* 0x40000040000b7882 */ /* 0x000fe20000000000 */
[----:B------:R-:W-:Y:S01]  /*63c0*/  UMOV UR10, UR6 ;  /* 0x00000006000a7c82 */ /* 0x000fe20008000000 */
[----:B------:R-:W-:Y:S01]  /*63d0*/  UIADD3 UR6, UR4, 0x100, URZ ;  /* 0x0000010004067890 */ /* 0x000fe2000fffe03f */
[----:B0-----:R-:W-:Y:S01]  /*63e0*/  FADD.FTZ R0, R0, R3 ;  /* 0x0000000300007221 */ /* 0x001fe20000010000 */
[----:B------:R-:W-:Y:S02]  /*63f0*/  IMAD.MOV.U32 R3, RZ, RZ, -0x800000 ;  /* 0xff800000ff037424 */ /* 0x000fe400078e00ff */
[----:B-1----:R-:W-:Y:S02]  /*6400*/  FADD.FTZ R4, R4, R5 ;  /* 0x0000000504047221 */ /* 0x002fe40000010000 */
        /* <DEDUP_REMOVED lines=15> */
[----:B------:R-:W-:Y:S02]  /*6500*/  WARPGROUP.DEPBAR.LE gsb0, 0x0 ;  /* 0x00008000000079c5 */ /* 0x000fe40000010000 */
[----:B------:R-:W-:Y:S01]  /*6510*/  WARPGROUP.ARRIVE ;  /* 0x00000000000079c5 */ /* 0x000fe20000000000 */
[----:B-1----:R-:W-:-:S04]  /*6520*/  @P2 FMUL.FTZ R8, R7, 0.69314718246459960938 ;  /* 0x3f31721807082820 */ /* 0x002fc80000410000 */
[----:B------:R-:W-:Y:S01]  /*6530*/  @P2 FFMA.FTZ R0, R13, R31, R8 ;  /* 0x0000001f0d002223 */ /* 0x000fe20000010008 */
        /* <DEDUP_REMOVED lines=37> */
[----:B0-23--:R-:W-:Y:S05]  /*6790*/  @!P0 BRA `(.L_x_12950) ;  /* 0x0000000000048947 */ /* 0x00dfea0003800000 */
[----:B------:R-:W-:Y:S01]  /*67a0*/  BPT.TRAP 0x1 ;  /* 0x000000040000795c */ /* 0x000fe20000300000 */
.L_x_12950:
        /* <DEDUP_REMOVED lines=42> */
.L_x_12926:
        /* <DEDUP_REMOVED lines=18> */
[----:B------:R-:W-:Y:S01]  /*6b70*/  F2FP.BF16.F32.PACK_AB R36, R29, R36 ;  /* 0x000000241d24723e */ /* 0x000fe200000010ff */
[----:B------:R-:W-:Y:S01]  /*6b80*/  BAR.SYNC.DEFER_BLOCKING 0x1, 0x180 ;  /* 0x0046000000007b1d */ /* 0x000fe20000010000 */
[----:B------:R-:W-:-:S02]  /*6b90*/  F2FP.BF16.F32.PACK_AB R37, R27, R30 ;  /* 0x0000001e1b25723e */ /* 0x000fc400000010ff */
[----:B------:R-:W-:-:S03]  /*6ba0*/  F2FP.BF16.F32.PACK_AB R38, R25, R26 ;  /* 0x0000001a1926723e */ /* 0x000fc600000010ff */
[----:B------:R-:W-:Y:S02]  /*6bb0*/  ULDC.64 UR8, c[0x0][0xc00] ;  /* 0x0003000000087ab9 */ /* 0x000fe40000000a00 */
[----:B------:R-:W1:Y:S01]  /*6bc0*/  LDC R29, c[0x0][0xbe8] ;  /* 0x0002fa00ff1d7b82 */ /* 0x000e620000000800 */
[----:B------:R-:W-:Y:S01]  /*6bd0*/  UIMAD.WIDE UR8, UR38, 0x4, UR8 ;  /* 0x00000004260878a5 */ /* 0x000fe2000f8e0208 */
[----:B------:R-:W-:Y:S01]  /*6be0*/  UMOV UR4, URZ ;  /* 0x0000003f00047c82 */ /* 0x000fe20008000000 */
[----:B------:R-:W-:Y:S01]  /*6bf0*/  USHF.R.S32.HI UR18, URZ, 0x1f, UR41 ;  /* 0x0000001f3f127899 */ /* 0x000fe20008011429 */
[----:B------:R-:W-:-:S03]  /*6c00*/  ULDC.64 UR10, c[0x0][0xb90] ;  /* 0x0002e400000a7ab9 */ /* 0x000fc60000000a00 */
[----:B------:R-:W-:Y:S01]  /*6c10*/  IMAD.U32 R25, RZ, RZ, UR9 ;  /* 0x00000009ff197e24 */ /* 0x000fe2000f8e00ff */
[----:B------:R-:W-:Y:S01]  /*6c20*/  ULDC.64 UR14, c[0x0][0xc08] ;  /* 0x00030200000e7ab9 */ /* 0x000fe20000000a00 */
[----:B------:R-:W-:Y:S01]  /*6c30*/  ULDC.64 UR16, c[0x0][0xb98] ;  /* 0x0002e60000107ab9 */ /* 0x000fe20000000a00 */
[----:B------:R-:W-:Y:S02]  /*6c40*/  MOV R20, R28 ;  /* 0x0000001c00147202 */ /* 0x000fe40000000f00 */
[----:B0-----:R-:W-:-:S03]  /*6c50*/  MOV R21, R5 ;  /* 0x0000000500157202 */ /* 0x001fc60000000f00 */
[----:B------:R-:W-:-:S03]  /*6c60*/  IMAD.WIDE R4, R154, 0x2, R20 ;  /* 0x000000029a047825 */ /* 0x000fc600078e0214 */
[C---:B------:R-:W-:Y:S02]  /*6c70*/  IADD3 R11, P2, R4.reuse, 0x20, RZ ;  /* 0x00000020040b7810 */ /* 0x040fe40007f5e0ff */
[C---:B------:R-:W-:Y:S02]  /*6c80*/  IADD3 R9, P1, R4.reuse, 0x40, RZ ;  /* 0x0000004004097810 */ /* 0x040fe40007f3e0ff */
[C---:B------:R-:W-:Y:S02]  /*6c90*/  IADD3 R33, P0, R4.reuse, 0x60, RZ ;  /* 0x0000006004217810 */ /* 0x040fe40007f1e0ff */
        /* <DEDUP_REMOVED lines=9> */
[----:B------:R-:W-:Y:S01]  /*6d30*/  IMAD.X R11, RZ, RZ, R5, P2 ;  /* 0x000000ffff0b7224 */ /* 0x000fe200010e0605 */
[----:B------:R-:W-:-:S02]  /*6d40*/  LOP3.LUT R8, R8, R9, RZ, 0x3c, !PT ;  /* 0x0000000908087212 */ /* 0x000fc400078e3cff */
[----:B------:R-:W-:Y:S01]  /*6d50*/  LOP3.LUT R4, R7, R4, RZ, 0x3c, !PT ;  /* 0x0000000407047212 */ /* 0x000fe200078e3cff */
[----:B------:R-:W-:Y:S01]  /*6d60*/  IMAD.X R7, RZ, RZ, R5, P0 ;  /* 0x000000ffff077224 */ /* 0x000fe200000e0605 */
[----:B------:R-:W-:Y:S02]  /*6d70*/  IADD3.X R9, RZ, R5, RZ, P1, !PT ;  /* 0x00000005ff097210 */ /* 0x000fe40000ffe4ff */
[----:B------:R-:W-:Y:S02]  /*6d80*/  LOP3.LUT R6, R6, R33, RZ, 0x3c, !PT ;  /* 0x0000002106067212 */ /* 0x000fe400078e3cff */
[----:B------:R-:W-:Y:S02]  /*6d90*/  MOV R33, R8 ;  /* 0x0000000800217202 */ /* 0x000fe40000000f00 */
[----:B------:R-:W-:Y:S02]  /*6da0*/  MOV R34, R10 ;  /* 0x0000000a00227202 */ /* 0x000fe40000000f00 */
        /* <DEDUP_REMOVED lines=8> */
[----:B------:R0:W-:Y:S01]  /*6e30*/  STSM.16.M88.4 [R55], R8 ;  /* 0x0000000837007844 */ /* 0x0001e20000000200 */
[----:B------:R-:W-:Y:S02]  /*6e40*/  F2FP.BF16.F32.PACK_AB R6, R41, R44 ;  /* 0x0000002c2906723e */ /* 0x000fe400000010ff */
[----:B------:R-:W-:Y:S02]  /*6e50*/  F2FP.BF16.F32.PACK_AB R7, R39, R42 ;  /* 0x0000002a2707723e */ /* 0x000fe400000010ff */
[----:B------:R-:W-:Y:S01]  /*6e60*/  F2FP.BF16.F32.PACK_AB R39, R119, R24 ;  /* 0x000000187727723e */ /* 0x000fe200000010ff */
[----:B------:R-:W-:Y:S01]  /*6e70*/  IMAD.U32 R24, RZ, RZ, UR8 ;  /* 0x00000008ff187e24 */ /* 0x000fe2000f8e00ff */
[----:B------:R-:W-:Y:S01]  /*6e80*/  PLOP3.LUT P2, PT, PT, PT, UP0, 0x80, 0x0 ;  /* 0x000000000000781c */ /* 0x000fe20003f4f008 */
[----:B------:R2:W-:Y:S04]  /*6e90*/  STSM.16.M88.4 [R34], R4 ;  /* 0x0000000422007844 */ /* 0x0005e80000000200 */
[----:B------:R3:W-:Y:S04]  /*6ea0*/  STSM.16.M88.4 [R33], R12 ;  /* 0x0000000c21007844 */ /* 0x0007e80000000200 */
[----:B------:R4:W-:Y:S01]  /*6eb0*/  STSM.16.M88.4 [R32], R36 ;  /* 0x0000002420007844 */ /* 0x0009e20000000200 */
[----:B------:R-:W-:Y:S06]  /*6ec0*/  BAR.SYNC.DEFER_BLOCKING 0x1, 0x180 ;  /* 0x0046000000007b1d */ /* 0x000fec0000010000 */
[----:B------:R-:W3:Y:S01]  /*6ed0*/  @P2 LDG.E R26, desc[UR50][R24.64] ;  /* 0x00000032181a2981 */ /* 0x000ee2000c1e1900 */
[----:B-1----:R-:W-:Y:S01]  /*6ee0*/  ISETP.NE.AND P1, PT, R29, 0x1, PT ;  /* 0x000000011d00780c */ /* 0x002fe20003f25270 */
[----:B0-----:R-:W-:Y:S01]  /*6ef0*/  IMAD.U32 R10, RZ, RZ, UR40 ;  /* 0x00000028ff0a7e24 */ /* 0x001fe2000f8e00ff */
[----:B------:R-:W-:-:S02]  /*6f00*/  UIMAD UR7, UR18, UR10, URZ ;  /* 0x0000000a120772a4 */ /* 0x000fc4000f8e023f */
[----:B------:R-:W-:Y:S01]  /*6f10*/  USEL UR19, UR39, URZ, !UP0 ;  /* 0x0000003f27137287 */ /* 0x000fe2000c000000 */
[----:B------:R-:W-:Y:S01]  /*6f20*/  IMAD R10, R10, 0xc0, R153 ;  /* 0x000000c00a0a7824 */ /* 0x000fe200078e0299 */
[----:B------:R-:W-:Y:S02]  /*6f30*/  UIMAD UR12, UR41, UR11, UR7 ;  /* 0x0000000b290c72a4 */ /* 0x000fe4000f8e0207 */
[----:B------:R-:W-:Y:S02]  /*6f40*/  UISETP.NE.U32.AND UP1, UPT, UR14, URZ, UPT ;  /* 0x0000003f0e00728c */ /* 0x000fe4000bf25070 */
[----:B--2---:R-:W-:Y:S01]  /*6f50*/  MOV R4, R10 ;  /* 0x0000000a00047202 */ /* 0x004fe20000000f00 */
[----:B------:R-:W-:Y:S02]  /*6f60*/  USEL UR7, UR38, URZ, !UP0 ;  /* 0x0000003f26077287 */ /* 0x000fe4000c000000 */
[----:B------:R-:W0:Y:S01]  /*6f70*/  @P1 LDC R27, c[0x0][0xbec] ;  /* 0x0002fb00ff1b1b82 */ /* 0x000e220000000800 */
[----:B------:R-:W-:-:S06]  /*6f80*/  UISETP.NE.AND.EX UP0, UPT, UR15, URZ, UPT, UP1 ;  /* 0x0000003f0f00728c */ /* 0x000fcc000bf05310 */
[----:B------:R-:W-:Y:S01]  /*6f90*/  PLOP3.LUT P3, PT, PT, PT, UP0, 0x80, 0x0 ;  /* 0x000000000000781c */ /* 0x000fe20003f6f008 */
[----:B------:R-:W1:Y:S01]  /*6fa0*/  @P1 LDC R8, c[0x0][0xbf0] ;  /* 0x0002fc00ff081b82 */ /* 0x000e620000000800 */
[----:B0-----:R-:W-:-:S05]  /*6fb0*/  @P1 IMAD.HI.U32 R5, R10, R27, RZ ;  /* 0x0000001b0a051227 */ /* 0x001fca00078e00ff */
[----:B-1----:R-:W-:-:S05]  /*6fc0*/  @P1 SHF.R.U32.HI R4, RZ, R8, R5 ;  /* 0x00000008ff041219 */ /* 0x002fca0000011605 */
[----:B------:R-:W-:-:S04]  /*6fd0*/  IMAD.MOV R6, RZ, RZ, -R4 ;  /* 0x000000ffff067224 */ /* 0x000fc800078e0a04 */
[----:B------:R-:W-:Y:S01]  /*6fe0*/  IMAD R7, R29, R6, R10 ;  /* 0x000000061d077224 */ /* 0x000fe200078e020a */
[----:B------:R-:W-:-:S04]  /*6ff0*/  SHF.R.S32.HI R6, RZ, 0x1f, R4 ;  /* 0x0000001fff067819 */ /* 0x000fc80000011404 */
[----:B------:R-:W-:Y:S02]  /*7000*/  SHF.R.S32.HI R5, RZ, 0x1f, R7 ;  /* 0x0000001fff057819 */ /* 0x000fe40000011407 */
[----:B---3--:R-:W-:-:S13]  /*7010*/  @P2 R2UR UR4, R26 ;  /* 0x000000001a0422ca */ /* 0x008fda00000e0000 */
[----:B------:R-:W-:Y:S02]  /*7020*/  USHF.R.S32.HI UR9, URZ, 0x1f, UR4 ;  /* 0x0000001f3f097899 */ /* 0x000fe40008011404 */
[----:B------:R-:W-:Y:S02]  /*7030*/  UMOV UR8, UR4 ;  /* 0x0000000400087c82 */ /* 0x000fe40008000000 */
[----:B------:R-:W-:-:S04]  /*7040*/  UIMAD.WIDE.U32 UR10, UR41, UR10, UR8 ;  /* 0x0000000a290a72a5 */ /* 0x000fc8000f8e0008 */
[----:B------:R-:W-:Y:S02]  /*7050*/  UIADD3 UR11, UR11, UR12, URZ ;  /* 0x0000000c0b0b7290 */ /* 0x000fe4000fffe03f */
[----:B------:R-:W-:Y:S02]  /*7060*/  UIMAD UR12, UR19, UR16, URZ ;  /* 0x00000010130c72a4 */ /* 0x000fe4000f8e023f */
[----:B------:R-:W-:Y:S02]  /*7070*/  UIMAD.WIDE.U32 UR10, UR7, UR16, UR10 ;  /* 0x00000010070a72a5 */ /* 0x000fe4000f8e000a */
[----:B------:R-:W-:-:S03]  /*7080*/  UIMAD UR12, UR7, UR17, UR12 ;  /* 0x00000011070c72a4 */ /* 0x000fc6000f8e020c */
[----:B------:R-:W-:Y:S01]  /*7090*/  ULDC.64 UR16, c[0x0][0xb88] ;  /* 0x0002e20000107ab9 */ /* 0x000fe20000000a00 */
[----:B------:R-:W-:Y:S01]  /*70a0*/  IADD3 R4, P0, R4, UR10, RZ ;  /* 0x0000000a04047c10 */ /* 0x000fe2000ff1e0ff */
[----:B------:R-:W-:Y:S01]  /*70b0*/  @UP0 ULEA UR10, UP1, UR38, UR14, 0x2 ;  /* 0x0000000e260a0291 */ /* 0x000fe2000f82103f */
[----:B------:R-:W-:Y:S01]  /*70c0*/  IMAD.U32 R9, RZ, RZ, UR12 ;  /* 0x0000000cff097e24 */ /* 0x000fe2000f8e00ff */
[----:B------:R-:W-:Y:S01]  /*70d0*/  ULDC.64 UR12, c[0x0][0xb50] ;  /* 0x0002d400000c7ab9 */ /* 0x000fe20000000a00 */
[----:B------:R-:W-:Y:S01]  /*70e0*/  IMAD R8, R5, UR16, RZ ;  /* 0x0000001005087c24 */ /* 0x000fe2000f8e02ff */
[----:B------:R-:W-:Y:S02]  /*70f0*/  ULDC UR14, c[0x0][0xa88] ;  /* 0x0002a200000e7ab9 */ /* 0x000fe40000000800 */
[----:B------:R-:W-:Y:S01]  /*7100*/  IADD3.X R5, R6, UR11, R9, P0, !PT ;  /* 0x0000000b06057c10 */ /* 0x000fe200087fe409 */
[----:B------:R-:W-:Y:S01]  /*7110*/  @UP0 ULEA.HI.X UR11, UR38, UR15, UR39, 0x2, UP1 ;  /* 0x0000000f260b0291 */ /* 0x000fe200088f1427 */
[----:B------:R-:W-:Y:S01]  /*7120*/  IMAD.U32 R6, RZ, RZ, UR14 ;  /* 0x0000000eff067e24 */ /* 0x000fe2000f8e00ff */
[----:B------:R-:W-:Y:S01]  /*7130*/  MOV R12, UR10 ;  /* 0x0000000a000c7c02 */ /* 0x000fe20008000f00 */
[----:B------:R-:W-:-:S02]  /*7140*/  IMAD R9, R7, UR17, R8 ;  /* 0x0000001107097c24 */ /* 0x000fc4000f8e0208 */
[----:B------:R-:W-:-:S04]  /*7150*/  IMAD.WIDE.U32 R4, R7, UR16, R4 ;  /* 0x0000001007047c25 */ /* 0x000fc8000f8e0004 */
[----:B------:R-:W-:Y:S01]  /*7160*/  IMAD.U32 R13, RZ, RZ, UR11 ;  /* 0x0000000bff0d7e24 */ /* 0x000fe2000f8e00ff */
[C---:B------:R-:W-:Y:S01]  /*7170*/  LEA R7, P0, R4.reuse, UR12, 0x2 ;  /* 0x0000000c04077c11 */ /* 0x040fe2000f8010ff */
[----:B------:R-:W-:Y:S02]  /*7180*/  IMAD.IADD R5, R5, 0x1, R9 ;  /* 0x0000000105057824 */ /* 0x000fe400078e0209 */
[----:B------:R-:W-:Y:S01]  /*7190*/  IMAD.U32 R8, RZ, RZ, UR40 ;  /* 0x00000028ff087e24 */ /* 0x000fe2000f8e00ff */
[----:B------:R4:W5:Y:S02]  /*71a0*/  @P3 LDG.E R6, desc[UR50][R12.64] ;  /* 0x000000320c063981 */ /* 0x000964000c1e1900 */
[----:B------:R-:W-:Y:S01]  /*71b0*/  LEA.HI.X R10, R4, UR13, R5, 0x2, P0 ;  /* 0x0000000d040a7c11 */ /* 0x000fe200080f1405 */
[----:B------:R-:W-:Y:S06]  /*71c0*/  @P3 BRA `(.L_x_12953) ;  /* 0x0000000000103947 */ /* 0x000fec0003800000 */
[----:B------:R-:W-:Y:S05]  /*71d0*/  @!P2 BRA `(.L_x_12953) ;  /* 0x00000000000ca947 */ /* 0x000fea0003800000 */
[----:B------:R-:W2:Y:S04]  /*71e0*/  LDG.E R5, desc[UR50][R24.64] ;  /* 0x0000003218057981 */ /* 0x000ea8000c1e1900 */
[----:B-----5:R-:W2:Y:S02]  /*71f0*/  LDG.E R6, desc[UR50][R24.64+0x4] ;  /* 0x0000043218067981 */ /* 0x020ea4000c1e1900 */
[----:B--2---:R-:W-:-:S07]  /*7200*/  IMAD.IADD R6, R6, 0x1, -R5 ;  /* 0x0000000106067824 */ /* 0x004fce00078e0a05 */
.L_x_12953:
[----:B------:R-:W-:Y:S01]  /*7210*/  IMAD R5, R17, 0x40, R16 ;  /* 0x0000004011057824 */ /* 0x000fe200078e0210 */
[----:B----4-:R-:W-:Y:S01]  /*7220*/  SHFL.IDX PT, R12, R7, RZ, 0x1c1f ;  /* 0x001c1fff070c7589 */ /* 0x010fe200000e0000 */
[----:B------:R-:W-:Y:S01]  /*7230*/  IMAD R8, R8, 0xc0, R23 ;  /* 0x000000c008087824 */ /* 0x000fe200078e0217 */
[----:B------:R-:W-:Y:S01]  /*7240*/  LOP3.LUT P0, RZ, R18, 0x3, RZ, 0xc0, !PT ;  /* 0x0000000312ff7812 */ /* 0x000fe2000780c0ff */
[----:B------:R-:W-:Y:S01]  /*7250*/  IMAD.WIDE R20, R5, 0x2, R20 ;  /* 0x0000000205147825 */ /* 0x000fe200078e0214 */
[----:B------:R-:W0:Y:S01]  /*7260*/  SHFL.IDX PT, R13, R10, RZ, 0x1c1f ;  /* 0x001c1fff0a0d7589 */ /* 0x000e2200000e0000 */
[----:B------:R-:W-:Y:S01]  /*7270*/  ULDC.64 UR12, c[0x0][0xaa0] ;  /* 0x0002a800000c7ab9 */ /* 0x000fe20000000a00 */
[----:B------:R-:W-:Y:S01]  /*7280*/  IADD3 R4, R8, 0x8, RZ ;  /* 0x0000000808047810 */ /* 0x000fe20007ffe0ff */
[----:B-----5:R-:W-:Y:S01]  /*7290*/  IMAD R33, R6, R29, RZ ;  /* 0x0000001d06217224 */ /* 0x020fe200078e02ff */
[----:B------:R-:W-:Y:S01]  /*72a0*/  SHFL.IDX PT, R14, R7, 0x1, 0x1c1f ;  /* 0x003c1f00070e7f89 */ /* 0x000fe200000e0000 */
[----:B------:R-:W-:-:S02]  /*72b0*/  IADD3 R9, P3, R20, 0x1800, RZ ;  /* 0x0000180014097810 */ /* 0x000fc40007f7e0ff */
[----:B------:R-:W-:Y:S01]  /*72c0*/  IADD3 R25, P4, R20, 0x3000, RZ ;  /* 0x0000300014197810 */ /* 0x000fe20007f9e0ff */
[----:B------:R-:W1:Y:S01]  /*72d0*/  SHFL.IDX PT, R15, R10, 0x1, 0x1c1f ;  /* 0x003c1f000a0f7f89 */ /* 0x000e6200000e0000 */
[-C--:B------:R-:W-:Y:S02]  /*72e0*/  ISETP.GE.OR P2, PT, R8, R33.reuse, P0 ;  /* 0x000000210800720c */ /* 0x080fe40000746670 */
[----:B------:R-:W-:Y:S02]  /*72f0*/  LOP3.LUT R5, R20, 0x380, RZ, 0xc0, !PT ;  /* 0x0000038014057812 */ /* 0x000fe400078ec0ff */
[----:B------:R-:W-:Y:S02]  /*7300*/  LOP3.LUT R8, R9, 0x380, RZ, 0xc0, !PT ;  /* 0x0000038009087812 */ /* 0x000fe400078ec0ff */
[----:B------:R-:W-:Y:S02]  /*7310*/  ISETP.GE.OR P0, PT, R4, R33, P0 ;  /* 0x000000210400720c */ /* 0x000fe40000706670 */
[----:B------:R-:W-:-:S02]  /*7320*/  LOP3.LUT R24, R25, 0x380, RZ, 0xc0, !PT ;  /* 0x0000038019187812 */ /* 0x000fc400078ec0ff */
[----:B------:R-:W-:Y:S02]  /*7330*/  SHF.R.U64 R5, R5, 0x3, RZ ;  /* 0x0000000305057819 */ /* 0x000fe400000012ff */
[----:B------:R-:W-:Y:S02]  /*7340*/  SHF.R.U64 R8, R8, 0x3, RZ ;  /* 0x0000000308087819 */ /* 0x000fe400000012ff */
[----:B------:R-:W-:Y:S01]  /*7350*/  SHF.R.U64 R24, R24, 0x3, RZ ;  /* 0x0000000318187819 */ /* 0x000fe200000012ff */
[----:B0-----:R0:W-:Y:S01]  /*7360*/  @!P2 ST.E desc[UR50][R12.64], R3 ;  /* 0x000000030c00a985 */ /* 0x0011e2000c101932 */
[----:B------:R-:W-:Y:S01]  /*7370*/  LOP3.LUT R4, R5, R20, RZ, 0x3c, !PT ;  /* 0x0000001405047212 */ /* 0x000fe200078e3cff */
[--C-:B------:R-:W-:Y:S01]  /*7380*/  IMAD.MOV.U32 R5, RZ, RZ, R21.reuse ;  /* 0x000000ffff057224 */ /* 0x100fe200078e0015 */
[----:B------:R-:W-:Y:S01]  /*7390*/  LOP3.LUT R8, R8, R9, RZ, 0x3c, !PT ;  /* 0x0000000908087212 */ /* 0x000fe200078e3cff */
[--C-:B------:R-:W-:Y:S01]  /*73a0*/  IMAD.X R9, RZ, RZ, R21.reuse, P3 ;  /* 0x000000ffff097224 */ /* 0x100fe200018e0615 */
[----:B------:R-:W-:Y:S01]  /*73b0*/  LOP3.LUT R24, R24, R25, RZ, 0x3c, !PT ;  /* 0x0000001918187212 */ /* 0x000fe200078e3cff */
[----:B------:R-:W-:Y:S01]  /*73c0*/  IMAD.X R25, RZ, RZ, R21, P4 ;  /* 0x000000ffff197224 */ /* 0x000fe200020e0615 */
[----:B-1----:R1:W-:Y:S04]  /*73d0*/  @!P0 ST.E desc[UR50][R14.64], R0 ;  /* 0x000000000e008985 */ /* 0x0023e8000c101932 */
[----:B------:R-:W2:Y:S04]  /*73e0*/  LD.E.128 R4, desc[UR50][R4.64] ;  /* 0x0000003204047980 */ /* 0x000ea8000c101d00 */
[----:B------:R-:W3:Y:S04]  /*73f0*/  LD.E.128 R8, desc[UR50][R8.64] ;  /* 0x0000003208087980 */ /* 0x000ee8000c101d00 */
[----:B------:R-:W4:Y:S01]  /*7400*/  LD.E.128 R24, desc[UR50][R24.64] ;  /* 0x0000003218187980 */ /* 0x000f22000c101d00 */
[----:B------:R-:W-:-:S04]  /*7410*/  IADD3 R30, P0, R20, 0x4800, RZ ;  /* 0x00004800141e7810 */ /* 0x000fc80007f1e0ff */
[----:B------:R-:W-:Y:S01]  /*7420*/  LOP3.LUT R20, R30, 0x380, RZ, 0xc0, !PT ;  /* 0x000003801e147812 */ /* 0x000fe200078ec0ff */
[----:B0-----:R-:W-:Y:S02]  /*7430*/  IMAD.X R13, RZ, RZ, R21, P0 ;  /* 0x000000ffff0d7224 */ /* 0x001fe400000e0615 */
[----:B------:R-:W0:Y:S01]  /*7440*/  @P1 LDC R21, c[0x0][0xbf0] ;  /* 0x0002fc00ff151b82 */ /* 0x000e220000000800 */
[----:B------:R-:W-:Y:S01]  /*7450*/  SHF.R.U64 R3, R20, 0x3, RZ ;  /* 0x0000000314037819 */ /* 0x000fe200000012ff */
[----:B------:R-:W-:-:S06]  /*7460*/  UIMAD UR10, UR9, UR12, URZ ;  /* 0x0000000c090a72a4 */ /* 0x000fcc000f8e023f */
[----:B------:R-:W0:Y:S01]  /*7470*/  @P1 LDC R20, c[0x0][0xbec] ;  /* 0x0002fb00ff141b82 */ /* 0x000e220000000800 */
[----:B------:R-:W-:Y:S01]  /*7480*/  UIMAD.WIDE.U32 UR8, UR4, UR12, URZ ;  /* 0x0000000c040872a5 */ /* 0x000fe2000f8e003f */
[----:B------:R-:W-:Y:S01]  /*7490*/  MOV R31, UR40 ;  /* 0x00000028001f7c02 */ /* 0x000fe20008000f00 */
[----:B------:R-:W-:Y:S01]  /*74a0*/  UIMAD UR10, UR4, UR13, UR10 ;  /* 0x0000000d040a72a4 */ /* 0x000fe2000f8e020a */
[----:B-1----:R-:W-:Y:S01]  /*74b0*/  IMAD R0, R2, 0x30, R17 ;  /* 0x0000003002007824 */ /* 0x002fe200078e0211 */
[----:B------:R-:W-:Y:S01]  /*74c0*/  LOP3.LUT R12, R3, R30, RZ, 0x3c, !PT ;  /* 0x0000001e030c7212 */ /* 0x000fe200078e3cff */
[----:B------:R-:W-:Y:S01]  /*74d0*/  ULDC.64 UR12, c[0x0][0xae8] ;  /* 0x0002ba00000c7ab9 */ /* 0x000fe20000000a00 */
[----:B------:R-:W-:Y:S02]  /*74e0*/  UIADD3 UR9, UR9, UR10, URZ ;  /* 0x0000000a09097290 */ /* 0x000fe4000fffe03f */
[----:B------:R-:W-:Y:S01]  /*74f0*/  UIMAD UR4, UR18, UR12, URZ ;  /* 0x0000000c120472a4 */ /* 0x000fe2000f8e023f */
[----:B------:R-:W-:Y:S01]  /*7500*/  IMAD R31, R31, 0xc0, R0 ;  /* 0x000000c01f1f7824 */ /* 0x000fe200078e0200 */
[----:B------:R-:W-:Y:S01]  /*7510*/  UIMAD.WIDE.U32 UR8, UR41, UR12, UR8 ;  /* 0x0000000c290872a5 */ /* 0x000fe2000f8e0008 */
[----:B------:R-:W-:Y:S01]  /*7520*/  IMAD.U32 R36, RZ, RZ, UR40 ;  /* 0x00000028ff247e24 */ /* 0x000fe2000f8e00ff */
[----:B------:R-:W-:Y:S01]  /*7530*/  UIMAD UR4, UR41, UR13, UR4 ;  /* 0x0000000d290472a4 */ /* 0x000fe2000f8e0204 */
[----:B------:R-:W5:Y:S01]  /*7540*/  LD.E.128 R12, desc[UR50][R12.64] ;  /* 0x000000320c0c7980 */ /* 0x000f62000c101d00 */
[----:B------:R-:W-:Y:S01]  /*7550*/  ULDC.64 UR10, c[0x0][0xaf0] ;  /* 0x0002bc00000a7ab9 */ /* 0x000fe20000000a00 */
[----:B------:R-:W-:Y:S01]  /*7560*/  IMAD.MOV.U32 R3, RZ, RZ, R31 ;  /* 0x000000ffff037224 */ /* 0x000fe200078e001f */
[----:B------:R-:W-:Y:S01]  /*7570*/  UIADD3 UR9, UR9, UR4, URZ ;  /* 0x0000000409097290 */ /* 0x000fe2000fffe03f */
[----:B------:R-:W-:Y:S01]  /*7580*/  IMAD R36, R36, 0xc0, R17 ;  /* 0x000000c024247824 */ /* 0x000fe200078e0211 */
[----:B------:R-:W-:Y:S01]  /*7590*/  UIMAD UR4, UR19, UR10, URZ ;  /* 0x0000000a130472a4 */ /* 0x000fe2000f8e023f */
[----:B------:R-:W-:Y:S01]  /*75a0*/  @!PT LDS RZ, [RZ] ;  /* 0x00000000fffff984 */ /* 0x000fe20000000800 */
[----:B------:R-:W-:Y:S01]  /*75b0*/  @!PT LDS RZ, [RZ] ;  /* 0x00000000fffff984 */ /* 0x000fe20000000800 */
[----:B------:R-:W-:Y:S01]  /*75c0*/  @!PT LDS RZ, [RZ] ;  /* 0x00000000fffff984 */ /* 0x000fe20000000800 */
[----:B------:R-:W-:Y:S01]  /*75d0*/  @!PT LDS RZ, [RZ] ;  /* 0x00000000fffff984 */ /* 0x000fe20000000800 */
[----:B------:R1:W-:Y:S06]  /*75e0*/  MEMBAR.ALL.CTA ;  /* 0x0000000000007992 */ /* 0x0003ec0000008000 */
[----:B-1----:R-:W1:Y:S01]  /*75f0*/  FENCE.VIEW.ASYNC.S ;  /* 0x00000000000073c6 */ /* 0x002e620000000000 */
[----:B------:R-:W-:Y:S01]  /*7600*/  UIMAD.WIDE.U32 UR8, UR7, UR10, UR8 ;  /* 0x0000000a070872a5 */ /* 0x000fe2000f8e0008 */
[----:B------:R-:W-:Y:S01]  /*7610*/  VIADD R28, R28, 0x16820 ;  /* 0x000168201c1c7836 */ /* 0x000fe20000000000 */
[----:B------:R-:W-:Y:S01]  /*7620*/  UIMAD UR4, UR7, UR11, UR4 ;  /* 0x0000000b070472a4 */ /* 0x000fe2000f8e0204 */
[----:B0-----:R-:W-:-:S02]  /*7630*/  @P1 IMAD.HI.U32 R0, R31, R20, RZ ;  /* 0x000000141f001227 */ /* 0x001fc400078e00ff */
[----:B------:R-:W-:Y:S01]  /*7640*/  ULDC.64 UR10, c[0x0][0xae0] ;  /* 0x0002b800000a7ab9 */ /* 0x000fe20000000a00 */
[----:B------:R-:W-:Y:S01]  /*7650*/  UIADD3 UR4, UR9, UR4, URZ ;  /* 0x0000000409047290 */ /* 0x000fe2000fffe03f */
[----:B------:R-:W-:Y:S01]  /*7660*/  IMAD.U32 R20, RZ, RZ, UR8 ;  /* 0x00000008ff147e24 */ /* 0x000fe2000f8e00ff */
[----:B------:R-:W-:Y:S01]  /*7670*/  @P1 SHF.R.U32.HI R3, RZ, R21, R0 ;  /* 0x00000015ff031219 */ /* 0x000fe20000011600 */
[----:B------:R-:W-:Y:S01]  /*7680*/  IMAD.U32 R21, RZ, RZ, UR9 ;  /* 0x00000009ff157e24 */ /* 0x000fe2000f8e00ff */
[----:B------:R-:W-:Y:S02]  /*7690*/  ULDC.64 UR8, c[0x0][0xad8] ;  /* 0x0002b60000087ab9 */ /* 0x000fe40000000a00 */
[--C-:B------:R-:W-:Y:S01]  /*76a0*/  SHF.R.S32.HI R0, RZ, 0x1f, R3.reuse ;  /* 0x0000001fff007819 */ /* 0x100fe20000011403 */
[----:B------:R-:W-:Y:S01]  /*76b0*/  IMAD.MOV R30, RZ, RZ, -R3 ;  /* 0x000000ffff1e7224 */ /* 0x000fe200078e0a03 */
[----:B------:R-:W-:Y:S01]  /*76c0*/  MOV R21, UR4 ;  /* 0x0000000400157c02 */ /* 0x000fe20008000f00 */
[----:B------:R-:W-:-:S02]  /*76d0*/  ULDC UR4, c[0x0][0xac8] ;  /* 0x0002b20000047ab9 */ /* 0x000fc40000000800 */
[----:B------:R-:W-:Y:S02]  /*76e0*/  IMAD R0, R0, UR10, RZ ;  /* 0x0000000a00007c24 */ /* 0x000fe4000f8e02ff */
[----:B------:R-:W-:Y:S02]  /*76f0*/  IMAD R29, R29, R30, R31 ;  /* 0x0000001e1d1d7224 */ /* 0x000fe400078e021f */
[C---:B------:R-:W-:Y:S02]  /*7700*/  IMAD R31, R3.reuse, UR11, R0 ;  /* 0x0000000b031f7c24 */ /* 0x040fe4000f8e0200 */
[----:B------:R-:W-:Y:S01]  /*7710*/  IMAD.WIDE.U32 R20, R3, UR10, R20 ;  /* 0x0000000a03147c25 */ /* 0x000fe2000f8e0014 */
[----:B------:R-:W-:-:S03]  /*7720*/  SHF.R.S32.HI R0, RZ, 0x1f, R29 ;  /* 0x0000001fff007819 */ /* 0x000fc6000001141d */
[----:B------:R-:W-:Y:S02]  /*7730*/  IMAD.IADD R21, R21, 0x1, R31 ;  /* 0x0000000115157824 */ /* 0x000fe400078e021f */
[----:B------:R-:W-:Y:S02]  /*7740*/  IMAD R0, R0, UR8, RZ ;  /* 0x0000000800007c24 */ /* 0x000fe4000f8e02ff */
[----:B------:R-:W-:-:S04]  /*7750*/  IMAD.WIDE.U32 R20, R29, UR8, R20 ;  /* 0x000000081d147c25 */ /* 0x000fc8000f8e0014 */
[----:B------:R-:W-:Y:S01]  /*7760*/  IMAD R3, R29, UR9, R0 ;  /* 0x000000091d037c24 */ /* 0x000fe2000f8e0200 */
[----:B------:R-:W-:Y:S01]  /*7770*/  ULDC.64 UR8, c[0x0][0xa80] ;  /* 0x0002a00000087ab9 */ /* 0x000fe20000000a00 */
[----:B------:R-:W-:Y:S01]  /*7780*/  VIADD R0, R36, 0x30 ;  /* 0x0000003024007836 */ /* 0x000fe20000000000 */
[----:B------:R-:W-:Y:S01]  /*7790*/  LEA R32, P0, R20, UR8, 0x1 ;  /* 0x0000000814207c11 */ /* 0x000fe2000f8008ff */
[----:B------:R-:W-:-:S04]  /*77a0*/  IMAD.IADD R3, R21, 0x1, R3 ;  /* 0x0000000115037824 */ /* 0x000fc800078e0203 */
[----:B-1----:R-:W0:Y:S01]  /*77b0*/  SHFL.IDX PT, R29, R32, RZ, 0x181f ;  /* 0x00181fff201d7589 */ /* 0x002e2200000e0000 */
[----:B------:R-:W-:Y:S02]  /*77c0*/  LEA.HI.X R34, R20, UR9, R3, 0x1, P0 ;  /* 0x0000000914227c11 */ /* 0x000fe400080f0c03 */
[----:B------:R-:W-:Y:S01]  /*77d0*/  ISETP.GE.AND P0, PT, R16, UR4, PT ;  /* 0x0000000410007c0c */ /* 0x000fe2000bf06270 */
[----:B------:R-:W1:Y:S01]  /*77e0*/  SHFL.IDX PT, R37, R32, 0x1, 0x181f ;  /* 0x00381f0020257f89 */ /* 0x000e6200000e0000 */
[C---:B------:R-:W-:Y:S02]  /*77f0*/  IADD3 R3, R36.reuse, 0x60, RZ ;  /* 0x0000006024037810 */ /* 0x040fe40007ffe0ff */
[-C--:B------:R-:W-:Y:S01]  /*7800*/  ISETP.GE.OR P1, PT, R36, R33.reuse, P0 ;  /* 0x000000212400720c */ /* 0x080fe20000726670 */
[----:B------:R-:W1:Y:S01]  /*7810*/  SHFL.IDX PT, R39, R32, 0x2, 0x181f ;  /* 0x00581f0020277f89 */ /* 0x000e6200000e0000 */
[-C--:B------:R-:W-:Y:S02]  /*7820*/  ISETP.GE.OR P2, PT, R0, R33.reuse, P0 ;  /* 0x000000210000720c */ /* 0x080fe40000746670 */
[----:B------:R-:W-:Y:S01]  /*7830*/  ISETP.GE.OR P3, PT, R3, R33, P0 ;  /* 0x000000210300720c */ /* 0x000fe20000766670 */
[----:B------:R-:W1:Y:S01]  /*7840*/  SHFL.IDX PT, R21, R34, RZ, 0x181f ;  /* 0x00181fff22157589 */ /* 0x000e6200000e0000 */
[----:B------:R-:W-:-:S03]  /*7850*/  PRMT R0, RZ, 0x654, R28 ;  /* 0x00000654ff007816 */ /* 0x000fc6000000001c */
[----:B------:R-:W1:Y:S01]  /*7860*/  SHFL.IDX PT, R31, R34, 0x1, 0x181f ;  /* 0x00381f00221f7f89 */ /* 0x000e6200000e0000 */
[----:B------:R0:W-:Y:S03]  /*7870*/  SYNCS.ARRIVE.TRANS64.RED.A1T0 RZ, [R0+URZ], RZ ;  /* 0x000000ff00ff79a7 */ /* 0x0001e6000810043f */
[----:B------:R-:W1:Y:S01]  /*7880*/  SHFL.IDX PT, R38, R34, 0x2, 0x181f ;  /* 0x00581f0022267f89 */ /* 0x000e6200000e0000 */
[----:B0-----:R-:W-:Y:S01]  /*7890*/  @!P1 LEA R20, P4, R16, R29, 0x1 ;  /* 0x0000001d10149211 */ /* 0x001fe200078808ff */
[----:B------:R-:W-:Y:S02]  /*78a0*/  VIADD R0, R36, 0x90 ;  /* 0x0000009024007836 */ /* 0x000fe40000000000 */
[----:B------:R0:W0:Y:S01]  /*78b0*/  SHFL.IDX PT, R3, R32, 0x3, 0x181f ;  /* 0x00781f0020037f89 */ /* 0x00002200000e0000 */
[----:B-1----:R-:W-:Y:S02]  /*78c0*/  @!P2 LEA R28, P5, R16, R37, 0x1 ;  /* 0x00000025101ca211 */ /* 0x002fe400078a08ff */
[----:B------:R-:W-:Y:S01]  /*78d0*/  ISETP.GE.OR P0, PT, R0, R33, P0 ;  /* 0x000000210000720c */ /* 0x000fe20000706670 */
[----:B------:R-:W1:Y:S01]  /*78e0*/  SHFL.IDX PT, R34, R34, 0x3, 0x181f ;  /* 0x00781f0022227f89 */ /* 0x000e6200000e0000 */
[----:B------:R-:W-:-:S02]  /*78f0*/  @!P3 LEA R30, P6, R16, R39, 0x1 ;  /* 0x00000027101eb211 */ /* 0x000fc400078c08ff */
[C-C-:B------:R-:W-:Y:S02]  /*7900*/  @!P1 LEA.HI.X R21, R16.reuse, R21, R155.reuse, 0x1, P4 ;  /* 0x0000001510159211 */ /* 0x140fe400020f0c9b */
[C-C-:B------:R-:W-:Y:S02]  /*7910*/  @!P2 LEA.HI.X R29, R16.reuse, R31, R155.reuse, 0x1, P5 ;  /* 0x0000001f101da211 */ /* 0x140fe400028f0c9b */
[----:B------:R-:W-:Y:S01]  /*7920*/  @!P3 LEA.HI.X R31, R16, R38, R155, 0x1, P6 ;  /* 0x00000026101fb211 */ /* 0x000fe200030f0c9b */
[----:B--2---:R2:W-:Y:S04]  /*7930*/  @!P1 ST.E.128 desc[UR50][R20.64], R4 ;  /* 0x0000000414009985 */ /* 0x0045e8000c101d32 */
[----:B---3--:R2:W-:Y:S04]  /*7940*/  @!P2 ST.E.128 desc[UR50][R28.64], R8 ;  /* 0x000000081c00a985 */ /* 0x0085e8000c101d32 */
[----:B----4-:R2:W-:Y:S01]  /*7950*/  @!P3 ST.E.128 desc[UR50][R30.64], R24 ;  /* 0x000000181e00b985 */ /* 0x0105e2000c101d32 */
[----:B01----:R-:W-:Y:S05]  /*7960*/  @P0 BRA `(.L_x_12954) ;  /* 0x0000000800780947 */ /* 0x003fea0003800000 */
[----:B--2---:R-:W-:-:S04]  /*7970*/  LEA R4, P0, R16, R3, 0x1 ;  /* 0x0000000310047211 */ /* 0x004fc800078008ff */
[----:B------:R-:W-:-:S05]  /*7980*/  LEA.HI.X R5, R16, R34, R155, 0x1, P0 ;  /* 0x0000002210057211 */ /* 0x000fca00000f0c9b */
[----:B-----5:R0:W-:Y:S01]  /*7990*/  ST.E.128 desc[UR50][R4.64], R12 ;  /* 0x0000000c04007985 */ /* 0x0201e2000c101d32 */
[----:B------:R-:W-:Y:S05]  /*79a0*/  BRA `(.L_x_12954) ;  /* 0x0000000800687947 */ /* 0x000fea0003800000 */
.L_x_12952:
        /* <DEDUP_REMOVED lines=11> */
[----:B------:R-:W-:-:S03]  /*7a60*/  UISETP.NE.U32.AND UP1, UPT, UR8, URZ, UPT ;  /* 0x0000003f0800728c */ /* 0x000fc6000bf25070 */
[----:B------:R-:W2:Y:S01]  /*7a70*/  @P2 LDG.E R3, desc[UR50][R4.64] ;  /* 0x0000003204032981 */ /* 0x000ea2000c1e1900 */
[----:B------:R-:W-:Y:S01]  /*7a80*/  UISETP.NE.AND.EX UP1, UPT, UR9, URZ, UPT, UP1 ;  /* 0x0000003f0900728c */ /* 0x000fe2000bf25310 */
[----:B------:R-:W-:-:S05]  /*7a90*/  MOV R0, UR4 ;  /* 0x0000000400007c02 */ /* 0x000fca0008000f00 */
[----:B------:R-:W-:-:S05]  /*7aa0*/  PLOP3.LUT P3, PT, PT, PT, UP1, 0x80, 0x0 ;  /* 0x000000000000781c */ /* 0x000fca0003f6f018 */
[----:B------:R-:W-:-:S04]  /*7ab0*/  @UP1 ULEA UR8, UP2, UR38, UR8, 0x2 ;  /* 0x0000000826081291 */ /* 0x000fc8000f84103f */
[----:B------:R-:W-:Y:S02]  /*7ac0*/  @UP1 ULEA.HI.X UR9, UR38, UR9, UR39, 0x2, UP2 ;  /* 0x0000000926091291 */ /* 0x000fe400090f1427 */
        /* <DEDUP_REMOVED lines=15> */
.L_x_12955:
        /* <DEDUP_REMOVED lines=8> */
[----:B-1---5:R-:W-:-:S03]  /*7c40*/  IMAD R4, R0, R6, RZ ;  /* 0x0000000600047224 */ /* 0x022fc600078e02ff */
[----:B------:R-:W-:-:S04]  /*7c50*/  IADD3 R5, R3, -0x80, RZ ;  /* 0xffffff8003057810 */ /* 0x000fc80007ffe0ff */
        /* <DEDUP_REMOVED lines=20> */
[----:B------:R-:W-:-:S04]  /*7da0*/  IMAD.U32 R8, RZ, RZ, UR7 ;  /* 0x00000007ff087e24 */ /* 0x000fc8000f8e00ff */
[----:B------:R-:W-:-:S04]  /*7db0*/  IMAD.MOV R3, RZ, RZ, -R4 ;  /* 0x000000ffff037224 */ /* 0x000fc800078e0a04 */
        /* <DEDUP_REMOVED lines=14> */
.L_x_12957:
[----:B------:R-:W-:Y:S05]  /*7ea0*/  BSYNC B1 ;  /* 0x0000000000017941 */ /* 0x000fea0003800000 */
.L_x_12956:
[----:B------:R-:W1:Y:S01]  /*7eb0*/  @P0 LDC R5, c[0x0][0xbf0] ;  /* 0x0002fc00ff050b82 */ /* 0x000e620000000800 */
[----:B------:R-:W-:Y:S01]  /*7ec0*/  ULDC.64 UR12, c[0x0][0xaa0] ;  /* 0x0002a800000c7ab9 */ /* 0x000fe20000000a00 */
[----:B0-----:R-:W-:Y:S01]  /*7ed0*/  IMAD.U32 R6, RZ, RZ, UR40 ;  /* 0x00000028ff067e24 */ /* 0x001fe2000f8e00ff */
[----:B------:R-:W-:Y:S01]  /*7ee0*/  UIMAD UR7, UR10, UR12, URZ ;  /* 0x0000000c0a0772a4 */ /* 0x000fe2000f8e023f */
[----:B------:R-:W-:Y:S01]  /*7ef0*/  IMAD R3, R2, 0x30, R17 ;  /* 0x0000003002037824 */ /* 0x000fe200078e0211 */
[----:B------:R-:W-:Y:S01]  /*7f00*/  UIMAD.WIDE.U32 UR8, UR4, UR12, URZ ;  /* 0x0000000c040872a5 */ /* 0x000fe2000f8e003f */
[----:B-----5:R-:W-:Y:S01]  /*7f10*/  IMAD R25, R0, R11, RZ ;  /* 0x0000000b00197224 */ /* 0x020fe200078e02ff */
        /* <DEDUP_REMOVED lines=20> */
[----:B------:R-:W-:Y:S02]  /*8060*/  IMAD R7, R11, R7, R6 ;  /* 0x000000070b077224 */ /* 0x000fe400078e0206 */
[----:B------:R-:W-:Y:S02]  /*8070*/  IMAD R8, R4, UR10, RZ ;  /* 0x0000000a04087c24 */ /* 0x000fe4000f8e02ff */
[----:B------:R-:W-:Y:S01]  /*8080*/  IMAD.U32 R4, RZ, RZ, UR8 ;  /* 0x00000008ff047e24 */ /* 0x000fe2000f8e00ff */
[----:B------:R-:W-:Y:S01]  /*8090*/  SHF.R.S32.HI R6, RZ, 0x1f, R7 ;  /* 0x0000001fff067819 */ /* 0x000fe20000011407 */
[----:B------:R-:W-:Y:S01]  /*80a0*/  IMAD.U32 R5, RZ, RZ, UR4 ;  /* 0x00000004ff057e24 */ /* 0x000fe2000f8e00ff */
[----:B------:R-:W-:Y:S01]  /*80b0*/  ULDC.64 UR8, c[0x0][0xad8] ;  /* 0x0002b60000087ab9 */ /* 0x000fe20000000a00 */
[C---:B------:R-:W-:Y:S01]  /*80c0*/  IMAD R9, R3.reuse, UR11, R8 ;  /* 0x0000000b03097c24 */ /* 0x040fe2000f8e0208 */
[----:B------:R-:W-:Y:S01]  /*80d0*/  ULDC UR4, c[0x0][0xac8] ;  /* 0x0002b20000047ab9 */ /* 0x000fe20000000800 */
[----:B------:R-:W-:-:S04]  /*80e0*/  IMAD.WIDE.U32 R4, R3, UR10, R4 ;  /* 0x0000000a03047c25 */ /* 0x000fc8000f8e0004 */
[----:B------:R-:W-:Y:S02]  /*80f0*/  IMAD R6, R6, UR8, RZ ;  /* 0x0000000806067c24 */ /* 0x000fe4000f8e02ff */
[----:B------:R-:W-:Y:S02]  /*8100*/  IMAD.IADD R5, R5, 0x1, R9 ;  /* 0x0000000105057824 */ /* 0x000fe400078e0209 */
[C---:B------:R-:W-:Y:S02]  /*8110*/  IMAD R3, R7.reuse, UR9, R6 ;  /* 0x0000000907037c24 */ /* 0x040fe4000f8e0206 */
[----:B------:R-:W-:Y:S01]  /*8120*/  IMAD.WIDE.U32 R4, R7, UR8, R4 ;  /* 0x0000000807047c25 */ /* 0x000fe2000f8e0004 */
[----:B------:R-:W-:-:S03]  /*8130*/  ULDC.64 UR8, c[0x0][0xa80] ;  /* 0x0002a00000087ab9 */ /* 0x000fc60000000a00 */
[----:B------:R-:W-:Y:S01]  /*8140*/  IMAD.IADD R3, R5, 0x1, R3 ;  /* 0x0000000105037824 */ /* 0x000fe200078e0203 */
[----:B------:R-:W-:Y:S01]  /*8150*/  LEA R5, P0, R4, UR8, 0x1 ;  /* 0x0000000804057c11 */ /* 0x000fe2000f8008ff */
[----:B------:R-:W-:-:S03]  /*8160*/  IMAD.U32 R8, RZ, RZ, UR40 ;  /* 0x00000028ff087e24 */ /* 0x000fc6000f8e00ff */
[----:B------:R-:W-:Y:S01]  /*8170*/  LEA.HI.X R10, R4, UR9, R3, 0x1, P0 ;  /* 0x00000009040a7c11 */ /* 0x000fe200080f0c03 */
[----:B------:R-:W0:Y:S01]  /*8180*/  SHFL.IDX PT, R9, R5, RZ, 0x181f ;  /* 0x00181fff05097589 */ /* 0x000e2200000e0000 */
[----:B------:R-:W-:Y:S01]  /*8190*/  IMAD R6, R8, 0xc0, R17 ;  /* 0x000000c008067824 */ /* 0x000fe200078e0211 */
[----:B------:R-:W-:Y:S02]  /*81a0*/  ISETP.GE.AND P0, PT, R16, UR4, PT ;  /* 0x0000000410007c0c */ /* 0x000fe4000bf06270 */
[----:B------:R-:W1:Y:S01]  /*81b0*/  SHFL.IDX PT, R13, R5, 0x1, 0x181f ;  /* 0x00381f00050d7f89 */ /* 0x000e6200000e0000 */
[C---:B------:R-:W-:Y:S01]  /*81c0*/  VIADD R3, R6.reuse, 0x60 ;  /* 0x0000006006037836 */ /* 0x040fe20000000000 */
[C---:B------:R-:W-:Y:S01]  /*81d0*/  IADD3 R0, R6.reuse, 0x30, RZ ;  /* 0x0000003006007810 */ /* 0x040fe20007ffe0ff */
[C---:B------:R-:W-:Y:S01]  /*81e0*/  VIADD R4, R6.reuse, 0x90 ;  /* 0x0000009006047836 */ /* 0x040fe20000000000 */
[----:B------:R-:W2:Y:S01]  /*81f0*/  SHFL.IDX PT, R15, R5, 0x2, 0x181f ;  /* 0x00581f00050f7f89 */ /* 0x000ea200000e0000 */
[----:B------:R-:W-:-:S02]  /*8200*/  ISETP.GE.OR P3, PT, R6, R25, P0 ;  /* 0x000000190600720c */ /* 0x000fc40000766670 */
[-C--:B------:R-:W-:Y:S01]  /*8210*/  ISETP.GE.OR P2, PT, R0, R25.reuse, P0 ;  /* 0x000000190000720c */ /* 0x080fe20000746670 */
[----:B------:R-:W3:Y:S01]  /*8220*/  SHFL.IDX PT, R7, R10, RZ, 0x181f ;  /* 0x00181fff0a077589 */ /* 0x000ee200000e0000 */
[-C--:B------:R-:W-:Y:S02]  /*8230*/  ISETP.GE.OR P1, PT, R3, R25.reuse, P0 ;  /* 0x000000190300720c */ /* 0x080fe40000726670 */
[----:B------:R-:W-:Y:S01]  /*8240*/  ISETP.GE.OR P0, PT, R4, R25, P0 ;  /* 0x000000190400720c */ /* 0x000fe20000706670 */
[----:B------:R3:W4:Y:S04]  /*8250*/  SHFL.IDX PT, R21, R5, 0x3, 0x181f ;  /* 0x00781f0005157f89 */ /* 0x00072800000e0000 */
[----:B------:R-:W4:Y:S04]  /*8260*/  SHFL.IDX PT, R11, R10, 0x1, 0x181f ;  /* 0x00381f000a0b7f89 */ /* 0x000f2800000e0000 */
[----:B------:R-:W4:Y:S01]  /*8270*/  SHFL.IDX PT, R12, R10, 0x2, 0x181f ;  /* 0x00581f000a0c7f89 */ /* 0x000f2200000e0000 */
[----:B0-----:R-:W-:-:S03]  /*8280*/  @!P3 LEA R4, P6, R16, R9, 0x1 ;  /* 0x000000091004b211 */ /* 0x001fc600078c08ff */
[----:B------:R4:W0:Y:S01]  /*8290*/  SHFL.IDX PT, R14, R10, 0x3, 0x181f ;  /* 0x00781f000a0e7f89 */ /* 0x00082200000e0000 */
[C---:B-1----:R-:W-:Y:S02]  /*82a0*/  @!P2 LEA R6, P5, R16.reuse, R13, 0x1 ;  /* 0x0000000d1006a211 */ /* 0x042fe400078a08ff */
[C---:B--2---:R-:W-:Y:S02]  /*82b0*/  @!P1 LEA R8, P4, R16.reuse, R15, 0x1 ;  /* 0x0000000f10089211 */ /* 0x044fe400078808ff */
[C---:B---3--:R-:W-:Y:S02]  /*82c0*/  @!P3 LEA.HI.X R5, R16.reuse, R7, R155, 0x1, P6 ;  /* 0x000000071005b211 */ /* 0x048fe400030f0c9b */
[----:B----4-:R-:W-:-:S03]  /*82d0*/  @!P0 LEA R10, P6, R16, R21, 0x1 ;  /* 0x00000015100a8211 */ /* 0x010fc600078c08ff */
[----:B------:R1:W-:Y:S01]  /*82e0*/  @!P3 ST.E.128 desc[UR50][R4.64], RZ ;  /* 0x000000ff0400b985 */ /* 0x0003e2000c101d32 */
[C-C-:B------:R-:W-:Y:S02]  /*82f0*/  @!P2 LEA.HI.X R7, R16.reuse, R11, R155.reuse, 0x1, P5 ;  /* 0x0000000b1007a211 */ /* 0x140fe400028f0c9b */
[----:B------:R-:W-:-:S03]  /*8300*/  @!P1 LEA.HI.X R9, R16, R12, R155, 0x1, P4 ;  /* 0x0000000c10099211 */ /* 0x000fc600020f0c9b */
[----:B------:R1:W-:Y:S01]  /*8310*/  @!P2 ST.E.128 desc[UR50][R6.64], RZ ;  /* 0x000000ff0600a985 */ /* 0x0003e2000c101d32 */
[----:B0-----:R-:W-:-:S03]  /*8320*/  @!P0 LEA.HI.X R11, R16, R14, R155, 0x1, P6 ;  /* 0x0000000e100b8211 */ /* 0x001fc600030f0c9b */
[----:B------:R1:W-:Y:S04]  /*8330*/  @!P1 ST.E.128 desc[UR50][R8.64], RZ ;  /* 0x000000ff08009985 */ /* 0x0003e8000c101d32 */
[----:B------:R1:W-:Y:S02]  /*8340*/  @!P0 ST.E.128 desc[UR50][R10.64], RZ ;  /* 0x000000ff0a008985 */ /* 0x0003e4000c101d32 */
.L_x_12954:
[----:B------:R-:W-:Y:S05]  /*8350*/  BSYNC B0 ;  /* 0x0000000000007941 */ /* 0x000fea0003800000 */
.L_x_12951:
[----:B------:R-:W-:Y:S02]  /*8360*/  ULDC UR4, c[0x0][0xc3c] ;  /* 0x00030f0000047ab9 */ /* 0x000fe40000000800 */
[----:B------:R-:W-:-:S13]  /*8370*/  ISETP.GE.AND P0, PT, R35, UR4, PT ;  /* 0x0000000423007c0c */ /* 0x000fda000bf06270 */
[----:B------:R-:W-:Y:S05]  /*8380*/  @!P0 BRA `(.L_x_12958) ;  /* 0xffffff8800688947 */ /* 0x000fea000383ffff */
[----:B------:R-:W-:Y:S05]  /*8390*/  EXIT ;  /* 0x000000000000794d */ /* 0x000fea0003800000 */
.L_x_12923:
[----:B------:R-:W-:-:S08]  /*83a0*/  NOP ;  /* 0x0000000000007918 */ /* 0x000fd00000000000 */
[----:B------:R-:W0:-:S00]  /*83b0*/  USETMAXREG.DEALLOC.CTAPOOL 0x20 ;  /* 0x00000020000079c8 */ /* 0x000e0000080e0500 */
[----:B0-----:R-:W2:Y:S01]  /*83c0*/  LDL.LU R2, [R1+0x8] ;  /* 0x0000080001027983 */ /* 0x001ea20000300800 */
[----:B------:R-:W-:-:S06]  /*83d0*/  LOP3.LUT R0, R0, 0x3, RZ, 0xc0, !PT ;  /* 0x0000000300007812 */ /* 0x000fcc00078ec0ff */
[----:B------:R-:W0:Y:S02]  /*83e0*/  SHFL.IDX PT, R0, R0, RZ, 0x1f ;  /* 0x00001fff00007589 */ /* 0x000e2400000e0000 */
[----:B0-----:R-:W-:Y:S01]  /*83f0*/  ISETP.NE.AND P0, PT, R0, RZ, PT ;  /* 0x000000ff0000720c */ /* 0x001fe20003f05270 */
[----:B------:R-:W-:Y:S01]  /*8400*/  IMAD.MOV.U32 R0, RZ, RZ, RZ ;  /* 0x000000ffff007224 */ /* 0x000fe200078e00ff */
[----:B--2---:R-:W-:-:S11]  /*8410*/  LOP3.LUT R2, R2, 0xffffffef, RZ, 0xc0, !PT ;  /* 0xffffffef02027812 */ /* 0x004fd600078ec0ff */
[----:B------:R-:W-:-:S05]  /*8420*/  @P0 LOP3.LUT R2, R2, 0x10, RZ, 0xfc, !PT ;  /* 0x0000001002020812 */ /* 0x000fca00078efcff */
[----:B------:R0:W-:Y:S01]  /*8430*/  STL [R1+0x8], R2 ;  /* 0x0000080201007387 */ /* 0x0001e20000100800 */
[----:B------:R-:W-:Y:S05]  /*8440*/  @!P0 BRA `(.L_x_12959) ;  /* 0x00000000001c8947 */ /* 0x000fea0003800000 */
[----:B-1----:R-:W1:Y:S08]  /*8450*/  S2UR UR5, SR_CgaCtaId ;  /* 0x00000000000579c3 */ /* 0x002e700000008800 */
[----:B------:R-:W-:Y:S06]  /*8460*/  BAR.SYNC.DEFER_BLOCKING 0x5, 0x200 ;  /* 0x0148000000007b1d */ /* 0x000fec0000010000 */
[----:B------:R-:W-:-:S02]  /*8470*/  UMOV UR4, 0x400 ;  /* 0x0000040000047882 */ /* 0x000fc40000000000 */
[----:B-1----:R-:W-:-:S09]  /*8480*/  ULEA UR4, UR5, UR4, 0x18 ;  /* 0x0000000405047291 */ /* 0x002fd2000f8ec03f */
[----:B------:R-:W1:Y:S01]  /*8490*/  LDS.128 R16, [UR4+0x168d0] ;  /* 0x0168d004ff107984 */ /* 0x000e620008000c00 */
[----:B------:R-:W-:Y:S06]  /*84a0*/  BAR.ARV 0x4, 0x200 ;  /* 0x0108000000007b1d */ /* 0x000fec0000002000 */
[----:B------:R-:W-:Y:S05]  /*84b0*/  BRA `(.L_x_12960) ;  /* 0x0000000800007947 */ /* 0x000fea0003800000 */
.L_x_12959:
[----:B0-----:R-:W0:Y:S01]  /*84c0*/  S2R R2, SR_TID.X ;  /* 0x0000000000027919 */ /* 0x001e220000002100 */
        /* <DEDUP_REMOVED lines=39> */
.L_x_12965:
        /* <DEDUP_REMOVED lines=12> */
.L_x_12964:
[----:B------:R-:W-:Y:S05]  /*8800*/  BSYNC B0 ;  /* 0x0000000000007941 */ /* 0x000fea0003800000 */
.L_x_12963:
        /* <DEDUP_REMOVED lines=21> */
.L_x_12961:
        /* <DEDUP_REMOVED lines=15> */
.L_x_12966:
        /* <DEDUP_REMOVED lines=28> */
.L_x_12962:
[----:B------:R-:W-:Y:S01]  /*8c10*/  ULDC UR4, c[0x0][0xc3c] ;  /* 0x00030f0000047ab9 */ /* 0x000fe20000000800 */
[----:B------:R-:W-:Y:S02]  /*8c20*/  IMAD.MOV.U32 R17, RZ, RZ, RZ ;  /* 0x000000ffff117224 */ /* 0x000fe400078e00ff */
[----:B------:R-:W-:Y:S02]  /*8c30*/  IMAD.U32 R16, RZ, RZ, UR6 ;  /* 0x00000006ff107e24 */ /* 0x000fe4000f8e00ff */
[----:B------:R-:W-:Y:S02]  /*8c40*/  IMAD.MOV.U32 R18, RZ, RZ, RZ ;  /* 0x000000ffff127224 */ /* 0x000fe400078e00ff */
[----:B------:R-:W-:-:S07]  /*8c50*/  IMAD.U32 R19, RZ, RZ, UR4 ;  /* 0x00000004ff137e24 */ /* 0x000fce000f8e00ff */
.L_x_12967:
[----:B------:R-:W-:-:S13]  /*8c60*/  ISETP.NE.AND P0, PT, R5, RZ, PT ;  /* 0x000000ff0500720c */ /* 0x000fda0003f05270 */
[----:B------:R-:W0:Y:S01]  /*8c70*/  @!P0 S2R R3, SR_CgaCtaId ;  /* 0x0000000000038919 */ /* 0x000e220000008800 */
[----:B------:R-:W-:-:S04]  /*8c80*/  @!P0 MOV R0, 0x400 ;  /* 0x0000040000008802 */ /* 0x000fc80000000f00 */
[----:B0-----:R-:W-:-:S05]  /*8c90*/  @!P0 LEA R0, R3, R0, 0x18 ;  /* 0x0000000003008211 */ /* 0x001fca00078ec0ff */
[----:B------:R0:W-:Y:S01]  /*8ca0*/  @!P0 STS.128 [R0+0x168d0], R16 ;  /* 0x0168d01000008388 */ /* 0x0001e20000000c00 */
[----:B------:R-:W-:Y:S06]  /*8cb0*/  BAR.ARV 0x5, 0x200 ;  /* 0x0148000000007b1d */ /* 0x000fec0000002000 */
.L_x_12960:
[----:B------:R2:W-:Y:S01]  /*8cc0*/  STL [R1+0x38], RZ ;  /* 0x000038ff01007387 */ /* 0x0005e20000100800 */
[----:B------:R-:W-:Y:S01]  /*8cd0*/  ULDC UR4, c[0x0][0xc3c] ;  /* 0x00030f0000047ab9 */ /* 0x000fe20000000800 */
[----:B------:R-:W-:Y:S01]  /*8ce0*/  MOV R27, 0x1 ;  /* 0x00000001001b7802 */ /* 0x000fe20000000f00 */
[----:B------:R-:W-:Y:S01]  /*8cf0*/  IMAD.MOV.U32 R25, RZ, RZ, RZ ;  /* 0x000000ffff197224 */ /* 0x000fe200078e00ff */
[----:B-1----:R-:W-:-:S13]  /*8d00*/  ISETP.GE.AND P0, PT, R19, UR4, PT ;  /* 0x0000000413007c0c */ /* 0x002fda000bf06270 */
        /* <DEDUP_REMOVED lines=11> */
[----:B------:R-:W-:Y:S01]  /*8dc0*/  MOV R22, UR4 ;  /* 0x0000000400167c02 */ /* 0x000fe20008000f00 */
[C---:B-1----:R-:W-:Y:S01]  /*8dd0*/  IMAD.SHL.U32 R28, R3.reuse, 0x8, RZ ;  /* 0x00000008031c7824 */ /* 0x042fe200078e00ff */
[C---:B------:R-:W-:Y:S01]  /*8de0*/  LOP3.LUT R4, R3.reuse, 0x7f, RZ, 0xc0, !PT ;  /* 0x0000007f03047812 */ /* 0x040fe200078ec0ff */
[----:B0-----:R-:W-:-:S03]  /*8df0*/  IMAD.SHL.U32 R2, R3, 0x10, RZ ;  /* 0x0000001003027824 */ /* 0x001fc600078e00ff */
[----:B------:R-:W-:Y:S02]  /*8e00*/  LOP3.LUT R0, R28, 0x1f8, RZ, 0xc0, !PT ;  /* 0x000001f81c007812 */ /* 0x000fe400078ec0ff */
[----:B------:R-:W-:Y:S02]  /*8e10*/  LOP3.LUT R2, R2, 0x70, RZ, 0xc0, !PT ;  /* 0x0000007002027812 */ /* 0x000fe400078ec0ff */
[----:B------:R-:W-:Y:S02]  /*8e20*/  LOP3.LUT R3, R0, 0x38, R3, 0x78, !PT ;  /* 0x0000003800037812 */ /* 0x000fe400078e7803 */
[----:B------:R-:W-:Y:S02]  /*8e30*/  SHF.R.U32.HI R4, RZ, 0x3, R4 ;  /* 0x00000003ff047819 */ /* 0x000fe40000011604 */
[----:B------:R-:W-:Y:S02]  /*8e40*/  LOP3.LUT R0, R3, 0x200, R28, 0xf8, !PT ;  /* 0x0000020003007812 */ /* 0x000fe400078ef81c */
[----:B------:R-:W-:-:S02]  /*8e50*/  LOP3.LUT R28, R28, 0x38, RZ, 0xc0, !PT ;  /* 0x000000381c1c7812 */ /* 0x000fc400078ec0ff */
[----:B------:R-:W-:Y:S01]  /*8e60*/  LOP3.LUT R2, R4, R2, RZ, 0xfc, !PT ;  /* 0x0000000204027212 */ /* 0x000fe200078efcff */
[----:B------:R-:W-:-:S05]  /*8e70*/  IMAD R0, R0, 0x2, R22 ;  /* 0x0000000200007824 */ /* 0x000fca00078e0216 */
[----:B------:R3:W-:Y:S02]  /*8e80*/  STL [R1+0x1c], R0 ;  /* 0x00001c0001007387 */ /* 0x0007e40000100800 */
.L_x_13029:
[----:B0-----:R-:W0:Y:S01]  /*8e90*/  LDC.64 R2, c[0x0][0xc88] ;  /* 0x00032200ff027b82 */ /* 0x001e220000000a00 */
[----:B--23--:R-:W2:Y:S01]  /*8ea0*/  LDL.LU R0, [R1+0x8] ;  /* 0x0000080001007983 */ /* 0x00cea20000300800 */
        /* <DEDUP_REMOVED lines=8> */
[----:B--2---:R-:W-:Y:S02]  /*8f30*/  LOP3.LUT R0, R0, 0xfffffff7, RZ, 0xc0, !PT ;  /* 0xfffffff700007812 */ /* 0x004fe400078ec0ff */
[----:B-1-3--:R-:W-:-:S09]  /*8f40*/  SHF.R.S32.HI R4, RZ, 0x1f, R29 ;  /* 0x0000001fff047819 */ /* 0x00afd2000001141d */
[C---:B------:R-:W-:Y:S01]  /*8f50*/  @P0 LEA R2, P1, R29.reuse, UR4, 0x2 ;  /* 0x000000041d020c11 */ /* 0x040fe2000f8210ff */
[C---:B------:R-:W-:Y:S01]  /*8f60*/  IMAD.SHL.U32 R23, R29.reuse, 0x4, RZ ;  /* 0x000000041d177824 */ /* 0x040fe200078e00ff */
[C-C-:B------:R-:W-:Y:S01]  /*8f70*/  SHF.L.U64.HI R24, R29.reuse, 0x2, R4.reuse ;  /* 0x000000021d187819 */ /* 0x140fe20000010204 */
[----:B------:R0:W-:Y:S01]  /*8f80*/  STL [R1+0x28], R4 ;  /* 0x0000280401007387 */ /* 0x0001e20000100800 */
[----:B------:R-:W-:Y:S01]  /*8f90*/  @P0 LEA.HI.X R3, R29, UR5, R4, 0x2, P1 ;  /* 0x000000051d030c11 */ /* 0x000fe200088f1404 */
[----:B------:R-:W-:-:S04]  /*8fa0*/  ULDC.64 UR4, c[0x0][0xa00] ;  /* 0x0002800000047ab9 */ /* 0x000fc80000000a00 */
[----:B------:R1:W2:Y:S01]  /*8fb0*/  @P0 LDG.E R6, desc[UR50][R2.64] ;  /* 0x0000003202060981 */ /* 0x0002a2000c1e1900 */
[----:B------:R-:W-:-:S04]  /*8fc0*/  ISETP.NE.U32.AND P0, PT, RZ, UR4, PT ;  /* 0x00000004ff007c0c */ /* 0x000fc8000bf05070 */
[----:B------:R-:W-:Y:S02]  /*8fd0*/  ISETP.NE.AND.EX P2, PT, RZ, UR5, PT, P0 ;  /* 0x00000005ff007c0c */ /* 0x000fe4000bf45300 */
[----:B------:R-:W-:Y:S02]  /*8fe0*/  ISETP.NE.U32.AND P0, PT, RZ, UR6, PT ;  /* 0x00000006ff007c0c */ /* 0x000fe4000bf05070 */
[----:B-1----:R-:W-:Y:S02]  /*8ff0*/  IADD3 R2, P1, R23, UR4, RZ ;  /* 0x0000000417027c10 */ /* 0x002fe4000ff3e0ff */
[----:B------:R-:W-:Y:S02]  /*9000*/  ISETP.NE.AND.EX P0, PT, RZ, UR7, PT, P0 ;  /* 0x00000007ff007c0c */ /* 0x000fe4000bf05300 */
[----:B------:R-:W-:Y:S01]  /*9010*/  IADD3.X R3, R24, UR5, RZ, P1, !PT ;  /* 0x0000000518037c10 */ /* 0x000fe20008ffe4ff */
[----:B------:R-:W-:-:S04]  /*9020*/  ULDC.64 UR4, c[0x0][0x418] ;  /* 0x0001060000047ab9 */ /* 0x000fc80000000a00 */
[----:B------:R-:W-:-:S05]  /*9030*/  @P2 LOP3.LUT R0, R0, 0x8, RZ, 0xfc, !PT ;  /* 0x0000000800002812 */ /* 0x000fca00078efcff */
[----:B------:R1:W-:Y:S01]  /*9040*/  STL [R1+0x8], R0 ;  /* 0x0000080001007387 */ /* 0x0003e20000100800 */
[----:B0-----:R-:W-:-:S04]  /*9050*/  @P0 IADD3 R4, P1, R23, UR6, RZ ;  /* 0x0000000617040c10 */ /* 0x001fc8000ff3e0ff */
[----:B------:R-:W-:Y:S02]  /*9060*/  @P0 IADD3.X R5, R24, UR7, RZ, P1, !PT ;  /* 0x0000000718050c10 */ /* 0x000fe40008ffe4ff */
[----:B-1----:R-:W-:-:S03]  /*9070*/  MOV R0, RZ ;  /* 0x000000ff00007202 */ /* 0x002fc60000000f00 */
[----:B------:R-:W3:Y:S04]  /*9080*/  @P0 LDG.E R4, desc[UR50][R4.64] ;  /* 0x0000003204040981 */ /* 0x000ee8000c1e1900 */
[----:B------:R-:W4:Y:S01]  /*9090*/  @P2 LDG.E R0, desc[UR50][R2.64] ;  /* 0x0000003202002981 */ /* 0x000f22000c1e1900 */
[----:B------:R-:W-:-:S03]  /*90a0*/  UISETP.NE.U32.AND UP0, UPT, UR4, URZ, UPT ;  /* 0x0000003f0400728c */ /* 0x000fc6000bf05070 */
[----:B------:R-:W-:Y:S01]  /*90b0*/  ULDC UR4, c[0x0][0x424] ;  /* 0x0001090000047ab9 */ /* 0x000fe20000000800 */
[----:B------:R-:W-:-:S03]  /*90c0*/  UISETP.NE.AND.EX UP0, UPT, UR5, URZ, UPT, UP0 ;  /* 0x0000003f0500728c */ /* 0x000fc6000bf05300 */
[----:B------:R-:W-:Y:S01]  /*90d0*/  ULDC UR5, c[0x0][0x2f0] ;  /* 0x0000bc0000057ab9 */ /* 0x000fe20000000800 */
[----:B------:R-:W-:-:S04]  /*90e0*/  USEL UR4, UR4, 0x1, UP0 ;  /* 0x0000000104047887 */ /* 0x000fc80008000000 */
[----:B------:R-:W-:Y:S01]  /*90f0*/  UIMAD UR4, UR4, UR5, URZ ;  /* 0x00000005040472a4 */ /* 0x000fe2000f8e023f */
[----:B----4-:R0:W-:Y:S04]  /*9100*/  STL [R1+0x20], R0 ;  /* 0x0000200001007387 */ /* 0x0101e80000100800 */
[----:B--2---:R1:W-:Y:S04]  /*9110*/  STL [R1+0x14], R6 ;  /* 0x0000140601007387 */ /* 0x0043e80000100800 */
[----:B---3--:R1:W-:Y:S01]  /*9120*/  @P0 STL [R1+0x2c], R4 ;  /* 0x00002c0401000387 */ /* 0x0083e20000100800 */
[----:B0-----:R-:W-:Y:S01]  /*9130*/  IMAD.U32 R0, RZ, RZ, UR4 ;  /* 0x00000004ff007e24 */ /* 0x001fe2000f8e00ff */
[----:B------:R-:W-:Y:S06]  /*9140*/  @P0 BRA `(.L_x_12969) ;  /* 0x0000000000200947 */ /* 0x000fec0003800000 */
        /* <DEDUP_REMOVED lines=8> */
.L_x_12969:
        /* <DEDUP_REMOVED lines=10> */
.L_x_12970:
        /* <DEDUP_REMOVED lines=8> */
[----:B--2---:R-:W-:-:S07]  /*92f0*/  IADD3 R0, -R0, R5, RZ ;  /* 0x0000000500007210 */ /* 0x004fce0007ffe1ff */
.L_x_12971:
[----:B0-2--5:R-:W-:Y:S01]  /*9300*/  IMAD.IADD R2, R0, 0x1, -R6 ;  /* 0x0000000100027824 */ /* 0x025fe200078e0a06 */
[----:B------:R-:W-:Y:S03]  /*9310*/  BSSY B7, `(.L_x_12972) ;  /* 0x00003a4000077945 */ /* 0x000fe60003800000 */
[C---:B------:R-:W-:Y:S01]  /*9320*/  VIADD R0, R2.reuse, 0x7f ;  /* 0x0000007f02007836 */ /* 0x040fe20000000000 */
[----:B------:R0:W-:Y:S01]  /*9330*/  STL [R1+0x10], R2 ;  /* 0x0000100201007387 */ /* 0x0001e20000100800 */
[----:B------:R-:W-:-:S03]  /*9340*/  ISETP.GT.AND P0, PT, R2, RZ, PT ;  /* 0x000000ff0200720c */ /* 0x000fc60003f04270 */
[----:B------:R-:W-:-:S04]  /*9350*/  SHF.R.S32.HI R3, RZ, 0x1f, R0 ;  /* 0x0000001fff037819 */ /* 0x000fc80000011400 */
[----:B------:R-:W-:-:S05]  /*9360*/  LEA.HI R0, R3, R0, RZ, 0x7 ;  /* 0x0000000003007211 */ /* 0x000fca00078f38ff */
[----:B------:R0:W-:Y:S01]  /*9370*/  STL [R1+0x34], R0 ;  /* 0x0000340001007387 */ /* 0x0001e20000100800 */
[----:B------:R-:W-:Y:S05]  /*9380*/  @P0 BRA `(.L_x_12973) ;  /* 0x0000000000440947 */ /* 0x000fea0003800000 */
[----:B0-----:R-:W0:Y:S02]  /*9390*/  S2R R2, SR_TID.X ;  /* 0x0000000000027919 */ /* 0x001e240000002100 */
        /* <DEDUP_REMOVED lines=16> */
.L_x_12973:
        /* <DEDUP_REMOVED lines=20> */
.L_x_12976:
[----:B------:R-:W-:Y:S05]  /*95e0*/  BSYNC B6 ;  /* 0x0000000000067941 */ /* 0x000fea0003800000 */
.L_x_12975:
        /* <DEDUP_REMOVED lines=20> */
.L_x_12979:
        /* <DEDUP_REMOVED lines=15> */
.L_x_12978:
[----:B------:R-:W-:Y:S05]  /*9820*/  BSYNC B6 ;  /* 0x0000000000067941 */ /* 0x000fea0003800000 */
.L_x_12977:
[----:B------:R0:W2:Y:S01]  /*9830*/  LDL R21, [R1+0x4] ;  /* 0x0000040001157983 */ /* 0x0000a20000100800 */
[----:B------:R-:W-:Y:S01]  /*9840*/  ULDC.64 UR4, c[0x0][0x9f8] ;  /* 0x00027e0000047ab9 */ /* 0x000fe20000000a00 */
[----:B------:R-:W1:Y:S01]  /*9850*/  LDC R7, c[0x0][0x430] ;  /* 0x00010c00ff077b82 */ /* 0x000e620000000800 */
[----:B------:R-:W-:Y:S01]  /*9860*/  ISETP.NE.U32.AND P0, PT, RZ, UR4, PT ;  /* 0x00000004ff007c0c */ /* 0x000fe2000bf05070 */
[----:B------:R-:W3:Y:S03]  /*9870*/  LDL R26, [R1+0x34] ;  /* 0x00003400011a7983 */ /* 0x000ee60000100800 */
[----:B------:R-:W-:Y:S01]  /*9880*/  ISETP.NE.AND.EX P0, PT, RZ, UR5, PT, P0 ;  /* 0x00000005ff007c0c */ /* 0x000fe2000bf05300 */
[----:B------:R-:W4:Y:S04]  /*9890*/  LDL R9, [R1+0x10] ;  /* 0x0000100001097983 */ /* 0x000f280000100800 */
[----:B------:R-:W4:Y:S01]  /*98a0*/  LDL R4, [R1+0x14] ;  /* 0x0000140001047983 */ /* 0x000f220000100800 */
[----:B------:R-:W0:Y:S07]  /*98b0*/  S2R R5, SR_TID.X ;  /* 0x0000000000057919 */ /* 0x000e2e0000002100 */
[----:B------:R-:W-:Y:S01]  /*98c0*/  @P0 IADD3 R2, P1, R23, UR4, RZ ;  /* 0x0000000417020c10 */ /* 0x000fe2000ff3e0ff */
[----:B------:R-:W3:Y:S03]  /*98d0*/  S2R R0, SR_TID.X ;  /* 0x0000000000007919 */ /* 0x000ee60000002100 */
[----:B------:R-:W-:Y:S01]  /*98e0*/  @P0 IADD3.X R3, R24, UR5, RZ, P1, !PT ;  /* 0x0000000518030c10 */ /* 0x000fe20008ffe4ff */
[----:B------:R-:W4:Y:S04]  /*98f0*/  LDL.LU R20, [R1+0x8] ;  /* 0x0000080001147983 */ /* 0x000f280000300800 */
[----:B--2---:R-:W2:Y:S01]  /*9900*/  @P0 LDG.E R21, desc[UR50][R2.64] ;  /* 0x0000003202150981 */ /* 0x004ea2000c1e1900 */
[----:B-1----:R-:W-:Y:S01]  /*9910*/  ISETP.NE.AND P2, PT, R7, 0x1, PT ;  /* 0x000000010700780c */ /* 0x002fe20003f45270 */
[----:B0-----:R-:W-:Y:S01]  /*9920*/  IMAD.SHL.U32 R5, R5, 0x10, RZ ;  /* 0x0000001005057824 */ /* 0x001fe200078e00ff */
[----:B---3--:R-:W-:-:S02]  /*9930*/  LEA.HI.SX32 R26, R26, 0xffffffff, 0x19 ;  /* 0xffffffff1a1a7811 */ /* 0x008fc400078fcaff */
[----:B------:R-:W-:Y:S02]  /*9940*/  LOP3.LUT R0, R0, 0x7f, RZ, 0xc0, !PT ;  /* 0x0000007f00007812 */ /* 0x000fe400078ec0ff */
[----:B------:R-:W-:Y:S01]  /*9950*/  LOP3.LUT R5, R5, 0x70, RZ, 0xc0, !PT ;  /* 0x0000007005057812 */ /* 0x000fe200078ec0ff */
[----:B------:R-:W-:Y:S01]  /*9960*/  IMAD.SHL.U32 R8, R26, 0x80, RZ ;  /* 0x000000801a087824 */ /* 0x000fe200078e00ff */
[----:B------:R-:W-:-:S04]  /*9970*/  SHF.R.U32.HI R0, RZ, 0x3, R0 ;  /* 0x00000003ff007819 */ /* 0x000fc80000011600 */
[----:B------:R-:W-:Y:S01]  /*9980*/  LOP3.LUT R5, R8, R0, R5, 0xfe, !PT ;  /* 0x0000000008057212 */ /* 0x000fe200078efe05 */
[----:B------:R-:W0:Y:S08]  /*9990*/  @P2 LDC R6, c[0x0][0x434] ;  /* 0x00010d00ff062b82 */ /* 0x000e300000000800 */
[----:B------:R-:W1:Y:S01]  /*99a0*/  @P2 LDC R0, c[0x0][0x438] ;  /* 0x00010e00ff002b82 */ /* 0x000e620000000800 */
[----:B--2---:R-:W-:Y:S01]  /*99b0*/  @P0 STL [R1+0x4], R21 ;  /* 0x0000041501000387 */ /* 0x004fe20000100800 */
[C---:B----4-:R-:W-:Y:S01]  /*99c0*/  ISETP.GE.AND P0, PT, R5.reuse, R9, PT ;  /* 0x000000090500720c */ /* 0x050fe20003f06270 */
[----:B------:R-:W-:-:S04]  /*99d0*/  IMAD.IADD R5, R5, 0x1, R4 ;  /* 0x0000000105057824 */ /* 0x000fc800078e0204 */
[----:B0-----:R-:W-:-:S08]  /*99e0*/  @P2 IMAD.HI.U32 R6, R5, R6, RZ ;  /* 0x0000000605062227 */ /* 0x001fd000078e00ff */
[----:B------:R-:W0:Y:S01]  /*99f0*/  @!P0 LDC.64 R2, c[0x0][0x428] ;  /* 0x00010a00ff028b82 */ /* 0x000e220000000a00 */
[----:B------:R-:W-:Y:S02]  /*9a00*/  MOV R4, R5 ;  /* 0x0000000500047202 */ /* 0x000fe40000000f00 */
[----:B-1----:R-:W-:Y:S02]  /*9a10*/  @P2 SHF.R.U32.HI R4, RZ, R0, R6 ;  /* 0x00000000ff042219 */ /* 0x002fe40000011606 */
[----:B------:R-:W-:-:S03]  /*9a20*/  SHF.R.S32.HI R6, RZ, 0x1f, R21 ;  /* 0x0000001fff067819 */ /* 0x000fc60000011415 */
[--C-:B------:R-:W-:Y:S02]  /*9a30*/  IMAD.MOV R0, RZ, RZ, -R4.reuse ;  /* 0x000000ffff007224 */ /* 0x100fe400078e0a04 */
[----:B------:R0:W-:Y:S02]  /*9a40*/  STL [R1+0x18], R6 ;  /* 0x0000180601007387 */ /* 0x0001e40000100800 */
[----:B------:R-:W-:Y:S01]  /*9a50*/  IMAD R0, R7, R0, R5 ;  /* 0x0000000007007224 */ /* 0x000fe200078e0205 */
[--C-:B------:R-:W-:Y:S01]  /*9a60*/  @!P0 SHF.R.S32.HI R5, RZ, 0x1f, R4.reuse ;  /* 0x0000001fff058819 */ /* 0x100fe20000011404 */
[-C--:B0-----:R-:W-:Y:S02]  /*9a70*/  @!P0 IMAD R6, R6, R2.reuse, RZ ;  /* 0x0000000206068224 */ /* 0x081fe400078e02ff */
[----:B------:R-:W-:-:S04]  /*9a80*/  @!P0 IMAD.WIDE.U32 R4, R21, R2, R4 ;  /* 0x0000000215048225 */ /* 0x000fc800078e0004 */
[----:B------:R-:W-:Y:S02]  /*9a90*/  @!P0 IMAD R7, R21, R3, R6 ;  /* 0x0000000315078224 */ /* 0x000fe400078e0206 */
[----:B------:R-:W0:Y:S02]  /*9aa0*/  @!P0 LDC.64 R2, c[0x0][0x418] ;  /* 0x00010600ff028b82 */ /* 0x000e240000000a00 */
[----:B------:R-:W-:Y:S01]  /*9ab0*/  @!P0 IMAD.IADD R7, R5, 0x1, R7 ;  /* 0x0000000105078824 */ /* 0x000fe200078e0207 */
[----:B0-----:R-:W-:Y:S01]  /*9ac0*/  @!P0 LEA R6, P1, R4, R2, 0x2 ;  /* 0x0000000204068211 */ /* 0x001fe200078210ff */
[----:B------:R-:W-:-:S03]  /*9ad0*/  IMAD.MOV.U32 R2, RZ, RZ, RZ ;  /* 0x000000ffff027224 */ /* 0x000fc600078e00ff */
[----:B------:R-:W-:-:S05]  /*9ae0*/  @!P0 LEA.HI.X R7, R4, R3, R7, 0x2, P1 ;  /* 0x0000000304078211 */ /* 0x000fca00008f1407 */
[----:B------:R0:W5:Y:S01]  /*9af0*/  @!P0 LDG.E R2, desc[UR50][R6.64] ;  /* 0x0000003206028981 */ /* 0x000162000c1e1900 */
[----:B------:R-:W-:Y:S01]  /*9b00*/  LOP3.LUT R20, R20, 0xfffffffb, RZ, 0xc0, !PT ;  /* 0xfffffffb14147812 */ /* 0x000fe200078ec0ff */
[----:B------:R-:W-:-:S03]  /*9b10*/  IMAD.U32 R9, RZ, RZ, UR36 ;  /* 0x00000024ff097e24 */ /* 0x000fc6000f8e00ff */
[----:B------:R-:W-:Y:S02]  /*9b20*/  @P2 LOP3.LUT R20, R20, 0x4, RZ, 0xfc, !PT ;  /* 0x0000000414142812 */ /* 0x000fe400078efcff */
[----:B------:R-:W-:Y:S02]  /*9b30*/  ISETP.NE.AND P2, PT, R9, 0x3, PT ;  /* 0x000000030900780c */ /* 0x000fe40003f45270 */
[----:B------:R-:W-:-:S11]  /*9b40*/  LOP3.LUT R20, R20, 0xfffffffd, RZ, 0xc0, !PT ;  /* 0xfffffffd14147812 */ /* 0x000fd600078ec0ff */
[----:B------:R-:W-:-:S05]  /*9b50*/  @P2 LOP3.LUT R20, R20, 0x2, RZ, 0xfc, !PT ;  /* 0x0000000214142812 */ /* 0x000fca00078efcff */
[----:B------:R0:W-:Y:S01]  /*9b60*/  STL [R1+0x8], R20 ;  /* 0x0000081401007387 */ /* 0x0001e20000100800 */
[----:B------:R-:W-:-:S03]  /*9b70*/  UMOV UR4, 0xffffffff ;  /* 0xffffffff00047882 */ /* 0x000fc60000000000 */
[----:B------:R-:W-:Y:S05]  /*9b80*/  BRA.DIV UR4, `(.L_x_12980) ;  /* 0x0000004204507947 */ /* 0x000fea000b800000 */
.L_x_13046:
[----:B------:R-:W-:-:S05]  /*9b90*/  SHF.R.S32.HI R9, RZ, 0x1f, R18 ;  /* 0x0000001fff097819 */ /* 0x000fca0000011412 */
[----:B------:R1:W-:Y:S01]  /*9ba0*/  STL [R1], R9 ;  /* 0x0000000901007387 */ /* 0x0003e20000100800 */
[----:B------:R-:W-:Y:S05]  /*9bb0*/  @!P2 BRA `(.L_x_12981) ;  /* 0x000000000004a947 */ /* 0x000fea0003800000 */
[----:B------:R-:W-:Y:S01]  /*9bc0*/  BPT.TRAP 0x1 ;  /* 0x000000040000795c */ /* 0x000fe20000300000 */
.L_x_12981:
[----:B0-----:R-:W-:Y:S01]  /*9bd0*/  SHF.R.S32.HI R6, RZ, 0x1f, R0 ;  /* 0x0000001fff067819 */ /* 0x001fe20000011400 */
[----:B------:R-:W-:Y:S01]  /*9be0*/  ULDC.64 UR4, c[0x0][0x328] ;  /* 0x0000ca0000047ab9 */ /* 0x000fe20000000a00 */
[----:B-----5:R-:W-:Y:S01]  /*9bf0*/  SHF.R.S32.HI R7, RZ, 0x1f, R2 ;  /* 0x0000001fff077819 */ /* 0x020fe20000011402 */
[----:B------:R-:W-:Y:S01]  /*9c00*/  IMAD.WIDE.U32 R4, R0, UR4, RZ ;  /* 0x0000000400047c25 */ /* 0x000fe2000f8e00ff */
[----:B------:R-:W-:Y:S03]  /*9c10*/  BSSY B0, `(.L_x_12982) ;  /* 0x0000015000007945 */ /* 0x000fe60003800000 */
[----:B------:R-:W-:-:S04]  /*9c20*/  IMAD R3, R6, UR4, RZ ;  /* 0x0000000406037c24 */ /* 0x000fc8000f8e02ff */
        /* <DEDUP_REMOVED lines=19> */
.L_x_13047:
[----:B------:R-:W-:Y:S05]  /*9d60*/  BSYNC B0 ;  /* 0x0000000000007941 */ /* 0x000fea0003800000 */
.L_x_12982:
[----:B------:R-:W2:Y:S01]  /*9d70*/  LDL R12, [R1] ;  /* 0x00000000010c7983 */ /* 0x000ea20000100800 */
[----:B------:R-:W-:-:S03]  /*9d80*/  ULDC.64 UR4, c[0x0][0x300] ;  /* 0x0000c00000047ab9 */ /* 0x000fc60000000a00 */
[----:B------:R-:W3:Y:S04]  /*9d90*/  LDL R11, [R1+0x10] ;  /* 0x00001000010b7983 */ /* 0x000ee80000100800 */
[----:B-1----:R-:W4:Y:S01]  /*9da0*/  LDL.LU R9, [R1+0x8] ;  /* 0x0000080001097983 */ /* 0x002f220000300800 */
[----:B------:R-:W-:Y:S02]  /*9db0*/  IMAD R6, R6, UR4, RZ ;  /* 0x0000000406067c24 */ /* 0x000fe4000f8e02ff */
[C---:B0-----:R-:W-:Y:S01]  /*9dc0*/  IMAD.WIDE.U32 R4, R0.reuse, UR4, RZ ;  /* 0x0000000400047c25 */ /* 0x041fe2000f8e00ff */
[----:B------:R-:W0:Y:S03]  /*9dd0*/  S2R R10, SR_TID.X ;  /* 0x00000000000a7919 */ /* 0x000e260000002100 */
[----:B------:R-:W-:Y:S01]  /*9de0*/  IMAD R6, R0, UR5, R6 ;  /* 0x0000000500067c24 */ /* 0x000fe2000f8e0206 */
[----:B------:R-:W-:-:S02]  /*9df0*/  ULDC.64 UR4, c[0x0][0x310] ;  /* 0x0000c40000047ab9 */ /* 0x000fc40000000a00 */
[----:B------:R-:W-:Y:S02]  /*9e00*/  IMAD R7, R7, UR4, RZ ;  /* 0x0000000407077c24 */ /* 0x000fe4000f8e02ff */
[----:B------:R-:W-:Y:S02]  /*9e10*/  IMAD.IADD R5, R5, 0x1, R6 ;  /* 0x0000000105057824 */ /* 0x000fe400078e0206 */
[C---:B------:R-:W-:Y:S02]  /*9e20*/  IMAD R7, R2.reuse, UR5, R7 ;  /* 0x0000000502077c24 */ /* 0x040fe4000f8e0207 */
[----:B------:R-:W-:Y:S01]  /*9e30*/  IMAD.WIDE.U32 R4, R2, UR4, R4 ;  /* 0x0000000402047c25 */ /* 0x000fe2000f8e0004 */
[----:B------:R-:W-:-:S04]  /*9e40*/  ULDC.64 UR4, c[0x0][0x308] ;  /* 0x0000c20000047ab9 */ /* 0x000fc80000000a00 */
[----:B------:R-:W-:-:S03]  /*9e50*/  IADD3 R5, R5, R7, RZ ;  /* 0x0000000705057210 */ /* 0x000fc60007ffe0ff */
[----:B------:R-:W-:Y:S01]  /*9e60*/  IMAD.WIDE.U32 R4, R18, UR4, R4 ;  /* 0x0000000412047c25 */ /* 0x000fe2000f8e0004 */
[----:B0-----:R-:W-:-:S04]  /*9e70*/  LOP3.LUT R10, R10, 0x7f, RZ, 0xc0, !PT ;  /* 0x0000007f0a0a7812 */ /* 0x001fc800078ec0ff */
[----:B------:R-:W-:Y:S01]  /*9e80*/  SHF.R.U32.HI R10, RZ, 0x3, R10 ;  /* 0x00000003ff0a7819 */ /* 0x000fe2000001160a */
[----:B--2---:R-:W-:Y:S02]  /*9e90*/  IMAD R0, R12, UR4, RZ ;  /* 0x000000040c007c24 */ /* 0x004fe4000f8e02ff */
[----:B------:R-:W0:Y:S02]  /*9ea0*/  S2R R12, SR_TID.X ;  /* 0x00000000000c7919 */ /* 0x000e240000002100 */
[----:B------:R-:W-:Y:S01]  /*9eb0*/  IMAD R0, R18, UR5, R0 ;  /* 0x0000000512007c24 */ /* 0x000fe2000f8e0200 */
[----:B------:R-:W-:-:S03]  /*9ec0*/  ULDC.64 UR4, c[0x0][0x2e8] ;  /* 0x0000ba0000047ab9 */ /* 0x000fc60000000a00 */
[----:B------:R-:W-:Y:S01]  /*9ed0*/  IMAD.IADD R2, R5, 0x1, R0 ;  /* 0x0000000105027824 */ /* 0x000fe200078e0200 */
[----:B------:R-:W-:Y:S01]  /*9ee0*/  LEA R0, P0, R4, UR4, 0x1 ;  /* 0x0000000404007c11 */ /* 0x000fe2000f8008ff */
[----:B------:R-:W-:Y:S01]  /*9ef0*/  ULDC UR4, c[0x0][0x2f4] ;  /* 0x0000bd0000047ab9 */ /* 0x000fe20000000800 */
[----:B----4-:R-:W-:Y:S02]  /*9f00*/  LOP3.LUT R9, R9, 0xfffffffe, RZ, 0xc0, !PT ;  /* 0xfffffffe09097812 */ /* 0x010fe400078ec0ff */
[----:B------:R-:W-:Y:S01]  /*9f10*/  ISETP.GE.AND P2, PT, R28, UR4, PT ;  /* 0x000000041c007c0c */ /* 0x000fe2000bf46270 */
[----:B------:R-:W-:Y:S01]  /*9f20*/  UMOV UR4, 0xffffffff ;  /* 0xffffffff00047882 */ /* 0x000fe20000000000 */
[----:B------:R-:W-:Y:S02]  /*9f30*/  LEA.HI.X R2, R4, UR5, R2, 0x1, P0 ;  /* 0x0000000504027c11 */ /* 0x000fe400080f0c02 */
[----:B---3--:R-:W-:-:S04]  /*9f40*/  IADD3 R4, -R10, R11, -R8 ;  /* 0x0000000b0a047210 */ /* 0x008fc80007ffe908 */
[----:B------:R-:W-:-:S05]  /*9f50*/  ISETP.GE.AND P0, PT, R4, 0x1, PT ;  /* 0x000000010400780c */ /* 0x000fca0003f06270 */
[----:B------:R-:W-:-:S05]  /*9f60*/  @P2 LOP3.LUT R9, R9, 0x1, RZ, 0xfc, !PT ;  /* 0x0000000109092812 */ /* 0x000fca00078efcff */
[----:B------:R1:W-:Y:S01]  /*9f70*/  STL [R1+0x8], R9 ;  /* 0x0000080901007387 */ /* 0x0003e20000100800 */
[C---:B0-----:R-:W-:Y:S02]  /*9f80*/  IMAD.SHL.U32 R10, R12.reuse, 0x8, RZ ;  /* 0x000000080c0a7824 */ /* 0x041fe400078e00ff */
[----:B------:R-:W-:-:S03]  /*9f90*/  IMAD.SHL.U32 R11, R12, 0x8, RZ ;  /* 0x000000080c0b7824 */ /* 0x000fc600078e00ff */
[----:B------:R-:W-:-:S04]  /*9fa0*/  LOP3.LUT R10, R10, 0x1f8, RZ, 0xc0, !PT ;  /* 0x000001f80a0a7812 */ /* 0x000fc800078ec0ff */
[----:B------:R-:W-:-:S04]  /*9fb0*/  LOP3.LUT R10, R10, 0x38, R12, 0x78, !PT ;  /* 0x000000380a0a7812 */ /* 0x000fc800078e780c */
[----:B------:R-:W-:-:S05]  /*9fc0*/  LOP3.LUT R10, R10, 0x200, R11, 0xf8, !PT ;  /* 0x000002000a0a7812 */ /* 0x000fca00078ef80b */
[----:B------:R-:W-:Y:S01]  /*9fd0*/  IMAD R5, R25, 0x2000, R10 ;  /* 0x0000200019057824 */ /* 0x000fe200078e020a */
[----:B-1----:R-:W-:Y:S06]  /*9fe0*/  BRA.DIV UR4, `(.L_x_12984) ;  /* 0x0000003e04807947 */ /* 0x002fec000b800000 */
        /* <DEDUP_REMOVED lines=71> */
[----:B--23--:R0:W-:Y:S02]  /*a460*/  @P1 LDGSTS.E.BYPASS.LTC128B.128 [R8+0x11400], desc[UR50][R6.64], !P2 ;  /* 0x1140000006081fae */ /* 0x00c1e4000d101d72 */
.L_x_13065:
[----:B------:R-:W-:-:S13]  /*a470*/  ISETP.GE.AND P0, PT, R4, 0x71, PT ;  /* 0x000000710400780c */ /* 0x000fda0003f06270 */
[----:B0-----:R-:W-:Y:S02]  /*a480*/  @P0 LEA R6, P1, R28, R0, 0x1 ;  /* 0x000000001c060211 */ /* 0x001fe400078208ff */
[----:B------:R-:W-:-:S03]  /*a490*/  @P0 LEA R5, R5, R22, 0x1 ;  /* 0x0000001605050211 */ /* 0x000fc600078e08ff */
[----:B------:R-:W-:-:S05]  /*a4a0*/  @P0 IMAD.X R7, RZ, RZ, R2, P1 ;  /* 0x000000ffff070224 */ /* 0x000fca00008e0602 */
[----:B------:R-:W-:Y:S01]  /*a4b0*/  @!PT LDS RZ, [RZ] ;  /* 0x00000000fffff984 */ /* 0x000fe20000000800 */
[----:B------:R-:W-:Y:S01]  /*a4c0*/  @!PT LDS RZ, [RZ] ;  /* 0x00000000fffff984 */ /* 0x000fe20000000800 */
[----:B------:R-:W-:Y:S01]  /*a4d0*/  @!PT LDS RZ, [RZ] ;  /* 0x00000000fffff984 */ /* 0x000fe20000000800 */
[----:B------:R0:W-:Y:S01]  /*a4e0*/  @P0 LDGSTS.E.BYPASS.LTC128B.128 [R5+0x11c00], desc[UR50][R6.64], !P2 ;  /* 0x11c0000006050fae */ /* 0x0001e2000d101d72 */
[----:B------:R-:W-:Y:S01]  /*a4f0*/  PLOP3.LUT P0, PT, PT, PT, PT, 0x80, 0x0 ;  /* 0x000000000000781c */ /* 0x000fe20003f0f070 */
[----:B------:R-:W-:-:S12]  /*a500*/  NOP ;  /* 0x0000000000007918 */ /* 0x000fd80000000000 */
.L_x_12985:
        /* <DEDUP_REMOVED lines=11> */
.L_x_12986:
[----:B------:R1:W5:Y:S01]  /*a5c0*/  LDL R0, [R1+0x8] ;  /* 0x0000080001007983 */ /* 0x0003620000100800 */
[----:B------:R1:W-:Y:S03]  /*a5d0*/  SYNCS.ARRIVE.TRANS64.A1T0 RZ, [R3+URZ+0x16830], RZ ;  /* 0x016830ff03ff79a7 */ /* 0x0003e6000810003f */
[----:B0-----:R1:W5:Y:S04]  /*a5e0*/  LDL.LU R5, [R1+0x20] ;  /* 0x0000200001057983 */ /* 0x0013680000300800 */
[----:B------:R1:W5:Y:S02]  /*a5f0*/  LDL.LU R4, [R1+0x28] ;  /* 0x0000280001047983 */ /* 0x0003640000300800 */
[----:B------:R-:W-:Y:S05]  /*a600*/  WARPSYNC.ALL ;  /* 0x0000000000007948 */ /* 0x000fea0003800000 */
[----:B------:R-:W-:Y:S01]  /*a610*/  ULDC.64 UR4, c[0x0][0x298] ;  /* 0x0000a60000047ab9 */ /* 0x000fe20000000a00 */
[----:B------:R-:W-:Y:S01]  /*a620*/  VIADD R2, R22, 0x8400 ;  /* 0x0000840016027836 */ /* 0x000fe20000000000 */
[----:B------:R-:W-:Y:S01]  /*a630*/  BSSY B6, `(.L_x_12987) ;  /* 0x000001f000067945 */ /* 0x000fe20003800000 */
[----:B------:R-:W-:Y:S03]  /*a640*/  BAR.SYNC.DEFER_BLOCKING 0x8, 0x200 ;  /* 0x0208000000007b1d */ /* 0x000fe60000010000 */
[----:B------:R-:W-:-:S02]  /*a650*/  LOP3.LUT P0, RZ, R2, 0x3ff, RZ, 0xc0, !PT ;  /* 0x000003ff02ff7812 */ /* 0x000fc4000780c0ff */
[----:B-----5:R-:W-:Y:S02]  /*a660*/  LOP3.LUT P1, RZ, R0, 0x8, RZ, 0xc0, !PT ;  /* 0x0000000800ff7812 */ /* 0x020fe4000782c0ff */
[----:B------:R-:W-:Y:S01]  /*a670*/  SHF.R.S32.HI R0, RZ, 0x1f, R5 ;  /* 0x0000001fff007819 */ /* 0x000fe20000011405 */
[----:B-1----:R-:W-:Y:S01]  /*a680*/  IMAD.WIDE.U32 R2, R5, UR4, RZ ;  /* 0x0000000405027c25 */ /* 0x002fe2000f8e00ff */
[----:B------:R-:W-:Y:S02]  /*a690*/  SEL R29, R29, RZ, !P1 ;  /* 0x000000ff1d1d7207 */ /* 0x000fe40004800000 */
[----:B------:R-:W-:Y:S01]  /*a6a0*/  SEL R4, R4, RZ, !P1 ;  /* 0x000000ff04047207 */ /* 0x000fe20004800000 */
[----:B------:R-:W-:Y:S01]  /*a6b0*/  IMAD R0, R0, UR4, RZ ;  /* 0x0000000400007c24 */ /* 0x000fe2000f8e02ff */
[----:B------:R0:W-:Y:S03]  /*a6c0*/  STL.64 [R1+0x20], R2 ;  /* 0x0000200201007387 */ /* 0x0001e60000100a00 */
[----:B------:R-:W-:Y:S01]  /*a6d0*/  IMAD R0, R5, UR5, R0 ;  /* 0x0000000505007c24 */ /* 0x000fe2000f8e0200 */
[----:B------:R0:W-:Y:S03]  /*a6e0*/  STL [R1+0x30], R4 ;  /* 0x0000300401007387 */ /* 0x0001e60000100800 */
[----:B------:R-:W-:-:S05]  /*a6f0*/  IMAD.IADD R0, R3, 0x1, R0 ;  /* 0x0000000103007824 */ /* 0x000fca00078e0200 */
        /* <DEDUP_REMOVED lines=18> */
.L_x_12988:
[----:B------:R-:W-:Y:S05]  /*a820*/  BSYNC B6 ;  /* 0x0000000000067941 */ /* 0x000fea0003800000 */
.L_x_12987:
[----:B0-----:R-:W2:Y:S01]  /*a830*/  LDL.LU R0, [R1+0x30] ;  /* 0x0000300001007983 */ /* 0x001ea20000300800 */
[----:B------:R-:W-:Y:S01]  /*a840*/  ULDC.64 UR4, c[0x0][0x2d8] ;  /* 0x0000b60000047ab9 */ /* 0x000fe20000000a00 */
[----:B------:R-:W0:Y:S01]  /*a850*/  LDC R9, c[0x0][0x448] ;  /* 0x00011200ff097b82 */ /* 0x000e220000000800 */
[----:B------:R-:W-:Y:S01]  /*a860*/  ULDC.64 UR6, c[0x0][0x2c8] ;  /* 0x0000b20000067ab9 */ /* 0x000fe20000000a00 */
[----:B------:R-:W3:Y:S01]  /*a870*/  LDL.LU R21, [R1+0x28] ;  /* 0x0000280001157983 */ /* 0x000ee20000300800 */
[----:B------:R-:W-:-:S03]  /*a880*/  ULDC.64 UR8, c[0x0][0x280] ;  /* 0x0000a00000087ab9 */ /* 0x000fc60000000a00 */
[----:B------:R-:W3:Y:S04]  /*a890*/  LDL.LU.64 R2, [R1+0x20] ;  /* 0x0000200001027983 */ /* 0x000ee80000300a00 */
[----:B------:R-:W4:Y:S04]  /*a8a0*/  LDL R20, [R1] ;  /* 0x0000000001147983 */ /* 0x000f280000100800 */
[----:B------:R1:W5:Y:S01]  /*a8b0*/  LDL R10, [R1+0x1c] ;  /* 0x00001c00010a7983 */ /* 0x0003620000100800 */
[----:B0-----:R-:W-:-:S13]  /*a8c0*/  ISETP.NE.AND P0, PT, R9, 0x1, PT ;  /* 0x000000010900780c */ /* 0x001fda0003f05270 */
[----:B------:R-:W0:Y:S08]  /*a8d0*/  @P0 LDC R5, c[0x0][0x450] ;  /* 0x00011400ff050b82 */ /* 0x000e300000000800 */
[----:B------:R-:W1:Y:S01]  /*a8e0*/  @P0 LDC R8, c[0x0][0x450] ;  /* 0x00011400ff080b82 */ /* 0x000e620000000800 */
[----:B--2---:R-:W-:Y:S02]  /*a8f0*/  IMAD.MOV.U32 R4, RZ, RZ, R0 ;  /* 0x000000ffff047224 */ /* 0x004fe400078e0000 */
[----:B---3--:R-:W-:-:S02]  /*a900*/  IMAD.MOV.U32 R3, RZ, RZ, R21 ;  /* 0x000000ffff037224 */ /* 0x008fc400078e0015 */
[----:B------:R-:W2:Y:S01]  /*a910*/  S2R R21, SR_TID.X ;  /* 0x0000000000157919 */ /* 0x000ea20000002100 */
[----:B----4-:R-:W-:Y:S02]  /*a920*/  IMAD R0, R20, UR4, RZ ;  /* 0x0000000414007c24 */ /* 0x010fe4000f8e02ff */
[----:B------:R-:W3:Y:S01]  /*a930*/  S2R R20, SR_TID.X ;  /* 0x0000000000147919 */ /* 0x000ee20000002100 */
[----:B------:R-:W-:-:S04]  /*a940*/  IMAD.WIDE.U32 R2, R18, UR4, R2 ;  /* 0x0000000412027c25 */ /* 0x000fc8000f8e0002 */
[----:B------:R-:W-:Y:S01]  /*a950*/  IMAD R0, R18, UR5, R0 ;  /* 0x0000000512007c24 */ /* 0x000fe2000f8e0200 */
[----:B------:R-:W-:-:S04]  /*a960*/  ULDC.64 UR4, c[0x0][0x2e0] ;  /* 0x0000b80000047ab9 */ /* 0x000fc80000000a00 */
[----:B------:R-:W-:Y:S01]  /*a970*/  IADD3 R3, R3, R0, RZ ;  /* 0x0000000003037210 */ /* 0x000fe20007ffe0ff */
[----:B------:R-:W-:Y:S02]  /*a980*/  IMAD R0, R4, UR4, RZ ;  /* 0x0000000404007c24 */ /* 0x000fe4000f8e02ff */
[----:B------:R-:W4:Y:S02]  /*a990*/  @P0 LDC R4, c[0x0][0x44c] ;  /* 0x00011300ff040b82 */ /* 0x000f240000000800 */
[C---:B------:R-:W-:Y:S02]  /*a9a0*/  IMAD R0, R29.reuse, UR5, R0 ;  /* 0x000000051d007c24 */ /* 0x040fe4000f8e0200 */
[----:B------:R-:W-:Y:S01]  /*a9b0*/  IMAD.WIDE.U32 R2, R29, UR4, R2 ;  /* 0x000000041d027c25 */ /* 0x000fe2000f8e0002 */
        /* <DEDUP_REMOVED lines=9> */
[----:B----4-:R-:W-:-:S04]  /*aa50*/  @P0 IMAD.HI.U32 R0, R6, R4, RZ ;  /* 0x0000000406000227 */ /* 0x010fc800078e00ff */
[----:B------:R-:W-:Y:S01]  /*aa60*/  IMAD.MOV.U32 R4, RZ, RZ, R6 ;  /* 0x000000ffff047224 */ /* 0x000fe200078e0006 */
[----:B0-----:R-:W-:-:S04]  /*aa70*/  @P0 SHF.R.U32.HI R4, RZ, R5, R0 ;  /* 0x00000005ff040219 */ /* 0x001fc80000011600 */
[----:B------:R-:W-:-:S05]  /*aa80*/  SHF.R.S32.HI R0, RZ, 0x1f, R4 ;  /* 0x0000001fff007819 */ /* 0x000fca0000011404 */
[----:B------:R-:W-:-:S04]  /*aa90*/  IMAD R0, R0, UR4, RZ ;  /* 0x0000000400007c24 */ /* 0x000fc8000f8e02ff */
[C---:B------:R-:W-:Y:S02]  /*aaa0*/  IMAD R7, R4.reuse, UR5, R0 ;  /* 0x0000000504077c24 */ /* 0x040fe4000f8e0200 */
[----:B------:R-:W-:Y:S02]  /*aab0*/  IMAD.MOV R0, RZ, RZ, -R4 ;  /* 0x000000ffff007224 */ /* 0x000fe400078e0a04 */
[----:B------:R-:W-:-:S04]  /*aac0*/  IMAD.WIDE.U32 R4, R4, UR4, R2 ;  /* 0x0000000404047c25 */ /* 0x000fc8000f8e0002 */
[----:B------:R-:W-:Y:S01]  /*aad0*/  IMAD R0, R9, R0, R6 ;  /* 0x0000000009007224 */ /* 0x000fe200078e0206 */
[----:B------:R-:W-:-:S04]  /*aae0*/  IADD3 R5, R5, R7, RZ ;  /* 0x0000000705057210 */ /* 0x000fc80007ffe0ff */
[----:B------:R-:W-:-:S05]  /*aaf0*/  SHF.R.S32.HI R7, RZ, 0x1f, R0 ;  /* 0x0000001fff077819 */ /* 0x000fca0000011400 */
[----:B------:R-:W-:Y:S02]  /*ab00*/  IMAD R7, R7, UR6, RZ ;  /* 0x0000000607077c24 */ /* 0x000fe4000f8e02ff */
[----:B------:R-:W-:-:S04]  /*ab10*/  IMAD.WIDE.U32 R4, R0, UR6, R4 ;  /* 0x0000000600047c25 */ /* 0x000fc8000f8e0004 */
[----:B------:R-:W-:-:S04]  /*ab20*/  IMAD R7, R0, UR7, R7 ;  /* 0x0000000700077c24 */ /* 0x000fc8000f8e0207 */
[----:B------:R-:W-:Y:S02]  /*ab30*/  IMAD.IADD R5, R5, 0x1, R7 ;  /* 0x0000000105057824 */ /* 0x000fe400078e0207 */
[----:B------:R-:W0:Y:S01]  /*ab40*/  @P0 LDC R7, c[0x0][0x44c] ;  /* 0x00011300ff070b82 */ /* 0x000e220000000800 */
[----:B------:R-:W-:-:S04]  /*ab50*/  LEA R0, P1, R4, UR8, 0x1 ;  /* 0x0000000804007c11 */ /* 0x000fc8000f8208ff */
[----:B------:R-:W-:Y:S01]  /*ab60*/  LEA.HI.X R4, R4, UR9, R5, 0x1, P1 ;  /* 0x0000000904047c11 */ /* 0x000fe200088f0c05 */
[----:B------:R-:W-:-:S04]  /*ab70*/  VIADD R5, R6, 0x80 ;  /* 0x0000008006057836 */ /* 0x000fc80000000000 */
[----:B------:R-:W-:Y:S01]  /*ab80*/  IMAD.MOV.U32 R6, RZ, RZ, R5 ;  /* 0x000000ffff067224 */ /* 0x000fe200078e0005 */
[----:B------:R-:W3:Y:S01]  /*ab90*/  S2R R20, SR_TID.X ;  /* 0x0000000000147919 */ /* 0x000ee20000002100 */
[----:B0-----:R-:W-:-:S05]  /*aba0*/  @P0 IMAD.HI.U32 R7, R5, R7, RZ ;  /* 0x0000000705070227 */ /* 0x001fca00078e00ff */
[----:B-1----:R-:W-:-:S05]  /*abb0*/  @P0 SHF.R.U32.HI R6, RZ, R8, R7 ;  /* 0x00000008ff060219 */ /* 0x002fca0000011607 */
[----:B------:R-:W-:-:S04]  /*abc0*/  IMAD.MOV R7, RZ, RZ, -R6 ;  /* 0x000000ffff077224 */ /* 0x000fc800078e0a06 */
[----:B------:R-:W-:Y:S01]  /*abd0*/  IMAD R5, R9, R7, R5 ;  /* 0x0000000709057224 */ /* 0x000fe200078e0205 */
[----:B------:R-:W-:Y:S01]  /*abe0*/  SHF.R.S32.HI R7, RZ, 0x1f, R6 ;  /* 0x0000001fff077819 */ /* 0x000fe20000011406 */
[----:B------:R-:W-:-:S04]  /*abf0*/  IMAD.WIDE.U32 R2, R6, UR4, R2 ;  /* 0x0000000406027c25 */ /* 0x000fc8000f8e0002 */
[----:B------:R-:W-:Y:S01]  /*ac00*/  IMAD R7, R7, UR4, RZ ;  /* 0x0000000407077c24 */ /* 0x000fe2000f8e02ff */
[----:B------:R-:W-:-:S03]  /*ac10*/  ULDC UR4, c[0x0][0x2b8] ;  /* 0x0000ae0000047ab9 */ /* 0x000fc60000000800 */
[----:B------:R-:W-:Y:S01]  /*ac20*/  IMAD R7, R6, UR5, R7 ;  /* 0x0000000506077c24 */ /* 0x000fe2000f8e0207 */
[----:B------:R-:W-:-:S04]  /*ac30*/  SHF.R.S32.HI R6, RZ, 0x1f, R5 ;  /* 0x0000001fff067819 */ /* 0x000fc80000011405 */
[----:B------:R-:W-:Y:S01]  /*ac40*/  IADD3 R3, R3, R7, RZ ;  /* 0x0000000703037210 */ /* 0x000fe20007ffe0ff */
[----:B------:R-:W-:Y:S02]  /*ac50*/  IMAD R6, R6, UR6, RZ ;  /* 0x0000000606067c24 */ /* 0x000fe4000f8e02ff */
[----:B------:R-:W-:-:S04]  /*ac60*/  IMAD.WIDE.U32 R2, R5, UR6, R2 ;  /* 0x0000000605027c25 */ /* 0x000fc8000f8e0002 */
[----:B------:R-:W-:Y:S01]  /*ac70*/  IMAD R6, R5, UR7, R6 ;  /* 0x0000000705067c24 */ /* 0x000fe2000f8e0206 */
[----:B------:R-:W-:-:S03]  /*ac80*/  LEA R5, P1, R2, UR8, 0x1 ;  /* 0x0000000802057c11 */ /* 0x000fc6000f8208ff */
[----:B------:R-:W-:Y:S01]  /*ac90*/  IMAD.IADD R6, R3, 0x1, R6 ;  /* 0x0000000103067824 */ /* 0x000fe200078e0206 */
[----:B------:R-:W-:Y:S01]  /*aca0*/  ISETP.GE.AND P0, PT, R28, UR4, PT ;  /* 0x000000041c007c0c */ /* 0x000fe2000bf06270 */
[----:B------:R-:W-:Y:S01]  /*acb0*/  UMOV UR4, 0xffffffff ;  /* 0xffffffff00047882 */ /* 0x000fe20000000000 */
[----:B---3--:R-:W-:Y:S02]  /*acc0*/  LOP3.LUT R20, R20, 0x7f, RZ, 0xc0, !PT ;  /* 0x0000007f14147812 */ /* 0x008fe400078ec0ff */
[----:B------:R-:W-:Y:S02]  /*acd0*/  LEA.HI.X R2, R2, UR9, R6, 0x1, P1 ;  /* 0x0000000902027c11 */ /* 0x000fe400088f0c06 */
[----:B------:R-:W-:Y:S01]  /*ace0*/  SHF.R.U32.HI R20, RZ, 0x3, R20 ;  /* 0x00000003ff147819 */ /* 0x000fe20000011614 */
[----:B--2---:R-:W-:Y:S06]  /*acf0*/  BRA.DIV UR4, `(.L_x_12989) ;  /* 0x0000003a04ec7947 */ /* 0x004fec000b800000 */
[----:B------:R-:W0:Y:S01]  /*ad00*/  SHFL.IDX PT, R7, R0, RZ, 0x181f ;  /* 0x00181fff00077589 */ /* 0x000e2200000e0000 */
[----:B-----5:R-:W-:Y:S02]  /*ad10*/  IMAD R3, R21, R9, RZ ;  /* 0x0000000915037224 */ /* 0x020fe400078e02ff */
[----:B------:R-:W-:Y:S01]  /*ad20*/  IMAD R17, R17, 0xc0, R20 ;  /* 0x000000c011117824 */ /* 0x000fe200078e0214 */
[----:B------:R-:W1:Y:S04]  /*ad30*/  SHFL.IDX PT, R6, R4, RZ, 0x181f ;  /* 0x00181fff04067589 */ /* 0x000e6800000e0000 */
[----:B------:R-:W-:-:S13]  /*ad40*/  ISETP.GE.AND P2, PT, R17, R3, PT ;  /* 0x000000031100720c */ /* 0x000fda0003f46270 */
[----:B0-----:R-:W-:-:S05]  /*ad50*/  @!P2 LEA R7, P1, R28, R7, 0x1 ;  /* 0x000000071c07a211 */ /* 0x001fca00078208ff */
[----:B-1----:R-:W-:-:S05]  /*ad60*/  @!P2 IMAD.X R6, RZ, RZ, R6, P1 ;  /* 0x000000ffff06a224 */ /* 0x002fca00008e0606 */
[----:B------:R-:W-:-:S04]  /*ad70*/  @!P2 LOP3.LUT R7, R7, R6, RZ, 0x3c, !PT ;  /* 0x000000060707a212 */ /* 0x000fc800078e3cff */
[----:B------:R-:W-:-:S04]  /*ad80*/  @!P2 LOP3.LUT R6, R7, R6, RZ, 0x3c, !PT ;  /* 0x000000060706a212 */ /* 0x000fc800078e3cff */
[----:B------:R-:W-:-:S05]  /*ad90*/  @!P2 LOP3.LUT R7, R7, R6, RZ, 0x3c, !PT ;  /* 0x000000060707a212 */ /* 0x000fca00078e3cff */
[----:B------:R-:W-:Y:S01]  /*ada0*/  @!PT LDS RZ, [RZ] ;  /* 0x00000000fffff984 */ /* 0x000fe20000000800 */
[----:B------:R0:W-:Y:S02]  /*adb0*/  @!P2 LDGSTS.E.BYPASS.LTC128B.128 [R10+0x8400], desc[UR50][R6.64], !P0 ;  /* 0x08400000060aafae */ /* 0x0001e4000c101d72 */
[----:B0-----:R-:W-:Y:S02]  /*adc0*/  VIADD R6, R17, 0x10 ;  /* 0x0000001011067836 */ /* 0x001fe40000000000 */
        /* <DEDUP_REMOVED lines=8> */
[----:B------:R0:W-:Y:S02]  /*ae50*/  @!P1 LDGSTS.E.BYPASS.LTC128B.128 [R10+0x8c00], desc[UR50][R6.64], !P0 ;  /* 0x08c00000060a9fae */ /* 0x0001e4000c101d72 */
[----:B0-----:R-:W-:Y:S02]  /*ae60*/  IADD3 R6, R17, 0x20, RZ ;  /* 0x0000002011067810 */ /* 0x001fe40007ffe0ff */
[----:B------:R-:W0:Y:S02]  /*ae70*/  SHFL.IDX PT, R7, R0, 0x2, 0x181f ;  /* 0x00581f0000077f89 */ /* 0x000e2400000e0000 */
        /* <DEDUP_REMOVED lines=22> */
[----:B0-----:R-:W-:-:S04]  /*afe0*/  @!P1 LEA R7, P2, R28, R7, 0x1 ;  /* 0x000000071c079211 */ /* 0x001fc800078408ff */
[----:B-1----:R-:W-:-:S04]  /*aff0*/  @!P1 IADD3.X R6, RZ, R6, RZ, P2, !PT ;  /* 0x00000006ff069210 */ /* 0x002fc800017fe4ff */
        /* <DEDUP_REMOVED lines=17> */
[----:B------:R-:W1:Y:S04]  /*b110*/  SHFL.IDX PT, R6, R4, 0x6, 0x181f ;  /* 0x00d81f0004067f89 */ /* 0x000e6800000e0000 */
[----:B------:R-:W-:Y:S07]  /*b120*/  SHFL.IDX PT, R4, R4, 0x7, 0x181f ;  /* 0x00f81f0004047f89 */ /* 0x000fee00000e0000 */
[----:B0-----:R-:W-:-:S05]  /*b130*/  @!P1 LEA R7, P2, R28, R7, 0x1 ;  /* 0x000000071c079211 */ /* 0x001fca00078408ff */
[----:B-1----:R-:W-:-:S05]  /*b140*/  @!P1 IMAD.X R6, RZ, RZ, R6, P2 ;  /* 0x000000ffff069224 */ /* 0x002fca00010e0606 */
[----:B------:R-:W-:-:S04]  /*b150*/  @!P1 LOP3.LUT R7, R7, R6, RZ, 0x3c, !PT ;  /* 0x0000000607079212 */ /* 0x000fc800078e3cff */
[----:B------:R-:W-:-:S04]  /*b160*/  @!P1 LOP3.LUT R6, R7, R6, RZ, 0x3c, !PT ;  /* 0x0000000607069212 */ /* 0x000fc800078e3cff */
[----:B------:R-:W-:-:S05]  /*b170*/  @!P1 LOP3.LUT R7, R7, R6, RZ, 0x3c, !PT ;  /* 0x0000000607079212 */ /* 0x000fca00078e3cff */
[----:B------:R0:W-:Y:S04]  /*b180*/  @!P1 LDGSTS.E.BYPASS.LTC128B.128 [R10+0xb400], desc[UR50][R6.64], !P0 ;  /* 0x0b400000060a9fae */ /* 0x0001e8000c101d72 */
[----:B0-----:R0:W1:Y:S02]  /*b190*/  SHFL.IDX PT, R6, R0, 0x7, 0x181f ;  /* 0x00f81f0000067f89 */ /* 0x00106400000e0000 */
[----:B0-----:R-:W-:-:S04]  /*b1a0*/  IADD3 R0, R17, 0x80, RZ ;  /* 0x0000008011007810 */ /* 0x001fc80007ffe0ff */
[----:B------:R-:W-:Y:S01]  /*b1b0*/  ISETP.GE.AND P1, PT, R0, R3, PT ;  /* 0x000000030000720c */ /* 0x000fe20003f26270 */
[----:B------:R-:W-:-:S05]  /*b1c0*/  VIADD R0, R17, 0x70 ;  /* 0x0000007011007836 */ /* 0x000fca0000000000 */
[----:B------:R-:W-:Y:S02]  /*b1d0*/  ISETP.GE.AND P2, PT, R0, R3, PT ;  /* 0x000000030000720c */ /* 0x000fe40003f46270 */
[----:B------:R-:W-:Y:S11]  /*b1e0*/  SHFL.IDX PT, R0, R2, RZ, 0x181f ;  /* 0x00181fff02007589 */ /* 0x000ff600000e0000 */
[----:B-1----:R-:W-:-:S05]  /*b1f0*/  @!P2 LEA R6, P3, R28, R6, 0x1 ;  /* 0x000000061c06a211 */ /* 0x002fca00078608ff */
[----:B------:R-:W-:Y:S02]  /*b200*/  @!P2 IMAD.X R7, RZ, RZ, R4, P3 ;  /* 0x000000ffff07a224 */ /* 0x000fe400018e0604 */
[----:B------:R-:W0:Y:S04]  /*b210*/  SHFL.IDX PT, R4, R5, RZ, 0x181f ;  /* 0x00181fff05047589 */ /* 0x000e2800000e0000 */
[----:B------:R1:W-:Y:S01]  /*b220*/  @!P2 LDGSTS.E.BYPASS.LTC128B.128 [R10+0xbc00], desc[UR50][R6.64], !P0 ;  /* 0x0bc00000060aafae */ /* 0x0003e2000c101d72 */
[----:B0-----:R-:W-:-:S05]  /*b230*/  @!P1 LEA R4, P3, R28, R4, 0x1 ;  /* 0x000000041c049211 */ /* 0x001fca00078608ff */
[----:B------:R-:W-:Y:S02]  /*b240*/  @!P1 IMAD.X R0, RZ, RZ, R0, P3 ;  /* 0x000000ffff009224 */ /* 0x000fe400018e0600 */
[----:B-1----:R-:W-:-:S03]  /*b250*/  @!P1 IMAD.MOV.U32 R6, RZ, RZ, R4 ;  /* 0x000000ffff069224 */ /* 0x002fc600078e0004 */
[----:B------:R-:W-:Y:S01]  /*b260*/  @!P1 MOV R7, R0 ;  /* 0x0000000000079202 */ /* 0x000fe20000000f00 */
[----:B------:R-:W-:-:S04]  /*b270*/  VIADD R0, R17, 0x90 ;  /* 0x0000009011007836 */ /* 0x000fc80000000000 */
[----:B------:R0:W-:Y:S01]  /*b280*/  @!P1 LDGSTS.E.BYPASS.LTC128B.128 [R10+0xc400], desc[UR50][R6.64], !P0 ;  /* 0x0c400000060a9fae */ /* 0x0001e2000c101d72 */
[----:B------:R-:W-:-:S03]  /*b290*/  ISETP.GE.AND P1, PT, R0, R3, PT ;  /* 0x000000030000720c */ /* 0x000fc60003f26270 */
[----:B------:R-:W-:Y:S04]  /*b2a0*/  SHFL.IDX PT, R0, R2, 0x1, 0x181f ;  /* 0x00381f0002007f89 */ /* 0x000fe800000e0000 */
[----:B0-----:R-:W0:Y:S06]  /*b2b0*/  SHFL.IDX PT, R6, R5, 0x1, 0x181f ;  /* 0x00381f0005067f89 */ /* 0x001e2c00000e0000 */
[----:B0-----:R-:W-:-:S05]  /*b2c0*/  @!P1 LEA R6, P2, R28, R6, 0x1 ;  /* 0x000000061c069211 */ /* 0x001fca00078408ff */
[----:B------:R-:W-:-:S04]  /*b2d0*/  @!P1 IMAD.X R0, RZ, RZ, R0, P2 ;  /* 0x000000ffff009224 */ /* 0x000fc800010e0600 */
[----:B------:R-:W-:Y:S02]  /*b2e0*/  @!P1 IMAD.MOV.U32 R7, RZ, RZ, R0 ;  /* 0x000000ffff079224 */ /* 0x000fe400078e0000 */
[----:B------:R-:W-:-:S03]  /*b2f0*/  VIADD R0, R17, 0xa0 ;  /* 0x000000a011007836 */ /* 0x000fc60000000000 */
[----:B------:R0:W-:Y:S02]  /*b300*/  @!P1 LDGSTS.E.BYPASS.LTC128B.128 [R10+0xcc00], desc[UR50][R6.64], !P0 ;  /* 0x0cc00000060a9fae */ /* 0x0001e4000c101d72 */
[----:B------:R-:W-:Y:S02]  /*b310*/  ISETP.GE.AND P2, PT, R0, R3, PT ;  /* 0x000000030000720c */ /* 0x000fe40003f46270 */
[----:B------:R-:W-:Y:S04]  /*b320*/  SHFL.IDX PT, R0, R2, 0x2, 0x181f ;  /* 0x00581f0002007f89 */ /* 0x000fe800000e0000 */
[----:B0-----:R-:W0:Y:S07]  /*b330*/  SHFL.IDX PT, R6, R5, 0x2, 0x181f ;  /* 0x00581f0005067f89 */ /* 0x001e2e00000e0000 */
[----:B0-----:R-:W-:-:S04]  /*b340*/  @!P2 LEA R6, P1, R28, R6, 0x1 ;  /* 0x000000061c06a211 */ /* 0x001fc800078208ff */
[----:B------:R-:W-:-:S05]  /*b350*/  @!P2 IADD3.X R0, RZ, R0, RZ, P1, !PT ;  /* 0x00000000ff00a210 */ /* 0x000fca0000ffe4ff */
[----:B------:R-:W-:Y:S02]  /*b360*/  @!P2 IMAD.MOV.U32 R7, RZ, RZ, R0 ;  /* 0x000000ffff07a224 */ /* 0x000fe400078e0000 */
[----:B------:R0:W1:Y:S04]  /*b370*/  SHFL.IDX PT, R0, R2, 0x3, 0x181f ;  /* 0x00781f0002007f89 */ /* 0x00006800000e0000 */
[----:B------:R0:W-:Y:S04]  /*b380*/  @!P2 LDGSTS.E.BYPASS.LTC128B.128 [R10+0xd400], desc[UR50][R6.64], !P0 ;  /* 0x0d400000060aafae */ /* 0x0001e8000c101d72 */
[----:B------:R0:W2:Y:S02]  /*b390*/  SHFL.IDX PT, R2, R5, 0x3, 0x181f ;  /* 0x00781f0005027f89 */ /* 0x0000a400000e0000 */
.L_x_13090:
[----:B------:R-:W-:-:S05]  /*b3a0*/  VIADD R17, R17, 0xb0 ;  /* 0x000000b011117836 */ /* 0x000fca0000000000 */
[----:B------:R-:W-:-:S13]  /*b3b0*/  ISETP.GE.AND P1, PT, R17, R3, PT ;  /* 0x000000031100720c */ /* 0x000fda0003f26270 */
[----:B0-2---:R-:W-:-:S05]  /*b3c0*/  @!P1 LEA R2, P2, R28, R2, 0x1 ;  /* 0x000000021c029211 */ /* 0x005fca00078408ff */
[----:B-1----:R-:W-:-:S05]  /*b3d0*/  @!P1 IMAD.X R3, RZ, RZ, R0, P2 ;  /* 0x000000ffff039224 */ /* 0x002fca00010e0600 */
[----:B------:R-:W-:Y:S01]  /*b3e0*/  @!PT LDS RZ, [RZ] ;  /* 0x00000000fffff984 */ /* 0x000fe20000000800 */
[----:B------:R-:W-:Y:S01]  /*b3f0*/  @!PT LDS RZ, [RZ] ;  /* 0x00000000fffff984 */ /* 0x000fe20000000800 */
[----:B------:R-:W-:Y:S01]  /*b400*/  @!PT LDS RZ, [RZ] ;  /* 0x00000000fffff984 */ /* 0x000fe20000000800 */
[----:B------:R0:W-:Y:S01]  /*b410*/  @!P1 LDGSTS.E.BYPASS.LTC128B.128 [R10+0xdc00], desc[UR50][R2.64], !P0 ;  /* 0x0dc00000020a9fae */ /* 0x0001e2000c101d72 */
[----:B------:R-:W-:Y:S01]  /*b420*/  PLOP3.LUT P0, PT, PT, PT, PT, 0x80, 0x0 ;  /* 0x000000000000781c */ /* 0x000fe20003f0f070 */
[----:B------:R-:W-:-:S12]  /*b430*/  NOP ;  /* 0x0000000000007918 */ /* 0x000fd80000000000 */
.L_x_12990:
        /* <DEDUP_REMOVED lines=10> */
[----:B------:R-:W-:-:S04]  /*b4e0*/  LOP3.LUT R0, R0, 0xfffffffe, RZ, 0xc0, !PT ;  /* 0xfffffffe00007812 */ /* 0x000fc800078ec0ff */
[----:B------:R-:W-:-:S04]  /*b4f0*/  IADD3 R0, R2, -R0, RZ ;  /* 0x8000000002007210 */ /* 0x000fc80007ffe0ff */
[----:B------:R-:W-:Y:S01]  /*b500*/  SHF.L.U32 R3, R0, 0x1f, RZ ;  /* 0x0000001f00037819 */ /* 0x000fe200000006ff */
[----:B------:R-:W-:Y:S01]  /*b510*/  NOP ;  /* 0x0000000000007918 */ /* 0x000fe20000000000 */
[----:B0-----:R-:W2:Y:S01]  /*b520*/  LDL R2, [R1+0x10] ;  /* 0x0000100001027983 */ /* 0x001ea20000100800 */
[----:B------:R0:W-:Y:S01]  /*b530*/  SYNCS.ARRIVE.TRANS64.A1T0 RZ, [R22+URZ+0x16800], RZ ;  /* 0x016800ff16ff79a7 */ /* 0x0001e2000810003f */
[----:B------:R-:W-:Y:S01]  /*b540*/  BSSY B0, `(.L_x_12991) ;  /* 0x0000004000007945 */ /* 0x000fe20003800000 */
[----:B------:R-:W1:Y:S01]  /*b550*/  SYNCS.PHASECHK.TRANS64.TRYWAIT P0, [R22+URZ+0x16820], R3 ;  /* 0x01682003160075a7 */ /* 0x000e62000800017f */
[----:B--2---:R-:W-:Y:S02]  /*b560*/  ISETP.GE.AND P1, PT, R2, 0x81, PT ;  /* 0x000000810200780c */ /* 0x004fe40003f26270 */
[----:B01----:R-:W-:Y:S11]  /*b570*/  @!P0 BRA `(.L_x_12992) ;  /* 0x0000004000b08947 */ /* 0x003ff60003800000 */
.L_x_13091:
[----:B------:R-:W-:Y:S05]  /*b580*/  BSYNC B0 ;  /* 0x0000000000007941 */ /* 0x000fea0003800000 */
.L_x_12991:
[----:B------:R-:W-:Y:S04]  /*b590*/  BSSY B0, `(.L_x_12993) ;  /* 0x0000106000007945 */ /* 0x000fe80003800000 */
[----:B------:R-:W-:Y:S05]  /*b5a0*/  @!P1 BRA `(.L_x_12994) ;  /* 0x0000001000109947 */ /* 0x000fea0003800000 */
[----:B------:R-:W2:Y:S01]  /*b5b0*/  LDL.LU R0, [R1+0x34] ;  /* 0x0000340001007983 */ /* 0x000ea20000300800 */
[----:B------:R-:W-:Y:S01]  /*b5c0*/  ULDC UR4, c[0x0][0x2f4] ;  /* 0x0000bd0000047ab9 */ /* 0x000fe20000000800 */
[----:B------:R-:W-:Y:S01]  /*b5d0*/  IMAD.MOV.U32 R17, RZ, RZ, R27 ;  /* 0x000000ffff117224 */ /* 0x000fe200078e001b */
[----:B------:R-:W-:Y:S01]  /*b5e0*/  ISETP.GE.AND P1, PT, R28, UR4, PT ;  /* 0x000000041c007c0c */ /* 0x000fe2000bf26270 */
[----:B------:R-:W-:Y:S02]  /*b5f0*/  IMAD.MOV.U32 R6, RZ, RZ, R25 ;  /* 0x000000ffff067224 */ /* 0x000fe400078e0019 */
[----:B------:R-:W-:Y:S01]  /*b600*/  IMAD.MOV.U32 R29, RZ, RZ, R26 ;  /* 0x000000ffff1d7224 */ /* 0x000fe200078e001a */
[----:B--2---:R-:W-:-:S09]  /*b610*/  LEA.HI.SX32 R7, R0, 0xfffffffe, 0x19 ;  /* 0xfffffffe00077811 */ /* 0x004fd200078fcaff */
.L_x_13007:
[----:B------:R-:W2:Y:S01]  /*b620*/  LDL R9, [R1+0x14] ;  /* 0x0000140001097983 */ /* 0x000ea20000100800 */
[----:B0-----:R-:W0:Y:S03]  /*b630*/  LDC R3, c[0x0][0x430] ;  /* 0x00010c00ff037b82 */ /* 0x001e260000000800 */
        /* <DEDUP_REMOVED lines=17> */
[----:B------:R-:W-:-:S04]  /*b750*/  IMAD.MOV R0, RZ, RZ, -R2 ;  /* 0x000000ffff007224 */ /* 0x000fc800078e0a02 */
[----:B------:R-:W-:Y:S01]  /*b760*/  IMAD R0, R0, UR4, R3 ;  /* 0x0000000400007c24 */ /* 0x000fe2000f8e0203 */
[----:B------:R-:W-:Y:S01]  /*b770*/  ULDC.64 UR4, c[0x0][0x428] ;  /* 0x00010a0000047ab9 */ /* 0x000fe20000000a00 */
        /* <DEDUP_REMOVED lines=9> */
[----:B------:R-:W-:Y:S01]  /*b810*/  MOV R8, UR36 ;  /* 0x0000002400087c02 */ /* 0x000fe20008000f00 */
        /* <DEDUP_REMOVED lines=10> */
.L_x_12995:
[----:B------:R-:W-:Y:S01]  /*b8c0*/  IMAD R5, R25, 0x8, R22 ;  /* 0x0000000819057824 */ /* 0x000fe200078e0216 */
[----:B------:R-:W-:Y:S01]  /*b8d0*/  SHF.L.U32 R2, R27, 0x1f, RZ ;  /* 0x0000001f1b027819 */ /* 0x000fe200000006ff */
[----:B------:R-:W-:Y:S03]  /*b8e0*/  BSSY B1, `(.L_x_12996) ;  /* 0x0000003000017945 */ /* 0x000fe60003800000 */
[----:B------:R-:W0:Y:S02]  /*b8f0*/  SYNCS.PHASECHK.TRANS64.TRYWAIT P0, [R5+URZ+0x16840], R2 ;  /* 0x01684002050075a7 */ /* 0x000e24000800017f */
[----:B0-----:R-:W-:Y:S05]  /*b900*/  @!P0 BRA `(.L_x_12997) ;  /* 0x0000003c00e08947 */ /* 0x001fea0003800000 */
.L_x_13092:
[----:B------:R-:W-:Y:S05]  /*b910*/  BSYNC B1 ;  /* 0x0000000000017941 */ /* 0x000fea0003800000 */
.L_x_12996:
[----:B------:R-:W2:Y:S04]  /*b920*/  LDL R3, [R1+0x8] ;  /* 0x0000080001037983 */ /* 0x000ea80000100800 */
[----:B------:R-:W3:Y:S01]  /*b930*/  LDL R8, [R1] ;  /* 0x0000000001087983 */ /* 0x000ee20000100800 */
[----:B------:R-:W-:Y:S01]  /*b940*/  SHF.R.S32.HI R20, RZ, 0x1f, R0 ;  /* 0x0000001fff147819 */ /* 0x000fe20000011400 */
[----:B------:R-:W-:Y:S01]  /*b950*/  ULDC.64 UR4, c[0x0][0x300] ;  /* 0x0000c00000047ab9 */ /* 0x000fe20000000a00 */
[----:B------:R-:W1:Y:S03]  /*b960*/  S2R R9, SR_TID.X ;  /* 0x0000000000097919 */ /* 0x000e660000002100 */
[----:B------:R-:W-:-:S04]  /*b970*/  IMAD R7, R20, UR4, RZ ;  /* 0x0000000414077c24 */ /* 0x000fc8000f8e02ff */
[C---:B------:R-:W-:Y:S01]  /*b980*/  IMAD R7, R0.reuse, UR5, R7 ;  /* 0x0000000500077c24 */ /* 0x040fe2000f8e0207 */
[----:B-1----:R-:W-:Y:S02]  /*b990*/  SHF.L.U32 R11, R9, 0x3, RZ ;  /* 0x00000003090b7819 */ /* 0x002fe400000006ff */
[----:B--2---:R-:W-:Y:S01]  /*b9a0*/  LOP3.LUT P2, RZ, R3, 0x1, RZ, 0xc0, !PT ;  /* 0x0000000103ff7812 */ /* 0x004fe2000784c0ff */
        /* <DEDUP_REMOVED lines=8> */
[----:B---3--:R-:W-:Y:S02]  /*ba30*/  IMAD R7, R8, UR4, RZ ;  /* 0x0000000408077c24 */ /* 0x008fe4000f8e02ff */
[----:B------:R-:W-:Y:S02]  /*ba40*/  IMAD.SHL.U32 R8, R9, 0x8, RZ ;  /* 0x0000000809087824 */ /* 0x000fe400078e00ff */
[C---:B------:R-:W-:Y:S02]  /*ba50*/  IMAD R7, R18.reuse, UR5, R7 ;  /* 0x0000000512077c24 */ /* 0x040fe4000f8e0207 */
[----:B------:R-:W-:Y:S01]  /*ba60*/  IMAD.WIDE.U32 R2, R18, UR4, R2 ;  /* 0x0000000412027c25 */ /* 0x000fe2000f8e0002 */
[----:B------:R-:W-:Y:S01]  /*ba70*/  LOP3.LUT R8, R8, 0x1f8, RZ, 0xc0, !PT ;  /* 0x000001f808087812 */ /* 0x000fe200078ec0ff */
[----:B------:R-:W-:-:S02]  /*ba80*/  ULDC.64 UR4, c[0x0][0x2e8] ;  /* 0x0000ba0000047ab9 */ /* 0x000fc40000000a00 */
[----:B------:R-:W-:Y:S01]  /*ba90*/  IMAD.IADD R7, R7, 0x1, R3 ;  /* 0x0000000107077824 */ /* 0x000fe200078e0203 */
[----:B------:R-:W-:Y:S02]  /*baa0*/  LOP3.LUT R8, R8, 0x38, R9, 0x78, !PT ;  /* 0x0000003808087812 */ /* 0x000fe400078e7809 */
[----:B------:R-:W-:Y:S01]  /*bab0*/  LEA R9, P0, R2, UR4, 0x1 ;  /* 0x0000000402097c11 */ /* 0x000fe2000f8008ff */
[----:B------:R-:W-:Y:S01]  /*bac0*/  UMOV UR4, 0xffffffff ;  /* 0xffffffff00047882 */ /* 0x000fe20000000000 */
[----:B------:R-:W-:Y:S02]  /*bad0*/  LOP3.LUT R8, R8, 0x200, R11, 0xf8, !PT ;  /* 0x0000020008087812 */ /* 0x000fe400078ef80b */
[----:B------:R-:W-:-:S03]  /*bae0*/  LEA.HI.X R10, R2, UR5, R7, 0x1, P0 ;  /* 0x00000005020a7c11 */ /* 0x000fc600080f0c07 */
[----:B------:R-:W-:Y:S01]  /*baf0*/  IMAD R8, R25, 0x2000, R8 ;  /* 0x0000200019087824 */ /* 0x000fe200078e0208 */
[----:B------:R-:W-:Y:S06]  /*bb00*/  BRA.DIV UR4, `(.L_x_12998) ;  /* 0x0000003e04747947 */ /* 0x000fec000b800000 */
[----:B------:R-:W0:Y:S01]  /*bb10*/  SHFL.IDX PT, R2, R9, RZ, 0x181f ;  /* 0x00181fff09027589 */ /* 0x000e2200000e0000 */
[----:B------:R-:W-:Y:S02]  /*bb20*/  IMAD.SHL.U32 R7, R28, 0x2, RZ ;  /* 0x000000021c077824 */ /* 0x000fe400078e00ff */
[----:B------:R-:W-:Y:S01]  /*bb30*/  IMAD R8, R8, 0x2, R22 ;  /* 0x0000000208087824 */ /* 0x000fe200078e0216 */
[----:B------:R-:W1:Y:S02]  /*bb40*/  SHFL.IDX PT, R3, R10, RZ, 0x181f ;  /* 0x00181fff0a037589 */ /* 0x000e6400000e0000 */
[----:B0-----:R-:W-:-:S04]  /*bb50*/  IADD3 R2, P0, R2, R7, RZ ;  /* 0x0000000702027210 */ /* 0x001fc80007f1e0ff */
[----:B-1----:R-:W-:-:S05]  /*bb60*/  IADD3.X R3, RZ, R3, RZ, P0, !PT ;  /* 0x00000003ff037210 */ /* 0x002fca00007fe4ff */
        /* <DEDUP_REMOVED lines=30> */
[----:B0-----:R-:W-:-:S05]  /*bd50*/  IADD3 R2, P0, R2, R7, RZ ;  /* 0x0000000702027210 */ /* 0x001fca0007f1e0ff */
[----:B-1----:R-:W-:-:S05]  /*bd60*/  IMAD.X R3, RZ, RZ, R3, P0 ;  /* 0x000000ffff037224 */ /* 0x002fca00000e0603 */
[----:B------:R0:W-:Y:S04]  /*bd70*/  LDGSTS.E.BYPASS.LTC128B.128 [R8+0x11400], desc[UR50][R2.64], !P2 ;  /* 0x1140000002087fae */ /* 0x0001e8000d101d72 */
[----:B0-2---:R0:W1:Y:S02]  /*bd80*/  SHFL.IDX PT, R2, R9, 0x7, 0x181f ;  /* 0x00f81f0009027f89 */ /* 0x00506400000e0000 */
.L_x_13110:
        /* <DEDUP_REMOVED lines=8> */
.L_x_12999:
        /* <DEDUP_REMOVED lines=11> */
.L_x_13000:
[----:B------:R1:W-:Y:S01]  /*bec0*/  SYNCS.ARRIVE.TRANS64.A1T0 RZ, [R5+URZ+0x16830], RZ ;  /* 0x016830ff05ff79a7 */ /* 0x0003e2000810003f */
[----:B------:R-:W-:Y:S05]  /*bed0*/  @!P3 BRA `(.L_x_13001) ;  /* 0x000000000004b947 */ /* 0x000fea0003800000 */
[----:B------:R-:W-:Y:S01]  /*bee0*/  BPT.TRAP 0x1 ;  /* 0x000000040000795c */ /* 0x000fe20000300000 */
.L_x_13001:
[----:B------:R-:W-:Y:S01]  /*bef0*/  SHF.L.U32 R2, R17, 0x1f, RZ ;  /* 0x0000001f11027819 */ /* 0x000fe200000006ff */
[----:B------:R-:W-:Y:S01]  /*bf00*/  BSSY B1, `(.L_x_13002) ;  /* 0x0000004000017945 */ /* 0x000fe20003800000 */
[----:B-1----:R-:W-:-:S04]  /*bf10*/  LEA R5, R6, R22, 0x3 ;  /* 0x0000001606057211 */ /* 0x002fc800078e18ff */
[----:B------:R-:W1:Y:S02]  /*bf20*/  SYNCS.PHASECHK.TRANS64.TRYWAIT P0, [R5+URZ+0x16860], R2 ;  /* 0x01686002050075a7 */ /* 0x000e64000800017f */
[----:B-1----:R-:W-:Y:S05]  /*bf30*/  @!P0 BRA `(.L_x_13003) ;  /* 0x0000004000988947 */ /* 0x002fea0003800000 */
.L_x_13111:
[----:B------:R-:W-:Y:S05]  /*bf40*/  BSYNC B1 ;  /* 0x0000000000017941 */ /* 0x000fea0003800000 */
.L_x_13002:
[----:B------:R-:W2:Y:S01]  /*bf50*/  LDL R8, [R1+0x10] ;  /* 0x0000100001087983 */ /* 0x000ea20000100800 */
        /* <DEDUP_REMOVED lines=14> */
[----:B------:R-:W-:Y:S01]  /*c040*/  ISETP.LT.OR P0, PT, R8, 0x1, P1 ;  /* 0x000000010800780c */ /* 0x000fe20000f01670 */
[----:B------:R-:W-:Y:S02]  /*c050*/  IMAD R6, R6, 0x2, R22 ;  /* 0x0000000206067824 */ /* 0x000fe400078e0216 */
[----:B------:R-:W1:Y:S01]  /*c060*/  SHFL.IDX PT, R3, R24, RZ, 0x181f ;  /* 0x00181fff18037589 */ /* 0x000e6200000e0000 */
[----:B0-----:R-:W-:-:S04]  /*c070*/  IADD3 R2, P2, R2, R7, RZ ;  /* 0x0000000702027210 */ /* 0x001fc80007f5e0ff */
[----:B-1----:R-:W-:-:S05]  /*c080*/  IADD3.X R3, RZ, R3, RZ, P2, !PT ;  /* 0x00000003ff037210 */ /* 0x002fca00017fe4ff */
[----:B------:R-:W-:Y:S01]  /*c090*/  @!PT LDS RZ, [RZ] ;  /* 0x00000000fffff984 */ /* 0x000fe20000000800 */
[----:B------:R0:W-:Y:S01]  /*c0a0*/  LDGSTS.E.BYPASS.LTC128B.128 [R6+0x400], desc[UR50][R2.64], !P0 ;  /* 0x0040000002067fae */ /* 0x0001e2000c101d72 */
[----:B------:R-:W-:-:S03]  /*c0b0*/  ISETP.LT.OR P0, PT, R8, 0x11, P1 ;  /* 0x000000110800780c */ /* 0x000fc60000f01670 */
[----:B0-----:R-:W0:Y:S04]  /*c0c0*/  SHFL.IDX PT, R2, R23, 0x1, 0x181f ;  /* 0x00381f0017027f89 */ /* 0x001e2800000e0000 */
[----:B------:R-:W1:Y:S01]  /*c0d0*/  SHFL.IDX PT, R3, R24, 0x1, 0x181f ;  /* 0x00381f0018037f89 */ /* 0x000e6200000e0000 */
[----:B0-----:R-:W-:-:S05]  /*c0e0*/  IADD3 R2, P2, R2, R7, RZ ;  /* 0x0000000702027210 */ /* 0x001fca0007f5e0ff */
[----:B-1----:R-:W-:-:S05]  /*c0f0*/  IMAD.X R3, RZ, RZ, R3, P2 ;  /* 0x000000ffff037224 */ /* 0x002fca00010e0603 */
        /* <DEDUP_REMOVED lines=16> */
[----:B0-----:R-:W-:-:S04]  /*c200*/  IADD3 R2, P2, R2, R7, RZ ;  /* 0x0000000702027210 */ /* 0x001fc80007f5e0ff */
[----:B-1----:R-:W-:-:S05]  /*c210*/  IADD3.X R3, RZ, R3, RZ, P2, !PT ;  /* 0x00000003ff037210 */ /* 0x002fca00017fe4ff */
        /* <DEDUP_REMOVED lines=9> */
[----:B------:R-:W1:Y:S04]  /*c2b0*/  SHFL.IDX PT, R3, R24, 0x6, 0x181f ;  /* 0x00d81f0018037f89 */ /* 0x000e6800000e0000 */
[----:B------:R-:W2:Y:S01]  /*c2c0*/  SHFL.IDX PT, R24, R24, 0x7, 0x181f ;  /* 0x00f81f0018187f89 */ /* 0x000ea200000e0000 */
[----:B0-----:R-:W-:-:S05]  /*c2d0*/  IADD3 R2, P2, R2, R7, RZ ;  /* 0x0000000702027210 */ /* 0x001fca0007f5e0ff */
[----:B-1----:R-:W-:-:S05]  /*c2e0*/  IMAD.X R3, RZ, RZ, R3, P2 ;  /* 0x000000ffff037224 */ /* 0x002fca00010e0603 */
[----:B------:R0:W-:Y:S04]  /*c2f0*/  LDGSTS.E.BYPASS.LTC128B.128 [R6+0x3400], desc[UR50][R2.64], !P0 ;  /* 0x0340000002067fae */ /* 0x0001e8000c101d72 */
[----:B0-2---:R0:W1:Y:S02]  /*c300*/  SHFL.IDX PT, R2, R23, 0x7, 0x181f ;  /* 0x00f81f0017027f89 */ /* 0x00506400000e0000 */
.L_x_13129:
[----:B------:R-:W2:Y:S01]  /*c310*/  LDL R9, [R1] ;  /* 0x0000000001097983 */ /* 0x000ea20000100800 */
[----:B------:R-:W-:Y:S01]  /*c320*/  ISETP.LT.OR P0, PT, R8, 0x71, P1 ;  /* 0x000000710800780c */ /* 0x000fe20000f01670 */
[----:B------:R-:W-:Y:S01]  /*c330*/  ULDC.64 UR4, c[0x0][0x328] ;  /* 0x0000ca0000047ab9 */ /* 0x000fe20000000a00 */
[----:B-1----:R-:W-:-:S05]  /*c340*/  IADD3 R2, P2, R2, R7, RZ ;  /* 0x0000000702027210 */ /* 0x002fca0007f5e0ff */
[----:B------:R-:W-:-:S06]  /*c350*/  IMAD.X R3, RZ, RZ, R24, P2 ;  /* 0x000000ffff037224 */ /* 0x000fcc00010e0618 */
[----:B------:R-:W-:Y:S01]  /*c360*/  @!PT LDS RZ, [RZ] ;  /* 0x00000000fffff984 */ /* 0x000fe20000000800 */
[----:B------:R-:W-:Y:S01]  /*c370*/  @!PT LDS RZ, [RZ] ;  /* 0x00000000fffff984 */ /* 0x000fe20000000800 */
[----:B------:R-:W-:Y:S01]  /*c380*/  @!PT LDS RZ, [RZ] ;  /* 0x00000000fffff984 */ /* 0x000fe20000000800 */
[----:B------:R1:W-:Y:S01]  /*c390*/  LDGSTS.E.BYPASS.LTC128B.128 [R6+0x3c00], desc[UR50][R2.64], !P0 ;  /* 0x03c0000002067fae */ /* 0x0003e2000c101d72 */
[----:B------:R-:W-:Y:S01]  /*c3a0*/  PLOP3.LUT P0, PT, PT, PT, PT, 0x80, 0x0 ;  /* 0x000000000000781c */ /* 0x000fe20003f0f070 */
[----:B-1----:R-:W-:Y:S02]  /*c3b0*/  IMAD R6, R20, UR4, RZ ;  /* 0x0000000414067c24 */ /* 0x002fe4000f8e02ff */
[----:B------:R-:W-:-:S04]  /*c3c0*/  IMAD.WIDE.U32 R2, R0, UR4, RZ ;  /* 0x0000000400027c25 */ /* 0x000fc8000f8e00ff */
[----:B------:R-:W-:Y:S01]  /*c3d0*/  IMAD R6, R0, UR5, R6 ;  /* 0x0000000500067c24 */ /* 0x000fe2000f8e0206 */
[----:B------:R-:W-:Y:S01]  /*c3e0*/  ULDC.64 UR4, c[0x0][0x338] ;  /* 0x0000ce0000047ab9 */ /* 0x000fe20000000a00 */
[----:B------:R-:W-:Y:S02]  /*c3f0*/  NOP ;  /* 0x0000000000007918 */ /* 0x000fe40000000000 */
[----:B------:R-:W-:Y:S02]  /*c400*/  IMAD.IADD R3, R3, 0x1, R6 ;  /* 0x0000000103037824 */ /* 0x000fe400078e0206 */
[----:B------:R-:W-:-:S04]  /*c410*/  IMAD.WIDE.U32 R2, R4, UR4, R2 ;  /* 0x0000000404027c25 */ /* 0x000fc8000f8e0002 */
[----:B------:R-:W-:-:S04]  /*c420*/  IMAD R0, R21, UR4, RZ ;  /* 0x0000000415007c24 */ /* 0x000fc8000f8e02ff */
[----:B------:R-:W-:Y:S01]  /*c430*/  IMAD R0, R4, UR5, R0 ;  /* 0x0000000504007c24 */ /* 0x000fe2000f8e0200 */
[----:B------:R-:W-:-:S04]  /*c440*/  ULDC.64 UR4, c[0x0][0x330] ;  /* 0x0000cc0000047ab9 */ /* 0x000fc80000000a00 */
[----:B------:R-:W-:-:S03]  /*c450*/  IADD3 R3, R3, R0, RZ ;  /* 0x0000000003037210 */ /* 0x000fc60007ffe0ff */
[----:B------:R-:W-:-:S04]  /*c460*/  IMAD.WIDE.U32 R2, R18, UR4, R2 ;  /* 0x0000000412027c25 */ /* 0x000fc8000f8e0002 */
[----:B--2---:R-:W-:-:S04]  /*c470*/  IMAD R0, R9, UR4, RZ ;  /* 0x0000000409007c24 */ /* 0x004fc8000f8e02ff */
[----:B------:R-:W-:Y:S01]  /*c480*/  IMAD R0, R18, UR5, R0 ;  /* 0x0000000512007c24 */ /* 0x000fe2000f8e0200 */
[----:B------:R-:W-:Y:S02]  /*c490*/  ULDC.64 UR4, c[0x0][0x318] ;  /* 0x0000c60000047ab9 */ /* 0x000fe40000000a00 */
[----:B0-----:R-:W-:Y:S01]  /*c4a0*/  LEA R23, P2, R2, UR4, 0x1 ;  /* 0x0000000402177c11 */ /* 0x001fe2000f8408ff */
[----:B------:R-:W-:-:S05]  /*c4b0*/  IMAD.IADD R0, R0, 0x1, R3 ;  /* 0x0000000100007824 */ /* 0x000fca00078e0203 */
[----:B------:R-:W-:-:S07]  /*c4c0*/  LEA.HI.X R24, R2, UR5, R0, 0x1, P2 ;  /* 0x0000000502187c11 */ /* 0x000fce00090f0c00 */
.L_x_13005:
        /* <DEDUP_REMOVED lines=11> */
.L_x_13006:
[C---:B------:R-:W-:Y:S01]  /*c580*/  ISETP.GT.AND P0, PT, R26.reuse, RZ, PT ;  /* 0x000000ff1a00720c */ /* 0x040fe20003f04270 */
[----:B------:R1:W-:Y:S01]  /*c590*/  SYNCS.ARRIVE.TRANS64.A1T0 RZ, [R5+URZ+0x16850], RZ ;  /* 0x016850ff05ff79a7 */ /* 0x0003e2000810003f */
[----:B------:R-:W-:Y:S01]  /*c5a0*/  VIADD R7, R26, 0xffffffff ;  /* 0xffffffff1a077836 */ /* 0x000fe20000000000 */
[----:B------:R-:W-:Y:S01]  /*c5b0*/  MOV R6, R25 ;  /* 0x0000001900067202 */ /* 0x000fe20000000f00 */
[----:B------:R-:W-:Y:S02]  /*c5c0*/  IMAD.MOV.U32 R17, RZ, RZ, R27 ;  /* 0x000000ffff117224 */ /* 0x000fe400078e001b */
[----:B------:R-:W-:-:S07]  /*c5d0*/  IMAD.MOV.U32 R29, RZ, RZ, R26 ;  /* 0x000000ffff1d7224 */ /* 0x000fce00078e001a */
[----:B-1----:R-:W-:Y:S05]  /*c5e0*/  @P0 BRA `(.L_x_13007) ;  /* 0xfffffff0000c0947 */ /* 0x002fea000383ffff */
.L_x_12994:
[----:B------:R-:W-:Y:S05]  /*c5f0*/  BSYNC B0 ;  /* 0x0000000000007941 */ /* 0x000fea0003800000 */
.L_x_12993:
        /* <DEDUP_REMOVED lines=17> */
.L_x_13009:
[----:B------:R-:W-:Y:S05]  /*c710*/  BSYNC B0 ;  /* 0x0000000000007941 */ /* 0x000fea0003800000 */
.L_x_13008:
[----:B------:R-:W-:-:S05]  /*c720*/  IMAD.U32 R0, RZ, RZ, UR36 ;  /* 0x00000024ff007e24 */ /* 0x000fca000f8e00ff */
[----:B------:R-:W-:-:S13]  /*c730*/  ISETP.NE.AND P0, PT, R0, 0x3, PT ;  /* 0x000000030000780c */ /* 0x000fda0003f05270 */
[----:B------:R-:W-:Y:S05]  /*c740*/  @!P0 BRA `(.L_x_13010) ;  /* 0x0000000000048947 */ /* 0x000fea0003800000 */
[----:B------:R-:W-:Y:S01]  /*c750*/  BPT.TRAP 0x1 ;  /* 0x000000040000795c */ /* 0x000fe20000300000 */
.L_x_13010:
[----:B------:R-:W2:Y:S01]  /*c760*/  LDL.LU R2, [R1+0x10] ;  /* 0x0000100001027983 */ /* 0x000ea20000300800 */
[----:B------:R-:W-:Y:S01]  /*c770*/  IMAD R0, R25, 0x8, R22 ;  /* 0x0000000819007824 */ /* 0x000fe200078e0216 */
[----:B0-----:R-:W-:Y:S01]  /*c780*/  SHF.L.U32 R3, R27, 0x1f, RZ ;  /* 0x0000001f1b037819 */ /* 0x001fe200000006ff */
[----:B------:R-:W-:Y:S03]  /*c790*/  BSSY B0, `(.L_x_13011) ;  /* 0x0000004000007945 */ /* 0x000fe60003800000 */
[----:B------:R-:W0:Y:S01]  /*c7a0*/  SYNCS.PHASECHK.TRANS64.TRYWAIT P0, [R0+URZ+0x16860], R3 ;  /* 0x01686003000075a7 */ /* 0x000e22000800017f */
[----:B--2---:R-:W-:Y:S01]  /*c7b0*/  IMAD R6, R26, -0x80, R2 ;  /* 0xffffff801a067824 */ /* 0x004fe200078e0202 */
[----:B0-----:R-:W-:Y:S06]  /*c7c0*/  @!P0 BRA `(.L_x_13012) ;  /* 0x0000004000d08947 */ /* 0x001fec0003800000 */
.L_x_13130:
[----:B------:R-:W-:Y:S05]  /*c7d0*/  BSYNC B0 ;  /* 0x0000000000007941 */ /* 0x000fea0003800000 */
.L_x_13011:
[----:B------:R-:W1:Y:S01]  /*c7e0*/  S2R R2, SR_TID.X ;  /* 0x0000000000027919 */ /* 0x000e620000002100 */
[----:B------:R-:W-:Y:S01]  /*c7f0*/  UMOV UR4, 0xffffffff ;  /* 0xffffffff00047882 */ /* 0x000fe20000000000 */
[----:B------:R-:W2:Y:S01]  /*c800*/  S2R R7, SR_TID.X ;  /* 0x0000000000077919 */ /* 0x000ea20000002100 */
[----:B-1----:R-:W-:Y:S02]  /*c810*/  LOP3.LUT R5, R2, 0x7f, RZ, 0xc0, !PT ;  /* 0x0000007f02057812 */ /* 0x002fe400078ec0ff */
[C---:B--2---:R-:W-:Y:S01]  /*c820*/  SHF.L.U32 R2, R7.reuse, 0x3, RZ ;  /* 0x0000000307027819 */ /* 0x044fe200000006ff */
        /* <DEDUP_REMOVED lines=13> */
[----:B------:R-:W-:Y:S02]  /*c900*/  LEA R4, R4, R22, 0x1 ;  /* 0x0000001604047211 */ /* 0x000fe400078e08ff */
[----:B------:R-:W-:Y:S01]  /*c910*/  ISETP.LT.OR P1, PT, R6, 0x1, P0 ;  /* 0x000000010600780c */ /* 0x000fe20000721670 */
[----:B------:R-:W2:Y:S04]  /*c920*/  SHFL.IDX PT, R9, R23, 0x1, 0x181f ;  /* 0x00381f0017097f89 */ /* 0x000ea800000e0000 */
[----:B------:R-:W3:Y:S04]  /*c930*/  SHFL.IDX PT, R7, R24, 0x1, 0x181f ;  /* 0x00381f0018077f89 */ /* 0x000ee800000e0000 */
[----:B------:R-:W4:Y:S04]  /*c940*/  SHFL.IDX PT, R10, R23, 0x2, 0x181f ;  /* 0x00581f00170a7f89 */ /* 0x000f2800000e0000 */
[----:B------:R-:W5:Y:S01]  /*c950*/  SHFL.IDX PT, R8, R24, 0x2, 0x181f ;  /* 0x00581f0018087f89 */ /* 0x000f6200000e0000 */
[----:B-1----:R-:W-:-:S03]  /*c960*/  IADD3 R2, P2, R14, R5, RZ ;  /* 0x000000050e027210 */ /* 0x002fc60007f5e0ff */
[----:B------:R-:W-:Y:S02]  /*c970*/  SHFL.IDX PT, R14, R23, 0x6, 0x181f ;  /* 0x00d81f00170e7f89 */ /* 0x000fe400000e0000 */
[----:B0-----:R-:W-:-:S05]  /*c980*/  IMAD.X R3, RZ, RZ, R3, P2 ;  /* 0x000000ffff037224 */ /* 0x001fca00010e0603 */
[----:B------:R2:W-:Y:S01]  /*c990*/  LDGSTS.E.BYPASS.LTC128B.128 [R4+0x400], desc[UR50][R2.64], !P1 ;  /* 0x0040000002047fae */ /* 0x0005e2000c901d72 */
[C---:B------:R-:W-:Y:S02]  /*c9a0*/  ISETP.LT.OR P1, PT, R6.reuse, 0x11, P0 ;  /* 0x000000110600780c */ /* 0x040fe40000721670 */
[----:B--2---:R-:W-:Y:S02]  /*c9b0*/  IADD3 R2, P2, R9, R5, RZ ;  /* 0x0000000509027210 */ /* 0x004fe40007f5e0ff */
[----:B------:R-:W0:Y:S03]  /*c9c0*/  SHFL.IDX PT, R9, R23, 0x3, 0x181f ;  /* 0x00781f0017097f89 */ /* 0x000e2600000e0000 */
[----:B---3--:R-:W-:Y:S02]  /*c9d0*/  IMAD.X R3, RZ, RZ, R7, P2 ;  /* 0x000000ffff037224 */ /* 0x008fe400010e0607 */
[----:B------:R-:W1:Y:S04]  /*c9e0*/  SHFL.IDX PT, R7, R24, 0x3, 0x181f ;  /* 0x00781f0018077f89 */ /* 0x000e6800000e0000 */
[----:B------:R4:W-:Y:S01]  /*c9f0*/  LDGSTS.E.BYPASS.LTC128B.128 [R4+0xc00], desc[UR50][R2.64], !P1 ;  /* 0x00c0000002047fae */ /* 0x0009e2000c901d72 */
[----:B------:R-:W-:-:S02]  /*ca00*/  ISETP.LT.OR P1, PT, R6, 0x21, P0 ;  /* 0x000000210600780c */ /* 0x000fc40000721670 */
[----:B----4-:R-:W-:Y:S02]  /*ca10*/  IADD3 R2, P2, R10, R5, RZ ;  /* 0x000000050a027210 */ /* 0x010fe40007f5e0ff */
[----:B------:R-:W2:Y:S03]  /*ca20*/  SHFL.IDX PT, R10, R23, 0x4, 0x181f ;  /* 0x00981f00170a7f89 */ /* 0x000ea600000e0000 */
[----:B-----5:R-:W-:Y:S02]  /*ca30*/  IMAD.X R3, RZ, RZ, R8, P2 ;  /* 0x000000ffff037224 */ /* 0x020fe400010e0608 */
[----:B------:R-:W3:Y:S04]  /*ca40*/  SHFL.IDX PT, R8, R24, 0x4, 0x181f ;  /* 0x00981f0018087f89 */ /* 0x000ee800000e0000 */
[----:B------:R0:W-:Y:S01]  /*ca50*/  LDGSTS.E.BYPASS.LTC128B.128 [R4+0x1400], desc[UR50][R2.64], !P1 ;  /* 0x0140000002047fae */ /* 0x0001e2000c901d72 */
[----:B------:R-:W-:-:S02]  /*ca60*/  ISETP.LT.OR P1, PT, R6, 0x31, P0 ;  /* 0x000000310600780c */ /* 0x000fc40000721670 */
[----:B0-----:R-:W-:Y:S02]  /*ca70*/  IADD3 R2, P2, R9, R5, RZ ;  /* 0x0000000509027210 */ /* 0x001fe40007f5e0ff */
[----:B------:R-:W0:Y:S03]  /*ca80*/  SHFL.IDX PT, R9, R23, 0x5, 0x181f ;  /* 0x00b81f0017097f89 */ /* 0x000e2600000e0000 */
[----:B-1----:R-:W-:Y:S02]  /*ca90*/  IMAD.X R3, RZ, RZ, R7, P2 ;  /* 0x000000ffff037224 */ /* 0x002fe400010e0607 */
[----:B------:R-:W1:Y:S04]  /*caa0*/  SHFL.IDX PT, R7, R24, 0x5, 0x181f ;  /* 0x00b81f0018077f89 */ /* 0x000e6800000e0000 */
[----:B------:R2:W-:Y:S01]  /*cab0*/  LDGSTS.E.BYPASS.LTC128B.128 [R4+0x1c00], desc[UR50][R2.64], !P1 ;  /* 0x01c0000002047fae */ /* 0x0005e2000c901d72 */
[----:B------:R-:W-:-:S02]  /*cac0*/  ISETP.LT.OR P1, PT, R6, 0x41, P0 ;  /* 0x000000410600780c */ /* 0x000fc40000721670 */
[----:B--2---:R-:W-:-:S05]  /*cad0*/  IADD3 R2, P2, R10, R5, RZ ;  /* 0x000000050a027210 */ /* 0x004fca0007f5e0ff */
[----:B---3--:R-:W-:Y:S02]  /*cae0*/  IMAD.X R3, RZ, RZ, R8, P2 ;  /* 0x000000ffff037224 */ /* 0x008fe400010e0608 */
[----:B------:R-:W2:Y:S04]  /*caf0*/  SHFL.IDX PT, R8, R24, 0x6, 0x181f ;  /* 0x00d81f0018087f89 */ /* 0x000ea800000e0000 */
[----:B------:R0:W-:Y:S01]  /*cb00*/  LDGSTS.E.BYPASS.LTC128B.128 [R4+0x2400], desc[UR50][R2.64], !P1 ;  /* 0x0240000002047fae */ /* 0x0001e2000c901d72 */
[----:B------:R-:W-:-:S03]  /*cb10*/  ISETP.LT.OR P1, PT, R6, 0x51, P0 ;  /* 0x000000510600780c */ /* 0x000fc60000721670 */
[----:B------:R-:W3:Y:S01]  /*cb20*/  SHFL.IDX PT, R24, R24, 0x7, 0x181f ;  /* 0x00f81f0018187f89 */ /* 0x000ee200000e0000 */
[----:B0-----:R-:W-:-:S04]  /*cb30*/  IADD3 R2, P2, R9, R5, RZ ;  /* 0x0000000509027210 */ /* 0x001fc80007f5e0ff */
[----:B-1----:R-:W-:-:S05]  /*cb40*/  IADD3.X R3, RZ, R7, RZ, P2, !PT ;  /* 0x00000007ff037210 */ /* 0x002fca00017fe4ff */
[----:B------:R0:W-:Y:S01]  /*cb50*/  LDGSTS.E.BYPASS.LTC128B.128 [R4+0x2c00], desc[UR50][R2.64], !P1 ;  /* 0x02c0000002047fae */ /* 0x0001e2000c901d72 */
[----:B------:R-:W-:Y:S02]  /*cb60*/  ISETP.LT.OR P1, PT, R6, 0x61, P0 ;  /* 0x000000610600780c */ /* 0x000fe40000721670 */
[----:B0-----:R-:W-:Y:S02]  /*cb70*/  IADD3 R2, P2, R14, R5, RZ ;  /* 0x000000050e027210 */ /* 0x001fe40007f5e0ff */
[----:B------:R0:W1:Y:S03]  /*cb80*/  SHFL.IDX PT, R14, R23, 0x7, 0x181f ;  /* 0x00f81f00170e7f89 */ /* 0x00006600000e0000 */
[----:B--2---:R-:W-:-:S06]  /*cb90*/  IMAD.X R3, RZ, RZ, R8, P2 ;  /* 0x000000ffff037224 */ /* 0x004fcc00010e0608 */
[----:B---3--:R0:W-:Y:S02]  /*cba0*/  LDGSTS.E.BYPASS.LTC128B.128 [R4+0x3400], desc[UR50][R2.64], !P1 ;  /* 0x0340000002047fae */ /* 0x0081e4000c901d72 */
.L_x_13148:
[----:B------:R-:W-:Y:S02]  /*cbb0*/  ISETP.LT.OR P0, PT, R6, 0x71, P0 ;  /* 0x000000710600780c */ /* 0x000fe40000701670 */
[----:B01----:R-:W-:-:S05]  /*cbc0*/  IADD3 R2, P1, R14, R5, RZ ;  /* 0x000000050e027210 */ /* 0x003fca0007f3e0ff */
[----:B------:R-:W-:-:S06]  /*cbd0*/  IMAD.X R3, RZ, RZ, R24, P1 ;  /* 0x000000ffff037224 */ /* 0x000fcc00008e0618 */
[----:B------:R-:W-:Y:S01]  /*cbe0*/  @!PT LDS RZ, [RZ] ;  /* 0x00000000fffff984 */ /* 0x000fe20000000800 */
[----:B------:R-:W-:Y:S01]  /*cbf0*/  @!PT LDS RZ, [RZ] ;  /* 0x00000000fffff984 */ /* 0x000fe20000000800 */
[----:B------:R-:W-:Y:S01]  /*cc00*/  @!PT LDS RZ, [RZ] ;  /* 0x00000000fffff984 */ /* 0x000fe20000000800 */
[----:B------:R0:W-:Y:S01]  /*cc10*/  LDGSTS.E.BYPASS.LTC128B.128 [R4+0x3c00], desc[UR50][R2.64], !P0 ;  /* 0x03c0000002047fae */ /* 0x0001e2000c101d72 */
[----:B------:R-:W-:Y:S01]  /*cc20*/  PLOP3.LUT P0, PT, PT, PT, PT, 0x80, 0x0 ;  /* 0x000000000000781c */ /* 0x000fe20003f0f070 */
[----:B------:R-:W-:-:S12]  /*cc30*/  NOP ;  /* 0x0000000000007918 */ /* 0x000fd80000000000 */
.L_x_13014:
        /* <DEDUP_REMOVED lines=11> */
.L_x_13015:
[----:B------:R-:W-:Y:S01]  /*ccf0*/  VIADD R25, R25, 0x1 ;  /* 0x0000000119197836 */ /* 0x000fe20000000000 */
[----:B------:R0:W-:Y:S04]  /*cd00*/  SYNCS.ARRIVE.TRANS64.A1T0 RZ, [R0+URZ+0x16850], RZ ;  /* 0x016850ff00ff79a7 */ /* 0x0001e8000810003f */
[----:B------:R-:W-:-:S04]  /*cd10*/  ISETP.NE.AND P0, PT, R25, 0x2, PT ;  /* 0x000000021900780c */ /* 0x000fc80003f05270 */
[----:B0-----:R-:W-:Y:S02]  /*cd20*/  SEL R0, RZ, 0x1, P0 ;  /* 0x00000001ff007807 */ /* 0x001fe40000000000 */
[----:B------:R-:W-:Y:S02]  /*cd30*/  SEL R25, R25, RZ, P0 ;  /* 0x000000ff19197207 */ /* 0x000fe40000000000 */
[----:B------:R-:W-:-:S07]  /*cd40*/  LOP3.LUT R27, R27, R0, RZ, 0x3c, !PT ;  /* 0x000000001b1b7212 */ /* 0x000fce00078e3cff */
.L_x_12974:
[----:B------:R-:W-:Y:S05]  /*cd50*/  BSYNC B7 ;  /* 0x0000000000077941 */ /* 0x000fea0003800000 */
.L_x_12972:
[----:B------:R-:W2:Y:S02]  /*cd60*/  LDL R0, [R1+0x8] ;  /* 0x0000080001007983 */ /* 0x000ea40000100800 */
[----:B--2---:R-:W-:-:S13]  /*cd70*/  LOP3.LUT P0, RZ, R0, 0x10, RZ, 0xc0, !PT ;  /* 0x0000001000ff7812 */ /* 0x004fda000780c0ff */
[----:B------:R-:W-:Y:S05]  /*cd80*/  @!P0 BRA `(.L_x_13016) ;  /* 0x0000000000248947 */ /* 0x000fea0003800000 */
[----:B------:R-:W-:Y:S05]  /*cd90*/  WARPSYNC.ALL ;  /* 0x0000000000007948 */ /* 0x000fea0003800000 */
[----:B------:R-:W0:Y:S08]  /*cda0*/  S2UR UR5, SR_CgaCtaId ;  /* 0x00000000000579c3 */ /* 0x000e300000008800 */
[----:B------:R-:W-:Y:S06]  /*cdb0*/  BAR.SYNC.DEFER_BLOCKING 0x5, 0x200 ;  /* 0x0148000000007b1d */ /* 0x000fec0000010000 */
[----:B------:R-:W-:-:S02]  /*cdc0*/  UMOV UR4, 0x400 ;  /* 0x0000040000047882 */ /* 0x000fc40000000000 */
[----:B0-----:R-:W-:-:S06]  /*cdd0*/  ULEA UR4, UR5, UR4, 0x18 ;  /* 0x0000000405047291 */ /* 0x001fcc000f8ec03f */
[----:B------:R-:W-:-:S05]  /*cde0*/  MOV R22, UR4 ;  /* 0x0000000400167c02 */ /* 0x000fca0008000f00 */
[----:B------:R2:W3:Y:S01]  /*cdf0*/  LDS.128 R16, [R22+0x168d0] ;  /* 0x0168d00016107984 */ /* 0x0004e20000000c00 */
[----:B------:R-:W-:Y:S06]  /*ce00*/  BAR.ARV 0x4, 0x200 ;  /* 0x0108000000007b1d */ /* 0x000fec0000002000 */
[----:B------:R-:W-:Y:S05]  /*ce10*/  BRA `(.L_x_13017) ;  /* 0x0000000800407947 */ /* 0x000fea0003800000 */
.L_x_13016:
        /* <DEDUP_REMOVED lines=36> */
.L_x_13158:
[----:B------:R-:W-:Y:S02]  /*d060*/  ULDC UR4, c[0x0][0xc38] ;  /* 0x00030e0000047ab9 */ /* 0x000fe40000000800 */
[----:B------:R-:W-:-:S04]  /*d070*/  IMAD.U32 R7, RZ, RZ, UR4 ;  /* 0x00000004ff077e24 */ /* 0x000fc8000f8e00ff */
[----:B-1----:R-:W-:-:S05]  /*d080*/  IMAD R14, R14, R7, RZ ;  /* 0x000000070e0e7224 */ /* 0x002fca00078e02ff */
[----:B------:R-:W-:-:S04]  /*d090*/  IADD3 R9, R4, R14, RZ ;  /* 0x0000000e04097210 */ /* 0x000fc80007ffe0ff */
[----:B------:R-:W-:-:S13]  /*d0a0*/  ISETP.GT.AND P6, PT, R9, R0, PT ;  /* 0x000000000900720c */ /* 0x000fda0003fc4270 */
[----:B------:R-:W-:Y:S05]  /*d0b0*/  @P6 BRA `(.L_x_13019) ;  /* 0x00000000009c6947 */ /* 0x000fea0003800000 */
.L_x_13024:
        /* <DEDUP_REMOVED lines=14> */
.L_x_13022:
[----:B------:R-:W-:Y:S05]  /*d1a0*/  BSYNC B0 ;  /* 0x0000000000007941 */ /* 0x000fea0003800000 */
.L_x_13021:
[----:B------:R-:W-:-:S03]  /*d1b0*/  UMOV UR4, 0xffffffff ;  /* 0xffffffff00047882 */ /* 0x000fc60000000000 */
[----:B------:R-:W-:Y:S05]  /*d1c0*/  BRA.DIV UR4, `(.L_x_13023) ;  /* 0x0000004604d07947 */ /* 0x000fea000b800000 */
[----:B-----5:R-:W1:Y:S02]  /*d1d0*/  SHFL.UP PT, R14, R5, 0x1, RZ ;  /* 0x04200000050e7989 */ /* 0x020e6400000e00ff */
        /* <DEDUP_REMOVED lines=15> */
.L_x_13166:
[----:B------:R-:W-:Y:S02]  /*d2d0*/  ULDC UR4, c[0x0][0xc38] ;  /* 0x00030e0000047ab9 */ /* 0x000fe40000000800 */
[----:B------:R-:W-:-:S04]  /*d2e0*/  IMAD.U32 R7, RZ, RZ, UR4 ;  /* 0x00000004ff077e24 */ /* 0x000fc8000f8e00ff */
[----:B-1----:R-:W-:-:S05]  /*d2f0*/  IMAD R14, R14, R7, RZ ;  /* 0x000000070e0e7224 */ /* 0x002fca00078e02ff */
[----:B------:R-:W-:-:S04]  /*d300*/  IADD3 R9, R14, R9, RZ ;  /* 0x000000090e097210 */ /* 0x000fc80007ffe0ff */
[----:B------:R-:W-:-:S13]  /*d310*/  ISETP.GT.AND P6, PT, R9, R0, PT ;  /* 0x000000000900720c */ /* 0x000fda0003fc4270 */
[----:B------:R-:W-:Y:S05]  /*d320*/  @!P6 BRA `(.L_x_13024) ;  /* 0xfffffffc0064e947 */ /* 0x000fea000383ffff */
.L_x_13019:
        /* <DEDUP_REMOVED lines=8> */
.L_x_13170:
[----:B------:R-:W-:Y:S01]  /*d3b0*/  ISETP.NE.AND P0, PT, R3, RZ, PT ;  /* 0x000000ff0300720c */ /* 0x000fe20003f05270 */
[----:B------:R-:W-:-:S12]  /*d3c0*/  IMAD.MOV.U32 R14, RZ, RZ, RZ ;  /* 0x000000ffff0e7224 */ /* 0x000fd800078e00ff */
[----:B------:R-:W-:Y:S05]  /*d3d0*/  @!P0 BRA `(.L_x_13026) ;  /* 0x0000000000108947 */ /* 0x000fea0003800000 */
[----:B------:R-:W-:Y:S01]  /*d3e0*/  UMOV UR4, 0xffffffff ;  /* 0xffffffff00047882 */ /* 0x000fe20000000000 */
[----:B------:R-:W-:Y:S02]  /*d3f0*/  VIADD R12, R4, 0xffffffff ;  /* 0xffffffff040c7836 */ /* 0x000fe40000000000 */
[----:B------:R-:W-:Y:S05]  /*d400*/  BRA.DIV UR4, `(.L_x_13027) ;  /* 0x0000004a04447947 */ /* 0x000fea000b800000 */
[----:B------:R3:W4:Y:S02]  /*d410*/  SHFL.IDX PT, R14, R2, R12, 0x1f ;  /* 0x00001f0c020e7589 */ /* 0x00072400000e0000 */
.L_x_13026:
[----:B--2---:R-:W-:Y:S01]  /*d420*/  IABS R6, R5 ;  /* 0x0000000500067213 */ /* 0x004fe20000000000 */
[----:B----4-:R-:W-:Y:S02]  /*d430*/  IMAD R16, R14, R7, R16 ;  /* 0x000000070e107224 */ /* 0x010fe400078e0210 */
[----:B------:R-:W-:Y:S01]  /*d440*/  IMAD.IADD R19, R4, 0x1, R19 ;  /* 0x0000000104137824 */ /* 0x000fe200078e0213 */
[----:B------:R-:W2:Y:S01]  /*d450*/  I2F.RP R8, R6 ;  /* 0x0000000600087306 */ /* 0x000ea20000209400 */
[----:B------:R-:W-:-:S07]  /*d460*/  IMAD.IADD R0, R0, 0x1, -R16 ;  /* 0x0000000100007824 */ /* 0x000fce00078e0a10 */
[----:B--2---:R-:W0:Y:S02]  /*d470*/  MUFU.RCP R8, R8 ;  /* 0x0000000800087308 */ /* 0x004e240000001000 */
[----:B0--3--:R-:W-:-:S06]  /*d480*/  VIADD R2, R8, 0xffffffe ;  /* 0x0ffffffe08027836 */ /* 0x009fcc0000000000 */
[----:B------:R0:W2:Y:S02]  /*d490*/  F2I.FTZ.U32.TRUNC.NTZ R3, R2 ;  /* 0x0000000200037305 */ /* 0x0000a4000021f000 */
[----:B0-----:R-:W-:Y:S01]  /*d4a0*/  IMAD.MOV.U32 R2, RZ, RZ, RZ ;  /* 0x000000ffff027224 */ /* 0x001fe200078e00ff */
[----:B--2---:R-:W-:-:S05]  /*d4b0*/  IADD3 R7, RZ, -R3, RZ ;  /* 0x80000003ff077210 */ /* 0x004fca0007ffe0ff */
[----:B------:R-:W-:-:S04]  /*d4c0*/  IMAD R7, R7, R6, RZ ;  /* 0x0000000607077224 */ /* 0x000fc800078e02ff */
[----:B------:R-:W-:Y:S01]  /*d4d0*/  IMAD.HI.U32 R3, R3, R7, R2 ;  /* 0x0000000703037227 */ /* 0x000fe200078e0002 */
        /* <DEDUP_REMOVED lines=19> */
.L_x_13020:
[----:B------:R-:W-:Y:S01]  /*d610*/  UMOV UR4, URZ ;  /* 0x0000003f00047c82 */ /* 0x000fe20008000000 */
[----:B------:R-:W-:Y:S01]  /*d620*/  UMOV UR5, URZ ;  /* 0x0000003f00057c82 */ /* 0x000fe20008000000 */
[----:B------:R-:W-:Y:S01]  /*d630*/  ULDC UR6, c[0x0][0xc3c] ;  /* 0x00030f0000067ab9 */ /* 0x000fe20000000800 */
[----:B------:R-:W-:Y:S02]  /*d640*/  IMAD.MOV.U32 R16, RZ, RZ, R0 ;  /* 0x000000ffff107224 */ /* 0x000fe400078e0000 */
[----:B------:R-:W-:Y:S02]  /*d650*/  IMAD.U32 R17, RZ, RZ, UR4 ;  /* 0x00000004ff117e24 */ /* 0x000fe4000f8e00ff */
[----:B------:R-:W-:Y:S02]  /*d660*/  IMAD.U32 R18, RZ, RZ, UR5 ;  /* 0x00000005ff127e24 */ /* 0x000fe4000f8e00ff */
[----:B------:R-:W-:-:S07]  /*d670*/  IMAD.U32 R19, RZ, RZ, UR6 ;  /* 0x00000006ff137e24 */ /* 0x000fce000f8e00ff */
.L_x_13028:
        /* <DEDUP_REMOVED lines=10> */
.L_x_13017:
[----:B------:R-:W-:Y:S02]  /*d720*/  ULDC UR4, c[0x0][0xc3c] ;  /* 0x00030f0000047ab9 */ /* 0x000fe40000000800 */
[----:B---3--:R-:W-:-:S13]  /*d730*/  ISETP.GE.AND P0, PT, R19, UR4, PT ;  /* 0x0000000413007c0c */ /* 0x008fda000bf06270 */
[----:B------:R-:W-:Y:S05]  /*d740*/  @!P0 BRA `(.L_x_13029) ;  /* 0xffffffb400d08947 */ /* 0x000fea000383ffff */
[----:B------:R-:W-:Y:S05]  /*d750*/  BSYNC B8 ;  /* 0x0000000000087941 */ /* 0x000fea0003800000 */
.L_x_12968:
[----:B0-----:R-:W3:Y:S01]  /*d760*/  LDL.LU R0, [R1+0x38] ;  /* 0x0000380001007983 */ /* 0x001ee20000300800 */
[----:B------:R-:W-:Y:S01]  /*d770*/  BSSY B0, `(.L_x_13030) ;  /* 0x000000b000007945 */ /* 0x000fe20003800000 */
[----:B------:R-:W0:Y:S01]  /*d780*/  S2R R5, SR_CgaCtaId ;  /* 0x0000000000057919 */ /* 0x000e220000008800 */
[----:B---3--:R-:W-:-:S04]  /*d790*/  IADD3 R0, R0, 0x1, RZ ;  /* 0x0000000100007810 */ /* 0x008fc80007ffe0ff */
        /* <DEDUP_REMOVED lines=8> */
.L_x_13173:
[----:B------:R-:W-:Y:S05]  /*d820*/  BSYNC B0 ;  /* 0x0000000000007941 */ /* 0x000fea0003800000 */
.L_x_13030:
[----:B------:R-:W-:-:S03]  /*d830*/  UMOV UR4, 0xffffffff ;  /* 0xffffffff00047882 */ /* 0x000fc60000000000 */
[----:B------:R-:W-:Y:S05]  /*d840*/  BRA.DIV UR4, `(.L_x_13032) ;  /* 0x00000046046c7947 */ /* 0x000fea000b800000 */
[----:B0-----:R-:W0:Y:S02]  /*d850*/  S2R R0, SR_TID.X ;  /* 0x0000000000007919 */ /* 0x001e240000002100 */
[----:B0-----:R-:W-:-:S04]  /*d860*/  SHF.R.U32.HI R0, RZ, 0x5, R0 ;  /* 0x00000005ff007819 */ /* 0x001fc80000011600 */
[----:B------:R-:W-:-:S05]  /*d870*/  LOP3.LUT R0, R0, 0x3, RZ, 0xc0, !PT ;  /* 0x0000000300007812 */ /* 0x000fca00078ec0ff */
[----:B------:R0:W3:Y:S02]  /*d880*/  SHFL.IDX PT, R14, R0, RZ, 0x1f ;  /* 0x00001fff000e7589 */ /* 0x0000e400000e0000 */
.L_x_13176:
[----:B---3--:R-:W-:Y:S01]  /*d890*/  ISETP.NE.AND P0, PT, R14, RZ, PT ;  /* 0x000000ff0e00720c */ /* 0x008fe20003f05270 */
[----:B------:R-:W-:-:S12]  /*d8a0*/  BSSY B0, `(.L_x_13033) ;  /* 0x0000024000007945 */ /* 0x000fd80003800000 */
[----:B------:R-:W-:Y:S05]  /*d8b0*/  @P0 BRA `(.L_x_13034) ;  /* 0x0000000000880947 */ /* 0x000fea0003800000 */
[----:B------:R-:W-:-:S03]  /*d8c0*/  UMOV UR4, 0xffffffff ;  /* 0xffffffff00047882 */ /* 0x000fc60000000000 */
[----:B------:R-:W-:Y:S05]  /*d8d0*/  BRA.DIV UR4, `(.L_x_13035) ;  /* 0x00000046047c7947 */ /* 0x000fea000b800000 */
[----:B------:R-:W-:-:S13]  /*d8e0*/  ELECT P6, URZ, PT ;  /* 0x00000000003f782f */ /* 0x000fda00038c0000 */
.L_x_13179:
[----:B------:R-:W-:Y:S05]  /*d8f0*/  @!P6 BRA `(.L_x_13034) ;  /* 0x000000000078e947 */ /* 0x000fea0003800000 */
[----:B------:R-:W-:-:S06]  /*d900*/  ULOP3.LUT UR4, UR37, 0x2, URZ, 0xfc, !UPT ;  /* 0x0000000225047892 */ /* 0x000fcc000f8efc3f */
[----:B0-----:R-:W-:-:S05]  /*d910*/  IMAD.U32 R0, RZ, RZ, UR4 ;  /* 0x00000004ff007e24 */ /* 0x001fca000f8e00ff */
[----:B------:R-:W-:-:S13]  /*d920*/  ISETP.NE.AND P0, PT, R0, 0x3, PT ;  /* 0x000000030000780c */ /* 0x000fda0003f05270 */
[----:B------:R-:W-:Y:S05]  /*d930*/  @!P0 BRA `(.L_x_13036) ;  /* 0x0000000000048947 */ /* 0x000fea0003800000 */
[----:B------:R-:W-:Y:S01]  /*d940*/  BPT.TRAP 0x1 ;  /* 0x000000040000795c */ /* 0x000fe20000300000 */
.L_x_13036:
[----:B------:R-:W-:Y:S01]  /*d950*/  IMAD R3, R25, 0x8, R5 ;  /* 0x0000000819037824 */ /* 0x000fe200078e0205 */
[----:B------:R-:W-:Y:S01]  /*d960*/  SHF.L.U32 R2, R27, 0x1f, RZ ;  /* 0x0000001f1b027819 */ /* 0x000fe200000006ff */
[----:B------:R-:W-:-:S03]  /*d970*/  VIADD R25, R25, 0x1 ;  /* 0x0000000119197836 */ /* 0x000fc60000000000 */
[----:B------:R-:W0:Y:S02]  /*d980*/  SYNCS.PHASECHK.TRANS64.TRYWAIT P1, [R3+URZ+0x16840], R2 ;  /* 0x01684002030075a7 */ /* 0x000e24000802017f */
[----:B------:R-:W-:-:S04]  /*d990*/  ISETP.NE.AND P2, PT, R25, 0x2, PT ;  /* 0x000000021900780c */ /* 0x000fc80003f45270 */
[----:B------:R-:W-:Y:S01]  /*d9a0*/  SEL R0, RZ, 0x1, P2 ;  /* 0x00000001ff007807 */ /* 0x000fe20001000000 */
[----:B0-----:R-:W-:Y:S08]  /*d9b0*/  @!P1 BRA `(.L_x_13037) ;  /* 0x0000004400649947 */ /* 0x001ff00003800000 */
.L_x_13180:
[----:B------:R-:W-:Y:S02]  /*d9c0*/  SEL R25, R25, RZ, P2 ;  /* 0x000000ff19197207 */ /* 0x000fe40001000000 */
[----:B------:R-:W-:Y:S01]  /*d9d0*/  LOP3.LUT R0, R27, R0, RZ, 0x3c, !PT ;  /* 0x000000001b007212 */ /* 0x000fe200078e3cff */
[----:B------:R-:W-:Y:S06]  /*d9e0*/  @!P0 BRA `(.L_x_13038) ;  /* 0x0000000000048947 */ /* 0x000fec0003800000 */
[----:B------:R-:W-:Y:S01]  /*d9f0*/  BPT.TRAP 0x1 ;  /* 0x000000040000795c */ /* 0x000fe20000300000 */
.L_x_13038:
[----:B------:R-:W-:Y:S02]  /*da00*/  LEA R25, R25, R5, 0x3 ;  /* 0x0000000519197211 */ /* 0x000fe400078e18ff */
[----:B------:R-:W-:-:S04]  /*da10*/  SHF.L.U32 R0, R0, 0x1f, RZ ;  /* 0x0000001f00007819 */ /* 0x000fc800000006ff */
[----:B------:R-:W3:Y:S02]  /*da20*/  SYNCS.PHASECHK.TRANS64.TRYWAIT P1, [R25+URZ+0x16840], R0 ;  /* 0x01684000190075a7 */ /* 0x000ee4000802017f */
[----:B---3--:R-:W-:Y:S05]  /*da30*/  @!P1 BRA `(.L_x_13039) ;  /* 0x0000004400589947 */ /* 0x008fea0003800000 */
.L_x_13181:
[----:B------:R-:W-:Y:S05]  /*da40*/  @!P0 BRA `(.L_x_13040) ;  /* 0x0000000000048947 */ /* 0x000fea0003800000 */
[----:B------:R-:W-:Y:S01]  /*da50*/  BPT.TRAP 0x1 ;  /* 0x000000040000795c */ /* 0x000fe20000300000 */
.L_x_13040:
[----:B------:R-:W4:Y:S02]  /*da60*/  SYNCS.PHASECHK.TRANS64.TRYWAIT P1, [R3+URZ+0x16860], R2 ;  /* 0x01686002030075a7 */ /* 0x000f24000802017f */
[----:B----4-:R-:W-:Y:S05]  /*da70*/  @!P1 BRA `(.L_x_13041) ;  /* 0x00000044005c9947 */ /* 0x010fea0003800000 */
.L_x_13182:
[----:B------:R-:W-:Y:S05]  /*da80*/  @!P0 BRA `(.L_x_13042) ;  /* 0x0000000000048947 */ /* 0x000fea0003800000 */
[----:B------:R-:W-:Y:S01]  /*da90*/  BPT.TRAP 0x1 ;  /* 0x000000040000795c */ /* 0x000fe20000300000 */
.L_x_13042:
[----:B------:R0:W0:Y:S02]  /*daa0*/  SYNCS.PHASECHK.TRANS64.TRYWAIT P0, [R25+URZ+0x16860], R0 ;  /* 0x01686000190075a7 */ /* 0x000024000800017f */
[----:B0-----:R-:W-:Y:S05]  /*dab0*/  @!P0 NANOSLEEP.SYNCS 0x989680 ;  /* 0x009896800000895d */ /* 0x001fea0003900000 */
[----:B------:R-:W0:Y:S02]  /*dac0*/  @!P0 SYNCS.PHASECHK.TRANS64 P0, [R25+URZ+0x16860], R0 ;  /* 0x01686000190085a7 */ /* 0x000e24000800007f */
[----:B0-----:R-:W-:Y:S05]  /*dad0*/  @!P0 BRA `(.L_x_13042) ;  /* 0xfffffffc00f08947 */ /* 0x001fea000383ffff */
.L_x_13034:
[----:B------:R-:W-:Y:S05]  /*dae0*/  BSYNC B0 ;  /* 0x0000000000007941 */ /* 0x000fea0003800000 */
.L_x_13033:
[----:B------:R-:W-:Y:S05]  /*daf0*/  EXIT ;  /* 0x000000000000794d */ /* 0x000fea0003800000 */
.L_x_12928:
[----:B0-----:R-:W-:-:S04]  /*db00*/  IMAD.U32 R3, RZ, RZ, UR49 ;  /* 0x00000031ff037e24 */ /* 0x001fc8000f8e00ff */
[----:B------:R0:W1:Y:S03]  /*db10*/  SYNCS.PHASECHK.TRANS64.TRYWAIT P1, [R3+URZ+0x16800], R0 ;  /* 0x01680000030075a7 */ /* 0x000066000802017f */
[----:B-1----:R-:W-:Y:S05]  /*db20*/  @!P1 NANOSLEEP.SYNCS 0x989680 ;  /* 0x009896800000995d */ /* 0x002fea0003900000 */
[----:B------:R-:W1:Y:S02]  /*db30*/  @!P1 SYNCS.PHASECHK.TRANS64 P1, [R3+URZ+0x16800], R0 ;  /* 0x01680000030095a7 */ /* 0x000e64000802007f */
[----:B-1----:R-:W-:Y:S05]  /*db40*/  @!P1 BRA `(.L_x_12928) ;  /* 0xfffffffc00ec9947 */ /* 0x002fea000383ffff */
[----:B------:R-:W-:Y:S05]  /*db50*/  BRA `(.L_x_13043) ;  /* 0xffffff3800507947 */ /* 0x000fea000383ffff */
.L_x_12932:
[----:B-1----:R1:W2:Y:S02]  /*db60*/  SYNCS.PHASECHK.TRANS64.TRYWAIT P1, [R0+URZ+0x16830], R3 ;  /* 0x01683003000075a7 */ /* 0x0022a4000802017f */
[----:B--2---:R-:W-:Y:S05]  /*db70*/  @!P1 NANOSLEEP.SYNCS 0x989680 ;  /* 0x009896800000995d */ /* 0x004fea0003900000 */
[----:B------:R-:W2:Y:S02]  /*db80*/  @!P1 SYNCS.PHASECHK.TRANS64 P1, [R0+URZ+0x16830], R3 ;  /* 0x01683003000095a7 */ /* 0x000ea4000802007f */
[----:B--2---:R-:W-:Y:S05]  /*db90*/  @!P1 BRA `(.L_x_12932) ;  /* 0xfffffffc00f09947 */ /* 0x004fea000383ffff */
[----:B------:R-:W-:Y:S05]  /*dba0*/  BRA `(.L_x_12931) ;  /* 0xffffff3800707947 */ /* 0x000fea000383ffff */
.L_x_12938:
[----:B-1----:R-:W-:-:S04]  /*dbb0*/  IMAD.U32 R7, RZ, RZ, UR6 ;  /* 0x00000006ff077e24 */ /* 0x002fc8000f8e00ff */
[----:B------:R1:W2:Y:S03]  /*dbc0*/  SYNCS.PHASECHK.TRANS64.TRYWAIT P1, [R7+URZ+0x16830], R6 ;  /* 0x01683006070075a7 */ /* 0x0002a6000802017f */
[----:B--2---:R-:W-:Y:S05]  /*dbd0*/  @!P1 NANOSLEEP.SYNCS 0x989680 ;  /* 0x009896800000995d */ /* 0x004fea0003900000 */
[----:B------:R-:W2:Y:S02]  /*dbe0*/  @!P1 SYNCS.PHASECHK.TRANS64 P1, [R7+URZ+0x16830], R6 ;  /* 0x01683006070095a7 */ /* 0x000ea4000802007f */
[----:B--2---:R-:W-:Y:S05]  /*dbf0*/  @!P1 BRA `(.L_x_12938) ;  /* 0xfffffffc00ec9947 */ /* 0x004fea000383ffff */
[----:B------:R-:W-:Y:S05]  /*dc00*/  BRA `(.L_x_12935) ;  /* 0xffffff6000747947 */ /* 0x000fea000383ffff */
.L_x_12942:
[----:B-1----:R-:W-:-:S04]  /*dc10*/  IMAD.U32 R7, RZ, RZ, UR6 ;  /* 0x00000006ff077e24 */ /* 0x002fc8000f8e00ff */
[----:B------:R1:W2:Y:S03]  /*dc20*/  SYNCS.PHASECHK.TRANS64.TRYWAIT P1, [R7+URZ+0x16850], R6 ;  /* 0x01685006070075a7 */ /* 0x0002a6000802017f */
[----:B--2---:R-:W-:Y:S05]  /*dc30*/  @!P1 NANOSLEEP.SYNCS 0x989680 ;  /* 0x009896800000995d */ /* 0x004fea0003900000 */
[----:B------:R-:W2:Y:S02]  /*dc40*/  @!P1 SYNCS.PHASECHK.TRANS64 P1, [R7+URZ+0x16850], R6 ;  /* 0x01685006070095a7 */ /* 0x000ea4000802007f */
[----:B--2---:R-:W-:Y:S05]  /*dc50*/  @!P1 BRA `(.L_x_12942) ;  /* 0xfffffffc00ec9947 */ /* 0x004fea000383ffff */
[----:B------:R-:W-:Y:S05]  /*dc60*/  BRA `(.L_x_12939) ;  /* 0xffffff6000fc7947 */ /* 0x000fea000383ffff */
.L_x_12949:
[----:B-1----:R-:W-:-:S04]  /*dc70*/  IMAD.U32 R7, RZ, RZ, UR5 ;  /* 0x00000005ff077e24 */ /* 0x002fc8000f8e00ff */
[----:B------:R1:W2:Y:S03]  /*dc80*/  SYNCS.PHASECHK.TRANS64.TRYWAIT P1, [R7+URZ+0x16850], R0 ;  /* 0x01685000070075a7 */ /* 0x0002a6000802017f */
[----:B--2---:R-:W-:Y:S05]  /*dc90*/  @!P1 NANOSLEEP.SYNCS 0x989680 ;  /* 0x009896800000995d */ /* 0x004fea0003900000 */
[----:B------:R-:W2:Y:S02]  /*dca0*/  @!P1 SYNCS.PHASECHK.TRANS64 P1, [R7+URZ+0x16850], R0 ;  /* 0x01685000070095a7 */ /* 0x000ea4000802007f */
[----:B--2---:R-:W-:Y:S05]  /*dcb0*/  @!P1 BRA `(.L_x_12949) ;  /* 0xfffffffc00ec9947 */ /* 0x004fea000383ffff */
[----:B------:R-:W-:Y:S05]  /*dcc0*/  BRA `(.L_x_12948) ;  /* 0xffffff8400847947 */ /* 0x000fea000383ffff */
.L_x_12980:
[----:B0-----:R-:W0:Y:S01]  /*dcd0*/  S2R R20, SR_TID.X ;  /* 0x0000000000147919 */ /* 0x001e220000002100 */
[----:B------:R-:W-:Y:S01]  /*dce0*/  BSSY B0, `(.L_x_13044) ;  /* 0x000000a000007945 */ /* 0x000fe20003800000 */
[----:B------:R-:W-:Y:S02]  /*dcf0*/  IMAD.MOV.U32 R12, RZ, RZ, RZ ;  /* 0x000000ffff0c7224 */ /* 0x000fe400078e00ff */
[----:B------:R-:W-:Y:S02]  /*dd00*/  IMAD.MOV.U32 R11, RZ, RZ, 0x1f ;  /* 0x0000001fff0b7424 */ /* 0x000fe400078e00ff */
[----:B------:R-:W-:Y:S01]  /*dd10*/  IMAD.MOV.U32 R15, RZ, RZ, -0x1 ;  /* 0xffffffffff0f7424 */ /* 0x000fe200078e00ff */
[----:B0-----:R-:W-:-:S04]  /*dd20*/  SHF.R.U32.HI R9, RZ, 0x5, R20 ;  /* 0x00000005ff097819 */ /* 0x001fc80000011614 */
[----:B------:R-:W-:-:S04]  /*dd30*/  LOP3.LUT R9, R9, 0x3, RZ, 0xc0, !PT ;  /* 0x0000000309097812 */ /* 0x000fc800078ec0ff */
[----:B------:R-:W-:-:S07]  /*dd40*/  MOV R13, R9 ;  /* 0x00000009000d7202 */ /* 0x000fce0000000f00 */
[----:B-----5:R-:W-:Y:S05]  /*dd50*/  WARPSYNC.COLLECTIVE R15, `(.L_x_13045) ;  /* 0x000000000f087348 */ /* 0x020fea0003c00000 */
[----:B------:R0:W1:Y:S02]  /*dd60*/  SHFL.IDX P6, R14, R13, R12, R11 ;  /* 0x0000000c0d0e7389 */ /* 0x00006400000c000b */
[----:B01---5:R-:W-:Y:S01]  /*dd70*/  ENDCOLLECTIVE ;  /* 0x000000000000791b */ /* 0x023fe20003800000 */
.L_x_13045:
[----:B------:R-:W-:Y:S05]  /*dd80*/  BSYNC B0 ;  /* 0x0000000000007941 */ /* 0x000fea0003800000 */
.L_x_13044:
[----:B------:R-:W-:Y:S05]  /*dd90*/  BRA `(.L_x_13046) ;  /* 0xffffffbc007c7947 */ /* 0x000fea000383ffff */
.L_x_12983:
[----:B0-----:R0:W2:Y:S02]  /*dda0*/  SYNCS.PHASECHK.TRANS64.TRYWAIT P0, [R3+URZ+0x16840], R4 ;  /* 0x01684004030075a7 */ /* 0x0010a4000800017f */
[----:B--2---:R-:W-:Y:S05]  /*ddb0*/  @!P0 NANOSLEEP.SYNCS 0x989680 ;  /* 0x009896800000895d */ /* 0x004fea0003900000 */
[----:B------:R-:W2:Y:S02]  /*ddc0*/  @!P0 SYNCS.PHASECHK.TRANS64 P0, [R3+URZ+0x16840], R4 ;  /* 0x01684004030085a7 */ /* 0x000ea4000800007f */
[----:B--2---:R-:W-:Y:S05]  /*ddd0*/  @!P0 BRA `(.L_x_12983) ;  /* 0xfffffffc00f08947 */ /* 0x004fea000383ffff */
[----:B------:R-:W-:Y:S05]  /*dde0*/  BRA `(.L_x_13047) ;  /* 0xffffffbc00dc7947 */ /* 0x000fea000383ffff */
.L_x_12984:
        /* <DEDUP_REMOVED lines=8> */
.L_x_13049:
[----:B------:R-:W-:Y:S05]  /*de70*/  BSYNC B0 ;  /* 0x0000000000007941 */ /* 0x000fea0003800000 */
.L_x_13048:
        /* <DEDUP_REMOVED lines=9> */
.L_x_13050:
[----:B------:R-:W-:Y:S02]  /*df10*/  IMAD.MOV.U32 R13, RZ, RZ, R2 ;  /* 0x000000ffff0d7224 */ /* 0x000fe400078e0002 */
[----:B------:R-:W-:Y:S02]  /*df20*/  IMAD.MOV.U32 R12, RZ, RZ, 0x1 ;  /* 0x00000001ff0c7424 */ /* 0x000fe400078e00ff */
[----:B------:R-:W-:-:S07]  /*df30*/  IMAD.MOV.U32 R7, RZ, RZ, R14 ;  /* 0x000000ffff077224 */ /* 0x000fce00078e000e */
[----:B------:R-:W-:Y:S05]  /*df40*/  WARPSYNC.COLLECTIVE R15, `(.L_x_13051) ;  /* 0x000000000f087348 */ /* 0x000fea0003c00000 */
[----:B------:R0:W1:Y:S02]  /*df50*/  SHFL.IDX P6, R14, R13, R12, R11 ;  /* 0x0000000c0d0e7389 */ /* 0x00006400000c000b */
[----:B01----:R-:W-:Y:S01]  /*df60*/  ENDCOLLECTIVE ;  /* 0x000000000000791b */ /* 0x003fe20003800000 */
.L_x_13051:
        /* <DEDUP_REMOVED lines=10> */
[----:B------:R0:W-:Y:S02]  /*e010*/  @P0 LDGSTS.E.BYPASS.LTC128B.128 [R8+0xe400], desc[UR50][R6.64], !P2 ;  /* 0x0e40000006080fae */ /* 0x0001e4000d101d72 */
[----:B0-----:R-:W-:-:S07]  /*e020*/  IMAD.MOV.U32 R6, RZ, RZ, R14 ;  /* 0x000000ffff067224 */ /* 0x001fce00078e000e */
[----:B------:R-:W-:Y:S05]  /*e030*/  WARPSYNC.COLLECTIVE R15, `(.L_x_13052) ;  /* 0x000000000f087348 */ /* 0x000fea0003c00000 */
[----:B------:R0:W1:Y:S02]  /*e040*/  SHFL.IDX P6, R14, R13, R12, R11 ;  /* 0x0000000c0d0e7389 */ /* 0x00006400000c000b */
[----:B01----:R-:W-:Y:S01]  /*e050*/  ENDCOLLECTIVE ;  /* 0x000000000000791b */ /* 0x003fe20003800000 */
.L_x_13052:
[----:B------:R-:W-:Y:S02]  /*e060*/  @P1 IMAD R8, R5, 0x2, R22 ;  /* 0x0000000205081824 */ /* 0x000fe400078e0216 */
[----:B------:R-:W-:Y:S01]  /*e070*/  IMAD.MOV.U32 R13, RZ, RZ, R2 ;  /* 0x000000ffff0d7224 */ /* 0x000fe200078e0002 */
[----:B------:R-:W-:Y:S02]  /*e080*/  MOV R12, 0x2 ;  /* 0x00000002000c7802 */ /* 0x000fe40000000f00 */
[----:B------:R-:W-:-:S07]  /*e090*/  MOV R7, R14 ;  /* 0x0000000e00077202 */ /* 0x000fce0000000f00 */
[----:B------:R-:W-:Y:S05]  /*e0a0*/  WARPSYNC.COLLECTIVE R15, `(.L_x_13053) ;  /* 0x000000000f087348 */ /* 0x000fea0003c00000 */
[----:B------:R0:W1:Y:S02]  /*e0b0*/  SHFL.IDX P6, R14, R13, R12, R11 ;  /* 0x0000000c0d0e7389 */ /* 0x00006400000c000b */
[----:B01----:R-:W-:Y:S01]  /*e0c0*/  ENDCOLLECTIVE ;  /* 0x000000000000791b */ /* 0x003fe20003800000 */
.L_x_13053:
        /* <DEDUP_REMOVED lines=15> */
.L_x_13054:
[----:B------:R-:W-:Y:S02]  /*e1c0*/  @P1 IMAD R8, R5, 0x2, R22 ;  /* 0x0000000205081824 */ /* 0x000fe400078e0216 */
[----:B------:R-:W-:Y:S02]  /*e1d0*/  IMAD.MOV.U32 R13, RZ, RZ, R2 ;  /* 0x000000ffff0d7224 */ /* 0x000fe400078e0002 */
[----:B------:R-:W-:Y:S02]  /*e1e0*/  IMAD.MOV.U32 R12, RZ, RZ, 0x3 ;  /* 0x00000003ff0c7424 */ /* 0x000fe400078e00ff */
[----:B------:R-:W-:-:S07]  /*e1f0*/  IMAD.MOV.U32 R7, RZ, RZ, R14 ;  /* 0x000000ffff077224 */ /* 0x000fce00078e000e */
[----:B------:R-:W-:Y:S05]  /*e200*/  WARPSYNC.COLLECTIVE R15, `(.L_x_13055) ;  /* 0x000000000f087348 */ /* 0x000fea0003c00000 */
[----:B------:R0:W1:Y:S02]  /*e210*/  SHFL.IDX P6, R14, R13, R12, R11 ;  /* 0x0000000c0d0e7389 */ /* 0x00006400000c000b */
[----:B01----:R-:W-:Y:S01]  /*e220*/  ENDCOLLECTIVE ;  /* 0x000000000000791b */ /* 0x003fe20003800000 */
.L_x_13055:
        /* <DEDUP_REMOVED lines=10> */
[----:B------:R-:W-:Y:S02]  /*e2d0*/  ISETP.GE.AND P1, PT, R4, 0x31, PT ;  /* 0x000000310400780c */ /* 0x000fe40003f26270 */
[----:B0-----:R-:W-:-:S11]  /*e2e0*/  MOV R6, R14 ;  /* 0x0000000e00067202 */ /* 0x001fd60000000f00 */
[----:B------:R-:W-:Y:S05]  /*e2f0*/  WARPSYNC.COLLECTIVE R15, `(.L_x_13056) ;  /* 0x000000000f087348 */ /* 0x000fea0003c00000 */
[----:B------:R0:W1:Y:S02]  /*e300*/  SHFL.IDX P6, R14, R13, R12, R11 ;  /* 0x0000000c0d0e7389 */ /* 0x00006400000c000b */
[----:B01----:R-:W-:Y:S01]  /*e310*/  ENDCOLLECTIVE ;  /* 0x000000000000791b */ /* 0x003fe20003800000 */
.L_x_13056:
[----:B------:R-:W-:Y:S01]  /*e320*/  @P1 LEA R8, R5, R22, 0x1 ;  /* 0x0000001605081211 */ /* 0x000fe200078e08ff */
[----:B------:R-:W-:Y:S02]  /*e330*/  IMAD.MOV.U32 R13, RZ, RZ, R2 ;  /* 0x000000ffff0d7224 */ /* 0x000fe400078e0002 */
[----:B------:R-:W-:Y:S02]  /*e340*/  IMAD.MOV.U32 R12, RZ, RZ, 0x4 ;  /* 0x00000004ff0c7424 */ /* 0x000fe400078e00ff */
[----:B------:R-:W-:-:S07]  /*e350*/  IMAD.MOV.U32 R7, RZ, RZ, R14 ;  /* 0x000000ffff077224 */ /* 0x000fce00078e000e */
[----:B------:R-:W-:Y:S05]  /*e360*/  WARPSYNC.COLLECTIVE R15, `(.L_x_13057) ;  /* 0x000000000f087348 */ /* 0x000fea0003c00000 */
[----:B------:R0:W1:Y:S02]  /*e370*/  SHFL.IDX P6, R14, R13, R12, R11 ;  /* 0x0000000c0d0e7389 */ /* 0x00006400000c000b */
[----:B01----:R-:W-:Y:S01]  /*e380*/  ENDCOLLECTIVE ;  /* 0x000000000000791b */ /* 0x003fe20003800000 */
.L_x_13057:
        /* <DEDUP_REMOVED lines=15> */
.L_x_13058:
[----:B------:R-:W-:Y:S01]  /*e480*/  @P1 IMAD R8, R5, 0x2, R22 ;  /* 0x0000000205081824 */ /* 0x000fe200078e0216 */
[----:B------:R-:W-:Y:S01]  /*e490*/  MOV R13, R2 ;  /* 0x00000002000d7202 */ /* 0x000fe20000000f00 */
[----:B------:R-:W-:Y:S02]  /*e4a0*/  IMAD.MOV.U32 R12, RZ, RZ, 0x5 ;  /* 0x00000005ff0c7424 */ /* 0x000fe400078e00ff */
[----:B------:R-:W-:-:S07]  /*e4b0*/  IMAD.MOV.U32 R7, RZ, RZ, R14 ;  /* 0x000000ffff077224 */ /* 0x000fce00078e000e */
[----:B------:R-:W-:Y:S05]  /*e4c0*/  WARPSYNC.COLLECTIVE R15, `(.L_x_13059) ;  /* 0x000000000f087348 */ /* 0x000fea0003c00000 */
[----:B------:R0:W1:Y:S02]  /*e4d0*/  SHFL.IDX P6, R14, R13, R12, R11 ;  /* 0x0000000c0d0e7389 */ /* 0x00006400000c000b */
[----:B01----:R-:W-:Y:S01]  /*e4e0*/  ENDCOLLECTIVE ;  /* 0x000000000000791b */ /* 0x003fe20003800000 */
.L_x_13059:
        /* <DEDUP_REMOVED lines=15> */
.L_x_13060:
[----:B------:R-:W-:Y:S02]  /*e5e0*/  @P1 IMAD R8, R5, 0x2, R22 ;  /* 0x0000000205081824 */ /* 0x000fe400078e0216 */
[----:B------:R-:W-:Y:S01]  /*e5f0*/  IMAD.MOV.U32 R13, RZ, RZ, R2 ;  /* 0x000000ffff0d7224 */ /* 0x000fe200078e0002 */
[----:B------:R-:W-:Y:S02]  /*e600*/  MOV R12, 0x6 ;  /* 0x00000006000c7802 */ /* 0x000fe40000000f00 */
[----:B------:R-:W-:-:S07]  /*e610*/  MOV R7, R14 ;  /* 0x0000000e00077202 */ /* 0x000fce0000000f00 */
[----:B------:R-:W-:Y:S05]  /*e620*/  WARPSYNC.COLLECTIVE R15, `(.L_x_13061) ;  /* 0x000000000f087348 */ /* 0x000fea0003c00000 */
[----:B------:R0:W1:Y:S02]  /*e630*/  SHFL.IDX P6, R14, R13, R12, R11 ;  /* 0x0000000c0d0e7389 */ /* 0x00006400000c000b */
[----:B01----:R-:W-:Y:S01]  /*e640*/  ENDCOLLECTIVE ;  /* 0x000000000000791b */ /* 0x003fe20003800000 */
.L_x_13061:
        /* <DEDUP_REMOVED lines=15> */
.L_x_13062:
[----:B------:R-:W-:Y:S02]  /*e740*/  @P1 IMAD R8, R5, 0x2, R22 ;  /* 0x0000000205081824 */ /* 0x000fe400078e0216 */
[----:B------:R-:W-:Y:S02]  /*e750*/  IMAD.MOV.U32 R13, RZ, RZ, R2 ;  /* 0x000000ffff0d7224 */ /* 0x000fe400078e0002 */
[----:B------:R-:W-:Y:S02]  /*e760*/  IMAD.MOV.U32 R12, RZ, RZ, 0x7 ;  /* 0x00000007ff0c7424 */ /* 0x000fe400078e00ff */
[----:B------:R-:W-:-:S07]  /*e770*/  IMAD.MOV.U32 R7, RZ, RZ, R14 ;  /* 0x000000ffff077224 */ /* 0x000fce00078e000e */
[----:B------:R-:W-:Y:S05]  /*e780*/  WARPSYNC.COLLECTIVE R15, `(.L_x_13063) ;  /* 0x000000000f087348 */ /* 0x000fea0003c00000 */
[----:B------:R0:W1:Y:S02]  /*e790*/  SHFL.IDX P6, R14, R13, R12, R11 ;  /* 0x0000000c0d0e7389 */ /* 0x00006400000c000b */
[----:B01----:R-:W-:Y:S01]  /*e7a0*/  ENDCOLLECTIVE ;  /* 0x000000000000791b */ /* 0x003fe20003800000 */
.L_x_13063:
[----:B------:R-:W-:-:S04]  /*e7b0*/  @P1 LEA R7, P0, R28, R7, 0x1 ;  /* 0x000000071c071211 */ /* 0x000fc800078008ff */
[----:B------:R-:W-:-:S04]  /*e7c0*/  @P1 IADD3.X R6, RZ, R6, RZ, P0, !PT ;  /* 0x00000006ff061210 */ /* 0x000fc800007fe4ff */
        /* <DEDUP_REMOVED lines=12> */
.L_x_13064:
[----:B------:R-:W-:Y:S01]  /*e890*/  IMAD.MOV.U32 R0, RZ, RZ, R14 ;  /* 0x000000ffff007224 */ /* 0x000fe200078e000e */
[----:B------:R-:W-:Y:S06]  /*e8a0*/  BRA `(.L_x_13065) ;  /* 0xffffffb800f07947 */ /* 0x000fec000383ffff */
.L_x_12989:
[----:B------:R-:W-:Y:S01]  /*e8b0*/  IMAD.MOV.U32 R13, RZ, RZ, R4 ;  /* 0x000000ffff0d7224 */ /* 0x000fe200078e0004 */
[----:B------:R-:W-:Y:S01]  /*e8c0*/  MOV R12, RZ ;  /* 0x000000ff000c7202 */ /* 0x000fe20000000f00 */
[----:B------:R-:W-:Y:S02]  /*e8d0*/  IMAD.MOV.U32 R11, RZ, RZ, 0x181f ;  /* 0x0000181fff0b7424 */ /* 0x000fe400078e00ff */
[----:B------:R-:W-:Y:S02]  /*e8e0*/  IMAD.MOV.U32 R15, RZ, RZ, -0x1 ;  /* 0xffffffffff0f7424 */ /* 0x000fe400078e00ff */
[----:B-----5:R-:W-:Y:S02]  /*e8f0*/  IMAD R3, R21, R9, RZ ;  /* 0x0000000915037224 */ /* 0x020fe400078e02ff */
[----:B------:R-:W-:-:S07]  /*e900*/  IMAD R17, R17, 0xc0, R20 ;  /* 0x000000c011117824 */ /* 0x000fce00078e0214 */
[----:B------:R-:W-:Y:S05]  /*e910*/  WARPSYNC.COLLECTIVE R15, `(.L_x_13066) ;  /* 0x000000000f087348 */ /* 0x000fea0003c00000 */
[----:B------:R0:W1:Y:S02]  /*e920*/  SHFL.IDX P6, R14, R13, R12, R11 ;  /* 0x0000000c0d0e7389 */ /* 0x00006400000c000b */
[----:B01----:R-:W-:Y:S01]  /*e930*/  ENDCOLLECTIVE ;  /* 0x000000000000791b */ /* 0x003fe20003800000 */
.L_x_13066:
[C---:B------:R-:W-:Y:S01]  /*e940*/  VIADD R8, R17.reuse, 0x10 ;  /* 0x0000001011087836 */ /* 0x040fe20000000000 */
[----:B------:R-:W-:Y:S02]  /*e950*/  ISETP.GE.AND P2, PT, R17, R3, PT ;  /* 0x000000031100720c */ /* 0x000fe40003f46270 */
[----:B------:R-:W-:Y:S01]  /*e960*/  MOV R13, R0 ;  /* 0x00000000000d7202 */ /* 0x000fe20000000f00 */
[----:B------:R-:W-:-:S10]  /*e970*/  IMAD.MOV.U32 R6, RZ, RZ, R14 ;  /* 0x000000ffff067224 */ /* 0x000fd400078e000e */
[----:B------:R-:W-:Y:S05]  /*e980*/  WARPSYNC.COLLECTIVE R15, `(.L_x_13067) ;  /* 0x000000000f087348 */ /* 0x000fea0003c00000 */
[----:B------:R0:W1:Y:S02]  /*e990*/  SHFL.IDX P6, R14, R13, R12, R11 ;  /* 0x0000000c0d0e7389 */ /* 0x00006400000c000b */
[----:B01----:R-:W-:Y:S01]  /*e9a0*/  ENDCOLLECTIVE ;  /* 0x000000000000791b */ /* 0x003fe20003800000 */
.L_x_13067:
[----:B------:R-:W-:Y:S01]  /*e9b0*/  MOV R13, R4 ;  /* 0x00000004000d7202 */ /* 0x000fe20000000f00 */
[----:B------:R-:W-:Y:S02]  /*e9c0*/  IMAD.MOV.U32 R12, RZ, RZ, 0x1 ;  /* 0x00000001ff0c7424 */ /* 0x000fe400078e00ff */
[----:B------:R-:W-:-:S07]  /*e9d0*/  IMAD.MOV.U32 R7, RZ, RZ, R14 ;  /* 0x000000ffff077224 */ /* 0x000fce00078e000e */
[----:B------:R-:W-:Y:S05]  /*e9e0*/  WARPSYNC.COLLECTIVE R15, `(.L_x_13068) ;  /* 0x000000000f087348 */ /* 0x000fea0003c00000 */
[----:B------:R0:W1:Y:S02]  /*e9f0*/  SHFL.IDX P6, R14, R13, R12, R11 ;  /* 0x0000000c0d0e7389 */ /* 0x00006400000c000b */
[----:B01----:R-:W-:Y:S01]  /*ea00*/  ENDCOLLECTIVE ;  /* 0x000000000000791b */ /* 0x003fe20003800000 */
.L_x_13068:
[----:B------:R-:W-:-:S05]  /*ea10*/  @!P2 LEA R7, P1, R28, R7, 0x1 ;  /* 0x000000071c07a211 */ /* 0x000fca00078208ff */
[----:B------:R-:W-:Y:S01]  /*ea20*/  @!P2 IMAD.X R6, RZ, RZ, R6, P1 ;  /* 0x000000ffff06a224 */ /* 0x000fe200008e0606 */
[----:B------:R-:W-:-:S04]  /*ea30*/  ISETP.GE.AND P1, PT, R8, R3, PT ;  /* 0x000000030800720c */ /* 0x000fc80003f26270 */
        /* <DEDUP_REMOVED lines=12> */
.L_x_13069:
[----:B------:R-:W-:Y:S01]  /*eb00*/  IMAD.MOV.U32 R13, RZ, RZ, R4 ;  /* 0x000000ffff0d7224 */ /* 0x000fe200078e0004 */
[----:B------:R-:W-:Y:S02]  /*eb10*/  MOV R12, 0x2 ;  /* 0x00000002000c7802 */ /* 0x000fe40000000f00 */
[----:B------:R-:W-:-:S07]  /*eb20*/  MOV R7, R14 ;  /* 0x0000000e00077202 */ /* 0x000fce0000000f00 */
[----:B------:R-:W-:Y:S05]  /*eb30*/  WARPSYNC.COLLECTIVE R15, `(.L_x_13070) ;  /* 0x000000000f087348 */ /* 0x000fea0003c00000 */
[----:B------:R0:W1:Y:S02]  /*eb40*/  SHFL.IDX P6, R14, R13, R12, R11 ;  /* 0x0000000c0d0e7389 */ /* 0x00006400000c000b */
[----:B01----:R-:W-:Y:S01]  /*eb50*/  ENDCOLLECTIVE ;  /* 0x000000000000791b */ /* 0x003fe20003800000 */
.L_x_13070:
        /* <DEDUP_REMOVED lines=10> */
[----:B0-----:R-:W-:-:S05]  /*ec00*/  VIADD R6, R17, 0x20 ;  /* 0x0000002011067836 */ /* 0x001fca0000000000 */
[----:B------:R-:W-:Y:S01]  /*ec10*/  ISETP.GE.AND P1, PT, R6, R3, PT ;  /* 0x000000030600720c */ /* 0x000fe20003f26270 */
[----:B------:R-:W-:-:S12]  /*ec20*/  IMAD.MOV.U32 R6, RZ, RZ, R14 ;  /* 0x000000ffff067224 */ /* 0x000fd800078e000e */
[----:B------:R-:W-:Y:S05]  /*ec30*/  WARPSYNC.COLLECTIVE R15, `(.L_x_13071) ;  /* 0x000000000f087348 */ /* 0x000fea0003c00000 */
[----:B------:R0:W1:Y:S02]  /*ec40*/  SHFL.IDX P6, R14, R13, R12, R11 ;  /* 0x0000000c0d0e7389 */ /* 0x00006400000c000b */
[----:B01----:R-:W-:Y:S01]  /*ec50*/  ENDCOLLECTIVE ;  /* 0x000000000000791b */ /* 0x003fe20003800000 */
.L_x_13071:
[----:B------:R-:W-:Y:S02]  /*ec60*/  IMAD.MOV.U32 R13, RZ, RZ, R4 ;  /* 0x000000ffff0d7224 */ /* 0x000fe400078e0004 */
[----:B------:R-:W-:Y:S02]  /*ec70*/  IMAD.MOV.U32 R12, RZ, RZ, 0x3 ;  /* 0x00000003ff0c7424 */ /* 0x000fe400078e00ff */
[----:B------:R-:W-:-:S07]  /*ec80*/  IMAD.MOV.U32 R7, RZ, RZ, R14 ;  /* 0x000000ffff077224 */ /* 0x000fce00078e000e */
[----:B------:R-:W-:Y:S05]  /*ec90*/  WARPSYNC.COLLECTIVE R15, `(.L_x_13072) ;  /* 0x000000000f087348 */ /* 0x000fea0003c00000 */
[----:B------:R0:W1:Y:S02]  /*eca0*/  SHFL.IDX P6, R14, R13, R12, R11 ;  /* 0x0000000c0d0e7389 */ /* 0x00006400000c000b */
[----:B01----:R-:W-:Y:S01]  /*ecb0*/  ENDCOLLECTIVE ;  /* 0x000000000000791b */ /* 0x003fe20003800000 */
.L_x_13072:
        /* <DEDUP_REMOVED lines=11> */
[----:B------:R-:W-:Y:S02]  /*ed70*/  ISETP.GE.AND P1, PT, R6, R3, PT ;  /* 0x000000030600720c */ /* 0x000fe40003f26270 */
[----:B------:R-:W-:-:S11]  /*ed80*/  MOV R6, R14 ;  /* 0x0000000e00067202 */ /* 0x000fd60000000f00 */
[----:B------:R-:W-:Y:S05]  /*ed90*/  WARPSYNC.COLLECTIVE R15, `(.L_x_13073) ;  /* 0x000000000f087348 */ /* 0x000fea0003c00000 */
[----:B------:R0:W1:Y:S02]  /*eda0*/  SHFL.IDX P6, R14, R13, R12, R11 ;  /* 0x0000000c0d0e7389 */ /* 0x00006400000c000b */
[----:B01----:R-:W-:Y:S01]  /*edb0*/  ENDCOLLECTIVE ;  /* 0x000000000000791b */ /* 0x003fe20003800000 */
.L_x_13073:
[----:B------:R-:W-:Y:S02]  /*edc0*/  IMAD.MOV.U32 R13, RZ, RZ, R4 ;  /* 0x000000ffff0d7224 */ /* 0x000fe400078e0004 */
[----:B------:R-:W-:Y:S02]  /*edd0*/  IMAD.MOV.U32 R12, RZ, RZ, 0x4 ;  /* 0x00000004ff0c7424 */ /* 0x000fe400078e00ff */
[----:B------:R-:W-:-:S07]  /*ede0*/  IMAD.MOV.U32 R7, RZ, RZ, R14 ;  /* 0x000000ffff077224 */ /* 0x000fce00078e000e */
[----:B------:R-:W-:Y:S05]  /*edf0*/  WARPSYNC.COLLECTIVE R15, `(.L_x_13074) ;  /* 0x000000000f087348 */ /* 0x000fea0003c00000 */
[----:B------:R0:W1:Y:S02]  /*ee00*/  SHFL.IDX P6, R14, R13, R12, R11 ;  /* 0x0000000c0d0e7389 */ /* 0x00006400000c000b */
[----:B01----:R-:W-:Y:S01]  /*ee10*/  ENDCOLLECTIVE ;  /* 0x000000000000791b */ /* 0x003fe20003800000 */
.L_x_13074:
[----:B------:R-:W-:-:S05]  /*ee20*/  @!P1 LEA R7, P2, R28, R7, 0x1 ;  /* 0x000000071c079211 */ /* 0x000fca00078408ff */
[----:B------:R-:W-:-:S05]  /*ee30*/  @!P1 IMAD.X R6, RZ, RZ, R6, P2 ;  /* 0x000000ffff069224 */ /* 0x000fca00010e0606 */
[----:B------:R-:W-:Y:S02]  /*ee40*/  @!P1 LOP3.LUT R7, R7, R6, RZ, 0x3c, !PT ;  /* 0x0000000607079212 */ /* 0x000fe400078e3cff */
[----:B------:R-:W-:Y:S02]  /*ee50*/  MOV R13, R0 ;  /* 0x00000000000d7202 */ /* 0x000fe40000000f00 */
[----:B------:R-:W-:-:S04]  /*ee60*/  @!P1 LOP3.LUT R6, R7, R6, RZ, 0x3c, !PT ;  /* 0x0000000607069212 */ /* 0x000fc800078e3cff */
[----:B------:R-:W-:-:S05]  /*ee70*/  @!P1 LOP3.LUT R7, R7, R6, RZ, 0x3c, !PT ;  /* 0x0000000607079212 */ /* 0x000fca00078e3cff */
[----:B------:R-:W-:Y:S01]  /*ee80*/  @!PT LDS RZ, [RZ] ;  /* 0x00000000fffff984 */ /* 0x000fe20000000800 */
[----:B------:R-:W-:Y:S01]  /*ee90*/  @!PT LDS RZ, [RZ] ;  /* 0x00000000fffff984 */ /* 0x000fe20000000800 */
[----:B------:R-:W-:Y:S01]  /*eea0*/  @!PT LDS RZ, [RZ] ;  /* 0x00000000fffff984 */ /* 0x000fe20000000800 */
[----:B------:R0:W-:Y:S02]  /*eeb0*/  @!P1 LDGSTS.E.BYPASS.LTC128B.128 [R10+0x9c00], desc[UR50][R6.64], !P0 ;  /* 0x09c00000060a9fae */ /* 0x0001e4000c101d72 */
[----:B0-----:R-:W-:-:S04]  /*eec0*/  IADD3 R6, R17, 0x40, RZ ;  /* 0x0000004011067810 */ /* 0x001fc80007ffe0ff */
[----:B------:R-:W-:Y:S01]  /*eed0*/  ISETP.GE.AND P1, PT, R6, R3, PT ;  /* 0x000000030600720c */ /* 0x000fe20003f26270 */
[----:B------:R-:W-:-:S12]  /*eee0*/  IMAD.MOV.U32 R6, RZ, RZ, R14 ;  /* 0x000000ffff067224 */ /* 0x000fd800078e000e */
[----:B------:R-:W-:Y:S05]  /*eef0*/  WARPSYNC.COLLECTIVE R15, `(.L_x_13075) ;  /* 0x000000000f087348 */ /* 0x000fea0003c00000 */
[----:B------:R0:W1:Y:S02]  /*ef00*/  SHFL.IDX P6, R14, R13, R12, R11 ;  /* 0x0000000c0d0e7389 */ /* 0x00006400000c000b */
[----:B01----:R-:W-:Y:S01]  /*ef10*/  ENDCOLLECTIVE ;  /* 0x000000000000791b */ /* 0x003fe20003800000 */
.L_x_13075:
[----:B------:R-:W-:Y:S01]  /*ef20*/  MOV R13, R4 ;  /* 0x00000004000d7202 */ /* 0x000fe20000000f00 */
[----:B------:R-:W-:Y:S02]  /*ef30*/  IMAD.MOV.U32 R12, RZ, RZ, 0x5 ;  /* 0x00000005ff0c7424 */ /* 0x000fe400078e00ff */
[----:B------:R-:W-:-:S07]  /*ef40*/  IMAD.MOV.U32 R7, RZ, RZ, R14 ;  /* 0x000000ffff077224 */ /* 0x000fce00078e000e */
[----:B------:R-:W-:Y:S05]  /*ef50*/  WARPSYNC.COLLECTIVE R15, `(.L_x_13076) ;  /* 0x000000000f087348 */ /* 0x000fea0003c00000 */
[----:B------:R0:W1:Y:S02]  /*ef60*/  SHFL.IDX P6, R14, R13, R12, R11 ;  /* 0x0000000c0d0e7389 */ /* 0x00006400000c000b */
[----:B01----:R-:W-:Y:S01]  /*ef70*/  ENDCOLLECTIVE ;  /* 0x000000000000791b */ /* 0x003fe20003800000 */
.L_x_13076:
        /* <DEDUP_REMOVED lines=16> */
.L_x_13077:
[----:B------:R-:W-:Y:S01]  /*f080*/  IMAD.MOV.U32 R13, RZ, RZ, R4 ;  /* 0x000000ffff0d7224 */ /* 0x000fe200078e0004 */
[----:B------:R-:W-:Y:S02]  /*f090*/  MOV R12, 0x6 ;  /* 0x00000006000c7802 */ /* 0x000fe40000000f00 */
[----:B------:R-:W-:-:S07]  /*f0a0*/  MOV R7, R14 ;  /* 0x0000000e00077202 */ /* 0x000fce0000000f00 */
[----:B------:R-:W-:Y:S05]  /*f0b0*/  WARPSYNC.COLLECTIVE R15, `(.L_x_13078) ;  /* 0x000000000f087348 */ /* 0x000fea0003c00000 */
[----:B------:R0:W1:Y:S02]  /*f0c0*/  SHFL.IDX P6, R14, R13, R12, R11 ;  /* 0x0000000c0d0e7389 */ /* 0x00006400000c000b */
[----:B01----:R-:W-:Y:S01]  /*f0d0*/  ENDCOLLECTIVE ;  /* 0x000000000000791b */ /* 0x003fe20003800000 */
.L_x_13078:
        /* <DEDUP_REMOVED lines=16> */
.L_x_13079:
[----:B------:R-:W-:Y:S02]  /*f1e0*/  IMAD.MOV.U32 R13, RZ, RZ, R4 ;  /* 0x000000ffff0d7224 */ /* 0x000fe400078e0004 */
[----:B------:R-:W-:Y:S02]  /*f1f0*/  IMAD.MOV.U32 R12, RZ, RZ, 0x7 ;  /* 0x00000007ff0c7424 */ /* 0x000fe400078e00ff */
[----:B------:R-:W-:-:S07]  /*f200*/  IMAD.MOV.U32 R7, RZ, RZ, R14 ;  /* 0x000000ffff077224 */ /* 0x000fce00078e000e */
[----:B------:R-:W-:Y:S05]  /*f210*/  WARPSYNC.COLLECTIVE R15, `(.L_x_13080) ;  /* 0x000000000f087348 */ /* 0x000fea0003c00000 */
[----:B------:R0:W1:Y:S02]  /*f220*/  SHFL.IDX P6, R14, R13, R12, R11 ;  /* 0x0000000c0d0e7389 */ /* 0x00006400000c000b */
[----:B01----:R-:W-:Y:S01]  /*f230*/  ENDCOLLECTIVE ;  /* 0x000000000000791b */ /* 0x003fe20003800000 */
.L_x_13080:
        /* <DEDUP_REMOVED lines=11> */
[----:B------:R0:W-:Y:S01]  /*f2f0*/  @!P1 LDGSTS.E.BYPASS.LTC128B.128 [R10+0xb400], desc[UR50][R6.64], !P0 ;  /* 0x0b400000060a9fae */ /* 0x0001e2000c101d72 */
[----:B------:R-:W-:Y:S02]  /*f300*/  ISETP.GE.AND P1, PT, R0, R3, PT ;  /* 0x000000030000720c */ /* 0x000fe40003f26270 */
[----:B------:R-:W-:-:S11]  /*f310*/  IADD3 R0, R17, 0x80, RZ ;  /* 0x0000008011007810 */ /* 0x000fd60007ffe0ff */
[----:B0-----:R-:W-:Y:S05]  /*f320*/  WARPSYNC.COLLECTIVE R15, `(.L_x_13081) ;  /* 0x000000000f087348 */ /* 0x001fea0003c00000 */
[----:B------:R1:W2:Y:S02]  /*f330*/  SHFL.IDX P6, R14, R13, R12, R11 ;  /* 0x0000000c0d0e7389 */ /* 0x0002a400000c000b */
[----:B012---:R-:W-:Y:S01]  /*f340*/  ENDCOLLECTIVE ;  /* 0x000000000000791b */ /* 0x007fe20003800000 */
.L_x_13081:
[----:B------:R-:W-:Y:S02]  /*f350*/  IMAD.MOV.U32 R13, RZ, RZ, R2 ;  /* 0x000000ffff0d7224 */ /* 0x000fe400078e0002 */
[----:B------:R-:W-:Y:S02]  /*f360*/  IMAD.MOV.U32 R12, RZ, RZ, RZ ;  /* 0x000000ffff0c7224 */ /* 0x000fe400078e00ff */
[----:B------:R-:W-:-:S07]  /*f370*/  IMAD.MOV.U32 R6, RZ, RZ, R14 ;  /* 0x000000ffff067224 */ /* 0x000fce00078e000e */
[----:B------:R-:W-:Y:S05]  /*f380*/  WARPSYNC.COLLECTIVE R15, `(.L_x_13082) ;  /* 0x000000000f087348 */ /* 0x000fea0003c00000 */
[----:B------:R0:W1:Y:S02]  /*f390*/  SHFL.IDX P6, R14, R13, R12, R11 ;  /* 0x0000000c0d0e7389 */ /* 0x00006400000c000b */
[----:B01----:R-:W-:Y:S01]  /*f3a0*/  ENDCOLLECTIVE ;  /* 0x000000000000791b */ /* 0x003fe20003800000 */
.L_x_13082:
[----:B------:R-:W-:-:S05]  /*f3b0*/  @!P1 LEA R6, P3, R28, R6, 0x1 ;  /* 0x000000061c069211 */ /* 0x000fca00078608ff */
[----:B------:R-:W-:-:S05]  /*f3c0*/  @!P1 IMAD.X R7, RZ, RZ, R4, P3 ;  /* 0x000000ffff079224 */ /* 0x000fca00018e0604 */
[----:B------:R-:W-:Y:S01]  /*f3d0*/  @!PT LDS RZ, [RZ] ;  /* 0x00000000fffff984 */ /* 0x000fe20000000800 */
[----:B------:R-:W-:Y:S01]  /*f3e0*/  @!PT LDS RZ, [RZ] ;  /* 0x00000000fffff984 */ /* 0x000fe20000000800 */
[----:B------:R-:W-:Y:S01]  /*f3f0*/  @!PT LDS RZ, [RZ] ;  /* 0x00000000fffff984 */ /* 0x000fe20000000800 */
[----:B------:R0:W-:Y:S01]  /*f400*/  @!P1 LDGSTS.E.BYPASS.LTC128B.128 [R10+0xbc00], desc[UR50][R6.64], !P0 ;  /* 0x0bc00000060a9fae */ /* 0x0001e2000c101d72 */
[----:B------:R-:W-:Y:S02]  /*f410*/  MOV R13, R5 ;  /* 0x00000005000d7202 */ /* 0x000fe40000000f00 */
[----:B------:R-:W-:Y:S01]  /*f420*/  ISETP.GE.AND P1, PT, R0, R3, PT ;  /* 0x000000030000720c */ /* 0x000fe20003f26270 */
[----:B------:R-:W-:-:S12]  /*f430*/  IMAD.MOV.U32 R0, RZ, RZ, R14 ;  /* 0x000000ffff007224 */ /* 0x000fd800078e000e */
[----:B0-----:R-:W-:Y:S05]  /*f440*/  WARPSYNC.COLLECTIVE R15, `(.L_x_13083) ;  /* 0x000000000f087348 */ /* 0x001fea0003c00000 */
[----:B------:R1:W2:Y:S02]  /*f450*/  SHFL.IDX P6, R14, R13, R12, R11 ;  /* 0x0000000c0d0e7389 */ /* 0x0002a400000c000b */
[----:B012---:R-:W-:Y:S01]  /*f460*/  ENDCOLLECTIVE ;  /* 0x000000000000791b */ /* 0x007fe20003800000 */
.L_x_13083:
[----:B------:R-:W-:Y:S02]  /*f470*/  IMAD.MOV.U32 R13, RZ, RZ, R2 ;  /* 0x000000ffff0d7224 */ /* 0x000fe400078e0002 */
[----:B------:R-:W-:Y:S02]  /*f480*/  IMAD.MOV.U32 R12, RZ, RZ, 0x1 ;  /* 0x00000001ff0c7424 */ /* 0x000fe400078e00ff */
[----:B------:R-:W-:-:S07]  /*f490*/  IMAD.MOV.U32 R4, RZ, RZ, R14 ;  /* 0x000000ffff047224 */ /* 0x000fce00078e000e */
[----:B------:R-:W-:Y:S05]  /*f4a0*/  WARPSYNC.COLLECTIVE R15, `(.L_x_13084) ;  /* 0x000000000f087348 */ /* 0x000fea0003c00000 */
[----:B------:R0:W1:Y:S02]  /*f4b0*/  SHFL.IDX P6, R14, R13, R12, R11 ;  /* 0x0000000c0d0e7389 */ /* 0x00006400000c000b */
[----:B01----:R-:W-:Y:S01]  /*f4c0*/  ENDCOLLECTIVE ;  /* 0x000000000000791b */ /* 0x003fe20003800000 */
.L_x_13084:
[----:B------:R-:W-:-:S05]  /*f4d0*/  @!P1 LEA R4, P3, R28, R4, 0x1 ;  /* 0x000000041c049211 */ /* 0x000fca00078608ff */
[----:B------:R-:W-:Y:S02]  /*f4e0*/  @!P1 IMAD.X R0, RZ, RZ, R0, P3 ;  /* 0x000000ffff009224 */ /* 0x000fe400018e0600 */
[----:B------:R-:W-:Y:S02]  /*f4f0*/  @!P1 IMAD.MOV.U32 R6, RZ, RZ, R4 ;  /* 0x000000ffff069224 */ /* 0x000fe400078e0004 */
[C---:B------:R-:W-:Y:S01]  /*f500*/  VIADD R4, R17.reuse, 0xa0 ;  /* 0x000000a011047836 */ /* 0x040fe20000000000 */
[----:B------:R-:W-:Y:S01]  /*f510*/  @!P1 MOV R7, R0 ;  /* 0x0000000000079202 */ /* 0x000fe20000000f00 */
[----:B------:R-:W-:Y:S02]  /*f520*/  VIADD R0, R17, 0x90 ;  /* 0x0000009011007836 */ /* 0x000fe40000000000 */
[----:B------:R-:W-:Y:S02]  /*f530*/  IMAD.MOV.U32 R13, RZ, RZ, R5 ;  /* 0x000000ffff0d7224 */ /* 0x000fe400078e0005 */
[----:B------:R-:W-:Y:S01]  /*f540*/  @!PT LDS RZ, [RZ] ;  /* 0x00000000fffff984 */ /* 0x000fe20000000800 */
[----:B------:R-:W-:Y:S01]  /*f550*/  @!PT LDS RZ, [RZ] ;  /* 0x00000000fffff984 */ /* 0x000fe20000000800 */
[----:B------:R-:W-:Y:S01]  /*f560*/  @!PT LDS RZ, [RZ] ;  /* 0x00000000fffff984 */ /* 0x000fe20000000800 */
[----:B------:R0:W-:Y:S01]  /*f570*/  @!P1 LDGSTS.E.BYPASS.LTC128B.128 [R10+0xc400], desc[UR50][R6.64], !P0 ;  /* 0x0c400000060a9fae */ /* 0x0001e2000c101d72 */
[----:B------:R-:W-:-:S02]  /*f580*/  ISETP.GE.AND P1, PT, R0, R3, PT ;  /* 0x000000030000720c */ /* 0x000fc40003f26270 */
[----:B------:R-:W-:-:S11]  /*f590*/  MOV R0, R14 ;  /* 0x0000000e00007202 */ /* 0x000fd60000000f00 */
[----:B0-----:R-:W-:Y:S05]  /*f5a0*/  WARPSYNC.COLLECTIVE R15, `(.L_x_13085) ;  /* 0x000000000f087348 */ /* 0x001fea0003c00000 */
[----:B------:R1:W2:Y:S02]  /*f5b0*/  SHFL.IDX P6, R14, R13, R12, R11 ;  /* 0x0000000c0d0e7389 */ /* 0x0002a400000c000b */
[----:B012---:R-:W-:Y:S01]  /*f5c0*/  ENDCOLLECTIVE ;  /* 0x000000000000791b */ /* 0x007fe20003800000 */
.L_x_13085:
[----:B------:R-:W-:Y:S02]  /*f5d0*/  IMAD.MOV.U32 R13, RZ, RZ, R2 ;  /* 0x000000ffff0d7224 */ /* 0x000fe400078e0002 */
[----:B------:R-:W-:Y:S02]  /*f5e0*/  IMAD.MOV.U32 R12, RZ, RZ, 0x2 ;  /* 0x00000002ff0c7424 */ /* 0x000fe400078e00ff */
[----:B------:R-:W-:-:S07]  /*f5f0*/  IMAD.MOV.U32 R6, RZ, RZ, R14 ;  /* 0x000000ffff067224 */ /* 0x000fce00078e000e */
[----:B------:R-:W-:Y:S05]  /*f600*/  WARPSYNC.COLLECTIVE R15, `(.L_x_13086) ;  /* 0x000000000f087348 */ /* 0x000fea0003c00000 */
[----:B------:R0:W1:Y:S02]  /*f610*/  SHFL.IDX P6, R14, R13, R12, R11 ;  /* 0x0000000c0d0e7389 */ /* 0x00006400000c000b */
[----:B01----:R-:W-:Y:S01]  /*f620*/  ENDCOLLECTIVE ;  /* 0x000000000000791b */ /* 0x003fe20003800000 */
.L_x_13086:
[----:B------:R-:W-:-:S05]  /*f630*/  @!P1 LEA R6, P2, R28, R6, 0x1 ;  /* 0x000000061c069211 */ /* 0x000fca00078408ff */
[----:B------:R-:W-:Y:S01]  /*f640*/  @!P1 IMAD.X R0, RZ, RZ, R0, P2 ;  /* 0x000000ffff009224 */ /* 0x000fe200010e0600 */
[----:B------:R-:W-:-:S04]  /*f650*/  ISETP.GE.AND P2, PT, R4, R3, PT ;  /* 0x000000030400720c */ /* 0x000fc80003f46270 */
[----:B------:R-:W-:Y:S02]  /*f660*/  @!P1 MOV R7, R0 ;  /* 0x0000000000079202 */ /* 0x000fe40000000f00 */
[----:B------:R-:W-:-:S03]  /*f670*/  MOV R13, R5 ;  /* 0x00000005000d7202 */ /* 0x000fc60000000f00 */
[----:B------:R-:W-:Y:S01]  /*f680*/  @!PT LDS RZ, [RZ] ;  /* 0x00000000fffff984 */ /* 0x000fe20000000800 */
[----:B------:R-:W-:Y:S01]  /*f690*/  @!PT LDS RZ, [RZ] ;  /* 0x00000000fffff984 */ /* 0x000fe20000000800 */
[----:B------:R-:W-:Y:S01]  /*f6a0*/  @!PT LDS RZ, [RZ] ;  /* 0x00000000fffff984 */ /* 0x000fe20000000800 */
[----:B------:R0:W-:Y:S01]  /*f6b0*/  @!P1 LDGSTS.E.BYPASS.LTC128B.128 [R10+0xcc00], desc[UR50][R6.64], !P0 ;  /* 0x0cc00000060a9fae */ /* 0x0001e2000c101d72 */
[----:B------:R-:W-:-:S07]  /*f6c0*/  IMAD.MOV.U32 R0, RZ, RZ, R14 ;  /* 0x000000ffff007224 */ /* 0x000fce00078e000e */
[----:B0-----:R-:W-:Y:S05]  /*f6d0*/  WARPSYNC.COLLECTIVE R15, `(.L_x_13087) ;  /* 0x000000000f087348 */ /* 0x001fea0003c00000 */
[----:B------:R1:W2:Y:S02]  /*f6e0*/  SHFL.IDX P6, R14, R13, R12, R11 ;  /* 0x0000000c0d0e7389 */ /* 0x0002a400000c000b */
[----:B012---:R-:W-:Y:S01]  /*f6f0*/  ENDCOLLECTIVE ;  /* 0x000000000000791b */ /* 0x007fe20003800000 */
.L_x_13087:
[----:B------:R-:W-:Y:S02]  /*f700*/  IMAD.MOV.U32 R13, RZ, RZ, R2 ;  /* 0x000000ffff0d7224 */ /* 0x000fe400078e0002 */
[----:B------:R-:W-:Y:S02]  /*f710*/  IMAD.MOV.U32 R12, RZ, RZ, 0x3 ;  /* 0x00000003ff0c7424 */ /* 0x000fe400078e00ff */
[----:B------:R-:W-:-:S07]  /*f720*/  IMAD.MOV.U32 R6, RZ, RZ, R14 ;  /* 0x000000ffff067224 */ /* 0x000fce00078e000e */
[----:B------:R-:W-:Y:S05]  /*f730*/  WARPSYNC.COLLECTIVE R15, `(.L_x_13088) ;  /* 0x000000000f087348 */ /* 0x000fea0003c00000 */
[----:B------:R0:W1:Y:S02]  /*f740*/  SHFL.IDX P6, R14, R13, R12, R11 ;  /* 0x0000000c0d0e7389 */ /* 0x00006400000c000b */
[----:B01----:R-:W-:Y:S01]  /*f750*/  ENDCOLLECTIVE ;  /* 0x000000000000791b */ /* 0x003fe20003800000 */
.L_x_13088:
[----:B------:R-:W-:-:S05]  /*f760*/  @!P2 LEA R6, P1, R28, R6, 0x1 ;  /* 0x000000061c06a211 */ /* 0x000fca00078208ff */
[----:B------:R-:W-:-:S05]  /*f770*/  @!P2 IMAD.X R0, RZ, RZ, R0, P1 ;  /* 0x000000ffff00a224 */ /* 0x000fca00008e0600 */
        /* <DEDUP_REMOVED lines=10> */
.L_x_13089:
[----:B------:R-:W-:Y:S01]  /*f820*/  IMAD.MOV.U32 R2, RZ, RZ, R14 ;  /* 0x000000ffff027224 */ /* 0x000fe200078e000e */
[----:B------:R-:W-:Y:S06]  /*f830*/  BRA `(.L_x_13090) ;  /* 0xffffffb800d87947 */ /* 0x000fec000383ffff */
.L_x_12992:
[----:B0-----:R0:W1:Y:S02]  /*f840*/  SYNCS.PHASECHK.TRANS64.TRYWAIT P0, [R22+URZ+0x16820], R3 ;  /* 0x01682003160075a7 */ /* 0x001064000800017f */
[----:B-1----:R-:W-:Y:S05]  /*f850*/  @!P0 NANOSLEEP.SYNCS 0x989680 ;  /* 0x009896800000895d */ /* 0x002fea0003900000 */
[----:B------:R-:W1:Y:S02]  /*f860*/  @!P0 SYNCS.PHASECHK.TRANS64 P0, [R22+URZ+0x16820], R3 ;  /* 0x01682003160085a7 */ /* 0x000e64000800007f */
[----:B-1----:R-:W-:Y:S05]  /*f870*/  @!P0 BRA `(.L_x_12992) ;  /* 0xfffffffc00f08947 */ /* 0x002fea000383ffff */
[----:B------:R-:W-:Y:S05]  /*f880*/  BRA `(.L_x_13091) ;  /* 0xffffffbc003c7947 */ /* 0x000fea000383ffff */
.L_x_12997:
[----:B0-----:R0:W1:Y:S02]  /*f890*/  SYNCS.PHASECHK.TRANS64.TRYWAIT P0, [R5+URZ+0x16840], R2 ;  /* 0x01684002050075a7 */ /* 0x001064000800017f */
[----:B-1----:R-:W-:Y:S05]  /*f8a0*/  @!P0 NANOSLEEP.SYNCS 0x989680 ;  /* 0x009896800000895d */ /* 0x002fea0003900000 */
[----:B------:R-:W1:Y:S02]  /*f8b0*/  @!P0 SYNCS.PHASECHK.TRANS64 P0, [R5+URZ+0x16840], R2 ;  /* 0x01684002050085a7 */ /* 0x000e64000800007f */
[----:B-1----:R-:W-:Y:S05]  /*f8c0*/  @!P0 BRA `(.L_x_12997) ;  /* 0xfffffffc00f08947 */ /* 0x002fea000383ffff */
[----:B------:R-:W-:Y:S05]  /*f8d0*/  BRA `(.L_x_13092) ;  /* 0xffffffc0000c7947 */ /* 0x000fea000383ffff */
.L_x_12998:
        /* <DEDUP_REMOVED lines=8> */
.L_x_13094:
[----:B------:R-:W-:Y:S05]  /*f960*/  BSYNC B1 ;  /* 0x0000000000017941 */ /* 0x000fea0003800000 */
.L_x_13093:
[----:B------:R-:W-:Y:S01]  /*f970*/  IMAD.MOV.U32 R13, RZ, RZ, R9 ;  /* 0x000000ffff0d7224 */ /* 0x000fe200078e0009 */
[----:B------:R-:W-:Y:S01]  /*f980*/  MOV R12, RZ ;  /* 0x000000ff000c7202 */ /* 0x000fe20000000f00 */
[----:B------:R-:W-:Y:S01]  /*f990*/  IMAD.MOV.U32 R11, RZ, RZ, 0x181f ;  /* 0x0000181fff0b7424 */ /* 0x000fe200078e00ff */
[----:B------:R-:W-:Y:S01]  /*f9a0*/  SHF.L.U32 R7, R28, 0x1, RZ ;  /* 0x000000011c077819 */ /* 0x000fe200000006ff */
[----:B------:R-:W-:Y:S02]  /*f9b0*/  IMAD.MOV.U32 R15, RZ, RZ, -0x1 ;  /* 0xffffffffff0f7424 */ /* 0x000fe400078e00ff */
[----:B------:R-:W-:Y:S02]  /*f9c0*/  IMAD.MOV.U32 R3, RZ, RZ, R14 ;  /* 0x000000ffff037224 */ /* 0x000fe400078e000e */
[----:B------:R-:W-:-:S07]  /*f9d0*/  IMAD R8, R8, 0x2, R22 ;  /* 0x0000000208087824 */ /* 0x000fce00078e0216 */
[----:B------:R-:W-:Y:S05]  /*f9e0*/  WARPSYNC.COLLECTIVE R15, `(.L_x_13095) ;  /* 0x000000000f087348 */ /* 0x000fea0003c00000 */
[----:B------:R0:W1:Y:S02]  /*f9f0*/  SHFL.IDX P6, R14, R13, R12, R11 ;  /* 0x0000000c0d0e7389 */ /* 0x00006400000c000b */
[----:B01----:R-:W-:Y:S01]  /*fa00*/  ENDCOLLECTIVE ;  /* 0x000000000000791b */ /* 0x003fe20003800000 */
.L_x_13095:
[----:B------:R-:W-:Y:S01]  /*fa10*/  IMAD.MOV.U32 R13, RZ, RZ, R10 ;  /* 0x000000ffff0d7224 */ /* 0x000fe200078e000a */
[----:B------:R-:W-:Y:S01]  /*fa20*/  MOV R12, 0x1 ;  /* 0x00000001000c7802 */ /* 0x000fe20000000f00 */
[----:B------:R-:W-:-:S07]  /*fa30*/  IMAD.MOV.U32 R2, RZ, RZ, R14 ;  /* 0x000000ffff027224 */ /* 0x000fce00078e000e */
[----:B------:R-:W-:Y:S05]  /*fa40*/  WARPSYNC.COLLECTIVE R15, `(.L_x_13096) ;  /* 0x000000000f087348 */ /* 0x000fea0003c00000 */
[----:B------:R0:W1:Y:S02]  /*fa50*/  SHFL.IDX P6, R14, R13, R12, R11 ;  /* 0x0000000c0d0e7389 */ /* 0x00006400000c000b */
[----:B01----:R-:W-:Y:S01]  /*fa60*/  ENDCOLLECTIVE ;  /* 0x000000000000791b */ /* 0x003fe20003800000 */
.L_x_13096:
        /* <DEDUP_REMOVED lines=11> */
.L_x_13097:
[----:B------:R-:W-:Y:S02]  /*fb20*/  IMAD.MOV.U32 R13, RZ, RZ, R10 ;  /* 0x000000ffff0d7224 */ /* 0x000fe400078e000a */
[----:B------:R-:W-:Y:S02]  /*fb30*/  IMAD.MOV.U32 R12, RZ, RZ, 0x2 ;  /* 0x00000002ff0c7424 */ /* 0x000fe400078e00ff */
[----:B------:R-:W-:-:S07]  /*fb40*/  IMAD.MOV.U32 R2, RZ, RZ, R14 ;  /* 0x000000ffff027224 */ /* 0x000fce00078e000e */
[----:B------:R-:W-:Y:S05]  /*fb50*/  WARPSYNC.COLLECTIVE R15, `(.L_x_13098) ;  /* 0x000000000f087348 */ /* 0x000fea0003c00000 */
[----:B------:R0:W1:Y:S02]  /*fb60*/  SHFL.IDX P6, R14, R13, R12, R11 ;  /* 0x0000000c0d0e7389 */ /* 0x00006400000c000b */
[----:B01----:R-:W-:Y:S01]  /*fb70*/  ENDCOLLECTIVE ;  /* 0x000000000000791b */ /* 0x003fe20003800000 */
.L_x_13098:
        /* <DEDUP_REMOVED lines=11> */
.L_x_13099:
[----:B------:R-:W-:Y:S01]  /*fc30*/  IMAD.MOV.U32 R13, RZ, RZ, R10 ;  /* 0x000000ffff0d7224 */ /* 0x000fe200078e000a */
[----:B------:R-:W-:Y:S01]  /*fc40*/  MOV R12, 0x3 ;  /* 0x00000003000c7802 */ /* 0x000fe20000000f00 */
[----:B------:R-:W-:-:S07]  /*fc50*/  IMAD.MOV.U32 R2, RZ, RZ, R14 ;  /* 0x000000ffff027224 */ /* 0x000fce00078e000e */
[----:B------:R-:W-:Y:S05]  /*fc60*/  WARPSYNC.COLLECTIVE R15, `(.L_x_13100) ;  /* 0x000000000f087348 */ /* 0x000fea0003c00000 */
[----:B------:R0:W1:Y:S02]  /*fc70*/  SHFL.IDX P6, R14, R13, R12, R11 ;  /* 0x0000000c0d0e7389 */ /* 0x00006400000c000b */
[----:B01----:R-:W-:Y:S01]  /*fc80*/  ENDCOLLECTIVE ;  /* 0x000000000000791b */ /* 0x003fe20003800000 */
.L_x_13100:
        /* <DEDUP_REMOVED lines=11> */
.L_x_13101:
[----:B------:R-:W-:Y:S02]  /*fd40*/  IMAD.MOV.U32 R13, RZ, RZ, R10 ;  /* 0x000000ffff0d7224 */ /* 0x000fe400078e000a */
[----:B------:R-:W-:Y:S02]  /*fd50*/  IMAD.MOV.U32 R12, RZ, RZ, 0x4 ;  /* 0x00000004ff0c7424 */ /* 0x000fe400078e00ff */
[----:B------:R-:W-:-:S07]  /*fd60*/  IMAD.MOV.U32 R2, RZ, RZ, R14 ;  /* 0x000000ffff027224 */ /* 0x000fce00078e000e */
[----:B------:R-:W-:Y:S05]  /*fd70*/  WARPSYNC.COLLECTIVE R15, `(.L_x_13102) ;  /* 0x000000000f087348 */ /* 0x000fea0003c00000 */
[----:B------:R0:W1:Y:S02]  /*fd80*/  SHFL.IDX P6, R14, R13, R12, R11 ;  /* 0x0000000c0d0e7389 */ /* 0x00006400000c000b */
[----:B01----:R-:W-:Y:S01]  /*fd90*/  ENDCOLLECTIVE ;  /* 0x000000000000791b */ /* 0x003fe20003800000 */
.L_x_13102:
        /* <DEDUP_REMOVED lines=11> */
.L_x_13103:
[----:B------:R-:W-:Y:S01]  /*fe50*/  IMAD.MOV.U32 R13, RZ, RZ, R10 ;  /* 0x000000ffff0d7224 */ /* 0x000fe200078e000a */
[----:B------:R-:W-:Y:S01]  /*fe60*/  MOV R12, 0x5 ;  /* 0x00000005000c7802 */ /* 0x000fe20000000f00 */
[----:B------:R-:W-:-:S07]  /*fe70*/  IMAD.MOV.U32 R2, RZ, RZ, R14 ;  /* 0x000000ffff027224 */ /* 0x000fce00078e000e */
[----:B------:R-:W-:Y:S05]  /*fe80*/  WARPSYNC.COLLECTIVE R15, `(.L_x_13104) ;  /* 0x000000000f087348 */ /* 0x000fea0003c00000 */
[----:B------:R0:W1:Y:S02]  /*fe90*/  SHFL.IDX P6, R14, R13, R12, R11 ;  /* 0x0000000c0d0e7389 */ /* 0x00006400000c000b */
[----:B01----:R-:W-:Y:S01]  /*fea0*/  ENDCOLLECTIVE ;  /* 0x000000000000791b */ /* 0x003fe20003800000 */
.L_x_13104:
        /* <DEDUP_REMOVED lines=11> */
.L_x_13105:
[----:B------:R-:W-:Y:S02]  /*ff60*/  IMAD.MOV.U32 R13, RZ, RZ, R10 ;  /* 0x000000ffff0d7224 */ /* 0x000fe400078e000a */
[----:B------:R-:W-:Y:S02]  /*ff70*/  IMAD.MOV.U32 R12, RZ, RZ, 0x6 ;  /* 0x00000006ff0c7424 */ /* 0x000fe400078e00ff */
[----:B------:R-:W-:-:S07]  /*ff80*/  IMAD.MOV.U32 R2, RZ, RZ, R14 ;  /* 0x000000ffff027224 */ /* 0x000fce00078e000e */
[----:B------:R-:W-:Y:S05]  /*ff90*/  WARPSYNC.COLLECTIVE R15, `(.L_x_13106) ;  /* 0x000000000f087348 */ /* 0x000fea0003c00000 */
[----:B------:R0:W1:Y:S02]  /*ffa0*/  SHFL.IDX P6, R14, R13, R12, R11 ;  /* 0x0000000c0d0e7389 */ /* 0x00006400000c000b */
[----:B01----:R-:W-:Y:S01]  /*ffb0*/  ENDCOLLECTIVE ;  /* 0x000000000000791b */ /* 0x003fe20003800000 */
.L_x_13106:
        /* <DEDUP_REMOVED lines=11> */
.L_x_13107:
[----:B------:R-:W-:Y:S01]  /*10070*/  IMAD.MOV.U32 R13, RZ, RZ, R10 ;  /* 0x000000ffff0d7224 */ /* 0x000fe200078e000a */
[----:B------:R-:W-:Y:S01]  /*10080*/  MOV R12, 0x7 ;  /* 0x00000007000c7802 */ /* 0x000fe20000000f00 */
[----:B------:R-:W-:-:S07]  /*10090*/  IMAD.MOV.U32 R2, RZ, RZ, R14 ;  /* 0x000000ffff027224 */ /* 0x000fce00078e000e */
[----:B------:R-:W-:Y:S05]  /*100a0*/  WARPSYNC.COLLECTIVE R15, `(.L_x_13108) ;  /* 0x000000000f087348 */ /* 0x000fea0003c00000 */
[----:B------:R0:W1:Y:S02]  /*100b0*/  SHFL.IDX P6, R14, R13, R12, R11 ;  /* 0x0000000c0d0e7389 */ /* 0x00006400000c000b */
[----:B01----:R-:W-:Y:S01]  /*100c0*/  ENDCOLLECTIVE ;  /* 0x000000000000791b */ /* 0x003fe20003800000 */
.L_x_13108:
        /* <DEDUP_REMOVED lines=11> */
.L_x_13109:
[----:B------:R-:W-:Y:S01]  /*10180*/  IMAD.MOV.U32 R2, RZ, RZ, R14 ;  /* 0x000000ffff027224 */ /* 0x000fe200078e000e */
[----:B------:R-:W-:Y:S06]  /*10190*/  BRA `(.L_x_13110) ;  /* 0xffffffb800fc7947 */ /* 0x000fec000383ffff */
.L_x_13003:
[----:B-1----:R1:W2:Y:S02]  /*101a0*/  SYNCS.PHASECHK.TRANS64.TRYWAIT P0, [R5+URZ+0x16860], R2 ;  /* 0x01686002050075a7 */ /* 0x0022a4000800017f */
[----:B--2---:R-:W-:Y:S05]  /*101b0*/  @!P0 NANOSLEEP.SYNCS 0x989680 ;  /* 0x009896800000895d */ /* 0x004fea0003900000 */
[----:B------:R-:W2:Y:S02]  /*101c0*/  @!P0 SYNCS.PHASECHK.TRANS64 P0, [R5+URZ+0x16860], R2 ;  /* 0x01686002050085a7 */ /* 0x000ea4000800007f */
[----:B--2---:R-:W-:Y:S05]  /*101d0*/  @!P0 BRA `(.L_x_13003) ;  /* 0xfffffffc00f08947 */ /* 0x004fea000383ffff */
[----:B------:R-:W-:Y:S05]  /*101e0*/  BRA `(.L_x_13111) ;  /* 0xffffffbc00547947 */ /* 0x000fea000383ffff */
.L_x_13004:
        /* <DEDUP_REMOVED lines=8> */
.L_x_13113:
[----:B------:R-:W-:Y:S05]  /*10270*/  BSYNC B1 ;  /* 0x0000000000017941 */ /* 0x000fea0003800000 */
.L_x_13112:
[----:B------:R-:W-:Y:S01]  /*10280*/  IMAD.MOV.U32 R13, RZ, RZ, R23 ;  /* 0x000000ffff0d7224 */ /* 0x000fe200078e0017 */
[----:B------:R-:W-:Y:S01]  /*10290*/  MOV R15, 0xffffffff ;  /* 0xffffffff000f7802 */ /* 0x000fe20000000f00 */
[----:B------:R-:W-:Y:S01]  /*102a0*/  IMAD.MOV.U32 R12, RZ, RZ, RZ ;  /* 0x000000ffff0c7224 */ /* 0x000fe200078e00ff */
[----:B------:R-:W-:Y:S01]  /*102b0*/  MOV R3, R14 ;  /* 0x0000000e00037202 */ /* 0x000fe20000000f00 */
[----:B------:R-:W-:Y:S01]  /*102c0*/  IMAD.MOV.U32 R11, RZ, RZ, 0x181f ;  /* 0x0000181fff0b7424 */ /* 0x000fe200078e00ff */
[----:B------:R-:W-:Y:S01]  /*102d0*/  ISETP.LT.OR P2, PT, R8, 0x1, P1 ;  /* 0x000000010800780c */ /* 0x000fe20000f41670 */
[----:B------:R-:W-:-:S12]  /*102e0*/  IMAD R6, R6, 0x2, R22 ;  /* 0x0000000206067824 */ /* 0x000fd800078e0216 */
[----:B------:R-:W-:Y:S05]  /*102f0*/  WARPSYNC.COLLECTIVE R15, `(.L_x_13114) ;  /* 0x000000000f087348 */ /* 0x000fea0003c00000 */
[----:B------:R0:W1:Y:S02]  /*10300*/  SHFL.IDX P6, R14, R13, R12, R11 ;  /* 0x0000000c0d0e7389 */ /* 0x00006400000c000b */
[----:B01----:R-:W-:Y:S01]  /*10310*/  ENDCOLLECTIVE ;  /* 0x000000000000791b */ /* 0x003fe20003800000 */
.L_x_13114:
[----:B------:R-:W-:Y:S01]  /*10320*/  MOV R13, R24 ;  /* 0x00000018000d7202 */ /* 0x000fe20000000f00 */
[----:B------:R-:W-:Y:S02]  /*10330*/  IMAD.MOV.U32 R12, RZ, RZ, 0x1 ;  /* 0x00000001ff0c7424 */ /* 0x000fe400078e00ff */
[----:B------:R-:W-:-:S07]  /*10340*/  IMAD.MOV.U32 R2, RZ, RZ, R14 ;  /* 0x000000ffff027224 */ /* 0x000fce00078e000e */
[----:B------:R-:W-:Y:S05]  /*10350*/  WARPSYNC.COLLECTIVE R15, `(.L_x_13115) ;  /* 0x000000000f087348 */ /* 0x000fea0003c00000 */
[----:B------:R0:W1:Y:S02]  /*10360*/  SHFL.IDX P6, R14, R13, R12, R11 ;  /* 0x0000000c0d0e7389 */ /* 0x00006400000c000b */
[----:B01----:R-:W-:Y:S01]  /*10370*/  ENDCOLLECTIVE ;  /* 0x000000000000791b */ /* 0x003fe20003800000 */
.L_x_13115:
        /* <DEDUP_REMOVED lines=12> */
.L_x_13116:
[----:B------:R-:W-:Y:S02]  /*10440*/  IMAD.MOV.U32 R13, RZ, RZ, R24 ;  /* 0x000000ffff0d7224 */ /* 0x000fe400078e0018 */
[----:B------:R-:W-:Y:S01]  /*10450*/  IMAD.MOV.U32 R12, RZ, RZ, 0x2 ;  /* 0x00000002ff0c7424 */ /* 0x000fe200078e00ff */
[----:B------:R-:W-:-:S07]  /*10460*/  MOV R2, R14 ;  /* 0x0000000e00027202 */ /* 0x000fce0000000f00 */
[----:B------:R-:W-:Y:S05]  /*10470*/  WARPSYNC.COLLECTIVE R15, `(.L_x_13117) ;  /* 0x000000000f087348 */ /* 0x000fea0003c00000 */
[----:B------:R0:W1:Y:S02]  /*10480*/  SHFL.IDX P6, R14, R13, R12, R11 ;  /* 0x0000000c0d0e7389 */ /* 0x00006400000c000b */
[----:B01----:R-:W-:Y:S01]  /*10490*/  ENDCOLLECTIVE ;  /* 0x000000000000791b */ /* 0x003fe20003800000 */
.L_x_13117:
[----:B------:R-:W-:-:S05]  /*104a0*/  IADD3 R2, P0, R2, R7, RZ ;  /* 0x0000000702027210 */ /* 0x000fca0007f1e0ff */
[----:B------:R-:W-:-:S05]  /*104b0*/  IMAD.X R3, RZ, RZ, R3, P0 ;  /* 0x000000ffff037224 */ /* 0x000fca00000e0603 */
[----:B------:R-:W-:Y:S01]  /*104c0*/  @!PT LDS RZ, [RZ] ;  /* 0x00000000fffff984 */ /* 0x000fe20000000800 */
[----:B------:R-:W-:Y:S01]  /*104d0*/  @!PT LDS RZ, [RZ] ;  /* 0x00000000fffff984 */ /* 0x000fe20000000800 */
[----:B------:R-:W-:Y:S01]  /*104e0*/  @!PT LDS RZ, [RZ] ;  /* 0x00000000fffff984 */ /* 0x000fe20000000800 */
[----:B------:R0:W-:Y:S01]  /*104f0*/  LDGSTS.E.BYPASS.LTC128B.128 [R6+0xc00], desc[UR50][R2.64], !P2 ;  /* 0x00c0000002067fae */ /* 0x0001e2000d101d72 */
[----:B------:R-:W-:Y:S01]  /*10500*/  ISETP.LT.OR P2, PT, R8, 0x21, P1 ;  /* 0x000000210800780c */ /* 0x000fe20000f41670 */
[----:B------:R-:W-:Y:S01]  /*10510*/  IMAD.MOV.U32 R13, RZ, RZ, R23 ;  /* 0x000000ffff0d7224 */ /* 0x000fe200078e0017 */
[----:B0-----:R-:W-:-:S11]  /*10520*/  MOV R3, R14 ;  /* 0x0000000e00037202 */ /* 0x001fd60000000f00 */
[----:B------:R-:W-:Y:S05]  /*10530*/  WARPSYNC.COLLECTIVE R15, `(.L_x_13118) ;  /* 0x000000000f087348 */ /* 0x000fea0003c00000 */
[----:B------:R0:W1:Y:S02]  /*10540*/  SHFL.IDX P6, R14, R13, R12, R11 ;  /* 0x0000000c0d0e7389 */ /* 0x00006400000c000b */
[----:B01----:R-:W-:Y:S01]  /*10550*/  ENDCOLLECTIVE ;  /* 0x000000000000791b */ /* 0x003fe20003800000 */
.L_x_13118:
[----:B------:R-:W-:Y:S01]  /*10560*/  MOV R13, R24 ;  /* 0x00000018000d7202 */ /* 0x000fe20000000f00 */
[----:B------:R-:W-:Y:S02]  /*10570*/  IMAD.MOV.U32 R12, RZ, RZ, 0x3 ;  /* 0x00000003ff0c7424 */ /* 0x000fe400078e00ff */
[----:B------:R-:W-:-:S07]  /*10580*/  IMAD.MOV.U32 R2, RZ, RZ, R14 ;  /* 0x000000ffff027224 */ /* 0x000fce00078e000e */
[----:B------:R-:W-:Y:S05]  /*10590*/  WARPSYNC.COLLECTIVE R15, `(.L_x_13119) ;  /* 0x000000000f087348 */ /* 0x000fea0003c00000 */
[----:B------:R0:W1:Y:S02]  /*105a0*/  SHFL.IDX P6, R14, R13, R12, R11 ;  /* 0x0000000c0d0e7389 */ /* 0x00006400000c000b */
[----:B01----:R-:W-:Y:S01]  /*105b0*/  ENDCOLLECTIVE ;  /* 0x000000000000791b */ /* 0x003fe20003800000 */
.L_x_13119:
        /* <DEDUP_REMOVED lines=12> */
.L_x_13120:
[----:B------:R-:W-:Y:S02]  /*10680*/  IMAD.MOV.U32 R13, RZ, RZ, R24 ;  /* 0x000000ffff0d7224 */ /* 0x000fe400078e0018 */
[----:B------:R-:W-:Y:S01]  /*10690*/  IMAD.MOV.U32 R12, RZ, RZ, 0x4 ;  /* 0x00000004ff0c7424 */ /* 0x000fe200078e00ff */
[----:B------:R-:W-:-:S07]  /*106a0*/  MOV R2, R14 ;  /* 0x0000000e00027202 */ /* 0x000fce0000000f00 */
[----:B------:R-:W-:Y:S05]  /*106b0*/  WARPSYNC.COLLECTIVE R15, `(.L_x_13121) ;  /* 0x000000000f087348 */ /* 0x000fea0003c00000 */
[----:B------:R0:W1:Y:S02]  /*106c0*/  SHFL.IDX P6, R14, R13, R12, R11 ;  /* 0x0000000c0d0e7389 */ /* 0x00006400000c000b */
[----:B01----:R-:W-:Y:S01]  /*106d0*/  ENDCOLLECTIVE ;  /* 0x000000000000791b */ /* 0x003fe20003800000 */
.L_x_13121:
        /* <DEDUP_REMOVED lines=12> */
.L_x_13122:
[----:B------:R-:W-:Y:S01]  /*107a0*/  MOV R13, R24 ;  /* 0x00000018000d7202 */ /* 0x000fe20000000f00 */
[----:B------:R-:W-:Y:S02]  /*107b0*/  IMAD.MOV.U32 R12, RZ, RZ, 0x5 ;  /* 0x00000005ff0c7424 */ /* 0x000fe400078e00ff */
[----:B------:R-:W-:-:S07]  /*107c0*/  IMAD.MOV.U32 R2, RZ, RZ, R14 ;  /* 0x000000ffff027224 */ /* 0x000fce00078e000e */
[----:B------:R-:W-:Y:S05]  /*107d0*/  WARPSYNC.COLLECTIVE R15, `(.L_x_13123) ;  /* 0x000000000f087348 */ /* 0x000fea0003c00000 */
[----:B------:R0:W1:Y:S02]  /*107e0*/  SHFL.IDX P6, R14, R13, R12, R11 ;  /* 0x0000000c0d0e7389 */ /* 0x00006400000c000b */
[----:B01----:R-:W-:Y:S01]  /*107f0*/  ENDCOLLECTIVE ;  /* 0x000000000000791b */ /* 0x003fe20003800000 */
.L_x_13123:
        /* <DEDUP_REMOVED lines=12> */
.L_x_13124:
[----:B------:R-:W-:Y:S02]  /*108c0*/  IMAD.MOV.U32 R13, RZ, RZ, R24 ;  /* 0x000000ffff0d7224 */ /* 0x000fe400078e0018 */
[----:B------:R-:W-:Y:S01]  /*108d0*/  IMAD.MOV.U32 R12, RZ, RZ, 0x6 ;  /* 0x00000006ff0c7424 */ /* 0x000fe200078e00ff */
[----:B------:R-:W-:-:S07]  /*108e0*/  MOV R2, R14 ;  /* 0x0000000e00027202 */ /* 0x000fce0000000f00 */
[----:B------:R-:W-:Y:S05]  /*108f0*/  WARPSYNC.COLLECTIVE R15, `(.L_x_13125) ;  /* 0x000000000f087348 */ /* 0x000fea0003c00000 */
[----:B------:R0:W1:Y:S02]  /*10900*/  SHFL.IDX P6, R14, R13, R12, R11 ;  /* 0x0000000c0d0e7389 */ /* 0x00006400000c000b */
[----:B01----:R-:W-:Y:S01]  /*10910*/  ENDCOLLECTIVE ;  /* 0x000000000000791b */ /* 0x003fe20003800000 */
.L_x_13125:
        /* <DEDUP_REMOVED lines=12> */
.L_x_13126:
[----:B------:R-:W-:Y:S01]  /*109e0*/  MOV R13, R24 ;  /* 0x00000018000d7202 */ /* 0x000fe20000000f00 */
[----:B------:R-:W-:Y:S02]  /*109f0*/  IMAD.MOV.U32 R12, RZ, RZ, 0x7 ;  /* 0x00000007ff0c7424 */ /* 0x000fe400078e00ff */
[----:B------:R-:W-:-:S07]  /*10a00*/  IMAD.MOV.U32 R2, RZ, RZ, R14 ;  /* 0x000000ffff027224 */ /* 0x000fce00078e000e */
[----:B------:R-:W-:Y:S05]  /*10a10*/  WARPSYNC.COLLECTIVE R15, `(.L_x_13127) ;  /* 0x000000000f087348 */ /* 0x000fea0003c00000 */
[----:B------:R0:W1:Y:S02]  /*10a20*/  SHFL.IDX P6, R14, R13, R12, R11 ;  /* 0x0000000c0d0e7389 */ /* 0x00006400000c000b */
[----:B01----:R-:W-:Y:S01]  /*10a30*/  ENDCOLLECTIVE ;  /* 0x000000000000791b */ /* 0x003fe20003800000 */
.L_x_13127:
        /* <DEDUP_REMOVED lines=11> */
.L_x_13128:
[----:B------:R-:W-:Y:S01]  /*10af0*/  MOV R2, R14 ;  /* 0x0000000e00027202 */ /* 0x000fe20000000f00 */
[----:B------:R-:W-:Y:S06]  /*10b00*/  BRA `(.L_x_13129) ;  /* 0xffffffb800007947 */ /* 0x000fec000383ffff */
.L_x_13012:
[----:B0-----:R0:W1:Y:S02]  /*10b10*/  SYNCS.PHASECHK.TRANS64.TRYWAIT P0, [R0+URZ+0x16860], R3 ;  /* 0x01686003000075a7 */ /* 0x001064000800017f */
[----:B-1----:R-:W-:Y:S05]  /*10b20*/  @!P0 NANOSLEEP.SYNCS 0x989680 ;  /* 0x009896800000895d */ /* 0x002fea0003900000 */
[----:B------:R-:W1:Y:S02]  /*10b30*/  @!P0 SYNCS.PHASECHK.TRANS64 P0, [R0+URZ+0x16860], R3 ;  /* 0x01686003000085a7 */ /* 0x000e64000800007f */
[----:B-1----:R-:W-:Y:S05]  /*10b40*/  @!P0 BRA `(.L_x_13012) ;  /* 0xfffffffc00f08947 */ /* 0x002fea000383ffff */
[----:B------:R-:W-:Y:S05]  /*10b50*/  BRA `(.L_x_13130) ;  /* 0xffffffbc001c7947 */ /* 0x000fea000383ffff */
.L_x_13013:
        /* <DEDUP_REMOVED lines=8> */
.L_x_13132:
[----:B------:R-:W-:Y:S05]  /*10be0*/  BSYNC B0 ;  /* 0x0000000000007941 */ /* 0x000fea0003800000 */
.L_x_13131:
[----:B------:R-:W-:Y:S01]  /*10bf0*/  IMAD.MOV.U32 R13, RZ, RZ, R23 ;  /* 0x000000ffff0d7224 */ /* 0x000fe200078e0017 */
[----:B------:R-:W-:Y:S01]  /*10c00*/  MOV R11, 0x181f ;  /* 0x0000181f000b7802 */ /* 0x000fe20000000f00 */
[----:B------:R-:W-:Y:S01]  /*10c10*/  IMAD.MOV.U32 R12, RZ, RZ, RZ ;  /* 0x000000ffff0c7224 */ /* 0x000fe200078e00ff */
[----:B------:R-:W-:Y:S01]  /*10c20*/  LEA R4, R4, R22, 0x1 ;  /* 0x0000001604047211 */ /* 0x000fe200078e08ff */
[----:B------:R-:W-:Y:S02]  /*10c30*/  IMAD.MOV.U32 R15, RZ, RZ, -0x1 ;  /* 0xffffffffff0f7424 */ /* 0x000fe400078e00ff */
[----:B------:R-:W-:Y:S02]  /*10c40*/  IMAD.MOV.U32 R3, RZ, RZ, R14 ;  /* 0x000000ffff037224 */ /* 0x000fe400078e000e */
[----:B------:R-:W-:-:S07]  /*10c50*/  IMAD.SHL.U32 R5, R28, 0x2, RZ ;  /* 0x000000021c057824 */ /* 0x000fce00078e00ff */
[----:B------:R-:W-:Y:S05]  /*10c60*/  WARPSYNC.COLLECTIVE R15, `(.L_x_13133) ;  /* 0x000000000f087348 */ /* 0x000fea0003c00000 */
[----:B------:R0:W1:Y:S02]  /*10c70*/  SHFL.IDX P6, R14, R13, R12, R11 ;  /* 0x0000000c0d0e7389 */ /* 0x00006400000c000b */
[----:B01----:R-:W-:Y:S01]  /*10c80*/  ENDCOLLECTIVE ;  /* 0x000000000000791b */ /* 0x003fe20003800000 */
.L_x_13133:
[----:B------:R-:W-:Y:S02]  /*10c90*/  ULDC UR4, c[0x0][0x2f4] ;  /* 0x0000bd0000047ab9 */ /* 0x000fe40000000800 */
[----:B------:R-:W-:-:S04]  /*10ca0*/  ISETP.GE.AND P0, PT, R28, UR4, PT ;  /* 0x000000041c007c0c */ /* 0x000fc8000bf06270 */
[----:B------:R-:W-:Y:S01]  /*10cb0*/  ISETP.LT.OR P2, PT, R6, 0x1, P0 ;  /* 0x000000010600780c */ /* 0x000fe20000741670 */
[----:B------:R-:W-:Y:S02]  /*10cc0*/  IMAD.MOV.U32 R13, RZ, RZ, R24 ;  /* 0x000000ffff0d7224 */ /* 0x000fe400078e0018 */
[----:B------:R-:W-:Y:S01]  /*10cd0*/  IMAD.MOV.U32 R12, RZ, RZ, 0x1 ;  /* 0x00000001ff0c7424 */ /* 0x000fe200078e00ff */
[----:B------:R-:W-:-:S13]  /*10ce0*/  IADD3 R2, P1, R14, R5, RZ ;  /* 0x000000050e027210 */ /* 0x000fda0007f3e0ff */
[----:B------:R-:W-:Y:S05]  /*10cf0*/  WARPSYNC.COLLECTIVE R15, `(.L_x_13134) ;  /* 0x000000000f087348 */ /* 0x000fea0003c00000 */
[----:B------:R0:W1:Y:S02]  /*10d00*/  SHFL.IDX P6, R14, R13, R12, R11 ;  /* 0x0000000c0d0e7389 */ /* 0x00006400000c000b */
[----:B01----:R-:W-:Y:S01]  /*10d10*/  ENDCOLLECTIVE ;  /* 0x000000000000791b */ /* 0x003fe20003800000 */
.L_x_13134:
[----:B------:R-:W-:-:S05]  /*10d20*/  IMAD.X R3, RZ, RZ, R3, P1 ;  /* 0x000000ffff037224 */ /* 0x000fca00008e0603 */
        /* <DEDUP_REMOVED lines=10> */
.L_x_13135:
[----:B------:R-:W-:Y:S01]  /*10dd0*/  IMAD.MOV.U32 R13, RZ, RZ, R24 ;  /* 0x000000ffff0d7224 */ /* 0x000fe200078e0018 */
[----:B------:R-:W-:Y:S01]  /*10de0*/  MOV R12, 0x2 ;  /* 0x00000002000c7802 */ /* 0x000fe20000000f00 */
[----:B------:R-:W-:-:S07]  /*10df0*/  IMAD.MOV.U32 R9, RZ, RZ, R14 ;  /* 0x000000ffff097224 */ /* 0x000fce00078e000e */
[----:B------:R-:W-:Y:S05]  /*10e00*/  WARPSYNC.COLLECTIVE R15, `(.L_x_13136) ;  /* 0x000000000f087348 */ /* 0x000fea0003c00000 */
[----:B------:R0:W1:Y:S02]  /*10e10*/  SHFL.IDX P6, R14, R13, R12, R11 ;  /* 0x0000000c0d0e7389 */ /* 0x00006400000c000b */
[----:B01----:R-:W-:Y:S01]  /*10e20*/  ENDCOLLECTIVE ;  /* 0x000000000000791b */ /* 0x003fe20003800000 */
.L_x_13136:
        /* <DEDUP_REMOVED lines=12> */
.L_x_13137:
[----:B------:R-:W-:Y:S02]  /*10ef0*/  IMAD.MOV.U32 R13, RZ, RZ, R24 ;  /* 0x000000ffff0d7224 */ /* 0x000fe400078e0018 */
[----:B------:R-:W-:Y:S02]  /*10f00*/  IMAD.MOV.U32 R12, RZ, RZ, 0x3 ;  /* 0x00000003ff0c7424 */ /* 0x000fe400078e00ff */
[----:B------:R-:W-:-:S07]  /*10f10*/  IMAD.MOV.U32 R10, RZ, RZ, R14 ;  /* 0x000000ffff0a7224 */ /* 0x000fce00078e000e */
[----:B------:R-:W-:Y:S05]  /*10f20*/  WARPSYNC.COLLECTIVE R15, `(.L_x_13138) ;  /* 0x000000000f087348 */ /* 0x000fea0003c00000 */
[----:B------:R0:W1:Y:S02]  /*10f30*/  SHFL.IDX P6, R14, R13, R12, R11 ;  /* 0x0000000c0d0e7389 */ /* 0x00006400000c000b */
[----:B01----:R-:W-:Y:S01]  /*10f40*/  ENDCOLLECTIVE ;  /* 0x000000000000791b */ /* 0x003fe20003800000 */
.L_x_13138:
        /* <DEDUP_REMOVED lines=12> */
.L_x_13139:
[----:B------:R-:W-:Y:S01]  /*11010*/  IMAD.MOV.U32 R13, RZ, RZ, R24 ;  /* 0x000000ffff0d7224 */ /* 0x000fe200078e0018 */
[----:B------:R-:W-:Y:S01]  /*11020*/  MOV R12, 0x4 ;  /* 0x00000004000c7802 */ /* 0x000fe20000000f00 */
[----:B------:R-:W-:-:S07]  /*11030*/  IMAD.MOV.U32 R9, RZ, RZ, R14 ;  /* 0x000000ffff097224 */ /* 0x000fce00078e000e */
[----:B------:R-:W-:Y:S05]  /*11040*/  WARPSYNC.COLLECTIVE R15, `(.L_x_13140) ;  /* 0x000000000f087348 */ /* 0x000fea0003c00000 */
[----:B------:R0:W1:Y:S02]  /*11050*/  SHFL.IDX P6, R14, R13, R12, R11 ;  /* 0x0000000c0d0e7389 */ /* 0x00006400000c000b */
[----:B01----:R-:W-:Y:S01]  /*11060*/  ENDCOLLECTIVE ;  /* 0x000000000000791b */ /* 0x003fe20003800000 */
.L_x_13140:
        /* <DEDUP_REMOVED lines=12> */
.L_x_13141:
[----:B------:R-:W-:Y:S02]  /*11130*/  IMAD.MOV.U32 R13, RZ, RZ, R24 ;  /* 0x000000ffff0d7224 */ /* 0x000fe400078e0018 */
[----:B------:R-:W-:Y:S02]  /*11140*/  IMAD.MOV.U32 R12, RZ, RZ, 0x5 ;  /* 0x00000005ff0c7424 */ /* 0x000fe400078e00ff */
[----:B------:R-:W-:-:S07]  /*11150*/  IMAD.MOV.U32 R10, RZ, RZ, R14 ;  /* 0x000000ffff0a7224 */ /* 0x000fce00078e000e */
[----:B------:R-:W-:Y:S05]  /*11160*/  WARPSYNC.COLLECTIVE R15, `(.L_x_13142) ;  /* 0x000000000f087348 */ /* 0x000fea0003c00000 */
[----:B------:R0:W1:Y:S02]  /*11170*/  SHFL.IDX P6, R14, R13, R12, R11 ;  /* 0x0000000c0d0e7389 */ /* 0x00006400000c000b */
[----:B01----:R-:W-:Y:S01]  /*11180*/  ENDCOLLECTIVE ;  /* 0x000000000000791b */ /* 0x003fe20003800000 */
.L_x_13142:
        /* <DEDUP_REMOVED lines=12> */
.L_x_13143:
[----:B------:R-:W-:Y:S01]  /*11250*/  IMAD.MOV.U32 R13, RZ, RZ, R24 ;  /* 0x000000ffff0d7224 */ /* 0x000fe200078e0018 */
[----:B------:R-:W-:Y:S01]  /*11260*/  MOV R12, 0x6 ;  /* 0x00000006000c7802 */ /* 0x000fe20000000f00 */
[----:B------:R-:W-:-:S07]  /*11270*/  IMAD.MOV.U32 R9, RZ, RZ, R14 ;  /* 0x000000ffff097224 */ /* 0x000fce00078e000e */
[----:B------:R-:W-:Y:S05]  /*11280*/  WARPSYNC.COLLECTIVE R15, `(.L_x_13144) ;  /* 0x000000000f087348 */ /* 0x000fea0003c00000 */
[----:B------:R0:W1:Y:S02]  /*11290*/  SHFL.IDX P6, R14, R13, R12, R11 ;  /* 0x0000000c0d0e7389 */ /* 0x00006400000c000b */
[----:B01----:R-:W-:Y:S01]  /*112a0*/  ENDCOLLECTIVE ;  /* 0x000000000000791b */ /* 0x003fe20003800000 */
.L_x_13144:
        /* <DEDUP_REMOVED lines=12> */
.L_x_13145:
[----:B------:R-:W-:Y:S01]  /*11370*/  MOV R13, R24 ;  /* 0x00000018000d7202 */ /* 0x000fe20000000f00 */
[----:B------:R-:W-:Y:S01]  /*11380*/  IMAD.MOV.U32 R12, RZ, RZ, 0x7 ;  /* 0x00000007ff0c7424 */ /* 0x000fe200078e00ff */
[----:B------:R-:W-:-:S13]  /*11390*/  IADD3 R2, P1, R14, R5, RZ ;  /* 0x000000050e027210 */ /* 0x000fda0007f3e0ff */
[----:B------:R-:W-:Y:S05]  /*113a0*/  WARPSYNC.COLLECTIVE R15, `(.L_x_13146) ;  /* 0x000000000f087348 */ /* 0x000fea0003c00000 */
[----:B------:R0:W1:Y:S02]  /*113b0*/  SHFL.IDX P6, R14, R13, R12, R11 ;  /* 0x0000000c0d0e7389 */ /* 0x00006400000c000b */
[----:B01----:R-:W-:Y:S01]  /*113c0*/  ENDCOLLECTIVE ;  /* 0x000000000000791b */ /* 0x003fe20003800000 */
.L_x_13146:
        /* <DEDUP_REMOVED lines=10> */
.L_x_13147:
[----:B------:R-:W-:Y:S05]  /*11470*/  BRA `(.L_x_13148) ;  /* 0xffffffb400cc7947 */ /* 0x000fea000383ffff */
.L_x_13018:
        /* <DEDUP_REMOVED lines=8> */
.L_x_13150:
[----:B------:R-:W-:Y:S05]  /*11500*/  BSYNC B0 ;  /* 0x0000000000007941 */ /* 0x000fea0003800000 */
.L_x_13149:
        /* <DEDUP_REMOVED lines=9> */
.L_x_13151:
        /* <DEDUP_REMOVED lines=18> */
.L_x_13152:
[----:B------:R-:W-:Y:S01]  /*116c0*/  IMAD.MOV.U32 R12, RZ, RZ, 0x2 ;  /* 0x00000002ff0c7424 */ /* 0x000fe200078e00ff */
[----:B------:R-:W-:-:S05]  /*116d0*/  SEL R6, R14, RZ, P1 ;  /* 0x000000ff0e067207 */ /* 0x000fca0000800000 */
[----:B------:R-:W-:-:S05]  /*116e0*/  IMAD.IADD R6, R5, 0x1, R6 ;  /* 0x0000000105067824 */ /* 0x000fca00078e0206 */
[----:B------:R-:W-:-:S07]  /*116f0*/  MOV R13, R6 ;  /* 0x00000006000d7202 */ /* 0x000fce0000000f00 */
[----:B------:R-:W-:Y:S05]  /*11700*/  WARPSYNC.COLLECTIVE R15, `(.L_x_13153) ;  /* 0x000000000f087348 */ /* 0x000fea0003c00000 */
[----:B------:R0:W1:Y:S02]  /*11710*/  SHFL.UP P6, R14, R13, R12, R11 ;  /* 0x0400000c0d0e7389 */ /* 0x00006400000c000b */
[----:B01----:R-:W-:Y:S01]  /*11720*/  ENDCOLLECTIVE ;  /* 0x000000000000791b */ /* 0x003fe20003800000 */
.L_x_13153:
[----:B------:R-:W-:Y:S02]  /*11730*/  MOV R12, 0x4 ;  /* 0x00000004000c7802 */ /* 0x000fe40000000f00 */
[----:B------:R-:W-:-:S05]  /*11740*/  SEL R7, R14, RZ, P2 ;  /* 0x000000ff0e077207 */ /* 0x000fca0001000000 */
[----:B------:R-:W-:-:S04]  /*11750*/  IMAD.IADD R7, R6, 0x1, R7 ;  /* 0x0000000106077824 */ /* 0x000fc800078e0207 */
[----:B------:R-:W-:-:S07]  /*11760*/  IMAD.MOV.U32 R13, RZ, RZ, R7 ;  /* 0x000000ffff0d7224 */ /* 0x000fce00078e0007 */
[----:B------:R-:W-:Y:S05]  /*11770*/  WARPSYNC.COLLECTIVE R15, `(.L_x_13154) ;  /* 0x000000000f087348 */ /* 0x000fea0003c00000 */
[----:B------:R0:W1:Y:S02]  /*11780*/  SHFL.UP P6, R14, R13, R12, R11 ;  /* 0x0400000c0d0e7389 */ /* 0x00006400000c000b */
[----:B01----:R-:W-:Y:S01]  /*11790*/  ENDCOLLECTIVE ;  /* 0x000000000000791b */ /* 0x003fe20003800000 */
.L_x_13154:
[----:B------:R-:W-:Y:S01]  /*117a0*/  IMAD.MOV.U32 R12, RZ, RZ, 0x8 ;  /* 0x00000008ff0c7424 */ /* 0x000fe200078e00ff */
[----:B------:R-:W-:-:S05]  /*117b0*/  SEL R2, R14, RZ, P3 ;  /* 0x000000ff0e027207 */ /* 0x000fca0001800000 */
[----:B------:R-:W-:-:S04]  /*117c0*/  IMAD.IADD R2, R7, 0x1, R2 ;  /* 0x0000000107027824 */ /* 0x000fc800078e0202 */
[----:B------:R-:W-:-:S07]  /*117d0*/  IMAD.MOV.U32 R13, RZ, RZ, R2 ;  /* 0x000000ffff0d7224 */ /* 0x000fce00078e0002 */
[----:B------:R-:W-:Y:S05]  /*117e0*/  WARPSYNC.COLLECTIVE R15, `(.L_x_13155) ;  /* 0x000000000f087348 */ /* 0x000fea0003c00000 */
[----:B------:R0:W1:Y:S02]  /*117f0*/  SHFL.UP P6, R14, R13, R12, R11 ;  /* 0x0400000c0d0e7389 */ /* 0x00006400000c000b */
[----:B01----:R-:W-:Y:S01]  /*11800*/  ENDCOLLECTIVE ;  /* 0x000000000000791b */ /* 0x003fe20003800000 */
.L_x_13155:
[----:B------:R-:W-:Y:S01]  /*11810*/  IMAD.MOV.U32 R12, RZ, RZ, 0x10 ;  /* 0x00000010ff0c7424 */ /* 0x000fe200078e00ff */
[----:B------:R-:W-:-:S04]  /*11820*/  SEL R3, R14, RZ, P4 ;  /* 0x000000ff0e037207 */ /* 0x000fc80002000000 */
[----:B------:R-:W-:-:S05]  /*11830*/  IADD3 R3, R2, R3, RZ ;  /* 0x0000000302037210 */ /* 0x000fca0007ffe0ff */
[----:B------:R-:W-:-:S07]  /*11840*/  IMAD.MOV.U32 R13, RZ, RZ, R3 ;  /* 0x000000ffff0d7224 */ /* 0x000fce00078e0003 */
[----:B------:R-:W-:Y:S05]  /*11850*/  WARPSYNC.COLLECTIVE R15, `(.L_x_13156) ;  /* 0x000000000f087348 */ /* 0x000fea0003c00000 */
[----:B------:R0:W1:Y:S02]  /*11860*/  SHFL.UP P6, R14, R13, R12, R11 ;  /* 0x0400000c0d0e7389 */ /* 0x00006400000c000b */
[----:B01----:R-:W-:Y:S01]  /*11870*/  ENDCOLLECTIVE ;  /* 0x000000000000791b */ /* 0x003fe20003800000 */
.L_x_13156:
        /* <DEDUP_REMOVED lines=8> */
.L_x_13157:
[----:B------:R-:W-:Y:S05]  /*11900*/  BRA `(.L_x_13158) ;  /* 0xffffffb400d47947 */ /* 0x000fea000383ffff */
.L_x_13023:
        /* <DEDUP_REMOVED lines=8> */
.L_x_13160:
[----:B------:R-:W-:Y:S05]  /*11990*/  BSYNC B0 ;  /* 0x0000000000007941 */ /* 0x000fea0003800000 */
.L_x_13159:
        /* <DEDUP_REMOVED lines=8> */
.L_x_13161:
[----:B------:R-:W-:Y:S01]  /*11a20*/  IMAD.MOV.U32 R12, RZ, RZ, 0x4 ;  /* 0x00000004ff0c7424 */ /* 0x000fe200078e00ff */
[----:B------:R-:W-:-:S05]  /*11a30*/  SEL R2, R14, RZ, P2 ;  /* 0x000000ff0e027207 */ /* 0x000fca0001000000 */
[----:B------:R-:W-:-:S05]  /*11a40*/  IMAD.IADD R2, R13, 0x1, R2 ;  /* 0x000000010d027824 */ /* 0x000fca00078e0202 */
[----:B------:R-:W-:-:S07]  /*11a50*/  MOV R13, R2 ;  /* 0x00000002000d7202 */ /* 0x000fce0000000f00 */
[----:B------:R-:W-:Y:S05]  /*11a60*/  WARPSYNC.COLLECTIVE R15, `(.L_x_13162) ;  /* 0x000000000f087348 */ /* 0x000fea0003c00000 */
[----:B------:R0:W1:Y:S02]  /*11a70*/  SHFL.UP P6, R14, R13, R12, R11 ;  /* 0x0400000c0d0e7389 */ /* 0x00006400000c000b */
[----:B01----:R-:W-:Y:S01]  /*11a80*/  ENDCOLLECTIVE ;  /* 0x000000000000791b */ /* 0x003fe20003800000 */
.L_x_13162:
[----:B------:R-:W-:Y:S02]  /*11a90*/  MOV R12, 0x8 ;  /* 0x00000008000c7802 */ /* 0x000fe40000000f00 */
[----:B------:R-:W-:-:S05]  /*11aa0*/  SEL R3, R14, RZ, P3 ;  /* 0x000000ff0e037207 */ /* 0x000fca0001800000 */
[----:B------:R-:W-:-:S04]  /*11ab0*/  IMAD.IADD R3, R2, 0x1, R3 ;  /* 0x0000000102037824 */ /* 0x000fc800078e0203 */
[----:B------:R-:W-:-:S07]  /*11ac0*/  IMAD.MOV.U32 R13, RZ, RZ, R3 ;  /* 0x000000ffff0d7224 */ /* 0x000fce00078e0003 */
[----:B------:R-:W-:Y:S05]  /*11ad0*/  WARPSYNC.COLLECTIVE R15, `(.L_x_13163) ;  /* 0x000000000f087348 */ /* 0x000fea0003c00000 */
[----:B------:R0:W1:Y:S02]  /*11ae0*/  SHFL.UP P6, R14, R13, R12, R11 ;  /* 0x0400000c0d0e7389 */ /* 0x00006400000c000b */
[----:B01----:R-:W-:Y:S01]  /*11af0*/  ENDCOLLECTIVE ;  /* 0x000000000000791b */ /* 0x003fe20003800000 */
.L_x_13163:
[----:B------:R-:W-:Y:S01]  /*11b00*/  IMAD.MOV.U32 R12, RZ, RZ, 0x10 ;  /* 0x00000010ff0c7424 */ /* 0x000fe200078e00ff */
[----:B------:R-:W-:-:S05]  /*11b10*/  SEL R4, R14, RZ, P4 ;  /* 0x000000ff0e047207 */ /* 0x000fca0002000000 */
[----:B------:R-:W-:-:S04]  /*11b20*/  IMAD.IADD R4, R3, 0x1, R4 ;  /* 0x0000000103047824 */ /* 0x000fc800078e0204 */
[----:B------:R-:W-:-:S07]  /*11b30*/  IMAD.MOV.U32 R13, RZ, RZ, R4 ;  /* 0x000000ffff0d7224 */ /* 0x000fce00078e0004 */
[----:B------:R-:W-:Y:S05]  /*11b40*/  WARPSYNC.COLLECTIVE R15, `(.L_x_13164) ;  /* 0x000000000f087348 */ /* 0x000fea0003c00000 */
[----:B------:R0:W1:Y:S02]  /*11b50*/  SHFL.UP P6, R14, R13, R12, R11 ;  /* 0x0400000c0d0e7389 */ /* 0x00006400000c000b */
[----:B01----:R-:W-:Y:S01]  /*11b60*/  ENDCOLLECTIVE ;  /* 0x000000000000791b */ /* 0x003fe20003800000 */
.L_x_13164:
        /* <DEDUP_REMOVED lines=8> */
.L_x_13165:
[----:B------:R-:W-:Y:S05]  /*11bf0*/  BRA `(.L_x_13166) ;  /* 0xffffffb400b47947 */ /* 0x000fea000383ffff */
.L_x_13025:
[----:B------:R-:W-:Y:S01]  /*11c00*/  BSSY B0, `(.L_x_13167) ;  /* 0x0000006000007945 */ /* 0x000fe20003800000 */
[----:B------:R-:W-:Y:S02]  /*11c10*/  PLOP3.LUT P6, PT, P6, PT, PT, 0x8, 0x0 ;  /* 0x000000000000781c */ /* 0x000fe400037ce170 */
[----:B------:R-:W-:-:S11]  /*11c20*/  MOV R15, 0xffffffff ;  /* 0xffffffff000f7802 */ /* 0x000fd60000000f00 */
[----:B0-----:R-:W-:Y:S05]  /*11c30*/  WARPSYNC.COLLECTIVE R15, `(.L_x_13168) ;  /* 0x000000000f087348 */ /* 0x001fea0003c00000 */
[----:B------:R-:W-:Y:S01]  /*11c40*/  VOTE.ANY R14, PT, P6 ;  /* 0x00000000000e7806 */ /* 0x000fe200030e0100 */
[----:B0-----:R-:W-:Y:S06]  /*11c50*/  ENDCOLLECTIVE ;  /* 0x000000000000791b */ /* 0x001fec0003800000 */
.L_x_13168:
[----:B------:R-:W-:Y:S05]  /*11c60*/  BSYNC B0 ;  /* 0x0000000000007941 */ /* 0x000fea0003800000 */
.L_x_13167:
        /* <DEDUP_REMOVED lines=9> */
.L_x_13169:
[----:B------:R-:W-:Y:S01]  /*11d00*/  IMAD.MOV.U32 R5, RZ, RZ, R14 ;  /* 0x000000ffff057224 */ /* 0x000fe200078e000e */
[----:B------:R-:W-:Y:S06]  /*11d10*/  BRA `(.L_x_13170) ;  /* 0xffffffb400a47947 */ /* 0x000fec000383ffff */
.L_x_13027:
[----:B------:R-:W-:Y:S01]  /*11d20*/  BSSY B0, `(.L_x_13171) ;  /* 0x0000007000007945 */ /* 0x000fe20003800000 */
[----:B------:R-:W-:Y:S01]  /*11d30*/  IMAD.MOV.U32 R13, RZ, RZ, R2 ;  /* 0x000000ffff0d7224 */ /* 0x000fe200078e0002 */
[----:B------:R-:W-:Y:S01]  /*11d40*/  MOV R11, 0x1f ;  /* 0x0000001f000b7802 */ /* 0x000fe20000000f00 */
[----:B------:R-:W-:-:S07]  /*11d50*/  IMAD.MOV.U32 R15, RZ, RZ, -0x1 ;  /* 0xffffffffff0f7424 */ /* 0x000fce00078e00ff */
[----:B012---:R-:W-:Y:S05]  /*11d60*/  WARPSYNC.COLLECTIVE R15, `(.L_x_13172) ;  /* 0x000000000f087348 */ /* 0x007fea0003c00000 */
[----:B------:R3:W4:Y:S02]  /*11d70*/  SHFL.IDX P6, R14, R13, R12, R11 ;  /* 0x0000000c0d0e7389 */ /* 0x00072400000c000b */
[----:B01234-:R-:W-:Y:S01]  /*11d80*/  ENDCOLLECTIVE ;  /* 0x000000000000791b */ /* 0x01ffe20003800000 */
.L_x_13172:
[----:B------:R-:W-:Y:S05]  /*11d90*/  BSYNC B0 ;  /* 0x0000000000007941 */ /* 0x000fea0003800000 */
.L_x_13171:
[----:B------:R-:W-:Y:S05]  /*11da0*/  BRA `(.L_x_13026) ;  /* 0xffffffb4009c7947 */ /* 0x000fea000383ffff */
.L_x_13031:
[----:B0-----:R0:W3:Y:S02]  /*11db0*/  SYNCS.PHASECHK.TRANS64.TRYWAIT P0, [R5+URZ+0x16820], R0 ;  /* 0x01682000050075a7 */ /* 0x0010e4000800017f */
[----:B---3--:R-:W-:Y:S05]  /*11dc0*/  @!P0 NANOSLEEP.SYNCS 0x989680 ;  /* 0x009896800000895d */ /* 0x008fea0003900000 */
[----:B------:R-:W3:Y:S02]  /*11dd0*/  @!P0 SYNCS.PHASECHK.TRANS64 P0, [R5+URZ+0x16820], R0 ;  /* 0x01682000050085a7 */ /* 0x000ee4000800007f */
[----:B---3--:R-:W-:Y:S05]  /*11de0*/  @!P0 BRA `(.L_x_13031) ;  /* 0xfffffffc00f08947 */ /* 0x008fea000383ffff */
[----:B------:R-:W-:Y:S05]  /*11df0*/  BRA `(.L_x_13173) ;  /* 0xffffffb800887947 */ /* 0x000fea000383ffff */
.L_x_13032:
[----:B------:R-:W3:Y:S01]  /*11e00*/  S2R R2, SR_TID.X ;  /* 0x0000000000027919 */ /* 0x000ee20000002100 */
[----:B------:R-:W-:Y:S01]  /*11e10*/  BSSY B0, `(.L_x_13174) ;  /* 0x000000a000007945 */ /* 0x000fe20003800000 */
[----:B------:R-:W-:Y:S01]  /*11e20*/  IMAD.MOV.U32 R12, RZ, RZ, RZ ;  /* 0x000000ffff0c7224 */ /* 0x000fe200078e00ff */
[----:B------:R-:W-:Y:S01]  /*11e30*/  MOV R11, 0x1f ;  /* 0x0000001f000b7802 */ /* 0x000fe20000000f00 */
[----:B------:R-:W-:Y:S01]  /*11e40*/  IMAD.MOV.U32 R15, RZ, RZ, -0x1 ;  /* 0xffffffffff0f7424 */ /* 0x000fe200078e00ff */
[----:B---3--:R-:W-:-:S04]  /*11e50*/  SHF.R.U32.HI R2, RZ, 0x5, R2 ;  /* 0x00000005ff027819 */ /* 0x008fc80000011602 */
[----:B------:R-:W-:-:S05]  /*11e60*/  LOP3.LUT R2, R2, 0x3, RZ, 0xc0, !PT ;  /* 0x0000000302027812 */ /* 0x000fca00078ec0ff */
[----:B------:R-:W-:-:S07]  /*11e70*/  IMAD.MOV.U32 R13, RZ, RZ, R2 ;  /* 0x000000ffff0d7224 */ /* 0x000fce00078e0002 */
[----:B012---:R-:W-:Y:S05]  /*11e80*/  WARPSYNC.COLLECTIVE R15, `(.L_x_13175) ;  /* 0x000000000f087348 */ /* 0x007fea0003c00000 */
[----:B------:R3:W4:Y:S02]  /*11e90*/  SHFL.IDX P6, R14, R13, R12, R11 ;  /* 0x0000000c0d0e7389 */ /* 0x00072400000c000b */
[----:B01234-:R-:W-:Y:S01]  /*11ea0*/  ENDCOLLECTIVE ;  /* 0x000000000000791b */ /* 0x01ffe20003800000 */
.L_x_13175:
[----:B------:R-:W-:Y:S05]  /*11eb0*/  BSYNC B0 ;  /* 0x0000000000007941 */ /* 0x000fea0003800000 */
.L_x_13174:
[----:B------:R-:W-:Y:S05]  /*11ec0*/  BRA `(.L_x_13176) ;  /* 0xffffffb800707947 */ /* 0x000fea000383ffff */
.L_x_13035:
[----:B------:R-:W-:Y:S01]  /*11ed0*/  BSSY B1, `(.L_x_13177) ;  /* 0x0000006000017945 */ /* 0x000fe20003800000 */
[----:B------:R-:W-:-:S07]  /*11ee0*/  IMAD.MOV.U32 R15, RZ, RZ, -0x1 ;  /* 0xffffffffff0f7424 */ /* 0x000fce00078e00ff */
[----:B012---:R-:W-:Y:S05]  /*11ef0*/  WARPSYNC.COLLECTIVE R15, `(.L_x_13178) ;  /* 0x000000000f0c7348 */ /* 0x007fea0003c00000 */
[----:B------:R-:W-:Y:S02]  /*11f00*/  ELECT P6, UR62, PT ;  /* 0x00000000003e782f */ /* 0x000fe400038c0000 */
[----:B------:R-:W-:Y:S01]  /*11f10*/  MOV R14, UR62 ;  /* 0x0000003e000e7c02 */ /* 0x000fe20008000f00 */
[----:B012---:R-:W-:Y:S10]  /*11f20*/  ENDCOLLECTIVE ;  /* 0x000000000000791b */ /* 0x007ff40003800000 */
.L_x_13178:
[----:B------:R-:W-:Y:S05]  /*11f30*/  BSYNC B1 ;  /* 0x0000000000017941 */ /* 0x000fea0003800000 */
.L_x_13177:
[----:B------:R-:W-:Y:S05]  /*11f40*/  BRA `(.L_x_13179) ;  /* 0xffffffb800687947 */ /* 0x000fea000383ffff */
.L_x_13037:
[----:B0-----:R0:W3:Y:S02]  /*11f50*/  SYNCS.PHASECHK.TRANS64.TRYWAIT P1, [R3+URZ+0x16840], R2 ;  /* 0x01684002030075a7 */ /* 0x0010e4000802017f */
[----:B---3--:R-:W-:Y:S05]  /*11f60*/  @!P1 NANOSLEEP.SYNCS 0x989680 ;  /* 0x009896800000995d */ /* 0x008fea0003900000 */
[----:B------:R-:W3:Y:S02]  /*11f70*/  @!P1 SYNCS.PHASECHK.TRANS64 P1, [R3+URZ+0x16840], R2 ;  /* 0x01684002030095a7 */ /* 0x000ee4000802007f */
[----:B---3--:R-:W-:Y:S05]  /*11f80*/  @!P1 BRA `(.L_x_13037) ;  /* 0xfffffffc00f09947 */ /* 0x008fea000383ffff */
[----:B------:R-:W-:Y:S05]  /*11f90*/  BRA `(.L_x_13180) ;  /* 0xffffffb800887947 */ /* 0x000fea000383ffff */
.L_x_13039:
[----:B---3--:R3:W4:Y:S02]  /*11fa0*/  SYNCS.PHASECHK.TRANS64.TRYWAIT P1, [R25+URZ+0x16840], R0 ;  /* 0x01684000190075a7 */ /* 0x008724000802017f */
[----:B----4-:R-:W-:Y:S05]  /*11fb0*/  @!P1 NANOSLEEP.SYNCS 0x989680 ;  /* 0x009896800000995d */ /* 0x010fea0003900000 */
[----:B------:R-:W4:Y:S02]  /*11fc0*/  @!P1 SYNCS.PHASECHK.TRANS64 P1, [R25+URZ+0x16840], R0 ;  /* 0x01684000190095a7 */ /* 0x000f24000802007f */
[----:B----4-:R-:W-:Y:S05]  /*11fd0*/  @!P1 BRA `(.L_x_13039) ;  /* 0xfffffffc00f09947 */ /* 0x010fea000383ffff */
[----:B------:R-:W-:Y:S05]  /*11fe0*/  BRA `(.L_x_13181) ;  /* 0xffffffb800947947 */ /* 0x000fea000383ffff */
.L_x_13041:
[----:B----4-:R4:W0:Y:S02]  /*11ff0*/  SYNCS.PHASECHK.TRANS64.TRYWAIT P1, [R3+URZ+0x16860], R2 ;  /* 0x01686002030075a7 */ /* 0x010824000802017f */
[----:B0-----:R-:W-:Y:S05]  /*12000*/  @!P1 NANOSLEEP.SYNCS 0x989680 ;  /* 0x009896800000995d */ /* 0x001fea0003900000 */
[----:B------:R-:W0:Y:S02]  /*12010*/  @!P1 SYNCS.PHASECHK.TRANS64 P1, [R3+URZ+0x16860], R2 ;  /* 0x01686002030095a7 */ /* 0x000e24000802007f */
[----:B0-----:R-:W-:Y:S05]  /*12020*/  @!P1 BRA `(.L_x_13041) ;  /* 0xfffffffc00f09947 */ /* 0x001fea000383ffff */
[----:B------:R-:W-:Y:S05]  /*12030*/  BRA `(.L_x_13182) ;  /* 0xffffffb800907947 */ /* 0x000fea000383ffff */
.L_x_13183:
        /* <DEDUP_REMOVED lines=12> */
.L_x_15863:


//--------------------- .text._ZN7cutlass13device_kernelIN5flash11enable_sm90INS1_16FlashAttnFwdSm90INS1_25CollectiveMainloopFwdSm90ILi2EN4cute5tupleIJNS5_1CILi1EEES8_S8_EEENS6_IJNS7_ILi192EEENS7_ILi128EEENS7_ILi64EEEEEELi64ENS_10bfloat16_tEfNS_4arch4Sm90ELb0ELb0ELb1ELb1ELb1ELb1ELb0ELb1ELb1ELb1ELb0ELb0EEENS1_21CollectiveEpilogueFwdINS6_IJSA_SC_SB_EEES9_SE_SG_Li384ELb1ELb1ELb0ELb0EEENS1_36VarlenDynamicPersistentTileSchedulerILi192ELi128ELi384ELi128ELb0ELb1ELb1ELb0ELb1ELb1EEEEEEEEEvNT_6ParamsE --------------------------
	.section	.text._ZN7cutlass13device_kernelIN5flash11enable_sm90INS1_16FlashAttnFwdSm90INS1_25CollectiveMainloopFwdSm90ILi2EN4cute5tupleIJNS5_1CILi1EEES8_S8_EEENS6_IJNS7_ILi192EEENS7_ILi128EEENS7_ILi64EEEEEELi64ENS_10bfloat16_tEfNS_4arch4Sm90ELb0ELb0ELb1ELb1ELb1ELb1ELb0ELb1ELb1ELb1ELb0ELb0EEENS1_21CollectiveEpilogueFwdINS6_IJSA_SC_SB_EEES9_SE_SG_Li384ELb1ELb1ELb0ELb0EEENS1_36VarlenDynamicPersistentTileSchedulerILi192ELi128ELi384ELi128ELb0ELb1ELb1ELb0ELb1ELb1EEEEEEEEEvNT_6ParamsE,"ax",@progbits
	.align	128
.text._ZN7cutlass13device_kernelIN5flash11enable_sm90INS1_16FlashAttnFwdSm90INS1_25CollectiveMainloopFwdSm90ILi2EN4cute5tupleIJNS5_1CILi1EEES8_S8_EEENS6_IJNS7_ILi192EEENS7_ILi128EEENS7_ILi64EEEEEELi64ENS_10bfloat16_tEfNS_4arch4Sm90ELb0ELb0ELb1ELb1ELb1ELb1ELb0ELb1ELb1ELb1ELb0ELb0EEENS1_21CollectiveEpilogueFwdINS6_IJSA_SC_SB_EEES9_SE_SG_Li384ELb1ELb1ELb0ELb0EEENS1_36VarlenDynamicPersistentTileSchedulerILi192ELi128ELi384ELi128ELb0ELb1ELb1ELb0ELb1ELb1EEEEEEEEEvNT_6ParamsE:
        .type           _ZN7cutlass13device_kernelIN5flash11enable_sm90INS1_16FlashAttnFwdSm90INS1_25CollectiveMainloopFwdSm90ILi2EN4cute5tupleIJNS5_1CILi1EEES8_S8_EEENS6_IJNS7_ILi192EEENS7_ILi128EEENS7_ILi64EEEEEELi64ENS_10bfloat16_tEfNS_4arch4Sm90ELb0ELb0ELb1ELb1ELb1ELb1ELb0ELb1ELb1ELb1ELb0ELb0EEENS1_21CollectiveEpilogueFwdINS6_IJSA_SC_SB_EEES9_SE_SG_Li384ELb1ELb1ELb0ELb0EEENS1_36VarlenDynamicPersistentTileSchedulerILi192ELi128ELi384ELi128ELb0ELb1ELb1ELb0ELb1ELb1EEEEEEEEEvNT_6ParamsE,@function
        .size           _ZN7cutlass13device_kernelIN5flash11enable_sm90INS1_16FlashAttnFwdSm90INS1_25CollectiveMainloopFwdSm90ILi2EN4cute5tupleIJNS5_1CILi1EEES8_S8_EEENS6_IJNS7_ILi192EEENS7_ILi128EEENS7_ILi64EEEEEELi64ENS_10bfloat16_tEfNS_4arch4Sm90ELb0ELb0ELb1ELb1ELb1ELb1ELb0ELb1ELb1ELb1ELb0ELb0EEENS1_21CollectiveEpilogueFwdINS6_IJSA_SC_SB_EEES9_SE_SG_Li384ELb1ELb1ELb0ELb0EEENS1_36VarlenDynamicPersistentTileSchedulerILi192ELi128ELi384ELi128ELb0ELb1ELb1ELb0ELb1ELb1EEEEEEEEEvNT_6ParamsE,(.L_x_15864 - _ZN7cutlass13device_kernelIN5flash11enable_sm90INS1_16FlashAttnFwdSm90INS1_25CollectiveMainloopFwdSm90ILi2EN4cute5tupleIJNS5_1CILi1EEES8_S8_EEENS6_IJNS7_ILi192EEENS7_ILi128EEENS7_ILi64EEEEEELi64ENS_10bfloat16_tEfNS_4arch4Sm90ELb0ELb0ELb1ELb1ELb1ELb1ELb0ELb1ELb1ELb1ELb0ELb0EEENS1_21CollectiveEpilogueFwdINS6_IJSA_SC_SB_EEES9_SE_SG_Li384ELb1ELb1ELb0ELb0EEENS1_36VarlenDynamicPersistentTileSchedulerILi192ELi128ELi384ELi128ELb0ELb1ELb1ELb0ELb1ELb1EEEEEEEEEvNT_6ParamsE)
        .other          _ZN7cutlass13device_kernelIN5flash11enable_sm90INS1_16FlashAttnFwdSm90INS1_25CollectiveMainloopFwdSm90ILi2EN4cute5tupleIJNS5_1CILi1EEES8_S8_EEENS6_IJNS7_ILi192EEENS7_ILi128EEENS7_ILi64EEEEEELi64ENS_10bfloat16_tEfNS_4arch4Sm90ELb0ELb0ELb1ELb1ELb1ELb1ELb0ELb1ELb1ELb1ELb0ELb0EEENS1_21CollectiveEpilogueFwdINS6_IJSA_SC_SB_EEES9_SE_SG_Li384ELb1ELb1ELb0ELb0EEENS1_36VarlenDynamicPersistentTileSchedulerILi192ELi128ELi384ELi128ELb0ELb1ELb1ELb0ELb1ELb1EEEEEEEEEvNT_6ParamsE,@"STO_CUDA_ENTRY STV_DEFAULT"
_ZN7cutlass13device_kernelIN5flash11enable_sm90INS1_16FlashAttnFwdSm90INS1_25CollectiveMainloopFwdSm90ILi2EN4cute5tupleIJNS5_1CILi1EEES8_S8_EEENS6_IJNS7_ILi192EEENS7_ILi128EEENS7_ILi64EEEEEELi64ENS_10bfloat16_tEfNS_4arch4Sm90ELb0ELb0ELb1ELb1ELb1ELb1ELb0ELb1ELb1ELb1ELb0ELb0EEENS1_21CollectiveEpilogueFwdINS6_IJSA_SC_SB_EEES9_SE_SG_Li384ELb1ELb1ELb0ELb0EEENS1_36VarlenDynamicPersistentTileSchedulerILi192ELi128ELi384ELi128ELb0ELb1ELb1ELb0ELb1ELb1EEEEEEEEEvNT_6ParamsE:
        /* <DEDUP_REMOVED lines=18> */
.L_x_13185:
[----:B------:R-:W-:Y:S05]  /*0120*/  BSYNC B0 ;  /* 0x0000000000007941 */ /* 0x000fea0003800000 */
.L_x_13184:
        /* <DEDUP_REMOVED lines=41> */
.L_x_13186:
        /* <DEDUP_REMOVED lines=22> */
.L_x_13187:
        /* <DEDUP_REMOVED lines=18> */
.L_x_13188:
        /* <DEDUP_REMOVED lines=22> */
.L_x_13189:
        /* <DEDUP_REMOVED lines=22> */
.L_x_13190:
        /* <DEDUP_REMOVED lines=8> */
.L_x_13193:
        /* <DEDUP_REMOVED lines=22> */
[----:B----4-:R-:W-:Y:S05]  /*0ae0*/  @P0 BRA `(.L_x_13194) ;  /* 0x0000015000c00947 */ /* 0x010fea0003800000 */
[----:B------:R-:W0:Y:S01]  /*0af0*/  S2R R0, SR_TID.X ;  /* 0x0000000000007919 */ /* 0x000e220000002100 */
[----:B------:R-:W-:Y:S02]  /*0b00*/  MOV R19, RZ ;  /* 0x000000ff00137202 */ /* 0x000fe40000000f00 */
[----:B------:R-:W-:Y:S01]  /*0b10*/  CS2R R154, SRZ ;  /* 0x00000000009a7805 */ /* 0x000fe2000001ff00 */
[----:B------:R-:W-:Y:S01]  /*0b20*/  IMAD.MOV.U32 R157, RZ, RZ, RZ ;  /* 0x000000ffff9d7224 */ /* 0x000fe200078e00ff */
[----:B------:R-:W-:Y:S01]  /*0b30*/  ULOP3.LUT UR39, UR36, 0x1, URZ, 0xfc, !UPT ;  /* 0x0000000124277892 */ /* 0x000fe2000f8efc3f */
[----:B------:R-:W-:Y:S01]  /*0b40*/  UMOV UR37, URZ ;  /* 0x0000003f00257c82 */ /* 0x000fe20008000000 */
[----:B0-----:R-:W-:-:S05]  /*0b50*/  VIADD R10, R0, 0xffffff80 ;  /* 0xffffff80000a7836 */ /* 0x001fca0000000000 */
[----:B------:R-:W-:-:S04]  /*0b60*/  SHF.R.S32.HI R0, RZ, 0x1f, R10 ;  /* 0x0000001fff007819 */ /* 0x000fc8000001140a */
[----:B------:R-:W-:-:S04]  /*0b70*/  LEA.HI R2, R0, R10, RZ, 0x7 ;  /* 0x0000000a00027211 */ /* 0x000fc800078f38ff */
[----:B------:R-:W-:Y:S02]  /*0b80*/  LOP3.LUT R3, R2, 0xffffff80, RZ, 0xc0, !PT ;  /* 0xffffff8002037812 */ /* 0x000fe400078ec0ff */
[----:B------:R-:W-:Y:S02]  /*0b90*/  SHF.R.S32.HI R11, RZ, 0x7, R2 ;  /* 0x00000007ff0b7819 */ /* 0x000fe40000011402 */
[-C--:B------:R-:W-:Y:S01]  /*0ba0*/  LEA.HI R2, R0, R10.reuse, RZ, 0x5 ;  /* 0x0000000a00027211 */ /* 0x080fe200078f28ff */
[----:B------:R-:W-:Y:S01]  /*0bb0*/  IMAD.IADD R12, R10, 0x1, -R3 ;  /* 0x000000010a0c7824 */ /* 0x000fe200078e0a03 */
[----:B------:R-:W-:Y:S02]  /*0bc0*/  LEA.HI R3, R0, R10, RZ, 0x4 ;  /* 0x0000000a00037211 */ /* 0x000fe400078f20ff */
[----:B------:R-:W-:Y:S02]  /*0bd0*/  SHF.R.S32.HI R13, RZ, 0x5, R2 ;  /* 0x00000005ff0d7819 */ /* 0x000fe40000011402 */
[----:B------:R-:W-:-:S02]  /*0be0*/  SHF.R.S32.HI R6, RZ, 0x1f, R12 ;  /* 0x0000001fff067819 */ /* 0x000fc4000001140c */
[----:B------:R-:W-:Y:S02]  /*0bf0*/  SHF.R.S32.HI R4, RZ, 0x4, R3 ;  /* 0x00000004ff047819 */ /* 0x000fe40000011403 */
[----:B------:R-:W-:Y:S02]  /*0c00*/  LEA.HI R7, R6, R12, RZ, 0x2 ;  /* 0x0000000c06077211 */ /* 0x000fe400078f10ff */
[C---:B------:R-:W-:Y:S02]  /*0c10*/  LEA.HI R5, R3.reuse, R4, RZ, 0x1 ;  /* 0x0000000403057211 */ /* 0x040fe400078f08ff */
[--C-:B------:R-:W-:Y:S02]  /*0c20*/  SHF.R.S32.HI R8, RZ, 0x2, R7.reuse ;  /* 0x00000002ff087819 */ /* 0x100fe40000011407 */
[----:B------:R-:W-:Y:S02]  /*0c30*/  SHF.R.S32.HI R9, RZ, 0x1f, R7 ;  /* 0x0000001fff097819 */ /* 0x000fe40000011407 */
[----:B------:R-:W-:-:S02]  /*0c40*/  LOP3.LUT R3, R3, 0x3fffff0, RZ, 0xc0, !PT ;  /* 0x03fffff003037812 */ /* 0x000fc400078ec0ff */
[----:B------:R-:W-:Y:S02]  /*0c50*/  LEA.HI R9, R9, R8, RZ, 0x3 ;  /* 0x0000000809097211 */ /* 0x000fe400078f18ff */
[----:B------:R-:W-:Y:S02]  /*0c60*/  LOP3.LUT R5, R5, 0x1ffffffe, RZ, 0xc0, !PT ;  /* 0x1ffffffe05057812 */ /* 0x000fe400078ec0ff */
[----:B------:R-:W-:Y:S02]  /*0c70*/  LOP3.LUT R9, R9, 0xfffffff8, RZ, 0xc0, !PT ;  /* 0xfffffff809097812 */ /* 0x000fe400078ec0ff */
[----:B------:R-:W-:Y:S01]  /*0c80*/  IADD3 R3, R10, -R3, RZ ;  /* 0x800000030a037210 */ /* 0x000fe20007ffe0ff */
[----:B------:R-:W-:Y:S01]  /*0c90*/  IMAD.IADD R5, R4, 0x1, -R5 ;  /* 0x0000000104057824 */ /* 0x000fe200078e0a05 */
[----:B------:R-:W-:Y:S01]  /*0ca0*/  LOP3.LUT R7, R7, 0x7ffffffc, RZ, 0xc0, !PT ;  /* 0x7ffffffc07077812 */ /* 0x000fe200078ec0ff */
[----:B------:R-:W-:Y:S01]  /*0cb0*/  IMAD.IADD R9, R8, 0x1, -R9 ;  /* 0x0000000108097824 */ /* 0x000fe200078e0a09 */
[----:B------:R-:W-:Y:S01]  /*0cc0*/  LEA.HI R6, R6, R12, RZ, 0x5 ;  /* 0x0000000c06067211 */ /* 0x000fe200078f28ff */
[----:B------:R-:W-:-:S02]  /*0cd0*/  IMAD R2, R13, 0x10, R3 ;  /* 0x000000100d027824 */ /* 0x000fc400078e0203 */
[----:B------:R-:W-:Y:S01]  /*0ce0*/  IMAD.MOV.U32 R8, RZ, RZ, -0x2 ;  /* 0xfffffffeff087424 */ /* 0x000fe200078e00ff */
[----:B------:R-:W-:Y:S01]  /*0cf0*/  SHF.R.S32.HI R6, RZ, 0x5, R6 ;  /* 0x00000005ff067819 */ /* 0x000fe20000011406 */
[----:B------:R-:W-:Y:S02]  /*0d00*/  IMAD.IADD R7, R12, 0x1, -R7 ;  /* 0x000000010c077824 */ /* 0x000fe400078e0a07 */
[----:B------:R-:W-:-:S04]  /*0d10*/  IMAD.HI R4, R11, 0x55555556, RZ ;  /* 0x555555560b047827 */ /* 0x000fc800078e02ff */
[----:B------:R-:W-:Y:S01]  /*0d20*/  IMAD R5, R2, 0x8, R5 ;  /* 0x0000000802057824 */ /* 0x000fe200078e0205 */
[----:B------:R-:W-:Y:S01]  /*0d30*/  LEA.HI R4, R4, R4, RZ, 0x1 ;  /* 0x0000000404047211 */ /* 0x000fe200078f08ff */
[----:B------:R-:W-:Y:S02]  /*0d40*/  IMAD R2, R7, R8, 0x80 ;  /* 0x0000008007027424 */ /* 0x000fe400078e0208 */
[----:B------:R-:W-:Y:S02]  /*0d50*/  IMAD R9, R6, 0x10, R9 ;  /* 0x0000001006097824 */ /* 0x000fe400078e0209 */
[----:B------:R-:W-:Y:S01]  /*0d60*/  IMAD R4, R4, -0x3, R11 ;  /* 0xfffffffd04047824 */ /* 0x000fe200078e020b */
[----:B------:R0:W-:Y:S01]  /*0d70*/  STL [R1+0x58], R2 ;  /* 0x0000580201007387 */ /* 0x0001e20000100800 */
[----:B------:R-:W-:Y:S02]  /*0d80*/  IMAD.SHL.U32 R5, R5, 0x8, RZ ;  /* 0x0000000805057824 */ /* 0x000fe400078e00ff */
[----:B------:R-:W-:-:S05]  /*0d90*/  IMAD R6, R4, 0x40, R9 ;  /* 0x0000004004067824 */ /* 0x000fca00078e0209 */
[----:B------:R-:W-:Y:S01]  /*0da0*/  STL [R1+0x54], R6 ;  /* 0x0000540601007387 */ /* 0x000fe20000100800 */
[CC--:B0-----:R-:W-:Y:S02]  /*0db0*/  LEA.HI R2, R0.reuse, R10.reuse, RZ, 0x2 ;  /* 0x0000000a00027211 */ /* 0x0c1fe400078f10ff */
[----:B------:R-:W-:Y:S02]  /*0dc0*/  LEA.HI R0, R0, R10, RZ, 0x3 ;  /* 0x0000000a00007211 */ /* 0x000fe400078f18ff */
[--C-:B------:R-:W-:Y:S02]  /*0dd0*/  SHF.R.S32.HI R152, RZ, 0x2, R2.reuse ;  /* 0x00000002ff987819 */ /* 0x100fe40000011402 */
[----:B------:R-:W-:Y:S02]  /*0de0*/  SHF.R.S32.HI R3, RZ, 0x1f, R2 ;  /* 0x0000001fff037819 */ /* 0x000fe40000011402 */
[----:B------:R-:W-:Y:S01]  /*0df0*/  SHF.R.S32.HI R4, RZ, 0x3, R0 ;  /* 0x00000003ff047819 */ /* 0x000fe20000011400 */
[----:B------:R-:W-:Y:S01]  /*0e00*/  VIADD R9, R152, 0x60 ;  /* 0x0000006098097836 */ /* 0x000fe20000000000 */
[----:B------:R-:W-:-:S02]  /*0e10*/  LOP3.LUT R0, R0, 0xfffffff8, RZ, 0xc0, !PT ;  /* 0xfffffff800007812 */ /* 0x000fc400078ec0ff */
[----:B------:R-:W-:Y:S02]  /*0e20*/  LEA.HI R3, R3, R152, RZ, 0x3 ;  /* 0x0000009803037211 */ /* 0x000fe400078f18ff */
[----:B------:R-:W-:Y:S01]  /*0e30*/  LOP3.LUT R2, R2, 0xfffffffc, RZ, 0xc0, !PT ;  /* 0xfffffffc02027812 */ /* 0x000fe200078ec0ff */
[----:B------:R-:W-:Y:S01]  /*0e40*/  IMAD.IADD R8, R10, 0x1, -R0 ;  /* 0x000000010a087824 */ /* 0x000fe200078e0a00 */
[----:B------:R-:W-:Y:S02]  /*0e50*/  LOP3.LUT R3, R3, 0xfffffff8, RZ, 0xc0, !PT ;  /* 0xfffffff803037812 */ /* 0x000fe400078ec0ff */
[----:B------:R-:W-:Y:S01]  /*0e60*/  SHF.R.S32.HI R4, RZ, 0x1f, R9 ;  /* 0x0000001fff047819 */ /* 0x000fe20000011409 */
[----:B------:R-:W-:Y:S02]  /*0e70*/  IMAD.SHL.U32 R8, R8, 0x8, RZ ;  /* 0x0000000808087824 */ /* 0x000fe400078e00ff */
[----:B------:R-:W-:Y:S01]  /*0e80*/  IMAD.IADD R7, R10, 0x1, -R2 ;  /* 0x000000010a077824 */ /* 0x000fe200078e0a02 */
[----:B------:R-:W-:Y:S01]  /*0e90*/  LEA.HI R4, R4, R9, RZ, 0x3 ;  /* 0x0000000904047211 */ /* 0x000fe200078f18ff */
[----:B------:R-:W-:Y:S01]  /*0ea0*/  IMAD.IADD R3, R152, 0x1, -R3 ;  /* 0x0000000198037824 */ /* 0x000fe200078e0a03 */
[----:B------:R-:W-:Y:S01]  /*0eb0*/  STL [R1+0x3c], R8 ;  /* 0x00003c0801007387 */ /* 0x000fe20000100800 */
[----:B------:R-:W-:Y:S01]  /*0ec0*/  IMAD.SHL.U32 R2, R9, 0x40, RZ ;  /* 0x0000004009027824 */ /* 0x000fe200078e00ff */
[C---:B------:R-:W-:Y:S01]  /*0ed0*/  LEA.HI R0, R7.reuse, R7, RZ, 0x1 ;  /* 0x0000000707007211 */ /* 0x040fe200078f08ff */
[C---:B------:R-:W-:Y:S01]  /*0ee0*/  IMAD.SHL.U32 R16, R7.reuse, 0x8, RZ ;  /* 0x0000000807107824 */ /* 0x040fe200078e00ff */
[----:B------:R-:W-:Y:S01]  /*0ef0*/  SHF.L.U32 R22, R7, 0x2, RZ ;  /* 0x0000000207167819 */ /* 0x000fe200000006ff */
[----:B------:R0:W-:Y:S01]  /*0f00*/  STL [R1+0x14], R3 ;  /* 0x0000140301007387 */ /* 0x0001e20000100800 */
[----:B------:R-:W-:Y:S01]  /*0f10*/  IMAD.SHL.U32 R4, R4, 0x40, RZ ;  /* 0x0000004004047824 */ /* 0x000fe200078e00ff */
[----:B------:R-:W-:-:S02]  /*0f20*/  LOP3.LUT R0, R0, 0x1ffffffe, RZ, 0xc0, !PT ;  /* 0x1ffffffe00007812 */ /* 0x000fc400078ec0ff */
[----:B------:R-:W-:Y:S01]  /*0f30*/  VIADD R156, R22, 0x10 ;  /* 0x00000010169c7836 */ /* 0x000fe20000000000 */
[----:B------:R-:W-:Y:S02]  /*0f40*/  SHF.R.S32.HI R17, RZ, 0x1f, R16 ;  /* 0x0000001fff117819 */ /* 0x000fe40000011410 */
[----:B------:R-:W-:Y:S01]  /*0f50*/  LOP3.LUT R4, R4, 0xfffffe00, RZ, 0xc0, !PT ;  /* 0xfffffe0004047812 */ /* 0x000fe200078ec0ff */
[----:B------:R-:W-:Y:S01]  /*0f60*/  IMAD.IADD R0, R7, 0x1, -R0 ;  /* 0x0000000107007824 */ /* 0x000fe200078e0a00 */
[----:B------:R-:W-:Y:S02]  /*0f70*/  SHF.R.S32.HI R7, RZ, 0x1f, R156 ;  /* 0x0000001fff077819 */ /* 0x000fe4000001149c */
[----:B0-----:R-:W-:Y:S01]  /*0f80*/  LOP3.LUT R3, R2, 0x1c0, RZ, 0xc0, !PT ;  /* 0x000001c002037812 */ /* 0x001fe200078ec0ff */
[----:B------:R-:W-:Y:S01]  /*0f90*/  IMAD R0, R0, 0x8, R6 ;  /* 0x0000000800007824 */ /* 0x000fe200078e0206 */
[----:B------:R-:W-:Y:S02]  /*0fa0*/  SHF.R.S32.HI R2, RZ, 0x1f, R8 ;  /* 0x0000001fff027819 */ /* 0x000fe40000011408 */
[----:B------:R-:W-:-:S02]  /*0fb0*/  SHF.R.U32.HI R8, RZ, 0x3, R3 ;  /* 0x00000003ff087819 */ /* 0x000fc40000011603 */
[----:B------:R-:W-:Y:S01]  /*0fc0*/  LOP3.LUT R3, R3, 0x38, R16, 0xf8, !PT ;  /* 0x0000003803037812 */ /* 0x000fe200078ef810 */
[----:B------:R0:W-:Y:S03]  /*0fd0*/  STL [R1+0x64], R2 ;  /* 0x0000640201007387 */ /* 0x0001e60000100800 */
[----:B------:R-:W-:Y:S01]  /*0fe0*/  LOP3.LUT R3, R4, R3, R8, 0xf6, !PT ;  /* 0x0000000304037212 */ /* 0x000fe200078ef608 */
[----:B------:R1:W-:Y:S01]  /*0ff0*/  STL [R1+0x20], R4 ;  /* 0x0000200401007387 */ /* 0x0003e20000100800 */
[----:B------:R-:W-:-:S03]  /*1000*/  SHF.L.U32 R8, R156, 0x1, RZ ;  /* 0x000000019c087819 */ /* 0x000fc600000006ff */
[----:B------:R-:W-:Y:S02]  /*1010*/  IMAD R3, R3, 0x2, R18 ;  /* 0x0000000203037824 */ /* 0x000fe400078e0212 */
[----:B------:R2:W-:Y:S01]  /*1020*/  STL [R1+0x4c], R8 ;  /* 0x00004c0801007387 */ /* 0x0005e20000100800 */
[----:B0-----:R-:W-:Y:S01]  /*1030*/  VIADD R2, R16, 0x20 ;  /* 0x0000002010027836 */ /* 0x001fe20000000000 */
[----:B-1----:R-:W-:Y:S02]  /*1040*/  SHF.L.U64.HI R4, R156, 0x1, R7 ;  /* 0x000000019c047819 */ /* 0x002fe40000010207 */
[----:B------:R2:W-:Y:S02]  /*1050*/  STL [R1+0x60], R5 ;  /* 0x0000600501007387 */ /* 0x0005e40000100800 */
[----:B------:R-:W-:Y:S02]  /*1060*/  SHF.R.S32.HI R153, RZ, 0x1f, R2 ;  /* 0x0000001fff997819 */ /* 0x000fe40000011402 */
[----:B------:R2:W-:Y:S04]  /*1070*/  STL [R1+0x48], R4 ;  /* 0x0000480401007387 */ /* 0x0005e80000100800 */
[----:B------:R2:W-:Y:S04]  /*1080*/  STL [R1+0x50], R3 ;  /* 0x0000500301007387 */ /* 0x0005e80000100800 */
[----:B------:R2:W-:Y:S02]  /*1090*/  STL [R1+0x5c], R0 ;  /* 0x00005c0001007387 */ /* 0x0005e40000100800 */
.L_x_13323:
[----:B0-2--5:R-:W0:Y:S02]  /*10a0*/  LDC.64 R4, c[0x0][0xc88] ;  /* 0x00032200ff047b82 */ /* 0x025e240000000a00 */
[----:B0-----:R-:W-:-:S05]  /*10b0*/  IMAD.WIDE R4, R35, 0x4, R4 ;  /* 0x0000000423047825 */ /* 0x001fca00078e0204 */
[----:B------:R-:W2:Y:S01]  /*10c0*/  LDG.E R3, desc[UR42][R4.64] ;  /* 0x0000002a04037981 */ /* 0x000ea2000c1e1900 */
        /* <DEDUP_REMOVED lines=9> */
[----:B--2---:R-:W-:Y:S01]  /*1160*/  SHF.R.S32.HI R0, RZ, 0x1f, R3 ;  /* 0x0000001fff007819 */ /* 0x004fe20000011403 */
[----:B------:R-:W-:Y:S08]  /*1170*/  STL [R1+0x34], R3 ;  /* 0x0000340301007387 */ /* 0x000ff00000100800 */
[C---:B------:R-:W-:Y:S01]  /*1180*/  @P1 LEA R6, P2, R3.reuse, UR4, 0x2 ;  /* 0x0000000403061c11 */ /* 0x040fe2000f8410ff */
[C---:B------:R-:W-:Y:S01]  /*1190*/  IMAD.SHL.U32 R36, R3.reuse, 0x4, RZ ;  /* 0x0000000403247824 */ /* 0x040fe200078e00ff */
[C-C-:B------:R-:W-:Y:S01]  /*11a0*/  SHF.L.U64.HI R32, R3.reuse, 0x2, R0.reuse ;  /* 0x0000000203207819 */ /* 0x140fe20000010200 */
[----:B------:R0:W-:Y:S01]  /*11b0*/  STL [R1+0x44], R0 ;  /* 0x0000440001007387 */ /* 0x0001e20000100800 */
[----:B------:R-:W-:-:S02]  /*11c0*/  @P1 LEA.HI.X R7, R3, UR5, R0, 0x2, P2 ;  /* 0x0000000503071c11 */ /* 0x000fc400090f1400 */
[----:B------:R-:W-:Y:S01]  /*11d0*/  ISETP.NE.U32.AND P2, PT, RZ, UR8, PT ;  /* 0x00000008ff007c0c */ /* 0x000fe2000bf45070 */
[----:B------:R-:W-:Y:S01]  /*11e0*/  ULDC UR4, c[0x0][0x288] ;  /* 0x0000a20000047ab9 */ /* 0x000fe20000000800 */
[----:B------:R-:W-:Y:S01]  /*11f0*/  IADD3 R8, P3, R36, UR6, RZ ;  /* 0x0000000624087c10 */ /* 0x000fe2000ff7e0ff */
[----:B-1----:R1:W-:Y:S01]  /*1200*/  STL [R1+0x28], R36 ;  /* 0x0000282401007387 */ /* 0x0023e20000100800 */
[----:B------:R-:W-:Y:S01]  /*1210*/  ISETP.NE.AND.EX P2, PT, RZ, UR9, PT, P2 ;  /* 0x00000009ff007c0c */ /* 0x000fe2000bf45320 */
[----:B0-----:R-:W-:Y:S01]  /*1220*/  IMAD.MOV.U32 R0, RZ, RZ, RZ ;  /* 0x000000ffff007224 */ /* 0x001fe200078e00ff */
[----:B------:R-:W-:Y:S01]  /*1230*/  MOV R25, UR4 ;  /* 0x0000000400197c02 */ /* 0x000fe20008000f00 */
[----:B------:R-:W-:Y:S01]  /*1240*/  ULDC.64 UR4, c[0x0][0x418] ;  /* 0x0001060000047ab9 */ /* 0x000fe20000000a00 */
[----:B------:R-:W-:Y:S01]  /*1250*/  IADD3.X R9, R32, UR7, RZ, P3, !PT ;  /* 0x0000000720097c10 */ /* 0x000fe20009ffe4ff */
        /* <DEDUP_REMOVED lines=26> */
.L_x_13195:
        /* <DEDUP_REMOVED lines=10> */
.L_x_13196:
[----:B------:R-:W-:Y:S05]  /*14a0*/  @!P0 BRA `(.L_x_13197) ;  /* 0x00000000000c8947 */ /* 0x000fea0003800000 */
[----:B------:R-:W2:Y:S04]  /*14b0*/  LDG.E R4, desc[UR42][R8.64] ;  /* 0x0000002a08047981 */ /* 0x000ea8000c1e1900 */
[----:B------:R-:W2:Y:S02]  /*14c0*/  LDG.E R31, desc[UR42][R8.64+0x4] ;  /* 0x0000042a081f7981 */ /* 0x000ea4000c1e1900 */
[----:B--2---:R-:W-:-:S07]  /*14d0*/  IMAD.IADD R31, R31, 0x1, -R4 ;  /* 0x000000011f1f7824 */ /* 0x004fce00078e0a04 */
.L_x_13197:
[----:B------:R-:W-:Y:S02]  /*14e0*/  ULDC.64 UR4, c[0x0][0xa10] ;  /* 0x0002840000047ab9 */ /* 0x000fe40000000a00 */
[----:B------:R-:W-:-:S04]  /*14f0*/  ISETP.NE.U32.AND P0, PT, RZ, UR4, PT ;  /* 0x00000004ff007c0c */ /* 0x000fc8000bf05070 */
[----:B------:R-:W-:Y:S01]  /*1500*/  ISETP.NE.AND.EX P0, PT, RZ, UR5, PT, P0 ;  /* 0x00000005ff007c0c */ /* 0x000fe2000bf05300 */
[----:B------:R-:W-:-:S12]  /*1510*/  ULDC.64 UR4, c[0x0][0xa30] ;  /* 0x00028c0000047ab9 */ /* 0x000fd80000000a00 */
[----:B0-----:R-:W0:Y:S02]  /*1520*/  @P0 LDC.64 R4, c[0x0][0xa10] ;  /* 0x00028400ff040b82 */ /* 0x001e240000000a00 */
[----:B0-----:R-:W-:-:S05]  /*1530*/  @P0 IMAD.WIDE R4, R29, 0x4, R4 ;  /* 0x000000041d040825 */ /* 0x001fca00078e0204 */
[----:B------:R-:W2:Y:S04]  /*1540*/  @P0 LDG.E R3, desc[UR42][R4.64] ;  /* 0x0000002a04030981 */ /* 0x000ea8000c1e1900 */
[----:B------:R-:W2:Y:S01]  /*1550*/  @P0 LDG.E R8, desc[UR42][R4.64+0x4] ;  /* 0x0000042a04080981 */ /* 0x000ea2000c1e1900 */
[----:B-----5:R-:W-:Y:S01]  /*1560*/  IADD3 R9, -R0, R31, RZ ;  /* 0x0000001f00097210 */ /* 0x020fe20007ffe1ff */
[----:B------:R-:W-:Y:S01]  /*1570*/  IMAD.MOV.U32 R24, RZ, RZ, R31 ;  /* 0x000000ffff187224 */ /* 0x000fe200078e001f */
[----:B------:R-:W-:-:S03]  /*1580*/  ISETP.NE.U32.AND P1, PT, RZ, UR4, PT ;  /* 0x00000004ff007c0c */ /* 0x000fc6000bf25070 */
[----:B------:R-:W-:Y:S01]  /*1590*/  IMAD.MOV R28, RZ, RZ, -R9 ;  /* 0x000000ffff1c7224 */ /* 0x000fe200078e0a09 */
[----:B------:R-:W-:-:S04]  /*15a0*/  ISETP.NE.AND.EX P1, PT, RZ, UR5, PT, P1 ;  /* 0x00000005ff007c0c */ /* 0x000fc8000bf25310 */
[----:B------:R-:W-:-:S09]  /*15b0*/  VIMNMX R28, RZ, R28, !PT ;  /* 0x0000001cff1c7248 */ /* 0x000fd20007fe0100 */
        /* <DEDUP_REMOVED lines=8> */
[----:B------:R-:W-:-:S04]  /*1640*/  LOP3.LUT R5, R3, 0xffffff80, RZ, 0xc0, !PT ;  /* 0xffffff8003057812 */ /* 0x000fc800078ec0ff */
[----:B------:R-:W-:-:S04]  /*1650*/  VIADDMNMX R5, R5, -R9, R30, PT ;  /* 0x8000000905057246 */ /* 0x000fc8000380011e */
[----:B------:R-:W-:Y:S02]  /*1660*/  ISETP.GT.AND P0, PT, R5, R28, PT ;  /* 0x0000001c0500720c */ /* 0x000fe40003f04270 */
[----:B------:R-:W-:-:S05]  /*1670*/  SHF.R.U32.HI R28, RZ, 0x7, R28 ;  /* 0x00000007ff1c7819 */ /* 0x000fca000001161c */
[----:B------:R-:W-:-:S06]  /*1680*/  IMAD.MOV.U32 R27, RZ, RZ, R28 ;  /* 0x000000ffff1b7224 */ /* 0x000fcc00078e001c */
[----:B------:R-:W-:-:S05]  /*1690*/  @P0 VIADD R0, R5, 0x7f ;  /* 0x0000007f05000836 */ /* 0x000fca0000000000 */
[----:B------:R-:W-:-:S04]  /*16a0*/  @P0 SHF.R.S32.HI R5, RZ, 0x1f, R0 ;  /* 0x0000001fff050819 */ /* 0x000fc80000011400 */
[----:B------:R-:W-:Y:S02]  /*16b0*/  @P0 LEA.HI R5, R5, R0, RZ, 0x7 ;  /* 0x0000000005050211 */ /* 0x000fe400078f38ff */
[----:B------:R-:W-:Y:S02]  /*16c0*/  SHF.R.S32.HI R0, RZ, 0x7, R3 ;  /* 0x00000007ff007819 */ /* 0x000fe40000011403 */
[----:B------:R-:W-:Y:S02]  /*16d0*/  @P0 SHF.R.S32.HI R27, RZ, 0x7, R5 ;  /* 0x00000007ff1b0819 */ /* 0x000fe40000011405 */
[----:B------:R-:W-:Y:S01]  /*16e0*/  PLOP3.LUT P0, PT, PT, PT, PT, 0x80, 0x0 ;  /* 0x000000000000781c */ /* 0x000fe20003f0f070 */
[----:B------:R0:W-:Y:S01]  /*16f0*/  STL [R1+0x40], R0 ;  /* 0x0000400001007387 */ /* 0x0001e20000100800 */
        /* <DEDUP_REMOVED lines=22> */
.L_x_13200:
[----:B------:R-:W-:Y:S05]  /*1860*/  BSYNC B6 ;  /* 0x0000000000067941 */ /* 0x000fea0003800000 */
.L_x_13199:
        /* <DEDUP_REMOVED lines=20> */
.L_x_13202:
[----:B------:R-:W-:Y:S05]  /*19b0*/  BSYNC B6 ;  /* 0x0000000000067941 */ /* 0x000fea0003800000 */
.L_x_13201:
[----:B------:R-:W-:Y:S01]  /*19c0*/  ULDC.64 UR4, c[0x0][0x9f8] ;  /* 0x00027e0000047ab9 */ /* 0x000fe20000000a00 */
[----:B------:R-:W2:Y:S01]  /*19d0*/  LDL R38, [R1+0x14] ;  /* 0x0000140001267983 */ /* 0x000ea20000100800 */
[----:B------:R-:W-:Y:S01]  /*19e0*/  ISETP.NE.U32.AND P0, PT, RZ, UR4, PT ;  /* 0x00000004ff007c0c */ /* 0x000fe2000bf05070 */
[----:B------:R-:W0:Y:S03]  /*19f0*/  LDC.64 R4, c[0x0][0x3f8] ;  /* 0x0000fe00ff047b82 */ /* 0x000e260000000a00 */
[----:B------:R-:W-:-:S05]  /*1a00*/  ISETP.NE.AND.EX P0, PT, RZ, UR5, PT, P0 ;  /* 0x00000005ff007c0c */ /* 0x000fca000bf05300 */
[----:B------:R-:W1:Y:S08]  /*1a10*/  LDC.64 R64, c[0x0][0x408] ;  /* 0x00010200ff407b82 */ /* 0x000e700000000a00 */
[----:B------:R-:W-:Y:S01]  /*1a20*/  @P0 IADD3 R6, P1, R36, UR4, RZ ;  /* 0x0000000424060c10 */ /* 0x000fe2000ff3e0ff */
[----:B------:R-:W3:Y:S03]  /*1a30*/  LDC R37, c[0x0][0x3f4] ;  /* 0x0000fd00ff257b82 */ /* 0x000ee60000000800 */
[----:B------:R-:W-:-:S02]  /*1a40*/  @P0 IADD3.X R7, R32, UR5, RZ, P1, !PT ;  /* 0x0000000520070c10 */ /* 0x000fc40008ffe4ff */
[----:B------:R-:W4:Y:S04]  /*1a50*/  LDL.LU R32, [R1] ;  /* 0x0000000001207983 */ /* 0x000f280000300800 */
[----:B------:R-:W4:Y:S04]  /*1a60*/  LDL R14, [R1+0x20] ;  /* 0x00002000010e7983 */ /* 0x000f280000100800 */
[----:B------:R1:W4:Y:S01]  /*1a70*/  @P0 LDG.E R29, desc[UR42][R6.64] ;  /* 0x0000002a061d0981 */ /* 0x000322000c1e1900 */
[----:B------:R-:W1:Y:S01]  /*1a80*/  S2R R36, SR_TID.X ;  /* 0x0000000000247919 */ /* 0x000e620000002100 */
[----:B------:R-:W-:-:S02]  /*1a90*/  SHF.R.S32.HI R3, RZ, 0x1f, R152 ;  /* 0x0000001fff037819 */ /* 0x000fc40000011498 */
[----:B------:R-:W-:-:S03]  /*1aa0*/  SHF.R.S32.HI R23, RZ, 0x1f, R22 ;  /* 0x0000001fff177819 */ /* 0x000fc60000011416 */
[-C--:B0-----:R-:W-:Y:S02]  /*1ab0*/  IMAD R0, R3, R4.reuse, RZ ;  /* 0x0000000403007224 */ /* 0x081fe400078e02ff */
[----:B------:R-:W-:-:S04]  /*1ac0*/  IMAD.WIDE.U32 R8, R152, R4, R22 ;  /* 0x0000000498087225 */ /* 0x000fc800078e0016 */
[C---:B------:R-:W-:Y:S02]  /*1ad0*/  IMAD R13, R152.reuse, R5, R0 ;  /* 0x00000005980d7224 */ /* 0x040fe400078e0200 */
[----:B------:R-:W-:Y:S01]  /*1ae0*/  IMAD.WIDE.U32 R10, R152, R4, R16 ;  /* 0x00000004980a7225 */ /* 0x000fe200078e0010 */
[----:B---3--:R-:W-:Y:S02]  /*1af0*/  ISETP.GE.AND P0, PT, R16, R37, PT ;  /* 0x000000251000720c */ /* 0x008fe40003f06270 */
[----:B------:R-:W-:Y:S01]  /*1b00*/  IADD3 R9, R9, R13, RZ ;  /* 0x0000000d09097210 */ /* 0x000fe20007ffe0ff */
[----:B-1----:R-:W-:Y:S02]  /*1b10*/  IMAD R3, R3, R64, RZ ;  /* 0x0000004003037224 */ /* 0x002fe400078e02ff */
[----:B------:R-:W-:Y:S01]  /*1b20*/  IMAD.IADD R11, R13, 0x1, R11 ;  /* 0x000000010d0b7824 */ /* 0x000fe200078e020b */
[----:B-----5:R-:W-:Y:S01]  /*1b30*/  SHF.R.S32.HI R13, RZ, 0x1f, R24 ;  /* 0x0000001fff0d7819 */ /* 0x020fe20000011418 */
[----:B------:R-:W-:Y:S01]  /*1b40*/  IMAD R15, R152, R65, R3 ;  /* 0x00000041980f7224 */ /* 0x000fe200078e0203 */
[----:B------:R-:W-:-:S03]  /*1b50*/  SEL R3, R37, RZ, P0 ;  /* 0x000000ff25037207 */ /* 0x000fc60000000000 */
[C---:B------:R-:W-:Y:S02]  /*1b60*/  IMAD R12, R13.reuse, R4, RZ ;  /* 0x000000040d0c7224 */ /* 0x040fe400078e02ff */
[----:B------:R-:W-:Y:S02]  /*1b70*/  IMAD R13, R13, R64, RZ ;  /* 0x000000400d0d7224 */ /* 0x000fe400078e02ff */
[----:B------:R-:W-:Y:S02]  /*1b80*/  VIADD R39, R36, 0xffffff80 ;  /* 0xffffff8024277836 */ /* 0x000fe40000000000 */
[----:B------:R-:W-:Y:S01]  /*1b90*/  IMAD.IADD R3, R16, 0x1, R3 ;  /* 0x0000000110037824 */ /* 0x000fe200078e0203 */
[----:B------:R-:W-:Y:S01]  /*1ba0*/  SHF.L.U64.HI R68, R4, 0x7, R5 ;  /* 0x0000000704447819 */ /* 0x000fe20000010205 */
[----:B------:R-:W-:Y:S01]  /*1bb0*/  IMAD.WIDE.U32 R20, R24, R4, R8 ;  /* 0x0000000418147225 */ /* 0x000fe200078e0008 */
[----:B------:R-:W-:-:S03]  /*1bc0*/  SHF.L.U64.HI R66, R64, 0x7, R65 ;  /* 0x0000000740427819 */ /* 0x000fc60000010241 */
[----:B------:R-:W-:Y:S01]  /*1bd0*/  IMAD.WIDE.U32 R52, R24, R4, R10 ;  /* 0x0000000418347225 */ /* 0x000fe200078e000a */
[----:B------:R-:W-:-:S03]  /*1be0*/  SHF.R.S32.HI R0, RZ, 0x1f, R3 ;  /* 0x0000001fff007819 */ /* 0x000fc60000011403 */
[----:B------:R-:W-:Y:S02]  /*1bf0*/  IMAD.SHL.U32 R67, R4, 0x80, RZ ;  /* 0x0000008004437824 */ /* 0x000fe400078e00ff */
[----:B------:R-:W-:Y:S02]  /*1c00*/  IMAD R13, R24, R65, R13 ;  /* 0x00000041180d7224 */ /* 0x000fe400078e020d */
[----:B------:R-:W-:Y:S01]  /*1c10*/  IMAD.WIDE.U32 R6, R152, R64, R16 ;  /* 0x0000004098067225 */ /* 0x000fe200078e0010 */
[----:B------:R-:W-:-:S03]  /*1c20*/  LEA.HI R0, R0, R3, RZ, 0x3 ;  /* 0x0000000300007211 */ /* 0x000fc600078f18ff */
[----:B------:R-:W-:Y:S02]  /*1c30*/  IMAD.IADD R7, R15, 0x1, R7 ;  /* 0x000000010f077824 */ /* 0x000fe400078e0207 */
[-C--:B------:R-:W-:Y:S01]  /*1c40*/  IMAD.WIDE.U32 R56, R24, R64.reuse, R6 ;  /* 0x0000004018387225 */ /* 0x080fe200078e0006 */
[----:B------:R-:W-:Y:S02]  /*1c50*/  SHF.R.S32.HI R7, RZ, 0x3, R0 ;  /* 0x00000003ff077819 */ /* 0x000fe40000011400 */
[----:B------:R-:W-:Y:S01]  /*1c60*/  LOP3.LUT R6, R0, 0xfffffff8, RZ, 0xc0, !PT ;  /* 0xfffffff800067812 */ /* 0x000fe200078ec0ff */
[----:B------:R-:W-:-:S04]  /*1c70*/  IMAD.WIDE.U32 R54, R152, R64, R22 ;  /* 0x0000004098367225 */ /* 0x000fc800078e0016 */
[----:B------:R-:W-:Y:S02]  /*1c80*/  IMAD.IADD R55, R55, 0x1, R15 ;  /* 0x0000000137377824 */ /* 0x000fe400078e020f */
[C---:B------:R-:W-:Y:S02]  /*1c90*/  IMAD R35, R24.reuse, R5, R12 ;  /* 0x0000000518237224 */ /* 0x040fe400078e020c */
[----:B------:R-:W-:Y:S01]  /*1ca0*/  IMAD.WIDE.U32 R54, R24, R64, R54 ;  /* 0x0000004018367225 */ /* 0x000fe200078e0036 */
[----:B------:R-:W-:Y:S02]  /*1cb0*/  SHF.L.U32 R64, R64, 0x7, RZ ;  /* 0x0000000740407819 */ /* 0x000fe400000006ff */
[----:B------:R-:W-:Y:S01]  /*1cc0*/  SHF.R.S32.HI R63, RZ, 0x1f, R34 ;  /* 0x0000001fff3f7819 */ /* 0x000fe20000011422 */
[----:B------:R-:W-:Y:S02]  /*1cd0*/  IMAD.IADD R70, R70, 0x1, R31 ;  /* 0x0000000146467824 */ /* 0x000fe400078e021f */
[----:B------:R-:W-:Y:S01]  /*1ce0*/  IMAD.IADD R58, R21, 0x1, R35 ;  /* 0x00000001153a7824 */ /* 0x000fe200078e0223 */
[----:B------:R-:W-:Y:S01]  /*1cf0*/  IADD3 R35, R35, R53, RZ ;  /* 0x0000003523237210 */ /* 0x000fe20007ffe0ff */
[----:B------:R-:W-:-:S02]  /*1d00*/  IMAD.SHL.U32 R60, R37, 0x2, RZ ;  /* 0x00000002253c7824 */ /* 0x000fc400078e00ff */
[----:B------:R-:W-:Y:S02]  /*1d10*/  IMAD.IADD R31, R13, 0x1, R57 ;  /* 0x000000010d1f7824 */ /* 0x000fe400078e0239 */
[C---:B--2---:R-:W-:Y:S01]  /*1d20*/  IMAD.SHL.U32 R69, R38.reuse, 0x40, RZ ;  /* 0x0000004026457824 */ /* 0x044fe200078e00ff */
[----:B------:R-:W-:Y:S02]  /*1d30*/  LOP3.LUT P1, RZ, R38, 0x4, RZ, 0xc0, !PT ;  /* 0x0000000426ff7812 */ /* 0x000fe4000782c0ff */
[----:B------:R-:W-:Y:S02]  /*1d40*/  SHF.R.U32.HI R38, RZ, 0x7, R36 ;  /* 0x00000007ff267819 */ /* 0x000fe40000011624 */
[----:B------:R-:W-:Y:S02]  /*1d50*/  LOP3.LUT R69, R69, 0x1c0, RZ, 0xc0, !PT ;  /* 0x000001c045457812 */ /* 0x000fe400078ec0ff */
[----:B------:R-:W-:Y:S01]  /*1d60*/  SHF.R.S32.HI R36, RZ, 0x1f, R39 ;  /* 0x0000001fff247819 */ /* 0x000fe20000011427 */
[C---:B------:R-:W-:Y:S01]  /*1d70*/  VIADD R62, R38.reuse, 0x8 ;  /* 0x00000008263e7836 */ /* 0x040fe20000000000 */
[----:B------:R-:W-:Y:S01]  /*1d80*/  ISETP.NE.AND P6, PT, R38, 0x1, PT ;  /* 0x000000012600780c */ /* 0x000fe20003fc5270 */
[----:B------:R-:W-:Y:S01]  /*1d90*/  VIADD R38, R152, 0x60 ;  /* 0x0000006098267836 */ /* 0x000fe20000000000 */
[----:B------:R-:W-:-:S02]  /*1da0*/  SHF.R.U32.HI R65, RZ, 0x3, R69 ;  /* 0x00000003ff417819 */ /* 0x000fc40000011645 */
[C---:B------:R-:W-:Y:S02]  /*1db0*/  LOP3.LUT R4, R69.reuse, 0x18, R16, 0xf8, !PT ;  /* 0x0000001845047812 */ /* 0x040fe400078ef810 */
[----:B------:R-:W-:Y:S01]  /*1dc0*/  LEA.HI R36, R36, R39, RZ, 0x5 ;  /* 0x0000002724247211 */ /* 0x000fe200078f28ff */
[----:B------:R-:W-:Y:S01]  /*1dd0*/  IMAD.SHL.U32 R38, R38, 0x40, RZ ;  /* 0x0000004026267824 */ /* 0x000fe200078e00ff */
[----:B------:R-:W-:Y:S02]  /*1de0*/  LOP3.LUT R4, R4, R65, RZ, 0x3c, !PT ;  /* 0x0000004104047212 */ /* 0x000fe400078e3cff */
[----:B------:R-:W-:Y:S02]  /*1df0*/  SHF.R.S32.HI R36, RZ, 0x5, R36 ;  /* 0x00000005ff247819 */ /* 0x000fe40000011424 */
[----:B------:R-:W-:Y:S02]  /*1e00*/  LOP3.LUT R38, R38, 0x1c0, RZ, 0xc0, !PT ;  /* 0x000001c026267812 */ /* 0x000fe400078ec0ff */
[----:B----4-:R-:W-:Y:S01]  /*1e10*/  LOP3.LUT R32, R32, 0xfffffffd, RZ, 0xc0, !PT ;  /* 0xfffffffd20207812 */ /* 0x010fe200078ec0ff */
[----:B------:R-:W-:Y:S01]  /*1e20*/  IMAD R59, R36, 0x200, R4 ;  /* 0x00000200243b7824 */ /* 0x000fe200078e0204 */
[----:B------:R-:W-:-:S02]  /*1e30*/  LOP3.LUT R4, R69, 0x38, R0, 0xf8, !PT ;  /* 0x0000003845047812 */ /* 0x000fc400078ef800 */
[----:B------:R-:W-:Y:S02]  /*1e40*/  @P1 LOP3.LUT R32, R32, 0x2, RZ, 0xfc, !PT ;  /* 0x0000000220201812 */ /* 0x000fe400078efcff */
[----:B------:R-:W-:Y:S01]  /*1e50*/  LOP3.LUT R0, R38, 0x38, R0, 0xf8, !PT ;  /* 0x0000003826007812 */ /* 0x000fe200078ef800 */
[----:B------:R-:W-:Y:S01]  /*1e60*/  VIADD R38, R152, 0x60 ;  /* 0x0000006098267836 */ /* 0x000fe20000000000 */
[----:B------:R-:W-:Y:S05]  /*1e70*/  @!P6 WARPSYNC.ALL ;  /* 0x000000000000e948 */ /* 0x000fea0003800000 */
[----:B------:R0:W-:Y:S01]  /*1e80*/  STL [R1], R32 ;  /* 0x0000002001007387 */ /* 0x0001e20000100800 */
[----:B------:R-:W-:Y:S01]  /*1e90*/  IMAD.SHL.U32 R38, R38, 0x40, RZ ;  /* 0x0000004026267824 */ /* 0x000fe200078e00ff */
[----:B------:R-:W-:Y:S01]  /*1ea0*/  LOP3.LUT R3, R4, R65, RZ, 0x3c, !PT ;  /* 0x0000004104037212 */ /* 0x000fe200078e3cff */
[----:B------:R-:W-:Y:S01]  /*1eb0*/  ULDC UR4, c[0x0][0x2f4] ;  /* 0x0000bd0000047ab9 */ /* 0x000fe20000000800 */
[----:B0-----:R-:W-:-:S02]  /*1ec0*/  SHF.R.S32.HI R32, RZ, 0x1f, R39 ;  /* 0x0000001fff207819 */ /* 0x001fc40000011427 */
[----:B------:R-:W-:Y:S02]  /*1ed0*/  LOP3.LUT R38, R38, 0x1c0, RZ, 0xc0, !PT ;  /* 0x000001c026267812 */ /* 0x000fe400078ec0ff */
[----:B------:R-:W-:Y:S02]  /*1ee0*/  LEA.HI R32, R32, R39, RZ, 0x2 ;  /* 0x0000002720207211 */ /* 0x000fe400078f10ff */
[----:B------:R-:W-:Y:S02]  /*1ef0*/  SHF.R.U32.HI R38, RZ, 0x3, R38 ;  /* 0x00000003ff267819 */ /* 0x000fe40000011626 */
[----:B------:R-:W-:Y:S02]  /*1f00*/  LOP3.LUT R32, R32, 0xfffffffc, RZ, 0xc0, !PT ;  /* 0xfffffffc20207812 */ /* 0x000fe400078ec0ff */
[----:B------:R-:W-:-:S03]  /*1f10*/  LOP3.LUT R0, R0, R38, RZ, 0x3c, !PT ;  /* 0x0000002600007212 */ /* 0x000fc600078e3cff */
[----:B------:R-:W-:Y:S01]  /*1f20*/  IMAD.IADD R32, R39, 0x1, -R32 ;  /* 0x0000000127207824 */ /* 0x000fe200078e0a20 */
[----:B------:R-:W-:Y:S01]  /*1f30*/  @!P6 BAR.SYNC.DEFER_BLOCKING 0x9, 0x100 ;  /* 0x024400000000eb1d */ /* 0x000fe20000010000 */
[----:B------:R-:W-:Y:S01]  /*1f40*/  ISETP.GE.AND P1, PT, R16, UR4, PT ;  /* 0x0000000410007c0c */ /* 0x000fe2000bf26270 */
[----:B------:R-:W-:Y:S01]  /*1f50*/  IMAD.IADD R0, R14, 0x1, R0 ;  /* 0x000000010e007824 */ /* 0x000fe200078e0200 */
[----:B------:R-:W-:Y:S01]  /*1f60*/  ISETP.GE.AND P2, PT, R2, UR4, PT ;  /* 0x0000000402007c0c */ /* 0x000fe2000bf46270 */
[----:B------:R-:W-:Y:S01]  /*1f70*/  IMAD R61, R32, 0x60, R152 ;  /* 0x00000060203d7824 */ /* 0x000fe200078e0298 */
[----:B------:R-:W-:Y:S01]  /*1f80*/  SHF.R.S32.HI R5, RZ, 0x1f, R29 ;  /* 0x0000001fff057819 */ /* 0x000fe2000001141d */
[----:B------:R-:W-:Y:S01]  /*1f90*/  IMAD.IADD R32, R55, 0x1, R13 ;  /* 0x0000000137207824 */ /* 0x000fe200078e020d */
[----:B------:R-:W-:Y:S02]  /*1fa0*/  SHF.R.S32.HI R4, RZ, 0x1f, R6 ;  /* 0x0000001fff047819 */ /* 0x000fe40000011406 */
[----:B------:R-:W-:-:S07]  /*1fb0*/  LEA R3, R36, R3, 0x9 ;  /* 0x0000000324037211 */ /* 0x000fce00078e48ff */
.L_x_13258:
[----:B--2---:R-:W2:Y:S01]  /*1fc0*/  LDL R38, [R1+0x14] ;  /* 0x0000140001267983 */ /* 0x004ea20000100800 */
[----:B------:R-:W0:Y:S03]  /*1fd0*/  LDC R75, c[0x0][0x430] ;  /* 0x00010c00ff4b7b82 */ /* 0x000e260000000800 */
[----:B----4-:R-:W3:Y:S01]  /*1fe0*/  LDL.LU R37, [R1] ;  /* 0x0000000001257983 */ /* 0x010ee20000300800 */
[----:B------:R-:W-:Y:S01]  /*1ff0*/  VIADD R27, R27, 0xffffffff ;  /* 0xffffffff1b1b7836 */ /* 0x000fe20000000000 */
[----:B------:R-:W-:-:S03]  /*2000*/  MOV R74, RZ ;  /* 0x000000ff004a7202 */ /* 0x000fc60000000f00 */
[----:B------:R-:W-:Y:S01]  /*2010*/  IMAD R9, R27, 0x80, R61 ;  /* 0x000000801b097824 */ /* 0x000fe200078e023d */
[----:B------:R-:W1:Y:S03]  /*2020*/  LDC R80, c[0x0][0x3f4] ;  /* 0x0000fd00ff507b82 */ /* 0x000e660000000800 */
[----:B------:R-:W-:Y:S01]  /*2030*/  IMAD.IADD R36, R70, 0x1, R9 ;  /* 0x0000000146247824 */ /* 0x000fe200078e0209 */
[----:B------:R-:W-:-:S03]  /*2040*/  ISETP.GE.AND P3, PT, R9, R30, PT ;  /* 0x0000001e0900720c */ /* 0x000fc60003f66270 */
[----:B------:R-:W-:Y:S01]  /*2050*/  IMAD.MOV.U32 R12, RZ, RZ, R36 ;  /* 0x000000ffff0c7224 */ /* 0x000fe200078e0024 */
[----:B------:R-:W-:Y:S02]  /*2060*/  ISETP.GT.OR P3, PT, R61, 0x7f, P3 ;  /* 0x0000007f3d00780c */ /* 0x000fe40001f64670 */
[----:B0-----:R-:W-:-:S11]  /*2070*/  ISETP.NE.AND P4, PT, R75, 0x1, PT ;  /* 0x000000014b00780c */ /* 0x001fd60003f85270 */
[----:B------:R-:W0:Y:S08]  /*2080*/  @!P3 LDC.64 R10, c[0x0][0x428] ;  /* 0x00010a00ff0abb82 */ /* 0x000e300000000a00 */
[----:B------:R-:W4:Y:S08]  /*2090*/  @P4 LDC R13, c[0x0][0x434] ;  /* 0x00010d00ff0d4b82 */ /* 0x000f300000000800 */
[----:B------:R-:W1:Y:S08]  /*20a0*/  @P4 LDC R14, c[0x0][0x438] ;  /* 0x00010e00ff0e4b82 */ /* 0x000e700000000800 */
[----:B------:R-:W0:Y:S01]  /*20b0*/  @!P3 LDC.64 R8, c[0x0][0x418] ;  /* 0x00010600ff08bb82 */ /* 0x000e220000000a00 */
[----:B----4-:R-:W-:-:S05]  /*20c0*/  @P4 IMAD.HI.U32 R13, R36, R13, RZ ;  /* 0x0000000d240d4227 */ /* 0x010fca00078e00ff */
[----:B-1----:R-:W-:Y:S01]  /*20d0*/  @P4 SHF.R.U32.HI R12, RZ, R14, R13 ;  /* 0x0000000eff0c4219 */ /* 0x002fe2000001160d */
[----:B0-----:R-:W-:-:S03]  /*20e0*/  @!P3 IMAD R14, R5, R10, RZ ;  /* 0x0000000a050eb224 */ /* 0x001fc600078e02ff */
[----:B------:R-:W-:Y:S01]  /*20f0*/  @!P3 SHF.R.S32.HI R13, RZ, 0x1f, R12 ;  /* 0x0000001fff0db819 */ /* 0x000fe2000001140c */
[C---:B------:R-:W-:Y:S02]  /*2100*/  @!P3 IMAD R15, R29.reuse, R11, R14 ;  /* 0x0000000b1d0fb224 */ /* 0x040fe400078e020e */
[----:B------:R-:W-:-:S04]  /*2110*/  @!P3 IMAD.WIDE.U32 R10, R29, R10, R12 ;  /* 0x0000000a1d0ab225 */ /* 0x000fc800078e000c */
[----:B------:R-:W-:Y:S01]  /*2120*/  @!P3 IMAD.IADD R11, R11, 0x1, R15 ;  /* 0x000000010b0bb824 */ /* 0x000fe200078e020f */
[----:B------:R-:W-:-:S04]  /*2130*/  @!P3 LEA R8, P4, R10, R8, 0x2 ;  /* 0x000000080a08b211 */ /* 0x000fc800078810ff */
[----:B------:R-:W-:-:S05]  /*2140*/  @!P3 LEA.HI.X R9, R10, R9, R11, 0x2, P4 ;  /* 0x000000090a09b211 */ /* 0x000fca00020f140b */
[----:B------:R0:W5:Y:S01]  /*2150*/  @!P3 LDG.E R74, desc[UR42][R8.64] ;  /* 0x0000002a084ab981 */ /* 0x000162000c1e1900 */
[----:B------:R-:W-:Y:S01]  /*2160*/  ISETP.GT.AND P3, PT, R27, R28, PT ;  /* 0x0000001c1b00720c */ /* 0x000fe20003f64270 */
[----:B------:R-:W-:Y:S01]  /*2170*/  IMAD R73, R19, 0x2000, R59 ;  /* 0x0000200013497824 */ /* 0x000fe200078e023b */
[----:B------:R-:W-:Y:S05]  /*2180*/  YIELD ;  /* 0x0000000000007946 */ /* 0x000fea0003800000 */
[----:B------:R-:W-:Y:S01]  /*2190*/  VIADD R11, R73, 0x20 ;  /* 0x00000020490b7836 */ /* 0x000fe20000000000 */
[----:B------:R-:W-:Y:S01]  /*21a0*/  BSSY B0, `(.L_x_13203) ;  /* 0x000032f000007945 */ /* 0x000fe20003800000 */
[----:B------:R-:W-:-:S04]  /*21b0*/  IMAD.MOV R10, RZ, RZ, -R12 ;  /* 0x000000ffff0a7224 */ /* 0x000fc800078e0a0c */
[----:B------:R-:W-:Y:S01]  /*21c0*/  IMAD R75, R75, R10, R36 ;  /* 0x0000000a4b4b7224 */ /* 0x000fe200078e0224 */
[----:B--2---:R-:W-:Y:S02]  /*21d0*/  LOP3.LUT P5, RZ, R38, 0x4, RZ, 0xc0, !PT ;  /* 0x0000000426ff7812 */ /* 0x004fe400078ac0ff */
[----:B---3--:R-:W-:-:S04]  /*21e0*/  LOP3.LUT R37, R37, 0xfffffffe, RZ, 0xc0, !PT ;  /* 0xfffffffe25257812 */ /* 0x008fc800078ec0ff */
[----:B------:R-:W-:Y:S02]  /*21f0*/  @P3 LOP3.LUT R37, R37, 0x1, RZ, 0xfc, !PT ;  /* 0x0000000125253812 */ /* 0x000fe400078efcff */
[----:B------:R-:W-:-:S03]  /*2200*/  ISETP.GE.AND P3, PT, R80, 0x1, PT ;  /* 0x000000015000780c */ /* 0x000fc60003f66270 */
[----:B------:R0:W-:Y:S02]  /*2210*/  STL [R1], R37 ;  /* 0x0000002501007387 */ /* 0x0001e40000100800 */
[C---:B------:R-:W-:Y:S02]  /*2220*/  @P5 VIADD R11, R73.reuse, 0xffffffe0 ;  /* 0xffffffe0490b5836 */ /* 0x040fe40000000000 */
[--C-:B------:R-:W-:Y:S02]  /*2230*/  IMAD R73, R73, 0x2, R26.reuse ;  /* 0x0000000249497824 */ /* 0x100fe400078e021a */
[----:B------:R-:W-:-:S04]  /*2240*/  IMAD R72, R11, 0x2, R26 ;  /* 0x000000020b487824 */ /* 0x000fc800078e021a */
[----:B0-----:R-:W-:Y:S05]  /*2250*/  @!P3 BRA `(.L_x_13204) ;  /* 0x0000002c0078b947 */ /* 0x001fea0003800000 */
        /* <DEDUP_REMOVED lines=8> */
[----:B------:R-:W-:Y:S01]  /*22e0*/  SHF.R.S32.HI R10, RZ, 0x1f, R27 ;  /* 0x0000001fff0a7819 */ /* 0x000fe2000001141b */
[----:B------:R-:W-:Y:S02]  /*22f0*/  IMAD R13, R77, UR4, RZ ;  /* 0x000000044d0d7c24 */ /* 0x000fe4000f8e02ff */
[----:B------:R-:W-:Y:S01]  /*2300*/  IADD3 R9, R9, R11, RZ ;  /* 0x0000000b09097210 */ /* 0x000fe20007ffe0ff */
[----:B------:R-:W-:-:S02]  /*2310*/  IMAD R78, R27, -0x80, R30 ;  /* 0xffffff801b4e7824 */ /* 0x000fc400078e021e */
[C---:B------:R-:W-:Y:S02]  /*2320*/  IMAD R13, R74.reuse, UR5, R13 ;  /* 0x000000054a0d7c24 */ /* 0x040fe4000f8e020d */
[----:B------:R-:W-:Y:S01]  /*2330*/  IMAD.WIDE.U32 R8, R74, UR4, R8 ;  /* 0x000000044a087c25 */ /* 0x000fe2000f8e0008 */
[----:B------:R-:W-:Y:S01]  /*2340*/  ULDC.64 UR4, c[0x0][0x308] ;  /* 0x0000c20000047ab9 */ /* 0x000fe20000000a00 */
[----:B------:R-:W-:Y:S02]  /*2350*/  VIMNMX R78, R78, 0x80, PT ;  /* 0x000000804e4e7848 */ /* 0x000fe40003fe0100 */
[----:B------:R-:W-:Y:S02]  /*2360*/  IMAD R11, R63, UR4, RZ ;  /* 0x000000043f0b7c24 */ /* 0x000fe4000f8e02ff */
[----:B------:R-:W-:Y:S02]  /*2370*/  IMAD.IADD R9, R9, 0x1, R13 ;  /* 0x0000000109097824 */ /* 0x000fe400078e020d */
[----:B------:R-:W-:-:S02]  /*2380*/  IMAD R11, R34, UR5, R11 ;  /* 0x00000005220b7c24 */ /* 0x000fc4000f8e020b */
[----:B------:R-:W-:Y:S01]  /*2390*/  IMAD.WIDE.U32 R8, R34, UR4, R8 ;  /* 0x0000000422087c25 */ /* 0x000fe2000f8e0008 */
[----:B------:R-:W-:-:S03]  /*23a0*/  ULDC.64 UR4, c[0x0][0x2e8] ;  /* 0x0000ba0000047ab9 */ /* 0x000fc60000000a00 */
[----:B------:R-:W-:Y:S01]  /*23b0*/  IMAD.IADD R85, R9, 0x1, R11 ;  /* 0x0000000109557824 */ /* 0x000fe200078e020b */
[----:B------:R-:W-:Y:S01]  /*23c0*/  LEA R84, P3, R8, UR4, 0x1 ;  /* 0x0000000408547c11 */ /* 0x000fe2000f8608ff */
        /* <DEDUP_REMOVED lines=42> */
.L_x_13207:
[----:B------:R-:W-:Y:S05]  /*2670*/  BSYNC B1 ;  /* 0x0000000000017941 */ /* 0x000fea0003800000 */
.L_x_13206:
[----:B0-----:R-:W-:Y:S01]  /*2680*/  IADD3 R12, R152, 0x60, RZ ;  /* 0x00000060980c7810 */ /* 0x001fe20007ffe0ff */
[----:B------:R-:W-:Y:S01]  /*2690*/  BSSY B1, `(.L_x_13208) ;  /* 0x0000021000017945 */ /* 0x000fe20003800000 */
[----:B-----5:R-:W-:Y:S02]  /*26a0*/  IMAD.MOV.U32 R81, RZ, RZ, R44 ;  /* 0x000000ffff517224 */ /* 0x020fe400078e002c */
[----:B------:R-:W-:Y:S01]  /*26b0*/  ISETP.GE.AND P4, PT, R12, R78, PT ;  /* 0x0000004e0c00720c */ /* 0x000fe20003f86270 */
[----:B------:R-:W-:-:S12]  /*26c0*/  IMAD.MOV.U32 R82, RZ, RZ, R45 ;  /* 0x000000ffff527224 */ /* 0x000fd800078e002d */
[----:B------:R-:W-:Y:S05]  /*26d0*/  @P4 BRA `(.L_x_13209) ;  /* 0x0000000000704947 */ /* 0x000fea0003800000 */
[----:B------:R-:W0:Y:S01]  /*26e0*/  LDC.64 R12, c[0x0][0x3f8] ;  /* 0x0000fe00ff0c7b82 */ /* 0x000e220000000a00 */
[----:B------:R-:W-:Y:S01]  /*26f0*/  IMAD.MOV.U32 R11, RZ, RZ, R79 ;  /* 0x000000ffff0b7224 */ /* 0x000fe200078e004f */
[----:B------:R-:W-:Y:S01]  /*2700*/  ULDC.64 UR4, c[0x0][0x3e8] ;  /* 0x0000fa0000047ab9 */ /* 0x000fe20000000a00 */
[----:B------:R-:W-:Y:S02]  /*2710*/  CS2R R40, SRZ ;  /* 0x0000000000287805 */ /* 0x000fe4000001ff00 */
[----:B------:R-:W-:Y:S01]  /*2720*/  CS2R R42, SRZ ;  /* 0x00000000002a7805 */ /* 0x000fe2000001ff00 */
[----:B0-----:R-:W-:-:S04]  /*2730*/  IMAD.WIDE.U32 R10, R12, 0x60, R10 ;  /* 0x000000600c0a7825 */ /* 0x001fc800078e000a */
[----:B------:R-:W-:Y:S01]  /*2740*/  IMAD R9, R13, 0x60, RZ ;  /* 0x000000600d097824 */ /* 0x000fe200078e02ff */
[----:B------:R-:W-:-:S04]  /*2750*/  IADD3 R13, P5, R20, R10, RZ ;  /* 0x0000000a140d7210 */ /* 0x000fc80007fbe0ff */
[----:B------:R-:W-:Y:S01]  /*2760*/  IADD3.X R14, R58, R11, R9, P5, !PT ;  /* 0x0000000b3a0e7210 */ /* 0x000fe20002ffe409 */
[----:B------:R-:W-:Y:S01]  /*2770*/  IMAD.MOV.U32 R9, RZ, RZ, R71 ;  /* 0x000000ffff097224 */ /* 0x000fe200078e0047 */
[----:B------:R-:W0:Y:S02]  /*2780*/  LDC.64 R10, c[0x0][0x408] ;  /* 0x00010200ff0a7b82 */ /* 0x000e240000000a00 */
[----:B0-----:R-:W-:-:S04]  /*2790*/  IMAD.WIDE.U32 R8, R10, 0x60, R8 ;  /* 0x000000600a087825 */ /* 0x001fc800078e0008 */
        /* <DEDUP_REMOVED lines=16> */
.L_x_13209:
[----:B------:R-:W-:Y:S05]  /*28a0*/  BSYNC B1 ;  /* 0x0000000000017941 */ /* 0x000fea0003800000 */
.L_x_13208:
[----:B0-----:R-:W-:Y:S01]  /*28b0*/  IMAD.MOV.U32 R9, RZ, RZ, R49 ;  /* 0x000000ffff097224 */ /* 0x001fe200078e0031 */
[----:B------:R-:W-:Y:S01]  /*28c0*/  UISETP.NE.AND UP0, UPT, UR39, 0x3, UPT ;  /* 0x000000032700788c */ /* 0x000fe2000bf05270 */
[----:B------:R-:W-:Y:S01]  /*28d0*/  IMAD.MOV.U32 R8, RZ, RZ, R48 ;  /* 0x000000ffff087224 */ /* 0x000fe200078e0030 */
[C---:B------:R-:W-:Y:S01]  /*28e0*/  PRMT R95, R82.reuse, 0x7610, R95 ;  /* 0x00007610525f7816 */ /* 0x040fe2000000005f */
[----:B------:R-:W-:Y:S01]  /*28f0*/  IMAD.MOV.U32 R10, RZ, RZ, R50 ;  /* 0x000000ffff0a7224 */ /* 0x000fe200078e0032 */
[----:B------:R-:W-:Y:S01]  /*2900*/  PRMT R82, R82, 0x5410, R9 ;  /* 0x0000541052527816 */ /* 0x000fe20000000009 */
[----:B------:R-:W-:Y:S01]  /*2910*/  IMAD.MOV.U32 R9, RZ, RZ, R47 ;  /* 0x000000ffff097224 */ /* 0x000fe200078e002f */
[----:B------:R-:W-:Y:S01]  /*2920*/  PRMT R99, R8, 0x7610, R99 ;  /* 0x0000761008637816 */ /* 0x000fe20000000063 */
[----:B------:R-:W-:Y:S01]  /*2930*/  IMAD.MOV.U32 R11, RZ, RZ, R51 ;  /* 0x000000ffff0b7224 */ /* 0x000fe200078e0033 */
[----:B------:R-:W-:Y:S02]  /*2940*/  MOV R8, R46 ;  /* 0x0000002e00087202 */ /* 0x000fe40000000f00 */
[----:B------:R-:W-:-:S02]  /*2950*/  PLOP3.LUT P5, PT, PT, PT, UP0, 0x80, 0x0 ;  /* 0x000000000000781c */ /* 0x000fc40003faf008 */
[----:B------:R-:W-:Y:S01]  /*2960*/  PRMT R94, R8, 0x7610, R94 ;  /* 0x00007610085e7816 */ /* 0x000fe2000000005e */
[----:B-----5:R-:W-:Y:S01]  /*2970*/  IMAD.MOV.U32 R8, RZ, RZ, R36 ;  /* 0x000000ffff087224 */ /* 0x020fe200078e0024 */
        /* <DEDUP_REMOVED lines=17> */
[----:B------:R-:W-:Y:S02]  /*2a90*/  PRMT R91, R10, 0x7610, R91 ;  /* 0x000076100a5b7816 */ /* 0x000fe4000000005b */
[----:B------:R-:W-:Y:S01]  /*2aa0*/  PRMT R92, R11, 0x7610, R92 ;  /* 0x000076100b5c7816 */ /* 0x000fe2000000005c */
[----:B------:R-:W-:Y:S06]  /*2ab0*/  @!P5 BRA `(.L_x_13210) ;  /* 0x000000000004d947 */ /* 0x000fec0003800000 */
[----:B------:R-:W-:Y:S01]  /*2ac0*/  BPT.TRAP 0x1 ;  /* 0x000000040000795c */ /* 0x000fe20000300000 */
.L_x_13210:
[----:B------:R-:W-:Y:S01]  /*2ad0*/  IMAD R71, R19, 0x8, R18 ;  /* 0x0000000813477824 */ /* 0x000fe200078e0212 */
[----:B------:R-:W-:Y:S01]  /*2ae0*/  SHF.L.U32 R79, R154, 0x1f, RZ ;  /* 0x0000001f9a4f7819 */ /* 0x000fe200000006ff */
[----:B------:R-:W-:Y:S03]  /*2af0*/  BSSY B1, `(.L_x_13211) ;  /* 0x0000003000017945 */ /* 0x000fe60003800000 */
[----:B------:R-:W0:Y:S02]  /*2b00*/  SYNCS.PHASECHK.TRANS64.TRYWAIT P6, [R71+URZ+0x16890], R79 ;  /* 0x0168904f470075a7 */ /* 0x000e2400080c017f */
[----:B0-----:R-:W-:Y:S05]  /*2b10*/  @!P6 BRA `(.L_x_13212) ;  /* 0x0000013000bce947 */ /* 0x001fea0003800000 */
.L_x_13438:
[----:B------:R-:W-:Y:S05]  /*2b20*/  BSYNC B1 ;  /* 0x0000000000017941 */ /* 0x000fea0003800000 */
.L_x_13211:
[----:B------:R-:W-:-:S03]  /*2b30*/  UMOV UR4, 0xffffffff ;  /* 0xffffffff00047882 */ /* 0x000fc60000000000 */
[----:B------:R-:W-:Y:S05]  /*2b40*/  BRA.DIV UR4, `(.L_x_13213) ;  /* 0x0000013204c47947 */ /* 0x000fea000b800000 */
[----:B------:R1:W2:Y:S04]  /*2b50*/  SHFL.IDX PT, R81, R85, RZ, 0x1c1f ;  /* 0x001c1fff55517589 */ /* 0x0002a800000e0000 */
[----:B------:R1:W3:Y:S02]  /*2b60*/  SHFL.IDX PT, R14, R84, RZ, 0x1c1f ;  /* 0x001c1fff540e7589 */ /* 0x0002e400000e0000 */
.L_x_13442:
[----:B------:R-:W-:Y:S04]  /*2b70*/  BSSY B1, `(.L_x_13214) ;  /* 0x0000070000017945 */ /* 0x000fe80003800000 */
        /* <DEDUP_REMOVED lines=9> */
[----:B------:R-:W-:Y:S02]  /*2c10*/  SHF.R.U64 R100, R50, 0x10, R51 ;  /* 0x0000001032647819 */ /* 0x000fe40000001233 */
[----:B------:R-:W-:Y:S01]  /*2c20*/  SHF.R.U64 R97, R48, 0x10, R49 ;  /* 0x0000001030617819 */ /* 0x000fe20000001231 */
[C---:B0-----:R-:W-:Y:S01]  /*2c30*/  IMAD.U32 R48, R10.reuse, 0x10000, RZ ;  /* 0x000100000a307824 */ /* 0x041fe200078e00ff */
[----:B------:R-:W-:Y:S02]  /*2c40*/  SHF.R.U32.HI R102, RZ, 0x10, R51 ;  /* 0x00000010ff667819 */ /* 0x000fe40000011633 */
[----:B------:R-:W-:Y:S01]  /*2c50*/  SHF.R.U32.HI R98, RZ, 0x10, R49 ;  /* 0x00000010ff627819 */ /* 0x000fe20000011631 */
[----:B------:R-:W-:Y:S01]  /*2c60*/  IMAD.U32 R49, R9, 0x10000, RZ ;  /* 0x0001000009317824 */ /* 0x000fe200078e00ff */
[----:B------:R-:W-:Y:S02]  /*2c70*/  LOP3.LUT R51, R10, 0xffff0000, RZ, 0xc0, !PT ;  /* 0xffff00000a337812 */ /* 0x000fe400078ec0ff */
[----:B------:R-:W-:-:S02]  /*2c80*/  LOP3.LUT R15, R11, 0xffff0000, RZ, 0xc0, !PT ;  /* 0xffff00000b0f7812 */ /* 0x000fc400078ec0ff */
[----:B------:R-:W-:Y:S02]  /*2c90*/  SHF.L.U32 R10, R11, 0x10, RZ ;  /* 0x000000100b0a7819 */ /* 0x000fe400000006ff */
[----:B------:R-:W-:Y:S02]  /*2ca0*/  PRMT R100, R83, 0x5432, R100 ;  /* 0x0000543253647816 */ /* 0x000fe40000000064 */
[----:B------:R-:W-:Y:S02]  /*2cb0*/  PRMT R11, R99, 0x5410, R97 ;  /* 0x00005410630b7816 */ /* 0x000fe40000000061 */
[----:B------:R-:W-:Y:S02]  /*2cc0*/  PRMT R102, R86, 0x5432, R102 ;  /* 0x0000543256667816 */ /* 0x000fe40000000066 */
[----:B------:R-:W-:Y:S02]  /*2cd0*/  PRMT R98, R82, 0x5432, R98 ;  /* 0x0000543252627816 */ /* 0x000fe40000000062 */
[----:B------:R-:W-:Y:S01]  /*2ce0*/  LOP3.LUT R50, R9, 0xffff0000, RZ, 0xc0, !PT ;  /* 0xffff000009327812 */ /* 0x000fe200078ec0ff */
[----:B------:R-:W-:Y:S01]  /*2cf0*/  IMAD.U32 R103, R102, 0x10000, RZ ;  /* 0x0001000066677824 */ /* 0x000fe200078e00ff */
[----:B------:R-:W-:Y:S01]  /*2d00*/  LOP3.LUT R101, R100, 0xffff0000, RZ, 0xc0, !PT ;  /* 0xffff000064657812 */ /* 0x000fe200078ec0ff */
[----:B------:R-:W-:Y:S01]  /*2d10*/  IMAD.U32 R99, R98, 0x10000, RZ ;  /* 0x0001000062637824 */ /* 0x000fe200078e00ff */
[----:B------:R-:W-:Y:S01]  /*2d20*/  LOP3.LUT R97, R11, 0xffff0000, RZ, 0xc0, !PT ;  /* 0xffff00000b617812 */ /* 0x000fe200078ec0ff */
[C---:B------:R-:W-:Y:S01]  /*2d30*/  FMUL.FTZ R105, R51.reuse, R103 ;  /* 0x0000006733697220 */ /* 0x040fe20000410000 */
[----:B------:R-:W-:Y:S01]  /*2d40*/  LOP3.LUT R102, R102, 0xffff0000, RZ, 0xc0, !PT ;  /* 0xffff000066667812 */ /* 0x000fe200078ec0ff */
[C---:B------:R-:W-:Y:S01]  /*2d50*/  FMUL.FTZ R104, R50.reuse, R101 ;  /* 0x0000006532687220 */ /* 0x040fe20000410000 */
[----:B------:R-:W-:Y:S01]  /*2d60*/  FMUL.FTZ R51, R51, R99 ;  /* 0x0000006333337220 */ /* 0x000fe20000410000 */
[-C--:B------:R-:W-:Y:S01]  /*2d70*/  FMUL.FTZ R50, R50, R97.reuse ;  /* 0x0000006132327220 */ /* 0x080fe20000410000 */
[----:B------:R-:W-:Y:S01]  /*2d80*/  IMAD.U32 R9, R8, 0x10000, RZ ;  /* 0x0001000008097824 */ /* 0x000fe200078e00ff */
[----:B------:R-:W-:Y:S01]  /*2d90*/  LOP3.LUT R98, R98, 0xffff0000, RZ, 0xc0, !PT ;  /* 0xffff000062627812 */ /* 0x000fe200078ec0ff */
[C---:B------:R-:W-:Y:S01]  /*2da0*/  FFMA.FTZ R104, R49.reuse, R97, -R104 ;  /* 0x0000006131687223 */ /* 0x040fe20000010868 */
[----:B------:R-:W-:Y:S01]  /*2db0*/  LOP3.LUT R8, R8, 0xffff0000, RZ, 0xc0, !PT ;  /* 0xffff000008087812 */ /* 0x000fe200078ec0ff */
[----:B------:R-:W-:Y:S01]  /*2dc0*/  FFMA.FTZ R49, R49, R101, R50 ;  /* 0x0000006531317223 */ /* 0x000fe20000010032 */
[----:B------:R-:W-:-:S02]  /*2dd0*/  IMAD.U32 R100, R100, 0x10000, RZ ;  /* 0x0001000064647824 */ /* 0x000fc400078e00ff */
[C---:B------:R-:W-:Y:S01]  /*2de0*/  FFMA.FTZ R50, R48.reuse, R103, R51 ;  /* 0x0000006730327223 */ /* 0x040fe20000010033 */
[----:B------:R-:W-:Y:S02]  /*2df0*/  IMAD.U32 R11, R11, 0x10000, RZ ;  /* 0x000100000b0b7824 */ /* 0x000fe400078e00ff */
[C---:B------:R-:W-:Y:S01]  /*2e00*/  FMUL.FTZ R51, R15.reuse, R102 ;  /* 0x000000660f337220 */ /* 0x040fe20000410000 */
[----:B------:R-:W-:Y:S01]  /*2e10*/  FFMA.FTZ R105, R48, R99, -R105 ;  /* 0x0000006330697223 */ /* 0x000fe20000010869 */
        /* <DEDUP_REMOVED lines=11> */
.L_x_13219:
[----:B------:R-:W-:Y:S05]  /*2ed0*/  BSYNC B3 ;  /* 0x0000000000037941 */ /* 0x000fea0003800000 */
.L_x_13218:
[----:B0-----:R4:W-:Y:S02]  /*2ee0*/  ST.E.128 desc[UR42][R12.64], R8 ;  /* 0x000000080c007985 */ /* 0x0019e4000c101d2a */
.L_x_13217:
[----:B------:R-:W-:Y:S05]  /*2ef0*/  BSYNC B2 ;  /* 0x0000000000027941 */ /* 0x000fea0003800000 */
.L_x_13216:
[----:B------:R-:W-:Y:S05]  /*2f00*/  @P2 BRA `(.L_x_13215) ;  /* 0x0000000000d82947 */ /* 0x000fea0003800000 */
[----:B----4-:R4:W0:Y:S01]  /*2f10*/  LDS.128 R8, [R72+0xe000] ;  /* 0x00e0000048087984 */ /* 0x0108220000000c00 */
[C---:B---3--:R-:W-:Y:S01]  /*2f20*/  LEA R12, P3, R2.reuse, R14, 0x1 ;  /* 0x0000000e020c7211 */ /* 0x048fe200078608ff */
[----:B------:R-:W-:Y:S03]  /*2f30*/  BSSY B2, `(.L_x_13220) ;  /* 0x0000032000027945 */ /* 0x000fe60003800000 */
[----:B--2---:R-:W-:Y:S02]  /*2f40*/  LEA.HI.X R13, R2, R81, R153, 0x1, P3 ;  /* 0x00000051020d7211 */ /* 0x004fe400018f0c99 */
[----:B------:R-:W-:-:S13]  /*2f50*/  ISETP.GE.AND P3, PT, R156, R80, PT ;  /* 0x000000509c00720c */ /* 0x000fda0003f66270 */
[----:B----4-:R-:W-:Y:S05]  /*2f60*/  @P3 BRA `(.L_x_13221) ;  /* 0x0000000000b83947 */ /* 0x010fea0003800000 */
[--C-:B------:R-:W-:Y:S02]  /*2f70*/  SHF.R.U64 R49, R46, 0x10, R47.reuse ;  /* 0x000000102e317819 */ /* 0x100fe4000000122f */
[----:B------:R-:W-:Y:S02]  /*2f80*/  SHF.R.U32.HI R46, RZ, 0x10, R47 ;  /* 0x00000010ff2e7819 */ /* 0x000fe4000001162f */
[--C-:B------:R-:W-:Y:S02]  /*2f90*/  SHF.R.U32.HI R48, RZ, 0x10, R45.reuse ;  /* 0x00000010ff307819 */ /* 0x100fe4000001162d */
[----:B------:R-:W-:Y:S02]  /*2fa0*/  PRMT R93, R93, 0x5410, R46 ;  /* 0x000054105d5d7816 */ /* 0x000fe4000000002e */
[----:B------:R-:W-:Y:S01]  /*2fb0*/  SHF.R.U64 R51, R44, 0x10, R45 ;  /* 0x000000102c337819 */ /* 0x000fe2000000122d */
[----:B0-----:R-:W-:Y:S01]  /*2fc0*/  IMAD.U32 R44, R11, 0x10000, RZ ;  /* 0x000100000b2c7824 */ /* 0x001fe200078e00ff */
[----:B------:R-:W-:-:S02]  /*2fd0*/  PRMT R95, R95, 0x5410, R48 ;  /* 0x000054105f5f7816 */ /* 0x000fc40000000030 */
[----:B------:R-:W-:Y:S01]  /*2fe0*/  PRMT R94, R94, 0x5410, R49 ;  /* 0x000054105e5e7816 */ /* 0x000fe20000000031 */
[----:B------:R-:W-:Y:S01]  /*2ff0*/  IMAD.U32 R49, R93, 0x10000, RZ ;  /* 0x000100005d317824 */ /* 0x000fe200078e00ff */
[----:B------:R-:W-:Y:S01]  /*3000*/  LOP3.LUT R15, R10, 0xffff0000, RZ, 0xc0, !PT ;  /* 0xffff00000a0f7812 */ /* 0x000fe200078ec0ff */
[----:B------:R-:W-:Y:S01]  /*3010*/  IMAD.U32 R47, R95, 0x10000, RZ ;  /* 0x000100005f2f7824 */ /* 0x000fe200078e00ff */
[----:B------:R-:W-:Y:S02]  /*3020*/  LOP3.LUT R45, R11, 0xffff0000, RZ, 0xc0, !PT ;  /* 0xffff00000b2d7812 */ /* 0x000fe400078ec0ff */
[----:B------:R-:W-:Y:S01]  /*3030*/  PRMT R96, R96, 0x5410, R51 ;  /* 0x0000541060607816 */ /* 0x000fe20000000033 */
[----:B------:R-:W-:Y:S01]  /*3040*/  FMUL.FTZ R81, R15, R49 ;  /* 0x000000310f517220 */ /* 0x000fe20000410000 */
[----:B------:R-:W-:Y:S01]  /*3050*/  LOP3.LUT R11, R9, 0xffff0000, RZ, 0xc0, !PT ;  /* 0xffff0000090b7812 */ /* 0x000fe200078ec0ff */
[-C--:B------:R-:W-:Y:S01]  /*3060*/  FMUL.FTZ R15, R15, R47.reuse ;  /* 0x0000002f0f0f7220 */ /* 0x080fe20000410000 */
[C---:B------:R-:W-:Y:S01]  /*3070*/  LOP3.LUT R48, R94.reuse, 0xffff0000, RZ, 0xc0, !PT ;  /* 0xffff00005e307812 */ /* 0x040fe200078ec0ff */
[----:B------:R-:W-:Y:S01]  /*3080*/  IMAD.U32 R94, R94, 0x10000, RZ ;  /* 0x000100005e5e7824 */ /* 0x000fe200078e00ff */
[----:B------:R-:W-:Y:S01]  /*3090*/  SHF.L.U32 R14, R10, 0x10, RZ ;  /* 0x000000100a0e7819 */ /* 0x000fe200000006ff */
[----:B------:R-:W-:Y:S01]  /*30a0*/  IMAD.U32 R10, R9, 0x10000, RZ ;  /* 0x00010000090a7824 */ /* 0x000fe200078e00ff */
[----:B------:R-:W-:Y:S01]  /*30b0*/  LOP3.LUT R46, R96, 0xffff0000, RZ, 0xc0, !PT ;  /* 0xffff0000602e7812 */ /* 0x000fe200078ec0ff */
[----:B------:R-:W-:Y:S01]  /*30c0*/  FMUL.FTZ R51, R11, R48 ;  /* 0x000000300b337220 */ /* 0x000fe20000410000 */
[----:B------:R-:W-:Y:S01]  /*30d0*/  LOP3.LUT R93, R93, 0xffff0000, RZ, 0xc0, !PT ;  /* 0xffff00005d5d7812 */ /* 0x000fe200078ec0ff */
[----:B------:R-:W-:Y:S01]  /*30e0*/  IMAD.U32 R9, R8, 0x10000, RZ ;  /* 0x0001000008097824 */ /* 0x000fe200078e00ff */
[----:B------:R-:W-:Y:S01]  /*30f0*/  LOP3.LUT R95, R95, 0xffff0000, RZ, 0xc0, !PT ;  /* 0xffff00005f5f7812 */ /* 0x000fe200078ec0ff */
[----:B------:R-:W-:Y:S01]  /*3100*/  FFMA.FTZ R81, R14, R47, -R81 ;  /* 0x0000002f0e517223 */ /* 0x000fe20000010851 */
[-C--:B------:R-:W-:Y:S01]  /*3110*/  FMUL.FTZ R11, R11, R46.reuse ;  /* 0x0000002e0b0b7220 */ /* 0x080fe20000410000 */
[----:B------:R-:W-:Y:S01]  /*3120*/  LOP3.LUT R8, R8, 0xffff0000, RZ, 0xc0, !PT ;  /* 0xffff000008087812 */ /* 0x000fe200078ec0ff */
[----:B------:R-:W-:Y:S01]  /*3130*/  FFMA.FTZ R51, R10, R46, -R51 ;  /* 0x0000002e0a337223 */ /* 0x000fe20000010833 */
[----:B------:R-:W-:Y:S01]  /*3140*/  SHF.L.U32 R96, R96, 0x10, RZ ;  /* 0x0000001060607819 */ /* 0x000fe200000006ff */
[----:B------:R-:W-:Y:S01]  /*3150*/  FFMA.FTZ R14, R14, R49, R15 ;  /* 0x000000310e0e7223 */ /* 0x000fe2000001000f */
[C---:B------:R-:W-:Y:S01]  /*3160*/  FMUL.FTZ R15, R45.reuse, R93 ;  /* 0x0000005d2d0f7220 */ /* 0x040fe20000410000 */
        /* <DEDUP_REMOVED lines=14> */
.L_x_13221:
[----:B------:R-:W-:Y:S05]  /*3250*/  BSYNC B2 ;  /* 0x0000000000027941 */ /* 0x000fea0003800000 */
.L_x_13220:
[----:B0-----:R0:W-:Y:S02]  /*3260*/  ST.E.128 desc[UR42][R12.64], R8 ;  /* 0x000000080c007985 */ /* 0x0011e4000c101d2a */
.L_x_13215:
[----:B------:R-:W-:Y:S05]  /*3270*/  BSYNC B1 ;  /* 0x0000000000017941 */ /* 0x000fea0003800000 */
.L_x_13214:
[----:B------:R-:W-:-:S03]  /*3280*/  UMOV UR4, 0xffffffff ;  /* 0xffffffff00047882 */ /* 0x000fc60000000000 */
[----:B------:R-:W-:Y:S05]  /*3290*/  BRA.DIV UR4, `(.L_x_13222) ;  /* 0x0000012e04387947 */ /* 0x000fea000b800000 */
[----:B-1----:R-:W1:Y:S04]  /*32a0*/  SHFL.IDX PT, R85, R85, 0x1, 0x1c1f ;  /* 0x003c1f0055557f89 */ /* 0x002e6800000e0000 */
[----:B---3--:R3:W0:Y:S02]  /*32b0*/  SHFL.IDX PT, R14, R84, 0x1, 0x1c1f ;  /* 0x003c1f00540e7f89 */ /* 0x00862400000e0000 */
.L_x_13446:
        /* <DEDUP_REMOVED lines=13> */
[----:B------:R-:W-:Y:S01]  /*3390*/  SHF.R.U32.HI R45, RZ, 0x10, R41 ;  /* 0x00000010ff2d7819 */ /* 0x000fe20000011629 */
[----:B------:R-:W-:Y:S01]  /*33a0*/  IMAD.U32 R41, R11, 0x10000, RZ ;  /* 0x000100000b297824 */ /* 0x000fe200078e00ff */
[----:B------:R-:W-:Y:S02]  /*33b0*/  PRMT R89, R89, 0x5410, R46 ;  /* 0x0000541059597816 */ /* 0x000fe4000000002e */
[----:B------:R-:W-:-:S02]  /*33c0*/  PRMT R91, R91, 0x5410, R44 ;  /* 0x000054105b5b7816 */ /* 0x000fc4000000002c */
[----:B------:R-:W-:Y:S02]  /*33d0*/  PRMT R92, R92, 0x5410, R43 ;  /* 0x000054105c5c7816 */ /* 0x000fe4000000002b */
[----:B------:R-:W-:Y:S02]  /*33e0*/  PRMT R90, R90, 0x5410, R45 ;  /* 0x000054105a5a7816 */ /* 0x000fe4000000002d */
[----:B------:R-:W-:Y:S02]  /*33f0*/  LOP3.LUT R42, R11, 0xffff0000, RZ, 0xc0, !PT ;  /* 0xffff00000b2a7812 */ /* 0x000fe400078ec0ff */
[----:B------:R-:W-:Y:S01]  /*3400*/  LOP3.LUT R11, R9, 0xffff0000, RZ, 0xc0, !PT ;  /* 0xffff0000090b7812 */ /* 0x000fe200078ec0ff */
[----:B------:R-:W-:Y:S01]  /*3410*/  IMAD.U32 R44, R90, 0x10000, RZ ;  /* 0x000100005a2c7824 */ /* 0x000fe200078e00ff */
[C---:B------:R-:W-:Y:S01]  /*3420*/  LOP3.LUT R45, R91.reuse, 0xffff0000, RZ, 0xc0, !PT ;  /* 0xffff00005b2d7812 */ /* 0x040fe200078ec0ff */
[----:B------:R-:W-:Y:S01]  /*3430*/  IMAD.U32 R91, R91, 0x10000, RZ ;  /* 0x000100005b5b7824 */ /* 0x000fe200078e00ff */
[C---:B------:R-:W-:Y:S01]  /*3440*/  LOP3.LUT R43, R89.reuse, 0xffff0000, RZ, 0xc0, !PT ;  /* 0xffff0000592b7812 */ /* 0x040fe200078ec0ff */
[----:B------:R-:W-:Y:S01]  /*3450*/  IMAD.U32 R89, R89, 0x10000, RZ ;  /* 0x0001000059597824 */ /* 0x000fe200078e00ff */
[----:B------:R-:W-:Y:S01]  /*3460*/  LOP3.LUT R40, R10, 0xffff0000, RZ, 0xc0, !PT ;  /* 0xffff00000a287812 */ /* 0x000fe200078ec0ff */
[----:B------:R-:W-:Y:S01]  /*3470*/  IMAD.U32 R10, R9, 0x10000, RZ ;  /* 0x00010000090a7824 */ /* 0x000fe200078e00ff */
[----:B------:R-:W-:Y:S01]  /*3480*/  SHF.L.U32 R46, R92, 0x10, RZ ;  /* 0x000000105c2e7819 */ /* 0x000fe200000006ff */
[----:B------:R-:W-:-:S02]  /*3490*/  IMAD.U32 R9, R8, 0x10000, RZ ;  /* 0x0001000008097824 */ /* 0x000fc400078e00ff */
[C---:B------:R-:W-:Y:S01]  /*34a0*/  FMUL.FTZ R47, R11.reuse, R45 ;  /* 0x0000002d0b2f7220 */ /* 0x040fe20000410000 */
[-C--:B------:R-:W-:Y:S01]  /*34b0*/  FMUL.FTZ R48, R11, R43.reuse ;  /* 0x0000002b0b307220 */ /* 0x080fe20000410000 */
[----:B------:R-:W-:Y:S01]  /*34c0*/  LOP3.LUT R8, R8, 0xffff0000, RZ, 0xc0, !PT ;  /* 0xffff000008087812 */ /* 0x000fe200078ec0ff */
[C---:B------:R-:W-:Y:S01]  /*34d0*/  FMUL.FTZ R50, R40.reuse, R46 ;  /* 0x0000002e28327220 */ /* 0x040fe20000410000 */
[-C--:B------:R-:W-:Y:S01]  /*34e0*/  FMUL.FTZ R40, R40, R44.reuse ;  /* 0x0000002c28287220 */ /* 0x080fe20000410000 */
[----:B------:R-:W-:Y:S01]  /*34f0*/  LOP3.LUT R92, R92, 0xffff0000, RZ, 0xc0, !PT ;  /* 0xffff00005c5c7812 */ /* 0x000fe200078ec0ff */
[----:B------:R-:W-:Y:S01]  /*3500*/  FFMA.FTZ R47, R10, R43, -R47 ;  /* 0x0000002b0a2f7223 */ /* 0x000fe2000001082f */
[----:B------:R-:W-:Y:S01]  /*3510*/  LOP3.LUT R90, R90, 0xffff0000, RZ, 0xc0, !PT ;  /* 0xffff00005a5a7812 */ /* 0x000fe200078ec0ff */
[----:B------:R-:W-:Y:S01]  /*3520*/  FFMA.FTZ R48, R10, R45, R48 ;  /* 0x0000002d0a307223 */ /* 0x000fe20000010030 */
[C---:B------:R-:W-:Y:S01]  /*3530*/  FFMA.FTZ R50, R15.reuse, R44, -R50 ;  /* 0x0000002c0f327223 */ /* 0x040fe20000010832 */
[C---:B------:R-:W-:Y:S01]  /*3540*/  FMUL.FTZ R10, R8.reuse, R91 ;  /* 0x0000005b080a7220 */ /* 0x040fe20000410000 */
        /* <DEDUP_REMOVED lines=14> */
.L_x_13227:
[----:B------:R-:W-:Y:S05]  /*3630*/  BSYNC B2 ;  /* 0x0000000000027941 */ /* 0x000fea0003800000 */
.L_x_13226:
[----:B----4-:R0:W-:Y:S02]  /*3640*/  ST.E.128 desc[UR42][R12.64], R8 ;  /* 0x000000080c007985 */ /* 0x0101e4000c101d2a */
.L_x_13225:
[----:B------:R-:W-:Y:S05]  /*3650*/  BSYNC B1 ;  /* 0x0000000000017941 */ /* 0x000fea0003800000 */
.L_x_13224:
[----:B------:R-:W-:Y:S05]  /*3660*/  @P2 BRA `(.L_x_13223) ;  /* 0x0000001c00882947 */ /* 0x000fea0003800000 */
        /* <DEDUP_REMOVED lines=9> */
[--C-:B------:R-:W-:Y:S02]  /*3700*/  SHF.R.U32.HI R40, RZ, 0x10, R37.reuse ;  /* 0x00000010ff287819 */ /* 0x100fe40000011625 */
[----:B------:R-:W-:Y:S02]  /*3710*/  PRMT R87, R87, 0x5410, R38 ;  /* 0x0000541057577816 */ /* 0x000fe40000000026 */
[----:B------:R-:W-:Y:S02]  /*3720*/  SHF.R.U64 R43, R36, 0x10, R37 ;  /* 0x00000010242b7819 */ /* 0x000fe40000001225 */
[----:B------:R-:W-:-:S02]  /*3730*/  PRMT R83, R83, 0x5410, R40 ;  /* 0x0000541053537816 */ /* 0x000fc40000000028 */
[----:B------:R-:W-:Y:S01]  /*3740*/  PRMT R86, R86, 0x5410, R41 ;  /* 0x0000541056567816 */ /* 0x000fe20000000029 */
[----:B------:R-:W-:Y:S01]  /*3750*/  IMAD.U32 R41, R87, 0x10000, RZ ;  /* 0x0001000057297824 */ /* 0x000fe200078e00ff */
[----:B------:R-:W-:Y:S01]  /*3760*/  LOP3.LUT R15, R10, 0xffff0000, RZ, 0xc0, !PT ;  /* 0xffff00000a0f7812 */ /* 0x000fe200078ec0ff */
[----:B------:R-:W-:Y:S01]  /*3770*/  IMAD.U32 R39, R83, 0x10000, RZ ;  /* 0x0001000053277824 */ /* 0x000fe200078e00ff */
[----:B------:R-:W-:Y:S01]  /*3780*/  LOP3.LUT R37, R11, 0xffff0000, RZ, 0xc0, !PT ;  /* 0xffff00000b257812 */ /* 0x000fe200078ec0ff */
[----:B------:R-:W-:Y:S01]  /*3790*/  IMAD.U32 R10, R9, 0x10000, RZ ;  /* 0x00010000090a7824 */ /* 0x000fe200078e00ff */
[----:B------:R-:W-:Y:S01]  /*37a0*/  SHF.L.U32 R36, R11, 0x10, RZ ;  /* 0x000000100b247819 */ /* 0x000fe200000006ff */
[C---:B------:R-:W-:Y:S01]  /*37b0*/  FMUL.FTZ R45, R15.reuse, R41 ;  /* 0x000000290f2d7220 */ /* 0x040fe20000410000 */
[----:B------:R-:W-:Y:S01]  /*37c0*/  PRMT R82, R82, 0x5410, R43 ;  /* 0x0000541052527816 */ /* 0x000fe2000000002b */
[-C--:B------:R-:W-:Y:S01]  /*37d0*/  FMUL.FTZ R15, R15, R39.reuse ;  /* 0x000000270f0f7220 */ /* 0x080fe20000410000 */
[----:B------:R-:W-:Y:S01]  /*37e0*/  LOP3.LUT R11, R9, 0xffff0000, RZ, 0xc0, !PT ;  /* 0xffff0000090b7812 */ /* 0x000fe200078ec0ff */
[----:B------:R-:W-:Y:S01]  /*37f0*/  IMAD.U32 R9, R8, 0x10000, RZ ;  /* 0x0001000008097824 */ /* 0x000fe200078e00ff */
[----:B------:R-:W-:Y:S01]  /*3800*/  LOP3.LUT R40, R86, 0xffff0000, RZ, 0xc0, !PT ;  /* 0xffff000056287812 */ /* 0x000fe200078ec0ff */
[----:B------:R-:W-:Y:S01]  /*3810*/  FFMA.FTZ R45, R14, R39, -R45 ;  /* 0x000000270e2d7223 */ /* 0x000fe2000001082d */
[----:B------:R-:W-:Y:S01]  /*3820*/  LOP3.LUT R38, R82, 0xffff0000, RZ, 0xc0, !PT ;  /* 0xffff000052267812 */ /* 0x000fe200078ec0ff */
[----:B------:R-:W-:Y:S01]  /*3830*/  FFMA.FTZ R14, R14, R41, R15 ;  /* 0x000000290e0e7223 */ /* 0x000fe2000001000f */
[----:B------:R-:W-:Y:S01]  /*3840*/  LOP3.LUT R87, R87, 0xffff0000, RZ, 0xc0, !PT ;  /* 0xffff000057577812 */ /* 0x000fe200078ec0ff */
[----:B------:R-:W-:Y:S01]  /*3850*/  FMUL.FTZ R43, R11, R40 ;  /* 0x000000280b2b7220 */ /* 0x000fe20000410000 */
[----:B------:R-:W-:Y:S01]  /*3860*/  LOP3.LUT R83, R83, 0xffff0000, RZ, 0xc0, !PT ;  /* 0xffff000053537812 */ /* 0x000fe200078ec0ff */
[-C--:B------:R-:W-:Y:S01]  /*3870*/  FMUL.FTZ R11, R11, R38.reuse ;  /* 0x000000260b0b7220 */ /* 0x080fe20000410000 */
[----:B------:R-:W-:Y:S01]  /*3880*/  LOP3.LUT R8, R8, 0xffff0000, RZ, 0xc0, !PT ;  /* 0xffff000008087812 */ /* 0x000fe200078ec0ff */
[----:B------:R-:W-:Y:S01]  /*3890*/  FFMA.FTZ R43, R10, R38, -R43 ;  /* 0x000000260a2b7223 */ /* 0x000fe2000001082b */
        /* <DEDUP_REMOVED lines=16> */
[----:B------:R-:W-:-:S07]  /*39a0*/  MOV R10, R14 ;  /* 0x0000000e000a7202 */ /* 0x000fce0000000f00 */
.L_x_13229:
[----:B------:R-:W-:Y:S05]  /*39b0*/  BSYNC B1 ;  /* 0x0000000000017941 */ /* 0x000fea0003800000 */
.L_x_13228:
[----:B----4-:R0:W-:Y:S01]  /*39c0*/  ST.E.128 desc[UR42][R12.64], R8 ;  /* 0x000000080c007985 */ /* 0x0101e2000c101d2a */
[----:B------:R-:W-:Y:S05]  /*39d0*/  BRA `(.L_x_13223) ;  /* 0x0000001800ac7947 */ /* 0x000fea0003800000 */
.L_x_13205:
[C---:B------:R-:W-:Y:S01]  /*39e0*/  ISETP.GE.AND P3, PT, R152.reuse, R78, PT ;  /* 0x0000004e9800720c */ /* 0x040fe20003f66270 */
[----:B------:R-:W-:Y:S01]  /*39f0*/  VIADD R44, R152, 0x60 ;  /* 0x00000060982c7836 */ /* 0x000fe20000000000 */
[----:B------:R-:W-:Y:S02]  /*3a00*/  CS2R R38, SRZ ;  /* 0x0000000000267805 */ /* 0x000fe4000001ff00 */
[----:B------:R-:W-:Y:S02]  /*3a10*/  CS2R R42, SRZ ;  /* 0x00000000002a7805 */ /* 0x000fe4000001ff00 */
[----:B------:R-:W-:Y:S02]  /*3a20*/  ISETP.GE.OR P3, PT, R16, R80, P3 ;  /* 0x000000501000720c */ /* 0x000fe40001f66670 */
[----:B------:R-:W-:-:S11]  /*3a30*/  CS2R R40, SRZ ;  /* 0x0000000000287805 */ /* 0x000fd6000001ff00 */
[----:B------:R-:W0:Y:S01]  /*3a40*/  @!P3 LDC.64 R12, c[0x0][0x3e8] ;  /* 0x0000fa00ff0cbb82 */ /* 0x000e220000000a00 */
[----:B------:R-:W-:-:S05]  /*3a50*/  @!P3 IADD3 R14, P4, R52, R10, RZ ;  /* 0x0000000a340eb210 */ /* 0x000fca0007f9e0ff */
[----:B------:R-:W-:Y:S01]  /*3a60*/  @!P3 IMAD.X R15, R79, 0x1, R35, P4 ;  /* 0x000000014f0fb824 */ /* 0x000fe200020e0623 */
[----:B------:R-:W-:-:S05]  /*3a70*/  @!P3 IADD3 R36, P4, R56, R8, RZ ;  /* 0x000000083824b210 */ /* 0x000fca0007f9e0ff */
[----:B------:R-:W-:Y:S01]  /*3a80*/  @!P3 IMAD.X R37, R71, 0x1, R31, P4 ;  /* 0x000000014725b824 */ /* 0x000fe200020e061f */
[----:B0-----:R-:W-:-:S04]  /*3a90*/  @!P3 LEA R12, P4, R14, R12, 0x1 ;  /* 0x0000000c0e0cb211 */ /* 0x001fc800078808ff */
[----:B------:R-:W-:Y:S02]  /*3aa0*/  @!P3 LEA.HI.X R13, R14, R13, R15, 0x1, P4 ;  /* 0x0000000d0e0db211 */ /* 0x000fe400020f0c0f */
[----:B------:R-:W0:Y:S01]  /*3ab0*/  @!P3 LDC.64 R14, c[0x0][0x400] ;  /* 0x00010000ff0ebb82 */ /* 0x000e220000000a00 */
[----:B------:R-:W-:Y:S01]  /*3ac0*/  BSSY B1, `(.L_x_13230) ;  /* 0x0000022000017945 */ /* 0x000fe20003800000 */
[----:B0-----:R-:W-:-:S04]  /*3ad0*/  @!P3 LEA R14, P4, R36, R14, 0x1 ;  /* 0x0000000e240eb211 */ /* 0x001fc800078808ff */
[----:B------:R-:W-:Y:S02]  /*3ae0*/  @!P3 LEA.HI.X R15, R36, R15, R37, 0x1, P4 ;  /* 0x0000000f240fb211 */ /* 0x000fe400020f0c25 */
[----:B------:R-:W-:Y:S02]  /*3af0*/  CS2R R36, SRZ ;  /* 0x0000000000247805 */ /* 0x000fe4000001ff00 */
[----:B------:R-:W-:Y:S02]  /*3b00*/  ISETP.GE.AND P4, PT, R44, R78, PT ;  /* 0x0000004e2c00720c */ /* 0x000fe40003f86270 */
[----:B------:R-:W-:Y:S02]  /*3b10*/  CS2R R46, SRZ ;  /* 0x00000000002e7805 */ /* 0x000fe4000001ff00 */
[----:B------:R-:W-:Y:S01]  /*3b20*/  CS2R R50, SRZ ;  /* 0x0000000000327805 */ /* 0x000fe2000001ff00 */
[----:B------:R0:W5:Y:S01]  /*3b30*/  @!P3 LDG.E.128 R40, desc[UR42][R14.64] ;  /* 0x0000002a0e28b981 */ /* 0x000162000c1e1d00 */
[----:B------:R-:W-:-:S02]  /*3b40*/  ISETP.GE.OR P4, PT, R16, R80, P4 ;  /* 0x000000501000720c */ /* 0x000fc40002786670 */
[----:B------:R-:W-:Y:S02]  /*3b50*/  CS2R R44, SRZ ;  /* 0x00000000002c7805 */ /* 0x000fe4000001ff00 */
[----:B------:R-:W-:Y:S01]  /*3b60*/  CS2R R48, SRZ ;  /* 0x0000000000307805 */ /* 0x000fe2000001ff00 */
[----:B------:R0:W5:Y:S01]  /*3b70*/  @!P3 LDG.E.128 R36, desc[UR42][R12.64] ;  /* 0x0000002a0c24b981 */ /* 0x000162000c1e1d00 */
[----:B------:R-:W-:-:S07]  /*3b80*/  ISETP.GE.AND P3, PT, R16, R80, PT ;  /* 0x000000501000720c */ /* 0x000fce0003f66270 */
[----:B------:R-:W-:Y:S06]  /*3b90*/  @P4 BRA `(.L_x_13231) ;  /* 0x0000000000504947 */ /* 0x000fec0003800000 */
[----:B0-----:R-:W0:Y:S01]  /*3ba0*/  LDC.64 R12, c[0x0][0x3f8] ;  /* 0x0000fe00ff0c7b82 */ /* 0x001e220000000a00 */
[----:B------:R-:W-:Y:S01]  /*3bb0*/  IMAD.MOV.U32 R11, RZ, RZ, R79 ;  /* 0x000000ffff0b7224 */ /* 0x000fe200078e004f */
[----:B------:R-:W-:Y:S01]  /*3bc0*/  ULDC.64 UR4, c[0x0][0x3e8] ;  /* 0x0000fa0000047ab9 */ /* 0x000fe20000000a00 */
[----:B------:R-:W-:Y:S02]  /*3bd0*/  IMAD.MOV.U32 R9, RZ, RZ, R71 ;  /* 0x000000ffff097224 */ /* 0x000fe400078e0047 */
[----:B0-----:R-:W-:-:S04]  /*3be0*/  IMAD.WIDE.U32 R10, R12, 0x60, R10 ;  /* 0x000000600c0a7825 */ /* 0x001fc800078e000a */
[----:B------:R-:W-:Y:S01]  /*3bf0*/  IMAD R13, R13, 0x60, RZ ;  /* 0x000000600d0d7824 */ /* 0x000fe200078e02ff */
[----:B------:R-:W-:-:S04]  /*3c00*/  IADD3 R12, P4, R52, R10, RZ ;  /* 0x0000000a340c7210 */ /* 0x000fc80007f9e0ff */
[----:B------:R-:W-:Y:S02]  /*3c10*/  IADD3.X R13, R35, R11, R13, P4, !PT ;  /* 0x0000000b230d7210 */ /* 0x000fe400027fe40d */
        /* <DEDUP_REMOVED lines=8> */
[----:B------:R-:W-:-:S03]  /*3ca0*/  LEA R48, P4, R8, UR4, 0x1 ;  /* 0x0000000408307c11 */ /* 0x000fc6000f8808ff */
[----:B------:R-:W5:Y:S01]  /*3cb0*/  LDG.E.128 R44, desc[UR42][R44.64] ;  /* 0x0000002a2c2c7981 */ /* 0x000f62000c1e1d00 */
[----:B------:R-:W-:-:S06]  /*3cc0*/  LEA.HI.X R49, R8, UR5, R9, 0x1, P4 ;  /* 0x0000000508317c11 */ /* 0x000fcc000a0f0c09 */
[----:B------:R-:W5:Y:S03]  /*3cd0*/  LDG.E.128 R48, desc[UR42][R48.64] ;  /* 0x0000002a30307981 */ /* 0x000f66000c1e1d00 */
.L_x_13231:
[----:B------:R-:W-:Y:S05]  /*3ce0*/  BSYNC B1 ;  /* 0x0000000000017941 */ /* 0x000fea0003800000 */
.L_x_13230:
        /* <DEDUP_REMOVED lines=36> */
.L_x_13232:
[----:B------:R-:W-:Y:S01]  /*3f30*/  IMAD R71, R19, 0x8, R18 ;  /* 0x0000000813477824 */ /* 0x000fe200078e0212 */
[----:B------:R-:W-:Y:S01]  /*3f40*/  SHF.L.U32 R79, R154, 0x1f, RZ ;  /* 0x0000001f9a4f7819 */ /* 0x000fe200000006ff */
[----:B------:R-:W1:Y:S01]  /*3f50*/  LDC R87, c[0x0][0x2f4] ;  /* 0x0000bd00ff577b82 */ /* 0x000e620000000800 */
[----:B------:R-:W-:Y:S02]  /*3f60*/  BSSY B1, `(.L_x_13233) ;  /* 0x0000003000017945 */ /* 0x000fe40003800000 */
[----:B------:R-:W2:Y:S02]  /*3f70*/  SYNCS.PHASECHK.TRANS64.TRYWAIT P4, [R71+URZ+0x16890], R79 ;  /* 0x0168904f470075a7 */ /* 0x000ea4000808017f */
[----:B--2---:R-:W-:Y:S05]  /*3f80*/  @!P4 BRA `(.L_x_13234) ;  /* 0x000001200044c947 */ /* 0x004fea0003800000 */
.L_x_13447:
[----:B------:R-:W-:Y:S05]  /*3f90*/  BSYNC B1 ;  /* 0x0000000000017941 */ /* 0x000fea0003800000 */
.L_x_13233:
[----:B------:R-:W-:Y:S01]  /*3fa0*/  UMOV UR4, 0xffffffff ;  /* 0xffffffff00047882 */ /* 0x000fe20000000000 */
[----:B-1----:R-:W-:Y:S02]  /*3fb0*/  IMAD.IADD R89, R87, 0x1, -R60 ;  /* 0x0000000157597824 */ /* 0x002fe400078e0a3c */
[----:B------:R-:W-:Y:S05]  /*3fc0*/  BRA.DIV UR4, `(.L_x_13235) ;  /* 0x0000012204487947 */ /* 0x000fea000b800000 */
[----:B------:R1:W3:Y:S04]  /*3fd0*/  SHFL.IDX PT, R83, R85, RZ, 0x1c1f ;  /* 0x001c1fff55537589 */ /* 0x0002e800000e0000 */
[----:B------:R1:W4:Y:S02]  /*3fe0*/  SHFL.IDX PT, R82, R84, RZ, 0x1c1f ;  /* 0x001c1fff54527589 */ /* 0x00032400000e0000 */
.L_x_13451:
[----:B------:R-:W-:Y:S01]  /*3ff0*/  ISETP.GE.OR P4, PT, R152, R78, P1 ;  /* 0x0000004e9800720c */ /* 0x000fe20000f86670 */
[----:B------:R-:W-:-:S12]  /*4000*/  BSSY B1, `(.L_x_13236) ;  /* 0x000007c000017945 */ /* 0x000fd80003800000 */
[----:B------:R-:W-:Y:S05]  /*4010*/  @P4 BRA `(.L_x_13237) ;  /* 0x0000000400e84947 */ /* 0x000fea0003800000 */
[----:B------:R-:W5:Y:S01]  /*4020*/  S2R R9, SR_TID.X ;  /* 0x0000000000097919 */ /* 0x000f620000002100 */
[----:B------:R-:W-:Y:S01]  /*4030*/  SEL R8, R60, R89, !P0 ;  /* 0x000000593c087207 */ /* 0x000fe20004000000 */
[----:B------:R-:W-:Y:S01]  /*4040*/  BSSY B2, `(.L_x_13238) ;  /* 0x0000073000027945 */ /* 0x000fe20003800000 */
[----:B----4-:R-:W-:-:S04]  /*4050*/  LEA R80, P4, R6, R82, 0x1 ;  /* 0x0000005206507211 */ /* 0x010fc800078808ff */
[----:B---3--:R-:W-:Y:S01]  /*4060*/  LEA.HI.X R81, R6, R83, R4, 0x1, P4 ;  /* 0x0000005306517211 */ /* 0x008fe200020f0c04 */
[----:B-----5:R-:W-:Y:S01]  /*4070*/  VIADD R11, R9, 0xffffff80 ;  /* 0xffffff80090b7836 */ /* 0x020fe20000000000 */
[----:B------:R-:W-:-:S04]  /*4080*/  SHF.R.S32.HI R9, RZ, 0x1f, R8 ;  /* 0x0000001fff097819 */ /* 0x000fc80000011408 */
[----:B------:R-:W-:Y:S02]  /*4090*/  LEA.HI R8, R9, R8, RZ, 0x4 ;  /* 0x0000000809087211 */ /* 0x000fe400078f20ff */
[----:B------:R-:W-:Y:S02]  /*40a0*/  SHF.R.S32.HI R10, RZ, 0x1f, R11 ;  /* 0x0000001fff0a7819 */ /* 0x000fe4000001140b */
[----:B------:R-:W-:Y:S02]  /*40b0*/  LEA.HI.SX32 R8, R8, R7, 0x1c ;  /* 0x0000000708087211 */ /* 0x000fe400078fe2ff */
[----:B------:R-:W-:Y:S02]  /*40c0*/  LEA.HI R10, R10, R11, RZ, 0x5 ;  /* 0x0000000b0a0a7211 */ /* 0x000fe400078f28ff */
[----:B------:R-:W-:Y:S01]  /*40d0*/  LEA R9, R19, R3, 0xd ;  /* 0x0000000313097211 */ /* 0x000fe200078e68ff */
[----:B------:R-:W-:Y:S01]  /*40e0*/  IMAD.SHL.U32 R86, R8, 0x8, RZ ;  /* 0x0000000808567824 */ /* 0x000fe200078e00ff */
[----:B------:R-:W-:-:S03]  /*40f0*/  SHF.R.S32.HI R10, RZ, 0x5, R10 ;  /* 0x00000005ff0a7819 */ /* 0x000fc6000001140a */
[----:B------:R-:W-:Y:S01]  /*4100*/  IMAD R9, R9, 0x2, R18 ;  /* 0x0000000209097824 */ /* 0x000fe200078e0212 */
[----:B------:R-:W-:-:S04]  /*4110*/  LOP3.LUT R8, R69, 0x38, R86, 0xf8, !PT ;  /* 0x0000003845087812 */ /* 0x000fc800078ef856 */
[----:B------:R-:W-:-:S05]  /*4120*/  LOP3.LUT R8, R8, R65, RZ, 0x3c, !PT ;  /* 0x0000004108087212 */ /* 0x000fca00078e3cff */
[----:B------:R-:W-:-:S04]  /*4130*/  IMAD R8, R10, 0x200, R8 ;  /* 0x000002000a087824 */ /* 0x000fc800078e0208 */
[----:B------:R-:W-:-:S04]  /*4140*/  IMAD R11, R19, 0x2000, R8 ;  /* 0x00002000130b7824 */ /* 0x000fc800078e0208 */
[----:B0-----:R-:W-:Y:S02]  /*4150*/  IMAD R12, R11, 0x2, R18 ;  /* 0x000000020b0c7824 */ /* 0x001fe400078e0212 */
[----:B------:R-:W0:Y:S04]  /*4160*/  LDS.128 R8, [R9+0xe400] ;  /* 0x00e4000009087984 */ /* 0x000e280000000c00 */
[----:B------:R-:W3:Y:S01]  /*4170*/  LDS.128 R12, [R12+0xe400] ;  /* 0x00e400000c0c7984 */ /* 0x000ee20000000c00 */
[----:B------:R-:W-:Y:S05]  /*4180*/  @P3 BRA `(.L_x_13239) ;  /* 0x0000000400783947 */ /* 0x000fea0003800000 */
[----:B------:R-:W-:Y:S01]  /*4190*/  SHF.R.U32.HI R103, RZ, 0x10, R41 ;  /* 0x00000010ff677819 */ /* 0x000fe20000011629 */
[----:B---3--:R-:W-:Y:S01]  /*41a0*/  IMAD.U32 R104, R13, 0x10000, RZ ;  /* 0x000100000d687824 */ /* 0x008fe200078e00ff */
[----:B------:R-:W-:Y:S01]  /*41b0*/  SHF.R.U32.HI R100, RZ, 0x10, R37 ;  /* 0x00000010ff647819 */ /* 0x000fe20000011625 */
[----:B------:R-:W-:Y:S01]  /*41c0*/  IMAD.U32 R105, R15, 0x10000, RZ ;  /* 0x000100000f697824 */ /* 0x000fe200078e00ff */
[----:B------:R-:W-:Y:S02]  /*41d0*/  PRMT R109, R109, 0x5410, R103 ;  /* 0x000054106d6d7816 */ /* 0x000fe40000000067 */
[----:B------:R-:W-:Y:S02]  /*41e0*/  SHF.R.U32.HI R99, RZ, 0x10, R39 ;  /* 0x00000010ff637819 */ /* 0x000fe40000011627 */
[----:B------:R-:W-:Y:S01]  /*41f0*/  PRMT R106, R106, 0x5410, R100 ;  /* 0x000054106a6a7816 */ /* 0x000fe20000000064 */
[----:B------:R-:W-:Y:S01]  /*4200*/  IMAD.U32 R103, R109, 0x10000, RZ ;  /* 0x000100006d677824 */ /* 0x000fe200078e00ff */
[----:B------:R-:W-:-:S02]  /*4210*/  SHF.R.U32.HI R101, RZ, 0x10, R43 ;  /* 0x00000010ff657819 */ /* 0x000fc4000001162b */
[----:B------:R-:W-:Y:S01]  /*4220*/  PRMT R100, R108, 0x5410, R99 ;  /* 0x000054106c647816 */ /* 0x000fe20000000063 */
[----:B------:R-:W-:Y:S01]  /*4230*/  IMAD.U32 R99, R106, 0x10000, RZ ;  /* 0x000100006a637824 */ /* 0x000fe200078e00ff */
[----:B------:R-:W-:Y:S01]  /*4240*/  LOP3.LUT R102, R13, 0xffff0000, RZ, 0xc0, !PT ;  /* 0xffff00000d667812 */ /* 0x000fe200078ec0ff */
[----:B------:R-:W-:Y:S01]  /*4250*/  FMUL.FTZ R111, R104, R103 ;  /* 0x00000067686f7220 */ /* 0x000fe20000410000 */
[----:B------:R-:W-:Y:S01]  /*4260*/  LOP3.LUT R109, R109, 0xffff0000, RZ, 0xc0, !PT ;  /* 0xffff00006d6d7812 */ /* 0x000fe200078ec0ff */
[----:B------:R-:W-:Y:S01]  /*4270*/  IMAD.U32 R108, R100, 0x10000, RZ ;  /* 0x00010000646c7824 */ /* 0x000fe200078e00ff */
[----:B------:R-:W-:Y:S01]  /*4280*/  PRMT R107, R107, 0x5410, R101 ;  /* 0x000054106b6b7816 */ /* 0x000fe20000000065 */
[----:B------:R-:W-:Y:S01]  /*4290*/  FMUL.FTZ R101, R104, R99 ;  /* 0x0000006368657220 */ /* 0x000fe20000410000 */
[----:B------:R-:W-:Y:S01]  /*42a0*/  SHF.R.U64 R36, R36, 0x10, R37 ;  /* 0x0000001024247819 */ /* 0x000fe20000001225 */
[----:B------:R-:W-:Y:S01]  /*42b0*/  FMUL.FTZ R104, R102, R109 ;  /* 0x0000006d66687220 */ /* 0x000fe20000410000 */
[----:B------:R-:W-:-:S02]  /*42c0*/  LOP3.LUT R106, R106, 0xffff0000, RZ, 0xc0, !PT ;  /* 0xffff00006a6a7812 */ /* 0x000fc400078ec0ff */
[----:B0-----:R-:W-:Y:S02]  /*42d0*/  LOP3.LUT R37, R9, 0xffff0000, RZ, 0xc0, !PT ;  /* 0xffff000009257812 */ /* 0x001fe400078ec0ff */
[----:B------:R-:W-:Y:S01]  /*42e0*/  SHF.R.U64 R98, R38, 0x10, R39 ;  /* 0x0000001026627819 */ /* 0x000fe20000001227 */
[-C--:B------:R-:W-:Y:S01]  /*42f0*/  FMUL.FTZ R112, R102, R106.reuse ;  /* 0x0000006a66707220 */ /* 0x080fe20000410000 */
[----:B------:R-:W-:Y:S01]  /*4300*/  SHF.L.U32 R110, R107, 0x10, RZ ;  /* 0x000000106b6e7819 */ /* 0x000fe200000006ff */
[----:B------:R-:W-:Y:S01]  /*4310*/  FFMA.FTZ R102, R37, R106, -R104 ;  /* 0x0000006a25667223 */ /* 0x000fe20000010868 */
[----:B------:R-:W-:Y:S01]  /*4320*/  SHF.R.U64 R38, R40, 0x10, R41 ;  /* 0x0000001028267819 */ /* 0x000fe20000001229 */
[----:B------:R-:W-:Y:S01]  /*4330*/  IMAD.U32 R40, R9, 0x10000, RZ ;  /* 0x0001000009287824 */ /* 0x000fe200078e00ff */
[----:B------:R-:W-:Y:S01]  /*4340*/  PRMT R36, R93, 0x5432, R36 ;  /* 0x000054325d247816 */ /* 0x000fe20000000024 */
[----:B------:R-:W-:Y:S01]  /*4350*/  IMAD.U32 R41, R11, 0x10000, RZ ;  /* 0x000100000b297824 */ /* 0x000fe200078e00ff */
[----:B------:R-:W-:Y:S01]  /*4360*/  PRMT R38, R92, 0x5432, R38 ;  /* 0x000054325c267816 */ /* 0x000fe20000000026 */
[----:B------:R-:W-:Y:S01]  /*4370*/  FMUL.FTZ R106, R105, R110 ;  /* 0x0000006e696a7220 */ /* 0x000fe20000410000 */
[C---:B------:R-:W-:Y:S01]  /*4380*/  FFMA.FTZ R99, R40.reuse, R99, -R111 ;  /* 0x0000006328637223 */ /* 0x040fe2000001086f */
[----:B------:R-:W-:Y:S01]  /*4390*/  LOP3.LUT R15, R15, 0xffff0000, RZ, 0xc0, !PT ;  /* 0xffff00000f0f7812 */ /* 0x000fe200078ec0ff */
[----:B------:R-:W-:Y:S01]  /*43a0*/  FFMA.FTZ R40, R40, R103, R101 ;  /* 0x0000006728287223 */ /* 0x000fe20000010065 */
[----:B------:R-:W-:Y:S01]  /*43b0*/  LOP3.LUT R104, R107, 0xffff0000, RZ, 0xc0, !PT ;  /* 0xffff00006b687812 */ /* 0x000fe200078ec0ff */
[-C--:B------:R-:W-:Y:S01]  /*43c0*/  FMUL.FTZ R105, R105, R108.reuse ;  /* 0x0000006c69697220 */ /* 0x080fe20000410000 */
[----:B------:R-:W-:Y:S01]  /*43d0*/  LOP3.LUT R100, R100, 0xffff0000, RZ, 0xc0, !PT ;  /* 0xffff000064647812 */ /* 0x000fe200078ec0ff */
[----:B------:R-:W-:Y:S01]  /*43e0*/  FFMA.FTZ R101, R41, R108, -R106 ;  /* 0x0000006c29657223 */ /* 0x000fe2000001086a */
[----:B------:R-:W-:Y:S01]  /*43f0*/  SHF.L.U32 R13, R12, 0x10, RZ ;  /* 0x000000100c0d7819 */ /* 0x000fe200000006ff */
[----:B------:R-:W-:Y:S01]  /*4400*/  IMAD.U32 R108, R38, 0x10000, RZ ;  /* 0x00010000266c7824 */ /* 0x000fe200078e00ff */
[----:B------:R-:W-:Y:S01]  /*4410*/  SHF.R.U64 R42, R42, 0x10, R43 ;  /* 0x000000102a2a7819 */ /* 0x000fe2000000122b */
[----:B------:R-:W-:Y:S01]  /*4420*/  IMAD.U32 R106, R36, 0x10000, RZ ;  /* 0x00010000246a7824 */ /* 0x000fe200078e00ff */
[----:B------:R-:W-:Y:S01]  /*4430*/  LOP3.LUT R11, R11, 0xffff0000, RZ, 0xc0, !PT ;  /* 0xffff00000b0b7812 */ /* 0x000fe200078ec0ff */
[----:B------:R-:W-:Y:S01]  /*4440*/  FFMA.FTZ R37, R37, R109, R112 ;  /* 0x0000006d25257223 */ /* 0x000fe20000010070 */
[----:B------:R-:W-:Y:S01]  /*4450*/  FFMA.FTZ R41, R41, R110, R105 ;  /* 0x0000006e29297223 */ /* 0x000fe20000010069 */
[C---:B------:R-:W-:Y:S01]  /*4460*/  FMUL.FTZ R110, R15.reuse, R104 ;  /* 0x000000680f6e7220 */ /* 0x040fe20000410000 */
[----:B------:R-:W-:Y:S01]  /*4470*/  FMUL.FTZ R112, R15, R100 ;  /* 0x000000640f707220 */ /* 0x000fe20000410000 */
[----:B------:R-:W-:Y:S01]  /*4480*/  LOP3.LUT R103, R38, 0xffff0000, RZ, 0xc0, !PT ;  /* 0xffff000026677812 */ /* 0x000fe200078ec0ff */
[----:B------:R-:W-:-:S02]  /*4490*/  IMAD.U32 R9, R8, 0x10000, RZ ;  /* 0x0001000008097824 */ /* 0x000fc400078e00ff */
[C---:B------:R-:W-:Y:S01]  /*44a0*/  FMUL.FTZ R38, R13.reuse, R108 ;  /* 0x0000006c0d267220 */ /* 0x040fe20000410000 */
[----:B------:R-:W-:Y:S01]  /*44b0*/  LOP3.LUT R12, R12, 0xffff0000, RZ, 0xc0, !PT ;  /* 0xffff00000c0c7812 */ /* 0x000fe200078ec0ff */
[----:B------:R-:W-:Y:S01]  /*44c0*/  FMUL.FTZ R13, R13, R106 ;  /* 0x0000006a0d0d7220 */ /* 0x000fe20000410000 */
[----:B------:R-:W-:Y:S01]  /*44d0*/  PRMT R42, R90, 0x5432, R42 ;  /* 0x000054325a2a7816 */ /* 0x000fe2000000002a */
[C---:B------:R-:W-:Y:S01]  /*44e0*/  FFMA.FTZ R100, R11.reuse, R100, -R110 ;  /* 0x000000640b647223 */ /* 0x040fe2000001086e */
[----:B------:R-:W-:Y:S01]  /*44f0*/  LOP3.LUT R15, R36, 0xffff0000, RZ, 0xc0, !PT ;  /* 0xffff0000240f7812 */ /* 0x000fe200078ec0ff */
[----:B------:R-:W-:Y:S01]  /*4500*/  FFMA.FTZ R36, R11, R104, R112 ;  /* 0x000000680b247223 */ /* 0x000fe20000010070 */
[----:B------:R-:W-:Y:S01]  /*4510*/  PRMT R98, R91, 0x5432, R98 ;  /* 0x000054325b627816 */ /* 0x000fe20000000062 */
[C---:B------:R-:W-:Y:S01]  /*4520*/  FFMA.FTZ R11, R9.reuse, R106, -R38 ;  /* 0x0000006a090b7223 */ /* 0x040fe20000010826 */
[C---:B------:R-:W-:Y:S01]  /*4530*/  IMAD.U32 R39, R10.reuse, 0x10000, RZ ;  /* 0x000100000a277824 */ /* 0x040fe200078e00ff */
[----:B------:R-:W-:Y:S01]  /*4540*/  LOP3.LUT R43, R10, 0xffff0000, RZ, 0xc0, !PT ;  /* 0xffff00000a2b7812 */ /* 0x000fe200078ec0ff */
[----:B------:R-:W-:Y:S01]  /*4550*/  FFMA.FTZ R9, R9, R108, R13 ;  /* 0x0000006c09097223 */ /* 0x000fe2000001000d */
        /* <DEDUP_REMOVED lines=31> */
[----:B------:R-:W-:Y:S01]  /*4750*/  MOV R9, R99 ;  /* 0x0000006300097202 */ /* 0x000fe20000000f00 */
[----:B------:R-:W-:-:S07]  /*4760*/  IMAD.MOV.U32 R15, RZ, RZ, R36 ;  /* 0x000000ffff0f7224 */ /* 0x000fce00078e0024 */
.L_x_13239:
[----:B------:R-:W-:Y:S05]  /*4770*/  BSYNC B2 ;  /* 0x0000000000027941 */ /* 0x000fea0003800000 */
.L_x_13238:
[----:B------:R-:W-:Y:S01]  /*4780*/  ISETP.GE.AND P4, PT, R86, R87, PT ;  /* 0x000000575600720c */ /* 0x000fe20003f86270 */
[----:B0-----:R0:W-:-:S12]  /*4790*/  ST.E.128 desc[UR42][R80.64], R8 ;  /* 0x0000000850007985 */ /* 0x0011d8000c101d2a */
[----:B------:R-:W-:-:S05]  /*47a0*/  @!P4 IMAD.WIDE R82, R86, 0x2, R82 ;  /* 0x000000025652c825 */ /* 0x000fca00078e0252 */
[----:B---3--:R0:W-:Y:S02]  /*47b0*/  @!P4 ST.E.128 desc[UR42][R82.64], R12 ;  /* 0x0000000c5200c985 */ /* 0x0081e4000c101d2a */
.L_x_13237:
[----:B------:R-:W-:Y:S05]  /*47c0*/  BSYNC B1 ;  /* 0x0000000000017941 */ /* 0x000fea0003800000 */
.L_x_13236:
[----:B------:R-:W-:-:S03]  /*47d0*/  UMOV UR4, 0xffffffff ;  /* 0xffffffff00047882 */ /* 0x000fc60000000000 */
[----:B------:R-:W-:Y:S05]  /*47e0*/  BRA.DIV UR4, `(.L_x_13240) ;  /* 0x0000011a048c7947 */ /* 0x000fea000b800000 */
[----:B-1----:R-:W1:Y:S04]  /*47f0*/  SHFL.IDX PT, R85, R85, 0x1, 0x1c1f ;  /* 0x003c1f0055557f89 */ /* 0x002e6800000e0000 */
[----:B------:R-:W0:Y:S02]  /*4800*/  SHFL.IDX PT, R84, R84, 0x1, 0x1c1f ;  /* 0x003c1f0054547f89 */ /* 0x000e2400000e0000 */
.L_x_13455:
[----:B0-----:R-:W-:-:S05]  /*4810*/  VIADD R8, R152, 0x60 ;  /* 0x0000006098087836 */ /* 0x001fca0000000000 */
[----:B------:R-:W-:-:S13]  /*4820*/  ISETP.GE.OR P4, PT, R8, R78, P1 ;  /* 0x0000004e0800720c */ /* 0x000fda0000f86670 */
[----:B------:R-:W-:Y:S05]  /*4830*/  @P4 BRA `(.L_x_13223) ;  /* 0x0000000c00144947 */ /* 0x000fea0003800000 */
[----:B------:R-:W5:Y:S01]  /*4840*/  LDL R9, [R1+0x20] ;  /* 0x0000200001097983 */ /* 0x000f620000100800 */
[----:B------:R-:W-:Y:S01]  /*4850*/  SEL R89, R60, R89, !P0 ;  /* 0x000000593c597207 */ /* 0x000fe20004000000 */
[----:B------:R-:W-:Y:S01]  /*4860*/  VIADD R10, R152, 0x60 ;  /* 0x00000060980a7836 */ /* 0x000fe20000000000 */
[----:B------:R-:W-:Y:S01]  /*4870*/  LEA R36, P4, R6, R84, 0x1 ;  /* 0x0000005406247211 */ /* 0x000fe200078808ff */
[----:B------:R-:W-:Y:S01]  /*4880*/  VIADD R11, R152, 0x60 ;  /* 0x00000060980b7836 */ /* 0x000fe20000000000 */
[----:B------:R-:W-:Y:S01]  /*4890*/  SHF.R.S32.HI R8, RZ, 0x1f, R89 ;  /* 0x0000001fff087819 */ /* 0x000fe20000011459 */
[----:B------:R-:W-:Y:S01]  /*48a0*/  BSSY B1, `(.L_x_13241) ;  /* 0x0000071000017945 */ /* 0x000fe20003800000 */
[----:B------:R-:W-:Y:S01]  /*48b0*/  SHF.L.U32 R10, R10, 0x6, RZ ;  /* 0x000000060a0a7819 */ /* 0x000fe200000006ff */
[----:B------:R-:W-:Y:S01]  /*48c0*/  IMAD.SHL.U32 R11, R11, 0x40, RZ ;  /* 0x000000400b0b7824 */ /* 0x000fe200078e00ff */
[----:B------:R-:W-:Y:S02]  /*48d0*/  LEA.HI R8, R8, R89, RZ, 0x4 ;  /* 0x0000005908087211 */ /* 0x000fe400078f20ff */
[----:B------:R-:W-:-:S02]  /*48e0*/  LOP3.LUT R10, R10, 0x1c0, RZ, 0xc0, !PT ;  /* 0x000001c00a0a7812 */ /* 0x000fc400078ec0ff */
[----:B------:R-:W-:Y:S02]  /*48f0*/  LEA.HI.SX32 R8, R8, R7, 0x1c ;  /* 0x0000000708087211 */ /* 0x000fe400078fe2ff */
[----:B------:R-:W-:Y:S02]  /*4900*/  LOP3.LUT R11, R11, 0x1c0, RZ, 0xc0, !PT ;  /* 0x000001c00b0b7812 */ /* 0x000fe400078ec0ff */
[----:B------:R-:W-:Y:S01]  /*4910*/  SHF.R.U32.HI R10, RZ, 0x3, R10 ;  /* 0x00000003ff0a7819 */ /* 0x000fe2000001160a */
[----:B------:R-:W-:Y:S01]  /*4920*/  IMAD.SHL.U32 R38, R8, 0x8, RZ ;  /* 0x0000000808267824 */ /* 0x000fe200078e00ff */
[----:B-1----:R-:W-:-:S04]  /*4930*/  LEA.HI.X R37, R6, R85, R4, 0x1, P4 ;  /* 0x0000005506257211 */ /* 0x002fc800020f0c04 */
[----:B------:R-:W-:-:S04]  /*4940*/  LOP3.LUT R8, R11, 0x38, R38, 0xf8, !PT ;  /* 0x000000380b087812 */ /* 0x000fc800078ef826 */
[----:B------:R-:W-:-:S05]  /*4950*/  LOP3.LUT R8, R8, R10, RZ, 0x3c, !PT ;  /* 0x0000000a08087212 */ /* 0x000fca00078e3cff */
[----:B-----5:R-:W-:Y:S02]  /*4960*/  IMAD.IADD R8, R9, 0x1, R8 ;  /* 0x0000000109087824 */ /* 0x020fe400078e0208 */
[C---:B------:R-:W-:Y:S02]  /*4970*/  IMAD R9, R19.reuse, 0x2000, R0 ;  /* 0x0000200013097824 */ /* 0x040fe400078e0200 */
[----:B------:R-:W-:-:S03]  /*4980*/  IMAD R11, R19, 0x2000, R8 ;  /* 0x00002000130b7824 */ /* 0x000fc600078e0208 */
[----:B------:R-:W-:Y:S01]  /*4990*/  LEA R9, R9, R18, 0x1 ;  /* 0x0000001209097211 */ /* 0x000fe200078e08ff */
[----:B------:R-:W-:-:S05]  /*49a0*/  IMAD R12, R11, 0x2, R18 ;  /* 0x000000020b0c7824 */ /* 0x000fca00078e0212 */
[----:B------:R-:W0:Y:S04]  /*49b0*/  LDS.128 R8, [R9+0xe400] ;  /* 0x00e4000009087984 */ /* 0x000e280000000c00 */
[----:B------:R-:W1:Y:S01]  /*49c0*/  LDS.128 R12, [R12+0xe400] ;  /* 0x00e400000c0c7984 */ /* 0x000e620000000c00 */
[----:B------:R-:W-:Y:S05]  /*49d0*/  @P3 BRA `(.L_x_13242) ;  /* 0x0000000400743947 */ /* 0x000fea0003800000 */
[--C-:B------:R-:W-:Y:S01]  /*49e0*/  SHF.R.U64 R81, R48, 0x10, R49.reuse ;  /* 0x0000001030517819 */ /* 0x100fe20000001231 */
[----:B-1----:R-:W-:Y:S01]  /*49f0*/  IMAD.U32 R42, R13, 0x10000, RZ ;  /* 0x000100000d2a7824 */ /* 0x002fe200078e00ff */
[----:B------:R-:W-:Y:S01]  /*4a00*/  SHF.R.U32.HI R48, RZ, 0x10, R49 ;  /* 0x00000010ff307819 */ /* 0x000fe20000011631 */
[----:B0-----:R-:W-:Y:S01]  /*4a10*/  IMAD.U32 R41, R9, 0x10000, RZ ;  /* 0x0001000009297824 */ /* 0x001fe200078e00ff */
[----:B------:R-:W-:Y:S01]  /*4a20*/  SHF.R.U32.HI R86, RZ, 0x10, R45 ;  /* 0x00000010ff567819 */ /* 0x000fe2000001162d */
[----:B------:R-:W-:Y:S01]  /*4a30*/  IMAD.U32 R39, R8, 0x10000, RZ ;  /* 0x0001000008277824 */ /* 0x000fe200078e00ff */
[----:B------:R-:W-:Y:S02]  /*4a40*/  PRMT R97, R97, 0x5410, R48 ;  /* 0x0000541061617816 */ /* 0x000fe40000000030 */
[----:B------:R-:W-:Y:S02]  /*4a50*/  PRMT R93, R93, 0x5410, R86 ;  /* 0x000054105d5d7816 */ /* 0x000fe40000000056 */
[--C-:B---3--:R-:W-:Y:S01]  /*4a60*/  SHF.R.U64 R83, R46, 0x10, R47.reuse ;  /* 0x000000102e537819 */ /* 0x108fe2000000122f */
[----:B------:R-:W-:Y:S01]  /*4a70*/  IMAD.U32 R48, R97, 0x10000, RZ ;  /* 0x0001000061307824 */ /* 0x000fe200078e00ff */
[----:B----4-:R-:W-:Y:S01]  /*4a80*/  SHF.R.U32.HI R82, RZ, 0x10, R47 ;  /* 0x00000010ff527819 */ /* 0x010fe2000001162f */
[----:B------:R-:W-:Y:S01]  /*4a90*/  IMAD.U32 R47, R15, 0x10000, RZ ;  /* 0x000100000f2f7824 */ /* 0x000fe200078e00ff */
[----:B------:R-:W-:-:S02]  /*4aa0*/  SHF.R.U32.HI R80, RZ, 0x10, R51 ;  /* 0x00000010ff507819 */ /* 0x000fc40000011633 */
[----:B------:R-:W-:Y:S01]  /*4ab0*/  LOP3.LUT R43, R15, 0xffff0000, RZ, 0xc0, !PT ;  /* 0xffff00000f2b7812 */ /* 0x000fe200078ec0ff */
[----:B------:R-:W-:Y:S01]  /*4ac0*/  IMAD.U32 R15, R93, 0x10000, RZ ;  /* 0x000100005d0f7824 */ /* 0x000fe200078e00ff */
[----:B------:R-:W-:Y:S01]  /*4ad0*/  SHF.R.U64 R49, R50, 0x10, R51 ;  /* 0x0000001032317819 */ /* 0x000fe20000001233 */
[CC--:B------:R-:W-:Y:S01]  /*4ae0*/  FMUL.FTZ R50, R42.reuse, R48.reuse ;  /* 0x000000302a327220 */ /* 0x0c0fe20000410000 */
[----:B------:R-:W-:Y:S01]  /*4af0*/  PRMT R95, R95, 0x5410, R80 ;  /* 0x000054105f5f7816 */ /* 0x000fe20000000050 */
[-C--:B------:R-:W-:Y:S01]  /*4b00*/  FMUL.FTZ R42, R42, R15.reuse ;  /* 0x0000000f2a2a7220 */ /* 0x080fe20000410000 */
[----:B------:R-:W-:Y:S01]  /*4b10*/  PRMT R91, R91, 0x5410, R82 ;  /* 0x000054105b5b7816 */ /* 0x000fe20000000052 */
[----:B------:R-:W-:Y:S01]  /*4b20*/  FFMA.FTZ R15, R41, R15, -R50 ;  /* 0x0000000f290f7223 */ /* 0x000fe20000010832 */
[----:B------:R-:W-:Y:S01]  /*4b30*/  LOP3.LUT R46, R13, 0xffff0000, RZ, 0xc0, !PT ;  /* 0xffff00000d2e7812 */ /* 0x000fe200078ec0ff */
[----:B------:R-:W-:Y:S01]  /*4b40*/  IMAD.U32 R50, R95, 0x10000, RZ ;  /* 0x000100005f327824 */ /* 0x000fe200078e00ff */
[----:B------:R-:W-:Y:S01]  /*4b50*/  LOP3.LUT R97, R97, 0xffff0000, RZ, 0xc0, !PT ;  /* 0xffff000061617812 */ /* 0x000fe200078ec0ff */
[----:B------:R-:W-:Y:S01]  /*4b60*/  FFMA.FTZ R41, R41, R48, R42 ;  /* 0x0000003029297223 */ /* 0x000fe2000001002a */
[----:B------:R-:W-:Y:S01]  /*4b70*/  LOP3.LUT R93, R93, 0xffff0000, RZ, 0xc0, !PT ;  /* 0xffff00005d5d7812 */ /* 0x000fe200078ec0ff */
[----:B------:R-:W-:Y:S01]  /*4b80*/  IMAD.U32 R48, R91, 0x10000, RZ ;  /* 0x000100005b307824 */ /* 0x000fe200078e00ff */
[----:B------:R-:W-:Y:S01]  /*4b90*/  SHF.R.U64 R89, R44, 0x10, R45 ;  /* 0x000000102c597819 */ /* 0x000fe2000000122d */
[----:B------:R-:W-:Y:S01]  /*4ba0*/  IMAD.U32 R45, R11, 0x10000, RZ ;  /* 0x000100000b2d7824 */ /* 0x000fe200078e00ff */
[----:B------:R-:W-:Y:S01]  /*4bb0*/  PRMT R94, R94, 0x5410, R49 ;  /* 0x000054105e5e7816 */ /* 0x000fe20000000031 */
[C---:B------:R-:W-:Y:S01]  /*4bc0*/  FMUL.FTZ R49, R46.reuse, R97 ;  /* 0x000000612e317220 */ /* 0x040fe20000410000 */
[----:B------:R-:W-:Y:S01]  /*4bd0*/  LOP3.LUT R44, R9, 0xffff0000, RZ, 0xc0, !PT ;  /* 0xffff0000092c7812 */ /* 0x000fe200078ec0ff */
[----:B------:R-:W-:Y:S01]  /*4be0*/  FMUL.FTZ R51, R46, R93 ;  /* 0x0000005d2e337220 */ /* 0x000fe20000410000 */
[C---:B------:R-:W-:Y:S01]  /*4bf0*/  FMUL.FTZ R46, R47.reuse, R50 ;  /* 0x000000322f2e7220 */ /* 0x040fe20000410000 */
[----:B------:R-:W-:Y:S01]  /*4c00*/  PRMT R96, R96, 0x5410, R81 ;  /* 0x0000541060607816 */ /* 0x000fe20000000051 */
[-C--:B------:R-:W-:Y:S01]  /*4c10*/  FMUL.FTZ R47, R47, R48.reuse ;  /* 0x000000302f2f7220 */ /* 0x080fe20000410000 */
[----:B------:R-:W-:Y:S01]  /*4c20*/  LOP3.LUT R95, R95, 0xffff0000, RZ, 0xc0, !PT ;  /* 0xffff00005f5f7812 */ /* 0x000fe200078ec0ff */
[----:B------:R-:W-:Y:S01]  /*4c30*/  FFMA.FTZ R80, R44, R97, R51 ;  /* 0x000000612c507223 */ /* 0x000fe20000010033 */
[----:B------:R-:W-:Y:S01]  /*4c40*/  PRMT R92, R92, 0x5410, R89 ;  /* 0x000054105c5c7816 */ /* 0x000fe20000000059 */
[----:B------:R-:W-:Y:S01]  /*4c50*/  FFMA.FTZ R42, R44, R93, -R49 ;  /* 0x0000005d2c2a7223 */ /* 0x000fe20000010831 */
[----:B------:R-:W-:Y:S01]  /*4c60*/  LOP3.LUT R40, R11, 0xffff0000, RZ, 0xc0, !PT ;  /* 0xffff00000b287812 */ /* 0x000fe200078ec0ff */
[----:B------:R-:W-:Y:S01]  /*4c70*/  FFMA.FTZ R51, R45, R48, -R46 ;  /* 0x000000302d337223 */ /* 0x000fe2000001082e */
[----:B------:R-:W-:Y:S01]  /*4c80*/  LOP3.LUT R91, R91, 0xffff0000, RZ, 0xc0, !PT ;  /* 0xffff00005b5b7812 */ /* 0x000fe200078ec0ff */
[----:B------:R-:W-:Y:S01]  /*4c90*/  FFMA.FTZ R50, R45, R50, R47 ;  /* 0x000000322d327223 */ /* 0x000fe2000001002f */
[----:B------:R-:W-:-:S02]  /*4ca0*/  IMAD.U32 R13, R12, 0x10000, RZ ;  /* 0x000100000c0d7824 */ /* 0x000fc400078e00ff */
[C---:B------:R-:W-:Y:S01]  /*4cb0*/  FMUL.FTZ R45, R43.reuse, R95 ;  /* 0x0000005f2b2d7220 */ /* 0x040fe20000410000 */
[----:B------:R-:W-:Y:S01]  /*4cc0*/  SHF.L.U32 R44, R92, 0x10, RZ ;  /* 0x000000105c2c7819 */ /* 0x000fe200000006ff */
[----:B------:R-:W-:Y:S02]  /*4cd0*/  IMAD.U32 R46, R96, 0x10000, RZ ;  /* 0x00010000602e7824 */ /* 0x000fe400078e00ff */
[-C--:B------:R-:W-:Y:S01]  /*4ce0*/  FMUL.FTZ R47, R43, R91.reuse ;  /* 0x0000005b2b2f7220 */ /* 0x080fe20000410000 */
[----:B------:R-:W-:Y:S01]  /*4cf0*/  FFMA.FTZ R82, R40, R91, -R45 ;  /* 0x0000005b28527223 */ /* 0x000fe2000001082d */
[----:B------:R-:W-:Y:S01]  /*4d00*/  LOP3.LUT R12, R12, 0xffff0000, RZ, 0xc0, !PT ;  /* 0xffff00000c0c7812 */ /* 0x000fe200078ec0ff */
[C---:B------:R-:W-:Y:S01]  /*4d10*/  FMUL.FTZ R48, R13.reuse, R46 ;  /* 0x0000002e0d307220 */ /* 0x040fe20000410000 */
[----:B------:R-:W-:Y:S01]  /*4d20*/  LOP3.LUT R45, R96, 0xffff0000, RZ, 0xc0, !PT ;  /* 0xffff0000602d7812 */ /* 0x000fe200078ec0ff */
[-C--:B------:R-:W-:Y:S01]  /*4d30*/  FMUL.FTZ R13, R13, R44.reuse ;  /* 0x0000002c0d0d7220 */ /* 0x080fe20000410000 */
[----:B------:R-:W-:Y:S01]  /*4d40*/  LOP3.LUT R43, R92, 0xffff0000, RZ, 0xc0, !PT ;  /* 0xffff00005c2b7812 */ /* 0x000fe200078ec0ff */
[C---:B------:R-:W-:Y:S01]  /*4d50*/  FFMA.FTZ R48, R39.reuse, R44, -R48 ;  /* 0x0000002c27307223 */ /* 0x040fe20000010830 */
[----:B------:R-:W-:Y:S01]  /*4d60*/  PRMT R90, R90, 0x5410, R83 ;  /* 0x000054105a5a7816 */ /* 0x000fe20000000053 */
[----:B------:R-:W-:Y:S01]  /*4d70*/  FFMA.FTZ R95, R40, R95, R47 ;  /* 0x0000005f285f7223 */ /* 0x000fe2000001002f */
[C---:B------:R-:W-:Y:S01]  /*4d80*/  SHF.L.U32 R9, R10.reuse, 0x10, RZ ;  /* 0x000000100a097819 */ /* 0x040fe200000006ff */
        /* <DEDUP_REMOVED lines=14> */
[C---:B------:R-:W-:Y:S01]  /*4e70*/  FFMA.FTZ R40, R9.reuse, R12, -R40 ;  /* 0x0000000c09287223 */ /* 0x040fe20000010828 */
[C---:B------:R-:W-:Y:S01]  /*4e80*/  FMUL.FTZ R44, R14.reuse, R94 ;  /* 0x0000005e0e2c7220 */ /* 0x040fe20000410000 */
[----:B------:R-:W-:Y:S01]  /*4e90*/  FFMA.FTZ R10, R9, R13, R10 ;  /* 0x0000000d090a7223 */ /* 0x000fe2000001000a */
[-C--:B------:R-:W-:Y:S01]  /*4ea0*/  FMUL.FTZ R43, R14, R90.reuse ;  /* 0x0000005a0e2b7220 */ /* 0x080fe20000410000 */
[----:B------:R-:W-:Y:S01]  /*4eb0*/  FFMA.FTZ R8, R8, R45, R49 ;  /* 0x0000002d08087223 */ /* 0x000fe20000010031 */
[C---:B------:R-:W-:Y:S01]  /*4ec0*/  FFMA.FTZ R9, R11.reuse, R90, -R44 ;  /* 0x0000005a0b097223 */ /* 0x040fe2000001082c */
        /* <DEDUP_REMOVED lines=14> */
.L_x_13242:
[----:B------:R-:W-:Y:S05]  /*4fb0*/  BSYNC B1 ;  /* 0x0000000000017941 */ /* 0x000fea0003800000 */
.L_x_13241:
[----:B------:R-:W-:Y:S01]  /*4fc0*/  ISETP.GE.AND P3, PT, R38, R87, PT ;  /* 0x000000572600720c */ /* 0x000fe20003f66270 */
[----:B0-----:R0:W-:Y:S02]  /*4fd0*/  ST.E.128 desc[UR42][R36.64], R8 ;  /* 0x0000000824007985 */ /* 0x0011e4000c101d2a */
[----:B0-----:R-:W-:Y:S02]  /*4fe0*/  IMAD.MOV.U32 R8, RZ, RZ, R84 ;  /* 0x000000ffff087224 */ /* 0x001fe400078e0054 */
[----:B------:R-:W-:-:S08]  /*4ff0*/  IMAD.MOV.U32 R9, RZ, RZ, R85 ;  /* 0x000000ffff097224 */ /* 0x000fd000078e0055 */
[----:B------:R-:W-:Y:S05]  /*5000*/  @P3 BRA `(.L_x_13223) ;  /* 0x0000000400203947 */ /* 0x000fea0003800000 */
[----:B------:R-:W-:-:S05]  /*5010*/  IMAD.WIDE R8, R38, 0x2, R8 ;  /* 0x0000000226087825 */ /* 0x000fca00078e0208 */
[----:B-1----:R0:W-:Y:S01]  /*5020*/  ST.E.128 desc[UR42][R8.64], R12 ;  /* 0x0000000c08007985 */ /* 0x0021e2000c101d2a */
[----:B------:R-:W-:Y:S05]  /*5030*/  BRA `(.L_x_13223) ;  /* 0x0000000400147947 */ /* 0x000fea0003800000 */
.L_x_13204:
[----:B------:R-:W-:-:S06]  /*5040*/  UISETP.NE.AND UP0, UPT, UR39, 0x3, UPT ;  /* 0x000000032700788c */ /* 0x000fcc000bf05270 */
[----:B------:R-:W-:-:S13]  /*5050*/  PLOP3.LUT P5, PT, PT, PT, UP0, 0x80, 0x0 ;  /* 0x000000000000781c */ /* 0x000fda0003faf008 */
[----:B------:R-:W-:Y:S05]  /*5060*/  @!P5 BRA `(.L_x_13243) ;  /* 0x000000000004d947 */ /* 0x000fea0003800000 */
[----:B------:R-:W-:Y:S01]  /*5070*/  BPT.TRAP 0x1 ;  /* 0x000000040000795c */ /* 0x000fe20000300000 */
.L_x_13243:
[----:B------:R-:W-:Y:S01]  /*5080*/  IMAD R71, R19, 0x8, R18 ;  /* 0x0000000813477824 */ /* 0x000fe200078e0212 */
[----:B------:R-:W-:Y:S01]  /*5090*/  SHF.L.U32 R79, R154, 0x1f, RZ ;  /* 0x0000001f9a4f7819 */ /* 0x000fe200000006ff */
[----:B------:R-:W-:Y:S01]  /*50a0*/  BSSY B1, `(.L_x_13244) ;  /* 0x0000004000017945 */ /* 0x000fe20003800000 */
[----:B------:R-:W-:Y:S02]  /*50b0*/  SHF.R.S32.HI R76, RZ, 0x1f, R75 ;  /* 0x0000001fff4c7819 */ /* 0x000fe4000001144b */
[----:B------:R-:W0:Y:S02]  /*50c0*/  SYNCS.PHASECHK.TRANS64.TRYWAIT P3, [R71+URZ+0x16890], R79 ;  /* 0x0168904f470075a7 */ /* 0x000e24000806017f */
[----:B0-----:R-:W-:Y:S05]  /*50d0*/  @!P3 BRA `(.L_x_13245) ;  /* 0x00000110009cb947 */ /* 0x001fea0003800000 */
.L_x_13456:
[----:B------:R-:W-:Y:S05]  /*50e0*/  BSYNC B1 ;  /* 0x0000000000017941 */ /* 0x000fea0003800000 */
.L_x_13244:
        /* <DEDUP_REMOVED lines=27> */
.L_x_13460:
[----:B------:R-:W-:Y:S04]  /*52a0*/  BSSY B1, `(.L_x_13247) ;  /* 0x000000d000017945 */ /* 0x000fe80003800000 */
[----:B------:R-:W-:Y:S05]  /*52b0*/  @!P3 BRA `(.L_x_13248) ;  /* 0x00000000002cb947 */ /* 0x000fea0003800000 */
[----:B------:R-:W-:Y:S02]  /*52c0*/  ULDC UR4, c[0x0][0x2f4] ;  /* 0x0000bd0000047ab9 */ /* 0x000fe40000000800 */
[----:B------:R-:W-:-:S13]  /*52d0*/  ISETP.GE.AND P3, PT, R16, UR4, PT ;  /* 0x0000000410007c0c */ /* 0x000fda000bf66270 */
[----:B---3--:R-:W-:-:S04]  /*52e0*/  @!P3 LEA R14, P4, R16, R37, 0x1 ;  /* 0x00000025100eb211 */ /* 0x008fc800078808ff */
[----:B--2---:R-:W-:Y:S02]  /*52f0*/  @!P3 LEA.HI.X R15, R16, R9, R17, 0x1, P4 ;  /* 0x00000009100fb211 */ /* 0x004fe400020f0c11 */
[----:B------:R-:W-:-:S13]  /*5300*/  ISETP.GE.AND P4, PT, R2, UR4, PT ;  /* 0x0000000402007c0c */ /* 0x000fda000bf86270 */
[----:B------:R-:W-:-:S04]  /*5310*/  @!P4 LEA R12, P6, R2, R37, 0x1 ;  /* 0x00000025020cc211 */ /* 0x000fc800078c08ff */
[----:B------:R-:W-:Y:S02]  /*5320*/  @!P4 LEA.HI.X R13, R2, R9, R153, 0x1, P6 ;  /* 0x00000009020dc211 */ /* 0x000fe400030f0c99 */
[----:B------:R-:W2:Y:S04]  /*5330*/  @!P3 LDS.128 R8, [R73+0xe000] ;  /* 0x00e000004908b984 */ /* 0x000ea80000000c00 */
[----:B--2---:R-:W-:Y:S04]  /*5340*/  @!P3 ST.E.128 desc[UR42][R14.64], R8 ;  /* 0x000000080e00b985 */ /* 0x004fe8000c101d2a */
[----:B------:R-:W2:Y:S04]  /*5350*/  @!P4 LDS.128 R8, [R72+0xe000] ;  /* 0x00e000004808c984 */ /* 0x000ea80000000c00 */
[----:B--2---:R4:W-:Y:S02]  /*5360*/  @!P4 ST.E.128 desc[UR42][R12.64], R8 ;  /* 0x000000080c00c985 */ /* 0x0049e4000c101d2a */
.L_x_13248:
[----:B------:R-:W-:Y:S05]  /*5370*/  BSYNC B1 ;  /* 0x0000000000017941 */ /* 0x000fea0003800000 */
.L_x_13247:
[----:B------:R-:W-:-:S03]  /*5380*/  UMOV UR4, 0xffffffff ;  /* 0xffffffff00047882 */ /* 0x000fc60000000000 */
[----:B------:R-:W-:Y:S05]  /*5390*/  BRA.DIV UR4, `(.L_x_13249) ;  /* 0x00000112044c7947 */ /* 0x000fea000b800000 */
[----:B--2-4-:R2:W4:Y:S04]  /*53a0*/  SHFL.IDX PT, R9, R38, 0x1, 0x1c1f ;  /* 0x003c1f0026097f89 */ /* 0x01452800000e0000 */
[----:B---3--:R2:W3:Y:S02]  /*53b0*/  SHFL.IDX PT, R37, R36, 0x1, 0x1c1f ;  /* 0x003c1f0024257f89 */ /* 0x0084e400000e0000 */
.L_x_13464:
[----:B------:R-:W-:-:S13]  /*53c0*/  ISETP.GE.AND P3, PT, R39, 0x61, PT ;  /* 0x000000612700780c */ /* 0x000fda0003f66270 */
[----:B------:R-:W-:Y:S05]  /*53d0*/  @!P3 BRA `(.L_x_13223) ;  /* 0x00000000002cb947 */ /* 0x000fea0003800000 */
[----:B------:R-:W-:Y:S02]  /*53e0*/  ULDC UR4, c[0x0][0x2f4] ;  /* 0x0000bd0000047ab9 */ /* 0x000fe40000000800 */
[----:B------:R-:W-:-:S13]  /*53f0*/  ISETP.GE.AND P3, PT, R16, UR4, PT ;  /* 0x0000000410007c0c */ /* 0x000fda000bf66270 */
[----:B---3--:R-:W-:-:S04]  /*5400*/  @!P3 LEA R14, P4, R16, R37, 0x1 ;  /* 0x00000025100eb211 */ /* 0x008fc800078808ff */
[----:B----4-:R-:W-:Y:S02]  /*5410*/  @!P3 LEA.HI.X R15, R16, R9, R17, 0x1, P4 ;  /* 0x00000009100fb211 */ /* 0x010fe400020f0c11 */
[----:B------:R-:W-:-:S13]  /*5420*/  ISETP.GE.AND P4, PT, R2, UR4, PT ;  /* 0x0000000402007c0c */ /* 0x000fda000bf86270 */
[----:B------:R-:W-:-:S04]  /*5430*/  @!P4 LEA R12, P6, R2, R37, 0x1 ;  /* 0x00000025020cc211 */ /* 0x000fc800078c08ff */
[----:B------:R-:W-:Y:S02]  /*5440*/  @!P4 LEA.HI.X R13, R2, R9, R153, 0x1, P6 ;  /* 0x00000009020dc211 */ /* 0x000fe400030f0c99 */
[----:B------:R-:W3:Y:S04]  /*5450*/  @!P3 LDS.128 R8, [R73+0x11000] ;  /* 0x011000004908b984 */ /* 0x000ee80000000c00 */
[----:B---3--:R-:W-:Y:S04]  /*5460*/  @!P3 ST.E.128 desc[UR42][R14.64], R8 ;  /* 0x000000080e00b985 */ /* 0x008fe8000c101d2a */
[----:B------:R-:W3:Y:S04]  /*5470*/  @!P4 LDS.128 R8, [R72+0x11000] ;  /* 0x011000004808c984 */ /* 0x000ee80000000c00 */
[----:B---3--:R3:W-:Y:S02]  /*5480*/  @!P4 ST.E.128 desc[UR42][R12.64], R8 ;  /* 0x000000080c00c985 */ /* 0x0087e4000c101d2a */
.L_x_13223:
[----:B------:R-:W-:Y:S05]  /*5490*/  BSYNC B0 ;  /* 0x0000000000007941 */ /* 0x000fea0003800000 */
.L_x_13203:
[----:B0--34-:R-:W0:Y:S01]  /*54a0*/  S2R R8, SR_TID.X ;  /* 0x0000000000087919 */ /* 0x019e220000002100 */
        /* <DEDUP_REMOVED lines=8> */
[----:B---3--:R3:W-:Y:S01]  /*5530*/  BAR.SYNC.DEFER_BLOCKING R62, 0x80 ;  /* 0x0002003e0000751d */ /* 0x0087e20000010000 */
[----:B0-----:R-:W-:-:S13]  /*5540*/  LOP3.LUT P3, RZ, R8, 0x7f, RZ, 0xc0, !PT ;  /* 0x0000007f08ff7812 */ /* 0x001fda000786c0ff */
[----:B------:R-:W-:-:S05]  /*5550*/  @!P3 VIADD R8, R71, 0x168a0 ;  /* 0x000168a04708b836 */ /* 0x000fca0000000000 */
[----:B------:R-:W-:-:S04]  /*5560*/  @!P3 PRMT R8, RZ, 0x654, R8 ;  /* 0x00000654ff08b816 */ /* 0x000fc80000000008 */
[----:B------:R3:W-:Y:S01]  /*5570*/  @!P3 SYNCS.ARRIVE.TRANS64.RED.A1T0 RZ, [R8+URZ], RZ ;  /* 0x000000ff08ffb9a7 */ /* 0x0007e2000810043f */
[----:B------:R-:W-:Y:S05]  /*5580*/  @!P5 BRA `(.L_x_13251) ;  /* 0x000000000004d947 */ /* 0x000fea0003800000 */
[----:B------:R-:W-:Y:S01]  /*5590*/  BPT.TRAP 0x1 ;  /* 0x000000040000795c */ /* 0x000fe20000300000 */
.L_x_13251:
[----:B------:R-:W-:Y:S05]  /*55a0*/  BSYNC B0 ;  /* 0x0000000000007941 */ /* 0x000fea0003800000 */
.L_x_13250:
[----:B------:R-:W0:Y:S01]  /*55b0*/  SYNCS.PHASECHK.TRANS64.TRYWAIT P4, [R71+URZ+0x168b0], R79 ;  /* 0x0168b04f470075a7 */ /* 0x000e22000808017f */
[----:B------:R-:W-:Y:S01]  /*55c0*/  ULDC UR40, c[0x0][0x2f4] ;  /* 0x0000bd0000287ab9 */ /* 0x000fe20000000800 */
[----:B------:R-:W-:Y:S04]  /*55d0*/  BSSY B0, `(.L_x_13252) ;  /* 0x0000002000007945 */ /* 0x000fe80003800000 */
[----:B0-----:R-:W-:Y:S05]  /*55e0*/  @!P4 BRA `(.L_x_13253) ;  /* 0x000001100004c947 */ /* 0x001fea0003800000 */
.L_x_13465:
[----:B------:R-:W-:Y:S05]  /*55f0*/  BSYNC B0 ;  /* 0x0000000000007941 */ /* 0x000fea0003800000 */
.L_x_13252:
[----:B------:R-:W-:Y:S01]  /*5600*/  ULDC.64 UR4, c[0x0][0x328] ;  /* 0x0000ca0000047ab9 */ /* 0x000fe20000000a00 */
[----:B------:R-:W-:Y:S01]  /*5610*/  IMAD.IADD R78, R78, 0x1, -R152 ;  /* 0x000000014e4e7824 */ /* 0x000fe200078e0a98 */
[----:B------:R-:W-:Y:S01]  /*5620*/  BSSY B0, `(.L_x_13254) ;  /* 0x0000020000007945 */ /* 0x000fe20003800000 */
[----:B------:R-:W-:Y:S02]  /*5630*/  IMAD R76, R76, UR4, RZ ;  /* 0x000000044c4c7c24 */ /* 0x000fe4000f8e02ff */
[----:B---3--:R-:W-:-:S04]  /*5640*/  IMAD.WIDE.U32 R8, R75, UR4, RZ ;  /* 0x000000044b087c25 */ /* 0x008fc8000f8e00ff */
        /* <DEDUP_REMOVED lines=13> */
[----:B-12---:R-:W-:-:S04]  /*5720*/  LEA R36, P4, R8, UR4, 0x1 ;  /* 0x0000000408247c11 */ /* 0x006fc8000f8808ff */
[----:B------:R-:W-:Y:S01]  /*5730*/  LEA.HI.X R37, R8, UR5, R9, 0x1, P4 ;  /* 0x0000000508257c11 */ /* 0x000fe2000a0f0c09 */
[----:B------:R1:W2:Y:S01]  /*5740*/  SHFL.IDX PT, R13, R36, RZ, 0x1c1f ;  /* 0x001c1fff240d7589 */ /* 0x0002a200000e0000 */
[----:B------:R-:W-:-:S03]  /*5750*/  ISETP.GE.AND P4, PT, R78, 0x1, PT ;  /* 0x000000014e00780c */ /* 0x000fc60003f86270 */
[----:B------:R1:W3:Y:S10]  /*5760*/  SHFL.IDX PT, R9, R37, RZ, 0x1c1f ;  /* 0x001c1fff25097589 */ /* 0x0002f400000e0000 */
[----:B-1----:R-:W-:Y:S05]  /*5770*/  @!P4 BRA `(.L_x_13255) ;  /* 0x000000000028c947 */ /* 0x002fea0003800000 */
[----:B------:R-:W-:-:S13]  /*5780*/  ISETP.GE.AND P4, PT, R16, UR40, PT ;  /* 0x0000002810007c0c */ /* 0x000fda000bf86270 */
[----:B--2---:R-:W-:-:S04]  /*5790*/  @!P4 LEA R14, P5, R16, R13, 0x1 ;  /* 0x0000000d100ec211 */ /* 0x004fc800078a08ff */
[----:B---3--:R-:W-:Y:S02]  /*57a0*/  @!P4 LEA.HI.X R15, R16, R9, R17, 0x1, P5 ;  /* 0x00000009100fc211 */ /* 0x008fe400028f0c11 */
[----:B------:R-:W-:-:S13]  /*57b0*/  ISETP.GE.AND P5, PT, R2, UR40, PT ;  /* 0x0000002802007c0c */ /* 0x000fda000bfa6270 */
[----:B------:R-:W-:-:S04]  /*57c0*/  @!P5 LEA R12, P6, R2, R13, 0x1 ;  /* 0x0000000d020cd211 */ /* 0x000fc800078c08ff */
[----:B------:R-:W-:Y:S02]  /*57d0*/  @!P5 LEA.HI.X R13, R2, R9, R153, 0x1, P6 ;  /* 0x00000009020dd211 */ /* 0x000fe400030f0c99 */
[----:B------:R-:W1:Y:S04]  /*57e0*/  @!P4 LDS.128 R8, [R73] ;  /* 0x000000004908c984 */ /* 0x000e680000000c00 */
[----:B-1----:R-:W-:Y:S04]  /*57f0*/  @!P4 ST.E.128 desc[UR42][R14.64], R8 ;  /* 0x000000080e00c985 */ /* 0x002fe8000c101d2a */
[----:B------:R-:W1:Y:S04]  /*5800*/  @!P5 LDS.128 R8, [R72] ;  /* 0x000000004808d984 */ /* 0x000e680000000c00 */
[----:B-1----:R1:W-:Y:S02]  /*5810*/  @!P5 ST.E.128 desc[UR42][R12.64], R8 ;  /* 0x000000080c00d985 */ /* 0x0023e4000c101d2a */
.L_x_13255:
[----:B------:R-:W-:Y:S05]  /*5820*/  BSYNC B0 ;  /* 0x0000000000007941 */ /* 0x000fea0003800000 */
.L_x_13254:
[----:B------:R-:W-:Y:S01]  /*5830*/  ISETP.GE.AND P4, PT, R78, 0x61, PT ;  /* 0x000000614e00780c */ /* 0x000fe20003f86270 */
[----:B------:R-:W4:Y:S01]  /*5840*/  SHFL.IDX PT, R37, R37, 0x1, 0x1c1f ;  /* 0x003c1f0025257f89 */ /* 0x000f2200000e0000 */
[----:B------:R-:W-:Y:S03]  /*5850*/  BSSY B0, `(.L_x_13256) ;  /* 0x000000d000007945 */ /* 0x000fe60003800000 */
[----:B-12---:R1:W2:Y:S08]  /*5860*/  SHFL.IDX PT, R13, R36, 0x1, 0x1c1f ;  /* 0x003c1f00240d7f89 */ /* 0x0062b000000e0000 */
[----:B-1----:R-:W-:Y:S05]  /*5870*/  @!P4 BRA `(.L_x_13257) ;  /* 0x000000000028c947 */ /* 0x002fea0003800000 */
[----:B------:R-:W-:-:S13]  /*5880*/  ISETP.GE.AND P4, PT, R16, UR40, PT ;  /* 0x0000002810007c0c */ /* 0x000fda000bf86270 */
[----:B---3--:R-:W1:Y:S01]  /*5890*/  @!P4 LDS.128 R8, [R73+0x3000] ;  /* 0x003000004908c984 */ /* 0x008e620000000c00 */
[----:B--2---:R-:W-:-:S04]  /*58a0*/  @!P4 LEA R14, P5, R16, R13, 0x1 ;  /* 0x0000000d100ec211 */ /* 0x004fc800078a08ff */
[----:B----4-:R-:W-:Y:S02]  /*58b0*/  @!P4 LEA.HI.X R15, R16, R37, R17, 0x1, P5 ;  /* 0x00000025100fc211 */ /* 0x010fe400028f0c11 */
[----:B------:R-:W-:-:S13]  /*58c0*/  ISETP.GE.AND P5, PT, R2, UR40, PT ;  /* 0x0000002802007c0c */ /* 0x000fda000bfa6270 */
[----:B------:R-:W-:-:S04]  /*58d0*/  @!P5 LEA R12, P6, R2, R13, 0x1 ;  /* 0x0000000d020cd211 */ /* 0x000fc800078c08ff */
[----:B------:R-:W-:Y:S01]  /*58e0*/  @!P5 LEA.HI.X R13, R2, R37, R153, 0x1, P6 ;  /* 0x00000025020dd211 */ /* 0x000fe200030f0c99 */
[----:B-1----:R-:W-:Y:S04]  /*58f0*/  @!P4 ST.E.128 desc[UR42][R14.64], R8 ;  /* 0x000000080e00c985 */ /* 0x002fe8000c101d2a */
[----:B------:R-:W1:Y:S04]  /*5900*/  @!P5 LDS.128 R8, [R72+0x3000] ;  /* 0x003000004808d984 */ /* 0x000e680000000c00 */
[----:B-1----:R1:W-:Y:S02]  /*5910*/  @!P5 ST.E.128 desc[UR42][R12.64], R8 ;  /* 0x000000080c00d985 */ /* 0x0023e4000c101d2a */
.L_x_13257:
[----:B------:R-:W-:Y:S05]  /*5920*/  BSYNC B0 ;  /* 0x0000000000007941 */ /* 0x000fea0003800000 */
.L_x_13256:
[----:B-1----:R-:W5:Y:S01]  /*5930*/  LDL R8, [R1] ;  /* 0x0000000001087983 */ /* 0x002f620000100800 */
[----:B0-----:R-:W-:Y:S01]  /*5940*/  @!P3 IADD3 R71, R71, 0x168c0, RZ ;  /* 0x000168c04747b810 */ /* 0x001fe20007ffe0ff */
        /* <DEDUP_REMOVED lines=11> */
[----:B---3--:R-:W-:Y:S02]  /*5a00*/  SEL R9, RZ, 0x1, P3 ;  /* 0x00000001ff097807 */ /* 0x008fe40001800000 */
[----:B------:R-:W-:Y:S02]  /*5a10*/  SEL R19, R19, RZ, P3 ;  /* 0x000000ff13137207 */ /* 0x000fe40001800000 */
[----:B------:R-:W-:Y:S02]  /*5a20*/  LOP3.LUT R154, R154, R9, RZ, 0x3c, !PT ;  /* 0x000000099a9a7212 */ /* 0x000fe400078e3cff */
[----:B-----5:R-:W-:-:S13]  /*5a30*/  LOP3.LUT P4, RZ, R8, 0x1, RZ, 0xc0, !PT ;  /* 0x0000000108ff7812 */ /* 0x020fda000788c0ff */
[----:B0-----:R-:W-:Y:S05]  /*5a40*/  @P4 BRA `(.L_x_13258) ;  /* 0xffffffc4005c4947 */ /* 0x001fea000383ffff */
[----:B------:R-:W0:Y:S01]  /*5a50*/  S2R R8, SR_TID.X ;  /* 0x0000000000087919 */ /* 0x000e220000002100 */
[----:B------:R-:W-:Y:S02]  /*5a60*/  PLOP3.LUT P0, PT, PT, PT, PT, 0x8, 0x0 ;  /* 0x000000000000781c */ /* 0x000fe40003f0e170 */
[----:B0-----:R-:W-:-:S04]  /*5a70*/  SHF.R.U32.HI R8, RZ, 0x7, R8 ;  /* 0x00000007ff087819 */ /* 0x001fc80000011608 */
[----:B------:R-:W-:-:S13]  /*5a80*/  ISETP.NE.AND P4, PT, R8, 0x1, PT ;  /* 0x000000010800780c */ /* 0x000fda0003f85270 */
[----:B------:R-:W-:Y:S06]  /*5a90*/  @!P4 BAR.ARV 0x9, 0x100 ;  /* 0x024400000000cb1d */ /* 0x000fec0000002000 */
.L_x_13198:
[----:B------:R-:W-:Y:S01]  /*5aa0*/  ISETP.GE.AND P2, PT, R88, 0x1, PT ;  /* 0x000000015800780c */ /* 0x000fe20003f46270 */
[----:B------:R-:W-:Y:S01]  /*5ab0*/  IMAD.MOV.U32 R0, RZ, RZ, RZ ;  /* 0x000000ffff007224 */ /* 0x000fe200078e00ff */
[----:B------:R-:W-:Y:S01]  /*5ac0*/  PLOP3.LUT P1, PT, PT, PT, PT, 0x80, 0x0 ;  /* 0x000000000000781c */ /* 0x000fe20003f2f070 */
[----:B------:R-:W-:Y:S01]  /*5ad0*/  IMAD.MOV.U32 R3, RZ, RZ, RZ ;  /* 0x000000ffff037224 */ /* 0x000fe200078e00ff */
[----:B------:R-:W-:Y:S01]  /*5ae0*/  CS2R R26, SRZ ;  /* 0x00000000001a7805 */ /* 0x000fe2000001ff00 */
[----:B------:R-:W-:Y:S01]  /*5af0*/  IMAD.MOV.U32 R119, RZ, RZ, RZ ;  /* 0x000000ffff777224 */ /* 0x000fe200078e00ff */
[----:B------:R-:W-:Y:S02]  /*5b00*/  CS2R R28, SRZ ;  /* 0x00000000001c7805 */ /* 0x000fe4000001ff00 */
[----:B------:R-:W-:Y:S02]  /*5b10*/  CS2R R30, SRZ ;  /* 0x00000000001e7805 */ /* 0x000fe4000001ff00 */
[----:B----4-:R-:W-:-:S02]  /*5b20*/  CS2R R36, SRZ ;  /* 0x0000000000247805 */ /* 0x010fc4000001ff00 */
        /* <DEDUP_REMOVED lines=10> */
[----:B------:R-:W-:Y:S01]  /*5bd0*/  MOV R56, RZ ;  /* 0x000000ff00387202 */ /* 0x000fe20000000f00 */
[----:B--2---:R-:W-:Y:S01]  /*5be0*/  IMAD.MOV.U32 R13, RZ, RZ, RZ ;  /* 0x000000ffff0d7224 */ /* 0x004fe200078e00ff */
[----:B------:R-:W-:Y:S06]  /*5bf0*/  @P0 BRA `(.L_x_13259) ;  /* 0x00000000000c0947 */ /* 0x000fec0003800000 */
[----:B------:R-:W0:Y:S01]  /*5c00*/  FENCE.VIEW.ASYNC.G ;  /* 0x00000000000073c6 */ /* 0x000e220000000100 */
[----:B------:R-:W-:Y:S05]  /*5c10*/  WARPSYNC.ALL ;  /* 0x0000000000007948 */ /* 0x000fea0003800000 */
[----:B0-----:R-:W-:Y:S06]  /*5c20*/  BAR.ARV 0xc, 0x200 ;  /* 0x0308000000007b1d */ /* 0x001fec0000002000 */
.L_x_13259:
        /* <DEDUP_REMOVED lines=12> */
.L_x_13468:
[----:B------:R-:W0:Y:S01]  /*5cf0*/  LDL R3, [R1+0x18] ;  /* 0x0000180001037983 */ /* 0x000e220000100800 */
[----:B------:R-:W-:Y:S01]  /*5d00*/  BSSY B6, `(.L_x_13262) ;  /* 0x000001b000067945 */ /* 0x000fe20003800000 */
[----:B0-----:R-:W-:-:S05]  /*5d10*/  IMAD.HI R0, R3, 0x55555556, RZ ;  /* 0x5555555603007827 */ /* 0x001fca00078e02ff */
[----:B------:R-:W-:-:S05]  /*5d20*/  LEA.HI R0, R0, R0, RZ, 0x1 ;  /* 0x0000000000007211 */ /* 0x000fca00078f08ff */
[----:B------:R-:W-:Y:S02]  /*5d30*/  IMAD R0, R0, -0x3, R3 ;  /* 0xfffffffd00007824 */ /* 0x000fe400078e0203 */
[----:B------:R-:W-:-:S04]  /*5d40*/  VIADD R3, R18, 0x8400 ;  /* 0x0000840012037836 */ /* 0x000fc80000000000 */
[----:B------:R-:W-:Y:S01]  /*5d50*/  IMAD R0, R0, 0x2000, R3 ;  /* 0x0000200000007824 */ /* 0x000fe200078e0203 */
[----:B------:R-:W-:-:S04]  /*5d60*/  LOP3.LUT P0, RZ, R3, 0x3ff, RZ, 0xc0, !PT ;  /* 0x000003ff03ff7812 */ /* 0x000fc8000780c0ff */
[----:B------:R-:W-:Y:S02]  /*5d70*/  SHF.R.U32.HI R0, RZ, 0x4, R0 ;  /* 0x00000004ff007819 */ /* 0x000fe40000011600 */
[----:B------:R-:W-:Y:S02]  /*5d80*/  P2R R26, PR, RZ, 0x1 ;  /* 0x00000001ff1a7803 */ /* 0x000fe40000000000 */
[----:B------:R-:W-:-:S05]  /*5d90*/  LOP3.LUT R29, R0, 0x3fff, RZ, 0xc0, !PT ;  /* 0x00003fff001d7812 */ /* 0x000fca00078ec0ff */
[----:B------:R-:W-:Y:S05]  /*5da0*/  @!P0 BRA `(.L_x_13263) ;  /* 0x0000000000408947 */ /* 0x000fea0003800000 */
[----:B------:R-:W-:Y:S01]  /*5db0*/  MOV R0, 0x0 ;  /* 0x0000000000007802 */ /* 0x000fe20000000f00 */
[----:B------:R-:W-:Y:S01]  /*5dc0*/  ULDC.64 UR4, c[0x4][0x138] ;  /* 0x01004e0000047ab9 */ /* 0x000fe20000000a00 */
[----:B------:R-:W-:Y:S01]  /*5dd0*/  ULDC.64 UR6, c[0x4][0x140] ;  /* 0x0100500000067ab9 */ /* 0x000fe20000000a00 */
[----:B------:R-:W-:Y:S01]  /*5de0*/  IMAD.U32 R4, RZ, RZ, UR4 ;  /* 0x00000004ff047e24 */ /* 0x000fe2000f8e00ff */
[----:B-1----:R0:W1:Y:S01]  /*5df0*/  LDC.64 R14, c[0x4][R0] ;  /* 0x01000000000e7b82 */ /* 0x0020620000000a00 */
[----:B------:R-:W-:Y:S01]  /*5e00*/  MOV R5, UR5 ;  /* 0x0000000500057c02 */ /* 0x000fe20008000f00 */
        /* <DEDUP_REMOVED lines=9> */
[----:B-1---5:R-:W-:Y:S05]  /*5ea0*/  CALL.ABS.NOINC R14 ;  /* 0x000000000e007343 */ /* 0x022fea0003c00000 */
.L_x_13263:
[----:B------:R-:W-:Y:S05]  /*5eb0*/  BSYNC B6 ;  /* 0x0000000000067941 */ /* 0x000fea0003800000 */
.L_x_13262:
        /* <DEDUP_REMOVED lines=8> */
[----:B------:R0:W2:Y:S03]  /*5f40*/  SYNCS.PHASECHK.TRANS64.TRYWAIT P0, [R18+URZ+0x16800], R3 ;  /* 0x01680003120075a7 */ /* 0x0000a6000800017f */
[----:B--2---:R-:W-:Y:S05]  /*5f50*/  @!P0 NANOSLEEP.SYNCS 0x989680 ;  /* 0x009896800000895d */ /* 0x004fea0003900000 */
[----:B------:R-:W2:Y:S01]  /*5f60*/  @!P0 SYNCS.PHASECHK.TRANS64 P0, [R18+URZ+0x16800], R3 ;  /* 0x01680003120085a7 */ /* 0x000ea2000800007f */
[----:B------:R-:W-:Y:S04]  /*5f70*/  BSSY B0, `(.L_x_13265) ;  /* 0x0000006000007945 */ /* 0x000fe80003800000 */
[----:B--2---:R-:W-:Y:S05]  /*5f80*/  @P0 BRA `(.L_x_13266) ;  /* 0x0000000000100947 */ /* 0x004fea0003800000 */
.L_x_13267:
[----:B--2---:R2:W3:Y:S02]  /*5f90*/  SYNCS.PHASECHK.TRANS64.TRYWAIT P0, [R18+URZ+0x16800], R3 ;  /* 0x01680003120075a7 */ /* 0x0044e4000800017f */
[----:B---3--:R-:W-:Y:S05]  /*5fa0*/  @!P0 NANOSLEEP.SYNCS 0x989680 ;  /* 0x009896800000895d */ /* 0x008fea0003900000 */
[----:B------:R-:W3:Y:S02]  /*5fb0*/  @!P0 SYNCS.PHASECHK.TRANS64 P0, [R18+URZ+0x16800], R3 ;  /* 0x01680003120085a7 */ /* 0x000ee4000800007f */
[----:B---3--:R-:W-:Y:S05]  /*5fc0*/  @!P0 BRA `(.L_x_13267) ;  /* 0xfffffffc00f08947 */ /* 0x008fea000383ffff */
.L_x_13266:
[----:B------:R-:W-:Y:S05]  /*5fd0*/  BSYNC B0 ;  /* 0x0000000000007941 */ /* 0x000fea0003800000 */
.L_x_13265:
[----:B------:R-:W-:Y:S05]  /*5fe0*/  BRA `(.L_x_13268) ;  /* 0x0000002000ec7947 */ /* 0x000fea0003800000 */
.L_x_13264:
[----:B-----5:R-:W-:Y:S01]  /*5ff0*/  SHF.R.S32.HI R0, RZ, 0x1f, R24 ;  /* 0x0000001fff007819 */ /* 0x020fe20000011418 */
[----:B------:R-:W-:Y:S01]  /*6000*/  ULDC.64 UR4, c[0x0][0x3f8] ;  /* 0x0000fe0000047ab9 */ /* 0x000fe20000000a00 */
[----:B------:R-:W-:Y:S01]  /*6010*/  ULDC.64 UR6, c[0x0][0x408] ;  /* 0x0001020000067ab9 */ /* 0x000fe20000000a00 */
[----:B------:R-:W-:Y:S01]  /*6020*/  ISETP.NE.AND P2, PT, R26, RZ, PT ;  /* 0x000000ff1a00720c */ /* 0x000fe20003f45270 */
[----:B------:R-:W-:Y:S01]  /*6030*/  IMAD.WIDE.U32 R4, R24, UR4, RZ ;  /* 0x0000000418047c25 */ /* 0x000fe2000f8e00ff */
[----:B------:R-:W-:Y:S03]  /*6040*/  BSSY B6, `(.L_x_13269) ;  /* 0x000001f000067945 */ /* 0x000fe60003800000 */
[C---:B------:R-:W-:Y:S02]  /*6050*/  IMAD R3, R0.reuse, UR4, RZ ;  /* 0x0000000400037c24 */ /* 0x040fe4000f8e02ff */
[----:B------:R-:W-:-:S02]  /*6060*/  IMAD R9, R0, UR6, RZ ;  /* 0x0000000600097c24 */ /* 0x000fc4000f8e02ff */
        /* <DEDUP_REMOVED lines=15> */
[----:B------:R-:W-:Y:S01]  /*6160*/  IMAD.U32 R4, RZ, RZ, UR4 ;  /* 0x00000004ff047e24 */ /* 0x000fe2000f8e00ff */
[----:B-1----:R0:W1:Y:S01]  /*6170*/  LDC.64 R14, c[0x4][R0] ;  /* 0x01000000000e7b82 */ /* 0x0020620000000a00 */
        /* <DEDUP_REMOVED lines=11> */
.L_x_13270:
[----:B------:R-:W-:Y:S05]  /*6230*/  BSYNC B6 ;  /* 0x0000000000067941 */ /* 0x000fea0003800000 */
.L_x_13269:
        /* <DEDUP_REMOVED lines=10> */
[----:B-1----:R0:W1:Y:S02]  /*62e0*/  SHFL.IDX PT, R14, R27, RZ, 0x1c1f ;  /* 0x001c1fff1b0e7589 */ /* 0x00206400000e0000 */
.L_x_13474:
[----:B------:R-:W-:Y:S01]  /*62f0*/  ULDC UR4, c[0x0][0x448] ;  /* 0x0001120000047ab9 */ /* 0x000fe20000000800 */
[----:B------:R-:W-:Y:S01]  /*6300*/  BSSY B1, `(.L_x_13274) ;  /* 0x000001e000017945 */ /* 0x000fe20003800000 */
[----:B0-----:R-:W-:Y:S01]  /*6310*/  IMAD R26, R25, UR4, RZ ;  /* 0x00000004191a7c24 */ /* 0x001fe2000f8e02ff */
[----:B------:R-:W-:Y:S02]  /*6320*/  CS2R R8, SRZ ;  /* 0x0000000000087805 */ /* 0x000fe4000001ff00 */
[----:B------:R-:W-:Y:S02]  /*6330*/  CS2R R6, SRZ ;  /* 0x0000000000067805 */ /* 0x000fe4000001ff00 */
[----:B------:R-:W-:Y:S02]  /*6340*/  CS2R R10, SRZ ;  /* 0x00000000000a7805 */ /* 0x000fe4000001ff00 */
[----:B------:R-:W-:Y:S02]  /*6350*/  CS2R R12, SRZ ;  /* 0x00000000000c7805 */ /* 0x000fe4000001ff00 */
[----:B------:R-:W-:-:S13]  /*6360*/  ISETP.GE.AND P0, PT, R4, R26, PT ;  /* 0x0000001a0400720c */ /* 0x000fda0003f06270 */
[----:B------:R-:W-:Y:S05]  /*6370*/  @P0 BRA `(.L_x_13275) ;  /* 0x0000000000580947 */ /* 0x000fea0003800000 */
[----:B------:R-:W2:Y:S01]  /*6380*/  LDL R28, [R1+0x4c] ;  /* 0x00004c00011c7983 */ /* 0x000ea20000100800 */
[----:B------:R-:W-:-:S03]  /*6390*/  ULDC UR4, c[0x0][0x3f4] ;  /* 0x0000fd0000047ab9 */ /* 0x000fc60000000800 */
[----:B------:R-:W2:Y:S01]  /*63a0*/  LDL R27, [R1+0x48] ;  /* 0x00004800011b7983 */ /* 0x000ea20000100800 */
[----:B------:R-:W-:Y:S01]  /*63b0*/  ISETP.GE.AND P3, PT, R156, UR4, PT ;  /* 0x000000049c007c0c */ /* 0x000fe2000bf66270 */
[----:B---3--:R-:W-:Y:S01]  /*63c0*/  IMAD.MOV.U32 R6, RZ, RZ, R0 ;  /* 0x000000ffff067224 */ /* 0x008fe200078e0000 */
[----:B------:R-:W-:Y:S01]  /*63d0*/  ISETP.GE.AND P2, PT, R22, UR4, PT ;  /* 0x0000000416007c0c */ /* 0x000fe2000bf46270 */
[----:B----4-:R-:W-:Y:S01]  /*63e0*/  IMAD.MOV.U32 R15, RZ, RZ, R5 ;  /* 0x000000ffff0f7224 */ /* 0x010fe200078e0005 */
[----:B--2---:R-:W-:Y:S02]  /*63f0*/  MOV R7, R3 ;  /* 0x0000000300077202 */ /* 0x004fe40000000f00 */
[----:B------:R-:W-:Y:S02]  /*6400*/  CS2R R10, SRZ ;  /* 0x00000000000a7805 */ /* 0x000fe4000001ff00 */
[----:B------:R-:W-:Y:S02]  /*6410*/  CS2R R8, SRZ ;  /* 0x0000000000087805 */ /* 0x000fe4000001ff00 */
[----:B------:R-:W-:-:S05]  /*6420*/  CS2R R12, SRZ ;  /* 0x00000000000c7805 */ /* 0x000fca000001ff00 */
[----:B------:R-:W-:Y:S01]  /*6430*/  @!P2 IMAD.WIDE R20, R22, 0x2, R6 ;  /* 0x000000021614a825 */ /* 0x000fe200078e0206 */
[----:B------:R-:W-:-:S04]  /*6440*/  CS2R R6, SRZ ;  /* 0x0000000000067805 */ /* 0x000fc8000001ff00 */
[----:B------:R0:W5:Y:S01]  /*6450*/  @!P2 LD.E.64 R10, desc[UR42][R20.64] ;  /* 0x0000002a140aa980 */ /* 0x000162000c101b00 */
[-C--:B------:R-:W-:Y:S02]  /*6460*/  @!P3 IADD3 R24, P0, R0, R28.reuse, RZ ;  /* 0x0000001c0018b210 */ /* 0x080fe40007f1e0ff */
[----:B-1----:R-:W-:Y:S01]  /*6470*/  @!P3 IADD3 R4, P1, R14, R28, RZ ;  /* 0x0000001c0e04b210 */ /* 0x002fe20007f3e0ff */
[----:B------:R-:W-:-:S04]  /*6480*/  @!P2 IMAD.WIDE R14, R22, 0x2, R14 ;  /* 0x00000002160ea825 */ /* 0x000fc800078e020e */
[--C-:B------:R-:W-:Y:S01]  /*6490*/  @!P3 IMAD.X R25, R3, 0x1, R27.reuse, P0 ;  /* 0x000000010319b824 */ /* 0x100fe200000e061b */
[----:B------:R0:W5:Y:S01]  /*64a0*/  @!P2 LD.E.64 R8, desc[UR42][R14.64] ;  /* 0x0000002a0e08a980 */ /* 0x000162000c101b00 */
[----:B------:R-:W-:-:S03]  /*64b0*/  @!P3 IMAD.X R5, R5, 0x1, R27, P1 ;  /* 0x000000010505b824 */ /* 0x000fc600008e061b */
[----:B------:R0:W5:Y:S04]  /*64c0*/  @!P3 LD.E.64 R12, desc[UR42][R24.64] ;  /* 0x0000002a180cb980 */ /* 0x000168000c101b00 */
[----:B------:R0:W5:Y:S02]  /*64d0*/  @!P3 LD.E.64 R6, desc[UR42][R4.64] ;  /* 0x0000002a0406b980 */ /* 0x000164000c101b00 */
.L_x_13275:
[----:B------:R-:W-:Y:S05]  /*64e0*/  BSYNC B1 ;  /* 0x0000000000017941 */ /* 0x000fea0003800000 */
.L_x_13274:
[----:B------:R-:W3:Y:S01]  /*64f0*/  LDL R28, [R1+0x14] ;  /* 0x00001400011c7983 */ /* 0x000ee20000100800 */
[----:B------:R-:W-:Y:S01]  /*6500*/  ULEA.HI UR4, UR37, UR37, URZ, 0x1 ;  /* 0x0000002525047291 */ /* 0x000fe2000f8f083f */
[----:B0-----:R-:W-:Y:S01]  /*6510*/  IMAD R15, R33, -0xc0, R26 ;  /* 0xffffff40210f7824 */ /* 0x001fe200078e021a */
[--C-:B-----5:R-:W-:Y:S01]  /*6520*/  SHF.R.U64 R33, R10, 0x10, R11.reuse ;  /* 0x000000100a217819 */ /* 0x120fe2000000120b */
[----:B------:R-:W0:Y:S01]  /*6530*/  S2R R21, SR_TID.X ;  /* 0x0000000000157919 */ /* 0x000e220000002100 */
[----:B------:R-:W-:Y:S01]  /*6540*/  ULOP3.LUT UR4, UR4, 0xfffffffe, URZ, 0xc0, !UPT ;  /* 0xfffffffe04047892 */ /* 0x000fe2000f8ec03f */
[----:B------:R-:W-:Y:S01]  /*6550*/  SHF.R.U32.HI R31, RZ, 0x10, R11 ;  /* 0x00000010ff1f7819 */ /* 0x000fe2000001160b */
[--C-:B------:R-:W-:Y:S01]  /*6560*/  IMAD.MOV.U32 R4, RZ, RZ, R13.reuse ;  /* 0x000000ffff047224 */ /* 0x100fe200078e000d */
[--C-:B------:R-:W-:Y:S01]  /*6570*/  SHF.R.U32.HI R27, RZ, 0x10, R13.reuse ;  /* 0x00000010ff1b7819 */ /* 0x100fe2000001160d */
[----:B------:R-:W-:Y:S01]  /*6580*/  UIADD3 UR4, UR37, -UR4, URZ ;  /* 0x8000000425047290 */ /* 0x000fe2000fffe03f */
[----:B-1----:R-:W-:Y:S01]  /*6590*/  IMAD.MOV.U32 R14, RZ, RZ, R10 ;  /* 0x000000ffff0e7224 */ /* 0x002fe200078e000a */
[----:B------:R-:W-:Y:S01]  /*65a0*/  SHF.R.U64 R24, R12, 0x10, R13 ;  /* 0x000000100c187819 */ /* 0x000fe2000000120d */
[----:B------:R-:W-:Y:S01]  /*65b0*/  IMAD.MOV.U32 R20, RZ, RZ, R8 ;  /* 0x000000ffff147224 */ /* 0x000fe200078e0008 */
[----:B------:R-:W-:Y:S01]  /*65c0*/  SHF.R.U64 R25, R8, 0x10, R9 ;  /* 0x0000001008197819 */ /* 0x000fe20000001209 */
[----:B------:R-:W-:Y:S01]  /*65d0*/  BSSY B1, `(.L_x_13276) ;  /* 0x0000022000017945 */ /* 0x000fe20003800000 */
[----:B----4-:R-:W-:Y:S01]  /*65e0*/  IMAD.U32 R5, RZ, RZ, UR4 ;  /* 0x00000004ff057e24 */ /* 0x010fe2000f8e00ff */
[----:B------:R-:W-:-:S02]  /*65f0*/  VIMNMX R15, R15, 0xc0, PT ;  /* 0x000000c00f0f7848 */ /* 0x000fc40003fe0100 */
[----:B------:R-:W-:Y:S02]  /*6600*/  MOV R10, R7 ;  /* 0x00000007000a7202 */ /* 0x000fe40000000f00 */
[----:B------:R-:W-:Y:S02]  /*6610*/  SHF.L.U32 R5, R5, 0x1f, RZ ;  /* 0x0000001f05057819 */ /* 0x000fe400000006ff */
[----:B------:R-:W-:Y:S02]  /*6620*/  PRMT R8, R4, 0x5410, R27 ;  /* 0x0000541004087816 */ /* 0x000fe4000000001b */
[----:B------:R-:W1:Y:S01]  /*6630*/  SYNCS.PHASECHK.TRANS64.TRYWAIT P0, [R18+URZ+0x16800], R5 ;  /* 0x01680005120075a7 */ /* 0x000e62000800017f */
[----:B------:R-:W-:Y:S02]  /*6640*/  PRMT R14, R14, 0x5410, R33 ;  /* 0x000054100e0e7816 */ /* 0x000fe40000000021 */
[----:B------:R-:W-:Y:S02]  /*6650*/  ISETP.GE.AND P1, PT, R152, R15, PT ;  /* 0x0000000f9800720c */ /* 0x000fe40003f26270 */
[----:B------:R-:W-:Y:S01]  /*6660*/  PRMT R20, R20, 0x5410, R25 ;  /* 0x0000541014147816 */ /* 0x000fe20000000019 */
[----:B0-----:R-:W-:Y:S01]  /*6670*/  VIADD R32, R21, 0xffffff80 ;  /* 0xffffff8015207836 */ /* 0x001fe20000000000 */
[----:B------:R-:W-:-:S04]  /*6680*/  SHF.R.U32.HI R21, RZ, 0x10, R9 ;  /* 0x00000010ff157819 */ /* 0x000fc80000011609 */
[----:B------:R-:W-:-:S04]  /*6690*/  SHF.R.S32.HI R30, RZ, 0x1f, R32 ;  /* 0x0000001fff1e7819 */ /* 0x000fc80000011420 */
[----:B------:R-:W-:-:S04]  /*66a0*/  LEA.HI R30, R30, R32, RZ, 0x5 ;  /* 0x000000201e1e7211 */ /* 0x000fc800078f28ff */
[----:B------:R-:W-:Y:S01]  /*66b0*/  SHF.R.S32.HI R30, RZ, 0x5, R30 ;  /* 0x00000005ff1e7819 */ /* 0x000fe2000001141e */
[C---:B---3--:R-:W-:Y:S01]  /*66c0*/  IMAD.SHL.U32 R0, R28.reuse, 0x40, RZ ;  /* 0x000000401c007824 */ /* 0x048fe200078e00ff */
[----:B------:R-:W-:-:S04]  /*66d0*/  LOP3.LUT P2, RZ, R28, 0x4, RZ, 0xc0, !PT ;  /* 0x000000041cff7812 */ /* 0x000fc8000784c0ff */
[----:B--2---:R-:W-:-:S04]  /*66e0*/  LOP3.LUT R3, R0, 0x1c0, RZ, 0xc0, !PT ;  /* 0x000001c000037812 */ /* 0x004fc800078ec0ff */
[----:B------:R-:W-:Y:S02]  /*66f0*/  LOP3.LUT R0, R3, 0x18, R16, 0xf8, !PT ;  /* 0x0000001803007812 */ /* 0x000fe400078ef810 */
[----:B------:R-:W-:-:S04]  /*6700*/  SHF.R.U32.HI R3, RZ, 0x3, R3 ;  /* 0x00000003ff037819 */ /* 0x000fc80000011603 */
[----:B------:R-:W-:Y:S01]  /*6710*/  LOP3.LUT R26, R0, R3, RZ, 0x3c, !PT ;  /* 0x00000003001a7212 */ /* 0x000fe200078e3cff */
[----:B------:R-:W-:Y:S01]  /*6720*/  IMAD.MOV.U32 R3, RZ, RZ, R12 ;  /* 0x000000ffff037224 */ /* 0x000fe200078e000c */
[----:B------:R-:W-:Y:S01]  /*6730*/  MOV R0, R11 ;  /* 0x0000000b00007202 */ /* 0x000fe20000000f00 */
[----:B------:R-:W-:Y:S02]  /*6740*/  IMAD.MOV.U32 R12, RZ, RZ, R9 ;  /* 0x000000ffff0c7224 */ /* 0x000fe400078e0009 */
[----:B------:R-:W-:Y:S01]  /*6750*/  IMAD R11, R30, 0x200, R26 ;  /* 0x000002001e0b7824 */ /* 0x000fe200078e021a */
[----:B------:R-:W-:Y:S01]  /*6760*/  PRMT R13, R0, 0x5410, R31 ;  /* 0x00005410000d7816 */ /* 0x000fe2000000001f */
[----:B------:R-:W-:Y:S01]  /*6770*/  IMAD.MOV.U32 R9, RZ, RZ, R6 ;  /* 0x000000ffff097224 */ /* 0x000fe200078e0006 */
[--C-:B------:R-:W-:Y:S01]  /*6780*/  SHF.R.U64 R6, R6, 0x10, R7.reuse ;  /* 0x0000001006067819 */ /* 0x100fe20000001207 */
[----:B------:R-:W-:Y:S01]  /*6790*/  IMAD R11, R11, 0x2, R18 ;  /* 0x000000020b0b7824 */ /* 0x000fe200078e0212 */
[----:B------:R-:W-:-:S02]  /*67a0*/  SHF.R.U32.HI R7, RZ, 0x10, R7 ;  /* 0x00000010ff077819 */ /* 0x000fc40000011607 */
[----:B------:R-:W-:Y:S01]  /*67b0*/  PRMT R3, R3, 0x5410, R24 ;  /* 0x0000541003037816 */ /* 0x000fe20000000018 */
[C---:B------:R-:W-:Y:S02]  /*67c0*/  VIADD R4, R11.reuse, 0x8400 ;  /* 0x000084000b047836 */ /* 0x040fe40000000000 */
[----:B------:R-:W-:Y:S01]  /*67d0*/  VIADD R0, R11, 0x8440 ;  /* 0x000084400b007836 */ /* 0x000fe20000000000 */
[----:B-1----:R-:W-:Y:S06]  /*67e0*/  @!P0 BRA `(.L_x_13277) ;  /* 0x0000010000488947 */ /* 0x002fec0003800000 */
.L_x_13475:
[----:B------:R-:W-:Y:S05]  /*67f0*/  BSYNC B1 ;  /* 0x0000000000017941 */ /* 0x000fea0003800000 */
.L_x_13276:
[----:B------:R-:W-:Y:S01]  /*6800*/  BSSY B1, `(.L_x_13278) ;  /* 0x0000059000017945 */ /* 0x000fe20003800000 */
[----:B------:R-:W-:Y:S01]  /*6810*/  PRMT R12, R12, 0x5410, R21 ;  /* 0x000054100c0c7816 */ /* 0x000fe20000000015 */
[----:B------:R-:W-:Y:S01]  /*6820*/  @P2 VIADD R0, R4, 0xffffffc0 ;  /* 0xffffffc004002836 */ /* 0x000fe20000000000 */
        /* <DEDUP_REMOVED lines=8> */
[----:B------:R-:W0:Y:S01]  /*68b0*/  LDS.128 R4, [R11+0x8400] ;  /* 0x008400000b047984 */ /* 0x000e220000000c00 */
[----:B------:R-:W-:Y:S01]  /*68c0*/  IMAD.U32 R30, R20, 0x10000, RZ ;  /* 0x00010000141e7824 */ /* 0x000fe200078e00ff */
[C---:B------:R-:W-:Y:S01]  /*68d0*/  LOP3.LUT R28, R14.reuse, 0xffff0000, RZ, 0xc0, !PT ;  /* 0xffff00000e1c7812 */ /* 0x040fe200078ec0ff */
[----:B------:R-:W-:Y:S01]  /*68e0*/  IMAD.U32 R27, R14, 0x10000, RZ ;  /* 0x000100000e1b7824 */ /* 0x000fe200078e00ff */
        /* <DEDUP_REMOVED lines=9> */
[----:B------:R-:W-:Y:S01]  /*6980*/  LOP3.LUT R6, R6, 0xffff0000, RZ, 0xc0, !PT ;  /* 0xffff000006067812 */ /* 0x000fe200078ec0ff */
[----:B------:R-:W-:-:S02]  /*6990*/  IMAD.U32 R4, R13, 0x10000, RZ ;  /* 0x000100000d047824 */ /* 0x000fc400078e00ff */
[----:B------:R-:W-:Y:S01]  /*69a0*/  FMUL.FTZ R35, R5, R31 ;  /* 0x0000001f05237220 */ /* 0x000fe20000410000 */
[----:B------:R-:W-:Y:S01]  /*69b0*/  FFMA.FTZ R32, R21, R27, -R32 ;  /* 0x0000001b15207223 */ /* 0x000fe20000010820 */
[----:B------:R-:W-:Y:S01]  /*69c0*/  FMUL.FTZ R37, R5, R28 ;  /* 0x0000001c05257220 */ /* 0x000fe20000410000 */
[----:B------:R-:W-:Y:S01]  /*69d0*/  LOP3.LUT R7, R7, 0xffff0000, RZ, 0xc0, !PT ;  /* 0xffff000007077812 */ /* 0x000fe200078ec0ff */
[----:B------:R-:W-:Y:S01]  /*69e0*/  FFMA.FTZ R33, R21, R30, R33 ;  /* 0x0000001e15217223 */ /* 0x000fe20000010021 */
        /* <DEDUP_REMOVED lines=18> */
.L_x_13281:
[----:B------:R-:W-:Y:S05]  /*6b10*/  BSYNC B2 ;  /* 0x0000000000027941 */ /* 0x000fea0003800000 */
.L_x_13280:
        /* <DEDUP_REMOVED lines=13> */
[C---:B------:R-:W-:Y:S01]  /*6bf0*/  FMUL.FTZ R32, R4.reuse, R30 ;  /* 0x0000001e04207220 */ /* 0x040fe20000410000 */
[----:B------:R-:W-:Y:S01]  /*6c00*/  FMUL.FTZ R33, R4, R27 ;  /* 0x0000001b04217220 */ /* 0x000fe20000410000 */
[C---:B------:R-:W-:Y:S01]  /*6c10*/  FMUL.FTZ R35, R5.reuse, R31 ;  /* 0x0000001f05237220 */ /* 0x040fe20000410000 */
[----:B------:R-:W-:Y:S01]  /*6c20*/  FMUL.FTZ R37, R5, R28 ;  /* 0x0000001c05257220 */ /* 0x000fe20000410000 */
[----:B------:R-:W-:Y:S01]  /*6c30*/  FFMA.FTZ R32, R21, R27, -R32 ;  /* 0x0000001b15207223 */ /* 0x000fe20000010820 */
[----:B------:R-:W-:Y:S01]  /*6c40*/  LOP3.LUT R7, R7, 0xffff0000, RZ, 0xc0, !PT ;  /* 0xffff000007077812 */ /* 0x000fe200078ec0ff */
[----:B------:R-:W-:Y:S01]  /*6c50*/  FFMA.FTZ R33, R21, R30, R33 ;  /* 0x0000001e15217223 */ /* 0x000fe20000010021 */
[----:B------:R-:W-:Y:S01]  /*6c60*/  SHF.L.U32 R4, R8, 0x10, RZ ;  /* 0x0000001008047819 */ /* 0x000fe200000006ff */
[C---:B------:R-:W-:Y:S01]  /*6c70*/  IMAD.U32 R21, R10.reuse, 0x10000, RZ ;  /* 0x000100000a157824 */ /* 0x040fe200078e00ff */
        /* <DEDUP_REMOVED lines=17> */
.L_x_13279:
[----:B------:R-:W-:Y:S05]  /*6d90*/  BSYNC B1 ;  /* 0x0000000000017941 */ /* 0x000fea0003800000 */
.L_x_13278:
[----:B01----:R-:W-:-:S05]  /*6da0*/  VIADD R4, R152, 0x60 ;  /* 0x0000006098047836 */ /* 0x003fca0000000000 */
[----:B------:R-:W-:-:S13]  /*6db0*/  ISETP.GE.AND P0, PT, R4, R15, PT ;  /* 0x0000000f0400720c */ /* 0x000fda0003f06270 */
[----:B------:R-:W-:Y:S05]  /*6dc0*/  @P0 BRA `(.L_x_13282) ;  /* 0x0000001400500947 */ /* 0x000fea0003800000 */
[----:B------:R-:W0:Y:S01]  /*6dd0*/  LDC R5, c[0x0][0x3f4] ;  /* 0x0000fd00ff057b82 */ /* 0x000e220000000800 */
[----:B------:R-:W-:Y:S01]  /*6de0*/  BSSY B1, `(.L_x_13283) ;  /* 0x000002a000017945 */ /* 0x000fe20003800000 */
[-C--:B0-----:R-:W-:Y:S02]  /*6df0*/  ISETP.GE.AND P0, PT, R22, R5.reuse, PT ;  /* 0x000000051600720c */ /* 0x081fe40003f06270 */
[----:B------:R-:W-:-:S11]  /*6e00*/  ISETP.GE.AND P1, PT, R156, R5, PT ;  /* 0x000000059c00720c */ /* 0x000fd60003f26270 */
[----:B------:R-:W-:Y:S05]  /*6e10*/  @P0 BRA `(.L_x_13284) ;  /* 0x0000000000980947 */ /* 0x000fea0003800000 */
        /* <DEDUP_REMOVED lines=13> */
[----:B------:R-:W-:Y:S01]  /*6ef0*/  FMUL.FTZ R26, R25, R4 ;  /* 0x00000004191a7220 */ /* 0x000fe20000410000 */
[----:B------:R-:W-:Y:S01]  /*6f00*/  FMUL.FTZ R28, R33, R5 ;  /* 0x00000005211c7220 */ /* 0x000fe20000410000 */
[----:B------:R-:W-:Y:S01]  /*6f10*/  LOP3.LUT R7, R7, 0xffff0000, RZ, 0xc0, !PT ;  /* 0xffff000007077812 */ /* 0x000fe200078ec0ff */
[----:B------:R-:W-:Y:S01]  /*6f20*/  FFMA.FTZ R4, R25, R15, -R24 ;  /* 0x0000000f19047223 */ /* 0x000fe20000010818 */
[C---:B------:R-:W-:Y:S01]  /*6f30*/  FMUL.FTZ R24, R27.reuse, R5 ;  /* 0x000000051b187220 */ /* 0x040fe20000410000 */
[----:B------:R-:W-:Y:S01]  /*6f40*/  FFMA.FTZ R5, R27, R21, -R28 ;  /* 0x000000151b057223 */ /* 0x000fe2000001081c */
[----:B------:R-:W-:Y:S01]  /*6f50*/  IMAD.U32 R28, R12, 0x10000, RZ ;  /* 0x000100000c1c7824 */ /* 0x000fe200078e00ff */
[----:B------:R-:W-:Y:S01]  /*6f60*/  LOP3.LUT R6, R6, 0xffff0000, RZ, 0xc0, !PT ;  /* 0xffff000006067812 */ /* 0x000fe200078ec0ff */
[----:B------:R-:W-:Y:S01]  /*6f70*/  FFMA.FTZ R15, R31, R15, R26 ;  /* 0x0000000f1f0f7223 */ /* 0x000fe2000001001a */
[C---:B------:R-:W-:Y:S01]  /*6f80*/  LOP3.LUT R12, R13.reuse, 0xffff0000, RZ, 0xc0, !PT ;  /* 0xffff00000d0c7812 */ /* 0x040fe200078ec0ff */
[----:B------:R-:W-:-:S02]  /*6f90*/  IMAD.U32 R26, R13, 0x10000, RZ ;  /* 0x000100000d1a7824 */ /* 0x000fc400078e00ff */
        /* <DEDUP_REMOVED lines=14> */
.L_x_13284:
[----:B------:R-:W-:Y:S05]  /*7080*/  BSYNC B1 ;  /* 0x0000000000017941 */ /* 0x000fea0003800000 */
.L_x_13283:
        /* <DEDUP_REMOVED lines=38> */
[----:B------:R3:W-:Y:S01]  /*72f0*/  STS.128 [R0+0x3000], R4 ;  /* 0x0030000400007388 */ /* 0x0007e20000000c00 */
[----:B------:R-:W-:Y:S05]  /*7300*/  BRA `(.L_x_13282) ;  /* 0x0000001000007947 */ /* 0x000fea0003800000 */
.L_x_13272:
[----:B------:R-:W-:-:S03]  /*7310*/  UMOV UR4, 0xffffffff ;  /* 0xffffffff00047882 */ /* 0x000fc60000000000 */
[----:B------:R-:W-:Y:S05]  /*7320*/  BRA.DIV UR4, `(.L_x_13285) ;  /* 0x000000f6048c7947 */ /* 0x000fea000b800000 */
[----:B------:R0:W2:Y:S04]  /*7330*/  SHFL.IDX PT, R0, R26, RZ, 0x1c1f ;  /* 0x001c1fff1a007589 */ /* 0x0000a800000e0000 */
[----:B------:R0:W3:Y:S04]  /*7340*/  SHFL.IDX PT, R3, R24, RZ, 0x1c1f ;  /* 0x001c1fff18037589 */ /* 0x0000e800000e0000 */
[----:B------:R0:W4:Y:S04]  /*7350*/  SHFL.IDX PT, R20, R28, RZ, 0x1c1f ;  /* 0x001c1fff1c147589 */ /* 0x00012800000e0000 */
[----:B-1----:R0:W1:Y:S02]  /*7360*/  SHFL.IDX PT, R14, R27, RZ, 0x1c1f ;  /* 0x001c1fff1b0e7589 */ /* 0x00206400000e0000 */
.L_x_13481:
[----:B------:R-:W-:Y:S01]  /*7370*/  ULDC UR4, c[0x0][0x448] ;  /* 0x0001120000047ab9 */ /* 0x000fe20000000800 */
[----:B------:R-:W-:Y:S01]  /*7380*/  BSSY B1, `(.L_x_13286) ;  /* 0x0000014000017945 */ /* 0x000fe20003800000 */
[----:B------:R-:W-:Y:S01]  /*7390*/  IMAD R21, R25, UR4, RZ ;  /* 0x0000000419157c24 */ /* 0x000fe2000f8e02ff */
[----:B------:R-:W-:Y:S02]  /*73a0*/  CS2R R6, SRZ ;  /* 0x0000000000067805 */ /* 0x000fe4000001ff00 */
[----:B------:R-:W-:Y:S02]  /*73b0*/  CS2R R8, SRZ ;  /* 0x0000000000087805 */ /* 0x000fe4000001ff00 */
[----:B------:R-:W-:Y:S02]  /*73c0*/  CS2R R10, SRZ ;  /* 0x00000000000a7805 */ /* 0x000fe4000001ff00 */
[----:B------:R-:W-:Y:S02]  /*73d0*/  ISETP.GE.AND P0, PT, R4, R21, PT ;  /* 0x000000150400720c */ /* 0x000fe40003f06270 */
[----:B------:R-:W-:-:S11]  /*73e0*/  CS2R R4, SRZ ;  /* 0x0000000000047805 */ /* 0x000fd6000001ff00 */
[----:B------:R-:W-:Y:S05]  /*73f0*/  @P0 BRA `(.L_x_13287) ;  /* 0x0000000000300947 */ /* 0x000fea0003800000 */
[----:B------:R-:W-:Y:S01]  /*7400*/  ULDC UR4, c[0x0][0x3f4] ;  /* 0x0000fd0000047ab9 */ /* 0x000fe20000000800 */
[C---:B------:R-:W-:Y:S01]  /*7410*/  IMAD.SHL.U32 R15, R16.reuse, 0x2, RZ ;  /* 0x00000002100f7824 */ /* 0x040fe200078e00ff */
[C---:B------:R-:W-:Y:S02]  /*7420*/  ISETP.GE.AND P2, PT, R16.reuse, UR4, PT ;  /* 0x0000000410007c0c */ /* 0x040fe4000bf46270 */
[----:B------:R-:W-:Y:S02]  /*7430*/  SHF.L.U64.HI R5, R16, 0x1, R17 ;  /* 0x0000000110057819 */ /* 0x000fe40000010211 */
[-C--:B---3--:R-:W-:Y:S02]  /*7440*/  IADD3 R12, P0, R3, R15.reuse, RZ ;  /* 0x0000000f030c7210 */ /* 0x088fe40007f1e0ff */
[----:B-1----:R-:W-:-:S03]  /*7450*/  IADD3 R14, P1, R14, R15, RZ ;  /* 0x0000000f0e0e7210 */ /* 0x002fc60007f3e0ff */
[--C-:B--2---:R-:W-:Y:S02]  /*7460*/  IMAD.X R13, R0, 0x1, R5.reuse, P0 ;  /* 0x00000001000d7824 */ /* 0x104fe400000e0605 */
[----:B----4-:R-:W-:Y:S01]  /*7470*/  IMAD.X R15, R20, 0x1, R5, P1 ;  /* 0x00000001140f7824 */ /* 0x010fe200008e0605 */
[----:B------:R-:W-:Y:S01]  /*7480*/  CS2R R4, SRZ ;  /* 0x0000000000047805 */ /* 0x000fe2000001ff00 */
[----:B------:R-:W-:Y:S06]  /*7490*/  @P2 BRA `(.L_x_13287) ;  /* 0x0000000000082947 */ /* 0x000fec0003800000 */
[----:B------:R1:W5:Y:S04]  /*74a0*/  LD.E.128 R4, desc[UR42][R12.64] ;  /* 0x0000002a0c047980 */ /* 0x000368000c101d00 */
[----:B------:R1:W5:Y:S02]  /*74b0*/  LD.E.128 R8, desc[UR42][R14.64] ;  /* 0x0000002a0e087980 */ /* 0x000364000c101d00 */
.L_x_13287:
[----:B------:R-:W-:Y:S05]  /*74c0*/  BSYNC B1 ;  /* 0x0000000000017941 */ /* 0x000fea0003800000 */
.L_x_13286:
[----:B------:R-:W-:Y:S01]  /*74d0*/  ULEA.HI UR4, UR37, UR37, URZ, 0x1 ;  /* 0x0000002525047291 */ /* 0x000fe2000f8f083f */
[----:B------:R-:W4:Y:S01]  /*74e0*/  LDC R25, c[0x0][0x3f4] ;  /* 0x0000fd00ff197b82 */ /* 0x000f220000000800 */
[----:B--2---:R-:W-:Y:S01]  /*74f0*/  IMAD R0, R33, -0xc0, R21 ;  /* 0xffffff4021007824 */ /* 0x004fe200078e0215 */
[--C-:B0----5:R-:W-:Y:S01]  /*7500*/  SHF.R.U64 R26, R4, 0x10, R5.reuse ;  /* 0x00000010041a7819 */ /* 0x121fe20000001205 */
[----:B------:R-:W-:Y:S01]  /*7510*/  ULOP3.LUT UR4, UR4, 0xfffffffe, URZ, 0xc0, !UPT ;  /* 0xfffffffe04047892 */ /* 0x000fe2000f8ec03f */
[----:B------:R-:W-:Y:S01]  /*7520*/  IMAD.MOV.U32 R21, RZ, RZ, R4 ;  /* 0x000000ffff157224 */ /* 0x000fe200078e0004 */
[--C-:B------:R-:W-:Y:S01]  /*7530*/  SHF.R.U32.HI R24, RZ, 0x10, R5.reuse ;  /* 0x00000010ff187819 */ /* 0x100fe20000011605 */
[----:B---3--:R-:W-:Y:S01]  /*7540*/  IMAD.MOV.U32 R3, RZ, RZ, R6 ;  /* 0x000000ffff037224 */ /* 0x008fe200078e0006 */
[----:B------:R-:W-:Y:S01]  /*7550*/  UIADD3 UR4, UR37, -UR4, URZ ;  /* 0x8000000425047290 */ /* 0x000fe2000fffe03f */
[----:B------:R-:W-:Y:S01]  /*7560*/  VIMNMX R33, R0, 0xc0, PT ;  /* 0x000000c000217848 */ /* 0x000fe20003fe0100 */
[----:B-1----:R-:W-:Y:S01]  /*7570*/  IMAD.MOV.U32 R13, RZ, RZ, R5 ;  /* 0x000000ffff0d7224 */ /* 0x002fe200078e0005 */
[--C-:B------:R-:W-:Y:S01]  /*7580*/  SHF.R.U64 R6, R6, 0x10, R7.reuse ;  /* 0x0000001006067819 */ /* 0x100fe20000001207 */
[--C-:B------:R-:W-:Y:S01]  /*7590*/  IMAD.MOV.U32 R15, RZ, RZ, R7.reuse ;  /* 0x000000ffff0f7224 */ /* 0x100fe200078e0007 */
[----:B------:R-:W-:Y:S01]  /*75a0*/  SHF.R.U32.HI R4, RZ, 0x10, R7 ;  /* 0x00000010ff047819 */ /* 0x000fe20000011607 */
[----:B------:R-:W-:Y:S01]  /*75b0*/  IMAD.MOV.U32 R12, RZ, RZ, R8 ;  /* 0x000000ffff0c7224 */ /* 0x000fe200078e0008 */
[----:B------:R-:W-:Y:S01]  /*75c0*/  MOV R27, UR4 ;  /* 0x00000004001b7c02 */ /* 0x000fe20008000f00 */
[--C-:B------:R-:W-:Y:S01]  /*75d0*/  IMAD.MOV.U32 R14, RZ, RZ, R9.reuse ;  /* 0x000000ffff0e7224 */ /* 0x100fe200078e0009 */
[----:B------:R-:W-:Y:S01]  /*75e0*/  SHF.R.U64 R31, R8, 0x10, R9 ;  /* 0x00000010081f7819 */ /* 0x000fe20000001209 */
[----:B------:R-:W-:Y:S01]  /*75f0*/  IMAD.MOV.U32 R0, RZ, RZ, R11 ;  /* 0x000000ffff007224 */ /* 0x000fe200078e000b */
[----:B------:R-:W-:Y:S01]  /*7600*/  SHF.L.U32 R27, R27, 0x1f, RZ ;  /* 0x0000001f1b1b7819 */ /* 0x000fe200000006ff */
[----:B------:R-:W-:Y:S01]  /*7610*/  VIADD R28, R152, 0x60 ;  /* 0x00000060981c7836 */ /* 0x000fe20000000000 */
[----:B------:R-:W-:Y:S01]  /*7620*/  SHF.R.U32.HI R9, RZ, 0x10, R9 ;  /* 0x00000010ff097819 */ /* 0x000fe20000011609 */
[----:B------:R-:W-:Y:S01]  /*7630*/  BSSY B1, `(.L_x_13288) ;  /* 0x0000011000017945 */ /* 0x000fe20003800000 */
[----:B------:R-:W0:Y:S01]  /*7640*/  SYNCS.PHASECHK.TRANS64.TRYWAIT P1, [R18+URZ+0x16800], R27 ;  /* 0x0168001b120075a7 */ /* 0x000e22000802017f */
[----:B----4-:R-:W-:-:S02]  /*7650*/  MOV R20, R10 ;  /* 0x0000000a00147202 */ /* 0x010fc40000000f00 */
[----:B------:R-:W-:Y:S02]  /*7660*/  ISETP.GE.AND P0, PT, R16, R25, PT ;  /* 0x000000191000720c */ /* 0x000fe40003f06270 */
[--C-:B------:R-:W-:Y:S02]  /*7670*/  SHF.R.U64 R7, R10, 0x10, R11.reuse ;  /* 0x000000100a077819 */ /* 0x100fe4000000120b */
[----:B------:R-:W-:Y:S02]  /*7680*/  SHF.R.U32.HI R5, RZ, 0x10, R11 ;  /* 0x00000010ff057819 */ /* 0x000fe4000001160b */
[-C--:B------:R-:W-:Y:S02]  /*7690*/  ISETP.GE.OR P2, PT, R152, R33.reuse, P0 ;  /* 0x000000219800720c */ /* 0x080fe40000746670 */
[----:B------:R-:W-:Y:S02]  /*76a0*/  PRMT R21, R21, 0x5410, R26 ;  /* 0x0000541015157816 */ /* 0x000fe4000000001a */
[----:B------:R-:W-:-:S02]  /*76b0*/  ISETP.GE.OR P0, PT, R28, R33, P0 ;  /* 0x000000211c00720c */ /* 0x000fc40000706670 */
[----:B------:R-:W-:Y:S02]  /*76c0*/  PRMT R13, R13, 0x5410, R24 ;  /* 0x000054100d0d7816 */ /* 0x000fe40000000018 */
[----:B------:R-:W-:Y:S02]  /*76d0*/  PRMT R3, R3, 0x5410, R6 ;  /* 0x0000541003037816 */ /* 0x000fe40000000006 */
[----:B------:R-:W-:Y:S02]  /*76e0*/  PRMT R15, R15, 0x5410, R4 ;  /* 0x000054100f0f7816 */ /* 0x000fe40000000004 */
[----:B------:R-:W-:Y:S02]  /*76f0*/  PRMT R12, R12, 0x5410, R31 ;  /* 0x000054100c0c7816 */ /* 0x000fe4000000001f */
[----:B------:R-:W-:Y:S02]  /*7700*/  PRMT R14, R14, 0x5410, R9 ;  /* 0x000054100e0e7816 */ /* 0x000fe40000000009 */
[----:B------:R-:W-:-:S02]  /*7710*/  PRMT R20, R20, 0x5410, R7 ;  /* 0x0000541014147816 */ /* 0x000fc40000000007 */
[----:B------:R-:W-:Y:S01]  /*7720*/  PRMT R0, R0, 0x5410, R5 ;  /* 0x0000541000007816 */ /* 0x000fe20000000005 */
[----:B0-----:R-:W-:Y:S06]  /*7730*/  @!P1 BRA `(.L_x_13289) ;  /* 0x000000f000f89947 */ /* 0x001fec0003800000 */
.L_x_13482:
[----:B------:R-:W-:Y:S05]  /*7740*/  BSYNC B1 ;  /* 0x0000000000017941 */ /* 0x000fea0003800000 */
.L_x_13288:
[----:B------:R-:W-:Y:S04]  /*7750*/  BSSY B1, `(.L_x_13290) ;  /* 0x0000060000017945 */ /* 0x000fe80003800000 */
[----:B------:R-:W-:Y:S05]  /*7760*/  @P2 BRA `(.L_x_13291) ;  /* 0x0000000400782947 */ /* 0x000fea0003800000 */
[----:B------:R-:W2:Y:S01]  /*7770*/  LDL R4, [R1+0x14] ;  /* 0x0000140001047983 */ /* 0x000ea20000100800 */
[C---:B------:R-:W-:Y:S01]  /*7780*/  IMAD.U32 R37, R12.reuse, 0x10000, RZ ;  /* 0x000100000c257824 */ /* 0x040fe200078e00ff */
[----:B------:R-:W-:Y:S01]  /*7790*/  LOP3.LUT R39, R12, 0xffff0000, RZ, 0xc0, !PT ;  /* 0xffff00000c277812 */ /* 0x000fe200078ec0ff */
[----:B------:R-:W-:Y:S01]  /*77a0*/  IMAD.U32 R35, R21, 0x10000, RZ ;  /* 0x0001000015237824 */ /* 0x000fe200078e00ff */
[----:B------:R-:W1:Y:S02]  /*77b0*/  S2R R5, SR_TID.X ;  /* 0x0000000000057919 */ /* 0x000e640000002100 */
[----:B-1----:R-:W-:-:S05]  /*77c0*/  VIADD R5, R5, 0xffffff80 ;  /* 0xffffff8005057836 */ /* 0x002fca0000000000 */
[----:B------:R-:W-:-:S04]  /*77d0*/  SHF.R.S32.HI R8, RZ, 0x1f, R5 ;  /* 0x0000001fff087819 */ /* 0x000fc80000011405 */
[----:B------:R-:W-:Y:S01]  /*77e0*/  LEA.HI R8, R8, R5, RZ, 0x5 ;  /* 0x0000000508087211 */ /* 0x000fe200078f28ff */
[----:B------:R-:W-:-:S03]  /*77f0*/  IMAD.IADD R5, R16, 0x1, R25 ;  /* 0x0000000110057824 */ /* 0x000fc600078e0219 */
[----:B------:R-:W-:Y:S01]  /*7800*/  SHF.R.S32.HI R8, RZ, 0x5, R8 ;  /* 0x00000005ff087819 */ /* 0x000fe20000011408 */
[----:B--2---:R-:W-:-:S05]  /*7810*/  IMAD.SHL.U32 R4, R4, 0x40, RZ ;  /* 0x0000004004047824 */ /* 0x004fca00078e00ff */
[----:B------:R-:W-:-:S04]  /*7820*/  LOP3.LUT R6, R4, 0x1c0, RZ, 0xc0, !PT ;  /* 0x000001c004067812 */ /* 0x000fc800078ec0ff */
[C---:B------:R-:W-:Y:S02]  /*7830*/  LOP3.LUT R4, R6.reuse, 0x38, R16, 0xf8, !PT ;  /* 0x0000003806047812 */ /* 0x040fe400078ef810 */
[----:B------:R-:W-:Y:S02]  /*7840*/  SHF.R.U32.HI R7, RZ, 0x3, R6 ;  /* 0x00000003ff077819 */ /* 0x000fe40000011606 */
[----:B------:R-:W-:Y:S02]  /*7850*/  LOP3.LUT R6, R6, 0x38, R5, 0xf8, !PT ;  /* 0x0000003806067812 */ /* 0x000fe400078ef805 */
[-C--:B------:R-:W-:Y:S02]  /*7860*/  LOP3.LUT R4, R4, R7.reuse, RZ, 0x3c, !PT ;  /* 0x0000000704047212 */ /* 0x080fe400078e3cff */
[----:B------:R-:W-:-:S03]  /*7870*/  LOP3.LUT R6, R6, R7, RZ, 0x3c, !PT ;  /* 0x0000000706067212 */ /* 0x000fc600078e3cff */
[C---:B------:R-:W-:Y:S02]  /*7880*/  IMAD R5, R8.reuse, 0x200, R4 ;  /* 0x0000020008057824 */ /* 0x040fe400078e0204 */
[----:B------:R-:W-:-:S03]  /*7890*/  IMAD R9, R8, 0x200, R6 ;  /* 0x0000020008097824 */ /* 0x000fc600078e0206 */
[----:B------:R-:W-:Y:S01]  /*78a0*/  LEA R40, R5, R18, 0x1 ;  /* 0x0000001205287211 */ /* 0x000fe200078e08ff */
[----:B------:R-:W-:-:S04]  /*78b0*/  IMAD R42, R9, 0x2, R18 ;  /* 0x00000002092a7824 */ /* 0x000fc800078e0212 */
[----:B------:R-:W1:Y:S04]  /*78c0*/  LDS.128 R4, [R40+0x8400] ;  /* 0x0084000028047984 */ /* 0x000e680000000c00 */
[----:B------:R-:W2:Y:S01]  /*78d0*/  LDS.128 R8, [R42+0x8400] ;  /* 0x008400002a087984 */ /* 0x000ea20000000c00 */
[C---:B-1----:R-:W-:Y:S01]  /*78e0*/  IMAD.U32 R24, R4.reuse, 0x10000, RZ ;  /* 0x0001000004187824 */ /* 0x042fe200078e00ff */
[----:B------:R-:W-:Y:S01]  /*78f0*/  LOP3.LUT R4, R4, 0xffff0000, RZ, 0xc0, !PT ;  /* 0xffff000004047812 */ /* 0x000fe200078ec0ff */
[C---:B0-----:R-:W-:Y:S01]  /*7900*/  IMAD.U32 R27, R6.reuse, 0x10000, RZ ;  /* 0x00010000061b7824 */ /* 0x041fe200078e00ff */
[----:B------:R-:W-:Y:S01]  /*7910*/  LOP3.LUT R6, R6, 0xffff0000, RZ, 0xc0, !PT ;  /* 0xffff000006067812 */ /* 0x000fe200078ec0ff */
[----:B--2---:R-:W-:Y:S01]  /*7920*/  IMAD.U32 R32, R10, 0x10000, RZ ;  /* 0x000100000a207824 */ /* 0x004fe200078e00ff */
[C---:B------:R-:W-:Y:S01]  /*7930*/  SHF.L.U32 R30, R8.reuse, 0x10, RZ ;  /* 0x00000010081e7819 */ /* 0x040fe200000006ff */
[----:B------:R-:W-:Y:S01]  /*7940*/  IMAD.U32 R31, R9, 0x10000, RZ ;  /* 0x00010000091f7824 */ /* 0x000fe200078e00ff */
[----:B------:R-:W-:Y:S01]  /*7950*/  LOP3.LUT R8, R8, 0xffff0000, RZ, 0xc0, !PT ;  /* 0xffff000008087812 */ /* 0x000fe200078ec0ff */
[----:B------:R-:W-:Y:S01]  /*7960*/  IMAD.U32 R33, R11, 0x10000, RZ ;  /* 0x000100000b217824 */ /* 0x000fe200078e00ff */
[----:B------:R-:W-:Y:S01]  /*7970*/  LOP3.LUT R10, R10, 0xffff0000, RZ, 0xc0, !PT ;  /* 0xffff00000a0a7812 */ /* 0x000fe200078ec0ff */
[C---:B------:R-:W-:Y:S01]  /*7980*/  FMUL.FTZ R41, R30.reuse, R37 ;  /* 0x000000251e297220 */ /* 0x040fe20000410000 */
[----:B------:R-:W-:Y:S01]  /*7990*/  FMUL.FTZ R43, R30, R35 ;  /* 0x000000231e2b7220 */ /* 0x000fe20000410000 */
[----:B------:R-:W-:Y:S01]  /*79a0*/  FMUL.FTZ R45, R8, R39 ;  /* 0x00000027082d7220 */ /* 0x000fe20000410000 */
[----:B------:R-:W-:-:S02]  /*79b0*/  IMAD.U32 R30, R20, 0x10000, RZ ;  /* 0x00010000141e7824 */ /* 0x000fc400078e00ff */
[C---:B------:R-:W-:Y:S01]  /*79c0*/  FFMA.FTZ R41, R24.reuse, R35, -R41 ;  /* 0x0000002318297223 */ /* 0x040fe20000010829 */
[----:B------:R-:W-:Y:S01]  /*79d0*/  LOP3.LUT R35, R21, 0xffff0000, RZ, 0xc0, !PT ;  /* 0xffff000015237812 */ /* 0x000fe200078ec0ff */
[----:B------:R-:W-:Y:S01]  /*79e0*/  FFMA.FTZ R43, R24, R37, R43 ;  /* 0x00000025182b7223 */ /* 0x000fe2000001002b */
[----:B------:R-:W-:Y:S01]  /*79f0*/  SHF.L.U32 R24, R3, 0x10, RZ ;  /* 0x0000001003187819 */ /* 0x000fe200000006ff */
[----:B------:R-:W-:Y:S01]  /*7a00*/  IMAD.U32 R26, R5, 0x10000, RZ ;  /* 0x00010000051a7824 */ /* 0x000fe200078e00ff */
[----:B------:R-:W-:Y:S01]  /*7a10*/  LOP3.LUT R37, R20, 0xffff0000, RZ, 0xc0, !PT ;  /* 0xffff000014257812 */ /* 0x000fe200078ec0ff */
[-C--:B------:R-:W-:Y:S01]  /*7a20*/  FMUL.FTZ R47, R8, R35.reuse ;  /* 0x00000023082f7220 */ /* 0x080fe20000410000 */
[----:B------:R-:W-:Y:S01]  /*7a30*/  FFMA.FTZ R34, R4, R35, -R45 ;  /* 0x0000002304227223 */ /* 0x000fe2000001082d */
[C---:B------:R-:W-:Y:S01]  /*7a40*/  FMUL.FTZ R8, R32.reuse, R30 ;  /* 0x0000001e20087220 */ /* 0x040fe20000410000 */
[-C--:B------:R-:W-:Y:S01]  /*7a50*/  FMUL.FTZ R45, R32, R24.reuse ;  /* 0x00000018202d7220 */ /* 0x080fe20000410000 */
[----:B------:R-:W-:Y:S01]  /*7a60*/  LOP3.LUT R35, R3, 0xffff0000, RZ, 0xc0, !PT ;  /* 0xffff000003237812 */ /* 0x000fe200078ec0ff */
[----:B------:R-:W-:Y:S01]  /*7a70*/  FFMA.FTZ R32, R4, R39, R47 ;  /* 0x0000002704207223 */ /* 0x000fe2000001002f */
[C---:B------:R-:W-:Y:S01]  /*7a80*/  FFMA.FTZ R36, R27.reuse, R24, -R8 ;  /* 0x000000181b247223 */ /* 0x040fe20000010808 */
[----:B------:R-:W-:Y:S01]  /*7a90*/  FFMA.FTZ R45, R27, R30, R45 ;  /* 0x0000001e1b2d7223 */ /* 0x000fe2000001002d */
[----:B------:R-:W-:Y:S01]  /*7aa0*/  FMUL.FTZ R27, R10, R37 ;  /* 0x000000250a1b7220 */ /* 0x000fe20000410000 */
[----:B------:R-:W-:-:S02]  /*7ab0*/  IMAD.U32 R24, R14, 0x10000, RZ ;  /* 0x000100000e187824 */ /* 0x000fc400078e00ff */
[-C--:B------:R-:W-:Y:S01]  /*7ac0*/  FMUL.FTZ R39, R10, R35.reuse ;  /* 0x000000230a277220 */ /* 0x080fe20000410000 */
[----:B------:R-:W-:Y:S02]  /*7ad0*/  IMAD.U32 R4, R13, 0x10000, RZ ;  /* 0x000100000d047824 */ /* 0x000fe400078e00ff */
[----:B------:R-:W-:Y:S01]  /*7ae0*/  FFMA.FTZ R35, R6, R35, -R27 ;  /* 0x0000002306237223 */ /* 0x000fe2000001081b */
[----:B------:R-:W-:Y:S02]  /*7af0*/  IMAD.U32 R10, R0, 0x10000, RZ ;  /* 0x00010000000a7824 */ /* 0x000fe400078e00ff */
[----:B------:R-:W-:Y:S01]  /*7b00*/  FMUL.FTZ R27, R31, R24 ;  /* 0x000000181f1b7220 */ /* 0x000fe20000410000 */
[----:B------:R-:W-:Y:S01]  /*7b10*/  FFMA.FTZ R30, R6, R37, R39 ;  /* 0x00000025061e7223 */ /* 0x000fe20000010027 */
[----:B------:R-:W-:Y:S02]  /*7b20*/  IMAD.U32 R28, R7, 0x10000, RZ ;  /* 0x00010000071c7824 */ /* 0x000fe400078e00ff */
[----:B------:R-:W-:Y:S01]  /*7b30*/  FMUL.FTZ R31, R31, R4 ;  /* 0x000000041f1f7220 */ /* 0x000fe20000410000 */
[----:B------:R-:W-:-:S02]  /*7b40*/  IMAD.U32 R8, R15, 0x10000, RZ ;  /* 0x000100000f087824 */ /* 0x000fc400078e00ff */
[----:B------:R-:W-:Y:S01]  /*7b50*/  FMUL.FTZ R37, R33, R10 ;  /* 0x0000000a21257220 */ /* 0x000fe20000410000 */
[----:B------:R-:W-:Y:S01]  /*7b60*/  LOP3.LUT R9, R9, 0xffff0000, RZ, 0xc0, !PT ;  /* 0xffff000009097812 */ /* 0x000fe200078ec0ff */
[----:B------:R-:W-:Y:S01]  /*7b70*/  FFMA.FTZ R31, R26, R24, R31 ;  /* 0x000000181a1f7223 */ /* 0x000fe2000001001f */
[-C--:B------:R-:W-:Y:S01]  /*7b80*/  FMUL.FTZ R33, R33, R8.reuse ;  /* 0x0000000821217220 */ /* 0x080fe20000410000 */
[----:B------:R-:W-:Y:S01]  /*7b90*/  FFMA.FTZ R37, R28, R8, -R37 ;  /* 0x000000081c257223 */ /* 0x000fe20000010825 */
[----:B------:R-:W-:Y:S01]  /*7ba0*/  LOP3.LUT R11, R11, 0xffff0000, RZ, 0xc0, !PT ;  /* 0xffff00000b0b7812 */ /* 0x000fe200078ec0ff */
[----:B------:R-:W-:Y:S01]  /*7bb0*/  FFMA.FTZ R27, R26, R4, -R27 ;  /* 0x000000041a1b7223 */ /* 0x000fe2000001081b */
[----:B------:R-:W-:Y:S01]  /*7bc0*/  LOP3.LUT R8, R14, 0xffff0000, RZ, 0xc0, !PT ;  /* 0xffff00000e087812 */ /* 0x000fe200078ec0ff */
[----:B------:R-:W-:Y:S01]  /*7bd0*/  FFMA.FTZ R33, R28, R10, R33 ;  /* 0x0000000a1c217223 */ /* 0x000fe20000010021 */
[----:B------:R-:W-:Y:S02]  /*7be0*/  LOP3.LUT R24, R0, 0xffff0000, RZ, 0xc0, !PT ;  /* 0xffff000000187812 */ /* 0x000fe400078ec0ff */
        /* <DEDUP_REMOVED lines=22> */
.L_x_13291:
[----:B------:R-:W-:Y:S05]  /*7d50*/  BSYNC B1 ;  /* 0x0000000000017941 */ /* 0x000fea0003800000 */
.L_x_13290:
[----:B------:R-:W-:Y:S05]  /*7d60*/  @P0 BRA `(.L_x_13282) ;  /* 0x0000000400680947 */ /* 0x000fea0003800000 */
[----:B-1----:R-:W2:Y:S01]  /*7d70*/  LDL R5, [R1+0x20] ;  /* 0x0000200001057983 */ /* 0x002ea20000100800 */
[C---:B------:R-:W-:Y:S01]  /*7d80*/  IADD3 R7, R152.reuse, 0x60, RZ ;  /* 0x0000006098077810 */ /* 0x040fe20007ffe0ff */
[----:B------:R-:W-:Y:S02]  /*7d90*/  VIADD R6, R152, 0x60 ;  /* 0x0000006098067836 */ /* 0x000fe40000000000 */
[----:B------:R-:W3:Y:S02]  /*7da0*/  LDL R42, [R1+0x50] ;  /* 0x00005000012a7983 */ /* 0x000ee40000100800 */
[----:B------:R-:W-:Y:S02]  /*7db0*/  IMAD.SHL.U32 R6, R6, 0x40, RZ ;  /* 0x0000004006067824 */ /* 0x000fe400078e00ff */
[----:B------:R-:W-:Y:S02]  /*7dc0*/  IMAD.SHL.U32 R7, R7, 0x40, RZ ;  /* 0x0000004007077824 */ /* 0x000fe400078e00ff */
[----:B------:R-:W-:Y:S01]  /*7dd0*/  IMAD.IADD R4, R16, 0x1, R25 ;  /* 0x0000000110047824 */ /* 0x000fe200078e0219 */
[----:B------:R-:W-:-:S02]  /*7de0*/  LOP3.LUT R6, R6, 0x1c0, RZ, 0xc0, !PT ;  /* 0x000001c006067812 */ /* 0x000fc400078ec0ff */
[----:B------:R-:W-:Y:S02]  /*7df0*/  LOP3.LUT R7, R7, 0x1c0, RZ, 0xc0, !PT ;  /* 0x000001c007077812 */ /* 0x000fe400078ec0ff */
[----:B------:R-:W-:Y:S02]  /*7e00*/  SHF.R.U32.HI R6, RZ, 0x3, R6 ;  /* 0x00000003ff067819 */ /* 0x000fe40000011606 */
[----:B------:R-:W-:-:S04]  /*7e10*/  LOP3.LUT R4, R7, 0x38, R4, 0xf8, !PT ;  /* 0x0000003807047812 */ /* 0x000fc800078ef804 */
[----:B------:R-:W-:Y:S01]  /*7e20*/  LOP3.LUT R4, R4, R6, RZ, 0x3c, !PT ;  /* 0x0000000604047212 */ /* 0x000fe200078e3cff */
[C---:B------:R-:W-:Y:S02]  /*7e30*/  IMAD.U32 R37, R12.reuse, 0x10000, RZ ;  /* 0x000100000c257824 */ /* 0x040fe400078e00ff */
[C---:B------:R-:W-:Y:S01]  /*7e40*/  IMAD.U32 R35, R21.reuse, 0x10000, RZ ;  /* 0x0001000015237824 */ /* 0x040fe200078e00ff */
[----:B------:R-:W-:Y:S02]  /*7e50*/  LOP3.LUT R38, R12, 0xffff0000, RZ, 0xc0, !PT ;  /* 0xffff00000c267812 */ /* 0x000fe400078ec0ff */
[----:B------:R-:W-:Y:S01]  /*7e60*/  LOP3.LUT R12, R21, 0xffff0000, RZ, 0xc0, !PT ;  /* 0xffff0000150c7812 */ /* 0x000fe200078ec0ff */
[C---:B------:R-:W-:Y:S01]  /*7e70*/  IMAD.U32 R41, R20.reuse, 0x10000, RZ ;  /* 0x0001000014297824 */ /* 0x040fe200078e00ff */
[----:B------:R-:W-:Y:S01]  /*7e80*/  LOP3.LUT R20, R20, 0xffff0000, RZ, 0xc0, !PT ;  /* 0xffff000014147812 */ /* 0x000fe200078ec0ff */
[C---:B------:R-:W-:Y:S01]  /*7e90*/  IMAD.U32 R36, R13.reuse, 0x10000, RZ ;  /* 0x000100000d247824 */ /* 0x040fe200078e00ff */
[----:B------:R-:W-:Y:S01]  /*7ea0*/  LOP3.LUT R13, R13, 0xffff0000, RZ, 0xc0, !PT ;  /* 0xffff00000d0d7812 */ /* 0x000fe200078ec0ff */
[----:B------:R-:W-:-:S02]  /*7eb0*/  IMAD.U32 R40, R14, 0x10000, RZ ;  /* 0x000100000e287824 */ /* 0x000fc400078e00ff */
[----:B--2---:R-:W-:-:S04]  /*7ec0*/  IMAD.IADD R9, R5, 0x1, R4 ;  /* 0x0000000105097824 */ /* 0x004fc800078e0204 */
[----:B------:R-:W-:Y:S01]  /*7ed0*/  IMAD R24, R9, 0x2, R18 ;  /* 0x0000000209187824 */ /* 0x000fe200078e0212 */
[----:B---3--:R-:W-:Y:S04]  /*7ee0*/  LDS.128 R4, [R42+0x8400] ;  /* 0x008400002a047984 */ /* 0x008fe80000000c00 */
[----:B------:R-:W1:Y:S02]  /*7ef0*/  LDS.128 R8, [R24+0x8400] ;  /* 0x0084000018087984 */ /* 0x000e640000000c00 */
[C---:B-1----:R-:W-:Y:S01]  /*7f00*/  IMAD.U32 R30, R8.reuse, 0x10000, RZ ;  /* 0x00010000081e7824 */ /* 0x042fe200078e00ff */
[----:B------:R-:W-:Y:S01]  /*7f10*/  LOP3.LUT R8, R8, 0xffff0000, RZ, 0xc0, !PT ;  /* 0xffff000008087812 */ /* 0x000fe200078ec0ff */
[C---:B------:R-:W-:Y:S02]  /*7f20*/  IMAD.U32 R25, R4.reuse, 0x10000, RZ ;  /* 0x0001000004197824 */ /* 0x040fe400078e00ff */
[-C--:B------:R-:W-:Y:S01]  /*7f30*/  FMUL.FTZ R34, R37, R30.reuse ;  /* 0x0000001e25227220 */ /* 0x080fe20000410000 */
[C---:B------:R-:W-:Y:S01]  /*7f40*/  FMUL.FTZ R30, R35.reuse, R30 ;  /* 0x0000001e231e7220 */ /* 0x040fe20000410000 */
[----:B------:R-:W-:Y:S01]  /*7f50*/  LOP3.LUT R4, R4, 0xffff0000, RZ, 0xc0, !PT ;  /* 0xffff000004047812 */ /* 0x000fe200078ec0ff */
[-C--:B------:R-:W-:Y:S01]  /*7f60*/  FMUL.FTZ R21, R38, R8.reuse ;  /* 0x0000000826157220 */ /* 0x080fe20000410000 */
[-C--:B------:R-:W-:Y:S01]  /*7f70*/  FFMA.FTZ R34, R35, R25.reuse, -R34 ;  /* 0x0000001923227223 */ /* 0x080fe20000010822 */
[----:B------:R-:W-:Y:S01]  /*7f80*/  FFMA.FTZ R30, R37, R25, R30 ;  /* 0x00000019251e7223 */ /* 0x000fe2000001001e */
[----:B------:R-:W-:Y:S01]  /*7f90*/  FMUL.FTZ R25, R12, R8 ;  /* 0x000000080c197220 */ /* 0x000fe20000410000 */
[----:B------:R-:W-:Y:S01]  /*7fa0*/  IMAD.U32 R32, R10, 0x10000, RZ ;  /* 0x000100000a207824 */ /* 0x000fe200078e00ff */
[----:B0-----:R-:W-:Y:S01]  /*7fb0*/  SHF.L.U32 R27, R6, 0x10, RZ ;  /* 0x00000010061b7819 */ /* 0x001fe200000006ff */
[-C--:B------:R-:W-:Y:S01]  /*7fc0*/  FFMA.FTZ R21, R12, R4.reuse, -R21 ;  /* 0x000000040c157223 */ /* 0x080fe20000010815 */
[----:B------:R-:W-:Y:S01]  /*7fd0*/  FFMA.FTZ R25, R38, R4, R25 ;  /* 0x0000000426197223 */ /* 0x000fe20000010019 */
[----:B------:R-:W-:Y:S01]  /*7fe0*/  LOP3.LUT R10, R10, 0xffff0000, RZ, 0xc0, !PT ;  /* 0xffff00000a0a7812 */ /* 0x000fe200078ec0ff */
[----:B------:R-:W-:-:S02]  /*7ff0*/  IMAD.U32 R37, R3, 0x10000, RZ ;  /* 0x0001000003257824 */ /* 0x000fc400078e00ff */
[-C--:B------:R-:W-:Y:S01]  /*8000*/  FMUL.FTZ R4, R41, R32.reuse ;  /* 0x0000002029047220 */ /* 0x080fe20000410000 */
[----:B------:R-:W-:Y:S02]  /*8010*/  LOP3.LUT R8, R3, 0xffff0000, RZ, 0xc0, !PT ;  /* 0xffff000003087812 */ /* 0x000fe400078ec0ff */
[----:B------:R-:W-:Y:S01]  /*8020*/  LOP3.LUT R6, R6, 0xffff0000, RZ, 0xc0, !PT ;  /* 0xffff000006067812 */ /* 0x000fe200078ec0ff */
[C---:B------:R-:W-:Y:S01]  /*8030*/  FMUL.FTZ R32, R37.reuse, R32 ;  /* 0x0000002025207220 */ /* 0x040fe20000410000 */
[----:B------:R-:W-:Y:S01]  /*8040*/  FFMA.FTZ R3, R37, R27, -R4 ;  /* 0x0000001b25037223 */ /* 0x000fe20000010804 */
[-C--:B------:R-:W-:Y:S01]  /*8050*/  FMUL.FTZ R37, R20, R10.reuse ;  /* 0x0000000a14257220 */ /* 0x080fe20000410000 */
[----:B------:R-:W-:Y:S01]  /*8060*/  SHF.L.U32 R33, R11, 0x10, RZ ;  /* 0x000000100b217819 */ /* 0x000fe200000006ff */
[----:B------:R-:W-:Y:S02]  /*8070*/  IMAD.U32 R12, R0, 0x10000, RZ ;  /* 0x00010000000c7824 */ /* 0x000fe400078e00ff */
[----:B------:R-:W-:Y:S01]  /*8080*/  FMUL.FTZ R39, R8, R10 ;  /* 0x0000000a08277220 */ /* 0x000fe20000410000 */
[----:B------:R-:W-:-:S02]  /*8090*/  IMAD.U32 R31, R9, 0x10000, RZ ;  /* 0x00010000091f7824 */ /* 0x000fc400078e00ff */
[----:B------:R-:W-:Y:S01]  /*80a0*/  FFMA.FTZ R10, R41, R27, R32 ;  /* 0x0000001b290a7223 */ /* 0x000fe20000010020 */
[-C--:B------:R-:W-:Y:S01]  /*80b0*/  FFMA.FTZ R8, R8, R6.reuse, -R37 ;  /* 0x0000000608087223 */ /* 0x080fe20000010825 */
[----:B------:R-:W-:Y:S01]  /*80c0*/  LOP3.LUT R9, R9, 0xffff0000, RZ, 0xc0, !PT ;  /* 0xffff000009097812 */ /* 0x000fe200078ec0ff */
[----:B------:R-:W-:Y:S01]  /*80d0*/  IMAD.U32 R4, R15, 0x10000, RZ ;  /* 0x000100000f047824 */ /* 0x000fe200078e00ff */
[----:B------:R-:W-:Y:S01]  /*80e0*/  LOP3.LUT R11, R11, 0xffff0000, RZ, 0xc0, !PT ;  /* 0xffff00000b0b7812 */ /* 0x000fe200078ec0ff */
[----:B------:R-:W-:Y:S01]  /*80f0*/  IMAD.U32 R28, R7, 0x10000, RZ ;  /* 0x00010000071c7824 */ /* 0x000fe200078e00ff */
[----:B------:R-:W-:Y:S01]  /*8100*/  LOP3.LUT R37, R14, 0xffff0000, RZ, 0xc0, !PT ;  /* 0xffff00000e257812 */ /* 0x000fe200078ec0ff */
[----:B------:R-:W-:Y:S01]  /*8110*/  FMUL.FTZ R27, R12, R33 ;  /* 0x000000210c1b7220 */ /* 0x000fe20000410000 */
[----:B------:R-:W-:Y:S02]  /*8120*/  LOP3.LUT R41, R0, 0xffff0000, RZ, 0xc0, !PT ;  /* 0xffff000000297812 */ /* 0x000fe400078ec0ff */
[----:B------:R-:W-:Y:S01]  /*8130*/  LOP3.LUT R15, R15, 0xffff0000, RZ, 0xc0, !PT ;  /* 0xffff00000f0f7812 */ /* 0x000fe200078ec0ff */
[C---:B------:R-:W-:Y:S01]  /*8140*/  IMAD.U32 R26, R5.reuse, 0x10000, RZ ;  /* 0x00010000051a7824 */ /* 0x040fe200078e00ff */
[----:B------:R-:W-:Y:S01]  /*8150*/  LOP3.LUT R5, R5, 0xffff0000, RZ, 0xc0, !PT ;  /* 0xffff000005057812 */ /* 0x000fe200078ec0ff */
[----:B------:R-:W-:Y:S01]  /*8160*/  FFMA.FTZ R39, R20, R6, R39 ;  /* 0x0000000614277223 */ /* 0x000fe20000010027 */
[----:B------:R-:W-:Y:S01]  /*8170*/  LOP3.LUT R7, R7, 0xffff0000, RZ, 0xc0, !PT ;  /* 0xffff000007077812 */ /* 0x000fe200078ec0ff */
[----:B------:R-:W-:Y:S01]  /*8180*/  FMUL.FTZ R35, R40, R31 ;  /* 0x0000001f28237220 */ /* 0x000fe20000410000 */
[C---:B------:R-:W-:Y:S01]  /*8190*/  FMUL.FTZ R33, R4.reuse, R33 ;  /* 0x0000002104217220 */ /* 0x040fe20000410000 */
[----:B------:R-:W-:Y:S01]  /*81a0*/  FFMA.FTZ R27, R4, R28, -R27 ;  /* 0x0000001c041b7223 */ /* 0x000fe2000001081b */
[----:B------:R-:W-:Y:S01]  /*81b0*/  FMUL.FTZ R0, R37, R9 ;  /* 0x0000000925007220 */ /* 0x000fe20000410000 */
[----:B------:R-:W-:Y:S01]  /*81c0*/  FMUL.FTZ R6, R41, R11 ;  /* 0x0000000b29067220 */ /* 0x000fe20000410000 */
[C---:B------:R-:W-:Y:S01]  /*81d0*/  FMUL.FTZ R31, R36.reuse, R31 ;  /* 0x0000001f241f7220 */ /* 0x040fe20000410000 */
[----:B------:R-:W-:Y:S01]  /*81e0*/  FMUL.FTZ R4, R13, R9 ;  /* 0x000000090d047220 */ /* 0x000fe20000410000 */
[----:B------:R-:W-:Y:S01]  /*81f0*/  FMUL.FTZ R20, R15, R11 ;  /* 0x0000000b0f147220 */ /* 0x000fe20000410000 */
[----:B------:R-:W-:Y:S01]  /*8200*/  FFMA.FTZ R35, R36, R26, -R35 ;  /* 0x0000001a24237223 */ /* 0x000fe20000010823 */
[----:B------:R-:W-:Y:S01]  /*8210*/  FFMA.FTZ R33, R12, R28, R33 ;  /* 0x0000001c0c217223 */ /* 0x000fe20000010021 */
        /* <DEDUP_REMOVED lines=13> */
[----:B------:R2:W-:Y:S04]  /*82f0*/  STS.128 [R42+0x8400], R4 ;  /* 0x008400042a007388 */ /* 0x0005e80000000c00 */
[----:B------:R2:W-:Y:S02]  /*8300*/  STS.128 [R24+0x8400], R8 ;  /* 0x0084000818007388 */ /* 0x0005e40000000c00 */
.L_x_13282:
[----:B------:R-:W-:Y:S05]  /*8310*/  BSYNC B0 ;  /* 0x0000000000007941 */ /* 0x000fea0003800000 */
.L_x_13271:
[----:B------:R-:W-:Y:S01]  /*8320*/  @!PT LDS RZ, [RZ] ;  /* 0x00000000fffff984 */ /* 0x000fe20000000800 */
[----:B------:R-:W-:Y:S01]  /*8330*/  @!PT LDS RZ, [RZ] ;  /* 0x00000000fffff984 */ /* 0x000fe20000000800 */
[----:B------:R-:W-:Y:S01]  /*8340*/  @!PT LDS RZ, [RZ] ;  /* 0x00000000fffff984 */ /* 0x000fe20000000800 */
[----:B------:R-:W-:Y:S01]  /*8350*/  @!PT LDS RZ, [RZ] ;  /* 0x00000000fffff984 */ /* 0x000fe20000000800 */
[----:B------:R4:W-:Y:S06]  /*8360*/  MEMBAR.ALL.CTA ;  /* 0x0000000000007992 */ /* 0x0009ec0000008000 */
[----:B----4-:R-:W4:Y:S01]  /*8370*/  FENCE.VIEW.ASYNC.S ;  /* 0x00000000000073c6 */ /* 0x010f220000000000 */
[----:B------:R-:W-:Y:S05]  /*8380*/  WARPSYNC.ALL ;  /* 0x0000000000007948 */ /* 0x000fea0003800000 */
[----:B----4-:R-:W-:Y:S06]  /*8390*/  BAR.SYNC.DEFER_BLOCKING 0xd, 0x180 ;  /* 0x0346000000007b1d */ /* 0x010fec0000010000 */
.L_x_13268:
[----:B---3--:R-:W-:-:S04]  /*83a0*/  MOV R0, UR39 ;  /* 0x0000002700007c02 */ /* 0x008fc80008000f00 */
[----:B------:R-:W-:-:S13]  /*83b0*/  ISETP.NE.AND P0, PT, R0, 0x3, PT ;  /* 0x000000030000780c */ /* 0x000fda0003f05270 */
[----:B------:R-:W-:Y:S05]  /*83c0*/  @!P0 BRA `(.L_x_13292) ;  /* 0x0000000000048947 */ /* 0x000fea0003800000 */
[----:B------:R-:W-:Y:S01]  /*83d0*/  BPT.TRAP 0x1 ;  /* 0x000000040000795c */ /* 0x000fe20000300000 */
.L_x_13292:
[----:B------:R-:W-:Y:S01]  /*83e0*/  IMAD R0, R155, 0x8, R18 ;  /* 0x000000089b007824 */ /* 0x000fe200078e0212 */
[----:B012---:R-:W-:-:S04]  /*83f0*/  SHF.L.U32 R5, R157, 0x1f, RZ ;  /* 0x0000001f9d057819 */ /* 0x007fc800000006ff */
[----:B------:R0:W1:Y:S01]  /*8400*/  SYNCS.PHASECHK.TRANS64.TRYWAIT P1, [R0+URZ+0x16830], R5 ;  /* 0x01683005000075a7 */ /* 0x000062000802017f */
[----:B------:R-:W-:Y:S05]  /*8410*/  @!P0 BRA `(.L_x_13293) ;  /* 0x0000000000048947 */ /* 0x000fea0003800000 */
[----:B------:R-:W-:Y:S01]  /*8420*/  BPT.TRAP 0x1 ;  /* 0x000000040000795c */ /* 0x000fe20000300000 */
.L_x_13293:
        /* <DEDUP_REMOVED lines=10> */
.L_x_13294:
[----:B--2---:R-:W2:Y:S01]  /*84d0*/  LDL R3, [R1+0x1c] ;  /* 0x00001c0001037983 */ /* 0x004ea20000100800 */
[----:B01----:R-:W-:Y:S01]  /*84e0*/  IMAD.MOV.U32 R5, RZ, RZ, 0x40000040 ;  /* 0x40000040ff057424 */ /* 0x003fe200078e00ff */
[----:B------:R-:W-:Y:S05]  /*84f0*/  WARPSYNC.ALL ;  /* 0x0000000000007948 */ /* 0x000fea0003800000 */
[C---:B------:R-:W-:Y:S01]  /*8500*/  R2UR UR4, R12.reuse ;  /* 0x000000000c0472ca */ /* 0x040fe200000e0000 */
[----:B-----5:R-:W-:Y:S01]  /*8510*/  WARPGROUP.ARRIVE ;  /* 0x00000000000079c5 */ /* 0x020fe20000000000 */
[----:B------:R-:W-:Y:S01]  /*8520*/  R2UR UR5, R13 ;  /* 0x000000000d0572ca */ /* 0x000fe200000e0000 */
[C---:B------:R-:W-:Y:S01]  /*8530*/  VIADD R8, R12.reuse, 0x2 ;  /* 0x000000020c087836 */ /* 0x040fe20000000000 */
[----:B------:R-:W-:Y:S01]  /*8540*/  R2UR UR7, R5 ;  /* 0x00000000050772ca */ /* 0x000fe200000e0000 */
[----:B------:R-:W-:Y:S01]  /*8550*/  IMAD.MOV.U32 R9, RZ, RZ, 0x40000040 ;  /* 0x40000040ff097424 */ /* 0x000fe200078e00ff */
[----:B------:R-:W-:Y:S01]  /*8560*/  IADD3 R14, R12, 0x6, RZ ;  /* 0x000000060c0e7810 */ /* 0x000fe20007ffe0ff */
[----:B------:R-:W-:-:S02]  /*8570*/  IMAD.MOV.U32 R7, RZ, RZ, 0x40000040 ;  /* 0x40000040ff077424 */ /* 0x000fc400078e00ff */
[----:B------:R-:W-:Y:S01]  /*8580*/  VIADD R20, R12, 0x4 ;  /* 0x000000040c147836 */ /* 0x000fe20000000000 */
[----:B------:R0:W-:Y:S01]  /*8590*/  STL.64 [R1+0x8], R8 ;  /* 0x0000080801007387 */ /* 0x0001e20000100a00 */
[----:B------:R-:W-:Y:S02]  /*85a0*/  IMAD.MOV.U32 R21, RZ, RZ, 0x40000040 ;  /* 0x40000040ff157424 */ /* 0x000fe400078e00ff */
[----:B------:R-:W-:Y:S02]  /*85b0*/  IMAD.MOV.U32 R15, RZ, RZ, 0x40000040 ;  /* 0x40000040ff0f7424 */ /* 0x000fe400078e00ff */
[----:B------:R-:W-:Y:S02]  /*85c0*/  IMAD.MOV.U32 R5, RZ, RZ, 0x40000040 ;  /* 0x40000040ff057424 */ /* 0x000fe400078e00ff */
[----:B------:R-:W-:Y:S02]  /*85d0*/  IMAD.MOV.U32 R119, RZ, RZ, RZ ;  /* 0x000000ffff777224 */ /* 0x000fe400078e00ff */
[----:B--2---:R-:W-:-:S05]  /*85e0*/  IMAD R4, R155, 0x400, R3 ;  /* 0x000004009b047824 */ /* 0x004fca00078e0203 */
[C---:B------:R-:W-:Y:S02]  /*85f0*/  R2UR UR6, R4.reuse ;  /* 0x00000000040672ca */ /* 0x040fe400000e0000 */
[----:B------:R-:W-:-:S11]  /*8600*/  IADD3 R6, R4, 0x2, RZ ;  /* 0x0000000204067810 */ /* 0x000fd60007ffe0ff */
[----:B------:R-:W-:Y:S01]  /*8610*/  HGMMA.64x128x16.F32.BF16 R24, gdesc[UR4], RZ, !UPT, gsb0 ;  /* 0x01e00000041879f0 */ /* 0x000fe2000c0018ff */
        /* <DEDUP_REMOVED lines=27> */
.L_x_13296:
[----:B------:R-:W2:Y:S01]  /*87d0*/  LDL R90, [R1+0x58] ;  /* 0x00005800015a7983 */ /* 0x000ea20000100800 */
[----:B------:R-:W-:Y:S01]  /*87e0*/  ULDC UR5, c[0x0][0x9d8] ;  /* 0x0002760000057ab9 */ /* 0x000fe20000000800 */
[----:B------:R-:W-:Y:S02]  /*87f0*/  ULDC UR4, c[0x0][0x988] ;  /* 0x0002620000047ab9 */ /* 0x000fe40000000800 */
[----:B------:R-:W3:Y:S01]  /*8800*/  LDL R89, [R1+0x40] ;  /* 0x0000400001597983 */ /* 0x000ee20000100800 */
        /* <DEDUP_REMOVED lines=68> */
[----:B------:R-:W-:Y:S01]  /*8c50*/  VIADD R0, R0, 0x16840 ;  /* 0x0001684000007836 */ /* 0x000fe20000000000 */
[----:B------:R-:W-:Y:S01]  /*8c60*/  ULDC UR6, c[0x0][0x9d8] ;  /* 0x0002760000067ab9 */ /* 0x000fe20000000800 */
[----:B------:R-:W5:Y:S01]  /*8c70*/  MUFU.TANH R9, R9 ;  /* 0x0000000900097308 */ /* 0x000f620000002400 */
[--C-:B------:R-:W-:Y:S01]  /*8c80*/  IMAD.MOV.U32 R118, RZ, RZ, R119.reuse ;  /* 0x000000ffff767224 */ /* 0x100fe200078e0077 */
[-C--:B------:R-:W-:Y:S01]  /*8c90*/  MOV R112, R119.reuse ;  /* 0x0000007700707202 */ /* 0x080fe20000000f00 */
[--C-:B------:R-:W-:Y:S01]  /*8ca0*/  IMAD.MOV.U32 R117, RZ, RZ, R119.reuse ;  /* 0x000000ffff757224 */ /* 0x100fe200078e0077 */
[-C--:B------:R-:W-:Y:S01]  /*8cb0*/  MOV R106, R119.reuse ;  /* 0x00000077006a7202 */ /* 0x080fe20000000f00 */
[--C-:B------:R-:W-:Y:S01]  /*8cc0*/  IMAD.MOV.U32 R116, RZ, RZ, R119.reuse ;  /* 0x000000ffff747224 */ /* 0x100fe200078e0077 */
[-C--:B------:R-:W-:Y:S01]  /*8cd0*/  MOV R100, R119.reuse ;  /* 0x0000007700647202 */ /* 0x080fe20000000f00 */
[--C-:B------:R-:W-:Y:S01]  /*8ce0*/  IMAD.MOV.U32 R115, RZ, RZ, R119.reuse ;  /* 0x000000ffff737224 */ /* 0x100fe200078e0077 */
[----:B------:R-:W5:Y:S01]  /*8cf0*/  MUFU.TANH R27, R27 ;  /* 0x0000001b001b7308 */ /* 0x000f620000002400 */
[--C-:B------:R-:W-:Y:S01]  /*8d00*/  IMAD.MOV.U32 R114, RZ, RZ, R119.reuse ;  /* 0x000000ffff727224 */ /* 0x100fe200078e0077 */
[----:B------:R-:W-:Y:S01]  /*8d10*/  MOV R94, R119 ;  /* 0x00000077005e7202 */ /* 0x000fe20000000f00 */
[----:B------:R-:W-:-:S02]  /*8d20*/  IMAD.MOV.U32 R113, RZ, RZ, R119 ;  /* 0x000000ffff717224 */ /* 0x000fc400078e0077 */
[--C-:B------:R-:W-:Y:S02]  /*8d30*/  IMAD.MOV.U32 R111, RZ, RZ, R119.reuse ;  /* 0x000000ffff6f7224 */ /* 0x100fe400078e0077 */
[--C-:B------:R-:W-:Y:S01]  /*8d40*/  IMAD.MOV.U32 R110, RZ, RZ, R119.reuse ;  /* 0x000000ffff6e7224 */ /* 0x100fe200078e0077 */
[----:B------:R-:W5:Y:S01]  /*8d50*/  MUFU.TANH R10, R10 ;  /* 0x0000000a000a7308 */ /* 0x000f620000002400 */
[--C-:B------:R-:W-:Y:S02]  /*8d60*/  IMAD.MOV.U32 R109, RZ, RZ, R119.reuse ;  /* 0x000000ffff6d7224 */ /* 0x100fe400078e0077 */
[--C-:B------:R-:W-:Y:S02]  /*8d70*/  IMAD.MOV.U32 R108, RZ, RZ, R119.reuse ;  /* 0x000000ffff6c7224 */ /* 0x100fe400078e0077 */
[--C-:B------:R-:W-:Y:S02]  /*8d80*/  IMAD.MOV.U32 R107, RZ, RZ, R119.reuse ;  /* 0x000000ffff6b7224 */ /* 0x100fe400078e0077 */
[--C-:B------:R-:W-:Y:S01]  /*8d90*/  IMAD.MOV.U32 R105, RZ, RZ, R119.reuse ;  /* 0x000000ffff697224 */ /* 0x100fe200078e0077 */
[----:B------:R-:W5:Y:S01]  /*8da0*/  MUFU.TANH R28, R28 ;  /* 0x0000001c001c7308 */ /* 0x000f620000002400 */
[----:B------:R-:W-:-:S02]  /*8db0*/  IMAD.MOV.U32 R104, RZ, RZ, R119 ;  /* 0x000000ffff687224 */ /* 0x000fc400078e0077 */
[--C-:B------:R-:W-:Y:S02]  /*8dc0*/  IMAD.MOV.U32 R103, RZ, RZ, R119.reuse ;  /* 0x000000ffff677224 */ /* 0x100fe400078e0077 */
[--C-:B------:R-:W-:Y:S02]  /*8dd0*/  IMAD.MOV.U32 R102, RZ, RZ, R119.reuse ;  /* 0x000000ffff667224 */ /* 0x100fe400078e0077 */
[--C-:B------:R-:W-:Y:S01]  /*8de0*/  IMAD.MOV.U32 R101, RZ, RZ, R119.reuse ;  /* 0x000000ffff657224 */ /* 0x100fe200078e0077 */
[----:B------:R-:W5:Y:S01]  /*8df0*/  MUFU.TANH R25, R25 ;  /* 0x0000001900197308 */ /* 0x000f620000002400 */
[--C-:B------:R-:W-:Y:S02]  /*8e00*/  IMAD.MOV.U32 R99, RZ, RZ, R119.reuse ;  /* 0x000000ffff637224 */ /* 0x100fe400078e0077 */
[--C-:B------:R-:W-:Y:S02]  /*8e10*/  IMAD.MOV.U32 R98, RZ, RZ, R119.reuse ;  /* 0x000000ffff627224 */ /* 0x100fe400078e0077 */
[----:B------:R-:W-:-:S02]  /*8e20*/  IMAD.MOV.U32 R97, RZ, RZ, R119 ;  /* 0x000000ffff617224 */ /* 0x000fc400078e0077 */
[--C-:B------:R-:W-:Y:S01]  /*8e30*/  IMAD.MOV.U32 R96, RZ, RZ, R119.reuse ;  /* 0x000000ffff607224 */ /* 0x100fe200078e0077 */
[----:B------:R-:W5:Y:S01]  /*8e40*/  MUFU.TANH R31, R31 ;  /* 0x0000001f001f7308 */ /* 0x000f620000002400 */
[--C-:B------:R-:W-:Y:S02]  /*8e50*/  IMAD.MOV.U32 R95, RZ, RZ, R119.reuse ;  /* 0x000000ffff5f7224 */ /* 0x100fe400078e0077 */
[--C-:B------:R-:W-:Y:S02]  /*8e60*/  IMAD.MOV.U32 R93, RZ, RZ, R119.reuse ;  /* 0x000000ffff5d7224 */ /* 0x100fe400078e0077 */
[--C-:B------:R-:W-:Y:S02]  /*8e70*/  IMAD.MOV.U32 R92, RZ, RZ, R119.reuse ;  /* 0x000000ffff5c7224 */ /* 0x100fe400078e0077 */
[----:B------:R-:W-:Y:S01]  /*8e80*/  IMAD.MOV.U32 R91, RZ, RZ, R119 ;  /* 0x000000ffff5b7224 */ /* 0x000fe200078e0077 */
[----:B------:R-:W5:Y:S08]  /*8e90*/  MUFU.TANH R26, R26 ;  /* 0x0000001a001a7308 */ /* 0x000f700000002400 */
        /* <DEDUP_REMOVED lines=21> */
[----:B------:R-:W5:Y:S01]  /*8ff0*/  MUFU.TANH R49, R49 ;  /* 0x0000003100317308 */ /* 0x000f620000002400 */
[----:B--2---:R-:W-:-:S02]  /*9000*/  IMAD.IADD R72, R90, 0x1, R88 ;  /* 0x000000015a487824 */ /* 0x004fc400078e0258 */
[--C-:B------:R-:W-:Y:S02]  /*9010*/  IMAD.MOV.U32 R90, RZ, RZ, R119.reuse ;  /* 0x000000ffff5a7224 */ /* 0x100fe400078e0077 */
[----:B---3--:R-:W-:Y:S02]  /*9020*/  IMAD R72, R89, -0x80, R72 ;  /* 0xffffff8059487824 */ /* 0x008fe400078e0248 */
[----:B------:R-:W-:Y:S01]  /*9030*/  IMAD.MOV.U32 R89, RZ, RZ, R119 ;  /* 0x000000ffff597224 */ /* 0x000fe200078e0077 */
[----:B------:R-:W2:Y:S02]  /*9040*/  MUFU.TANH R55, R55 ;  /* 0x0000003700377308 */ /* 0x000ea40000002400 */
[C---:B------:R-:W-:Y:S02]  /*9050*/  ISETP.GT.AND P4, PT, R72.reuse, RZ, PT ;  /* 0x000000ff4800720c */ /* 0x040fe40003f84270 */
[C---:B------:R-:W-:Y:S02]  /*9060*/  ISETP.GT.AND P5, PT, R72.reuse, 0x1, PT ;  /* 0x000000014800780c */ /* 0x040fe40003fa4270 */
[----:B------:R-:W-:-:S02]  /*9070*/  ISETP.GT.AND P1, PT, R72, 0x8, PT ;  /* 0x000000084800780c */ /* 0x000fc40003f24270 */
[----:B0-----:R-:W-:Y:S01]  /*9080*/  FSEL R3, R3, -INF , P4 ;  /* 0xff80000003037808 */ /* 0x001fe20002000000 */
[----:B------:R-:W0:Y:S01]  /*9090*/  MUFU.TANH R50, R50 ;  /* 0x0000003200327308 */ /* 0x000e220000002400 */
[----:B-1----:R-:W-:Y:S02]  /*90a0*/  FSEL R4, R4, -INF , P5 ;  /* 0xff80000004047808 */ /* 0x002fe40002800000 */
[C---:B------:R-:W-:Y:S02]  /*90b0*/  ISETP.GT.AND P2, PT, R72.reuse, 0x9, PT ;  /* 0x000000094800780c */ /* 0x040fe40003f44270 */
[----:B----4-:R-:W-:Y:S02]  /*90c0*/  FSEL R7, R7, -INF , P1 ;  /* 0xff80000007077808 */ /* 0x010fe40000800000 */
[----:B------:R-:W-:Y:S01]  /*90d0*/  FMNMX.FTZ R76, R3, R4, !PT ;  /* 0x00000004034c7209 */ /* 0x000fe20007810000 */
[----:B------:R-:W1:Y:S01]  /*90e0*/  MUFU.TANH R56, R56 ;  /* 0x0000003800387308 */ /* 0x000e620000002400 */
[----:B------:R-:W-:-:S02]  /*90f0*/  ISETP.GT.AND P3, PT, R72, 0x10, PT ;  /* 0x000000104800780c */ /* 0x000fc40003f64270 */
[----:B-----5:R-:W-:Y:S02]  /*9100*/  FSEL R8, R8, -INF , P2 ;  /* 0xff80000008087808 */ /* 0x020fe40001000000 */
[----:B------:R-:W-:Y:S02]  /*9110*/  FMNMX.FTZ R75, R7, R76, !PT ;  /* 0x0000004c074b7209 */ /* 0x000fe40007810000 */
[----:B------:R-:W-:Y:S01]  /*9120*/  FSEL R5, R5, -INF , P4 ;  /* 0xff80000005057808 */ /* 0x000fe20002000000 */
[----:B------:R-:W3:Y:S01]  /*9130*/  MUFU.TANH R53, R53 ;  /* 0x0000003500357308 */ /* 0x000ee20000002400 */
[----:B------:R-:W-:Y:S02]  /*9140*/  ISETP.GT.AND P4, PT, R72, 0x11, PT ;  /* 0x000000114800780c */ /* 0x000fe40003f84270 */
[----:B------:R-:W-:Y:S02]  /*9150*/  FSEL R11, R11, -INF , P3 ;  /* 0xff8000000b0b7808 */ /* 0x000fe40001800000 */
[----:B------:R-:W-:-:S02]  /*9160*/  FMNMX.FTZ R76, R8, R75, !PT ;  /* 0x0000004b084c7209 */ /* 0x000fc40007810000 */
[----:B------:R-:W-:Y:S01]  /*9170*/  FSEL R6, R6, -INF , P5 ;  /* 0xff80000006067808 */ /* 0x000fe20002800000 */
[----:B------:R-:W4:Y:S01]  /*9180*/  MUFU.TANH R59, R59 ;  /* 0x0000003b003b7308 */ /* 0x000f220000002400 */
[----:B------:R-:W-:Y:S02]  /*9190*/  ISETP.GT.AND P5, PT, R72, 0x18, PT ;  /* 0x000000184800780c */ /* 0x000fe40003fa4270 */
[----:B------:R-:W-:Y:S02]  /*91a0*/  FSEL R24, R24, -INF , P4 ;  /* 0xff80000018187808 */ /* 0x000fe40002000000 */
[----:B------:R-:W-:Y:S02]  /*91b0*/  FMNMX.FTZ R75, R11, R76, !PT ;  /* 0x0000004c0b4b7209 */ /* 0x000fe40007810000 */
[----:B------:R-:W-:Y:S01]  /*91c0*/  FSEL R9, R9, -INF , P1 ;  /* 0xff80000009097808 */ /* 0x000fe20000800000 */
[----:B------:R-:W5:Y:S01]  /*91d0*/  MUFU.TANH R54, R54 ;  /* 0x0000003600367308 */ /* 0x000f620000002400 */
[----:B------:R-:W-:-:S02]  /*91e0*/  ISETP.GT.AND P1, PT, R72, 0x19, PT ;  /* 0x000000194800780c */ /* 0x000fc40003f24270 */
[----:B------:R-:W-:Y:S02]  /*91f0*/  FSEL R27, R27, -INF , P5 ;  /* 0xff8000001b1b7808 */ /* 0x000fe40002800000 */
[----:B------:R-:W-:Y:S02]  /*9200*/  FMNMX.FTZ R76, R24, R75, !PT ;  /* 0x0000004b184c7209 */ /* 0x000fe40007810000 */
[----:B------:R-:W-:Y:S01]  /*9210*/  FSEL R10, R10, -INF , P2 ;  /* 0xff8000000a0a7808 */ /* 0x000fe20001000000 */
[----:B------:R-:W5:Y:S01]  /*9220*/  MUFU.TANH R60, R60 ;  /* 0x0000003c003c7308 */ /* 0x000f620000002400 */
[----:B------:R-:W-:Y:S02]  /*9230*/  ISETP.GT.AND P2, PT, R72, 0x20, PT ;  /* 0x000000204800780c */ /* 0x000fe40003f44270 */
[----:B------:R-:W-:Y:S02]  /*9240*/  FSEL R28, R28, -INF , P1 ;  /* 0xff8000001c1c7808 */ /* 0x000fe40000800000 */
[----:B------:R-:W-:-:S02]  /*9250*/  FMNMX.FTZ R77, R27, R76, !PT ;  /* 0x0000004c1b4d7209 */ /* 0x000fc40007810000 */
[----:B------:R-:W-:Y:S01]  /*9260*/  FSEL R25, R25, -INF , P3 ;  /* 0xff80000019197808 */ /* 0x000fe20001800000 */
[----:B------:R-:W5:Y:S01]  /*9270*/  MUFU.TANH R57, R57 ;  /* 0x0000003900397308 */ /* 0x000f620000002400 */
        /* <DEDUP_REMOVED lines=61> */
[----:B--2---:R-:W-:Y:S02]  /*9650*/  FSEL R55, R55, -INF , P4 ;  /* 0xff80000037377808 */ /* 0x004fe40002000000 */
[----:B------:R-:W-:Y:S02]  /*9660*/  FMNMX.FTZ R38, R52, R31, !PT ;  /* 0x0000001f34267209 */ /* 0x000fe40007810000 */
[----:B0-----:R-:W-:Y:S01]  /*9670*/  FSEL R50, R50, -INF , P1 ;  /* 0xff80000032327808 */ /* 0x001fe20000800000 */
[----:B------:R-:W0:Y:S01]  /*9680*/  MUFU.TANH R73, R73 ;  /* 0x0000004900497308 */ /* 0x000e220000002400 */
[----:B------:R-:W-:-:S02]  /*9690*/  ISETP.GT.AND P1, PT, R72, 0x58, PT ;  /* 0x000000584800780c */ /* 0x000fc40003f24270 */
[----:B-1----:R-:W-:Y:S02]  /*96a0*/  FSEL R56, R56, -INF , P5 ;  /* 0xff80000038387808 */ /* 0x002fe40002800000 */
[----:B------:R-:W-:Y:S02]  /*96b0*/  FMNMX.FTZ R31, R55, R38, !PT ;  /* 0x00000026371f7209 */ /* 0x000fe40007810000 */
[----:B---3--:R-:W-:Y:S01]  /*96c0*/  FSEL R53, R53, -INF , P2 ;  /* 0xff80000035357808 */ /* 0x008fe20001000000 */
[----:B------:R-:W1:Y:S01]  /*96d0*/  MUFU.TANH R74, R74 ;  /* 0x0000004a004a7308 */ /* 0x000e620000002400 */
[----:B------:R-:W-:Y:S02]  /*96e0*/  ISETP.GT.AND P2, PT, R72, 0x59, PT ;  /* 0x000000594800780c */ /* 0x000fe40003f44270 */
[----:B----4-:R-:W-:Y:S02]  /*96f0*/  FSEL R59, R59, -INF , P1 ;  /* 0xff8000003b3b7808 */ /* 0x010fe40000800000 */
[----:B------:R-:W-:-:S02]  /*9700*/  FMNMX.FTZ R38, R56, R31, !PT ;  /* 0x0000001f38267209 */ /* 0x000fc40007810000 */
[----:B-----5:R-:W-:Y:S01]  /*9710*/  FSEL R54, R54, -INF , P3 ;  /* 0xff80000036367808 */ /* 0x020fe20001800000 */
[----:B------:R-:W-:Y:S01]  /*9720*/  MUFU.TANH R81, R81 ;  /* 0x0000005100517308 */ /* 0x000fe20000002400 */
        /* <DEDUP_REMOVED lines=28> */
[----:B------:R-:W-:Y:S01]  /*98f0*/  ISETP.GT.AND P5, PT, R72, 0x79, PT ;  /* 0x000000794800780c */ /* 0x000fe20003fa4270 */
[----:B------:R-:W-:Y:S01]  /*9900*/  FMUL.FTZ R72, R82, UR5 ;  /* 0x0000000552487c20 */ /* 0x000fe20008410000 */
[----:B0-----:R-:W-:-:S02]  /*9910*/  FSEL R73, R73, -INF , P4 ;  /* 0xff80000049497808 */ /* 0x001fc40002000000 */
[----:B------:R-:W-:Y:S02]  /*9920*/  FMNMX.FTZ R38, R71, R38, !PT ;  /* 0x0000002647267209 */ /* 0x000fe40007810000 */
[----:B-1----:R-:W-:Y:S01]  /*9930*/  FSEL R74, R74, -INF , P5 ;  /* 0xff8000004a4a7808 */ /* 0x002fe20002800000 */
[----:B------:R-:W-:Y:S01]  /*9940*/  MUFU.TANH R72, R72 ;  /* 0x0000004800487308 */ /* 0x000fe20000002400 */
[----:B------:R-:W-:Y:S01]  /*9950*/  FMNMX.FTZ R31, R73, R38, !PT ;  /* 0x00000026491f7209 */ /* 0x000fe20007810000 */
[----:B------:R-:W-:-:S03]  /*9960*/  FMUL.FTZ R38, R79, UR5 ;  /* 0x000000054f267c20 */ /* 0x000fc60008410000 */
[----:B------:R-:W-:-:S03]  /*9970*/  FMNMX.FTZ R78, R74, R31, !PT ;  /* 0x0000001f4a4e7209 */ /* 0x000fc60007810000 */
[----:B------:R-:W-:Y:S02]  /*9980*/  MUFU.TANH R38, R38 ;  /* 0x0000002600267308 */ /* 0x000fe40000002400 */
[----:B------:R-:W0:Y:S02]  /*9990*/  SHFL.BFLY PT, R31, R78, 0x2, 0x1f ;  /* 0x0c401f004e1f7f89 */ /* 0x000e2400000e0000 */
[----:B0-----:R-:W-:Y:S01]  /*99a0*/  FMNMX.FTZ R80, R78, R31, !PT ;  /* 0x0000001f4e507209 */ /* 0x001fe20007810000 */
[----:B------:R-:W-:-:S04]  /*99b0*/  FMUL.FTZ R78, R83, UR5 ;  /* 0x00000005534e7c20 */ /* 0x000fc80008410000 */
[----:B------:R-:W0:Y:S02]  /*99c0*/  SHFL.BFLY PT, R31, R80, 0x1, 0x1f ;  /* 0x0c201f00501f7f89 */ /* 0x000e2400000e0000 */
[----:B------:R-:W-:Y:S01]  /*99d0*/  MUFU.TANH R78, R78 ;  /* 0x0000004e004e7308 */ /* 0x000fe20000002400 */
[----:B0-----:R-:W-:Y:S01]  /*99e0*/  FMNMX.FTZ R31, R80, R31, !PT ;  /* 0x0000001f501f7209 */ /* 0x001fe20007810000 */
[----:B------:R-:W-:Y:S01]  /*99f0*/  FMUL.FTZ R80, R86, UR5 ;  /* 0x0000000556507c20 */ /* 0x000fe20008410000 */
[----:B------:R-:W-:Y:S02]  /*9a00*/  ULDC UR5, c[0x0][0x988] ;  /* 0x0002620000057ab9 */ /* 0x000fe40000000800 */
[C---:B------:R-:W-:Y:S01]  /*9a10*/  FSETP.NEU.FTZ.AND P6, PT, R31.reuse, -INF , PT ;  /* 0xff8000001f00780b */ /* 0x040fe20003fdd000 */
[----:B------:R-:W-:Y:S02]  /*9a20*/  FMUL.FTZ R77, R31, UR4 ;  /* 0x000000041f4d7c20 */ /* 0x000fe40008410000 */
[----:B------:R-:W0:Y:S03]  /*9a30*/  MUFU.TANH R80, R80 ;  /* 0x0000005000507308 */ /* 0x000e260000002400 */
[----:B------:R-:W-:-:S05]  /*9a40*/  FSEL R77, R77, RZ, P6 ;  /* 0x000000ff4d4d7208 */ /* 0x000fca0003000000 */
        /* <DEDUP_REMOVED lines=33> */
[----:B------:R-:W1:Y:S01]  /*9c60*/  MUFU.EX2 R3, R3 ;  /* 0x0000000300037308 */ /* 0x000e620000000800 */
[----:B------:R-:W-:Y:S01]  /*9c70*/  FMNMX.FTZ R4, R34, R27, !PT ;  /* 0x0000001b22047209 */ /* 0x000fe20007810000 */
[--C-:B------:R-:W-:Y:S01]  /*9c80*/  FFMA.FTZ R47, R48, UR4, -R77.reuse ;  /* 0x00000004302f7c23 */ /* 0x100fe2000801084d */
[----:B0-----:R-:W-:Y:S01]  /*9c90*/  FSEL R24, R80, -INF , P4 ;  /* 0xff80000050187808 */ /* 0x001fe20002000000 */
        /* <DEDUP_REMOVED lines=11> */
[----:B------:R-:W-:Y:S01]  /*9d50*/  FFMA.FTZ R73, R74, UR4, -R77 ;  /* 0x000000044a497c23 */ /* 0x000fe2000801084d */
[----:B------:R-:W2:Y:S01]  /*9d60*/  MUFU.EX2 R150, R150 ;  /* 0x0000009600967308 */ /* 0x000ea20000000800 */
[----:B------:R-:W-:-:S02]  /*9d70*/  FMNMX.FTZ R4, R42, R75, !PT ;  /* 0x0000004b2a047209 */ /* 0x000fc40007810000 */
[----:B0-----:R-:W-:Y:S02]  /*9d80*/  FSEL R28, R78, -INF , P3 ;  /* 0xff8000004e1c7808 */ /* 0x001fe40001800000 */
[----:B------:R-:W-:-:S03]  /*9d90*/  FMNMX.FTZ R79, R45, R4, !PT ;  /* 0x000000042d4f7209 */ /* 0x000fc60007810000 */
[----:B------:R0:W-:Y:S01]  /*9da0*/  MUFU.EX2 R75, R32 ;  /* 0x00000020004b7308 */ /* 0x0001e20000000800 */
[----:B------:R-:W-:-:S04]  /*9db0*/  FMNMX.FTZ R4, R46, R79, !PT ;  /* 0x0000004f2e047209 */ /* 0x000fc80007810000 */
[----:B------:R-:W-:-:S03]  /*9dc0*/  FMNMX.FTZ R35, R49, R4, !PT ;  /* 0x0000000431237209 */ /* 0x000fc60007810000 */
[----:B------:R-:W3:Y:S01]  /*9dd0*/  MUFU.EX2 R7, R7 ;  /* 0x0000000700077308 */ /* 0x000ee20000000800 */
[----:B------:R-:W-:Y:S02]  /*9de0*/  FMNMX.FTZ R4, R50, R35, !PT ;  /* 0x0000002332047209 */ /* 0x000fe40007810000 */
[----:B0-----:R-:W-:Y:S02]  /*9df0*/  FSEL R32, R81, -INF , P5 ;  /* 0xff80000051207808 */ /* 0x001fe40002800000 */
[----:B------:R-:W-:-:S03]  /*9e00*/  FMNMX.FTZ R79, R53, R4, !PT ;  /* 0x00000004354f7209 */ /* 0x000fc60007810000 */
[----:B------:R0:W-:Y:S01]  /*9e10*/  MUFU.EX2 R35, R36 ;  /* 0x0000002400237308 */ /* 0x0001e20000000800 */
[----:B------:R-:W-:-:S04]  /*9e20*/  FMNMX.FTZ R4, R54, R79, !PT ;  /* 0x0000004f36047209 */ /* 0x000fc80007810000 */
[----:B------:R-:W-:-:S03]  /*9e30*/  FMNMX.FTZ R39, R57, R4, !PT ;  /* 0x0000000439277209 */ /* 0x000fc60007810000 */
[----:B------:R-:W4:Y:S01]  /*9e40*/  MUFU.EX2 R120, R120 ;  /* 0x0000007800787308 */ /* 0x000f220000000800 */
[----:B------:R-:W-:-:S04]  /*9e50*/  FMNMX.FTZ R4, R58, R39, !PT ;  /* 0x000000273a047209 */ /* 0x000fc80007810000 */
[----:B------:R-:W-:-:S03]  /*9e60*/  FMNMX.FTZ R79, R61, R4, !PT ;  /* 0x000000043d4f7209 */ /* 0x000fc60007810000 */
[----:B------:R-:W5:Y:S01]  /*9e70*/  MUFU.EX2 R122, R122 ;  /* 0x0000007a007a7308 */ /* 0x000f620000000800 */
[----:B------:R-:W-:-:S04]  /*9e80*/  FMNMX.FTZ R4, R62, R79, !PT ;  /* 0x0000004f3e047209 */ /* 0x000fc80007810000 */
[----:B------:R-:W-:Y:S02]  /*9e90*/  FMNMX.FTZ R79, R65, R4, !PT ;  /* 0x00000004414f7209 */ /* 0x000fe40007810000 */
[----:B------:R-:W-:Y:S01]  /*9ea0*/  FSEL R4, R38, -INF , P1 ;  /* 0xff80000026047808 */ /* 0x000fe20000800000 */
[----:B------:R2:W-:Y:S01]  /*9eb0*/  MUFU.EX2 R39, R40 ;  /* 0x0000002800277308 */ /* 0x0005e20000000800 */
[----:B------:R-:W-:-:S04]  /*9ec0*/  FMNMX.FTZ R8, R66, R79, !PT ;  /* 0x0000004f42087209 */ /* 0x000fc80007810000 */
[----:B------:R-:W-:Y:S02]  /*9ed0*/  FMNMX.FTZ R83, R69, R8, !PT ;  /* 0x0000000845537209 */ /* 0x000fe40007810000 */
[----:B------:R-:W-:Y:S01]  /*9ee0*/  FSEL R8, R72, -INF , P2 ;  /* 0xff80000048087808 */ /* 0x000fe20001000000 */
[----:B------:R3:W-:Y:S01]  /*9ef0*/  MUFU.EX2 R79, R44 ;  /* 0x0000002c004f7308 */ /* 0x0007e20000000800 */
[----:B------:R-:W-:-:S04]  /*9f00*/  FMNMX.FTZ R83, R4, R83, !PT ;  /* 0x0000005304537209 */ /* 0x000fc80007810000 */
[----:B------:R-:W-:-:S03]  /*9f10*/  FMNMX.FTZ R83, R8, R83, !PT ;  /* 0x0000005308537209 */ /* 0x000fc60007810000 */
[----:B------:R-:W-:Y:S01]  /*9f20*/  MUFU.EX2 R124, R124 ;  /* 0x0000007c007c7308 */ /* 0x000fe20000000800 */
[----:B------:R-:W-:-:S04]  /*9f30*/  FMNMX.FTZ R83, R28, R83, !PT ;  /* 0x000000531c537209 */ /* 0x000fc80007810000 */
[----:B------:R-:W-:-:S03]  /*9f40*/  FMNMX.FTZ R83, R24, R83, !PT ;  /* 0x0000005318537209 */ /* 0x000fc60007810000 */
[----:B------:R-:W-:Y:S01]  /*9f50*/  MUFU.EX2 R126, R126 ;  /* 0x0000007e007e7308 */ /* 0x000fe20000000800 */
[----:B------:R-:W-:-:S05]  /*9f60*/  FMNMX.FTZ R83, R32, R83, !PT ;  /* 0x0000005320537209 */ /* 0x000fca0007810000 */
[----:B0-----:R-:W0:Y:S02]  /*9f70*/  SHFL.BFLY PT, R36, R83, 0x2, 0x1f ;  /* 0x0c401f0053247f89 */ /* 0x001e2400000e0000 */
        /* <DEDUP_REMOVED lines=14> */
[----:B------:R-:W-:-:S03]  /*a060*/  ISETP.GE.AND P1, PT, R88, 0x81, PT ;  /* 0x000000815800780c */ /* 0x000fc60003f26270 */
[----:B------:R-:W-:Y:S01]  /*a070*/  MUFU.EX2 R138, R138 ;  /* 0x0000008a008a7308 */ /* 0x000fe20000000800 */
[--C-:B------:R-:W-:Y:S01]  /*a080*/  FFMA.FTZ R149, R5, UR4, -R77.reuse ;  /* 0x0000000405957c23 */ /* 0x100fe2000801084d */
[--C-:B------:R-:W-:Y:S01]  /*a090*/  FFMA.FTZ R6, R6, UR4, -R77.reuse ;  /* 0x0000000406067c23 */ /* 0x100fe2000801084d */
[----:B------:R-:W-:Y:S01]  /*a0a0*/  FFMA.FTZ R151, R9, UR4, -R77 ;  /* 0x0000000409977c23 */ /* 0x000fe2000801084d */
[----:B-1----:R-:W-:Y:S01]  /*a0b0*/  FADD.FTZ R5, R148, R3 ;  /* 0x0000000394057221 */ /* 0x002fe20000010000 */
[--C-:B------:R-:W-:Y:S01]  /*a0c0*/  FFMA.FTZ R10, R10, UR4, -R77.reuse ;  /* 0x000000040a0a7c23 */ /* 0x100fe2000801084d */
[--C-:B------:R-:W-:Y:S01]  /*a0d0*/  FFMA.FTZ R121, R25, UR4, -R77.reuse ;  /* 0x0000000419797c23 */ /* 0x100fe2000801084d */
[----:B--2---:R-:W-:Y:S01]  /*a0e0*/  FFMA.FTZ R40, R42, UR4, -R77 ;  /* 0x000000042a287c23 */ /* 0x004fe2000801084d */
[----:B------:R-:W-:Y:S01]  /*a0f0*/  MUFU.EX2 R149, R149 ;  /* 0x0000009500957308 */ /* 0x000fe20000000800 */
[----:B---3--:R-:W-:Y:S01]  /*a100*/  FADD.FTZ R44, R150, R5 ;  /* 0x00000005962c7221 */ /* 0x008fe20000010000 */
[--C-:B------:R-:W-:Y:S01]  /*a110*/  FFMA.FTZ R26, R26, UR4, -R77.reuse ;  /* 0x000000041a1a7c23 */ /* 0x100fe2000801084d */
[--C-:B------:R-:W-:Y:S01]  /*a120*/  FFMA.FTZ R42, R46, UR4, -R77.reuse ;  /* 0x000000042e2a7c23 */ /* 0x100fe2000801084d */
[--C-:B------:R-:W-:Y:S01]  /*a130*/  FFMA.FTZ R123, R29, UR4, -R77.reuse ;  /* 0x000000041d7b7c23 */ /* 0x100fe2000801084d */
[----:B------:R-:W-:Y:S01]  /*a140*/  FADD.FTZ R5, R7, R44 ;  /* 0x0000002c07057221 */ /* 0x000fe20000010000 */
[--C-:B------:R-:W-:Y:S01]  /*a150*/  FFMA.FTZ R30, R30, UR4, -R77.reuse ;  /* 0x000000041e1e7c23 */ /* 0x100fe2000801084d */
[----:B------:R-:W-:Y:S01]  /*a160*/  FFMA.FTZ R125, R33, UR4, -R77 ;  /* 0x00000004217d7c23 */ /* 0x000fe2000801084d */
[----:B------:R-:W0:Y:S01]  /*a170*/  MUFU.EX2 R6, R6 ;  /* 0x0000000600067308 */ /* 0x000e220000000800 */
[----:B----4-:R-:W-:Y:S01]  /*a180*/  FADD.FTZ R46, R120, R5 ;  /* 0x00000005782e7221 */ /* 0x010fe20000010000 */
[--C-:B------:R-:W-:Y:S01]  /*a190*/  FFMA.FTZ R34, R34, UR4, -R77.reuse ;  /* 0x0000000422227c23 */ /* 0x100fe2000801084d */
[--C-:B------:R-:W-:Y:S01]  /*a1a0*/  FFMA.FTZ R44, R50, UR4, -R77.reuse ;  /* 0x00000004322c7c23 */ /* 0x100fe2000801084d */
[--C-:B------:R-:W-:Y:S01]  /*a1b0*/  FFMA.FTZ R127, R37, UR4, -R77.reuse ;  /* 0x00000004257f7c23 */ /* 0x100fe2000801084d */
[----:B------:R-:W-:Y:S01]  /*a1c0*/  FADD.FTZ R5, R11, R46 ;  /* 0x0000002e0b057221 */ /* 0x000fe20000010000 */
[--C-:B------:R-:W-:Y:S01]  /*a1d0*/  FFMA.FTZ R36, R43, UR4, -R77.reuse ;  /* 0x000000042b247c23 */ /* 0x100fe2000801084d */
[----:B------:R-:W-:Y:S01]  /*a1e0*/  FFMA.FTZ R129, R41, UR4, -R77 ;  /* 0x0000000429817c23 */ /* 0x000fe2000801084d */
[----:B------:R-:W1:Y:S01]  /*a1f0*/  MUFU.EX2 R151, R151 ;  /* 0x0000009700977308 */ /* 0x000e620000000800 */
[----:B-----5:R-:W-:Y:S01]  /*a200*/  FADD.FTZ R46, R122, R5 ;  /* 0x000000057a2e7221 */ /* 0x020fe20000010000 */
[----:B------:R-:W-:Y:S01]  /*a210*/  MOV R25, UR38 ;  /* 0x0000002600197c02 */ /* 0x000fe20008000f00 */
[--C-:B------:R-:W-:Y:S01]  /*a220*/  FFMA.FTZ R131, R45, UR4, -R77.reuse ;  /* 0x000000042d837c23 */ /* 0x100fe2000801084d */
[--C-:B------:R-:W-:Y:S01]  /*a230*/  FFMA.FTZ R133, R49, UR4, -R77.reuse ;  /* 0x0000000431857c23 */ /* 0x100fe2000801084d */
[----:B------:R-:W-:Y:S01]  /*a240*/  FADD.FTZ R9, R27, R46 ;  /* 0x0000002e1b097221 */ /* 0x000fe20000010000 */
[----:B------:R-:W-:Y:S01]  /*a250*/  PRMT R0, R25, 0x654, R0 ;  /* 0x0000065419007816 */ /* 0x000fe20000000000 */
[----:B------:R-:W-:Y:S01]  /*a260*/  FFMA.FTZ R135, R53, UR4, -R77 ;  /* 0x0000000435877c23 */ /* 0x000fe2000801084d */
[----:B------:R-:W2:Y:S01]  /*a270*/  MUFU.EX2 R10, R10 ;  /* 0x0000000a000a7308 */ /* 0x000ea20000000800 */
[----:B0-----:R-:W-:Y:S01]  /*a280*/  FADD.FTZ R48, R149, R6 ;  /* 0x0000000695307221 */ /* 0x001fe20000010000 */
[----:B------:R-:W-:Y:S01]  /*a290*/  FADD.FTZ R50, R124, R9 ;  /* 0x000000097c327221 */ /* 0x000fe20000010000 */
[----:B------:R0:W-:Y:S01]  /*a2a0*/  SYNCS.ARRIVE.TRANS64.RED.A1T0 RZ, [R0+URZ], RZ ;  /* 0x000000ff00ff79a7 */ /* 0x0001e2000810043f */
[--C-:B------:R-:W-:Y:S01]  /*a2b0*/  FFMA.FTZ R46, R54, UR4, -R77.reuse ;  /* 0x00000004362e7c23 */ /* 0x100fe2000801084d */
[--C-:B------:R-:W-:Y:S01]  /*a2c0*/  FFMA.FTZ R137, R57, UR4, -R77.reuse ;  /* 0x0000000439897c23 */ /* 0x100fe2000801084d */
[----:B------:R-:W-:Y:S01]  /*a2d0*/  FADD.FTZ R9, R75, R50 ;  /* 0x000000324b097221 */ /* 0x000fe20000010000 */
[----:B------:R-:W-:Y:S01]  /*a2e0*/  F2FP.BF16.F32.PACK_AB R148, R3, R148 ;  /* 0x000000940394723e */ /* 0x000fe200000010ff */
[----:B------:R-:W3:Y:S01]  /*a2f0*/  MUFU.EX2 R121, R121 ;  /* 0x0000007900797308 */ /* 0x000ee20000000800 */
[----:B-1----:R-:W-:Y:S01]  /*a300*/  FADD.FTZ R5, R151, R48 ;  /* 0x0000003097057221 */ /* 0x002fe20000010000 */
[--C-:B------:R-:W-:Y:S01]  /*a310*/  FFMA.FTZ R139, R61, UR4, -R77.reuse ;  /* 0x000000043d8b7c23 */ /* 0x100fe2000801084d */
[--C-:B------:R-:W-:Y:S01]  /*a320*/  FFMA.FTZ R141, R65, UR4, -R77.reuse ;  /* 0x00000004418d7c23 */ /* 0x100fe2000801084d */
[----:B------:R-:W-:Y:S01]  /*a330*/  F2FP.BF16.F32.PACK_AB R150, R7, R150 ;  /* 0x000000960796723e */ /* 0x000fe200000010ff */
[--C-:B------:R-:W-:Y:S01]  /*a340*/  FFMA.FTZ R66, R66, UR4, -R77.reuse ;  /* 0x0000000442427c23 */ /* 0x100fe2000801084d */
[--C-:B------:R-:W-:Y:S01]  /*a350*/  FFMA.FTZ R143, R69, UR4, -R77.reuse ;  /* 0x00000004458f7c23 */ /* 0x100fe2000801084d */
[----:B------:R-:W-:Y:S01]  /*a360*/  FFMA.FTZ R28, R28, UR4, -R77 ;  /* 0x000000041c1c7c23 */ /* 0x000fe2000801084d */
[----:B------:R-:W1:Y:S01]  /*a370*/  MUFU.EX2 R26, R26 ;  /* 0x0000001a001a7308 */ /* 0x000e620000000800 */
[----:B--2---:R-:W-:Y:S01]  /*a380*/  FADD.FTZ R48, R10, R5 ;  /* 0x000000050a307221 */ /* 0x004fe20000010000 */
[--C-:B------:R-:W-:Y:S01]  /*a390*/  FFMA.FTZ R24, R24, UR4, -R77.reuse ;  /* 0x0000000418187c23 */ /* 0x100fe2000801084d */
[----:B------:R-:W-:Y:S01]  /*a3a0*/  FFMA.FTZ R32, R32, UR4, -R77 ;  /* 0x0000000420207c23 */ /* 0x000fe2000801084d */
[----:B------:R-:W-:-:S02]  /*a3b0*/  F2FP.BF16.F32.PACK_AB R149, R6, R149 ;  /* 0x000000950695723e */ /* 0x000fc400000010ff */
[----:B------:R-:W-:Y:S02]  /*a3c0*/  F2FP.BF16.F32.PACK_AB R120, R11, R120 ;  /* 0x000000780b78723e */ /* 0x000fe400000010ff */
[----:B------:R-:W2:Y:S01]  /*a3d0*/  MUFU.EX2 R123, R123 ;  /* 0x0000007b007b7308 */ /* 0x000ea20000000800 */
[----:B---3--:R-:W-:Y:S01]  /*a3e0*/  FADD.FTZ R5, R121, R48 ;  /* 0x0000003079057221 */ /* 0x008fe20000010000 */
[----:B------:R-:W-:Y:S01]  /*a3f0*/  FADD.FTZ R48, R126, R9 ;  /* 0x000000097e307221 */ /* 0x000fe20000010000 */
[----:B------:R-:W-:Y:S02]  /*a400*/  F2FP.BF16.F32.PACK_AB R122, R27, R122 ;  /* 0x0000007a1b7a723e */ /* 0x000fe400000010ff */
[----:B------:R-:W-:Y:S01]  /*a410*/  F2FP.BF16.F32.PACK_AB R124, R75, R124 ;  /* 0x0000007c4b7c723e */ /* 0x000fe200000010ff */
[C---:B------:R-:W-:Y:S01]  /*a420*/  FADD.FTZ R9, R35.reuse, R48 ;  /* 0x0000003023097221 */ /* 0x040fe20000010000 */
[----:B------:R-:W-:Y:S01]  /*a430*/  FFMA.FTZ R48, R58, UR4, -R77 ;  /* 0x000000043a307c23 */ /* 0x000fe2000801084d */
[----:B------:R-:W3:Y:S01]  /*a440*/  MUFU.EX2 R30, R30 ;  /* 0x0000001e001e7308 */ /* 0x000ee20000000800 */
[----:B-1----:R-:W-:Y:S01]  /*a450*/  FADD.FTZ R50, R26, R5 ;  /* 0x000000051a327221 */ /* 0x002fe20000010000 */
[----:B------:R-:W-:Y:S01]  /*a460*/  FADD.FTZ R52, R128, R9 ;  /* 0x0000000980347221 */ /* 0x000fe20000010000 */
[----:B------:R-:W-:-:S02]  /*a470*/  F2FP.BF16.F32.PACK_AB R126, R35, R126 ;  /* 0x0000007e237e723e */ /* 0x000fc400000010ff */
[C---:B------:R-:W-:Y:S01]  /*a480*/  F2FP.BF16.F32.PACK_AB R128, R39.reuse, R128 ;  /* 0x000000802780723e */ /* 0x040fe200000010ff */
[----:B------:R-:W-:Y:S01]  /*a490*/  FADD.FTZ R9, R39, R52 ;  /* 0x0000003427097221 */ /* 0x000fe20000010000 */
[----:B------:R-:W-:Y:S01]  /*a4a0*/  F2FP.BF16.F32.PACK_AB R151, R10, R151 ;  /* 0x000000970a97723e */ /* 0x000fe200000010ff */
[----:B------:R-:W1:Y:S01]  /*a4b0*/  MUFU.EX2 R125, R125 ;  /* 0x0000007d007d7308 */ /* 0x000e620000000800 */
[----:B--2---:R-:W-:Y:S01]  /*a4c0*/  FADD.FTZ R5, R123, R50 ;  /* 0x000000327b057221 */ /* 0x004fe20000010000 */
[----:B------:R-:W-:Y:S02]  /*a4d0*/  F2FP.BF16.F32.PACK_AB R121, R26, R121 ;  /* 0x000000791a79723e */ /* 0x000fe400000010ff */
[----:B------:R-:W-:-:S04]  /*a4e0*/  MOV R88, R119 ;  /* 0x0000007700587202 */ /* 0x000fc80000000f00 */
[----:B------:R-:W0:Y:S01]  /*a4f0*/  MUFU.EX2 R34, R34 ;  /* 0x0000002200227308 */ /* 0x000e220000000800 */
[C---:B---3--:R-:W-:Y:S01]  /*a500*/  FADD.FTZ R50, R30.reuse, R5 ;  /* 0x000000051e327221 */ /* 0x048fe20000010000 */
[----:B------:R-:W-:-:S06]  /*a510*/  F2FP.BF16.F32.PACK_AB R123, R30, R123 ;  /* 0x0000007b1e7b723e */ /* 0x000fcc00000010ff */
[----:B------:R-:W2:Y:S01]  /*a520*/  MUFU.EX2 R127, R127 ;  /* 0x0000007f007f7308 */ /* 0x000ea20000000800 */
[----:B-1----:R-:W-:Y:S01]  /*a530*/  FADD.FTZ R5, R125, R50 ;  /* 0x000000327d057221 */ /* 0x002fe20000010000 */
[----:B------:R-:W-:Y:S01]  /*a540*/  FADD.FTZ R50, R130, R9 ;  /* 0x0000000982327221 */ /* 0x000fe20000010000 */
[----:B------:R-:W-:-:S03]  /*a550*/  F2FP.BF16.F32.PACK_AB R130, R79, R130 ;  /* 0x000000824f82723e */ /* 0x000fc600000010ff */
[----:B------:R-:W-:Y:S01]  /*a560*/  FADD.FTZ R9, R79, R50 ;  /* 0x000000324f097221 */ /* 0x000fe20000010000 */
[----:B------:R-:W-:Y:S01]  /*a570*/  FFMA.FTZ R50, R62, UR4, -R77 ;  /* 0x000000043e327c23 */ /* 0x000fe2000801084d */
[----:B------:R-:W1:Y:S01]  /*a580*/  MUFU.EX2 R36, R36 ;  /* 0x0000002400247308 */ /* 0x000e620000000800 */
[C---:B0-----:R-:W-:Y:S01]  /*a590*/  FADD.FTZ R0, R34.reuse, R5 ;  /* 0x0000000522007221 */ /* 0x041fe20000010000 */
[----:B------:R-:W-:-:S06]  /*a5a0*/  F2FP.BF16.F32.PACK_AB R125, R34, R125 ;  /* 0x0000007d227d723e */ /* 0x000fcc00000010ff */
[----:B------:R-:W0:Y:S01]  /*a5b0*/  MUFU.EX2 R129, R129 ;  /* 0x0000008100817308 */ /* 0x000e220000000800 */
[----:B--2---:R-:W-:Y:S01]  /*a5c0*/  FADD.FTZ R5, R127, R0 ;  /* 0x000000007f057221 */ /* 0x004fe20000010000 */
[----:B------:R-:W-:Y:S01]  /*a5d0*/  FADD.FTZ R0, R132, R9 ;  /* 0x0000000984007221 */ /* 0x000fe20000010000 */
[----:B------:R-:W-:-:S05]  /*a5e0*/  F2FP.BF16.F32.PACK_AB R132, R47, R132 ;  /* 0x000000842f84723e */ /* 0x000fca00000010ff */
[----:B------:R-:W2:Y:S01]  /*a5f0*/  MUFU.EX2 R40, R40 ;  /* 0x0000002800287308 */ /* 0x000ea20000000800 */
[----:B-1----:R-:W-:Y:S01]  /*a600*/  FADD.FTZ R52, R36, R5 ;  /* 0x0000000524347221 */ /* 0x002fe20000010000 */
[----:B------:R-:W-:Y:S01]  /*a610*/  FADD.FTZ R5, R47, R0 ;  /* 0x000000002f057221 */ /* 0x000fe20000010000 */
[----:B------:R-:W-:Y:S01]  /*a620*/  FFMA.FTZ R0, R4, UR4, -R77 ;  /* 0x0000000404007c23 */ /* 0x000fe2000801084d */
[----:B------:R-:W-:-:S04]  /*a630*/  F2FP.BF16.F32.PACK_AB R127, R36, R127 ;  /* 0x0000007f247f723e */ /* 0x000fc800000010ff */
[----:B------:R-:W1:Y:S01]  /*a640*/  MUFU.EX2 R131, R131 ;  /* 0x0000008300837308 */ /* 0x000e620000000800 */
[----:B0-----:R-:W-:Y:S01]  /*a650*/  FADD.FTZ R9, R129, R52 ;  /* 0x0000003481097221 */ /* 0x001fe20000010000 */
[----:B------:R-:W-:Y:S01]  /*a660*/  FADD.FTZ R52, R134, R5 ;  /* 0x0000000586347221 */ /* 0x000fe20000010000 */
[----:B------:R-:W-:Y:S01]  /*a670*/  FFMA.FTZ R5, R8, UR4, -R77 ;  /* 0x0000000408057c23 */ /* 0x000fe2000801084d */
[C---:B------:R-:W-:Y:S02]  /*a680*/  F2FP.BF16.F32.PACK_AB R134, R51.reuse, R134 ;  /* 0x000000863386723e */ /* 0x040fe400000010ff */
[----:B------:R-:W-:Y:S02]  /*a690*/  FADD.FTZ R25, R51, R52 ;  /* 0x0000003433197221 */ /* 0x000fe40000010000 */
[----:B------:R-:W0:Y:S01]  /*a6a0*/  MUFU.EX2 R42, R42 ;  /* 0x0000002a002a7308 */ /* 0x000e220000000800 */
[----:B--2---:R-:W-:Y:S01]  /*a6b0*/  FADD.FTZ R4, R40, R9 ;  /* 0x0000000928047221 */ /* 0x004fe20000010000 */
[----:B------:R-:W-:Y:S01]  /*a6c0*/  FADD.FTZ R52, R136, R25 ;  /* 0x0000001988347221 */ /* 0x000fe20000010000 */
[----:B------:R-:W-:-:S02]  /*a6d0*/  F2FP.BF16.F32.PACK_AB R136, R55, R136 ;  /* 0x000000883788723e */ /* 0x000fc400000010ff */
[----:B------:R-:W-:-:S03]  /*a6e0*/  F2FP.BF16.F32.PACK_AB R129, R40, R129 ;  /* 0x000000812881723e */ /* 0x000fc600000010ff */
[----:B------:R-:W2:Y:S01]  /*a6f0*/  MUFU.EX2 R133, R133 ;  /* 0x0000008500857308 */ /* 0x000ea20000000800 */
[----:B-1----:R-:W-:-:S07]  /*a700*/  FADD.FTZ R9, R131, R4 ;  /* 0x0000000483097221 */ /* 0x002fce0000010000 */
[----:B------:R-:W1:Y:S01]  /*a710*/  MUFU.EX2 R44, R44 ;  /* 0x0000002c002c7308 */ /* 0x000e620000000800 */
[C---:B0-----:R-:W-:Y:S01]  /*a720*/  FADD.FTZ R8, R42.reuse, R9 ;  /* 0x000000092a087221 */ /* 0x041fe20000010000 */
[----:B------:R-:W-:Y:S01]  /*a730*/  FADD.FTZ R9, R55, R52 ;  /* 0x0000003437097221 */ /* 0x000fe20000010000 */
[----:B------:R-:W-:-:S03]  /*a740*/  F2FP.BF16.F32.PACK_AB R131, R42, R131 ;  /* 0x000000832a83723e */ /* 0x000fc600000010ff */
[----:B------:R-:W-:Y:S02]  /*a750*/  FADD.FTZ R52, R138, R9 ;  /* 0x000000098a347221 */ /* 0x000fe40000010000 */
        /* <DEDUP_REMOVED lines=30> */
[----:B------:R-:W-:Y:S01]  /*a940*/  MUFU.EX2 R141, R141 ;  /* 0x0000008d008d7308 */ /* 0x000fe20000000800 */
[----:B--2---:R-:W-:-:S07]  /*a950*/  F2FP.BF16.F32.PACK_AB R139, R50, R139 ;  /* 0x0000008b328b723e */ /* 0x004fce00000010ff */
[----:B------:R-:W0:Y:S01]  /*a960*/  MUFU.EX2 R71, R71 ;  /* 0x0000004700477308 */ /* 0x000e220000000800 */
[----:B-1----:R-:W-:-:S07]  /*a970*/  FADD.FTZ R52, R144, R7 ;  /* 0x0000000790347221 */ /* 0x002fce0000010000 */
[----:B------:R-:W1:Y:S08]  /*a980*/  MUFU.EX2 R4, R66 ;  /* 0x0000004200047308 */ /* 0x000e700000000800 */
[----:B------:R-:W2:Y:S01]  /*a990*/  MUFU.EX2 R143, R143 ;  /* 0x0000008f008f7308 */ /* 0x000ea20000000800 */
[C---:B0-----:R-:W-:Y:S01]  /*a9a0*/  FADD.FTZ R7, R71.reuse, R52 ;  /* 0x0000003447077221 */ /* 0x041fe20000010000 */
[----:B------:R-:W-:-:S06]  /*a9b0*/  F2FP.BF16.F32.PACK_AB R144, R71, R144 ;  /* 0x000000904790723e */ /* 0x000fcc00000010ff */
[----:B------:R0:W3:Y:S08]  /*a9c0*/  MUFU.EX2 R8, R0 ;  /* 0x0000000000087308 */ /* 0x0000f00000000800 */
[----:B------:R-:W4:Y:S01]  /*a9d0*/  MUFU.EX2 R5, R5 ;  /* 0x0000000500057308 */ /* 0x000f220000000800 */
[----:B0-----:R-:W-:-:S04]  /*a9e0*/  FADD.FTZ R0, R50, R3 ;  /* 0x0000000332007221 */ /* 0x001fc80000010000 */
[----:B------:R-:W-:Y:S01]  /*a9f0*/  FADD.FTZ R3, R141, R0 ;  /* 0x000000008d037221 */ /* 0x000fe20000010000 */
[C---:B-1----:R-:W-:Y:S02]  /*aa00*/  F2FP.BF16.F32.PACK_AB R141, R4.reuse, R141 ;  /* 0x0000008d048d723e */ /* 0x042fe400000010ff */
[----:B------:R-:W0:Y:S01]  /*aa10*/  MUFU.EX2 R28, R28 ;  /* 0x0000001c001c7308 */ /* 0x000e220000000800 */
[----:B------:R-:W-:-:S04]  /*aa20*/  FADD.FTZ R52, R4, R3 ;  /* 0x0000000304347221 */ /* 0x000fc80000010000 */
[----:B--2---:R-:W-:Y:S01]  /*aa30*/  FADD.FTZ R3, R143, R52 ;  /* 0x000000348f037221 */ /* 0x004fe20000010000 */
[C---:B---3--:R-:W-:Y:S02]  /*aa40*/  F2FP.BF16.F32.PACK_AB R143, R8.reuse, R143 ;  /* 0x0000008f088f723e */ /* 0x048fe400000010ff */
[----:B------:R-:W1:Y:S01]  /*aa50*/  MUFU.EX2 R24, R24 ;  /* 0x0000001800187308 */ /* 0x000e620000000800 */
[----:B------:R-:W-:-:S04]  /*aa60*/  FADD.FTZ R6, R8, R3 ;  /* 0x0000000308067221 */ /* 0x000fc80000010000 */
[----:B----4-:R-:W-:-:S03]  /*aa70*/  FADD.FTZ R3, R5, R6 ;  /* 0x0000000605037221 */ /* 0x010fc60000010000 */
[----:B------:R-:W2:Y:S01]  /*aa80*/  MUFU.EX2 R146, R146 ;  /* 0x0000009200927308 */ /* 0x000ea20000000800 */
[C---:B0-----:R-:W-:Y:S01]  /*aa90*/  FADD.FTZ R3, R28.reuse, R3 ;  /* 0x000000031c037221 */ /* 0x041fe20000010000 */
[----:B------:R-:W-:-:S06]  /*aaa0*/  F2FP.BF16.F32.PACK_AB R145, R28, R5 ;  /* 0x000000051c91723e */ /* 0x000fcc00000010ff */
[----:B------:R-:W0:Y:S01]  /*aab0*/  MUFU.EX2 R147, R32 ;  /* 0x0000002000937308 */ /* 0x000e220000000800 */
[----:B-1----:R-:W-:-:S07]  /*aac0*/  FADD.FTZ R6, R24, R3 ;  /* 0x0000000318067221 */ /* 0x002fce0000010000 */
[----:B------:R-:W1:Y:S01]  /*aad0*/  MUFU.EX2 R73, R73 ;  /* 0x0000004900497308 */ /* 0x000e620000000800 */
[----:B--2---:R-:W-:Y:S01]  /*aae0*/  FADD.FTZ R0, R146, R7 ;  /* 0x0000000792007221 */ /* 0x004fe20000010000 */
[C---:B0-----:R-:W-:Y:S01]  /*aaf0*/  FADD.FTZ R3, R147.reuse, R6 ;  /* 0x0000000693037221 */ /* 0x041fe20000010000 */
[----:B------:R-:W-:Y:S02]  /*ab00*/  F2FP.BF16.F32.PACK_AB R147, R147, R24 ;  /* 0x000000189393723e */ /* 0x000fe400000010ff */
[C---:B-1----:R-:W-:Y:S01]  /*ab10*/  FADD.FTZ R0, R73.reuse, R0 ;  /* 0x0000000049007221 */ /* 0x042fe20000010000 */
[----:B------:R-:W-:Y:S01]  /*ab20*/  F2FP.BF16.F32.PACK_AB R146, R73, R146 ;  /* 0x000000924992723e */ /* 0x000fe200000010ff */
[----:B------:R-:W-:Y:S06]  /*ab30*/  @!P1 BRA `(.L_x_13297) ;  /* 0x0000002800309947 */ /* 0x000fec0003800000 */
[----:B------:R-:W2:Y:S01]  /*ab40*/  LDL.LU R84, [R1+0x40] ;  /* 0x0000400001547983 */ /* 0x000ea20000300800 */
        /* <DEDUP_REMOVED lines=20> */
[----:B--2---:R-:W-:-:S07]  /*ac90*/  VIADD R8, R84, 0xfffffffe ;  /* 0xfffffffe54087836 */ /* 0x004fce0000000000 */
.L_x_13309:
        /* <DEDUP_REMOVED lines=9> */
.L_x_13299:
[----:B------:R-:W-:Y:S02]  /*ad30*/  IADD3 R5, R11, 0x1, RZ ;  /* 0x000000010b057810 */ /* 0x000fe40007ffe0ff */
[----:B------:R-:W-:Y:S02]  /*ad40*/  SHF.L.U32 R6, R157, 0x1f, RZ ;  /* 0x0000001f9d067819 */ /* 0x000fe400000006ff */
[----:B------:R-:W-:-:S04]  /*ad50*/  ISETP.NE.AND P2, PT, R5, 0x2, PT ;  /* 0x000000020500780c */ /* 0x000fc80003f45270 */
[----:B------:R-:W-:-:S05]  /*ad60*/  SEL R5, R5, RZ, P2 ;  /* 0x000000ff05057207 */ /* 0x000fca0001000000 */
[----:B------:R-:W-:-:S04]  /*ad70*/  IMAD R5, R5, 0x8, R18 ;  /* 0x0000000805057824 */ /* 0x000fc800078e0212 */
[----:B------:R0:W1:Y:S01]  /*ad80*/  SYNCS.PHASECHK.TRANS64.TRYWAIT P2, [R5+URZ+0x16830], R6 ;  /* 0x01683006050075a7 */ /* 0x000062000804017f */
[----:B------:R-:W-:Y:S05]  /*ad90*/  @!P0 BRA `(.L_x_13300) ;  /* 0x0000000000048947 */ /* 0x000fea0003800000 */
[----:B------:R-:W-:Y:S01]  /*ada0*/  BPT.TRAP 0x1 ;  /* 0x000000040000795c */ /* 0x000fe20000300000 */
.L_x_13300:
[----:B------:R-:W-:Y:S04]  /*adb0*/  BSSY B0, `(.L_x_13298) ;  /* 0x0000004000007945 */ /* 0x000fe80003800000 */
[----:B-1----:R-:W-:Y:S05]  /*adc0*/  @P2 BRA `(.L_x_13301) ;  /* 0x0000000000082947 */ /* 0x002fea0003800000 */
[----:B------:R-:W1:Y:S02]  /*add0*/  SYNCS.PHASECHK.TRANS64.TRYWAIT P2, [R5+URZ+0x16830], R6 ;  /* 0x01683006050075a7 */ /* 0x000e64000804017f */
[----:B-1----:R-:W-:Y:S05]  /*ade0*/  @!P2 BRA `(.L_x_13302) ;  /* 0x000000bc0074a947 */ /* 0x002fea0003800000 */
.L_x_13301:
[----:B------:R-:W-:Y:S05]  /*adf0*/  BSYNC B0 ;  /* 0x0000000000007941 */ /* 0x000fea0003800000 */
.L_x_13298:
[----:B01----:R-:W2:Y:S01]  /*ae00*/  LDL R6, [R1+0x1c] ;  /* 0x00001c0001067983 */ /* 0x003ea20000100800 */
[----:B------:R-:W-:Y:S01]  /*ae10*/  VIADD R155, R11, 0x1 ;  /* 0x000000010b9b7836 */ /* 0x000fe20000000000 */
[----:B------:R-:W0:Y:S04]  /*ae20*/  S2R R5, SR_TID.X ;  /* 0x0000000000057919 */ /* 0x000e280000002100 */
[----:B------:R-:W-:-:S04]  /*ae30*/  ISETP.NE.AND P2, PT, R155, 0x2, PT ;  /* 0x000000029b00780c */ /* 0x000fc80003f45270 */
[----:B------:R-:W-:Y:S01]  /*ae40*/  SEL R155, R155, RZ, P2 ;  /* 0x000000ff9b9b7207 */ /* 0x000fe20001000000 */
[----:B------:R-:W-:Y:S01]  /*ae50*/  IMAD.MOV.U32 R7, RZ, RZ, 0x40000040 ;  /* 0x40000040ff077424 */ /* 0x000fe200078e00ff */
[----:B------:R-:W-:Y:S05]  /*ae60*/  WARPSYNC.ALL ;  /* 0x0000000000007948 */ /* 0x000fea0003800000 */
[----:B------:R-:W-:Y:S02]  /*ae70*/  R2UR UR19, R7 ;  /* 0x00000000071372ca */ /* 0x000fe400000e0000 */
[----:B0-----:R-:W-:-:S05]  /*ae80*/  SHF.R.U32.HI R5, RZ, 0x7, R5 ;  /* 0x00000007ff057819 */ /* 0x001fca0000011605 */
[----:B------:R-:W-:Y:S02]  /*ae90*/  VIADD R5, R5, 0x8 ;  /* 0x0000000805057836 */ /* 0x000fe40000000000 */
[----:B------:R-:W-:Y:S01]  /*aea0*/  IMAD.MOV.U32 R27, RZ, RZ, 0x40000040 ;  /* 0x40000040ff1b7424 */ /* 0x000fe200078e00ff */
[----:B------:R-:W-:Y:S01]  /*aeb0*/  R2UR UR8, R12 ;  /* 0x000000000c0872ca */ /* 0x000fe200000e0000 */
[----:B------:R-:W-:Y:S01]  /*aec0*/  IMAD.MOV.U32 R25, RZ, RZ, 0x40000040 ;  /* 0x40000040ff197424 */ /* 0x000fe200078e00ff */
[----:B------:R-:W-:Y:S02]  /*aed0*/  R2UR UR9, R13 ;  /* 0x000000000d0972ca */ /* 0x000fe400000e0000 */
[----:B------:R-:W-:Y:S02]  /*aee0*/  R2UR UR11, R27 ;  /* 0x000000001b0b72ca */ /* 0x000fe400000e0000 */
[----:B------:R-:W-:Y:S02]  /*aef0*/  R2UR UR15, R25 ;  /* 0x00000000190f72ca */ /* 0x000fe400000e0000 */
[----:B------:R-:W-:Y:S01]  /*af00*/  R2UR UR23, R27 ;  /* 0x000000001b1772ca */ /* 0x000fe200000e0000 */
[----:B------:R0:W-:Y:S01]  /*af10*/  BAR.SYNC.DEFER_BLOCKING R5, 0x100 ;  /* 0x000400050000751d */ /* 0x0001e20000010000 */
[----:B--2---:R-:W-:-:S04]  /*af20*/  IMAD R26, R155, 0x400, R6 ;  /* 0x000004009b1a7824 */ /* 0x004fc800078e0206 */
[----:B------:R-:W-:-:S05]  /*af30*/  VIADD R6, R26, 0x4 ;  /* 0x000000041a067836 */ /* 0x000fca0000000000 */
[----:B------:R-:W-:Y:S02]  /*af40*/  R2UR UR18, R6 ;  /* 0x00000000061272ca */ /* 0x000fe400000e0000 */
[----:B------:R-:W2:Y:S01]  /*af50*/  LDL.64 R6, [R1+0x8] ;  /* 0x0000080001067983 */ /* 0x000ea20000100a00 */
[C---:B------:R-:W-:Y:S02]  /*af60*/  R2UR UR10, R26.reuse ;  /* 0x000000001a0a72ca */ /* 0x040fe400000e0000 */
[C---:B------:R-:W-:Y:S01]  /*af70*/  IADD3 R24, R26.reuse, 0x2, RZ ;  /* 0x000000021a187810 */ /* 0x040fe20007ffe0ff */
[----:B------:R-:W-:-:S03]  /*af80*/  VIADD R26, R26, 0x6 ;  /* 0x000000061a1a7836 */ /* 0x000fc60000000000 */
[----:B------:R-:W-:Y:S02]  /*af90*/  R2UR UR14, R24 ;  /* 0x00000000180e72ca */ /* 0x000fe400000e0000 */
[----:B------:R-:W-:Y:S02]  /*afa0*/  R2UR UR22, R26 ;  /* 0x000000001a1672ca */ /* 0x000fe400000e0000 */
[----:B------:R-:W-:-:S06]  /*afb0*/  WARPGROUP.ARRIVE ;  /* 0x00000000000079c5 */ /* 0x000fcc0000000000 */
[----:B------:R-:W-:Y:S01]  /*afc0*/  HGMMA.64x128x16.F32.BF16 R24, gdesc[UR8], RZ, !UPT, gsb0 ;  /* 0x01e00000081879f0 */ /* 0x000fe2000c0018ff */
[----:B------:R-:W-:Y:S02]  /*afd0*/  R2UR UR16, R20 ;  /* 0x00000000141072ca */ /* 0x000fe400000e0000 */
[----:B------:R-:W-:Y:S01]  /*afe0*/  R2UR UR17, R21 ;  /* 0x00000000151172ca */ /* 0x000fe200000e0000 */
[----:B------:R-:W-:Y:S02]  /*aff0*/  WARPGROUP.DEPBAR.LE gsb0, 0x0 ;  /* 0x00008000000079c5 */ /* 0x000fe40000010000 */
[----:B------:R-:W-:Y:S01]  /*b000*/  WARPGROUP.ARRIVE ;  /* 0x00000000000079c5 */ /* 0x000fe20000000000 */
[----:B--2---:R-:W-:Y:S02]  /*b010*/  R2UR UR12, R6 ;  /* 0x00000000060c72ca */ /* 0x004fe400000e0000 */
[----:B------:R-:W-:-:S13]  /*b020*/  R2UR UR13, R7 ;  /* 0x00000000070d72ca */ /* 0x000fda00000e0000 */
[----:B------:R-:W-:Y:S01]  /*b030*/  HGMMA.64x128x16.F32.BF16 R24, gdesc[UR12], R24, gsb0 ;  /* 0x01e000000c1879f0 */ /* 0x000fe20008001818 */
        /* <DEDUP_REMOVED lines=12> */
.L_x_13304:
[----:B------:R-:W-:Y:S01]  /*b100*/  SHF.L.U32 R4, R4, 0x1f, RZ ;  /* 0x0000001f04047819 */ /* 0x000fe200000006ff */
[----:B------:R-:W-:-:S04]  /*b110*/  IMAD R5, R11, 0x8, R18 ;  /* 0x000000080b057824 */ /* 0x000fc800078e0212 */
[----:B------:R0:W1:Y:S01]  /*b120*/  SYNCS.PHASECHK.TRANS64.TRYWAIT P1, [R5+URZ+0x16850], R4 ;  /* 0x01685004050075a7 */ /* 0x000062000802017f */
[----:B------:R-:W-:Y:S05]  /*b130*/  @!P0 BRA `(.L_x_13305) ;  /* 0x0000000000048947 */ /* 0x000fea0003800000 */
[----:B------:R-:W-:Y:S01]  /*b140*/  BPT.TRAP 0x1 ;  /* 0x000000040000795c */ /* 0x000fe20000300000 */
.L_x_13305:
[----:B-1----:R-:W-:Y:S05]  /*b150*/  @P1 BRA `(.L_x_13303) ;  /* 0x0000000000081947 */ /* 0x002fea0003800000 */
[----:B------:R-:W1:Y:S02]  /*b160*/  SYNCS.PHASECHK.TRANS64.TRYWAIT P1, [R5+URZ+0x16850], R4 ;  /* 0x01685004050075a7 */ /* 0x000e64000802017f */
[----:B-1----:R-:W-:Y:S05]  /*b170*/  @!P1 BRA `(.L_x_13306) ;  /* 0x000000b800a49947 */ /* 0x002fea0003800000 */
.L_x_13303:
        /* <DEDUP_REMOVED lines=8> */
[----:B------:R-:W-:-:S04]  /*b200*/  IMAD.MOV.U32 R5, RZ, RZ, 0x40000040 ;  /* 0x40000040ff057424 */ /* 0x000fc800078e00ff */
[----:B------:R-:W-:-:S04]  /*b210*/  IMAD R4, R11, 0x400, R4 ;  /* 0x000004000b047824 */ /* 0x000fc800078e0204 */
[C---:B------:R-:W-:Y:S01]  /*b220*/  VIADD R6, R4.reuse, 0x80 ;  /* 0x0000008004067836 */ /* 0x040fe20000000000 */
[----:B------:R-:W-:-:S13]  /*b230*/  R2UR UR10, R4 ;  /* 0x00000000040a72ca */ /* 0x000fda00000e0000 */
[----:B------:R-:W-:Y:S01]  /*b240*/  HGMMA.64x64x16.F32.BF16 R88, R148, gdesc[UR8].tnspB, R88, gsb0 ;  /* 0x40e0000894587df0 */ /* 0x000fe20008001858 */
[----:B------:R-:W-:Y:S01]  /*b250*/  R2UR UR10, R6 ;  /* 0x00000000060a72ca */ /* 0x000fe200000e0000 */
[----:B------:R-:W-:Y:S01]  /*b260*/  VIADD R6, R4, 0x100 ;  /* 0x0000010004067836 */ /* 0x000fe20000000000 */
[----:B------:R-:W-:Y:S02]  /*b270*/  R2UR UR11, R7 ;  /* 0x00000000070b72ca */ /* 0x000fe400000e0000 */
[----:B------:R-:W-:Y:S01]  /*b280*/  MOV R7, 0x40000040 ;  /* 0x4000004000077802 */ /* 0x000fe20000000f00 */
[----:B------:R-:W-:Y:S02]  /*b290*/  WARPGROUP.DEPBAR.LE gsb0, 0x0 ;  /* 0x00008000000079c5 */ /* 0x000fe40000010000 */
[----:B------:R-:W-:-:S06]  /*b2a0*/  WARPGROUP.ARRIVE ;  /* 0x00000000000079c5 */ /* 0x000fcc0000000000 */
[----:B------:R-:W0:Y:S02]  /*b2b0*/  S2R R150, SR_TID.X ;  /* 0x0000000000967919 */ /* 0x000e240000002100 */
[----:B------:R-:W-:Y:S01]  /*b2c0*/  HGMMA.64x64x16.F32.BF16 R88, R120, gdesc[UR8].tnspB, R88, gsb0 ;  /* 0x40e0000878587df0 */ /* 0x000fe20008001858 */
[----:B------:R-:W-:Y:S01]  /*b2d0*/  R2UR UR10, R6 ;  /* 0x00000000060a72ca */ /* 0x000fe200000e0000 */
[----:B------:R-:W-:Y:S01]  /*b2e0*/  VIADD R6, R4, 0x180 ;  /* 0x0000018004067836 */ /* 0x000fe20000000000 */
[----:B------:R-:W-:Y:S01]  /*b2f0*/  R2UR UR11, R7 ;  /* 0x00000000070b72ca */ /* 0x000fe200000e0000 */
[----:B------:R-:W-:Y:S01]  /*b300*/  IMAD.MOV.U32 R7, RZ, RZ, 0x40000040 ;  /* 0x40000040ff077424 */ /* 0x000fe200078e00ff */
[----:B0-----:R-:W-:Y:S02]  /*b310*/  SHF.R.U32.HI R151, RZ, 0x7, R150 ;  /* 0x00000007ff977819 */ /* 0x001fe40000011696 */
[----:B------:R-:W-:Y:S01]  /*b320*/  ISETP.GE.U32.AND P1, PT, R150, 0x180, PT ;  /* 0x000001809600780c */ /* 0x000fe20003f26070 */
[----:B------:R-:W-:-:S02]  /*b330*/  WARPGROUP.DEPBAR.LE gsb0, 0x0 ;  /* 0x00008000000079c5 */ /* 0x000fc40000010000 */
[----:B------:R-:W-:-:S06]  /*b340*/  WARPGROUP.ARRIVE ;  /* 0x00000000000079c5 */ /* 0x000fcc0000000000 */
[----:B------:R-:W-:Y:S01]  /*b350*/  HGMMA.64x64x16.F32.BF16 R88, R124, gdesc[UR8].tnspB, R88, gsb0 ;  /* 0x40e000087c587df0 */ /* 0x000fe20008001858 */
[----:B------:R-:W-:Y:S01]  /*b360*/  R2UR UR10, R6 ;  /* 0x00000000060a72ca */ /* 0x000fe200000e0000 */
[----:B------:R-:W-:Y:S01]  /*b370*/  VIADD R6, R4, 0x200 ;  /* 0x0000020004067836 */ /* 0x000fe20000000000 */
[----:B------:R-:W-:Y:S01]  /*b380*/  R2UR UR11, R7 ;  /* 0x00000000070b72ca */ /* 0x000fe200000e0000 */
[----:B------:R-:W-:Y:S01]  /*b390*/  IMAD.MOV.U32 R7, RZ, RZ, 0x40000040 ;  /* 0x40000040ff077424 */ /* 0x000fe200078e00ff */
[----:B------:R-:W-:Y:S02]  /*b3a0*/  WARPGROUP.DEPBAR.LE gsb0, 0x0 ;  /* 0x00008000000079c5 */ /* 0x000fe40000010000 */
[----:B------:R-:W-:-:S09]  /*b3b0*/  WARPGROUP.ARRIVE ;  /* 0x00000000000079c5 */ /* 0x000fd20000000000 */
[----:B------:R-:W-:Y:S01]  /*b3c0*/  HGMMA.64x64x16.F32.BF16 R88, R128, gdesc[UR8].tnspB, R88, gsb0 ;  /* 0x40e0000880587df0 */ /* 0x000fe20008001858 */
[----:B------:R-:W-:Y:S01]  /*b3d0*/  R2UR UR10, R6 ;  /* 0x00000000060a72ca */ /* 0x000fe200000e0000 */
[----:B------:R-:W-:Y:S01]  /*b3e0*/  VIADD R6, R4, 0x280 ;  /* 0x0000028004067836 */ /* 0x000fe20000000000 */
[----:B------:R-:W-:Y:S02]  /*b3f0*/  R2UR UR11, R7 ;  /* 0x00000000070b72ca */ /* 0x000fe400000e0000 */
[----:B------:R-:W-:Y:S01]  /*b400*/  MOV R7, 0x40000040 ;  /* 0x4000004000077802 */ /* 0x000fe20000000f00 */
[----:B------:R-:W-:Y:S02]  /*b410*/  WARPGROUP.DEPBAR.LE gsb0, 0x0 ;  /* 0x00008000000079c5 */ /* 0x000fe40000010000 */
[----:B------:R-:W-:-:S08]  /*b420*/  WARPGROUP.ARRIVE ;  /* 0x00000000000079c5 */ /* 0x000fd00000000000 */
[----:B------:R-:W-:Y:S01]  /*b430*/  HGMMA.64x64x16.F32.BF16 R88, R132, gdesc[UR8].tnspB, R88, gsb0 ;  /* 0x40e0000884587df0 */ /* 0x000fe20008001858 */
[----:B------:R-:W-:Y:S01]  /*b440*/  R2UR UR10, R6 ;  /* 0x00000000060a72ca */ /* 0x000fe200000e0000 */
[C---:B------:R-:W-:Y:S01]  /*b450*/  VIADD R6, R4.reuse, 0x300 ;  /* 0x0000030004067836 */ /* 0x040fe20000000000 */
[----:B------:R-:W-:Y:S01]  /*b460*/  R2UR UR11, R7 ;  /* 0x00000000070b72ca */ /* 0x000fe200000e0000 */
[----:B------:R-:W-:Y:S02]  /*b470*/  IMAD.MOV.U32 R7, RZ, RZ, 0x40000040 ;  /* 0x40000040ff077424 */ /* 0x000fe400078e00ff */
[----:B------:R-:W-:Y:S01]  /*b480*/  VIADD R4, R4, 0x380 ;  /* 0x0000038004047836 */ /* 0x000fe20000000000 */
[----:B------:R-:W-:Y:S02]  /*b490*/  WARPGROUP.DEPBAR.LE gsb0, 0x0 ;  /* 0x00008000000079c5 */ /* 0x000fe40000010000 */
[----:B------:R-:W-:-:S07]  /*b4a0*/  WARPGROUP.ARRIVE ;  /* 0x00000000000079c5 */ /* 0x000fce0000000000 */
[----:B------:R-:W-:Y:S01]  /*b4b0*/  HGMMA.64x64x16.F32.BF16 R88, R136, gdesc[UR8].tnspB, R88, gsb0 ;  /* 0x40e0000888587df0 */ /* 0x000fe20008001858 */
[----:B------:R-:W-:Y:S02]  /*b4c0*/  R2UR UR10, R6 ;  /* 0x00000000060a72ca */ /* 0x000fe400000e0000 */
[----:B------:R-:W-:Y:S01]  /*b4d0*/  R2UR UR11, R7 ;  /* 0x00000000070b72ca */ /* 0x000fe200000e0000 */
[----:B------:R-:W-:Y:S02]  /*b4e0*/  WARPGROUP.DEPBAR.LE gsb0, 0x0 ;  /* 0x00008000000079c5 */ /* 0x000fe40000010000 */
[----:B------:R-:W-:-:S10]  /*b4f0*/  WARPGROUP.ARRIVE ;  /* 0x00000000000079c5 */ /* 0x000fd40000000000 */
[----:B------:R-:W-:Y:S01]  /*b500*/  HGMMA.64x64x16.F32.BF16 R88, R140, gdesc[UR8].tnspB, R88, gsb0 ;  /* 0x40e000088c587df0 */ /* 0x000fe20008001858 */
[----:B------:R-:W-:Y:S01]  /*b510*/  R2UR UR10, R4 ;  /* 0x00000000040a72ca */ /* 0x000fe200000e0000 */
[----:B------:R-:W-:Y:S01]  /*b520*/  VIADD R4, R151, 0x9 ;  /* 0x0000000997047836 */ /* 0x000fe20000000000 */
[----:B------:R-:W-:-:S04]  /*b530*/  R2UR UR11, R5 ;  /* 0x00000000050b72ca */ /* 0x000fc800000e0000 */
[----:B------:R-:W-:Y:S01]  /*b540*/  SEL R4, R4, 0x9, !P1 ;  /* 0x0000000904047807 */ /* 0x000fe20004800000 */
[----:B------:R-:W-:Y:S02]  /*b550*/  WARPGROUP.DEPBAR.LE gsb0, 0x0 ;  /* 0x00008000000079c5 */ /* 0x000fe40000010000 */
[----:B------:R-:W-:-:S06]  /*b560*/  WARPGROUP.ARRIVE ;  /* 0x00000000000079c5 */ /* 0x000fcc0000000000 */
[----:B------:R-:W-:Y:S03]  /*b570*/  HGMMA.64x64x16.F32.BF16 R88, R144, gdesc[UR8].tnspB, R88, gsb0 ;  /* 0x40e0000890587df0 */ /* 0x000fe60008001858 */
[----:B------:R-:W-:Y:S02]  /*b580*/  WARPGROUP.DEPBAR.LE gsb0, 0x0 ;  /* 0x00008000000079c5 */ /* 0x000fe40000010000 */
[----:B------:R0:W-:Y:S06]  /*b590*/  BAR.ARV R4, 0x100 ;  /* 0x000400040000751d */ /* 0x0001ec0000002000 */
[----:B------:R-:W-:Y:S05]  /*b5a0*/  @!P0 BRA `(.L_x_13307) ;  /* 0x0000000000048947 */ /* 0x000fea0003800000 */
[----:B------:R-:W-:Y:S01]  /*b5b0*/  BPT.TRAP 0x1 ;  /* 0x000000040000795c */ /* 0x000fe20000300000 */
.L_x_13307:
        /* <DEDUP_REMOVED lines=10> */
[----:B------:R-:W-:Y:S01]  /*b660*/  LEA R31, R155, R18, 0x3 ;  /* 0x000000129b1f7211 */ /* 0x000fe200078e18ff */
[----:B------:R-:W-:Y:S01]  /*b670*/  FMUL.FTZ R34, R37, UR6 ;  /* 0x0000000625227c20 */ /* 0x000fe20008410000 */
[----:B------:R-:W-:Y:S01]  /*b680*/  FMUL.FTZ R37, R44, UR6 ;  /* 0x000000062c257c20 */ /* 0x000fe20008410000 */
[----:B------:R-:W-:Y:S01]  /*b690*/  FMUL.FTZ R44, R49, UR6 ;  /* 0x00000006312c7c20 */ /* 0x000fe20008410000 */
[----:B------:R-:W1:Y:S01]  /*b6a0*/  MUFU.TANH R5, R5 ;  /* 0x0000000500057308 */ /* 0x000e620000002400 */
[----:B------:R-:W-:Y:S01]  /*b6b0*/  FMUL.FTZ R28, R32, UR6 ;  /* 0x00000006201c7c20 */ /* 0x000fe20008410000 */
[----:B------:R-:W-:Y:S01]  /*b6c0*/  FMUL.FTZ R49, R56, UR6 ;  /* 0x0000000638317c20 */ /* 0x000fe20008410000 */
[----:B------:R-:W-:Y:S01]  /*b6d0*/  FMUL.FTZ R29, R33, UR6 ;  /* 0x00000006211d7c20 */ /* 0x000fe20008410000 */
[----:B------:R-:W-:-:S02]  /*b6e0*/  VIADD R31, R31, 0x16840 ;  /* 0x000168401f1f7836 */ /* 0x000fc40000000000 */
[----:B------:R-:W-:Y:S01]  /*b6f0*/  FMUL.FTZ R33, R36, UR6 ;  /* 0x0000000624217c20 */ /* 0x000fe20008410000 */
[----:B------:R-:W-:Y:S02]  /*b700*/  IMAD.U32 R56, RZ, RZ, UR38 ;  /* 0x00000026ff387e24 */ /* 0x000fe4000f8e00ff */
[----:B------:R-:W-:Y:S01]  /*b710*/  FMUL.FTZ R36, R41, UR6 ;  /* 0x0000000629247c20 */ /* 0x000fe20008410000 */
[----:B------:R-:W2:Y:S01]  /*b720*/  MUFU.TANH R24, R24 ;  /* 0x0000001800187308 */ /* 0x000ea20000002400 */
[----:B------:R-:W-:Y:S01]  /*b730*/  FMUL.FTZ R41, R48, UR6 ;  /* 0x0000000630297c20 */ /* 0x000fe20008410000 */
[----:B------:R-:W-:Y:S01]  /*b740*/  FMUL.FTZ R48, R53, UR6 ;  /* 0x0000000635307c20 */ /* 0x000fe20008410000 */
[----:B------:R-:W-:Y:S01]  /*b750*/  PRMT R31, R56, 0x654, R31 ;  /* 0x00000654381f7816 */ /* 0x000fe2000000001f */
[----:B------:R-:W-:Y:S01]  /*b760*/  FMUL.FTZ R53, R60, UR6 ;  /* 0x000000063c357c20 */ /* 0x000fe20008410000 */
[----:B0-----:R-:W-:Y:S01]  /*b770*/  FMNMX.FTZ R60, R4, R10, !PT ;  /* 0x0000000a043c7209 */ /* 0x001fe20007810000 */
[----:B------:R-:W-:Y:S01]  /*b780*/  FMUL.FTZ R32, R35, UR6 ;  /* 0x0000000623207c20 */ /* 0x000fe20008410000 */
[----:B------:R1:W-:Y:S01]  /*b790*/  SYNCS.ARRIVE.TRANS64.RED.A1T0 RZ, [R31+URZ], RZ ;  /* 0x000000ff1fff79a7 */ /* 0x0003e2000810043f */
[----:B------:R-:W0:Y:S01]  /*b7a0*/  MUFU.TANH R25, R25 ;  /* 0x0000001900197308 */ /* 0x000e220000002400 */
[----:B------:R-:W-:Y:S01]  /*b7b0*/  FMUL.FTZ R35, R40, UR6 ;  /* 0x0000000628237c20 */ /* 0x000fe20008410000 */
[----:B------:R-:W-:Y:S01]  /*b7c0*/  FMUL.FTZ R40, R45, UR6 ;  /* 0x000000062d287c20 */ /* 0x000fe20008410000 */
[----:B------:R-:W-:Y:S01]  /*b7d0*/  FMUL.FTZ R45, R52, UR6 ;  /* 0x00000006342d7c20 */ /* 0x000fe20008410000 */
[----:B------:R-:W-:Y:S01]  /*b7e0*/  FMUL.FTZ R52, R57, UR6 ;  /* 0x0000000639347c20 */ /* 0x000fe20008410000 */
[----:B------:R-:W-:Y:S01]  /*b7f0*/  FMUL.FTZ R57, R64, UR6 ;  /* 0x0000000640397c20 */ /* 0x000fe20008410000 */
[----:B------:R-:W-:Y:S01]  /*b800*/  FMUL.FTZ R56, R61, UR6 ;  /* 0x000000063d387c20 */ /* 0x000fe20008410000 */
[----:B-1----:R-:W-:Y:S01]  /*b810*/  FMNMX.FTZ R31, R5, R60, !PT ;  /* 0x0000003c051f7209 */ /* 0x002fe20007810000 */
[----:B------:R-:W1:Y:S01]  /*b820*/  MUFU.TANH R28, R28 ;  /* 0x0000001c001c7308 */ /* 0x000e620000002400 */
[----:B------:R-:W-:Y:S01]  /*b830*/  FMUL.FTZ R61, R68, UR6 ;  /* 0x00000006443d7c20 */ /* 0x000fe20008410000 */
[----:B------:R-:W-:Y:S01]  /*b840*/  FMUL.FTZ R39, R39, UR6 ;  /* 0x0000000627277c20 */ /* 0x000fe20008410000 */
[----:B--2---:R-:W-:Y:S01]  /*b850*/  FMNMX.FTZ R60, R24, R31, !PT ;  /* 0x0000001f183c7209 */ /* 0x004fe20007810000 */
        /* <DEDUP_REMOVED lines=32> */
[----:B------:R-:W-:-:S04]  /*ba60*/  UMOV UR4, UR5 ;  /* 0x0000000500047c82 */ /* 0x000fc80008000000 */
[----:B------:R-:W0:Y:S01]  /*ba70*/  MUFU.TANH R36, R36 ;  /* 0x0000002400247308 */ /* 0x000e220000002400 */
[----:B-1----:R-:W-:-:S07]  /*ba80*/  FMNMX.FTZ R64, R34, R31, !PT ;  /* 0x0000001f22407209 */ /* 0x002fce0007810000 */
[----:B------:R-:W1:Y:S01]  /*ba90*/  MUFU.TANH R37, R37 ;  /* 0x0000002500257308 */ /* 0x000e620000002400 */
[----:B--2---:R-:W-:Y:S01]  /*baa0*/  FMNMX.FTZ R31, R35, R64, !PT ;  /* 0x00000040231f7209 */ /* 0x004fe20007810000 */
[----:B------:R-:W-:Y:S01]  /*bab0*/  FMUL.FTZ R64, R69, UR6 ;  /* 0x0000000645407c20 */ /* 0x000fe20008410000 */
[----:B------:R-:W-:-:S05]  /*bac0*/  FMUL.FTZ R69, R76, UR6 ;  /* 0x000000064c457c20 */ /* 0x000fca0008410000 */
        /* <DEDUP_REMOVED lines=70> */
[----:B---3--:R-:W-:Y:S01]  /*bf30*/  FMNMX.FTZ R38, R26, R38, !PT ;  /* 0x000000261a267209 */ /* 0x008fe20007810000 */
[----:B------:R-:W-:Y:S02]  /*bf40*/  FMUL.FTZ R120, R120, UR4 ;  /* 0x0000000478787c20 */ /* 0x000fe40008410000 */
        /* <DEDUP_REMOVED lines=54> */
[----:B0-----:R-:W-:-:S05]  /*c2b0*/  FMNMX.FTZ R38, R38, R86, !PT ;  /* 0x0000005626267209 */ /* 0x001fca0007810000 */
[----:B------:R-:W-:Y:S01]  /*c2c0*/  FADD.FTZ R87, -R38, R9 ;  /* 0x0000000926577221 */ /* 0x000fe20000010100 */
        /* <DEDUP_REMOVED lines=199> */
.L_x_13308:
[----:B------:R-:W-:Y:S01]  /*cf40*/  IMAD R11, R11, 0x8, R18 ;  /* 0x000000080b0b7824 */ /* 0x000fe200078e0212 */
[----:B------:R-:W-:Y:S01]  /*cf50*/  ISETP.GT.AND P1, PT, R8, RZ, PT ;  /* 0x000000ff0800720c */ /* 0x000fe20003f24270 */
        /* <DEDUP_REMOVED lines=72> */
[----:B------:R-:W-:Y:S01]  /*d3e0*/  IADD3 R8, R8, -0x1, RZ ;  /* 0xffffffff08087810 */ /* 0x000fe20007ffe0ff */
[----:B------:R-:W-:Y:S06]  /*d3f0*/  @P1 BRA `(.L_x_13309) ;  /* 0xffffffd800281947 */ /* 0x000fec000383ffff */
.L_x_13297:
[----:B------:R-:W-:Y:S05]  /*d400*/  WARPSYNC.ALL ;  /* 0x0000000000007948 */ /* 0x000fea0003800000 */
[----:B------:R-:W-:Y:S06]  /*d410*/  BAR.ARV 0x8, 0x200 ;  /* 0x0208000000007b1d */ /* 0x000fec0000002000 */
[----:B------:R-:W-:Y:S05]  /*d420*/  @!P0 BRA `(.L_x_13310) ;  /* 0x0000000000048947 */ /* 0x000fea0003800000 */
[----:B------:R-:W-:Y:S01]  /*d430*/  BPT.TRAP 0x1 ;  /* 0x000000040000795c */ /* 0x000fe20000300000 */
.L_x_13310:
[----:B------:R-:W-:Y:S01]  /*d440*/  IMAD R11, R155, 0x8, R18 ;  /* 0x000000089b0b7824 */ /* 0x000fe200078e0212 */
[----:B------:R-:W-:-:S04]  /*d450*/  SHF.L.U32 R4, R157, 0x1f, RZ ;  /* 0x0000001f9d047819 */ /* 0x000fc800000006ff */
[----:B------:R0:W1:Y:S01]  /*d460*/  SYNCS.PHASECHK.TRANS64.TRYWAIT P1, [R11+URZ+0x16850], R4 ;  /* 0x016850040b0075a7 */ /* 0x000062000802017f */
[----:B------:R-:W-:Y:S05]  /*d470*/  @!P0 BRA `(.L_x_13311) ;  /* 0x0000000000048947 */ /* 0x000fea0003800000 */
[----:B------:R-:W-:Y:S01]  /*d480*/  BPT.TRAP 0x1 ;  /* 0x000000040000795c */ /* 0x000fe20000300000 */
.L_x_13311:
[----:B------:R-:W-:-:S04]  /*d490*/  IADD3 R18, R18, 0x400, RZ ;  /* 0x0000040012127810 */ /* 0x000fc80007ffe0ff */
[----:B------:R-:W-:-:S04]  /*d4a0*/  SHF.R.U32.HI R18, RZ, 0x4, R18 ;  /* 0x00000004ff127819 */ /* 0x000fc80000011612 */
[----:B------:R-:W-:Y:S01]  /*d4b0*/  LOP3.LUT R18, R18, 0x3fff, RZ, 0xc0, !PT ;  /* 0x00003fff12127812 */ /* 0x000fe200078ec0ff */
[----:B-1----:R-:W-:Y:S06]  /*d4c0*/  @P1 BRA `(.L_x_13312) ;  /* 0x0000000000081947 */ /* 0x002fec0003800000 */
[----:B------:R-:W1:Y:S02]  /*d4d0*/  SYNCS.PHASECHK.TRANS64.TRYWAIT P1, [R11+URZ+0x16850], R4 ;  /* 0x016850040b0075a7 */ /* 0x000e64000802017f */
[----:B-1----:R-:W-:Y:S05]  /*d4e0*/  @!P1 BRA `(.L_x_13313) ;  /* 0x0000009400dc9947 */ /* 0x002fea0003800000 */
.L_x_13312:
[----:B01----:R-:W-:Y:S01]  /*d4f0*/  IMAD R4, R155, 0x400, R18 ;  /* 0x000004009b047824 */ /* 0x003fe200078e0212 */
[----:B------:R-:W-:Y:S05]  /*d500*/  WARPSYNC.ALL ;  /* 0x0000000000007948 */ /* 0x000fea0003800000 */
[----:B------:R-:W-:Y:S01]  /*d510*/  IMAD.MOV.U32 R5, RZ, RZ, 0x40000040 ;  /* 0x40000040ff057424 */ /* 0x000fe200078e00ff */
[C---:B------:R-:W-:Y:S01]  /*d520*/  R2UR UR6, R4.reuse ;  /* 0x00000000040672ca */ /* 0x040fe200000e0000 */
[----:B------:R-:W-:Y:S01]  /*d530*/  WARPGROUP.ARRIVE ;  /* 0x00000000000079c5 */ /* 0x000fe20000000000 */
[----:B------:R-:W-:Y:S02]  /*d540*/  VIADD R6, R4, 0x80 ;  /* 0x0000008004067836 */ /* 0x000fe40000000000 */
[----:B------:R-:W-:Y:S01]  /*d550*/  R2UR UR7, R5 ;  /* 0x00000000050772ca */ /* 0x000fe200000e0000 */
[----:B------:R-:W-:-:S02]  /*d560*/  IMAD.MOV.U32 R7, RZ, RZ, 0x40000040 ;  /* 0x40000040ff077424 */ /* 0x000fc400078e00ff */
[----:B------:R-:W-:Y:S02]  /*d570*/  IMAD.MOV.U32 R5, RZ, RZ, 0x40000040 ;  /* 0x40000040ff057424 */ /* 0x000fe400078e00ff */
[----:B------:R-:W-:-:S08]  /*d580*/  IMAD.MOV.U32 R27, RZ, RZ, RZ ;  /* 0x000000ffff1b7224 */ /* 0x000fd000078e00ff */
        /* <DEDUP_REMOVED lines=45> */
[----:B------:R-:W-:Y:S02]  /*d860*/  WARPGROUP.DEPBAR.LE gsb0, 0x0 ;  /* 0x00008000000079c5 */ /* 0x000fe40000010000 */
[----:B------:R-:W-:-:S06]  /*d870*/  WARPGROUP.ARRIVE ;  /* 0x00000000000079c5 */ /* 0x000fcc0000000000 */
[----:B------:R-:W-:Y:S01]  /*d880*/  HGMMA.64x64x16.F32.BF16 R88, R140, gdesc[UR4].tnspB, R88, gsb0 ;  /* 0x40e000048c587df0 */ /* 0x000fe20008001858 */
[----:B------:R-:W-:Y:S02]  /*d890*/  R2UR UR6, R4 ;  /* 0x00000000040672ca */ /* 0x000fe400000e0000 */
[----:B------:R-:W-:Y:S01]  /*d8a0*/  R2UR UR7, R5 ;  /* 0x00000000050772ca */ /* 0x000fe200000e0000 */
[----:B------:R-:W0:Y:S04]  /*d8b0*/  SHFL.BFLY PT, R4, R7, 0x1, 0x1f ;  /* 0x0c201f0007047f89 */ /* 0x000e2800000e0000 */
[----:B------:R-:W1:Y:S01]  /*d8c0*/  SHFL.BFLY PT, R5, R6, 0x1, 0x1f ;  /* 0x0c201f0006057f89 */ /* 0x000e6200000e0000 */
[----:B0-----:R-:W-:Y:S01]  /*d8d0*/  FADD.FTZ R10, R7, R4 ;  /* 0x00000004070a7221 */ /* 0x001fe20000010000 */
[----:B------:R-:W-:Y:S01]  /*d8e0*/  MOV R7, RZ ;  /* 0x000000ff00077202 */ /* 0x000fe20000000f00 */
[----:B------:R-:W-:-:S02]  /*d8f0*/  IMAD.U32 R4, RZ, RZ, UR4 ;  /* 0x00000004ff047e24 */ /* 0x000fc4000f8e00ff */
[----:B-1----:R-:W-:Y:S01]  /*d900*/  FADD.FTZ R12, R6, R5 ;  /* 0x00000005060c7221 */ /* 0x002fe20000010000 */
[----:B------:R-:W-:Y:S01]  /*d910*/  FSETP.NE.FTZ.AND P1, PT, R10, RZ, PT ;  /* 0x000000ff0a00720b */ /* 0x000fe20003f35000 */
[----:B------:R-:W-:-:S03]  /*d920*/  IMAD.U32 R6, RZ, RZ, UR4 ;  /* 0x00000004ff067e24 */ /* 0x000fc6000f8e00ff */
        /* <DEDUP_REMOVED lines=13> */
[----:B------:R-:W-:Y:S03]  /*da00*/  HGMMA.64x64x16.F32.BF16 R88, R144, gdesc[UR4].tnspB, R88, gsb0 ;  /* 0x40e0000490587df0 */ /* 0x000fe60008001858 */
[----:B------:R-:W-:Y:S02]  /*da10*/  WARPGROUP.DEPBAR.LE gsb0, 0x0 ;  /* 0x00008000000079c5 */ /* 0x000fe40000010000 */
[----:B--23--:R-:W-:Y:S05]  /*da20*/  @!P0 BRA `(.L_x_13314) ;  /* 0x0000000000048947 */ /* 0x00cfea0003800000 */
[----:B------:R-:W-:Y:S01]  /*da30*/  BPT.TRAP 0x1 ;  /* 0x000000040000795c */ /* 0x000fe20000300000 */
.L_x_13314:
[----:B------:R-:W-:Y:S01]  /*da40*/  VIADD R4, R11, 0x16860 ;  /* 0x000168600b047836 */ /* 0x000fe20000000000 */
[----:B------:R-:W-:Y:S01]  /*da50*/  MOV R5, UR38 ;  /* 0x0000002600057c02 */ /* 0x000fe20008000f00 */
        /* <DEDUP_REMOVED lines=41> */
.L_x_13260:
        /* <DEDUP_REMOVED lines=19> */
[----:B------:R-:W-:-:S02]  /*de20*/  F2FP.BF16.F32.PACK_AB R14, R14, R53 ;  /* 0x000000350e0e723e */ /* 0x000fc400000010ff */
[----:B------:R-:W-:Y:S01]  /*de30*/  F2FP.BF16.F32.PACK_AB R15, R15, R54 ;  /* 0x000000360f0f723e */ /* 0x000fe200000010ff */
[----:B------:R-:W4:Y:S01]  /*de40*/  LDL R58, [R1+0x38] ;  /* 0x00003800013a7983 */ /* 0x000f220000100800 */
[----:B------:R-:W-:Y:S02]  /*de50*/  MOV R20, R18 ;  /* 0x0000001200147202 */ /* 0x000fe40000000f00 */
[----:B0-----:R-:W-:Y:S01]  /*de60*/  MOV R21, R5 ;  /* 0x0000000500157202 */ /* 0x001fe20000000f00 */
[----:B------:R-:W-:Y:S02]  /*de70*/  BAR.SYNC.DEFER_BLOCKING 0x1, 0x180 ;  /* 0x0046000000007b1d */ /* 0x000fe40000010000 */
[----:B--2---:R-:W-:-:S03]  /*de80*/  IMAD.WIDE R10, R4, 0x2, R20 ;  /* 0x00000002040a7825 */ /* 0x004fc600078e0214 */
[C---:B------:R-:W-:Y:S02]  /*de90*/  IADD3 R25, P2, R10.reuse, 0x20, RZ ;  /* 0x000000200a197810 */ /* 0x040fe40007f5e0ff */
[C---:B------:R-:W-:Y:S02]  /*dea0*/  LOP3.LUT R9, R10.reuse, 0x380, RZ, 0xc0, !PT ;  /* 0x000003800a097812 */ /* 0x040fe400078ec0ff */
[C---:B------:R-:W-:Y:S02]  /*deb0*/  IADD3 R59, P0, R10.reuse, 0x60, RZ ;  /* 0x000000600a3b7810 */ /* 0x040fe40007f1e0ff */
[----:B------:R-:W-:Y:S02]  /*dec0*/  IADD3 R57, P1, R10, 0x40, RZ ;  /* 0x000000400a397810 */ /* 0x000fe40007f3e0ff */
[----:B------:R-:W-:Y:S02]  /*ded0*/  LOP3.LUT R4, R25, 0x380, RZ, 0xc0, !PT ;  /* 0x0000038019047812 */ /* 0x000fe400078ec0ff */
[----:B------:R-:W-:-:S02]  /*dee0*/  SHF.R.U64 R9, R9, 0x3, RZ ;  /* 0x0000000309097819 */ /* 0x000fc400000012ff */
[----:B------:R-:W-:Y:S02]  /*def0*/  LOP3.LUT R6, R57, 0x380, RZ, 0xc0, !PT ;  /* 0x0000038039067812 */ /* 0x000fe400078ec0ff */
[----:B-----5:R-:W-:Y:S02]  /*df00*/  LOP3.LUT R24, R59, 0x380, RZ, 0xc0, !PT ;  /* 0x000003803b187812 */ /* 0x020fe400078ec0ff */
[----:B------:R-:W-:Y:S02]  /*df10*/  SHF.R.U64 R4, R4, 0x3, RZ ;  /* 0x0000000304047819 */ /* 0x000fe400000012ff */
[----:B------:R-:W-:Y:S02]  /*df20*/  LOP3.LUT R10, R9, R10, RZ, 0x3c, !PT ;  /* 0x0000000a090a7212 */ /* 0x000fe400078e3cff */
[----:B------:R-:W-:Y:S02]  /*df30*/  SHF.R.U64 R6, R6, 0x3, RZ ;  /* 0x0000000306067819 */ /* 0x000fe400000012ff */
[----:B------:R-:W-:Y:S01]  /*df40*/  SHF.R.U64 R24, R24, 0x3, RZ ;  /* 0x0000000318187819 */ /* 0x000fe200000012ff */
[--C-:B------:R-:W-:Y:S01]  /*df50*/  IMAD.X R5, RZ, RZ, R11.reuse, P0 ;  /* 0x000000ffff057224 */ /* 0x100fe200000e060b */
[----:B------:R-:W-:Y:S01]  /*df60*/  LOP3.LUT R8, R4, R25, RZ, 0x3c, !PT ;  /* 0x0000001904087212 */ /* 0x000fe200078e3cff */
[--C-:B------:R-:W-:Y:S01]  /*df70*/  IMAD.X R7, RZ, RZ, R11.reuse, P1 ;  /* 0x000000ffff077224 */ /* 0x100fe200008e060b */
[----:B------:R-:W-:Y:S01]  /*df80*/  LOP3.LUT R6, R6, R57, RZ, 0x3c, !PT ;  /* 0x0000003906067212 */ /* 0x000fe200078e3cff */
[----:B------:R-:W-:Y:S01]  /*df90*/  IMAD.X R9, RZ, RZ, R11, P2 ;  /* 0x000000ffff097224 */ /* 0x000fe200010e060b */
[----:B------:R-:W-:-:S02]  /*dfa0*/  LOP3.LUT R4, R24, R59, RZ, 0x3c, !PT ;  /* 0x0000003b18047212 */ /* 0x000fc400078e3cff */
[----:B------:R-:W-:Y:S02]  /*dfb0*/  MOV R10, R10 ;  /* 0x0000000a000a7202 */ /* 0x000fe40000000f00 */
[----:B------:R-:W-:Y:S02]  /*dfc0*/  MOV R53, R6 ;  /* 0x0000000600357202 */ /* 0x000fe40000000f00 */
[----:B-1----:R-:W-:Y:S01]  /*dfd0*/  MOV R32, R4 ;  /* 0x0000000400207202 */ /* 0x002fe20000000f00 */
[----:B------:R0:W-:Y:S01]  /*dfe0*/  STSM.16.M88.4 [R10], R12 ;  /* 0x0000000c0a007844 */ /* 0x0001e20000000200 */
[----:B------:R-:W-:Y:S02]  /*dff0*/  ISETP.NE.U32.AND P0, PT, RZ, UR4, PT ;  /* 0x00000004ff007c0c */ /* 0x000fe4000bf05070 */
[----:B---3--:R-:W-:Y:S02]  /*e000*/  IADD3 R24, P1, R62, UR4, RZ ;  /* 0x000000043e187c10 */ /* 0x008fe4000ff3e0ff */
[----:B------:R-:W-:-:S02]  /*e010*/  MOV R54, R8 ;  /* 0x0000000800367202 */ /* 0x000fc40000000f00 */
[----:B------:R-:W-:Y:S02]  /*e020*/  F2FP.BF16.F32.PACK_AB R4, R51, R52 ;  /* 0x000000343304723e */ /* 0x000fe400000010ff */
[----:B------:R-:W-:Y:S02]  /*e030*/  F2FP.BF16.F32.PACK_AB R5, R49, R50 ;  /* 0x000000323105723e */ /* 0x000fe400000010ff */
[----:B------:R-:W-:Y:S02]  /*e040*/  F2FP.BF16.F32.PACK_AB R6, R47, R48 ;  /* 0x000000302f06723e */ /* 0x000fe400000010ff */
[----:B------:R-:W-:Y:S02]  /*e050*/  F2FP.BF16.F32.PACK_AB R7, R45, R46 ;  /* 0x0000002e2d07723e */ /* 0x000fe400000010ff */
[----:B------:R-:W-:Y:S02]  /*e060*/  F2FP.BF16.F32.PACK_AB R8, R43, R44 ;  /* 0x0000002c2b08723e */ /* 0x000fe400000010ff */
[----:B------:R-:W-:-:S02]  /*e070*/  F2FP.BF16.F32.PACK_AB R9, R41, R42 ;  /* 0x0000002a2909723e */ /* 0x000fc400000010ff */
[----:B0-----:R-:W-:Y:S02]  /*e080*/  F2FP.BF16.F32.PACK_AB R10, R39, R40 ;  /* 0x00000028270a723e */ /* 0x001fe400000010ff */
[----:B------:R-:W-:Y:S02]  /*e090*/  F2FP.BF16.F32.PACK_AB R11, R37, R38 ;  /* 0x00000026250b723e */ /* 0x000fe400000010ff */
[----:B------:R-:W-:Y:S02]  /*e0a0*/  F2FP.BF16.F32.PACK_AB R12, R31, R36 ;  /* 0x000000241f0c723e */ /* 0x000fe400000010ff */
[----:B------:R-:W-:Y:S02]  /*e0b0*/  F2FP.BF16.F32.PACK_AB R13, R29, R30 ;  /* 0x0000001e1d0d723e */ /* 0x000fe400000010ff */
[----:B------:R-:W-:Y:S02]  /*e0c0*/  F2FP.BF16.F32.PACK_AB R14, R27, R28 ;  /* 0x0000001c1b0e723e */ /* 0x000fe400000010ff */
[----:B------:R-:W-:-:S02]  /*e0d0*/  F2FP.BF16.F32.PACK_AB R15, R119, R26 ;  /* 0x0000001a770f723e */ /* 0x000fc400000010ff */
[----:B------:R-:W-:Y:S02]  /*e0e0*/  ISETP.NE.AND.EX P0, PT, RZ, UR5, PT, P0 ;  /* 0x00000005ff007c0c */ /* 0x000fe4000bf05300 */
[----:B----4-:R-:W-:Y:S01]  /*e0f0*/  IADD3.X R25, R61, UR5, RZ, P1, !PT ;  /* 0x000000053d197c10 */ /* 0x010fe20008ffe4ff */
[----:B------:R-:W-:Y:S01]  /*e100*/  ULDC.64 UR4, c[0x0][0xc08] ;  /* 0x0003020000047ab9 */ /* 0x000fe20000000a00 */
[----:B------:R0:W-:Y:S01]  /*e110*/  STSM.16.M88.4 [R54], R4 ;  /* 0x0000000436007844 */ /* 0x0001e20000000200 */
[----:B------:R-:W-:Y:S01]  /*e120*/  ISETP.NE.U32.AND P1, PT, RZ, UR4, PT ;  /* 0x00000004ff007c0c */ /* 0x000fe2000bf25070 */
[----:B------:R-:W1:Y:S02]  /*e130*/  LDC R30, c[0x0][0xbe8] ;  /* 0x0002fa00ff1e7b82 */ /* 0x000e640000000800 */
[----:B------:R2:W-:Y:S01]  /*e140*/  STSM.16.M88.4 [R53], R8 ;  /* 0x0000000835007844 */ /* 0x0005e20000000200 */
[----:B------:R-:W-:-:S03]  /*e150*/  ISETP.NE.AND.EX P1, PT, RZ, UR5, PT, P1 ;  /* 0x00000005ff007c0c */ /* 0x000fc6000bf25310 */
[----:B------:R3:W-:Y:S01]  /*e160*/  STSM.16.M88.4 [R32], R12 ;  /* 0x0000000c20007844 */ /* 0x0007e20000000200 */
[----:B------:R-:W-:Y:S01]  /*e170*/  MOV R28, RZ ;  /* 0x000000ff001c7202 */ /* 0x000fe20000000f00 */
[----:B------:R-:W-:Y:S08]  /*e180*/  BAR.SYNC.DEFER_BLOCKING 0x1, 0x180 ;  /* 0x0046000000007b1d */ /* 0x000ff00000010000 */
[----:B0-----:R-:W-:Y:S01]  /*e190*/  @P1 IADD3 R4, P3, R62, UR4, RZ ;  /* 0x000000043e041c10 */ /* 0x001fe2000ff7e0ff */
[----:B------:R-:W-:-:S02]  /*e1a0*/  ULDC UR4, c[0x0][0xa88] ;  /* 0x0002a20000047ab9 */ /* 0x000fc40000000800 */
[----:B--2---:R-:W-:Y:S01]  /*e1b0*/  IMAD.U32 R9, RZ, RZ, UR4 ;  /* 0x00000004ff097e24 */ /* 0x004fe2000f8e00ff */
[----:B------:R-:W-:Y:S01]  /*e1c0*/  @P1 IADD3.X R5, R61, UR5, RZ, P3, !PT ;  /* 0x000000053d051c10 */ /* 0x000fe20009ffe4ff */
[----:B------:R0:W5:Y:S04]  /*e1d0*/  @P0 LDG.E R28, desc[UR42][R24.64] ;  /* 0x0000002a181c0981 */ /* 0x000168000c1e1900 */
[----:B------:R0:W5:Y:S01]  /*e1e0*/  @P1 LDG.E R9, desc[UR42][R4.64] ;  /* 0x0000002a04091981 */ /* 0x000162000c1e1900 */
[----:B-1----:R-:W-:-:S13]  /*e1f0*/  ISETP.NE.AND P2, PT, R30, 0x1, PT ;  /* 0x000000011e00780c */ /* 0x002fda0003f45270 */
[----:B------:R-:W1:Y:S08]  /*e200*/  @P2 LDC R6, c[0x0][0xbec] ;  /* 0x0002fb00ff062b82 */ /* 0x000e700000000800 */
[----:B------:R-:W2:Y:S01]  /*e210*/  @P2 LDC R27, c[0x0][0xbf0] ;  /* 0x0002fc00ff1b2b82 */ /* 0x000ea20000000800 */
[----:B---3--:R-:W-:Y:S01]  /*e220*/  IMAD R15, R58, 0xc0, R60 ;  /* 0x000000c03a0f7824 */ /* 0x008fe200078e023c */
[----:B0-----:R-:W-:Y:S06]  /*e230*/  @P1 BRA `(.L_x_13317) ;  /* 0x0000000000101947 */ /* 0x001fec0003800000 */
[----:B------:R-:W-:Y:S05]  /*e240*/  @!P0 BRA `(.L_x_13317) ;  /* 0x00000000000c8947 */ /* 0x000fea0003800000 */
[----:B------:R-:W3:Y:S04]  /*e250*/  LDG.E R4, desc[UR42][R24.64] ;  /* 0x0000002a18047981 */ /* 0x000ee8000c1e1900 */
[----:B-----5:R-:W3:Y:S02]  /*e260*/  LDG.E R9, desc[UR42][R24.64+0x4] ;  /* 0x0000042a18097981 */ /* 0x020ee4000c1e1900 */
[----:B---3--:R-:W-:-:S07]  /*e270*/  IMAD.IADD R9, R9, 0x1, -R4 ;  /* 0x0000000109097824 */ /* 0x008fce00078e0a04 */
.L_x_13317:
[----:B------:R-:W3:Y:S01]  /*e280*/  LDL.LU R10, [R1+0x44] ;  /* 0x00004400010a7983 */ /* 0x000ee20000300800 */
[----:B-1----:R-:W-:Y:S01]  /*e290*/  @P2 IMAD.HI.U32 R4, R15, R6, RZ ;  /* 0x000000060f042227 */ /* 0x002fe200078e00ff */
[----:B------:R-:W-:Y:S01]  /*e2a0*/  ULDC.64 UR4, c[0x0][0xb90] ;  /* 0x0002e40000047ab9 */ /* 0x000fe20000000a00 */
[----:B-----5:R-:W-:Y:S01]  /*e2b0*/  SHF.R.S32.HI R29, RZ, 0x1f, R28 ;  /* 0x0000001fff1d7819 */ /* 0x020fe2000001141c */
[----:B------:R-:W4:Y:S01]  /*e2c0*/  LDL.LU R8, [R1+0x34] ;  /* 0x0000340001087983 */ /* 0x000f220000300800 */
[----:B------:R-:W0:Y:S01]  /*e2d0*/  S2R R24, SR_TID.X ;  /* 0x0000000000187919 */ /* 0x000e220000002100 */
[----:B------:R-:W-:Y:S01]  /*e2e0*/  IMAD.MOV.U32 R7, RZ, RZ, R15 ;  /* 0x000000ffff077224 */ /* 0x000fe200078e000f */
[----:B------:R-:W1:Y:S01]  /*e2f0*/  @P2 LDC R39, c[0x0][0xbec] ;  /* 0x0002fb00ff272b82 */ /* 0x000e620000000800 */
[----:B------:R-:W4:Y:S04]  /*e300*/  LDL.LU R41, [R1+0x24] ;  /* 0x0000240001297983 */ /* 0x000f280000300800 */
[----:B------:R-:W4:Y:S04]  /*e310*/  LDL R12, [R1+0x54] ;  /* 0x00005400010c7983 */ /* 0x000f280000100800 */
[----:B------:R-:W4:Y:S01]  /*e320*/  LDL R40, [R1+0x3c] ;  /* 0x00003c0001287983 */ /* 0x000f220000100800 */
[----:B--2---:R-:W-:-:S05]  /*e330*/  @P2 SHF.R.U32.HI R7, RZ, R27, R4 ;  /* 0x0000001bff072219 */ /* 0x004fca0000011604 */
[----:B------:R-:W-:Y:S02]  /*e340*/  IMAD.MOV R13, RZ, RZ, -R7 ;  /* 0x000000ffff0d7224 */ /* 0x000fe400078e0a07 */
[C---:B0-----:R-:W-:Y:S01]  /*e350*/  VIADD R25, R24.reuse, 0xffffff80 ;  /* 0xffffff8018197836 */ /* 0x041fe20000000000 */
[----:B------:R-:W-:-:S04]  /*e360*/  IADD3 R44, R24, -0x80, RZ ;  /* 0xffffff80182c7810 */ /* 0x000fc80007ffe0ff */
[----:B------:R-:W-:-:S04]  /*e370*/  SHF.R.S32.HI R24, RZ, 0x1f, R25 ;  /* 0x0000001fff187819 */ /* 0x000fc80000011419 */
[----:B------:R-:W-:Y:S02]  /*e380*/  LEA.HI R24, R24, R25, RZ, 0x7 ;  /* 0x0000001918187211 */ /* 0x000fe400078f38ff */
[----:B------:R-:W-:Y:S02]  /*e390*/  SHF.R.S32.HI R42, RZ, 0x1f, R44 ;  /* 0x0000001fff2a7819 */ /* 0x000fe4000001142c */
[----:B------:R-:W-:Y:S02]  /*e3a0*/  LOP3.LUT R24, R24, 0xffffff80, RZ, 0xc0, !PT ;  /* 0xffffff8018187812 */ /* 0x000fe400078ec0ff */
[----:B------:R-:W-:-:S03]  /*e3b0*/  LEA.HI R42, R42, R44, RZ, 0x3 ;  /* 0x0000002c2a2a7211 */ /* 0x000fc600078f18ff */
[----:B------:R-:W-:Y:S01]  /*e3c0*/  IMAD.IADD R24, R25, 0x1, -R24 ;  /* 0x0000000119187824 */ /* 0x000fe200078e0a18 */
[----:B------:R-:W-:Y:S01]  /*e3d0*/  SHF.R.S32.HI R42, RZ, 0x3, R42 ;  /* 0x00000003ff2a7819 */ /* 0x000fe2000001142a */
[----:B------:R-:W-:Y:S01]  /*e3e0*/  IMAD R37, R9, R30, RZ ;  /* 0x0000001e09257224 */ /* 0x000fe200078e02ff */
[----:B---3--:R-:W-:Y:S02]  /*e3f0*/  SEL R36, R10, RZ, !P0 ;  /* 0x000000ff0a247207 */ /* 0x008fe40004000000 */
[----:B----4-:R-:W-:Y:S02]  /*e400*/  SEL R31, R8, RZ, !P0 ;  /* 0x000000ff081f7207 */ /* 0x010fe40004000000 */
[----:B------:R-:W-:Y:S01]  /*e410*/  SHF.R.S32.HI R38, RZ, 0x1f, R41 ;  /* 0x0000001fff267819 */ /* 0x000fe20000011429 */
[----:B------:R-:W-:-:S04]  /*e420*/  IMAD.WIDE.U32 R4, R41, UR4, R28 ;  /* 0x0000000429047c25 */ /* 0x000fc8000f8e001c */
[----:B------:R-:W-:-:S04]  /*e430*/  IMAD R6, R38, UR4, RZ ;  /* 0x0000000426067c24 */ /* 0x000fc8000f8e02ff */
[----:B------:R-:W-:Y:S01]  /*e440*/  IMAD R11, R41, UR5, R6 ;  /* 0x00000005290b7c24 */ /* 0x000fe2000f8e0206 */
[----:B------:R-:W-:-:S03]  /*e450*/  ULDC.64 UR4, c[0x0][0xb98] ;  /* 0x0002e60000047ab9 */ /* 0x000fc60000000a00 */
[----:B------:R-:W-:Y:S02]  /*e460*/  IMAD.IADD R5, R5, 0x1, R11 ;  /* 0x0000000105057824 */ /* 0x000fe400078e020b */
[----:B------:R-:W-:Y:S02]  /*e470*/  IMAD R11, R30, R13, R15 ;  /* 0x0000000d1e0b7224 */ /* 0x000fe400078e020f */
[----:B------:R-:W-:Y:S02]  /*e480*/  IMAD R8, R36, UR4, RZ ;  /* 0x0000000424087c24 */ /* 0x000fe4000f8e02ff */
[C---:B------:R-:W-:Y:S01]  /*e490*/  IMAD.WIDE.U32 R4, R31.reuse, UR4, R4 ;  /* 0x000000041f047c25 */ /* 0x040fe2000f8e0004 */
[----:B------:R-:W-:Y:S02]  /*e4a0*/  SHF.R.S32.HI R6, RZ, 0x1f, R11 ;  /* 0x0000001fff067819 */ /* 0x000fe4000001140b */
[----:B------:R-:W-:Y:S01]  /*e4b0*/  SHF.R.S32.HI R13, RZ, 0x1f, R7 ;  /* 0x0000001fff0d7819 */ /* 0x000fe20000011407 */
[----:B------:R-:W-:Y:S01]  /*e4c0*/  IMAD R8, R31, UR5, R8 ;  /* 0x000000051f087c24 */ /* 0x000fe2000f8e0208 */
[----:B------:R-:W-:Y:S01]  /*e4d0*/  IADD3 R4, P0, R7, R4, RZ ;  /* 0x0000000407047210 */ /* 0x000fe20007f1e0ff */
[----:B------:R-:W-:-:S02]  /*e4e0*/  ULDC.64 UR4, c[0x0][0xb88] ;  /* 0x0002e20000047ab9 */ /* 0x000fc40000000a00 */
[----:B------:R-:W-:Y:S01]  /*e4f0*/  IMAD R6, R6, UR4, RZ ;  /* 0x0000000406067c24 */ /* 0x000fe2000f8e02ff */
[----:B------:R-:W-:-:S03]  /*e500*/  IADD3.X R5, R13, R5, R8, P0, !PT ;  /* 0x000000050d057210 */ /* 0x000fc600007fe408 */
[C---:B------:R-:W-:Y:S02]  /*e510*/  IMAD R7, R11.reuse, UR5, R6 ;  /* 0x000000050b077c24 */ /* 0x040fe4000f8e0206 */
[----:B------:R-:W-:Y:S01]  /*e520*/  IMAD.WIDE.U32 R4, R11, UR4, R4 ;  /* 0x000000040b047c25 */ /* 0x000fe2000f8e0004 */
[----:B------:R-:W-:-:S03]  /*e530*/  ULDC.64 UR4, c[0x0][0xb50] ;  /* 0x0002d40000047ab9 */ /* 0x000fc60000000a00 */
[----:B------:R-:W-:Y:S01]  /*e540*/  IMAD.IADD R5, R5, 0x1, R7 ;  /* 0x0000000105057824 */ /* 0x000fe200078e0207 */
[----:B------:R-:W-:-:S04]  /*e550*/  LEA R10, P0, R4, UR4, 0x2 ;  /* 0x00000004040a7c11 */ /* 0x000fc8000f8010ff */
[----:B------:R-:W-:Y:S01]  /*e560*/  LEA.HI.X R14, R4, UR5, R5, 0x2, P0 ;  /* 0x00000005040e7c11 */ /* 0x000fe200080f1405 */
[----:B------:R-:W-:Y:S01]  /*e570*/  SHFL.IDX PT, R6, R10, 0x1, 0x1c1f ;  /* 0x003c1f000a067f89 */ /* 0x000fe200000e0000 */
[----:B------:R-:W-:Y:S01]  /*e580*/  IMAD R12, R58, 0xc0, R12 ;  /* 0x000000c03a0c7824 */ /* 0x000fe200078e020c */
[----:B------:R-:W-:Y:S02]  /*e590*/  ULDC.64 UR4, c[0x0][0xaa0] ;  /* 0x0002a80000047ab9 */ /* 0x000fe40000000a00 */
[----:B------:R-:W-:Y:S04]  /*e5a0*/  SHFL.IDX PT, R4, R10, RZ, 0x1c1f ;  /* 0x001c1fff0a047589 */ /* 0x000fe800000e0000 */
[----:B------:R-:W0:Y:S04]  /*e5b0*/  SHFL.IDX PT, R5, R14, RZ, 0x1c1f ;  /* 0x001c1fff0e057589 */ /* 0x000e2800000e0000 */
[----:B------:R-:W2:Y:S01]  /*e5c0*/  SHFL.IDX PT, R7, R14, 0x1, 0x1c1f ;  /* 0x003c1f000e077f89 */ /* 0x000ea200000e0000 */
[----:B------:R-:W-:Y:S01]  /*e5d0*/  LOP3.LUT P0, RZ, R24, 0x3, RZ, 0xc0, !PT ;  /* 0x0000000318ff7812 */ /* 0x000fe2000780c0ff */
[----:B------:R-:W-:-:S02]  /*e5e0*/  VIADD R8, R12, 0x8 ;  /* 0x000000080c087836 */ /* 0x000fc40000000000 */
[----:B------:R-:W-:Y:S01]  /*e5f0*/  IMAD R11, R42, 0x40, R40 ;  /* 0x000000402a0b7824 */ /* 0x000fe200078e0228 */
[-C--:B------:R-:W-:Y:S02]  /*e600*/  ISETP.GE.OR P1, PT, R12, R37.reuse, P0 ;  /* 0x000000250c00720c */ /* 0x080fe40000726670 */
[----:B------:R-:W-:Y:S01]  /*e610*/  ISETP.GE.OR P0, PT, R8, R37, P0 ;  /* 0x000000250800720c */ /* 0x000fe20000706670 */
[----:B------:R-:W-:-:S03]  /*e620*/  IMAD.WIDE R20, R11, 0x2, R20 ;  /* 0x000000020b147825 */ /* 0x000fc600078e0214 */
[----:B------:R-:W-:-:S04]  /*e630*/  LOP3.LUT R9, R20, 0x380, RZ, 0xc0, !PT ;  /* 0x0000038014097812 */ /* 0x000fc800078ec0ff */
[----:B------:R-:W-:-:S03]  /*e640*/  SHF.R.U64 R9, R9, 0x3, RZ ;  /* 0x0000000309097819 */ /* 0x000fc600000012ff */
[----:B0-----:R0:W-:Y:S04]  /*e650*/  @!P1 ST.E desc[UR42][R4.64], R3 ;  /* 0x0000000304009985 */ /* 0x0011e8000c10192a */
[----:B--2---:R2:W-:Y:S01]  /*e660*/  @!P0 ST.E desc[UR42][R6.64], R0 ;  /* 0x0000000006008985 */ /* 0x0045e2000c10192a */
[C---:B------:R-:W-:Y:S02]  /*e670*/  IADD3 R32, P0, R20.reuse, 0x4800, RZ ;  /* 0x0000480014207810 */ /* 0x040fe40007f1e0ff */
[C---:B------:R-:W-:Y:S02]  /*e680*/  IADD3 R13, P3, R20.reuse, 0x1800, RZ ;  /* 0x00001800140d7810 */ /* 0x040fe40007f7e0ff */
[----:B------:R-:W-:Y:S02]  /*e690*/  IADD3 R25, P4, R20, 0x3000, RZ ;  /* 0x0000300014197810 */ /* 0x000fe40007f9e0ff */
[----:B------:R-:W-:-:S02]  /*e6a0*/  LOP3.LUT R8, R9, R20, RZ, 0x3c, !PT ;  /* 0x0000001409087212 */ /* 0x000fc400078e3cff */
[----:B------:R-:W-:Y:S02]  /*e6b0*/  LOP3.LUT R20, R32, 0x380, RZ, 0xc0, !PT ;  /* 0x0000038020147812 */ /* 0x000fe400078ec0ff */
[----:B------:R-:W-:Y:S02]  /*e6c0*/  LOP3.LUT R12, R13, 0x380, RZ, 0xc0, !PT ;  /* 0x000003800d0c7812 */ /* 0x000fe400078ec0ff */
[----:B------:R-:W-:Y:S02]  /*e6d0*/  LOP3.LUT R24, R25, 0x380, RZ, 0xc0, !PT ;  /* 0x0000038019187812 */ /* 0x000fe400078ec0ff */
[----:B0-----:R-:W-:Y:S02]  /*e6e0*/  SHF.R.U64 R3, R20, 0x3, RZ ;  /* 0x0000000314037819 */ /* 0x001fe400000012ff */
[----:B------:R-:W-:Y:S02]  /*e6f0*/  SHF.R.U64 R12, R12, 0x3, RZ ;  /* 0x000000030c0c7819 */ /* 0x000fe400000012ff */
[----:B------:R-:W-:-:S02]  /*e700*/  SHF.R.U64 R24, R24, 0x3, RZ ;  /* 0x0000000318187819 */ /* 0x000fc400000012ff */
[----:B------:R-:W-:Y:S01]  /*e710*/  LOP3.LUT R4, R3, R32, RZ, 0x3c, !PT ;  /* 0x0000002003047212 */ /* 0x000fe200078e3cff */
[----:B------:R-:W-:Y:S01]  /*e720*/  IMAD R3, R29, UR4, RZ ;  /* 0x000000041d037c24 */ /* 0x000fe2000f8e02ff */
[----:B------:R-:W-:Y:S01]  /*e730*/  LOP3.LUT R12, R12, R13, RZ, 0x3c, !PT ;  /* 0x0000000d0c0c7212 */ /* 0x000fe200078e3cff */
[--C-:B------:R-:W-:Y:S01]  /*e740*/  IMAD.MOV.U32 R9, RZ, RZ, R21.reuse ;  /* 0x000000ffff097224 */ /* 0x100fe200078e0015 */
[----:B------:R-:W-:Y:S01]  /*e750*/  LOP3.LUT R24, R24, R25, RZ, 0x3c, !PT ;  /* 0x0000001918187212 */ /* 0x000fe200078e3cff */
[--C-:B------:R-:W-:Y:S01]  /*e760*/  IMAD.X R25, RZ, RZ, R21.reuse, P4 ;  /* 0x000000ffff197224 */ /* 0x100fe200020e0615 */
[----:B------:R-:W-:Y:S01]  /*e770*/  IADD3.X R13, RZ, R21, RZ, P3, !PT ;  /* 0x00000015ff0d7210 */ /* 0x000fe20001ffe4ff */
[----:B------:R-:W-:Y:S01]  /*e780*/  IMAD.X R5, RZ, RZ, R21, P0 ;  /* 0x000000ffff057224 */ /* 0x000fe200000e0615 */
[----:B------:R-:W-:Y:S01]  /*e790*/  SHF.R.S32.HI R43, RZ, 0x1f, R44 ;  /* 0x0000001fff2b7819 */ /* 0x000fe2000001142c */
[C---:B------:R-:W-:Y:S01]  /*e7a0*/  IMAD R3, R28.reuse, UR5, R3 ;  /* 0x000000051c037c24 */ /* 0x040fe2000f8e0203 */
[----:B------:R-:W3:Y:S01]  /*e7b0*/  LD.E.128 R8, desc[UR42][R8.64] ;  /* 0x0000002a08087980 */ /* 0x000ee2000c101d00 */
[----:B------:R-:W-:Y:S01]  /*e7c0*/  IMAD.WIDE.U32 R20, R28, UR4, RZ ;  /* 0x000000041c147c25 */ /* 0x000fe2000f8e00ff */
[----:B------:R-:W-:Y:S01]  /*e7d0*/  ULDC.64 UR4, c[0x0][0xae8] ;  /* 0x0002ba0000047ab9 */ /* 0x000fe20000000a00 */
[----:B------:R-:W0:Y:S01]  /*e7e0*/  @P2 LDC R29, c[0x0][0xbf0] ;  /* 0x0002fc00ff1d2b82 */ /* 0x000e220000000800 */
[----:B------:R-:W4:Y:S01]  /*e7f0*/  LD.E.128 R12, desc[UR42][R12.64] ;  /* 0x0000002a0c0c7980 */ /* 0x000f22000c101d00 */
[----:B------:R-:W-:-:S02]  /*e800*/  IMAD.IADD R21, R21, 0x1, R3 ;  /* 0x0000000115157824 */ /* 0x000fc400078e0203 */
[----:B------:R-:W-:Y:S01]  /*e810*/  IMAD R3, R38, UR4, RZ ;  /* 0x0000000426037c24 */ /* 0x000fe2000f8e02ff */
[----:B------:R-:W4:Y:S01]  /*e820*/  LD.E.128 R24, desc[UR42][R24.64] ;  /* 0x0000002a18187980 */ /* 0x000f22000c101d00 */
[----:B------:R-:W-:-:S03]  /*e830*/  IMAD.WIDE.U32 R20, R41, UR4, R20 ;  /* 0x0000000429147c25 */ /* 0x000fc6000f8e0014 */
[----:B--2---:R-:W5:Y:S01]  /*e840*/  LD.E.128 R4, desc[UR42][R4.64] ;  /* 0x0000002a04047980 */ /* 0x004f62000c101d00 */
[----:B------:R-:W-:Y:S01]  /*e850*/  IMAD R3, R41, UR5, R3 ;  /* 0x0000000529037c24 */ /* 0x000fe2000f8e0203 */
[----:B------:R-:W-:Y:S01]  /*e860*/  LEA.HI R43, R43, R44, RZ, 0x3 ;  /* 0x0000002c2b2b7211 */ /* 0x000fe200078f18ff */
[----:B------:R-:W-:Y:S01]  /*e870*/  ULDC.64 UR4, c[0x0][0xaf0] ;  /* 0x0002bc0000047ab9 */ /* 0x000fe20000000a00 */
[----:B------:R-:W2:Y:S02]  /*e880*/  LDL R41, [R1+0x64] ;  /* 0x0000640001297983 */ /* 0x000ea40000100800 */
[----:B------:R-:W-:Y:S01]  /*e890*/  LOP3.LUT R43, R43, 0xfffffff8, RZ, 0xc0, !PT ;  /* 0xfffffff82b2b7812 */ /* 0x000fe200078ec0ff */
[----:B------:R-:W-:Y:S01]  /*e8a0*/  IMAD R38, R58, 0xc0, R42 ;  /* 0x000000c03a267824 */ /* 0x000fe200078e022a */
[----:B------:R-:W-:Y:S01]  /*e8b0*/  @!PT LDS RZ, [RZ] ;  /* 0x00000000fffff984 */ /* 0x000fe20000000800 */
[----:B------:R-:W-:Y:S01]  /*e8c0*/  @!PT LDS RZ, [RZ] ;  /* 0x00000000fffff984 */ /* 0x000fe20000000800 */
[----:B------:R-:W-:Y:S01]  /*e8d0*/  @!PT LDS RZ, [RZ] ;  /* 0x00000000fffff984 */ /* 0x000fe20000000800 */
[----:B------:R-:W-:Y:S01]  /*e8e0*/  @!PT LDS RZ, [RZ] ;  /* 0x00000000fffff984 */ /* 0x000fe20000000800 */
[----:B------:R1:W-:Y:S06]  /*e8f0*/  MEMBAR.ALL.CTA ;  /* 0x0000000000007992 */ /* 0x0003ec0000008000 */
[----:B-1----:R-:W1:Y:S01]  /*e900*/  FENCE.VIEW.ASYNC.S ;  /* 0x00000000000073c6 */ /* 0x002e620000000000 */
[----:B------:R-:W-:-:S04]  /*e910*/  IMAD.IADD R43, R44, 0x1, -R43 ;  /* 0x000000012c2b7824 */ /* 0x000fc800078e0a2b */
[----:B------:R-:W-:-:S04]  /*e920*/  IMAD R0, R43, 0x30, R42 ;  /* 0x000000302b007824 */ /* 0x000fc800078e022a */
[----:B------:R-:W-:Y:S01]  /*e930*/  IMAD R32, R58, 0xc0, R0 ;  /* 0x000000c03a207824 */ /* 0x000fe200078e0200 */
[----:B------:R-:W-:-:S03]  /*e940*/  IADD3 R21, R21, R3, RZ ;  /* 0x0000000315157210 */ /* 0x000fc60007ffe0ff */
[----:B------:R-:W-:-:S04]  /*e950*/  @P2 IMAD.HI.U32 R0, R32, R39, RZ ;  /* 0x0000002720002227 */ /* 0x000fc800078e00ff */
[----:B------:R-:W-:Y:S01]  /*e960*/  IMAD.MOV.U32 R3, RZ, RZ, R32 ;  /* 0x000000ffff037224 */ /* 0x000fe200078e0020 */
[----:B0-----:R-:W-:Y:S01]  /*e970*/  @P2 SHF.R.U32.HI R3, RZ, R29, R0 ;  /* 0x0000001dff032219 */ /* 0x001fe20000011600 */
        /* <DEDUP_REMOVED lines=20> */
[----:B------:R-:W-:-:S04]  /*eac0*/  ULDC UR4, c[0x0][0xac8] ;  /* 0x0002b20000047ab9 */ /* 0x000fc80000000800 */
[----:B------:R-:W-:Y:S02]  /*ead0*/  LEA.HI.X R36, R20, UR5, R3, 0x1, P0 ;  /* 0x0000000514247c11 */ /* 0x000fe400080f0c03 */
[----:B-1----:R-:W0:Y:S01]  /*eae0*/  SHFL.IDX PT, R20, R32, RZ, 0x181f ;  /* 0x00181fff20147589 */ /* 0x002e2200000e0000 */
[----:B------:R-:W-:-:S03]  /*eaf0*/  ISETP.GE.AND P0, PT, R40, UR4, PT ;  /* 0x0000000428007c0c */ /* 0x000fc6000bf06270 */
[----:B------:R-:W1:Y:S04]  /*eb00*/  SHFL.IDX PT, R28, R32, 0x1, 0x181f ;  /* 0x00381f00201c7f89 */ /* 0x000e6800000e0000 */
[----:B------:R-:W2:Y:S04]  /*eb10*/  SHFL.IDX PT, R21, R36, RZ, 0x181f ;  /* 0x00181fff24157589 */ /* 0x000ea800000e0000 */
[----:B------:R-:W2:Y:S01]  /*eb20*/  SHFL.IDX PT, R30, R32, 0x2, 0x181f ;  /* 0x00581f00201e7f89 */ /* 0x000ea200000e0000 */
[----:B------:R-:W-:-:S03]  /*eb30*/  IADD3 R0, R38, 0x30, RZ ;  /* 0x0000003026007810 */ /* 0x000fc60007ffe0ff */
[----:B------:R-:W2:Y:S01]  /*eb40*/  SHFL.IDX PT, R29, R36, 0x1, 0x181f ;  /* 0x00381f00241d7f89 */ /* 0x000ea200000e0000 */
[CC--:B------:R-:W-:Y:S01]  /*eb50*/  ISETP.GE.OR P3, PT, R38.reuse, R37.reuse, P0 ;  /* 0x000000252600720c */ /* 0x0c0fe20000766670 */
[----:B------:R-:W-:Y:S02]  /*eb60*/  VIADD R3, R38, 0x60 ;  /* 0x0000006026037836 */ /* 0x000fe40000000000 */
[----:B------:R-:W2:Y:S01]  /*eb70*/  SHFL.IDX PT, R31, R36, 0x2, 0x181f ;  /* 0x00581f00241f7f89 */ /* 0x000ea200000e0000 */
[-C--:B------:R-:W-:Y:S02]  /*eb80*/  ISETP.GE.OR P2, PT, R0, R37.reuse, P0 ;  /* 0x000000250000720c */ /* 0x080fe40000746670 */
[----:B------:R-:W-:Y:S01]  /*eb90*/  ISETP.GE.OR P1, PT, R3, R37, P0 ;  /* 0x000000250300720c */ /* 0x000fe20000726670 */
[----:B------:R-:W-:-:S06]  /*eba0*/  VIADD R0, R18, 0x16820 ;  /* 0x0001682012007836 */ /* 0x000fcc0000000000 */
[----:B0-----:R-:W-:-:S04]  /*ebb0*/  @!P3 LEA R20, P5, R40, R20, 0x1 ;  /* 0x000000142814b211 */ /* 0x001fc800078a08ff */
[----:B-1----:R-:W-:Y:S02]  /*ebc0*/  @!P2 LEA R28, P4, R40, R28, 0x1 ;  /* 0x0000001c281ca211 */ /* 0x002fe400078808ff */
[----:B------:R-:W-:-:S04]  /*ebd0*/  PRMT R0, RZ, 0x654, R0 ;  /* 0x00000654ff007816 */ /* 0x000fc80000000000 */
[----:B------:R0:W-:Y:S02]  /*ebe0*/  SYNCS.ARRIVE.TRANS64.RED.A1T0 RZ, [R0+URZ], RZ ;  /* 0x000000ff00ff79a7 */ /* 0x0001e4000810043f */
[----:B0-----:R-:W-:-:S05]  /*ebf0*/  VIADD R0, R38, 0x90 ;  /* 0x0000009026007836 */ /* 0x001fca0000000000 */
[----:B------:R-:W-:Y:S01]  /*ec00*/  ISETP.GE.OR P0, PT, R0, R37, P0 ;  /* 0x000000250000720c */ /* 0x000fe20000706670 */
[----:B------:R-:W0:Y:S04]  /*ec10*/  SHFL.IDX PT, R32, R32, 0x3, 0x181f ;  /* 0x00781f0020207f89 */ /* 0x000e2800000e0000 */
[----:B------:R-:W1:Y:S01]  /*ec20*/  SHFL.IDX PT, R36, R36, 0x3, 0x181f ;  /* 0x00781f0024247f89 */ /* 0x000e6200000e0000 */
[C-C-:B--2---:R-:W-:Y:S02]  /*ec30*/  @!P3 LEA.HI.X R21, R40.reuse, R21, R41.reuse, 0x1, P5 ;  /* 0x000000152815b211 */ /* 0x144fe400028f0c29 */
[C---:B------:R-:W-:Y:S02]  /*ec40*/  @!P1 LEA R30, P5, R40.reuse, R30, 0x1 ;  /* 0x0000001e281e9211 */ /* 0x040fe400078a08ff */
[----:B------:R-:W-:-:S02]  /*ec50*/  @!P2 LEA.HI.X R29, R40, R29, R41, 0x1, P4 ;  /* 0x0000001d281da211 */ /* 0x000fc400020f0c29 */
[----:B------:R-:W-:Y:S01]  /*ec60*/  @!P1 LEA.HI.X R31, R40, R31, R41, 0x1, P5 ;  /* 0x0000001f281f9211 */ /* 0x000fe200028f0c29 */
[----:B---3--:R2:W-:Y:S04]  /*ec70*/  @!P3 ST.E.128 desc[UR42][R20.64], R8 ;  /* 0x000000081400b985 */ /* 0x0085e8000c101d2a */
[----:B----4-:R2:W-:Y:S04]  /*ec80*/  @!P2 ST.E.128 desc[UR42][R28.64], R12 ;  /* 0x0000000c1c00a985 */ /* 0x0105e8000c101d2a */
[----:B------:R2:W-:Y:S01]  /*ec90*/  @!P1 ST.E.128 desc[UR42][R30.64], R24 ;  /* 0x000000181e009985 */ /* 0x0005e2000c101d2a */
[----:B01----:R-:W-:Y:S05]  /*eca0*/  @P0 BRA `(.L_x_13318) ;  /* 0x0000000800980947 */ /* 0x003fea0003800000 */
[----:B--2---:R-:W-:-:S04]  /*ecb0*/  LEA R8, P0, R40, R32, 0x1 ;  /* 0x0000002028087211 */ /* 0x004fc800078008ff */
[----:B------:R-:W-:-:S05]  /*ecc0*/  LEA.HI.X R9, R40, R36, R41, 0x1, P0 ;  /* 0x0000002428097211 */ /* 0x000fca00000f0c29 */
[----:B-----5:R0:W-:Y:S01]  /*ecd0*/  ST.E.128 desc[UR42][R8.64], R4 ;  /* 0x0000000408007985 */ /* 0x0201e2000c101d2a */
[----:B------:R-:W-:Y:S05]  /*ece0*/  BRA `(.L_x_13318) ;  /* 0x0000000800887947 */ /* 0x000fea0003800000 */
.L_x_13316:
        /* <DEDUP_REMOVED lines=13> */
[----:B------:R-:W4:-:S12]  /*edc0*/  S2R R9, SR_TID.X ;  /* 0x0000000000097919 */ /* 0x000f180000002100 */
[----:B------:R-:W-:Y:S01]  /*edd0*/  @P1 IADD3 R6, P2, R6, UR4, RZ ;  /* 0x0000000406061c10 */ /* 0x000fe2000ff5e0ff */
[----:B------:R-:W-:Y:S02]  /*ede0*/  ULDC UR4, c[0x0][0xa88] ;  /* 0x0002a20000047ab9 */ /* 0x000fe40000000800 */
[----:B------:R-:W-:Y:S01]  /*edf0*/  IMAD.U32 R8, RZ, RZ, UR4 ;  /* 0x00000004ff087e24 */ /* 0x000fe2000f8e00ff */
[----:B------:R-:W-:-:S05]  /*ee00*/  @P1 IADD3.X R7, R3, UR5, RZ, P2, !PT ;  /* 0x0000000503071c10 */ /* 0x000fca00097fe4ff */
[----:B------:R2:W5:Y:S01]  /*ee10*/  @P1 LDG.E R8, desc[UR42][R6.64] ;  /* 0x0000002a06081981 */ /* 0x000562000c1e1900 */
[----:B---3--:R-:W-:Y:S02]  /*ee20*/  ISETP.NE.AND P2, PT, R25, 0x1, PT ;  /* 0x000000011900780c */ /* 0x008fe40003f45270 */
[----:B----4-:R-:W-:-:S11]  /*ee30*/  IADD3 R26, R9, -0x80, RZ ;  /* 0xffffff80091a7810 */ /* 0x010fd60007ffe0ff */
[----:B------:R-:W3:Y:S01]  /*ee40*/  @P2 LDC R20, c[0x0][0xbec] ;  /* 0x0002fb00ff142b82 */ /* 0x000ee20000000800 */
[----:B------:R-:W-:-:S07]  /*ee50*/  ISETP.GE.AND P3, PT, R26, 0xc0, PT ;  /* 0x000000c01a00780c */ /* 0x000fce0003f66270 */
[----:B------:R-:W4:Y:S01]  /*ee60*/  @P2 LDC R21, c[0x0][0xbf0] ;  /* 0x0002fc00ff152b82 */ /* 0x000f220000000800 */
[----:B--2---:R-:W-:Y:S05]  /*ee70*/  @P1 BRA `(.L_x_13319) ;  /* 0x0000000000101947 */ /* 0x004fea0003800000 */
[----:B------:R-:W-:Y:S05]  /*ee80*/  @!P0 BRA `(.L_x_13319) ;  /* 0x00000000000c8947 */ /* 0x000fea0003800000 */
[----:B------:R-:W2:Y:S04]  /*ee90*/  LDG.E R3, desc[UR42][R4.64] ;  /* 0x0000002a04037981 */ /* 0x000ea8000c1e1900 */
[----:B-----5:R-:W2:Y:S02]  /*eea0*/  LDG.E R8, desc[UR42][R4.64+0x4] ;  /* 0x0000042a04087981 */ /* 0x020ea4000c1e1900 */
[----:B--2---:R-:W-:-:S07]  /*eeb0*/  IMAD.IADD R8, R8, 0x1, -R3 ;  /* 0x0000000108087824 */ /* 0x004fce00078e0a03 */
.L_x_13319:
[----:B------:R-:W2:Y:S04]  /*eec0*/  LDL.LU R4, [R1+0x34] ;  /* 0x0000340001047983 */ /* 0x000ea80000300800 */
[----:B------:R-:W3:Y:S04]  /*eed0*/  LDL.LU R3, [R1+0x44] ;  /* 0x0000440001037983 */ /* 0x000ee80000300800 */
[----:B-----5:R-:W4:Y:S04]  /*eee0*/  LDL R24, [R1+0x24] ;  /* 0x0000240001187983 */ /* 0x020f280000100800 */
[----:B------:R0:W5:Y:S01]  /*eef0*/  LDL R28, [R1+0x38] ;  /* 0x00003800011c7983 */ /* 0x0001620000100800 */
[----:B------:R-:W-:Y:S01]  /*ef00*/  BSSY B1, `(.L_x_13320) ;  /* 0x000002d000017945 */ /* 0x000fe20003800000 */
[----:B------:R-:W-:-:S02]  /*ef10*/  SHF.R.S32.HI R11, RZ, 0x1f, R0 ;  /* 0x0000001fff0b7819 */ /* 0x000fc40000011400 */
[----:B--2---:R-:W-:Y:S02]  /*ef20*/  SEL R13, R4, RZ, !P0 ;  /* 0x000000ff040d7207 */ /* 0x004fe40004000000 */
[----:B---3--:R-:W-:Y:S02]  /*ef30*/  SEL R12, R3, RZ, !P0 ;  /* 0x000000ff030c7207 */ /* 0x008fe40004000000 */
[----:B----4-:R-:W-:Y:S01]  /*ef40*/  SHF.R.S32.HI R10, RZ, 0x1f, R24 ;  /* 0x0000001fff0a7819 */ /* 0x010fe20000011418 */
[----:B0-----:R-:W-:Y:S06]  /*ef50*/  @P3 BRA `(.L_x_13321) ;  /* 0x00000000009c3947 */ /* 0x001fec0003800000 */
[----:B------:R-:W0:Y:S01]  /*ef60*/  LDC R14, c[0x0][0xbe8] ;  /* 0x0002fa00ff0e7b82 */ /* 0x000e220000000800 */
[----:B-----5:R-:W-:-:S04]  /*ef70*/  IMAD R3, R28, 0xc0, R9 ;  /* 0x000000c01c037824 */ /* 0x020fc800078e0209 */
[----:B------:R-:W-:Y:S02]  /*ef80*/  VIADD R9, R3, 0xffffff80 ;  /* 0xffffff8003097836 */ /* 0x000fe40000000000 */
        /* <DEDUP_REMOVED lines=8> */
[C---:B------:R-:W-:Y:S02]  /*f010*/  IMAD R7, R24.reuse, UR5, R7 ;  /* 0x0000000518077c24 */ /* 0x040fe4000f8e0207 */
[----:B------:R-:W-:Y:S01]  /*f020*/  IMAD.WIDE.U32 R4, R24, UR4, R4 ;  /* 0x0000000418047c25 */ /* 0x000fe2000f8e0004 */
[----:B------:R-:W-:-:S02]  /*f030*/  ULDC.64 UR4, c[0x0][0xb98] ;  /* 0x0002e60000047ab9 */ /* 0x000fc40000000a00 */
[----:B------:R-:W0:Y:S01]  /*f040*/  @P0 LDC R6, c[0x0][0xbec] ;  /* 0x0002fb00ff060b82 */ /* 0x000e220000000800 */
[----:B------:R-:W-:Y:S01]  /*f050*/  IMAD.MOV.U32 R3, RZ, RZ, R9 ;  /* 0x000000ffff037224 */ /* 0x000fe200078e0009 */
[----:B------:R-:W-:-:S03]  /*f060*/  IADD3 R5, R5, R7, RZ ;  /* 0x0000000705057210 */ /* 0x000fc60007ffe0ff */
[----:B------:R-:W-:-:S03]  /*f070*/  IMAD.WIDE.U32 R4, R13, UR4, R4 ;  /* 0x000000040d047c25 */ /* 0x000fc6000f8e0004 */
        /* <DEDUP_REMOVED lines=21> */
.L_x_13321:
[----:B------:R-:W-:Y:S05]  /*f1d0*/  BSYNC B1 ;  /* 0x0000000000017941 */ /* 0x000fea0003800000 */
.L_x_13320:
[----:B0-----:R-:W2:Y:S04]  /*f1e0*/  LDL R6, [R1+0x3c] ;  /* 0x00003c0001067983 */ /* 0x001ea80000100800 */
[----:B------:R-:W3:Y:S01]  /*f1f0*/  LDL R14, [R1+0x64] ;  /* 0x00006400010e7983 */ /* 0x000ee20000100800 */
[--C-:B------:R-:W-:Y:S01]  /*f200*/  SHF.R.S32.HI R7, RZ, 0x1f, R26.reuse ;  /* 0x0000001fff077819 */ /* 0x100fe2000001141a */
[----:B------:R-:W-:Y:S01]  /*f210*/  ULDC.64 UR4, c[0x0][0xaa0] ;  /* 0x0002a80000047ab9 */ /* 0x000fe20000000a00 */
[----:B------:R-:W-:Y:S01]  /*f220*/  SHF.R.S32.HI R29, RZ, 0x1f, R26 ;  /* 0x0000001fff1d7819 */ /* 0x000fe2000001141a */
[----:B------:R-:W-:Y:S01]  /*f230*/  IMAD R3, R11, UR4, RZ ;  /* 0x000000040b037c24 */ /* 0x000fe2000f8e02ff */
[-C--:B------:R-:W-:Y:S01]  /*f240*/  LEA.HI R7, R7, R26.reuse, RZ, 0x3 ;  /* 0x0000001a07077211 */ /* 0x080fe200078f18ff */
[C---:B------:R-:W-:Y:S01]  /*f250*/  IMAD.WIDE.U32 R4, R0.reuse, UR4, RZ ;  /* 0x0000000400047c25 */ /* 0x040fe2000f8e00ff */
[----:B------:R-:W-:Y:S01]  /*f260*/  LEA.HI R29, R29, R26, RZ, 0x3 ;  /* 0x0000001a1d1d7211 */ /* 0x000fe200078f18ff */
[----:B------:R-:W-:Y:S01]  /*f270*/  ULDC.64 UR6, c[0x0][0xa80] ;  /* 0x0002a00000067ab9 */ /* 0x000fe20000000a00 */
[----:B------:R-:W-:Y:S01]  /*f280*/  LOP3.LUT R7, R7, 0xfffffff8, RZ, 0xc0, !PT ;  /* 0xfffffff807077812 */ /* 0x000fe200078ec0ff */
[----:B------:R-:W-:Y:S01]  /*f290*/  IMAD R3, R0, UR5, R3 ;  /* 0x0000000500037c24 */ /* 0x000fe2000f8e0203 */
[----:B------:R-:W-:Y:S01]  /*f2a0*/  SHF.R.S32.HI R29, RZ, 0x3, R29 ;  /* 0x00000003ff1d7819 */ /* 0x000fe2000001141d */
[----:B------:R-:W-:-:S02]  /*f2b0*/  ULDC.64 UR4, c[0x0][0xae8] ;  /* 0x0002ba0000047ab9 */ /* 0x000fc40000000a00 */
[----:B------:R-:W-:Y:S01]  /*f2c0*/  IMAD.IADD R7, R26, 0x1, -R7 ;  /* 0x000000011a077824 */ /* 0x000fe200078e0a07 */
[----:B------:R-:W-:-:S03]  /*f2d0*/  IADD3 R5, R5, R3, RZ ;  /* 0x0000000305057210 */ /* 0x000fc60007ffe0ff */
[----:B------:R-:W-:Y:S02]  /*f2e0*/  IMAD R0, R7, 0x30, R29 ;  /* 0x0000003007007824 */ /* 0x000fe400078e021d */
[----:B------:R-:W-:-:S04]  /*f2f0*/  IMAD.WIDE.U32 R4, R24, UR4, R4 ;  /* 0x0000000418047c25 */ /* 0x000fc8000f8e0004 */
[----:B-----5:R-:W-:-:S04]  /*f300*/  IMAD R9, R28, 0xc0, R0 ;  /* 0x000000c01c097824 */ /* 0x020fc800078e0200 */
[----:B------:R-:W-:-:S04]  /*f310*/  @P2 IMAD.HI.U32 R0, R9, R20, RZ ;  /* 0x0000001409002227 */ /* 0x000fc800078e00ff */
[----:B------:R-:W-:Y:S01]  /*f320*/  IMAD.MOV.U32 R3, RZ, RZ, R9 ;  /* 0x000000ffff037224 */ /* 0x000fe200078e0009 */
[----:B------:R-:W-:-:S04]  /*f330*/  @P2 SHF.R.U32.HI R3, RZ, R21, R0 ;  /* 0x00000015ff032219 */ /* 0x000fc80000011600 */
[----:B------:R-:W-:Y:S01]  /*f340*/  SHF.R.S32.HI R0, RZ, 0x1f, R3 ;  /* 0x0000001fff007819 */ /* 0x000fe20000011403 */
[----:B--2---:R-:W-:Y:S02]  /*f350*/  IMAD.MOV.U32 R26, RZ, RZ, R6 ;  /* 0x000000ffff1a7224 */ /* 0x004fe400078e0006 */
[----:B------:R-:W-:Y:S02]  /*f360*/  IMAD R6, R10, UR4, RZ ;  /* 0x000000040a067c24 */ /* 0x000fe4000f8e02ff */
[----:B---3--:R-:W-:Y:S02]  /*f370*/  IMAD.MOV.U32 R27, RZ, RZ, R14 ;  /* 0x000000ffff1b7224 */ /* 0x008fe400078e000e */
[----:B------:R-:W-:Y:S01]  /*f380*/  IMAD R7, R24, UR5, R6 ;  /* 0x0000000518077c24 */ /* 0x000fe2000f8e0206 */
[----:B------:R-:W-:Y:S02]  /*f390*/  ULDC.64 UR4, c[0x0][0xaf0] ;  /* 0x0002bc0000047ab9 */ /* 0x000fe40000000a00 */
[----:B------:R-:W-:-:S02]  /*f3a0*/  IMAD R6, R12, UR4, RZ ;  /* 0x000000040c067c24 */ /* 0x000fc4000f8e02ff */
[----:B------:R-:W-:Y:S02]  /*f3b0*/  IMAD.IADD R5, R5, 0x1, R7 ;  /* 0x0000000105057824 */ /* 0x000fe400078e0207 */
        /* <DEDUP_REMOVED lines=10> */
[----:B------:R-:W-:-:S03]  /*f460*/  ULDC.64 UR4, c[0x0][0xad8] ;  /* 0x0002b60000047ab9 */ /* 0x000fc60000000a00 */
[----:B------:R-:W-:Y:S01]  /*f470*/  IADD3 R5, R5, R9, RZ ;  /* 0x0000000905057210 */ /* 0x000fe20007ffe0ff */
[----:B------:R-:W-:Y:S02]  /*f480*/  IMAD R0, R0, UR4, RZ ;  /* 0x0000000400007c24 */ /* 0x000fe4000f8e02ff */
[C---:B------:R-:W-:Y:S01]  /*f490*/  IMAD.WIDE.U32 R20, R7.reuse, UR4, R4 ;  /* 0x0000000407147c25 */ /* 0x040fe2000f8e0004 */
[----:B------:R-:W-:Y:S02]  /*f4a0*/  ULDC UR4, c[0x0][0xac8] ;  /* 0x0002b20000047ab9 */ /* 0x000fe40000000800 */
[----:B------:R-:W-:Y:S01]  /*f4b0*/  ISETP.GE.AND P0, PT, R26, UR4, PT ;  /* 0x000000041a007c0c */ /* 0x000fe2000bf06270 */
[----:B------:R-:W-:Y:S01]  /*f4c0*/  IMAD R3, R7, UR5, R0 ;  /* 0x0000000507037c24 */ /* 0x000fe2000f8e0200 */
[----:B------:R-:W-:Y:S01]  /*f4d0*/  LEA R7, P1, R20, UR6, 0x1 ;  /* 0x0000000614077c11 */ /* 0x000fe2000f8208ff */
[----:B------:R-:W-:Y:S02]  /*f4e0*/  UMOV UR4, 0xffffffff ;  /* 0xffffffff00047882 */ /* 0x000fe40000000000 */
[----:B------:R-:W-:-:S05]  /*f4f0*/  IMAD.IADD R3, R21, 0x1, R3 ;  /* 0x0000000115037824 */ /* 0x000fca00078e0203 */
[----:B------:R-:W-:Y:S01]  /*f500*/  LEA.HI.X R20, R20, UR7, R3, 0x1, P1 ;  /* 0x0000000714147c11 */ /* 0x000fe200088f0c03 */
[----:B------:R-:W-:Y:S06]  /*f510*/  BRA.DIV UR4, `(.L_x_13322) ;  /* 0x0000007604e47947 */ /* 0x000fec000b800000 */
[----:B------:R-:W0:Y:S01]  /*f520*/  SHFL.IDX PT, R3, R7, RZ, 0x181f ;  /* 0x00181fff07037589 */ /* 0x000e2200000e0000 */
[----:B------:R-:W-:Y:S02]  /*f530*/  IMAD R21, R8, R25, RZ ;  /* 0x0000001908157224 */ /* 0x000fe400078e02ff */
[----:B------:R-:W-:Y:S01]  /*f540*/  IMAD R24, R28, 0xc0, R29 ;  /* 0x000000c01c187824 */ /* 0x000fe200078e021d */
[----:B------:R-:W2:Y:S03]  /*f550*/  SHFL.IDX PT, R0, R20, RZ, 0x181f ;  /* 0x00181fff14007589 */ /* 0x000ea600000e0000 */
[C---:B------:R-:W-:Y:S01]  /*f560*/  VIADD R8, R24.reuse, 0x30 ;  /* 0x0000003018087836 */ /* 0x040fe20000000000 */
[----:B------:R-:W3:Y:S01]  /*f570*/  SHFL.IDX PT, R5, R7, 0x1, 0x181f ;  /* 0x00381f0007057f89 */ /* 0x000ee200000e0000 */
[C---:B------:R-:W-:Y:S01]  /*f580*/  ISETP.GE.OR P2, PT, R24.reuse, R21, P0 ;  /* 0x000000151800720c */ /* 0x040fe20000746670 */
[----:B------:R-:W-:-:S02]  /*f590*/  VIADD R10, R24, 0x60 ;  /* 0x00000060180a7836 */ /* 0x000fc40000000000 */
[----:B------:R-:W4:Y:S01]  /*f5a0*/  SHFL.IDX PT, R14, R7, 0x2, 0x181f ;  /* 0x00581f00070e7f89 */ /* 0x000f2200000e0000 */
[-C--:B------:R-:W-:Y:S02]  /*f5b0*/  ISETP.GE.OR P3, PT, R8, R21.reuse, P0 ;  /* 0x000000150800720c */ /* 0x080fe40000766670 */
[----:B------:R-:W-:Y:S01]  /*f5c0*/  ISETP.GE.OR P4, PT, R10, R21, P0 ;  /* 0x000000150a00720c */ /* 0x000fe20000786670 */
[----:B------:R-:W5:Y:S04]  /*f5d0*/  SHFL.IDX PT, R4, R20, 0x1, 0x181f ;  /* 0x00381f0014047f89 */ /* 0x000f6800000e0000 */
[----:B------:R-:W1:Y:S02]  /*f5e0*/  SHFL.IDX PT, R6, R20, 0x2, 0x181f ;  /* 0x00581f0014067f89 */ /* 0x000e6400000e0000 */
[----:B0-----:R-:W-:-:S04]  /*f5f0*/  @!P2 LEA R10, P5, R26, R3, 0x1 ;  /* 0x000000031a0aa211 */ /* 0x001fc800078a08ff */
[C---:B--2---:R-:W-:Y:S02]  /*f600*/  @!P2 LEA.HI.X R3, R26.reuse, R0, R27, 0x1, P5 ;  /* 0x000000001a03a211 */ /* 0x044fe400028f0c1b */
[----:B------:R0:W2:Y:S01]  /*f610*/  SHFL.IDX PT, R0, R20, 0x3, 0x181f ;  /* 0x00781f0014007f89 */ /* 0x0000a200000e0000 */
[C---:B---3--:R-:W-:Y:S02]  /*f620*/  @!P3 LEA R8, P1, R26.reuse, R5, 0x1 ;  /* 0x000000051a08b211 */ /* 0x048fe400078208ff */
[----:B------:R-:W-:Y:S01]  /*f630*/  @!P2 IMAD.MOV.U32 R11, RZ, RZ, R3 ;  /* 0x000000ffff0ba224 */ /* 0x000fe200078e0003 */
[----:B----4-:R-:W-:-:S04]  /*f640*/  @!P4 LEA R25, P5, R26, R14, 0x1 ;  /* 0x0000000e1a19c211 */ /* 0x010fc800078a08ff */
[----:B------:R0:W-:Y:S01]  /*f650*/  @!P2 ST.E.128 desc[UR42][R10.64], RZ ;  /* 0x000000ff0a00a985 */ /* 0x0001e2000c101d2a */
[C---:B-----5:R-:W-:Y:S01]  /*f660*/  @!P3 LEA.HI.X R9, R26.reuse, R4, R27, 0x1, P1 ;  /* 0x000000041a09b211 */ /* 0x060fe200008f0c1b */
[----:B------:R-:W-:Y:S02]  /*f670*/  @!P4 IMAD.MOV.U32 R4, RZ, RZ, R25 ;  /* 0x000000ffff04c224 */ /* 0x000fe400078e0019 */
[----:B------:R0:W3:Y:S01]  /*f680*/  SHFL.IDX PT, R14, R7, 0x3, 0x181f ;  /* 0x00781f00070e7f89 */ /* 0x0000e200000e0000 */
[----:B-1----:R-:W-:-:S03]  /*f690*/  @!P4 LEA.HI.X R5, R26, R6, R27, 0x1, P5 ;  /* 0x000000061a05c211 */ /* 0x002fc600028f0c1b */
[----:B------:R0:W-:Y:S04]  /*f6a0*/  @!P3 ST.E.128 desc[UR42][R8.64], RZ ;  /* 0x000000ff0800b985 */ /* 0x0001e8000c101d2a */
[----:B------:R0:W-:Y:S02]  /*f6b0*/  @!P4 ST.E.128 desc[UR42][R4.64], RZ ;  /* 0x000000ff0400c985 */ /* 0x0001e4000c101d2a */
.L_x_13491:
[----:B------:R-:W-:-:S04]  /*f6c0*/  IADD3 R24, R24, 0x90, RZ ;  /* 0x0000009018187810 */ /* 0x000fc80007ffe0ff */
[----:B------:R-:W-:-:S13]  /*f6d0*/  ISETP.GE.OR P0, PT, R24, R21, P0 ;  /* 0x000000151800720c */ /* 0x000fda0000706670 */
[----:B---3--:R-:W-:-:S04]  /*f6e0*/  @!P0 LEA R14, P1, R26, R14, 0x1 ;  /* 0x0000000e1a0e8211 */ /* 0x008fc800078208ff */
[----:B--2---:R-:W-:-:S05]  /*f6f0*/  @!P0 LEA.HI.X R15, R26, R0, R27, 0x1, P1 ;  /* 0x000000001a0f8211 */ /* 0x004fca00008f0c1b */
[----:B------:R1:W-:Y:S04]  /*f700*/  @!P0 ST.E.128 desc[UR42][R14.64], RZ ;  /* 0x000000ff0e008985 */ /* 0x0003e8000c101d2a */
.L_x_13318:
[----:B------:R-:W-:Y:S05]  /*f710*/  BSYNC B0 ;  /* 0x0000000000007941 */ /* 0x000fea0003800000 */
.L_x_13315:
[----:B------:R-:W-:Y:S02]  /*f720*/  ULDC UR4, c[0x0][0xc3c] ;  /* 0x00030f0000047ab9 */ /* 0x000fe40000000800 */
[----:B------:R-:W-:-:S13]  /*f730*/  ISETP.GE.AND P0, PT, R35, UR4, PT ;  /* 0x0000000423007c0c */ /* 0x000fda000bf06270 */
[----:B------:R-:W-:Y:S05]  /*f740*/  @!P0 BRA `(.L_x_13323) ;  /* 0xffffff1800548947 */ /* 0x000fea000383ffff */
[----:B------:R-:W-:Y:S05]  /*f750*/  BRA `(.L_x_13194) ;  /* 0x0000006400a47947 */ /* 0x000fea0003800000 */
.L_x_13192:
        /* <DEDUP_REMOVED lines=18> */
.L_x_13324:
        /* <DEDUP_REMOVED lines=42> */
.L_x_13330:
        /* <DEDUP_REMOVED lines=12> */
.L_x_13329:
[----:B------:R-:W-:Y:S05]  /*fbe0*/  BSYNC B0 ;  /* 0x0000000000007941 */ /* 0x000fea0003800000 */
.L_x_13328:
        /* <DEDUP_REMOVED lines=21> */
.L_x_13326:
        /* <DEDUP_REMOVED lines=15> */
.L_x_13331:
        /* <DEDUP_REMOVED lines=28> */
.L_x_13327:
[----:B------:R-:W-:Y:S01]  /*fff0*/  IMAD.MOV.U32 R17, RZ, RZ, RZ ;  /* 0x000000ffff117224 */ /* 0x000fe200078e00ff */
[----:B------:R-:W-:Y:S01]  /*10000*/  MOV R16, UR6 ;  /* 0x0000000600107c02 */ /* 0x000fe20008000f00 */
[----:B------:R-:W-:-:S07]  /*10010*/  IMAD.MOV.U32 R18, RZ, RZ, RZ ;  /* 0x000000ffff127224 */ /* 0x000fce00078e00ff */
.L_x_13332:
[----:B------:R-:W-:-:S13]  /*10020*/  ISETP.NE.AND P0, PT, R5, RZ, PT ;  /* 0x000000ff0500720c */ /* 0x000fda0003f05270 */
[----:B------:R-:W0:Y:S01]  /*10030*/  @!P0 S2R R3, SR_CgaCtaId ;  /* 0x0000000000038919 */ /* 0x000e220000008800 */
[----:B------:R-:W-:-:S04]  /*10040*/  @!P0 MOV R0, 0x400 ;  /* 0x0000040000008802 */ /* 0x000fc80000000f00 */
[----:B0-----:R-:W-:-:S05]  /*10050*/  @!P0 LEA R0, R3, R0, 0x18 ;  /* 0x0000000003008211 */ /* 0x001fca00078ec0ff */
[----:B------:R2:W-:Y:S01]  /*10060*/  @!P0 STS.128 [R0+0x168d0], R16 ;  /* 0x0168d01000008388 */ /* 0x0005e20000000c00 */
[----:B------:R-:W-:Y:S06]  /*10070*/  BAR.ARV 0x5, 0x200 ;  /* 0x0148000000007b1d */ /* 0x000fec0000002000 */
.L_x_13325:
[----:B------:R3:W-:Y:S01]  /*10080*/  STL [R1+0x40], RZ ;  /* 0x000040ff01007387 */ /* 0x0007e20000100800 */
[----:B------:R-:W-:Y:S01]  /*10090*/  ULDC UR4, c[0x0][0xc3c] ;  /* 0x00030f0000047ab9 */ /* 0x000fe20000000800 */
[----:B------:R-:W-:Y:S01]  /*100a0*/  IMAD.MOV.U32 R28, RZ, RZ, 0x1 ;  /* 0x00000001ff1c7424 */ /* 0x000fe200078e00ff */
[----:B-1----:R-:W-:Y:S01]  /*100b0*/  ISETP.GE.AND P0, PT, R19, UR4, PT ;  /* 0x0000000413007c0c */ /* 0x002fe2000bf06270 */
[----:B------:R-:W-:-:S12]  /*100c0*/  IMAD.MOV.U32 R25, RZ, RZ, RZ ;  /* 0x000000ffff197224 */ /* 0x000fd800078e00ff */
[----:B---3--:R-:W-:Y:S05]  /*100d0*/  @P0 BRA `(.L_x_13333) ;  /* 0x0000005800680947 */ /* 0x008fea0003800000 */
[----:B------:R-:W1:Y:S01]  /*100e0*/  S2R R6, SR_TID.X ;  /* 0x0000000000067919 */ /* 0x000e620000002100 */
[----:B------:R-:W3:Y:S01]  /*100f0*/  S2UR UR5, SR_CgaCtaId ;  /* 0x00000000000579c3 */ /* 0x000ee20000008800 */
[----:B------:R-:W-:Y:S01]  /*10100*/  UMOV UR4, 0x400 ;  /* 0x0000040000047882 */ /* 0x000fe20000000000 */
[----:B------:R-:W-:Y:S01]  /*10110*/  BSSY B8, `(.L_x_13333) ;  /* 0x0000596000087945 */ /* 0x000fe20003800000 */
[----:B------:R4:W-:Y:S01]  /*10120*/  STL [R1+0x40], RZ ;  /* 0x000040ff01007387 */ /* 0x0009e20000100800 */
[----:B------:R-:W-:Y:S01]  /*10130*/  IMAD.MOV.U32 R29, RZ, RZ, 0x1 ;  /* 0x00000001ff1d7424 */ /* 0x000fe200078e00ff */
[----:B------:R-:W-:Y:S01]  /*10140*/  ULDC.64 UR40, c[0x0][0x198] ;  /* 0x0000660000287ab9 */ /* 0x000fe20000000a00 */
[----:B------:R-:W-:Y:S01]  /*10150*/  IMAD.MOV.U32 R27, RZ, RZ, RZ ;  /* 0x000000ffff1b7224 */ /* 0x000fe200078e00ff */
[----:B------:R-:W-:Y:S01]  /*10160*/  ULOP3.LUT UR38, UR36, 0x2, URZ, 0xfc, !UPT ;  /* 0x0000000224267892 */ /* 0x000fe2000f8efc3f */
[----:B------:R-:W-:Y:S01]  /*10170*/  IMAD.MOV.U32 R28, RZ, RZ, 0x1 ;  /* 0x00000001ff1c7424 */ /* 0x000fe200078e00ff */
[----:B------:R-:W-:Y:S01]  /*10180*/  ULDC UR37, c[0x0][0xc] ;  /* 0x0000030000257ab9 */ /* 0x000fe20000000800 */
[----:B------:R-:W-:Y:S01]  /*10190*/  IMAD.MOV.U32 R25, RZ, RZ, RZ ;  /* 0x000000ffff197224 */ /* 0x000fe200078e00ff */
[----:B---3--:R-:W-:-:S06]  /*101a0*/  ULEA UR4, UR5, UR4, 0x18 ;  /* 0x0000000405047291 */ /* 0x008fcc000f8ec03f */
[----:B------:R-:W-:Y:S01]  /*101b0*/  IMAD.U32 R22, RZ, RZ, UR4 ;  /* 0x00000004ff167e24 */ /* 0x000fe2000f8e00ff */
[C---:B-1----:R-:W-:Y:S01]  /*101c0*/  LOP3.LUT R5, R6.reuse, 0x7f, RZ, 0xc0, !PT ;  /* 0x0000007f06057812 */ /* 0x042fe200078ec0ff */
[----:B--2---:R-:W-:-:S04]  /*101d0*/  IMAD.SHL.U32 R0, R6, 0x8, RZ ;  /* 0x0000000806007824 */ /* 0x004fc800078e00ff */
[----:B------:R-:W-:Y:S01]  /*101e0*/  IMAD.SHL.U32 R3, R5, 0x8, RZ ;  /* 0x0000000805037824 */ /* 0x000fe200078e00ff */
[----:B0-----:R-:W-:-:S04]  /*101f0*/  LOP3.LUT R2, R0, 0x1f8, RZ, 0xc0, !PT ;  /* 0x000001f800027812 */ /* 0x001fc800078ec0ff */
[----:B------:R-:W-:-:S04]  /*10200*/  LOP3.LUT R2, R2, 0x38, R6, 0x78, !PT ;  /* 0x0000003802027812 */ /* 0x000fc800078e7806 */
[----:B------:R-:W-:Y:S02]  /*10210*/  LOP3.LUT R4, R2, 0x200, R3, 0xf8, !PT ;  /* 0x0000020002047812 */ /* 0x000fe400078ef803 */
[----:B------:R-:W-:Y:S02]  /*10220*/  SHF.L.U32 R2, R6, 0x4, RZ ;  /* 0x0000000406027819 */ /* 0x000fe400000006ff */
[----:B------:R-:W-:Y:S02]  /*10230*/  LEA R0, R4, R22, 0x1 ;  /* 0x0000001604007211 */ /* 0x000fe400078e08ff */
[----:B------:R-:W-:Y:S02]  /*10240*/  SHF.R.U32.HI R3, RZ, 0x3, R5 ;  /* 0x00000003ff037819 */ /* 0x000fe40000011605 */
[----:B------:R-:W-:Y:S01]  /*10250*/  LOP3.LUT R2, R2, 0x70, RZ, 0xc0, !PT ;  /* 0x0000007002027812 */ /* 0x000fe200078ec0ff */
[----:B------:R4:W-:Y:S03]  /*10260*/  STL [R1+0x24], R0 ;  /* 0x0000240001007387 */ /* 0x0009e60000100800 */
[----:B------:R-:W-:-:S07]  /*10270*/  LOP3.LUT R2, R3, R2, RZ, 0xfc, !PT ;  /* 0x0000000203027212 */ /* 0x000fce00078efcff */
.L_x_13426:
[----:B0-----:R-:W0:Y:S02]  /*10280*/  LDC.64 R2, c[0x0][0xc88] ;  /* 0x00032200ff027b82 */ /* 0x001e240000000a00 */
[----:B0-----:R-:W-:-:S05]  /*10290*/  IMAD.WIDE R2, R19, 0x4, R2 ;  /* 0x0000000413027825 */ /* 0x001fca00078e0202 */
[----:B------:R-:W4:Y:S01]  /*102a0*/  LDG.E R10, desc[UR42][R2.64] ;  /* 0x0000002a020a7981 */ /* 0x000f22000c1e1900 */
        /* <DEDUP_REMOVED lines=8> */
[----:B----4-:R-:W-:Y:S01]  /*10330*/  SHF.R.S32.HI R0, RZ, 0x1f, R10 ;  /* 0x0000001fff007819 */ /* 0x010fe2000001140a */
[----:B------:R-:W-:-:S10]  /*10340*/  IMAD.SHL.U32 R23, R10, 0x4, RZ ;  /* 0x000000040a177824 */ /* 0x000fd400078e00ff */
[C---:B------:R-:W-:Y:S01]  /*10350*/  @P0 LEA R2, P1, R10.reuse, UR4, 0x2 ;  /* 0x000000040a020c11 */ /* 0x040fe2000f8210ff */
[----:B------:R-:W-:Y:S03]  /*10360*/  STL [R1+0x8], R10 ;  /* 0x0000080a01007387 */ /* 0x000fe60000100800 */
[C-C-:B------:R-:W-:Y:S01]  /*10370*/  @P0 LEA.HI.X R3, R10.reuse, UR5, R0.reuse, 0x2, P1 ;  /* 0x000000050a030c11 */ /* 0x140fe200088f1400 */
[----:B------:R-:W-:Y:S01]  /*10380*/  ULDC.64 UR4, c[0x0][0xa00] ;  /* 0x0002800000047ab9 */ /* 0x000fe20000000a00 */
[----:B------:R-:W-:Y:S01]  /*10390*/  SHF.L.U64.HI R24, R10, 0x2, R0 ;  /* 0x000000020a187819 */ /* 0x000fe20000010200 */
[----:B------:R0:W-:Y:S04]  /*103a0*/  STL [R1+0x30], R0 ;  /* 0x0000300001007387 */ /* 0x0001e80000100800 */
[----:B--2---:R1:W2:Y:S01]  /*103b0*/  @P0 LDG.E R9, desc[UR42][R2.64] ;  /* 0x0000002a02090981 */ /* 0x0042a2000c1e1900 */
[----:B------:R-:W-:-:S02]  /*103c0*/  ISETP.NE.U32.AND P0, PT, RZ, UR4, PT ;  /* 0x00000004ff007c0c */ /* 0x000fc4000bf05070 */
[----:B------:R-:W-:Y:S02]  /*103d0*/  ISETP.NE.U32.AND P2, PT, RZ, UR8, PT ;  /* 0x00000008ff007c0c */ /* 0x000fe4000bf45070 */
[----:B------:R-:W-:Y:S01]  /*103e0*/  ISETP.NE.AND.EX P0, PT, RZ, UR5, PT, P0 ;  /* 0x00000005ff007c0c */ /* 0x000fe2000bf05300 */
[----:B0-----:R-:W-:Y:S01]  /*103f0*/  IMAD.MOV.U32 R0, RZ, RZ, RZ ;  /* 0x000000ffff007224 */ /* 0x001fe200078e00ff */
[----:B------:R-:W-:Y:S02]  /*10400*/  ISETP.NE.AND.EX P2, PT, RZ, UR9, PT, P2 ;  /* 0x00000009ff007c0c */ /* 0x000fe4000bf45320 */
[----:B------:R-:W-:Y:S02]  /*10410*/  ISETP.NE.U32.AND P1, PT, RZ, UR6, PT ;  /* 0x00000006ff007c0c */ /* 0x000fe4000bf25070 */
[----:B-1----:R-:W-:Y:S02]  /*10420*/  IADD3 R2, P3, R23, UR4, RZ ;  /* 0x0000000417027c10 */ /* 0x002fe4000ff7e0ff */
[----:B------:R-:W-:-:S02]  /*10430*/  ISETP.NE.AND.EX P1, PT, RZ, UR7, PT, P1 ;  /* 0x00000007ff007c0c */ /* 0x000fc4000bf25310 */
        /* <DEDUP_REMOVED lines=20> */
[----:B0-----:R-:W-:Y:S01]  /*10580*/  MOV R6, UR5 ;  /* 0x0000000500067c02 */ /* 0x001fe20008000f00 */
[----:B------:R-:W-:Y:S01]  /*10590*/  IMAD.U32 R7, RZ, RZ, UR4 ;  /* 0x00000004ff077e24 */ /* 0x000fe2000f8e00ff */
[----:B---3--:R1:W-:Y:S01]  /*105a0*/  STL [R1+0x34], R8 ;  /* 0x0000340801007387 */ /* 0x0083e20000100800 */
[----:B------:R-:W-:Y:S05]  /*105b0*/  @P2 BRA `(.L_x_13334) ;  /* 0x0000000000142947 */ /* 0x000fea0003800000 */
[----:B------:R-:W-:Y:S05]  /*105c0*/  @!P0 BRA `(.L_x_13334) ;  /* 0x0000000000108947 */ /* 0x000fea0003800000 */
[----:B-1----:R-:W2:Y:S04]  /*105d0*/  LDG.E R8, desc[UR42][R2.64] ;  /* 0x0000002a02087981 */ /* 0x002ea8000c1e1900 */
[----:B------:R-:W2:Y:S02]  /*105e0*/  LDG.E R2, desc[UR42][R2.64+0x4] ;  /* 0x0000042a02027981 */ /* 0x000ea4000c1e1900 */
[----:B--2---:R-:W-:-:S05]  /*105f0*/  IMAD.IADD R2, R2, 0x1, -R8 ;  /* 0x0000000102027824 */ /* 0x004fca00078e0a08 */
[----:B------:R0:W-:Y:S02]  /*10600*/  STL [R1+0x34], R2 ;  /* 0x0000340201007387 */ /* 0x0001e40000100800 */
.L_x_13334:
        /* <DEDUP_REMOVED lines=10> */
.L_x_13335:
        /* <DEDUP_REMOVED lines=9> */
.L_x_13336:
[----:B01----:R-:W2:Y:S04]  /*10740*/  @P1 LDG.E R2, desc[UR42][R4.64] ;  /* 0x0000002a04021981 */ /* 0x003ea8000c1e1900 */
[----:B------:R-:W2:Y:S01]  /*10750*/  @P1 LDG.E R4, desc[UR42][R4.64+0x4] ;  /* 0x0000042a04041981 */ /* 0x000ea2000c1e1900 */
[----:B-----5:R-:W-:Y:S01]  /*10760*/  IADD3 R7, -R9, R7, RZ ;  /* 0x0000000709077210 */ /* 0x020fe20007ffe1ff */
[----:B------:R-:W-:Y:S01]  /*10770*/  BSSY B0, `(.L_x_13337) ;  /* 0x00000dc000007945 */ /* 0x000fe20003800000 */
[----:B--2---:R-:W-:-:S04]  /*10780*/  @P1 IMAD.IADD R6, R4, 0x1, -R2 ;  /* 0x0000000104061824 */ /* 0x004fc800078e0a02 */
        /* <DEDUP_REMOVED lines=27> */
.L_x_13494:
[----:B-1----:R-:W-:Y:S02]  /*10940*/  ISETP.NE.AND P0, PT, R14, RZ, PT ;  /* 0x000000ff0e00720c */ /* 0x002fe40003f05270 */
[----:B------:R-:W-:-:S11]  /*10950*/  PLOP3.LUT P6, PT, PT, PT, PT, 0x8, 0x0 ;  /* 0x000000000000781c */ /* 0x000fd60003fce170 */
[----:B------:R-:W-:Y:S05]  /*10960*/  @P0 BRA `(.L_x_13340) ;  /* 0x00000000000c0947 */ /* 0x000fea0003800000 */
[----:B------:R-:W-:-:S03]  /*10970*/  UMOV UR4, 0xffffffff ;  /* 0xffffffff00047882 */ /* 0x000fc60000000000 */
[----:B------:R-:W-:Y:S05]  /*10980*/  BRA.DIV UR4, `(.L_x_13341) ;  /* 0x0000006604fc7947 */ /* 0x000fea000b800000 */
[----:B------:R-:W-:-:S13]  /*10990*/  ELECT P6, URZ, PT ;  /* 0x00000000003f782f */ /* 0x000fda00038c0000 */
.L_x_13340:
[----:B0-----:R-:W2:Y:S01]  /*109a0*/  LDL R5, [R1+0x40] ;  /* 0x0000400001057983 */ /* 0x001ea20000100800 */
[----:B------:R-:W-:Y:S01]  /*109b0*/  BSSY B1, `(.L_x_13342) ;  /* 0x0000008000017945 */ /* 0x000fe20003800000 */
[----:B--2---:R-:W-:-:S04]  /*109c0*/  IADD3 R5, R5, 0x1, RZ ;  /* 0x0000000105057810 */ /* 0x004fc80007ffe0ff */
[----:B------:R-:W-:-:S04]  /*109d0*/  LEA.HI R6, R5, R5, RZ, 0x1 ;  /* 0x0000000505067211 */ /* 0x000fc800078f08ff */
[----:B------:R-:W-:-:S05]  /*109e0*/  LOP3.LUT R6, R6, 0xfffffffe, RZ, 0xc0, !PT ;  /* 0xfffffffe06067812 */ /* 0x000fca00078ec0ff */
[----:B------:R-:W-:-:S05]  /*109f0*/  IMAD.IADD R5, R5, 0x1, -R6 ;  /* 0x0000000105057824 */ /* 0x000fca00078e0a06 */
[----:B------:R-:W-:-:S04]  /*10a00*/  SHF.L.U32 R5, R5, 0x1f, RZ ;  /* 0x0000001f05057819 */ /* 0x000fc800000006ff */
[----:B------:R-:W0:Y:S02]  /*10a10*/  SYNCS.PHASECHK.TRANS64.TRYWAIT P0, [R22+URZ+0x16820], R5 ;  /* 0x01682005160075a7 */ /* 0x000e24000800017f */
[----:B0-----:R-:W-:Y:S05]  /*10a20*/  @!P0 BRA `(.L_x_13343) ;  /* 0x0000006400f48947 */ /* 0x001fea0003800000 */
.L_x_13497:
[----:B------:R-:W-:Y:S05]  /*10a30*/  BSYNC B1 ;  /* 0x0000000000017941 */ /* 0x000fea0003800000 */
.L_x_13342:
[----:B------:R-:W-:Y:S04]  /*10a40*/  BSSY B1, `(.L_x_13344) ;  /* 0x000004f000017945 */ /* 0x000fe80003800000 */
[----:B------:R-:W-:Y:S05]  /*10a50*/  @!P6 BRA `(.L_x_13345) ;  /* 0x000000040034e947 */ /* 0x000fea0003800000 */
[----:B------:R-:W1:Y:S01]  /*10a60*/  S2R R6, SR_TID.X ;  /* 0x0000000000067919 */ /* 0x000e620000002100 */
[----:B0-----:R-:W-:Y:S01]  /*10a70*/  IMAD R5, R27, 0x8, R22 ;  /* 0x000000081b057824 */ /* 0x001fe200078e0216 */
[----:B------:R-:W-:Y:S01]  /*10a80*/  BSSY B2, `(.L_x_13346) ;  /* 0x0000006000027945 */ /* 0x000fe20003800000 */
[----:B-1----:R-:W-:Y:S02]  /*10a90*/  LOP3.LUT R7, R6, 0x7f, RZ, 0xc0, !PT ;  /* 0x0000007f06077812 */ /* 0x002fe400078ec0ff */
[----:B------:R-:W-:Y:S02]  /*10aa0*/  SHF.L.U32 R6, R29, 0x1f, RZ ;  /* 0x0000001f1d067819 */ /* 0x000fe400000006ff */
[----:B------:R-:W-:Y:S02]  /*10ab0*/  ISETP.NE.AND P1, PT, R7, RZ, PT ;  /* 0x000000ff0700720c */ /* 0x000fe40003f25270 */
[----:B------:R-:W0:Y:S02]  /*10ac0*/  SYNCS.PHASECHK.TRANS64.TRYWAIT P0, [R5+URZ+0x168a0], R6 ;  /* 0x0168a006050075a7 */ /* 0x000e24000800017f */
[----:B0-----:R-:W-:Y:S09]  /*10ad0*/  @!P0 BRA `(.L_x_13347) ;  /* 0x0000006400dc8947 */ /* 0x001ff20003800000 */
.L_x_13498:
[----:B------:R-:W-:Y:S05]  /*10ae0*/  BSYNC B2 ;  /* 0x0000000000027941 */ /* 0x000fea0003800000 */
.L_x_13346:
        /* <DEDUP_REMOVED lines=9> */
.L_x_13349:
[----:B------:R-:W-:Y:S05]  /*10b80*/  BSYNC B2 ;  /* 0x0000000000027941 */ /* 0x000fea0003800000 */
.L_x_13348:
[----:B------:R-:W-:Y:S01]  /*10b90*/  IMAD.MOV.U32 R11, RZ, RZ, RZ ;  /* 0x000000ffff0b7224 */ /* 0x000fe200078e00ff */
[C---:B------:R-:W-:Y:S01]  /*10ba0*/  LEA R8, R27.reuse, R22, 0xe ;  /* 0x000000161b087211 */ /* 0x040fe200078e70ff */
[----:B------:R-:W-:Y:S01]  /*10bb0*/  IMAD R7, R4, 0x80, R0 ;  /* 0x0000008004077824 */ /* 0x000fe200078e0200 */
[----:B------:R-:W-:Y:S01]  /*10bc0*/  UIADD3 UR4, UP0, UR40, 0x570, URZ ;  /* 0x0000057028047890 */ /* 0x000fe2000ff1e03f */
[----:B------:R-:W-:Y:S01]  /*10bd0*/  PLOP3.LUT P0, PT, PT, PT, PT, 0x80, 0x0 ;  /* 0x000000000000781c */ /* 0x000fe20003f0f070 */
[----:B------:R-:W-:Y:S01]  /*10be0*/  IMAD.SHL.U32 R10, R27, 0x2000, RZ ;  /* 0x000020001b0a7824 */ /* 0x000fe200078e00ff */
[----:B------:R-:W-:Y:S01]  /*10bf0*/  R2UR UR10, R11 ;  /* 0x000000000b0a72ca */ /* 0x000fe200000e0000 */
[----:B------:R-:W-:Y:S01]  /*10c00*/  VIADD R7, R7, 0xffffff80 ;  /* 0xffffff8007077836 */ /* 0x000fe20000000000 */
[----:B------:R-:W-:Y:S01]  /*10c10*/  UIADD3.X UR5, URZ, UR41, URZ, UP0, !UPT ;  /* 0x000000293f057290 */ /* 0x000fe200087fe43f */
[----:B------:R-:W-:Y:S01]  /*10c20*/  VIADD R8, R8, 0xe400 ;  /* 0x0000e40008087836 */ /* 0x000fe20000000000 */
[----:B------:R-:W-:Y:S01]  /*10c30*/  UMOV UR6, 0x0 ;  /* 0x0000000000067882 */ /* 0x000fe20000000000 */
[----:B------:R-:W-:Y:S01]  /*10c40*/  VIADD R9, R5, 0x16890 ;  /* 0x0001689005097836 */ /* 0x000fe20000000000 */
[----:B------:R-:W-:-:S09]  /*10c50*/  UMOV UR7, 0x12f00000 ;  /* 0x12f0000000077882 */ /* 0x000fd20000000000 */
.L_x_13350:
        /* <DEDUP_REMOVED lines=13> */
.L_x_13499:
[----:B------:R-:W-:Y:S05]  /*10d30*/  BSYNC B2 ;  /* 0x0000000000027941 */ /* 0x000fea0003800000 */
.L_x_13351:
[----:B------:R-:W-:Y:S01]  /*10d40*/  BSSY B2, `(.L_x_13353) ;  /* 0x000000b000027945 */ /* 0x000fe20003800000 */
[----:B------:R-:W-:Y:S01]  /*10d50*/  IMAD.MOV.U32 R8, RZ, RZ, 0x0 ;  /* 0x00000000ff087424 */ /* 0x000fe200078e00ff */
[----:B------:R-:W-:Y:S02]  /*10d60*/  MOV R9, 0x12f00000 ;  /* 0x12f0000000097802 */ /* 0x000fe40000000f00 */
[----:B------:R-:W-:Y:S05]  /*10d70*/  @P1 BRA `(.L_x_13354) ;  /* 0x00000000001c1947 */ /* 0x000fea0003800000 */
[----:B------:R-:W2:Y:S01]  /*10d80*/  S2R R12, SR_TID.X ;  /* 0x00000000000c7919 */ /* 0x000ea20000002100 */
[----:B01----:R-:W-:-:S04]  /*10d90*/  IMAD.MOV.U32 R6, RZ, RZ, 0x4000 ;  /* 0x00004000ff067424 */ /* 0x003fc800078e00ff */
[----:B------:R3:W-:Y:S01]  /*10da0*/  SYNCS.ARRIVE.TRANS64 RZ, [R5+URZ+0x168b0], R6 ;  /* 0x0168b00605ff79a7 */ /* 0x0007e2000800003f */
[----:B--2---:R-:W-:-:S04]  /*10db0*/  LOP3.LUT R12, R12, 0x1f, RZ, 0xc0, !PT ;  /* 0x0000001f0c0c7812 */ /* 0x004fc800078ec0ff */
[----:B------:R-:W-:-:S13]  /*10dc0*/  ISETP.NE.AND P0, PT, R12, RZ, PT ;  /* 0x000000ff0c00720c */ /* 0x000fda0003f05270 */
[----:B---3--:R-:W-:Y:S05]  /*10dd0*/  @!P0 BRA `(.L_x_13354) ;  /* 0x0000000000048947 */ /* 0x008fea0003800000 */
[----:B------:R-:W-:Y:S01]  /*10de0*/  BPT.TRAP 0x1 ;  /* 0x000000040000795c */ /* 0x000fe20000300000 */
.L_x_13354:
[----:B------:R-:W-:Y:S05]  /*10df0*/  BSYNC B2 ;  /* 0x0000000000027941 */ /* 0x000fea0003800000 */
.L_x_13353:
        /* <DEDUP_REMOVED lines=9> */
.L_x_13355:
        /* <DEDUP_REMOVED lines=10> */
.L_x_13345:
[----:B------:R-:W-:Y:S05]  /*10f30*/  BSYNC B1 ;  /* 0x0000000000017941 */ /* 0x000fea0003800000 */
.L_x_13344:
[----:B------:R-:W-:Y:S01]  /*10f40*/  IADD3 R4, R4, -0x2, RZ ;  /* 0xfffffffe04047810 */ /* 0x000fe20007ffe0ff */
[----:B------:R-:W-:Y:S01]  /*10f50*/  VIADD R27, R27, 0x1 ;  /* 0x000000011b1b7836 */ /* 0x000fe20000000000 */
[----:B------:R-:W-:Y:S02]  /*10f60*/  PLOP3.LUT P0, PT, PT, PT, PT, 0x8, 0x0 ;  /* 0x000000000000781c */ /* 0x000fe40003f0e170 */
[----:B------:R-:W-:Y:S02]  /*10f70*/  ISETP.GE.AND P2, PT, R4, R3, PT ;  /* 0x000000030400720c */ /* 0x000fe40003f46270 */
[----:B------:R-:W-:-:S04]  /*10f80*/  ISETP.NE.AND P1, PT, R27, 0x2, PT ;  /* 0x000000021b00780c */ /* 0x000fc80003f25270 */
[----:B0-----:R-:W-:Y:S02]  /*10f90*/  SEL R5, RZ, 0x1, P1 ;  /* 0x00000001ff057807 */ /* 0x001fe40000800000 */
[----:B------:R-:W-:Y:S02]  /*10fa0*/  SEL R27, R27, RZ, P1 ;  /* 0x000000ff1b1b7207 */ /* 0x000fe40000800000 */
[----:B------:R-:W-:-:S03]  /*10fb0*/  LOP3.LUT R29, R29, R5, RZ, 0x3c, !PT ;  /* 0x000000051d1d7212 */ /* 0x000fc600078e3cff */
[----:B------:R-:W-:Y:S05]  /*10fc0*/  @!P2 BRA `(.L_x_13338) ;  /* 0x000000040058a947 */ /* 0x000fea0003800000 */
.L_x_13368:
[----:B------:R-:W-:Y:S05]  /*10fd0*/  YIELD ;  /* 0x0000000000007946 */ /* 0x000fea0003800000 */
[----:B------:R-:W-:Y:S04]  /*10fe0*/  BSSY B1, `(.L_x_13356) ;  /* 0x000004c000017945 */ /* 0x000fe80003800000 */
[----:B------:R-:W-:Y:S05]  /*10ff0*/  @!P6 BRA `(.L_x_13357) ;  /* 0x000000040028e947 */ /* 0x000fea0003800000 */
[----:B------:R-:W0:Y:S01]  /*11000*/  S2R R5, SR_TID.X ;  /* 0x0000000000057919 */ /* 0x000e220000002100 */
[----:B------:R-:W-:Y:S01]  /*11010*/  SHF.L.U32 R6, R29, 0x1f, RZ ;  /* 0x0000001f1d067819 */ /* 0x000fe200000006ff */
[----:B------:R-:W-:Y:S01]  /*11020*/  BSSY B2, `(.L_x_13358) ;  /* 0x0000006000027945 */ /* 0x000fe20003800000 */
[----:B0-----:R-:W-:Y:S01]  /*11030*/  LOP3.LUT R7, R5, 0x7f, RZ, 0xc0, !PT ;  /* 0x0000007f05077812 */ /* 0x001fe200078ec0ff */
[----:B------:R-:W-:-:S03]  /*11040*/  IMAD R5, R27, 0x8, R22 ;  /* 0x000000081b057824 */ /* 0x000fc600078e0216 */
[----:B------:R-:W-:Y:S01]  /*11050*/  ISETP.NE.AND P2, PT, R7, RZ, PT ;  /* 0x000000ff0700720c */ /* 0x000fe20003f45270 */
[----:B------:R-:W0:Y:S02]  /*11060*/  SYNCS.PHASECHK.TRANS64.TRYWAIT P1, [R5+URZ+0x168a0], R6 ;  /* 0x0168a006050075a7 */ /* 0x000e24000802017f */
[----:B0-----:R-:W-:Y:S10]  /*11070*/  @!P1 BRA `(.L_x_13359) ;  /* 0x00000060009c9947 */ /* 0x001ff40003800000 */
.L_x_13500:
[----:B------:R-:W-:Y:S05]  /*11080*/  BSYNC B2 ;  /* 0x0000000000027941 */ /* 0x000fea0003800000 */
.L_x_13358:
        /* <DEDUP_REMOVED lines=9> */
.L_x_13361:
[----:B------:R-:W-:Y:S05]  /*11120*/  BSYNC B2 ;  /* 0x0000000000027941 */ /* 0x000fea0003800000 */
.L_x_13360:
        /* <DEDUP_REMOVED lines=8> */
[----:B------:R-:W-:Y:S01]  /*111b0*/  UIADD3.X UR5, URZ, UR41, URZ, UP0, !UPT ;  /* 0x000000293f057290 */ /* 0x000fe200087fe43f */
[----:B------:R-:W-:Y:S01]  /*111c0*/  UMOV UR6, 0x0 ;  /* 0x0000000000067882 */ /* 0x000fe20000000000 */
[----:B------:R-:W-:-:S10]  /*111d0*/  UMOV UR7, 0x12f00000 ;  /* 0x12f0000000077882 */ /* 0x000fd40000000000 */
.L_x_13362:
        /* <DEDUP_REMOVED lines=13> */
.L_x_13501:
[----:B------:R-:W-:Y:S05]  /*112b0*/  BSYNC B2 ;  /* 0x0000000000027941 */ /* 0x000fea0003800000 */
.L_x_13363:
        /* <DEDUP_REMOVED lines=11> */
.L_x_13366:
[----:B------:R-:W-:Y:S05]  /*11370*/  BSYNC B2 ;  /* 0x0000000000027941 */ /* 0x000fea0003800000 */
.L_x_13365:
        /* <DEDUP_REMOVED lines=8> */
.L_x_13367:
        /* <DEDUP_REMOVED lines=10> */
.L_x_13357:
[----:B------:R-:W-:Y:S05]  /*114a0*/  BSYNC B1 ;  /* 0x0000000000017941 */ /* 0x000fea0003800000 */
.L_x_13356:
        /* <DEDUP_REMOVED lines=8> */
.L_x_13338:
[----:B------:R-:W-:Y:S05]  /*11530*/  BSYNC B0 ;  /* 0x0000000000007941 */ /* 0x000fea0003800000 */
.L_x_13337:
[----:B------:R-:W2:Y:S01]  /*11540*/  LDL R5, [R1+0x18] ;  /* 0x0000180001057983 */ /* 0x000ea20000100800 */
[----:B------:R-:W-:Y:S05]  /*11550*/  @!P0 WARPSYNC.ALL ;  /* 0x0000000000008948 */ /* 0x000fea0003800000 */
[----:B------:R-:W-:Y:S06]  /*11560*/  @!P0 BAR.SYNC.DEFER_BLOCKING 0xc, 0x200 ;  /* 0x0308000000008b1d */ /* 0x000fec0000010000 */
[----:B------:R-:W-:Y:S01]  /*11570*/  BSSY B7, `(.L_x_13369) ;  /* 0x00003b0000077945 */ /* 0x000fe20003800000 */
[----:B--2---:R-:W-:-:S13]  /*11580*/  ISETP.GT.AND P0, PT, R5, RZ, PT ;  /* 0x000000ff0500720c */ /* 0x004fda0003f04270 */
        /* <DEDUP_REMOVED lines=18> */
.L_x_13370:
        /* <DEDUP_REMOVED lines=20> */
.L_x_13373:
[----:B------:R-:W-:Y:S05]  /*117f0*/  BSYNC B6 ;  /* 0x0000000000067941 */ /* 0x000fea0003800000 */
.L_x_13372:
        /* <DEDUP_REMOVED lines=20> */
.L_x_13376:
        /* <DEDUP_REMOVED lines=15> */
.L_x_13375:
[----:B------:R-:W-:Y:S05]  /*11a30*/  BSYNC B6 ;  /* 0x0000000000067941 */ /* 0x000fea0003800000 */
.L_x_13374:
        /* <DEDUP_REMOVED lines=12> */
[----:B------:R-:W4:Y:S04]  /*11b00*/  LDL.LU R9, [R1] ;  /* 0x0000000001097983 */ /* 0x000f280000300800 */
        /* <DEDUP_REMOVED lines=30> */
[----:B------:R0:W5:Y:S04]  /*11cf0*/  @!P0 LDG.E R2, desc[UR42][R6.64] ;  /* 0x0000002a06028981 */ /* 0x000168000c1e1900 */
[----:B------:R1:W-:Y:S02]  /*11d00*/  STL [R1+0x20], R10 ;  /* 0x0000200a01007387 */ /* 0x0003e40000100800 */
[----:B-1----:R-:W-:-:S05]  /*11d10*/  IMAD.U32 R10, RZ, RZ, UR38 ;  /* 0x00000026ff0a7e24 */ /* 0x002fca000f8e00ff */
[----:B------:R-:W-:Y:S02]  /*11d20*/  ISETP.NE.AND P2, PT, R10, 0x3, PT ;  /* 0x000000030a00780c */ /* 0x000fe40003f45270 */
[----:B------:R-:W-:-:S11]  /*11d30*/  LOP3.LUT R9, R9, 0xfffffffd, RZ, 0xc0, !PT ;  /* 0xfffffffd09097812 */ /* 0x000fd600078ec0ff */
[----:B------:R-:W-:-:S05]  /*11d40*/  @P2 LOP3.LUT R9, R9, 0x2, RZ, 0xfc, !PT ;  /* 0x0000000209092812 */ /* 0x000fca00078efcff */
[----:B------:R0:W-:Y:S01]  /*11d50*/  STL [R1], R9 ;  /* 0x0000000901007387 */ /* 0x0001e20000100800 */
[----:B------:R-:W-:-:S03]  /*11d60*/  UMOV UR4, 0xffffffff ;  /* 0xffffffff00047882 */ /* 0x000fc60000000000 */
[----:B------:R-:W-:Y:S05]  /*11d70*/  BRA.DIV UR4, `(.L_x_13377) ;  /* 0x0000005604847947 */ /* 0x000fea000b800000 */
.L_x_13504:
[----:B0-----:R-:W-:-:S05]  /*11d80*/  SHF.R.S32.HI R9, RZ, 0x1f, R18 ;  /* 0x0000001fff097819 */ /* 0x001fca0000011412 */
[----:B------:R0:W-:Y:S01]  /*11d90*/  STL [R1+0x10], R9 ;  /* 0x0000100901007387 */ /* 0x0001e20000100800 */
[----:B------:R-:W-:Y:S05]  /*11da0*/  @!P2 BRA `(.L_x_13378) ;  /* 0x000000000004a947 */ /* 0x000fea0003800000 */
[----:B------:R-:W-:Y:S01]  /*11db0*/  BPT.TRAP 0x1 ;  /* 0x000000040000795c */ /* 0x000fe20000300000 */
.L_x_13378:
        /* <DEDUP_REMOVED lines=23> */
[----:B------:R-:W1:Y:S02]  /*11f30*/  SYNCS.PHASECHK.TRANS64.TRYWAIT P0, [R3+URZ+0x16840], R4 ;  /* 0x01684004030075a7 */ /* 0x000e64000800017f */
[----:B-1----:R-:W-:Y:S05]  /*11f40*/  @!P0 BRA `(.L_x_13380) ;  /* 0x0000005400448947 */ /* 0x002fea0003800000 */
.L_x_13505:
[----:B------:R-:W-:Y:S05]  /*11f50*/  BSYNC B0 ;  /* 0x0000000000007941 */ /* 0x000fea0003800000 */
.L_x_13379:
[----:B0-----:R-:W2:Y:S01]  /*11f60*/  LDL R9, [R1+0x10] ;  /* 0x0000100001097983 */ /* 0x001ea20000100800 */
[----:B------:R-:W-:-:S03]  /*11f70*/  ULDC.64 UR4, c[0x0][0x300] ;  /* 0x0000c00000047ab9 */ /* 0x000fc60000000a00 */
[----:B------:R-:W3:Y:S04]  /*11f80*/  LDL R14, [R1+0x18] ;  /* 0x00001800010e7983 */ /* 0x000ee80000100800 */
[----:B------:R-:W4:Y:S01]  /*11f90*/  LDL.LU R10, [R1] ;  /* 0x00000000010a7983 */ /* 0x000f220000300800 */
[----:B------:R-:W-:Y:S02]  /*11fa0*/  IMAD R6, R6, UR4, RZ ;  /* 0x0000000406067c24 */ /* 0x000fe4000f8e02ff */
[C---:B-1----:R-:W-:Y:S01]  /*11fb0*/  IMAD.WIDE.U32 R4, R0.reuse, UR4, RZ ;  /* 0x0000000400047c25 */ /* 0x042fe2000f8e00ff */
[----:B------:R-:W0:Y:S03]  /*11fc0*/  S2R R13, SR_TID.X ;  /* 0x00000000000d7919 */ /* 0x000e260000002100 */
        /* <DEDUP_REMOVED lines=8> */
[----:B------:R-:W-:-:S04]  /*12050*/  IMAD.WIDE.U32 R4, R18, UR4, R4 ;  /* 0x0000000412047c25 */ /* 0x000fc8000f8e0004 */
[----:B--2---:R-:W-:Y:S02]  /*12060*/  IMAD R2, R9, UR4, RZ ;  /* 0x0000000409027c24 */ /* 0x004fe4000f8e02ff */
[----:B------:R-:W1:Y:S02]  /*12070*/  S2R R9, SR_TID.X ;  /* 0x0000000000097919 */ /* 0x000e640000002100 */
[----:B------:R-:W-:Y:S01]  /*12080*/  IMAD R2, R18, UR5, R2 ;  /* 0x0000000512027c24 */ /* 0x000fe2000f8e0202 */
[----:B------:R-:W-:Y:S02]  /*12090*/  ULDC.64 UR4, c[0x0][0x2e8] ;  /* 0x0000ba0000047ab9 */ /* 0x000fe40000000a00 */
[----:B------:R-:W-:Y:S01]  /*120a0*/  LEA R0, P0, R4, UR4, 0x1 ;  /* 0x0000000404007c11 */ /* 0x000fe2000f8008ff */
[----:B------:R-:W-:Y:S01]  /*120b0*/  ULDC UR4, c[0x0][0x2f4] ;  /* 0x0000bd0000047ab9 */ /* 0x000fe20000000800 */
[----:B----4-:R-:W-:Y:S01]  /*120c0*/  LOP3.LUT R10, R10, 0xfffffffe, RZ, 0xc0, !PT ;  /* 0xfffffffe0a0a7812 */ /* 0x010fe200078ec0ff */
[----:B------:R-:W-:-:S05]  /*120d0*/  IMAD.IADD R2, R5, 0x1, R2 ;  /* 0x0000000105027824 */ /* 0x000fca00078e0202 */
[----:B------:R-:W-:Y:S02]  /*120e0*/  LEA.HI.X R2, R4, UR5, R2, 0x1, P0 ;  /* 0x0000000504027c11 */ /* 0x000fe400080f0c02 */
[----:B-1----:R-:W-:Y:S01]  /*120f0*/  LOP3.LUT R11, R9, 0x7f, RZ, 0xc0, !PT ;  /* 0x0000007f090b7812 */ /* 0x002fe200078ec0ff */
[----:B0-----:R-:W-:-:S03]  /*12100*/  IMAD.SHL.U32 R9, R13, 0x8, RZ ;  /* 0x000000080d097824 */ /* 0x001fc600078e00ff */
[----:B------:R-:W-:Y:S02]  /*12110*/  SHF.R.U32.HI R12, RZ, 0x3, R11 ;  /* 0x00000003ff0c7819 */ /* 0x000fe4000001160b */
[----:B------:R-:W-:Y:S02]  /*12120*/  LOP3.LUT R9, R9, 0x38, RZ, 0xc0, !PT ;  /* 0x0000003809097812 */ /* 0x000fe400078ec0ff */
[----:B---3--:R-:W-:Y:S02]  /*12130*/  IADD3 R4, -R12, R14, -R8 ;  /* 0x0000000e0c047210 */ /* 0x008fe40007ffe908 */
[----:B------:R-:W-:Y:S01]  /*12140*/  ISETP.GE.AND P2, PT, R9, UR4, PT ;  /* 0x0000000409007c0c */ /* 0x000fe2000bf46270 */
[----:B------:R-:W-:Y:S01]  /*12150*/  UMOV UR4, 0xffffffff ;  /* 0xffffffff00047882 */ /* 0x000fe20000000000 */
[----:B------:R-:W-:Y:S01]  /*12160*/  SHF.L.U32 R12, R11, 0x3, RZ ;  /* 0x000000030b0c7819 */ /* 0x000fe200000006ff */
[----:B------:R-:W-:Y:S01]  /*12170*/  IMAD.SHL.U32 R11, R13, 0x8, RZ ;  /* 0x000000080d0b7824 */ /* 0x000fe200078e00ff */
[----:B------:R-:W-:-:S04]  /*12180*/  ISETP.GE.AND P0, PT, R4, 0x1, PT ;  /* 0x000000010400780c */ /* 0x000fc80003f06270 */
[----:B------:R-:W-:-:S04]  /*12190*/  LOP3.LUT R11, R11, 0x1f8, RZ, 0xc0, !PT ;  /* 0x000001f80b0b7812 */ /* 0x000fc800078ec0ff */
[----:B------:R-:W-:Y:S02]  /*121a0*/  LOP3.LUT R11, R11, 0x38, R13, 0x78, !PT ;  /* 0x000000380b0b7812 */ /* 0x000fe400078e780d */
[----:B------:R-:W-:Y:S02]  /*121b0*/  @P2 LOP3.LUT R10, R10, 0x1, RZ, 0xfc, !PT ;  /* 0x000000010a0a2812 */ /* 0x000fe400078efcff */
[----:B------:R-:W-:-:S03]  /*121c0*/  LOP3.LUT R11, R11, 0x200, R12, 0xf8, !PT ;  /* 0x000002000b0b7812 */ /* 0x000fc600078ef80c */
[----:B------:R0:W-:Y:S02]  /*121d0*/  STL [R1], R10 ;  /* 0x0000000a01007387 */ /* 0x0001e40000100800 */
[----:B------:R-:W-:Y:S01]  /*121e0*/  IMAD R5, R25, 0x2000, R11 ;  /* 0x0000200019057824 */ /* 0x000fe200078e020b */
[----:B------:R-:W-:Y:S06]  /*121f0*/  BRA.DIV UR4, `(.L_x_13381) ;  /* 0x0000005204ac7947 */ /* 0x000fec000b800000 */
[----:B------:R-:W1:Y:S01]  /*12200*/  SHFL.IDX PT, R7, R0, RZ, 0x181f ;  /* 0x00181fff00077589 */ /* 0x000e6200000e0000 */
[----:B------:R-:W-:-:S03]  /*12210*/  @P0 IMAD R8, R5, 0x2, R22 ;  /* 0x0000000205080824 */ /* 0x000fc600078e0216 */
[----:B------:R-:W2:Y:S01]  /*12220*/  SHFL.IDX PT, R6, R2, RZ, 0x181f ;  /* 0x00181fff02067589 */ /* 0x000ea200000e0000 */
[----:B-1----:R-:W-:-:S05]  /*12230*/  @P0 LEA R7, P1, R9, R7, 0x1 ;  /* 0x0000000709070211 */ /* 0x002fca00078208ff */
[----:B--2---:R-:W-:-:S05]  /*12240*/  @P0 IMAD.X R6, RZ, RZ, R6, P1 ;  /* 0x000000ffff060224 */ /* 0x004fca00008e0606 */
[----:B------:R-:W-:-:S04]  /*12250*/  @P0 LOP3.LUT R7, R7, R6, RZ, 0x3c, !PT ;  /* 0x0000000607070212 */ /* 0x000fc800078e3cff */
[----:B------:R-:W-:-:S04]  /*12260*/  @P0 LOP3.LUT R6, R7, R6, RZ, 0x3c, !PT ;  /* 0x0000000607060212 */ /* 0x000fc800078e3cff */
[----:B------:R-:W-:-:S05]  /*12270*/  @P0 LOP3.LUT R7, R7, R6, RZ, 0x3c, !PT ;  /* 0x0000000607070212 */ /* 0x000fca00078e3cff */
[----:B------:R-:W-:Y:S01]  /*12280*/  @!PT LDS RZ, [RZ] ;  /* 0x00000000fffff984 */ /* 0x000fe20000000800 */
[----:B------:R1:W-:Y:S01]  /*12290*/  @P0 LDGSTS.E.BYPASS.LTC128B.128 [R8+0xe400], desc[UR42][R6.64], !P2 ;  /* 0x0e40000006080fae */ /* 0x0003e2000d101d6a */
[----:B------:R-:W-:-:S03]  /*122a0*/  ISETP.GE.AND P0, PT, R4, 0x11, PT ;  /* 0x000000110400780c */ /* 0x000fc60003f06270 */
[----:B-1----:R-:W1:Y:S10]  /*122b0*/  SHFL.IDX PT, R7, R0, 0x1, 0x181f ;  /* 0x00381f0000077f89 */ /* 0x002e7400000e0000 */
[----:B------:R-:W-:Y:S01]  /*122c0*/  @P0 LEA R8, R5, R22, 0x1 ;  /* 0x0000001605080211 */ /* 0x000fe200078e08ff */
[----:B------:R-:W2:Y:S01]  /*122d0*/  SHFL.IDX PT, R6, R2, 0x1, 0x181f ;  /* 0x00381f0002067f89 */ /* 0x000ea200000e0000 */
[----:B-1----:R-:W-:-:S05]  /*122e0*/  @P0 LEA R7, P1, R9, R7, 0x1 ;  /* 0x0000000709070211 */ /* 0x002fca00078208ff */
[----:B--2---:R-:W-:-:S05]  /*122f0*/  @P0 IMAD.X R6, RZ, RZ, R6, P1 ;  /* 0x000000ffff060224 */ /* 0x004fca00008e0606 */
[----:B------:R-:W-:-:S04]  /*12300*/  @P0 LOP3.LUT R7, R7, R6, RZ, 0x3c, !PT ;  /* 0x0000000607070212 */ /* 0x000fc800078e3cff */
[----:B------:R-:W-:-:S04]  /*12310*/  @P0 LOP3.LUT R6, R7, R6, RZ, 0x3c, !PT ;  /* 0x0000000607060212 */ /* 0x000fc800078e3cff */
[----:B------:R-:W-:-:S05]  /*12320*/  @P0 LOP3.LUT R7, R7, R6, RZ, 0x3c, !PT ;  /* 0x0000000607070212 */ /* 0x000fca00078e3cff */
[----:B------:R1:W-:Y:S01]  /*12330*/  @P0 LDGSTS.E.BYPASS.LTC128B.128 [R8+0xec00], desc[UR42][R6.64], !P2 ;  /* 0x0ec0000006080fae */ /* 0x0003e2000d101d6a */
[----:B------:R-:W-:-:S03]  /*12340*/  ISETP.GE.AND P0, PT, R4, 0x21, PT ;  /* 0x000000210400780c */ /* 0x000fc60003f06270 */
[----:B-1----:R-:W1:Y:S10]  /*12350*/  SHFL.IDX PT, R7, R0, 0x2, 0x181f ;  /* 0x00581f0000077f89 */ /* 0x002e7400000e0000 */
[----:B------:R-:W-:Y:S01]  /*12360*/  @P0 IMAD R8, R5, 0x2, R22 ;  /* 0x0000000205080824 */ /* 0x000fe200078e0216 */
        /* <DEDUP_REMOVED lines=40> */
[----:B------:R-:W2:Y:S04]  /*125f0*/  SHFL.IDX PT, R6, R2, 0x6, 0x181f ;  /* 0x00d81f0002067f89 */ /* 0x000ea800000e0000 */
[----:B------:R-:W3:Y:S04]  /*12600*/  SHFL.IDX PT, R2, R2, 0x7, 0x181f ;  /* 0x00f81f0002027f89 */ /* 0x000ee800000e0000 */
[----:B------:R-:W4:Y:S01]  /*12610*/  SHFL.IDX PT, R0, R0, 0x7, 0x181f ;  /* 0x00f81f0000007f89 */ /* 0x000f2200000e0000 */
[----:B-1----:R-:W-:-:S05]  /*12620*/  @P0 LEA R7, P1, R9, R7, 0x1 ;  /* 0x0000000709070211 */ /* 0x002fca00078208ff */
[----:B--2---:R-:W-:-:S05]  /*12630*/  @P0 IMAD.X R6, RZ, RZ, R6, P1 ;  /* 0x000000ffff060224 */ /* 0x004fca00008e0606 */
[----:B------:R-:W-:-:S04]  /*12640*/  @P0 LOP3.LUT R7, R7, R6, RZ, 0x3c, !PT ;  /* 0x0000000607070212 */ /* 0x000fc800078e3cff */
[----:B------:R-:W-:-:S04]  /*12650*/  @P0 LOP3.LUT R6, R7, R6, RZ, 0x3c, !PT ;  /* 0x0000000607060212 */ /* 0x000fc800078e3cff */
[----:B------:R-:W-:-:S05]  /*12660*/  @P0 LOP3.LUT R7, R7, R6, RZ, 0x3c, !PT ;  /* 0x0000000607070212 */ /* 0x000fca00078e3cff */
[----:B---34-:R1:W-:Y:S02]  /*12670*/  @P0 LDGSTS.E.BYPASS.LTC128B.128 [R8+0x11400], desc[UR42][R6.64], !P2 ;  /* 0x1140000006080fae */ /* 0x0183e4000d101d6a */
.L_x_13523:
[----:B------:R-:W-:-:S13]  /*12680*/  ISETP.GE.AND P0, PT, R4, 0x71, PT ;  /* 0x000000710400780c */ /* 0x000fda0003f06270 */
[----:B-1----:R-:W-:Y:S02]  /*12690*/  @P0 LEA R6, P1, R9, R0, 0x1 ;  /* 0x0000000009060211 */ /* 0x002fe400078208ff */
        /* <DEDUP_REMOVED lines=8> */
.L_x_13382:
        /* <DEDUP_REMOVED lines=11> */
.L_x_13383:
[----:B------:R2:W5:Y:S01]  /*127d0*/  LDL.LU R4, [R1+0x28] ;  /* 0x0000280001047983 */ /* 0x0005620000300800 */
[----:B------:R2:W-:Y:S03]  /*127e0*/  SYNCS.ARRIVE.TRANS64.A1T0 RZ, [R3+URZ+0x16830], RZ ;  /* 0x016830ff03ff79a7 */ /* 0x0005e6000810003f */
[----:B-1----:R2:W5:Y:S04]  /*127f0*/  LDL.LU R7, [R1+0x8] ;  /* 0x0000080001077983 */ /* 0x0025680000300800 */
[----:B------:R2:W5:Y:S02]  /*12800*/  LDL.LU R6, [R1+0x30] ;  /* 0x0000300001067983 */ /* 0x0005640000300800 */
        /* <DEDUP_REMOVED lines=9> */
[----:B-----5:R-:W-:Y:S02]  /*128a0*/  SHF.R.S32.HI R2, RZ, 0x1f, R4 ;  /* 0x0000001fff027819 */ /* 0x020fe40000011404 */
[----:B--2---:R-:W-:-:S03]  /*128b0*/  SEL R3, R7, RZ, !P0 ;  /* 0x000000ff07037207 */ /* 0x004fc60004000000 */
[----:B------:R-:W-:-:S04]  /*128c0*/  IMAD R2, R2, UR4, RZ ;  /* 0x0000000402027c24 */ /* 0x000fc8000f8e02ff */
[----:B------:R-:W-:Y:S01]  /*128d0*/  IMAD R0, R4, UR5, R2 ;  /* 0x0000000504007c24 */ /* 0x000fe2000f8e0202 */
[----:B------:R-:W-:Y:S01]  /*128e0*/  SEL R2, R6, RZ, !P0 ;  /* 0x000000ff06027207 */ /* 0x000fe20004000000 */
[----:B------:R-:W-:-:S04]  /*128f0*/  IMAD.WIDE.U32 R4, R4, UR4, RZ ;  /* 0x0000000404047c25 */ /* 0x000fc8000f8e00ff */
[----:B------:R-:W-:Y:S01]  /*12900*/  IMAD.IADD R0, R5, 0x1, R0 ;  /* 0x0000000105007824 */ /* 0x000fe200078e0200 */
[----:B------:R1:W-:Y:S04]  /*12910*/  STL.64 [R1+0x28], R4 ;  /* 0x0000280401007387 */ /* 0x0003e80000100a00 */
[----:B------:R1:W-:Y:S04]  /*12920*/  STL [R1+0x8], R3 ;  /* 0x0000080301007387 */ /* 0x0003e80000100800 */
[----:B------:R1:W-:Y:S04]  /*12930*/  STL [R1+0x38], R2 ;  /* 0x0000380201007387 */ /* 0x0003e80000100800 */
        /* <DEDUP_REMOVED lines=9> */
[----:B------:R-:W-:Y:S01]  /*129d0*/  IMAD.U32 R5, RZ, RZ, UR5 ;  /* 0x00000005ff057e24 */ /* 0x000fe2000f8e00ff */
[----:B------:R-:W-:Y:S01]  /*129e0*/  MOV R13, RZ ;  /* 0x000000ff000d7202 */ /* 0x000fe20000000f00 */
[----:B------:R-:W-:Y:S02]  /*129f0*/  IMAD.U32 R7, RZ, RZ, UR7 ;  /* 0x00000007ff077e24 */ /* 0x000fe4000f8e00ff */
[----:B0-----:R-:W-:-:S02]  /*12a00*/  IMAD.U32 R10, RZ, RZ, UR8 ;  /* 0x00000008ff0a7e24 */ /* 0x001fc4000f8e00ff */
[----:B------:R-:W-:Y:S02]  /*12a10*/  IMAD.U32 R11, RZ, RZ, UR9 ;  /* 0x00000009ff0b7e24 */ /* 0x000fe4000f8e00ff */
[----:B------:R-:W-:Y:S02]  /*12a20*/  IMAD.MOV.U32 R8, RZ, RZ, 0x70 ;  /* 0x00000070ff087424 */ /* 0x000fe400078e00ff */
[----:B------:R-:W-:-:S07]  /*12a30*/  IMAD.MOV.U32 R12, RZ, RZ, 0x1 ;  /* 0x00000001ff0c7424 */ /* 0x000fce00078e00ff */
[----:B------:R-:W-:-:S07]  /*12a40*/  LEPC R20, `(.L_x_13385) ;  /* 0x000000001014794e */ /* 0x000fce0000000000 */
[----:B-1----:R-:W-:Y:S05]  /*12a50*/  CALL.ABS.NOINC R2 ;  /* 0x0000000002007343 */ /* 0x002fea0003c00000 */
.L_x_13385:
[----:B------:R-:W-:Y:S05]  /*12a60*/  BSYNC B6 ;  /* 0x0000000000067941 */ /* 0x000fea0003800000 */
.L_x_13384:
[----:B------:R-:W2:Y:S01]  /*12a70*/  LDL.LU R21, [R1+0x30] ;  /* 0x0000300001157983 */ /* 0x000ea20000300800 */
[----:B------:R-:W-:Y:S01]  /*12a80*/  ULDC.64 UR4, c[0x0][0x2d8] ;  /* 0x0000b60000047ab9 */ /* 0x000fe20000000a00 */
[----:B0-----:R-:W0:Y:S01]  /*12a90*/  LDC R10, c[0x0][0x448] ;  /* 0x00011200ff0a7b82 */ /* 0x001e220000000800 */
[----:B------:R-:W-:Y:S01]  /*12aa0*/  ULDC.64 UR6, c[0x0][0x2c8] ;  /* 0x0000b20000067ab9 */ /* 0x000fe20000000a00 */
[----:B-1----:R-:W2:Y:S01]  /*12ab0*/  LDL.LU.64 R2, [R1+0x28] ;  /* 0x0000280001027983 */ /* 0x002ea20000300a00 */
[----:B------:R-:W-:-:S03]  /*12ac0*/  ULDC.64 UR8, c[0x0][0x280] ;  /* 0x0000a00000087ab9 */ /* 0x000fc60000000a00 */
[----:B------:R-:W3:Y:S04]  /*12ad0*/  LDL R20, [R1+0x10] ;  /* 0x0000100001147983 */ /* 0x000ee80000100800 */
[----:B------:R-:W4:Y:S04]  /*12ae0*/  LDL.LU R6, [R1+0x38] ;  /* 0x0000380001067983 */ /* 0x000f280000300800 */
[----:B------:R-:W4:Y:S01]  /*12af0*/  LDL.LU R5, [R1+0x8] ;  /* 0x0000080001057983 */ /* 0x000f220000300800 */
[----:B0-----:R-:W-:-:S13]  /*12b00*/  ISETP.NE.AND P0, PT, R10, 0x1, PT ;  /* 0x000000010a00780c */ /* 0x001fda0003f05270 */
[----:B------:R-:W0:Y:S08]  /*12b10*/  @P0 LDC R7, c[0x0][0x44c] ;  /* 0x00011300ff070b82 */ /* 0x000e300000000800 */
[----:B------:R-:W1:Y:S01]  /*12b20*/  @P0 LDC R8, c[0x0][0x450] ;  /* 0x00011400ff080b82 */ /* 0x000e620000000800 */
[----:B--2---:R-:W-:Y:S02]  /*12b30*/  IMAD.MOV.U32 R3, RZ, RZ, R21 ;  /* 0x000000ffff037224 */ /* 0x004fe400078e0015 */
[----:B------:R-:W2:Y:S01]  /*12b40*/  S2R R21, SR_TID.X ;  /* 0x0000000000157919 */ /* 0x000ea20000002100 */
[----:B---3--:R-:W-:-:S02]  /*12b50*/  IMAD R0, R20, UR4, RZ ;  /* 0x0000000414007c24 */ /* 0x008fc4000f8e02ff */
[----:B------:R-:W3:Y:S01]  /*12b60*/  S2R R20, SR_TID.X ;  /* 0x0000000000147919 */ /* 0x000ee20000002100 */
[----:B------:R-:W-:-:S04]  /*12b70*/  IMAD.WIDE.U32 R2, R18, UR4, R2 ;  /* 0x0000000412027c25 */ /* 0x000fc8000f8e0002 */
[----:B------:R-:W-:Y:S01]  /*12b80*/  IMAD R0, R18, UR5, R0 ;  /* 0x0000000512007c24 */ /* 0x000fe2000f8e0200 */
[----:B------:R-:W-:-:S03]  /*12b90*/  ULDC.64 UR4, c[0x0][0x2e0] ;  /* 0x0000b80000047ab9 */ /* 0x000fc60000000a00 */
[----:B------:R-:W-:Y:S02]  /*12ba0*/  IMAD.IADD R3, R3, 0x1, R0 ;  /* 0x0000000103037824 */ /* 0x000fe400078e0200 */
[----:B----4-:R-:W-:Y:S02]  /*12bb0*/  IMAD R0, R6, UR4, RZ ;  /* 0x0000000406007c24 */ /* 0x010fe4000f8e02ff */
[----:B------:R-:W-:-:S04]  /*12bc0*/  IMAD.WIDE.U32 R2, R5, UR4, R2 ;  /* 0x0000000405027c25 */ /* 0x000fc8000f8e0002 */
[----:B------:R-:W-:Y:S02]  /*12bd0*/  IMAD.MOV.U32 R4, RZ, RZ, R2 ;  /* 0x000000ffff047224 */ /* 0x000fe400078e0002 */
[----:B------:R-:W-:Y:S01]  /*12be0*/  IMAD R0, R5, UR5, R0 ;  /* 0x0000000505007c24 */ /* 0x000fe2000f8e0200 */
[----:B------:R-:W-:-:S03]  /*12bf0*/  ULDC.64 UR4, c[0x0][0x2d0] ;  /* 0x0000b40000047ab9 */ /* 0x000fc60000000a00 */
[----:B------:R-:W-:Y:S02]  /*12c00*/  IMAD.IADD R5, R3, 0x1, R0 ;  /* 0x0000000103057824 */ /* 0x000fe400078e0200 */
[----:B--2---:R-:W-:Y:S01]  /*12c10*/  IMAD.SHL.U32 R21, R21, 0x10, RZ ;  /* 0x0000001015157824 */ /* 0x004fe200078e00ff */
[----:B---3--:R-:W-:-:S04]  /*12c20*/  LOP3.LUT R20, R20, 0x7f, RZ, 0xc0, !PT ;  /* 0x0000007f14147812 */ /* 0x008fc800078ec0ff */
[----:B------:R-:W-:Y:S02]  /*12c30*/  LOP3.LUT R21, R21, 0x70, RZ, 0xc0, !PT ;  /* 0x0000007015157812 */ /* 0x000fe400078ec0ff */
[----:B------:R-:W-:-:S04]  /*12c40*/  SHF.R.U32.HI R20, RZ, 0x3, R20 ;  /* 0x00000003ff147819 */ /* 0x000fc80000011614 */
[----:B------:R-:W-:-:S05]  /*12c50*/  LOP3.LUT R20, R20, R21, RZ, 0xfc, !PT ;  /* 0x0000001514147212 */ /* 0x000fca00078efcff */
[----:B------:R-:W-:Y:S02]  /*12c60*/  IMAD R6, R17, 0xc0, R20 ;  /* 0x000000c011067824 */ /* 0x000fe400078e0214 */
[----:B------:R2:W5:Y:S02]  /*12c70*/  LDL R20, [R1+0x24] ;  /* 0x0000240001147983 */ /* 0x0005640000100800 */
[----:B0-----:R-:W-:Y:S01]  /*12c80*/  @P0 IMAD.HI.U32 R7, R6, R7, RZ ;  /* 0x0000000706070227 */ /* 0x001fe200078e00ff */
[----:B------:R-:W-:Y:S01]  /*12c90*/  MOV R2, R6 ;  /* 0x0000000600027202 */ /* 0x000fe20000000f00 */
[----:B------:R-:W0:Y:S03]  /*12ca0*/  S2R R11, SR_TID.X ;  /* 0x00000000000b7919 */ /* 0x000e260000002100 */
        /* <DEDUP_REMOVED lines=10> */
[----:B------:R-:W-:Y:S01]  /*12d50*/  IMAD R7, R7, UR6, RZ ;  /* 0x0000000607077c24 */ /* 0x000fe2000f8e02ff */
[----:B------:R-:W-:Y:S01]  /*12d60*/  LEA R2, P1, R8, UR8, 0x1 ;  /* 0x0000000808027c11 */ /* 0x000fe2000f8208ff */
[----:B------:R-:W-:Y:S02]  /*12d70*/  VIADD R3, R6, 0x80 ;  /* 0x0000008006037836 */ /* 0x000fe40000000000 */
[----:B------:R-:W-:Y:S02]  /*12d80*/  IMAD R0, R0, UR7, R7 ;  /* 0x0000000700007c24 */ /* 0x000fe4000f8e0207 */
[----:B------:R-:W1:Y:S01]  /*12d90*/  @P0 LDC R7, c[0x0][0x44c] ;  /* 0x00011300ff070b82 */ /* 0x000e620000000800 */
[----:B------:R-:W-:Y:S02]  /*12da0*/  IMAD.MOV.U32 R6, RZ, RZ, R3 ;  /* 0x000000ffff067224 */ /* 0x000fe400078e0003 */
[----:B------:R-:W-:Y:S02]  /*12db0*/  IMAD.IADD R0, R9, 0x1, R0 ;  /* 0x0000000109007824 */ /* 0x000fe400078e0200 */
[C---:B0-----:R-:W-:Y:S01]  /*12dc0*/  IMAD.SHL.U32 R21, R11.reuse, 0x8, RZ ;  /* 0x000000080b157824 */ /* 0x041fe200078e00ff */
[----:B------:R-:W-:-:S02]  /*12dd0*/  LOP3.LUT R11, R11, 0x7f, RZ, 0xc0, !PT ;  /* 0x0000007f0b0b7812 */ /* 0x000fc400078ec0ff */
[----:B------:R-:W-:Y:S02]  /*12de0*/  LEA.HI.X R0, R8, UR9, R0, 0x1, P1 ;  /* 0x0000000908007c11 */ /* 0x000fe400088f0c00 */
[----:B------:R-:W0:Y:S01]  /*12df0*/  @P0 LDC R8, c[0x0][0x450] ;  /* 0x00011400ff080b82 */ /* 0x000e220000000800 */
[----:B------:R-:W-:Y:S02]  /*12e00*/  LOP3.LUT R21, R21, 0x38, RZ, 0xc0, !PT ;  /* 0x0000003815157812 */ /* 0x000fe400078ec0ff */
[----:B------:R-:W-:Y:S01]  /*12e10*/  SHF.R.U32.HI R9, RZ, 0x3, R11 ;  /* 0x00000003ff097819 */ /* 0x000fe2000001160b */
[----:B-1----:R-:W-:-:S05]  /*12e20*/  @P0 IMAD.HI.U32 R7, R3, R7, RZ ;  /* 0x0000000703070227 */ /* 0x002fca00078e00ff */
[----:B0-----:R-:W-:-:S04]  /*12e30*/  @P0 SHF.R.U32.HI R6, RZ, R8, R7 ;  /* 0x00000008ff060219 */ /* 0x001fc80000011607 */
[C---:B------:R-:W-:Y:S01]  /*12e40*/  IADD3 R7, -R6.reuse, RZ, RZ ;  /* 0x000000ff06077210 */ /* 0x040fe20007ffe1ff */
[----:B------:R-:W-:-:S04]  /*12e50*/  IMAD.WIDE.U32 R4, R6, UR4, R4 ;  /* 0x0000000406047c25 */ /* 0x000fc8000f8e0004 */
[----:B------:R-:W-:Y:S01]  /*12e60*/  IMAD R3, R10, R7, R3 ;  /* 0x000000070a037224 */ /* 0x000fe200078e0203 */
[----:B------:R-:W-:-:S04]  /*12e70*/  SHF.R.S32.HI R7, RZ, 0x1f, R6 ;  /* 0x0000001fff077819 */ /* 0x000fc80000011406 */
[----:B------:R-:W-:Y:S01]  /*12e80*/  SHF.R.S32.HI R8, RZ, 0x1f, R3 ;  /* 0x0000001fff087819 */ /* 0x000fe20000011403 */
[----:B------:R-:W-:Y:S01]  /*12e90*/  IMAD R7, R7, UR4, RZ ;  /* 0x0000000407077c24 */ /* 0x000fe2000f8e02ff */
[----:B------:R-:W-:Y:S02]  /*12ea0*/  ULDC UR4, c[0x0][0x2b8] ;  /* 0x0000ae0000047ab9 */ /* 0x000fe40000000800 */
[----:B------:R-:W-:Y:S01]  /*12eb0*/  ISETP.GE.AND P0, PT, R21, UR4, PT ;  /* 0x0000000415007c0c */ /* 0x000fe2000bf06270 */
[----:B------:R-:W-:Y:S01]  /*12ec0*/  IMAD R7, R6, UR5, R7 ;  /* 0x0000000506077c24 */ /* 0x000fe2000f8e0207 */
[----:B------:R-:W-:Y:S01]  /*12ed0*/  UMOV UR4, 0xffffffff ;  /* 0xffffffff00047882 */ /* 0x000fe20000000000 */
[----:B------:R-:W-:Y:S02]  /*12ee0*/  IMAD R8, R8, UR6, RZ ;  /* 0x0000000608087c24 */ /* 0x000fe4000f8e02ff */
[----:B------:R-:W-:Y:S02]  /*12ef0*/  IMAD.IADD R5, R5, 0x1, R7 ;  /* 0x0000000105057824 */ /* 0x000fe400078e0207 */
[----:B------:R-:W-:-:S02]  /*12f00*/  IMAD R8, R3, UR7, R8 ;  /* 0x0000000703087c24 */ /* 0x000fc4000f8e0208 */
[----:B------:R-:W-:-:S04]  /*12f10*/  IMAD.WIDE.U32 R6, R3, UR6, R4 ;  /* 0x0000000603067c25 */ /* 0x000fc8000f8e0004 */
[----:B------:R-:W-:Y:S01]  /*12f20*/  IMAD.IADD R4, R7, 0x1, R8 ;  /* 0x0000000107047824 */ /* 0x000fe200078e0208 */
[----:B------:R-:W-:-:S04]  /*12f30*/  LEA R5, P1, R6, UR8, 0x1 ;  /* 0x0000000806057c11 */ /* 0x000fc8000f8208ff */
[----:B------:R-:W-:Y:S01]  /*12f40*/  LEA.HI.X R4, R6, UR9, R4, 0x1, P1 ;  /* 0x0000000906047c11 */ /* 0x000fe200088f0c04 */
[----:B--2---:R-:W-:Y:S08]  /*12f50*/  BRA.DIV UR4, `(.L_x_13386) ;  /* 0x0000005204047947 */ /* 0x004ff0000b800000 */
[----:B------:R-:W2:Y:S01]  /*12f60*/  LDL.LU R6, [R1+0x34] ;  /* 0x0000340001067983 */ /* 0x000ea20000300800 */
[----:B------:R-:W-:-:S03]  /*12f70*/  IMAD R17, R17, 0xc0, R9 ;  /* 0x000000c011117824 */ /* 0x000fc600078e0209 */
[----:B------:R-:W0:Y:S04]  /*12f80*/  SHFL.IDX PT, R7, R2, RZ, 0x181f ;  /* 0x00181fff02077589 */ /* 0x000e2800000e0000 */
[----:B------:R-:W-:Y:S01]  /*12f90*/  SHFL.IDX PT, R8, R5, RZ, 0x181f ;  /* 0x00181fff05087589 */ /* 0x000fe200000e0000 */
[----:B--2---:R-:W-:-:S03]  /*12fa0*/  IMAD R3, R6, R10, RZ ;  /* 0x0000000a06037224 */ /* 0x004fc600078e02ff */
[----:B------:R-:W1:Y:S02]  /*12fb0*/  SHFL.IDX PT, R6, R0, RZ, 0x181f ;  /* 0x00181fff00067589 */ /* 0x000e6400000e0000 */
[----:B------:R-:W-:-:S13]  /*12fc0*/  ISETP.GE.AND P1, PT, R17, R3, PT ;  /* 0x000000031100720c */ /* 0x000fda0003f26270 */
[----:B0-----:R-:W-:-:S05]  /*12fd0*/  @!P1 LEA R7, P2, R21, R7, 0x1 ;  /* 0x0000000715079211 */ /* 0x001fca00078408ff */
[----:B-1----:R-:W-:-:S05]  /*12fe0*/  @!P1 IMAD.X R6, RZ, RZ, R6, P2 ;  /* 0x000000ffff069224 */ /* 0x002fca00010e0606 */
[----:B------:R-:W-:-:S04]  /*12ff0*/  @!P1 LOP3.LUT R7, R7, R6, RZ, 0x3c, !PT ;  /* 0x0000000607079212 */ /* 0x000fc800078e3cff */
[----:B------:R-:W-:-:S04]  /*13000*/  @!P1 LOP3.LUT R6, R7, R6, RZ, 0x3c, !PT ;  /* 0x0000000607069212 */ /* 0x000fc800078e3cff */
[----:B------:R-:W-:-:S05]  /*13010*/  @!P1 LOP3.LUT R7, R7, R6, RZ, 0x3c, !PT ;  /* 0x0000000607079212 */ /* 0x000fca00078e3cff */
[----:B-----5:R0:W-:Y:S02]  /*13020*/  @!P1 LDGSTS.E.BYPASS.LTC128B.128 [R20+0x8400], desc[UR42][R6.64], !P0 ;  /* 0x0840000006149fae */ /* 0x0201e4000c101d6a */
        /* <DEDUP_REMOVED lines=62> */
[----:B0-----:R-:W-:-:S05]  /*13410*/  VIADD R2, R17, 0x80 ;  /* 0x0000008011027836 */ /* 0x001fca0000000000 */
[----:B------:R-:W-:Y:S02]  /*13420*/  ISETP.GE.AND P1, PT, R2, R3, PT ;  /* 0x000000030200720c */ /* 0x000fe40003f26270 */
[----:B------:R-:W-:-:S04]  /*13430*/  IADD3 R2, R17, 0x70, RZ ;  /* 0x0000007011027810 */ /* 0x000fc80007ffe0ff */
[----:B------:R-:W-:Y:S02]  /*13440*/  ISETP.GE.AND P3, PT, R2, R3, PT ;  /* 0x000000030200720c */ /* 0x000fe40003f66270 */
[----:B------:R-:W0:Y:S11]  /*13450*/  SHFL.IDX PT, R2, R4, RZ, 0x181f ;  /* 0x00181fff04027589 */ /* 0x000e3600000e0000 */
[----:B-1----:R-:W-:-:S05]  /*13460*/  @!P3 LEA R6, P2, R21, R6, 0x1 ;  /* 0x000000061506b211 */ /* 0x002fca00078408ff */
[----:B------:R-:W-:-:S04]  /*13470*/  @!P3 IMAD.X R0, RZ, RZ, R0, P2 ;  /* 0x000000ffff00b224 */ /* 0x000fc800010e0600 */
[----:B------:R-:W-:Y:S02]  /*13480*/  @!P3 IMAD.MOV.U32 R7, RZ, RZ, R0 ;  /* 0x000000ffff07b224 */ /* 0x000fe400078e0000 */
[----:B------:R-:W-:-:S03]  /*13490*/  VIADD R0, R17, 0x90 ;  /* 0x0000009011007836 */ /* 0x000fc60000000000 */
[----:B------:R1:W-:Y:S02]  /*134a0*/  @!P3 LDGSTS.E.BYPASS.LTC128B.128 [R20+0xbc00], desc[UR42][R6.64], !P0 ;  /* 0x0bc000000614bfae */ /* 0x0003e4000c101d6a */
[----:B-1----:R-:W-:-:S05]  /*134b0*/  @!P1 LEA R6, P2, R21, R8, 0x1 ;  /* 0x0000000815069211 */ /* 0x002fca00078408ff */
[----:B0-----:R-:W-:-:S04]  /*134c0*/  @!P1 IMAD.X R2, RZ, RZ, R2, P2 ;  /* 0x000000ffff029224 */ /* 0x001fc800010e0602 */
[----:B------:R-:W-:Y:S02]  /*134d0*/  @!P1 IMAD.MOV.U32 R7, RZ, RZ, R2 ;  /* 0x000000ffff079224 */ /* 0x000fe400078e0002 */
[----:B------:R-:W-:Y:S04]  /*134e0*/  SHFL.IDX PT, R2, R5, 0x3, 0x181f ;  /* 0x00781f0005027f89 */ /* 0x000fe800000e0000 */
[----:B------:R0:W-:Y:S01]  /*134f0*/  @!P1 LDGSTS.E.BYPASS.LTC128B.128 [R20+0xc400], desc[UR42][R6.64], !P0 ;  /* 0x0c40000006149fae */ /* 0x0001e2000c101d6a */
[----:B------:R-:W-:-:S03]  /*13500*/  ISETP.GE.AND P1, PT, R0, R3, PT ;  /* 0x000000030000720c */ /* 0x000fc60003f26270 */
[----:B------:R-:W-:Y:S04]  /*13510*/  SHFL.IDX PT, R0, R4, 0x1, 0x181f ;  /* 0x00381f0004007f89 */ /* 0x000fe800000e0000 */
[----:B0-----:R-:W0:Y:S06]  /*13520*/  SHFL.IDX PT, R6, R5, 0x1, 0x181f ;  /* 0x00381f0005067f89 */ /* 0x001e2c00000e0000 */
[----:B0-----:R-:W-:-:S04]  /*13530*/  @!P1 LEA R6, P2, R21, R6, 0x1 ;  /* 0x0000000615069211 */ /* 0x001fc800078408ff */
[----:B------:R-:W-:-:S05]  /*13540*/  @!P1 IADD3.X R0, RZ, R0, RZ, P2, !PT ;  /* 0x00000000ff009210 */ /* 0x000fca00017fe4ff */
[----:B------:R-:W-:Y:S02]  /*13550*/  @!P1 IMAD.MOV.U32 R7, RZ, RZ, R0 ;  /* 0x000000ffff079224 */ /* 0x000fe400078e0000 */
[----:B------:R-:W-:-:S03]  /*13560*/  VIADD R0, R17, 0xa0 ;  /* 0x000000a011007836 */ /* 0x000fc60000000000 */
[----:B------:R0:W-:Y:S02]  /*13570*/  @!P1 LDGSTS.E.BYPASS.LTC128B.128 [R20+0xcc00], desc[UR42][R6.64], !P0 ;  /* 0x0cc0000006149fae */ /* 0x0001e4000c101d6a */
[----:B------:R-:W-:Y:S02]  /*13580*/  ISETP.GE.AND P1, PT, R0, R3, PT ;  /* 0x000000030000720c */ /* 0x000fe40003f26270 */
[----:B------:R-:W-:Y:S04]  /*13590*/  SHFL.IDX PT, R0, R4, 0x2, 0x181f ;  /* 0x00581f0004007f89 */ /* 0x000fe800000e0000 */
[----:B------:R-:W-:Y:S04]  /*135a0*/  SHFL.IDX PT, R4, R4, 0x3, 0x181f ;  /* 0x00781f0004047f89 */ /* 0x000fe800000e0000 */
[----:B0-----:R-:W0:Y:S03]  /*135b0*/  SHFL.IDX PT, R6, R5, 0x2, 0x181f ;  /* 0x00581f0005067f89 */ /* 0x001e2600000e0000 */
[----:B0-----:R-:W-:-:S05]  /*135c0*/  @!P1 LEA R6, P2, R21, R6, 0x1 ;  /* 0x0000000615069211 */ /* 0x001fca00078408ff */
[----:B------:R-:W-:-:S04]  /*135d0*/  @!P1 IMAD.X R0, RZ, RZ, R0, P2 ;  /* 0x000000ffff009224 */ /* 0x000fc800010e0600 */
[----:B------:R-:W-:-:S05]  /*135e0*/  @!P1 IMAD.MOV.U32 R7, RZ, RZ, R0 ;  /* 0x000000ffff079224 */ /* 0x000fca00078e0000 */
[----:B------:R0:W-:Y:S02]  /*135f0*/  @!P1 LDGSTS.E.BYPASS.LTC128B.128 [R20+0xd400], desc[UR42][R6.64], !P0 ;  /* 0x0d40000006149fae */ /* 0x0001e4000c101d6a */
.L_x_13548:
[----:B------:R-:W-:-:S05]  /*13600*/  VIADD R17, R17, 0xb0 ;  /* 0x000000b011117836 */ /* 0x000fca0000000000 */
[----:B------:R-:W-:-:S13]  /*13610*/  ISETP.GE.AND P1, PT, R17, R3, PT ;  /* 0x000000031100720c */ /* 0x000fda0003f26270 */
[----:B------:R-:W-:-:S04]  /*13620*/  @!P1 LEA R2, P2, R21, R2, 0x1 ;  /* 0x0000000215029211 */ /* 0x000fc800078408ff */
[----:B------:R-:W-:-:S05]  /*13630*/  @!P1 IADD3.X R3, RZ, R4, RZ, P2, !PT ;  /* 0x00000004ff039210 */ /* 0x000fca00017fe4ff */
[----:B------:R-:W-:Y:S01]  /*13640*/  @!PT LDS RZ, [RZ] ;  /* 0x00000000fffff984 */ /* 0x000fe20000000800 */
[----:B------:R-:W-:Y:S01]  /*13650*/  @!PT LDS RZ, [RZ] ;  /* 0x00000000fffff984 */ /* 0x000fe20000000800 */
[----:B------:R-:W-:Y:S01]  /*13660*/  @!PT LDS RZ, [RZ] ;  /* 0x00000000fffff984 */ /* 0x000fe20000000800 */
[----:B------:R1:W-:Y:S01]  /*13670*/  @!P1 LDGSTS.E.BYPASS.LTC128B.128 [R20+0xdc00], desc[UR42][R2.64], !P0 ;  /* 0x0dc0000002149fae */ /* 0x0003e2000c101d6a */
[----:B------:R-:W-:Y:S01]  /*13680*/  PLOP3.LUT P0, PT, PT, PT, PT, 0x80, 0x0 ;  /* 0x000000000000781c */ /* 0x000fe20003f0f070 */
[----:B------:R-:W-:-:S12]  /*13690*/  NOP ;  /* 0x0000000000007918 */ /* 0x000fd80000000000 */
.L_x_13387:
        /* <DEDUP_REMOVED lines=18> */
.L_x_13549:
[----:B------:R-:W-:Y:S05]  /*137c0*/  BSYNC B0 ;  /* 0x0000000000007941 */ /* 0x000fea0003800000 */
.L_x_13388:
[----:B------:R-:W2:Y:S01]  /*137d0*/  LDL R2, [R1+0x18] ;  /* 0x0000180001027983 */ /* 0x000ea20000100800 */
[----:B------:R-:W-:Y:S01]  /*137e0*/  BSSY B0, `(.L_x_13390) ;  /* 0x0000110000007945 */ /* 0x000fe20003800000 */
[----:B--2---:R-:W-:-:S13]  /*137f0*/  ISETP.GE.AND P0, PT, R2, 0x81, PT ;  /* 0x000000810200780c */ /* 0x004fda0003f06270 */
[----:B------:R-:W-:Y:S05]  /*13800*/  @!P0 BRA `(.L_x_13391) ;  /* 0x0000001000348947 */ /* 0x000fea0003800000 */
[----:B------:R-:W2:Y:S01]  /*13810*/  S2R R2, SR_TID.X ;  /* 0x0000000000027919 */ /* 0x000ea20000002100 */
[----:B------:R-:W-:Y:S01]  /*13820*/  ULDC UR4, c[0x0][0x2f4] ;  /* 0x0000bd0000047ab9 */ /* 0x000fe20000000800 */
[----:B--2---:R-:W-:Y:S02]  /*13830*/  IMAD.SHL.U32 R3, R2, 0x8, RZ ;  /* 0x0000000802037824 */ /* 0x004fe400078e00ff */
[----:B------:R-:W2:Y:S03]  /*13840*/  LDL.LU R2, [R1+0x3c] ;  /* 0x00003c0001027983 */ /* 0x000ea60000300800 */
[----:B------:R-:W-:Y:S01]  /*13850*/  LOP3.LUT R3, R3, 0x38, RZ, 0xc0, !PT ;  /* 0x0000003803037812 */ /* 0x000fe200078ec0ff */
[----:B------:R3:W-:Y:S01]  /*13860*/  STL [R1+0x8], R26 ;  /* 0x0000081a01007387 */ /* 0x0007e20000100800 */
[----:B------:R-:W-:Y:S02]  /*13870*/  IMAD.MOV.U32 R17, RZ, RZ, R28 ;  /* 0x000000ffff117224 */ /* 0x000fe400078e001c */
[----:B------:R-:W-:Y:S01]  /*13880*/  ISETP.GE.AND P1, PT, R3, UR4, PT ;  /* 0x0000000403007c0c */ /* 0x000fe2000bf26270 */
[----:B0-----:R-:W-:Y:S01]  /*13890*/  IMAD.MOV.U32 R6, RZ, RZ, R25 ;  /* 0x000000ffff067224 */ /* 0x001fe200078e0019 */
[----:B--23--:R-:W-:-:S11]  /*138a0*/  LEA.HI.SX32 R7, R2, 0xfffffffe, 0x19 ;  /* 0xfffffffe02077811 */ /* 0x00cfd600078fcaff */
.L_x_13404:
[----:B------:R-:W2:Y:S01]  /*138b0*/  LDL R10, [R1+0x1c] ;  /* 0x00001c00010a7983 */ /* 0x000ea20000100800 */
[----:B-1----:R-:W0:Y:S03]  /*138c0*/  LDC R0, c[0x0][0x430] ;  /* 0x00010c00ff007b82 */ /* 0x002e260000000800 */
        /* <DEDUP_REMOVED lines=16> */
[----:B-1----:R-:W-:-:S05]  /*139d0*/  @P0 SHF.R.U32.HI R2, RZ, R3, R5 ;  /* 0x00000003ff020219 */ /* 0x002fca0000011605 */
        /* <DEDUP_REMOVED lines=22> */
.L_x_13392:
[----:B------:R-:W-:Y:S01]  /*13b40*/  IMAD R5, R25, 0x8, R22 ;  /* 0x0000000819057824 */ /* 0x000fe200078e0216 */
[----:B------:R-:W-:Y:S01]  /*13b50*/  SHF.L.U32 R2, R28, 0x1f, RZ ;  /* 0x0000001f1c027819 */ /* 0x000fe200000006ff */
[----:B------:R-:W-:Y:S03]  /*13b60*/  BSSY B1, `(.L_x_13393) ;  /* 0x0000003000017945 */ /* 0x000fe60003800000 */
[----:B------:R-:W0:Y:S02]  /*13b70*/  SYNCS.PHASECHK.TRANS64.TRYWAIT P0, [R5+URZ+0x16840], R2 ;  /* 0x01684002050075a7 */ /* 0x000e24000800017f */
[----:B0-----:R-:W-:Y:S05]  /*13b80*/  @!P0 BRA `(.L_x_13394) ;  /* 0x0000005000f48947 */ /* 0x001fea0003800000 */
.L_x_13550:
[----:B------:R-:W-:Y:S05]  /*13b90*/  BSYNC B1 ;  /* 0x0000000000017941 */ /* 0x000fea0003800000 */
.L_x_13393:
[----:B------:R-:W2:Y:S04]  /*13ba0*/  LDL R3, [R1] ;  /* 0x0000000001037983 */ /* 0x000ea80000100800 */
[----:B------:R-:W3:Y:S01]  /*13bb0*/  LDL R9, [R1+0x10] ;  /* 0x0000100001097983 */ /* 0x000ee20000100800 */
[----:B------:R-:W-:Y:S01]  /*13bc0*/  SHF.R.S32.HI R20, RZ, 0x1f, R0 ;  /* 0x0000001fff147819 */ /* 0x000fe20000011400 */
[----:B------:R-:W-:Y:S01]  /*13bd0*/  ULDC.64 UR4, c[0x0][0x300] ;  /* 0x0000c00000047ab9 */ /* 0x000fe20000000a00 */
[----:B------:R-:W1:Y:S03]  /*13be0*/  S2R R8, SR_TID.X ;  /* 0x0000000000087919 */ /* 0x000e660000002100 */
[----:B------:R-:W-:-:S04]  /*13bf0*/  IMAD R7, R20, UR4, RZ ;  /* 0x0000000414077c24 */ /* 0x000fc8000f8e02ff */
[----:B------:R-:W-:Y:S01]  /*13c00*/  IMAD R7, R0, UR5, R7 ;  /* 0x0000000500077c24 */ /* 0x000fe2000f8e0207 */
[----:B-1----:R-:W-:-:S05]  /*13c10*/  LOP3.LUT R8, R8, 0x7f, RZ, 0xc0, !PT ;  /* 0x0000007f08087812 */ /* 0x002fca00078ec0ff */
[----:B------:R-:W-:Y:S01]  /*13c20*/  IMAD.SHL.U32 R11, R8, 0x8, RZ ;  /* 0x00000008080b7824 */ /* 0x000fe200078e00ff */
        /* <DEDUP_REMOVED lines=10> */
[----:B------:R-:W0:Y:S01]  /*13cd0*/  S2R R9, SR_TID.X ;  /* 0x0000000000097919 */ /* 0x000e220000002100 */
[----:B------:R-:W-:-:S04]  /*13ce0*/  IMAD.WIDE.U32 R2, R18, UR4, R2 ;  /* 0x0000000412027c25 */ /* 0x000fc8000f8e0002 */
[----:B------:R-:W-:Y:S01]  /*13cf0*/  IMAD R7, R18, UR5, R7 ;  /* 0x0000000512077c24 */ /* 0x000fe2000f8e0207 */
[----:B------:R-:W-:-:S03]  /*13d00*/  ULDC.64 UR4, c[0x0][0x2e8] ;  /* 0x0000ba0000047ab9 */ /* 0x000fc60000000a00 */
[----:B------:R-:W-:Y:S01]  /*13d10*/  IMAD.IADD R7, R7, 0x1, R3 ;  /* 0x0000000107077824 */ /* 0x000fe200078e0203 */
[----:B0-----:R-:W-:-:S04]  /*13d20*/  SHF.L.U32 R8, R9, 0x3, RZ ;  /* 0x0000000309087819 */ /* 0x001fc800000006ff */
[----:B------:R-:W-:-:S04]  /*13d30*/  LOP3.LUT R8, R8, 0x1f8, RZ, 0xc0, !PT ;  /* 0x000001f808087812 */ /* 0x000fc800078ec0ff */
        /* <DEDUP_REMOVED lines=8> */
[----:B------:R-:W-:Y:S01]  /*13dc0*/  LEA R8, R8, R22, 0x1 ;  /* 0x0000001608087211 */ /* 0x000fe200078e08ff */
[----:B------:R-:W1:Y:S01]  /*13dd0*/  SHFL.IDX PT, R2, R9, RZ, 0x181f ;  /* 0x00181fff09027589 */ /* 0x000e6200000e0000 */
[----:B0-----:R-:W-:-:S03]  /*13de0*/  IMAD.SHL.U32 R11, R3, 0x8, RZ ;  /* 0x00000008030b7824 */ /* 0x001fc600078e00ff */
[----:B------:R-:W0:Y:S02]  /*13df0*/  SHFL.IDX PT, R3, R10, RZ, 0x181f ;  /* 0x00181fff0a037589 */ /* 0x000e2400000e0000 */
        /* <DEDUP_REMOVED lines=38> */
.L_x_13568:
        /* <DEDUP_REMOVED lines=8> */
.L_x_13396:
        /* <DEDUP_REMOVED lines=11> */
.L_x_13397:
[----:B------:R1:W-:Y:S01]  /*14190*/  SYNCS.ARRIVE.TRANS64.A1T0 RZ, [R5+URZ+0x16830], RZ ;  /* 0x016830ff05ff79a7 */ /* 0x0003e2000810003f */
[----:B------:R-:W-:Y:S05]  /*141a0*/  @!P3 BRA `(.L_x_13398) ;  /* 0x000000000004b947 */ /* 0x000fea0003800000 */
[----:B------:R-:W-:Y:S01]  /*141b0*/  BPT.TRAP 0x1 ;  /* 0x000000040000795c */ /* 0x000fe20000300000 */
.L_x_13398:
[----:B------:R-:W-:Y:S01]  /*141c0*/  SHF.L.U32 R2, R17, 0x1f, RZ ;  /* 0x0000001f11027819 */ /* 0x000fe200000006ff */
[----:B-1----:R-:W-:Y:S01]  /*141d0*/  IMAD R5, R6, 0x8, R22 ;  /* 0x0000000806057824 */ /* 0x002fe200078e0216 */
[----:B------:R-:W-:Y:S03]  /*141e0*/  BSSY B1, `(.L_x_13399) ;  /* 0x0000003000017945 */ /* 0x000fe60003800000 */
[----:B------:R-:W1:Y:S02]  /*141f0*/  SYNCS.PHASECHK.TRANS64.TRYWAIT P0, [R5+URZ+0x16860], R2 ;  /* 0x01686002050075a7 */ /* 0x000e64000800017f */
[----:B-1----:R-:W-:Y:S05]  /*14200*/  @!P0 BRA `(.L_x_13400) ;  /* 0x0000005400a48947 */ /* 0x002fea0003800000 */
.L_x_13569:
[----:B------:R-:W-:Y:S05]  /*14210*/  BSYNC B1 ;  /* 0x0000000000017941 */ /* 0x000fea0003800000 */
.L_x_13399:
[----:B------:R-:W2:Y:S04]  /*14220*/  LDL R11, [R1+0x18] ;  /* 0x00001800010b7983 */ /* 0x000ea80000100800 */
[----:B------:R-:W2:Y:S01]  /*14230*/  LDL.LU R8, [R1+0x8] ;  /* 0x0000080001087983 */ /* 0x000ea20000300800 */
[----:B------:R-:W0:Y:S01]  /*14240*/  S2R R12, SR_TID.X ;  /* 0x00000000000c7919 */ /* 0x000e220000002100 */
[----:B------:R-:W-:Y:S01]  /*14250*/  UMOV UR4, 0xffffffff ;  /* 0xffffffff00047882 */ /* 0x000fe20000000000 */
[C---:B0-----:R-:W-:Y:S01]  /*14260*/  IMAD.SHL.U32 R9, R12.reuse, 0x8, RZ ;  /* 0x000000080c097824 */ /* 0x041fe200078e00ff */
[----:B------:R-:W-:-:S04]  /*14270*/  LOP3.LUT R3, R12, 0x7f, RZ, 0xc0, !PT ;  /* 0x0000007f0c037812 */ /* 0x000fc800078ec0ff */
[----:B------:R-:W-:Y:S01]  /*14280*/  LOP3.LUT R9, R9, 0x1f8, RZ, 0xc0, !PT ;  /* 0x000001f809097812 */ /* 0x000fe200078ec0ff */
[----:B------:R-:W-:-:S03]  /*14290*/  IMAD.SHL.U32 R10, R3, 0x8, RZ ;  /* 0x00000008030a7824 */ /* 0x000fc600078e00ff */
[----:B------:R-:W-:Y:S02]  /*142a0*/  LOP3.LUT R9, R9, 0x38, R12, 0x78, !PT ;  /* 0x0000003809097812 */ /* 0x000fe400078e780c */
[----:B------:R-:W-:Y:S02]  /*142b0*/  SHF.R.U32.HI R3, RZ, 0x3, R3 ;  /* 0x00000003ff037819 */ /* 0x000fe40000011603 */
[----:B------:R-:W-:-:S04]  /*142c0*/  LOP3.LUT R9, R9, 0x200, R10, 0xf8, !PT ;  /* 0x0000020009097812 */ /* 0x000fc800078ef80a */
[----:B------:R-:W-:Y:S01]  /*142d0*/  LEA R6, R6, R9, 0xd ;  /* 0x0000000906067211 */ /* 0x000fe200078e68ff */
[----:B--2---:R-:W-:-:S04]  /*142e0*/  IMAD R8, R8, -0x80, R11 ;  /* 0xffffff8008087824 */ /* 0x004fc800078e020b */
[----:B------:R-:W-:Y:S01]  /*142f0*/  IMAD.IADD R8, R8, 0x1, -R3 ;  /* 0x0000000108087824 */ /* 0x000fe200078e0a03 */
[----:B------:R-:W-:Y:S06]  /*14300*/  BRA.DIV UR4, `(.L_x_13401) ;  /* 0x0000005604787947 */ /* 0x000fec000b800000 */
[----:B-1----:R-:W0:Y:S01]  /*14310*/  SHFL.IDX PT, R2, R23, RZ, 0x181f ;  /* 0x00181fff17027589 */ /* 0x002e2200000e0000 */
[----:B------:R-:W-:Y:S01]  /*14320*/  ISETP.LT.OR P0, PT, R8, 0x1, P1 ;  /* 0x000000010800780c */ /* 0x000fe20000f01670 */
[----:B------:R-:W-:Y:S02]  /*14330*/  IMAD R6, R6, 0x2, R22 ;  /* 0x0000000206067824 */ /* 0x000fe400078e0216 */
[----:B------:R-:W1:Y:S01]  /*14340*/  SHFL.IDX PT, R3, R24, RZ, 0x181f ;  /* 0x00181fff18037589 */ /* 0x000e6200000e0000 */
[----:B0-----:R-:W-:-:S05]  /*14350*/  IADD3 R2, P2, R2, R7, RZ ;  /* 0x0000000702027210 */ /* 0x001fca0007f5e0ff */
[----:B-1----:R-:W-:-:S05]  /*14360*/  IMAD.X R3, RZ, RZ, R3, P2 ;  /* 0x000000ffff037224 */ /* 0x002fca00010e0603 */
        /* <DEDUP_REMOVED lines=40> */
.L_x_13587:
[----:B------:R-:W2:Y:S01]  /*145f0*/  LDL R9, [R1+0x10] ;  /* 0x0000100001097983 */ /* 0x000ea20000100800 */
        /* <DEDUP_REMOVED lines=27> */
.L_x_13402:
        /* <DEDUP_REMOVED lines=12> */
.L_x_13403:
[----:B------:R2:W-:Y:S01]  /*14870*/  STL [R1+0x8], R26 ;  /* 0x0000081a01007387 */ /* 0x0005e20000100800 */
[C---:B------:R-:W-:Y:S01]  /*14880*/  ISETP.GT.AND P0, PT, R26.reuse, RZ, PT ;  /* 0x000000ff1a00720c */ /* 0x040fe20003f04270 */
[----:B------:R2:W-:Y:S01]  /*14890*/  SYNCS.ARRIVE.TRANS64.A1T0 RZ, [R5+URZ+0x16850], RZ ;  /* 0x016850ff05ff79a7 */ /* 0x0005e2000810003f */
[----:B------:R-:W-:Y:S01]  /*148a0*/  VIADD R7, R26, 0xffffffff ;  /* 0xffffffff1a077836 */ /* 0x000fe20000000000 */
[----:B------:R-:W-:Y:S01]  /*148b0*/  MOV R6, R25 ;  /* 0x0000001900067202 */ /* 0x000fe20000000f00 */
[----:B------:R-:W-:-:S09]  /*148c0*/  IMAD.MOV.U32 R17, RZ, RZ, R28 ;  /* 0x000000ffff117224 */ /* 0x000fd200078e001c */
[----:B--2---:R-:W-:Y:S05]  /*148d0*/  @P0 BRA `(.L_x_13404) ;  /* 0xffffffec00f40947 */ /* 0x004fea000383ffff */
.L_x_13391:
[----:B------:R-:W-:Y:S05]  /*148e0*/  BSYNC B0 ;  /* 0x0000000000007941 */ /* 0x000fea0003800000 */
.L_x_13390:
[----:B-1----:R-:W1:Y:S01]  /*148f0*/  S2R R0, SR_TID.X ;  /* 0x0000000000007919 */ /* 0x002e620000002100 */
        /* <DEDUP_REMOVED lines=16> */
.L_x_13406:
[----:B------:R-:W-:Y:S05]  /*14a00*/  BSYNC B0 ;  /* 0x0000000000007941 */ /* 0x000fea0003800000 */
.L_x_13405:
[----:B------:R-:W-:-:S05]  /*14a10*/  IMAD.U32 R0, RZ, RZ, UR38 ;  /* 0x00000026ff007e24 */ /* 0x000fca000f8e00ff */
[----:B------:R-:W-:-:S13]  /*14a20*/  ISETP.NE.AND P0, PT, R0, 0x3, PT ;  /* 0x000000030000780c */ /* 0x000fda0003f05270 */
[----:B------:R-:W-:Y:S05]  /*14a30*/  @!P0 BRA `(.L_x_13407) ;  /* 0x0000000000048947 */ /* 0x000fea0003800000 */
[----:B------:R-:W-:Y:S01]  /*14a40*/  BPT.TRAP 0x1 ;  /* 0x000000040000795c */ /* 0x000fe20000300000 */
.L_x_13407:
[----:B------:R-:W0:Y:S01]  /*14a50*/  LDL.LU R2, [R1+0x18] ;  /* 0x0000180001027983 */ /* 0x000e220000300800 */
[----:B------:R-:W-:Y:S01]  /*14a60*/  IMAD R0, R25, 0x8, R22 ;  /* 0x0000000819007824 */ /* 0x000fe200078e0216 */
[----:B------:R-:W-:Y:S01]  /*14a70*/  SHF.L.U32 R3, R28, 0x1f, RZ ;  /* 0x0000001f1c037819 */ /* 0x000fe200000006ff */
[----:B------:R-:W-:Y:S03]  /*14a80*/  BSSY B0, `(.L_x_13408) ;  /* 0x0000004000007945 */ /* 0x000fe60003800000 */
[----:B------:R-:W1:Y:S01]  /*14a90*/  SYNCS.PHASECHK.TRANS64.TRYWAIT P0, [R0+URZ+0x16860], R3 ;  /* 0x01686003000075a7 */ /* 0x000e62000800017f */
[----:B0-----:R-:W-:Y:S01]  /*14aa0*/  IMAD R6, R26, -0x80, R2 ;  /* 0xffffff801a067824 */ /* 0x001fe200078e0202 */
[----:B-1----:R-:W-:Y:S06]  /*14ab0*/  @!P0 BRA `(.L_x_13409) ;  /* 0x0000005400d48947 */ /* 0x002fec0003800000 */
.L_x_13588:
[----:B------:R-:W-:Y:S05]  /*14ac0*/  BSYNC B0 ;  /* 0x0000000000007941 */ /* 0x000fea0003800000 */
.L_x_13408:
        /* <DEDUP_REMOVED lines=10> */
[----:B------:R-:W-:-:S04]  /*14b70*/  LOP3.LUT R2, R2, 0x200, R4, 0xf8, !PT ;  /* 0x0000020002027812 */ /* 0x000fc800078ef804 */
[----:B------:R-:W-:Y:S01]  /*14b80*/  LEA R4, R25, R2, 0xd ;  /* 0x0000000219047211 */ /* 0x000fe200078e68ff */
[----:B------:R-:W-:Y:S06]  /*14b90*/  BRA.DIV UR4, `(.L_x_13410) ;  /* 0x0000005604b07947 */ /* 0x000fec000b800000 */
[----:B------:R-:W1:Y:S01]  /*14ba0*/  S2R R2, SR_TID.X ;  /* 0x0000000000027919 */ /* 0x000e620000002100 */
[----:B------:R-:W-:Y:S01]  /*14bb0*/  ULDC UR4, c[0x0][0x2f4] ;  /* 0x0000bd0000047ab9 */ /* 0x000fe20000000800 */
[----:B------:R-:W-:Y:S01]  /*14bc0*/  IMAD R4, R4, 0x2, R22 ;  /* 0x0000000204047824 */ /* 0x000fe200078e0216 */
[----:B------:R-:W2:Y:S04]  /*14bd0*/  SHFL.IDX PT, R14, R23, RZ, 0x181f ;  /* 0x00181fff170e7589 */ /* 0x000ea800000e0000 */
[----:B0-----:R-:W0:Y:S01]  /*14be0*/  SHFL.IDX PT, R3, R24, RZ, 0x181f ;  /* 0x00181fff18037589 */ /* 0x001e2200000e0000 */
[----:B-1----:R-:W-:-:S05]  /*14bf0*/  IMAD.SHL.U32 R2, R2, 0x8, RZ ;  /* 0x0000000802027824 */ /* 0x002fca00078e00ff */
[----:B------:R-:W-:-:S04]  /*14c00*/  LOP3.LUT R2, R2, 0x38, RZ, 0xc0, !PT ;  /* 0x0000003802027812 */ /* 0x000fc800078ec0ff */
[C---:B------:R-:W-:Y:S01]  /*14c10*/  ISETP.GE.AND P0, PT, R2.reuse, UR4, PT ;  /* 0x0000000402007c0c */ /* 0x040fe2000bf06270 */
[----:B------:R-:W-:-:S03]  /*14c20*/  IMAD.SHL.U32 R5, R2, 0x2, RZ ;  /* 0x0000000202057824 */ /* 0x000fc600078e00ff */
[----:B------:R-:W-:Y:S02]  /*14c30*/  ISETP.LT.OR P1, PT, R6, 0x1, P0 ;  /* 0x000000010600780c */ /* 0x000fe40000721670 */
[----:B--2---:R-:W-:Y:S02]  /*14c40*/  IADD3 R2, P2, R14, R5, RZ ;  /* 0x000000050e027210 */ /* 0x004fe40007f5e0ff */
[----:B------:R-:W1:Y:S03]  /*14c50*/  SHFL.IDX PT, R14, R23, 0x1, 0x181f ;  /* 0x00381f00170e7f89 */ /* 0x000e6600000e0000 */
[----:B0-----:R-:W-:-:S06]  /*14c60*/  IMAD.X R3, RZ, RZ, R3, P2 ;  /* 0x000000ffff037224 */ /* 0x001fcc00010e0603 */
[----:B------:R0:W-:Y:S01]  /*14c70*/  LDGSTS.E.BYPASS.LTC128B.128 [R4+0x400], desc[UR42][R2.64], !P1 ;  /* 0x0040000002047fae */ /* 0x0001e2000c901d6a */
[----:B------:R-:W-:-:S03]  /*14c80*/  ISETP.LT.OR P1, PT, R6, 0x11, P0 ;  /* 0x000000110600780c */ /* 0x000fc60000721670 */
[----:B0-----:R-:W0:Y:S01]  /*14c90*/  SHFL.IDX PT, R3, R24, 0x1, 0x181f ;  /* 0x00381f0018037f89 */ /* 0x001e2200000e0000 */
[----:B-1----:R-:W-:-:S03]  /*14ca0*/  IADD3 R2, P2, R14, R5, RZ ;  /* 0x000000050e027210 */ /* 0x002fc60007f5e0ff */
[----:B------:R-:W1:Y:S02]  /*14cb0*/  SHFL.IDX PT, R14, R23, 0x2, 0x181f ;  /* 0x00581f00170e7f89 */ /* 0x000e6400000e0000 */
[----:B0-----:R-:W-:-:S05]  /*14cc0*/  IMAD.X R3, RZ, RZ, R3, P2 ;  /* 0x000000ffff037224 */ /* 0x001fca00010e0603 */
[----:B------:R0:W-:Y:S01]  /*14cd0*/  LDGSTS.E.BYPASS.LTC128B.128 [R4+0xc00], desc[UR42][R2.64], !P1 ;  /* 0x00c0000002047fae */ /* 0x0001e2000c901d6a */
[----:B------:R-:W-:-:S03]  /*14ce0*/  ISETP.LT.OR P1, PT, R6, 0x21, P0 ;  /* 0x000000210600780c */ /* 0x000fc60000721670 */
[----:B0-----:R-:W0:Y:S01]  /*14cf0*/  SHFL.IDX PT, R3, R24, 0x2, 0x181f ;  /* 0x00581f0018037f89 */ /* 0x001e2200000e0000 */
[----:B-1----:R-:W-:-:S03]  /*14d00*/  IADD3 R2, P2, R14, R5, RZ ;  /* 0x000000050e027210 */ /* 0x002fc60007f5e0ff */
[----:B------:R-:W1:Y:S01]  /*14d10*/  SHFL.IDX PT, R14, R23, 0x3, 0x181f ;  /* 0x00781f00170e7f89 */ /* 0x000e6200000e0000 */
[----:B0-----:R-:W-:-:S05]  /*14d20*/  IADD3.X R3, RZ, R3, RZ, P2, !PT ;  /* 0x00000003ff037210 */ /* 0x001fca00017fe4ff */
        /* <DEDUP_REMOVED lines=22> */
[----:B------:R-:W1:Y:S04]  /*14e90*/  SHFL.IDX PT, R24, R24, 0x7, 0x181f ;  /* 0x00f81f0018187f89 */ /* 0x000e6800000e0000 */
[----:B------:R2:W3:Y:S01]  /*14ea0*/  SHFL.IDX PT, R14, R23, 0x7, 0x181f ;  /* 0x00f81f00170e7f89 */ /* 0x0004e200000e0000 */
[----:B0-----:R-:W-:-:S05]  /*14eb0*/  IMAD.X R3, RZ, RZ, R3, P2 ;  /* 0x000000ffff037224 */ /* 0x001fca00010e0603 */
[----:B-1----:R2:W-:Y:S02]  /*14ec0*/  LDGSTS.E.BYPASS.LTC128B.128 [R4+0x3400], desc[UR42][R2.64], !P1 ;  /* 0x0340000002047fae */ /* 0x0025e4000c901d6a */
.L_x_13606:
[----:B------:R-:W-:Y:S02]  /*14ed0*/  ISETP.LT.OR P0, PT, R6, 0x71, P0 ;  /* 0x000000710600780c */ /* 0x000fe40000701670 */
[----:B--23--:R-:W-:-:S05]  /*14ee0*/  IADD3 R2, P1, R14, R5, RZ ;  /* 0x000000050e027210 */ /* 0x00cfca0007f3e0ff */
[----:B------:R-:W-:-:S06]  /*14ef0*/  IMAD.X R3, RZ, RZ, R24, P1 ;  /* 0x000000ffff037224 */ /* 0x000fcc00008e0618 */
[----:B------:R-:W-:Y:S01]  /*14f00*/  @!PT LDS RZ, [RZ] ;  /* 0x00000000fffff984 */ /* 0x000fe20000000800 */
[----:B------:R-:W-:Y:S01]  /*14f10*/  @!PT LDS RZ, [RZ] ;  /* 0x00000000fffff984 */ /* 0x000fe20000000800 */
[----:B------:R-:W-:Y:S01]  /*14f20*/  @!PT LDS RZ, [RZ] ;  /* 0x00000000fffff984 */ /* 0x000fe20000000800 */
[----:B------:R0:W-:Y:S01]  /*14f30*/  LDGSTS.E.BYPASS.LTC128B.128 [R4+0x3c00], desc[UR42][R2.64], !P0 ;  /* 0x03c0000002047fae */ /* 0x0001e2000c101d6a */
[----:B------:R-:W-:Y:S01]  /*14f40*/  PLOP3.LUT P0, PT, PT, PT, PT, 0x80, 0x0 ;  /* 0x000000000000781c */ /* 0x000fe20003f0f070 */
[----:B------:R-:W-:-:S12]  /*14f50*/  NOP ;  /* 0x0000000000007918 */ /* 0x000fd80000000000 */
.L_x_13411:
        /* <DEDUP_REMOVED lines=11> */
.L_x_13412:
[----:B------:R0:W-:Y:S01]  /*15010*/  SYNCS.ARRIVE.TRANS64.A1T0 RZ, [R0+URZ+0x16850], RZ ;  /* 0x016850ff00ff79a7 */ /* 0x0001e2000810003f */
[----:B------:R-:W-:-:S05]  /*15020*/  VIADD R25, R25, 0x1 ;  /* 0x0000000119197836 */ /* 0x000fca0000000000 */
[----:B------:R-:W-:-:S04]  /*15030*/  ISETP.NE.AND P0, PT, R25, 0x2, PT ;  /* 0x000000021900780c */ /* 0x000fc80003f05270 */
[----:B------:R-:W-:Y:S02]  /*15040*/  SEL R3, RZ, 0x1, P0 ;  /* 0x00000001ff037807 */ /* 0x000fe40000000000 */
[----:B------:R-:W-:Y:S02]  /*15050*/  SEL R25, R25, RZ, P0 ;  /* 0x000000ff19197207 */ /* 0x000fe40000000000 */
[----:B0-----:R-:W-:-:S07]  /*15060*/  LOP3.LUT R28, R28, R3, RZ, 0x3c, !PT ;  /* 0x000000031c1c7212 */ /* 0x001fce00078e3cff */
.L_x_13371:
[----:B------:R-:W-:Y:S05]  /*15070*/  BSYNC B7 ;  /* 0x0000000000077941 */ /* 0x000fea0003800000 */
.L_x_13369:
        /* <DEDUP_REMOVED lines=12> */
.L_x_13413:
        /* <DEDUP_REMOVED lines=36> */
.L_x_13616:
[----:B------:R-:W-:Y:S02]  /*15380*/  ULDC UR4, c[0x0][0xc38] ;  /* 0x00030e0000047ab9 */ /* 0x000fe40000000800 */
[----:B------:R-:W-:-:S04]  /*15390*/  IMAD.U32 R16, RZ, RZ, UR4 ;  /* 0x00000004ff107e24 */ /* 0x000fc8000f8e00ff */
[----:B-1----:R-:W-:-:S05]  /*153a0*/  IMAD R5, R14, R16, RZ ;  /* 0x000000100e057224 */ /* 0x002fca00078e02ff */
[----:B------:R-:W-:-:S04]  /*153b0*/  IADD3 R4, R4, R5, RZ ;  /* 0x0000000504047210 */ /* 0x000fc80007ffe0ff */
[----:B------:R-:W-:-:S13]  /*153c0*/  ISETP.GT.AND P6, PT, R4, R0, PT ;  /* 0x000000000400720c */ /* 0x000fda0003fc4270 */
[----:B------:R-:W-:Y:S05]  /*153d0*/  @P6 BRA `(.L_x_13416) ;  /* 0x00000000009c6947 */ /* 0x000fea0003800000 */
.L_x_13421:
        /* <DEDUP_REMOVED lines=14> */
.L_x_13419:
[----:B------:R-:W-:Y:S05]  /*154c0*/  BSYNC B0 ;  /* 0x0000000000007941 */ /* 0x000fea0003800000 */
.L_x_13418:
        /* <DEDUP_REMOVED lines=18> */
.L_x_13624:
[----:B------:R-:W-:Y:S02]  /*155f0*/  ULDC UR4, c[0x0][0xc38] ;  /* 0x00030e0000047ab9 */ /* 0x000fe40000000800 */
[----:B------:R-:W-:-:S04]  /*15600*/  IMAD.U32 R16, RZ, RZ, UR4 ;  /* 0x00000004ff107e24 */ /* 0x000fc8000f8e00ff */
[----:B-1----:R-:W-:-:S04]  /*15610*/  IMAD R5, R14, R16, RZ ;  /* 0x000000100e057224 */ /* 0x002fc800078e02ff */
[----:B------:R-:W-:-:S05]  /*15620*/  IMAD.IADD R4, R5, 0x1, R4 ;  /* 0x0000000105047824 */ /* 0x000fca00078e0204 */
[----:B------:R-:W-:-:S13]  /*15630*/  ISETP.GT.AND P6, PT, R4, R0, PT ;  /* 0x000000000400720c */ /* 0x000fda0003fc4270 */
[----:B------:R-:W-:Y:S05]  /*15640*/  @!P6 BRA `(.L_x_13421) ;  /* 0xfffffffc0064e947 */ /* 0x000fea000383ffff */
.L_x_13416:
        /* <DEDUP_REMOVED lines=8> */
.L_x_13628:
[----:B------:R-:W-:Y:S02]  /*156d0*/  ISETP.NE.AND P0, PT, R6, RZ, PT ;  /* 0x000000ff0600720c */ /* 0x000fe40003f05270 */
[----:B------:R-:W-:-:S11]  /*156e0*/  MOV R14, RZ ;  /* 0x000000ff000e7202 */ /* 0x000fd60000000f00 */
[----:B------:R-:W-:Y:S05]  /*156f0*/  @!P0 BRA `(.L_x_13423) ;  /* 0x0000000000108947 */ /* 0x000fea0003800000 */
[----:B------:R-:W-:Y:S01]  /*15700*/  UMOV UR4, 0xffffffff ;  /* 0xffffffff00047882 */ /* 0x000fe20000000000 */
[----:B------:R-:W-:Y:S02]  /*15710*/  VIADD R12, R4, 0xffffffff ;  /* 0xffffffff040c7836 */ /* 0x000fe40000000000 */
[----:B------:R-:W-:Y:S05]  /*15720*/  BRA.DIV UR4, `(.L_x_13424) ;  /* 0x0000005e04347947 */ /* 0x000fea000b800000 */
[----:B------:R3:W4:Y:S02]  /*15730*/  SHFL.IDX PT, R14, R3, R12, 0x1f ;  /* 0x00001f0c030e7589 */ /* 0x00072400000e0000 */
.L_x_13423:
[----:B--2---:R-:W-:Y:S01]  /*15740*/  IABS R6, R17 ;  /* 0x0000001100067213 */ /* 0x004fe20000000000 */
[----:B----4-:R-:W-:Y:S01]  /*15750*/  IMAD R16, R14, R16, R5 ;  /* 0x000000100e107224 */ /* 0x010fe200078e0205 */
[----:B------:R-:W-:Y:S02]  /*15760*/  IADD3 R19, R4, R19, RZ ;  /* 0x0000001304137210 */ /* 0x000fe40007ffe0ff */
[----:B------:R-:W2:Y:S01]  /*15770*/  I2F.RP R7, R6 ;  /* 0x0000000600077306 */ /* 0x000ea20000209400 */
[----:B------:R-:W-:-:S07]  /*15780*/  IMAD.IADD R0, R0, 0x1, -R16 ;  /* 0x0000000100007824 */ /* 0x000fce00078e0a10 */
[----:B--2---:R-:W1:Y:S02]  /*15790*/  MUFU.RCP R7, R7 ;  /* 0x0000000700077308 */ /* 0x004e640000001000 */
[----:B-1----:R-:W-:-:S06]  /*157a0*/  VIADD R2, R7, 0xffffffe ;  /* 0x0ffffffe07027836 */ /* 0x002fcc0000000000 */
[----:B0--3--:R0:W1:Y:S02]  /*157b0*/  F2I.FTZ.U32.TRUNC.NTZ R3, R2 ;  /* 0x0000000200037305 */ /* 0x009064000021f000 */
[----:B0-----:R-:W-:Y:S02]  /*157c0*/  IMAD.MOV.U32 R2, RZ, RZ, RZ ;  /* 0x000000ffff027224 */ /* 0x001fe400078e00ff */
[----:B-1----:R-:W-:-:S04]  /*157d0*/  IMAD.MOV R5, RZ, RZ, -R3 ;  /* 0x000000ffff057224 */ /* 0x002fc800078e0a03 */
[----:B------:R-:W-:-:S04]  /*157e0*/  IMAD R5, R5, R6, RZ ;  /* 0x0000000605057224 */ /* 0x000fc800078e02ff */
[----:B------:R-:W-:Y:S01]  /*157f0*/  IMAD.HI.U32 R3, R3, R5, R2 ;  /* 0x0000000503037227 */ /* 0x000fe200078e0002 */
[----:B------:R-:W-:Y:S02]  /*15800*/  IABS R5, R17 ;  /* 0x0000001100057213 */ /* 0x000fe40000000000 */
        /* <DEDUP_REMOVED lines=18> */
.L_x_13417:
[----:B------:R-:W-:Y:S01]  /*15930*/  UMOV UR4, URZ ;  /* 0x0000003f00047c82 */ /* 0x000fe20008000000 */
[----:B------:R-:W-:Y:S01]  /*15940*/  UMOV UR5, URZ ;  /* 0x0000003f00057c82 */ /* 0x000fe20008000000 */
[----:B------:R-:W-:Y:S01]  /*15950*/  ULDC UR6, c[0x0][0xc3c] ;  /* 0x00030f0000067ab9 */ /* 0x000fe20000000800 */
[----:B------:R-:W-:Y:S02]  /*15960*/  IMAD.MOV.U32 R16, RZ, RZ, R0 ;  /* 0x000000ffff107224 */ /* 0x000fe400078e0000 */
[----:B------:R-:W-:Y:S02]  /*15970*/  IMAD.U32 R17, RZ, RZ, UR4 ;  /* 0x00000004ff117e24 */ /* 0x000fe4000f8e00ff */
[----:B------:R-:W-:Y:S02]  /*15980*/  IMAD.U32 R18, RZ, RZ, UR5 ;  /* 0x00000005ff127e24 */ /* 0x000fe4000f8e00ff */
[----:B------:R-:W-:-:S07]  /*15990*/  IMAD.U32 R19, RZ, RZ, UR6 ;  /* 0x00000006ff137e24 */ /* 0x000fce000f8e00ff */
.L_x_13425:
        /* <DEDUP_REMOVED lines=10> */
.L_x_13414:
[----:B------:R-:W-:Y:S02]  /*15a40*/  ULDC UR4, c[0x0][0xc3c] ;  /* 0x00030f0000047ab9 */ /* 0x000fe40000000800 */
[----:B-1----:R-:W-:-:S13]  /*15a50*/  ISETP.GE.AND P0, PT, R19, UR4, PT ;  /* 0x0000000413007c0c */ /* 0x002fda000bf06270 */
[----:B------:R-:W-:Y:S05]  /*15a60*/  @!P0 BRA `(.L_x_13426) ;  /* 0xffffffa800048947 */ /* 0x000fea000383ffff */
[----:B------:R-:W-:Y:S05]  /*15a70*/  BSYNC B8 ;  /* 0x0000000000087941 */ /* 0x000fea0003800000 */
.L_x_13333:
[----:B--2---:R-:W2:Y:S01]  /*15a80*/  LDL.LU R0, [R1+0x40] ;  /* 0x0000400001007983 */ /* 0x004ea20000300800 */
[----:B------:R-:W-:Y:S01]  /*15a90*/  BSSY B0, `(.L_x_13427) ;  /* 0x000000b000007945 */ /* 0x000fe20003800000 */
[----:B------:R-:W1:Y:S01]  /*15aa0*/  S2R R5, SR_CgaCtaId ;  /* 0x0000000000057919 */ /* 0x000e620000008800 */
[----:B--2---:R-:W-:-:S04]  /*15ab0*/  IADD3 R0, R0, 0x1, RZ ;  /* 0x0000000100007810 */ /* 0x004fc80007ffe0ff */
[----:B0-----:R-:W-:-:S04]  /*15ac0*/  LEA.HI R2, R0, R0, RZ, 0x1 ;  /* 0x0000000000027211 */ /* 0x001fc800078f08ff */
[----:B------:R-:W-:Y:S02]  /*15ad0*/  LOP3.LUT R3, R2, 0xfffffffe, RZ, 0xc0, !PT ;  /* 0xfffffffe02037812 */ /* 0x000fe400078ec0ff */
[----:B------:R-:W-:-:S03]  /*15ae0*/  MOV R2, 0x400 ;  /* 0x0000040000027802 */ /* 0x000fc60000000f00 */
[----:B------:R-:W-:Y:S01]  /*15af0*/  IMAD.IADD R0, R0, 0x1, -R3 ;  /* 0x0000000100007824 */ /* 0x000fe200078e0a03 */
[----:B-1----:R-:W-:-:S04]  /*15b00*/  LEA R4, R5, R2, 0x18 ;  /* 0x0000000205047211 */ /* 0x002fc800078ec0ff */
[----:B------:R-:W-:-:S04]  /*15b10*/  SHF.L.U32 R0, R0, 0x1f, RZ ;  /* 0x0000001f00007819 */ /* 0x000fc800000006ff */
[----:B------:R-:W0:Y:S02]  /*15b20*/  SYNCS.PHASECHK.TRANS64.TRYWAIT P0, [R4+URZ+0x16820], R0 ;  /* 0x01682000040075a7 */ /* 0x000e24000800017f */
[----:B0-----:R-:W-:Y:S05]  /*15b30*/  @!P0 BRA `(.L_x_13428) ;  /* 0x0000005800548947 */ /* 0x001fea0003800000 */
.L_x_13631:
[----:B------:R-:W-:Y:S05]  /*15b40*/  BSYNC B0 ;  /* 0x0000000000007941 */ /* 0x000fea0003800000 */
.L_x_13427:
[----:B------:R-:W-:-:S03]  /*15b50*/  UMOV UR4, 0xffffffff ;  /* 0xffffffff00047882 */ /* 0x000fc60000000000 */
[----:B------:R-:W-:Y:S05]  /*15b60*/  BRA.DIV UR4, `(.L_x_13429) ;  /* 0x0000005a045c7947 */ /* 0x000fea000b800000 */
[----:B0-----:R-:W0:Y:S02]  /*15b70*/  S2R R0, SR_TID.X ;  /* 0x0000000000007919 */ /* 0x001e240000002100 */
[----:B0-----:R-:W-:-:S04]  /*15b80*/  SHF.R.U32.HI R0, RZ, 0x5, R0 ;  /* 0x00000005ff007819 */ /* 0x001fc80000011600 */
[----:B------:R-:W-:-:S05]  /*15b90*/  LOP3.LUT R0, R0, 0x3, RZ, 0xc0, !PT ;  /* 0x0000000300007812 */ /* 0x000fca00078ec0ff */
[----:B------:R0:W1:Y:S02]  /*15ba0*/  SHFL.IDX PT, R14, R0, RZ, 0x1f ;  /* 0x00001fff000e7589 */ /* 0x00006400000e0000 */
.L_x_13634:
[----:B-1----:R-:W-:-:S13]  /*15bb0*/  ISETP.NE.AND P0, PT, R14, RZ, PT ;  /* 0x000000ff0e00720c */ /* 0x002fda0003f05270 */
[----:B------:R-:W-:Y:S05]  /*15bc0*/  @P0 BRA `(.L_x_13194) ;  /* 0x0000000000880947 */ /* 0x000fea0003800000 */
[----:B------:R-:W-:-:S03]  /*15bd0*/  UMOV UR4, 0xffffffff ;  /* 0xffffffff00047882 */ /* 0x000fc60000000000 */
[----:B------:R-:W-:Y:S05]  /*15be0*/  BRA.DIV UR4, `(.L_x_13430) ;  /* 0x0000005a04707947 */ /* 0x000fea000b800000 */
[----:B------:R-:W-:-:S13]  /*15bf0*/  ELECT P6, URZ, PT ;  /* 0x00000000003f782f */ /* 0x000fda00038c0000 */
.L_x_13637:
[----:B------:R-:W-:Y:S05]  /*15c00*/  @!P6 BRA `(.L_x_13194) ;  /* 0x000000000078e947 */ /* 0x000fea0003800000 */
[----:B------:R-:W-:-:S06]  /*15c10*/  ULOP3.LUT UR4, UR36, 0x2, URZ, 0xfc, !UPT ;  /* 0x0000000224047892 */ /* 0x000fcc000f8efc3f */
[----:B0-----:R-:W-:-:S05]  /*15c20*/  IMAD.U32 R0, RZ, RZ, UR4 ;  /* 0x00000004ff007e24 */ /* 0x001fca000f8e00ff */
[----:B------:R-:W-:-:S13]  /*15c30*/  ISETP.NE.AND P0, PT, R0, 0x3, PT ;  /* 0x000000030000780c */ /* 0x000fda0003f05270 */
[----:B------:R-:W-:Y:S05]  /*15c40*/  @!P0 BRA `(.L_x_13431) ;  /* 0x0000000000048947 */ /* 0x000fea0003800000 */
[----:B------:R-:W-:Y:S01]  /*15c50*/  BPT.TRAP 0x1 ;  /* 0x000000040000795c */ /* 0x000fe20000300000 */
.L_x_13431:
[C---:B------:R-:W-:Y:S01]  /*15c60*/  IMAD R5, R25.reuse, 0x8, R4 ;  /* 0x0000000819057824 */ /* 0x040fe200078e0204 */
[----:B------:R-:W-:Y:S01]  /*15c70*/  SHF.L.U32 R0, R28, 0x1f, RZ ;  /* 0x0000001f1c007819 */ /* 0x000fe200000006ff */
[----:B------:R-:W-:-:S03]  /*15c80*/  VIADD R25, R25, 0x1 ;  /* 0x0000000119197836 */ /* 0x000fc60000000000 */
[----:B------:R-:W0:Y:S02]  /*15c90*/  SYNCS.PHASECHK.TRANS64.TRYWAIT P1, [R5+URZ+0x16840], R0 ;  /* 0x01684000050075a7 */ /* 0x000e24000802017f */
[----:B------:R-:W-:-:S04]  /*15ca0*/  ISETP.NE.AND P2, PT, R25, 0x2, PT ;  /* 0x000000021900780c */ /* 0x000fc80003f45270 */
[----:B------:R-:W-:Y:S01]  /*15cb0*/  SEL R3, RZ, 0x1, P2 ;  /* 0x00000001ff037807 */ /* 0x000fe20001000000 */
[----:B0-----:R-:W-:Y:S08]  /*15cc0*/  @!P1 BRA `(.L_x_13432) ;  /* 0x0000005800589947 */ /* 0x001ff00003800000 */
.L_x_13638:
[----:B------:R-:W-:Y:S02]  /*15cd0*/  SEL R25, R25, RZ, P2 ;  /* 0x000000ff19197207 */ /* 0x000fe40001000000 */
[----:B------:R-:W-:Y:S01]  /*15ce0*/  LOP3.LUT R2, R28, R3, RZ, 0x3c, !PT ;  /* 0x000000031c027212 */ /* 0x000fe200078e3cff */
[----:B------:R-:W-:Y:S06]  /*15cf0*/  @!P0 BRA `(.L_x_13433) ;  /* 0x0000000000048947 */ /* 0x000fec0003800000 */
[----:B------:R-:W-:Y:S01]  /*15d00*/  BPT.TRAP 0x1 ;  /* 0x000000040000795c */ /* 0x000fe20000300000 */
.L_x_13433:
[----:B------:R-:W-:Y:S01]  /*15d10*/  IMAD R25, R25, 0x8, R4 ;  /* 0x0000000819197824 */ /* 0x000fe200078e0204 */
[----:B------:R-:W-:-:S04]  /*15d20*/  SHF.L.U32 R2, R2, 0x1f, RZ ;  /* 0x0000001f02027819 */ /* 0x000fc800000006ff */
[----:B------:R-:W1:Y:S02]  /*15d30*/  SYNCS.PHASECHK.TRANS64.TRYWAIT P1, [R25+URZ+0x16840], R2 ;  /* 0x01684002190075a7 */ /* 0x000e64000802017f */
[----:B-1----:R-:W-:Y:S05]  /*15d40*/  @!P1 BRA `(.L_x_13434) ;  /* 0x00000058004c9947 */ /* 0x002fea0003800000 */
.L_x_13639:
[----:B------:R-:W-:Y:S05]  /*15d50*/  @!P0 BRA `(.L_x_13435) ;  /* 0x0000000000048947 */ /* 0x000fea0003800000 */
[----:B------:R-:W-:Y:S01]  /*15d60*/  BPT.TRAP 0x1 ;  /* 0x000000040000795c */ /* 0x000fe20000300000 */
.L_x_13435:
[----:B------:R-:W2:Y:S02]  /*15d70*/  SYNCS.PHASECHK.TRANS64.TRYWAIT P1, [R5+URZ+0x16860], R0 ;  /* 0x01686000050075a7 */ /* 0x000ea4000802017f */
[----:B--2---:R-:W-:Y:S05]  /*15d80*/  @!P1 BRA `(.L_x_13436) ;  /* 0x0000005800509947 */ /* 0x004fea0003800000 */
.L_x_13640:
[----:B------:R-:W-:Y:S05]  /*15d90*/  @!P0 BRA `(.L_x_13437) ;  /* 0x0000000000048947 */ /* 0x000fea0003800000 */
[----:B------:R-:W-:Y:S01]  /*15da0*/  BPT.TRAP 0x1 ;  /* 0x000000040000795c */ /* 0x000fe20000300000 */
.L_x_13437:
[----:B---3--:R3:W4:Y:S02]  /*15db0*/  SYNCS.PHASECHK.TRANS64.TRYWAIT P0, [R25+URZ+0x16860], R2 ;  /* 0x01686002190075a7 */ /* 0x008724000800017f */
[----:B----4-:R-:W-:Y:S05]  /*15dc0*/  @!P0 NANOSLEEP.SYNCS 0x989680 ;  /* 0x009896800000895d */ /* 0x010fea0003900000 */
[----:B------:R-:W4:Y:S02]  /*15dd0*/  @!P0 SYNCS.PHASECHK.TRANS64 P0, [R25+URZ+0x16860], R2 ;  /* 0x01686002190085a7 */ /* 0x000f24000800007f */
[----:B----4-:R-:W-:Y:S05]  /*15de0*/  @!P0 BRA `(.L_x_13437) ;  /* 0xfffffffc00f08947 */ /* 0x010fea000383ffff */
.L_x_13194:
[----:B------:R-:W-:Y:S05]  /*15df0*/  BSYNC B9 ;  /* 0x0000000000097941 */ /* 0x000fea0003800000 */
.L_x_13191:
[----:B------:R-:W-:Y:S05]  /*15e00*/  EXIT ;  /* 0x000000000000794d */ /* 0x000fea0003800000 */
.L_x_13212:
[----:B0-----:R0:W1:Y:S02]  /*15e10*/  SYNCS.PHASECHK.TRANS64.TRYWAIT P6, [R71+URZ+0x16890], R79 ;  /* 0x0168904f470075a7 */ /* 0x00106400080c017f */
[----:B-1----:R-:W-:Y:S05]  /*15e20*/  @!P6 NANOSLEEP.SYNCS 0x989680 ;  /* 0x009896800000e95d */ /* 0x002fea0003900000 */
[----:B------:R-:W1:Y:S02]  /*15e30*/  @!P6 SYNCS.PHASECHK.TRANS64 P6, [R71+URZ+0x16890], R79 ;  /* 0x0168904f4700e5a7 */ /* 0x000e6400080c007f */
[----:B-1----:R-:W-:Y:S05]  /*15e40*/  @!P6 BRA `(.L_x_13212) ;  /* 0xfffffffc00f0e947 */ /* 0x002fea000383ffff */
[----:B------:R-:W-:Y:S05]  /*15e50*/  BRA `(.L_x_13438) ;  /* 0xfffffecc00307947 */ /* 0x000fea000383ffff */
.L_x_13213:
        /* <DEDUP_REMOVED lines=8> */
.L_x_13440:
[----:B------:R-:W-:Y:S05]  /*15ee0*/  BSYNC B1 ;  /* 0x0000000000017941 */ /* 0x000fea0003800000 */
.L_x_13439:
        /* <DEDUP_REMOVED lines=8> */
.L_x_13441:
[----:B------:R-:W-:Y:S05]  /*15f70*/  BRA `(.L_x_13442) ;  /* 0xfffffec800fc7947 */ /* 0x000fea000383ffff */
.L_x_13222:
[----:B------:R-:W-:Y:S01]  /*15f80*/  BSSY B1, `(.L_x_13443) ;  /* 0x0000008000017945 */ /* 0x000fe20003800000 */
[----:B0---4-:R-:W-:Y:S01]  /*15f90*/  IMAD.MOV.U32 R13, RZ, RZ, R85 ;  /* 0x000000ffff0d7224 */ /* 0x011fe200078e0055 */
[----:B------:R-:W-:Y:S01]  /*15fa0*/  MOV R15, 0xffffffff ;  /* 0xffffffff000f7802 */ /* 0x000fe20000000f00 */
[----:B------:R-:W-:Y:S02]  /*15fb0*/  IMAD.MOV.U32 R12, RZ, RZ, 0x1 ;  /* 0x00000001ff0c7424 */ /* 0x000fe400078e00ff */
[----:B------:R-:W-:-:S07]  /*15fc0*/  IMAD.MOV.U32 R11, RZ, RZ, 0x1c1f ;  /* 0x00001c1fff0b7424 */ /* 0x000fce00078e00ff */
[----:B-123--:R-:W-:Y:S05]  /*15fd0*/  WARPSYNC.COLLECTIVE R15, `(.L_x_13444) ;  /* 0x000000000f087348 */ /* 0x00efea0003c00000 */
[----:B---3--:R0:W3:Y:S02]  /*15fe0*/  SHFL.IDX P6, R14, R13, R12, R11 ;  /* 0x0000000c0d0e7389 */ /* 0x0080e400000c000b */
[----:B0123--:R-:W-:Y:S01]  /*15ff0*/  ENDCOLLECTIVE ;  /* 0x000000000000791b */ /* 0x00ffe20003800000 */
.L_x_13444:
[----:B------:R-:W-:Y:S05]  /*16000*/  BSYNC B1 ;  /* 0x0000000000017941 */ /* 0x000fea0003800000 */
.L_x_13443:
        /* <DEDUP_REMOVED lines=8> */
.L_x_13445:
[----:B------:R-:W-:Y:S05]  /*16090*/  BRA `(.L_x_13446) ;  /* 0xfffffed000887947 */ /* 0x000fea000383ffff */
.L_x_13234:
[----:B--2---:R2:W3:Y:S02]  /*160a0*/  SYNCS.PHASECHK.TRANS64.TRYWAIT P4, [R71+URZ+0x16890], R79 ;  /* 0x0168904f470075a7 */ /* 0x0044e4000808017f */
[----:B---3--:R-:W-:Y:S05]  /*160b0*/  @!P4 NANOSLEEP.SYNCS 0x989680 ;  /* 0x009896800000c95d */ /* 0x008fea0003900000 */
[----:B------:R-:W3:Y:S02]  /*160c0*/  @!P4 SYNCS.PHASECHK.TRANS64 P4, [R71+URZ+0x16890], R79 ;  /* 0x0168904f4700c5a7 */ /* 0x000ee4000808007f */
[----:B---3--:R-:W-:Y:S05]  /*160d0*/  @!P4 BRA `(.L_x_13234) ;  /* 0xfffffffc00f0c947 */ /* 0x008fea000383ffff */
[----:B------:R-:W-:Y:S05]  /*160e0*/  BRA `(.L_x_13447) ;  /* 0xfffffedc00a87947 */ /* 0x000fea000383ffff */
.L_x_13235:
[----:B------:R-:W-:Y:S01]  /*160f0*/  BSSY B1, `(.L_x_13448) ;  /* 0x0000008000017945 */ /* 0x000fe20003800000 */
[----:B0-----:R-:W-:Y:S01]  /*16100*/  MOV R13, R85 ;  /* 0x00000055000d7202 */ /* 0x001fe20000000f00 */
[----:B------:R-:W-:Y:S02]  /*16110*/  IMAD.MOV.U32 R12, RZ, RZ, RZ ;  /* 0x000000ffff0c7224 */ /* 0x000fe400078e00ff */
[----:B------:R-:W-:Y:S02]  /*16120*/  IMAD.MOV.U32 R11, RZ, RZ, 0x1c1f ;  /* 0x00001c1fff0b7424 */ /* 0x000fe400078e00ff */
[----:B------:R-:W-:-:S07]  /*16130*/  IMAD.MOV.U32 R15, RZ, RZ, -0x1 ;  /* 0xffffffffff0f7424 */ /* 0x000fce00078e00ff */
[----:B--2---:R-:W-:Y:S05]  /*16140*/  WARPSYNC.COLLECTIVE R15, `(.L_x_13449) ;  /* 0x000000000f087348 */ /* 0x004fea0003c00000 */
[----:B------:R0:W1:Y:S02]  /*16150*/  SHFL.IDX P6, R14, R13, R12, R11 ;  /* 0x0000000c0d0e7389 */ /* 0x00006400000c000b */
[----:B012---:R-:W-:Y:S01]  /*16160*/  ENDCOLLECTIVE ;  /* 0x000000000000791b */ /* 0x007fe20003800000 */
.L_x_13449:
[----:B------:R-:W-:Y:S05]  /*16170*/  BSYNC B1 ;  /* 0x0000000000017941 */ /* 0x000fea0003800000 */
.L_x_13448:
        /* <DEDUP_REMOVED lines=8> */
.L_x_13450:
[----:B------:R-:W-:Y:S01]  /*16200*/  IMAD.MOV.U32 R82, RZ, RZ, R14 ;  /* 0x000000ffff527224 */ /* 0x000fe200078e000e */
[----:B------:R-:W-:Y:S06]  /*16210*/  BRA `(.L_x_13451) ;  /* 0xfffffedc00747947 */ /* 0x000fec000383ffff */
.L_x_13240:
[----:B------:R-:W-:Y:S01]  /*16220*/  BSSY B1, `(.L_x_13452) ;  /* 0x0000008000017945 */ /* 0x000fe20003800000 */
[----:B0-----:R-:W-:Y:S01]  /*16230*/  IMAD.MOV.U32 R13, RZ, RZ, R85 ;  /* 0x000000ffff0d7224 */ /* 0x001fe200078e0055 */
[----:B------:R-:W-:Y:S01]  /*16240*/  MOV R11, 0x1c1f ;  /* 0x00001c1f000b7802 */ /* 0x000fe20000000f00 */
[----:B------:R-:W-:Y:S02]  /*16250*/  IMAD.MOV.U32 R12, RZ, RZ, 0x1 ;  /* 0x00000001ff0c7424 */ /* 0x000fe400078e00ff */
[----:B------:R-:W-:-:S07]  /*16260*/  IMAD.MOV.U32 R15, RZ, RZ, -0x1 ;  /* 0xffffffffff0f7424 */ /* 0x000fce00078e00ff */
[----:B-1234-:R-:W-:Y:S05]  /*16270*/  WARPSYNC.COLLECTIVE R15, `(.L_x_13453) ;  /* 0x000000000f087348 */ /* 0x01efea0003c00000 */
[----:B------:R0:W0:Y:S02]  /*16280*/  SHFL.IDX P6, R14, R13, R12, R11 ;  /* 0x0000000c0d0e7389 */ /* 0x00002400000c000b */
[----:B01234-:R-:W-:Y:S01]  /*16290*/  ENDCOLLECTIVE ;  /* 0x000000000000791b */ /* 0x01ffe20003800000 */
.L_x_13453:
[----:B------:R-:W-:Y:S05]  /*162a0*/  BSYNC B1 ;  /* 0x0000000000017941 */ /* 0x000fea0003800000 */
.L_x_13452:
        /* <DEDUP_REMOVED lines=8> */
.L_x_13454:
[----:B------:R-:W-:Y:S01]  /*16330*/  IMAD.MOV.U32 R84, RZ, RZ, R14 ;  /* 0x000000ffff547224 */ /* 0x000fe200078e000e */
[----:B------:R-:W-:Y:S06]  /*16340*/  BRA `(.L_x_13455) ;  /* 0xfffffee400307947 */ /* 0x000fec000383ffff */
.L_x_13245:
[----:B0-----:R0:W1:Y:S02]  /*16350*/  SYNCS.PHASECHK.TRANS64.TRYWAIT P3, [R71+URZ+0x16890], R79 ;  /* 0x0168904f470075a7 */ /* 0x001064000806017f */
[----:B-1----:R-:W-:Y:S05]  /*16360*/  @!P3 NANOSLEEP.SYNCS 0x989680 ;  /* 0x009896800000b95d */ /* 0x002fea0003900000 */
[----:B------:R-:W1:Y:S02]  /*16370*/  @!P3 SYNCS.PHASECHK.TRANS64 P3, [R71+URZ+0x16890], R79 ;  /* 0x0168904f4700b5a7 */ /* 0x000e64000806007f */
[----:B-1----:R-:W-:Y:S05]  /*16380*/  @!P3 BRA `(.L_x_13245) ;  /* 0xfffffffc00f0b947 */ /* 0x002fea000383ffff */
[----:B------:R-:W-:Y:S05]  /*16390*/  BRA `(.L_x_13456) ;  /* 0xfffffeec00507947 */ /* 0x000fea000383ffff */
.L_x_13246:
        /* <DEDUP_REMOVED lines=8> */
.L_x_13458:
[----:B------:R-:W-:Y:S05]  /*16420*/  BSYNC B1 ;  /* 0x0000000000017941 */ /* 0x000fea0003800000 */
.L_x_13457:
        /* <DEDUP_REMOVED lines=8> */
.L_x_13459:
[----:B------:R-:W-:Y:S01]  /*164b0*/  IMAD.MOV.U32 R37, RZ, RZ, R14 ;  /* 0x000000ffff257224 */ /* 0x000fe200078e000e */
[----:B------:R-:W-:Y:S06]  /*164c0*/  BRA `(.L_x_13460) ;  /* 0xfffffeec00747947 */ /* 0x000fec000383ffff */
.L_x_13249:
[----:B------:R-:W-:Y:S01]  /*164d0*/  BSSY B1, `(.L_x_13461) ;  /* 0x0000008000017945 */ /* 0x000fe20003800000 */
[----:B----4-:R-:W-:Y:S01]  /*164e0*/  MOV R13, R38 ;  /* 0x00000026000d7202 */ /* 0x010fe20000000f00 */
[----:B------:R-:W-:Y:S02]  /*164f0*/  IMAD.MOV.U32 R12, RZ, RZ, 0x1 ;  /* 0x00000001ff0c7424 */ /* 0x000fe400078e00ff */
[----:B------:R-:W-:Y:S02]  /*16500*/  IMAD.MOV.U32 R11, RZ, RZ, 0x1c1f ;  /* 0x00001c1fff0b7424 */ /* 0x000fe400078e00ff */
[----:B------:R-:W-:-:S07]  /*16510*/  IMAD.MOV.U32 R15, RZ, RZ, -0x1 ;  /* 0xffffffffff0f7424 */ /* 0x000fce00078e00ff */
[----:B0123--:R-:W-:Y:S05]  /*16520*/  WARPSYNC.COLLECTIVE R15, `(.L_x_13462) ;  /* 0x000000000f087348 */ /* 0x00ffea0003c00000 */
[----:B------:R4:W0:Y:S02]  /*16530*/  SHFL.IDX P6, R14, R13, R12, R11 ;  /* 0x0000000c0d0e7389 */ /* 0x00082400000c000b */
[----:B01234-:R-:W-:Y:S01]  /*16540*/  ENDCOLLECTIVE ;  /* 0x000000000000791b */ /* 0x01ffe20003800000 */
.L_x_13462:
[----:B------:R-:W-:Y:S05]  /*16550*/  BSYNC B1 ;  /* 0x0000000000017941 */ /* 0x000fea0003800000 */
.L_x_13461:
        /* <DEDUP_REMOVED lines=8> */
.L_x_13463:
[----:B------:R-:W-:Y:S01]  /*165e0*/  IMAD.MOV.U32 R37, RZ, RZ, R14 ;  /* 0x000000ffff257224 */ /* 0x000fe200078e000e */
[----:B------:R-:W-:Y:S06]  /*165f0*/  BRA `(.L_x_13464) ;  /* 0xfffffeec00707947 */ /* 0x000fec000383ffff */
.L_x_13253:
[----:B0-----:R0:W4:Y:S02]  /*16600*/  SYNCS.PHASECHK.TRANS64.TRYWAIT P4, [R71+URZ+0x168b0], R79 ;  /* 0x0168b04f470075a7 */ /* 0x001124000808017f */
[----:B----4-:R-:W-:Y:S05]  /*16610*/  @!P4 NANOSLEEP.SYNCS 0x989680 ;  /* 0x009896800000c95d */ /* 0x010fea0003900000 */
[----:B------:R-:W4:Y:S02]  /*16620*/  @!P4 SYNCS.PHASECHK.TRANS64 P4, [R71+URZ+0x168b0], R79 ;  /* 0x0168b04f4700c5a7 */ /* 0x000f24000808007f */
[----:B----4-:R-:W-:Y:S05]  /*16630*/  @!P4 BRA `(.L_x_13253) ;  /* 0xfffffffc00f0c947 */ /* 0x010fea000383ffff */
[----:B------:R-:W-:Y:S05]  /*16640*/  BRA `(.L_x_13465) ;  /* 0xfffffeec00e87947 */ /* 0x000fea000383ffff */
.L_x_13261:
[----:B------:R-:W0:Y:S01]  /*16650*/  S2R R4, SR_TID.X ;  /* 0x0000000000047919 */ /* 0x000e220000002100 */
[----:B------:R-:W-:Y:S01]  /*16660*/  BSSY B0, `(.L_x_13466) ;  /* 0x000000c000007945 */ /* 0x000fe20003800000 */
[----:B------:R-:W-:Y:S01]  /*16670*/  MOV R12, RZ ;  /* 0x000000ff000c7202 */ /* 0x000fe20000000f00 */
        /* <DEDUP_REMOVED lines=10> */
.L_x_13467:
[----:B------:R-:W-:Y:S05]  /*16720*/  BSYNC B0 ;  /* 0x0000000000007941 */ /* 0x000fea0003800000 */
.L_x_13466:
[----:B------:R1:W-:Y:S01]  /*16730*/  STL [R1+0x18], R14 ;  /* 0x0000180e01007387 */ /* 0x0003e20000100800 */
[----:B------:R-:W-:Y:S05]  /*16740*/  BRA `(.L_x_13468) ;  /* 0xfffffef400687947 */ /* 0x000fea000383ffff */
.L_x_13273:
[----:B------:R-:W-:Y:S01]  /*16750*/  BSSY B1, `(.L_x_13469) ;  /* 0x0000008000017945 */ /* 0x000fe20003800000 */
[----:B------:R-:W-:Y:S01]  /*16760*/  IMAD.MOV.U32 R13, RZ, RZ, R26 ;  /* 0x000000ffff0d7224 */ /* 0x000fe200078e001a */
[----:B------:R-:W-:Y:S01]  /*16770*/  MOV R15, 0xffffffff ;  /* 0xffffffff000f7802 */ /* 0x000fe20000000f00 */
[----:B------:R-:W-:Y:S02]  /*16780*/  IMAD.MOV.U32 R12, RZ, RZ, RZ ;  /* 0x000000ffff0c7224 */ /* 0x000fe400078e00ff */
[----:B------:R-:W-:-:S07]  /*16790*/  IMAD.MOV.U32 R11, RZ, RZ, 0x1c1f ;  /* 0x00001c1fff0b7424 */ /* 0x000fce00078e00ff */
[----:B-1----:R-:W-:Y:S05]  /*167a0*/  WARPSYNC.COLLECTIVE R15, `(.L_x_13470) ;  /* 0x000000000f087348 */ /* 0x002fea0003c00000 */
[----:B-1----:R0:W1:Y:S02]  /*167b0*/  SHFL.IDX P6, R14, R13, R12, R11 ;  /* 0x0000000c0d0e7389 */ /* 0x00206400000c000b */
[----:B01----:R-:W-:Y:S01]  /*167c0*/  ENDCOLLECTIVE ;  /* 0x000000000000791b */ /* 0x003fe20003800000 */
.L_x_13470:
[----:B------:R-:W-:Y:S05]  /*167d0*/  BSYNC B1 ;  /* 0x0000000000017941 */ /* 0x000fea0003800000 */
.L_x_13469:
        /* <DEDUP_REMOVED lines=8> */
.L_x_13471:
[----:B------:R-:W-:Y:S01]  /*16860*/  IMAD.MOV.U32 R13, RZ, RZ, R28 ;  /* 0x000000ffff0d7224 */ /* 0x000fe200078e001c */
[----:B------:R-:W-:-:S07]  /*16870*/  MOV R0, R14 ;  /* 0x0000000e00007202 */ /* 0x000fce0000000f00 */
[----:B------:R-:W-:Y:S05]  /*16880*/  WARPSYNC.COLLECTIVE R15, `(.L_x_13472) ;  /* 0x000000000f087348 */ /* 0x000fea0003c00000 */
[----:B------:R0:W1:Y:S02]  /*16890*/  SHFL.IDX P6, R14, R13, R12, R11 ;  /* 0x0000000c0d0e7389 */ /* 0x00006400000c000b */
[----:B01----:R-:W-:Y:S01]  /*168a0*/  ENDCOLLECTIVE ;  /* 0x000000000000791b */ /* 0x003fe20003800000 */
.L_x_13472:
[----:B------:R-:W-:Y:S02]  /*168b0*/  IMAD.MOV.U32 R13, RZ, RZ, R27 ;  /* 0x000000ffff0d7224 */ /* 0x000fe400078e001b */
[----:B------:R-:W-:-:S07]  /*168c0*/  IMAD.MOV.U32 R5, RZ, RZ, R14 ;  /* 0x000000ffff057224 */ /* 0x000fce00078e000e */
[----:B------:R-:W-:Y:S05]  /*168d0*/  WARPSYNC.COLLECTIVE R15, `(.L_x_13473) ;  /* 0x000000000f087348 */ /* 0x000fea0003c00000 */
[----:B------:R0:W1:Y:S02]  /*168e0*/  SHFL.IDX P6, R14, R13, R12, R11 ;  /* 0x0000000c0d0e7389 */ /* 0x00006400000c000b */
[----:B01----:R-:W-:Y:S01]  /*168f0*/  ENDCOLLECTIVE ;  /* 0x000000000000791b */ /* 0x003fe20003800000 */
.L_x_13473:
[----:B------:R-:W-:Y:S05]  /*16900*/  BRA `(.L_x_13474) ;  /* 0xfffffef800787947 */ /* 0x000fea000383ffff */
.L_x_13277:
[----:B0-----:R0:W1:Y:S02]  /*16910*/  SYNCS.PHASECHK.TRANS64.TRYWAIT P0, [R18+URZ+0x16800], R5 ;  /* 0x01680005120075a7 */ /* 0x001064000800017f */
[----:B-1----:R-:W-:Y:S05]  /*16920*/  @!P0 NANOSLEEP.SYNCS 0x989680 ;  /* 0x009896800000895d */ /* 0x002fea0003900000 */
[----:B------:R-:W1:Y:S02]  /*16930*/  @!P0 SYNCS.PHASECHK.TRANS64 P0, [R18+URZ+0x16800], R5 ;  /* 0x01680005120085a7 */ /* 0x000e64000800007f */
[----:B-1----:R-:W-:Y:S05]  /*16940*/  @!P0 BRA `(.L_x_13277) ;  /* 0xfffffffc00f08947 */ /* 0x002fea000383ffff */
[----:B------:R-:W-:Y:S05]  /*16950*/  BRA `(.L_x_13475) ;  /* 0xfffffefc00a47947 */ /* 0x000fea000383ffff */
.L_x_13285:
[----:B------:R-:W-:Y:S01]  /*16960*/  BSSY B1, `(.L_x_13476) ;  /* 0x0000008000017945 */ /* 0x000fe20003800000 */
[----:B------:R-:W-:Y:S01]  /*16970*/  IMAD.MOV.U32 R13, RZ, RZ, R26 ;  /* 0x000000ffff0d7224 */ /* 0x000fe200078e001a */
[----:B------:R-:W-:Y:S01]  /*16980*/  MOV R11, 0x1c1f ;  /* 0x00001c1f000b7802 */ /* 0x000fe20000000f00 */
[----:B------:R-:W-:Y:S02]  /*16990*/  IMAD.MOV.U32 R12, RZ, RZ, RZ ;  /* 0x000000ffff0c7224 */ /* 0x000fe400078e00ff */
[----:B------:R-:W-:-:S07]  /*169a0*/  IMAD.MOV.U32 R15, RZ, RZ, -0x1 ;  /* 0xffffffffff0f7424 */ /* 0x000fce00078e00ff */
[----:B-1----:R-:W-:Y:S05]  /*169b0*/  WARPSYNC.COLLECTIVE R15, `(.L_x_13477) ;  /* 0x000000000f087348 */ /* 0x002fea0003c00000 */
[----:B-1----:R0:W1:Y:S02]  /*169c0*/  SHFL.IDX P6, R14, R13, R12, R11 ;  /* 0x0000000c0d0e7389 */ /* 0x00206400000c000b */
[----:B01----:R-:W-:Y:S01]  /*169d0*/  ENDCOLLECTIVE ;  /* 0x000000000000791b */ /* 0x003fe20003800000 */
.L_x_13477:
[----:B------:R-:W-:Y:S05]  /*169e0*/  BSYNC B1 ;  /* 0x0000000000017941 */ /* 0x000fea0003800000 */
.L_x_13476:
        /* <DEDUP_REMOVED lines=8> */
.L_x_13478:
[----:B------:R-:W-:Y:S02]  /*16a70*/  IMAD.MOV.U32 R13, RZ, RZ, R28 ;  /* 0x000000ffff0d7224 */ /* 0x000fe400078e001c */
[----:B------:R-:W-:-:S07]  /*16a80*/  IMAD.MOV.U32 R3, RZ, RZ, R14 ;  /* 0x000000ffff037224 */ /* 0x000fce00078e000e */
[----:B------:R-:W-:Y:S05]  /*16a90*/  WARPSYNC.COLLECTIVE R15, `(.L_x_13479) ;  /* 0x000000000f087348 */ /* 0x000fea0003c00000 */
[----:B------:R0:W1:Y:S02]  /*16aa0*/  SHFL.IDX P6, R14, R13, R12, R11 ;  /* 0x0000000c0d0e7389 */ /* 0x00006400000c000b */
[----:B01----:R-:W-:Y:S01]  /*16ab0*/  ENDCOLLECTIVE ;  /* 0x000000000000791b */ /* 0x003fe20003800000 */
.L_x_13479:
[----:B------:R-:W-:Y:S02]  /*16ac0*/  IMAD.MOV.U32 R13, RZ, RZ, R27 ;  /* 0x000000ffff0d7224 */ /* 0x000fe400078e001b */
[----:B------:R-:W-:-:S07]  /*16ad0*/  IMAD.MOV.U32 R20, RZ, RZ, R14 ;  /* 0x000000ffff147224 */ /* 0x000fce00078e000e */
[----:B------:R-:W-:Y:S05]  /*16ae0*/  WARPSYNC.COLLECTIVE R15, `(.L_x_13480) ;  /* 0x000000000f087348 */ /* 0x000fea0003c00000 */
[----:B------:R0:W1:Y:S02]  /*16af0*/  SHFL.IDX P6, R14, R13, R12, R11 ;  /* 0x0000000c0d0e7389 */ /* 0x00006400000c000b */
[----:B01----:R-:W-:Y:S01]  /*16b00*/  ENDCOLLECTIVE ;  /* 0x000000000000791b */ /* 0x003fe20003800000 */
.L_x_13480:
[----:B------:R-:W-:Y:S05]  /*16b10*/  BRA `(.L_x_13481) ;  /* 0xffffff0800147947 */ /* 0x000fea000383ffff */
.L_x_13289:
[----:B0-----:R0:W1:Y:S02]  /*16b20*/  SYNCS.PHASECHK.TRANS64.TRYWAIT P1, [R18+URZ+0x16800], R27 ;  /* 0x0168001b120075a7 */ /* 0x001064000802017f */
[----:B-1----:R-:W-:Y:S05]  /*16b30*/  @!P1 NANOSLEEP.SYNCS 0x989680 ;  /* 0x009896800000995d */ /* 0x002fea0003900000 */
[----:B------:R-:W1:Y:S02]  /*16b40*/  @!P1 SYNCS.PHASECHK.TRANS64 P1, [R18+URZ+0x16800], R27 ;  /* 0x0168001b120095a7 */ /* 0x000e64000802007f */
[----:B-1----:R-:W-:Y:S05]  /*16b50*/  @!P1 BRA `(.L_x_13289) ;  /* 0xfffffffc00f09947 */ /* 0x002fea000383ffff */
[----:B------:R-:W-:Y:S05]  /*16b60*/  BRA `(.L_x_13482) ;  /* 0xffffff0800f47947 */ /* 0x000fea000383ffff */
.L_x_13295:
[----:B-1----:R1:W3:Y:S02]  /*16b70*/  SYNCS.PHASECHK.TRANS64.TRYWAIT P1, [R0+URZ+0x16830], R5 ;  /* 0x01683005000075a7 */ /* 0x0022e4000802017f */
[----:B---3--:R-:W-:Y:S05]  /*16b80*/  @!P1 NANOSLEEP.SYNCS 0x989680 ;  /* 0x009896800000995d */ /* 0x008fea0003900000 */
[----:B------:R-:W3:Y:S02]  /*16b90*/  @!P1 SYNCS.PHASECHK.TRANS64 P1, [R0+URZ+0x16830], R5 ;  /* 0x01683005000095a7 */ /* 0x000ee4000802007f */
[----:B---3--:R-:W-:Y:S05]  /*16ba0*/  @!P1 BRA `(.L_x_13295) ;  /* 0xfffffffc00f09947 */ /* 0x008fea000383ffff */
[----:B------:R-:W-:Y:S05]  /*16bb0*/  BRA `(.L_x_13294) ;  /* 0xffffff1800447947 */ /* 0x000fea000383ffff */
.L_x_13302:
[----:B-1----:R1:W2:Y:S02]  /*16bc0*/  SYNCS.PHASECHK.TRANS64.TRYWAIT P2, [R5+URZ+0x16830], R6 ;  /* 0x01683006050075a7 */ /* 0x0022a4000804017f */
[----:B--2---:R-:W-:Y:S05]  /*16bd0*/  @!P2 NANOSLEEP.SYNCS 0x989680 ;  /* 0x009896800000a95d */ /* 0x004fea0003900000 */
[----:B------:R-:W2:Y:S02]  /*16be0*/  @!P2 SYNCS.PHASECHK.TRANS64 P2, [R5+URZ+0x16830], R6 ;  /* 0x016830060500a5a7 */ /* 0x000ea4000804007f */
[----:B--2---:R-:W-:Y:S05]  /*16bf0*/  @!P2 BRA `(.L_x_13302) ;  /* 0xfffffffc00f0a947 */ /* 0x004fea000383ffff */
[----:B------:R-:W-:Y:S05]  /*16c00*/  BRA `(.L_x_13301) ;  /* 0xffffff4000787947 */ /* 0x000fea000383ffff */
.L_x_13306:
[----:B-1----:R1:W2:Y:S02]  /*16c10*/  SYNCS.PHASECHK.TRANS64.TRYWAIT P1, [R5+URZ+0x16850], R4 ;  /* 0x01685004050075a7 */ /* 0x0022a4000802017f */
[----:B--2---:R-:W-:Y:S05]  /*16c20*/  @!P1 NANOSLEEP.SYNCS 0x989680 ;  /* 0x009896800000995d */ /* 0x004fea0003900000 */
[----:B------:R-:W2:Y:S02]  /*16c30*/  @!P1 SYNCS.PHASECHK.TRANS64 P1, [R5+URZ+0x16850], R4 ;  /* 0x01685004050095a7 */ /* 0x000ea4000802007f */
[----:B--2---:R-:W-:Y:S05]  /*16c40*/  @!P1 BRA `(.L_x_13306) ;  /* 0xfffffffc00f09947 */ /* 0x004fea000383ffff */
[----:B------:R-:W-:Y:S05]  /*16c50*/  BRA `(.L_x_13303) ;  /* 0xffffff4400487947 */ /* 0x000fea000383ffff */
.L_x_13313:
[----:B-1----:R1:W2:Y:S02]  /*16c60*/  SYNCS.PHASECHK.TRANS64.TRYWAIT P1, [R11+URZ+0x16850], R4 ;  /* 0x016850040b0075a7 */ /* 0x0022a4000802017f */
[----:B--2---:R-:W-:Y:S05]  /*16c70*/  @!P1 NANOSLEEP.SYNCS 0x989680 ;  /* 0x009896800000995d */ /* 0x004fea0003900000 */
[----:B------:R-:W2:Y:S02]  /*16c80*/  @!P1 SYNCS.PHASECHK.TRANS64 P1, [R11+URZ+0x16850], R4 ;  /* 0x016850040b0095a7 */ /* 0x000ea4000802007f */
[----:B--2---:R-:W-:Y:S05]  /*16c90*/  @!P1 BRA `(.L_x_13313) ;  /* 0xfffffffc00f09947 */ /* 0x004fea000383ffff */
[----:B------:R-:W-:Y:S05]  /*16ca0*/  BRA `(.L_x_13312) ;  /* 0xffffff6800107947 */ /* 0x000fea000383ffff */
.L_x_13322:
[----:B------:R-:W-:Y:S01]  /*16cb0*/  IMAD.MOV.U32 R13, RZ, RZ, R20 ;  /* 0x000000ffff0d7224 */ /* 0x000fe200078e0014 */
[----:B------:R-:W-:Y:S01]  /*16cc0*/  MOV R12, RZ ;  /* 0x000000ff000c7202 */ /* 0x000fe20000000f00 */
[----:B------:R-:W-:Y:S02]  /*16cd0*/  IMAD.MOV.U32 R11, RZ, RZ, 0x181f ;  /* 0x0000181fff0b7424 */ /* 0x000fe400078e00ff */
[----:B------:R-:W-:Y:S02]  /*16ce0*/  IMAD.MOV.U32 R15, RZ, RZ, -0x1 ;  /* 0xffffffffff0f7424 */ /* 0x000fe400078e00ff */
[----:B------:R-:W-:Y:S02]  /*16cf0*/  IMAD R24, R28, 0xc0, R29 ;  /* 0x000000c01c187824 */ /* 0x000fe400078e021d */
[----:B------:R-:W-:-:S07]  /*16d00*/  IMAD R21, R8, R25, RZ ;  /* 0x0000001908157224 */ /* 0x000fce00078e02ff */
[----:B-1----:R-:W-:Y:S05]  /*16d10*/  WARPSYNC.COLLECTIVE R15, `(.L_x_13483) ;  /* 0x000000000f087348 */ /* 0x002fea0003c00000 */
[----:B------:R0:W2:Y:S02]  /*16d20*/  SHFL.IDX P6, R14, R13, R12, R11 ;  /* 0x0000000c0d0e7389 */ /* 0x0000a400000c000b */
[----:B012---:R-:W-:Y:S01]  /*16d30*/  ENDCOLLECTIVE ;  /* 0x000000000000791b */ /* 0x007fe20003800000 */
.L_x_13483:
[C---:B------:R-:W-:Y:S01]  /*16d40*/  VIADD R8, R24.reuse, 0x30 ;  /* 0x0000003018087836 */ /* 0x040fe20000000000 */
[----:B------:R-:W-:-:S04]  /*16d50*/  ISETP.GE.OR P3, PT, R24, R21, P0 ;  /* 0x000000151800720c */ /* 0x000fc80000766670 */
[----:B------:R-:W-:Y:S01]  /*16d60*/  ISETP.GE.OR P4, PT, R8, R21, P0 ;  /* 0x000000150800720c */ /* 0x000fe20000786670 */
[----:B------:R-:W-:-:S05]  /*16d70*/  VIADD R8, R24, 0x60 ;  /* 0x0000006018087836 */ /* 0x000fca0000000000 */
[----:B------:R-:W-:Y:S01]  /*16d80*/  ISETP.GE.OR P2, PT, R8, R21, P0 ;  /* 0x000000150800720c */ /* 0x000fe20000746670 */
[----:B------:R-:W-:Y:S02]  /*16d90*/  IMAD.MOV.U32 R13, RZ, RZ, R7 ;  /* 0x000000ffff0d7224 */ /* 0x000fe400078e0007 */
[----:B------:R-:W-:-:S10]  /*16da0*/  IMAD.MOV.U32 R0, RZ, RZ, R14 ;  /* 0x000000ffff007224 */ /* 0x000fd400078e000e */
[----:B------:R-:W-:Y:S05]  /*16db0*/  WARPSYNC.COLLECTIVE R15, `(.L_x_13484) ;  /* 0x000000000f087348 */ /* 0x000fea0003c00000 */
[----:B------:R0:W1:Y:S02]  /*16dc0*/  SHFL.IDX P6, R14, R13, R12, R11 ;  /* 0x0000000c0d0e7389 */ /* 0x00006400000c000b */
[----:B01----:R-:W-:Y:S01]  /*16dd0*/  ENDCOLLECTIVE ;  /* 0x000000000000791b */ /* 0x003fe20003800000 */
.L_x_13484:
[----:B------:R-:W-:Y:S01]  /*16de0*/  MOV R13, R20 ;  /* 0x00000014000d7202 */ /* 0x000fe20000000f00 */
[----:B------:R-:W-:Y:S02]  /*16df0*/  IMAD.MOV.U32 R12, RZ, RZ, 0x1 ;  /* 0x00000001ff0c7424 */ /* 0x000fe400078e00ff */
[----:B------:R-:W-:-:S07]  /*16e00*/  IMAD.MOV.U32 R3, RZ, RZ, R14 ;  /* 0x000000ffff037224 */ /* 0x000fce00078e000e */
[----:B------:R-:W-:Y:S05]  /*16e10*/  WARPSYNC.COLLECTIVE R15, `(.L_x_13485) ;  /* 0x000000000f087348 */ /* 0x000fea0003c00000 */
[----:B------:R0:W1:Y:S02]  /*16e20*/  SHFL.IDX P6, R14, R13, R12, R11 ;  /* 0x0000000c0d0e7389 */ /* 0x00006400000c000b */
[----:B01----:R-:W-:Y:S01]  /*16e30*/  ENDCOLLECTIVE ;  /* 0x000000000000791b */ /* 0x003fe20003800000 */
.L_x_13485:
[----:B------:R-:W-:-:S04]  /*16e40*/  @!P3 LEA R10, P5, R26, R3, 0x1 ;  /* 0x000000031a0ab211 */ /* 0x000fc800078a08ff */
[----:B------:R-:W-:Y:S01]  /*16e50*/  @!P3 LEA.HI.X R3, R26, R0, R27, 0x1, P5 ;  /* 0x000000001a03b211 */ /* 0x000fe200028f0c1b */
[----:B------:R-:W-:Y:S02]  /*16e60*/  IMAD.MOV.U32 R13, RZ, RZ, R7 ;  /* 0x000000ffff0d7224 */ /* 0x000fe400078e0007 */
[----:B------:R-:W-:-:S07]  /*16e70*/  IMAD.MOV.U32 R4, RZ, RZ, R14 ;  /* 0x000000ffff047224 */ /* 0x000fce00078e000e */
[----:B------:R-:W-:Y:S05]  /*16e80*/  WARPSYNC.COLLECTIVE R15, `(.L_x_13486) ;  /* 0x000000000f087348 */ /* 0x000fea0003c00000 */
[----:B------:R0:W1:Y:S02]  /*16e90*/  SHFL.IDX P6, R14, R13, R12, R11 ;  /* 0x0000000c0d0e7389 */ /* 0x00006400000c000b */
[----:B01----:R-:W-:Y:S01]  /*16ea0*/  ENDCOLLECTIVE ;  /* 0x000000000000791b */ /* 0x003fe20003800000 */
.L_x_13486:
[----:B------:R-:W-:Y:S01]  /*16eb0*/  IMAD.MOV.U32 R13, RZ, RZ, R20 ;  /* 0x000000ffff0d7224 */ /* 0x000fe200078e0014 */
[----:B------:R-:W-:Y:S01]  /*16ec0*/  MOV R12, 0x2 ;  /* 0x00000002000c7802 */ /* 0x000fe20000000f00 */
[----:B------:R-:W-:-:S07]  /*16ed0*/  IMAD.MOV.U32 R5, RZ, RZ, R14 ;  /* 0x000000ffff057224 */ /* 0x000fce00078e000e */
[----:B------:R-:W-:Y:S05]  /*16ee0*/  WARPSYNC.COLLECTIVE R15, `(.L_x_13487) ;  /* 0x000000000f087348 */ /* 0x000fea0003c00000 */
[----:B------:R0:W1:Y:S02]  /*16ef0*/  SHFL.IDX P6, R14, R13, R12, R11 ;  /* 0x0000000c0d0e7389 */ /* 0x00006400000c000b */
[----:B01----:R-:W-:Y:S01]  /*16f00*/  ENDCOLLECTIVE ;  /* 0x000000000000791b */ /* 0x003fe20003800000 */
.L_x_13487:
[----:B------:R-:W-:-:S04]  /*16f10*/  @!P4 LEA R8, P1, R26, R5, 0x1 ;  /* 0x000000051a08c211 */ /* 0x000fc800078208ff */
[----:B------:R-:W-:Y:S01]  /*16f20*/  @!P4 LEA.HI.X R9, R26, R4, R27, 0x1, P1 ;  /* 0x000000041a09c211 */ /* 0x000fe200008f0c1b */
[----:B------:R-:W-:Y:S02]  /*16f30*/  IMAD.MOV.U32 R13, RZ, RZ, R7 ;  /* 0x000000ffff0d7224 */ /* 0x000fe400078e0007 */
[----:B------:R-:W-:-:S07]  /*16f40*/  IMAD.MOV.U32 R6, RZ, RZ, R14 ;  /* 0x000000ffff067224 */ /* 0x000fce00078e000e */
[----:B------:R-:W-:Y:S05]  /*16f50*/  WARPSYNC.COLLECTIVE R15, `(.L_x_13488) ;  /* 0x000000000f087348 */ /* 0x000fea0003c00000 */
[----:B------:R0:W1:Y:S02]  /*16f60*/  SHFL.IDX P6, R14, R13, R12, R11 ;  /* 0x0000000c0d0e7389 */ /* 0x00006400000c000b */
[----:B01----:R-:W-:Y:S01]  /*16f70*/  ENDCOLLECTIVE ;  /* 0x000000000000791b */ /* 0x003fe20003800000 */
.L_x_13488:
[----:B------:R-:W-:Y:S01]  /*16f80*/  @!P3 IMAD.MOV.U32 R11, RZ, RZ, R3 ;  /* 0x000000ffff0bb224 */ /* 0x000fe200078e0003 */
[----:B------:R-:W-:Y:S01]  /*16f90*/  MOV R13, R20 ;  /* 0x00000014000d7202 */ /* 0x000fe20000000f00 */
[----:B------:R-:W-:-:S03]  /*16fa0*/  IMAD.MOV.U32 R12, RZ, RZ, 0x3 ;  /* 0x00000003ff0c7424 */ /* 0x000fc600078e00ff */
[----:B------:R0:W-:Y:S04]  /*16fb0*/  @!P3 ST.E.128 desc[UR42][R10.64], RZ ;  /* 0x000000ff0a00b985 */ /* 0x0001e8000c101d2a */
[----:B------:R1:W-:Y:S01]  /*16fc0*/  @!P4 ST.E.128 desc[UR42][R8.64], RZ ;  /* 0x000000ff0800c985 */ /* 0x0003e2000c101d2a */
[----:B------:R-:W-:-:S04]  /*16fd0*/  @!P2 LEA R25, P5, R26, R14, 0x1 ;  /* 0x0000000e1a19a211 */ /* 0x000fc800078a08ff */
[----:B------:R-:W-:Y:S01]  /*16fe0*/  @!P2 LEA.HI.X R5, R26, R6, R27, 0x1, P5 ;  /* 0x000000061a05a211 */ /* 0x000fe200028f0c1b */
[----:B0-----:R-:W-:Y:S02]  /*16ff0*/  IMAD.MOV.U32 R11, RZ, RZ, 0x181f ;  /* 0x0000181fff0b7424 */ /* 0x001fe400078e00ff */
[----:B------:R-:W-:-:S07]  /*17000*/  @!P2 IMAD.MOV.U32 R4, RZ, RZ, R25 ;  /* 0x000000ffff04a224 */ /* 0x000fce00078e0019 */
[----:B-1----:R-:W-:Y:S05]  /*17010*/  WARPSYNC.COLLECTIVE R15, `(.L_x_13489) ;  /* 0x000000000f087348 */ /* 0x002fea0003c00000 */
[----:B------:R0:W2:Y:S02]  /*17020*/  SHFL.IDX P6, R14, R13, R12, R11 ;  /* 0x0000000c0d0e7389 */ /* 0x0000a400000c000b */
[----:B012---:R-:W-:Y:S01]  /*17030*/  ENDCOLLECTIVE ;  /* 0x000000000000791b */ /* 0x007fe20003800000 */
.L_x_13489:
[----:B------:R0:W-:Y:S01]  /*17040*/  @!P2 ST.E.128 desc[UR42][R4.64], RZ ;  /* 0x000000ff0400a985 */ /* 0x0001e2000c101d2a */
[----:B------:R-:W-:Y:S02]  /*17050*/  IMAD.MOV.U32 R13, RZ, RZ, R7 ;  /* 0x000000ffff0d7224 */ /* 0x000fe400078e0007 */
[----:B------:R-:W-:-:S07]  /*17060*/  IMAD.MOV.U32 R0, RZ, RZ, R14 ;  /* 0x000000ffff007224 */ /* 0x000fce00078e000e */
[----:B0-----:R-:W-:Y:S05]  /*17070*/  WARPSYNC.COLLECTIVE R15, `(.L_x_13490) ;  /* 0x000000000f087348 */ /* 0x001fea0003c00000 */
[----:B------:R1:W2:Y:S02]  /*17080*/  SHFL.IDX P6, R14, R13, R12, R11 ;  /* 0x0000000c0d0e7389 */ /* 0x0002a400000c000b */
[----:B012---:R-:W-:Y:S01]  /*17090*/  ENDCOLLECTIVE ;  /* 0x000000000000791b */ /* 0x007fe20003800000 */
.L_x_13490:
[----:B------:R-:W-:Y:S05]  /*170a0*/  BRA `(.L_x_13491) ;  /* 0xffffff8400847947 */ /* 0x000fea000383ffff */
.L_x_13339:
        /* <DEDUP_REMOVED lines=11> */
.L_x_13493:
[----:B------:R-:W-:Y:S05]  /*17160*/  BSYNC B1 ;  /* 0x0000000000017941 */ /* 0x000fea0003800000 */
.L_x_13492:
[----:B------:R-:W-:Y:S05]  /*17170*/  BRA `(.L_x_13494) ;  /* 0xffffff9400f07947 */ /* 0x000fea000383ffff */
.L_x_13341:
[----:B------:R-:W-:Y:S01]  /*17180*/  BSSY B1, `(.L_x_13495) ;  /* 0x0000006000017945 */ /* 0x000fe20003800000 */
[----:B------:R-:W-:-:S07]  /*17190*/  IMAD.MOV.U32 R15, RZ, RZ, -0x1 ;  /* 0xffffffffff0f7424 */ /* 0x000fce00078e00ff */
[----:B0-----:R-:W-:Y:S05]  /*171a0*/  WARPSYNC.COLLECTIVE R15, `(.L_x_13496) ;  /* 0x000000000f0c7348 */ /* 0x001fea0003c00000 */
[----:B------:R-:W-:Y:S02]  /*171b0*/  ELECT P6, UR62, PT ;  /* 0x00000000003e782f */ /* 0x000fe400038c0000 */
[----:B------:R-:W-:Y:S01]  /*171c0*/  MOV R14, UR62 ;  /* 0x0000003e000e7c02 */ /* 0x000fe20008000f00 */
[----:B0-----:R-:W-:Y:S10]  /*171d0*/  ENDCOLLECTIVE ;  /* 0x000000000000791b */ /* 0x001ff40003800000 */
.L_x_13496:
[----:B------:R-:W-:Y:S05]  /*171e0*/  BSYNC B1 ;  /* 0x0000000000017941 */ /* 0x000fea0003800000 */
.L_x_13495:
[----:B------:R-:W-:Y:S05]  /*171f0*/  BRA `(.L_x_13340) ;  /* 0xffffff9400e87947 */ /* 0x000fea000383ffff */
.L_x_13343:
[----:B0-----:R0:W1:Y:S02]  /*17200*/  SYNCS.PHASECHK.TRANS64.TRYWAIT P0, [R22+URZ+0x16820], R5 ;  /* 0x01682005160075a7 */ /* 0x001064000800017f */
[----:B-1----:R-:W-:Y:S05]  /*17210*/  @!P0 NANOSLEEP.SYNCS 0x989680 ;  /* 0x009896800000895d */ /* 0x002fea0003900000 */
[----:B------:R-:W1:Y:S02]  /*17220*/  @!P0 SYNCS.PHASECHK.TRANS64 P0, [R22+URZ+0x16820], R5 ;  /* 0x01682005160085a7 */ /* 0x000e64000800007f */
[----:B-1----:R-:W-:Y:S05]  /*17230*/  @!P0 BRA `(.L_x_13343) ;  /* 0xfffffffc00f08947 */ /* 0x002fea000383ffff */
[----:B------:R-:W-:Y:S05]  /*17240*/  BRA `(.L_x_13497) ;  /* 0xffffff9400f87947 */ /* 0x000fea000383ffff */
.L_x_13347:
[----:B0-----:R0:W1:Y:S02]  /*17250*/  SYNCS.PHASECHK.TRANS64.TRYWAIT P0, [R5+URZ+0x168a0], R6 ;  /* 0x0168a006050075a7 */ /* 0x001064000800017f */
[----:B-1----:R-:W-:Y:S05]  /*17260*/  @!P0 NANOSLEEP.SYNCS 0x989680 ;  /* 0x009896800000895d */ /* 0x002fea0003900000 */
[----:B------:R-:W1:Y:S02]  /*17270*/  @!P0 SYNCS.PHASECHK.TRANS64 P0, [R5+URZ+0x168a0], R6 ;  /* 0x0168a006050085a7 */ /* 0x000e64000800007f */
[----:B-1----:R-:W-:Y:S05]  /*17280*/  @!P0 BRA `(.L_x_13347) ;  /* 0xfffffffc00f08947 */ /* 0x002fea000383ffff */
[----:B------:R-:W-:Y:S05]  /*17290*/  BRA `(.L_x_13498) ;  /* 0xffffff9800107947 */ /* 0x000fea000383ffff */
.L_x_13352:
[----:B-1----:R1:W2:Y:S02]  /*172a0*/  SYNCS.PHASECHK.TRANS64.TRYWAIT P0, [R5+URZ+0x168c0], R6 ;  /* 0x0168c006050075a7 */ /* 0x0022a4000800017f */
[----:B--2---:R-:W-:Y:S05]  /*172b0*/  @!P0 NANOSLEEP.SYNCS 0x989680 ;  /* 0x009896800000895d */ /* 0x004fea0003900000 */
[----:B------:R-:W2:Y:S02]  /*172c0*/  @!P0 SYNCS.PHASECHK.TRANS64 P0, [R5+URZ+0x168c0], R6 ;  /* 0x0168c006050085a7 */ /* 0x000ea4000800007f */
[----:B--2---:R-:W-:Y:S05]  /*172d0*/  @!P0 BRA `(.L_x_13352) ;  /* 0xfffffffc00f08947 */ /* 0x004fea000383ffff */
[----:B------:R-:W-:Y:S05]  /*172e0*/  BRA `(.L_x_13499) ;  /* 0xffffff9800907947 */ /* 0x000fea000383ffff */
.L_x_13359:
[----:B0-----:R0:W1:Y:S02]  /*172f0*/  SYNCS.PHASECHK.TRANS64.TRYWAIT P1, [R5+URZ+0x168a0], R6 ;  /* 0x0168a006050075a7 */ /* 0x001064000802017f */
[----:B-1----:R-:W-:Y:S05]  /*17300*/  @!P1 NANOSLEEP.SYNCS 0x989680 ;  /* 0x009896800000995d */ /* 0x002fea0003900000 */
[----:B------:R-:W1:Y:S02]  /*17310*/  @!P1 SYNCS.PHASECHK.TRANS64 P1, [R5+URZ+0x168a0], R6 ;  /* 0x0168a006050095a7 */ /* 0x000e64000802007f */
[----:B-1----:R-:W-:Y:S05]  /*17320*/  @!P1 BRA `(.L_x_13359) ;  /* 0xfffffffc00f09947 */ /* 0x002fea000383ffff */
[----:B------:R-:W-:Y:S05]  /*17330*/  BRA `(.L_x_13500) ;  /* 0xffffff9c00507947 */ /* 0x000fea000383ffff */
.L_x_13364:
[----:B-1----:R1:W2:Y:S02]  /*17340*/  SYNCS.PHASECHK.TRANS64.TRYWAIT P1, [R5+URZ+0x168c0], R6 ;  /* 0x0168c006050075a7 */ /* 0x0022a4000802017f */
[----:B--2---:R-:W-:Y:S05]  /*17350*/  @!P1 NANOSLEEP.SYNCS 0x989680 ;  /* 0x009896800000995d */ /* 0x004fea0003900000 */
[----:B------:R-:W2:Y:S02]  /*17360*/  @!P1 SYNCS.PHASECHK.TRANS64 P1, [R5+URZ+0x168c0], R6 ;  /* 0x0168c006050095a7 */ /* 0x000ea4000802007f */
[----:B--2---:R-:W-:Y:S05]  /*17370*/  @!P1 BRA `(.L_x_13364) ;  /* 0xfffffffc00f09947 */ /* 0x004fea000383ffff */
[----:B------:R-:W-:Y:S05]  /*17380*/  BRA `(.L_x_13501) ;  /* 0xffffff9c00c87947 */ /* 0x000fea000383ffff */
.L_x_13377:
        /* <DEDUP_REMOVED lines=11> */
.L_x_13503:
[----:B------:R-:W-:Y:S05]  /*17440*/  BSYNC B0 ;  /* 0x0000000000007941 */ /* 0x000fea0003800000 */
.L_x_13502:
[----:B------:R-:W-:Y:S05]  /*17450*/  BRA `(.L_x_13504) ;  /* 0xffffffa800487947 */ /* 0x000fea000383ffff */
.L_x_13380:
[----:B-1----:R1:W2:Y:S02]  /*17460*/  SYNCS.PHASECHK.TRANS64.TRYWAIT P0, [R3+URZ+0x16840], R4 ;  /* 0x01684004030075a7 */ /* 0x0022a4000800017f */
[----:B--2---:R-:W-:Y:S05]  /*17470*/  @!P0 NANOSLEEP.SYNCS 0x989680 ;  /* 0x009896800000895d */ /* 0x004fea0003900000 */
[----:B------:R-:W2:Y:S02]  /*17480*/  @!P0 SYNCS.PHASECHK.TRANS64 P0, [R3+URZ+0x16840], R4 ;  /* 0x01684004030085a7 */ /* 0x000ea4000800007f */
[----:B--2---:R-:W-:Y:S05]  /*17490*/  @!P0 BRA `(.L_x_13380) ;  /* 0xfffffffc00f08947 */ /* 0x004fea000383ffff */
[----:B------:R-:W-:Y:S05]  /*174a0*/  BRA `(.L_x_13505) ;  /* 0xffffffa800a87947 */ /* 0x000fea000383ffff */
.L_x_13381:
        /* <DEDUP_REMOVED lines=8> */
.L_x_13507:
[----:B------:R-:W-:Y:S05]  /*17530*/  BSYNC B0 ;  /* 0x0000000000007941 */ /* 0x000fea0003800000 */
.L_x_13506:
        /* <DEDUP_REMOVED lines=9> */
.L_x_13508:
[----:B------:R-:W-:Y:S02]  /*175d0*/  IMAD.MOV.U32 R13, RZ, RZ, R2 ;  /* 0x000000ffff0d7224 */ /* 0x000fe400078e0002 */
[----:B------:R-:W-:Y:S01]  /*175e0*/  IMAD.MOV.U32 R12, RZ, RZ, 0x1 ;  /* 0x00000001ff0c7424 */ /* 0x000fe200078e00ff */
[----:B------:R-:W-:-:S07]  /*175f0*/  MOV R7, R14 ;  /* 0x0000000e00077202 */ /* 0x000fce0000000f00 */
[----:B------:R-:W-:Y:S05]  /*17600*/  WARPSYNC.COLLECTIVE R15, `(.L_x_13509) ;  /* 0x000000000f087348 */ /* 0x000fea0003c00000 */
[----:B------:R0:W1:Y:S02]  /*17610*/  SHFL.IDX P6, R14, R13, R12, R11 ;  /* 0x0000000c0d0e7389 */ /* 0x00006400000c000b */
[----:B01----:R-:W-:Y:S01]  /*17620*/  ENDCOLLECTIVE ;  /* 0x000000000000791b */ /* 0x003fe20003800000 */
.L_x_13509:
        /* <DEDUP_REMOVED lines=15> */
.L_x_13510:
[----:B------:R-:W-:Y:S02]  /*17720*/  @P0 IMAD R8, R5, 0x2, R22 ;  /* 0x0000000205080824 */ /* 0x000fe400078e0216 */
[----:B------:R-:W-:Y:S02]  /*17730*/  IMAD.MOV.U32 R13, RZ, RZ, R2 ;  /* 0x000000ffff0d7224 */ /* 0x000fe400078e0002 */
[----:B------:R-:W-:Y:S02]  /*17740*/  IMAD.MOV.U32 R12, RZ, RZ, 0x2 ;  /* 0x00000002ff0c7424 */ /* 0x000fe400078e00ff */
[----:B------:R-:W-:-:S07]  /*17750*/  IMAD.MOV.U32 R7, RZ, RZ, R14 ;  /* 0x000000ffff077224 */ /* 0x000fce00078e000e */
[----:B------:R-:W-:Y:S05]  /*17760*/  WARPSYNC.COLLECTIVE R15, `(.L_x_13511) ;  /* 0x000000000f087348 */ /* 0x000fea0003c00000 */
[----:B------:R0:W1:Y:S02]  /*17770*/  SHFL.IDX P6, R14, R13, R12, R11 ;  /* 0x0000000c0d0e7389 */ /* 0x00006400000c000b */
[----:B01----:R-:W-:Y:S01]  /*17780*/  ENDCOLLECTIVE ;  /* 0x000000000000791b */ /* 0x003fe20003800000 */
.L_x_13511:
        /* <DEDUP_REMOVED lines=15> */
.L_x_13512:
[----:B------:R-:W-:Y:S02]  /*17880*/  @P0 IMAD R8, R5, 0x2, R22 ;  /* 0x0000000205080824 */ /* 0x000fe400078e0216 */
[----:B------:R-:W-:Y:S01]  /*17890*/  IMAD.MOV.U32 R13, RZ, RZ, R2 ;  /* 0x000000ffff0d7224 */ /* 0x000fe200078e0002 */
[----:B------:R-:W-:Y:S01]  /*178a0*/  MOV R12, 0x3 ;  /* 0x00000003000c7802 */ /* 0x000fe20000000f00 */
[----:B------:R-:W-:-:S07]  /*178b0*/  IMAD.MOV.U32 R7, RZ, RZ, R14 ;  /* 0x000000ffff077224 */ /* 0x000fce00078e000e */
[----:B------:R-:W-:Y:S05]  /*178c0*/  WARPSYNC.COLLECTIVE R15, `(.L_x_13513) ;  /* 0x000000000f087348 */ /* 0x000fea0003c00000 */
[----:B------:R0:W1:Y:S02]  /*178d0*/  SHFL.IDX P6, R14, R13, R12, R11 ;  /* 0x0000000c0d0e7389 */ /* 0x00006400000c000b */
[----:B01----:R-:W-:Y:S01]  /*178e0*/  ENDCOLLECTIVE ;  /* 0x000000000000791b */ /* 0x003fe20003800000 */
.L_x_13513:
        /* <DEDUP_REMOVED lines=15> */
.L_x_13514:
[----:B------:R-:W-:Y:S01]  /*179e0*/  @P0 IMAD R8, R5, 0x2, R22 ;  /* 0x0000000205080824 */ /* 0x000fe200078e0216 */
[----:B------:R-:W-:Y:S01]  /*179f0*/  MOV R13, R2 ;  /* 0x00000002000d7202 */ /* 0x000fe20000000f00 */
[----:B------:R-:W-:Y:S02]  /*17a00*/  IMAD.MOV.U32 R12, RZ, RZ, 0x4 ;  /* 0x00000004ff0c7424 */ /* 0x000fe400078e00ff */
[----:B------:R-:W-:-:S07]  /*17a10*/  IMAD.MOV.U32 R7, RZ, RZ, R14 ;  /* 0x000000ffff077224 */ /* 0x000fce00078e000e */
[----:B------:R-:W-:Y:S05]  /*17a20*/  WARPSYNC.COLLECTIVE R15, `(.L_x_13515) ;  /* 0x000000000f087348 */ /* 0x000fea0003c00000 */
[----:B------:R0:W1:Y:S02]  /*17a30*/  SHFL.IDX P6, R14, R13, R12, R11 ;  /* 0x0000000c0d0e7389 */ /* 0x00006400000c000b */
[----:B01----:R-:W-:Y:S01]  /*17a40*/  ENDCOLLECTIVE ;  /* 0x000000000000791b */ /* 0x003fe20003800000 */
.L_x_13515:
        /* <DEDUP_REMOVED lines=15> */
.L_x_13516:
[----:B------:R-:W-:Y:S01]  /*17b40*/  @P0 LEA R8, R5, R22, 0x1 ;  /* 0x0000001605080211 */ /* 0x000fe200078e08ff */
[----:B------:R-:W-:Y:S02]  /*17b50*/  IMAD.MOV.U32 R13, RZ, RZ, R2 ;  /* 0x000000ffff0d7224 */ /* 0x000fe400078e0002 */
[----:B------:R-:W-:Y:S02]  /*17b60*/  IMAD.MOV.U32 R12, RZ, RZ, 0x5 ;  /* 0x00000005ff0c7424 */ /* 0x000fe400078e00ff */
[----:B------:R-:W-:-:S07]  /*17b70*/  IMAD.MOV.U32 R7, RZ, RZ, R14 ;  /* 0x000000ffff077224 */ /* 0x000fce00078e000e */
[----:B------:R-:W-:Y:S05]  /*17b80*/  WARPSYNC.COLLECTIVE R15, `(.L_x_13517) ;  /* 0x000000000f087348 */ /* 0x000fea0003c00000 */
[----:B------:R0:W1:Y:S02]  /*17b90*/  SHFL.IDX P6, R14, R13, R12, R11 ;  /* 0x0000000c0d0e7389 */ /* 0x00006400000c000b */
[----:B01----:R-:W-:Y:S01]  /*17ba0*/  ENDCOLLECTIVE ;  /* 0x000000000000791b */ /* 0x003fe20003800000 */
.L_x_13517:
        /* <DEDUP_REMOVED lines=15> */
.L_x_13518:
[----:B------:R-:W-:Y:S02]  /*17ca0*/  @P0 IMAD R8, R5, 0x2, R22 ;  /* 0x0000000205080824 */ /* 0x000fe400078e0216 */
[----:B------:R-:W-:Y:S02]  /*17cb0*/  IMAD.MOV.U32 R13, RZ, RZ, R2 ;  /* 0x000000ffff0d7224 */ /* 0x000fe400078e0002 */
[----:B------:R-:W-:Y:S02]  /*17cc0*/  IMAD.MOV.U32 R12, RZ, RZ, 0x6 ;  /* 0x00000006ff0c7424 */ /* 0x000fe400078e00ff */
[----:B------:R-:W-:-:S07]  /*17cd0*/  IMAD.MOV.U32 R7, RZ, RZ, R14 ;  /* 0x000000ffff077224 */ /* 0x000fce00078e000e */
[----:B------:R-:W-:Y:S05]  /*17ce0*/  WARPSYNC.COLLECTIVE R15, `(.L_x_13519) ;  /* 0x000000000f087348 */ /* 0x000fea0003c00000 */
[----:B------:R0:W1:Y:S02]  /*17cf0*/  SHFL.IDX P6, R14, R13, R12, R11 ;  /* 0x0000000c0d0e7389 */ /* 0x00006400000c000b */
[----:B01----:R-:W-:Y:S01]  /*17d00*/  ENDCOLLECTIVE ;  /* 0x000000000000791b */ /* 0x003fe20003800000 */
.L_x_13519:
        /* <DEDUP_REMOVED lines=15> */
.L_x_13520:
[----:B------:R-:W-:Y:S02]  /*17e00*/  @P0 IMAD R8, R5, 0x2, R22 ;  /* 0x0000000205080824 */ /* 0x000fe400078e0216 */
[----:B------:R-:W-:Y:S02]  /*17e10*/  IMAD.MOV.U32 R13, RZ, RZ, R2 ;  /* 0x000000ffff0d7224 */ /* 0x000fe400078e0002 */
[----:B------:R-:W-:Y:S01]  /*17e20*/  IMAD.MOV.U32 R12, RZ, RZ, 0x7 ;  /* 0x00000007ff0c7424 */ /* 0x000fe200078e00ff */
[----:B------:R-:W-:-:S07]  /*17e30*/  MOV R7, R14 ;  /* 0x0000000e00077202 */ /* 0x000fce0000000f00 */
[----:B------:R-:W-:Y:S05]  /*17e40*/  WARPSYNC.COLLECTIVE R15, `(.L_x_13521) ;  /* 0x000000000f087348 */ /* 0x000fea0003c00000 */
[----:B------:R0:W1:Y:S02]  /*17e50*/  SHFL.IDX P6, R14, R13, R12, R11 ;  /* 0x0000000c0d0e7389 */ /* 0x00006400000c000b */
[----:B01----:R-:W-:Y:S01]  /*17e60*/  ENDCOLLECTIVE ;  /* 0x000000000000791b */ /* 0x003fe20003800000 */
.L_x_13521:
[----:B------:R-:W-:-:S05]  /*17e70*/  @P0 LEA R7, P1, R9, R7, 0x1 ;  /* 0x0000000709070211 */ /* 0x000fca00078208ff */
[----:B------:R-:W-:-:S05]  /*17e80*/  @P0 IMAD.X R6, RZ, RZ, R6, P1 ;  /* 0x000000ffff060224 */ /* 0x000fca00008e0606 */
[----:B------:R-:W-:Y:S02]  /*17e90*/  @P0 LOP3.LUT R7, R7, R6, RZ, 0x3c, !PT ;  /* 0x0000000607070212 */ /* 0x000fe400078e3cff */
[----:B------:R-:W-:Y:S02]  /*17ea0*/  MOV R13, R0 ;  /* 0x00000000000d7202 */ /* 0x000fe40000000f00 */
        /* <DEDUP_REMOVED lines=10> */
.L_x_13522:
[----:B------:R-:W-:Y:S01]  /*17f50*/  IMAD.MOV.U32 R0, RZ, RZ, R14 ;  /* 0x000000ffff007224 */ /* 0x000fe200078e000e */
[----:B------:R-:W-:Y:S06]  /*17f60*/  BRA `(.L_x_13523) ;  /* 0xffffffa400c47947 */ /* 0x000fec000383ffff */
.L_x_13386:
[----:B------:R-:W2:Y:S01]  /*17f70*/  LDL.LU R11, [R1+0x34] ;  /* 0x00003400010b7983 */ /* 0x000ea20000300800 */
[----:B------:R-:W-:Y:S02]  /*17f80*/  IMAD.MOV.U32 R13, RZ, RZ, R0 ;  /* 0x000000ffff0d7224 */ /* 0x000fe400078e0000 */
[----:B------:R-:W-:Y:S02]  /*17f90*/  IMAD.MOV.U32 R12, RZ, RZ, RZ ;  /* 0x000000ffff0c7224 */ /* 0x000fe400078e00ff */
[----:B------:R-:W-:Y:S02]  /*17fa0*/  IMAD.MOV.U32 R15, RZ, RZ, -0x1 ;  /* 0xffffffffff0f7424 */ /* 0x000fe400078e00ff */
[----:B------:R-:W-:-:S04]  /*17fb0*/  IMAD R17, R17, 0xc0, R9 ;  /* 0x000000c011117824 */ /* 0x000fc800078e0209 */
[----:B------:R-:W-:Y:S02]  /*17fc0*/  VIADD R8, R17, 0x10 ;  /* 0x0000001011087836 */ /* 0x000fe40000000000 */
[----:B--2---:R-:W-:Y:S02]  /*17fd0*/  IMAD R3, R11, R10, RZ ;  /* 0x0000000a0b037224 */ /* 0x004fe400078e02ff */
[----:B------:R-:W-:-:S03]  /*17fe0*/  IMAD.MOV.U32 R11, RZ, RZ, 0x181f ;  /* 0x0000181fff0b7424 */ /* 0x000fc600078e00ff */
[----:B------:R-:W-:-:S13]  /*17ff0*/  ISETP.GE.AND P1, PT, R17, R3, PT ;  /* 0x000000031100720c */ /* 0x000fda0003f26270 */
[----:B-----5:R-:W-:Y:S05]  /*18000*/  WARPSYNC.COLLECTIVE R15, `(.L_x_13524) ;  /* 0x000000000f087348 */ /* 0x020fea0003c00000 */
[----:B------:R0:W1:Y:S02]  /*18010*/  SHFL.IDX P6, R14, R13, R12, R11 ;  /* 0x0000000c0d0e7389 */ /* 0x00006400000c000b */
[----:B01---5:R-:W-:Y:S01]  /*18020*/  ENDCOLLECTIVE ;  /* 0x000000000000791b */ /* 0x023fe20003800000 */
.L_x_13524:
[----:B------:R-:W-:Y:S01]  /*18030*/  IMAD.MOV.U32 R13, RZ, RZ, R2 ;  /* 0x000000ffff0d7224 */ /* 0x000fe200078e0002 */
[----:B------:R-:W-:-:S07]  /*18040*/  MOV R6, R14 ;  /* 0x0000000e00067202 */ /* 0x000fce0000000f00 */
[----:B------:R-:W-:Y:S05]  /*18050*/  WARPSYNC.COLLECTIVE R15, `(.L_x_13525) ;  /* 0x000000000f087348 */ /* 0x000fea0003c00000 */
[----:B------:R0:W1:Y:S02]  /*18060*/  SHFL.IDX P6, R14, R13, R12, R11 ;  /* 0x0000000c0d0e7389 */ /* 0x00006400000c000b */
[----:B01----:R-:W-:Y:S01]  /*18070*/  ENDCOLLECTIVE ;  /* 0x000000000000791b */ /* 0x003fe20003800000 */
.L_x_13525:
[----:B------:R-:W-:Y:S01]  /*18080*/  IMAD.MOV.U32 R13, RZ, RZ, R0 ;  /* 0x000000ffff0d7224 */ /* 0x000fe200078e0000 */
[----:B------:R-:W-:Y:S01]  /*18090*/  MOV R12, 0x1 ;  /* 0x00000001000c7802 */ /* 0x000fe20000000f00 */
[----:B------:R-:W-:-:S07]  /*180a0*/  IMAD.MOV.U32 R7, RZ, RZ, R14 ;  /* 0x000000ffff077224 */ /* 0x000fce00078e000e */
[----:B------:R-:W-:Y:S05]  /*180b0*/  WARPSYNC.COLLECTIVE R15, `(.L_x_13526) ;  /* 0x000000000f087348 */ /* 0x000fea0003c00000 */
[----:B------:R0:W1:Y:S02]  /*180c0*/  SHFL.IDX P6, R14, R13, R12, R11 ;  /* 0x0000000c0d0e7389 */ /* 0x00006400000c000b */
[----:B01----:R-:W-:Y:S01]  /*180d0*/  ENDCOLLECTIVE ;  /* 0x000000000000791b */ /* 0x003fe20003800000 */
.L_x_13526:
        /* <DEDUP_REMOVED lines=10> */
[----:B------:R-:W-:Y:S01]  /*18180*/  ISETP.GE.AND P1, PT, R8, R3, PT ;  /* 0x000000030800720c */ /* 0x000fe20003f26270 */
[----:B0-----:R-:W-:-:S12]  /*18190*/  IMAD.MOV.U32 R6, RZ, RZ, R14 ;  /* 0x000000ffff067224 */ /* 0x001fd800078e000e */
[----:B------:R-:W-:Y:S05]  /*181a0*/  WARPSYNC.COLLECTIVE R15, `(.L_x_13527) ;  /* 0x000000000f087348 */ /* 0x000fea0003c00000 */
[----:B------:R0:W1:Y:S02]  /*181b0*/  SHFL.IDX P6, R14, R13, R12, R11 ;  /* 0x0000000c0d0e7389 */ /* 0x00006400000c000b */
[----:B01----:R-:W-:Y:S01]  /*181c0*/  ENDCOLLECTIVE ;  /* 0x000000000000791b */ /* 0x003fe20003800000 */
.L_x_13527:
[----:B------:R-:W-:Y:S01]  /*181d0*/  MOV R13, R0 ;  /* 0x00000000000d7202 */ /* 0x000fe20000000f00 */
[----:B------:R-:W-:Y:S02]  /*181e0*/  IMAD.MOV.U32 R12, RZ, RZ, 0x2 ;  /* 0x00000002ff0c7424 */ /* 0x000fe400078e00ff */
[----:B------:R-:W-:-:S07]  /*181f0*/  IMAD.MOV.U32 R7, RZ, RZ, R14 ;  /* 0x000000ffff077224 */ /* 0x000fce00078e000e */
[----:B------:R-:W-:Y:S05]  /*18200*/  WARPSYNC.COLLECTIVE R15, `(.L_x_13528) ;  /* 0x000000000f087348 */ /* 0x000fea0003c00000 */
[----:B------:R0:W1:Y:S02]  /*18210*/  SHFL.IDX P6, R14, R13, R12, R11 ;  /* 0x0000000c0d0e7389 */ /* 0x00006400000c000b */
[----:B01----:R-:W-:Y:S01]  /*18220*/  ENDCOLLECTIVE ;  /* 0x000000000000791b */ /* 0x003fe20003800000 */
.L_x_13528:
        /* <DEDUP_REMOVED lines=16> */
.L_x_13529:
[----:B------:R-:W-:Y:S02]  /*18330*/  IMAD.MOV.U32 R13, RZ, RZ, R0 ;  /* 0x000000ffff0d7224 */ /* 0x000fe400078e0000 */
[----:B------:R-:W-:Y:S02]  /*18340*/  IMAD.MOV.U32 R12, RZ, RZ, 0x3 ;  /* 0x00000003ff0c7424 */ /* 0x000fe400078e00ff */
[----:B------:R-:W-:-:S07]  /*18350*/  IMAD.MOV.U32 R7, RZ, RZ, R14 ;  /* 0x000000ffff077224 */ /* 0x000fce00078e000e */
[----:B------:R-:W-:Y:S05]  /*18360*/  WARPSYNC.COLLECTIVE R15, `(.L_x_13530) ;  /* 0x000000000f087348 */ /* 0x000fea0003c00000 */
[----:B------:R0:W1:Y:S02]  /*18370*/  SHFL.IDX P6, R14, R13, R12, R11 ;  /* 0x0000000c0d0e7389 */ /* 0x00006400000c000b */
[----:B01----:R-:W-:Y:S01]  /*18380*/  ENDCOLLECTIVE ;  /* 0x000000000000791b */ /* 0x003fe20003800000 */
.L_x_13530:
        /* <DEDUP_REMOVED lines=16> */
.L_x_13531:
[----:B------:R-:W-:Y:S02]  /*18490*/  IMAD.MOV.U32 R13, RZ, RZ, R0 ;  /* 0x000000ffff0d7224 */ /* 0x000fe400078e0000 */
[----:B------:R-:W-:Y:S02]  /*184a0*/  IMAD.MOV.U32 R12, RZ, RZ, 0x4 ;  /* 0x00000004ff0c7424 */ /* 0x000fe400078e00ff */
[----:B------:R-:W-:-:S07]  /*184b0*/  IMAD.MOV.U32 R7, RZ, RZ, R14 ;  /* 0x000000ffff077224 */ /* 0x000fce00078e000e */
[----:B------:R-:W-:Y:S05]  /*184c0*/  WARPSYNC.COLLECTIVE R15, `(.L_x_13532) ;  /* 0x000000000f087348 */ /* 0x000fea0003c00000 */
[----:B------:R0:W1:Y:S02]  /*184d0*/  SHFL.IDX P6, R14, R13, R12, R11 ;  /* 0x0000000c0d0e7389 */ /* 0x00006400000c000b */
[----:B01----:R-:W-:Y:S01]  /*184e0*/  ENDCOLLECTIVE ;  /* 0x000000000000791b */ /* 0x003fe20003800000 */
.L_x_13532:
        /* <DEDUP_REMOVED lines=16> */
.L_x_13533:
[----:B------:R-:W-:Y:S02]  /*185f0*/  IMAD.MOV.U32 R13, RZ, RZ, R0 ;  /* 0x000000ffff0d7224 */ /* 0x000fe400078e0000 */
[----:B------:R-:W-:Y:S01]  /*18600*/  IMAD.MOV.U32 R12, RZ, RZ, 0x5 ;  /* 0x00000005ff0c7424 */ /* 0x000fe200078e00ff */
[----:B------:R-:W-:-:S07]  /*18610*/  MOV R7, R14 ;  /* 0x0000000e00077202 */ /* 0x000fce0000000f00 */
[----:B------:R-:W-:Y:S05]  /*18620*/  WARPSYNC.COLLECTIVE R15, `(.L_x_13534) ;  /* 0x000000000f087348 */ /* 0x000fea0003c00000 */
[----:B------:R0:W1:Y:S02]  /*18630*/  SHFL.IDX P6, R14, R13, R12, R11 ;  /* 0x0000000c0d0e7389 */ /* 0x00006400000c000b */
[----:B01----:R-:W-:Y:S01]  /*18640*/  ENDCOLLECTIVE ;  /* 0x000000000000791b */ /* 0x003fe20003800000 */
.L_x_13534:
        /* <DEDUP_REMOVED lines=16> */
.L_x_13535:
[----:B------:R-:W-:Y:S02]  /*18750*/  IMAD.MOV.U32 R13, RZ, RZ, R0 ;  /* 0x000000ffff0d7224 */ /* 0x000fe400078e0000 */
[----:B------:R-:W-:Y:S02]  /*18760*/  IMAD.MOV.U32 R12, RZ, RZ, 0x6 ;  /* 0x00000006ff0c7424 */ /* 0x000fe400078e00ff */
[----:B------:R-:W-:-:S07]  /*18770*/  IMAD.MOV.U32 R7, RZ, RZ, R14 ;  /* 0x000000ffff077224 */ /* 0x000fce00078e000e */
[----:B------:R-:W-:Y:S05]  /*18780*/  WARPSYNC.COLLECTIVE R15, `(.L_x_13536) ;  /* 0x000000000f087348 */ /* 0x000fea0003c00000 */
[----:B------:R0:W1:Y:S02]  /*18790*/  SHFL.IDX P6, R14, R13, R12, R11 ;  /* 0x0000000c0d0e7389 */ /* 0x00006400000c000b */
[----:B01----:R-:W-:Y:S01]  /*187a0*/  ENDCOLLECTIVE ;  /* 0x000000000000791b */ /* 0x003fe20003800000 */
.L_x_13536:
        /* <DEDUP_REMOVED lines=16> */
.L_x_13537:
[----:B------:R-:W-:Y:S02]  /*188b0*/  IMAD.MOV.U32 R13, RZ, RZ, R0 ;  /* 0x000000ffff0d7224 */ /* 0x000fe400078e0000 */
[----:B------:R-:W-:Y:S02]  /*188c0*/  IMAD.MOV.U32 R12, RZ, RZ, 0x7 ;  /* 0x00000007ff0c7424 */ /* 0x000fe400078e00ff */
[----:B------:R-:W-:-:S07]  /*188d0*/  IMAD.MOV.U32 R7, RZ, RZ, R14 ;  /* 0x000000ffff077224 */ /* 0x000fce00078e000e */
[----:B------:R-:W-:Y:S05]  /*188e0*/  WARPSYNC.COLLECTIVE R15, `(.L_x_13538) ;  /* 0x000000000f087348 */ /* 0x000fea0003c00000 */
[----:B------:R0:W1:Y:S02]  /*188f0*/  SHFL.IDX P6, R14, R13, R12, R11 ;  /* 0x0000000c0d0e7389 */ /* 0x00006400000c000b */
[----:B01----:R-:W-:Y:S01]  /*18900*/  ENDCOLLECTIVE ;  /* 0x000000000000791b */ /* 0x003fe20003800000 */
.L_x_13538:
[----:B------:R-:W-:-:S05]  /*18910*/  @!P1 LEA R7, P2, R21, R7, 0x1 ;  /* 0x0000000715079211 */ /* 0x000fca00078408ff */
[----:B------:R-:W-:-:S05]  /*18920*/  @!P1 IMAD.X R6, RZ, RZ, R6, P2 ;  /* 0x000000ffff069224 */ /* 0x000fca00010e0606 */
[-C--:B------:R-:W-:Y:S01]  /*18930*/  @!P1 LOP3.LUT R7, R7, R6.reuse, RZ, 0x3c, !PT ;  /* 0x0000000607079212 */ /* 0x080fe200078e3cff */
[----:B------:R-:W-:Y:S02]  /*18940*/  IMAD.MOV.U32 R13, RZ, RZ, R2 ;  /* 0x000000ffff0d7224 */ /* 0x000fe400078e0002 */
[----:B------:R-:W-:Y:S01]  /*18950*/  VIADD R2, R17, 0x70 ;  /* 0x0000007011027836 */ /* 0x000fe20000000000 */
[----:B------:R-:W-:-:S04]  /*18960*/  @!P1 LOP3.LUT R6, R7, R6, RZ, 0x3c, !PT ;  /* 0x0000000607069212 */ /* 0x000fc800078e3cff */
[----:B------:R-:W-:Y:S02]  /*18970*/  @!P1 LOP3.LUT R7, R7, R6, RZ, 0x3c, !PT ;  /* 0x0000000607079212 */ /* 0x000fe400078e3cff */
[----:B------:R-:W-:-:S07]  /*18980*/  MOV R0, R14 ;  /* 0x0000000e00007202 */ /* 0x000fce0000000f00 */
[----:B------:R-:W-:Y:S05]  /*18990*/  WARPSYNC.COLLECTIVE R15, `(.L_x_13539) ;  /* 0x000000000f087348 */ /* 0x000fea0003c00000 */
[----:B------:R0:W1:Y:S02]  /*189a0*/  SHFL.IDX P6, R14, R13, R12, R11 ;  /* 0x0000000c0d0e7389 */ /* 0x00006400000c000b */
[----:B01----:R-:W-:Y:S01]  /*189b0*/  ENDCOLLECTIVE ;  /* 0x000000000000791b */ /* 0x003fe20003800000 */
.L_x_13539:
[----:B------:R-:W-:Y:S01]  /*189c0*/  @!PT LDS RZ, [RZ] ;  /* 0x00000000fffff984 */ /* 0x000fe20000000800 */
[----:B------:R-:W-:Y:S01]  /*189d0*/  @!PT LDS RZ, [RZ] ;  /* 0x00000000fffff984 */ /* 0x000fe20000000800 */
[----:B------:R-:W-:Y:S01]  /*189e0*/  @!PT LDS RZ, [RZ] ;  /* 0x00000000fffff984 */ /* 0x000fe20000000800 */
[----:B------:R0:W-:Y:S01]  /*189f0*/  @!P1 LDGSTS.E.BYPASS.LTC128B.128 [R20+0xb400], desc[UR42][R6.64], !P0 ;  /* 0x0b40000006149fae */ /* 0x0001e2000c101d6a */
[----:B------:R-:W-:Y:S01]  /*18a00*/  ISETP.GE.AND P1, PT, R2, R3, PT ;  /* 0x000000030200720c */ /* 0x000fe20003f26270 */
[----:B------:R-:W-:Y:S02]  /*18a10*/  IMAD.MOV.U32 R13, RZ, RZ, R4 ;  /* 0x000000ffff0d7224 */ /* 0x000fe400078e0004 */
[----:B------:R-:W-:Y:S02]  /*18a20*/  IMAD.MOV.U32 R12, RZ, RZ, RZ ;  /* 0x000000ffff0c7224 */ /* 0x000fe400078e00ff */
[----:B0-----:R-:W-:-:S08]  /*18a30*/  IMAD.MOV.U32 R6, RZ, RZ, R14 ;  /* 0x000000ffff067224 */ /* 0x001fd000078e000e */
[----:B------:R-:W-:Y:S05]  /*18a40*/  WARPSYNC.COLLECTIVE R15, `(.L_x_13540) ;  /* 0x000000000f087348 */ /* 0x000fea0003c00000 */
[----:B------:R0:W1:Y:S02]  /*18a50*/  SHFL.IDX P6, R14, R13, R12, R11 ;  /* 0x0000000c0d0e7389 */ /* 0x00006400000c000b */
[----:B01----:R-:W-:Y:S01]  /*18a60*/  ENDCOLLECTIVE ;  /* 0x000000000000791b */ /* 0x003fe20003800000 */
.L_x_13540:
[----:B------:R-:W-:-:S05]  /*18a70*/  @!P1 LEA R6, P2, R21, R6, 0x1 ;  /* 0x0000000615069211 */ /* 0x000fca00078408ff */
[----:B------:R-:W-:-:S04]  /*18a80*/  @!P1 IMAD.X R0, RZ, RZ, R0, P2 ;  /* 0x000000ffff009224 */ /* 0x000fc800010e0600 */
[----:B------:R-:W-:Y:S01]  /*18a90*/  @!P1 IMAD.MOV.U32 R7, RZ, RZ, R0 ;  /* 0x000000ffff079224 */ /* 0x000fe200078e0000 */
[----:B------:R-:W-:Y:S01]  /*18aa0*/  IADD3 R0, R17, 0x80, RZ ;  /* 0x0000008011007810 */ /* 0x000fe20007ffe0ff */
[----:B------:R-:W-:-:S03]  /*18ab0*/  IMAD.MOV.U32 R13, RZ, RZ, R5 ;  /* 0x000000ffff0d7224 */ /* 0x000fc600078e0005 */
[----:B------:R-:W-:Y:S01]  /*18ac0*/  @!PT LDS RZ, [RZ] ;  /* 0x00000000fffff984 */ /* 0x000fe20000000800 */
[----:B------:R-:W-:Y:S01]  /*18ad0*/  @!PT LDS RZ, [RZ] ;  /* 0x00000000fffff984 */ /* 0x000fe20000000800 */
[----:B------:R-:W-:Y:S01]  /*18ae0*/  @!PT LDS RZ, [RZ] ;  /* 0x00000000fffff984 */ /* 0x000fe20000000800 */
[----:B------:R0:W-:Y:S01]  /*18af0*/  @!P1 LDGSTS.E.BYPASS.LTC128B.128 [R20+0xbc00], desc[UR42][R6.64], !P0 ;  /* 0x0bc0000006149fae */ /* 0x0001e2000c101d6a */
[----:B------:R-:W-:Y:S01]  /*18b00*/  ISETP.GE.AND P1, PT, R0, R3, PT ;  /* 0x000000030000720c */ /* 0x000fe20003f26270 */
[----:B------:R-:W-:Y:S02]  /*18b10*/  VIADD R0, R17, 0x90 ;  /* 0x0000009011007836 */ /* 0x000fe40000000000 */
[----:B------:R-:W-:-:S10]  /*18b20*/  IMAD.MOV.U32 R2, RZ, RZ, R14 ;  /* 0x000000ffff027224 */ /* 0x000fd400078e000e */
[----:B0-----:R-:W-:Y:S05]  /*18b30*/  WARPSYNC.COLLECTIVE R15, `(.L_x_13541) ;  /* 0x000000000f087348 */ /* 0x001fea0003c00000 */
[----:B------:R1:W2:Y:S02]  /*18b40*/  SHFL.IDX P6, R14, R13, R12, R11 ;  /* 0x0000000c0d0e7389 */ /* 0x0002a400000c000b */
[----:B012---:R-:W-:Y:S01]  /*18b50*/  ENDCOLLECTIVE ;  /* 0x000000000000791b */ /* 0x007fe20003800000 */
.L_x_13541:
[----:B------:R-:W-:Y:S02]  /*18b60*/  IMAD.MOV.U32 R13, RZ, RZ, R4 ;  /* 0x000000ffff0d7224 */ /* 0x000fe400078e0004 */
[----:B------:R-:W-:Y:S02]  /*18b70*/  IMAD.MOV.U32 R12, RZ, RZ, 0x1 ;  /* 0x00000001ff0c7424 */ /* 0x000fe400078e00ff */
[----:B------:R-:W-:-:S07]  /*18b80*/  IMAD.MOV.U32 R8, RZ, RZ, R14 ;  /* 0x000000ffff087224 */ /* 0x000fce00078e000e */
[----:B------:R-:W-:Y:S05]  /*18b90*/  WARPSYNC.COLLECTIVE R15, `(.L_x_13542) ;  /* 0x000000000f087348 */ /* 0x000fea0003c00000 */
[----:B------:R0:W1:Y:S02]  /*18ba0*/  SHFL.IDX P6, R14, R13, R12, R11 ;  /* 0x0000000c0d0e7389 */ /* 0x00006400000c000b */
[----:B01----:R-:W-:Y:S01]  /*18bb0*/  ENDCOLLECTIVE ;  /* 0x000000000000791b */ /* 0x003fe20003800000 */
.L_x_13542:
[----:B------:R-:W-:-:S04]  /*18bc0*/  @!P1 LEA R6, P2, R21, R8, 0x1 ;  /* 0x0000000815069211 */ /* 0x000fc800078408ff */
[----:B------:R-:W-:-:S05]  /*18bd0*/  @!P1 IADD3.X R2, RZ, R2, RZ, P2, !PT ;  /* 0x00000002ff029210 */ /* 0x000fca00017fe4ff */
[----:B------:R-:W-:Y:S01]  /*18be0*/  @!P1 IMAD.MOV.U32 R7, RZ, RZ, R2 ;  /* 0x000000ffff079224 */ /* 0x000fe200078e0002 */
[----:B------:R-:W-:Y:S01]  /*18bf0*/  MOV R13, R5 ;  /* 0x00000005000d7202 */ /* 0x000fe20000000f00 */
[----:B------:R-:W-:-:S03]  /*18c00*/  VIADD R2, R17, 0xa0 ;  /* 0x000000a011027836 */ /* 0x000fc60000000000 */
[----:B------:R-:W-:Y:S01]  /*18c10*/  @!PT LDS RZ, [RZ] ;  /* 0x00000000fffff984 */ /* 0x000fe20000000800 */
[----:B------:R-:W-:Y:S01]  /*18c20*/  @!PT LDS RZ, [RZ] ;  /* 0x00000000fffff984 */ /* 0x000fe20000000800 */
[----:B------:R-:W-:Y:S01]  /*18c30*/  @!PT LDS RZ, [RZ] ;  /* 0x00000000fffff984 */ /* 0x000fe20000000800 */
[----:B------:R0:W-:Y:S01]  /*18c40*/  @!P1 LDGSTS.E.BYPASS.LTC128B.128 [R20+0xc400], desc[UR42][R6.64], !P0 ;  /* 0x0c40000006149fae */ /* 0x0001e2000c101d6a */
[----:B------:R-:W-:Y:S01]  /*18c50*/  ISETP.GE.AND P1, PT, R0, R3, PT ;  /* 0x000000030000720c */ /* 0x000fe20003f26270 */
[----:B------:R-:W-:-:S12]  /*18c60*/  IMAD.MOV.U32 R0, RZ, RZ, R14 ;  /* 0x000000ffff007224 */ /* 0x000fd800078e000e */
[----:B0-----:R-:W-:Y:S05]  /*18c70*/  WARPSYNC.COLLECTIVE R15, `(.L_x_13543) ;  /* 0x000000000f087348 */ /* 0x001fea0003c00000 */
[----:B------:R1:W2:Y:S02]  /*18c80*/  SHFL.IDX P6, R14, R13, R12, R11 ;  /* 0x0000000c0d0e7389 */ /* 0x0002a400000c000b */
[----:B012---:R-:W-:Y:S01]  /*18c90*/  ENDCOLLECTIVE ;  /* 0x000000000000791b */ /* 0x007fe20003800000 */
.L_x_13543:
[----:B------:R-:W-:Y:S02]  /*18ca0*/  IMAD.MOV.U32 R13, RZ, RZ, R4 ;  /* 0x000000ffff0d7224 */ /* 0x000fe400078e0004 */
[----:B------:R-:W-:Y:S02]  /*18cb0*/  IMAD.MOV.U32 R12, RZ, RZ, 0x2 ;  /* 0x00000002ff0c7424 */ /* 0x000fe400078e00ff */
[----:B------:R-:W-:-:S07]  /*18cc0*/  IMAD.MOV.U32 R6, RZ, RZ, R14 ;  /* 0x000000ffff067224 */ /* 0x000fce00078e000e */
[----:B------:R-:W-:Y:S05]  /*18cd0*/  WARPSYNC.COLLECTIVE R15, `(.L_x_13544) ;  /* 0x000000000f087348 */ /* 0x000fea0003c00000 */
[----:B------:R0:W1:Y:S02]  /*18ce0*/  SHFL.IDX P6, R14, R13, R12, R11 ;  /* 0x0000000c0d0e7389 */ /* 0x00006400000c000b */
[----:B01----:R-:W-:Y:S01]  /*18cf0*/  ENDCOLLECTIVE ;  /* 0x000000000000791b */ /* 0x003fe20003800000 */
.L_x_13544:
[----:B------:R-:W-:-:S05]  /*18d00*/  @!P1 LEA R6, P2, R21, R6, 0x1 ;  /* 0x0000000615069211 */ /* 0x000fca00078408ff */
[----:B------:R-:W-:-:S04]  /*18d10*/  @!P1 IMAD.X R0, RZ, RZ, R0, P2 ;  /* 0x000000ffff009224 */ /* 0x000fc800010e0600 */
[----:B------:R-:W-:Y:S02]  /*18d20*/  @!P1 IMAD.MOV.U32 R7, RZ, RZ, R0 ;  /* 0x000000ffff079224 */ /* 0x000fe400078e0000 */
[----:B------:R-:W-:-:S03]  /*18d30*/  IMAD.MOV.U32 R13, RZ, RZ, R5 ;  /* 0x000000ffff0d7224 */ /* 0x000fc600078e0005 */
[----:B------:R-:W-:Y:S01]  /*18d40*/  @!PT LDS RZ, [RZ] ;  /* 0x00000000fffff984 */ /* 0x000fe20000000800 */
[----:B------:R-:W-:Y:S01]  /*18d50*/  @!PT LDS RZ, [RZ] ;  /* 0x00000000fffff984 */ /* 0x000fe20000000800 */
[----:B------:R-:W-:Y:S01]  /*18d60*/  @!PT LDS RZ, [RZ] ;  /* 0x00000000fffff984 */ /* 0x000fe20000000800 */
[----:B------:R0:W-:Y:S01]  /*18d70*/  @!P1 LDGSTS.E.BYPASS.LTC128B.128 [R20+0xcc00], desc[UR42][R6.64], !P0 ;  /* 0x0cc0000006149fae */ /* 0x0001e2000c101d6a */
[----:B------:R-:W-:Y:S02]  /*18d80*/  ISETP.GE.AND P1, PT, R2, R3, PT ;  /* 0x000000030200720c */ /* 0x000fe40003f26270 */
[----:B------:R-:W-:-:S11]  /*18d90*/  MOV R0, R14 ;  /* 0x0000000e00007202 */ /* 0x000fd60000000f00 */
[----:B0-----:R-:W-:Y:S05]  /*18da0*/  WARPSYNC.COLLECTIVE R15, `(.L_x_13545) ;  /* 0x000000000f087348 */ /* 0x001fea0003c00000 */
[----:B------:R1:W2:Y:S02]  /*18db0*/  SHFL.IDX P6, R14, R13, R12, R11 ;  /* 0x0000000c0d0e7389 */ /* 0x0002a400000c000b */
[----:B012---:R-:W-:Y:S01]  /*18dc0*/  ENDCOLLECTIVE ;  /* 0x000000000000791b */ /* 0x007fe20003800000 */
.L_x_13545:
[----:B------:R-:W-:Y:S01]  /*18dd0*/  MOV R13, R4 ;  /* 0x00000004000d7202 */ /* 0x000fe20000000f00 */
[----:B------:R-:W-:Y:S02]  /*18de0*/  IMAD.MOV.U32 R12, RZ, RZ, 0x3 ;  /* 0x00000003ff0c7424 */ /* 0x000fe400078e00ff */
[----:B------:R-:W-:-:S07]  /*18df0*/  IMAD.MOV.U32 R6, RZ, RZ, R14 ;  /* 0x000000ffff067224 */ /* 0x000fce00078e000e */
[----:B------:R-:W-:Y:S05]  /*18e00*/  WARPSYNC.COLLECTIVE R15, `(.L_x_13546) ;  /* 0x000000000f087348 */ /* 0x000fea0003c00000 */
[----:B------:R0:W1:Y:S02]  /*18e10*/  SHFL.IDX P6, R14, R13, R12, R11 ;  /* 0x0000000c0d0e7389 */ /* 0x00006400000c000b */
[----:B01----:R-:W-:Y:S01]  /*18e20*/  ENDCOLLECTIVE ;  /* 0x000000000000791b */ /* 0x003fe20003800000 */
.L_x_13546:
        /* <DEDUP_REMOVED lines=12> */
.L_x_13547:
[----:B------:R-:W-:Y:S01]  /*18ef0*/  IMAD.MOV.U32 R2, RZ, RZ, R14 ;  /* 0x000000ffff027224 */ /* 0x000fe200078e000e */
[----:B------:R-:W-:Y:S06]  /*18f00*/  BRA `(.L_x_13548) ;  /* 0xffffffa400bc7947 */ /* 0x000fec000383ffff */
.L_x_13389:
[----:B-1----:R1:W2:Y:S02]  /*18f10*/  SYNCS.PHASECHK.TRANS64.TRYWAIT P0, [R22+URZ+0x16820], R0 ;  /* 0x01682000160075a7 */ /* 0x0022a4000800017f */
[----:B--2---:R-:W-:Y:S05]  /*18f20*/  @!P0 NANOSLEEP.SYNCS 0x989680 ;  /* 0x009896800000895d */ /* 0x004fea0003900000 */
[----:B------:R-:W2:Y:S02]  /*18f30*/  @!P0 SYNCS.PHASECHK.TRANS64 P0, [R22+URZ+0x16820], R0 ;  /* 0x01682000160085a7 */ /* 0x000ea4000800007f */
[----:B--2---:R-:W-:Y:S05]  /*18f40*/  @!P0 BRA `(.L_x_13389) ;  /* 0xfffffffc00f08947 */ /* 0x004fea000383ffff */
[----:B------:R-:W-:Y:S05]  /*18f50*/  BRA `(.L_x_13549) ;  /* 0xffffffa800187947 */ /* 0x000fea000383ffff */
.L_x_13394:
[----:B0-----:R0:W1:Y:S02]  /*18f60*/  SYNCS.PHASECHK.TRANS64.TRYWAIT P0, [R5+URZ+0x16840], R2 ;  /* 0x01684002050075a7 */ /* 0x001064000800017f */
[----:B-1----:R-:W-:Y:S05]  /*18f70*/  @!P0 NANOSLEEP.SYNCS 0x989680 ;  /* 0x009896800000895d */ /* 0x002fea0003900000 */
[----:B------:R-:W1:Y:S02]  /*18f80*/  @!P0 SYNCS.PHASECHK.TRANS64 P0, [R5+URZ+0x16840], R2 ;  /* 0x01684002050085a7 */ /* 0x000e64000800007f */
[----:B-1----:R-:W-:Y:S05]  /*18f90*/  @!P0 BRA `(.L_x_13394) ;  /* 0xfffffffc00f08947 */ /* 0x002fea000383ffff */
[----:B------:R-:W-:Y:S05]  /*18fa0*/  BRA `(.L_x_13550) ;  /* 0xffffffa800f87947 */ /* 0x000fea000383ffff */
.L_x_13395:
        /* <DEDUP_REMOVED lines=8> */
.L_x_13552:
[----:B------:R-:W-:Y:S05]  /*19030*/  BSYNC B1 ;  /* 0x0000000000017941 */ /* 0x000fea0003800000 */
.L_x_13551:
[----:B------:R-:W0:Y:S01]  /*19040*/  S2R R7, SR_TID.X ;  /* 0x0000000000077919 */ /* 0x000e220000002100 */
[----:B------:R-:W-:Y:S01]  /*19050*/  IMAD.MOV.U32 R13, RZ, RZ, R9 ;  /* 0x000000ffff0d7224 */ /* 0x000fe200078e0009 */
[----:B------:R-:W-:Y:S01]  /*19060*/  MOV R11, 0x181f ;  /* 0x0000181f000b7802 */ /* 0x000fe20000000f00 */
[----:B------:R-:W-:Y:S01]  /*19070*/  IMAD.MOV.U32 R12, RZ, RZ, RZ ;  /* 0x000000ffff0c7224 */ /* 0x000fe200078e00ff */
[----:B------:R-:W-:Y:S01]  /*19080*/  LEA R8, R8, R22, 0x1 ;  /* 0x0000001608087211 */ /* 0x000fe200078e08ff */
[----:B------:R-:W-:Y:S02]  /*19090*/  IMAD.MOV.U32 R15, RZ, RZ, -0x1 ;  /* 0xffffffffff0f7424 */ /* 0x000fe400078e00ff */
[----:B------:R-:W-:-:S07]  /*190a0*/  IMAD.MOV.U32 R3, RZ, RZ, R14 ;  /* 0x000000ffff037224 */ /* 0x000fce00078e000e */
[----:B0-----:R-:W-:Y:S05]  /*190b0*/  WARPSYNC.COLLECTIVE R15, `(.L_x_13553) ;  /* 0x000000000f087348 */ /* 0x001fea0003c00000 */
[----:B------:R1:W2:Y:S02]  /*190c0*/  SHFL.IDX P6, R14, R13, R12, R11 ;  /* 0x0000000c0d0e7389 */ /* 0x0002a400000c000b */
[----:B012---:R-:W-:Y:S01]  /*190d0*/  ENDCOLLECTIVE ;  /* 0x000000000000791b */ /* 0x007fe20003800000 */
.L_x_13553:
[----:B------:R-:W-:Y:S02]  /*190e0*/  IMAD.MOV.U32 R13, RZ, RZ, R10 ;  /* 0x000000ffff0d7224 */ /* 0x000fe400078e000a */
[----:B------:R-:W-:Y:S02]  /*190f0*/  IMAD.MOV.U32 R12, RZ, RZ, 0x1 ;  /* 0x00000001ff0c7424 */ /* 0x000fe400078e00ff */
[----:B------:R-:W-:Y:S02]  /*19100*/  IMAD.SHL.U32 R7, R7, 0x8, RZ ;  /* 0x0000000807077824 */ /* 0x000fe400078e00ff */
[----:B------:R-:W-:-:S07]  /*19110*/  IMAD.MOV.U32 R2, RZ, RZ, R14 ;  /* 0x000000ffff027224 */ /* 0x000fce00078e000e */
[----:B------:R-:W-:Y:S05]  /*19120*/  WARPSYNC.COLLECTIVE R15, `(.L_x_13554) ;  /* 0x000000000f087348 */ /* 0x000fea0003c00000 */
[----:B------:R0:W1:Y:S02]  /*19130*/  SHFL.IDX P6, R14, R13, R12, R11 ;  /* 0x0000000c0d0e7389 */ /* 0x00006400000c000b */
[----:B01----:R-:W-:Y:S01]  /*19140*/  ENDCOLLECTIVE ;  /* 0x000000000000791b */ /* 0x003fe20003800000 */
.L_x_13554:
        /* <DEDUP_REMOVED lines=13> */
.L_x_13555:
[----:B------:R-:W-:Y:S02]  /*19220*/  IMAD.MOV.U32 R13, RZ, RZ, R10 ;  /* 0x000000ffff0d7224 */ /* 0x000fe400078e000a */
[----:B------:R-:W-:Y:S02]  /*19230*/  IMAD.MOV.U32 R12, RZ, RZ, 0x2 ;  /* 0x00000002ff0c7424 */ /* 0x000fe400078e00ff */
[----:B------:R-:W-:-:S07]  /*19240*/  IMAD.MOV.U32 R2, RZ, RZ, R14 ;  /* 0x000000ffff027224 */ /* 0x000fce00078e000e */
[----:B------:R-:W-:Y:S05]  /*19250*/  WARPSYNC.COLLECTIVE R15, `(.L_x_13556) ;  /* 0x000000000f087348 */ /* 0x000fea0003c00000 */
[----:B------:R0:W1:Y:S02]  /*19260*/  SHFL.IDX P6, R14, R13, R12, R11 ;  /* 0x0000000c0d0e7389 */ /* 0x00006400000c000b */
[----:B01----:R-:W-:Y:S01]  /*19270*/  ENDCOLLECTIVE ;  /* 0x000000000000791b */ /* 0x003fe20003800000 */
.L_x_13556:
[----:B------:R-:W-:-:S04]  /*19280*/  IADD3 R2, P0, R2, R7, RZ ;  /* 0x0000000702027210 */ /* 0x000fc80007f1e0ff */
[----:B------:R-:W-:-:S05]  /*19290*/  IADD3.X R3, RZ, R3, RZ, P0, !PT ;  /* 0x00000003ff037210 */ /* 0x000fca00007fe4ff */
        /* <DEDUP_REMOVED lines=9> */
.L_x_13557:
[----:B------:R-:W-:Y:S02]  /*19330*/  IMAD.MOV.U32 R13, RZ, RZ, R10 ;  /* 0x000000ffff0d7224 */ /* 0x000fe400078e000a */
[----:B------:R-:W-:Y:S02]  /*19340*/  IMAD.MOV.U32 R12, RZ, RZ, 0x3 ;  /* 0x00000003ff0c7424 */ /* 0x000fe400078e00ff */
[----:B------:R-:W-:-:S07]  /*19350*/  IMAD.MOV.U32 R2, RZ, RZ, R14 ;  /* 0x000000ffff027224 */ /* 0x000fce00078e000e */
[----:B------:R-:W-:Y:S05]  /*19360*/  WARPSYNC.COLLECTIVE R15, `(.L_x_13558) ;  /* 0x000000000f087348 */ /* 0x000fea0003c00000 */
[----:B------:R0:W1:Y:S02]  /*19370*/  SHFL.IDX P6, R14, R13, R12, R11 ;  /* 0x0000000c0d0e7389 */ /* 0x00006400000c000b */
[----:B01----:R-:W-:Y:S01]  /*19380*/  ENDCOLLECTIVE ;  /* 0x000000000000791b */ /* 0x003fe20003800000 */
.L_x_13558:
        /* <DEDUP_REMOVED lines=11> */
.L_x_13559:
[----:B------:R-:W-:Y:S02]  /*19440*/  IMAD.MOV.U32 R13, RZ, RZ, R10 ;  /* 0x000000ffff0d7224 */ /* 0x000fe400078e000a */
[----:B------:R-:W-:Y:S02]  /*19450*/  IMAD.MOV.U32 R12, RZ, RZ, 0x4 ;  /* 0x00000004ff0c7424 */ /* 0x000fe400078e00ff */
[----:B------:R-:W-:-:S07]  /*19460*/  IMAD.MOV.U32 R2, RZ, RZ, R14 ;  /* 0x000000ffff027224 */ /* 0x000fce00078e000e */
[----:B------:R-:W-:Y:S05]  /*19470*/  WARPSYNC.COLLECTIVE R15, `(.L_x_13560) ;  /* 0x000000000f087348 */ /* 0x000fea0003c00000 */
[----:B------:R0:W1:Y:S02]  /*19480*/  SHFL.IDX P6, R14, R13, R12, R11 ;  /* 0x0000000c0d0e7389 */ /* 0x00006400000c000b */
[----:B01----:R-:W-:Y:S01]  /*19490*/  ENDCOLLECTIVE ;  /* 0x000000000000791b */ /* 0x003fe20003800000 */
.L_x_13560:
        /* <DEDUP_REMOVED lines=11> */
.L_x_13561:
[----:B------:R-:W-:Y:S02]  /*19550*/  IMAD.MOV.U32 R13, RZ, RZ, R10 ;  /* 0x000000ffff0d7224 */ /* 0x000fe400078e000a */
[----:B------:R-:W-:Y:S02]  /*19560*/  IMAD.MOV.U32 R12, RZ, RZ, 0x5 ;  /* 0x00000005ff0c7424 */ /* 0x000fe400078e00ff */
[----:B------:R-:W-:-:S07]  /*19570*/  IMAD.MOV.U32 R2, RZ, RZ, R14 ;  /* 0x000000ffff027224 */ /* 0x000fce00078e000e */
[----:B------:R-:W-:Y:S05]  /*19580*/  WARPSYNC.COLLECTIVE R15, `(.L_x_13562) ;  /* 0x000000000f087348 */ /* 0x000fea0003c00000 */
[----:B------:R0:W1:Y:S02]  /*19590*/  SHFL.IDX P6, R14, R13, R12, R11 ;  /* 0x0000000c0d0e7389 */ /* 0x00006400000c000b */
[----:B01----:R-:W-:Y:S01]  /*195a0*/  ENDCOLLECTIVE ;  /* 0x000000000000791b */ /* 0x003fe20003800000 */
.L_x_13562:
        /* <DEDUP_REMOVED lines=11> */
.L_x_13563:
[----:B------:R-:W-:Y:S02]  /*19660*/  IMAD.MOV.U32 R13, RZ, RZ, R10 ;  /* 0x000000ffff0d7224 */ /* 0x000fe400078e000a */
[----:B------:R-:W-:Y:S02]  /*19670*/  IMAD.MOV.U32 R12, RZ, RZ, 0x6 ;  /* 0x00000006ff0c7424 */ /* 0x000fe400078e00ff */
[----:B------:R-:W-:-:S07]  /*19680*/  IMAD.MOV.U32 R2, RZ, RZ, R14 ;  /* 0x000000ffff027224 */ /* 0x000fce00078e000e */
[----:B------:R-:W-:Y:S05]  /*19690*/  WARPSYNC.COLLECTIVE R15, `(.L_x_13564) ;  /* 0x000000000f087348 */ /* 0x000fea0003c00000 */
[----:B------:R0:W1:Y:S02]  /*196a0*/  SHFL.IDX P6, R14, R13, R12, R11 ;  /* 0x0000000c0d0e7389 */ /* 0x00006400000c000b */
[----:B01----:R-:W-:Y:S01]  /*196b0*/  ENDCOLLECTIVE ;  /* 0x000000000000791b */ /* 0x003fe20003800000 */
.L_x_13564:
        /* <DEDUP_REMOVED lines=11> */
.L_x_13565:
[----:B------:R-:W-:Y:S02]  /*19770*/  IMAD.MOV.U32 R13, RZ, RZ, R10 ;  /* 0x000000ffff0d7224 */ /* 0x000fe400078e000a */
[----:B------:R-:W-:Y:S02]  /*19780*/  IMAD.MOV.U32 R12, RZ, RZ, 0x7 ;  /* 0x00000007ff0c7424 */ /* 0x000fe400078e00ff */
[----:B------:R-:W-:-:S07]  /*19790*/  IMAD.MOV.U32 R2, RZ, RZ, R14 ;  /* 0x000000ffff027224 */ /* 0x000fce00078e000e */
[----:B------:R-:W-:Y:S05]  /*197a0*/  WARPSYNC.COLLECTIVE R15, `(.L_x_13566) ;  /* 0x000000000f087348 */ /* 0x000fea0003c00000 */
[----:B------:R0:W1:Y:S02]  /*197b0*/  SHFL.IDX P6, R14, R13, R12, R11 ;  /* 0x0000000c0d0e7389 */ /* 0x00006400000c000b */
[----:B01----:R-:W-:Y:S01]  /*197c0*/  ENDCOLLECTIVE ;  /* 0x000000000000791b */ /* 0x003fe20003800000 */
.L_x_13566:
[----:B------:R-:W-:-:S04]  /*197d0*/  IADD3 R2, P0, R2, R7, RZ ;  /* 0x0000000702027210 */ /* 0x000fc80007f1e0ff */
[----:B------:R-:W-:-:S05]  /*197e0*/  IADD3.X R3, RZ, R3, RZ, P0, !PT ;  /* 0x00000003ff037210 */ /* 0x000fca00007fe4ff */
        /* <DEDUP_REMOVED lines=9> */
.L_x_13567:
[----:B------:R-:W-:Y:S01]  /*19880*/  IMAD.MOV.U32 R2, RZ, RZ, R14 ;  /* 0x000000ffff027224 */ /* 0x000fe200078e000e */
[----:B------:R-:W-:Y:S06]  /*19890*/  BRA `(.L_x_13568) ;  /* 0xffffffa400f07947 */ /* 0x000fec000383ffff */
.L_x_13400:
[----:B-1----:R1:W2:Y:S02]  /*198a0*/  SYNCS.PHASECHK.TRANS64.TRYWAIT P0, [R5+URZ+0x16860], R2 ;  /* 0x01686002050075a7 */ /* 0x0022a4000800017f */
[----:B--2---:R-:W-:Y:S05]  /*198b0*/  @!P0 NANOSLEEP.SYNCS 0x989680 ;  /* 0x009896800000895d */ /* 0x004fea0003900000 */
[----:B------:R-:W2:Y:S02]  /*198c0*/  @!P0 SYNCS.PHASECHK.TRANS64 P0, [R5+URZ+0x16860], R2 ;  /* 0x01686002050085a7 */ /* 0x000ea4000800007f */
[----:B--2---:R-:W-:Y:S05]  /*198d0*/  @!P0 BRA `(.L_x_13400) ;  /* 0xfffffffc00f08947 */ /* 0x004fea000383ffff */
[----:B------:R-:W-:Y:S05]  /*198e0*/  BRA `(.L_x_13569) ;  /* 0xffffffa800487947 */ /* 0x000fea000383ffff */
.L_x_13401:
        /* <DEDUP_REMOVED lines=8> */
.L_x_13571:
[----:B------:R-:W-:Y:S05]  /*19970*/  BSYNC B1 ;  /* 0x0000000000017941 */ /* 0x000fea0003800000 */
.L_x_13570:
[----:B------:R-:W-:Y:S01]  /*19980*/  IMAD.MOV.U32 R13, RZ, RZ, R23 ;  /* 0x000000ffff0d7224 */ /* 0x000fe200078e0017 */
[----:B------:R-:W-:Y:S01]  /*19990*/  MOV R12, RZ ;  /* 0x000000ff000c7202 */ /* 0x000fe20000000f00 */
[----:B------:R-:W-:Y:S01]  /*199a0*/  IMAD.MOV.U32 R11, RZ, RZ, 0x181f ;  /* 0x0000181fff0b7424 */ /* 0x000fe200078e00ff */
[----:B------:R-:W-:Y:S01]  /*199b0*/  ISETP.LT.OR P2, PT, R8, 0x1, P1 ;  /* 0x000000010800780c */ /* 0x000fe20000f41670 */
[----:B------:R-:W-:Y:S02]  /*199c0*/  IMAD.MOV.U32 R15, RZ, RZ, -0x1 ;  /* 0xffffffffff0f7424 */ /* 0x000fe400078e00ff */
[----:B------:R-:W-:Y:S02]  /*199d0*/  IMAD.MOV.U32 R3, RZ, RZ, R14 ;  /* 0x000000ffff037224 */ /* 0x000fe400078e000e */
[----:B------:R-:W-:-:S08]  /*199e0*/  IMAD R6, R6, 0x2, R22 ;  /* 0x0000000206067824 */ /* 0x000fd000078e0216 */
[----:B------:R-:W-:Y:S05]  /*199f0*/  WARPSYNC.COLLECTIVE R15, `(.L_x_13572) ;  /* 0x000000000f087348 */ /* 0x000fea0003c00000 */
[----:B------:R0:W1:Y:S02]  /*19a00*/  SHFL.IDX P6, R14, R13, R12, R11 ;  /* 0x0000000c0d0e7389 */ /* 0x00006400000c000b */
[----:B01----:R-:W-:Y:S01]  /*19a10*/  ENDCOLLECTIVE ;  /* 0x000000000000791b */ /* 0x003fe20003800000 */
.L_x_13572:
[----:B------:R-:W-:Y:S01]  /*19a20*/  MOV R13, R24 ;  /* 0x00000018000d7202 */ /* 0x000fe20000000f00 */
[----:B------:R-:W-:Y:S02]  /*19a30*/  IMAD.MOV.U32 R12, RZ, RZ, 0x1 ;  /* 0x00000001ff0c7424 */ /* 0x000fe400078e00ff */
[----:B------:R-:W-:-:S07]  /*19a40*/  IMAD.MOV.U32 R2, RZ, RZ, R14 ;  /* 0x000000ffff027224 */ /* 0x000fce00078e000e */
[----:B------:R-:W-:Y:S05]  /*19a50*/  WARPSYNC.COLLECTIVE R15, `(.L_x_13573) ;  /* 0x000000000f087348 */ /* 0x000fea0003c00000 */
[----:B------:R0:W1:Y:S02]  /*19a60*/  SHFL.IDX P6, R14, R13, R12, R11 ;  /* 0x0000000c0d0e7389 */ /* 0x00006400000c000b */
[----:B01----:R-:W-:Y:S01]  /*19a70*/  ENDCOLLECTIVE ;  /* 0x000000000000791b */ /* 0x003fe20003800000 */
.L_x_13573:
        /* <DEDUP_REMOVED lines=12> */
.L_x_13574:
[----:B------:R-:W-:Y:S01]  /*19b40*/  MOV R13, R24 ;  /* 0x00000018000d7202 */ /* 0x000fe20000000f00 */
[----:B------:R-:W-:Y:S02]  /*19b50*/  IMAD.MOV.U32 R12, RZ, RZ, 0x2 ;  /* 0x00000002ff0c7424 */ /* 0x000fe400078e00ff */
[----:B------:R-:W-:-:S07]  /*19b60*/  IMAD.MOV.U32 R2, RZ, RZ, R14 ;  /* 0x000000ffff027224 */ /* 0x000fce00078e000e */
[----:B------:R-:W-:Y:S05]  /*19b70*/  WARPSYNC.COLLECTIVE R15, `(.L_x_13575) ;  /* 0x000000000f087348 */ /* 0x000fea0003c00000 */
[----:B------:R0:W1:Y:S02]  /*19b80*/  SHFL.IDX P6, R14, R13, R12, R11 ;  /* 0x0000000c0d0e7389 */ /* 0x00006400000c000b */
[----:B01----:R-:W-:Y:S01]  /*19b90*/  ENDCOLLECTIVE ;  /* 0x000000000000791b */ /* 0x003fe20003800000 */
.L_x_13575:
        /* <DEDUP_REMOVED lines=12> */
.L_x_13576:
[----:B------:R-:W-:Y:S01]  /*19c60*/  MOV R13, R24 ;  /* 0x00000018000d7202 */ /* 0x000fe20000000f00 */
[----:B------:R-:W-:Y:S02]  /*19c70*/  IMAD.MOV.U32 R12, RZ, RZ, 0x3 ;  /* 0x00000003ff0c7424 */ /* 0x000fe400078e00ff */
[----:B------:R-:W-:-:S07]  /*19c80*/  IMAD.MOV.U32 R2, RZ, RZ, R14 ;  /* 0x000000ffff027224 */ /* 0x000fce00078e000e */
[----:B------:R-:W-:Y:S05]  /*19c90*/  WARPSYNC.COLLECTIVE R15, `(.L_x_13577) ;  /* 0x000000000f087348 */ /* 0x000fea0003c00000 */
[----:B------:R0:W1:Y:S02]  /*19ca0*/  SHFL.IDX P6, R14, R13, R12, R11 ;  /* 0x0000000c0d0e7389 */ /* 0x00006400000c000b */
[----:B01----:R-:W-:Y:S01]  /*19cb0*/  ENDCOLLECTIVE ;  /* 0x000000000000791b */ /* 0x003fe20003800000 */
.L_x_13577:
        /* <DEDUP_REMOVED lines=12> */
.L_x_13578:
[----:B------:R-:W-:Y:S01]  /*19d80*/  MOV R13, R24 ;  /* 0x00000018000d7202 */ /* 0x000fe20000000f00 */
[----:B------:R-:W-:Y:S02]  /*19d90*/  IMAD.MOV.U32 R12, RZ, RZ, 0x4 ;  /* 0x00000004ff0c7424 */ /* 0x000fe400078e00ff */
[----:B------:R-:W-:-:S07]  /*19da0*/  IMAD.MOV.U32 R2, RZ, RZ, R14 ;  /* 0x000000ffff027224 */ /* 0x000fce00078e000e */
[----:B------:R-:W-:Y:S05]  /*19db0*/  WARPSYNC.COLLECTIVE R15, `(.L_x_13579) ;  /* 0x000000000f087348 */ /* 0x000fea0003c00000 */
[----:B------:R0:W1:Y:S02]  /*19dc0*/  SHFL.IDX P6, R14, R13, R12, R11 ;  /* 0x0000000c0d0e7389 */ /* 0x00006400000c000b */
[----:B01----:R-:W-:Y:S01]  /*19dd0*/  ENDCOLLECTIVE ;  /* 0x000000000000791b */ /* 0x003fe20003800000 */
.L_x_13579:
        /* <DEDUP_REMOVED lines=12> */
.L_x_13580:
[----:B------:R-:W-:Y:S01]  /*19ea0*/  MOV R13, R24 ;  /* 0x00000018000d7202 */ /* 0x000fe20000000f00 */
[----:B------:R-:W-:Y:S02]  /*19eb0*/  IMAD.MOV.U32 R12, RZ, RZ, 0x5 ;  /* 0x00000005ff0c7424 */ /* 0x000fe400078e00ff */
[----:B------:R-:W-:-:S07]  /*19ec0*/  IMAD.MOV.U32 R2, RZ, RZ, R14 ;  /* 0x000000ffff027224 */ /* 0x000fce00078e000e */
[----:B------:R-:W-:Y:S05]  /*19ed0*/  WARPSYNC.COLLECTIVE R15, `(.L_x_13581) ;  /* 0x000000000f087348 */ /* 0x000fea0003c00000 */
[----:B------:R0:W1:Y:S02]  /*19ee0*/  SHFL.IDX P6, R14, R13, R12, R11 ;  /* 0x0000000c0d0e7389 */ /* 0x00006400000c000b */
[----:B01----:R-:W-:Y:S01]  /*19ef0*/  ENDCOLLECTIVE ;  /* 0x000000000000791b */ /* 0x003fe20003800000 */
.L_x_13581:
        /* <DEDUP_REMOVED lines=12> */
.L_x_13582:
[----:B------:R-:W-:Y:S01]  /*19fc0*/  MOV R13, R24 ;  /* 0x00000018000d7202 */ /* 0x000fe20000000f00 */
[----:B------:R-:W-:Y:S02]  /*19fd0*/  IMAD.MOV.U32 R12, RZ, RZ, 0x6 ;  /* 0x00000006ff0c7424 */ /* 0x000fe400078e00ff */
[----:B------:R-:W-:-:S07]  /*19fe0*/  IMAD.MOV.U32 R2, RZ, RZ, R14 ;  /* 0x000000ffff027224 */ /* 0x000fce00078e000e */
[----:B------:R-:W-:Y:S05]  /*19ff0*/  WARPSYNC.COLLECTIVE R15, `(.L_x_13583) ;  /* 0x000000000f087348 */ /* 0x000fea0003c00000 */
[----:B------:R0:W1:Y:S02]  /*1a000*/  SHFL.IDX P6, R14, R13, R12, R11 ;  /* 0x0000000c0d0e7389 */ /* 0x00006400000c000b */
[----:B01----:R-:W-:Y:S01]  /*1a010*/  ENDCOLLECTIVE ;  /* 0x000000000000791b */ /* 0x003fe20003800000 */
.L_x_13583:
        /* <DEDUP_REMOVED lines=12> */
.L_x_13584:
[----:B------:R-:W-:Y:S01]  /*1a0e0*/  MOV R13, R24 ;  /* 0x00000018000d7202 */ /* 0x000fe20000000f00 */
[----:B------:R-:W-:Y:S02]  /*1a0f0*/  IMAD.MOV.U32 R12, RZ, RZ, 0x7 ;  /* 0x00000007ff0c7424 */ /* 0x000fe400078e00ff */
[----:B------:R-:W-:-:S07]  /*1a100*/  IMAD.MOV.U32 R2, RZ, RZ, R14 ;  /* 0x000000ffff027224 */ /* 0x000fce00078e000e */
[----:B------:R-:W-:Y:S05]  /*1a110*/  WARPSYNC.COLLECTIVE R15, `(.L_x_13585) ;  /* 0x000000000f087348 */ /* 0x000fea0003c00000 */
[----:B------:R0:W1:Y:S02]  /*1a120*/  SHFL.IDX P6, R14, R13, R12, R11 ;  /* 0x0000000c0d0e7389 */ /* 0x00006400000c000b */
[----:B01----:R-:W-:Y:S01]  /*1a130*/  ENDCOLLECTIVE ;  /* 0x000000000000791b */ /* 0x003fe20003800000 */
.L_x_13585:
        /* <DEDUP_REMOVED lines=11> */
.L_x_13586:
[----:B------:R-:W-:Y:S01]  /*1a1f0*/  IMAD.MOV.U32 R2, RZ, RZ, R14 ;  /* 0x000000ffff027224 */ /* 0x000fe200078e000e */
[----:B------:R-:W-:Y:S06]  /*1a200*/  BRA `(.L_x_13587) ;  /* 0xffffffa000f87947 */ /* 0x000fec000383ffff */
.L_x_13409:
[----:B0-----:R0:W1:Y:S02]  /*1a210*/  SYNCS.PHASECHK.TRANS64.TRYWAIT P0, [R0+URZ+0x16860], R3 ;  /* 0x01686003000075a7 */ /* 0x001064000800017f */
[----:B-1----:R-:W-:Y:S05]  /*1a220*/  @!P0 NANOSLEEP.SYNCS 0x989680 ;  /* 0x009896800000895d */ /* 0x002fea0003900000 */
[----:B------:R-:W1:Y:S02]  /*1a230*/  @!P0 SYNCS.PHASECHK.TRANS64 P0, [R0+URZ+0x16860], R3 ;  /* 0x01686003000085a7 */ /* 0x000e64000800007f */
[----:B-1----:R-:W-:Y:S05]  /*1a240*/  @!P0 BRA `(.L_x_13409) ;  /* 0xfffffffc00f08947 */ /* 0x002fea000383ffff */
[----:B------:R-:W-:Y:S05]  /*1a250*/  BRA `(.L_x_13588) ;  /* 0xffffffa800187947 */ /* 0x000fea000383ffff */
.L_x_13410:
        /* <DEDUP_REMOVED lines=8> */
.L_x_13590:
[----:B------:R-:W-:Y:S05]  /*1a2e0*/  BSYNC B0 ;  /* 0x0000000000007941 */ /* 0x000fea0003800000 */
.L_x_13589:
        /* <DEDUP_REMOVED lines=10> */
.L_x_13591:
[----:B------:R-:W-:Y:S01]  /*1a390*/  ULDC UR4, c[0x0][0x2f4] ;  /* 0x0000bd0000047ab9 */ /* 0x000fe20000000800 */
[----:B------:R-:W-:Y:S01]  /*1a3a0*/  MOV R13, R24 ;  /* 0x00000018000d7202 */ /* 0x000fe20000000f00 */
[----:B------:R-:W-:Y:S02]  /*1a3b0*/  IMAD.MOV.U32 R12, RZ, RZ, 0x1 ;  /* 0x00000001ff0c7424 */ /* 0x000fe400078e00ff */
[----:B------:R-:W-:-:S05]  /*1a3c0*/  IMAD.SHL.U32 R2, R2, 0x8, RZ ;  /* 0x0000000802027824 */ /* 0x000fca00078e00ff */
[----:B------:R-:W-:-:S04]  /*1a3d0*/  LOP3.LUT R2, R2, 0x38, RZ, 0xc0, !PT ;  /* 0x0000003802027812 */ /* 0x000fc800078ec0ff */
[C---:B------:R-:W-:Y:S01]  /*1a3e0*/  ISETP.GE.AND P0, PT, R2.reuse, UR4, PT ;  /* 0x0000000402007c0c */ /* 0x040fe2000bf06270 */
[----:B------:R-:W-:-:S03]  /*1a3f0*/  IMAD.SHL.U32 R5, R2, 0x2, RZ ;  /* 0x0000000202057824 */ /* 0x000fc600078e00ff */
[----:B------:R-:W-:Y:S02]  /*1a400*/  ISETP.LT.OR P2, PT, R6, 0x1, P0 ;  /* 0x000000010600780c */ /* 0x000fe40000741670 */
[----:B------:R-:W-:-:S13]  /*1a410*/  IADD3 R2, P1, R14, R5, RZ ;  /* 0x000000050e027210 */ /* 0x000fda0007f3e0ff */
[----:B------:R-:W-:Y:S05]  /*1a420*/  WARPSYNC.COLLECTIVE R15, `(.L_x_13592) ;  /* 0x000000000f087348 */ /* 0x000fea0003c00000 */
[----:B------:R0:W1:Y:S02]  /*1a430*/  SHFL.IDX P6, R14, R13, R12, R11 ;  /* 0x0000000c0d0e7389 */ /* 0x00006400000c000b */
[----:B01----:R-:W-:Y:S01]  /*1a440*/  ENDCOLLECTIVE ;  /* 0x000000000000791b */ /* 0x003fe20003800000 */
.L_x_13592:
[----:B------:R-:W-:-:S05]  /*1a450*/  IMAD.X R3, RZ, RZ, R3, P1 ;  /* 0x000000ffff037224 */ /* 0x000fca00008e0603 */
[----:B------:R-:W-:Y:S01]  /*1a460*/  @!PT LDS RZ, [RZ] ;  /* 0x00000000fffff984 */ /* 0x000fe20000000800 */
[----:B------:R-:W-:Y:S01]  /*1a470*/  @!PT LDS RZ, [RZ] ;  /* 0x00000000fffff984 */ /* 0x000fe20000000800 */
[----:B------:R-:W-:Y:S01]  /*1a480*/  @!PT LDS RZ, [RZ] ;  /* 0x00000000fffff984 */ /* 0x000fe20000000800 */
[----:B------:R0:W-:Y:S01]  /*1a490*/  LDGSTS.E.BYPASS.LTC128B.128 [R4+0x400], desc[UR42][R2.64], !P2 ;  /* 0x0040000002047fae */ /* 0x0001e2000d101d6a */
[----:B------:R-:W-:Y:S01]  /*1a4a0*/  ISETP.LT.OR P2, PT, R6, 0x11, P0 ;  /* 0x000000110600780c */ /* 0x000fe20000741670 */
[----:B------:R-:W-:Y:S02]  /*1a4b0*/  IMAD.MOV.U32 R13, RZ, RZ, R23 ;  /* 0x000000ffff0d7224 */ /* 0x000fe400078e0017 */
[----:B0-----:R-:W-:-:S10]  /*1a4c0*/  IMAD.MOV.U32 R3, RZ, RZ, R14 ;  /* 0x000000ffff037224 */ /* 0x001fd400078e000e */
[----:B------:R-:W-:Y:S05]  /*1a4d0*/  WARPSYNC.COLLECTIVE R15, `(.L_x_13593) ;  /* 0x000000000f087348 */ /* 0x000fea0003c00000 */
[----:B------:R0:W1:Y:S02]  /*1a4e0*/  SHFL.IDX P6, R14, R13, R12, R11 ;  /* 0x0000000c0d0e7389 */ /* 0x00006400000c000b */
[----:B01----:R-:W-:Y:S01]  /*1a4f0*/  ENDCOLLECTIVE ;  /* 0x000000000000791b */ /* 0x003fe20003800000 */
.L_x_13593:
[----:B------:R-:W-:Y:S01]  /*1a500*/  IMAD.MOV.U32 R13, RZ, RZ, R24 ;  /* 0x000000ffff0d7224 */ /* 0x000fe200078e0018 */
[----:B------:R-:W-:Y:S02]  /*1a510*/  MOV R12, 0x2 ;  /* 0x00000002000c7802 */ /* 0x000fe40000000f00 */
[----:B------:R-:W-:-:S13]  /*1a520*/  IADD3 R2, P1, R14, R5, RZ ;  /* 0x000000050e027210 */ /* 0x000fda0007f3e0ff */
[----:B------:R-:W-:Y:S05]  /*1a530*/  WARPSYNC.COLLECTIVE R15, `(.L_x_13594) ;  /* 0x000000000f087348 */ /* 0x000fea0003c00000 */
[----:B------:R0:W1:Y:S02]  /*1a540*/  SHFL.IDX P6, R14, R13, R12, R11 ;  /* 0x0000000c0d0e7389 */ /* 0x00006400000c000b */
[----:B01----:R-:W-:Y:S01]  /*1a550*/  ENDCOLLECTIVE ;  /* 0x000000000000791b */ /* 0x003fe20003800000 */
.L_x_13594:
        /* <DEDUP_REMOVED lines=11> */
.L_x_13595:
[----:B------:R-:W-:Y:S02]  /*1a610*/  IMAD.MOV.U32 R13, RZ, RZ, R24 ;  /* 0x000000ffff0d7224 */ /* 0x000fe400078e0018 */
[----:B------:R-:W-:Y:S01]  /*1a620*/  IMAD.MOV.U32 R12, RZ, RZ, 0x3 ;  /* 0x00000003ff0c7424 */ /* 0x000fe200078e00ff */
[----:B------:R-:W-:-:S13]  /*1a630*/  IADD3 R2, P1, R14, R5, RZ ;  /* 0x000000050e027210 */ /* 0x000fda0007f3e0ff */
[----:B------:R-:W-:Y:S05]  /*1a640*/  WARPSYNC.COLLECTIVE R15, `(.L_x_13596) ;  /* 0x000000000f087348 */ /* 0x000fea0003c00000 */
[----:B------:R0:W1:Y:S02]  /*1a650*/  SHFL.IDX P6, R14, R13, R12, R11 ;  /* 0x0000000c0d0e7389 */ /* 0x00006400000c000b */
[----:B01----:R-:W-:Y:S01]  /*1a660*/  ENDCOLLECTIVE ;  /* 0x000000000000791b */ /* 0x003fe20003800000 */
.L_x_13596:
        /* <DEDUP_REMOVED lines=11> */
.L_x_13597:
[----:B------:R-:W-:Y:S02]  /*1a720*/  IMAD.MOV.U32 R13, RZ, RZ, R24 ;  /* 0x000000ffff0d7224 */ /* 0x000fe400078e0018 */
[----:B------:R-:W-:Y:S01]  /*1a730*/  IMAD.MOV.U32 R12, RZ, RZ, 0x4 ;  /* 0x00000004ff0c7424 */ /* 0x000fe200078e00ff */
[----:B------:R-:W-:-:S13]  /*1a740*/  IADD3 R2, P1, R14, R5, RZ ;  /* 0x000000050e027210 */ /* 0x000fda0007f3e0ff */
[----:B------:R-:W-:Y:S05]  /*1a750*/  WARPSYNC.COLLECTIVE R15, `(.L_x_13598) ;  /* 0x000000000f087348 */ /* 0x000fea0003c00000 */
[----:B------:R0:W1:Y:S02]  /*1a760*/  SHFL.IDX P6, R14, R13, R12, R11 ;  /* 0x0000000c0d0e7389 */ /* 0x00006400000c000b */
[----:B01----:R-:W-:Y:S01]  /*1a770*/  ENDCOLLECTIVE ;  /* 0x000000000000791b */ /* 0x003fe20003800000 */
.L_x_13598:
[----:B------:R-:W-:-:S05]  /*1a780*/  IMAD.X R3, RZ, RZ, R3, P1 ;  /* 0x000000ffff037224 */ /* 0x000fca00008e0603 */
        /* <DEDUP_REMOVED lines=10> */
.L_x_13599:
[----:B------:R-:W-:Y:S02]  /*1a830*/  IMAD.MOV.U32 R13, RZ, RZ, R24 ;  /* 0x000000ffff0d7224 */ /* 0x000fe400078e0018 */
[----:B------:R-:W-:Y:S01]  /*1a840*/  IMAD.MOV.U32 R12, RZ, RZ, 0x5 ;  /* 0x00000005ff0c7424 */ /* 0x000fe200078e00ff */
[----:B------:R-:W-:-:S13]  /*1a850*/  IADD3 R2, P1, R14, R5, RZ ;  /* 0x000000050e027210 */ /* 0x000fda0007f3e0ff */
[----:B------:R-:W-:Y:S05]  /*1a860*/  WARPSYNC.COLLECTIVE R15, `(.L_x_13600) ;  /* 0x000000000f087348 */ /* 0x000fea0003c00000 */
[----:B------:R0:W1:Y:S02]  /*1a870*/  SHFL.IDX P6, R14, R13, R12, R11 ;  /* 0x0000000c0d0e7389 */ /* 0x00006400000c000b */
[----:B01----:R-:W-:Y:S01]  /*1a880*/  ENDCOLLECTIVE ;  /* 0x000000000000791b */ /* 0x003fe20003800000 */
.L_x_13600:
        /* <DEDUP_REMOVED lines=11> */
.L_x_13601:
[----:B------:R-:W-:Y:S02]  /*1a940*/  IMAD.MOV.U32 R13, RZ, RZ, R24 ;  /* 0x000000ffff0d7224 */ /* 0x000fe400078e0018 */
[----:B------:R-:W-:Y:S01]  /*1a950*/  IMAD.MOV.U32 R12, RZ, RZ, 0x6 ;  /* 0x00000006ff0c7424 */ /* 0x000fe200078e00ff */
[----:B------:R-:W-:-:S13]  /*1a960*/  IADD3 R2, P1, R14, R5, RZ ;  /* 0x000000050e027210 */ /* 0x000fda0007f3e0ff */
[----:B------:R-:W-:Y:S05]  /*1a970*/  WARPSYNC.COLLECTIVE R15, `(.L_x_13602) ;  /* 0x000000000f087348 */ /* 0x000fea0003c00000 */
[----:B------:R0:W1:Y:S02]  /*1a980*/  SHFL.IDX P6, R14, R13, R12, R11 ;  /* 0x0000000c0d0e7389 */ /* 0x00006400000c000b */
[----:B01----:R-:W-:Y:S01]  /*1a990*/  ENDCOLLECTIVE ;  /* 0x000000000000791b */ /* 0x003fe20003800000 */
.L_x_13602:
[----:B------:R-:W-:-:S05]  /*1a9a0*/  IADD3.X R3, RZ, R3, RZ, P1, !PT ;  /* 0x00000003ff037210 */ /* 0x000fca0000ffe4ff */
        /* <DEDUP_REMOVED lines=10> */
.L_x_13603:
[----:B------:R-:W-:Y:S01]  /*1aa50*/  MOV R13, R24 ;  /* 0x00000018000d7202 */ /* 0x000fe20000000f00 */
[----:B------:R-:W-:Y:S01]  /*1aa60*/  IMAD.MOV.U32 R12, RZ, RZ, 0x7 ;  /* 0x00000007ff0c7424 */ /* 0x000fe200078e00ff */
[----:B------:R-:W-:-:S13]  /*1aa70*/  IADD3 R2, P1, R14, R5, RZ ;  /* 0x000000050e027210 */ /* 0x000fda0007f3e0ff */
[----:B------:R-:W-:Y:S05]  /*1aa80*/  WARPSYNC.COLLECTIVE R15, `(.L_x_13604) ;  /* 0x000000000f087348 */ /* 0x000fea0003c00000 */
[----:B------:R0:W1:Y:S02]  /*1aa90*/  SHFL.IDX P6, R14, R13, R12, R11 ;  /* 0x0000000c0d0e7389 */ /* 0x00006400000c000b */
[----:B01----:R-:W-:Y:S01]  /*1aaa0*/  ENDCOLLECTIVE ;  /* 0x000000000000791b */ /* 0x003fe20003800000 */
.L_x_13604:
        /* <DEDUP_REMOVED lines=10> */
.L_x_13605:
[----:B------:R-:W-:Y:S05]  /*1ab50*/  BRA `(.L_x_13606) ;  /* 0xffffffa000dc7947 */ /* 0x000fea000383ffff */
.L_x_13415:
        /* <DEDUP_REMOVED lines=8> */
.L_x_13608:
[----:B------:R-:W-:Y:S05]  /*1abe0*/  BSYNC B0 ;  /* 0x0000000000007941 */ /* 0x000fea0003800000 */
.L_x_13607:
        /* <DEDUP_REMOVED lines=9> */
.L_x_13609:
[----:B------:R-:W-:Y:S02]  /*1ac80*/  ULDC UR4, c[0x0][0xc3c] ;  /* 0x00030f0000047ab9 */ /* 0x000fe40000000800 */
[----:B------:R-:W-:-:S13]  /*1ac90*/  ISETP.GE.OR P1, PT, R5, UR4, !P0 ;  /* 0x0000000405007c0c */ /* 0x000fda000c726670 */
[----:B------:R-:W0:Y:S01]  /*1aca0*/  @!P1 LDC.64 R2, c[0x0][0xc80] ;  /* 0x00032000ff029b82 */ /* 0x000e220000000a00 */
[----:B------:R-:W-:Y:S01]  /*1acb0*/  MOV R11, RZ ;  /* 0x000000ff000b7202 */ /* 0x000fe20000000f00 */
        /* <DEDUP_REMOVED lines=14> */
.L_x_13610:
[----:B------:R-:W-:Y:S01]  /*1ada0*/  IMAD.MOV.U32 R12, RZ, RZ, 0x2 ;  /* 0x00000002ff0c7424 */ /* 0x000fe200078e00ff */
[----:B------:R-:W-:-:S05]  /*1adb0*/  SEL R5, R14, RZ, P1 ;  /* 0x000000ff0e057207 */ /* 0x000fca0000800000 */
[----:B------:R-:W-:-:S04]  /*1adc0*/  IMAD.IADD R5, R2, 0x1, R5 ;  /* 0x0000000102057824 */ /* 0x000fc800078e0205 */
[----:B------:R-:W-:-:S07]  /*1add0*/  IMAD.MOV.U32 R13, RZ, RZ, R5 ;  /* 0x000000ffff0d7224 */ /* 0x000fce00078e0005 */
[----:B------:R-:W-:Y:S05]  /*1ade0*/  WARPSYNC.COLLECTIVE R15, `(.L_x_13611) ;  /* 0x000000000f087348 */ /* 0x000fea0003c00000 */
[----:B------:R0:W1:Y:S02]  /*1adf0*/  SHFL.UP P6, R14, R13, R12, R11 ;  /* 0x0400000c0d0e7389 */ /* 0x00006400000c000b */
[----:B01----:R-:W-:Y:S01]  /*1ae00*/  ENDCOLLECTIVE ;  /* 0x000000000000791b */ /* 0x003fe20003800000 */
.L_x_13611:
[----:B------:R-:W-:Y:S02]  /*1ae10*/  MOV R12, 0x4 ;  /* 0x00000004000c7802 */ /* 0x000fe40000000f00 */
[----:B------:R-:W-:-:S05]  /*1ae20*/  SEL R6, R14, RZ, P2 ;  /* 0x000000ff0e067207 */ /* 0x000fca0001000000 */
[----:B------:R-:W-:-:S04]  /*1ae30*/  IMAD.IADD R6, R5, 0x1, R6 ;  /* 0x0000000105067824 */ /* 0x000fc800078e0206 */
[----:B------:R-:W-:-:S07]  /*1ae40*/  IMAD.MOV.U32 R13, RZ, RZ, R6 ;  /* 0x000000ffff0d7224 */ /* 0x000fce00078e0006 */
[----:B------:R-:W-:Y:S05]  /*1ae50*/  WARPSYNC.COLLECTIVE R15, `(.L_x_13612) ;  /* 0x000000000f087348 */ /* 0x000fea0003c00000 */
[----:B------:R0:W1:Y:S02]  /*1ae60*/  SHFL.UP P6, R14, R13, R12, R11 ;  /* 0x0400000c0d0e7389 */ /* 0x00006400000c000b */
[----:B01----:R-:W-:Y:S01]  /*1ae70*/  ENDCOLLECTIVE ;  /* 0x000000000000791b */ /* 0x003fe20003800000 */
.L_x_13612:
[----:B------:R-:W-:Y:S01]  /*1ae80*/  IMAD.MOV.U32 R12, RZ, RZ, 0x8 ;  /* 0x00000008ff0c7424 */ /* 0x000fe200078e00ff */
[----:B------:R-:W-:-:S05]  /*1ae90*/  SEL R7, R14, RZ, P3 ;  /* 0x000000ff0e077207 */ /* 0x000fca0001800000 */
[----:B------:R-:W-:-:S04]  /*1aea0*/  IMAD.IADD R7, R6, 0x1, R7 ;  /* 0x0000000106077824 */ /* 0x000fc800078e0207 */
[----:B------:R-:W-:-:S07]  /*1aeb0*/  IMAD.MOV.U32 R13, RZ, RZ, R7 ;  /* 0x000000ffff0d7224 */ /* 0x000fce00078e0007 */
[----:B------:R-:W-:Y:S05]  /*1aec0*/  WARPSYNC.COLLECTIVE R15, `(.L_x_13613) ;  /* 0x000000000f087348 */ /* 0x000fea0003c00000 */
[----:B------:R0:W1:Y:S02]  /*1aed0*/  SHFL.UP P6, R14, R13, R12, R11 ;  /* 0x0400000c0d0e7389 */ /* 0x00006400000c000b */
[----:B01----:R-:W-:Y:S01]  /*1aee0*/  ENDCOLLECTIVE ;  /* 0x000000000000791b */ /* 0x003fe20003800000 */
.L_x_13613:
[----:B------:R-:W-:Y:S02]  /*1aef0*/  MOV R12, 0x10 ;  /* 0x00000010000c7802 */ /* 0x000fe40000000f00 */
[----:B------:R-:W-:-:S05]  /*1af00*/  SEL R14, R14, RZ, P4 ;  /* 0x000000ff0e0e7207 */ /* 0x000fca0002000000 */
[----:B------:R-:W-:-:S04]  /*1af10*/  IMAD.IADD R5, R7, 0x1, R14 ;  /* 0x0000000107057824 */ /* 0x000fc800078e020e */
[----:B------:R-:W-:-:S07]  /*1af20*/  IMAD.MOV.U32 R13, RZ, RZ, R5 ;  /* 0x000000ffff0d7224 */ /* 0x000fce00078e0005 */
[----:B------:R-:W-:Y:S05]  /*1af30*/  WARPSYNC.COLLECTIVE R15, `(.L_x_13614) ;  /* 0x000000000f087348 */ /* 0x000fea0003c00000 */
[----:B------:R0:W1:Y:S02]  /*1af40*/  SHFL.UP P6, R14, R13, R12, R11 ;  /* 0x0400000c0d0e7389 */ /* 0x00006400000c000b */
[----:B01----:R-:W-:Y:S01]  /*1af50*/  ENDCOLLECTIVE ;  /* 0x000000000000791b */ /* 0x003fe20003800000 */
.L_x_13614:
        /* <DEDUP_REMOVED lines=8> */
.L_x_13615:
[----:B------:R-:W-:Y:S05]  /*1afe0*/  BRA `(.L_x_13616) ;  /* 0xffffffa000e47947 */ /* 0x000fea000383ffff */
.L_x_13420:
        /* <DEDUP_REMOVED lines=8> */
.L_x_13618:
[----:B------:R-:W-:Y:S05]  /*1b070*/  BSYNC B0 ;  /* 0x0000000000007941 */ /* 0x000fea0003800000 */
.L_x_13617:
        /* <DEDUP_REMOVED lines=8> */
.L_x_13619:
[----:B------:R-:W-:Y:S01]  /*1b100*/  IMAD.MOV.U32 R12, RZ, RZ, 0x4 ;  /* 0x00000004ff0c7424 */ /* 0x000fe200078e00ff */
[----:B------:R-:W-:-:S05]  /*1b110*/  SEL R14, R14, RZ, P2 ;  /* 0x000000ff0e0e7207 */ /* 0x000fca0001000000 */
[----:B------:R-:W-:-:S04]  /*1b120*/  IMAD.IADD R3, R13, 0x1, R14 ;  /* 0x000000010d037824 */ /* 0x000fc800078e020e */
[----:B------:R-:W-:-:S07]  /*1b130*/  IMAD.MOV.U32 R13, RZ, RZ, R3 ;  /* 0x000000ffff0d7224 */ /* 0x000fce00078e0003 */
[----:B------:R-:W-:Y:S05]  /*1b140*/  WARPSYNC.COLLECTIVE R15, `(.L_x_13620) ;  /* 0x000000000f087348 */ /* 0x000fea0003c00000 */
[----:B------:R0:W1:Y:S02]  /*1b150*/  SHFL.UP P6, R14, R13, R12, R11 ;  /* 0x0400000c0d0e7389 */ /* 0x00006400000c000b */
[----:B01----:R-:W-:Y:S01]  /*1b160*/  ENDCOLLECTIVE ;  /* 0x000000000000791b */ /* 0x003fe20003800000 */
.L_x_13620:
[----:B------:R-:W-:Y:S02]  /*1b170*/  MOV R12, 0x8 ;  /* 0x00000008000c7802 */ /* 0x000fe40000000f00 */
[----:B------:R-:W-:-:S05]  /*1b180*/  SEL R14, R14, RZ, P3 ;  /* 0x000000ff0e0e7207 */ /* 0x000fca0001800000 */
[----:B------:R-:W-:-:S04]  /*1b190*/  IMAD.IADD R5, R3, 0x1, R14 ;  /* 0x0000000103057824 */ /* 0x000fc800078e020e */
[----:B------:R-:W-:-:S07]  /*1b1a0*/  IMAD.MOV.U32 R13, RZ, RZ, R5 ;  /* 0x000000ffff0d7224 */ /* 0x000fce00078e0005 */
[----:B------:R-:W-:Y:S05]  /*1b1b0*/  WARPSYNC.COLLECTIVE R15, `(.L_x_13621) ;  /* 0x000000000f087348 */ /* 0x000fea0003c00000 */
[----:B------:R0:W1:Y:S02]  /*1b1c0*/  SHFL.UP P6, R14, R13, R12, R11 ;  /* 0x0400000c0d0e7389 */ /* 0x00006400000c000b */
[----:B01----:R-:W-:Y:S01]  /*1b1d0*/  ENDCOLLECTIVE ;  /* 0x000000000000791b */ /* 0x003fe20003800000 */
.L_x_13621:
[----:B------:R-:W-:Y:S01]  /*1b1e0*/  IMAD.MOV.U32 R12, RZ, RZ, 0x10 ;  /* 0x00000010ff0c7424 */ /* 0x000fe200078e00ff */
[----:B------:R-:W-:-:S05]  /*1b1f0*/  SEL R6, R14, RZ, P4 ;  /* 0x000000ff0e067207 */ /* 0x000fca0002000000 */
[----:B------:R-:W-:-:S04]  /*1b200*/  IMAD.IADD R6, R5, 0x1, R6 ;  /* 0x0000000105067824 */ /* 0x000fc800078e0206 */
[----:B------:R-:W-:-:S07]  /*1b210*/  IMAD.MOV.U32 R13, RZ, RZ, R6 ;  /* 0x000000ffff0d7224 */ /* 0x000fce00078e0006 */
[----:B------:R-:W-:Y:S05]  /*1b220*/  WARPSYNC.COLLECTIVE R15, `(.L_x_13622) ;  /* 0x000000000f087348 */ /* 0x000fea0003c00000 */
[----:B------:R0:W1:Y:S02]  /*1b230*/  SHFL.UP P6, R14, R13, R12, R11 ;  /* 0x0400000c0d0e7389 */ /* 0x00006400000c000b */
[----:B01----:R-:W-:Y:S01]  /*1b240*/  ENDCOLLECTIVE ;  /* 0x000000000000791b */ /* 0x003fe20003800000 */
.L_x_13622:
        /* <DEDUP_REMOVED lines=8> */
.L_x_13623:
[----:B------:R-:W-:Y:S05]  /*1b2d0*/  BRA `(.L_x_13624) ;  /* 0xffffffa000c47947 */ /* 0x000fea000383ffff */
.L_x_13422:
[----:B------:R-:W-:Y:S01]  /*1b2e0*/  BSSY B0, `(.L_x_13625) ;  /* 0x0000006000007945 */ /* 0x000fe20003800000 */
[----:B------:R-:W-:Y:S01]  /*1b2f0*/  PLOP3.LUT P6, PT, P6, PT, PT, 0x8, 0x0 ;  /* 0x000000000000781c */ /* 0x000fe200037ce170 */
[----:B------:R-:W-:-:S12]  /*1b300*/  IMAD.MOV.U32 R15, RZ, RZ, -0x1 ;  /* 0xffffffffff0f7424 */ /* 0x000fd800078e00ff */
[----:B0-----:R-:W-:Y:S05]  /*1b310*/  WARPSYNC.COLLECTIVE R15, `(.L_x_13626) ;  /* 0x000000000f087348 */ /* 0x001fea0003c00000 */
[----:B------:R-:W-:Y:S01]  /*1b320*/  VOTE.ANY R14, PT, P6 ;  /* 0x00000000000e7806 */ /* 0x000fe200030e0100 */
[----:B0-----:R-:W-:Y:S06]  /*1b330*/  ENDCOLLECTIVE ;  /* 0x000000000000791b */ /* 0x001fec0003800000 */
.L_x_13626:
[----:B------:R-:W-:Y:S05]  /*1b340*/  BSYNC B0 ;  /* 0x0000000000007941 */ /* 0x000fea0003800000 */
.L_x_13625:
        /* <DEDUP_REMOVED lines=9> */
.L_x_13627:
[----:B------:R-:W-:Y:S01]  /*1b3e0*/  IMAD.MOV.U32 R17, RZ, RZ, R14 ;  /* 0x000000ffff117224 */ /* 0x000fe200078e000e */
[----:B------:R-:W-:Y:S06]  /*1b3f0*/  BRA `(.L_x_13628) ;  /* 0xffffffa000b47947 */ /* 0x000fec000383ffff */
.L_x_13424:
[----:B------:R-:W-:Y:S01]  /*1b400*/  BSSY B0, `(.L_x_13629) ;  /* 0x0000007000007945 */ /* 0x000fe20003800000 */
[----:B------:R-:W-:Y:S02]  /*1b410*/  IMAD.MOV.U32 R13, RZ, RZ, R3 ;  /* 0x000000ffff0d7224 */ /* 0x000fe400078e0003 */
[----:B------:R-:W-:Y:S02]  /*1b420*/  IMAD.MOV.U32 R11, RZ, RZ, 0x1f ;  /* 0x0000001fff0b7424 */ /* 0x000fe400078e00ff */
[----:B------:R-:W-:-:S07]  /*1b430*/  IMAD.MOV.U32 R15, RZ, RZ, -0x1 ;  /* 0xffffffffff0f7424 */ /* 0x000fce00078e00ff */
[----:B012---:R-:W-:Y:S05]  /*1b440*/  WARPSYNC.COLLECTIVE R15, `(.L_x_13630) ;  /* 0x000000000f087348 */ /* 0x007fea0003c00000 */
[----:B------:R3:W4:Y:S02]  /*1b450*/  SHFL.IDX P6, R14, R13, R12, R11 ;  /* 0x0000000c0d0e7389 */ /* 0x00072400000c000b */
[----:B01234-:R-:W-:Y:S01]  /*1b460*/  ENDCOLLECTIVE ;  /* 0x000000000000791b */ /* 0x01ffe20003800000 */
.L_x_13630:
[----:B------:R-:W-:Y:S05]  /*1b470*/  BSYNC B0 ;  /* 0x0000000000007941 */ /* 0x000fea0003800000 */
.L_x_13629:
[----:B------:R-:W-:Y:S05]  /*1b480*/  BRA `(.L_x_13423) ;  /* 0xffffffa000ac7947 */ /* 0x000fea000383ffff */
.L_x_13428:
[----:B0-----:R0:W1:Y:S02]  /*1b490*/  SYNCS.PHASECHK.TRANS64.TRYWAIT P0, [R4+URZ+0x16820], R0 ;  /* 0x01682000040075a7 */ /* 0x001064000800017f */
[----:B-1----:R-:W-:Y:S05]  /*1b4a0*/  @!P0 NANOSLEEP.SYNCS 0x989680 ;  /* 0x009896800000895d */ /* 0x002fea0003900000 */
[----:B------:R-:W1:Y:S02]  /*1b4b0*/  @!P0 SYNCS.PHASECHK.TRANS64 P0, [R4+URZ+0x16820], R0 ;  /* 0x01682000040085a7 */ /* 0x000e64000800007f */
[----:B-1----:R-:W-:Y:S05]  /*1b4c0*/  @!P0 BRA `(.L_x_13428) ;  /* 0xfffffffc00f08947 */ /* 0x002fea000383ffff */
[----:B------:R-:W-:Y:S05]  /*1b4d0*/  BRA `(.L_x_13631) ;  /* 0xffffffa400987947 */ /* 0x000fea000383ffff */
.L_x_13429:
        /* <DEDUP_REMOVED lines=8> */
[----:B0-----:R-:W-:Y:S05]  /*1b560*/  WARPSYNC.COLLECTIVE R15, `(.L_x_13633) ;  /* 0x000000000f087348 */ /* 0x001fea0003c00000 */
[----:B------:R1:W2:Y:S02]  /*1b570*/  SHFL.IDX P6, R14, R13, R12, R11 ;  /* 0x0000000c0d0e7389 */ /* 0x0002a400000c000b */
[----:B012---:R-:W-:Y:S01]  /*1b580*/  ENDCOLLECTIVE ;  /* 0x000000000000791b */ /* 0x007fe20003800000 */
.L_x_13633:
[----:B------:R-:W-:Y:S05]  /*1b590*/  BSYNC B0 ;  /* 0x0000000000007941 */ /* 0x000fea0003800000 */
.L_x_13632:
[----:B------:R-:W-:Y:S05]  /*1b5a0*/  BRA `(.L_x_13634) ;  /* 0xffffffa400807947 */ /* 0x000fea000383ffff */
.L_x_13430:
[----:B------:R-:W-:Y:S01]  /*1b5b0*/  BSSY B0, `(.L_x_13635) ;  /* 0x0000006000007945 */ /* 0x000fe20003800000 */
[----:B------:R-:W-:-:S07]  /*1b5c0*/  IMAD.MOV.U32 R15, RZ, RZ, -0x1 ;  /* 0xffffffffff0f7424 */ /* 0x000fce00078e00ff */
[----:B0-----:R-:W-:Y:S05]  /*1b5d0*/  WARPSYNC.COLLECTIVE R15, `(.L_x_13636) ;  /* 0x000000000f0c7348 */ /* 0x001fea0003c00000 */
[----:B------:R-:W-:Y:S02]  /*1b5e0*/  ELECT P6, UR62, PT ;  /* 0x00000000003e782f */ /* 0x000fe400038c0000 */
[----:B------:R-:W-:Y:S01]  /*1b5f0*/  MOV R14, UR62 ;  /* 0x0000003e000e7c02 */ /* 0x000fe20008000f00 */
[----:B0-----:R-:W-:Y:S10]  /*1b600*/  ENDCOLLECTIVE ;  /* 0x000000000000791b */ /* 0x001ff40003800000 */
.L_x_13636:
[----:B------:R-:W-:Y:S05]  /*1b610*/  BSYNC B0 ;  /* 0x0000000000007941 */ /* 0x000fea0003800000 */
.L_x_13635:
[----:B------:R-:W-:Y:S05]  /*1b620*/  BRA `(.L_x_13637) ;  /* 0xffffffa400747947 */ /* 0x000fea000383ffff */
.L_x_13432:
[----:B0-----:R0:W1:Y:S02]  /*1b630*/  SYNCS.PHASECHK.TRANS64.TRYWAIT P1, [R5+URZ+0x16840], R0 ;  /* 0x01684000050075a7 */ /* 0x001064000802017f */
[----:B-1----:R-:W-:Y:S05]  /*1b640*/  @!P1 NANOSLEEP.SYNCS 0x989680 ;  /* 0x009896800000995d */ /* 0x002fea0003900000 */
[----:B------:R-:W1:Y:S02]  /*1b650*/  @!P1 SYNCS.PHASECHK.TRANS64 P1, [R5+URZ+0x16840], R0 ;  /* 0x01684000050095a7 */ /* 0x000e64000802007f */
[----:B-1----:R-:W-:Y:S05]  /*1b660*/  @!P1 BRA `(.L_x_13432) ;  /* 0xfffffffc00f09947 */ /* 0x002fea000383ffff */
[----:B------:R-:W-:Y:S05]  /*1b670*/  BRA `(.L_x_13638) ;  /* 0xffffffa400947947 */ /* 0x000fea000383ffff */
.L_x_13434:
[----:B-1----:R1:W2:Y:S02]  /*1b680*/  SYNCS.PHASECHK.TRANS64.TRYWAIT P1, [R25+URZ+0x16840], R2 ;  /* 0x01684002190075a7 */ /* 0x0022a4000802017f */
[----:B--2---:R-:W-:Y:S05]  /*1b690*/  @!P1 NANOSLEEP.SYNCS 0x989680 ;  /* 0x009896800000995d */ /* 0x004fea0003900000 */
[----:B------:R-:W2:Y:S02]  /*1b6a0*/  @!P1 SYNCS.PHASECHK.TRANS64 P1, [R25+URZ+0x16840], R2 ;  /* 0x01684002190095a7 */ /* 0x000ea4000802007f */
[----:B--2---:R-:W-:Y:S05]  /*1b6b0*/  @!P1 BRA `(.L_x_13434) ;  /* 0xfffffffc00f09947 */ /* 0x004fea000383ffff */
[----:B------:R-:W-:Y:S05]  /*1b6c0*/  BRA `(.L_x_13639) ;  /* 0xffffffa400a07947 */ /* 0x000fea000383ffff */
.L_x_13436:
[----:B--2---:R2:W3:Y:S02]  /*1b6d0*/  SYNCS.PHASECHK.TRANS64.TRYWAIT P1, [R5+URZ+0x16860], R0 ;  /* 0x01686000050075a7 */ /* 0x0044e4000802017f */
[----:B---3--:R-:W-:Y:S05]  /*1b6e0*/  @!P1 NANOSLEEP.SYNCS 0x989680 ;  /* 0x009896800000995d */ /* 0x008fea0003900000 */
[----:B------:R-:W3:Y:S02]  /*1b6f0*/  @!P1 SYNCS.PHASECHK.TRANS64 P1, [R5+URZ+0x16860], R0 ;  /* 0x01686000050095a7 */ /* 0x000ee4000802007f */
[----:B---3--:R-:W-:Y:S05]  /*1b700*/  @!P1 BRA `(.L_x_13436) ;  /* 0xfffffffc00f09947 */ /* 0x008fea000383ffff */
[----:B------:R-:W-:Y:S05]  /*1b710*/  BRA `(.L_x_13640) ;  /* 0xffffffa4009c7947 */ /* 0x000fea000383ffff */
.L_x_13641:
        /* <DEDUP_REMOVED lines=14> */
.L_x_15864:


//--------------------- .text._ZN7cutlass13device_kernelIN5flash11enable_sm90INS1_16FlashAttnFwdSm90INS1_25CollectiveMainloopFwdSm90ILi2EN4cute5tupleIJNS5_1CILi1EEES8_S8_EEENS6_IJNS7_ILi192EEENS7_ILi128EEENS7_ILi64EEEEEELi64ENS_10bfloat16_tEfNS_4arch4Sm90ELb0ELb1ELb1ELb0ELb1ELb0ELb0ELb1ELb1ELb1ELb0ELb0EEENS1_21CollectiveEpilogueFwdINS6_IJSA_SC_SB_EEES9_SE_SG_Li384ELb0ELb1ELb0ELb0EEENS1_30DynamicPersistentTileSchedulerILi384ELi128ELb0ELb1ELb1EEEEEEEEEvNT_6ParamsE --------------------------
	.section	.text._ZN7cutlass13device_kernelIN5flash11enable_sm90INS1_16FlashAttnFwdSm90INS1_25CollectiveMainloopFwdSm90ILi2EN4cute5tupleIJNS5_1CILi1EEES8_S8_EEENS6_IJNS7_ILi192EEENS7_ILi128EEENS7_ILi64EEEEEELi64ENS_10bfloat16_tEfNS_4arch4Sm90ELb0ELb1ELb1ELb0ELb1ELb0ELb0ELb1ELb1ELb1ELb0ELb0EEENS1_21CollectiveEpilogueFwdINS6_IJSA_SC_SB_EEES9_SE_SG_Li384ELb0ELb1ELb0ELb0EEENS1_30DynamicPersistentTileSchedulerILi384ELi128ELb0ELb1ELb1EEEEEEEEEvNT_6ParamsE,"ax",@progbits
	.align	128
.text._ZN7cutlass13device_kernelIN5flash11enable_sm90INS1_16FlashAttnFwdSm90INS1_25CollectiveMainloopFwdSm90ILi2EN4cute5tupleIJNS5_1CILi1EEES8_S8_EEENS6_IJNS7_ILi192EEENS7_ILi128EEENS7_ILi64EEEEEELi64ENS_10bfloat16_tEfNS_4arch4Sm90ELb0ELb1ELb1ELb0ELb1ELb0ELb0ELb1ELb1ELb1ELb0ELb0EEENS1_21CollectiveEpilogueFwdINS6_IJSA_SC_SB_EEES9_SE_SG_Li384ELb0ELb1ELb0ELb0EEENS1_30DynamicPersistentTileSchedulerILi384ELi128ELb0ELb1ELb1EEEEEEEEEvNT_6ParamsE:
        .type           _ZN7cutlass13device_kernelIN5flash11enable_sm90INS1_16FlashAttnFwdSm90INS1_25CollectiveMainloopFwdSm90ILi2EN4cute5tupleIJNS5_1CILi1EEES8_S8_EEENS6_IJNS7_ILi192EEENS7_ILi128EEENS7_ILi64EEEEEELi64ENS_10bfloat16_tEfNS_4arch4Sm90ELb0ELb1ELb1ELb0ELb1ELb0ELb0ELb1ELb1ELb1ELb0ELb0EEENS1_21CollectiveEpilogueFwdINS6_IJSA_SC_SB_EEES9_SE_SG_Li384ELb0ELb1ELb0ELb0EEENS1_30DynamicPersistentTileSchedulerILi384ELi128ELb0ELb1ELb1EEEEEEEEEvNT_6ParamsE,@function
        .size           _ZN7cutlass13device_kernelIN5flash11enable_sm90INS1_16FlashAttnFwdSm90INS1_25CollectiveMainloopFwdSm90ILi2EN4cute5tupleIJNS5_1CILi1EEES8_S8_EEENS6_IJNS7_ILi192EEENS7_ILi128EEENS7_ILi64EEEEEELi64ENS_10bfloat16_tEfNS_4arch4Sm90ELb0ELb1ELb1ELb0ELb1ELb0ELb0ELb1ELb1ELb1ELb0ELb0EEENS1_21CollectiveEpilogueFwdINS6_IJSA_SC_SB_EEES9_SE_SG_Li384ELb0ELb1ELb0ELb0EEENS1_30DynamicPersistentTileSchedulerILi384ELi128ELb0ELb1ELb1EEEEEEEEEvNT_6ParamsE,(.L_x_15865 - _ZN7cutlass13device_kernelIN5flash11enable_sm90INS1_16FlashAttnFwdSm90INS1_25CollectiveMainloopFwdSm90ILi2EN4cute5tupleIJNS5_1CILi1EEES8_S8_EEENS6_IJNS7_ILi192EEENS7_ILi128EEENS7_ILi64EEEEEELi64ENS_10bfloat16_tEfNS_4arch4Sm90ELb0ELb1ELb1ELb0ELb1ELb0ELb0ELb1ELb1ELb1ELb0ELb0EEENS1_21CollectiveEpilogueFwdINS6_IJSA_SC_SB_EEES9_SE_SG_Li384ELb0ELb1ELb0ELb0EEENS1_30DynamicPersistentTileSchedulerILi384ELi128ELb0ELb1ELb1EEEEEEEEEvNT_6ParamsE)
        .other          _ZN7cutlass13device_kernelIN5flash11enable_sm90INS1_16FlashAttnFwdSm90INS1_25CollectiveMainloopFwdSm90ILi2EN4cute5tupleIJNS5_1CILi1EEES8_S8_EEENS6_IJNS7_ILi192EEENS7_ILi128EEENS7_ILi64EEEEEELi64ENS_10bfloat16_tEfNS_4arch4Sm90ELb0ELb1ELb1ELb0ELb1ELb0ELb0ELb1ELb1ELb1ELb0ELb0EEENS1_21CollectiveEpilogueFwdINS6_IJSA_SC_SB_EEES9_SE_SG_Li384ELb0ELb1ELb0ELb0EEENS1_30DynamicPersistentTileSchedulerILi384ELi128ELb0ELb1ELb1EEEEEEEEEvNT_6ParamsE,@"STO_CUDA_ENTRY STV_DEFAULT"
_ZN7cutlass13device_kernelIN5flash11enable_sm90INS1_16FlashAttnFwdSm90INS1_25CollectiveMainloopFwdSm90ILi2EN4cute5tupleIJNS5_1CILi1EEES8_S8_EEENS6_IJNS7_ILi192EEENS7_ILi128EEENS7_ILi64EEEEEELi64ENS_10bfloat16_tEfNS_4arch4Sm90ELb0ELb1ELb1ELb0ELb1ELb0ELb0ELb1ELb1ELb1ELb0ELb0EEENS1_21CollectiveEpilogueFwdINS6_IJSA_SC_SB_EEES9_SE_SG_Li384ELb0ELb1ELb0ELb0EEENS1_30DynamicPersistentTileSchedulerILi384ELi128ELb0ELb1ELb1EEEEEEEEEvNT_6ParamsE:
        /* <DEDUP_REMOVED lines=45> */
.L_x_13642:
        /* <DEDUP_REMOVED lines=22> */
.L_x_13643:
        /* <DEDUP_REMOVED lines=18> */
.L_x_13644:
        /* <DEDUP_REMOVED lines=22> */
.L_x_13645:
        /* <DEDUP_REMOVED lines=23> */
.L_x_13646:
        /* <DEDUP_REMOVED lines=8> */
.L_x_13648:
[----:B------:R-:W-:-:S08]  /*08a0*/  NOP ;  /* 0x0000000000007918 */ /* 0x000fd00000000000 */
[----:B------:R-:W0:Y:S02]  /*08b0*/  USETMAXREG.TRY_ALLOC.CTAPOOL UP0, 0xa0 ;  /* 0x000000a0000079c8 */ /* 0x000e240008000600 */
[----:B0-----:R-:W-:-:S13]  /*08c0*/  PLOP3.LUT P0, PT, PT, PT, UP0, 0x80, 0x0 ;  /* 0x000000000000781c */ /* 0x001fda0003f0f008 */
[----:B------:R-:W-:Y:S05]  /*08d0*/  @!P0 BRA `(.L_x_13648) ;  /* 0xfffffffc00f08947 */ /* 0x000fea000383ffff */
[----:B------:R-:W0:Y:S01]  /*08e0*/  S2R R2, SR_TID.X ;  /* 0x0000000000027919 */ /* 0x000e220000002100 */
[----:B-1----:R-:W1:Y:S08]  /*08f0*/  S2UR UR4, SR_CTAID.X ;  /* 0x00000000000479c3 */ /* 0x002e700000002500 */
        /* <DEDUP_REMOVED lines=16> */
[----:B------:R-:W-:Y:S02]  /*0a00*/  LEA.HI R2, R0, R10, RZ, 0x4 ;  /* 0x0000000a00027211 */ /* 0x000fe400078f20ff */
[----:B------:R-:W-:Y:S01]  /*0a10*/  LOP3.LUT R153, R154, 0xffffff80, RZ, 0xc0, !PT ;  /* 0xffffff809a997812 */ /* 0x000fe200078ec0ff */
[----:B------:R-:W-:Y:S01]  /*0a20*/  IMAD.SHL.U32 R4, R3, 0x20, RZ ;  /* 0x0000002003047824 */ /* 0x000fe200078e00ff */
[----:B------:R-:W-:Y:S02]  /*0a30*/  SHF.R.S32.HI R5, RZ, 0x4, R2 ;  /* 0x00000004ff057819 */ /* 0x000fe40000011402 */
[----:B------:R-:W-:Y:S01]  /*0a40*/  LOP3.LUT R3, R2, 0x3fffff0, RZ, 0xc0, !PT ;  /* 0x03fffff002037812 */ /* 0x000fe200078ec0ff */
[----:B------:R-:W-:Y:S01]  /*0a50*/  IMAD.IADD R153, R10, 0x1, -R153 ;  /* 0x000000010a997824 */ /* 0x000fe200078e0a99 */
[----:B------:R-:W-:-:S02]  /*0a60*/  LEA.HI R2, R2, R5, RZ, 0x1 ;  /* 0x0000000502027211 */ /* 0x000fc400078f08ff */
[----:B------:R-:W-:Y:S01]  /*0a70*/  LOP3.LUT R4, R4, 0xfffffc00, RZ, 0xc0, !PT ;  /* 0xfffffc0004047812 */ /* 0x000fe200078ec0ff */
[----:B------:R-:W-:Y:S01]  /*0a80*/  IMAD.IADD R3, R10, 0x1, -R3 ;  /* 0x000000010a037824 */ /* 0x000fe200078e0a03 */
[----:B------:R-:W-:Y:S02]  /*0a90*/  SHF.R.S32.HI R6, RZ, 0x1f, R153 ;  /* 0x0000001fff067819 */ /* 0x000fe40000011499 */
[----:B------:R-:W-:Y:S01]  /*0aa0*/  LOP3.LUT R2, R2, 0x1ffffffe, RZ, 0xc0, !PT ;  /* 0x1ffffffe02027812 */ /* 0x000fe200078ec0ff */
[----:B------:R-:W-:Y:S01]  /*0ab0*/  IMAD R3, R3, 0x40, R4 ;  /* 0x0000004003037824 */ /* 0x000fe200078e0204 */
[----:B------:R-:W-:Y:S02]  /*0ac0*/  LEA.HI R4, R6, R153, RZ, 0x2 ;  /* 0x0000009906047211 */ /* 0x000fe400078f10ff */
[----:B------:R-:W-:Y:S01]  /*0ad0*/  LEA.HI R7, R0, R10, RZ, 0x2 ;  /* 0x0000000a00077211 */ /* 0x000fe200078f10ff */
[----:B------:R-:W-:Y:S01]  /*0ae0*/  IMAD.IADD R2, R5, 0x1, -R2 ;  /* 0x0000000105027824 */ /* 0x000fe200078e0a02 */
[----:B------:R-:W-:-:S02]  /*0af0*/  SHF.R.S32.HI R5, RZ, 0x2, R4 ;  /* 0x00000002ff057819 */ /* 0x000fc40000011404 */
[----:B------:R-:W-:Y:S01]  /*0b00*/  SHF.R.S32.HI R8, RZ, 0x1f, R4 ;  /* 0x0000001fff087819 */ /* 0x000fe20000011404 */
[----:B------:R-:W-:Y:S01]  /*0b10*/  IMAD R156, R2, 0x8, R3 ;  /* 0x00000008029c7824 */ /* 0x000fe200078e0203 */
[----:B------:R-:W-:Y:S02]  /*0b20*/  SHF.R.S32.HI R154, RZ, 0x7, R154 ;  /* 0x00000007ff9a7819 */ /* 0x000fe4000001149a */
[----:B------:R-:W-:Y:S02]  /*0b30*/  LOP3.LUT R7, R7, 0xfffffffc, RZ, 0xc0, !PT ;  /* 0xfffffffc07077812 */ /* 0x000fe400078ec0ff */
[----:B------:R-:W-:Y:S01]  /*0b40*/  LEA.HI R8, R8, R5, RZ, 0x3 ;  /* 0x0000000508087211 */ /* 0x000fe200078f18ff */
[----:B------:R-:W-:Y:S01]  /*0b50*/  IMAD.HI R2, R154, 0x55555556, RZ ;  /* 0x555555569a027827 */ /* 0x000fe200078e02ff */
[----:B------:R-:W-:Y:S02]  /*0b60*/  LEA.HI R0, R0, R10, RZ, 0x3 ;  /* 0x0000000a00007211 */ /* 0x000fe400078f18ff */
[----:B------:R-:W-:Y:S01]  /*0b70*/  LOP3.LUT R8, R8, 0xfffffff8, RZ, 0xc0, !PT ;  /* 0xfffffff808087812 */ /* 0x000fe200078ec0ff */
[----:B------:R-:W-:Y:S01]  /*0b80*/  IMAD.IADD R7, R10, 0x1, -R7 ;  /* 0x000000010a077824 */ /* 0x000fe200078e0a07 */
[----:B------:R-:W-:-:S02]  /*0b90*/  LEA.HI R6, R6, R153, RZ, 0x5 ;  /* 0x0000009906067211 */ /* 0x000fc400078f28ff */
[----:B------:R-:W-:Y:S01]  /*0ba0*/  LOP3.LUT R18, R0, 0xfffffff8, RZ, 0xc0, !PT ;  /* 0xfffffff800127812 */ /* 0x000fe200078ec0ff */
[----:B------:R-:W-:Y:S01]  /*0bb0*/  IMAD.IADD R5, R5, 0x1, -R8 ;  /* 0x0000000105057824 */ /* 0x000fe200078e0a08 */
[----:B------:R-:W-:Y:S02]  /*0bc0*/  LEA.HI R9, R7, R7, RZ, 0x1 ;  /* 0x0000000707097211 */ /* 0x000fe400078f08ff */
[----:B------:R-:W-:Y:S01]  /*0bd0*/  LEA.HI R3, R2, R2, RZ, 0x1 ;  /* 0x0000000202037211 */ /* 0x000fe200078f08ff */
[----:B------:R-:W-:Y:S01]  /*0be0*/  IMAD.IADD R18, R10, 0x1, -R18 ;  /* 0x000000010a127824 */ /* 0x000fe200078e0a12 */
[----:B------:R-:W-:Y:S02]  /*0bf0*/  SHF.R.S32.HI R6, RZ, 0x5, R6 ;  /* 0x00000005ff067819 */ /* 0x000fe40000011406 */
[----:B------:R-:W-:Y:S01]  /*0c00*/  LOP3.LUT R2, R9, 0x1ffffffe, RZ, 0xc0, !PT ;  /* 0x1ffffffe09027812 */ /* 0x000fe200078ec0ff */
[----:B------:R-:W-:Y:S01]  /*0c10*/  IMAD R3, R3, -0x3, R154 ;  /* 0xfffffffd03037824 */ /* 0x000fe200078e029a */
[----:B------:R-:W-:Y:S01]  /*0c20*/  LOP3.LUT R16, R4, 0x7ffffffc, RZ, 0xc0, !PT ;  /* 0x7ffffffc04107812 */ /* 0x000fe200078ec0ff */
[----:B------:R-:W-:Y:S01]  /*0c30*/  IMAD R6, R6, 0x10, R5 ;  /* 0x0000001006067824 */ /* 0x000fe200078e0205 */
[----:B------:R-:W-:Y:S01]  /*0c40*/  SHF.R.S32.HI R152, RZ, 0x3, R0 ;  /* 0x00000003ff987819 */ /* 0x000fe20000011400 */
[----:B------:R-:W-:-:S02]  /*0c50*/  IMAD.SHL.U32 R22, R18, 0x8, RZ ;  /* 0x0000000812167824 */ /* 0x000fc400078e00ff */
[----:B------:R-:W-:Y:S02]  /*0c60*/  IMAD.IADD R2, R7, 0x1, -R2 ;  /* 0x0000000107027824 */ /* 0x000fe400078e0a02 */
[----:B------:R-:W-:Y:S01]  /*0c70*/  IMAD R155, R3, 0x40, R6 ;  /* 0x00000040039b7824 */ /* 0x000fe200078e0206 */
[----:B------:R-:W-:Y:S01]  /*0c80*/  SHF.R.S32.HI R157, RZ, 0x1f, R22 ;  /* 0x0000001fff9d7819 */ /* 0x000fe20000011416 */
[----:B------:R-:W-:Y:S02]  /*0c90*/  IMAD.IADD R16, R153, 0x1, -R16 ;  /* 0x0000000199107824 */ /* 0x000fe400078e0a10 */
[----:B------:R-:W-:-:S07]  /*0ca0*/  IMAD R17, R2, 0x8, R155 ;  /* 0x0000000802117824 */ /* 0x000fce00078e029b */
.L_x_13741:
        /* <DEDUP_REMOVED lines=12> */
[----:B012--5:R-:W-:Y:S05]  /*0d70*/  @!P0 BRA `(.L_x_13649) ;  /* 0x0000000000208947 */ /* 0x027fea0003800000 */
        /* <DEDUP_REMOVED lines=8> */
.L_x_13649:
[----:B------:R-:W-:Y:S01]  /*0e00*/  ULDC UR7, c[0x0][0xc54] ;  /* 0x0003150000077ab9 */ /* 0x000fe20000000800 */
[----:B------:R-:W-:Y:S01]  /*0e10*/  UMOV UR6, UR9 ;  /* 0x0000000900067c82 */ /* 0x000fe20008000000 */
[----:B------:R-:W-:-:S11]  /*0e20*/  UISETP.NE.AND UP0, UPT, UR7, 0x1, UPT ;  /* 0x000000010700788c */ /* 0x000fd6000bf05270 */
[----:B------:R-:W-:Y:S02]  /*0e30*/  @UP0 ULDC.64 UR10, c[0x0][0xc58] ;  /* 0x00031600000a0ab9 */ /* 0x000fe40000000a00 */
[----:B------:R-:W-:-:S04]  /*0e40*/  UIMAD.WIDE.U32 UR4, UR9, UR10, URZ ;  /* 0x0000000a090472a5 */ /* 0x000fc8000f8e003f */
[----:B------:R-:W-:-:S04]  /*0e50*/  @UP0 USHF.R.U32.HI UR6, URZ, UR11, UR5 ;  /* 0x0000000b3f060299 */ /* 0x000fc80008011605 */
[----:B------:R-:W-:-:S12]  /*0e60*/  UIMAD UR4, UR6, UR7, URZ ;  /* 0x00000007060472a4 */ /* 0x000fd8000f8e023f */
.L_x_13650:
        /* <DEDUP_REMOVED lines=51> */
.L_x_13652:
[----:B------:R-:W-:-:S11]  /*11a0*/  UISETP.NE.AND UP0, UPT, UR5, 0x1, UPT ;  /* 0x000000010500788c */ /* 0x000fd6000bf05270 */
[----:B------:R-:W-:Y:S02]  /*11b0*/  @UP0 ULDC.64 UR8, c[0x0][0x9e8] ;  /* 0x00027a0000080ab9 */ /* 0x000fe40000000a00 */
[----:B------:R-:W-:-:S04]  /*11c0*/  UIMAD.WIDE.U32 UR6, UR4, UR8, URZ ;  /* 0x00000008040672a5 */ /* 0x000fc8000f8e003f */
[----:B------:R-:W-:-:S12]  /*11d0*/  @UP0 USHF.R.U32.HI UR4, URZ, UR9, UR7 ;  /* 0x000000093f040299 */ /* 0x000fd80008011607 */
.L_x_13653:
[----:B------:R-:W-:-:S06]  /*11e0*/  UIMAD UR4, UR4, UR5, UR5 ;  /* 0x00000005040472a4 */ /* 0x000fcc000f8e0205 */
[----:B------:R-:W-:-:S07]  /*11f0*/  VIMNMX R0, R0, UR4, PT ;  /* 0x0000000400007c48 */ /* 0x000fce000bfe0100 */
.L_x_13651:
        /* <DEDUP_REMOVED lines=32> */
.L_x_13655:
[----:B------:R-:W-:-:S11]  /*1400*/  UISETP.NE.AND UP0, UPT, UR5, 0x1, UPT ;  /* 0x000000010500788c */ /* 0x000fd6000bf05270 */
[----:B------:R-:W-:Y:S02]  /*1410*/  @UP0 ULDC.64 UR10, c[0x0][0x9e8] ;  /* 0x00027a00000a0ab9 */ /* 0x000fe40000000a00 */
[----:B------:R-:W-:-:S04]  /*1420*/  UIMAD.WIDE.U32 UR6, UR4, UR10, URZ ;  /* 0x0000000a040672a5 */ /* 0x000fc8000f8e003f */
[----:B------:R-:W-:-:S12]  /*1430*/  @UP0 USHF.R.U32.HI UR4, URZ, UR11, UR7 ;  /* 0x0000000b3f040299 */ /* 0x000fd80008011607 */
.L_x_13656:
[----:B------:R-:W-:-:S04]  /*1440*/  UIMAD UR4, UR4, UR5, URZ ;  /* 0x00000005040472a4 */ /* 0x000fc8000f8e023f */
[----:B------:R-:W-:-:S04]  /*1450*/  UISETP.LT.AND UP0, UPT, UR9, UR4, UPT ;  /* 0x000000040900728c */ /* 0x000fc8000bf01270 */
[----:B------:R-:W-:-:S12]  /*1460*/  USEL UR9, UR9, UR4, !UP0 ;  /* 0x0000000409097287 */ /* 0x000fd8000c000000 */
.L_x_13654:
        /* <DEDUP_REMOVED lines=17> */
[----:B------:R-:W-:Y:S01]  /*1580*/  CS2R R12, SRZ ;  /* 0x00000000000c7805 */ /* 0x000fe2000001ff00 */
[----:B------:R-:W-:Y:S01]  /*1590*/  IMAD.MOV.U32 R106, RZ, RZ, RZ ;  /* 0x000000ffff6a7224 */ /* 0x000fe200078e00ff */
[----:B------:R-:W-:Y:S01]  /*15a0*/  CS2R R102, SRZ ;  /* 0x0000000000667805 */ /* 0x000fe2000001ff00 */
[----:B------:R-:W-:Y:S01]  /*15b0*/  IMAD.MOV.U32 R41, RZ, RZ, RZ ;  /* 0x000000ffff297224 */ /* 0x000fe200078e00ff */
[----:B------:R-:W-:-:S02]  /*15c0*/  CS2R R100, SRZ ;  /* 0x0000000000647805 */ /* 0x000fc4000001ff00 */
[----:B------:R-:W-:Y:S02]  /*15d0*/  ISETP.GT.AND P1, PT, R88, UR42, PT ;  /* 0x0000002a58007c0c */ /* 0x000fe4000bf24270 */
[----:B------:R-:W-:Y:S02]  /*15e0*/  CS2R R98, SRZ ;  /* 0x0000000000627805 */ /* 0x000fe4000001ff00 */
[----:B------:R-:W-:Y:S02]  /*15f0*/  CS2R R96, SRZ ;  /* 0x0000000000607805 */ /* 0x000fe4000001ff00 */
[----:B------:R-:W-:Y:S02]  /*1600*/  CS2R R94, SRZ ;  /* 0x00000000005e7805 */ /* 0x000fe4000001ff00 */
[----:B------:R-:W-:Y:S02]  /*1610*/  CS2R R92, SRZ ;  /* 0x00000000005c7805 */ /* 0x000fe4000001ff00 */
[----:B------:R-:W-:Y:S01]  /*1620*/  CS2R R90, SRZ ;  /* 0x00000000005a7805 */ /* 0x000fe2000001ff00 */
[----:B------:R-:W-:-:S02]  /*1630*/  IMAD.MOV.U32 R89, RZ, RZ, RZ ;  /* 0x000000ffff597224 */ /* 0x000fc400078e00ff */
[----:B------:R-:W-:Y:S05]  /*1640*/  @!P1 BRA `(.L_x_13657) ;  /* 0x000000d8001c9947 */ /* 0x000fea0003800000 */
[----:B------:R-:W0:Y:S01]  /*1650*/  SHFL.IDX PT, R0, R154, RZ, 0x1f ;  /* 0x00001fff9a007589 */ /* 0x000e2200000e0000 */
[----:B------:R-:W1:Y:S01]  /*1660*/  S2UR UR43, SR_CgaCtaId ;  /* 0x00000000002b79c3 */ /* 0x000e620000008800 */
[----:B------:R-:W-:Y:S01]  /*1670*/  UMOV UR45, 0x400 ;  /* 0x00000400002d7882 */ /* 0x000fe20000000000 */
        /* <DEDUP_REMOVED lines=28> */
.L_x_13658:
        /* <DEDUP_REMOVED lines=9> */
.L_x_13811:
[----:B------:R-:W-:Y:S05]  /*18d0*/  @!P0 BRA `(.L_x_13660) ;  /* 0x0000000000048947 */ /* 0x000fea0003800000 */
[----:B------:R-:W-:Y:S01]  /*18e0*/  BPT.TRAP 0x1 ;  /* 0x000000040000795c */ /* 0x000fe20000300000 */
.L_x_13660:
[----:B------:R-:W-:Y:S02]  /*18f0*/  IMAD.U32 R89, RZ, RZ, UR36 ;  /* 0x00000024ff597e24 */ /* 0x000fe4000f8e00ff */
[----:B0-----:R-:W-:-:S03]  /*1900*/  IMAD.U32 R0, RZ, RZ, UR46 ;  /* 0x0000002eff007e24 */ /* 0x001fc6000f8e00ff */
[----:B------:R-:W-:Y:S02]  /*1910*/  LEA R89, R89, UR45, 0x3 ;  /* 0x0000002d59597c11 */ /* 0x000fe4000f8e18ff */
[----:B------:R-:W-:-:S04]  /*1920*/  SHF.L.U32 R0, R0, 0x1f, RZ ;  /* 0x0000001f00007819 */ /* 0x000fc800000006ff */
[----:B------:R0:W1:Y:S01]  /*1930*/  SYNCS.PHASECHK.TRANS64.TRYWAIT P1, [R89+URZ+0x16830], R0 ;  /* 0x01683000590075a7 */ /* 0x000062000802017f */
[----:B------:R-:W-:Y:S05]  /*1940*/  @!P0 BRA `(.L_x_13661) ;  /* 0x0000000000048947 */ /* 0x000fea0003800000 */
[----:B------:R-:W-:Y:S01]  /*1950*/  BPT.TRAP 0x1 ;  /* 0x000000040000795c */ /* 0x000fe20000300000 */
.L_x_13661:
[----:B-1----:R-:W-:Y:S05]  /*1960*/  @P1 BRA `(.L_x_13662) ;  /* 0x0000000000081947 */ /* 0x002fea0003800000 */
[----:B------:R-:W1:Y:S02]  /*1970*/  SYNCS.PHASECHK.TRANS64.TRYWAIT P1, [R89+URZ+0x16830], R0 ;  /* 0x01683000590075a7 */ /* 0x000e64000802017f */
[----:B-1----:R-:W-:Y:S05]  /*1980*/  @!P1 BRA `(.L_x_13663) ;  /* 0x0000013400149947 */ /* 0x002fea0003800000 */
.L_x_13662:
        /* <DEDUP_REMOVED lines=35> */
.L_x_13664:
[----:B------:R-:W-:Y:S01]  /*1bc0*/  UISETP.NE.AND UP1, UPT, UR50, URZ, UPT ;  /* 0x0000003f3200728c */ /* 0x000fe2000bf25270 */
[----:B------:R-:W-:Y:S01]  /*1bd0*/  R2UR UR6, R89 ;  /* 0x00000000590672ca */ /* 0x000fe200000e0000 */
[----:B------:R-:W-:Y:S01]  /*1be0*/  ULDC UR7, c[0x0][0x9d8] ;  /* 0x0002760000077ab9 */ /* 0x000fe20000000800 */
[----:B------:R-:W-:Y:S01]  /*1bf0*/  UISETP.NE.AND UP0, UPT, UR49, URZ, UPT ;  /* 0x0000003f3100728c */ /* 0x000fe2000bf05270 */
[----:B------:R-:W-:Y:S01]  /*1c00*/  FMUL.FTZ R3, R24, UR7 ;  /* 0x0000000718037c20 */ /* 0x000fe20008410000 */
[----:B------:R-:W-:Y:S01]  /*1c10*/  FMUL.FTZ R24, R55, UR7 ;  /* 0x0000000737187c20 */ /* 0x000fe20008410000 */
[----:B------:R-:W-:Y:S01]  /*1c20*/  PLOP3.LUT P1, PT, PT, PT, UP1, 0x80, 0x0 ;  /* 0x000000000000781c */ /* 0x000fe20003f2f018 */
[----:B------:R-:W-:Y:S01]  /*1c30*/  FMUL.FTZ R55, R61, UR7 ;  /* 0x000000073d377c20 */ /* 0x000fe20008410000 */
[----:B------:R-:W-:Y:S01]  /*1c40*/  PLOP3.LUT P2, PT, PT, PT, UP1, 0x80, 0x0 ;  /* 0x000000000000781c */ /* 0x000fe20003f4f018 */
[----:B------:R-:W-:Y:S01]  /*1c50*/  FMUL.FTZ R94, R37, UR7 ;  /* 0x00000007255e7c20 */ /* 0x000fe20008410000 */
[----:B------:R-:W-:Y:S01]  /*1c60*/  VIADD R61, R17, UR38 ;  /* 0x00000026113d7c36 */ /* 0x000fe20008000000 */
[----:B------:R-:W2:Y:S01]  /*1c70*/  LDC R37, c[0x0][0x2f0] ;  /* 0x0000bc00ff257b82 */ /* 0x000ea20000000800 */
[----:B------:R-:W-:Y:S01]  /*1c80*/  @UP1 ULDC UR10, c[0x0][0x44c] ;  /* 0x00011300000a1ab9 */ /* 0x000fe20000000800 */
[----:B------:R-:W-:Y:S01]  /*1c90*/  FMUL.FTZ R91, R32, UR7 ;  /* 0x00000007205b7c20 */ /* 0x000fe20008410000 */
[----:B------:R-:W-:Y:S01]  /*1ca0*/  FMUL.FTZ R93, R36, UR7 ;  /* 0x00000007245d7c20 */ /* 0x000fe20008410000 */
[----:B------:R-:W-:Y:S01]  /*1cb0*/  FMUL.FTZ R92, R33, UR7 ;  /* 0x00000007215c7c20 */ /* 0x000fe20008410000 */
[----:B------:R-:W-:-:S02]  /*1cc0*/  IMAD.MOV.U32 R33, RZ, RZ, -0x80 ;  /* 0xffffff80ff217424 */ /* 0x000fc400078e00ff */
[----:B------:R-:W-:Y:S01]  /*1cd0*/  FMUL.FTZ R14, R25, UR7 ;  /* 0x00000007190e7c20 */ /* 0x000fe20008410000 */
[----:B------:R-:W-:Y:S01]  /*1ce0*/  FMUL.FTZ R25, R54, UR7 ;  /* 0x0000000736197c20 */ /* 0x000fe20008410000 */
[----:B------:R-:W-:Y:S01]  /*1cf0*/  @P1 IMAD.HI.U32 R32, R61, UR10, RZ ;  /* 0x0000000a3d201c27 */ /* 0x000fe2000f8e00ff */
[----:B------:R-:W3:Y:S01]  /*1d00*/  LDC R36, c[0x0][0x288] ;  /* 0x0000a200ff247b82 */ /* 0x000ee20000000800 */
[----:B------:R-:W-:Y:S02]  /*1d10*/  @UP1 ULDC UR10, c[0x0][0x450] ;  /* 0x00011400000a1ab9 */ /* 0x000fe40000000800 */
[----:B------:R-:W-:Y:S01]  /*1d20*/  FMUL.FTZ R54, R60, UR7 ;  /* 0x000000073c367c20 */ /* 0x000fe20008410000 */
[----:B------:R-:W-:Y:S01]  /*1d30*/  IMAD R96, R88, R33, 0x80 ;  /* 0x0000008058607424 */ /* 0x000fe200078e0221 */
[----:B------:R-:W-:Y:S01]  /*1d40*/  @P2 SHF.R.U32.HI R61, RZ, UR10, R32 ;  /* 0x0000000aff3d2c19 */ /* 0x000fe20008011620 */
[----:B------:R-:W-:Y:S01]  /*1d50*/  UIADD3 UR6, UR6, 0x16840, URZ ;  /* 0x0001684006067890 */ /* 0x000fe2000fffe03f */
[----:B------:R-:W-:Y:S01]  /*1d60*/  FMUL.FTZ R5, R30, UR7 ;  /* 0x000000071e057c20 */ /* 0x000fe20008410000 */
[----:B------:R-:W-:-:S02]  /*1d70*/  VIADD R33, R96, 0x1 ;  /* 0x0000000160217836 */ /* 0x000fc40000000000 */
[----:B------:R-:W-:Y:S01]  /*1d80*/  FMUL.FTZ R21, R50, UR7 ;  /* 0x0000000732157c20 */ /* 0x000fe20008410000 */
[----:B------:R-:W4:Y:S01]  /*1d90*/  SHFL.IDX PT, R60, R61, RZ, 0x1c1f ;  /* 0x001c1fff3d3c7589 */ /* 0x000f2200000e0000 */
        /* <DEDUP_REMOVED lines=13> */
[----:B01----:R-:W-:Y:S01]  /*1e70*/  FMUL.FTZ R0, R26, UR7 ;  /* 0x000000071a007c20 */ /* 0x003fe20008410000 */
        /* <DEDUP_REMOVED lines=41> */
[C---:B--2---:R-:W-:Y:S01]  /*2110*/  IMAD R63, R37.reuse, UR40, R56 ;  /* 0x00000028253f7c24 */ /* 0x044fe2000f8e0238 */
[----:B------:R-:W0:Y:S01]  /*2120*/  MUFU.TANH R3, R3 ;  /* 0x0000000300037308 */ /* 0x000e220000002400 */
[----:B------:R-:W-:Y:S01]  /*2130*/  ULDC UR22, c[0x0][0x9dc] ;  /* 0x0002770000167ab9 */ /* 0x000fe20000000800 */
[----:B------:R-:W-:Y:S01]  /*2140*/  SYNCS.ARRIVE.TRANS64.RED.A1T0 RZ, [UR6], RZ ;  /* 0x000000ffffff79a7 */ /* 0x000fe20008100406 */
[----:B------:R-:W-:Y:S01]  /*2150*/  ULOP3.LUT UR6, URZ, UR22, URZ, 0x33, !UPT ;  /* 0x000000163f067292 */ /* 0x000fe2000f8e333f */
[----:B------:R-:W-:Y:S01]  /*2160*/  IMAD R57, R37, UR40, R96 ;  /* 0x0000002825397c24 */ /* 0x000fe2000f8e0260 */
[----:B------:R-:W-:Y:S01]  /*2170*/  ULDC UR11, c[0x0][0x9e0] ;  /* 0x00027800000b7ab9 */ /* 0x000fe20000000800 */
[----:B---3--:R-:W-:Y:S01]  /*2180*/  IMAD.IADD R63, R63, 0x1, -R36 ;  /* 0x000000013f3f7824 */ /* 0x008fe200078e0a24 */
[----:B------:R-:W-:Y:S01]  /*2190*/  LEA R86, R88, 0xffffff80, 0x7 ;  /* 0xffffff8058567811 */ /* 0x000fe200078e38ff */
[----:B------:R-:W1:Y:S01]  /*21a0*/  MUFU.TANH R14, R14 ;  /* 0x0000000e000e7308 */ /* 0x000e620000002400 */
[----:B------:R-:W-:-:S02]  /*21b0*/  IMAD R71, R16, -0x2, R57 ;  /* 0xfffffffe10477824 */ /* 0x000fc400078e0239 */
[C---:B------:R-:W-:Y:S02]  /*21c0*/  VIADD R98, R63.reuse, UR11 ;  /* 0x0000000b3f627c36 */ /* 0x040fe40008000000 */
[----:B------:R-:W-:-:S03]  /*21d0*/  VIADD R73, R63, UR6 ;  /* 0x000000063f497c36 */ /* 0x000fc60008000000 */
[----:B------:R-:W2:Y:S01]  /*21e0*/  MUFU.TANH R0, R0 ;  /* 0x0000000000007308 */ /* 0x000ea20000002400 */
[----:B----4-:R-:W-:Y:S01]  /*21f0*/  VIADDMNMX R63, R60, R98, R71, PT ;  /* 0x000000623c3f7246 */ /* 0x010fe20003800147 */
[----:B------:R-:W-:-:S06]  /*2200*/  IMAD.IADD R65, R73, 0x1, R60 ;  /* 0x0000000149417824 */ /* 0x000fcc00078e023c */
        /* <DEDUP_REMOVED lines=76> */
.L_x_13667:
[----:B------:R-:W-:Y:S02]  /*26d0*/  ULDC UR6, c[0x0][0x9e4] ;  /* 0x0002790000067ab9 */ /* 0x000fe40000000800 */
[----:B------:R-:W-:-:S05]  /*26e0*/  IMAD.U32 R60, RZ, RZ, UR6 ;  /* 0x00000006ff3c7e24 */ /* 0x000fca000f8e00ff */
[----:B------:R-:W-:-:S13]  /*26f0*/  ISETP.NE.AND P1, PT, R60, 0x1, PT ;  /* 0x000000013c00780c */ /* 0x000fda0003f25270 */
[----:B------:R-:W1:Y:S02]  /*2700*/  @P1 LDC.64 R56, c[0x0][0x9e8] ;  /* 0x00027a00ff381b82 */ /* 0x000e640000000a00 */
[----:B-1----:R-:W-:-:S05]  /*2710*/  @P1 IMAD.HI.U32 R56, R67, R56, RZ ;  /* 0x0000003843381227 */ /* 0x002fca00078e00ff */
[----:B------:R-:W-:-:S07]  /*2720*/  @P1 SHF.R.U32.HI R67, RZ, R57, R56 ;  /* 0x00000039ff431219 */ /* 0x000fce0000011638 */
.L_x_13668:
[----:B------:R-:W-:Y:S05]  /*2730*/  BSYNC B0 ;  /* 0x0000000000007941 */ /* 0x000fea0003800000 */
.L_x_13666:
[----:B------:R-:W-:-:S04]  /*2740*/  IMAD R67, R67, R60, -R86 ;  /* 0x0000003c43437224 */ /* 0x000fc800078e0a56 */
[----:B------:R-:W-:-:S05]  /*2750*/  IMAD R56, R16, -0x2, R67 ;  /* 0xfffffffe10387824 */ /* 0x000fca00078e0243 */
[----:B------:R-:W-:Y:S02]  /*2760*/  VIADDMNMX R63, R56, R60, R63, PT ;  /* 0x0000003c383f7246 */ /* 0x000fe4000380013f */
[----:B------:R-:W-:-:S07]  /*2770*/  VIMNMX R65, R65, R56, !PT ;  /* 0x0000003841417248 */ /* 0x000fce0007fe0100 */
.L_x_13665:
[C---:B------:R-:W-:Y:S01]  /*2780*/  ISETP.GE.AND P6, PT, R96.reuse, 0xa, PT ;  /* 0x0000000a6000780c */ /* 0x040fe20003fc6270 */
[----:B------:R-:W-:Y:S01]  /*2790*/  UISETP.NE.AND UP0, UPT, UR49, URZ, UPT ;  /* 0x0000003f3100728c */ /* 0x000fe2000bf05270 */
        /* <DEDUP_REMOVED lines=12> */
[----:B------:R-:W1:Y:S01]  /*2860*/  SHFL.IDX PT, R14, R61, 0x1, 0x1c1f ;  /* 0x003c1f003d0e7f89 */ /* 0x000e6200000e0000 */
[----:B------:R-:W-:Y:S02]  /*2870*/  ISETP.GT.AND P4, PT, R65, 0x9, !P6 ;  /* 0x000000094100780c */ /* 0x000fe40007784270 */
        /* <DEDUP_REMOVED lines=37> */
[----:B------:R-:W-:Y:S01]  /*2ad0*/  FSEL R82, R41, -INF , !P3 ;  /* 0xff80000029527808 */ /* 0x000fe20005800000 */
[----:B-1----:R-:W-:Y:S01]  /*2ae0*/  IMAD.IADD R41, R73, 0x1, R14 ;  /* 0x0000000149297824 */ /* 0x002fe200078e020e */
        /* <DEDUP_REMOVED lines=125> */
[----:B------:R-:W-:Y:S02]  /*32c0*/  ISETP.GE.AND P6, PT, R96, 0x7a, PT ;  /* 0x0000007a6000780c */ /* 0x000fe40003fc6270 */
[----:B------:R-:W-:-:S11]  /*32d0*/  VIADDMNMX R3, R14, R98, R71, PT ;  /* 0x000000620e037246 */ /* 0x000fd60003800147 */
        /* <DEDUP_REMOVED lines=20> */
.L_x_13671:
[----:B------:R-:W-:Y:S02]  /*3420*/  ULDC UR6, c[0x0][0x9e4] ;  /* 0x0002790000067ab9 */ /* 0x000fe40000000800 */
[----:B------:R-:W-:-:S05]  /*3430*/  IMAD.U32 R51, RZ, RZ, UR6 ;  /* 0x00000006ff337e24 */ /* 0x000fca000f8e00ff */
[----:B------:R-:W-:-:S13]  /*3440*/  ISETP.NE.AND P6, PT, R51, 0x1, PT ;  /* 0x000000013300780c */ /* 0x000fda0003fc5270 */
[----:B------:R-:W0:Y:S02]  /*3450*/  @P6 LDC.64 R14, c[0x0][0x9e8] ;  /* 0x00027a00ff0e6b82 */ /* 0x000e240000000a00 */
[----:B0-----:R-:W-:-:S05]  /*3460*/  @P6 IMAD.HI.U32 R14, R47, R14, RZ ;  /* 0x0000000e2f0e6227 */ /* 0x001fca00078e00ff */
[----:B------:R-:W-:-:S07]  /*3470*/  @P6 SHF.R.U32.HI R47, RZ, R15, R14 ;  /* 0x0000000fff2f6219 */ /* 0x000fce000001160e */
.L_x_13672:
[----:B------:R-:W-:Y:S05]  /*3480*/  BSYNC B0 ;  /* 0x0000000000007941 */ /* 0x000fea0003800000 */
.L_x_13670:
[----:B------:R-:W-:-:S04]  /*3490*/  IMAD R47, R47, R51, -R86 ;  /* 0x000000332f2f7224 */ /* 0x000fc800078e0a56 */
[----:B------:R-:W-:-:S05]  /*34a0*/  IMAD R14, R16, -0x2, R47 ;  /* 0xfffffffe100e7824 */ /* 0x000fca00078e022f */
[----:B------:R-:W-:Y:S02]  /*34b0*/  VIADDMNMX R3, R14, R51, R3, PT ;  /* 0x000000330e037246 */ /* 0x000fe40003800103 */
[----:B------:R-:W-:-:S07]  /*34c0*/  VIMNMX R41, R41, R14, !PT ;  /* 0x0000000e29297248 */ /* 0x000fce0007fe0100 */
.L_x_13669:
[----:B------:R-:W-:Y:S01]  /*34d0*/  ISETP.GT.AND P1, PT, R41, 0x1, !P1 ;  /* 0x000000012900780c */ /* 0x000fe20004f24270 */
[----:B------:R-:W-:Y:S01]  /*34e0*/  ULDC UR6, c[0x0][0x988] ;  /* 0x0002620000067ab9 */ /* 0x000fe20000000800 */
[----:B------:R-:W-:Y:S01]  /*34f0*/  LOP3.LUT P6, RZ, R19, 0x4, RZ, 0xc0, !PT ;  /* 0x0000000413ff7812 */ /* 0x000fe200078cc0ff */
        /* <DEDUP_REMOVED lines=29> */
[----:B------:R-:W-:Y:S02]  /*36d0*/  LOP3.LUT P2, RZ, R19, 0x40000, RZ, 0xc0, !PT ;  /* 0x0004000013ff7812 */ /* 0x000fe4000784c0ff */
[----:B------:R-:W-:Y:S02]  /*36e0*/  ISETP.LT.OR P1, PT, R3, 0x19, P1 ;  /* 0x000000190300780c */ /* 0x000fe40000f21670 */
[----:B------:R-:W-:-:S02]  /*36f0*/  FMNMX.FTZ R5, R114, R5, !PT ;  /* 0x0000000572057209 */ /* 0x000fc40007810000 */
[----:B------:R-:W-:Y:S01]  /*3700*/  FSEL R80, R9, -INF , !P1 ;  /* 0xff80000009507808 */ /* 0x000fe20004800000 */
[----:B------:R-:W-:Y:S01]  /*3710*/  IMAD.U32 R9, RZ, RZ, UR6 ;  /* 0x00000006ff097e24 */ /* 0x000fe2000f8e00ff */
[----:B------:R-:W-:Y:S01]  /*3720*/  LOP3.LUT P1, RZ, R19, 0x1000000, RZ, 0xc0, !PT ;  /* 0x0100000013ff7812 */ /* 0x000fe2000782c0ff */
[----:B------:R-:W-:Y:S01]  /*3730*/  @UP1 ULDC UR6, c[0x0][0x44c] ;  /* 0x0001130000061ab9 */ /* 0x000fe20000000800 */
[----:B------:R-:W-:Y:S01]  /*3740*/  FMNMX.FTZ R5, R82, R5, !PT ;  /* 0x0000000552057209 */ /* 0x000fe20007810000 */
[----:B------:R-:W-:Y:S01]  /*3750*/  UIMAD.WIDE.U32 UR6, UR38, UR6, URZ ;  /* 0x00000006260672a5 */ /* 0x000fe2000f8e003f */
[----:B------:R-:W-:Y:S02]  /*3760*/  ISETP.GT.AND P1, PT, R41, 0x19, !P1 ;  /* 0x000000192900780c */ /* 0x000fe40004f24270 */
[----:B------:R-:W-:Y:S01]  /*3770*/  LOP3.LUT P6, RZ, R19, 0x20000, RZ, 0xc0, !PT ;  /* 0x0002000013ff7812 */ /* 0x000fe200078cc0ff */
[----:B------:R-:W-:Y:S01]  /*3780*/  @UP1 USHF.R.U32.HI UR10, URZ, UR14, UR7 ;  /* 0x0000000e3f0a1299 */ /* 0x000fe20008011607 */
[----:B------:R-:W-:-:S02]  /*3790*/  ISETP.LT.OR P1, PT, R3, 0x1a, P1 ;  /* 0x0000001a0300780c */ /* 0x000fc40000f21670 */
[----:B------:R-:W-:Y:S01]  /*37a0*/  FMNMX.FTZ R5, R112, R5, !PT ;  /* 0x0000000570057209 */ /* 0x000fe20007810000 */
[----:B------:R-:W-:Y:S01]  /*37b0*/  UIADD3 UR51, UR51, UR10, URZ ;  /* 0x0000000a33337290 */ /* 0x000fe2000fffe03f */
[----:B------:R-:W-:Y:S02]  /*37c0*/  FSEL R100, R8, -INF , !P1 ;  /* 0xff80000008647808 */ /* 0x000fe40004800000 */
[----:B------:R-:W-:Y:S01]  /*37d0*/  LOP3.LUT P1, RZ, R19, 0x800000, RZ, 0xc0, !PT ;  /* 0x0080000013ff7812 */ /* 0x000fe2000782c0ff */
[----:B------:R-:W-:Y:S01]  /*37e0*/  UIADD3 UR10, UR51, UR11, URZ ;  /* 0x0000000b330a7290 */ /* 0x000fe2000fffe03f */
        /* <DEDUP_REMOVED lines=60> */
[----:B------:R-:W-:Y:S02]  /*3bb0*/  ISETP.LT.OR P3, PT, R3, 0x71, P3 ;  /* 0x000000710300780c */ /* 0x000fe40001f61670 */
[C---:B------:R-:W-:Y:S02]  /*3bc0*/  ISETP.GT.AND P1, PT, R41.reuse, 0x41, !P1 ;  /* 0x000000412900780c */ /* 0x040fe40004f24270 */
[----:B------:R-:W-:Y:S02]  /*3bd0*/  ISETP.GT.AND P5, PT, R41, 0x78, !P5 ;  /* 0x000000782900780c */ /* 0x000fe40006fa4270 */
[----:B------:R-:W-:-:S02]  /*3be0*/  ISETP.LT.OR P1, PT, R3, 0x42, P1 ;  /* 0x000000420300780c */ /* 0x000fc40000f21670 */
[----:B0-----:R-:W-:Y:S02]  /*3bf0*/  FMNMX.FTZ R10, R5, R10, !PT ;  /* 0x0000000a050a7209 */ /* 0x001fe40007810000 */
[----:B------:R-:W-:Y:S02]  /*3c00*/  FSEL R20, R29, -INF , !P1 ;  /* 0xff8000001d147808 */ /* 0x000fe40004800000 */
[----:B------:R-:W-:Y:S01]  /*3c10*/  LOP3.LUT P1, RZ, R19, 0x2000, RZ, 0xc0, !PT ;  /* 0x0000200013ff7812 */ /* 0x000fe2000782c0ff */
[----:B------:R-:W0:Y:S01]  /*3c20*/  SHFL.BFLY PT, R7, R10, 0x1, 0x1f ;  /* 0x0c201f000a077f89 */ /* 0x000e2200000e0000 */
[----:B------:R-:W-:Y:S02]  /*3c30*/  ISETP.LT.OR P4, PT, R3, 0x72, P4 ;  /* 0x000000720300780c */ /* 0x000fe40002781670 */
[----:B------:R-:W-:Y:S02]  /*3c40*/  ISETP.GT.AND P1, PT, R41, 0x48, !P1 ;  /* 0x000000482900780c */ /* 0x000fe40004f24270 */
[----:B------:R-:W-:-:S02]  /*3c50*/  FSEL R28, R28, -INF , !P3 ;  /* 0xff8000001c1c7808 */ /* 0x000fc40005800000 */
[C---:B------:R-:W-:Y:S02]  /*3c60*/  ISETP.LT.OR P1, PT, R3.reuse, 0x49, P1 ;  /* 0x000000490300780c */ /* 0x040fe40000f21670 */
        /* <DEDUP_REMOVED lines=9> */
[----:B------:R-:W-:-:S03]  /*3d00*/  FMUL.FTZ R25, R12, R9 ;  /* 0x000000090c197220 */ /* 0x000fc60000410000 */
        /* <DEDUP_REMOVED lines=29> */
[-CC-:B------:R-:W-:Y:S01]  /*3ee0*/  FFMA.FTZ R76, R76, R9.reuse, -R25.reuse ;  /* 0x000000094c4c7223 */ /* 0x180fe20000010819 */
[----:B------:R-:W-:Y:S01]  /*3ef0*/  ISETP.LT.OR P1, PT, R3, 0x1, P1 ;  /* 0x000000010300780c */ /* 0x000fe20000f21670 */
[-CC-:B------:R-:W-:Y:S01]  /*3f00*/  FFMA.FTZ R5, R132, R9.reuse, -R25.reuse ;  /* 0x0000000984057223 */ /* 0x180fe20000010819 */
[-CC-:B------:R-:W-:Y:S01]  /*3f10*/  FFMA.FTZ R132, R74, R9.reuse, -R25.reuse ;  /* 0x000000094a847223 */ /* 0x180fe20000010819 */
[----:B------:R-:W-:Y:S01]  /*3f20*/  ISETP.GT.AND P6, PT, R41, 0x79, !P6 ;  /* 0x000000792900780c */ /* 0x000fe200077c4270 */
[-CC-:B------:R-:W-:Y:S01]  /*3f30*/  FFMA.FTZ R148, R43, R9.reuse, -R25.reuse ;  /* 0x000000092b947223 */ /* 0x180fe20000010819 */
[----:B------:R-:W-:Y:S01]  /*3f40*/  FSEL R0, R0, -INF , !P1 ;  /* 0xff80000000007808 */ /* 0x000fe20004800000 */
[-CC-:B------:R-:W-:Y:S01]  /*3f50*/  FFMA.FTZ R150, R130, R9.reuse, -R25.reuse ;  /* 0x0000000982967223 */ /* 0x180fe20000010819 */
[----:B------:R-:W-:Y:S01]  /*3f60*/  LOP3.LUT P1, RZ, R19, 0x4000000, RZ, 0xc0, !PT ;  /* 0x0400000013ff7812 */ /* 0x000fe2000782c0ff */
[----:B------:R-:W-:Y:S01]  /*3f70*/  MUFU.EX2 R5, R5 ;  /* 0x0000000500057308 */ /* 0x000fe20000000800 */
[----:B------:R-:W-:Y:S01]  /*3f80*/  FMNMX.FTZ R11, R0, R106, !PT ;  /* 0x0000006a000b7209 */ /* 0x000fe20007810000 */
[-CC-:B------:R-:W-:Y:S01]  /*3f90*/  FFMA.FTZ R7, R128, R9.reuse, -R25.reuse ;  /* 0x0000000980077223 */ /* 0x180fe20000010819 */
[----:B------:R-:W-:Y:S01]  /*3fa0*/  ISETP.GT.AND P1, PT, R41, 0x68, !P1 ;  /* 0x000000682900780c */ /* 0x000fe20004f24270 */
[--C-:B------:R-:W-:Y:S01]  /*3fb0*/  FFMA.FTZ R144, R126, R9, -R25.reuse ;  /* 0x000000097e907223 */ /* 0x100fe20000010819 */
[----:B------:R-:W-:Y:S01]  /*3fc0*/  FMNMX.FTZ R11, R84, R11, !PT ;  /* 0x0000000b540b7209 */ /* 0x000fe20007810000 */
[--C-:B------:R-:W-:Y:S01]  /*3fd0*/  FFMA.FTZ R120, R120, R9, -R25.reuse ;  /* 0x0000000978787223 */ /* 0x100fe20000010819 */
[----:B------:R-:W-:Y:S01]  /*3fe0*/  ISETP.LT.OR P1, PT, R3, 0x69, P1 ;  /* 0x000000690300780c */ /* 0x000fe20000f21670 */
[----:B------:R-:W0:Y:S01]  /*3ff0*/  MUFU.EX2 R148, R148 ;  /* 0x0000009400947308 */ /* 0x000e220000000800 */
        /* <DEDUP_REMOVED lines=15> */
[----:B------:R-:W-:Y:S01]  /*40f0*/  FFMA.FTZ R142, R112, R9, -R25 ;  /* 0x00000009708e7223 */ /* 0x000fe20000010819 */
[----:B------:R-:W-:Y:S01]  /*4100*/  FMNMX.FTZ R13, R100, R13, !PT ;  /* 0x0000000d640d7209 */ /* 0x000fe20007810000 */
[----:B------:R-:W2:Y:S01]  /*4110*/  MUFU.EX2 R7, R7 ;  /* 0x0000000700077308 */ /* 0x000ea20000000800 */
[----:B0-----:R-:W-:Y:S01]  /*4120*/  FADD.FTZ R47, R148, R5 ;  /* 0x00000005942f7221 */ /* 0x001fe20000010000 */
[--C-:B------:R-:W-:Y:S01]  /*4130*/  FFMA.FTZ R43, R42, R9, -R25.reuse ;  /* 0x000000092a2b7223 */ /* 0x100fe20000010819 */
[----:B------:R-:W-:Y:S01]  /*4140*/  FMNMX.FTZ R15, R6, R13, !PT ;  /* 0x0000000d060f7209 */ /* 0x000fe20007810000 */
[-CC-:B------:R-:W-:Y:S01]  /*4150*/  FFMA.FTZ R136, R110, R9.reuse, -R25.reuse ;  /* 0x000000096e887223 */ /* 0x180fe20000010819 */
[-CC-:B------:R-:W-:Y:S01]  /*4160*/  FFMA.FTZ R78, R78, R9.reuse, -R25.reuse ;  /* 0x000000094e4e7223 */ /* 0x180fe20000010819 */
[----:B------:R-:W-:Y:S01]  /*4170*/  FFMA.FTZ R138, R108, R9, -R25 ;  /* 0x000000096c8a7223 */ /* 0x000fe20000010819 */
[----:B------:R-:W-:Y:S01]  /*4180*/  FMNMX.FTZ R15, R98, R15, !PT ;  /* 0x0000000f620f7209 */ /* 0x000fe20007810000 */
[----:B------:R-:W0:Y:S01]  /*4190*/  MUFU.EX2 R144, R144 ;  /* 0x0000009000907308 */ /* 0x000e220000000800 */
[----:B-1----:R-:W-:Y:S01]  /*41a0*/  FADD.FTZ R52, R150, R47 ;  /* 0x0000002f96347221 */ /* 0x002fe20000010000 */
[--C-:B------:R-:W-:Y:S01]  /*41b0*/  FFMA.FTZ R134, R56, R9, -R25.reuse ;  /* 0x0000000938867223 */ /* 0x100fe20000010819 */
[----:B------:R-:W-:Y:S01]  /*41c0*/  FMNMX.FTZ R15, R8, R15, !PT ;  /* 0x0000000f080f7209 */ /* 0x000fe20007810000 */
[-CC-:B------:R-:W-:Y:S01]  /*41d0*/  FFMA.FTZ R118, R118, R9.reuse, -R25.reuse ;  /* 0x0000000976767223 */ /* 0x180fe20000010819 */
[-CC-:B------:R-:W-:Y:S01]  /*41e0*/  FFMA.FTZ R128, R58, R9.reuse, -R25.reuse ;  /* 0x000000093a807223 */ /* 0x180fe20000010819 */
[--C-:B------:R-:W-:Y:S01]  /*41f0*/  FFMA.FTZ R130, R64, R9, -R25.reuse ;  /* 0x0000000940827223 */ /* 0x100fe20000010819 */
[----:B------:R-:W-:Y:S01]  /*4200*/  FMNMX.FTZ R15, R96, R15, !PT ;  /* 0x0000000f600f7209 */ /* 0x000fe20007810000 */
[----:B------:R1:W3:Y:S01]  /*4210*/  MUFU.EX2 R11, R120 ;  /* 0x00000078000b7308 */ /* 0x0002e20000000800 */
[----:B--2---:R-:W-:Y:S01]  /*4220*/  FADD.FTZ R47, R7, R52 ;  /* 0x00000034072f7221 */ /* 0x004fe20000010000 */
[--C-:B------:R-:W-:Y:S01]  /*4230*/  FFMA.FTZ R33, R66, R9, -R25.reuse ;  /* 0x0000000942217223 */ /* 0x100fe20000010819 */
[----:B------:R-:W-:Y:S01]  /*4240*/  FMNMX.FTZ R21, R86, R15, !PT ;  /* 0x0000000f56157209 */ /* 0x000fe20007810000 */
[-CC-:B------:R-:W-:Y:S01]  /*4250*/  FFMA.FTZ R68, R68, R9.reuse, -R25.reuse ;  /* 0x0000000944447223 */ /* 0x180fe20000010819 */
[-CC-:B------:R-:W-:Y:S01]  /*4260*/  FFMA.FTZ R56, R70, R9.reuse, -R25.reuse ;  /* 0x0000000946387223 */ /* 0x180fe20000010819 */
[----:B------:R-:W-:Y:S01]  /*4270*/  FFMA.FTZ R126, R54, R9, -R25 ;  /* 0x00000009367e7223 */ /* 0x000fe20000010819 */
[----:B------:R-:W-:Y:S01]  /*4280*/  FMNMX.FTZ R21, R92, R21, !PT ;  /* 0x000000155c157209 */ /* 0x000fe20007810000 */
[----:B------:R-:W2:Y:S01]  /*4290*/  MUFU.EX2 R146, R146 ;  /* 0x0000009200927308 */ /* 0x000ea20000000800 */
[----:B0-----:R-:W-:Y:S01]  /*42a0*/  FADD.FTZ R52, R144, R47 ;  /* 0x0000002f90347221 */ /* 0x001fe20000010000 */
[--C-:B-1----:R-:W-:Y:S01]  /*42b0*/  FFMA.FTZ R120, R50, R9, -R25.reuse ;  /* 0x0000000932787223 */ /* 0x102fe20000010819 */
[----:B------:R-:W-:Y:S01]  /*42c0*/  FMNMX.FTZ R21, R90, R21, !PT ;  /* 0x000000155a157209 */ /* 0x000fe20007810000 */
[----:B------:R-:W-:Y:S01]  /*42d0*/  FFMA.FTZ R40, R40, R9, -R25 ;  /* 0x0000000928287223 */ /* 0x000fe20000010819 */
[----:B------:R-:W-:-:S02]  /*42e0*/  F2FP.BF16.F32.PACK_AB R148, R5, R148 ;  /* 0x000000940594723e */ /* 0x000fc400000010ff */
[----:B------:R-:W-:Y:S01]  /*42f0*/  FMNMX.FTZ R21, R24, R21, !PT ;  /* 0x0000001518157209 */ /* 0x000fe20007810000 */
[----:B------:R-:W0:Y:S01]  /*4300*/  MUFU.EX2 R13, R94 ;  /* 0x0000005e000d7308 */ /* 0x000e220000000800 */
[----:B---3--:R-:W-:Y:S01]  /*4310*/  FADD.FTZ R47, R11, R52 ;  /* 0x000000340b2f7221 */ /* 0x008fe20000010000 */
[----:B------:R-:W-:Y:S02]  /*4320*/  F2FP.BF16.F32.PACK_AB R150, R7, R150 ;  /* 0x000000960796723e */ /* 0x000fe400000010ff */
[----:B------:R-:W-:Y:S02]  /*4330*/  FMNMX.FTZ R29, R30, R21, !PT ;  /* 0x000000151e1d7209 */ /* 0x000fe40007810000 */
[----:B------:R-:W-:Y:S02]  /*4340*/  F2FP.BF16.F32.PACK_AB R144, R11, R144 ;  /* 0x000000900b90723e */ /* 0x000fe400000010ff */
[----:B------:R-:W-:Y:S01]  /*4350*/  FMNMX.FTZ R29, R20, R29, !PT ;  /* 0x0000001d141d7209 */ /* 0x000fe20007810000 */
[----:B------:R1:W-:Y:S03]  /*4360*/  MUFU.EX2 R21, R76 ;  /* 0x0000004c00157308 */ /* 0x0003e60000000800 */
[----:B------:R-:W-:-:S04]  /*4370*/  FMNMX.FTZ R29, R4, R29, !PT ;  /* 0x0000001d041d7209 */ /* 0x000fc80007810000 */
[----:B------:R-:W-:Y:S01]  /*4380*/  FMNMX.FTZ R29, R34, R29, !PT ;  /* 0x0000001d221d7209 */ /* 0x000fe20007810000 */
[----:B------:R-:W3:Y:S01]  /*4390*/  MUFU.EX2 R140, R140 ;  /* 0x0000008c008c7308 */ /* 0x000ee20000000800 */
[----:B-1----:R-:W-:Y:S01]  /*43a0*/  FSEL R76, R27, -INF , !P2 ;  /* 0xff8000001b4c7808 */ /* 0x002fe20005000000 */
[----:B------:R-:W-:Y:S01]  /*43b0*/  FFMA.FTZ R27, R60, R9, -R25 ;  /* 0x000000093c1b7223 */ /* 0x000fe20000010819 */
[----:B------:R-:W-:-:S04]  /*43c0*/  FMNMX.FTZ R35, R2, R29, !PT ;  /* 0x0000001d02237209 */ /* 0x000fc80007810000 */
[----:B------:R-:W-:Y:S01]  /*43d0*/  FMNMX.FTZ R35, R38, R35, !PT ;  /* 0x0000002326237209 */ /* 0x000fe20007810000 */
[----:B------:R-:W1:Y:S03]  /*43e0*/  MUFU.EX2 R15, R82 ;  /* 0x00000052000f7308 */ /* 0x000e660000000800 */
[----:B------:R-:W-:-:S04]  /*43f0*/  FMNMX.FTZ R35, R44, R35, !PT ;  /* 0x000000232c237209 */ /* 0x000fc80007810000 */
[----:B------:R-:W-:Y:S01]  /*4400*/  FMNMX.FTZ R35, R122, R35, !PT ;  /* 0x000000237a237209 */ /* 0x000fe20007810000 */
[----:B------:R-:W4:Y:S03]  /*4410*/  MUFU.EX2 R142, R142 ;  /* 0x0000008e008e7308 */ /* 0x000f260000000800 */
        /* <DEDUP_REMOVED lines=8> */
[----:B------:R2:W-:Y:S03]  /*44a0*/  MUFU.EX2 R3, R31 ;  /* 0x0000001f00037308 */ /* 0x0005e60000000800 */
[----:B------:R-:W-:-:S04]  /*44b0*/  FMNMX.FTZ R39, R32, R39, !PT ;  /* 0x0000002720277209 */ /* 0x000fc80007810000 */
[----:B------:R-:W-:Y:S01]  /*44c0*/  FMNMX.FTZ R39, R72, R39, !PT ;  /* 0x0000002748277209 */ /* 0x000fe20007810000 */
[----:B------:R-:W-:Y:S01]  /*44d0*/  MUFU.EX2 R138, R138 ;  /* 0x0000008a008a7308 */ /* 0x000fe20000000800 */
[-CC-:B--2---:R-:W-:Y:S01]  /*44e0*/  FFMA.FTZ R31, R62, R9.reuse, -R25.reuse ;  /* 0x000000093e1f7223 */ /* 0x184fe20000010819 */
[----:B------:R-:W-:Y:S02]  /*44f0*/  FFMA.FTZ R25, R46, R9, -R25 ;  /* 0x000000092e197223 */ /* 0x000fe40000010819 */
[----:B------:R-:W2:Y:S04]  /*4500*/  SHFL.BFLY PT, R10, R39, 0x2, 0x1f ;  /* 0x0c401f00270a7f89 */ /* 0x000ea800000e0000 */
[----:B------:R-:W-:Y:S08]  /*4510*/  MUFU.EX2 R35, R118 ;  /* 0x0000007600237308 */ /* 0x000ff00000000800 */
[----:B------:R-:W-:Y:S08]  /*4520*/  MUFU.EX2 R132, R132 ;  /* 0x0000008400847308 */ /* 0x000ff00000000800 */
[----:B------:R-:W-:Y:S01]  /*4530*/  MUFU.EX2 R134, R134 ;  /* 0x0000008600867308 */ /* 0x000fe20000000800 */
[----:B--2---:R-:W-:-:S07]  /*4540*/  FMNMX.FTZ R45, R39, R10, !PT ;  /* 0x0000000a272d7209 */ /* 0x004fce0007810000 */
[----:B------:R-:W-:Y:S01]  /*4550*/  MUFU.EX2 R27, R27 ;  /* 0x0000001b001b7308 */ /* 0x000fe20000000800 */
[----:B------:R-:W2:Y:S07]  /*4560*/  SHFL.BFLY PT, R10, R45, 0x1, 0x1f ;  /* 0x0c201f002d0a7f89 */ /* 0x000eae00000e0000 */
[----:B------:R-:W-:Y:S08]  /*4570*/  MUFU.EX2 R128, R128 ;  /* 0x0000008000807308 */ /* 0x000ff00000000800 */
[----:B------:R-:W-:Y:S08]  /*4580*/  MUFU.EX2 R31, R31 ;  /* 0x0000001f001f7308 */ /* 0x000ff00000000800 */
[----:B------:R-:W-:Y:S01]  /*4590*/  MUFU.EX2 R130, R130 ;  /* 0x0000008200827308 */ /* 0x000fe20000000800 */
[----:B--2---:R-:W-:-:S04]  /*45a0*/  FMNMX.FTZ R10, R45, R10, !PT ;  /* 0x0000000a2d0a7209 */ /* 0x004fc80007810000 */
        /* <DEDUP_REMOVED lines=8> */
[-CC-:B------:R-:W-:Y:S01]  /*4630*/  FFMA.FTZ R42, R104, R9.reuse, -R45.reuse ;  /* 0x00000009682a7223 */ /* 0x180fe2000001082d */
[-C--:B------:R-:W-:Y:S01]  /*4640*/  FFMA.FTZ R133, R30, R9.reuse, -R45 ;  /* 0x000000091e857223 */ /* 0x080fe2000001082d */
[----:B------:R-:W-:Y:S01]  /*4650*/  FADD.FTZ R30, R146, R47 ;  /* 0x0000002f921e7221 */ /* 0x000fe20000010000 */
[----:B------:R-:W-:Y:S01]  /*4660*/  MUFU.EX2 R149, R149 ;  /* 0x0000009500957308 */ /* 0x000fe20000000800 */
[-CC-:B------:R-:W-:Y:S01]  /*4670*/  FFMA.FTZ R145, R14, R9.reuse, -R45.reuse ;  /* 0x000000090e917223 */ /* 0x180fe2000001082d */
[-CC-:B------:R-:W-:Y:S01]  /*4680*/  FFMA.FTZ R14, R102, R9.reuse, -R45.reuse ;  /* 0x00000009660e7223 */ /* 0x180fe2000001082d */
[----:B0-----:R-:W-:Y:S01]  /*4690*/  FADD.FTZ R47, R13, R30 ;  /* 0x0000001e0d2f7221 */ /* 0x001fe20000010000 */
[-CC-:B------:R-:W-:Y:S01]  /*46a0*/  FFMA.FTZ R147, R80, R9.reuse, -R45.reuse ;  /* 0x0000000950937223 */ /* 0x180fe2000001082d */
[-CC-:B------:R-:W-:Y:S01]  /*46b0*/  FFMA.FTZ R46, R100, R9.reuse, -R45.reuse ;  /* 0x00000009642e7223 */ /* 0x180fe2000001082d */
[-C--:B------:R-:W-:Y:S01]  /*46c0*/  FFMA.FTZ R135, R4, R9.reuse, -R45 ;  /* 0x0000000904877223 */ /* 0x080fe2000001082d */
[----:B---3--:R-:W-:Y:S01]  /*46d0*/  FADD.FTZ R30, R140, R47 ;  /* 0x0000002f8c1e7221 */ /* 0x008fe20000010000 */
[----:B------:R-:W0:Y:S01]  /*46e0*/  MUFU.EX2 R0, R0 ;  /* 0x0000000000007308 */ /* 0x000e220000000800 */
[-CC-:B------:R-:W-:Y:S01]  /*46f0*/  FFMA.FTZ R141, R6, R9.reuse, -R45.reuse ;  /* 0x00000009068d7223 */ /* 0x180fe2000001082d */
[-CC-:B------:R-:W-:Y:S01]  /*4700*/  FFMA.FTZ R6, R98, R9.reuse, -R45.reuse ;  /* 0x0000000962067223 */ /* 0x180fe2000001082d */
[----:B-1----:R-:W-:Y:S01]  /*4710*/  FADD.FTZ R47, R15, R30 ;  /* 0x0000001e0f2f7221 */ /* 0x002fe20000010000 */
[-CC-:B------:R-:W-:Y:S01]  /*4720*/  FFMA.FTZ R143, R8, R9.reuse, -R45.reuse ;  /* 0x00000009088f7223 */ /* 0x180fe2000001082d */
[-CC-:B------:R-:W-:Y:S01]  /*4730*/  FFMA.FTZ R129, R2, R9.reuse, -R45.reuse ;  /* 0x0000000902817223 */ /* 0x180fe2000001082d */
[-C--:B------:R-:W-:Y:S01]  /*4740*/  FFMA.FTZ R8, R96, R9.reuse, -R45 ;  /* 0x0000000960087223 */ /* 0x080fe2000001082d */
[----:B----4-:R-:W-:Y:S01]  /*4750*/  FADD.FTZ R4, R142, R47 ;  /* 0x0000002f8e047221 */ /* 0x010fe20000010000 */
[----:B------:R-:W1:Y:S01]  /*4760*/  MUFU.EX2 R151, R151 ;  /* 0x0000009700977308 */ /* 0x000e620000000800 */
[-CC-:B------:R-:W-:Y:S01]  /*4770*/  FFMA.FTZ R137, R86, R9.reuse, -R45.reuse ;  /* 0x0000000956897223 */ /* 0x180fe2000001082d */
[-CC-:B------:R-:W-:Y:S01]  /*4780*/  FFMA.FTZ R50, R92, R9.reuse, -R45.reuse ;  /* 0x000000095c327223 */ /* 0x180fe2000001082d */
[----:B------:R-:W-:Y:S01]  /*4790*/  FADD.FTZ R49, R21, R4 ;  /* 0x0000000415317221 */ /* 0x000fe20000010000 */
[-CC-:B------:R-:W-:Y:S01]  /*47a0*/  FFMA.FTZ R4, R34, R9.reuse, -R45.reuse ;  /* 0x0000000922047223 */ /* 0x180fe2000001082d */
[-CC-:B------:R-:W-:Y:S01]  /*47b0*/  FFMA.FTZ R139, R90, R9.reuse, -R45.reuse ;  /* 0x000000095a8b7223 */ /* 0x180fe2000001082d */
[-C--:B------:R-:W-:Y:S01]  /*47c0*/  FFMA.FTZ R24, R24, R9.reuse, -R45 ;  /* 0x0000000918187223 */ /* 0x080fe2000001082d */
[----:B-----5:R-:W-:Y:S01]  /*47d0*/  FADD.FTZ R34, R136, R49 ;  /* 0x0000003188227221 */ /* 0x020fe20000010000 */
[----:B------:R-:W2:Y:S01]  /*47e0*/  MUFU.EX2 R42, R42 ;  /* 0x0000002a002a7308 */ /* 0x000ea20000000800 */
[----:B0-----:R-:W-:Y:S01]  /*47f0*/  FADD.FTZ R30, R149, R0 ;  /* 0x00000000951e7221 */ /* 0x001fe20000010000 */
[-CC-:B------:R-:W-:Y:S01]  /*4800*/  FFMA.FTZ R20, R20, R9.reuse, -R45.reuse ;  /* 0x0000000914147223 */ /* 0x180fe2000001082d */
[----:B------:R-:W-:Y:S01]  /*4810*/  FADD.FTZ R49, R29, R34 ;  /* 0x000000221d317221 */ /* 0x000fe20000010000 */
[-CC-:B------:R-:W-:Y:S01]  /*4820*/  FFMA.FTZ R131, R44, R9.reuse, -R45.reuse ;  /* 0x000000092c837223 */ /* 0x180fe2000001082d */
[-CC-:B------:R-:W-:Y:S01]  /*4830*/  FFMA.FTZ R122, R122, R9.reuse, -R45.reuse ;  /* 0x000000097a7a7223 */ /* 0x180fe2000001082d */
[-C--:B------:R-:W-:Y:S01]  /*4840*/  FFMA.FTZ R124, R124, R9.reuse, -R45 ;  /* 0x000000097c7c7223 */ /* 0x080fe2000001082d */
[----:B------:R-:W-:Y:S01]  /*4850*/  FADD.FTZ R34, R138, R49 ;  /* 0x000000318a227221 */ /* 0x000fe20000010000 */
[----:B------:R-:W0:Y:S01]  /*4860*/  MUFU.EX2 R145, R145 ;  /* 0x0000009100917308 */ /* 0x000e220000000800 */
[----:B-1----:R-:W-:Y:S01]  /*4870*/  FADD.FTZ R47, R151, R30 ;  /* 0x0000001e972f7221 */ /* 0x002fe20000010000 */
[-CC-:B------:R-:W-:Y:S01]  /*4880*/  FFMA.FTZ R48, R48, R9.reuse, -R45.reuse ;  /* 0x0000000930307223 */ /* 0x180fe2000001082d */
[----:B------:R-:W-:Y:S01]  /*4890*/  FADD.FTZ R49, R35, R34 ;  /* 0x0000002223317221 */ /* 0x000fe20000010000 */
[-CC-:B------:R-:W-:Y:S01]  /*48a0*/  FFMA.FTZ R76, R76, R9.reuse, -R45.reuse ;  /* 0x000000094c4c7223 */ /* 0x180fe2000001082d */
[--C-:B------:R-:W-:Y:S01]  /*48b0*/  FFMA.FTZ R28, R28, R9, -R45.reuse ;  /* 0x000000091c1c7223 */ /* 0x100fe2000001082d */
[----:B------:R-:W-:Y:S01]  /*48c0*/  F2FP.BF16.F32.PACK_AB R149, R0, R149 ;  /* 0x000000950095723e */ /* 0x000fe200000010ff */
[-C--:B------:R-:W-:Y:S01]  /*48d0*/  FFMA.FTZ R74, R74, R9.reuse, -R45 ;  /* 0x000000094a4a7223 */ /* 0x080fe2000001082d */
        /* <DEDUP_REMOVED lines=8> */
[----:B------:R-:W-:Y:S01]  /*4960*/  FFMA.FTZ R30, R38, R9, -R45 ;  /* 0x00000009261e7223 */ /* 0x000fe2000001082d */
[----:B------:R-:W-:Y:S02]  /*4970*/  F2FP.BF16.F32.PACK_AB R136, R29, R136 ;  /* 0x000000881d88723e */ /* 0x000fe400000010ff */
[----:B------:R-:W-:Y:S02]  /*4980*/  F2FP.BF16.F32.PACK_AB R138, R35, R138 ;  /* 0x0000008a238a723e */ /* 0x000fe400000010ff */
[----:B------:R-:W-:Y:S01]  /*4990*/  F2FP.BF16.F32.PACK_AB R151, R42, R151 ;  /* 0x000000972a97723e */ /* 0x000fe200000010ff */
[----:B------:R-:W0:Y:S01]  /*49a0*/  MUFU.EX2 R46, R46 ;  /* 0x0000002e002e7308 */ /* 0x000e220000000800 */
[C---:B-1----:R-:W-:Y:S01]  /*49b0*/  FADD.FTZ R2, R14.reuse, R47 ;  /* 0x0000002f0e027221 */ /* 0x042fe20000010000 */
[----:B------:R-:W-:-:S06]  /*49c0*/  F2FP.BF16.F32.PACK_AB R145, R14, R145 ;  /* 0x000000910e91723e */ /* 0x000fcc00000010ff */
[----:B------:R-:W1:Y:S01]  /*49d0*/  MUFU.EX2 R141, R141 ;  /* 0x0000008d008d7308 */ /* 0x000e620000000800 */
[----:B--2---:R-:W-:Y:S01]  /*49e0*/  FADD.FTZ R47, R147, R2 ;  /* 0x00000002932f7221 */ /* 0x004fe20000010000 */
[----:B------:R-:W-:Y:S01]  /*49f0*/  FADD.FTZ R2, R132, R49 ;  /* 0x0000003184027221 */ /* 0x000fe20000010000 */
[----:B------:R-:W-:-:S03]  /*4a00*/  F2FP.BF16.F32.PACK_AB R132, R3, R132 ;  /* 0x000000840384723e */ /* 0x000fc600000010ff */
[----:B------:R-:W-:Y:S01]  /*4a10*/  FADD.FTZ R49, R3, R2 ;  /* 0x0000000203317221 */ /* 0x000fe20000010000 */
[-C--:B------:R-:W-:Y:S01]  /*4a20*/  FFMA.FTZ R2, R26, R9.reuse, -R45 ;  /* 0x000000091a027223 */ /* 0x080fe2000001082d */
[----:B------:R-:W2:Y:S01]  /*4a30*/  MUFU.EX2 R6, R6 ;  /* 0x0000000600067308 */ /* 0x000ea20000000800 */
[----:B0-----:R-:W-:Y:S01]  /*4a40*/  FADD.FTZ R34, R46, R47 ;  /* 0x0000002f2e227221 */ /* 0x001fe20000010000 */
[----:B------:R-:W-:Y:S01]  /*4a50*/  FFMA.FTZ R45, R72, R9, -R45 ;  /* 0x00000009482d7223 */ /* 0x000fe2000001082d */
[----:B------:R-:W-:-:S05]  /*4a60*/  F2FP.BF16.F32.PACK_AB R147, R46, R147 ;  /* 0x000000932e93723e */ /* 0x000fca00000010ff */
        /* <DEDUP_REMOVED lines=8> */
[----:B------:R-:W-:Y:S02]  /*4af0*/  F2FP.BF16.F32.PACK_AB R128, R31, R128 ;  /* 0x000000801f80723e */ /* 0x000fe400000010ff */
[----:B------:R-:W-:-:S03]  /*4b00*/  F2FP.BF16.F32.PACK_AB R141, R6, R141 ;  /* 0x0000008d068d723e */ /* 0x000fc600000010ff */
[----:B------:R-:W2:Y:S01]  /*4b10*/  MUFU.EX2 R137, R137 ;  /* 0x0000008900897308 */ /* 0x000ea20000000800 */
[----:B0-----:R-:W-:-:S07]  /*4b20*/  FADD.FTZ R47, R143, R26 ;  /* 0x0000001a8f2f7221 */ /* 0x001fce0000010000 */
[----:B------:R-:W0:Y:S01]  /*4b30*/  MUFU.EX2 R50, R50 ;  /* 0x0000003200327308 */ /* 0x000e220000000800 */
[C---:B-1----:R-:W-:Y:S01]  /*4b40*/  FADD.FTZ R34, R8.reuse, R47 ;  /* 0x0000002f08227221 */ /* 0x042fe20000010000 */
[----:B------:R-:W-:Y:S01]  /*4b50*/  FADD.FTZ R47, R31, R38 ;  /* 0x000000261f2f7221 */ /* 0x000fe20000010000 */
[----:B------:R-:W-:-:S03]  /*4b60*/  F2FP.BF16.F32.PACK_AB R143, R8, R143 ;  /* 0x0000008f088f723e */ /* 0x000fc600000010ff */
[----:B------:R-:W-:Y:S01]  /*4b70*/  FADD.FTZ R38, R130, R47 ;  /* 0x0000002f82267221 */ /* 0x000fe20000010000 */
[----:B------:R-:W-:Y:S01]  /*4b80*/  F2FP.BF16.F32.PACK_AB R130, R33, R130 ;  /* 0x000000822182723e */ /* 0x000fe200000010ff */
[----:B------:R-:W1:Y:S01]  /*4b90*/  MUFU.EX2 R139, R139 ;  /* 0x0000008b008b7308 */ /* 0x000e620000000800 */
[----:B--2---:R-:W-:Y:S01]  /*4ba0*/  FADD.FTZ R5, R137, R34 ;  /* 0x0000002289057221 */ /* 0x004fe20000010000 */
[----:B------:R-:W-:-:S06]  /*4bb0*/  FADD.FTZ R38, R33, R38 ;  /* 0x0000002621267221 */ /* 0x000fcc0000010000 */
        /* <DEDUP_REMOVED lines=59> */
[----:B--2---:R-:W-:Y:S01]  /*4f70*/  FADD.FTZ R2, R40, R5 ;  /* 0x0000000528027221 */ /* 0x004fe20000010000 */
[----:B------:R-:W-:-:S06]  /*4f80*/  VIADD R5, R88, 0xfffffffe ;  /* 0xfffffffe58057836 */ /* 0x000fcc0000000000 */
        /* <DEDUP_REMOVED lines=18> */
.L_x_13674:
[----:B------:R-:W-:Y:S02]  /*50b0*/  ULDC UR14, c[0x0][0x9e4] ;  /* 0x00027900000e7ab9 */ /* 0x000fe40000000800 */
[----:B------:R-:W-:-:S11]  /*50c0*/  UISETP.NE.AND UP0, UPT, UR14, 0x1, UPT ;  /* 0x000000010e00788c */ /* 0x000fd6000bf05270 */
[----:B------:R-:W-:Y:S02]  /*50d0*/  @UP0 ULDC.64 UR18, c[0x0][0x9e8] ;  /* 0x00027a0000120ab9 */ /* 0x000fe40000000a00 */
[----:B------:R-:W-:-:S04]  /*50e0*/  UIMAD.WIDE.U32 UR6, UR11, UR18, URZ ;  /* 0x000000120b0672a5 */ /* 0x000fc8000f8e003f */
[----:B------:R-:W-:-:S12]  /*50f0*/  @UP0 USHF.R.U32.HI UR11, URZ, UR19, UR7 ;  /* 0x000000133f0b0299 */ /* 0x000fd80008011607 */
.L_x_13675:
[----:B------:R-:W-:-:S04]  /*5100*/  UIMAD UR11, UR11, UR14, UR14 ;  /* 0x0000000e0b0b72a4 */ /* 0x000fc8000f8e020e */
[----:B------:R-:W-:-:S04]  /*5110*/  UISETP.LT.AND UP0, UPT, UR10, UR11, UPT ;  /* 0x0000000b0a00728c */ /* 0x000fc8000bf01270 */
[----:B------:R-:W-:-:S12]  /*5120*/  USEL UR10, UR10, UR11, UP0 ;  /* 0x0000000b0a0a7287 */ /* 0x000fd80008000000 */
.L_x_13673:
        /* <DEDUP_REMOVED lines=21> */
[----:B------:R-:W-:-:S13]  /*5280*/  ISETP.GE.AND P1, PT, R5, UR25, PT ;  /* 0x0000001905007c0c */ /* 0x000fda000bf26270 */
[----:B------:R-:W-:Y:S05]  /*5290*/  @!P1 BRA `(.L_x_13676) ;  /* 0x0000003400a49947 */ /* 0x000fea0003800000 */
        /* <DEDUP_REMOVED lines=9> */
.L_x_13695:
[----:B------:R-:W-:Y:S01]  /*5330*/  ISETP.NE.AND P2, PT, RZ, UR44, PT ;  /* 0x0000002cff007c0c */ /* 0x000fe2000bf45270 */
[----:B------:R-:W-:-:S04]  /*5340*/  UISETP.NE.AND UP0, UPT, UR26, 0x1, UPT ;  /* 0x000000011a00788c */ /* 0x000fc8000bf05270 */
[----:B------:R-:W-:-:S04]  /*5350*/  USEL UR46, URZ, 0x1, UP0 ;  /* 0x000000013f2e7887 */ /* 0x000fc80008000000 */
[----:B------:R-:W-:-:S04]  /*5360*/  ULOP3.LUT UR46, UR27, UR46, URZ, 0x3c, !UPT ;  /* 0x0000002e1b2e7292 */ /* 0x000fc8000f8e3c3f */
[----:B------:R-:W-:Y:S08]  /*5370*/  @P2 BRA `(.L_x_13677) ;  /* 0x0000000000382947 */ /* 0x000ff00003800000 */
[----:B------:R-:W-:Y:S05]  /*5380*/  @!P0 BRA `(.L_x_13678) ;  /* 0x0000000000048947 */ /* 0x000fea0003800000 */
[----:B------:R-:W-:Y:S01]  /*5390*/  BPT.TRAP 0x1 ;  /* 0x000000040000795c */ /* 0x000fe20000300000 */
.L_x_13678:
        /* <DEDUP_REMOVED lines=9> */
.L_x_13679:
[----:B-1----:R-:W-:Y:S05]  /*5430*/  @P1 BRA `(.L_x_13677) ;  /* 0x0000000000081947 */ /* 0x002fea0003800000 */
[----:B------:R-:W1:Y:S02]  /*5440*/  SYNCS.PHASECHK.TRANS64.TRYWAIT P1, [UR6+0x16830], R6 ;  /* 0x01683006ff0075a7 */ /* 0x000e640008020146 */
[----:B-1----:R-:W-:Y:S05]  /*5450*/  @!P1 BRA `(.L_x_13680) ;  /* 0x000000f800749947 */ /* 0x002fea0003800000 */
.L_x_13677:
        /* <DEDUP_REMOVED lines=28> */
.L_x_13682:
[----:B------:R-:W-:Y:S01]  /*5620*/  ULEA UR6, UR26, UR45, 0x3 ;  /* 0x0000002d1a067291 */ /* 0x000fe2000f8e183f */
[----:B------:R-:W-:-:S05]  /*5630*/  IMAD.U32 R6, RZ, RZ, UR27 ;  /* 0x0000001bff067e24 */ /* 0x000fca000f8e00ff */
[----:B------:R-:W-:-:S04]  /*5640*/  SHF.L.U32 R6, R6, 0x1f, RZ ;  /* 0x0000001f06067819 */ /* 0x000fc800000006ff */
[----:B------:R0:W1:Y:S01]  /*5650*/  SYNCS.PHASECHK.TRANS64.TRYWAIT P1, [UR6+0x16850], R6 ;  /* 0x01685006ff0075a7 */ /* 0x0000620008020146 */
[----:B------:R-:W-:Y:S05]  /*5660*/  @!P0 BRA `(.L_x_13683) ;  /* 0x0000000000048947 */ /* 0x000fea0003800000 */
[----:B------:R-:W-:Y:S01]  /*5670*/  BPT.TRAP 0x1 ;  /* 0x000000040000795c */ /* 0x000fe20000300000 */
.L_x_13683:
[----:B-1----:R-:W-:Y:S05]  /*5680*/  @P1 BRA `(.L_x_13681) ;  /* 0x0000000000081947 */ /* 0x002fea0003800000 */
[----:B------:R-:W1:Y:S02]  /*5690*/  SYNCS.PHASECHK.TRANS64.TRYWAIT P1, [UR6+0x16850], R6 ;  /* 0x01685006ff0075a7 */ /* 0x000e640008020146 */
[----:B-1----:R-:W-:Y:S05]  /*56a0*/  @!P1 BRA `(.L_x_13684) ;  /* 0x000000f400f89947 */ /* 0x002fea0003800000 */
.L_x_13681:
        /* <DEDUP_REMOVED lines=51> */
.L_x_13685:
[----:B------:R-:W-:Y:S01]  /*59e0*/  UISETP.NE.AND UP1, UPT, UR50, URZ, UPT ;  /* 0x0000003f3200728c */ /* 0x000fe2000bf25270 */
[----:B------:R-:W-:Y:S01]  /*59f0*/  FMUL.FTZ R125, R76, UR24 ;  /* 0x000000184c7d7c20 */ /* 0x000fe20008410000 */
[----:B------:R-:W-:Y:S01]  /*5a00*/  FMUL.FTZ R10, R31, UR24 ;  /* 0x000000181f0a7c20 */ /* 0x000fe20008410000 */
[----:B------:R-:W-:Y:S02]  /*5a10*/  VIADD R76, R17, UR38 ;  /* 0x00000026114c7c36 */ /* 0x000fe40008000000 */
[----:B------:R-:W-:Y:S01]  /*5a20*/  FMUL.FTZ R31, R37, UR24 ;  /* 0x00000018251f7c20 */ /* 0x000fe20008410000 */
[----:B------:R-:W-:Y:S01]  /*5a30*/  FMUL.FTZ R21, R29, UR24 ;  /* 0x000000181d157c20 */ /* 0x000fe20008410000 */
[----:B------:R-:W-:Y:S01]  /*5a40*/  PLOP3.LUT P1, PT, PT, PT, UP1, 0x80, 0x0 ;  /* 0x000000000000781c */ /* 0x000fe20003f2f018 */
[----:B------:R-:W1:Y:S01]  /*5a50*/  LDC R37, c[0x0][0x2f0] ;  /* 0x0000bc00ff257b82 */ /* 0x000e620000000800 */
[----:B------:R-:W-:Y:S01]  /*5a60*/  PLOP3.LUT P2, PT, PT, PT, UP1, 0x80, 0x0 ;  /* 0x000000000000781c */ /* 0x000fe20003f4f018 */
[----:B------:R-:W-:Y:S01]  /*5a70*/  FMUL.FTZ R29, R36, UR24 ;  /* 0x00000018241d7c20 */ /* 0x000fe20008410000 */
[----:B------:R-:W-:Y:S01]  /*5a80*/  FMUL.FTZ R11, R25, UR24 ;  /* 0x00000018190b7c20 */ /* 0x000fe20008410000 */
[----:B------:R-:W-:Y:S01]  /*5a90*/  @UP1 ULDC UR7, c[0x0][0x44c] ;  /* 0x0001130000071ab9 */ /* 0x000fe20000000800 */
[----:B------:R-:W-:Y:S01]  /*5aa0*/  FMUL.FTZ R25, R32, UR24 ;  /* 0x0000001820197c20 */ /* 0x000fe20008410000 */
[----:B------:R-:W-:Y:S01]  /*5ab0*/  FMUL.FTZ R9, R24, UR24 ;  /* 0x0000001818097c20 */ /* 0x000fe20008410000 */
[----:B------:R-:W-:Y:S01]  /*5ac0*/  FMUL.FTZ R32, R46, UR24 ;  /* 0x000000182e207c20 */ /* 0x000fe20008410000 */
[----:B------:R-:W2:Y:S01]  /*5ad0*/  LDC R36, c[0x0][0x288] ;  /* 0x0000a200ff247b82 */ /* 0x000ea20000000800 */
[----:B------:R-:W-:Y:S01]  /*5ae0*/  FMUL.FTZ R24, R38, UR24 ;  /* 0x0000001826187c20 */ /* 0x000fe20008410000 */
[----:B------:R-:W-:Y:S01]  /*5af0*/  FMUL.FTZ R46, R58, UR24 ;  /* 0x000000183a2e7c20 */ /* 0x000fe20008410000 */
[----:B------:R-:W-:Y:S01]  /*5b00*/  ULEA UR6, UR36, UR45, 0x3 ;  /* 0x0000002d24067291 */ /* 0x000fe2000f8e183f */
        /* <DEDUP_REMOVED lines=8> */
[----:B------:R-:W-:Y:S02]  /*5b90*/  IMAD.SHL.U32 R70, R5, 0x80, RZ ;  /* 0x0000008005467824 */ /* 0x000fe400078e00ff */
[----:B------:R-:W-:Y:S01]  /*5ba0*/  FMUL.FTZ R41, R45, UR24 ;  /* 0x000000182d297c20 */ /* 0x000fe20008410000 */
[----:B------:R-:W-:Y:S01]  /*5bb0*/  FMUL.FTZ R62, R74, UR24 ;  /* 0x000000184a3e7c20 */ /* 0x000fe20008410000 */
[----:B0-----:R-:W-:Y:S01]  /*5bc0*/  FMUL.FTZ R6, R26, UR24 ;  /* 0x000000181a067c20 */ /* 0x001fe20008410000 */
[----:B------:R-:W-:Y:S01]  /*5bd0*/  FMUL.FTZ R7, R27, UR24 ;  /* 0x000000181b077c20 */ /* 0x000fe20008410000 */
[----:B------:R-:W-:Y:S01]  /*5be0*/  FMUL.FTZ R14, R34, UR24 ;  /* 0x00000018220e7c20 */ /* 0x000fe20008410000 */
[----:B------:R-:W-:Y:S01]  /*5bf0*/  FMUL.FTZ R45, R49, UR24 ;  /* 0x00000018312d7c20 */ /* 0x000fe20008410000 */
        /* <DEDUP_REMOVED lines=50> */
[----:B------:R-:W-:Y:S01]  /*5f20*/  SYNCS.ARRIVE.TRANS64.RED.A1T0 RZ, [UR6], RZ ;  /* 0x000000ffffff79a7 */ /* 0x000fe20008100406 */
[----:B-1----:R-:W-:Y:S01]  /*5f30*/  IMAD R13, R37, UR40, R12 ;  /* 0x00000028250d7c24 */ /* 0x002fe2000f8e020c */
[----:B------:R-:W-:-:S03]  /*5f40*/  ULOP3.LUT UR6, URZ, UR22, URZ, 0x33, !UPT ;  /* 0x000000163f067292 */ /* 0x000fc6000f8e333f */
[----:B--2---:R-:W-:Y:S02]  /*5f50*/  IMAD.IADD R13, R13, 0x1, -R36 ;  /* 0x000000010d0d7824 */ /* 0x004fe400078e0a24 */
[----:B------:R-:W1:Y:S02]  /*5f60*/  MUFU.TANH R11, R11 ;  /* 0x0000000b000b7308 */ /* 0x000e640000002400 */
[C---:B------:R-:W-:Y:S02]  /*5f70*/  VIADD R85, R13.reuse, UR23 ;  /* 0x000000170d557c36 */ /* 0x040fe40008000000 */
[----:B------:R-:W-:Y:S02]  /*5f80*/  VIADD R83, R13, UR6 ;  /* 0x000000060d537c36 */ /* 0x000fe40008000000 */
[--C-:B0-----:R-:W-:Y:S02]  /*5f90*/  IMAD.IADD R87, R85, 0x1, R74.reuse ;  /* 0x0000000155577824 */ /* 0x101fe400078e024a */
[----:B------:R-:W0:Y:S01]  /*5fa0*/  MUFU.TANH R6, R6 ;  /* 0x0000000600067308 */ /* 0x000e220000002400 */
[----:B------:R-:W-:-:S07]  /*5fb0*/  IMAD.IADD R127, R83, 0x1, R74 ;  /* 0x00000001537f7824 */ /* 0x000fce00078e024a */
        /* <DEDUP_REMOVED lines=75> */
.L_x_13688:
[----:B------:R-:W-:-:S05]  /*6470*/  IMAD.U32 R74, RZ, RZ, UR21 ;  /* 0x00000015ff4a7e24 */ /* 0x000fca000f8e00ff */
[----:B------:R-:W-:-:S13]  /*6480*/  ISETP.NE.AND P1, PT, R74, 0x1, PT ;  /* 0x000000014a00780c */ /* 0x000fda0003f25270 */
[----:B------:R-:W1:Y:S02]  /*6490*/  @P1 LDC.64 R12, c[0x0][0x9e8] ;  /* 0x00027a00ff0c1b82 */ /* 0x000e640000000a00 */
[----:B-1----:R-:W-:-:S05]  /*64a0*/  @P1 IMAD.HI.U32 R12, R73, R12, RZ ;  /* 0x0000000c490c1227 */ /* 0x002fca00078e00ff */
[----:B------:R-:W-:-:S07]  /*64b0*/  @P1 SHF.R.U32.HI R73, RZ, R13, R12 ;  /* 0x0000000dff491219 */ /* 0x000fce000001160c */
.L_x_13689:
[----:B------:R-:W-:Y:S05]  /*64c0*/  BSYNC B0 ;  /* 0x0000000000007941 */ /* 0x000fea0003800000 */
.L_x_13687:
[----:B------:R-:W-:-:S04]  /*64d0*/  IMAD R73, R73, R74, -R70 ;  /* 0x0000004a49497224 */ /* 0x000fc800078e0a46 */
[----:B------:R-:W-:-:S05]  /*64e0*/  IMAD R12, R16, -0x2, R73 ;  /* 0xfffffffe100c7824 */ /* 0x000fca00078e0249 */
[----:B------:R-:W-:Y:S02]  /*64f0*/  VIADDMNMX R87, R12, R74, R87, PT ;  /* 0x0000004a0c577246 */ /* 0x000fe40003800157 */
[----:B------:R-:W-:-:S07]  /*6500*/  VIMNMX R127, R127, R12, !PT ;  /* 0x0000000c7f7f7248 */ /* 0x000fce0007fe0100 */
.L_x_13686:
[----:B------:R-:W-:Y:S01]  /*6510*/  ISETP.GT.AND P1, PT, R5, -0x1, PT ;  /* 0xffffffff0500780c */ /* 0x000fe20003f24270 */
[----:B------:R1:W2:Y:S01]  /*6520*/  SHFL.IDX PT, R12, R76, 0x1, 0x1c1f ;  /* 0x003c1f004c0c7f89 */ /* 0x0002a200000e0000 */
[----:B------:R-:W-:Y:S02]  /*6530*/  UISETP.NE.AND UP0, UPT, UR49, URZ, UPT ;  /* 0x0000003f3100728c */ /* 0x000fe4000bf05270 */
[C---:B------:R-:W-:Y:S02]  /*6540*/  ISETP.GT.AND P3, PT, R127.reuse, 0x8, P1 ;  /* 0x000000087f00780c */ /* 0x040fe40000f64270 */
[----:B------:R-:W-:Y:S02]  /*6550*/  ISETP.GT.AND P6, PT, R127, RZ, P1 ;  /* 0x000000ff7f00720c */ /* 0x000fe40000fc4270 */
[----:B------:R-:W-:Y:S02]  /*6560*/  ISETP.LT.OR P3, PT, R87, 0x9, P3 ;  /* 0x000000095700780c */ /* 0x000fe40001f61670 */
[----:B------:R-:W-:-:S02]  /*6570*/  ISETP.GT.AND P2, PT, R127, 0x1, P1 ;  /* 0x000000017f00780c */ /* 0x000fc40000f44270 */
[----:B-1----:R-:W-:Y:S02]  /*6580*/  FSEL R76, R15, -INF , !P3 ;  /* 0xff8000000f4c7808 */ /* 0x002fe40005800000 */
[----:B------:R-:W-:Y:S02]  /*6590*/  ISETP.GT.AND P3, PT, R127, 0x19, P1 ;  /* 0x000000197f00780c */ /* 0x000fe40000f64270 */
[C---:B------:R-:W-:Y:S02]  /*65a0*/  ISETP.LT.OR P6, PT, R87.reuse, 0x1, P6 ;  /* 0x000000015700780c */ /* 0x040fe400037c1670 */
[C---:B------:R-:W-:Y:S02]  /*65b0*/  ISETP.LT.OR P2, PT, R87.reuse, 0x2, P2 ;  /* 0x000000025700780c */ /* 0x040fe40001741670 */
[----:B------:R-:W-:Y:S02]  /*65c0*/  ISETP.LT.OR P3, PT, R87, 0x1a, P3 ;  /* 0x0000001a5700780c */ /* 0x000fe40001f61670 */
[----:B------:R-:W-:-:S02]  /*65d0*/  FSEL R73, R9, -INF , !P6 ;  /* 0xff80000009497808 */ /* 0x000fc40007000000 */
[----:B------:R-:W-:Y:S01]  /*65e0*/  FSEL R74, R11, -INF , !P2 ;  /* 0xff8000000b4a7808 */ /* 0x000fe20005000000 */
[----:B--2---:R-:W-:Y:S01]  /*65f0*/  IMAD.IADD R15, R85, 0x1, R12 ;  /* 0x00000001550f7824 */ /* 0x004fe200078e020c */
[C---:B------:R-:W-:Y:S02]  /*6600*/  ISETP.GT.AND P5, PT, R127.reuse, 0x9, P1 ;  /* 0x000000097f00780c */ /* 0x040fe40000fa4270 */
        /* <DEDUP_REMOVED lines=11> */
[----:B------:R-:W-:Y:S01]  /*66c0*/  FSEL R80, R25, -INF , !P4 ;  /* 0xff80000019507808 */ /* 0x000fe20006000000 */
[----:B------:R-:W-:Y:S01]  /*66d0*/  IMAD.IADD R25, R83, 0x1, R12 ;  /* 0x0000000153197824 */ /* 0x000fe200078e020c */
        /* <DEDUP_REMOVED lines=87> */
.L_x_13692:
[----:B------:R-:W-:-:S05]  /*6c50*/  IMAD.U32 R35, RZ, RZ, UR21 ;  /* 0x00000015ff237e24 */ /* 0x000fca000f8e00ff */
[----:B------:R-:W-:-:S13]  /*6c60*/  ISETP.NE.AND P2, PT, R35, 0x1, PT ;  /* 0x000000012300780c */ /* 0x000fda0003f45270 */
[----:B------:R-:W0:Y:S02]  /*6c70*/  @P2 LDC.64 R12, c[0x0][0x9e8] ;  /* 0x00027a00ff0c2b82 */ /* 0x000e240000000a00 */
[----:B0-----:R-:W-:-:S05]  /*6c80*/  @P2 IMAD.HI.U32 R12, R9, R12, RZ ;  /* 0x0000000c090c2227 */ /* 0x001fca00078e00ff */
[----:B------:R-:W-:-:S07]  /*6c90*/  @P2 SHF.R.U32.HI R9, RZ, R13, R12 ;  /* 0x0000000dff092219 */ /* 0x000fce000001160c */
.L_x_13693:
[----:B------:R-:W-:Y:S05]  /*6ca0*/  BSYNC B0 ;  /* 0x0000000000007941 */ /* 0x000fea0003800000 */
.L_x_13691:
[----:B------:R-:W-:-:S04]  /*6cb0*/  IMAD R9, R9, R35, -R70 ;  /* 0x0000002309097224 */ /* 0x000fc800078e0a46 */
[----:B------:R-:W-:-:S05]  /*6cc0*/  IMAD R12, R16, -0x2, R9 ;  /* 0xfffffffe100c7824 */ /* 0x000fca00078e0209 */
[----:B------:R-:W-:Y:S02]  /*6cd0*/  VIADDMNMX R15, R12, R35, R15, PT ;  /* 0x000000230c0f7246 */ /* 0x000fe4000380010f */
[----:B------:R-:W-:-:S07]  /*6ce0*/  VIMNMX R25, R25, R12, !PT ;  /* 0x0000000c19197248 */ /* 0x000fce0007fe0100 */
.L_x_13690:
[----:B------:R-:W-:Y:S02]  /*6cf0*/  FMNMX.FTZ R9, R73, R4, !PT ;  /* 0x0000000449097209 */ /* 0x000fe40007810000 */
[----:B------:R-:W-:Y:S02]  /*6d00*/  ISETP.GT.AND P5, PT, R25, 0x10, P1 ;  /* 0x000000101900780c */ /* 0x000fe40000fa4270 */
[----:B------:R-:W-:Y:S02]  /*6d10*/  FMNMX.FTZ R9, R74, R9, !PT ;  /* 0x000000094a097209 */ /* 0x000fe40007810000 */
[----:B------:R-:W-:Y:S02]  /*6d20*/  ISETP.LT.OR P5, PT, R15, 0x11, P5 ;  /* 0x000000110f00780c */ /* 0x000fe40002fa1670 */
[----:B------:R-:W-:Y:S02]  /*6d30*/  FMNMX.FTZ R9, R76, R9, !PT ;  /* 0x000000094c097209 */ /* 0x000fe40007810000 */
[----:B------:R-:W-:-:S02]  /*6d40*/  ISETP.GT.AND P6, PT, R25, 0x1, P1 ;  /* 0x000000011900780c */ /* 0x000fc40000fc4270 */
[----:B------:R-:W-:Y:S02]  /*6d50*/  FMNMX.FTZ R9, R78, R9, !PT ;  /* 0x000000094e097209 */ /* 0x000fe40007810000 */
[C---:B------:R-:W-:Y:S02]  /*6d60*/  ISETP.GT.AND P4, PT, R25.reuse, 0x9, P1 ;  /* 0x000000091900780c */ /* 0x040fe40000f84270 */
[----:B------:R-:W-:Y:S02]  /*6d70*/  FMNMX.FTZ R9, R80, R9, !PT ;  /* 0x0000000950097209 */ /* 0x000fe40007810000 */
[----:B------:R-:W-:Y:S02]  /*6d80*/  FSEL R14, R14, -INF , !P5 ;  /* 0xff8000000e0e7808 */ /* 0x000fe40006800000 */
[----:B------:R-:W-:Y:S02]  /*6d90*/  FMNMX.FTZ R9, R82, R9, !PT ;  /* 0x0000000952097209 */ /* 0x000fe40007810000 */
[----:B------:R-:W-:-:S02]  /*6da0*/  ISETP.GT.AND P5, PT, R25, 0x20, P1 ;  /* 0x000000201900780c */ /* 0x000fc40000fa4270 */
[----:B------:R-:W-:Y:S02]  /*6db0*/  FMNMX.FTZ R9, R84, R9, !PT ;  /* 0x0000000954097209 */ /* 0x000fe40007810000 */
[C---:B------:R-:W-:Y:S02]  /*6dc0*/  ISETP.LT.OR P6, PT, R15.reuse, 0x2, P6 ;  /* 0x000000020f00780c */ /* 0x040fe400037c1670 */
[----:B------:R-:W-:Y:S02]  /*6dd0*/  FMNMX.FTZ R9, R86, R9, !PT ;  /* 0x0000000956097209 */ /* 0x000fe40007810000 */
[C---:B------:R-:W-:Y:S02]  /*6de0*/  ISETP.LT.OR P4, PT, R15.reuse, 0xa, P4 ;  /* 0x0000000a0f00780c */ /* 0x040fe40002781670 */
[----:B------:R-:W-:Y:S02]  /*6df0*/  FMNMX.FTZ R9, R122, R9, !PT ;  /* 0x000000097a097209 */ /* 0x000fe40007810000 */
[----:B------:R-:W-:-:S02]  /*6e00*/  ISETP.LT.OR P5, PT, R15, 0x21, P5 ;  /* 0x000000210f00780c */ /* 0x000fc40002fa1670 */
[----:B------:R-:W-:Y:S02]  /*6e10*/  FMNMX.FTZ R9, R124, R9, !PT ;  /* 0x000000097c097209 */ /* 0x000fe40007810000 */
[----:B------:R-:W-:Y:S02]  /*6e20*/  FSEL R70, R7, -INF , !P6 ;  /* 0xff80000007467808 */ /* 0x000fe40007000000 */
[----:B------:R-:W-:Y:S02]  /*6e30*/  FMNMX.FTZ R9, R126, R9, !PT ;  /* 0x000000097e097209 */ /* 0x000fe40007810000 */
[----:B------:R-:W-:Y:S02]  /*6e40*/  FSEL R28, R28, -INF , !P5 ;  /* 0xff8000001c1c7808 */ /* 0x000fe40006800000 */
[----:B------:R-:W-:Y:S02]  /*6e50*/  FMNMX.FTZ R9, R128, R9, !PT ;  /* 0x0000000980097209 */ /* 0x000fe40007810000 */
[----:B------:R-:W-:-:S02]  /*6e60*/  ISETP.GT.AND P5, PT, R25, RZ, P1 ;  /* 0x000000ff1900720c */ /* 0x000fc40000fa4270 */
[----:B------:R-:W-:Y:S02]  /*6e70*/  FMNMX.FTZ R9, R130, R9, !PT ;  /* 0x0000000982097209 */ /* 0x000fe40007810000 */
[----:B------:R-:W-:Y:S02]  /*6e80*/  ISETP.LT.OR P5, PT, R15, 0x1, P5 ;  /* 0x000000010f00780c */ /* 0x000fe40002fa1670 */
[----:B------:R-:W-:Y:S02]  /*6e90*/  FMNMX.FTZ R9, R132, R9, !PT ;  /* 0x0000000984097209 */ /* 0x000fe40007810000 */
[----:B------:R-:W-:Y:S02]  /*6ea0*/  ISETP.GT.AND P3, PT, R25, 0x8, P1 ;  /* 0x000000081900780c */ /* 0x000fe40000f64270 */
[----:B------:R-:W-:Y:S02]  /*6eb0*/  FMNMX.FTZ R9, R134, R9, !PT ;  /* 0x0000000986097209 */ /* 0x000fe40007810000 */
[----:B------:R-:W-:-:S02]  /*6ec0*/  ISETP.LT.OR P3, PT, R15, 0x9, P3 ;  /* 0x000000090f00780c */ /* 0x000fc40001f61670 */
        /* <DEDUP_REMOVED lines=19> */
[----:B------:R-:W0:Y:S01]  /*7000*/  LDC R9, c[0x0][0x988] ;  /* 0x00026200ff097b82 */ /* 0x000e220000000800 */
[----:B------:R-:W-:Y:S02]  /*7010*/  ISETP.LT.OR P2, PT, R15, 0x22, P2 ;  /* 0x000000220f00780c */ /* 0x000fe40001741670 */
[----:B------:R-:W-:Y:S02]  /*7020*/  FMNMX.FTZ R12, R71, R12, !PT ;  /* 0x0000000c470c7209 */ /* 0x000fe40007810000 */
[----:B------:R-:W-:Y:S02]  /*7030*/  ISETP.LT.OR P3, PT, R15, 0x29, P3 ;  /* 0x000000290f00780c */ /* 0x000fe40001f61670 */
[----:B------:R-:W-:Y:S02]  /*7040*/  FMNMX.FTZ R12, R11, R12, !PT ;  /* 0x0000000c0b0c7209 */ /* 0x000fe40007810000 */
[----:B------:R-:W-:-:S02]  /*7050*/  FSEL R30, R30, -INF , !P2 ;  /* 0xff8000001e1e7808 */ /* 0x000fc40005000000 */
[----:B------:R-:W-:Y:S02]  /*7060*/  FMNMX.FTZ R12, R21, R12, !PT ;  /* 0x0000000c150c7209 */ /* 0x000fe40007810000 */
[----:B------:R-:W-:Y:S02]  /*7070*/  ISETP.GT.AND P2, PT, R25, 0x30, P1 ;  /* 0x000000301900780c */ /* 0x000fe40000f44270 */
[----:B------:R-:W-:Y:S02]  /*7080*/  FMNMX.FTZ R12, R27, R12, !PT ;  /* 0x0000000c1b0c7209 */ /* 0x000fe40007810000 */
[----:B------:R-:W-:Y:S02]  /*7090*/  FSEL R32, R32, -INF , !P3 ;  /* 0xff80000020207808 */ /* 0x000fe40005800000 */
[----:B------:R-:W-:Y:S02]  /*70a0*/  FMNMX.FTZ R12, R33, R12, !PT ;  /* 0x0000000c210c7209 */ /* 0x000fe40007810000 */
[----:B------:R-:W-:-:S02]  /*70b0*/  ISETP.GT.AND P3, PT, R25, 0x31, P1 ;  /* 0x000000311900780c */ /* 0x000fc40000f64270 */
[----:B------:R-:W-:Y:S02]  /*70c0*/  FMNMX.FTZ R12, R31, R12, !PT ;  /* 0x0000000c1f0c7209 */ /* 0x000fe40007810000 */
[----:B------:R-:W-:Y:S02]  /*70d0*/  ISETP.LT.OR P2, PT, R15, 0x31, P2 ;  /* 0x000000310f00780c */ /* 0x000fe40001741670 */
[----:B------:R-:W-:Y:S02]  /*70e0*/  FMNMX.FTZ R13, R29, R12, !PT ;  /* 0x0000000c1d0d7209 */ /* 0x000fe40007810000 */
[----:B------:R-:W-:-:S03]  /*70f0*/  ISETP.LT.OR P3, PT, R15, 0x32, P3 ;  /* 0x000000320f00780c */ /* 0x000fc60001f61670 */
[----:B------:R-:W1:Y:S01]  /*7100*/  SHFL.BFLY PT, R12, R13, 0x2, 0x1f ;  /* 0x0c401f000d0c7f89 */ /* 0x000e6200000e0000 */
[----:B------:R-:W-:Y:S02]  /*7110*/  FSEL R40, R40, -INF , !P3 ;  /* 0xff80000028287808 */ /* 0x000fe40005800000 */
[----:B------:R-:W-:-:S04]  /*7120*/  ISETP.GT.AND P3, PT, R25, 0x41, P1 ;  /* 0x000000411900780c */ /* 0x000fc80000f64270 */
[----:B------:R-:W-:Y:S02]  /*7130*/  ISETP.LT.OR P3, PT, R15, 0x42, P3 ;  /* 0x000000420f00780c */ /* 0x000fe40001f61670 */
[----:B-1----:R-:W-:Y:S02]  /*7140*/  FMNMX.FTZ R35, R13, R12, !PT ;  /* 0x0000000c0d237209 */ /* 0x002fe40007810000 */
[----:B------:R-:W-:Y:S02]  /*7150*/  FSEL R13, R10, -INF , !P4 ;  /* 0xff8000000a0d7808 */ /* 0x000fe40006000000 */
[----:B------:R-:W-:Y:S01]  /*7160*/  ISETP.GT.AND P4, PT, R25, 0x19, P1 ;  /* 0x000000191900780c */ /* 0x000fe20000f84270 */
[----:B------:R-:W1:Y:S03]  /*7170*/  SHFL.BFLY PT, R12, R35, 0x1, 0x1f ;  /* 0x0c201f00230c7f89 */ /* 0x000e6600000e0000 */
[----:B------:R-:W-:-:S04]  /*7180*/  ISETP.LT.OR P4, PT, R15, 0x1a, P4 ;  /* 0x0000001a0f00780c */ /* 0x000fc80002781670 */
[----:B------:R-:W-:Y:S02]  /*7190*/  FSEL R39, R26, -INF , !P4 ;  /* 0xff8000001a277808 */ /* 0x000fe40006000000 */
[----:B------:R-:W-:-:S04]  /*71a0*/  ISETP.GT.AND P4, PT, R25, 0x29, P1 ;  /* 0x000000291900780c */ /* 0x000fc80000f84270 */
[----:B------:R-:W-:Y:S02]  /*71b0*/  ISETP.LT.OR P4, PT, R15, 0x2a, P4 ;  /* 0x0000002a0f00780c */ /* 0x000fe40002781670 */
[----:B-1----:R-:W-:-:S04]  /*71c0*/  FMNMX.FTZ R12, R35, R12, !PT ;  /* 0x0000000c230c7209 */ /* 0x002fc80007810000 */
[C---:B------:R-:W-:Y:S01]  /*71d0*/  FSETP.NEU.FTZ.AND P6, PT, R12.reuse, -INF , PT ;  /* 0xff8000000c00780b */ /* 0x040fe20003fdd000 */
[----:B0-----:R-:W-:-:S05]  /*71e0*/  FMUL.FTZ R7, R12, R9 ;  /* 0x000000090c077220 */ /* 0x001fca0000410000 */
        /* <DEDUP_REMOVED lines=17> */
[-CC-:B------:R-:W-:Y:S01]  /*7300*/  FFMA.FTZ R35, R73, R9.reuse, -R7.reuse ;  /* 0x0000000949237223 */ /* 0x180fe20000010807 */
        /* <DEDUP_REMOVED lines=9> */
[--C-:B------:R-:W-:Y:S01]  /*73a0*/  FFMA.FTZ R61, R144, R9, -R7.reuse ;  /* 0x00000009903d7223 */ /* 0x100fe20000010807 */
[----:B------:R-:W-:Y:S01]  /*73b0*/  FSEL R82, R42, -INF , !P5 ;  /* 0xff8000002a527808 */ /* 0x000fe20006800000 */
[----:B------:R-:W-:Y:S01]  /*73c0*/  MUFU.EX2 R35, R35 ;  /* 0x0000002300237308 */ /* 0x000fe20000000800 */
[----:B------:R-:W-:Y:S01]  /*73d0*/  FMNMX.FTZ R10, R24, R45, !PT ;  /* 0x0000002d180a7209 */ /* 0x000fe20007810000 */
[-CC-:B------:R-:W-:Y:S01]  /*73e0*/  FFMA.FTZ R45, R86, R9.reuse, -R7.reuse ;  /* 0x00000009562d7223 */ /* 0x180fe20000010807 */
[----:B------:R-:W-:Y:S01]  /*73f0*/  ISETP.LT.OR P4, PT, R15, 0x3a, P4 ;  /* 0x0000003a0f00780c */ /* 0x000fe20002781670 */
[-CC-:B------:R-:W-:Y:S01]  /*7400*/  FFMA.FTZ R42, R126, R9.reuse, -R7.reuse ;  /* 0x000000097e2a7223 */ /* 0x180fe20000010807 */
        /* <DEDUP_REMOVED lines=10> */
[----:B------:R-:W-:Y:S01]  /*74b0*/  ISETP.GT.AND P5, PT, R25, 0x48, P1 ;  /* 0x000000481900780c */ /* 0x000fe20000fa4270 */
[----:B------:R-:W-:Y:S01]  /*74c0*/  MUFU.EX2 R41, R41 ;  /* 0x0000002900297308 */ /* 0x000fe20000000800 */
[----:B------:R-:W-:Y:S01]  /*74d0*/  FMNMX.FTZ R47, R32, R47, !PT ;  /* 0x0000002f202f7209 */ /* 0x000fe20007810000 */
[-CC-:B------:R-:W-:Y:S01]  /*74e0*/  FFMA.FTZ R11, R33, R9.reuse, -R7.reuse ;  /* 0x00000009210b7223 */ /* 0x180fe20000010807 */
[----:B------:R-:W-:Y:S01]  /*74f0*/  FSEL R46, R46, -INF , !P2 ;  /* 0xff8000002e2e7808 */ /* 0x000fe20005000000 */
[----:B------:R-:W-:Y:S01]  /*7500*/  FFMA.FTZ R122, R31, R9, -R7 ;  /* 0x000000091f7a7223 */ /* 0x000fe20000010807 */
[----:B------:R-:W-:-:S02]  /*7510*/  FMNMX.FTZ R49, R78, R47, !PT ;  /* 0x0000002f4e317209 */ /* 0x000fc40007810000 */
[----:B------:R-:W-:Y:S01]  /*7520*/  ISETP.GT.AND P4, PT, R25, 0x49, P1 ;  /* 0x000000491900780c */ /* 0x000fe20000f84270 */
[----:B------:R0:W-:Y:S01]  /*7530*/  MUFU.EX2 R47, R124 ;  /* 0x0000007c002f7308 */ /* 0x0001e20000000800 */
[----:B------:R-:W-:Y:S02]  /*7540*/  FMNMX.FTZ R49, R80, R49, !PT ;  /* 0x0000003150317209 */ /* 0x000fe40007810000 */
[----:B------:R-:W-:Y:S02]  /*7550*/  ISETP.LT.OR P5, PT, R15, 0x49, P5 ;  /* 0x000000490f00780c */ /* 0x000fe40002fa1670 */
[----:B------:R-:W-:Y:S02]  /*7560*/  FMNMX.FTZ R49, R40, R49, !PT ;  /* 0x0000003128317209 */ /* 0x000fe40007810000 */
[----:B------:R-:W-:Y:S01]  /*7570*/  FSEL R86, R48, -INF , !P3 ;  /* 0xff80000030567808 */ /* 0x000fe20005800000 */
[----:B------:R-:W-:Y:S01]  /*7580*/  MUFU.EX2 R6, R6 ;  /* 0x0000000600067308 */ /* 0x000fe20000000800 */
[----:B------:R-:W-:Y:S01]  /*7590*/  FMNMX.FTZ R49, R82, R49, !PT ;  /* 0x0000003152317209 */ /* 0x000fe20007810000 */
[-CC-:B0-----:R-:W-:Y:S01]  /*75a0*/  FFMA.FTZ R124, R72, R9.reuse, -R7.reuse ;  /* 0x00000009487c7223 */ /* 0x181fe20000010807 */
[----:B------:R-:W-:Y:S01]  /*75b0*/  ISETP.GT.AND P2, PT, R25, 0x50, P1 ;  /* 0x000000501900780c */ /* 0x000fe20000f44270 */
[--C-:B------:R-:W-:Y:S01]  /*75c0*/  FFMA.FTZ R48, R134, R9, -R7.reuse ;  /* 0x0000000986307223 */ /* 0x100fe20000010807 */
[----:B------:R-:W-:Y:S01]  /*75d0*/  FMNMX.FTZ R51, R84, R49, !PT ;  /* 0x0000003154337209 */ /* 0x000fe20007810000 */
[----:B------:R-:W-:Y:S01]  /*75e0*/  FFMA.FTZ R134, R142, R9, -R7 ;  /* 0x000000098e867223 */ /* 0x000fe20000010807 */
[----:B------:R-:W-:Y:S01]  /*75f0*/  FSEL R50, R50, -INF , !P5 ;  /* 0xff80000032327808 */ /* 0x000fe20006800000 */
[----:B------:R-:W-:Y:S01]  /*7600*/  MUFU.EX2 R43, R43 ;  /* 0x0000002b002b7308 */ /* 0x000fe20000000800 */
[----:B------:R-:W-:-:S02]  /*7610*/  FMNMX.FTZ R51, R46, R51, !PT ;  /* 0x000000332e337209 */ /* 0x000fc40007810000 */
        /* <DEDUP_REMOVED lines=13> */
[----:B------:R0:W-:Y:S01]  /*76f0*/  MUFU.EX2 R51, R132 ;  /* 0x0000008400337308 */ /* 0x0001e20000000800 */
[----:B------:R-:W-:-:S02]  /*7700*/  ISETP.LT.OR P5, PT, R15, 0x59, P5 ;  /* 0x000000590f00780c */ /* 0x000fc40002fa1670 */
[----:B------:R-:W-:Y:S02]  /*7710*/  FSEL R56, R56, -INF , !P3 ;  /* 0xff80000038387808 */ /* 0x000fe40005800000 */
[----:B------:R-:W-:Y:S02]  /*7720*/  FMNMX.FTZ R53, R54, R53, !PT ;  /* 0x0000003536357209 */ /* 0x000fe40007810000 */
[----:B------:R-:W-:Y:S01]  /*7730*/  ISETP.GT.AND P2, PT, R25, 0x60, P1 ;  /* 0x000000601900780c */ /* 0x000fe20000f44270 */
[----:B------:R-:W-:Y:S01]  /*7740*/  MUFU.EX2 R38, R38 ;  /* 0x0000002600267308 */ /* 0x000fe20000000800 */
[----:B------:R-:W-:Y:S01]  /*7750*/  FSEL R58, R58, -INF , !P5 ;  /* 0xff8000003a3a7808 */ /* 0x000fe20006800000 */
[----:B0-----:R-:W-:Y:S01]  /*7760*/  FFMA.FTZ R132, R138, R9, -R7 ;  /* 0x000000098a847223 */ /* 0x001fe20000010807 */
        /* <DEDUP_REMOVED lines=8> */
[----:B------:R0:W-:Y:S01]  /*77f0*/  MUFU.EX2 R49, R128 ;  /* 0x0000008000317308 */ /* 0x0001e20000000800 */
[----:B------:R-:W-:-:S02]  /*7800*/  FSEL R62, R62, -INF , !P2 ;  /* 0xff8000003e3e7808 */ /* 0x000fc40005000000 */
[C---:B------:R-:W-:Y:S02]  /*7810*/  ISETP.LT.OR P3, PT, R15.reuse, 0x62, P3 ;  /* 0x000000620f00780c */ /* 0x040fe40001f61670 */
[----:B------:R-:W-:Y:S02]  /*7820*/  FMNMX.FTZ R55, R60, R53, !PT ;  /* 0x000000353c377209 */ /* 0x000fe40007810000 */
[----:B------:R-:W-:Y:S01]  /*7830*/  ISETP.LT.OR P5, PT, R15, 0x69, P5 ;  /* 0x000000690f00780c */ /* 0x000fe20002fa1670 */
[----:B------:R1:W-:Y:S01]  /*7840*/  MUFU.EX2 R53, R57 ;  /* 0x0000003900357308 */ /* 0x0003e20000000800 */
[----:B------:R-:W-:Y:S01]  /*7850*/  ISETP.GT.AND P4, PT, R25, 0x69, P1 ;  /* 0x000000691900780c */ /* 0x000fe20000f84270 */
[----:B0-----:R-:W-:Y:S01]  /*7860*/  FFMA.FTZ R128, R146, R9, -R7 ;  /* 0x0000000992807223 */ /* 0x001fe20000010807 */
[----:B------:R-:W-:Y:S02]  /*7870*/  FSEL R63, R63, -INF , !P3 ;  /* 0xff8000003f3f7808 */ /* 0x000fe40005800000 */
[----:B------:R-:W-:-:S02]  /*7880*/  FMNMX.FTZ R10, R62, R55, !PT ;  /* 0x000000373e0a7209 */ /* 0x000fc40007810000 */
[----:B------:R-:W-:Y:S01]  /*7890*/  FSEL R64, R64, -INF , !P5 ;  /* 0xff80000040407808 */ /* 0x000fe20006800000 */
[----:B------:R-:W-:Y:S01]  /*78a0*/  MUFU.EX2 R44, R44 ;  /* 0x0000002c002c7308 */ /* 0x000fe20000000800 */
[C---:B------:R-:W-:Y:S01]  /*78b0*/  ISETP.GT.AND P2, PT, R25.reuse, 0x70, P1 ;  /* 0x000000701900780c */ /* 0x040fe20000f44270 */
[-CC-:B-1----:R-:W-:Y:S01]  /*78c0*/  FFMA.FTZ R57, R120, R9.reuse, -R7.reuse ;  /* 0x0000000978397223 */ /* 0x182fe20000010807 */
[----:B------:R-:W-:Y:S01]  /*78d0*/  ISETP.GT.AND P3, PT, R25, 0x71, P1 ;  /* 0x000000711900780c */ /* 0x000fe20000f64270 */
[----:B------:R-:W-:Y:S01]  /*78e0*/  FFMA.FTZ R120, R27, R9, -R7 ;  /* 0x000000091b787223 */ /* 0x000fe20000010807 */
[C---:B------:R-:W-:Y:S02]  /*78f0*/  ISETP.GT.AND P5, PT, R25.reuse, 0x78, P1 ;  /* 0x000000781900780c */ /* 0x040fe40000fa4270 */
[----:B------:R-:W-:Y:S01]  /*7900*/  ISETP.GT.AND P1, PT, R25, 0x79, P1 ;  /* 0x000000791900780c */ /* 0x000fe20000f24270 */
[----:B------:R-:W-:Y:S01]  /*7910*/  MUFU.EX2 R48, R48 ;  /* 0x0000003000307308 */ /* 0x000fe20000000800 */
[----:B------:R-:W-:-:S02]  /*7920*/  ISETP.LT.OR P4, PT, R15, 0x6a, P4 ;  /* 0x0000006a0f00780c */ /* 0x000fc40002781670 */
[----:B------:R-:W-:Y:S01]  /*7930*/  FMNMX.FTZ R25, R63, R10, !PT ;  /* 0x0000000a3f197209 */ /* 0x000fe20007810000 */
[----:B------:R-:W-:Y:S01]  /*7940*/  FFMA.FTZ R10, R140, R9, -R7 ;  /* 0x000000098c0a7223 */ /* 0x000fe20000010807 */
[----:B------:R-:W-:Y:S02]  /*7950*/  ISETP.LT.OR P2, PT, R15, 0x71, P2 ;  /* 0x000000710f00780c */ /* 0x000fe40001741670 */
[----:B------:R-:W-:Y:S01]  /*7960*/  FSEL R136, R65, -INF , !P4 ;  /* 0xff80000041887808 */ /* 0x000fe20006000000 */
[----:B------:R-:W-:Y:S01]  /*7970*/  MUFU.EX2 R132, R132 ;  /* 0x0000008400847308 */ /* 0x000fe20000000800 */
[----:B------:R-:W-:Y:S02]  /*7980*/  FMNMX.FTZ R25, R64, R25, !PT ;  /* 0x0000001940197209 */ /* 0x000fe40007810000 */
[----:B------:R-:W-:Y:S02]  /*7990*/  ISETP.LT.OR P3, PT, R15, 0x72, P3 ;  /* 0x000000720f00780c */ /* 0x000fe40001f61670 */
[----:B------:R-:W-:-:S02]  /*79a0*/  FSEL R66, R66, -INF , !P2 ;  /* 0xff80000042427808 */ /* 0x000fc40005000000 */
[----:B------:R-:W-:Y:S01]  /*79b0*/  FMNMX.FTZ R55, R136, R25, !PT ;  /* 0x0000001988377209 */ /* 0x000fe20007810000 */
[----:B------:R-:W-:Y:S01]  /*79c0*/  MUFU.EX2 R134, R134 ;  /* 0x0000008600867308 */ /* 0x000fe20000000800 */
[----:B------:R-:W-:Y:S02]  /*79d0*/  ISETP.LT.OR P5, PT, R15, 0x79, P5 ;  /* 0x000000790f00780c */ /* 0x000fe40002fa1670 */
[----:B------:R-:W-:Y:S02]  /*79e0*/  FSEL R138, R67, -INF , !P3 ;  /* 0xff800000438a7808 */ /* 0x000fe40005800000 */
[----:B------:R-:W-:Y:S02]  /*79f0*/  FMNMX.FTZ R55, R66, R55, !PT ;  /* 0x0000003742377209 */ /* 0x000fe40007810000 */
[----:B------:R-:W-:Y:S01]  /*7a00*/  ISETP.LT.OR P1, PT, R15, 0x7a, P1 ;  /* 0x0000007a0f00780c */ /* 0x000fe20000f21670 */
[----:B------:R0:W-:Y:S01]  /*7a10*/  MUFU.EX2 R25, R10 ;  /* 0x0000000a00197308 */ /* 0x0001e20000000800 */
[----:B------:R-:W-:Y:S01]  /*7a20*/  FSEL R68, R68, -INF , !P5 ;  /* 0xff80000044447808 */ /* 0x000fe20006800000 */
[----:B------:R-:W-:Y:S01]  /*7a30*/  FFMA.FTZ R15, R21, R9, -R7 ;  /* 0x00000009150f7223 */ /* 0x000fe20000010807 */
[----:B------:R-:W-:-:S02]  /*7a40*/  FMNMX.FTZ R55, R138, R55, !PT ;  /* 0x000000378a377209 */ /* 0x000fc40007810000 */
[----:B------:R-:W-:Y:S02]  /*7a50*/  FSEL R140, R69, -INF , !P1 ;  /* 0xff800000458c7808 */ /* 0x000fe40004800000 */
[----:B------:R-:W-:Y:S01]  /*7a60*/  FMNMX.FTZ R55, R68, R55, !PT ;  /* 0x0000003744377209 */ /* 0x000fe20007810000 */
[----:B------:R-:W-:Y:S01]  /*7a70*/  MUFU.EX2 R61, R61 ;  /* 0x0000003d003d7308 */ /* 0x000fe20000000800 */
[----:B------:R-:W-:Y:S02]  /*7a80*/  FSEL R21, R12, RZ, P6 ;  /* 0x000000ff0c157208 */ /* 0x000fe40003000000 */
[----:B------:R-:W-:-:S03]  /*7a90*/  FMNMX.FTZ R55, R140, R55, !PT ;  /* 0x000000378c377209 */ /* 0x000fc60007810000 */
[----:B------:R-:W-:Y:S02]  /*7aa0*/  FADD.FTZ R4, -R21, R4 ;  /* 0x0000000415047221 */ /* 0x000fe40000010100 */
[----:B0-----:R-:W0:Y:S01]  /*7ab0*/  SHFL.BFLY PT, R10, R55, 0x2, 0x1f ;  /* 0x0c401f00370a7f89 */ /* 0x001e2200000e0000 */
[----:B------:R-:W-:Y:S01]  /*7ac0*/  MUFU.EX2 R128, R128 ;  /* 0x0000008000807308 */ /* 0x000fe20000000800 */
[----:B------:R-:W-:-:S07]  /*7ad0*/  FMUL.FTZ R4, R4, R9 ;  /* 0x0000000904047220 */ /* 0x000fce0000410000 */
[----:B------:R-:W1:Y:S08]  /*7ae0*/  MUFU.EX2 R4, R4 ;  /* 0x0000000400047308 */ /* 0x000e700000000800 */
[----:B------:R-:W-:Y:S01]  /*7af0*/  MUFU.EX2 R59, R59 ;  /* 0x0000003b003b7308 */ /* 0x000fe20000000800 */
[----:B0-----:R-:W-:-:S07]  /*7b00*/  FMNMX.FTZ R10, R55, R10, !PT ;  /* 0x0000000a370a7209 */ /* 0x001fce0007810000 */
[----:B------:R-:W-:Y:S01]  /*7b10*/  MUFU.EX2 R130, R130 ;  /* 0x0000008200827308 */ /* 0x000fe20000000800 */
[-CC-:B------:R-:W-:Y:S01]  /*7b20*/  FFMA.FTZ R55, R71, R9.reuse, -R7.reuse ;  /* 0x0000000947377223 */ /* 0x180fe20000010807 */
[----:B------:R-:W-:Y:S01]  /*7b30*/  FFMA.FTZ R7, R29, R9, -R7 ;  /* 0x000000091d077223 */ /* 0x000fe20000010807 */
[----:B------:R-:W0:Y:S05]  /*7b40*/  SHFL.BFLY PT, R65, R10, 0x1, 0x1f ;  /* 0x0c201f000a417f89 */ /* 0x000e2a00000e0000 */
        /* <DEDUP_REMOVED lines=18> */
[-C--:B------:R-:W-:Y:S01]  /*7c70*/  FFMA.FTZ R14, R20, R9.reuse, -R21 ;  /* 0x00000009140e7223 */ /* 0x080fe20000010815 */
[-C--:B------:R-:W-:Y:S01]  /*7c80*/  FMUL.FTZ R3, R32, R9.reuse ;  /* 0x0000000920037220 */ /* 0x080fe20000410000 */
[----:B-1----:R-:W-:Y:S01]  /*7c90*/  FFMA.FTZ R13, R4, R2, R35 ;  /* 0x00000002040d7223 */ /* 0x002fe20000010023 */
[-CC-:B------:R-:W-:Y:S01]  /*7ca0*/  FFMA.FTZ R147, R24, R9.reuse, -R21.reuse ;  /* 0x0000000918937223 */ /* 0x180fe20000010815 */
[-CC-:B------:R-:W-:Y:S01]  /*7cb0*/  FFMA.FTZ R20, R39, R9.reuse, -R21.reuse ;  /* 0x0000000927147223 */ /* 0x180fe20000010815 */
[-C--:B------:R-:W-:Y:S01]  /*7cc0*/  FFMA.FTZ R141, R28, R9.reuse, -R21 ;  /* 0x000000091c8d7223 */ /* 0x080fe20000010815 */
[----:B------:R-:W-:Y:S01]  /*7cd0*/  FADD.FTZ R13, R74, R13 ;  /* 0x0000000d4a0d7221 */ /* 0x000fe20000010000 */
[----:B------:R-:W0:Y:S01]  /*7ce0*/  MUFU.EX2 R3, R3 ;  /* 0x0000000300037308 */ /* 0x000e220000000800 */
[-CC-:B------:R-:W-:Y:S01]  /*7cf0*/  FFMA.FTZ R24, R30, R9.reuse, -R21.reuse ;  /* 0x000000091e187223 */ /* 0x180fe20000010815 */
[-C--:B------:R-:W-:Y:S01]  /*7d00*/  FFMA.FTZ R28, R78, R9.reuse, -R21 ;  /* 0x000000094e1c7223 */ /* 0x080fe20000010815 */
[----:B------:R-:W-:Y:S01]  /*7d10*/  FADD.FTZ R2, R26, R13 ;  /* 0x0000000d1a027221 */ /* 0x000fe20000010000 */
[-CC-:B------:R-:W-:Y:S01]  /*7d20*/  FFMA.FTZ R137, R80, R9.reuse, -R21.reuse ;  /* 0x0000000950897223 */ /* 0x180fe20000010815 */
[-CC-:B------:R-:W-:Y:S01]  /*7d30*/  FFMA.FTZ R30, R40, R9.reuse, -R21.reuse ;  /* 0x00000009281e7223 */ /* 0x180fe20000010815 */
[-CC-:B------:R-:W-:Y:S01]  /*7d40*/  FFMA.FTZ R139, R82, R9.reuse, -R21.reuse ;  /* 0x00000009528b7223 */ /* 0x180fe20000010815 */
[----:B------:R-:W-:Y:S01]  /*7d50*/  FADD.FTZ R27, R41, R2 ;  /* 0x00000002291b7221 */ /* 0x000fe20000010000 */
[----:B------:R-:W1:Y:S01]  /*7d60*/  MUFU.EX2 R149, R149 ;  /* 0x0000009500957308 */ /* 0x000e620000000800 */
[-CC-:B------:R-:W-:Y:S01]  /*7d70*/  FFMA.FTZ R32, R84, R9.reuse, -R21.reuse ;  /* 0x0000000954207223 */ /* 0x180fe20000010815 */
[-C--:B------:R-:W-:Y:S01]  /*7d80*/  FFMA.FTZ R133, R46, R9.reuse, -R21 ;  /* 0x000000092e857223 */ /* 0x080fe20000010815 */
[----:B------:R-:W-:Y:S01]  /*7d90*/  FADD.FTZ R2, R6, R27 ;  /* 0x0000001b06027221 */ /* 0x000fe20000010000 */
[-CC-:B------:R-:W-:Y:S01]  /*7da0*/  FFMA.FTZ R40, R86, R9.reuse, -R21.reuse ;  /* 0x0000000956287223 */ /* 0x180fe20000010815 */
[-CC-:B------:R-:W-:Y:S01]  /*7db0*/  FFMA.FTZ R135, R50, R9.reuse, -R21.reuse ;  /* 0x0000000932877223 */ /* 0x180fe20000010815 */
[-CC-:B------:R-:W-:Y:S01]  /*7dc0*/  FFMA.FTZ R46, R52, R9.reuse, -R21.reuse ;  /* 0x00000009342e7223 */ /* 0x180fe20000010815 */
[----:B------:R-:W-:Y:S01]  /*7dd0*/  FADD.FTZ R27, R43, R2 ;  /* 0x000000022b1b7221 */ /* 0x000fe20000010000 */
[----:B------:R-:W2:Y:S01]  /*7de0*/  MUFU.EX2 R151, R151 ;  /* 0x0000009700977308 */ /* 0x000ea20000000800 */
[----:B0-----:R-:W-:Y:S01]  /*7df0*/  FFMA.FTZ R0, R3, R0, R72 ;  /* 0x0000000003007223 */ /* 0x001fe20000010048 */
[-C--:B------:R-:W-:Y:S01]  /*7e00*/  FFMA.FTZ R129, R54, R9.reuse, -R21 ;  /* 0x0000000936817223 */ /* 0x080fe20000010815 */
[----:B------:R-:W-:Y:S01]  /*7e10*/  FADD.FTZ R2, R34, R27 ;  /* 0x0000001b22027221 */ /* 0x000fe20000010000 */
[-CC-:B------:R-:W-:Y:S01]  /*7e20*/  FFMA.FTZ R50, R56, R9.reuse, -R21.reuse ;  /* 0x0000000938327223 */ /* 0x180fe20000010815 */
[-CC-:B------:R-:W-:Y:S01]  /*7e30*/  FFMA.FTZ R131, R58, R9.reuse, -R21.reuse ;  /* 0x000000093a837223 */ /* 0x180fe20000010815 */
[-CC-:B------:R-:W-:Y:S01]  /*7e40*/  FFMA.FTZ R52, R60, R9.reuse, -R21.reuse ;  /* 0x000000093c347223 */ /* 0x180fe20000010815 */
[----:B------:R-:W-:Y:S01]  /*7e50*/  FADD.FTZ R27, R45, R2 ;  /* 0x000000022d1b7221 */ /* 0x000fe20000010000 */
[----:B------:R-:W0:Y:S01]  /*7e60*/  MUFU.EX2 R8, R8 ;  /* 0x0000000800087308 */ /* 0x000e220000000800 */
[----:B-1----:R-:W-:Y:S01]  /*7e70*/  FADD.FTZ R0, R149, R0 ;  /* 0x0000000095007221 */ /* 0x002fe20000010000 */
[-C--:B------:R-:W-:Y:S01]  /*7e80*/  FFMA.FTZ R125, R62, R9.reuse, -R21 ;  /* 0x000000093e7d7223 */ /* 0x080fe20000010815 */
[----:B------:R-:W-:Y:S01]  /*7e90*/  FADD.FTZ R2, R38, R27 ;  /* 0x0000001b26027221 */ /* 0x000fe20000010000 */
[-CC-:B------:R-:W-:Y:S01]  /*7ea0*/  FFMA.FTZ R54, R63, R9.reuse, -R21.reuse ;  /* 0x000000093f367223 */ /* 0x180fe20000010815 */
[-CC-:B------:R-:W-:Y:S01]  /*7eb0*/  FFMA.FTZ R127, R64, R9.reuse, -R21.reuse ;  /* 0x00000009407f7223 */ /* 0x180fe20000010815 */
[-CC-:B------:R-:W-:Y:S01]  /*7ec0*/  FFMA.FTZ R56, R136, R9.reuse, -R21.reuse ;  /* 0x0000000988387223 */ /* 0x180fe20000010815 */
[----:B------:R-:W-:Y:S01]  /*7ed0*/  FADD.FTZ R27, R47, R2 ;  /* 0x000000022f1b7221 */ /* 0x000fe20000010000 */
[----:B------:R-:W1:Y:S01]  /*7ee0*/  MUFU.EX2 R145, R145 ;  /* 0x0000009100917308 */ /* 0x000e620000000800 */
        /* <DEDUP_REMOVED lines=8> */
[----:B0-----:R-:W-:-:S02]  /*7f70*/  FADD.FTZ R0, R8, R13 ;  /* 0x0000000d08007221 */ /* 0x001fc40000010000 */
[----:B------:R-:W-:-:S04]  /*7f80*/  FADD.FTZ R2, R44, R27 ;  /* 0x0000001b2c027221 */ /* 0x000fc80000010000 */
        /* <DEDUP_REMOVED lines=79> */
.L_x_13694:
[----:B------:R-:W-:Y:S01]  /*8480*/  ULEA UR6, UR26, UR45, 0x3 ;  /* 0x0000002d1a067291 */ /* 0x000fe2000f8e183f */
[----:B------:R-:W-:Y:S01]  /*8490*/  ISETP.GT.AND P1, PT, R5, UR25, PT ;  /* 0x0000001905007c0c */ /* 0x000fe2000bf24270 */
[----:B------:R-:W-:Y:S01]  /*84a0*/  UMOV UR27, UR46 ;  /* 0x0000002e001b7c82 */ /* 0x000fe20008000000 */
[----:B------:R-:W-:Y:S01]  /*84b0*/  UMOV UR26, UR36 ;  /* 0x00000024001a7c82 */ /* 0x000fe20008000000 */
[----:B------:R-:W-:Y:S01]  /*84c0*/  UIADD3 UR6, UR6, 0x16860, URZ ;  /* 0x0001686006067890 */ /* 0x000fe2000fffe03f */
[-C--:B------:R-:W-:Y:S01]  /*84d0*/  FMUL.FTZ R88, R88, R4.reuse ;  /* 0x0000000458587220 */ /* 0x080fe20000410000 */
        /* <DEDUP_REMOVED lines=68> */
[----:B------:R-:W-:Y:S06]  /*8920*/  @P1 BRA `(.L_x_13695) ;  /* 0xffffffc800801947 */ /* 0x000fec000383ffff */
.L_x_13676:
        /* <DEDUP_REMOVED lines=23> */
.L_x_13697:
[----:B------:R-:W0:Y:S02]  /*8aa0*/  LDC R8, c[0x0][0x9e4] ;  /* 0x00027900ff087b82 */ /* 0x000e240000000800 */
[----:B0-----:R-:W-:-:S13]  /*8ab0*/  ISETP.NE.AND P1, PT, R8, 0x1, PT ;  /* 0x000000010800780c */ /* 0x001fda0003f25270 */
[----:B------:R-:W0:Y:S02]  /*8ac0*/  @P1 LDC.64 R6, c[0x0][0x9e8] ;  /* 0x00027a00ff061b82 */ /* 0x000e240000000a00 */
[----:B0-----:R-:W-:-:S05]  /*8ad0*/  @P1 IMAD.HI.U32 R6, R3, R6, RZ ;  /* 0x0000000603061227 */ /* 0x001fca00078e00ff */
[----:B------:R-:W-:-:S07]  /*8ae0*/  @P1 SHF.R.U32.HI R3, RZ, R7, R6 ;  /* 0x00000007ff031219 */ /* 0x000fce0000011606 */
.L_x_13698:
[----:B------:R-:W-:-:S05]  /*8af0*/  IMAD R3, R3, R8, RZ ;  /* 0x0000000803037224 */ /* 0x000fca00078e02ff */
[----:B------:R-:W-:-:S07]  /*8b00*/  VIMNMX R4, R4, R3, !PT ;  /* 0x0000000304047248 */ /* 0x000fce0007fe0100 */
.L_x_13696:
        /* <DEDUP_REMOVED lines=12> */
.L_x_13710:
[----:B------:R-:W-:Y:S01]  /*8bd0*/  ISETP.NE.AND P2, PT, RZ, UR44, PT ;  /* 0x0000002cff007c0c */ /* 0x000fe2000bf45270 */
[----:B------:R-:W-:-:S04]  /*8be0*/  UISETP.NE.AND UP0, UPT, UR22, 0x1, UPT ;  /* 0x000000011600788c */ /* 0x000fc8000bf05270 */
[----:B------:R-:W-:-:S04]  /*8bf0*/  USEL UR46, URZ, 0x1, UP0 ;  /* 0x000000013f2e7887 */ /* 0x000fc80008000000 */
[----:B------:R-:W-:-:S04]  /*8c00*/  ULOP3.LUT UR46, UR23, UR46, URZ, 0x3c, !UPT ;  /* 0x0000002e172e7292 */ /* 0x000fc8000f8e3c3f */
[----:B------:R-:W-:Y:S08]  /*8c10*/  @P2 BRA `(.L_x_13700) ;  /* 0x0000000000382947 */ /* 0x000ff00003800000 */
[----:B------:R-:W-:Y:S05]  /*8c20*/  @!P0 BRA `(.L_x_13701) ;  /* 0x0000000000048947 */ /* 0x000fea0003800000 */
[----:B------:R-:W-:Y:S01]  /*8c30*/  BPT.TRAP 0x1 ;  /* 0x000000040000795c */ /* 0x000fe20000300000 */
.L_x_13701:
        /* <DEDUP_REMOVED lines=9> */
.L_x_13702:
[----:B-1----:R-:W-:Y:S05]  /*8cd0*/  @P1 BRA `(.L_x_13700) ;  /* 0x0000000000081947 */ /* 0x002fea0003800000 */
[----:B------:R-:W1:Y:S02]  /*8ce0*/  SYNCS.PHASECHK.TRANS64.TRYWAIT P1, [UR6+0x16830], R7 ;  /* 0x01683007ff0075a7 */ /* 0x000e640008020146 */
[----:B-1----:R-:W-:Y:S05]  /*8cf0*/  @!P1 BRA `(.L_x_13703) ;  /* 0x000000c0007c9947 */ /* 0x002fea0003800000 */
.L_x_13700:
        /* <DEDUP_REMOVED lines=28> */
.L_x_13705:
[----:B------:R-:W-:Y:S01]  /*8ec0*/  ULEA UR6, UR22, UR45, 0x3 ;  /* 0x0000002d16067291 */ /* 0x000fe2000f8e183f */
[----:B------:R-:W-:-:S05]  /*8ed0*/  IMAD.U32 R7, RZ, RZ, UR23 ;  /* 0x00000017ff077e24 */ /* 0x000fca000f8e00ff */
[----:B------:R-:W-:-:S04]  /*8ee0*/  SHF.L.U32 R7, R7, 0x1f, RZ ;  /* 0x0000001f07077819 */ /* 0x000fc800000006ff */
[----:B------:R0:W1:Y:S01]  /*8ef0*/  SYNCS.PHASECHK.TRANS64.TRYWAIT P1, [UR6+0x16850], R7 ;  /* 0x01685007ff0075a7 */ /* 0x0000620008020146 */
[----:B------:R-:W-:Y:S05]  /*8f00*/  @!P0 BRA `(.L_x_13706) ;  /* 0x0000000000048947 */ /* 0x000fea0003800000 */
[----:B------:R-:W-:Y:S01]  /*8f10*/  BPT.TRAP 0x1 ;  /* 0x000000040000795c */ /* 0x000fe20000300000 */
.L_x_13706:
[----:B-1----:R-:W-:Y:S05]  /*8f20*/  @P1 BRA `(.L_x_13704) ;  /* 0x0000000000081947 */ /* 0x002fea0003800000 */
[----:B------:R-:W1:Y:S02]  /*8f30*/  SYNCS.PHASECHK.TRANS64.TRYWAIT P1, [UR6+0x16850], R7 ;  /* 0x01685007ff0075a7 */ /* 0x000e640008020146 */
[----:B-1----:R-:W-:Y:S05]  /*8f40*/  @!P1 BRA `(.L_x_13707) ;  /* 0x000000c000009947 */ /* 0x002fea0003800000 */
.L_x_13704:
        /* <DEDUP_REMOVED lines=51> */
.L_x_13708:
        /* <DEDUP_REMOVED lines=146> */
[----:B------:R-:W1:Y:S05]  /*9ba0*/  LDC R9, c[0x0][0x988] ;  /* 0x00026200ff097b82 */ /* 0x000e6a0000000800 */
[----:B------:R-:W3:Y:S01]  /*9bb0*/  MUFU.TANH R13, R13 ;  /* 0x0000000d000d7308 */ /* 0x000ee20000002400 */
[----:B--2---:R-:W-:-:S07]  /*9bc0*/  FMNMX.FTZ R11, R60, R11, !PT ;  /* 0x0000000b3c0b7209 */ /* 0x004fce0007810000 */
[----:B------:R-:W2:Y:S01]  /*9bd0*/  MUFU.TANH R15, R15 ;  /* 0x0000000f000f7308 */ /* 0x000ea20000002400 */
[----:B0-----:R-:W-:-:S07]  /*9be0*/  FMNMX.FTZ R11, R62, R11, !PT ;  /* 0x0000000b3e0b7209 */ /* 0x001fce0007810000 */
[----:B------:R-:W0:Y:S01]  /*9bf0*/  MUFU.TANH R64, R64 ;  /* 0x0000004000407308 */ /* 0x000e220000002400 */
[----:B---3--:R-:W-:-:S07]  /*9c00*/  FMNMX.FTZ R10, R13, R10, !PT ;  /* 0x0000000a0d0a7209 */ /* 0x008fce0007810000 */
        /* <DEDUP_REMOVED lines=41> */
[----:B---3--:R-:W-:-:S05]  /*9ea0*/  FMNMX.FTZ R35, R69, R10, !PT ;  /* 0x0000000a45237209 */ /* 0x008fca0007810000 */
[----:B------:R-:W3:Y:S01]  /*9eb0*/  SHFL.BFLY PT, R10, R35, 0x2, 0x1f ;  /* 0x0c401f00230a7f89 */ /* 0x000ee200000e0000 */
[----:B--2---:R-:W-:-:S04]  /*9ec0*/  FMNMX.FTZ R11, R84, R11, !PT ;  /* 0x0000000b540b7209 */ /* 0x004fc80007810000 */
[----:B0-----:R-:W-:-:S05]  /*9ed0*/  FMNMX.FTZ R11, R86, R11, !PT ;  /* 0x0000000b560b7209 */ /* 0x001fca0007810000 */
[----:B------:R-:W0:Y:S01]  /*9ee0*/  SHFL.BFLY PT, R12, R11, 0x2, 0x1f ;  /* 0x0c401f000b0c7f89 */ /* 0x000e2200000e0000 */
[----:B---3--:R-:W-:Y:S02]  /*9ef0*/  FMNMX.FTZ R37, R35, R10, !PT ;  /* 0x0000000a23257209 */ /* 0x008fe40007810000 */
[----:B0-----:R-:W-:-:S03]  /*9f00*/  FMNMX.FTZ R39, R11, R12, !PT ;  /* 0x0000000c0b277209 */ /* 0x001fc60007810000 */
[----:B------:R-:W0:Y:S04]  /*9f10*/  SHFL.BFLY PT, R12, R37, 0x1, 0x1f ;  /* 0x0c201f00250c7f89 */ /* 0x000e2800000e0000 */
[----:B------:R-:W2:Y:S01]  /*9f20*/  SHFL.BFLY PT, R10, R39, 0x1, 0x1f ;  /* 0x0c201f00270a7f89 */ /* 0x000ea200000e0000 */
[----:B0-----:R-:W-:Y:S02]  /*9f30*/  FMNMX.FTZ R12, R37, R12, !PT ;  /* 0x0000000c250c7209 */ /* 0x001fe40007810000 */
[----:B--2---:R-:W-:-:S03]  /*9f40*/  FMNMX.FTZ R10, R39, R10, !PT ;  /* 0x0000000a270a7209 */ /* 0x004fc60007810000 */
[C---:B-1----:R-:W-:Y:S01]  /*9f50*/  FMUL.FTZ R71, R12.reuse, R9 ;  /* 0x000000090c477220 */ /* 0x042fe20000410000 */
[----:B------:R-:W-:-:S03]  /*9f60*/  FADD.FTZ R3, -R12, R3 ;  /* 0x000000030c037221 */ /* 0x000fc60000010100 */
[-CC-:B------:R-:W-:Y:S01]  /*9f70*/  FFMA.FTZ R35, R32, R9.reuse, -R71.reuse ;  /* 0x0000000920237223 */ /* 0x180fe20000010847 */
[-CC-:B------:R-:W-:Y:S01]  /*9f80*/  FFMA.FTZ R32, R36, R9.reuse, -R71.reuse ;  /* 0x0000000924207223 */ /* 0x180fe20000010847 */
[-CC-:B------:R-:W-:Y:S01]  /*9f90*/  FFMA.FTZ R36, R25, R9.reuse, -R71.reuse ;  /* 0x0000000919247223 */ /* 0x180fe20000010847 */
[-CC-:B------:R-:W-:Y:S01]  /*9fa0*/  FFMA.FTZ R25, R29, R9.reuse, -R71.reuse ;  /* 0x000000091d197223 */ /* 0x180fe20000010847 */
[C---:B------:R-:W-:Y:S01]  /*9fb0*/  FADD.FTZ R6, -R10.reuse, R6 ;  /* 0x000000060a067221 */ /* 0x040fe20000010100 */
[-C--:B------:R-:W-:Y:S01]  /*9fc0*/  FMUL.FTZ R29, R10, R9.reuse ;  /* 0x000000090a1d7220 */ /* 0x080fe20000410000 */
[-CC-:B------:R-:W-:Y:S01]  /*9fd0*/  FFMA.FTZ R59, R26, R9.reuse, -R71.reuse ;  /* 0x000000091a3b7223 */ /* 0x180fe20000010847 */
[-C--:B------:R-:W-:Y:S01]  /*9fe0*/  FMUL.FTZ R41, R3, R9.reuse ;  /* 0x0000000903297220 */ /* 0x080fe20000410000 */
[-CC-:B------:R-:W-:Y:S01]  /*9ff0*/  FFMA.FTZ R39, R8, R9.reuse, -R71.reuse ;  /* 0x0000000908277223 */ /* 0x180fe20000010847 */
[-C--:B------:R-:W-:Y:S01]  /*a000*/  FFMA.FTZ R26, R40, R9.reuse, -R71 ;  /* 0x00000009281a7223 */ /* 0x080fe20000010847 */
[-C--:B------:R-:W-:Y:S01]  /*a010*/  FMUL.FTZ R3, R6, R9.reuse ;  /* 0x0000000906037220 */ /* 0x080fe20000410000 */
[-C--:B------:R-:W-:Y:S01]  /*a020*/  FFMA.FTZ R40, R7, R9.reuse, -R29 ;  /* 0x0000000907287223 */ /* 0x080fe2000001081d */
[-C--:B------:R-:W-:Y:S01]  /*a030*/  FFMA.FTZ R61, R14, R9.reuse, -R71 ;  /* 0x000000090e3d7223 */ /* 0x080fe20000010847 */
[-C--:B------:R-:W-:Y:S01]  /*a040*/  FFMA.FTZ R149, R20, R9.reuse, -R29 ;  /* 0x0000000914957223 */ /* 0x080fe2000001081d */
[----:B------:R-:W-:Y:S01]  /*a050*/  MUFU.EX2 R11, R41 ;  /* 0x00000029000b7308 */ /* 0x000fe20000000800 */
[-C--:B------:R-:W-:Y:S01]  /*a060*/  FFMA.FTZ R37, R24, R9.reuse, -R71 ;  /* 0x0000000918257223 */ /* 0x080fe20000010847 */
[-CC-:B------:R-:W-:Y:S01]  /*a070*/  FFMA.FTZ R151, R28, R9.reuse, -R29.reuse ;  /* 0x000000091c977223 */ /* 0x180fe2000001081d */
[-CC-:B------:R-:W-:Y:S01]  /*a080*/  FFMA.FTZ R20, R30, R9.reuse, -R29.reuse ;  /* 0x000000091e147223 */ /* 0x180fe2000001081d */
[-C--:B------:R-:W-:Y:S01]  /*a090*/  FFMA.FTZ R145, R34, R9.reuse, -R29 ;  /* 0x0000000922917223 */ /* 0x080fe2000001081d */
[-C--:B------:R-:W-:Y:S01]  /*a0a0*/  FFMA.FTZ R57, R120, R9.reuse, -R71 ;  /* 0x0000000978397223 */ /* 0x080fe20000010847 */
[-CC-:B------:R-:W-:Y:S01]  /*a0b0*/  FFMA.FTZ R28, R122, R9.reuse, -R29.reuse ;  /* 0x000000097a1c7223 */ /* 0x180fe2000001081d */
[-C--:B------:R-:W-:Y:S01]  /*a0c0*/  FFMA.FTZ R147, R38, R9.reuse, -R29 ;  /* 0x0000000926937223 */ /* 0x080fe2000001081d */
[----:B------:R-:W0:Y:S01]  /*a0d0*/  MUFU.EX2 R39, R39 ;  /* 0x0000002700277308 */ /* 0x000e220000000800 */
[-C--:B------:R-:W-:Y:S01]  /*a0e0*/  FFMA.FTZ R55, R124, R9.reuse, -R71 ;  /* 0x000000097c377223 */ /* 0x080fe20000010847 */
[-CC-:B------:R-:W-:Y:S01]  /*a0f0*/  FFMA.FTZ R30, R126, R9.reuse, -R29.reuse ;  /* 0x000000097e1e7223 */ /* 0x180fe2000001081d */
[-C--:B------:R-:W-:Y:S01]  /*a100*/  FFMA.FTZ R141, R42, R9.reuse, -R29 ;  /* 0x000000092a8d7223 */ /* 0x080fe2000001081d */
        /* <DEDUP_REMOVED lines=10> */
[-C--:B------:R-:W-:Y:S01]  /*a1b0*/  FFMA.FTZ R49, R138, R9.reuse, -R71 ;  /* 0x000000098a317223 */ /* 0x080fe20000010847 */
[-C--:B------:R-:W-:Y:S01]  /*a1c0*/  FFMA.FTZ R42, R50, R9.reuse, -R29 ;  /* 0x00000009322a7223 */ /* 0x080fe2000001081d */
[----:B------:R-:W1:Y:S01]  /*a1d0*/  MUFU.EX2 R40, R40 ;  /* 0x0000002800287308 */ /* 0x000e620000000800 */
[----:B0-----:R-:W-:Y:S01]  /*a1e0*/  FFMA.FTZ R2, R11, R2, R39 ;  /* 0x000000020b027223 */ /* 0x001fe20000010027 */
[-C--:B------:R-:W-:Y:S01]  /*a1f0*/  FFMA.FTZ R138, R140, R9.reuse, -R71 ;  /* 0x000000098c8a7223 */ /* 0x080fe20000010847 */
[-C--:B------:R-:W-:Y:S01]  /*a200*/  FFMA.FTZ R139, R52, R9.reuse, -R29 ;  /* 0x00000009348b7223 */ /* 0x080fe2000001081d */
[-C--:B------:R-:W-:Y:S01]  /*a210*/  FFMA.FTZ R47, R142, R9.reuse, -R71 ;  /* 0x000000098e2f7223 */ /* 0x080fe20000010847 */
[-C--:B------:R-:W-:Y:S01]  /*a220*/  FFMA.FTZ R44, R54, R9.reuse, -R29 ;  /* 0x00000009362c7223 */ /* 0x080fe2000001081d */
[-C--:B------:R-:W-:Y:S01]  /*a230*/  FFMA.FTZ R132, R144, R9.reuse, -R71 ;  /* 0x0000000990847223 */ /* 0x080fe20000010847 */
[-C--:B------:R-:W-:Y:S01]  /*a240*/  FFMA.FTZ R133, R56, R9.reuse, -R29 ;  /* 0x0000000938857223 */ /* 0x080fe2000001081d */
[----:B------:R-:W0:Y:S01]  /*a250*/  MUFU.EX2 R61, R61 ;  /* 0x0000003d003d7308 */ /* 0x000e220000000800 */
[-C--:B------:R-:W-:Y:S01]  /*a260*/  FFMA.FTZ R45, R146, R9.reuse, -R71 ;  /* 0x00000009922d7223 */ /* 0x080fe20000010847 */
[-C--:B------:R-:W-:Y:S01]  /*a270*/  FFMA.FTZ R46, R58, R9.reuse, -R29 ;  /* 0x000000093a2e7223 */ /* 0x080fe2000001081d */
[-C--:B------:R-:W-:Y:S01]  /*a280*/  FFMA.FTZ R14, R148, R9.reuse, -R71 ;  /* 0x00000009940e7223 */ /* 0x080fe20000010847 */
[-C--:B------:R-:W-:Y:S01]  /*a290*/  FFMA.FTZ R135, R60, R9.reuse, -R29 ;  /* 0x000000093c877223 */ /* 0x080fe2000001081d */
[-C--:B------:R-:W-:Y:S01]  /*a2a0*/  FFMA.FTZ R43, R150, R9.reuse, -R71 ;  /* 0x00000009962b7223 */ /* 0x080fe20000010847 */
[-C--:B------:R-:W-:Y:S01]  /*a2b0*/  FFMA.FTZ R48, R62, R9.reuse, -R29 ;  /* 0x000000093e307223 */ /* 0x080fe2000001081d */
[-C--:B------:R-:W-:Y:S01]  /*a2c0*/  FFMA.FTZ R128, R13, R9.reuse, -R71 ;  /* 0x000000090d807223 */ /* 0x080fe20000010847 */
[----:B------:R-:W2:Y:S01]  /*a2d0*/  MUFU.EX2 R149, R149 ;  /* 0x0000009500957308 */ /* 0x000ea20000000800 */
[----:B-1----:R-:W-:Y:S01]  /*a2e0*/  FFMA.FTZ R0, R3, R0, R40 ;  /* 0x0000000003007223 */ /* 0x002fe20000010028 */
[-C--:B------:R-:W-:Y:S01]  /*a2f0*/  FFMA.FTZ R129, R64, R9.reuse, -R29 ;  /* 0x0000000940817223 */ /* 0x080fe2000001081d */
[-C--:B------:R-:W-:Y:S01]  /*a300*/  FFMA.FTZ R41, R15, R9.reuse, -R71 ;  /* 0x000000090f297223 */ /* 0x080fe20000010847 */
[-C--:B------:R-:W-:Y:S01]  /*a310*/  FFMA.FTZ R50, R66, R9.reuse, -R29 ;  /* 0x0000000942327223 */ /* 0x080fe2000001081d */
[-C--:B------:R-:W-:Y:S01]  /*a320*/  FFMA.FTZ R13, R21, R9.reuse, -R71 ;  /* 0x00000009150d7223 */ /* 0x080fe20000010847 */
[-CC-:B------:R-:W-:Y:S01]  /*a330*/  FFMA.FTZ R131, R68, R9.reuse, -R29.reuse ;  /* 0x0000000944837223 */ /* 0x180fe2000001081d */
[-C--:B------:R-:W-:Y:S01]  /*a340*/  FFMA.FTZ R52, R70, R9.reuse, -R29 ;  /* 0x0000000946347223 */ /* 0x080fe2000001081d */
[----:B------:R-:W1:Y:S01]  /*a350*/  MUFU.EX2 R37, R37 ;  /* 0x0000002500257308 */ /* 0x000e620000000800 */
[----:B0-----:R-:W-:Y:S01]  /*a360*/  FADD.FTZ R2, R61, R2 ;  /* 0x000000023d027221 */ /* 0x001fe20000010000 */
[-C--:B------:R-:W-:Y:S01]  /*a370*/  FFMA.FTZ R124, R27, R9.reuse, -R71 ;  /* 0x000000091b7c7223 */ /* 0x080fe20000010847 */
[-CC-:B------:R-:W-:Y:S01]  /*a380*/  FFMA.FTZ R125, R72, R9.reuse, -R29.reuse ;  /* 0x00000009487d7223 */ /* 0x180fe2000001081d */
[-CC-:B------:R-:W-:Y:S01]  /*a390*/  FFMA.FTZ R54, R74, R9.reuse, -R29.reuse ;  /* 0x000000094a367223 */ /* 0x180fe2000001081d */
[-C--:B------:R-:W-:Y:S01]  /*a3a0*/  FFMA.FTZ R127, R76, R9.reuse, -R29 ;  /* 0x000000094c7f7223 */ /* 0x080fe2000001081d */
[-C--:B------:R-:W-:Y:S01]  /*a3b0*/  FFMA.FTZ R21, R33, R9.reuse, -R71 ;  /* 0x0000000921157223 */ /* 0x080fe20000010847 */
[-C--:B------:R-:W-:Y:S01]  /*a3c0*/  FFMA.FTZ R56, R78, R9.reuse, -R29 ;  /* 0x000000094e387223 */ /* 0x080fe2000001081d */
[----:B------:R-:W0:Y:S01]  /*a3d0*/  MUFU.EX2 R151, R151 ;  /* 0x0000009700977308 */ /* 0x000e220000000800 */
[----:B--2---:R-:W-:Y:S01]  /*a3e0*/  FADD.FTZ R0, R149, R0 ;  /* 0x0000000095007221 */ /* 0x004fe20000010000 */
[-C--:B------:R-:W-:Y:S01]  /*a3f0*/  FFMA.FTZ R120, R63, R9.reuse, -R71 ;  /* 0x000000093f787223 */ /* 0x080fe20000010847 */
[-C--:B------:R-:W-:Y:S01]  /*a400*/  FFMA.FTZ R121, R80, R9.reuse, -R29 ;  /* 0x0000000950797223 */ /* 0x080fe2000001081d */
[-C--:B------:R-:W-:Y:S01]  /*a410*/  FFMA.FTZ R15, R65, R9.reuse, -R71 ;  /* 0x00000009410f7223 */ /* 0x080fe20000010847 */
[-C--:B------:R-:W-:Y:S01]  /*a420*/  FFMA.FTZ R58, R82, R9.reuse, -R29 ;  /* 0x00000009523a7223 */ /* 0x080fe2000001081d */
[-C--:B------:R-:W-:Y:S01]  /*a430*/  FFMA.FTZ R6, R67, R9.reuse, -R71 ;  /* 0x0000000943067223 */ /* 0x080fe20000010847 */
[-C--:B------:R-:W-:Y:S01]  /*a440*/  FFMA.FTZ R123, R84, R9.reuse, -R29 ;  /* 0x00000009547b7223 */ /* 0x080fe2000001081d */
[----:B------:R-:W2:Y:S01]  /*a450*/  MUFU.EX2 R59, R59 ;  /* 0x0000003b003b7308 */ /* 0x000ea20000000800 */
[----:B-1----:R-:W-:Y:S01]  /*a460*/  FADD.FTZ R2, R37, R2 ;  /* 0x0000000225027221 */ /* 0x002fe20000010000 */
[-C--:B------:R-:W-:Y:S01]  /*a470*/  FFMA.FTZ R27, R69, R9.reuse, -R71 ;  /* 0x00000009451b7223 */ /* 0x080fe20000010847 */
[----:B------:R-:W-:-:S05]  /*a480*/  FFMA.FTZ R60, R86, R9, -R29 ;  /* 0x00000009563c7223 */ /* 0x000fca000001081d */
        /* <DEDUP_REMOVED lines=118> */
.L_x_13709:
[----:B------:R-:W-:Y:S01]  /*abf0*/  ULEA UR6, UR22, UR45, 0x3 ;  /* 0x0000002d16067291 */ /* 0x000fe2000f8e183f */
[----:B------:R-:W-:Y:S01]  /*ac00*/  ISETP.GT.AND P1, PT, R5, R4, PT ;  /* 0x000000040500720c */ /* 0x000fe20003f24270 */
        /* <DEDUP_REMOVED lines=73> */
.L_x_13699:
        /* <DEDUP_REMOVED lines=11> */
.L_x_13730:
        /* <DEDUP_REMOVED lines=9> */
.L_x_13713:
[----:B------:R-:W-:Y:S01]  /*b1e0*/  ULEA UR6, UR36, UR45, 0x3 ;  /* 0x0000002d24067291 */ /* 0x000fe2000f8e183f */
[----:B------:R-:W-:-:S05]  /*b1f0*/  IMAD.U32 R6, RZ, RZ, UR46 ;  /* 0x0000002eff067e24 */ /* 0x000fca000f8e00ff */
[----:B------:R-:W-:-:S04]  /*b200*/  SHF.L.U32 R6, R6, 0x1f, RZ ;  /* 0x0000001f06067819 */ /* 0x000fc800000006ff */
[----:B------:R0:W1:Y:S01]  /*b210*/  SYNCS.PHASECHK.TRANS64.TRYWAIT P1, [UR6+0x16830], R6 ;  /* 0x01683006ff0075a7 */ /* 0x0000620008020146 */
[----:B------:R-:W-:Y:S05]  /*b220*/  @!P0 BRA `(.L_x_13714) ;  /* 0x0000000000048947 */ /* 0x000fea0003800000 */
[----:B------:R-:W-:Y:S01]  /*b230*/  BPT.TRAP 0x1 ;  /* 0x000000040000795c */ /* 0x000fe20000300000 */
.L_x_13714:
[----:B-1----:R-:W-:Y:S05]  /*b240*/  @P1 BRA `(.L_x_13712) ;  /* 0x0000000000081947 */ /* 0x002fea0003800000 */
[----:B------:R-:W1:Y:S02]  /*b250*/  SYNCS.PHASECHK.TRANS64.TRYWAIT P1, [UR6+0x16830], R6 ;  /* 0x01683006ff0075a7 */ /* 0x000e640008020146 */
[----:B-1----:R-:W-:Y:S05]  /*b260*/  @!P1 BRA `(.L_x_13715) ;  /* 0x0000009c00509947 */ /* 0x002fea0003800000 */
.L_x_13712:
        /* <DEDUP_REMOVED lines=25> */
.L_x_13717:
[----:B------:R-:W-:Y:S01]  /*b400*/  ULEA UR6, UR26, UR45, 0x3 ;  /* 0x0000002d1a067291 */ /* 0x000fe2000f8e183f */
[----:B------:R-:W-:-:S05]  /*b410*/  IMAD.U32 R6, RZ, RZ, UR27 ;  /* 0x0000001bff067e24 */ /* 0x000fca000f8e00ff */
[----:B------:R-:W-:-:S04]  /*b420*/  SHF.L.U32 R6, R6, 0x1f, RZ ;  /* 0x0000001f06067819 */ /* 0x000fc800000006ff */
[----:B------:R0:W1:Y:S01]  /*b430*/  SYNCS.PHASECHK.TRANS64.TRYWAIT P1, [UR6+0x16850], R6 ;  /* 0x01685006ff0075a7 */ /* 0x0000620008020146 */
[----:B------:R-:W-:Y:S05]  /*b440*/  @!P0 BRA `(.L_x_13718) ;  /* 0x0000000000048947 */ /* 0x000fea0003800000 */
[----:B------:R-:W-:Y:S01]  /*b450*/  BPT.TRAP 0x1 ;  /* 0x000000040000795c */ /* 0x000fe20000300000 */
.L_x_13718:
[----:B-1----:R-:W-:Y:S05]  /*b460*/  @P1 BRA `(.L_x_13716) ;  /* 0x0000000000081947 */ /* 0x002fea0003800000 */
[----:B------:R-:W1:Y:S02]  /*b470*/  SYNCS.PHASECHK.TRANS64.TRYWAIT P1, [UR6+0x16850], R6 ;  /* 0x01685006ff0075a7 */ /* 0x000e640008020146 */
[----:B-1----:R-:W-:Y:S05]  /*b480*/  @!P1 BRA `(.L_x_13719) ;  /* 0x0000009800e09947 */ /* 0x002fea0003800000 */
.L_x_13716:
        /* <DEDUP_REMOVED lines=51> */
.L_x_13720:
        /* <DEDUP_REMOVED lines=11> */
[----:B------:R-:W-:Y:S01]  /*b870*/  @UP1 ULDC UR7, c[0x0][0x44c] ;  /* 0x0001130000071ab9 */ /* 0x000fe20000000800 */
[----:B------:R-:W1:Y:S01]  /*b880*/  LDC R73, c[0x0][0x2f0] ;  /* 0x0000bc00ff497b82 */ /* 0x000e620000000800 */
[----:B0-----:R-:W-:Y:S01]  /*b890*/  FMUL.FTZ R6, R26, UR25 ;  /* 0x000000191a067c20 */ /* 0x001fe20008410000 */
        /* <DEDUP_REMOVED lines=9> */
[----:B------:R-:W-:Y:S01]  /*b930*/  ULEA UR6, UR36, UR45, 0x3 ;  /* 0x0000002d24067291 */ /* 0x000fe2000f8e183f */
[----:B------:R-:W-:Y:S01]  /*b940*/  @P2 SHF.R.U32.HI R76, RZ, UR7, R12 ;  /* 0x00000007ff4c2c19 */ /* 0x000fe2000801160c */
[----:B------:R-:W-:Y:S01]  /*b950*/  FMUL.FTZ R51, R57, UR25 ;  /* 0x0000001939337c20 */ /* 0x000fe20008410000 */
[----:B------:R-:W-:Y:S01]  /*b960*/  FMUL.FTZ R66, R68, UR25 ;  /* 0x0000001944427c20 */ /* 0x000fe20008410000 */
[----:B------:R-:W-:Y:S01]  /*b970*/  FMUL.FTZ R57, R71, UR25 ;  /* 0x0000001947397c20 */ /* 0x000fe20008410000 */
[----:B------:R-:W-:Y:S02]  /*b980*/  IMAD.SHL.U32 R68, R5, 0x80, RZ ;  /* 0x0000008005447824 */ /* 0x000fe400078e00ff */
        /* <DEDUP_REMOVED lines=61> */
[--C-:B0-----:R-:W-:Y:S02]  /*bd60*/  IMAD.IADD R87, R83, 0x1, R72.reuse ;  /* 0x0000000153577824 */ /* 0x101fe400078e0248 */
        /* <DEDUP_REMOVED lines=77> */
.L_x_13723:
[----:B------:R-:W-:-:S05]  /*c240*/  IMAD.U32 R72, RZ, RZ, UR21 ;  /* 0x00000015ff487e24 */ /* 0x000fca000f8e00ff */
[----:B------:R-:W-:-:S13]  /*c250*/  ISETP.NE.AND P1, PT, R72, 0x1, PT ;  /* 0x000000014800780c */ /* 0x000fda0003f25270 */
[----:B------:R-:W1:Y:S02]  /*c260*/  @P1 LDC.64 R12, c[0x0][0x9e8] ;  /* 0x00027a00ff0c1b82 */ /* 0x000e640000000a00 */
[----:B-1----:R-:W-:-:S05]  /*c270*/  @P1 IMAD.HI.U32 R12, R125, R12, RZ ;  /* 0x0000000c7d0c1227 */ /* 0x002fca00078e00ff */
[----:B------:R-:W-:-:S07]  /*c280*/  @P1 SHF.R.U32.HI R125, RZ, R13, R12 ;  /* 0x0000000dff7d1219 */ /* 0x000fce000001160c */
.L_x_13724:
[----:B------:R-:W-:Y:S05]  /*c290*/  BSYNC B0 ;  /* 0x0000000000007941 */ /* 0x000fea0003800000 */
.L_x_13722:
[----:B------:R-:W-:-:S04]  /*c2a0*/  IMAD R125, R125, R72, -R68 ;  /* 0x000000487d7d7224 */ /* 0x000fc800078e0a44 */
[----:B------:R-:W-:-:S05]  /*c2b0*/  IMAD R12, R16, -0x2, R125 ;  /* 0xfffffffe100c7824 */ /* 0x000fca00078e027d */
[----:B------:R-:W-:Y:S02]  /*c2c0*/  VIADDMNMX R87, R12, R72, R87, PT ;  /* 0x000000480c577246 */ /* 0x000fe40003800157 */
[----:B------:R-:W-:-:S07]  /*c2d0*/  VIMNMX R123, R123, R12, !PT ;  /* 0x0000000c7b7b7248 */ /* 0x000fce0007fe0100 */
.L_x_13721:
        /* <DEDUP_REMOVED lines=26> */
[----:B------:R-:W-:Y:S01]  /*c480*/  FSEL R78, R21, -INF , !P5 ;  /* 0xff800000154e7808 */ /* 0x000fe20006800000 */
[----:B------:R-:W-:Y:S01]  /*c490*/  IMAD.IADD R21, R85, 0x1, R12 ;  /* 0x0000000155157824 */ /* 0x000fe200078e020c */
        /* <DEDUP_REMOVED lines=88> */
.L_x_13727:
[----:B------:R-:W-:-:S05]  /*ca20*/  IMAD.U32 R9, RZ, RZ, UR21 ;  /* 0x00000015ff097e24 */ /* 0x000fca000f8e00ff */
[----:B------:R-:W-:-:S13]  /*ca30*/  ISETP.NE.AND P2, PT, R9, 0x1, PT ;  /* 0x000000010900780c */ /* 0x000fda0003f45270 */
[----:B------:R-:W0:Y:S02]  /*ca40*/  @P2 LDC.64 R12, c[0x0][0x9e8] ;  /* 0x00027a00ff0c2b82 */ /* 0x000e240000000a00 */
[----:B0-----:R-:W-:-:S05]  /*ca50*/  @P2 IMAD.HI.U32 R12, R73, R12, RZ ;  /* 0x0000000c490c2227 */ /* 0x001fca00078e00ff */
[----:B------:R-:W-:-:S07]  /*ca60*/  @P2 SHF.R.U32.HI R73, RZ, R13, R12 ;  /* 0x0000000dff492219 */ /* 0x000fce000001160c */
.L_x_13728:
[----:B------:R-:W-:Y:S05]  /*ca70*/  BSYNC B0 ;  /* 0x0000000000007941 */ /* 0x000fea0003800000 */
.L_x_13726:
[----:B------:R-:W-:-:S04]  /*ca80*/  IMAD R73, R73, R9, -R68 ;  /* 0x0000000949497224 */ /* 0x000fc800078e0a44 */
[----:B------:R-:W-:-:S05]  /*ca90*/  IMAD R12, R16, -0x2, R73 ;  /* 0xfffffffe100c7824 */ /* 0x000fca00078e0249 */
[----:B------:R-:W-:Y:S02]  /*caa0*/  VIADDMNMX R11, R12, R9, R11, PT ;  /* 0x000000090c0b7246 */ /* 0x000fe4000380010b */
[----:B------:R-:W-:-:S07]  /*cab0*/  VIMNMX R21, R21, R12, !PT ;  /* 0x0000000c15157248 */ /* 0x000fce0007fe0100 */
.L_x_13725:
        /* <DEDUP_REMOVED lines=53> */
[----:B------:R-:W0:Y:S01]  /*ce10*/  LDC R9, c[0x0][0x988] ;  /* 0x00026200ff097b82 */ /* 0x000e220000000800 */
[----:B------:R-:W-:-:S02]  /*ce20*/  ISETP.GT.AND P3, PT, R21, 0x28, P1 ;  /* 0x000000281500780c */ /* 0x000fc40000f64270 */
[----:B------:R-:W-:Y:S02]  /*ce30*/  FMNMX.FTZ R12, R15, R12, !PT ;  /* 0x0000000c0f0c7209 */ /* 0x000fe40007810000 */
        /* <DEDUP_REMOVED lines=9> */
[----:B------:R-:W-:Y:S01]  /*ced0*/  ISETP.GT.AND P3, PT, R21, 0x31, P1 ;  /* 0x000000311500780c */ /* 0x000fe20000f64270 */
[----:B------:R-:W1:Y:S01]  /*cee0*/  SHFL.BFLY PT, R12, R13, 0x2, 0x1f ;  /* 0x0c401f000d0c7f89 */ /* 0x000e6200000e0000 */
[----:B------:R-:W-:-:S02]  /*cef0*/  ISETP.LT.OR P2, PT, R11, 0x31, P2 ;  /* 0x000000310b00780c */ /* 0x000fc40001741670 */
[----:B------:R-:W-:Y:S02]  /*cf00*/  ISETP.GT.AND P5, PT, R21, 0x38, P1 ;  /* 0x000000381500780c */ /* 0x000fe40000fa4270 */
[C---:B------:R-:W-:Y:S02]  /*cf10*/  ISETP.LT.OR P3, PT, R11.reuse, 0x32, P3 ;  /* 0x000000320b00780c */ /* 0x040fe40001f61670 */
[----:B------:R-:W-:Y:S02]  /*cf20*/  ISETP.LT.OR P5, PT, R11, 0x39, P5 ;  /* 0x000000390b00780c */ /* 0x000fe40002fa1670 */
[----:B------:R-:W-:Y:S02]  /*cf30*/  FSEL R38, R38, -INF , !P3 ;  /* 0xff80000026267808 */ /* 0x000fe40005800000 */
[----:B------:R-:W-:-:S04]  /*cf40*/  ISETP.GT.AND P3, PT, R21, 0x41, P1 ;  /* 0x000000411500780c */ /* 0x000fc80000f64270 */
[----:B------:R-:W-:Y:S02]  /*cf50*/  ISETP.LT.OR P3, PT, R11, 0x42, P3 ;  /* 0x000000420b00780c */ /* 0x000fe40001f61670 */
[----:B-1----:R-:W-:Y:S02]  /*cf60*/  FMNMX.FTZ R33, R13, R12, !PT ;  /* 0x0000000c0d217209 */ /* 0x002fe40007810000 */
[----:B------:R-:W-:Y:S02]  /*cf70*/  FSEL R13, R10, -INF , !P4 ;  /* 0xff8000000a0d7808 */ /* 0x000fe40006000000 */
[----:B------:R-:W-:Y:S01]  /*cf80*/  FMNMX.FTZ R10, R8, R37, !PT ;  /* 0x00000025080a7209 */ /* 0x000fe20007810000 */
[----:B------:R-:W1:Y:S01]  /*cf90*/  SHFL.BFLY PT, R12, R33, 0x1, 0x1f ;  /* 0x0c201f00210c7f89 */ /* 0x000e6200000e0000 */
[----:B------:R-:W-:Y:S02]  /*cfa0*/  ISETP.GT.AND P4, PT, R21, 0x19, P1 ;  /* 0x000000191500780c */ /* 0x000fe40000f84270 */
[----:B------:R-:W-:-:S02]  /*cfb0*/  FMNMX.FTZ R41, R13, R10, !PT ;  /* 0x0000000a0d297209 */ /* 0x000fc40007810000 */
[----:B------:R-:W-:Y:S02]  /*cfc0*/  ISETP.LT.OR P4, PT, R11, 0x1a, P4 ;  /* 0x0000001a0b00780c */ /* 0x000fe40002781670 */
[----:B------:R-:W-:-:S04]  /*cfd0*/  FMNMX.FTZ R41, R14, R41, !PT ;  /* 0x000000290e297209 */ /* 0x000fc80007810000 */
[----:B------:R-:W-:-:S04]  /*cfe0*/  FMNMX.FTZ R41, R20, R41, !PT ;  /* 0x0000002914297209 */ /* 0x000fc80007810000 */
[----:B------:R-:W-:Y:S02]  /*cff0*/  FMNMX.FTZ R41, R24, R41, !PT ;  /* 0x0000002918297209 */ /* 0x000fe40007810000 */
[----:B-1----:R-:W-:-:S04]  /*d000*/  FMNMX.FTZ R12, R33, R12, !PT ;  /* 0x0000000c210c7209 */ /* 0x002fc80007810000 */
[C---:B------:R-:W-:Y:S01]  /*d010*/  FSETP.NEU.FTZ.AND P6, PT, R12.reuse, -INF , PT ;  /* 0xff8000000c00780b */ /* 0x040fe20003fdd000 */
[----:B0-----:R-:W-:-:S05]  /*d020*/  FMUL.FTZ R7, R12, R9 ;  /* 0x000000090c077220 */ /* 0x001fca0000410000 */
[----:B------:R-:W-:-:S05]  /*d030*/  FSEL R7, R7, RZ, P6 ;  /* 0x000000ff07077208 */ /* 0x000fca0003000000 */
[-CC-:B------:R-:W-:Y:S01]  /*d040*/  FFMA.FTZ R33, R72, R9.reuse, -R7.reuse ;  /* 0x0000000948217223 */ /* 0x180fe20000010807 */
[-CC-:B------:R-:W-:Y:S01]  /*d050*/  FFMA.FTZ R72, R74, R9.reuse, -R7.reuse ;  /* 0x000000094a487223 */ /* 0x180fe20000010807 */
[----:B------:R-:W-:Y:S01]  /*d060*/  FSEL R74, R26, -INF , !P4 ;  /* 0xff8000001a4a7808 */ /* 0x000fe20006000000 */
        /* <DEDUP_REMOVED lines=12> */
[----:B------:R-:W-:Y:S01]  /*d130*/  MUFU.EX2 R41, R86 ;  /* 0x0000005600297308 */ /* 0x000fe20000000800 */
[----:B------:R-:W-:Y:S01]  /*d140*/  FSEL R78, R36, -INF , !P2 ;  /* 0xff800000244e7808 */ /* 0x000fe20005000000 */
[--C-:B------:R-:W-:Y:S01]  /*d150*/  FFMA.FTZ R132, R132, R9, -R7.reuse ;  /* 0x0000000984847223 */ /* 0x100fe20000010807 */
[----:B------:R-:W-:Y:S01]  /*d160*/  FMNMX.FTZ R43, R32, R43, !PT ;  /* 0x0000002b202b7209 */ /* 0x000fe20007810000 */
[-CC-:B------:R-:W-:Y:S01]  /*d170*/  FFMA.FTZ R128, R128, R9.reuse, -R7.reuse ;  /* 0x0000000980807223 */ /* 0x180fe20000010807 */
[C---:B------:R-:W-:Y:S01]  /*d180*/  ISETP.GT.AND P4, PT, R21.reuse, 0x39, P1 ;  /* 0x000000391500780c */ /* 0x040fe20000f84270 */
[--C-:B------:R-:W-:Y:S01]  /*d190*/  FFMA.FTZ R124, R124, R9, -R7.reuse ;  /* 0x000000097c7c7223 */ /* 0x100fe20000010807 */
[----:B------:R-:W-:Y:S01]  /*d1a0*/  FMNMX.FTZ R45, R76, R43, !PT ;  /* 0x0000002b4c2d7209 */ /* 0x000fe20007810000 */
[--C-:B------:R-:W-:Y:S01]  /*d1b0*/  FFMA.FTZ R36, R122, R9, -R7.reuse ;  /* 0x000000097a247223 */ /* 0x100fe20000010807 */
[----:B------:R-:W-:Y:S01]  /*d1c0*/  ISETP.GT.AND P2, PT, R21, 0x40, P1 ;  /* 0x000000401500780c */ /* 0x000fe20000f44270 */
[----:B------:R0:W-:Y:S01]  /*d1d0*/  MUFU.EX2 R43, R124 ;  /* 0x0000007c002b7308 */ /* 0x0001e20000000800 */
[----:B------:R-:W-:Y:S01]  /*d1e0*/  FMNMX.FTZ R45, R78, R45, !PT ;  /* 0x0000002d4e2d7209 */ /* 0x000fe20007810000 */
[-CC-:B------:R-:W-:Y:S01]  /*d1f0*/  FFMA.FTZ R55, R64, R9.reuse, -R7.reuse ;  /* 0x0000000940377223 */ /* 0x180fe20000010807 */
[----:B------:R-:W-:Y:S01]  /*d200*/  FSEL R80, R40, -INF , !P5 ;  /* 0xff80000028507808 */ /* 0x000fe20006800000 */
[-CC-:B------:R-:W-:Y:S01]  /*d210*/  FFMA.FTZ R40, R126, R9.reuse, -R7.reuse ;  /* 0x000000097e287223 */ /* 0x180fe20000010807 */
[C---:B------:R-:W-:Y:S01]  /*d220*/  ISETP.LT.OR P4, PT, R11.reuse, 0x3a, P4 ;  /* 0x0000003a0b00780c */ /* 0x040fe20002781670 */
[--C-:B------:R-:W-:Y:S01]  /*d230*/  FFMA.FTZ R53, R146, R9, -R7.reuse ;  /* 0x0000000992357223 */ /* 0x100fe20000010807 */
[----:B------:R-:W-:Y:S01]  /*d240*/  FMNMX.FTZ R45, R38, R45, !PT ;  /* 0x0000002d262d7209 */ /* 0x000fe20007810000 */
[-CC-:B------:R-:W-:Y:S01]  /*d250*/  FFMA.FTZ R126, R150, R9.reuse, -R7.reuse ;  /* 0x00000009967e7223 */ /* 0x180fe20000010807 */
[----:B------:R-:W-:Y:S01]  /*d260*/  ISETP.LT.OR P2, PT, R11, 0x41, P2 ;  /* 0x000000410b00780c */ /* 0x000fe20001741670 */
[-CC-:B0-----:R-:W-:Y:S01]  /*d270*/  FFMA.FTZ R124, R148, R9.reuse, -R7.reuse ;  /* 0x00000009947c7223 */ /* 0x181fe20000010807 */
[----:B------:R-:W-:Y:S01]  /*d280*/  FSEL R82, R42, -INF , !P4 ;  /* 0xff8000002a527808 */ /* 0x000fe20006000000 */
[--C-:B------:R-:W-:Y:S01]  /*d290*/  FFMA.FTZ R42, R130, R9, -R7.reuse ;  /* 0x00000009822a7223 */ /* 0x100fe20000010807 */
[----:B------:R-:W-:Y:S01]  /*d2a0*/  FMNMX.FTZ R45, R80, R45, !PT ;  /* 0x0000002d502d7209 */ /* 0x000fe20007810000 */
[-CC-:B------:R-:W-:Y:S01]  /*d2b0*/  FFMA.FTZ R130, R66, R9.reuse, -R7.reuse ;  /* 0x0000000942827223 */ /* 0x180fe20000010807 */
[----:B------:R-:W-:Y:S01]  /*d2c0*/  ISETP.GT.AND P5, PT, R21, 0x48, P1 ;  /* 0x000000481500780c */ /* 0x000fe20000fa4270 */
[-CC-:B------:R-:W-:Y:S01]  /*d2d0*/  FFMA.FTZ R15, R15, R9.reuse, -R7.reuse ;  /* 0x000000090f0f7223 */ /* 0x180fe20000010807 */
[----:B------:R-:W-:Y:S01]  /*d2e0*/  FSEL R44, R44, -INF , !P2 ;  /* 0xff8000002c2c7808 */ /* 0x000fe20005000000 */
[----:B------:R-:W-:Y:S01]  /*d2f0*/  FFMA.FTZ R122, R29, R9, -R7 ;  /* 0x000000091d7a7223 */ /* 0x000fe20000010807 */
[----:B------:R-:W-:Y:S01]  /*d300*/  FMNMX.FTZ R47, R82, R45, !PT ;  /* 0x0000002d522f7209 */ /* 0x000fe20007810000 */
[----:B------:R-:W-:Y:S01]  /*d310*/  MUFU.EX2 R33, R33 ;  /* 0x0000002100217308 */ /* 0x000fe20000000800 */
[----:B------:R-:W-:-:S02]  /*d320*/  ISETP.GT.AND P4, PT, R21, 0x49, P1 ;  /* 0x000000491500780c */ /* 0x000fc40000f84270 */
[----:B------:R-:W-:Y:S02]  /*d330*/  ISETP.LT.OR P5, PT, R11, 0x49, P5 ;  /* 0x000000490b00780c */ /* 0x000fe40002fa1670 */
[----:B------:R-:W-:Y:S01]  /*d340*/  FSEL R84, R46, -INF , !P3 ;  /* 0xff8000002e547808 */ /* 0x000fe20005800000 */
[--C-:B------:R-:W-:Y:S01]  /*d350*/  FFMA.FTZ R46, R134, R9, -R7.reuse ;  /* 0x00000009862e7223 */ /* 0x100fe20000010807 */
[----:B------:R-:W-:Y:S01]  /*d360*/  FMNMX.FTZ R47, R44, R47, !PT ;  /* 0x0000002f2c2f7209 */ /* 0x000fe20007810000 */
[----:B------:R-:W-:Y:S01]  /*d370*/  FFMA.FTZ R134, R142, R9, -R7 ;  /* 0x000000098e867223 */ /* 0x000fe20000010807 */
[----:B------:R-:W-:Y:S01]  /*d380*/  ISETP.GT.AND P2, PT, R21, 0x50, P1 ;  /* 0x000000501500780c */ /* 0x000fe20000f44270 */
[----:B------:R0:W-:Y:S01]  /*d390*/  MUFU.EX2 R45, R128 ;  /* 0x00000080002d7308 */ /* 0x0001e20000000800 */
[----:B------:R-:W-:Y:S02]  /*d3a0*/  FSEL R48, R48, -INF , !P5 ;  /* 0xff80000030307808 */ /* 0x000fe40006800000 */
[----:B------:R-:W-:-:S02]  /*d3b0*/  ISETP.LT.OR P4, PT, R11, 0x4a, P4 ;  /* 0x0000004a0b00780c */ /* 0x000fc40002781670 */
[----:B------:R-:W-:Y:S02]  /*d3c0*/  FMNMX.FTZ R47, R84, R47, !PT ;  /* 0x0000002f542f7209 */ /* 0x000fe40007810000 */
[----:B------:R-:W-:Y:S01]  /*d3d0*/  ISETP.GT.AND P3, PT, R21, 0x51, P1 ;  /* 0x000000511500780c */ /* 0x000fe20000f64270 */
[----:B------:R-:W-:Y:S01]  /*d3e0*/  MUFU.EX2 R72, R72 ;  /* 0x0000004800487308 */ /* 0x000fe20000000800 */
[----:B------:R-:W-:Y:S01]  /*d3f0*/  ISETP.LT.OR P2, PT, R11, 0x51, P2 ;  /* 0x000000510b00780c */ /* 0x000fe20001741670 */
[-CC-:B0-----:R-:W-:Y:S01]  /*d400*/  FFMA.FTZ R128, R120, R9.reuse, -R7.reuse ;  /* 0x0000000978807223 */ /* 0x181fe20000010807 */
        /* <DEDUP_REMOVED lines=9> */
[----:B------:R0:W-:Y:S01]  /*d4a0*/  MUFU.EX2 R47, R132 ;  /* 0x00000084002f7308 */ /* 0x0001e20000000800 */
[----:B------:R-:W-:Y:S02]  /*d4b0*/  ISETP.LT.OR P5, PT, R11, 0x59, P5 ;  /* 0x000000590b00780c */ /* 0x000fe40002fa1670 */
[----:B------:R-:W-:Y:S02]  /*d4c0*/  FSEL R54, R54, -INF , !P3 ;  /* 0xff80000036367808 */ /* 0x000fe40005800000 */
[----:B------:R-:W-:-:S02]  /*d4d0*/  FMNMX.FTZ R49, R52, R49, !PT ;  /* 0x0000003134317209 */ /* 0x000fc40007810000 */
[----:B------:R-:W-:Y:S01]  /*d4e0*/  ISETP.GT.AND P2, PT, R21, 0x60, P1 ;  /* 0x000000601500780c */ /* 0x000fe20000f44270 */
[----:B------:R-:W-:Y:S01]  /*d4f0*/  MUFU.EX2 R35, R35 ;  /* 0x0000002300237308 */ /* 0x000fe20000000800 */
[----:B------:R-:W-:Y:S01]  /*d500*/  FSEL R86, R56, -INF , !P5 ;  /* 0xff80000038567808 */ /* 0x000fe20006800000 */
[----:B0-----:R-:W-:Y:S01]  /*d510*/  FFMA.FTZ R132, R138, R9, -R7 ;  /* 0x000000098a847223 */ /* 0x001fe20000010807 */
[----:B------:R-:W-:Y:S02]  /*d520*/  ISETP.LT.OR P4, PT, R11, 0x5a, P4 ;  /* 0x0000005a0b00780c */ /* 0x000fe40002781670 */
[----:B------:R-:W-:Y:S02]  /*d530*/  FMNMX.FTZ R49, R54, R49, !PT ;  /* 0x0000003136317209 */ /* 0x000fe40007810000 */
[----:B------:R-:W-:Y:S01]  /*d540*/  ISETP.GT.AND P3, PT, R21, 0x61, P1 ;  /* 0x000000611500780c */ /* 0x000fe20000f64270 */
[----:B------:R-:W-:Y:S01]  /*d550*/  MUFU.EX2 R6, R6 ;  /* 0x0000000600067308 */ /* 0x000fe20000000800 */
[----:B------:R-:W-:-:S02]  /*d560*/  ISETP.LT.OR P2, PT, R11, 0x61, P2 ;  /* 0x000000610b00780c */ /* 0x000fc40001741670 */
[----:B------:R-:W-:Y:S01]  /*d570*/  FSEL R65, R57, -INF , !P4 ;  /* 0xff80000039417808 */ /* 0x000fe20006000000 */
[--C-:B------:R-:W-:Y:S01]  /*d580*/  FFMA.FTZ R57, R144, R9, -R7.reuse ;  /* 0x0000000990397223 */ /* 0x100fe20000010807 */
[----:B------:R-:W-:Y:S01]  /*d590*/  FMNMX.FTZ R10, R86, R49, !PT ;  /* 0x00000031560a7209 */ /* 0x000fe20007810000 */
[----:B------:R-:W-:Y:S01]  /*d5a0*/  FFMA.FTZ R49, R136, R9, -R7 ;  /* 0x0000000988317223 */ /* 0x000fe20000010807 */
[----:B------:R-:W-:Y:S01]  /*d5b0*/  ISETP.GT.AND P5, PT, R21, 0x68, P1 ;  /* 0x000000681500780c */ /* 0x000fe20000fa4270 */
[----:B------:R-:W-:Y:S01]  /*d5c0*/  MUFU.EX2 R37, R37 ;  /* 0x0000002500257308 */ /* 0x000fe20000000800 */
[----:B------:R-:W-:Y:S02]  /*d5d0*/  FSEL R58, R58, -INF , !P2 ;  /* 0xff8000003a3a7808 */ /* 0x000fe40005000000 */
[----:B------:R-:W-:Y:S02]  /*d5e0*/  ISETP.LT.OR P3, PT, R11, 0x62, P3 ;  /* 0x000000620b00780c */ /* 0x000fe40001f61670 */
[----:B------:R-:W-:-:S02]  /*d5f0*/  FMNMX.FTZ R51, R65, R10, !PT ;  /* 0x0000000a41337209 */ /* 0x000fc40007810000 */
[----:B------:R-:W-:Y:S01]  /*d600*/  ISETP.LT.OR P5, PT, R11, 0x69, P5 ;  /* 0x000000690b00780c */ /* 0x000fe20002fa1670 */
[----:B------:R-:W-:Y:S01]  /*d610*/  MUFU.EX2 R34, R34 ;  /* 0x0000002200227308 */ /* 0x000fe20000000800 */
[----:B------:R-:W-:Y:S02]  /*d620*/  ISETP.GT.AND P4, PT, R21, 0x69, P1 ;  /* 0x000000691500780c */ /* 0x000fe40000f84270 */
[----:B------:R-:W-:Y:S02]  /*d630*/  FSEL R59, R59, -INF , !P3 ;  /* 0xff8000003b3b7808 */ /* 0x000fe40005800000 */
[----:B------:R-:W-:Y:S02]  /*d640*/  FMNMX.FTZ R10, R58, R51, !PT ;  /* 0x000000333a0a7209 */ /* 0x000fe40007810000 */
[----:B------:R-:W-:Y:S01]  /*d650*/  FSEL R60, R60, -INF , !P5 ;  /* 0xff8000003c3c7808 */ /* 0x000fe20006800000 */
[----:B------:R-:W-:Y:S01]  /*d660*/  MUFU.EX2 R36, R36 ;  /* 0x0000002400247308 */ /* 0x000fe20000000800 */
[----:B------:R-:W-:-:S02]  /*d670*/  ISETP.GT.AND P2, PT, R21, 0x70, P1 ;  /* 0x000000701500780c */ /* 0x000fc40000f44270 */
[C---:B------:R-:W-:Y:S02]  /*d680*/  ISETP.GT.AND P3, PT, R21.reuse, 0x71, P1 ;  /* 0x000000711500780c */ /* 0x040fe40000f64270 */
[C---:B------:R-:W-:Y:S02]  /*d690*/  ISETP.GT.AND P5, PT, R21.reuse, 0x78, P1 ;  /* 0x000000781500780c */ /* 0x040fe40000fa4270 */
[----:B------:R-:W-:Y:S01]  /*d6a0*/  ISETP.GT.AND P1, PT, R21, 0x79, P1 ;  /* 0x000000791500780c */ /* 0x000fe20000f24270 */
[----:B------:R-:W-:Y:S01]  /*d6b0*/  MUFU.EX2 R40, R40 ;  /* 0x0000002800287308 */ /* 0x000fe20000000800 */
[----:B------:R-:W-:Y:S02]  /*d6c0*/  ISETP.LT.OR P4, PT, R11, 0x6a, P4 ;  /* 0x0000006a0b00780c */ /* 0x000fe40002781670 */
[----:B------:R-:W-:Y:S01]  /*d6d0*/  FMNMX.FTZ R21, R59, R10, !PT ;  /* 0x0000000a3b157209 */ /* 0x000fe20007810000 */
[----:B------:R-:W-:Y:S01]  /*d6e0*/  FFMA.FTZ R10, R140, R9, -R7 ;  /* 0x000000098c0a7223 */ /* 0x000fe20000010807 */
[----:B------:R-:W-:-:S02]  /*d6f0*/  ISETP.LT.OR P2, PT, R11, 0x71, P2 ;  /* 0x000000710b00780c */ /* 0x000fc40001741670 */
[----:B------:R-:W-:Y:S01]  /*d700*/  FSEL R136, R61, -INF , !P4 ;  /* 0xff8000003d887808 */ /* 0x000fe20006000000 */
[----:B------:R-:W-:Y:S01]  /*d710*/  MUFU.EX2 R42, R42 ;  /* 0x0000002a002a7308 */ /* 0x000fe20000000800 */
[----:B------:R-:W-:Y:S02]  /*d720*/  FMNMX.FTZ R21, R60, R21, !PT ;  /* 0x000000153c157209 */ /* 0x000fe40007810000 */
[C---:B------:R-:W-:Y:S02]  /*d730*/  ISETP.LT.OR P3, PT, R11.reuse, 0x72, P3 ;  /* 0x000000720b00780c */ /* 0x040fe40001f61670 */
[----:B------:R-:W-:Y:S02]  /*d740*/  FSEL R62, R62, -INF , !P2 ;  /* 0xff8000003e3e7808 */ /* 0x000fe40005000000 */
[----:B------:R-:W-:Y:S01]  /*d750*/  FMNMX.FTZ R51, R136, R21, !PT ;  /* 0x0000001588337209 */ /* 0x000fe20007810000 */
[----:B------:R-:W-:Y:S01]  /*d760*/  MUFU.EX2 R46, R46 ;  /* 0x0000002e002e7308 */ /* 0x000fe20000000800 */
[----:B------:R-:W-:-:S02]  /*d770*/  ISETP.LT.OR P5, PT, R11, 0x79, P5 ;  /* 0x000000790b00780c */ /* 0x000fc40002fa1670 */
[----:B------:R-:W-:Y:S02]  /*d780*/  FSEL R138, R63, -INF , !P3 ;  /* 0xff8000003f8a7808 */ /* 0x000fe40005800000 */
[----:B------:R-:W-:Y:S02]  /*d790*/  FMNMX.FTZ R51, R62, R51, !PT ;  /* 0x000000333e337209 */ /* 0x000fe40007810000 */
[----:B------:R-:W-:Y:S01]  /*d7a0*/  ISETP.LT.OR P1, PT, R11, 0x7a, P1 ;  /* 0x0000007a0b00780c */ /* 0x000fe20000f21670 */
[----:B------:R0:W-:Y:S01]  /*d7b0*/  MUFU.EX2 R21, R10 ;  /* 0x0000000a00157308 */ /* 0x0001e20000000800 */
[----:B------:R-:W-:Y:S01]  /*d7c0*/  FSEL R140, R67, -INF , !P5 ;  /* 0xff800000438c7808 */ /* 0x000fe20006800000 */
[----:B------:R-:W-:Y:S01]  /*d7d0*/  FFMA.FTZ R11, R31, R9, -R7 ;  /* 0x000000091f0b7223 */ /* 0x000fe20000010807 */
[----:B------:R-:W-:Y:S02]  /*d7e0*/  FMNMX.FTZ R51, R138, R51, !PT ;  /* 0x000000338a337209 */ /* 0x000fe40007810000 */
[----:B------:R-:W-:-:S02]  /*d7f0*/  FSEL R142, R69, -INF , !P1 ;  /* 0xff800000458e7808 */ /* 0x000fc40004800000 */
[----:B------:R-:W-:Y:S01]  /*d800*/  FMNMX.FTZ R51, R140, R51, !PT ;  /* 0x000000338c337209 */ /* 0x000fe20007810000 */
[----:B------:R-:W-:Y:S01]  /*d810*/  MUFU.EX2 R49, R49 ;  /* 0x0000003100317308 */ /* 0x000fe20000000800 */
[----:B------:R-:W-:Y:S02]  /*d820*/  FSEL R56, R12, RZ, P6 ;  /* 0x000000ff0c387208 */ /* 0x000fe40003000000 */
[----:B------:R-:W-:-:S03]  /*d830*/  FMNMX.FTZ R51, R142, R51, !PT ;  /* 0x000000338e337209 */ /* 0x000fc60007810000 */
[----:B------:R-:W-:Y:S01]  /*d840*/  FADD.FTZ R56, -R56, R3 ;  /* 0x0000000338387221 */ /* 0x000fe20000010100 */
[-C--:B------:R-:W-:Y:S01]  /*d850*/  FFMA.FTZ R3, R25, R9.reuse, -R7 ;  /* 0x0000000919037223 */ /* 0x080fe20000010807 */
[----:B0-----:R-:W0:Y:S01]  /*d860*/  SHFL.BFLY PT, R10, R51, 0x2, 0x1f ;  /* 0x0c401f00330a7f89 */ /* 0x001e2200000e0000 */
[----:B------:R-:W-:Y:S01]  /*d870*/  MUFU.EX2 R132, R132 ;  /* 0x0000008400847308 */ /* 0x000fe20000000800 */
[----:B------:R-:W-:-:S07]  /*d880*/  FMUL.FTZ R56, R56, R9 ;  /* 0x0000000938387220 */ /* 0x000fce0000410000 */
[----:B------:R-:W1:Y:S08]  /*d890*/  MUFU.EX2 R56, R56 ;  /* 0x0000003800387308 */ /* 0x000e700000000800 */
        /* <DEDUP_REMOVED lines=8> */
[----:B0-----:R-:W-:-:S04]  /*d920*/  FMNMX.FTZ R10, R10, R61, !PT ;  /* 0x0000003d0a0a7209 */ /* 0x001fc80007810000 */
[C---:B------:R-:W-:Y:S01]  /*d930*/  FSETP.NEU.FTZ.AND P1, PT, R10.reuse, -INF , PT ;  /* 0xff8000000a00780b */ /* 0x040fe20003f3d000 */
[C---:B------:R-:W-:Y:S02]  /*d940*/  FMUL.FTZ R25, R10.reuse, R9 ;  /* 0x000000090a197220 */ /* 0x040fe40000410000 */
[----:B------:R-:W-:Y:S01]  /*d950*/  MUFU.EX2 R53, R53 ;  /* 0x0000003500357308 */ /* 0x000fe20000000800 */
[----:B------:R-:W-:Y:S02]  /*d960*/  FSEL R7, R10, RZ, P1 ;  /* 0x000000ff0a077208 */ /* 0x000fe40000800000 */
[----:B------:R-:W-:-:S03]  /*d970*/  FSEL R25, R25, RZ, P1 ;  /* 0x000000ff19197208 */ /* 0x000fc60000800000 */
[----:B------:R-:W-:Y:S02]  /*d980*/  FADD.FTZ R4, -R7, R4 ;  /* 0x0000000407047221 */ /* 0x000fe40000010100 */
[----:B------:R-:W-:Y:S01]  /*d990*/  MUFU.EX2 R124, R124 ;  /* 0x0000007c007c7308 */ /* 0x000fe20000000800 */
[-CC-:B------:R-:W-:Y:S01]  /*d9a0*/  FFMA.FTZ R64, R39, R9.reuse, -R25.reuse ;  /* 0x0000000927407223 */ /* 0x180fe20000010819 */
[-CC-:B------:R-:W-:Y:S01]  /*d9b0*/  FFMA.FTZ R149, R68, R9.reuse, -R25.reuse ;  /* 0x0000000944957223 */ /* 0x180fe20000010819 */
[-C--:B------:R-:W-:Y:S01]  /*d9c0*/  FMUL.FTZ R7, R4, R9.reuse ;  /* 0x0000000904077220 */ /* 0x080fe20000410000 */
[-CC-:B------:R-:W-:Y:S01]  /*d9d0*/  FFMA.FTZ R151, R8, R9.reuse, -R25.reuse ;  /* 0x0000000908977223 */ /* 0x180fe20000010819 */
[-CC-:B------:R-:W-:Y:S01]  /*d9e0*/  FFMA.FTZ R8, R13, R9.reuse, -R25.reuse ;  /* 0x000000090d087223 */ /* 0x180fe20000010819 */
[-CC-:B------:R-:W-:Y:S01]  /*d9f0*/  FFMA.FTZ R145, R14, R9.reuse, -R25.reuse ;  /* 0x000000090e917223 */ /* 0x180fe20000010819 */
[-C--:B------:R-:W-:Y:S01]  /*da00*/  FFMA.FTZ R14, R20, R9.reuse, -R25 ;  /* 0x00000009140e7223 */ /* 0x080fe20000010819 */
[----:B------:R-:W-:Y:S01]  /*da10*/  MUFU.EX2 R64, R64 ;  /* 0x0000004000407308 */ /* 0x000fe20000000800 */
[----:B-1----:R-:W-:Y:S01]  /*da20*/  FFMA.FTZ R13, R56, R2, R33 ;  /* 0x00000002380d7223 */ /* 0x002fe20000010021 */
        /* <DEDUP_REMOVED lines=13> */
[-C--:B------:R-:W-:Y:S01]  /*db00*/  FFMA.FTZ R4, R82, R9.reuse, -R25 ;  /* 0x0000000952047223 */ /* 0x080fe20000010819 */
[----:B------:R-:W1:Y:S01]  /*db10*/  MUFU.EX2 R149, R149 ;  /* 0x0000009500957308 */ /* 0x000e620000000800 */
[----:B------:R-:W-:Y:S01]  /*db20*/  FADD.FTZ R2, R6, R27 ;  /* 0x0000001b06027221 */ /* 0x000fe20000010000 */
[-CC-:B------:R-:W-:Y:S01]  /*db30*/  FFMA.FTZ R133, R44, R9.reuse, -R25.reuse ;  /* 0x000000092c857223 */ /* 0x180fe20000010819 */
[-CC-:B------:R-:W-:Y:S01]  /*db40*/  FFMA.FTZ R32, R84, R9.reuse, -R25.reuse ;  /* 0x0000000954207223 */ /* 0x180fe20000010819 */
[-CC-:B------:R-:W-:Y:S01]  /*db50*/  FFMA.FTZ R135, R48, R9.reuse, -R25.reuse ;  /* 0x0000000930877223 */ /* 0x180fe20000010819 */
[----:B------:R-:W-:Y:S01]  /*db60*/  FADD.FTZ R27, R37, R2 ;  /* 0x00000002251b7221 */ /* 0x000fe20000010000 */
[-CC-:B------:R-:W-:Y:S01]  /*db70*/  FFMA.FTZ R38, R50, R9.reuse, -R25.reuse ;  /* 0x0000000932267223 */ /* 0x180fe20000010819 */
[-C--:B------:R-:W-:Y:S01]  /*db80*/  FFMA.FTZ R129, R52, R9.reuse, -R25 ;  /* 0x0000000934817223 */ /* 0x080fe20000010819 */
[----:B------:R-:W2:Y:S01]  /*db90*/  MUFU.EX2 R151, R151 ;  /* 0x0000009700977308 */ /* 0x000ea20000000800 */
[----:B0-----:R-:W-:Y:S01]  /*dba0*/  FFMA.FTZ R0, R7, R0, R64 ;  /* 0x0000000007007223 */ /* 0x001fe20000010040 */
[----:B------:R-:W-:Y:S01]  /*dbb0*/  FADD.FTZ R2, R34, R27 ;  /* 0x0000001b22027221 */ /* 0x000fe20000010000 */
[-CC-:B------:R-:W-:Y:S01]  /*dbc0*/  FFMA.FTZ R44, R54, R9.reuse, -R25.reuse ;  /* 0x00000009362c7223 */ /* 0x180fe20000010819 */
[-CC-:B------:R-:W-:Y:S01]  /*dbd0*/  FFMA.FTZ R131, R86, R9.reuse, -R25.reuse ;  /* 0x0000000956837223 */ /* 0x180fe20000010819 */
[-CC-:B------:R-:W-:Y:S01]  /*dbe0*/  FFMA.FTZ R48, R65, R9.reuse, -R25.reuse ;  /* 0x0000000941307223 */ /* 0x180fe20000010819 */
[----:B------:R-:W-:Y:S01]  /*dbf0*/  FADD.FTZ R27, R41, R2 ;  /* 0x00000002291b7221 */ /* 0x000fe20000010000 */
[-C--:B------:R-:W-:Y:S01]  /*dc00*/  FFMA.FTZ R125, R58, R9.reuse, -R25 ;  /* 0x000000093a7d7223 */ /* 0x080fe20000010819 */
[----:B------:R-:W0:Y:S01]  /*dc10*/  MUFU.EX2 R8, R8 ;  /* 0x0000000800087308 */ /* 0x000e220000000800 */
[----:B-1----:R-:W-:Y:S01]  /*dc20*/  FADD.FTZ R0, R149, R0 ;  /* 0x0000000095007221 */ /* 0x002fe20000010000 */
[----:B------:R-:W-:Y:S01]  /*dc30*/  FADD.FTZ R2, R36, R27 ;  /* 0x0000001b24027221 */ /* 0x000fe20000010000 */
[-CC-:B------:R-:W-:Y:S01]  /*dc40*/  FFMA.FTZ R50, R59, R9.reuse, -R25.reuse ;  /* 0x000000093b327223 */ /* 0x180fe20000010819 */
[-CC-:B------:R-:W-:Y:S01]  /*dc50*/  FFMA.FTZ R127, R60, R9.reuse, -R25.reuse ;  /* 0x000000093c7f7223 */ /* 0x180fe20000010819 */
[-CC-:B------:R-:W-:Y:S01]  /*dc60*/  FFMA.FTZ R52, R136, R9.reuse, -R25.reuse ;  /* 0x0000000988347223 */ /* 0x180fe20000010819 */
[----:B------:R-:W-:Y:S01]  /*dc70*/  FADD.FTZ R27, R43, R2 ;  /* 0x000000022b1b7221 */ /* 0x000fe20000010000 */
[-C--:B------:R-:W-:Y:S01]  /*dc80*/  FFMA.FTZ R121, R62, R9.reuse, -R25 ;  /* 0x000000093e797223 */ /* 0x080fe20000010819 */
[----:B------:R-:W1:Y:S01]  /*dc90*/  MUFU.EX2 R145, R145 ;  /* 0x0000009100917308 */ /* 0x000e620000000800 */
[----:B--2---:R-:W-:Y:S01]  /*dca0*/  FADD.FTZ R13, R151, R0 ;  /* 0x00000000970d7221 */ /* 0x004fe20000010000 */
[----:B------:R-:W-:Y:S01]  /*dcb0*/  FADD.FTZ R2, R40, R27 ;  /* 0x0000001b28027221 */ /* 0x000fe20000010000 */
[-CC-:B------:R-:W-:Y:S01]  /*dcc0*/  FFMA.FTZ R54, R138, R9.reuse, -R25.reuse ;  /* 0x000000098a367223 */ /* 0x180fe20000010819 */
[-CC-:B------:R-:W-:Y:S01]  /*dcd0*/  FFMA.FTZ R123, R140, R9.reuse, -R25.reuse ;  /* 0x000000098c7b7223 */ /* 0x180fe20000010819 */
[----:B------:R-:W-:Y:S01]  /*dce0*/  FFMA.FTZ R58, R142, R9, -R25 ;  /* 0x000000098e3a7223 */ /* 0x000fe20000010819 */
[----:B------:R-:W-:-:S02]  /*dcf0*/  FADD.FTZ R27, R45, R2 ;  /* 0x000000022d1b7221 */ /* 0x000fc40000010000 */
        /* <DEDUP_REMOVED lines=85> */
.L_x_13729:
[----:B------:R-:W-:Y:S01]  /*e250*/  ULEA UR6, UR26, UR45, 0x3 ;  /* 0x0000002d1a067291 */ /* 0x000fe2000f8e183f */
[----:B------:R-:W-:Y:S01]  /*e260*/  ISETP.GT.AND P1, PT, R5, UR42, PT ;  /* 0x0000002a05007c0c */ /* 0x000fe2000bf24270 */
[----:B------:R-:W-:Y:S01]  /*e270*/  UMOV UR27, UR46 ;  /* 0x0000002e001b7c82 */ /* 0x000fe20008000000 */
[----:B------:R-:W-:Y:S01]  /*e280*/  UMOV UR26, UR36 ;  /* 0x00000024001a7c82 */ /* 0x000fe20008000000 */
        /* <DEDUP_REMOVED lines=13> */
[----:B------:R-:W-:Y:S01]  /*e360*/  SYNCS.ARRIVE.TRANS64.RED.A1T0 RZ, [UR6], RZ ;  /* 0x000000ffffff79a7 */ /* 0x000fe20008100406 */
        /* <DEDUP_REMOVED lines=51> */
[-C--:B------:R-:W-:Y:S01]  /*e6a0*/  FMUL.FTZ R115, R115, R7.reuse ;  /* 0x0000000773737220 */ /* 0x080fe20000410000 */
[-C--:B------:R-:W-:Y:S01]  /*e6b0*/  FMUL.FTZ R118, R118, R7.reuse ;  /* 0x0000000776767220 */ /* 0x080fe20000410000 */
[----:B------:R-:W-:Y:S01]  /*e6c0*/  FMUL.FTZ R119, R119, R7 ;  /* 0x0000000777777220 */ /* 0x000fe20000410000 */
[----:B------:R-:W-:-:S02]  /*e6d0*/  IMAD.MOV.U32 R4, RZ, RZ, R10 ;  /* 0x000000ffff047224 */ /* 0x000fc400078e000a */
[----:B------:R-:W-:Y:S01]  /*e6e0*/  IMAD.MOV.U32 R3, RZ, RZ, R12 ;  /* 0x000000ffff037224 */ /* 0x000fe200078e000c */
[----:B------:R-:W-:Y:S06]  /*e6f0*/  @P1 BRA `(.L_x_13730) ;  /* 0xffffffc800941947 */ /* 0x000fec000383ffff */
.L_x_13711:
[----:B------:R-:W-:Y:S06]  /*e700*/  BAR.ARV 0x8, 0x200 ;  /* 0x0208000000007b1d */ /* 0x000fec0000002000 */
[----:B------:R-:W-:Y:S05]  /*e710*/  @!P0 BRA `(.L_x_13731) ;  /* 0x0000000000048947 */ /* 0x000fea0003800000 */
[----:B------:R-:W-:Y:S01]  /*e720*/  BPT.TRAP 0x1 ;  /* 0x000000040000795c */ /* 0x000fe20000300000 */
.L_x_13731:
[----:B------:R-:W-:Y:S01]  /*e730*/  ULEA UR5, UR36, UR45, 0x3 ;  /* 0x0000002d24057291 */ /* 0x000fe2000f8e183f */
[----:B------:R-:W-:-:S05]  /*e740*/  IMAD.U32 R3, RZ, RZ, UR46 ;  /* 0x0000002eff037e24 */ /* 0x000fca000f8e00ff */
[----:B------:R-:W-:-:S04]  /*e750*/  SHF.L.U32 R3, R3, 0x1f, RZ ;  /* 0x0000001f03037819 */ /* 0x000fc800000006ff */
[----:B------:R0:W1:Y:S01]  /*e760*/  SYNCS.PHASECHK.TRANS64.TRYWAIT P1, [UR5+0x16850], R3 ;  /* 0x01685003ff0075a7 */ /* 0x0000620008020145 */
[----:B------:R-:W-:Y:S05]  /*e770*/  @!P0 BRA `(.L_x_13732) ;  /* 0x0000000000048947 */ /* 0x000fea0003800000 */
[----:B------:R-:W-:Y:S01]  /*e780*/  BPT.TRAP 0x1 ;  /* 0x000000040000795c */ /* 0x000fe20000300000 */
.L_x_13732:
[----:B-1----:R-:W-:Y:S05]  /*e790*/  @P1 BRA `(.L_x_13733) ;  /* 0x0000000000081947 */ /* 0x002fea0003800000 */
[----:B------:R-:W1:Y:S02]  /*e7a0*/  SYNCS.PHASECHK.TRANS64.TRYWAIT P1, [UR5+0x16850], R3 ;  /* 0x01685003ff0075a7 */ /* 0x000e640008020145 */
[----:B-1----:R-:W-:Y:S05]  /*e7b0*/  @!P1 BRA `(.L_x_13734) ;  /* 0x00000068002c9947 */ /* 0x002fea0003800000 */
.L_x_13733:
[----:B------:R-:W-:Y:S01]  /*e7c0*/  UIADD3 UR45, UR45, 0x400, URZ ;  /* 0x000004002d2d7890 */ /* 0x000fe2000fffe03f */
[----:B------:R-:W-:Y:S01]  /*e7d0*/  WARPGROUP.ARRIVE ;  /* 0x00000000000079c5 */ /* 0x000fe20000000000 */
[----:B------:R-:W-:Y:S01]  /*e7e0*/  UMOV UR7, 0x40000040 ;  /* 0x4000004000077882 */ /* 0x000fe20000000000 */
[----:B01----:R-:W0:Y:S01]  /*e7f0*/  SHFL.BFLY PT, R3, R2, 0x2, 0x1f ;  /* 0x0c401f0002037f89 */ /* 0x003e2200000e0000 */
[----:B------:R-:W-:Y:S01]  /*e800*/  USHF.R.U32.HI UR45, URZ, 0x4, UR45 ;  /* 0x000000043f2d7899 */ /* 0x000fe2000801162d */
[----:B------:R-:W-:Y:S01]  /*e810*/  CS2R R26, SRZ ;  /* 0x00000000001a7805 */ /* 0x000fe2000001ff00 */
[----:B------:R-:W-:Y:S01]  /*e820*/  IMAD.MOV.U32 R30, RZ, RZ, -0x800000 ;  /* 0xff800000ff1e7424 */ /* 0x000fe200078e00ff */
[----:B------:R-:W1:Y:S01]  /*e830*/  SHFL.BFLY PT, R5, R0, 0x2, 0x1f ;  /* 0x0c401f0000057f89 */ /* 0x000e6200000e0000 */
[----:B------:R-:W-:-:S04]  /*e840*/  ULOP3.LUT UR4, UR45, 0x3fff, URZ, 0xc0, !UPT ;  /* 0x00003fff2d047892 */ /* 0x000fc8000f8ec03f */
[----:B------:R-:W-:-:S07]  /*e850*/  ULEA UR4, UR36, UR4, 0xa ;  /* 0x0000000424047291 */ /* 0x000fce000f8e503f */
[----:B------:R-:W-:Y:S02]  /*e860*/  UMOV UR6, UR4 ;  /* 0x0000000400067c82 */ /* 0x000fe40008000000 */
[----:B------:R-:W-:Y:S01]  /*e870*/  HGMMA.64x64x16.F32.BF16 R88, R148, gdesc[UR4].tnspB, R88, gsb0 ;  /* 0x40e0000494587df0 */ /* 0x000fe20008001858 */
[----:B------:R-:W-:Y:S01]  /*e880*/  UIADD3 UR6, UR4, 0x80, URZ ;  /* 0x0000008004067890 */ /* 0x000fe2000fffe03f */
[----:B------:R-:W-:Y:S01]  /*e890*/  UMOV UR7, 0x40000040 ;  /* 0x4000004000077882 */ /* 0x000fe20000000000 */
[----:B0-----:R-:W-:Y:S01]  /*e8a0*/  FADD.FTZ R3, R3, R2 ;  /* 0x0000000203037221 */ /* 0x001fe20000010000 */
[----:B-1----:R-:W-:-:S04]  /*e8b0*/  FADD.FTZ R5, R5, R0 ;  /* 0x0000000005057221 */ /* 0x002fc80000010000 */
        /* <DEDUP_REMOVED lines=54> */
.L_x_13735:
        /* <DEDUP_REMOVED lines=42> */
.L_x_13657:
        /* <DEDUP_REMOVED lines=12> */
[----:B------:R-:W-:Y:S01]  /*ef80*/  USHF.R.S32.HI UR12, URZ, 0x1f, UR41 ;  /* 0x0000001f3f0c7899 */ /* 0x000fe20008011429 */
[----:B------:R-:W-:Y:S01]  /*ef90*/  VIADD R45, R17, UR38 ;  /* 0x00000026112d7c36 */ /* 0x000fe20008000000 */
        /* <DEDUP_REMOVED lines=18> */
[----:B------:R-:W-:Y:S01]  /*f0c0*/  ULDC UR5, c[0x0][0xa88] ;  /* 0x0002a20000057ab9 */ /* 0x000fe20000000800 */
[----:B------:R-:W-:Y:S01]  /*f0d0*/  BAR.SYNC.DEFER_BLOCKING 0x1, 0x180 ;  /* 0x0046000000007b1d */ /* 0x000fe20000010000 */
[----:B-1----:R-:W-:-:S05]  /*f0e0*/  ISETP.NE.AND P1, PT, R32, 0x1, PT ;  /* 0x000000012000780c */ /* 0x002fca0003f25270 */
[----:B------:R-:W-:Y:S01]  /*f0f0*/  ULDC.64 UR10, c[0x0][0xaf0] ;  /* 0x0002bc00000a7ab9 */ /* 0x000fe20000000a00 */
[----:B------:R-:W-:Y:S02]  /*f100*/  MOV R2, R31 ;  /* 0x0000001f00027202 */ /* 0x000fe40000000f00 */
[----:B0-----:R-:W-:-:S03]  /*f110*/  MOV R3, R4 ;  /* 0x0000000400037202 */ /* 0x001fc60000000f00 */
[--C-:B------:R-:W-:Y:S02]  /*f120*/  IMAD.WIDE R10, R156, 0x2, R2.reuse ;  /* 0x000000029c0a7825 */ /* 0x100fe400078e0202 */
[----:B------:R-:W0:Y:S02]  /*f130*/  @P1 LDC R20, c[0x0][0xbec] ;  /* 0x0002fb00ff141b82 */ /* 0x000e240000000800 */
[----:B------:R-:W-:Y:S01]  /*f140*/  IMAD.WIDE R2, R5, 0x2, R2 ;  /* 0x0000000205027825 */ /* 0x000fe200078e0202 */
[C---:B------:R-:W-:Y:S02]  /*f150*/  LOP3.LUT R4, R10.reuse, 0x380, RZ, 0xc0, !PT ;  /* 0x000003800a047812 */ /* 0x040fe400078ec0ff */
[----:B------:R-:W-:Y:S02]  /*f160*/  IADD3 R39, P0, R10, 0x60, RZ ;  /* 0x000000600a277810 */ /* 0x000fe40007f1e0ff */
[----:B------:R-:W-:Y:S01]  /*f170*/  SHF.R.U64 R5, R4, 0x3, RZ ;  /* 0x0000000304057819 */ /* 0x000fe200000012ff */
[----:B------:R-:W1:Y:S01]  /*f180*/  @P1 LDC R43, c[0x0][0xbf0] ;  /* 0x0002fc00ff2b1b82 */ /* 0x000e620000000800 */
[----:B------:R-:W-:Y:S01]  /*f190*/  LOP3.LUT R4, R39, 0x380, RZ, 0xc0, !PT ;  /* 0x0000038027047812 */ /* 0x000fe200078ec0ff */
[----:B------:R-:W-:Y:S01]  /*f1a0*/  IMAD.X R9, RZ, RZ, R11, P0 ;  /* 0x000000ffff097224 */ /* 0x000fe200000e060b */
[----:B------:R-:W-:-:S02]  /*f1b0*/  IADD3 R37, P2, R10, 0x40, RZ ;  /* 0x000000400a257810 */ /* 0x000fc40007f5e0ff */
[----:B------:R-:W-:Y:S02]  /*f1c0*/  SHF.R.U64 R4, R4, 0x3, RZ ;  /* 0x0000000304047819 */ /* 0x000fe400000012ff */
[----:B------:R-:W-:Y:S01]  /*f1d0*/  IADD3 R33, P3, R10, 0x20, RZ ;  /* 0x000000200a217810 */ /* 0x000fe20007f7e0ff */
[--C-:B------:R-:W-:Y:S01]  /*f1e0*/  IMAD.X R7, RZ, RZ, R11.reuse, P2 ;  /* 0x000000ffff077224 */ /* 0x100fe200010e060b */
[----:B------:R-:W-:Y:S02]  /*f1f0*/  LOP3.LUT R6, R37, 0x380, RZ, 0xc0, !PT ;  /* 0x0000038025067812 */ /* 0x000fe400078ec0ff */
[----:B------:R-:W-:Y:S02]  /*f200*/  LOP3.LUT R8, R4, R39, RZ, 0x3c, !PT ;  /* 0x0000002704087212 */ /* 0x000fe400078e3cff */
[----:B------:R-:W-:Y:S01]  /*f210*/  LOP3.LUT R10, R5, R10, RZ, 0x3c, !PT ;  /* 0x0000000a050a7212 */ /* 0x000fe200078e3cff */
[----:B------:R-:W-:Y:S01]  /*f220*/  IMAD.X R5, RZ, RZ, R11, P3 ;  /* 0x000000ffff057224 */ /* 0x000fe200018e060b */
[----:B------:R-:W-:Y:S01]  /*f230*/  LOP3.LUT R4, R33, 0x380, RZ, 0xc0, !PT ;  /* 0x0000038021047812 */ /* 0x000fe200078ec0ff */
[----:B0-----:R-:W-:Y:S01]  /*f240*/  @P1 IMAD.HI.U32 R20, R45, R20, RZ ;  /* 0x000000142d141227 */ /* 0x001fe200078e00ff */
[----:B------:R-:W-:-:S02]  /*f250*/  SHF.R.U64 R6, R6, 0x3, RZ ;  /* 0x0000000306067819 */ /* 0x000fc400000012ff */
[----:B------:R-:W-:Y:S02]  /*f260*/  IADD3 R39, P3, R2, 0x1800, RZ ;  /* 0x0000180002277810 */ /* 0x000fe40007f7e0ff */
[----:B------:R-:W-:Y:S02]  /*f270*/  SHF.R.U64 R4, R4, 0x3, RZ ;  /* 0x0000000304047819 */ /* 0x000fe400000012ff */
[----:B------:R-:W-:Y:S01]  /*f280*/  LOP3.LUT R6, R6, R37, RZ, 0x3c, !PT ;  /* 0x0000002506067212 */ /* 0x000fe200078e3cff */
[----:B------:R-:W-:Y:S01]  /*f290*/  IMAD.X R29, RZ, RZ, R3, P3 ;  /* 0x000000ffff1d7224 */ /* 0x000fe200018e0603 */
[----:B------:R-:W-:Y:S02]  /*f2a0*/  LOP3.LUT R28, R39, 0x380, RZ, 0xc0, !PT ;  /* 0x00000380271c7812 */ /* 0x000fe400078ec0ff */
[----:B------:R-:W-:Y:S02]  /*f2b0*/  IADD3 R37, P2, R2, 0x3000, RZ ;  /* 0x0000300002257810 */ /* 0x000fe40007f5e0ff */
[----:B------:R-:W-:Y:S01]  /*f2c0*/  LOP3.LUT R4, R4, R33, RZ, 0x3c, !PT ;  /* 0x0000002104047212 */ /* 0x000fe200078e3cff */
[----:B------:R-:W-:Y:S01]  /*f2d0*/  IMAD.MOV.U32 R33, RZ, RZ, R45 ;  /* 0x000000ffff217224 */ /* 0x000fe200078e002d */
[----:B------:R-:W-:Y:S01]  /*f2e0*/  SHF.R.U64 R28, R28, 0x3, RZ ;  /* 0x000000031c1c7819 */ /* 0x000fe200000012ff */
[----:B------:R-:W-:Y:S01]  /*f2f0*/  IMAD.X R21, RZ, RZ, R3, P2 ;  /* 0x000000ffff157224 */ /* 0x000fe200010e0603 */
[----:B------:R-:W-:-:S02]  /*f300*/  LOP3.LUT R36, R37, 0x380, RZ, 0xc0, !PT ;  /* 0x0000038025247812 */ /* 0x000fc400078ec0ff */
[----:B-1----:R-:W-:Y:S02]  /*f310*/  @P1 SHF.R.U32.HI R33, RZ, R43, R20 ;  /* 0x0000002bff211219 */ /* 0x002fe40000011614 */
[----:B------:R-:W-:Y:S02]  /*f320*/  LOP3.LUT R28, R28, R39, RZ, 0x3c, !PT ;  /* 0x000000271c1c7212 */ /* 0x000fe400078e3cff */
[----:B------:R-:W-:Y:S01]  /*f330*/  SHF.R.U64 R20, R36, 0x3, RZ ;  /* 0x0000000324147819 */ /* 0x000fe200000012ff */
[----:B------:R-:W-:Y:S01]  /*f340*/  IMAD.MOV R39, RZ, RZ, -R33 ;  /* 0x000000ffff277224 */ /* 0x000fe200078e0a21 */
[----:B------:R-:W-:Y:S01]  /*f350*/  MOV R44, R10 ;  /* 0x0000000a002c7202 */ /* 0x000fe20000000f00 */
[----:B------:R-:W-:Y:S01]  /*f360*/  IMAD.U32 R36, RZ, RZ, UR8 ;  /* 0x00000008ff247e24 */ /* 0x000fe2000f8e00ff */
[----:B------:R-:W-:Y:S01]  /*f370*/  LOP3.LUT R20, R20, R37, RZ, 0x3c, !PT ;  /* 0x0000002514147212 */ /* 0x000fe200078e3cff */
[----:B------:R-:W-:Y:S01]  /*f380*/  IMAD R37, R32, R39, R45 ;  /* 0x0000002720257224 */ /* 0x000fe200078e022d */
[----:B------:R-:W-:Y:S01]  /*f390*/  SHF.R.S32.HI R11, RZ, 0x1f, R33 ;  /* 0x0000001fff0b7819 */ /* 0x000fe20000011421 */
[----:B------:R-:W-:Y:S01]  /*f3a0*/  ULDC.64 UR8, c[0x0][0xae8] ;  /* 0x0002ba0000087ab9 */ /* 0x000fe20000000a00 */
[----:B------:R-:W-:-:S02]  /*f3b0*/  IADD3 R10, P0, R33, UR6, RZ ;  /* 0x00000006210a7c10 */ /* 0x000fc4000ff1e0ff */
[----:B------:R-:W-:Y:S02]  /*f3c0*/  SHF.R.S32.HI R33, RZ, 0x1f, R37 ;  /* 0x0000001fff217819 */ /* 0x000fe40000011425 */
[----:B------:R-:W-:Y:S01]  /*f3d0*/  IADD3.X R11, R11, UR7, R36, P0, !PT ;  /* 0x000000070b0b7c10 */ /* 0x000fe200087fe424 */
[----:B------:R-:W-:Y:S01]  /*f3e0*/  ULDC.64 UR6, c[0x0][0xb88] ;  /* 0x0002e20000067ab9 */ /* 0x000fe20000000a00 */
[----:B------:R-:W-:Y:S01]  /*f3f0*/  MOV R40, R8 ;  /* 0x0000000800287202 */ /* 0x000fe20000000f00 */
[----:B------:R-:W-:Y:S01]  /*f400*/  IMAD R8, R33, UR6, RZ ;  /* 0x0000000621087c24 */ /* 0x000fe2000f8e02ff */
[----:B------:R-:W-:Y:S01]  /*f410*/  MOV R42, R6 ;  /* 0x00000006002a7202 */ /* 0x000fe20000000f00 */
[----:B------:R-:W-:Y:S01]  /*f420*/  IMAD.WIDE.U32 R6, R37, UR6, R10 ;  /* 0x0000000625067c25 */ /* 0x000fe2000f8e000a */
[----:B------:R-:W-:Y:S02]  /*f430*/  LOP3.LUT P0, RZ, R153, 0x3, RZ, 0xc0, !PT ;  /* 0x0000000399ff7812 */ /* 0x000fe4000780c0ff */
[----:B------:R-:W-:Y:S01]  /*f440*/  MOV R43, R4 ;  /* 0x00000004002b7202 */ /* 0x000fe20000000f00 */
[----:B------:R-:W-:Y:S01]  /*f450*/  IMAD R37, R37, UR7, R8 ;  /* 0x0000000725257c24 */ /* 0x000fe2000f8e0208 */
[----:B------:R-:W-:Y:S01]  /*f460*/  ULDC.64 UR6, c[0x0][0xb50] ;  /* 0x0002d40000067ab9 */ /* 0x000fe20000000a00 */
[----:B------:R-:W-:Y:S01]  /*f470*/  VIADD R10, R155, UR38 ;  /* 0x000000269b0a7c36 */ /* 0x000fe20008000000 */
[----:B------:R-:W-:Y:S01]  /*f480*/  LEA R45, P5, R6, UR6, 0x2 ;  /* 0x00000006062d7c11 */ /* 0x000fe2000f8a10ff */
[----:B------:R-:W-:Y:S01]  /*f490*/  IMAD R33, R32, UR5, RZ ;  /* 0x0000000520217c24 */ /* 0x000fe2000f8e02ff */
[----:B------:R-:W-:Y:S01]  /*f4a0*/  F2FP.BF16.F32.PACK_AB R4, R89, R34 ;  /* 0x000000225904723e */ /* 0x000fe200000010ff */
[----:B------:R-:W-:Y:S01]  /*f4b0*/  IMAD.IADD R7, R7, 0x1, R37 ;  /* 0x0000000107077824 */ /* 0x000fe200078e0225 */
[----:B------:R-:W-:Y:S01]  /*f4c0*/  F2FP.BF16.F32.PACK_AB R5, R91, R90 ;  /* 0x0000005a5b05723e */ /* 0x000fe200000010ff */
[C---:B------:R-:W-:Y:S01]  /*f4d0*/  VIADD R8, R10.reuse, 0x8 ;  /* 0x000000080a087836 */ /* 0x040fe20000000000 */
[----:B------:R-:W-:Y:S01]  /*f4e0*/  ISETP.GE.OR P4, PT, R10, R33, P0 ;  /* 0x000000210a00720c */ /* 0x000fe20000786670 */
[----:B------:R-:W-:Y:S01]  /*f4f0*/  SHFL.IDX PT, R36, R45, RZ, 0x1c1f ;  /* 0x001c1fff2d247589 */ /* 0x000fe200000e0000 */
[----:B------:R-:W-:-:S02]  /*f500*/  LEA.HI.X R46, R6, UR7, R7, 0x2, P5 ;  /* 0x00000007062e7c11 */ /* 0x000fc4000a8f1407 */
[----:B------:R-:W-:Y:S01]  /*f510*/  ISETP.GE.OR P0, PT, R8, R33, P0 ;  /* 0x000000210800720c */ /* 0x000fe20000706670 */
[----:B------:R-:W-:Y:S01]  /*f520*/  SHFL.IDX PT, R38, R45, 0x1, 0x1c1f ;  /* 0x003c1f002d267f89 */ /* 0x000fe200000e0000 */
[----:B------:R-:W-:Y:S02]  /*f530*/  F2FP.BF16.F32.PACK_AB R6, R93, R92 ;  /* 0x0000005c5d06723e */ /* 0x000fe400000010ff */
[----:B------:R-:W-:Y:S01]  /*f540*/  F2FP.BF16.F32.PACK_AB R7, R95, R94 ;  /* 0x0000005e5f07723e */ /* 0x000fe200000010ff */
[----:B------:R-:W0:Y:S01]  /*f550*/  SHFL.IDX PT, R37, R46, RZ, 0x1c1f ;  /* 0x001c1fff2e257589 */ /* 0x000e2200000e0000 */
[----:B------:R-:W-:Y:S02]  /*f560*/  F2FP.BF16.F32.PACK_AB R8, R97, R96 ;  /* 0x000000606108723e */ /* 0x000fe400000010ff */
[----:B------:R-:W-:Y:S01]  /*f570*/  F2FP.BF16.F32.PACK_AB R9, R99, R98 ;  /* 0x000000626309723e */ /* 0x000fe200000010ff */
[----:B------:R-:W-:Y:S01]  /*f580*/  STSM.16.M88.4 [R44], R4 ;  /* 0x000000042c007844 */ /* 0x000fe20000000200 */
[----:B------:R-:W-:-:S02]  /*f590*/  F2FP.BF16.F32.PACK_AB R10, R101, R100 ;  /* 0x00000064650a723e */ /* 0x000fc400000010ff */
[----:B------:R-:W-:Y:S01]  /*f5a0*/  F2FP.BF16.F32.PACK_AB R11, R103, R102 ;  /* 0x00000066670b723e */ /* 0x000fe200000010ff */
[----:B------:R-:W1:Y:S01]  /*f5b0*/  SHFL.IDX PT, R39, R46, 0x1, 0x1c1f ;  /* 0x003c1f002e277f89 */ /* 0x000e6200000e0000 */
[----:B------:R-:W-:-:S03]  /*f5c0*/  LOP3.LUT R35, R2, 0x380, RZ, 0xc0, !PT ;  /* 0x0000038002237812 */ /* 0x000fc600078ec0ff */
[----:B------:R2:W-:Y:S01]  /*f5d0*/  STSM.16.M88.4 [R43], R8 ;  /* 0x000000082b007844 */ /* 0x0005e20000000200 */
[----:B------:R-:W-:-:S03]  /*f5e0*/  SHF.R.U64 R35, R35, 0x3, RZ ;  /* 0x0000000323237819 */ /* 0x000fc600000012ff */
[----:B------:R-:W-:Y:S01]  /*f5f0*/  STSM.16.M88.4 [R42], R12 ;  /* 0x0000000c2a007844 */ /* 0x000fe20000000200 */
[----:B------:R-:W-:Y:S01]  /*f600*/  LOP3.LUT R34, R35, R2, RZ, 0x3c, !PT ;  /* 0x0000000223227212 */ /* 0x000fe200078e3cff */
[----:B------:R-:W-:Y:S02]  /*f610*/  IMAD.MOV.U32 R35, RZ, RZ, R3 ;  /* 0x000000ffff237224 */ /* 0x000fe400078e0003 */
[----:B------:R-:W-:Y:S01]  /*f620*/  STSM.16.M88.4 [R40], R24 ;  /* 0x0000001828007844 */ /* 0x000fe20000000200 */
[----:B------:R-:W-:Y:S06]  /*f630*/  BAR.SYNC.DEFER_BLOCKING 0x1, 0x180 ;  /* 0x0046000000007b1d */ /* 0x000fec0000010000 */
[----:B0-----:R0:W-:Y:S04]  /*f640*/  @!P4 ST.E desc[UR52][R36.64], R30 ;  /* 0x0000001e2400c985 */ /* 0x0011e8000c101934 */
[----:B-1----:R1:W-:Y:S04]  /*f650*/  @!P0 ST.E desc[UR52][R38.64], R0 ;  /* 0x0000000026008985 */ /* 0x0023e8000c101934 */
[----:B------:R-:W3:Y:S04]  /*f660*/  LD.E.128 R4, desc[UR52][R34.64] ;  /* 0x0000003422047980 */ /* 0x000ee8000c101d00 */
[----:B--2---:R-:W2:Y:S01]  /*f670*/  LD.E.128 R8, desc[UR52][R28.64] ;  /* 0x000000341c087980 */ /* 0x004ea2000c101d00 */
[----:B0-----:R-:W0:Y:S03]  /*f680*/  @P1 LDC R37, c[0x0][0xbf0] ;  /* 0x0002fc00ff251b82 */ /* 0x001e260000000800 */
[----:B------:R4:W2:Y:S01]  /*f690*/  LD.E.128 R12, desc[UR52][R20.64] ;  /* 0x00000034140c7980 */ /* 0x0008a2000c101d00 */
[----:B------:R-:W-:Y:S01]  /*f6a0*/  IADD3 R27, P0, R2, 0x4800, RZ ;  /* 0x00004800021b7810 */ /* 0x000fe20007f1e0ff */
[----:B-1----:R-:W-:Y:S01]  /*f6b0*/  IMAD R0, R18, 0x30, R152 ;  /* 0x0000003012007824 */ /* 0x002fe200078e0298 */
[----:B------:R-:W-:-:S02]  /*f6c0*/  UIMAD UR5, UR12, UR8, URZ ;  /* 0x000000080c0572a4 */ /* 0x000fc4000f8e023f */
[----:B------:R-:W-:Y:S01]  /*f6d0*/  UIMAD.WIDE.U32 UR6, UR41, UR8, URZ ;  /* 0x00000008290672a5 */ /* 0x000fe2000f8e003f */
[----:B------:R-:W-:Y:S01]  /*f6e0*/  IMAD.X R25, RZ, RZ, R3, P0 ;  /* 0x000000ffff197224 */ /* 0x000fe200000e0603 */
[----:B------:R-:W-:Y:S01]  /*f6f0*/  LOP3.LUT R2, R27, 0x380, RZ, 0xc0, !PT ;  /* 0x000003801b027812 */ /* 0x000fe200078ec0ff */
[----:B------:R-:W1:Y:S01]  /*f700*/  @P1 LDC R3, c[0x0][0xbec] ;  /* 0x0002fb00ff031b82 */ /* 0x000e620000000800 */
[----:B----4-:R-:W-:Y:S01]  /*f710*/  VIADD R20, R0, UR38 ;  /* 0x0000002600147c36 */ /* 0x010fe20008000000 */
[----:B------:R-:W-:Y:S01]  /*f720*/  UIMAD UR5, UR41, UR9, UR5 ;  /* 0x00000009290572a4 */ /* 0x000fe2000f8e0205 */
[----:B------:R-:W-:Y:S01]  /*f730*/  SHF.R.U64 R2, R2, 0x3, RZ ;  /* 0x0000000302027819 */ /* 0x000fe200000012ff */
[----:B------:R-:W-:Y:S02]  /*f740*/  UIMAD UR8, UR13, UR10, URZ ;  /* 0x0000000a0d0872a4 */ /* 0x000fe4000f8e023f */
[----:B------:R-:W-:Y:S01]  /*f750*/  UIADD3 UR7, UR7, UR5, URZ ;  /* 0x0000000507077290 */ /* 0x000fe2000fffe03f */
[----:B------:R-:W-:Y:S01]  /*f760*/  IMAD.MOV.U32 R21, RZ, RZ, R20 ;  /* 0x000000ffff157224 */ /* 0x000fe200078e0014 */
[----:B------:R-:W-:Y:S01]  /*f770*/  UIMAD UR5, UR39, UR11, UR8 ;  /* 0x0000000b270572a4 */ /* 0x000fe2000f8e0208 */
[----:B------:R-:W-:Y:S01]  /*f780*/  LOP3.LUT R24, R2, R27, RZ, 0x3c, !PT ;  /* 0x0000001b02187212 */ /* 0x000fe200078e3cff */
[----:B------:R-:W-:Y:S01]  /*f790*/  UIMAD.WIDE.U32 UR6, UR39, UR10, UR6 ;  /* 0x0000000a270672a5 */ /* 0x000fe2000f8e0006 */
[----:B------:R-:W-:Y:S01]  /*f7a0*/  ULDC.64 UR8, c[0x0][0xae0] ;  /* 0x0002b80000087ab9 */ /* 0x000fe20000000a00 */
[----:B-1----:R-:W-:-:S03]  /*f7b0*/  @P1 IMAD.HI.U32 R0, R20, R3, RZ ;  /* 0x0000000314001227 */ /* 0x002fc600078e00ff */
[----:B------:R-:W5:Y:S01]  /*f7c0*/  LD.E.128 R24, desc[UR52][R24.64] ;  /* 0x0000003418187980 */ /* 0x000f62000c101d00 */
[----:B------:R-:W-:Y:S02]  /*f7d0*/  UIADD3 UR5, UR7, UR5, URZ ;  /* 0x0000000507057290 */ /* 0x000fe4000fffe03f */
[----:B------:R-:W-:Y:S01]  /*f7e0*/  IMAD.U32 R3, RZ, RZ, UR7 ;  /* 0x00000007ff037e24 */ /* 0x000fe2000f8e00ff */
[----:B0-----:R-:W-:Y:S01]  /*f7f0*/  @P1 SHF.R.U32.HI R21, RZ, R37, R0 ;  /* 0x00000025ff151219 */ /* 0x001fe20000011600 */
[----:B------:R-:W-:Y:S01]  /*f800*/  IMAD.U32 R2, RZ, RZ, UR6 ;  /* 0x00000006ff027e24 */ /* 0x000fe2000f8e00ff */
[----:B------:R-:W-:Y:S01]  /*f810*/  ULDC.64 UR6, c[0x0][0xad8] ;  /* 0x0002b60000067ab9 */ /* 0x000fe20000000a00 */
[----:B------:R-:W-:Y:S01]  /*f820*/  IMAD.U32 R3, RZ, RZ, UR5 ;  /* 0x00000005ff037e24 */ /* 0x000fe2000f8e00ff */
[--C-:B------:R-:W-:Y:S01]  /*f830*/  SHF.R.S32.HI R0, RZ, 0x1f, R21.reuse ;  /* 0x0000001fff007819 */ /* 0x100fe20000011415 */
[----:B------:R-:W-:Y:S01]  /*f840*/  IMAD.MOV R29, RZ, RZ, -R21 ;  /* 0x000000ffff1d7224 */ /* 0x000fe200078e0a15 */
[----:B------:R-:W-:Y:S01]  /*f850*/  ULDC UR5, c[0x0][0xac8] ;  /* 0x0002b20000057ab9 */ /* 0x000fe20000000800 */
[----:B------:R-:W-:Y:S01]  /*f860*/  IMAD.WIDE.U32 R2, R21, UR8, R2 ;  /* 0x0000000815027c25 */ /* 0x000fe2000f8e0002 */
[----:B------:R-:W-:Y:S01]  /*f870*/  @!PT LDS RZ, [RZ] ;  /* 0x00000000fffff984 */ /* 0x000fe20000000800 */
[----:B------:R-:W-:Y:S01]  /*f880*/  @!PT LDS RZ, [RZ] ;  /* 0x00000000fffff984 */ /* 0x000fe20000000800 */
[----:B------:R-:W-:Y:S01]  /*f890*/  @!PT LDS RZ, [RZ] ;  /* 0x00000000fffff984 */ /* 0x000fe20000000800 */
[----:B------:R-:W-:Y:S01]  /*f8a0*/  @!PT LDS RZ, [RZ] ;  /* 0x00000000fffff984 */ /* 0x000fe20000000800 */
[----:B------:R0:W-:Y:S06]  /*f8b0*/  MEMBAR.ALL.CTA ;  /* 0x0000000000007992 */ /* 0x0001ec0000008000 */
[----:B0-----:R-:W0:Y:S01]  /*f8c0*/  FENCE.VIEW.ASYNC.S ;  /* 0x00000000000073c6 */ /* 0x001e220000000000 */
[----:B------:R-:W-:-:S02]  /*f8d0*/  IMAD R0, R0, UR8, RZ ;  /* 0x0000000800007c24 */ /* 0x000fc4000f8e02ff */
[----:B------:R-:W-:Y:S02]  /*f8e0*/  IMAD R29, R32, R29, R20 ;  /* 0x0000001d201d7224 */ /* 0x000fe400078e0214 */
[----:B------:R-:W-:Y:S02]  /*f8f0*/  IMAD R35, R21, UR9, R0 ;  /* 0x0000000915237c24 */ /* 0x000fe4000f8e0200 */
[----:B------:R-:W-:Y:S01]  /*f900*/  VIADD R34, R152, UR38 ;  /* 0x0000002698227c36 */ /* 0x000fe20008000000 */
[----:B------:R-:W-:Y:S01]  /*f910*/  SHF.R.S32.HI R0, RZ, 0x1f, R29 ;  /* 0x0000001fff007819 */ /* 0x000fe2000001141d */
[----:B------:R-:W-:Y:S02]  /*f920*/  IMAD.IADD R3, R3, 0x1, R35 ;  /* 0x0000000103037824 */ /* 0x000fe400078e0223 */
[----:B------:R-:W-:Y:S02]  /*f930*/  VIADD R31, R31, 0x16820 ;  /* 0x000168201f1f7836 */ /* 0x000fe40000000000 */
[----:B------:R-:W-:-:S02]  /*f940*/  IMAD R0, R0, UR6, RZ ;  /* 0x0000000600007c24 */ /* 0x000fc4000f8e02ff */
[----:B------:R-:W-:Y:S01]  /*f950*/  IMAD.WIDE.U32 R2, R29, UR6, R2 ;  /* 0x000000061d027c25 */ /* 0x000fe2000f8e0002 */
[----:B------:R-:W-:-:S03]  /*f960*/  PRMT R31, RZ, 0x654, R31 ;  /* 0x00000654ff1f7816 */ /* 0x000fc6000000001f */
[----:B------:R-:W-:Y:S01]  /*f970*/  IMAD R21, R29, UR7, R0 ;  /* 0x000000071d157c24 */ /* 0x000fe2000f8e0200 */
[----:B------:R-:W-:Y:S01]  /*f980*/  ULDC.64 UR6, c[0x0][0xa80] ;  /* 0x0002a00000067ab9 */ /* 0x000fe20000000a00 */
[----:B------:R-:W-:Y:S01]  /*f990*/  VIADD R0, R34, 0x30 ;  /* 0x0000003022007836 */ /* 0x000fe20000000000 */
[C---:B------:R-:W-:Y:S01]  /*f9a0*/  LEA R30, P0, R2.reuse, UR6, 0x1 ;  /* 0x00000006021e7c11 */ /* 0x040fe2000f8008ff */
[----:B------:R-:W-:Y:S01]  /*f9b0*/  IMAD.IADD R3, R3, 0x1, R21 ;  /* 0x0000000103037824 */ /* 0x000fe200078e0215 */
[----:B0-----:R0:W-:Y:S03]  /*f9c0*/  SYNCS.ARRIVE.TRANS64.RED.A1T0 RZ, [R31+URZ], RZ ;  /* 0x000000ff1fff79a7 */ /* 0x0011e6000810043f */
[----:B------:R-:W1:Y:S01]  /*f9d0*/  SHFL.IDX PT, R21, R30, RZ, 0x181f ;  /* 0x00181fff1e157589 */ /* 0x000e6200000e0000 */
[----:B------:R-:W-:Y:S01]  /*f9e0*/  LEA.HI.X R32, R2, UR7, R3, 0x1, P0 ;  /* 0x0000000702207c11 */ /* 0x000fe200080f0c03 */
[----:B------:R-:W-:Y:S01]  /*f9f0*/  VIADD R2, R34, 0x60 ;  /* 0x0000006022027836 */ /* 0x000fe20000000000 */
[----:B------:R-:W-:Y:S01]  /*fa00*/  ISETP.GE.AND P0, PT, R22, UR5, PT ;  /* 0x0000000516007c0c */ /* 0x000fe2000bf06270 */
[----:B------:R-:W4:Y:S03]  /*fa10*/  SHFL.IDX PT, R35, R30, 0x1, 0x181f ;  /* 0x00381f001e237f89 */ /* 0x000f2600000e0000 */
[-C--:B------:R-:W-:Y:S01]  /*fa20*/  ISETP.GE.OR P1, PT, R34, R33.reuse, P0 ;  /* 0x000000212200720c */ /* 0x080fe20000726670 */
[----:B------:R-:W4:Y:S01]  /*fa30*/  SHFL.IDX PT, R37, R30, 0x2, 0x181f ;  /* 0x00581f001e257f89 */ /* 0x000f2200000e0000 */
[-C--:B------:R-:W-:Y:S01]  /*fa40*/  ISETP.GE.OR P2, PT, R0, R33.reuse, P0 ;  /* 0x000000210000720c */ /* 0x080fe20000746670 */
[----:B------:R-:W-:Y:S01]  /*fa50*/  VIADD R0, R34, 0x90 ;  /* 0x0000009022007836 */ /* 0x000fe20000000000 */
[-C--:B------:R-:W-:Y:S01]  /*fa60*/  ISETP.GE.OR P3, PT, R2, R33.reuse, P0 ;  /* 0x000000210200720c */ /* 0x080fe20000766670 */
[----:B------:R-:W4:Y:S03]  /*fa70*/  SHFL.IDX PT, R3, R32, RZ, 0x181f ;  /* 0x00181fff20037589 */ /* 0x000f2600000e0000 */
[----:B------:R-:W-:Y:S01]  /*fa80*/  ISETP.GE.OR P0, PT, R0, R33, P0 ;  /* 0x000000210000720c */ /* 0x000fe20000706670 */
[----:B------:R-:W4:Y:S04]  /*fa90*/  SHFL.IDX PT, R29, R32, 0x1, 0x181f ;  /* 0x00381f00201d7f89 */ /* 0x000f2800000e0000 */
[----:B------:R-:W4:Y:S01]  /*faa0*/  SHFL.IDX PT, R36, R32, 0x2, 0x181f ;  /* 0x00581f0020247f89 */ /* 0x000f2200000e0000 */
[----:B-1----:R-:W-:-:S03]  /*fab0*/  @!P1 LEA R2, P4, R22, R21, 0x1 ;  /* 0x0000001516029211 */ /* 0x002fc600078808ff */
[----:B0-----:R0:W1:Y:S01]  /*fac0*/  SHFL.IDX PT, R31, R30, 0x3, 0x181f ;  /* 0x00781f001e1f7f89 */ /* 0x00106200000e0000 */
[----:B----4-:R-:W-:-:S03]  /*fad0*/  @!P2 LEA R20, P5, R22, R35, 0x1 ;  /* 0x000000231614a211 */ /* 0x010fc600078a08ff */
[----:B------:R-:W4:Y:S01]  /*fae0*/  SHFL.IDX PT, R32, R32, 0x3, 0x181f ;  /* 0x00781f0020207f89 */ /* 0x000f2200000e0000 */
[C---:B------:R-:W-:Y:S02]  /*faf0*/  @!P3 LEA R28, P6, R22.reuse, R37, 0x1 ;  /* 0x00000025161cb211 */ /* 0x040fe400078c08ff */
[C-C-:B------:R-:W-:Y:S02]  /*fb00*/  @!P1 LEA.HI.X R3, R22.reuse, R3, R157.reuse, 0x1, P4 ;  /* 0x0000000316039211 */ /* 0x140fe400020f0c9d */
[C-C-:B------:R-:W-:Y:S02]  /*fb10*/  @!P2 LEA.HI.X R21, R22.reuse, R29, R157.reuse, 0x1, P5 ;  /* 0x0000001d1615a211 */ /* 0x140fe400028f0c9d */
[----:B------:R-:W-:Y:S01]  /*fb20*/  @!P3 LEA.HI.X R29, R22, R36, R157, 0x1, P6 ;  /* 0x00000024161db211 */ /* 0x000fe200030f0c9d */
[----:B---3--:R0:W-:Y:S04]  /*fb30*/  @!P1 ST.E.128 desc[UR52][R2.64], R4 ;  /* 0x0000000402009985 */ /* 0x0081e8000c101d34 */
[----:B--2---:R0:W-:Y:S04]  /*fb40*/  @!P2 ST.E.128 desc[UR52][R20.64], R8 ;  /* 0x000000081400a985 */ /* 0x0041e8000c101d34 */
[----:B------:R0:W-:Y:S01]  /*fb50*/  @!P3 ST.E.128 desc[UR52][R28.64], R12 ;  /* 0x0000000c1c00b985 */ /* 0x0001e2000c101d34 */
[----:B-1--4-:R-:W-:Y:S05]  /*fb60*/  @P0 BRA `(.L_x_13738) ;  /* 0x0000000400ec0947 */ /* 0x012fea0003800000 */
[----:B0-----:R-:W-:-:S04]  /*fb70*/  LEA R2, P0, R22, R31, 0x1 ;  /* 0x0000001f16027211 */ /* 0x001fc800078008ff */
[----:B------:R-:W-:-:S05]  /*fb80*/  LEA.HI.X R3, R22, R32, R157, 0x1, P0 ;  /* 0x0000002016037211 */ /* 0x000fca00000f0c9d */
[----:B-----5:R2:W-:Y:S01]  /*fb90*/  ST.E.128 desc[UR52][R2.64], R24 ;  /* 0x0000001802007985 */ /* 0x0205e2000c101d34 */
[----:B------:R-:W-:Y:S05]  /*fba0*/  BRA `(.L_x_13738) ;  /* 0x0000000400dc7947 */ /* 0x000fea0003800000 */
.L_x_13737:
[----:B------:R-:W0:Y:S01]  /*fbb0*/  LDC R10, c[0x0][0xbe8] ;  /* 0x0002fa00ff0a7b82 */ /* 0x000e220000000800 */
[----:B------:R-:W1:Y:S01]  /*fbc0*/  S2R R0, SR_TID.X ;  /* 0x0000000000007919 */ /* 0x000e620000002100 */
[----:B------:R-:W-:Y:S01]  /*fbd0*/  USHF.R.S32.HI UR8, URZ, 0x1f, UR41 ;  /* 0x0000001f3f087899 */ /* 0x000fe20008011429 */
[----:B------:R-:W-:Y:S01]  /*fbe0*/  BSSY B1, `(.L_x_13739) ;  /* 0x0000031000017945 */ /* 0x000fe20003800000 */
[----:B------:R-:W-:Y:S01]  /*fbf0*/  USHF.R.S32.HI UR9, URZ, 0x1f, UR39 ;  /* 0x0000001f3f097899 */ /* 0x000fe20008011427 */
[----:B------:R-:W-:Y:S01]  /*fc00*/  IMAD R6, R18, 0x30, R152 ;  /* 0x0000003012067824 */ /* 0x000fe200078e0298 */
        /* <DEDUP_REMOVED lines=46> */
.L_x_13740:
[----:B------:R-:W-:Y:S05]  /*fef0*/  BSYNC B1 ;  /* 0x0000000000017941 */ /* 0x000fea0003800000 */
.L_x_13739:
[----:B------:R-:W-:Y:S01]  /*ff00*/  ULDC.64 UR10, c[0x0][0xae8] ;  /* 0x0002ba00000a7ab9 */ /* 0x000fe20000000a00 */
[----:B------:R-:W-:Y:S01]  /*ff10*/  VIADD R6, R6, UR38 ;  /* 0x0000002606067c36 */ /* 0x000fe20008000000 */
[----:B------:R-:W-:Y:S02]  /*ff20*/  UIMAD UR5, UR8, UR10, URZ ;  /* 0x0000000a080572a4 */ /* 0x000fe4000f8e023f */
        /* <DEDUP_REMOVED lines=31> */
[----:B------:R-:W-:Y:S01]  /*10120*/  ULDC UR6, c[0x0][0xa88] ;  /* 0x0002a20000067ab9 */ /* 0x000fe20000000800 */
[----:B------:R-:W-:Y:S02]  /*10130*/  VIADD R6, R152, UR38 ;  /* 0x0000002698067c36 */ /* 0x000fe40008000000 */
[----:B------:R-:W-:Y:S01]  /*10140*/  LEA.HI.X R12, R2, UR7, R3, 0x1, P0 ;  /* 0x00000007020c7c11 */ /* 0x000fe200080f0c03 */
[----:B------:R-:W0:Y:S01]  /*10150*/  SHFL.IDX PT, R7, R8, 0x1, 0x181f ;  /* 0x00381f0008077f89 */ /* 0x000e2200000e0000 */
[----:B------:R-:W-:Y:S01]  /*10160*/  IMAD R15, R10, UR6, RZ ;  /* 0x000000060a0f7c24 */ /* 0x000fe2000f8e02ff */
[----:B------:R-:W-:Y:S01]  /*10170*/  ISETP.GE.AND P0, PT, R22, UR5, PT ;  /* 0x0000000516007c0c */ /* 0x000fe2000bf06270 */
[C---:B------:R-:W-:Y:S01]  /*10180*/  VIADD R4, R6.reuse, 0x30 ;  /* 0x0000003006047836 */ /* 0x040fe20000000000 */
[----:B------:R-:W1:Y:S01]  /*10190*/  SHFL.IDX PT, R3, R8, RZ, 0x181f ;  /* 0x00181fff08037589 */ /* 0x000e6200000e0000 */
[C---:B------:R-:W-:Y:S01]  /*101a0*/  VIADD R2, R6.reuse, 0x60 ;  /* 0x0000006006027836 */ /* 0x040fe20000000000 */
[CC--:B------:R-:W-:Y:S01]  /*101b0*/  ISETP.GE.OR P3, PT, R6.reuse, R15.reuse, P0 ;  /* 0x0000000f0600720c */ /* 0x0c0fe20000766670 */
[----:B------:R-:W-:Y:S01]  /*101c0*/  VIADD R6, R6, 0x90 ;  /* 0x0000009006067836 */ /* 0x000fe20000000000 */
[----:B------:R-:W2:Y:S01]  /*101d0*/  SHFL.IDX PT, R11, R8, 0x2, 0x181f ;  /* 0x00581f00080b7f89 */ /* 0x000ea200000e0000 */
[----:B------:R-:W-:-:S02]  /*101e0*/  ISETP.GE.OR P2, PT, R4, R15, P0 ;  /* 0x0000000f0400720c */ /* 0x000fc40000746670 */
[-C--:B------:R-:W-:Y:S01]  /*101f0*/  ISETP.GE.OR P1, PT, R2, R15.reuse, P0 ;  /* 0x0000000f0200720c */ /* 0x080fe20000726670 */
[----:B------:R-:W3:Y:S01]  /*10200*/  SHFL.IDX PT, R0, R12, RZ, 0x181f ;  /* 0x00181fff0c007589 */ /* 0x000ee200000e0000 */
[----:B------:R-:W-:-:S03]  /*10210*/  ISETP.GE.OR P0, PT, R6, R15, P0 ;  /* 0x0000000f0600720c */ /* 0x000fc60000706670 */
[----:B------:R-:W4:Y:S04]  /*10220*/  SHFL.IDX PT, R13, R8, 0x3, 0x181f ;  /* 0x00781f00080d7f89 */ /* 0x000f2800000e0000 */
[----:B------:R-:W5:Y:S04]  /*10230*/  SHFL.IDX PT, R5, R12, 0x1, 0x181f ;  /* 0x00381f000c057f89 */ /* 0x000f6800000e0000 */
[----:B------:R-:W5:Y:S01]  /*10240*/  SHFL.IDX PT, R9, R12, 0x2, 0x181f ;  /* 0x00581f000c097f89 */ /* 0x000f6200000e0000 */
[----:B0-----:R-:W-:-:S03]  /*10250*/  @!P2 LEA R4, P5, R22, R7, 0x1 ;  /* 0x000000071604a211 */ /* 0x001fc600078a08ff */
[----:B------:R-:W0:Y:S01]  /*10260*/  SHFL.IDX PT, R10, R12, 0x3, 0x181f ;  /* 0x00781f000c0a7f89 */ /* 0x000e2200000e0000 */
[C---:B-1----:R-:W-:Y:S02]  /*10270*/  @!P3 LEA R2, P6, R22.reuse, R3, 0x1 ;  /* 0x000000031602b211 */ /* 0x042fe400078c08ff */
[C---:B--2---:R-:W-:Y:S02]  /*10280*/  @!P1 LEA R6, P4, R22.reuse, R11, 0x1 ;  /* 0x0000000b16069211 */ /* 0x044fe400078808ff */
[C---:B---3--:R-:W-:Y:S02]  /*10290*/  @!P3 LEA.HI.X R3, R22.reuse, R0, R157, 0x1, P6 ;  /* 0x000000001603b211 */ /* 0x048fe400030f0c9d */
[----:B----4-:R-:W-:-:S03]  /*102a0*/  @!P0 LEA R8, P6, R22, R13, 0x1 ;  /* 0x0000000d16088211 */ /* 0x010fc600078c08ff */
[----:B------:R1:W-:Y:S01]  /*102b0*/  @!P3 ST.E.128 desc[UR52][R2.64], RZ ;  /* 0x000000ff0200b985 */ /* 0x0003e2000c101d34 */
[C-C-:B-----5:R-:W-:Y:S02]  /*102c0*/  @!P2 LEA.HI.X R5, R22.reuse, R5, R157.reuse, 0x1, P5 ;  /* 0x000000051605a211 */ /* 0x160fe400028f0c9d */
[----:B------:R-:W-:-:S03]  /*102d0*/  @!P1 LEA.HI.X R7, R22, R9, R157, 0x1, P4 ;  /* 0x0000000916079211 */ /* 0x000fc600020f0c9d */
[----:B------:R1:W-:Y:S01]  /*102e0*/  @!P2 ST.E.128 desc[UR52][R4.64], RZ ;  /* 0x000000ff0400a985 */ /* 0x0003e2000c101d34 */
[----:B0-----:R-:W-:-:S03]  /*102f0*/  @!P0 LEA.HI.X R9, R22, R10, R157, 0x1, P6 ;  /* 0x0000000a16098211 */ /* 0x001fc600030f0c9d */
[----:B------:R1:W-:Y:S04]  /*10300*/  @!P1 ST.E.128 desc[UR52][R6.64], RZ ;  /* 0x000000ff06009985 */ /* 0x0003e8000c101d34 */
[----:B------:R1:W-:Y:S02]  /*10310*/  @!P0 ST.E.128 desc[UR52][R8.64], RZ ;  /* 0x000000ff08008985 */ /* 0x0003e4000c101d34 */
.L_x_13738:
[----:B------:R-:W-:Y:S05]  /*10320*/  BSYNC B0 ;  /* 0x0000000000007941 */ /* 0x000fea0003800000 */
.L_x_13736:
[----:B------:R-:W-:Y:S02]  /*10330*/  ULDC UR5, c[0x0][0xc38] ;  /* 0x00030e0000057ab9 */ /* 0x000fe40000000800 */
[----:B------:R-:W-:-:S06]  /*10340*/  UISETP.GE.AND UP0, UPT, UR4, UR5, UPT ;  /* 0x000000050400728c */ /* 0x000fcc000bf06270 */
[----:B------:R-:W-:-:S13]  /*10350*/  PLOP3.LUT P0, PT, PT, PT, UP0, 0x80, 0x0 ;  /* 0x000000000000781c */ /* 0x000fda0003f0f008 */
[----:B------:R-:W-:Y:S05]  /*10360*/  @!P0 BRA `(.L_x_13741) ;  /* 0xffffff0800508947 */ /* 0x000fea000383ffff */
[----:B------:R-:W-:Y:S05]  /*10370*/  EXIT ;  /* 0x000000000000794d */ /* 0x000fea0003800000 */
.L_x_13647:
        /* <DEDUP_REMOVED lines=8> */
[----:B------:R2:W3:Y:S02]  /*10400*/  SHFL.IDX PT, R2, R0, RZ, 0x1f ;  /* 0x00001fff00027589 */ /* 0x0004e400000e0000 */
[----:B--2---:R-:W0:Y:S01]  /*10410*/  LDC R0, c[0x0][0xc38] ;  /* 0x00030e00ff007b82 */ /* 0x004e220000000800 */
[----:B---3--:R-:W-:-:S13]  /*10420*/  ISETP.NE.AND P0, PT, R2, RZ, PT ;  /* 0x000000ff0200720c */ /* 0x008fda0003f05270 */
[----:B------:R-:W-:Y:S01]  /*10430*/  @P0 LOP3.LUT R19, R19, 0x20, RZ, 0xfc, !PT ;  /* 0x0000002013130812 */ /* 0x000fe200078efcff */
[----:B------:R-:W-:Y:S06]  /*10440*/  @P0 BAR.ARV 0x4, 0x200 ;  /* 0x0108000000000b1d */ /* 0x000fec0000002000 */
[----:B0-----:R-:W-:-:S13]  /*10450*/  ISETP.LE.AND P0, PT, R0, UR10, PT ;  /* 0x0000000a00007c0c */ /* 0x001fda000bf03270 */
[----:B------:R-:W-:Y:S05]  /*10460*/  @P0 BRA `(.L_x_13742) ;  /* 0x00000044005c0947 */ /* 0x000fea0003800000 */
[----:B------:R-:W0:Y:S01]  /*10470*/  S2R R7, SR_TID.X ;  /* 0x0000000000077919 */ /* 0x000e220000002100 */
[----:B-1----:R-:W1:Y:S01]  /*10480*/  S2UR UR8, SR_CgaCtaId ;  /* 0x00000000000879c3 */ /* 0x002e620000008800 */
[----:B------:R-:W-:Y:S01]  /*10490*/  ULDC.64 UR4, c[0x0][0x418] ;  /* 0x0001060000047ab9 */ /* 0x000fe20000000a00 */
[----:B------:R-:W-:Y:S01]  /*104a0*/  ULDC.64 UR6, c[0x0][0x2f0] ;  /* 0x0000bc0000067ab9 */ /* 0x000fe20000000a00 */
[----:B------:R-:W-:Y:S01]  /*104b0*/  UISETP.NE.U32.AND UP0, UPT, UR4, URZ, UPT ;  /* 0x0000003f0400728c */ /* 0x000fe2000bf05070 */
[----:B------:R-:W-:Y:S01]  /*104c0*/  LOP3.LUT R19, R19, 0xfffffffe, RZ, 0xc0, !PT ;  /* 0xfffffffe13137812 */ /* 0x000fe200078ec0ff */
[----:B------:R-:W-:Y:S01]  /*104d0*/  ULDC UR9, c[0x0][0x2b8] ;  /* 0x0000ae0000097ab9 */ /* 0x000fe20000000800 */
[----:B------:R-:W-:Y:S01]  /*104e0*/  ULDC UR4, c[0x0][0x424] ;  /* 0x0001090000047ab9 */ /* 0x000fe20000000800 */
[----:B------:R-:W-:Y:S01]  /*104f0*/  UISETP.NE.AND.EX UP0, UPT, UR5, URZ, UPT, UP0 ;  /* 0x0000003f0500728c */ /* 0x000fe2000bf05300 */
[----:B------:R-:W-:Y:S01]  /*10500*/  IMAD.MOV.U32 R26, RZ, RZ, 0x1 ;  /* 0x00000001ff1a7424 */ /* 0x000fe200078e00ff */
[----:B------:R-:W-:Y:S01]  /*10510*/  ULDC UR39, c[0x0][0x288] ;  /* 0x0000a20000277ab9 */ /* 0x000fe20000000800 */
[----:B------:R-:W-:Y:S01]  /*10520*/  UMOV UR5, 0x400 ;  /* 0x0000040000057882 */ /* 0x000fe20000000000 */
[----:B------:R-:W-:Y:S01]  /*10530*/  USEL UR4, UR4, 0x1, UP0 ;  /* 0x0000000104047887 */ /* 0x000fe20008000000 */
[----:B------:R-:W-:Y:S01]  /*10540*/  IMAD.MOV.U32 R23, RZ, RZ, RZ ;  /* 0x000000ffff177224 */ /* 0x000fe200078e00ff */
[----:B------:R-:W-:Y:S01]  /*10550*/  ULDC UR38, c[0x0][0x448] ;  /* 0x0001120000267ab9 */ /* 0x000fe20000000800 */
[----:B------:R-:W-:-:S02]  /*10560*/  ULOP3.LUT UR46, UR37, 0x2, URZ, 0xfc, !UPT ;  /* 0x00000002252e7892 */ /* 0x000fc4000f8efc3f */
[----:B------:R-:W-:Y:S02]  /*10570*/  UIMAD UR36, UR4, UR6, URZ ;  /* 0x00000006042472a4 */ /* 0x000fe4000f8e023f */
[----:B------:R-:W-:Y:S02]  /*10580*/  UIMAD UR38, UR38, UR39, URZ ;  /* 0x00000027262672a4 */ /* 0x000fe4000f8e023f */
[----:B------:R-:W-:Y:S02]  /*10590*/  UIADD3 UR4, UR36, 0x7f, URZ ;  /* 0x0000007f24047890 */ /* 0x000fe4000fffe03f */
[----:B------:R-:W-:Y:S02]  /*105a0*/  UIADD3 UR47, UR36, 0x1, -UR39 ;  /* 0x00000001242f7890 */ /* 0x000fe4000fffe827 */
[----:B-1----:R-:W-:Y:S02]  /*105b0*/  ULEA UR8, UR8, UR5, 0x18 ;  /* 0x0000000508087291 */ /* 0x002fe4000f8ec03f */
[----:B------:R-:W-:-:S02]  /*105c0*/  USHF.R.S32.HI UR5, URZ, 0x1f, UR4 ;  /* 0x0000001f3f057899 */ /* 0x000fc40008011404 */
[----:B------:R-:W-:Y:S02]  /*105d0*/  UIADD3 UR39, UR36, -UR39, URZ ;  /* 0x8000002724277290 */ /* 0x000fe4000fffe03f */
[----:B------:R-:W-:Y:S01]  /*105e0*/  IMAD.U32 R16, RZ, RZ, UR8 ;  /* 0x00000008ff107e24 */ /* 0x000fe2000f8e00ff */
[C---:B0-----:R-:W-:Y:S01]  /*105f0*/  LOP3.LUT R6, R7.reuse, 0x7f, RZ, 0xc0, !PT ;  /* 0x0000007f07067812 */ /* 0x041fe200078ec0ff */
[----:B------:R-:W-:Y:S01]  /*10600*/  IMAD.SHL.U32 R0, R7, 0x8, RZ ;  /* 0x0000000807007824 */ /* 0x000fe200078e00ff */
[----:B------:R-:W-:Y:S01]  /*10610*/  ULEA.HI UR5, UR5, UR4, URZ, 0x7 ;  /* 0x0000000405057291 */ /* 0x000fe2000f8f383f */
[----:B------:R-:W-:-:S03]  /*10620*/  ULDC UR48, c[0x0][0xc] ;  /* 0x0000030000307ab9 */ /* 0x000fc60000000800 */
[C---:B------:R-:W-:Y:S01]  /*10630*/  LOP3.LUT R2, R0.reuse, 0x1f8, RZ, 0xc0, !PT ;  /* 0x000001f800027812 */ /* 0x040fe200078ec0ff */
[----:B------:R-:W-:Y:S01]  /*10640*/  USHF.R.S32.HI UR40, URZ, 0x7, UR5 ;  /* 0x000000073f287899 */ /* 0x000fe20008011405 */
[----:B------:R-:W-:Y:S02]  /*10650*/  LOP3.LUT R5, R0, 0x38, RZ, 0xc0, !PT ;  /* 0x0000003800057812 */ /* 0x000fe400078ec0ff */
[----:B------:R-:W-:Y:S01]  /*10660*/  LOP3.LUT R3, R2, 0x38, R7, 0x78, !PT ;  /* 0x0000003802037812 */ /* 0x000fe200078e7807 */
[----:B------:R-:W-:Y:S01]  /*10670*/  IMAD.U32 R2, RZ, RZ, UR10 ;  /* 0x0000000aff027e24 */ /* 0x000fe2000f8e00ff */
[----:B------:R-:W-:Y:S02]  /*10680*/  ISETP.GE.AND P1, PT, R5, UR7, PT ;  /* 0x0000000705007c0c */ /* 0x000fe4000bf26270 */
[----:B------:R-:W-:Y:S01]  /*10690*/  LOP3.LUT R4, R3, 0x200, R0, 0xf8, !PT ;  /* 0x0000020003047812 */ /* 0x000fe200078ef800 */
[----:B------:R-:W-:Y:S01]  /*106a0*/  IMAD.SHL.U32 R0, R7, 0x10, RZ ;  /* 0x0000001007007824 */ /* 0x000fe200078e00ff */
[----:B------:R0:W-:Y:S01]  /*106b0*/  STL [R1+0xc], R2 ;  /* 0x00000c0201007387 */ /* 0x0001e20000100800 */
[----:B------:R-:W-:-:S03]  /*106c0*/  ISETP.GE.AND P0, PT, R5, UR7, PT ;  /* 0x0000000705007c0c */ /* 0x000fc6000bf06270 */
[----:B------:R-:W-:Y:S01]  /*106d0*/  LOP3.LUT R0, R0, 0x70, RZ, 0xc0, !PT ;  /* 0x0000007000007812 */ /* 0x000fe200078ec0ff */
[----:B------:R1:W-:Y:S04]  /*106e0*/  STL [R1+0x10], RZ ;  /* 0x000010ff01007387 */ /* 0x0003e80000100800 */
[----:B------:R-:W-:Y:S02]  /*106f0*/  @P1 LOP3.LUT R19, R19, 0x1, RZ, 0xfc, !PT ;  /* 0x0000000113131812 */ /* 0x000fe400078efcff */
[----:B0-----:R-:W-:Y:S02]  /*10700*/  SHF.R.U32.HI R2, RZ, 0x3, R6 ;  /* 0x00000003ff027819 */ /* 0x001fe40000011606 */
[----:B------:R-:W-:Y:S02]  /*10710*/  LOP3.LUT R19, R19, 0xfffffffd, RZ, 0xc0, !PT ;  /* 0xfffffffd13137812 */ /* 0x000fe400078ec0ff */
[----:B------:R-:W-:Y:S01]  /*10720*/  LOP3.LUT R2, R2, R0, RZ, 0xfc, !PT ;  /* 0x0000000002027212 */ /* 0x000fe200078efcff */
[----:B------:R-:W-:Y:S01]  /*10730*/  IMAD R0, R4, 0x2, R16 ;  /* 0x0000000204007824 */ /* 0x000fe200078e0210 */
[----:B------:R-:W-:-:S02]  /*10740*/  @P0 LOP3.LUT R19, R19, 0x2, RZ, 0xfc, !PT ;  /* 0x0000000213130812 */ /* 0x000fc400078efcff */
[----:B------:R-:W-:Y:S02]  /*10750*/  ISETP.GE.AND P0, PT, R5, UR9, PT ;  /* 0x0000000905007c0c */ /* 0x000fe4000bf06270 */
[----:B------:R1:W-:Y:S01]  /*10760*/  STL [R1+0x8], R0 ;  /* 0x0000080001007387 */ /* 0x0003e20000100800 */
[----:B------:R-:W-:-:S10]  /*10770*/  LOP3.LUT R19, R19, 0xffffffef, RZ, 0xc0, !PT ;  /* 0xffffffef13137812 */ /* 0x000fd400078ec0ff */
[----:B-1----:R-:W-:-:S07]  /*10780*/  @P0 LOP3.LUT R19, R19, 0x10, RZ, 0xfc, !PT ;  /* 0x0000001013130812 */ /* 0x002fce00078efcff */
.L_x_13797:
        /* <DEDUP_REMOVED lines=14> */
[----:B0--3--:R-:W-:Y:S05]  /*10870*/  @!P0 BRA `(.L_x_13743) ;  /* 0x0000000000208947 */ /* 0x009fea0003800000 */
        /* <DEDUP_REMOVED lines=8> */
.L_x_13743:
[----:B------:R-:W-:Y:S01]  /*10900*/  ULDC UR8, c[0x0][0xc54] ;  /* 0x0003150000087ab9 */ /* 0x000fe20000000800 */
[----:B------:R-:W-:Y:S01]  /*10910*/  UMOV UR6, UR7 ;  /* 0x0000000700067c82 */ /* 0x000fe20008000000 */
[----:B------:R-:W-:-:S11]  /*10920*/  UISETP.NE.AND UP0, UPT, UR8, 0x1, UPT ;  /* 0x000000010800788c */ /* 0x000fd6000bf05270 */
[----:B------:R-:W-:Y:S02]  /*10930*/  @UP0 ULDC.64 UR10, c[0x0][0xc58] ;  /* 0x00031600000a0ab9 */ /* 0x000fe40000000a00 */
[----:B------:R-:W-:-:S04]  /*10940*/  UIMAD.WIDE.U32 UR4, UR7, UR10, URZ ;  /* 0x0000000a070472a5 */ /* 0x000fc8000f8e003f */
[----:B------:R-:W-:-:S04]  /*10950*/  @UP0 USHF.R.U32.HI UR6, URZ, UR11, UR5 ;  /* 0x0000000b3f060299 */ /* 0x000fc80008011605 */
[----:B------:R-:W-:-:S12]  /*10960*/  UIMAD UR4, UR6, UR8, URZ ;  /* 0x00000008060472a4 */ /* 0x000fd8000f8e023f */
.L_x_13744:
        /* <DEDUP_REMOVED lines=26> */
[----:B------:R-:W-:Y:S01]  /*10b10*/  UIMAD UR43, UR6, 0xc0, URZ ;  /* 0x000000c0062b78a4 */ /* 0x000fe2000f8e023f */
[----:B------:R-:W-:Y:S02]  /*10b20*/  ULDC.64 UR4, c[0x0][0x9e0] ;  /* 0x0002780000047ab9 */ /* 0x000fe40000000a00 */
[----:B------:R-:W-:-:S02]  /*10b30*/  UISETP.GE.AND UP0, UPT, UR5, 0x1, UPT ;  /* 0x000000010500788c */ /* 0x000fc4000bf06270 */
[----:B------:R-:W-:Y:S01]  /*10b40*/  UIADD3 UR8, UR43, 0xbf, URZ ;  /* 0x000000bf2b087890 */ /* 0x000fe2000fffe03f */
[----:B------:R-:W-:Y:S01]  /*10b50*/  @UP2 ULDC UR6, c[0x0][0x44c] ;  /* 0x0001130000062ab9 */ /* 0x000fe20000000800 */
[----:B------:R-:W-:Y:S02]  /*10b60*/  @UP2 ULDC UR9, c[0x0][0x450] ;  /* 0x0001140000092ab9 */ /* 0x000fe40000000800 */
[----:B------:R-:W-:Y:S01]  /*10b70*/  UIMAD.WIDE.U32 UR6, UR8, UR6, URZ ;  /* 0x00000006080672a5 */ /* 0x000fe2000f8e003f */
[----:B------:R-:W-:-:S03]  /*10b80*/  PLOP3.LUT P1, PT, PT, PT, UP0, 0x80, 0x0 ;  /* 0x000000000000781c */ /* 0x000fc60003f2f008 */
[----:B------:R-:W-:-:S04]  /*10b90*/  @UP2 USHF.R.U32.HI UR8, URZ, UR9, UR7 ;  /* 0x000000093f082299 */ /* 0x000fc80008011607 */
[----:B------:R-:W-:-:S04]  /*10ba0*/  UIADD3 UR6, UR47, UR8, URZ ;  /* 0x000000082f067290 */ /* 0x000fc8000fffe03f */
[----:B------:R-:W-:Y:S01]  /*10bb0*/  UIADD3 UR4, UR6, UR4, URZ ;  /* 0x0000000406047290 */ /* 0x000fe2000fffe03f */
[----:B--2---:R0:W-:Y:S01]  /*10bc0*/  STL [R1+0x4], R18 ;  /* 0x0000041201007387 */ /* 0x0041e20000100800 */
[----:B------:R-:W-:Y:S10]  /*10bd0*/  @!P1 BRA `(.L_x_13745) ;  /* 0x0000000000449947 */ /* 0x000ff40003800000 */
        /* <DEDUP_REMOVED lines=10> */
.L_x_13746:
[----:B------:R-:W-:-:S11]  /*10c80*/  UISETP.NE.AND UP0, UPT, UR5, 0x1, UPT ;  /* 0x000000010500788c */ /* 0x000fd6000bf05270 */
[----:B------:R-:W-:Y:S02]  /*10c90*/  @UP0 ULDC.64 UR10, c[0x0][0x9e8] ;  /* 0x00027a00000a0ab9 */ /* 0x000fe40000000a00 */
[----:B------:R-:W-:-:S04]  /*10ca0*/  UIMAD.WIDE.U32 UR6, UR8, UR10, URZ ;  /* 0x0000000a080672a5 */ /* 0x000fc8000f8e003f */
[----:B------:R-:W-:-:S12]  /*10cb0*/  @UP0 USHF.R.U32.HI UR8, URZ, UR11, UR7 ;  /* 0x0000000b3f080299 */ /* 0x000fd80008011607 */
.L_x_13747:
[----:B------:R-:W-:-:S04]  /*10cc0*/  UIMAD UR8, UR8, UR5, UR5 ;  /* 0x00000005080872a4 */ /* 0x000fc8000f8e0205 */
[----:B------:R-:W-:-:S04]  /*10cd0*/  UISETP.LT.AND UP0, UPT, UR4, UR8, UPT ;  /* 0x000000080400728c */ /* 0x000fc8000bf01270 */
[----:B------:R-:W-:-:S12]  /*10ce0*/  USEL UR4, UR4, UR8, UP0 ;  /* 0x0000000804047287 */ /* 0x000fd80008000000 */
.L_x_13745:
[----:B------:R-:W-:Y:S02]  /*10cf0*/  UISETP.NE.AND UP0, UPT, UR49, URZ, UPT ;  /* 0x0000003f3100728c */ /* 0x000fe4000bf05270 */
        /* <DEDUP_REMOVED lines=14> */
[----:B------:R-:W-:Y:S11]  /*10de0*/  @!P1 BRA `(.L_x_13748) ;  /* 0x0000000000449947 */ /* 0x000ff60003800000 */
        /* <DEDUP_REMOVED lines=10> */
.L_x_13749:
[----:B------:R-:W-:-:S11]  /*10e90*/  UISETP.NE.AND UP0, UPT, UR5, 0x1, UPT ;  /* 0x000000010500788c */ /* 0x000fd6000bf05270 */
[----:B------:R-:W-:Y:S02]  /*10ea0*/  @UP0 ULDC.64 UR10, c[0x0][0x9e8] ;  /* 0x00027a00000a0ab9 */ /* 0x000fe40000000a00 */
[----:B------:R-:W-:-:S04]  /*10eb0*/  UIMAD.WIDE.U32 UR6, UR4, UR10, URZ ;  /* 0x0000000a040672a5 */ /* 0x000fc8000f8e003f */
[----:B------:R-:W-:-:S12]  /*10ec0*/  @UP0 USHF.R.U32.HI UR4, URZ, UR11, UR7 ;  /* 0x0000000b3f040299 */ /* 0x000fd80008011607 */
.L_x_13750:
[----:B------:R-:W-:-:S04]  /*10ed0*/  UIMAD UR4, UR4, UR5, URZ ;  /* 0x00000005040472a4 */ /* 0x000fc8000f8e023f */
[----:B------:R-:W-:-:S04]  /*10ee0*/  UISETP.LT.AND UP0, UPT, UR8, UR4, UPT ;  /* 0x000000040800728c */ /* 0x000fc8000bf01270 */
[----:B------:R-:W-:-:S12]  /*10ef0*/  USEL UR8, UR8, UR4, !UP0 ;  /* 0x0000000408087287 */ /* 0x000fd8000c000000 */
.L_x_13748:
        /* <DEDUP_REMOVED lines=27> */
.L_x_13752:
        /* <DEDUP_REMOVED lines=20> */
.L_x_13755:
[----:B------:R-:W-:Y:S05]  /*111f0*/  BSYNC B6 ;  /* 0x0000000000067941 */ /* 0x000fea0003800000 */
.L_x_13754:
        /* <DEDUP_REMOVED lines=20> */
.L_x_13758:
        /* <DEDUP_REMOVED lines=15> */
.L_x_13757:
[----:B------:R-:W-:Y:S05]  /*11430*/  BSYNC B6 ;  /* 0x0000000000067941 */ /* 0x000fea0003800000 */
.L_x_13756:
        /* <DEDUP_REMOVED lines=15> */
.L_x_13813:
[----:B--2---:R-:W2:Y:S01]  /*11530*/  S2R R2, SR_TID.X ;  /* 0x0000000000027919 */ /* 0x004ea20000002100 */
[----:B------:R-:W-:Y:S01]  /*11540*/  UIADD3 UR4, UR44, -0x1, URZ ;  /* 0xffffffff2c047890 */ /* 0x000fe2000fffe03f */
[----:B-1----:R-:W-:Y:S01]  /*11550*/  ISETP.NE.AND P1, PT, R10, 0x1, PT ;  /* 0x000000010a00780c */ /* 0x002fe20003f25270 */
[----:B------:R-:W1:Y:S01]  /*11560*/  S2R R0, SR_TID.X ;  /* 0x0000000000007919 */ /* 0x000e620000002100 */
[----:B-----5:R-:W-:-:S03]  /*11570*/  SHF.R.S32.HI R6, RZ, 0x1f, R29 ;  /* 0x0000001fff067819 */ /* 0x020fc6000001141d */
[----:B------:R-:W-:Y:S01]  /*11580*/  IMAD.U32 R8, RZ, RZ, UR4 ;  /* 0x00000004ff087e24 */ /* 0x000fe2000f8e00ff */
[----:B------:R-:W-:Y:S01]  /*11590*/  LOP3.LUT R19, R19, 0xfffffff7, RZ, 0xc0, !PT ;  /* 0xfffffff713137812 */ /* 0x000fe200078ec0ff */
[----:B------:R3:W-:Y:S02]  /*115a0*/  STL [R1], R6 ;  /* 0x0000000601007387 */ /* 0x0007e40000100800 */
[----:B------:R-:W-:-:S04]  /*115b0*/  IMAD.SHL.U32 R8, R8, 0x80, RZ ;  /* 0x0000008008087824 */ /* 0x000fc800078e00ff */
[----:B------:R-:W4:Y:S01]  /*115c0*/  @P1 LDC R3, c[0x0][0x434] ;  /* 0x00010d00ff031b82 */ /* 0x000f220000000800 */
[----:B------:R-:W-:-:S07]  /*115d0*/  @P1 LOP3.LUT R19, R19, 0x8, RZ, 0xfc, !PT ;  /* 0x0000000813131812 */ /* 0x000fce00078efcff */
[----:B------:R-:W0:Y:S01]  /*115e0*/  @P1 LDC R9, c[0x0][0x438] ;  /* 0x00010e00ff091b82 */ /* 0x000e220000000800 */
[----:B--2---:R-:W-:Y:S01]  /*115f0*/  IMAD.SHL.U32 R2, R2, 0x10, RZ ;  /* 0x0000001002027824 */ /* 0x004fe200078e00ff */
[----:B-1----:R-:W-:-:S04]  /*11600*/  LOP3.LUT R0, R0, 0x7f, RZ, 0xc0, !PT ;  /* 0x0000007f00007812 */ /* 0x002fc800078ec0ff */
[----:B------:R-:W-:Y:S02]  /*11610*/  LOP3.LUT R2, R2, 0x70, RZ, 0xc0, !PT ;  /* 0x0000007002027812 */ /* 0x000fe400078ec0ff */
[----:B------:R-:W-:-:S04]  /*11620*/  SHF.R.U32.HI R0, RZ, 0x3, R0 ;  /* 0x00000003ff007819 */ /* 0x000fc80000011600 */
[----:B------:R-:W-:-:S04]  /*11630*/  LOP3.LUT R0, R8, R0, R2, 0xfe, !PT ;  /* 0x0000000008007212 */ /* 0x000fc800078efe02 */
[C---:B------:R-:W-:Y:S01]  /*11640*/  ISETP.GE.AND P0, PT, R0.reuse, UR36, PT ;  /* 0x0000002400007c0c */ /* 0x040fe2000bf06270 */
[----:B------:R-:W-:-:S04]  /*11650*/  IMAD.IADD R0, R0, 0x1, R18 ;  /* 0x0000000100007824 */ /* 0x000fc800078e0212 */
[----:B----4-:R-:W-:-:S04]  /*11660*/  @P1 IMAD.HI.U32 R2, R0, R3, RZ ;  /* 0x0000000300021227 */ /* 0x010fc800078e00ff */
[----:B------:R-:W-:Y:S01]  /*11670*/  IMAD.MOV.U32 R7, RZ, RZ, R0 ;  /* 0x000000ffff077224 */ /* 0x000fe200078e0000 */
[----:B0-----:R-:W-:Y:S01]  /*11680*/  @P1 SHF.R.U32.HI R7, RZ, R9, R2 ;  /* 0x00000009ff071219 */ /* 0x001fe20000011602 */
[----:B------:R-:W-:Y:S02]  /*11690*/  IMAD R3, RZ, RZ, -UR42 ;  /* 0x8000002aff037e24 */ /* 0x000fe4000f8e02ff */
[----:B------:R-:W3:Y:S02]  /*116a0*/  @!P0 LDC.64 R4, c[0x0][0x428] ;  /* 0x00010a00ff048b82 */ /* 0x000ee40000000a00 */
[----:B------:R-:W-:Y:S01]  /*116b0*/  IMAD R22, R22, R3, UR41 ;  /* 0x0000002916167e24 */ /* 0x000fe2000f8e0203 */
[--C-:B------:R-:W-:Y:S01]  /*116c0*/  @!P0 SHF.R.S32.HI R3, RZ, 0x1f, R7.reuse ;  /* 0x0000001fff038819 */ /* 0x100fe20000011407 */
[----:B------:R-:W-:Y:S02]  /*116d0*/  @!P0 IMAD.MOV.U32 R2, RZ, RZ, R7 ;  /* 0x000000ffff028224 */ /* 0x000fe400078e0007 */
[----:B---3--:R-:W-:-:S02]  /*116e0*/  @!P0 IMAD R6, R6, R4, RZ ;  /* 0x0000000406068224 */ /* 0x008fc400078e02ff */
[----:B------:R-:W-:-:S04]  /*116f0*/  @!P0 IMAD.WIDE.U32 R2, R29, R4, R2 ;  /* 0x000000041d028225 */ /* 0x000fc800078e0002 */
[----:B------:R-:W-:Y:S02]  /*11700*/  @!P0 IMAD R6, R29, R5, R6 ;  /* 0x000000051d068224 */ /* 0x000fe400078e0206 */
[----:B------:R-:W0:Y:S01]  /*11710*/  @!P0 LDC.64 R4, c[0x0][0x418] ;  /* 0x00010600ff048b82 */ /* 0x000e220000000a00 */
[----:B------:R-:W-:Y:S02]  /*11720*/  IMAD.U32 R9, RZ, RZ, UR46 ;  /* 0x0000002eff097e24 */ /* 0x000fe4000f8e00ff */
[----:B------:R-:W-:-:S03]  /*11730*/  @!P0 IMAD.IADD R6, R3, 0x1, R6 ;  /* 0x0000000103068824 */ /* 0x000fc600078e0206 */
[----:B------:R-:W-:Y:S01]  /*11740*/  ISETP.NE.AND P2, PT, R9, 0x3, PT ;  /* 0x000000030900780c */ /* 0x000fe20003f45270 */
[----:B------:R-:W-:Y:S01]  /*11750*/  IMAD.MOV R3, RZ, RZ, -R7 ;  /* 0x000000ffff037224 */ /* 0x000fe200078e0a07 */
[----:B------:R-:W-:Y:S01]  /*11760*/  LOP3.LUT R19, R19, 0xfffffffb, RZ, 0xc0, !PT ;  /* 0xfffffffb13137812 */ /* 0x000fe200078ec0ff */
[----:B------:R-:W-:Y:S01]  /*11770*/  IMAD.U32 R24, RZ, RZ, UR4 ;  /* 0x00000004ff187e24 */ /* 0x000fe2000f8e00ff */
[----:B------:R-:W-:Y:S02]  /*11780*/  SHF.R.S32.HI R28, RZ, 0x1f, R22 ;  /* 0x0000001fff1c7819 */ /* 0x000fe40000011416 */
[----:B0-----:R-:W-:-:S04]  /*11790*/  @!P0 LEA R4, P1, R2, R4, 0x2 ;  /* 0x0000000402048211 */ /* 0x001fc800078210ff */
[----:B------:R-:W-:Y:S01]  /*117a0*/  @!P0 LEA.HI.X R5, R2, R5, R6, 0x2, P1 ;  /* 0x0000000502058211 */ /* 0x000fe200008f1406 */
[----:B------:R-:W-:Y:S02]  /*117b0*/  IMAD.MOV.U32 R6, RZ, RZ, RZ ;  /* 0x000000ffff067224 */ /* 0x000fe400078e00ff */
[----:B------:R-:W-:-:S04]  /*117c0*/  @P2 LOP3.LUT R19, R19, 0x4, RZ, 0xfc, !PT ;  /* 0x0000000413132812 */ /* 0x000fc800078efcff */
[----:B------:R0:W5:Y:S02]  /*117d0*/  @!P0 LDG.E R6, desc[UR52][R4.64] ;  /* 0x0000003404068981 */ /* 0x000164000c1e1900 */
[----:B0-----:R-:W-:Y:S01]  /*117e0*/  IMAD R5, R10, R3, R0 ;  /* 0x000000030a057224 */ /* 0x001fe200078e0200 */
[----:B------:R-:W-:Y:S06]  /*117f0*/  @!P2 BRA `(.L_x_13760) ;  /* 0x000000000004a947 */ /* 0x000fec0003800000 */
[----:B------:R-:W-:Y:S01]  /*11800*/  BPT.TRAP 0x1 ;  /* 0x000000040000795c */ /* 0x000fe20000300000 */
.L_x_13760:
        /* <DEDUP_REMOVED lines=25> */
.L_x_13814:
[----:B------:R-:W-:Y:S05]  /*119a0*/  BSYNC B0 ;  /* 0x0000000000007941 */ /* 0x000fea0003800000 */
.L_x_13761:
[----:B------:R-:W1:Y:S01]  /*119b0*/  S2R R9, SR_TID.X ;  /* 0x0000000000097919 */ /* 0x000e620000002100 */
[----:B------:R-:W-:Y:S01]  /*119c0*/  ULDC.64 UR4, c[0x0][0x300] ;  /* 0x0000c00000047ab9 */ /* 0x000fe20000000a00 */
[----:B------:R-:W-:Y:S01]  /*119d0*/  LOP3.LUT P2, RZ, R19, 0x1, RZ, 0xc0, !PT ;  /* 0x0000000113ff7812 */ /* 0x000fe2000784c0ff */
[----:B------:R-:W-:Y:S02]  /*119e0*/  IMAD R4, R4, UR4, RZ ;  /* 0x0000000404047c24 */ /* 0x000fe4000f8e02ff */
        /* <DEDUP_REMOVED lines=18> */
[----:B------:R-:W0:Y:S01]  /*11b10*/  S2R R9, SR_TID.X ;  /* 0x0000000000097919 */ /* 0x000e220000002100 */
[----:B------:R-:W-:-:S02]  /*11b20*/  LEA.HI.X R5, R2, UR5, R5, 0x1, P0 ;  /* 0x0000000502057c11 */ /* 0x000fc400080f0c05 */
        /* <DEDUP_REMOVED lines=16> */
[----:B-1----:R-:W-:Y:S01]  /*11c30*/  @P0 IMAD.X R2, RZ, RZ, R2, P1 ;  /* 0x000000ffff020224 */ /* 0x002fe200008e0602 */
[----:B------:R-:W-:-:S04]  /*11c40*/  ISETP.GE.AND P1, PT, R7, 0x11, PT ;  /* 0x000000110700780c */ /* 0x000fc80003f26270 */
[----:B------:R-:W-:-:S04]  /*11c50*/  @P0 LOP3.LUT R3, R3, R2, RZ, 0x3c, !PT ;  /* 0x0000000203030212 */ /* 0x000fc800078e3cff */
[----:B------:R-:W-:-:S04]  /*11c60*/  @P0 LOP3.LUT R2, R3, R2, RZ, 0x3c, !PT ;  /* 0x0000000203020212 */ /* 0x000fc800078e3cff */
[----:B------:R-:W-:-:S05]  /*11c70*/  @P0 LOP3.LUT R3, R3, R2, RZ, 0x3c, !PT ;  /* 0x0000000203030212 */ /* 0x000fca00078e3cff */
        /* <DEDUP_REMOVED lines=61> */
.L_x_13832:
[----:B------:R-:W-:-:S13]  /*12050*/  ISETP.GE.AND P0, PT, R7, 0x71, PT ;  /* 0x000000710700780c */ /* 0x000fda0003f06270 */
[----:B0-----:R-:W-:-:S05]  /*12060*/  @P0 LEA R2, P1, R9, R14, 0x1 ;  /* 0x0000000e09020211 */ /* 0x001fca00078208ff */
[----:B------:R-:W-:Y:S02]  /*12070*/  @P0 IMAD.X R3, RZ, RZ, R5, P1 ;  /* 0x000000ffff030224 */ /* 0x000fe400008e0605 */
[----:B------:R-:W-:-:S05]  /*12080*/  @P0 IMAD R5, R6, 0x2, R16 ;  /* 0x0000000206050824 */ /* 0x000fca00078e0210 */
[----:B------:R-:W-:Y:S01]  /*12090*/  @!PT LDS RZ, [RZ] ;  /* 0x00000000fffff984 */ /* 0x000fe20000000800 */
[----:B------:R-:W-:Y:S01]  /*120a0*/  @!PT LDS RZ, [RZ] ;  /* 0x00000000fffff984 */ /* 0x000fe20000000800 */
[----:B------:R-:W-:Y:S01]  /*120b0*/  @!PT LDS RZ, [RZ] ;  /* 0x00000000fffff984 */ /* 0x000fe20000000800 */
[----:B------:R0:W-:Y:S01]  /*120c0*/  @P0 LDGSTS.E.BYPASS.LTC128B.128 [R5+0x11c00], desc[UR52][R2.64], !P2 ;  /* 0x11c0000002050fae */ /* 0x0001e2000d101d74 */
[----:B------:R-:W-:Y:S01]  /*120d0*/  PLOP3.LUT P0, PT, PT, PT, PT, 0x80, 0x0 ;  /* 0x000000000000781c */ /* 0x000fe20003f0f070 */
[----:B------:R-:W-:-:S12]  /*120e0*/  NOP ;  /* 0x0000000000007918 */ /* 0x000fd80000000000 */
.L_x_13764:
        /* <DEDUP_REMOVED lines=11> */
.L_x_13765:
[----:B------:R0:W-:Y:S02]  /*121a0*/  SYNCS.ARRIVE.TRANS64.A1T0 RZ, [R0+URZ+0x16830], RZ ;  /* 0x016830ff00ff79a7 */ /* 0x0001e4000810003f */
[----:B------:R-:W-:Y:S05]  /*121b0*/  WARPSYNC.ALL ;  /* 0x0000000000007948 */ /* 0x000fea0003800000 */
[----:B------:R-:W-:Y:S01]  /*121c0*/  BSSY B6, `(.L_x_13766) ;  /* 0x0000015000067945 */ /* 0x000fe20003800000 */
[----:B0-----:R-:W-:Y:S01]  /*121d0*/  VIADD R0, R16, 0x8400 ;  /* 0x0000840010007836 */ /* 0x001fe20000000000 */
[----:B------:R-:W-:Y:S04]  /*121e0*/  BAR.SYNC.DEFER_BLOCKING 0x8, 0x200 ;  /* 0x0208000000007b1d */ /* 0x000fe80000010000 */
        /* <DEDUP_REMOVED lines=18> */
.L_x_13767:
[----:B------:R-:W-:Y:S05]  /*12310*/  BSYNC B6 ;  /* 0x0000000000067941 */ /* 0x000fea0003800000 */
.L_x_13766:
[----:B------:R0:W5:Y:S01]  /*12320*/  LDL R9, [R1+0x8] ;  /* 0x0000080001097983 */ /* 0x0001620000100800 */
[----:B------:R-:W-:Y:S01]  /*12330*/  UISETP.NE.AND UP0, UPT, UR49, URZ, UPT ;  /* 0x0000003f3100728c */ /* 0x000fe2000bf05270 */
[----:B------:R-:W-:Y:S01]  /*12340*/  R2UR UR7, R28 ;  /* 0x000000001c0772ca */ /* 0x000fe200000e0000 */
[----:B------:R-:W-:Y:S01]  /*12350*/  ULDC.64 UR8, c[0x0][0x2d8] ;  /* 0x0000b60000087ab9 */ /* 0x000fe20000000a00 */
[----:B------:R-:W1:Y:S01]  /*12360*/  S2R R20, SR_TID.X ;  /* 0x0000000000147919 */ /* 0x000e620000002100 */
[C---:B------:R-:W-:Y:S02]  /*12370*/  R2UR UR10, R22.reuse ;  /* 0x00000000160a72ca */ /* 0x040fe400000e0000 */
[----:B------:R-:W-:Y:S01]  /*12380*/  R2UR UR4, R22 ;  /* 0x00000000160472ca */ /* 0x000fe200000e0000 */
[----:B------:R-:W2:Y:S01]  /*12390*/  S2R R2, SR_TID.X ;  /* 0x0000000000027919 */ /* 0x000ea20000002100 */
[----:B------:R-:W-:Y:S01]  /*123a0*/  PLOP3.LUT P0, PT, PT, PT, UP0, 0x80, 0x0 ;  /* 0x000000000000781c */ /* 0x000fe20003f0f008 */
[----:B------:R-:W-:Y:S01]  /*123b0*/  USHF.R.S32.HI UR6, URZ, 0x1f, UR42 ;  /* 0x0000001f3f067899 */ /* 0x000fe2000801142a */
[----:B------:R-:W-:Y:S01]  /*123c0*/  LOP3.LUT P5, RZ, R19, 0x10, RZ, 0xc0, !PT ;  /* 0x0000001013ff7812 */ /* 0x000fe200078ac0ff */
[----:B------:R-:W-:Y:S01]  /*123d0*/  @UP0 ULDC UR5, c[0x0][0x44c] ;  /* 0x0001130000050ab9 */ /* 0x000fe20000000800 */
[----:B------:R-:W-:Y:S01]  /*123e0*/  ULDC UR12, c[0x0][0x448] ;  /* 0x00011200000c7ab9 */ /* 0x000fe20000000800 */
[----:B------:R-:W-:Y:S01]  /*123f0*/  @UP0 ULDC UR13, c[0x0][0x44c] ;  /* 0x00011300000d0ab9 */ /* 0x000fe20000000800 */
[----:B------:R-:W-:Y:S01]  /*12400*/  UIMAD UR7, UR7, UR8, URZ ;  /* 0x00000008070772a4 */ /* 0x000fe2000f8e023f */
[----:B-1----:R-:W-:Y:S01]  /*12410*/  IMAD.SHL.U32 R20, R20, 0x10, RZ ;  /* 0x0000001014147824 */ /* 0x002fe200078e00ff */
[----:B--2---:R-:W-:-:S04]  /*12420*/  LOP3.LUT R2, R2, 0x7f, RZ, 0xc0, !PT ;  /* 0x0000007f02027812 */ /* 0x004fc800078ec0ff */
[----:B------:R-:W-:Y:S02]  /*12430*/  LOP3.LUT R20, R20, 0x70, RZ, 0xc0, !PT ;  /* 0x0000007014147812 */ /* 0x000fe400078ec0ff */
[----:B------:R-:W-:-:S04]  /*12440*/  SHF.R.U32.HI R2, RZ, 0x3, R2 ;  /* 0x00000003ff027819 */ /* 0x000fc80000011602 */
[----:B------:R-:W-:-:S05]  /*12450*/  LOP3.LUT R2, R2, R20, RZ, 0xfc, !PT ;  /* 0x0000001402027212 */ /* 0x000fca00078efcff */
[----:B------:R-:W-:-:S04]  /*12460*/  VIADD R6, R2, UR43 ;  /* 0x0000002b02067c36 */ /* 0x000fc80008000000 */
[----:B------:R-:W-:Y:S01]  /*12470*/  @P0 IMAD.HI.U32 R0, R6, UR5, RZ ;  /* 0x0000000506000c27 */ /* 0x000fe2000f8e00ff */
[----:B------:R-:W-:Y:S01]  /*12480*/  PLOP3.LUT P0, PT, PT, PT, UP0, 0x80, 0x0 ;  /* 0x000000000000781c */ /* 0x000fe20003f0f008 */
[----:B------:R-:W-:Y:S02]  /*12490*/  UIMAD UR7, UR10, UR9, UR7 ;  /* 0x000000090a0772a4 */ /* 0x000fe4000f8e0207 */
[----:B------:R-:W-:Y:S01]  /*124a0*/  UIMAD.WIDE.U32 UR4, UR4, UR8, URZ ;  /* 0x00000008040472a5 */ /* 0x000fe2000f8e003f */
[----:B------:R-:W-:Y:S01]  /*124b0*/  IMAD.MOV.U32 R2, RZ, RZ, R6 ;  /* 0x000000ffff027224 */ /* 0x000fe200078e0006 */
[----:B------:R-:W-:Y:S01]  /*124c0*/  ULDC.64 UR10, c[0x0][0x280] ;  /* 0x0000a000000a7ab9 */ /* 0x000fe20000000a00 */
[----:B------:R-:W-:Y:S01]  /*124d0*/  ULDC.64 UR8, c[0x0][0x2e0] ;  /* 0x0000b80000087ab9 */ /* 0x000fe20000000a00 */
[----:B------:R-:W-:-:S03]  /*124e0*/  UIADD3 UR5, UR5, UR7, URZ ;  /* 0x0000000705057290 */ /* 0x000fc6000fffe03f */
[----:B------:R-:W-:Y:S01]  /*124f0*/  @UP0 ULDC UR7, c[0x0][0x450] ;  /* 0x0001140000070ab9 */ /* 0x000fe20000000800 */
[----:B------:R-:W-:Y:S02]  /*12500*/  UIMAD UR6, UR6, UR8, URZ ;  /* 0x00000008060672a4 */ /* 0x000fe4000f8e023f */
[----:B------:R-:W-:Y:S01]  /*12510*/  @P0 SHF.R.U32.HI R2, RZ, UR7, R0 ;  /* 0x00000007ff020c19 */ /* 0x000fe20008011600 */
[----:B------:R-:W-:Y:S02]  /*12520*/  UIMAD.WIDE.U32 UR4, UR42, UR8, UR4 ;  /* 0x000000082a0472a5 */ /* 0x000fe4000f8e0004 */
[----:B------:R-:W-:Y:S01]  /*12530*/  UIMAD UR6, UR42, UR9, UR6 ;  /* 0x000000092a0672a4 */ /* 0x000fe2000f8e0206 */
[----:B------:R-:W-:Y:S02]  /*12540*/  SHF.R.S32.HI R0, RZ, 0x1f, R2 ;  /* 0x0000001fff007819 */ /* 0x000fe40000011402 */
[----:B------:R-:W-:Y:S01]  /*12550*/  ULDC.64 UR8, c[0x0][0x2d0] ;  /* 0x0000b40000087ab9 */ /* 0x000fe20000000a00 */
[----:B------:R-:W-:Y:S01]  /*12560*/  UIADD3 UR5, UR5, UR6, URZ ;  /* 0x0000000605057290 */ /* 0x000fe2000fffe03f */
[----:B------:R-:W-:-:S02]  /*12570*/  IMAD.U32 R5, RZ, RZ, UR8 ;  /* 0x00000008ff057e24 */ /* 0x000fc4000f8e00ff */
[----:B------:R-:W-:Y:S01]  /*12580*/  IMAD R3, R0, UR8, RZ ;  /* 0x0000000800037c24 */ /* 0x000fe2000f8e02ff */
[----:B------:R-:W-:Y:S01]  /*12590*/  ULDC.64 UR6, c[0x0][0x2c8] ;  /* 0x0000b20000067ab9 */ /* 0x000fe20000000a00 */
[----:B------:R-:W-:Y:S02]  /*125a0*/  IMAD.MOV R0, RZ, RZ, -R2 ;  /* 0x000000ffff007224 */ /* 0x000fe400078e0a02 */
[C---:B------:R-:W-:Y:S02]  /*125b0*/  IMAD R4, R2.reuse, UR9, R3 ;  /* 0x0000000902047c24 */ /* 0x040fe4000f8e0203 */
        /* <DEDUP_REMOVED lines=16> */
[----:B------:R-:W1:Y:S09]  /*126c0*/  S2R R21, SR_TID.X ;  /* 0x0000000000157919 */ /* 0x000e720000002100 */
        /* <DEDUP_REMOVED lines=12> */
[----:B------:R-:W-:-:S03]  /*12790*/  UMOV UR4, 0xffffffff ;  /* 0xffffffff00047882 */ /* 0x000fc60000000000 */
[----:B------:R-:W-:Y:S01]  /*127a0*/  IMAD.IADD R7, R3, 0x1, R5 ;  /* 0x0000000103077824 */ /* 0x000fe200078e0205 */
[C---:B------:R-:W-:Y:S01]  /*127b0*/  LEA R5, P0, R2.reuse, UR10, 0x1 ;  /* 0x0000000a02057c11 */ /* 0x040fe2000f8008ff */
[C---:B-1----:R-:W-:Y:S01]  /*127c0*/  IMAD.SHL.U32 R10, R21.reuse, 0x8, RZ ;  /* 0x00000008150a7824 */ /* 0x042fe200078e00ff */
[----:B------:R-:W-:Y:S02]  /*127d0*/  LOP3.LUT R20, R21, 0x7f, RZ, 0xc0, !PT ;  /* 0x0000007f15147812 */ /* 0x000fe400078ec0ff */
[----:B------:R-:W-:Y:S02]  /*127e0*/  LEA.HI.X R7, R2, UR11, R7, 0x1, P0 ;  /* 0x0000000b02077c11 */ /* 0x000fe400080f0c07 */
[----:B------:R-:W-:Y:S02]  /*127f0*/  LOP3.LUT R10, R10, 0x38, RZ, 0xc0, !PT ;  /* 0x000000380a0a7812 */ /* 0x000fe400078ec0ff */
[----:B------:R-:W-:Y:S01]  /*12800*/  SHF.R.U32.HI R20, RZ, 0x3, R20 ;  /* 0x00000003ff147819 */ /* 0x000fe20000011614 */
[----:B0-----:R-:W-:Y:S06]  /*12810*/  BRA.DIV UR4, `(.L_x_13768) ;  /* 0x0000003604187947 */ /* 0x001fec000b800000 */
[----:B------:R-:W0:Y:S01]  /*12820*/  SHFL.IDX PT, R3, R0, RZ, 0x181f ;  /* 0x00181fff00037589 */ /* 0x000e2200000e0000 */
[----:B------:R-:W-:-:S03]  /*12830*/  VIADD R6, R20, UR43 ;  /* 0x0000002b14067c36 */ /* 0x000fc60008000000 */
[----:B------:R-:W1:Y:S01]  /*12840*/  SHFL.IDX PT, R2, R4, RZ, 0x181f ;  /* 0x00181fff04027589 */ /* 0x000e6200000e0000 */
[C---:B------:R-:W-:Y:S01]  /*12850*/  VIADD R8, R6.reuse, 0x80 ;  /* 0x0000008006087836 */ /* 0x040fe20000000000 */
[----:B------:R-:W-:Y:S02]  /*12860*/  ISETP.GE.AND P1, PT, R6, UR38, PT ;  /* 0x0000002606007c0c */ /* 0x000fe4000bf26270 */
[----:B------:R-:W-:Y:S11]  /*12870*/  SHFL.IDX PT, R14, R5, RZ, 0x181f ;  /* 0x00181fff050e7589 */ /* 0x000ff600000e0000 */
        /* <DEDUP_REMOVED lines=8> */
[----:B------:R-:W-:Y:S02]  /*12900*/  ISETP.GE.AND P1, PT, R2, UR38, PT ;  /* 0x0000002602007c0c */ /* 0x000fe4000bf26270 */
        /* <DEDUP_REMOVED lines=49> */
[----:B------:R-:W-:Y:S01]  /*12c20*/  ISETP.GE.AND P1, PT, R2, UR38, PT ;  /* 0x0000002602007c0c */ /* 0x000fe2000bf26270 */
        /* <DEDUP_REMOVED lines=8> */
[----:B------:R0:W-:Y:S02]  /*12cb0*/  @!P1 LDGSTS.E.BYPASS.LTC128B.128 [R9+0xb400], desc[UR52][R2.64], !P5 ;  /* 0x0b40000002099fae */ /* 0x0001e4000e901d74 */
[----:B0-----:R-:W-:-:S05]  /*12cc0*/  VIADD R2, R6, 0x70 ;  /* 0x0000007006027836 */ /* 0x001fca0000000000 */
[----:B------:R-:W-:-:S13]  /*12cd0*/  ISETP.GE.AND P1, PT, R2, UR38, PT ;  /* 0x0000002602007c0c */ /* 0x000fda000bf26270 */
[----:B------:R-:W-:Y:S02]  /*12ce0*/  @!P1 LEA R2, P0, R10, R0, 0x1 ;  /* 0x000000000a029211 */ /* 0x000fe400078008ff */
[----:B------:R-:W0:Y:S03]  /*12cf0*/  SHFL.IDX PT, R0, R7, RZ, 0x181f ;  /* 0x00181fff07007589 */ /* 0x000e2600000e0000 */
[----:B--2---:R-:W-:-:S05]  /*12d00*/  @!P1 IMAD.X R3, RZ, RZ, R4, P0 ;  /* 0x000000ffff039224 */ /* 0x004fca00000e0604 */
[----:B------:R1:W-:Y:S01]  /*12d10*/  @!P1 LDGSTS.E.BYPASS.LTC128B.128 [R9+0xbc00], desc[UR52][R2.64], !P5 ;  /* 0x0bc0000002099fae */ /* 0x0003e2000e901d74 */
[----:B------:R-:W-:-:S13]  /*12d20*/  ISETP.GE.AND P1, PT, R8, UR38, PT ;  /* 0x0000002608007c0c */ /* 0x000fda000bf26270 */
[----:B-1----:R-:W-:Y:S02]  /*12d30*/  @!P1 LEA R2, P0, R10, R14, 0x1 ;  /* 0x0000000e0a029211 */ /* 0x002fe400078008ff */
[----:B------:R-:W-:Y:S03]  /*12d40*/  SHFL.IDX PT, R14, R5, 0x3, 0x181f ;  /* 0x00781f00050e7f89 */ /* 0x000fe600000e0000 */
[----:B0-----:R-:W-:Y:S02]  /*12d50*/  @!P1 IMAD.X R3, RZ, RZ, R0, P0 ;  /* 0x000000ffff039224 */ /* 0x001fe400000e0600 */
[----:B------:R-:W-:Y:S04]  /*12d60*/  SHFL.IDX PT, R0, R7, 0x1, 0x181f ;  /* 0x00381f0007007f89 */ /* 0x000fe800000e0000 */
[----:B------:R0:W-:Y:S04]  /*12d70*/  @!P1 LDGSTS.E.BYPASS.LTC128B.128 [R9+0xc400], desc[UR52][R2.64], !P5 ;  /* 0x0c40000002099fae */ /* 0x0001e8000e901d74 */
[----:B0-----:R-:W0:Y:S01]  /*12d80*/  SHFL.IDX PT, R2, R5, 0x1, 0x181f ;  /* 0x00381f0005027f89 */ /* 0x001e2200000e0000 */
[----:B------:R-:W-:-:S05]  /*12d90*/  VIADD R3, R6, 0x90 ;  /* 0x0000009006037836 */ /* 0x000fca0000000000 */
[----:B------:R-:W-:-:S13]  /*12da0*/  ISETP.GE.AND P1, PT, R3, UR38, PT ;  /* 0x0000002603007c0c */ /* 0x000fda000bf26270 */
[----:B0-----:R-:W-:-:S05]  /*12db0*/  @!P1 LEA R2, P0, R10, R2, 0x1 ;  /* 0x000000020a029211 */ /* 0x001fca00078008ff */
[----:B------:R-:W-:Y:S02]  /*12dc0*/  @!P1 IMAD.X R3, RZ, RZ, R0, P0 ;  /* 0x000000ffff039224 */ /* 0x000fe400000e0600 */
[----:B------:R-:W-:Y:S04]  /*12dd0*/  SHFL.IDX PT, R0, R7, 0x2, 0x181f ;  /* 0x00581f0007007f89 */ /* 0x000fe800000e0000 */
[----:B------:R0:W-:Y:S04]  /*12de0*/  @!P1 LDGSTS.E.BYPASS.LTC128B.128 [R9+0xcc00], desc[UR52][R2.64], !P5 ;  /* 0x0cc0000002099fae */ /* 0x0001e8000e901d74 */
[----:B------:R-:W-:Y:S04]  /*12df0*/  SHFL.IDX PT, R7, R7, 0x3, 0x181f ;  /* 0x00781f0007077f89 */ /* 0x000fe800000e0000 */
[----:B0-----:R-:W0:Y:S01]  /*12e00*/  SHFL.IDX PT, R2, R5, 0x2, 0x181f ;  /* 0x00581f0005027f89 */ /* 0x001e2200000e0000 */
[----:B------:R-:W-:-:S05]  /*12e10*/  VIADD R3, R6, 0xa0 ;  /* 0x000000a006037836 */ /* 0x000fca0000000000 */
[----:B------:R-:W-:-:S13]  /*12e20*/  ISETP.GE.AND P1, PT, R3, UR38, PT ;  /* 0x0000002603007c0c */ /* 0x000fda000bf26270 */
[----:B0-----:R-:W-:-:S05]  /*12e30*/  @!P1 LEA R2, P0, R10, R2, 0x1 ;  /* 0x000000020a029211 */ /* 0x001fca00078008ff */
[----:B------:R-:W-:-:S05]  /*12e40*/  @!P1 IMAD.X R3, RZ, RZ, R0, P0 ;  /* 0x000000ffff039224 */ /* 0x000fca00000e0600 */
[----:B------:R0:W-:Y:S03]  /*12e50*/  @!P1 LDGSTS.E.BYPASS.LTC128B.128 [R9+0xd400], desc[UR52][R2.64], !P5 ;  /* 0x0d40000002099fae */ /* 0x0001e6000e901d74 */
.L_x_13857:
[----:B------:R-:W-:-:S05]  /*12e60*/  VIADD R6, R6, 0xb0 ;  /* 0x000000b006067836 */ /* 0x000fca0000000000 */
[----:B------:R-:W-:-:S13]  /*12e70*/  ISETP.GE.AND P0, PT, R6, UR38, PT ;  /* 0x0000002606007c0c */ /* 0x000fda000bf06270 */
[----:B0-----:R-:W-:-:S05]  /*12e80*/  @!P0 LEA R2, P1, R10, R14, 0x1 ;  /* 0x0000000e0a028211 */ /* 0x001fca00078208ff */
[----:B------:R-:W-:-:S05]  /*12e90*/  @!P0 IMAD.X R3, RZ, RZ, R7, P1 ;  /* 0x000000ffff038224 */ /* 0x000fca00008e0607 */
[----:B------:R-:W-:Y:S01]  /*12ea0*/  @!PT LDS RZ, [RZ] ;  /* 0x00000000fffff984 */ /* 0x000fe20000000800 */
[----:B------:R-:W-:Y:S01]  /*12eb0*/  @!PT LDS RZ, [RZ] ;  /* 0x00000000fffff984 */ /* 0x000fe20000000800 */
[----:B------:R-:W-:Y:S01]  /*12ec0*/  @!PT LDS RZ, [RZ] ;  /* 0x00000000fffff984 */ /* 0x000fe20000000800 */
[----:B------:R0:W-:Y:S01]  /*12ed0*/  @!P0 LDGSTS.E.BYPASS.LTC128B.128 [R9+0xdc00], desc[UR52][R2.64], !P5 ;  /* 0x0dc0000002098fae */ /* 0x0001e2000e901d74 */
[----:B------:R-:W-:Y:S01]  /*12ee0*/  PLOP3.LUT P0, PT, PT, PT, PT, 0x80, 0x0 ;  /* 0x000000000000781c */ /* 0x000fe20003f0f070 */
[----:B------:R-:W-:-:S12]  /*12ef0*/  NOP ;  /* 0x0000000000007918 */ /* 0x000fd80000000000 */
.L_x_13769:
        /* <DEDUP_REMOVED lines=18> */
.L_x_13858:
[----:B------:R-:W-:Y:S05]  /*13020*/  BSYNC B0 ;  /* 0x0000000000007941 */ /* 0x000fea0003800000 */
.L_x_13770:
[----:B------:R-:W-:-:S04]  /*13030*/  UIADD3 UR4, UR44, -0x2, URZ ;  /* 0xfffffffe2c047890 */ /* 0x000fc8000fffe03f */
[----:B------:R-:W-:-:S06]  /*13040*/  UISETP.GE.AND UP0, UPT, UR4, UR45, UPT ;  /* 0x0000002d0400728c */ /* 0x000fcc000bf06270 */
[----:B------:R-:W-:-:S13]  /*13050*/  PLOP3.LUT P0, PT, PT, PT, UP0, 0x80, 0x0 ;  /* 0x000000000000781c */ /* 0x000fda0003f0f008 */
[----:B------:R-:W-:Y:S05]  /*13060*/  @!P0 BRA `(.L_x_13772) ;  /* 0x00000010000c8947 */ /* 0x000fea0003800000 */
[----:B------:R-:W-:Y:S01]  /*13070*/  BSSY B0, `(.L_x_13772) ;  /* 0x0000102000007945 */ /* 0x000fe20003800000 */
[----:B------:R-:W-:Y:S02]  /*13080*/  IMAD.MOV.U32 R20, RZ, RZ, R26 ;  /* 0x000000ffff147224 */ /* 0x000fe400078e001a */
[----:B------:R-:W-:Y:S02]  /*13090*/  IMAD.MOV.U32 R6, RZ, RZ, R23 ;  /* 0x000000ffff067224 */ /* 0x000fe400078e0017 */
[----:B------:R-:W-:Y:S02]  /*130a0*/  IMAD.MOV.U32 R27, RZ, RZ, R24 ;  /* 0x000000ffff1b7224 */ /* 0x000fe400078e0018 */
[----:B------:R-:W-:-:S07]  /*130b0*/  IMAD.U32 R7, RZ, RZ, UR4 ;  /* 0x00000004ff077e24 */ /* 0x000fce000f8e00ff */
.L_x_13785:
[----:B------:R-:W2:Y:S01]  /*130c0*/  LDL R8, [R1+0x4] ;  /* 0x0000040001087983 */ /* 0x000ea20000100800 */
[----:B0-----:R-:W0:Y:S03]  /*130d0*/  LDC R3, c[0x0][0x430] ;  /* 0x00010c00ff037b82 */ /* 0x001e260000000800 */
[----:B------:R-:W3:Y:S01]  /*130e0*/  LDL R4, [R1] ;  /* 0x0000000001047983 */ /* 0x000ee20000100800 */
[----:B------:R-:W1:Y:S01]  /*130f0*/  S2R R2, SR_TID.X ;  /* 0x0000000000027919 */ /* 0x000e620000002100 */
[----:B0-----:R-:W-:Y:S02]  /*13100*/  ISETP.NE.AND P0, PT, R3, 0x1, PT ;  /* 0x000000010300780c */ /* 0x001fe40003f05270 */
[C---:B-1----:R-:W-:Y:S01]  /*13110*/  LOP3.LUT R0, R2.reuse, 0x7f, RZ, 0xc0, !PT ;  /* 0x0000007f02007812 */ /* 0x042fe200078ec0ff */
[----:B------:R-:W-:-:S10]  /*13120*/  IMAD.SHL.U32 R5, R2, 0x10, RZ ;  /* 0x0000001002057824 */ /* 0x000fd400078e00ff */
[----:B------:R-:W0:Y:S01]  /*13130*/  @P0 LDC R2, c[0x0][0x434] ;  /* 0x00010d00ff020b82 */ /* 0x000e220000000800 */
[----:B------:R-:W-:-:S07]  /*13140*/  SHF.R.U32.HI R3, RZ, 0x3, R0 ;  /* 0x00000003ff037819 */ /* 0x000fce0000011600 */
[----:B------:R-:W1:Y:S01]  /*13150*/  @P0 LDC R0, c[0x0][0x438] ;  /* 0x00010e00ff000b82 */ /* 0x000e620000000800 */
[----:B------:R-:W-:Y:S01]  /*13160*/  IMAD R3, R7, 0x80, R3 ;  /* 0x0000008007037824 */ /* 0x000fe200078e0203 */
        /* <DEDUP_REMOVED lines=30> */
.L_x_13773:
[----:B------:R-:W-:Y:S01]  /*13350*/  IMAD R5, R23, 0x8, R16 ;  /* 0x0000000817057824 */ /* 0x000fe200078e0210 */
[----:B------:R-:W-:Y:S01]  /*13360*/  SHF.L.U32 R2, R26, 0x1f, RZ ;  /* 0x0000001f1a027819 */ /* 0x000fe200000006ff */
[----:B------:R-:W-:Y:S03]  /*13370*/  BSSY B1, `(.L_x_13774) ;  /* 0x0000003000017945 */ /* 0x000fe60003800000 */
[----:B------:R-:W0:Y:S02]  /*13380*/  SYNCS.PHASECHK.TRANS64.TRYWAIT P0, [R5+URZ+0x16840], R2 ;  /* 0x01684002050075a7 */ /* 0x000e24000800017f */
[----:B0-----:R-:W-:Y:S05]  /*13390*/  @!P0 BRA `(.L_x_13775) ;  /* 0x0000003800148947 */ /* 0x001fea0003800000 */
.L_x_13859:
[----:B------:R-:W-:Y:S05]  /*133a0*/  BSYNC B1 ;  /* 0x0000000000017941 */ /* 0x000fea0003800000 */
.L_x_13774:
[----:B------:R-:W1:Y:S01]  /*133b0*/  S2R R12, SR_TID.X ;  /* 0x00000000000c7919 */ /* 0x000e620000002100 */
[----:B------:R-:W-:Y:S01]  /*133c0*/  SHF.R.S32.HI R21, RZ, 0x1f, R0 ;  /* 0x0000001fff157819 */ /* 0x000fe20000011400 */
[----:B------:R-:W-:Y:S01]  /*133d0*/  ULDC.64 UR4, c[0x0][0x300] ;  /* 0x0000c00000047ab9 */ /* 0x000fe20000000a00 */
[----:B------:R-:W-:Y:S01]  /*133e0*/  LOP3.LUT P1, RZ, R19, 0x1, RZ, 0xc0, !PT ;  /* 0x0000000113ff7812 */ /* 0x000fe2000782c0ff */
[----:B0-----:R-:W-:-:S04]  /*133f0*/  IMAD.WIDE.U32 R2, R0, UR4, RZ ;  /* 0x0000000400027c25 */ /* 0x001fc8000f8e00ff */
        /* <DEDUP_REMOVED lines=18> */
[C---:B------:R-:W-:Y:S01]  /*13520*/  LEA R8, P0, R2.reuse, UR4, 0x1 ;  /* 0x0000000402087c11 */ /* 0x040fe2000f8008ff */
[----:B------:R-:W-:Y:S01]  /*13530*/  UMOV UR4, 0xffffffff ;  /* 0xffffffff00047882 */ /* 0x000fe20000000000 */
[----:B------:R-:W-:Y:S02]  /*13540*/  LOP3.LUT R9, R9, 0x200, R11, 0xf8, !PT ;  /* 0x0000020009097812 */ /* 0x000fe400078ef80b */
[----:B------:R-:W-:-:S03]  /*13550*/  LEA.HI.X R10, R2, UR5, R7, 0x1, P0 ;  /* 0x00000005020a7c11 */ /* 0x000fc600080f0c07 */
[----:B------:R-:W-:Y:S01]  /*13560*/  IMAD R9, R23, 0x2000, R9 ;  /* 0x0000200017097824 */ /* 0x000fe200078e0209 */
[----:B------:R-:W-:Y:S06]  /*13570*/  BRA.DIV UR4, `(.L_x_13776) ;  /* 0x0000003604b07947 */ /* 0x000fec000b800000 */
[----:B------:R-:W0:Y:S01]  /*13580*/  S2R R3, SR_TID.X ;  /* 0x0000000000037919 */ /* 0x000e220000002100 */
[----:B------:R-:W-:Y:S01]  /*13590*/  IMAD R9, R9, 0x2, R16 ;  /* 0x0000000209097824 */ /* 0x000fe200078e0210 */
        /* <DEDUP_REMOVED lines=41> */
.L_x_13877:
        /* <DEDUP_REMOVED lines=8> */
.L_x_13777:
        /* <DEDUP_REMOVED lines=11> */
.L_x_13778:
[----:B------:R1:W-:Y:S01]  /*13960*/  SYNCS.ARRIVE.TRANS64.A1T0 RZ, [R5+URZ+0x16830], RZ ;  /* 0x016830ff05ff79a7 */ /* 0x0003e2000810003f */
[----:B------:R-:W-:Y:S05]  /*13970*/  @!P2 BRA `(.L_x_13779) ;  /* 0x000000000004a947 */ /* 0x000fea0003800000 */
[----:B------:R-:W-:Y:S01]  /*13980*/  BPT.TRAP 0x1 ;  /* 0x000000040000795c */ /* 0x000fe20000300000 */
.L_x_13779:
[----:B------:R-:W-:Y:S01]  /*13990*/  SHF.L.U32 R2, R20, 0x1f, RZ ;  /* 0x0000001f14027819 */ /* 0x000fe200000006ff */
[----:B-1----:R-:W-:Y:S01]  /*139a0*/  IMAD R5, R6, 0x8, R16 ;  /* 0x0000000806057824 */ /* 0x002fe200078e0210 */
[----:B------:R-:W-:Y:S03]  /*139b0*/  BSSY B1, `(.L_x_13780) ;  /* 0x0000003000017945 */ /* 0x000fe60003800000 */
[----:B------:R-:W1:Y:S02]  /*139c0*/  SYNCS.PHASECHK.TRANS64.TRYWAIT P0, [R5+URZ+0x16860], R2 ;  /* 0x01686002050075a7 */ /* 0x000e64000800017f */
[----:B-1----:R-:W-:Y:S05]  /*139d0*/  @!P0 BRA `(.L_x_13781) ;  /* 0x0000003800d48947 */ /* 0x002fea0003800000 */
.L_x_13878:
[----:B------:R-:W-:Y:S05]  /*139e0*/  BSYNC B1 ;  /* 0x0000000000017941 */ /* 0x000fea0003800000 */
.L_x_13780:
[----:B------:R-:W0:Y:S01]  /*139f0*/  S2R R3, SR_TID.X ;  /* 0x0000000000037919 */ /* 0x000e220000002100 */
[----:B-1----:R-:W-:Y:S01]  /*13a00*/  IMAD.MOV.U32 R2, RZ, RZ, -0x80 ;  /* 0xffffff80ff027424 */ /* 0x002fe200078e00ff */
[----:B------:R-:W-:Y:S01]  /*13a10*/  UMOV UR4, 0xffffffff ;  /* 0xffffffff00047882 */ /* 0x000fe20000000000 */
[----:B------:R-:W-:Y:S02]  /*13a20*/  LOP3.LUT P1, RZ, R19, 0x2, RZ, 0xc0, !PT ;  /* 0x0000000213ff7812 */ /* 0x000fe4000782c0ff */
[----:B------:R-:W-:Y:S02]  /*13a30*/  IMAD R2, R27, R2, UR36 ;  /* 0x000000241b027e24 */ /* 0x000fe4000f8e0202 */
        /* <DEDUP_REMOVED lines=17> */
[----:B------:R0:W-:Y:S04]  /*13b50*/  LDGSTS.E.BYPASS.LTC128B.128 [R6+0x400], desc[UR52][R2.64], !P0 ;  /* 0x0040000002067fae */ /* 0x0001e8000c101d74 */
[----:B0-----:R-:W0:Y:S04]  /*13b60*/  SHFL.IDX PT, R2, R17, 0x1, 0x181f ;  /* 0x00381f0011027f89 */ /* 0x001e2800000e0000 */
[----:B------:R-:W1:Y:S01]  /*13b70*/  SHFL.IDX PT, R3, R18, 0x1, 0x181f ;  /* 0x00381f0012037f89 */ /* 0x000e6200000e0000 */
[----:B0-----:R-:W-:-:S05]  /*13b80*/  IADD3 R2, P0, R2, R7, RZ ;  /* 0x0000000702027210 */ /* 0x001fca0007f1e0ff */
[----:B-1----:R-:W-:Y:S01]  /*13b90*/  IMAD.X R3, RZ, RZ, R3, P0 ;  /* 0x000000ffff037224 */ /* 0x002fe200000e0603 */
[----:B------:R-:W-:-:S13]  /*13ba0*/  ISETP.LT.OR P0, PT, R8, 0x11, P1 ;  /* 0x000000110800780c */ /* 0x000fda0000f01670 */
        /* <DEDUP_REMOVED lines=31> */
[----:B------:R0:W-:Y:S04]  /*13da0*/  LDGSTS.E.BYPASS.LTC128B.128 [R6+0x3400], desc[UR52][R2.64], !P0 ;  /* 0x0340000002067fae */ /* 0x0001e8000c101d74 */
[----:B0-2---:R0:W1:Y:S02]  /*13db0*/  SHFL.IDX PT, R2, R17, 0x7, 0x181f ;  /* 0x00f81f0011027f89 */ /* 0x00506400000e0000 */
.L_x_13896:
        /* <DEDUP_REMOVED lines=27> */
.L_x_13783:
        /* <DEDUP_REMOVED lines=11> */
.L_x_13784:
        /* <DEDUP_REMOVED lines=8> */
.L_x_13772:
        /* <DEDUP_REMOVED lines=16> */
[----:B0-----:R-:W-:-:S05]  /*141a0*/  IADD3 R0, R0, UR48, R7 ;  /* 0x0000003000007c10 */ /* 0x001fca000fffe007 */
[----:B------:R1:W-:Y:S02]  /*141b0*/  STL [R1+0xc], R0 ;  /* 0x00000c0001007387 */ /* 0x0003e40000100800 */
.L_x_13787:
[----:B------:R-:W-:Y:S05]  /*141c0*/  BSYNC B0 ;  /* 0x0000000000007941 */ /* 0x000fea0003800000 */
.L_x_13786:
[----:B-1----:R-:W-:-:S05]  /*141d0*/  IMAD.U32 R0, RZ, RZ, UR46 ;  /* 0x0000002eff007e24 */ /* 0x002fca000f8e00ff */
[----:B------:R-:W-:-:S13]  /*141e0*/  ISETP.NE.AND P0, PT, R0, 0x3, PT ;  /* 0x000000030000780c */ /* 0x000fda0003f05270 */
[----:B------:R-:W-:Y:S05]  /*141f0*/  @!P0 BRA `(.L_x_13788) ;  /* 0x0000000000048947 */ /* 0x000fea0003800000 */
[----:B------:R-:W-:Y:S01]  /*14200*/  BPT.TRAP 0x1 ;  /* 0x000000040000795c */ /* 0x000fe20000300000 */
.L_x_13788:
[----:B------:R-:W-:Y:S01]  /*14210*/  IMAD R4, R23, 0x8, R16 ;  /* 0x0000000817047824 */ /* 0x000fe200078e0210 */
[----:B0-----:R-:W-:Y:S01]  /*14220*/  SHF.L.U32 R3, R26, 0x1f, RZ ;  /* 0x0000001f1a037819 */ /* 0x001fe200000006ff */
[----:B------:R-:W-:Y:S03]  /*14230*/  BSSY B0, `(.L_x_13789) ;  /* 0x0000003000007945 */ /* 0x000fe60003800000 */
[----:B------:R-:W0:Y:S02]  /*14240*/  SYNCS.PHASECHK.TRANS64.TRYWAIT P0, [R4+URZ+0x16860], R3 ;  /* 0x01686003040075a7 */ /* 0x000e24000800017f */
[----:B0-----:R-:W-:Y:S05]  /*14250*/  @!P0 BRA `(.L_x_13790) ;  /* 0x0000003c00108947 */ /* 0x001fea0003800000 */
.L_x_13897:
[----:B------:R-:W-:Y:S05]  /*14260*/  BSYNC B0 ;  /* 0x0000000000007941 */ /* 0x000fea0003800000 */
.L_x_13789:
[----:B------:R-:W1:Y:S01]  /*14270*/  S2R R7, SR_TID.X ;  /* 0x0000000000077919 */ /* 0x000e620000002100 */
[----:B------:R-:W-:Y:S01]  /*14280*/  IMAD.MOV.U32 R5, RZ, RZ, -0x80 ;  /* 0xffffff80ff057424 */ /* 0x000fe200078e00ff */
[----:B------:R-:W-:Y:S01]  /*14290*/  UMOV UR4, 0xffffffff ;  /* 0xffffffff00047882 */ /* 0x000fe20000000000 */
[----:B------:R-:W-:Y:S02]  /*142a0*/  LOP3.LUT P2, RZ, R19, 0x2, RZ, 0xc0, !PT ;  /* 0x0000000213ff7812 */ /* 0x000fe4000784c0ff */
[----:B------:R-:W-:Y:S02]  /*142b0*/  IMAD R5, R24, R5, UR36 ;  /* 0x0000002418057e24 */ /* 0x000fe4000f8e0205 */
        /* <DEDUP_REMOVED lines=11> */
[----:B------:R-:W-:Y:S01]  /*14370*/  IMAD R0, R0, 0x2, R16 ;  /* 0x0000000200007824 */ /* 0x000fe200078e0210 */
[----:B------:R-:W2:Y:S04]  /*14380*/  SHFL.IDX PT, R14, R17, RZ, 0x181f ;  /* 0x00181fff110e7589 */ /* 0x000ea800000e0000 */
[----:B0-----:R-:W0:Y:S04]  /*14390*/  SHFL.IDX PT, R3, R18, RZ, 0x181f ;  /* 0x00181fff12037589 */ /* 0x001e2800000e0000 */
[----:B------:R-:W-:Y:S04]  /*143a0*/  SHFL.IDX PT, R7, R18, 0x1, 0x181f ;  /* 0x00381f0012077f89 */ /* 0x000fe800000e0000 */
[----:B------:R-:W-:Y:S04]  /*143b0*/  SHFL.IDX PT, R9, R17, 0x2, 0x181f ;  /* 0x00581f0011097f89 */ /* 0x000fe800000e0000 */
[----:B------:R-:W-:Y:S01]  /*143c0*/  SHFL.IDX PT, R8, R18, 0x2, 0x181f ;  /* 0x00581f0012087f89 */ /* 0x000fe200000e0000 */
[----:B-1----:R-:W-:-:S05]  /*143d0*/  IMAD.SHL.U32 R2, R2, 0x8, RZ ;  /* 0x0000000802027824 */ /* 0x002fca00078e00ff */
[----:B------:R-:W-:-:S05]  /*143e0*/  LOP3.LUT R2, R2, 0x38, RZ, 0xc0, !PT ;  /* 0x0000003802027812 */ /* 0x000fca00078ec0ff */
[----:B------:R-:W-:-:S05]  /*143f0*/  IMAD.SHL.U32 R6, R2, 0x2, RZ ;  /* 0x0000000202067824 */ /* 0x000fca00078e00ff */
[----:B--2---:R-:W-:Y:S02]  /*14400*/  IADD3 R2, P0, R14, R6, RZ ;  /* 0x000000060e027210 */ /* 0x004fe40007f1e0ff */
[----:B------:R-:W1:Y:S03]  /*14410*/  SHFL.IDX PT, R14, R17, 0x1, 0x181f ;  /* 0x00381f00110e7f89 */ /* 0x000e6600000e0000 */
[----:B0-----:R-:W-:Y:S01]  /*14420*/  IMAD.X R3, RZ, RZ, R3, P0 ;  /* 0x000000ffff037224 */ /* 0x001fe200000e0603 */
[----:B------:R-:W-:-:S13]  /*14430*/  ISETP.LT.OR P0, PT, R5, 0x1, P2 ;  /* 0x000000010500780c */ /* 0x000fda0001701670 */
[----:B------:R1:W-:Y:S02]  /*14440*/  LDGSTS.E.BYPASS.LTC128B.128 [R0+0x400], desc[UR52][R2.64], !P0 ;  /* 0x0040000002007fae */ /* 0x0003e4000c101d74 */
[----:B-1----:R-:W-:Y:S02]  /*14450*/  IADD3 R2, P0, R14, R6, RZ ;  /* 0x000000060e027210 */ /* 0x002fe40007f1e0ff */
[----:B------:R-:W0:Y:S03]  /*14460*/  SHFL.IDX PT, R14, R17, 0x3, 0x181f ;  /* 0x00781f00110e7f89 */ /* 0x000e2600000e0000 */
[----:B------:R-:W-:Y:S01]  /*14470*/  IMAD.X R3, RZ, RZ, R7, P0 ;  /* 0x000000ffff037224 */ /* 0x000fe200000e0607 */
[----:B------:R-:W-:Y:S01]  /*14480*/  ISETP.LT.OR P0, PT, R5, 0x11, P2 ;  /* 0x000000110500780c */ /* 0x000fe20001701670 */
[----:B------:R-:W1:-:S12]  /*14490*/  SHFL.IDX PT, R7, R18, 0x3, 0x181f ;  /* 0x00781f0012077f89 */ /* 0x000e5800000e0000 */
[----:B------:R2:W-:Y:S02]  /*144a0*/  LDGSTS.E.BYPASS.LTC128B.128 [R0+0xc00], desc[UR52][R2.64], !P0 ;  /* 0x00c0000002007fae */ /* 0x0005e4000c101d74 */
[----:B--2---:R-:W-:Y:S02]  /*144b0*/  IADD3 R2, P0, R9, R6, RZ ;  /* 0x0000000609027210 */ /* 0x004fe40007f1e0ff */
[----:B------:R-:W2:Y:S03]  /*144c0*/  SHFL.IDX PT, R9, R17, 0x4, 0x181f ;  /* 0x00981f0011097f89 */ /* 0x000ea600000e0000 */
[----:B------:R-:W-:Y:S01]  /*144d0*/  IMAD.X R3, RZ, RZ, R8, P0 ;  /* 0x000000ffff037224 */ /* 0x000fe200000e0608 */
[----:B------:R-:W-:Y:S01]  /*144e0*/  ISETP.LT.OR P0, PT, R5, 0x21, P2 ;  /* 0x000000210500780c */ /* 0x000fe20001701670 */
[----:B------:R-:W3:-:S12]  /*144f0*/  SHFL.IDX PT, R8, R18, 0x4, 0x181f ;  /* 0x00981f0012087f89 */ /* 0x000ed800000e0000 */
[----:B------:R0:W-:Y:S02]  /*14500*/  LDGSTS.E.BYPASS.LTC128B.128 [R0+0x1400], desc[UR52][R2.64], !P0 ;  /* 0x0140000002007fae */ /* 0x0001e4000c101d74 */
[----:B0-----:R-:W-:Y:S02]  /*14510*/  IADD3 R2, P0, R14, R6, RZ ;  /* 0x000000060e027210 */ /* 0x001fe40007f1e0ff */
[----:B------:R-:W0:Y:S03]  /*14520*/  SHFL.IDX PT, R14, R17, 0x5, 0x181f ;  /* 0x00b81f00110e7f89 */ /* 0x000e2600000e0000 */
[----:B-1----:R-:W-:Y:S01]  /*14530*/  IMAD.X R3, RZ, RZ, R7, P0 ;  /* 0x000000ffff037224 */ /* 0x002fe200000e0607 */
[----:B------:R-:W-:Y:S01]  /*14540*/  ISETP.LT.OR P0, PT, R5, 0x31, P2 ;  /* 0x000000310500780c */ /* 0x000fe20001701670 */
[----:B------:R-:W1:-:S12]  /*14550*/  SHFL.IDX PT, R7, R18, 0x5, 0x181f ;  /* 0x00b81f0012077f89 */ /* 0x000e5800000e0000 */
[----:B------:R2:W-:Y:S02]  /*14560*/  LDGSTS.E.BYPASS.LTC128B.128 [R0+0x1c00], desc[UR52][R2.64], !P0 ;  /* 0x01c0000002007fae */ /* 0x0005e4000c101d74 */
[----:B--2---:R-:W-:Y:S02]  /*14570*/  IADD3 R2, P0, R9, R6, RZ ;  /* 0x0000000609027210 */ /* 0x004fe40007f1e0ff */
[----:B------:R-:W2:Y:S03]  /*14580*/  SHFL.IDX PT, R9, R17, 0x6, 0x181f ;  /* 0x00d81f0011097f89 */ /* 0x000ea600000e0000 */
[----:B---3--:R-:W-:Y:S01]  /*14590*/  IMAD.X R3, RZ, RZ, R8, P0 ;  /* 0x000000ffff037224 */ /* 0x008fe200000e0608 */
[----:B------:R-:W-:Y:S01]  /*145a0*/  ISETP.LT.OR P0, PT, R5, 0x41, P2 ;  /* 0x000000410500780c */ /* 0x000fe20001701670 */
[----:B------:R-:W3:-:S12]  /*145b0*/  SHFL.IDX PT, R8, R18, 0x6, 0x181f ;  /* 0x00d81f0012087f89 */ /* 0x000ed800000e0000 */
[----:B------:R0:W-:Y:S02]  /*145c0*/  LDGSTS.E.BYPASS.LTC128B.128 [R0+0x2400], desc[UR52][R2.64], !P0 ;  /* 0x0240000002007fae */ /* 0x0001e4000c101d74 */
[----:B0-----:R-:W-:Y:S02]  /*145d0*/  IADD3 R2, P0, R14, R6, RZ ;  /* 0x000000060e027210 */ /* 0x001fe40007f1e0ff */
[----:B------:R0:W4:Y:S03]  /*145e0*/  SHFL.IDX PT, R14, R17, 0x7, 0x181f ;  /* 0x00f81f00110e7f89 */ /* 0x00012600000e0000 */
[----:B-1----:R-:W-:Y:S01]  /*145f0*/  IMAD.X R3, RZ, RZ, R7, P0 ;  /* 0x000000ffff037224 */ /* 0x002fe200000e0607 */
[----:B------:R-:W-:Y:S01]  /*14600*/  ISETP.LT.OR P0, PT, R5, 0x51, P2 ;  /* 0x000000510500780c */ /* 0x000fe20001701670 */
[----:B------:R0:W1:-:S12]  /*14610*/  SHFL.IDX PT, R7, R18, 0x7, 0x181f ;  /* 0x00f81f0012077f89 */ /* 0x00005800000e0000 */
[----:B------:R2:W-:Y:S02]  /*14620*/  LDGSTS.E.BYPASS.LTC128B.128 [R0+0x2c00], desc[UR52][R2.64], !P0 ;  /* 0x02c0000002007fae */ /* 0x0005e4000c101d74 */
[----:B--2---:R-:W-:-:S05]  /*14630*/  IADD3 R2, P0, R9, R6, RZ ;  /* 0x0000000609027210 */ /* 0x004fca0007f1e0ff */
[----:B---3--:R-:W-:Y:S01]  /*14640*/  IMAD.X R3, RZ, RZ, R8, P0 ;  /* 0x000000ffff037224 */ /* 0x008fe200000e0608 */
[----:B------:R-:W-:-:S13]  /*14650*/  ISETP.LT.OR P0, PT, R5, 0x61, P2 ;  /* 0x000000610500780c */ /* 0x000fda0001701670 */
[----:B-1--4-:R0:W-:Y:S02]  /*14660*/  LDGSTS.E.BYPASS.LTC128B.128 [R0+0x3400], desc[UR52][R2.64], !P0 ;  /* 0x0340000002007fae */ /* 0x0121e4000c101d74 */
.L_x_13915:
[----:B0-----:R-:W-:-:S05]  /*14670*/  IADD3 R2, P0, R14, R6, RZ ;  /* 0x000000060e027210 */ /* 0x001fca0007f1e0ff */
[----:B------:R-:W-:Y:S01]  /*14680*/  IMAD.X R3, RZ, RZ, R7, P0 ;  /* 0x000000ffff037224 */ /* 0x000fe200000e0607 */
[----:B------:R-:W-:-:S13]  /*14690*/  ISETP.LT.OR P0, PT, R5, 0x71, P2 ;  /* 0x000000710500780c */ /* 0x000fda0001701670 */
[----:B------:R-:W-:Y:S01]  /*146a0*/  @!PT LDS RZ, [RZ] ;  /* 0x00000000fffff984 */ /* 0x000fe20000000800 */
[----:B------:R-:W-:Y:S01]  /*146b0*/  @!PT LDS RZ, [RZ] ;  /* 0x00000000fffff984 */ /* 0x000fe20000000800 */
[----:B------:R-:W-:Y:S01]  /*146c0*/  @!PT LDS RZ, [RZ] ;  /* 0x00000000fffff984 */ /* 0x000fe20000000800 */
[----:B------:R0:W-:Y:S01]  /*146d0*/  LDGSTS.E.BYPASS.LTC128B.128 [R0+0x3c00], desc[UR52][R2.64], !P0 ;  /* 0x03c0000002007fae */ /* 0x0001e2000c101d74 */
[----:B------:R-:W-:Y:S01]  /*146e0*/  PLOP3.LUT P0, PT, PT, PT, PT, 0x80, 0x0 ;  /* 0x000000000000781c */ /* 0x000fe20003f0f070 */
[----:B------:R-:W-:-:S12]  /*146f0*/  NOP ;  /* 0x0000000000007918 */ /* 0x000fd80000000000 */
.L_x_13792:
        /* <DEDUP_REMOVED lines=11> */
.L_x_13793:
[----:B------:R2:W-:Y:S01]  /*147b0*/  SYNCS.ARRIVE.TRANS64.A1T0 RZ, [R4+URZ+0x16850], RZ ;  /* 0x016850ff04ff79a7 */ /* 0x0005e2000810003f */
[----:B------:R-:W-:-:S05]  /*147c0*/  VIADD R23, R23, 0x1 ;  /* 0x0000000117177836 */ /* 0x000fca0000000000 */
[----:B------:R-:W-:-:S04]  /*147d0*/  ISETP.NE.AND P0, PT, R23, 0x2, PT ;  /* 0x000000021700780c */ /* 0x000fc80003f05270 */
[----:B------:R-:W-:Y:S02]  /*147e0*/  SEL R3, RZ, 0x1, P0 ;  /* 0x00000001ff037807 */ /* 0x000fe40000000000 */
[----:B------:R-:W-:Y:S02]  /*147f0*/  SEL R23, R23, RZ, P0 ;  /* 0x000000ff17177207 */ /* 0x000fe40000000000 */
[----:B--2---:R-:W-:-:S07]  /*14800*/  LOP3.LUT R26, R26, R3, RZ, 0x3c, !PT ;  /* 0x000000031a1a7212 */ /* 0x004fce00078e3cff */
.L_x_13753:
[----:B------:R-:W-:Y:S05]  /*14810*/  BSYNC B7 ;  /* 0x0000000000077941 */ /* 0x000fea0003800000 */
.L_x_13751:
        /* <DEDUP_REMOVED lines=13> */
.L_x_13794:
[----:B------:R-:W-:-:S03]  /*148f0*/  UMOV UR4, 0xffffffff ;  /* 0xffffffff00047882 */ /* 0x000fc60000000000 */
[----:B------:R-:W-:Y:S05]  /*14900*/  BRA.DIV UR4, `(.L_x_13796) ;  /* 0x0000003e04bc7947 */ /* 0x000fea000b800000 */
[----:B-----5:R2:W3:Y:S02]  /*14910*/  SHFL.IDX PT, R14, R2, RZ, 0x1f ;  /* 0x00001fff020e7589 */ /* 0x0204e400000e0000 */
.L_x_13918:
        /* <DEDUP_REMOVED lines=8> */
.L_x_13795:
[----:B-1----:R-:W4:Y:S01]  /*149a0*/  LDL R0, [R1+0xc] ;  /* 0x00000c0001007983 */ /* 0x002f220000100800 */
[----:B------:R-:W-:Y:S02]  /*149b0*/  ULDC UR4, c[0x0][0xc38] ;  /* 0x00030e0000047ab9 */ /* 0x000fe40000000800 */
[----:B----4-:R-:W-:-:S13]  /*149c0*/  ISETP.GE.AND P0, PT, R0, UR4, PT ;  /* 0x0000000400007c0c */ /* 0x010fda000bf06270 */
[----:B------:R-:W-:Y:S05]  /*149d0*/  @!P0 BRA `(.L_x_13797) ;  /* 0xffffffbc006c8947 */ /* 0x000fea000383ffff */
.L_x_13742:
[----:B------:R-:W4:Y:S01]  /*149e0*/  LDL.LU R0, [R1+0x10] ;  /* 0x0000100001007983 */ /* 0x000f220000300800 */
[----:B------:R-:W-:Y:S01]  /*149f0*/  BSSY B0, `(.L_x_13798) ;  /* 0x000000b000007945 */ /* 0x000fe20003800000 */
[----:B------:R-:W5:Y:S01]  /*14a00*/  S2R R5, SR_CgaCtaId ;  /* 0x0000000000057919 */ /* 0x000f620000008800 */
[----:B----4-:R-:W-:-:S05]  /*14a10*/  VIADD R0, R0, 0x1 ;  /* 0x0000000100007836 */ /* 0x010fca0000000000 */
[----:B--23--:R-:W-:-:S04]  /*14a20*/  LEA.HI R2, R0, R0, RZ, 0x1 ;  /* 0x0000000000027211 */ /* 0x00cfc800078f08ff */
[----:B------:R-:W-:Y:S02]  /*14a30*/  LOP3.LUT R3, R2, 0xfffffffe, RZ, 0xc0, !PT ;  /* 0xfffffffe02037812 */ /* 0x000fe400078ec0ff */
[----:B------:R-:W-:-:S03]  /*14a40*/  MOV R2, 0x400 ;  /* 0x0000040000027802 */ /* 0x000fc60000000f00 */
[----:B------:R-:W-:Y:S01]  /*14a50*/  IMAD.IADD R0, R0, 0x1, -R3 ;  /* 0x0000000100007824 */ /* 0x000fe200078e0a03 */
[----:B-----5:R-:W-:-:S04]  /*14a60*/  LEA R4, R5, R2, 0x18 ;  /* 0x0000000205047211 */ /* 0x020fc800078ec0ff */
[----:B------:R-:W-:-:S04]  /*14a70*/  SHF.L.U32 R0, R0, 0x1f, RZ ;  /* 0x0000001f00007819 */ /* 0x000fc800000006ff */
[----:B------:R-:W2:Y:S02]  /*14a80*/  SYNCS.PHASECHK.TRANS64.TRYWAIT P0, [R4+URZ+0x16820], R0 ;  /* 0x01682000040075a7 */ /* 0x000ea4000800017f */
[----:B--2---:R-:W-:Y:S05]  /*14a90*/  @!P0 BRA `(.L_x_13799) ;  /* 0x0000003c00808947 */ /* 0x004fea0003800000 */
.L_x_13919:
[----:B-1----:R-:W-:Y:S05]  /*14aa0*/  BSYNC B0 ;  /* 0x0000000000007941 */ /* 0x002fea0003800000 */
.L_x_13798:
[----:B------:R-:W-:-:S03]  /*14ab0*/  UMOV UR4, 0xffffffff ;  /* 0xffffffff00047882 */ /* 0x000fc60000000000 */
[----:B------:R-:W-:Y:S05]  /*14ac0*/  BRA.DIV UR4, `(.L_x_13800) ;  /* 0x0000003e04887947 */ /* 0x000fea000b800000 */
[----:B--2---:R-:W1:Y:S02]  /*14ad0*/  S2R R0, SR_TID.X ;  /* 0x0000000000007919 */ /* 0x004e640000002100 */
[----:B-1----:R-:W-:-:S04]  /*14ae0*/  SHF.R.U32.HI R0, RZ, 0x5, R0 ;  /* 0x00000005ff007819 */ /* 0x002fc80000011600 */
[----:B------:R-:W-:-:S05]  /*14af0*/  LOP3.LUT R0, R0, 0x3, RZ, 0xc0, !PT ;  /* 0x0000000300007812 */ /* 0x000fca00078ec0ff */
[----:B------:R1:W2:Y:S02]  /*14b00*/  SHFL.IDX PT, R14, R0, RZ, 0x1f ;  /* 0x00001fff000e7589 */ /* 0x0002a400000e0000 */
.L_x_13922:
[----:B--2---:R-:W-:Y:S01]  /*14b10*/  ISETP.NE.AND P0, PT, R14, RZ, PT ;  /* 0x000000ff0e00720c */ /* 0x004fe20003f05270 */
[----:B------:R-:W-:-:S12]  /*14b20*/  BSSY B0, `(.L_x_13801) ;  /* 0x0000024000007945 */ /* 0x000fd80003800000 */
[----:B------:R-:W-:Y:S05]  /*14b30*/  @P0 BRA `(.L_x_13802) ;  /* 0x0000000000880947 */ /* 0x000fea0003800000 */
[----:B------:R-:W-:-:S03]  /*14b40*/  UMOV UR4, 0xffffffff ;  /* 0xffffffff00047882 */ /* 0x000fc60000000000 */
[----:B------:R-:W-:Y:S05]  /*14b50*/  BRA.DIV UR4, `(.L_x_13803) ;  /* 0x0000003e04987947 */ /* 0x000fea000b800000 */
[----:B------:R-:W-:-:S13]  /*14b60*/  ELECT P6, URZ, PT ;  /* 0x00000000003f782f */ /* 0x000fda00038c0000 */
.L_x_13925:
[----:B------:R-:W-:Y:S05]  /*14b70*/  @!P6 BRA `(.L_x_13802) ;  /* 0x000000000078e947 */ /* 0x000fea0003800000 */
[----:B------:R-:W-:-:S06]  /*14b80*/  ULOP3.LUT UR4, UR37, 0x2, URZ, 0xfc, !UPT ;  /* 0x0000000225047892 */ /* 0x000fcc000f8efc3f */
[----:B-1----:R-:W-:-:S05]  /*14b90*/  IMAD.U32 R0, RZ, RZ, UR4 ;  /* 0x00000004ff007e24 */ /* 0x002fca000f8e00ff */
[----:B------:R-:W-:-:S13]  /*14ba0*/  ISETP.NE.AND P0, PT, R0, 0x3, PT ;  /* 0x000000030000780c */ /* 0x000fda0003f05270 */
[----:B------:R-:W-:Y:S05]  /*14bb0*/  @!P0 BRA `(.L_x_13804) ;  /* 0x0000000000048947 */ /* 0x000fea0003800000 */
[----:B------:R-:W-:Y:S01]  /*14bc0*/  BPT.TRAP 0x1 ;  /* 0x000000040000795c */ /* 0x000fe20000300000 */
.L_x_13804:
[C---:B------:R-:W-:Y:S01]  /*14bd0*/  IMAD R5, R23.reuse, 0x8, R4 ;  /* 0x0000000817057824 */ /* 0x040fe200078e0204 */
[----:B------:R-:W-:Y:S01]  /*14be0*/  SHF.L.U32 R0, R26, 0x1f, RZ ;  /* 0x0000001f1a007819 */ /* 0x000fe200000006ff */
[----:B------:R-:W-:-:S03]  /*14bf0*/  VIADD R23, R23, 0x1 ;  /* 0x0000000117177836 */ /* 0x000fc60000000000 */
[----:B------:R-:W1:Y:S02]  /*14c00*/  SYNCS.PHASECHK.TRANS64.TRYWAIT P1, [R5+URZ+0x16840], R0 ;  /* 0x01684000050075a7 */ /* 0x000e64000802017f */
[----:B------:R-:W-:-:S04]  /*14c10*/  ISETP.NE.AND P2, PT, R23, 0x2, PT ;  /* 0x000000021700780c */ /* 0x000fc80003f45270 */
[----:B------:R-:W-:Y:S01]  /*14c20*/  SEL R3, RZ, 0x1, P2 ;  /* 0x00000001ff037807 */ /* 0x000fe20001000000 */
[----:B-1----:R-:W-:Y:S08]  /*14c30*/  @!P1 BRA `(.L_x_13805) ;  /* 0x0000003c00809947 */ /* 0x002ff00003800000 */
.L_x_13926:
[----:B------:R-:W-:Y:S02]  /*14c40*/  SEL R23, R23, RZ, P2 ;  /* 0x000000ff17177207 */ /* 0x000fe40001000000 */
[----:B------:R-:W-:Y:S01]  /*14c50*/  LOP3.LUT R2, R26, R3, RZ, 0x3c, !PT ;  /* 0x000000031a027212 */ /* 0x000fe200078e3cff */
[----:B------:R-:W-:Y:S06]  /*14c60*/  @!P0 BRA `(.L_x_13806) ;  /* 0x0000000000048947 */ /* 0x000fec0003800000 */
[----:B------:R-:W-:Y:S01]  /*14c70*/  BPT.TRAP 0x1 ;  /* 0x000000040000795c */ /* 0x000fe20000300000 */
.L_x_13806:
[----:B------:R-:W-:Y:S01]  /*14c80*/  IMAD R23, R23, 0x8, R4 ;  /* 0x0000000817177824 */ /* 0x000fe200078e0204 */
[----:B------:R-:W-:-:S04]  /*14c90*/  SHF.L.U32 R2, R2, 0x1f, RZ ;  /* 0x0000001f02027819 */ /* 0x000fc800000006ff */
[----:B------:R-:W2:Y:S02]  /*14ca0*/  SYNCS.PHASECHK.TRANS64.TRYWAIT P1, [R23+URZ+0x16840], R2 ;  /* 0x01684002170075a7 */ /* 0x000ea4000802017f */
[----:B--2---:R-:W-:Y:S05]  /*14cb0*/  @!P1 BRA `(.L_x_13807) ;  /* 0x0000003c00749947 */ /* 0x004fea0003800000 */
.L_x_13927:
[----:B------:R-:W-:Y:S05]  /*14cc0*/  @!P0 BRA `(.L_x_13808) ;  /* 0x0000000000048947 */ /* 0x000fea0003800000 */
[----:B------:R-:W-:Y:S01]  /*14cd0*/  BPT.TRAP 0x1 ;  /* 0x000000040000795c */ /* 0x000fe20000300000 */
.L_x_13808:
[----:B------:R-:W3:Y:S02]  /*14ce0*/  SYNCS.PHASECHK.TRANS64.TRYWAIT P1, [R5+URZ+0x16860], R0 ;  /* 0x01686000050075a7 */ /* 0x000ee4000802017f */
[----:B---3--:R-:W-:Y:S05]  /*14cf0*/  @!P1 BRA `(.L_x_13809) ;  /* 0x0000003c00789947 */ /* 0x008fea0003800000 */
.L_x_13928:
[----:B------:R-:W-:Y:S05]  /*14d00*/  @!P0 BRA `(.L_x_13810) ;  /* 0x0000000000048947 */ /* 0x000fea0003800000 */
[----:B------:R-:W-:Y:S01]  /*14d10*/  BPT.TRAP 0x1 ;  /* 0x000000040000795c */ /* 0x000fe20000300000 */
.L_x_13810:
[----:B----4-:R4:W0:Y:S02]  /*14d20*/  SYNCS.PHASECHK.TRANS64.TRYWAIT P0, [R23+URZ+0x16860], R2 ;  /* 0x01686002170075a7 */ /* 0x010824000800017f */
[----:B0-----:R-:W-:Y:S05]  /*14d30*/  @!P0 NANOSLEEP.SYNCS 0x989680 ;  /* 0x009896800000895d */ /* 0x001fea0003900000 */
[----:B------:R-:W0:Y:S02]  /*14d40*/  @!P0 SYNCS.PHASECHK.TRANS64 P0, [R23+URZ+0x16860], R2 ;  /* 0x01686002170085a7 */ /* 0x000e24000800007f */
[----:B0-----:R-:W-:Y:S05]  /*14d50*/  @!P0 BRA `(.L_x_13810) ;  /* 0xfffffffc00f08947 */ /* 0x001fea000383ffff */
.L_x_13802:
[----:B------:R-:W-:Y:S05]  /*14d60*/  BSYNC B0 ;  /* 0x0000000000007941 */ /* 0x000fea0003800000 */
.L_x_13801:
[----:B------:R-:W-:Y:S05]  /*14d70*/  EXIT ;  /* 0x000000000000794d */ /* 0x000fea0003800000 */
.L_x_13659:
[----:B0-----:R-:W-:-:S04]  /*14d80*/  IMAD.U32 R3, RZ, RZ, UR45 ;  /* 0x0000002dff037e24 */ /* 0x001fc8000f8e00ff */
[----:B------:R0:W1:Y:S03]  /*14d90*/  SYNCS.PHASECHK.TRANS64.TRYWAIT P1, [R3+URZ+0x16800], R0 ;  /* 0x01680000030075a7 */ /* 0x000066000802017f */
[----:B-1----:R-:W-:Y:S05]  /*14da0*/  @!P1 NANOSLEEP.SYNCS 0x989680 ;  /* 0x009896800000995d */ /* 0x002fea0003900000 */
[----:B------:R-:W1:Y:S02]  /*14db0*/  @!P1 SYNCS.PHASECHK.TRANS64 P1, [R3+URZ+0x16800], R0 ;  /* 0x01680000030095a7 */ /* 0x000e64000802007f */
[----:B-1----:R-:W-:Y:S05]  /*14dc0*/  @!P1 BRA `(.L_x_13659) ;  /* 0xfffffffc00ec9947 */ /* 0x002fea000383ffff */
[----:B------:R-:W-:Y:S05]  /*14dd0*/  BRA `(.L_x_13811) ;  /* 0xfffffec800bc7947 */ /* 0x000fea000383ffff */
.L_x_13663:
[----:B-1----:R1:W2:Y:S02]  /*14de0*/  SYNCS.PHASECHK.TRANS64.TRYWAIT P1, [R89+URZ+0x16830], R0 ;  /* 0x01683000590075a7 */ /* 0x0022a4000802017f */
[----:B--2---:R-:W-:Y:S05]  /*14df0*/  @!P1 NANOSLEEP.SYNCS 0x989680 ;  /* 0x009896800000995d */ /* 0x004fea0003900000 */
[----:B------:R-:W2:Y:S02]  /*14e00*/  @!P1 SYNCS.PHASECHK.TRANS64 P1, [R89+URZ+0x16830], R0 ;  /* 0x01683000590095a7 */ /* 0x000ea4000802007f */
[----:B--2---:R-:W-:Y:S05]  /*14e10*/  @!P1 BRA `(.L_x_13663) ;  /* 0xfffffffc00f09947 */ /* 0x004fea000383ffff */
[----:B------:R-:W-:Y:S05]  /*14e20*/  BRA `(.L_x_13662) ;  /* 0xfffffec800d87947 */ /* 0x000fea000383ffff */
.L_x_13680:
[----:B-1----:R-:W-:-:S04]  /*14e30*/  IMAD.U32 R7, RZ, RZ, UR6 ;  /* 0x00000006ff077e24 */ /* 0x002fc8000f8e00ff */
[----:B------:R1:W2:Y:S03]  /*14e40*/  SYNCS.PHASECHK.TRANS64.TRYWAIT P1, [R7+URZ+0x16830], R6 ;  /* 0x01683006070075a7 */ /* 0x0002a6000802017f */
[----:B--2---:R-:W-:Y:S05]  /*14e50*/  @!P1 NANOSLEEP.SYNCS 0x989680 ;  /* 0x009896800000995d */ /* 0x004fea0003900000 */
[----:B------:R-:W2:Y:S02]  /*14e60*/  @!P1 SYNCS.PHASECHK.TRANS64 P1, [R7+URZ+0x16830], R6 ;  /* 0x01683006070095a7 */ /* 0x000ea4000802007f */
[----:B--2---:R-:W-:Y:S05]  /*14e70*/  @!P1 BRA `(.L_x_13680) ;  /* 0xfffffffc00ec9947 */ /* 0x004fea000383ffff */
[----:B------:R-:W-:Y:S05]  /*14e80*/  BRA `(.L_x_13677) ;  /* 0xffffff0400747947 */ /* 0x000fea000383ffff */
.L_x_13684:
[----:B-1----:R-:W-:-:S04]  /*14e90*/  IMAD.U32 R7, RZ, RZ, UR6 ;  /* 0x00000006ff077e24 */ /* 0x002fc8000f8e00ff */
[----:B------:R1:W2:Y:S03]  /*14ea0*/  SYNCS.PHASECHK.TRANS64.TRYWAIT P1, [R7+URZ+0x16850], R6 ;  /* 0x01685006070075a7 */ /* 0x0002a6000802017f */
[----:B--2---:R-:W-:Y:S05]  /*14eb0*/  @!P1 NANOSLEEP.SYNCS 0x989680 ;  /* 0x009896800000995d */ /* 0x004fea0003900000 */
[----:B------:R-:W2:Y:S02]  /*14ec0*/  @!P1 SYNCS.PHASECHK.TRANS64 P1, [R7+URZ+0x16850], R6 ;  /* 0x01685006070095a7 */ /* 0x000ea4000802007f */
[----:B--2---:R-:W-:Y:S05]  /*14ed0*/  @!P1 BRA `(.L_x_13684) ;  /* 0xfffffffc00ec9947 */ /* 0x004fea000383ffff */
[----:B------:R-:W-:Y:S05]  /*14ee0*/  BRA `(.L_x_13681) ;  /* 0xffffff0400f07947 */ /* 0x000fea000383ffff */
.L_x_13703:
[----:B-1----:R-:W-:-:S04]  /*14ef0*/  IMAD.U32 R8, RZ, RZ, UR6 ;  /* 0x00000006ff087e24 */ /* 0x002fc8000f8e00ff */
[----:B------:R1:W2:Y:S03]  /*14f00*/  SYNCS.PHASECHK.TRANS64.TRYWAIT P1, [R8+URZ+0x16830], R7 ;  /* 0x01683007080075a7 */ /* 0x0002a6000802017f */
[----:B--2---:R-:W-:Y:S05]  /*14f10*/  @!P1 NANOSLEEP.SYNCS 0x989680 ;  /* 0x009896800000995d */ /* 0x004fea0003900000 */
[----:B------:R-:W2:Y:S02]  /*14f20*/  @!P1 SYNCS.PHASECHK.TRANS64 P1, [R8+URZ+0x16830], R7 ;  /* 0x01683007080095a7 */ /* 0x000ea4000802007f */
[----:B--2---:R-:W-:Y:S05]  /*14f30*/  @!P1 BRA `(.L_x_13703) ;  /* 0xfffffffc00ec9947 */ /* 0x004fea000383ffff */
[----:B------:R-:W-:Y:S05]  /*14f40*/  BRA `(.L_x_13700) ;  /* 0xffffff3c006c7947 */ /* 0x000fea000383ffff */
.L_x_13707:
[----:B-1----:R-:W-:-:S04]  /*14f50*/  IMAD.U32 R8, RZ, RZ, UR6 ;  /* 0x00000006ff087e24 */ /* 0x002fc8000f8e00ff */
[----:B------:R1:W2:Y:S03]  /*14f60*/  SYNCS.PHASECHK.TRANS64.TRYWAIT P1, [R8+URZ+0x16850], R7 ;  /* 0x01685007080075a7 */ /* 0x0002a6000802017f */
[----:B--2---:R-:W-:Y:S05]  /*14f70*/  @!P1 NANOSLEEP.SYNCS 0x989680 ;  /* 0x009896800000995d */ /* 0x004fea0003900000 */
[----:B------:R-:W2:Y:S02]  /*14f80*/  @!P1 SYNCS.PHASECHK.TRANS64 P1, [R8+URZ+0x16850], R7 ;  /* 0x01685007080095a7 */ /* 0x000ea4000802007f */
[----:B--2---:R-:W-:Y:S05]  /*14f90*/  @!P1 BRA `(.L_x_13707) ;  /* 0xfffffffc00ec9947 */ /* 0x004fea000383ffff */
[----:B------:R-:W-:Y:S05]  /*14fa0*/  BRA `(.L_x_13704) ;  /* 0xffffff3c00e87947 */ /* 0x000fea000383ffff */
.L_x_13715:
[----:B-1----:R-:W-:-:S04]  /*14fb0*/  IMAD.U32 R7, RZ, RZ, UR6 ;  /* 0x00000006ff077e24 */ /* 0x002fc8000f8e00ff */
[----:B------:R1:W2:Y:S03]  /*14fc0*/  SYNCS.PHASECHK.TRANS64.TRYWAIT P1, [R7+URZ+0x16830], R6 ;  /* 0x01683006070075a7 */ /* 0x0002a6000802017f */
[----:B--2---:R-:W-:Y:S05]  /*14fd0*/  @!P1 NANOSLEEP.SYNCS 0x989680 ;  /* 0x009896800000995d */ /* 0x004fea0003900000 */
[----:B------:R-:W2:Y:S02]  /*14fe0*/  @!P1 SYNCS.PHASECHK.TRANS64 P1, [R7+URZ+0x16830], R6 ;  /* 0x01683006070095a7 */ /* 0x000ea4000802007f */
[----:B--2---:R-:W-:Y:S05]  /*14ff0*/  @!P1 BRA `(.L_x_13715) ;  /* 0xfffffffc00ec9947 */ /* 0x004fea000383ffff */
[----:B------:R-:W-:Y:S05]  /*15000*/  BRA `(.L_x_13712) ;  /* 0xffffff6000987947 */ /* 0x000fea000383ffff */
.L_x_13719:
[----:B-1----:R-:W-:-:S04]  /*15010*/  IMAD.U32 R7, RZ, RZ, UR6 ;  /* 0x00000006ff077e24 */ /* 0x002fc8000f8e00ff */
[----:B------:R1:W2:Y:S03]  /*15020*/  SYNCS.PHASECHK.TRANS64.TRYWAIT P1, [R7+URZ+0x16850], R6 ;  /* 0x01685006070075a7 */ /* 0x0002a6000802017f */
[----:B--2---:R-:W-:Y:S05]  /*15030*/  @!P1 NANOSLEEP.SYNCS 0x989680 ;  /* 0x009896800000995d */ /* 0x004fea0003900000 */
[----:B------:R-:W2:Y:S02]  /*15040*/  @!P1 SYNCS.PHASECHK.TRANS64 P1, [R7+URZ+0x16850], R6 ;  /* 0x01685006070095a7 */ /* 0x000ea4000802007f */
[----:B--2---:R-:W-:Y:S05]  /*15050*/  @!P1 BRA `(.L_x_13719) ;  /* 0xfffffffc00ec9947 */ /* 0x004fea000383ffff */
[----:B------:R-:W-:Y:S05]  /*15060*/  BRA `(.L_x_13716) ;  /* 0xffffff6400087947 */ /* 0x000fea000383ffff */
.L_x_13734:
[----:B-1----:R-:W-:-:S04]  /*15070*/  IMAD.U32 R4, RZ, RZ, UR5 ;  /* 0x00000005ff047e24 */ /* 0x002fc8000f8e00ff */
[----:B------:R1:W2:Y:S03]  /*15080*/  SYNCS.PHASECHK.TRANS64.TRYWAIT P1, [R4+URZ+0x16850], R3 ;  /* 0x01685003040075a7 */ /* 0x0002a6000802017f */
[----:B--2---:R-:W-:Y:S05]  /*15090*/  @!P1 NANOSLEEP.SYNCS 0x989680 ;  /* 0x009896800000995d */ /* 0x004fea0003900000 */
[----:B------:R-:W2:Y:S02]  /*150a0*/  @!P1 SYNCS.PHASECHK.TRANS64 P1, [R4+URZ+0x16850], R3 ;  /* 0x01685003040095a7 */ /* 0x000ea4000802007f */
[----:B--2---:R-:W-:Y:S05]  /*150b0*/  @!P1 BRA `(.L_x_13734) ;  /* 0xfffffffc00ec9947 */ /* 0x004fea000383ffff */
[----:B------:R-:W-:Y:S05]  /*150c0*/  BRA `(.L_x_13733) ;  /* 0xffffff9400bc7947 */ /* 0x000fea000383ffff */
.L_x_13759:
[----:B------:R-:W3:Y:S01]  /*150d0*/  S2R R17, SR_TID.X ;  /* 0x0000000000117919 */ /* 0x000ee20000002100 */
[----:B------:R-:W-:Y:S02]  /*150e0*/  IMAD.MOV.U32 R12, RZ, RZ, RZ ;  /* 0x000000ffff0c7224 */ /* 0x000fe400078e00ff */
[----:B------:R-:W-:Y:S02]  /*150f0*/  IMAD.MOV.U32 R11, RZ, RZ, 0x1f ;  /* 0x0000001fff0b7424 */ /* 0x000fe400078e00ff */
[----:B------:R-:W-:Y:S01]  /*15100*/  IMAD.MOV.U32 R15, RZ, RZ, -0x1 ;  /* 0xffffffffff0f7424 */ /* 0x000fe200078e00ff */
[----:B---3--:R-:W-:-:S04]  /*15110*/  SHF.R.U32.HI R17, RZ, 0x5, R17 ;  /* 0x00000005ff117819 */ /* 0x008fc80000011611 */
[----:B------:R-:W-:-:S05]  /*15120*/  LOP3.LUT R17, R17, 0x3, RZ, 0xc0, !PT ;  /* 0x0000000311117812 */ /* 0x000fca00078ec0ff */
[----:B------:R-:W-:-:S07]  /*15130*/  IMAD.MOV.U32 R13, RZ, RZ, R17 ;  /* 0x000000ffff0d7224 */ /* 0x000fce00078e0011 */
[----:B012--5:R-:W-:Y:S05]  /*15140*/  WARPSYNC.COLLECTIVE R15, `(.L_x_13812) ;  /* 0x000000000f087348 */ /* 0x027fea0003c00000 */
[----:B------:R3:W4:Y:S02]  /*15150*/  SHFL.IDX P6, R14, R13, R12, R11 ;  /* 0x0000000c0d0e7389 */ /* 0x00072400000c000b */
[----:B012345:R-:W-:Y:S01]  /*15160*/  ENDCOLLECTIVE ;  /* 0x000000000000791b */ /* 0x03ffe20003800000 */
.L_x_13812:
[----:B------:R-:W-:Y:S05]  /*15170*/  BRA `(.L_x_13813) ;  /* 0xffffffc000ec7947 */ /* 0x000fea000383ffff */
.L_x_13762:
[----:B0-----:R0:W1:Y:S02]  /*15180*/  SYNCS.PHASECHK.TRANS64.TRYWAIT P0, [R0+URZ+0x16840], R2 ;  /* 0x01684002000075a7 */ /* 0x001064000800017f */
[----:B-1----:R-:W-:Y:S05]  /*15190*/  @!P0 NANOSLEEP.SYNCS 0x989680 ;  /* 0x009896800000895d */ /* 0x002fea0003900000 */
[----:B------:R-:W1:Y:S02]  /*151a0*/  @!P0 SYNCS.PHASECHK.TRANS64 P0, [R0+URZ+0x16840], R2 ;  /* 0x01684002000085a7 */ /* 0x000e64000800007f */
[----:B-1----:R-:W-:Y:S05]  /*151b0*/  @!P0 BRA `(.L_x_13762) ;  /* 0xfffffffc00f08947 */ /* 0x002fea000383ffff */
[----:B------:R-:W-:Y:S05]  /*151c0*/  BRA `(.L_x_13814) ;  /* 0xffffffc400f47947 */ /* 0x000fea000383ffff */
.L_x_13763:
        /* <DEDUP_REMOVED lines=8> */
.L_x_13816:
[----:B------:R-:W-:Y:S05]  /*15250*/  BSYNC B0 ;  /* 0x0000000000007941 */ /* 0x000fea0003800000 */
.L_x_13815:
        /* <DEDUP_REMOVED lines=9> */
.L_x_13817:
[----:B------:R-:W-:Y:S02]  /*152f0*/  IMAD.MOV.U32 R13, RZ, RZ, R5 ;  /* 0x000000ffff0d7224 */ /* 0x000fe400078e0005 */
[----:B------:R-:W-:Y:S02]  /*15300*/  IMAD.MOV.U32 R12, RZ, RZ, 0x1 ;  /* 0x00000001ff0c7424 */ /* 0x000fe400078e00ff */
[----:B------:R-:W-:-:S07]  /*15310*/  IMAD.MOV.U32 R3, RZ, RZ, R14 ;  /* 0x000000ffff037224 */ /* 0x000fce00078e000e */
[----:B------:R-:W-:Y:S05]  /*15320*/  WARPSYNC.COLLECTIVE R15, `(.L_x_13818) ;  /* 0x000000000f087348 */ /* 0x000fea0003c00000 */
[----:B------:R0:W1:Y:S02]  /*15330*/  SHFL.IDX P6, R14, R13, R12, R11 ;  /* 0x0000000c0d0e7389 */ /* 0x00006400000c000b */
[----:B01----:R-:W-:Y:S01]  /*15340*/  ENDCOLLECTIVE ;  /* 0x000000000000791b */ /* 0x003fe20003800000 */
.L_x_13818:
        /* <DEDUP_REMOVED lines=15> */
.L_x_13819:
[----:B------:R-:W-:Y:S02]  /*15440*/  @P1 IMAD R8, R6, 0x2, R16 ;  /* 0x0000000206081824 */ /* 0x000fe400078e0210 */
[----:B------:R-:W-:Y:S02]  /*15450*/  IMAD.MOV.U32 R13, RZ, RZ, R5 ;  /* 0x000000ffff0d7224 */ /* 0x000fe400078e0005 */
[----:B------:R-:W-:Y:S02]  /*15460*/  IMAD.MOV.U32 R12, RZ, RZ, 0x2 ;  /* 0x00000002ff0c7424 */ /* 0x000fe400078e00ff */
[----:B------:R-:W-:-:S07]  /*15470*/  IMAD.MOV.U32 R3, RZ, RZ, R14 ;  /* 0x000000ffff037224 */ /* 0x000fce00078e000e */
[----:B------:R-:W-:Y:S05]  /*15480*/  WARPSYNC.COLLECTIVE R15, `(.L_x_13820) ;  /* 0x000000000f087348 */ /* 0x000fea0003c00000 */
[----:B------:R0:W1:Y:S02]  /*15490*/  SHFL.IDX P6, R14, R13, R12, R11 ;  /* 0x0000000c0d0e7389 */ /* 0x00006400000c000b */
[----:B01----:R-:W-:Y:S01]  /*154a0*/  ENDCOLLECTIVE ;  /* 0x000000000000791b */ /* 0x003fe20003800000 */
.L_x_13820:
        /* <DEDUP_REMOVED lines=15> */
.L_x_13821:
[----:B------:R-:W-:Y:S02]  /*155a0*/  @P1 IMAD R8, R6, 0x2, R16 ;  /* 0x0000000206081824 */ /* 0x000fe400078e0210 */
[----:B------:R-:W-:Y:S02]  /*155b0*/  IMAD.MOV.U32 R13, RZ, RZ, R5 ;  /* 0x000000ffff0d7224 */ /* 0x000fe400078e0005 */
[----:B------:R-:W-:Y:S02]  /*155c0*/  IMAD.MOV.U32 R12, RZ, RZ, 0x3 ;  /* 0x00000003ff0c7424 */ /* 0x000fe400078e00ff */
[----:B------:R-:W-:-:S07]  /*155d0*/  IMAD.MOV.U32 R3, RZ, RZ, R14 ;  /* 0x000000ffff037224 */ /* 0x000fce00078e000e */
[----:B------:R-:W-:Y:S05]  /*155e0*/  WARPSYNC.COLLECTIVE R15, `(.L_x_13822) ;  /* 0x000000000f087348 */ /* 0x000fea0003c00000 */
[----:B------:R0:W1:Y:S02]  /*155f0*/  SHFL.IDX P6, R14, R13, R12, R11 ;  /* 0x0000000c0d0e7389 */ /* 0x00006400000c000b */
[----:B01----:R-:W-:Y:S01]  /*15600*/  ENDCOLLECTIVE ;  /* 0x000000000000791b */ /* 0x003fe20003800000 */
.L_x_13822:
        /* <DEDUP_REMOVED lines=15> */
.L_x_13823:
[----:B------:R-:W-:Y:S02]  /*15700*/  @P1 IMAD R8, R6, 0x2, R16 ;  /* 0x0000000206081824 */ /* 0x000fe400078e0210 */
[----:B------:R-:W-:Y:S02]  /*15710*/  IMAD.MOV.U32 R13, RZ, RZ, R5 ;  /* 0x000000ffff0d7224 */ /* 0x000fe400078e0005 */
[----:B------:R-:W-:Y:S02]  /*15720*/  IMAD.MOV.U32 R12, RZ, RZ, 0x4 ;  /* 0x00000004ff0c7424 */ /* 0x000fe400078e00ff */
[----:B------:R-:W-:-:S07]  /*15730*/  IMAD.MOV.U32 R3, RZ, RZ, R14 ;  /* 0x000000ffff037224 */ /* 0x000fce00078e000e */
[----:B------:R-:W-:Y:S05]  /*15740*/  WARPSYNC.COLLECTIVE R15, `(.L_x_13824) ;  /* 0x000000000f087348 */ /* 0x000fea0003c00000 */
[----:B------:R0:W1:Y:S02]  /*15750*/  SHFL.IDX P6, R14, R13, R12, R11 ;  /* 0x0000000c0d0e7389 */ /* 0x00006400000c000b */
[----:B01----:R-:W-:Y:S01]  /*15760*/  ENDCOLLECTIVE ;  /* 0x000000000000791b */ /* 0x003fe20003800000 */
.L_x_13824:
        /* <DEDUP_REMOVED lines=15> */
.L_x_13825:
[----:B------:R-:W-:Y:S02]  /*15860*/  @P1 IMAD R8, R6, 0x2, R16 ;  /* 0x0000000206081824 */ /* 0x000fe400078e0210 */
[----:B------:R-:W-:Y:S02]  /*15870*/  IMAD.MOV.U32 R13, RZ, RZ, R5 ;  /* 0x000000ffff0d7224 */ /* 0x000fe400078e0005 */
[----:B------:R-:W-:Y:S02]  /*15880*/  IMAD.MOV.U32 R12, RZ, RZ, 0x5 ;  /* 0x00000005ff0c7424 */ /* 0x000fe400078e00ff */
[----:B------:R-:W-:-:S07]  /*15890*/  IMAD.MOV.U32 R3, RZ, RZ, R14 ;  /* 0x000000ffff037224 */ /* 0x000fce00078e000e */
[----:B------:R-:W-:Y:S05]  /*158a0*/  WARPSYNC.COLLECTIVE R15, `(.L_x_13826) ;  /* 0x000000000f087348 */ /* 0x000fea0003c00000 */
[----:B------:R0:W1:Y:S02]  /*158b0*/  SHFL.IDX P6, R14, R13, R12, R11 ;  /* 0x0000000c0d0e7389 */ /* 0x00006400000c000b */
[----:B01----:R-:W-:Y:S01]  /*158c0*/  ENDCOLLECTIVE ;  /* 0x000000000000791b */ /* 0x003fe20003800000 */
.L_x_13826:
        /* <DEDUP_REMOVED lines=15> */
.L_x_13827:
[----:B------:R-:W-:Y:S02]  /*159c0*/  @P1 IMAD R8, R6, 0x2, R16 ;  /* 0x0000000206081824 */ /* 0x000fe400078e0210 */
[----:B------:R-:W-:Y:S02]  /*159d0*/  IMAD.MOV.U32 R13, RZ, RZ, R5 ;  /* 0x000000ffff0d7224 */ /* 0x000fe400078e0005 */
[----:B------:R-:W-:Y:S02]  /*159e0*/  IMAD.MOV.U32 R12, RZ, RZ, 0x6 ;  /* 0x00000006ff0c7424 */ /* 0x000fe400078e00ff */
[----:B------:R-:W-:-:S07]  /*159f0*/  IMAD.MOV.U32 R3, RZ, RZ, R14 ;  /* 0x000000ffff037224 */ /* 0x000fce00078e000e */
[----:B------:R-:W-:Y:S05]  /*15a00*/  WARPSYNC.COLLECTIVE R15, `(.L_x_13828) ;  /* 0x000000000f087348 */ /* 0x000fea0003c00000 */
[----:B------:R0:W1:Y:S02]  /*15a10*/  SHFL.IDX P6, R14, R13, R12, R11 ;  /* 0x0000000c0d0e7389 */ /* 0x00006400000c000b */
[----:B01----:R-:W-:Y:S01]  /*15a20*/  ENDCOLLECTIVE ;  /* 0x000000000000791b */ /* 0x003fe20003800000 */
.L_x_13828:
        /* <DEDUP_REMOVED lines=15> */
.L_x_13829:
[----:B------:R-:W-:Y:S02]  /*15b20*/  @P1 IMAD R8, R6, 0x2, R16 ;  /* 0x0000000206081824 */ /* 0x000fe400078e0210 */
[----:B------:R-:W-:Y:S02]  /*15b30*/  IMAD.MOV.U32 R13, RZ, RZ, R5 ;  /* 0x000000ffff0d7224 */ /* 0x000fe400078e0005 */
[----:B------:R-:W-:Y:S02]  /*15b40*/  IMAD.MOV.U32 R12, RZ, RZ, 0x7 ;  /* 0x00000007ff0c7424 */ /* 0x000fe400078e00ff */
[----:B------:R-:W-:-:S07]  /*15b50*/  IMAD.MOV.U32 R3, RZ, RZ, R14 ;  /* 0x000000ffff037224 */ /* 0x000fce00078e000e */
[----:B------:R-:W-:Y:S05]  /*15b60*/  WARPSYNC.COLLECTIVE R15, `(.L_x_13830) ;  /* 0x000000000f087348 */ /* 0x000fea0003c00000 */
[----:B------:R0:W1:Y:S02]  /*15b70*/  SHFL.IDX P6, R14, R13, R12, R11 ;  /* 0x0000000c0d0e7389 */ /* 0x00006400000c000b */
[----:B01----:R-:W-:Y:S01]  /*15b80*/  ENDCOLLECTIVE ;  /* 0x000000000000791b */ /* 0x003fe20003800000 */
.L_x_13830:
        /* <DEDUP_REMOVED lines=14> */
.L_x_13831:
[----:B------:R-:W-:Y:S05]  /*15c70*/  BRA `(.L_x_13832) ;  /* 0xffffffc000f47947 */ /* 0x000fea000383ffff */
.L_x_13768:
        /* <DEDUP_REMOVED lines=8> */
.L_x_13833:
[C---:B------:R-:W-:Y:S01]  /*15d00*/  VIADD R8, R6.reuse, 0x10 ;  /* 0x0000001006087836 */ /* 0x040fe20000000000 */
[----:B------:R-:W-:Y:S01]  /*15d10*/  ISETP.GE.AND P1, PT, R6, UR38, PT ;  /* 0x0000002606007c0c */ /* 0x000fe2000bf26270 */
[----:B------:R-:W-:Y:S02]  /*15d20*/  IMAD.MOV.U32 R13, RZ, RZ, R0 ;  /* 0x000000ffff0d7224 */ /* 0x000fe400078e0000 */
[----:B------:R-:W-:-:S10]  /*15d30*/  IMAD.MOV.U32 R2, RZ, RZ, R14 ;  /* 0x000000ffff027224 */ /* 0x000fd400078e000e */
[----:B------:R-:W-:Y:S05]  /*15d40*/  WARPSYNC.COLLECTIVE R15, `(.L_x_13834) ;  /* 0x000000000f087348 */ /* 0x000fea0003c00000 */
[----:B------:R0:W1:Y:S02]  /*15d50*/  SHFL.IDX P6, R14, R13, R12, R11 ;  /* 0x0000000c0d0e7389 */ /* 0x00006400000c000b */
[----:B01----:R-:W-:Y:S01]  /*15d60*/  ENDCOLLECTIVE ;  /* 0x000000000000791b */ /* 0x003fe20003800000 */
.L_x_13834:
[----:B------:R-:W-:Y:S02]  /*15d70*/  IMAD.MOV.U32 R13, RZ, RZ, R4 ;  /* 0x000000ffff0d7224 */ /* 0x000fe400078e0004 */
[----:B------:R-:W-:Y:S02]  /*15d80*/  IMAD.MOV.U32 R12, RZ, RZ, 0x1 ;  /* 0x00000001ff0c7424 */ /* 0x000fe400078e00ff */
[----:B------:R-:W-:-:S07]  /*15d90*/  IMAD.MOV.U32 R3, RZ, RZ, R14 ;  /* 0x000000ffff037224 */ /* 0x000fce00078e000e */
[----:B------:R-:W-:Y:S05]  /*15da0*/  WARPSYNC.COLLECTIVE R15, `(.L_x_13835) ;  /* 0x000000000f087348 */ /* 0x000fea0003c00000 */
[----:B------:R0:W1:Y:S02]  /*15db0*/  SHFL.IDX P6, R14, R13, R12, R11 ;  /* 0x0000000c0d0e7389 */ /* 0x00006400000c000b */
[----:B01----:R-:W-:Y:S01]  /*15dc0*/  ENDCOLLECTIVE ;  /* 0x000000000000791b */ /* 0x003fe20003800000 */
.L_x_13835:
        /* <DEDUP_REMOVED lines=15> */
.L_x_13836:
[----:B------:R-:W-:Y:S02]  /*15ec0*/  IMAD.MOV.U32 R13, RZ, RZ, R4 ;  /* 0x000000ffff0d7224 */ /* 0x000fe400078e0004 */
[----:B------:R-:W-:Y:S02]  /*15ed0*/  IMAD.MOV.U32 R12, RZ, RZ, 0x2 ;  /* 0x00000002ff0c7424 */ /* 0x000fe400078e00ff */
[----:B------:R-:W-:-:S07]  /*15ee0*/  IMAD.MOV.U32 R3, RZ, RZ, R14 ;  /* 0x000000ffff037224 */ /* 0x000fce00078e000e */
[----:B------:R-:W-:Y:S05]  /*15ef0*/  WARPSYNC.COLLECTIVE R15, `(.L_x_13837) ;  /* 0x000000000f087348 */ /* 0x000fea0003c00000 */
[----:B------:R0:W1:Y:S02]  /*15f00*/  SHFL.IDX P6, R14, R13, R12, R11 ;  /* 0x0000000c0d0e7389 */ /* 0x00006400000c000b */
[----:B01----:R-:W-:Y:S01]  /*15f10*/  ENDCOLLECTIVE ;  /* 0x000000000000791b */ /* 0x003fe20003800000 */
.L_x_13837:
        /* <DEDUP_REMOVED lines=11> */
[----:B------:R-:W-:Y:S01]  /*15fd0*/  ISETP.GE.AND P1, PT, R2, UR38, PT ;  /* 0x0000002602007c0c */ /* 0x000fe2000bf26270 */
[----:B------:R-:W-:-:S12]  /*15fe0*/  IMAD.MOV.U32 R2, RZ, RZ, R14 ;  /* 0x000000ffff027224 */ /* 0x000fd800078e000e */
[----:B------:R-:W-:Y:S05]  /*15ff0*/  WARPSYNC.COLLECTIVE R15, `(.L_x_13838) ;  /* 0x000000000f087348 */ /* 0x000fea0003c00000 */
[----:B------:R0:W1:Y:S02]  /*16000*/  SHFL.IDX P6, R14, R13, R12, R11 ;  /* 0x0000000c0d0e7389 */ /* 0x00006400000c000b */
[----:B01----:R-:W-:Y:S01]  /*16010*/  ENDCOLLECTIVE ;  /* 0x000000000000791b */ /* 0x003fe20003800000 */
.L_x_13838:
[----:B------:R-:W-:Y:S02]  /*16020*/  IMAD.MOV.U32 R13, RZ, RZ, R4 ;  /* 0x000000ffff0d7224 */ /* 0x000fe400078e0004 */
[----:B------:R-:W-:Y:S02]  /*16030*/  IMAD.MOV.U32 R12, RZ, RZ, 0x3 ;  /* 0x00000003ff0c7424 */ /* 0x000fe400078e00ff */
[----:B------:R-:W-:-:S07]  /*16040*/  IMAD.MOV.U32 R3, RZ, RZ, R14 ;  /* 0x000000ffff037224 */ /* 0x000fce00078e000e */
[----:B------:R-:W-:Y:S05]  /*16050*/  WARPSYNC.COLLECTIVE R15, `(.L_x_13839) ;  /* 0x000000000f087348 */ /* 0x000fea0003c00000 */
[----:B------:R0:W1:Y:S02]  /*16060*/  SHFL.IDX P6, R14, R13, R12, R11 ;  /* 0x0000000c0d0e7389 */ /* 0x00006400000c000b */
[----:B01----:R-:W-:Y:S01]  /*16070*/  ENDCOLLECTIVE ;  /* 0x000000000000791b */ /* 0x003fe20003800000 */
.L_x_13839:
        /* <DEDUP_REMOVED lines=16> */
.L_x_13840:
[----:B------:R-:W-:Y:S02]  /*16180*/  IMAD.MOV.U32 R13, RZ, RZ, R4 ;  /* 0x000000ffff0d7224 */ /* 0x000fe400078e0004 */
[----:B------:R-:W-:Y:S02]  /*16190*/  IMAD.MOV.U32 R12, RZ, RZ, 0x4 ;  /* 0x00000004ff0c7424 */ /* 0x000fe400078e00ff */
[----:B------:R-:W-:-:S07]  /*161a0*/  IMAD.MOV.U32 R3, RZ, RZ, R14 ;  /* 0x000000ffff037224 */ /* 0x000fce00078e000e */
[----:B------:R-:W-:Y:S05]  /*161b0*/  WARPSYNC.COLLECTIVE R15, `(.L_x_13841) ;  /* 0x000000000f087348 */ /* 0x000fea0003c00000 */
[----:B------:R0:W1:Y:S02]  /*161c0*/  SHFL.IDX P6, R14, R13, R12, R11 ;  /* 0x0000000c0d0e7389 */ /* 0x00006400000c000b */
[----:B01----:R-:W-:Y:S01]  /*161d0*/  ENDCOLLECTIVE ;  /* 0x000000000000791b */ /* 0x003fe20003800000 */
.L_x_13841:
        /* <DEDUP_REMOVED lines=16> */
.L_x_13842:
[----:B------:R-:W-:Y:S02]  /*162e0*/  IMAD.MOV.U32 R13, RZ, RZ, R4 ;  /* 0x000000ffff0d7224 */ /* 0x000fe400078e0004 */
[----:B------:R-:W-:Y:S02]  /*162f0*/  IMAD.MOV.U32 R12, RZ, RZ, 0x5 ;  /* 0x00000005ff0c7424 */ /* 0x000fe400078e00ff */
[----:B------:R-:W-:-:S07]  /*16300*/  IMAD.MOV.U32 R3, RZ, RZ, R14 ;  /* 0x000000ffff037224 */ /* 0x000fce00078e000e */
[----:B------:R-:W-:Y:S05]  /*16310*/  WARPSYNC.COLLECTIVE R15, `(.L_x_13843) ;  /* 0x000000000f087348 */ /* 0x000fea0003c00000 */
[----:B------:R0:W1:Y:S02]  /*16320*/  SHFL.IDX P6, R14, R13, R12, R11 ;  /* 0x0000000c0d0e7389 */ /* 0x00006400000c000b */
[----:B01----:R-:W-:Y:S01]  /*16330*/  ENDCOLLECTIVE ;  /* 0x000000000000791b */ /* 0x003fe20003800000 */
.L_x_13843:
        /* <DEDUP_REMOVED lines=16> */
.L_x_13844:
[----:B------:R-:W-:Y:S02]  /*16440*/  IMAD.MOV.U32 R13, RZ, RZ, R4 ;  /* 0x000000ffff0d7224 */ /* 0x000fe400078e0004 */
[----:B------:R-:W-:Y:S02]  /*16450*/  IMAD.MOV.U32 R12, RZ, RZ, 0x6 ;  /* 0x00000006ff0c7424 */ /* 0x000fe400078e00ff */
[----:B------:R-:W-:-:S07]  /*16460*/  IMAD.MOV.U32 R3, RZ, RZ, R14 ;  /* 0x000000ffff037224 */ /* 0x000fce00078e000e */
[----:B------:R-:W-:Y:S05]  /*16470*/  WARPSYNC.COLLECTIVE R15, `(.L_x_13845) ;  /* 0x000000000f087348 */ /* 0x000fea0003c00000 */
[----:B------:R0:W1:Y:S02]  /*16480*/  SHFL.IDX P6, R14, R13, R12, R11 ;  /* 0x0000000c0d0e7389 */ /* 0x00006400000c000b */
[----:B01----:R-:W-:Y:S01]  /*16490*/  ENDCOLLECTIVE ;  /* 0x000000000000791b */ /* 0x003fe20003800000 */
.L_x_13845:
        /* <DEDUP_REMOVED lines=16> */
.L_x_13846:
[----:B------:R-:W-:Y:S02]  /*165a0*/  IMAD.MOV.U32 R13, RZ, RZ, R4 ;  /* 0x000000ffff0d7224 */ /* 0x000fe400078e0004 */
[----:B------:R-:W-:Y:S02]  /*165b0*/  IMAD.MOV.U32 R12, RZ, RZ, 0x7 ;  /* 0x00000007ff0c7424 */ /* 0x000fe400078e00ff */
[----:B------:R-:W-:-:S07]  /*165c0*/  IMAD.MOV.U32 R3, RZ, RZ, R14 ;  /* 0x000000ffff037224 */ /* 0x000fce00078e000e */
[----:B------:R-:W-:Y:S05]  /*165d0*/  WARPSYNC.COLLECTIVE R15, `(.L_x_13847) ;  /* 0x000000000f087348 */ /* 0x000fea0003c00000 */
[----:B------:R0:W1:Y:S02]  /*165e0*/  SHFL.IDX P6, R14, R13, R12, R11 ;  /* 0x0000000c0d0e7389 */ /* 0x00006400000c000b */
[----:B01----:R-:W-:Y:S01]  /*165f0*/  ENDCOLLECTIVE ;  /* 0x000000000000791b */ /* 0x003fe20003800000 */
.L_x_13847:
        /* <DEDUP_REMOVED lines=10> */
.L_x_13848:
[----:B------:R-:W-:Y:S01]  /*166a0*/  @!PT LDS RZ, [RZ] ;  /* 0x00000000fffff984 */ /* 0x000fe20000000800 */
[----:B------:R-:W-:Y:S01]  /*166b0*/  @!PT LDS RZ, [RZ] ;  /* 0x00000000fffff984 */ /* 0x000fe20000000800 */
[----:B------:R-:W-:Y:S01]  /*166c0*/  @!PT LDS RZ, [RZ] ;  /* 0x00000000fffff984 */ /* 0x000fe20000000800 */
[----:B------:R0:W-:Y:S01]  /*166d0*/  @!P1 LDGSTS.E.BYPASS.LTC128B.128 [R9+0xb400], desc[UR52][R2.64], !P5 ;  /* 0x0b40000002099fae */ /* 0x0001e2000e901d74 */
[----:B------:R-:W-:Y:S02]  /*166e0*/  IMAD.MOV.U32 R13, RZ, RZ, R7 ;  /* 0x000000ffff0d7224 */ /* 0x000fe400078e0007 */
[----:B0-----:R-:W-:Y:S02]  /*166f0*/  VIADD R2, R6, 0x70 ;  /* 0x0000007006027836 */ /* 0x001fe40000000000 */
[----:B------:R-:W-:-:S03]  /*16700*/  IMAD.MOV.U32 R12, RZ, RZ, RZ ;  /* 0x000000ffff0c7224 */ /* 0x000fc600078e00ff */
[----:B------:R-:W-:Y:S01]  /*16710*/  ISETP.GE.AND P1, PT, R2, UR38, PT ;  /* 0x0000002602007c0c */ /* 0x000fe2000bf26270 */
[----:B------:R-:W-:-:S12]  /*16720*/  IMAD.MOV.U32 R0, RZ, RZ, R14 ;  /* 0x000000ffff007224 */ /* 0x000fd800078e000e */
[----:B------:R-:W-:Y:S05]  /*16730*/  WARPSYNC.COLLECTIVE R15, `(.L_x_13849) ;  /* 0x000000000f087348 */ /* 0x000fea0003c00000 */
[----:B------:R0:W1:Y:S02]  /*16740*/  SHFL.IDX P6, R14, R13, R12, R11 ;  /* 0x0000000c0d0e7389 */ /* 0x00006400000c000b */
[----:B01----:R-:W-:Y:S01]  /*16750*/  ENDCOLLECTIVE ;  /* 0x000000000000791b */ /* 0x003fe20003800000 */
.L_x_13849:
[----:B------:R-:W-:Y:S01]  /*16760*/  @!P1 LEA R2, P0, R10, R0, 0x1 ;  /* 0x000000000a029211 */ /* 0x000fe200078008ff */
[----:B------:R-:W-:-:S04]  /*16770*/  VIADD R0, R6, 0x80 ;  /* 0x0000008006007836 */ /* 0x000fc80000000000 */
[----:B------:R-:W-:Y:S02]  /*16780*/  @!P1 IMAD.X R3, RZ, RZ, R4, P0 ;  /* 0x000000ffff039224 */ /* 0x000fe400000e0604 */
[----:B------:R-:W-:-:S03]  /*16790*/  IMAD.MOV.U32 R13, RZ, RZ, R5 ;  /* 0x000000ffff0d7224 */ /* 0x000fc600078e0005 */
[----:B------:R-:W-:Y:S01]  /*167a0*/  @!PT LDS RZ, [RZ] ;  /* 0x00000000fffff984 */ /* 0x000fe20000000800 */
[----:B------:R-:W-:Y:S01]  /*167b0*/  @!PT LDS RZ, [RZ] ;  /* 0x00000000fffff984 */ /* 0x000fe20000000800 */
[----:B------:R-:W-:Y:S01]  /*167c0*/  @!PT LDS RZ, [RZ] ;  /* 0x00000000fffff984 */ /* 0x000fe20000000800 */
[----:B------:R0:W-:Y:S01]  /*167d0*/  @!P1 LDGSTS.E.BYPASS.LTC128B.128 [R9+0xbc00], desc[UR52][R2.64], !P5 ;  /* 0x0bc0000002099fae */ /* 0x0001e2000e901d74 */
[----:B------:R-:W-:Y:S01]  /*167e0*/  ISETP.GE.AND P1, PT, R0, UR38, PT ;  /* 0x0000002600007c0c */ /* 0x000fe2000bf26270 */
[----:B------:R-:W-:-:S12]  /*167f0*/  IMAD.MOV.U32 R0, RZ, RZ, R14 ;  /* 0x000000ffff007224 */ /* 0x000fd800078e000e */
[----:B0-----:R-:W-:Y:S05]  /*16800*/  WARPSYNC.COLLECTIVE R15, `(.L_x_13850) ;  /* 0x000000000f087348 */ /* 0x001fea0003c00000 */
[----:B------:R1:W2:Y:S02]  /*16810*/  SHFL.IDX P6, R14, R13, R12, R11 ;  /* 0x0000000c0d0e7389 */ /* 0x0002a400000c000b */
[----:B012---:R-:W-:Y:S01]  /*16820*/  ENDCOLLECTIVE ;  /* 0x000000000000791b */ /* 0x007fe20003800000 */
.L_x_13850:
[----:B------:R-:W-:Y:S02]  /*16830*/  IMAD.MOV.U32 R13, RZ, RZ, R7 ;  /* 0x000000ffff0d7224 */ /* 0x000fe400078e0007 */
[----:B------:R-:W-:Y:S01]  /*16840*/  IMAD.MOV.U32 R12, RZ, RZ, 0x1 ;  /* 0x00000001ff0c7424 */ /* 0x000fe200078e00ff */
[----:B------:R-:W-:-:S13]  /*16850*/  @!P1 LEA R2, P0, R10, R14, 0x1 ;  /* 0x0000000e0a029211 */ /* 0x000fda00078008ff */
[----:B------:R-:W-:Y:S05]  /*16860*/  WARPSYNC.COLLECTIVE R15, `(.L_x_13851) ;  /* 0x000000000f087348 */ /* 0x000fea0003c00000 */
[----:B------:R0:W1:Y:S02]  /*16870*/  SHFL.IDX P6, R14, R13, R12, R11 ;  /* 0x0000000c0d0e7389 */ /* 0x00006400000c000b */
[----:B01----:R-:W-:Y:S01]  /*16880*/  ENDCOLLECTIVE ;  /* 0x000000000000791b */ /* 0x003fe20003800000 */
.L_x_13851:
[----:B------:R-:W-:Y:S02]  /*16890*/  @!P1 IMAD.X R3, RZ, RZ, R0, P0 ;  /* 0x000000ffff039224 */ /* 0x000fe400000e0600 */
[----:B------:R-:W-:-:S03]  /*168a0*/  VIADD R0, R6, 0x90 ;  /* 0x0000009006007836 */ /* 0x000fc60000000000 */
[----:B------:R-:W-:Y:S01]  /*168b0*/  @!PT LDS RZ, [RZ] ;  /* 0x00000000fffff984 */ /* 0x000fe20000000800 */
[----:B------:R-:W-:Y:S01]  /*168c0*/  @!PT LDS RZ, [RZ] ;  /* 0x00000000fffff984 */ /* 0x000fe20000000800 */
[----:B------:R-:W-:Y:S01]  /*168d0*/  @!PT LDS RZ, [RZ] ;  /* 0x00000000fffff984 */ /* 0x000fe20000000800 */
[----:B------:R0:W-:Y:S02]  /*168e0*/  @!P1 LDGSTS.E.BYPASS.LTC128B.128 [R9+0xc400], desc[UR52][R2.64], !P5 ;  /* 0x0c40000002099fae */ /* 0x0001e4000e901d74 */
[----:B------:R-:W-:Y:S01]  /*168f0*/  ISETP.GE.AND P1, PT, R0, UR38, PT ;  /* 0x0000002600007c0c */ /* 0x000fe2000bf26270 */
[----:B------:R-:W-:Y:S02]  /*16900*/  IMAD.MOV.U32 R13, RZ, RZ, R5 ;  /* 0x000000ffff0d7224 */ /* 0x000fe400078e0005 */
[----:B------:R-:W-:-:S10]  /*16910*/  IMAD.MOV.U32 R0, RZ, RZ, R14 ;  /* 0x000000ffff007224 */ /* 0x000fd400078e000e */
[----:B0-----:R-:W-:Y:S05]  /*16920*/  WARPSYNC.COLLECTIVE R15, `(.L_x_13852) ;  /* 0x000000000f087348 */ /* 0x001fea0003c00000 */
[----:B------:R1:W2:Y:S02]  /*16930*/  SHFL.IDX P6, R14, R13, R12, R11 ;  /* 0x0000000c0d0e7389 */ /* 0x0002a400000c000b */
[----:B012---:R-:W-:Y:S01]  /*16940*/  ENDCOLLECTIVE ;  /* 0x000000000000791b */ /* 0x007fe20003800000 */
.L_x_13852:
[----:B------:R-:W-:Y:S02]  /*16950*/  IMAD.MOV.U32 R13, RZ, RZ, R7 ;  /* 0x000000ffff0d7224 */ /* 0x000fe400078e0007 */
[----:B------:R-:W-:Y:S02]  /*16960*/  IMAD.MOV.U32 R12, RZ, RZ, 0x2 ;  /* 0x00000002ff0c7424 */ /* 0x000fe400078e00ff */
[----:B------:R-:W-:-:S07]  /*16970*/  IMAD.MOV.U32 R2, RZ, RZ, R14 ;  /* 0x000000ffff027224 */ /* 0x000fce00078e000e */
[----:B------:R-:W-:Y:S05]  /*16980*/  WARPSYNC.COLLECTIVE R15, `(.L_x_13853) ;  /* 0x000000000f087348 */ /* 0x000fea0003c00000 */
[----:B------:R0:W1:Y:S02]  /*16990*/  SHFL.IDX P6, R14, R13, R12, R11 ;  /* 0x0000000c0d0e7389 */ /* 0x00006400000c000b */
[----:B01----:R-:W-:Y:S01]  /*169a0*/  ENDCOLLECTIVE ;  /* 0x000000000000791b */ /* 0x003fe20003800000 */
.L_x_13853:
[----:B------:R-:W-:-:S05]  /*169b0*/  @!P1 LEA R2, P0, R10, R2, 0x1 ;  /* 0x000000020a029211 */ /* 0x000fca00078008ff */
[----:B------:R-:W-:-:S05]  /*169c0*/  @!P1 IMAD.X R3, RZ, RZ, R0, P0 ;  /* 0x000000ffff039224 */ /* 0x000fca00000e0600 */
[----:B------:R-:W-:Y:S01]  /*169d0*/  @!PT LDS RZ, [RZ] ;  /* 0x00000000fffff984 */ /* 0x000fe20000000800 */
[----:B------:R-:W-:Y:S01]  /*169e0*/  @!PT LDS RZ, [RZ] ;  /* 0x00000000fffff984 */ /* 0x000fe20000000800 */
[----:B------:R-:W-:Y:S01]  /*169f0*/  @!PT LDS RZ, [RZ] ;  /* 0x00000000fffff984 */ /* 0x000fe20000000800 */
[----:B------:R0:W-:Y:S01]  /*16a00*/  @!P1 LDGSTS.E.BYPASS.LTC128B.128 [R9+0xcc00], desc[UR52][R2.64], !P5 ;  /* 0x0cc0000002099fae */ /* 0x0001e2000e901d74 */
[----:B------:R-:W-:Y:S02]  /*16a10*/  IMAD.MOV.U32 R13, RZ, RZ, R5 ;  /* 0x000000ffff0d7224 */ /* 0x000fe400078e0005 */
[----:B------:R-:W-:-:S07]  /*16a20*/  IMAD.MOV.U32 R0, RZ, RZ, R14 ;  /* 0x000000ffff007224 */ /* 0x000fce00078e000e */
[----:B0-----:R-:W-:Y:S05]  /*16a30*/  WARPSYNC.COLLECTIVE R15, `(.L_x_13854) ;  /* 0x000000000f087348 */ /* 0x001fea0003c00000 */
[----:B------:R1:W2:Y:S02]  /*16a40*/  SHFL.IDX P6, R14, R13, R12, R11 ;  /* 0x0000000c0d0e7389 */ /* 0x0002a400000c000b */
[----:B012---:R-:W-:Y:S01]  /*16a50*/  ENDCOLLECTIVE ;  /* 0x000000000000791b */ /* 0x007fe20003800000 */
.L_x_13854:
[----:B------:R-:W-:-:S05]  /*16a60*/  VIADD R3, R6, 0xa0 ;  /* 0x000000a006037836 */ /* 0x000fca0000000000 */
[----:B------:R-:W-:Y:S01]  /*16a70*/  ISETP.GE.AND P1, PT, R3, UR38, PT ;  /* 0x0000002603007c0c */ /* 0x000fe2000bf26270 */
[----:B------:R-:W-:Y:S02]  /*16a80*/  IMAD.MOV.U32 R13, RZ, RZ, R7 ;  /* 0x000000ffff0d7224 */ /* 0x000fe400078e0007 */
[----:B------:R-:W-:Y:S02]  /*16a90*/  IMAD.MOV.U32 R12, RZ, RZ, 0x3 ;  /* 0x00000003ff0c7424 */ /* 0x000fe400078e00ff */
[----:B------:R-:W-:-:S08]  /*16aa0*/  IMAD.MOV.U32 R2, RZ, RZ, R14 ;  /* 0x000000ffff027224 */ /* 0x000fd000078e000e */
[----:B------:R-:W-:Y:S05]  /*16ab0*/  WARPSYNC.COLLECTIVE R15, `(.L_x_13855) ;  /* 0x000000000f087348 */ /* 0x000fea0003c00000 */
[----:B------:R0:W1:Y:S02]  /*16ac0*/  SHFL.IDX P6, R14, R13, R12, R11 ;  /* 0x0000000c0d0e7389 */ /* 0x00006400000c000b */
[----:B01----:R-:W-:Y:S01]  /*16ad0*/  ENDCOLLECTIVE ;  /* 0x000000000000791b */ /* 0x003fe20003800000 */
.L_x_13855:
        /* <DEDUP_REMOVED lines=11> */
.L_x_13856:
[----:B------:R-:W-:Y:S05]  /*16b90*/  BRA `(.L_x_13857) ;  /* 0xffffffc000b07947 */ /* 0x000fea000383ffff */
.L_x_13771:
[----:B0-----:R0:W1:Y:S02]  /*16ba0*/  SYNCS.PHASECHK.TRANS64.TRYWAIT P0, [R16+URZ+0x16820], R3 ;  /* 0x01682003100075a7 */ /* 0x001064000800017f */
[----:B-1----:R-:W-:Y:S05]  /*16bb0*/  @!P0 NANOSLEEP.SYNCS 0x989680 ;  /* 0x009896800000895d */ /* 0x002fea0003900000 */
[----:B------:R-:W1:Y:S02]  /*16bc0*/  @!P0 SYNCS.PHASECHK.TRANS64 P0, [R16+URZ+0x16820], R3 ;  /* 0x01682003100085a7 */ /* 0x000e64000800007f */
[----:B-1----:R-:W-:Y:S05]  /*16bd0*/  @!P0 BRA `(.L_x_13771) ;  /* 0xfffffffc00f08947 */ /* 0x002fea000383ffff */
[----:B------:R-:W-:Y:S05]  /*16be0*/  BRA `(.L_x_13858) ;  /* 0xffffffc4000c7947 */ /* 0x000fea000383ffff */
.L_x_13775:
[----:B0-----:R0:W1:Y:S02]  /*16bf0*/  SYNCS.PHASECHK.TRANS64.TRYWAIT P0, [R5+URZ+0x16840], R2 ;  /* 0x01684002050075a7 */ /* 0x001064000800017f */
[----:B-1----:R-:W-:Y:S05]  /*16c00*/  @!P0 NANOSLEEP.SYNCS 0x989680 ;  /* 0x009896800000895d */ /* 0x002fea0003900000 */
[----:B------:R-:W1:Y:S02]  /*16c10*/  @!P0 SYNCS.PHASECHK.TRANS64 P0, [R5+URZ+0x16840], R2 ;  /* 0x01684002050085a7 */ /* 0x000e64000800007f */
[----:B-1----:R-:W-:Y:S05]  /*16c20*/  @!P0 BRA `(.L_x_13775) ;  /* 0xfffffffc00f08947 */ /* 0x002fea000383ffff */
[----:B------:R-:W-:Y:S05]  /*16c30*/  BRA `(.L_x_13859) ;  /* 0xffffffc400d87947 */ /* 0x000fea000383ffff */
.L_x_13776:
        /* <DEDUP_REMOVED lines=8> */
.L_x_13861:
[----:B------:R-:W-:Y:S05]  /*16cc0*/  BSYNC B1 ;  /* 0x0000000000017941 */ /* 0x000fea0003800000 */
.L_x_13860:
        /* <DEDUP_REMOVED lines=10> */
.L_x_13862:
        /* <DEDUP_REMOVED lines=8> */
.L_x_13863:
[----:B------:R-:W-:-:S05]  /*16df0*/  IMAD.SHL.U32 R7, R7, 0x2, RZ ;  /* 0x0000000207077824 */ /* 0x000fca00078e00ff */
[----:B------:R-:W-:-:S05]  /*16e00*/  IADD3 R2, P0, R2, R7, RZ ;  /* 0x0000000702027210 */ /* 0x000fca0007f1e0ff */
[----:B------:R-:W-:Y:S02]  /*16e10*/  IMAD.X R3, RZ, RZ, R3, P0 ;  /* 0x000000ffff037224 */ /* 0x000fe400000e0603 */
[----:B------:R-:W-:-:S03]  /*16e20*/  IMAD.MOV.U32 R13, RZ, RZ, R8 ;  /* 0x000000ffff0d7224 */ /* 0x000fc600078e0008 */
        /* <DEDUP_REMOVED lines=8> */
.L_x_13864:
[----:B------:R-:W-:Y:S02]  /*16eb0*/  IMAD.MOV.U32 R13, RZ, RZ, R10 ;  /* 0x000000ffff0d7224 */ /* 0x000fe400078e000a */
[----:B------:R-:W-:Y:S02]  /*16ec0*/  IMAD.MOV.U32 R12, RZ, RZ, 0x2 ;  /* 0x00000002ff0c7424 */ /* 0x000fe400078e00ff */
[----:B------:R-:W-:-:S07]  /*16ed0*/  IMAD.MOV.U32 R2, RZ, RZ, R14 ;  /* 0x000000ffff027224 */ /* 0x000fce00078e000e */
[----:B------:R-:W-:Y:S05]  /*16ee0*/  WARPSYNC.COLLECTIVE R15, `(.L_x_13865) ;  /* 0x000000000f087348 */ /* 0x000fea0003c00000 */
[----:B------:R0:W1:Y:S02]  /*16ef0*/  SHFL.IDX P6, R14, R13, R12, R11 ;  /* 0x0000000c0d0e7389 */ /* 0x00006400000c000b */
[----:B01----:R-:W-:Y:S01]  /*16f00*/  ENDCOLLECTIVE ;  /* 0x000000000000791b */ /* 0x003fe20003800000 */
.L_x_13865:
        /* <DEDUP_REMOVED lines=11> */
.L_x_13866:
[----:B------:R-:W-:Y:S02]  /*16fc0*/  IMAD.MOV.U32 R13, RZ, RZ, R10 ;  /* 0x000000ffff0d7224 */ /* 0x000fe400078e000a */
[----:B------:R-:W-:Y:S02]  /*16fd0*/  IMAD.MOV.U32 R12, RZ, RZ, 0x3 ;  /* 0x00000003ff0c7424 */ /* 0x000fe400078e00ff */
[----:B------:R-:W-:-:S07]  /*16fe0*/  IMAD.MOV.U32 R2, RZ, RZ, R14 ;  /* 0x000000ffff027224 */ /* 0x000fce00078e000e */
[----:B------:R-:W-:Y:S05]  /*16ff0*/  WARPSYNC.COLLECTIVE R15, `(.L_x_13867) ;  /* 0x000000000f087348 */ /* 0x000fea0003c00000 */
[----:B------:R0:W1:Y:S02]  /*17000*/  SHFL.IDX P6, R14, R13, R12, R11 ;  /* 0x0000000c0d0e7389 */ /* 0x00006400000c000b */
[----:B01----:R-:W-:Y:S01]  /*17010*/  ENDCOLLECTIVE ;  /* 0x000000000000791b */ /* 0x003fe20003800000 */
.L_x_13867:
        /* <DEDUP_REMOVED lines=11> */
.L_x_13868:
[----:B------:R-:W-:Y:S02]  /*170d0*/  IMAD.MOV.U32 R13, RZ, RZ, R10 ;  /* 0x000000ffff0d7224 */ /* 0x000fe400078e000a */
[----:B------:R-:W-:Y:S02]  /*170e0*/  IMAD.MOV.U32 R12, RZ, RZ, 0x4 ;  /* 0x00000004ff0c7424 */ /* 0x000fe400078e00ff */
[----:B------:R-:W-:-:S07]  /*170f0*/  IMAD.MOV.U32 R2, RZ, RZ, R14 ;  /* 0x000000ffff027224 */ /* 0x000fce00078e000e */
[----:B------:R-:W-:Y:S05]  /*17100*/  WARPSYNC.COLLECTIVE R15, `(.L_x_13869) ;  /* 0x000000000f087348 */ /* 0x000fea0003c00000 */
[----:B------:R0:W1:Y:S02]  /*17110*/  SHFL.IDX P6, R14, R13, R12, R11 ;  /* 0x0000000c0d0e7389 */ /* 0x00006400000c000b */
[----:B01----:R-:W-:Y:S01]  /*17120*/  ENDCOLLECTIVE ;  /* 0x000000000000791b */ /* 0x003fe20003800000 */
.L_x_13869:
        /* <DEDUP_REMOVED lines=11> */
.L_x_13870:
[----:B------:R-:W-:Y:S02]  /*171e0*/  IMAD.MOV.U32 R13, RZ, RZ, R10 ;  /* 0x000000ffff0d7224 */ /* 0x000fe400078e000a */
[----:B------:R-:W-:Y:S02]  /*171f0*/  IMAD.MOV.U32 R12, RZ, RZ, 0x5 ;  /* 0x00000005ff0c7424 */ /* 0x000fe400078e00ff */
[----:B------:R-:W-:-:S07]  /*17200*/  IMAD.MOV.U32 R2, RZ, RZ, R14 ;  /* 0x000000ffff027224 */ /* 0x000fce00078e000e */
[----:B------:R-:W-:Y:S05]  /*17210*/  WARPSYNC.COLLECTIVE R15, `(.L_x_13871) ;  /* 0x000000000f087348 */ /* 0x000fea0003c00000 */
[----:B------:R0:W1:Y:S02]  /*17220*/  SHFL.IDX P6, R14, R13, R12, R11 ;  /* 0x0000000c0d0e7389 */ /* 0x00006400000c000b */
[----:B01----:R-:W-:Y:S01]  /*17230*/  ENDCOLLECTIVE ;  /* 0x000000000000791b */ /* 0x003fe20003800000 */
.L_x_13871:
        /* <DEDUP_REMOVED lines=11> */
.L_x_13872:
[----:B------:R-:W-:Y:S02]  /*172f0*/  IMAD.MOV.U32 R13, RZ, RZ, R10 ;  /* 0x000000ffff0d7224 */ /* 0x000fe400078e000a */
[----:B------:R-:W-:Y:S02]  /*17300*/  IMAD.MOV.U32 R12, RZ, RZ, 0x6 ;  /* 0x00000006ff0c7424 */ /* 0x000fe400078e00ff */
[----:B------:R-:W-:-:S07]  /*17310*/  IMAD.MOV.U32 R2, RZ, RZ, R14 ;  /* 0x000000ffff027224 */ /* 0x000fce00078e000e */
[----:B------:R-:W-:Y:S05]  /*17320*/  WARPSYNC.COLLECTIVE R15, `(.L_x_13873) ;  /* 0x000000000f087348 */ /* 0x000fea0003c00000 */
[----:B------:R0:W1:Y:S02]  /*17330*/  SHFL.IDX P6, R14, R13, R12, R11 ;  /* 0x0000000c0d0e7389 */ /* 0x00006400000c000b */
[----:B01----:R-:W-:Y:S01]  /*17340*/  ENDCOLLECTIVE ;  /* 0x000000000000791b */ /* 0x003fe20003800000 */
.L_x_13873:
        /* <DEDUP_REMOVED lines=11> */
.L_x_13874:
[----:B------:R-:W-:Y:S02]  /*17400*/  IMAD.MOV.U32 R13, RZ, RZ, R10 ;  /* 0x000000ffff0d7224 */ /* 0x000fe400078e000a */
[----:B------:R-:W-:Y:S02]  /*17410*/  IMAD.MOV.U32 R12, RZ, RZ, 0x7 ;  /* 0x00000007ff0c7424 */ /* 0x000fe400078e00ff */
[----:B------:R-:W-:-:S07]  /*17420*/  IMAD.MOV.U32 R2, RZ, RZ, R14 ;  /* 0x000000ffff027224 */ /* 0x000fce00078e000e */
[----:B------:R-:W-:Y:S05]  /*17430*/  WARPSYNC.COLLECTIVE R15, `(.L_x_13875) ;  /* 0x000000000f087348 */ /* 0x000fea0003c00000 */
[----:B------:R0:W1:Y:S02]  /*17440*/  SHFL.IDX P6, R14, R13, R12, R11 ;  /* 0x0000000c0d0e7389 */ /* 0x00006400000c000b */
[----:B01----:R-:W-:Y:S01]  /*17450*/  ENDCOLLECTIVE ;  /* 0x000000000000791b */ /* 0x003fe20003800000 */
.L_x_13875:
        /* <DEDUP_REMOVED lines=11> */
.L_x_13876:
[----:B------:R-:W-:Y:S01]  /*17510*/  IMAD.MOV.U32 R2, RZ, RZ, R14 ;  /* 0x000000ffff027224 */ /* 0x000fe200078e000e */
[----:B------:R-:W-:Y:S06]  /*17520*/  BRA `(.L_x_13877) ;  /* 0xffffffc000c07947 */ /* 0x000fec000383ffff */
.L_x_13781:
[----:B-1----:R1:W2:Y:S02]  /*17530*/  SYNCS.PHASECHK.TRANS64.TRYWAIT P0, [R5+URZ+0x16860], R2 ;  /* 0x01686002050075a7 */ /* 0x0022a4000800017f */
[----:B--2---:R-:W-:Y:S05]  /*17540*/  @!P0 NANOSLEEP.SYNCS 0x989680 ;  /* 0x009896800000895d */ /* 0x004fea0003900000 */
[----:B------:R-:W2:Y:S02]  /*17550*/  @!P0 SYNCS.PHASECHK.TRANS64 P0, [R5+URZ+0x16860], R2 ;  /* 0x01686002050085a7 */ /* 0x000ea4000800007f */
[----:B--2---:R-:W-:Y:S05]  /*17560*/  @!P0 BRA `(.L_x_13781) ;  /* 0xfffffffc00f08947 */ /* 0x004fea000383ffff */
[----:B------:R-:W-:Y:S05]  /*17570*/  BRA `(.L_x_13878) ;  /* 0xffffffc400187947 */ /* 0x000fea000383ffff */
.L_x_13782:
        /* <DEDUP_REMOVED lines=8> */
.L_x_13880:
[----:B------:R-:W-:Y:S05]  /*17600*/  BSYNC B1 ;  /* 0x0000000000017941 */ /* 0x000fea0003800000 */
.L_x_13879:
        /* <DEDUP_REMOVED lines=9> */
.L_x_13881:
[----:B------:R-:W-:Y:S02]  /*176a0*/  IMAD.MOV.U32 R13, RZ, RZ, R18 ;  /* 0x000000ffff0d7224 */ /* 0x000fe400078e0012 */
[----:B------:R-:W-:Y:S02]  /*176b0*/  IMAD.MOV.U32 R12, RZ, RZ, 0x1 ;  /* 0x00000001ff0c7424 */ /* 0x000fe400078e00ff */
[----:B------:R-:W-:-:S07]  /*176c0*/  IMAD.MOV.U32 R2, RZ, RZ, R14 ;  /* 0x000000ffff027224 */ /* 0x000fce00078e000e */
[----:B------:R-:W-:Y:S05]  /*176d0*/  WARPSYNC.COLLECTIVE R15, `(.L_x_13882) ;  /* 0x000000000f087348 */ /* 0x000fea0003c00000 */
[----:B------:R0:W1:Y:S02]  /*176e0*/  SHFL.IDX P6, R14, R13, R12, R11 ;  /* 0x0000000c0d0e7389 */ /* 0x00006400000c000b */
[----:B01----:R-:W-:Y:S01]  /*176f0*/  ENDCOLLECTIVE ;  /* 0x000000000000791b */ /* 0x003fe20003800000 */
.L_x_13882:
[----:B------:R-:W-:-:S05]  /*17700*/  IADD3 R2, P0, R2, R7, RZ ;  /* 0x0000000702027210 */ /* 0x000fca0007f1e0ff */
[----:B------:R-:W-:Y:S01]  /*17710*/  IMAD.X R3, RZ, RZ, R3, P0 ;  /* 0x000000ffff037224 */ /* 0x000fe200000e0603 */
[----:B------:R-:W-:Y:S01]  /*17720*/  ISETP.LT.OR P0, PT, R8, 0x1, P1 ;  /* 0x000000010800780c */ /* 0x000fe20000f01670 */
[----:B------:R-:W-:-:S12]  /*17730*/  IMAD.MOV.U32 R13, RZ, RZ, R17 ;  /* 0x000000ffff0d7224 */ /* 0x000fd800078e0011 */
        /* <DEDUP_REMOVED lines=8> */
.L_x_13883:
[----:B------:R-:W-:Y:S02]  /*177c0*/  IMAD.MOV.U32 R13, RZ, RZ, R18 ;  /* 0x000000ffff0d7224 */ /* 0x000fe400078e0012 */
[----:B------:R-:W-:Y:S02]  /*177d0*/  IMAD.MOV.U32 R12, RZ, RZ, 0x2 ;  /* 0x00000002ff0c7424 */ /* 0x000fe400078e00ff */
[----:B------:R-:W-:-:S07]  /*177e0*/  IMAD.MOV.U32 R2, RZ, RZ, R14 ;  /* 0x000000ffff027224 */ /* 0x000fce00078e000e */
[----:B------:R-:W-:Y:S05]  /*177f0*/  WARPSYNC.COLLECTIVE R15, `(.L_x_13884) ;  /* 0x000000000f087348 */ /* 0x000fea0003c00000 */
[----:B------:R0:W1:Y:S02]  /*17800*/  SHFL.IDX P6, R14, R13, R12, R11 ;  /* 0x0000000c0d0e7389 */ /* 0x00006400000c000b */
[----:B01----:R-:W-:Y:S01]  /*17810*/  ENDCOLLECTIVE ;  /* 0x000000000000791b */ /* 0x003fe20003800000 */
.L_x_13884:
        /* <DEDUP_REMOVED lines=12> */
.L_x_13885:
[----:B------:R-:W-:Y:S02]  /*178e0*/  IMAD.MOV.U32 R13, RZ, RZ, R18 ;  /* 0x000000ffff0d7224 */ /* 0x000fe400078e0012 */
[----:B------:R-:W-:Y:S02]  /*178f0*/  IMAD.MOV.U32 R12, RZ, RZ, 0x3 ;  /* 0x00000003ff0c7424 */ /* 0x000fe400078e00ff */
[----:B------:R-:W-:-:S07]  /*17900*/  IMAD.MOV.U32 R2, RZ, RZ, R14 ;  /* 0x000000ffff027224 */ /* 0x000fce00078e000e */
[----:B------:R-:W-:Y:S05]  /*17910*/  WARPSYNC.COLLECTIVE R15, `(.L_x_13886) ;  /* 0x000000000f087348 */ /* 0x000fea0003c00000 */
[----:B------:R0:W1:Y:S02]  /*17920*/  SHFL.IDX P6, R14, R13, R12, R11 ;  /* 0x0000000c0d0e7389 */ /* 0x00006400000c000b */
[----:B01----:R-:W-:Y:S01]  /*17930*/  ENDCOLLECTIVE ;  /* 0x000000000000791b */ /* 0x003fe20003800000 */
.L_x_13886:
        /* <DEDUP_REMOVED lines=12> */
.L_x_13887:
[----:B------:R-:W-:Y:S02]  /*17a00*/  IMAD.MOV.U32 R13, RZ, RZ, R18 ;  /* 0x000000ffff0d7224 */ /* 0x000fe400078e0012 */
[----:B------:R-:W-:Y:S02]  /*17a10*/  IMAD.MOV.U32 R12, RZ, RZ, 0x4 ;  /* 0x00000004ff0c7424 */ /* 0x000fe400078e00ff */
[----:B------:R-:W-:-:S07]  /*17a20*/  IMAD.MOV.U32 R2, RZ, RZ, R14 ;  /* 0x000000ffff027224 */ /* 0x000fce00078e000e */
[----:B------:R-:W-:Y:S05]  /*17a30*/  WARPSYNC.COLLECTIVE R15, `(.L_x_13888) ;  /* 0x000000000f087348 */ /* 0x000fea0003c00000 */
[----:B------:R0:W1:Y:S02]  /*17a40*/  SHFL.IDX P6, R14, R13, R12, R11 ;  /* 0x0000000c0d0e7389 */ /* 0x00006400000c000b */
[----:B01----:R-:W-:Y:S01]  /*17a50*/  ENDCOLLECTIVE ;  /* 0x000000000000791b */ /* 0x003fe20003800000 */
.L_x_13888:
        /* <DEDUP_REMOVED lines=12> */
.L_x_13889:
[----:B------:R-:W-:Y:S02]  /*17b20*/  IMAD.MOV.U32 R13, RZ, RZ, R18 ;  /* 0x000000ffff0d7224 */ /* 0x000fe400078e0012 */
[----:B------:R-:W-:Y:S02]  /*17b30*/  IMAD.MOV.U32 R12, RZ, RZ, 0x5 ;  /* 0x00000005ff0c7424 */ /* 0x000fe400078e00ff */
[----:B------:R-:W-:-:S07]  /*17b40*/  IMAD.MOV.U32 R2, RZ, RZ, R14 ;  /* 0x000000ffff027224 */ /* 0x000fce00078e000e */
[----:B------:R-:W-:Y:S05]  /*17b50*/  WARPSYNC.COLLECTIVE R15, `(.L_x_13890) ;  /* 0x000000000f087348 */ /* 0x000fea0003c00000 */
[----:B------:R0:W1:Y:S02]  /*17b60*/  SHFL.IDX P6, R14, R13, R12, R11 ;  /* 0x0000000c0d0e7389 */ /* 0x00006400000c000b */
[----:B01----:R-:W-:Y:S01]  /*17b70*/  ENDCOLLECTIVE ;  /* 0x000000000000791b */ /* 0x003fe20003800000 */
.L_x_13890:
        /* <DEDUP_REMOVED lines=12> */
.L_x_13891:
[----:B------:R-:W-:Y:S02]  /*17c40*/  IMAD.MOV.U32 R13, RZ, RZ, R18 ;  /* 0x000000ffff0d7224 */ /* 0x000fe400078e0012 */
[----:B------:R-:W-:Y:S02]  /*17c50*/  IMAD.MOV.U32 R12, RZ, RZ, 0x6 ;  /* 0x00000006ff0c7424 */ /* 0x000fe400078e00ff */
[----:B------:R-:W-:-:S07]  /*17c60*/  IMAD.MOV.U32 R2, RZ, RZ, R14 ;  /* 0x000000ffff027224 */ /* 0x000fce00078e000e */
[----:B------:R-:W-:Y:S05]  /*17c70*/  WARPSYNC.COLLECTIVE R15, `(.L_x_13892) ;  /* 0x000000000f087348 */ /* 0x000fea0003c00000 */
[----:B------:R0:W1:Y:S02]  /*17c80*/  SHFL.IDX P6, R14, R13, R12, R11 ;  /* 0x0000000c0d0e7389 */ /* 0x00006400000c000b */
[----:B01----:R-:W-:Y:S01]  /*17c90*/  ENDCOLLECTIVE ;  /* 0x000000000000791b */ /* 0x003fe20003800000 */
.L_x_13892:
        /* <DEDUP_REMOVED lines=12> */
.L_x_13893:
[----:B------:R-:W-:Y:S02]  /*17d60*/  IMAD.MOV.U32 R13, RZ, RZ, R18 ;  /* 0x000000ffff0d7224 */ /* 0x000fe400078e0012 */
[----:B------:R-:W-:Y:S02]  /*17d70*/  IMAD.MOV.U32 R12, RZ, RZ, 0x7 ;  /* 0x00000007ff0c7424 */ /* 0x000fe400078e00ff */
[----:B------:R-:W-:-:S07]  /*17d80*/  IMAD.MOV.U32 R2, RZ, RZ, R14 ;  /* 0x000000ffff027224 */ /* 0x000fce00078e000e */
[----:B------:R-:W-:Y:S05]  /*17d90*/  WARPSYNC.COLLECTIVE R15, `(.L_x_13894) ;  /* 0x000000000f087348 */ /* 0x000fea0003c00000 */
[----:B------:R0:W1:Y:S02]  /*17da0*/  SHFL.IDX P6, R14, R13, R12, R11 ;  /* 0x0000000c0d0e7389 */ /* 0x00006400000c000b */
[----:B01----:R-:W-:Y:S01]  /*17db0*/  ENDCOLLECTIVE ;  /* 0x000000000000791b */ /* 0x003fe20003800000 */
.L_x_13894:
        /* <DEDUP_REMOVED lines=8> */
[----:B------:R-:W-:-:S07]  /*17e40*/  IMAD.MOV.U32 R18, RZ, RZ, R14 ;  /* 0x000000ffff127224 */ /* 0x000fce00078e000e */
[----:B0-----:R-:W-:Y:S05]  /*17e50*/  WARPSYNC.COLLECTIVE R15, `(.L_x_13895) ;  /* 0x000000000f087348 */ /* 0x001fea0003c00000 */
[----:B------:R1:W2:Y:S02]  /*17e60*/  SHFL.IDX P6, R14, R13, R12, R11 ;  /* 0x0000000c0d0e7389 */ /* 0x0002a400000c000b */
[----:B012---:R-:W-:Y:S01]  /*17e70*/  ENDCOLLECTIVE ;  /* 0x000000000000791b */ /* 0x007fe20003800000 */
.L_x_13895:
[----:B------:R-:W-:Y:S01]  /*17e80*/  IMAD.MOV.U32 R2, RZ, RZ, R14 ;  /* 0x000000ffff027224 */ /* 0x000fe200078e000e */
[----:B------:R-:W-:Y:S06]  /*17e90*/  BRA `(.L_x_13896) ;  /* 0xffffffbc00c87947 */ /* 0x000fec000383ffff */
.L_x_13790:
[----:B0-----:R0:W1:Y:S02]  /*17ea0*/  SYNCS.PHASECHK.TRANS64.TRYWAIT P0, [R4+URZ+0x16860], R3 ;  /* 0x01686003040075a7 */ /* 0x001064000800017f */
[----:B-1----:R-:W-:Y:S05]  /*17eb0*/  @!P0 NANOSLEEP.SYNCS 0x989680 ;  /* 0x009896800000895d */ /* 0x002fea0003900000 */
[----:B------:R-:W1:Y:S02]  /*17ec0*/  @!P0 SYNCS.PHASECHK.TRANS64 P0, [R4+URZ+0x16860], R3 ;  /* 0x01686003040085a7 */ /* 0x000e64000800007f */
[----:B-1----:R-:W-:Y:S05]  /*17ed0*/  @!P0 BRA `(.L_x_13790) ;  /* 0xfffffffc00f08947 */ /* 0x002fea000383ffff */
[----:B------:R-:W-:Y:S05]  /*17ee0*/  BRA `(.L_x_13897) ;  /* 0xffffffc000dc7947 */ /* 0x000fea000383ffff */
.L_x_13791:
        /* <DEDUP_REMOVED lines=8> */
.L_x_13899:
[----:B------:R-:W-:Y:S05]  /*17f70*/  BSYNC B0 ;  /* 0x0000000000007941 */ /* 0x000fea0003800000 */
.L_x_13898:
        /* <DEDUP_REMOVED lines=10> */
.L_x_13900:
        /* <DEDUP_REMOVED lines=9> */
.L_x_13901:
        /* <DEDUP_REMOVED lines=11> */
.L_x_13902:
[----:B------:R-:W-:Y:S02]  /*18160*/  IMAD.MOV.U32 R13, RZ, RZ, R18 ;  /* 0x000000ffff0d7224 */ /* 0x000fe400078e0012 */
[----:B------:R-:W-:Y:S01]  /*18170*/  IMAD.MOV.U32 R12, RZ, RZ, 0x2 ;  /* 0x00000002ff0c7424 */ /* 0x000fe200078e00ff */
[----:B------:R-:W-:-:S13]  /*18180*/  IADD3 R2, P0, R14, R6, RZ ;  /* 0x000000060e027210 */ /* 0x000fda0007f1e0ff */
[----:B------:R-:W-:Y:S05]  /*18190*/  WARPSYNC.COLLECTIVE R15, `(.L_x_13903) ;  /* 0x000000000f087348 */ /* 0x000fea0003c00000 */
[----:B------:R0:W1:Y:S02]  /*181a0*/  SHFL.IDX P6, R14, R13, R12, R11 ;  /* 0x0000000c0d0e7389 */ /* 0x00006400000c000b */
[----:B01----:R-:W-:Y:S01]  /*181b0*/  ENDCOLLECTIVE ;  /* 0x000000000000791b */ /* 0x003fe20003800000 */
.L_x_13903:
        /* <DEDUP_REMOVED lines=11> */
.L_x_13904:
[----:B------:R-:W-:Y:S02]  /*18270*/  IMAD.MOV.U32 R13, RZ, RZ, R18 ;  /* 0x000000ffff0d7224 */ /* 0x000fe400078e0012 */
[----:B------:R-:W-:Y:S02]  /*18280*/  IMAD.MOV.U32 R12, RZ, RZ, 0x3 ;  /* 0x00000003ff0c7424 */ /* 0x000fe400078e00ff */
[----:B------:R-:W-:-:S07]  /*18290*/  IMAD.MOV.U32 R9, RZ, RZ, R14 ;  /* 0x000000ffff097224 */ /* 0x000fce00078e000e */
[----:B------:R-:W-:Y:S05]  /*182a0*/  WARPSYNC.COLLECTIVE R15, `(.L_x_13905) ;  /* 0x000000000f087348 */ /* 0x000fea0003c00000 */
[----:B------:R0:W1:Y:S02]  /*182b0*/  SHFL.IDX P6, R14, R13, R12, R11 ;  /* 0x0000000c0d0e7389 */ /* 0x00006400000c000b */
[----:B01----:R-:W-:Y:S01]  /*182c0*/  ENDCOLLECTIVE ;  /* 0x000000000000791b */ /* 0x003fe20003800000 */
.L_x_13905:
        /* <DEDUP_REMOVED lines=12> */
.L_x_13906:
[----:B------:R-:W-:Y:S02]  /*18390*/  IMAD.MOV.U32 R13, RZ, RZ, R18 ;  /* 0x000000ffff0d7224 */ /* 0x000fe400078e0012 */
[----:B------:R-:W-:Y:S01]  /*183a0*/  IMAD.MOV.U32 R12, RZ, RZ, 0x4 ;  /* 0x00000004ff0c7424 */ /* 0x000fe200078e00ff */
[----:B------:R-:W-:-:S13]  /*183b0*/  IADD3 R2, P0, R14, R6, RZ ;  /* 0x000000060e027210 */ /* 0x000fda0007f1e0ff */
[----:B------:R-:W-:Y:S05]  /*183c0*/  WARPSYNC.COLLECTIVE R15, `(.L_x_13907) ;  /* 0x000000000f087348 */ /* 0x000fea0003c00000 */
[----:B------:R0:W1:Y:S02]  /*183d0*/  SHFL.IDX P6, R14, R13, R12, R11 ;  /* 0x0000000c0d0e7389 */ /* 0x00006400000c000b */
[----:B01----:R-:W-:Y:S01]  /*183e0*/  ENDCOLLECTIVE ;  /* 0x000000000000791b */ /* 0x003fe20003800000 */
.L_x_13907:
        /* <DEDUP_REMOVED lines=11> */
.L_x_13908:
[----:B------:R-:W-:Y:S02]  /*184a0*/  IMAD.MOV.U32 R13, RZ, RZ, R18 ;  /* 0x000000ffff0d7224 */ /* 0x000fe400078e0012 */
[----:B------:R-:W-:Y:S02]  /*184b0*/  IMAD.MOV.U32 R12, RZ, RZ, 0x5 ;  /* 0x00000005ff0c7424 */ /* 0x000fe400078e00ff */
[----:B------:R-:W-:-:S07]  /*184c0*/  IMAD.MOV.U32 R9, RZ, RZ, R14 ;  /* 0x000000ffff097224 */ /* 0x000fce00078e000e */
[----:B------:R-:W-:Y:S05]  /*184d0*/  WARPSYNC.COLLECTIVE R15, `(.L_x_13909) ;  /* 0x000000000f087348 */ /* 0x000fea0003c00000 */
[----:B------:R0:W1:Y:S02]  /*184e0*/  SHFL.IDX P6, R14, R13, R12, R11 ;  /* 0x0000000c0d0e7389 */ /* 0x00006400000c000b */
[----:B01----:R-:W-:Y:S01]  /*184f0*/  ENDCOLLECTIVE ;  /* 0x000000000000791b */ /* 0x003fe20003800000 */
.L_x_13909:
        /* <DEDUP_REMOVED lines=12> */
.L_x_13910:
[----:B------:R-:W-:Y:S02]  /*185c0*/  IMAD.MOV.U32 R13, RZ, RZ, R18 ;  /* 0x000000ffff0d7224 */ /* 0x000fe400078e0012 */
[----:B------:R-:W-:Y:S01]  /*185d0*/  IMAD.MOV.U32 R12, RZ, RZ, 0x6 ;  /* 0x00000006ff0c7424 */ /* 0x000fe200078e00ff */
[----:B------:R-:W-:-:S13]  /*185e0*/  IADD3 R2, P0, R14, R6, RZ ;  /* 0x000000060e027210 */ /* 0x000fda0007f1e0ff */
[----:B------:R-:W-:Y:S05]  /*185f0*/  WARPSYNC.COLLECTIVE R15, `(.L_x_13911) ;  /* 0x000000000f087348 */ /* 0x000fea0003c00000 */
[----:B------:R0:W1:Y:S02]  /*18600*/  SHFL.IDX P6, R14, R13, R12, R11 ;  /* 0x0000000c0d0e7389 */ /* 0x00006400000c000b */
[----:B01----:R-:W-:Y:S01]  /*18610*/  ENDCOLLECTIVE ;  /* 0x000000000000791b */ /* 0x003fe20003800000 */
.L_x_13911:
        /* <DEDUP_REMOVED lines=11> */
.L_x_13912:
[----:B------:R-:W-:Y:S02]  /*186d0*/  IMAD.MOV.U32 R13, RZ, RZ, R18 ;  /* 0x000000ffff0d7224 */ /* 0x000fe400078e0012 */
[----:B------:R-:W-:Y:S02]  /*186e0*/  IMAD.MOV.U32 R12, RZ, RZ, 0x7 ;  /* 0x00000007ff0c7424 */ /* 0x000fe400078e00ff */
[----:B------:R-:W-:-:S07]  /*186f0*/  IMAD.MOV.U32 R9, RZ, RZ, R14 ;  /* 0x000000ffff097224 */ /* 0x000fce00078e000e */
[----:B------:R-:W-:Y:S05]  /*18700*/  WARPSYNC.COLLECTIVE R15, `(.L_x_13913) ;  /* 0x000000000f087348 */ /* 0x000fea0003c00000 */
[----:B------:R0:W1:Y:S02]  /*18710*/  SHFL.IDX P6, R14, R13, R12, R11 ;  /* 0x0000000c0d0e7389 */ /* 0x00006400000c000b */
[----:B01----:R-:W-:Y:S01]  /*18720*/  ENDCOLLECTIVE ;  /* 0x000000000000791b */ /* 0x003fe20003800000 */
.L_x_13913:
        /* <DEDUP_REMOVED lines=12> */
.L_x_13914:
[----:B------:R-:W-:Y:S05]  /*187f0*/  BRA `(.L_x_13915) ;  /* 0xffffffbc009c7947 */ /* 0x000fea000383ffff */
.L_x_13796:
        /* <DEDUP_REMOVED lines=8> */
.L_x_13917:
[----:B------:R-:W-:Y:S05]  /*18880*/  BSYNC B0 ;  /* 0x0000000000007941 */ /* 0x000fea0003800000 */
.L_x_13916:
[----:B------:R-:W-:Y:S05]  /*18890*/  BRA `(.L_x_13918) ;  /* 0xffffffc000207947 */ /* 0x000fea000383ffff */
.L_x_13799:
[----:B--2---:R2:W3:Y:S02]  /*188a0*/  SYNCS.PHASECHK.TRANS64.TRYWAIT P0, [R4+URZ+0x16820], R0 ;  /* 0x01682000040075a7 */ /* 0x0044e4000800017f */
[----:B---3--:R-:W-:Y:S05]  /*188b0*/  @!P0 NANOSLEEP.SYNCS 0x989680 ;  /* 0x009896800000895d */ /* 0x008fea0003900000 */
[----:B------:R-:W3:Y:S02]  /*188c0*/  @!P0 SYNCS.PHASECHK.TRANS64 P0, [R4+URZ+0x16820], R0 ;  /* 0x01682000040085a7 */ /* 0x000ee4000800007f */
[----:B---3--:R-:W-:Y:S05]  /*188d0*/  @!P0 BRA `(.L_x_13799) ;  /* 0xfffffffc00f08947 */ /* 0x008fea000383ffff */
[----:B------:R-:W-:Y:S05]  /*188e0*/  BRA `(.L_x_13919) ;  /* 0xffffffc0006c7947 */ /* 0x000fea000383ffff */
.L_x_13800:
        /* <DEDUP_REMOVED lines=11> */
.L_x_13921:
[----:B------:R-:W-:Y:S05]  /*189a0*/  BSYNC B0 ;  /* 0x0000000000007941 */ /* 0x000fea0003800000 */
.L_x_13920:
[----:B------:R-:W-:Y:S05]  /*189b0*/  BRA `(.L_x_13922) ;  /* 0xffffffc000547947 */ /* 0x000fea000383ffff */
.L_x_13803:
[----:B------:R-:W-:Y:S01]  /*189c0*/  BSSY B1, `(.L_x_13923) ;  /* 0x0000006000017945 */ /* 0x000fe20003800000 */
[----:B------:R-:W-:-:S07]  /*189d0*/  IMAD.MOV.U32 R15, RZ, RZ, -0x1 ;  /* 0xffffffffff0f7424 */ /* 0x000fce00078e00ff */
[----:B01----:R-:W-:Y:S05]  /*189e0*/  WARPSYNC.COLLECTIVE R15, `(.L_x_13924) ;  /* 0x000000000f0c7348 */ /* 0x003fea0003c00000 */
[----:B------:R-:W-:Y:S02]  /*189f0*/  ELECT P6, UR62, PT ;  /* 0x00000000003e782f */ /* 0x000fe400038c0000 */
[----:B------:R-:W-:Y:S01]  /*18a00*/  MOV R14, UR62 ;  /* 0x0000003e000e7c02 */ /* 0x000fe20008000f00 */
[----:B01----:R-:W-:Y:S10]  /*18a10*/  ENDCOLLECTIVE ;  /* 0x000000000000791b */ /* 0x003ff40003800000 */
.L_x_13924:
[----:B------:R-:W-:Y:S05]  /*18a20*/  BSYNC B1 ;  /* 0x0000000000017941 */ /* 0x000fea0003800000 */
.L_x_13923:
[----:B------:R-:W-:Y:S05]  /*18a30*/  BRA `(.L_x_13925) ;  /* 0xffffffc0004c7947 */ /* 0x000fea000383ffff */
.L_x_13805:
[----:B-1----:R1:W2:Y:S02]  /*18a40*/  SYNCS.PHASECHK.TRANS64.TRYWAIT P1, [R5+URZ+0x16840], R0 ;  /* 0x01684000050075a7 */ /* 0x0022a4000802017f */
[----:B--2---:R-:W-:Y:S05]  /*18a50*/  @!P1 NANOSLEEP.SYNCS 0x989680 ;  /* 0x009896800000995d */ /* 0x004fea0003900000 */
[----:B------:R-:W2:Y:S02]  /*18a60*/  @!P1 SYNCS.PHASECHK.TRANS64 P1, [R5+URZ+0x16840], R0 ;  /* 0x01684000050095a7 */ /* 0x000ea4000802007f */
[----:B--2---:R-:W-:Y:S05]  /*18a70*/  @!P1 BRA `(.L_x_13805) ;  /* 0xfffffffc00f09947 */ /* 0x004fea000383ffff */
[----:B------:R-:W-:Y:S05]  /*18a80*/  BRA `(.L_x_13926) ;  /* 0xffffffc0006c7947 */ /* 0x000fea000383ffff */
.L_x_13807:
[----:B--2---:R2:W3:Y:S02]  /*18a90*/  SYNCS.PHASECHK.TRANS64.TRYWAIT P1, [R23+URZ+0x16840], R2 ;  /* 0x01684002170075a7 */ /* 0x0044e4000802017f */
[----:B---3--:R-:W-:Y:S05]  /*18aa0*/  @!P1 NANOSLEEP.SYNCS 0x989680 ;  /* 0x009896800000995d */ /* 0x008fea0003900000 */
[----:B------:R-:W3:Y:S02]  /*18ab0*/  @!P1 SYNCS.PHASECHK.TRANS64 P1, [R23+URZ+0x16840], R2 ;  /* 0x01684002170095a7 */ /* 0x000ee4000802007f */
[----:B---3--:R-:W-:Y:S05]  /*18ac0*/  @!P1 BRA `(.L_x_13807) ;  /* 0xfffffffc00f09947 */ /* 0x008fea000383ffff */
[----:B------:R-:W-:Y:S05]  /*18ad0*/  BRA `(.L_x_13927) ;  /* 0xffffffc000787947 */ /* 0x000fea000383ffff */
.L_x_13809:
[----:B---3--:R3:W4:Y:S02]  /*18ae0*/  SYNCS.PHASECHK.TRANS64.TRYWAIT P1, [R5+URZ+0x16860], R0 ;  /* 0x01686000050075a7 */ /* 0x008724000802017f */
[----:B----4-:R-:W-:Y:S05]  /*18af0*/  @!P1 NANOSLEEP.SYNCS 0x989680 ;  /* 0x009896800000995d */ /* 0x010fea0003900000 */
[----:B------:R-:W4:Y:S02]  /*18b00*/  @!P1 SYNCS.PHASECHK.TRANS64 P1, [R5+URZ+0x16860], R0 ;  /* 0x01686000050095a7 */ /* 0x000f24000802007f */
[----:B----4-:R-:W-:Y:S05]  /*18b10*/  @!P1 BRA `(.L_x_13809) ;  /* 0xfffffffc00f09947 */ /* 0x010fea000383ffff */
[----:B------:R-:W-:Y:S05]  /*18b20*/  BRA `(.L_x_13928) ;  /* 0xffffffc000747947 */ /* 0x000fea000383ffff */
.L_x_13929:
        /* <DEDUP_REMOVED lines=13> */
.L_x_15865:


//--------------------- .text._ZN7cutlass13device_kernelIN5flash11enable_sm90INS1_16FlashAttnFwdSm90INS1_25CollectiveMainloopFwdSm90ILi2EN4cute5tupleIJNS5_1CILi1EEES8_S8_EEENS6_IJNS7_ILi192EEENS7_ILi128EEENS7_ILi64EEEEEELi64ENS_10bfloat16_tEfNS_4arch4Sm90ELb0ELb1ELb1ELb1ELb1ELb0ELb0ELb1ELb1ELb1ELb0ELb0EEENS1_21CollectiveEpilogueFwdINS6_IJSA_SC_SB_EEES9_SE_SG_Li384ELb1ELb1ELb0ELb0EEENS1_36VarlenDynamicPersistentTileSchedulerILi192ELi128ELi384ELi128ELb0ELb1ELb1ELb1ELb0ELb1EEEEEEEEEvNT_6ParamsE --------------------------
	.section	.text._ZN7cutlass13device_kernelIN5flash11enable_sm90INS1_16FlashAttnFwdSm90INS1_25CollectiveMainloopFwdSm90ILi2EN4cute5tupleIJNS5_1CILi1EEES8_S8_EEENS6_IJNS7_ILi192EEENS7_ILi128EEENS7_ILi64EEEEEELi64ENS_10bfloat16_tEfNS_4arch4Sm90ELb0ELb1ELb1ELb1ELb1ELb0ELb0ELb1ELb1ELb1ELb0ELb0EEENS1_21CollectiveEpilogueFwdINS6_IJSA_SC_SB_EEES9_SE_SG_Li384ELb1ELb1ELb0ELb0EEENS1_36VarlenDynamicPersistentTileSchedulerILi192ELi128ELi384ELi128ELb0ELb1ELb1ELb1ELb0ELb1EEEEEEEEEvNT_6ParamsE,"ax",@progbits
	.align	128
.text._ZN7cutlass13device_kernelIN5flash11enable_sm90INS1_16FlashAttnFwdSm90INS1_25CollectiveMainloopFwdSm90ILi2EN4cute5tupleIJNS5_1CILi1EEES8_S8_EEENS6_IJNS7_ILi192EEENS7_ILi128EEENS7_ILi64EEEEEELi64ENS_10bfloat16_tEfNS_4arch4Sm90ELb0ELb1ELb1ELb1ELb1ELb0ELb0ELb1ELb1ELb1ELb0ELb0EEENS1_21CollectiveEpilogueFwdINS6_IJSA_SC_SB_EEES9_SE_SG_Li384ELb1ELb1ELb0ELb0EEENS1_36VarlenDynamicPersistentTileSchedulerILi192ELi128ELi384ELi128ELb0ELb1ELb1ELb1ELb0ELb1EEEEEEEEEvNT_6ParamsE:
        .type           _ZN7cutlass13device_kernelIN5flash11enable_sm90INS1_16FlashAttnFwdSm90INS1_25CollectiveMainloopFwdSm90ILi2EN4cute5tupleIJNS5_1CILi1EEES8_S8_EEENS6_IJNS7_ILi192EEENS7_ILi128EEENS7_ILi64EEEEEELi64ENS_10bfloat16_tEfNS_4arch4Sm90ELb0ELb1ELb1ELb1ELb1ELb0ELb0ELb1ELb1ELb1ELb0ELb0EEENS1_21CollectiveEpilogueFwdINS6_IJSA_SC_SB_EEES9_SE_SG_Li384ELb1ELb1ELb0ELb0EEENS1_36VarlenDynamicPersistentTileSchedulerILi192ELi128ELi384ELi128ELb0ELb1ELb1ELb1ELb0ELb1EEEEEEEEEvNT_6ParamsE,@function
        .size           _ZN7cutlass13device_kernelIN5flash11enable_sm90INS1_16FlashAttnFwdSm90INS1_25CollectiveMainloopFwdSm90ILi2EN4cute5tupleIJNS5_1CILi1EEES8_S8_EEENS6_IJNS7_ILi192EEENS7_ILi128EEENS7_ILi64EEEEEELi64ENS_10bfloat16_tEfNS_4arch4Sm90ELb0ELb1ELb1ELb1ELb1ELb0ELb0ELb1ELb1ELb1ELb0ELb0EEENS1_21CollectiveEpilogueFwdINS6_IJSA_SC_SB_EEES9_SE_SG_Li384ELb1ELb1ELb0ELb0EEENS1_36VarlenDynamicPersistentTileSchedulerILi192ELi128ELi384ELi128ELb0ELb1ELb1ELb1ELb0ELb1EEEEEEEEEvNT_6ParamsE,(.L_x_15866 - _ZN7cutlass13device_kernelIN5flash11enable_sm90INS1_16FlashAttnFwdSm90INS1_25CollectiveMainloopFwdSm90ILi2EN4cute5tupleIJNS5_1CILi1EEES8_S8_EEENS6_IJNS7_ILi192EEENS7_ILi128EEENS7_ILi64EEEEEELi64ENS_10bfloat16_tEfNS_4arch4Sm90ELb0ELb1ELb1ELb1ELb1ELb0ELb0ELb1ELb1ELb1ELb0ELb0EEENS1_21CollectiveEpilogueFwdINS6_IJSA_SC_SB_EEES9_SE_SG_Li384ELb1ELb1ELb0ELb0EEENS1_36VarlenDynamicPersistentTileSchedulerILi192ELi128ELi384ELi128ELb0ELb1ELb1ELb1ELb0ELb1EEEEEEEEEvNT_6ParamsE)
        .other          _ZN7cutlass13device_kernelIN5flash11enable_sm90INS1_16FlashAttnFwdSm90INS1_25CollectiveMainloopFwdSm90ILi2EN4cute5tupleIJNS5_1CILi1EEES8_S8_EEENS6_IJNS7_ILi192EEENS7_ILi128EEENS7_ILi64EEEEEELi64ENS_10bfloat16_tEfNS_4arch4Sm90ELb0ELb1ELb1ELb1ELb1ELb0ELb0ELb1ELb1ELb1ELb0ELb0EEENS1_21CollectiveEpilogueFwdINS6_IJSA_SC_SB_EEES9_SE_SG_Li384ELb1ELb1ELb0ELb0EEENS1_36VarlenDynamicPersistentTileSchedulerILi192ELi128ELi384ELi128ELb0ELb1ELb1ELb1ELb0ELb1EEEEEEEEEvNT_6ParamsE,@"STO_CUDA_ENTRY STV_DEFAULT"
_ZN7cutlass13device_kernelIN5flash11enable_sm90INS1_16FlashAttnFwdSm90INS1_25CollectiveMainloopFwdSm90ILi2EN4cute5tupleIJNS5_1CILi1EEES8_S8_EEENS6_IJNS7_ILi192EEENS7_ILi128EEENS7_ILi64EEEEEELi64ENS_10bfloat16_tEfNS_4arch4Sm90ELb0ELb1ELb1ELb1ELb1ELb0ELb0ELb1ELb1ELb1ELb0ELb0EEENS1_21CollectiveEpilogueFwdINS6_IJSA_SC_SB_EEES9_SE_SG_Li384ELb1ELb1ELb0ELb0EEENS1_36VarlenDynamicPersistentTileSchedulerILi192ELi128ELi384ELi128ELb0ELb1ELb1ELb1ELb0ELb1EEEEEEEEEvNT_6ParamsE:
        /* <DEDUP_REMOVED lines=45> */
.L_x_13930:
        /* <DEDUP_REMOVED lines=22> */
.L_x_13931:
        /* <DEDUP_REMOVED lines=18> */
.L_x_13932:
        /* <DEDUP_REMOVED lines=22> */
.L_x_13933:
        /* <DEDUP_REMOVED lines=23> */
.L_x_13934:
        /* <DEDUP_REMOVED lines=8> */
.L_x_13936:
        /* <DEDUP_REMOVED lines=30> */
[CC--:B------:R-:W-:Y:S01]  /*0a80*/  LEA.HI R2, R0.reuse, R157.reuse, RZ, 0x4 ;  /* 0x0000009d00027211 */ /* 0x0c0fe200078f20ff */
[----:B------:R-:W-:Y:S01]  /*0a90*/  IMAD.SHL.U32 R3, R3, 0x20, RZ ;  /* 0x0000002003037824 */ /* 0x000fe200078e00ff */
[----:B------:R-:W-:Y:S01]  /*0aa0*/  LEA.HI R10, R0, R157, RZ, 0x2 ;  /* 0x0000009d000a7211 */ /* 0x000fe200078f10ff */
[C---:B------:R-:W-:Y:S01]  /*0ab0*/  IMAD.IADD R152, R157.reuse, 0x1, -R152 ;  /* 0x000000019d987824 */ /* 0x040fe200078e0a98 */
[----:B------:R-:W-:Y:S02]  /*0ac0*/  LOP3.LUT R4, R2, 0x3fffff0, RZ, 0xc0, !PT ;  /* 0x03fffff002047812 */ /* 0x000fe400078ec0ff */
[----:B------:R-:W-:Y:S02]  /*0ad0*/  SHF.R.S32.HI R5, RZ, 0x4, R2 ;  /* 0x00000004ff057819 */ /* 0x000fe40000011402 */
[----:B------:R-:W-:Y:S01]  /*0ae0*/  SHF.R.S32.HI R7, RZ, 0x1f, R152 ;  /* 0x0000001fff077819 */ /* 0x000fe20000011498 */
[----:B------:R-:W-:Y:S01]  /*0af0*/  IMAD.IADD R4, R157, 0x1, -R4 ;  /* 0x000000019d047824 */ /* 0x000fe200078e0a04 */
[----:B------:R-:W-:-:S02]  /*0b00*/  LOP3.LUT R3, R3, 0xfffffc00, RZ, 0xc0, !PT ;  /* 0xfffffc0003037812 */ /* 0x000fc400078ec0ff */
[----:B------:R-:W-:Y:S02]  /*0b10*/  LEA.HI R6, R7, R152, RZ, 0x2 ;  /* 0x0000009807067211 */ /* 0x000fe400078f10ff */
[----:B------:R-:W-:Y:S01]  /*0b20*/  LEA.HI R2, R2, R5, RZ, 0x1 ;  /* 0x0000000502027211 */ /* 0x000fe200078f08ff */
[----:B------:R-:W-:Y:S01]  /*0b30*/  IMAD R3, R4, 0x40, R3 ;  /* 0x0000004004037824 */ /* 0x000fe200078e0203 */
[--C-:B------:R-:W-:Y:S02]  /*0b40*/  SHF.R.S32.HI R8, RZ, 0x2, R6.reuse ;  /* 0x00000002ff087819 */ /* 0x100fe40000011406 */
[----:B------:R-:W-:Y:S02]  /*0b50*/  SHF.R.S32.HI R9, RZ, 0x1f, R6 ;  /* 0x0000001fff097819 */ /* 0x000fe40000011406 */
[----:B------:R-:W-:Y:S02]  /*0b60*/  SHF.R.S32.HI R153, RZ, 0x7, R153 ;  /* 0x00000007ff997819 */ /* 0x000fe40000011499 */
[----:B------:R-:W-:-:S02]  /*0b70*/  LOP3.LUT R10, R10, 0xfffffffc, RZ, 0xc0, !PT ;  /* 0xfffffffc0a0a7812 */ /* 0x000fc400078ec0ff */
[----:B------:R-:W-:Y:S01]  /*0b80*/  LEA.HI R9, R9, R8, RZ, 0x3 ;  /* 0x0000000809097211 */ /* 0x000fe200078f18ff */
[----:B------:R-:W-:Y:S01]  /*0b90*/  IMAD.HI R4, R153, 0x55555556, RZ ;  /* 0x5555555699047827 */ /* 0x000fe200078e02ff */
[----:B------:R-:W-:Y:S02]  /*0ba0*/  LOP3.LUT R2, R2, 0x1ffffffe, RZ, 0xc0, !PT ;  /* 0x1ffffffe02027812 */ /* 0x000fe400078ec0ff */
[----:B------:R-:W-:Y:S01]  /*0bb0*/  LEA.HI R0, R0, R157, RZ, 0x3 ;  /* 0x0000009d00007211 */ /* 0x000fe200078f18ff */
[----:B------:R-:W-:Y:S01]  /*0bc0*/  IMAD.IADD R10, R157, 0x1, -R10 ;  /* 0x000000019d0a7824 */ /* 0x000fe200078e0a0a */
[----:B------:R-:W-:Y:S01]  /*0bd0*/  LOP3.LUT R9, R9, 0xfffffff8, RZ, 0xc0, !PT ;  /* 0xfffffff809097812 */ /* 0x000fe200078ec0ff */
[----:B------:R-:W-:Y:S01]  /*0be0*/  IMAD.IADD R2, R5, 0x1, -R2 ;  /* 0x0000000105027824 */ /* 0x000fe200078e0a02 */
[----:B------:R-:W-:Y:S02]  /*0bf0*/  LEA.HI R7, R7, R152, RZ, 0x5 ;  /* 0x0000009807077211 */ /* 0x000fe400078f28ff */
[----:B------:R-:W-:Y:S01]  /*0c00*/  LOP3.LUT R18, R0, 0xfffffff8, RZ, 0xc0, !PT ;  /* 0xfffffff800127812 */ /* 0x000fe200078ec0ff */
[----:B------:R-:W-:Y:S01]  /*0c10*/  IMAD.IADD R8, R8, 0x1, -R9 ;  /* 0x0000000108087824 */ /* 0x000fe200078e0a09 */
[----:B------:R-:W-:Y:S01]  /*0c20*/  LEA.HI R4, R4, R4, RZ, 0x1 ;  /* 0x0000000404047211 */ /* 0x000fe200078f08ff */
[----:B------:R-:W-:Y:S01]  /*0c30*/  IMAD R155, R2, 0x8, R3 ;  /* 0x00000008029b7824 */ /* 0x000fe200078e0203 */
[----:B------:R-:W-:Y:S01]  /*0c40*/  LEA.HI R5, R10, R10, RZ, 0x1 ;  /* 0x0000000a0a057211 */ /* 0x000fe200078f08ff */
[----:B------:R-:W-:Y:S01]  /*0c50*/  IMAD.IADD R18, R157, 0x1, -R18 ;  /* 0x000000019d127824 */ /* 0x000fe200078e0a12 */
[----:B------:R-:W-:Y:S01]  /*0c60*/  SHF.R.S32.HI R7, RZ, 0x5, R7 ;  /* 0x00000005ff077819 */ /* 0x000fe20000011407 */
[----:B------:R-:W-:Y:S01]  /*0c70*/  IMAD R4, R4, -0x3, R153 ;  /* 0xfffffffd04047824 */ /* 0x000fe200078e0299 */
[----:B------:R-:W-:Y:S01]  /*0c80*/  LOP3.LUT R5, R5, 0x1ffffffe, RZ, 0xc0, !PT ;  /* 0x1ffffffe05057812 */ /* 0x000fe200078ec0ff */
[----:B------:R-:W-:Y:S01]  /*0c90*/  IMAD.SHL.U32 R19, R18, 0x8, RZ ;  /* 0x0000000812137824 */ /* 0x000fe200078e00ff */
[----:B------:R-:W-:Y:S01]  /*0ca0*/  LOP3.LUT R3, R6, 0x7ffffffc, RZ, 0xc0, !PT ;  /* 0x7ffffffc06037812 */ /* 0x000fe200078ec0ff */
[----:B------:R-:W-:Y:S01]  /*0cb0*/  IMAD R7, R7, 0x10, R8 ;  /* 0x0000001007077824 */ /* 0x000fe200078e0208 */
[----:B------:R-:W-:Y:S01]  /*0cc0*/  SHF.R.S32.HI R23, RZ, 0x3, R0 ;  /* 0x00000003ff177819 */ /* 0x000fe20000011400 */
[----:B------:R-:W-:Y:S01]  /*0cd0*/  IMAD.IADD R5, R10, 0x1, -R5 ;  /* 0x000000010a057824 */ /* 0x000fe200078e0a05 */
[----:B------:R-:W-:Y:S01]  /*0ce0*/  SHF.R.S32.HI R156, RZ, 0x1f, R19 ;  /* 0x0000001fff9c7819 */ /* 0x000fe20000011413 */
[----:B------:R-:W-:-:S02]  /*0cf0*/  IMAD R154, R4, 0x40, R7 ;  /* 0x00000040049a7824 */ /* 0x000fc400078e0207 */
[----:B------:R-:W-:Y:S02]  /*0d00*/  IMAD.IADD R16, R152, 0x1, -R3 ;  /* 0x0000000198107824 */ /* 0x000fe400078e0a03 */
[----:B------:R-:W-:-:S07]  /*0d10*/  IMAD R17, R5, 0x8, R154 ;  /* 0x0000000805117824 */ /* 0x000fce00078e029a */
.L_x_14032:
        /* <DEDUP_REMOVED lines=32> */
[----:B-----5:R-:W-:-:S14]  /*0f20*/  @P2 BRA `(.L_x_13937) ;  /* 0x0000000000382947 */ /* 0x020fdc0003800000 */
        /* <DEDUP_REMOVED lines=14> */
.L_x_13937:
        /* <DEDUP_REMOVED lines=9> */
.L_x_13938:
        /* <DEDUP_REMOVED lines=13> */
.L_x_13939:
        /* <DEDUP_REMOVED lines=29> */
.L_x_13941:
[----:B------:R-:W-:-:S11]  /*1340*/  UISETP.NE.AND UP0, UPT, UR5, 0x1, UPT ;  /* 0x000000010500788c */ /* 0x000fd6000bf05270 */
[----:B------:R-:W-:Y:S02]  /*1350*/  @UP0 ULDC.64 UR8, c[0x0][0x9e8] ;  /* 0x00027a0000080ab9 */ /* 0x000fe40000000a00 */
[----:B------:R-:W-:-:S04]  /*1360*/  UIMAD.WIDE.U32 UR6, UR4, UR8, URZ ;  /* 0x00000008040672a5 */ /* 0x000fc8000f8e003f */
[----:B------:R-:W-:-:S12]  /*1370*/  @UP0 USHF.R.U32.HI UR4, URZ, UR9, UR7 ;  /* 0x000000093f040299 */ /* 0x000fd80008011607 */
.L_x_13942:
[----:B------:R-:W-:-:S06]  /*1380*/  UIMAD UR4, UR4, UR5, UR5 ;  /* 0x00000005040472a4 */ /* 0x000fcc000f8e0205 */
[----:B------:R-:W-:-:S07]  /*1390*/  VIMNMX R0, R0, UR4, PT ;  /* 0x0000000400007c48 */ /* 0x000fce000bfe0100 */
.L_x_13940:
        /* <DEDUP_REMOVED lines=32> */
.L_x_13944:
[----:B------:R-:W-:-:S11]  /*15a0*/  UISETP.NE.AND UP0, UPT, UR5, 0x1, UPT ;  /* 0x000000010500788c */ /* 0x000fd6000bf05270 */
[----:B------:R-:W-:Y:S02]  /*15b0*/  @UP0 ULDC.64 UR10, c[0x0][0x9e8] ;  /* 0x00027a00000a0ab9 */ /* 0x000fe40000000a00 */
[----:B------:R-:W-:-:S04]  /*15c0*/  UIMAD.WIDE.U32 UR6, UR4, UR10, URZ ;  /* 0x0000000a040672a5 */ /* 0x000fc8000f8e003f */
[----:B------:R-:W-:-:S12]  /*15d0*/  @UP0 USHF.R.U32.HI UR4, URZ, UR11, UR7 ;  /* 0x0000000b3f040299 */ /* 0x000fd80008011607 */
.L_x_13945:
[----:B------:R-:W-:-:S04]  /*15e0*/  UIMAD UR4, UR4, UR5, URZ ;  /* 0x00000005040472a4 */ /* 0x000fc8000f8e023f */
[----:B------:R-:W-:-:S04]  /*15f0*/  UISETP.LT.AND UP0, UPT, UR9, UR4, UPT ;  /* 0x000000040900728c */ /* 0x000fc8000bf01270 */
[----:B------:R-:W-:-:S12]  /*1600*/  USEL UR9, UR9, UR4, !UP0 ;  /* 0x0000000409097287 */ /* 0x000fd8000c000000 */
.L_x_13943:
        /* <DEDUP_REMOVED lines=13> */
[----:B------:R-:W-:Y:S02]  /*16e0*/  CS2R R24, SRZ ;  /* 0x0000000000187805 */ /* 0x000fe4000001ff00 */
[----:B------:R-:W-:Y:S01]  /*16f0*/  CS2R R12, SRZ ;  /* 0x00000000000c7805 */ /* 0x000fe2000001ff00 */
[----:B------:R-:W-:Y:S01]  /*1700*/  IMAD.MOV.U32 R106, RZ, RZ, RZ ;  /* 0x000000ffff6a7224 */ /* 0x000fe200078e00ff */
[----:B------:R-:W-:Y:S01]  /*1710*/  USEL UR42, URZ, UR4, !UP0 ;  /* 0x000000043f2a7287 */ /* 0x000fe2000c000000 */
[----:B------:R-:W-:Y:S01]  /*1720*/  IMAD.MOV.U32 R27, RZ, RZ, RZ ;  /* 0x000000ffff1b7224 */ /* 0x000fe200078e00ff */
[----:B------:R-:W-:Y:S02]  /*1730*/  CS2R R102, SRZ ;  /* 0x0000000000667805 */ /* 0x000fe4000001ff00 */
[----:B------:R-:W-:-:S02]  /*1740*/  CS2R R100, SRZ ;  /* 0x0000000000647805 */ /* 0x000fc4000001ff00 */
[----:B------:R-:W-:Y:S02]  /*1750*/  CS2R R98, SRZ ;  /* 0x0000000000627805 */ /* 0x000fe4000001ff00 */
[----:B------:R-:W-:Y:S02]  /*1760*/  CS2R R96, SRZ ;  /* 0x0000000000607805 */ /* 0x000fe4000001ff00 */
[----:B------:R-:W-:Y:S02]  /*1770*/  ISETP.GT.AND P1, PT, R88, UR42, PT ;  /* 0x0000002a58007c0c */ /* 0x000fe4000bf24270 */
[----:B------:R-:W-:Y:S02]  /*1780*/  CS2R R94, SRZ ;  /* 0x00000000005e7805 */ /* 0x000fe4000001ff00 */
[----:B------:R-:W-:Y:S02]  /*1790*/  CS2R R92, SRZ ;  /* 0x00000000005c7805 */ /* 0x000fe4000001ff00 */
[----:B------:R-:W-:Y:S01]  /*17a0*/  CS2R R90, SRZ ;  /* 0x00000000005a7805 */ /* 0x000fe2000001ff00 */
[----:B------:R-:W-:-:S06]  /*17b0*/  IMAD.MOV.U32 R89, RZ, RZ, RZ ;  /* 0x000000ffff597224 */ /* 0x000fcc00078e00ff */
        /* <DEDUP_REMOVED lines=32> */
.L_x_13947:
        /* <DEDUP_REMOVED lines=9> */
.L_x_14125:
[----:B------:R-:W-:Y:S05]  /*1a50*/  @!P0 BRA `(.L_x_13949) ;  /* 0x0000000000048947 */ /* 0x000fea0003800000 */
[----:B------:R-:W-:Y:S01]  /*1a60*/  BPT.TRAP 0x1 ;  /* 0x000000040000795c */ /* 0x000fe20000300000 */
.L_x_13949:
[----:B------:R-:W-:Y:S02]  /*1a70*/  IMAD.U32 R13, RZ, RZ, UR46 ;  /* 0x0000002eff0d7e24 */ /* 0x000fe4000f8e00ff */
[----:B0-----:R-:W-:-:S03]  /*1a80*/  IMAD.U32 R0, RZ, RZ, UR47 ;  /* 0x0000002fff007e24 */ /* 0x001fc6000f8e00ff */
[----:B------:R-:W-:Y:S02]  /*1a90*/  LEA R13, R13, UR45, 0x3 ;  /* 0x0000002d0d0d7c11 */ /* 0x000fe4000f8e18ff */
[----:B------:R-:W-:-:S04]  /*1aa0*/  SHF.L.U32 R0, R0, 0x1f, RZ ;  /* 0x0000001f00007819 */ /* 0x000fc800000006ff */
[----:B------:R0:W1:Y:S01]  /*1ab0*/  SYNCS.PHASECHK.TRANS64.TRYWAIT P1, [R13+URZ+0x16830], R0 ;  /* 0x016830000d0075a7 */ /* 0x000062000802017f */
[----:B------:R-:W-:Y:S05]  /*1ac0*/  @!P0 BRA `(.L_x_13950) ;  /* 0x0000000000048947 */ /* 0x000fea0003800000 */
[----:B------:R-:W-:Y:S01]  /*1ad0*/  BPT.TRAP 0x1 ;  /* 0x000000040000795c */ /* 0x000fe20000300000 */
.L_x_13950:
[----:B-1----:R-:W-:Y:S05]  /*1ae0*/  @P1 BRA `(.L_x_13951) ;  /* 0x0000000000081947 */ /* 0x002fea0003800000 */
[----:B------:R-:W1:Y:S02]  /*1af0*/  SYNCS.PHASECHK.TRANS64.TRYWAIT P1, [R13+URZ+0x16830], R0 ;  /* 0x016830000d0075a7 */ /* 0x000e64000802017f */
[----:B-1----:R-:W-:Y:S05]  /*1b00*/  @!P1 BRA `(.L_x_13952) ;  /* 0x0000014c00889947 */ /* 0x002fea0003800000 */
.L_x_13951:
        /* <DEDUP_REMOVED lines=35> */
.L_x_13953:
[----:B------:R-:W-:Y:S01]  /*1d40*/  UISETP.NE.AND UP1, UPT, UR51, URZ, UPT ;  /* 0x0000003f3300728c */ /* 0x000fe2000bf25270 */
[----:B------:R-:W-:Y:S01]  /*1d50*/  R2UR UR6, R13 ;  /* 0x000000000d0672ca */ /* 0x000fe200000e0000 */
[----:B------:R-:W-:Y:S01]  /*1d60*/  ULDC UR7, c[0x0][0x9d8] ;  /* 0x0002760000077ab9 */ /* 0x000fe20000000800 */
[----:B------:R-:W-:Y:S01]  /*1d70*/  UISETP.NE.AND UP0, UPT, UR50, URZ, UPT ;  /* 0x0000003f3200728c */ /* 0x000fe2000bf05270 */
[----:B------:R-:W-:Y:S01]  /*1d80*/  FMUL.FTZ R7, R34, UR7 ;  /* 0x0000000722077c20 */ /* 0x000fe20008410000 */
[----:B------:R-:W-:Y:S01]  /*1d90*/  FMUL.FTZ R34, R63, UR7 ;  /* 0x000000073f227c20 */ /* 0x000fe20008410000 */
[----:B------:R-:W-:Y:S01]  /*1da0*/  PLOP3.LUT P1, PT, PT, PT, UP1, 0x80, 0x0 ;  /* 0x000000000000781c */ /* 0x000fe20003f2f018 */
[----:B------:R-:W-:Y:S01]  /*1db0*/  VIADD R63, R17, UR40 ;  /* 0x00000028113f7c36 */ /* 0x000fe20008000000 */
[----:B------:R-:W-:Y:S01]  /*1dc0*/  PLOP3.LUT P2, PT, PT, PT, UP1, 0x80, 0x0 ;  /* 0x000000000000781c */ /* 0x000fe20003f4f018 */
[----:B------:R-:W-:Y:S01]  /*1dd0*/  FMUL.FTZ R9, R38, UR7 ;  /* 0x0000000726097c20 */ /* 0x000fe20008410000 */
[----:B------:R-:W-:Y:S01]  /*1de0*/  FMUL.FTZ R6, R35, UR7 ;  /* 0x0000000723067c20 */ /* 0x000fe20008410000 */
[----:B------:R-:W-:Y:S01]  /*1df0*/  @UP1 ULDC UR10, c[0x0][0x44c] ;  /* 0x00011300000a1ab9 */ /* 0x000fe20000000800 */
[----:B------:R-:W-:Y:S01]  /*1e00*/  FMUL.FTZ R38, R40, UR7 ;  /* 0x0000000728267c20 */ /* 0x000fe20008410000 */
[----:B------:R-:W-:Y:S01]  /*1e10*/  FMUL.FTZ R35, R62, UR7 ;  /* 0x000000073e237c20 */ /* 0x000fe20008410000 */
[----:B------:R-:W-:Y:S01]  /*1e20*/  FMUL.FTZ R40, R66, UR7 ;  /* 0x0000000742287c20 */ /* 0x000fe20008410000 */
[----:B------:R-:W-:Y:S01]  /*1e30*/  FMUL.FTZ R66, R69, UR7 ;  /* 0x0000000745427c20 */ /* 0x000fe20008410000 */
[----:B------:R-:W-:Y:S01]  /*1e40*/  UIADD3 UR6, UR6, 0x16840, URZ ;  /* 0x0001684006067890 */ /* 0x000fe2000fffe03f */
[----:B------:R-:W-:Y:S01]  /*1e50*/  FMUL.FTZ R5, R24, UR7 ;  /* 0x0000000718057c20 */ /* 0x000fe20008410000 */
[----:B------:R-:W-:Y:S01]  /*1e60*/  FMUL.FTZ R12, R25, UR7 ;  /* 0x00000007190c7c20 */ /* 0x000fe20008410000 */
[----:B01----:R-:W-:Y:S01]  /*1e70*/  @P1 IMAD.HI.U32 R13, R63, UR10, RZ ;  /* 0x0000000a3f0d1c27 */ /* 0x003fe2000f8e00ff */
        /* <DEDUP_REMOVED lines=9> */
[----:B------:R-:W0:Y:S01]  /*1f10*/  SHFL.IDX PT, R62, R63, RZ, 0x1c1f ;  /* 0x001c1fff3f3e7589 */ /* 0x000e2200000e0000 */
[----:B------:R-:W-:-:S02]  /*1f20*/  IMAD R69, R88, R13, 0x80 ;  /* 0x0000008058457424 */ /* 0x000fc400078e020d */
        /* <DEDUP_REMOVED lines=144> */
.L_x_13956:
[----:B------:R-:W-:Y:S02]  /*2830*/  ULDC UR6, c[0x0][0x9e4] ;  /* 0x0002790000067ab9 */ /* 0x000fe40000000800 */
[----:B------:R-:W-:-:S05]  /*2840*/  IMAD.U32 R62, RZ, RZ, UR6 ;  /* 0x00000006ff3e7e24 */ /* 0x000fca000f8e00ff */
[----:B------:R-:W-:-:S13]  /*2850*/  ISETP.NE.AND P1, PT, R62, 0x1, PT ;  /* 0x000000013e00780c */ /* 0x000fda0003f25270 */
[----:B------:R-:W1:Y:S02]  /*2860*/  @P1 LDC.64 R56, c[0x0][0x9e8] ;  /* 0x00027a00ff381b82 */ /* 0x000e640000000a00 */
[----:B-1----:R-:W-:-:S05]  /*2870*/  @P1 IMAD.HI.U32 R56, R67, R56, RZ ;  /* 0x0000003843381227 */ /* 0x002fca00078e00ff */
[----:B------:R-:W-:-:S07]  /*2880*/  @P1 SHF.R.U32.HI R67, RZ, R57, R56 ;  /* 0x00000039ff431219 */ /* 0x000fce0000011638 */
.L_x_13957:
[----:B------:R-:W-:Y:S05]  /*2890*/  BSYNC B0 ;  /* 0x0000000000007941 */ /* 0x000fea0003800000 */
.L_x_13955:
[----:B------:R-:W-:-:S04]  /*28a0*/  IMAD R67, R67, R62, -R74 ;  /* 0x0000003e43437224 */ /* 0x000fc800078e0a4a */
[----:B------:R-:W-:-:S05]  /*28b0*/  IMAD R56, R16, -0x2, R67 ;  /* 0xfffffffe10387824 */ /* 0x000fca00078e0243 */
[----:B------:R-:W-:Y:S02]  /*28c0*/  VIADDMNMX R13, R56, R62, R13, PT ;  /* 0x0000003e380d7246 */ /* 0x000fe4000380010d */
[----:B------:R-:W-:-:S07]  /*28d0*/  VIMNMX R65, R65, R56, !PT ;  /* 0x0000003841417248 */ /* 0x000fce0007fe0100 */
.L_x_13954:
[----:B------:R-:W2:Y:S01]  /*28e0*/  LDL.LU R57, [R1] ;  /* 0x0000000001397983 */ /* 0x000ea20000300800 */
[C---:B------:R-:W-:Y:S01]  /*28f0*/  ISETP.GE.AND P6, PT, R69.reuse, 0xa, PT ;  /* 0x0000000a4500780c */ /* 0x040fe20003fc6270 */
[----:B------:R-:W-:Y:S01]  /*2900*/  UISETP.NE.AND UP0, UPT, UR50, URZ, UPT ;  /* 0x0000003f3200728c */ /* 0x000fe2000bf05270 */
[C---:B------:R-:W-:Y:S02]  /*2910*/  ISETP.GE.AND P1, PT, R69.reuse, 0x2, PT ;  /* 0x000000024500780c */ /* 0x040fe40003f26270 */
[C---:B------:R-:W-:Y:S02]  /*2920*/  ISETP.GE.AND P2, PT, R69.reuse, 0x9, PT ;  /* 0x000000094500780c */ /* 0x040fe40003f46270 */
[----:B------:R-:W-:Y:S02]  /*2930*/  ISETP.GE.AND P5, PT, R69, 0x11, PT ;  /* 0x000000114500780c */ /* 0x000fe40003fa6270 */
[C---:B------:R-:W-:Y:S02]  /*2940*/  ISETP.GT.AND P4, PT, R65.reuse, 0x1, !P1 ;  /* 0x000000014100780c */ /* 0x040fe40004f84270 */
[----:B------:R-:W-:-:S02]  /*2950*/  ISETP.GT.AND P3, PT, R65, 0x8, !P2 ;  /* 0x000000084100780c */ /* 0x000fc40005764270 */
[C---:B------:R-:W-:Y:S02]  /*2960*/  ISETP.LT.OR P4, PT, R13.reuse, 0x2, P4 ;  /* 0x000000020d00780c */ /* 0x040fe40002781670 */
[----:B------:R-:W-:Y:S02]  /*2970*/  ISETP.LT.OR P3, PT, R13, 0x9, P3 ;  /* 0x000000090d00780c */ /* 0x000fe40001f61670 */
[----:B------:R-:W-:Y:S02]  /*2980*/  FSEL R130, R12, -INF , !P4 ;  /* 0xff8000000c827808 */ /* 0x000fe40006000000 */
[----:B------:R-:W-:Y:S01]  /*2990*/  FSEL R128, R89, -INF , !P3 ;  /* 0xff80000059807808 */ /* 0x000fe20005800000 */
[----:B------:R-:W1:Y:S01]  /*29a0*/  SHFL.IDX PT, R12, R63, 0x1, 0x1c1f ;  /* 0x003c1f003f0c7f89 */ /* 0x000e6200000e0000 */
[C---:B------:R-:W-:Y:S02]  /*29b0*/  ISETP.GT.AND P4, PT, R65.reuse, 0x9, !P6 ;  /* 0x000000094100780c */ /* 0x040fe40007784270 */
[----:B------:R-:W-:-:S02]  /*29c0*/  ISETP.GT.AND P3, PT, R65, 0x10, !P5 ;  /* 0x000000104100780c */ /* 0x000fc40006f64270 */
[C---:B------:R-:W-:Y:S02]  /*29d0*/  ISETP.LT.OR P4, PT, R13.reuse, 0xa, P4 ;  /* 0x0000000a0d00780c */ /* 0x040fe40002781670 */
[----:B------:R-:W-:Y:S02]  /*29e0*/  ISETP.LT.OR P3, PT, R13, 0x11, P3 ;  /* 0x000000110d00780c */ /* 0x000fe40001f61670 */
[----:B0-----:R-:W-:Y:S02]  /*29f0*/  FSEL R126, R90, -INF , !P4 ;  /* 0xff8000005a7e7808 */ /* 0x001fe40006000000 */
[----:B------:R-:W-:Y:S02]  /*2a00*/  ISETP.GE.AND P4, PT, R69, 0x19, PT ;  /* 0x000000194500780c */ /* 0x000fe40003f86270 */
[----:B------:R-:W-:Y:S02]  /*2a10*/  FSEL R124, R91, -INF , !P3 ;  /* 0xff8000005b7c7808 */ /* 0x000fe40005800000 */
[----:B--2---:R-:W-:-:S04]  /*2a20*/  LOP3.LUT R57, R57, 0xfffffffb, RZ, 0xc0, !PT ;  /* 0xfffffffb39397812 */ /* 0x004fc800078ec0ff */
[----:B------:R-:W-:-:S04]  /*2a30*/  @P6 LOP3.LUT R57, R57, 0x4, RZ, 0xfc, !PT ;  /* 0x0000000439396812 */ /* 0x000fc800078efcff */
[----:B------:R-:W-:-:S04]  /*2a40*/  LOP3.LUT R57, R57, 0xfffffff7, RZ, 0xc0, !PT ;  /* 0xfffffff739397812 */ /* 0x000fc800078ec0ff */
[----:B------:R-:W-:Y:S02]  /*2a50*/  @P5 LOP3.LUT R57, R57, 0x8, RZ, 0xfc, !PT ;  /* 0x0000000839395812 */ /* 0x000fe400078efcff */
[----:B------:R-:W-:Y:S02]  /*2a60*/  ISETP.GE.AND P5, PT, R69, 0x12, PT ;  /* 0x000000124500780c */ /* 0x000fe40003fa6270 */
[----:B------:R-:W-:Y:S02]  /*2a70*/  LOP3.LUT R57, R57, 0xffffffef, RZ, 0xc0, !PT ;  /* 0xffffffef39397812 */ /* 0x000fe400078ec0ff */
[----:B------:R-:W-:-:S04]  /*2a80*/  ISETP.GT.AND P3, PT, R65, 0x11, !P5 ;  /* 0x000000114100780c */ /* 0x000fc80006f64270 */
[----:B------:R-:W-:-:S04]  /*2a90*/  ISETP.LT.OR P3, PT, R13, 0x12, P3 ;  /* 0x000000120d00780c */ /* 0x000fc80001f61670 */
[----:B------:R-:W-:Y:S02]  /*2aa0*/  FSEL R120, R92, -INF , !P3 ;  /* 0xff8000005c787808 */ /* 0x000fe40005800000 */
[----:B------:R-:W-:Y:S02]  /*2ab0*/  @P5 LOP3.LUT R57, R57, 0x10, RZ, 0xfc, !PT ;  /* 0x0000001039395812 */ /* 0x000fe400078efcff */
[----:B------:R-:W-:Y:S02]  /*2ac0*/  ISETP.GT.AND P3, PT, R65, 0x18, !P4 ;  /* 0x000000184100780c */ /* 0x000fe40006764270 */
[----:B------:R-:W-:Y:S02]  /*2ad0*/  LOP3.LUT R57, R57, 0xfdffffff, RZ, 0xc0, !PT ;  /* 0xfdffffff39397812 */ /* 0x000fe400078ec0ff */
[----:B------:R-:W-:Y:S02]  /*2ae0*/  ISETP.LT.OR P3, PT, R13, 0x19, P3 ;  /* 0x000000190d00780c */ /* 0x000fe40001f61670 */
[----:B------:R-:W-:-:S02]  /*2af0*/  @P4 LOP3.LUT R57, R57, 0x2000000, RZ, 0xfc, !PT ;  /* 0x0200000039394812 */ /* 0x000fc400078efcff */
        /* <DEDUP_REMOVED lines=150> */
[----:B------:R-:W-:-:S03]  /*3460*/  ISETP.GT.AND P6, PT, R65, 0x79, !P6 ;  /* 0x000000794100780c */ /* 0x000fc600077c4270 */
[----:B------:R0:W-:Y:S01]  /*3470*/  STL [R1], R57 ;  /* 0x0000003901007387 */ /* 0x0001e20000100800 */
[----:B------:R-:W-:-:S04]  /*3480*/  ISETP.LT.OR P6, PT, R13, 0x7a, P6 ;  /* 0x0000007a0d00780c */ /* 0x000fc800037c1670 */
[----:B------:R-:W-:Y:S02]  /*3490*/  FSEL R42, R85, -INF , !P6 ;  /* 0xff800000552a7808 */ /* 0x000fe40007000000 */
[----:B------:R-:W-:-:S13]  /*34a0*/  PLOP3.LUT P6, PT, PT, PT, UP0, 0x40, 0x0 ;  /* 0x000000000000781c */ /* 0x000fda0003fce808 */
[----:B0-----:R-:W-:Y:S05]  /*34b0*/  @P6 BRA `(.L_x_13958) ;  /* 0x0000000000646947 */ /* 0x001fea0003800000 */
        /* <DEDUP_REMOVED lines=14> */
.L_x_13960:
[----:B------:R-:W-:Y:S02]  /*35a0*/  ULDC UR6, c[0x0][0x9e4] ;  /* 0x0002790000067ab9 */ /* 0x000fe40000000800 */
[----:B------:R-:W-:-:S05]  /*35b0*/  IMAD.U32 R47, RZ, RZ, UR6 ;  /* 0x00000006ff2f7e24 */ /* 0x000fca000f8e00ff */
[----:B------:R-:W-:-:S13]  /*35c0*/  ISETP.NE.AND P6, PT, R47, 0x1, PT ;  /* 0x000000012f00780c */ /* 0x000fda0003fc5270 */
[----:B------:R-:W0:Y:S02]  /*35d0*/  @P6 LDC.64 R12, c[0x0][0x9e8] ;  /* 0x00027a00ff0c6b82 */ /* 0x000e240000000a00 */
[----:B0-----:R-:W-:-:S05]  /*35e0*/  @P6 IMAD.HI.U32 R12, R43, R12, RZ ;  /* 0x0000000c2b0c6227 */ /* 0x001fca00078e00ff */
[----:B------:R-:W-:-:S07]  /*35f0*/  @P6 SHF.R.U32.HI R43, RZ, R13, R12 ;  /* 0x0000000dff2b6219 */ /* 0x000fce000001160c */
.L_x_13961:
[----:B------:R-:W-:Y:S05]  /*3600*/  BSYNC B0 ;  /* 0x0000000000007941 */ /* 0x000fea0003800000 */
.L_x_13959:
[----:B------:R-:W-:-:S04]  /*3610*/  IMAD R43, R43, R47, -R74 ;  /* 0x0000002f2b2b7224 */ /* 0x000fc800078e0a4a */
[----:B------:R-:W-:-:S05]  /*3620*/  IMAD R12, R16, -0x2, R43 ;  /* 0xfffffffe100c7824 */ /* 0x000fca00078e022b */
[----:B------:R-:W-:Y:S02]  /*3630*/  VIADDMNMX R5, R12, R47, R5, PT ;  /* 0x0000002f0c057246 */ /* 0x000fe40003800105 */
[----:B------:R-:W-:-:S07]  /*3640*/  VIMNMX R37, R37, R12, !PT ;  /* 0x0000000c25257248 */ /* 0x000fce0007fe0100 */
.L_x_13958:
        /* <DEDUP_REMOVED lines=164> */
[----:B------:R-:W-:Y:S01]  /*4090*/  ISETP.GT.AND P6, PT, R37, 0x79, !P6 ;  /* 0x000000792500780c */ /* 0x000fe200077c4270 */
[-CC-:B------:R-:W-:Y:S01]  /*40a0*/  FFMA.FTZ R148, R39, R9.reuse, -R31.reuse ;  /* 0x0000000927947223 */ /* 0x180fe2000001081f */
[----:B------:R-:W-:Y:S01]  /*40b0*/  FSEL R0, R0, -INF , !P1 ;  /* 0xff80000000007808 */ /* 0x000fe20004800000 */
[-CC-:B------:R-:W-:Y:S01]  /*40c0*/  FFMA.FTZ R3, R130, R9.reuse, -R31.reuse ;  /* 0x0000000982037223 */ /* 0x180fe2000001081f */
[----:B------:R-:W-:Y:S01]  /*40d0*/  LOP3.LUT P1, RZ, R57, 0x4000000, RZ, 0xc0, !PT ;  /* 0x0400000039ff7812 */ /* 0x000fe2000782c0ff */
[-CC-:B------:R-:W-:Y:S01]  /*40e0*/  FFMA.FTZ R150, R128, R9.reuse, -R31.reuse ;  /* 0x0000000980967223 */ /* 0x180fe2000001081f */
[----:B------:R-:W-:Y:S01]  /*40f0*/  FMNMX.FTZ R11, R0, R94, !PT ;  /* 0x0000005e000b7209 */ /* 0x000fe20007810000 */
[----:B------:R-:W-:Y:S01]  /*4100*/  MUFU.EX2 R148, R148 ;  /* 0x0000009400947308 */ /* 0x000fe20000000800 */
[----:B------:R-:W-:Y:S01]  /*4110*/  ISETP.GT.AND P1, PT, R37, 0x68, !P1 ;  /* 0x000000682500780c */ /* 0x000fe20004f24270 */
[--C-:B------:R-:W-:Y:S01]  /*4120*/  FFMA.FTZ R7, R126, R9, -R31.reuse ;  /* 0x000000097e077223 */ /* 0x100fe2000001081f */
[----:B------:R-:W-:Y:S01]  /*4130*/  FMNMX.FTZ R11, R76, R11, !PT ;  /* 0x0000000b4c0b7209 */ /* 0x000fe20007810000 */
[-CC-:B------:R-:W-:Y:S01]  /*4140*/  FFMA.FTZ R144, R124, R9.reuse, -R31.reuse ;  /* 0x000000097c907223 */ /* 0x180fe2000001081f */
[----:B------:R-:W-:Y:S01]  /*4150*/  ISETP.LT.OR P1, PT, R5, 0x69, P1 ;  /* 0x000000690500780c */ /* 0x000fe20000f21670 */
[--C-:B------:R-:W-:Y:S01]  /*4160*/  FFMA.FTZ R120, R120, R9, -R31.reuse ;  /* 0x0000000978787223 */ /* 0x100fe2000001081f */
[----:B------:R-:W-:Y:S01]  /*4170*/  FMNMX.FTZ R11, R92, R11, !PT ;  /* 0x0000000b5c0b7209 */ /* 0x000fe20007810000 */
[----:B------:R-:W0:Y:S01]  /*4180*/  MUFU.EX2 R3, R3 ;  /* 0x0000000300037308 */ /* 0x000e220000000800 */
        /* <DEDUP_REMOVED lines=32> */
[----:B0-----:R-:W-:Y:S01]  /*4390*/  FSEL R96, R21, -INF , !P2 ;  /* 0xff80000015607808 */ /* 0x001fe20005000000 */
[--C-:B------:R-:W-:Y:S01]  /*43a0*/  FFMA.FTZ R21, R54, R9, -R31.reuse ;  /* 0x0000000936157223 */ /* 0x100fe2000001081f */
[----:B------:R-:W-:Y:S01]  /*43b0*/  FMNMX.FTZ R25, R14, R15, !PT ;  /* 0x0000000f0e197209 */ /* 0x000fe20007810000 */
[-CC-:B------:R-:W-:Y:S01]  /*43c0*/  FFMA.FTZ R124, R56, R9.reuse, -R31.reuse ;  /* 0x00000009387c7223 */ /* 0x180fe2000001081f */
[-CC-:B------:R-:W-:Y:S01]  /*43d0*/  FFMA.FTZ R126, R52, R9.reuse, -R31.reuse ;  /* 0x00000009347e7223 */ /* 0x180fe2000001081f */
[--C-:B------:R-:W-:Y:S01]  /*43e0*/  FFMA.FTZ R39, R50, R9, -R31.reuse ;  /* 0x0000000932277223 */ /* 0x100fe2000001081f */
[----:B------:R-:W-:Y:S01]  /*43f0*/  FMNMX.FTZ R25, R80, R25, !PT ;  /* 0x0000001950197209 */ /* 0x000fe20007810000 */
[----:B------:R0:W4:Y:S01]  /*4400*/  MUFU.EX2 R11, R120 ;  /* 0x00000078000b7308 */ /* 0x0001220000000800 */
[----:B------:R-:W-:Y:S01]  /*4410*/  FFMA.FTZ R36, R36, R9, -R31 ;  /* 0x0000000924247223 */ /* 0x000fe2000001081f */
[----:B------:R-:W-:-:S02]  /*4420*/  F2FP.BF16.F32.PACK_AB R148, R3, R148 ;  /* 0x000000940394723e */ /* 0x000fc400000010ff */
[----:B------:R-:W-:-:S04]  /*4430*/  FMNMX.FTZ R25, R78, R25, !PT ;  /* 0x000000194e197209 */ /* 0x000fc80007810000 */
[----:B------:R-:W-:Y:S01]  /*4440*/  FMNMX.FTZ R25, R30, R25, !PT ;  /* 0x000000191e197209 */ /* 0x000fe20007810000 */
[----:B------:R-:W5:Y:S01]  /*4450*/  MUFU.EX2 R146, R146 ;  /* 0x0000009200927308 */ /* 0x000f620000000800 */
[----:B0-----:R-:W-:Y:S01]  /*4460*/  FFMA.FTZ R120, R46, R9, -R31 ;  /* 0x000000092e787223 */ /* 0x001fe2000001081f */
[----:B-1----:R-:W-:Y:S01]  /*4470*/  FADD.FTZ R46, R150, R45 ;  /* 0x0000002d962e7221 */ /* 0x002fe20000010000 */
[----:B------:R-:W-:Y:S02]  /*4480*/  FMNMX.FTZ R33, R24, R25, !PT ;  /* 0x0000001918217209 */ /* 0x000fe40007810000 */
[C---:B--2---:R-:W-:Y:S01]  /*4490*/  F2FP.BF16.F32.PACK_AB R150, R7.reuse, R150 ;  /* 0x000000960796723e */ /* 0x044fe200000010ff */
[----:B------:R-:W-:Y:S01]  /*44a0*/  FADD.FTZ R45, R7, R46 ;  /* 0x0000002e072d7221 */ /* 0x000fe20000010000 */
[----:B------:R-:W-:Y:S01]  /*44b0*/  FMNMX.FTZ R33, R32, R33, !PT ;  /* 0x0000002120217209 */ /* 0x000fe20007810000 */
[----:B------:R-:W0:Y:S02]  /*44c0*/  MUFU.EX2 R140, R140 ;  /* 0x0000008c008c7308 */ /* 0x000e240000000800 */
[----:B---3--:R-:W-:Y:S01]  /*44d0*/  FADD.FTZ R46, R144, R45 ;  /* 0x0000002d902e7221 */ /* 0x008fe20000010000 */
[----:B------:R-:W-:-:S02]  /*44e0*/  FMNMX.FTZ R33, R2, R33, !PT ;  /* 0x0000002102217209 */ /* 0x000fc40007810000 */
[C---:B----4-:R-:W-:Y:S01]  /*44f0*/  F2FP.BF16.F32.PACK_AB R144, R11.reuse, R144 ;  /* 0x000000900b90723e */ /* 0x050fe200000010ff */
[----:B------:R-:W-:Y:S01]  /*4500*/  FADD.FTZ R45, R11, R46 ;  /* 0x0000002e0b2d7221 */ /* 0x000fe20000010000 */
[----:B------:R-:W-:Y:S01]  /*4510*/  FMNMX.FTZ R33, R34, R33, !PT ;  /* 0x0000002122217209 */ /* 0x000fe20007810000 */
[----:B------:R-:W1:Y:S03]  /*4520*/  MUFU.EX2 R15, R102 ;  /* 0x00000066000f7308 */ /* 0x000e660000000800 */
[----:B------:R-:W-:-:S04]  /*4530*/  FMNMX.FTZ R35, R40, R33, !PT ;  /* 0x0000002128237209 */ /* 0x000fc80007810000 */
[----:B------:R-:W-:Y:S01]  /*4540*/  FMNMX.FTZ R35, R106, R35, !PT ;  /* 0x000000236a237209 */ /* 0x000fe20007810000 */
[----:B------:R-:W2:Y:S03]  /*4550*/  MUFU.EX2 R142, R142 ;  /* 0x0000008e008e7308 */ /* 0x000ea60000000800 */
[----:B------:R-:W-:-:S04]  /*4560*/  FMNMX.FTZ R35, R44, R35, !PT ;  /* 0x000000232c237209 */ /* 0x000fc80007810000 */
[----:B------:R-:W-:Y:S01]  /*4570*/  FMNMX.FTZ R35, R118, R35, !PT ;  /* 0x0000002376237209 */ /* 0x000fe20007810000 */
[----:B------:R-:W3:Y:S03]  /*4580*/  MUFU.EX2 R25, R98 ;  /* 0x0000006200197308 */ /* 0x000ee60000000800 */
[----:B------:R-:W-:-:S04]  /*4590*/  FMNMX.FTZ R37, R122, R35, !PT ;  /* 0x000000237a257209 */ /* 0x000fc80007810000 */
[----:B------:R-:W-:Y:S01]  /*45a0*/  FMNMX.FTZ R37, R48, R37, !PT ;  /* 0x0000002530257209 */ /* 0x000fe20007810000 */
[----:B------:R-:W4:Y:S03]  /*45b0*/  MUFU.EX2 R136, R136 ;  /* 0x0000008800887308 */ /* 0x000f260000000800 */
        /* <DEDUP_REMOVED lines=9> */
[----:B-----5:R-:W-:-:S03]  /*4650*/  FFMA.FTZ R27, R68, R9, -R31 ;  /* 0x00000009441b7223 */ /* 0x020fc6000001081f */
[----:B------:R-:W5:Y:S04]  /*4660*/  SHFL.BFLY PT, R6, R37, 0x2, 0x1f ;  /* 0x0c401f0025067f89 */ /* 0x000f6800000e0000 */
[----:B------:R-:W-:Y:S08]  /*4670*/  MUFU.EX2 R35, R104 ;  /* 0x0000006800237308 */ /* 0x000ff00000000800 */
[----:B------:R-:W-:Y:S08]  /*4680*/  MUFU.EX2 R132, R132 ;  /* 0x0000008400847308 */ /* 0x000ff00000000800 */
[----:B------:R-:W-:Y:S01]  /*4690*/  MUFU.EX2 R134, R134 ;  /* 0x0000008600867308 */ /* 0x000fe20000000800 */
[----:B-----5:R-:W-:Y:S01]  /*46a0*/  FMNMX.FTZ R43, R37, R6, !PT ;  /* 0x00000006252b7209 */ /* 0x020fe20007810000 */
[-CC-:B------:R-:W-:Y:S01]  /*46b0*/  FFMA.FTZ R37, R64, R9.reuse, -R31.reuse ;  /* 0x0000000940257223 */ /* 0x180fe2000001081f */
[----:B------:R-:W-:-:S05]  /*46c0*/  FFMA.FTZ R31, R42, R9, -R31 ;  /* 0x000000092a1f7223 */ /* 0x000fca000001081f */
        /* <DEDUP_REMOVED lines=23> */
[-C--:B------:R-:W-:Y:S01]  /*4840*/  FFMA.FTZ R135, R2, R9.reuse, -R43 ;  /* 0x0000000902877223 */ /* 0x080fe2000001082b */
[----:B0-----:R-:W-:Y:S01]  /*4850*/  FADD.FTZ R32, R140, R45 ;  /* 0x0000002d8c207221 */ /* 0x001fe20000010000 */
[----:B------:R-:W0:Y:S01]  /*4860*/  MUFU.EX2 R0, R0 ;  /* 0x0000000000007308 */ /* 0x000e220000000800 */
[-CC-:B------:R-:W-:Y:S01]  /*4870*/  FFMA.FTZ R42, R86, R9.reuse, -R43.reuse ;  /* 0x00000009562a7223 */ /* 0x180fe2000001082b */
[-CC-:B------:R-:W-:Y:S01]  /*4880*/  FFMA.FTZ R141, R8, R9.reuse, -R43.reuse ;  /* 0x00000009088d7223 */ /* 0x180fe2000001082b */
[----:B-1----:R-:W-:Y:S01]  /*4890*/  FADD.FTZ R45, R15, R32 ;  /* 0x000000200f2d7221 */ /* 0x002fe20000010000 */
[-CC-:B------:R-:W-:Y:S01]  /*48a0*/  FFMA.FTZ R8, R84, R9.reuse, -R43.reuse ;  /* 0x0000000954087223 */ /* 0x180fe2000001082b */
[-CC-:B------:R-:W-:Y:S01]  /*48b0*/  FFMA.FTZ R143, R10, R9.reuse, -R43.reuse ;  /* 0x000000090a8f7223 */ /* 0x180fe2000001082b */
[-C--:B------:R-:W-:Y:S01]  /*48c0*/  FFMA.FTZ R10, R82, R9.reuse, -R43 ;  /* 0x00000009520a7223 */ /* 0x080fe2000001082b */
[----:B--2---:R-:W-:Y:S01]  /*48d0*/  FADD.FTZ R32, R142, R45 ;  /* 0x0000002d8e207221 */ /* 0x004fe20000010000 */
[----:B------:R-:W1:Y:S01]  /*48e0*/  MUFU.EX2 R151, R151 ;  /* 0x0000009700977308 */ /* 0x000e620000000800 */
[-CC-:B------:R-:W-:Y:S01]  /*48f0*/  FFMA.FTZ R129, R40, R9.reuse, -R43.reuse ;  /* 0x0000000928817223 */ /* 0x180fe2000001082b */
[-CC-:B------:R-:W-:Y:S01]  /*4900*/  FFMA.FTZ R137, R14, R9.reuse, -R43.reuse ;  /* 0x000000090e897223 */ /* 0x180fe2000001082b */
[----:B---3--:R-:W-:Y:S01]  /*4910*/  FADD.FTZ R47, R25, R32 ;  /* 0x00000020192f7221 */ /* 0x008fe20000010000 */
[-CC-:B------:R-:W-:Y:S01]  /*4920*/  FFMA.FTZ R32, R34, R9.reuse, -R43.reuse ;  /* 0x0000000922207223 */ /* 0x180fe2000001082b */
[-CC-:B------:R-:W-:Y:S01]  /*4930*/  FFMA.FTZ R14, R80, R9.reuse, -R43.reuse ;  /* 0x00000009500e7223 */ /* 0x180fe2000001082b */
[-C--:B------:R-:W-:Y:S01]  /*4940*/  FFMA.FTZ R139, R78, R9.reuse, -R43 ;  /* 0x000000094e8b7223 */ /* 0x080fe2000001082b */
[----:B----4-:R-:W-:Y:S01]  /*4950*/  FADD.FTZ R34, R136, R47 ;  /* 0x0000002f88227221 */ /* 0x010fe20000010000 */
        /* <DEDUP_REMOVED lines=13> */
[-CC-:B------:R-:W-:Y:S01]  /*4a30*/  FFMA.FTZ R20, R20, R9.reuse, -R43.reuse ;  /* 0x0000000914147223 */ /* 0x180fe2000001082b */
[-C--:B------:R-:W-:Y:S01]  /*4a40*/  FFMA.FTZ R96, R96, R9.reuse, -R43 ;  /* 0x0000000960607223 */ /* 0x080fe2000001082b */
[----:B------:R-:W-:Y:S01]  /*4a50*/  FADD.FTZ R40, R132, R47 ;  /* 0x0000002f84287221 */ /* 0x000fe20000010000 */
[----:B------:R-:W1:Y:S01]  /*4a60*/  MUFU.EX2 R4, R4 ;  /* 0x0000000400047308 */ /* 0x000e620000000800 */
[----:B--2---:R-:W-:Y:S01]  /*4a70*/  FADD.FTZ R2, R38, R45 ;  /* 0x0000002d26027221 */ /* 0x004fe20000010000 */
[C---:B------:R-:W-:Y:S01]  /*4a80*/  F2FP.BF16.F32.PACK_AB R132, R5.reuse, R132 ;  /* 0x000000840584723e */ /* 0x040fe200000010ff */
[----:B------:R-:W-:Y:S01]  /*4a90*/  FADD.FTZ R47, R5, R40 ;  /* 0x00000028052f7221 */ /* 0x000fe20000010000 */
[--C-:B------:R-:W-:Y:S01]  /*4aa0*/  FFMA.FTZ R26, R26, R9, -R43.reuse ;  /* 0x000000091a1a7223 */ /* 0x100fe2000001082b */
[----:B------:R-:W-:Y:S01]  /*4ab0*/  F2FP.BF16.F32.PACK_AB R149, R0, R149 ;  /* 0x000000950095723e */ /* 0x000fe200000010ff */
[-C--:B------:R-:W-:Y:S01]  /*4ac0*/  FFMA.FTZ R72, R72, R9.reuse, -R43 ;  /* 0x0000000948487223 */ /* 0x080fe2000001082b */
[----:B------:R-:W-:Y:S01]  /*4ad0*/  FADD.FTZ R40, R134, R47 ;  /* 0x0000002f86287221 */ /* 0x000fe20000010000 */
[----:B------:R-:W2:Y:S01]  /*4ae0*/  MUFU.EX2 R147, R147 ;  /* 0x0000009300937308 */ /* 0x000ea20000000800 */
[----:B0-----:R-:W-:Y:S01]  /*4af0*/  FADD.FTZ R45, R145, R2 ;  /* 0x00000002912d7221 */ /* 0x001fe20000010000 */
[-CC-:B------:R-:W-:Y:S01]  /*4b00*/  FFMA.FTZ R28, R28, R9.reuse, -R43.reuse ;  /* 0x000000091c1c7223 */ /* 0x180fe2000001082b */
[----:B------:R-:W-:Y:S01]  /*4b10*/  FADD.FTZ R47, R21, R40 ;  /* 0x00000028152f7221 */ /* 0x000fe20000010000 */
[----:B------:R-:W-:Y:S01]  /*4b20*/  FFMA.FTZ R43, R70, R9, -R43 ;  /* 0x00000009462b7223 */ /* 0x000fe2000001082b */
[----:B------:R-:W-:-:S02]  /*4b30*/  F2FP.BF16.F32.PACK_AB R146, R13, R146 ;  /* 0x000000920d92723e */ /* 0x000fc400000010ff */
[----:B------:R-:W-:Y:S01]  /*4b40*/  FADD.FTZ R40, R128, R47 ;  /* 0x0000002f80287221 */ /* 0x000fe20000010000 */
        /* <DEDUP_REMOVED lines=13> */
[----:B------:R-:W-:Y:S02]  /*4c20*/  F2FP.BF16.F32.PACK_AB R145, R4, R145 ;  /* 0x000000910491723e */ /* 0x000fe400000010ff */
[----:B------:R-:W-:-:S02]  /*4c30*/  F2FP.BF16.F32.PACK_AB R147, R42, R147 ;  /* 0x000000932a93723e */ /* 0x000fc400000010ff */
        /* <DEDUP_REMOVED lines=95> */
.L_x_13963:
[----:B------:R-:W-:Y:S02]  /*5230*/  ULDC UR14, c[0x0][0x9e4] ;  /* 0x00027900000e7ab9 */ /* 0x000fe40000000800 */
[----:B------:R-:W-:-:S11]  /*5240*/  UISETP.NE.AND UP0, UPT, UR14, 0x1, UPT ;  /* 0x000000010e00788c */ /* 0x000fd6000bf05270 */
[----:B------:R-:W-:Y:S02]  /*5250*/  @UP0 ULDC.64 UR18, c[0x0][0x9e8] ;  /* 0x00027a0000120ab9 */ /* 0x000fe40000000a00 */
[----:B------:R-:W-:-:S04]  /*5260*/  UIMAD.WIDE.U32 UR6, UR11, UR18, URZ ;  /* 0x000000120b0672a5 */ /* 0x000fc8000f8e003f */
[----:B------:R-:W-:-:S12]  /*5270*/  @UP0 USHF.R.U32.HI UR11, URZ, UR19, UR7 ;  /* 0x000000133f0b0299 */ /* 0x000fd80008011607 */
.L_x_13964:
[----:B------:R-:W-:-:S04]  /*5280*/  UIMAD UR11, UR11, UR14, UR14 ;  /* 0x0000000e0b0b72a4 */ /* 0x000fc8000f8e020e */
[----:B------:R-:W-:-:S04]  /*5290*/  UISETP.LT.AND UP0, UPT, UR10, UR11, UPT ;  /* 0x0000000b0a00728c */ /* 0x000fc8000bf01270 */
[----:B------:R-:W-:-:S12]  /*52a0*/  USEL UR10, UR10, UR11, UP0 ;  /* 0x0000000b0a0a7287 */ /* 0x000fd80008000000 */
.L_x_13962:
        /* <DEDUP_REMOVED lines=32> */
.L_x_13984:
[----:B------:R-:W-:Y:S01]  /*54b0*/  ISETP.NE.AND P2, PT, RZ, UR44, PT ;  /* 0x0000002cff007c0c */ /* 0x000fe2000bf45270 */
[----:B------:R-:W-:-:S04]  /*54c0*/  UISETP.NE.AND UP0, UPT, UR26, 0x1, UPT ;  /* 0x000000011a00788c */ /* 0x000fc8000bf05270 */
[----:B------:R-:W-:-:S04]  /*54d0*/  USEL UR47, URZ, 0x1, UP0 ;  /* 0x000000013f2f7887 */ /* 0x000fc80008000000 */
[----:B------:R-:W-:-:S04]  /*54e0*/  ULOP3.LUT UR47, UR27, UR47, URZ, 0x3c, !UPT ;  /* 0x0000002f1b2f7292 */ /* 0x000fc8000f8e3c3f */
[----:B------:R-:W-:Y:S08]  /*54f0*/  @P2 BRA `(.L_x_13966) ;  /* 0x0000000000382947 */ /* 0x000ff00003800000 */
[----:B------:R-:W-:Y:S05]  /*5500*/  @!P0 BRA `(.L_x_13967) ;  /* 0x0000000000048947 */ /* 0x000fea0003800000 */
[----:B------:R-:W-:Y:S01]  /*5510*/  BPT.TRAP 0x1 ;  /* 0x000000040000795c */ /* 0x000fe20000300000 */
.L_x_13967:
        /* <DEDUP_REMOVED lines=9> */
.L_x_13968:
[----:B-1----:R-:W-:Y:S05]  /*55b0*/  @P1 BRA `(.L_x_13966) ;  /* 0x0000000000081947 */ /* 0x002fea0003800000 */
[----:B------:R-:W1:Y:S02]  /*55c0*/  SYNCS.PHASECHK.TRANS64.TRYWAIT P1, [UR6+0x16830], R6 ;  /* 0x01683006ff0075a7 */ /* 0x000e640008020146 */
[----:B-1----:R-:W-:Y:S05]  /*55d0*/  @!P1 BRA `(.L_x_13969) ;  /* 0x0000011000e89947 */ /* 0x002fea0003800000 */
.L_x_13966:
        /* <DEDUP_REMOVED lines=28> */
.L_x_13971:
[----:B------:R-:W-:Y:S01]  /*57a0*/  ULEA UR6, UR26, UR45, 0x3 ;  /* 0x0000002d1a067291 */ /* 0x000fe2000f8e183f */
[----:B------:R-:W-:-:S05]  /*57b0*/  IMAD.U32 R6, RZ, RZ, UR27 ;  /* 0x0000001bff067e24 */ /* 0x000fca000f8e00ff */
[----:B------:R-:W-:-:S04]  /*57c0*/  SHF.L.U32 R6, R6, 0x1f, RZ ;  /* 0x0000001f06067819 */ /* 0x000fc800000006ff */
[----:B------:R0:W1:Y:S01]  /*57d0*/  SYNCS.PHASECHK.TRANS64.TRYWAIT P1, [UR6+0x16850], R6 ;  /* 0x01685006ff0075a7 */ /* 0x0000620008020146 */
[----:B------:R-:W-:Y:S05]  /*57e0*/  @!P0 BRA `(.L_x_13972) ;  /* 0x0000000000048947 */ /* 0x000fea0003800000 */
[----:B------:R-:W-:Y:S01]  /*57f0*/  BPT.TRAP 0x1 ;  /* 0x000000040000795c */ /* 0x000fe20000300000 */
.L_x_13972:
[----:B-1----:R-:W-:Y:S05]  /*5800*/  @P1 BRA `(.L_x_13970) ;  /* 0x0000000000081947 */ /* 0x002fea0003800000 */
[----:B------:R-:W1:Y:S02]  /*5810*/  SYNCS.PHASECHK.TRANS64.TRYWAIT P1, [UR6+0x16850], R6 ;  /* 0x01685006ff0075a7 */ /* 0x000e640008020146 */
[----:B-1----:R-:W-:Y:S05]  /*5820*/  @!P1 BRA `(.L_x_13973) ;  /* 0x00000110006c9947 */ /* 0x002fea0003800000 */
.L_x_13970:
        /* <DEDUP_REMOVED lines=51> */
.L_x_13974:
[----:B------:R-:W-:Y:S01]  /*5b60*/  UISETP.NE.AND UP1, UPT, UR51, URZ, UPT ;  /* 0x0000003f3300728c */ /* 0x000fe2000bf25270 */
[----:B------:R-:W-:Y:S01]  /*5b70*/  FMUL.FTZ R126, R64, UR24 ;  /* 0x00000018407e7c20 */ /* 0x000fe20008410000 */
[----:B------:R-:W-:Y:S01]  /*5b80*/  VIADD R64, R17, UR40 ;  /* 0x0000002811407c36 */ /* 0x000fe20008000000 */
[----:B------:R-:W-:Y:S01]  /*5b90*/  ULEA UR6, UR46, UR45, 0x3 ;  /* 0x0000002d2e067291 */ /* 0x000fe2000f8e183f */
[----:B------:R-:W-:Y:S01]  /*5ba0*/  FMUL.FTZ R128, R65, UR24 ;  /* 0x0000001841807c20 */ /* 0x000fe20008410000 */
[----:B------:R-:W-:Y:S01]  /*5bb0*/  IMAD.SHL.U32 R65, R5, 0x80, RZ ;  /* 0x0000008005417824 */ /* 0x000fe200078e00ff */
        /* <DEDUP_REMOVED lines=8> */
[----:B------:R-:W-:Y:S01]  /*5c40*/  FMUL.FTZ R35, R41, UR24 ;  /* 0x0000001829237c20 */ /* 0x000fe20008410000 */
[----:B------:R-:W-:Y:S01]  /*5c50*/  UISETP.NE.AND UP0, UPT, UR50, URZ, UPT ;  /* 0x0000003f3200728c */ /* 0x000fe2000bf05270 */
[----:B------:R-:W-:Y:S01]  /*5c60*/  FMUL.FTZ R9, R24, UR24 ;  /* 0x0000001818097c20 */ /* 0x000fe20008410000 */
[----:B------:R-:W-:Y:S01]  /*5c70*/  FMUL.FTZ R11, R25, UR24 ;  /* 0x00000018190b7c20 */ /* 0x000fe20008410000 */
[----:B0-----:R-:W-:Y:S01]  /*5c80*/  FMUL.FTZ R6, R26, UR24 ;  /* 0x000000181a067c20 */ /* 0x001fe20008410000 */
        /* <DEDUP_REMOVED lines=148> */
.L_x_13977:
[----:B------:R-:W-:-:S05]  /*65d0*/  IMAD.U32 R66, RZ, RZ, UR21 ;  /* 0x00000015ff427e24 */ /* 0x000fca000f8e00ff */
[----:B------:R-:W-:-:S13]  /*65e0*/  ISETP.NE.AND P1, PT, R66, 0x1, PT ;  /* 0x000000014200780c */ /* 0x000fda0003f25270 */
[----:B------:R-:W1:Y:S02]  /*65f0*/  @P1 LDC.64 R12, c[0x0][0x9e8] ;  /* 0x00027a00ff0c1b82 */ /* 0x000e640000000a00 */
[----:B-1----:R-:W-:-:S05]  /*6600*/  @P1 IMAD.HI.U32 R12, R63, R12, RZ ;  /* 0x0000000c3f0c1227 */ /* 0x002fca00078e00ff */
[----:B------:R-:W-:-:S07]  /*6610*/  @P1 SHF.R.U32.HI R63, RZ, R13, R12 ;  /* 0x0000000dff3f1219 */ /* 0x000fce000001160c */
.L_x_13978:
[----:B------:R-:W-:Y:S05]  /*6620*/  BSYNC B0 ;  /* 0x0000000000007941 */ /* 0x000fea0003800000 */
.L_x_13976:
[----:B------:R-:W-:-:S04]  /*6630*/  IMAD R63, R63, R66, -R65 ;  /* 0x000000423f3f7224 */ /* 0x000fc800078e0a41 */
[----:B------:R-:W-:-:S05]  /*6640*/  IMAD R12, R16, -0x2, R63 ;  /* 0xfffffffe100c7824 */ /* 0x000fca00078e023f */
[----:B------:R-:W-:Y:S02]  /*6650*/  VIADDMNMX R71, R12, R66, R71, PT ;  /* 0x000000420c477246 */ /* 0x000fe40003800147 */
[----:B------:R-:W-:-:S07]  /*6660*/  VIMNMX R73, R73, R12, !PT ;  /* 0x0000000c49497248 */ /* 0x000fce0007fe0100 */
.L_x_13975:
[----:B------:R-:W-:Y:S01]  /*6670*/  ISETP.GT.AND P1, PT, R5, -0x1, PT ;  /* 0xffffffff0500780c */ /* 0x000fe20003f24270 */
[----:B------:R-:W1:Y:S01]  /*6680*/  SHFL.IDX PT, R12, R64, 0x1, 0x1c1f ;  /* 0x003c1f00400c7f89 */ /* 0x000e6200000e0000 */
[----:B------:R-:W-:Y:S02]  /*6690*/  UISETP.NE.AND UP0, UPT, UR50, URZ, UPT ;  /* 0x0000003f3200728c */ /* 0x000fe4000bf05270 */
[C---:B------:R-:W-:Y:S02]  /*66a0*/  ISETP.GT.AND P3, PT, R73.reuse, 0x8, P1 ;  /* 0x000000084900780c */ /* 0x040fe40000f64270 */
[----:B------:R-:W-:Y:S02]  /*66b0*/  ISETP.GT.AND P6, PT, R73, RZ, P1 ;  /* 0x000000ff4900720c */ /* 0x000fe40000fc4270 */
        /* <DEDUP_REMOVED lines=111> */
.L_x_13981:
[----:B------:R-:W-:-:S05]  /*6db0*/  IMAD.U32 R21, RZ, RZ, UR21 ;  /* 0x00000015ff157e24 */ /* 0x000fca000f8e00ff */
[----:B------:R-:W-:-:S13]  /*6dc0*/  ISETP.NE.AND P2, PT, R21, 0x1, PT ;  /* 0x000000011500780c */ /* 0x000fda0003f45270 */
[----:B------:R-:W0:Y:S02]  /*6dd0*/  @P2 LDC.64 R12, c[0x0][0x9e8] ;  /* 0x00027a00ff0c2b82 */ /* 0x000e240000000a00 */
[----:B0-----:R-:W-:-:S05]  /*6de0*/  @P2 IMAD.HI.U32 R12, R9, R12, RZ ;  /* 0x0000000c090c2227 */ /* 0x001fca00078e00ff */
[----:B------:R-:W-:-:S07]  /*6df0*/  @P2 SHF.R.U32.HI R9, RZ, R13, R12 ;  /* 0x0000000dff092219 */ /* 0x000fce000001160c */
.L_x_13982:
[----:B------:R-:W-:Y:S05]  /*6e00*/  BSYNC B0 ;  /* 0x0000000000007941 */ /* 0x000fea0003800000 */
.L_x_13980:
[----:B------:R-:W-:-:S04]  /*6e10*/  IMAD R9, R9, R21, -R65 ;  /* 0x0000001509097224 */ /* 0x000fc800078e0a41 */
[----:B------:R-:W-:-:S05]  /*6e20*/  IMAD R12, R16, -0x2, R9 ;  /* 0xfffffffe100c7824 */ /* 0x000fca00078e0209 */
[----:B------:R-:W-:Y:S02]  /*6e30*/  VIADDMNMX R11, R12, R21, R11, PT ;  /* 0x000000150c0b7246 */ /* 0x000fe4000380010b */
[----:B------:R-:W-:-:S07]  /*6e40*/  VIMNMX R15, R15, R12, !PT ;  /* 0x0000000c0f0f7248 */ /* 0x000fce0007fe0100 */
.L_x_13979:
        /* <DEDUP_REMOVED lines=63> */
[----:B------:R-:W0:Y:S01]  /*7240*/  LDC R9, c[0x0][0x988] ;  /* 0x00026200ff097b82 */ /* 0x000e220000000800 */
[----:B------:R-:W-:Y:S02]  /*7250*/  FSEL R30, R30, -INF , !P2 ;  /* 0xff8000001e1e7808 */ /* 0x000fe40005000000 */
[----:B------:R-:W1:Y:S01]  /*7260*/  SHFL.BFLY PT, R12, R13, 0x2, 0x1f ;  /* 0x0c401f000d0c7f89 */ /* 0x000e6200000e0000 */
[----:B------:R-:W-:-:S02]  /*7270*/  ISETP.GT.AND P2, PT, R15, 0x30, P1 ;  /* 0x000000300f00780c */ /* 0x000fc40000f44270 */
[----:B------:R-:W-:Y:S02]  /*7280*/  FSEL R32, R32, -INF , !P3 ;  /* 0xff80000020207808 */ /* 0x000fe40005800000 */
[----:B------:R-:W-:Y:S02]  /*7290*/  ISETP.LT.OR P4, PT, R11, 0x2a, P4 ;  /* 0x0000002a0b00780c */ /* 0x000fe40002781670 */
[----:B------:R-:W-:Y:S02]  /*72a0*/  ISETP.GT.AND P3, PT, R15, 0x31, P1 ;  /* 0x000000310f00780c */ /* 0x000fe40000f64270 */
[C---:B------:R-:W-:Y:S02]  /*72b0*/  ISETP.LT.OR P2, PT, R11.reuse, 0x31, P2 ;  /* 0x000000310b00780c */ /* 0x040fe40001741670 */
[----:B------:R-:W-:-:S04]  /*72c0*/  ISETP.LT.OR P3, PT, R11, 0x32, P3 ;  /* 0x000000320b00780c */ /* 0x000fc80001f61670 */
[----:B------:R-:W-:Y:S02]  /*72d0*/  FSEL R38, R38, -INF , !P3 ;  /* 0xff80000026267808 */ /* 0x000fe40005800000 */
[----:B------:R-:W-:-:S04]  /*72e0*/  ISETP.GT.AND P3, PT, R15, 0x41, P1 ;  /* 0x000000410f00780c */ /* 0x000fc80000f64270 */
[----:B------:R-:W-:Y:S02]  /*72f0*/  ISETP.LT.OR P3, PT, R11, 0x42, P3 ;  /* 0x000000420b00780c */ /* 0x000fe40001f61670 */
[----:B-1----:R-:W-:-:S05]  /*7300*/  FMNMX.FTZ R21, R13, R12, !PT ;  /* 0x0000000c0d157209 */ /* 0x002fca0007810000 */
[----:B------:R-:W1:Y:S02]  /*7310*/  SHFL.BFLY PT, R12, R21, 0x1, 0x1f ;  /* 0x0c201f00150c7f89 */ /* 0x000e6400000e0000 */
[----:B-1----:R-:W-:-:S04]  /*7320*/  FMNMX.FTZ R12, R21, R12, !PT ;  /* 0x0000000c150c7209 */ /* 0x002fc80007810000 */
[C---:B------:R-:W-:Y:S01]  /*7330*/  FSETP.NEU.FTZ.AND P6, PT, R12.reuse, -INF , PT ;  /* 0xff8000000c00780b */ /* 0x040fe20003fdd000 */
[----:B0-----:R-:W-:-:S05]  /*7340*/  FMUL.FTZ R13, R12, R9 ;  /* 0x000000090c0d7220 */ /* 0x001fca0000410000 */
[----:B------:R-:W-:-:S05]  /*7350*/  FSEL R13, R13, RZ, P6 ;  /* 0x000000ff0d0d7208 */ /* 0x000fca0003000000 */
[-CC-:B------:R-:W-:Y:S01]  /*7360*/  FFMA.FTZ R29, R64, R9.reuse, -R13.reuse ;  /* 0x00000009401d7223 */ /* 0x180fe2000001080d */
[----:B------:R-:W-:Y:S01]  /*7370*/  FSEL R64, R6, -INF , !P5 ;  /* 0xff80000006407808 */ /* 0x000fe20006800000 */
[-CC-:B------:R-:W-:Y:S01]  /*7380*/  FFMA.FTZ R35, R72, R9.reuse, -R13.reuse ;  /* 0x0000000948237223 */ /* 0x180fe2000001080d */
[-CC-:B------:R-:W-:Y:S01]  /*7390*/  FFMA.FTZ R27, R150, R9.reuse, -R13.reuse ;  /* 0x00000009961b7223 */ /* 0x180fe2000001080d */
[--C-:B------:R-:W-:Y:S01]  /*73a0*/  FFMA.FTZ R150, R66, R9, -R13.reuse ;  /* 0x0000000942967223 */ /* 0x100fe2000001080d */
[----:B------:R-:W-:Y:S01]  /*73b0*/  FMNMX.FTZ R6, R64, R3, !PT ;  /* 0x0000000340067209 */ /* 0x000fe20007810000 */
[-CC-:B------:R-:W-:Y:S01]  /*73c0*/  FFMA.FTZ R21, R63, R9.reuse, -R13.reuse ;  /* 0x000000093f157223 */ /* 0x180fe2000001080d */
[----:B------:R-:W-:Y:S01]  /*73d0*/  FSEL R66, R34, -INF , !P4 ;  /* 0xff80000022427808 */ /* 0x000fe20006000000 */
[----:B------:R0:W-:Y:S01]  /*73e0*/  MUFU.EX2 R26, R27 ;  /* 0x0000001b001a7308 */ /* 0x0001e20000000800 */
[----:B------:R-:W-:Y:S01]  /*73f0*/  FMNMX.FTZ R31, R7, R6, !PT ;  /* 0x00000006071f7209 */ /* 0x000fe20007810000 */
[-CC-:B------:R-:W-:Y:S01]  /*7400*/  FFMA.FTZ R34, R70, R9.reuse, -R13.reuse ;  /* 0x0000000946227223 */ /* 0x180fe2000001080d */
[C---:B------:R-:W-:Y:S01]  /*7410*/  ISETP.GT.AND P5, PT, R15.reuse, 0x38, P1 ;  /* 0x000000380f00780c */ /* 0x040fe20000fa4270 */
[--C-:B------:R-:W-:Y:S01]  /*7420*/  FFMA.FTZ R58, R58, R9, -R13.reuse ;  /* 0x000000093a3a7223 */ /* 0x100fe2000001080d */
[----:B------:R-:W-:Y:S01]  /*7430*/  FMNMX.FTZ R31, R8, R31, !PT ;  /* 0x0000001f081f7209 */ /* 0x000fe20007810000 */
[--C-:B------:R-:W-:Y:S01]  /*7440*/  FFMA.FTZ R122, R122, R9, -R13.reuse ;  /* 0x000000097a7a7223 */ /* 0x100fe2000001080d */
[----:B------:R-:W-:Y:S01]  /*7450*/  ISETP.GT.AND P4, PT, R15, 0x39, P1 ;  /* 0x000000390f00780c */ /* 0x000fe20000f84270 */
[----:B------:R-:W-:Y:S01]  /*7460*/  MUFU.EX2 R21, R21 ;  /* 0x0000001500157308 */ /* 0x000fe20000000800 */
[----:B------:R-:W-:Y:S01]  /*7470*/  FMNMX.FTZ R31, R10, R31, !PT ;  /* 0x0000001f0a1f7209 */ /* 0x000fe20007810000 */
[-CC-:B0-----:R-:W-:Y:S01]  /*7480*/  FFMA.FTZ R27, R68, R9.reuse, -R13.reuse ;  /* 0x00000009441b7223 */ /* 0x181fe2000001080d */
[----:B------:R-:W-:Y:S01]  /*7490*/  FSEL R68, R36, -INF , !P2 ;  /* 0xff80000024447808 */ /* 0x000fe20005000000 */
[--C-:B------:R-:W-:Y:S01]  /*74a0*/  FFMA.FTZ R36, R74, R9, -R13.reuse ;  /* 0x000000094a247223 */ /* 0x100fe2000001080d */
[----:B------:R-:W-:Y:S01]  /*74b0*/  FMNMX.FTZ R31, R14, R31, !PT ;  /* 0x0000001f0e1f7209 */ /* 0x000fe20007810000 */
[--C-:B------:R-:W-:Y:S01]  /*74c0*/  FFMA.FTZ R128, R128, R9, -R13.reuse ;  /* 0x0000000980807223 */ /* 0x100fe2000001080d */
[----:B------:R-:W-:Y:S01]  /*74d0*/  ISETP.LT.OR P5, PT, R11, 0x39, P5 ;  /* 0x000000390b00780c */ /* 0x000fe20002fa1670 */
[----:B------:R-:W-:Y:S01]  /*74e0*/  MUFU.EX2 R150, R150 ;  /* 0x0000009600967308 */ /* 0x000fe20000000800 */
[----:B------:R-:W-:Y:S01]  /*74f0*/  FMNMX.FTZ R33, R20, R31, !PT ;  /* 0x0000001f14217209 */ /* 0x000fe20007810000 */
[----:B------:R-:W-:Y:S01]  /*7500*/  FFMA.FTZ R130, R130, R9, -R13 ;  /* 0x0000000982827223 */ /* 0x000fe2000001080d */
[----:B------:R-:W-:-:S02]  /*7510*/  ISETP.GT.AND P2, PT, R15, 0x40, P1 ;  /* 0x000000400f00780c */ /* 0x000fc40000f44270 */
[----:B------:R-:W-:Y:S02]  /*7520*/  FMNMX.FTZ R6, R24, R33, !PT ;  /* 0x0000002118067209 */ /* 0x000fe40007810000 */
[----:B------:R-:W-:Y:S01]  /*7530*/  FSEL R70, R40, -INF , !P5 ;  /* 0xff80000028467808 */ /* 0x000fe20006800000 */
[----:B------:R0:W-:Y:S01]  /*7540*/  MUFU.EX2 R31, R35 ;  /* 0x00000023001f7308 */ /* 0x0001e20000000800 */
[----:B------:R-:W-:Y:S01]  /*7550*/  FMNMX.FTZ R33, R25, R6, !PT ;  /* 0x0000000619217209 */ /* 0x000fe20007810000 */
[-CC-:B------:R-:W-:Y:S01]  /*7560*/  FFMA.FTZ R6, R76, R9.reuse, -R13.reuse ;  /* 0x000000094c067223 */ /* 0x180fe2000001080d */
[C---:B------:R-:W-:Y:S01]  /*7570*/  ISETP.LT.OR P4, PT, R11.reuse, 0x3a, P4 ;  /* 0x0000003a0b00780c */ /* 0x040fe20002781670 */
[----:B------:R-:W-:Y:S01]  /*7580*/  FFMA.FTZ R40, R78, R9, -R13 ;  /* 0x000000094e287223 */ /* 0x000fe2000001080d */
[----:B------:R-:W-:Y:S02]  /*7590*/  FMNMX.FTZ R33, R28, R33, !PT ;  /* 0x000000211c217209 */ /* 0x000fe40007810000 */
[----:B------:R-:W-:Y:S01]  /*75a0*/  ISETP.LT.OR P2, PT, R11, 0x41, P2 ;  /* 0x000000410b00780c */ /* 0x000fe20001741670 */
[----:B------:R-:W-:Y:S01]  /*75b0*/  MUFU.EX2 R29, R29 ;  /* 0x0000001d001d7308 */ /* 0x000fe20000000800 */
[----:B0-----:R-:W-:-:S02]  /*75c0*/  FMNMX.FTZ R35, R30, R33, !PT ;  /* 0x000000211e237209 */ /* 0x001fc40007810000 */
[----:B------:R-:W-:Y:S02]  /*75d0*/  FSEL R72, R41, -INF , !P4 ;  /* 0xff80000029487808 */ /* 0x000fe40006000000 */
[----:B------:R-:W-:Y:S02]  /*75e0*/  FMNMX.FTZ R35, R32, R35, !PT ;  /* 0x0000002320237209 */ /* 0x000fe40007810000 */
[----:B------:R-:W-:Y:S01]  /*75f0*/  ISETP.GT.AND P5, PT, R15, 0x48, P1 ;  /* 0x000000480f00780c */ /* 0x000fe20000fa4270 */
[----:B------:R0:W-:Y:S01]  /*7600*/  MUFU.EX2 R33, R6 ;  /* 0x0000000600217308 */ /* 0x0001e20000000800 */
[----:B------:R-:W-:Y:S02]  /*7610*/  FMNMX.FTZ R35, R66, R35, !PT ;  /* 0x0000002342237209 */ /* 0x000fe40007810000 */
[----:B------:R-:W-:Y:S01]  /*7620*/  FSEL R74, R42, -INF , !P2 ;  /* 0xff8000002a4a7808 */ /* 0x000fe20005000000 */
[----:B------:R-:W-:Y:S01]  /*7630*/  FFMA.FTZ R42, R82, R9, -R13 ;  /* 0x00000009522a7223 */ /* 0x000fe2000001080d */
[----:B------:R-:W-:-:S02]  /*7640*/  FMNMX.FTZ R35, R68, R35, !PT ;  /* 0x0000002344237209 */ /* 0x000fc40007810000 */
[----:B------:R-:W-:Y:S01]  /*7650*/  ISETP.GT.AND P4, PT, R15, 0x49, P1 ;  /* 0x000000490f00780c */ /* 0x000fe20000f84270 */
[----:B------:R-:W-:Y:S01]  /*7660*/  MUFU.EX2 R27, R27 ;  /* 0x0000001b001b7308 */ /* 0x000fe20000000800 */
[----:B------:R-:W-:Y:S01]  /*7670*/  FMNMX.FTZ R37, R38, R35, !PT ;  /* 0x0000002326257209 */ /* 0x000fe20007810000 */
[--C-:B0-----:R-:W-:Y:S01]  /*7680*/  FFMA.FTZ R6, R80, R9, -R13.reuse ;  /* 0x0000000950067223 */ /* 0x101fe2000001080d */
[----:B------:R-:W-:Y:S02]  /*7690*/  ISETP.LT.OR P5, PT, R11, 0x49, P5 ;  /* 0x000000490b00780c */ /* 0x000fe40002fa1670 */
[----:B------:R-:W-:Y:S02]  /*76a0*/  FMNMX.FTZ R37, R70, R37, !PT ;  /* 0x0000002546257209 */ /* 0x000fe40007810000 */
[----:B------:R-:W-:Y:S01]  /*76b0*/  FSEL R76, R43, -INF , !P3 ;  /* 0xff8000002b4c7808 */ /* 0x000fe20005800000 */
[----:B------:R0:W-:Y:S01]  /*76c0*/  MUFU.EX2 R35, R6 ;  /* 0x0000000600237308 */ /* 0x0001e20000000800 */
[----:B------:R-:W-:Y:S01]  /*76d0*/  FMNMX.FTZ R37, R72, R37, !PT ;  /* 0x0000002548257209 */ /* 0x000fe20007810000 */
[----:B------:R-:W-:Y:S01]  /*76e0*/  FFMA.FTZ R43, R84, R9, -R13 ;  /* 0x00000009542b7223 */ /* 0x000fe2000001080d */
[----:B------:R-:W-:-:S02]  /*76f0*/  ISETP.GT.AND P2, PT, R15, 0x50, P1 ;  /* 0x000000500f00780c */ /* 0x000fc40000f44270 */
[----:B------:R-:W-:Y:S02]  /*7700*/  FMNMX.FTZ R37, R74, R37, !PT ;  /* 0x000000254a257209 */ /* 0x000fe40007810000 */
[----:B------:R-:W-:Y:S01]  /*7710*/  FSEL R78, R44, -INF , !P5 ;  /* 0xff8000002c4e7808 */ /* 0x000fe20006800000 */
[----:B------:R-:W-:Y:S01]  /*7720*/  MUFU.EX2 R34, R34 ;  /* 0x0000002200227308 */ /* 0x000fe20000000800 */
[----:B------:R-:W-:Y:S01]  /*7730*/  ISETP.LT.OR P4, PT, R11, 0x4a, P4 ;  /* 0x0000004a0b00780c */ /* 0x000fe20002781670 */
[--C-:B------:R-:W-:Y:S01]  /*7740*/  FFMA.FTZ R44, R120, R9, -R13.reuse ;  /* 0x00000009782c7223 */ /* 0x100fe2000001080d */
[----:B------:R-:W-:Y:S01]  /*7750*/  FMNMX.FTZ R39, R76, R37, !PT ;  /* 0x000000254c277209 */ /* 0x000fe20007810000 */
[----:B------:R-:W-:Y:S01]  /*7760*/  FFMA.FTZ R120, R144, R9, -R13 ;  /* 0x0000000990787223 */ /* 0x000fe2000001080d */
[----:B------:R-:W-:Y:S02]  /*7770*/  ISETP.GT.AND P3, PT, R15, 0x51, P1 ;  /* 0x000000510f00780c */ /* 0x000fe40000f64270 */
[----:B------:R-:W-:Y:S01]  /*7780*/  ISETP.LT.OR P2, PT, R11, 0x51, P2 ;  /* 0x000000510b00780c */ /* 0x000fe20001741670 */
[----:B------:R1:W-:Y:S01]  /*7790*/  MUFU.EX2 R37, R43 ;  /* 0x0000002b00257308 */ /* 0x0003e20000000800 */
[----:B------:R-:W-:-:S02]  /*77a0*/  FSEL R80, R45, -INF , !P4 ;  /* 0xff8000002d507808 */ /* 0x000fc40006000000 */
[----:B------:R-:W-:Y:S02]  /*77b0*/  FMNMX.FTZ R39, R78, R39, !PT ;  /* 0x000000274e277209 */ /* 0x000fe40007810000 */
[----:B------:R-:W-:Y:S02]  /*77c0*/  ISETP.GT.AND P5, PT, R15, 0x58, P1 ;  /* 0x000000580f00780c */ /* 0x000fe40000fa4270 */
[----:B------:R-:W-:Y:S01]  /*77d0*/  FSEL R41, R46, -INF , !P2 ;  /* 0xff8000002e297808 */ /* 0x000fe20005000000 */
[----:B------:R-:W-:Y:S01]  /*77e0*/  FFMA.FTZ R46, R52, R9, -R13 ;  /* 0x00000009342e7223 */ /* 0x000fe2000001080d */
[----:B------:R-:W-:Y:S01]  /*77f0*/  ISETP.LT.OR P3, PT, R11, 0x52, P3 ;  /* 0x000000520b00780c */ /* 0x000fe20001f61670 */
[----:B------:R-:W-:Y:S01]  /*7800*/  MUFU.EX2 R36, R36 ;  /* 0x0000002400247308 */ /* 0x000fe20000000800 */
[----:B0-----:R-:W-:Y:S02]  /*7810*/  FMNMX.FTZ R6, R80, R39, !PT ;  /* 0x0000002750067209 */ /* 0x001fe40007810000 */
[----:B------:R-:W-:-:S02]  /*7820*/  ISETP.GT.AND P4, PT, R15, 0x59, P1 ;  /* 0x000000590f00780c */ /* 0x000fc40000f84270 */
[----:B------:R-:W-:Y:S02]  /*7830*/  ISETP.LT.OR P5, PT, R11, 0x59, P5 ;  /* 0x000000590b00780c */ /* 0x000fe40002fa1670 */
[----:B------:R-:W-:Y:S01]  /*7840*/  FSEL R82, R47, -INF , !P3 ;  /* 0xff8000002f527808 */ /* 0x000fe20005800000 */
[----:B------:R-:W-:Y:S01]  /*7850*/  MUFU.EX2 R40, R40 ;  /* 0x0000002800287308 */ /* 0x000fe20000000800 */
[----:B------:R-:W-:Y:S01]  /*7860*/  FMNMX.FTZ R39, R41, R6, !PT ;  /* 0x0000000629277209 */ /* 0x000fe20007810000 */
[-CC-:B------:R-:W-:Y:S01]  /*7870*/  FFMA.FTZ R47, R142, R9.reuse, -R13.reuse ;  /* 0x000000098e2f7223 */ /* 0x180fe2000001080d */
[----:B------:R-:W-:Y:S02]  /*7880*/  ISETP.GT.AND P2, PT, R15, 0x60, P1 ;  /* 0x000000600f00780c */ /* 0x000fe40000f44270 */
[----:B------:R-:W-:Y:S01]  /*7890*/  FSEL R84, R48, -INF , !P5 ;  /* 0xff80000030547808 */ /* 0x000fe20006800000 */
[----:B------:R-:W-:Y:S01]  /*78a0*/  FFMA.FTZ R48, R86, R9, -R13 ;  /* 0x0000000956307223 */ /* 0x000fe2000001080d */
[----:B------:R-:W-:Y:S01]  /*78b0*/  ISETP.LT.OR P4, PT, R11, 0x5a, P4 ;  /* 0x0000005a0b00780c */ /* 0x000fe20002781670 */
[----:B------:R-:W-:Y:S01]  /*78c0*/  MUFU.EX2 R42, R42 ;  /* 0x0000002a002a7308 */ /* 0x000fe20000000800 */
[----:B-1----:R-:W-:-:S02]  /*78d0*/  FMNMX.FTZ R43, R82, R39, !PT ;  /* 0x00000027522b7209 */ /* 0x002fc40007810000 */
[----:B------:R-:W-:Y:S02]  /*78e0*/  ISETP.GT.AND P3, PT, R15, 0x61, P1 ;  /* 0x000000610f00780c */ /* 0x000fe40000f64270 */
[----:B------:R-:W-:Y:S02]  /*78f0*/  ISETP.LT.OR P2, PT, R11, 0x61, P2 ;  /* 0x000000610b00780c */ /* 0x000fe40001741670 */
[----:B------:R-:W-:Y:S01]  /*7900*/  FSEL R55, R49, -INF , !P4 ;  /* 0xff80000031377808 */ /* 0x000fe20006000000 */
[----:B------:R-:W-:Y:S01]  /*7910*/  MUFU.EX2 R44, R44 ;  /* 0x0000002c002c7308 */ /* 0x000fe20000000800 */
[----:B------:R-:W-:Y:S01]  /*7920*/  FMNMX.FTZ R6, R84, R43, !PT ;  /* 0x0000002b54067209 */ /* 0x000fe20007810000 */
[-CC-:B------:R-:W-:Y:S01]  /*7930*/  FFMA.FTZ R49, R148, R9.reuse, -R13.reuse ;  /* 0x0000000994317223 */ /* 0x180fe2000001080d */
[----:B------:R-:W-:Y:S02]  /*7940*/  ISETP.GT.AND P5, PT, R15, 0x68, P1 ;  /* 0x000000680f00780c */ /* 0x000fe40000fa4270 */
[----:B------:R-:W-:Y:S01]  /*7950*/  FSEL R57, R50, -INF , !P2 ;  /* 0xff80000032397808 */ /* 0x000fe20005000000 */
[-CC-:B------:R-:W-:Y:S01]  /*7960*/  FFMA.FTZ R50, R124, R9.reuse, -R13.reuse ;  /* 0x000000097c327223 */ /* 0x180fe2000001080d */
[----:B------:R-:W-:Y:S01]  /*7970*/  ISETP.LT.OR P3, PT, R11, 0x62, P3 ;  /* 0x000000620b00780c */ /* 0x000fe20001f61670 */
[----:B------:R0:W-:Y:S01]  /*7980*/  MUFU.EX2 R39, R122 ;  /* 0x0000007a00277308 */ /* 0x0001e20000000800 */
[----:B------:R-:W-:Y:S01]  /*7990*/  FMNMX.FTZ R6, R55, R6, !PT ;  /* 0x0000000637067209 */ /* 0x000fe20007810000 */
[----:B------:R-:W-:Y:S01]  /*79a0*/  FFMA.FTZ R124, R136, R9, -R13 ;  /* 0x00000009887c7223 */ /* 0x000fe2000001080d */
[----:B------:R-:W-:-:S02]  /*79b0*/  ISETP.GT.AND P4, PT, R15, 0x69, P1 ;  /* 0x000000690f00780c */ /* 0x000fc40000f84270 */
[----:B------:R-:W-:Y:S02]  /*79c0*/  ISETP.LT.OR P5, PT, R11, 0x69, P5 ;  /* 0x000000690b00780c */ /* 0x000fe40002fa1670 */
[----:B------:R-:W-:Y:S01]  /*79d0*/  FSEL R63, R51, -INF , !P3 ;  /* 0xff800000333f7808 */ /* 0x000fe20005800000 */
[----:B------:R-:W-:Y:S01]  /*79e0*/  MUFU.EX2 R46, R46 ;  /* 0x0000002e002e7308 */ /* 0x000fe20000000800 */
[----:B------:R-:W-:Y:S01]  /*79f0*/  FMNMX.FTZ R6, R57, R6, !PT ;  /* 0x0000000639067209 */ /* 0x000fe20007810000 */
[-CC-:B------:R-:W-:Y:S01]  /*7a00*/  FFMA.FTZ R51, R132, R9.reuse, -R13.reuse ;  /* 0x0000000984337223 */ /* 0x180fe2000001080d */
[----:B------:R-:W-:Y:S01]  /*7a10*/  ISETP.GT.AND P2, PT, R15, 0x70, P1 ;  /* 0x000000700f00780c */ /* 0x000fe20000f44270 */
[----:B0-----:R-:W-:Y:S01]  /*7a20*/  FFMA.FTZ R122, R140, R9, -R13 ;  /* 0x000000098c7a7223 */ /* 0x001fe2000001080d */
[----:B------:R-:W-:Y:S02]  /*7a30*/  FSEL R52, R53, -INF , !P5 ;  /* 0xff80000035347808 */ /* 0x000fe40006800000 */
        /* <DEDUP_REMOVED lines=8> */
[C---:B------:R-:W-:Y:S02]  /*7ac0*/  ISETP.GT.AND P5, PT, R15.reuse, 0x78, P1 ;  /* 0x000000780f00780c */ /* 0x040fe40000fa4270 */
[----:B------:R-:W-:Y:S01]  /*7ad0*/  ISETP.GT.AND P1, PT, R15, 0x79, P1 ;  /* 0x000000790f00780c */ /* 0x000fe20000f24270 */
[----:B------:R-:W-:Y:S01]  /*7ae0*/  FFMA.FTZ R15, R56, R9, -R13 ;  /* 0x00000009380f7223 */ /* 0x000fe2000001080d */
[----:B------:R-:W-:Y:S01]  /*7af0*/  ISETP.LT.OR P3, PT, R11, 0x72, P3 ;  /* 0x000000720b00780c */ /* 0x000fe20001f61670 */
[----:B------:R-:W-:Y:S01]  /*7b00*/  MUFU.EX2 R128, R128 ;  /* 0x0000008000807308 */ /* 0x000fe20000000800 */
[----:B------:R-:W-:-:S02]  /*7b10*/  FSEL R56, R59, -INF , !P2 ;  /* 0xff8000003b387808 */ /* 0x000fc40005000000 */
[----:B------:R-:W-:Y:S02]  /*7b20*/  FMNMX.FTZ R43, R54, R43, !PT ;  /* 0x0000002b362b7209 */ /* 0x000fe40007810000 */
[C---:B------:R-:W-:Y:S02]  /*7b30*/  ISETP.LT.OR P5, PT, R11.reuse, 0x79, P5 ;  /* 0x000000790b00780c */ /* 0x040fe40002fa1670 */
[----:B------:R-:W-:Y:S01]  /*7b40*/  FSEL R60, R60, -INF , !P3 ;  /* 0xff8000003c3c7808 */ /* 0x000fe20005800000 */
[----:B------:R-:W-:Y:S01]  /*7b50*/  MUFU.EX2 R15, R15 ;  /* 0x0000000f000f7308 */ /* 0x000fe20000000800 */
[----:B------:R-:W-:Y:S02]  /*7b60*/  FMNMX.FTZ R43, R56, R43, !PT ;  /* 0x0000002b382b7209 */ /* 0x000fe40007810000 */
[----:B------:R-:W-:Y:S02]  /*7b70*/  ISETP.LT.OR P1, PT, R11, 0x7a, P1 ;  /* 0x0000007a0b00780c */ /* 0x000fe40000f21670 */
[----:B------:R-:W-:-:S02]  /*7b80*/  FSEL R86, R61, -INF , !P5 ;  /* 0xff8000003d567808 */ /* 0x000fc40006800000 */
[----:B------:R-:W-:Y:S01]  /*7b90*/  FMNMX.FTZ R11, R60, R43, !PT ;  /* 0x0000002b3c0b7209 */ /* 0x000fe20007810000 */
[----:B------:R-:W-:Y:S01]  /*7ba0*/  MUFU.EX2 R130, R130 ;  /* 0x0000008200827308 */ /* 0x000fe20000000800 */
[----:B------:R-:W-:Y:S02]  /*7bb0*/  FSEL R62, R62, -INF , !P1 ;  /* 0xff8000003e3e7808 */ /* 0x000fe40004800000 */
[----:B------:R-:W-:Y:S02]  /*7bc0*/  FMNMX.FTZ R11, R86, R11, !PT ;  /* 0x0000000b560b7209 */ /* 0x000fe40007810000 */
[----:B------:R-:W-:Y:S02]  /*7bd0*/  FSEL R59, R12, RZ, P6 ;  /* 0x000000ff0c3b7208 */ /* 0x000fe40003000000 */
[----:B------:R-:W-:Y:S01]  /*7be0*/  FMNMX.FTZ R6, R62, R11, !PT ;  /* 0x0000000b3e067209 */ /* 0x000fe20007810000 */
[----:B------:R0:W-:Y:S01]  /*7bf0*/  MUFU.EX2 R43, R58 ;  /* 0x0000003a002b7308 */ /* 0x0001e20000000800 */
[-CC-:B------:R-:W-:Y:S01]  /*7c00*/  FFMA.FTZ R11, R126, R9.reuse, -R13.reuse ;  /* 0x000000097e0b7223 */ /* 0x180fe2000001080d */
[----:B------:R-:W-:Y:S01]  /*7c10*/  FADD.FTZ R4, -R59, R4 ;  /* 0x000000043b047221 */ /* 0x000fe20000010100 */
[-C--:B------:R-:W-:Y:S01]  /*7c20*/  FFMA.FTZ R126, R138, R9.reuse, -R13 ;  /* 0x000000098a7e7223 */ /* 0x080fe2000001080d */
[----:B------:R-:W1:Y:S02]  /*7c30*/  SHFL.BFLY PT, R45, R6, 0x2, 0x1f ;  /* 0x0c401f00062d7f89 */ /* 0x000e6400000e0000 */
[----:B------:R-:W-:-:S02]  /*7c40*/  FMUL.FTZ R4, R4, R9 ;  /* 0x0000000904047220 */ /* 0x000fc40000410000 */
[----:B------:R-:W-:Y:S08]  /*7c50*/  MUFU.EX2 R11, R11 ;  /* 0x0000000b000b7308 */ /* 0x000ff00000000800 */
[----:B------:R-:W2:Y:S08]  /*7c60*/  MUFU.EX2 R4, R4 ;  /* 0x0000000400047308 */ /* 0x000eb00000000800 */
[----:B------:R-:W-:Y:S01]  /*7c70*/  MUFU.EX2 R51, R51 ;  /* 0x0000003300337308 */ /* 0x000fe20000000800 */
[----:B-1----:R-:W-:Y:S01]  /*7c80*/  FMNMX.FTZ R53, R6, R45, !PT ;  /* 0x0000002d06357209 */ /* 0x002fe20007810000 */
[-CC-:B------:R-:W-:Y:S01]  /*7c90*/  FFMA.FTZ R45, R146, R9.reuse, -R13.reuse ;  /* 0x00000009922d7223 */ /* 0x180fe2000001080d */
[----:B------:R-:W-:-:S05]  /*7ca0*/  FFMA.FTZ R13, R134, R9, -R13 ;  /* 0x00000009860d7223 */ /* 0x000fca000001080d */
[----:B------:R-:W-:Y:S01]  /*7cb0*/  MUFU.EX2 R124, R124 ;  /* 0x0000007c007c7308 */ /* 0x000fe20000000800 */
[----:B------:R-:W1:Y:S07]  /*7cc0*/  SHFL.BFLY PT, R6, R53, 0x1, 0x1f ;  /* 0x0c201f0035067f89 */ /* 0x000e6e00000e0000 */
[----:B------:R-:W-:Y:S08]  /*7cd0*/  MUFU.EX2 R49, R49 ;  /* 0x0000003100317308 */ /* 0x000ff00000000800 */
[----:B------:R-:W-:Y:S08]  /*7ce0*/  MUFU.EX2 R126, R126 ;  /* 0x0000007e007e7308 */ /* 0x000ff00000000800 */
[----:B------:R-:W-:Y:S01]  /*7cf0*/  MUFU.EX2 R47, R47 ;  /* 0x0000002f002f7308 */ /* 0x000fe20000000800 */
[----:B-1----:R-:W-:-:S04]  /*7d00*/  FMNMX.FTZ R6, R53, R6, !PT ;  /* 0x0000000635067209 */ /* 0x002fc80007810000 */
[C---:B------:R-:W-:Y:S01]  /*7d10*/  FSETP.NEU.FTZ.AND P1, PT, R6.reuse, -INF , PT ;  /* 0xff8000000600780b */ /* 0x040fe20003f3d000 */
[----:B------:R-:W-:Y:S02]  /*7d20*/  FMUL.FTZ R53, R6, R9 ;  /* 0x0000000906357220 */ /* 0x000fe40000410000 */
[----:B------:R-:W-:Y:S03]  /*7d30*/  MUFU.EX2 R120, R120 ;  /* 0x0000007800787308 */ /* 0x000fe60000000800 */
[----:B------:R-:W-:-:S05]  /*7d40*/  FSEL R53, R53, RZ, P1 ;  /* 0x000000ff35357208 */ /* 0x000fca0000800000 */
[-CC-:B------:R-:W-:Y:S01]  /*7d50*/  FFMA.FTZ R151, R8, R9.reuse, -R53.reuse ;  /* 0x0000000908977223 */ /* 0x180fe20000010835 */
[-CC-:B------:R-:W-:Y:S01]  /*7d60*/  FFMA.FTZ R8, R10, R9.reuse, -R53.reuse ;  /* 0x000000090a087223 */ /* 0x180fe20000010835 */
[-CC-:B------:R-:W-:Y:S01]  /*7d70*/  FFMA.FTZ R10, R20, R9.reuse, -R53.reuse ;  /* 0x00000009140a7223 */ /* 0x180fe20000010835 */
[-CC-:B------:R-:W-:Y:S01]  /*7d80*/  FFMA.FTZ R20, R30, R9.reuse, -R53.reuse ;  /* 0x000000091e147223 */ /* 0x180fe20000010835 */
[----:B------:R-:W-:Y:S01]  /*7d90*/  FSEL R30, R6, RZ, P1 ;  /* 0x000000ff061e7208 */ /* 0x000fe20000800000 */
[-CC-:B0-----:R-:W-:Y:S01]  /*7da0*/  FFMA.FTZ R58, R64, R9.reuse, -R53.reuse ;  /* 0x00000009403a7223 */ /* 0x181fe20000010835 */
[-CC-:B------:R-:W-:Y:S01]  /*7db0*/  FFMA.FTZ R149, R7, R9.reuse, -R53.reuse ;  /* 0x0000000907957223 */ /* 0x180fe20000010835 */
[----:B------:R-:W-:Y:S01]  /*7dc0*/  MUFU.EX2 R151, R151 ;  /* 0x0000009700977308 */ /* 0x000fe20000000800 */
[-C--:B------:R-:W-:Y:S01]  /*7dd0*/  FFMA.FTZ R145, R14, R9.reuse, -R53 ;  /* 0x000000090e917223 */ /* 0x080fe20000010835 */
[----:B------:R-:W-:Y:S01]  /*7de0*/  FADD.FTZ R30, -R30, R3 ;  /* 0x000000031e1e7221 */ /* 0x000fe20000010100 */
[----:B--2---:R-:W-:Y:S01]  /*7df0*/  FFMA.FTZ R7, R4, R2, R21 ;  /* 0x0000000204077223 */ /* 0x004fe20000010015 */
[-CC-:B------:R-:W-:Y:S01]  /*7e00*/  FFMA.FTZ R147, R24, R9.reuse, -R53.reuse ;  /* 0x0000000918937223 */ /* 0x180fe20000010835 */
[-C--:B------:R-:W-:Y:S01]  /*7e10*/  FFMA.FTZ R14, R25, R9.reuse, -R53 ;  /* 0x00000009190e7223 */ /* 0x080fe20000010835 */
[-C--:B------:R-:W-:Y:S01]  /*7e20*/  FMUL.FTZ R3, R30, R9.reuse ;  /* 0x000000091e037220 */ /* 0x080fe20000410000 */
[----:B------:R-:W-:Y:S01]  /*7e30*/  FADD.FTZ R7, R26, R7 ;  /* 0x000000071a077221 */ /* 0x000fe20000010000 */
[----:B------:R-:W-:Y:S01]  /*7e40*/  MUFU.EX2 R58, R58 ;  /* 0x0000003a003a7308 */ /* 0x000fe20000000800 */
[-CC-:B------:R-:W-:Y:S01]  /*7e50*/  FFMA.FTZ R141, R28, R9.reuse, -R53.reuse ;  /* 0x000000091c8d7223 */ /* 0x180fe20000010835 */
[-C--:B------:R-:W-:Y:S01]  /*7e60*/  FFMA.FTZ R143, R32, R9.reuse, -R53 ;  /* 0x00000009208f7223 */ /* 0x080fe20000010835 */
[----:B------:R-:W-:Y:S01]  /*7e70*/  FADD.FTZ R2, R150, R7 ;  /* 0x0000000796027221 */ /* 0x000fe20000010000 */
[-CC-:B------:R-:W-:Y:S01]  /*7e80*/  FFMA.FTZ R24, R66, R9.reuse, -R53.reuse ;  /* 0x0000000942187223 */ /* 0x180fe20000010835 */
[-CC-:B------:R-:W-:Y:S01]  /*7e90*/  FFMA.FTZ R137, R68, R9.reuse, -R53.reuse ;  /* 0x0000000944897223 */ /* 0x180fe20000010835 */
[-CC-:B------:R-:W-:Y:S01]  /*7ea0*/  FFMA.FTZ R28, R38, R9.reuse, -R53.reuse ;  /* 0x00000009261c7223 */ /* 0x180fe20000010835 */
[----:B------:R-:W-:Y:S01]  /*7eb0*/  FADD.FTZ R2, R29, R2 ;  /* 0x000000021d027221 */ /* 0x000fe20000010000 */
        /* <DEDUP_REMOVED lines=20> */
[-CC-:B------:R-:W-:Y:S01]  /*8000*/  FFMA.FTZ R123, R86, R9.reuse, -R53.reuse ;  /* 0x00000009567b7223 */ /* 0x180fe20000010835 */
[----:B------:R-:W-:-:S03]  /*8010*/  FFMA.FTZ R56, R62, R9, -R53 ;  /* 0x000000093e387223 */ /* 0x000fc60000010835 */
[----:B------:R-:W0:Y:S01]  /*8020*/  MUFU.EX2 R145, R145 ;  /* 0x0000009100917308 */ /* 0x000e220000000800 */
[----:B-1----:R-:W-:-:S04]  /*8030*/  FADD.FTZ R0, R149, R0 ;  /* 0x0000000095007221 */ /* 0x002fc80000010000 */
[----:B------:R-:W-:-:S03]  /*8040*/  FADD.FTZ R7, R151, R0 ;  /* 0x0000000097077221 */ /* 0x000fc60000010000 */
[----:B------:R-:W1:Y:S01]  /*8050*/  MUFU.EX2 R10, R10 ;  /* 0x0000000a000a7308 */ /* 0x000e620000000800 */
[----:B--2---:R-:W-:Y:S01]  /*8060*/  FADD.FTZ R0, R8, R7 ;  /* 0x0000000708007221 */ /* 0x004fe20000010000 */
[----:B------:R-:W-:-:S06]  /*8070*/  FADD.FTZ R7, R27, R2 ;  /* 0x000000021b077221 */ /* 0x000fcc0000010000 */
        /* <DEDUP_REMOVED lines=86> */
.L_x_13983:
        /* <DEDUP_REMOVED lines=75> */
.L_x_13965:
        /* <DEDUP_REMOVED lines=23> */
.L_x_13986:
[----:B------:R-:W-:Y:S02]  /*8c00*/  ULDC UR11, c[0x0][0x9e4] ;  /* 0x00027900000b7ab9 */ /* 0x000fe40000000800 */
[----:B------:R-:W-:-:S11]  /*8c10*/  UISETP.NE.AND UP0, UPT, UR11, 0x1, UPT ;  /* 0x000000010b00788c */ /* 0x000fd6000bf05270 */
[----:B------:R-:W-:Y:S02]  /*8c20*/  @UP0 ULDC.64 UR14, c[0x0][0x9e8] ;  /* 0x00027a00000e0ab9 */ /* 0x000fe40000000a00 */
[----:B------:R-:W-:-:S04]  /*8c30*/  UIMAD.WIDE.U32 UR6, UR10, UR14, URZ ;  /* 0x0000000e0a0672a5 */ /* 0x000fc8000f8e003f */
[----:B------:R-:W-:-:S12]  /*8c40*/  @UP0 USHF.R.U32.HI UR10, URZ, UR15, UR7 ;  /* 0x0000000f3f0a0299 */ /* 0x000fd80008011607 */
.L_x_13987:
[----:B------:R-:W-:-:S04]  /*8c50*/  UIMAD UR10, UR10, UR11, URZ ;  /* 0x0000000b0a0a72a4 */ /* 0x000fc8000f8e023f */
[----:B------:R-:W-:-:S04]  /*8c60*/  UISETP.LT.AND UP0, UPT, UR22, UR10, UPT ;  /* 0x0000000a1600728c */ /* 0x000fc8000bf01270 */
[----:B------:R-:W-:-:S12]  /*8c70*/  USEL UR22, UR22, UR10, !UP0 ;  /* 0x0000000a16167287 */ /* 0x000fd8000c000000 */
.L_x_13985:
        /* <DEDUP_REMOVED lines=12> */
[----:B------:R-:W-:-:S05]  /*8d40*/  ULDC UR21, c[0x0][0x9d8] ;  /* 0x0002760000157ab9 */ /* 0x000fca0000000800 */
.L_x_13999:
[----:B------:R-:W-:Y:S01]  /*8d50*/  ISETP.NE.AND P2, PT, RZ, UR44, PT ;  /* 0x0000002cff007c0c */ /* 0x000fe2000bf45270 */
[----:B------:R-:W-:-:S04]  /*8d60*/  UISETP.NE.AND UP0, UPT, UR23, 0x1, UPT ;  /* 0x000000011700788c */ /* 0x000fc8000bf05270 */
[----:B------:R-:W-:-:S04]  /*8d70*/  USEL UR47, URZ, 0x1, UP0 ;  /* 0x000000013f2f7887 */ /* 0x000fc80008000000 */
[----:B------:R-:W-:-:S04]  /*8d80*/  ULOP3.LUT UR47, UR24, UR47, URZ, 0x3c, !UPT ;  /* 0x0000002f182f7292 */ /* 0x000fc8000f8e3c3f */
[----:B------:R-:W-:Y:S08]  /*8d90*/  @P2 BRA `(.L_x_13989) ;  /* 0x0000000000382947 */ /* 0x000ff00003800000 */
[----:B------:R-:W-:Y:S05]  /*8da0*/  @!P0 BRA `(.L_x_13990) ;  /* 0x0000000000048947 */ /* 0x000fea0003800000 */
[----:B------:R-:W-:Y:S01]  /*8db0*/  BPT.TRAP 0x1 ;  /* 0x000000040000795c */ /* 0x000fe20000300000 */
.L_x_13990:
        /* <DEDUP_REMOVED lines=9> */
.L_x_13991:
[----:B-1----:R-:W-:Y:S05]  /*8e50*/  @P1 BRA `(.L_x_13989) ;  /* 0x0000000000081947 */ /* 0x002fea0003800000 */
[----:B------:R-:W1:Y:S02]  /*8e60*/  SYNCS.PHASECHK.TRANS64.TRYWAIT P1, [UR6+0x16830], R6 ;  /* 0x01683006ff0075a7 */ /* 0x000e640008020146 */
[----:B-1----:R-:W-:Y:S05]  /*8e70*/  @!P1 BRA `(.L_x_13992) ;  /* 0x000000d800f09947 */ /* 0x002fea0003800000 */
.L_x_13989:
        /* <DEDUP_REMOVED lines=28> */
.L_x_13994:
[----:B------:R-:W-:Y:S01]  /*9040*/  ULEA UR6, UR23, UR45, 0x3 ;  /* 0x0000002d17067291 */ /* 0x000fe2000f8e183f */
[----:B------:R-:W-:-:S05]  /*9050*/  IMAD.U32 R6, RZ, RZ, UR24 ;  /* 0x00000018ff067e24 */ /* 0x000fca000f8e00ff */
[----:B------:R-:W-:-:S04]  /*9060*/  SHF.L.U32 R6, R6, 0x1f, RZ ;  /* 0x0000001f06067819 */ /* 0x000fc800000006ff */
[----:B------:R0:W1:Y:S01]  /*9070*/  SYNCS.PHASECHK.TRANS64.TRYWAIT P1, [UR6+0x16850], R6 ;  /* 0x01685006ff0075a7 */ /* 0x0000620008020146 */
[----:B------:R-:W-:Y:S05]  /*9080*/  @!P0 BRA `(.L_x_13995) ;  /* 0x0000000000048947 */ /* 0x000fea0003800000 */
[----:B------:R-:W-:Y:S01]  /*9090*/  BPT.TRAP 0x1 ;  /* 0x000000040000795c */ /* 0x000fe20000300000 */
.L_x_13995:
[----:B-1----:R-:W-:Y:S05]  /*90a0*/  @P1 BRA `(.L_x_13993) ;  /* 0x0000000000081947 */ /* 0x002fea0003800000 */
[----:B------:R-:W1:Y:S02]  /*90b0*/  SYNCS.PHASECHK.TRANS64.TRYWAIT P1, [UR6+0x16850], R6 ;  /* 0x01685006ff0075a7 */ /* 0x000e640008020146 */
[----:B-1----:R-:W-:Y:S05]  /*90c0*/  @!P1 BRA `(.L_x_13996) ;  /* 0x000000d800749947 */ /* 0x002fea0003800000 */
.L_x_13993:
        /* <DEDUP_REMOVED lines=51> */
.L_x_13997:
        /* <DEDUP_REMOVED lines=146> */
[----:B------:R-:W0:Y:S01]  /*9d20*/  MUFU.TANH R150, R150 ;  /* 0x0000009600967308 */ /* 0x000e220000002400 */
[----:B---3--:R-:W-:-:S07]  /*9d30*/  FMNMX.FTZ R11, R60, R11, !PT ;  /* 0x0000000b3c0b7209 */ /* 0x008fce0007810000 */
[----:B------:R-:W2:Y:S01]  /*9d40*/  MUFU.TANH R13, R13 ;  /* 0x0000000d000d7308 */ /* 0x000ea20000002400 */
[----:B-1----:R-:W-:-:S07]  /*9d50*/  FMNMX.FTZ R11, R62, R11, !PT ;  /* 0x0000000b3e0b7209 */ /* 0x002fce0007810000 */
[----:B------:R-:W1:Y:S01]  /*9d60*/  MUFU.TANH R64, R64 ;  /* 0x0000004000407308 */ /* 0x000e620000002400 */
[----:B0-----:R-:W-:Y:S02]  /*9d70*/  FMNMX.FTZ R6, R150, R9, !PT ;  /* 0x0000000996067209 */ /* 0x001fe40007810000 */
[----:B------:R-:W0:Y:S05]  /*9d80*/  LDC R9, c[0x0][0x988] ;  /* 0x00026200ff097b82 */ /* 0x000e2a0000000800 */
[----:B------:R-:W3:Y:S01]  /*9d90*/  MUFU.TANH R66, R66 ;  /* 0x0000004200427308 */ /* 0x000ee20000002400 */
[----:B--2---:R-:W-:-:S07]  /*9da0*/  FMNMX.FTZ R6, R13, R6, !PT ;  /* 0x000000060d067209 */ /* 0x004fce0007810000 */
[----:B------:R-:W2:Y:S01]  /*9db0*/  MUFU.TANH R15, R15 ;  /* 0x0000000f000f7308 */ /* 0x000ea20000002400 */
[----:B-1----:R-:W-:-:S07]  /*9dc0*/  FMNMX.FTZ R11, R64, R11, !PT ;  /* 0x0000000b400b7209 */ /* 0x002fce0007810000 */
[----:B------:R-:W1:Y:S01]  /*9dd0*/  MUFU.TANH R21, R21 ;  /* 0x0000001500157308 */ /* 0x000e620000002400 */
[----:B---3--:R-:W-:-:S07]  /*9de0*/  FMNMX.FTZ R11, R66, R11, !PT ;  /* 0x0000000b420b7209 */ /* 0x008fce0007810000 */
        /* <DEDUP_REMOVED lines=35> */
[----:B---3--:R-:W-:-:S05]  /*a020*/  FMNMX.FTZ R33, R69, R6, !PT ;  /* 0x0000000645217209 */ /* 0x008fca0007810000 */
[----:B------:R-:W3:Y:S01]  /*a030*/  SHFL.BFLY PT, R6, R33, 0x2, 0x1f ;  /* 0x0c401f0021067f89 */ /* 0x000ee200000e0000 */
[----:B--2---:R-:W-:-:S04]  /*a040*/  FMNMX.FTZ R11, R84, R11, !PT ;  /* 0x0000000b540b7209 */ /* 0x004fc80007810000 */
[----:B-1----:R-:W-:-:S05]  /*a050*/  FMNMX.FTZ R11, R86, R11, !PT ;  /* 0x0000000b560b7209 */ /* 0x002fca0007810000 */
[----:B------:R-:W1:Y:S01]  /*a060*/  SHFL.BFLY PT, R12, R11, 0x2, 0x1f ;  /* 0x0c401f000b0c7f89 */ /* 0x000e6200000e0000 */
[----:B---3--:R-:W-:Y:S02]  /*a070*/  FMNMX.FTZ R35, R33, R6, !PT ;  /* 0x0000000621237209 */ /* 0x008fe40007810000 */
[----:B-1----:R-:W-:-:S03]  /*a080*/  FMNMX.FTZ R37, R11, R12, !PT ;  /* 0x0000000c0b257209 */ /* 0x002fc60007810000 */
[----:B------:R-:W1:Y:S04]  /*a090*/  SHFL.BFLY PT, R12, R35, 0x1, 0x1f ;  /* 0x0c201f00230c7f89 */ /* 0x000e6800000e0000 */
[----:B------:R-:W2:Y:S01]  /*a0a0*/  SHFL.BFLY PT, R6, R37, 0x1, 0x1f ;  /* 0x0c201f0025067f89 */ /* 0x000ea200000e0000 */
[----:B-1----:R-:W-:Y:S02]  /*a0b0*/  FMNMX.FTZ R12, R35, R12, !PT ;  /* 0x0000000c230c7209 */ /* 0x002fe40007810000 */
[----:B--2---:R-:W-:-:S03]  /*a0c0*/  FMNMX.FTZ R6, R37, R6, !PT ;  /* 0x0000000625067209 */ /* 0x004fc60007810000 */
[C---:B------:R-:W-:Y:S01]  /*a0d0*/  FADD.FTZ R3, -R12.reuse, R3 ;  /* 0x000000030c037221 */ /* 0x040fe20000010100 */
[----:B0-----:R-:W-:-:S03]  /*a0e0*/  FMUL.FTZ R71, R12, R9 ;  /* 0x000000090c477220 */ /* 0x001fc60000410000 */
[-C--:B------:R-:W-:Y:S01]  /*a0f0*/  FMUL.FTZ R41, R3, R9.reuse ;  /* 0x0000000903297220 */ /* 0x080fe20000410000 */
[----:B------:R-:W-:Y:S01]  /*a100*/  FADD.FTZ R4, -R6, R4 ;  /* 0x0000000406047221 */ /* 0x000fe20000010100 */
[-CC-:B------:R-:W-:Y:S01]  /*a110*/  FFMA.FTZ R57, R32, R9.reuse, -R71.reuse ;  /* 0x0000000920397223 */ /* 0x180fe20000010847 */
[-CC-:B------:R-:W-:Y:S01]  /*a120*/  FFMA.FTZ R39, R8, R9.reuse, -R71.reuse ;  /* 0x0000000908277223 */ /* 0x180fe20000010847 */
[----:B------:R0:W-:Y:S01]  /*a130*/  MUFU.EX2 R11, R41 ;  /* 0x00000029000b7308 */ /* 0x0001e20000000800 */
[-CC-:B------:R-:W-:Y:S01]  /*a140*/  FFMA.FTZ R32, R40, R9.reuse, -R71.reuse ;  /* 0x0000000928207223 */ /* 0x180fe20000010847 */
[-C--:B------:R-:W-:Y:S01]  /*a150*/  FMUL.FTZ R3, R4, R9.reuse ;  /* 0x0000000904037220 */ /* 0x080fe20000410000 */
[-CC-:B------:R-:W-:Y:S01]  /*a160*/  FFMA.FTZ R61, R10, R9.reuse, -R71.reuse ;  /* 0x000000090a3d7223 */ /* 0x180fe20000010847 */
[-CC-:B------:R-:W-:Y:S01]  /*a170*/  FFMA.FTZ R37, R20, R9.reuse, -R71.reuse ;  /* 0x0000000914257223 */ /* 0x180fe20000010847 */
[-CC-:B------:R-:W-:Y:S01]  /*a180*/  FFMA.FTZ R59, R24, R9.reuse, -R71.reuse ;  /* 0x00000009183b7223 */ /* 0x180fe20000010847 */
[-CC-:B------:R-:W-:Y:S01]  /*a190*/  FFMA.FTZ R35, R30, R9.reuse, -R71.reuse ;  /* 0x000000091e237223 */ /* 0x180fe20000010847 */
[-CC-:B------:R-:W-:Y:S01]  /*a1a0*/  FFMA.FTZ R33, R36, R9.reuse, -R71.reuse ;  /* 0x0000000924217223 */ /* 0x180fe20000010847 */
[----:B------:R-:W1:Y:S01]  /*a1b0*/  MUFU.EX2 R39, R39 ;  /* 0x0000002700277308 */ /* 0x000e620000000800 */
[-CC-:B0-----:R-:W-:Y:S01]  /*a1c0*/  FFMA.FTZ R41, R21, R9.reuse, -R71.reuse ;  /* 0x0000000915297223 */ /* 0x181fe20000010847 */
[-CC-:B------:R-:W-:Y:S01]  /*a1d0*/  FFMA.FTZ R21, R27, R9.reuse, -R71.reuse ;  /* 0x000000091b157223 */ /* 0x180fe20000010847 */
[-C--:B------:R-:W-:Y:S01]  /*a1e0*/  FMUL.FTZ R27, R6, R9.reuse ;  /* 0x00000009061b7220 */ /* 0x080fe20000410000 */
[-CC-:B------:R-:W-:Y:S01]  /*a1f0*/  FFMA.FTZ R36, R122, R9.reuse, -R71.reuse ;  /* 0x000000097a247223 */ /* 0x180fe20000010847 */
[-CC-:B------:R-:W-:Y:S01]  /*a200*/  FFMA.FTZ R55, R126, R9.reuse, -R71.reuse ;  /* 0x000000097e377223 */ /* 0x180fe20000010847 */
[-C--:B------:R-:W-:Y:S01]  /*a210*/  FFMA.FTZ R30, R44, R9.reuse, -R71 ;  /* 0x000000092c1e7223 */ /* 0x080fe20000010847 */
        /* <DEDUP_REMOVED lines=10> */
[----:B------:R-:W0:Y:S01]  /*a2c0*/  MUFU.EX2 R40, R40 ;  /* 0x0000002800287308 */ /* 0x000e220000000800 */
[----:B-1----:R-:W-:Y:S01]  /*a2d0*/  FFMA.FTZ R2, R11, R2, R39 ;  /* 0x000000020b027223 */ /* 0x002fe20000010027 */
[-CC-:B------:R-:W-:Y:S01]  /*a2e0*/  FFMA.FTZ R34, R128, R9.reuse, -R27.reuse ;  /* 0x0000000980227223 */ /* 0x180fe2000001081b */
[-C--:B------:R-:W-:Y:S01]  /*a2f0*/  FFMA.FTZ R143, R46, R9.reuse, -R27 ;  /* 0x000000092e8f7223 */ /* 0x080fe2000001081b */
[-C--:B------:R-:W-:Y:S01]  /*a300*/  FFMA.FTZ R53, R130, R9.reuse, -R71 ;  /* 0x0000000982357223 */ /* 0x080fe20000010847 */
[-C--:B------:R-:W-:Y:S01]  /*a310*/  FFMA.FTZ R38, R132, R9.reuse, -R27 ;  /* 0x0000000984267223 */ /* 0x080fe2000001081b */
[-CC-:B------:R-:W-:Y:S01]  /*a320*/  FFMA.FTZ R126, R29, R9.reuse, -R71.reuse ;  /* 0x000000091d7e7223 */ /* 0x180fe20000010847 */
[-C--:B------:R-:W-:Y:S01]  /*a330*/  FFMA.FTZ R24, R134, R9.reuse, -R71 ;  /* 0x0000000986187223 */ /* 0x080fe20000010847 */
[----:B------:R-:W1:Y:S01]  /*a340*/  MUFU.EX2 R61, R61 ;  /* 0x0000003d003d7308 */ /* 0x000e620000000800 */
        /* <DEDUP_REMOVED lines=16> */
[----:B-1----:R-:W-:Y:S01]  /*a450*/  FADD.FTZ R2, R61, R2 ;  /* 0x000000023d027221 */ /* 0x002fe20000010000 */
[-C--:B------:R-:W-:Y:S01]  /*a460*/  FFMA.FTZ R45, R148, R9.reuse, -R71 ;  /* 0x00000009942d7223 */ /* 0x080fe20000010847 */
[-C--:B------:R-:W-:Y:S01]  /*a470*/  FFMA.FTZ R48, R62, R9.reuse, -R27 ;  /* 0x000000093e307223 */ /* 0x080fe2000001081b */
[-C--:B------:R-:W-:Y:S01]  /*a480*/  FFMA.FTZ R10, R150, R9.reuse, -R71 ;  /* 0x00000009960a7223 */ /* 0x080fe20000010847 */
[-C--:B------:R-:W-:Y:S01]  /*a490*/  FFMA.FTZ R129, R64, R9.reuse, -R27 ;  /* 0x0000000940817223 */ /* 0x080fe2000001081b */
[-C--:B------:R-:W-:Y:S01]  /*a4a0*/  FFMA.FTZ R43, R13, R9.reuse, -R71 ;  /* 0x000000090d2b7223 */ /* 0x080fe20000010847 */
[-C--:B------:R-:W-:Y:S01]  /*a4b0*/  FFMA.FTZ R50, R66, R9.reuse, -R27 ;  /* 0x0000000942327223 */ /* 0x080fe2000001081b */
[----:B------:R-:W1:Y:S01]  /*a4c0*/  MUFU.EX2 R151, R151 ;  /* 0x0000009700977308 */ /* 0x000e620000000800 */
[----:B--2---:R-:W-:Y:S01]  /*a4d0*/  FADD.FTZ R0, R149, R0 ;  /* 0x0000000095007221 */ /* 0x004fe20000010000 */
[-C--:B------:R-:W-:Y:S01]  /*a4e0*/  FFMA.FTZ R130, R15, R9.reuse, -R71 ;  /* 0x000000090f827223 */ /* 0x080fe20000010847 */
[-CC-:B------:R-:W-:Y:S01]  /*a4f0*/  FFMA.FTZ R131, R68, R9.reuse, -R27.reuse ;  /* 0x0000000944837223 */ /* 0x180fe2000001081b */
[-C--:B------:R-:W-:Y:S01]  /*a500*/  FFMA.FTZ R52, R70, R9.reuse, -R27 ;  /* 0x0000000946347223 */ /* 0x080fe2000001081b */
[-C--:B------:R-:W-:Y:S01]  /*a510*/  FFMA.FTZ R8, R25, R9.reuse, -R71 ;  /* 0x0000000919087223 */ /* 0x080fe20000010847 */
[-CC-:B------:R-:W-:Y:S01]  /*a520*/  FFMA.FTZ R125, R72, R9.reuse, -R27.reuse ;  /* 0x00000009487d7223 */ /* 0x180fe2000001081b */
[-CC-:B------:R-:W-:Y:S01]  /*a530*/  FFMA.FTZ R54, R74, R9.reuse, -R27.reuse ;  /* 0x000000094a367223 */ /* 0x180fe2000001081b */
[----:B------:R-:W2:Y:S01]  /*a540*/  MUFU.EX2 R59, R59 ;  /* 0x0000003b003b7308 */ /* 0x000ea20000000800 */
[----:B0-----:R-:W-:Y:S01]  /*a550*/  FADD.FTZ R2, R37, R2 ;  /* 0x0000000225027221 */ /* 0x001fe20000010000 */
        /* <DEDUP_REMOVED lines=12> */
[----:B------:R-:W-:-:S02]  /*a620*/  FFMA.FTZ R60, R86, R9, -R27 ;  /* 0x00000009563c7223 */ /* 0x000fc4000001081b */
        /* <DEDUP_REMOVED lines=116> */
.L_x_13998:
        /* <DEDUP_REMOVED lines=75> */
.L_x_13988:
        /* <DEDUP_REMOVED lines=10> */
.L_x_14019:
        /* <DEDUP_REMOVED lines=9> */
.L_x_14002:
[----:B------:R-:W-:Y:S01]  /*b350*/  ULEA UR6, UR46, UR45, 0x3 ;  /* 0x0000002d2e067291 */ /* 0x000fe2000f8e183f */
[----:B------:R-:W-:-:S05]  /*b360*/  IMAD.U32 R6, RZ, RZ, UR47 ;  /* 0x0000002fff067e24 */ /* 0x000fca000f8e00ff */
[----:B------:R-:W-:-:S04]  /*b370*/  SHF.L.U32 R6, R6, 0x1f, RZ ;  /* 0x0000001f06067819 */ /* 0x000fc800000006ff */
[----:B------:R0:W1:Y:S01]  /*b380*/  SYNCS.PHASECHK.TRANS64.TRYWAIT P1, [UR6+0x16830], R6 ;  /* 0x01683006ff0075a7 */ /* 0x0000620008020146 */
[----:B------:R-:W-:Y:S05]  /*b390*/  @!P0 BRA `(.L_x_14003) ;  /* 0x0000000000048947 */ /* 0x000fea0003800000 */
[----:B------:R-:W-:Y:S01]  /*b3a0*/  BPT.TRAP 0x1 ;  /* 0x000000040000795c */ /* 0x000fe20000300000 */
.L_x_14003:
[----:B-1----:R-:W-:Y:S05]  /*b3b0*/  @P1 BRA `(.L_x_14001) ;  /* 0x0000000000081947 */ /* 0x002fea0003800000 */
[----:B------:R-:W1:Y:S02]  /*b3c0*/  SYNCS.PHASECHK.TRANS64.TRYWAIT P1, [UR6+0x16830], R6 ;  /* 0x01683006ff0075a7 */ /* 0x000e640008020146 */
[----:B-1----:R-:W-:Y:S05]  /*b3d0*/  @!P1 BRA `(.L_x_14004) ;  /* 0x000000b400c89947 */ /* 0x002fea0003800000 */
.L_x_14001:
        /* <DEDUP_REMOVED lines=25> */
.L_x_14006:
[----:B------:R-:W-:Y:S01]  /*b570*/  ULEA UR6, UR25, UR45, 0x3 ;  /* 0x0000002d19067291 */ /* 0x000fe2000f8e183f */
[----:B------:R-:W-:-:S05]  /*b580*/  IMAD.U32 R6, RZ, RZ, UR26 ;  /* 0x0000001aff067e24 */ /* 0x000fca000f8e00ff */
[----:B------:R-:W-:-:S04]  /*b590*/  SHF.L.U32 R6, R6, 0x1f, RZ ;  /* 0x0000001f06067819 */ /* 0x000fc800000006ff */
[----:B------:R0:W1:Y:S01]  /*b5a0*/  SYNCS.PHASECHK.TRANS64.TRYWAIT P1, [UR6+0x16850], R6 ;  /* 0x01685006ff0075a7 */ /* 0x0000620008020146 */
[----:B------:R-:W-:Y:S05]  /*b5b0*/  @!P0 BRA `(.L_x_14007) ;  /* 0x0000000000048947 */ /* 0x000fea0003800000 */
[----:B------:R-:W-:Y:S01]  /*b5c0*/  BPT.TRAP 0x1 ;  /* 0x000000040000795c */ /* 0x000fe20000300000 */
.L_x_14007:
[----:B-1----:R-:W-:Y:S05]  /*b5d0*/  @P1 BRA `(.L_x_14005) ;  /* 0x0000000000081947 */ /* 0x002fea0003800000 */
[----:B------:R-:W1:Y:S02]  /*b5e0*/  SYNCS.PHASECHK.TRANS64.TRYWAIT P1, [UR6+0x16850], R6 ;  /* 0x01685006ff0075a7 */ /* 0x000e640008020146 */
[----:B-1----:R-:W-:Y:S05]  /*b5f0*/  @!P1 BRA `(.L_x_14008) ;  /* 0x000000b400589947 */ /* 0x002fea0003800000 */
.L_x_14005:
        /* <DEDUP_REMOVED lines=51> */
.L_x_14009:
[----:B------:R-:W-:Y:S01]  /*b930*/  UISETP.NE.AND UP1, UPT, UR51, URZ, UPT ;  /* 0x0000003f3300728c */ /* 0x000fe2000bf25270 */
[----:B------:R-:W-:Y:S01]  /*b940*/  FMUL.FTZ R126, R64, UR24 ;  /* 0x00000018407e7c20 */ /* 0x000fe20008410000 */
[----:B------:R-:W-:Y:S02]  /*b950*/  VIADD R64, R17, UR40 ;  /* 0x0000002811407c36 */ /* 0x000fe40008000000 */
[----:B0-----:R-:W-:Y:S01]  /*b960*/  FMUL.FTZ R6, R26, UR24 ;  /* 0x000000181a067c20 */ /* 0x001fe20008410000 */
[----:B------:R-:W-:Y:S01]  /*b970*/  ULEA UR6, UR46, UR45, 0x3 ;  /* 0x0000002d2e067291 */ /* 0x000fe2000f8e183f */
[----:B------:R-:W-:Y:S01]  /*b980*/  FMUL.FTZ R26, R39, UR24 ;  /* 0x00000018271a7c20 */ /* 0x000fe20008410000 */
[----:B------:R-:W-:Y:S01]  /*b990*/  PLOP3.LUT P1, PT, PT, PT, UP1, 0x80, 0x0 ;  /* 0x000000000000781c */ /* 0x000fe20003f2f018 */
[----:B------:R-:W-:Y:S01]  /*b9a0*/  FMUL.FTZ R39, R45, UR24 ;  /* 0x000000182d277c20 */ /* 0x000fe20008410000 */
[----:B------:R-:W-:Y:S01]  /*b9b0*/  PLOP3.LUT P2, PT, PT, PT, UP1, 0x80, 0x0 ;  /* 0x000000000000781c */ /* 0x000fe20003f4f018 */
[----:B------:R-:W-:Y:S01]  /*b9c0*/  FMUL.FTZ R45, R63, UR24 ;  /* 0x000000183f2d7c20 */ /* 0x000fe20008410000 */
[----:B------:R-:W-:Y:S01]  /*b9d0*/  UIADD3 UR6, UR6, 0x16840, URZ ;  /* 0x0001684006067890 */ /* 0x000fe2000fffe03f */
[----:B------:R-:W-:Y:S01]  /*b9e0*/  IMAD.SHL.U32 R63, R5, 0x80, RZ ;  /* 0x00000080053f7824 */ /* 0x000fe200078e00ff */
[----:B------:R-:W-:Y:S01]  /*b9f0*/  @UP1 ULDC UR7, c[0x0][0x44c] ;  /* 0x0001130000071ab9 */ /* 0x000fe20000000800 */
[----:B------:R-:W-:Y:S01]  /*ba00*/  FMUL.FTZ R20, R35, UR24 ;  /* 0x0000001823147c20 */ /* 0x000fe20008410000 */
[----:B------:R-:W-:Y:S01]  /*ba10*/  FMUL.FTZ R7, R27, UR24 ;  /* 0x000000181b077c20 */ /* 0x000fe20008410000 */
[----:B------:R-:W-:Y:S01]  /*ba20*/  FMUL.FTZ R15, R28, UR24 ;  /* 0x000000181c0f7c20 */ /* 0x000fe20008410000 */
[----:B------:R-:W-:Y:S01]  /*ba30*/  FMUL.FTZ R10, R31, UR24 ;  /* 0x000000181f0a7c20 */ /* 0x000fe20008410000 */
[----:B------:R-:W-:Y:S01]  /*ba40*/  FMUL.FTZ R35, R41, UR24 ;  /* 0x0000001829237c20 */ /* 0x000fe20008410000 */
[----:B------:R-:W-:Y:S01]  /*ba50*/  UISETP.NE.AND UP0, UPT, UR50, URZ, UPT ;  /* 0x0000003f3200728c */ /* 0x000fe2000bf05270 */
        /* <DEDUP_REMOVED lines=148> */
.L_x_14012:
[----:B------:R-:W-:-:S05]  /*c3a0*/  IMAD.U32 R66, RZ, RZ, UR21 ;  /* 0x00000015ff427e24 */ /* 0x000fca000f8e00ff */
[----:B------:R-:W-:-:S13]  /*c3b0*/  ISETP.NE.AND P1, PT, R66, 0x1, PT ;  /* 0x000000014200780c */ /* 0x000fda0003f25270 */
[----:B------:R-:W1:Y:S02]  /*c3c0*/  @P1 LDC.64 R12, c[0x0][0x9e8] ;  /* 0x00027a00ff0c1b82 */ /* 0x000e640000000a00 */
[----:B-1----:R-:W-:-:S05]  /*c3d0*/  @P1 IMAD.HI.U32 R12, R65, R12, RZ ;  /* 0x0000000c410c1227 */ /* 0x002fca00078e00ff */
[----:B------:R-:W-:-:S07]  /*c3e0*/  @P1 SHF.R.U32.HI R65, RZ, R13, R12 ;  /* 0x0000000dff411219 */ /* 0x000fce000001160c */
.L_x_14013:
[----:B------:R-:W-:Y:S05]  /*c3f0*/  BSYNC B0 ;  /* 0x0000000000007941 */ /* 0x000fea0003800000 */
.L_x_14011:
[----:B------:R-:W-:-:S04]  /*c400*/  IMAD R65, R65, R66, -R63 ;  /* 0x0000004241417224 */ /* 0x000fc800078e0a3f */
[----:B------:R-:W-:-:S05]  /*c410*/  IMAD R12, R16, -0x2, R65 ;  /* 0xfffffffe100c7824 */ /* 0x000fca00078e0241 */
[----:B------:R-:W-:Y:S02]  /*c420*/  VIADDMNMX R71, R12, R66, R71, PT ;  /* 0x000000420c477246 */ /* 0x000fe40003800147 */
[----:B------:R-:W-:-:S07]  /*c430*/  VIMNMX R73, R73, R12, !PT ;  /* 0x0000000c49497248 */ /* 0x000fce0007fe0100 */
.L_x_14010:
        /* <DEDUP_REMOVED lines=116> */
.L_x_14016:
[----:B------:R-:W-:-:S05]  /*cb80*/  IMAD.U32 R21, RZ, RZ, UR21 ;  /* 0x00000015ff157e24 */ /* 0x000fca000f8e00ff */
[----:B------:R-:W-:-:S13]  /*cb90*/  ISETP.NE.AND P2, PT, R21, 0x1, PT ;  /* 0x000000011500780c */ /* 0x000fda0003f45270 */
[----:B------:R-:W0:Y:S02]  /*cba0*/  @P2 LDC.64 R12, c[0x0][0x9e8] ;  /* 0x00027a00ff0c2b82 */ /* 0x000e240000000a00 */
[----:B0-----:R-:W-:-:S05]  /*cbb0*/  @P2 IMAD.HI.U32 R12, R9, R12, RZ ;  /* 0x0000000c090c2227 */ /* 0x001fca00078e00ff */
[----:B------:R-:W-:-:S07]  /*cbc0*/  @P2 SHF.R.U32.HI R9, RZ, R13, R12 ;  /* 0x0000000dff092219 */ /* 0x000fce000001160c */
.L_x_14017:
[----:B------:R-:W-:Y:S05]  /*cbd0*/  BSYNC B0 ;  /* 0x0000000000007941 */ /* 0x000fea0003800000 */
.L_x_14015:
[----:B------:R-:W-:-:S04]  /*cbe0*/  IMAD R9, R9, R21, -R63 ;  /* 0x0000001509097224 */ /* 0x000fc800078e0a3f */
[----:B------:R-:W-:-:S05]  /*cbf0*/  IMAD R12, R16, -0x2, R9 ;  /* 0xfffffffe100c7824 */ /* 0x000fca00078e0209 */
[----:B------:R-:W-:Y:S02]  /*cc00*/  VIADDMNMX R11, R12, R21, R11, PT ;  /* 0x000000150c0b7246 */ /* 0x000fe4000380010b */
[----:B------:R-:W-:-:S07]  /*cc10*/  VIMNMX R15, R15, R12, !PT ;  /* 0x0000000c0f0f7248 */ /* 0x000fce0007fe0100 */
.L_x_14014:
        /* <DEDUP_REMOVED lines=92> */
[----:B------:R-:W-:Y:S01]  /*d1e0*/  ISETP.GT.AND P5, PT, R15, 0x38, P1 ;  /* 0x000000380f00780c */ /* 0x000fe20000fa4270 */
        /* <DEDUP_REMOVED lines=284> */
.L_x_14018:
        /* <DEDUP_REMOVED lines=75> */
.L_x_14000:
[----:B------:R-:W-:Y:S06]  /*e860*/  BAR.ARV 0x8, 0x200 ;  /* 0x0208000000007b1d */ /* 0x000fec0000002000 */
[----:B------:R-:W-:Y:S05]  /*e870*/  @!P0 BRA `(.L_x_14020) ;  /* 0x0000000000048947 */ /* 0x000fea0003800000 */
[----:B------:R-:W-:Y:S01]  /*e880*/  BPT.TRAP 0x1 ;  /* 0x000000040000795c */ /* 0x000fe20000300000 */
.L_x_14020:
[----:B------:R-:W-:Y:S01]  /*e890*/  ULEA UR5, UR46, UR45, 0x3 ;  /* 0x0000002d2e057291 */ /* 0x000fe2000f8e183f */
[----:B------:R-:W-:-:S05]  /*e8a0*/  IMAD.U32 R3, RZ, RZ, UR47 ;  /* 0x0000002fff037e24 */ /* 0x000fca000f8e00ff */
[----:B------:R-:W-:-:S04]  /*e8b0*/  SHF.L.U32 R3, R3, 0x1f, RZ ;  /* 0x0000001f03037819 */ /* 0x000fc800000006ff */
[----:B------:R0:W1:Y:S01]  /*e8c0*/  SYNCS.PHASECHK.TRANS64.TRYWAIT P1, [UR5+0x16850], R3 ;  /* 0x01685003ff0075a7 */ /* 0x0000620008020145 */
[----:B------:R-:W-:Y:S05]  /*e8d0*/  @!P0 BRA `(.L_x_14021) ;  /* 0x0000000000048947 */ /* 0x000fea0003800000 */
[----:B------:R-:W-:Y:S01]  /*e8e0*/  BPT.TRAP 0x1 ;  /* 0x000000040000795c */ /* 0x000fe20000300000 */
.L_x_14021:
[----:B-1----:R-:W-:Y:S05]  /*e8f0*/  @P1 BRA `(.L_x_14022) ;  /* 0x0000000000081947 */ /* 0x002fea0003800000 */
[----:B------:R-:W1:Y:S02]  /*e900*/  SYNCS.PHASECHK.TRANS64.TRYWAIT P1, [UR5+0x16850], R3 ;  /* 0x01685003ff0075a7 */ /* 0x000e640008020145 */
[----:B-1----:R-:W-:Y:S05]  /*e910*/  @!P1 BRA `(.L_x_14023) ;  /* 0x0000008000a89947 */ /* 0x002fea0003800000 */
.L_x_14022:
[----:B------:R-:W-:Y:S01]  /*e920*/  UIADD3 UR45, UR45, 0x400, URZ ;  /* 0x000004002d2d7890 */ /* 0x000fe2000fffe03f */
[----:B------:R-:W-:Y:S01]  /*e930*/  WARPGROUP.ARRIVE ;  /* 0x00000000000079c5 */ /* 0x000fe20000000000 */
[----:B------:R-:W-:Y:S01]  /*e940*/  UMOV UR7, 0x40000040 ;  /* 0x4000004000077882 */ /* 0x000fe20000000000 */
[----:B01----:R-:W0:Y:S01]  /*e950*/  SHFL.BFLY PT, R3, R2, 0x2, 0x1f ;  /* 0x0c401f0002037f89 */ /* 0x003e2200000e0000 */
[----:B------:R-:W-:Y:S01]  /*e960*/  USHF.R.U32.HI UR45, URZ, 0x4, UR45 ;  /* 0x000000043f2d7899 */ /* 0x000fe2000801162d */
[----:B------:R-:W-:Y:S02]  /*e970*/  IMAD.MOV.U32 R20, RZ, RZ, -0x800000 ;  /* 0xff800000ff147424 */ /* 0x000fe400078e00ff */
        /* <DEDUP_REMOVED lines=8> */
[----:B------:R-:W-:Y:S02]  /*ea00*/  IMAD.MOV.U32 R2, RZ, RZ, RZ ;  /* 0x000000ffff027224 */ /* 0x000fe400078e00ff */
[----:B-1----:R-:W-:Y:S02]  /*ea10*/  FADD.FTZ R5, R5, R0 ;  /* 0x0000000005057221 */ /* 0x002fe40000010000 */
[----:B------:R-:W0:Y:S01]  /*ea20*/  SHFL.BFLY PT, R4, R3, 0x1, 0x1f ;  /* 0x0c201f0003047f89 */ /* 0x000e2200000e0000 */
[----:B------:R-:W-:-:S03]  /*ea30*/  IMAD.MOV.U32 R0, RZ, RZ, -0x800000 ;  /* 0xff800000ff007424 */ /* 0x000fc600078e00ff */
        /* <DEDUP_REMOVED lines=53> */
.L_x_14024:
        /* <DEDUP_REMOVED lines=42> */
.L_x_13946:
        /* <DEDUP_REMOVED lines=20> */
[----:B------:R-:W-:-:S05]  /*f170*/  F2FP.BF16.F32.PACK_AB R15, R15, R110 ;  /* 0x0000006e0f0f723e */ /* 0x000fca00000010ff */
[----:B------:R-:W-:Y:S01]  /*f180*/  BAR.SYNC.DEFER_BLOCKING 0x1, 0x180 ;  /* 0x0046000000007b1d */ /* 0x000fe20000010000 */
[----:B------:R-:W-:Y:S02]  /*f190*/  F2FP.BF16.F32.PACK_AB R113, R115, R114 ;  /* 0x000000727371723e */ /* 0x000fe400000010ff */
[----:B------:R-:W-:Y:S02]  /*f1a0*/  F2FP.BF16.F32.PACK_AB R114, R117, R116 ;  /* 0x000000747572723e */ /* 0x000fe400000010ff */
[----:B------:R-:W-:Y:S01]  /*f1b0*/  F2FP.BF16.F32.PACK_AB R115, R119, R118 ;  /* 0x000000767773723e */ /* 0x000fe200000010ff */
[----:B------:R-:W-:Y:S01]  /*f1c0*/  ULDC.64 UR8, c[0x0][0xc00] ;  /* 0x0003000000087ab9 */ /* 0x000fe20000000a00 */
[----:B------:R-:W-:Y:S01]  /*f1d0*/  UMOV UR4, URZ ;  /* 0x0000003f00047c82 */ /* 0x000fe20008000000 */
[----:B------:R-:W-:Y:S02]  /*f1e0*/  UIMAD.WIDE UR8, UR39, 0x4, UR8 ;  /* 0x00000004270878a5 */ /* 0x000fe4000f8e0208 */
[----:B------:R-:W-:Y:S01]  /*f1f0*/  USHF.R.S32.HI UR18, URZ, 0x1f, UR38 ;  /* 0x0000001f3f127899 */ /* 0x000fe20008011426 */
[----:B------:R-:W-:Y:S01]  /*f200*/  ULDC.64 UR12, c[0x0][0xb90] ;  /* 0x0002e400000c7ab9 */ /* 0x000fe20000000a00 */
[----:B------:R-:W-:-:S02]  /*f210*/  USHF.R.S32.HI UR11, URZ, 0x1f, UR39 ;  /* 0x0000001f3f0b7899 */ /* 0x000fc40008011427 */
        /* <DEDUP_REMOVED lines=26> */
[----:B------:R-:W-:Y:S02]  /*f3c0*/  MOV R31, R4 ;  /* 0x00000004001f7202 */ /* 0x000fe40000000f00 */
[----:B------:R-:W-:Y:S02]  /*f3d0*/  MOV R28, R6 ;  /* 0x00000006001c7202 */ /* 0x000fe40000000f00 */
[----:B------:R-:W-:Y:S01]  /*f3e0*/  F2FP.BF16.F32.PACK_AB R8, R89, R24 ;  /* 0x000000185908723e */ /* 0x000fe200000010ff */
[----:B------:R-:W-:Y:S01]  /*f3f0*/  IMAD.U32 R24, RZ, RZ, UR8 ;  /* 0x00000008ff187e24 */ /* 0x000fe2000f8e00ff */
        /* <DEDUP_REMOVED lines=8> */
[----:B------:R-:W-:-:S03]  /*f480*/  PLOP3.LUT P2, PT, PT, PT, UP0, 0x80, 0x0 ;  /* 0x000000000000781c */ /* 0x000fc60003f4f008 */
[----:B------:R2:W-:Y:S04]  /*f490*/  STSM.16.M88.4 [R30], R4 ;  /* 0x000000041e007844 */ /* 0x0005e80000000200 */
[----:B------:R3:W-:Y:S04]  /*f4a0*/  STSM.16.M88.4 [R29], R12 ;  /* 0x0000000c1d007844 */ /* 0x0007e80000000200 */
[----:B------:R3:W-:Y:S01]  /*f4b0*/  STSM.16.M88.4 [R28], R112 ;  /* 0x000000701c007844 */ /* 0x0007e20000000200 */
[----:B------:R-:W-:Y:S06]  /*f4c0*/  BAR.SYNC.DEFER_BLOCKING 0x1, 0x180 ;  /* 0x0046000000007b1d */ /* 0x000fec0000010000 */
[----:B------:R-:W4:Y:S01]  /*f4d0*/  @P2 LDG.E R26, desc[UR52][R24.64] ;  /* 0x00000034181a2981 */ /* 0x000f22000c1e1900 */
[----:B-1----:R-:W-:Y:S01]  /*f4e0*/  ISETP.NE.AND P1, PT, R33, 0x1, PT ;  /* 0x000000012100780c */ /* 0x002fe20003f25270 */
[----:B0-----:R-:W-:Y:S01]  /*f4f0*/  VIADD R8, R17, UR40 ;  /* 0x0000002811087c36 */ /* 0x001fe20008000000 */
[----:B------:R-:W-:-:S02]  /*f500*/  UIMAD UR8, UR18, UR12, URZ ;  /* 0x0000000c120872a4 */ /* 0x000fc4000f8e023f */
[----:B------:R-:W-:Y:S01]  /*f510*/  USEL UR11, UR11, URZ, !UP0 ;  /* 0x0000003f0b0b7287 */ /* 0x000fe2000c000000 */
[----:B--2---:R-:W-:Y:S01]  /*f520*/  IMAD.MOV.U32 R4, RZ, RZ, R8 ;  /* 0x000000ffff047224 */ /* 0x004fe200078e0008 */
[----:B------:R-:W-:Y:S02]  /*f530*/  UIMAD UR14, UR38, UR13, UR8 ;  /* 0x0000000d260e72a4 */ /* 0x000fe4000f8e0208 */
[----:B------:R-:W-:Y:S02]  /*f540*/  USEL UR10, UR39, URZ, !UP0 ;  /* 0x0000003f270a7287 */ /* 0x000fe4000c000000 */
[----:B------:R-:W-:-:S03]  /*f550*/  UISETP.NE.U32.AND UP0, UPT, UR20, URZ, UPT ;  /* 0x0000003f1400728c */ /* 0x000fc6000bf05070 */
        /* <DEDUP_REMOVED lines=10> */
[----:B----4-:R-:W-:-:S13]  /*f600*/  @P2 R2UR UR4, R26 ;  /* 0x000000001a0422ca */ /* 0x010fda00000e0000 */
[----:B------:R-:W-:Y:S02]  /*f610*/  USHF.R.S32.HI UR9, URZ, 0x1f, UR4 ;  /* 0x0000001f3f097899 */ /* 0x000fe40008011404 */
[----:B------:R-:W-:Y:S02]  /*f620*/  UMOV UR8, UR4 ;  /* 0x0000000400087c82 */ /* 0x000fe40008000000 */
[----:B------:R-:W-:-:S04]  /*f630*/  UIMAD.WIDE.U32 UR12, UR38, UR12, UR8 ;  /* 0x0000000c260c72a5 */ /* 0x000fc8000f8e0008 */
[----:B------:R-:W-:Y:S02]  /*f640*/  UIADD3 UR13, UR13, UR14, URZ ;  /* 0x0000000e0d0d7290 */ /* 0x000fe4000fffe03f */
[----:B------:R-:W-:Y:S02]  /*f650*/  UIMAD UR14, UR11, UR16, URZ ;  /* 0x000000100b0e72a4 */ /* 0x000fe4000f8e023f */
[----:B------:R-:W-:Y:S02]  /*f660*/  UIMAD.WIDE.U32 UR12, UR10, UR16, UR12 ;  /* 0x000000100a0c72a5 */ /* 0x000fe4000f8e000c */
[----:B------:R-:W-:Y:S01]  /*f670*/  UIMAD UR14, UR10, UR17, UR14 ;  /* 0x000000110a0e72a4 */ /* 0x000fe2000f8e020e */
[----:B------:R-:W-:-:S03]  /*f680*/  ULDC UR16, c[0x0][0xa88] ;  /* 0x0002a20000107ab9 */ /* 0x000fc60000000800 */
[----:B------:R-:W-:Y:S02]  /*f690*/  IADD3 R4, P0, R4, UR12, RZ ;  /* 0x0000000c04047c10 */ /* 0x000fe4000ff1e0ff */
[----:B------:R-:W-:Y:S01]  /*f6a0*/  IMAD.U32 R9, RZ, RZ, UR14 ;  /* 0x0000000eff097e24 */ /* 0x000fe2000f8e00ff */
[----:B------:R-:W-:Y:S02]  /*f6b0*/  ULDC.64 UR14, c[0x0][0xb88] ;  /* 0x0002e200000e7ab9 */ /* 0x000fe40000000a00 */
[----:B------:R-:W-:Y:S02]  /*f6c0*/  IMAD R8, R5, UR14, RZ ;  /* 0x0000000e05087c24 */ /* 0x000fe4000f8e02ff */
[----:B------:R-:W-:Y:S01]  /*f6d0*/  IADD3.X R5, R6, UR13, R9, P0, !PT ;  /* 0x0000000d06057c10 */ /* 0x000fe200087fe409 */
[----:B------:R-:W-:Y:S01]  /*f6e0*/  @UP0 ULDC.64 UR12, c[0x0][0xc08] ;  /* 0x00030200000c0ab9 */ /* 0x000fe20000000a00 */
[----:B------:R-:W-:Y:S01]  /*f6f0*/  IMAD R9, R7, UR15, R8 ;  /* 0x0000000f07097c24 */ /* 0x000fe2000f8e0208 */
[----:B------:R-:W-:Y:S01]  /*f700*/  @UP0 UIMAD.WIDE UR12, UR39, 0x4, UR12 ;  /* 0x00000004270c08a5 */ /* 0x000fe2000f8e020c */
[----:B------:R-:W-:-:S02]  /*f710*/  IMAD.U32 R6, RZ, RZ, UR16 ;  /* 0x00000010ff067e24 */ /* 0x000fc4000f8e00ff */
[----:B------:R-:W-:Y:S01]  /*f720*/  IMAD.WIDE.U32 R4, R7, UR14, R4 ;  /* 0x0000000e07047c25 */ /* 0x000fe2000f8e0004 */
[----:B------:R-:W-:-:S03]  /*f730*/  ULDC.64 UR14, c[0x0][0xb50] ;  /* 0x0002d400000e7ab9 */ /* 0x000fc60000000a00 */
[----:B------:R-:W-:Y:S01]  /*f740*/  IMAD.IADD R5, R5, 0x1, R9 ;  /* 0x0000000105057824 */ /* 0x000fe200078e0209 */
[C---:B------:R-:W-:Y:S01]  /*f750*/  LEA R7, P0, R4.reuse, UR14, 0x2 ;  /* 0x0000000e04077c11 */ /* 0x040fe2000f8010ff */
[----:B------:R-:W-:Y:S02]  /*f760*/  IMAD.U32 R8, RZ, RZ, UR12 ;  /* 0x0000000cff087e24 */ /* 0x000fe4000f8e00ff */
[----:B------:R-:W-:Y:S01]  /*f770*/  IMAD.U32 R9, RZ, RZ, UR13 ;  /* 0x0000000dff097e24 */ /* 0x000fe2000f8e00ff */
[----:B------:R-:W-:Y:S01]  /*f780*/  LEA.HI.X R10, R4, UR15, R5, 0x2, P0 ;  /* 0x0000000f040a7c11 */ /* 0x000fe200080f1405 */
[----:B------:R-:W-:-:S03]  /*f790*/  IMAD R5, R23, 0x40, R19 ;  /* 0x0000004017057824 */ /* 0x000fc600078e0213 */
[----:B------:R3:W5:Y:S01]  /*f7a0*/  @P3 LDG.E R6, desc[UR52][R8.64] ;  /* 0x0000003408063981 */ /* 0x000762000c1e1900 */
[----:B------:R-:W-:Y:S05]  /*f7b0*/  @P3 BRA `(.L_x_14027) ;  /* 0x0000000000103947 */ /* 0x000fea0003800000 */
[----:B------:R-:W-:Y:S05]  /*f7c0*/  @!P2 BRA `(.L_x_14027) ;  /* 0x00000000000ca947 */ /* 0x000fea0003800000 */
[----:B---3--:R-:W2:Y:S04]  /*f7d0*/  LDG.E R9, desc[UR52][R24.64] ;  /* 0x0000003418097981 */ /* 0x008ea8000c1e1900 */
[----:B-----5:R-:W2:Y:S02]  /*f7e0*/  LDG.E R6, desc[UR52][R24.64+0x4] ;  /* 0x0000043418067981 */ /* 0x020ea4000c1e1900 */
[----:B--2---:R-:W-:-:S07]  /*f7f0*/  IMAD.IADD R6, R6, 0x1, -R9 ;  /* 0x0000000106067824 */ /* 0x004fce00078e0a09 */
.L_x_14027:
[----:B---3--:R-:W-:Y:S01]  /*f800*/  SHFL.IDX PT, R12, R7, RZ, 0x1c1f ;  /* 0x001c1fff070c7589 */ /* 0x008fe200000e0000 */
[----:B------:R-:W-:Y:S01]  /*f810*/  IMAD.WIDE R2, R5, 0x2, R2 ;  /* 0x0000000205027825 */ /* 0x000fe200078e0202 */
[----:B------:R-:W-:Y:S01]  /*f820*/  LOP3.LUT P0, RZ, R152, 0x3, RZ, 0xc0, !PT ;  /* 0x0000000398ff7812 */ /* 0x000fe2000780c0ff */
[----:B------:R-:W0:Y:S01]  /*f830*/  @P1 LDC R31, c[0x0][0xbf0] ;  /* 0x0002fc00ff1f1b82 */ /* 0x000e220000000800 */
[----:B------:R-:W1:Y:S01]  /*f840*/  SHFL.IDX PT, R13, R10, RZ, 0x1c1f ;  /* 0x001c1fff0a0d7589 */ /* 0x000e6200000e0000 */
[----:B------:R-:W-:Y:S01]  /*f850*/  VIADD R8, R154, UR40 ;  /* 0x000000289a087c36 */ /* 0x000fe20008000000 */
[----:B------:R-:W-:Y:S01]  /*f860*/  IADD3 R9, P3, R2, 0x1800, RZ ;  /* 0x0000180002097810 */ /* 0x000fe20007f7e0ff */
[----:B-----5:R-:W-:Y:S01]  /*f870*/  IMAD R35, R6, R33, RZ ;  /* 0x0000002106237224 */ /* 0x020fe200078e02ff */
[----:B------:R-:W-:Y:S01]  /*f880*/  SHFL.IDX PT, R14, R7, 0x1, 0x1c1f ;  /* 0x003c1f00070e7f89 */ /* 0x000fe200000e0000 */
[----:B------:R-:W-:Y:S01]  /*f890*/  VIADD R4, R8, 0x8 ;  /* 0x0000000808047836 */ /* 0x000fe20000000000 */
[----:B------:R-:W-:Y:S01]  /*f8a0*/  IADD3 R25, P4, R2, 0x3000, RZ ;  /* 0x0000300002197810 */ /* 0x000fe20007f9e0ff */
[----:B------:R-:W-:Y:S01]  /*f8b0*/  ULDC.64 UR14, c[0x0][0xaa0] ;  /* 0x0002a800000e7ab9 */ /* 0x000fe20000000a00 */
[----:B------:R-:W2:Y:S01]  /*f8c0*/  SHFL.IDX PT, R15, R10, 0x1, 0x1c1f ;  /* 0x003c1f000a0f7f89 */ /* 0x000ea200000e0000 */
[----:B------:R-:W-:-:S02]  /*f8d0*/  ISETP.GE.OR P2, PT, R8, R35, P0 ;  /* 0x000000230800720c */ /* 0x000fc40000746670 */
[----:B------:R-:W-:Y:S02]  /*f8e0*/  LOP3.LUT R5, R2, 0x380, RZ, 0xc0, !PT ;  /* 0x0000038002057812 */ /* 0x000fe400078ec0ff */
[----:B------:R-:W-:Y:S02]  /*f8f0*/  LOP3.LUT R8, R9, 0x380, RZ, 0xc0, !PT ;  /* 0x0000038009087812 */ /* 0x000fe400078ec0ff */
[----:B------:R-:W-:Y:S02]  /*f900*/  ISETP.GE.OR P0, PT, R4, R35, P0 ;  /* 0x000000230400720c */ /* 0x000fe40000706670 */
[----:B------:R-:W-:Y:S02]  /*f910*/  LOP3.LUT R24, R25, 0x380, RZ, 0xc0, !PT ;  /* 0x0000038019187812 */ /* 0x000fe400078ec0ff */
[----:B------:R-:W-:Y:S02]  /*f920*/  SHF.R.U64 R5, R5, 0x3, RZ ;  /* 0x0000000305057819 */ /* 0x000fe400000012ff */
[----:B------:R-:W-:-:S02]  /*f930*/  SHF.R.U64 R8, R8, 0x3, RZ ;  /* 0x0000000308087819 */ /* 0x000fc400000012ff */
[----:B------:R-:W-:Y:S01]  /*f940*/  SHF.R.U64 R24, R24, 0x3, RZ ;  /* 0x0000000318187819 */ /* 0x000fe200000012ff */
[----:B-1----:R1:W-:Y:S01]  /*f950*/  @!P2 ST.E desc[UR52][R12.64], R20 ;  /* 0x000000140c00a985 */ /* 0x0023e2000c101934 */
[----:B------:R-:W-:Y:S01]  /*f960*/  LOP3.LUT R4, R5, R2, RZ, 0x3c, !PT ;  /* 0x0000000205047212 */ /* 0x000fe200078e3cff */
[--C-:B------:R-:W-:Y:S01]  /*f970*/  IMAD.MOV.U32 R5, RZ, RZ, R3.reuse ;  /* 0x000000ffff057224 */ /* 0x100fe200078e0003 */
[----:B------:R-:W-:Y:S01]  /*f980*/  LOP3.LUT R8, R8, R9, RZ, 0x3c, !PT ;  /* 0x0000000908087212 */ /* 0x000fe200078e3cff */
[--C-:B------:R-:W-:Y:S01]  /*f990*/  IMAD.X R9, RZ, RZ, R3.reuse, P3 ;  /* 0x000000ffff097224 */ /* 0x100fe200018e0603 */
[----:B------:R-:W-:Y:S01]  /*f9a0*/  LOP3.LUT R24, R24, R25, RZ, 0x3c, !PT ;  /* 0x0000001918187212 */ /* 0x000fe200078e3cff */
[----:B------:R-:W-:Y:S01]  /*f9b0*/  IMAD.X R25, RZ, RZ, R3, P4 ;  /* 0x000000ffff197224 */ /* 0x000fe200020e0603 */
[----:B--2---:R2:W-:Y:S04]  /*f9c0*/  @!P0 ST.E desc[UR52][R14.64], R0 ;  /* 0x000000000e008985 */ /* 0x0045e8000c101934 */
[----:B------:R-:W3:Y:S04]  /*f9d0*/  LD.E.128 R4, desc[UR52][R4.64] ;  /* 0x0000003404047980 */ /* 0x000ee8000c101d00 */
[----:B------:R-:W4:Y:S04]  /*f9e0*/  LD.E.128 R8, desc[UR52][R8.64] ;  /* 0x0000003408087980 */ /* 0x000f28000c101d00 */
[----:B------:R-:W4:Y:S01]  /*f9f0*/  LD.E.128 R24, desc[UR52][R24.64] ;  /* 0x0000003418187980 */ /* 0x000f22000c101d00 */
[----:B------:R-:W-:Y:S01]  /*fa00*/  IADD3 R29, P0, R2, 0x4800, RZ ;  /* 0x00004800021d7810 */ /* 0x000fe20007f1e0ff */
[----:B------:R-:W-:-:S04]  /*fa10*/  UIMAD UR12, UR9, UR14, URZ ;  /* 0x0000000e090c72a4 */ /* 0x000fc8000f8e023f */
[----:B-1----:R-:W-:Y:S01]  /*fa20*/  IMAD.X R13, RZ, RZ, R3, P0 ;  /* 0x000000ffff0d7224 */ /* 0x002fe200000e0603 */
[----:B------:R-:W-:Y:S01]  /*fa30*/  LOP3.LUT R2, R29, 0x380, RZ, 0xc0, !PT ;  /* 0x000003801d027812 */ /* 0x000fe200078ec0ff */
[----:B------:R-:W1:Y:S01]  /*fa40*/  @P1 LDC R3, c[0x0][0xbec] ;  /* 0x0002fb00ff031b82 */ /* 0x000e620000000800 */
[----:B------:R-:W-:Y:S02]  /*fa50*/  UIMAD.WIDE.U32 UR8, UR4, UR14, URZ ;  /* 0x0000000e040872a5 */ /* 0x000fe4000f8e003f */
[----:B------:R-:W-:Y:S01]  /*fa60*/  UIMAD UR12, UR4, UR15, UR12 ;  /* 0x0000000f040c72a4 */ /* 0x000fe2000f8e020c */
[----:B--2---:R-:W-:Y:S01]  /*fa70*/  IMAD R0, R18, 0x30, R23 ;  /* 0x0000003012007824 */ /* 0x004fe200078e0217 */
[----:B------:R-:W-:Y:S01]  /*fa80*/  SHF.R.U64 R2, R2, 0x3, RZ ;  /* 0x0000000302027819 */ /* 0x000fe200000012ff */
[----:B------:R-:W-:Y:S01]  /*fa90*/  ULDC.64 UR14, c[0x0][0xae8] ;  /* 0x0002ba00000e7ab9 */ /* 0x000fe20000000a00 */
[----:B------:R-:W-:Y:S02]  /*faa0*/  UIADD3 UR9, UR9, UR12, URZ ;  /* 0x0000000c09097290 */ /* 0x000fe4000fffe03f */
[----:B------:R-:W-:Y:S01]  /*fab0*/  UIMAD UR4, UR18, UR14, URZ ;  /* 0x0000000e120472a4 */ /* 0x000fe2000f8e023f */
[----:B------:R-:W-:Y:S01]  /*fac0*/  VIADD R28, R0, UR40 ;  /* 0x00000028001c7c36 */ /* 0x000fe20008000000 */
[----:B------:R-:W-:Y:S01]  /*fad0*/  UIMAD.WIDE.U32 UR8, UR38, UR14, UR8 ;  /* 0x0000000e260872a5 */ /* 0x000fe2000f8e0008 */
[----:B------:R-:W-:Y:S01]  /*fae0*/  LOP3.LUT R12, R2, R29, RZ, 0x3c, !PT ;  /* 0x0000001d020c7212 */ /* 0x000fe200078e3cff */
[----:B------:R-:W-:Y:S01]  /*faf0*/  UIMAD UR4, UR38, UR15, UR4 ;  /* 0x0000000f260472a4 */ /* 0x000fe2000f8e0204 */
[----:B------:R-:W-:-:S02]  /*fb00*/  ULDC.64 UR12, c[0x0][0xaf0] ;  /* 0x0002bc00000c7ab9 */ /* 0x000fc40000000a00 */
[----:B------:R-:W-:Y:S01]  /*fb10*/  UIMAD UR11, UR11, UR12, URZ ;  /* 0x0000000c0b0b72a4 */ /* 0x000fe2000f8e023f */
[----:B------:R-:W-:Y:S01]  /*fb20*/  IMAD.MOV.U32 R29, RZ, RZ, R28 ;  /* 0x000000ffff1d7224 */ /* 0x000fe200078e001c */
[----:B------:R-:W-:Y:S01]  /*fb30*/  UIADD3 UR9, UR9, UR4, URZ ;  /* 0x0000000409097290 */ /* 0x000fe2000fffe03f */
[----:B------:R-:W5:Y:S01]  /*fb40*/  LD.E.128 R12, desc[UR52][R12.64] ;  /* 0x000000340c0c7980 */ /* 0x000f62000c101d00 */
[----:B------:R-:W-:Y:S01]  /*fb50*/  UIMAD UR4, UR10, UR13, UR11 ;  /* 0x0000000d0a0472a4 */ /* 0x000fe2000f8e020b */
[----:B------:R-:W-:Y:S01]  /*fb60*/  VIADD R32, R23, UR40 ;  /* 0x0000002817207c36 */ /* 0x000fe20008000000 */
[----:B------:R-:W-:Y:S01]  /*fb70*/  UIMAD.WIDE.U32 UR10, UR10, UR12, UR8 ;  /* 0x0000000c0a0a72a5 */ /* 0x000fe2000f8e0008 */
[----:B-1----:R-:W-:Y:S01]  /*fb80*/  @P1 IMAD.HI.U32 R0, R28, R3, RZ ;  /* 0x000000031c001227 */ /* 0x002fe200078e00ff */
[----:B------:R-:W-:Y:S01]  /*fb90*/  @!PT LDS RZ, [RZ] ;  /* 0x00000000fffff984 */ /* 0x000fe20000000800 */
[----:B------:R-:W-:Y:S01]  /*fba0*/  @!PT LDS RZ, [RZ] ;  /* 0x00000000fffff984 */ /* 0x000fe20000000800 */
[----:B------:R-:W-:Y:S01]  /*fbb0*/  @!PT LDS RZ, [RZ] ;  /* 0x00000000fffff984 */ /* 0x000fe20000000800 */
[----:B------:R-:W-:Y:S01]  /*fbc0*/  @!PT LDS RZ, [RZ] ;  /* 0x00000000fffff984 */ /* 0x000fe20000000800 */
[----:B------:R1:W-:Y:S06]  /*fbd0*/  MEMBAR.ALL.CTA ;  /* 0x0000000000007992 */ /* 0x0003ec0000008000 */
[----:B-1----:R-:W1:Y:S01]  /*fbe0*/  FENCE.VIEW.ASYNC.S ;  /* 0x00000000000073c6 */ /* 0x002e620000000000 */
[----:B------:R-:W-:Y:S01]  /*fbf0*/  ULDC.64 UR8, c[0x0][0xae0] ;  /* 0x0002b80000087ab9 */ /* 0x000fe20000000a00 */
[----:B------:R-:W-:Y:S01]  /*fc00*/  UIADD3 UR4, UR11, UR4, URZ ;  /* 0x000000040b047290 */ /* 0x000fe2000fffe03f */
[----:B------:R-:W-:Y:S01]  /*fc10*/  VIADD R21, R21, 0x16820 ;  /* 0x0001682015157836 */ /* 0x000fe20000000000 */
[----:B0-----:R-:W-:Y:S01]  /*fc20*/  @P1 SHF.R.U32.HI R29, RZ, R31, R0 ;  /* 0x0000001fff1d1219 */ /* 0x001fe20000011600 */
[----:B------:R-:W-:-:S02]  /*fc30*/  IMAD.U32 R3, RZ, RZ, UR11 ;  /* 0x0000000bff037e24 */ /* 0x000fc4000f8e00ff */
[----:B------:R-:W-:Y:S01]  /*fc40*/  IMAD.U32 R2, RZ, RZ, UR10 ;  /* 0x0000000aff027e24 */ /* 0x000fe2000f8e00ff */
[--C-:B------:R-:W-:Y:S01]  /*fc50*/  SHF.R.S32.HI R0, RZ, 0x1f, R29.reuse ;  /* 0x0000001fff007819 */ /* 0x100fe2000001141d */
[----:B------:R-:W-:Y:S01]  /*fc60*/  IMAD.MOV R20, RZ, RZ, -R29 ;  /* 0x000000ffff147224 */ /* 0x000fe200078e0a1d */
[----:B------:R-:W-:Y:S01]  /*fc70*/  PRMT R21, RZ, 0x654, R21 ;  /* 0x00000654ff157816 */ /* 0x000fe20000000015 */
[----:B------:R-:W-:Y:S01]  /*fc80*/  IMAD.U32 R3, RZ, RZ, UR4 ;  /* 0x00000004ff037e24 */ /* 0x000fe2000f8e00ff */
[----:B------:R-:W-:Y:S01]  /*fc90*/  ULDC UR4, c[0x0][0xac8] ;  /* 0x0002b20000047ab9 */ /* 0x000fe20000000800 */
[----:B------:R-:W-:Y:S02]  /*fca0*/  IMAD R0, R0, UR8, RZ ;  /* 0x0000000800007c24 */ /* 0x000fe4000f8e02ff */
[----:B------:R-:W-:Y:S02]  /*fcb0*/  IMAD R31, R33, R20, R28 ;  /* 0x00000014211f7224 */ /* 0x000fe400078e021c */
[----:B------:R-:W-:-:S02]  /*fcc0*/  IMAD R33, R29, UR9, R0 ;  /* 0x000000091d217c24 */ /* 0x000fc4000f8e0200 */
[----:B------:R-:W-:Y:S01]  /*fcd0*/  IMAD.WIDE.U32 R2, R29, UR8, R2 ;  /* 0x000000081d027c25 */ /* 0x000fe2000f8e0002 */
[----:B------:R-:W-:Y:S01]  /*fce0*/  SHF.R.S32.HI R0, RZ, 0x1f, R31 ;  /* 0x0000001fff007819 */ /* 0x000fe2000001141f */
[----:B------:R-:W-:Y:S02]  /*fcf0*/  ULDC.64 UR8, c[0x0][0xad8] ;  /* 0x0002b60000087ab9 */ /* 0x000fe40000000a00 */
[----:B------:R-:W-:Y:S01]  /*fd00*/  IMAD.IADD R3, R3, 0x1, R33 ;  /* 0x0000000103037824 */ /* 0x000fe200078e0221 */
[----:B-1----:R0:W-:Y:S01]  /*fd10*/  SYNCS.ARRIVE.TRANS64.RED.A1T0 RZ, [R21+URZ], RZ ;  /* 0x000000ff15ff79a7 */ /* 0x0021e2000810043f */
[----:B------:R-:W-:Y:S02]  /*fd20*/  IMAD R0, R0, UR8, RZ ;  /* 0x0000000800007c24 */ /* 0x000fe4000f8e02ff */
[----:B------:R-:W-:-:S04]  /*fd30*/  IMAD.WIDE.U32 R2, R31, UR8, R2 ;  /* 0x000000081f027c25 */ /* 0x000fc8000f8e0002 */
[----:B------:R-:W-:Y:S01]  /*fd40*/  IMAD R29, R31, UR9, R0 ;  /* 0x000000091f1d7c24 */ /* 0x000fe2000f8e0200 */
[----:B------:R-:W-:Y:S01]  /*fd50*/  ULDC.64 UR8, c[0x0][0xa80] ;  /* 0x0002a00000087ab9 */ /* 0x000fe20000000a00 */
[----:B------:R-:W-:Y:S01]  /*fd60*/  VIADD R0, R32, 0x30 ;  /* 0x0000003020007836 */ /* 0x000fe20000000000 */
[----:B------:R-:W-:Y:S01]  /*fd70*/  LEA R30, P0, R2, UR8, 0x1 ;  /* 0x00000008021e7c11 */ /* 0x000fe2000f8008ff */
[----:B------:R-:W-:-:S04]  /*fd80*/  IMAD.IADD R3, R3, 0x1, R29 ;  /* 0x0000000103037824 */ /* 0x000fc800078e021d */
[----:B------:R-:W1:Y:S01]  /*fd90*/  SHFL.IDX PT, R20, R30, RZ, 0x181f ;  /* 0x00181fff1e147589 */ /* 0x000e6200000e0000 */
[----:B------:R-:W-:Y:S01]  /*fda0*/  LEA.HI.X R31, R2, UR9, R3, 0x1, P0 ;  /* 0x00000009021f7c11 */ /* 0x000fe200080f0c03 */
[C---:B------:R-:W-:Y:S01]  /*fdb0*/  VIADD R2, R32.reuse, 0x60 ;  /* 0x0000006020027836 */ /* 0x040fe20000000000 */
[C---:B------:R-:W-:Y:S01]  /*fdc0*/  ISETP.GE.AND P0, PT, R19.reuse, UR4, PT ;  /* 0x0000000413007c0c */ /* 0x040fe2000bf06270 */
[----:B------:R-:W2:Y:S03]  /*fdd0*/  SHFL.IDX PT, R28, R30, 0x1, 0x181f ;  /* 0x00381f001e1c7f89 */ /* 0x000ea600000e0000 */
[-C--:B------:R-:W-:Y:S01]  /*fde0*/  ISETP.GE.OR P1, PT, R32, R35.reuse, P0 ;  /* 0x000000232000720c */ /* 0x080fe20000726670 */
[----:B------:R-:W0:Y:S01]  /*fdf0*/  SHFL.IDX PT, R34, R30, 0x2, 0x181f ;  /* 0x00581f001e227f89 */ /* 0x000e2200000e0000 */
[-C--:B------:R-:W-:Y:S01]  /*fe00*/  ISETP.GE.OR P2, PT, R0, R35.reuse, P0 ;  /* 0x000000230000720c */ /* 0x080fe20000746670 */
[----:B------:R-:W-:Y:S01]  /*fe10*/  VIADD R0, R32, 0x90 ;  /* 0x0000009020007836 */ /* 0x000fe20000000000 */
[-C--:B------:R-:W-:Y:S01]  /*fe20*/  ISETP.GE.OR P3, PT, R2, R35.reuse, P0 ;  /* 0x000000230200720c */ /* 0x080fe20000766670 */
[----:B------:R-:W0:Y:S03]  /*fe30*/  SHFL.IDX PT, R3, R31, RZ, 0x181f ;  /* 0x00181fff1f037589 */ /* 0x000e2600000e0000 */
[----:B------:R-:W-:Y:S01]  /*fe40*/  ISETP.GE.OR P0, PT, R0, R35, P0 ;  /* 0x000000230000720c */ /* 0x000fe20000706670 */
[----:B------:R-:W0:Y:S04]  /*fe50*/  SHFL.IDX PT, R29, R31, 0x1, 0x181f ;  /* 0x00381f001f1d7f89 */ /* 0x000e2800000e0000 */
[----:B------:R-:W0:Y:S01]  /*fe60*/  SHFL.IDX PT, R33, R31, 0x2, 0x181f ;  /* 0x00581f001f217f89 */ /* 0x000e2200000e0000 */
[----:B-1----:R-:W-:-:S03]  /*fe70*/  @!P1 LEA R2, P4, R19, R20, 0x1 ;  /* 0x0000001413029211 */ /* 0x002fc600078808ff */
[----:B------:R-:W1:Y:S01]  /*fe80*/  SHFL.IDX PT, R30, R30, 0x3, 0x181f ;  /* 0x00781f001e1e7f89 */ /* 0x000e6200000e0000 */
[----:B--2---:R-:W-:-:S03]  /*fe90*/  @!P2 LEA R20, P5, R19, R28, 0x1 ;  /* 0x0000001c1314a211 */ /* 0x004fc600078a08ff */
[----:B------:R-:W2:Y:S01]  /*fea0*/  SHFL.IDX PT, R31, R31, 0x3, 0x181f ;  /* 0x00781f001f1f7f89 */ /* 0x000ea200000e0000 */
[C---:B0-----:R-:W-:Y:S02]  /*feb0*/  @!P3 LEA R28, P6, R19.reuse, R34, 0x1 ;  /* 0x00000022131cb211 */ /* 0x041fe400078c08ff */
[C-C-:B------:R-:W-:Y:S02]  /*fec0*/  @!P1 LEA.HI.X R3, R19.reuse, R3, R156.reuse, 0x1, P4 ;  /* 0x0000000313039211 */ /* 0x140fe400020f0c9c */
[C-C-:B------:R-:W-:Y:S02]  /*fed0*/  @!P2 LEA.HI.X R21, R19.reuse, R29, R156.reuse, 0x1, P5 ;  /* 0x0000001d1315a211 */ /* 0x140fe400028f0c9c */
[----:B------:R-:W-:Y:S01]  /*fee0*/  @!P3 LEA.HI.X R29, R19, R33, R156, 0x1, P6 ;  /* 0x00000021131db211 */ /* 0x000fe200030f0c9c */
[----:B---3--:R0:W-:Y:S04]  /*fef0*/  @!P1 ST.E.128 desc[UR52][R2.64], R4 ;  /* 0x0000000402009985 */ /* 0x0081e8000c101d34 */
[----:B----4-:R0:W-:Y:S04]  /*ff00*/  @!P2 ST.E.128 desc[UR52][R20.64], R8 ;  /* 0x000000081400a985 */ /* 0x0101e8000c101d34 */
[----:B------:R0:W-:Y:S01]  /*ff10*/  @!P3 ST.E.128 desc[UR52][R28.64], R24 ;  /* 0x000000181c00b985 */ /* 0x0001e2000c101d34 */
[----:B-12---:R-:W-:Y:S05]  /*ff20*/  @P0 BRA `(.L_x_14028) ;  /* 0x0000000800700947 */ /* 0x006fea0003800000 */
[----:B0-----:R-:W-:-:S04]  /*ff30*/  LEA R2, P0, R19, R30, 0x1 ;  /* 0x0000001e13027211 */ /* 0x001fc800078008ff */
[----:B------:R-:W-:-:S05]  /*ff40*/  LEA.HI.X R3, R19, R31, R156, 0x1, P0 ;  /* 0x0000001f13037211 */ /* 0x000fca00000f0c9c */
[----:B-----5:R2:W-:Y:S01]  /*ff50*/  ST.E.128 desc[UR52][R2.64], R12 ;  /* 0x0000000c02007985 */ /* 0x0205e2000c101d34 */
[----:B------:R-:W-:Y:S05]  /*ff60*/  BRA `(.L_x_14028) ;  /* 0x0000000800607947 */ /* 0x000fea0003800000 */
.L_x_14026:
        /* <DEDUP_REMOVED lines=32> */
.L_x_14029:
        /* <DEDUP_REMOVED lines=47> */
.L_x_14031:
[----:B------:R-:W-:Y:S05]  /*10460*/  BSYNC B1 ;  /* 0x0000000000017941 */ /* 0x000fea0003800000 */
.L_x_14030:
[----:B0-----:R-:W0:Y:S01]  /*10470*/  @P0 LDC R3, c[0x0][0xbf0] ;  /* 0x0002fc00ff030b82 */ /* 0x001e220000000800 */
[----:B------:R-:W-:Y:S01]  /*10480*/  ULDC.64 UR16, c[0x0][0xaa0] ;  /* 0x0002a80000107ab9 */ /* 0x000fe20000000a00 */
[----:B------:R-:W-:Y:S01]  /*10490*/  IMAD R2, R18, 0x30, R23 ;  /* 0x0000003012027824 */ /* 0x000fe200078e0217 */
[----:B------:R-:W-:Y:S01]  /*104a0*/  UIMAD UR10, UR11, UR16, URZ ;  /* 0x000000100b0a72a4 */ /* 0x000fe2000f8e023f */
[----:B------:R-:W-:Y:S01]  /*104b0*/  VIADD R20, R23, UR40 ;  /* 0x0000002817147c36 */ /* 0x000fe20008000000 */
[----:B------:R-:W-:Y:S01]  /*104c0*/  UIMAD.WIDE.U32 UR8, UR4, UR16, URZ ;  /* 0x00000010040872a5 */ /* 0x000fe2000f8e003f */
[----:B------:R-:W-:Y:S01]  /*104d0*/  VIADD R4, R2, UR40 ;  /* 0x0000002802047c36 */ /* 0x000fe20008000000 */
[----:B------:R-:W-:Y:S01]  /*104e0*/  UIMAD UR10, UR4, UR17, UR10 ;  /* 0x00000011040a72a4 */ /* 0x000fe2000f8e020a */
[----:B-----5:R-:W-:Y:S02]  /*104f0*/  IMAD R13, R0, R11, RZ ;  /* 0x0000000b000d7224 */ /* 0x020fe400078e02ff */
[----:B------:R-:W-:Y:S01]  /*10500*/  ULDC.64 UR16, c[0x0][0xae8] ;  /* 0x0002ba0000107ab9 */ /* 0x000fe20000000a00 */
[----:B------:R-:W-:Y:S01]  /*10510*/  UIADD3 UR9, UR9, UR10, URZ ;  /* 0x0000000a09097290 */ /* 0x000fe2000fffe03f */
[----:B------:R-:W-:Y:S01]  /*10520*/  @P0 IMAD.HI.U32 R2, R4, R9, RZ ;  /* 0x0000000904020227 */ /* 0x000fe200078e00ff */
[----:B------:R-:W-:-:S02]  /*10530*/  UIMAD UR4, UR12, UR16, URZ ;  /* 0x000000100c0472a4 */ /* 0x000fc4000f8e023f */
[----:B------:R-:W-:Y:S01]  /*10540*/  UIMAD.WIDE.U32 UR8, UR38, UR16, UR8 ;  /* 0x00000010260872a5 */ /* 0x000fe2000f8e0008 */
[----:B------:R-:W-:Y:S01]  /*10550*/  IMAD.MOV.U32 R5, RZ, RZ, R4 ;  /* 0x000000ffff057224 */ /* 0x000fe200078e0004 */
[----:B------:R-:W-:Y:S01]  /*10560*/  UIMAD UR4, UR38, UR17, UR4 ;  /* 0x00000011260472a4 */ /* 0x000fe2000f8e0204 */
[----:B------:R-:W-:Y:S01]  /*10570*/  VIADD R0, R20, 0x30 ;  /* 0x0000003014007836 */ /* 0x000fe20000000000 */
        /* <DEDUP_REMOVED lines=11> */
[----:B------:R-:W-:Y:S02]  /*10630*/  IMAD R7, R11, R7, R4 ;  /* 0x000000070b077224 */ /* 0x000fe400078e0204 */
[----:B------:R-:W-:-:S02]  /*10640*/  IMAD R6, R2, UR10, RZ ;  /* 0x0000000a02067c24 */ /* 0x000fc4000f8e02ff */
        /* <DEDUP_REMOVED lines=15> */
[----:B------:R-:W0:Y:S01]  /*10740*/  SHFL.IDX PT, R6, R4, RZ, 0x181f ;  /* 0x00181fff04067589 */ /* 0x000e2200000e0000 */
[----:B------:R-:W-:Y:S01]  /*10750*/  ISETP.GE.AND P0, PT, R19, UR4, PT ;  /* 0x0000000413007c0c */ /* 0x000fe2000bf06270 */
[C---:B------:R-:W-:Y:S02]  /*10760*/  VIADD R2, R20.reuse, 0x60 ;  /* 0x0000006014027836 */ /* 0x040fe40000000000 */
[----:B------:R-:W1:Y:S01]  /*10770*/  SHFL.IDX PT, R10, R4, 0x1, 0x181f ;  /* 0x00381f00040a7f89 */ /* 0x000e6200000e0000 */
[CC--:B------:R-:W-:Y:S01]  /*10780*/  ISETP.GE.OR P3, PT, R20.reuse, R13.reuse, P0 ;  /* 0x0000000d1400720c */ /* 0x0c0fe20000766670 */
[----:B------:R-:W-:Y:S01]  /*10790*/  VIADD R3, R20, 0x90 ;  /* 0x0000009014037836 */ /* 0x000fe20000000000 */
[-C--:B------:R-:W-:Y:S01]  /*107a0*/  ISETP.GE.OR P2, PT, R0, R13.reuse, P0 ;  /* 0x0000000d0000720c */ /* 0x080fe20000746670 */
[----:B------:R-:W2:Y:S01]  /*107b0*/  SHFL.IDX PT, R12, R4, 0x2, 0x181f ;  /* 0x00581f00040c7f89 */ /* 0x000ea200000e0000 */
[----:B------:R-:W-:-:S02]  /*107c0*/  ISETP.GE.OR P1, PT, R2, R13, P0 ;  /* 0x0000000d0200720c */ /* 0x000fc40000726670 */
[----:B------:R-:W-:Y:S01]  /*107d0*/  ISETP.GE.OR P0, PT, R3, R13, P0 ;  /* 0x0000000d0300720c */ /* 0x000fe20000706670 */
[----:B------:R-:W3:Y:S04]  /*107e0*/  SHFL.IDX PT, R5, R8, RZ, 0x181f ;  /* 0x00181fff08057589 */ /* 0x000ee800000e0000 */
        /* <DEDUP_REMOVED lines=16> */
.L_x_14028:
[----:B------:R-:W-:Y:S05]  /*108f0*/  BSYNC B0 ;  /* 0x0000000000007941 */ /* 0x000fea0003800000 */
.L_x_14025:
[----:B------:R-:W-:Y:S02]  /*10900*/  ULDC UR4, c[0x0][0xc3c] ;  /* 0x00030f0000047ab9 */ /* 0x000fe40000000800 */
[----:B------:R-:W-:-:S06]  /*10910*/  UISETP.GE.AND UP0, UPT, UR6, UR4, UPT ;  /* 0x000000040600728c */ /* 0x000fcc000bf06270 */
[----:B------:R-:W-:-:S13]  /*10920*/  PLOP3.LUT P0, PT, PT, PT, UP0, 0x80, 0x0 ;  /* 0x000000000000781c */ /* 0x000fda0003f0f008 */
[----:B------:R-:W-:Y:S05]  /*10930*/  @!P0 BRA `(.L_x_14032) ;  /* 0xffffff0000f88947 */ /* 0x000fea000383ffff */
[----:B------:R-:W-:Y:S05]  /*10940*/  EXIT ;  /* 0x000000000000794d */ /* 0x000fea0003800000 */
.L_x_13935:
        /* <DEDUP_REMOVED lines=18> */
.L_x_14033:
        /* <DEDUP_REMOVED lines=40> */
.L_x_14039:
        /* <DEDUP_REMOVED lines=12> */
.L_x_14038:
[----:B------:R-:W-:Y:S05]  /*10db0*/  BSYNC B0 ;  /* 0x0000000000007941 */ /* 0x000fea0003800000 */
.L_x_14037:
        /* <DEDUP_REMOVED lines=20> */
.L_x_14035:
        /* <DEDUP_REMOVED lines=20> */
.L_x_14040:
        /* <DEDUP_REMOVED lines=59> */
.L_x_14036:
[----:B------:R-:W-:Y:S01]  /*113f0*/  ULDC UR4, c[0x0][0xc3c] ;  /* 0x00030f0000047ab9 */ /* 0x000fe20000000800 */
[----:B------:R-:W-:Y:S02]  /*11400*/  IMAD.MOV.U32 R17, RZ, RZ, RZ ;  /* 0x000000ffff117224 */ /* 0x000fe400078e00ff */
[----:B------:R-:W-:Y:S02]  /*11410*/  IMAD.U32 R16, RZ, RZ, UR6 ;  /* 0x00000006ff107e24 */ /* 0x000fe4000f8e00ff */
[----:B------:R-:W-:Y:S02]  /*11420*/  IMAD.MOV.U32 R18, RZ, RZ, RZ ;  /* 0x000000ffff127224 */ /* 0x000fe400078e00ff */
[----:B------:R-:W-:-:S07]  /*11430*/  IMAD.U32 R19, RZ, RZ, UR4 ;  /* 0x00000004ff137e24 */ /* 0x000fce000f8e00ff */
.L_x_14041:
[----:B------:R-:W-:-:S13]  /*11440*/  ISETP.NE.AND P0, PT, R5, RZ, PT ;  /* 0x000000ff0500720c */ /* 0x000fda0003f05270 */
[----:B------:R-:W0:Y:S01]  /*11450*/  @!P0 S2R R3, SR_CgaCtaId ;  /* 0x0000000000038919 */ /* 0x000e220000008800 */
[----:B------:R-:W-:-:S04]  /*11460*/  @!P0 MOV R0, 0x400 ;  /* 0x0000040000008802 */ /* 0x000fc80000000f00 */
[----:B0-----:R-:W-:-:S05]  /*11470*/  @!P0 LEA R0, R3, R0, 0x18 ;  /* 0x0000000003008211 */ /* 0x001fca00078ec0ff */
[----:B------:R0:W-:Y:S01]  /*11480*/  @!P0 STS.128 [R0+0x168d0], R16 ;  /* 0x0168d01000008388 */ /* 0x0001e20000000c00 */
[----:B------:R-:W-:Y:S06]  /*11490*/  BAR.ARV 0x5, 0x200 ;  /* 0x0148000000007b1d */ /* 0x000fec0000002000 */
.L_x_14034:
        /* <DEDUP_REMOVED lines=19> */
[----:B0-----:R-:W-:Y:S01]  /*115d0*/  IMAD.SHL.U32 R2, R3, 0x10, RZ ;  /* 0x0000001003027824 */ /* 0x001fe200078e00ff */
[----:B------:R-:W-:Y:S02]  /*115e0*/  SHF.R.U32.HI R4, RZ, 0x3, R4 ;  /* 0x00000003ff047819 */ /* 0x000fe40000011604 */
[----:B------:R-:W-:Y:S02]  /*115f0*/  LOP3.LUT R0, R28, 0x1f8, RZ, 0xc0, !PT ;  /* 0x000001f81c007812 */ /* 0x000fe400078ec0ff */
[----:B------:R-:W-:Y:S02]  /*11600*/  LOP3.LUT R2, R2, 0x70, RZ, 0xc0, !PT ;  /* 0x0000007002027812 */ /* 0x000fe400078ec0ff */
[----:B------:R-:W-:-:S02]  /*11610*/  LOP3.LUT R3, R0, 0x38, R3, 0x78, !PT ;  /* 0x0000003800037812 */ /* 0x000fc400078e7803 */
[----:B------:R-:W-:Y:S02]  /*11620*/  LOP3.LUT R2, R4, R2, RZ, 0xfc, !PT ;  /* 0x0000000204027212 */ /* 0x000fe400078efcff */
[----:B------:R-:W-:Y:S02]  /*11630*/  LOP3.LUT R0, R3, 0x200, R28, 0xf8, !PT ;  /* 0x0000020003007812 */ /* 0x000fe400078ef81c */
[----:B------:R-:W-:-:S03]  /*11640*/  LOP3.LUT R28, R28, 0x38, RZ, 0xc0, !PT ;  /* 0x000000381c1c7812 */ /* 0x000fc600078ec0ff */
[----:B------:R-:W-:-:S05]  /*11650*/  IMAD R0, R0, 0x2, R22 ;  /* 0x0000000200007824 */ /* 0x000fca00078e0216 */
[----:B------:R3:W-:Y:S02]  /*11660*/  STL [R1+0x20], R0 ;  /* 0x0000200001007387 */ /* 0x0007e40000100800 */
.L_x_14111:
[----:B------:R-:W-:Y:S05]  /*11670*/  YIELD ;  /* 0x0000000000007946 */ /* 0x000fea0003800000 */
[----:B------:R-:W-:Y:S01]  /*11680*/  ULDC.64 UR4, c[0x0][0xa28] ;  /* 0x00028a0000047ab9 */ /* 0x000fe20000000a00 */
[----:B--2---:R-:W2:Y:S01]  /*11690*/  LDL.LU R6, [R1] ;  /* 0x0000000001067983 */ /* 0x004ea20000300800 */
[----:B------:R-:W-:Y:S01]  /*116a0*/  ISETP.NE.U32.AND P0, PT, RZ, UR4, PT ;  /* 0x00000004ff007c0c */ /* 0x000fe2000bf05070 */
[----:B------:R-:W-:-:S03]  /*116b0*/  IMAD.MOV.U32 R23, RZ, RZ, RZ ;  /* 0x000000ffff177224 */ /* 0x000fc600078e00ff */
[----:B------:R-:W-:Y:S01]  /*116c0*/  ISETP.NE.AND.EX P0, PT, RZ, UR5, PT, P0 ;  /* 0x00000005ff007c0c */ /* 0x000fe2000bf05300 */
[----:B------:R-:W-:-:S12]  /*116d0*/  ULDC.64 UR4, c[0x0][0xa18] ;  /* 0x0002860000047ab9 */ /* 0x000fd80000000a00 */
[----:B0-----:R-:W0:Y:S02]  /*116e0*/  @P0 LDC.64 R2, c[0x0][0xa28] ;  /* 0x00028a00ff020b82 */ /* 0x001e240000000a00 */
[----:B0-----:R-:W-:-:S05]  /*116f0*/  @P0 IMAD.WIDE R2, R19, 0x4, R2 ;  /* 0x0000000413020825 */ /* 0x001fca00078e0202 */
[----:B------:R0:W4:Y:S01]  /*11700*/  @P0 LDG.E R23, desc[UR52][R2.64] ;  /* 0x0000003402170981 */ /* 0x000122000c1e1900 */
[----:B------:R-:W-:Y:S01]  /*11710*/  ISETP.NE.U32.AND P0, PT, RZ, UR4, PT ;  /* 0x00000004ff007c0c */ /* 0x000fe2000bf05070 */
[----:B---3--:R-:W-:-:S03]  /*11720*/  IMAD.MOV.U32 R0, RZ, RZ, RZ ;  /* 0x000000ffff007224 */ /* 0x008fc600078e00ff */
[----:B------:R-:W-:Y:S01]  /*11730*/  ISETP.NE.AND.EX P1, PT, RZ, UR5, PT, P0 ;  /* 0x00000005ff007c0c */ /* 0x000fe2000bf25300 */
[----:B------:R-:W-:Y:S02]  /*11740*/  ULDC.64 UR4, c[0x0][0xa00] ;  /* 0x0002800000047ab9 */ /* 0x000fe40000000a00 */
[----:B------:R-:W-:Y:S01]  /*11750*/  ISETP.NE.U32.AND P0, PT, RZ, UR4, PT ;  /* 0x00000004ff007c0c */ /* 0x000fe2000bf05070 */
[----:B0-----:R-:W0:Y:S03]  /*11760*/  LDC.64 R2, c[0x0][0xa00] ;  /* 0x00028000ff027b82 */ /* 0x001e260000000a00 */
[----:B------:R-:W-:Y:S01]  /*11770*/  ISETP.NE.AND.EX P2, PT, RZ, UR5, PT, P0 ;  /* 0x00000005ff007c0c */ /* 0x000fe2000bf45300 */
[----:B------:R-:W-:-:S05]  /*11780*/  ULDC.64 UR4, c[0x0][0x418] ;  /* 0x0001060000047ab9 */ /* 0x000fca0000000a00 */
[----:B-1----:R-:W1:Y:S01]  /*11790*/  @P1 LDC.64 R4, c[0x0][0xa18] ;  /* 0x00028600ff041b82 */ /* 0x002e620000000a00 */
[----:B0-----:R-:W-:-:S06]  /*117a0*/  IMAD.WIDE R2, R19, 0x4, R2 ;  /* 0x0000000413027825 */ /* 0x001fcc00078e0202 */
        /* <DEDUP_REMOVED lines=9> */
[----:B--2---:R-:W-:-:S04]  /*11840*/  LOP3.LUT R6, R6, 0xffffffef, RZ, 0xc0, !PT ;  /* 0xffffffef06067812 */ /* 0x004fc800078ec0ff */
[----:B------:R-:W-:-:S05]  /*11850*/  @P2 LOP3.LUT R6, R6, 0x10, RZ, 0xfc, !PT ;  /* 0x0000001006062812 */ /* 0x000fca00078efcff */
[----:B------:R-:W-:Y:S04]  /*11860*/  STL [R1], R6 ;  /* 0x0000000601007387 */ /* 0x000fe80000100800 */
[----:B---3--:R1:W-:Y:S04]  /*11870*/  STL [R1+0x24], R0 ;  /* 0x0000240001007387 */ /* 0x0083e80000100800 */
[----:B----4-:R0:W-:Y:S01]  /*11880*/  STL [R1+0x18], R23 ;  /* 0x0000181701007387 */ /* 0x0101e20000100800 */
        /* <DEDUP_REMOVED lines=8> */
.L_x_14043:
        /* <DEDUP_REMOVED lines=8> */
.L_x_14044:
        /* <DEDUP_REMOVED lines=9> */
.L_x_14045:
[----:B-1----:R-:W1:Y:S01]  /*11a20*/  LDC R3, c[0x0][0x448] ;  /* 0x00011200ff037b82 */ /* 0x002e620000000800 */
[----:B------:R-:W-:Y:S02]  /*11a30*/  IMAD.MOV.U32 R2, RZ, RZ, R6 ;  /* 0x000000ffff027224 */ /* 0x000fe400078e0006 */
[----:B-----5:R-:W-:Y:S02]  /*11a40*/  IMAD.IADD R8, R0, 0x1, -R23 ;  /* 0x0000000100087824 */ /* 0x020fe400078e0a17 */
[----:B------:R-:W-:Y:S01]  /*11a50*/  IMAD R26, R17, 0xc0, RZ ;  /* 0x000000c0111a7824 */ /* 0x000fe200078e02ff */
[----:B------:R-:W-:Y:S02]  /*11a60*/  LOP3.LUT R2, R2, 0xfffffff7, RZ, 0xc0, !PT ;  /* 0xfffffff702027812 */ /* 0x000fe400078ec0ff */
[----:B------:R-:W-:Y:S01]  /*11a70*/  IADD3 R0, R8, 0x1, -R29 ;  /* 0x0000000108007810 */ /* 0x000fe20007ffe81d */
[----:B------:R-:W-:Y:S01]  /*11a80*/  VIADD R7, R26, 0xbf ;  /* 0x000000bf1a077836 */ /* 0x000fe20000000000 */
[----:B-1----:R-:W-:-:S13]  /*11a90*/  ISETP.NE.AND P2, PT, R3, 0x1, PT ;  /* 0x000000010300780c */ /* 0x002fda0003f45270 */
[----:B------:R-:W-:Y:S01]  /*11aa0*/  @P2 LOP3.LUT R2, R2, 0x8, RZ, 0xfc, !PT ;  /* 0x0000000802022812 */ /* 0x000fe200078efcff */
[----:B------:R-:W1:Y:S04]  /*11ab0*/  @P2 LDC R6, c[0x0][0x44c] ;  /* 0x00011300ff062b82 */ /* 0x000e680000000800 */
[----:B------:R2:W-:Y:S04]  /*11ac0*/  STL [R1], R2 ;  /* 0x0000000201007387 */ /* 0x0005e80000100800 */
[----:B0-----:R-:W0:Y:S01]  /*11ad0*/  @P2 LDC R4, c[0x0][0x450] ;  /* 0x00011400ff042b82 */ /* 0x001e220000000800 */
[----:B------:R3:W-:Y:S07]  /*11ae0*/  STL [R1+0x10], R8 ;  /* 0x0000100801007387 */ /* 0x0007ee0000100800 */
[----:B--2---:R-:W2:Y:S01]  /*11af0*/  LDC.64 R2, c[0x0][0x9e0] ;  /* 0x00027800ff027b82 */ /* 0x004ea20000000a00 */
[----:B-1----:R-:W-:-:S05]  /*11b00*/  @P2 IMAD.HI.U32 R5, R7, R6, RZ ;  /* 0x0000000607052227 */ /* 0x002fca00078e00ff */
[----:B0-----:R-:W-:-:S05]  /*11b10*/  @P2 SHF.R.U32.HI R7, RZ, R4, R5 ;  /* 0x00000004ff072219 */ /* 0x001fca0000011605 */
[----:B------:R-:W-:Y:S01]  /*11b20*/  IMAD.IADD R7, R0, 0x1, R7 ;  /* 0x0000000100077824 */ /* 0x000fe200078e0207 */
[----:B--2---:R-:W-:-:S03]  /*11b30*/  ISETP.GE.AND P1, PT, R3, 0x1, PT ;  /* 0x000000010300780c */ /* 0x004fc60003f26270 */
[----:B------:R-:W-:-:S10]  /*11b40*/  IMAD.IADD R2, R7, 0x1, R2 ;  /* 0x0000000107027824 */ /* 0x000fd400078e0202 */
[----:B---3--:R-:W-:Y:S05]  /*11b50*/  @!P1 BRA `(.L_x_14046) ;  /* 0x0000000000489947 */ /* 0x008fea0003800000 */
        /* <DEDUP_REMOVED lines=11> */
.L_x_14048:
[----:B------:R-:W-:-:S13]  /*11c10*/  ISETP.NE.AND P0, PT, R3, 0x1, PT ;  /* 0x000000010300780c */ /* 0x000fda0003f05270 */
[----:B------:R-:W0:Y:S02]  /*11c20*/  @P0 LDC.64 R4, c[0x0][0x9e8] ;  /* 0x00027a00ff040b82 */ /* 0x000e240000000a00 */
[----:B0-----:R-:W-:-:S05]  /*11c30*/  @P0 IMAD.HI.U32 R4, R0, R4, RZ ;  /* 0x0000000400040227 */ /* 0x001fca00078e00ff */
[----:B------:R-:W-:-:S07]  /*11c40*/  @P0 SHF.R.U32.HI R0, RZ, R5, R4 ;  /* 0x00000005ff000219 */ /* 0x000fce0000011604 */
.L_x_14049:
[----:B------:R-:W-:Y:S05]  /*11c50*/  BSYNC B0 ;  /* 0x0000000000007941 */ /* 0x000fea0003800000 */
.L_x_14047:
[----:B------:R-:W-:-:S05]  /*11c60*/  IMAD R5, R0, R3, R3 ;  /* 0x0000000300057224 */ /* 0x000fca00078e0203 */
[----:B------:R-:W-:-:S07]  /*11c70*/  VIMNMX R2, R2, R5, PT ;  /* 0x0000000502027248 */ /* 0x000fce0003fe0100 */
.L_x_14046:
[----:B------:R-:W0:Y:S01]  /*11c80*/  @P2 LDC R5, c[0x0][0x44c] ;  /* 0x00011300ff052b82 */ /* 0x000e220000000800 */
[----:B------:R-:W-:Y:S01]  /*11c90*/  VIADD R2, R2, 0x7f ;  /* 0x0000007f02027836 */ /* 0x000fe20000000000 */
[----:B------:R-:W-:Y:S01]  /*11ca0*/  ULDC UR4, c[0x0][0x9dc] ;  /* 0x0002770000047ab9 */ /* 0x000fe20000000800 */
[----:B------:R-:W-:-:S05]  /*11cb0*/  IMAD.MOV.U32 R0, RZ, RZ, R26 ;  /* 0x000000ffff007224 */ /* 0x000fca00078e001a */
[----:B------:R-:W1:Y:S01]  /*11cc0*/  @P2 LDC R7, c[0x0][0x450] ;  /* 0x00011400ff072b82 */ /* 0x000e620000000800 */
[----:B0-----:R-:W-:Y:S01]  /*11cd0*/  @P2 IMAD.HI.U32 R4, R26, R5, RZ ;  /* 0x000000051a042227 */ /* 0x001fe200078e00ff */
[----:B------:R-:W-:-:S04]  /*11ce0*/  SHF.R.S32.HI R5, RZ, 0x1f, R2 ;  /* 0x0000001fff057819 */ /* 0x000fc80000011402 */
[----:B-1----:R-:W-:Y:S02]  /*11cf0*/  @P2 SHF.R.U32.HI R0, RZ, R7, R4 ;  /* 0x00000007ff002219 */ /* 0x002fe40000011604 */
        /* <DEDUP_REMOVED lines=21> */
.L_x_14052:
[----:B------:R-:W-:-:S13]  /*11e50*/  ISETP.NE.AND P0, PT, R3, 0x1, PT ;  /* 0x000000010300780c */ /* 0x000fda0003f05270 */
[----:B------:R-:W1:Y:S02]  /*11e60*/  @P0 LDC.64 R4, c[0x0][0x9e8] ;  /* 0x00027a00ff040b82 */ /* 0x000e640000000a00 */
[----:B-1----:R-:W-:-:S05]  /*11e70*/  @P0 IMAD.HI.U32 R4, R2, R4, RZ ;  /* 0x0000000402040227 */ /* 0x002fca00078e00ff */
[----:B------:R-:W-:-:S07]  /*11e80*/  @P0 SHF.R.U32.HI R2, RZ, R5, R4 ;  /* 0x00000005ff020219 */ /* 0x000fce0000011604 */
.L_x_14053:
[----:B------:R-:W-:Y:S05]  /*11e90*/  BSYNC B0 ;  /* 0x0000000000007941 */ /* 0x000fea0003800000 */
.L_x_14051:
[----:B------:R-:W-:-:S05]  /*11ea0*/  IMAD R3, R2, R3, RZ ;  /* 0x0000000302037224 */ /* 0x000fca00078e02ff */
[----:B------:R-:W-:-:S07]  /*11eb0*/  VIMNMX R0, R0, R3, !PT ;  /* 0x0000000300007248 */ /* 0x000fce0007fe0100 */
.L_x_14050:
        /* <DEDUP_REMOVED lines=25> */
.L_x_14055:
        /* <DEDUP_REMOVED lines=20> */
.L_x_14058:
[----:B------:R-:W-:Y:S05]  /*12190*/  BSYNC B6 ;  /* 0x0000000000067941 */ /* 0x000fea0003800000 */
.L_x_14057:
        /* <DEDUP_REMOVED lines=20> */
.L_x_14061:
        /* <DEDUP_REMOVED lines=15> */
.L_x_14060:
[----:B------:R-:W-:Y:S05]  /*123d0*/  BSYNC B6 ;  /* 0x0000000000067941 */ /* 0x000fea0003800000 */
.L_x_14059:
[----:B------:R-:W2:Y:S01]  /*123e0*/  LDL.LU R2, [R1] ;  /* 0x0000000001027983 */ /* 0x000ea20000300800 */
[----:B------:R-:W-:Y:S01]  /*123f0*/  ULDC.64 UR4, c[0x0][0x9f8] ;  /* 0x00027e0000047ab9 */ /* 0x000fe20000000a00 */
[----:B------:R-:W-:Y:S01]  /*12400*/  IMAD.MOV.U32 R7, RZ, RZ, R19 ;  /* 0x000000ffff077224 */ /* 0x000fe200078e0013 */
[----:B------:R-:W-:Y:S01]  /*12410*/  ISETP.NE.U32.AND P0, PT, RZ, UR4, PT ;  /* 0x00000004ff007c0c */ /* 0x000fe2000bf05070 */
[----:B------:R-:W3:Y:S01]  /*12420*/  LDL R20, [R1+0x10] ;  /* 0x0000100001147983 */ /* 0x000ee20000100800 */
[----:B------:R-:W1:Y:S02]  /*12430*/  LDC R9, c[0x0][0x430] ;  /* 0x00010c00ff097b82 */ /* 0x000e640000000800 */
[----:B------:R-:W-:Y:S01]  /*12440*/  ISETP.NE.AND.EX P0, PT, RZ, UR5, PT, P0 ;  /* 0x00000005ff007c0c */ /* 0x000fe2000bf05300 */
[----:B------:R-:W4:Y:S01]  /*12450*/  S2R R0, SR_TID.X ;  /* 0x0000000000007919 */ /* 0x000f220000002100 */
[----:B------:R-:W4:Y:S01]  /*12460*/  S2R R21, SR_TID.X ;  /* 0x0000000000157919 */ /* 0x000f220000002100 */
[----:B0-----:R-:W-:-:S02]  /*12470*/  VIADD R25, R25, 0xffffffff ;  /* 0xffffffff19197836 */ /* 0x001fc40000000000 */
[----:B--2---:R-:W-:-:S08]  /*12480*/  IMAD.MOV.U32 R17, RZ, RZ, R2 ;  /* 0x000000ffff117224 */ /* 0x004fd000078e0002 */
[----:B------:R-:W0:Y:S02]  /*12490*/  @P0 LDC.64 R2, c[0x0][0x9f8] ;  /* 0x00027e00ff020b82 */ /* 0x000e240000000a00 */
[----:B0-----:R-:W-:-:S05]  /*124a0*/  @P0 IMAD.WIDE R2, R19, 0x4, R2 ;  /* 0x0000000413020825 */ /* 0x001fca00078e0202 */
[----:B------:R0:W2:Y:S01]  /*124b0*/  @P0 LDG.E R7, desc[UR52][R2.64] ;  /* 0x0000003402070981 */ /* 0x0000a2000c1e1900 */
[----:B-1----:R-:W-:Y:S01]  /*124c0*/  ISETP.NE.AND P1, PT, R9, 0x1, PT ;  /* 0x000000010900780c */ /* 0x002fe20003f25270 */
[----:B----4-:R-:W-:Y:S01]  /*124d0*/  IMAD.SHL.U32 R0, R0, 0x10, RZ ;  /* 0x0000001000007824 */ /* 0x010fe200078e00ff */
[----:B------:R-:W-:Y:S01]  /*124e0*/  LOP3.LUT R21, R21, 0x7f, RZ, 0xc0, !PT ;  /* 0x0000007f15157812 */ /* 0x000fe200078ec0ff */
[----:B------:R-:W-:Y:S01]  /*124f0*/  IMAD.SHL.U32 R8, R25, 0x80, RZ ;  /* 0x0000008019087824 */ /* 0x000fe200078e00ff */
[----:B------:R-:W-:Y:S02]  /*12500*/  LOP3.LUT R17, R17, 0xfffffffb, RZ, 0xc0, !PT ;  /* 0xfffffffb11117812 */ /* 0x000fe400078ec0ff */
[----:B------:R-:W-:Y:S02]  /*12510*/  SHF.R.U32.HI R21, RZ, 0x3, R21 ;  /* 0x00000003ff157819 */ /* 0x000fe40000011615 */
[----:B------:R-:W-:-:S04]  /*12520*/  LOP3.LUT R0, R0, 0x70, RZ, 0xc0, !PT ;  /* 0x0000007000007812 */ /* 0x000fc800078ec0ff */
[----:B------:R-:W-:Y:S01]  /*12530*/  LOP3.LUT R5, R8, R21, R0, 0xfe, !PT ;  /* 0x0000001508057212 */ /* 0x000fe200078efe00 */
[----:B------:R-:W1:Y:S01]  /*12540*/  @P1 LDC R6, c[0x0][0x434] ;  /* 0x00010d00ff061b82 */ /* 0x000e620000000800 */
[----:B------:R-:W-:Y:S02]  /*12550*/  @P1 LOP3.LUT R17, R17, 0x4, RZ, 0xfc, !PT ;  /* 0x0000000411111812 */ /* 0x000fe400078efcff */
[C---:B---3--:R-:W-:Y:S01]  /*12560*/  ISETP.GE.AND P0, PT, R5.reuse, R20, PT ;  /* 0x000000140500720c */ /* 0x048fe20003f06270 */
[----:B------:R-:W-:-:S04]  /*12570*/  IMAD.IADD R5, R5, 0x1, R23 ;  /* 0x0000000105057824 */ /* 0x000fc800078e0217 */
[----:B------:R-:W3:Y:S01]  /*12580*/  @P1 LDC R0, c[0x0][0x438] ;  /* 0x00010e00ff001b82 */ /* 0x000ee20000000800 */
[----:B------:R-:W-:-:S07]  /*12590*/  IMAD.MOV.U32 R4, RZ, RZ, R5 ;  /* 0x000000ffff047224 */ /* 0x000fce00078e0005 */
[----:B0-----:R-:W0:Y:S01]  /*125a0*/  @!P0 LDC.64 R2, c[0x0][0x428] ;  /* 0x00010a00ff028b82 */ /* 0x001e220000000a00 */
[----:B-1----:R-:W-:-:S05]  /*125b0*/  @P1 IMAD.HI.U32 R6, R5, R6, RZ ;  /* 0x0000000605061227 */ /* 0x002fca00078e00ff */
[----:B---3--:R-:W-:-:S05]  /*125c0*/  @P1 SHF.R.U32.HI R4, RZ, R0, R6 ;  /* 0x00000000ff041219 */ /* 0x008fca0000011606 */
[----:B------:R-:W-:-:S04]  /*125d0*/  IMAD.MOV R0, RZ, RZ, -R4 ;  /* 0x000000ffff007224 */ /* 0x000fc800078e0a04 */
[----:B------:R-:W-:Y:S01]  /*125e0*/  IMAD R0, R9, R0, R5 ;  /* 0x0000000009007224 */ /* 0x000fe200078e0205 */
[--C-:B------:R-:W-:Y:S02]  /*125f0*/  @!P0 SHF.R.S32.HI R5, RZ, 0x1f, R4.reuse ;  /* 0x0000001fff058819 */ /* 0x100fe40000011404 */
[----:B--2---:R-:W-:Y:S01]  /*12600*/  SHF.R.S32.HI R6, RZ, 0x1f, R7 ;  /* 0x0000001fff067819 */ /* 0x004fe20000011407 */
[----:B------:R-:W-:Y:S01]  /*12610*/  STL [R1+0x8], R7 ;  /* 0x0000080701007387 */ /* 0x000fe20000100800 */
[----:B0-----:R-:W-:-:S03]  /*12620*/  @!P0 IMAD.WIDE.U32 R4, R7, R2, R4 ;  /* 0x0000000207048225 */ /* 0x001fc600078e0004 */
[----:B------:R0:W-:Y:S02]  /*12630*/  STL [R1+0x1c], R6 ;  /* 0x00001c0601007387 */ /* 0x0001e40000100800 */
[----:B0-----:R-:W-:-:S04]  /*12640*/  @!P0 IMAD R6, R6, R2, RZ ;  /* 0x0000000206068224 */ /* 0x001fc800078e02ff */
[----:B------:R-:W-:Y:S02]  /*12650*/  @!P0 IMAD R6, R7, R3, R6 ;  /* 0x0000000307068224 */ /* 0x000fe400078e0206 */
[----:B------:R-:W0:Y:S02]  /*12660*/  @!P0 LDC.64 R2, c[0x0][0x418] ;  /* 0x00010600ff028b82 */ /* 0x000e240000000a00 */
[----:B------:R-:W-:Y:S01]  /*12670*/  @!P0 IMAD.IADD R5, R5, 0x1, R6 ;  /* 0x0000000105058824 */ /* 0x000fe200078e0206 */
[----:B0-----:R-:W-:Y:S01]  /*12680*/  @!P0 LEA R6, P1, R4, R2, 0x2 ;  /* 0x0000000204068211 */ /* 0x001fe200078210ff */
[----:B------:R-:W-:-:S03]  /*12690*/  IMAD.MOV.U32 R2, RZ, RZ, RZ ;  /* 0x000000ffff027224 */ /* 0x000fc600078e00ff */
[----:B------:R-:W-:-:S05]  /*126a0*/  @!P0 LEA.HI.X R7, R4, R3, R5, 0x2, P1 ;  /* 0x0000000304078211 */ /* 0x000fca00008f1405 */
[----:B------:R0:W5:Y:S01]  /*126b0*/  @!P0 LDG.E R2, desc[UR52][R6.64] ;  /* 0x0000003406028981 */ /* 0x000162000c1e1900 */
[----:B------:R-:W-:Y:S01]  /*126c0*/  IMAD.U32 R9, RZ, RZ, UR37 ;  /* 0x00000025ff097e24 */ /* 0x000fe2000f8e00ff */
[----:B------:R-:W-:Y:S01]  /*126d0*/  LOP3.LUT R17, R17, 0xfffffffd, RZ, 0xc0, !PT ;  /* 0xfffffffd11117812 */ /* 0x000fe200078ec0ff */
[----:B------:R-:W-:-:S03]  /*126e0*/  UMOV UR4, 0xffffffff ;  /* 0xffffffff00047882 */ /* 0x000fc60000000000 */
[----:B------:R-:W-:-:S13]  /*126f0*/  ISETP.NE.AND P2, PT, R9, 0x3, PT ;  /* 0x000000030900780c */ /* 0x000fda0003f45270 */
[----:B------:R-:W-:-:S05]  /*12700*/  @P2 LOP3.LUT R17, R17, 0x2, RZ, 0xfc, !PT ;  /* 0x0000000211112812 */ /* 0x000fca00078efcff */
[----:B------:R0:W-:Y:S01]  /*12710*/  STL [R1], R17 ;  /* 0x0000001101007387 */ /* 0x0001e20000100800 */
[----:B------:R-:W-:Y:S05]  /*12720*/  BRA.DIV UR4, `(.L_x_14062) ;  /* 0x00000046043c7947 */ /* 0x000fea000b800000 */
.L_x_14128:
[----:B------:R-:W-:-:S05]  /*12730*/  SHF.R.S32.HI R9, RZ, 0x1f, R18 ;  /* 0x0000001fff097819 */ /* 0x000fca0000011412 */
[----:B------:R1:W-:Y:S01]  /*12740*/  STL [R1+0x4], R9 ;  /* 0x0000040901007387 */ /* 0x0003e20000100800 */
[----:B------:R-:W-:Y:S05]  /*12750*/  @!P2 BRA `(.L_x_14063) ;  /* 0x000000000004a947 */ /* 0x000fea0003800000 */
[----:B------:R-:W-:Y:S01]  /*12760*/  BPT.TRAP 0x1 ;  /* 0x000000040000795c */ /* 0x000fe20000300000 */
.L_x_14063:
[----:B0-----:R-:W-:Y:S01]  /*12770*/  SHF.R.S32.HI R6, RZ, 0x1f, R0 ;  /* 0x0000001fff067819 */ /* 0x001fe20000011400 */
        /* <DEDUP_REMOVED lines=24> */
.L_x_14129:
[----:B------:R-:W-:Y:S05]  /*12900*/  BSYNC B0 ;  /* 0x0000000000007941 */ /* 0x000fea0003800000 */
.L_x_14064:
[----:B------:R-:W2:Y:S01]  /*12910*/  LDL R12, [R1+0x4] ;  /* 0x00000400010c7983 */ /* 0x000ea20000100800 */
[----:B------:R-:W-:-:S03]  /*12920*/  ULDC.64 UR4, c[0x0][0x300] ;  /* 0x0000c00000047ab9 */ /* 0x000fc60000000a00 */
[----:B------:R-:W3:Y:S04]  /*12930*/  LDL R11, [R1+0x10] ;  /* 0x00001000010b7983 */ /* 0x000ee80000100800 */
[----:B-1----:R-:W4:Y:S01]  /*12940*/  LDL.LU R9, [R1] ;  /* 0x0000000001097983 */ /* 0x002f220000300800 */
        /* <DEDUP_REMOVED lines=28> */
[----:B------:R1:W-:Y:S01]  /*12b10*/  STL [R1], R9 ;  /* 0x0000000901007387 */ /* 0x0003e20000100800 */
        /* <DEDUP_REMOVED lines=79> */
.L_x_14147:
[----:B------:R-:W-:-:S13]  /*13010*/  ISETP.GE.AND P0, PT, R4, 0x71, PT ;  /* 0x000000710400780c */ /* 0x000fda0003f06270 */
[----:B01----:R-:W-:Y:S01]  /*13020*/  @P0 LEA R6, P1, R28, R0, 0x1 ;  /* 0x000000001c060211 */ /* 0x003fe200078208ff */
[----:B------:R-:W-:-:S04]  /*13030*/  @P0 IMAD R5, R5, 0x2, R22 ;  /* 0x0000000205050824 */ /* 0x000fc800078e0216 */
[----:B------:R-:W-:-:S05]  /*13040*/  @P0 IMAD.X R7, RZ, RZ, R2, P1 ;  /* 0x000000ffff070224 */ /* 0x000fca00008e0602 */
[----:B------:R-:W-:Y:S01]  /*13050*/  @!PT LDS RZ, [RZ] ;  /* 0x00000000fffff984 */ /* 0x000fe20000000800 */
[----:B------:R-:W-:Y:S01]  /*13060*/  @!PT LDS RZ, [RZ] ;  /* 0x00000000fffff984 */ /* 0x000fe20000000800 */
[----:B------:R-:W-:Y:S01]  /*13070*/  @!PT LDS RZ, [RZ] ;  /* 0x00000000fffff984 */ /* 0x000fe20000000800 */
[----:B------:R0:W-:Y:S01]  /*13080*/  @P0 LDGSTS.E.BYPASS.LTC128B.128 [R5+0x11c00], desc[UR52][R6.64], !P2 ;  /* 0x11c0000006050fae */ /* 0x0001e2000d101d74 */
[----:B------:R-:W-:Y:S01]  /*13090*/  PLOP3.LUT P0, PT, PT, PT, PT, 0x80, 0x0 ;  /* 0x000000000000781c */ /* 0x000fe20003f0f070 */
[----:B------:R-:W-:-:S12]  /*130a0*/  NOP ;  /* 0x0000000000007918 */ /* 0x000fd80000000000 */
.L_x_14067:
        /* <DEDUP_REMOVED lines=11> */
.L_x_14068:
[----:B------:R1:W5:Y:S01]  /*13160*/  LDL.LU R4, [R1+0x24] ;  /* 0x0000240001047983 */ /* 0x0003620000300800 */
[----:B------:R1:W-:Y:S02]  /*13170*/  SYNCS.ARRIVE.TRANS64.A1T0 RZ, [R3+URZ+0x16830], RZ ;  /* 0x016830ff03ff79a7 */ /* 0x0003e4000810003f */
[----:B------:R-:W-:Y:S05]  /*13180*/  WARPSYNC.ALL ;  /* 0x0000000000007948 */ /* 0x000fea0003800000 */
[----:B------:R-:W-:Y:S01]  /*13190*/  ULDC.64 UR4, c[0x0][0x298] ;  /* 0x0000a60000047ab9 */ /* 0x000fe20000000a00 */
[----:B------:R-:W-:Y:S01]  /*131a0*/  VIADD R2, R22, 0x8400 ;  /* 0x0000840016027836 */ /* 0x000fe20000000000 */
[----:B------:R-:W-:Y:S01]  /*131b0*/  BSSY B6, `(.L_x_14069) ;  /* 0x000001b000067945 */ /* 0x000fe20003800000 */
[----:B------:R-:W-:Y:S03]  /*131c0*/  BAR.SYNC.DEFER_BLOCKING 0x8, 0x200 ;  /* 0x0208000000007b1d */ /* 0x000fe60000010000 */
[----:B------:R-:W-:-:S02]  /*131d0*/  LOP3.LUT P0, RZ, R2, 0x3ff, RZ, 0xc0, !PT ;  /* 0x000003ff02ff7812 */ /* 0x000fc4000780c0ff */
[----:B-----5:R-:W-:Y:S01]  /*131e0*/  SHF.R.S32.HI R0, RZ, 0x1f, R4 ;  /* 0x0000001fff007819 */ /* 0x020fe20000011404 */
[----:B-1----:R-:W-:-:S04]  /*131f0*/  IMAD.WIDE.U32 R2, R4, UR4, RZ ;  /* 0x0000000404027c25 */ /* 0x002fc8000f8e00ff */
[----:B------:R-:W-:Y:S01]  /*13200*/  IMAD R0, R0, UR4, RZ ;  /* 0x0000000400007c24 */ /* 0x000fe2000f8e02ff */
[----:B------:R1:W-:Y:S03]  /*13210*/  STL.64 [R1+0x28], R2 ;  /* 0x0000280201007387 */ /* 0x0003e60000100a00 */
[----:B------:R-:W-:-:S04]  /*13220*/  IMAD R0, R4, UR5, R0 ;  /* 0x0000000504007c24 */ /* 0x000fc8000f8e0200 */
[----:B------:R-:W-:-:S05]  /*13230*/  IMAD.IADD R0, R3, 0x1, R0 ;  /* 0x0000000103007824 */ /* 0x000fca00078e0200 */
[----:B------:R1:W-:Y:S01]  /*13240*/  STL [R1+0x24], R0 ;  /* 0x0000240001007387 */ /* 0x0003e20000100800 */
[----:B------:R-:W-:Y:S05]  /*13250*/  @!P0 BRA `(.L_x_14070) ;  /* 0x0000000000408947 */ /* 0x000fea0003800000 */
[----:B-1----:R-:W-:Y:S01]  /*13260*/  MOV R2, 0x0 ;  /* 0x0000000000027802 */ /* 0x002fe20000000f00 */
[----:B------:R-:W-:Y:S01]  /*13270*/  ULDC.64 UR6, c[0x4][0x138] ;  /* 0x01004e0000067ab9 */ /* 0x000fe20000000a00 */
[----:B------:R-:W-:Y:S01]  /*13280*/  ULDC.64 UR8, c[0x4][0x140] ;  /* 0x0100500000087ab9 */ /* 0x000fe20000000a00 */
[----:B------:R-:W-:Y:S01]  /*13290*/  ULDC.64 UR4, c[0x4][0x20] ;  /* 0x0100080000047ab9 */ /* 0x000fe20000000a00 */
[----:B------:R-:W-:Y:S02]  /*132a0*/  IMAD.U32 R4, RZ, RZ, UR6 ;  /* 0x00000006ff047e24 */ /* 0x000fe4000f8e00ff */
[----:B------:R-:W1:Y:S01]  /*132b0*/  LDC.64 R2, c[0x4][R2] ;  /* 0x0100000002027b82 */ /* 0x000e620000000a00 */
[----:B0-----:R-:W-:Y:S02]  /*132c0*/  IMAD.U32 R5, RZ, RZ, UR7 ;  /* 0x00000007ff057e24 */ /* 0x001fe4000f8e00ff */
        /* <DEDUP_REMOVED lines=8> */
[----:B-1----:R-:W-:Y:S05]  /*13350*/  CALL.ABS.NOINC R2 ;  /* 0x0000000002007343 */ /* 0x002fea0003c00000 */
.L_x_14070:
[----:B------:R-:W-:Y:S05]  /*13360*/  BSYNC B6 ;  /* 0x0000000000067941 */ /* 0x000fea0003800000 */
.L_x_14069:
[----:B------:R-:W2:Y:S01]  /*13370*/  LDL.LU R20, [R1+0x24] ;  /* 0x0000240001147983 */ /* 0x000ea20000300800 */
[----:B------:R-:W-:Y:S01]  /*13380*/  ULDC.64 UR4, c[0x0][0x2d8] ;  /* 0x0000b60000047ab9 */ /* 0x000fe20000000a00 */
[----:B------:R-:W3:Y:S01]  /*13390*/  LDC R4, c[0x0][0x448] ;  /* 0x00011200ff047b82 */ /* 0x000ee20000000800 */
[----:B------:R-:W-:Y:S01]  /*133a0*/  ULDC.64 UR6, c[0x0][0x2c8] ;  /* 0x0000b20000067ab9 */ /* 0x000fe20000000a00 */
[----:B-1----:R-:W4:Y:S01]  /*133b0*/  LDL.LU.64 R2, [R1+0x28] ;  /* 0x0000280001027983 */ /* 0x002f220000300a00 */
[----:B------:R-:W-:-:S03]  /*133c0*/  ULDC.64 UR8, c[0x0][0x280] ;  /* 0x0000a00000087ab9 */ /* 0x000fc60000000a00 */
[----:B------:R-:W4:Y:S02]  /*133d0*/  LDL R0, [R1] ;  /* 0x0000000001007983 */ /* 0x000f240000100800 */
[----:B------:R-:W1:Y:S01]  /*133e0*/  LDC R10, c[0x0][0x448] ;  /* 0x00011200ff0a7b82 */ /* 0x000e620000000800 */
[----:B--2---:R-:W-:Y:S02]  /*133f0*/  IMAD.MOV.U32 R21, RZ, RZ, R20 ;  /* 0x000000ffff157224 */ /* 0x004fe400078e0014 */
[----:B------:R-:W2:Y:S01]  /*13400*/  LDL R20, [R1+0x4] ;  /* 0x0000040001147983 */ /* 0x000ea20000100800 */
[----:B---3--:R-:W-:Y:S01]  /*13410*/  ISETP.NE.AND P6, PT, R4, 0x1, PT ;  /* 0x000000010400780c */ /* 0x008fe20003fc5270 */
[----:B----4-:R-:W-:Y:S02]  /*13420*/  IMAD.MOV.U32 R3, RZ, RZ, R21 ;  /* 0x000000ffff037224 */ /* 0x010fe400078e0015 */
[----:B------:R-:W3:Y:S01]  /*13430*/  S2R R21, SR_TID.X ;  /* 0x0000000000157919 */ /* 0x000ee20000002100 */
[----:B------:R-:W-:Y:S01]  /*13440*/  LOP3.LUT P5, RZ, R0, 0x10, RZ, 0xc0, !PT ;  /* 0x0000001000ff7812 */ /* 0x000fe200078ac0ff */
[----:B------:R-:W-:-:S08]  /*13450*/  IMAD.WIDE.U32 R2, R18, UR4, R2 ;  /* 0x0000000412027c25 */ /* 0x000fd0000f8e0002 */
[----:B------:R-:W4:Y:S01]  /*13460*/  @P6 LDC R4, c[0x0][0x450] ;  /* 0x00011400ff046b82 */ /* 0x000f220000000800 */
[----:B---3--:R-:W-:-:S05]  /*13470*/  IMAD.SHL.U32 R21, R21, 0x10, RZ ;  /* 0x0000001015157824 */ /* 0x008fca00078e00ff */
[----:B------:R-:W-:Y:S01]  /*13480*/  LOP3.LUT R21, R21, 0x70, RZ, 0xc0, !PT ;  /* 0x0000007015157812 */ /* 0x000fe200078ec0ff */
[----:B--2---:R-:W-:Y:S02]  /*13490*/  IMAD R0, R20, UR4, RZ ;  /* 0x0000000414007c24 */ /* 0x004fe4000f8e02ff */
[----:B------:R-:W2:Y:S02]  /*134a0*/  S2R R20, SR_TID.X ;  /* 0x0000000000147919 */ /* 0x000ea40000002100 */
[----:B------:R-:W-:Y:S01]  /*134b0*/  IMAD R0, R18, UR5, R0 ;  /* 0x0000000512007c24 */ /* 0x000fe2000f8e0200 */
[----:B------:R-:W-:-:S03]  /*134c0*/  ULDC.64 UR4, c[0x0][0x2e0] ;  /* 0x0000b80000047ab9 */ /* 0x000fc60000000a00 */
[----:B------:R-:W-:Y:S01]  /*134d0*/  IMAD.IADD R3, R3, 0x1, R0 ;  /* 0x0000000103037824 */ /* 0x000fe200078e0200 */
[----:B------:R-:W-:-:S04]  /*134e0*/  SHF.R.S32.HI R0, RZ, 0x1f, R19 ;  /* 0x0000001fff007819 */ /* 0x000fc80000011413 */
[----:B------:R-:W-:-:S05]  /*134f0*/  SEL R0, R0, RZ, !P5 ;  /* 0x000000ff00007207 */ /* 0x000fca0006800000 */
[----:B0-----:R-:W-:Y:S01]  /*13500*/  IMAD R5, R0, UR4, RZ ;  /* 0x0000000400057c24 */ /* 0x001fe2000f8e02ff */
[----:B------:R-:W-:-:S05]  /*13510*/  SEL R0, R19, RZ, !P5 ;  /* 0x000000ff13007207 */ /* 0x000fca0006800000 */
[C---:B------:R-:W-:Y:S02]  /*13520*/  IMAD R5, R0.reuse, UR5, R5 ;  /* 0x0000000500057c24 */ /* 0x040fe4000f8e0205 */
[----:B------:R-:W-:Y:S01]  /*13530*/  IMAD.WIDE.U32 R2, R0, UR4, R2 ;  /* 0x0000000400027c25 */ /* 0x000fe2000f8e0002 */
[----:B------:R-:W-:Y:S01]  /*13540*/  ULDC.64 UR4, c[0x0][0x2d0] ;  /* 0x0000b40000047ab9 */ /* 0x000fe20000000a00 */
[----:B------:R-:W0:Y:S02]  /*13550*/  @P6 LDC R0, c[0x0][0x44c] ;  /* 0x00011300ff006b82 */ /* 0x000e240000000800 */
[----:B------:R-:W-:Y:S01]  /*13560*/  IMAD.IADD R3, R3, 0x1, R5 ;  /* 0x0000000103037824 */ /* 0x000fe200078e0205 */
[----:B--2---:R-:W-:-:S04]  /*13570*/  LOP3.LUT R20, R20, 0x7f, RZ, 0xc0, !PT ;  /* 0x0000007f14147812 */ /* 0x004fc800078ec0ff */
[----:B------:R-:W-:-:S04]  /*13580*/  SHF.R.U32.HI R20, RZ, 0x3, R20 ;  /* 0x00000003ff147819 */ /* 0x000fc80000011614 */
[----:B------:R-:W-:-:S05]  /*13590*/  LOP3.LUT R20, R20, R21, RZ, 0xfc, !PT ;  /* 0x0000001514147212 */ /* 0x000fca00078efcff */
[----:B------:R-:W-:Y:S02]  /*135a0*/  IMAD.IADD R8, R20, 0x1, R26 ;  /* 0x0000000114087824 */ /* 0x000fe400078e021a */
[----:B------:R2:W5:Y:S02]  /*135b0*/  LDL R20, [R1+0x20] ;  /* 0x0000200001147983 */ /* 0x0005640000100800 */
[----:B------:R-:W-:Y:S02]  /*135c0*/  IMAD.MOV.U32 R5, RZ, RZ, R8 ;  /* 0x000000ffff057224 */ /* 0x000fe400078e0008 */
[----:B0-----:R-:W-:Y:S01]  /*135d0*/  @P6 IMAD.HI.U32 R0, R8, R0, RZ ;  /* 0x0000000008006227 */ /* 0x001fe200078e00ff */
[----:B------:R-:W0:Y:S04]  /*135e0*/  S2R R21, SR_TID.X ;  /* 0x0000000000157919 */ /* 0x000e280000002100 */
[----:B----4-:R-:W-:-:S04]  /*135f0*/  @P6 SHF.R.U32.HI R5, RZ, R4, R0 ;  /* 0x00000004ff056219 */ /* 0x010fc80000011600 */
[----:B------:R-:W-:-:S05]  /*13600*/  SHF.R.S32.HI R0, RZ, 0x1f, R5 ;  /* 0x0000001fff007819 */ /* 0x000fca0000011405 */
[----:B------:R-:W-:-:S04]  /*13610*/  IMAD R0, R0, UR4, RZ ;  /* 0x0000000400007c24 */ /* 0x000fc8000f8e02ff */
[C---:B------:R-:W-:Y:S02]  /*13620*/  IMAD R6, R5.reuse, UR5, R0 ;  /* 0x0000000505067c24 */ /* 0x040fe4000f8e0200 */
[----:B------:R-:W-:Y:S02]  /*13630*/  IMAD.MOV R0, RZ, RZ, -R5 ;  /* 0x000000ffff007224 */ /* 0x000fe400078e0a05 */
[----:B------:R-:W-:-:S04]  /*13640*/  IMAD.WIDE.U32 R4, R5, UR4, R2 ;  /* 0x0000000405047c25 */ /* 0x000fc8000f8e0002 */
[----:B-1----:R-:W-:Y:S02]  /*13650*/  IMAD R0, R10, R0, R8 ;  /* 0x000000000a007224 */ /* 0x002fe400078e0208 */
[----:B------:R-:W-:Y:S02]  /*13660*/  IMAD.IADD R5, R5, 0x1, R6 ;  /* 0x0000000105057824 */ /* 0x000fe400078e0206 */
[----:B------:R-:W-:Y:S01]  /*13670*/  VIADD R8, R8, 0x80 ;  /* 0x0000008008087836 */ /* 0x000fe20000000000 */
[----:B------:R-:W-:Y:S01]  /*13680*/  SHF.R.S32.HI R9, RZ, 0x1f, R0 ;  /* 0x0000001fff097819 */ /* 0x000fe20000011400 */
[----:B------:R-:W-:Y:S01]  /*13690*/  IMAD.WIDE.U32 R6, R0, UR6, R4 ;  /* 0x0000000600067c25 */ /* 0x000fe2000f8e0004 */
[----:B0-----:R-:W-:Y:S01]  /*136a0*/  LOP3.LUT R21, R21, 0x7f, RZ, 0xc0, !PT ;  /* 0x0000007f15157812 */ /* 0x001fe200078ec0ff */
[----:B------:R-:W0:Y:S02]  /*136b0*/  @P6 LDC R5, c[0x0][0x450] ;  /* 0x00011400ff056b82 */ /* 0x000e240000000800 */
[----:B------:R-:W-:Y:S01]  /*136c0*/  IMAD R9, R9, UR6, RZ ;  /* 0x0000000609097c24 */ /* 0x000fe2000f8e02ff */
[----:B------:R-:W-:-:S02]  /*136d0*/  LEA R4, P0, R6, UR8, 0x1 ;  /* 0x0000000806047c11 */ /* 0x000fc4000f8008ff */
[----:B------:R-:W-:Y:S01]  /*136e0*/  SHF.R.U32.HI R21, RZ, 0x3, R21 ;  /* 0x00000003ff157819 */ /* 0x000fe20000011615 */
[----:B------:R-:W-:-:S04]  /*136f0*/  IMAD R0, R0, UR7, R9 ;  /* 0x0000000700007c24 */ /* 0x000fc8000f8e0209 */
[----:B------:R-:W-:-:S05]  /*13700*/  IMAD.IADD R0, R7, 0x1, R0 ;  /* 0x0000000107007824 */ /* 0x000fca00078e0200 */
[----:B------:R-:W-:Y:S02]  /*13710*/  LEA.HI.X R0, R6, UR9, R0, 0x1, P0 ;  /* 0x0000000906007c11 */ /* 0x000fe400080f0c00 */
[----:B------:R-:W1:Y:S02]  /*13720*/  @P6 LDC R6, c[0x0][0x44c] ;  /* 0x00011300ff066b82 */ /* 0x000e640000000800 */
[----:B-1----:R-:W-:-:S04]  /*13730*/  @P6 IMAD.HI.U32 R7, R8, R6, RZ ;  /* 0x0000000608076227 */ /* 0x002fc800078e00ff */
[----:B------:R-:W-:Y:S01]  /*13740*/  IMAD.MOV.U32 R6, RZ, RZ, R8 ;  /* 0x000000ffff067224 */ /* 0x000fe200078e0008 */
[----:B0-----:R-:W-:-:S04]  /*13750*/  @P6 SHF.R.U32.HI R6, RZ, R5, R7 ;  /* 0x00000005ff066219 */ /* 0x001fc80000011607 */
[--C-:B------:R-:W-:Y:S01]  /*13760*/  SHF.R.S32.HI R7, RZ, 0x1f, R6.reuse ;  /* 0x0000001fff077819 */ /* 0x100fe20000011406 */
[----:B------:R-:W-:Y:S02]  /*13770*/  IMAD.MOV R5, RZ, RZ, -R6 ;  /* 0x000000ffff057224 */ /* 0x000fe400078e0a06 */
[----:B------:R-:W-:-:S04]  /*13780*/  IMAD.WIDE.U32 R2, R6, UR4, R2 ;  /* 0x0000000406027c25 */ /* 0x000fc8000f8e0002 */
[----:B------:R-:W-:Y:S02]  /*13790*/  IMAD R5, R10, R5, R8 ;  /* 0x000000050a057224 */ /* 0x000fe400078e0208 */
[----:B------:R-:W-:Y:S01]  /*137a0*/  IMAD R7, R7, UR4, RZ ;  /* 0x0000000407077c24 */ /* 0x000fe2000f8e02ff */
[----:B------:R-:W-:Y:S02]  /*137b0*/  ULDC UR4, c[0x0][0x2b8] ;  /* 0x0000ae0000047ab9 */ /* 0x000fe40000000800 */
[----:B------:R-:W-:Y:S01]  /*137c0*/  ISETP.GE.AND P0, PT, R28, UR4, PT ;  /* 0x000000041c007c0c */ /* 0x000fe2000bf06270 */
[----:B------:R-:W-:Y:S01]  /*137d0*/  IMAD R7, R6, UR5, R7 ;  /* 0x0000000506077c24 */ /* 0x000fe2000f8e0207 */
[----:B------:R-:W-:Y:S01]  /*137e0*/  SHF.R.S32.HI R6, RZ, 0x1f, R5 ;  /* 0x0000001fff067819 */ /* 0x000fe20000011405 */
[----:B------:R-:W-:Y:S02]  /*137f0*/  UMOV UR4, 0xffffffff ;  /* 0xffffffff00047882 */ /* 0x000fe40000000000 */
[----:B------:R-:W-:-:S02]  /*13800*/  IMAD.IADD R3, R3, 0x1, R7 ;  /* 0x0000000103037824 */ /* 0x000fc400078e0207 */
[----:B------:R-:W-:Y:S02]  /*13810*/  IMAD R6, R6, UR6, RZ ;  /* 0x0000000606067c24 */ /* 0x000fe4000f8e02ff */
[----:B------:R-:W-:-:S04]  /*13820*/  IMAD.WIDE.U32 R2, R5, UR6, R2 ;  /* 0x0000000605027c25 */ /* 0x000fc8000f8e0002 */
[----:B------:R-:W-:Y:S01]  /*13830*/  IMAD R6, R5, UR7, R6 ;  /* 0x0000000705067c24 */ /* 0x000fe2000f8e0206 */
[----:B------:R-:W-:-:S03]  /*13840*/  LEA R5, P1, R2, UR8, 0x1 ;  /* 0x0000000802057c11 */ /* 0x000fc6000f8208ff */
[----:B------:R-:W-:-:S05]  /*13850*/  IMAD.IADD R6, R3, 0x1, R6 ;  /* 0x0000000103067824 */ /* 0x000fca00078e0206 */
[----:B------:R-:W-:Y:S01]  /*13860*/  LEA.HI.X R2, R2, UR9, R6, 0x1, P1 ;  /* 0x0000000902027c11 */ /* 0x000fe200088f0c06 */
[----:B--2---:R-:W-:Y:S06]  /*13870*/  BRA.DIV UR4, `(.L_x_14071) ;  /* 0x0000003e04e07947 */ /* 0x004fec000b800000 */
[----:B------:R-:W0:Y:S01]  /*13880*/  SHFL.IDX PT, R7, R4, RZ, 0x181f ;  /* 0x00181fff04077589 */ /* 0x000e2200000e0000 */
[----:B------:R-:W-:Y:S02]  /*13890*/  IMAD R3, R29, R10, RZ ;  /* 0x0000000a1d037224 */ /* 0x000fe400078e02ff */
[----:B------:R-:W-:Y:S01]  /*138a0*/  IMAD.IADD R26, R21, 0x1, R26 ;  /* 0x00000001151a7824 */ /* 0x000fe200078e021a */
        /* <DEDUP_REMOVED lines=8> */
[----:B-----5:R0:W-:Y:S02]  /*13930*/  @!P2 LDGSTS.E.BYPASS.LTC128B.128 [R20+0x8400], desc[UR52][R6.64], !P0 ;  /* 0x084000000614afae */ /* 0x0201e4000c101d74 */
        /* <DEDUP_REMOVED lines=63> */
[----:B------:R-:W-:Y:S01]  /*13d30*/  ISETP.GE.AND P1, PT, R4, R3, PT ;  /* 0x000000030400720c */ /* 0x000fe20003f26270 */
[----:B------:R-:W-:-:S05]  /*13d40*/  VIADD R4, R26, 0x70 ;  /* 0x000000701a047836 */ /* 0x000fca0000000000 */
[----:B------:R-:W-:Y:S02]  /*13d50*/  ISETP.GE.AND P2, PT, R4, R3, PT ;  /* 0x000000030400720c */ /* 0x000fe40003f46270 */
[----:B------:R-:W0:Y:S11]  /*13d60*/  SHFL.IDX PT, R4, R5, RZ, 0x181f ;  /* 0x00181fff05047589 */ /* 0x000e3600000e0000 */
[----:B-1----:R-:W-:-:S05]  /*13d70*/  @!P2 LEA R6, P3, R28, R6, 0x1 ;  /* 0x000000061c06a211 */ /* 0x002fca00078608ff */
[----:B------:R-:W-:Y:S02]  /*13d80*/  @!P2 IMAD.X R7, RZ, RZ, R0, P3 ;  /* 0x000000ffff07a224 */ /* 0x000fe400018e0600 */
[----:B------:R-:W1:Y:S04]  /*13d90*/  SHFL.IDX PT, R0, R2, RZ, 0x181f ;  /* 0x00181fff02007589 */ /* 0x000e6800000e0000 */
[----:B------:R2:W-:Y:S01]  /*13da0*/  @!P2 LDGSTS.E.BYPASS.LTC128B.128 [R20+0xbc00], desc[UR52][R6.64], !P0 ;  /* 0x0bc000000614afae */ /* 0x0005e2000c101d74 */
[----:B0-----:R-:W-:-:S05]  /*13db0*/  @!P1 LEA R4, P3, R28, R4, 0x1 ;  /* 0x000000041c049211 */ /* 0x001fca00078608ff */
[----:B--2---:R-:W-:Y:S02]  /*13dc0*/  @!P1 IMAD.MOV.U32 R6, RZ, RZ, R4 ;  /* 0x000000ffff069224 */ /* 0x004fe400078e0004 */
[----:B-1----:R-:W-:-:S04]  /*13dd0*/  @!P1 IMAD.X R0, RZ, RZ, R0, P3 ;  /* 0x000000ffff009224 */ /* 0x002fc800018e0600 */
[----:B------:R-:W-:Y:S02]  /*13de0*/  @!P1 IMAD.MOV.U32 R7, RZ, RZ, R0 ;  /* 0x000000ffff079224 */ /* 0x000fe400078e0000 */
[----:B------:R-:W-:-:S03]  /*13df0*/  VIADD R0, R26, 0x90 ;  /* 0x000000901a007836 */ /* 0x000fc60000000000 */
[----:B------:R0:W-:Y:S02]  /*13e00*/  @!P1 LDGSTS.E.BYPASS.LTC128B.128 [R20+0xc400], desc[UR52][R6.64], !P0 ;  /* 0x0c40000006149fae */ /* 0x0001e4000c101d74 */
[----:B------:R-:W-:Y:S02]  /*13e10*/  ISETP.GE.AND P1, PT, R0, R3, PT ;  /* 0x000000030000720c */ /* 0x000fe40003f26270 */
[----:B------:R-:W-:Y:S04]  /*13e20*/  SHFL.IDX PT, R0, R2, 0x1, 0x181f ;  /* 0x00381f0002007f89 */ /* 0x000fe800000e0000 */
[----:B0-----:R-:W0:Y:S07]  /*13e30*/  SHFL.IDX PT, R6, R5, 0x1, 0x181f ;  /* 0x00381f0005067f89 */ /* 0x001e2e00000e0000 */
        /* <DEDUP_REMOVED lines=11> */
[----:B------:R0:W1:Y:S04]  /*13ef0*/  SHFL.IDX PT, R0, R2, 0x3, 0x181f ;  /* 0x00781f0002007f89 */ /* 0x00006800000e0000 */
[----:B------:R0:W-:Y:S04]  /*13f00*/  @!P2 LDGSTS.E.BYPASS.LTC128B.128 [R20+0xd400], desc[UR52][R6.64], !P0 ;  /* 0x0d4000000614afae */ /* 0x0001e8000c101d74 */
[----:B------:R0:W2:Y:S02]  /*13f10*/  SHFL.IDX PT, R2, R5, 0x3, 0x181f ;  /* 0x00781f0005027f89 */ /* 0x0000a400000e0000 */
.L_x_14172:
        /* <DEDUP_REMOVED lines=10> */
.L_x_14072:
        /* <DEDUP_REMOVED lines=18> */
.L_x_14173:
[----:B------:R-:W-:Y:S05]  /*140e0*/  BSYNC B0 ;  /* 0x0000000000007941 */ /* 0x000fea0003800000 */
.L_x_14073:
[----:B------:R-:W2:Y:S04]  /*140f0*/  LDL.LU R3, [R1+0x30] ;  /* 0x0000300001037983 */ /* 0x000ea80000300800 */
[----:B------:R-:W3:Y:S01]  /*14100*/  LDL R2, [R1+0x14] ;  /* 0x0000140001027983 */ /* 0x000ee20000100800 */
[----:B------:R-:W-:Y:S01]  /*14110*/  BSSY B0, `(.L_x_14075) ;  /* 0x0000108000007945 */ /* 0x000fe20003800000 */
[----:B--2---:R-:W-:-:S05]  /*14120*/  VIADD R7, R3, 0xfffffffe ;  /* 0xfffffffe03077836 */ /* 0x004fca0000000000 */
[----:B---3--:R-:W-:-:S13]  /*14130*/  ISETP.GE.AND P0, PT, R7, R2, PT ;  /* 0x000000020700720c */ /* 0x008fda0003f06270 */
[----:B------:R-:W-:Y:S05]  /*14140*/  @!P0 BRA `(.L_x_14076) ;  /* 0x0000001000108947 */ /* 0x000fea0003800000 */
[----:B------:R-:W-:Y:S01]  /*14150*/  ULDC UR4, c[0x0][0x2f4] ;  /* 0x0000bd0000047ab9 */ /* 0x000fe20000000800 */
[----:B------:R-:W-:Y:S01]  /*14160*/  IMAD.MOV.U32 R20, RZ, RZ, R27 ;  /* 0x000000ffff147224 */ /* 0x000fe200078e001b */
[----:B------:R-:W-:Y:S01]  /*14170*/  ISETP.GE.AND P1, PT, R28, UR4, PT ;  /* 0x000000041c007c0c */ /* 0x000fe2000bf26270 */
[----:B------:R-:W-:Y:S02]  /*14180*/  IMAD.MOV.U32 R6, RZ, RZ, R24 ;  /* 0x000000ffff067224 */ /* 0x000fe400078e0018 */
[----:B------:R-:W-:-:S10]  /*14190*/  IMAD.MOV.U32 R29, RZ, RZ, R25 ;  /* 0x000000ffff1d7224 */ /* 0x000fd400078e0019 */
.L_x_14089:
[----:B------:R-:W2:Y:S01]  /*141a0*/  LDL R9, [R1+0x18] ;  /* 0x0000180001097983 */ /* 0x000ea20000100800 */
[----:B------:R-:W1:Y:S03]  /*141b0*/  LDC R3, c[0x0][0x430] ;  /* 0x00010c00ff037b82 */ /* 0x000e660000000800 */
[----:B------:R-:W3:Y:S04]  /*141c0*/  LDL R8, [R1+0x1c] ;  /* 0x00001c0001087983 */ /* 0x000ee80000100800 */
        /* <DEDUP_REMOVED lines=11> */
[----:B------:R-:W-:Y:S01]  /*14280*/  ULDC UR4, c[0x0][0x430] ;  /* 0x00010c0000047ab9 */ /* 0x000fe20000000800 */
        /* <DEDUP_REMOVED lines=27> */
.L_x_14077:
[----:B------:R-:W-:Y:S01]  /*14440*/  IMAD R5, R24, 0x8, R22 ;  /* 0x0000000818057824 */ /* 0x000fe200078e0216 */
[----:B------:R-:W-:Y:S01]  /*14450*/  SHF.L.U32 R2, R27, 0x1f, RZ ;  /* 0x0000001f1b027819 */ /* 0x000fe200000006ff */
[----:B------:R-:W-:Y:S03]  /*14460*/  BSSY B1, `(.L_x_14078) ;  /* 0x0000003000017945 */ /* 0x000fe60003800000 */
[----:B------:R-:W0:Y:S02]  /*14470*/  SYNCS.PHASECHK.TRANS64.TRYWAIT P0, [R5+URZ+0x16840], R2 ;  /* 0x01684002050075a7 */ /* 0x000e24000800017f */
[----:B0-----:R-:W-:Y:S05]  /*14480*/  @!P0 BRA `(.L_x_14079) ;  /* 0x0000004000d48947 */ /* 0x001fea0003800000 */
.L_x_14174:
[----:B------:R-:W-:Y:S05]  /*14490*/  BSYNC B1 ;  /* 0x0000000000017941 */ /* 0x000fea0003800000 */
.L_x_14078:
[----:B------:R-:W2:Y:S04]  /*144a0*/  LDL R3, [R1] ;  /* 0x0000000001037983 */ /* 0x000ea80000100800 */
[----:B------:R-:W3:Y:S01]  /*144b0*/  LDL R8, [R1+0x4] ;  /* 0x0000040001087983 */ /* 0x000ee20000100800 */
[----:B------:R-:W-:Y:S01]  /*144c0*/  SHF.R.S32.HI R21, RZ, 0x1f, R0 ;  /* 0x0000001fff157819 */ /* 0x000fe20000011400 */
[----:B------:R-:W-:Y:S01]  /*144d0*/  ULDC.64 UR4, c[0x0][0x300] ;  /* 0x0000c00000047ab9 */ /* 0x000fe20000000a00 */
[----:B------:R-:W1:Y:S03]  /*144e0*/  S2R R9, SR_TID.X ;  /* 0x0000000000097919 */ /* 0x000e660000002100 */
[----:B------:R-:W-:-:S04]  /*144f0*/  IMAD R7, R21, UR4, RZ ;  /* 0x0000000415077c24 */ /* 0x000fc8000f8e02ff */
[C---:B------:R-:W-:Y:S02]  /*14500*/  IMAD R7, R0.reuse, UR5, R7 ;  /* 0x0000000500077c24 */ /* 0x040fe4000f8e0207 */
[----:B-1----:R-:W-:Y:S01]  /*14510*/  IMAD.SHL.U32 R11, R9, 0x8, RZ ;  /* 0x00000008090b7824 */ /* 0x002fe200078e00ff */
        /* <DEDUP_REMOVED lines=63> */
.L_x_14192:
        /* <DEDUP_REMOVED lines=8> */
.L_x_14081:
        /* <DEDUP_REMOVED lines=11> */
.L_x_14082:
[----:B------:R1:W-:Y:S01]  /*14a40*/  SYNCS.ARRIVE.TRANS64.A1T0 RZ, [R5+URZ+0x16830], RZ ;  /* 0x016830ff05ff79a7 */ /* 0x0003e2000810003f */
[----:B------:R-:W-:Y:S05]  /*14a50*/  @!P3 BRA `(.L_x_14083) ;  /* 0x000000000004b947 */ /* 0x000fea0003800000 */
[----:B------:R-:W-:Y:S01]  /*14a60*/  BPT.TRAP 0x1 ;  /* 0x000000040000795c */ /* 0x000fe20000300000 */
.L_x_14083:
[----:B------:R-:W-:Y:S01]  /*14a70*/  SHF.L.U32 R2, R20, 0x1f, RZ ;  /* 0x0000001f14027819 */ /* 0x000fe200000006ff */
[----:B-1----:R-:W-:Y:S01]  /*14a80*/  IMAD R5, R6, 0x8, R22 ;  /* 0x0000000806057824 */ /* 0x002fe200078e0216 */
[----:B------:R-:W-:Y:S03]  /*14a90*/  BSSY B1, `(.L_x_14084) ;  /* 0x0000003000017945 */ /* 0x000fe60003800000 */
[----:B------:R-:W1:Y:S02]  /*14aa0*/  SYNCS.PHASECHK.TRANS64.TRYWAIT P0, [R5+URZ+0x16860], R2 ;  /* 0x01686002050075a7 */ /* 0x000e64000800017f */
[----:B-1----:R-:W-:Y:S05]  /*14ab0*/  @!P0 BRA `(.L_x_14085) ;  /* 0x00000044008c8947 */ /* 0x002fea0003800000 */
.L_x_14193:
[----:B------:R-:W-:Y:S05]  /*14ac0*/  BSYNC B1 ;  /* 0x0000000000017941 */ /* 0x000fea0003800000 */
.L_x_14084:
        /* <DEDUP_REMOVED lines=60> */
.L_x_14211:
        /* <DEDUP_REMOVED lines=27> */
[----:B------:R-:W-:-:S07]  /*15040*/  LEA.HI.X R0, R2, UR5, R0, 0x1, P2 ;  /* 0x0000000502007c11 */ /* 0x000fce00090f0c00 */
.L_x_14087:
        /* <DEDUP_REMOVED lines=12> */
.L_x_14088:
        /* <DEDUP_REMOVED lines=8> */
.L_x_14076:
[----:B------:R-:W-:Y:S05]  /*15190*/  BSYNC B0 ;  /* 0x0000000000007941 */ /* 0x000fea0003800000 */
.L_x_14075:
        /* <DEDUP_REMOVED lines=17> */
.L_x_14091:
[----:B------:R-:W-:Y:S05]  /*152b0*/  BSYNC B0 ;  /* 0x0000000000007941 */ /* 0x000fea0003800000 */
.L_x_14090:
[----:B------:R-:W-:-:S05]  /*152c0*/  IMAD.U32 R0, RZ, RZ, UR37 ;  /* 0x00000025ff007e24 */ /* 0x000fca000f8e00ff */
[----:B------:R-:W-:-:S13]  /*152d0*/  ISETP.NE.AND P0, PT, R0, 0x3, PT ;  /* 0x000000030000780c */ /* 0x000fda0003f05270 */
[----:B------:R-:W-:Y:S05]  /*152e0*/  @!P0 BRA `(.L_x_14092) ;  /* 0x0000000000048947 */ /* 0x000fea0003800000 */
[----:B------:R-:W-:Y:S01]  /*152f0*/  BPT.TRAP 0x1 ;  /* 0x000000040000795c */ /* 0x000fe20000300000 */
.L_x_14092:
[----:B------:R-:W2:Y:S01]  /*15300*/  LDL.LU R2, [R1+0x10] ;  /* 0x0000100001027983 */ /* 0x000ea20000300800 */
[----:B------:R-:W-:Y:S01]  /*15310*/  IMAD R0, R24, 0x8, R22 ;  /* 0x0000000818007824 */ /* 0x000fe200078e0216 */
[----:B------:R-:W-:Y:S01]  /*15320*/  SHF.L.U32 R3, R27, 0x1f, RZ ;  /* 0x0000001f1b037819 */ /* 0x000fe200000006ff */
[----:B------:R-:W-:Y:S03]  /*15330*/  BSSY B0, `(.L_x_14093) ;  /* 0x0000004000007945 */ /* 0x000fe60003800000 */
[----:B------:R-:W0:Y:S01]  /*15340*/  SYNCS.PHASECHK.TRANS64.TRYWAIT P0, [R0+URZ+0x16860], R3 ;  /* 0x01686003000075a7 */ /* 0x000e22000800017f */
[----:B--2---:R-:W-:Y:S01]  /*15350*/  IMAD R6, R25, -0x80, R2 ;  /* 0xffffff8019067824 */ /* 0x004fe200078e0202 */
[----:B0-----:R-:W-:Y:S06]  /*15360*/  @!P0 BRA `(.L_x_14094) ;  /* 0x0000004400bc8947 */ /* 0x001fec0003800000 */
.L_x_14212:
[----:B------:R-:W-:Y:S05]  /*15370*/  BSYNC B0 ;  /* 0x0000000000007941 */ /* 0x000fea0003800000 */
.L_x_14093:
[----:B------:R-:W1:Y:S01]  /*15380*/  S2R R2, SR_TID.X ;  /* 0x0000000000027919 */ /* 0x000e620000002100 */
[----:B------:R-:W-:Y:S01]  /*15390*/  UMOV UR4, 0xffffffff ;  /* 0xffffffff00047882 */ /* 0x000fe20000000000 */
[----:B------:R-:W2:Y:S01]  /*153a0*/  S2R R7, SR_TID.X ;  /* 0x0000000000077919 */ /* 0x000ea20000002100 */
[----:B-1----:R-:W-:Y:S01]  /*153b0*/  LOP3.LUT R5, R2, 0x7f, RZ, 0xc0, !PT ;  /* 0x0000007f02057812 */ /* 0x002fe200078ec0ff */
        /* <DEDUP_REMOVED lines=14> */
[----:B------:R-:W-:Y:S02]  /*154a0*/  IMAD R4, R4, 0x2, R22 ;  /* 0x0000000204047824 */ /* 0x000fe400078e0216 */
        /* <DEDUP_REMOVED lines=34> */
[----:B0-----:R-:W-:-:S05]  /*156d0*/  IADD3 R2, P2, R9, R5, RZ ;  /* 0x0000000509027210 */ /* 0x001fca0007f5e0ff */
[----:B-1----:R-:W-:-:S05]  /*156e0*/  IMAD.X R3, RZ, RZ, R7, P2 ;  /* 0x000000ffff037224 */ /* 0x002fca00010e0607 */
[----:B------:R0:W-:Y:S01]  /*156f0*/  LDGSTS.E.BYPASS.LTC128B.128 [R4+0x2c00], desc[UR52][R2.64], !P1 ;  /* 0x02c0000002047fae */ /* 0x0001e2000c901d74 */
[----:B------:R-:W-:Y:S02]  /*15700*/  ISETP.LT.OR P1, PT, R6, 0x61, P0 ;  /* 0x000000610600780c */ /* 0x000fe40000721670 */
[----:B0-----:R-:W-:Y:S02]  /*15710*/  IADD3 R2, P2, R14, R5, RZ ;  /* 0x000000050e027210 */ /* 0x001fe40007f5e0ff */
[----:B------:R0:W1:Y:S03]  /*15720*/  SHFL.IDX PT, R14, R17, 0x7, 0x181f ;  /* 0x00f81f00110e7f89 */ /* 0x00006600000e0000 */
[----:B--2---:R-:W-:-:S06]  /*15730*/  IMAD.X R3, RZ, RZ, R8, P2 ;  /* 0x000000ffff037224 */ /* 0x004fcc00010e0608 */
[----:B---3--:R0:W-:Y:S02]  /*15740*/  LDGSTS.E.BYPASS.LTC128B.128 [R4+0x3400], desc[UR52][R2.64], !P1 ;  /* 0x0340000002047fae */ /* 0x0081e4000c901d74 */
.L_x_14230:
        /* <DEDUP_REMOVED lines=9> */
.L_x_14096:
        /* <DEDUP_REMOVED lines=11> */
.L_x_14097:
[----:B------:R-:W-:Y:S01]  /*15890*/  VIADD R24, R24, 0x1 ;  /* 0x0000000118187836 */ /* 0x000fe20000000000 */
[----:B------:R0:W-:Y:S04]  /*158a0*/  SYNCS.ARRIVE.TRANS64.A1T0 RZ, [R0+URZ+0x16850], RZ ;  /* 0x016850ff00ff79a7 */ /* 0x0001e8000810003f */
[----:B------:R-:W-:-:S04]  /*158b0*/  ISETP.NE.AND P0, PT, R24, 0x2, PT ;  /* 0x000000021800780c */ /* 0x000fc80003f05270 */
[----:B0-----:R-:W-:Y:S02]  /*158c0*/  SEL R0, RZ, 0x1, P0 ;  /* 0x00000001ff007807 */ /* 0x001fe40000000000 */
[----:B------:R-:W-:Y:S02]  /*158d0*/  SEL R24, R24, RZ, P0 ;  /* 0x000000ff18187207 */ /* 0x000fe40000000000 */
[----:B------:R-:W-:-:S07]  /*158e0*/  LOP3.LUT R27, R27, R0, RZ, 0x3c, !PT ;  /* 0x000000001b1b7212 */ /* 0x000fce00078e3cff */
.L_x_14056:
[----:B------:R-:W-:Y:S05]  /*158f0*/  BSYNC B7 ;  /* 0x0000000000077941 */ /* 0x000fea0003800000 */
.L_x_14054:
        /* <DEDUP_REMOVED lines=12> */
.L_x_14098:
        /* <DEDUP_REMOVED lines=24> */
[----:B------:R-:W-:Y:S02]  /*15b40*/  IMAD.IADD R6, R4, 0x1, R5 ;  /* 0x0000000104067824 */ /* 0x000fe400078e0205 */
[----:B------:R-:W-:Y:S04]  /*15b50*/  SHFL.IDX PT, R5, R16, 0x1, 0x1f ;  /* 0x00201f0010057f89 */ /* 0x000fe800000e0000 */
        /* <DEDUP_REMOVED lines=10> */
.L_x_14240:
[----:B------:R-:W-:Y:S02]  /*15c00*/  ULDC UR4, c[0x0][0xc38] ;  /* 0x00030e0000047ab9 */ /* 0x000fe40000000800 */
[----:B------:R-:W-:-:S04]  /*15c10*/  IMAD.U32 R4, RZ, RZ, UR4 ;  /* 0x00000004ff047e24 */ /* 0x000fc8000f8e00ff */
[----:B--2---:R-:W-:-:S04]  /*15c20*/  IMAD R14, R14, R4, RZ ;  /* 0x000000040e0e7224 */ /* 0x004fc800078e02ff */
[----:B------:R-:W-:-:S05]  /*15c30*/  IMAD.IADD R5, R5, 0x1, R14 ;  /* 0x0000000105057824 */ /* 0x000fca00078e020e */
[----:B------:R-:W-:-:S13]  /*15c40*/  ISETP.GT.AND P6, PT, R5, R0, PT ;  /* 0x000000000500720c */ /* 0x000fda0003fc4270 */
[----:B------:R-:W-:Y:S05]  /*15c50*/  @P6 BRA `(.L_x_14101) ;  /* 0x00000000009c6947 */ /* 0x000fea0003800000 */
.L_x_14106:
[----:B------:R-:W2:Y:S01]  /*15c60*/  LDC R2, c[0x0][0xc3c] ;  /* 0x00030f00ff027b82 */ /* 0x000ea20000000800 */
[----:B------:R-:W-:-:S05]  /*15c70*/  VIADD R19, R19, 0x1f ;  /* 0x0000001f13137836 */ /* 0x000fca0000000000 */
[----:B--2---:R-:W-:-:S13]  /*15c80*/  ISETP.GE.AND P6, PT, R19, R2, PT ;  /* 0x000000021300720c */ /* 0x004fda0003fc6270 */
[----:B------:R-:W-:Y:S05]  /*15c90*/  @P6 BRA `(.L_x_14102) ;  /* 0x0000000400d06947 */ /* 0x000fea0003800000 */
[----:B-1----:R-:W1:Y:S01]  /*15ca0*/  S2R R3, SR_TID.X ;  /* 0x0000000000037919 */ /* 0x002e620000002100 */
        /* <DEDUP_REMOVED lines=9> */
.L_x_14104:
[----:B------:R-:W-:Y:S05]  /*15d40*/  BSYNC B0 ;  /* 0x0000000000007941 */ /* 0x000fea0003800000 */
.L_x_14103:
        /* <DEDUP_REMOVED lines=18> */
.L_x_14248:
[----:B------:R-:W-:Y:S02]  /*15e70*/  ULDC UR4, c[0x0][0xc38] ;  /* 0x00030e0000047ab9 */ /* 0x000fe40000000800 */
[----:B------:R-:W-:-:S04]  /*15e80*/  IMAD.U32 R4, RZ, RZ, UR4 ;  /* 0x00000004ff047e24 */ /* 0x000fc8000f8e00ff */
[----:B--2---:R-:W-:-:S04]  /*15e90*/  IMAD R14, R14, R4, RZ ;  /* 0x000000040e0e7224 */ /* 0x004fc800078e02ff */
[----:B------:R-:W-:-:S05]  /*15ea0*/  IMAD.IADD R5, R14, 0x1, R5 ;  /* 0x000000010e057824 */ /* 0x000fca00078e0205 */
[----:B------:R-:W-:-:S13]  /*15eb0*/  ISETP.GT.AND P6, PT, R5, R0, PT ;  /* 0x000000000500720c */ /* 0x000fda0003fc4270 */
[----:B------:R-:W-:Y:S05]  /*15ec0*/  @!P6 BRA `(.L_x_14106) ;  /* 0xfffffffc0064e947 */ /* 0x000fea000383ffff */
.L_x_14101:
        /* <DEDUP_REMOVED lines=8> */
.L_x_14252:
[----:B------:R-:W-:Y:S01]  /*15f50*/  ISETP.NE.AND P0, PT, R2, RZ, PT ;  /* 0x000000ff0200720c */ /* 0x000fe20003f05270 */
[----:B------:R-:W-:-:S12]  /*15f60*/  IMAD.MOV.U32 R14, RZ, RZ, RZ ;  /* 0x000000ffff0e7224 */ /* 0x000fd800078e00ff */
[----:B------:R-:W-:Y:S05]  /*15f70*/  @!P0 BRA `(.L_x_14108) ;  /* 0x0000000000108947 */ /* 0x000fea0003800000 */
[----:B------:R-:W-:Y:S01]  /*15f80*/  UMOV UR4, 0xffffffff ;  /* 0xffffffff00047882 */ /* 0x000fe20000000000 */
[----:B------:R-:W-:Y:S02]  /*15f90*/  VIADD R12, R6, 0xffffffff ;  /* 0xffffffff060c7836 */ /* 0x000fe40000000000 */
[----:B------:R-:W-:Y:S05]  /*15fa0*/  BRA.DIV UR4, `(.L_x_14109) ;  /* 0x0000004e04307947 */ /* 0x000fea000b800000 */
[----:B------:R4:W0:Y:S02]  /*15fb0*/  SHFL.IDX PT, R14, R3, R12, 0x1f ;  /* 0x00001f0c030e7589 */ /* 0x00082400000e0000 */
.L_x_14108:
[----:B-1--4-:R-:W1:Y:S01]  /*15fc0*/  LDC.64 R2, c[0x0][0xc90] ;  /* 0x00032400ff027b82 */ /* 0x012e620000000a00 */
[----:B------:R-:W-:-:S04]  /*15fd0*/  IMAD.IADD R19, R6, 0x1, R19 ;  /* 0x0000000106137824 */ /* 0x000fc800078e0213 */
[----:B-1----:R-:W-:-:S05]  /*15fe0*/  IMAD.WIDE R2, R19, 0x4, R2 ;  /* 0x0000000413027825 */ /* 0x002fca00078e0202 */
[----:B--2---:R1:W3:Y:S01]  /*15ff0*/  LDG.E R6, desc[UR52][R2.64] ;  /* 0x0000003402067981 */ /* 0x0042e2000c1e1900 */
[----:B0-----:R-:W-:-:S04]  /*16000*/  IMAD R16, R14, R4, R16 ;  /* 0x000000040e107224 */ /* 0x001fc800078e0210 */
[----:B------:R-:W-:Y:S02]  /*16010*/  IMAD.IADD R0, R0, 0x1, -R16 ;  /* 0x0000000100007824 */ /* 0x000fe400078e0a10 */
[----:B-1----:R-:W-:Y:S02]  /*16020*/  IMAD.MOV.U32 R2, RZ, RZ, RZ ;  /* 0x000000ffff027224 */ /* 0x002fe400078e00ff */
[----:B---3--:R-:W-:-:S05]  /*16030*/  IMAD R5, R17, R6, RZ ;  /* 0x0000000611057224 */ /* 0x008fca00078e02ff */
[----:B------:R-:W-:-:S04]  /*16040*/  IABS R7, R5 ;  /* 0x0000000500077213 */ /* 0x000fc80000000000 */
        /* <DEDUP_REMOVED lines=25> */
[----:B------:R-:W-:-:S03]  /*161e0*/  IMAD R0, R5, R9, R0 ;  /* 0x0000000905007224 */ /* 0x000fc600078e0200 */
[----:B------:R-:W-:-:S04]  /*161f0*/  VIADDMNMX R4, R3, R4, R6, PT ;  /* 0x0000000403047246 */ /* 0x000fc80003800106 */
[----:B------:R-:W-:-:S04]  /*16200*/  IABS R6, R4 ;  /* 0x0000000400067213 */ /* 0x000fc80000000000 */
[----:B------:R-:W0:Y:S08]  /*16210*/  I2F.RP R8, R6 ;  /* 0x0000000600087306 */ /* 0x000e300000209400 */
[----:B0-----:R-:W0:Y:S02]  /*16220*/  MUFU.RCP R8, R8 ;  /* 0x0000000800087308 */ /* 0x001e240000001000 */
[----:B0-----:R-:W-:Y:S01]  /*16230*/  VIADD R2, R8, 0xffffffe ;  /* 0x0ffffffe08027836 */ /* 0x001fe20000000000 */
[----:B------:R-:W-:-:S05]  /*16240*/  IABS R8, R0 ;  /* 0x0000000000087213 */ /* 0x000fca0000000000 */
[----:B------:R0:W1:Y:S02]  /*16250*/  F2I.FTZ.U32.TRUNC.NTZ R3, R2 ;  /* 0x0000000200037305 */ /* 0x000064000021f000 */
[----:B0-----:R-:W-:Y:S02]  /*16260*/  IMAD.MOV.U32 R2, RZ, RZ, RZ ;  /* 0x000000ffff027224 */ /* 0x001fe400078e00ff */
[----:B-1----:R-:W-:-:S04]  /*16270*/  IMAD.MOV R5, RZ, RZ, -R3 ;  /* 0x000000ffff057224 */ /* 0x002fc800078e0a03 */
[----:B------:R-:W-:-:S04]  /*16280*/  IMAD R5, R5, R6, RZ ;  /* 0x0000000605057224 */ /* 0x000fc800078e02ff */
[----:B------:R-:W-:Y:S01]  /*16290*/  IMAD.HI.U32 R3, R3, R5, R2 ;  /* 0x0000000503037227 */ /* 0x000fe200078e0002 */
[-C--:B------:R-:W-:Y:S02]  /*162a0*/  IABS R5, R4.reuse ;  /* 0x0000000400057213 */ /* 0x080fe40000000000 */
[C---:B------:R-:W-:Y:S01]  /*162b0*/  LOP3.LUT R2, R0.reuse, R4, RZ, 0x3c, !PT ;  /* 0x0000000400027212 */ /* 0x040fe200078e3cff */
[----:B------:R-:W-:Y:S02]  /*162c0*/  IMAD.IADD R0, R0, 0x1, R7 ;  /* 0x0000000100007824 */ /* 0x000fe400078e0207 */
[----:B------:R-:W-:Y:S01]  /*162d0*/  IMAD.MOV R5, RZ, RZ, -R5 ;  /* 0x000000ffff057224 */ /* 0x000fe200078e0a05 */
[----:B------:R-:W-:Y:S01]  /*162e0*/  ISETP.GE.AND P2, PT, R2, RZ, PT ;  /* 0x000000ff0200720c */ /* 0x000fe20003f46270 */
[----:B------:R-:W-:-:S04]  /*162f0*/  IMAD.HI.U32 R3, R3, R8, RZ ;  /* 0x0000000803037227 */ /* 0x000fc800078e00ff */
        /* <DEDUP_REMOVED lines=14> */
.L_x_14102:
[----:B------:R-:W-:Y:S01]  /*163e0*/  UMOV UR4, URZ ;  /* 0x0000003f00047c82 */ /* 0x000fe20008000000 */
[----:B------:R-:W-:Y:S01]  /*163f0*/  UMOV UR5, URZ ;  /* 0x0000003f00057c82 */ /* 0x000fe20008000000 */
[----:B------:R-:W-:Y:S01]  /*16400*/  ULDC UR6, c[0x0][0xc3c] ;  /* 0x00030f0000067ab9 */ /* 0x000fe20000000800 */
[----:B------:R-:W-:Y:S02]  /*16410*/  IMAD.MOV.U32 R16, RZ, RZ, R0 ;  /* 0x000000ffff107224 */ /* 0x000fe400078e0000 */
[----:B------:R-:W-:Y:S02]  /*16420*/  IMAD.U32 R17, RZ, RZ, UR4 ;  /* 0x00000004ff117e24 */ /* 0x000fe4000f8e00ff */
[----:B------:R-:W-:Y:S02]  /*16430*/  IMAD.U32 R18, RZ, RZ, UR5 ;  /* 0x00000005ff127e24 */ /* 0x000fe4000f8e00ff */
[----:B------:R-:W-:-:S07]  /*16440*/  IMAD.U32 R19, RZ, RZ, UR6 ;  /* 0x00000006ff137e24 */ /* 0x000fce000f8e00ff */
.L_x_14110:
        /* <DEDUP_REMOVED lines=10> */
.L_x_14099:
[----:B------:R-:W-:Y:S02]  /*164f0*/  ULDC UR4, c[0x0][0xc3c] ;  /* 0x00030f0000047ab9 */ /* 0x000fe40000000800 */
[----:B---3--:R-:W-:-:S13]  /*16500*/  ISETP.GE.AND P0, PT, R19, UR4, PT ;  /* 0x0000000413007c0c */ /* 0x008fda000bf06270 */
[----:B------:R-:W-:Y:S05]  /*16510*/  @!P0 BRA `(.L_x_14111) ;  /* 0xffffffb000548947 */ /* 0x000fea000383ffff */
[----:B------:R-:W-:Y:S05]  /*16520*/  BSYNC B8 ;  /* 0x0000000000087941 */ /* 0x000fea0003800000 */
.L_x_14042:
        /* <DEDUP_REMOVED lines=12> */
.L_x_14255:
[----:B------:R-:W-:Y:S05]  /*165f0*/  BSYNC B0 ;  /* 0x0000000000007941 */ /* 0x000fea0003800000 */
.L_x_14112:
[----:B------:R-:W-:-:S03]  /*16600*/  UMOV UR4, 0xffffffff ;  /* 0xffffffff00047882 */ /* 0x000fc60000000000 */
[----:B------:R-:W-:Y:S05]  /*16610*/  BRA.DIV UR4, `(.L_x_14114) ;  /* 0x0000004604cc7947 */ /* 0x000fea000b800000 */
[----:B0-----:R-:W0:Y:S02]  /*16620*/  S2R R0, SR_TID.X ;  /* 0x0000000000007919 */ /* 0x001e240000002100 */
[----:B0-----:R-:W-:-:S04]  /*16630*/  SHF.R.U32.HI R0, RZ, 0x5, R0 ;  /* 0x00000005ff007819 */ /* 0x001fc80000011600 */
[----:B------:R-:W-:-:S05]  /*16640*/  LOP3.LUT R0, R0, 0x3, RZ, 0xc0, !PT ;  /* 0x0000000300007812 */ /* 0x000fca00078ec0ff */
[----:B------:R0:W3:Y:S02]  /*16650*/  SHFL.IDX PT, R14, R0, RZ, 0x1f ;  /* 0x00001fff000e7589 */ /* 0x0000e400000e0000 */
.L_x_14258:
[----:B---3--:R-:W-:Y:S01]  /*16660*/  ISETP.NE.AND P0, PT, R14, RZ, PT ;  /* 0x000000ff0e00720c */ /* 0x008fe20003f05270 */
[----:B------:R-:W-:-:S12]  /*16670*/  BSSY B0, `(.L_x_14115) ;  /* 0x0000024000007945 */ /* 0x000fd80003800000 */
[----:B------:R-:W-:Y:S05]  /*16680*/  @P0 BRA `(.L_x_14116) ;  /* 0x0000000000880947 */ /* 0x000fea0003800000 */
[----:B------:R-:W-:-:S03]  /*16690*/  UMOV UR4, 0xffffffff ;  /* 0xffffffff00047882 */ /* 0x000fc60000000000 */
[----:B------:R-:W-:Y:S05]  /*166a0*/  BRA.DIV UR4, `(.L_x_14117) ;  /* 0x0000004604dc7947 */ /* 0x000fea000b800000 */
[----:B------:R-:W-:-:S13]  /*166b0*/  ELECT P6, URZ, PT ;  /* 0x00000000003f782f */ /* 0x000fda00038c0000 */
.L_x_14261:
[----:B------:R-:W-:Y:S05]  /*166c0*/  @!P6 BRA `(.L_x_14116) ;  /* 0x000000000078e947 */ /* 0x000fea0003800000 */
[----:B------:R-:W-:-:S06]  /*166d0*/  ULOP3.LUT UR4, UR36, 0x2, URZ, 0xfc, !UPT ;  /* 0x0000000224047892 */ /* 0x000fcc000f8efc3f */
[----:B0-----:R-:W-:-:S05]  /*166e0*/  IMAD.U32 R0, RZ, RZ, UR4 ;  /* 0x00000004ff007e24 */ /* 0x001fca000f8e00ff */
[----:B------:R-:W-:-:S13]  /*166f0*/  ISETP.NE.AND P0, PT, R0, 0x3, PT ;  /* 0x000000030000780c */ /* 0x000fda0003f05270 */
[----:B------:R-:W-:Y:S05]  /*16700*/  @!P0 BRA `(.L_x_14118) ;  /* 0x0000000000048947 */ /* 0x000fea0003800000 */
[----:B------:R-:W-:Y:S01]  /*16710*/  BPT.TRAP 0x1 ;  /* 0x000000040000795c */ /* 0x000fe20000300000 */
.L_x_14118:
[C---:B------:R-:W-:Y:S01]  /*16720*/  IMAD R3, R24.reuse, 0x8, R5 ;  /* 0x0000000818037824 */ /* 0x040fe200078e0205 */
[----:B------:R-:W-:Y:S01]  /*16730*/  SHF.L.U32 R2, R27, 0x1f, RZ ;  /* 0x0000001f1b027819 */ /* 0x000fe200000006ff */
[----:B------:R-:W-:-:S03]  /*16740*/  VIADD R24, R24, 0x1 ;  /* 0x0000000118187836 */ /* 0x000fc60000000000 */
[----:B------:R-:W0:Y:S02]  /*16750*/  SYNCS.PHASECHK.TRANS64.TRYWAIT P1, [R3+URZ+0x16840], R2 ;  /* 0x01684002030075a7 */ /* 0x000e24000802017f */
[----:B------:R-:W-:-:S04]  /*16760*/  ISETP.NE.AND P2, PT, R24, 0x2, PT ;  /* 0x000000021800780c */ /* 0x000fc80003f45270 */
[----:B------:R-:W-:Y:S01]  /*16770*/  SEL R0, RZ, 0x1, P2 ;  /* 0x00000001ff007807 */ /* 0x000fe20001000000 */
[----:B0-----:R-:W-:Y:S08]  /*16780*/  @!P1 BRA `(.L_x_14119) ;  /* 0x0000004400c49947 */ /* 0x001ff00003800000 */
.L_x_14262:
[----:B------:R-:W-:Y:S02]  /*16790*/  SEL R24, R24, RZ, P2 ;  /* 0x000000ff18187207 */ /* 0x000fe40001000000 */
[----:B------:R-:W-:Y:S01]  /*167a0*/  LOP3.LUT R0, R27, R0, RZ, 0x3c, !PT ;  /* 0x000000001b007212 */ /* 0x000fe200078e3cff */
[----:B------:R-:W-:Y:S06]  /*167b0*/  @!P0 BRA `(.L_x_14120) ;  /* 0x0000000000048947 */ /* 0x000fec0003800000 */
[----:B------:R-:W-:Y:S01]  /*167c0*/  BPT.TRAP 0x1 ;  /* 0x000000040000795c */ /* 0x000fe20000300000 */
.L_x_14120:
[----:B------:R-:W-:Y:S01]  /*167d0*/  IMAD R5, R24, 0x8, R5 ;  /* 0x0000000818057824 */ /* 0x000fe200078e0205 */
[----:B------:R-:W-:-:S04]  /*167e0*/  SHF.L.U32 R0, R0, 0x1f, RZ ;  /* 0x0000001f00007819 */ /* 0x000fc800000006ff */
[----:B------:R-:W3:Y:S02]  /*167f0*/  SYNCS.PHASECHK.TRANS64.TRYWAIT P1, [R5+URZ+0x16840], R0 ;  /* 0x01684000050075a7 */ /* 0x000ee4000802017f */
[----:B---3--:R-:W-:Y:S05]  /*16800*/  @!P1 BRA `(.L_x_14121) ;  /* 0x0000004400b89947 */ /* 0x008fea0003800000 */
.L_x_14263:
[----:B------:R-:W-:Y:S05]  /*16810*/  @!P0 BRA `(.L_x_14122) ;  /* 0x0000000000048947 */ /* 0x000fea0003800000 */
[----:B------:R-:W-:Y:S01]  /*16820*/  BPT.TRAP 0x1 ;  /* 0x000000040000795c */ /* 0x000fe20000300000 */
.L_x_14122:
[----:B------:R-:W4:Y:S02]  /*16830*/  SYNCS.PHASECHK.TRANS64.TRYWAIT P1, [R3+URZ+0x16860], R2 ;  /* 0x01686002030075a7 */ /* 0x000f24000802017f */
[----:B----4-:R-:W-:Y:S05]  /*16840*/  @!P1 BRA `(.L_x_14123) ;  /* 0x0000004400bc9947 */ /* 0x010fea0003800000 */
.L_x_14264:
[----:B------:R-:W-:Y:S05]  /*16850*/  @!P0 BRA `(.L_x_14124) ;  /* 0x0000000000048947 */ /* 0x000fea0003800000 */
[----:B------:R-:W-:Y:S01]  /*16860*/  BPT.TRAP 0x1 ;  /* 0x000000040000795c */ /* 0x000fe20000300000 */
.L_x_14124:
[----:B------:R0:W0:Y:S02]  /*16870*/  SYNCS.PHASECHK.TRANS64.TRYWAIT P0, [R5+URZ+0x16860], R0 ;  /* 0x01686000050075a7 */ /* 0x000024000800017f */
[----:B0-----:R-:W-:Y:S05]  /*16880*/  @!P0 NANOSLEEP.SYNCS 0x989680 ;  /* 0x009896800000895d */ /* 0x001fea0003900000 */
[----:B------:R-:W0:Y:S02]  /*16890*/  @!P0 SYNCS.PHASECHK.TRANS64 P0, [R5+URZ+0x16860], R0 ;  /* 0x01686000050085a7 */ /* 0x000e24000800007f */
[----:B0-----:R-:W-:Y:S05]  /*168a0*/  @!P0 BRA `(.L_x_14124) ;  /* 0xfffffffc00f08947 */ /* 0x001fea000383ffff */
.L_x_14116:
[----:B------:R-:W-:Y:S05]  /*168b0*/  BSYNC B0 ;  /* 0x0000000000007941 */ /* 0x000fea0003800000 */
.L_x_14115:
[----:B------:R-:W-:Y:S05]  /*168c0*/  EXIT ;  /* 0x000000000000794d */ /* 0x000fea0003800000 */
.L_x_13948:
[----:B0-----:R-:W-:-:S04]  /*168d0*/  IMAD.U32 R3, RZ, RZ, UR45 ;  /* 0x0000002dff037e24 */ /* 0x001fc8000f8e00ff */
[----:B------:R0:W1:Y:S03]  /*168e0*/  SYNCS.PHASECHK.TRANS64.TRYWAIT P1, [R3+URZ+0x16800], R0 ;  /* 0x01680000030075a7 */ /* 0x000066000802017f */
[----:B-1----:R-:W-:Y:S05]  /*168f0*/  @!P1 NANOSLEEP.SYNCS 0x989680 ;  /* 0x009896800000995d */ /* 0x002fea0003900000 */
[----:B------:R-:W1:Y:S02]  /*16900*/  @!P1 SYNCS.PHASECHK.TRANS64 P1, [R3+URZ+0x16800], R0 ;  /* 0x01680000030095a7 */ /* 0x000e64000802007f */
[----:B-1----:R-:W-:Y:S05]  /*16910*/  @!P1 BRA `(.L_x_13948) ;  /* 0xfffffffc00ec9947 */ /* 0x002fea000383ffff */
[----:B------:R-:W-:Y:S05]  /*16920*/  BRA `(.L_x_14125) ;  /* 0xfffffeb000487947 */ /* 0x000fea000383ffff */
.L_x_13952:
[----:B-1----:R1:W2:Y:S02]  /*16930*/  SYNCS.PHASECHK.TRANS64.TRYWAIT P1, [R13+URZ+0x16830], R0 ;  /* 0x016830000d0075a7 */ /* 0x0022a4000802017f */
[----:B--2---:R-:W-:Y:S05]  /*16940*/  @!P1 NANOSLEEP.SYNCS 0x989680 ;  /* 0x009896800000995d */ /* 0x004fea0003900000 */
[----:B------:R-:W2:Y:S02]  /*16950*/  @!P1 SYNCS.PHASECHK.TRANS64 P1, [R13+URZ+0x16830], R0 ;  /* 0x016830000d0095a7 */ /* 0x000ea4000802007f */
[----:B--2---:R-:W-:Y:S05]  /*16960*/  @!P1 BRA `(.L_x_13952) ;  /* 0xfffffffc00f09947 */ /* 0x004fea000383ffff */
[----:B------:R-:W-:Y:S05]  /*16970*/  BRA `(.L_x_13951) ;  /* 0xfffffeb000647947 */ /* 0x000fea000383ffff */
.L_x_13969:
[----:B-1----:R-:W-:-:S04]  /*16980*/  IMAD.U32 R7, RZ, RZ, UR6 ;  /* 0x00000006ff077e24 */ /* 0x002fc8000f8e00ff */
[----:B------:R1:W2:Y:S03]  /*16990*/  SYNCS.PHASECHK.TRANS64.TRYWAIT P1, [R7+URZ+0x16830], R6 ;  /* 0x01683006070075a7 */ /* 0x0002a6000802017f */
[----:B--2---:R-:W-:Y:S05]  /*169a0*/  @!P1 NANOSLEEP.SYNCS 0x989680 ;  /* 0x009896800000995d */ /* 0x004fea0003900000 */
[----:B------:R-:W2:Y:S02]  /*169b0*/  @!P1 SYNCS.PHASECHK.TRANS64 P1, [R7+URZ+0x16830], R6 ;  /* 0x01683006070095a7 */ /* 0x000ea4000802007f */
[----:B--2---:R-:W-:Y:S05]  /*169c0*/  @!P1 BRA `(.L_x_13969) ;  /* 0xfffffffc00ec9947 */ /* 0x004fea000383ffff */
[----:B------:R-:W-:Y:S05]  /*169d0*/  BRA `(.L_x_13966) ;  /* 0xfffffeec00007947 */ /* 0x000fea000383ffff */
.L_x_13973:
[----:B-1----:R-:W-:-:S04]  /*169e0*/  IMAD.U32 R7, RZ, RZ, UR6 ;  /* 0x00000006ff077e24 */ /* 0x002fc8000f8e00ff */
[----:B------:R1:W2:Y:S03]  /*169f0*/  SYNCS.PHASECHK.TRANS64.TRYWAIT P1, [R7+URZ+0x16850], R6 ;  /* 0x01685006070075a7 */ /* 0x0002a6000802017f */
[----:B--2---:R-:W-:Y:S05]  /*16a00*/  @!P1 NANOSLEEP.SYNCS 0x989680 ;  /* 0x009896800000995d */ /* 0x004fea0003900000 */
[----:B------:R-:W2:Y:S02]  /*16a10*/  @!P1 SYNCS.PHASECHK.TRANS64 P1, [R7+URZ+0x16850], R6 ;  /* 0x01685006070095a7 */ /* 0x000ea4000802007f */
[----:B--2---:R-:W-:Y:S05]  /*16a20*/  @!P1 BRA `(.L_x_13973) ;  /* 0xfffffffc00ec9947 */ /* 0x004fea000383ffff */
[----:B------:R-:W-:Y:S05]  /*16a30*/  BRA `(.L_x_13970) ;  /* 0xfffffeec007c7947 */ /* 0x000fea000383ffff */
.L_x_13992:
[----:B-1----:R-:W-:-:S04]  /*16a40*/  IMAD.U32 R7, RZ, RZ, UR6 ;  /* 0x00000006ff077e24 */ /* 0x002fc8000f8e00ff */
[----:B------:R1:W2:Y:S03]  /*16a50*/  SYNCS.PHASECHK.TRANS64.TRYWAIT P1, [R7+URZ+0x16830], R6 ;  /* 0x01683006070075a7 */ /* 0x0002a6000802017f */
[----:B--2---:R-:W-:Y:S05]  /*16a60*/  @!P1 NANOSLEEP.SYNCS 0x989680 ;  /* 0x009896800000995d */ /* 0x004fea0003900000 */
[----:B------:R-:W2:Y:S02]  /*16a70*/  @!P1 SYNCS.PHASECHK.TRANS64 P1, [R7+URZ+0x16830], R6 ;  /* 0x01683006070095a7 */ /* 0x000ea4000802007f */
[----:B--2---:R-:W-:Y:S05]  /*16a80*/  @!P1 BRA `(.L_x_13992) ;  /* 0xfffffffc00ec9947 */ /* 0x004fea000383ffff */
[----:B------:R-:W-:Y:S05]  /*16a90*/  BRA `(.L_x_13989) ;  /* 0xffffff2000f87947 */ /* 0x000fea000383ffff */
.L_x_13996:
[----:B-1----:R-:W-:-:S04]  /*16aa0*/  IMAD.U32 R7, RZ, RZ, UR6 ;  /* 0x00000006ff077e24 */ /* 0x002fc8000f8e00ff */
[----:B------:R1:W2:Y:S03]  /*16ab0*/  SYNCS.PHASECHK.TRANS64.TRYWAIT P1, [R7+URZ+0x16850], R6 ;  /* 0x01685006070075a7 */ /* 0x0002a6000802017f */
[----:B--2---:R-:W-:Y:S05]  /*16ac0*/  @!P1 NANOSLEEP.SYNCS 0x989680 ;  /* 0x009896800000995d */ /* 0x004fea0003900000 */
[----:B------:R-:W2:Y:S02]  /*16ad0*/  @!P1 SYNCS.PHASECHK.TRANS64 P1, [R7+URZ+0x16850], R6 ;  /* 0x01685006070095a7 */ /* 0x000ea4000802007f */
[----:B--2---:R-:W-:Y:S05]  /*16ae0*/  @!P1 BRA `(.L_x_13996) ;  /* 0xfffffffc00ec9947 */ /* 0x004fea000383ffff */
[----:B------:R-:W-:Y:S05]  /*16af0*/  BRA `(.L_x_13993) ;  /* 0xffffff2400747947 */ /* 0x000fea000383ffff */
.L_x_14004:
[----:B-1----:R-:W-:-:S04]  /*16b00*/  IMAD.U32 R7, RZ, RZ, UR6 ;  /* 0x00000006ff077e24 */ /* 0x002fc8000f8e00ff */
[----:B------:R1:W2:Y:S03]  /*16b10*/  SYNCS.PHASECHK.TRANS64.TRYWAIT P1, [R7+URZ+0x16830], R6 ;  /* 0x01683006070075a7 */ /* 0x0002a6000802017f */
[----:B--2---:R-:W-:Y:S05]  /*16b20*/  @!P1 NANOSLEEP.SYNCS 0x989680 ;  /* 0x009896800000995d */ /* 0x004fea0003900000 */
[----:B------:R-:W2:Y:S02]  /*16b30*/  @!P1 SYNCS.PHASECHK.TRANS64 P1, [R7+URZ+0x16830], R6 ;  /* 0x01683006070095a7 */ /* 0x000ea4000802007f */
[----:B--2---:R-:W-:Y:S05]  /*16b40*/  @!P1 BRA `(.L_x_14004) ;  /* 0xfffffffc00ec9947 */ /* 0x004fea000383ffff */
[----:B------:R-:W-:Y:S05]  /*16b50*/  BRA `(.L_x_14001) ;  /* 0xffffff4800207947 */ /* 0x000fea000383ffff */
.L_x_14008:
[----:B-1----:R-:W-:-:S04]  /*16b60*/  IMAD.U32 R7, RZ, RZ, UR6 ;  /* 0x00000006ff077e24 */ /* 0x002fc8000f8e00ff */
[----:B------:R1:W2:Y:S03]  /*16b70*/  SYNCS.PHASECHK.TRANS64.TRYWAIT P1, [R7+URZ+0x16850], R6 ;  /* 0x01685006070075a7 */ /* 0x0002a6000802017f */
[----:B--2---:R-:W-:Y:S05]  /*16b80*/  @!P1 NANOSLEEP.SYNCS 0x989680 ;  /* 0x009896800000995d */ /* 0x004fea0003900000 */
[----:B------:R-:W2:Y:S02]  /*16b90*/  @!P1 SYNCS.PHASECHK.TRANS64 P1, [R7+URZ+0x16850], R6 ;  /* 0x01685006070095a7 */ /* 0x000ea4000802007f */
[----:B--2---:R-:W-:Y:S05]  /*16ba0*/  @!P1 BRA `(.L_x_14008) ;  /* 0xfffffffc00ec9947 */ /* 0x004fea000383ffff */
[----:B------:R-:W-:Y:S05]  /*16bb0*/  BRA `(.L_x_14005) ;  /* 0xffffff4800907947 */ /* 0x000fea000383ffff */
.L_x_14023:
[----:B-1----:R-:W-:-:S04]  /*16bc0*/  IMAD.U32 R4, RZ, RZ, UR5 ;  /* 0x00000005ff047e24 */ /* 0x002fc8000f8e00ff */
[----:B------:R1:W2:Y:S03]  /*16bd0*/  SYNCS.PHASECHK.TRANS64.TRYWAIT P1, [R4+URZ+0x16850], R3 ;  /* 0x01685003040075a7 */ /* 0x0002a6000802017f */
[----:B--2---:R-:W-:Y:S05]  /*16be0*/  @!P1 NANOSLEEP.SYNCS 0x989680 ;  /* 0x009896800000995d */ /* 0x004fea0003900000 */
[----:B------:R-:W2:Y:S02]  /*16bf0*/  @!P1 SYNCS.PHASECHK.TRANS64 P1, [R4+URZ+0x16850], R3 ;  /* 0x01685003040095a7 */ /* 0x000ea4000802007f */
[----:B--2---:R-:W-:Y:S05]  /*16c00*/  @!P1 BRA `(.L_x_14023) ;  /* 0xfffffffc00ec9947 */ /* 0x004fea000383ffff */
[----:B------:R-:W-:Y:S05]  /*16c10*/  BRA `(.L_x_14022) ;  /* 0xffffff7c00407947 */ /* 0x000fea000383ffff */
.L_x_14062:
        /* <DEDUP_REMOVED lines=11> */
.L_x_14127:
[----:B------:R-:W-:Y:S05]  /*16cd0*/  BSYNC B0 ;  /* 0x0000000000007941 */ /* 0x000fea0003800000 */
.L_x_14126:
[----:B------:R-:W-:Y:S05]  /*16ce0*/  BRA `(.L_x_14128) ;  /* 0xffffffb800907947 */ /* 0x000fea000383ffff */
.L_x_14065:
[----:B0-----:R0:W2:Y:S02]  /*16cf0*/  SYNCS.PHASECHK.TRANS64.TRYWAIT P0, [R3+URZ+0x16840], R4 ;  /* 0x01684004030075a7 */ /* 0x0010a4000800017f */
[----:B--2---:R-:W-:Y:S05]  /*16d00*/  @!P0 NANOSLEEP.SYNCS 0x989680 ;  /* 0x009896800000895d */ /* 0x004fea0003900000 */
[----:B------:R-:W2:Y:S02]  /*16d10*/  @!P0 SYNCS.PHASECHK.TRANS64 P0, [R3+URZ+0x16840], R4 ;  /* 0x01684004030085a7 */ /* 0x000ea4000800007f */
[----:B--2---:R-:W-:Y:S05]  /*16d20*/  @!P0 BRA `(.L_x_14065) ;  /* 0xfffffffc00f08947 */ /* 0x004fea000383ffff */
[----:B------:R-:W-:Y:S05]  /*16d30*/  BRA `(.L_x_14129) ;  /* 0xffffffb800f07947 */ /* 0x000fea000383ffff */
.L_x_14066:
        /* <DEDUP_REMOVED lines=8> */
.L_x_14131:
[----:B------:R-:W-:Y:S05]  /*16dc0*/  BSYNC B0 ;  /* 0x0000000000007941 */ /* 0x000fea0003800000 */
.L_x_14130:
        /* <DEDUP_REMOVED lines=9> */
.L_x_14132:
[----:B------:R-:W-:Y:S02]  /*16e60*/  IMAD.MOV.U32 R13, RZ, RZ, R2 ;  /* 0x000000ffff0d7224 */ /* 0x000fe400078e0002 */
[----:B------:R-:W-:Y:S02]  /*16e70*/  IMAD.MOV.U32 R12, RZ, RZ, 0x1 ;  /* 0x00000001ff0c7424 */ /* 0x000fe400078e00ff */
[----:B------:R-:W-:-:S07]  /*16e80*/  IMAD.MOV.U32 R7, RZ, RZ, R14 ;  /* 0x000000ffff077224 */ /* 0x000fce00078e000e */
[----:B------:R-:W-:Y:S05]  /*16e90*/  WARPSYNC.COLLECTIVE R15, `(.L_x_14133) ;  /* 0x000000000f087348 */ /* 0x000fea0003c00000 */
[----:B------:R0:W1:Y:S02]  /*16ea0*/  SHFL.IDX P6, R14, R13, R12, R11 ;  /* 0x0000000c0d0e7389 */ /* 0x00006400000c000b */
[----:B01----:R-:W-:Y:S01]  /*16eb0*/  ENDCOLLECTIVE ;  /* 0x000000000000791b */ /* 0x003fe20003800000 */
.L_x_14133:
        /* <DEDUP_REMOVED lines=15> */
.L_x_14134:
[----:B------:R-:W-:Y:S02]  /*16fb0*/  @P1 IMAD R8, R5, 0x2, R22 ;  /* 0x0000000205081824 */ /* 0x000fe400078e0216 */
[----:B------:R-:W-:Y:S02]  /*16fc0*/  IMAD.MOV.U32 R13, RZ, RZ, R2 ;  /* 0x000000ffff0d7224 */ /* 0x000fe400078e0002 */
[----:B------:R-:W-:Y:S02]  /*16fd0*/  IMAD.MOV.U32 R12, RZ, RZ, 0x2 ;  /* 0x00000002ff0c7424 */ /* 0x000fe400078e00ff */
[----:B------:R-:W-:-:S07]  /*16fe0*/  IMAD.MOV.U32 R7, RZ, RZ, R14 ;  /* 0x000000ffff077224 */ /* 0x000fce00078e000e */
[----:B------:R-:W-:Y:S05]  /*16ff0*/  WARPSYNC.COLLECTIVE R15, `(.L_x_14135) ;  /* 0x000000000f087348 */ /* 0x000fea0003c00000 */
[----:B------:R0:W1:Y:S02]  /*17000*/  SHFL.IDX P6, R14, R13, R12, R11 ;  /* 0x0000000c0d0e7389 */ /* 0x00006400000c000b */
[----:B01----:R-:W-:Y:S01]  /*17010*/  ENDCOLLECTIVE ;  /* 0x000000000000791b */ /* 0x003fe20003800000 */
.L_x_14135:
        /* <DEDUP_REMOVED lines=15> */
.L_x_14136:
[----:B------:R-:W-:Y:S02]  /*17110*/  @P1 IMAD R8, R5, 0x2, R22 ;  /* 0x0000000205081824 */ /* 0x000fe400078e0216 */
[----:B------:R-:W-:Y:S02]  /*17120*/  IMAD.MOV.U32 R13, RZ, RZ, R2 ;  /* 0x000000ffff0d7224 */ /* 0x000fe400078e0002 */
[----:B------:R-:W-:Y:S02]  /*17130*/  IMAD.MOV.U32 R12, RZ, RZ, 0x3 ;  /* 0x00000003ff0c7424 */ /* 0x000fe400078e00ff */
[----:B------:R-:W-:-:S07]  /*17140*/  IMAD.MOV.U32 R7, RZ, RZ, R14 ;  /* 0x000000ffff077224 */ /* 0x000fce00078e000e */
[----:B------:R-:W-:Y:S05]  /*17150*/  WARPSYNC.COLLECTIVE R15, `(.L_x_14137) ;  /* 0x000000000f087348 */ /* 0x000fea0003c00000 */
[----:B------:R0:W1:Y:S02]  /*17160*/  SHFL.IDX P6, R14, R13, R12, R11 ;  /* 0x0000000c0d0e7389 */ /* 0x00006400000c000b */
[----:B01----:R-:W-:Y:S01]  /*17170*/  ENDCOLLECTIVE ;  /* 0x000000000000791b */ /* 0x003fe20003800000 */
.L_x_14137:
        /* <DEDUP_REMOVED lines=15> */
.L_x_14138:
[----:B------:R-:W-:Y:S02]  /*17270*/  @P1 IMAD R8, R5, 0x2, R22 ;  /* 0x0000000205081824 */ /* 0x000fe400078e0216 */
[----:B------:R-:W-:Y:S02]  /*17280*/  IMAD.MOV.U32 R13, RZ, RZ, R2 ;  /* 0x000000ffff0d7224 */ /* 0x000fe400078e0002 */
[----:B------:R-:W-:Y:S02]  /*17290*/  IMAD.MOV.U32 R12, RZ, RZ, 0x4 ;  /* 0x00000004ff0c7424 */ /* 0x000fe400078e00ff */
[----:B------:R-:W-:-:S07]  /*172a0*/  IMAD.MOV.U32 R7, RZ, RZ, R14 ;  /* 0x000000ffff077224 */ /* 0x000fce00078e000e */
[----:B------:R-:W-:Y:S05]  /*172b0*/  WARPSYNC.COLLECTIVE R15, `(.L_x_14139) ;  /* 0x000000000f087348 */ /* 0x000fea0003c00000 */
[----:B------:R0:W1:Y:S02]  /*172c0*/  SHFL.IDX P6, R14, R13, R12, R11 ;  /* 0x0000000c0d0e7389 */ /* 0x00006400000c000b */
[----:B01----:R-:W-:Y:S01]  /*172d0*/  ENDCOLLECTIVE ;  /* 0x000000000000791b */ /* 0x003fe20003800000 */
.L_x_14139:
        /* <DEDUP_REMOVED lines=15> */
.L_x_14140:
[----:B------:R-:W-:Y:S02]  /*173d0*/  @P1 IMAD R8, R5, 0x2, R22 ;  /* 0x0000000205081824 */ /* 0x000fe400078e0216 */
[----:B------:R-:W-:Y:S02]  /*173e0*/  IMAD.MOV.U32 R13, RZ, RZ, R2 ;  /* 0x000000ffff0d7224 */ /* 0x000fe400078e0002 */
[----:B------:R-:W-:Y:S02]  /*173f0*/  IMAD.MOV.U32 R12, RZ, RZ, 0x5 ;  /* 0x00000005ff0c7424 */ /* 0x000fe400078e00ff */
[----:B------:R-:W-:-:S07]  /*17400*/  IMAD.MOV.U32 R7, RZ, RZ, R14 ;  /* 0x000000ffff077224 */ /* 0x000fce00078e000e */
[----:B------:R-:W-:Y:S05]  /*17410*/  WARPSYNC.COLLECTIVE R15, `(.L_x_14141) ;  /* 0x000000000f087348 */ /* 0x000fea0003c00000 */
[----:B------:R0:W1:Y:S02]  /*17420*/  SHFL.IDX P6, R14, R13, R12, R11 ;  /* 0x0000000c0d0e7389 */ /* 0x00006400000c000b */
[----:B01----:R-:W-:Y:S01]  /*17430*/  ENDCOLLECTIVE ;  /* 0x000000000000791b */ /* 0x003fe20003800000 */
.L_x_14141:
        /* <DEDUP_REMOVED lines=15> */
.L_x_14142:
[----:B------:R-:W-:Y:S02]  /*17530*/  @P1 IMAD R8, R5, 0x2, R22 ;  /* 0x0000000205081824 */ /* 0x000fe400078e0216 */
[----:B------:R-:W-:Y:S02]  /*17540*/  IMAD.MOV.U32 R13, RZ, RZ, R2 ;  /* 0x000000ffff0d7224 */ /* 0x000fe400078e0002 */
[----:B------:R-:W-:Y:S02]  /*17550*/  IMAD.MOV.U32 R12, RZ, RZ, 0x6 ;  /* 0x00000006ff0c7424 */ /* 0x000fe400078e00ff */
[----:B------:R-:W-:-:S07]  /*17560*/  IMAD.MOV.U32 R7, RZ, RZ, R14 ;  /* 0x000000ffff077224 */ /* 0x000fce00078e000e */
[----:B------:R-:W-:Y:S05]  /*17570*/  WARPSYNC.COLLECTIVE R15, `(.L_x_14143) ;  /* 0x000000000f087348 */ /* 0x000fea0003c00000 */
[----:B------:R0:W1:Y:S02]  /*17580*/  SHFL.IDX P6, R14, R13, R12, R11 ;  /* 0x0000000c0d0e7389 */ /* 0x00006400000c000b */
[----:B01----:R-:W-:Y:S01]  /*17590*/  ENDCOLLECTIVE ;  /* 0x000000000000791b */ /* 0x003fe20003800000 */
.L_x_14143:
        /* <DEDUP_REMOVED lines=15> */
.L_x_14144:
[----:B------:R-:W-:Y:S02]  /*17690*/  @P1 IMAD R8, R5, 0x2, R22 ;  /* 0x0000000205081824 */ /* 0x000fe400078e0216 */
[----:B------:R-:W-:Y:S02]  /*176a0*/  IMAD.MOV.U32 R13, RZ, RZ, R2 ;  /* 0x000000ffff0d7224 */ /* 0x000fe400078e0002 */
[----:B------:R-:W-:Y:S02]  /*176b0*/  IMAD.MOV.U32 R12, RZ, RZ, 0x7 ;  /* 0x00000007ff0c7424 */ /* 0x000fe400078e00ff */
[----:B------:R-:W-:-:S07]  /*176c0*/  IMAD.MOV.U32 R7, RZ, RZ, R14 ;  /* 0x000000ffff077224 */ /* 0x000fce00078e000e */
[----:B------:R-:W-:Y:S05]  /*176d0*/  WARPSYNC.COLLECTIVE R15, `(.L_x_14145) ;  /* 0x000000000f087348 */ /* 0x000fea0003c00000 */
[----:B------:R0:W1:Y:S02]  /*176e0*/  SHFL.IDX P6, R14, R13, R12, R11 ;  /* 0x0000000c0d0e7389 */ /* 0x00006400000c000b */
[----:B01----:R-:W-:Y:S01]  /*176f0*/  ENDCOLLECTIVE ;  /* 0x000000000000791b */ /* 0x003fe20003800000 */
.L_x_14145:
        /* <DEDUP_REMOVED lines=10> */
.L_x_14146:
[----:B------:R-:W-:Y:S01]  /*177a0*/  @!PT LDS RZ, [RZ] ;  /* 0x00000000fffff984 */ /* 0x000fe20000000800 */
[----:B------:R-:W-:Y:S01]  /*177b0*/  @!PT LDS RZ, [RZ] ;  /* 0x00000000fffff984 */ /* 0x000fe20000000800 */
[----:B------:R-:W-:Y:S01]  /*177c0*/  @!PT LDS RZ, [RZ] ;  /* 0x00000000fffff984 */ /* 0x000fe20000000800 */
[----:B------:R0:W-:Y:S01]  /*177d0*/  @P1 LDGSTS.E.BYPASS.LTC128B.128 [R8+0x11400], desc[UR52][R6.64], !P2 ;  /* 0x1140000006081fae */ /* 0x0001e2000d101d74 */
[----:B------:R-:W-:Y:S01]  /*177e0*/  IMAD.MOV.U32 R0, RZ, RZ, R14 ;  /* 0x000000ffff007224 */ /* 0x000fe200078e000e */
[----:B------:R-:W-:Y:S06]  /*177f0*/  BRA `(.L_x_14147) ;  /* 0xffffffb800047947 */ /* 0x000fec000383ffff */
.L_x_14071:
        /* <DEDUP_REMOVED lines=9> */
.L_x_14148:
[C---:B------:R-:W-:Y:S01]  /*17890*/  VIADD R8, R26.reuse, 0x10 ;  /* 0x000000101a087836 */ /* 0x040fe20000000000 */
[----:B------:R-:W-:Y:S01]  /*178a0*/  ISETP.GE.AND P2, PT, R26, R3, PT ;  /* 0x000000031a00720c */ /* 0x000fe20003f46270 */
[----:B------:R-:W-:Y:S02]  /*178b0*/  IMAD.MOV.U32 R13, RZ, RZ, R4 ;  /* 0x000000ffff0d7224 */ /* 0x000fe400078e0004 */
[----:B------:R-:W-:-:S10]  /*178c0*/  IMAD.MOV.U32 R6, RZ, RZ, R14 ;  /* 0x000000ffff067224 */ /* 0x000fd400078e000e */
[----:B------:R-:W-:Y:S05]  /*178d0*/  WARPSYNC.COLLECTIVE R15, `(.L_x_14149) ;  /* 0x000000000f087348 */ /* 0x000fea0003c00000 */
[----:B------:R0:W1:Y:S02]  /*178e0*/  SHFL.IDX P6, R14, R13, R12, R11 ;  /* 0x0000000c0d0e7389 */ /* 0x00006400000c000b */
[----:B01----:R-:W-:Y:S01]  /*178f0*/  ENDCOLLECTIVE ;  /* 0x000000000000791b */ /* 0x003fe20003800000 */
.L_x_14149:
[----:B------:R-:W-:Y:S02]  /*17900*/  IMAD.MOV.U32 R13, RZ, RZ, R0 ;  /* 0x000000ffff0d7224 */ /* 0x000fe400078e0000 */
[----:B------:R-:W-:Y:S02]  /*17910*/  IMAD.MOV.U32 R12, RZ, RZ, 0x1 ;  /* 0x00000001ff0c7424 */ /* 0x000fe400078e00ff */
[----:B------:R-:W-:-:S07]  /*17920*/  IMAD.MOV.U32 R7, RZ, RZ, R14 ;  /* 0x000000ffff077224 */ /* 0x000fce00078e000e */
[----:B------:R-:W-:Y:S05]  /*17930*/  WARPSYNC.COLLECTIVE R15, `(.L_x_14150) ;  /* 0x000000000f087348 */ /* 0x000fea0003c00000 */
[----:B------:R0:W1:Y:S02]  /*17940*/  SHFL.IDX P6, R14, R13, R12, R11 ;  /* 0x0000000c0d0e7389 */ /* 0x00006400000c000b */
[----:B01----:R-:W-:Y:S01]  /*17950*/  ENDCOLLECTIVE ;  /* 0x000000000000791b */ /* 0x003fe20003800000 */
.L_x_14150:
        /* <DEDUP_REMOVED lines=15> */
.L_x_14151:
[----:B------:R-:W-:Y:S02]  /*17a50*/  IMAD.MOV.U32 R13, RZ, RZ, R0 ;  /* 0x000000ffff0d7224 */ /* 0x000fe400078e0000 */
[----:B------:R-:W-:Y:S02]  /*17a60*/  IMAD.MOV.U32 R12, RZ, RZ, 0x2 ;  /* 0x00000002ff0c7424 */ /* 0x000fe400078e00ff */
[----:B------:R-:W-:-:S07]  /*17a70*/  IMAD.MOV.U32 R7, RZ, RZ, R14 ;  /* 0x000000ffff077224 */ /* 0x000fce00078e000e */
[----:B------:R-:W-:Y:S05]  /*17a80*/  WARPSYNC.COLLECTIVE R15, `(.L_x_14152) ;  /* 0x000000000f087348 */ /* 0x000fea0003c00000 */
[----:B------:R0:W1:Y:S02]  /*17a90*/  SHFL.IDX P6, R14, R13, R12, R11 ;  /* 0x0000000c0d0e7389 */ /* 0x00006400000c000b */
[----:B01----:R-:W-:Y:S01]  /*17aa0*/  ENDCOLLECTIVE ;  /* 0x000000000000791b */ /* 0x003fe20003800000 */
.L_x_14152:
        /* <DEDUP_REMOVED lines=16> */
.L_x_14153:
[----:B------:R-:W-:Y:S02]  /*17bb0*/  IMAD.MOV.U32 R13, RZ, RZ, R0 ;  /* 0x000000ffff0d7224 */ /* 0x000fe400078e0000 */
[----:B------:R-:W-:Y:S02]  /*17bc0*/  IMAD.MOV.U32 R12, RZ, RZ, 0x3 ;  /* 0x00000003ff0c7424 */ /* 0x000fe400078e00ff */
[----:B------:R-:W-:-:S07]  /*17bd0*/  IMAD.MOV.U32 R7, RZ, RZ, R14 ;  /* 0x000000ffff077224 */ /* 0x000fce00078e000e */
[----:B------:R-:W-:Y:S05]  /*17be0*/  WARPSYNC.COLLECTIVE R15, `(.L_x_14154) ;  /* 0x000000000f087348 */ /* 0x000fea0003c00000 */
[----:B------:R0:W1:Y:S02]  /*17bf0*/  SHFL.IDX P6, R14, R13, R12, R11 ;  /* 0x0000000c0d0e7389 */ /* 0x00006400000c000b */
[----:B01----:R-:W-:Y:S01]  /*17c00*/  ENDCOLLECTIVE ;  /* 0x000000000000791b */ /* 0x003fe20003800000 */
.L_x_14154:
        /* <DEDUP_REMOVED lines=16> */
.L_x_14155:
[----:B------:R-:W-:Y:S02]  /*17d10*/  IMAD.MOV.U32 R13, RZ, RZ, R0 ;  /* 0x000000ffff0d7224 */ /* 0x000fe400078e0000 */
[----:B------:R-:W-:Y:S02]  /*17d20*/  IMAD.MOV.U32 R12, RZ, RZ, 0x4 ;  /* 0x00000004ff0c7424 */ /* 0x000fe400078e00ff */
[----:B------:R-:W-:-:S07]  /*17d30*/  IMAD.MOV.U32 R7, RZ, RZ, R14 ;  /* 0x000000ffff077224 */ /* 0x000fce00078e000e */
[----:B------:R-:W-:Y:S05]  /*17d40*/  WARPSYNC.COLLECTIVE R15, `(.L_x_14156) ;  /* 0x000000000f087348 */ /* 0x000fea0003c00000 */
[----:B------:R0:W1:Y:S02]  /*17d50*/  SHFL.IDX P6, R14, R13, R12, R11 ;  /* 0x0000000c0d0e7389 */ /* 0x00006400000c000b */
[----:B01----:R-:W-:Y:S01]  /*17d60*/  ENDCOLLECTIVE ;  /* 0x000000000000791b */ /* 0x003fe20003800000 */
.L_x_14156:
        /* <DEDUP_REMOVED lines=16> */
.L_x_14157:
[----:B------:R-:W-:Y:S02]  /*17e70*/  IMAD.MOV.U32 R13, RZ, RZ, R0 ;  /* 0x000000ffff0d7224 */ /* 0x000fe400078e0000 */
[----:B------:R-:W-:Y:S02]  /*17e80*/  IMAD.MOV.U32 R12, RZ, RZ, 0x5 ;  /* 0x00000005ff0c7424 */ /* 0x000fe400078e00ff */
[----:B------:R-:W-:-:S07]  /*17e90*/  IMAD.MOV.U32 R7, RZ, RZ, R14 ;  /* 0x000000ffff077224 */ /* 0x000fce00078e000e */
[----:B------:R-:W-:Y:S05]  /*17ea0*/  WARPSYNC.COLLECTIVE R15, `(.L_x_14158) ;  /* 0x000000000f087348 */ /* 0x000fea0003c00000 */
[----:B------:R0:W1:Y:S02]  /*17eb0*/  SHFL.IDX P6, R14, R13, R12, R11 ;  /* 0x0000000c0d0e7389 */ /* 0x00006400000c000b */
[----:B01----:R-:W-:Y:S01]  /*17ec0*/  ENDCOLLECTIVE ;  /* 0x000000000000791b */ /* 0x003fe20003800000 */
.L_x_14158:
        /* <DEDUP_REMOVED lines=16> */
.L_x_14159:
[----:B------:R-:W-:Y:S02]  /*17fd0*/  IMAD.MOV.U32 R13, RZ, RZ, R0 ;  /* 0x000000ffff0d7224 */ /* 0x000fe400078e0000 */
[----:B------:R-:W-:Y:S02]  /*17fe0*/  IMAD.MOV.U32 R12, RZ, RZ, 0x6 ;  /* 0x00000006ff0c7424 */ /* 0x000fe400078e00ff */
[----:B------:R-:W-:-:S07]  /*17ff0*/  IMAD.MOV.U32 R7, RZ, RZ, R14 ;  /* 0x000000ffff077224 */ /* 0x000fce00078e000e */
[----:B------:R-:W-:Y:S05]  /*18000*/  WARPSYNC.COLLECTIVE R15, `(.L_x_14160) ;  /* 0x000000000f087348 */ /* 0x000fea0003c00000 */
[----:B------:R0:W1:Y:S02]  /*18010*/  SHFL.IDX P6, R14, R13, R12, R11 ;  /* 0x0000000c0d0e7389 */ /* 0x00006400000c000b */
[----:B01----:R-:W-:Y:S01]  /*18020*/  ENDCOLLECTIVE ;  /* 0x000000000000791b */ /* 0x003fe20003800000 */
.L_x_14160:
        /* <DEDUP_REMOVED lines=16> */
.L_x_14161:
[----:B------:R-:W-:Y:S02]  /*18130*/  IMAD.MOV.U32 R13, RZ, RZ, R0 ;  /* 0x000000ffff0d7224 */ /* 0x000fe400078e0000 */
[----:B------:R-:W-:Y:S02]  /*18140*/  IMAD.MOV.U32 R12, RZ, RZ, 0x7 ;  /* 0x00000007ff0c7424 */ /* 0x000fe400078e00ff */
[----:B------:R-:W-:-:S07]  /*18150*/  IMAD.MOV.U32 R7, RZ, RZ, R14 ;  /* 0x000000ffff077224 */ /* 0x000fce00078e000e */
[----:B------:R-:W-:Y:S05]  /*18160*/  WARPSYNC.COLLECTIVE R15, `(.L_x_14162) ;  /* 0x000000000f087348 */ /* 0x000fea0003c00000 */
[----:B------:R0:W1:Y:S02]  /*18170*/  SHFL.IDX P6, R14, R13, R12, R11 ;  /* 0x0000000c0d0e7389 */ /* 0x00006400000c000b */
[----:B01----:R-:W-:Y:S01]  /*18180*/  ENDCOLLECTIVE ;  /* 0x000000000000791b */ /* 0x003fe20003800000 */
.L_x_14162:
[----:B------:R-:W-:-:S05]  /*18190*/  @!P1 LEA R7, P2, R28, R7, 0x1 ;  /* 0x000000071c079211 */ /* 0x000fca00078408ff */
[----:B------:R-:W-:-:S05]  /*181a0*/  @!P1 IMAD.X R6, RZ, RZ, R6, P2 ;  /* 0x000000ffff069224 */ /* 0x000fca00010e0606 */
[-C--:B------:R-:W-:Y:S01]  /*181b0*/  @!P1 LOP3.LUT R7, R7, R6.reuse, RZ, 0x3c, !PT ;  /* 0x0000000607079212 */ /* 0x080fe200078e3cff */
[----:B------:R-:W-:Y:S02]  /*181c0*/  IMAD.MOV.U32 R13, RZ, RZ, R4 ;  /* 0x000000ffff0d7224 */ /* 0x000fe400078e0004 */
[----:B------:R-:W-:Y:S01]  /*181d0*/  VIADD R4, R26, 0x70 ;  /* 0x000000701a047836 */ /* 0x000fe20000000000 */
[----:B------:R-:W-:-:S04]  /*181e0*/  @!P1 LOP3.LUT R6, R7, R6, RZ, 0x3c, !PT ;  /* 0x0000000607069212 */ /* 0x000fc800078e3cff */
[----:B------:R-:W-:Y:S01]  /*181f0*/  @!P1 LOP3.LUT R7, R7, R6, RZ, 0x3c, !PT ;  /* 0x0000000607079212 */ /* 0x000fe200078e3cff */
[----:B------:R-:W-:-:S07]  /*18200*/  IMAD.MOV.U32 R0, RZ, RZ, R14 ;  /* 0x000000ffff007224 */ /* 0x000fce00078e000e */
[----:B------:R-:W-:Y:S05]  /*18210*/  WARPSYNC.COLLECTIVE R15, `(.L_x_14163) ;  /* 0x000000000f087348 */ /* 0x000fea0003c00000 */
[----:B------:R0:W1:Y:S02]  /*18220*/  SHFL.IDX P6, R14, R13, R12, R11 ;  /* 0x0000000c0d0e7389 */ /* 0x00006400000c000b */
[----:B01----:R-:W-:Y:S01]  /*18230*/  ENDCOLLECTIVE ;  /* 0x000000000000791b */ /* 0x003fe20003800000 */
.L_x_14163:
        /* <DEDUP_REMOVED lines=11> */
.L_x_14164:
[----:B------:R-:W-:-:S05]  /*182f0*/  @!P1 LEA R6, P3, R28, R6, 0x1 ;  /* 0x000000061c069211 */ /* 0x000fca00078608ff */
[----:B------:R-:W-:Y:S02]  /*18300*/  @!P1 IMAD.X R7, RZ, RZ, R0, P3 ;  /* 0x000000ffff079224 */ /* 0x000fe400018e0600 */
[----:B------:R-:W-:-:S03]  /*18310*/  VIADD R0, R26, 0x80 ;  /* 0x000000801a007836 */ /* 0x000fc60000000000 */
[----:B------:R-:W-:Y:S01]  /*18320*/  @!PT LDS RZ, [RZ] ;  /* 0x00000000fffff984 */ /* 0x000fe20000000800 */
[----:B------:R-:W-:Y:S01]  /*18330*/  @!PT LDS RZ, [RZ] ;  /* 0x00000000fffff984 */ /* 0x000fe20000000800 */
[----:B------:R-:W-:Y:S01]  /*18340*/  @!PT LDS RZ, [RZ] ;  /* 0x00000000fffff984 */ /* 0x000fe20000000800 */
[----:B------:R0:W-:Y:S01]  /*18350*/  @!P1 LDGSTS.E.BYPASS.LTC128B.128 [R20+0xbc00], desc[UR52][R6.64], !P0 ;  /* 0x0bc0000006149fae */ /* 0x0001e2000c101d74 */
[----:B------:R-:W-:Y:S01]  /*18360*/  IMAD.MOV.U32 R13, RZ, RZ, R5 ;  /* 0x000000ffff0d7224 */ /* 0x000fe200078e0005 */
[----:B------:R-:W-:Y:S01]  /*18370*/  ISETP.GE.AND P1, PT, R0, R3, PT ;  /* 0x000000030000720c */ /* 0x000fe20003f26270 */
[----:B------:R-:W-:-:S12]  /*18380*/  IMAD.MOV.U32 R0, RZ, RZ, R14 ;  /* 0x000000ffff007224 */ /* 0x000fd800078e000e */
[----:B0-----:R-:W-:Y:S05]  /*18390*/  WARPSYNC.COLLECTIVE R15, `(.L_x_14165) ;  /* 0x000000000f087348 */ /* 0x001fea0003c00000 */
[----:B------:R1:W2:Y:S02]  /*183a0*/  SHFL.IDX P6, R14, R13, R12, R11 ;  /* 0x0000000c0d0e7389 */ /* 0x0002a400000c000b */
[----:B012---:R-:W-:Y:S01]  /*183b0*/  ENDCOLLECTIVE ;  /* 0x000000000000791b */ /* 0x007fe20003800000 */
.L_x_14165:
[----:B------:R-:W-:Y:S02]  /*183c0*/  IMAD.MOV.U32 R13, RZ, RZ, R2 ;  /* 0x000000ffff0d7224 */ /* 0x000fe400078e0002 */
[----:B------:R-:W-:Y:S02]  /*183d0*/  IMAD.MOV.U32 R12, RZ, RZ, 0x1 ;  /* 0x00000001ff0c7424 */ /* 0x000fe400078e00ff */
[----:B------:R-:W-:-:S07]  /*183e0*/  IMAD.MOV.U32 R4, RZ, RZ, R14 ;  /* 0x000000ffff047224 */ /* 0x000fce00078e000e */
[----:B------:R-:W-:Y:S05]  /*183f0*/  WARPSYNC.COLLECTIVE R15, `(.L_x_14166) ;  /* 0x000000000f087348 */ /* 0x000fea0003c00000 */
[----:B------:R0:W1:Y:S02]  /*18400*/  SHFL.IDX P6, R14, R13, R12, R11 ;  /* 0x0000000c0d0e7389 */ /* 0x00006400000c000b */
[----:B01----:R-:W-:Y:S01]  /*18410*/  ENDCOLLECTIVE ;  /* 0x000000000000791b */ /* 0x003fe20003800000 */
.L_x_14166:
[----:B------:R-:W-:-:S05]  /*18420*/  @!P1 LEA R4, P3, R28, R4, 0x1 ;  /* 0x000000041c049211 */ /* 0x000fca00078608ff */
[----:B------:R-:W-:Y:S02]  /*18430*/  @!P1 IMAD.X R0, RZ, RZ, R0, P3 ;  /* 0x000000ffff009224 */ /* 0x000fe400018e0600 */
[----:B------:R-:W-:Y:S02]  /*18440*/  @!P1 IMAD.MOV.U32 R6, RZ, RZ, R4 ;  /* 0x000000ffff069224 */ /* 0x000fe400078e0004 */
[----:B------:R-:W-:Y:S02]  /*18450*/  @!P1 IMAD.MOV.U32 R7, RZ, RZ, R0 ;  /* 0x000000ffff079224 */ /* 0x000fe400078e0000 */
[C---:B------:R-:W-:Y:S02]  /*18460*/  VIADD R0, R26.reuse, 0x90 ;  /* 0x000000901a007836 */ /* 0x040fe40000000000 */
[----:B------:R-:W-:Y:S01]  /*18470*/  IMAD.MOV.U32 R13, RZ, RZ, R5 ;  /* 0x000000ffff0d7224 */ /* 0x000fe200078e0005 */
[----:B------:R-:W-:Y:S01]  /*18480*/  @!PT LDS RZ, [RZ] ;  /* 0x00000000fffff984 */ /* 0x000fe20000000800 */
[----:B------:R-:W-:Y:S01]  /*18490*/  @!PT LDS RZ, [RZ] ;  /* 0x00000000fffff984 */ /* 0x000fe20000000800 */
[----:B------:R-:W-:Y:S01]  /*184a0*/  @!PT LDS RZ, [RZ] ;  /* 0x00000000fffff984 */ /* 0x000fe20000000800 */
[----:B------:R0:W-:Y:S01]  /*184b0*/  @!P1 LDGSTS.E.BYPASS.LTC128B.128 [R20+0xc400], desc[UR52][R6.64], !P0 ;  /* 0x0c40000006149fae */ /* 0x0001e2000c101d74 */
[----:B------:R-:W-:Y:S01]  /*184c0*/  VIADD R4, R26, 0xa0 ;  /* 0x000000a01a047836 */ /* 0x000fe20000000000 */
[----:B------:R-:W-:Y:S01]  /*184d0*/  ISETP.GE.AND P1, PT, R0, R3, PT ;  /* 0x000000030000720c */ /* 0x000fe20003f26270 */
[----:B------:R-:W-:-:S12]  /*184e0*/  IMAD.MOV.U32 R0, RZ, RZ, R14 ;  /* 0x000000ffff007224 */ /* 0x000fd800078e000e */
[----:B0-----:R-:W-:Y:S05]  /*184f0*/  WARPSYNC.COLLECTIVE R15, `(.L_x_14167) ;  /* 0x000000000f087348 */ /* 0x001fea0003c00000 */
[----:B------:R1:W2:Y:S02]  /*18500*/  SHFL.IDX P6, R14, R13, R12, R11 ;  /* 0x0000000c0d0e7389 */ /* 0x0002a400000c000b */
[----:B012---:R-:W-:Y:S01]  /*18510*/  ENDCOLLECTIVE ;  /* 0x000000000000791b */ /* 0x007fe20003800000 */
.L_x_14167:
[----:B------:R-:W-:Y:S02]  /*18520*/  IMAD.MOV.U32 R13, RZ, RZ, R2 ;  /* 0x000000ffff0d7224 */ /* 0x000fe400078e0002 */
[----:B------:R-:W-:Y:S02]  /*18530*/  IMAD.MOV.U32 R12, RZ, RZ, 0x2 ;  /* 0x00000002ff0c7424 */ /* 0x000fe400078e00ff */
[----:B------:R-:W-:-:S07]  /*18540*/  IMAD.MOV.U32 R6, RZ, RZ, R14 ;  /* 0x000000ffff067224 */ /* 0x000fce00078e000e */
[----:B------:R-:W-:Y:S05]  /*18550*/  WARPSYNC.COLLECTIVE R15, `(.L_x_14168) ;  /* 0x000000000f087348 */ /* 0x000fea0003c00000 */
[----:B------:R0:W1:Y:S02]  /*18560*/  SHFL.IDX P6, R14, R13, R12, R11 ;  /* 0x0000000c0d0e7389 */ /* 0x00006400000c000b */
[----:B01----:R-:W-:Y:S01]  /*18570*/  ENDCOLLECTIVE ;  /* 0x000000000000791b */ /* 0x003fe20003800000 */
.L_x_14168:
[----:B------:R-:W-:-:S05]  /*18580*/  @!P1 LEA R6, P2, R28, R6, 0x1 ;  /* 0x000000061c069211 */ /* 0x000fca00078408ff */
[----:B------:R-:W-:Y:S01]  /*18590*/  @!P1 IMAD.X R0, RZ, RZ, R0, P2 ;  /* 0x000000ffff009224 */ /* 0x000fe200010e0600 */
[----:B------:R-:W-:-:S03]  /*185a0*/  ISETP.GE.AND P2, PT, R4, R3, PT ;  /* 0x000000030400720c */ /* 0x000fc60003f46270 */
        /* <DEDUP_REMOVED lines=10> */
.L_x_14169:
[----:B------:R-:W-:Y:S02]  /*18650*/  IMAD.MOV.U32 R13, RZ, RZ, R2 ;  /* 0x000000ffff0d7224 */ /* 0x000fe400078e0002 */
[----:B------:R-:W-:Y:S02]  /*18660*/  IMAD.MOV.U32 R12, RZ, RZ, 0x3 ;  /* 0x00000003ff0c7424 */ /* 0x000fe400078e00ff */
[----:B------:R-:W-:-:S07]  /*18670*/  IMAD.MOV.U32 R6, RZ, RZ, R14 ;  /* 0x000000ffff067224 */ /* 0x000fce00078e000e */
[----:B------:R-:W-:Y:S05]  /*18680*/  WARPSYNC.COLLECTIVE R15, `(.L_x_14170) ;  /* 0x000000000f087348 */ /* 0x000fea0003c00000 */
[----:B------:R0:W1:Y:S02]  /*18690*/  SHFL.IDX P6, R14, R13, R12, R11 ;  /* 0x0000000c0d0e7389 */ /* 0x00006400000c000b */
[----:B01----:R-:W-:Y:S01]  /*186a0*/  ENDCOLLECTIVE ;  /* 0x000000000000791b */ /* 0x003fe20003800000 */
.L_x_14170:
        /* <DEDUP_REMOVED lines=12> */
.L_x_14171:
[----:B------:R-:W-:Y:S01]  /*18770*/  IMAD.MOV.U32 R2, RZ, RZ, R14 ;  /* 0x000000ffff027224 */ /* 0x000fe200078e000e */
[----:B------:R-:W-:Y:S06]  /*18780*/  BRA `(.L_x_14172) ;  /* 0xffffffb400e47947 */ /* 0x000fec000383ffff */
.L_x_14074:
[----:B0-----:R0:W1:Y:S02]  /*18790*/  SYNCS.PHASECHK.TRANS64.TRYWAIT P0, [R22+URZ+0x16820], R0 ;  /* 0x01682000160075a7 */ /* 0x001064000800017f */
[----:B-1----:R-:W-:Y:S05]  /*187a0*/  @!P0 NANOSLEEP.SYNCS 0x989680 ;  /* 0x009896800000895d */ /* 0x002fea0003900000 */
[----:B------:R-:W1:Y:S02]  /*187b0*/  @!P0 SYNCS.PHASECHK.TRANS64 P0, [R22+URZ+0x16820], R0 ;  /* 0x01682000160085a7 */ /* 0x000e64000800007f */
[----:B-1----:R-:W-:Y:S05]  /*187c0*/  @!P0 BRA `(.L_x_14074) ;  /* 0xfffffffc00f08947 */ /* 0x002fea000383ffff */
[----:B------:R-:W-:Y:S05]  /*187d0*/  BRA `(.L_x_14173) ;  /* 0xffffffb800407947 */ /* 0x000fea000383ffff */
.L_x_14079:
[----:B0-----:R0:W1:Y:S02]  /*187e0*/  SYNCS.PHASECHK.TRANS64.TRYWAIT P0, [R5+URZ+0x16840], R2 ;  /* 0x01684002050075a7 */ /* 0x001064000800017f */
[----:B-1----:R-:W-:Y:S05]  /*187f0*/  @!P0 NANOSLEEP.SYNCS 0x989680 ;  /* 0x009896800000895d */ /* 0x002fea0003900000 */
[----:B------:R-:W1:Y:S02]  /*18800*/  @!P0 SYNCS.PHASECHK.TRANS64 P0, [R5+URZ+0x16840], R2 ;  /* 0x01684002050085a7 */ /* 0x000e64000800007f */
[----:B-1----:R-:W-:Y:S05]  /*18810*/  @!P0 BRA `(.L_x_14079) ;  /* 0xfffffffc00f08947 */ /* 0x002fea000383ffff */
[----:B------:R-:W-:Y:S05]  /*18820*/  BRA `(.L_x_14174) ;  /* 0xffffffbc00187947 */ /* 0x000fea000383ffff */
.L_x_14080:
        /* <DEDUP_REMOVED lines=8> */
.L_x_14176:
[----:B------:R-:W-:Y:S05]  /*188b0*/  BSYNC B1 ;  /* 0x0000000000017941 */ /* 0x000fea0003800000 */
.L_x_14175:
        /* <DEDUP_REMOVED lines=9> */
.L_x_14177:
[----:B------:R-:W-:Y:S02]  /*18950*/  IMAD R8, R8, 0x2, R22 ;  /* 0x0000000208087824 */ /* 0x000fe400078e0216 */
[----:B------:R-:W-:Y:S02]  /*18960*/  IMAD.MOV.U32 R13, RZ, RZ, R10 ;  /* 0x000000ffff0d7224 */ /* 0x000fe400078e000a */
[----:B------:R-:W-:Y:S02]  /*18970*/  IMAD.MOV.U32 R12, RZ, RZ, 0x1 ;  /* 0x00000001ff0c7424 */ /* 0x000fe400078e00ff */
[----:B------:R-:W-:-:S07]  /*18980*/  IMAD.MOV.U32 R2, RZ, RZ, R14 ;  /* 0x000000ffff027224 */ /* 0x000fce00078e000e */
[----:B------:R-:W-:Y:S05]  /*18990*/  WARPSYNC.COLLECTIVE R15, `(.L_x_14178) ;  /* 0x000000000f087348 */ /* 0x000fea0003c00000 */
[----:B------:R0:W1:Y:S02]  /*189a0*/  SHFL.IDX P6, R14, R13, R12, R11 ;  /* 0x0000000c0d0e7389 */ /* 0x00006400000c000b */
[----:B01----:R-:W-:Y:S01]  /*189b0*/  ENDCOLLECTIVE ;  /* 0x000000000000791b */ /* 0x003fe20003800000 */
.L_x_14178:
        /* <DEDUP_REMOVED lines=11> */
.L_x_14179:
[----:B------:R-:W-:Y:S02]  /*18a70*/  IMAD.MOV.U32 R13, RZ, RZ, R10 ;  /* 0x000000ffff0d7224 */ /* 0x000fe400078e000a */
[----:B------:R-:W-:Y:S02]  /*18a80*/  IMAD.MOV.U32 R12, RZ, RZ, 0x2 ;  /* 0x00000002ff0c7424 */ /* 0x000fe400078e00ff */
[----:B------:R-:W-:-:S07]  /*18a90*/  IMAD.MOV.U32 R2, RZ, RZ, R14 ;  /* 0x000000ffff027224 */ /* 0x000fce00078e000e */
[----:B------:R-:W-:Y:S05]  /*18aa0*/  WARPSYNC.COLLECTIVE R15, `(.L_x_14180) ;  /* 0x000000000f087348 */ /* 0x000fea0003c00000 */
[----:B------:R0:W1:Y:S02]  /*18ab0*/  SHFL.IDX P6, R14, R13, R12, R11 ;  /* 0x0000000c0d0e7389 */ /* 0x00006400000c000b */
[----:B01----:R-:W-:Y:S01]  /*18ac0*/  ENDCOLLECTIVE ;  /* 0x000000000000791b */ /* 0x003fe20003800000 */
.L_x_14180:
        /* <DEDUP_REMOVED lines=11> */
.L_x_14181:
[----:B------:R-:W-:Y:S02]  /*18b80*/  IMAD.MOV.U32 R13, RZ, RZ, R10 ;  /* 0x000000ffff0d7224 */ /* 0x000fe400078e000a */
[----:B------:R-:W-:Y:S02]  /*18b90*/  IMAD.MOV.U32 R12, RZ, RZ, 0x3 ;  /* 0x00000003ff0c7424 */ /* 0x000fe400078e00ff */
[----:B------:R-:W-:-:S07]  /*18ba0*/  IMAD.MOV.U32 R2, RZ, RZ, R14 ;  /* 0x000000ffff027224 */ /* 0x000fce00078e000e */
[----:B------:R-:W-:Y:S05]  /*18bb0*/  WARPSYNC.COLLECTIVE R15, `(.L_x_14182) ;  /* 0x000000000f087348 */ /* 0x000fea0003c00000 */
[----:B------:R0:W1:Y:S02]  /*18bc0*/  SHFL.IDX P6, R14, R13, R12, R11 ;  /* 0x0000000c0d0e7389 */ /* 0x00006400000c000b */
[----:B01----:R-:W-:Y:S01]  /*18bd0*/  ENDCOLLECTIVE ;  /* 0x000000000000791b */ /* 0x003fe20003800000 */
.L_x_14182:
        /* <DEDUP_REMOVED lines=11> */
.L_x_14183:
[----:B------:R-:W-:Y:S02]  /*18c90*/  IMAD.MOV.U32 R13, RZ, RZ, R10 ;  /* 0x000000ffff0d7224 */ /* 0x000fe400078e000a */
[----:B------:R-:W-:Y:S02]  /*18ca0*/  IMAD.MOV.U32 R12, RZ, RZ, 0x4 ;  /* 0x00000004ff0c7424 */ /* 0x000fe400078e00ff */
[----:B------:R-:W-:-:S07]  /*18cb0*/  IMAD.MOV.U32 R2, RZ, RZ, R14 ;  /* 0x000000ffff027224 */ /* 0x000fce00078e000e */
[----:B------:R-:W-:Y:S05]  /*18cc0*/  WARPSYNC.COLLECTIVE R15, `(.L_x_14184) ;  /* 0x000000000f087348 */ /* 0x000fea0003c00000 */
[----:B------:R0:W1:Y:S02]  /*18cd0*/  SHFL.IDX P6, R14, R13, R12, R11 ;  /* 0x0000000c0d0e7389 */ /* 0x00006400000c000b */
[----:B01----:R-:W-:Y:S01]  /*18ce0*/  ENDCOLLECTIVE ;  /* 0x000000000000791b */ /* 0x003fe20003800000 */
.L_x_14184:
        /* <DEDUP_REMOVED lines=11> */
.L_x_14185:
[----:B------:R-:W-:Y:S02]  /*18da0*/  IMAD.MOV.U32 R13, RZ, RZ, R10 ;  /* 0x000000ffff0d7224 */ /* 0x000fe400078e000a */
[----:B------:R-:W-:Y:S02]  /*18db0*/  IMAD.MOV.U32 R12, RZ, RZ, 0x5 ;  /* 0x00000005ff0c7424 */ /* 0x000fe400078e00ff */
[----:B------:R-:W-:-:S07]  /*18dc0*/  IMAD.MOV.U32 R2, RZ, RZ, R14 ;  /* 0x000000ffff027224 */ /* 0x000fce00078e000e */
[----:B------:R-:W-:Y:S05]  /*18dd0*/  WARPSYNC.COLLECTIVE R15, `(.L_x_14186) ;  /* 0x000000000f087348 */ /* 0x000fea0003c00000 */
[----:B------:R0:W1:Y:S02]  /*18de0*/  SHFL.IDX P6, R14, R13, R12, R11 ;  /* 0x0000000c0d0e7389 */ /* 0x00006400000c000b */
[----:B01----:R-:W-:Y:S01]  /*18df0*/  ENDCOLLECTIVE ;  /* 0x000000000000791b */ /* 0x003fe20003800000 */
.L_x_14186:
        /* <DEDUP_REMOVED lines=11> */
.L_x_14187:
[----:B------:R-:W-:Y:S02]  /*18eb0*/  IMAD.MOV.U32 R13, RZ, RZ, R10 ;  /* 0x000000ffff0d7224 */ /* 0x000fe400078e000a */
[----:B------:R-:W-:Y:S02]  /*18ec0*/  IMAD.MOV.U32 R12, RZ, RZ, 0x6 ;  /* 0x00000006ff0c7424 */ /* 0x000fe400078e00ff */
[----:B------:R-:W-:-:S07]  /*18ed0*/  IMAD.MOV.U32 R2, RZ, RZ, R14 ;  /* 0x000000ffff027224 */ /* 0x000fce00078e000e */
[----:B------:R-:W-:Y:S05]  /*18ee0*/  WARPSYNC.COLLECTIVE R15, `(.L_x_14188) ;  /* 0x000000000f087348 */ /* 0x000fea0003c00000 */
[----:B------:R0:W1:Y:S02]  /*18ef0*/  SHFL.IDX P6, R14, R13, R12, R11 ;  /* 0x0000000c0d0e7389 */ /* 0x00006400000c000b */
[----:B01----:R-:W-:Y:S01]  /*18f00*/  ENDCOLLECTIVE ;  /* 0x000000000000791b */ /* 0x003fe20003800000 */
.L_x_14188:
        /* <DEDUP_REMOVED lines=11> */
.L_x_14189:
[----:B------:R-:W-:Y:S02]  /*18fc0*/  IMAD.MOV.U32 R13, RZ, RZ, R10 ;  /* 0x000000ffff0d7224 */ /* 0x000fe400078e000a */
[----:B------:R-:W-:Y:S02]  /*18fd0*/  IMAD.MOV.U32 R12, RZ, RZ, 0x7 ;  /* 0x00000007ff0c7424 */ /* 0x000fe400078e00ff */
[----:B------:R-:W-:-:S07]  /*18fe0*/  IMAD.MOV.U32 R2, RZ, RZ, R14 ;  /* 0x000000ffff027224 */ /* 0x000fce00078e000e */
[----:B------:R-:W-:Y:S05]  /*18ff0*/  WARPSYNC.COLLECTIVE R15, `(.L_x_14190) ;  /* 0x000000000f087348 */ /* 0x000fea0003c00000 */
[----:B------:R0:W1:Y:S02]  /*19000*/  SHFL.IDX P6, R14, R13, R12, R11 ;  /* 0x0000000c0d0e7389 */ /* 0x00006400000c000b */
[----:B01----:R-:W-:Y:S01]  /*19010*/  ENDCOLLECTIVE ;  /* 0x000000000000791b */ /* 0x003fe20003800000 */
.L_x_14190:
        /* <DEDUP_REMOVED lines=11> */
.L_x_14191:
[----:B------:R-:W-:Y:S01]  /*190d0*/  IMAD.MOV.U32 R2, RZ, RZ, R14 ;  /* 0x000000ffff027224 */ /* 0x000fe200078e000e */
[----:B------:R-:W-:Y:S06]  /*190e0*/  BRA `(.L_x_14192) ;  /* 0xffffffb800087947 */ /* 0x000fec000383ffff */
.L_x_14085:
[----:B-1----:R1:W2:Y:S02]  /*190f0*/  SYNCS.PHASECHK.TRANS64.TRYWAIT P0, [R5+URZ+0x16860], R2 ;  /* 0x01686002050075a7 */ /* 0x0022a4000800017f */
[----:B--2---:R-:W-:Y:S05]  /*19100*/  @!P0 NANOSLEEP.SYNCS 0x989680 ;  /* 0x009896800000895d */ /* 0x004fea0003900000 */
[----:B------:R-:W2:Y:S02]  /*19110*/  @!P0 SYNCS.PHASECHK.TRANS64 P0, [R5+URZ+0x16860], R2 ;  /* 0x01686002050085a7 */ /* 0x000ea4000800007f */
[----:B--2---:R-:W-:Y:S05]  /*19120*/  @!P0 BRA `(.L_x_14085) ;  /* 0xfffffffc00f08947 */ /* 0x004fea000383ffff */
[----:B------:R-:W-:Y:S05]  /*19130*/  BRA `(.L_x_14193) ;  /* 0xffffffb800607947 */ /* 0x000fea000383ffff */
.L_x_14086:
        /* <DEDUP_REMOVED lines=8> */
.L_x_14195:
[----:B------:R-:W-:Y:S05]  /*191c0*/  BSYNC B1 ;  /* 0x0000000000017941 */ /* 0x000fea0003800000 */
.L_x_14194:
[----:B------:R-:W-:Y:S01]  /*191d0*/  IMAD.MOV.U32 R13, RZ, RZ, R17 ;  /* 0x000000ffff0d7224 */ /* 0x000fe200078e0011 */
[----:B------:R-:W-:Y:S01]  /*191e0*/  ISETP.LT.OR P2, PT, R8, 0x1, P1 ;  /* 0x000000010800780c */ /* 0x000fe20000f41670 */
        /* <DEDUP_REMOVED lines=8> */
.L_x_14196:
[----:B------:R-:W-:Y:S02]  /*19270*/  IMAD.MOV.U32 R13, RZ, RZ, R23 ;  /* 0x000000ffff0d7224 */ /* 0x000fe400078e0017 */
[----:B------:R-:W-:Y:S02]  /*19280*/  IMAD.MOV.U32 R12, RZ, RZ, 0x1 ;  /* 0x00000001ff0c7424 */ /* 0x000fe400078e00ff */
[----:B------:R-:W-:-:S07]  /*19290*/  IMAD.MOV.U32 R2, RZ, RZ, R14 ;  /* 0x000000ffff027224 */ /* 0x000fce00078e000e */
[----:B------:R-:W-:Y:S05]  /*192a0*/  WARPSYNC.COLLECTIVE R15, `(.L_x_14197) ;  /* 0x000000000f087348 */ /* 0x000fea0003c00000 */
[----:B------:R0:W1:Y:S02]  /*192b0*/  SHFL.IDX P6, R14, R13, R12, R11 ;  /* 0x0000000c0d0e7389 */ /* 0x00006400000c000b */
[----:B01----:R-:W-:Y:S01]  /*192c0*/  ENDCOLLECTIVE ;  /* 0x000000000000791b */ /* 0x003fe20003800000 */
.L_x_14197:
        /* <DEDUP_REMOVED lines=12> */
.L_x_14198:
[----:B------:R-:W-:Y:S02]  /*19390*/  IMAD.MOV.U32 R13, RZ, RZ, R23 ;  /* 0x000000ffff0d7224 */ /* 0x000fe400078e0017 */
[----:B------:R-:W-:Y:S02]  /*193a0*/  IMAD.MOV.U32 R12, RZ, RZ, 0x2 ;  /* 0x00000002ff0c7424 */ /* 0x000fe400078e00ff */
[----:B------:R-:W-:-:S07]  /*193b0*/  IMAD.MOV.U32 R2, RZ, RZ, R14 ;  /* 0x000000ffff027224 */ /* 0x000fce00078e000e */
[----:B------:R-:W-:Y:S05]  /*193c0*/  WARPSYNC.COLLECTIVE R15, `(.L_x_14199) ;  /* 0x000000000f087348 */ /* 0x000fea0003c00000 */
[----:B------:R0:W1:Y:S02]  /*193d0*/  SHFL.IDX P6, R14, R13, R12, R11 ;  /* 0x0000000c0d0e7389 */ /* 0x00006400000c000b */
[----:B01----:R-:W-:Y:S01]  /*193e0*/  ENDCOLLECTIVE ;  /* 0x000000000000791b */ /* 0x003fe20003800000 */
.L_x_14199:
        /* <DEDUP_REMOVED lines=12> */
.L_x_14200:
[----:B------:R-:W-:Y:S02]  /*194b0*/  IMAD.MOV.U32 R13, RZ, RZ, R23 ;  /* 0x000000ffff0d7224 */ /* 0x000fe400078e0017 */
[----:B------:R-:W-:Y:S02]  /*194c0*/  IMAD.MOV.U32 R12, RZ, RZ, 0x3 ;  /* 0x00000003ff0c7424 */ /* 0x000fe400078e00ff */
[----:B------:R-:W-:-:S07]  /*194d0*/  IMAD.MOV.U32 R2, RZ, RZ, R14 ;  /* 0x000000ffff027224 */ /* 0x000fce00078e000e */
[----:B------:R-:W-:Y:S05]  /*194e0*/  WARPSYNC.COLLECTIVE R15, `(.L_x_14201) ;  /* 0x000000000f087348 */ /* 0x000fea0003c00000 */
[----:B------:R0:W1:Y:S02]  /*194f0*/  SHFL.IDX P6, R14, R13, R12, R11 ;  /* 0x0000000c0d0e7389 */ /* 0x00006400000c000b */
[----:B01----:R-:W-:Y:S01]  /*19500*/  ENDCOLLECTIVE ;  /* 0x000000000000791b */ /* 0x003fe20003800000 */
.L_x_14201:
        /* <DEDUP_REMOVED lines=12> */
.L_x_14202:
[----:B------:R-:W-:Y:S02]  /*195d0*/  IMAD.MOV.U32 R13, RZ, RZ, R23 ;  /* 0x000000ffff0d7224 */ /* 0x000fe400078e0017 */
[----:B------:R-:W-:Y:S02]  /*195e0*/  IMAD.MOV.U32 R12, RZ, RZ, 0x4 ;  /* 0x00000004ff0c7424 */ /* 0x000fe400078e00ff */
[----:B------:R-:W-:-:S07]  /*195f0*/  IMAD.MOV.U32 R2, RZ, RZ, R14 ;  /* 0x000000ffff027224 */ /* 0x000fce00078e000e */
[----:B------:R-:W-:Y:S05]  /*19600*/  WARPSYNC.COLLECTIVE R15, `(.L_x_14203) ;  /* 0x000000000f087348 */ /* 0x000fea0003c00000 */
[----:B------:R0:W1:Y:S02]  /*19610*/  SHFL.IDX P6, R14, R13, R12, R11 ;  /* 0x0000000c0d0e7389 */ /* 0x00006400000c000b */
[----:B01----:R-:W-:Y:S01]  /*19620*/  ENDCOLLECTIVE ;  /* 0x000000000000791b */ /* 0x003fe20003800000 */
.L_x_14203:
        /* <DEDUP_REMOVED lines=12> */
.L_x_14204:
[----:B------:R-:W-:Y:S02]  /*196f0*/  IMAD.MOV.U32 R13, RZ, RZ, R23 ;  /* 0x000000ffff0d7224 */ /* 0x000fe400078e0017 */
[----:B------:R-:W-:Y:S02]  /*19700*/  IMAD.MOV.U32 R12, RZ, RZ, 0x5 ;  /* 0x00000005ff0c7424 */ /* 0x000fe400078e00ff */
[----:B------:R-:W-:-:S07]  /*19710*/  IMAD.MOV.U32 R2, RZ, RZ, R14 ;  /* 0x000000ffff027224 */ /* 0x000fce00078e000e */
[----:B------:R-:W-:Y:S05]  /*19720*/  WARPSYNC.COLLECTIVE R15, `(.L_x_14205) ;  /* 0x000000000f087348 */ /* 0x000fea0003c00000 */
[----:B------:R0:W1:Y:S02]  /*19730*/  SHFL.IDX P6, R14, R13, R12, R11 ;  /* 0x0000000c0d0e7389 */ /* 0x00006400000c000b */
[----:B01----:R-:W-:Y:S01]  /*19740*/  ENDCOLLECTIVE ;  /* 0x000000000000791b */ /* 0x003fe20003800000 */
.L_x_14205:
        /* <DEDUP_REMOVED lines=12> */
.L_x_14206:
[----:B------:R-:W-:Y:S02]  /*19810*/  IMAD.MOV.U32 R13, RZ, RZ, R23 ;  /* 0x000000ffff0d7224 */ /* 0x000fe400078e0017 */
[----:B------:R-:W-:Y:S02]  /*19820*/  IMAD.MOV.U32 R12, RZ, RZ, 0x6 ;  /* 0x00000006ff0c7424 */ /* 0x000fe400078e00ff */
[----:B------:R-:W-:-:S07]  /*19830*/  IMAD.MOV.U32 R2, RZ, RZ, R14 ;  /* 0x000000ffff027224 */ /* 0x000fce00078e000e */
[----:B------:R-:W-:Y:S05]  /*19840*/  WARPSYNC.COLLECTIVE R15, `(.L_x_14207) ;  /* 0x000000000f087348 */ /* 0x000fea0003c00000 */
[----:B------:R0:W1:Y:S02]  /*19850*/  SHFL.IDX P6, R14, R13, R12, R11 ;  /* 0x0000000c0d0e7389 */ /* 0x00006400000c000b */
[----:B01----:R-:W-:Y:S01]  /*19860*/  ENDCOLLECTIVE ;  /* 0x000000000000791b */ /* 0x003fe20003800000 */
.L_x_14207:
        /* <DEDUP_REMOVED lines=12> */
.L_x_14208:
[----:B------:R-:W-:Y:S02]  /*19930*/  IMAD.MOV.U32 R13, RZ, RZ, R23 ;  /* 0x000000ffff0d7224 */ /* 0x000fe400078e0017 */
[----:B------:R-:W-:Y:S02]  /*19940*/  IMAD.MOV.U32 R12, RZ, RZ, 0x7 ;  /* 0x00000007ff0c7424 */ /* 0x000fe400078e00ff */
[----:B------:R-:W-:-:S07]  /*19950*/  IMAD.MOV.U32 R2, RZ, RZ, R14 ;  /* 0x000000ffff027224 */ /* 0x000fce00078e000e */
[----:B------:R-:W-:Y:S05]  /*19960*/  WARPSYNC.COLLECTIVE R15, `(.L_x_14209) ;  /* 0x000000000f087348 */ /* 0x000fea0003c00000 */
[----:B------:R0:W1:Y:S02]  /*19970*/  SHFL.IDX P6, R14, R13, R12, R11 ;  /* 0x0000000c0d0e7389 */ /* 0x00006400000c000b */
[----:B01----:R-:W-:Y:S01]  /*19980*/  ENDCOLLECTIVE ;  /* 0x000000000000791b */ /* 0x003fe20003800000 */
.L_x_14209:
        /* <DEDUP_REMOVED lines=11> */
.L_x_14210:
[----:B------:R-:W-:Y:S01]  /*19a40*/  IMAD.MOV.U32 R2, RZ, RZ, R14 ;  /* 0x000000ffff027224 */ /* 0x000fe200078e000e */
[----:B------:R-:W-:Y:S06]  /*19a50*/  BRA `(.L_x_14211) ;  /* 0xffffffb4000c7947 */ /* 0x000fec000383ffff */
.L_x_14094:
[----:B0-----:R0:W1:Y:S02]  /*19a60*/  SYNCS.PHASECHK.TRANS64.TRYWAIT P0, [R0+URZ+0x16860], R3 ;  /* 0x01686003000075a7 */ /* 0x001064000800017f */
[----:B-1----:R-:W-:Y:S05]  /*19a70*/  @!P0 NANOSLEEP.SYNCS 0x989680 ;  /* 0x009896800000895d */ /* 0x002fea0003900000 */
[----:B------:R-:W1:Y:S02]  /*19a80*/  @!P0 SYNCS.PHASECHK.TRANS64 P0, [R0+URZ+0x16860], R3 ;  /* 0x01686003000085a7 */ /* 0x000e64000800007f */
[----:B-1----:R-:W-:Y:S05]  /*19a90*/  @!P0 BRA `(.L_x_14094) ;  /* 0xfffffffc00f08947 */ /* 0x002fea000383ffff */
[----:B------:R-:W-:Y:S05]  /*19aa0*/  BRA `(.L_x_14212) ;  /* 0xffffffb800307947 */ /* 0x000fea000383ffff */
.L_x_14095:
        /* <DEDUP_REMOVED lines=8> */
.L_x_14214:
[----:B------:R-:W-:Y:S05]  /*19b30*/  BSYNC B0 ;  /* 0x0000000000007941 */ /* 0x000fea0003800000 */
.L_x_14213:
        /* <DEDUP_REMOVED lines=9> */
.L_x_14215:
[----:B------:R-:W-:Y:S01]  /*19bd0*/  ULDC UR4, c[0x0][0x2f4] ;  /* 0x0000bd0000047ab9 */ /* 0x000fe20000000800 */
[----:B------:R-:W-:Y:S01]  /*19be0*/  IMAD R4, R4, 0x2, R22 ;  /* 0x0000000204047824 */ /* 0x000fe200078e0216 */
        /* <DEDUP_REMOVED lines=8> */
.L_x_14216:
        /* <DEDUP_REMOVED lines=11> */
.L_x_14217:
[----:B------:R-:W-:Y:S02]  /*19d20*/  IMAD.MOV.U32 R13, RZ, RZ, R23 ;  /* 0x000000ffff0d7224 */ /* 0x000fe400078e0017 */
[----:B------:R-:W-:Y:S02]  /*19d30*/  IMAD.MOV.U32 R12, RZ, RZ, 0x2 ;  /* 0x00000002ff0c7424 */ /* 0x000fe400078e00ff */
[----:B------:R-:W-:-:S07]  /*19d40*/  IMAD.MOV.U32 R9, RZ, RZ, R14 ;  /* 0x000000ffff097224 */ /* 0x000fce00078e000e */
[----:B------:R-:W-:Y:S05]  /*19d50*/  WARPSYNC.COLLECTIVE R15, `(.L_x_14218) ;  /* 0x000000000f087348 */ /* 0x000fea0003c00000 */
[----:B------:R0:W1:Y:S02]  /*19d60*/  SHFL.IDX P6, R14, R13, R12, R11 ;  /* 0x0000000c0d0e7389 */ /* 0x00006400000c000b */
[----:B01----:R-:W-:Y:S01]  /*19d70*/  ENDCOLLECTIVE ;  /* 0x000000000000791b */ /* 0x003fe20003800000 */
.L_x_14218:
        /* <DEDUP_REMOVED lines=12> */
.L_x_14219:
[----:B------:R-:W-:Y:S02]  /*19e40*/  IMAD.MOV.U32 R13, RZ, RZ, R23 ;  /* 0x000000ffff0d7224 */ /* 0x000fe400078e0017 */
[----:B------:R-:W-:Y:S02]  /*19e50*/  IMAD.MOV.U32 R12, RZ, RZ, 0x3 ;  /* 0x00000003ff0c7424 */ /* 0x000fe400078e00ff */
[----:B------:R-:W-:-:S07]  /*19e60*/  IMAD.MOV.U32 R10, RZ, RZ, R14 ;  /* 0x000000ffff0a7224 */ /* 0x000fce00078e000e */
[----:B------:R-:W-:Y:S05]  /*19e70*/  WARPSYNC.COLLECTIVE R15, `(.L_x_14220) ;  /* 0x000000000f087348 */ /* 0x000fea0003c00000 */
[----:B------:R0:W1:Y:S02]  /*19e80*/  SHFL.IDX P6, R14, R13, R12, R11 ;  /* 0x0000000c0d0e7389 */ /* 0x00006400000c000b */
[----:B01----:R-:W-:Y:S01]  /*19e90*/  ENDCOLLECTIVE ;  /* 0x000000000000791b */ /* 0x003fe20003800000 */
.L_x_14220:
        /* <DEDUP_REMOVED lines=12> */
.L_x_14221:
[----:B------:R-:W-:Y:S02]  /*19f60*/  IMAD.MOV.U32 R13, RZ, RZ, R23 ;  /* 0x000000ffff0d7224 */ /* 0x000fe400078e0017 */
[----:B------:R-:W-:Y:S02]  /*19f70*/  IMAD.MOV.U32 R12, RZ, RZ, 0x4 ;  /* 0x00000004ff0c7424 */ /* 0x000fe400078e00ff */
[----:B------:R-:W-:-:S07]  /*19f80*/  IMAD.MOV.U32 R9, RZ, RZ, R14 ;  /* 0x000000ffff097224 */ /* 0x000fce00078e000e */
[----:B------:R-:W-:Y:S05]  /*19f90*/  WARPSYNC.COLLECTIVE R15, `(.L_x_14222) ;  /* 0x000000000f087348 */ /* 0x000fea0003c00000 */
[----:B------:R0:W1:Y:S02]  /*19fa0*/  SHFL.IDX P6, R14, R13, R12, R11 ;  /* 0x0000000c0d0e7389 */ /* 0x00006400000c000b */
[----:B01----:R-:W-:Y:S01]  /*19fb0*/  ENDCOLLECTIVE ;  /* 0x000000000000791b */ /* 0x003fe20003800000 */
.L_x_14222:
        /* <DEDUP_REMOVED lines=12> */
.L_x_14223:
[----:B------:R-:W-:Y:S02]  /*1a080*/  IMAD.MOV.U32 R13, RZ, RZ, R23 ;  /* 0x000000ffff0d7224 */ /* 0x000fe400078e0017 */
[----:B------:R-:W-:Y:S02]  /*1a090*/  IMAD.MOV.U32 R12, RZ, RZ, 0x5 ;  /* 0x00000005ff0c7424 */ /* 0x000fe400078e00ff */
[----:B------:R-:W-:-:S07]  /*1a0a0*/  IMAD.MOV.U32 R10, RZ, RZ, R14 ;  /* 0x000000ffff0a7224 */ /* 0x000fce00078e000e */
[----:B------:R-:W-:Y:S05]  /*1a0b0*/  WARPSYNC.COLLECTIVE R15, `(.L_x_14224) ;  /* 0x000000000f087348 */ /* 0x000fea0003c00000 */
[----:B------:R0:W1:Y:S02]  /*1a0c0*/  SHFL.IDX P6, R14, R13, R12, R11 ;  /* 0x0000000c0d0e7389 */ /* 0x00006400000c000b */
[----:B01----:R-:W-:Y:S01]  /*1a0d0*/  ENDCOLLECTIVE ;  /* 0x000000000000791b */ /* 0x003fe20003800000 */
.L_x_14224:
        /* <DEDUP_REMOVED lines=12> */
.L_x_14225:
[----:B------:R-:W-:Y:S02]  /*1a1a0*/  IMAD.MOV.U32 R13, RZ, RZ, R23 ;  /* 0x000000ffff0d7224 */ /* 0x000fe400078e0017 */
[----:B------:R-:W-:Y:S02]  /*1a1b0*/  IMAD.MOV.U32 R12, RZ, RZ, 0x6 ;  /* 0x00000006ff0c7424 */ /* 0x000fe400078e00ff */
[----:B------:R-:W-:-:S07]  /*1a1c0*/  IMAD.MOV.U32 R9, RZ, RZ, R14 ;  /* 0x000000ffff097224 */ /* 0x000fce00078e000e */
[----:B------:R-:W-:Y:S05]  /*1a1d0*/  WARPSYNC.COLLECTIVE R15, `(.L_x_14226) ;  /* 0x000000000f087348 */ /* 0x000fea0003c00000 */
[----:B------:R0:W1:Y:S02]  /*1a1e0*/  SHFL.IDX P6, R14, R13, R12, R11 ;  /* 0x0000000c0d0e7389 */ /* 0x00006400000c000b */
[----:B01----:R-:W-:Y:S01]  /*1a1f0*/  ENDCOLLECTIVE ;  /* 0x000000000000791b */ /* 0x003fe20003800000 */
.L_x_14226:
        /* <DEDUP_REMOVED lines=12> */
.L_x_14227:
[----:B------:R-:W-:Y:S02]  /*1a2c0*/  IMAD.MOV.U32 R13, RZ, RZ, R23 ;  /* 0x000000ffff0d7224 */ /* 0x000fe400078e0017 */
[----:B------:R-:W-:Y:S01]  /*1a2d0*/  IMAD.MOV.U32 R12, RZ, RZ, 0x7 ;  /* 0x00000007ff0c7424 */ /* 0x000fe200078e00ff */
[----:B------:R-:W-:-:S13]  /*1a2e0*/  IADD3 R2, P1, R14, R5, RZ ;  /* 0x000000050e027210 */ /* 0x000fda0007f3e0ff */
[----:B------:R-:W-:Y:S05]  /*1a2f0*/  WARPSYNC.COLLECTIVE R15, `(.L_x_14228) ;  /* 0x000000000f087348 */ /* 0x000fea0003c00000 */
[----:B------:R0:W1:Y:S02]  /*1a300*/  SHFL.IDX P6, R14, R13, R12, R11 ;  /* 0x0000000c0d0e7389 */ /* 0x00006400000c000b */
[----:B01----:R-:W-:Y:S01]  /*1a310*/  ENDCOLLECTIVE ;  /* 0x000000000000791b */ /* 0x003fe20003800000 */
.L_x_14228:
        /* <DEDUP_REMOVED lines=10> */
.L_x_14229:
[----:B------:R-:W-:Y:S05]  /*1a3c0*/  BRA `(.L_x_14230) ;  /* 0xffffffb000e07947 */ /* 0x000fea000383ffff */
.L_x_14100:
        /* <DEDUP_REMOVED lines=8> */
.L_x_14232:
[----:B------:R-:W-:Y:S05]  /*1a450*/  BSYNC B0 ;  /* 0x0000000000007941 */ /* 0x000fea0003800000 */
.L_x_14231:
        /* <DEDUP_REMOVED lines=9> */
.L_x_14233:
        /* <DEDUP_REMOVED lines=18> */
.L_x_14234:
[----:B------:R-:W-:Y:S01]  /*1a610*/  IMAD.MOV.U32 R12, RZ, RZ, 0x2 ;  /* 0x00000002ff0c7424 */ /* 0x000fe200078e00ff */
[----:B------:R-:W-:-:S05]  /*1a620*/  SEL R4, R14, RZ, P1 ;  /* 0x000000ff0e047207 */ /* 0x000fca0000800000 */
[----:B------:R-:W-:-:S04]  /*1a630*/  IMAD.IADD R4, R17, 0x1, R4 ;  /* 0x0000000111047824 */ /* 0x000fc800078e0204 */
[----:B------:R-:W-:-:S07]  /*1a640*/  IMAD.MOV.U32 R13, RZ, RZ, R4 ;  /* 0x000000ffff0d7224 */ /* 0x000fce00078e0004 */
[----:B------:R-:W-:Y:S05]  /*1a650*/  WARPSYNC.COLLECTIVE R15, `(.L_x_14235) ;  /* 0x000000000f087348 */ /* 0x000fea0003c00000 */
[----:B------:R0:W1:Y:S02]  /*1a660*/  SHFL.UP P6, R14, R13, R12, R11 ;  /* 0x0400000c0d0e7389 */ /* 0x00006400000c000b */
[----:B01----:R-:W-:Y:S01]  /*1a670*/  ENDCOLLECTIVE ;  /* 0x000000000000791b */ /* 0x003fe20003800000 */
.L_x_14235:
[----:B------:R-:W-:Y:S01]  /*1a680*/  IMAD.MOV.U32 R12, RZ, RZ, 0x4 ;  /* 0x00000004ff0c7424 */ /* 0x000fe200078e00ff */
[----:B------:R-:W-:-:S05]  /*1a690*/  SEL R3, R14, RZ, P2 ;  /* 0x000000ff0e037207 */ /* 0x000fca0001000000 */
[----:B------:R-:W-:-:S04]  /*1a6a0*/  IMAD.IADD R6, R4, 0x1, R3 ;  /* 0x0000000104067824 */ /* 0x000fc800078e0203 */
[----:B------:R-:W-:-:S07]  /*1a6b0*/  IMAD.MOV.U32 R13, RZ, RZ, R6 ;  /* 0x000000ffff0d7224 */ /* 0x000fce00078e0006 */
[----:B------:R-:W-:Y:S05]  /*1a6c0*/  WARPSYNC.COLLECTIVE R15, `(.L_x_14236) ;  /* 0x000000000f087348 */ /* 0x000fea0003c00000 */
[----:B------:R0:W1:Y:S02]  /*1a6d0*/  SHFL.UP P6, R14, R13, R12, R11 ;  /* 0x0400000c0d0e7389 */ /* 0x00006400000c000b */
[----:B01----:R-:W-:Y:S01]  /*1a6e0*/  ENDCOLLECTIVE ;  /* 0x000000000000791b */ /* 0x003fe20003800000 */
.L_x_14236:
[----:B------:R-:W-:Y:S01]  /*1a6f0*/  IMAD.MOV.U32 R12, RZ, RZ, 0x8 ;  /* 0x00000008ff0c7424 */ /* 0x000fe200078e00ff */
[----:B------:R-:W-:-:S05]  /*1a700*/  SEL R3, R14, RZ, P3 ;  /* 0x000000ff0e037207 */ /* 0x000fca0001800000 */
[----:B------:R-:W-:-:S04]  /*1a710*/  IMAD.IADD R2, R6, 0x1, R3 ;  /* 0x0000000106027824 */ /* 0x000fc800078e0203 */
[----:B------:R-:W-:-:S07]  /*1a720*/  IMAD.MOV.U32 R13, RZ, RZ, R2 ;  /* 0x000000ffff0d7224 */ /* 0x000fce00078e0002 */
[----:B------:R-:W-:Y:S05]  /*1a730*/  WARPSYNC.COLLECTIVE R15, `(.L_x_14237) ;  /* 0x000000000f087348 */ /* 0x000fea0003c00000 */
[----:B------:R0:W1:Y:S02]  /*1a740*/  SHFL.UP P6, R14, R13, R12, R11 ;  /* 0x0400000c0d0e7389 */ /* 0x00006400000c000b */
[----:B01----:R-:W-:Y:S01]  /*1a750*/  ENDCOLLECTIVE ;  /* 0x000000000000791b */ /* 0x003fe20003800000 */
.L_x_14237:
[----:B------:R-:W-:Y:S01]  /*1a760*/  IMAD.MOV.U32 R12, RZ, RZ, 0x10 ;  /* 0x00000010ff0c7424 */ /* 0x000fe200078e00ff */
[----:B------:R-:W-:-:S05]  /*1a770*/  SEL R3, R14, RZ, P4 ;  /* 0x000000ff0e037207 */ /* 0x000fca0002000000 */
[----:B------:R-:W-:-:S04]  /*1a780*/  IMAD.IADD R3, R2, 0x1, R3 ;  /* 0x0000000102037824 */ /* 0x000fc800078e0203 */
[----:B------:R-:W-:-:S07]  /*1a790*/  IMAD.MOV.U32 R13, RZ, RZ, R3 ;  /* 0x000000ffff0d7224 */ /* 0x000fce00078e0003 */
[----:B------:R-:W-:Y:S05]  /*1a7a0*/  WARPSYNC.COLLECTIVE R15, `(.L_x_14238) ;  /* 0x000000000f087348 */ /* 0x000fea0003c00000 */
[----:B------:R0:W1:Y:S02]  /*1a7b0*/  SHFL.UP P6, R14, R13, R12, R11 ;  /* 0x0400000c0d0e7389 */ /* 0x00006400000c000b */
[----:B01----:R-:W-:Y:S01]  /*1a7c0*/  ENDCOLLECTIVE ;  /* 0x000000000000791b */ /* 0x003fe20003800000 */
.L_x_14238:
        /* <DEDUP_REMOVED lines=8> */
.L_x_14239:
[----:B------:R-:W-:Y:S05]  /*1a850*/  BRA `(.L_x_14240) ;  /* 0xffffffb000e87947 */ /* 0x000fea000383ffff */
.L_x_14105:
        /* <DEDUP_REMOVED lines=8> */
.L_x_14242:
[----:B------:R-:W-:Y:S05]  /*1a8e0*/  BSYNC B0 ;  /* 0x0000000000007941 */ /* 0x000fea0003800000 */
.L_x_14241:
        /* <DEDUP_REMOVED lines=8> */
.L_x_14243:
[----:B------:R-:W-:Y:S01]  /*1a970*/  IMAD.MOV.U32 R12, RZ, RZ, 0x4 ;  /* 0x00000004ff0c7424 */ /* 0x000fe200078e00ff */
[----:B------:R-:W-:-:S05]  /*1a980*/  SEL R2, R14, RZ, P2 ;  /* 0x000000ff0e027207 */ /* 0x000fca0001000000 */
[----:B------:R-:W-:-:S04]  /*1a990*/  IMAD.IADD R2, R13, 0x1, R2 ;  /* 0x000000010d027824 */ /* 0x000fc800078e0202 */
[----:B------:R-:W-:-:S07]  /*1a9a0*/  IMAD.MOV.U32 R13, RZ, RZ, R2 ;  /* 0x000000ffff0d7224 */ /* 0x000fce00078e0002 */
[----:B------:R-:W-:Y:S05]  /*1a9b0*/  WARPSYNC.COLLECTIVE R15, `(.L_x_14244) ;  /* 0x000000000f087348 */ /* 0x000fea0003c00000 */
[----:B------:R0:W1:Y:S02]  /*1a9c0*/  SHFL.UP P6, R14, R13, R12, R11 ;  /* 0x0400000c0d0e7389 */ /* 0x00006400000c000b */
[----:B01----:R-:W-:Y:S01]  /*1a9d0*/  ENDCOLLECTIVE ;  /* 0x000000000000791b */ /* 0x003fe20003800000 */
.L_x_14244:
[----:B------:R-:W-:Y:S01]  /*1a9e0*/  IMAD.MOV.U32 R12, RZ, RZ, 0x8 ;  /* 0x00000008ff0c7424 */ /* 0x000fe200078e00ff */
[----:B------:R-:W-:-:S05]  /*1a9f0*/  SEL R3, R14, RZ, P3 ;  /* 0x000000ff0e037207 */ /* 0x000fca0001800000 */
[----:B------:R-:W-:-:S04]  /*1aa00*/  IMAD.IADD R3, R2, 0x1, R3 ;  /* 0x0000000102037824 */ /* 0x000fc800078e0203 */
[----:B------:R-:W-:-:S07]  /*1aa10*/  IMAD.MOV.U32 R13, RZ, RZ, R3 ;  /* 0x000000ffff0d7224 */ /* 0x000fce00078e0003 */
[----:B------:R-:W-:Y:S05]  /*1aa20*/  WARPSYNC.COLLECTIVE R15, `(.L_x_14245) ;  /* 0x000000000f087348 */ /* 0x000fea0003c00000 */
[----:B------:R0:W1:Y:S02]  /*1aa30*/  SHFL.UP P6, R14, R13, R12, R11 ;  /* 0x0400000c0d0e7389 */ /* 0x00006400000c000b */
[----:B01----:R-:W-:Y:S01]  /*1aa40*/  ENDCOLLECTIVE ;  /* 0x000000000000791b */ /* 0x003fe20003800000 */
.L_x_14245:
[----:B------:R-:W-:Y:S01]  /*1aa50*/  IMAD.MOV.U32 R12, RZ, RZ, 0x10 ;  /* 0x00000010ff0c7424 */ /* 0x000fe200078e00ff */
[----:B------:R-:W-:-:S05]  /*1aa60*/  SEL R4, R14, RZ, P4 ;  /* 0x000000ff0e047207 */ /* 0x000fca0002000000 */
[----:B------:R-:W-:-:S04]  /*1aa70*/  IMAD.IADD R4, R3, 0x1, R4 ;  /* 0x0000000103047824 */ /* 0x000fc800078e0204 */
[----:B------:R-:W-:-:S07]  /*1aa80*/  IMAD.MOV.U32 R13, RZ, RZ, R4 ;  /* 0x000000ffff0d7224 */ /* 0x000fce00078e0004 */
[----:B------:R-:W-:Y:S05]  /*1aa90*/  WARPSYNC.COLLECTIVE R15, `(.L_x_14246) ;  /* 0x000000000f087348 */ /* 0x000fea0003c00000 */
[----:B------:R0:W1:Y:S02]  /*1aaa0*/  SHFL.UP P6, R14, R13, R12, R11 ;  /* 0x0400000c0d0e7389 */ /* 0x00006400000c000b */
[----:B01----:R-:W-:Y:S01]  /*1aab0*/  ENDCOLLECTIVE ;  /* 0x000000000000791b */ /* 0x003fe20003800000 */
.L_x_14246:
        /* <DEDUP_REMOVED lines=8> */
.L_x_14247:
[----:B------:R-:W-:Y:S05]  /*1ab40*/  BRA `(.L_x_14248) ;  /* 0xffffffb000c87947 */ /* 0x000fea000383ffff */
.L_x_14107:
[----:B------:R-:W-:Y:S01]  /*1ab50*/  BSSY B0, `(.L_x_14249) ;  /* 0x0000006000007945 */ /* 0x000fe20003800000 */
[----:B------:R-:W-:Y:S01]  /*1ab60*/  PLOP3.LUT P6, PT, P6, PT, PT, 0x8, 0x0 ;  /* 0x000000000000781c */ /* 0x000fe200037ce170 */
[----:B------:R-:W-:-:S12]  /*1ab70*/  IMAD.MOV.U32 R15, RZ, RZ, -0x1 ;  /* 0xffffffffff0f7424 */ /* 0x000fd800078e00ff */
[----:B01----:R-:W-:Y:S05]  /*1ab80*/  WARPSYNC.COLLECTIVE R15, `(.L_x_14250) ;  /* 0x000000000f087348 */ /* 0x003fea0003c00000 */
[----:B------:R-:W-:Y:S01]  /*1ab90*/  VOTE.ANY R14, PT, P6 ;  /* 0x00000000000e7806 */ /* 0x000fe200030e0100 */
[----:B01----:R-:W-:Y:S06]  /*1aba0*/  ENDCOLLECTIVE ;  /* 0x000000000000791b */ /* 0x003fec0003800000 */
.L_x_14250:
[----:B------:R-:W-:Y:S05]  /*1abb0*/  BSYNC B0 ;  /* 0x0000000000007941 */ /* 0x000fea0003800000 */
.L_x_14249:
        /* <DEDUP_REMOVED lines=9> */
.L_x_14251:
[----:B------:R-:W-:Y:S01]  /*1ac50*/  IMAD.MOV.U32 R17, RZ, RZ, R14 ;  /* 0x000000ffff117224 */ /* 0x000fe200078e000e */
[----:B------:R-:W-:Y:S06]  /*1ac60*/  BRA `(.L_x_14252) ;  /* 0xffffffb000b87947 */ /* 0x000fec000383ffff */
.L_x_14109:
[----:B------:R-:W-:Y:S01]  /*1ac70*/  BSSY B0, `(.L_x_14253) ;  /* 0x0000007000007945 */ /* 0x000fe20003800000 */
[----:B------:R-:W-:Y:S02]  /*1ac80*/  IMAD.MOV.U32 R13, RZ, RZ, R3 ;  /* 0x000000ffff0d7224 */ /* 0x000fe400078e0003 */
[----:B------:R-:W-:Y:S02]  /*1ac90*/  IMAD.MOV.U32 R11, RZ, RZ, 0x1f ;  /* 0x0000001fff0b7424 */ /* 0x000fe400078e00ff */
[----:B------:R-:W-:-:S07]  /*1aca0*/  IMAD.MOV.U32 R15, RZ, RZ, -0x1 ;  /* 0xffffffffff0f7424 */ /* 0x000fce00078e00ff */
[----:B0123--:R-:W-:Y:S05]  /*1acb0*/  WARPSYNC.COLLECTIVE R15, `(.L_x_14254) ;  /* 0x000000000f087348 */ /* 0x00ffea0003c00000 */
[----:B------:R4:W0:Y:S02]  /*1acc0*/  SHFL.IDX P6, R14, R13, R12, R11 ;  /* 0x0000000c0d0e7389 */ /* 0x00082400000c000b */
[----:B01234-:R-:W-:Y:S01]  /*1acd0*/  ENDCOLLECTIVE ;  /* 0x000000000000791b */ /* 0x01ffe20003800000 */
.L_x_14254:
[----:B------:R-:W-:Y:S05]  /*1ace0*/  BSYNC B0 ;  /* 0x0000000000007941 */ /* 0x000fea0003800000 */
.L_x_14253:
[----:B------:R-:W-:Y:S05]  /*1acf0*/  BRA `(.L_x_14108) ;  /* 0xffffffb000b07947 */ /* 0x000fea000383ffff */
.L_x_14113:
[----:B0-----:R0:W3:Y:S02]  /*1ad00*/  SYNCS.PHASECHK.TRANS64.TRYWAIT P0, [R5+URZ+0x16820], R0 ;  /* 0x01682000050075a7 */ /* 0x0010e4000800017f */
[----:B---3--:R-:W-:Y:S05]  /*1ad10*/  @!P0 NANOSLEEP.SYNCS 0x989680 ;  /* 0x009896800000895d */ /* 0x008fea0003900000 */
[----:B------:R-:W3:Y:S02]  /*1ad20*/  @!P0 SYNCS.PHASECHK.TRANS64 P0, [R5+URZ+0x16820], R0 ;  /* 0x01682000050085a7 */ /* 0x000ee4000800007f */
[----:B---3--:R-:W-:Y:S05]  /*1ad30*/  @!P0 BRA `(.L_x_14113) ;  /* 0xfffffffc00f08947 */ /* 0x008fea000383ffff */
[----:B------:R-:W-:Y:S05]  /*1ad40*/  BRA `(.L_x_14255) ;  /* 0xffffffb800287947 */ /* 0x000fea000383ffff */
.L_x_14114:
        /* <DEDUP_REMOVED lines=11> */
.L_x_14257:
[----:B------:R-:W-:Y:S05]  /*1ae00*/  BSYNC B0 ;  /* 0x0000000000007941 */ /* 0x000fea0003800000 */
.L_x_14256:
[----:B------:R-:W-:Y:S05]  /*1ae10*/  BRA `(.L_x_14258) ;  /* 0xffffffb800107947 */ /* 0x000fea000383ffff */
.L_x_14117:
[----:B------:R-:W-:Y:S01]  /*1ae20*/  BSSY B1, `(.L_x_14259) ;  /* 0x0000006000017945 */ /* 0x000fe20003800000 */
[----:B------:R-:W-:-:S07]  /*1ae30*/  IMAD.MOV.U32 R15, RZ, RZ, -0x1 ;  /* 0xffffffffff0f7424 */ /* 0x000fce00078e00ff */
[----:B012---:R-:W-:Y:S05]  /*1ae40*/  WARPSYNC.COLLECTIVE R15, `(.L_x_14260) ;  /* 0x000000000f0c7348 */ /* 0x007fea0003c00000 */
[----:B------:R-:W-:Y:S02]  /*1ae50*/  ELECT P6, UR62, PT ;  /* 0x00000000003e782f */ /* 0x000fe400038c0000 */
[----:B------:R-:W-:Y:S01]  /*1ae60*/  MOV R14, UR62 ;  /* 0x0000003e000e7c02 */ /* 0x000fe20008000f00 */
[----:B012---:R-:W-:Y:S10]  /*1ae70*/  ENDCOLLECTIVE ;  /* 0x000000000000791b */ /* 0x007ff40003800000 */
.L_x_14260:
[----:B------:R-:W-:Y:S05]  /*1ae80*/  BSYNC B1 ;  /* 0x0000000000017941 */ /* 0x000fea0003800000 */
.L_x_14259:
[----:B------:R-:W-:Y:S05]  /*1ae90*/  BRA `(.L_x_14261) ;  /* 0xffffffb800087947 */ /* 0x000fea000383ffff */
.L_x_14119:
[----:B0-----:R0:W3:Y:S02]  /*1aea0*/  SYNCS.PHASECHK.TRANS64.TRYWAIT P1, [R3+URZ+0x16840], R2 ;  /* 0x01684002030075a7 */ /* 0x0010e4000802017f */
[----:B---3--:R-:W-:Y:S05]  /*1aeb0*/  @!P1 NANOSLEEP.SYNCS 0x989680 ;  /* 0x009896800000995d */ /* 0x008fea0003900000 */
[----:B------:R-:W3:Y:S02]  /*1aec0*/  @!P1 SYNCS.PHASECHK.TRANS64 P1, [R3+URZ+0x16840], R2 ;  /* 0x01684002030095a7 */ /* 0x000ee4000802007f */
[----:B---3--:R-:W-:Y:S05]  /*1aed0*/  @!P1 BRA `(.L_x_14119) ;  /* 0xfffffffc00f09947 */ /* 0x008fea000383ffff */
[----:B------:R-:W-:Y:S05]  /*1aee0*/  BRA `(.L_x_14262) ;  /* 0xffffffb800287947 */ /* 0x000fea000383ffff */
.L_x_14121:
[----:B---3--:R3:W4:Y:S02]  /*1aef0*/  SYNCS.PHASECHK.TRANS64.TRYWAIT P1, [R5+URZ+0x16840], R0 ;  /* 0x01684000050075a7 */ /* 0x008724000802017f */
[----:B----4-:R-:W-:Y:S05]  /*1af00*/  @!P1 NANOSLEEP.SYNCS 0x989680 ;  /* 0x009896800000995d */ /* 0x010fea0003900000 */
[----:B------:R-:W4:Y:S02]  /*1af10*/  @!P1 SYNCS.PHASECHK.TRANS64 P1, [R5+URZ+0x16840], R0 ;  /* 0x01684000050095a7 */ /* 0x000f24000802007f */
[----:B----4-:R-:W-:Y:S05]  /*1af20*/  @!P1 BRA `(.L_x_14121) ;  /* 0xfffffffc00f09947 */ /* 0x010fea000383ffff */
[----:B------:R-:W-:Y:S05]  /*1af30*/  BRA `(.L_x_14263) ;  /* 0xffffffb800347947 */ /* 0x000fea000383ffff */
.L_x_14123:
[----:B----4-:R4:W0:Y:S02]  /*1af40*/  SYNCS.PHASECHK.TRANS64.TRYWAIT P1, [R3+URZ+0x16860], R2 ;  /* 0x01686002030075a7 */ /* 0x010824000802017f */
[----:B0-----:R-:W-:Y:S05]  /*1af50*/  @!P1 NANOSLEEP.SYNCS 0x989680 ;  /* 0x009896800000995d */ /* 0x001fea0003900000 */
[----:B------:R-:W0:Y:S02]  /*1af60*/  @!P1 SYNCS.PHASECHK.TRANS64 P1, [R3+URZ+0x16860], R2 ;  /* 0x01686002030095a7 */ /* 0x000e24000802007f */
[----:B0-----:R-:W-:Y:S05]  /*1af70*/  @!P1 BRA `(.L_x_14123) ;  /* 0xfffffffc00f09947 */ /* 0x001fea000383ffff */
[----:B------:R-:W-:Y:S05]  /*1af80*/  BRA `(.L_x_14264) ;  /* 0xffffffb800307947 */ /* 0x000fea000383ffff */
.L_x_14265:
        /* <DEDUP_REMOVED lines=15> */
.L_x_15866:


//--------------------- .text._ZN7cutlass13device_kernelIN5flash11enable_sm90INS1_16FlashAttnFwdSm90INS1_25CollectiveMainloopFwdSm90ILi2EN4cute5tupleIJNS5_1CILi1EEES8_S8_EEENS6_IJNS7_ILi192EEENS7_ILi128EEENS7_ILi64EEEEEELi64ENS_10bfloat16_tEfNS_4arch4Sm90ELb0ELb1ELb1ELb1ELb1ELb1ELb0ELb1ELb1ELb1ELb0ELb0EEENS1_21CollectiveEpilogueFwdINS6_IJSA_SC_SB_EEES9_SE_SG_Li384ELb1ELb1ELb0ELb0EEENS1_36VarlenDynamicPersistentTileSchedulerILi192ELi128ELi384ELi128ELb0ELb1ELb1ELb1ELb0ELb1EEEEEEEEEvNT_6ParamsE --------------------------
	.section	.text._ZN7cutlass13device_kernelIN5flash11enable_sm90INS1_16FlashAttnFwdSm90INS1_25CollectiveMainloopFwdSm90ILi2EN4cute5tupleIJNS5_1CILi1EEES8_S8_EEENS6_IJNS7_ILi192EEENS7_ILi128EEENS7_ILi64EEEEEELi64ENS_10bfloat16_tEfNS_4arch4Sm90ELb0ELb1ELb1ELb1ELb1ELb1ELb0ELb1ELb1ELb1ELb0ELb0EEENS1_21CollectiveEpilogueFwdINS6_IJSA_SC_SB_EEES9_SE_SG_Li384ELb1ELb1ELb0ELb0EEENS1_36VarlenDynamicPersistentTileSchedulerILi192ELi128ELi384ELi128ELb0ELb1ELb1ELb1ELb0ELb1EEEEEEEEEvNT_6ParamsE,"ax",@progbits
	.align	128
.text._ZN7cutlass13device_kernelIN5flash11enable_sm90INS1_16FlashAttnFwdSm90INS1_25CollectiveMainloopFwdSm90ILi2EN4cute5tupleIJNS5_1CILi1EEES8_S8_EEENS6_IJNS7_ILi192EEENS7_ILi128EEENS7_ILi64EEEEEELi64ENS_10bfloat16_tEfNS_4arch4Sm90ELb0ELb1ELb1ELb1ELb1ELb1ELb0ELb1ELb1ELb1ELb0ELb0EEENS1_21CollectiveEpilogueFwdINS6_IJSA_SC_SB_EEES9_SE_SG_Li384ELb1ELb1ELb0ELb0EEENS1_36VarlenDynamicPersistentTileSchedulerILi192ELi128ELi384ELi128ELb0ELb1ELb1ELb1ELb0ELb1EEEEEEEEEvNT_6ParamsE:
        .type           _ZN7cutlass13device_kernelIN5flash11enable_sm90INS1_16FlashAttnFwdSm90INS1_25CollectiveMainloopFwdSm90ILi2EN4cute5tupleIJNS5_1CILi1EEES8_S8_EEENS6_IJNS7_ILi192EEENS7_ILi128EEENS7_ILi64EEEEEELi64ENS_10bfloat16_tEfNS_4arch4Sm90ELb0ELb1ELb1ELb1ELb1ELb1ELb0ELb1ELb1ELb1ELb0ELb0EEENS1_21CollectiveEpilogueFwdINS6_IJSA_SC_SB_EEES9_SE_SG_Li384ELb1ELb1ELb0ELb0EEENS1_36VarlenDynamicPersistentTileSchedulerILi192ELi128ELi384ELi128ELb0ELb1ELb1ELb1ELb0ELb1EEEEEEEEEvNT_6ParamsE,@function
        .size           _ZN7cutlass13device_kernelIN5flash11enable_sm90INS1_16FlashAttnFwdSm90INS1_25CollectiveMainloopFwdSm90ILi2EN4cute5tupleIJNS5_1CILi1EEES8_S8_EEENS6_IJNS7_ILi192EEENS7_ILi128EEENS7_ILi64EEEEEELi64ENS_10bfloat16_tEfNS_4arch4Sm90ELb0ELb1ELb1ELb1ELb1ELb1ELb0ELb1ELb1ELb1ELb0ELb0EEENS1_21CollectiveEpilogueFwdINS6_IJSA_SC_SB_EEES9_SE_SG_Li384ELb1ELb1ELb0ELb0EEENS1_36VarlenDynamicPersistentTileSchedulerILi192ELi128ELi384ELi128ELb0ELb1ELb1ELb1ELb0ELb1EEEEEEEEEvNT_6ParamsE,(.L_x_15867 - _ZN7cutlass13device_kernelIN5flash11enable_sm90INS1_16FlashAttnFwdSm90INS1_25CollectiveMainloopFwdSm90ILi2EN4cute5tupleIJNS5_1CILi1EEES8_S8_EEENS6_IJNS7_ILi192EEENS7_ILi128EEENS7_ILi64EEEEEELi64ENS_10bfloat16_tEfNS_4arch4Sm90ELb0ELb1ELb1ELb1ELb1ELb1ELb0ELb1ELb1ELb1ELb0ELb0EEENS1_21CollectiveEpilogueFwdINS6_IJSA_SC_SB_EEES9_SE_SG_Li384ELb1ELb1ELb0ELb0EEENS1_36VarlenDynamicPersistentTileSchedulerILi192ELi128ELi384ELi128ELb0ELb1ELb1ELb1ELb0ELb1EEEEEEEEEvNT_6ParamsE)
        .other          _ZN7cutlass13device_kernelIN5flash11enable_sm90INS1_16FlashAttnFwdSm90INS1_25CollectiveMainloopFwdSm90ILi2EN4cute5tupleIJNS5_1CILi1EEES8_S8_EEENS6_IJNS7_ILi192EEENS7_ILi128EEENS7_ILi64EEEEEELi64ENS_10bfloat16_tEfNS_4arch4Sm90ELb0ELb1ELb1ELb1ELb1ELb1ELb0ELb1ELb1ELb1ELb0ELb0EEENS1_21CollectiveEpilogueFwdINS6_IJSA_SC_SB_EEES9_SE_SG_Li384ELb1ELb1ELb0ELb0EEENS1_36VarlenDynamicPersistentTileSchedulerILi192ELi128ELi384ELi128ELb0ELb1ELb1ELb1ELb0ELb1EEEEEEEEEvNT_6ParamsE,@"STO_CUDA_ENTRY STV_DEFAULT"
_ZN7cutlass13device_kernelIN5flash11enable_sm90INS1_16FlashAttnFwdSm90INS1_25CollectiveMainloopFwdSm90ILi2EN4cute5tupleIJNS5_1CILi1EEES8_S8_EEENS6_IJNS7_ILi192EEENS7_ILi128EEENS7_ILi64EEEEEELi64ENS_10bfloat16_tEfNS_4arch4Sm90ELb0ELb1ELb1ELb1ELb1ELb1ELb0ELb1ELb1ELb1ELb0ELb0EEENS1_21CollectiveEpilogueFwdINS6_IJSA_SC_SB_EEES9_SE_SG_Li384ELb1ELb1ELb0ELb0EEENS1_36VarlenDynamicPersistentTileSchedulerILi192ELi128ELi384ELi128ELb0ELb1ELb1ELb1ELb0ELb1EEEEEEEEEvNT_6ParamsE:
        /* <DEDUP_REMOVED lines=18> */
.L_x_14267:
[----:B------:R-:W-:Y:S05]  /*0120*/  BSYNC B0 ;  /* 0x0000000000007941 */ /* 0x000fea0003800000 */
.L_x_14266:
        /* <DEDUP_REMOVED lines=41> */
.L_x_14268:
        /* <DEDUP_REMOVED lines=22> */
.L_x_14269:
        /* <DEDUP_REMOVED lines=18> */
.L_x_14270:
        /* <DEDUP_REMOVED lines=22> */
.L_x_14271:
        /* <DEDUP_REMOVED lines=22> */
.L_x_14272:
        /* <DEDUP_REMOVED lines=8> */
.L_x_14275:
        /* <DEDUP_REMOVED lines=22> */
[----:B------:R-:W-:Y:S01]  /*0ae0*/  IMAD.MOV.U32 R22, RZ, RZ, RZ ;  /* 0x000000ffff167224 */ /* 0x000fe200078e00ff */
[----:B------:R-:W-:Y:S01]  /*0af0*/  ULOP3.LUT UR39, UR37, 0x1, URZ, 0xfc, !UPT ;  /* 0x0000000125277892 */ /* 0x000fe2000f8efc3f */
[----:B------:R-:W-:Y:S01]  /*0b00*/  IMAD.MOV.U32 R154, RZ, RZ, RZ ;  /* 0x000000ffff9a7224 */ /* 0x000fe200078e00ff */
[----:B------:R-:W-:Y:S01]  /*0b10*/  UMOV UR36, URZ ;  /* 0x0000003f00247c82 */ /* 0x000fe20008000000 */
[----:B------:R-:W-:Y:S02]  /*0b20*/  IMAD.MOV.U32 R19, RZ, RZ, RZ ;  /* 0x000000ffff137224 */ /* 0x000fe400078e00ff */
[----:B0-----:R-:W-:-:S05]  /*0b30*/  VIADD R13, R0, 0xffffff80 ;  /* 0xffffff80000d7836 */ /* 0x001fca0000000000 */
[----:B------:R-:W-:-:S04]  /*0b40*/  SHF.R.S32.HI R0, RZ, 0x1f, R13 ;  /* 0x0000001fff007819 */ /* 0x000fc8000001140d */
[CC--:B------:R-:W-:Y:S02]  /*0b50*/  LEA.HI R3, R0.reuse, R13.reuse, RZ, 0x7 ;  /* 0x0000000d00037211 */ /* 0x0c0fe400078f38ff */
[CC--:B------:R-:W-:Y:S02]  /*0b60*/  LEA.HI R5, R0.reuse, R13.reuse, RZ, 0x5 ;  /* 0x0000000d00057211 */ /* 0x0c0fe400078f28ff */
[----:B------:R-:W-:Y:S02]  /*0b70*/  LOP3.LUT R4, R3, 0xffffff80, RZ, 0xc0, !PT ;  /* 0xffffff8003047812 */ /* 0x000fe400078ec0ff */
[----:B------:R-:W-:Y:S02]  /*0b80*/  SHF.R.S32.HI R12, RZ, 0x7, R3 ;  /* 0x00000007ff0c7819 */ /* 0x000fe40000011403 */
[----:B------:R-:W-:Y:S01]  /*0b90*/  SHF.R.S32.HI R14, RZ, 0x5, R5 ;  /* 0x00000005ff0e7819 */ /* 0x000fe20000011405 */
[----:B------:R-:W-:Y:S01]  /*0ba0*/  IMAD.IADD R11, R13, 0x1, -R4 ;  /* 0x000000010d0b7824 */ /* 0x000fe200078e0a04 */
[----:B------:R-:W-:Y:S01]  /*0bb0*/  LEA.HI R4, R0, R13, RZ, 0x4 ;  /* 0x0000000d00047211 */ /* 0x000fe200078f20ff */
[----:B------:R-:W-:-:S03]  /*0bc0*/  IMAD.HI R5, R12, 0x55555556, RZ ;  /* 0x555555560c057827 */ /* 0x000fc600078e02ff */
[----:B------:R-:W-:Y:S02]  /*0bd0*/  SHF.R.S32.HI R6, RZ, 0x1f, R11 ;  /* 0x0000001fff067819 */ /* 0x000fe4000001140b */
[----:B------:R-:W-:Y:S02]  /*0be0*/  SHF.R.S32.HI R7, RZ, 0x4, R4 ;  /* 0x00000004ff077819 */ /* 0x000fe40000011404 */
[----:B------:R-:W-:Y:S02]  /*0bf0*/  LEA.HI R8, R6, R11, RZ, 0x2 ;  /* 0x0000000b06087211 */ /* 0x000fe400078f10ff */
[C---:B------:R-:W-:Y:S02]  /*0c00*/  LOP3.LUT R3, R4.reuse, 0x3fffff0, RZ, 0xc0, !PT ;  /* 0x03fffff004037812 */ /* 0x040fe400078ec0ff */
[--C-:B------:R-:W-:Y:S02]  /*0c10*/  SHF.R.S32.HI R9, RZ, 0x2, R8.reuse ;  /* 0x00000002ff097819 */ /* 0x100fe40000011408 */
[----:B------:R-:W-:Y:S01]  /*0c20*/  SHF.R.S32.HI R10, RZ, 0x1f, R8 ;  /* 0x0000001fff0a7819 */ /* 0x000fe20000011408 */
[----:B------:R-:W-:Y:S01]  /*0c30*/  IMAD.IADD R3, R13, 0x1, -R3 ;  /* 0x000000010d037824 */ /* 0x000fe200078e0a03 */
[----:B------:R-:W-:-:S02]  /*0c40*/  LEA.HI R4, R4, R7, RZ, 0x1 ;  /* 0x0000000704047211 */ /* 0x000fc400078f08ff */
[----:B------:R-:W-:Y:S01]  /*0c50*/  LEA.HI R10, R10, R9, RZ, 0x3 ;  /* 0x000000090a0a7211 */ /* 0x000fe200078f18ff */
[----:B------:R-:W-:Y:S01]  /*0c60*/  IMAD R3, R14, 0x10, R3 ;  /* 0x000000100e037824 */ /* 0x000fe200078e0203 */
[----:B------:R-:W-:Y:S02]  /*0c70*/  LOP3.LUT R4, R4, 0x1ffffffe, RZ, 0xc0, !PT ;  /* 0x1ffffffe04047812 */ /* 0x000fe400078ec0ff */
[----:B------:R-:W-:Y:S02]  /*0c80*/  LOP3.LUT R10, R10, 0xfffffff8, RZ, 0xc0, !PT ;  /* 0xfffffff80a0a7812 */ /* 0x000fe400078ec0ff */
[----:B------:R-:W-:Y:S01]  /*0c90*/  LEA.HI R6, R6, R11, RZ, 0x5 ;  /* 0x0000000b06067211 */ /* 0x000fe200078f28ff */
[----:B------:R-:W-:Y:S01]  /*0ca0*/  IMAD.IADD R4, R7, 0x1, -R4 ;  /* 0x0000000107047824 */ /* 0x000fe200078e0a04 */
[----:B------:R-:W-:Y:S01]  /*0cb0*/  LEA.HI R5, R5, R5, RZ, 0x1 ;  /* 0x0000000505057211 */ /* 0x000fe200078f08ff */
[----:B------:R-:W-:Y:S01]  /*0cc0*/  IMAD.IADD R9, R9, 0x1, -R10 ;  /* 0x0000000109097824 */ /* 0x000fe200078e0a0a */
[----:B------:R-:W-:Y:S01]  /*0cd0*/  SHF.R.S32.HI R6, RZ, 0x5, R6 ;  /* 0x00000005ff067819 */ /* 0x000fe20000011406 */
[----:B------:R-:W-:Y:S01]  /*0ce0*/  IMAD R7, R3, 0x8, R4 ;  /* 0x0000000803077824 */ /* 0x000fe200078e0204 */
[CC--:B------:R-:W-:Y:S01]  /*0cf0*/  LEA.HI R3, R0.reuse, R13.reuse, RZ, 0x2 ;  /* 0x0000000d00037211 */ /* 0x0c0fe200078f10ff */
[----:B------:R-:W-:Y:S01]  /*0d00*/  IMAD R5, R5, -0x3, R12 ;  /* 0xfffffffd05057824 */ /* 0x000fe200078e020c */
[----:B------:R-:W-:Y:S01]  /*0d10*/  LEA.HI R4, R0, R13, RZ, 0x3 ;  /* 0x0000000d00047211 */ /* 0x000fe200078f18ff */
[----:B------:R-:W-:Y:S01]  /*0d20*/  IMAD R6, R6, 0x10, R9 ;  /* 0x0000001006067824 */ /* 0x000fe200078e0209 */
[----:B------:R-:W-:-:S02]  /*0d30*/  SHF.R.S32.HI R157, RZ, 0x2, R3 ;  /* 0x00000002ff9d7819 */ /* 0x000fc40000011403 */
[----:B------:R-:W-:Y:S01]  /*0d40*/  SHF.R.S32.HI R0, RZ, 0x1f, R3 ;  /* 0x0000001fff007819 */ /* 0x000fe20000011403 */
[----:B------:R-:W-:Y:S01]  /*0d50*/  IMAD R10, R5, 0x40, R6 ;  /* 0x00000040050a7824 */ /* 0x000fe200078e0206 */
[----:B------:R-:W-:Y:S01]  /*0d60*/  SHF.R.S32.HI R5, RZ, 0x3, R4 ;  /* 0x00000003ff057819 */ /* 0x000fe20000011404 */
[----:B------:R-:W-:Y:S01]  /*0d70*/  VIADD R6, R157, 0x60 ;  /* 0x000000609d067836 */ /* 0x000fe20000000000 */
[----:B------:R-:W-:Y:S02]  /*0d80*/  LOP3.LUT R4, R4, 0xfffffff8, RZ, 0xc0, !PT ;  /* 0xfffffff804047812 */ /* 0x000fe400078ec0ff */
[----:B------:R-:W-:Y:S01]  /*0d90*/  LEA.HI R0, R0, R157, RZ, 0x3 ;  /* 0x0000009d00007211 */ /* 0x000fe200078f18ff */
[----:B------:R-:W-:Y:S01]  /*0da0*/  STL [R1+0x5c], R10 ;  /* 0x00005c0a01007387 */ /* 0x000fe20000100800 */
[----:B------:R-:W-:Y:S01]  /*0db0*/  LOP3.LUT R3, R3, 0xfffffffc, RZ, 0xc0, !PT ;  /* 0xfffffffc03037812 */ /* 0x000fe200078ec0ff */
[----:B------:R-:W-:Y:S01]  /*0dc0*/  IMAD.IADD R9, R13, 0x1, -R4 ;  /* 0x000000010d097824 */ /* 0x000fe200078e0a04 */
[----:B------:R-:W-:Y:S01]  /*0dd0*/  LOP3.LUT R0, R0, 0xfffffff8, RZ, 0xc0, !PT ;  /* 0xfffffff800007812 */ /* 0x000fe200078ec0ff */
[----:B------:R-:W-:Y:S01]  /*0de0*/  IMAD.SHL.U32 R4, R6, 0x40, RZ ;  /* 0x0000004006047824 */ /* 0x000fe200078e00ff */
[----:B------:R-:W-:Y:S01]  /*0df0*/  SHF.R.S32.HI R5, RZ, 0x1f, R6 ;  /* 0x0000001fff057819 */ /* 0x000fe20000011406 */
[----:B------:R-:W-:Y:S01]  /*0e00*/  IMAD.SHL.U32 R9, R9, 0x8, RZ ;  /* 0x0000000809097824 */ /* 0x000fe200078e00ff */
[----:B------:R-:W-:Y:S01]  /*0e10*/  STL [R1+0x8], RZ ;  /* 0x000008ff01007387 */ /* 0x000fe20000100800 */
[----:B------:R-:W-:Y:S01]  /*0e20*/  IMAD.IADD R12, R13, 0x1, -R3 ;  /* 0x000000010d0c7824 */ /* 0x000fe200078e0a03 */
[----:B------:R-:W-:Y:S01]  /*0e30*/  LEA.HI R5, R5, R6, RZ, 0x3 ;  /* 0x0000000605057211 */ /* 0x000fe200078f18ff */
[----:B------:R-:W-:Y:S01]  /*0e40*/  IMAD.IADD R0, R157, 0x1, -R0 ;  /* 0x000000019d007824 */ /* 0x000fe200078e0a00 */
[----:B------:R-:W-:Y:S01]  /*0e50*/  STL [R1+0x50], R9 ;  /* 0x0000500901007387 */ /* 0x000fe20000100800 */
[C---:B------:R-:W-:Y:S01]  /*0e60*/  IMAD.SHL.U32 R152, R12.reuse, 0x4, RZ ;  /* 0x000000040c987824 */ /* 0x040fe200078e00ff */
[C---:B------:R-:W-:Y:S01]  /*0e70*/  LEA.HI R3, R12.reuse, R12, RZ, 0x1 ;  /* 0x0000000c0c037211 */ /* 0x040fe200078f08ff */
[----:B------:R-:W-:Y:S01]  /*0e80*/  IMAD.SHL.U32 R5, R5, 0x40, RZ ;  /* 0x0000004005057824 */ /* 0x000fe200078e00ff */
[----:B------:R0:W-:Y:S01]  /*0e90*/  STL [R1+0x40], R0 ;  /* 0x0000400001007387 */ /* 0x0001e20000100800 */
[----:B------:R-:W-:Y:S01]  /*0ea0*/  IMAD.SHL.U32 R16, R12, 0x8, RZ ;  /* 0x000000080c107824 */ /* 0x000fe200078e00ff */
[----:B------:R-:W-:Y:S01]  /*0eb0*/  LOP3.LUT R3, R3, 0x1ffffffe, RZ, 0xc0, !PT ;  /* 0x1ffffffe03037812 */ /* 0x000fe200078ec0ff */
[----:B------:R-:W-:Y:S01]  /*0ec0*/  VIADD R6, R152, 0x10 ;  /* 0x0000001098067836 */ /* 0x000fe20000000000 */
[----:B------:R-:W-:Y:S01]  /*0ed0*/  LOP3.LUT R8, R8, 0x7ffffffc, RZ, 0xc0, !PT ;  /* 0x7ffffffc08087812 */ /* 0x000fe200078ec0ff */
[----:B------:R-:W-:Y:S01]  /*0ee0*/  VIADD R18, R16, 0x20 ;  /* 0x0000002010127836 */ /* 0x000fe20000000000 */
[----:B------:R-:W-:Y:S01]  /*0ef0*/  SHF.R.S32.HI R17, RZ, 0x1f, R16 ;  /* 0x0000001fff117819 */ /* 0x000fe20000011410 */
[----:B------:R-:W-:Y:S01]  /*0f00*/  IMAD.IADD R3, R12, 0x1, -R3 ;  /* 0x000000010c037824 */ /* 0x000fe200078e0a03 */
[----:B------:R-:W-:Y:S01]  /*0f10*/  STL [R1+0xc], R6 ;  /* 0x00000c0601007387 */ /* 0x000fe20000100800 */
[----:B0-----:R-:W-:-:S02]  /*0f20*/  LOP3.LUT R0, R4, 0x1c0, RZ, 0xc0, !PT ;  /* 0x000001c004007812 */ /* 0x001fc400078ec0ff */
[----:B------:R-:W-:Y:S02]  /*0f30*/  LOP3.LUT R4, R5, 0xfffffe00, RZ, 0xc0, !PT ;  /* 0xfffffe0005047812 */ /* 0x000fe400078ec0ff */
[----:B------:R-:W-:Y:S02]  /*0f40*/  SHF.R.U32.HI R9, RZ, 0x3, R0 ;  /* 0x00000003ff097819 */ /* 0x000fe40000011600 */
[----:B------:R-:W-:Y:S01]  /*0f50*/  LOP3.LUT R0, R0, 0x38, R16, 0xf8, !PT ;  /* 0x0000003800007812 */ /* 0x000fe200078ef810 */
[----:B------:R0:W-:Y:S01]  /*0f60*/  STL [R1+0x44], R4 ;  /* 0x0000440401007387 */ /* 0x0001e20000100800 */
[----:B------:R-:W-:Y:S02]  /*0f70*/  SHF.R.S32.HI R12, RZ, 0x1f, R18 ;  /* 0x0000001fff0c7819 */ /* 0x000fe40000011412 */
[----:B------:R-:W-:Y:S01]  /*0f80*/  LOP3.LUT R5, R4, R0, R9, 0xf6, !PT ;  /* 0x0000000004057212 */ /* 0x000fe200078ef609 */
[----:B------:R-:W-:Y:S02]  /*0f90*/  IMAD.IADD R0, R11, 0x1, -R8 ;  /* 0x000000010b007824 */ /* 0x000fe400078e0a08 */
[----:B------:R-:W-:Y:S01]  /*0fa0*/  STL [R1+0x4], R12 ;  /* 0x0000040c01007387 */ /* 0x000fe20000100800 */
[----:B0-----:R-:W-:Y:S01]  /*0fb0*/  SHF.R.S32.HI R4, RZ, 0x1f, R6 ;  /* 0x0000001fff047819 */ /* 0x001fe20000011406 */
[----:B------:R-:W-:-:S04]  /*0fc0*/  IMAD.SHL.U32 R6, R7, 0x8, RZ ;  /* 0x0000000807067824 */ /* 0x000fc800078e00ff */
[----:B------:R0:W-:Y:S04]  /*0fd0*/  STL [R1+0x54], R4 ;  /* 0x0000540401007387 */ /* 0x0001e80000100800 */
[----:B------:R1:W-:Y:S04]  /*0fe0*/  STL [R1], R0 ;  /* 0x0000000001007387 */ /* 0x0003e80000100800 */
[----:B------:R2:W-:Y:S01]  /*0ff0*/  STL [R1+0x60], R6 ;  /* 0x0000600601007387 */ /* 0x0005e20000100800 */
[----:B0-----:R-:W-:Y:S02]  /*1000*/  IMAD R4, R5, 0x2, R2 ;  /* 0x0000000205047824 */ /* 0x001fe400078e0202 */
[----:B-1----:R-:W-:-:S03]  /*1010*/  IMAD R0, R3, 0x8, R10 ;  /* 0x0000000803007824 */ /* 0x002fc600078e020a */
[----:B------:R2:W-:Y:S04]  /*1020*/  STL [R1+0x58], R4 ;  /* 0x0000580401007387 */ /* 0x0005e80000100800 */
[----:B------:R2:W-:Y:S02]  /*1030*/  STL [R1+0x30], R0 ;  /* 0x0000300001007387 */ /* 0x0005e40000100800 */
.L_x_14482:
[----:B------:R-:W-:Y:S05]  /*1040*/  YIELD ;  /* 0x0000000000007946 */ /* 0x000fea0003800000 */
[----:B------:R-:W-:Y:S01]  /*1050*/  ULDC.64 UR4, c[0x0][0xa28] ;  /* 0x00028a0000047ab9 */ /* 0x000fe20000000a00 */
[----:B0-2--5:R-:W0:Y:S01]  /*1060*/  LDC.64 R6, c[0x0][0xa08] ;  /* 0x00028200ff067b82 */ /* 0x025e220000000a00 */
        /* <DEDUP_REMOVED lines=11> */
[----:B0---4-:R-:W-:-:S06]  /*1120*/  IMAD.WIDE R10, R31, 0x4, R6 ;  /* 0x000000041f0a7825 */ /* 0x011fcc00078e0206 */
[----:B------:R-:W0:Y:S01]  /*1130*/  @P2 LDC.64 R8, c[0x0][0xa18] ;  /* 0x00028600ff082b82 */ /* 0x000e220000000a00 */
[----:B------:R-:W-:Y:S02]  /*1140*/  ULDC UR4, c[0x0][0x288] ;  /* 0x0000a20000047ab9 */ /* 0x000fe40000000800 */
[----:B------:R-:W-:Y:S01]  /*1150*/  IMAD.U32 R155, RZ, RZ, UR4 ;  /* 0x00000004ff9b7e24 */ /* 0x000fe2000f8e00ff */
[----:B------:R-:W-:Y:S02]  /*1160*/  ULDC.64 UR4, c[0x0][0x418] ;  /* 0x0001060000047ab9 */ /* 0x000fe40000000a00 */
[----:B------:R2:W5:Y:S01]  /*1170*/  @P0 LDG.E R68, desc[UR42][R10.64] ;  /* 0x0000002a0a440981 */ /* 0x000562000c1e1900 */
        /* <DEDUP_REMOVED lines=23> */
.L_x_14277:
        /* <DEDUP_REMOVED lines=10> */
.L_x_14278:
[----:B------:R-:W-:Y:S05]  /*1390*/  @!P0 BRA `(.L_x_14279) ;  /* 0x00000000000c8947 */ /* 0x000fea0003800000 */
[----:B------:R-:W2:Y:S04]  /*13a0*/  LDG.E R4, desc[UR42][R10.64] ;  /* 0x0000002a0a047981 */ /* 0x000ea8000c1e1900 */
[----:B------:R-:W2:Y:S02]  /*13b0*/  LDG.E R33, desc[UR42][R10.64+0x4] ;  /* 0x0000042a0a217981 */ /* 0x000ea4000c1e1900 */
[----:B--2---:R-:W-:-:S07]  /*13c0*/  IMAD.IADD R33, R33, 0x1, -R4 ;  /* 0x0000000121217824 */ /* 0x004fce00078e0a04 */
.L_x_14279:
        /* <DEDUP_REMOVED lines=48> */
.L_x_14282:
[----:B------:R-:W-:-:S13]  /*16d0*/  ISETP.NE.AND P0, PT, R5, 0x1, PT ;  /* 0x000000010500780c */ /* 0x000fda0003f05270 */
[----:B------:R-:W0:Y:S02]  /*16e0*/  @P0 LDC.64 R6, c[0x0][0x9e8] ;  /* 0x00027a00ff060b82 */ /* 0x000e240000000a00 */
[----:B0-----:R-:W-:-:S05]  /*16f0*/  @P0 IMAD.HI.U32 R6, R0, R6, RZ ;  /* 0x0000000600060227 */ /* 0x001fca00078e00ff */
[----:B------:R-:W-:-:S07]  /*1700*/  @P0 SHF.R.U32.HI R0, RZ, R7, R6 ;  /* 0x00000007ff000219 */ /* 0x000fce0000011606 */
.L_x_14283:
[----:B------:R-:W-:Y:S05]  /*1710*/  BSYNC B0 ;  /* 0x0000000000007941 */ /* 0x000fea0003800000 */
.L_x_14281:
[----:B------:R-:W-:-:S05]  /*1720*/  IMAD R3, R0, R5, R5 ;  /* 0x0000000500037224 */ /* 0x000fca00078e0205 */
[----:B------:R-:W-:-:S07]  /*1730*/  VIMNMX R4, R4, R3, PT ;  /* 0x0000000304047248 */ /* 0x000fce0003fe0100 */
.L_x_14280:
        /* <DEDUP_REMOVED lines=20> */
.L_x_14286:
[----:B------:R-:W-:-:S13]  /*1880*/  ISETP.NE.AND P0, PT, R5, 0x1, PT ;  /* 0x000000010500780c */ /* 0x000fda0003f05270 */
[----:B------:R-:W0:Y:S02]  /*1890*/  @P0 LDC.64 R6, c[0x0][0x9e8] ;  /* 0x00027a00ff060b82 */ /* 0x000e240000000a00 */
[----:B0-----:R-:W-:-:S05]  /*18a0*/  @P0 IMAD.HI.U32 R6, R0, R6, RZ ;  /* 0x0000000600060227 */ /* 0x001fca00078e00ff */
[----:B------:R-:W-:-:S07]  /*18b0*/  @P0 SHF.R.U32.HI R0, RZ, R7, R6 ;  /* 0x00000007ff000219 */ /* 0x000fce0000011606 */
.L_x_14287:
[----:B------:R-:W-:Y:S05]  /*18c0*/  BSYNC B0 ;  /* 0x0000000000007941 */ /* 0x000fea0003800000 */
.L_x_14285:
[----:B------:R-:W-:-:S05]  /*18d0*/  IMAD R0, R0, R5, RZ ;  /* 0x0000000500007224 */ /* 0x000fca00078e02ff */
[----:B------:R-:W-:-:S07]  /*18e0*/  VIMNMX R3, R3, R0, !PT ;  /* 0x0000000003037248 */ /* 0x000fce0007fe0100 */
.L_x_14284:
        /* <DEDUP_REMOVED lines=43> */
.L_x_14290:
[----:B------:R-:W-:Y:S05]  /*1ba0*/  BSYNC B6 ;  /* 0x0000000000067941 */ /* 0x000fea0003800000 */
.L_x_14289:
        /* <DEDUP_REMOVED lines=20> */
.L_x_14292:
[----:B------:R-:W-:Y:S05]  /*1cf0*/  BSYNC B6 ;  /* 0x0000000000067941 */ /* 0x000fea0003800000 */
.L_x_14291:
[----:B------:R-:W-:Y:S01]  /*1d00*/  ULDC.64 UR4, c[0x0][0x9f8] ;  /* 0x00027e0000047ab9 */ /* 0x000fe20000000a00 */
[----:B------:R-:W2:Y:S01]  /*1d10*/  LDL R34, [R1+0x40] ;  /* 0x0000400001227983 */ /* 0x000ea20000100800 */
[----:B------:R-:W-:Y:S01]  /*1d20*/  ISETP.NE.U32.AND P0, PT, RZ, UR4, PT ;  /* 0x00000004ff007c0c */ /* 0x000fe2000bf05070 */
[----:B------:R-:W-:Y:S01]  /*1d30*/  IMAD.MOV.U32 R69, RZ, RZ, R31 ;  /* 0x000000ffff457224 */ /* 0x000fe200078e001f */
[----:B------:R-:W0:Y:S01]  /*1d40*/  LDC.64 R66, c[0x0][0x3f8] ;  /* 0x0000fe00ff427b82 */ /* 0x000e220000000a00 */
[----:B------:R-:W3:Y:S01]  /*1d50*/  LDL R32, [R1+0x44] ;  /* 0x0000440001207983 */ /* 0x000ee20000100800 */
[----:B------:R-:W-:-:S06]  /*1d60*/  ISETP.NE.AND.EX P0, PT, RZ, UR5, PT, P0 ;  /* 0x00000005ff007c0c */ /* 0x000fcc000bf05300 */
[----:B------:R-:W1:Y:S08]  /*1d70*/  LDC.64 R4, c[0x0][0x408] ;  /* 0x00010200ff047b82 */ /* 0x000e700000000a00 */
[----:B------:R-:W4:Y:S02]  /*1d80*/  @P0 LDC.64 R6, c[0x0][0x9f8] ;  /* 0x00027e00ff060b82 */ /* 0x000f240000000a00 */
[----:B----4-:R-:W-:Y:S01]  /*1d90*/  @P0 IMAD.WIDE R6, R31, 0x4, R6 ;  /* 0x000000041f060825 */ /* 0x010fe200078e0206 */
[----:B------:R-:W4:Y:S05]  /*1da0*/  S2R R20, SR_TID.X ;  /* 0x0000000000147919 */ /* 0x000f2a0000002100 */
[----:B------:R-:W4:Y:S01]  /*1db0*/  LDC R31, c[0x0][0x3f4] ;  /* 0x0000fd00ff1f7b82 */ /* 0x000f220000000800 */
[----:B------:R4:W3:Y:S01]  /*1dc0*/  @P0 LDG.E R69, desc[UR42][R6.64] ;  /* 0x0000002a06450981 */ /* 0x0008e2000c1e1900 */
[----:B------:R-:W-:Y:S01]  /*1dd0*/  SHF.R.S32.HI R3, RZ, 0x1f, R157 ;  /* 0x0000001fff037819 */ /* 0x000fe2000001149d */
[----:B0-----:R-:W-:Y:S01]  /*1de0*/  IMAD.WIDE.U32 R10, R157, R66, R16 ;  /* 0x000000429d0a7225 */ /* 0x001fe200078e0010 */
[----:B------:R-:W-:-:S02]  /*1df0*/  SHF.R.S32.HI R153, RZ, 0x1f, R152 ;  /* 0x0000001fff997819 */ /* 0x000fc40000011498 */
[----:B-1----:R-:W-:Y:S01]  /*1e00*/  SHF.L.U64.HI R64, R4, 0x7, R5 ;  /* 0x0000000704407819 */ /* 0x002fe20000010205 */
[-C--:B------:R-:W-:Y:S01]  /*1e10*/  IMAD R0, R3, R66.reuse, RZ ;  /* 0x0000004203007224 */ /* 0x080fe200078e02ff */
[----:B------:R-:W-:Y:S01]  /*1e20*/  LOP3.LUT R23, R23, 0xfffffffd, RZ, 0xc0, !PT ;  /* 0xfffffffd17177812 */ /* 0x000fe200078ec0ff */
[----:B------:R-:W-:Y:S01]  /*1e30*/  IMAD.WIDE.U32 R8, R157, R66, R152 ;  /* 0x000000429d087225 */ /* 0x000fe200078e0098 */
[----:B------:R-:W-:-:S03]  /*1e40*/  SHF.R.S32.HI R62, RZ, 0x1f, R30 ;  /* 0x0000001fff3e7819 */ /* 0x000fc6000001141e */
[----:B------:R-:W-:Y:S02]  /*1e50*/  IMAD R15, R157, R67, R0 ;  /* 0x000000439d0f7224 */ /* 0x000fe400078e0200 */
[-C--:B------:R-:W-:Y:S02]  /*1e60*/  IMAD R0, R3, R4.reuse, RZ ;  /* 0x0000000403007224 */ /* 0x080fe400078e02ff */
[----:B------:R-:W-:Y:S02]  /*1e70*/  IMAD.IADD R9, R9, 0x1, R15 ;  /* 0x0000000109097824 */ /* 0x000fe400078e020f */
[----:B------:R-:W-:Y:S01]  /*1e80*/  IMAD.IADD R11, R15, 0x1, R11 ;  /* 0x000000010f0b7824 */ /* 0x000fe200078e020b */
[----:B-----5:R-:W-:Y:S01]  /*1e90*/  SHF.R.S32.HI R15, RZ, 0x1f, R24 ;  /* 0x0000001fff0f7819 */ /* 0x020fe20000011418 */
[C---:B------:R-:W-:Y:S01]  /*1ea0*/  IMAD R21, R157.reuse, R5, R0 ;  /* 0x000000059d157224 */ /* 0x040fe200078e0200 */
[----:B----4-:R-:W-:Y:S01]  /*1eb0*/  ISETP.GE.AND P0, PT, R16, R31, PT ;  /* 0x0000001f1000720c */ /* 0x010fe20003f06270 */
[----:B------:R-:W-:-:S03]  /*1ec0*/  IMAD.WIDE.U32 R6, R157, R4, R152 ;  /* 0x000000049d067225 */ /* 0x000fc600078e0098 */
[----:B------:R-:W-:Y:S01]  /*1ed0*/  SEL R3, R31, RZ, P0 ;  /* 0x000000ff1f037207 */ /* 0x000fe20000000000 */
[----:B------:R-:W-:Y:S02]  /*1ee0*/  IMAD R14, R15, R66, RZ ;  /* 0x000000420f0e7224 */ /* 0x000fe400078e02ff */
[----:B------:R-:W-:Y:S01]  /*1ef0*/  VIADD R36, R20, 0xffffff80 ;  /* 0xffffff8014247836 */ /* 0x000fe20000000000 */
[----:B------:R-:W-:Y:S01]  /*1f00*/  SHF.R.U32.HI R35, RZ, 0x7, R20 ;  /* 0x00000007ff237819 */ /* 0x000fe20000011614 */
[----:B------:R-:W-:Y:S02]  /*1f10*/  IMAD.IADD R3, R16, 0x1, R3 ;  /* 0x0000000110037824 */ /* 0x000fe400078e0203 */
[----:B------:R-:W-:Y:S01]  /*1f20*/  IMAD.WIDE.U32 R12, R157, R4, R16 ;  /* 0x000000049d0c7225 */ /* 0x000fe200078e0010 */
[C---:B------:R-:W-:Y:S02]  /*1f30*/  ISETP.NE.AND P6, PT, R35.reuse, 0x1, PT ;  /* 0x000000012300780c */ /* 0x040fe40003fc5270 */
[----:B------:R-:W-:Y:S01]  /*1f40*/  SHF.R.S32.HI R0, RZ, 0x1f, R3 ;  /* 0x0000001fff007819 */ /* 0x000fe20000011403 */
[----:B------:R-:W-:-:S02]  /*1f50*/  VIADD R60, R35, 0x8 ;  /* 0x00000008233c7836 */ /* 0x000fc40000000000 */
[----:B------:R-:W-:Y:S01]  /*1f60*/  VIADD R35, R157, 0x60 ;  /* 0x000000609d237836 */ /* 0x000fe20000000000 */
[----:B------:R-:W-:Y:S01]  /*1f70*/  LEA.HI R0, R0, R3, RZ, 0x3 ;  /* 0x0000000300007211 */ /* 0x000fe200078f18ff */
[-C--:B------:R-:W-:Y:S02]  /*1f80*/  IMAD R15, R15, R4.reuse, RZ ;  /* 0x000000040f0f7224 */ /* 0x080fe400078e02ff */
[----:B------:R-:W-:Y:S02]  /*1f90*/  IMAD.SHL.U32 R35, R35, 0x40, RZ ;  /* 0x0000004023237824 */ /* 0x000fe400078e00ff */
[----:B------:R-:W-:Y:S02]  /*1fa0*/  VIADD R20, R20, 0xffffff80 ;  /* 0xffffff8014147836 */ /* 0x000fe40000000000 */
[----:B------:R-:W-:Y:S01]  /*1fb0*/  IMAD.IADD R7, R7, 0x1, R21 ;  /* 0x0000000107077824 */ /* 0x000fe200078e0215 */
[----:B------:R-:W-:Y:S01]  /*1fc0*/  LOP3.LUT R35, R35, 0x1c0, RZ, 0xc0, !PT ;  /* 0x000001c023237812 */ /* 0x000fe200078ec0ff */
[----:B------:R-:W-:Y:S01]  /*1fd0*/  IMAD.IADD R13, R21, 0x1, R13 ;  /* 0x00000001150d7824 */ /* 0x000fe200078e020d */
[----:B------:R-:W-:Y:S05]  /*1fe0*/  @!P6 WARPSYNC.ALL ;  /* 0x000000000000e948 */ /* 0x000fea0003800000 */
[C---:B------:R-:W-:Y:S01]  /*1ff0*/  IMAD R15, R24.reuse, R5, R15 ;  /* 0x00000005180f7224 */ /* 0x040fe200078e020f */
[----:B------:R-:W-:Y:S01]  /*2000*/  LOP3.LUT R5, R35, 0x38, R0, 0xf8, !PT ;  /* 0x0000003823057812 */ /* 0x000fe200078ef800 */
[----:B------:R-:W-:Y:S01]  /*2010*/  VIADD R35, R157, 0x60 ;  /* 0x000000609d237836 */ /* 0x000fe20000000000 */
[----:B------:R-:W-:Y:S01]  /*2020*/  ULDC UR4, c[0x0][0x2f4] ;  /* 0x0000bd0000047ab9 */ /* 0x000fe20000000800 */
[----:B------:R-:W-:Y:S01]  /*2030*/  IMAD.WIDE.U32 R52, R24, R4, R6 ;  /* 0x0000000418347225 */ /* 0x000fe200078e0006 */
[----:B------:R-:W-:-:S02]  /*2040*/  LOP3.LUT R6, R0, 0xfffffff8, RZ, 0xc0, !PT ;  /* 0xfffffff800067812 */ /* 0x000fc400078ec0ff */
[----:B------:R-:W-:Y:S01]  /*2050*/  ISETP.GE.AND P2, PT, R18, UR4, PT ;  /* 0x0000000412007c0c */ /* 0x000fe2000bf46270 */
[----:B------:R-:W-:-:S04]  /*2060*/  IMAD.WIDE.U32 R54, R24, R4, R12 ;  /* 0x0000000418367225 */ /* 0x000fc800078e000c */
[----:B------:R-:W-:Y:S02]  /*2070*/  IMAD.SHL.U32 R63, R4, 0x80, RZ ;  /* 0x00000080043f7824 */ /* 0x000fe400078e00ff */
[----:B------:R-:W-:Y:S02]  /*2080*/  IMAD.SHL.U32 R35, R35, 0x40, RZ ;  /* 0x0000004023237824 */ /* 0x000fe400078e00ff */
[----:B------:R-:W-:-:S03]  /*2090*/  IMAD.WIDE.U32 R48, R24, R66, R8 ;  /* 0x0000004218307225 */ /* 0x000fc600078e0008 */
[----:B------:R-:W-:Y:S01]  /*20a0*/  LOP3.LUT R35, R35, 0x1c0, RZ, 0xc0, !PT ;  /* 0x000001c023237812 */ /* 0x000fe200078ec0ff */
[----:B------:R-:W-:Y:S01]  /*20b0*/  IMAD R21, R24, R67, R14 ;  /* 0x0000004318157224 */ /* 0x000fe200078e020e */
[----:B------:R-:W-:Y:S01]  /*20c0*/  SHF.L.U64.HI R67, R66, 0x7, R67 ;  /* 0x0000000742437819 */ /* 0x000fe20000010243 */
[----:B------:R-:W-:Y:S01]  /*20d0*/  IMAD.WIDE.U32 R50, R24, R66, R10 ;  /* 0x0000004218327225 */ /* 0x000fe200078e000a */
[----:B------:R-:W-:-:S03]  /*20e0*/  SHF.R.U32.HI R35, RZ, 0x3, R35 ;  /* 0x00000003ff237819 */ /* 0x000fc60000011623 */
[----:B------:R-:W-:Y:S01]  /*20f0*/  IMAD.SHL.U32 R58, R31, 0x2, RZ ;  /* 0x000000021f3a7824 */ /* 0x000fe200078e00ff */
[----:B------:R-:W-:Y:S01]  /*2100*/  LOP3.LUT R8, R5, R35, RZ, 0x3c, !PT ;  /* 0x0000002305087212 */ /* 0x000fe200078e3cff */
[----:B------:R-:W-:Y:S01]  /*2110*/  IMAD.IADD R31, R49, 0x1, R21 ;  /* 0x00000001311f7824 */ /* 0x000fe200078e0215 */
[----:B------:R-:W-:Y:S01]  /*2120*/  SHF.R.S32.HI R5, RZ, 0x3, R0 ;  /* 0x00000003ff057819 */ /* 0x000fe20000011400 */
[----:B------:R-:W-:Y:S02]  /*2130*/  IMAD.IADD R68, R68, 0x1, R33 ;  /* 0x0000000144447824 */ /* 0x000fe400078e0221 */
[----:B------:R-:W-:Y:S02]  /*2140*/  IMAD.SHL.U32 R66, R66, 0x80, RZ ;  /* 0x0000008042427824 */ /* 0x000fe400078e00ff */
[----:B------:R-:W-:Y:S02]  /*2150*/  IMAD.IADD R21, R21, 0x1, R51 ;  /* 0x0000000115157824 */ /* 0x000fe400078e0233 */
[----:B------:R-:W-:-:S02]  /*2160*/  IMAD.IADD R7, R15, 0x1, R55 ;  /* 0x000000010f077824 */ /* 0x000fc400078e0237 */
[C---:B--2---:R-:W-:Y:S01]  /*2170*/  IMAD.SHL.U32 R65, R34.reuse, 0x40, RZ ;  /* 0x0000004022417824 */ /* 0x044fe200078e00ff */
[----:B------:R-:W-:Y:S01]  /*2180*/  @!P6 BAR.SYNC.DEFER_BLOCKING 0x9, 0x100 ;  /* 0x024400000000eb1d */ /* 0x000fe20000010000 */
[----:B------:R-:W-:Y:S02]  /*2190*/  LOP3.LUT P1, RZ, R34, 0x4, RZ, 0xc0, !PT ;  /* 0x0000000422ff7812 */ /* 0x000fe4000782c0ff */
[----:B------:R-:W-:Y:S02]  /*21a0*/  SHF.R.S32.HI R34, RZ, 0x1f, R36 ;  /* 0x0000001fff227819 */ /* 0x000fe40000011424 */
[----:B------:R-:W-:Y:S02]  /*21b0*/  LOP3.LUT R65, R65, 0x1c0, RZ, 0xc0, !PT ;  /* 0x000001c041417812 */ /* 0x000fe400078ec0ff */
[----:B------:R-:W-:Y:S02]  /*21c0*/  LEA.HI R34, R34, R36, RZ, 0x2 ;  /* 0x0000002422227211 */ /* 0x000fe400078f10ff */
[----:B------:R-:W-:-:S02]  /*21d0*/  SHF.R.U32.HI R61, RZ, 0x3, R65 ;  /* 0x00000003ff3d7819 */ /* 0x000fc40000011641 */
[----:B------:R-:W-:Y:S02]  /*21e0*/  LOP3.LUT R34, R34, 0xfffffffc, RZ, 0xc0, !PT ;  /* 0xfffffffc22227812 */ /* 0x000fe400078ec0ff */
[----:B------:R-:W-:Y:S02]  /*21f0*/  LOP3.LUT R4, R65, 0x18, R16, 0xf8, !PT ;  /* 0x0000001841047812 */ /* 0x000fe400078ef810 */
[----:B------:R-:W-:Y:S01]  /*2200*/  @P1 LOP3.LUT R23, R23, 0x2, RZ, 0xfc, !PT ;  /* 0x0000000217171812 */ /* 0x000fe200078efcff */
[----:B------:R-:W-:Y:S01]  /*2210*/  IMAD.IADD R34, R36, 0x1, -R34 ;  /* 0x0000000124227824 */ /* 0x000fe200078e0a22 */
[----:B------:R-:W-:Y:S02]  /*2220*/  LOP3.LUT R4, R4, R61, RZ, 0x3c, !PT ;  /* 0x0000003d04047212 */ /* 0x000fe400078e3cff */
[----:B------:R-:W-:Y:S01]  /*2230*/  ISETP.GE.AND P1, PT, R16, UR4, PT ;  /* 0x0000000410007c0c */ /* 0x000fe2000bf26270 */
[----:B------:R-:W-:Y:S01]  /*2240*/  IMAD R59, R34, 0x60, R157 ;  /* 0x00000060223b7824 */ /* 0x000fe200078e029d */
[----:B------:R-:W-:-:S04]  /*2250*/  SHF.R.S32.HI R34, RZ, 0x1f, R20 ;  /* 0x0000001fff227819 */ /* 0x000fc80000011414 */
[----:B------:R-:W-:Y:S01]  /*2260*/  LEA.HI R34, R34, R20, RZ, 0x5 ;  /* 0x0000001422227211 */ /* 0x000fe200078f28ff */
[----:B------:R-:W-:-:S03]  /*2270*/  IMAD.IADD R20, R53, 0x1, R15 ;  /* 0x0000000135147824 */ /* 0x000fc600078e020f */
[----:B------:R-:W-:-:S05]  /*2280*/  SHF.R.S32.HI R34, RZ, 0x5, R34 ;  /* 0x00000005ff227819 */ /* 0x000fca0000011422 */
[----:B------:R-:W-:Y:S01]  /*2290*/  IMAD R57, R34, 0x200, R4 ;  /* 0x0000020022397824 */ /* 0x000fe200078e0204 */
[----:B------:R-:W-:Y:S01]  /*22a0*/  LOP3.LUT R4, R65, 0x38, R0, 0xf8, !PT ;  /* 0x0000003841047812 */ /* 0x000fe200078ef800 */
[----:B---3--:R-:W-:-:S03]  /*22b0*/  IMAD.IADD R0, R32, 0x1, R8 ;  /* 0x0000000120007824 */ /* 0x008fc600078e0208 */
[----:B------:R-:W-:Y:S02]  /*22c0*/  LOP3.LUT R3, R4, R61, RZ, 0x3c, !PT ;  /* 0x0000003d04037212 */ /* 0x000fe400078e3cff */
[----:B------:R-:W-:-:S03]  /*22d0*/  SHF.R.S32.HI R4, RZ, 0x1f, R6 ;  /* 0x0000001fff047819 */ /* 0x000fc60000011406 */
[----:B------:R-:W-:Y:S01]  /*22e0*/  IMAD R3, R34, 0x200, R3 ;  /* 0x0000020022037824 */ /* 0x000fe200078e0203 */
[----:B------:R-:W-:-:S07]  /*22f0*/  SHF.R.S32.HI R56, RZ, 0x1f, R69 ;  /* 0x0000001fff387819 */ /* 0x000fce0000011445 */
.L_x_14348:
[----:B--2-4-:R-:W2:Y:S01]  /*2300*/  LDL R33, [R1+0x40] ;  /* 0x0000400001217983 */ /* 0x014ea20000100800 */
[----:B0-----:R-:W0:Y:S01]  /*2310*/  LDC R74, c[0x0][0x430] ;  /* 0x00010c00ff4a7b82 */ /* 0x001e220000000800 */
[----:B------:R-:W-:Y:S02]  /*2320*/  VIADD R26, R26, 0xffffffff ;  /* 0xffffffff1a1a7836 */ /* 0x000fe40000000000 */
[----:B------:R-:W-:Y:S02]  /*2330*/  IMAD.MOV.U32 R73, RZ, RZ, RZ ;  /* 0x000000ffff497224 */ /* 0x000fe400078e00ff */
        /* <DEDUP_REMOVED lines=14> */
[----:B------:R-:W-:Y:S01]  /*2420*/  @!P3 SHF.R.S32.HI R13, RZ, 0x1f, R12 ;  /* 0x0000001fff0db819 */ /* 0x000fe2000001140c */
[C---:B------:R-:W-:Y:S02]  /*2430*/  @!P3 IMAD R15, R69.reuse, R11, R14 ;  /* 0x0000000b450fb224 */ /* 0x040fe400078e020e */
[----:B------:R-:W-:-:S04]  /*2440*/  @!P3 IMAD.WIDE.U32 R10, R69, R10, R12 ;  /* 0x0000000a450ab225 */ /* 0x000fc800078e000c */
[----:B------:R-:W-:Y:S01]  /*2450*/  @!P3 IMAD.IADD R11, R11, 0x1, R15 ;  /* 0x000000010b0bb824 */ /* 0x000fe200078e020f */
[----:B---3--:R-:W-:-:S04]  /*2460*/  @!P3 LEA R8, P4, R10, R8, 0x2 ;  /* 0x000000080a08b211 */ /* 0x008fc800078810ff */
[----:B------:R-:W-:-:S05]  /*2470*/  @!P3 LEA.HI.X R9, R10, R9, R11, 0x2, P4 ;  /* 0x000000090a09b211 */ /* 0x000fca00020f140b */
[----:B-----5:R0:W5:Y:S01]  /*2480*/  @!P3 LDG.E R73, desc[UR42][R8.64] ;  /* 0x0000002a0849b981 */ /* 0x020162000c1e1900 */
[----:B------:R-:W-:Y:S01]  /*2490*/  ISETP.GT.AND P3, PT, R26, R27, PT ;  /* 0x0000001b1a00720c */ /* 0x000fe20003f64270 */
[----:B------:R-:W-:Y:S01]  /*24a0*/  IMAD R72, R22, 0x2000, R57 ;  /* 0x0000200016487824 */ /* 0x000fe200078e0239 */
[----:B------:R-:W-:Y:S01]  /*24b0*/  LOP3.LUT R23, R23, 0xfffffffe, RZ, 0xc0, !PT ;  /* 0xfffffffe17177812 */ /* 0x000fe200078ec0ff */
[----:B------:R-:W-:Y:S01]  /*24c0*/  IMAD.MOV R11, RZ, RZ, -R12 ;  /* 0x000000ffff0b7224 */ /* 0x000fe200078e0a0c */
[----:B------:R-:W-:Y:S05]  /*24d0*/  YIELD ;  /* 0x0000000000007946 */ /* 0x000fea0003800000 */
[----:B------:R-:W-:Y:S01]  /*24e0*/  VIADD R10, R72, 0x20 ;  /* 0x00000020480a7836 */ /* 0x000fe20000000000 */
[----:B------:R-:W-:Y:S01]  /*24f0*/  BSSY B0, `(.L_x_14293) ;  /* 0x0000331000007945 */ /* 0x000fe20003800000 */
[----:B------:R-:W-:-:S02]  /*2500*/  IMAD R74, R74, R11, R32 ;  /* 0x0000000b4a4a7224 */ /* 0x000fc400078e0220 */
[----:B------:R-:W-:Y:S02]  /*2510*/  @P3 LOP3.LUT R23, R23, 0x1, RZ, 0xfc, !PT ;  /* 0x0000000117173812 */ /* 0x000fe400078efcff */
[----:B------:R-:W-:Y:S02]  /*2520*/  ISETP.GE.AND P3, PT, R80, 0x1, PT ;  /* 0x000000015000780c */ /* 0x000fe40003f66270 */
[----:B--2---:R-:W-:-:S13]  /*2530*/  LOP3.LUT P5, RZ, R33, 0x4, RZ, 0xc0, !PT ;  /* 0x0000000421ff7812 */ /* 0x004fda00078ac0ff */
        /* <DEDUP_REMOVED lines=16> */
[C---:B------:R-:W-:Y:S01]  /*2640*/  IMAD R11, R73.reuse, UR5, R10 ;  /* 0x00000005490b7c24 */ /* 0x040fe2000f8e020a */
[----:B------:R-:W-:Y:S01]  /*2650*/  SHF.R.S32.HI R10, RZ, 0x1f, R26 ;  /* 0x0000001fff0a7819 */ /* 0x000fe2000001141a */
        /* <DEDUP_REMOVED lines=20> */
[----:B------:R0:W5:Y:S01]  /*27a0*/  LDL R83, [R1+0xc] ;  /* 0x00000c0001537983 */ /* 0x0001620000100800 */
        /* <DEDUP_REMOVED lines=10> */
[----:B0-----:R-:W-:Y:S06]  /*2850*/  @P3 BRA `(.L_x_14297) ;  /* 0x0000000000503947 */ /* 0x001fec0003800000 */
        /* <DEDUP_REMOVED lines=16> */
[----:B------:R0:W5:Y:S02]  /*2960*/  @!P4 LDG.E.64 R46, desc[UR42][R14.64] ;  /* 0x0000002a0e2ec981 */ /* 0x000164000c1e1b00 */
[----:B-----5:R-:W-:-:S13]  /*2970*/  ISETP.GE.AND P4, PT, R83, R80, PT ;  /* 0x000000505300720c */ /* 0x020fda0003f86270 */
[----:B------:R0:W5:Y:S04]  /*2980*/  @!P4 LDG.E.64 R40, desc[UR42][R12.64+0x20] ;  /* 0x0000202a0c28c981 */ /* 0x000168000c1e1b00 */
[----:B------:R0:W5:Y:S02]  /*2990*/  @!P4 LDG.E.64 R42, desc[UR42][R14.64+0x20] ;  /* 0x0000202a0e2ac981 */ /* 0x000164000c1e1b00 */
.L_x_14297:
[----:B------:R-:W-:Y:S05]  /*29a0*/  BSYNC B1 ;  /* 0x0000000000017941 */ /* 0x000fea0003800000 */
.L_x_14296:
[----:B0-----:R-:W-:Y:S01]  /*29b0*/  VIADD R12, R157, 0x60 ;  /* 0x000000609d0c7836 */ /* 0x001fe20000000000 */
[----:B------:R-:W-:Y:S01]  /*29c0*/  BSSY B1, `(.L_x_14298) ;  /* 0x0000021000017945 */ /* 0x000fe20003800000 */
[----:B-----5:R-:W-:Y:S02]  /*29d0*/  IMAD.MOV.U32 R81, RZ, RZ, R40 ;  /* 0x000000ffff517224 */ /* 0x020fe400078e0028 */
[----:B------:R-:W-:Y:S01]  /*29e0*/  IMAD.MOV.U32 R82, RZ, RZ, R41 ;  /* 0x000000ffff527224 */ /* 0x000fe200078e0029 */
[----:B------:R-:W-:-:S13]  /*29f0*/  ISETP.GE.AND P4, PT, R12, R77, PT ;  /* 0x0000004d0c00720c */ /* 0x000fda0003f86270 */
[----:B------:R-:W-:Y:S05]  /*2a00*/  @P4 BRA `(.L_x_14299) ;  /* 0x0000000000704947 */ /* 0x000fea0003800000 */
[----:B------:R-:W0:Y:S01]  /*2a10*/  LDC.64 R12, c[0x0][0x3f8] ;  /* 0x0000fe00ff0c7b82 */ /* 0x000e220000000a00 */
[----:B------:R-:W-:Y:S01]  /*2a20*/  IMAD.MOV.U32 R11, RZ, RZ, R70 ;  /* 0x000000ffff0b7224 */ /* 0x000fe200078e0046 */
[----:B------:R-:W-:Y:S01]  /*2a30*/  ULDC.64 UR4, c[0x0][0x3e8] ;  /* 0x0000fa0000047ab9 */ /* 0x000fe20000000a00 */
[----:B------:R-:W-:Y:S01]  /*2a40*/  IMAD.MOV.U32 R9, RZ, RZ, R79 ;  /* 0x000000ffff097224 */ /* 0x000fe200078e004f */
[----:B------:R-:W-:Y:S02]  /*2a50*/  CS2R R36, SRZ ;  /* 0x0000000000247805 */ /* 0x000fe4000001ff00 */
[----:B------:R-:W-:Y:S01]  /*2a60*/  CS2R R38, SRZ ;  /* 0x0000000000267805 */ /* 0x000fe2000001ff00 */
        /* <DEDUP_REMOVED lines=22> */
.L_x_14299:
[----:B------:R-:W-:Y:S05]  /*2bd0*/  BSYNC B1 ;  /* 0x0000000000017941 */ /* 0x000fea0003800000 */
.L_x_14298:
        /* <DEDUP_REMOVED lines=31> */
[----:B------:R-:W-:Y:S01]  /*2dd0*/  PRMT R92, R11, 0x7610, R92 ;  /* 0x000076100b5c7816 */ /* 0x000fe2000000005c */
[----:B------:R-:W-:Y:S06]  /*2de0*/  @!P5 BRA `(.L_x_14300) ;  /* 0x000000000004d947 */ /* 0x000fec0003800000 */
[----:B------:R-:W-:Y:S01]  /*2df0*/  BPT.TRAP 0x1 ;  /* 0x000000040000795c */ /* 0x000fe20000300000 */
.L_x_14300:
[----:B------:R-:W2:Y:S01]  /*2e00*/  LDL R8, [R1+0x8] ;  /* 0x0000080001087983 */ /* 0x000ea20000100800 */
[----:B------:R-:W-:Y:S01]  /*2e10*/  IMAD R70, R22, 0x8, R2 ;  /* 0x0000000816467824 */ /* 0x000fe200078e0202 */
[----:B------:R-:W-:Y:S01]  /*2e20*/  BSSY B1, `(.L_x_14301) ;  /* 0x0000004000017945 */ /* 0x000fe20003800000 */
[----:B--2---:R-:W-:-:S04]  /*2e30*/  SHF.L.U32 R79, R8, 0x1f, RZ ;  /* 0x0000001f084f7819 */ /* 0x004fc800000006ff */
[----:B------:R-:W0:Y:S02]  /*2e40*/  SYNCS.PHASECHK.TRANS64.TRYWAIT P6, [R70+URZ+0x16890], R79 ;  /* 0x0168904f460075a7 */ /* 0x000e2400080c017f */
[----:B0-----:R-:W-:Y:S05]  /*2e50*/  @!P6 BRA `(.L_x_14302) ;  /* 0x000001d4009ce947 */ /* 0x001fea0003800000 */
.L_x_14613:
[----:B------:R-:W-:Y:S05]  /*2e60*/  BSYNC B1 ;  /* 0x0000000000017941 */ /* 0x000fea0003800000 */
.L_x_14301:
[----:B------:R-:W-:-:S03]  /*2e70*/  UMOV UR4, 0xffffffff ;  /* 0xffffffff00047882 */ /* 0x000fc60000000000 */
[----:B------:R-:W-:Y:S05]  /*2e80*/  BRA.DIV UR4, `(.L_x_14303) ;  /* 0x000001d604a47947 */ /* 0x000fea000b800000 */
[----:B------:R1:W2:Y:S04]  /*2e90*/  SHFL.IDX PT, R81, R85, RZ, 0x1c1f ;  /* 0x001c1fff55517589 */ /* 0x0002a800000e0000 */
[----:B------:R1:W3:Y:S02]  /*2ea0*/  SHFL.IDX PT, R14, R84, RZ, 0x1c1f ;  /* 0x001c1fff540e7589 */ /* 0x0002e400000e0000 */
.L_x_14617:
        /* <DEDUP_REMOVED lines=12> */
[----:B0-----:R-:W-:Y:S01]  /*2f70*/  IMAD.U32 R44, R10, 0x10000, RZ ;  /* 0x000100000a2c7824 */ /* 0x001fe200078e00ff */
        /* <DEDUP_REMOVED lines=13> */
[C---:B------:R-:W-:Y:S01]  /*3050*/  IMAD.U32 R10, R11.reuse, 0x10000, RZ ;  /* 0x000100000b0a7824 */ /* 0x040fe200078e00ff */
[----:B------:R-:W-:Y:S01]  /*3060*/  LOP3.LUT R15, R11, 0xffff0000, RZ, 0xc0, !PT ;  /* 0xffff00000b0f7812 */ /* 0x000fe200078ec0ff */
[----:B------:R-:W-:-:S02]  /*3070*/  IMAD.U32 R11, R9, 0x10000, RZ ;  /* 0x00010000090b7824 */ /* 0x000fc400078e00ff */
[-C--:B------:R-:W-:Y:S01]  /*3080*/  FMUL.FTZ R45, R45, R98.reuse ;  /* 0x000000622d2d7220 */ /* 0x080fe20000410000 */
[----:B------:R-:W-:Y:S02]  /*3090*/  IMAD.U32 R99, R97, 0x10000, RZ ;  /* 0x0001000061637824 */ /* 0x000fe400078e00ff */
[----:B------:R-:W-:Y:S01]  /*30a0*/  FMUL.FTZ R105, R46, R103 ;  /* 0x000000672e697220 */ /* 0x000fe20000410000 */
[----:B------:R-:W-:Y:S01]  /*30b0*/  LOP3.LUT R101, R101, 0xffff0000, RZ, 0xc0, !PT ;  /* 0xffff000065657812 */ /* 0x000fe200078ec0ff */
[C---:B------:R-:W-:Y:S01]  /*30c0*/  IMAD.U32 R9, R8.reuse, 0x10000, RZ ;  /* 0x0001000008097824 */ /* 0x040fe200078e00ff */
[----:B------:R-:W-:Y:S01]  /*30d0*/  LOP3.LUT R97, R97, 0xffff0000, RZ, 0xc0, !PT ;  /* 0xffff000061617812 */ /* 0x000fe200078ec0ff */
[C---:B------:R-:W-:Y:S01]  /*30e0*/  FFMA.FTZ R104, R11.reuse, R98, -R104 ;  /* 0x000000620b687223 */ /* 0x040fe20000010868 */
[----:B------:R-:W-:Y:S01]  /*30f0*/  FFMA.FTZ R45, R11, R102, R45 ;  /* 0x000000660b2d7223 */ /* 0x000fe2000001002d */
[----:B------:R-:W-:Y:S01]  /*3100*/  LOP3.LUT R8, R8, 0xffff0000, RZ, 0xc0, !PT ;  /* 0xffff000008087812 */ /* 0x000fe200078ec0ff */
[-C--:B------:R-:W-:Y:S01]  /*3110*/  FMUL.FTZ R11, R46, R99.reuse ;  /* 0x000000632e0b7220 */ /* 0x080fe20000410000 */
[----:B------:R-:W-:Y:S01]  /*3120*/  FFMA.FTZ R105, R44, R99, -R105 ;  /* 0x000000632c697223 */ /* 0x000fe20000010869 */
[----:B------:R-:W-:-:S02]  /*3130*/  IMAD.U32 R47, R47, 0x10000, RZ ;  /* 0x000100002f2f7824 */ /* 0x000fc400078e00ff */
[C---:B------:R-:W-:Y:S01]  /*3140*/  FMUL.FTZ R99, R15.reuse, R101 ;  /* 0x000000650f637220 */ /* 0x040fe20000410000 */
[----:B------:R-:W-:Y:S01]  /*3150*/  FMUL.FTZ R98, R15, R97 ;  /* 0x000000610f627220 */ /* 0x000fe20000410000 */
[----:B------:R-:W-:Y:S01]  /*3160*/  FFMA.FTZ R46, R44, R103, R11 ;  /* 0x000000672c2e7223 */ /* 0x000fe2000001000b */
[CC--:B------:R-:W-:Y:S01]  /*3170*/  FMUL.FTZ R44, R8.reuse, R100.reuse ;  /* 0x00000064082c7220 */ /* 0x0c0fe20000410000 */
        /* <DEDUP_REMOVED lines=8> */
[----:B------:R-:W-:Y:S01]  /*3200*/  F2FP.BF16.F32.PACK_AB R10, R46, R105 ;  /* 0x000000692e0a723e */ /* 0x000fe200000010ff */
[----:B------:R-:W-:-:S07]  /*3210*/  IMAD.MOV.U32 R11, RZ, RZ, R98 ;  /* 0x000000ffff0b7224 */ /* 0x000fce00078e0062 */
.L_x_14309:
[----:B------:R-:W-:Y:S05]  /*3220*/  BSYNC B3 ;  /* 0x0000000000037941 */ /* 0x000fea0003800000 */
.L_x_14308:
[----:B0-----:R4:W-:Y:S02]  /*3230*/  ST.E.128 desc[UR42][R12.64], R8 ;  /* 0x000000080c007985 */ /* 0x0019e4000c101d2a */
.L_x_14307:
[----:B------:R-:W-:Y:S05]  /*3240*/  BSYNC B2 ;  /* 0x0000000000027941 */ /* 0x000fea0003800000 */
.L_x_14306:
[----:B------:R-:W-:Y:S05]  /*3250*/  @P2 BRA `(.L_x_14305) ;  /* 0x0000000000e02947 */ /* 0x000fea0003800000 */
[----:B----4-:R-:W2:Y:S04]  /*3260*/  LDL R8, [R1+0x4] ;  /* 0x0000040001087983 */ /* 0x010ea80000100800 */
[----:B------:R-:W4:Y:S01]  /*3270*/  LDL R15, [R1+0xc] ;  /* 0x00000c00010f7983 */ /* 0x000f220000100800 */
[C---:B---3--:R-:W-:Y:S01]  /*3280*/  LEA R12, P3, R18.reuse, R14, 0x1 ;  /* 0x0000000e120c7211 */ /* 0x048fe200078608ff */
[----:B------:R-:W-:Y:S03]  /*3290*/  BSSY B2, `(.L_x_14310) ;  /* 0x0000033000027945 */ /* 0x000fe60003800000 */
[----:B--2---:R-:W-:Y:S02]  /*32a0*/  LEA.HI.X R13, R18, R81, R8, 0x1, P3 ;  /* 0x00000051120d7211 */ /* 0x004fe400018f0c08 */
[----:B------:R2:W3:Y:S01]  /*32b0*/  LDS.128 R8, [R71+0xe000] ;  /* 0x00e0000047087984 */ /* 0x0004e20000000c00 */
[----:B----4-:R-:W-:-:S13]  /*32c0*/  ISETP.GE.AND P3, PT, R15, R80, PT ;  /* 0x000000500f00720c */ /* 0x010fda0003f66270 */
[----:B--2---:R-:W-:Y:S05]  /*32d0*/  @P3 BRA `(.L_x_14311) ;  /* 0x0000000000b83947 */ /* 0x004fea0003800000 */
[--C-:B------:R-:W-:Y:S01]  /*32e0*/  SHF.R.U64 R45, R42, 0x10, R43.reuse ;  /* 0x000000102a2d7819 */ /* 0x100fe2000000122b */
[----:B---3--:R-:W-:Y:S01]  /*32f0*/  IMAD.U32 R14, R10, 0x10000, RZ ;  /* 0x000100000a0e7824 */ /* 0x008fe200078e00ff */
[----:B------:R-:W-:Y:S02]  /*3300*/  SHF.R.U32.HI R42, RZ, 0x10, R43 ;  /* 0x00000010ff2a7819 */ /* 0x000fe4000001162b */
[--C-:B------:R-:W-:Y:S02]  /*3310*/  SHF.R.U32.HI R44, RZ, 0x10, R41.reuse ;  /* 0x00000010ff2c7819 */ /* 0x100fe40000011629 */
[----:B------:R-:W-:Y:S02]  /*3320*/  PRMT R93, R93, 0x5410, R42 ;  /* 0x000054105d5d7816 */ /* 0x000fe4000000002a */
[----:B------:R-:W-:Y:S01]  /*3330*/  SHF.R.U64 R47, R40, 0x10, R41 ;  /* 0x00000010282f7819 */ /* 0x000fe20000001229 */
[----:B------:R-:W-:Y:S01]  /*3340*/  IMAD.U32 R40, R11, 0x10000, RZ ;  /* 0x000100000b287824 */ /* 0x000fe200078e00ff */
        /* <DEDUP_REMOVED lines=39> */
.L_x_14311:
[----:B------:R-:W-:Y:S05]  /*35c0*/  BSYNC B2 ;  /* 0x0000000000027941 */ /* 0x000fea0003800000 */
.L_x_14310:
[----:B---3--:R2:W-:Y:S02]  /*35d0*/  ST.E.128 desc[UR42][R12.64], R8 ;  /* 0x000000080c007985 */ /* 0x0085e4000c101d2a */
.L_x_14305:
[----:B------:R-:W-:Y:S05]  /*35e0*/  BSYNC B1 ;  /* 0x0000000000017941 */ /* 0x000fea0003800000 */
.L_x_14304:
[----:B------:R-:W-:-:S03]  /*35f0*/  UMOV UR4, 0xffffffff ;  /* 0xffffffff00047882 */ /* 0x000fc60000000000 */
[----:B------:R-:W-:Y:S05]  /*3600*/  BRA.DIV UR4, `(.L_x_14312) ;  /* 0x000001d2040c7947 */ /* 0x000fea000b800000 */
[----:B-1----:R-:W1:Y:S04]  /*3610*/  SHFL.IDX PT, R85, R85, 0x1, 0x1c1f ;  /* 0x003c1f0055557f89 */ /* 0x002e6800000e0000 */
[----:B---3--:R3:W0:Y:S02]  /*3620*/  SHFL.IDX PT, R14, R84, 0x1, 0x1c1f ;  /* 0x003c1f00540e7f89 */ /* 0x00862400000e0000 */
.L_x_14621:
[----:B------:R-:W-:Y:S05]  /*3630*/  @P4 BRA `(.L_x_14313) ;  /* 0x0000002000704947 */ /* 0x000fea0003800000 */
[----:B------:R-:W-:Y:S04]  /*3640*/  BSSY B1, `(.L_x_14314) ;  /* 0x0000038000017945 */ /* 0x000fe80003800000 */
[----:B------:R-:W-:Y:S05]  /*3650*/  @P1 BRA `(.L_x_14315) ;  /* 0x0000000000d81947 */ /* 0x000fea0003800000 */
[----:B--2-4-:R2:W4:Y:S01]  /*3660*/  LDS.128 R8, [R72+0x11000] ;  /* 0x0110000048087984 */ /* 0x0145220000000c00 */
[C---:B0-----:R-:W-:Y:S01]  /*3670*/  LEA R12, P3, R16.reuse, R14, 0x1 ;  /* 0x0000000e100c7211 */ /* 0x041fe200078608ff */
[----:B------:R-:W-:Y:S03]  /*3680*/  BSSY B2, `(.L_x_14316) ;  /* 0x0000032000027945 */ /* 0x000fe60003800000 */
[----:B-1----:R-:W-:Y:S02]  /*3690*/  LEA.HI.X R13, R16, R85, R17, 0x1, P3 ;  /* 0x00000055100d7211 */ /* 0x002fe400018f0c11 */
[----:B------:R-:W-:-:S13]  /*36a0*/  ISETP.GE.AND P3, PT, R152, R80, PT ;  /* 0x000000509800720c */ /* 0x000fda0003f66270 */
[----:B--2---:R-:W-:Y:S05]  /*36b0*/  @P3 BRA `(.L_x_14317) ;  /* 0x0000000000b83947 */ /* 0x004fea0003800000 */
        /* <DEDUP_REMOVED lines=46> */
.L_x_14317:
[----:B------:R-:W-:Y:S05]  /*39a0*/  BSYNC B2 ;  /* 0x0000000000027941 */ /* 0x000fea0003800000 */
.L_x_14316:
[----:B----4-:R0:W-:Y:S02]  /*39b0*/  ST.E.128 desc[UR42][R12.64], R8 ;  /* 0x000000080c007985 */ /* 0x0101e4000c101d2a */
.L_x_14315:
[----:B------:R-:W-:Y:S05]  /*39c0*/  BSYNC B1 ;  /* 0x0000000000017941 */ /* 0x000fea0003800000 */
.L_x_14314:
[----:B------:R-:W-:Y:S05]  /*39d0*/  @P2 BRA `(.L_x_14313) ;  /* 0x0000001c00882947 */ /* 0x000fea0003800000 */
[----:B0-2-4-:R-:W1:Y:S04]  /*39e0*/  LDL R8, [R1+0x4] ;  /* 0x0000040001087983 */ /* 0x015e680000100800 */
[----:B------:R-:W2:Y:S01]  /*39f0*/  LDL R15, [R1+0xc] ;  /* 0x00000c00010f7983 */ /* 0x000ea20000100800 */
[C---:B------:R-:W-:Y:S01]  /*3a00*/  LEA R12, P3, R18.reuse, R14, 0x1 ;  /* 0x0000000e120c7211 */ /* 0x040fe200078608ff */
[----:B------:R-:W-:Y:S03]  /*3a10*/  BSSY B1, `(.L_x_14318) ;  /* 0x0000033000017945 */ /* 0x000fe60003800000 */
[----:B-1----:R-:W-:Y:S02]  /*3a20*/  LEA.HI.X R13, R18, R85, R8, 0x1, P3 ;  /* 0x00000055120d7211 */ /* 0x002fe400018f0c08 */
[----:B------:R0:W1:Y:S01]  /*3a30*/  LDS.128 R8, [R71+0x11000] ;  /* 0x0110000047087984 */ /* 0x0000620000000c00 */
[----:B--2---:R-:W-:-:S13]  /*3a40*/  ISETP.GE.AND P3, PT, R15, R80, PT ;  /* 0x000000500f00720c */ /* 0x004fda0003f66270 */
[----:B0-----:R-:W-:Y:S05]  /*3a50*/  @P3 BRA `(.L_x_14319) ;  /* 0x0000000000b83947 */ /* 0x001fea0003800000 */
[--C-:B------:R-:W-:Y:S01]  /*3a60*/  SHF.R.U64 R37, R34, 0x10, R35.reuse ;  /* 0x0000001022257819 */ /* 0x100fe20000001223 */
[----:B-1----:R-:W-:Y:S01]  /*3a70*/  IMAD.U32 R14, R10, 0x10000, RZ ;  /* 0x000100000a0e7824 */ /* 0x002fe200078e00ff */
        /* <DEDUP_REMOVED lines=44> */
.L_x_14319:
[----:B------:R-:W-:Y:S05]  /*3d40*/  BSYNC B1 ;  /* 0x0000000000017941 */ /* 0x000fea0003800000 */
.L_x_14318:
[----:B-1----:R0:W-:Y:S01]  /*3d50*/  ST.E.128 desc[UR42][R12.64], R8 ;  /* 0x000000080c007985 */ /* 0x0021e2000c101d2a */
[----:B------:R-:W-:Y:S05]  /*3d60*/  BRA `(.L_x_14313) ;  /* 0x0000001800a47947 */ /* 0x000fea0003800000 */
.L_x_14295:
        /* <DEDUP_REMOVED lines=48> */
.L_x_14321:
[----:B------:R-:W-:Y:S05]  /*4070*/  BSYNC B1 ;  /* 0x0000000000017941 */ /* 0x000fea0003800000 */
.L_x_14320:
        /* <DEDUP_REMOVED lines=36> */
.L_x_14322:
[----:B------:R-:W2:Y:S01]  /*42c0*/  LDL R8, [R1+0x8] ;  /* 0x0000080001087983 */ /* 0x000ea20000100800 */
[----:B------:R-:W-:Y:S01]  /*42d0*/  IMAD R70, R22, 0x8, R2 ;  /* 0x0000000816467824 */ /* 0x000fe200078e0202 */
[----:B------:R-:W1:Y:S01]  /*42e0*/  LDC R87, c[0x0][0x2f4] ;  /* 0x0000bd00ff577b82 */ /* 0x000e620000000800 */
[----:B------:R-:W-:Y:S01]  /*42f0*/  BSSY B1, `(.L_x_14323) ;  /* 0x0000004000017945 */ /* 0x000fe20003800000 */
[----:B--2---:R-:W-:-:S04]  /*4300*/  SHF.L.U32 R79, R8, 0x1f, RZ ;  /* 0x0000001f084f7819 */ /* 0x004fc800000006ff */
[----:B------:R-:W2:Y:S02]  /*4310*/  SYNCS.PHASECHK.TRANS64.TRYWAIT P4, [R70+URZ+0x16890], R79 ;  /* 0x0168904f460075a7 */ /* 0x000ea4000808017f */
[----:B-12---:R-:W-:Y:S05]  /*4320*/  @!P4 BRA `(.L_x_14324) ;  /* 0x000001c4000cc947 */ /* 0x006fea0003800000 */
.L_x_14622:
[----:B------:R-:W-:Y:S05]  /*4330*/  BSYNC B1 ;  /* 0x0000000000017941 */ /* 0x000fea0003800000 */
.L_x_14323:
[----:B------:R-:W-:Y:S01]  /*4340*/  UMOV UR4, 0xffffffff ;  /* 0xffffffff00047882 */ /* 0x000fe20000000000 */
[----:B------:R-:W-:Y:S02]  /*4350*/  IMAD.IADD R89, R87, 0x1, -R58 ;  /* 0x0000000157597824 */ /* 0x000fe400078e0a3a */
[----:B------:R-:W-:Y:S05]  /*4360*/  BRA.DIV UR4, `(.L_x_14325) ;  /* 0x000001c604107947 */ /* 0x000fea000b800000 */
[----:B------:R2:W3:Y:S04]  /*4370*/  SHFL.IDX PT, R83, R85, RZ, 0x1c1f ;  /* 0x001c1fff55537589 */ /* 0x0004e800000e0000 */
[----:B------:R2:W4:Y:S02]  /*4380*/  SHFL.IDX PT, R82, R84, RZ, 0x1c1f ;  /* 0x001c1fff54527589 */ /* 0x00052400000e0000 */
.L_x_14626:
        /* <DEDUP_REMOVED lines=10> */
[----:B------:R-:W-:Y:S01]  /*4430*/  LEA.HI R8, R9, R8, RZ, 0x4 ;  /* 0x0000000809087211 */ /* 0x000fe200078f20ff */
[----:B------:R-:W-:Y:S01]  /*4440*/  IMAD R9, R22, 0x2000, R3 ;  /* 0x0000200016097824 */ /* 0x000fe200078e0203 */
[----:B------:R-:W-:Y:S02]  /*4450*/  SHF.R.S32.HI R10, RZ, 0x1f, R11 ;  /* 0x0000001fff0a7819 */ /* 0x000fe4000001140b */
[----:B------:R-:W-:Y:S01]  /*4460*/  LEA.HI.SX32 R8, R8, R5, 0x1c ;  /* 0x0000000508087211 */ /* 0x000fe200078fe2ff */
[----:B------:R-:W-:Y:S01]  /*4470*/  IMAD R9, R9, 0x2, R2 ;  /* 0x0000000209097824 */ /* 0x000fe200078e0202 */
[----:B------:R-:W-:-:S03]  /*4480*/  LEA.HI R10, R10, R11, RZ, 0x5 ;  /* 0x0000000b0a0a7211 */ /* 0x000fc600078f28ff */
[----:B------:R-:W-:Y:S01]  /*4490*/  IMAD.SHL.U32 R86, R8, 0x8, RZ ;  /* 0x0000000808567824 */ /* 0x000fe200078e00ff */
[----:B------:R-:W-:-:S04]  /*44a0*/  SHF.R.S32.HI R10, RZ, 0x5, R10 ;  /* 0x00000005ff0a7819 */ /* 0x000fc8000001140a */
[----:B------:R-:W-:-:S04]  /*44b0*/  LOP3.LUT R8, R65, 0x38, R86, 0xf8, !PT ;  /* 0x0000003841087812 */ /* 0x000fc800078ef856 */
[----:B------:R-:W-:-:S04]  /*44c0*/  LOP3.LUT R8, R8, R61, RZ, 0x3c, !PT ;  /* 0x0000003d08087212 */ /* 0x000fc800078e3cff */
[----:B------:R-:W-:-:S05]  /*44d0*/  LEA R11, R10, R8, 0x9 ;  /* 0x000000080a0b7211 */ /* 0x000fca00078e48ff */
        /* <DEDUP_REMOVED lines=9> */
[----:B------:R-:W-:Y:S02]  /*4570*/  SHF.R.U64 R105, R34, 0x10, R35 ;  /* 0x0000001022697819 */ /* 0x000fe40000001223 */
[----:B------:R-:W-:Y:S02]  /*4580*/  PRMT R107, R111, 0x5410, R107 ;  /* 0x000054106f6b7816 */ /* 0x000fe4000000006b */
[----:B------:R-:W-:Y:S02]  /*4590*/  SHF.R.U64 R104, R32, 0x10, R33 ;  /* 0x0000001020687819 */ /* 0x000fe40000001221 */
[----:B------:R-:W-:Y:S01]  /*45a0*/  SHF.R.U64 R98, R36, 0x10, R37 ;  /* 0x0000001024627819 */ /* 0x000fe20000001225 */
[----:B0-----:R-:W-:Y:S01]  /*45b0*/  IMAD.U32 R36, R9, 0x10000, RZ ;  /* 0x0001000009247824 */ /* 0x001fe200078e00ff */
[----:B------:R-:W-:Y:S01]  /*45c0*/  SHF.R.U32.HI R101, RZ, 0x10, R35 ;  /* 0x00000010ff657819 */ /* 0x000fe20000011623 */
[----:B------:R-:W-:Y:S01]  /*45d0*/  IMAD.U32 R35, R11, 0x10000, RZ ;  /* 0x000100000b237824 */ /* 0x000fe200078e00ff */
[----:B------:R-:W-:-:S02]  /*45e0*/  PRMT R106, R92, 0x5432, R106 ;  /* 0x000054325c6a7816 */ /* 0x000fc4000000006a */
[----:B------:R-:W-:Y:S01]  /*45f0*/  PRMT R37, R110, 0x5410, R105 ;  /* 0x000054106e257816 */ /* 0x000fe20000000069 */
[----:B------:R-:W-:Y:S01]  /*4600*/  IMAD.U32 R105, R107, 0x10000, RZ ;  /* 0x000100006b697824 */ /* 0x000fe200078e00ff */
[--C-:B------:R-:W-:Y:S02]  /*4610*/  SHF.R.U64 R99, R38, 0x10, R39.reuse ;  /* 0x0000001026637819 */ /* 0x100fe40000001227 */
[----:B------:R-:W-:Y:S02]  /*4620*/  SHF.R.U32.HI R100, RZ, 0x10, R39 ;  /* 0x00000010ff647819 */ /* 0x000fe40000011627 */
[----:B------:R-:W-:Y:S02]  /*4630*/  PRMT R39, R91, 0x5432, R104 ;  /* 0x000054325b277816 */ /* 0x000fe40000000068 */
[----:B------:R-:W-:Y:S01]  /*4640*/  PRMT R104, R109, 0x5410, R101 ;  /* 0x000054106d687816 */ /* 0x000fe20000000065 */
[----:B------:R-:W-:Y:S02]  /*4650*/  IMAD.U32 R101, R106, 0x10000, RZ ;  /* 0x000100006a657824 */ /* 0x000fe400078e00ff */
[----:B------:R-:W-:Y:S01]  /*4660*/  FMUL.FTZ R109, R103, R105 ;  /* 0x00000069676d7220 */ /* 0x000fe20000410000 */
[----:B------:R-:W-:-:S02]  /*4670*/  PRMT R99, R108, 0x5410, R99 ;  /* 0x000054106c637816 */ /* 0x000fc40000000063 */
[----:B------:R-:W-:Y:S01]  /*4680*/  PRMT R108, R90, 0x5432, R100 ;  /* 0x000054325a6c7816 */ /* 0x000fe20000000064 */
[-C--:B------:R-:W-:Y:S01]  /*4690*/  FMUL.FTZ R103, R103, R101.reuse ;  /* 0x0000006567677220 */ /* 0x080fe20000410000 */
        /* <DEDUP_REMOVED lines=11> */
[----:B------:R-:W-:-:S02]  /*4750*/  IMAD.U32 R105, R104, 0x10000, RZ ;  /* 0x0001000068697824 */ /* 0x000fc400078e00ff */
[----:B------:R-:W-:Y:S01]  /*4760*/  FMUL.FTZ R38, R102, R106 ;  /* 0x0000006a66267220 */ /* 0x000fe20000410000 */
[----:B------:R-:W-:Y:S01]  /*4770*/  LOP3.LUT R108, R108, 0xffff0000, RZ, 0xc0, !PT ;  /* 0xffff00006c6c7812 */ /* 0x000fe200078ec0ff */
[C---:B------:R-:W-:Y:S01]  /*4780*/  FFMA.FTZ R101, R34.reuse, R101, -R109 ;  /* 0x0000006522657223 */ /* 0x040fe2000001086d */
[----:B------:R-:W-:Y:S01]  /*4790*/  PRMT R98, R93, 0x5432, R98 ;  /* 0x000054325d627816 */ /* 0x000fe20000000062 */
[----:B------:R-:W-:Y:S01]  /*47a0*/  FFMA.FTZ R103, R34, R107, R103 ;  /* 0x0000006b22677223 */ /* 0x000fe20000010067 */
[----:B------:R-:W-:Y:S01]  /*47b0*/  LOP3.LUT R104, R104, 0xffff0000, RZ, 0xc0, !PT ;  /* 0xffff000068687812 */ /* 0x000fe200078ec0ff */
[-C--:B------:R-:W-:Y:S01]  /*47c0*/  FMUL.FTZ R109, R102, R105.reuse ;  /* 0x00000069666d7220 */ /* 0x080fe20000410000 */
[----:B------:R-:W-:Y:S01]  /*47d0*/  LOP3.LUT R32, R11, 0xffff0000, RZ, 0xc0, !PT ;  /* 0xffff00000b207812 */ /* 0x000fe200078ec0ff */
[----:B------:R-:W-:Y:S01]  /*47e0*/  FFMA.FTZ R34, R35, R105, -R38 ;  /* 0x0000006923227223 */ /* 0x000fe20000010826 */
[----:B------:R-:W-:Y:S01]  /*47f0*/  FMUL.FTZ R105, R15, R108 ;  /* 0x0000006c0f697220 */ /* 0x000fe20000410000 */
[----:B------:R-:W-:-:S02]  /*4800*/  IMAD.U32 R102, R98, 0x10000, RZ ;  /* 0x0001000062667824 */ /* 0x000fc400078e00ff */
[-C--:B------:R-:W-:Y:S01]  /*4810*/  FMUL.FTZ R107, R15, R104.reuse ;  /* 0x000000680f6b7220 */ /* 0x080fe20000410000 */
[----:B------:R-:W-:Y:S02]  /*4820*/  IMAD.U32 R38, R39, 0x10000, RZ ;  /* 0x0001000027267824 */ /* 0x000fe400078e00ff */
[----:B------:R-:W-:Y:S01]  /*4830*/  FFMA.FTZ R15, R32, R104, -R105 ;  /* 0x00000068200f7223 */ /* 0x000fe20000010869 */
[----:B------:R-:W-:Y:S01]  /*4840*/  LOP3.LUT R12, R12, 0xffff0000, RZ, 0xc0, !PT ;  /* 0xffff00000c0c7812 */ /* 0x000fe200078ec0ff */
[----:B------:R-:W-:Y:S01]  /*4850*/  IMAD.U32 R9, R8, 0x10000, RZ ;  /* 0x0001000008097824 */ /* 0x000fe200078e00ff */
[----:B------:R-:W-:Y:S01]  /*4860*/  LOP3.LUT R105, R98, 0xffff0000, RZ, 0xc0, !PT ;  /* 0xffff000062697812 */ /* 0x000fe200078ec0ff */
[----:B------:R-:W-:Y:S01]  /*4870*/  FMUL.FTZ R98, R13, R102 ;  /* 0x000000660d627220 */ /* 0x000fe20000410000 */
[----:B------:R-:W-:Y:S01]  /*4880*/  LOP3.LUT R39, R39, 0xffff0000, RZ, 0xc0, !PT ;  /* 0xffff000027277812 */ /* 0x000fe200078ec0ff */
[----:B------:R-:W-:Y:S01]  /*4890*/  FMUL.FTZ R13, R13, R38 ;  /* 0x000000260d0d7220 */ /* 0x000fe20000410000 */
[----:B------:R-:W-:Y:S01]  /*48a0*/  FFMA.FTZ R35, R35, R106, R109 ;  /* 0x0000006a23237223 */ /* 0x000fe2000001006d */
[----:B------:R-:W-:Y:S01]  /*48b0*/  FFMA.FTZ R32, R32, R108, R107 ;  /* 0x0000006c20207223 */ /* 0x000fe2000001006b */
[----:B------:R-:W-:Y:S01]  /*48c0*/  LOP3.LUT R8, R8, 0xffff0000, RZ, 0xc0, !PT ;  /* 0xffff000008087812 */ /* 0x000fe200078ec0ff */
[C---:B------:R-:W-:Y:S01]  /*48d0*/  IMAD.U32 R11, R10.reuse, 0x10000, RZ ;  /* 0x000100000a0b7824 */ /* 0x040fe200078e00ff */
[----:B------:R-:W-:Y:S01]  /*48e0*/  LOP3.LUT R33, R10, 0xffff0000, RZ, 0xc0, !PT ;  /* 0xffff00000a217812 */ /* 0x000fe200078ec0ff */
[C---:B------:R-:W-:Y:S01]  /*48f0*/  FMUL.FTZ R107, R12.reuse, R105 ;  /* 0x000000690c6b7220 */ /* 0x040fe20000410000 */
        /* <DEDUP_REMOVED lines=29> */
.L_x_14329:
[----:B------:R-:W-:Y:S05]  /*4ad0*/  BSYNC B2 ;  /* 0x0000000000027941 */ /* 0x000fea0003800000 */
.L_x_14328:
[----:B------:R-:W-:Y:S01]  /*4ae0*/  ISETP.GE.AND P4, PT, R86, R87, PT ;  /* 0x000000575600720c */ /* 0x000fe20003f86270 */
[----:B0-----:R0:W-:-:S12]  /*4af0*/  ST.E.128 desc[UR42][R80.64], R8 ;  /* 0x0000000850007985 */ /* 0x0011d8000c101d2a */
[----:B------:R-:W-:-:S05]  /*4b00*/  @!P4 IMAD.WIDE R82, R86, 0x2, R82 ;  /* 0x000000025652c825 */ /* 0x000fca00078e0252 */
[----:B---3--:R0:W-:Y:S02]  /*4b10*/  @!P4 ST.E.128 desc[UR42][R82.64], R12 ;  /* 0x0000000c5200c985 */ /* 0x0081e4000c101d2a */
.L_x_14327:
[----:B------:R-:W-:Y:S05]  /*4b20*/  BSYNC B1 ;  /* 0x0000000000017941 */ /* 0x000fea0003800000 */
.L_x_14326:
[----:B------:R-:W-:-:S03]  /*4b30*/  UMOV UR4, 0xffffffff ;  /* 0xffffffff00047882 */ /* 0x000fc60000000000 */
[----:B------:R-:W-:Y:S05]  /*4b40*/  BRA.DIV UR4, `(.L_x_14330) ;  /* 0x000001be04647947 */ /* 0x000fea000b800000 */
[----:B--2---:R-:W2:Y:S04]  /*4b50*/  SHFL.IDX PT, R85, R85, 0x1, 0x1c1f ;  /* 0x003c1f0055557f89 */ /* 0x004ea800000e0000 */
[----:B------:R-:W0:Y:S02]  /*4b60*/  SHFL.IDX PT, R84, R84, 0x1, 0x1c1f ;  /* 0x003c1f0054547f89 */ /* 0x000e2400000e0000 */
.L_x_14630:
[----:B0-----:R-:W-:-:S05]  /*4b70*/  VIADD R8, R157, 0x60 ;  /* 0x000000609d087836 */ /* 0x001fca0000000000 */
[----:B------:R-:W-:-:S13]  /*4b80*/  ISETP.GE.OR P4, PT, R8, R77, P1 ;  /* 0x0000004d0800720c */ /* 0x000fda0000f86670 */
[----:B------:R-:W-:Y:S05]  /*4b90*/  @P4 BRA `(.L_x_14313) ;  /* 0x0000000c00184947 */ /* 0x000fea0003800000 */
[----:B------:R-:W5:Y:S01]  /*4ba0*/  LDL R9, [R1+0x44] ;  /* 0x0000440001097983 */ /* 0x000f620000100800 */
[----:B------:R-:W-:Y:S01]  /*4bb0*/  SEL R89, R58, R89, !P0 ;  /* 0x000000593a597207 */ /* 0x000fe20004000000 */
[C---:B------:R-:W-:Y:S01]  /*4bc0*/  VIADD R10, R157.reuse, 0x60 ;  /* 0x000000609d0a7836 */ /* 0x040fe20000000000 */
[----:B------:R-:W-:Y:S01]  /*4bd0*/  LEA R32, P4, R6, R84, 0x1 ;  /* 0x0000005406207211 */ /* 0x000fe200078808ff */
[----:B------:R-:W-:Y:S01]  /*4be0*/  VIADD R11, R157, 0x60 ;  /* 0x000000609d0b7836 */ /* 0x000fe20000000000 */
[----:B------:R-:W-:Y:S01]  /*4bf0*/  SHF.R.S32.HI R8, RZ, 0x1f, R89 ;  /* 0x0000001fff087819 */ /* 0x000fe20000011459 */
[----:B------:R-:W-:Y:S01]  /*4c00*/  IMAD.SHL.U32 R10, R10, 0x40, RZ ;  /* 0x000000400a0a7824 */ /* 0x000fe200078e00ff */
[----:B------:R-:W-:Y:S01]  /*4c10*/  BSSY B1, `(.L_x_14331) ;  /* 0x000006e000017945 */ /* 0x000fe20003800000 */
[----:B------:R-:W-:Y:S01]  /*4c20*/  IMAD.SHL.U32 R11, R11, 0x40, RZ ;  /* 0x000000400b0b7824 */ /* 0x000fe200078e00ff */
[----:B------:R-:W-:Y:S02]  /*4c30*/  LEA.HI R8, R8, R89, RZ, 0x4 ;  /* 0x0000005908087211 */ /* 0x000fe400078f20ff */
[----:B------:R-:W-:-:S02]  /*4c40*/  LOP3.LUT R10, R10, 0x1c0, RZ, 0xc0, !PT ;  /* 0x000001c00a0a7812 */ /* 0x000fc400078ec0ff */
[----:B------:R-:W-:Y:S02]  /*4c50*/  LEA.HI.SX32 R8, R8, R5, 0x1c ;  /* 0x0000000508087211 */ /* 0x000fe400078fe2ff */
[----:B------:R-:W-:Y:S02]  /*4c60*/  LOP3.LUT R11, R11, 0x1c0, RZ, 0xc0, !PT ;  /* 0x000001c00b0b7812 */ /* 0x000fe400078ec0ff */
[----:B------:R-:W-:Y:S01]  /*4c70*/  SHF.R.U32.HI R10, RZ, 0x3, R10 ;  /* 0x00000003ff0a7819 */ /* 0x000fe2000001160a */
[----:B------:R-:W-:Y:S01]  /*4c80*/  IMAD.SHL.U32 R34, R8, 0x8, RZ ;  /* 0x0000000808227824 */ /* 0x000fe200078e00ff */
[----:B--2---:R-:W-:-:S04]  /*4c90*/  LEA.HI.X R33, R6, R85, R4, 0x1, P4 ;  /* 0x0000005506217211 */ /* 0x004fc800020f0c04 */
[----:B------:R-:W-:-:S04]  /*4ca0*/  LOP3.LUT R8, R11, 0x38, R34, 0xf8, !PT ;  /* 0x000000380b087812 */ /* 0x000fc800078ef822 */
[----:B------:R-:W-:-:S05]  /*4cb0*/  LOP3.LUT R8, R8, R10, RZ, 0x3c, !PT ;  /* 0x0000000a08087212 */ /* 0x000fca00078e3cff */
[----:B-----5:R-:W-:Y:S02]  /*4cc0*/  IMAD.IADD R11, R9, 0x1, R8 ;  /* 0x00000001090b7824 */ /* 0x020fe400078e0208 */
[C---:B------:R-:W-:Y:S02]  /*4cd0*/  IMAD R9, R22.reuse, 0x2000, R0 ;  /* 0x0000200016097824 */ /* 0x040fe400078e0200 */
[----:B------:R-:W-:Y:S02]  /*4ce0*/  IMAD R11, R22, 0x2000, R11 ;  /* 0x00002000160b7824 */ /* 0x000fe400078e020b */
[--C-:B------:R-:W-:Y:S02]  /*4cf0*/  IMAD R9, R9, 0x2, R2.reuse ;  /* 0x0000000209097824 */ /* 0x100fe400078e0202 */
[----:B------:R-:W-:-:S04]  /*4d00*/  IMAD R12, R11, 0x2, R2 ;  /* 0x000000020b0c7824 */ /* 0x000fc800078e0202 */
[----:B------:R-:W0:Y:S04]  /*4d10*/  LDS.128 R8, [R9+0xe400] ;  /* 0x00e4000009087984 */ /* 0x000e280000000c00 */
[----:B------:R-:W2:Y:S01]  /*4d20*/  LDS.128 R12, [R12+0xe400] ;  /* 0x00e400000c0c7984 */ /* 0x000ea20000000c00 */
[----:B------:R-:W-:Y:S05]  /*4d30*/  @P3 BRA `(.L_x_14332) ;  /* 0x00000004006c3947 */ /* 0x000fea0003800000 */
[----:B------:R-:W-:Y:S01]  /*4d40*/  SHF.R.U32.HI R80, RZ, 0x10, R45 ;  /* 0x00000010ff507819 */ /* 0x000fe2000001162d */
[----:B--2---:R-:W-:Y:S01]  /*4d50*/  IMAD.U32 R36, R12, 0x10000, RZ ;  /* 0x000100000c247824 */ /* 0x004fe200078e00ff */
[----:B---3--:R-:W-:Y:S01]  /*4d60*/  SHF.R.U32.HI R83, RZ, 0x10, R41 ;  /* 0x00000010ff537819 */ /* 0x008fe20000011629 */
[----:B0-----:R-:W-:Y:S01]  /*4d70*/  IMAD.U32 R35, R8, 0x10000, RZ ;  /* 0x0001000008237824 */ /* 0x001fe200078e00ff */
[----:B------:R-:W-:Y:S02]  /*4d80*/  PRMT R93, R93, 0x5410, R80 ;  /* 0x000054105d5d7816 */ /* 0x000fe40000000050 */
[----:B------:R-:W-:Y:S02]  /*4d90*/  PRMT R96, R96, 0x5410, R83 ;  /* 0x0000541060607816 */ /* 0x000fe40000000053 */
[----:B----4-:R-:W-:Y:S01]  /*4da0*/  SHF.R.U64 R82, R44, 0x10, R45 ;  /* 0x000000102c527819 */ /* 0x010fe2000000122d */
[----:B------:R-:W-:Y:S01]  /*4db0*/  IMAD.U32 R44, R15, 0x10000, RZ ;  /* 0x000100000f2c7824 */ /* 0x000fe200078e00ff */
[--C-:B------:R-:W-:Y:S01]  /*4dc0*/  SHF.R.U64 R86, R42, 0x10, R43.reuse ;  /* 0x000000102a567819 */ /* 0x100fe2000000122b */
[----:B------:R-:W-:Y:S01]  /*4dd0*/  IMAD.U32 R42, R13, 0x10000, RZ ;  /* 0x000100000d2a7824 */ /* 0x000fe200078e00ff */
[----:B------:R-:W-:-:S02]  /*4de0*/  SHF.R.U32.HI R81, RZ, 0x10, R43 ;  /* 0x00000010ff517819 */ /* 0x000fc4000001162b */
[----:B------:R-:W-:Y:S01]  /*4df0*/  LOP3.LUT R38, R15, 0xffff0000, RZ, 0xc0, !PT ;  /* 0xffff00000f267812 */ /* 0x000fe200078ec0ff */
[----:B------:R-:W-:Y:S01]  /*4e00*/  IMAD.U32 R15, R93, 0x10000, RZ ;  /* 0x000100005d0f7824 */ /* 0x000fe200078e00ff */
[--C-:B------:R-:W-:Y:S02]  /*4e10*/  SHF.R.U64 R46, R46, 0x10, R47.reuse ;  /* 0x000000102e2e7819 */ /* 0x100fe4000000122f */
[----:B------:R-:W-:Y:S01]  /*4e20*/  LOP3.LUT R43, R13, 0xffff0000, RZ, 0xc0, !PT ;  /* 0xffff00000d2b7812 */ /* 0x000fe200078ec0ff */
[----:B------:R-:W-:Y:S01]  /*4e30*/  IMAD.U32 R13, R96, 0x10000, RZ ;  /* 0x00010000600d7824 */ /* 0x000fe200078e00ff */
[----:B------:R-:W-:Y:S01]  /*4e40*/  SHF.R.U32.HI R47, RZ, 0x10, R47 ;  /* 0x00000010ff2f7819 */ /* 0x000fe2000001162f */
[----:B------:R-:W-:Y:S01]  /*4e50*/  FMUL.FTZ R80, R42, R15 ;  /* 0x0000000f2a507220 */ /* 0x000fe20000410000 */
[----:B------:R-:W-:Y:S01]  /*4e60*/  SHF.R.U64 R89, R40, 0x10, R41 ;  /* 0x0000001028597819 */ /* 0x000fe20000001229 */
[----:B------:R-:W-:Y:S01]  /*4e70*/  IMAD.U32 R41, R9, 0x10000, RZ ;  /* 0x0001000009297824 */ /* 0x000fe200078e00ff */
[----:B------:R-:W-:Y:S01]  /*4e80*/  PRMT R90, R90, 0x5410, R81 ;  /* 0x000054105a5a7816 */ /* 0x000fe20000000051 */
[-C--:B------:R-:W-:Y:S01]  /*4e90*/  FMUL.FTZ R42, R42, R13.reuse ;  /* 0x0000000d2a2a7220 */ /* 0x080fe20000410000 */
[----:B------:R-:W-:Y:S01]  /*4ea0*/  PRMT R92, R92, 0x5410, R47 ;  /* 0x000054105c5c7816 */ /* 0x000fe2000000002f */
[----:B------:R-:W-:Y:S01]  /*4eb0*/  FFMA.FTZ R13, R41, R13, -R80 ;  /* 0x0000000d290d7223 */ /* 0x000fe20000010850 */
[----:B------:R-:W-:Y:S01]  /*4ec0*/  PRMT R91, R91, 0x5410, R46 ;  /* 0x000054105b5b7816 */ /* 0x000fe2000000002e */
[----:B------:R-:W-:Y:S01]  /*4ed0*/  FFMA.FTZ R15, R41, R15, R42 ;  /* 0x0000000f290f7223 */ /* 0x000fe2000001002a */
[----:B------:R-:W-:Y:S01]  /*4ee0*/  LOP3.LUT R46, R93, 0xffff0000, RZ, 0xc0, !PT ;  /* 0xffff00005d2e7812 */ /* 0x000fe200078ec0ff */
[----:B------:R-:W-:Y:S01]  /*4ef0*/  IMAD.U32 R45, R92, 0x10000, RZ ;  /* 0x000100005c2d7824 */ /* 0x000fe200078e00ff */
[----:B------:R-:W-:Y:S01]  /*4f00*/  LOP3.LUT R96, R96, 0xffff0000, RZ, 0xc0, !PT ;  /* 0xffff000060607812 */ /* 0x000fe200078ec0ff */
[----:B------:R-:W-:Y:S01]  /*4f10*/  IMAD.U32 R41, R90, 0x10000, RZ ;  /* 0x000100005a297824 */ /* 0x000fe200078e00ff */
[----:B------:R-:W-:Y:S01]  /*4f20*/  LOP3.LUT R39, R9, 0xffff0000, RZ, 0xc0, !PT ;  /* 0xffff000009277812 */ /* 0x000fe200078ec0ff */
[----:B------:R-:W-:Y:S01]  /*4f30*/  FMUL.FTZ R80, R43, R46 ;  /* 0x0000002e2b507220 */ /* 0x000fe20000410000 */
[----:B------:R-:W-:Y:S01]  /*4f40*/  PRMT R97, R97, 0x5410, R82 ;  /* 0x0000541061617816 */ /* 0x000fe20000000052 */
[-C--:B------:R-:W-:Y:S01]  /*4f50*/  FMUL.FTZ R42, R43, R96.reuse ;  /* 0x000000602b2a7220 */ /* 0x080fe20000410000 */
[----:B------:R-:W-:Y:S01]  /*4f60*/  IMAD.U32 R40, R11, 0x10000, RZ ;  /* 0x000100000b287824 */ /* 0x000fe200078e00ff */
[----:B------:R-:W-:Y:S01]  /*4f70*/  PRMT R94, R94, 0x5410, R89 ;  /* 0x000054105e5e7816 */ /* 0x000fe20000000059 */
[C---:B------:R-:W-:Y:S01]  /*4f80*/  FMUL.FTZ R43, R44.reuse, R45 ;  /* 0x0000002d2c2b7220 */ /* 0x040fe20000410000 */
[-C--:B------:R-:W-:Y:S01]  /*4f90*/  FMUL.FTZ R82, R44, R41.reuse ;  /* 0x000000292c527220 */ /* 0x080fe20000410000 */
[----:B------:R-:W-:Y:S01]  /*4fa0*/  LOP3.LUT R92, R92, 0xffff0000, RZ, 0xc0, !PT ;  /* 0xffff00005c5c7812 */ /* 0x000fe200078ec0ff */
[C---:B------:R-:W-:Y:S01]  /*4fb0*/  FFMA.FTZ R80, R39.reuse, R96, -R80 ;  /* 0x0000006027507223 */ /* 0x040fe20000010850 */
[----:B------:R-:W-:Y:S01]  /*4fc0*/  LOP3.LUT R90, R90, 0xffff0000, RZ, 0xc0, !PT ;  /* 0xffff00005a5a7812 */ /* 0x000fe200078ec0ff */
[----:B------:R-:W-:Y:S01]  /*4fd0*/  FFMA.FTZ R42, R39, R46, R42 ;  /* 0x0000002e272a7223 */ /* 0x000fe2000001002a */
[C---:B------:R-:W-:Y:S01]  /*4fe0*/  FFMA.FTZ R44, R40.reuse, R41, -R43 ;  /* 0x00000029282c7223 */ /* 0x040fe2000001082b */
[----:B------:R-:W-:Y:S01]  /*4ff0*/  FFMA.FTZ R82, R40, R45, R82 ;  /* 0x0000002d28527223 */ /* 0x000fe20000010052 */
[----:B------:R-:W-:Y:S01]  /*5000*/  IMAD.U32 R39, R94, 0x10000, RZ ;  /* 0x000100005e277824 */ /* 0x000fe200078e00ff */
[----:B------:R-:W-:Y:S01]  /*5010*/  PRMT R95, R95, 0x5410, R86 ;  /* 0x000054105f5f7816 */ /* 0x000fe20000000056 */
[----:B------:R-:W-:-:S02]  /*5020*/  IMAD.U32 R40, R97, 0x10000, RZ ;  /* 0x0001000061287824 */ /* 0x000fc400078e00ff */
[C---:B------:R-:W-:Y:S01]  /*5030*/  FMUL.FTZ R46, R38.reuse, R92 ;  /* 0x0000005c262e7220 */ /* 0x040fe20000410000 */
[----:B------:R-:W-:Y:S01]  /*5040*/  FMUL.FTZ R86, R38, R90 ;  /* 0x0000005a26567220 */ /* 0x000fe20000410000 */
[CC--:B------:R-:W-:Y:S01]  /*5050*/  FMUL.FTZ R43, R36.reuse, R39.reuse ;  /* 0x00000027242b7220 */ /* 0x0c0fe20000410000 */
        /* <DEDUP_REMOVED lines=8> */
[----:B------:R-:W-:Y:S01]  /*50e0*/  IMAD.U32 R35, R91, 0x10000, RZ ;  /* 0x000100005b237824 */ /* 0x000fe200078e00ff */
[----:B------:R-:W-:Y:S01]  /*50f0*/  LOP3.LUT R11, R10, 0xffff0000, RZ, 0xc0, !PT ;  /* 0xffff00000a0b7812 */ /* 0x000fe200078ec0ff */
[C---:B------:R-:W-:Y:S01]  /*5100*/  IMAD.U32 R10, R14.reuse, 0x10000, RZ ;  /* 0x000100000e0a7824 */ /* 0x040fe200078e00ff */
[----:B------:R-:W-:Y:S01]  /*5110*/  LOP3.LUT R14, R14, 0xffff0000, RZ, 0xc0, !PT ;  /* 0xffff00000e0e7812 */ /* 0x000fe200078ec0ff */
[C---:B------:R-:W-:Y:S01]  /*5120*/  FFMA.FTZ R45, R37.reuse, R90, -R46 ;  /* 0x0000005a252d7223 */ /* 0x040fe2000001082e */
[----:B------:R-:W-:Y:S01]  /*5130*/  FFMA.FTZ R47, R37, R92, R86 ;  /* 0x0000005c252f7223 */ /* 0x000fe20000010056 */
[----:B------:R-:W-:Y:S01]  /*5140*/  LOP3.LUT R91, R91, 0xffff0000, RZ, 0xc0, !PT ;  /* 0xffff00005b5b7812 */ /* 0x000fe200078ec0ff */
[C---:B------:R-:W-:Y:S01]  /*5150*/  FMUL.FTZ R37, R12.reuse, R97 ;  /* 0x000000610c257220 */ /* 0x040fe20000410000 */
[----:B------:R-:W-:Y:S01]  /*5160*/  FMUL.FTZ R39, R12, R41 ;  /* 0x000000290c277220 */ /* 0x000fe20000410000 */
        /* <DEDUP_REMOVED lines=23> */
[----:B------:R-:W-:-:S07]  /*52e0*/  IMAD.MOV.U32 R11, RZ, RZ, R44 ;  /* 0x000000ffff0b7224 */ /* 0x000fce00078e002c */
.L_x_14332:
[----:B------:R-:W-:Y:S05]  /*52f0*/  BSYNC B1 ;  /* 0x0000000000017941 */ /* 0x000fea0003800000 */
.L_x_14331:
[----:B------:R-:W-:Y:S01]  /*5300*/  ISETP.GE.AND P3, PT, R34, R87, PT ;  /* 0x000000572200720c */ /* 0x000fe20003f66270 */
[----:B0-----:R0:W-:Y:S02]  /*5310*/  ST.E.128 desc[UR42][R32.64], R8 ;  /* 0x0000000820007985 */ /* 0x0011e4000c101d2a */
[----:B0-----:R-:W-:Y:S02]  /*5320*/  IMAD.MOV.U32 R8, RZ, RZ, R84 ;  /* 0x000000ffff087224 */ /* 0x001fe400078e0054 */
[----:B------:R-:W-:-:S08]  /*5330*/  IMAD.MOV.U32 R9, RZ, RZ, R85 ;  /* 0x000000ffff097224 */ /* 0x000fd000078e0055 */
[----:B------:R-:W-:Y:S05]  /*5340*/  @P3 BRA `(.L_x_14313) ;  /* 0x00000004002c3947 */ /* 0x000fea0003800000 */
[----:B------:R-:W-:-:S05]  /*5350*/  IMAD.WIDE R8, R34, 0x2, R8 ;  /* 0x0000000222087825 */ /* 0x000fca00078e0208 */
[----:B--2---:R0:W-:Y:S01]  /*5360*/  ST.E.128 desc[UR42][R8.64], R12 ;  /* 0x0000000c08007985 */ /* 0x0041e2000c101d2a */
[----:B------:R-:W-:Y:S05]  /*5370*/  BRA `(.L_x_14313) ;  /* 0x0000000400207947 */ /* 0x000fea0003800000 */
.L_x_14294:
[----:B------:R-:W-:-:S06]  /*5380*/  UISETP.NE.AND UP0, UPT, UR39, 0x3, UPT ;  /* 0x000000032700788c */ /* 0x000fcc000bf05270 */
[----:B------:R-:W-:-:S13]  /*5390*/  PLOP3.LUT P5, PT, PT, PT, UP0, 0x80, 0x0 ;  /* 0x000000000000781c */ /* 0x000fda0003faf008 */
[----:B------:R-:W-:Y:S05]  /*53a0*/  @!P5 BRA `(.L_x_14333) ;  /* 0x000000000004d947 */ /* 0x000fea0003800000 */
[----:B------:R-:W-:Y:S01]  /*53b0*/  BPT.TRAP 0x1 ;  /* 0x000000040000795c */ /* 0x000fe20000300000 */
.L_x_14333:
[----:B------:R-:W2:Y:S01]  /*53c0*/  LDL R8, [R1+0x8] ;  /* 0x0000080001087983 */ /* 0x000ea20000100800 */
[----:B------:R-:W-:Y:S01]  /*53d0*/  IMAD R70, R22, 0x8, R2 ;  /* 0x0000000816467824 */ /* 0x000fe200078e0202 */
[----:B------:R-:W-:Y:S01]  /*53e0*/  BSSY B1, `(.L_x_14334) ;  /* 0x0000005000017945 */ /* 0x000fe20003800000 */
[----:B------:R-:W-:Y:S02]  /*53f0*/  SHF.R.S32.HI R75, RZ, 0x1f, R74 ;  /* 0x0000001fff4b7819 */ /* 0x000fe4000001144a */
[----:B--2---:R-:W-:-:S04]  /*5400*/  SHF.L.U32 R79, R8, 0x1f, RZ ;  /* 0x0000001f084f7819 */ /* 0x004fc800000006ff */
[----:B------:R-:W0:Y:S02]  /*5410*/  SYNCS.PHASECHK.TRANS64.TRYWAIT P3, [R70+URZ+0x16890], R79 ;  /* 0x0168904f460075a7 */ /* 0x000e24000806017f */
[----:B0-----:R-:W-:Y:S05]  /*5420*/  @!P3 BRA `(.L_x_14335) ;  /* 0x000001b40078b947 */ /* 0x001fea0003800000 */
.L_x_14631:
[----:B------:R-:W-:Y:S05]  /*5430*/  BSYNC B1 ;  /* 0x0000000000017941 */ /* 0x000fea0003800000 */
.L_x_14334:
        /* <DEDUP_REMOVED lines=27> */
.L_x_14635:
[----:B------:R-:W-:Y:S04]  /*55f0*/  BSSY B1, `(.L_x_14337) ;  /* 0x000000e000017945 */ /* 0x000fe80003800000 */
[----:B------:R-:W-:Y:S05]  /*5600*/  @!P3 BRA `(.L_x_14338) ;  /* 0x000000000030b947 */ /* 0x000fea0003800000 */
[----:B------:R-:W4:Y:S01]  /*5610*/  LDL R8, [R1+0x4] ;  /* 0x0000040001087983 */ /* 0x000f220000100800 */
[----:B------:R-:W-:Y:S02]  /*5620*/  ULDC UR4, c[0x0][0x2f4] ;  /* 0x0000bd0000047ab9 */ /* 0x000fe40000000800 */
[----:B------:R-:W-:-:S13]  /*5630*/  ISETP.GE.AND P3, PT, R16, UR4, PT ;  /* 0x0000000410007c0c */ /* 0x000fda000bf66270 */
[----:B---3--:R-:W-:-:S04]  /*5640*/  @!P3 LEA R14, P4, R16, R33, 0x1 ;  /* 0x00000021100eb211 */ /* 0x008fc800078808ff */
[----:B--2---:R-:W-:Y:S02]  /*5650*/  @!P3 LEA.HI.X R15, R16, R9, R17, 0x1, P4 ;  /* 0x00000009100fb211 */ /* 0x004fe400020f0c11 */
[----:B------:R-:W-:-:S13]  /*5660*/  ISETP.GE.AND P4, PT, R18, UR4, PT ;  /* 0x0000000412007c0c */ /* 0x000fda000bf86270 */
[----:B------:R-:W-:-:S04]  /*5670*/  @!P4 LEA R12, P6, R18, R33, 0x1 ;  /* 0x00000021120cc211 */ /* 0x000fc800078c08ff */
[----:B----4-:R-:W-:Y:S02]  /*5680*/  @!P4 LEA.HI.X R13, R18, R9, R8, 0x1, P6 ;  /* 0x00000009120dc211 */ /* 0x010fe400030f0c08 */
[----:B------:R-:W2:Y:S04]  /*5690*/  @!P3 LDS.128 R8, [R72+0xe000] ;  /* 0x00e000004808b984 */ /* 0x000ea80000000c00 */
[----:B--2---:R-:W-:Y:S04]  /*56a0*/  @!P3 ST.E.128 desc[UR42][R14.64], R8 ;  /* 0x000000080e00b985 */ /* 0x004fe8000c101d2a */
[----:B------:R-:W2:Y:S04]  /*56b0*/  @!P4 LDS.128 R8, [R71+0xe000] ;  /* 0x00e000004708c984 */ /* 0x000ea80000000c00 */
[----:B--2---:R4:W-:Y:S02]  /*56c0*/  @!P4 ST.E.128 desc[UR42][R12.64], R8 ;  /* 0x000000080c00c985 */ /* 0x0049e4000c101d2a */
.L_x_14338:
[----:B------:R-:W-:Y:S05]  /*56d0*/  BSYNC B1 ;  /* 0x0000000000017941 */ /* 0x000fea0003800000 */
.L_x_14337:
[----:B------:R-:W-:-:S03]  /*56e0*/  UMOV UR4, 0xffffffff ;  /* 0xffffffff00047882 */ /* 0x000fc60000000000 */
[----:B------:R-:W-:Y:S05]  /*56f0*/  BRA.DIV UR4, `(.L_x_14339) ;  /* 0x000001b604247947 */ /* 0x000fea000b800000 */
[----:B--2-4-:R2:W4:Y:S04]  /*5700*/  SHFL.IDX PT, R9, R34, 0x1, 0x1c1f ;  /* 0x003c1f0022097f89 */ /* 0x01452800000e0000 */
[----:B---3--:R2:W3:Y:S02]  /*5710*/  SHFL.IDX PT, R33, R32, 0x1, 0x1c1f ;  /* 0x003c1f0020217f89 */ /* 0x0084e400000e0000 */
.L_x_14639:
[----:B------:R-:W-:-:S13]  /*5720*/  ISETP.GE.AND P3, PT, R35, 0x61, PT ;  /* 0x000000612300780c */ /* 0x000fda0003f66270 */
[----:B------:R-:W-:Y:S05]  /*5730*/  @!P3 BRA `(.L_x_14313) ;  /* 0x000000000030b947 */ /* 0x000fea0003800000 */
[----:B------:R-:W5:Y:S01]  /*5740*/  LDL R8, [R1+0x4] ;  /* 0x0000040001087983 */ /* 0x000f620000100800 */
[----:B------:R-:W-:Y:S02]  /*5750*/  ULDC UR4, c[0x0][0x2f4] ;  /* 0x0000bd0000047ab9 */ /* 0x000fe40000000800 */
[----:B------:R-:W-:-:S13]  /*5760*/  ISETP.GE.AND P3, PT, R16, UR4, PT ;  /* 0x0000000410007c0c */ /* 0x000fda000bf66270 */
[----:B---3--:R-:W-:-:S04]  /*5770*/  @!P3 LEA R14, P4, R16, R33, 0x1 ;  /* 0x00000021100eb211 */ /* 0x008fc800078808ff */
[----:B----4-:R-:W-:Y:S02]  /*5780*/  @!P3 LEA.HI.X R15, R16, R9, R17, 0x1, P4 ;  /* 0x00000009100fb211 */ /* 0x010fe400020f0c11 */
[----:B------:R-:W-:-:S13]  /*5790*/  ISETP.GE.AND P4, PT, R18, UR4, PT ;  /* 0x0000000412007c0c */ /* 0x000fda000bf86270 */
[----:B------:R-:W-:-:S04]  /*57a0*/  @!P4 LEA R12, P6, R18, R33, 0x1 ;  /* 0x00000021120cc211 */ /* 0x000fc800078c08ff */
[----:B-----5:R-:W-:Y:S02]  /*57b0*/  @!P4 LEA.HI.X R13, R18, R9, R8, 0x1, P6 ;  /* 0x00000009120dc211 */ /* 0x020fe400030f0c08 */
[----:B------:R-:W3:Y:S04]  /*57c0*/  @!P3 LDS.128 R8, [R72+0x11000] ;  /* 0x011000004808b984 */ /* 0x000ee80000000c00 */
[----:B---3--:R-:W-:Y:S04]  /*57d0*/  @!P3 ST.E.128 desc[UR42][R14.64], R8 ;  /* 0x000000080e00b985 */ /* 0x008fe8000c101d2a */
[----:B------:R-:W3:Y:S04]  /*57e0*/  @!P4 LDS.128 R8, [R71+0x11000] ;  /* 0x011000004708c984 */ /* 0x000ee80000000c00 */
[----:B---3--:R3:W-:Y:S02]  /*57f0*/  @!P4 ST.E.128 desc[UR42][R12.64], R8 ;  /* 0x000000080c00c985 */ /* 0x0087e4000c101d2a */
.L_x_14313:
[----:B------:R-:W-:Y:S05]  /*5800*/  BSYNC B0 ;  /* 0x0000000000007941 */ /* 0x000fea0003800000 */
.L_x_14293:
        /* <DEDUP_REMOVED lines=9> */
[----:B--2---:R2:W-:Y:S01]  /*58a0*/  BAR.SYNC.DEFER_BLOCKING R60, 0x80 ;  /* 0x0002003c0000751d */ /* 0x0045e20000010000 */
[----:B0-----:R-:W-:-:S13]  /*58b0*/  LOP3.LUT P3, RZ, R8, 0x7f, RZ, 0xc0, !PT ;  /* 0x0000007f08ff7812 */ /* 0x001fda000786c0ff */
[----:B------:R-:W-:-:S05]  /*58c0*/  @!P3 VIADD R8, R70, 0x168a0 ;  /* 0x000168a04608b836 */ /* 0x000fca0000000000 */
[----:B------:R-:W-:-:S04]  /*58d0*/  @!P3 PRMT R8, RZ, 0x654, R8 ;  /* 0x00000654ff08b816 */ /* 0x000fc80000000008 */
[----:B------:R2:W-:Y:S01]  /*58e0*/  @!P3 SYNCS.ARRIVE.TRANS64.RED.A1T0 RZ, [R8+URZ], RZ ;  /* 0x000000ff08ffb9a7 */ /* 0x0005e2000810043f */
[----:B------:R-:W-:Y:S05]  /*58f0*/  @!P5 BRA `(.L_x_14341) ;  /* 0x000000000004d947 */ /* 0x000fea0003800000 */
[----:B------:R-:W-:Y:S01]  /*5900*/  BPT.TRAP 0x1 ;  /* 0x000000040000795c */ /* 0x000fe20000300000 */
.L_x_14341:
[----:B------:R-:W-:Y:S05]  /*5910*/  BSYNC B0 ;  /* 0x0000000000007941 */ /* 0x000fea0003800000 */
.L_x_14340:
[----:B------:R-:W0:Y:S01]  /*5920*/  SYNCS.PHASECHK.TRANS64.TRYWAIT P4, [R70+URZ+0x168b0], R79 ;  /* 0x0168b04f460075a7 */ /* 0x000e22000808017f */
[----:B------:R-:W-:Y:S01]  /*5930*/  ULDC UR40, c[0x0][0x2f4] ;  /* 0x0000bd0000287ab9 */ /* 0x000fe20000000800 */
[----:B------:R-:W-:Y:S04]  /*5940*/  BSSY B0, `(.L_x_14342) ;  /* 0x0000002000007945 */ /* 0x000fe80003800000 */
[----:B0-----:R-:W-:Y:S05]  /*5950*/  @!P4 BRA `(.L_x_14343) ;  /* 0x000001b000d8c947 */ /* 0x001fea0003800000 */
.L_x_14640:
[----:B------:R-:W-:Y:S05]  /*5960*/  BSYNC B0 ;  /* 0x0000000000007941 */ /* 0x000fea0003800000 */
.L_x_14342:
[----:B-1----:R1:W5:Y:S01]  /*5970*/  LDL R34, [R1+0x4] ;  /* 0x0000040001227983 */ /* 0x0023620000100800 */
[----:B------:R-:W-:Y:S01]  /*5980*/  ULDC.64 UR4, c[0x0][0x328] ;  /* 0x0000ca0000047ab9 */ /* 0x000fe20000000a00 */
[----:B------:R-:W-:Y:S01]  /*5990*/  IMAD.IADD R77, R77, 0x1, -R157 ;  /* 0x000000014d4d7824 */ /* 0x000fe200078e0a9d */
[----:B------:R-:W-:Y:S01]  /*59a0*/  BSSY B0, `(.L_x_14344) ;  /* 0x0000020000007945 */ /* 0x000fe20003800000 */
[----:B------:R-:W-:Y:S02]  /*59b0*/  IMAD R75, R75, UR4, RZ ;  /* 0x000000044b4b7c24 */ /* 0x000fe4000f8e02ff */
[----:B--2---:R-:W-:-:S04]  /*59c0*/  IMAD.WIDE.U32 R8, R74, UR4, RZ ;  /* 0x000000044a087c25 */ /* 0x004fc8000f8e00ff */
        /* <DEDUP_REMOVED lines=24> */
[----:B-----5:R-:W-:Y:S02]  /*5b50*/  @!P5 LEA.HI.X R13, R18, R9, R34, 0x1, P6 ;  /* 0x00000009120dd211 */ /* 0x020fe400030f0c22 */
[----:B------:R-:W1:Y:S04]  /*5b60*/  @!P4 LDS.128 R8, [R72] ;  /* 0x000000004808c984 */ /* 0x000e680000000c00 */
[----:B-1----:R-:W-:Y:S04]  /*5b70*/  @!P4 ST.E.128 desc[UR42][R14.64], R8 ;  /* 0x000000080e00c985 */ /* 0x002fe8000c101d2a */
[----:B------:R-:W1:Y:S04]  /*5b80*/  @!P5 LDS.128 R8, [R71] ;  /* 0x000000004708d984 */ /* 0x000e680000000c00 */
[----:B-1----:R1:W-:Y:S02]  /*5b90*/  @!P5 ST.E.128 desc[UR42][R12.64], R8 ;  /* 0x000000080c00d985 */ /* 0x0023e4000c101d2a */
.L_x_14345:
[----:B------:R-:W-:Y:S05]  /*5ba0*/  BSYNC B0 ;  /* 0x0000000000007941 */ /* 0x000fea0003800000 */
.L_x_14344:
        /* <DEDUP_REMOVED lines=11> */
[----:B-----5:R-:W-:Y:S01]  /*5c60*/  @!P5 LEA.HI.X R13, R18, R33, R34, 0x1, P6 ;  /* 0x00000021120dd211 */ /* 0x020fe200030f0c22 */
[----:B-1----:R-:W-:Y:S04]  /*5c70*/  @!P4 ST.E.128 desc[UR42][R14.64], R8 ;  /* 0x000000080e00c985 */ /* 0x002fe8000c101d2a */
[----:B------:R-:W1:Y:S04]  /*5c80*/  @!P5 LDS.128 R8, [R71+0x3000] ;  /* 0x003000004708d984 */ /* 0x000e680000000c00 */
[----:B-1----:R1:W-:Y:S02]  /*5c90*/  @!P5 ST.E.128 desc[UR42][R12.64], R8 ;  /* 0x000000080c00d985 */ /* 0x0023e4000c101d2a */
.L_x_14347:
[----:B------:R-:W-:Y:S05]  /*5ca0*/  BSYNC B0 ;  /* 0x0000000000007941 */ /* 0x000fea0003800000 */
.L_x_14346:
[----:B-1-3--:R-:W3:Y:S01]  /*5cb0*/  LDL.LU R9, [R1+0x8] ;  /* 0x0000080001097983 */ /* 0x00aee20000300800 */
[----:B0-----:R-:W-:Y:S01]  /*5cc0*/  @!P3 VIADD R70, R70, 0x168c0 ;  /* 0x000168c04646b836 */ /* 0x001fe20000000000 */
[----:B------:R-:W-:Y:S01]  /*5cd0*/  LOP3.LUT P4, RZ, R23, 0x1, RZ, 0xc0, !PT ;  /* 0x0000000117ff7812 */ /* 0x000fe2000788c0ff */
        /* <DEDUP_REMOVED lines=11> */
[----:B------:R-:W-:Y:S02]  /*5d90*/  SEL R8, RZ, 0x1, P3 ;  /* 0x00000001ff087807 */ /* 0x000fe40001800000 */
[----:B------:R-:W-:Y:S02]  /*5da0*/  SEL R22, R22, RZ, P3 ;  /* 0x000000ff16167207 */ /* 0x000fe40001800000 */
[----:B---3--:R-:W-:-:S05]  /*5db0*/  LOP3.LUT R9, R9, R8, RZ, 0x3c, !PT ;  /* 0x0000000809097212 */ /* 0x008fca00078e3cff */
[----:B------:R0:W-:Y:S01]  /*5dc0*/  STL [R1+0x8], R9 ;  /* 0x0000080901007387 */ /* 0x0001e20000100800 */
[----:B------:R-:W-:Y:S05]  /*5dd0*/  @P4 BRA `(.L_x_14348) ;  /* 0xffffffc400484947 */ /* 0x000fea000383ffff */
[----:B0-----:R-:W0:Y:S01]  /*5de0*/  S2R R9, SR_TID.X ;  /* 0x0000000000097919 */ /* 0x001e220000002100 */
[----:B------:R-:W-:Y:S02]  /*5df0*/  PLOP3.LUT P0, PT, PT, PT, PT, 0x8, 0x0 ;  /* 0x000000000000781c */ /* 0x000fe40003f0e170 */
[----:B0-----:R-:W-:-:S04]  /*5e00*/  SHF.R.U32.HI R9, RZ, 0x7, R9 ;  /* 0x00000007ff097819 */ /* 0x001fc80000011609 */
[----:B------:R-:W-:-:S13]  /*5e10*/  ISETP.NE.AND P4, PT, R9, 0x1, PT ;  /* 0x000000010900780c */ /* 0x000fda0003f85270 */
[----:B------:R-:W-:Y:S06]  /*5e20*/  @!P4 BAR.ARV 0x9, 0x100 ;  /* 0x024400000000cb1d */ /* 0x000fec0000002000 */
.L_x_14288:
[----:B------:R-:W3:Y:S01]  /*5e30*/  LDL R10, [R1+0x20] ;  /* 0x00002000010a7983 */ /* 0x000ee20000100800 */
[----:B------:R-:W0:Y:S01]  /*5e40*/  LDC R0, c[0x0][0x448] ;  /* 0x00011200ff007b82 */ /* 0x000e220000000800 */
[----:B------:R-:W-:-:S07]  /*5e50*/  IADD3 R5, R156, 0x1, -R155 ;  /* 0x000000019c057810 */ /* 0x000fce0007ffe89b */
[----:B------:R-:W1:Y:S01]  /*5e60*/  LDC.64 R6, c[0x0][0x9e0] ;  /* 0x00027800ff067b82 */ /* 0x000e620000000a00 */
[----:B0-----:R-:W-:Y:S02]  /*5e70*/  ISETP.NE.AND P1, PT, R0, 0x1, PT ;  /* 0x000000010000780c */ /* 0x001fe40003f25270 */
[----:B-1----:R-:W-:-:S11]  /*5e80*/  ISETP.GE.AND P2, PT, R7, 0x1, PT ;  /* 0x000000010700780c */ /* 0x002fd60003f46270 */
[----:B------:R-:W0:Y:S08]  /*5e90*/  @P1 LDC R3, c[0x0][0x44c] ;  /* 0x00011300ff031b82 */ /* 0x000e300000000800 */
[----:B------:R-:W1:Y:S01]  /*5ea0*/  @P1 LDC R4, c[0x0][0x450] ;  /* 0x00011400ff041b82 */ /* 0x000e620000000800 */
[----:B---3--:R-:W-:-:S04]  /*5eb0*/  VIADD R0, R10, 0xbf ;  /* 0x000000bf0a007836 */ /* 0x008fc80000000000 */
[----:B0-----:R-:W-:-:S05]  /*5ec0*/  @P1 IMAD.HI.U32 R3, R0, R3, RZ ;  /* 0x0000000300031227 */ /* 0x001fca00078e00ff */
[----:B-1----:R-:W-:-:S04]  /*5ed0*/  @P1 SHF.R.U32.HI R0, RZ, R4, R3 ;  /* 0x00000004ff001219 */ /* 0x002fc80000011603 */
[----:B------:R-:W-:Y:S01]  /*5ee0*/  IADD3 R5, R5, R0, RZ ;  /* 0x0000000005057210 */ /* 0x000fe20007ffe0ff */
[----:B------:R-:W-:Y:S06]  /*5ef0*/  @P0 BRA `(.L_x_14349) ;  /* 0x00000000000c0947 */ /* 0x000fec0003800000 */
[----:B------:R-:W0:Y:S01]  /*5f00*/  FENCE.VIEW.ASYNC.G ;  /* 0x00000000000073c6 */ /* 0x000e220000000100 */
[----:B------:R-:W-:Y:S05]  /*5f10*/  WARPSYNC.ALL ;  /* 0x0000000000007948 */ /* 0x000fea0003800000 */
[----:B0-----:R-:W-:Y:S06]  /*5f20*/  BAR.ARV 0xc, 0x200 ;  /* 0x0308000000007b1d */ /* 0x001fec0000002000 */
.L_x_14349:
        /* <DEDUP_REMOVED lines=13> */
.L_x_14352:
[----:B------:R-:W-:-:S13]  /*6000*/  ISETP.NE.AND P0, PT, R7, 0x1, PT ;  /* 0x000000010700780c */ /* 0x000fda0003f05270 */
[----:B------:R-:W0:Y:S02]  /*6010*/  @P0 LDC.64 R4, c[0x0][0x9e8] ;  /* 0x00027a00ff040b82 */ /* 0x000e240000000a00 */
[----:B0-----:R-:W-:-:S05]  /*6020*/  @P0 IMAD.HI.U32 R4, R3, R4, RZ ;  /* 0x0000000403040227 */ /* 0x001fca00078e00ff */
[----:B------:R-:W-:-:S07]  /*6030*/  @P0 SHF.R.U32.HI R3, RZ, R5, R4 ;  /* 0x00000005ff030219 */ /* 0x000fce0000011604 */
.L_x_14353:
[----:B------:R-:W-:Y:S05]  /*6040*/  BSYNC B0 ;  /* 0x0000000000007941 */ /* 0x000fea0003800000 */
.L_x_14351:
[----:B------:R-:W-:-:S05]  /*6050*/  IMAD R3, R3, R7, R7 ;  /* 0x0000000703037224 */ /* 0x000fca00078e0207 */
[----:B------:R-:W-:-:S07]  /*6060*/  VIMNMX R0, R0, R3, PT ;  /* 0x0000000300007248 */ /* 0x000fce0003fe0100 */
.L_x_14350:
[----:B------:R-:W0:Y:S01]  /*6070*/  @P1 LDC R4, c[0x0][0x44c] ;  /* 0x00011300ff041b82 */ /* 0x000e220000000800 */
[----:B------:R-:W-:Y:S01]  /*6080*/  VIADD R0, R0, 0x7f ;  /* 0x0000007f00007836 */ /* 0x000fe20000000000 */
[----:B------:R-:W-:Y:S01]  /*6090*/  ULDC UR4, c[0x0][0x9dc] ;  /* 0x0002770000047ab9 */ /* 0x000fe20000000800 */
[----:B------:R-:W-:-:S03]  /*60a0*/  IMAD.MOV.U32 R5, RZ, RZ, R10 ;  /* 0x000000ffff057224 */ /* 0x000fc600078e000a */
[----:B------:R-:W-:Y:S02]  /*60b0*/  SHF.R.S32.HI R3, RZ, 0x1f, R0 ;  /* 0x0000001fff037819 */ /* 0x000fe40000011400 */
[----:B------:R-:W1:Y:S02]  /*60c0*/  @P1 LDC R9, c[0x0][0x450] ;  /* 0x00011400ff091b82 */ /* 0x000e640000000800 */
[----:B------:R-:W-:-:S04]  /*60d0*/  LEA.HI R3, R3, R0, RZ, 0x7 ;  /* 0x0000000003037211 */ /* 0x000fc800078f38ff */
[----:B------:R-:W-:-:S04]  /*60e0*/  SHF.R.S32.HI R3, RZ, 0x7, R3 ;  /* 0x00000007ff037819 */ /* 0x000fc80000011403 */
[----:B------:R-:W-:Y:S01]  /*60f0*/  VIMNMX R89, R78, R3, PT ;  /* 0x000000034e597248 */ /* 0x000fe20003fe0100 */
        /* <DEDUP_REMOVED lines=15> */
.L_x_14356:
[----:B------:R-:W-:-:S13]  /*61f0*/  ISETP.NE.AND P0, PT, R7, 0x1, PT ;  /* 0x000000010700780c */ /* 0x000fda0003f05270 */
[----:B------:R-:W0:Y:S02]  /*6200*/  @P0 LDC.64 R4, c[0x0][0x9e8] ;  /* 0x00027a00ff040b82 */ /* 0x000e240000000a00 */
[----:B0-----:R-:W-:-:S05]  /*6210*/  @P0 IMAD.HI.U32 R4, R0, R4, RZ ;  /* 0x0000000400040227 */ /* 0x001fca00078e00ff */
[----:B------:R-:W-:-:S07]  /*6220*/  @P0 SHF.R.U32.HI R0, RZ, R5, R4 ;  /* 0x00000005ff000219 */ /* 0x000fce0000011604 */
.L_x_14357:
[----:B------:R-:W-:Y:S05]  /*6230*/  BSYNC B0 ;  /* 0x0000000000007941 */ /* 0x000fea0003800000 */
.L_x_14355:
[----:B------:R-:W-:-:S05]  /*6240*/  IMAD R0, R0, R7, RZ ;  /* 0x0000000700007224 */ /* 0x000fca00078e02ff */
[----:B------:R-:W-:-:S07]  /*6250*/  VIMNMX R3, R3, R0, !PT ;  /* 0x0000000003037248 */ /* 0x000fce0007fe0100 */
.L_x_14354:
[----:B------:R-:W-:Y:S01]  /*6260*/  SHF.R.S32.HI R4, RZ, 0x1f, R3 ;  /* 0x0000001fff047819 */ /* 0x000fe20000011403 */
[----:B------:R-:W-:Y:S01]  /*6270*/  IMAD.MOV.U32 R0, RZ, RZ, RZ ;  /* 0x000000ffff007224 */ /* 0x000fe200078e00ff */
[----:B------:R-:W-:Y:S02]  /*6280*/  PLOP3.LUT P0, PT, PT, PT, PT, 0x80, 0x0 ;  /* 0x000000000000781c */ /* 0x000fe40003f0f070 */
[----:B------:R-:W-:Y:S02]  /*6290*/  CS2R R14, SRZ ;  /* 0x00000000000e7805 */ /* 0x000fe4000001ff00 */
[----:B------:R-:W-:Y:S01]  /*62a0*/  LEA.HI R4, R4, R3, RZ, 0x7 ;  /* 0x0000000304047211 */ /* 0x000fe200078f38ff */
[----:B------:R-:W-:Y:S01]  /*62b0*/  IMAD.MOV.U32 R3, RZ, RZ, RZ ;  /* 0x000000ffff037224 */ /* 0x000fe200078e00ff */
[----:B------:R-:W-:Y:S01]  /*62c0*/  CS2R R26, SRZ ;  /* 0x00000000001a7805 */ /* 0x000fe2000001ff00 */
[----:B------:R-:W-:Y:S01]  /*62d0*/  IMAD.MOV.U32 R118, RZ, RZ, RZ ;  /* 0x000000ffff767224 */ /* 0x000fe200078e00ff */
[----:B------:R-:W-:-:S02]  /*62e0*/  SHF.R.S32.HI R4, RZ, 0x7, R4 ;  /* 0x00000007ff047819 */ /* 0x000fc40000011404 */
[----:B------:R-:W-:Y:S02]  /*62f0*/  CS2R R114, SRZ ;  /* 0x0000000000727805 */ /* 0x000fe4000001ff00 */
[----:B------:R-:W-:Y:S02]  /*6300*/  CS2R R112, SRZ ;  /* 0x0000000000707805 */ /* 0x000fe4000001ff00 */
[----:B------:R-:W-:Y:S02]  /*6310*/  CS2R R110, SRZ ;  /* 0x00000000006e7805 */ /* 0x000fe4000001ff00 */
[----:B------:R-:W-:Y:S02]  /*6320*/  VIMNMX R5, RZ, R4, !PT ;  /* 0x00000004ff057248 */ /* 0x000fe40007fe0100 */
[----:B------:R-:W-:Y:S02]  /*6330*/  CS2R R108, SRZ ;  /* 0x00000000006c7805 */ /* 0x000fe4000001ff00 */
[----:B------:R-:W-:-:S02]  /*6340*/  CS2R R106, SRZ ;  /* 0x00000000006a7805 */ /* 0x000fc4000001ff00 */
[----:B------:R-:W-:Y:S02]  /*6350*/  CS2R R104, SRZ ;  /* 0x0000000000687805 */ /* 0x000fe4000001ff00 */
[----:B------:R-:W-:Y:S01]  /*6360*/  ISETP.GT.AND P1, PT, R89, R5, PT ;  /* 0x000000055900720c */ /* 0x000fe20003f24270 */
[----:B------:R0:W-:Y:S01]  /*6370*/  STL [R1+0x38], R5 ;  /* 0x0000380501007387 */ /* 0x0001e20000100800 */
[----:B------:R-:W-:Y:S02]  /*6380*/  CS2R R102, SRZ ;  /* 0x0000000000667805 */ /* 0x000fe4000001ff00 */
[----:B------:R-:W-:Y:S02]  /*6390*/  CS2R R100, SRZ ;  /* 0x0000000000647805 */ /* 0x000fe4000001ff00 */
[----:B------:R-:W-:Y:S02]  /*63a0*/  CS2R R98, SRZ ;  /* 0x0000000000627805 */ /* 0x000fe4000001ff00 */
[----:B------:R-:W-:-:S02]  /*63b0*/  CS2R R96, SRZ ;  /* 0x0000000000607805 */ /* 0x000fc4000001ff00 */
[----:B------:R-:W-:Y:S01]  /*63c0*/  CS2R R10, SRZ ;  /* 0x00000000000a7805 */ /* 0x000fe2000001ff00 */
[----:B------:R-:W-:Y:S01]  /*63d0*/  IMAD.MOV.U32 R94, RZ, RZ, RZ ;  /* 0x000000ffff5e7224 */ /* 0x000fe200078e00ff */
[----:B------:R-:W-:Y:S01]  /*63e0*/  CS2R R90, SRZ ;  /* 0x00000000005a7805 */ /* 0x000fe2000001ff00 */
[----:B------:R-:W-:Y:S02]  /*63f0*/  IMAD.MOV.U32 R25, RZ, RZ, RZ ;  /* 0x000000ffff197224 */ /* 0x000fe400078e00ff */
[----:B------:R-:W-:Y:S01]  /*6400*/  IMAD.MOV.U32 R35, RZ, RZ, RZ ;  /* 0x000000ffff237224 */ /* 0x000fe200078e00ff */
[----:B0-----:R-:W-:Y:S06]  /*6410*/  @!P1 BRA `(.L_x_14358) ;  /* 0x00000114000c9947 */ /* 0x001fec0003800000 */
        /* <DEDUP_REMOVED lines=9> */
.L_x_14643:
        /* <DEDUP_REMOVED lines=25> */
[----:B0-2---:R-:W-:-:S07]  /*6640*/  IMAD.MOV.U32 R13, RZ, RZ, RZ ;  /* 0x000000ffff0d7224 */ /* 0x005fce00078e00ff */
[----:B------:R-:W-:-:S07]  /*6650*/  LEPC R20, `(.L_x_14361) ;  /* 0x000000001014794e */ /* 0x000fce0000000000 */
[----:B-1--45:R-:W-:Y:S05]  /*6660*/  CALL.ABS.NOINC R14 ;  /* 0x000000000e007343 */ /* 0x032fea0003c00000 */
.L_x_14361:
[----:B------:R-:W-:Y:S05]  /*6670*/  BSYNC B6 ;  /* 0x0000000000067941 */ /* 0x000fea0003800000 */
.L_x_14360:
        /* <DEDUP_REMOVED lines=13> */
.L_x_14365:
[----:B---3--:R3:W0:Y:S02]  /*6750*/  SYNCS.PHASECHK.TRANS64.TRYWAIT P0, [R2+URZ+0x16800], R3 ;  /* 0x01680003020075a7 */ /* 0x008624000800017f */
[----:B0-----:R-:W-:Y:S05]  /*6760*/  @!P0 NANOSLEEP.SYNCS 0x989680 ;  /* 0x009896800000895d */ /* 0x001fea0003900000 */
[----:B------:R-:W0:Y:S02]  /*6770*/  @!P0 SYNCS.PHASECHK.TRANS64 P0, [R2+URZ+0x16800], R3 ;  /* 0x01680003020085a7 */ /* 0x000e24000800007f */
[----:B0-----:R-:W-:Y:S05]  /*6780*/  @!P0 BRA `(.L_x_14365) ;  /* 0xfffffffc00f08947 */ /* 0x001fea000383ffff */
.L_x_14364:
[----:B------:R-:W-:Y:S05]  /*6790*/  BSYNC B0 ;  /* 0x0000000000007941 */ /* 0x000fea0003800000 */
.L_x_14363:
[----:B------:R-:W-:Y:S05]  /*67a0*/  BRA `(.L_x_14366) ;  /* 0x0000003000387947 */ /* 0x000fea0003800000 */
.L_x_14362:
        /* <DEDUP_REMOVED lines=12> */
[----:B----4-:R-:W-:Y:S01]  /*6870*/  IMAD.IADD R33, R5, 0x1, R25 ;  /* 0x0000000105217824 */ /* 0x010fe200078e0219 */
[----:B------:R-:W-:Y:S06]  /*6880*/  @!P0 BRA `(.L_x_14368) ;  /* 0x0000000000408947 */ /* 0x000fec0003800000 */
        /* <DEDUP_REMOVED lines=15> */
[----:B-1----:R-:W-:Y:S05]  /*6980*/  CALL.ABS.NOINC R14 ;  /* 0x000000000e007343 */ /* 0x002fea0003c00000 */
.L_x_14368:
[----:B------:R-:W-:Y:S05]  /*6990*/  BSYNC B6 ;  /* 0x0000000000067941 */ /* 0x000fea0003800000 */
.L_x_14367:
[----:B------:R-:W3:Y:S01]  /*69a0*/  LDL R20, [R1+0x20] ;  /* 0x0000200001147983 */ /* 0x000ee20000100800 */
[----:B------:R-:W-:Y:S01]  /*69b0*/  ULDC.U8 UR4, c[0x0][0x410] ;  /* 0x0001040000047ab9 */ /* 0x000fe20000000000 */
[----:B------:R-:W-:Y:S01]  /*69c0*/  BSSY B0, `(.L_x_14369) ;  /* 0x00002e4000007945 */ /* 0x000fe20003800000 */
[----:B------:R-:W-:Y:S01]  /*69d0*/  ISETP.NE.AND P0, PT, RZ, UR4, PT ;  /* 0x00000004ff007c0c */ /* 0x000fe2000bf05270 */
[----:B---3--:R-:W-:-:S12]  /*69e0*/  IMAD.IADD R35, R157, 0x1, R20 ;  /* 0x000000019d237824 */ /* 0x008fd800078e0214 */
[----:B------:R-:W-:Y:S05]  /*69f0*/  @!P0 BRA `(.L_x_14370) ;  /* 0x0000001400f08947 */ /* 0x000fea0003800000 */
[----:B------:R-:W0:Y:S01]  /*6a00*/  LDC R38, c[0x0][0x448] ;  /* 0x00011200ff267b82 */ /* 0x000e220000000800 */
[----:B------:R-:W3:Y:S01]  /*6a10*/  S2R R20, SR_TID.X ;  /* 0x0000000000147919 */ /* 0x000ee20000002100 */
[----:B------:R-:W-:Y:S01]  /*6a20*/  ULDC.64 UR4, c[0x0][0x3f8] ;  /* 0x0000fe0000047ab9 */ /* 0x000fe20000000a00 */
[----:B------:R-:W-:Y:S01]  /*6a30*/  ULDC.64 UR6, c[0x0][0x408] ;  /* 0x0001020000067ab9 */ /* 0x000fe20000000a00 */
[----:B------:R-:W-:Y:S02]  /*6a40*/  IMAD.MOV.U32 R8, RZ, RZ, R26 ;  /* 0x000000ffff087224 */ /* 0x000fe400078e001a */
[----:B------:R-:W-:Y:S02]  /*6a50*/  IMAD.MOV.U32 R9, RZ, RZ, R31 ;  /* 0x000000ffff097224 */ /* 0x000fe400078e001f */
[----:B------:R-:W-:Y:S02]  /*6a60*/  IMAD.MOV.U32 R10, RZ, RZ, R24 ;  /* 0x000000ffff0a7224 */ /* 0x000fe400078e0018 */
[----:B------:R-:W-:Y:S01]  /*6a70*/  IMAD.MOV.U32 R11, RZ, RZ, R33 ;  /* 0x000000ffff0b7224 */ /* 0x000fe200078e0021 */
[----:B0-----:R-:W-:Y:S01]  /*6a80*/  ISETP.NE.AND P0, PT, R38, 0x1, PT ;  /* 0x000000012600780c */ /* 0x001fe20003f05270 */
[----:B---3--:R-:W-:-:S12]  /*6a90*/  VIADD R21, R20, 0xffffff80 ;  /* 0xffffff8014157836 */ /* 0x008fd80000000000 */
[----:B------:R-:W0:Y:S01]  /*6aa0*/  @P0 LDC R0, c[0x0][0x44c] ;  /* 0x00011300ff000b82 */ /* 0x000e220000000800 */
[----:B------:R-:W-:-:S04]  /*6ab0*/  SHF.R.S32.HI R20, RZ, 0x1f, R21 ;  /* 0x0000001fff147819 */ /* 0x000fc80000011415 */
[----:B------:R-:W-:-:S03]  /*6ac0*/  LEA.HI R20, R20, R21, RZ, 0x2 ;  /* 0x0000001514147211 */ /* 0x000fc600078f10ff */
[----:B------:R-:W3:Y:S01]  /*6ad0*/  @P0 LDC R5, c[0x0][0x450] ;  /* 0x00011400ff050b82 */ /* 0x000ee20000000800 */
[----:B------:R-:W-:-:S05]  /*6ae0*/  LOP3.LUT R20, R20, 0xfffffffc, RZ, 0xc0, !PT ;  /* 0xfffffffc14147812 */ /* 0x000fca00078ec0ff */
[----:B------:R-:W-:-:S04]  /*6af0*/  IMAD.IADD R20, R21, 0x1, -R20 ;  /* 0x0000000115147824 */ /* 0x000fc800078e0a14 */
[----:B------:R-:W-:-:S04]  /*6b00*/  IMAD R3, R20, 0x60, R35 ;  /* 0x0000006014037824 */ /* 0x000fc800078e0223 */
[----:B0-----:R-:W-:-:S05]  /*6b10*/  @P0 IMAD.HI.U32 R0, R3, R0, RZ ;  /* 0x0000000003000227 */ /* 0x001fca00078e00ff */
        /* <DEDUP_REMOVED lines=21> */
[----:B-1----:R1:W0:Y:S02]  /*6c70*/  SHFL.IDX PT, R14, R7, RZ, 0x1c1f ;  /* 0x001c1fff070e7589 */ /* 0x00222400000e0000 */
.L_x_14649:
[----:B------:R-:W-:Y:S01]  /*6c80*/  IMAD R38, R155, R38, RZ ;  /* 0x000000269b267224 */ /* 0x000fe200078e02ff */
[----:B------:R-:W-:Y:S01]  /*6c90*/  BSSY B1, `(.L_x_14372) ;  /* 0x000001f000017945 */ /* 0x000fe20003800000 */
[----:B------:R-:W-:Y:S02]  /*6ca0*/  CS2R R30, SRZ ;  /* 0x00000000001e7805 */ /* 0x000fe4000001ff00 */
[----:B------:R-:W-:Y:S02]  /*6cb0*/  CS2R R26, SRZ ;  /* 0x00000000001a7805 */ /* 0x000fe4000001ff00 */
[----:B------:R-:W-:Y:S02]  /*6cc0*/  CS2R R32, SRZ ;  /* 0x0000000000207805 */ /* 0x000fe4000001ff00 */
[----:B------:R-:W-:Y:S02]  /*6cd0*/  ISETP.GE.AND P0, PT, R35, R38, PT ;  /* 0x000000262300720c */ /* 0x000fe40003f06270 */
[----:B------:R-:W-:-:S11]  /*6ce0*/  CS2R R24, SRZ ;  /* 0x0000000000187805 */ /* 0x000fd6000001ff00 */
[----:B------:R-:W-:Y:S05]  /*6cf0*/  @P0 BRA `(.L_x_14373) ;  /* 0x0000000000600947 */ /* 0x000fea0003800000 */
[----:B------:R-:W2:Y:S01]  /*6d00*/  LDL R9, [R1+0xc] ;  /* 0x00000c0001097983 */ /* 0x000ea20000100800 */
[----:B------:R-:W-:-:S03]  /*6d10*/  ULDC UR4, c[0x0][0x3f4] ;  /* 0x0000fd0000047ab9 */ /* 0x000fc60000000800 */
[----:B------:R-:W2:Y:S01]  /*6d20*/  LDL R12, [R1+0x54] ;  /* 0x00005400010c7983 */ /* 0x000ea20000100800 */
[----:B------:R-:W-:Y:S01]  /*6d30*/  ISETP.GE.AND P2, PT, R152, UR4, PT ;  /* 0x0000000498007c0c */ /* 0x000fe2000bf46270 */
[----:B----4-:R-:W-:Y:S02]  /*6d40*/  IMAD.MOV.U32 R10, RZ, RZ, R0 ;  /* 0x000000ffff0a7224 */ /* 0x010fe400078e0000 */
[----:B---3--:R-:W-:Y:S02]  /*6d50*/  IMAD.MOV.U32 R11, RZ, RZ, R3 ;  /* 0x000000ffff0b7224 */ /* 0x008fe400078e0003 */
[----:B0-----:R-:W-:Y:S01]  /*6d60*/  IMAD.MOV.U32 R15, RZ, RZ, R5 ;  /* 0x000000ffff0f7224 */ /* 0x001fe200078e0005 */
[----:B------:R-:W-:Y:S02]  /*6d70*/  CS2R R32, SRZ ;  /* 0x0000000000207805 */ /* 0x000fe4000001ff00 */
[----:B------:R-:W-:Y:S02]  /*6d80*/  CS2R R30, SRZ ;  /* 0x00000000001e7805 */ /* 0x000fe4000001ff00 */
[----:B------:R-:W-:-:S03]  /*6d90*/  CS2R R24, SRZ ;  /* 0x0000000000187805 */ /* 0x000fc6000001ff00 */
[----:B------:R-:W-:-:S05]  /*6da0*/  @!P2 IMAD.WIDE R10, R152, 0x2, R10 ;  /* 0x00000002980aa825 */ /* 0x000fca00078e020a */
[----:B------:R0:W5:Y:S01]  /*6db0*/  @!P2 LD.E.64 R32, desc[UR42][R10.64] ;  /* 0x0000002a0a20a980 */ /* 0x000162000c101b00 */
[----:B--2---:R-:W-:-:S13]  /*6dc0*/  ISETP.GE.AND P3, PT, R9, UR4, PT ;  /* 0x0000000409007c0c */ /* 0x004fda000bf66270 */
[C---:B------:R-:W-:Y:S01]  /*6dd0*/  @!P3 IMAD.SHL.U32 R37, R9.reuse, 0x2, RZ ;  /* 0x000000020925b824 */ /* 0x040fe200078e00ff */
[----:B------:R-:W-:-:S04]  /*6de0*/  @!P3 SHF.L.U64.HI R26, R9, 0x1, R12 ;  /* 0x00000001091ab819 */ /* 0x000fc8000001020c */
[-C--:B------:R-:W-:Y:S02]  /*6df0*/  @!P3 IADD3 R20, P0, R0, R37.reuse, RZ ;  /* 0x000000250014b210 */ /* 0x080fe40007f1e0ff */
[----:B------:R-:W-:Y:S01]  /*6e00*/  @!P3 IADD3 R36, P1, R14, R37, RZ ;  /* 0x000000250e24b210 */ /* 0x000fe20007f3e0ff */
[----:B------:R-:W-:-:S04]  /*6e10*/  @!P2 IMAD.WIDE R12, R152, 0x2, R14 ;  /* 0x00000002980ca825 */ /* 0x000fc800078e020e */
[--C-:B------:R-:W-:Y:S01]  /*6e20*/  @!P3 IMAD.X R21, R3, 0x1, R26.reuse, P0 ;  /* 0x000000010315b824 */ /* 0x100fe200000e061a */
[----:B------:R0:W5:Y:S01]  /*6e30*/  @!P2 LD.E.64 R30, desc[UR42][R12.64] ;  /* 0x0000002a0c1ea980 */ /* 0x000162000c101b00 */
[----:B------:R-:W-:Y:S01]  /*6e40*/  @!P3 IMAD.X R37, R5, 0x1, R26, P1 ;  /* 0x000000010525b824 */ /* 0x000fe200008e061a */
[----:B------:R-:W-:Y:S02]  /*6e50*/  CS2R R26, SRZ ;  /* 0x00000000001a7805 */ /* 0x000fe4000001ff00 */
[----:B------:R0:W5:Y:S04]  /*6e60*/  @!P3 LD.E.64 R24, desc[UR42][R20.64] ;  /* 0x0000002a1418b980 */ /* 0x000168000c101b00 */
[----:B------:R0:W5:Y:S02]  /*6e70*/  @!P3 LD.E.64 R26, desc[UR42][R36.64] ;  /* 0x0000002a241ab980 */ /* 0x000164000c101b00 */
.L_x_14373:
[----:B------:R-:W-:Y:S05]  /*6e80*/  BSYNC B1 ;  /* 0x0000000000017941 */ /* 0x000fea0003800000 */
.L_x_14372:
[----:B----45:R-:W-:Y:S01]  /*6e90*/  IMAD.MOV.U32 R0, RZ, RZ, R30 ;  /* 0x000000ffff007224 */ /* 0x030fe200078e001e */
[----:B------:R-:W-:Y:S01]  /*6ea0*/  UMOV UR4, 0xffffffff ;  /* 0xffffffff00047882 */ /* 0x000fe20000000000 */
[----:B---3--:R-:W-:Y:S01]  /*6eb0*/  IMAD.MOV.U32 R3, RZ, RZ, R31 ;  /* 0x000000ffff037224 */ /* 0x008fe200078e001f */
        /* <DEDUP_REMOVED lines=20> */
.L_x_14655:
[----:B------:R-:W-:Y:S01]  /*7000*/  VIADD R35, R35, 0x60 ;  /* 0x0000006023237836 */ /* 0x000fe20000000000 */
[----:B------:R-:W-:Y:S01]  /*7010*/  BSSY B1, `(.L_x_14375) ;  /* 0x000001e000017945 */ /* 0x000fe20003800000 */
[----:B------:R-:W-:Y:S02]  /*7020*/  CS2R R10, SRZ ;  /* 0x00000000000a7805 */ /* 0x000fe4000001ff00 */
[----:B--2---:R-:W-:Y:S02]  /*7030*/  CS2R R12, SRZ ;  /* 0x00000000000c7805 */ /* 0x004fe4000001ff00 */
[----:B0-----:R-:W-:Y:S02]  /*7040*/  CS2R R8, SRZ ;  /* 0x0000000000087805 */ /* 0x001fe4000001ff00 */
[----:B------:R-:W-:-:S13]  /*7050*/  ISETP.GE.AND P0, PT, R35, R38, PT ;  /* 0x000000262300720c */ /* 0x000fda0003f06270 */
[----:B------:R-:W-:Y:S05]  /*7060*/  @P0 BRA `(.L_x_14376) ;  /* 0x0000000000600947 */ /* 0x000fea0003800000 */
[----:B------:R-:W2:Y:S01]  /*7070*/  LDL R4, [R1+0xc] ;  /* 0x00000c0001047983 */ /* 0x000ea20000100800 */
[----:B------:R-:W-:-:S03]  /*7080*/  ULDC UR4, c[0x0][0x3f4] ;  /* 0x0000fd0000047ab9 */ /* 0x000fc60000000800 */
[----:B------:R-:W2:Y:S01]  /*7090*/  LDL R15, [R1+0x54] ;  /* 0x00005400010f7983 */ /* 0x000ea20000100800 */
[----:B------:R-:W-:Y:S01]  /*70a0*/  ISETP.GE.AND P2, PT, R152, UR4, PT ;  /* 0x0000000498007c0c */ /* 0x000fe2000bf46270 */
[----:B----4-:R-:W-:Y:S02]  /*70b0*/  IMAD.MOV.U32 R6, RZ, RZ, R0 ;  /* 0x000000ffff067224 */ /* 0x010fe400078e0000 */
[----:B-1-3--:R-:W-:Y:S01]  /*70c0*/  IMAD.MOV.U32 R7, RZ, RZ, R3 ;  /* 0x000000ffff077224 */ /* 0x00afe200078e0003 */
[----:B------:R-:W-:Y:S02]  /*70d0*/  CS2R R12, SRZ ;  /* 0x00000000000c7805 */ /* 0x000fe4000001ff00 */
[----:B------:R-:W-:-:S07]  /*70e0*/  CS2R R20, SRZ ;  /* 0x0000000000147805 */ /* 0x000fce000001ff00 */
[----:B------:R-:W-:-:S05]  /*70f0*/  @!P2 IMAD.WIDE R6, R152, 0x2, R6 ;  /* 0x000000029806a825 */ /* 0x000fca00078e0206 */
[----:B------:R0:W5:Y:S01]  /*7100*/  @!P2 LD.E.64 R12, desc[UR42][R6.64] ;  /* 0x0000002a060ca980 */ /* 0x000162000c101b00 */
[----:B--2---:R-:W-:-:S13]  /*7110*/  ISETP.GE.AND P3, PT, R4, UR4, PT ;  /* 0x0000000404007c0c */ /* 0x004fda000bf66270 */
[C---:B------:R-:W-:Y:S01]  /*7120*/  @!P3 IMAD.SHL.U32 R9, R4.reuse, 0x2, RZ ;  /* 0x000000020409b824 */ /* 0x040fe200078e00ff */
[----:B------:R-:W-:Y:S01]  /*7130*/  @!P3 SHF.L.U64.HI R10, R4, 0x1, R15 ;  /* 0x00000001040ab819 */ /* 0x000fe2000001020f */
[----:B------:R-:W-:-:S03]  /*7140*/  IMAD.MOV.U32 R15, RZ, RZ, R5 ;  /* 0x000000ffff0f7224 */ /* 0x000fc600078e0005 */
[-C--:B------:R-:W-:Y:S02]  /*7150*/  @!P3 IADD3 R34, P0, R0, R9.reuse, RZ ;  /* 0x000000090022b210 */ /* 0x080fe40007f1e0ff */
[----:B------:R-:W-:Y:S02]  /*7160*/  @!P3 IADD3 R4, P1, R14, R9, RZ ;  /* 0x000000090e04b210 */ /* 0x000fe40007f3e0ff */
[----:B------:R-:W-:Y:S01]  /*7170*/  CS2R R8, SRZ ;  /* 0x0000000000087805 */ /* 0x000fe2000001ff00 */
[--C-:B------:R-:W-:Y:S02]  /*7180*/  @!P3 IMAD.X R35, R3, 0x1, R10.reuse, P0 ;  /* 0x000000010323b824 */ /* 0x100fe400000e060a */
[----:B------:R-:W-:Y:S01]  /*7190*/  @!P3 IMAD.X R5, R5, 0x1, R10, P1 ;  /* 0x000000010505b824 */ /* 0x000fe200008e060a */
[----:B------:R-:W-:Y:S01]  /*71a0*/  CS2R R10, SRZ ;  /* 0x00000000000a7805 */ /* 0x000fe2000001ff00 */
[----:B------:R-:W-:Y:S01]  /*71b0*/  @!P2 IMAD.WIDE R14, R152, 0x2, R14 ;  /* 0x00000002980ea825 */ /* 0x000fe200078e020e */
[----:B------:R0:W5:Y:S04]  /*71c0*/  @!P3 LD.E.64 R8, desc[UR42][R34.64] ;  /* 0x0000002a2208b980 */ /* 0x000168000c101b00 */
[----:B------:R0:W5:Y:S04]  /*71d0*/  @!P2 LD.E.64 R20, desc[UR42][R14.64] ;  /* 0x0000002a0e14a980 */ /* 0x000168000c101b00 */
[----:B------:R0:W5:Y:S02]  /*71e0*/  @!P3 LD.E.64 R10, desc[UR42][R4.64] ;  /* 0x0000002a040ab980 */ /* 0x000164000c101b00 */
.L_x_14376:
[----:B------:R-:W-:Y:S05]  /*71f0*/  BSYNC B1 ;  /* 0x0000000000017941 */ /* 0x000fea0003800000 */
.L_x_14375:
[----:B------:R-:W4:Y:S01]  /*7200*/  LDL R42, [R1+0x40] ;  /* 0x00004000012a7983 */ /* 0x000f220000100800 */
[----:B------:R-:W-:Y:S01]  /*7210*/  ULEA.HI UR4, UR36, UR36, URZ, 0x1 ;  /* 0x0000002424047291 */ /* 0x000fe2000f8f083f */
[----:B0----5:R-:W-:Y:S01]  /*7220*/  IMAD.MOV.U32 R4, RZ, RZ, R20 ;  /* 0x000000ffff047224 */ /* 0x021fe200078e0014 */
[----:B------:R-:W-:Y:S01]  /*7230*/  BSSY B1, `(.L_x_14377) ;  /* 0x0000027000017945 */ /* 0x000fe20003800000 */
[----:B------:R-:W0:Y:S01]  /*7240*/  S2R R35, SR_TID.X ;  /* 0x0000000000237919 */ /* 0x000e220000002100 */
[----:B------:R-:W-:Y:S01]  /*7250*/  ULOP3.LUT UR4, UR4, 0xfffffffe, URZ, 0xc0, !UPT ;  /* 0xfffffffe04047892 */ /* 0x000fe2000f8ec03f */
[----:B------:R-:W-:Y:S01]  /*7260*/  IMAD R14, R29, -0xc0, R38 ;  /* 0xffffff401d0e7824 */ /* 0x000fe200078e0226 */
[----:B------:R-:W-:Y:S01]  /*7270*/  PRMT R37, R4, 0x7610, R37 ;  /* 0x0000761004257816 */ /* 0x000fe20000000025 */
[----:B------:R-:W-:Y:S01]  /*7280*/  IMAD.MOV.U32 R4, RZ, RZ, R10 ;  /* 0x000000ffff047224 */ /* 0x000fe200078e000a */
[----:B------:R-:W-:Y:S01]  /*7290*/  UIADD3 UR4, UR36, -UR4, URZ ;  /* 0x8000000424047290 */ /* 0x000fe2000fffe03f */
[----:B------:R-:W-:Y:S01]  /*72a0*/  IMAD.MOV.U32 R6, RZ, RZ, R11 ;  /* 0x000000ffff067224 */ /* 0x000fe200078e000b */
[----:B------:R-:W-:Y:S01]  /*72b0*/  VIMNMX R14, R14, 0xc0, PT ;  /* 0x000000c00e0e7848 */ /* 0x000fe20003fe0100 */
[----:B-1----:R-:W-:Y:S01]  /*72c0*/  IMAD.MOV.U32 R7, RZ, RZ, R12 ;  /* 0x000000ffff077224 */ /* 0x002fe200078e000c */
[----:B------:R-:W-:Y:S01]  /*72d0*/  PRMT R15, R4, 0x7610, R15 ;  /* 0x00007610040f7816 */ /* 0x000fe2000000000f */
[----:B------:R-:W-:Y:S01]  /*72e0*/  IMAD.MOV.U32 R4, RZ, RZ, R8 ;  /* 0x000000ffff047224 */ /* 0x000fe200078e0008 */
[----:B------:R-:W-:-:S02]  /*72f0*/  MOV R5, UR4 ;  /* 0x0000000400057c02 */ /* 0x000fc40008000f00 */
[----:B------:R-:W-:Y:S01]  /*7300*/  PRMT R29, R6, 0x7610, R29 ;  /* 0x00007610061d7816 */ /* 0x000fe2000000001d */
[----:B------:R-:W-:Y:S01]  /*7310*/  IMAD.MOV.U32 R6, RZ, RZ, R9 ;  /* 0x000000ffff067224 */ /* 0x000fe200078e0009 */
[----:B------:R-:W-:Y:S02]  /*7320*/  SHF.L.U32 R5, R5, 0x1f, RZ ;  /* 0x0000001f05057819 */ /* 0x000fe400000006ff */
[----:B------:R-:W-:Y:S02]  /*7330*/  PRMT R34, R4, 0x7610, R34 ;  /* 0x0000761004227816 */ /* 0x000fe40000000022 */
[----:B------:R-:W1:Y:S01]  /*7340*/  SYNCS.PHASECHK.TRANS64.TRYWAIT P0, [R2+URZ+0x16800], R5 ;  /* 0x01680005020075a7 */ /* 0x000e62000800017f */
[----:B------:R-:W-:Y:S02]  /*7350*/  PRMT R38, R7, 0x7610, R38 ;  /* 0x0000761007267816 */ /* 0x000fe40000000026 */
[----:B------:R-:W-:Y:S01]  /*7360*/  ISETP.GE.AND P1, PT, R157, R14, PT ;  /* 0x0000000e9d00720c */ /* 0x000fe20003f26270 */
[----:B0-----:R-:W-:-:S05]  /*7370*/  VIADD R43, R35, 0xffffff80 ;  /* 0xffffff80232b7836 */ /* 0x001fca0000000000 */
[----:B------:R-:W-:-:S04]  /*7380*/  SHF.R.S32.HI R35, RZ, 0x1f, R43 ;  /* 0x0000001fff237819 */ /* 0x000fc8000001142b */
[----:B------:R-:W-:-:S04]  /*7390*/  LEA.HI R35, R35, R43, RZ, 0x5 ;  /* 0x0000002b23237211 */ /* 0x000fc800078f28ff */
[----:B------:R-:W-:Y:S01]  /*73a0*/  SHF.R.S32.HI R35, RZ, 0x5, R35 ;  /* 0x00000005ff237819 */ /* 0x000fe20000011423 */
[C---:B----4-:R-:W-:Y:S01]  /*73b0*/  IMAD.SHL.U32 R0, R42.reuse, 0x40, RZ ;  /* 0x000000402a007824 */ /* 0x050fe200078e00ff */
[----:B------:R-:W-:-:S04]  /*73c0*/  LOP3.LUT P2, RZ, R42, 0x4, RZ, 0xc0, !PT ;  /* 0x000000042aff7812 */ /* 0x000fc8000784c0ff */
[----:B---3--:R-:W-:-:S04]  /*73d0*/  LOP3.LUT R3, R0, 0x1c0, RZ, 0xc0, !PT ;  /* 0x000001c000037812 */ /* 0x008fc800078ec0ff */
[----:B------:R-:W-:Y:S02]  /*73e0*/  LOP3.LUT R0, R3, 0x18, R16, 0xf8, !PT ;  /* 0x0000001803007812 */ /* 0x000fe400078ef810 */
[----:B------:R-:W-:-:S04]  /*73f0*/  SHF.R.U32.HI R3, RZ, 0x3, R3 ;  /* 0x00000003ff037819 */ /* 0x000fc80000011603 */
[----:B------:R-:W-:Y:S01]  /*7400*/  LOP3.LUT R0, R0, R3, RZ, 0x3c, !PT ;  /* 0x0000000300007212 */ /* 0x000fe200078e3cff */
[----:B------:R-:W-:-:S05]  /*7410*/  IMAD.MOV.U32 R3, RZ, RZ, R21 ;  /* 0x000000ffff037224 */ /* 0x000fca00078e0015 */
[----:B------:R-:W-:Y:S01]  /*7420*/  PRMT R36, R3, 0x7610, R36 ;  /* 0x0000761003247816 */ /* 0x000fe20000000024 */
[----:B------:R-:W-:Y:S02]  /*7430*/  IMAD R3, R35, 0x200, R0 ;  /* 0x0000020023037824 */ /* 0x000fe400078e0200 */
[----:B------:R-:W-:Y:S02]  /*7440*/  IMAD.MOV.U32 R0, RZ, RZ, R13 ;  /* 0x000000ffff007224 */ /* 0x000fe400078e000d */
[----:B------:R-:W-:-:S03]  /*7450*/  IMAD R3, R3, 0x2, R2 ;  /* 0x0000000203037824 */ /* 0x000fc600078e0202 */
[----:B------:R-:W-:Y:S01]  /*7460*/  PRMT R41, R0, 0x7610, R41 ;  /* 0x0000761000297816 */ /* 0x000fe20000000029 */
[C---:B------:R-:W-:Y:S02]  /*7470*/  VIADD R4, R3.reuse, 0x8400 ;  /* 0x0000840003047836 */ /* 0x040fe40000000000 */
[----:B------:R-:W-:Y:S01]  /*7480*/  VIADD R0, R3, 0x8440 ;  /* 0x0000844003007836 */ /* 0x000fe20000000000 */
[----:B-1----:R-:W-:Y:S06]  /*7490*/  @!P0 BRA `(.L_x_14378) ;  /* 0x0000019c003c8947 */ /* 0x002fec0003800000 */
.L_x_14656:
[----:B------:R-:W-:Y:S05]  /*74a0*/  BSYNC B1 ;  /* 0x0000000000017941 */ /* 0x000fea0003800000 */
.L_x_14377:
[----:B------:R-:W-:Y:S01]  /*74b0*/  BSSY B1, `(.L_x_14379) ;  /* 0x0000068000017945 */ /* 0x000fe20003800000 */
[----:B------:R-:W-:Y:S01]  /*74c0*/  PRMT R35, R6, 0x7610, R35 ;  /* 0x0000761006237816 */ /* 0x000fe20000000023 */
[----:B------:R-:W-:Y:S02]  /*74d0*/  @P2 VIADD R0, R4, 0xffffffc0 ;  /* 0xffffffc004002836 */ /* 0x000fe40000000000 */
[----:B------:R-:W-:Y:S05]  /*74e0*/  @P1 BRA `(.L_x_14380) ;  /* 0x0000000400901947 */ /* 0x000fea0003800000 */
[----:B------:R-:W2:Y:S01]  /*74f0*/  LDL R7, [R1+0xc] ;  /* 0x00000c0001077983 */ /* 0x000ea20000100800 */
[----:B0-----:R-:W0:Y:S01]  /*7500*/  LDC R5, c[0x0][0x3f4] ;  /* 0x0000fd00ff057b82 */ /* 0x001e220000000800 */
[----:B------:R-:W-:Y:S01]  /*7510*/  BSSY B2, `(.L_x_14381) ;  /* 0x0000032000027945 */ /* 0x000fe20003800000 */
[-C--:B0-----:R-:W-:Y:S02]  /*7520*/  ISETP.GE.AND P0, PT, R152, R5.reuse, PT ;  /* 0x000000059800720c */ /* 0x081fe40003f06270 */
[----:B--2---:R-:W-:-:S11]  /*7530*/  ISETP.GE.AND P1, PT, R7, R5, PT ;  /* 0x000000050700720c */ /* 0x004fd60003f26270 */
[----:B------:R-:W-:Y:S05]  /*7540*/  @P0 BRA `(.L_x_14382) ;  /* 0x0000000000b80947 */ /* 0x000fea0003800000 */
        /* <DEDUP_REMOVED lines=46> */
.L_x_14382:
[----:B------:R-:W-:Y:S05]  /*7830*/  BSYNC B2 ;  /* 0x0000000000027941 */ /* 0x000fea0003800000 */
.L_x_14381:
[----:B------:R-:W-:Y:S05]  /*7840*/  @P1 BRA `(.L_x_14380) ;  /* 0x0000000000b81947 */ /* 0x000fea0003800000 */
[----:B0-----:R-:W0:Y:S01]  /*7850*/  LDS.128 R4, [R0] ;  /* 0x0000000000047984 */ /* 0x001e220000000c00 */
[----:B------:R-:W-:Y:S02]  /*7860*/  SHF.R.U64 R30, R24, 0x10, R25 ;  /* 0x00000010181e7819 */ /* 0x000fe40000001219 */
[--C-:B------:R-:W-:Y:S02]  /*7870*/  SHF.R.U64 R24, R26, 0x10, R27.reuse ;  /* 0x000000101a187819 */ /* 0x100fe4000000121b */
        /* <DEDUP_REMOVED lines=14> */
[C---:B------:R-:W-:Y:S01]  /*7960*/  FMUL.FTZ R43, R25.reuse, R33 ;  /* 0x00000021192b7220 */ /* 0x040fe20000410000 */
[----:B------:R-:W-:Y:S01]  /*7970*/  FMUL.FTZ R42, R25, R32 ;  /* 0x00000020192a7220 */ /* 0x000fe20000410000 */
[----:B------:R-:W-:Y:S01]  /*7980*/  FMUL.FTZ R25, R27, R40 ;  /* 0x000000281b197220 */ /* 0x000fe20000410000 */
[----:B------:R-:W-:Y:S02]  /*7990*/  IMAD.U32 R6, R4, 0x10000, RZ ;  /* 0x0001000004067824 */ /* 0x000fe400078e00ff */
[----:B------:R-:W-:Y:S01]  /*79a0*/  FFMA.FTZ R43, R24, R32, -R43 ;  /* 0x00000020182b7223 */ /* 0x000fe2000001082b */
[----:B------:R-:W-:Y:S02]  /*79b0*/  IMAD.U32 R7, R5, 0x10000, RZ ;  /* 0x0001000005077824 */ /* 0x000fe400078e00ff */
[----:B------:R-:W-:Y:S01]  /*79c0*/  FFMA.FTZ R44, R26, R31, -R25 ;  /* 0x0000001f1a2c7223 */ /* 0x000fe20000010819 */
[----:B------:R-:W-:Y:S01]  /*79d0*/  FFMA.FTZ R42, R24, R33, R42 ;  /* 0x00000021182a7223 */ /* 0x000fe2000001002a */
        /* <DEDUP_REMOVED lines=21> */
.L_x_14380:
[----:B------:R-:W-:Y:S05]  /*7b30*/  BSYNC B1 ;  /* 0x0000000000017941 */ /* 0x000fea0003800000 */
.L_x_14379:
[----:B01----:R-:W-:-:S05]  /*7b40*/  VIADD R4, R157, 0x60 ;  /* 0x000000609d047836 */ /* 0x003fca0000000000 */
[----:B------:R-:W-:-:S13]  /*7b50*/  ISETP.GE.AND P0, PT, R4, R14, PT ;  /* 0x0000000e0400720c */ /* 0x000fda0003f06270 */
[----:B------:R-:W-:Y:S05]  /*7b60*/  @P0 BRA `(.L_x_14383) ;  /* 0x0000001c00240947 */ /* 0x000fea0003800000 */
[----:B------:R-:W2:Y:S01]  /*7b70*/  LDL R4, [R1+0xc] ;  /* 0x00000c0001047983 */ /* 0x000ea20000100800 */
[----:B------:R-:W0:Y:S01]  /*7b80*/  LDC R5, c[0x0][0x3f4] ;  /* 0x0000fd00ff057b82 */ /* 0x000e220000000800 */
[----:B------:R-:W-:Y:S01]  /*7b90*/  BSSY B1, `(.L_x_14384) ;  /* 0x0000032000017945 */ /* 0x000fe20003800000 */
[-C--:B0-----:R-:W-:Y:S02]  /*7ba0*/  ISETP.GE.AND P0, PT, R152, R5.reuse, PT ;  /* 0x000000059800720c */ /* 0x081fe40003f06270 */
[----:B--2---:R-:W-:-:S11]  /*7bb0*/  ISETP.GE.AND P1, PT, R4, R5, PT ;  /* 0x000000050400720c */ /* 0x004fd60003f26270 */
[----:B------:R-:W-:Y:S05]  /*7bc0*/  @P0 BRA `(.L_x_14385) ;  /* 0x0000000000b80947 */ /* 0x000fea0003800000 */
[----:B------:R-:W0:Y:S01]  /*7bd0*/  LDS.128 R4, [R3+0xb400] ;  /* 0x00b4000003047984 */ /* 0x000e220000000c00 */
        /* <DEDUP_REMOVED lines=17> */
[-C--:B------:R-:W-:Y:S01]  /*7cf0*/  FMUL.FTZ R13, R13, R21.reuse ;  /* 0x000000150d0d7220 */ /* 0x080fe20000410000 */
[C---:B------:R-:W-:Y:S01]  /*7d00*/  IMAD.U32 R6, R4.reuse, 0x10000, RZ ;  /* 0x0001000004067824 */ /* 0x040fe200078e00ff */
[----:B------:R-:W-:Y:S01]  /*7d10*/  LOP3.LUT R4, R4, 0xffff0000, RZ, 0xc0, !PT ;  /* 0xffff000004047812 */ /* 0x000fe200078ec0ff */
[C---:B------:R-:W-:Y:S02]  /*7d20*/  IMAD.U32 R7, R5.reuse, 0x10000, RZ ;  /* 0x0001000005077824 */ /* 0x040fe400078e00ff */
[C---:B------:R-:W-:Y:S01]  /*7d30*/  FFMA.FTZ R31, R12.reuse, R24, R13 ;  /* 0x000000180c1f7223 */ /* 0x040fe2000001000d */
[----:B------:R-:W-:Y:S01]  /*7d40*/  FFMA.FTZ R26, R12, R21, -R27 ;  /* 0x000000150c1a7223 */ /* 0x000fe2000001081b */
[----:B------:R-:W-:Y:S01]  /*7d50*/  IMAD.U32 R13, R38, 0x10000, RZ ;  /* 0x00010000260d7824 */ /* 0x000fe200078e00ff */
        /* <DEDUP_REMOVED lines=21> */
.L_x_14385:
[----:B------:R-:W-:Y:S05]  /*7eb0*/  BSYNC B1 ;  /* 0x0000000000017941 */ /* 0x000fea0003800000 */
.L_x_14384:
[----:B------:R-:W-:Y:S05]  /*7ec0*/  @P1 BRA `(.L_x_14383) ;  /* 0x00000018004c1947 */ /* 0x000fea0003800000 */
        /* <DEDUP_REMOVED lines=47> */
.L_x_14370:
[----:B------:R-:W0:Y:S01]  /*81c0*/  S2R R0, SR_TID.X ;  /* 0x0000000000007919 */ /* 0x000e220000002100 */
[----:B------:R-:W3:Y:S01]  /*81d0*/  LDC R32, c[0x0][0x448] ;  /* 0x00011200ff207b82 */ /* 0x000ee20000000800 */
[----:B------:R-:W-:Y:S01]  /*81e0*/  ULDC.64 UR4, c[0x0][0x3f8] ;  /* 0x0000fe0000047ab9 */ /* 0x000fe20000000a00 */
[----:B------:R-:W-:Y:S01]  /*81f0*/  ULDC.64 UR6, c[0x0][0x408] ;  /* 0x0001020000067ab9 */ /* 0x000fe20000000a00 */
[----:B------:R-:W-:Y:S02]  /*8200*/  IMAD.MOV.U32 R4, RZ, RZ, R26 ;  /* 0x000000ffff047224 */ /* 0x000fe400078e001a */
[----:B------:R-:W-:Y:S02]  /*8210*/  IMAD.MOV.U32 R6, RZ, RZ, R24 ;  /* 0x000000ffff067224 */ /* 0x000fe400078e0018 */
[----:B------:R-:W-:Y:S01]  /*8220*/  IMAD.MOV.U32 R7, RZ, RZ, R33 ;  /* 0x000000ffff077224 */ /* 0x000fe200078e0021 */
[----:B---3--:R-:W-:Y:S01]  /*8230*/  ISETP.NE.AND P0, PT, R32, 0x1, PT ;  /* 0x000000012000780c */ /* 0x008fe20003f05270 */
[----:B0-----:R-:W-:-:S05]  /*8240*/  VIADD R0, R0, 0xffffff80 ;  /* 0xffffff8000007836 */ /* 0x001fca0000000000 */
[----:B------:R-:W-:-:S07]  /*8250*/  SHF.R.S32.HI R3, RZ, 0x1f, R0 ;  /* 0x0000001fff037819 */ /* 0x000fce0000011400 */
[----:B------:R-:W0:Y:S01]  /*8260*/  @P0 LDC R5, c[0x0][0x450] ;  /* 0x00011400ff050b82 */ /* 0x000e220000000800 */
[----:B------:R-:W-:-:S04]  /*8270*/  LEA.HI R3, R3, R0, RZ, 0x2 ;  /* 0x0000000003037211 */ /* 0x000fc800078f10ff */
[----:B------:R-:W-:-:S05]  /*8280*/  LOP3.LUT R3, R3, 0xfffffffc, RZ, 0xc0, !PT ;  /* 0xfffffffc03037812 */ /* 0x000fca00078ec0ff */
[----:B------:R-:W-:Y:S02]  /*8290*/  IMAD.IADD R3, R0, 0x1, -R3 ;  /* 0x0000000100037824 */ /* 0x000fe400078e0a03 */
[----:B------:R-:W3:Y:S02]  /*82a0*/  @P0 LDC R0, c[0x0][0x44c] ;  /* 0x00011300ff000b82 */ /* 0x000ee40000000800 */
[----:B------:R-:W-:-:S04]  /*82b0*/  IMAD R3, R3, 0x60, R35 ;  /* 0x0000006003037824 */ /* 0x000fc800078e0223 */
[----:B---3--:R-:W-:-:S05]  /*82c0*/  @P0 IMAD.HI.U32 R0, R3, R0, RZ ;  /* 0x0000000003000227 */ /* 0x008fca00078e00ff */
[----:B0-----:R-:W-:Y:S01]  /*82d0*/  @P0 SHF.R.U32.HI R3, RZ, R5, R0 ;  /* 0x00000005ff030219 */ /* 0x001fe20000011600 */
        /* <DEDUP_REMOVED lines=18> */
[----:B------:R-:W0:Y:S01]  /*8400*/  LDC R41, c[0x0][0x3f4] ;  /* 0x0000fd00ff297b82 */ /* 0x000e220000000800 */
[----:B------:R-:W3:Y:S01]  /*8410*/  SHFL.IDX PT, R3, R25, RZ, 0x1c1f ;  /* 0x001c1fff19037589 */ /* 0x000ee200000e0000 */
[----:B------:R-:W-:-:S03]  /*8420*/  IMAD R32, R155, R32, RZ ;  /* 0x000000209b207224 */ /* 0x000fc600078e02ff */
[----:B------:R-:W4:Y:S04]  /*8430*/  SHFL.IDX PT, R0, R26, RZ, 0x1c1f ;  /* 0x001c1fff1a007589 */ /* 0x000f2800000e0000 */
[----:B-1----:R-:W1:Y:S04]  /*8440*/  SHFL.IDX PT, R14, R27, RZ, 0x1c1f ;  /* 0x001c1fff1b0e7589 */ /* 0x002e6800000e0000 */
[----:B------:R-:W5:Y:S01]  /*8450*/  SHFL.IDX PT, R4, R24, RZ, 0x1c1f ;  /* 0x001c1fff18047589 */ /* 0x000f6200000e0000 */
[----:B0-----:R-:W-:-:S04]  /*8460*/  ISETP.GE.AND P0, PT, R16, R41, PT ;  /* 0x000000291000720c */ /* 0x001fc80003f06270 */
[----:B------:R-:W-:-:S13]  /*8470*/  ISETP.GE.OR P1, PT, R35, R32, P0 ;  /* 0x000000202300720c */ /* 0x000fda0000726670 */
[C---:B------:R-:W-:Y:S01]  /*8480*/  @!P1 IMAD.SHL.U32 R5, R16.reuse, 0x2, RZ ;  /* 0x0000000210059824 */ /* 0x040fe200078e00ff */
[----:B------:R-:W-:-:S04]  /*8490*/  @!P1 SHF.L.U64.HI R21, R16, 0x1, R17 ;  /* 0x0000000110159819 */ /* 0x000fc80000010211 */
[----:B---3--:R-:W-:-:S05]  /*84a0*/  @!P1 IADD3 R6, P2, R3, R5, RZ ;  /* 0x0000000503069210 */ /* 0x008fca0007f5e0ff */
[----:B----4-:R-:W-:-:S05]  /*84b0*/  @!P1 IMAD.X R7, R0, 0x1, R21, P2 ;  /* 0x0000000100079824 */ /* 0x010fca00010e0615 */
[----:B------:R-:W3:Y:S01]  /*84c0*/  @!P1 LD.E.128 R8, desc[UR42][R6.64] ;  /* 0x0000002a06089980 */ /* 0x000ee2000c101d00 */
[----:B-1----:R-:W-:-:S05]  /*84d0*/  @!P1 IADD3 R14, P2, R14, R5, RZ ;  /* 0x000000050e0e9210 */ /* 0x002fca0007f5e0ff */
[----:B-----5:R-:W-:-:S04]  /*84e0*/  @!P1 IMAD.X R3, R4, 0x1, R21, P2 ;  /* 0x0000000104039824 */ /* 0x020fc800010e0615 */
[----:B------:R-:W-:-:S05]  /*84f0*/  @!P1 IMAD.MOV.U32 R15, RZ, RZ, R3 ;  /* 0x000000ffff0f9224 */ /* 0x000fca00078e0003 */
[----:B------:R0:W4:Y:S01]  /*8500*/  @!P1 LD.E.128 R4, desc[UR42][R14.64] ;  /* 0x0000002a0e049980 */ /* 0x000122000c101d00 */
[----:B------:R-:W-:Y:S02]  /*8510*/  CS2R R36, SRZ ;  /* 0x0000000000247805 */ /* 0x000fe4000001ff00 */
[----:B------:R-:W-:Y:S02]  /*8520*/  CS2R R38, SRZ ;  /* 0x0000000000267805 */ /* 0x000fe4000001ff00 */
[----:B------:R-:W-:Y:S01]  /*8530*/  CS2R R30, SRZ ;  /* 0x00000000001e7805 */ /* 0x000fe2000001ff00 */
[----:B------:R-:W1:Y:S01]  /*8540*/  SHFL.IDX PT, R24, R24, 0x1, 0x1c1f ;  /* 0x003c1f0018187f89 */ /* 0x000e6200000e0000 */
[----:B------:R-:W-:-:S03]  /*8550*/  CS2R R20, SRZ ;  /* 0x0000000000147805 */ /* 0x000fc6000001ff00 */
[----:B0-----:R0:W0:Y:S01]  /*8560*/  SHFL.IDX PT, R14, R27, 0x1, 0x1c1f ;  /* 0x003c1f001b0e7f89 */ /* 0x00102200000e0000 */
[----:B---3--:R-:W-:Y:S02]  /*8570*/  @!P1 IMAD.MOV.U32 R36, RZ, RZ, R8 ;  /* 0x000000ffff249224 */ /* 0x008fe400078e0008 */
[----:B------:R-:W-:Y:S02]  /*8580*/  @!P1 IMAD.MOV.U32 R37, RZ, RZ, R9 ;  /* 0x000000ffff259224 */ /* 0x000fe400078e0009 */
[----:B------:R-:W-:Y:S02]  /*8590*/  IMAD.MOV.U32 R0, RZ, RZ, R36 ;  /* 0x000000ffff007224 */ /* 0x000fe400078e0024 */
[----:B------:R-:W-:Y:S02]  /*85a0*/  IMAD.MOV.U32 R3, RZ, RZ, R37 ;  /* 0x000000ffff037224 */ /* 0x000fe400078e0025 */
[----:B------:R-:W-:Y:S01]  /*85b0*/  @!P1 IMAD.MOV.U32 R38, RZ, RZ, R10 ;  /* 0x000000ffff269224 */ /* 0x000fe200078e000a */
[----:B------:R-:W-:Y:S01]  /*85c0*/  PRMT R48, R0, 0x7610, R48 ;  /* 0x0000761000307816 */ /* 0x000fe20000000030 */
[----:B------:R-:W-:Y:S01]  /*85d0*/  @!P1 IMAD.MOV.U32 R39, RZ, RZ, R11 ;  /* 0x000000ffff279224 */ /* 0x000fe200078e000b */
[----:B------:R-:W-:Y:S01]  /*85e0*/  PRMT R34, R34, 0x5410, R3 ;  /* 0x0000541022227816 */ /* 0x000fe20000000003 */
[----:B------:R3:W0:Y:S01]  /*85f0*/  SHFL.IDX PT, R0, R26, 0x1, 0x1c1f ;  /* 0x003c1f001a007f89 */ /* 0x00062200000e0000 */
[----:B------:R-:W-:-:S02]  /*8600*/  IMAD.MOV.U32 R8, RZ, RZ, R38 ;  /* 0x000000ffff087224 */ /* 0x000fc400078e0026 */
[----:B----4-:R-:W-:Y:S01]  /*8610*/  @!P1 IMAD.MOV.U32 R30, RZ, RZ, R4 ;  /* 0x000000ffff1e9224 */ /* 0x010fe200078e0004 */
[----:B------:R3:W4:Y:S01]  /*8620*/  SHFL.IDX PT, R3, R25, 0x1, 0x1c1f ;  /* 0x003c1f0019037f89 */ /* 0x00072200000e0000 */
[----:B------:R-:W-:Y:S01]  /*8630*/  @!P1 IMAD.MOV.U32 R31, RZ, RZ, R5 ;  /* 0x000000ffff1f9224 */ /* 0x000fe200078e0005 */
[----:B------:R-:W-:Y:S01]  /*8640*/  MOV R9, R39 ;  /* 0x0000002700097202 */ /* 0x000fe20000000f00 */
[----:B------:R-:W-:Y:S01]  /*8650*/  @!P1 IMAD.MOV.U32 R20, RZ, RZ, R6 ;  /* 0x000000ffff149224 */ /* 0x000fe200078e0006 */
[----:B------:R-:W-:Y:S01]  /*8660*/  PRMT R33, R8, 0x7610, R33 ;  /* 0x0000761008217816 */ /* 0x000fe20000000021 */
[----:B------:R-:W-:Y:S01]  /*8670*/  @!P1 IMAD.MOV.U32 R21, RZ, RZ, R7 ;  /* 0x000000ffff159224 */ /* 0x000fe200078e0007 */
[----:B------:R-:W-:Y:S01]  /*8680*/  PRMT R34, R9, 0x7610, R34 ;  /* 0x0000761009227816 */ /* 0x000fe20000000022 */
[----:B------:R-:W-:Y:S02]  /*8690*/  IMAD.MOV.U32 R4, RZ, RZ, R30 ;  /* 0x000000ffff047224 */ /* 0x000fe400078e001e */
[----:B------:R-:W-:-:S02]  /*86a0*/  IMAD.MOV.U32 R5, RZ, RZ, R31 ;  /* 0x000000ffff057224 */ /* 0x000fc400078e001f */
[----:B------:R-:W-:Y:S01]  /*86b0*/  IMAD.MOV.U32 R6, RZ, RZ, R20 ;  /* 0x000000ffff067224 */ /* 0x000fe200078e0014 */
[----:B------:R-:W-:Y:S01]  /*86c0*/  PRMT R50, R4, 0x7610, R50 ;  /* 0x0000761004327816 */ /* 0x000fe20000000032 */
[----:B------:R-:W-:Y:S01]  /*86d0*/  IMAD.MOV.U32 R7, RZ, RZ, R21 ;  /* 0x000000ffff077224 */ /* 0x000fe200078e0015 */
[----:B------:R-:W-:Y:S02]  /*86e0*/  PRMT R54, R5, 0x7610, R54 ;  /* 0x0000761005367816 */ /* 0x000fe40000000036 */
[----:B------:R-:W-:Y:S02]  /*86f0*/  CS2R R4, SRZ ;  /* 0x0000000000047805 */ /* 0x000fe4000001ff00 */
[----:B------:R-:W-:Y:S02]  /*8700*/  PRMT R33, R33, 0x5410, R6 ;  /* 0x0000541021217816 */ /* 0x000fe40000000006 */
[----:B01-3--:R-:W-:-:S07]  /*8710*/  PRMT R55, R7, 0x7610, R55 ;  /* 0x0000761007377816 */ /* 0x00bfce0000000037 */
.L_x_14666:
[----:B------:R-:W-:Y:S01]  /*8720*/  VIADD R35, R35, 0x60 ;  /* 0x0000006023237836 */ /* 0x000fe20000000000 */
[----:B------:R-:W-:Y:S01]  /*8730*/  BSSY B1, `(.L_x_14387) ;  /* 0x0000012000017945 */ /* 0x000fe20003800000 */
[----:B------:R-:W-:Y:S02]  /*8740*/  CS2R R6, SRZ ;  /* 0x0000000000067805 */ /* 0x000fe4000001ff00 */
[----:B------:R-:W-:Y:S02]  /*8750*/  CS2R R8, SRZ ;  /* 0x0000000000087805 */ /* 0x000fe4000001ff00 */
        /* <DEDUP_REMOVED lines=10> */
[----:B------:R-:W-:-:S03]  /*8800*/  IADD3 R4, P2, R14, R4, RZ ;  /* 0x000000040e047210 */ /* 0x000fc60007f5e0ff */
[--C-:B------:R-:W-:Y:S02]  /*8810*/  IMAD.X R9, R0, 0x1, R5.reuse, P1 ;  /* 0x0000000100097824 */ /* 0x100fe400008e0605 */
[----:B------:R-:W-:-:S04]  /*8820*/  IMAD.X R5, R24, 0x1, R5, P2 ;  /* 0x0000000118057824 */ /* 0x000fc800010e0605 */
[----:B------:R-:W5:Y:S04]  /*8830*/  LD.E.128 R8, desc[UR42][R8.64] ;  /* 0x0000002a08087980 */ /* 0x000f68000c101d00 */
[----:B------:R-:W5:Y:S02]  /*8840*/  LD.E.128 R4, desc[UR42][R4.64] ;  /* 0x0000002a04047980 */ /* 0x000f64000c101d00 */
.L_x_14388:
[----:B------:R-:W-:Y:S05]  /*8850*/  BSYNC B1 ;  /* 0x0000000000017941 */ /* 0x000fea0003800000 */
.L_x_14387:
[----:B------:R-:W-:Y:S01]  /*8860*/  ULEA.HI UR4, UR36, UR36, URZ, 0x1 ;  /* 0x0000002424047291 */ /* 0x000fe2000f8f083f */
[----:B------:R-:W-:Y:S01]  /*8870*/  IMAD R29, R29, -0xc0, R32 ;  /* 0xffffff401d1d7824 */ /* 0x000fe200078e0220 */
[----:B------:R-:W-:Y:S01]  /*8880*/  BSSY B1, `(.L_x_14389) ;  /* 0x0000019000017945 */ /* 0x000fe20003800000 */
[----:B------:R-:W-:Y:S01]  /*8890*/  VIADD R14, R157, 0x60 ;  /* 0x000000609d0e7836 */ /* 0x000fe20000000000 */
[----:B------:R-:W-:Y:S01]  /*88a0*/  ULOP3.LUT UR4, UR4, 0xfffffffe, URZ, 0xc0, !UPT ;  /* 0xfffffffe04047892 */ /* 0x000fe2000f8ec03f */
[----:B----45:R-:W-:Y:S01]  /*88b0*/  IMAD.MOV.U32 R3, RZ, RZ, R4 ;  /* 0x000000ffff037224 */ /* 0x030fe200078e0004 */
[----:B------:R-:W-:Y:S01]  /*88c0*/  VIMNMX R0, R29, 0xc0, PT ;  /* 0x000000c01d007848 */ /* 0x000fe20003fe0100 */
[----:B------:R-:W-:Y:S01]  /*88d0*/  IMAD.MOV.U32 R12, RZ, RZ, R5 ;  /* 0x000000ffff0c7224 */ /* 0x000fe200078e0005 */
[----:B------:R-:W-:Y:S02]  /*88e0*/  UIADD3 UR4, UR36, -UR4, URZ ;  /* 0x8000000424047290 */ /* 0x000fe4000fffe03f */
[----:B------:R-:W-:-:S02]  /*88f0*/  ISETP.GE.OR P2, PT, R157, R0, P0 ;  /* 0x000000009d00720c */ /* 0x000fc40000746670 */
[----:B------:R-:W-:Y:S01]  /*8900*/  ISETP.GE.OR P0, PT, R14, R0, P0 ;  /* 0x000000000e00720c */ /* 0x000fe20000706670 */
[----:B------:R-:W-:Y:S01]  /*8910*/  IMAD.MOV.U32 R0, RZ, RZ, R6 ;  /* 0x000000ffff007224 */ /* 0x000fe200078e0006 */
[----:B------:R-:W-:Y:S01]  /*8920*/  PRMT R43, R3, 0x7610, R43 ;  /* 0x00007610032b7816 */ /* 0x000fe2000000002b */
[----:B--2---:R-:W-:Y:S01]  /*8930*/  IMAD.U32 R13, RZ, RZ, UR4 ;  /* 0x00000004ff0d7e24 */ /* 0x004fe2000f8e00ff */
        /* <DEDUP_REMOVED lines=12> */
[----:B0-----:R-:W-:Y:S06]  /*8a00*/  @!P1 BRA `(.L_x_14390) ;  /* 0x0000018c00649947 */ /* 0x001fec0003800000 */
.L_x_14667:
[----:B------:R-:W-:Y:S05]  /*8a10*/  BSYNC B1 ;  /* 0x0000000000017941 */ /* 0x000fea0003800000 */
.L_x_14389:
[----:B------:R-:W-:Y:S04]  /*8a20*/  BSSY B1, `(.L_x_14391) ;  /* 0x0000070000017945 */ /* 0x000fe80003800000 */
[----:B------:R-:W-:Y:S05]  /*8a30*/  @P2 BRA `(.L_x_14392) ;  /* 0x0000000400b82947 */ /* 0x000fea0003800000 */
[----:B------:R-:W2:Y:S01]  /*8a40*/  LDL R12, [R1+0x40] ;  /* 0x00004000010c7983 */ /* 0x000ea20000100800 */
[----:B0-----:R-:W-:Y:S01]  /*8a50*/  IMAD.IADD R13, R16, 0x1, R41 ;  /* 0x00000001100d7824 */ /* 0x001fe200078e0229 */
[----:B------:R-:W-:Y:S01]  /*8a60*/  SHF.R.U64 R49, R30, 0x10, R31 ;  /* 0x000000101e317819 */ /* 0x000fe2000000121f */
[----:B------:R-:W0:Y:S01]  /*8a70*/  S2R R14, SR_TID.X ;  /* 0x00000000000e7919 */ /* 0x000e220000002100 */
[----:B------:R-:W-:Y:S02]  /*8a80*/  SHF.R.U64 R47, R36, 0x10, R37 ;  /* 0x00000010242f7819 */ /* 0x000fe40000001225 */
[----:B------:R-:W-:Y:S02]  /*8a90*/  SHF.R.U64 R36, R38, 0x10, R39 ;  /* 0x0000001026247819 */ /* 0x000fe40000001227 */
[----:B------:R-:W-:Y:S02]  /*8aa0*/  SHF.R.U64 R52, R20, 0x10, R21 ;  /* 0x0000001014347819 */ /* 0x000fe40000001215 */
[----:B------:R-:W-:-:S02]  /*8ab0*/  PRMT R49, R50, 0x5410, R49 ;  /* 0x0000541032317816 */ /* 0x000fc40000000031 */
[----:B------:R-:W-:Y:S02]  /*8ac0*/  SHF.R.U32.HI R39, RZ, 0x10, R39 ;  /* 0x00000010ff277819 */ /* 0x000fe40000011627 */
[----:B------:R-:W-:Y:S01]  /*8ad0*/  PRMT R38, R48, 0x5410, R47 ;  /* 0x0000541030267816 */ /* 0x000fe2000000002f */
[----:B------:R-:W-:Y:S01]  /*8ae0*/  IMAD.U32 R50, R49, 0x10000, RZ ;  /* 0x0001000031327824 */ /* 0x000fe200078e00ff */
[----:B------:R-:W-:Y:S02]  /*8af0*/  SHF.R.U32.HI R53, RZ, 0x10, R21 ;  /* 0x00000010ff357819 */ /* 0x000fe40000011615 */
[C---:B------:R-:W-:Y:S02]  /*8b00*/  PRMT R47, R33.reuse, 0x5410, R36 ;  /* 0x00005410212f7816 */ /* 0x040fe40000000024 */
[----:B------:R-:W-:Y:S02]  /*8b10*/  PRMT R52, R33, 0x5432, R52 ;  /* 0x0000543221347816 */ /* 0x000fe40000000034 */
[----:B------:R-:W-:Y:S01]  /*8b20*/  PRMT R48, R34, 0x5410, R39 ;  /* 0x0000541022307816 */ /* 0x000fe20000000027 */
[----:B------:R-:W-:Y:S01]  /*8b30*/  IMAD.U32 R39, R38, 0x10000, RZ ;  /* 0x0001000026277824 */ /* 0x000fe200078e00ff */
[----:B------:R-:W-:-:S02]  /*8b40*/  SHF.R.U32.HI R46, RZ, 0x10, R37 ;  /* 0x00000010ff2e7819 */ /* 0x000fc40000011625 */
[----:B------:R-:W-:Y:S02]  /*8b50*/  SHF.R.U32.HI R51, RZ, 0x10, R31 ;  /* 0x00000010ff337819 */ /* 0x000fe4000001161f */
[----:B------:R-:W-:Y:S02]  /*8b60*/  PRMT R53, R55, 0x5410, R53 ;  /* 0x0000541037357816 */ /* 0x000fe40000000035 */
[----:B------:R-:W-:Y:S02]  /*8b70*/  LOP3.LUT R49, R49, 0xffff0000, RZ, 0xc0, !PT ;  /* 0xffff000031317812 */ /* 0x000fe400078ec0ff */
[----:B------:R-:W-:Y:S02]  /*8b80*/  PRMT R46, R34, 0x5432, R46 ;  /* 0x00005432222e7816 */ /* 0x000fe4000000002e */
[----:B------:R-:W-:Y:S01]  /*8b90*/  PRMT R51, R54, 0x5410, R51 ;  /* 0x0000541036337816 */ /* 0x000fe20000000033 */
[----:B0-----:R-:W-:-:S05]  /*8ba0*/  VIADD R25, R14, 0xffffff80 ;  /* 0xffffff800e197836 */ /* 0x001fca0000000000 */
[----:B------:R-:W-:-:S04]  /*8bb0*/  SHF.R.S32.HI R24, RZ, 0x1f, R25 ;  /* 0x0000001fff187819 */ /* 0x000fc80000011419 */
[----:B------:R-:W-:-:S04]  /*8bc0*/  LEA.HI R24, R24, R25, RZ, 0x5 ;  /* 0x0000001918187211 */ /* 0x000fc800078f28ff */
[----:B------:R-:W-:Y:S01]  /*8bd0*/  SHF.R.S32.HI R24, RZ, 0x5, R24 ;  /* 0x00000005ff187819 */ /* 0x000fe20000011418 */
[----:B--2---:R-:W-:-:S05]  /*8be0*/  IMAD.SHL.U32 R12, R12, 0x40, RZ ;  /* 0x000000400c0c7824 */ /* 0x004fca00078e00ff */
[----:B------:R-:W-:-:S04]  /*8bf0*/  LOP3.LUT R14, R12, 0x1c0, RZ, 0xc0, !PT ;  /* 0x000001c00c0e7812 */ /* 0x000fc800078ec0ff */
[----:B------:R-:W-:Y:S02]  /*8c00*/  SHF.R.U32.HI R15, RZ, 0x3, R14 ;  /* 0x00000003ff0f7819 */ /* 0x000fe4000001160e */
[C---:B------:R-:W-:Y:S02]  /*8c10*/  LOP3.LUT R13, R14.reuse, 0x38, R13, 0xf8, !PT ;  /* 0x000000380e0d7812 */ /* 0x040fe400078ef80d */
[----:B------:R-:W-:Y:S02]  /*8c20*/  LOP3.LUT R12, R14, 0x38, R16, 0xf8, !PT ;  /* 0x000000380e0c7812 */ /* 0x000fe400078ef810 */
[-C--:B------:R-:W-:Y:S02]  /*8c30*/  LOP3.LUT R13, R13, R15.reuse, RZ, 0x3c, !PT ;  /* 0x0000000f0d0d7212 */ /* 0x080fe400078e3cff */
[----:B------:R-:W-:-:S03]  /*8c40*/  LOP3.LUT R12, R12, R15, RZ, 0x3c, !PT ;  /* 0x0000000f0c0c7212 */ /* 0x000fc600078e3cff */
[C---:B------:R-:W-:Y:S02]  /*8c50*/  IMAD R25, R24.reuse, 0x200, R13 ;  /* 0x0000020018197824 */ /* 0x040fe400078e020d */
[----:B------:R-:W-:Y:S02]  /*8c60*/  IMAD R29, R24, 0x200, R12 ;  /* 0x00000200181d7824 */ /* 0x000fe400078e020c */
[--C-:B------:R-:W-:Y:S02]  /*8c70*/  IMAD R32, R25, 0x2, R2.reuse ;  /* 0x0000000219207824 */ /* 0x100fe400078e0202 */
[----:B------:R-:W-:-:S03]  /*8c80*/  IMAD R29, R29, 0x2, R2 ;  /* 0x000000021d1d7824 */ /* 0x000fc600078e0202 */
[----:B------:R-:W0:Y:S04]  /*8c90*/  LDS.128 R24, [R32+0x8400] ;  /* 0x0084000020187984 */ /* 0x000e280000000c00 */
[----:B------:R-:W1:Y:S01]  /*8ca0*/  LDS.128 R12, [R29+0x8400] ;  /* 0x008400001d0c7984 */ /* 0x000e620000000c00 */
[C---:B0-----:R-:W-:Y:S01]  /*8cb0*/  IMAD.U32 R33, R24.reuse, 0x10000, RZ ;  /* 0x0001000018217824 */ /* 0x041fe200078e00ff */
[----:B------:R-:W-:Y:S01]  /*8cc0*/  LOP3.LUT R24, R24, 0xffff0000, RZ, 0xc0, !PT ;  /* 0xffff000018187812 */ /* 0x000fe200078ec0ff */
[C---:B------:R-:W-:Y:S01]  /*8cd0*/  IMAD.U32 R34, R25.reuse, 0x10000, RZ ;  /* 0x0001000019227824 */ /* 0x040fe200078e00ff */
[----:B------:R-:W-:Y:S01]  /*8ce0*/  LOP3.LUT R25, R25, 0xffff0000, RZ, 0xc0, !PT ;  /* 0xffff000019197812 */ /* 0x000fe200078ec0ff */
[C---:B-1----:R-:W-:Y:S02]  /*8cf0*/  IMAD.U32 R20, R12.reuse, 0x10000, RZ ;  /* 0x000100000c147824 */ /* 0x042fe400078e00ff */
[C---:B------:R-:W-:Y:S01]  /*8d00*/  FMUL.FTZ R55, R33.reuse, R50 ;  /* 0x0000003221377220 */ /* 0x040fe20000410000 */
[----:B------:R-:W-:Y:S01]  /*8d10*/  FMUL.FTZ R57, R33, R39 ;  /* 0x0000002721397220 */ /* 0x000fe20000410000 */
[----:B------:R-:W-:Y:S01]  /*8d20*/  LOP3.LUT R12, R12, 0xffff0000, RZ, 0xc0, !PT ;  /* 0xffff00000c0c7812 */ /* 0x000fe200078ec0ff */
[----:B------:R-:W-:-:S02]  /*8d30*/  IMAD.U32 R21, R13, 0x10000, RZ ;  /* 0x000100000d157824 */ /* 0x000fc400078e00ff */
[----:B------:R-:W-:Y:S01]  /*8d40*/  FFMA.FTZ R55, R20, R39, -R55 ;  /* 0x0000002714377223 */ /* 0x000fe20000010837 */
[----:B------:R-:W-:Y:S01]  /*8d50*/  LOP3.LUT R33, R38, 0xffff0000, RZ, 0xc0, !PT ;  /* 0xffff000026217812 */ /* 0x000fe200078ec0ff */
[----:B------:R-:W-:Y:S01]  /*8d60*/  FMUL.FTZ R39, R24, R49 ;  /* 0x0000003118277220 */ /* 0x000fe20000410000 */
[----:B------:R-:W-:Y:S01]  /*8d70*/  FFMA.FTZ R57, R20, R50, R57 ;  /* 0x0000003214397223 */ /* 0x000fe20000010039 */
[C---:B------:R-:W-:Y:S01]  /*8d80*/  IMAD.U32 R20, R46.reuse, 0x10000, RZ ;  /* 0x000100002e147824 */ /* 0x040fe200078e00ff */
[----:B------:R-:W-:Y:S01]  /*8d90*/  LOP3.LUT R46, R46, 0xffff0000, RZ, 0xc0, !PT ;  /* 0xffff00002e2e7812 */ /* 0x000fe200078ec0ff */
[C---:B------:R-:W-:Y:S02]  /*8da0*/  IMAD.U32 R38, R51.reuse, 0x10000, RZ ;  /* 0x0001000033267824 */ /* 0x040fe400078e00ff */
[-C--:B------:R-:W-:Y:S01]  /*8db0*/  FMUL.FTZ R59, R24, R33.reuse ;  /* 0x00000021183b7220 */ /* 0x080fe20000410000 */
[----:B------:R-:W-:Y:S01]  /*8dc0*/  FFMA.FTZ R50, R12, R33, -R39 ;  /* 0x000000210c327223 */ /* 0x000fe20000010827 */
[C---:B------:R-:W-:Y:S01]  /*8dd0*/  FMUL.FTZ R33, R34.reuse, R20 ;  /* 0x0000001422217220 */ /* 0x040fe20000410000 */
[----:B------:R-:W-:Y:S01]  /*8de0*/  FMUL.FTZ R54, R34, R38 ;  /* 0x0000002622367220 */ /* 0x000fe20000410000 */
[----:B------:R-:W-:Y:S01]  /*8df0*/  LOP3.LUT R24, R51, 0xffff0000, RZ, 0xc0, !PT ;  /* 0xffff000033187812 */ /* 0x000fe200078ec0ff */
[----:B------:R-:W-:-:S02]  /*8e00*/  IMAD.U32 R36, R26, 0x10000, RZ ;  /* 0x000100001a247824 */ /* 0x000fc400078e00ff */
[----:B------:R-:W-:Y:S01]  /*8e10*/  FFMA.FTZ R38, R21, R38, R33 ;  /* 0x0000002615267223 */ /* 0x000fe20000010021 */
[----:B------:R-:W-:Y:S01]  /*8e20*/  LOP3.LUT R13, R13, 0xffff0000, RZ, 0xc0, !PT ;  /* 0xffff00000d0d7812 */ /* 0x000fe200078ec0ff */
[----:B------:R-:W-:Y:S01]  /*8e30*/  FFMA.FTZ R34, R12, R49, R59 ;  /* 0x000000310c227223 */ /* 0x000fe2000001003b */
[----:B------:R-:W-:Y:S01]  /*8e40*/  FFMA.FTZ R54, R21, R20, -R54 ;  /* 0x0000001415367223 */ /* 0x000fe20000010836 */
[----:B------:R-:W-:Y:S02]  /*8e50*/  IMAD.U32 R33, R52, 0x10000, RZ ;  /* 0x0001000034217824 */ /* 0x000fe400078e00ff */
[----:B------:R-:W-:Y:S01]  /*8e60*/  FMUL.FTZ R12, R25, R24 ;  /* 0x00000018190c7220 */ /* 0x000fe20000410000 */
[----:B------:R-:W-:Y:S02]  /*8e70*/  IMAD.U32 R21, R47, 0x10000, RZ ;  /* 0x000100002f157824 */ /* 0x000fe400078e00ff */
[----:B------:R-:W-:Y:S01]  /*8e80*/  FMUL.FTZ R56, R25, R46 ;  /* 0x0000002e19387220 */ /* 0x000fe20000410000 */
[----:B------:R-:W-:-:S02]  /*8e90*/  IMAD.U32 R37, R27, 0x10000, RZ ;  /* 0x000100001b257824 */ /* 0x000fc400078e00ff */
[----:B------:R-:W-:Y:S01]  /*8ea0*/  FMUL.FTZ R49, R36, R33 ;  /* 0x0000002124317220 */ /* 0x000fe20000410000 */
[----:B------:R-:W-:Y:S02]  /*8eb0*/  IMAD.U32 R20, R53, 0x10000, RZ ;  /* 0x0001000035147824 */ /* 0x000fe400078e00ff */
[C---:B------:R-:W-:Y:S01]  /*8ec0*/  FFMA.FTZ R25, R13.reuse, R46, -R12 ;  /* 0x0000002e0d197223 */ /* 0x040fe2000001080c */
[----:B------:R-:W-:Y:S02]  /*8ed0*/  IMAD.U32 R30, R14, 0x10000, RZ ;  /* 0x000100000e1e7824 */ /* 0x000fe400078e00ff */
[----:B------:R-:W-:Y:S01]  /*8ee0*/  FMUL.FTZ R36, R36, R21 ;  /* 0x0000001524247220 */ /* 0x000fe20000410000 */
[----:B------:R-:W-:Y:S01]  /*8ef0*/  FFMA.FTZ R39, R13, R24, R56 ;  /* 0x000000180d277223 */ /* 0x000fe20000010038 */
[----:B------:R-:W-:Y:S02]  /*8f00*/  IMAD.U32 R31, R15, 0x10000, RZ ;  /* 0x000100000f1f7824 */ /* 0x000fe400078e00ff */
[----:B------:R-:W-:Y:S01]  /*8f10*/  FMUL.FTZ R24, R37, R20 ;  /* 0x0000001425187220 */ /* 0x000fe20000410000 */
[----:B------:R-:W-:-:S02]  /*8f20*/  IMAD.U32 R12, R48, 0x10000, RZ ;  /* 0x00010000300c7824 */ /* 0x000fc400078e00ff */
[C---:B------:R-:W-:Y:S01]  /*8f30*/  FFMA.FTZ R49, R30.reuse, R21, -R49 ;  /* 0x000000151e317223 */ /* 0x040fe20000010831 */
[----:B------:R-:W-:Y:S01]  /*8f40*/  FFMA.FTZ R36, R30, R33, R36 ;  /* 0x000000211e247223 */ /* 0x000fe20000010024 */
[----:B------:R-:W-:Y:S01]  /*8f50*/  LOP3.LUT R26, R26, 0xffff0000, RZ, 0xc0, !PT ;  /* 0xffff00001a1a7812 */ /* 0x000fe200078ec0ff */
[-C--:B------:R-:W-:Y:S01]  /*8f60*/  FMUL.FTZ R46, R37, R12.reuse ;  /* 0x0000000c252e7220 */ /* 0x080fe20000410000 */
[----:B------:R-:W-:Y:S01]  /*8f70*/  FFMA.FTZ R30, R31, R12, -R24 ;  /* 0x0000000c1f1e7223 */ /* 0x000fe20000010818 */
[----:B------:R-:W-:Y:S02]  /*8f80*/  LOP3.LUT R27, R27, 0xffff0000, RZ, 0xc0, !PT ;  /* 0xffff00001b1b7812 */ /* 0x000fe400078ec0ff */
        /* <DEDUP_REMOVED lines=25> */
.L_x_14392:
[----:B------:R-:W-:Y:S05]  /*9120*/  BSYNC B1 ;  /* 0x0000000000017941 */ /* 0x000fea0003800000 */
.L_x_14391:
[----:B------:R-:W-:Y:S02]  /*9130*/  PRMT R20, R0, 0x7610, R20 ;  /* 0x0000761000147816 */ /* 0x000fe40000000014 */
[----:B------:R-:W-:Y:S01]  /*9140*/  PRMT R30, R3, 0x7610, R30 ;  /* 0x00007610031e7816 */ /* 0x000fe2000000001e */
[----:B------:R-:W-:Y:S06]  /*9150*/  @P0 BRA `(.L_x_14383) ;  /* 0x0000000400a80947 */ /* 0x000fec0003800000 */
[----:B-1----:R-:W2:Y:S01]  /*9160*/  LDL R12, [R1+0x44] ;  /* 0x00004400010c7983 */ /* 0x002ea20000100800 */
[C---:B0-----:R-:W-:Y:S02]  /*9170*/  VIADD R13, R157.reuse, 0x60 ;  /* 0x000000609d0d7836 */ /* 0x041fe40000000000 */
[----:B------:R-:W-:Y:S01]  /*9180*/  VIADD R14, R157, 0x60 ;  /* 0x000000609d0e7836 */ /* 0x000fe20000000000 */
[----:B------:R-:W3:Y:S01]  /*9190*/  LDL R31, [R1+0x58] ;  /* 0x00005800011f7983 */ /* 0x000ee20000100800 */
[----:B------:R-:W-:Y:S02]  /*91a0*/  IMAD.SHL.U32 R13, R13, 0x40, RZ ;  /* 0x000000400d0d7824 */ /* 0x000fe400078e00ff */
[----:B------:R-:W-:Y:S02]  /*91b0*/  IMAD.SHL.U32 R14, R14, 0x40, RZ ;  /* 0x000000400e0e7824 */ /* 0x000fe400078e00ff */
[----:B------:R-:W-:Y:S01]  /*91c0*/  IMAD.IADD R0, R16, 0x1, R41 ;  /* 0x0000000110007824 */ /* 0x000fe200078e0229 */
[----:B------:R-:W-:-:S02]  /*91d0*/  LOP3.LUT R13, R13, 0x1c0, RZ, 0xc0, !PT ;  /* 0x000001c00d0d7812 */ /* 0x000fc400078ec0ff */
[----:B------:R-:W-:Y:S02]  /*91e0*/  LOP3.LUT R14, R14, 0x1c0, RZ, 0xc0, !PT ;  /* 0x000001c00e0e7812 */ /* 0x000fe400078ec0ff */
[----:B------:R-:W-:Y:S02]  /*91f0*/  SHF.R.U32.HI R13, RZ, 0x3, R13 ;  /* 0x00000003ff0d7819 */ /* 0x000fe4000001160d */
[----:B------:R-:W-:-:S04]  /*9200*/  LOP3.LUT R0, R14, 0x38, R0, 0xf8, !PT ;  /* 0x000000380e007812 */ /* 0x000fc800078ef800 */
[----:B------:R-:W-:Y:S02]  /*9210*/  LOP3.LUT R0, R0, R13, RZ, 0x3c, !PT ;  /* 0x0000000d00007212 */ /* 0x000fe400078e3cff */
[----:B------:R-:W-:Y:S02]  /*9220*/  SHF.R.U64 R4, R4, 0x10, R5 ;  /* 0x0000001004047819 */ /* 0x000fe40000001205 */
[--C-:B------:R-:W-:Y:S02]  /*9230*/  SHF.R.U64 R8, R8, 0x10, R9.reuse ;  /* 0x0000001008087819 */ /* 0x100fe40000001209 */
[----:B------:R-:W-:Y:S02]  /*9240*/  SHF.R.U32.HI R9, RZ, 0x10, R9 ;  /* 0x00000010ff097819 */ /* 0x000fe40000011609 */
[----:B------:R-:W-:Y:S02]  /*9250*/  PRMT R43, R43, 0x5410, R4 ;  /* 0x000054102b2b7816 */ /* 0x000fe40000000004 */
[----:B------:R-:W-:-:S02]  /*9260*/  SHF.R.U32.HI R29, RZ, 0x10, R11 ;  /* 0x00000010ff1d7819 */ /* 0x000fc4000001160b */
[----:B------:R-:W-:Y:S01]  /*9270*/  PRMT R45, R45, 0x5410, R8 ;  /* 0x000054102d2d7816 */ /* 0x000fe20000000008 */
[----:B------:R-:W-:Y:S01]  /*9280*/  IMAD.U32 R32, R43, 0x10000, RZ ;  /* 0x000100002b207824 */ /* 0x000fe200078e00ff */
[----:B------:R-:W-:Y:S02]  /*9290*/  PRMT R44, R44, 0x5410, R9 ;  /* 0x000054102c2c7816 */ /* 0x000fe40000000009 */
[----:B------:R-:W-:Y:S02]  /*92a0*/  SHF.R.U32.HI R5, RZ, 0x10, R5 ;  /* 0x00000010ff057819 */ /* 0x000fe40000011605 */
[----:B------:R-:W-:Y:S01]  /*92b0*/  PRMT R29, R30, 0x5410, R29 ;  /* 0x000054101e1d7816 */ /* 0x000fe2000000001d */
[----:B------:R-:W-:Y:S01]  /*92c0*/  IMAD.U32 R30, R45, 0x10000, RZ ;  /* 0x000100002d1e7824 */ /* 0x000fe200078e00ff */
[----:B------:R-:W-:Y:S02]  /*92d0*/  PRMT R42, R42, 0x5410, R5 ;  /* 0x000054102a2a7816 */ /* 0x000fe40000000005 */
[----:B------:R-:W-:-:S03]  /*92e0*/  SHF.R.U64 R21, R10, 0x10, R11 ;  /* 0x000000100a157819 */ /* 0x000fc6000000120b */
[----:B------:R-:W-:Y:S01]  /*92f0*/  IMAD.U32 R34, R42, 0x10000, RZ ;  /* 0x000100002a227824 */ /* 0x000fe200078e00ff */
[----:B------:R-:W-:Y:S02]  /*9300*/  PRMT R21, R20, 0x5410, R21 ;  /* 0x0000541014157816 */ /* 0x000fe40000000015 */
[----:B------:R-:W-:Y:S02]  /*9310*/  LOP3.LUT R43, R43, 0xffff0000, RZ, 0xc0, !PT ;  /* 0xffff00002b2b7812 */ /* 0x000fe400078ec0ff */
[----:B------:R-:W-:Y:S01]  /*9320*/  LOP3.LUT R45, R45, 0xffff0000, RZ, 0xc0, !PT ;  /* 0xffff00002d2d7812 */ /* 0x000fe200078ec0ff */
[----:B--2---:R-:W-:-:S04]  /*9330*/  IMAD.IADD R3, R12, 0x1, R0 ;  /* 0x000000010c037824 */ /* 0x004fc800078e0200 */
[----:B------:R-:W-:Y:S01]  /*9340*/  IMAD R0, R3, 0x2, R2 ;  /* 0x0000000203007824 */ /* 0x000fe200078e0202 */
[----:B---3--:R-:W0:Y:S04]  /*9350*/  LDS.128 R12, [R31+0x8400] ;  /* 0x008400001f0c7984 */ /* 0x008e280000000c00 */
[----:B------:R-:W1:Y:S01]  /*9360*/  LDS.128 R24, [R0+0x8400] ;  /* 0x0084000000187984 */ /* 0x000e620000000c00 */
[--C-:B------:R-:W-:Y:S02]  /*9370*/  SHF.R.U64 R3, R6, 0x10, R7.reuse ;  /* 0x0000001006037819 */ /* 0x100fe40000001207 */
[----:B------:R-:W-:Y:S02]  /*9380*/  SHF.R.U32.HI R6, RZ, 0x10, R7 ;  /* 0x00000010ff067819 */ /* 0x000fe40000011607 */
[----:B------:R-:W-:-:S02]  /*9390*/  PRMT R40, R40, 0x5410, R3 ;  /* 0x0000541028287816 */ /* 0x000fc40000000003 */
[----:B------:R-:W-:Y:S01]  /*93a0*/  PRMT R35, R35, 0x5410, R6 ;  /* 0x0000541023237816 */ /* 0x000fe20000000006 */
[----:B0-----:R-:W-:Y:S02]  /*93b0*/  IMAD.U32 R3, R12, 0x10000, RZ ;  /* 0x000100000c037824 */ /* 0x001fe400078e00ff */
[----:B-1----:R-:W-:-:S04]  /*93c0*/  IMAD.U32 R9, R24, 0x10000, RZ ;  /* 0x0001000018097824 */ /* 0x002fc800078e00ff */
[C---:B------:R-:W-:Y:S01]  /*93d0*/  FMUL.FTZ R36, R9.reuse, R32 ;  /* 0x0000002009247220 */ /* 0x040fe20000410000 */
[-C--:B------:R-:W-:Y:S01]  /*93e0*/  FMUL.FTZ R38, R9, R30.reuse ;  /* 0x0000001e09267220 */ /* 0x080fe20000410000 */
[----:B------:R-:W-:Y:S02]  /*93f0*/  IMAD.U32 R11, R25, 0x10000, RZ ;  /* 0x00010000190b7824 */ /* 0x000fe400078e00ff */
[C---:B------:R-:W-:Y:S01]  /*9400*/  FFMA.FTZ R36, R3.reuse, R30, -R36 ;  /* 0x0000001e03247223 */ /* 0x040fe20000010824 */
[----:B------:R-:W-:Y:S02]  /*9410*/  IMAD.U32 R30, R44, 0x10000, RZ ;  /* 0x000100002c1e7824 */ /* 0x000fe400078e00ff */
[----:B------:R-:W-:Y:S01]  /*9420*/  FFMA.FTZ R38, R3, R32, R38 ;  /* 0x0000002003267223 */ /* 0x000fe20000010026 */
[----:B------:R-:W-:Y:S01]  /*9430*/  IMAD.U32 R20, R27, 0x10000, RZ ;  /* 0x000100001b147824 */ /* 0x000fe200078e00ff */
[----:B------:R-:W-:Y:S01]  /*9440*/  LOP3.LUT R10, R24, 0xffff0000, RZ, 0xc0, !PT ;  /* 0xffff0000180a7812 */ /* 0x000fe200078ec0ff */
[----:B------:R-:W-:-:S02]  /*9450*/  IMAD.U32 R9, R35, 0x10000, RZ ;  /* 0x0001000023097824 */ /* 0x000fc400078e00ff */
[----:B------:R-:W-:Y:S01]  /*9460*/  FMUL.FTZ R46, R11, R34 ;  /* 0x000000220b2e7220 */ /* 0x000fe20000410000 */
[----:B------:R-:W-:Y:S02]  /*9470*/  IMAD.U32 R5, R13, 0x10000, RZ ;  /* 0x000100000d057824 */ /* 0x000fe400078e00ff */
[-C--:B------:R-:W-:Y:S01]  /*9480*/  FMUL.FTZ R32, R11, R30.reuse ;  /* 0x0000001e0b207220 */ /* 0x080fe20000410000 */
[----:B------:R-:W-:Y:S02]  /*9490*/  IMAD.U32 R3, R29, 0x10000, RZ ;  /* 0x000100001d037824 */ /* 0x000fe400078e00ff */
[----:B------:R-:W-:Y:S01]  /*94a0*/  FMUL.FTZ R11, R20, R9 ;  /* 0x00000009140b7220 */ /* 0x000fe20000410000 */
[----:B------:R-:W-:Y:S01]  /*94b0*/  IMAD.U32 R8, R15, 0x10000, RZ ;  /* 0x000100000f087824 */ /* 0x000fe200078e00ff */
[----:B------:R-:W-:Y:S01]  /*94c0*/  LOP3.LUT R4, R12, 0xffff0000, RZ, 0xc0, !PT ;  /* 0xffff00000c047812 */ /* 0x000fe200078ec0ff */
[C---:B------:R-:W-:Y:S01]  /*94d0*/  FFMA.FTZ R46, R5.reuse, R30, -R46 ;  /* 0x0000001e052e7223 */ /* 0x040fe2000001082e */
[----:B------:R-:W-:Y:S01]  /*94e0*/  FFMA.FTZ R32, R5, R34, R32 ;  /* 0x0000002205207223 */ /* 0x000fe20000010020 */
[----:B------:R-:W-:Y:S01]  /*94f0*/  FMUL.FTZ R30, R20, R3 ;  /* 0x00000003141e7220 */ /* 0x000fe20000410000 */
[----:B------:R-:W-:Y:S01]  /*9500*/  FMUL.FTZ R5, R10, R43 ;  /* 0x0000002b0a057220 */ /* 0x000fe20000410000 */
[----:B------:R-:W-:Y:S01]  /*9510*/  FFMA.FTZ R20, R8, R3, -R11 ;  /* 0x0000000308147223 */ /* 0x000fe2000001080b */
[----:B------:R-:W-:Y:S01]  /*9520*/  FMUL.FTZ R11, R10, R45 ;  /* 0x0000002d0a0b7220 */ /* 0x000fe20000410000 */
[----:B------:R-:W-:Y:S01]  /*9530*/  LOP3.LUT R12, R13, 0xffff0000, RZ, 0xc0, !PT ;  /* 0xffff00000d0c7812 */ /* 0x000fe200078ec0ff */
[----:B------:R-:W-:Y:S01]  /*9540*/  FFMA.FTZ R30, R8, R9, R30 ;  /* 0x00000009081e7223 */ /* 0x000fe2000001001e */
[----:B------:R-:W-:Y:S01]  /*9550*/  FFMA.FTZ R45, R4, R45, -R5 ;  /* 0x0000002d042d7223 */ /* 0x000fe20000010805 */
[C---:B------:R-:W-:Y:S01]  /*9560*/  IMAD.U32 R6, R14.reuse, 0x10000, RZ ;  /* 0x000100000e067824 */ /* 0x040fe200078e00ff */
[----:B------:R-:W-:Y:S01]  /*9570*/  LOP3.LUT R7, R14, 0xffff0000, RZ, 0xc0, !PT ;  /* 0xffff00000e077812 */ /* 0x000fe200078ec0ff */
[----:B------:R-:W-:Y:S01]  /*9580*/  IMAD.U32 R13, R26, 0x10000, RZ ;  /* 0x000100001a0d7824 */ /* 0x000fe200078e00ff */
[----:B------:R-:W-:Y:S01]  /*9590*/  LOP3.LUT R24, R25, 0xffff0000, RZ, 0xc0, !PT ;  /* 0xffff000019187812 */ /* 0x000fe200078ec0ff */
[----:B------:R-:W-:Y:S01]  /*95a0*/  IMAD.U32 R8, R40, 0x10000, RZ ;  /* 0x0001000028087824 */ /* 0x000fe200078e00ff */
[----:B------:R-:W-:-:S02]  /*95b0*/  LOP3.LUT R9, R42, 0xffff0000, RZ, 0xc0, !PT ;  /* 0xffff00002a097812 */ /* 0x000fc400078ec0ff */
[----:B------:R-:W-:Y:S02]  /*95c0*/  SHF.L.U32 R5, R21, 0x10, RZ ;  /* 0x0000001015057819 */ /* 0x000fe400000006ff */
[----:B------:R-:W-:Y:S02]  /*95d0*/  LOP3.LUT R14, R15, 0xffff0000, RZ, 0xc0, !PT ;  /* 0xffff00000f0e7812 */ /* 0x000fe400078ec0ff */
[----:B------:R-:W-:Y:S02]  /*95e0*/  LOP3.LUT R15, R26, 0xffff0000, RZ, 0xc0, !PT ;  /* 0xffff00001a0f7812 */ /* 0x000fe400078ec0ff */
[----:B------:R-:W-:Y:S01]  /*95f0*/  LOP3.LUT R26, R27, 0xffff0000, RZ, 0xc0, !PT ;  /* 0xffff00001b1a7812 */ /* 0x000fe200078ec0ff */
[C---:B------:R-:W-:Y:S01]  /*9600*/  FMUL.FTZ R27, R13.reuse, R8 ;  /* 0x000000080d1b7220 */ /* 0x040fe20000410000 */
[----:B------:R-:W-:Y:S01]  /*9610*/  LOP3.LUT R3, R44, 0xffff0000, RZ, 0xc0, !PT ;  /* 0xffff00002c037812 */ /* 0x000fe200078ec0ff */
[----:B------:R-:W-:Y:S01]  /*9620*/  FMUL.FTZ R25, R24, R9 ;  /* 0x0000000918197220 */ /* 0x000fe20000410000 */
[----:B------:R-:W-:Y:S01]  /*9630*/  FFMA.FTZ R11, R4, R43, R11 ;  /* 0x0000002b040b7223 */ /* 0x000fe2000001000b */
[----:B------:R-:W-:Y:S01]  /*9640*/  FMUL.FTZ R13, R13, R5 ;  /* 0x000000050d0d7220 */ /* 0x000fe20000410000 */
[----:B------:R-:W-:-:S02]  /*9650*/  LOP3.LUT R40, R40, 0xffff0000, RZ, 0xc0, !PT ;  /* 0xffff000028287812 */ /* 0x000fc400078ec0ff */
[----:B------:R-:W-:Y:S02]  /*9660*/  LOP3.LUT R35, R35, 0xffff0000, RZ, 0xc0, !PT ;  /* 0xffff000023237812 */ /* 0x000fe400078ec0ff */
[----:B------:R-:W-:Y:S02]  /*9670*/  LOP3.LUT R4, R21, 0xffff0000, RZ, 0xc0, !PT ;  /* 0xffff000015047812 */ /* 0x000fe400078ec0ff */
[----:B------:R-:W-:Y:S01]  /*9680*/  LOP3.LUT R29, R29, 0xffff0000, RZ, 0xc0, !PT ;  /* 0xffff00001d1d7812 */ /* 0x000fe200078ec0ff */
[-C--:B------:R-:W-:Y:S01]  /*9690*/  FMUL.FTZ R24, R24, R3.reuse ;  /* 0x0000000318187220 */ /* 0x080fe20000410000 */
[----:B------:R-:W-:Y:S01]  /*96a0*/  FFMA.FTZ R25, R12, R3, -R25 ;  /* 0x000000030c197223 */ /* 0x000fe20000010819 */
[C---:B------:R-:W-:Y:S01]  /*96b0*/  FFMA.FTZ R27, R6.reuse, R5, -R27 ;  /* 0x00000005061b7223 */ /* 0x040fe2000001081b */
[----:B------:R-:W-:Y:S01]  /*96c0*/  FFMA.FTZ R10, R6, R8, R13 ;  /* 0x00000008060a7223 */ /* 0x000fe2000001000d */
        /* <DEDUP_REMOVED lines=19> */
.L_x_14383:
[----:B------:R-:W-:Y:S05]  /*9800*/  BSYNC B0 ;  /* 0x0000000000007941 */ /* 0x000fea0003800000 */
.L_x_14369:
[----:B------:R-:W-:Y:S01]  /*9810*/  @!PT LDS RZ, [RZ] ;  /* 0x00000000fffff984 */ /* 0x000fe20000000800 */
[----:B------:R-:W-:Y:S01]  /*9820*/  @!PT LDS RZ, [RZ] ;  /* 0x00000000fffff984 */ /* 0x000fe20000000800 */
[----:B------:R-:W-:Y:S01]  /*9830*/  @!PT LDS RZ, [RZ] ;  /* 0x00000000fffff984 */ /* 0x000fe20000000800 */
[----:B------:R-:W-:Y:S01]  /*9840*/  @!PT LDS RZ, [RZ] ;  /* 0x00000000fffff984 */ /* 0x000fe20000000800 */
[----:B------:R3:W-:Y:S06]  /*9850*/  MEMBAR.ALL.CTA ;  /* 0x0000000000007992 */ /* 0x0007ec0000008000 */
[----:B---3--:R-:W3:Y:S01]  /*9860*/  FENCE.VIEW.ASYNC.S ;  /* 0x00000000000073c6 */ /* 0x008ee20000000000 */
[----:B------:R-:W-:Y:S05]  /*9870*/  WARPSYNC.ALL ;  /* 0x0000000000007948 */ /* 0x000fea0003800000 */
[----:B---3--:R-:W-:Y:S06]  /*9880*/  BAR.SYNC.DEFER_BLOCKING 0xd, 0x180 ;  /* 0x0346000000007b1d */ /* 0x008fec0000010000 */
.L_x_14366:
[----:B-12---:R-:W-:-:S05]  /*9890*/  IMAD.U32 R0, RZ, RZ, UR39 ;  /* 0x00000027ff007e24 */ /* 0x006fca000f8e00ff */
[----:B------:R-:W-:-:S13]  /*98a0*/  ISETP.NE.AND P0, PT, R0, 0x3, PT ;  /* 0x000000030000780c */ /* 0x000fda0003f05270 */
[----:B------:R-:W-:Y:S05]  /*98b0*/  @!P0 BRA `(.L_x_14393) ;  /* 0x0000000000048947 */ /* 0x000fea0003800000 */
[----:B------:R-:W-:Y:S01]  /*98c0*/  BPT.TRAP 0x1 ;  /* 0x000000040000795c */ /* 0x000fe20000300000 */
.L_x_14393:
[----:B------:R-:W-:Y:S01]  /*98d0*/  IMAD R0, R19, 0x8, R2 ;  /* 0x0000000813007824 */ /* 0x000fe200078e0202 */
[----:B0-----:R-:W-:-:S04]  /*98e0*/  SHF.L.U32 R5, R154, 0x1f, RZ ;  /* 0x0000001f9a057819 */ /* 0x001fc800000006ff */
[----:B------:R0:W1:Y:S01]  /*98f0*/  SYNCS.PHASECHK.TRANS64.TRYWAIT P1, [R0+URZ+0x16830], R5 ;  /* 0x01683005000075a7 */ /* 0x000062000802017f */
[----:B------:R-:W-:Y:S05]  /*9900*/  @!P0 BRA `(.L_x_14394) ;  /* 0x0000000000048947 */ /* 0x000fea0003800000 */
[----:B------:R-:W-:Y:S01]  /*9910*/  BPT.TRAP 0x1 ;  /* 0x000000040000795c */ /* 0x000fe20000300000 */
.L_x_14394:
[----:B---3--:R-:W-:Y:S01]  /*9920*/  VIADD R3, R2, 0xe400 ;  /* 0x0000e40002037836 */ /* 0x008fe20000000000 */
        /* <DEDUP_REMOVED lines=9> */
.L_x_14395:
[----:B--2---:R-:W2:Y:S01]  /*99c0*/  LDL R3, [R1+0x2c] ;  /* 0x00002c0001037983 */ /* 0x004ea20000100800 */
[----:B01----:R-:W-:Y:S01]  /*99d0*/  IMAD.MOV.U32 R5, RZ, RZ, 0x40000040 ;  /* 0x40000040ff057424 */ /* 0x003fe200078e00ff */
[----:B------:R-:W-:Y:S05]  /*99e0*/  WARPSYNC.ALL ;  /* 0x0000000000007948 */ /* 0x000fea0003800000 */
[C---:B------:R-:W-:Y:S01]  /*99f0*/  R2UR UR4, R6.reuse ;  /* 0x00000000060472ca */ /* 0x040fe200000e0000 */
[----:B----45:R-:W-:Y:S01]  /*9a00*/  WARPGROUP.ARRIVE ;  /* 0x00000000000079c5 */ /* 0x030fe20000000000 */
[----:B------:R-:W-:Y:S01]  /*9a10*/  R2UR UR5, R7 ;  /* 0x00000000070572ca */ /* 0x000fe200000e0000 */
[----:B------:R-:W-:Y:S01]  /*9a20*/  VIADD R12, R6, 0x2 ;  /* 0x00000002060c7836 */ /* 0x000fe20000000000 */
[----:B------:R-:W-:Y:S01]  /*9a30*/  R2UR UR7, R5 ;  /* 0x00000000050772ca */ /* 0x000fe200000e0000 */
[----:B------:R-:W-:-:S02]  /*9a40*/  IMAD.MOV.U32 R13, RZ, RZ, 0x40000040 ;  /* 0x40000040ff0d7424 */ /* 0x000fc400078e00ff */
[----:B------:R-:W-:Y:S02]  /*9a50*/  IMAD.MOV.U32 R9, RZ, RZ, 0x40000040 ;  /* 0x40000040ff097424 */ /* 0x000fe400078e00ff */
[----:B------:R-:W-:Y:S01]  /*9a60*/  VIADD R10, R6, 0x4 ;  /* 0x00000004060a7836 */ /* 0x000fe20000000000 */
[----:B------:R0:W-:Y:S01]  /*9a70*/  STL.64 [R1+0x18], R12 ;  /* 0x0000180c01007387 */ /* 0x0001e20000100a00 */
[----:B------:R-:W-:Y:S02]  /*9a80*/  IMAD.MOV.U32 R11, RZ, RZ, 0x40000040 ;  /* 0x40000040ff0b7424 */ /* 0x000fe400078e00ff */
[----:B------:R-:W-:-:S03]  /*9a90*/  IMAD.MOV.U32 R5, RZ, RZ, 0x40000040 ;  /* 0x40000040ff057424 */ /* 0x000fc600078e00ff */
[----:B------:R0:W-:Y:S01]  /*9aa0*/  STL.64 [R1+0x10], R10 ;  /* 0x0000100a01007387 */ /* 0x0001e20000100a00 */
[----:B--2---:R-:W-:-:S04]  /*9ab0*/  IMAD R4, R19, 0x400, R3 ;  /* 0x0000040013047824 */ /* 0x004fc800078e0203 */
[C---:B------:R-:W-:Y:S01]  /*9ac0*/  VIADD R8, R4.reuse, 0x2 ;  /* 0x0000000204087836 */ /* 0x040fe20000000000 */
[----:B------:R-:W-:-:S13]  /*9ad0*/  R2UR UR6, R4 ;  /* 0x00000000040672ca */ /* 0x000fda00000e0000 */
        /* <DEDUP_REMOVED lines=30> */
.L_x_14397:
[----:B------:R-:W2:Y:S01]  /*9cc0*/  LDL R4, [R1+0x30] ;  /* 0x0000300001047983 */ /* 0x000ea20000100800 */
[----:B------:R-:W0:Y:S01]  /*9cd0*/  LDC R93, c[0x0][0x448] ;  /* 0x00011200ff5d7b82 */ /* 0x000e220000000800 */
[----:B------:R-:W-:Y:S02]  /*9ce0*/  ULDC UR4, c[0x0][0x9d8] ;  /* 0x0002760000047ab9 */ /* 0x000fe40000000800 */
[----:B------:R-:W2:Y:S04]  /*9cf0*/  LDL R92, [R1+0x20] ;  /* 0x00002000015c7983 */ /* 0x000ea80000100800 */
[----:B------:R-:W3:Y:S01]  /*9d00*/  LDL R94, [R1] ;  /* 0x00000000015e7983 */ /* 0x000ee20000100800 */
[----:B------:R-:W-:Y:S01]  /*9d10*/  VIADD R0, R0, 0x16840 ;  /* 0x0001684000007836 */ /* 0x000fe20000000000 */
[----:B------:R-:W-:Y:S01]  /*9d20*/  LOP3.LUT R23, R23, 0xfffffff7, RZ, 0xc0, !PT ;  /* 0xfffffff717177812 */ /* 0x000fe200078ec0ff */
[----:B------:R-:W-:Y:S01]  /*9d30*/  ULDC UR31, c[0x0][0x9dc] ;  /* 0x00027700001f7ab9 */ /* 0x000fe20000000800 */
[----:B0-----:R-:W-:Y:S01]  /*9d40*/  ISETP.NE.AND P1, PT, R93, 0x1, PT ;  /* 0x000000015d00780c */ /* 0x001fe20003f25270 */
[----:B------:R-:W-:-:S12]  /*9d50*/  FMUL.FTZ R13, R24, UR4 ;  /* 0x00000004180d7c20 */ /* 0x000fd80008410000 */
[----:B------:R-:W0:Y:S01]  /*9d60*/  @P1 LDC R5, c[0x0][0x44c] ;  /* 0x00011300ff051b82 */ /* 0x000e220000000800 */
[----:B------:R-:W-:-:S07]  /*9d70*/  FMUL.FTZ R24, R29, UR4 ;  /* 0x000000041d187c20 */ /* 0x000fce0008410000 */
        /* <DEDUP_REMOVED lines=63> */
[----:B------:R-:W4:Y:S01]  /*a170*/  MUFU.TANH R13, R13 ;  /* 0x0000000d000d7308 */ /* 0x000f220000002400 */
[----:B------:R-:W-:Y:S01]  /*a180*/  ULOP3.LUT UR31, URZ, UR31, URZ, 0x33, !UPT ;  /* 0x0000001f3f1f7292 */ /* 0x000fe2000f8e333f */
[----:B------:R-:W-:-:S06]  /*a190*/  FMUL.FTZ R86, R86, UR4 ;  /* 0x0000000456567c20 */ /* 0x000fcc0008410000 */
        /* <DEDUP_REMOVED lines=20> */
[----:B0-----:R-:W-:-:S05]  /*a2e0*/  @P1 IMAD.HI.U32 R4, R80, R5, RZ ;  /* 0x0000000550041227 */ /* 0x001fca00078e00ff */
[----:B-1----:R-:W-:Y:S02]  /*a2f0*/  @P1 SHF.R.U32.HI R80, RZ, R11, R4 ;  /* 0x0000000bff501219 */ /* 0x002fe40000011604 */
[----:B------:R-:W0:Y:S01]  /*a300*/  LDC.64 R10, c[0x0][0x9e0] ;  /* 0x00027800ff0a7b82 */ /* 0x000e220000000a00 */
[----:B------:R-:W-:Y:S02]  /*a310*/  IMAD.MOV.U32 R4, RZ, RZ, -0x80 ;  /* 0xffffff80ff047424 */ /* 0x000fe400078e00ff */
[----:B------:R-:W-:Y:S01]  /*a320*/  IMAD.U32 R5, RZ, RZ, UR38 ;  /* 0x00000026ff057e24 */ /* 0x000fe2000f8e00ff */
[----:B------:R-:W1:Y:S01]  /*a330*/  SHFL.IDX PT, R91, R80, RZ, 0x1c1f ;  /* 0x001c1fff505b7589 */ /* 0x000e6200000e0000 */
[----:B------:R-:W-:-:S03]  /*a340*/  IMAD R81, R89, R4, 0x80 ;  /* 0x0000008059517424 */ /* 0x000fc600078e0204 */
[----:B------:R-:W-:Y:S01]  /*a350*/  PRMT R4, R5, 0x654, R0 ;  /* 0x0000065405047816 */ /* 0x000fe20000000000 */
[----:B------:R-:W-:Y:S01]  /*a360*/  VIADD R5, R81, 0x1 ;  /* 0x0000000151057836 */ /* 0x000fe20000000000 */
[----:B------:R-:W2:Y:S01]  /*a370*/  MUFU.TANH R39, R39 ;  /* 0x0000002700277308 */ /* 0x000ea20000002400 */
[----:B------:R-:W-:-:S07]  /*a380*/  IMAD.IADD R90, R156, 0x1, R81 ;  /* 0x000000019c5a7824 */ /* 0x000fce00078e0251 */
[----:B------:R-:W0:Y:S01]  /*a390*/  MUFU.TANH R40, R40 ;  /* 0x0000002800287308 */ /* 0x000e220000002400 */
[----:B---3--:R-:W-:-:S07]  /*a3a0*/  IMAD R5, R94, -0x2, R5 ;  /* 0xfffffffe5e057824 */ /* 0x008fce00078e0205 */
[----:B------:R-:W3:Y:S01]  /*a3b0*/  MUFU.TANH R37, R37 ;  /* 0x0000002500257308 */ /* 0x000ee20000002400 */
[----:B0-----:R-:W-:Y:S01]  /*a3c0*/  ISETP.GE.AND P1, PT, R11, 0x1, PT ;  /* 0x000000010b00780c */ /* 0x001fe20003f26270 */
[----:B------:R0:W-:Y:S01]  /*a3d0*/  SYNCS.ARRIVE.TRANS64.RED.A1T0 RZ, [R4+URZ], RZ ;  /* 0x000000ff04ff79a7 */ /* 0x0001e2000810043f */
[----:B------:R-:W-:-:S05]  /*a3e0*/  IADD3 R5, -R155, R5, R156 ;  /* 0x000000059b057210 */ /* 0x000fca0007ffe19c */
[----:B------:R-:W0:Y:S01]  /*a3f0*/  MUFU.TANH R38, R38 ;  /* 0x0000002600267308 */ /* 0x000e220000002400 */
[----:B------:R-:W-:-:S07]  /*a400*/  IMAD R90, R94, -0x2, R90 ;  /* 0xfffffffe5e5a7824 */ /* 0x000fce00078e025a */
[----:B------:R-:W0:Y:S01]  /*a410*/  MUFU.TANH R43, R43 ;  /* 0x0000002b002b7308 */ /* 0x000e220000002400 */
[----:B------:R-:W-:-:S07]  /*a420*/  IMAD.IADD R85, R5, 0x1, R10 ;  /* 0x0000000105557824 */ /* 0x000fce00078e020a */
        /* <DEDUP_REMOVED lines=38> */
[----:B------:R-:W-:-:S02]  /*a690*/  LOP3.LUT R23, R23, 0xfffffffb, RZ, 0xc0, !PT ;  /* 0xfffffffb17177812 */ /* 0x000fc400078ec0ff */
[----:B------:R-:W-:-:S05]  /*a6a0*/  LEA R78, R89, 0xffffff80, 0x7 ;  /* 0xffffff80594e7811 */ /* 0x000fca00078e38ff */
[----:B------:R5:W0:Y:S01]  /*a6b0*/  MUFU.TANH R0, R86 ;  /* 0x0000005600007308 */ /* 0x000a220000002400 */
[----:B------:R-:W-:Y:S02]  /*a6c0*/  @P1 LOP3.LUT R23, R23, 0x4, RZ, 0xfc, !PT ;  /* 0x0000000417171812 */ /* 0x000fe400078efcff */
[----:B-1----:R-:W-:Y:S01]  /*a6d0*/  VIADDMNMX R84, R91, R85, R90, PT ;  /* 0x000000555b547246 */ /* 0x002fe2000380015a */
[----:B-----5:R-:W-:-:S04]  /*a6e0*/  VIADD R86, R5, UR31 ;  /* 0x0000001f05567c36 */ /* 0x020fc80008000000 */
[----:B------:R-:W-:Y:S01]  /*a6f0*/  IMAD.IADD R83, R86, 0x1, R91 ;  /* 0x0000000156537824 */ /* 0x000fe200078e025b */
[----:B--234-:R-:W-:Y:S06]  /*a700*/  @!P1 BRA `(.L_x_14398) ;  /* 0x0000000000509947 */ /* 0x01cfec0003800000 */
[----:B------:R-:W-:Y:S01]  /*a710*/  IADD3 R87, -R155, R156, R91 ;  /* 0x0000009c9b577210 */ /* 0x000fe20007ffe15b */
[----:B------:R-:W-:Y:S03]  /*a720*/  BSSY B0, `(.L_x_14399) ;  /* 0x000000e000007945 */ /* 0x000fe60003800000 */
[----:B------:R-:W-:-:S13]  /*a730*/  ISETP.GT.AND P1, PT, R87, -0x1, PT ;  /* 0xffffffff5700780c */ /* 0x000fda0003f24270 */
        /* <DEDUP_REMOVED lines=8> */
.L_x_14400:
[----:B------:R-:W-:-:S13]  /*a7c0*/  ISETP.NE.AND P1, PT, R11, 0x1, PT ;  /* 0x000000010b00780c */ /* 0x000fda0003f25270 */
[----:B0-----:R-:W0:Y:S02]  /*a7d0*/  @P1 LDC.64 R4, c[0x0][0x9e8] ;  /* 0x00027a00ff041b82 */ /* 0x001e240000000a00 */
[----:B0-----:R-:W-:-:S05]  /*a7e0*/  @P1 IMAD.HI.U32 R4, R87, R4, RZ ;  /* 0x0000000457041227 */ /* 0x001fca00078e00ff */
[----:B------:R-:W-:-:S07]  /*a7f0*/  @P1 SHF.R.U32.HI R87, RZ, R5, R4 ;  /* 0x00000005ff571219 */ /* 0x000fce0000011604 */
.L_x_14401:
[----:B------:R-:W-:Y:S05]  /*a800*/  BSYNC B0 ;  /* 0x0000000000007941 */ /* 0x000fea0003800000 */
.L_x_14399:
[----:B------:R-:W-:-:S04]  /*a810*/  IMAD R87, R87, R11, -R78 ;  /* 0x0000000b57577224 */ /* 0x000fc800078e0a4e */
[----:B------:R-:W-:-:S05]  /*a820*/  IMAD R4, R94, -0x2, R87 ;  /* 0xfffffffe5e047824 */ /* 0x000fca00078e0257 */
[----:B------:R-:W-:Y:S02]  /*a830*/  VIMNMX R83, R83, R4, !PT ;  /* 0x0000000453537248 */ /* 0x000fe40007fe0100 */
[----:B------:R-:W-:-:S07]  /*a840*/  VIADDMNMX R84, R4, R11, R84, PT ;  /* 0x0000000b04547246 */ /* 0x000fce0003800154 */
.L_x_14398:
[C---:B------:R-:W-:Y:S02]  /*a850*/  ISETP.GE.AND P1, PT, R81.reuse, 0x2, PT ;  /* 0x000000025100780c */ /* 0x040fe40003f26270 */
[----:B------:R-:W-:Y:S02]  /*a860*/  ISETP.GE.AND P6, PT, R81, 0x9, PT ;  /* 0x000000095100780c */ /* 0x000fe40003fc6270 */
[----:B------:R-:W-:Y:S02]  /*a870*/  ISETP.GT.AND P2, PT, R83, 0x1, !P1 ;  /* 0x000000015300780c */ /* 0x000fe40004f44270 */
[----:B------:R-:W-:Y:S02]  /*a880*/  ISETP.GE.AND P3, PT, R81, 0xa, PT ;  /* 0x0000000a5100780c */ /* 0x000fe40003f66270 */
[----:B------:R-:W-:Y:S02]  /*a890*/  ISETP.LT.OR P2, PT, R84, 0x2, P2 ;  /* 0x000000025400780c */ /* 0x000fe40001741670 */
[----:B------:R-:W-:-:S02]  /*a8a0*/  LOP3.LUT R23, R23, 0xfffffffe, RZ, 0xc0, !PT ;  /* 0xfffffffe17177812 */ /* 0x000fc400078ec0ff */
[----:B------:R-:W-:Y:S02]  /*a8b0*/  FSEL R14, R14, -INF , !P2 ;  /* 0xff8000000e0e7808 */ /* 0x000fe40005000000 */
[----:B------:R-:W-:Y:S02]  /*a8c0*/  ISETP.GT.AND P2, PT, R83, 0x8, !P6 ;  /* 0x000000085300780c */ /* 0x000fe40007744270 */
[----:B------:R-:W-:Y:S02]  /*a8d0*/  ISETP.GE.AND P5, PT, R81, 0x1, PT ;  /* 0x000000015100780c */ /* 0x000fe40003fa6270 */
[----:B------:R-:W-:Y:S02]  /*a8e0*/  ISETP.LT.OR P2, PT, R84, 0x9, P2 ;  /* 0x000000095400780c */ /* 0x000fe40001741670 */
[----:B------:R-:W-:Y:S02]  /*a8f0*/  @P3 LOP3.LUT R23, R23, 0x1, RZ, 0xfc, !PT ;  /* 0x0000000117173812 */ /* 0x000fe400078efcff */
[----:B------:R-:W-:-:S02]  /*a900*/  FSEL R21, R21, -INF , !P2 ;  /* 0xff80000015157808 */ /* 0x000fc40005000000 */
[----:B------:R-:W-:Y:S02]  /*a910*/  ISETP.GT.AND P2, PT, R83, 0x9, !P3 ;  /* 0x000000095300780c */ /* 0x000fe40005f44270 */
        /* <DEDUP_REMOVED lines=164> */
[----:B------:R-:W-:Y:S02]  /*b360*/  ISETP.GE.AND P4, PT, R81, 0x7a, PT ;  /* 0x0000007a5100780c */ /* 0x000fe40003f86270 */
[----:B------:R-:W0:Y:S11]  /*b370*/  SHFL.IDX PT, R81, R80, 0x1, 0x1c1f ;  /* 0x003c1f0050517f89 */ /* 0x000e3600000e0000 */
[----:B------:R-:W-:-:S02]  /*b380*/  @P4 LOP3.LUT R23, R23, 0x10000000, RZ, 0xfc, !PT ;  /* 0x1000000017174812 */ /* 0x000fc400078efcff */
[----:B------:R-:W-:-:S04]  /*b390*/  ISETP.GT.AND P4, PT, R83, 0x79, !P4 ;  /* 0x000000795300780c */ /* 0x000fc80006784270 */
[----:B------:R-:W-:-:S04]  /*b3a0*/  ISETP.LT.OR P4, PT, R84, 0x7a, P4 ;  /* 0x0000007a5400780c */ /* 0x000fc80002781670 */
[----:B------:R-:W-:Y:S02]  /*b3b0*/  FSEL R82, R82, -INF , !P4 ;  /* 0xff80000052527808 */ /* 0x000fe40006000000 */
[----:B------:R-:W-:Y:S01]  /*b3c0*/  ISETP.GE.AND P4, PT, R11, 0x1, PT ;  /* 0x000000010b00780c */ /* 0x000fe20003f86270 */
[----:B0-----:R-:W-:Y:S01]  /*b3d0*/  IMAD.IADD R86, R86, 0x1, R81 ;  /* 0x0000000156567824 */ /* 0x001fe200078e0251 */
[----:B------:R-:W-:-:S11]  /*b3e0*/  VIADDMNMX R90, R81, R85, R90, PT ;  /* 0x00000055515a7246 */ /* 0x000fd6000380015a */
        /* <DEDUP_REMOVED lines=12> */
.L_x_14404:
[----:B------:R-:W-:-:S13]  /*b4b0*/  ISETP.NE.AND P4, PT, R11, 0x1, PT ;  /* 0x000000010b00780c */ /* 0x000fda0003f85270 */
[----:B------:R-:W0:Y:S02]  /*b4c0*/  @P4 LDC.64 R4, c[0x0][0x9e8] ;  /* 0x00027a00ff044b82 */ /* 0x000e240000000a00 */
[----:B0-----:R-:W-:-:S05]  /*b4d0*/  @P4 IMAD.HI.U32 R4, R81, R4, RZ ;  /* 0x0000000451044227 */ /* 0x001fca00078e00ff */
[----:B------:R-:W-:-:S07]  /*b4e0*/  @P4 SHF.R.U32.HI R81, RZ, R5, R4 ;  /* 0x00000005ff514219 */ /* 0x000fce0000011604 */
.L_x_14405:
[----:B------:R-:W-:Y:S05]  /*b4f0*/  BSYNC B0 ;  /* 0x0000000000007941 */ /* 0x000fea0003800000 */
.L_x_14403:
[----:B------:R-:W-:-:S04]  /*b500*/  IMAD R78, R81, R11, -R78 ;  /* 0x0000000b514e7224 */ /* 0x000fc800078e0a4e */
[----:B------:R-:W-:-:S05]  /*b510*/  IMAD R5, R94, -0x2, R78 ;  /* 0xfffffffe5e057824 */ /* 0x000fca00078e024e */
[----:B------:R-:W-:Y:S02]  /*b520*/  VIMNMX R86, R86, R5, !PT ;  /* 0x0000000556567248 */ /* 0x000fe40007fe0100 */
[----:B------:R-:W-:-:S07]  /*b530*/  VIADDMNMX R90, R5, R11, R90, PT ;  /* 0x0000000b055a7246 */ /* 0x000fce000380015a */
.L_x_14402:
[C---:B------:R-:W-:Y:S01]  /*b540*/  ISETP.GT.AND P1, PT, R86.reuse, 0x1, !P1 ;  /* 0x000000015600780c */ /* 0x040fe20004f24270 */
[----:B------:R-:W-:Y:S01]  /*b550*/  ULDC UR30, c[0x0][0x988] ;  /* 0x00026200001e7ab9 */ /* 0x000fe20000000800 */
        /* <DEDUP_REMOVED lines=29> */
[----:B------:R-:W-:Y:S02]  /*b730*/  LOP3.LUT P6, RZ, R23, 0x8000, RZ, 0xc0, !PT ;  /* 0x0000800017ff7812 */ /* 0x000fe400078cc0ff */
[----:B------:R-:W-:Y:S02]  /*b740*/  ISETP.GT.AND P1, PT, R86, 0x19, !P1 ;  /* 0x000000195600780c */ /* 0x000fe40004f24270 */
[----:B------:R-:W-:Y:S02]  /*b750*/  FMNMX.FTZ R5, R35, R4, !PT ;  /* 0x0000000423057209 */ /* 0x000fe40007810000 */
[----:B------:R-:W-:Y:S02]  /*b760*/  ISETP.LT.OR P1, PT, R90, 0x1a, P1 ;  /* 0x0000001a5a00780c */ /* 0x000fe40000f21670 */
[----:B------:R-:W-:Y:S02]  /*b770*/  FMNMX.FTZ R4, R36, R5, !PT ;  /* 0x0000000524047209 */ /* 0x000fe40007810000 */
[----:B------:R-:W-:-:S02]  /*b780*/  FSEL R30, R30, -INF , !P1 ;  /* 0xff8000001e1e7808 */ /* 0x000fc40004800000 */
[C---:B------:R-:W-:Y:S02]  /*b790*/  LOP3.LUT P1, RZ, R23.reuse, 0x800000, RZ, 0xc0, !PT ;  /* 0x0080000017ff7812 */ /* 0x040fe4000782c0ff */
[----:B------:R-:W-:Y:S02]  /*b7a0*/  LOP3.LUT P4, RZ, R23, 0x4000, RZ, 0xc0, !PT ;  /* 0x0000400017ff7812 */ /* 0x000fe4000788c0ff */
        /* <DEDUP_REMOVED lines=52> */
[----:B------:R-:W-:Y:S01]  /*baf0*/  ISETP.GT.AND P5, PT, R86, RZ, !P5 ;  /* 0x000000ff5600720c */ /* 0x000fe20006fa4270 */
[----:B------:R-:W0:Y:S01]  /*bb00*/  SHFL.BFLY PT, R5, R78, 0x2, 0x1f ;  /* 0x0c401f004e057f89 */ /* 0x000e2200000e0000 */
[----:B------:R-:W-:Y:S02]  /*bb10*/  FSEL R46, R46, -INF , !P1 ;  /* 0xff8000002e2e7808 */ /* 0x000fe40004800000 */
[----:B------:R-:W-:Y:S02]  /*bb20*/  ISETP.GT.AND P1, PT, R86, 0x40, !P6 ;  /* 0x000000405600780c */ /* 0x000fe40007724270 */
[----:B------:R-:W-:Y:S02]  /*bb30*/  LOP3.LUT P6, RZ, R23, 0x10, RZ, 0xc0, !PT ;  /* 0x0000001017ff7812 */ /* 0x000fe400078cc0ff */
[C---:B------:R-:W-:Y:S02]  /*bb40*/  ISETP.LT.OR P1, PT, R90.reuse, 0x41, P1 ;  /* 0x000000415a00780c */ /* 0x040fe40000f21670 */
[----:B------:R-:W-:-:S02]  /*bb50*/  ISETP.LT.OR P5, PT, R90, 0x1, P5 ;  /* 0x000000015a00780c */ /* 0x000fc40002fa1670 */
[----:B------:R-:W-:Y:S02]  /*bb60*/  FSEL R49, R49, -INF , !P1 ;  /* 0xff80000031317808 */ /* 0x000fe40004800000 */
[----:B------:R-:W-:Y:S02]  /*bb70*/  ISETP.GT.AND P1, PT, R86, 0x41, !P4 ;  /* 0x000000415600780c */ /* 0x000fe40006724270 */
[----:B------:R-:W-:Y:S02]  /*bb80*/  LOP3.LUT P4, RZ, R23, 0x2, RZ, 0xc0, !PT ;  /* 0x0000000217ff7812 */ /* 0x000fe4000788c0ff */
[----:B------:R-:W-:Y:S02]  /*bb90*/  ISETP.LT.OR P1, PT, R90, 0x42, P1 ;  /* 0x000000425a00780c */ /* 0x000fe40000f21670 */
[----:B------:R-:W-:Y:S02]  /*bba0*/  FSEL R3, R3, -INF , !P5 ;  /* 0xff80000003037808 */ /* 0x000fe40006800000 */
[----:B------:R-:W-:-:S02]  /*bbb0*/  FSEL R50, R50, -INF , !P1 ;  /* 0xff80000032327808 */ /* 0x000fc40004800000 */
[----:B------:R-:W-:Y:S02]  /*bbc0*/  LOP3.LUT P1, RZ, R23, 0x2000, RZ, 0xc0, !PT ;  /* 0x0000200017ff7812 */ /* 0x000fe4000782c0ff */
[----:B0-----:R-:W-:Y:S02]  /*bbd0*/  FMNMX.FTZ R80, R78, R5, !PT ;  /* 0x000000054e507209 */ /* 0x001fe40007810000 */
[C---:B------:R-:W-:Y:S02]  /*bbe0*/  ISETP.GT.AND P1, PT, R86.reuse, 0x48, !P1 ;  /* 0x000000485600780c */ /* 0x040fe40004f24270 */
[----:B------:R-:W-:Y:S01]  /*bbf0*/  ISETP.GT.AND P2, PT, R86, 0x71, !P2 ;  /* 0x000000715600780c */ /* 0x000fe20005744270 */
[----:B------:R-:W0:Y:S01]  /*bc00*/  SHFL.BFLY PT, R5, R80, 0x1, 0x1f ;  /* 0x0c201f0050057f89 */ /* 0x000e2200000e0000 */
[----:B------:R-:W-:Y:S02]  /*bc10*/  ISETP.LT.OR P1, PT, R90, 0x49, P1 ;  /* 0x000000495a00780c */ /* 0x000fe40000f21670 */
[----:B------:R-:W-:-:S02]  /*bc20*/  ISETP.GT.AND P3, PT, R86, 0x78, !P3 ;  /* 0x000000785600780c */ /* 0x000fc40005f64270 */
[----:B------:R-:W-:Y:S02]  /*bc30*/  FSEL R53, R53, -INF , !P1 ;  /* 0xff80000035357808 */ /* 0x000fe40004800000 */
[----:B------:R-:W-:Y:S02]  /*bc40*/  LOP3.LUT P1, RZ, R23, 0x1000, RZ, 0xc0, !PT ;  /* 0x0000100017ff7812 */ /* 0x000fe4000782c0ff */
[----:B------:R-:W-:Y:S02]  /*bc50*/  ISETP.LT.OR P2, PT, R90, 0x72, P2 ;  /* 0x000000725a00780c */ /* 0x000fe40001741670 */
[----:B------:R-:W-:Y:S02]  /*bc60*/  ISETP.GT.AND P1, PT, R86, 0x49, !P1 ;  /* 0x000000495600780c */ /* 0x000fe40004f24270 */
[C---:B------:R-:W-:Y:S02]  /*bc70*/  ISETP.LT.OR P3, PT, R90.reuse, 0x79, P3 ;  /* 0x000000795a00780c */ /* 0x040fe40001f61670 */
[----:B------:R-:W-:-:S02]  /*bc80*/  ISETP.LT.OR P1, PT, R90, 0x4a, P1 ;  /* 0x0000004a5a00780c */ /* 0x000fc40000f21670 */
[----:B------:R-:W-:Y:S02]  /*bc90*/  FSEL R73, R73, -INF , !P2 ;  /* 0xff80000049497808 */ /* 0x000fe40005000000 */
[----:B------:R-:W-:Y:S02]  /*bca0*/  FSEL R54, R54, -INF , !P1 ;  /* 0xff80000036367808 */ /* 0x000fe40004800000 */
[----:B------:R-:W-:Y:S02]  /*bcb0*/  LOP3.LUT P1, RZ, R23, 0x800, RZ, 0xc0, !PT ;  /* 0x0000080017ff7812 */ /* 0x000fe4000782c0ff */
[----:B------:R-:W-:Y:S02]  /*bcc0*/  FSEL R0, R0, -INF , !P3 ;  /* 0xff80000000007808 */ /* 0x000fe40005800000 */
[----:B------:R-:W-:Y:S02]  /*bcd0*/  ISETP.GT.AND P1, PT, R86, 0x50, !P1 ;  /* 0x000000505600780c */ /* 0x000fe40004f24270 */
[----:B0-----:R-:W-:-:S02]  /*bce0*/  FMNMX.FTZ R5, R80, R5, !PT ;  /* 0x0000000550057209 */ /* 0x001fc40007810000 */
[----:B------:R-:W-:-:S03]  /*bcf0*/  ISETP.LT.OR P1, PT, R90, 0x51, P1 ;  /* 0x000000515a00780c */ /* 0x000fc60000f21670 */
[----:B------:R-:W-:Y:S01]  /*bd00*/  FMUL.FTZ R4, R5, UR30 ;  /* 0x0000001e05047c20 */ /* 0x000fe20008410000 */
        /* <DEDUP_REMOVED lines=32> */
[----:B------:R-:W-:-:S04]  /*bf10*/  FSETP.NEU.FTZ.AND P1, PT, R5, -INF , PT ;  /* 0xff8000000500780b */ /* 0x000fc80003f3d000 */
[----:B------:R-:W-:Y:S02]  /*bf20*/  FSEL R4, R4, RZ, P1 ;  /* 0x000000ff04047208 */ /* 0x000fe40000800000 */
[----:B------:R-:W-:Y:S02]  /*bf30*/  ISETP.GT.AND P1, PT, R86, 0x79, !P4 ;  /* 0x000000795600780c */ /* 0x000fe40006724270 */
[----:B------:R-:W-:Y:S01]  /*bf40*/  ISETP.NE.AND P4, PT, R93, 0x1, PT ;  /* 0x000000015d00780c */ /* 0x000fe20003f85270 */
        /* <DEDUP_REMOVED lines=44> */
[----:B------:R-:W-:-:S02]  /*c210*/  FFMA.FTZ R35, R36, UR30, -R4 ;  /* 0x0000001e24237c23 */ /* 0x000fc40008010804 */
[----:B------:R-:W-:-:S04]  /*c220*/  FMNMX.FTZ R81, R41, R14, !PT ;  /* 0x0000000e29517209 */ /* 0x000fc80007810000 */
[----:B------:R-:W-:Y:S01]  /*c230*/  FMNMX.FTZ R14, R42, R81, !PT ;  /* 0x000000512a0e7209 */ /* 0x000fe20007810000 */
[----:B------:R-:W3:Y:S03]  /*c240*/  MUFU.EX2 R144, R144 ;  /* 0x0000009000907308 */ /* 0x000ee60000000800 */
[----:B------:R-:W-:-:S04]  /*c250*/  FMNMX.FTZ R39, R45, R14, !PT ;  /* 0x0000000e2d277209 */ /* 0x000fc80007810000 */
[----:B------:R-:W-:Y:S01]  /*c260*/  FMNMX.FTZ R14, R46, R39, !PT ;  /* 0x000000272e0e7209 */ /* 0x000fe20007810000 */
[----:B------:R-:W4:Y:S01]  /*c270*/  MUFU.EX2 R27, R27 ;  /* 0x0000001b001b7308 */ /* 0x000f220000000800 */
[----:B------:R-:W-:Y:S02]  /*c280*/  FFMA.FTZ R39, R40, UR30, -R4 ;  /* 0x0000001e28277c23 */ /* 0x000fe40008010804 */
[----:B------:R-:W-:-:S04]  /*c290*/  FMNMX.FTZ R81, R49, R14, !PT ;  /* 0x0000000e31517209 */ /* 0x000fc80007810000 */
[----:B------:R-:W-:Y:S01]  /*c2a0*/  FMNMX.FTZ R14, R50, R81, !PT ;  /* 0x00000051320e7209 */ /* 0x000fe20007810000 */
[----:B------:R-:W5:Y:S03]  /*c2b0*/  MUFU.EX2 R146, R146 ;  /* 0x0000009200927308 */ /* 0x000f660000000800 */
[----:B------:R-:W-:-:S04]  /*c2c0*/  FMNMX.FTZ R43, R53, R14, !PT ;  /* 0x0000000e352b7209 */ /* 0x000fc80007810000 */
[----:B------:R-:W-:Y:S01]  /*c2d0*/  FMNMX.FTZ R14, R54, R43, !PT ;  /* 0x0000002b360e7209 */ /* 0x000fe20007810000 */
[----:B------:R-:W-:Y:S01]  /*c2e0*/  FFMA.FTZ R43, R44, UR30, -R4 ;  /* 0x0000001e2c2b7c23 */ /* 0x000fe20008010804 */
[----:B------:R-:W5:Y:S02]  /*c2f0*/  MUFU.EX2 R31, R31 ;  /* 0x0000001f001f7308 */ /* 0x000f640000000800 */
[----:B------:R-:W-:-:S04]  /*c300*/  FMNMX.FTZ R81, R57, R14, !PT ;  /* 0x0000000e39517209 */ /* 0x000fc80007810000 */
[----:B------:R-:W-:Y:S02]  /*c310*/  FMNMX.FTZ R14, R58, R81, !PT ;  /* 0x000000513a0e7209 */ /* 0x000fe40007810000 */
[----:B------:R-:W-:Y:S02]  /*c320*/  MUFU.EX2 R140, R140 ;  /* 0x0000008c008c7308 */ /* 0x000fe40000000800 */
[----:B------:R-:W-:-:S04]  /*c330*/  FMNMX.FTZ R47, R61, R14, !PT ;  /* 0x0000000e3d2f7209 */ /* 0x000fc80007810000 */
[----:B------:R-:W-:Y:S01]  /*c340*/  FMNMX.FTZ R14, R62, R47, !PT ;  /* 0x0000002f3e0e7209 */ /* 0x000fe20007810000 */
[----:B------:R-:W-:Y:S01]  /*c350*/  FFMA.FTZ R47, R48, UR30, -R4 ;  /* 0x0000001e302f7c23 */ /* 0x000fe20008010804 */
        /* <DEDUP_REMOVED lines=12> */
[----:B------:R-:W-:Y:S03]  /*c420*/  MUFU.EX2 R43, R43 ;  /* 0x0000002b002b7308 */ /* 0x000fe60000000800 */
[----:B------:R-:W0:Y:S05]  /*c430*/  SHFL.BFLY PT, R14, R81, 0x2, 0x1f ;  /* 0x0c401f00510e7f89 */ /* 0x000e2a00000e0000 */
        /* <DEDUP_REMOVED lines=8> */
[----:B0-----:R-:W-:Y:S01]  /*c4c0*/  FMNMX.FTZ R14, R28, R77, !PT ;  /* 0x0000004d1c0e7209 */ /* 0x001fe20007810000 */
[----:B------:R-:W-:-:S06]  /*c4d0*/  FFMA.FTZ R77, R82, UR30, -R4 ;  /* 0x0000001e524d7c23 */ /* 0x000fcc0008010804 */
[----:B------:R-:W-:Y:S01]  /*c4e0*/  MUFU.EX2 R128, R128 ;  /* 0x0000008000807308 */ /* 0x000fe20000000800 */
[C---:B------:R-:W-:Y:S01]  /*c4f0*/  FSETP.NEU.FTZ.AND P1, PT, R14.reuse, -INF , PT ;  /* 0xff8000000e00780b */ /* 0x040fe20003f3d000 */
[----:B------:R-:W-:-:S05]  /*c500*/  FMUL.FTZ R79, R14, UR30 ;  /* 0x0000001e0e4f7c20 */ /* 0x000fca0008410000 */
[----:B------:R-:W-:Y:S01]  /*c510*/  FSEL R79, R79, RZ, P1 ;  /* 0x000000ff4f4f7208 */ /* 0x000fe20000800000 */
[----:B------:R-:W-:Y:S04]  /*c520*/  MUFU.EX2 R59, R59 ;  /* 0x0000003b003b7308 */ /* 0x000fe80000000800 */
        /* <DEDUP_REMOVED lines=12> */
[----:B------:R-:W-:Y:S01]  /*c5f0*/  FFMA.FTZ R141, R33, UR30, -R79 ;  /* 0x0000001e218d7c23 */ /* 0x000fe2000801084f */
[----:B------:R-:W0:Y:S01]  /*c600*/  @P4 LDC R25, c[0x0][0x44c] ;  /* 0x00011300ff194b82 */ /* 0x000e220000000800 */
[----:B------:R-:W1:Y:S01]  /*c610*/  MUFU.EX2 R12, R12 ;  /* 0x0000000c000c7308 */ /* 0x000e620000000800 */
[----:B---3--:R-:W-:Y:S01]  /*c620*/  FADD.FTZ R4, R144, R3 ;  /* 0x0000000390047221 */ /* 0x008fe20000010000 */
[--C-:B------:R-:W-:Y:S01]  /*c630*/  FFMA.FTZ R30, R34, UR30, -R79.reuse ;  /* 0x0000001e221e7c23 */ /* 0x100fe2000801084f */
[--C-:B------:R-:W-:Y:S01]  /*c640*/  FFMA.FTZ R36, R46, UR30, -R79.reuse ;  /* 0x0000001e2e247c23 */ /* 0x100fe2000801084f */
[--C-:B------:R-:W-:Y:S01]  /*c650*/  FFMA.FTZ R34, R42, UR30, -R79.reuse ;  /* 0x0000001e2a227c23 */ /* 0x100fe2000801084f */
[----:B----4-:R-:W-:Y:S01]  /*c660*/  FADD.FTZ R3, R27, R4 ;  /* 0x000000041b037221 */ /* 0x010fe20000010000 */
[----:B------:R-:W-:Y:S01]  /*c670*/  FFMA.FTZ R143, R37, UR30, -R79 ;  /* 0x0000001e258f7c23 */ /* 0x000fe2000801084f */
[----:B------:R-:W2:Y:S01]  /*c680*/  @P4 LDC R46, c[0x0][0x450] ;  /* 0x00011400ff2e4b82 */ /* 0x000ea20000000800 */
[----:B------:R-:W3:Y:S01]  /*c690*/  MUFU.EX2 R151, R151 ;  /* 0x0000009700977308 */ /* 0x000ee20000000800 */
[----:B-----5:R-:W-:Y:S01]  /*c6a0*/  FADD.FTZ R40, R146, R3 ;  /* 0x0000000392287221 */ /* 0x020fe20000010000 */
[--C-:B------:R-:W-:Y:S01]  /*c6b0*/  FFMA.FTZ R32, R38, UR30, -R79.reuse ;  /* 0x0000001e26207c23 */ /* 0x100fe2000801084f */
        /* <DEDUP_REMOVED lines=8> */
[--C-:B------:R-:W-:Y:S01]  /*c740*/  FFMA.FTZ R135, R53, UR30, -R79.reuse ;  /* 0x0000001e35877c23 */ /* 0x100fe2000801084f */
[--C-:B------:R-:W-:Y:S01]  /*c750*/  FFMA.FTZ R40, R54, UR30, -R79.reuse ;  /* 0x0000001e36287c23 */ /* 0x100fe2000801084f */
[----:B------:R-:W-:Y:S01]  /*c760*/  FFMA.FTZ R129, R57, UR30, -R79 ;  /* 0x0000001e39817c23 */ /* 0x000fe2000801084f */
[----:B------:R-:W-:Y:S01]  /*c770*/  FADD.FTZ R15, R35, R42 ;  /* 0x0000002a230f7221 */ /* 0x000fe20000010000 */
[----:B0-----:R-:W-:Y:S01]  /*c780*/  @P4 IMAD.HI.U32 R29, R92, R25, RZ ;  /* 0x000000195c1d4227 */ /* 0x001fe200078e00ff */
[----:B------:R-:W0:Y:S03]  /*c790*/  MUFU.EX2 R145, R145 ;  /* 0x0000009100917308 */ /* 0x000e260000000800 */
[----:B---3--:R-:W-:Y:S01]  /*c7a0*/  FADD.FTZ R3, R151, R4 ;  /* 0x0000000497037221 */ /* 0x008fe20000010000 */
[----:B------:R-:W-:Y:S01]  /*c7b0*/  FADD.FTZ R42, R142, R15 ;  /* 0x0000000f8e2a7221 */ /* 0x000fe20000010000 */
[----:B------:R-:W-:Y:S01]  /*c7c0*/  F2FP.BF16.F32.PACK_AB R148, R13, R148 ;  /* 0x000000940d94723e */ /* 0x000fe200000010ff */
[--C-:B------:R-:W-:Y:S01]  /*c7d0*/  FFMA.FTZ R131, R61, UR30, -R79.reuse ;  /* 0x0000001e3d837c23 */ /* 0x100fe2000801084f */
[--C-:B------:R-:W-:Y:S01]  /*c7e0*/  FFMA.FTZ R125, R65, UR30, -R79.reuse ;  /* 0x0000001e417d7c23 */ /* 0x100fe2000801084f */
[----:B------:R-:W-:Y:S01]  /*c7f0*/  FADD.FTZ R15, R39, R42 ;  /* 0x0000002a270f7221 */ /* 0x000fe20000010000 */
[----:B------:R-:W-:Y:S01]  /*c800*/  FFMA.FTZ R42, R58, UR30, -R79 ;  /* 0x0000001e3a2a7c23 */ /* 0x000fe2000801084f */
[----:B------:R-:W1:Y:S01]  /*c810*/  MUFU.EX2 R26, R26 ;  /* 0x0000001a001a7308 */ /* 0x000e620000000800 */
[----:B----4-:R-:W-:Y:S01]  /*c820*/  FADD.FTZ R4, R20, R3 ;  /* 0x0000000314047221 */ /* 0x010fe20000010000 */
[----:B------:R-:W-:Y:S01]  /*c830*/  FADD.FTZ R44, R136, R15 ;  /* 0x0000000f882c7221 */ /* 0x000fe20000010000 */
[----:B------:R-:W-:Y:S01]  /*c840*/  IMAD.MOV.U32 R15, RZ, RZ, R92 ;  /* 0x000000ffff0f7224 */ /* 0x000fe200078e005c */
[----:B--2---:R-:W-:Y:S01]  /*c850*/  @P4 SHF.R.U32.HI R15, RZ, R46, R29 ;  /* 0x0000002eff0f4219 */ /* 0x004fe2000001161d */
        /* <DEDUP_REMOVED lines=14> */
[----:B------:R-:W-:Y:S01]  /*c940*/  FFMA.FTZ R24, R24, UR30, -R79 ;  /* 0x0000001e18187c23 */ /* 0x000fe2000801084f */
[----:B------:R-:W-:Y:S01]  /*c950*/  ISETP.GE.AND P4, PT, R11, 0x1, PT ;  /* 0x000000010b00780c */ /* 0x000fe20003f86270 */
[----:B------:R-:W-:-:S02]  /*c960*/  IMAD.IADD R15, R88, 0x1, R15 ;  /* 0x00000001580f7824 */ /* 0x000fc400078e020f */
[----:B------:R-:W-:Y:S01]  /*c970*/  FADD.FTZ R25, R51, R46 ;  /* 0x0000002e33197221 */ /* 0x000fe20000010000 */
[----:B------:R-:W-:Y:S01]  /*c980*/  FFMA.FTZ R46, R70, UR30, -R79 ;  /* 0x0000001e462e7c23 */ /* 0x000fe2000801084f */
[----:B------:R-:W1:Y:S01]  /*c990*/  MUFU.EX2 R141, R141 ;  /* 0x0000008d008d7308 */ /* 0x000e620000000800 */
[----:B--2---:R-:W-:Y:S01]  /*c9a0*/  FADD.FTZ R3, R147, R4 ;  /* 0x0000000493037221 */ /* 0x004fe20000010000 */
[----:B------:R-:W-:Y:S01]  /*c9b0*/  FADD.FTZ R48, R134, R25 ;  /* 0x0000001986307221 */ /* 0x000fe20000010000 */
[----:B------:R-:W-:Y:S01]  /*c9c0*/  F2FP.BF16.F32.PACK_AB R149, R12, R149 ;  /* 0x000000950c95723e */ /* 0x000fe200000010ff */
[----:B------:R-:W-:Y:S01]  /*c9d0*/  IMAD.IADD R10, R15, 0x1, R10 ;  /* 0x000000010f0a7824 */ /* 0x000fe200078e020a */
[----:B------:R-:W-:Y:S01]  /*c9e0*/  F2FP.BF16.F32.PACK_AB R144, R27, R144 ;  /* 0x000000901b90723e */ /* 0x000fe200000010ff */
[----:B------:R-:W-:Y:S01]  /*c9f0*/  FADD.FTZ R29, R55, R48 ;  /* 0x00000030371d7221 */ /* 0x000fe20000010000 */
[----:B------:R-:W-:Y:S01]  /*ca00*/  F2FP.BF16.F32.PACK_AB R146, R31, R146 ;  /* 0x000000921f92723e */ /* 0x000fe200000010ff */
[----:B------:R-:W2:Y:S01]  /*ca10*/  MUFU.EX2 R30, R30 ;  /* 0x0000001e001e7308 */ /* 0x000ea20000000800 */
[----:B0-----:R-:W-:Y:S01]  /*ca20*/  FADD.FTZ R4, R28, R3 ;  /* 0x000000031c047221 */ /* 0x001fe20000010000 */
[----:B------:R-:W-:Y:S01]  /*ca30*/  FADD.FTZ R48, R128, R29 ;  /* 0x0000001d80307221 */ /* 0x000fe20000010000 */
[----:B------:R-:W-:-:S02]  /*ca40*/  F2FP.BF16.F32.PACK_AB R140, R35, R140 ;  /* 0x0000008c238c723e */ /* 0x000fc400000010ff */
[----:B------:R-:W-:Y:S02]  /*ca50*/  F2FP.BF16.F32.PACK_AB R142, R39, R142 ;  /* 0x0000008e278e723e */ /* 0x000fe400000010ff */
        /* <DEDUP_REMOVED lines=16> */
[C---:B-1----:R-:W-:Y:S01]  /*cb60*/  FADD.FTZ R4, R32.reuse, R3 ;  /* 0x0000000320047221 */ /* 0x042fe20000010000 */
[----:B------:R-:W-:-:S06]  /*cb70*/  F2FP.BF16.F32.PACK_AB R143, R32, R143 ;  /* 0x0000008f208f723e */ /* 0x000fcc00000010ff */
[----:B------:R-:W1:Y:S01]  /*cb80*/  MUFU.EX2 R139, R139 ;  /* 0x0000008b008b7308 */ /* 0x000e620000000800 */
[----:B--2---:R-:W-:-:S07]  /*cb90*/  FADD.FTZ R3, R137, R4 ;  /* 0x0000000489037221 */ /* 0x004fce0000010000 */
[----:B------:R-:W2:Y:S01]  /*cba0*/  MUFU.EX2 R36, R36 ;  /* 0x0000002400247308 */ /* 0x000ea20000000800 */
[----:B0-----:R-:W-:Y:S01]  /*cbb0*/  FADD.FTZ R4, R34, R3 ;  /* 0x0000000322047221 */ /* 0x001fe20000010000 */
[----:B------:R-:W-:Y:S01]  /*cbc0*/  FFMA.FTZ R3, R0, UR30, -R79 ;  /* 0x0000001e00037c23 */ /* 0x000fe2000801084f */
[----:B------:R-:W-:-:S05]  /*cbd0*/  F2FP.BF16.F32.PACK_AB R137, R34, R137 ;  /* 0x000000892289723e */ /* 0x000fca00000010ff */
[----:B------:R-:W0:Y:S01]  /*cbe0*/  MUFU.EX2 R133, R133 ;  /* 0x0000008500857308 */ /* 0x000e220000000800 */
[----:B-1----:R-:W-:-:S07]  /*cbf0*/  FADD.FTZ R25, R139, R4 ;  /* 0x000000048b197221 */ /* 0x002fce0000010000 */
[----:B------:R-:W1:Y:S01]  /*cc00*/  MUFU.EX2 R38, R38 ;  /* 0x0000002600267308 */ /* 0x000e620000000800 */
[C---:B--2---:R-:W-:Y:S01]  /*cc10*/  FADD.FTZ R4, R36.reuse, R25 ;  /* 0x0000001924047221 */ /* 0x044fe20000010000 */
[----:B------:R-:W-:Y:S01]  /*cc20*/  FADD.FTZ R25, R59, R48 ;  /* 0x000000303b197221 */ /* 0x000fe20000010000 */
[----:B------:R-:W-:-:S05]  /*cc30*/  F2FP.BF16.F32.PACK_AB R139, R36, R139 ;  /* 0x0000008b248b723e */ /* 0x000fca00000010ff */
        /* <DEDUP_REMOVED lines=44> */
[----:B------:R-:W-:Y:S01]  /*cf00*/  F2FP.BF16.F32.PACK_AB R125, R0, R125 ;  /* 0x0000007d007d723e */ /* 0x000fe200000010ff */
[----:B------:R-:W-:-:S05]  /*cf10*/  VIADD R0, R89, 0xfffffffe ;  /* 0xfffffffe59007836 */ /* 0x000fca0000000000 */
        /* <DEDUP_REMOVED lines=30> */
.L_x_14408:
[----:B------:R-:W-:-:S13]  /*d100*/  ISETP.NE.AND P1, PT, R11, 0x1, PT ;  /* 0x000000010b00780c */ /* 0x000fda0003f25270 */
[----:B------:R-:W0:Y:S02]  /*d110*/  @P1 LDC.64 R20, c[0x0][0x9e8] ;  /* 0x00027a00ff141b82 */ /* 0x000e240000000a00 */
[----:B0-----:R-:W-:-:S05]  /*d120*/  @P1 IMAD.HI.U32 R20, R12, R20, RZ ;  /* 0x000000140c141227 */ /* 0x001fca00078e00ff */
[----:B------:R-:W-:-:S07]  /*d130*/  @P1 SHF.R.U32.HI R12, RZ, R21, R20 ;  /* 0x00000015ff0c1219 */ /* 0x000fce0000011614 */
.L_x_14409:
[----:B------:R-:W-:Y:S05]  /*d140*/  BSYNC B0 ;  /* 0x0000000000007941 */ /* 0x000fea0003800000 */
.L_x_14407:
[----:B------:R-:W-:-:S05]  /*d150*/  IMAD R11, R12, R11, R11 ;  /* 0x0000000b0c0b7224 */ /* 0x000fca00078e020b */
[----:B------:R-:W-:-:S07]  /*d160*/  VIMNMX R10, R10, R11, PT ;  /* 0x0000000b0a0a7248 */ /* 0x000fce0003fe0100 */
.L_x_14406:
        /* <DEDUP_REMOVED lines=30> */
[----:B--2---:R-:W-:-:S04]  /*d350*/  VIMNMX R12, R12, R11, !PT ;  /* 0x0000000b0c0c7248 */ /* 0x004fc80007fe0100 */
[----:B------:R-:W-:Y:S01]  /*d360*/  ISETP.GE.AND P1, PT, R0, R12, PT ;  /* 0x0000000c0000720c */ /* 0x000fe20003f26270 */
[----:B------:R0:W-:-:S12]  /*d370*/  STL [R1+0x24], R12 ;  /* 0x0000240c01007387 */ /* 0x0001d80000100800 */
[----:B0-----:R-:W-:Y:S05]  /*d380*/  @!P1 BRA `(.L_x_14410) ;  /* 0x00000038002c9947 */ /* 0x001fea0003800000 */
[----:B------:R-:W-:-:S07]  /*d390*/  IMAD.MOV.U32 R119, RZ, RZ, RZ ;  /* 0x000000ffff777224 */ /* 0x000fce00078e00ff */
.L_x_14430:
        /* <DEDUP_REMOVED lines=8> */
[----:B------:R-:W-:Y:S05]  /*d420*/  @P1 BRA `(.L_x_14411) ;  /* 0x0000000000301947 */ /* 0x000fea0003800000 */
[----:B------:R-:W-:Y:S05]  /*d430*/  @!P0 BRA `(.L_x_14412) ;  /* 0x0000000000048947 */ /* 0x000fea0003800000 */
[----:B------:R-:W-:Y:S01]  /*d440*/  BPT.TRAP 0x1 ;  /* 0x000000040000795c */ /* 0x000fe20000300000 */
.L_x_14412:
[----:B------:R-:W-:Y:S01]  /*d450*/  IMAD R11, R15, 0x8, R2 ;  /* 0x000000080f0b7824 */ /* 0x000fe200078e0202 */
[----:B------:R-:W-:-:S04]  /*d460*/  SHF.L.U32 R10, R20, 0x1f, RZ ;  /* 0x0000001f140a7819 */ /* 0x000fc800000006ff */
[----:B------:R0:W1:Y:S01]  /*d470*/  SYNCS.PHASECHK.TRANS64.TRYWAIT P2, [R11+URZ+0x16830], R10 ;  /* 0x0168300a0b0075a7 */ /* 0x000062000804017f */
[----:B------:R-:W-:Y:S05]  /*d480*/  @!P0 BRA `(.L_x_14413) ;  /* 0x0000000000048947 */ /* 0x000fea0003800000 */
[----:B------:R-:W-:Y:S01]  /*d490*/  BPT.TRAP 0x1 ;  /* 0x000000040000795c */ /* 0x000fe20000300000 */
.L_x_14413:
[----:B------:R-:W-:Y:S04]  /*d4a0*/  BSSY B0, `(.L_x_14411) ;  /* 0x0000004000007945 */ /* 0x000fe80003800000 */
[----:B-1----:R-:W-:Y:S05]  /*d4b0*/  @P2 BRA `(.L_x_14414) ;  /* 0x0000000000082947 */ /* 0x002fea0003800000 */
[----:B------:R-:W1:Y:S02]  /*d4c0*/  SYNCS.PHASECHK.TRANS64.TRYWAIT P2, [R11+URZ+0x16830], R10 ;  /* 0x0168300a0b0075a7 */ /* 0x000e64000804017f */
[----:B-1----:R-:W-:Y:S05]  /*d4d0*/  @!P2 BRA `(.L_x_14415) ;  /* 0x0000014000d8a947 */ /* 0x002fea0003800000 */
.L_x_14414:
[----:B------:R-:W-:Y:S05]  /*d4e0*/  BSYNC B0 ;  /* 0x0000000000007941 */ /* 0x000fea0003800000 */
.L_x_14411:
[----:B------:R-:W2:Y:S01]  /*d4f0*/  LDL R12, [R1+0x2c] ;  /* 0x00002c00010c7983 */ /* 0x000ea20000100800 */
[----:B01----:R-:W0:Y:S01]  /*d500*/  S2R R10, SR_TID.X ;  /* 0x00000000000a7919 */ /* 0x003e220000002100 */
[----:B------:R-:W-:Y:S01]  /*d510*/  IMAD.MOV.U32 R11, RZ, RZ, 0x40000040 ;  /* 0x40000040ff0b7424 */ /* 0x000fe200078e00ff */
[----:B------:R-:W-:Y:S05]  /*d520*/  WARPSYNC.ALL ;  /* 0x0000000000007948 */ /* 0x000fea0003800000 */
[----:B------:R-:W-:Y:S02]  /*d530*/  R2UR UR23, R11 ;  /* 0x000000000b1772ca */ /* 0x000fe400000e0000 */
[----:B0-----:R-:W-:-:S05]  /*d540*/  SHF.R.U32.HI R10, RZ, 0x7, R10 ;  /* 0x00000007ff0a7819 */ /* 0x001fca000001160a */
[----:B------:R-:W-:Y:S02]  /*d550*/  VIADD R21, R10, 0x8 ;  /* 0x000000080a157836 */ /* 0x000fe40000000000 */
[----:B------:R-:W-:-:S05]  /*d560*/  IMAD.MOV.U32 R13, RZ, RZ, 0x40000040 ;  /* 0x40000040ff0d7424 */ /* 0x000fca00078e00ff */
[----:B------:R-:W-:Y:S01]  /*d570*/  R2UR UR19, R13 ;  /* 0x000000000d1372ca */ /* 0x000fe200000e0000 */
[----:B------:R-:W-:Y:S01]  /*d580*/  IMAD.MOV.U32 R25, RZ, RZ, 0x40000040 ;  /* 0x40000040ff197424 */ /* 0x000fe200078e00ff */
[----:B------:R-:W-:Y:S02]  /*d590*/  R2UR UR12, R6 ;  /* 0x00000000060c72ca */ /* 0x000fe400000e0000 */
[----:B------:R-:W-:Y:S02]  /*d5a0*/  R2UR UR13, R7 ;  /* 0x00000000070d72ca */ /* 0x000fe400000e0000 */
[C---:B------:R-:W-:Y:S02]  /*d5b0*/  R2UR UR15, R25.reuse ;  /* 0x00000000190f72ca */ /* 0x040fe400000e0000 */
[----:B------:R-:W-:Y:S01]  /*d5c0*/  R2UR UR27, R25 ;  /* 0x00000000191b72ca */ /* 0x000fe200000e0000 */
[----:B------:R0:W-:Y:S01]  /*d5d0*/  BAR.SYNC.DEFER_BLOCKING R21, 0x100 ;  /* 0x000400150000751d */ /* 0x0001e20000010000 */
[----:B--2---:R-:W-:-:S04]  /*d5e0*/  IMAD R24, R15, 0x400, R12 ;  /* 0x000004000f187824 */ /* 0x004fc800078e020c */
[----:B------:R-:W-:-:S05]  /*d5f0*/  VIADD R10, R24, 0x4 ;  /* 0x00000004180a7836 */ /* 0x000fca0000000000 */
[----:B------:R-:W-:Y:S02]  /*d600*/  R2UR UR22, R10 ;  /* 0x000000000a1672ca */ /* 0x000fe400000e0000 */
[----:B------:R-:W2:Y:S01]  /*d610*/  LDL.64 R10, [R1+0x18] ;  /* 0x00001800010a7983 */ /* 0x000ea20000100a00 */
[----:B------:R-:W-:-:S05]  /*d620*/  VIADD R12, R24, 0x2 ;  /* 0x00000002180c7836 */ /* 0x000fca0000000000 */
[----:B------:R-:W-:Y:S02]  /*d630*/  R2UR UR18, R12 ;  /* 0x000000000c1272ca */ /* 0x000fe400000e0000 */
[----:B------:R-:W3:Y:S01]  /*d640*/  LDL.64 R12, [R1+0x10] ;  /* 0x00001000010c7983 */ /* 0x000ee20000100a00 */
[C---:B------:R-:W-:Y:S01]  /*d650*/  R2UR UR14, R24.reuse ;  /* 0x00000000180e72ca */ /* 0x040fe200000e0000 */
[----:B------:R-:W-:-:S05]  /*d660*/  VIADD R24, R24, 0x6 ;  /* 0x0000000618187836 */ /* 0x000fca0000000000 */
[----:B------:R-:W-:Y:S02]  /*d670*/  R2UR UR26, R24 ;  /* 0x00000000181a72ca */ /* 0x000fe400000e0000 */
[----:B------:R-:W-:-:S06]  /*d680*/  WARPGROUP.ARRIVE ;  /* 0x00000000000079c5 */ /* 0x000fcc0000000000 */
[----:B------:R-:W-:Y:S03]  /*d690*/  HGMMA.64x128x16.F32.BF16 R24, gdesc[UR12], RZ, !UPT, gsb0 ;  /* 0x01e000000c1879f0 */ /* 0x000fe6000c0018ff */
[----:B------:R-:W-:Y:S02]  /*d6a0*/  WARPGROUP.DEPBAR.LE gsb0, 0x0 ;  /* 0x00008000000079c5 */ /* 0x000fe40000010000 */
[----:B------:R-:W-:Y:S01]  /*d6b0*/  WARPGROUP.ARRIVE ;  /* 0x00000000000079c5 */ /* 0x000fe20000000000 */
[----:B--2---:R-:W-:Y:S02]  /*d6c0*/  R2UR UR16, R10 ;  /* 0x000000000a1072ca */ /* 0x004fe400000e0000 */
[----:B------:R-:W-:-:S13]  /*d6d0*/  R2UR UR17, R11 ;  /* 0x000000000b1172ca */ /* 0x000fda00000e0000 */
[----:B------:R-:W-:Y:S01]  /*d6e0*/  HGMMA.64x128x16.F32.BF16 R24, gdesc[UR16], R24, gsb0 ;  /* 0x01e00000101879f0 */ /* 0x000fe20008001818 */
[----:B---3--:R-:W-:Y:S02]  /*d6f0*/  R2UR UR20, R12 ;  /* 0x000000000c1472ca */ /* 0x008fe400000e0000 */
        /* <DEDUP_REMOVED lines=13> */
.L_x_14417:
[----:B------:R-:W-:Y:S01]  /*d7d0*/  SHF.L.U32 R10, R154, 0x1f, RZ ;  /* 0x0000001f9a0a7819 */ /* 0x000fe200000006ff */
[----:B------:R-:W-:-:S04]  /*d7e0*/  IMAD R11, R19, 0x8, R2 ;  /* 0x00000008130b7824 */ /* 0x000fc800078e0202 */
[----:B------:R0:W1:Y:S01]  /*d7f0*/  SYNCS.PHASECHK.TRANS64.TRYWAIT P1, [R11+URZ+0x16850], R10 ;  /* 0x0168500a0b0075a7 */ /* 0x000062000802017f */
[----:B------:R-:W-:Y:S05]  /*d800*/  @!P0 BRA `(.L_x_14418) ;  /* 0x0000000000048947 */ /* 0x000fea0003800000 */
[----:B------:R-:W-:Y:S01]  /*d810*/  BPT.TRAP 0x1 ;  /* 0x000000040000795c */ /* 0x000fe20000300000 */
.L_x_14418:
[----:B-1----:R-:W-:Y:S05]  /*d820*/  @P1 BRA `(.L_x_14416) ;  /* 0x0000000000081947 */ /* 0x002fea0003800000 */
[----:B------:R-:W1:Y:S02]  /*d830*/  SYNCS.PHASECHK.TRANS64.TRYWAIT P1, [R11+URZ+0x16850], R10 ;  /* 0x0168500a0b0075a7 */ /* 0x000e64000802017f */
[----:B-1----:R-:W-:Y:S05]  /*d840*/  @!P1 BRA `(.L_x_14419) ;  /* 0x0000014000109947 */ /* 0x002fea0003800000 */
.L_x_14416:
        /* <DEDUP_REMOVED lines=9> */
[----:B------:R-:W-:Y:S02]  /*d8e0*/  IMAD.MOV.U32 R11, RZ, RZ, 0x40000040 ;  /* 0x40000040ff0b7424 */ /* 0x000fe400078e00ff */
[----:B------:R-:W-:-:S04]  /*d8f0*/  IMAD R10, R19, 0x400, R10 ;  /* 0x00000400130a7824 */ /* 0x000fc800078e020a */
[C---:B------:R-:W-:Y:S01]  /*d900*/  VIADD R12, R10.reuse, 0x80 ;  /* 0x000000800a0c7836 */ /* 0x040fe20000000000 */
[----:B------:R-:W-:-:S13]  /*d910*/  R2UR UR14, R10 ;  /* 0x000000000a0e72ca */ /* 0x000fda00000e0000 */
[----:B------:R-:W-:Y:S01]  /*d920*/  HGMMA.64x64x16.F32.BF16 R88, R148, gdesc[UR12].tnspB, R88, gsb0 ;  /* 0x40e0000c94587df0 */ /* 0x000fe20008001858 */
[----:B------:R-:W-:Y:S01]  /*d930*/  R2UR UR14, R12 ;  /* 0x000000000c0e72ca */ /* 0x000fe200000e0000 */
[----:B------:R-:W-:Y:S01]  /*d940*/  VIADD R12, R10, 0x100 ;  /* 0x000001000a0c7836 */ /* 0x000fe20000000000 */
[----:B------:R-:W-:Y:S01]  /*d950*/  R2UR UR15, R13 ;  /* 0x000000000d0f72ca */ /* 0x000fe200000e0000 */
[----:B------:R-:W-:Y:S01]  /*d960*/  IMAD.MOV.U32 R13, RZ, RZ, 0x40000040 ;  /* 0x40000040ff0d7424 */ /* 0x000fe200078e00ff */
[----:B0-----:R-:W-:Y:S02]  /*d970*/  SHF.R.U32.HI R21, RZ, 0x7, R154 ;  /* 0x00000007ff157819 */ /* 0x001fe4000001169a */
[----:B------:R-:W-:Y:S01]  /*d980*/  ISETP.GE.U32.AND P1, PT, R154, 0x180, PT ;  /* 0x000001809a00780c */ /* 0x000fe20003f26070 */
[----:B------:R-:W-:Y:S02]  /*d990*/  WARPGROUP.DEPBAR.LE gsb0, 0x0 ;  /* 0x00008000000079c5 */ /* 0x000fe40000010000 */
        /* <DEDUP_REMOVED lines=47> */
.L_x_14420:
[----:B------:R-:W2:Y:S01]  /*dc90*/  LDL R13, [R1+0x20] ;  /* 0x00002000010d7983 */ /* 0x000ea20000100800 */
[----:B------:R-:W1:Y:S03]  /*dca0*/  LDC R11, c[0x0][0x448] ;  /* 0x00011200ff0b7b82 */ /* 0x000e660000000800 */
[----:B0-----:R-:W2:Y:S04]  /*dcb0*/  LDL R10, [R1+0x30] ;  /* 0x00003000010a7983 */ /* 0x001ea80000100800 */
[----:B------:R-:W3:Y:S01]  /*dcc0*/  LDL R125, [R1] ;  /* 0x00000000017d7983 */ /* 0x000ee20000100800 */
[----:B-1----:R-:W-:-:S13]  /*dcd0*/  ISETP.NE.AND P1, PT, R11, 0x1, PT ;  /* 0x000000010b00780c */ /* 0x002fda0003f25270 */
[----:B------:R-:W0:Y:S08]  /*dce0*/  @P1 LDC R12, c[0x0][0x44c] ;  /* 0x00011300ff0c1b82 */ /* 0x000e300000000800 */
        /* <DEDUP_REMOVED lines=10> */
[----:B------:R-:W-:-:S02]  /*dd90*/  MOV R59, UR38 ;  /* 0x00000026003b7c02 */ /* 0x000fc40008000f00 */
[----:B------:R-:W-:Y:S01]  /*dda0*/  LOP3.LUT P3, RZ, R23, 0x4, RZ, 0xc0, !PT ;  /* 0x0000000417ff7812 */ /* 0x000fe2000786c0ff */
        /* <DEDUP_REMOVED lines=44> */
[----:B------:R-:W-:-:S02]  /*e070*/  IMAD R58, R15, 0x8, R2 ;  /* 0x000000080f3a7824 */ /* 0x000fc400078e0202 */
        /* <DEDUP_REMOVED lines=19> */
[----:B------:R-:W0:Y:S01]  /*e1b0*/  SHFL.IDX PT, R123, R10, RZ, 0x1c1f ;  /* 0x001c1fff0a7b7589 */ /* 0x000e2200000e0000 */
[----:B------:R-:W-:-:S02]  /*e1c0*/  IMAD.SHL.U32 R85, R0, 0x80, RZ ;  /* 0x0000008000557824 */ /* 0x000fc400078e00ff */
[----:B------:R-:W-:Y:S01]  /*e1d0*/  FMUL.FTZ R76, R78, UR29 ;  /* 0x0000001d4e4c7c20 */ /* 0x000fe20008410000 */
[----:B------:R-:W-:Y:S01]  /*e1e0*/  FMUL.FTZ R78, R80, UR29 ;  /* 0x0000001d504e7c20 */ /* 0x000fe20008410000 */
[----:B------:R-:W-:Y:S01]  /*e1f0*/  FMUL.FTZ R80, R82, UR29 ;  /* 0x0000001d52507c20 */ /* 0x000fe20008410000 */
[----:B------:R-:W-:Y:S01]  /*e200*/  FMUL.FTZ R82, R84, UR29 ;  /* 0x0000001d54527c20 */ /* 0x000fe20008410000 */
[----:B------:R1:W-:Y:S01]  /*e210*/  SYNCS.ARRIVE.TRANS64.RED.A1T0 RZ, [R58+URZ], RZ ;  /* 0x000000ff3aff79a7 */ /* 0x0003e2000810043f */
[----:B------:R-:W-:Y:S01]  /*e220*/  FMUL.FTZ R84, R86, UR29 ;  /* 0x0000001d56547c20 */ /* 0x000fe20008410000 */
[----:B------:R-:W-:Y:S01]  /*e230*/  FMUL.FTZ R86, R87, UR29 ;  /* 0x0000001d57567c20 */ /* 0x000fe20008410000 */
[----:B-1----:R-:W-:Y:S01]  /*e240*/  IADD3 R58, -R85, 0x1, RZ ;  /* 0x00000001553a7810 */ /* 0x002fe20007ffe1ff */
[----:B------:R-:W1:Y:S04]  /*e250*/  MUFU.TANH R11, R11 ;  /* 0x0000000b000b7308 */ /* 0x000e680000002400 */
[----:B---3--:R-:W-:-:S04]  /*e260*/  IMAD R58, R125, -0x2, R58 ;  /* 0xfffffffe7d3a7824 */ /* 0x008fc800078e023a */
[----:B------:R-:W2:Y:S01]  /*e270*/  MUFU.TANH R12, R12 ;  /* 0x0000000c000c7308 */ /* 0x000ea20000002400 */
[----:B------:R-:W-:-:S07]  /*e280*/  IADD3 R58, -R155, R58, R156 ;  /* 0x0000003a9b3a7210 */ /* 0x000fce0007ffe19c */
        /* <DEDUP_REMOVED lines=70> */
.L_x_14423:
[----:B------:R-:W-:-:S05]  /*e6f0*/  IMAD.U32 R124, RZ, RZ, UR8 ;  /* 0x00000008ff7c7e24 */ /* 0x000fca000f8e00ff */
[----:B------:R-:W-:-:S13]  /*e700*/  ISETP.NE.AND P1, PT, R124, 0x1, PT ;  /* 0x000000017c00780c */ /* 0x000fda0003f25270 */
[----:B------:R-:W0:Y:S02]  /*e710*/  @P1 LDC.64 R58, c[0x0][0x9e8] ;  /* 0x00027a00ff3a1b82 */ /* 0x000e240000000a00 */
[----:B0-----:R-:W-:-:S05]  /*e720*/  @P1 IMAD.HI.U32 R58, R123, R58, RZ ;  /* 0x0000003a7b3a1227 */ /* 0x001fca00078e00ff */
[----:B------:R-:W-:-:S07]  /*e730*/  @P1 SHF.R.U32.HI R123, RZ, R59, R58 ;  /* 0x0000003bff7b1219 */ /* 0x000fce000001163a */
.L_x_14424:
[----:B------:R-:W-:Y:S05]  /*e740*/  BSYNC B0 ;  /* 0x0000000000007941 */ /* 0x000fea0003800000 */
.L_x_14422:
[----:B------:R-:W-:-:S04]  /*e750*/  IMAD R123, R123, R124, -R85 ;  /* 0x0000007c7b7b7224 */ /* 0x000fc800078e0a55 */
[----:B------:R-:W-:-:S05]  /*e760*/  IMAD R123, R125, -0x2, R123 ;  /* 0xfffffffe7d7b7824 */ /* 0x000fca00078e027b */
[----:B------:R-:W-:Y:S02]  /*e770*/  VIMNMX R87, R87, R123, !PT ;  /* 0x0000007b57577248 */ /* 0x000fe40007fe0100 */
[----:B------:R-:W-:-:S07]  /*e780*/  VIADDMNMX R120, R123, R124, R120, PT ;  /* 0x0000007c7b787246 */ /* 0x000fce0003800178 */
.L_x_14421:
[----:B------:R-:W-:Y:S01]  /*e790*/  ISETP.GT.AND P5, PT, R0, -0x1, PT ;  /* 0xffffffff0000780c */ /* 0x000fe20003fa4270 */
[----:B------:R-:W0:Y:S03]  /*e7a0*/  SHFL.IDX PT, R10, R10, 0x1, 0x1c1f ;  /* 0x003c1f000a0a7f89 */ /* 0x000e2600000e0000 */
[C---:B------:R-:W-:Y:S02]  /*e7b0*/  ISETP.GT.AND P2, PT, R87.reuse, RZ, P5 ;  /* 0x000000ff5700720c */ /* 0x040fe40002f44270 */
[----:B------:R-:W-:Y:S02]  /*e7c0*/  ISETP.GT.AND P1, PT, R87, 0x1, P5 ;  /* 0x000000015700780c */ /* 0x000fe40002f24270 */
[C---:B------:R-:W-:Y:S02]  /*e7d0*/  ISETP.LT.OR P2, PT, R120.reuse, 0x1, P2 ;  /* 0x000000017800780c */ /* 0x040fe40001741670 */
[----:B------:R-:W-:-:S02]  /*e7e0*/  ISETP.LT.OR P1, PT, R120, 0x2, P1 ;  /* 0x000000027800780c */ /* 0x000fc40000f21670 */
[----:B-1----:R-:W-:Y:S02]  /*e7f0*/  FSEL R11, R11, -INF , !P2 ;  /* 0xff8000000b0b7808 */ /* 0x002fe40005000000 */
[----:B------:R-:W-:Y:S02]  /*e800*/  FSEL R12, R12, -INF , !P1 ;  /* 0xff8000000c0c7808 */ /* 0x000fe40004800000 */
[C---:B------:R-:W-:Y:S02]  /*e810*/  ISETP.GT.AND P2, PT, R87.reuse, 0x8, P5 ;  /* 0x000000085700780c */ /* 0x040fe40002f44270 */
[----:B------:R-:W-:Y:S02]  /*e820*/  ISETP.GT.AND P1, PT, R87, 0x9, P5 ;  /* 0x000000095700780c */ /* 0x000fe40002f24270 */
[C---:B------:R-:W-:Y:S02]  /*e830*/  ISETP.LT.OR P2, PT, R120.reuse, 0x9, P2 ;  /* 0x000000097800780c */ /* 0x040fe40001741670 */
[----:B------:R-:W-:-:S02]  /*e840*/  ISETP.LT.OR P1, PT, R120, 0xa, P1 ;  /* 0x0000000a7800780c */ /* 0x000fc40000f21670 */
[----:B------:R-:W-:Y:S01]  /*e850*/  FSEL R24, R24, -INF , !P2 ;  /* 0xff80000018187808 */ /* 0x000fe20005000000 */
[--C-:B0-----:R-:W-:Y:S01]  /*e860*/  IMAD.IADD R122, R122, 0x1, R10.reuse ;  /* 0x000000017a7a7824 */ /* 0x101fe200078e020a */
        /* <DEDUP_REMOVED lines=99> */
.L_x_14427:
[----:B------:R-:W-:-:S05]  /*eea0*/  IMAD.U32 R87, RZ, RZ, UR8 ;  /* 0x00000008ff577e24 */ /* 0x000fca000f8e00ff */
[----:B------:R-:W-:-:S13]  /*eeb0*/  ISETP.NE.AND P1, PT, R87, 0x1, PT ;  /* 0x000000015700780c */ /* 0x000fda0003f25270 */
[----:B------:R-:W0:Y:S02]  /*eec0*/  @P1 LDC.64 R32, c[0x0][0x9e8] ;  /* 0x00027a00ff201b82 */ /* 0x000e240000000a00 */
[----:B0-----:R-:W-:-:S05]  /*eed0*/  @P1 IMAD.HI.U32 R32, R10, R32, RZ ;  /* 0x000000200a201227 */ /* 0x001fca00078e00ff */
[----:B------:R-:W-:-:S07]  /*eee0*/  @P1 SHF.R.U32.HI R10, RZ, R33, R32 ;  /* 0x00000021ff0a1219 */ /* 0x000fce0000011620 */
.L_x_14428:
[----:B------:R-:W-:Y:S05]  /*eef0*/  BSYNC B0 ;  /* 0x0000000000007941 */ /* 0x000fea0003800000 */
.L_x_14426:
[----:B------:R-:W-:-:S04]  /*ef00*/  IMAD R10, R10, R87, -R85 ;  /* 0x000000570a0a7224 */ /* 0x000fc800078e0a55 */
[----:B------:R-:W-:-:S05]  /*ef10*/  IMAD R10, R125, -0x2, R10 ;  /* 0xfffffffe7d0a7824 */ /* 0x000fca00078e020a */
[----:B------:R-:W-:Y:S02]  /*ef20*/  VIMNMX R121, R121, R10, !PT ;  /* 0x0000000a79797248 */ /* 0x000fe40007fe0100 */
[----:B------:R-:W-:-:S07]  /*ef30*/  VIADDMNMX R122, R10, R87, R122, PT ;  /* 0x000000570a7a7246 */ /* 0x000fce000380017a */
.L_x_14425:
[----:B------:R-:W-:Y:S01]  /*ef40*/  FMNMX.FTZ R33, R11, R5, !PT ;  /* 0x000000050b217209 */ /* 0x000fe20007810000 */
[----:B------:R-:W-:Y:S01]  /*ef50*/  UMOV UR30, UR5 ;  /* 0x00000005001e7c82 */ /* 0x000fe20008000000 */
[----:B------:R-:W-:Y:S02]  /*ef60*/  ISETP.GT.AND P1, PT, R121, 0x1, P5 ;  /* 0x000000017900780c */ /* 0x000fe40002f24270 */
[----:B------:R-:W-:Y:S02]  /*ef70*/  FMNMX.FTZ R33, R12, R33, !PT ;  /* 0x000000210c217209 */ /* 0x000fe40007810000 */
[----:B------:R-:W-:Y:S02]  /*ef80*/  LOP3.LUT R23, R23, 0xbfffffff, RZ, 0xc0, !PT ;  /* 0xbfffffff17177812 */ /* 0x000fe400078ec0ff */
        /* <DEDUP_REMOVED lines=31> */
[----:B------:R-:W-:-:S02]  /*f180*/  FMNMX.FTZ R120, R13, R14, !PT ;  /* 0x0000000e0d787209 */ /* 0x000fc40007810000 */
        /* <DEDUP_REMOVED lines=28> */
[----:B------:R-:W-:Y:S01]  /*f350*/  ISETP.GT.AND P2, PT, R121, 0x28, P5 ;  /* 0x000000287900780c */ /* 0x000fe20002f44270 */
[----:B------:R-:W0:Y:S01]  /*f360*/  SHFL.BFLY PT, R10, R33, 0x2, 0x1f ;  /* 0x0c401f00210a7f89 */ /* 0x000e2200000e0000 */
[----:B------:R-:W-:-:S02]  /*f370*/  FSEL R39, R39, -INF , !P1 ;  /* 0xff80000027277808 */ /* 0x000fc40004800000 */
[C---:B------:R-:W-:Y:S02]  /*f380*/  ISETP.GT.AND P1, PT, R121.reuse, 0x29, P5 ;  /* 0x000000297900780c */ /* 0x040fe40002f24270 */
[C---:B------:R-:W-:Y:S02]  /*f390*/  ISETP.LT.OR P2, PT, R122.reuse, 0x29, P2 ;  /* 0x000000297a00780c */ /* 0x040fe40001741670 */
[----:B------:R-:W-:Y:S02]  /*f3a0*/  ISETP.LT.OR P1, PT, R122, 0x2a, P1 ;  /* 0x0000002a7a00780c */ /* 0x000fe40000f21670 */
[----:B------:R-:W-:Y:S02]  /*f3b0*/  FSEL R42, R42, -INF , !P2 ;  /* 0xff8000002a2a7808 */ /* 0x000fe40005000000 */
[----:B------:R-:W-:Y:S02]  /*f3c0*/  ISETP.GT.AND P2, PT, R121, 0x30, P5 ;  /* 0x000000307900780c */ /* 0x000fe40002f44270 */
[----:B------:R-:W-:-:S02]  /*f3d0*/  FSEL R43, R43, -INF , !P1 ;  /* 0xff8000002b2b7808 */ /* 0x000fc40004800000 */
[C---:B------:R-:W-:Y:S02]  /*f3e0*/  ISETP.GT.AND P1, PT, R121.reuse, 0x31, P5 ;  /* 0x000000317900780c */ /* 0x040fe40002f24270 */
[C---:B------:R-:W-:Y:S02]  /*f3f0*/  ISETP.LT.OR P2, PT, R122.reuse, 0x31, P2 ;  /* 0x000000317a00780c */ /* 0x040fe40001741670 */
[----:B------:R-:W-:Y:S02]  /*f400*/  ISETP.LT.OR P1, PT, R122, 0x32, P1 ;  /* 0x000000327a00780c */ /* 0x000fe40000f21670 */
[----:B------:R-:W-:Y:S02]  /*f410*/  FSEL R46, R46, -INF , !P2 ;  /* 0xff8000002e2e7808 */ /* 0x000fe40005000000 */
[----:B------:R-:W-:Y:S02]  /*f420*/  ISETP.GT.AND P2, PT, R121, 0x38, P5 ;  /* 0x000000387900780c */ /* 0x000fe40002f44270 */
[----:B0-----:R-:W-:-:S02]  /*f430*/  FMNMX.FTZ R85, R33, R10, !PT ;  /* 0x0000000a21557209 */ /* 0x001fc40007810000 */
[----:B------:R-:W-:Y:S02]  /*f440*/  FMNMX.FTZ R33, R21, R120, !PT ;  /* 0x0000007815217209 */ /* 0x000fe40007810000 */
[----:B------:R-:W-:Y:S01]  /*f450*/  FSEL R47, R47, -INF , !P1 ;  /* 0xff8000002f2f7808 */ /* 0x000fe20004800000 */
[----:B------:R-:W0:Y:S01]  /*f460*/  SHFL.BFLY PT, R10, R85, 0x1, 0x1f ;  /* 0x0c201f00550a7f89 */ /* 0x000e2200000e0000 */
        /* <DEDUP_REMOVED lines=28> */
[C---:B------:R-:W-:Y:S02]  /*f630*/  ISETP.GT.AND P4, PT, R121.reuse, 0x68, P5 ;  /* 0x000000687900780c */ /* 0x040fe40002f84270 */
[----:B------:R-:W-:Y:S02]  /*f640*/  FMNMX.FTZ R120, R54, R33, !PT ;  /* 0x0000002136787209 */ /* 0x000fe40007810000 */
[----:B------:R-:W-:Y:S02]  /*f650*/  ISETP.LT.OR P1, PT, R122, 0x4a, P1 ;  /* 0x0000004a7a00780c */ /* 0x000fe40000f21670 */
[----:B------:R-:W-:Y:S02]  /*f660*/  FSEL R60, R60, -INF , !P2 ;  /* 0xff8000003c3c7808 */ /* 0x000fe40005000000 */
[----:B------:R-:W-:Y:S02]  /*f670*/  ISETP.LT.OR P4, PT, R122, 0x69, P4 ;  /* 0x000000697a00780c */ /* 0x000fe40002781670 */
[----:B------:R-:W-:-:S02]  /*f680*/  ISETP.GT.AND P2, PT, R121, 0x50, P5 ;  /* 0x000000507900780c */ /* 0x000fc40002f44270 */
[----:B------:R-:W-:Y:S02]  /*f690*/  FMNMX.FTZ R33, R55, R120, !PT ;  /* 0x0000007837217209 */ /* 0x000fe40007810000 */
[----:B------:R-:W-:Y:S02]  /*f6a0*/  FSEL R61, R61, -INF , !P1 ;  /* 0xff8000003d3d7808 */ /* 0x000fe40004800000 */
[----:B------:R-:W-:Y:S02]  /*f6b0*/  ISETP.GT.AND P1, PT, R121, 0x51, P5 ;  /* 0x000000517900780c */ /* 0x000fe40002f24270 */
[----:B------:R-:W-:Y:S02]  /*f6c0*/  ISETP.LT.OR P2, PT, R122, 0x51, P2 ;  /* 0x000000517a00780c */ /* 0x000fe40001741670 */
[----:B------:R-:W-:Y:S02]  /*f6d0*/  FMNMX.FTZ R120, R60, R33, !PT ;  /* 0x000000213c787209 */ /* 0x000fe40007810000 */
[----:B------:R-:W-:-:S02]  /*f6e0*/  ISETP.LT.OR P1, PT, R122, 0x52, P1 ;  /* 0x000000527a00780c */ /* 0x000fc40000f21670 */
[----:B------:R-:W-:Y:S02]  /*f6f0*/  FSEL R64, R64, -INF , !P2 ;  /* 0xff80000040407808 */ /* 0x000fe40005000000 */
[----:B------:R-:W-:Y:S02]  /*f700*/  LOP3.LUT R23, R23, 0xfffffffd, RZ, 0xc0, !PT ;  /* 0xfffffffd17177812 */ /* 0x000fe400078ec0ff */
[C---:B------:R-:W-:Y:S02]  /*f710*/  ISETP.GT.AND P2, PT, R121.reuse, 0x58, P5 ;  /* 0x000000587900780c */ /* 0x040fe40002f44270 */
[----:B------:R-:W-:Y:S02]  /*f720*/  ISETP.GT.AND P6, PT, R121, 0x69, P5 ;  /* 0x000000697900780c */ /* 0x000fe40002fc4270 */
[----:B0-----:R-:W-:Y:S02]  /*f730*/  FMNMX.FTZ R10, R85, R10, !PT ;  /* 0x0000000a550a7209 */ /* 0x001fe40007810000 */
[----:B------:R-:W-:-:S02]  /*f740*/  FMNMX.FTZ R33, R61, R120, !PT ;  /* 0x000000783d217209 */ /* 0x000fc40007810000 */
[----:B------:R-:W-:Y:S02]  /*f750*/  FSEL R65, R65, -INF , !P1 ;  /* 0xff80000041417808 */ /* 0x000fe40004800000 */
[----:B------:R-:W-:Y:S02]  /*f760*/  @P4 LOP3.LUT R23, R23, 0x2, RZ, 0xfc, !PT ;  /* 0x0000000217174812 */ /* 0x000fe400078efcff */
[----:B------:R-:W-:Y:S02]  /*f770*/  ISETP.GT.AND P1, PT, R121, 0x59, P5 ;  /* 0x000000597900780c */ /* 0x000fe40002f24270 */
[C---:B------:R-:W-:Y:S02]  /*f780*/  ISETP.LT.OR P2, PT, R122.reuse, 0x59, P2 ;  /* 0x000000597a00780c */ /* 0x040fe40001741670 */
[----:B------:R-:W-:Y:S02]  /*f790*/  ISETP.LT.OR P4, PT, R122, 0x6a, P6 ;  /* 0x0000006a7a00780c */ /* 0x000fe40003781670 */
[----:B------:R-:W-:-:S02]  /*f7a0*/  FSETP.NEU.FTZ.AND P6, PT, R10, -INF , PT ;  /* 0xff8000000a00780b */ /* 0x000fc40003fdd000 */
[----:B------:R-:W-:Y:S02]  /*f7b0*/  FMNMX.FTZ R120, R64, R33, !PT ;  /* 0x0000002140787209 */ /* 0x000fe40007810000 */
[----:B------:R-:W-:Y:S02]  /*f7c0*/  ISETP.LT.OR P1, PT, R122, 0x5a, P1 ;  /* 0x0000005a7a00780c */ /* 0x000fe40000f21670 */
[----:B------:R-:W-:Y:S02]  /*f7d0*/  FSEL R68, R68, -INF , !P2 ;  /* 0xff80000044447808 */ /* 0x000fe40005000000 */
[----:B------:R-:W-:Y:S02]  /*f7e0*/  ISETP.GT.AND P2, PT, R121, 0x60, P5 ;  /* 0x000000607900780c */ /* 0x000fe40002f44270 */
[----:B------:R-:W-:Y:S02]  /*f7f0*/  FSEL R32, R10, RZ, P6 ;  /* 0x000000ff0a207208 */ /* 0x000fe40003000000 */
[----:B------:R-:W-:-:S02]  /*f800*/  FMNMX.FTZ R33, R65, R120, !PT ;  /* 0x0000007841217209 */ /* 0x000fc40007810000 */
[----:B------:R-:W-:Y:S01]  /*f810*/  FSEL R69, R69, -INF , !P1 ;  /* 0xff80000045457808 */ /* 0x000fe20004800000 */
[----:B------:R-:W-:Y:S01]  /*f820*/  FADD.FTZ R5, -R32, R5 ;  /* 0x0000000520057221 */ /* 0x000fe20000010100 */
[----:B------:R-:W-:Y:S01]  /*f830*/  ISETP.GT.AND P1, PT, R121, 0x61, P5 ;  /* 0x000000617900780c */ /* 0x000fe20002f24270 */
[----:B------:R-:W-:Y:S01]  /*f840*/  FMUL.FTZ R32, R10, UR30 ;  /* 0x0000001e0a207c20 */ /* 0x000fe20008410000 */
[----:B------:R-:W-:Y:S01]  /*f850*/  ISETP.LT.OR P2, PT, R122, 0x61, P2 ;  /* 0x000000617a00780c */ /* 0x000fe20001741670 */
[----:B------:R-:W-:Y:S01]  /*f860*/  FMUL.FTZ R5, R5, UR30 ;  /* 0x0000001e05057c20 */ /* 0x000fe20008410000 */
[----:B------:R-:W-:Y:S02]  /*f870*/  FMNMX.FTZ R120, R68, R33, !PT ;  /* 0x0000002144787209 */ /* 0x000fe40007810000 */
[----:B------:R-:W-:Y:S02]  /*f880*/  ISETP.LT.OR P1, PT, R122, 0x62, P1 ;  /* 0x000000627a00780c */ /* 0x000fe40000f21670 */
[----:B------:R-:W-:Y:S01]  /*f890*/  FSEL R72, R72, -INF , !P2 ;  /* 0xff80000048487808 */ /* 0x000fe20005000000 */
[----:B------:R-:W-:Y:S01]  /*f8a0*/  MUFU.EX2 R5, R5 ;  /* 0x0000000500057308 */ /* 0x000fe20000000800 */
[----:B------:R-:W-:-:S02]  /*f8b0*/  FMNMX.FTZ R33, R69, R120, !PT ;  /* 0x0000007845217209 */ /* 0x000fc40007810000 */
[----:B------:R-:W-:Y:S02]  /*f8c0*/  FSEL R32, R32, RZ, P6 ;  /* 0x000000ff20207208 */ /* 0x000fe40003000000 */
[----:B------:R-:W-:Y:S02]  /*f8d0*/  FSEL R73, R73, -INF , !P1 ;  /* 0xff80000049497808 */ /* 0x000fe40004800000 */
[----:B------:R-:W-:Y:S01]  /*f8e0*/  LOP3.LUT P6, RZ, R23, 0x2, RZ, 0xc0, !PT ;  /* 0x0000000217ff7812 */ /* 0x000fe200078cc0ff */
[--C-:B------:R-:W-:Y:S01]  /*f8f0*/  FFMA.FTZ R11, R11, UR30, -R32.reuse ;  /* 0x0000001e0b0b7c23 */ /* 0x100fe20008010820 */
[----:B------:R-:W-:Y:S01]  /*f900*/  FMNMX.FTZ R120, R72, R33, !PT ;  /* 0x0000002148787209 */ /* 0x000fe20007810000 */
[--C-:B------:R-:W-:Y:S01]  /*f910*/  FFMA.FTZ R12, R12, UR30, -R32.reuse ;  /* 0x0000001e0c0c7c23 */ /* 0x100fe20008010820 */
[----:B------:R-:W-:Y:S01]  /*f920*/  ISETP.GT.AND P3, PT, R121, 0x70, P5 ;  /* 0x000000707900780c */ /* 0x000fe20002f64270 */
[--C-:B------:R-:W-:Y:S01]  /*f930*/  FFMA.FTZ R24, R24, UR30, -R32.reuse ;  /* 0x0000001e18187c23 */ /* 0x100fe20008010820 */
[----:B------:R-:W-:Y:S01]  /*f940*/  FSEL R76, R76, -INF , !P6 ;  /* 0xff8000004c4c7808 */ /* 0x000fe20007000000 */
[--C-:B------:R-:W-:Y:S01]  /*f950*/  FFMA.FTZ R25, R25, UR30, -R32.reuse ;  /* 0x0000001e19197c23 */ /* 0x100fe20008010820 */
[----:B------:R-:W-:Y:S01]  /*f960*/  FMNMX.FTZ R33, R73, R120, !PT ;  /* 0x0000007849217209 */ /* 0x000fe20007810000 */
[--C-:B------:R-:W-:Y:S01]  /*f970*/  FFMA.FTZ R28, R28, UR30, -R32.reuse ;  /* 0x0000001e1c1c7c23 */ /* 0x100fe20008010820 */
[----:B------:R-:W-:Y:S01]  /*f980*/  ISETP.GT.AND P2, PT, R121, 0x71, P5 ;  /* 0x000000717900780c */ /* 0x000fe20002f44270 */
[--C-:B------:R-:W-:Y:S01]  /*f990*/  FFMA.FTZ R29, R29, UR30, -R32.reuse ;  /* 0x0000001e1d1d7c23 */ /* 0x100fe20008010820 */
[----:B------:R-:W-:Y:S01]  /*f9a0*/  ISETP.LT.OR P3, PT, R122, 0x71, P3 ;  /* 0x000000717a00780c */ /* 0x000fe20001f61670 */
        /* <DEDUP_REMOVED lines=21> */
[----:B------:R-:W-:Y:S01]  /*fb00*/  ISETP.LT.OR P5, PT, R122, 0x7a, P5 ;  /* 0x0000007a7a00780c */ /* 0x000fe20002fa1670 */
        /* <DEDUP_REMOVED lines=24> */
[----:B------:R-:W-:Y:S01]  /*fc90*/  MUFU.EX2 R24, R24 ;  /* 0x0000001800187308 */ /* 0x000fe20000000800 */
[----:B0-----:R-:W-:-:S07]  /*fca0*/  FFMA.FTZ R4, R5, R4, R148 ;  /* 0x0000000405047223 */ /* 0x001fce0000010094 */
[----:B------:R-:W-:Y:S01]  /*fcb0*/  MUFU.EX2 R25, R25 ;  /* 0x0000001900197308 */ /* 0x000fe20000000800 */
[----:B-1----:R-:W-:Y:S01]  /*fcc0*/  FMNMX.FTZ R11, R33, R83, !PT ;  /* 0x00000053210b7209 */ /* 0x002fe20007810000 */
[----:B--2---:R-:W-:-:S04]  /*fcd0*/  FADD.FTZ R4, R12, R4 ;  /* 0x000000040c047221 */ /* 0x004fc80000010000 */
[----:B------:R-:W0:Y:S02]  /*fce0*/  SHFL.BFLY PT, R33, R11, 0x1, 0x1f ;  /* 0x0c201f000b217f89 */ /* 0x000e2400000e0000 */
[----:B------:R-:W-:Y:S08]  /*fcf0*/  MUFU.EX2 R28, R28 ;  /* 0x0000001c001c7308 */ /* 0x000ff00000000800 */
[----:B------:R-:W-:Y:S08]  /*fd00*/  MUFU.EX2 R29, R29 ;  /* 0x0000001d001d7308 */ /* 0x000ff00000000800 */
[----:B------:R-:W-:Y:S01]  /*fd10*/  MUFU.EX2 R58, R58 ;  /* 0x0000003a003a7308 */ /* 0x000fe20000000800 */
[----:B0-----:R-:W-:-:S07]  /*fd20*/  FMNMX.FTZ R11, R11, R33, !PT ;  /* 0x000000210b0b7209 */ /* 0x001fce0007810000 */
[----:B------:R-:W-:Y:S01]  /*fd30*/  MUFU.EX2 R59, R59 ;  /* 0x0000003b003b7308 */ /* 0x000fe20000000800 */
[----:B------:R-:W-:-:S04]  /*fd40*/  FSETP.NEU.FTZ.AND P1, PT, R11, -INF , PT ;  /* 0xff8000000b00780b */ /* 0x000fc80003f3d000 */
[----:B------:R-:W-:-:S03]  /*fd50*/  FSEL R33, R11, RZ, P1 ;  /* 0x000000ff0b217208 */ /* 0x000fc60000800000 */
[----:B------:R-:W-:Y:S02]  /*fd60*/  MUFU.EX2 R36, R36 ;  /* 0x0000002400247308 */ /* 0x000fe40000000800 */
[----:B------:R-:W-:Y:S01]  /*fd70*/  FADD.FTZ R14, -R33, R14 ;  /* 0x0000000e210e7221 */ /* 0x000fe20000010100 */
[----:B------:R-:W-:-:S03]  /*fd80*/  FMUL.FTZ R33, R11, UR30 ;  /* 0x0000001e0b217c20 */ /* 0x000fc60008410000 */
[----:B------:R-:W-:Y:S02]  /*fd90*/  FMUL.FTZ R14, R14, UR30 ;  /* 0x0000001e0e0e7c20 */ /* 0x000fe40008410000 */
[----:B------:R-:W-:Y:S01]  /*fda0*/  MUFU.EX2 R37, R37 ;  /* 0x0000002500257308 */ /* 0x000fe20000000800 */
[----:B------:R-:W-:-:S05]  /*fdb0*/  FSEL R33, R33, RZ, P1 ;  /* 0x000000ff21217208 */ /* 0x000fca0000800000 */
        /* <DEDUP_REMOVED lines=151> */
.L_x_14429:
[----:B------:R-:W2:Y:S01]  /*10730*/  LDL R83, [R1+0x24] ;  /* 0x0000240001537983 */ /* 0x000ea20000100800 */
[----:B------:R-:W-:Y:S02]  /*10740*/  IMAD R14, R19, 0x8, R2 ;  /* 0x00000008130e7824 */ /* 0x000fe400078e0202 */
[-C--:B------:R-:W-:Y:S01]  /*10750*/  FMUL.FTZ R88, R88, R5.reuse ;  /* 0x0000000558587220 */ /* 0x080fe20000410000 */
        /* <DEDUP_REMOVED lines=52> */
[----:B0-----:R-:W-:Y:S01]  /*10aa0*/  IMAD.MOV.U32 R14, RZ, RZ, R11 ;  /* 0x000000ffff0e7224 */ /* 0x001fe200078e000b */
        /* <DEDUP_REMOVED lines=18> */
[C---:B--2---:R-:W-:Y:S01]  /*10bd0*/  ISETP.GT.AND P1, PT, R0.reuse, R83, PT ;  /* 0x000000530000720c */ /* 0x044fe20003f24270 */
[----:B------:R-:W-:-:S12]  /*10be0*/  VIADD R0, R0, 0xffffffff ;  /* 0xffffffff00007836 */ /* 0x000fd80000000000 */
[----:B------:R-:W-:Y:S05]  /*10bf0*/  @P1 BRA `(.L_x_14430) ;  /* 0xffffffc400e81947 */ /* 0x000fea000383ffff */
[----:B------:R-:W-:Y:S02]  /*10c00*/  IMAD.MOV.U32 R14, RZ, RZ, R11 ;  /* 0x000000ffff0e7224 */ /* 0x000fe400078e000b */
[----:B------:R-:W-:Y:S02]  /*10c10*/  IMAD.MOV.U32 R5, RZ, RZ, R10 ;  /* 0x000000ffff057224 */ /* 0x000fe400078e000a */
[----:B------:R-:W-:Y:S02]  /*10c20*/  IMAD.MOV.U32 R19, RZ, RZ, R15 ;  /* 0x000000ffff137224 */ /* 0x000fe400078e000f */
[----:B------:R-:W-:-:S07]  /*10c30*/  IMAD.MOV.U32 R154, RZ, RZ, R20 ;  /* 0x000000ffff9a7224 */ /* 0x000fce00078e0014 */
.L_x_14410:
[----:B------:R-:W2:Y:S01]  /*10c40*/  LDL R13, [R1+0x20] ;  /* 0x00002000010d7983 */ /* 0x000ea20000100800 */
[----:B------:R-:W0:Y:S01]  /*10c50*/  LDC R10, c[0x0][0x448] ;  /* 0x00011200ff0a7b82 */ /* 0x000e220000000800 */
[----:B------:R-:W-:-:S07]  /*10c60*/  ULDC UR12, c[0x0][0x9dc] ;  /* 0x00027700000c7ab9 */ /* 0x000fce0000000800 */
[----:B------:R-:W1:Y:S01]  /*10c70*/  LDC R20, c[0x0][0x9e4] ;  /* 0x00027900ff147b82 */ /* 0x000e620000000800 */
[----:B0-----:R-:W-:Y:S02]  /*10c80*/  ISETP.NE.AND P4, PT, R10, 0x1, PT ;  /* 0x000000010a00780c */ /* 0x001fe40003f85270 */
[----:B-1----:R-:W-:-:S11]  /*10c90*/  ISETP.GE.AND P5, PT, R20, 0x1, PT ;  /* 0x000000011400780c */ /* 0x002fd60003fa6270 */
[----:B------:R-:W0:Y:S08]  /*10ca0*/  @P4 LDC R11, c[0x0][0x44c] ;  /* 0x00011300ff0b4b82 */ /* 0x000e300000000800 */
[----:B------:R-:W1:Y:S01]  /*10cb0*/  @P4 LDC R12, c[0x0][0x450] ;  /* 0x00011400ff0c4b82 */ /* 0x000e620000000800 */
[----:B--2---:R-:W-:Y:S01]  /*10cc0*/  VIADD R10, R13, 0xbf ;  /* 0x000000bf0d0a7836 */ /* 0x004fe20000000000 */
[----:B------:R-:W-:-:S03]  /*10cd0*/  IADD3 R13, R156, 0x1, -R155 ;  /* 0x000000019c0d7810 */ /* 0x000fc60007ffe89b */
[----:B0-----:R-:W-:-:S05]  /*10ce0*/  @P4 IMAD.HI.U32 R11, R10, R11, RZ ;  /* 0x0000000b0a0b4227 */ /* 0x001fca00078e00ff */
[----:B-1----:R-:W-:-:S05]  /*10cf0*/  @P4 SHF.R.U32.HI R10, RZ, R12, R11 ;  /* 0x0000000cff0a4219 */ /* 0x002fca000001160b */
[----:B------:R-:W-:-:S04]  /*10d00*/  IMAD.IADD R10, R13, 0x1, R10 ;  /* 0x000000010d0a7824 */ /* 0x000fc800078e020a */
[----:B------:R-:W-:Y:S01]  /*10d10*/  VIADD R12, R10, -UR12 ;  /* 0x8000000c0a0c7c36 */ /* 0x000fe20008000000 */
        /* <DEDUP_REMOVED lines=12> */
.L_x_14433:
[----:B------:R-:W-:-:S13]  /*10de0*/  ISETP.NE.AND P1, PT, R20, 0x1, PT ;  /* 0x000000011400780c */ /* 0x000fda0003f25270 */
[----:B------:R-:W0:Y:S02]  /*10df0*/  @P1 LDC.64 R10, c[0x0][0x9e8] ;  /* 0x00027a00ff0a1b82 */ /* 0x000e240000000a00 */
[----:B0-----:R-:W-:-:S05]  /*10e00*/  @P1 IMAD.HI.U32 R10, R13, R10, RZ ;  /* 0x0000000a0d0a1227 */ /* 0x001fca00078e00ff */
[----:B------:R-:W-:-:S07]  /*10e10*/  @P1 SHF.R.U32.HI R13, RZ, R11, R10 ;  /* 0x0000000bff0d1219 */ /* 0x000fce000001160a */
.L_x_14434:
[----:B------:R-:W-:Y:S05]  /*10e20*/  BSYNC B0 ;  /* 0x0000000000007941 */ /* 0x000fea0003800000 */
.L_x_14432:
[----:B------:R-:W-:-:S05]  /*10e30*/  IMAD R13, R13, R20, RZ ;  /* 0x000000140d0d7224 */ /* 0x000fca00078e02ff */
[----:B------:R-:W-:-:S07]  /*10e40*/  VIMNMX R12, R12, R13, !PT ;  /* 0x0000000d0c0c7248 */ /* 0x000fce0007fe0100 */
.L_x_14431:
        /* <DEDUP_REMOVED lines=13> */
.L_x_14447:
        /* <DEDUP_REMOVED lines=9> */
.L_x_14437:
        /* <DEDUP_REMOVED lines=8> */
.L_x_14438:
[----:B------:R-:W-:Y:S04]  /*11030*/  BSSY B0, `(.L_x_14436) ;  /* 0x0000004000007945 */ /* 0x000fe80003800000 */
[----:B-1----:R-:W-:Y:S05]  /*11040*/  @P2 BRA `(.L_x_14439) ;  /* 0x0000000000082947 */ /* 0x002fea0003800000 */
[----:B------:R-:W1:Y:S02]  /*11050*/  SYNCS.PHASECHK.TRANS64.TRYWAIT P2, [R5+URZ+0x16830], R14 ;  /* 0x0168300e050075a7 */ /* 0x000e64000804017f */
[----:B-1----:R-:W-:Y:S05]  /*11060*/  @!P2 BRA `(.L_x_14440) ;  /* 0x00000108001ca947 */ /* 0x002fea0003800000 */
.L_x_14439:
[----:B------:R-:W-:Y:S05]  /*11070*/  BSYNC B0 ;  /* 0x0000000000007941 */ /* 0x000fea0003800000 */
.L_x_14436:
[----:B------:R-:W2:Y:S04]  /*11080*/  LDL R11, [R1+0x2c] ;  /* 0x00002c00010b7983 */ /* 0x000ea80000100800 */
[----:B------:R3:W-:Y:S01]  /*11090*/  STL.64 [R1+0x68], R2 ;  /* 0x0000680201007387 */ /* 0x0007e20000100a00 */
[----:B01----:R-:W0:Y:S03]  /*110a0*/  S2R R5, SR_TID.X ;  /* 0x0000000000057919 */ /* 0x003e260000002100 */
[----:B---3--:R-:W3:Y:S01]  /*110b0*/  LDL.64 R2, [R1+0x18] ;  /* 0x0000180001027983 */ /* 0x008ee20000100a00 */
[----:B------:R-:W-:Y:S01]  /*110c0*/  VIADD R19, R20, 0x1 ;  /* 0x0000000114137836 */ /* 0x000fe20000000000 */
[----:B------:R-:W-:Y:S05]  /*110d0*/  WARPSYNC.ALL ;  /* 0x0000000000007948 */ /* 0x000fea0003800000 */
[C---:B------:R-:W-:Y:S01]  /*110e0*/  ISETP.NE.AND P2, PT, R19.reuse, 0x2, PT ;  /* 0x000000021300780c */ /* 0x040fe20003f45270 */
[----:B------:R-:W-:Y:S01]  /*110f0*/  IMAD.MOV.U32 R15, RZ, RZ, 0x40000040 ;  /* 0x40000040ff0f7424 */ /* 0x000fe200078e00ff */
[----:B------:R-:W-:Y:S01]  /*11100*/  R2UR UR12, R6 ;  /* 0x00000000060c72ca */ /* 0x000fe200000e0000 */
[----:B------:R-:W-:Y:S01]  /*11110*/  IMAD.MOV.U32 R27, RZ, RZ, 0x40000040 ;  /* 0x40000040ff1b7424 */ /* 0x000fe200078e00ff */
[----:B------:R-:W-:Y:S01]  /*11120*/  SEL R19, R19, RZ, P2 ;  /* 0x000000ff13137207 */ /* 0x000fe20001000000 */
[----:B------:R-:W-:Y:S01]  /*11130*/  IMAD.MOV.U32 R25, RZ, RZ, 0x40000040 ;  /* 0x40000040ff197424 */ /* 0x000fe200078e00ff */
[----:B------:R-:W-:-:S02]  /*11140*/  R2UR UR23, R15 ;  /* 0x000000000f1772ca */ /* 0x000fc400000e0000 */
[----:B------:R-:W-:Y:S02]  /*11150*/  R2UR UR13, R7 ;  /* 0x00000000070d72ca */ /* 0x000fe400000e0000 */
[----:B------:R-:W-:Y:S02]  /*11160*/  R2UR UR15, R27 ;  /* 0x000000001b0f72ca */ /* 0x000fe400000e0000 */
[----:B------:R-:W-:Y:S02]  /*11170*/  R2UR UR19, R25 ;  /* 0x00000000191372ca */ /* 0x000fe400000e0000 */
[----:B0-----:R-:W-:-:S05]  /*11180*/  SHF.R.U32.HI R5, RZ, 0x7, R5 ;  /* 0x00000007ff057819 */ /* 0x001fca0000011605 */
[----:B------:R-:W-:Y:S01]  /*11190*/  VIADD R5, R5, 0x8 ;  /* 0x0000000805057836 */ /* 0x000fe20000000000 */
[----:B------:R-:W-:-:S04]  /*111a0*/  R2UR UR27, R27 ;  /* 0x000000001b1b72ca */ /* 0x000fc800000e0000 */
[----:B------:R0:W-:Y:S01]  /*111b0*/  BAR.SYNC.DEFER_BLOCKING R5, 0x100 ;  /* 0x000400050000751d */ /* 0x0001e20000010000 */
[----:B--2---:R-:W-:-:S04]  /*111c0*/  IMAD R26, R19, 0x400, R11 ;  /* 0x00000400131a7824 */ /* 0x004fc800078e020b */
[C---:B------:R-:W-:Y:S01]  /*111d0*/  VIADD R14, R26.reuse, 0x4 ;  /* 0x000000041a0e7836 */ /* 0x040fe20000000000 */
[C---:B------:R-:W-:Y:S01]  /*111e0*/  R2UR UR14, R26.reuse ;  /* 0x000000001a0e72ca */ /* 0x040fe200000e0000 */
[C---:B------:R-:W-:Y:S02]  /*111f0*/  VIADD R24, R26.reuse, 0x2 ;  /* 0x000000021a187836 */ /* 0x040fe40000000000 */
[----:B------:R-:W-:Y:S01]  /*11200*/  VIADD R26, R26, 0x6 ;  /* 0x000000061a1a7836 */ /* 0x000fe20000000000 */
[----:B------:R-:W-:Y:S02]  /*11210*/  R2UR UR22, R14 ;  /* 0x000000000e1672ca */ /* 0x000fe400000e0000 */
[----:B------:R-:W2:Y:S01]  /*11220*/  LDL.64 R14, [R1+0x10] ;  /* 0x00001000010e7983 */ /* 0x000ea20000100a00 */
[----:B------:R-:W-:Y:S02]  /*11230*/  R2UR UR18, R24 ;  /* 0x00000000181272ca */ /* 0x000fe400000e0000 */
[----:B------:R-:W-:-:S02]  /*11240*/  R2UR UR26, R26 ;  /* 0x000000001a1a72ca */ /* 0x000fc400000e0000 */
[----:B------:R-:W-:-:S06]  /*11250*/  WARPGROUP.ARRIVE ;  /* 0x00000000000079c5 */ /* 0x000fcc0000000000 */
[----:B------:R-:W-:Y:S01]  /*11260*/  HGMMA.64x128x16.F32.BF16 R24, gdesc[UR12], RZ, !UPT, gsb0 ;  /* 0x01e000000c1879f0 */ /* 0x000fe2000c0018ff */
[----:B---3--:R-:W-:Y:S02]  /*11270*/  R2UR UR16, R2 ;  /* 0x00000000021072ca */ /* 0x008fe400000e0000 */
[----:B------:R-:W-:Y:S02]  /*11280*/  R2UR UR17, R3 ;  /* 0x00000000031172ca */ /* 0x000fe400000e0000 */
[----:B------:R0:W5:Y:S01]  /*11290*/  LDL.LU.64 R2, [R1+0x68] ;  /* 0x0000680001027983 */ /* 0x0001620000300a00 */
[----:B------:R-:W-:Y:S02]  /*112a0*/  WARPGROUP.DEPBAR.LE gsb0, 0x0 ;  /* 0x00008000000079c5 */ /* 0x000fe40000010000 */
[----:B------:R-:W-:-:S08]  /*112b0*/  WARPGROUP.ARRIVE ;  /* 0x00000000000079c5 */ /* 0x000fd00000000000 */
[----:B------:R-:W-:Y:S01]  /*112c0*/  HGMMA.64x128x16.F32.BF16 R24, gdesc[UR16], R24, gsb0 ;  /* 0x01e00000101879f0 */ /* 0x000fe20008001818 */
[----:B------:R-:W-:Y:S02]  /*112d0*/  R2UR UR24, R8 ;  /* 0x00000000081872ca */ /* 0x000fe400000e0000 */
[----:B------:R-:W-:Y:S01]  /*112e0*/  R2UR UR25, R9 ;  /* 0x00000000091972ca */ /* 0x000fe200000e0000 */
[----:B------:R-:W-:Y:S02]  /*112f0*/  WARPGROUP.DEPBAR.LE gsb0, 0x0 ;  /* 0x00008000000079c5 */ /* 0x000fe40000010000 */
[----:B------:R-:W-:Y:S01]  /*11300*/  WARPGROUP.ARRIVE ;  /* 0x00000000000079c5 */ /* 0x000fe20000000000 */
[----:B--2---:R-:W-:Y:S02]  /*11310*/  R2UR UR20, R14 ;  /* 0x000000000e1472ca */ /* 0x004fe400000e0000 */
[----:B------:R-:W-:-:S13]  /*11320*/  R2UR UR21, R15 ;  /* 0x000000000f1572ca */ /* 0x000fda00000e0000 */
        /* <DEDUP_REMOVED lines=8> */
.L_x_14442:
[----:B------:R-:W-:Y:S01]  /*113b0*/  SHF.L.U32 R5, R10, 0x1f, RZ ;  /* 0x0000001f0a057819 */ /* 0x000fe200000006ff */
[----:B-----5:R-:W-:-:S04]  /*113c0*/  IMAD R10, R20, 0x8, R2 ;  /* 0x00000008140a7824 */ /* 0x020fc800078e0202 */
[----:B------:R0:W1:Y:S01]  /*113d0*/  SYNCS.PHASECHK.TRANS64.TRYWAIT P1, [R10+URZ+0x16850], R5 ;  /* 0x016850050a0075a7 */ /* 0x000062000802017f */
[----:B------:R-:W-:Y:S05]  /*113e0*/  @!P0 BRA `(.L_x_14443) ;  /* 0x0000000000048947 */ /* 0x000fea0003800000 */
[----:B------:R-:W-:Y:S01]  /*113f0*/  BPT.TRAP 0x1 ;  /* 0x000000040000795c */ /* 0x000fe20000300000 */
.L_x_14443:
[----:B-1----:R-:W-:Y:S05]  /*11400*/  @P1 BRA `(.L_x_14441) ;  /* 0x0000000000081947 */ /* 0x002fea0003800000 */
[----:B------:R-:W1:Y:S02]  /*11410*/  SYNCS.PHASECHK.TRANS64.TRYWAIT P1, [R10+URZ+0x16850], R5 ;  /* 0x016850050a0075a7 */ /* 0x000e64000802017f */
[----:B-1----:R-:W-:Y:S05]  /*11420*/  @!P1 BRA `(.L_x_14444) ;  /* 0x0000010400409947 */ /* 0x002fea0003800000 */
.L_x_14441:
[----:B01---5:R-:W-:Y:S01]  /*11430*/  VIADD R5, R2, 0x400 ;  /* 0x0000040002057836 */ /* 0x023fe20000000000 */
[----:B------:R-:W-:Y:S05]  /*11440*/  WARPSYNC.ALL ;  /* 0x0000000000007948 */ /* 0x000fea0003800000 */
[----:B------:R-:W-:Y:S01]  /*11450*/  SHF.R.U32.HI R5, RZ, 0x4, R5 ;  /* 0x00000004ff057819 */ /* 0x000fe20000011605 */
[----:B------:R-:W-:Y:S01]  /*11460*/  IMAD.MOV.U32 R11, RZ, RZ, 0x40000040 ;  /* 0x40000040ff0b7424 */ /* 0x000fe200078e00ff */
[----:B------:R-:W-:Y:S01]  /*11470*/  WARPGROUP.ARRIVE ;  /* 0x00000000000079c5 */ /* 0x000fe20000000000 */
[----:B------:R-:W-:Y:S01]  /*11480*/  IMAD.MOV.U32 R15, RZ, RZ, 0x40000040 ;  /* 0x40000040ff0f7424 */ /* 0x000fe200078e00ff */
[----:B------:R-:W-:-:S02]  /*11490*/  LOP3.LUT R5, R5, 0x3fff, RZ, 0xc0, !PT ;  /* 0x00003fff05057812 */ /* 0x000fc400078ec0ff */
[----:B------:R-:W-:Y:S01]  /*114a0*/  R2UR UR15, R11 ;  /* 0x000000000b0f72ca */ /* 0x000fe200000e0000 */
[----:B------:R-:W-:Y:S02]  /*114b0*/  IMAD.MOV.U32 R11, RZ, RZ, 0x40000040 ;  /* 0x40000040ff0b7424 */ /* 0x000fe400078e00ff */
[----:B------:R-:W-:Y:S02]  /*114c0*/  IMAD R10, R20, 0x400, R5 ;  /* 0x00000400140a7824 */ /* 0x000fe400078e0205 */
[----:B------:R-:W0:Y:S02]  /*114d0*/  S2R R5, SR_TID.X ;  /* 0x0000000000057919 */ /* 0x000e240000002100 */
        /* <DEDUP_REMOVED lines=8> */
[----:B------:R-:W-:-:S03]  /*11560*/  ISETP.GE.U32.AND P1, PT, R5, 0x180, PT ;  /* 0x000001800500780c */ /* 0x000fc60003f26070 */
[----:B------:R-:W-:-:S05]  /*11570*/  VIADD R5, R21, 0x9 ;  /* 0x0000000915057836 */ /* 0x000fca0000000000 */
[----:B------:R-:W-:Y:S01]  /*11580*/  SEL R5, R5, 0x9, !P1 ;  /* 0x0000000905057807 */ /* 0x000fe20004800000 */
        /* <DEDUP_REMOVED lines=37> */
[----:B------:R-:W-:Y:S02]  /*117e0*/  R2UR UR14, R10 ;  /* 0x000000000a0e72ca */ /* 0x000fe400000e0000 */
[----:B------:R-:W-:Y:S01]  /*117f0*/  R2UR UR15, R11 ;  /* 0x000000000b0f72ca */ /* 0x000fe200000e0000 */
[----:B------:R-:W-:Y:S02]  /*11800*/  WARPGROUP.DEPBAR.LE gsb0, 0x0 ;  /* 0x00008000000079c5 */ /* 0x000fe40000010000 */
[----:B------:R-:W-:-:S10]  /*11810*/  WARPGROUP.ARRIVE ;  /* 0x00000000000079c5 */ /* 0x000fd40000000000 */
[----:B------:R-:W-:Y:S03]  /*11820*/  HGMMA.64x64x16.F32.BF16 R88, R120, gdesc[UR12].tnspB, R88, gsb0 ;  /* 0x40e0000c78587df0 */ /* 0x000fe60008001858 */
[----:B------:R-:W-:Y:S02]  /*11830*/  WARPGROUP.DEPBAR.LE gsb0, 0x0 ;  /* 0x00008000000079c5 */ /* 0x000fe40000010000 */
[----:B------:R0:W-:Y:S06]  /*11840*/  BAR.ARV R5, 0x100 ;  /* 0x000400050000751d */ /* 0x0001ec0000002000 */
[----:B------:R-:W-:Y:S05]  /*11850*/  @!P0 BRA `(.L_x_14445) ;  /* 0x0000000000048947 */ /* 0x000fea0003800000 */
[----:B------:R-:W-:Y:S01]  /*11860*/  BPT.TRAP 0x1 ;  /* 0x000000040000795c */ /* 0x000fe20000300000 */
.L_x_14445:
        /* <DEDUP_REMOVED lines=44> */
[----:B------:R2:W-:Y:S01]  /*11b30*/  SYNCS.ARRIVE.TRANS64.RED.A1T0 RZ, [R5+URZ], RZ ;  /* 0x000000ff05ff79a7 */ /* 0x0005e2000810043f */
        /* <DEDUP_REMOVED lines=35> */
[----:B------:R-:W-:-:S06]  /*11d70*/  UMOV UR30, UR4 ;  /* 0x00000004001e7c82 */ /* 0x000fcc0008000000 */
[----:B------:R-:W1:Y:S01]  /*11d80*/  MUFU.TANH R36, R36 ;  /* 0x0000002400247308 */ /* 0x000e620000002400 */
[----:B---3--:R-:W-:Y:S01]  /*11d90*/  FMNMX.FTZ R14, R34, R61, !PT ;  /* 0x0000003d220e7209 */ /* 0x008fe20007810000 */
[----:B------:R-:W-:-:S06]  /*11da0*/  FMUL.FTZ R61, R69, UR11 ;  /* 0x0000000b453d7c20 */ /* 0x000fcc0008410000 */
[----:B------:R-:W3:Y:S01]  /*11db0*/  MUFU.TANH R37, R37 ;  /* 0x0000002500257308 */ /* 0x000ee20000002400 */
[----:B0-----:R-:W-:-:S07]  /*11dc0*/  FMNMX.FTZ R65, R35, R14, !PT ;  /* 0x0000000e23417209 */ /* 0x001fce0007810000 */
[----:B------:R-:W0:Y:S01]  /*11dd0*/  MUFU.TANH R40, R40 ;  /* 0x0000002800287308 */ /* 0x000e220000002400 */
[----:B-1----:R-:W-:-:S07]  /*11de0*/  FMNMX.FTZ R14, R36, R65, !PT ;  /* 0x00000041240e7209 */ /* 0x002fce0007810000 */
[----:B------:R-:W1:Y:S01]  /*11df0*/  MUFU.TANH R41, R41 ;  /* 0x0000002900297308 */ /* 0x000e620000002400 */
[----:B---3--:R-:W-:-:S07]  /*11e00*/  FMNMX.FTZ R65, R37, R14, !PT ;  /* 0x0000000e25417209 */ /* 0x008fce0007810000 */
[----:B------:R-:W3:Y:S01]  /*11e10*/  MUFU.TANH R44, R44 ;  /* 0x0000002c002c7308 */ /* 0x000ee20000002400 */
[----:B0-----:R-:W-:Y:S01]  /*11e20*/  FMNMX.FTZ R14, R40, R65, !PT ;  /* 0x00000041280e7209 */ /* 0x001fe20007810000 */
[----:B------:R-:W-:-:S06]  /*11e30*/  FMUL.FTZ R65, R73, UR11 ;  /* 0x0000000b49417c20 */ /* 0x000fcc0008410000 */
[----:B------:R-:W0:Y:S01]  /*11e40*/  MUFU.TANH R45, R45 ;  /* 0x0000002d002d7308 */ /* 0x000e220000002400 */
[----:B-1----:R-:W-:-:S07]  /*11e50*/  FMNMX.FTZ R69, R41, R14, !PT ;  /* 0x0000000e29457209 */ /* 0x002fce0007810000 */
[----:B------:R-:W1:Y:S01]  /*11e60*/  MUFU.TANH R48, R48 ;  /* 0x0000003000307308 */ /* 0x000e620000002400 */
[----:B---3--:R-:W-:-:S07]  /*11e70*/  FMNMX.FTZ R14, R44, R69, !PT ;  /* 0x000000452c0e7209 */ /* 0x008fce0007810000 */
[----:B------:R-:W3:Y:S01]  /*11e80*/  MUFU.TANH R49, R49 ;  /* 0x0000003100317308 */ /* 0x000ee20000002400 */
[----:B0-----:R-:W-:-:S07]  /*11e90*/  FMNMX.FTZ R69, R45, R14, !PT ;  /* 0x0000000e2d457209 */ /* 0x001fce0007810000 */
[----:B------:R-:W0:Y:S01]  /*11ea0*/  MUFU.TANH R52, R52 ;  /* 0x0000003400347308 */ /* 0x000e220000002400 */
[----:B-1----:R-:W-:Y:S01]  /*11eb0*/  FMNMX.FTZ R14, R48, R69, !PT ;  /* 0x00000045300e7209 */ /* 0x002fe20007810000 */
[----:B------:R-:W-:-:S06]  /*11ec0*/  FMUL.FTZ R69, R77, UR11 ;  /* 0x0000000b4d457c20 */ /* 0x000fcc0008410000 */
[----:B------:R-:W1:Y:S01]  /*11ed0*/  MUFU.TANH R53, R53 ;  /* 0x0000003500357308 */ /* 0x000e620000002400 */
[----:B---3--:R-:W-:-:S07]  /*11ee0*/  FMNMX.FTZ R73, R49, R14, !PT ;  /* 0x0000000e31497209 */ /* 0x008fce0007810000 */
[----:B------:R-:W3:Y:S01]  /*11ef0*/  MUFU.TANH R56, R56 ;  /* 0x0000003800387308 */ /* 0x000ee20000002400 */
[----:B0-----:R-:W-:-:S07]  /*11f00*/  FMNMX.FTZ R14, R52, R73, !PT ;  /* 0x00000049340e7209 */ /* 0x001fce0007810000 */
[----:B------:R-:W0:Y:S01]  /*11f10*/  MUFU.TANH R57, R57 ;  /* 0x0000003900397308 */ /* 0x000e220000002400 */
[----:B-1----:R-:W-:-:S07]  /*11f20*/  FMNMX.FTZ R73, R53, R14, !PT ;  /* 0x0000000e35497209 */ /* 0x002fce0007810000 */
        /* <DEDUP_REMOVED lines=25> */
[----:B-1----:R-:W-:-:S05]  /*120c0*/  FMNMX.FTZ R14, R77, R14, !PT ;  /* 0x0000000e4d0e7209 */ /* 0x002fca0007810000 */
[----:B--2---:R-:W1:Y:S02]  /*120d0*/  SHFL.BFLY PT, R5, R14, 0x2, 0x1f ;  /* 0x0c401f000e057f89 */ /* 0x004e6400000e0000 */
[----:B------:R-:W2:Y:S08]  /*120e0*/  MUFU.TANH R26, R26 ;  /* 0x0000001a001a7308 */ /* 0x000eb00000002400 */
[----:B------:R-:W4:Y:S08]  /*120f0*/  MUFU.TANH R27, R27 ;  /* 0x0000001b001b7308 */ /* 0x000f300000002400 */
[----:B------:R-:W5:Y:S01]  /*12100*/  MUFU.TANH R30, R30 ;  /* 0x0000001e001e7308 */ /* 0x000f620000002400 */
[----:B-1----:R-:W-:-:S07]  /*12110*/  FMNMX.FTZ R5, R14, R5, !PT ;  /* 0x000000050e057209 */ /* 0x002fce0007810000 */
[----:B------:R-:W1:Y:S01]  /*12120*/  MUFU.TANH R31, R31 ;  /* 0x0000001f001f7308 */ /* 0x000e620000002400 */
[----:B------:R-:W3:Y:S07]  /*12130*/  SHFL.BFLY PT, R14, R5, 0x1, 0x1f ;  /* 0x0c201f00050e7f89 */ /* 0x000eee00000e0000 */
[----:B------:R-:W1:Y:S08]  /*12140*/  MUFU.TANH R38, R38 ;  /* 0x0000002600267308 */ /* 0x000e700000002400 */
[----:B------:R-:W1:Y:S08]  /*12150*/  MUFU.TANH R39, R39 ;  /* 0x0000002700277308 */ /* 0x000e700000002400 */
[----:B------:R-:W1:Y:S01]  /*12160*/  MUFU.TANH R42, R42 ;  /* 0x0000002a002a7308 */ /* 0x000e620000002400 */
[----:B---3--:R-:W-:-:S02]  /*12170*/  FMNMX.FTZ R5, R5, R14, !PT ;  /* 0x0000000e05057209 */ /* 0x008fc40007810000 */
[----:B------:R-:W-:-:S05]  /*12180*/  FMNMX.FTZ R14, R15, R12, !PT ;  /* 0x0000000c0f0e7209 */ /* 0x000fca0007810000 */
[----:B------:R-:W3:Y:S01]  /*12190*/  MUFU.TANH R43, R43 ;  /* 0x0000002b002b7308 */ /* 0x000ee20000002400 */
[----:B0-----:R-:W-:Y:S01]  /*121a0*/  FMNMX.FTZ R81, R21, R14, !PT ;  /* 0x0000000e15517209 */ /* 0x001fe20007810000 */
[----:B------:R-:W-:-:S03]  /*121b0*/  FADD.FTZ R86, -R5, R13 ;  /* 0x0000000d05567221 */ /* 0x000fc60000010100 */
[----:B--2---:R-:W-:Y:S01]  /*121c0*/  FMNMX.FTZ R14, R26, R81, !PT ;  /* 0x000000511a0e7209 */ /* 0x004fe20007810000 */
[----:B------:R-:W-:Y:S02]  /*121d0*/  FMUL.FTZ R86, R86, UR30 ;  /* 0x0000001e56567c20 */ /* 0x000fe40008410000 */
[----:B------:R-:W0:Y:S01]  /*121e0*/  MUFU.TANH R46, R46 ;  /* 0x0000002e002e7308 */ /* 0x000e220000002400 */
[----:B----4-:R-:W-:-:S04]  /*121f0*/  FMNMX.FTZ R81, R27, R14, !PT ;  /* 0x0000000e1b517209 */ /* 0x010fc80007810000 */
[----:B-----5:R-:W-:-:S03]  /*12200*/  FMNMX.FTZ R14, R30, R81, !PT ;  /* 0x000000511e0e7209 */ /* 0x020fc60007810000 */
[----:B------:R-:W2:Y:S01]  /*12210*/  MUFU.TANH R47, R47 ;  /* 0x0000002f002f7308 */ /* 0x000ea20000002400 */
[----:B-1----:R-:W-:-:S04]  /*12220*/  FMNMX.FTZ R81, R31, R14, !PT ;  /* 0x0000000e1f517209 */ /* 0x002fc80007810000 */
[----:B------:R-:W-:-:S03]  /*12230*/  FMNMX.FTZ R14, R38, R81, !PT ;  /* 0x00000051260e7209 */ /* 0x000fc60007810000 */
[----:B------:R-:W1:Y:S01]  /*12240*/  MUFU.TANH R50, R50 ;  /* 0x0000003200327308 */ /* 0x000e620000002400 */
[----:B------:R-:W-:-:S04]  /*12250*/  FMNMX.FTZ R81, R39, R14, !PT ;  /* 0x0000000e27517209 */ /* 0x000fc80007810000 */
[----:B------:R-:W-:-:S03]  /*12260*/  FMNMX.FTZ R14, R42, R81, !PT ;  /* 0x000000512a0e7209 */ /* 0x000fc60007810000 */
[----:B------:R-:W4:Y:S01]  /*12270*/  MUFU.TANH R51, R51 ;  /* 0x0000003300337308 */ /* 0x000f220000002400 */
[----:B---3--:R-:W-:-:S04]  /*12280*/  FMNMX.FTZ R81, R43, R14, !PT ;  /* 0x0000000e2b517209 */ /* 0x008fc80007810000 */
[----:B0-----:R-:W-:-:S03]  /*12290*/  FMNMX.FTZ R14, R46, R81, !PT ;  /* 0x000000512e0e7209 */ /* 0x001fc60007810000 */
[----:B------:R-:W0:Y:S01]  /*122a0*/  MUFU.TANH R54, R54 ;  /* 0x0000003600367308 */ /* 0x000e220000002400 */
[----:B--2---:R-:W-:-:S04]  /*122b0*/  FMNMX.FTZ R81, R47, R14, !PT ;  /* 0x0000000e2f517209 */ /* 0x004fc80007810000 */
        /* <DEDUP_REMOVED lines=57> */
[----:B0-----:R-:W-:Y:S01]  /*12650*/  FMUL.FTZ R86, R14, UR30 ;  /* 0x0000001e0e567c20 */ /* 0x001fe20008410000 */
[--C-:B------:R-:W-:Y:S01]  /*12660*/  FFMA.FTZ R35, R35, UR30, -R12.reuse ;  /* 0x0000001e23237c23 */ /* 0x100fe2000801080c */
[--C-:B------:R-:W-:Y:S01]  /*12670*/  FFMA.FTZ R36, R36, UR30, -R12.reuse ;  /* 0x0000001e24247c23 */ /* 0x100fe2000801080c */
[----:B------:R-:W-:Y:S01]  /*12680*/  FFMA.FTZ R37, R37, UR30, -R12 ;  /* 0x0000001e25257c23 */ /* 0x000fe2000801080c */
        /* <DEDUP_REMOVED lines=11> */
[----:B------:R1:W0:Y:S01]  /*12740*/  MUFU.EX2 R149, R15 ;  /* 0x0000000f00957308 */ /* 0x0002220000000800 */
[--C-:B------:R-:W-:Y:S01]  /*12750*/  FFMA.FTZ R43, R43, UR30, -R86.reuse ;  /* 0x0000001e2b2b7c23 */ /* 0x100fe20008010856 */
[--C-:B------:R-:W-:Y:S01]  /*12760*/  FFMA.FTZ R46, R46, UR30, -R86.reuse ;  /* 0x0000001e2e2e7c23 */ /* 0x100fe20008010856 */
[----:B------:R-:W-:Y:S01]  /*12770*/  FFMA.FTZ R47, R47, UR30, -R86 ;  /* 0x0000001e2f2f7c23 */ /* 0x000fe20008010856 */
[----:B------:R-:W-:Y:S01]  /*12780*/  FFMA.FTZ R40, R40, UR30, -R12 ;  /* 0x0000001e28287c23 */ /* 0x000fe2000801080c */
[----:B------:R-:W-:Y:S01]  /*12790*/  FFMA.FTZ R50, R50, UR30, -R86 ;  /* 0x0000001e32327c23 */ /* 0x000fe20008010856 */
[----:B------:R-:W-:Y:S01]  /*127a0*/  FFMA.FTZ R41, R41, UR30, -R12 ;  /* 0x0000001e29297c23 */ /* 0x000fe2000801080c */
[----:B------:R-:W-:Y:S01]  /*127b0*/  FFMA.FTZ R51, R51, UR30, -R86 ;  /* 0x0000001e33337c23 */ /* 0x000fe20008010856 */
[----:B------:R-:W2:Y:S01]  /*127c0*/  MUFU.EX2 R84, R84 ;  /* 0x0000005400547308 */ /* 0x000ea20000000800 */
        /* <DEDUP_REMOVED lines=11> */
[----:B------:R-:W-:Y:S01]  /*12880*/  FFMA.FTZ R52, R52, UR30, -R12 ;  /* 0x0000001e34347c23 */ /* 0x000fe2000801080c */
[----:B------:R-:W-:Y:S01]  /*12890*/  FFMA.FTZ R62, R62, UR30, -R86 ;  /* 0x0000001e3e3e7c23 */ /* 0x000fe20008010856 */
[----:B------:R-:W-:Y:S01]  /*128a0*/  FFMA.FTZ R53, R53, UR30, -R12 ;  /* 0x0000001e35357c23 */ /* 0x000fe2000801080c */
[----:B------:R-:W-:Y:S01]  /*128b0*/  FFMA.FTZ R63, R63, UR30, -R86 ;  /* 0x0000001e3f3f7c23 */ /* 0x000fe20008010856 */
[----:B------:R-:W0:Y:S01]  /*128c0*/  MUFU.EX2 R24, R24 ;  /* 0x0000001800187308 */ /* 0x000e220000000800 */
[----:B--2---:R-:W-:Y:S01]  /*128d0*/  FADD.FTZ R15, R84, R15 ;  /* 0x0000000f540f7221 */ /* 0x004fe20000010000 */
[----:B------:R-:W-:Y:S01]  /*128e0*/  FFMA.FTZ R56, R56, UR30, -R12 ;  /* 0x0000001e38387c23 */ /* 0x000fe2000801080c */
[----:B------:R-:W-:Y:S01]  /*128f0*/  FFMA.FTZ R66, R66, UR30, -R86 ;  /* 0x0000001e42427c23 */ /* 0x000fe20008010856 */
[----:B------:R-:W-:Y:S01]  /*12900*/  FFMA.FTZ R57, R57, UR30, -R12 ;  /* 0x0000001e39397c23 */ /* 0x000fe2000801080c */
[----:B------:R-:W-:Y:S01]  /*12910*/  FFMA.FTZ R67, R67, UR30, -R86 ;  /* 0x0000001e43437c23 */ /* 0x000fe20008010856 */
[----:B------:R-:W-:Y:S01]  /*12920*/  FFMA.FTZ R60, R60, UR30, -R12 ;  /* 0x0000001e3c3c7c23 */ /* 0x000fe2000801080c */
[----:B------:R-:W-:Y:S01]  /*12930*/  FFMA.FTZ R70, R70, UR30, -R86 ;  /* 0x0000001e46467c23 */ /* 0x000fe20008010856 */
[----:B------:R-:W2:Y:S01]  /*12940*/  MUFU.EX2 R26, R26 ;  /* 0x0000001a001a7308 */ /* 0x000ea20000000800 */
[----:B-1----:R-:W-:Y:S01]  /*12950*/  FADD.FTZ R3, R21, R4 ;  /* 0x0000000415037221 */ /* 0x002fe20000010000 */
[----:B------:R-:W-:Y:S01]  /*12960*/  FFMA.FTZ R61, R61, UR30, -R12 ;  /* 0x0000001e3d3d7c23 */ /* 0x000fe2000801080c */
[----:B------:R-:W-:Y:S01]  /*12970*/  FFMA.FTZ R71, R71, UR30, -R86 ;  /* 0x0000001e47477c23 */ /* 0x000fe20008010856 */
[----:B------:R-:W-:Y:S01]  /*12980*/  FFMA.FTZ R64, R64, UR30, -R12 ;  /* 0x0000001e40407c23 */ /* 0x000fe2000801080c */
[----:B------:R-:W-:Y:S01]  /*12990*/  FFMA.FTZ R74, R74, UR30, -R86 ;  /* 0x0000001e4a4a7c23 */ /* 0x000fe20008010856 */
[----:B------:R-:W-:Y:S01]  /*129a0*/  FFMA.FTZ R65, R65, UR30, -R12 ;  /* 0x0000001e41417c23 */ /* 0x000fe2000801080c */
[----:B------:R-:W-:Y:S01]  /*129b0*/  FFMA.FTZ R75, R75, UR30, -R86 ;  /* 0x0000001e4b4b7c23 */ /* 0x000fe20008010856 */
[----:B------:R-:W1:Y:S01]  /*129c0*/  MUFU.EX2 R25, R25 ;  /* 0x0000001900197308 */ /* 0x000e620000000800 */
[----:B0-----:R-:W-:Y:S01]  /*129d0*/  FADD.FTZ R4, R24, R15 ;  /* 0x0000000f18047221 */ /* 0x001fe20000010000 */
        /* <DEDUP_REMOVED lines=10> */
[--C-:B------:R-:W-:Y:S01]  /*12a80*/  FFMA.FTZ R76, R76, UR30, -R12.reuse ;  /* 0x0000001e4c4c7c23 */ /* 0x100fe2000801080c */
[----:B------:R-:W-:Y:S01]  /*12a90*/  FFMA.FTZ R12, R77, UR30, -R12 ;  /* 0x0000001e4d0c7c23 */ /* 0x000fe2000801080c */
[----:B------:R-:W-:-:S02]  /*12aa0*/  FFMA.FTZ R83, R83, UR30, -R86 ;  /* 0x0000001e53537c23 */ /* 0x000fc40008010856 */
        /* <DEDUP_REMOVED lines=116> */
.L_x_14446:
[----:B------:R-:W2:Y:S01]  /*131f0*/  LDL R82, [R1+0x24] ;  /* 0x0000240001527983 */ /* 0x000ea20000100800 */
[----:B------:R-:W-:Y:S01]  /*13200*/  IMAD R20, R20, 0x8, R2 ;  /* 0x0000000814147824 */ /* 0x000fe200078e0202 */
[----:B------:R-:W-:Y:S01]  /*13210*/  MOV R77, UR38 ;  /* 0x00000026004d7c02 */ /* 0x000fe20008000f00 */
[----:B------:R-:W-:Y:S01]  /*13220*/  FMUL.FTZ R88, R88, R10 ;  /* 0x0000000a58587220 */ /* 0x000fe20000410000 */
        /* <DEDUP_REMOVED lines=70> */
[C---:B--2---:R-:W-:Y:S01]  /*13690*/  ISETP.GT.AND P1, PT, R0.reuse, R82, PT ;  /* 0x000000520000720c */ /* 0x044fe20003f24270 */
[----:B------:R-:W-:-:S12]  /*136a0*/  VIADD R0, R0, 0xffffffff ;  /* 0xffffffff00007836 */ /* 0x000fd80000000000 */
[----:B------:R-:W-:Y:S05]  /*136b0*/  @P1 BRA `(.L_x_14447) ;  /* 0xffffffd800181947 */ /* 0x000fea000383ffff */
.L_x_14435:
[----:B------:R-:W2:Y:S02]  /*136c0*/  LDL R10, [R1+0x38] ;  /* 0x00003800010a7983 */ /* 0x000ea40000100800 */
[----:B--2---:R-:W-:-:S13]  /*136d0*/  ISETP.GE.AND P1, PT, R0, R10, PT ;  /* 0x0000000a0000720c */ /* 0x004fda0003f26270 */
[----:B------:R-:W-:Y:S05]  /*136e0*/  @!P1 BRA `(.L_x_14448) ;  /* 0x00000038001c9947 */ /* 0x000fea0003800000 */
[----:B------:R-:W-:Y:S02]  /*136f0*/  IMAD.MOV.U32 R15, RZ, RZ, R14 ;  /* 0x000000ffff0f7224 */ /* 0x000fe400078e000e */
[----:B------:R-:W-:Y:S02]  /*13700*/  IMAD.MOV.U32 R20, RZ, RZ, R5 ;  /* 0x000000ffff147224 */ /* 0x000fe400078e0005 */
[----:B------:R-:W-:Y:S02]  /*13710*/  IMAD.MOV.U32 R10, RZ, RZ, R154 ;  /* 0x000000ffff0a7224 */ /* 0x000fe400078e009a */
[----:B------:R-:W-:-:S07]  /*13720*/  IMAD.MOV.U32 R21, RZ, RZ, R19 ;  /* 0x000000ffff157224 */ /* 0x000fce00078e0013 */
.L_x_14468:
        /* <DEDUP_REMOVED lines=9> */
.L_x_14450:
        /* <DEDUP_REMOVED lines=8> */
.L_x_14451:
[----:B------:R-:W-:Y:S04]  /*13840*/  BSSY B0, `(.L_x_14449) ;  /* 0x0000004000007945 */ /* 0x000fe80003800000 */
[----:B-1----:R-:W-:Y:S05]  /*13850*/  @P2 BRA `(.L_x_14452) ;  /* 0x0000000000082947 */ /* 0x002fea0003800000 */
[----:B------:R-:W1:Y:S02]  /*13860*/  SYNCS.PHASECHK.TRANS64.TRYWAIT P2, [R5+URZ+0x16830], R12 ;  /* 0x0168300c050075a7 */ /* 0x000e64000804017f */
[----:B-1----:R-:W-:Y:S05]  /*13870*/  @!P2 BRA `(.L_x_14453) ;  /* 0x000000e00040a947 */ /* 0x002fea0003800000 */
.L_x_14452:
[----:B------:R-:W-:Y:S05]  /*13880*/  BSYNC B0 ;  /* 0x0000000000007941 */ /* 0x000fea0003800000 */
.L_x_14449:
        /* <DEDUP_REMOVED lines=51> */
.L_x_14455:
[----:B------:R-:W-:Y:S01]  /*13bc0*/  SHF.L.U32 R5, R10, 0x1f, RZ ;  /* 0x0000001f0a057819 */ /* 0x000fe200000006ff */
[----:B-----5:R-:W-:-:S04]  /*13bd0*/  IMAD R10, R21, 0x8, R2 ;  /* 0x00000008150a7824 */ /* 0x020fc800078e0202 */
[----:B------:R0:W1:Y:S01]  /*13be0*/  SYNCS.PHASECHK.TRANS64.TRYWAIT P1, [R10+URZ+0x16850], R5 ;  /* 0x016850050a0075a7 */ /* 0x000062000802017f */
[----:B------:R-:W-:Y:S05]  /*13bf0*/  @!P0 BRA `(.L_x_14456) ;  /* 0x0000000000048947 */ /* 0x000fea0003800000 */
[----:B------:R-:W-:Y:S01]  /*13c00*/  BPT.TRAP 0x1 ;  /* 0x000000040000795c */ /* 0x000fe20000300000 */
.L_x_14456:
[----:B-1----:R-:W-:Y:S05]  /*13c10*/  @P1 BRA `(.L_x_14454) ;  /* 0x0000000000081947 */ /* 0x002fea0003800000 */
[----:B------:R-:W1:Y:S02]  /*13c20*/  SYNCS.PHASECHK.TRANS64.TRYWAIT P1, [R10+URZ+0x16850], R5 ;  /* 0x016850050a0075a7 */ /* 0x000e64000802017f */
[----:B-1----:R-:W-:Y:S05]  /*13c30*/  @!P1 BRA `(.L_x_14457) ;  /* 0x000000dc00649947 */ /* 0x002fea0003800000 */
.L_x_14454:
        /* <DEDUP_REMOVED lines=68> */
.L_x_14458:
[----:B------:R-:W2:Y:S01]  /*14080*/  LDL R11, [R1+0x20] ;  /* 0x00002000010b7983 */ /* 0x000ea20000100800 */
[----:B------:R-:W1:Y:S03]  /*14090*/  @P4 LDC R12, c[0x0][0x44c] ;  /* 0x00011300ff0c4b82 */ /* 0x000e660000000800 */
[----:B0-----:R-:W2:Y:S04]  /*140a0*/  LDL R5, [R1+0x30] ;  /* 0x0000300001057983 */ /* 0x001ea80000100800 */
[----:B------:R-:W3:Y:S01]  /*140b0*/  LDL R124, [R1] ;  /* 0x00000000017c7983 */ /* 0x000ee20000100800 */
        /* <DEDUP_REMOVED lines=20> */
[----:B------:R-:W-:-:S02]  /*14200*/  IMAD.U32 R57, RZ, RZ, UR38 ;  /* 0x00000026ff397e24 */ /* 0x000fc4000f8e00ff */
[----:B------:R-:W-:Y:S01]  /*14210*/  FMUL.FTZ R73, R76, UR10 ;  /* 0x0000000a4c497c20 */ /* 0x000fe20008410000 */
[----:B------:R-:W-:Y:S01]  /*14220*/  FMUL.FTZ R76, R79, UR10 ;  /* 0x0000000a4f4c7c20 */ /* 0x000fe20008410000 */
[----:B------:R-:W-:Y:S01]  /*14230*/  FMUL.FTZ R79, R83, UR10 ;  /* 0x0000000a534f7c20 */ /* 0x000fe20008410000 */
[----:B------:R-:W-:Y:S01]  /*14240*/  FMUL.FTZ R83, R85, UR10 ;  /* 0x0000000a55537c20 */ /* 0x000fe20008410000 */
[----:B------:R-:W-:Y:S01]  /*14250*/  IMAD.SHL.U32 R85, R0, 0x80, RZ ;  /* 0x0000008000557824 */ /* 0x000fe200078e00ff */
        /* <DEDUP_REMOVED lines=24> */
[----:B-1----:R-:W-:-:S04]  /*143e0*/  @P4 IMAD.HI.U32 R11, R5, R12, RZ ;  /* 0x0000000c050b4227 */ /* 0x002fc800078e00ff */
        /* <DEDUP_REMOVED lines=108> */
.L_x_14461:
[----:B------:R-:W-:-:S05]  /*14ab0*/  IMAD.U32 R123, RZ, RZ, UR7 ;  /* 0x00000007ff7b7e24 */ /* 0x000fca000f8e00ff */
[----:B------:R-:W-:-:S13]  /*14ac0*/  ISETP.NE.AND P1, PT, R123, 0x1, PT ;  /* 0x000000017b00780c */ /* 0x000fda0003f25270 */
[----:B------:R-:W0:Y:S02]  /*14ad0*/  @P1 LDC.64 R56, c[0x0][0x9e8] ;  /* 0x00027a00ff381b82 */ /* 0x000e240000000a00 */
[----:B0-----:R-:W-:-:S05]  /*14ae0*/  @P1 IMAD.HI.U32 R56, R122, R56, RZ ;  /* 0x000000387a381227 */ /* 0x001fca00078e00ff */
[----:B------:R-:W-:-:S07]  /*14af0*/  @P1 SHF.R.U32.HI R122, RZ, R57, R56 ;  /* 0x00000039ff7a1219 */ /* 0x000fce0000011638 */
.L_x_14462:
[----:B------:R-:W-:Y:S05]  /*14b00*/  BSYNC B0 ;  /* 0x0000000000007941 */ /* 0x000fea0003800000 */
.L_x_14460:
[----:B------:R-:W-:-:S04]  /*14b10*/  IMAD R122, R122, R123, -R85 ;  /* 0x0000007b7a7a7224 */ /* 0x000fc800078e0a55 */
[----:B------:R-:W-:-:S05]  /*14b20*/  IMAD R122, R124, -0x2, R122 ;  /* 0xfffffffe7c7a7824 */ /* 0x000fca00078e027a */
[----:B------:R-:W-:Y:S02]  /*14b30*/  VIMNMX R86, R86, R122, !PT ;  /* 0x0000007a56567248 */ /* 0x000fe40007fe0100 */
[----:B------:R-:W-:-:S07]  /*14b40*/  VIADDMNMX R87, R122, R123, R87, PT ;  /* 0x0000007b7a577246 */ /* 0x000fce0003800157 */
.L_x_14459:
        /* <DEDUP_REMOVED lines=113> */
.L_x_14465:
[----:B------:R-:W-:-:S05]  /*15260*/  IMAD.U32 R86, RZ, RZ, UR7 ;  /* 0x00000007ff567e24 */ /* 0x000fca000f8e00ff */
[----:B------:R-:W-:-:S13]  /*15270*/  ISETP.NE.AND P2, PT, R86, 0x1, PT ;  /* 0x000000015600780c */ /* 0x000fda0003f45270 */
[----:B------:R-:W0:Y:S02]  /*15280*/  @P2 LDC.64 R56, c[0x0][0x9e8] ;  /* 0x00027a00ff382b82 */ /* 0x000e240000000a00 */
[----:B0-----:R-:W-:-:S05]  /*15290*/  @P2 IMAD.HI.U32 R56, R5, R56, RZ ;  /* 0x0000003805382227 */ /* 0x001fca00078e00ff */
[----:B------:R-:W-:-:S07]  /*152a0*/  @P2 SHF.R.U32.HI R5, RZ, R57, R56 ;  /* 0x00000039ff052219 */ /* 0x000fce0000011638 */
.L_x_14466:
[----:B------:R-:W-:Y:S05]  /*152b0*/  BSYNC B0 ;  /* 0x0000000000007941 */ /* 0x000fea0003800000 */
.L_x_14464:
[----:B------:R-:W-:-:S04]  /*152c0*/  IMAD R5, R5, R86, -R85 ;  /* 0x0000005605057224 */ /* 0x000fc800078e0a55 */
[----:B------:R-:W-:-:S05]  /*152d0*/  IMAD R5, R124, -0x2, R5 ;  /* 0xfffffffe7c057824 */ /* 0x000fca00078e0205 */
[----:B------:R-:W-:Y:S02]  /*152e0*/  VIADDMNMX R121, R5, R86, R121, PT ;  /* 0x0000005605797246 */ /* 0x000fe40003800179 */
[----:B------:R-:W-:-:S07]  /*152f0*/  VIMNMX R120, R120, R5, !PT ;  /* 0x0000000578787248 */ /* 0x000fce0007fe0100 */
.L_x_14463:
[----:B------:R-:W-:Y:S01]  /*15300*/  ISETP.GT.AND P2, PT, R120, 0x1, P1 ;  /* 0x000000017800780c */ /* 0x000fe20000f44270 */
[----:B------:R-:W-:Y:S01]  /*15310*/  UMOV UR30, UR6 ;  /* 0x00000006001e7c82 */ /* 0x000fe20008000000 */
[----:B------:R-:W-:Y:S02]  /*15320*/  FMNMX.FTZ R56, R10, R20, !PT ;  /* 0x000000140a387209 */ /* 0x000fe40007810000 */
[----:B------:R-:W-:Y:S02]  /*15330*/  ISETP.LT.OR P3, PT, R121, 0x2, P2 ;  /* 0x000000027900780c */ /* 0x000fe40001761670 */
[----:B------:R-:W-:Y:S02]  /*15340*/  FMNMX.FTZ R5, R11, R56, !PT ;  /* 0x000000380b057209 */ /* 0x000fe40007810000 */
[----:B------:R-:W-:Y:S02]  /*15350*/  FSEL R13, R13, -INF , !P3 ;  /* 0xff8000000d0d7808 */ /* 0x000fe40005800000 */
[----:B------:R-:W-:-:S02]  /*15360*/  ISETP.GT.AND P3, PT, R120, 0x9, P1 ;  /* 0x000000097800780c */ /* 0x000fc40000f64270 */
[----:B------:R-:W-:Y:S02]  /*15370*/  FMNMX.FTZ R5, R14, R5, !PT ;  /* 0x000000050e057209 */ /* 0x000fe40007810000 */
[----:B------:R-:W-:Y:S02]  /*15380*/  ISETP.LT.OR P3, PT, R121, 0xa, P3 ;  /* 0x0000000a7900780c */ /* 0x000fe40001f61670 */
[----:B------:R-:W-:Y:S02]  /*15390*/  FMNMX.FTZ R56, R24, R5, !PT ;  /* 0x0000000518387209 */ /* 0x000fe40007810000 */
[----:B------:R-:W-:Y:S02]  /*153a0*/  FSEL R26, R26, -INF , !P3 ;  /* 0xff8000001a1a7808 */ /* 0x000fe40005800000 */
[----:B------:R-:W-:Y:S02]  /*153b0*/  ISETP.GT.AND P3, PT, R120, 0x11, P1 ;  /* 0x000000117800780c */ /* 0x000fe40000f64270 */
[----:B------:R-:W-:-:S02]  /*153c0*/  FMNMX.FTZ R5, R27, R56, !PT ;  /* 0x000000381b057209 */ /* 0x000fc40007810000 */
[----:B------:R-:W-:Y:S02]  /*153d0*/  ISETP.LT.OR P3, PT, R121, 0x12, P3 ;  /* 0x000000127900780c */ /* 0x000fe40001f61670 */
[----:B------:R-:W-:Y:S02]  /*153e0*/  FMNMX.FTZ R5, R28, R5, !PT ;  /* 0x000000051c057209 */ /* 0x000fe40007810000 */
[----:B------:R-:W-:Y:S02]  /*153f0*/  FSEL R30, R30, -INF , !P3 ;  /* 0xff8000001e1e7808 */ /* 0x000fe40005800000 */
[----:B------:R-:W-:Y:S02]  /*15400*/  ISETP.GT.AND P3, PT, R120, 0x19, P1 ;  /* 0x000000197800780c */ /* 0x000fe40000f64270 */
[----:B------:R-:W-:Y:S02]  /*15410*/  FMNMX.FTZ R5, R31, R5, !PT ;  /* 0x000000051f057209 */ /* 0x000fe40007810000 */
[----:B------:R-:W-:-:S02]  /*15420*/  ISETP.LT.OR P3, PT, R121, 0x1a, P3 ;  /* 0x0000001a7900780c */ /* 0x000fc40001f61670 */
[----:B------:R-:W-:Y:S02]  /*15430*/  FMNMX.FTZ R56, R32, R5, !PT ;  /* 0x0000000520387209 */ /* 0x000fe40007810000 */
[----:B------:R-:W-:Y:S02]  /*15440*/  FSEL R34, R34, -INF , !P3 ;  /* 0xff80000022227808 */ /* 0x000fe40005800000 */
[----:B------:R-:W-:Y:S02]  /*15450*/  ISETP.GT.AND P3, PT, R120, 0x21, P1 ;  /* 0x000000217800780c */ /* 0x000fe40000f64270 */
[----:B------:R-:W-:Y:S02]  /*15460*/  FMNMX.FTZ R5, R35, R56, !PT ;  /* 0x0000003823057209 */ /* 0x000fe40007810000 */
[----:B------:R-:W-:Y:S02]  /*15470*/  ISETP.LT.OR P3, PT, R121, 0x22, P3 ;  /* 0x000000227900780c */ /* 0x000fe40001f61670 */
[----:B------:R-:W-:-:S02]  /*15480*/  FMNMX.FTZ R56, R36, R5, !PT ;  /* 0x0000000524387209 */ /* 0x000fc40007810000 */
[----:B------:R-:W-:Y:S02]  /*15490*/  FSEL R38, R38, -INF , !P3 ;  /* 0xff80000026267808 */ /* 0x000fe40005800000 */
[----:B------:R-:W-:Y:S02]  /*154a0*/  ISETP.GT.AND P3, PT, R120, 0x29, P1 ;  /* 0x000000297800780c */ /* 0x000fe40000f64270 */
[----:B------:R-:W-:Y:S02]  /*154b0*/  FMNMX.FTZ R5, R39, R56, !PT ;  /* 0x0000003827057209 */ /* 0x000fe40007810000 */
[----:B------:R-:W-:Y:S02]  /*154c0*/  ISETP.LT.OR P3, PT, R121, 0x2a, P3 ;  /* 0x0000002a7900780c */ /* 0x000fe40001f61670 */
[----:B------:R-:W-:Y:S02]  /*154d0*/  FMNMX.FTZ R56, R40, R5, !PT ;  /* 0x0000000528387209 */ /* 0x000fe40007810000 */
[----:B------:R-:W-:-:S02]  /*154e0*/  FSEL R42, R42, -INF , !P3 ;  /* 0xff8000002a2a7808 */ /* 0x000fc40005800000 */
[----:B------:R-:W-:Y:S02]  /*154f0*/  ISETP.GT.AND P3, PT, R120, 0x31, P1 ;  /* 0x000000317800780c */ /* 0x000fe40000f64270 */
        /* <DEDUP_REMOVED lines=29> */
[C---:B------:R-:W-:Y:S02]  /*156d0*/  ISETP.GT.AND P3, PT, R120.reuse, 0x61, P1 ;  /* 0x000000617800780c */ /* 0x040fe40000f64270 */
[----:B------:R-:W-:Y:S02]  /*156e0*/  ISETP.GT.AND P2, PT, R120, 0x8, P1 ;  /* 0x000000087800780c */ /* 0x000fe40000f44270 */
[----:B------:R-:W-:Y:S02]  /*156f0*/  ISETP.LT.OR P3, PT, R121, 0x62, P3 ;  /* 0x000000627900780c */ /* 0x000fe40001f61670 */
[----:B------:R-:W-:Y:S02]  /*15700*/  FMNMX.FTZ R5, R69, R56, !PT ;  /* 0x0000003845057209 */ /* 0x000fe40007810000 */
[----:B------:R-:W-:Y:S02]  /*15710*/  FSEL R72, R72, -INF , !P3 ;  /* 0xff80000048487808 */ /* 0x000fe40005800000 */
[----:B------:R-:W-:-:S02]  /*15720*/  ISETP.GT.AND P3, PT, R120, 0x69, P1 ;  /* 0x000000697800780c */ /* 0x000fc40000f64270 */
[C---:B------:R-:W-:Y:S02]  /*15730*/  ISETP.LT.OR P2, PT, R121.reuse, 0x9, P2 ;  /* 0x000000097900780c */ /* 0x040fe40001741670 */
[----:B------:R-:W-:Y:S02]  /*15740*/  ISETP.LT.OR P3, PT, R121, 0x6a, P3 ;  /* 0x0000006a7900780c */ /* 0x000fe40001f61670 */
[----:B------:R-:W-:Y:S02]  /*15750*/  FMNMX.FTZ R56, R70, R5, !PT ;  /* 0x0000000546387209 */ /* 0x000fe40007810000 */
[----:B------:R-:W-:Y:S02]  /*15760*/  FSEL R76, R76, -INF , !P3 ;  /* 0xff8000004c4c7808 */ /* 0x000fe40005800000 */
[----:B------:R-:W-:Y:S02]  /*15770*/  ISETP.GT.AND P3, PT, R120, RZ, P1 ;  /* 0x000000ff7800720c */ /* 0x000fe40000f64270 */
[----:B------:R-:W-:-:S02]  /*15780*/  FSEL R25, R25, -INF , !P2 ;  /* 0xff80000019197808 */ /* 0x000fc40005000000 */
[----:B------:R-:W-:Y:S02]  /*15790*/  ISETP.GT.AND P2, PT, R120, 0x10, P1 ;  /* 0x000000107800780c */ /* 0x000fe40000f44270 */
[----:B------:R-:W-:Y:S02]  /*157a0*/  FMNMX.FTZ R5, R73, R56, !PT ;  /* 0x0000003849057209 */ /* 0x000fe40007810000 */
[C---:B------:R-:W-:Y:S02]  /*157b0*/  ISETP.LT.OR P3, PT, R121.reuse, 0x1, P3 ;  /* 0x000000017900780c */ /* 0x040fe40001f61670 */
[----:B------:R-:W-:Y:S02]  /*157c0*/  ISETP.LT.OR P2, PT, R121, 0x11, P2 ;  /* 0x000000117900780c */ /* 0x000fe40001741670 */
[----:B------:R-:W-:Y:S02]  /*157d0*/  FMNMX.FTZ R56, R74, R5, !PT ;  /* 0x000000054a387209 */ /* 0x000fe40007810000 */
[----:B------:R-:W-:-:S02]  /*157e0*/  FSEL R12, R12, -INF , !P3 ;  /* 0xff8000000c0c7808 */ /* 0x000fc40005800000 */
[----:B------:R-:W-:Y:S02]  /*157f0*/  FSEL R29, R29, -INF , !P2 ;  /* 0xff8000001d1d7808 */ /* 0x000fe40005000000 */
[----:B------:R-:W-:Y:S02]  /*15800*/  FMNMX.FTZ R5, R77, R56, !PT ;  /* 0x000000384d057209 */ /* 0x000fe40007810000 */
[----:B------:R-:W-:Y:S02]  /*15810*/  ISETP.GT.AND P2, PT, R120, 0x18, P1 ;  /* 0x000000187800780c */ /* 0x000fe40000f44270 */
[----:B------:R-:W-:Y:S02]  /*15820*/  FMNMX.FTZ R86, R12, R15, !PT ;  /* 0x0000000f0c567209 */ /* 0x000fe40007810000 */
[----:B------:R-:W-:Y:S02]  /*15830*/  FMNMX.FTZ R56, R78, R5, !PT ;  /* 0x000000054e387209 */ /* 0x000fe40007810000 */
[----:B------:R-:W-:-:S02]  /*15840*/  ISETP.LT.OR P2, PT, R121, 0x19, P2 ;  /* 0x000000197900780c */ /* 0x000fc40001741670 */
[----:B------:R-:W-:Y:S02]  /*15850*/  FMNMX.FTZ R86, R13, R86, !PT ;  /* 0x000000560d567209 */ /* 0x000fe40007810000 */
[----:B------:R-:W-:Y:S02]  /*15860*/  FMNMX.FTZ R56, R81, R56, !PT ;  /* 0x0000003851387209 */ /* 0x000fe40007810000 */
[----:B------:R-:W-:Y:S02]  /*15870*/  FSEL R33, R33, -INF , !P2 ;  /* 0xff80000021217808 */ /* 0x000fe40005000000 */
[----:B------:R-:W-:Y:S02]  /*15880*/  ISETP.GT.AND P2, PT, R120, 0x20, P1 ;  /* 0x000000207800780c */ /* 0x000fe40000f44270 */
[----:B------:R-:W-:Y:S02]  /*15890*/  FMNMX.FTZ R57, R25, R86, !PT ;  /* 0x0000005619397209 */ /* 0x000fe40007810000 */
[----:B------:R-:W-:-:S02]  /*158a0*/  FMNMX.FTZ R5, R83, R56, !PT ;  /* 0x0000003853057209 */ /* 0x000fc40007810000 */
[----:B------:R-:W-:Y:S02]  /*158b0*/  ISETP.LT.OR P2, PT, R121, 0x21, P2 ;  /* 0x000000217900780c */ /* 0x000fe40001741670 */
[----:B------:R-:W-:Y:S01]  /*158c0*/  FMNMX.FTZ R86, R26, R57, !PT ;  /* 0x000000391a567209 */ /* 0x000fe20007810000 */
[----:B------:R-:W0:Y:S01]  /*158d0*/  SHFL.BFLY PT, R56, R5, 0x2, 0x1f ;  /* 0x0c401f0005387f89 */ /* 0x000e2200000e0000 */
[----:B------:R-:W-:Y:S02]  /*158e0*/  FSEL R37, R37, -INF , !P2 ;  /* 0xff80000025257808 */ /* 0x000fe40005000000 */
[----:B------:R-:W-:Y:S02]  /*158f0*/  FMNMX.FTZ R57, R29, R86, !PT ;  /* 0x000000561d397209 */ /* 0x000fe40007810000 */
        /* <DEDUP_REMOVED lines=13> */
[----:B0-----:R-:W-:-:S02]  /*159d0*/  FMNMX.FTZ R56, R5, R56, !PT ;  /* 0x0000003805387209 */ /* 0x001fc40007810000 */
[----:B------:R-:W-:Y:S02]  /*159e0*/  FMNMX.FTZ R5, R41, R86, !PT ;  /* 0x0000005629057209 */ /* 0x000fe40007810000 */
[----:B------:R-:W-:Y:S02]  /*159f0*/  FSEL R49, R49, -INF , !P2 ;  /* 0xff80000031317808 */ /* 0x000fe40005000000 */
[----:B------:R-:W-:Y:S02]  /*15a00*/  ISETP.GT.AND P2, PT, R120, 0x40, P1 ;  /* 0x000000407800780c */ /* 0x000fe40000f44270 */
[----:B------:R-:W-:Y:S02]  /*15a10*/  FMNMX.FTZ R86, R42, R5, !PT ;  /* 0x000000052a567209 */ /* 0x000fe40007810000 */
[----:B------:R-:W-:Y:S02]  /*15a20*/  ISETP.LT.OR P2, PT, R121, 0x41, P2 ;  /* 0x000000417900780c */ /* 0x000fe40001741670 */
[----:B------:R-:W-:-:S02]  /*15a30*/  FMNMX.FTZ R5, R45, R86, !PT ;  /* 0x000000562d057209 */ /* 0x000fc40007810000 */
[----:B------:R-:W-:Y:S02]  /*15a40*/  FSEL R53, R53, -INF , !P2 ;  /* 0xff80000035357808 */ /* 0x000fe40005000000 */
[----:B------:R-:W-:Y:S02]  /*15a50*/  FMNMX.FTZ R86, R46, R5, !PT ;  /* 0x000000052e567209 */ /* 0x000fe40007810000 */
        /* <DEDUP_REMOVED lines=19> */
[----:B------:R-:W0:Y:S01]  /*15b90*/  SHFL.BFLY PT, R5, R56, 0x1, 0x1f ;  /* 0x0c201f0038057f89 */ /* 0x000e2200000e0000 */
        /* <DEDUP_REMOVED lines=13> */
[----:B0-----:R-:W-:Y:S02]  /*15c70*/  FMNMX.FTZ R5, R56, R5, !PT ;  /* 0x0000000538057209 */ /* 0x001fe40007810000 */
[----:B------:R-:W-:-:S02]  /*15c80*/  ISETP.LT.OR P2, PT, R121, 0x72, P2 ;  /* 0x000000727900780c */ /* 0x000fc40001741670 */
[----:B------:R-:W-:Y:S01]  /*15c90*/  ISETP.GT.AND P3, PT, R120, 0x78, P1 ;  /* 0x000000787800780c */ /* 0x000fe20000f64270 */
[----:B------:R-:W-:Y:S01]  /*15ca0*/  FMUL.FTZ R56, R5, UR30 ;  /* 0x0000001e05387c20 */ /* 0x000fe20008410000 */
[----:B------:R-:W-:Y:S02]  /*15cb0*/  FMNMX.FTZ R57, R76, R57, !PT ;  /* 0x000000394c397209 */ /* 0x000fe40007810000 */
[----:B------:R-:W-:Y:S02]  /*15cc0*/  FSEL R79, R79, -INF , !P2 ;  /* 0xff8000004f4f7808 */ /* 0x000fe40005000000 */
[----:B------:R-:W-:Y:S02]  /*15cd0*/  ISETP.GT.AND P1, PT, R120, 0x79, P1 ;  /* 0x000000797800780c */ /* 0x000fe40000f24270 */
[----:B------:R-:W-:Y:S02]  /*15ce0*/  ISETP.LT.OR P3, PT, R121, 0x79, P3 ;  /* 0x000000797900780c */ /* 0x000fe40001f61670 */
[----:B------:R-:W-:-:S02]  /*15cf0*/  FMNMX.FTZ R86, R80, R57, !PT ;  /* 0x0000003950567209 */ /* 0x000fc40007810000 */
[----:B------:R-:W-:Y:S02]  /*15d00*/  FSETP.NEU.FTZ.AND P2, PT, R5, -INF , PT ;  /* 0xff8000000500780b */ /* 0x000fe40003f5d000 */
[----:B------:R-:W-:Y:S02]  /*15d10*/  ISETP.LT.OR P1, PT, R121, 0x7a, P1 ;  /* 0x0000007a7900780c */ /* 0x000fe40000f21670 */
[----:B------:R-:W-:Y:S02]  /*15d20*/  FSEL R82, R82, -INF , !P3 ;  /* 0xff80000052527808 */ /* 0x000fe40005800000 */
[----:B------:R-:W-:Y:S02]  /*15d30*/  FMNMX.FTZ R57, R79, R86, !PT ;  /* 0x000000564f397209 */ /* 0x000fe40007810000 */
[----:B------:R-:W-:Y:S02]  /*15d40*/  FSEL R56, R56, RZ, P2 ;  /* 0x000000ff38387208 */ /* 0x000fe40001000000 */
[----:B------:R-:W-:-:S02]  /*15d50*/  FSEL R84, R84, -INF , !P1 ;  /* 0xff80000054547808 */ /* 0x000fc40004800000 */
        /* <DEDUP_REMOVED lines=33> */
[----:B------:R-:W-:Y:S01]  /*15f70*/  FSEL R83, R5, RZ, P2 ;  /* 0x000000ff05537208 */ /* 0x000fe20001000000 */
[----:B------:R0:W-:Y:S01]  /*15f80*/  MUFU.EX2 R150, R14 ;  /* 0x0000000e00967308 */ /* 0x0001e20000000800 */
[----:B------:R-:W-:-:S03]  /*15f90*/  FMNMX.FTZ R57, R84, R57, !PT ;  /* 0x0000003954397209 */ /* 0x000fc60007810000 */
[----:B------:R-:W-:Y:S02]  /*15fa0*/  FADD.FTZ R20, -R83, R20 ;  /* 0x0000001453147221 */ /* 0x000fe40000010100 */
        /* <DEDUP_REMOVED lines=16> */
[----:B------:R-:W-:Y:S01]  /*160b0*/  FADD.FTZ R86, -R86, R15 ;  /* 0x0000000f56567221 */ /* 0x000fe20000010100 */
[----:B------:R-:W-:Y:S01]  /*160c0*/  FMUL.FTZ R15, R20, UR30 ;  /* 0x0000001e140f7c20 */ /* 0x000fe20008410000 */
[--C-:B------:R-:W-:Y:S01]  /*160d0*/  FFMA.FTZ R149, R12, UR30, -R85.reuse ;  /* 0x0000001e0c957c23 */ /* 0x100fe20008010855 */
[--C-:B------:R-:W-:Y:S01]  /*160e0*/  FFMA.FTZ R83, R13, UR30, -R85.reuse ;  /* 0x0000001e0d537c23 */ /* 0x100fe20008010855 */
[----:B------:R-:W-:Y:S01]  /*160f0*/  FMUL.FTZ R12, R86, UR30 ;  /* 0x0000001e560c7c20 */ /* 0x000fe20008410000 */
        /* <DEDUP_REMOVED lines=36> */
[----:B------:R-:W-:Y:S01]  /*16340*/  FADD.FTZ R3, R11, R4 ;  /* 0x000000040b037221 */ /* 0x000fe20000010000 */
[----:B------:R-:W-:-:S03]  /*16350*/  FFMA.FTZ R33, R84, UR30, -R85 ;  /* 0x0000001e54217c23 */ /* 0x000fc60008010855 */
        /* <DEDUP_REMOVED lines=115> */
.L_x_14467:
[----:B------:R-:W2:Y:S01]  /*16a90*/  LDL R49, [R1+0x38] ;  /* 0x0000380001317983 */ /* 0x000ea20000100800 */
[----:B------:R-:W-:Y:S01]  /*16aa0*/  IMAD R21, R21, 0x8, R2 ;  /* 0x0000000815157824 */ /* 0x000fe200078e0202 */
[----:B------:R-:W-:Y:S01]  /*16ab0*/  F2FP.BF16.F32.PACK_AB R148, R11, R10 ;  /* 0x0000000a0b94723e */ /* 0x000fe200000010ff */
        /* <DEDUP_REMOVED lines=74> */
.L_x_14448:
[----:B------:R-:W-:Y:S05]  /*16f60*/  WARPSYNC.ALL ;  /* 0x0000000000007948 */ /* 0x000fea0003800000 */
[----:B------:R-:W-:Y:S06]  /*16f70*/  BAR.ARV 0x8, 0x200 ;  /* 0x0208000000007b1d */ /* 0x000fec0000002000 */
[----:B------:R-:W-:Y:S05]  /*16f80*/  @!P0 BRA `(.L_x_14469) ;  /* 0x0000000000048947 */ /* 0x000fea0003800000 */
[----:B------:R-:W-:Y:S01]  /*16f90*/  BPT.TRAP 0x1 ;  /* 0x000000040000795c */ /* 0x000fe20000300000 */
.L_x_14469:
[----:B------:R-:W-:Y:S01]  /*16fa0*/  IMAD R11, R19, 0x8, R2 ;  /* 0x00000008130b7824 */ /* 0x000fe200078e0202 */
[----:B------:R-:W-:-:S04]  /*16fb0*/  SHF.L.U32 R0, R154, 0x1f, RZ ;  /* 0x0000001f9a007819 */ /* 0x000fc800000006ff */
[----:B------:R0:W1:Y:S01]  /*16fc0*/  SYNCS.PHASECHK.TRANS64.TRYWAIT P1, [R11+URZ+0x16850], R0 ;  /* 0x016850000b0075a7 */ /* 0x000062000802017f */
[----:B------:R-:W-:Y:S05]  /*16fd0*/  @!P0 BRA `(.L_x_14470) ;  /* 0x0000000000048947 */ /* 0x000fea0003800000 */
[----:B------:R-:W-:Y:S01]  /*16fe0*/  BPT.TRAP 0x1 ;  /* 0x000000040000795c */ /* 0x000fe20000300000 */
.L_x_14470:
[----:B------:R-:W-:-:S05]  /*16ff0*/  VIADD R2, R2, 0x400 ;  /* 0x0000040002027836 */ /* 0x000fca0000000000 */
[----:B------:R-:W-:-:S04]  /*17000*/  SHF.R.U32.HI R2, RZ, 0x4, R2 ;  /* 0x00000004ff027819 */ /* 0x000fc80000011602 */
[----:B------:R-:W-:Y:S01]  /*17010*/  LOP3.LUT R2, R2, 0x3fff, RZ, 0xc0, !PT ;  /* 0x00003fff02027812 */ /* 0x000fe200078ec0ff */
[----:B-1----:R-:W-:Y:S06]  /*17020*/  @P1 BRA `(.L_x_14471) ;  /* 0x0000000000081947 */ /* 0x002fec0003800000 */
[----:B------:R-:W1:Y:S02]  /*17030*/  SYNCS.PHASECHK.TRANS64.TRYWAIT P1, [R11+URZ+0x16850], R0 ;  /* 0x016850000b0075a7 */ /* 0x000e64000802017f */
[----:B-1----:R-:W-:Y:S05]  /*17040*/  @!P1 BRA `(.L_x_14472) ;  /* 0x000000a800749947 */ /* 0x002fea0003800000 */
.L_x_14471:
[----:B------:R-:W-:Y:S01]  /*17050*/  IMAD R6, R19, 0x400, R2 ;  /* 0x0000040013067824 */ /* 0x000fe200078e0202 */
[----:B------:R-:W-:Y:S05]  /*17060*/  WARPSYNC.ALL ;  /* 0x0000000000007948 */ /* 0x000fea0003800000 */
[----:B------:R-:W-:Y:S01]  /*17070*/  IMAD.MOV.U32 R7, RZ, RZ, 0x40000040 ;  /* 0x40000040ff077424 */ /* 0x000fe200078e00ff */
[C---:B------:R-:W-:Y:S01]  /*17080*/  R2UR UR6, R6.reuse ;  /* 0x00000000060672ca */ /* 0x040fe200000e0000 */
[----:B------:R-:W-:Y:S01]  /*17090*/  WARPGROUP.ARRIVE ;  /* 0x00000000000079c5 */ /* 0x000fe20000000000 */
[----:B------:R-:W-:Y:S01]  /*170a0*/  VIADD R8, R6, 0x80 ;  /* 0x0000008006087836 */ /* 0x000fe20000000000 */
[----:B------:R-:W-:Y:S01]  /*170b0*/  MOV R9, 0x40000040 ;  /* 0x4000004000097802 */ /* 0x000fe20000000f00 */
[----:B01----:R-:W0:Y:S01]  /*170c0*/  SHFL.BFLY PT, R0, R3, 0x2, 0x1f ;  /* 0x0c401f0003007f89 */ /* 0x003e2200000e0000 */
[----:B------:R-:W-:Y:S01]  /*170d0*/  R2UR UR7, R7 ;  /* 0x00000000070772ca */ /* 0x000fe200000e0000 */
[----:B------:R-:W-:-:S02]  /*170e0*/  IMAD.MOV.U32 R7, RZ, RZ, 0x40000040 ;  /* 0x40000040ff077424 */ /* 0x000fc400078e00ff */
[----:B------:R-:W-:Y:S02]  /*170f0*/  IMAD.MOV.U32 R15, RZ, RZ, RZ ;  /* 0x000000ffff0f7224 */ /* 0x000fe400078e00ff */
[----:B------:R-:W-:-:S08]  /*17100*/  IMAD.U32 R20, RZ, RZ, UR30 ;  /* 0x0000001eff147e24 */ /* 0x000fd0000f8e00ff */
[----:B------:R-:W-:Y:S01]  /*17110*/  HGMMA.64x64x16.F32.BF16 R88, R148, gdesc[UR4].tnspB, R88, gsb0 ;  /* 0x40e0000494587df0 */ /* 0x000fe20008001858 */
[----:B------:R-:W-:Y:S01]  /*17120*/  R2UR UR6, R8 ;  /* 0x00000000080672ca */ /* 0x000fe200000e0000 */
[----:B------:R-:W-:Y:S01]  /*17130*/  VIADD R8, R6, 0x100 ;  /* 0x0000010006087836 */ /* 0x000fe20000000000 */
[----:B------:R-:W-:Y:S01]  /*17140*/  R2UR UR7, R9 ;  /* 0x00000000090772ca */ /* 0x000fe200000e0000 */
[----:B------:R-:W-:Y:S02]  /*17150*/  IMAD.MOV.U32 R9, RZ, RZ, 0x40000040 ;  /* 0x40000040ff097424 */ /* 0x000fe400078e00ff */
[----:B0-----:R-:W-:Y:S01]  /*17160*/  FADD.FTZ R2, R0, R3 ;  /* 0x0000000300027221 */ /* 0x001fe20000010000 */
[----:B------:R-:W-:Y:S01]  /*17170*/  IMAD.MOV.U32 R3, RZ, RZ, -0x800000 ;  /* 0xff800000ff037424 */ /* 0x000fe200078e00ff */
        /* <DEDUP_REMOVED lines=33> */
[----:B------:R-:W-:Y:S02]  /*17390*/  R2UR UR7, R9 ;  /* 0x00000000090772ca */ /* 0x000fe400000e0000 */
[----:B------:R-:W0:Y:S02]  /*173a0*/  SHFL.BFLY PT, R9, R4, 0x2, 0x1f ;  /* 0x0c401f0004097f89 */ /* 0x000e2400000e0000 */
[----:B0-----:R-:W-:Y:S01]  /*173b0*/  FADD.FTZ R9, R9, R4 ;  /* 0x0000000409097221 */ /* 0x001fe20000010000 */
[----:B------:R-:W-:-:S04]  /*173c0*/  IMAD.MOV.U32 R4, RZ, RZ, RZ ;  /* 0x000000ffff047224 */ /* 0x000fc800078e00ff */
[----:B------:R-:W0:Y:S02]  /*173d0*/  SHFL.BFLY PT, R0, R9, 0x1, 0x1f ;  /* 0x0c201f0009007f89 */ /* 0x000e2400000e0000 */
[----:B0-----:R-:W-:Y:S01]  /*173e0*/  FADD.FTZ R10, R9, R0 ;  /* 0x00000000090a7221 */ /* 0x001fe20000010000 */
[----:B------:R-:W-:-:S04]  /*173f0*/  IMAD.MOV.U32 R0, RZ, RZ, -0x800000 ;  /* 0xff800000ff007424 */ /* 0x000fc800078e00ff */
[----:B------:R-:W-:-:S13]  /*17400*/  FSETP.NE.FTZ.AND P1, PT, R10, RZ, PT ;  /* 0x000000ff0a00720b */ /* 0x000fda0003f35000 */
[----:B------:R-:W-:Y:S01]  /*17410*/  @P1 MUFU.RCP R4, R10 ;  /* 0x0000000a00041308 */ /* 0x000fe20000001000 */
[----:B------:R-:W-:Y:S02]  /*17420*/  WARPGROUP.DEPBAR.LE gsb0, 0x0 ;  /* 0x00008000000079c5 */ /* 0x000fe40000010000 */
[----:B------:R-:W-:-:S06]  /*17430*/  WARPGROUP.ARRIVE ;  /* 0x00000000000079c5 */ /* 0x000fcc0000000000 */
[----:B------:R-:W-:Y:S01]  /*17440*/  HGMMA.64x64x16.F32.BF16 R88, R124, gdesc[UR4].tnspB, R88, gsb0 ;  /* 0x40e000047c587df0 */ /* 0x000fe20008001858 */
[----:B------:R-:W-:Y:S02]  /*17450*/  R2UR UR6, R6 ;  /* 0x00000000060672ca */ /* 0x000fe400000e0000 */
[----:B------:R-:W-:Y:S01]  /*17460*/  R2UR UR7, R7 ;  /* 0x00000000070772ca */ /* 0x000fe200000e0000 */
[----:B------:R-:W0:Y:S01]  /*17470*/  @P1 MUFU.LG2 R6, R10 ;  /* 0x0000000a00061308 */ /* 0x000e220000000c00 */
[----:B------:R-:W1:Y:S02]  /*17480*/  SHFL.BFLY PT, R7, R2, 0x1, 0x1f ;  /* 0x0c201f0002077f89 */ /* 0x000e6400000e0000 */
[----:B-1----:R-:W-:Y:S01]  /*17490*/  FADD.FTZ R12, R2, R7 ;  /* 0x00000007020c7221 */ /* 0x002fe20000010000 */
[----:B------:R-:W-:Y:S02]  /*174a0*/  IMAD.U32 R2, RZ, RZ, UR30 ;  /* 0x0000001eff027e24 */ /* 0x000fe4000f8e00ff */
[----:B0-----:R-:W-:-:S02]  /*174b0*/  @P1 FMUL.FTZ R7, R6, 0.69314718246459960938 ;  /* 0x3f31721806071820 */ /* 0x001fc40000410000 */
[----:B------:R-:W-:Y:S01]  /*174c0*/  FSETP.NE.FTZ.AND P2, PT, R12, RZ, PT ;  /* 0x000000ff0c00720b */ /* 0x000fe20003f55000 */
[----:B------:R-:W-:-:S04]  /*174d0*/  @P1 FMUL.FTZ R2, R2, 0.69314718246459960938 ;  /* 0x3f31721802021820 */ /* 0x000fc80000410000 */
        /* <DEDUP_REMOVED lines=8> */
[----:B------:R-:W-:Y:S03]  /*17560*/  HGMMA.64x64x16.F32.BF16 R88, R120, gdesc[UR4].tnspB, R88, gsb0 ;  /* 0x40e0000478587df0 */ /* 0x000fe60008001858 */
[----:B------:R-:W-:Y:S02]  /*17570*/  WARPGROUP.DEPBAR.LE gsb0, 0x0 ;  /* 0x00008000000079c5 */ /* 0x000fe40000010000 */
[----:B-12---:R-:W-:Y:S05]  /*17580*/  @!P0 BRA `(.L_x_14473) ;  /* 0x0000000000048947 */ /* 0x006fea0003800000 */
[----:B------:R-:W-:Y:S01]  /*17590*/  BPT.TRAP 0x1 ;  /* 0x000000040000795c */ /* 0x000fe20000300000 */
.L_x_14473:
        /* <DEDUP_REMOVED lines=40> */
[----:B------:R-:W-:Y:S01]  /*17820*/  LOP3.LUT R154, R154, R5, RZ, 0x3c, !PT ;  /* 0x000000059a9a7212 */ /* 0x000fe200078e3cff */
[----:B------:R-:W-:Y:S01]  /*17830*/  UIADD3 UR36, UR36, 0x1, URZ ;  /* 0x0000000124247890 */ /* 0x000fe2000fffe03f */
[----:B0-----:R-:W-:-:S11]  /*17840*/  SEL R19, R19, RZ, P1 ;  /* 0x000000ff13137207 */ /* 0x001fd60000800000 */
.L_x_14358:
[----:B------:R-:W4:Y:S01]  /*17850*/  LDL R43, [R1+0x50] ;  /* 0x00005000012b7983 */ /* 0x000f220000100800 */
[----:B------:R-:W-:Y:S05]  /*17860*/  WARPSYNC.ALL ;  /* 0x0000000000007948 */ /* 0x000fea0003800000 */
[----:B----4-:R-:W-:Y:S01]  /*17870*/  SHF.R.S32.HI R33, RZ, 0x1f, R43 ;  /* 0x0000001fff217819 */ /* 0x010fe2000001142b */
        /* <DEDUP_REMOVED lines=9> */
[----:B------:R-:W3:Y:S04]  /*17910*/  LDL R4, [R1+0x60] ;  /* 0x0000600001047983 */ /* 0x000ee80000100800 */
[----:B------:R-:W4:Y:S01]  /*17920*/  LDL R39, [R1+0x4c] ;  /* 0x00004c0001277983 */ /* 0x000f220000100800 */
[----:B------:R-:W2:Y:S01]  /*17930*/  S2R R5, SR_SWINHI ;  /* 0x0000000000057919 */ /* 0x000ea20000002f00 */
[----:B------:R-:W-:Y:S05]  /*17940*/  WARPSYNC.ALL ;  /* 0x0000000000007948 */ /* 0x000fea0003800000 */
[----:B------:R-:W-:Y:S01]  /*17950*/  F2FP.BF16.F32.PACK_AB R10, R10, R25 ;  /* 0x000000190a0a723e */ /* 0x000fe200000010ff */
[----:B------:R-:W-:Y:S01]  /*17960*/  ULDC.64 UR4, c[0x0][0xc00] ;  /* 0x0003000000047ab9 */ /* 0x000fe20000000a00 */
[----:B-----5:R-:W4:Y:S01]  /*17970*/  LDC.64 R24, c[0x0][0xc00] ;  /* 0x00030000ff187b82 */ /* 0x020f220000000a00 */
[----:B------:R-:W4:Y:S04]  /*17980*/  LDL R38, [R1+0x30] ;  /* 0x0000300001267983 */ /* 0x000f280000100800 */
[----:B------:R-:W4:Y:S01]  /*17990*/  LDL R42, [R1+0x20] ;  /* 0x00002000012a7983 */ /* 0x000f220000100800 */
[----:B------:R-:W-:-:S02]  /*179a0*/  MOV R20, R2 ;  /* 0x0000000200147202 */ /* 0x000fc40000000f00 */
[----:B--2---:R-:W-:Y:S02]  /*179b0*/  MOV R21, R5 ;  /* 0x0000000500157202 */ /* 0x004fe40000000f00 */
[----:B------:R-:W-:Y:S02]  /*179c0*/  F2FP.BF16.F32.PACK_AB R11, R11, R94 ;  /* 0x0000005e0b0b723e */ /* 0x000fe400000010ff */
[----:B------:R-:W-:Y:S02]  /*179d0*/  F2FP.BF16.F32.PACK_AB R14, R14, R27 ;  /* 0x0000001b0e0e723e */ /* 0x000fe400000010ff */
[----:B------:R-:W-:Y:S01]  /*179e0*/  F2FP.BF16.F32.PACK_AB R15, R15, R118 ;  /* 0x000000760f0f723e */ /* 0x000fe200000010ff */
[----:B------:R-:W-:Y:S01]  /*179f0*/  IMAD.MOV.U32 R34, RZ, RZ, RZ ;  /* 0x000000ffff227224 */ /* 0x000fe200078e00ff */
[----:B------:R-:W-:Y:S01]  /*17a00*/  BAR.SYNC.DEFER_BLOCKING 0x1, 0x180 ;  /* 0x0046000000007b1d */ /* 0x000fe20000010000 */
[----:B---3--:R-:W-:-:S03]  /*17a10*/  IMAD.WIDE R8, R4, 0x2, R20 ;  /* 0x0000000204087825 */ /* 0x008fc600078e0214 */
[C---:B------:R-:W-:Y:S02]  /*17a20*/  LOP3.LUT R5, R8.reuse, 0x380, RZ, 0xc0, !PT ;  /* 0x0000038008057812 */ /* 0x040fe400078ec0ff */
[C---:B------:R-:W-:Y:S02]  /*17a30*/  IADD3 R7, P1, R8.reuse, 0x40, RZ ;  /* 0x0000004008077810 */ /* 0x040fe40007f3e0ff */
[C---:B------:R-:W-:Y:S02]  /*17a40*/  IADD3 R37, P0, R8.reuse, 0x60, RZ ;  /* 0x0000006008257810 */ /* 0x040fe40007f1e0ff */
[----:B------:R-:W-:Y:S02]  /*17a50*/  SHF.R.U64 R5, R5, 0x3, RZ ;  /* 0x0000000305057819 */ /* 0x000fe400000012ff */
[----:B------:R-:W-:Y:S02]  /*17a60*/  IADD3 R13, P2, R8, 0x20, RZ ;  /* 0x00000020080d7810 */ /* 0x000fe40007f5e0ff */
[----:B------:R-:W-:-:S02]  /*17a70*/  LOP3.LUT R6, R7, 0x380, RZ, 0xc0, !PT ;  /* 0x0000038007067812 */ /* 0x000fc400078ec0ff */
[----:B------:R-:W-:Y:S01]  /*17a80*/  LOP3.LUT R8, R5, R8, RZ, 0x3c, !PT ;  /* 0x0000000805087212 */ /* 0x000fe200078e3cff */
[--C-:B------:R-:W-:Y:S01]  /*17a90*/  IMAD.X R5, RZ, RZ, R9.reuse, P0 ;  /* 0x000000ffff057224 */ /* 0x100fe200000e0609 */
[----:B------:R-:W-:Y:S02]  /*17aa0*/  ISETP.NE.U32.AND P0, PT, RZ, UR4, PT ;  /* 0x00000004ff007c0c */ /* 0x000fe4000bf05070 */
[----:B------:R-:W-:Y:S02]  /*17ab0*/  SHF.R.U64 R6, R6, 0x3, RZ ;  /* 0x0000000306067819 */ /* 0x000fe400000012ff */
[----:B------:R-:W-:Y:S01]  /*17ac0*/  ISETP.NE.AND.EX P0, PT, RZ, UR5, PT, P0 ;  /* 0x00000005ff007c0c */ /* 0x000fe2000bf05300 */
[----:B------:R-:W-:Y:S01]  /*17ad0*/  ULDC.64 UR4, c[0x0][0xc08] ;  /* 0x0003020000047ab9 */ /* 0x000fe20000000a00 */
[----:B------:R-:W-:Y:S01]  /*17ae0*/  LOP3.LUT R6, R6, R7, RZ, 0x3c, !PT ;  /* 0x0000000706067212 */ /* 0x000fe200078e3cff */
[----:B------:R-:W-:Y:S01]  /*17af0*/  IMAD.X R7, RZ, RZ, R9, P1 ;  /* 0x000000ffff077224 */ /* 0x000fe200008e0609 */
[----:B------:R-:W-:-:S02]  /*17b00*/  LOP3.LUT R12, R13, 0x380, RZ, 0xc0, !PT ;  /* 0x000003800d0c7812 */ /* 0x000fc400078ec0ff */
[----:B------:R-:W-:Y:S02]  /*17b10*/  ISETP.NE.U32.AND P1, PT, RZ, UR4, PT ;  /* 0x00000004ff007c0c */ /* 0x000fe4000bf25070 */
[----:B------:R-:W-:Y:S02]  /*17b20*/  LOP3.LUT R4, R37, 0x380, RZ, 0xc0, !PT ;  /* 0x0000038025047812 */ /* 0x000fe400078ec0ff */
[----:B------:R-:W-:Y:S02]  /*17b30*/  SHF.R.U64 R12, R12, 0x3, RZ ;  /* 0x000000030c0c7819 */ /* 0x000fe400000012ff */
[----:B------:R-:W-:Y:S02]  /*17b40*/  ISETP.NE.AND.EX P1, PT, RZ, UR5, PT, P1 ;  /* 0x00000005ff007c0c */ /* 0x000fe4000bf25310 */
[----:B------:R-:W-:Y:S02]  /*17b50*/  SHF.R.U64 R4, R4, 0x3, RZ ;  /* 0x0000000304047819 */ /* 0x000fe400000012ff */
[----:B------:R-:W-:Y:S01]  /*17b60*/  LOP3.LUT R12, R12, R13, RZ, 0x3c, !PT ;  /* 0x0000000d0c0c7212 */ /* 0x000fe200078e3cff */
[----:B------:R-:W-:Y:S01]  /*17b70*/  IMAD.X R13, RZ, RZ, R9, P2 ;  /* 0x000000ffff0d7224 */ /* 0x000fe200010e0609 */
[----:B-1----:R-:W-:-:S02]  /*17b80*/  MOV R28, R8 ;  /* 0x00000008001c7202 */ /* 0x002fc40000000f00 */
[----:B------:R-:W-:Y:S02]  /*17b90*/  LOP3.LUT R4, R4, R37, RZ, 0x3c, !PT ;  /* 0x0000002504047212 */ /* 0x000fe400078e3cff */
[----:B------:R-:W-:Y:S02]  /*17ba0*/  F2FP.BF16.F32.PACK_AB R8, R26, R35 ;  /* 0x000000231a08723e */ /* 0x000fe400000010ff */
[----:B------:R-:W-:Y:S02]  /*17bb0*/  F2FP.BF16.F32.PACK_AB R9, R91, R90 ;  /* 0x0000005a5b09723e */ /* 0x000fe400000010ff */
[----:B------:R-:W-:Y:S02]  /*17bc0*/  MOV R32, R4 ;  /* 0x0000000400207202 */ /* 0x000fe40000000f00 */
[----:B------:R-:W-:Y:S01]  /*17bd0*/  MOV R35, R6 ;  /* 0x0000000600237202 */ /* 0x000fe20000000f00 */
[----:B------:R1:W-:Y:S01]  /*17be0*/  STSM.16.M88.4 [R28], R8 ;  /* 0x000000081c007844 */ /* 0x0003e20000000200 */
[----:B------:R-:W-:-:S02]  /*17bf0*/  MOV R36, R12 ;  /* 0x0000000c00247202 */ /* 0x000fc40000000f00 */
[----:B------:R-:W-:Y:S02]  /*17c00*/  F2FP.BF16.F32.PACK_AB R4, R97, R96 ;  /* 0x000000606104723e */ /* 0x000fe400000010ff */
[----:B------:R-:W-:Y:S02]  /*17c10*/  F2FP.BF16.F32.PACK_AB R5, R99, R98 ;  /* 0x000000626305723e */ /* 0x000fe400000010ff */
[----:B------:R-:W-:Y:S02]  /*17c20*/  F2FP.BF16.F32.PACK_AB R6, R101, R100 ;  /* 0x000000646506723e */ /* 0x000fe400000010ff */
[----:B------:R-:W-:Y:S01]  /*17c30*/  F2FP.BF16.F32.PACK_AB R7, R103, R102 ;  /* 0x000000666707723e */ /* 0x000fe200000010ff */
[----:B----4-:R-:W-:Y:S01]  /*17c40*/  IMAD.WIDE R26, R39, 0x4, R24 ;  /* 0x00000004271a7825 */ /* 0x010fe200078e0218 */
[----:B------:R-:W-:Y:S01]  /*17c50*/  F2FP.BF16.F32.PACK_AB R12, R113, R112 ;  /* 0x00000070710c723e */ /* 0x000fe200000010ff */
[----:B------:R-:W2:Y:S01]  /*17c60*/  @P1 LDC.64 R24, c[0x0][0xc08] ;  /* 0x00030200ff181b82 */ /* 0x000ea20000000a00 */
[----:B------:R-:W-:-:S02]  /*17c70*/  F2FP.BF16.F32.PACK_AB R13, R115, R114 ;  /* 0x00000072730d723e */ /* 0x000fc400000010ff */
[----:B-1----:R-:W-:Y:S02]  /*17c80*/  F2FP.BF16.F32.PACK_AB R8, R105, R104 ;  /* 0x000000686908723e */ /* 0x002fe400000010ff */
[----:B------:R-:W-:Y:S02]  /*17c90*/  F2FP.BF16.F32.PACK_AB R9, R107, R106 ;  /* 0x0000006a6b09723e */ /* 0x000fe400000010ff */
[----:B------:R-:W-:Y:S02]  /*17ca0*/  F2FP.BF16.F32.PACK_AB R10, R109, R108 ;  /* 0x0000006c6d0a723e */ /* 0x000fe400000010ff */
[----:B------:R-:W-:Y:S01]  /*17cb0*/  F2FP.BF16.F32.PACK_AB R11, R111, R110 ;  /* 0x0000006e6f0b723e */ /* 0x000fe200000010ff */
[----:B------:R2:W-:Y:S01]  /*17cc0*/  STSM.16.M88.4 [R36], R4 ;  /* 0x0000000424007844 */ /* 0x0005e20000000200 */
[----:B------:R-:W-:Y:S01]  /*17cd0*/  ULDC UR4, c[0x0][0xa88] ;  /* 0x0002a20000047ab9 */ /* 0x000fe20000000800 */
[----:B------:R-:W1:Y:S02]  /*17ce0*/  LDC R28, c[0x0][0xbe8] ;  /* 0x0002fa00ff1c7b82 */ /* 0x000e640000000800 */
[----:B------:R3:W-:Y:S04]  /*17cf0*/  STSM.16.M88.4 [R35], R8 ;  /* 0x0000000823007844 */ /* 0x0007e80000000200 */
[----:B------:R4:W-:Y:S02]  /*17d00*/  STSM.16.M88.4 [R32], R12 ;  /* 0x0000000c20007844 */ /* 0x0009e40000000200 */
[----:B------:R-:W-:Y:S01]  /*17d10*/  BAR.SYNC.DEFER_BLOCKING 0x1, 0x180 ;  /* 0x0046000000007b1d */ /* 0x000fe20000010000 */
[----:B--2---:R-:W-:-:S04]  /*17d20*/  @P1 IMAD.WIDE R4, R39, 0x4, R24 ;  /* 0x0000000427041825 */ /* 0x004fc800078e0218 */
[----:B---3--:R-:W-:Y:S01]  /*17d30*/  IMAD.U32 R9, RZ, RZ, UR4 ;  /* 0x00000004ff097e24 */ /* 0x008fe2000f8e00ff */
[----:B------:R2:W5:Y:S05]  /*17d40*/  @P0 LDG.E R34, desc[UR42][R26.64] ;  /* 0x0000002a1a220981 */ /* 0x00056a000c1e1900 */
[----:B------:R2:W5:Y:S01]  /*17d50*/  @P1 LDG.E R9, desc[UR42][R4.64] ;  /* 0x0000002a04091981 */ /* 0x000562000c1e1900 */
[----:B-1----:R-:W-:-:S13]  /*17d60*/  ISETP.NE.AND P2, PT, R28, 0x1, PT ;  /* 0x000000011c00780c */ /* 0x002fda0003f45270 */
[----:B------:R-:W1:Y:S08]  /*17d70*/  @P2 LDC R6, c[0x0][0xbec] ;  /* 0x0002fb00ff062b82 */ /* 0x000e700000000800 */
[----:B------:R-:W3:Y:S01]  /*17d80*/  @P2 LDC R11, c[0x0][0xbf0] ;  /* 0x0002fc00ff0b2b82 */ /* 0x000ee20000000800 */
[----:B----4-:R-:W-:Y:S01]  /*17d90*/  IMAD.IADD R15, R38, 0x1, R42 ;  /* 0x00000001260f7824 */ /* 0x010fe200078e022a */
[----:B--2---:R-:W-:Y:S06]  /*17da0*/  @P1 BRA `(.L_x_14476) ;  /* 0x0000000000101947 */ /* 0x004fec0003800000 */
[----:B------:R-:W-:Y:S05]  /*17db0*/  @!P0 BRA `(.L_x_14476) ;  /* 0x00000000000c8947 */ /* 0x000fea0003800000 */
[----:B------:R-:W2:Y:S04]  /*17dc0*/  LDG.E R4, desc[UR42][R26.64] ;  /* 0x0000002a1a047981 */ /* 0x000ea8000c1e1900 */
[----:B-----5:R-:W2:Y:S02]  /*17dd0*/  LDG.E R9, desc[UR42][R26.64+0x4] ;  /* 0x0000042a1a097981 */ /* 0x020ea4000c1e1900 */
[----:B--2---:R-:W-:-:S07]  /*17de0*/  IMAD.IADD R9, R9, 0x1, -R4 ;  /* 0x0000000109097824 */ /* 0x004fce00078e0a04 */
.L_x_14476:
[----:B------:R-:W2:Y:S01]  /*17df0*/  LDL.LU R44, [R1+0x48] ;  /* 0x00004800012c7983 */ /* 0x000ea20000300800 */
[----:B-1----:R-:W-:Y:S01]  /*17e00*/  @P2 IMAD.HI.U32 R4, R15, R6, RZ ;  /* 0x000000060f042227 */ /* 0x002fe200078e00ff */
[----:B------:R-:W-:Y:S01]  /*17e10*/  ULDC.64 UR4, c[0x0][0xb90] ;  /* 0x0002e40000047ab9 */ /* 0x000fe20000000a00 */
[----:B-----5:R-:W-:Y:S01]  /*17e20*/  SHF.R.S32.HI R35, RZ, 0x1f, R34 ;  /* 0x0000001fff237819 */ /* 0x020fe20000011422 */
[----:B------:R-:W4:Y:S01]  /*17e30*/  LDL R12, [R1+0x5c] ;  /* 0x00005c00010c7983 */ /* 0x000f220000100800 */
[----:B------:R-:W-:Y:S01]  /*17e40*/  IMAD.MOV.U32 R7, RZ, RZ, R15 ;  /* 0x000000ffff077224 */ /* 0x000fe200078e000f */
[----:B---3--:R-:W-:Y:S01]  /*17e50*/  @P2 SHF.R.U32.HI R7, RZ, R11, R4 ;  /* 0x0000000bff072219 */ /* 0x008fe20000011604 */
[----:B------:R-:W1:Y:S01]  /*17e60*/  @P2 LDC R41, c[0x0][0xbec] ;  /* 0x0002fb00ff292b82 */ /* 0x000e620000000800 */
[----:B------:R-:W3:Y:S01]  /*17e70*/  S2R R24, SR_TID.X ;  /* 0x0000000000187919 */ /* 0x000ee20000002100 */
[----:B------:R-:W-:Y:S02]  /*17e80*/  SEL R37, R39, RZ, !P0 ;  /* 0x000000ff27257207 */ /* 0x000fe40004000000 */
[----:B------:R-:W-:-:S02]  /*17e90*/  IMAD.MOV R13, RZ, RZ, -R7 ;  /* 0x000000ffff0d7224 */ /* 0x000fc400078e0a07 */
[C---:B---3--:R-:W-:Y:S02]  /*17ea0*/  VIADD R46, R24.reuse, 0xffffff80 ;  /* 0xffffff80182e7836 */ /* 0x048fe40000000000 */
[----:B------:R-:W-:-:S03]  /*17eb0*/  VIADD R25, R24, 0xffffff80 ;  /* 0xffffff8018197836 */ /* 0x000fc60000000000 */
[----:B------:R-:W-:Y:S02]  /*17ec0*/  SHF.R.S32.HI R40, RZ, 0x1f, R46 ;  /* 0x0000001fff287819 */ /* 0x000fe4000001142e */
[----:B------:R-:W-:Y:S02]  /*17ed0*/  SHF.R.S32.HI R24, RZ, 0x1f, R25 ;  /* 0x0000001fff187819 */ /* 0x000fe40000011419 */
[----:B------:R-:W-:Y:S02]  /*17ee0*/  LEA.HI R40, R40, R46, RZ, 0x3 ;  /* 0x0000002e28287211 */ /* 0x000fe400078f18ff */
[----:B------:R-:W-:Y:S02]  /*17ef0*/  LEA.HI R24, R24, R25, RZ, 0x7 ;  /* 0x0000001918187211 */ /* 0x000fe400078f38ff */
[----:B------:R-:W-:Y:S02]  /*17f00*/  SHF.R.S32.HI R40, RZ, 0x3, R40 ;  /* 0x00000003ff287819 */ /* 0x000fe40000011428 */
[----:B------:R-:W-:-:S05]  /*17f10*/  LOP3.LUT R24, R24, 0xffffff80, RZ, 0xc0, !PT ;  /* 0xffffff8018187812 */ /* 0x000fca00078ec0ff */
[----:B------:R-:W-:Y:S01]  /*17f20*/  IMAD.IADD R24, R25, 0x1, -R24 ;  /* 0x0000000119187824 */ /* 0x000fe200078e0a18 */
[----:B--2---:R-:W-:Y:S01]  /*17f30*/  SHF.R.S32.HI R38, RZ, 0x1f, R44 ;  /* 0x0000001fff267819 */ /* 0x004fe2000001142c */
[----:B------:R-:W-:-:S04]  /*17f40*/  IMAD.WIDE.U32 R4, R44, UR4, R34 ;  /* 0x000000042c047c25 */ /* 0x000fc8000f8e0022 */
[----:B------:R-:W-:-:S04]  /*17f50*/  IMAD R6, R38, UR4, RZ ;  /* 0x0000000426067c24 */ /* 0x000fc8000f8e02ff */
[----:B------:R-:W-:Y:S01]  /*17f60*/  IMAD R11, R44, UR5, R6 ;  /* 0x000000052c0b7c24 */ /* 0x000fe2000f8e0206 */
[----:B------:R-:W-:Y:S01]  /*17f70*/  SHF.R.S32.HI R6, RZ, 0x1f, R39 ;  /* 0x0000001fff067819 */ /* 0x000fe20000011427 */
[----:B------:R-:W-:Y:S02]  /*17f80*/  ULDC.64 UR4, c[0x0][0xb98] ;  /* 0x0002e60000047ab9 */ /* 0x000fe40000000a00 */
[----:B------:R-:W-:Y:S01]  /*17f90*/  IMAD.IADD R5, R5, 0x1, R11 ;  /* 0x0000000105057824 */ /* 0x000fe200078e020b */
[----:B------:R-:W-:Y:S01]  /*17fa0*/  SEL R36, R6, RZ, !P0 ;  /* 0x000000ff06247207 */ /* 0x000fe20004000000 */
[----:B------:R-:W-:Y:S02]  /*17fb0*/  IMAD R11, R28, R13, R15 ;  /* 0x0000000d1c0b7224 */ /* 0x000fe400078e020f */
[----:B------:R-:W-:-:S04]  /*17fc0*/  IMAD.WIDE.U32 R4, R37, UR4, R4 ;  /* 0x0000000425047c25 */ /* 0x000fc8000f8e0004 */
[----:B------:R-:W-:Y:S01]  /*17fd0*/  IMAD R8, R36, UR4, RZ ;  /* 0x0000000424087c24 */ /* 0x000fe2000f8e02ff */
[----:B------:R-:W-:Y:S02]  /*17fe0*/  SHF.R.S32.HI R6, RZ, 0x1f, R11 ;  /* 0x0000001fff067819 */ /* 0x000fe4000001140b */
[----:B------:R-:W-:Y:S01]  /*17ff0*/  SHF.R.S32.HI R13, RZ, 0x1f, R7 ;  /* 0x0000001fff0d7819 */ /* 0x000fe20000011407 */
[----:B------:R-:W-:Y:S01]  /*18000*/  IMAD R8, R37, UR5, R8 ;  /* 0x0000000525087c24 */ /* 0x000fe2000f8e0208 */
[----:B------:R-:W-:Y:S01]  /*18010*/  IADD3 R4, P0, R7, R4, RZ ;  /* 0x0000000407047210 */ /* 0x000fe20007f1e0ff */
[----:B------:R-:W-:Y:S02]  /*18020*/  ULDC.64 UR4, c[0x0][0xb88] ;  /* 0x0002e20000047ab9 */ /* 0x000fe40000000a00 */
        /* <DEDUP_REMOVED lines=8> */
[----:B------:R-:W-:Y:S01]  /*180b0*/  IMAD R11, R40, 0x40, R43 ;  /* 0x00000040280b7824 */ /* 0x000fe200078e022b */
[----:B------:R-:W-:Y:S01]  /*180c0*/  SHFL.IDX PT, R4, R10, RZ, 0x1c1f ;  /* 0x001c1fff0a047589 */ /* 0x000fe200000e0000 */
[----:B----4-:R-:W-:Y:S01]  /*180d0*/  IMAD.IADD R12, R12, 0x1, R42 ;  /* 0x000000010c0c7824 */ /* 0x010fe200078e022a */
[----:B------:R-:W-:Y:S01]  /*180e0*/  SHF.R.S32.HI R45, RZ, 0x1f, R46 ;  /* 0x0000001fff2d7819 */ /* 0x000fe2000001142e */
[----:B------:R-:W-:Y:S01]  /*180f0*/  IMAD R39, R9, R28, RZ ;  /* 0x0000001c09277224 */ /* 0x000fe200078e02ff */
[----:B------:R-:W2:Y:S01]  /*18100*/  SHFL.IDX PT, R5, R14, RZ, 0x1c1f ;  /* 0x001c1fff0e057589 */ /* 0x000ea200000e0000 */
[----:B------:R-:W-:Y:S01]  /*18110*/  IMAD.WIDE R20, R11, 0x2, R20 ;  /* 0x000000020b147825 */ /* 0x000fe200078e0214 */
[----:B------:R-:W-:Y:S02]  /*18120*/  ULDC.64 UR4, c[0x0][0xaa0] ;  /* 0x0002a80000047ab9 */ /* 0x000fe40000000a00 */
[----:B------:R-:W-:Y:S04]  /*18130*/  SHFL.IDX PT, R6, R10, 0x1, 0x1c1f ;  /* 0x003c1f000a067f89 */ /* 0x000fe800000e0000 */
[----:B------:R-:W3:Y:S01]  /*18140*/  SHFL.IDX PT, R7, R14, 0x1, 0x1c1f ;  /* 0x003c1f000e077f89 */ /* 0x000ee200000e0000 */
[----:B------:R-:W-:Y:S01]  /*18150*/  LOP3.LUT P0, RZ, R24, 0x3, RZ, 0xc0, !PT ;  /* 0x0000000318ff7812 */ /* 0x000fe2000780c0ff */
[----:B------:R-:W-:Y:S01]  /*18160*/  VIADD R8, R12, 0x8 ;  /* 0x000000080c087836 */ /* 0x000fe20000000000 */
[----:B------:R-:W-:-:S02]  /*18170*/  IADD3 R13, P3, R20, 0x1800, RZ ;  /* 0x00001800140d7810 */ /* 0x000fc40007f7e0ff */
[----:B------:R-:W-:Y:S02]  /*18180*/  IADD3 R25, P4, R20, 0x3000, RZ ;  /* 0x0000300014197810 */ /* 0x000fe40007f9e0ff */
[-C--:B------:R-:W-:Y:S02]  /*18190*/  ISETP.GE.OR P1, PT, R12, R39.reuse, P0 ;  /* 0x000000270c00720c */ /* 0x080fe40000726670 */
[----:B------:R-:W-:Y:S02]  /*181a0*/  LOP3.LUT R9, R20, 0x380, RZ, 0xc0, !PT ;  /* 0x0000038014097812 */ /* 0x000fe400078ec0ff */
[----:B------:R-:W-:Y:S02]  /*181b0*/  LOP3.LUT R12, R13, 0x380, RZ, 0xc0, !PT ;  /* 0x000003800d0c7812 */ /* 0x000fe400078ec0ff */
[----:B------:R-:W-:Y:S02]  /*181c0*/  ISETP.GE.OR P0, PT, R8, R39, P0 ;  /* 0x000000270800720c */ /* 0x000fe40000706670 */
[----:B------:R-:W-:-:S02]  /*181d0*/  LOP3.LUT R24, R25, 0x380, RZ, 0xc0, !PT ;  /* 0x0000038019187812 */ /* 0x000fc400078ec0ff */
[----:B------:R-:W-:Y:S02]  /*181e0*/  SHF.R.U64 R9, R9, 0x3, RZ ;  /* 0x0000000309097819 */ /* 0x000fe400000012ff */
[----:B------:R-:W-:Y:S02]  /*181f0*/  SHF.R.U64 R12, R12, 0x3, RZ ;  /* 0x000000030c0c7819 */ /* 0x000fe400000012ff */
[----:B------:R-:W-:Y:S02]  /*18200*/  SHF.R.U64 R24, R24, 0x3, RZ ;  /* 0x0000000318187819 */ /* 0x000fe400000012ff */
[----:B------:R-:W-:Y:S01]  /*18210*/  LOP3.LUT R8, R9, R20, RZ, 0x3c, !PT ;  /* 0x0000001409087212 */ /* 0x000fe200078e3cff */
[--C-:B------:R-:W-:Y:S01]  /*18220*/  IMAD.MOV.U32 R9, RZ, RZ, R21.reuse ;  /* 0x000000ffff097224 */ /* 0x100fe200078e0015 */
[----:B------:R-:W-:Y:S01]  /*18230*/  LOP3.LUT R12, R12, R13, RZ, 0x3c, !PT ;  /* 0x0000000d0c0c7212 */ /* 0x000fe200078e3cff */
[--C-:B------:R-:W-:Y:S01]  /*18240*/  IMAD.X R13, RZ, RZ, R21.reuse, P3 ;  /* 0x000000ffff0d7224 */ /* 0x100fe200018e0615 */
[----:B------:R-:W-:Y:S01]  /*18250*/  LOP3.LUT R24, R24, R25, RZ, 0x3c, !PT ;  /* 0x0000001918187212 */ /* 0x000fe200078e3cff */
[----:B------:R-:W-:Y:S01]  /*18260*/  IMAD.X R25, RZ, RZ, R21, P4 ;  /* 0x000000ffff197224 */ /* 0x000fe200020e0615 */
[----:B--2---:R2:W-:Y:S04]  /*18270*/  @!P1 ST.E desc[UR42][R4.64], R3 ;  /* 0x0000000304009985 */ /* 0x0045e8000c10192a */
[----:B---3--:R3:W-:Y:S04]  /*18280*/  @!P0 ST.E desc[UR42][R6.64], R0 ;  /* 0x0000000006008985 */ /* 0x0087e8000c10192a */
[----:B------:R-:W4:Y:S04]  /*18290*/  LD.E.128 R8, desc[UR42][R8.64] ;  /* 0x0000002a08087980 */ /* 0x000f28000c101d00 */
[----:B------:R-:W4:Y:S04]  /*182a0*/  LD.E.128 R12, desc[UR42][R12.64] ;  /* 0x0000002a0c0c7980 */ /* 0x000f28000c101d00 */
[----:B------:R-:W4:Y:S01]  /*182b0*/  LD.E.128 R24, desc[UR42][R24.64] ;  /* 0x0000002a18187980 */ /* 0x000f22000c101d00 */
[----:B------:R-:W-:-:S04]  /*182c0*/  IADD3 R32, P0, R20, 0x4800, RZ ;  /* 0x0000480014207810 */ /* 0x000fc80007f1e0ff */
[----:B------:R-:W-:-:S04]  /*182d0*/  LOP3.LUT R20, R32, 0x380, RZ, 0xc0, !PT ;  /* 0x0000038020147812 */ /* 0x000fc800078ec0ff */
[----:B--2---:R-:W-:Y:S02]  /*182e0*/  SHF.R.U64 R3, R20, 0x3, RZ ;  /* 0x0000000314037819 */ /* 0x004fe400000012ff */
[----:B------:R-:W-:Y:S02]  /*182f0*/  LEA.HI R45, R45, R46, RZ, 0x3 ;  /* 0x0000002e2d2d7211 */ /* 0x000fe400078f18ff */
[----:B------:R-:W-:Y:S01]  /*18300*/  LOP3.LUT R4, R3, R32, RZ, 0x3c, !PT ;  /* 0x0000002003047212 */ /* 0x000fe200078e3cff */
[----:B------:R-:W-:Y:S02]  /*18310*/  IMAD R3, R35, UR4, RZ ;  /* 0x0000000423037c24 */ /* 0x000fe4000f8e02ff */
[----:B------:R-:W2:Y:S01]  /*18320*/  @P2 LDC R35, c[0x0][0xbf0] ;  /* 0x0002fc00ff232b82 */ /* 0x000ea20000000800 */
[----:B------:R-:W-:Y:S01]  /*18330*/  LOP3.LUT R45, R45, 0xfffffff8, RZ, 0xc0, !PT ;  /* 0xfffffff82d2d7812 */ /* 0x000fe200078ec0ff */
[----:B------:R-:W-:Y:S02]  /*18340*/  IMAD.X R5, RZ, RZ, R21, P0 ;  /* 0x000000ffff057224 */ /* 0x000fe400000e0615 */
[----:B------:R-:W-:-:S02]  /*18350*/  IMAD R3, R34, UR5, R3 ;  /* 0x0000000522037c24 */ /* 0x000fc4000f8e0203 */
[----:B------:R-:W-:Y:S02]  /*18360*/  IMAD.IADD R45, R46, 0x1, -R45 ;  /* 0x000000012e2d7824 */ /* 0x000fe400078e0a2d */
[----:B------:R-:W-:Y:S01]  /*18370*/  IMAD.WIDE.U32 R20, R34, UR4, RZ ;  /* 0x0000000422147c25 */ /* 0x000fe2000f8e00ff */
[----:B------:R-:W-:Y:S01]  /*18380*/  ULDC.64 UR4, c[0x0][0xae8] ;  /* 0x0002ba0000047ab9 */ /* 0x000fe20000000a00 */
[----:B---3--:R-:W5:Y:S02]  /*18390*/  LD.E.128 R4, desc[UR42][R4.64] ;  /* 0x0000002a04047980 */ /* 0x008f64000c101d00 */
[----:B------:R-:W-:Y:S02]  /*183a0*/  IMAD R0, R45, 0x30, R40 ;  /* 0x000000302d007824 */ /* 0x000fe400078e0228 */
[----:B------:R-:W-:Y:S01]  /*183b0*/  IMAD.IADD R21, R21, 0x1, R3 ;  /* 0x0000000115157824 */ /* 0x000fe200078e0203 */
[----:B------:R-:W-:Y:S01]  /*183c0*/  @!PT LDS RZ, [RZ] ;  /* 0x00000000fffff984 */ /* 0x000fe20000000800 */
[----:B------:R-:W-:Y:S01]  /*183d0*/  @!PT LDS RZ, [RZ] ;  /* 0x00000000fffff984 */ /* 0x000fe20000000800 */
[----:B------:R-:W-:Y:S01]  /*183e0*/  @!PT LDS RZ, [RZ] ;  /* 0x00000000fffff984 */ /* 0x000fe20000000800 */
[----:B------:R-:W-:Y:S01]  /*183f0*/  @!PT LDS RZ, [RZ] ;  /* 0x00000000fffff984 */ /* 0x000fe20000000800 */
[----:B------:R3:W-:Y:S06]  /*18400*/  MEMBAR.ALL.CTA ;  /* 0x0000000000007992 */ /* 0x0007ec0000008000 */
[----:B---3--:R-:W3:Y:S01]  /*18410*/  FENCE.VIEW.ASYNC.S ;  /* 0x00000000000073c6 */ /* 0x008ee20000000000 */
[----:B------:R-:W-:-:S02]  /*18420*/  IMAD R3, R38, UR4, RZ ;  /* 0x0000000426037c24 */ /* 0x000fc4000f8e02ff */
[----:B------:R-:W-:Y:S02]  /*18430*/  IMAD.IADD R34, R42, 0x1, R0 ;  /* 0x000000012a227824 */ /* 0x000fe400078e0200 */
[C---:B------:R-:W-:Y:S02]  /*18440*/  IMAD R3, R44.reuse, UR5, R3 ;  /* 0x000000052c037c24 */ /* 0x040fe4000f8e0203 */
        /* <DEDUP_REMOVED lines=28> */
[----:B---3--:R-:W1:Y:S01]  /*18610*/  SHFL.IDX PT, R20, R28, RZ, 0x181f ;  /* 0x00181fff1c147589 */ /* 0x008e6200000e0000 */
[----:B------:R-:W-:-:S03]  /*18620*/  IMAD.IADD R38, R40, 0x1, R42 ;  /* 0x0000000128267824 */ /* 0x000fc600078e022a */
[----:B------:R-:W2:Y:S01]  /*18630*/  SHFL.IDX PT, R34, R28, 0x1, 0x181f ;  /* 0x00381f001c227f89 */ /* 0x000ea200000e0000 */
[----:B------:R-:W-:-:S03]  /*18640*/  ISETP.GE.AND P0, PT, R43, UR4, PT ;  /* 0x000000042b007c0c */ /* 0x000fc6000bf06270 */
[----:B------:R-:W3:Y:S04]  /*18650*/  SHFL.IDX PT, R36, R32, RZ, 0x181f ;  /* 0x00181fff20247589 */ /* 0x000ee800000e0000 */
[----:B------:R-:W0:Y:S01]  /*18660*/  SHFL.IDX PT, R37, R28, 0x2, 0x181f ;  /* 0x00581f001c257f89 */ /* 0x000e2200000e0000 */
[----:B------:R-:W-:-:S03]  /*18670*/  VIADD R0, R38, 0x30 ;  /* 0x0000003026007836 */ /* 0x000fc60000000000 */
[----:B------:R-:W0:Y:S01]  /*18680*/  SHFL.IDX PT, R40, R32, 0x1, 0x181f ;  /* 0x00381f0020287f89 */ /* 0x000e2200000e0000 */
[CC--:B------:R-:W-:Y:S01]  /*18690*/  ISETP.GE.OR P3, PT, R38.reuse, R39.reuse, P0 ;  /* 0x000000272600720c */ /* 0x0c0fe20000766670 */
[----:B------:R-:W-:Y:S02]  /*186a0*/  VIADD R3, R38, 0x60 ;  /* 0x0000006026037836 */ /* 0x000fe40000000000 */
[----:B------:R-:W0:Y:S01]  /*186b0*/  SHFL.IDX PT, R42, R32, 0x2, 0x181f ;  /* 0x00581f00202a7f89 */ /* 0x000e2200000e0000 */
[-C--:B------:R-:W-:Y:S02]  /*186c0*/  ISETP.GE.OR P2, PT, R0, R39.reuse, P0 ;  /* 0x000000270000720c */ /* 0x080fe40000746670 */
[----:B------:R-:W-:Y:S01]  /*186d0*/  ISETP.GE.OR P1, PT, R3, R39, P0 ;  /* 0x000000270300720c */ /* 0x000fe20000726670 */
[----:B------:R-:W-:-:S06]  /*186e0*/  VIADD R0, R2, 0x16820 ;  /* 0x0001682002007836 */ /* 0x000fcc0000000000 */
[----:B-1----:R-:W-:-:S04]  /*186f0*/  @!P3 LEA R20, P5, R43, R20, 0x1 ;  /* 0x000000142b14b211 */ /* 0x002fc800078a08ff */
[C---:B--2---:R-:W-:Y:S02]  /*18700*/  @!P2 LEA R34, P4, R43.reuse, R34, 0x1 ;  /* 0x000000222b22a211 */ /* 0x044fe400078808ff */
[C-C-:B---3--:R-:W-:Y:S02]  /*18710*/  @!P3 LEA.HI.X R21, R43.reuse, R36, R33.reuse, 0x1, P5 ;  /* 0x000000242b15b211 */ /* 0x148fe400028f0c21 */
[C---:B0-----:R-:W-:Y:S02]  /*18720*/  @!P1 LEA R36, P5, R43.reuse, R37, 0x1 ;  /* 0x000000252b249211 */ /* 0x041fe400078a08ff */
[----:B------:R-:W-:Y:S02]  /*18730*/  PRMT R0, RZ, 0x654, R0 ;  /* 0x00000654ff007816 */ /* 0x000fe40000000000 */
[C-C-:B------:R-:W-:Y:S02]  /*18740*/  @!P2 LEA.HI.X R35, R43.reuse, R40, R33.reuse, 0x1, P4 ;  /* 0x000000282b23a211 */ /* 0x140fe400020f0c21 */
[----:B------:R-:W-:Y:S01]  /*18750*/  @!P1 LEA.HI.X R37, R43, R42, R33, 0x1, P5 ;  /* 0x0000002a2b259211 */ /* 0x000fe200028f0c21 */
[----:B------:R0:W-:Y:S02]  /*18760*/  SYNCS.ARRIVE.TRANS64.RED.A1T0 RZ, [R0+URZ], RZ ;  /* 0x000000ff00ff79a7 */ /* 0x0001e4000810043f */
[----:B0-----:R-:W-:-:S05]  /*18770*/  VIADD R0, R38, 0x90 ;  /* 0x0000009026007836 */ /* 0x001fca0000000000 */
[----:B------:R-:W-:Y:S01]  /*18780*/  ISETP.GE.OR P0, PT, R0, R39, P0 ;  /* 0x000000270000720c */ /* 0x000fe20000706670 */
[----:B------:R-:W2:Y:S04]  /*18790*/  SHFL.IDX PT, R28, R28, 0x3, 0x181f ;  /* 0x00781f001c1c7f89 */ /* 0x000ea800000e0000 */
[----:B------:R-:W3:Y:S04]  /*187a0*/  SHFL.IDX PT, R32, R32, 0x3, 0x181f ;  /* 0x00781f0020207f89 */ /* 0x000ee800000e0000 */
[----:B----4-:R4:W-:Y:S04]  /*187b0*/  @!P3 ST.E.128 desc[UR42][R20.64], R8 ;  /* 0x000000081400b985 */ /* 0x0109e8000c101d2a */
[----:B------:R4:W-:Y:S04]  /*187c0*/  @!P2 ST.E.128 desc[UR42][R34.64], R12 ;  /* 0x0000000c2200a985 */ /* 0x0009e8000c101d2a */
[----:B------:R4:W-:Y:S01]  /*187d0*/  @!P1 ST.E.128 desc[UR42][R36.64], R24 ;  /* 0x0000001824009985 */ /* 0x0009e2000c101d2a */
[----:B--23--:R-:W-:Y:S05]  /*187e0*/  @P0 BRA `(.L_x_14477) ;  /* 0x00000008007c0947 */ /* 0x00cfea0003800000 */
[----:B----4-:R-:W-:-:S04]  /*187f0*/  LEA R8, P0, R43, R28, 0x1 ;  /* 0x0000001c2b087211 */ /* 0x010fc800078008ff */
[----:B------:R-:W-:-:S05]  /*18800*/  LEA.HI.X R9, R43, R32, R33, 0x1, P0 ;  /* 0x000000202b097211 */ /* 0x000fca00000f0c21 */
[----:B-----5:R2:W-:Y:S01]  /*18810*/  ST.E.128 desc[UR42][R8.64], R4 ;  /* 0x0000000408007985 */ /* 0x0205e2000c101d2a */
[----:B------:R-:W-:Y:S05]  /*18820*/  BRA `(.L_x_14477) ;  /* 0x00000008006c7947 */ /* 0x000fea0003800000 */
.L_x_14475:
[----:B------:R-:W3:Y:S01]  /*18830*/  LDL R11, [R1+0x4c] ;  /* 0x00004c00010b7983 */ /* 0x000ee20000100800 */
[----:B------:R-:W-:Y:S01]  /*18840*/  ULDC.64 UR4, c[0x0][0xc00] ;  /* 0x0003000000047ab9 */ /* 0x000fe20000000a00 */
[----:B------:R-:W3:Y:S01]  /*18850*/  LDC.64 R4, c[0x0][0xc00] ;  /* 0x00030000ff047b82 */ /* 0x000ee20000000a00 */
[----:B------:R-:W-:Y:S01]  /*18860*/  ISETP.NE.U32.AND P0, PT, RZ, UR4, PT ;  /* 0x00000004ff007c0c */ /* 0x000fe2000bf05070 */
[----:B------:R-:W-:-:S03]  /*18870*/  IMAD.MOV.U32 R0, RZ, RZ, RZ ;  /* 0x000000ffff007224 */ /* 0x000fc600078e00ff */
[----:B------:R-:W-:Y:S01]  /*18880*/  ISETP.NE.AND.EX P0, PT, RZ, UR5, PT, P0 ;  /* 0x00000005ff007c0c */ /* 0x000fe2000bf05300 */
[----:B------:R-:W-:Y:S02]  /*18890*/  ULDC.64 UR4, c[0x0][0xc08] ;  /* 0x0003020000047ab9 */ /* 0x000fe40000000a00 */
[----:B------:R-:W-:Y:S01]  /*188a0*/  ISETP.NE.U32.AND P1, PT, RZ, UR4, PT ;  /* 0x00000004ff007c0c */ /* 0x000fe2000bf25070 */
[----:B------:R-:W4:Y:S03]  /*188b0*/  LDC R25, c[0x0][0xbe8] ;  /* 0x0002fa00ff197b82 */ /* 0x000f260000000800 */
[----:B------:R-:W-:-:S13]  /*188c0*/  ISETP.NE.AND.EX P1, PT, RZ, UR5, PT, P1 ;  /* 0x00000005ff007c0c */ /* 0x000fda000bf25310 */
[----:B------:R-:W2:Y:S01]  /*188d0*/  @P1 LDC.64 R6, c[0x0][0xc08] ;  /* 0x00030200ff061b82 */ /* 0x000ea20000000a00 */
[----:B------:R-:W-:Y:S02]  /*188e0*/  ULDC UR4, c[0x0][0xa88] ;  /* 0x0002a20000047ab9 */ /* 0x000fe40000000800 */
[----:B------:R-:W-:Y:S01]  /*188f0*/  IMAD.U32 R8, RZ, RZ, UR4 ;  /* 0x00000004ff087e24 */ /* 0x000fe2000f8e00ff */
[----:B------:R-:W0:Y:S01]  /*18900*/  S2R R10, SR_TID.X ;  /* 0x00000000000a7919 */ /* 0x000e220000002100 */
[----:B---3--:R-:W-:-:S04]  /*18910*/  IMAD.WIDE R4, R11, 0x4, R4 ;  /* 0x000000040b047825 */ /* 0x008fc800078e0204 */
[----:B--2---:R-:W-:Y:S01]  /*18920*/  @P1 IMAD.WIDE R6, R11, 0x4, R6 ;  /* 0x000000040b061825 */ /* 0x004fe200078e0206 */
[----:B------:R2:W5:Y:S04]  /*18930*/  @P0 LDG.E R0, desc[UR42][R4.64] ;  /* 0x0000002a04000981 */ /* 0x000568000c1e1900 */
[----:B------:R2:W5:Y:S01]  /*18940*/  @P1 LDG.E R8, desc[UR42][R6.64] ;  /* 0x0000002a06081981 */ /* 0x000562000c1e1900 */
[----:B----4-:R-:W-:Y:S01]  /*18950*/  ISETP.NE.AND P2, PT, R25, 0x1, PT ;  /* 0x000000011900780c */ /* 0x010fe20003f45270 */
[----:B0-----:R-:W-:Y:S01]  /*18960*/  VIADD R32, R10, 0xffffff80 ;  /* 0xffffff800a207836 */ /* 0x001fe20000000000 */
[----:B------:R-:W-:-:S04]  /*18970*/  SHF.R.S32.HI R9, RZ, 0x1f, R11 ;  /* 0x0000001fff097819 */ /* 0x000fc8000001140b */
[----:B------:R-:W-:-:S07]  /*18980*/  ISETP.GE.AND P3, PT, R32, 0xc0, PT ;  /* 0x000000c02000780c */ /* 0x000fce0003f66270 */
[----:B------:R-:W0:Y:S08]  /*18990*/  @P2 LDC R20, c[0x0][0xbec] ;  /* 0x0002fb00ff142b82 */ /* 0x000e300000000800 */
[----:B------:R-:W3:Y:S01]  /*189a0*/  @P2 LDC R27, c[0x0][0xbf0] ;  /* 0x0002fc00ff1b2b82 */ /* 0x000ee20000000800 */
[----:B--2---:R-:W-:Y:S05]  /*189b0*/  @P1 BRA `(.L_x_14478) ;  /* 0x0000000000101947 */ /* 0x004fea0003800000 */
[----:B------:R-:W-:Y:S05]  /*189c0*/  @!P0 BRA `(.L_x_14478) ;  /* 0x00000000000c8947 */ /* 0x000fea0003800000 */
[----:B------:R-:W2:Y:S04]  /*189d0*/  LDG.E R3, desc[UR42][R4.64] ;  /* 0x0000002a04037981 */ /* 0x000ea8000c1e1900 */
[----:B-----5:R-:W2:Y:S02]  /*189e0*/  LDG.E R8, desc[UR42][R4.64+0x4] ;  /* 0x0000042a04087981 */ /* 0x020ea4000c1e1900 */
[----:B--2---:R-:W-:-:S07]  /*189f0*/  IMAD.IADD R8, R8, 0x1, -R3 ;  /* 0x0000000108087824 */ /* 0x004fce00078e0a03 */
.L_x_14478:
[----:B-----5:R-:W2:Y:S04]  /*18a00*/  LDL R24, [R1+0x48] ;  /* 0x0000480001187983 */ /* 0x020ea80000100800 */
[----:B-1----:R1:W5:Y:S01]  /*18a10*/  LDL R28, [R1+0x20] ;  /* 0x00002000011c7983 */ /* 0x0023620000100800 */
[----:B------:R-:W-:Y:S01]  /*18a20*/  BSSY B1, `(.L_x_14479) ;  /* 0x000002c000017945 */ /* 0x000fe20003800000 */
[----:B------:R-:W-:Y:S02]  /*18a30*/  SEL R13, R11, RZ, !P0 ;  /* 0x000000ff0b0d7207 */ /* 0x000fe40004000000 */
[----:B------:R-:W-:Y:S02]  /*18a40*/  SEL R14, R9, RZ, !P0 ;  /* 0x000000ff090e7207 */ /* 0x000fe40004000000 */
[----:B------:R-:W-:-:S02]  /*18a50*/  SHF.R.S32.HI R11, RZ, 0x1f, R0 ;  /* 0x0000001fff0b7819 */ /* 0x000fc40000011400 */
[----:B--2---:R-:W-:Y:S01]  /*18a60*/  SHF.R.S32.HI R12, RZ, 0x1f, R24 ;  /* 0x0000001fff0c7819 */ /* 0x004fe20000011418 */
[----:B-1----:R-:W-:Y:S06]  /*18a70*/  @P3 BRA `(.L_x_14480) ;  /* 0x0000000000983947 */ /* 0x002fec0003800000 */
[----:B------:R-:W1:Y:S01]  /*18a80*/  LDC R9, c[0x0][0xbe8] ;  /* 0x0002fa00ff097b82 */ /* 0x000e620000000800 */
[----:B-----5:R-:W-:Y:S01]  /*18a90*/  IADD3 R10, R28, -0x80, R10 ;  /* 0xffffff801c0a7810 */ /* 0x020fe20007ffe00a */
[----:B-1----:R-:W-:-:S05]  /*18aa0*/  IMAD R3, R8, R9, RZ ;  /* 0x0000000908037224 */ /* 0x002fca00078e02ff */
        /* <DEDUP_REMOVED lines=13> */
[----:B------:R-:W2:Y:S01]  /*18b80*/  @P0 LDC R21, c[0x0][0xbf0] ;  /* 0x0002fc00ff150b82 */ /* 0x000ea20000000800 */
[----:B------:R-:W-:-:S04]  /*18b90*/  IMAD.WIDE.U32 R4, R13, UR4, R4 ;  /* 0x000000040d047c25 */ /* 0x000fc8000f8e0004 */
[----:B-1----:R-:W-:-:S05]  /*18ba0*/  @P0 IMAD.HI.U32 R6, R10, R15, RZ ;  /* 0x0000000f0a060227 */ /* 0x002fca00078e00ff */
        /* <DEDUP_REMOVED lines=16> */
[----:B------:R-:W-:Y:S02]  /*18cb0*/  LEA.HI.X R7, R4, UR5, R3, 0x2, P0 ;  /* 0x0000000504077c11 */ /* 0x000fe400080f1403 */
[----:B------:R-:W-:-:S05]  /*18cc0*/  MOV R3, 0xff800000 ;  /* 0xff80000000037802 */ /* 0x000fca0000000f00 */
[----:B------:R1:W-:Y:S02]  /*18cd0*/  STG.E desc[UR42][R6.64], R3 ;  /* 0x0000000306007986 */ /* 0x0003e4000c10192a */
.L_x_14480:
[----:B------:R-:W-:Y:S05]  /*18ce0*/  BSYNC B1 ;  /* 0x0000000000017941 */ /* 0x000fea0003800000 */
.L_x_14479:
[--C-:B-1----:R-:W-:Y:S01]  /*18cf0*/  SHF.R.S32.HI R6, RZ, 0x1f, R32.reuse ;  /* 0x0000001fff067819 */ /* 0x102fe20000011420 */
[----:B------:R-:W-:Y:S01]  /*18d00*/  ULDC.64 UR4, c[0x0][0xaa0] ;  /* 0x0002a80000047ab9 */ /* 0x000fe20000000a00 */
[----:B------:R-:W-:Y:S01]  /*18d10*/  SHF.R.S32.HI R26, RZ, 0x1f, R32 ;  /* 0x0000001fff1a7819 */ /* 0x000fe20000011420 */
[----:B------:R-:W-:Y:S01]  /*18d20*/  IMAD R3, R11, UR4, RZ ;  /* 0x000000040b037c24 */ /* 0x000fe2000f8e02ff */
[-C--:B------:R-:W-:Y:S01]  /*18d30*/  LEA.HI R6, R6, R32.reuse, RZ, 0x3 ;  /* 0x0000002006067211 */ /* 0x080fe200078f18ff */
[----:B------:R-:W-:Y:S01]  /*18d40*/  IMAD.WIDE.U32 R4, R0, UR4, RZ ;  /* 0x0000000400047c25 */ /* 0x000fe2000f8e00ff */
[----:B------:R-:W-:Y:S01]  /*18d50*/  LEA.HI R26, R26, R32, RZ, 0x3 ;  /* 0x000000201a1a7211 */ /* 0x000fe200078f18ff */
[----:B------:R-:W-:Y:S01]  /*18d60*/  ULDC.64 UR6, c[0x0][0xa80] ;  /* 0x0002a00000067ab9 */ /* 0x000fe20000000a00 */
        /* <DEDUP_REMOVED lines=8> */
[----:B-----5:R-:W-:Y:S02]  /*18df0*/  IMAD.IADD R9, R28, 0x1, R0 ;  /* 0x000000011c097824 */ /* 0x020fe400078e0200 */
[----:B------:R-:W-:-:S02]  /*18e00*/  IMAD R7, R24, UR5, R6 ;  /* 0x0000000518077c24 */ /* 0x000fc4000f8e0206 */
[----:B0-----:R-:W-:-:S04]  /*18e10*/  @P2 IMAD.HI.U32 R0, R9, R20, RZ ;  /* 0x0000001409002227 */ /* 0x001fc800078e00ff */
        /* <DEDUP_REMOVED lines=20> */
[----:B------:R-:W-:Y:S01]  /*18f60*/  IMAD.WIDE.U32 R20, R7, UR4, R4 ;  /* 0x0000000407147c25 */ /* 0x000fe2000f8e0004 */
[----:B------:R-:W-:Y:S02]  /*18f70*/  ULDC UR4, c[0x0][0xac8] ;  /* 0x0002b20000047ab9 */ /* 0x000fe40000000800 */
[----:B------:R-:W-:Y:S01]  /*18f80*/  ISETP.GE.AND P0, PT, R43, UR4, PT ;  /* 0x000000042b007c0c */ /* 0x000fe2000bf06270 */
[----:B------:R-:W-:Y:S01]  /*18f90*/  IMAD R3, R7, UR5, R0 ;  /* 0x0000000507037c24 */ /* 0x000fe2000f8e0200 */
[----:B------:R-:W-:Y:S01]  /*18fa0*/  LEA R7, P1, R20, UR6, 0x1 ;  /* 0x0000000614077c11 */ /* 0x000fe2000f8208ff */
[----:B------:R-:W-:-:S02]  /*18fb0*/  UMOV UR4, 0xffffffff ;  /* 0xffffffff00047882 */ /* 0x000fc40000000000 */
[----:B------:R-:W-:-:S05]  /*18fc0*/  IMAD.IADD R3, R21, 0x1, R3 ;  /* 0x0000000115037824 */ /* 0x000fca00078e0203 */
[----:B------:R-:W-:Y:S01]  /*18fd0*/  LEA.HI.X R20, R20, UR7, R3, 0x1, P1 ;  /* 0x0000000714147c11 */ /* 0x000fe200088f0c03 */
[----:B------:R-:W-:Y:S06]  /*18fe0*/  BRA.DIV UR4, `(.L_x_14481) ;  /* 0x0000008a04a07947 */ /* 0x000fec000b800000 */
[----:B------:R-:W0:Y:S01]  /*18ff0*/  SHFL.IDX PT, R3, R7, RZ, 0x181f ;  /* 0x00181fff07037589 */ /* 0x000e2200000e0000 */
[----:B------:R-:W-:Y:S02]  /*19000*/  IMAD R21, R8, R25, RZ ;  /* 0x0000001908157224 */ /* 0x000fe400078e02ff */
[----:B------:R-:W-:Y:S01]  /*19010*/  IMAD.IADD R24, R26, 0x1, R28 ;  /* 0x000000011a187824 */ /* 0x000fe200078e021c */
[----:B------:R-:W1:Y:S03]  /*19020*/  SHFL.IDX PT, R0, R20, RZ, 0x181f ;  /* 0x00181fff14007589 */ /* 0x000e6600000e0000 */
[C---:B------:R-:W-:Y:S01]  /*19030*/  VIADD R8, R24.reuse, 0x30 ;  /* 0x0000003018087836 */ /* 0x040fe20000000000 */
[----:B------:R-:W2:Y:S01]  /*19040*/  SHFL.IDX PT, R5, R7, 0x1, 0x181f ;  /* 0x00381f0007057f89 */ /* 0x000ea200000e0000 */
[C---:B------:R-:W-:Y:S01]  /*19050*/  ISETP.GE.OR P2, PT, R24.reuse, R21, P0 ;  /* 0x000000151800720c */ /* 0x040fe20000746670 */
[----:B------:R-:W-:-:S02]  /*19060*/  VIADD R10, R24, 0x60 ;  /* 0x00000060180a7836 */ /* 0x000fc40000000000 */
[----:B------:R-:W3:Y:S01]  /*19070*/  SHFL.IDX PT, R14, R7, 0x2, 0x181f ;  /* 0x00581f00070e7f89 */ /* 0x000ee200000e0000 */
[-C--:B------:R-:W-:Y:S02]  /*19080*/  ISETP.GE.OR P3, PT, R8, R21.reuse, P0 ;  /* 0x000000150800720c */ /* 0x080fe40000766670 */
[----:B------:R-:W-:Y:S01]  /*19090*/  ISETP.GE.OR P4, PT, R10, R21, P0 ;  /* 0x000000150a00720c */ /* 0x000fe20000786670 */
[----:B------:R-:W4:Y:S04]  /*190a0*/  SHFL.IDX PT, R4, R20, 0x1, 0x181f ;  /* 0x00381f0014047f89 */ /* 0x000f2800000e0000 */
[----:B------:R-:W5:Y:S02]  /*190b0*/  SHFL.IDX PT, R6, R20, 0x2, 0x181f ;  /* 0x00581f0014067f89 */ /* 0x000f6400000e0000 */
[----:B0-----:R-:W-:-:S04]  /*190c0*/  @!P2 LEA R10, P5, R43, R3, 0x1 ;  /* 0x000000032b0aa211 */ /* 0x001fc800078a08ff */
[C---:B-1----:R-:W-:Y:S02]  /*190d0*/  @!P2 LEA.HI.X R3, R43.reuse, R0, R33, 0x1, P5 ;  /* 0x000000002b03a211 */ /* 0x042fe400028f0c21 */
[----:B------:R0:W1:Y:S01]  /*190e0*/  SHFL.IDX PT, R0, R20, 0x3, 0x181f ;  /* 0x00781f0014007f89 */ /* 0x00006200000e0000 */
[C---:B--2---:R-:W-:Y:S02]  /*190f0*/  @!P3 LEA R8, P1, R43.reuse, R5, 0x1 ;  /* 0x000000052b08b211 */ /* 0x044fe400078208ff */
[----:B------:R-:W-:Y:S01]  /*19100*/  @!P2 IMAD.MOV.U32 R11, RZ, RZ, R3 ;  /* 0x000000ffff0ba224 */ /* 0x000fe200078e0003 */
[----:B---3--:R-:W-:-:S04]  /*19110*/  @!P4 LEA R25, P5, R43, R14, 0x1 ;  /* 0x0000000e2b19c211 */ /* 0x008fc800078a08ff */
[----:B------:R0:W-:Y:S01]  /*19120*/  @!P2 ST.E.128 desc[UR42][R10.64], RZ ;  /* 0x000000ff0a00a985 */ /* 0x0001e2000c101d2a */
[C---:B----4-:R-:W-:Y:S01]  /*19130*/  @!P3 LEA.HI.X R9, R43.reuse, R4, R33, 0x1, P1 ;  /* 0x000000042b09b211 */ /* 0x050fe200008f0c21 */
[----:B------:R-:W-:Y:S02]  /*19140*/  @!P4 IMAD.MOV.U32 R4, RZ, RZ, R25 ;  /* 0x000000ffff04c224 */ /* 0x000fe400078e0019 */
[----:B------:R0:W2:Y:S01]  /*19150*/  SHFL.IDX PT, R14, R7, 0x3, 0x181f ;  /* 0x00781f00070e7f89 */ /* 0x0000a200000e0000 */
[----:B-----5:R-:W-:-:S03]  /*19160*/  @!P4 LEA.HI.X R5, R43, R6, R33, 0x1, P5 ;  /* 0x000000062b05c211 */ /* 0x020fc600028f0c21 */
[----:B------:R0:W-:Y:S04]  /*19170*/  @!P3 ST.E.128 desc[UR42][R8.64], RZ ;  /* 0x000000ff0800b985 */ /* 0x0001e8000c101d2a */
[----:B------:R0:W-:Y:S02]  /*19180*/  @!P4 ST.E.128 desc[UR42][R4.64], RZ ;  /* 0x000000ff0400c985 */ /* 0x0001e4000c101d2a */
.L_x_14676:
[----:B------:R-:W-:-:S05]  /*19190*/  VIADD R24, R24, 0x90 ;  /* 0x0000009018187836 */ /* 0x000fca0000000000 */
[----:B------:R-:W-:-:S13]  /*191a0*/  ISETP.GE.OR P0, PT, R24, R21, P0 ;  /* 0x000000151800720c */ /* 0x000fda0000706670 */
[----:B--2---:R-:W-:-:S04]  /*191b0*/  @!P0 LEA R14, P1, R43, R14, 0x1 ;  /* 0x0000000e2b0e8211 */ /* 0x004fc800078208ff */
[----:B-1----:R-:W-:-:S05]  /*191c0*/  @!P0 LEA.HI.X R15, R43, R0, R33, 0x1, P1 ;  /* 0x000000002b0f8211 */ /* 0x002fca00008f0c21 */
[----:B------:R1:W-:Y:S04]  /*191d0*/  @!P0 ST.E.128 desc[UR42][R14.64], RZ ;  /* 0x000000ff0e008985 */ /* 0x0003e8000c101d2a */
.L_x_14477:
[----:B------:R-:W-:Y:S05]  /*191e0*/  BSYNC B0 ;  /* 0x0000000000007941 */ /* 0x000fea0003800000 */
.L_x_14474:
[----:B------:R-:W-:Y:S02]  /*191f0*/  ULDC UR4, c[0x0][0xc3c] ;  /* 0x00030f0000047ab9 */ /* 0x000fe40000000800 */
[----:B------:R-:W-:-:S13]  /*19200*/  ISETP.GE.AND P0, PT, R31, UR4, PT ;  /* 0x000000041f007c0c */ /* 0x000fda000bf06270 */
[----:B------:R-:W-:Y:S05]  /*19210*/  @!P0 BRA `(.L_x_14482) ;  /* 0xfffffe7c00888947 */ /* 0x000fea000383ffff */
[----:B------:R-:W-:Y:S05]  /*19220*/  BRA `(.L_x_14276) ;  /* 0x0000007000a07947 */ /* 0x000fea0003800000 */
.L_x_14274:
        /* <DEDUP_REMOVED lines=16> */
.L_x_14483:
        /* <DEDUP_REMOVED lines=42> */
.L_x_14489:
        /* <DEDUP_REMOVED lines=12> */
.L_x_14488:
[----:B------:R-:W-:Y:S05]  /*19690*/  BSYNC B0 ;  /* 0x0000000000007941 */ /* 0x000fea0003800000 */
.L_x_14487:
        /* <DEDUP_REMOVED lines=21> */
.L_x_14485:
        /* <DEDUP_REMOVED lines=21> */
.L_x_14490:
        /* <DEDUP_REMOVED lines=58> */
.L_x_14486:
[----:B------:R-:W-:Y:S02]  /*19ce0*/  IMAD.MOV.U32 R17, RZ, RZ, RZ ;  /* 0x000000ffff117224 */ /* 0x000fe400078e00ff */
[----:B------:R-:W-:Y:S02]  /*19cf0*/  IMAD.U32 R16, RZ, RZ, UR6 ;  /* 0x00000006ff107e24 */ /* 0x000fe4000f8e00ff */
[----:B------:R-:W-:-:S07]  /*19d00*/  IMAD.MOV.U32 R18, RZ, RZ, RZ ;  /* 0x000000ffff127224 */ /* 0x000fce00078e00ff */
.L_x_14491:
[----:B------:R-:W-:-:S13]  /*19d10*/  ISETP.NE.AND P0, PT, R5, RZ, PT ;  /* 0x000000ff0500720c */ /* 0x000fda0003f05270 */
[----:B------:R-:W0:Y:S01]  /*19d20*/  @!P0 S2R R3, SR_CgaCtaId ;  /* 0x0000000000038919 */ /* 0x000e220000008800 */
[----:B------:R-:W-:-:S04]  /*19d30*/  @!P0 MOV R0, 0x400 ;  /* 0x0000040000008802 */ /* 0x000fc80000000f00 */
[----:B0-----:R-:W-:-:S05]  /*19d40*/  @!P0 LEA R0, R3, R0, 0x18 ;  /* 0x0000000003008211 */ /* 0x001fca00078ec0ff */
[----:B------:R0:W-:Y:S01]  /*19d50*/  @!P0 STS.128 [R0+0x168d0], R16 ;  /* 0x0168d01000008388 */ /* 0x0001e20000000c00 */
[----:B------:R-:W-:Y:S06]  /*19d60*/  BAR.ARV 0x5, 0x200 ;  /* 0x0148000000007b1d */ /* 0x000fec0000002000 */
.L_x_14484:
[----:B------:R2:W-:Y:S01]  /*19d70*/  STL [R1+0x44], RZ ;  /* 0x000044ff01007387 */ /* 0x0005e20000100800 */
[----:B------:R-:W-:Y:S01]  /*19d80*/  ULDC UR4, c[0x0][0xc3c] ;  /* 0x00030f0000047ab9 */ /* 0x000fe20000000800 */
[----:B------:R-:W-:Y:S01]  /*19d90*/  IMAD.MOV.U32 R29, RZ, RZ, 0x1 ;  /* 0x00000001ff1d7424 */ /* 0x000fe200078e00ff */
[----:B-1----:R-:W-:Y:S01]  /*19da0*/  ISETP.GE.AND P0, PT, R19, UR4, PT ;  /* 0x0000000413007c0c */ /* 0x002fe2000bf06270 */
[----:B------:R-:W-:-:S12]  /*19db0*/  IMAD.MOV.U32 R25, RZ, RZ, RZ ;  /* 0x000000ffff197224 */ /* 0x000fd800078e00ff */
[----:B--2---:R-:W-:Y:S05]  /*19dc0*/  @P0 BRA `(.L_x_14492) ;  /* 0x0000006000dc0947 */ /* 0x004fea0003800000 */
[----:B------:R-:W0:Y:S01]  /*19dd0*/  S2R R6, SR_TID.X ;  /* 0x0000000000067919 */ /* 0x000e220000002100 */
[----:B------:R-:W1:Y:S01]  /*19de0*/  S2UR UR5, SR_CgaCtaId ;  /* 0x00000000000579c3 */ /* 0x000e620000008800 */
[----:B------:R-:W-:Y:S01]  /*19df0*/  UMOV UR4, 0x400 ;  /* 0x0000040000047882 */ /* 0x000fe20000000000 */
[----:B------:R-:W-:Y:S01]  /*19e00*/  BSSY B8, `(.L_x_14492) ;  /* 0x0000633000087945 */ /* 0x000fe20003800000 */
[----:B------:R-:W-:Y:S01]  /*19e10*/  STL [R1+0x44], RZ ;  /* 0x000044ff01007387 */ /* 0x000fe20000100800 */
[----:B------:R-:W-:Y:S01]  /*19e20*/  IMAD.MOV.U32 R27, RZ, RZ, RZ ;  /* 0x000000ffff1b7224 */ /* 0x000fe200078e00ff */
[----:B------:R-:W-:Y:S01]  /*19e30*/  ULDC.64 UR40, c[0x0][0x198] ;  /* 0x0000660000287ab9 */ /* 0x000fe20000000a00 */
[----:B------:R-:W-:Y:S01]  /*19e40*/  IMAD.MOV.U32 R25, RZ, RZ, RZ ;  /* 0x000000ffff197224 */ /* 0x000fe200078e00ff */
[----:B------:R-:W-:Y:S01]  /*19e50*/  ULOP3.LUT UR38, UR37, 0x2, URZ, 0xfc, !UPT ;  /* 0x0000000225267892 */ /* 0x000fe2000f8efc3f */
[----:B------:R-:W-:Y:S01]  /*19e60*/  IMAD.MOV.U32 R29, RZ, RZ, 0x1 ;  /* 0x00000001ff1d7424 */ /* 0x000fe200078e00ff */
[----:B------:R-:W-:Y:S01]  /*19e70*/  ULDC UR36, c[0x0][0xc] ;  /* 0x0000030000247ab9 */ /* 0x000fe20000000800 */
[----:B-1----:R-:W-:-:S06]  /*19e80*/  ULEA UR4, UR5, UR4, 0x18 ;  /* 0x0000000405047291 */ /* 0x002fcc000f8ec03f */
[----:B------:R-:W-:Y:S01]  /*19e90*/  IMAD.U32 R22, RZ, RZ, UR4 ;  /* 0x00000004ff167e24 */ /* 0x000fe2000f8e00ff */
[C---:B0-----:R-:W-:Y:S02]  /*19ea0*/  SHF.L.U32 R0, R6.reuse, 0x3, RZ ;  /* 0x0000000306007819 */ /* 0x041fe400000006ff */
[----:B------:R-:W-:Y:S02]  /*19eb0*/  LOP3.LUT R5, R6, 0x7f, RZ, 0xc0, !PT ;  /* 0x0000007f06057812 */ /* 0x000fe400078ec0ff */
[----:B------:R-:W-:Y:S01]  /*19ec0*/  LOP3.LUT R2, R0, 0x1f8, RZ, 0xc0, !PT ;  /* 0x000001f800027812 */ /* 0x000fe200078ec0ff */
[----:B------:R-:W-:Y:S02]  /*19ed0*/  IMAD.MOV.U32 R0, RZ, RZ, 0x1 ;  /* 0x00000001ff007424 */ /* 0x000fe400078e00ff */
[----:B------:R-:W-:Y:S01]  /*19ee0*/  IMAD.SHL.U32 R3, R5, 0x8, RZ ;  /* 0x0000000805037824 */ /* 0x000fe200078e00ff */
[----:B------:R-:W-:Y:S02]  /*19ef0*/  LOP3.LUT R2, R2, 0x38, R6, 0x78, !PT ;  /* 0x0000003802027812 */ /* 0x000fe400078e7806 */
[----:B------:R0:W-:Y:S02]  /*19f00*/  STL [R1], R0 ;  /* 0x0000000001007387 */ /* 0x0001e40000100800 */
[----:B------:R-:W-:Y:S01]  /*19f10*/  LOP3.LUT R4, R2, 0x200, R3, 0xf8, !PT ;  /* 0x0000020002047812 */ /* 0x000fe200078ef803 */
[----:B------:R-:W-:Y:S01]  /*19f20*/  IMAD.SHL.U32 R2, R6, 0x10, RZ ;  /* 0x0000001006027824 */ /* 0x000fe200078e00ff */
[----:B------:R-:W-:-:S04]  /*19f30*/  SHF.R.U32.HI R3, RZ, 0x3, R5 ;  /* 0x00000003ff037819 */ /* 0x000fc80000011605 */
[----:B------:R-:W-:Y:S01]  /*19f40*/  LOP3.LUT R2, R2, 0x70, RZ, 0xc0, !PT ;  /* 0x0000007002027812 */ /* 0x000fe200078ec0ff */
[----:B0-----:R-:W-:-:S03]  /*19f50*/  IMAD R0, R4, 0x2, R22 ;  /* 0x0000000204007824 */ /* 0x001fc600078e0216 */
[----:B------:R-:W-:Y:S02]  /*19f60*/  LOP3.LUT R2, R3, R2, RZ, 0xfc, !PT ;  /* 0x0000000203027212 */ /* 0x000fe400078efcff */
[----:B------:R0:W-:Y:S05]  /*19f70*/  STL [R1+0x28], R0 ;  /* 0x0000280001007387 */ /* 0x0001ea0000100800 */
.L_x_14601:
        /* <DEDUP_REMOVED lines=9> */
[----:B--2---:R-:W2:Y:S02]  /*1a010*/  @P0 LDC.64 R2, c[0x0][0xa28] ;  /* 0x00028a00ff020b82 */ /* 0x004ea40000000a00 */
        /* <DEDUP_REMOVED lines=14> */
[----:B------:R-:W-:Y:S01]  /*1a100*/  ULDC UR4, c[0x0][0x288] ;  /* 0x0000a20000047ab9 */ /* 0x000fe20000000800 */
[----:B0-----:R-:W-:-:S05]  /*1a110*/  IMAD.WIDE R2, R19, 0x4, R2 ;  /* 0x0000000413027825 */ /* 0x001fca00078e0202 */
[----:B------:R-:W5:Y:S01]  /*1a120*/  @P1 LDG.E R0, desc[UR42][R2.64] ;  /* 0x0000002a02001981 */ /* 0x000f62000c1e1900 */
[----:B-1----:R-:W-:-:S03]  /*1a130*/  @P2 IMAD.WIDE R6, R19, 0x4, R6 ;  /* 0x0000000413062825 */ /* 0x002fc600078e0206 */
[----:B--2---:R0:W-:Y:S02]  /*1a140*/  STL [R1+0x2c], R8 ;  /* 0x00002c0801007387 */ /* 0x0041e40000100800 */
[----:B0-----:R-:W-:Y:S01]  /*1a150*/  IMAD.U32 R8, RZ, RZ, UR4 ;  /* 0x00000004ff087e24 */ /* 0x001fe2000f8e00ff */
[----:B------:R-:W-:-:S05]  /*1a160*/  ULDC.64 UR4, c[0x0][0x418] ;  /* 0x0001060000047ab9 */ /* 0x000fca0000000a00 */
[----:B------:R0:W2:Y:S01]  /*1a170*/  @P2 LDG.E R8, desc[UR42][R6.64] ;  /* 0x0000002a06082981 */ /* 0x0000a2000c1e1900 */
        /* <DEDUP_REMOVED lines=9> */
[----:B--2---:R0:W-:Y:S04]  /*1a210*/  STL [R1+0x8], R8 ;  /* 0x0000080801007387 */ /* 0x0041e80000100800 */
[----:B---3--:R0:W-:Y:S01]  /*1a220*/  STL [R1+0x20], R10 ;  /* 0x0000200a01007387 */ /* 0x0081e20000100800 */
[----:B------:R-:W-:Y:S01]  /*1a230*/  IMAD.MOV.U32 R12, RZ, RZ, R8 ;  /* 0x000000ffff0c7224 */ /* 0x000fe200078e0008 */
[----:B------:R-:W-:Y:S06]  /*1a240*/  @P2 BRA `(.L_x_14493) ;  /* 0x0000000000142947 */ /* 0x000fec0003800000 */
[----:B------:R-:W-:Y:S05]  /*1a250*/  @!P0 BRA `(.L_x_14493) ;  /* 0x0000000000108947 */ /* 0x000fea0003800000 */
[----:B0-----:R-:W2:Y:S04]  /*1a260*/  LDG.E R8, desc[UR42][R4.64] ;  /* 0x0000002a04087981 */ /* 0x001ea8000c1e1900 */
[----:B------:R-:W2:Y:S02]  /*1a270*/  LDG.E R9, desc[UR42][R4.64+0x4] ;  /* 0x0000042a04097981 */ /* 0x000ea4000c1e1900 */
[----:B--2---:R-:W-:-:S05]  /*1a280*/  IMAD.IADD R12, R9, 0x1, -R8 ;  /* 0x00000001090c7824 */ /* 0x004fca00078e0a08 */
[----:B------:R1:W-:Y:S02]  /*1a290*/  STL [R1+0x8], R12 ;  /* 0x0000080c01007387 */ /* 0x0003e40000100800 */
.L_x_14493:
        /* <DEDUP_REMOVED lines=8> */
.L_x_14494:
        /* <DEDUP_REMOVED lines=9> */
.L_x_14495:
[----:B--2---:R-:W2:Y:S01]  /*1a3b0*/  @P1 LDG.E R4, desc[UR42][R2.64] ;  /* 0x0000002a02041981 */ /* 0x004ea2000c1e1900 */
[----:B0-----:R-:W0:Y:S03]  /*1a3c0*/  LDC R8, c[0x0][0x448] ;  /* 0x00011200ff087b82 */ /* 0x001e260000000800 */
[----:B------:R3:W2:Y:S01]  /*1a3d0*/  @P1 LDG.E R5, desc[UR42][R2.64+0x4] ;  /* 0x0000042a02051981 */ /* 0x0006a2000c1e1900 */
[----:B------:R-:W-:Y:S02]  /*1a3e0*/  IMAD R28, R17, 0xc0, RZ ;  /* 0x000000c0111c7824 */ /* 0x000fe400078e02ff */
[----:B-----5:R-:W-:Y:S02]  /*1a3f0*/  IMAD.IADD R7, R7, 0x1, -R10 ;  /* 0x0000000107077824 */ /* 0x020fe400078e0a0a */
[----:B------:R-:W-:Y:S01]  /*1a400*/  VIADD R9, R28, 0xbf ;  /* 0x000000bf1c097836 */ /* 0x000fe20000000000 */
[----:B0-----:R-:W-:-:S13]  /*1a410*/  ISETP.NE.AND P2, PT, R8, 0x1, PT ;  /* 0x000000010800780c */ /* 0x001fda0003f45270 */
[----:B---3--:R-:W0:Y:S08]  /*1a420*/  @P2 LDC R3, c[0x0][0x44c] ;  /* 0x00011300ff032b82 */ /* 0x008e300000000800 */
[----:B------:R-:W3:Y:S01]  /*1a430*/  @P2 LDC R2, c[0x0][0x450] ;  /* 0x00011400ff022b82 */ /* 0x000ee20000000800 */
[----:B0-----:R-:W-:-:S05]  /*1a440*/  @P2 IMAD.HI.U32 R3, R9, R3, RZ ;  /* 0x0000000309032227 */ /* 0x001fca00078e00ff */
[----:B---3--:R-:W-:Y:S01]  /*1a450*/  @P2 SHF.R.U32.HI R9, RZ, R2, R3 ;  /* 0x00000002ff092219 */ /* 0x008fe20000011603 */
        /* <DEDUP_REMOVED lines=8> */
[----:B------:R-:W2:Y:S02]  /*1a4e0*/  LDC.64 R2, c[0x0][0x9e0] ;  /* 0x00027800ff027b82 */ /* 0x000ea40000000a00 */
[----:B------:R-:W-:Y:S02]  /*1a4f0*/  SHF.R.S32.HI R17, RZ, 0x7, R17 ;  /* 0x00000007ff117819 */ /* 0x000fe40000011411 */
[----:B--2---:R-:W-:Y:S01]  /*1a500*/  ISETP.GE.AND P3, PT, R3, 0x1, PT ;  /* 0x000000010300780c */ /* 0x004fe20003f66270 */
        /* <DEDUP_REMOVED lines=13> */
.L_x_14498:
[----:B------:R-:W-:-:S13]  /*1a5e0*/  ISETP.NE.AND P0, PT, R3, 0x1, PT ;  /* 0x000000010300780c */ /* 0x000fda0003f05270 */
[----:B------:R-:W0:Y:S02]  /*1a5f0*/  @P0 LDC.64 R4, c[0x0][0x9e8] ;  /* 0x00027a00ff040b82 */ /* 0x000e240000000a00 */
[----:B0-----:R-:W-:-:S05]  /*1a600*/  @P0 IMAD.HI.U32 R4, R10, R4, RZ ;  /* 0x000000040a040227 */ /* 0x001fca00078e00ff */
[----:B------:R-:W-:-:S07]  /*1a610*/  @P0 SHF.R.U32.HI R10, RZ, R5, R4 ;  /* 0x00000005ff0a0219 */ /* 0x000fce0000011604 */
.L_x_14499:
[----:B------:R-:W-:Y:S05]  /*1a620*/  BSYNC B0 ;  /* 0x0000000000007941 */ /* 0x000fea0003800000 */
.L_x_14497:
[----:B------:R-:W-:-:S05]  /*1a630*/  IMAD R10, R10, R3, R3 ;  /* 0x000000030a0a7224 */ /* 0x000fca00078e0203 */
[----:B------:R-:W-:-:S07]  /*1a640*/  VIMNMX R2, R2, R10, PT ;  /* 0x0000000a02027248 */ /* 0x000fce0003fe0100 */
.L_x_14496:
[----:B------:R-:W0:Y:S01]  /*1a650*/  @P2 LDC R9, c[0x0][0x44c] ;  /* 0x00011300ff092b82 */ /* 0x000e220000000800 */
[----:B------:R-:W-:Y:S01]  /*1a660*/  IMAD.MOV.U32 R4, RZ, RZ, R28 ;  /* 0x000000ffff047224 */ /* 0x000fe200078e001c */
[----:B------:R-:W-:-:S06]  /*1a670*/  ULDC UR4, c[0x0][0x9dc] ;  /* 0x0002770000047ab9 */ /* 0x000fcc0000000800 */
[----:B------:R-:W2:Y:S01]  /*1a680*/  @P2 LDC R5, c[0x0][0x450] ;  /* 0x00011400ff052b82 */ /* 0x000ea20000000800 */
[----:B0-----:R-:W-:-:S05]  /*1a690*/  @P2 IMAD.HI.U32 R9, R28, R9, RZ ;  /* 0x000000091c092227 */ /* 0x001fca00078e00ff */
[----:B--2---:R-:W-:Y:S01]  /*1a6a0*/  @P2 SHF.R.U32.HI R4, RZ, R5, R9 ;  /* 0x00000005ff042219 */ /* 0x004fe20000011609 */
[----:B------:R-:W-:-:S04]  /*1a6b0*/  IMAD.IADD R9, R11, 0x1, -R12 ;  /* 0x000000010b097824 */ /* 0x000fc800078e0a0c */
        /* <DEDUP_REMOVED lines=13> */
.L_x_14502:
[----:B------:R-:W-:-:S13]  /*1a790*/  ISETP.NE.AND P0, PT, R3, 0x1, PT ;  /* 0x000000010300780c */ /* 0x000fda0003f05270 */
[----:B------:R-:W0:Y:S02]  /*1a7a0*/  @P0 LDC.64 R4, c[0x0][0x9e8] ;  /* 0x00027a00ff040b82 */ /* 0x000e240000000a00 */
[----:B0-----:R-:W-:-:S05]  /*1a7b0*/  @P0 IMAD.HI.U32 R4, R11, R4, RZ ;  /* 0x000000040b040227 */ /* 0x001fca00078e00ff */
[----:B------:R-:W-:-:S07]  /*1a7c0*/  @P0 SHF.R.U32.HI R11, RZ, R5, R4 ;  /* 0x00000005ff0b0219 */ /* 0x000fce0000011604 */
.L_x_14503:
[----:B------:R-:W-:Y:S05]  /*1a7d0*/  BSYNC B0 ;  /* 0x0000000000007941 */ /* 0x000fea0003800000 */
.L_x_14501:
[----:B------:R-:W-:-:S05]  /*1a7e0*/  IMAD R3, R11, R3, RZ ;  /* 0x000000030b037224 */ /* 0x000fca00078e02ff */
[----:B------:R-:W-:-:S07]  /*1a7f0*/  VIMNMX R10, R10, R3, !PT ;  /* 0x000000030a0a7248 */ /* 0x000fce0007fe0100 */
.L_x_14500:
        /* <DEDUP_REMOVED lines=14> */
[----:B------:R-:W-:-:S13]  /*1a8e0*/  ISETP.GT.AND P0, PT, R3, R4, PT ;  /* 0x000000040300720c */ /* 0x000fda0003f04270 */
[----:B------:R-:W-:Y:S01]  /*1a8f0*/  @P0 VIADD R2, R3, 0x7f ;  /* 0x0000007f03020836 */ /* 0x000fe20000000000 */
[----:B------:R-:W-:-:S04]  /*1a900*/  SHF.R.U32.HI R3, RZ, 0x7, R4 ;  /* 0x00000007ff037819 */ /* 0x000fc80000011604 */
        /* <DEDUP_REMOVED lines=14> */
.L_x_14679:
[----:B--2---:R-:W-:Y:S02]  /*1a9f0*/  ISETP.NE.AND P0, PT, R14, RZ, PT ;  /* 0x000000ff0e00720c */ /* 0x004fe40003f05270 */
[----:B------:R-:W-:-:S11]  /*1aa00*/  PLOP3.LUT P6, PT, PT, PT, PT, 0x8, 0x0 ;  /* 0x000000000000781c */ /* 0x000fd60003fce170 */
[----:B------:R-:W-:Y:S05]  /*1aa10*/  @P0 BRA `(.L_x_14507) ;  /* 0x00000000000c0947 */ /* 0x000fea0003800000 */
[----:B------:R-:W-:-:S03]  /*1aa20*/  UMOV UR4, 0xffffffff ;  /* 0xffffffff00047882 */ /* 0x000fc60000000000 */
[----:B------:R-:W-:Y:S05]  /*1aa30*/  BRA.DIV UR4, `(.L_x_14508) ;  /* 0x0000007604407947 */ /* 0x000fea000b800000 */
[----:B------:R-:W-:-:S13]  /*1aa40*/  ELECT P6, URZ, PT ;  /* 0x00000000003f782f */ /* 0x000fda00038c0000 */
.L_x_14507:
        /* <DEDUP_REMOVED lines=9> */
.L_x_14682:
[----:B------:R-:W-:Y:S05]  /*1aae0*/  BSYNC B1 ;  /* 0x0000000000017941 */ /* 0x000fea0003800000 */
.L_x_14509:
[----:B------:R-:W-:Y:S04]  /*1aaf0*/  BSSY B1, `(.L_x_14511) ;  /* 0x0000050000017945 */ /* 0x000fe80003800000 */
[----:B------:R-:W-:Y:S05]  /*1ab00*/  @!P6 BRA `(.L_x_14512) ;  /* 0x000000040038e947 */ /* 0x000fea0003800000 */
[----:B------:R-:W2:Y:S01]  /*1ab10*/  LDL R7, [R1] ;  /* 0x0000000001077983 */ /* 0x000ea20000100800 */
        /* <DEDUP_REMOVED lines=8> */
.L_x_14683:
[----:B------:R-:W-:Y:S05]  /*1aba0*/  BSYNC B2 ;  /* 0x0000000000027941 */ /* 0x000fea0003800000 */
.L_x_14513:
        /* <DEDUP_REMOVED lines=9> */
.L_x_14516:
[----:B------:R-:W-:Y:S05]  /*1ac40*/  BSYNC B2 ;  /* 0x0000000000027941 */ /* 0x000fea0003800000 */
.L_x_14515:
        /* <DEDUP_REMOVED lines=10> */
[----:B-1----:R-:W-:Y:S01]  /*1acf0*/  IMAD.SHL.U32 R12, R27, 0x2000, RZ ;  /* 0x000020001b0c7824 */ /* 0x002fe200078e00ff */
[----:B------:R-:W-:Y:S01]  /*1ad00*/  UMOV UR7, 0x12f00000 ;  /* 0x12f0000000077882 */ /* 0x000fe20000000000 */
[----:B------:R-:W-:-:S08]  /*1ad10*/  VIADD R11, R10, 0x16890 ;  /* 0x000168900a0b7836 */ /* 0x000fd00000000000 */
.L_x_14517:
        /* <DEDUP_REMOVED lines=13> */
.L_x_14684:
[----:B------:R-:W-:Y:S05]  /*1adf0*/  BSYNC B2 ;  /* 0x0000000000027941 */ /* 0x000fea0003800000 */
.L_x_14518:
[----:B------:R-:W-:Y:S01]  /*1ae00*/  BSSY B2, `(.L_x_14520) ;  /* 0x000000b000027945 */ /* 0x000fe20003800000 */
[----:B------:R-:W-:Y:S02]  /*1ae10*/  IMAD.MOV.U32 R14, RZ, RZ, 0x0 ;  /* 0x00000000ff0e7424 */ /* 0x000fe400078e00ff */
[----:B------:R-:W-:Y:S01]  /*1ae20*/  IMAD.MOV.U32 R15, RZ, RZ, 0x12f00000 ;  /* 0x12f00000ff0f7424 */ /* 0x000fe200078e00ff */
[----:B------:R-:W-:Y:S06]  /*1ae30*/  @P1 BRA `(.L_x_14521) ;  /* 0x00000000001c1947 */ /* 0x000fec0003800000 */
[----:B------:R-:W1:Y:S02]  /*1ae40*/  S2R R5, SR_TID.X ;  /* 0x0000000000057919 */ /* 0x000e640000002100 */
[----:B-1----:R-:W-:Y:S01]  /*1ae50*/  LOP3.LUT R11, R5, 0x1f, RZ, 0xc0, !PT ;  /* 0x0000001f050b7812 */ /* 0x002fe200078ec0ff */
[----:B------:R-:W-:-:S03]  /*1ae60*/  IMAD.MOV.U32 R5, RZ, RZ, 0x4000 ;  /* 0x00004000ff057424 */ /* 0x000fc600078e00ff */
[----:B------:R-:W-:Y:S01]  /*1ae70*/  ISETP.NE.AND P0, PT, R11, RZ, PT ;  /* 0x000000ff0b00720c */ /* 0x000fe20003f05270 */
[----:B------:R1:W-:-:S12]  /*1ae80*/  SYNCS.ARRIVE.TRANS64 RZ, [R10+URZ+0x168b0], R5 ;  /* 0x0168b0050aff79a7 */ /* 0x0003d8000800003f */
[----:B-1----:R-:W-:Y:S05]  /*1ae90*/  @!P0 BRA `(.L_x_14521) ;  /* 0x0000000000048947 */ /* 0x002fea0003800000 */
[----:B------:R-:W-:Y:S01]  /*1aea0*/  BPT.TRAP 0x1 ;  /* 0x000000040000795c */ /* 0x000fe20000300000 */
.L_x_14521:
[----:B------:R-:W-:Y:S05]  /*1aeb0*/  BSYNC B2 ;  /* 0x0000000000027941 */ /* 0x000fea0003800000 */
.L_x_14520:
        /* <DEDUP_REMOVED lines=9> */
.L_x_14522:
        /* <DEDUP_REMOVED lines=10> */
.L_x_14512:
[----:B------:R-:W-:Y:S05]  /*1aff0*/  BSYNC B1 ;  /* 0x0000000000017941 */ /* 0x000fea0003800000 */
.L_x_14511:
[----:B------:R-:W2:Y:S01]  /*1b000*/  LDL.LU R7, [R1] ;  /* 0x0000000001077983 */ /* 0x000ea20000300800 */
[----:B------:R-:W-:Y:S01]  /*1b010*/  VIADD R27, R27, 0x1 ;  /* 0x000000011b1b7836 */ /* 0x000fe20000000000 */
[----:B------:R-:W-:Y:S01]  /*1b020*/  PLOP3.LUT P0, PT, PT, PT, PT, 0x8, 0x0 ;  /* 0x000000000000781c */ /* 0x000fe20003f0e170 */
[----:B------:R-:W-:-:S03]  /*1b030*/  VIADD R4, R4, 0xfffffffe ;  /* 0xfffffffe04047836 */ /* 0x000fc60000000000 */
[C---:B------:R-:W-:Y:S02]  /*1b040*/  ISETP.NE.AND P1, PT, R27.reuse, 0x2, PT ;  /* 0x000000021b00780c */ /* 0x040fe40003f25270 */
[----:B------:R-:W-:Y:S02]  /*1b050*/  ISETP.GE.AND P2, PT, R4, R3, PT ;  /* 0x000000030400720c */ /* 0x000fe40003f46270 */
[----:B0-----:R-:W-:Y:S02]  /*1b060*/  SEL R5, RZ, 0x1, P1 ;  /* 0x00000001ff057807 */ /* 0x001fe40000800000 */
[----:B------:R-:W-:Y:S02]  /*1b070*/  SEL R27, R27, RZ, P1 ;  /* 0x000000ff1b1b7207 */ /* 0x000fe40000800000 */
[----:B--2---:R-:W-:-:S05]  /*1b080*/  LOP3.LUT R7, R7, R5, RZ, 0x3c, !PT ;  /* 0x0000000507077212 */ /* 0x004fca00078e3cff */
[----:B------:R0:W-:Y:S02]  /*1b090*/  STL [R1], R7 ;  /* 0x0000000701007387 */ /* 0x0001e40000100800 */
[----:B------:R-:W-:Y:S05]  /*1b0a0*/  @!P2 BRA `(.L_x_14505) ;  /* 0x000000040064a947 */ /* 0x000fea0003800000 */
.L_x_14535:
[----:B------:R-:W-:Y:S05]  /*1b0b0*/  YIELD ;  /* 0x0000000000007946 */ /* 0x000fea0003800000 */
[----:B------:R-:W-:Y:S04]  /*1b0c0*/  BSSY B1, `(.L_x_14523) ;  /* 0x000004d000017945 */ /* 0x000fe80003800000 */
[----:B--2---:R-:W-:Y:S05]  /*1b0d0*/  @!P6 BRA `(.L_x_14524) ;  /* 0x00000004002ce947 */ /* 0x004fea0003800000 */
[----:B------:R-:W2:Y:S01]  /*1b0e0*/  LDL R6, [R1] ;  /* 0x0000000001067983 */ /* 0x000ea20000100800 */
[----:B------:R-:W0:Y:S02]  /*1b0f0*/  S2R R5, SR_TID.X ;  /* 0x0000000000057919 */ /* 0x000e240000002100 */
[----:B0-----:R-:W-:Y:S01]  /*1b100*/  LOP3.LUT R7, R5, 0x7f, RZ, 0xc0, !PT ;  /* 0x0000007f05077812 */ /* 0x001fe200078ec0ff */
[----:B------:R-:W-:Y:S01]  /*1b110*/  IMAD R5, R27, 0x8, R22 ;  /* 0x000000081b057824 */ /* 0x000fe200078e0216 */
[----:B------:R-:W-:Y:S02]  /*1b120*/  BSSY B2, `(.L_x_14525) ;  /* 0x0000005000027945 */ /* 0x000fe40003800000 */
[----:B------:R-:W-:Y:S02]  /*1b130*/  ISETP.NE.AND P2, PT, R7, RZ, PT ;  /* 0x000000ff0700720c */ /* 0x000fe40003f45270 */
[----:B--2---:R-:W-:-:S04]  /*1b140*/  SHF.L.U32 R6, R6, 0x1f, RZ ;  /* 0x0000001f06067819 */ /* 0x004fc800000006ff */
[----:B------:R-:W0:Y:S02]  /*1b150*/  SYNCS.PHASECHK.TRANS64.TRYWAIT P1, [R5+URZ+0x168a0], R6 ;  /* 0x0168a006050075a7 */ /* 0x000e24000802017f */
[----:B0-----:R-:W-:Y:S05]  /*1b160*/  @!P1 BRA `(.L_x_14526) ;  /* 0x0000006c00d09947 */ /* 0x001fea0003800000 */
.L_x_14685:
[----:B------:R-:W-:Y:S05]  /*1b170*/  BSYNC B2 ;  /* 0x0000000000027941 */ /* 0x000fea0003800000 */
.L_x_14525:
[----:B------:R-:W-:Y:S04]  /*1b180*/  BSSY B2, `(.L_x_14527) ;  /* 0x0000009000027945 */ /* 0x000fe80003800000 */
[----:B------:R-:W-:Y:S05]  /*1b190*/  @P2 BRA `(.L_x_14528) ;  /* 0x00000000001c2947 */ /* 0x000fea0003800000 */
[----:B------:R-:W2:Y:S02]  /*1b1a0*/  S2R R7, SR_TID.X ;  /* 0x0000000000077919 */ /* 0x000ea40000002100 */
[----:B--2---:R-:W-:Y:S01]  /*1b1b0*/  LOP3.LUT R10, R7, 0x1f, RZ, 0xc0, !PT ;  /* 0x0000001f070a7812 */ /* 0x004fe200078ec0ff */
[----:B------:R-:W-:-:S03]  /*1b1c0*/  IMAD.MOV.U32 R7, RZ, RZ, 0x4000 ;  /* 0x00004000ff077424 */ /* 0x000fc600078e00ff */
[----:B------:R-:W-:Y:S01]  /*1b1d0*/  ISETP.NE.AND P1, PT, R10, RZ, PT ;  /* 0x000000ff0a00720c */ /* 0x000fe20003f25270 */
[----:B------:R2:W-:-:S12]  /*1b1e0*/  SYNCS.ARRIVE.TRANS64 RZ, [R5+URZ+0x16890], R7 ;  /* 0x0168900705ff79a7 */ /* 0x0005d8000800003f */
[----:B--2---:R-:W-:Y:S05]  /*1b1f0*/  @!P1 BRA `(.L_x_14528) ;  /* 0x0000000000049947 */ /* 0x004fea0003800000 */
[----:B------:R-:W-:Y:S01]  /*1b200*/  BPT.TRAP 0x1 ;  /* 0x000000040000795c */ /* 0x000fe20000300000 */
.L_x_14528:
[----:B------:R-:W-:Y:S05]  /*1b210*/  BSYNC B2 ;  /* 0x0000000000027941 */ /* 0x000fea0003800000 */
.L_x_14527:
        /* <DEDUP_REMOVED lines=8> */
[----:B-1----:R-:W-:Y:S01]  /*1b2a0*/  VIADD R12, R7, 0xe400 ;  /* 0x0000e400070c7836 */ /* 0x002fe20000000000 */
[----:B------:R-:W-:Y:S01]  /*1b2b0*/  UMOV UR6, 0x0 ;  /* 0x0000000000067882 */ /* 0x000fe20000000000 */
[----:B------:R-:W-:-:S10]  /*1b2c0*/  UMOV UR7, 0x12f00000 ;  /* 0x12f0000000077882 */ /* 0x000fd40000000000 */
.L_x_14529:
        /* <DEDUP_REMOVED lines=13> */
.L_x_14686:
[----:B------:R-:W-:Y:S05]  /*1b3a0*/  BSYNC B2 ;  /* 0x0000000000027941 */ /* 0x000fea0003800000 */
.L_x_14530:
        /* <DEDUP_REMOVED lines=11> */
.L_x_14533:
[----:B------:R-:W-:Y:S05]  /*1b460*/  BSYNC B2 ;  /* 0x0000000000027941 */ /* 0x000fea0003800000 */
.L_x_14532:
[----:B------:R-:W-:Y:S01]  /*1b470*/  R2UR UR10, R13 ;  /* 0x000000000d0a72ca */ /* 0x000fe200000e0000 */
[----:B------:R-:W-:Y:S01]  /*1b480*/  UIADD3 UR4, UP0, UR40, 0x670, URZ ;  /* 0x0000067028047890 */ /* 0x000fe2000ff1e03f */
[----:B------:R-:W-:Y:S01]  /*1b490*/  R2UR UR6, R14 ;  /* 0x000000000e0672ca */ /* 0x000fe200000e0000 */
[----:B------:R-:W-:Y:S01]  /*1b4a0*/  VIADD R7, R7, 0x400 ;  /* 0x0000040007077836 */ /* 0x000fe20000000000 */
[----:B------:R-:W-:Y:S01]  /*1b4b0*/  R2UR UR7, R15 ;  /* 0x000000000f0772ca */ /* 0x000fe200000e0000 */
[----:B01----:R-:W-:Y:S01]  /*1b4c0*/  VIADD R5, R5, 0x168b0 ;  /* 0x000168b005057836 */ /* 0x003fe20000000000 */
[----:B------:R-:W-:Y:S01]  /*1b4d0*/  PLOP3.LUT P1, PT, PT, PT, PT, 0x80, 0x0 ;  /* 0x000000000000781c */ /* 0x000fe20003f2f070 */
[----:B------:R-:W-:-:S12]  /*1b4e0*/  UIADD3.X UR5, URZ, UR41, URZ, UP0, !UPT ;  /* 0x000000293f057290 */ /* 0x000fd800087fe43f */
.L_x_14534:
        /* <DEDUP_REMOVED lines=10> */
.L_x_14524:
[----:B------:R-:W-:Y:S05]  /*1b590*/  BSYNC B1 ;  /* 0x0000000000017941 */ /* 0x000fea0003800000 */
.L_x_14523:
[----:B------:R-:W2:Y:S01]  /*1b5a0*/  LDL.LU R6, [R1] ;  /* 0x0000000001067983 */ /* 0x000ea20000300800 */
[----:B------:R-:W-:Y:S02]  /*1b5b0*/  IADD3 R27, R27, 0x1, RZ ;  /* 0x000000011b1b7810 */ /* 0x000fe40007ffe0ff */
[C---:B------:R-:W-:Y:S01]  /*1b5c0*/  ISETP.GT.AND P2, PT, R4.reuse, R3, PT ;  /* 0x000000030400720c */ /* 0x040fe20003f44270 */
[----:B------:R-:W-:Y:S01]  /*1b5d0*/  VIADD R4, R4, 0xffffffff ;  /* 0xffffffff04047836 */ /* 0x000fe20000000000 */
[----:B------:R-:W-:-:S04]  /*1b5e0*/  ISETP.NE.AND P1, PT, R27, 0x2, PT ;  /* 0x000000021b00780c */ /* 0x000fc80003f25270 */
[----:B------:R-:W-:Y:S02]  /*1b5f0*/  SEL R5, RZ, 0x1, P1 ;  /* 0x00000001ff057807 */ /* 0x000fe40000800000 */
[----:B------:R-:W-:Y:S02]  /*1b600*/  SEL R27, R27, RZ, P1 ;  /* 0x000000ff1b1b7207 */ /* 0x000fe40000800000 */
[----:B--2---:R-:W-:-:S05]  /*1b610*/  LOP3.LUT R6, R6, R5, RZ, 0x3c, !PT ;  /* 0x0000000506067212 */ /* 0x004fca00078e3cff */
[----:B------:R2:W-:Y:S01]  /*1b620*/  STL [R1], R6 ;  /* 0x0000000601007387 */ /* 0x0005e20000100800 */
[----:B------:R-:W-:Y:S05]  /*1b630*/  @P2 BRA `(.L_x_14535) ;  /* 0xfffffff8009c2947 */ /* 0x000fea000383ffff */
.L_x_14505:
[----:B------:R-:W-:Y:S05]  /*1b640*/  BSYNC B0 ;  /* 0x0000000000007941 */ /* 0x000fea0003800000 */
.L_x_14504:
[----:B------:R-:W3:Y:S01]  /*1b650*/  LDC R0, c[0x0][0x448] ;  /* 0x00011200ff007b82 */ /* 0x000ee20000000800 */
[----:B------:R-:W-:Y:S01]  /*1b660*/  VIADD R2, R28, 0xbf ;  /* 0x000000bf1c027836 */ /* 0x000fe20000000000 */
[----:B------:R-:W-:Y:S06]  /*1b670*/  @!P0 WARPSYNC.ALL ;  /* 0x0000000000008948 */ /* 0x000fec0003800000 */
[----:B------:R-:W-:Y:S01]  /*1b680*/  @!P0 BAR.SYNC.DEFER_BLOCKING 0xc, 0x200 ;  /* 0x0308000000008b1d */ /* 0x000fe20000010000 */
[----:B---3--:R-:W-:-:S13]  /*1b690*/  ISETP.NE.AND P1, PT, R0, 0x1, PT ;  /* 0x000000010000780c */ /* 0x008fda0003f25270 */
[----:B------:R-:W3:Y:S08]  /*1b6a0*/  @P1 LDC R3, c[0x0][0x44c] ;  /* 0x00011300ff031b82 */ /* 0x000ef00000000800 */
[----:B------:R-:W4:Y:S01]  /*1b6b0*/  @P1 LDC R0, c[0x0][0x450] ;  /* 0x00011400ff001b82 */ /* 0x000f220000000800 */
[----:B---3--:R-:W-:-:S05]  /*1b6c0*/  @P1 IMAD.HI.U32 R3, R2, R3, RZ ;  /* 0x0000000302031227 */ /* 0x008fca00078e00ff */
[----:B----4-:R-:W-:-:S05]  /*1b6d0*/  @P1 SHF.R.U32.HI R2, RZ, R0, R3 ;  /* 0x00000000ff021219 */ /* 0x010fca0000011603 */
[----:B------:R-:W-:Y:S02]  /*1b6e0*/  IMAD.IADD R8, R8, 0x1, R2 ;  /* 0x0000000108087824 */ /* 0x000fe400078e0202 */
[----:B------:R-:W3:Y:S02]  /*1b6f0*/  LDC.64 R2, c[0x0][0x9e0] ;  /* 0x00027800ff027b82 */ /* 0x000ee40000000a00 */
[----:B---3--:R-:W-:Y:S01]  /*1b700*/  ISETP.GE.AND P2, PT, R3, 0x1, PT ;  /* 0x000000010300780c */ /* 0x008fe20003f46270 */
        /* <DEDUP_REMOVED lines=8> */
[----:B------:R-:W3:Y:S02]  /*1b790*/  @P0 LDC.64 R4, c[0x0][0x9e8] ;  /* 0x00027a00ff040b82 */ /* 0x000ee40000000a00 */
[----:B---3--:R-:W-:-:S05]  /*1b7a0*/  @P0 IMAD.HI.U32 R4, R0, R4, RZ ;  /* 0x0000000400040227 */ /* 0x008fca00078e00ff */
[----:B------:R-:W-:-:S04]  /*1b7b0*/  @P0 SHF.R.U32.HI R0, RZ, R5, R4 ;  /* 0x00000005ff000219 */ /* 0x000fc80000011604 */
[----:B------:R-:W-:Y:S01]  /*1b7c0*/  LOP3.LUT R0, RZ, R0, RZ, 0x33, !PT ;  /* 0x00000000ff007212 */ /* 0x000fe200078e33ff */
[----:B------:R-:W-:Y:S06]  /*1b7d0*/  BRA `(.L_x_14539) ;  /* 0x0000000000107947 */ /* 0x000fec0003800000 */
.L_x_14538:
[----:B------:R-:W-:-:S13]  /*1b7e0*/  ISETP.NE.AND P0, PT, R3, 0x1, PT ;  /* 0x000000010300780c */ /* 0x000fda0003f05270 */
[----:B------:R-:W3:Y:S02]  /*1b7f0*/  @P0 LDC.64 R4, c[0x0][0x9e8] ;  /* 0x00027a00ff040b82 */ /* 0x000ee40000000a00 */
[----:B---3--:R-:W-:-:S05]  /*1b800*/  @P0 IMAD.HI.U32 R4, R0, R4, RZ ;  /* 0x0000000400040227 */ /* 0x008fca00078e00ff */
[----:B------:R-:W-:-:S07]  /*1b810*/  @P0 SHF.R.U32.HI R0, RZ, R5, R4 ;  /* 0x00000005ff000219 */ /* 0x000fce0000011604 */
.L_x_14539:
[----:B------:R-:W-:Y:S05]  /*1b820*/  BSYNC B0 ;  /* 0x0000000000007941 */ /* 0x000fea0003800000 */
.L_x_14537:
[----:B------:R-:W-:-:S05]  /*1b830*/  IMAD R5, R0, R3, R3 ;  /* 0x0000000300057224 */ /* 0x000fca00078e0203 */
[----:B------:R-:W-:-:S07]  /*1b840*/  VIMNMX R2, R2, R5, PT ;  /* 0x0000000502027248 */ /* 0x000fce0003fe0100 */
.L_x_14536:
[----:B------:R-:W-:Y:S01]  /*1b850*/  VIADD R2, R2, 0x7f ;  /* 0x0000007f02027836 */ /* 0x000fe20000000000 */
[----:B------:R-:W-:Y:S01]  /*1b860*/  ULDC UR4, c[0x0][0x9dc] ;  /* 0x0002770000047ab9 */ /* 0x000fe20000000800 */
[----:B------:R-:W-:-:S03]  /*1b870*/  IMAD.MOV.U32 R4, RZ, RZ, R28 ;  /* 0x000000ffff047224 */ /* 0x000fc600078e001c */
[----:B------:R-:W-:-:S04]  /*1b880*/  SHF.R.S32.HI R5, RZ, 0x1f, R2 ;  /* 0x0000001fff057819 */ /* 0x000fc80000011402 */
[----:B------:R-:W-:-:S04]  /*1b890*/  LEA.HI R5, R5, R2, RZ, 0x7 ;  /* 0x0000000205057211 */ /* 0x000fc800078f38ff */
[----:B------:R-:W-:Y:S02]  /*1b8a0*/  SHF.R.S32.HI R0, RZ, 0x7, R5 ;  /* 0x00000007ff007819 */ /* 0x000fe40000011405 */
[----:B------:R-:W3:Y:S02]  /*1b8b0*/  @P1 LDC R5, c[0x0][0x44c] ;  /* 0x00011300ff051b82 */ /* 0x000ee40000000800 */
[----:B------:R-:W-:-:S05]  /*1b8c0*/  VIMNMX R26, R17, R0, PT ;  /* 0x00000000111a7248 */ /* 0x000fca0003fe0100 */
[----:B------:R4:W-:Y:S01]  /*1b8d0*/  STL [R1+0x40], R26 ;  /* 0x0000401a01007387 */ /* 0x0009e20000100800 */
[----:B------:R-:W5:Y:S01]  /*1b8e0*/  @P1 LDC R0, c[0x0][0x450] ;  /* 0x00011400ff001b82 */ /* 0x000f620000000800 */
[----:B---3--:R-:W-:-:S05]  /*1b8f0*/  @P1 IMAD.HI.U32 R2, R28, R5, RZ ;  /* 0x000000051c021227 */ /* 0x008fca00078e00ff */
[----:B-----5:R-:W-:-:S05]  /*1b900*/  @P1 SHF.R.U32.HI R4, RZ, R0, R2 ;  /* 0x00000000ff041219 */ /* 0x020fca0000011602 */
        /* <DEDUP_REMOVED lines=8> */
[----:B------:R-:W3:Y:S02]  /*1b990*/  @P0 LDC.64 R4, c[0x0][0x9e8] ;  /* 0x00027a00ff040b82 */ /* 0x000ee40000000a00 */
[----:B---3--:R-:W-:-:S05]  /*1b9a0*/  @P0 IMAD.HI.U32 R4, R2, R4, RZ ;  /* 0x0000000402040227 */ /* 0x008fca00078e00ff */
[----:B------:R-:W-:-:S04]  /*1b9b0*/  @P0 SHF.R.U32.HI R2, RZ, R5, R4 ;  /* 0x00000005ff020219 */ /* 0x000fc80000011604 */
[----:B------:R-:W-:Y:S01]  /*1b9c0*/  LOP3.LUT R2, RZ, R2, RZ, 0x33, !PT ;  /* 0x00000002ff027212 */ /* 0x000fe200078e33ff */
[----:B------:R-:W-:Y:S06]  /*1b9d0*/  BRA `(.L_x_14543) ;  /* 0x0000000000107947 */ /* 0x000fec0003800000 */
.L_x_14542:
[----:B------:R-:W-:-:S13]  /*1b9e0*/  ISETP.NE.AND P0, PT, R3, 0x1, PT ;  /* 0x000000010300780c */ /* 0x000fda0003f05270 */
[----:B------:R-:W3:Y:S02]  /*1b9f0*/  @P0 LDC.64 R4, c[0x0][0x9e8] ;  /* 0x00027a00ff040b82 */ /* 0x000ee40000000a00 */
[----:B---3--:R-:W-:-:S05]  /*1ba00*/  @P0 IMAD.HI.U32 R4, R2, R4, RZ ;  /* 0x0000000402040227 */ /* 0x008fca00078e00ff */
[----:B------:R-:W-:-:S07]  /*1ba10*/  @P0 SHF.R.U32.HI R2, RZ, R5, R4 ;  /* 0x00000005ff020219 */ /* 0x000fce0000011604 */
.L_x_14543:
[----:B------:R-:W-:Y:S05]  /*1ba20*/  BSYNC B0 ;  /* 0x0000000000007941 */ /* 0x000fea0003800000 */
.L_x_14541:
[----:B------:R-:W-:-:S05]  /*1ba30*/  IMAD R3, R2, R3, RZ ;  /* 0x0000000302037224 */ /* 0x000fca00078e02ff */
[----:B------:R-:W-:-:S07]  /*1ba40*/  VIMNMX R0, R0, R3, !PT ;  /* 0x0000000300007248 */ /* 0x000fce0007fe0100 */
.L_x_14540:
[----:B------:R-:W-:Y:S01]  /*1ba50*/  SHF.R.S32.HI R3, RZ, 0x1f, R0 ;  /* 0x0000001fff037819 */ /* 0x000fe20000011400 */
[----:B------:R-:W-:Y:S03]  /*1ba60*/  BSSY B7, `(.L_x_14544) ;  /* 0x00003ab000077945 */ /* 0x000fe60003800000 */
[----:B------:R-:W-:-:S04]  /*1ba70*/  LEA.HI R3, R3, R0, RZ, 0x7 ;  /* 0x0000000003037211 */ /* 0x000fc800078f38ff */
[----:B------:R-:W-:-:S04]  /*1ba80*/  SHF.R.S32.HI R3, RZ, 0x7, R3 ;  /* 0x00000007ff037819 */ /* 0x000fc80000011403 */
[----:B------:R-:W-:-:S04]  /*1ba90*/  VIMNMX R2, RZ, R3, !PT ;  /* 0x00000003ff027248 */ /* 0x000fc80007fe0100 */
[----:B------:R-:W-:Y:S01]  /*1baa0*/  ISETP.GT.AND P0, PT, R26, R2, PT ;  /* 0x000000021a00720c */ /* 0x000fe20003f04270 */
[----:B------:R3:W-:-:S12]  /*1bab0*/  STL [R1+0x1c], R2 ;  /* 0x00001c0201007387 */ /* 0x0007d80000100800 */
[----:B---3--:R-:W-:Y:S05]  /*1bac0*/  @P0 BRA `(.L_x_14545) ;  /* 0x0000000000440947 */ /* 0x008fea0003800000 */
[----:B------:R-:W3:Y:S02]  /*1bad0*/  S2R R2, SR_TID.X ;  /* 0x0000000000027919 */ /* 0x000ee40000002100 */
[----:B---3--:R-:W-:-:S04]  /*1bae0*/  LOP3.LUT R2, R2, 0x7f, RZ, 0xc0, !PT ;  /* 0x0000007f02027812 */ /* 0x008fc800078ec0ff */
[----:B------:R-:W-:-:S13]  /*1baf0*/  ISETP.NE.AND P0, PT, R2, RZ, PT ;  /* 0x000000ff0200720c */ /* 0x000fda0003f05270 */
[----:B------:R-:W-:Y:S05]  /*1bb00*/  @P0 BRA `(.L_x_14546) ;  /* 0x0000003800800947 */ /* 0x000fea0003800000 */
[----:B------:R-:W3:Y:S01]  /*1bb10*/  S2R R5, SR_LANEID ;  /* 0x0000000000057919 */ /* 0x000ee20000000000 */
[----:B------:R-:W-:Y:S01]  /*1bb20*/  VOTEU.ANY UR4, UPT, PT ;  /* 0x0000000000047886 */ /* 0x000fe200038e0100 */
[----:B------:R-:W4:Y:S01]  /*1bb30*/  LDC.64 R2, c[0x0][0xc60] ;  /* 0x00031800ff027b82 */ /* 0x000f220000000a00 */
[----:B------:R-:W3:Y:S02]  /*1bb40*/  FLO.U32 R0, UR4 ;  /* 0x0000000400007d00 */ /* 0x000ee400080e0000 */
[----:B---3--:R-:W-:-:S06]  /*1bb50*/  ISETP.EQ.U32.AND P0, PT, R0, R5, PT ;  /* 0x000000050000720c */ /* 0x008fcc0003f02070 */
[----:B------:R-:W4:Y:S07]  /*1bb60*/  POPC R5, UR4 ;  /* 0x0000000400057d09 */ /* 0x000f2e0008000000 */
[----:B----4-:R-:W3:Y:S01]  /*1bb70*/  @P0 ATOMG.E.ADD.STRONG.GPU PT, R3, desc[UR42][R2.64], R5 ;  /* 0x00000005020309a8 */ /* 0x010ee200081ee1ea */
[----:B------:R-:W4:Y:S02]  /*1bb80*/  S2R R4, SR_LTMASK ;  /* 0x0000000000047919 */ /* 0x000f240000003900 */
[----:B----4-:R-:W-:-:S04]  /*1bb90*/  LOP3.LUT R4, R4, UR4, RZ, 0xc0, !PT ;  /* 0x0000000404047c12 */ /* 0x010fc8000f8ec0ff */
[----:B0-----:R-:W0:Y:S01]  /*1bba0*/  POPC R7, R4 ;  /* 0x0000000400077309 */ /* 0x001e220000000000 */
[----:B---3--:R-:W0:Y:S02]  /*1bbb0*/  SHFL.IDX PT, R0, R3, R0, 0x1f ;  /* 0x00001f0003007589 */ /* 0x008e2400000e0000 */
[----:B0-----:R-:W-:Y:S01]  /*1bbc0*/  IADD3 R16, R0, UR36, R7 ;  /* 0x0000002400107c10 */ /* 0x001fe2000fffe007 */
[----:B------:R-:W-:Y:S06]  /*1bbd0*/  BRA `(.L_x_14546) ;  /* 0x00000038004c7947 */ /* 0x000fec0003800000 */
.L_x_14545:
        /* <DEDUP_REMOVED lines=10> */
[----:B------:R-:W-:Y:S02]  /*1bc80*/  IMAD.U32 R5, RZ, RZ, UR7 ;  /* 0x00000007ff057e24 */ /* 0x000fe4000f8e00ff */
[----:B--2---:R-:W-:Y:S02]  /*1bc90*/  IMAD.U32 R6, RZ, RZ, UR8 ;  /* 0x00000008ff067e24 */ /* 0x004fe4000f8e00ff */
[----:B0-----:R-:W-:-:S02]  /*1bca0*/  IMAD.U32 R7, RZ, RZ, UR9 ;  /* 0x00000009ff077e24 */ /* 0x001fc4000f8e00ff */
[----:B------:R-:W-:Y:S02]  /*1bcb0*/  IMAD.U32 R10, RZ, RZ, UR4 ;  /* 0x00000004ff0a7e24 */ /* 0x000fe4000f8e00ff */
[----:B------:R-:W-:Y:S02]  /*1bcc0*/  IMAD.U32 R11, RZ, RZ, UR5 ;  /* 0x00000005ff0b7e24 */ /* 0x000fe4000f8e00ff */
[----:B------:R-:W-:Y:S02]  /*1bcd0*/  IMAD.MOV.U32 R8, RZ, RZ, 0x70 ;  /* 0x00000070ff087424 */ /* 0x000fe400078e00ff */
[----:B-1----:R-:W-:Y:S02]  /*1bce0*/  IMAD.MOV.U32 R12, RZ, RZ, 0x1 ;  /* 0x00000001ff0c7424 */ /* 0x002fe400078e00ff */
[----:B------:R-:W-:-:S07]  /*1bcf0*/  IMAD.MOV.U32 R13, RZ, RZ, RZ ;  /* 0x000000ffff0d7224 */ /* 0x000fce00078e00ff */
[----:B------:R-:W-:-:S07]  /*1bd00*/  LEPC R20, `(.L_x_14548) ;  /* 0x000000001014794e */ /* 0x000fce0000000000 */
[----:B---3--:R-:W-:Y:S05]  /*1bd10*/  CALL.ABS.NOINC R2 ;  /* 0x0000000002007343 */ /* 0x008fea0003c00000 */
.L_x_14548:
[----:B------:R-:W-:Y:S05]  /*1bd20*/  BSYNC B6 ;  /* 0x0000000000067941 */ /* 0x000fea0003800000 */
.L_x_14547:
        /* <DEDUP_REMOVED lines=10> */
[----:B------:R-:W-:Y:S02]  /*1bdd0*/  IMAD.U32 R5, RZ, RZ, UR7 ;  /* 0x00000007ff057e24 */ /* 0x000fe4000f8e00ff */
[----:B--2---:R-:W-:Y:S02]  /*1bde0*/  IMAD.U32 R6, RZ, RZ, UR8 ;  /* 0x00000008ff067e24 */ /* 0x004fe4000f8e00ff */
[----:B0-----:R-:W-:-:S02]  /*1bdf0*/  IMAD.U32 R7, RZ, RZ, UR9 ;  /* 0x00000009ff077e24 */ /* 0x001fc4000f8e00ff */
[----:B------:R-:W-:Y:S02]  /*1be00*/  IMAD.U32 R10, RZ, RZ, UR4 ;  /* 0x00000004ff0a7e24 */ /* 0x000fe4000f8e00ff */
[----:B------:R-:W-:Y:S02]  /*1be10*/  IMAD.U32 R11, RZ, RZ, UR5 ;  /* 0x00000005ff0b7e24 */ /* 0x000fe4000f8e00ff */
[----:B------:R-:W-:Y:S02]  /*1be20*/  IMAD.MOV.U32 R8, RZ, RZ, 0x70 ;  /* 0x00000070ff087424 */ /* 0x000fe400078e00ff */
[----:B-1----:R-:W-:Y:S02]  /*1be30*/  IMAD.MOV.U32 R12, RZ, RZ, 0x1 ;  /* 0x00000001ff0c7424 */ /* 0x002fe400078e00ff */
[----:B---3--:R-:W-:-:S07]  /*1be40*/  IMAD.MOV.U32 R13, RZ, RZ, RZ ;  /* 0x000000ffff0d7224 */ /* 0x008fce00078e00ff */
[----:B------:R-:W-:-:S07]  /*1be50*/  LEPC R20, `(.L_x_14551) ;  /* 0x000000001014794e */ /* 0x000fce0000000000 */
[----:B----4-:R-:W-:Y:S05]  /*1be60*/  CALL.ABS.NOINC R2 ;  /* 0x0000000002007343 */ /* 0x010fea0003c00000 */
.L_x_14551:
        /* <DEDUP_REMOVED lines=15> */
.L_x_14550:
[----:B------:R-:W-:Y:S05]  /*1bf60*/  BSYNC B6 ;  /* 0x0000000000067941 */ /* 0x000fea0003800000 */
.L_x_14549:
[----:B------:R-:W-:Y:S01]  /*1bf70*/  ULDC.64 UR4, c[0x0][0x9f8] ;  /* 0x00027e0000047ab9 */ /* 0x000fe20000000a00 */
[----:B------:R-:W3:Y:S01]  /*1bf80*/  LDL R20, [R1+0x18] ;  /* 0x0000180001147983 */ /* 0x000ee20000100800 */
[----:B------:R-:W-:-:S03]  /*1bf90*/  ISETP.NE.U32.AND P0, PT, RZ, UR4, PT ;  /* 0x00000004ff007c0c */ /* 0x000fc6000bf05070 */
[----:B------:R-:W4:Y:S01]  /*1bfa0*/  LDL R17, [R1+0x20] ;  /* 0x0000200001117983 */ /* 0x000f220000100800 */
[----:B------:R-:W-:Y:S01]  /*1bfb0*/  ISETP.NE.AND.EX P0, PT, RZ, UR5, PT, P0 ;  /* 0x00000005ff007c0c */ /* 0x000fe2000bf05300 */
[----:B------:R-:W-:Y:S01]  /*1bfc0*/  IMAD.MOV.U32 R9, RZ, RZ, R19 ;  /* 0x000000ffff097224 */ /* 0x000fe200078e0013 */
[----:B0-----:R-:W0:Y:S01]  /*1bfd0*/  LDC R7, c[0x0][0x430] ;  /* 0x00010c00ff077b82 */ /* 0x001e220000000800 */
[----:B------:R-:W1:Y:S10]  /*1bfe0*/  S2R R21, SR_TID.X ;  /* 0x0000000000157919 */ /* 0x000e740000002100 */
[----:B------:R-:W2:Y:S02]  /*1bff0*/  @P0 LDC.64 R2, c[0x0][0x9f8] ;  /* 0x00027e00ff020b82 */ /* 0x000ea40000000a00 */
[----:B--2---:R-:W-:-:S05]  /*1c000*/  @P0 IMAD.WIDE R2, R19, 0x4, R2 ;  /* 0x0000000413020825 */ /* 0x004fca00078e0202 */
[----:B------:R2:W2:Y:S01]  /*1c010*/  @P0 LDG.E R9, desc[UR42][R2.64] ;  /* 0x0000002a02090981 */ /* 0x0004a2000c1e1900 */
[----:B0-----:R-:W-:Y:S01]  /*1c020*/  ISETP.NE.AND P1, PT, R7, 0x1, PT ;  /* 0x000000010700780c */ /* 0x001fe20003f25270 */
[----:B------:R-:W-:Y:S01]  /*1c030*/  VIADD R26, R26, 0xffffffff ;  /* 0xffffffff1a1a7836 */ /* 0x000fe20000000000 */
[----:B-1----:R-:W-:Y:S01]  /*1c040*/  LOP3.LUT R21, R21, 0x7f, RZ, 0xc0, !PT ;  /* 0x0000007f15157812 */ /* 0x002fe200078ec0ff */
[----:B------:R-:W0:Y:S02]  /*1c050*/  S2R R24, SR_TID.X ;  /* 0x0000000000187919 */ /* 0x000e240000002100 */
[----:B------:R-:W-:Y:S01]  /*1c060*/  IMAD.SHL.U32 R8, R26, 0x80, RZ ;  /* 0x000000801a087824 */ /* 0x000fe200078e00ff */
[----:B------:R-:W-:-:S07]  /*1c070*/  SHF.R.U32.HI R21, RZ, 0x3, R21 ;  /* 0x00000003ff157819 */ /* 0x000fce0000011615 */
[----:B------:R-:W1:Y:S08]  /*1c080*/  @P1 LDC R6, c[0x0][0x434] ;  /* 0x00010d00ff061b82 */ /* 0x000e700000000800 */
[----:B------:R-:W2:Y:S01]  /*1c090*/  @P1 LDC R0, c[0x0][0x438] ;  /* 0x00010e00ff001b82 */ /* 0x000ea20000000800 */
[----:B0-----:R-:W-:-:S05]  /*1c0a0*/  IMAD.SHL.U32 R24, R24, 0x10, RZ ;  /* 0x0000001018187824 */ /* 0x001fca00078e00ff */
[----:B------:R-:W-:-:S04]  /*1c0b0*/  LOP3.LUT R24, R24, 0x70, RZ, 0xc0, !PT ;  /* 0x0000007018187812 */ /* 0x000fc800078ec0ff */
[----:B------:R-:W-:-:S04]  /*1c0c0*/  LOP3.LUT R5, R8, R21, R24, 0xfe, !PT ;  /* 0x0000001508057212 */ /* 0x000fc800078efe18 */
[C---:B---3--:R-:W-:Y:S01]  /*1c0d0*/  ISETP.GE.AND P0, PT, R5.reuse, R20, PT ;  /* 0x000000140500720c */ /* 0x048fe20003f06270 */
[----:B----4-:R-:W-:-:S04]  /*1c0e0*/  IMAD.IADD R5, R5, 0x1, R17 ;  /* 0x0000000105057824 */ /* 0x010fc800078e0211 */
[----:B-1----:R-:W-:-:S04]  /*1c0f0*/  @P1 IMAD.HI.U32 R6, R5, R6, RZ ;  /* 0x0000000605061227 */ /* 0x002fc800078e00ff */
[----:B------:R-:W-:-:S04]  /*1c100*/  IMAD.MOV.U32 R4, RZ, RZ, R5 ;  /* 0x000000ffff047224 */ /* 0x000fc800078e0005 */
[----:B--2---:R-:W0:Y:S01]  /*1c110*/  @!P0 LDC.64 R2, c[0x0][0x428] ;  /* 0x00010a00ff028b82 */ /* 0x004e220000000a00 */
[----:B------:R-:W-:-:S05]  /*1c120*/  @P1 SHF.R.U32.HI R4, RZ, R0, R6 ;  /* 0x00000000ff041219 */ /* 0x000fca0000011606 */
[----:B------:R-:W-:-:S04]  /*1c130*/  IMAD.MOV R0, RZ, RZ, -R4 ;  /* 0x000000ffff007224 */ /* 0x000fc800078e0a04 */
[----:B------:R-:W-:Y:S01]  /*1c140*/  IMAD R0, R7, R0, R5 ;  /* 0x0000000007007224 */ /* 0x000fe200078e0205 */
[--C-:B------:R-:W-:Y:S02]  /*1c150*/  @!P0 SHF.R.S32.HI R5, RZ, 0x1f, R4.reuse ;  /* 0x0000001fff058819 */ /* 0x100fe40000011404 */
[----:B------:R-:W-:Y:S01]  /*1c160*/  SHF.R.S32.HI R10, RZ, 0x1f, R9 ;  /* 0x0000001fff0a7819 */ /* 0x000fe20000011409 */
[CC--:B0-----:R-:W-:Y:S01]  /*1c170*/  @!P0 IMAD.WIDE.U32 R4, R9.reuse, R2.reuse, R4 ;  /* 0x0000000209048225 */ /* 0x0c1fe200078e0004 */
[----:B------:R0:W-:Y:S03]  /*1c180*/  STL [R1+0x10], R9 ;  /* 0x0000100901007387 */ /* 0x0001e60000100800 */
[----:B------:R-:W-:Y:S01]  /*1c190*/  @!P0 IMAD R6, R10, R2, RZ ;  /* 0x000000020a068224 */ /* 0x000fe200078e02ff */
[----:B------:R1:W-:Y:S03]  /*1c1a0*/  STL [R1+0x24], R10 ;  /* 0x0000240a01007387 */ /* 0x0003e60000100800 */
[----:B------:R-:W-:-:S02]  /*1c1b0*/  @!P0 IMAD R6, R9, R3, R6 ;  /* 0x0000000309068224 */ /* 0x000fc400078e0206 */
[----:B------:R-:W2:Y:S02]  /*1c1c0*/  @!P0 LDC.64 R2, c[0x0][0x418] ;  /* 0x00010600ff028b82 */ /* 0x000ea40000000a00 */
[----:B------:R-:W-:Y:S01]  /*1c1d0*/  @!P0 IMAD.IADD R5, R5, 0x1, R6 ;  /* 0x0000000105058824 */ /* 0x000fe200078e0206 */
[----:B--2---:R-:W-:Y:S01]  /*1c1e0*/  @!P0 LEA R6, P1, R4, R2, 0x2 ;  /* 0x0000000204068211 */ /* 0x004fe200078210ff */
[----:B------:R-:W-:-:S03]  /*1c1f0*/  IMAD.MOV.U32 R2, RZ, RZ, RZ ;  /* 0x000000ffff027224 */ /* 0x000fc600078e00ff */
[----:B------:R-:W-:-:S05]  /*1c200*/  @!P0 LEA.HI.X R7, R4, R3, R5, 0x2, P1 ;  /* 0x0000000304078211 */ /* 0x000fca00008f1405 */
[----:B------:R1:W5:Y:S01]  /*1c210*/  @!P0 LDG.E R2, desc[UR42][R6.64] ;  /* 0x0000002a06028981 */ /* 0x000362000c1e1900 */
[----:B0-----:R-:W-:Y:S01]  /*1c220*/  IMAD.U32 R9, RZ, RZ, UR38 ;  /* 0x00000026ff097e24 */ /* 0x001fe2000f8e00ff */
[----:B------:R-:W-:Y:S01]  /*1c230*/  UMOV UR4, 0xffffffff ;  /* 0xffffffff00047882 */ /* 0x000fe20000000000 */
[----:B------:R-:W-:-:S03]  /*1c240*/  LOP3.LUT R23, R23, 0xfffffffd, RZ, 0xc0, !PT ;  /* 0xfffffffd17177812 */ /* 0x000fc600078ec0ff */
[----:B------:R-:W-:-:S13]  /*1c250*/  ISETP.NE.AND P2, PT, R9, 0x3, PT ;  /* 0x000000030900780c */ /* 0x000fda0003f45270 */
[----:B------:R-:W-:Y:S01]  /*1c260*/  @P2 LOP3.LUT R23, R23, 0x2, RZ, 0xfc, !PT ;  /* 0x0000000217172812 */ /* 0x000fe200078efcff */
[----:B-1----:R-:W-:Y:S06]  /*1c270*/  BRA.DIV UR4, `(.L_x_14552) ;  /* 0x0000005e04b47947 */ /* 0x002fec000b800000 */
.L_x_14689:
[----:B------:R-:W-:-:S05]  /*1c280*/  SHF.R.S32.HI R9, RZ, 0x1f, R18 ;  /* 0x0000001fff097819 */ /* 0x000fca0000011412 */
[----:B------:R0:W-:Y:S01]  /*1c290*/  STL [R1+0xc], R9 ;  /* 0x00000c0901007387 */ /* 0x0001e20000100800 */
[----:B------:R-:W-:Y:S05]  /*1c2a0*/  @!P2 BRA `(.L_x_14553) ;  /* 0x000000000004a947 */ /* 0x000fea0003800000 */
[----:B------:R-:W-:Y:S01]  /*1c2b0*/  BPT.TRAP 0x1 ;  /* 0x000000040000795c */ /* 0x000fe20000300000 */
.L_x_14553:
        /* <DEDUP_REMOVED lines=23> */
[----:B------:R-:W1:Y:S02]  /*1c430*/  SYNCS.PHASECHK.TRANS64.TRYWAIT P0, [R3+URZ+0x16840], R4 ;  /* 0x01684004030075a7 */ /* 0x000e64000800017f */
[----:B-1----:R-:W-:Y:S05]  /*1c440*/  @!P0 BRA `(.L_x_14555) ;  /* 0x0000005c00748947 */ /* 0x002fea0003800000 */
.L_x_14690:
[----:B------:R-:W-:Y:S05]  /*1c450*/  BSYNC B0 ;  /* 0x0000000000007941 */ /* 0x000fea0003800000 */
.L_x_14554:
[----:B0-----:R-:W2:Y:S01]  /*1c460*/  LDL R9, [R1+0xc] ;  /* 0x00000c0001097983 */ /* 0x001ea20000100800 */
[----:B------:R-:W-:-:S03]  /*1c470*/  ULDC.64 UR4, c[0x0][0x300] ;  /* 0x0000c00000047ab9 */ /* 0x000fc60000000a00 */
[----:B------:R-:W3:Y:S01]  /*1c480*/  LDL R13, [R1+0x18] ;  /* 0x00001800010d7983 */ /* 0x000ee20000100800 */
[----:B------:R-:W-:Y:S01]  /*1c490*/  IMAD R6, R6, UR4, RZ ;  /* 0x0000000406067c24 */ /* 0x000fe2000f8e02ff */
[----:B------:R-:W-:Y:S01]  /*1c4a0*/  LOP3.LUT R23, R23, 0xfffffffe, RZ, 0xc0, !PT ;  /* 0xfffffffe17177812 */ /* 0x000fe200078ec0ff */
[C---:B-1----:R-:W-:Y:S01]  /*1c4b0*/  IMAD.WIDE.U32 R4, R0.reuse, UR4, RZ ;  /* 0x0000000400047c25 */ /* 0x042fe2000f8e00ff */
[----:B------:R-:W0:Y:S03]  /*1c4c0*/  S2R R12, SR_TID.X ;  /* 0x00000000000c7919 */ /* 0x000e260000002100 */
[----:B------:R-:W-:Y:S01]  /*1c4d0*/  IMAD R6, R0, UR5, R6 ;  /* 0x0000000500067c24 */ /* 0x000fe2000f8e0206 */
[----:B------:R-:W-:Y:S02]  /*1c4e0*/  ULDC.64 UR4, c[0x0][0x310] ;  /* 0x0000c40000047ab9 */ /* 0x000fe40000000a00 */
[----:B------:R-:W-:-:S02]  /*1c4f0*/  IMAD R7, R7, UR4, RZ ;  /* 0x0000000407077c24 */ /* 0x000fc4000f8e02ff */
        /* <DEDUP_REMOVED lines=11> */
[----:B------:R-:W-:Y:S01]  /*1c5b0*/  IMAD.IADD R2, R5, 0x1, R2 ;  /* 0x0000000105027824 */ /* 0x000fe200078e0202 */
[----:B------:R-:W-:-:S04]  /*1c5c0*/  ULDC UR4, c[0x0][0x2f4] ;  /* 0x0000bd0000047ab9 */ /* 0x000fc80000000800 */
[----:B------:R-:W-:Y:S02]  /*1c5d0*/  LEA.HI.X R2, R4, UR5, R2, 0x1, P0 ;  /* 0x0000000504027c11 */ /* 0x000fe400080f0c02 */
[----:B-1----:R-:W-:Y:S01]  /*1c5e0*/  LOP3.LUT R10, R9, 0x7f, RZ, 0xc0, !PT ;  /* 0x0000007f090a7812 */ /* 0x002fe200078ec0ff */
[----:B0-----:R-:W-:-:S03]  /*1c5f0*/  IMAD.SHL.U32 R9, R12, 0x8, RZ ;  /* 0x000000080c097824 */ /* 0x001fc600078e00ff */
[----:B------:R-:W-:Y:S02]  /*1c600*/  SHF.R.U32.HI R11, RZ, 0x3, R10 ;  /* 0x00000003ff0b7819 */ /* 0x000fe4000001160a */
[----:B------:R-:W-:Y:S02]  /*1c610*/  LOP3.LUT R9, R9, 0x38, RZ, 0xc0, !PT ;  /* 0x0000003809097812 */ /* 0x000fe400078ec0ff */
[----:B---3--:R-:W-:Y:S01]  /*1c620*/  IADD3 R4, -R11, R13, -R8 ;  /* 0x0000000d0b047210 */ /* 0x008fe20007ffe908 */
[----:B------:R-:W-:Y:S01]  /*1c630*/  IMAD.SHL.U32 R11, R10, 0x8, RZ ;  /* 0x000000080a0b7824 */ /* 0x000fe200078e00ff */
[----:B------:R-:W-:Y:S01]  /*1c640*/  ISETP.GE.AND P2, PT, R9, UR4, PT ;  /* 0x0000000409007c0c */ /* 0x000fe2000bf46270 */
[----:B------:R-:W-:Y:S01]  /*1c650*/  IMAD.SHL.U32 R10, R12, 0x8, RZ ;  /* 0x000000080c0a7824 */ /* 0x000fe200078e00ff */
[----:B------:R-:W-:Y:S01]  /*1c660*/  UMOV UR4, 0xffffffff ;  /* 0xffffffff00047882 */ /* 0x000fe20000000000 */
[----:B------:R-:W-:-:S03]  /*1c670*/  ISETP.GE.AND P0, PT, R4, 0x1, PT ;  /* 0x000000010400780c */ /* 0x000fc60003f06270 */
[----:B------:R-:W-:-:S04]  /*1c680*/  LOP3.LUT R10, R10, 0x1f8, RZ, 0xc0, !PT ;  /* 0x000001f80a0a7812 */ /* 0x000fc800078ec0ff */
[----:B------:R-:W-:-:S03]  /*1c690*/  LOP3.LUT R10, R10, 0x38, R12, 0x78, !PT ;  /* 0x000000380a0a7812 */ /* 0x000fc600078e780c */
[----:B------:R-:W-:Y:S02]  /*1c6a0*/  @P2 LOP3.LUT R23, R23, 0x1, RZ, 0xfc, !PT ;  /* 0x0000000117172812 */ /* 0x000fe400078efcff */
[----:B------:R-:W-:-:S05]  /*1c6b0*/  LOP3.LUT R10, R10, 0x200, R11, 0xf8, !PT ;  /* 0x000002000a0a7812 */ /* 0x000fca00078ef80b */
[----:B------:R-:W-:Y:S01]  /*1c6c0*/  IMAD R5, R25, 0x2000, R10 ;  /* 0x0000200019057824 */ /* 0x000fe200078e020a */
[----:B------:R-:W-:Y:S06]  /*1c6d0*/  BRA.DIV UR4, `(.L_x_14556) ;  /* 0x0000005a04e47947 */ /* 0x000fec000b800000 */
        /* <DEDUP_REMOVED lines=72> */
.L_x_14708:
        /* <DEDUP_REMOVED lines=10> */
.L_x_14557:
        /* <DEDUP_REMOVED lines=11> */
.L_x_14558:
[----:B------:R1:W5:Y:S01]  /*1ccb0*/  LDL.LU R4, [R1+0x2c] ;  /* 0x00002c0001047983 */ /* 0x0003620000300800 */
[----:B------:R1:W-:Y:S02]  /*1ccc0*/  SYNCS.ARRIVE.TRANS64.A1T0 RZ, [R3+URZ+0x16830], RZ ;  /* 0x016830ff03ff79a7 */ /* 0x0003e4000810003f */
[----:B------:R-:W-:Y:S05]  /*1ccd0*/  WARPSYNC.ALL ;  /* 0x0000000000007948 */ /* 0x000fea0003800000 */
[----:B------:R-:W-:Y:S01]  /*1cce0*/  ULDC.64 UR4, c[0x0][0x298] ;  /* 0x0000a60000047ab9 */ /* 0x000fe20000000a00 */
[----:B------:R-:W-:Y:S01]  /*1ccf0*/  VIADD R0, R22, 0x8400 ;  /* 0x0000840016007836 */ /* 0x000fe20000000000 */
[----:B------:R-:W-:Y:S01]  /*1cd00*/  ULDC.64 UR6, c[0x0][0xa00] ;  /* 0x0002800000067ab9 */ /* 0x000fe20000000a00 */
[----:B------:R-:W-:Y:S01]  /*1cd10*/  BSSY B6, `(.L_x_14559) ;  /* 0x0000022000067945 */ /* 0x000fe20003800000 */
[----:B------:R-:W-:Y:S01]  /*1cd20*/  BAR.SYNC.DEFER_BLOCKING 0x8, 0x200 ;  /* 0x0208000000007b1d */ /* 0x000fe20000010000 */
[----:B------:R-:W-:-:S02]  /*1cd30*/  ISETP.NE.U32.AND P0, PT, RZ, UR6, PT ;  /* 0x00000006ff007c0c */ /* 0x000fc4000bf05070 */
[----:B------:R-:W-:Y:S02]  /*1cd40*/  LOP3.LUT P1, RZ, R0, 0x3ff, RZ, 0xc0, !PT ;  /* 0x000003ff00ff7812 */ /* 0x000fe4000782c0ff */
[----:B------:R-:W-:Y:S02]  /*1cd50*/  ISETP.NE.AND.EX P0, PT, RZ, UR7, PT, P0 ;  /* 0x00000007ff007c0c */ /* 0x000fe4000bf05300 */
[----:B-----5:R-:W-:-:S05]  /*1cd60*/  SHF.R.S32.HI R2, RZ, 0x1f, R4 ;  /* 0x0000001fff027819 */ /* 0x020fca0000011404 */
[----:B------:R-:W-:-:S04]  /*1cd70*/  IMAD R2, R2, UR4, RZ ;  /* 0x0000000402027c24 */ /* 0x000fc8000f8e02ff */
[C---:B------:R-:W-:Y:S01]  /*1cd80*/  IMAD R0, R4.reuse, UR5, R2 ;  /* 0x0000000504007c24 */ /* 0x040fe2000f8e0202 */
[----:B------:R-:W-:Y:S01]  /*1cd90*/  SHF.R.S32.HI R2, RZ, 0x1f, R19 ;  /* 0x0000001fff027819 */ /* 0x000fe20000011413 */
[----:B0-----:R-:W-:-:S03]  /*1cda0*/  IMAD.WIDE.U32 R4, R4, UR4, RZ ;  /* 0x0000000404047c25 */ /* 0x001fc6000f8e00ff */
[----:B------:R-:W-:Y:S01]  /*1cdb0*/  SEL R2, R2, RZ, !P0 ;  /* 0x000000ff02027207 */ /* 0x000fe20004000000 */
[----:B-1----:R-:W-:Y:S01]  /*1cdc0*/  IMAD.IADD R3, R5, 0x1, R0 ;  /* 0x0000000105037824 */ /* 0x002fe200078e0200 */
[----:B------:R-:W-:Y:S01]  /*1cdd0*/  SEL R0, R19, RZ, !P0 ;  /* 0x000000ff13007207 */ /* 0x000fe20004000000 */
[----:B------:R0:W-:Y:S04]  /*1cde0*/  STL.64 [R1+0x30], R4 ;  /* 0x0000300401007387 */ /* 0x0001e80000100a00 */
        /* <DEDUP_REMOVED lines=20> */
.L_x_14560:
[----:B------:R-:W-:Y:S05]  /*1cf30*/  BSYNC B6 ;  /* 0x0000000000067941 */ /* 0x000fea0003800000 */
.L_x_14559:
[----:B------:R-:W2:Y:S01]  /*1cf40*/  LDL.LU R21, [R1+0x38] ;  /* 0x0000380001157983 */ /* 0x000ea20000300800 */
[----:B------:R-:W-:Y:S01]  /*1cf50*/  ULDC.64 UR4, c[0x0][0x2d8] ;  /* 0x0000b60000047ab9 */ /* 0x000fe20000000a00 */
[----:B------:R-:W1:Y:S01]  /*1cf60*/  LDC R10, c[0x0][0x448] ;  /* 0x00011200ff0a7b82 */ /* 0x000e620000000800 */
[----:B------:R-:W-:Y:S01]  /*1cf70*/  ULDC.64 UR6, c[0x0][0x2c8] ;  /* 0x0000b20000067ab9 */ /* 0x000fe20000000a00 */
[----:B0-----:R-:W2:Y:S01]  /*1cf80*/  LDL.LU.64 R2, [R1+0x30] ;  /* 0x0000300001027983 */ /* 0x001ea20000300a00 */
[----:B------:R-:W-:-:S03]  /*1cf90*/  ULDC.64 UR8, c[0x0][0x280] ;  /* 0x0000a00000087ab9 */ /* 0x000fc60000000a00 */
[----:B------:R-:W3:Y:S04]  /*1cfa0*/  LDL R20, [R1+0xc] ;  /* 0x00000c0001147983 */ /* 0x000ee80000100800 */
[----:B------:R-:W4:Y:S04]  /*1cfb0*/  LDL.LU R6, [R1+0x3c] ;  /* 0x00003c0001067983 */ /* 0x000f280000300800 */
[----:B------:R-:W4:Y:S01]  /*1cfc0*/  LDL.LU R5, [R1+0x2c] ;  /* 0x00002c0001057983 */ /* 0x000f220000300800 */
[----:B-1----:R-:W-:-:S13]  /*1cfd0*/  ISETP.NE.AND P1, PT, R10, 0x1, PT ;  /* 0x000000010a00780c */ /* 0x002fda0003f25270 */
        /* <DEDUP_REMOVED lines=12> */
[----:B------:R-:W-:Y:S01]  /*1d0a0*/  IMAD R0, R5, UR5, R0 ;  /* 0x0000000505007c24 */ /* 0x000fe2000f8e0200 */
[----:B------:R-:W-:Y:S01]  /*1d0b0*/  ULDC.64 UR4, c[0x0][0x2d0] ;  /* 0x0000b40000047ab9 */ /* 0x000fe20000000a00 */
[----:B------:R-:W-:Y:S02]  /*1d0c0*/  IMAD.MOV.U32 R4, RZ, RZ, R2 ;  /* 0x000000ffff047224 */ /* 0x000fe400078e0002 */
[----:B------:R-:W-:Y:S02]  /*1d0d0*/  IMAD.IADD R5, R3, 0x1, R0 ;  /* 0x0000000103057824 */ /* 0x000fe400078e0200 */
[----:B--2---:R-:W-:Y:S01]  /*1d0e0*/  IMAD.SHL.U32 R21, R21, 0x10, RZ ;  /* 0x0000001015157824 */ /* 0x004fe200078e00ff */
[----:B---3--:R-:W-:-:S04]  /*1d0f0*/  LOP3.LUT R20, R20, 0x7f, RZ, 0xc0, !PT ;  /* 0x0000007f14147812 */ /* 0x008fc800078ec0ff */
[----:B------:R-:W-:Y:S02]  /*1d100*/  LOP3.LUT R21, R21, 0x70, RZ, 0xc0, !PT ;  /* 0x0000007015157812 */ /* 0x000fe400078ec0ff */
[----:B------:R-:W-:-:S04]  /*1d110*/  SHF.R.U32.HI R20, RZ, 0x3, R20 ;  /* 0x00000003ff147819 */ /* 0x000fc80000011614 */
[----:B------:R-:W-:-:S05]  /*1d120*/  LOP3.LUT R20, R20, R21, RZ, 0xfc, !PT ;  /* 0x0000001514147212 */ /* 0x000fca00078efcff */
[----:B------:R-:W-:Y:S02]  /*1d130*/  IMAD.IADD R6, R20, 0x1, R28 ;  /* 0x0000000114067824 */ /* 0x000fe400078e021c */
[----:B------:R2:W5:Y:S02]  /*1d140*/  LDL R20, [R1+0x28] ;  /* 0x0000280001147983 */ /* 0x0005640000100800 */
[----:B0-----:R-:W-:Y:S01]  /*1d150*/  @P1 IMAD.HI.U32 R0, R6, R7, RZ ;  /* 0x0000000706001227 */ /* 0x001fe200078e00ff */
[----:B------:R-:W0:Y:S03]  /*1d160*/  S2R R11, SR_TID.X ;  /* 0x00000000000b7919 */ /* 0x000e260000002100 */
        /* <DEDUP_REMOVED lines=16> */
[----:B------:R-:W1:Y:S01]  /*1d270*/  @P1 LDC R7, c[0x0][0x44c] ;  /* 0x00011300ff071b82 */ /* 0x000e620000000800 */
[C---:B0-----:R-:W-:Y:S01]  /*1d280*/  IMAD.SHL.U32 R21, R11.reuse, 0x8, RZ ;  /* 0x000000080b157824 */ /* 0x041fe200078e00ff */
[----:B------:R-:W-:Y:S01]  /*1d290*/  LOP3.LUT R11, R11, 0x7f, RZ, 0xc0, !PT ;  /* 0x0000007f0b0b7812 */ /* 0x000fe200078ec0ff */
[----:B------:R-:W-:-:S03]  /*1d2a0*/  IMAD.IADD R0, R9, 0x1, R0 ;  /* 0x0000000109007824 */ /* 0x000fc600078e0200 */
[----:B------:R-:W-:Y:S02]  /*1d2b0*/  LOP3.LUT R21, R21, 0x38, RZ, 0xc0, !PT ;  /* 0x0000003815157812 */ /* 0x000fe400078ec0ff */
[----:B------:R-:W-:Y:S02]  /*1d2c0*/  LEA.HI.X R0, R8, UR9, R0, 0x1, P0 ;  /* 0x0000000908007c11 */ /* 0x000fe400080f0c00 */
[----:B------:R-:W0:Y:S01]  /*1d2d0*/  @P1 LDC R8, c[0x0][0x450] ;  /* 0x00011400ff081b82 */ /* 0x000e220000000800 */
[----:B------:R-:W-:Y:S01]  /*1d2e0*/  SHF.R.U32.HI R9, RZ, 0x3, R11 ;  /* 0x00000003ff097819 */ /* 0x000fe2000001160b */
[----:B-1----:R-:W-:-:S05]  /*1d2f0*/  @P1 IMAD.HI.U32 R7, R3, R7, RZ ;  /* 0x0000000703071227 */ /* 0x002fca00078e00ff */
[----:B0-----:R-:W-:-:S05]  /*1d300*/  @P1 SHF.R.U32.HI R6, RZ, R8, R7 ;  /* 0x00000008ff061219 */ /* 0x001fca0000011607 */
[----:B------:R-:W-:Y:S02]  /*1d310*/  IMAD.MOV R7, RZ, RZ, -R6 ;  /* 0x000000ffff077224 */ /* 0x000fe400078e0a06 */
        /* <DEDUP_REMOVED lines=18> */
[----:B------:R-:W-:-:S03]  /*1d440*/  IMAD.IADD R28, R9, 0x1, R28 ;  /* 0x00000001091c7824 */ /* 0x000fc600078e021c */
[----:B------:R-:W-:Y:S04]  /*1d450*/  SHFL.IDX PT, R7, R0, RZ, 0x181f ;  /* 0x00181fff00077589 */ /* 0x000fe800000e0000 */
[----:B------:R-:W-:Y:S01]  /*1d460*/  SHFL.IDX PT, R8, R4, RZ, 0x181f ;  /* 0x00181fff04087589 */ /* 0x000fe200000e0000 */
[----:B--2---:R-:W-:-:S03]  /*1d470*/  IMAD R3, R6, R10, RZ ;  /* 0x0000000a06037224 */ /* 0x004fc600078e02ff */
[----:B------:R-:W0:Y:S02]  /*1d480*/  SHFL.IDX PT, R6, R2, RZ, 0x181f ;  /* 0x00181fff02067589 */ /* 0x000e2400000e0000 */
[----:B------:R-:W-:-:S13]  /*1d490*/  ISETP.GE.AND P1, PT, R28, R3, PT ;  /* 0x000000031c00720c */ /* 0x000fda0003f26270 */
[----:B0-----:R-:W-:-:S05]  /*1d4a0*/  @!P1 LEA R6, P2, R21, R6, 0x1 ;  /* 0x0000000615069211 */ /* 0x001fca00078408ff */
[----:B------:R-:W-:-:S05]  /*1d4b0*/  @!P1 IMAD.X R7, RZ, RZ, R7, P2 ;  /* 0x000000ffff079224 */ /* 0x000fca00010e0607 */
        /* <DEDUP_REMOVED lines=69> */
[----:B------:R-:W-:-:S04]  /*1d910*/  @!P3 IMAD.X R0, RZ, RZ, R0, P2 ;  /* 0x000000ffff00b224 */ /* 0x000fc800010e0600 */
[----:B------:R-:W-:Y:S02]  /*1d920*/  @!P3 IMAD.MOV.U32 R7, RZ, RZ, R0 ;  /* 0x000000ffff07b224 */ /* 0x000fe400078e0000 */
[----:B------:R-:W-:Y:S01]  /*1d930*/  VIADD R0, R28, 0x90 ;  /* 0x000000901c007836 */ /* 0x000fe20000000000 */
[----:B0-----:R-:W-:Y:S02]  /*1d940*/  @!P1 LEA R2, P2, R21, R2, 0x1 ;  /* 0x0000000215029211 */ /* 0x001fe400078408ff */
[----:B------:R0:W-:Y:S03]  /*1d950*/  @!P3 LDGSTS.E.BYPASS.LTC128B.128 [R20+0xbc00], desc[UR42][R6.64], !P0 ;  /* 0x0bc000000614bfae */ /* 0x0001e6000c101d6a */
[----:B0-----:R-:W-:-:S04]  /*1d960*/  @!P1 IMAD.X R6, RZ, RZ, R8, P2 ;  /* 0x000000ffff069224 */ /* 0x001fc800010e0608 */
[----:B------:R-:W-:Y:S02]  /*1d970*/  @!P1 IMAD.MOV.U32 R7, RZ, RZ, R6 ;  /* 0x000000ffff079224 */ /* 0x000fe400078e0006 */
[----:B------:R-:W-:Y:S02]  /*1d980*/  @!P1 IMAD.MOV.U32 R6, RZ, RZ, R2 ;  /* 0x000000ffff069224 */ /* 0x000fe400078e0002 */
[----:B------:R-:W-:Y:S04]  /*1d990*/  SHFL.IDX PT, R2, R5, 0x3, 0x181f ;  /* 0x00781f0005027f89 */ /* 0x000fe800000e0000 */
        /* <DEDUP_REMOVED lines=17> */
.L_x_14733:
[----:B------:R-:W-:-:S05]  /*1dab0*/  VIADD R28, R28, 0xb0 ;  /* 0x000000b01c1c7836 */ /* 0x000fca0000000000 */
[----:B------:R-:W-:-:S13]  /*1dac0*/  ISETP.GE.AND P1, PT, R28, R3, PT ;  /* 0x000000031c00720c */ /* 0x000fda0003f26270 */
[----:B------:R-:W-:-:S05]  /*1dad0*/  @!P1 LEA R2, P2, R21, R2, 0x1 ;  /* 0x0000000215029211 */ /* 0x000fca00078408ff */
[----:B------:R-:W-:-:S05]  /*1dae0*/  @!P1 IMAD.X R3, RZ, RZ, R4, P2 ;  /* 0x000000ffff039224 */ /* 0x000fca00010e0604 */
[----:B------:R-:W-:Y:S01]  /*1daf0*/  @!PT LDS RZ, [RZ] ;  /* 0x00000000fffff984 */ /* 0x000fe20000000800 */
[----:B------:R-:W-:Y:S01]  /*1db00*/  @!PT LDS RZ, [RZ] ;  /* 0x00000000fffff984 */ /* 0x000fe20000000800 */
[----:B------:R-:W-:Y:S01]  /*1db10*/  @!PT LDS RZ, [RZ] ;  /* 0x00000000fffff984 */ /* 0x000fe20000000800 */
[----:B------:R1:W-:Y:S01]  /*1db20*/  @!P1 LDGSTS.E.BYPASS.LTC128B.128 [R20+0xdc00], desc[UR42][R2.64], !P0 ;  /* 0x0dc0000002149fae */ /* 0x0003e2000c101d6a */
[----:B------:R-:W-:Y:S01]  /*1db30*/  PLOP3.LUT P0, PT, PT, PT, PT, 0x80, 0x0 ;  /* 0x000000000000781c */ /* 0x000fe20003f0f070 */
[----:B------:R-:W-:-:S12]  /*1db40*/  NOP ;  /* 0x0000000000007918 */ /* 0x000fd80000000000 */
.L_x_14562:
        /* <DEDUP_REMOVED lines=18> */
.L_x_14734:
[----:B------:R-:W-:Y:S05]  /*1dc70*/  BSYNC B0 ;  /* 0x0000000000007941 */ /* 0x000fea0003800000 */
.L_x_14563:
[----:B------:R-:W0:Y:S04]  /*1dc80*/  LDL.LU R3, [R1+0x40] ;  /* 0x0000400001037983 */ /* 0x000e280000300800 */
[----:B------:R-:W2:Y:S01]  /*1dc90*/  LDL R2, [R1+0x1c] ;  /* 0x00001c0001027983 */ /* 0x000ea20000100800 */
[----:B------:R-:W-:Y:S01]  /*1dca0*/  BSSY B0, `(.L_x_14565) ;  /* 0x000010e000007945 */ /* 0x000fe20003800000 */
[----:B0-----:R-:W-:-:S05]  /*1dcb0*/  VIADD R7, R3, 0xfffffffe ;  /* 0xfffffffe03077836 */ /* 0x001fca0000000000 */
[----:B--2---:R-:W-:-:S13]  /*1dcc0*/  ISETP.GE.AND P0, PT, R7, R2, PT ;  /* 0x000000020700720c */ /* 0x004fda0003f06270 */
[----:B------:R-:W-:Y:S05]  /*1dcd0*/  @!P0 BRA `(.L_x_14566) ;  /* 0x0000001000288947 */ /* 0x000fea0003800000 */
[----:B------:R-:W0:Y:S01]  /*1dce0*/  S2R R2, SR_TID.X ;  /* 0x0000000000027919 */ /* 0x000e220000002100 */
[----:B------:R-:W-:Y:S01]  /*1dcf0*/  ULDC UR4, c[0x0][0x2f4] ;  /* 0x0000bd0000047ab9 */ /* 0x000fe20000000800 */
[----:B------:R-:W-:Y:S01]  /*1dd00*/  IMAD.MOV.U32 R6, RZ, RZ, R25 ;  /* 0x000000ffff067224 */ /* 0x000fe200078e0019 */
[----:B------:R2:W-:Y:S01]  /*1dd10*/  STL [R1+0x8], R26 ;  /* 0x0000081a01007387 */ /* 0x0005e20000100800 */
[----:B------:R-:W-:Y:S02]  /*1dd20*/  IMAD.MOV.U32 R20, RZ, RZ, R29 ;  /* 0x000000ffff147224 */ /* 0x000fe400078e001d */
[----:B0-----:R-:W-:-:S05]  /*1dd30*/  IMAD.SHL.U32 R2, R2, 0x8, RZ ;  /* 0x0000000802027824 */ /* 0x001fca00078e00ff */
[----:B------:R-:W-:-:S04]  /*1dd40*/  LOP3.LUT R2, R2, 0x38, RZ, 0xc0, !PT ;  /* 0x0000003802027812 */ /* 0x000fc800078ec0ff */
[----:B--2---:R-:W-:-:S13]  /*1dd50*/  ISETP.GE.AND P1, PT, R2, UR4, PT ;  /* 0x0000000402007c0c */ /* 0x004fda000bf26270 */
.L_x_14579:
        /* <DEDUP_REMOVED lines=41> */
.L_x_14567:
[----:B------:R-:W-:Y:S01]  /*1dff0*/  IMAD R5, R25, 0x8, R22 ;  /* 0x0000000819057824 */ /* 0x000fe200078e0216 */
[----:B------:R-:W-:Y:S01]  /*1e000*/  SHF.L.U32 R2, R29, 0x1f, RZ ;  /* 0x0000001f1d027819 */ /* 0x000fe200000006ff */
[----:B------:R-:W-:Y:S03]  /*1e010*/  BSSY B1, `(.L_x_14568) ;  /* 0x0000003000017945 */ /* 0x000fe60003800000 */
[----:B------:R-:W0:Y:S02]  /*1e020*/  SYNCS.PHASECHK.TRANS64.TRYWAIT P0, [R5+URZ+0x16840], R2 ;  /* 0x01684002050075a7 */ /* 0x000e24000800017f */
[----:B0-----:R-:W-:Y:S05]  /*1e030*/  @!P0 BRA `(.L_x_14569) ;  /* 0x0000005c00308947 */ /* 0x001fea0003800000 */
.L_x_14735:
[----:B------:R-:W-:Y:S05]  /*1e040*/  BSYNC B1 ;  /* 0x0000000000017941 */ /* 0x000fea0003800000 */
.L_x_14568:
[----:B------:R-:W2:Y:S01]  /*1e050*/  LDL R9, [R1+0xc] ;  /* 0x00000c0001097983 */ /* 0x000ea20000100800 */
[----:B------:R-:W-:Y:S01]  /*1e060*/  SHF.R.S32.HI R21, RZ, 0x1f, R0 ;  /* 0x0000001fff157819 */ /* 0x000fe20000011400 */
[----:B------:R-:W-:Y:S01]  /*1e070*/  ULDC.64 UR4, c[0x0][0x300] ;  /* 0x0000c00000047ab9 */ /* 0x000fe20000000a00 */
[----:B------:R-:W-:Y:S01]  /*1e080*/  LOP3.LUT P2, RZ, R23, 0x1, RZ, 0xc0, !PT ;  /* 0x0000000117ff7812 */ /* 0x000fe2000784c0ff */
[----:B------:R-:W1:Y:S01]  /*1e090*/  S2R R8, SR_TID.X ;  /* 0x0000000000087919 */ /* 0x000e620000002100 */
        /* <DEDUP_REMOVED lines=11> */
[----:B--2---:R-:W-:Y:S01]  /*1e150*/  IMAD R7, R9, UR4, RZ ;  /* 0x0000000409077c24 */ /* 0x004fe2000f8e02ff */
[----:B-1----:R-:W-:-:S03]  /*1e160*/  LOP3.LUT R9, R8, 0x7f, RZ, 0xc0, !PT ;  /* 0x0000007f08097812 */ /* 0x002fc600078ec0ff */
[----:B------:R-:W-:Y:S01]  /*1e170*/  IMAD R7, R18, UR5, R7 ;  /* 0x0000000512077c24 */ /* 0x000fe2000f8e0207 */
[----:B------:R-:W-:Y:S01]  /*1e180*/  ULDC.64 UR4, c[0x0][0x2e8] ;  /* 0x0000ba0000047ab9 */ /* 0x000fe20000000a00 */
[----:B------:R-:W-:Y:S02]  /*1e190*/  IMAD.SHL.U32 R11, R9, 0x8, RZ ;  /* 0x00000008090b7824 */ /* 0x000fe400078e00ff */
[----:B------:R-:W-:Y:S02]  /*1e1a0*/  IMAD.SHL.U32 R9, R8, 0x8, RZ ;  /* 0x0000000808097824 */ /* 0x000fe400078e00ff */
[----:B------:R-:W-:-:S03]  /*1e1b0*/  IMAD.IADD R7, R7, 0x1, R3 ;  /* 0x0000000107077824 */ /* 0x000fc600078e0203 */
[----:B------:R-:W-:-:S04]  /*1e1c0*/  LOP3.LUT R9, R9, 0x1f8, RZ, 0xc0, !PT ;  /* 0x000001f809097812 */ /* 0x000fc800078ec0ff */
[----:B------:R-:W-:Y:S02]  /*1e1d0*/  LOP3.LUT R9, R9, 0x38, R8, 0x78, !PT ;  /* 0x0000003809097812 */ /* 0x000fe400078e7808 */
        /* <DEDUP_REMOVED lines=49> */
.L_x_14753:
        /* <DEDUP_REMOVED lines=8> */
.L_x_14571:
        /* <DEDUP_REMOVED lines=11> */
.L_x_14572:
[----:B------:R1:W-:Y:S01]  /*1e620*/  SYNCS.ARRIVE.TRANS64.A1T0 RZ, [R5+URZ+0x16830], RZ ;  /* 0x016830ff05ff79a7 */ /* 0x0003e2000810003f */
[----:B------:R-:W-:Y:S05]  /*1e630*/  @!P3 BRA `(.L_x_14573) ;  /* 0x000000000004b947 */ /* 0x000fea0003800000 */
[----:B------:R-:W-:Y:S01]  /*1e640*/  BPT.TRAP 0x1 ;  /* 0x000000040000795c */ /* 0x000fe20000300000 */
.L_x_14573:
[----:B------:R-:W-:Y:S01]  /*1e650*/  SHF.L.U32 R2, R20, 0x1f, RZ ;  /* 0x0000001f14027819 */ /* 0x000fe200000006ff */
[----:B-1----:R-:W-:Y:S01]  /*1e660*/  IMAD R5, R6, 0x8, R22 ;  /* 0x0000000806057824 */ /* 0x002fe200078e0216 */
[----:B------:R-:W-:Y:S03]  /*1e670*/  BSSY B1, `(.L_x_14574) ;  /* 0x0000003000017945 */ /* 0x000fe60003800000 */
[----:B------:R-:W1:Y:S02]  /*1e680*/  SYNCS.PHASECHK.TRANS64.TRYWAIT P0, [R5+URZ+0x16860], R2 ;  /* 0x01686002050075a7 */ /* 0x000e64000800017f */
[----:B-1----:R-:W-:Y:S05]  /*1e690*/  @!P0 BRA `(.L_x_14575) ;  /* 0x0000005c00e88947 */ /* 0x002fea0003800000 */
.L_x_14754:
[----:B------:R-:W-:Y:S05]  /*1e6a0*/  BSYNC B1 ;  /* 0x0000000000017941 */ /* 0x000fea0003800000 */
.L_x_14574:
[----:B------:R-:W2:Y:S04]  /*1e6b0*/  LDL R11, [R1+0x18] ;  /* 0x00001800010b7983 */ /* 0x000ea80000100800 */
[----:B0-----:R-:W2:Y:S01]  /*1e6c0*/  LDL.LU R8, [R1+0x8] ;  /* 0x0000080001087983 */ /* 0x001ea20000300800 */
        /* <DEDUP_REMOVED lines=59> */
.L_x_14772:
        /* <DEDUP_REMOVED lines=28> */
.L_x_14577:
        /* <DEDUP_REMOVED lines=12> */
.L_x_14578:
[----:B------:R-:W2:Y:S01]  /*1ed00*/  LDL R0, [R1+0x1c] ;  /* 0x00001c0001007983 */ /* 0x000ea20000100800 */
[----:B------:R0:W-:Y:S01]  /*1ed10*/  SYNCS.ARRIVE.TRANS64.A1T0 RZ, [R5+URZ+0x16850], RZ ;  /* 0x016850ff05ff79a7 */ /* 0x0001e2000810003f */
[C---:B------:R-:W-:Y:S02]  /*1ed20*/  VIADD R7, R26.reuse, 0xffffffff ;  /* 0xffffffff1a077836 */ /* 0x040fe40000000000 */
[----:B------:R0:W-:Y:S01]  /*1ed30*/  STL [R1+0x8], R26 ;  /* 0x0000081a01007387 */ /* 0x0001e20000100800 */
[----:B------:R-:W-:Y:S02]  /*1ed40*/  IMAD.MOV.U32 R6, RZ, RZ, R25 ;  /* 0x000000ffff067224 */ /* 0x000fe400078e0019 */
[----:B------:R-:W-:Y:S01]  /*1ed50*/  IMAD.MOV.U32 R20, RZ, RZ, R29 ;  /* 0x000000ffff147224 */ /* 0x000fe200078e001d */
[----:B--2---:R-:W-:-:S13]  /*1ed60*/  ISETP.GT.AND P0, PT, R26, R0, PT ;  /* 0x000000001a00720c */ /* 0x004fda0003f04270 */
[----:B0-----:R-:W-:Y:S05]  /*1ed70*/  @P0 BRA `(.L_x_14579) ;  /* 0xffffffec00f80947 */ /* 0x001fea000383ffff */
.L_x_14566:
[----:B------:R-:W-:Y:S05]  /*1ed80*/  BSYNC B0 ;  /* 0x0000000000007941 */ /* 0x000fea0003800000 */
.L_x_14565:
[----:B-1----:R-:W0:Y:S01]  /*1ed90*/  S2R R0, SR_TID.X ;  /* 0x0000000000007919 */ /* 0x002e220000002100 */
        /* <DEDUP_REMOVED lines=16> */
.L_x_14581:
[----:B------:R-:W-:Y:S05]  /*1eea0*/  BSYNC B0 ;  /* 0x0000000000007941 */ /* 0x000fea0003800000 */
.L_x_14580:
[----:B------:R-:W-:-:S05]  /*1eeb0*/  IMAD.U32 R0, RZ, RZ, UR38 ;  /* 0x00000026ff007e24 */ /* 0x000fca000f8e00ff */
[----:B------:R-:W-:-:S13]  /*1eec0*/  ISETP.NE.AND P0, PT, R0, 0x3, PT ;  /* 0x000000030000780c */ /* 0x000fda0003f05270 */
[----:B------:R-:W-:Y:S05]  /*1eed0*/  @!P0 BRA `(.L_x_14582) ;  /* 0x0000000000048947 */ /* 0x000fea0003800000 */
[----:B------:R-:W-:Y:S01]  /*1eee0*/  BPT.TRAP 0x1 ;  /* 0x000000040000795c */ /* 0x000fe20000300000 */
.L_x_14582:
[----:B------:R-:W2:Y:S01]  /*1eef0*/  LDL.LU R2, [R1+0x18] ;  /* 0x0000180001027983 */ /* 0x000ea20000300800 */
[----:B------:R-:W-:Y:S01]  /*1ef00*/  IMAD R0, R25, 0x8, R22 ;  /* 0x0000000819007824 */ /* 0x000fe200078e0216 */
[----:B------:R-:W-:Y:S01]  /*1ef10*/  SHF.L.U32 R3, R29, 0x1f, RZ ;  /* 0x0000001f1d037819 */ /* 0x000fe200000006ff */
[----:B------:R-:W-:Y:S03]  /*1ef20*/  BSSY B0, `(.L_x_14583) ;  /* 0x0000004000007945 */ /* 0x000fe60003800000 */
[----:B------:R-:W0:Y:S01]  /*1ef30*/  SYNCS.PHASECHK.TRANS64.TRYWAIT P0, [R0+URZ+0x16860], R3 ;  /* 0x01686003000075a7 */ /* 0x000e22000800017f */
[----:B--2---:R-:W-:Y:S01]  /*1ef40*/  IMAD R6, R26, -0x80, R2 ;  /* 0xffffff801a067824 */ /* 0x004fe200078e0202 */
[----:B0-----:R-:W-:Y:S06]  /*1ef50*/  @!P0 BRA `(.L_x_14584) ;  /* 0x0000006000148947 */ /* 0x001fec0003800000 */
.L_x_14773:
[----:B------:R-:W-:Y:S05]  /*1ef60*/  BSYNC B0 ;  /* 0x0000000000007941 */ /* 0x000fea0003800000 */
.L_x_14583:
        /* <DEDUP_REMOVED lines=64> */
.L_x_14791:
        /* <DEDUP_REMOVED lines=9> */
.L_x_14586:
        /* <DEDUP_REMOVED lines=11> */
.L_x_14587:
[----:B------:R-:W-:Y:S01]  /*1f4b0*/  VIADD R25, R25, 0x1 ;  /* 0x0000000119197836 */ /* 0x000fe20000000000 */
[----:B------:R0:W-:Y:S04]  /*1f4c0*/  SYNCS.ARRIVE.TRANS64.A1T0 RZ, [R0+URZ+0x16850], RZ ;  /* 0x016850ff00ff79a7 */ /* 0x0001e8000810003f */
[----:B------:R-:W-:-:S04]  /*1f4d0*/  ISETP.NE.AND P0, PT, R25, 0x2, PT ;  /* 0x000000021900780c */ /* 0x000fc80003f05270 */
[----:B0-----:R-:W-:Y:S02]  /*1f4e0*/  SEL R0, RZ, 0x1, P0 ;  /* 0x00000001ff007807 */ /* 0x001fe40000000000 */
[----:B------:R-:W-:Y:S02]  /*1f4f0*/  SEL R25, R25, RZ, P0 ;  /* 0x000000ff19197207 */ /* 0x000fe40000000000 */
[----:B------:R-:W-:-:S07]  /*1f500*/  LOP3.LUT R29, R29, R0, RZ, 0x3c, !PT ;  /* 0x000000001d1d7212 */ /* 0x000fce00078e3cff */
.L_x_14546:
[----:B------:R-:W-:Y:S05]  /*1f510*/  BSYNC B7 ;  /* 0x0000000000077941 */ /* 0x000fea0003800000 */
.L_x_14544:
        /* <DEDUP_REMOVED lines=11> */
.L_x_14588:
        /* <DEDUP_REMOVED lines=10> */
[----:B------:R0:W3:Y:S01]  /*1f670*/  @!P1 LDG.E R3, desc[UR42][R2.64] ;  /* 0x0000002a02039981 */ /* 0x0000e2000c1e1900 */
[C---:B------:R-:W-:Y:S02]  /*1f680*/  ISETP.GE.U32.AND P2, PT, R7.reuse, 0x2, PT ;  /* 0x000000020700780c */ /* 0x040fe40003f46070 */
[C---:B------:R-:W-:Y:S01]  /*1f690*/  ISETP.GE.U32.AND P3, PT, R7.reuse, 0x4, PT ;  /* 0x000000040700780c */ /* 0x040fe20003f66070 */
[----:B------:R-:W-:Y:S01]  /*1f6a0*/  SHFL.IDX PT, R0, R16, RZ, 0x1f ;  /* 0x00001fff10007589 */ /* 0x000fe200000e0000 */
[C---:B------:R-:W-:Y:S02]  /*1f6b0*/  ISETP.GE.U32.AND P4, PT, R7.reuse, 0x8, PT ;  /* 0x000000080700780c */ /* 0x040fe40003f86070 */
[C---:B------:R-:W-:Y:S01]  /*1f6c0*/  ISETP.GE.U32.AND P5, PT, R7.reuse, 0x10, PT ;  /* 0x000000100700780c */ /* 0x040fe20003fa6070 */
[----:B------:R-:W-:Y:S01]  /*1f6d0*/  SHFL.IDX PT, R16, R16, 0x1, 0x1f ;  /* 0x00201f0010107f89 */ /* 0x000fe200000e0000 */
[----:B0-----:R-:W-:Y:S02]  /*1f6e0*/  IMAD.MOV.U32 R2, RZ, RZ, RZ ;  /* 0x000000ffff027224 */ /* 0x001fe400078e00ff */
[----:B---3--:R-:W-:Y:S01]  /*1f6f0*/  @!P1 IMAD.MOV.U32 R2, RZ, RZ, R3 ;  /* 0x000000ffff029224 */ /* 0x008fe200078e0003 */
[----:B------:R-:W-:-:S04]  /*1f700*/  ISETP.NE.AND P1, PT, R7, RZ, PT ;  /* 0x000000ff0700720c */ /* 0x000fc80003f25270 */
[----:B------:R-:W0:Y:S02]  /*1f710*/  SHFL.UP PT, R14, R2, 0x1, RZ ;  /* 0x04200000020e7989 */ /* 0x000e2400000e00ff */
[----:B0-----:R-:W-:-:S05]  /*1f720*/  SEL R5, R14, RZ, P1 ;  /* 0x000000ff0e057207 */ /* 0x001fca0000800000 */
[----:B------:R-:W-:-:S05]  /*1f730*/  IMAD.IADD R4, R2, 0x1, R5 ;  /* 0x0000000102047824 */ /* 0x000fca00078e0205 */
[----:B------:R-:W0:Y:S02]  /*1f740*/  SHFL.UP PT, R14, R4, 0x2, RZ ;  /* 0x04400000040e7989 */ /* 0x000e2400000e00ff */
[----:B0-----:R-:W-:-:S05]  /*1f750*/  SEL R5, R14, RZ, P2 ;  /* 0x000000ff0e057207 */ /* 0x001fca0001000000 */
[----:B------:R-:W-:-:S05]  /*1f760*/  IMAD.IADD R5, R4, 0x1, R5 ;  /* 0x0000000104057824 */ /* 0x000fca00078e0205 */
[----:B------:R-:W2:Y:S02]  /*1f770*/  SHFL.UP PT, R14, R5, 0x4, RZ ;  /* 0x04800000050e7989 */ /* 0x000ea400000e00ff */
        /* <DEDUP_REMOVED lines=9> */
.L_x_14801:
[----:B------:R-:W-:Y:S02]  /*1f810*/  ULDC UR4, c[0x0][0xc38] ;  /* 0x00030e0000047ab9 */ /* 0x000fe40000000800 */
[----:B------:R-:W-:-:S04]  /*1f820*/  IMAD.U32 R4, RZ, RZ, UR4 ;  /* 0x00000004ff047e24 */ /* 0x000fc8000f8e00ff */
[----:B--2---:R-:W-:-:S04]  /*1f830*/  IMAD R5, R14, R4, RZ ;  /* 0x000000040e057224 */ /* 0x004fc800078e02ff */
[----:B------:R-:W-:-:S05]  /*1f840*/  IMAD.IADD R16, R16, 0x1, R5 ;  /* 0x0000000110107824 */ /* 0x000fca00078e0205 */
[----:B------:R-:W-:-:S13]  /*1f850*/  ISETP.GT.AND P6, PT, R16, R0, PT ;  /* 0x000000001000720c */ /* 0x000fda0003fc4270 */
[----:B------:R-:W-:Y:S05]  /*1f860*/  @P6 BRA `(.L_x_14591) ;  /* 0x00000000009c6947 */ /* 0x000fea0003800000 */
.L_x_14596:
        /* <DEDUP_REMOVED lines=14> */
.L_x_14594:
[----:B------:R-:W-:Y:S05]  /*1f950*/  BSYNC B0 ;  /* 0x0000000000007941 */ /* 0x000fea0003800000 */
.L_x_14593:
        /* <DEDUP_REMOVED lines=18> */
.L_x_14809:
[----:B------:R-:W-:Y:S02]  /*1fa80*/  ULDC UR4, c[0x0][0xc38] ;  /* 0x00030e0000047ab9 */ /* 0x000fe40000000800 */
[----:B------:R-:W-:-:S04]  /*1fa90*/  IMAD.U32 R4, RZ, RZ, UR4 ;  /* 0x00000004ff047e24 */ /* 0x000fc8000f8e00ff */
[----:B--2---:R-:W-:-:S04]  /*1faa0*/  IMAD R5, R14, R4, RZ ;  /* 0x000000040e057224 */ /* 0x004fc800078e02ff */
[----:B------:R-:W-:-:S05]  /*1fab0*/  IMAD.IADD R16, R5, 0x1, R16 ;  /* 0x0000000105107824 */ /* 0x000fca00078e0210 */
[----:B------:R-:W-:-:S13]  /*1fac0*/  ISETP.GT.AND P6, PT, R16, R0, PT ;  /* 0x000000001000720c */ /* 0x000fda0003fc4270 */
[----:B------:R-:W-:Y:S05]  /*1fad0*/  @!P6 BRA `(.L_x_14596) ;  /* 0xfffffffc0064e947 */ /* 0x000fea000383ffff */
.L_x_14591:
        /* <DEDUP_REMOVED lines=8> */
.L_x_14813:
[----:B------:R-:W-:Y:S01]  /*1fb60*/  ISETP.NE.AND P0, PT, R6, RZ, PT ;  /* 0x000000ff0600720c */ /* 0x000fe20003f05270 */
[----:B------:R-:W-:-:S12]  /*1fb70*/  IMAD.MOV.U32 R6, RZ, RZ, RZ ;  /* 0x000000ffff067224 */ /* 0x000fd800078e00ff */
[----:B------:R-:W-:Y:S05]  /*1fb80*/  @!P0 BRA `(.L_x_14598) ;  /* 0x0000000000108947 */ /* 0x000fea0003800000 */
[----:B------:R-:W-:Y:S01]  /*1fb90*/  UMOV UR4, 0xffffffff ;  /* 0xffffffff00047882 */ /* 0x000fe20000000000 */
[----:B-1----:R-:W-:Y:S02]  /*1fba0*/  VIADD R12, R5, 0xffffffff ;  /* 0xffffffff050c7836 */ /* 0x002fe40000000000 */
[----:B------:R-:W-:Y:S05]  /*1fbb0*/  BRA.DIV UR4, `(.L_x_14599) ;  /* 0x0000006604787947 */ /* 0x000fea000b800000 */
[----:B------:R4:W1:Y:S02]  /*1fbc0*/  SHFL.IDX PT, R6, R3, R12, 0x1f ;  /* 0x00001f0c03067589 */ /* 0x00086400000e0000 */
.L_x_14598:
[----:B0-2-4-:R-:W0:Y:S01]  /*1fbd0*/  LDC.64 R2, c[0x0][0xc90] ;  /* 0x00032400ff027b82 */ /* 0x015e220000000a00 */
[----:B------:R-:W-:-:S04]  /*1fbe0*/  IMAD.IADD R19, R5, 0x1, R19 ;  /* 0x0000000105137824 */ /* 0x000fc800078e0213 */
[----:B0-----:R-:W-:-:S05]  /*1fbf0*/  IMAD.WIDE R2, R19, 0x4, R2 ;  /* 0x0000000413027825 */ /* 0x001fca00078e0202 */
[----:B------:R0:W3:Y:S01]  /*1fc00*/  LDG.E R7, desc[UR42][R2.64] ;  /* 0x0000002a02077981 */ /* 0x0000e2000c1e1900 */
[----:B-1----:R-:W-:-:S04]  /*1fc10*/  IMAD R16, R6, R4, R16 ;  /* 0x0000000406107224 */ /* 0x002fc800078e0210 */
[----:B------:R-:W-:Y:S02]  /*1fc20*/  IMAD.IADD R0, R0, 0x1, -R16 ;  /* 0x0000000100007824 */ /* 0x000fe400078e0a10 */
[----:B0-----:R-:W-:Y:S02]  /*1fc30*/  IMAD.MOV.U32 R2, RZ, RZ, RZ ;  /* 0x000000ffff027224 */ /* 0x001fe400078e00ff */
        /* <DEDUP_REMOVED lines=59> */
.L_x_14592:
[----:B------:R-:W-:Y:S01]  /*1fff0*/  UMOV UR4, URZ ;  /* 0x0000003f00047c82 */ /* 0x000fe20008000000 */
[----:B------:R-:W-:Y:S01]  /*20000*/  UMOV UR5, URZ ;  /* 0x0000003f00057c82 */ /* 0x000fe20008000000 */
[----:B------:R-:W-:Y:S01]  /*20010*/  ULDC UR6, c[0x0][0xc3c] ;  /* 0x00030f0000067ab9 */ /* 0x000fe20000000800 */
[----:B------:R-:W-:Y:S02]  /*20020*/  IMAD.MOV.U32 R16, RZ, RZ, R0 ;  /* 0x000000ffff107224 */ /* 0x000fe400078e0000 */
[----:B------:R-:W-:Y:S02]  /*20030*/  IMAD.U32 R17, RZ, RZ, UR4 ;  /* 0x00000004ff117e24 */ /* 0x000fe4000f8e00ff */
[----:B------:R-:W-:Y:S02]  /*20040*/  IMAD.U32 R18, RZ, RZ, UR5 ;  /* 0x00000005ff127e24 */ /* 0x000fe4000f8e00ff */
[----:B------:R-:W-:-:S07]  /*20050*/  IMAD.U32 R19, RZ, RZ, UR6 ;  /* 0x00000006ff137e24 */ /* 0x000fce000f8e00ff */
.L_x_14600:
        /* <DEDUP_REMOVED lines=10> */
.L_x_14589:
[----:B------:R-:W-:Y:S02]  /*20100*/  ULDC UR4, c[0x0][0xc3c] ;  /* 0x00030f0000047ab9 */ /* 0x000fe40000000800 */
[----:B----4-:R-:W-:-:S13]  /*20110*/  ISETP.GE.AND P0, PT, R19, UR4, PT ;  /* 0x0000000413007c0c */ /* 0x010fda000bf06270 */
[----:B------:R-:W-:Y:S05]  /*20120*/  @!P0 BRA `(.L_x_14601) ;  /* 0xffffff9c00948947 */ /* 0x000fea000383ffff */
[----:B------:R-:W-:Y:S05]  /*20130*/  BSYNC B8 ;  /* 0x0000000000087941 */ /* 0x000fea0003800000 */
.L_x_14492:
        /* <DEDUP_REMOVED lines=12> */
.L_x_14816:
[----:B------:R-:W-:Y:S05]  /*20200*/  BSYNC B0 ;  /* 0x0000000000007941 */ /* 0x000fea0003800000 */
.L_x_14602:
[----:B------:R-:W-:-:S03]  /*20210*/  UMOV UR4, 0xffffffff ;  /* 0xffffffff00047882 */ /* 0x000fc60000000000 */
[----:B------:R-:W-:Y:S05]  /*20220*/  BRA.DIV UR4, `(.L_x_14604) ;  /* 0x0000006204187947 */ /* 0x000fea000b800000 */
[----:B0-----:R-:W0:Y:S02]  /*20230*/  S2R R0, SR_TID.X ;  /* 0x0000000000007919 */ /* 0x001e240000002100 */
[----:B0-----:R-:W-:-:S04]  /*20240*/  SHF.R.U32.HI R0, RZ, 0x5, R0 ;  /* 0x00000005ff007819 */ /* 0x001fc80000011600 */
[----:B------:R-:W-:-:S05]  /*20250*/  LOP3.LUT R0, R0, 0x3, RZ, 0xc0, !PT ;  /* 0x0000000300007812 */ /* 0x000fca00078ec0ff */
[----:B------:R0:W4:Y:S02]  /*20260*/  SHFL.IDX PT, R14, R0, RZ, 0x1f ;  /* 0x00001fff000e7589 */ /* 0x00012400000e0000 */
.L_x_14819:
[----:B----4-:R-:W-:-:S13]  /*20270*/  ISETP.NE.AND P0, PT, R14, RZ, PT ;  /* 0x000000ff0e00720c */ /* 0x010fda0003f05270 */
[----:B------:R-:W-:Y:S05]  /*20280*/  @P0 BRA `(.L_x_14276) ;  /* 0x0000000000880947 */ /* 0x000fea0003800000 */
[----:B------:R-:W-:-:S03]  /*20290*/  UMOV UR4, 0xffffffff ;  /* 0xffffffff00047882 */ /* 0x000fc60000000000 */
[----:B------:R-:W-:Y:S05]  /*202a0*/  BRA.DIV UR4, `(.L_x_14605) ;  /* 0x00000062042c7947 */ /* 0x000fea000b800000 */
[----:B------:R-:W-:-:S13]  /*202b0*/  ELECT P6, URZ, PT ;  /* 0x00000000003f782f */ /* 0x000fda00038c0000 */
.L_x_14822:
[----:B------:R-:W-:Y:S05]  /*202c0*/  @!P6 BRA `(.L_x_14276) ;  /* 0x000000000078e947 */ /* 0x000fea0003800000 */
[----:B------:R-:W-:-:S06]  /*202d0*/  ULOP3.LUT UR4, UR37, 0x2, URZ, 0xfc, !UPT ;  /* 0x0000000225047892 */ /* 0x000fcc000f8efc3f */
[----:B0-----:R-:W-:-:S05]  /*202e0*/  IMAD.U32 R0, RZ, RZ, UR4 ;  /* 0x00000004ff007e24 */ /* 0x001fca000f8e00ff */
[----:B------:R-:W-:-:S13]  /*202f0*/  ISETP.NE.AND P0, PT, R0, 0x3, PT ;  /* 0x000000030000780c */ /* 0x000fda0003f05270 */
[----:B------:R-:W-:Y:S05]  /*20300*/  @!P0 BRA `(.L_x_14606) ;  /* 0x0000000000048947 */ /* 0x000fea0003800000 */
[----:B------:R-:W-:Y:S01]  /*20310*/  BPT.TRAP 0x1 ;  /* 0x000000040000795c */ /* 0x000fe20000300000 */
.L_x_14606:
[----:B------:R-:W-:Y:S01]  /*20320*/  IMAD R3, R25, 0x8, R5 ;  /* 0x0000000819037824 */ /* 0x000fe200078e0205 */
[----:B------:R-:W-:Y:S01]  /*20330*/  SHF.L.U32 R2, R29, 0x1f, RZ ;  /* 0x0000001f1d027819 */ /* 0x000fe200000006ff */
[----:B------:R-:W-:-:S03]  /*20340*/  VIADD R25, R25, 0x1 ;  /* 0x0000000119197836 */ /* 0x000fc60000000000 */
[----:B------:R-:W0:Y:S02]  /*20350*/  SYNCS.PHASECHK.TRANS64.TRYWAIT P1, [R3+URZ+0x16840], R2 ;  /* 0x01684002030075a7 */ /* 0x000e24000802017f */
[----:B------:R-:W-:-:S04]  /*20360*/  ISETP.NE.AND P2, PT, R25, 0x2, PT ;  /* 0x000000021900780c */ /* 0x000fc80003f45270 */
[----:B------:R-:W-:Y:S01]  /*20370*/  SEL R0, RZ, 0x1, P2 ;  /* 0x00000001ff007807 */ /* 0x000fe20001000000 */
[----:B0-----:R-:W-:Y:S08]  /*20380*/  @!P1 BRA `(.L_x_14607) ;  /* 0x0000006000149947 */ /* 0x001ff00003800000 */
.L_x_14823:
[----:B------:R-:W-:Y:S02]  /*20390*/  SEL R25, R25, RZ, P2 ;  /* 0x000000ff19197207 */ /* 0x000fe40001000000 */
[----:B------:R-:W-:Y:S01]  /*203a0*/  LOP3.LUT R0, R29, R0, RZ, 0x3c, !PT ;  /* 0x000000001d007212 */ /* 0x000fe200078e3cff */
[----:B------:R-:W-:Y:S06]  /*203b0*/  @!P0 BRA `(.L_x_14608) ;  /* 0x0000000000048947 */ /* 0x000fec0003800000 */
[----:B------:R-:W-:Y:S01]  /*203c0*/  BPT.TRAP 0x1 ;  /* 0x000000040000795c */ /* 0x000fe20000300000 */
.L_x_14608:
[----:B------:R-:W-:Y:S01]  /*203d0*/  IMAD R25, R25, 0x8, R5 ;  /* 0x0000000819197824 */ /* 0x000fe200078e0205 */
[----:B------:R-:W-:-:S04]  /*203e0*/  SHF.L.U32 R0, R0, 0x1f, RZ ;  /* 0x0000001f00007819 */ /* 0x000fc800000006ff */
[----:B------:R-:W4:Y:S02]  /*203f0*/  SYNCS.PHASECHK.TRANS64.TRYWAIT P1, [R25+URZ+0x16840], R0 ;  /* 0x01684000190075a7 */ /* 0x000f24000802017f */
[----:B----4-:R-:W-:Y:S05]  /*20400*/  @!P1 BRA `(.L_x_14609) ;  /* 0x0000006000089947 */ /* 0x010fea0003800000 */
.L_x_14824:
[----:B------:R-:W-:Y:S05]  /*20410*/  @!P0 BRA `(.L_x_14610) ;  /* 0x0000000000048947 */ /* 0x000fea0003800000 */
[----:B------:R-:W-:Y:S01]  /*20420*/  BPT.TRAP 0x1 ;  /* 0x000000040000795c */ /* 0x000fe20000300000 */
.L_x_14610:
[----:B------:R-:W5:Y:S02]  /*20430*/  SYNCS.PHASECHK.TRANS64.TRYWAIT P1, [R3+URZ+0x16860], R2 ;  /* 0x01686002030075a7 */ /* 0x000f64000802017f */
[----:B-----5:R-:W-:Y:S05]  /*20440*/  @!P1 BRA `(.L_x_14611) ;  /* 0x00000060000c9947 */ /* 0x020fea0003800000 */
.L_x_14825:
[----:B------:R-:W-:Y:S05]  /*20450*/  @!P0 BRA `(.L_x_14612) ;  /* 0x0000000000048947 */ /* 0x000fea0003800000 */
[----:B------:R-:W-:Y:S01]  /*20460*/  BPT.TRAP 0x1 ;  /* 0x000000040000795c */ /* 0x000fe20000300000 */
.L_x_14612:
[----:B------:R0:W0:Y:S02]  /*20470*/  SYNCS.PHASECHK.TRANS64.TRYWAIT P0, [R25+URZ+0x16860], R0 ;  /* 0x01686000190075a7 */ /* 0x000024000800017f */
[----:B0-----:R-:W-:Y:S05]  /*20480*/  @!P0 NANOSLEEP.SYNCS 0x989680 ;  /* 0x009896800000895d */ /* 0x001fea0003900000 */
[----:B------:R-:W0:Y:S02]  /*20490*/  @!P0 SYNCS.PHASECHK.TRANS64 P0, [R25+URZ+0x16860], R0 ;  /* 0x01686000190085a7 */ /* 0x000e24000800007f */
[----:B0-----:R-:W-:Y:S05]  /*204a0*/  @!P0 BRA `(.L_x_14612) ;  /* 0xfffffffc00f08947 */ /* 0x001fea000383ffff */
.L_x_14276:
[----:B------:R-:W-:Y:S05]  /*204b0*/  BSYNC B9 ;  /* 0x0000000000097941 */ /* 0x000fea0003800000 */
.L_x_14273:
[----:B------:R-:W-:Y:S05]  /*204c0*/  EXIT ;  /* 0x000000000000794d */ /* 0x000fea0003800000 */
.L_x_14302:
[----:B0-----:R0:W1:Y:S02]  /*204d0*/  SYNCS.PHASECHK.TRANS64.TRYWAIT P6, [R70+URZ+0x16890], R79 ;  /* 0x0168904f460075a7 */ /* 0x00106400080c017f */
[----:B-1----:R-:W-:Y:S05]  /*204e0*/  @!P6 NANOSLEEP.SYNCS 0x989680 ;  /* 0x009896800000e95d */ /* 0x002fea0003900000 */
[----:B------:R-:W1:Y:S02]  /*204f0*/  @!P6 SYNCS.PHASECHK.TRANS64 P6, [R70+URZ+0x16890], R79 ;  /* 0x0168904f4600e5a7 */ /* 0x000e6400080c007f */
[----:B-1----:R-:W-:Y:S05]  /*20500*/  @!P6 BRA `(.L_x_14302) ;  /* 0xfffffffc00f0e947 */ /* 0x002fea000383ffff */
[----:B------:R-:W-:Y:S05]  /*20510*/  BRA `(.L_x_14613) ;  /* 0xfffffe2800507947 */ /* 0x000fea000383ffff */
.L_x_14303:
        /* <DEDUP_REMOVED lines=8> */
.L_x_14615:
[----:B------:R-:W-:Y:S05]  /*205a0*/  BSYNC B1 ;  /* 0x0000000000017941 */ /* 0x000fea0003800000 */
.L_x_14614:
        /* <DEDUP_REMOVED lines=8> */
.L_x_14616:
[----:B------:R-:W-:Y:S05]  /*20630*/  BRA `(.L_x_14617) ;  /* 0xfffffe28001c7947 */ /* 0x000fea000383ffff */
.L_x_14312:
[----:B------:R-:W-:Y:S01]  /*20640*/  BSSY B1, `(.L_x_14618) ;  /* 0x0000008000017945 */ /* 0x000fe20003800000 */
[----:B--2-4-:R-:W-:Y:S02]  /*20650*/  IMAD.MOV.U32 R13, RZ, RZ, R85 ;  /* 0x000000ffff0d7224 */ /* 0x014fe400078e0055 */
[----:B------:R-:W-:Y:S02]  /*20660*/  IMAD.MOV.U32 R12, RZ, RZ, 0x1 ;  /* 0x00000001ff0c7424 */ /* 0x000fe400078e00ff */
[----:B------:R-:W-:Y:S02]  /*20670*/  IMAD.MOV.U32 R11, RZ, RZ, 0x1c1f ;  /* 0x00001c1fff0b7424 */ /* 0x000fe400078e00ff */
[----:B------:R-:W-:-:S07]  /*20680*/  IMAD.MOV.U32 R15, RZ, RZ, -0x1 ;  /* 0xffffffffff0f7424 */ /* 0x000fce00078e00ff */
[----:B01-3--:R-:W-:Y:S05]  /*20690*/  WARPSYNC.COLLECTIVE R15, `(.L_x_14619) ;  /* 0x000000000f087348 */ /* 0x00bfea0003c00000 */
[----:B---3--:R2:W3:Y:S02]  /*206a0*/  SHFL.IDX P6, R14, R13, R12, R11 ;  /* 0x0000000c0d0e7389 */ /* 0x0084e400000c000b */
[----:B0123--:R-:W-:Y:S01]  /*206b0*/  ENDCOLLECTIVE ;  /* 0x000000000000791b */ /* 0x00ffe20003800000 */
.L_x_14619:
[----:B------:R-:W-:Y:S05]  /*206c0*/  BSYNC B1 ;  /* 0x0000000000017941 */ /* 0x000fea0003800000 */
.L_x_14618:
        /* <DEDUP_REMOVED lines=8> */
.L_x_14620:
[----:B------:R-:W-:Y:S05]  /*20750*/  BRA `(.L_x_14621) ;  /* 0xfffffe2c00b47947 */ /* 0x000fea000383ffff */
.L_x_14324:
[----:B-1----:R1:W2:Y:S02]  /*20760*/  SYNCS.PHASECHK.TRANS64.TRYWAIT P4, [R70+URZ+0x16890], R79 ;  /* 0x0168904f460075a7 */ /* 0x0022a4000808017f */
[----:B--2---:R-:W-:Y:S05]  /*20770*/  @!P4 NANOSLEEP.SYNCS 0x989680 ;  /* 0x009896800000c95d */ /* 0x004fea0003900000 */
[----:B------:R-:W2:Y:S02]  /*20780*/  @!P4 SYNCS.PHASECHK.TRANS64 P4, [R70+URZ+0x16890], R79 ;  /* 0x0168904f4600c5a7 */ /* 0x000ea4000808007f */
[----:B--2---:R-:W-:Y:S05]  /*20790*/  @!P4 BRA `(.L_x_14324) ;  /* 0xfffffffc00f0c947 */ /* 0x004fea000383ffff */
[----:B------:R-:W-:Y:S05]  /*207a0*/  BRA `(.L_x_14622) ;  /* 0xfffffe3800e07947 */ /* 0x000fea000383ffff */
.L_x_14325:
[----:B------:R-:W-:Y:S01]  /*207b0*/  BSSY B1, `(.L_x_14623) ;  /* 0x0000008000017945 */ /* 0x000fe20003800000 */
[----:B0-----:R-:W-:Y:S02]  /*207c0*/  IMAD.MOV.U32 R13, RZ, RZ, R85 ;  /* 0x000000ffff0d7224 */ /* 0x001fe400078e0055 */
[----:B------:R-:W-:Y:S02]  /*207d0*/  IMAD.MOV.U32 R12, RZ, RZ, RZ ;  /* 0x000000ffff0c7224 */ /* 0x000fe400078e00ff */
[----:B------:R-:W-:Y:S02]  /*207e0*/  IMAD.MOV.U32 R11, RZ, RZ, 0x1c1f ;  /* 0x00001c1fff0b7424 */ /* 0x000fe400078e00ff */
[----:B------:R-:W-:-:S07]  /*207f0*/  IMAD.MOV.U32 R15, RZ, RZ, -0x1 ;  /* 0xffffffffff0f7424 */ /* 0x000fce00078e00ff */
[----:B-1----:R-:W-:Y:S05]  /*20800*/  WARPSYNC.COLLECTIVE R15, `(.L_x_14624) ;  /* 0x000000000f087348 */ /* 0x002fea0003c00000 */
[----:B------:R0:W2:Y:S02]  /*20810*/  SHFL.IDX P6, R14, R13, R12, R11 ;  /* 0x0000000c0d0e7389 */ /* 0x0000a400000c000b */
[----:B012---:R-:W-:Y:S01]  /*20820*/  ENDCOLLECTIVE ;  /* 0x000000000000791b */ /* 0x007fe20003800000 */
.L_x_14624:
[----:B------:R-:W-:Y:S05]  /*20830*/  BSYNC B1 ;  /* 0x0000000000017941 */ /* 0x000fea0003800000 */
.L_x_14623:
        /* <DEDUP_REMOVED lines=8> */
.L_x_14625:
[----:B------:R-:W-:Y:S01]  /*208c0*/  IMAD.MOV.U32 R82, RZ, RZ, R14 ;  /* 0x000000ffff527224 */ /* 0x000fe200078e000e */
[----:B------:R-:W-:Y:S06]  /*208d0*/  BRA `(.L_x_14626) ;  /* 0xfffffe3800ac7947 */ /* 0x000fec000383ffff */
.L_x_14330:
        /* <DEDUP_REMOVED lines=8> */
.L_x_14628:
[----:B------:R-:W-:Y:S05]  /*20960*/  BSYNC B1 ;  /* 0x0000000000017941 */ /* 0x000fea0003800000 */
.L_x_14627:
        /* <DEDUP_REMOVED lines=8> */
.L_x_14629:
[----:B------:R-:W-:Y:S01]  /*209f0*/  IMAD.MOV.U32 R84, RZ, RZ, R14 ;  /* 0x000000ffff547224 */ /* 0x000fe200078e000e */
[----:B------:R-:W-:Y:S06]  /*20a00*/  BRA `(.L_x_14630) ;  /* 0xfffffe4000587947 */ /* 0x000fec000383ffff */
.L_x_14335:
[----:B0-----:R0:W1:Y:S02]  /*20a10*/  SYNCS.PHASECHK.TRANS64.TRYWAIT P3, [R70+URZ+0x16890], R79 ;  /* 0x0168904f460075a7 */ /* 0x001064000806017f */
[----:B-1----:R-:W-:Y:S05]  /*20a20*/  @!P3 NANOSLEEP.SYNCS 0x989680 ;  /* 0x009896800000b95d */ /* 0x002fea0003900000 */
[----:B------:R-:W1:Y:S02]  /*20a30*/  @!P3 SYNCS.PHASECHK.TRANS64 P3, [R70+URZ+0x16890], R79 ;  /* 0x0168904f4600b5a7 */ /* 0x000e64000806007f */
[----:B-1----:R-:W-:Y:S05]  /*20a40*/  @!P3 BRA `(.L_x_14335) ;  /* 0xfffffffc00f0b947 */ /* 0x002fea000383ffff */
[----:B------:R-:W-:Y:S05]  /*20a50*/  BRA `(.L_x_14631) ;  /* 0xfffffe4800747947 */ /* 0x000fea000383ffff */
.L_x_14336:
        /* <DEDUP_REMOVED lines=8> */
.L_x_14633:
[----:B------:R-:W-:Y:S05]  /*20ae0*/  BSYNC B1 ;  /* 0x0000000000017941 */ /* 0x000fea0003800000 */
.L_x_14632:
        /* <DEDUP_REMOVED lines=8> */
.L_x_14634:
[----:B------:R-:W-:Y:S01]  /*20b70*/  IMAD.MOV.U32 R33, RZ, RZ, R14 ;  /* 0x000000ffff217224 */ /* 0x000fe200078e000e */
[----:B------:R-:W-:Y:S06]  /*20b80*/  BRA `(.L_x_14635) ;  /* 0xfffffe4800987947 */ /* 0x000fec000383ffff */
.L_x_14339:
        /* <DEDUP_REMOVED lines=8> */
.L_x_14637:
[----:B------:R-:W-:Y:S05]  /*20c10*/  BSYNC B1 ;  /* 0x0000000000017941 */ /* 0x000fea0003800000 */
.L_x_14636:
        /* <DEDUP_REMOVED lines=8> */
.L_x_14638:
[----:B------:R-:W-:Y:S01]  /*20ca0*/  IMAD.MOV.U32 R33, RZ, RZ, R14 ;  /* 0x000000ffff217224 */ /* 0x000fe200078e000e */
[----:B------:R-:W-:Y:S06]  /*20cb0*/  BRA `(.L_x_14639) ;  /* 0xfffffe4800987947 */ /* 0x000fec000383ffff */
.L_x_14343:
[----:B0-----:R0:W3:Y:S02]  /*20cc0*/  SYNCS.PHASECHK.TRANS64.TRYWAIT P4, [R70+URZ+0x168b0], R79 ;  /* 0x0168b04f460075a7 */ /* 0x0010e4000808017f */
[----:B---3--:R-:W-:Y:S05]  /*20cd0*/  @!P4 NANOSLEEP.SYNCS 0x989680 ;  /* 0x009896800000c95d */ /* 0x008fea0003900000 */
[----:B------:R-:W3:Y:S02]  /*20ce0*/  @!P4 SYNCS.PHASECHK.TRANS64 P4, [R70+URZ+0x168b0], R79 ;  /* 0x0168b04f4600c5a7 */ /* 0x000ee4000808007f */
[----:B---3--:R-:W-:Y:S05]  /*20cf0*/  @!P4 BRA `(.L_x_14343) ;  /* 0xfffffffc00f0c947 */ /* 0x008fea000383ffff */
[----:B------:R-:W-:Y:S05]  /*20d00*/  BRA `(.L_x_14640) ;  /* 0xfffffe4c00147947 */ /* 0x000fea000383ffff */
.L_x_14359:
        /* <DEDUP_REMOVED lines=9> */
[----:B--2---:R-:W-:-:S07]  /*20da0*/  IMAD.MOV.U32 R13, RZ, RZ, R5 ;  /* 0x000000ffff0d7224 */ /* 0x004fce00078e0005 */
[----:B----45:R-:W-:Y:S05]  /*20db0*/  WARPSYNC.COLLECTIVE R15, `(.L_x_14642) ;  /* 0x000000000f087348 */ /* 0x030fea0003c00000 */
[----:B------:R0:W1:Y:S02]  /*20dc0*/  SHFL.IDX P6, R14, R13, R12, R11 ;  /* 0x0000000c0d0e7389 */ /* 0x00006400000c000b */
[----:B01--45:R-:W-:Y:S01]  /*20dd0*/  ENDCOLLECTIVE ;  /* 0x000000000000791b */ /* 0x033fe20003800000 */
.L_x_14642:
[----:B------:R-:W-:Y:S05]  /*20de0*/  BSYNC B0 ;  /* 0x0000000000007941 */ /* 0x000fea0003800000 */
.L_x_14641:
[----:B------:R1:W-:Y:S01]  /*20df0*/  STL [R1+0x28], R14 ;  /* 0x0000280e01007387 */ /* 0x0003e20000100800 */
[----:B------:R-:W-:Y:S05]  /*20e00*/  BRA `(.L_x_14643) ;  /* 0xfffffe5400a87947 */ /* 0x000fea000383ffff */
.L_x_14371:
[----:B------:R-:W-:Y:S01]  /*20e10*/  BSSY B1, `(.L_x_14644) ;  /* 0x0000008000017945 */ /* 0x000fe20003800000 */
[----:B--2---:R-:W-:Y:S02]  /*20e20*/  IMAD.MOV.U32 R13, RZ, RZ, R6 ;  /* 0x000000ffff0d7224 */ /* 0x004fe400078e0006 */
[----:B------:R-:W-:Y:S02]  /*20e30*/  IMAD.MOV.U32 R12, RZ, RZ, RZ ;  /* 0x000000ffff0c7224 */ /* 0x000fe400078e00ff */
[----:B------:R-:W-:Y:S02]  /*20e40*/  IMAD.MOV.U32 R11, RZ, RZ, 0x1c1f ;  /* 0x00001c1fff0b7424 */ /* 0x000fe400078e00ff */
[----:B------:R-:W-:-:S07]  /*20e50*/  IMAD.MOV.U32 R15, RZ, RZ, -0x1 ;  /* 0xffffffffff0f7424 */ /* 0x000fce00078e00ff */
[----:B-1----:R-:W-:Y:S05]  /*20e60*/  WARPSYNC.COLLECTIVE R15, `(.L_x_14645) ;  /* 0x000000000f087348 */ /* 0x002fea0003c00000 */
[----:B-1----:R0:W1:Y:S02]  /*20e70*/  SHFL.IDX P6, R14, R13, R12, R11 ;  /* 0x0000000c0d0e7389 */ /* 0x00206400000c000b */
[----:B01----:R-:W-:Y:S01]  /*20e80*/  ENDCOLLECTIVE ;  /* 0x000000000000791b */ /* 0x003fe20003800000 */
.L_x_14645:
[----:B------:R-:W-:Y:S05]  /*20e90*/  BSYNC B1 ;  /* 0x0000000000017941 */ /* 0x000fea0003800000 */
.L_x_14644:
        /* <DEDUP_REMOVED lines=8> */
.L_x_14646:
[----:B------:R-:W-:Y:S02]  /*20f20*/  IMAD.MOV.U32 R13, RZ, RZ, R8 ;  /* 0x000000ffff0d7224 */ /* 0x000fe400078e0008 */
[----:B------:R-:W-:-:S07]  /*20f30*/  IMAD.MOV.U32 R0, RZ, RZ, R14 ;  /* 0x000000ffff007224 */ /* 0x000fce00078e000e */
[----:B------:R-:W-:Y:S05]  /*20f40*/  WARPSYNC.COLLECTIVE R15, `(.L_x_14647) ;  /* 0x000000000f087348 */ /* 0x000fea0003c00000 */
[----:B------:R0:W1:Y:S02]  /*20f50*/  SHFL.IDX P6, R14, R13, R12, R11 ;  /* 0x0000000c0d0e7389 */ /* 0x00006400000c000b */
[----:B01----:R-:W-:Y:S01]  /*20f60*/  ENDCOLLECTIVE ;  /* 0x000000000000791b */ /* 0x003fe20003800000 */
.L_x_14647:
[----:B------:R-:W-:Y:S02]  /*20f70*/  IMAD.MOV.U32 R13, RZ, RZ, R7 ;  /* 0x000000ffff0d7224 */ /* 0x000fe400078e0007 */
[----:B------:R-:W-:-:S07]  /*20f80*/  IMAD.MOV.U32 R5, RZ, RZ, R14 ;  /* 0x000000ffff057224 */ /* 0x000fce00078e000e */
[----:B------:R-:W-:Y:S05]  /*20f90*/  WARPSYNC.COLLECTIVE R15, `(.L_x_14648) ;  /* 0x000000000f087348 */ /* 0x000fea0003c00000 */
[----:B------:R0:W1:Y:S02]  /*20fa0*/  SHFL.IDX P6, R14, R13, R12, R11 ;  /* 0x0000000c0d0e7389 */ /* 0x00006400000c000b */
[----:B01----:R-:W-:Y:S01]  /*20fb0*/  ENDCOLLECTIVE ;  /* 0x000000000000791b */ /* 0x003fe20003800000 */
.L_x_14648:
[----:B------:R-:W-:Y:S05]  /*20fc0*/  BRA `(.L_x_14649) ;  /* 0xfffffe5c002c7947 */ /* 0x000fea000383ffff */
.L_x_14374:
        /* <DEDUP_REMOVED lines=8> */
.L_x_14651:
[----:B------:R-:W-:Y:S05]  /*21050*/  BSYNC B1 ;  /* 0x0000000000017941 */ /* 0x000fea0003800000 */
.L_x_14650:
        /* <DEDUP_REMOVED lines=8> */
.L_x_14652:
[----:B------:R-:W-:Y:S02]  /*210e0*/  IMAD.MOV.U32 R13, RZ, RZ, R8 ;  /* 0x000000ffff0d7224 */ /* 0x000fe400078e0008 */
[----:B------:R-:W-:-:S07]  /*210f0*/  IMAD.MOV.U32 R0, RZ, RZ, R14 ;  /* 0x000000ffff007224 */ /* 0x000fce00078e000e */
[----:B------:R-:W-:Y:S05]  /*21100*/  WARPSYNC.COLLECTIVE R15, `(.L_x_14653) ;  /* 0x000000000f087348 */ /* 0x000fea0003c00000 */
[----:B------:R0:W1:Y:S02]  /*21110*/  SHFL.IDX P6, R14, R13, R12, R11 ;  /* 0x0000000c0d0e7389 */ /* 0x00006400000c000b */
[----:B01----:R-:W-:Y:S01]  /*21120*/  ENDCOLLECTIVE ;  /* 0x000000000000791b */ /* 0x003fe20003800000 */
.L_x_14653:
[----:B------:R-:W-:Y:S02]  /*21130*/  IMAD.MOV.U32 R13, RZ, RZ, R7 ;  /* 0x000000ffff0d7224 */ /* 0x000fe400078e0007 */
[----:B------:R-:W-:-:S07]  /*21140*/  IMAD.MOV.U32 R5, RZ, RZ, R14 ;  /* 0x000000ffff057224 */ /* 0x000fce00078e000e */
[----:B------:R-:W-:Y:S05]  /*21150*/  WARPSYNC.COLLECTIVE R15, `(.L_x_14654) ;  /* 0x000000000f087348 */ /* 0x000fea0003c00000 */
[----:B------:R0:W1:Y:S02]  /*21160*/  SHFL.IDX P6, R14, R13, R12, R11 ;  /* 0x0000000c0d0e7389 */ /* 0x00006400000c000b */
[----:B01----:R-:W-:Y:S01]  /*21170*/  ENDCOLLECTIVE ;  /* 0x000000000000791b */ /* 0x003fe20003800000 */
.L_x_14654:
[----:B------:R-:W-:Y:S05]  /*21180*/  BRA `(.L_x_14655) ;  /* 0xfffffe5c009c7947 */ /* 0x000fea000383ffff */
.L_x_14378:
[----:B0-----:R0:W1:Y:S02]  /*21190*/  SYNCS.PHASECHK.TRANS64.TRYWAIT P0, [R2+URZ+0x16800], R5 ;  /* 0x01680005020075a7 */ /* 0x001064000800017f */
[----:B-1----:R-:W-:Y:S05]  /*211a0*/  @!P0 NANOSLEEP.SYNCS 0x989680 ;  /* 0x009896800000895d */ /* 0x002fea0003900000 */
[----:B------:R-:W1:Y:S02]  /*211b0*/  @!P0 SYNCS.PHASECHK.TRANS64 P0, [R2+URZ+0x16800], R5 ;  /* 0x01680005020085a7 */ /* 0x000e64000800007f */
[----:B-1----:R-:W-:Y:S05]  /*211c0*/  @!P0 BRA `(.L_x_14378) ;  /* 0xfffffffc00f08947 */ /* 0x002fea000383ffff */
[----:B------:R-:W-:Y:S05]  /*211d0*/  BRA `(.L_x_14656) ;  /* 0xfffffe6000b07947 */ /* 0x000fea000383ffff */
.L_x_14386:
[----:B------:R-:W0:Y:S01]  /*211e0*/  LDC R41, c[0x0][0x3f4] ;  /* 0x0000fd00ff297b82 */ /* 0x000e220000000800 */
[----:B------:R-:W-:Y:S01]  /*211f0*/  BSSY B1, `(.L_x_14657) ;  /* 0x0000008000017945 */ /* 0x000fe20003800000 */
[----:B--2---:R-:W-:Y:S02]  /*21200*/  IMAD.MOV.U32 R13, RZ, RZ, R26 ;  /* 0x000000ffff0d7224 */ /* 0x004fe400078e001a */
[----:B------:R-:W-:Y:S02]  /*21210*/  IMAD.MOV.U32 R12, RZ, RZ, RZ ;  /* 0x000000ffff0c7224 */ /* 0x000fe400078e00ff */
[----:B------:R-:W-:Y:S02]  /*21220*/  IMAD.MOV.U32 R11, RZ, RZ, 0x1c1f ;  /* 0x00001c1fff0b7424 */ /* 0x000fe400078e00ff */
[----:B------:R-:W-:-:S07]  /*21230*/  IMAD.MOV.U32 R15, RZ, RZ, -0x1 ;  /* 0xffffffffff0f7424 */ /* 0x000fce00078e00ff */
[----:B01----:R-:W-:Y:S05]  /*21240*/  WARPSYNC.COLLECTIVE R15, `(.L_x_14658) ;  /* 0x000000000f087348 */ /* 0x003fea0003c00000 */
[----:B-1----:R1:W2:Y:S02]  /*21250*/  SHFL.IDX P6, R14, R13, R12, R11 ;  /* 0x0000000c0d0e7389 */ /* 0x0022a400000c000b */
[----:B012---:R-:W-:Y:S01]  /*21260*/  ENDCOLLECTIVE ;  /* 0x000000000000791b */ /* 0x007fe20003800000 */
.L_x_14658:
[----:B------:R-:W-:Y:S05]  /*21270*/  BSYNC B1 ;  /* 0x0000000000017941 */ /* 0x000fea0003800000 */
.L_x_14657:
        /* <DEDUP_REMOVED lines=10> */
.L_x_14659:
        /* <DEDUP_REMOVED lines=8> */
.L_x_14660:
[----:B------:R-:W-:-:S05]  /*213a0*/  @!P1 IADD3 R6, P2, R3, R5, RZ ;  /* 0x0000000503069210 */ /* 0x000fca0007f5e0ff */
[----:B------:R-:W-:Y:S02]  /*213b0*/  @!P1 IMAD.X R7, R0, 0x1, R21, P2 ;  /* 0x0000000100079824 */ /* 0x000fe400010e0615 */
[----:B------:R-:W-:Y:S02]  /*213c0*/  IMAD.MOV.U32 R13, RZ, RZ, R27 ;  /* 0x000000ffff0d7224 */ /* 0x000fe400078e001b */
[----:B------:R-:W-:-:S07]  /*213d0*/  IMAD.MOV.U32 R4, RZ, RZ, R14 ;  /* 0x000000ffff047224 */ /* 0x000fce00078e000e */
[----:B------:R-:W-:Y:S05]  /*213e0*/  WARPSYNC.COLLECTIVE R15, `(.L_x_14661) ;  /* 0x000000000f087348 */ /* 0x000fea0003c00000 */
[----:B------:R0:W1:Y:S02]  /*213f0*/  SHFL.IDX P6, R14, R13, R12, R11 ;  /* 0x0000000c0d0e7389 */ /* 0x00006400000c000b */
[----:B01----:R-:W-:Y:S01]  /*21400*/  ENDCOLLECTIVE ;  /* 0x000000000000791b */ /* 0x003fe20003800000 */
.L_x_14661:
[----:B------:R-:W2:Y:S01]  /*21410*/  @!P1 LD.E.128 R8, desc[UR42][R6.64] ;  /* 0x0000002a06089980 */ /* 0x000ea2000c101d00 */
[----:B------:R-:W-:-:S05]  /*21420*/  @!P1 IADD3 R14, P2, R14, R5, RZ ;  /* 0x000000050e0e9210 */ /* 0x000fca0007f5e0ff */
[----:B------:R-:W-:-:S04]  /*21430*/  @!P1 IMAD.X R3, R4, 0x1, R21, P2 ;  /* 0x0000000104039824 */ /* 0x000fc800010e0615 */
[----:B------:R-:W-:-:S05]  /*21440*/  @!P1 IMAD.MOV.U32 R15, RZ, RZ, R3 ;  /* 0x000000ffff0f9224 */ /* 0x000fca00078e0003 */
[----:B------:R0:W5:Y:S01]  /*21450*/  @!P1 LD.E.128 R4, desc[UR42][R14.64] ;  /* 0x0000002a0e049980 */ /* 0x000162000c101d00 */
[----:B------:R-:W-:Y:S01]  /*21460*/  CS2R R38, SRZ ;  /* 0x0000000000267805 */ /* 0x000fe2000001ff00 */
[----:B------:R-:W-:Y:S01]  /*21470*/  IMAD.MOV.U32 R13, RZ, RZ, R26 ;  /* 0x000000ffff0d7224 */ /* 0x000fe200078e001a */
[----:B------:R-:W-:Y:S01]  /*21480*/  CS2R R36, SRZ ;  /* 0x0000000000247805 */ /* 0x000fe2000001ff00 */
[----:B------:R-:W-:Y:S01]  /*21490*/  IMAD.MOV.U32 R12, RZ, RZ, 0x1 ;  /* 0x00000001ff0c7424 */ /* 0x000fe200078e00ff */
[----:B------:R-:W-:Y:S02]  /*214a0*/  CS2R R30, SRZ ;  /* 0x00000000001e7805 */ /* 0x000fe4000001ff00 */
[----:B------:R-:W-:Y:S01]  /*214b0*/  CS2R R20, SRZ ;  /* 0x0000000000147805 */ /* 0x000fe2000001ff00 */
[----:B0-----:R-:W-:Y:S02]  /*214c0*/  IMAD.MOV.U32 R15, RZ, RZ, -0x1 ;  /* 0xffffffffff0f7424 */ /* 0x001fe400078e00ff */
[----:B--2---:R-:W-:-:S02]  /*214d0*/  @!P1 IMAD.MOV.U32 R39, RZ, RZ, R11 ;  /* 0x000000ffff279224 */ /* 0x004fc400078e000b */
[----:B------:R-:W-:Y:S02]  /*214e0*/  IMAD.MOV.U32 R11, RZ, RZ, 0x1c1f ;  /* 0x00001c1fff0b7424 */ /* 0x000fe400078e00ff */
[----:B------:R-:W-:Y:S02]  /*214f0*/  @!P1 IMAD.MOV.U32 R36, RZ, RZ, R8 ;  /* 0x000000ffff249224 */ /* 0x000fe400078e0008 */
[----:B------:R-:W-:-:S07]  /*21500*/  @!P1 IMAD.MOV.U32 R37, RZ, RZ, R9 ;  /* 0x000000ffff259224 */ /* 0x000fce00078e0009 */
[----:B-----5:R-:W-:Y:S05]  /*21510*/  WARPSYNC.COLLECTIVE R15, `(.L_x_14662) ;  /* 0x000000000f087348 */ /* 0x020fea0003c00000 */
[----:B------:R0:W1:Y:S02]  /*21520*/  SHFL.IDX P6, R14, R13, R12, R11 ;  /* 0x0000000c0d0e7389 */ /* 0x00006400000c000b */
[----:B01---5:R-:W-:Y:S01]  /*21530*/  ENDCOLLECTIVE ;  /* 0x000000000000791b */ /* 0x023fe20003800000 */
.L_x_14662:
[----:B------:R-:W-:Y:S02]  /*21540*/  IMAD.MOV.U32 R0, RZ, RZ, R36 ;  /* 0x000000ffff007224 */ /* 0x000fe400078e0024 */
[----:B------:R-:W-:Y:S02]  /*21550*/  IMAD.MOV.U32 R3, RZ, RZ, R37 ;  /* 0x000000ffff037224 */ /* 0x000fe400078e0025 */
[----:B------:R-:W-:Y:S01]  /*21560*/  @!P1 IMAD.MOV.U32 R38, RZ, RZ, R10 ;  /* 0x000000ffff269224 */ /* 0x000fe200078e000a */
[----:B------:R-:W-:Y:S01]  /*21570*/  PRMT R48, R0, 0x7610, R48 ;  /* 0x0000761000307816 */ /* 0x000fe20000000030 */
[----:B------:R-:W-:Y:S01]  /*21580*/  IMAD.MOV.U32 R9, RZ, RZ, R39 ;  /* 0x000000ffff097224 */ /* 0x000fe200078e0027 */
[----:B------:R-:W-:Y:S01]  /*21590*/  PRMT R34, R34, 0x5410, R3 ;  /* 0x0000541022227816 */ /* 0x000fe20000000003 */
[----:B------:R-:W-:-:S03]  /*215a0*/  IMAD.MOV.U32 R8, RZ, RZ, R38 ;  /* 0x000000ffff087224 */ /* 0x000fc600078e0026 */
[----:B------:R-:W-:Y:S01]  /*215b0*/  PRMT R34, R9, 0x7610, R34 ;  /* 0x0000761009227816 */ /* 0x000fe20000000022 */
[----:B------:R-:W-:Y:S01]  /*215c0*/  IMAD.MOV.U32 R13, RZ, RZ, R25 ;  /* 0x000000ffff0d7224 */ /* 0x000fe200078e0019 */
[----:B------:R-:W-:Y:S01]  /*215d0*/  PRMT R33, R8, 0x7610, R33 ;  /* 0x0000761008217816 */ /* 0x000fe20000000021 */
[----:B------:R-:W-:Y:S02]  /*215e0*/  @!P1 IMAD.MOV.U32 R30, RZ, RZ, R4 ;  /* 0x000000ffff1e9224 */ /* 0x000fe400078e0004 */
[----:B------:R-:W-:Y:S02]  /*215f0*/  @!P1 IMAD.MOV.U32 R31, RZ, RZ, R5 ;  /* 0x000000ffff1f9224 */ /* 0x000fe400078e0005 */
[----:B------:R-:W-:Y:S02]  /*21600*/  @!P1 IMAD.MOV.U32 R20, RZ, RZ, R6 ;  /* 0x000000ffff149224 */ /* 0x000fe400078e0006 */
[----:B------:R-:W-:Y:S02]  /*21610*/  @!P1 IMAD.MOV.U32 R21, RZ, RZ, R7 ;  /* 0x000000ffff159224 */ /* 0x000fe400078e0007 */
[----:B------:R-:W-:-:S07]  /*21620*/  IMAD.MOV.U32 R0, RZ, RZ, R14 ;  /* 0x000000ffff007224 */ /* 0x000fce00078e000e */
[----:B------:R-:W-:Y:S05]  /*21630*/  WARPSYNC.COLLECTIVE R15, `(.L_x_14663) ;  /* 0x000000000f087348 */ /* 0x000fea0003c00000 */
[----:B------:R0:W1:Y:S02]  /*21640*/  SHFL.IDX P6, R14, R13, R12, R11 ;  /* 0x0000000c0d0e7389 */ /* 0x00006400000c000b */
[----:B01----:R-:W-:Y:S01]  /*21650*/  ENDCOLLECTIVE ;  /* 0x000000000000791b */ /* 0x003fe20003800000 */
.L_x_14663:
[----:B------:R-:W-:Y:S02]  /*21660*/  IMAD.MOV.U32 R4, RZ, RZ, R30 ;  /* 0x000000ffff047224 */ /* 0x000fe400078e001e */
[----:B------:R-:W-:Y:S02]  /*21670*/  IMAD.MOV.U32 R5, RZ, RZ, R31 ;  /* 0x000000ffff057224 */ /* 0x000fe400078e001f */
[----:B------:R-:W-:Y:S01]  /*21680*/  IMAD.MOV.U32 R6, RZ, RZ, R20 ;  /* 0x000000ffff067224 */ /* 0x000fe200078e0014 */
[----:B------:R-:W-:Y:S01]  /*21690*/  PRMT R50, R4, 0x7610, R50 ;  /* 0x0000761004327816 */ /* 0x000fe20000000032 */
[----:B------:R-:W-:Y:S01]  /*216a0*/  IMAD.MOV.U32 R7, RZ, RZ, R21 ;  /* 0x000000ffff077224 */ /* 0x000fe200078e0015 */
[----:B------:R-:W-:Y:S02]  /*216b0*/  PRMT R54, R5, 0x7610, R54 ;  /* 0x0000761005367816 */ /* 0x000fe40000000036 */
[----:B------:R-:W-:Y:S02]  /*216c0*/  CS2R R4, SRZ ;  /* 0x0000000000047805 */ /* 0x000fe4000001ff00 */
[----:B------:R-:W-:-:S02]  /*216d0*/  PRMT R33, R33, 0x5410, R6 ;  /* 0x0000541021217816 */ /* 0x000fc40000000006 */
[----:B------:R-:W-:Y:S01]  /*216e0*/  PRMT R55, R7, 0x7610, R55 ;  /* 0x0000761007377816 */ /* 0x000fe20000000037 */
[----:B------:R-:W-:Y:S02]  /*216f0*/  IMAD.MOV.U32 R13, RZ, RZ, R24 ;  /* 0x000000ffff0d7224 */ /* 0x000fe400078e0018 */
[----:B------:R-:W-:-:S07]  /*21700*/  IMAD.MOV.U32 R3, RZ, RZ, R14 ;  /* 0x000000ffff037224 */ /* 0x000fce00078e000e */
[----:B------:R-:W-:Y:S05]  /*21710*/  WARPSYNC.COLLECTIVE R15, `(.L_x_14664) ;  /* 0x000000000f087348 */ /* 0x000fea0003c00000 */
[----:B------:R0:W1:Y:S02]  /*21720*/  SHFL.IDX P6, R14, R13, R12, R11 ;  /* 0x0000000c0d0e7389 */ /* 0x00006400000c000b */
[----:B01----:R-:W-:Y:S01]  /*21730*/  ENDCOLLECTIVE ;  /* 0x000000000000791b */ /* 0x003fe20003800000 */
.L_x_14664:
[----:B------:R-:W-:Y:S02]  /*21740*/  IMAD.MOV.U32 R13, RZ, RZ, R27 ;  /* 0x000000ffff0d7224 */ /* 0x000fe400078e001b */
[----:B------:R-:W-:-:S07]  /*21750*/  IMAD.MOV.U32 R24, RZ, RZ, R14 ;  /* 0x000000ffff187224 */ /* 0x000fce00078e000e */
[----:B------:R-:W-:Y:S05]  /*21760*/  WARPSYNC.COLLECTIVE R15, `(.L_x_14665) ;  /* 0x000000000f087348 */ /* 0x000fea0003c00000 */
[----:B------:R0:W1:Y:S02]  /*21770*/  SHFL.IDX P6, R14, R13, R12, R11 ;  /* 0x0000000c0d0e7389 */ /* 0x00006400000c000b */
[----:B01----:R-:W-:Y:S01]  /*21780*/  ENDCOLLECTIVE ;  /* 0x000000000000791b */ /* 0x003fe20003800000 */
.L_x_14665:
[----:B------:R-:W-:Y:S05]  /*21790*/  BRA `(.L_x_14666) ;  /* 0xfffffe6c00e07947 */ /* 0x000fea000383ffff */
.L_x_14390:
[----:B0-----:R0:W1:Y:S02]  /*217a0*/  SYNCS.PHASECHK.TRANS64.TRYWAIT P1, [R2+URZ+0x16800], R13 ;  /* 0x0168000d020075a7 */ /* 0x001064000802017f */
[----:B-1----:R-:W-:Y:S05]  /*217b0*/  @!P1 NANOSLEEP.SYNCS 0x989680 ;  /* 0x009896800000995d */ /* 0x002fea0003900000 */
[----:B------:R-:W1:Y:S02]  /*217c0*/  @!P1 SYNCS.PHASECHK.TRANS64 P1, [R2+URZ+0x16800], R13 ;  /* 0x0168000d020095a7 */ /* 0x000e64000802007f */
[----:B-1----:R-:W-:Y:S05]  /*217d0*/  @!P1 BRA `(.L_x_14390) ;  /* 0xfffffffc00f09947 */ /* 0x002fea000383ffff */
[----:B------:R-:W-:Y:S05]  /*217e0*/  BRA `(.L_x_14667) ;  /* 0xfffffe7000887947 */ /* 0x000fea000383ffff */
.L_x_14396:
[----:B-1----:R1:W3:Y:S02]  /*217f0*/  SYNCS.PHASECHK.TRANS64.TRYWAIT P1, [R0+URZ+0x16830], R5 ;  /* 0x01683005000075a7 */ /* 0x0022e4000802017f */
[----:B---3--:R-:W-:Y:S05]  /*21800*/  @!P1 NANOSLEEP.SYNCS 0x989680 ;  /* 0x009896800000995d */ /* 0x008fea0003900000 */
[----:B------:R-:W3:Y:S02]  /*21810*/  @!P1 SYNCS.PHASECHK.TRANS64 P1, [R0+URZ+0x16830], R5 ;  /* 0x01683005000095a7 */ /* 0x000ee4000802007f */
[----:B---3--:R-:W-:Y:S05]  /*21820*/  @!P1 BRA `(.L_x_14396) ;  /* 0xfffffffc00f09947 */ /* 0x008fea000383ffff */
[----:B------:R-:W-:Y:S05]  /*21830*/  BRA `(.L_x_14395) ;  /* 0xfffffe8000607947 */ /* 0x000fea000383ffff */
.L_x_14415:
[----:B-1----:R1:W2:Y:S02]  /*21840*/  SYNCS.PHASECHK.TRANS64.TRYWAIT P2, [R11+URZ+0x16830], R10 ;  /* 0x0168300a0b0075a7 */ /* 0x0022a4000804017f */
[----:B--2---:R-:W-:Y:S05]  /*21850*/  @!P2 NANOSLEEP.SYNCS 0x989680 ;  /* 0x009896800000a95d */ /* 0x004fea0003900000 */
[----:B------:R-:W2:Y:S02]  /*21860*/  @!P2 SYNCS.PHASECHK.TRANS64 P2, [R11+URZ+0x16830], R10 ;  /* 0x0168300a0b00a5a7 */ /* 0x000ea4000804007f */
[----:B--2---:R-:W-:Y:S05]  /*21870*/  @!P2 BRA `(.L_x_14415) ;  /* 0xfffffffc00f0a947 */ /* 0x004fea000383ffff */
[----:B------:R-:W-:Y:S05]  /*21880*/  BRA `(.L_x_14414) ;  /* 0xfffffebc00147947 */ /* 0x000fea000383ffff */
.L_x_14419:
[----:B-1----:R1:W2:Y:S02]  /*21890*/  SYNCS.PHASECHK.TRANS64.TRYWAIT P1, [R11+URZ+0x16850], R10 ;  /* 0x0168500a0b0075a7 */ /* 0x0022a4000802017f */
[----:B--2---:R-:W-:Y:S05]  /*218a0*/  @!P1 NANOSLEEP.SYNCS 0x989680 ;  /* 0x009896800000995d */ /* 0x004fea0003900000 */
[----:B------:R-:W2:Y:S02]  /*218b0*/  @!P1 SYNCS.PHASECHK.TRANS64 P1, [R11+URZ+0x16850], R10 ;  /* 0x0168500a0b0095a7 */ /* 0x000ea4000802007f */
[----:B--2---:R-:W-:Y:S05]  /*218c0*/  @!P1 BRA `(.L_x_14419) ;  /* 0xfffffffc00f09947 */ /* 0x004fea000383ffff */
[----:B------:R-:W-:Y:S05]  /*218d0*/  BRA `(.L_x_14416) ;  /* 0xfffffebc00dc7947 */ /* 0x000fea000383ffff */
.L_x_14440:
[----:B-1----:R1:W2:Y:S02]  /*218e0*/  SYNCS.PHASECHK.TRANS64.TRYWAIT P2, [R5+URZ+0x16830], R14 ;  /* 0x0168300e050075a7 */ /* 0x0022a4000804017f */
[----:B--2---:R-:W-:Y:S05]  /*218f0*/  @!P2 NANOSLEEP.SYNCS 0x989680 ;  /* 0x009896800000a95d */ /* 0x004fea0003900000 */
[----:B------:R-:W2:Y:S02]  /*21900*/  @!P2 SYNCS.PHASECHK.TRANS64 P2, [R5+URZ+0x16830], R14 ;  /* 0x0168300e0500a5a7 */ /* 0x000ea4000804007f */
[----:B--2---:R-:W-:Y:S05]  /*21910*/  @!P2 BRA `(.L_x_14440) ;  /* 0xfffffffc00f0a947 */ /* 0x004fea000383ffff */
[----:B------:R-:W-:Y:S05]  /*21920*/  BRA `(.L_x_14439) ;  /* 0xfffffef400d07947 */ /* 0x000fea000383ffff */
.L_x_14444:
[----:B-1----:R1:W2:Y:S02]  /*21930*/  SYNCS.PHASECHK.TRANS64.TRYWAIT P1, [R10+URZ+0x16850], R5 ;  /* 0x016850050a0075a7 */ /* 0x0022a4000802017f */
[----:B--2---:R-:W-:Y:S05]  /*21940*/  @!P1 NANOSLEEP.SYNCS 0x989680 ;  /* 0x009896800000995d */ /* 0x004fea0003900000 */
[----:B------:R-:W2:Y:S02]  /*21950*/  @!P1 SYNCS.PHASECHK.TRANS64 P1, [R10+URZ+0x16850], R5 ;  /* 0x016850050a0095a7 */ /* 0x000ea4000802007f */
[----:B--2---:R-:W-:Y:S05]  /*21960*/  @!P1 BRA `(.L_x_14444) ;  /* 0xfffffffc00f09947 */ /* 0x004fea000383ffff */
[----:B------:R-:W-:Y:S05]  /*21970*/  BRA `(.L_x_14441) ;  /* 0xfffffef800ac7947 */ /* 0x000fea000383ffff */
.L_x_14453:
[----:B-1----:R1:W2:Y:S02]  /*21980*/  SYNCS.PHASECHK.TRANS64.TRYWAIT P2, [R5+URZ+0x16830], R12 ;  /* 0x0168300c050075a7 */ /* 0x0022a4000804017f */
[----:B--2---:R-:W-:Y:S05]  /*21990*/  @!P2 NANOSLEEP.SYNCS 0x989680 ;  /* 0x009896800000a95d */ /* 0x004fea0003900000 */
[----:B------:R-:W2:Y:S02]  /*219a0*/  @!P2 SYNCS.PHASECHK.TRANS64 P2, [R5+URZ+0x16830], R12 ;  /* 0x0168300c0500a5a7 */ /* 0x000ea4000804007f */
[----:B--2---:R-:W-:Y:S05]  /*219b0*/  @!P2 BRA `(.L_x_14453) ;  /* 0xfffffffc00f0a947 */ /* 0x004fea000383ffff */
[----:B------:R-:W-:Y:S05]  /*219c0*/  BRA `(.L_x_14452) ;  /* 0xffffff1c00ac7947 */ /* 0x000fea000383ffff */
.L_x_14457:
[----:B-1----:R1:W2:Y:S02]  /*219d0*/  SYNCS.PHASECHK.TRANS64.TRYWAIT P1, [R10+URZ+0x16850], R5 ;  /* 0x016850050a0075a7 */ /* 0x0022a4000802017f */
[----:B--2---:R-:W-:Y:S05]  /*219e0*/  @!P1 NANOSLEEP.SYNCS 0x989680 ;  /* 0x009896800000995d */ /* 0x004fea0003900000 */
[----:B------:R-:W2:Y:S02]  /*219f0*/  @!P1 SYNCS.PHASECHK.TRANS64 P1, [R10+URZ+0x16850], R5 ;  /* 0x016850050a0095a7 */ /* 0x000ea4000802007f */
[----:B--2---:R-:W-:Y:S05]  /*21a00*/  @!P1 BRA `(.L_x_14457) ;  /* 0xfffffffc00f09947 */ /* 0x004fea000383ffff */
[----:B------:R-:W-:Y:S05]  /*21a10*/  BRA `(.L_x_14454) ;  /* 0xffffff2000887947 */ /* 0x000fea000383ffff */
.L_x_14472:
[----:B-1----:R1:W2:Y:S02]  /*21a20*/  SYNCS.PHASECHK.TRANS64.TRYWAIT P1, [R11+URZ+0x16850], R0 ;  /* 0x016850000b0075a7 */ /* 0x0022a4000802017f */
[----:B--2---:R-:W-:Y:S05]  /*21a30*/  @!P1 NANOSLEEP.SYNCS 0x989680 ;  /* 0x009896800000995d */ /* 0x004fea0003900000 */
[----:B------:R-:W2:Y:S02]  /*21a40*/  @!P1 SYNCS.PHASECHK.TRANS64 P1, [R11+URZ+0x16850], R0 ;  /* 0x016850000b0095a7 */ /* 0x000ea4000802007f */
[----:B--2---:R-:W-:Y:S05]  /*21a50*/  @!P1 BRA `(.L_x_14472) ;  /* 0xfffffffc00f09947 */ /* 0x004fea000383ffff */
[----:B------:R-:W-:Y:S05]  /*21a60*/  BRA `(.L_x_14471) ;  /* 0xffffff5400787947 */ /* 0x000fea000383ffff */
.L_x_14481:
        /* <DEDUP_REMOVED lines=9> */
.L_x_14668:
[C---:B------:R-:W-:Y:S01]  /*21b00*/  VIADD R8, R24.reuse, 0x30 ;  /* 0x0000003018087836 */ /* 0x040fe20000000000 */
[----:B------:R-:W-:-:S04]  /*21b10*/  ISETP.GE.OR P3, PT, R24, R21, P0 ;  /* 0x000000151800720c */ /* 0x000fc80000766670 */
[----:B------:R-:W-:Y:S01]  /*21b20*/  ISETP.GE.OR P4, PT, R8, R21, P0 ;  /* 0x000000150800720c */ /* 0x000fe20000786670 */
[----:B------:R-:W-:Y:S01]  /*21b30*/  VIADD R8, R24, 0x60 ;  /* 0x0000006018087836 */ /* 0x000fe20000000000 */
[----:B------:R-:W-:-:S04]  /*21b40*/  MOV R13, R7 ;  /* 0x00000007000d7202 */ /* 0x000fc80000000f00 */
[----:B------:R-:W-:Y:S01]  /*21b50*/  ISETP.GE.OR P2, PT, R8, R21, P0 ;  /* 0x000000150800720c */ /* 0x000fe20000746670 */
[----:B------:R-:W-:-:S12]  /*21b60*/  IMAD.MOV.U32 R0, RZ, RZ, R14 ;  /* 0x000000ffff007224 */ /* 0x000fd800078e000e */
[----:B------:R-:W-:Y:S05]  /*21b70*/  WARPSYNC.COLLECTIVE R15, `(.L_x_14669) ;  /* 0x000000000f087348 */ /* 0x000fea0003c00000 */
[----:B------:R0:W1:Y:S02]  /*21b80*/  SHFL.IDX P6, R14, R13, R12, R11 ;  /* 0x0000000c0d0e7389 */ /* 0x00006400000c000b */
[----:B01----:R-:W-:Y:S01]  /*21b90*/  ENDCOLLECTIVE ;  /* 0x000000000000791b */ /* 0x003fe20003800000 */
.L_x_14669:
[----:B------:R-:W-:Y:S02]  /*21ba0*/  IMAD.MOV.U32 R13, RZ, RZ, R20 ;  /* 0x000000ffff0d7224 */ /* 0x000fe400078e0014 */
[----:B------:R-:W-:Y:S02]  /*21bb0*/  IMAD.MOV.U32 R12, RZ, RZ, 0x1 ;  /* 0x00000001ff0c7424 */ /* 0x000fe400078e00ff */
[----:B------:R-:W-:-:S07]  /*21bc0*/  IMAD.MOV.U32 R3, RZ, RZ, R14 ;  /* 0x000000ffff037224 */ /* 0x000fce00078e000e */
[----:B------:R-:W-:Y:S05]  /*21bd0*/  WARPSYNC.COLLECTIVE R15, `(.L_x_14670) ;  /* 0x000000000f087348 */ /* 0x000fea0003c00000 */
[----:B------:R0:W1:Y:S02]  /*21be0*/  SHFL.IDX P6, R14, R13, R12, R11 ;  /* 0x0000000c0d0e7389 */ /* 0x00006400000c000b */
[----:B01----:R-:W-:Y:S01]  /*21bf0*/  ENDCOLLECTIVE ;  /* 0x000000000000791b */ /* 0x003fe20003800000 */
.L_x_14670:
[----:B------:R-:W-:-:S04]  /*21c00*/  @!P3 LEA R10, P5, R43, R3, 0x1 ;  /* 0x000000032b0ab211 */ /* 0x000fc800078a08ff */
[----:B------:R-:W-:Y:S01]  /*21c10*/  @!P3 LEA.HI.X R3, R43, R0, R33, 0x1, P5 ;  /* 0x000000002b03b211 */ /* 0x000fe200028f0c21 */
[----:B------:R-:W-:Y:S02]  /*21c20*/  IMAD.MOV.U32 R13, RZ, RZ, R7 ;  /* 0x000000ffff0d7224 */ /* 0x000fe400078e0007 */
[----:B------:R-:W-:-:S07]  /*21c30*/  IMAD.MOV.U32 R4, RZ, RZ, R14 ;  /* 0x000000ffff047224 */ /* 0x000fce00078e000e */
[----:B------:R-:W-:Y:S05]  /*21c40*/  WARPSYNC.COLLECTIVE R15, `(.L_x_14671) ;  /* 0x000000000f087348 */ /* 0x000fea0003c00000 */
[----:B------:R0:W1:Y:S02]  /*21c50*/  SHFL.IDX P6, R14, R13, R12, R11 ;  /* 0x0000000c0d0e7389 */ /* 0x00006400000c000b */
[----:B01----:R-:W-:Y:S01]  /*21c60*/  ENDCOLLECTIVE ;  /* 0x000000000000791b */ /* 0x003fe20003800000 */
.L_x_14671:
[----:B------:R-:W-:Y:S02]  /*21c70*/  IMAD.MOV.U32 R13, RZ, RZ, R20 ;  /* 0x000000ffff0d7224 */ /* 0x000fe400078e0014 */
[----:B------:R-:W-:Y:S02]  /*21c80*/  IMAD.MOV.U32 R12, RZ, RZ, 0x2 ;  /* 0x00000002ff0c7424 */ /* 0x000fe400078e00ff */
[----:B------:R-:W-:-:S07]  /*21c90*/  IMAD.MOV.U32 R5, RZ, RZ, R14 ;  /* 0x000000ffff057224 */ /* 0x000fce00078e000e */
[----:B------:R-:W-:Y:S05]  /*21ca0*/  WARPSYNC.COLLECTIVE R15, `(.L_x_14672) ;  /* 0x000000000f087348 */ /* 0x000fea0003c00000 */
[----:B------:R0:W1:Y:S02]  /*21cb0*/  SHFL.IDX P6, R14, R13, R12, R11 ;  /* 0x0000000c0d0e7389 */ /* 0x00006400000c000b */
[----:B01----:R-:W-:Y:S01]  /*21cc0*/  ENDCOLLECTIVE ;  /* 0x000000000000791b */ /* 0x003fe20003800000 */
.L_x_14672:
[----:B------:R-:W-:-:S04]  /*21cd0*/  @!P4 LEA R8, P1, R43, R5, 0x1 ;  /* 0x000000052b08c211 */ /* 0x000fc800078208ff */
[----:B------:R-:W-:Y:S01]  /*21ce0*/  @!P4 LEA.HI.X R9, R43, R4, R33, 0x1, P1 ;  /* 0x000000042b09c211 */ /* 0x000fe200008f0c21 */
[----:B------:R-:W-:Y:S02]  /*21cf0*/  IMAD.MOV.U32 R13, RZ, RZ, R7 ;  /* 0x000000ffff0d7224 */ /* 0x000fe400078e0007 */
[----:B------:R-:W-:-:S07]  /*21d00*/  IMAD.MOV.U32 R6, RZ, RZ, R14 ;  /* 0x000000ffff067224 */ /* 0x000fce00078e000e */
[----:B------:R-:W-:Y:S05]  /*21d10*/  WARPSYNC.COLLECTIVE R15, `(.L_x_14673) ;  /* 0x000000000f087348 */ /* 0x000fea0003c00000 */
[----:B------:R0:W1:Y:S02]  /*21d20*/  SHFL.IDX P6, R14, R13, R12, R11 ;  /* 0x0000000c0d0e7389 */ /* 0x00006400000c000b */
[----:B01----:R-:W-:Y:S01]  /*21d30*/  ENDCOLLECTIVE ;  /* 0x000000000000791b */ /* 0x003fe20003800000 */
.L_x_14673:
[----:B------:R-:W-:Y:S02]  /*21d40*/  @!P3 IMAD.MOV.U32 R11, RZ, RZ, R3 ;  /* 0x000000ffff0bb224 */ /* 0x000fe400078e0003 */
[----:B------:R-:W-:Y:S02]  /*21d50*/  IMAD.MOV.U32 R13, RZ, RZ, R20 ;  /* 0x000000ffff0d7224 */ /* 0x000fe400078e0014 */
[----:B------:R-:W-:Y:S01]  /*21d60*/  IMAD.MOV.U32 R12, RZ, RZ, 0x3 ;  /* 0x00000003ff0c7424 */ /* 0x000fe200078e00ff */
        /* <DEDUP_REMOVED lines=9> */
.L_x_14674:
[----:B------:R0:W-:Y:S01]  /*21e00*/  @!P2 ST.E.128 desc[UR42][R4.64], RZ ;  /* 0x000000ff0400a985 */ /* 0x0001e2000c101d2a */
[----:B------:R-:W-:Y:S02]  /*21e10*/  IMAD.MOV.U32 R13, RZ, RZ, R7 ;  /* 0x000000ffff0d7224 */ /* 0x000fe400078e0007 */
[----:B------:R-:W-:-:S07]  /*21e20*/  IMAD.MOV.U32 R0, RZ, RZ, R14 ;  /* 0x000000ffff007224 */ /* 0x000fce00078e000e */
[----:B0-----:R-:W-:Y:S05]  /*21e30*/  WARPSYNC.COLLECTIVE R15, `(.L_x_14675) ;  /* 0x000000000f087348 */ /* 0x001fea0003c00000 */
[----:B------:R1:W2:Y:S02]  /*21e40*/  SHFL.IDX P6, R14, R13, R12, R11 ;  /* 0x0000000c0d0e7389 */ /* 0x0002a400000c000b */
[----:B012---:R-:W-:Y:S01]  /*21e50*/  ENDCOLLECTIVE ;  /* 0x000000000000791b */ /* 0x007fe20003800000 */
.L_x_14675:
[----:B------:R-:W-:Y:S05]  /*21e60*/  BRA `(.L_x_14676) ;  /* 0xffffff7000c87947 */ /* 0x000fea000383ffff */
.L_x_14506:
[----:B------:R-:W0:Y:S01]  /*21e70*/  S2R R5, SR_TID.X ;  /* 0x0000000000057919 */ /* 0x000e220000002100 */
[----:B------:R-:W-:Y:S01]  /*21e80*/  BSSY B1, `(.L_x_14677) ;  /* 0x000000a000017945 */ /* 0x000fe20003800000 */
[----:B-1----:R-:W-:Y:S02]  /*21e90*/  IMAD.MOV.U32 R12, RZ, RZ, RZ ;  /* 0x000000ffff0c7224 */ /* 0x002fe400078e00ff */
        /* <DEDUP_REMOVED lines=8> */
.L_x_14678:
[----:B------:R-:W-:Y:S05]  /*21f20*/  BSYNC B1 ;  /* 0x0000000000017941 */ /* 0x000fea0003800000 */
.L_x_14677:
[----:B------:R-:W-:Y:S05]  /*21f30*/  BRA `(.L_x_14679) ;  /* 0xffffff8800ac7947 */ /* 0x000fea000383ffff */
.L_x_14508:
[----:B------:R-:W-:Y:S01]  /*21f40*/  BSSY B1, `(.L_x_14680) ;  /* 0x0000006000017945 */ /* 0x000fe20003800000 */
[----:B------:R-:W-:-:S07]  /*21f50*/  IMAD.MOV.U32 R15, RZ, RZ, -0x1 ;  /* 0xffffffffff0f7424 */ /* 0x000fce00078e00ff */
[----:B01----:R-:W-:Y:S05]  /*21f60*/  WARPSYNC.COLLECTIVE R15, `(.L_x_14681) ;  /* 0x000000000f0c7348 */ /* 0x003fea0003c00000 */
[----:B------:R-:W-:Y:S02]  /*21f70*/  ELECT P6, UR62, PT ;  /* 0x00000000003e782f */ /* 0x000fe400038c0000 */
[----:B------:R-:W-:Y:S01]  /*21f80*/  MOV R14, UR62 ;  /* 0x0000003e000e7c02 */ /* 0x000fe20008000f00 */
[----:B01----:R-:W-:Y:S10]  /*21f90*/  ENDCOLLECTIVE ;  /* 0x000000000000791b */ /* 0x003ff40003800000 */
.L_x_14681:
[----:B------:R-:W-:Y:S05]  /*21fa0*/  BSYNC B1 ;  /* 0x0000000000017941 */ /* 0x000fea0003800000 */
.L_x_14680:
[----:B------:R-:W-:Y:S05]  /*21fb0*/  BRA `(.L_x_14507) ;  /* 0xffffff8800a47947 */ /* 0x000fea000383ffff */
.L_x_14510:
[----:B0-----:R0:W2:Y:S02]  /*21fc0*/  SYNCS.PHASECHK.TRANS64.TRYWAIT P0, [R22+URZ+0x16820], R5 ;  /* 0x01682005160075a7 */ /* 0x0010a4000800017f */
[----:B--2---:R-:W-:Y:S05]  /*21fd0*/  @!P0 NANOSLEEP.SYNCS 0x989680 ;  /* 0x009896800000895d */ /* 0x004fea0003900000 */
[----:B------:R-:W2:Y:S02]  /*21fe0*/  @!P0 SYNCS.PHASECHK.TRANS64 P0, [R22+URZ+0x16820], R5 ;  /* 0x01682005160085a7 */ /* 0x000ea4000800007f */
[----:B--2---:R-:W-:Y:S05]  /*21ff0*/  @!P0 BRA `(.L_x_14510) ;  /* 0xfffffffc00f08947 */ /* 0x004fea000383ffff */
[----:B------:R-:W-:Y:S05]  /*22000*/  BRA `(.L_x_14682) ;  /* 0xffffff8800b47947 */ /* 0x000fea000383ffff */
.L_x_14514:
[----:B--2---:R2:W3:Y:S02]  /*22010*/  SYNCS.PHASECHK.TRANS64.TRYWAIT P0, [R10+URZ+0x168a0], R7 ;  /* 0x0168a0070a0075a7 */ /* 0x0044e4000800017f */
[----:B---3--:R-:W-:Y:S05]  /*22020*/  @!P0 NANOSLEEP.SYNCS 0x989680 ;  /* 0x009896800000895d */ /* 0x008fea0003900000 */
[----:B------:R-:W3:Y:S02]  /*22030*/  @!P0 SYNCS.PHASECHK.TRANS64 P0, [R10+URZ+0x168a0], R7 ;  /* 0x0168a0070a0085a7 */ /* 0x000ee4000800007f */
[----:B---3--:R-:W-:Y:S05]  /*22040*/  @!P0 BRA `(.L_x_14514) ;  /* 0xfffffffc00f08947 */ /* 0x008fea000383ffff */
[----:B------:R-:W-:Y:S05]  /*22050*/  BRA `(.L_x_14683) ;  /* 0xffffff8800d07947 */ /* 0x000fea000383ffff */
.L_x_14519:
[----:B0-----:R0:W1:Y:S02]  /*22060*/  SYNCS.PHASECHK.TRANS64.TRYWAIT P0, [R10+URZ+0x168c0], R7 ;  /* 0x0168c0070a0075a7 */ /* 0x001064000800017f */
[----:B-1----:R-:W-:Y:S05]  /*22070*/  @!P0 NANOSLEEP.SYNCS 0x989680 ;  /* 0x009896800000895d */ /* 0x002fea0003900000 */
[----:B------:R-:W1:Y:S02]  /*22080*/  @!P0 SYNCS.PHASECHK.TRANS64 P0, [R10+URZ+0x168c0], R7 ;  /* 0x0168c0070a0085a7 */ /* 0x000e64000800007f */
[----:B-1----:R-:W-:Y:S05]  /*22090*/  @!P0 BRA `(.L_x_14519) ;  /* 0xfffffffc00f08947 */ /* 0x002fea000383ffff */
[----:B------:R-:W-:Y:S05]  /*220a0*/  BRA `(.L_x_14684) ;  /* 0xffffff8c00507947 */ /* 0x000fea000383ffff */
.L_x_14526:
[----:B0-----:R0:W2:Y:S02]  /*220b0*/  SYNCS.PHASECHK.TRANS64.TRYWAIT P1, [R5+URZ+0x168a0], R6 ;  /* 0x0168a006050075a7 */ /* 0x0010a4000802017f */
[----:B--2---:R-:W-:Y:S05]  /*220c0*/  @!P1 NANOSLEEP.SYNCS 0x989680 ;  /* 0x009896800000995d */ /* 0x004fea0003900000 */
[----:B------:R-:W2:Y:S02]  /*220d0*/  @!P1 SYNCS.PHASECHK.TRANS64 P1, [R5+URZ+0x168a0], R6 ;  /* 0x0168a006050095a7 */ /* 0x000ea4000802007f */
[----:B--2---:R-:W-:Y:S05]  /*220e0*/  @!P1 BRA `(.L_x_14526) ;  /* 0xfffffffc00f09947 */ /* 0x004fea000383ffff */
[----:B------:R-:W-:Y:S05]  /*220f0*/  BRA `(.L_x_14685) ;  /* 0xffffff90001c7947 */ /* 0x000fea000383ffff */
.L_x_14531:
[----:B-1----:R1:W2:Y:S02]  /*22100*/  SYNCS.PHASECHK.TRANS64.TRYWAIT P1, [R5+URZ+0x168c0], R6 ;  /* 0x0168c006050075a7 */ /* 0x0022a4000802017f */
[----:B--2---:R-:W-:Y:S05]  /*22110*/  @!P1 NANOSLEEP.SYNCS 0x989680 ;  /* 0x009896800000995d */ /* 0x004fea0003900000 */
[----:B------:R-:W2:Y:S02]  /*22120*/  @!P1 SYNCS.PHASECHK.TRANS64 P1, [R5+URZ+0x168c0], R6 ;  /* 0x0168c006050095a7 */ /* 0x000ea4000802007f */
[----:B--2---:R-:W-:Y:S05]  /*22130*/  @!P1 BRA `(.L_x_14531) ;  /* 0xfffffffc00f09947 */ /* 0x004fea000383ffff */
[----:B------:R-:W-:Y:S05]  /*22140*/  BRA `(.L_x_14686) ;  /* 0xffffff9000947947 */ /* 0x000fea000383ffff */
.L_x_14552:
        /* <DEDUP_REMOVED lines=11> */
.L_x_14688:
[----:B------:R-:W-:Y:S05]  /*22200*/  BSYNC B0 ;  /* 0x0000000000007941 */ /* 0x000fea0003800000 */
.L_x_14687:
[----:B------:R-:W-:Y:S05]  /*22210*/  BRA `(.L_x_14689) ;  /* 0xffffffa000187947 */ /* 0x000fea000383ffff */
.L_x_14555:
[----:B-1----:R1:W2:Y:S02]  /*22220*/  SYNCS.PHASECHK.TRANS64.TRYWAIT P0, [R3+URZ+0x16840], R4 ;  /* 0x01684004030075a7 */ /* 0x0022a4000800017f */
[----:B--2---:R-:W-:Y:S05]  /*22230*/  @!P0 NANOSLEEP.SYNCS 0x989680 ;  /* 0x009896800000895d */ /* 0x004fea0003900000 */
[----:B------:R-:W2:Y:S02]  /*22240*/  @!P0 SYNCS.PHASECHK.TRANS64 P0, [R3+URZ+0x16840], R4 ;  /* 0x01684004030085a7 */ /* 0x000ea4000800007f */
[----:B--2---:R-:W-:Y:S05]  /*22250*/  @!P0 BRA `(.L_x_14555) ;  /* 0xfffffffc00f08947 */ /* 0x004fea000383ffff */
[----:B------:R-:W-:Y:S05]  /*22260*/  BRA `(.L_x_14690) ;  /* 0xffffffa000787947 */ /* 0x000fea000383ffff */
.L_x_14556:
        /* <DEDUP_REMOVED lines=8> */
.L_x_14692:
[----:B------:R-:W-:Y:S05]  /*222f0*/  BSYNC B0 ;  /* 0x0000000000007941 */ /* 0x000fea0003800000 */
.L_x_14691:
        /* <DEDUP_REMOVED lines=9> */
.L_x_14693:
[----:B------:R-:W-:Y:S02]  /*22390*/  IMAD.MOV.U32 R13, RZ, RZ, R2 ;  /* 0x000000ffff0d7224 */ /* 0x000fe400078e0002 */
[----:B------:R-:W-:Y:S02]  /*223a0*/  IMAD.MOV.U32 R12, RZ, RZ, 0x1 ;  /* 0x00000001ff0c7424 */ /* 0x000fe400078e00ff */
[----:B------:R-:W-:-:S07]  /*223b0*/  IMAD.MOV.U32 R7, RZ, RZ, R14 ;  /* 0x000000ffff077224 */ /* 0x000fce00078e000e */
[----:B------:R-:W-:Y:S05]  /*223c0*/  WARPSYNC.COLLECTIVE R15, `(.L_x_14694) ;  /* 0x000000000f087348 */ /* 0x000fea0003c00000 */
[----:B------:R0:W1:Y:S02]  /*223d0*/  SHFL.IDX P6, R14, R13, R12, R11 ;  /* 0x0000000c0d0e7389 */ /* 0x00006400000c000b */
[----:B01----:R-:W-:Y:S01]  /*223e0*/  ENDCOLLECTIVE ;  /* 0x000000000000791b */ /* 0x003fe20003800000 */
.L_x_14694:
        /* <DEDUP_REMOVED lines=15> */
.L_x_14695:
[----:B------:R-:W-:Y:S02]  /*224e0*/  @P0 IMAD R8, R5, 0x2, R22 ;  /* 0x0000000205080824 */ /* 0x000fe400078e0216 */
[----:B------:R-:W-:Y:S02]  /*224f0*/  IMAD.MOV.U32 R13, RZ, RZ, R2 ;  /* 0x000000ffff0d7224 */ /* 0x000fe400078e0002 */
[----:B------:R-:W-:Y:S02]  /*22500*/  IMAD.MOV.U32 R12, RZ, RZ, 0x2 ;  /* 0x00000002ff0c7424 */ /* 0x000fe400078e00ff */
[----:B------:R-:W-:-:S07]  /*22510*/  IMAD.MOV.U32 R7, RZ, RZ, R14 ;  /* 0x000000ffff077224 */ /* 0x000fce00078e000e */
[----:B------:R-:W-:Y:S05]  /*22520*/  WARPSYNC.COLLECTIVE R15, `(.L_x_14696) ;  /* 0x000000000f087348 */ /* 0x000fea0003c00000 */
[----:B------:R0:W1:Y:S02]  /*22530*/  SHFL.IDX P6, R14, R13, R12, R11 ;  /* 0x0000000c0d0e7389 */ /* 0x00006400000c000b */
[----:B01----:R-:W-:Y:S01]  /*22540*/  ENDCOLLECTIVE ;  /* 0x000000000000791b */ /* 0x003fe20003800000 */
.L_x_14696:
        /* <DEDUP_REMOVED lines=15> */
.L_x_14697:
[----:B------:R-:W-:Y:S02]  /*22640*/  @P0 IMAD R8, R5, 0x2, R22 ;  /* 0x0000000205080824 */ /* 0x000fe400078e0216 */
[----:B------:R-:W-:Y:S02]  /*22650*/  IMAD.MOV.U32 R13, RZ, RZ, R2 ;  /* 0x000000ffff0d7224 */ /* 0x000fe400078e0002 */
[----:B------:R-:W-:Y:S02]  /*22660*/  IMAD.MOV.U32 R12, RZ, RZ, 0x3 ;  /* 0x00000003ff0c7424 */ /* 0x000fe400078e00ff */
[----:B------:R-:W-:-:S07]  /*22670*/  IMAD.MOV.U32 R7, RZ, RZ, R14 ;  /* 0x000000ffff077224 */ /* 0x000fce00078e000e */
[----:B------:R-:W-:Y:S05]  /*22680*/  WARPSYNC.COLLECTIVE R15, `(.L_x_14698) ;  /* 0x000000000f087348 */ /* 0x000fea0003c00000 */
[----:B------:R0:W1:Y:S02]  /*22690*/  SHFL.IDX P6, R14, R13, R12, R11 ;  /* 0x0000000c0d0e7389 */ /* 0x00006400000c000b */
[----:B01----:R-:W-:Y:S01]  /*226a0*/  ENDCOLLECTIVE ;  /* 0x000000000000791b */ /* 0x003fe20003800000 */
.L_x_14698:
        /* <DEDUP_REMOVED lines=15> */
.L_x_14699:
[----:B------:R-:W-:Y:S02]  /*227a0*/  @P0 IMAD R8, R5, 0x2, R22 ;  /* 0x0000000205080824 */ /* 0x000fe400078e0216 */
[----:B------:R-:W-:Y:S02]  /*227b0*/  IMAD.MOV.U32 R13, RZ, RZ, R2 ;  /* 0x000000ffff0d7224 */ /* 0x000fe400078e0002 */
[----:B------:R-:W-:Y:S02]  /*227c0*/  IMAD.MOV.U32 R12, RZ, RZ, 0x4 ;  /* 0x00000004ff0c7424 */ /* 0x000fe400078e00ff */
[----:B------:R-:W-:-:S07]  /*227d0*/  IMAD.MOV.U32 R7, RZ, RZ, R14 ;  /* 0x000000ffff077224 */ /* 0x000fce00078e000e */
[----:B------:R-:W-:Y:S05]  /*227e0*/  WARPSYNC.COLLECTIVE R15, `(.L_x_14700) ;  /* 0x000000000f087348 */ /* 0x000fea0003c00000 */
[----:B------:R0:W1:Y:S02]  /*227f0*/  SHFL.IDX P6, R14, R13, R12, R11 ;  /* 0x0000000c0d0e7389 */ /* 0x00006400000c000b */
[----:B01----:R-:W-:Y:S01]  /*22800*/  ENDCOLLECTIVE ;  /* 0x000000000000791b */ /* 0x003fe20003800000 */
.L_x_14700:
        /* <DEDUP_REMOVED lines=15> */
.L_x_14701:
[----:B------:R-:W-:Y:S02]  /*22900*/  @P0 IMAD R8, R5, 0x2, R22 ;  /* 0x0000000205080824 */ /* 0x000fe400078e0216 */
[----:B------:R-:W-:Y:S02]  /*22910*/  IMAD.MOV.U32 R13, RZ, RZ, R2 ;  /* 0x000000ffff0d7224 */ /* 0x000fe400078e0002 */
[----:B------:R-:W-:Y:S01]  /*22920*/  IMAD.MOV.U32 R12, RZ, RZ, 0x5 ;  /* 0x00000005ff0c7424 */ /* 0x000fe200078e00ff */
[----:B------:R-:W-:-:S07]  /*22930*/  MOV R7, R14 ;  /* 0x0000000e00077202 */ /* 0x000fce0000000f00 */
[----:B------:R-:W-:Y:S05]  /*22940*/  WARPSYNC.COLLECTIVE R15, `(.L_x_14702) ;  /* 0x000000000f087348 */ /* 0x000fea0003c00000 */
[----:B------:R0:W1:Y:S02]  /*22950*/  SHFL.IDX P6, R14, R13, R12, R11 ;  /* 0x0000000c0d0e7389 */ /* 0x00006400000c000b */
[----:B01----:R-:W-:Y:S01]  /*22960*/  ENDCOLLECTIVE ;  /* 0x000000000000791b */ /* 0x003fe20003800000 */
.L_x_14702:
        /* <DEDUP_REMOVED lines=15> */
.L_x_14703:
[----:B------:R-:W-:Y:S02]  /*22a60*/  @P0 IMAD R8, R5, 0x2, R22 ;  /* 0x0000000205080824 */ /* 0x000fe400078e0216 */
[----:B------:R-:W-:Y:S02]  /*22a70*/  IMAD.MOV.U32 R13, RZ, RZ, R2 ;  /* 0x000000ffff0d7224 */ /* 0x000fe400078e0002 */
[----:B------:R-:W-:Y:S02]  /*22a80*/  IMAD.MOV.U32 R12, RZ, RZ, 0x6 ;  /* 0x00000006ff0c7424 */ /* 0x000fe400078e00ff */
[----:B------:R-:W-:-:S07]  /*22a90*/  IMAD.MOV.U32 R7, RZ, RZ, R14 ;  /* 0x000000ffff077224 */ /* 0x000fce00078e000e */
[----:B------:R-:W-:Y:S05]  /*22aa0*/  WARPSYNC.COLLECTIVE R15, `(.L_x_14704) ;  /* 0x000000000f087348 */ /* 0x000fea0003c00000 */
[----:B------:R0:W1:Y:S02]  /*22ab0*/  SHFL.IDX P6, R14, R13, R12, R11 ;  /* 0x0000000c0d0e7389 */ /* 0x00006400000c000b */
[----:B01----:R-:W-:Y:S01]  /*22ac0*/  ENDCOLLECTIVE ;  /* 0x000000000000791b */ /* 0x003fe20003800000 */
.L_x_14704:
        /* <DEDUP_REMOVED lines=15> */
.L_x_14705:
[----:B------:R-:W-:Y:S02]  /*22bc0*/  @P0 IMAD R8, R5, 0x2, R22 ;  /* 0x0000000205080824 */ /* 0x000fe400078e0216 */
[----:B------:R-:W-:Y:S02]  /*22bd0*/  IMAD.MOV.U32 R13, RZ, RZ, R2 ;  /* 0x000000ffff0d7224 */ /* 0x000fe400078e0002 */
[----:B------:R-:W-:Y:S02]  /*22be0*/  IMAD.MOV.U32 R12, RZ, RZ, 0x7 ;  /* 0x00000007ff0c7424 */ /* 0x000fe400078e00ff */
[----:B------:R-:W-:-:S07]  /*22bf0*/  IMAD.MOV.U32 R7, RZ, RZ, R14 ;  /* 0x000000ffff077224 */ /* 0x000fce00078e000e */
[----:B------:R-:W-:Y:S05]  /*22c00*/  WARPSYNC.COLLECTIVE R15, `(.L_x_14706) ;  /* 0x000000000f087348 */ /* 0x000fea0003c00000 */
[----:B------:R0:W1:Y:S02]  /*22c10*/  SHFL.IDX P6, R14, R13, R12, R11 ;  /* 0x0000000c0d0e7389 */ /* 0x00006400000c000b */
[----:B01----:R-:W-:Y:S01]  /*22c20*/  ENDCOLLECTIVE ;  /* 0x000000000000791b */ /* 0x003fe20003800000 */
.L_x_14706:
        /* <DEDUP_REMOVED lines=10> */
.L_x_14707:
[----:B------:R-:W-:Y:S01]  /*22cd0*/  @!PT LDS RZ, [RZ] ;  /* 0x00000000fffff984 */ /* 0x000fe20000000800 */
[----:B------:R-:W-:Y:S01]  /*22ce0*/  @!PT LDS RZ, [RZ] ;  /* 0x00000000fffff984 */ /* 0x000fe20000000800 */
[----:B------:R-:W-:Y:S01]  /*22cf0*/  @!PT LDS RZ, [RZ] ;  /* 0x00000000fffff984 */ /* 0x000fe20000000800 */
[----:B------:R1:W-:Y:S01]  /*22d00*/  @P0 LDGSTS.E.BYPASS.LTC128B.128 [R8+0x11400], desc[UR42][R6.64], !P2 ;  /* 0x1140000006080fae */ /* 0x0003e2000d101d6a */
[----:B------:R-:W-:Y:S01]  /*22d10*/  IMAD.MOV.U32 R0, RZ, RZ, R14 ;  /* 0x000000ffff007224 */ /* 0x000fe200078e000e */
[----:B------:R-:W-:Y:S06]  /*22d20*/  BRA `(.L_x_14708) ;  /* 0xffffff9c008c7947 */ /* 0x000fec000383ffff */
.L_x_14561:
[----:B------:R-:W2:Y:S01]  /*22d30*/  LDL.LU R11, [R1+0x8] ;  /* 0x00000800010b7983 */ /* 0x000ea20000300800 */
[----:B------:R-:W-:Y:S02]  /*22d40*/  IMAD.MOV.U32 R13, RZ, RZ, R0 ;  /* 0x000000ffff0d7224 */ /* 0x000fe400078e0000 */
[----:B------:R-:W-:Y:S02]  /*22d50*/  IMAD.MOV.U32 R12, RZ, RZ, RZ ;  /* 0x000000ffff0c7224 */ /* 0x000fe400078e00ff */
[----:B------:R-:W-:Y:S02]  /*22d60*/  IMAD.MOV.U32 R15, RZ, RZ, -0x1 ;  /* 0xffffffffff0f7424 */ /* 0x000fe400078e00ff */
[----:B------:R-:W-:-:S04]  /*22d70*/  IMAD.IADD R28, R9, 0x1, R28 ;  /* 0x00000001091c7824 */ /* 0x000fc800078e021c */
[----:B------:R-:W-:Y:S02]  /*22d80*/  VIADD R8, R28, 0x10 ;  /* 0x000000101c087836 */ /* 0x000fe40000000000 */
[----:B--2---:R-:W-:Y:S02]  /*22d90*/  IMAD R3, R11, R10, RZ ;  /* 0x0000000a0b037224 */ /* 0x004fe400078e02ff */
[----:B------:R-:W-:-:S03]  /*22da0*/  IMAD.MOV.U32 R11, RZ, RZ, 0x181f ;  /* 0x0000181fff0b7424 */ /* 0x000fc600078e00ff */
[----:B------:R-:W-:-:S13]  /*22db0*/  ISETP.GE.AND P1, PT, R28, R3, PT ;  /* 0x000000031c00720c */ /* 0x000fda0003f26270 */
[----:B-----5:R-:W-:Y:S05]  /*22dc0*/  WARPSYNC.COLLECTIVE R15, `(.L_x_14709) ;  /* 0x000000000f087348 */ /* 0x020fea0003c00000 */
[----:B------:R0:W1:Y:S02]  /*22dd0*/  SHFL.IDX P6, R14, R13, R12, R11 ;  /* 0x0000000c0d0e7389 */ /* 0x00006400000c000b */
[----:B01---5:R-:W-:Y:S01]  /*22de0*/  ENDCOLLECTIVE ;  /* 0x000000000000791b */ /* 0x023fe20003800000 */
.L_x_14709:
[----:B------:R-:W-:Y:S02]  /*22df0*/  IMAD.MOV.U32 R13, RZ, RZ, R2 ;  /* 0x000000ffff0d7224 */ /* 0x000fe400078e0002 */
[----:B------:R-:W-:-:S07]  /*22e00*/  IMAD.MOV.U32 R7, RZ, RZ, R14 ;  /* 0x000000ffff077224 */ /* 0x000fce00078e000e */
[----:B------:R-:W-:Y:S05]  /*22e10*/  WARPSYNC.COLLECTIVE R15, `(.L_x_14710) ;  /* 0x000000000f087348 */ /* 0x000fea0003c00000 */
[----:B------:R0:W1:Y:S02]  /*22e20*/  SHFL.IDX P6, R14, R13, R12, R11 ;  /* 0x0000000c0d0e7389 */ /* 0x00006400000c000b */
[----:B01----:R-:W-:Y:S01]  /*22e30*/  ENDCOLLECTIVE ;  /* 0x000000000000791b */ /* 0x003fe20003800000 */
.L_x_14710:
[----:B------:R-:W-:Y:S02]  /*22e40*/  IMAD.MOV.U32 R13, RZ, RZ, R0 ;  /* 0x000000ffff0d7224 */ /* 0x000fe400078e0000 */
[----:B------:R-:W-:Y:S02]  /*22e50*/  IMAD.MOV.U32 R12, RZ, RZ, 0x1 ;  /* 0x00000001ff0c7424 */ /* 0x000fe400078e00ff */
[----:B------:R-:W-:-:S07]  /*22e60*/  IMAD.MOV.U32 R6, RZ, RZ, R14 ;  /* 0x000000ffff067224 */ /* 0x000fce00078e000e */
[----:B------:R-:W-:Y:S05]  /*22e70*/  WARPSYNC.COLLECTIVE R15, `(.L_x_14711) ;  /* 0x000000000f087348 */ /* 0x000fea0003c00000 */
[----:B------:R0:W1:Y:S02]  /*22e80*/  SHFL.IDX P6, R14, R13, R12, R11 ;  /* 0x0000000c0d0e7389 */ /* 0x00006400000c000b */
[----:B01----:R-:W-:Y:S01]  /*22e90*/  ENDCOLLECTIVE ;  /* 0x000000000000791b */ /* 0x003fe20003800000 */
.L_x_14711:
[----:B------:R-:W-:-:S05]  /*22ea0*/  @!P1 LEA R6, P2, R21, R6, 0x1 ;  /* 0x0000000615069211 */ /* 0x000fca00078408ff */
[----:B------:R-:W-:-:S05]  /*22eb0*/  @!P1 IMAD.X R7, RZ, RZ, R7, P2 ;  /* 0x000000ffff079224 */ /* 0x000fca00010e0607 */
[----:B------:R-:W-:Y:S01]  /*22ec0*/  @!PT LDS RZ, [RZ] ;  /* 0x00000000fffff984 */ /* 0x000fe20000000800 */
[----:B------:R-:W-:Y:S01]  /*22ed0*/  @!PT LDS RZ, [RZ] ;  /* 0x00000000fffff984 */ /* 0x000fe20000000800 */
[----:B------:R-:W-:Y:S01]  /*22ee0*/  @!PT LDS RZ, [RZ] ;  /* 0x00000000fffff984 */ /* 0x000fe20000000800 */
[----:B------:R0:W-:Y:S01]  /*22ef0*/  @!P1 LDGSTS.E.BYPASS.LTC128B.128 [R20+0x8400], desc[UR42][R6.64], !P0 ;  /* 0x0840000006149fae */ /* 0x0001e2000c101d6a */
[----:B------:R-:W-:Y:S01]  /*22f00*/  IMAD.MOV.U32 R13, RZ, RZ, R2 ;  /* 0x000000ffff0d7224 */ /* 0x000fe200078e0002 */
[----:B------:R-:W-:Y:S01]  /*22f10*/  ISETP.GE.AND P1, PT, R8, R3, PT ;  /* 0x000000030800720c */ /* 0x000fe20003f26270 */
[----:B0-----:R-:W-:-:S12]  /*22f20*/  IMAD.MOV.U32 R6, RZ, RZ, R14 ;  /* 0x000000ffff067224 */ /* 0x001fd800078e000e */
[----:B------:R-:W-:Y:S05]  /*22f30*/  WARPSYNC.COLLECTIVE R15, `(.L_x_14712) ;  /* 0x000000000f087348 */ /* 0x000fea0003c00000 */
[----:B------:R0:W1:Y:S02]  /*22f40*/  SHFL.IDX P6, R14, R13, R12, R11 ;  /* 0x0000000c0d0e7389 */ /* 0x00006400000c000b */
[----:B01----:R-:W-:Y:S01]  /*22f50*/  ENDCOLLECTIVE ;  /* 0x000000000000791b */ /* 0x003fe20003800000 */
.L_x_14712:
[----:B------:R-:W-:Y:S02]  /*22f60*/  IMAD.MOV.U32 R13, RZ, RZ, R0 ;  /* 0x000000ffff0d7224 */ /* 0x000fe400078e0000 */
[----:B------:R-:W-:Y:S02]  /*22f70*/  IMAD.MOV.U32 R12, RZ, RZ, 0x2 ;  /* 0x00000002ff0c7424 */ /* 0x000fe400078e00ff */
[----:B------:R-:W-:-:S07]  /*22f80*/  IMAD.MOV.U32 R7, RZ, RZ, R14 ;  /* 0x000000ffff077224 */ /* 0x000fce00078e000e */
[----:B------:R-:W-:Y:S05]  /*22f90*/  WARPSYNC.COLLECTIVE R15, `(.L_x_14713) ;  /* 0x000000000f087348 */ /* 0x000fea0003c00000 */
[----:B------:R0:W1:Y:S02]  /*22fa0*/  SHFL.IDX P6, R14, R13, R12, R11 ;  /* 0x0000000c0d0e7389 */ /* 0x00006400000c000b */
[----:B01----:R-:W-:Y:S01]  /*22fb0*/  ENDCOLLECTIVE ;  /* 0x000000000000791b */ /* 0x003fe20003800000 */
.L_x_14713:
        /* <DEDUP_REMOVED lines=16> */
.L_x_14714:
[----:B------:R-:W-:Y:S02]  /*230c0*/  IMAD.MOV.U32 R13, RZ, RZ, R0 ;  /* 0x000000ffff0d7224 */ /* 0x000fe400078e0000 */
[----:B------:R-:W-:Y:S02]  /*230d0*/  IMAD.MOV.U32 R12, RZ, RZ, 0x3 ;  /* 0x00000003ff0c7424 */ /* 0x000fe400078e00ff */
[----:B------:R-:W-:-:S07]  /*230e0*/  IMAD.MOV.U32 R7, RZ, RZ, R14 ;  /* 0x000000ffff077224 */ /* 0x000fce00078e000e */
[----:B------:R-:W-:Y:S05]  /*230f0*/  WARPSYNC.COLLECTIVE R15, `(.L_x_14715) ;  /* 0x000000000f087348 */ /* 0x000fea0003c00000 */
[----:B------:R0:W1:Y:S02]  /*23100*/  SHFL.IDX P6, R14, R13, R12, R11 ;  /* 0x0000000c0d0e7389 */ /* 0x00006400000c000b */
[----:B01----:R-:W-:Y:S01]  /*23110*/  ENDCOLLECTIVE ;  /* 0x000000000000791b */ /* 0x003fe20003800000 */
.L_x_14715:
        /* <DEDUP_REMOVED lines=16> */
.L_x_14716:
[----:B------:R-:W-:Y:S02]  /*23220*/  IMAD.MOV.U32 R13, RZ, RZ, R0 ;  /* 0x000000ffff0d7224 */ /* 0x000fe400078e0000 */
[----:B------:R-:W-:Y:S02]  /*23230*/  IMAD.MOV.U32 R12, RZ, RZ, 0x4 ;  /* 0x00000004ff0c7424 */ /* 0x000fe400078e00ff */
[----:B------:R-:W-:-:S07]  /*23240*/  IMAD.MOV.U32 R7, RZ, RZ, R14 ;  /* 0x000000ffff077224 */ /* 0x000fce00078e000e */
[----:B------:R-:W-:Y:S05]  /*23250*/  WARPSYNC.COLLECTIVE R15, `(.L_x_14717) ;  /* 0x000000000f087348 */ /* 0x000fea0003c00000 */
[----:B------:R0:W1:Y:S02]  /*23260*/  SHFL.IDX P6, R14, R13, R12, R11 ;  /* 0x0000000c0d0e7389 */ /* 0x00006400000c000b */
[----:B01----:R-:W-:Y:S01]  /*23270*/  ENDCOLLECTIVE ;  /* 0x000000000000791b */ /* 0x003fe20003800000 */
.L_x_14717:
        /* <DEDUP_REMOVED lines=16> */
.L_x_14718:
[----:B------:R-:W-:Y:S02]  /*23380*/  IMAD.MOV.U32 R13, RZ, RZ, R0 ;  /* 0x000000ffff0d7224 */ /* 0x000fe400078e0000 */
[----:B------:R-:W-:Y:S02]  /*23390*/  IMAD.MOV.U32 R12, RZ, RZ, 0x5 ;  /* 0x00000005ff0c7424 */ /* 0x000fe400078e00ff */
[----:B------:R-:W-:-:S07]  /*233a0*/  IMAD.MOV.U32 R7, RZ, RZ, R14 ;  /* 0x000000ffff077224 */ /* 0x000fce00078e000e */
[----:B------:R-:W-:Y:S05]  /*233b0*/  WARPSYNC.COLLECTIVE R15, `(.L_x_14719) ;  /* 0x000000000f087348 */ /* 0x000fea0003c00000 */
[----:B------:R0:W1:Y:S02]  /*233c0*/  SHFL.IDX P6, R14, R13, R12, R11 ;  /* 0x0000000c0d0e7389 */ /* 0x00006400000c000b */
[----:B01----:R-:W-:Y:S01]  /*233d0*/  ENDCOLLECTIVE ;  /* 0x000000000000791b */ /* 0x003fe20003800000 */
.L_x_14719:
        /* <DEDUP_REMOVED lines=16> */
.L_x_14720:
[----:B------:R-:W-:Y:S01]  /*234e0*/  MOV R13, R0 ;  /* 0x00000000000d7202 */ /* 0x000fe20000000f00 */
[----:B------:R-:W-:Y:S02]  /*234f0*/  IMAD.MOV.U32 R12, RZ, RZ, 0x6 ;  /* 0x00000006ff0c7424 */ /* 0x000fe400078e00ff */
[----:B------:R-:W-:-:S07]  /*23500*/  IMAD.MOV.U32 R7, RZ, RZ, R14 ;  /* 0x000000ffff077224 */ /* 0x000fce00078e000e */
[----:B------:R-:W-:Y:S05]  /*23510*/  WARPSYNC.COLLECTIVE R15, `(.L_x_14721) ;  /* 0x000000000f087348 */ /* 0x000fea0003c00000 */
[----:B------:R0:W1:Y:S02]  /*23520*/  SHFL.IDX P6, R14, R13, R12, R11 ;  /* 0x0000000c0d0e7389 */ /* 0x00006400000c000b */
[----:B01----:R-:W-:Y:S01]  /*23530*/  ENDCOLLECTIVE ;  /* 0x000000000000791b */ /* 0x003fe20003800000 */
.L_x_14721:
        /* <DEDUP_REMOVED lines=16> */
.L_x_14722:
[----:B------:R-:W-:Y:S02]  /*23640*/  IMAD.MOV.U32 R13, RZ, RZ, R0 ;  /* 0x000000ffff0d7224 */ /* 0x000fe400078e0000 */
[----:B------:R-:W-:Y:S02]  /*23650*/  IMAD.MOV.U32 R12, RZ, RZ, 0x7 ;  /* 0x00000007ff0c7424 */ /* 0x000fe400078e00ff */
[----:B------:R-:W-:-:S07]  /*23660*/  IMAD.MOV.U32 R7, RZ, RZ, R14 ;  /* 0x000000ffff077224 */ /* 0x000fce00078e000e */
[----:B------:R-:W-:Y:S05]  /*23670*/  WARPSYNC.COLLECTIVE R15, `(.L_x_14723) ;  /* 0x000000000f087348 */ /* 0x000fea0003c00000 */
[----:B------:R0:W1:Y:S02]  /*23680*/  SHFL.IDX P6, R14, R13, R12, R11 ;  /* 0x0000000c0d0e7389 */ /* 0x00006400000c000b */
[----:B01----:R-:W-:Y:S01]  /*23690*/  ENDCOLLECTIVE ;  /* 0x000000000000791b */ /* 0x003fe20003800000 */
.L_x_14723:
        /* <DEDUP_REMOVED lines=11> */
.L_x_14724:
        /* <DEDUP_REMOVED lines=11> */
.L_x_14725:
[----:B------:R-:W-:-:S05]  /*23800*/  @!P1 LEA R6, P2, R21, R6, 0x1 ;  /* 0x0000000615069211 */ /* 0x000fca00078408ff */
[----:B------:R-:W-:-:S04]  /*23810*/  @!P1 IMAD.X R0, RZ, RZ, R0, P2 ;  /* 0x000000ffff009224 */ /* 0x000fc800010e0600 */
[----:B------:R-:W-:Y:S02]  /*23820*/  @!P1 IMAD.MOV.U32 R7, RZ, RZ, R0 ;  /* 0x000000ffff079224 */ /* 0x000fe400078e0000 */
[----:B------:R-:W-:Y:S02]  /*23830*/  IMAD.MOV.U32 R13, RZ, RZ, R5 ;  /* 0x000000ffff0d7224 */ /* 0x000fe400078e0005 */
[----:B------:R-:W-:Y:S01]  /*23840*/  VIADD R0, R28, 0x80 ;  /* 0x000000801c007836 */ /* 0x000fe20000000000 */
[----:B------:R-:W-:Y:S01]  /*23850*/  @!PT LDS RZ, [RZ] ;  /* 0x00000000fffff984 */ /* 0x000fe20000000800 */
[----:B------:R-:W-:Y:S01]  /*23860*/  @!PT LDS RZ, [RZ] ;  /* 0x00000000fffff984 */ /* 0x000fe20000000800 */
[----:B------:R-:W-:Y:S01]  /*23870*/  @!PT LDS RZ, [RZ] ;  /* 0x00000000fffff984 */ /* 0x000fe20000000800 */
[----:B------:R0:W-:Y:S04]  /*23880*/  @!P1 LDGSTS.E.BYPASS.LTC128B.128 [R20+0xbc00], desc[UR42][R6.64], !P0 ;  /* 0x0bc0000006149fae */ /* 0x0001e8000c101d6a */
[----:B------:R-:W-:Y:S01]  /*23890*/  ISETP.GE.AND P1, PT, R0, R3, PT ;  /* 0x000000030000720c */ /* 0x000fe20003f26270 */
[----:B------:R-:W-:-:S02]  /*238a0*/  VIADD R0, R28, 0x90 ;  /* 0x000000901c007836 */ /* 0x000fc40000000000 */
[----:B------:R-:W-:-:S10]  /*238b0*/  IMAD.MOV.U32 R8, RZ, RZ, R14 ;  /* 0x000000ffff087224 */ /* 0x000fd400078e000e */
[----:B0-----:R-:W-:Y:S05]  /*238c0*/  WARPSYNC.COLLECTIVE R15, `(.L_x_14726) ;  /* 0x000000000f087348 */ /* 0x001fea0003c00000 */
[----:B------:R1:W2:Y:S02]  /*238d0*/  SHFL.IDX P6, R14, R13, R12, R11 ;  /* 0x0000000c0d0e7389 */ /* 0x0002a400000c000b */
[----:B012---:R-:W-:Y:S01]  /*238e0*/  ENDCOLLECTIVE ;  /* 0x000000000000791b */ /* 0x007fe20003800000 */
.L_x_14726:
[----:B------:R-:W-:Y:S02]  /*238f0*/  IMAD.MOV.U32 R13, RZ, RZ, R4 ;  /* 0x000000ffff0d7224 */ /* 0x000fe400078e0004 */
[----:B------:R-:W-:Y:S02]  /*23900*/  IMAD.MOV.U32 R12, RZ, RZ, 0x1 ;  /* 0x00000001ff0c7424 */ /* 0x000fe400078e00ff */
[----:B------:R-:W-:-:S07]  /*23910*/  IMAD.MOV.U32 R2, RZ, RZ, R14 ;  /* 0x000000ffff027224 */ /* 0x000fce00078e000e */
[----:B------:R-:W-:Y:S05]  /*23920*/  WARPSYNC.COLLECTIVE R15, `(.L_x_14727) ;  /* 0x000000000f087348 */ /* 0x000fea0003c00000 */
[----:B------:R0:W1:Y:S02]  /*23930*/  SHFL.IDX P6, R14, R13, R12, R11 ;  /* 0x0000000c0d0e7389 */ /* 0x00006400000c000b */
[----:B01----:R-:W-:Y:S01]  /*23940*/  ENDCOLLECTIVE ;  /* 0x000000000000791b */ /* 0x003fe20003800000 */
.L_x_14727:
        /* <DEDUP_REMOVED lines=15> */
.L_x_14728:
[----:B------:R-:W-:Y:S02]  /*23a40*/  IMAD.MOV.U32 R13, RZ, RZ, R4 ;  /* 0x000000ffff0d7224 */ /* 0x000fe400078e0004 */
[----:B------:R-:W-:Y:S02]  /*23a50*/  IMAD.MOV.U32 R12, RZ, RZ, 0x2 ;  /* 0x00000002ff0c7424 */ /* 0x000fe400078e00ff */
[----:B------:R-:W-:-:S07]  /*23a60*/  IMAD.MOV.U32 R6, RZ, RZ, R14 ;  /* 0x000000ffff067224 */ /* 0x000fce00078e000e */
[----:B------:R-:W-:Y:S05]  /*23a70*/  WARPSYNC.COLLECTIVE R15, `(.L_x_14729) ;  /* 0x000000000f087348 */ /* 0x000fea0003c00000 */
[----:B------:R0:W1:Y:S02]  /*23a80*/  SHFL.IDX P6, R14, R13, R12, R11 ;  /* 0x0000000c0d0e7389 */ /* 0x00006400000c000b */
[----:B01----:R-:W-:Y:S01]  /*23a90*/  ENDCOLLECTIVE ;  /* 0x000000000000791b */ /* 0x003fe20003800000 */
.L_x_14729:
        /* <DEDUP_REMOVED lines=13> */
.L_x_14730:
[----:B------:R-:W-:Y:S02]  /*23b70*/  IMAD.MOV.U32 R13, RZ, RZ, R4 ;  /* 0x000000ffff0d7224 */ /* 0x000fe400078e0004 */
[----:B------:R-:W-:Y:S02]  /*23b80*/  IMAD.MOV.U32 R12, RZ, RZ, 0x3 ;  /* 0x00000003ff0c7424 */ /* 0x000fe400078e00ff */
[----:B------:R-:W-:-:S07]  /*23b90*/  IMAD.MOV.U32 R6, RZ, RZ, R14 ;  /* 0x000000ffff067224 */ /* 0x000fce00078e000e */
[----:B------:R-:W-:Y:S05]  /*23ba0*/  WARPSYNC.COLLECTIVE R15, `(.L_x_14731) ;  /* 0x000000000f087348 */ /* 0x000fea0003c00000 */
[----:B------:R0:W1:Y:S02]  /*23bb0*/  SHFL.IDX P6, R14, R13, R12, R11 ;  /* 0x0000000c0d0e7389 */ /* 0x00006400000c000b */
[----:B01----:R-:W-:Y:S01]  /*23bc0*/  ENDCOLLECTIVE ;  /* 0x000000000000791b */ /* 0x003fe20003800000 */
.L_x_14731:
        /* <DEDUP_REMOVED lines=12> */
.L_x_14732:
[----:B------:R-:W-:Y:S01]  /*23c90*/  IMAD.MOV.U32 R2, RZ, RZ, R14 ;  /* 0x000000ffff027224 */ /* 0x000fe200078e000e */
[----:B------:R-:W-:Y:S06]  /*23ca0*/  BRA `(.L_x_14733) ;  /* 0xffffff9c00807947 */ /* 0x000fec000383ffff */
.L_x_14564:
[----:B-1----:R1:W2:Y:S02]  /*23cb0*/  SYNCS.PHASECHK.TRANS64.TRYWAIT P0, [R22+URZ+0x16820], R0 ;  /* 0x01682000160075a7 */ /* 0x0022a4000800017f */
[----:B--2---:R-:W-:Y:S05]  /*23cc0*/  @!P0 NANOSLEEP.SYNCS 0x989680 ;  /* 0x009896800000895d */ /* 0x004fea0003900000 */
[----:B------:R-:W2:Y:S02]  /*23cd0*/  @!P0 SYNCS.PHASECHK.TRANS64 P0, [R22+URZ+0x16820], R0 ;  /* 0x01682000160085a7 */ /* 0x000ea4000800007f */
[----:B--2---:R-:W-:Y:S05]  /*23ce0*/  @!P0 BRA `(.L_x_14564) ;  /* 0xfffffffc00f08947 */ /* 0x004fea000383ffff */
[----:B------:R-:W-:Y:S05]  /*23cf0*/  BRA `(.L_x_14734) ;  /* 0xffffff9c00dc7947 */ /* 0x000fea000383ffff */
.L_x_14569:
[----:B0-----:R0:W1:Y:S02]  /*23d00*/  SYNCS.PHASECHK.TRANS64.TRYWAIT P0, [R5+URZ+0x16840], R2 ;  /* 0x01684002050075a7 */ /* 0x001064000800017f */
[----:B-1----:R-:W-:Y:S05]  /*23d10*/  @!P0 NANOSLEEP.SYNCS 0x989680 ;  /* 0x009896800000895d */ /* 0x002fea0003900000 */
[----:B------:R-:W1:Y:S02]  /*23d20*/  @!P0 SYNCS.PHASECHK.TRANS64 P0, [R5+URZ+0x16840], R2 ;  /* 0x01684002050085a7 */ /* 0x000e64000800007f */
[----:B-1----:R-:W-:Y:S05]  /*23d30*/  @!P0 BRA `(.L_x_14569) ;  /* 0xfffffffc00f08947 */ /* 0x002fea000383ffff */
[----:B------:R-:W-:Y:S05]  /*23d40*/  BRA `(.L_x_14735) ;  /* 0xffffffa000bc7947 */ /* 0x000fea000383ffff */
.L_x_14570:
        /* <DEDUP_REMOVED lines=8> */
.L_x_14737:
[----:B------:R-:W-:Y:S05]  /*23dd0*/  BSYNC B1 ;  /* 0x0000000000017941 */ /* 0x000fea0003800000 */
.L_x_14736:
        /* <DEDUP_REMOVED lines=10> */
.L_x_14738:
        /* <DEDUP_REMOVED lines=8> */
.L_x_14739:
        /* <DEDUP_REMOVED lines=12> */
.L_x_14740:
[----:B------:R-:W-:Y:S02]  /*23fc0*/  IMAD.MOV.U32 R13, RZ, RZ, R10 ;  /* 0x000000ffff0d7224 */ /* 0x000fe400078e000a */
[----:B------:R-:W-:Y:S02]  /*23fd0*/  IMAD.MOV.U32 R12, RZ, RZ, 0x2 ;  /* 0x00000002ff0c7424 */ /* 0x000fe400078e00ff */
[----:B------:R-:W-:-:S07]  /*23fe0*/  IMAD.MOV.U32 R2, RZ, RZ, R14 ;  /* 0x000000ffff027224 */ /* 0x000fce00078e000e */
[----:B------:R-:W-:Y:S05]  /*23ff0*/  WARPSYNC.COLLECTIVE R15, `(.L_x_14741) ;  /* 0x000000000f087348 */ /* 0x000fea0003c00000 */
[----:B------:R0:W1:Y:S02]  /*24000*/  SHFL.IDX P6, R14, R13, R12, R11 ;  /* 0x0000000c0d0e7389 */ /* 0x00006400000c000b */
[----:B01----:R-:W-:Y:S01]  /*24010*/  ENDCOLLECTIVE ;  /* 0x000000000000791b */ /* 0x003fe20003800000 */
.L_x_14741:
[----:B------:R-:W-:-:S05]  /*24020*/  IADD3 R2, P0, R2, R7, RZ ;  /* 0x0000000702027210 */ /* 0x000fca0007f1e0ff */
[----:B------:R-:W-:-:S05]  /*24030*/  IMAD.X R3, RZ, RZ, R3, P0 ;  /* 0x000000ffff037224 */ /* 0x000fca00000e0603 */
        /* <DEDUP_REMOVED lines=9> */
.L_x_14742:
[----:B------:R-:W-:Y:S02]  /*240d0*/  IMAD.MOV.U32 R13, RZ, RZ, R10 ;  /* 0x000000ffff0d7224 */ /* 0x000fe400078e000a */
[----:B------:R-:W-:Y:S02]  /*240e0*/  IMAD.MOV.U32 R12, RZ, RZ, 0x3 ;  /* 0x00000003ff0c7424 */ /* 0x000fe400078e00ff */
[----:B------:R-:W-:-:S07]  /*240f0*/  IMAD.MOV.U32 R2, RZ, RZ, R14 ;  /* 0x000000ffff027224 */ /* 0x000fce00078e000e */
[----:B------:R-:W-:Y:S05]  /*24100*/  WARPSYNC.COLLECTIVE R15, `(.L_x_14743) ;  /* 0x000000000f087348 */ /* 0x000fea0003c00000 */
[----:B------:R0:W1:Y:S02]  /*24110*/  SHFL.IDX P6, R14, R13, R12, R11 ;  /* 0x0000000c0d0e7389 */ /* 0x00006400000c000b */
[----:B01----:R-:W-:Y:S01]  /*24120*/  ENDCOLLECTIVE ;  /* 0x000000000000791b */ /* 0x003fe20003800000 */
.L_x_14743:
        /* <DEDUP_REMOVED lines=11> */
.L_x_14744:
[----:B------:R-:W-:Y:S02]  /*241e0*/  IMAD.MOV.U32 R13, RZ, RZ, R10 ;  /* 0x000000ffff0d7224 */ /* 0x000fe400078e000a */
[----:B------:R-:W-:Y:S02]  /*241f0*/  IMAD.MOV.U32 R12, RZ, RZ, 0x4 ;  /* 0x00000004ff0c7424 */ /* 0x000fe400078e00ff */
[----:B------:R-:W-:-:S07]  /*24200*/  IMAD.MOV.U32 R2, RZ, RZ, R14 ;  /* 0x000000ffff027224 */ /* 0x000fce00078e000e */
[----:B------:R-:W-:Y:S05]  /*24210*/  WARPSYNC.COLLECTIVE R15, `(.L_x_14745) ;  /* 0x000000000f087348 */ /* 0x000fea0003c00000 */
[----:B------:R0:W1:Y:S02]  /*24220*/  SHFL.IDX P6, R14, R13, R12, R11 ;  /* 0x0000000c0d0e7389 */ /* 0x00006400000c000b */
[----:B01----:R-:W-:Y:S01]  /*24230*/  ENDCOLLECTIVE ;  /* 0x000000000000791b */ /* 0x003fe20003800000 */
.L_x_14745:
        /* <DEDUP_REMOVED lines=11> */
.L_x_14746:
[----:B------:R-:W-:Y:S02]  /*242f0*/  IMAD.MOV.U32 R13, RZ, RZ, R10 ;  /* 0x000000ffff0d7224 */ /* 0x000fe400078e000a */
[----:B------:R-:W-:Y:S02]  /*24300*/  IMAD.MOV.U32 R12, RZ, RZ, 0x5 ;  /* 0x00000005ff0c7424 */ /* 0x000fe400078e00ff */
[----:B------:R-:W-:-:S07]  /*24310*/  IMAD.MOV.U32 R2, RZ, RZ, R14 ;  /* 0x000000ffff027224 */ /* 0x000fce00078e000e */
[----:B------:R-:W-:Y:S05]  /*24320*/  WARPSYNC.COLLECTIVE R15, `(.L_x_14747) ;  /* 0x000000000f087348 */ /* 0x000fea0003c00000 */
[----:B------:R0:W1:Y:S02]  /*24330*/  SHFL.IDX P6, R14, R13, R12, R11 ;  /* 0x0000000c0d0e7389 */ /* 0x00006400000c000b */
[----:B01----:R-:W-:Y:S01]  /*24340*/  ENDCOLLECTIVE ;  /* 0x000000000000791b */ /* 0x003fe20003800000 */
.L_x_14747:
        /* <DEDUP_REMOVED lines=11> */
.L_x_14748:
[----:B------:R-:W-:Y:S02]  /*24400*/  IMAD.MOV.U32 R13, RZ, RZ, R10 ;  /* 0x000000ffff0d7224 */ /* 0x000fe400078e000a */
[----:B------:R-:W-:Y:S02]  /*24410*/  IMAD.MOV.U32 R12, RZ, RZ, 0x6 ;  /* 0x00000006ff0c7424 */ /* 0x000fe400078e00ff */
[----:B------:R-:W-:-:S07]  /*24420*/  IMAD.MOV.U32 R2, RZ, RZ, R14 ;  /* 0x000000ffff027224 */ /* 0x000fce00078e000e */
[----:B------:R-:W-:Y:S05]  /*24430*/  WARPSYNC.COLLECTIVE R15, `(.L_x_14749) ;  /* 0x000000000f087348 */ /* 0x000fea0003c00000 */
[----:B------:R0:W1:Y:S02]  /*24440*/  SHFL.IDX P6, R14, R13, R12, R11 ;  /* 0x0000000c0d0e7389 */ /* 0x00006400000c000b */
[----:B01----:R-:W-:Y:S01]  /*24450*/  ENDCOLLECTIVE ;  /* 0x000000000000791b */ /* 0x003fe20003800000 */
.L_x_14749:
        /* <DEDUP_REMOVED lines=11> */
.L_x_14750:
[----:B------:R-:W-:Y:S02]  /*24510*/  IMAD.MOV.U32 R13, RZ, RZ, R10 ;  /* 0x000000ffff0d7224 */ /* 0x000fe400078e000a */
[----:B------:R-:W-:Y:S02]  /*24520*/  IMAD.MOV.U32 R12, RZ, RZ, 0x7 ;  /* 0x00000007ff0c7424 */ /* 0x000fe400078e00ff */
[----:B------:R-:W-:-:S07]  /*24530*/  IMAD.MOV.U32 R2, RZ, RZ, R14 ;  /* 0x000000ffff027224 */ /* 0x000fce00078e000e */
[----:B------:R-:W-:Y:S05]  /*24540*/  WARPSYNC.COLLECTIVE R15, `(.L_x_14751) ;  /* 0x000000000f087348 */ /* 0x000fea0003c00000 */
[----:B------:R0:W1:Y:S02]  /*24550*/  SHFL.IDX P6, R14, R13, R12, R11 ;  /* 0x0000000c0d0e7389 */ /* 0x00006400000c000b */
[----:B01----:R-:W-:Y:S01]  /*24560*/  ENDCOLLECTIVE ;  /* 0x000000000000791b */ /* 0x003fe20003800000 */
.L_x_14751:
        /* <DEDUP_REMOVED lines=11> */
.L_x_14752:
[----:B------:R-:W-:Y:S01]  /*24620*/  IMAD.MOV.U32 R2, RZ, RZ, R14 ;  /* 0x000000ffff027224 */ /* 0x000fe200078e000e */
[----:B------:R-:W-:Y:S06]  /*24630*/  BRA `(.L_x_14753) ;  /* 0xffffff9c00ac7947 */ /* 0x000fec000383ffff */
.L_x_14575:
[----:B-1----:R1:W2:Y:S02]  /*24640*/  SYNCS.PHASECHK.TRANS64.TRYWAIT P0, [R5+URZ+0x16860], R2 ;  /* 0x01686002050075a7 */ /* 0x0022a4000800017f */
[----:B--2---:R-:W-:Y:S05]  /*24650*/  @!P0 NANOSLEEP.SYNCS 0x989680 ;  /* 0x009896800000895d */ /* 0x004fea0003900000 */
[----:B------:R-:W2:Y:S02]  /*24660*/  @!P0 SYNCS.PHASECHK.TRANS64 P0, [R5+URZ+0x16860], R2 ;  /* 0x01686002050085a7 */ /* 0x000ea4000800007f */
[----:B--2---:R-:W-:Y:S05]  /*24670*/  @!P0 BRA `(.L_x_14575) ;  /* 0xfffffffc00f08947 */ /* 0x004fea000383ffff */
[----:B------:R-:W-:Y:S05]  /*24680*/  BRA `(.L_x_14754) ;  /* 0xffffffa000047947 */ /* 0x000fea000383ffff */
.L_x_14576:
        /* <DEDUP_REMOVED lines=8> */
.L_x_14756:
[----:B------:R-:W-:Y:S05]  /*24710*/  BSYNC B1 ;  /* 0x0000000000017941 */ /* 0x000fea0003800000 */
.L_x_14755:
        /* <DEDUP_REMOVED lines=10> */
.L_x_14757:
[----:B------:R-:W-:Y:S02]  /*247c0*/  IMAD.MOV.U32 R13, RZ, RZ, R24 ;  /* 0x000000ffff0d7224 */ /* 0x000fe400078e0018 */
[----:B------:R-:W-:Y:S02]  /*247d0*/  IMAD.MOV.U32 R12, RZ, RZ, 0x1 ;  /* 0x00000001ff0c7424 */ /* 0x000fe400078e00ff */
[----:B------:R-:W-:-:S07]  /*247e0*/  IMAD.MOV.U32 R2, RZ, RZ, R14 ;  /* 0x000000ffff027224 */ /* 0x000fce00078e000e */
[----:B------:R-:W-:Y:S05]  /*247f0*/  WARPSYNC.COLLECTIVE R15, `(.L_x_14758) ;  /* 0x000000000f087348 */ /* 0x000fea0003c00000 */
[----:B------:R0:W1:Y:S02]  /*24800*/  SHFL.IDX P6, R14, R13, R12, R11 ;  /* 0x0000000c0d0e7389 */ /* 0x00006400000c000b */
[----:B01----:R-:W-:Y:S01]  /*24810*/  ENDCOLLECTIVE ;  /* 0x000000000000791b */ /* 0x003fe20003800000 */
.L_x_14758:
        /* <DEDUP_REMOVED lines=12> */
.L_x_14759:
[----:B------:R-:W-:Y:S02]  /*248e0*/  IMAD.MOV.U32 R13, RZ, RZ, R24 ;  /* 0x000000ffff0d7224 */ /* 0x000fe400078e0018 */
[----:B------:R-:W-:Y:S02]  /*248f0*/  IMAD.MOV.U32 R12, RZ, RZ, 0x2 ;  /* 0x00000002ff0c7424 */ /* 0x000fe400078e00ff */
[----:B------:R-:W-:-:S07]  /*24900*/  IMAD.MOV.U32 R2, RZ, RZ, R14 ;  /* 0x000000ffff027224 */ /* 0x000fce00078e000e */
[----:B------:R-:W-:Y:S05]  /*24910*/  WARPSYNC.COLLECTIVE R15, `(.L_x_14760) ;  /* 0x000000000f087348 */ /* 0x000fea0003c00000 */
[----:B------:R0:W1:Y:S02]  /*24920*/  SHFL.IDX P6, R14, R13, R12, R11 ;  /* 0x0000000c0d0e7389 */ /* 0x00006400000c000b */
[----:B01----:R-:W-:Y:S01]  /*24930*/  ENDCOLLECTIVE ;  /* 0x000000000000791b */ /* 0x003fe20003800000 */
.L_x_14760:
        /* <DEDUP_REMOVED lines=12> */
.L_x_14761:
[----:B------:R-:W-:Y:S02]  /*24a00*/  IMAD.MOV.U32 R13, RZ, RZ, R24 ;  /* 0x000000ffff0d7224 */ /* 0x000fe400078e0018 */
[----:B------:R-:W-:Y:S02]  /*24a10*/  IMAD.MOV.U32 R12, RZ, RZ, 0x3 ;  /* 0x00000003ff0c7424 */ /* 0x000fe400078e00ff */
[----:B------:R-:W-:-:S07]  /*24a20*/  IMAD.MOV.U32 R2, RZ, RZ, R14 ;  /* 0x000000ffff027224 */ /* 0x000fce00078e000e */
[----:B------:R-:W-:Y:S05]  /*24a30*/  WARPSYNC.COLLECTIVE R15, `(.L_x_14762) ;  /* 0x000000000f087348 */ /* 0x000fea0003c00000 */
[----:B------:R0:W1:Y:S02]  /*24a40*/  SHFL.IDX P6, R14, R13, R12, R11 ;  /* 0x0000000c0d0e7389 */ /* 0x00006400000c000b */
[----:B01----:R-:W-:Y:S01]  /*24a50*/  ENDCOLLECTIVE ;  /* 0x000000000000791b */ /* 0x003fe20003800000 */
.L_x_14762:
        /* <DEDUP_REMOVED lines=12> */
.L_x_14763:
[----:B------:R-:W-:Y:S02]  /*24b20*/  IMAD.MOV.U32 R13, RZ, RZ, R24 ;  /* 0x000000ffff0d7224 */ /* 0x000fe400078e0018 */
[----:B------:R-:W-:Y:S02]  /*24b30*/  IMAD.MOV.U32 R12, RZ, RZ, 0x4 ;  /* 0x00000004ff0c7424 */ /* 0x000fe400078e00ff */
[----:B------:R-:W-:-:S07]  /*24b40*/  IMAD.MOV.U32 R2, RZ, RZ, R14 ;  /* 0x000000ffff027224 */ /* 0x000fce00078e000e */
[----:B------:R-:W-:Y:S05]  /*24b50*/  WARPSYNC.COLLECTIVE R15, `(.L_x_14764) ;  /* 0x000000000f087348 */ /* 0x000fea0003c00000 */
[----:B------:R0:W1:Y:S02]  /*24b60*/  SHFL.IDX P6, R14, R13, R12, R11 ;  /* 0x0000000c0d0e7389 */ /* 0x00006400000c000b */
[----:B01----:R-:W-:Y:S01]  /*24b70*/  ENDCOLLECTIVE ;  /* 0x000000000000791b */ /* 0x003fe20003800000 */
.L_x_14764:
        /* <DEDUP_REMOVED lines=12> */
.L_x_14765:
[----:B------:R-:W-:Y:S02]  /*24c40*/  IMAD.MOV.U32 R13, RZ, RZ, R24 ;  /* 0x000000ffff0d7224 */ /* 0x000fe400078e0018 */
[----:B------:R-:W-:Y:S02]  /*24c50*/  IMAD.MOV.U32 R12, RZ, RZ, 0x5 ;  /* 0x00000005ff0c7424 */ /* 0x000fe400078e00ff */
[----:B------:R-:W-:-:S07]  /*24c60*/  IMAD.MOV.U32 R2, RZ, RZ, R14 ;  /* 0x000000ffff027224 */ /* 0x000fce00078e000e */
[----:B------:R-:W-:Y:S05]  /*24c70*/  WARPSYNC.COLLECTIVE R15, `(.L_x_14766) ;  /* 0x000000000f087348 */ /* 0x000fea0003c00000 */
[----:B------:R0:W1:Y:S02]  /*24c80*/  SHFL.IDX P6, R14, R13, R12, R11 ;  /* 0x0000000c0d0e7389 */ /* 0x00006400000c000b */
[----:B01----:R-:W-:Y:S01]  /*24c90*/  ENDCOLLECTIVE ;  /* 0x000000000000791b */ /* 0x003fe20003800000 */
.L_x_14766:
[----:B------:R-:W-:-:S04]  /*24ca0*/  IADD3 R2, P0, R2, R7, RZ ;  /* 0x0000000702027210 */ /* 0x000fc80007f1e0ff */
        /* <DEDUP_REMOVED lines=11> */
.L_x_14767:
[----:B------:R-:W-:Y:S02]  /*24d60*/  IMAD.MOV.U32 R13, RZ, RZ, R24 ;  /* 0x000000ffff0d7224 */ /* 0x000fe400078e0018 */
[----:B------:R-:W-:Y:S02]  /*24d70*/  IMAD.MOV.U32 R12, RZ, RZ, 0x6 ;  /* 0x00000006ff0c7424 */ /* 0x000fe400078e00ff */
[----:B------:R-:W-:-:S07]  /*24d80*/  IMAD.MOV.U32 R2, RZ, RZ, R14 ;  /* 0x000000ffff027224 */ /* 0x000fce00078e000e */
[----:B------:R-:W-:Y:S05]  /*24d90*/  WARPSYNC.COLLECTIVE R15, `(.L_x_14768) ;  /* 0x000000000f087348 */ /* 0x000fea0003c00000 */
[----:B------:R0:W1:Y:S02]  /*24da0*/  SHFL.IDX P6, R14, R13, R12, R11 ;  /* 0x0000000c0d0e7389 */ /* 0x00006400000c000b */
[----:B01----:R-:W-:Y:S01]  /*24db0*/  ENDCOLLECTIVE ;  /* 0x000000000000791b */ /* 0x003fe20003800000 */
.L_x_14768:
        /* <DEDUP_REMOVED lines=12> */
.L_x_14769:
[----:B------:R-:W-:Y:S02]  /*24e80*/  IMAD.MOV.U32 R13, RZ, RZ, R24 ;  /* 0x000000ffff0d7224 */ /* 0x000fe400078e0018 */
[----:B------:R-:W-:Y:S02]  /*24e90*/  IMAD.MOV.U32 R12, RZ, RZ, 0x7 ;  /* 0x00000007ff0c7424 */ /* 0x000fe400078e00ff */
[----:B------:R-:W-:-:S07]  /*24ea0*/  IMAD.MOV.U32 R2, RZ, RZ, R14 ;  /* 0x000000ffff027224 */ /* 0x000fce00078e000e */
[----:B------:R-:W-:Y:S05]  /*24eb0*/  WARPSYNC.COLLECTIVE R15, `(.L_x_14770) ;  /* 0x000000000f087348 */ /* 0x000fea0003c00000 */
[----:B------:R0:W1:Y:S02]  /*24ec0*/  SHFL.IDX P6, R14, R13, R12, R11 ;  /* 0x0000000c0d0e7389 */ /* 0x00006400000c000b */
[----:B01----:R-:W-:Y:S01]  /*24ed0*/  ENDCOLLECTIVE ;  /* 0x000000000000791b */ /* 0x003fe20003800000 */
.L_x_14770:
        /* <DEDUP_REMOVED lines=11> */
.L_x_14771:
[----:B------:R-:W-:Y:S01]  /*24f90*/  IMAD.MOV.U32 R2, RZ, RZ, R14 ;  /* 0x000000ffff027224 */ /* 0x000fe200078e000e */
[----:B------:R-:W-:Y:S06]  /*24fa0*/  BRA `(.L_x_14772) ;  /* 0xffffff9800b47947 */ /* 0x000fec000383ffff */
.L_x_14584:
[----:B0-----:R0:W1:Y:S02]  /*24fb0*/  SYNCS.PHASECHK.TRANS64.TRYWAIT P0, [R0+URZ+0x16860], R3 ;  /* 0x01686003000075a7 */ /* 0x001064000800017f */
[----:B-1----:R-:W-:Y:S05]  /*24fc0*/  @!P0 NANOSLEEP.SYNCS 0x989680 ;  /* 0x009896800000895d */ /* 0x002fea0003900000 */
[----:B------:R-:W1:Y:S02]  /*24fd0*/  @!P0 SYNCS.PHASECHK.TRANS64 P0, [R0+URZ+0x16860], R3 ;  /* 0x01686003000085a7 */ /* 0x000e64000800007f */
[----:B-1----:R-:W-:Y:S05]  /*24fe0*/  @!P0 BRA `(.L_x_14584) ;  /* 0xfffffffc00f08947 */ /* 0x002fea000383ffff */
[----:B------:R-:W-:Y:S05]  /*24ff0*/  BRA `(.L_x_14773) ;  /* 0xffffff9c00d87947 */ /* 0x000fea000383ffff */
.L_x_14585:
        /* <DEDUP_REMOVED lines=8> */
.L_x_14775:
[----:B------:R-:W-:Y:S05]  /*25080*/  BSYNC B0 ;  /* 0x0000000000007941 */ /* 0x000fea0003800000 */
.L_x_14774:
        /* <DEDUP_REMOVED lines=10> */
.L_x_14776:
[----:B------:R-:W-:Y:S01]  /*25130*/  ULDC UR4, c[0x0][0x2f4] ;  /* 0x0000bd0000047ab9 */ /* 0x000fe20000000800 */
[----:B------:R-:W-:Y:S02]  /*25140*/  IMAD.MOV.U32 R13, RZ, RZ, R24 ;  /* 0x000000ffff0d7224 */ /* 0x000fe400078e0018 */
        /* <DEDUP_REMOVED lines=10> */
.L_x_14777:
        /* <DEDUP_REMOVED lines=11> */
.L_x_14778:
[----:B------:R-:W-:Y:S02]  /*252a0*/  IMAD.MOV.U32 R13, RZ, RZ, R24 ;  /* 0x000000ffff0d7224 */ /* 0x000fe400078e0018 */
[----:B------:R-:W-:Y:S01]  /*252b0*/  IMAD.MOV.U32 R12, RZ, RZ, 0x2 ;  /* 0x00000002ff0c7424 */ /* 0x000fe200078e00ff */
[----:B------:R-:W-:-:S13]  /*252c0*/  IADD3 R2, P1, R14, R5, RZ ;  /* 0x000000050e027210 */ /* 0x000fda0007f3e0ff */
[----:B------:R-:W-:Y:S05]  /*252d0*/  WARPSYNC.COLLECTIVE R15, `(.L_x_14779) ;  /* 0x000000000f087348 */ /* 0x000fea0003c00000 */
[----:B------:R0:W1:Y:S02]  /*252e0*/  SHFL.IDX P6, R14, R13, R12, R11 ;  /* 0x0000000c0d0e7389 */ /* 0x00006400000c000b */
[----:B01----:R-:W-:Y:S01]  /*252f0*/  ENDCOLLECTIVE ;  /* 0x000000000000791b */ /* 0x003fe20003800000 */
.L_x_14779:
        /* <DEDUP_REMOVED lines=11> */
.L_x_14780:
[----:B------:R-:W-:Y:S02]  /*253b0*/  IMAD.MOV.U32 R13, RZ, RZ, R24 ;  /* 0x000000ffff0d7224 */ /* 0x000fe400078e0018 */
[----:B------:R-:W-:Y:S01]  /*253c0*/  IMAD.MOV.U32 R12, RZ, RZ, 0x3 ;  /* 0x00000003ff0c7424 */ /* 0x000fe200078e00ff */
[----:B------:R-:W-:-:S13]  /*253d0*/  IADD3 R2, P1, R14, R5, RZ ;  /* 0x000000050e027210 */ /* 0x000fda0007f3e0ff */
[----:B------:R-:W-:Y:S05]  /*253e0*/  WARPSYNC.COLLECTIVE R15, `(.L_x_14781) ;  /* 0x000000000f087348 */ /* 0x000fea0003c00000 */
[----:B------:R0:W1:Y:S02]  /*253f0*/  SHFL.IDX P6, R14, R13, R12, R11 ;  /* 0x0000000c0d0e7389 */ /* 0x00006400000c000b */
[----:B01----:R-:W-:Y:S01]  /*25400*/  ENDCOLLECTIVE ;  /* 0x000000000000791b */ /* 0x003fe20003800000 */
.L_x_14781:
        /* <DEDUP_REMOVED lines=11> */
.L_x_14782:
[----:B------:R-:W-:Y:S02]  /*254c0*/  IMAD.MOV.U32 R13, RZ, RZ, R24 ;  /* 0x000000ffff0d7224 */ /* 0x000fe400078e0018 */
[----:B------:R-:W-:Y:S01]  /*254d0*/  IMAD.MOV.U32 R12, RZ, RZ, 0x4 ;  /* 0x00000004ff0c7424 */ /* 0x000fe200078e00ff */
[----:B------:R-:W-:-:S13]  /*254e0*/  IADD3 R2, P1, R14, R5, RZ ;  /* 0x000000050e027210 */ /* 0x000fda0007f3e0ff */
[----:B------:R-:W-:Y:S05]  /*254f0*/  WARPSYNC.COLLECTIVE R15, `(.L_x_14783) ;  /* 0x000000000f087348 */ /* 0x000fea0003c00000 */
[----:B------:R0:W1:Y:S02]  /*25500*/  SHFL.IDX P6, R14, R13, R12, R11 ;  /* 0x0000000c0d0e7389 */ /* 0x00006400000c000b */
[----:B01----:R-:W-:Y:S01]  /*25510*/  ENDCOLLECTIVE ;  /* 0x000000000000791b */ /* 0x003fe20003800000 */
.L_x_14783:
        /* <DEDUP_REMOVED lines=11> */
.L_x_14784:
[----:B------:R-:W-:Y:S02]  /*255d0*/  IMAD.MOV.U32 R13, RZ, RZ, R24 ;  /* 0x000000ffff0d7224 */ /* 0x000fe400078e0018 */
[----:B------:R-:W-:Y:S01]  /*255e0*/  IMAD.MOV.U32 R12, RZ, RZ, 0x5 ;  /* 0x00000005ff0c7424 */ /* 0x000fe200078e00ff */
[----:B------:R-:W-:-:S13]  /*255f0*/  IADD3 R2, P1, R14, R5, RZ ;  /* 0x000000050e027210 */ /* 0x000fda0007f3e0ff */
[----:B------:R-:W-:Y:S05]  /*25600*/  WARPSYNC.COLLECTIVE R15, `(.L_x_14785) ;  /* 0x000000000f087348 */ /* 0x000fea0003c00000 */
[----:B------:R0:W1:Y:S02]  /*25610*/  SHFL.IDX P6, R14, R13, R12, R11 ;  /* 0x0000000c0d0e7389 */ /* 0x00006400000c000b */
[----:B01----:R-:W-:Y:S01]  /*25620*/  ENDCOLLECTIVE ;  /* 0x000000000000791b */ /* 0x003fe20003800000 */
.L_x_14785:
        /* <DEDUP_REMOVED lines=11> */
.L_x_14786:
[----:B------:R-:W-:Y:S02]  /*256e0*/  IMAD.MOV.U32 R13, RZ, RZ, R24 ;  /* 0x000000ffff0d7224 */ /* 0x000fe400078e0018 */
[----:B------:R-:W-:Y:S01]  /*256f0*/  IMAD.MOV.U32 R12, RZ, RZ, 0x6 ;  /* 0x00000006ff0c7424 */ /* 0x000fe200078e00ff */
[----:B------:R-:W-:-:S13]  /*25700*/  IADD3 R2, P1, R14, R5, RZ ;  /* 0x000000050e027210 */ /* 0x000fda0007f3e0ff */
[----:B------:R-:W-:Y:S05]  /*25710*/  WARPSYNC.COLLECTIVE R15, `(.L_x_14787) ;  /* 0x000000000f087348 */ /* 0x000fea0003c00000 */
[----:B------:R0:W1:Y:S02]  /*25720*/  SHFL.IDX P6, R14, R13, R12, R11 ;  /* 0x0000000c0d0e7389 */ /* 0x00006400000c000b */
[----:B01----:R-:W-:Y:S01]  /*25730*/  ENDCOLLECTIVE ;  /* 0x000000000000791b */ /* 0x003fe20003800000 */
.L_x_14787:
        /* <DEDUP_REMOVED lines=11> */
.L_x_14788:
[----:B------:R-:W-:Y:S02]  /*257f0*/  IMAD.MOV.U32 R13, RZ, RZ, R24 ;  /* 0x000000ffff0d7224 */ /* 0x000fe400078e0018 */
[----:B------:R-:W-:Y:S01]  /*25800*/  IMAD.MOV.U32 R12, RZ, RZ, 0x7 ;  /* 0x00000007ff0c7424 */ /* 0x000fe200078e00ff */
[----:B------:R-:W-:-:S13]  /*25810*/  IADD3 R2, P1, R14, R5, RZ ;  /* 0x000000050e027210 */ /* 0x000fda0007f3e0ff */
[----:B------:R-:W-:Y:S05]  /*25820*/  WARPSYNC.COLLECTIVE R15, `(.L_x_14789) ;  /* 0x000000000f087348 */ /* 0x000fea0003c00000 */
[----:B------:R0:W1:Y:S02]  /*25830*/  SHFL.IDX P6, R14, R13, R12, R11 ;  /* 0x0000000c0d0e7389 */ /* 0x00006400000c000b */
[----:B01----:R-:W-:Y:S01]  /*25840*/  ENDCOLLECTIVE ;  /* 0x000000000000791b */ /* 0x003fe20003800000 */
.L_x_14789:
        /* <DEDUP_REMOVED lines=10> */
.L_x_14790:
[----:B------:R-:W-:Y:S05]  /*258f0*/  BRA `(.L_x_14791) ;  /* 0xffffff98009c7947 */ /* 0x000fea000383ffff */
.L_x_14590:
[----:B------:R-:W-:Y:S01]  /*25900*/  BSSY B0, `(.L_x_14792) ;  /* 0x0000008000007945 */ /* 0x000fe20003800000 */
[----:B------:R-:W-:Y:S01]  /*25910*/  IMAD.MOV.U32 R13, RZ, RZ, R16 ;  /* 0x000000ffff0d7224 */ /* 0x000fe200078e0010 */
[----:B------:R-:W-:Y:S01]  /*25920*/  MOV R11, 0x1f ;  /* 0x0000001f000b7802 */ /* 0x000fe20000000f00 */
[----:B-1----:R-:W-:Y:S02]  /*25930*/  IMAD.MOV.U32 R12, RZ, RZ, RZ ;  /* 0x000000ffff0c7224 */ /* 0x002fe400078e00ff */
[----:B------:R-:W-:-:S07]  /*25940*/  IMAD.MOV.U32 R15, RZ, RZ, -0x1 ;  /* 0xffffffffff0f7424 */ /* 0x000fce00078e00ff */
[----:B--2---:R-:W-:Y:S05]  /*25950*/  WARPSYNC.COLLECTIVE R15, `(.L_x_14793) ;  /* 0x000000000f087348 */ /* 0x004fea0003c00000 */
[----:B------:R0:W1:Y:S02]  /*25960*/  SHFL.IDX P6, R14, R13, R12, R11 ;  /* 0x0000000c0d0e7389 */ /* 0x00006400000c000b */
[----:B012---:R-:W-:Y:S01]  /*25970*/  ENDCOLLECTIVE ;  /* 0x000000000000791b */ /* 0x007fe20003800000 */
.L_x_14793:
[----:B------:R-:W-:Y:S05]  /*25980*/  BSYNC B0 ;  /* 0x0000000000007941 */ /* 0x000fea0003800000 */
.L_x_14792:
        /* <DEDUP_REMOVED lines=9> */
.L_x_14794:
        /* <DEDUP_REMOVED lines=18> */
.L_x_14795:
[----:B------:R-:W-:Y:S01]  /*25b40*/  IMAD.MOV.U32 R12, RZ, RZ, 0x2 ;  /* 0x00000002ff0c7424 */ /* 0x000fe200078e00ff */
[----:B------:R-:W-:-:S05]  /*25b50*/  SEL R5, R14, RZ, P1 ;  /* 0x000000ff0e057207 */ /* 0x000fca0000800000 */
[----:B------:R-:W-:-:S04]  /*25b60*/  IMAD.IADD R4, R2, 0x1, R5 ;  /* 0x0000000102047824 */ /* 0x000fc800078e0205 */
[----:B------:R-:W-:-:S07]  /*25b70*/  IMAD.MOV.U32 R13, RZ, RZ, R4 ;  /* 0x000000ffff0d7224 */ /* 0x000fce00078e0004 */
[----:B------:R-:W-:Y:S05]  /*25b80*/  WARPSYNC.COLLECTIVE R15, `(.L_x_14796) ;  /* 0x000000000f087348 */ /* 0x000fea0003c00000 */
[----:B------:R0:W1:Y:S02]  /*25b90*/  SHFL.UP P6, R14, R13, R12, R11 ;  /* 0x0400000c0d0e7389 */ /* 0x00006400000c000b */
[----:B01----:R-:W-:Y:S01]  /*25ba0*/  ENDCOLLECTIVE ;  /* 0x000000000000791b */ /* 0x003fe20003800000 */
.L_x_14796:
[----:B------:R-:W-:Y:S01]  /*25bb0*/  IMAD.MOV.U32 R12, RZ, RZ, 0x4 ;  /* 0x00000004ff0c7424 */ /* 0x000fe200078e00ff */
[----:B------:R-:W-:-:S05]  /*25bc0*/  SEL R5, R14, RZ, P2 ;  /* 0x000000ff0e057207 */ /* 0x000fca0001000000 */
[----:B------:R-:W-:-:S04]  /*25bd0*/  IMAD.IADD R5, R4, 0x1, R5 ;  /* 0x0000000104057824 */ /* 0x000fc800078e0205 */
[----:B------:R-:W-:-:S07]  /*25be0*/  IMAD.MOV.U32 R13, RZ, RZ, R5 ;  /* 0x000000ffff0d7224 */ /* 0x000fce00078e0005 */
[----:B------:R-:W-:Y:S05]  /*25bf0*/  WARPSYNC.COLLECTIVE R15, `(.L_x_14797) ;  /* 0x000000000f087348 */ /* 0x000fea0003c00000 */
[----:B------:R0:W1:Y:S02]  /*25c00*/  SHFL.UP P6, R14, R13, R12, R11 ;  /* 0x0400000c0d0e7389 */ /* 0x00006400000c000b */
[----:B01----:R-:W-:Y:S01]  /*25c10*/  ENDCOLLECTIVE ;  /* 0x000000000000791b */ /* 0x003fe20003800000 */
.L_x_14797:
[----:B------:R-:W-:Y:S01]  /*25c20*/  IMAD.MOV.U32 R12, RZ, RZ, 0x8 ;  /* 0x00000008ff0c7424 */ /* 0x000fe200078e00ff */
[----:B------:R-:W-:-:S05]  /*25c30*/  SEL R6, R14, RZ, P3 ;  /* 0x000000ff0e067207 */ /* 0x000fca0001800000 */
[----:B------:R-:W-:-:S04]  /*25c40*/  IMAD.IADD R6, R5, 0x1, R6 ;  /* 0x0000000105067824 */ /* 0x000fc800078e0206 */
[----:B------:R-:W-:-:S07]  /*25c50*/  IMAD.MOV.U32 R13, RZ, RZ, R6 ;  /* 0x000000ffff0d7224 */ /* 0x000fce00078e0006 */
[----:B------:R-:W-:Y:S05]  /*25c60*/  WARPSYNC.COLLECTIVE R15, `(.L_x_14798) ;  /* 0x000000000f087348 */ /* 0x000fea0003c00000 */
[----:B------:R0:W1:Y:S02]  /*25c70*/  SHFL.UP P6, R14, R13, R12, R11 ;  /* 0x0400000c0d0e7389 */ /* 0x00006400000c000b */
[----:B01----:R-:W-:Y:S01]  /*25c80*/  ENDCOLLECTIVE ;  /* 0x000000000000791b */ /* 0x003fe20003800000 */
.L_x_14798:
[----:B------:R-:W-:Y:S01]  /*25c90*/  IMAD.MOV.U32 R12, RZ, RZ, 0x10 ;  /* 0x00000010ff0c7424 */ /* 0x000fe200078e00ff */
[----:B------:R-:W-:-:S05]  /*25ca0*/  SEL R3, R14, RZ, P4 ;  /* 0x000000ff0e037207 */ /* 0x000fca0002000000 */
[----:B------:R-:W-:-:S04]  /*25cb0*/  IMAD.IADD R4, R6, 0x1, R3 ;  /* 0x0000000106047824 */ /* 0x000fc800078e0203 */
[----:B------:R-:W-:-:S07]  /*25cc0*/  IMAD.MOV.U32 R13, RZ, RZ, R4 ;  /* 0x000000ffff0d7224 */ /* 0x000fce00078e0004 */
[----:B------:R-:W-:Y:S05]  /*25cd0*/  WARPSYNC.COLLECTIVE R15, `(.L_x_14799) ;  /* 0x000000000f087348 */ /* 0x000fea0003c00000 */
[----:B------:R0:W1:Y:S02]  /*25ce0*/  SHFL.UP P6, R14, R13, R12, R11 ;  /* 0x0400000c0d0e7389 */ /* 0x00006400000c000b */
[----:B01----:R-:W-:Y:S01]  /*25cf0*/  ENDCOLLECTIVE ;  /* 0x000000000000791b */ /* 0x003fe20003800000 */
.L_x_14799:
        /* <DEDUP_REMOVED lines=8> */
.L_x_14800:
[----:B------:R-:W-:Y:S05]  /*25d80*/  BRA `(.L_x_14801) ;  /* 0xffffff9800a07947 */ /* 0x000fea000383ffff */
.L_x_14595:
[----:B------:R-:W-:Y:S01]  /*25d90*/  BSSY B0, `(.L_x_14802) ;  /* 0x0000008000007945 */ /* 0x000fe20003800000 */
[----:B-----5:R-:W-:Y:S02]  /*25da0*/  IMAD.MOV.U32 R13, RZ, RZ, R2 ;  /* 0x000000ffff0d7224 */ /* 0x020fe400078e0002 */
[----:B-1----:R-:W-:Y:S02]  /*25db0*/  IMAD.MOV.U32 R12, RZ, RZ, 0x1 ;  /* 0x00000001ff0c7424 */ /* 0x002fe400078e00ff */
[----:B------:R-:W-:Y:S02]  /*25dc0*/  IMAD.MOV.U32 R11, RZ, RZ, RZ ;  /* 0x000000ffff0b7224 */ /* 0x000fe400078e00ff */
[----:B------:R-:W-:-:S07]  /*25dd0*/  IMAD.MOV.U32 R15, RZ, RZ, -0x1 ;  /* 0xffffffffff0f7424 */ /* 0x000fce00078e00ff */
[----:B0-2---:R-:W-:Y:S05]  /*25de0*/  WARPSYNC.COLLECTIVE R15, `(.L_x_14803) ;  /* 0x000000000f087348 */ /* 0x005fea0003c00000 */
[----:B------:R1:W3:Y:S02]  /*25df0*/  SHFL.UP P6, R14, R13, R12, R11 ;  /* 0x0400000c0d0e7389 */ /* 0x0002e400000c000b */
[----:B0123--:R-:W-:Y:S01]  /*25e00*/  ENDCOLLECTIVE ;  /* 0x000000000000791b */ /* 0x00ffe20003800000 */
.L_x_14803:
[----:B------:R-:W-:Y:S05]  /*25e10*/  BSYNC B0 ;  /* 0x0000000000007941 */ /* 0x000fea0003800000 */
.L_x_14802:
        /* <DEDUP_REMOVED lines=8> */
.L_x_14804:
[----:B------:R-:W-:Y:S01]  /*25ea0*/  IMAD.MOV.U32 R12, RZ, RZ, 0x4 ;  /* 0x00000004ff0c7424 */ /* 0x000fe200078e00ff */
[----:B------:R-:W-:-:S05]  /*25eb0*/  SEL R14, R14, RZ, P2 ;  /* 0x000000ff0e0e7207 */ /* 0x000fca0001000000 */
[----:B------:R-:W-:-:S04]  /*25ec0*/  IMAD.IADD R3, R13, 0x1, R14 ;  /* 0x000000010d037824 */ /* 0x000fc800078e020e */
[----:B------:R-:W-:-:S07]  /*25ed0*/  IMAD.MOV.U32 R13, RZ, RZ, R3 ;  /* 0x000000ffff0d7224 */ /* 0x000fce00078e0003 */
[----:B------:R-:W-:Y:S05]  /*25ee0*/  WARPSYNC.COLLECTIVE R15, `(.L_x_14805) ;  /* 0x000000000f087348 */ /* 0x000fea0003c00000 */
[----:B------:R0:W1:Y:S02]  /*25ef0*/  SHFL.UP P6, R14, R13, R12, R11 ;  /* 0x0400000c0d0e7389 */ /* 0x00006400000c000b */
[----:B01----:R-:W-:Y:S01]  /*25f00*/  ENDCOLLECTIVE ;  /* 0x000000000000791b */ /* 0x003fe20003800000 */
.L_x_14805:
[----:B------:R-:W-:Y:S01]  /*25f10*/  IMAD.MOV.U32 R12, RZ, RZ, 0x8 ;  /* 0x00000008ff0c7424 */ /* 0x000fe200078e00ff */
[----:B------:R-:W-:-:S05]  /*25f20*/  SEL R4, R14, RZ, P3 ;  /* 0x000000ff0e047207 */ /* 0x000fca0001800000 */
[----:B------:R-:W-:-:S04]  /*25f30*/  IMAD.IADD R4, R3, 0x1, R4 ;  /* 0x0000000103047824 */ /* 0x000fc800078e0204 */
[----:B------:R-:W-:-:S07]  /*25f40*/  IMAD.MOV.U32 R13, RZ, RZ, R4 ;  /* 0x000000ffff0d7224 */ /* 0x000fce00078e0004 */
[----:B------:R-:W-:Y:S05]  /*25f50*/  WARPSYNC.COLLECTIVE R15, `(.L_x_14806) ;  /* 0x000000000f087348 */ /* 0x000fea0003c00000 */
[----:B------:R0:W1:Y:S02]  /*25f60*/  SHFL.UP P6, R14, R13, R12, R11 ;  /* 0x0400000c0d0e7389 */ /* 0x00006400000c000b */
[----:B01----:R-:W-:Y:S01]  /*25f70*/  ENDCOLLECTIVE ;  /* 0x000000000000791b */ /* 0x003fe20003800000 */
.L_x_14806:
[----:B------:R-:W-:Y:S01]  /*25f80*/  IMAD.MOV.U32 R12, RZ, RZ, 0x10 ;  /* 0x00000010ff0c7424 */ /* 0x000fe200078e00ff */
[----:B------:R-:W-:-:S05]  /*25f90*/  SEL R5, R14, RZ, P4 ;  /* 0x000000ff0e057207 */ /* 0x000fca0002000000 */
[----:B------:R-:W-:-:S04]  /*25fa0*/  IMAD.IADD R5, R4, 0x1, R5 ;  /* 0x0000000104057824 */ /* 0x000fc800078e0205 */
[----:B------:R-:W-:-:S07]  /*25fb0*/  IMAD.MOV.U32 R13, RZ, RZ, R5 ;  /* 0x000000ffff0d7224 */ /* 0x000fce00078e0005 */
[----:B------:R-:W-:Y:S05]  /*25fc0*/  WARPSYNC.COLLECTIVE R15, `(.L_x_14807) ;  /* 0x000000000f087348 */ /* 0x000fea0003c00000 */
[----:B------:R0:W1:Y:S02]  /*25fd0*/  SHFL.UP P6, R14, R13, R12, R11 ;  /* 0x0400000c0d0e7389 */ /* 0x00006400000c000b */
[----:B01----:R-:W-:Y:S01]  /*25fe0*/  ENDCOLLECTIVE ;  /* 0x000000000000791b */ /* 0x003fe20003800000 */
.L_x_14807:
        /* <DEDUP_REMOVED lines=8> */
.L_x_14808:
[----:B------:R-:W-:Y:S05]  /*26070*/  BRA `(.L_x_14809) ;  /* 0xffffff9800807947 */ /* 0x000fea000383ffff */
.L_x_14597:
[----:B------:R-:W-:Y:S01]  /*26080*/  BSSY B0, `(.L_x_14810) ;  /* 0x0000006000007945 */ /* 0x000fe20003800000 */
[----:B------:R-:W-:Y:S01]  /*26090*/  PLOP3.LUT P6, PT, P6, PT, PT, 0x8, 0x0 ;  /* 0x000000000000781c */ /* 0x000fe200037ce170 */
[----:B------:R-:W-:-:S12]  /*260a0*/  IMAD.MOV.U32 R15, RZ, RZ, -0x1 ;  /* 0xffffffffff0f7424 */ /* 0x000fd800078e00ff */
[----:B01----:R-:W-:Y:S05]  /*260b0*/  WARPSYNC.COLLECTIVE R15, `(.L_x_14811) ;  /* 0x000000000f087348 */ /* 0x003fea0003c00000 */
[----:B------:R-:W-:Y:S01]  /*260c0*/  VOTE.ANY R14, PT, P6 ;  /* 0x00000000000e7806 */ /* 0x000fe200030e0100 */
[----:B01----:R-:W-:Y:S06]  /*260d0*/  ENDCOLLECTIVE ;  /* 0x000000000000791b */ /* 0x003fec0003800000 */
.L_x_14811:
[----:B------:R-:W-:Y:S05]  /*260e0*/  BSYNC B0 ;  /* 0x0000000000007941 */ /* 0x000fea0003800000 */
.L_x_14810:
        /* <DEDUP_REMOVED lines=9> */
.L_x_14812:
[----:B------:R-:W-:Y:S01]  /*26180*/  IMAD.MOV.U32 R17, RZ, RZ, R14 ;  /* 0x000000ffff117224 */ /* 0x000fe200078e000e */
[----:B------:R-:W-:Y:S06]  /*26190*/  BRA `(.L_x_14813) ;  /* 0xffffff9800707947 */ /* 0x000fec000383ffff */
.L_x_14599:
[----:B------:R-:W-:Y:S01]  /*261a0*/  BSSY B0, `(.L_x_14814) ;  /* 0x0000007000007945 */ /* 0x000fe20003800000 */
[----:B------:R-:W-:Y:S02]  /*261b0*/  IMAD.MOV.U32 R13, RZ, RZ, R3 ;  /* 0x000000ffff0d7224 */ /* 0x000fe400078e0003 */
[----:B------:R-:W-:Y:S02]  /*261c0*/  IMAD.MOV.U32 R11, RZ, RZ, 0x1f ;  /* 0x0000001fff0b7424 */ /* 0x000fe400078e00ff */
[----:B------:R-:W-:-:S07]  /*261d0*/  IMAD.MOV.U32 R15, RZ, RZ, -0x1 ;  /* 0xffffffffff0f7424 */ /* 0x000fce00078e00ff */
[----:B0-23--:R-:W-:Y:S05]  /*261e0*/  WARPSYNC.COLLECTIVE R15, `(.L_x_14815) ;  /* 0x000000000f087348 */ /* 0x00dfea0003c00000 */
[----:B------:R1:W4:Y:S02]  /*261f0*/  SHFL.IDX P6, R14, R13, R12, R11 ;  /* 0x0000000c0d0e7389 */ /* 0x00032400000c000b */
[----:B01234-:R-:W-:Y:S01]  /*26200*/  ENDCOLLECTIVE ;  /* 0x000000000000791b */ /* 0x01ffe20003800000 */
.L_x_14815:
[----:B------:R-:W-:Y:S05]  /*26210*/  BSYNC B0 ;  /* 0x0000000000007941 */ /* 0x000fea0003800000 */
.L_x_14814:
[----:B------:R-:W-:Y:S01]  /*26220*/  IMAD.MOV.U32 R6, RZ, RZ, R14 ;  /* 0x000000ffff067224 */ /* 0x000fe200078e000e */
[----:B------:R-:W-:Y:S06]  /*26230*/  BRA `(.L_x_14598) ;  /* 0xffffff9800647947 */ /* 0x000fec000383ffff */
.L_x_14603:
[----:B0-----:R0:W4:Y:S02]  /*26240*/  SYNCS.PHASECHK.TRANS64.TRYWAIT P0, [R5+URZ+0x16820], R0 ;  /* 0x01682000050075a7 */ /* 0x001124000800017f */
[----:B----4-:R-:W-:Y:S05]  /*26250*/  @!P0 NANOSLEEP.SYNCS 0x989680 ;  /* 0x009896800000895d */ /* 0x010fea0003900000 */
[----:B------:R-:W4:Y:S02]  /*26260*/  @!P0 SYNCS.PHASECHK.TRANS64 P0, [R5+URZ+0x16820], R0 ;  /* 0x01682000050085a7 */ /* 0x000f24000800007f */
[----:B----4-:R-:W-:Y:S05]  /*26270*/  @!P0 BRA `(.L_x_14603) ;  /* 0xfffffffc00f08947 */ /* 0x010fea000383ffff */
[----:B------:R-:W-:Y:S05]  /*26280*/  BRA `(.L_x_14816) ;  /* 0xffffff9c00dc7947 */ /* 0x000fea000383ffff */
.L_x_14604:
[----:B------:R-:W4:Y:S01]  /*26290*/  S2R R2, SR_TID.X ;  /* 0x0000000000027919 */ /* 0x000f220000002100 */
[----:B------:R-:W-:Y:S01]  /*262a0*/  BSSY B0, `(.L_x_14817) ;  /* 0x000000a000007945 */ /* 0x000fe20003800000 */
[----:B-1----:R-:W-:Y:S02]  /*262b0*/  IMAD.MOV.U32 R12, RZ, RZ, RZ ;  /* 0x000000ffff0c7224 */ /* 0x002fe400078e00ff */
[----:B------:R-:W-:Y:S02]  /*262c0*/  IMAD.MOV.U32 R11, RZ, RZ, 0x1f ;  /* 0x0000001fff0b7424 */ /* 0x000fe400078e00ff */
[----:B------:R-:W-:Y:S01]  /*262d0*/  IMAD.MOV.U32 R15, RZ, RZ, -0x1 ;  /* 0xffffffffff0f7424 */ /* 0x000fe200078e00ff */
[----:B----4-:R-:W-:-:S04]  /*262e0*/  SHF.R.U32.HI R2, RZ, 0x5, R2 ;  /* 0x00000005ff027819 */ /* 0x010fc80000011602 */
[----:B------:R-:W-:-:S05]  /*262f0*/  LOP3.LUT R2, R2, 0x3, RZ, 0xc0, !PT ;  /* 0x0000000302027812 */ /* 0x000fca00078ec0ff */
[----:B------:R-:W-:-:S07]  /*26300*/  IMAD.MOV.U32 R13, RZ, RZ, R2 ;  /* 0x000000ffff0d7224 */ /* 0x000fce00078e0002 */
[----:B0-23--:R-:W-:Y:S05]  /*26310*/  WARPSYNC.COLLECTIVE R15, `(.L_x_14818) ;  /* 0x000000000f087348 */ /* 0x00dfea0003c00000 */
[----:B------:R1:W4:Y:S02]  /*26320*/  SHFL.IDX P6, R14, R13, R12, R11 ;  /* 0x0000000c0d0e7389 */ /* 0x00032400000c000b */
[----:B01234-:R-:W-:Y:S01]  /*26330*/  ENDCOLLECTIVE ;  /* 0x000000000000791b */ /* 0x01ffe20003800000 */
.L_x_14818:
[----:B------:R-:W-:Y:S05]  /*26340*/  BSYNC B0 ;  /* 0x0000000000007941 */ /* 0x000fea0003800000 */
.L_x_14817:
[----:B------:R-:W-:Y:S05]  /*26350*/  BRA `(.L_x_14819) ;  /* 0xffffff9c00c47947 */ /* 0x000fea000383ffff */
.L_x_14605:
[----:B------:R-:W-:Y:S01]  /*26360*/  BSSY B0, `(.L_x_14820) ;  /* 0x0000006000007945 */ /* 0x000fe20003800000 */
[----:B------:R-:W-:-:S07]  /*26370*/  IMAD.MOV.U32 R15, RZ, RZ, -0x1 ;  /* 0xffffffffff0f7424 */ /* 0x000fce00078e00ff */
[----:B0123--:R-:W-:Y:S05]  /*26380*/  WARPSYNC.COLLECTIVE R15, `(.L_x_14821) ;  /* 0x000000000f0c7348 */ /* 0x00ffea0003c00000 */
[----:B------:R-:W-:Y:S02]  /*26390*/  ELECT P6, UR62, PT ;  /* 0x00000000003e782f */ /* 0x000fe400038c0000 */
[----:B------:R-:W-:Y:S01]  /*263a0*/  MOV R14, UR62 ;  /* 0x0000003e000e7c02 */ /* 0x000fe20008000f00 */
[----:B0123--:R-:W-:Y:S10]  /*263b0*/  ENDCOLLECTIVE ;  /* 0x000000000000791b */ /* 0x00fff40003800000 */
.L_x_14821:
[----:B------:R-:W-:Y:S05]  /*263c0*/  BSYNC B0 ;  /* 0x0000000000007941 */ /* 0x000fea0003800000 */
.L_x_14820:
[----:B------:R-:W-:Y:S05]  /*263d0*/  BRA `(.L_x_14822) ;  /* 0xffffff9c00b87947 */ /* 0x000fea000383ffff */
.L_x_14607:
[----:B0-----:R0:W4:Y:S02]  /*263e0*/  SYNCS.PHASECHK.TRANS64.TRYWAIT P1, [R3+URZ+0x16840], R2 ;  /* 0x01684002030075a7 */ /* 0x001124000802017f */
[----:B----4-:R-:W-:Y:S05]  /*263f0*/  @!P1 NANOSLEEP.SYNCS 0x989680 ;  /* 0x009896800000995d */ /* 0x010fea0003900000 */
[----:B------:R-:W4:Y:S02]  /*26400*/  @!P1 SYNCS.PHASECHK.TRANS64 P1, [R3+URZ+0x16840], R2 ;  /* 0x01684002030095a7 */ /* 0x000f24000802007f */
[----:B----4-:R-:W-:Y:S05]  /*26410*/  @!P1 BRA `(.L_x_14607) ;  /* 0xfffffffc00f09947 */ /* 0x010fea000383ffff */
[----:B------:R-:W-:Y:S05]  /*26420*/  BRA `(.L_x_14823) ;  /* 0xffffff9c00d87947 */ /* 0x000fea000383ffff */
.L_x_14609:
[----:B----4-:R4:W0:Y:S02]  /*26430*/  SYNCS.PHASECHK.TRANS64.TRYWAIT P1, [R25+URZ+0x16840], R0 ;  /* 0x01684000190075a7 */ /* 0x010824000802017f */
[----:B0-----:R-:W-:Y:S05]  /*26440*/  @!P1 NANOSLEEP.SYNCS 0x989680 ;  /* 0x009896800000995d */ /* 0x001fea0003900000 */
[----:B------:R-:W0:Y:S02]  /*26450*/  @!P1 SYNCS.PHASECHK.TRANS64 P1, [R25+URZ+0x16840], R0 ;  /* 0x01684000190095a7 */ /* 0x000e24000802007f */
[----:B0-----:R-:W-:Y:S05]  /*26460*/  @!P1 BRA `(.L_x_14609) ;  /* 0xfffffffc00f09947 */ /* 0x001fea000383ffff */
[----:B------:R-:W-:Y:S05]  /*26470*/  BRA `(.L_x_14824) ;  /* 0xffffff9c00e47947 */ /* 0x000fea000383ffff */
.L_x_14611:
[----:B------:R0:W0:Y:S02]  /*26480*/  SYNCS.PHASECHK.TRANS64.TRYWAIT P1, [R3+URZ+0x16860], R2 ;  /* 0x01686002030075a7 */ /* 0x000024000802017f */
[----:B0-----:R-:W-:Y:S05]  /*26490*/  @!P1 NANOSLEEP.SYNCS 0x989680 ;  /* 0x009896800000995d */ /* 0x001fea0003900000 */
[----:B------:R-:W0:Y:S02]  /*264a0*/  @!P1 SYNCS.PHASECHK.TRANS64 P1, [R3+URZ+0x16860], R2 ;  /* 0x01686002030095a7 */ /* 0x000e24000802007f */
[----:B0-----:R-:W-:Y:S05]  /*264b0*/  @!P1 BRA `(.L_x_14611) ;  /* 0xfffffffc00f09947 */ /* 0x001fea000383ffff */
[----:B------:R-:W-:Y:S05]  /*264c0*/  BRA `(.L_x_14825) ;  /* 0xffffff9c00e07947 */ /* 0x000fea000383ffff */
.L_x_14826:
        /* <DEDUP_REMOVED lines=11> */
.L_x_15867:


//--------------------- .text._ZN7cutlass13device_kernelIN5flash11enable_sm90INS1_16FlashAttnFwdSm90INS1_25CollectiveMainloopFwdSm90ILi2EN4cute5tupleIJNS5_1CILi1EEES8_S8_EEENS6_IJNS7_ILi192EEENS7_ILi128EEENS7_ILi64EEEEEELi64ENS_10bfloat16_tEfNS_4arch4Sm90ELb1ELb0ELb1ELb0ELb1ELb0ELb0ELb1ELb1ELb1ELb0ELb0EEENS1_21CollectiveEpilogueFwdINS6_IJSA_SC_SB_EEES9_SE_SG_Li384ELb0ELb1ELb0ELb0EEENS1_30DynamicPersistentTileSchedulerILi384ELi128ELb0ELb1ELb1EEEEEEEEEvNT_6ParamsE --------------------------
	.section	.text._ZN7cutlass13device_kernelIN5flash11enable_sm90INS1_16FlashAttnFwdSm90INS1_25CollectiveMainloopFwdSm90ILi2EN4cute5tupleIJNS5_1CILi1EEES8_S8_EEENS6_IJNS7_ILi192EEENS7_ILi128EEENS7_ILi64EEEEEELi64ENS_10bfloat16_tEfNS_4arch4Sm90ELb1ELb0ELb1ELb0ELb1ELb0ELb0ELb1ELb1ELb1ELb0ELb0EEENS1_21CollectiveEpilogueFwdINS6_IJSA_SC_SB_EEES9_SE_SG_Li384ELb0ELb1ELb0ELb0EEENS1_30DynamicPersistentTileSchedulerILi384ELi128ELb0ELb1ELb1EEEEEEEEEvNT_6ParamsE,"ax",@progbits
	.align	128
.text._ZN7cutlass13device_kernelIN5flash11enable_sm90INS1_16FlashAttnFwdSm90INS1_25CollectiveMainloopFwdSm90ILi2EN4cute5tupleIJNS5_1CILi1EEES8_S8_EEENS6_IJNS7_ILi192EEENS7_ILi128EEENS7_ILi64EEEEEELi64ENS_10bfloat16_tEfNS_4arch4Sm90ELb1ELb0ELb1ELb0ELb1ELb0ELb0ELb1ELb1ELb1ELb0ELb0EEENS1_21CollectiveEpilogueFwdINS6_IJSA_SC_SB_EEES9_SE_SG_Li384ELb0ELb1ELb0ELb0EEENS1_30DynamicPersistentTileSchedulerILi384ELi128ELb0ELb1ELb1EEEEEEEEEvNT_6ParamsE:
        .type           _ZN7cutlass13device_kernelIN5flash11enable_sm90INS1_16FlashAttnFwdSm90INS1_25CollectiveMainloopFwdSm90ILi2EN4cute5tupleIJNS5_1CILi1EEES8_S8_EEENS6_IJNS7_ILi192EEENS7_ILi128EEENS7_ILi64EEEEEELi64ENS_10bfloat16_tEfNS_4arch4Sm90ELb1ELb0ELb1ELb0ELb1ELb0ELb0ELb1ELb1ELb1ELb0ELb0EEENS1_21CollectiveEpilogueFwdINS6_IJSA_SC_SB_EEES9_SE_SG_Li384ELb0ELb1ELb0ELb0EEENS1_30DynamicPersistentTileSchedulerILi384ELi128ELb0ELb1ELb1EEEEEEEEEvNT_6ParamsE,@function
        .size           _ZN7cutlass13device_kernelIN5flash11enable_sm90INS1_16FlashAttnFwdSm90INS1_25CollectiveMainloopFwdSm90ILi2EN4cute5tupleIJNS5_1CILi1EEES8_S8_EEENS6_IJNS7_ILi192EEENS7_ILi128EEENS7_ILi64EEEEEELi64ENS_10bfloat16_tEfNS_4arch4Sm90ELb1ELb0ELb1ELb0ELb1ELb0ELb0ELb1ELb1ELb1ELb0ELb0EEENS1_21CollectiveEpilogueFwdINS6_IJSA_SC_SB_EEES9_SE_SG_Li384ELb0ELb1ELb0ELb0EEENS1_30DynamicPersistentTileSchedulerILi384ELi128ELb0ELb1ELb1EEEEEEEEEvNT_6ParamsE,(.L_x_15868 - _ZN7cutlass13device_kernelIN5flash11enable_sm90INS1_16FlashAttnFwdSm90INS1_25CollectiveMainloopFwdSm90ILi2EN4cute5tupleIJNS5_1CILi1EEES8_S8_EEENS6_IJNS7_ILi192EEENS7_ILi128EEENS7_ILi64EEEEEELi64ENS_10bfloat16_tEfNS_4arch4Sm90ELb1ELb0ELb1ELb0ELb1ELb0ELb0ELb1ELb1ELb1ELb0ELb0EEENS1_21CollectiveEpilogueFwdINS6_IJSA_SC_SB_EEES9_SE_SG_Li384ELb0ELb1ELb0ELb0EEENS1_30DynamicPersistentTileSchedulerILi384ELi128ELb0ELb1ELb1EEEEEEEEEvNT_6ParamsE)
        .other          _ZN7cutlass13device_kernelIN5flash11enable_sm90INS1_16FlashAttnFwdSm90INS1_25CollectiveMainloopFwdSm90ILi2EN4cute5tupleIJNS5_1CILi1EEES8_S8_EEENS6_IJNS7_ILi192EEENS7_ILi128EEENS7_ILi64EEEEEELi64ENS_10bfloat16_tEfNS_4arch4Sm90ELb1ELb0ELb1ELb0ELb1ELb0ELb0ELb1ELb1ELb1ELb0ELb0EEENS1_21CollectiveEpilogueFwdINS6_IJSA_SC_SB_EEES9_SE_SG_Li384ELb0ELb1ELb0ELb0EEENS1_30DynamicPersistentTileSchedulerILi384ELi128ELb0ELb1ELb1EEEEEEEEEvNT_6ParamsE,@"STO_CUDA_ENTRY STV_DEFAULT"
_ZN7cutlass13device_kernelIN5flash11enable_sm90INS1_16FlashAttnFwdSm90INS1_25CollectiveMainloopFwdSm90ILi2EN4cute5tupleIJNS5_1CILi1EEES8_S8_EEENS6_IJNS7_ILi192EEENS7_ILi128EEENS7_ILi64EEEEEELi64ENS_10bfloat16_tEfNS_4arch4Sm90ELb1ELb0ELb1ELb0ELb1ELb0ELb0ELb1ELb1ELb1ELb0ELb0EEENS1_21CollectiveEpilogueFwdINS6_IJSA_SC_SB_EEES9_SE_SG_Li384ELb0ELb1ELb0ELb0EEENS1_30DynamicPersistentTileSchedulerILi384ELi128ELb0ELb1ELb1EEEEEEEEEvNT_6ParamsE:
        /* <DEDUP_REMOVED lines=45> */
.L_x_14827:
        /* <DEDUP_REMOVED lines=22> */
.L_x_14828:
        /* <DEDUP_REMOVED lines=18> */
.L_x_14829:
        /* <DEDUP_REMOVED lines=22> */
.L_x_14830:
        /* <DEDUP_REMOVED lines=23> */
.L_x_14831:
        /* <DEDUP_REMOVED lines=8> */
.L_x_14833:
        /* <DEDUP_REMOVED lines=22> */
[-C--:B------:R-:W-:Y:S02]  /*0a00*/  LEA.HI R3, R0, R157.reuse, RZ, 0x5 ;  /* 0x0000009d00037211 */ /* 0x080fe400078f28ff */
[----:B------:R-:W-:Y:S02]  /*0a10*/  LOP3.LUT R152, R153, 0xffffff80, RZ, 0xc0, !PT ;  /* 0xffffff8099987812 */ /* 0x000fe400078ec0ff */
[----:B------:R-:W-:Y:S01]  /*0a20*/  LOP3.LUT R4, R2, 0x3fffff0, RZ, 0xc0, !PT ;  /* 0x03fffff002047812 */ /* 0x000fe200078ec0ff */
[----:B------:R-:W-:Y:S01]  /*0a30*/  IMAD.SHL.U32 R3, R3, 0x20, RZ ;  /* 0x0000002003037824 */ /* 0x000fe200078e00ff */
[----:B------:R-:W-:Y:S01]  /*0a40*/  SHF.R.S32.HI R5, RZ, 0x4, R2 ;  /* 0x00000004ff057819 */ /* 0x000fe20000011402 */
[C---:B------:R-:W-:Y:S01]  /*0a50*/  IMAD.IADD R152, R157.reuse, 0x1, -R152 ;  /* 0x000000019d987824 */ /* 0x040fe200078e0a98 */
[----:B------:R-:W-:Y:S01]  /*0a60*/  LEA.HI R8, R0, R157, RZ, 0x2 ;  /* 0x0000009d00087211 */ /* 0x000fe200078f10ff */
[----:B------:R-:W-:Y:S01]  /*0a70*/  IMAD.IADD R4, R157, 0x1, -R4 ;  /* 0x000000019d047824 */ /* 0x000fe200078e0a04 */
[----:B------:R-:W-:-:S02]  /*0a80*/  LEA.HI R2, R2, R5, RZ, 0x1 ;  /* 0x0000000502027211 */ /* 0x000fc400078f08ff */
[----:B------:R-:W-:Y:S02]  /*0a90*/  LOP3.LUT R3, R3, 0xfffffc00, RZ, 0xc0, !PT ;  /* 0xfffffc0003037812 */ /* 0x000fe400078ec0ff */
[----:B------:R-:W-:Y:S02]  /*0aa0*/  SHF.R.S32.HI R7, RZ, 0x1f, R152 ;  /* 0x0000001fff077819 */ /* 0x000fe40000011498 */
[----:B------:R-:W-:Y:S02]  /*0ab0*/  LOP3.LUT R2, R2, 0x1ffffffe, RZ, 0xc0, !PT ;  /* 0x1ffffffe02027812 */ /* 0x000fe400078ec0ff */
[----:B------:R-:W-:Y:S02]  /*0ac0*/  LEA R3, R4, R3, 0x6 ;  /* 0x0000000304037211 */ /* 0x000fe400078e30ff */
[----:B------:R-:W-:Y:S01]  /*0ad0*/  LEA.HI R4, R7, R152, RZ, 0x2 ;  /* 0x0000009807047211 */ /* 0x000fe200078f10ff */
[----:B------:R-:W-:Y:S01]  /*0ae0*/  IMAD.IADD R2, R5, 0x1, -R2 ;  /* 0x0000000105027824 */ /* 0x000fe200078e0a02 */
[----:B------:R-:W-:-:S02]  /*0af0*/  SHF.R.S32.HI R153, RZ, 0x7, R153 ;  /* 0x00000007ff997819 */ /* 0x000fc40000011499 */
[--C-:B------:R-:W-:Y:S01]  /*0b00*/  SHF.R.S32.HI R5, RZ, 0x2, R4.reuse ;  /* 0x00000002ff057819 */ /* 0x100fe20000011404 */
[----:B------:R-:W-:Y:S01]  /*0b10*/  IMAD R155, R2, 0x8, R3 ;  /* 0x00000008029b7824 */ /* 0x000fe200078e0203 */
[----:B------:R-:W-:Y:S01]  /*0b20*/  SHF.R.S32.HI R6, RZ, 0x1f, R4 ;  /* 0x0000001fff067819 */ /* 0x000fe20000011404 */
[----:B------:R-:W-:Y:S01]  /*0b30*/  IMAD.HI R2, R153, 0x55555556, RZ ;  /* 0x5555555699027827 */ /* 0x000fe200078e02ff */
[----:B------:R-:W-:Y:S02]  /*0b40*/  LOP3.LUT R8, R8, 0xfffffffc, RZ, 0xc0, !PT ;  /* 0xfffffffc08087812 */ /* 0x000fe400078ec0ff */
[----:B------:R-:W-:Y:S02]  /*0b50*/  LEA.HI R6, R6, R5, RZ, 0x3 ;  /* 0x0000000506067211 */ /* 0x000fe400078f18ff */
[----:B------:R-:W-:Y:S01]  /*0b60*/  LEA.HI R0, R0, R157, RZ, 0x3 ;  /* 0x0000009d00007211 */ /* 0x000fe200078f18ff */
[----:B------:R-:W-:Y:S01]  /*0b70*/  IMAD.IADD R8, R157, 0x1, -R8 ;  /* 0x000000019d087824 */ /* 0x000fe200078e0a08 */
[----:B------:R-:W-:-:S02]  /*0b80*/  LOP3.LUT R6, R6, 0xfffffff8, RZ, 0xc0, !PT ;  /* 0xfffffff806067812 */ /* 0x000fc400078ec0ff */
[----:B------:R-:W-:Y:S02]  /*0b90*/  LEA.HI R7, R7, R152, RZ, 0x5 ;  /* 0x0000009807077211 */ /* 0x000fe400078f28ff */
        /* <DEDUP_REMOVED lines=10> */
[----:B------:R-:W-:Y:S01]  /*0c40*/  IADD3 R3, R8, -R3, RZ ;  /* 0x8000000308037210 */ /* 0x000fe20007ffe0ff */
[----:B------:R-:W-:Y:S01]  /*0c50*/  IMAD.SHL.U32 R19, R18, 0x8, RZ ;  /* 0x0000000812137824 */ /* 0x000fe200078e00ff */
[----:B------:R-:W-:Y:S01]  /*0c60*/  SHF.R.S32.HI R22, RZ, 0x3, R0 ;  /* 0x00000003ff167819 */ /* 0x000fe20000011400 */
[----:B------:R-:W-:-:S02]  /*0c70*/  IMAD R154, R2, 0x40, R7 ;  /* 0x00000040029a7824 */ /* 0x000fc400078e0207 */
[----:B------:R-:W-:Y:S01]  /*0c80*/  IMAD.IADD R16, R152, 0x1, -R5 ;  /* 0x0000000198107824 */ /* 0x000fe200078e0a05 */
[----:B------:R-:W-:Y:S01]  /*0c90*/  SHF.R.S32.HI R156, RZ, 0x1f, R19 ;  /* 0x0000001fff9c7819 */ /* 0x000fe20000011413 */
[----:B------:R-:W-:-:S07]  /*0ca0*/  IMAD R17, R3, 0x8, R154 ;  /* 0x0000000803117824 */ /* 0x000fce00078e029a */
.L_x_14878:
        /* <DEDUP_REMOVED lines=21> */
.L_x_14834:
[----:B------:R-:W-:Y:S01]  /*0e00*/  ULDC UR7, c[0x0][0xc54] ;  /* 0x0003150000077ab9 */ /* 0x000fe20000000800 */
[----:B------:R-:W-:Y:S01]  /*0e10*/  UMOV UR6, UR9 ;  /* 0x0000000900067c82 */ /* 0x000fe20008000000 */
[----:B------:R-:W-:-:S11]  /*0e20*/  UISETP.NE.AND UP0, UPT, UR7, 0x1, UPT ;  /* 0x000000010700788c */ /* 0x000fd6000bf05270 */
[----:B------:R-:W-:Y:S02]  /*0e30*/  @UP0 ULDC.64 UR10, c[0x0][0xc58] ;  /* 0x00031600000a0ab9 */ /* 0x000fe40000000a00 */
[----:B------:R-:W-:-:S04]  /*0e40*/  UIMAD.WIDE.U32 UR4, UR9, UR10, URZ ;  /* 0x0000000a090472a5 */ /* 0x000fc8000f8e003f */
[----:B------:R-:W-:-:S04]  /*0e50*/  @UP0 USHF.R.U32.HI UR6, URZ, UR11, UR5 ;  /* 0x0000000b3f060299 */ /* 0x000fc80008011605 */
[----:B------:R-:W-:-:S12]  /*0e60*/  UIMAD UR4, UR6, UR7, URZ ;  /* 0x00000007060472a4 */ /* 0x000fd8000f8e023f */
.L_x_14835:
[----:B------:R-:W-:Y:S01]  /*0e70*/  ULDC.64 UR10, c[0x0][0x418] ;  /* 0x00010600000a7ab9 */ /* 0x000fe20000000a00 */
[----:B------:R-:W-:Y:S01]  /*0e80*/  ULOP3.LUT UR6, URZ, UR6, URZ, 0x33, !UPT ;  /* 0x000000063f067292 */ /* 0x000fe2000f8e333f */
[----:B------:R-:W-:Y:S01]  /*0e90*/  PLOP3.LUT P0, PT, PT, PT, PT, 0x80, 0x0 ;  /* 0x000000000000781c */ /* 0x000fe20003f0f070 */
[----:B------:R-:W-:Y:S01]  /*0ea0*/  UISETP.NE.U32.AND UP0, UPT, UR10, URZ, UPT ;  /* 0x0000003f0a00728c */ /* 0x000fe2000bf05070 */
[----:B------:R-:W-:Y:S01]  /*0eb0*/  MOV R0, RZ ;  /* 0x000000ff00007202 */ /* 0x000fe20000000f00 */
[----:B------:R-:W-:Y:S01]  /*0ec0*/  ULDC UR5, c[0x0][0xc3c] ;  /* 0x00030f0000057ab9 */ /* 0x000fe20000000800 */
[----:B------:R-:W-:Y:S01]  /*0ed0*/  UIADD3 UR4, UR9, -UR4, URZ ;  /* 0x8000000409047290 */ /* 0x000fe2000fffe03f */
[----:B------:R-:W-:Y:S01]  /*0ee0*/  IMAD.MOV.U32 R27, RZ, RZ, RZ ;  /* 0x000000ffff1b7224 */ /* 0x000fe200078e00ff */
        /* <DEDUP_REMOVED lines=8> */
[----:B------:R-:W-:Y:S01]  /*0f70*/  UIMAD UR40, UR6, 0xc0, URZ ;  /* 0x000000c0062878a4 */ /* 0x000fe2000f8e023f */
[----:B------:R-:W-:Y:S01]  /*0f80*/  CS2R R112, SRZ ;  /* 0x0000000000707805 */ /* 0x000fe2000001ff00 */
        /* <DEDUP_REMOVED lines=16> */
[----:B------:R-:W-:Y:S01]  /*1090*/  IMAD.MOV.U32 R25, RZ, RZ, RZ ;  /* 0x000000ffff197224 */ /* 0x000fe200078e00ff */
        /* <DEDUP_REMOVED lines=17> */
[----:B------:R-:W-:Y:S01]  /*11b0*/  ULDC UR42, c[0x0][0xc48] ;  /* 0x00031200002a7ab9 */ /* 0x000fe20000000800 */
[----:B------:R-:W-:-:S02]  /*11c0*/  UMOV UR41, UR10 ;  /* 0x0000000a00297c82 */ /* 0x000fc40008000000 */
[----:B------:R-:W-:Y:S02]  /*11d0*/  UISETP.LT.AND UP0, UPT, UR49, UR7, UPT ;  /* 0x000000073100728c */ /* 0x000fe4000bf01270 */
[----:B------:R-:W-:Y:S02]  /*11e0*/  UISETP.NE.AND UP1, UPT, UR42, 0x1, UPT ;  /* 0x000000012a00788c */ /* 0x000fe4000bf25270 */
[----:B------:R-:W-:Y:S02]  /*11f0*/  USEL UR49, UR49, UR7, UP0 ;  /* 0x0000000731317287 */ /* 0x000fe40008000000 */
[----:B------:R-:W-:Y:S02]  /*1200*/  UP2UR UR48, UPR, URZ, 0x4 ;  /* 0x000000043f307883 */ /* 0x000fe40008000000 */
[----:B------:R-:W-:-:S05]  /*1210*/  UISETP.GE.AND UP0, UPT, UR49, 0x1, UPT ;  /* 0x000000013100788c */ /* 0x000fca000bf06270 */
[----:B------:R-:W-:Y:S01]  /*1220*/  @UP1 ULDC UR8, c[0x0][0xc4c] ;  /* 0x0003130000081ab9 */ /* 0x000fe20000000800 */
[----:B------:R-:W-:Y:S01]  /*1230*/  PLOP3.LUT P1, PT, PT, PT, UP0, 0x80, 0x0 ;  /* 0x000000000000781c */ /* 0x000fe20003f2f008 */
[----:B------:R-:W-:Y:S01]  /*1240*/  UIMAD.WIDE.U32 UR4, UR10, UR8, URZ ;  /* 0x000000080a0472a5 */ /* 0x000fe2000f8e003f */
[----:B------:R-:W-:-:S03]  /*1250*/  @UP1 ULDC UR6, c[0x0][0xc50] ;  /* 0x0003140000061ab9 */ /* 0x000fc60000000800 */
[----:B------:R-:W-:-:S04]  /*1260*/  @UP1 USHF.R.U32.HI UR41, URZ, UR6, UR5 ;  /* 0x000000063f291299 */ /* 0x000fc80008011605 */
[----:B------:R-:W-:-:S04]  /*1270*/  UIADD3 UR4, -UR41, URZ, URZ ;  /* 0x0000003f29047290 */ /* 0x000fc8000fffe13f */
[----:B------:R-:W-:Y:S01]  /*1280*/  UIMAD UR42, UR42, UR4, UR10 ;  /* 0x000000042a2a72a4 */ /* 0x000fe2000f8e020a */
[----:B------:R-:W-:Y:S11]  /*1290*/  @!P1 BRA `(.L_x_14836) ;  /* 0x00000088000c9947 */ /* 0x000ff60003800000 */
        /* <DEDUP_REMOVED lines=31> */
.L_x_14837:
        /* <DEDUP_REMOVED lines=9> */
.L_x_14942:
[----:B------:R-:W-:Y:S05]  /*1520*/  @!P0 BRA `(.L_x_14839) ;  /* 0x0000000000048947 */ /* 0x000fea0003800000 */
[----:B------:R-:W-:Y:S01]  /*1530*/  BPT.TRAP 0x1 ;  /* 0x000000040000795c */ /* 0x000fe20000300000 */
.L_x_14839:
[----:B0-----:R-:W-:Y:S01]  /*1540*/  IMAD.U32 R0, RZ, RZ, UR38 ;  /* 0x00000026ff007e24 */ /* 0x001fe2000f8e00ff */
[----:B------:R-:W-:-:S04]  /*1550*/  MOV R3, UR37 ;  /* 0x0000002500037c02 */ /* 0x000fc80008000f00 */
[----:B------:R-:W-:Y:S02]  /*1560*/  LEA R0, R0, UR45, 0x3 ;  /* 0x0000002d00007c11 */ /* 0x000fe4000f8e18ff */
[----:B------:R-:W-:-:S04]  /*1570*/  SHF.L.U32 R3, R3, 0x1f, RZ ;  /* 0x0000001f03037819 */ /* 0x000fc800000006ff */
[----:B------:R0:W1:Y:S01]  /*1580*/  SYNCS.PHASECHK.TRANS64.TRYWAIT P1, [R0+URZ+0x16830], R3 ;  /* 0x01683003000075a7 */ /* 0x000062000802017f */
[----:B------:R-:W-:Y:S05]  /*1590*/  @!P0 BRA `(.L_x_14840) ;  /* 0x0000000000048947 */ /* 0x000fea0003800000 */
[----:B------:R-:W-:Y:S01]  /*15a0*/  BPT.TRAP 0x1 ;  /* 0x000000040000795c */ /* 0x000fe20000300000 */
.L_x_14840:
[----:B-1----:R-:W-:Y:S05]  /*15b0*/  @P1 BRA `(.L_x_14841) ;  /* 0x0000000000081947 */ /* 0x002fea0003800000 */
[----:B------:R-:W1:Y:S02]  /*15c0*/  SYNCS.PHASECHK.TRANS64.TRYWAIT P1, [R0+URZ+0x16830], R3 ;  /* 0x01683003000075a7 */ /* 0x000e64000802017f */
[----:B-1----:R-:W-:Y:S05]  /*15d0*/  @!P1 BRA `(.L_x_14842) ;  /* 0x000000e000209947 */ /* 0x002fea0003800000 */
.L_x_14841:
        /* <DEDUP_REMOVED lines=35> */
.L_x_14843:
[----:B------:R-:W-:Y:S01]  /*1810*/  UISETP.NE.AND UP0, UPT, UR48, URZ, UPT ;  /* 0x0000003f3000728c */ /* 0x000fe2000bf05270 */
[----:B------:R-:W-:Y:S01]  /*1820*/  VIADD R14, R17, UR40 ;  /* 0x00000028110e7c36 */ /* 0x000fe20008000000 */
[----:B------:R-:W-:Y:S01]  /*1830*/  ULDC UR10, c[0x0][0x9d8] ;  /* 0x00027600000a7ab9 */ /* 0x000fe20000000800 */
[----:B------:R-:W-:Y:S01]  /*1840*/  ULDC UR11, c[0x0][0x2f0] ;  /* 0x0000bc00000b7ab9 */ /* 0x000fe20000000800 */
[----:B------:R-:W-:Y:S01]  /*1850*/  FMUL.FTZ R26, R26, UR10 ;  /* 0x0000000a1a1a7c20 */ /* 0x000fe20008410000 */
[----:B------:R-:W-:Y:S01]  /*1860*/  FMUL.FTZ R21, R33, UR10 ;  /* 0x0000000a21157c20 */ /* 0x000fe20008410000 */
[----:B------:R-:W-:Y:S01]  /*1870*/  PLOP3.LUT P1, PT, PT, PT, UP0, 0x80, 0x0 ;  /* 0x000000000000781c */ /* 0x000fe20003f2f008 */
[----:B------:R-:W-:Y:S01]  /*1880*/  FMUL.FTZ R27, R27, UR10 ;  /* 0x0000000a1b1b7c20 */ /* 0x000fe20008410000 */
[----:B------:R-:W-:Y:S01]  /*1890*/  PLOP3.LUT P2, PT, PT, PT, UP0, 0x80, 0x0 ;  /* 0x000000000000781c */ /* 0x000fe20003f4f008 */
[----:B------:R2:W3:Y:S01]  /*18a0*/  MUFU.TANH R105, R26 ;  /* 0x0000001a00697308 */ /* 0x0004e20000002400 */
[----:B------:R-:W-:Y:S01]  /*18b0*/  IMAD.U32 R33, RZ, RZ, UR11 ;  /* 0x0000000bff217e24 */ /* 0x000fe2000f8e00ff */
[----:B------:R-:W-:Y:S01]  /*18c0*/  @UP0 ULDC UR6, c[0x0][0x44c] ;  /* 0x0001130000060ab9 */ /* 0x000fe20000000800 */
[----:B------:R-:W-:Y:S01]  /*18d0*/  FMUL.FTZ R30, R30, UR10 ;  /* 0x0000000a1e1e7c20 */ /* 0x000fe20008410000 */
[----:B------:R-:W-:Y:S01]  /*18e0*/  ULDC UR14, c[0x0][0x288] ;  /* 0x0000a200000e7ab9 */ /* 0x000fe20000000800 */
[----:B------:R-:W-:Y:S01]  /*18f0*/  FMUL.FTZ R31, R31, UR10 ;  /* 0x0000000a1f1f7c20 */ /* 0x000fe20008410000 */
[----:B------:R-:W-:Y:S01]  /*1900*/  FMUL.FTZ R34, R34, UR10 ;  /* 0x0000000a22227c20 */ /* 0x000fe20008410000 */
[----:B------:R-:W-:Y:S01]  /*1910*/  FMUL.FTZ R35, R35, UR10 ;  /* 0x0000000a23237c20 */ /* 0x000fe20008410000 */
[----:B------:R-:W4:Y:S01]  /*1920*/  MUFU.TANH R103, R27 ;  /* 0x0000001b00677308 */ /* 0x000f220000002400 */
[----:B------:R-:W-:Y:S01]  /*1930*/  FMUL.FTZ R38, R38, UR10 ;  /* 0x0000000a26267c20 */ /* 0x000fe20008410000 */
[----:B------:R-:W-:Y:S01]  /*1940*/  @P1 IMAD.HI.U32 R2, R14, UR6, RZ ;  /* 0x000000060e021c27 */ /* 0x000fe2000f8e00ff */
[----:B------:R-:W-:-:S03]  /*1950*/  @UP0 ULDC UR6, c[0x0][0x450] ;  /* 0x0001140000060ab9 */ /* 0x000fc60000000800 */
[----:B------:R-:W-:Y:S01]  /*1960*/  FMUL.FTZ R39, R39, UR10 ;  /* 0x0000000a27277c20 */ /* 0x000fe20008410000 */
[----:B------:R-:W-:Y:S01]  /*1970*/  FMUL.FTZ R42, R42, UR10 ;  /* 0x0000000a2a2a7c20 */ /* 0x000fe20008410000 */
[----:B------:R-:W-:Y:S01]  /*1980*/  FMUL.FTZ R43, R43, UR10 ;  /* 0x0000000a2b2b7c20 */ /* 0x000fe20008410000 */
[----:B------:R-:W-:Y:S01]  /*1990*/  @P2 SHF.R.U32.HI R14, RZ, UR6, R2 ;  /* 0x00000006ff0e2c19 */ /* 0x000fe20008011602 */
[----:B------:R-:W-:Y:S01]  /*19a0*/  UMOV UR6, 0xffffff80 ;  /* 0xffffff8000067882 */ /* 0x000fe20000000000 */
[----:B------:R-:W5:Y:S01]  /*19b0*/  MUFU.TANH R101, R30 ;  /* 0x0000001e00657308 */ /* 0x000f620000002400 */
[----:B------:R-:W-:Y:S01]  /*19c0*/  UIMAD UR6, UR49, UR6, 0x80 ;  /* 0x00000080310674a4 */ /* 0x000fe2000f8e0206 */
[----:B------:R-:W-:Y:S01]  /*19d0*/  FMUL.FTZ R46, R46, UR10 ;  /* 0x0000000a2e2e7c20 */ /* 0x000fe20008410000 */
[----:B01----:R-:W0:Y:S01]  /*19e0*/  SHFL.IDX PT, R3, R14, 0x1, 0x1c1f ;  /* 0x003c1f000e037f89 */ /* 0x003e2200000e0000 */
[----:B------:R-:W-:Y:S01]  /*19f0*/  FMUL.FTZ R47, R47, UR10 ;  /* 0x0000000a2f2f7c20 */ /* 0x000fe20008410000 */
[----:B------:R-:W-:Y:S01]  /*1a00*/  UIADD3 UR7, UR6, 0x1, URZ ;  /* 0x0000000106077890 */ /* 0x000fe2000fffe03f */
[----:B------:R-:W-:Y:S01]  /*1a10*/  FMUL.FTZ R50, R50, UR10 ;  /* 0x0000000a32327c20 */ /* 0x000fe20008410000 */
[----:B------:R-:W-:Y:S01]  /*1a20*/  UIMAD UR6, UR47, UR11, UR6 ;  /* 0x0000000b2f0672a4 */ /* 0x000fe2000f8e0206 */
[----:B------:R1:W5:Y:S01]  /*1a30*/  MUFU.TANH R99, R31 ;  /* 0x0000001f00637308 */ /* 0x0003620000002400 */
[----:B------:R-:W-:Y:S01]  /*1a40*/  FMUL.FTZ R51, R51, UR10 ;  /* 0x0000000a33337c20 */ /* 0x000fe20008410000 */
[----:B------:R-:W-:Y:S01]  /*1a50*/  FMUL.FTZ R54, R54, UR10 ;  /* 0x0000000a36367c20 */ /* 0x000fe20008410000 */
[----:B------:R-:W-:-:S02]  /*1a60*/  IMAD.U32 R15, RZ, RZ, UR7 ;  /* 0x00000007ff0f7e24 */ /* 0x000fc4000f8e00ff */
[----:B------:R-:W-:Y:S01]  /*1a70*/  FMUL.FTZ R63, R63, UR10 ;  /* 0x0000000a3f3f7c20 */ /* 0x000fe20008410000 */
[----:B------:R-:W-:Y:S01]  /*1a80*/  FMUL.FTZ R9, R25, UR10 ;  /* 0x0000000a19097c20 */ /* 0x000fe20008410000 */
[----:B------:R-:W-:Y:S01]  /*1a90*/  FMUL.FTZ R25, R36, UR10 ;  /* 0x0000000a24197c20 */ /* 0x000fe20008410000 */
[C---:B--2---:R-:W-:Y:S01]  /*1aa0*/  IMAD R26, R16.reuse, -0x2, R15 ;  /* 0xfffffffe101a7824 */ /* 0x044fe200078e020f */
[----:B------:R-:W2:Y:S01]  /*1ab0*/  MUFU.TANH R97, R34 ;  /* 0x0000002200617308 */ /* 0x000ea20000002400 */
[----:B------:R-:W-:Y:S02]  /*1ac0*/  IMAD.U32 R15, RZ, RZ, UR6 ;  /* 0x00000006ff0f7e24 */ /* 0x000fe4000f8e00ff */
[----:B------:R-:W-:Y:S01]  /*1ad0*/  FMUL.FTZ R36, R53, UR10 ;  /* 0x0000000a35247c20 */ /* 0x000fe20008410000 */
[----:B------:R-:W-:Y:S02]  /*1ae0*/  IMAD R26, R33, UR47, R26 ;  /* 0x0000002f211a7c24 */ /* 0x000fe4000f8e021a */
[----:B------:R-:W-:Y:S01]  /*1af0*/  FMUL.FTZ R55, R55, UR10 ;  /* 0x0000000a37377c20 */ /* 0x000fe20008410000 */
[----:B------:R-:W-:-:S02]  /*1b00*/  IMAD R20, R16, -0x2, R15 ;  /* 0xfffffffe10147824 */ /* 0x000fc400078e020f */
[----:B------:R-:W-:Y:S01]  /*1b10*/  FMUL.FTZ R59, R59, UR10 ;  /* 0x0000000a3b3b7c20 */ /* 0x000fe20008410000 */
[----:B-1----:R-:W-:Y:S01]  /*1b20*/  FMUL.FTZ R31, R45, UR10 ;  /* 0x0000000a2d1f7c20 */ /* 0x002fe20008410000 */
[----:B------:R-:W1:Y:S01]  /*1b30*/  MUFU.TANH R35, R35 ;  /* 0x0000002300237308 */ /* 0x000e620000002400 */
[----:B------:R-:W-:Y:S01]  /*1b40*/  FMUL.FTZ R58, R58, UR10 ;  /* 0x0000000a3a3a7c20 */ /* 0x000fe20008410000 */
[----:B------:R-:W-:Y:S01]  /*1b50*/  FMUL.FTZ R7, R24, UR10 ;  /* 0x0000000a18077c20 */ /* 0x000fe20008410000 */
[----:B0-----:R-:W-:Y:S01]  /*1b60*/  IADD3 R3, R3, -UR14, R26 ;  /* 0x8000000e03037c10 */ /* 0x001fe2000fffe01a */
[----:B------:R-:W-:Y:S01]  /*1b70*/  FMUL.FTZ R11, R29, UR10 ;  /* 0x0000000a1d0b7c20 */ /* 0x000fe20008410000 */
[----:B------:R-:W-:Y:S01]  /*1b80*/  FMUL.FTZ R24, R32, UR10 ;  /* 0x0000000a20187c20 */ /* 0x000fe20008410000 */
[----:B------:R-:W-:Y:S01]  /*1b90*/  FMUL.FTZ R29, R40, UR10 ;  /* 0x0000000a281d7c20 */ /* 0x000fe20008410000 */
[----:B------:R-:W-:Y:S01]  /*1ba0*/  VIMNMX R2, R20, R3, PT ;  /* 0x0000000314027248 */ /* 0x000fe20003fe0100 */
[----:B------:R-:W0:Y:S01]  /*1bb0*/  MUFU.TANH R93, R38 ;  /* 0x00000026005d7308 */ /* 0x000e220000002400 */
[----:B------:R-:W-:Y:S01]  /*1bc0*/  FMUL.FTZ R3, R67, UR10 ;  /* 0x0000000a43037c20 */ /* 0x000fe20008410000 */
[----:B------:R-:W-:Y:S01]  /*1bd0*/  FMUL.FTZ R32, R49, UR10 ;  /* 0x0000000a31207c20 */ /* 0x000fe20008410000 */
[C---:B------:R-:W-:Y:S01]  /*1be0*/  ISETP.GT.AND P1, PT, R2.reuse, RZ, PT ;  /* 0x000000ff0200720c */ /* 0x040fe20003f24270 */
[----:B------:R-:W-:Y:S01]  /*1bf0*/  FMUL.FTZ R40, R57, UR10 ;  /* 0x0000000a39287c20 */ /* 0x000fe20008410000 */
[----:B------:R-:W-:Y:S01]  /*1c00*/  ISETP.GT.AND P2, PT, R2, 0x1, PT ;  /* 0x000000010200780c */ /* 0x000fe20003f44270 */
[----:B------:R-:W-:Y:S01]  /*1c10*/  FMUL.FTZ R62, R62, UR10 ;  /* 0x0000000a3e3e7c20 */ /* 0x000fe20008410000 */
[----:B------:R-:W-:Y:S01]  /*1c20*/  ISETP.GT.AND P3, PT, R2, 0x8, PT ;  /* 0x000000080200780c */ /* 0x000fe20003f64270 */
[----:B------:R-:W0:Y:S01]  /*1c30*/  MUFU.TANH R39, R39 ;  /* 0x0000002700277308 */ /* 0x000e220000002400 */
[----:B---3--:R-:W-:Y:S01]  /*1c40*/  FSEL R105, R105, -INF , P1 ;  /* 0xff80000069697808 */ /* 0x008fe20000800000 */
[----:B------:R-:W-:Y:S01]  /*1c50*/  FMUL.FTZ R66, R66, UR10 ;  /* 0x0000000a42427c20 */ /* 0x000fe20008410000 */
[----:B----4-:R-:W-:Y:S01]  /*1c60*/  FSEL R103, R103, -INF , P2 ;  /* 0xff80000067677808 */ /* 0x010fe20001000000 */
[----:B------:R-:W-:Y:S01]  /*1c70*/  FMUL.FTZ R13, R28, UR10 ;  /* 0x0000000a1c0d7c20 */ /* 0x000fe20008410000 */
[----:B------:R-:W-:Y:S01]  /*1c80*/  ISETP.GT.AND P1, PT, R2, 0x9, PT ;  /* 0x000000090200780c */ /* 0x000fe20003f24270 */
[----:B------:R-:W-:Y:S01]  /*1c90*/  FMUL.FTZ R28, R41, UR10 ;  /* 0x0000000a291c7c20 */ /* 0x000fe20008410000 */
[----:B-----5:R-:W-:Y:S01]  /*1ca0*/  FSEL R101, R101, -INF , P3 ;  /* 0xff80000065657808 */ /* 0x020fe20001800000 */
[----:B------:R-:W3:Y:S01]  /*1cb0*/  MUFU.TANH R89, R42 ;  /* 0x0000002a00597308 */ /* 0x000ee20000002400 */
[----:B------:R-:W-:Y:S01]  /*1cc0*/  FMNMX.FTZ R4, R105, R103, !PT ;  /* 0x0000006769047209 */ /* 0x000fe20007810000 */
[----:B------:R-:W-:Y:S01]  /*1cd0*/  FMUL.FTZ R70, R70, UR10 ;  /* 0x0000000a46467c20 */ /* 0x000fe20008410000 */
[C---:B------:R-:W-:Y:S01]  /*1ce0*/  ISETP.GT.AND P2, PT, R2.reuse, 0x10, PT ;  /* 0x000000100200780c */ /* 0x040fe20003f44270 */
[----:B------:R-:W-:Y:S01]  /*1cf0*/  FMUL.FTZ R27, R37, UR10 ;  /* 0x0000000a251b7c20 */ /* 0x000fe20008410000 */
[----:B------:R-:W-:Y:S01]  /*1d00*/  FSEL R99, R99, -INF , P1 ;  /* 0xff80000063637808 */ /* 0x000fe20000800000 */
[----:B------:R-:W-:Y:S01]  /*1d10*/  FMUL.FTZ R71, R71, UR10 ;  /* 0x0000000a47477c20 */ /* 0x000fe20008410000 */
[----:B------:R-:W-:Y:S01]  /*1d20*/  FMNMX.FTZ R4, R101, R4, !PT ;  /* 0x0000000465047209 */ /* 0x000fe20007810000 */
[----:B------:R-:W4:Y:S01]  /*1d30*/  MUFU.TANH R43, R43 ;  /* 0x0000002b002b7308 */ /* 0x000f220000002400 */
[----:B------:R-:W-:Y:S01]  /*1d40*/  ISETP.GT.AND P1, PT, R2, 0x11, PT ;  /* 0x000000110200780c */ /* 0x000fe20003f24270 */
[----:B------:R-:W-:Y:S01]  /*1d50*/  FMUL.FTZ R74, R74, UR10 ;  /* 0x0000000a4a4a7c20 */ /* 0x000fe20008410000 */
[----:B--2---:R-:W-:Y:S01]  /*1d60*/  FSEL R97, R97, -INF , P2 ;  /* 0xff80000061617808 */ /* 0x004fe20001000000 */
[----:B------:R-:W-:Y:S01]  /*1d70*/  FMUL.FTZ R75, R75, UR10 ;  /* 0x0000000a4b4b7c20 */ /* 0x000fe20008410000 */
[----:B------:R-:W-:Y:S01]  /*1d80*/  FMNMX.FTZ R4, R99, R4, !PT ;  /* 0x0000000463047209 */ /* 0x000fe20007810000 */
[----:B------:R-:W-:Y:S01]  /*1d90*/  FMUL.FTZ R78, R78, UR10 ;  /* 0x0000000a4e4e7c20 */ /* 0x000fe20008410000 */
[----:B------:R-:W-:Y:S01]  /*1da0*/  ISETP.GT.AND P2, PT, R2, 0x18, PT ;  /* 0x000000180200780c */ /* 0x000fe20003f44270 */
[----:B------:R-:W2:Y:S01]  /*1db0*/  MUFU.TANH R46, R46 ;  /* 0x0000002e002e7308 */ /* 0x000ea20000002400 */
[----:B-1----:R-:W-:Y:S01]  /*1dc0*/  FSEL R95, R35, -INF , P1 ;  /* 0xff800000235f7808 */ /* 0x002fe20000800000 */
[----:B------:R-:W-:Y:S01]  /*1dd0*/  FMUL.FTZ R79, R79, UR10 ;  /* 0x0000000a4f4f7c20 */ /* 0x000fe20008410000 */
[----:B------:R-:W-:Y:S01]  /*1de0*/  FMNMX.FTZ R4, R97, R4, !PT ;  /* 0x0000000461047209 */ /* 0x000fe20007810000 */
[----:B------:R-:W-:Y:S01]  /*1df0*/  FMUL.FTZ R82, R82, UR10 ;  /* 0x0000000a52527c20 */ /* 0x000fe20008410000 */
[----:B------:R-:W-:Y:S01]  /*1e00*/  ISETP.GT.AND P1, PT, R2, 0x19, PT ;  /* 0x000000190200780c */ /* 0x000fe20003f24270 */
[----:B------:R-:W-:Y:S01]  /*1e10*/  FMUL.FTZ R83, R83, UR10 ;  /* 0x0000000a53537c20 */ /* 0x000fe20008410000 */
[----:B0-----:R-:W-:Y:S01]  /*1e20*/  FSEL R93, R93, -INF , P2 ;  /* 0xff8000005d5d7808 */ /* 0x001fe20001000000 */
[----:B------:R-:W-:Y:S01]  /*1e30*/  MUFU.TANH R47, R47 ;  /* 0x0000002f002f7308 */ /* 0x000fe20000002400 */
[----:B------:R-:W-:Y:S01]  /*1e40*/  FMNMX.FTZ R4, R95, R4, !PT ;  /* 0x000000045f047209 */ /* 0x000fe20007810000 */
[----:B------:R-:W-:Y:S01]  /*1e50*/  FMUL.FTZ R86, R86, UR10 ;  /* 0x0000000a56567c20 */ /* 0x000fe20008410000 */
[----:B------:R-:W-:Y:S01]  /*1e60*/  ISETP.GT.AND P2, PT, R2, 0x20, PT ;  /* 0x000000200200780c */ /* 0x000fe20003f44270 */
[----:B------:R-:W-:Y:S01]  /*1e70*/  FMUL.FTZ R87, R87, UR10 ;  /* 0x0000000a57577c20 */ /* 0x000fe20008410000 */
[----:B------:R-:W-:Y:S01]  /*1e80*/  FSEL R91, R39, -INF , P1 ;  /* 0xff800000275b7808 */ /* 0x000fe20000800000 */
[----:B------:R-:W-:Y:S01]  /*1e90*/  FMUL.FTZ R30, R44, UR10 ;  /* 0x0000000a2c1e7c20 */ /* 0x000fe20008410000 */
[----:B------:R-:W-:Y:S01]  /*1ea0*/  FMNMX.FTZ R4, R93, R4, !PT ;  /* 0x000000045d047209 */ /* 0x000fe20007810000 */
[----:B------:R-:W0:Y:S01]  /*1eb0*/  MUFU.TANH R50, R50 ;  /* 0x0000003200327308 */ /* 0x000e220000002400 */
[----:B------:R-:W-:Y:S01]  /*1ec0*/  ISETP.GT.AND P1, PT, R2, 0x21, PT ;  /* 0x000000210200780c */ /* 0x000fe20003f24270 */
[----:B------:R-:W1:Y:S01]  /*1ed0*/  SHFL.IDX PT, R44, R14, RZ, 0x1c1f ;  /* 0x001c1fff0e2c7589 */ /* 0x000e6200000e0000 */
[----:B---3--:R-:W-:Y:S01]  /*1ee0*/  FSEL R89, R89, -INF , P2 ;  /* 0xff80000059597808 */ /* 0x008fe20001000000 */
[----:B------:R-:W-:Y:S01]  /*1ef0*/  ULDC UR6, c[0x0][0x988] ;  /* 0x0002620000067ab9 */ /* 0x000fe20000000800 */
[----:B------:R-:W-:Y:S01]  /*1f00*/  FMNMX.FTZ R4, R91, R4, !PT ;  /* 0x000000045b047209 */ /* 0x000fe20007810000 */
[----:B------:R-:W-:Y:S01]  /*1f10*/  FMUL.FTZ R42, R56, UR10 ;  /* 0x0000000a382a7c20 */ /* 0x000fe20008410000 */
[C---:B------:R-:W-:Y:S01]  /*1f20*/  ISETP.GT.AND P2, PT, R2.reuse, 0x28, PT ;  /* 0x000000280200780c */ /* 0x040fe20003f44270 */
[----:B------:R-:W-:Y:S01]  /*1f30*/  MUFU.TANH R51, R51 ;  /* 0x0000003300337308 */ /* 0x000fe20000002400 */
[----:B----4-:R-:W-:Y:S01]  /*1f40*/  FSEL R67, R43, -INF , P1 ;  /* 0xff8000002b437808 */ /* 0x010fe20000800000 */
[----:B------:R-:W-:Y:S01]  /*1f50*/  FMUL.FTZ R56, R65, UR10 ;  /* 0x0000000a41387c20 */ /* 0x000fe20008410000 */
[----:B------:R-:W-:Y:S01]  /*1f60*/  FMNMX.FTZ R4, R89, R4, !PT ;  /* 0x0000000459047209 */ /* 0x000fe20007810000 */
[----:B------:R-:W-:Y:S01]  /*1f70*/  FMUL.FTZ R65, R77, UR10 ;  /* 0x0000000a4d417c20 */ /* 0x000fe20008410000 */
[----:B------:R-:W-:Y:S01]  /*1f80*/  ISETP.GT.AND P1, PT, R2, 0x29, PT ;  /* 0x000000290200780c */ /* 0x000fe20003f24270 */
[----:B------:R-:W-:Y:S01]  /*1f90*/  FMUL.FTZ R34, R48, UR10 ;  /* 0x0000000a30227c20 */ /* 0x000fe20008410000 */
[----:B------:R-:W-:Y:S01]  /*1fa0*/  FMNMX.FTZ R4, R67, R4, !PT ;  /* 0x0000000443047209 */ /* 0x000fe20007810000 */
[----:B------:R-:W3:Y:S01]  /*1fb0*/  MUFU.TANH R53, R54 ;  /* 0x0000003600357308 */ /* 0x000ee20000002400 */
[----:B------:R-:W-:Y:S01]  /*1fc0*/  IADD3 R77, R26, -UR14, RZ ;  /* 0x8000000e1a4d7c10 */ /* 0x000fe2000fffe0ff */
[----:B------:R-:W-:Y:S01]  /*1fd0*/  FMUL.FTZ R38, R52, UR10 ;  /* 0x0000000a34267c20 */ /* 0x000fe20008410000 */
[----:B------:R-:W-:Y:S01]  /*1fe0*/  R2UR UR15, R0 ;  /* 0x00000000000f72ca */ /* 0x000fe200000e0000 */
[----:B------:R-:W-:Y:S01]  /*1ff0*/  @UP0 ULDC UR18, c[0x0][0x450] ;  /* 0x0001140000120ab9 */ /* 0x000fe20000000800 */
[----:B------:R-:W-:Y:S01]  /*2000*/  UIMAD UR11, UR47, UR11, -UR14 ;  /* 0x0000000b2f0b72a4 */ /* 0x000fe2000f8e0a0e */
[----:B------:R-:W-:Y:S01]  /*2010*/  CS2R R118, SRZ ;  /* 0x0000000000767805 */ /* 0x000fe2000001ff00 */
[----:B------:R-:W-:Y:S01]  /*2020*/  UIADD3 UR25, UR49, -0x2, URZ ;  /* 0xfffffffe31197890 */ /* 0x000fe2000fffe03f */
[----:B------:R2:W-:Y:S01]  /*2030*/  MUFU.TANH R6, R63 ;  /* 0x0000003f00067308 */ /* 0x0005e20000002400 */
[----:B------:R-:W-:-:S02]  /*2040*/  CS2R R116, SRZ ;  /* 0x0000000000747805 */ /* 0x000fc4000001ff00 */
[----:B-1----:R-:W-:Y:S02]  /*2050*/  VIADDMNMX R77, R44, R77, R20, PT ;  /* 0x0000004d2c4d7246 */ /* 0x002fe40003800114 */
[----:B------:R-:W-:Y:S02]  /*2060*/  CS2R R114, SRZ ;  /* 0x0000000000727805 */ /* 0x000fe4000001ff00 */
[----:B------:R-:W-:Y:S02]  /*2070*/  CS2R R112, SRZ ;  /* 0x0000000000707805 */ /* 0x000fe4000001ff00 */
[----:B------:R-:W-:Y:S01]  /*2080*/  ISETP.GT.AND P3, PT, R77, 0x8, PT ;  /* 0x000000084d00780c */ /* 0x000fe20003f64270 */
[----:B------:R-:W1:Y:S01]  /*2090*/  MUFU.TANH R5, R55 ;  /* 0x0000003700057308 */ /* 0x000e620000002400 */
[----:B--2---:R-:W-:Y:S02]  /*20a0*/  FSEL R63, R46, -INF , P2 ;  /* 0xff8000002e3f7808 */ /* 0x004fe40001000000 */
[----:B------:R-:W-:-:S02]  /*20b0*/  ISETP.GT.AND P2, PT, R2, 0x30, PT ;  /* 0x000000300200780c */ /* 0x000fc40003f44270 */
[----:B------:R-:W-:Y:S02]  /*20c0*/  FMNMX.FTZ R4, R63, R4, !PT ;  /* 0x000000043f047209 */ /* 0x000fe40007810000 */
[----:B0-----:R-:W-:Y:S01]  /*20d0*/  FSEL R57, R50, -INF , P2 ;  /* 0xff80000032397808 */ /* 0x001fe20001000000 */
[----:B------:R0:W-:Y:S01]  /*20e0*/  MUFU.TANH R45, R59 ;  /* 0x0000003b002d7308 */ /* 0x0001e20000002400 */
[----:B------:R-:W-:-:S04]  /*20f0*/  ISETP.GT.AND P2, PT, R2, 0x38, PT ;  /* 0x000000380200780c */ /* 0x000fc80003f44270 */
[----:B---3--:R-:W-:Y:S02]  /*2100*/  FSEL R53, R53, -INF , P2 ;  /* 0xff80000035357808 */ /* 0x008fe40001000000 */
[C---:B------:R-:W-:Y:S01]  /*2110*/  ISETP.GT.AND P2, PT, R2.reuse, 0x40, PT ;  /* 0x000000400200780c */ /* 0x040fe20003f44270 */
[----:B------:R2:W3:Y:S01]  /*2120*/  MUFU.TANH R49, R58 ;  /* 0x0000003a00317308 */ /* 0x0004e20000002400 */
[----:B0-----:R-:W-:Y:S02]  /*2130*/  FSEL R59, R47, -INF , P1 ;  /* 0xff8000002f3b7808 */ /* 0x001fe40000800000 */
[C---:B------:R-:W-:Y:S02]  /*2140*/  ISETP.GT.AND P1, PT, R2.reuse, 0x31, PT ;  /* 0x000000310200780c */ /* 0x040fe40003f24270 */
[----:B------:R-:W-:Y:S02]  /*2150*/  FMNMX.FTZ R4, R59, R4, !PT ;  /* 0x000000043b047209 */ /* 0x000fe40007810000 */
[----:B------:R-:W-:Y:S01]  /*2160*/  FSEL R55, R51, -INF , P1 ;  /* 0xff80000033377808 */ /* 0x000fe20000800000 */
[----:B------:R-:W0:Y:S01]  /*2170*/  MUFU.TANH R62, R62 ;  /* 0x0000003e003e7308 */ /* 0x000e220000002400 */
[----:B------:R-:W-:Y:S01]  /*2180*/  FMNMX.FTZ R4, R57, R4, !PT ;  /* 0x0000000439047209 */ /* 0x000fe20007810000 */
[----:B--2---:R-:W-:Y:S01]  /*2190*/  FMUL.FTZ R58, R69, UR10 ;  /* 0x0000000a453a7c20 */ /* 0x004fe20008410000 */
[----:B------:R-:W-:Y:S01]  /*21a0*/  ISETP.GT.AND P1, PT, R2, 0x39, PT ;  /* 0x000000390200780c */ /* 0x000fe20003f24270 */
[----:B------:R-:W-:Y:S01]  /*21b0*/  FMUL.FTZ R69, R80, UR10 ;  /* 0x0000000a50457c20 */ /* 0x000fe20008410000 */
[----:B------:R-:W-:-:S02]  /*21c0*/  FMNMX.FTZ R4, R55, R4, !PT ;  /* 0x0000000437047209 */ /* 0x000fc40007810000 */
        /* <DEDUP_REMOVED lines=8> */
[----:B------:R-:W-:Y:S02]  /*2250*/  FSEL R45, R45, -INF , P1 ;  /* 0xff8000002d2d7808 */ /* 0x000fe40000800000 */
[----:B------:R-:W-:Y:S02]  /*2260*/  FMNMX.FTZ R4, R49, R4, !PT ;  /* 0x0000000431047209 */ /* 0x000fe40007810000 */
[----:B------:R-:W-:Y:S01]  /*2270*/  ISETP.GT.AND P1, PT, R2, 0x49, PT ;  /* 0x000000490200780c */ /* 0x000fe20003f24270 */
[----:B------:R-:W3:Y:S01]  /*2280*/  MUFU.TANH R37, R70 ;  /* 0x0000004600257308 */ /* 0x000ee20000002400 */
[----:B0-----:R-:W-:Y:S01]  /*2290*/  FSEL R47, R62, -INF , P2 ;  /* 0xff8000003e2f7808 */ /* 0x001fe20001000000 */
[----:B------:R-:W-:Y:S01]  /*22a0*/  FMUL.FTZ R62, R73, UR10 ;  /* 0x0000000a493e7c20 */ /* 0x000fe20008410000 */
[----:B------:R-:W-:Y:S01]  /*22b0*/  FMNMX.FTZ R4, R45, R4, !PT ;  /* 0x000000042d047209 */ /* 0x000fe20007810000 */
[----:B------:R-:W-:Y:S01]  /*22c0*/  FMUL.FTZ R73, R84, UR10 ;  /* 0x0000000a54497c20 */ /* 0x000fe20008410000 */
[----:B------:R-:W-:-:S02]  /*22d0*/  ISETP.GT.AND P2, PT, R2, 0x50, PT ;  /* 0x000000500200780c */ /* 0x000fc40003f44270 */
[----:B------:R-:W-:Y:S01]  /*22e0*/  FSEL R43, R6, -INF , P1 ;  /* 0xff800000062b7808 */ /* 0x000fe20000800000 */
[----:B------:R0:W4:Y:S01]  /*22f0*/  MUFU.TANH R35, R71 ;  /* 0x0000004700237308 */ /* 0x0001220000002400 */
[----:B------:R-:W-:Y:S02]  /*2300*/  FMNMX.FTZ R4, R47, R4, !PT ;  /* 0x000000042f047209 */ /* 0x000fe40007810000 */
[C---:B------:R-:W-:Y:S02]  /*2310*/  ISETP.GT.AND P1, PT, R2.reuse, 0x51, PT ;  /* 0x000000510200780c */ /* 0x040fe40003f24270 */
[----:B-1----:R-:W-:Y:S02]  /*2320*/  FSEL R41, R41, -INF , P2 ;  /* 0xff80000029297808 */ /* 0x002fe40001000000 */
[----:B------:R-:W-:Y:S01]  /*2330*/  FMNMX.FTZ R4, R43, R4, !PT ;  /* 0x000000042b047209 */ /* 0x000fe20007810000 */
[----:B------:R1:W5:Y:S01]  /*2340*/  MUFU.TANH R33, R74 ;  /* 0x0000004a00217308 */ /* 0x0003620000002400 */
[----:B------:R-:W-:Y:S01]  /*2350*/  ISETP.GT.AND P2, PT, R2, 0x58, PT ;  /* 0x000000580200780c */ /* 0x000fe20003f44270 */
[----:B0-----:R-:W-:Y:S01]  /*2360*/  FMUL.FTZ R71, R81, UR10 ;  /* 0x0000000a51477c20 */ /* 0x001fe20008410000 */
[----:B--2---:R-:W-:-:S02]  /*2370*/  FSEL R39, R3, -INF , P1 ;  /* 0xff80000003277808 */ /* 0x004fc40000800000 */
[----:B------:R-:W-:Y:S02]  /*2380*/  FMNMX.FTZ R4, R41, R4, !PT ;  /* 0x0000000429047209 */ /* 0x000fe40007810000 */
[C---:B------:R-:W-:Y:S01]  /*2390*/  ISETP.GT.AND P1, PT, R2.reuse, 0x59, PT ;  /* 0x000000590200780c */ /* 0x040fe20003f24270 */
[----:B------:R-:W0:Y:S01]  /*23a0*/  MUFU.TANH R75, R75 ;  /* 0x0000004b004b7308 */ /* 0x000e220000002400 */
[----:B---3--:R-:W-:Y:S01]  /*23b0*/  FSEL R37, R37, -INF , P2 ;  /* 0xff80000025257808 */ /* 0x008fe20001000000 */
[----:B-1----:R-:W-:Y:S01]  /*23c0*/  FMUL.FTZ R74, R85, UR10 ;  /* 0x0000000a554a7c20 */ /* 0x002fe20008410000 */
[----:B------:R-:W-:Y:S02]  /*23d0*/  FMNMX.FTZ R4, R39, R4, !PT ;  /* 0x0000000427047209 */ /* 0x000fe40007810000 */
[----:B------:R-:W-:Y:S02]  /*23e0*/  ISETP.GT.AND P2, PT, R2, 0x60, PT ;  /* 0x000000600200780c */ /* 0x000fe40003f44270 */
[----:B----4-:R-:W-:Y:S01]  /*23f0*/  FSEL R35, R35, -INF , P1 ;  /* 0xff80000023237808 */ /* 0x010fe20000800000 */
[----:B------:R-:W1:Y:S01]  /*2400*/  MUFU.TANH R5, R78 ;  /* 0x0000004e00057308 */ /* 0x000e620000002400 */
[----:B------:R-:W-:-:S02]  /*2410*/  FMNMX.FTZ R4, R37, R4, !PT ;  /* 0x0000000425047209 */ /* 0x000fc40007810000 */
[C---:B------:R-:W-:Y:S02]  /*2420*/  ISETP.GT.AND P1, PT, R2.reuse, 0x61, PT ;  /* 0x000000610200780c */ /* 0x040fe40003f24270 */
[----:B-----5:R-:W-:Y:S02]  /*2430*/  FSEL R33, R33, -INF , P2 ;  /* 0xff80000021217808 */ /* 0x020fe40001000000 */
[----:B------:R-:W-:Y:S01]  /*2440*/  FMNMX.FTZ R4, R35, R4, !PT ;  /* 0x0000000423047209 */ /* 0x000fe20007810000 */
[----:B------:R2:W3:Y:S01]  /*2450*/  MUFU.TANH R12, R79 ;  /* 0x0000004f000c7308 */ /* 0x0004e20000002400 */
[----:B------:R-:W-:Y:S02]  /*2460*/  ISETP.GT.AND P2, PT, R2, 0x68, PT ;  /* 0x000000680200780c */ /* 0x000fe40003f44270 */
[----:B0-----:R-:W-:Y:S01]  /*2470*/  FSEL R3, R75, -INF , P1 ;  /* 0xff8000004b037808 */ /* 0x001fe20000800000 */
[----:B------:R-:W-:Y:S01]  /*2480*/  FMUL.FTZ R75, R60, UR10 ;  /* 0x0000000a3c4b7c20 */ /* 0x000fe20008410000 */
[----:B------:R-:W-:-:S02]  /*2490*/  FMNMX.FTZ R4, R33, R4, !PT ;  /* 0x0000000421047209 */ /* 0x000fc40007810000 */
[----:B------:R-:W-:Y:S01]  /*24a0*/  ISETP.GT.AND P1, PT, R2, 0x69, PT ;  /* 0x000000690200780c */ /* 0x000fe20003f24270 */
[----:B------:R0:W4:Y:S01]  /*24b0*/  MUFU.TANH R10, R82 ;  /* 0x00000052000a7308 */ /* 0x0001220000002400 */
[----:B-1----:R-:W-:Y:S01]  /*24c0*/  FSEL R5, R5, -INF , P2 ;  /* 0xff80000005057808 */ /* 0x002fe20001000000 */
[----:B--2---:R-:W-:Y:S01]  /*24d0*/  FMUL.FTZ R79, R61, UR10 ;  /* 0x0000000a3d4f7c20 */ /* 0x004fe20008410000 */
[----:B------:R-:W-:Y:S01]  /*24e0*/  FMNMX.FTZ R4, R3, R4, !PT ;  /* 0x0000000403047209 */ /* 0x000fe20007810000 */
[----:B------:R-:W-:Y:S01]  /*24f0*/  FMUL.FTZ R61, R68, UR10 ;  /* 0x0000000a443d7c20 */ /* 0x000fe20008410000 */
[----:B------:R-:W-:Y:S01]  /*2500*/  ISETP.GT.AND P2, PT, R2, 0x70, PT ;  /* 0x000000700200780c */ /* 0x000fe20003f44270 */
[----:B------:R-:W-:Y:S01]  /*2510*/  FMUL.FTZ R68, R76, UR10 ;  /* 0x0000000a4c447c20 */ /* 0x000fe20008410000 */
[----:B------:R-:W-:Y:S01]  /*2520*/  FMNMX.FTZ R15, R5, R4, !PT ;  /* 0x00000004050f7209 */ /* 0x000fe20007810000 */
[----:B------:R-:W1:Y:S01]  /*2530*/  MUFU.TANH R8, R83 ;  /* 0x0000005300087308 */ /* 0x000e620000002400 */
[----:B---3--:R-:W-:Y:S01]  /*2540*/  FSEL R12, R12, -INF , P1 ;  /* 0xff8000000c0c7808 */ /* 0x008fe20000800000 */
[----:B0-----:R-:W-:Y:S01]  /*2550*/  FMUL.FTZ R82, R64, UR10 ;  /* 0x0000000a40527c20 */ /* 0x001fe20008410000 */
[----:B------:R-:W-:Y:S01]  /*2560*/  ISETP.GT.AND P1, PT, R2, 0x71, PT ;  /* 0x000000710200780c */ /* 0x000fe20003f24270 */
[----:B------:R-:W-:Y:S01]  /*2570*/  FMUL.FTZ R64, R72, UR10 ;  /* 0x0000000a48407c20 */ /* 0x000fe20008410000 */
[----:B------:R-:W-:Y:S01]  /*2580*/  FMNMX.FTZ R15, R12, R15, !PT ;  /* 0x0000000f0c0f7209 */ /* 0x000fe20007810000 */
[----:B------:R-:W-:-:S02]  /*2590*/  UMOV UR10, UR40 ;  /* 0x00000028000a7c82 */ /* 0x000fc40008000000 */
[----:B------:R-:W0:Y:S01]  /*25a0*/  MUFU.TANH R86, R86 ;  /* 0x0000005600567308 */ /* 0x000e220000002400 */
[----:B----4-:R-:W-:Y:S02]  /*25b0*/  FSEL R10, R10, -INF , P2 ;  /* 0xff8000000a0a7808 */ /* 0x010fe40001000000 */
[----:B------:R-:W-:Y:S02]  /*25c0*/  ISETP.GT.AND P2, PT, R2, 0x78, PT ;  /* 0x000000780200780c */ /* 0x000fe40003f44270 */
[----:B------:R-:W-:-:S03]  /*25d0*/  FMNMX.FTZ R15, R10, R15, !PT ;  /* 0x0000000f0a0f7209 */ /* 0x000fc60007810000 */
[----:B------:R-:W2:Y:S01]  /*25e0*/  MUFU.TANH R87, R87 ;  /* 0x0000005700577308 */ /* 0x000ea20000002400 */
[----:B-1----:R-:W-:Y:S02]  /*25f0*/  FSEL R8, R8, -INF , P1 ;  /* 0xff80000008087808 */ /* 0x002fe40000800000 */
[----:B------:R-:W-:Y:S02]  /*2600*/  ISETP.GT.AND P1, PT, R2, 0x79, PT ;  /* 0x000000790200780c */ /* 0x000fe40003f24270 */
[----:B------:R-:W-:-:S03]  /*2610*/  FMNMX.FTZ R15, R8, R15, !PT ;  /* 0x0000000f080f7209 */ /* 0x000fc60007810000 */
[----:B------:R-:W-:Y:S01]  /*2620*/  MUFU.TANH R7, R7 ;  /* 0x0000000700077308 */ /* 0x000fe20000002400 */
[----:B0-----:R-:W-:Y:S02]  /*2630*/  FSEL R4, R86, -INF , P2 ;  /* 0xff80000056047808 */ /* 0x001fe40001000000 */
[----:B------:R-:W-:Y:S02]  /*2640*/  ISETP.GT.AND P2, PT, R77, 0x1, PT ;  /* 0x000000014d00780c */ /* 0x000fe40003f44270 */
[----:B------:R-:W-:-:S03]  /*2650*/  FMNMX.FTZ R15, R4, R15, !PT ;  /* 0x0000000f040f7209 */ /* 0x000fc60007810000 */
[----:B------:R-:W0:Y:S01]  /*2660*/  MUFU.TANH R9, R9 ;  /* 0x0000000900097308 */ /* 0x000e220000002400 */
[----:B--2---:R-:W-:-:S04]  /*2670*/  FSEL R2, R87, -INF , P1 ;  /* 0xff80000057027808 */ /* 0x004fc80000800000 */
[----:B------:R-:W-:-:S03]  /*2680*/  FMNMX.FTZ R15, R2, R15, !PT ;  /* 0x0000000f020f7209 */ /* 0x000fc60007810000 */
[----:B------:R-:W-:Y:S02]  /*2690*/  MUFU.TANH R13, R13 ;  /* 0x0000000d000d7308 */ /* 0x000fe40000002400 */
[----:B------:R-:W1:Y:S06]  /*26a0*/  SHFL.BFLY PT, R6, R15, 0x2, 0x1f ;  /* 0x0c401f000f067f89 */ /* 0x000e6c00000e0000 */
[----:B------:R-:W-:Y:S01]  /*26b0*/  MUFU.TANH R11, R11 ;  /* 0x0000000b000b7308 */ /* 0x000fe20000002400 */
[----:B0-----:R-:W-:Y:S02]  /*26c0*/  FSEL R9, R9, -INF , P2 ;  /* 0xff80000009097808 */ /* 0x001fe40001000000 */
[----:B------:R-:W-:-:S05]  /*26d0*/  ISETP.GT.AND P2, PT, R77, 0x10, PT ;  /* 0x000000104d00780c */ /* 0x000fca0003f44270 */
[----:B------:R-:W0:Y:S08]  /*26e0*/  MUFU.TANH R24, R24 ;  /* 0x0000001800187308 */ /* 0x000e300000002400 */
[----:B------:R-:W-:Y:S01]  /*26f0*/  MUFU.TANH R21, R21 ;  /* 0x0000001500157308 */ /* 0x000fe20000002400 */
[----:B-1----:R-:W-:-:S05]  /*2700*/  FMNMX.FTZ R46, R15, R6, !PT ;  /* 0x000000060f2e7209 */ /* 0x002fca0007810000 */
[----:B------:R-:W1:Y:S02]  /*2710*/  SHFL.BFLY PT, R15, R46, 0x1, 0x1f ;  /* 0x0c201f002e0f7f89 */ /* 0x000e6400000e0000 */
[----:B------:R-:W2:Y:S01]  /*2720*/  MUFU.TANH R25, R25 ;  /* 0x0000001900197308 */ /* 0x000ea20000002400 */
[----:B0-----:R-:W-:Y:S02]  /*2730*/  FSEL R50, R24, -INF , P2 ;  /* 0xff80000018327808 */ /* 0x001fe40001000000 */
[----:B------:R-:W-:-:S05]  /*2740*/  ISETP.GT.AND P2, PT, R77, 0x18, PT ;  /* 0x000000184d00780c */ /* 0x000fca0003f44270 */
[----:B------:R-:W0:Y:S08]  /*2750*/  MUFU.TANH R27, R27 ;  /* 0x0000001b001b7308 */ /* 0x000e300000002400 */
        /* <DEDUP_REMOVED lines=8> */
[-C--:B------:R-:W-:Y:S01]  /*27e0*/  FMUL.FTZ R46, R6, R15.reuse ;  /* 0x0000000f062e7220 */ /* 0x080fe20000410000 */
[----:B------:R-:W-:Y:S02]  /*27f0*/  UIMAD.WIDE.U32 UR6, UR40, UR6, URZ ;  /* 0x00000006280672a5 */ /* 0x000fe4000f8e003f */
[----:B------:R-:W-:Y:S02]  /*2800*/  UIADD3 UR6, UR15, 0x16840, URZ ;  /* 0x000168400f067890 */ /* 0x000fe4000fffe03f */
[----:B------:R-:W-:Y:S01]  /*2810*/  FSEL R14, R46, RZ, P1 ;  /* 0x000000ff2e0e7208 */ /* 0x000fe20000800000 */
[----:B------:R-:W2:Y:S01]  /*2820*/  MUFU.TANH R30, R30 ;  /* 0x0000001e001e7308 */ /* 0x000ea20000002400 */
[----:B------:R-:W-:Y:S01]  /*2830*/  ISETP.GT.AND P1, PT, R77, RZ, PT ;  /* 0x000000ff4d00720c */ /* 0x000fe20003f24270 */
[----:B------:R-:W-:Y:S01]  /*2840*/  @UP0 USHF.R.U32.HI UR10, URZ, UR18, UR7 ;  /* 0x000000123f0a0299 */ /* 0x000fe20008011607 */
[----:B------:R-:W-:Y:S01]  /*2850*/  FSEL R46, R13, -INF , P3 ;  /* 0xff8000000d2e7808 */ /* 0x000fe20001800000 */
[-CC-:B------:R-:W-:Y:S01]  /*2860*/  FFMA.FTZ R102, R3, R15.reuse, -R14.reuse ;  /* 0x0000000f03667223 */ /* 0x180fe2000001080e */
[----:B------:R-:W-:Y:S01]  /*2870*/  FSEL R44, R7, -INF , P1 ;  /* 0xff800000072c7808 */ /* 0x000fe20000800000 */
[--C-:B------:R-:W-:Y:S01]  /*2880*/  FFMA.FTZ R149, R105, R15, -R14.reuse ;  /* 0x0000000f69957223 */ /* 0x100fe2000001080e */
[----:B------:R-:W-:Y:S01]  /*2890*/  ISETP.GT.AND P1, PT, R77, 0x9, PT ;  /* 0x000000094d00780c */ /* 0x000fe20003f24270 */
[----:B------:R-:W4:Y:S01]  /*28a0*/  MUFU.TANH R31, R31 ;  /* 0x0000001f001f7308 */ /* 0x000f220000002400 */
        /* <DEDUP_REMOVED lines=18> */
[----:B0-----:R-:W-:Y:S01]  /*29d0*/  FSEL R60, R27, -INF , P1 ;  /* 0xff8000001b3c7808 */ /* 0x001fe20000800000 */
[--C-:B------:R-:W-:Y:S01]  /*29e0*/  FFMA.FTZ R123, R4, R15, -R14.reuse ;  /* 0x0000000f047b7223 */ /* 0x100fe2000001080e */
[----:B------:R-:W-:Y:S01]  /*29f0*/  FMNMX.FTZ R7, R54, R7, !PT ;  /* 0x0000000736077209 */ /* 0x000fe20007810000 */
[-CC-:B------:R-:W-:Y:S01]  /*2a00*/  FFMA.FTZ R121, R10, R15.reuse, -R14.reuse ;  /* 0x0000000f0a797223 */ /* 0x180fe2000001080e */
[----:B------:R-:W-:Y:S01]  /*2a10*/  ISETP.GT.AND P1, PT, R77, 0x21, PT ;  /* 0x000000214d00780c */ /* 0x000fe20003f24270 */
[----:B------:R-:W0:Y:S01]  /*2a20*/  MUFU.TANH R38, R38 ;  /* 0x0000002600267308 */ /* 0x000e220000002400 */
[----:B---3--:R-:W-:Y:S01]  /*2a30*/  FSEL R66, R29, -INF , P2 ;  /* 0xff8000001d427808 */ /* 0x008fe20001000000 */
        /* <DEDUP_REMOVED lines=17> */
[----:B----4-:R-:W-:Y:S01]  /*2b50*/  FSEL R76, R31, -INF , P1 ;  /* 0xff8000001f4c7808 */ /* 0x010fe20000800000 */
[--C-:B------:R-:W-:Y:S01]  /*2b60*/  FFMA.FTZ R139, R53, R15, -R14.reuse ;  /* 0x0000000f358b7223 */ /* 0x100fe2000001080e */
[----:B------:R-:W-:Y:S01]  /*2b70*/  FMNMX.FTZ R7, R72, R7, !PT ;  /* 0x0000000748077209 */ /* 0x000fe20007810000 */
[-CC-:B------:R-:W-:Y:S01]  /*2b80*/  FFMA.FTZ R133, R49, R15.reuse, -R14.reuse ;  /* 0x0000000f31857223 */ /* 0x180fe2000001080e */
[----:B------:R-:W-:Y:S01]  /*2b90*/  ISETP.GT.AND P1, PT, R77, 0x31, PT ;  /* 0x000000314d00780c */ /* 0x000fe20003f24270 */
[----:B------:R-:W3:Y:S01]  /*2ba0*/  MUFU.TANH R40, R40 ;  /* 0x0000002800287308 */ /* 0x000ee20000002400 */
[----:B-----5:R-:W-:Y:S01]  /*2bb0*/  FSEL R34, R34, -INF , P2 ;  /* 0xff80000022227808 */ /* 0x020fe20001000000 */
[--C-:B------:R-:W-:Y:S01]  /*2bc0*/  FFMA.FTZ R135, R47, R15, -R14.reuse ;  /* 0x0000000f2f877223 */ /* 0x100fe2000001080e */
[----:B------:R-:W-:Y:S01]  /*2bd0*/  FMNMX.FTZ R7, R76, R7, !PT ;  /* 0x000000074c077209 */ /* 0x000fe20007810000 */
[-CC-:B------:R-:W-:Y:S01]  /*2be0*/  FFMA.FTZ R92, R43, R15.reuse, -R14.reuse ;  /* 0x0000000f2b5c7223 */ /* 0x180fe2000001080e */
[----:B------:R-:W-:Y:S01]  /*2bf0*/  ISETP.GT.AND P2, PT, R77, 0x38, PT ;  /* 0x000000384d00780c */ /* 0x000fe20003f44270 */
[--C-:B------:R-:W-:Y:S01]  /*2c00*/  FFMA.FTZ R94, R39, R15, -R14.reuse ;  /* 0x0000000f275e7223 */ /* 0x100fe2000001080e */
[----:B------:R-:W-:Y:S01]  /*2c10*/  FSEL R78, R32, -INF , P1 ;  /* 0xff800000204e7808 */ /* 0x000fe20000800000 */
[----:B------:R-:W4:Y:S01]  /*2c20*/  MUFU.TANH R75, R75 ;  /* 0x0000004b004b7308 */ /* 0x000f220000002400 */
[----:B------:R-:W-:Y:S01]  /*2c30*/  FMNMX.FTZ R7, R34, R7, !PT ;  /* 0x0000000722077209 */ /* 0x000fe20007810000 */
[-CC-:B------:R-:W-:Y:S01]  /*2c40*/  FFMA.FTZ R32, R67, R15.reuse, -R14.reuse ;  /* 0x0000000f43207223 */ /* 0x180fe2000001080e */
[----:B------:R-:W-:Y:S01]  /*2c50*/  ISETP.GT.AND P1, PT, R77, 0x39, PT ;  /* 0x000000394d00780c */ /* 0x000fe20003f24270 */
[--C-:B------:R-:W-:Y:S01]  /*2c60*/  FFMA.FTZ R129, R41, R15, -R14.reuse ;  /* 0x0000000f29817223 */ /* 0x100fe2000001080e */
[----:B0-----:R-:W-:Y:S01]  /*2c70*/  FSEL R38, R38, -INF , P2 ;  /* 0xff80000026267808 */ /* 0x001fe20001000000 */
[----:B------:R-:W-:Y:S01]  /*2c80*/  UIADD3 UR11, UR11, UR10, URZ ;  /* 0x0000000a0b0b7290 */ /* 0x000fe2000fffe03f */
[----:B------:R-:W-:Y:S01]  /*2c90*/  FMNMX.FTZ R7, R78, R7, !PT ;  /* 0x000000074e077209 */ /* 0x000fe20007810000 */
[----:B------:R-:W0:Y:S01]  /*2ca0*/  MUFU.TANH R79, R79 ;  /* 0x0000004f004f7308 */ /* 0x000e220000002400 */
[C---:B------:R-:W-:Y:S01]  /*2cb0*/  ISETP.GT.AND P2, PT, R77.reuse, 0x40, PT ;  /* 0x000000404d00780c */ /* 0x040fe20003f44270 */
[----:B------:R-:W-:Y:S01]  /*2cc0*/  USHF.R.S32.HI UR7, URZ, 0x1f, UR11 ;  /* 0x0000001f3f077899 */ /* 0x000fe2000801140b */
[----:B-1----:R-:W-:Y:S01]  /*2cd0*/  FSEL R36, R36, -INF , P1 ;  /* 0xff80000024247808 */ /* 0x002fe20000800000 */
[--C-:B------:R-:W-:Y:S01]  /*2ce0*/  FFMA.FTZ R12, R12, R15, -R14.reuse ;  /* 0x0000000f0c0c7223 */ /* 0x100fe2000001080e */
[----:B------:R-:W-:Y:S01]  /*2cf0*/  FMNMX.FTZ R7, R38, R7, !PT ;  /* 0x0000000726077209 */ /* 0x000fe20007810000 */
[----:B------:R-:W-:Y:S01]  /*2d00*/  ULEA.HI UR7, UR7, UR11, URZ, 0x7 ;  /* 0x0000000b07077291 */ /* 0x000fe2000f8f383f */
[C---:B------:R-:W-:Y:S01]  /*2d10*/  ISETP.GT.AND P1, PT, R77.reuse, 0x41, PT ;  /* 0x000000414d00780c */ /* 0x040fe20003f24270 */
[----:B------:R-:W1:Y:S01]  /*2d20*/  MUFU.TANH R82, R82 ;  /* 0x0000005200527308 */ /* 0x000e620000002400 */
[----:B--2---:R-:W-:Y:S01]  /*2d30*/  FSEL R42, R42, -INF , P2 ;  /* 0xff8000002a2a7808 */ /* 0x004fe20001000000 */
[----:B------:R-:W-:Y:S01]  /*2d40*/  USHF.R.S32.HI UR7, URZ, 0x7, UR7 ;  /* 0x000000073f077899 */ /* 0x000fe20008011407 */
[----:B------:R-:W-:Y:S01]  /*2d50*/  FMNMX.FTZ R7, R36, R7, !PT ;  /* 0x0000000724077209 */ /* 0x000fe20007810000 */
[--C-:B------:R-:W-:Y:S01]  /*2d60*/  FFMA.FTZ R8, R8, R15, -R14.reuse ;  /* 0x0000000f08087223 */ /* 0x100fe2000001080e */
[C---:B------:R-:W-:Y:S01]  /*2d70*/  ISETP.GT.AND P2, PT, R77.reuse, 0x48, PT ;  /* 0x000000484d00780c */ /* 0x040fe20003f44270 */
[----:B------:R-:W-:Y:S01]  /*2d80*/  UISETP.LT.AND UP0, UPT, URZ, UR7, UPT ;  /* 0x000000073f00728c */ /* 0x000fe2000bf01270 */
[----:B---3--:R-:W-:Y:S01]  /*2d90*/  FSEL R40, R40, -INF , P1 ;  /* 0xff80000028287808 */ /* 0x008fe20000800000 */
[----:B------:R-:W2:Y:S01]  /*2da0*/  MUFU.TANH R56, R56 ;  /* 0x0000003800387308 */ /* 0x000ea20000002400 */
[----:B------:R-:W-:Y:S01]  /*2db0*/  FMNMX.FTZ R7, R42, R7, !PT ;  /* 0x000000072a077209 */ /* 0x000fe20007810000 */
[----:B------:R-:W-:Y:S01]  /*2dc0*/  USEL UR23, URZ, UR7, !UP0 ;  /* 0x000000073f177287 */ /* 0x000fe2000c000000 */
[----:B------:R-:W-:Y:S01]  /*2dd0*/  ISETP.GT.AND P1, PT, R77, 0x49, PT ;  /* 0x000000494d00780c */ /* 0x000fe20003f24270 */
[----:B------:R-:W-:Y:S01]  /*2de0*/  FFMA.FTZ R2, R2, R15, -R14 ;  /* 0x0000000f02027223 */ /* 0x000fe2000001080e */
[----:B----4-:R-:W-:Y:S01]  /*2df0*/  FSEL R80, R75, -INF , P2 ;  /* 0xff8000004b507808 */ /* 0x010fe20001000000 */
[----:B------:R-:W-:Y:S01]  /*2e00*/  UISETP.GE.AND UP0, UPT, UR25, UR23, UPT ;  /* 0x000000171900728c */ /* 0x000fe2000bf06270 */
[----:B------:R-:W-:Y:S01]  /*2e10*/  FMNMX.FTZ R7, R40, R7, !PT ;  /* 0x0000000728077209 */ /* 0x000fe20007810000 */
[----:B------:R-:W3:Y:S01]  /*2e20*/  MUFU.TANH R61, R61 ;  /* 0x0000003d003d7308 */ /* 0x000ee20000002400 */
[----:B------:R-:W-:Y:S01]  /*2e30*/  ISETP.GT.AND P2, PT, R77, 0x50, PT ;  /* 0x000000504d00780c */ /* 0x000fe20003f44270 */
[----:B------:R-:W-:Y:S01]  /*2e40*/  UPRMT UR6, UR43, 0x654, UR6 ;  /* 0x000006542b067896 */ /* 0x000fe20008000006 */
[----:B0-----:R-:W-:-:S02]  /*2e50*/  FSEL R84, R79, -INF , P1 ;  /* 0xff8000004f547808 */ /* 0x001fc40000800000 */
[----:B------:R-:W-:Y:S02]  /*2e60*/  FMNMX.FTZ R7, R80, R7, !PT ;  /* 0x0000000750077209 */ /* 0x000fe40007810000 */
[C---:B------:R-:W-:Y:S01]  /*2e70*/  ISETP.GT.AND P1, PT, R77.reuse, 0x51, PT ;  /* 0x000000514d00780c */ /* 0x040fe20003f24270 */
[----:B------:R-:W0:Y:S01]  /*2e80*/  MUFU.TANH R58, R58 ;  /* 0x0000003a003a7308 */ /* 0x000e220000002400 */
[----:B-1----:R-:W-:Y:S02]  /*2e90*/  FSEL R86, R82, -INF , P2 ;  /* 0xff80000052567808 */ /* 0x002fe40001000000 */
[----:B------:R-:W-:Y:S01]  /*2ea0*/  FMNMX.FTZ R7, R84, R7, !PT ;  /* 0x0000000754077209 */ /* 0x000fe20007810000 */
[----:B------:R-:W-:Y:S01]  /*2eb0*/  SYNCS.ARRIVE.TRANS64.RED.A1T0 RZ, [UR6], RZ ;  /* 0x000000ffffff79a7 */ /* 0x000fe20008100406 */
[----:B------:R-:W-:Y:S02]  /*2ec0*/  ISETP.GT.AND P2, PT, R77, 0x58, PT ;  /* 0x000000584d00780c */ /* 0x000fe40003f44270 */
[----:B--2---:R-:W-:Y:S01]  /*2ed0*/  FSEL R82, R56, -INF , P1 ;  /* 0xff80000038527808 */ /* 0x004fe20000800000 */
[----:B------:R-:W1:Y:S01]  /*2ee0*/  MUFU.TANH R64, R64 ;  /* 0x0000004000407308 */ /* 0x000e620000002400 */
[----:B------:R-:W-:Y:S01]  /*2ef0*/  FMNMX.FTZ R7, R86, R7, !PT ;  /* 0x0000000756077209 */ /* 0x000fe20007810000 */
[----:B------:R-:W-:Y:S01]  /*2f00*/  FFMA.FTZ R56, R59, R15, -R14 ;  /* 0x0000000f3b387223 */ /* 0x000fe2000001080e */
[----:B------:R-:W-:-:S02]  /*2f10*/  ISETP.GT.AND P1, PT, R77, 0x59, PT ;  /* 0x000000594d00780c */ /* 0x000fc40003f24270 */
[----:B---3--:R-:W-:Y:S02]  /*2f20*/  FSEL R88, R61, -INF , P2 ;  /* 0xff8000003d587808 */ /* 0x008fe40001000000 */
[----:B------:R-:W-:Y:S01]  /*2f30*/  FMNMX.FTZ R7, R82, R7, !PT ;  /* 0x0000000752077209 */ /* 0x000fe20007810000 */
[----:B------:R-:W2:Y:S01]  /*2f40*/  MUFU.TANH R62, R62 ;  /* 0x0000003e003e7308 */ /* 0x000ea20000002400 */
[C---:B------:R-:W-:Y:S02]  /*2f50*/  ISETP.GT.AND P2, PT, R77.reuse, 0x60, PT ;  /* 0x000000604d00780c */ /* 0x040fe40003f44270 */
        /* <DEDUP_REMOVED lines=9> */
[----:B--2---:R-:W-:Y:S01]  /*2ff0*/  FSEL R90, R62, -INF , P1 ;  /* 0xff8000003e5a7808 */ /* 0x004fe20000800000 */
[----:B------:R-:W-:Y:S01]  /*3000*/  FFMA.FTZ R62, R55, R15, -R14 ;  /* 0x0000000f373e7223 */ /* 0x000fe2000001080e */
[----:B------:R-:W-:Y:S02]  /*3010*/  ISETP.GT.AND P1, PT, R77, 0x69, PT ;  /* 0x000000694d00780c */ /* 0x000fe40003f24270 */
[----:B------:R-:W-:-:S03]  /*3020*/  FMNMX.FTZ R7, R90, R7, !PT ;  /* 0x000000075a077209 */ /* 0x000fc60007810000 */
[----:B------:R-:W2:Y:S01]  /*3030*/  MUFU.TANH R69, R69 ;  /* 0x0000004500457308 */ /* 0x000ea20000002400 */
[----:B0-----:R-:W-:Y:S01]  /*3040*/  FSEL R96, R68, -INF , P2 ;  /* 0xff80000044607808 */ /* 0x001fe20001000000 */
[----:B------:R-:W-:Y:S01]  /*3050*/  FFMA.FTZ R68, R51, R15, -R14 ;  /* 0x0000000f33447223 */ /* 0x000fe2000001080e */
        /* <DEDUP_REMOVED lines=14> */
[----:B------:R-:W-:Y:S01]  /*3140*/  MUFU.EX2 R149, R149 ;  /* 0x0000009500957308 */ /* 0x000fe20000000800 */
[----:B-1----:R-:W-:-:S04]  /*3150*/  FSEL R108, R73, -INF , P2 ;  /* 0xff800000496c7808 */ /* 0x002fc80001000000 */
[----:B------:R-:W-:-:S03]  /*3160*/  FMNMX.FTZ R7, R108, R7, !PT ;  /* 0x000000076c077209 */ /* 0x000fc60007810000 */
[----:B------:R-:W0:Y:S01]  /*3170*/  MUFU.EX2 R20, R20 ;  /* 0x0000001400147308 */ /* 0x000e220000000800 */
[----:B--2---:R-:W-:Y:S01]  /*3180*/  FSEL R110, R74, -INF , P1 ;  /* 0xff8000004a6e7808 */ /* 0x004fe20000800000 */
[----:B------:R-:W-:-:S03]  /*3190*/  FFMA.FTZ R74, R45, R15, -R14 ;  /* 0x0000000f2d4a7223 */ /* 0x000fc6000001080e */
        /* <DEDUP_REMOVED lines=52> */
[-CC-:B------:R-:W-:Y:S01]  /*34e0*/  FFMA.FTZ R104, R104, R15.reuse, -R7.reuse ;  /* 0x0000000f68687223 */ /* 0x180fe20000010807 */
[-CC-:B------:R-:W-:Y:S01]  /*34f0*/  FFMA.FTZ R106, R106, R15.reuse, -R7.reuse ;  /* 0x0000000f6a6a7223 */ /* 0x180fe20000010807 */
[-CC-:B------:R-:W-:Y:S01]  /*3500*/  FFMA.FTZ R108, R108, R15.reuse, -R7.reuse ;  /* 0x0000000f6c6c7223 */ /* 0x180fe20000010807 */
[----:B------:R-:W-:Y:S01]  /*3510*/  FFMA.FTZ R110, R110, R15, -R7 ;  /* 0x0000000f6e6e7223 */ /* 0x000fe20000010807 */
[----:B------:R-:W-:-:S02]  /*3520*/  F2FP.BF16.F32.PACK_AB R148, R3, R148 ;  /* 0x000000940394723e */ /* 0x000fc400000010ff */
[----:B------:R-:W0:Y:S01]  /*3530*/  MUFU.EX2 R144, R144 ;  /* 0x0000009000907308 */ /* 0x000e220000000800 */
[----:B-1----:R-:W-:Y:S01]  /*3540*/  FADD.FTZ R10, R150, R33 ;  /* 0x00000021960a7221 */ /* 0x002fe20000010000 */
[----:B------:R-:W-:Y:S01]  /*3550*/  FADD.FTZ R33, R151, R4 ;  /* 0x0000000497217221 */ /* 0x000fe20000010000 */
[----:B------:R-:W-:-:S03]  /*3560*/  F2FP.BF16.F32.PACK_AB R151, R26, R151 ;  /* 0x000000971a97723e */ /* 0x000fc600000010ff */
[----:B------:R-:W-:Y:S01]  /*3570*/  FADD.FTZ R0, R26, R33 ;  /* 0x000000211a007221 */ /* 0x000fe20000010000 */
[----:B------:R-:W-:Y:S01]  /*3580*/  FFMA.FTZ R33, R82, R15, -R7 ;  /* 0x0000000f52217223 */ /* 0x000fe20000010807 */
[----:B------:R-:W1:Y:S01]  /*3590*/  MUFU.EX2 R9, R9 ;  /* 0x0000000900097308 */ /* 0x000e620000000800 */
[C---:B--2---:R-:W-:Y:S01]  /*35a0*/  FADD.FTZ R35, R5.reuse, R10 ;  /* 0x0000000a05237221 */ /* 0x044fe20000010000 */
[----:B------:R-:W-:-:S06]  /*35b0*/  F2FP.BF16.F32.PACK_AB R150, R5, R150 ;  /* 0x000000960596723e */ /* 0x000fcc00000010ff */
        /* <DEDUP_REMOVED lines=12> */
[----:B--2---:R-:W-:-:S07]  /*3680*/  FADD.FTZ R4, R146, R37 ;  /* 0x0000002592047221 */ /* 0x004fce0000010000 */
[----:B------:R-:W2:Y:S01]  /*3690*/  MUFU.EX2 R13, R13 ;  /* 0x0000000d000d7308 */ /* 0x000ea20000000800 */
[C---:B0-----:R-:W-:Y:S01]  /*36a0*/  FADD.FTZ R37, R11.reuse, R4 ;  /* 0x000000040b257221 */ /* 0x041fe20000010000 */
[----:B------:R-:W-:-:S06]  /*36b0*/  F2FP.BF16.F32.PACK_AB R146, R11, R146 ;  /* 0x000000920b92723e */ /* 0x000fcc00000010ff */
        /* <DEDUP_REMOVED lines=82> */
[----:B0-----:R-:W-:-:S07]  /*3be0*/  FADD.FTZ R4, R64, R11 ;  /* 0x0000000b40047221 */ /* 0x001fce0000010000 */
[----:B------:R-:W0:Y:S01]  /*3bf0*/  MUFU.EX2 R102, R102 ;  /* 0x0000006600667308 */ /* 0x000e220000000800 */
[----:B-1----:R-:W-:Y:S01]  /*3c00*/  FADD.FTZ R11, R125, R0 ;  /* 0x000000007d0b7221 */ /* 0x002fe20000010000 */
[----:B--2---:R-:W-:-:S06]  /*3c10*/  CS2R R90, SRZ ;  /* 0x00000000005a7805 */ /* 0x004fcc000001ff00 */
[----:B------:R-:W1:Y:S01]  /*3c20*/  MUFU.EX2 R96, R96 ;  /* 0x0000006000607308 */ /* 0x000e620000000800 */
[C---:B---3--:R-:W-:Y:S01]  /*3c30*/  FADD.FTZ R9, R7.reuse, R4 ;  /* 0x0000000407097221 */ /* 0x048fe20000010000 */
[----:B------:R-:W-:-:S06]  /*3c40*/  F2FP.BF16.F32.PACK_AB R124, R7, R64 ;  /* 0x00000040077c723e */ /* 0x000fcc00000010ff */
[----:B------:R-:W2:Y:S01]  /*3c50*/  MUFU.EX2 R127, R127 ;  /* 0x0000007f007f7308 */ /* 0x000ea20000000800 */
[C---:B0-----:R-:W-:Y:S01]  /*3c60*/  FADD.FTZ R0, R102.reuse, R11 ;  /* 0x0000000b66007221 */ /* 0x041fe20000010000 */
[----:B------:R-:W-:Y:S02]  /*3c70*/  F2FP.BF16.F32.PACK_AB R125, R102, R125 ;  /* 0x0000007d667d723e */ /* 0x000fe400000010ff */
[----:B------:R-:W-:-:S04]  /*3c80*/  CS2R R102, SRZ ;  /* 0x0000000000667805 */ /* 0x000fc8000001ff00 */
[----:B------:R0:W3:Y:S01]  /*3c90*/  MUFU.EX2 R3, R98 ;  /* 0x0000006200037308 */ /* 0x0000e20000000800 */
[----:B-1----:R-:W-:-:S07]  /*3ca0*/  FADD.FTZ R4, R96, R9 ;  /* 0x0000000960047221 */ /* 0x002fce0000010000 */
[----:B------:R-:W1:Y:S01]  /*3cb0*/  MUFU.EX2 R12, R12 ;  /* 0x0000000c000c7308 */ /* 0x000e620000000800 */
[----:B--2---:R-:W-:Y:S01]  /*3cc0*/  FADD.FTZ R11, R127, R0 ;  /* 0x000000007f0b7221 */ /* 0x004fe20000010000 */
[----:B0-----:R-:W-:-:S06]  /*3cd0*/  CS2R R98, SRZ ;  /* 0x0000000000627805 */ /* 0x001fcc000001ff00 */
[----:B------:R-:W0:Y:S01]  /*3ce0*/  MUFU.EX2 R121, R121 ;  /* 0x0000007900797308 */ /* 0x000e220000000800 */
[C---:B---3--:R-:W-:Y:S01]  /*3cf0*/  FADD.FTZ R13, R3.reuse, R4 ;  /* 0x00000004030d7221 */ /* 0x048fe20000010000 */
[----:B------:R-:W-:Y:S02]  /*3d00*/  F2FP.BF16.F32.PACK_AB R126, R3, R96 ;  /* 0x00000060037e723e */ /* 0x000fe400000010ff */
[----:B------:R-:W-:-:S04]  /*3d10*/  CS2R R96, SRZ ;  /* 0x0000000000607805 */ /* 0x000fc8000001ff00 */
[----:B------:R-:W2:Y:S01]  /*3d20*/  MUFU.EX2 R104, R104 ;  /* 0x0000006800687308 */ /* 0x000ea20000000800 */
[C---:B-1----:R-:W-:Y:S01]  /*3d30*/  FADD.FTZ R0, R12.reuse, R11 ;  /* 0x0000000b0c007221 */ /* 0x042fe20000010000 */
[----:B------:R-:W-:-:S06]  /*3d40*/  F2FP.BF16.F32.PACK_AB R127, R12, R127 ;  /* 0x0000007f0c7f723e */ /* 0x000fcc00000010ff */
[----:B------:R-:W1:Y:S01]  /*3d50*/  MUFU.EX2 R8, R8 ;  /* 0x0000000800087308 */ /* 0x000e620000000800 */
[----:B0-----:R-:W-:-:S07]  /*3d60*/  FADD.FTZ R3, R121, R0 ;  /* 0x0000000079037221 */ /* 0x001fce0000010000 */
[----:B------:R0:W3:Y:S01]  /*3d70*/  MUFU.EX2 R5, R106 ;  /* 0x0000006a00057308 */ /* 0x0000e20000000800 */
[----:B--2---:R-:W-:-:S07]  /*3d80*/  FADD.FTZ R10, R104, R13 ;  /* 0x0000000d680a7221 */ /* 0x004fce0000010000 */
[----:B------:R-:W2:Y:S01]  /*3d90*/  MUFU.EX2 R123, R123 ;  /* 0x0000007b007b7308 */ /* 0x000ea20000000800 */
[C---:B-1----:R-:W-:Y:S01]  /*3da0*/  FADD.FTZ R0, R8.reuse, R3 ;  /* 0x0000000308007221 */ /* 0x042fe20000010000 */
[----:B------:R-:W-:Y:S02]  /*3db0*/  F2FP.BF16.F32.PACK_AB R121, R8, R121 ;  /* 0x000000790879723e */ /* 0x000fe400000010ff */
[----:B0-----:R-:W-:-:S04]  /*3dc0*/  CS2R R106, SRZ ;  /* 0x00000000006a7805 */ /* 0x001fc8000001ff00 */
[----:B------:R-:W0:Y:S01]  /*3dd0*/  MUFU.EX2 R108, R108 ;  /* 0x0000006c006c7308 */ /* 0x000e220000000800 */
[C---:B---3--:R-:W-:Y:S01]  /*3de0*/  FADD.FTZ R7, R5.reuse, R10 ;  /* 0x0000000a05077221 */ /* 0x048fe20000010000 */
[----:B------:R-:W-:Y:S02]  /*3df0*/  F2FP.BF16.F32.PACK_AB R120, R5, R104 ;  /* 0x000000680578723e */ /* 0x000fe400000010ff */
[----:B------:R-:W-:-:S04]  /*3e00*/  CS2R R104, SRZ ;  /* 0x0000000000687805 */ /* 0x000fc8000001ff00 */
[----:B------:R1:W3:Y:S01]  /*3e10*/  MUFU.EX2 R9, R110 ;  /* 0x0000006e00097308 */ /* 0x0002e20000000800 */
[----:B--2---:R-:W-:-:S07]  /*3e20*/  FADD.FTZ R3, R123, R0 ;  /* 0x000000007b037221 */ /* 0x004fce0000010000 */
[----:B------:R2:W4:Y:S01]  /*3e30*/  MUFU.EX2 R4, R2 ;  /* 0x0000000200047308 */ /* 0x0005220000000800 */
[----:B0-----:R-:W-:Y:S01]  /*3e40*/  FADD.FTZ R10, R108, R7 ;  /* 0x000000076c0a7221 */ /* 0x001fe20000010000 */
[----:B-1----:R-:W-:Y:S02]  /*3e50*/  CS2R R110, SRZ ;  /* 0x00000000006e7805 */ /* 0x002fe4000001ff00 */
[C---:B---3--:R-:W-:Y:S01]  /*3e60*/  F2FP.BF16.F32.PACK_AB R122, R9.reuse, R108 ;  /* 0x0000006c097a723e */ /* 0x048fe200000010ff */
[----:B--2---:R-:W-:Y:S01]  /*3e70*/  FADD.FTZ R2, R9, R10 ;  /* 0x0000000a09027221 */ /* 0x004fe20000010000 */
[----:B------:R-:W-:Y:S01]  /*3e80*/  CS2R R108, SRZ ;  /* 0x00000000006c7805 */ /* 0x000fe2000001ff00 */
[C---:B----4-:R-:W-:Y:S01]  /*3e90*/  FADD.FTZ R0, R4.reuse, R3 ;  /* 0x0000000304007221 */ /* 0x050fe20000010000 */
        /* <DEDUP_REMOVED lines=9> */
.L_x_14855:
[----:B------:R-:W-:Y:S01]  /*3f30*/  ISETP.NE.AND P2, PT, RZ, UR44, PT ;  /* 0x0000002cff007c0c */ /* 0x000fe2000bf45270 */
[----:B------:R-:W-:-:S04]  /*3f40*/  UISETP.NE.AND UP0, UPT, UR24, 0x1, UPT ;  /* 0x000000011800788c */ /* 0x000fc8000bf05270 */
[----:B------:R-:W-:-:S04]  /*3f50*/  USEL UR37, URZ, 0x1, UP0 ;  /* 0x000000013f257887 */ /* 0x000fc80008000000 */
[----:B------:R-:W-:-:S04]  /*3f60*/  ULOP3.LUT UR37, UR26, UR37, URZ, 0x3c, !UPT ;  /* 0x000000251a257292 */ /* 0x000fc8000f8e3c3f */
[----:B------:R-:W-:Y:S08]  /*3f70*/  @P2 BRA `(.L_x_14845) ;  /* 0x0000000000382947 */ /* 0x000ff00003800000 */
[----:B------:R-:W-:Y:S05]  /*3f80*/  @!P0 BRA `(.L_x_14846) ;  /* 0x0000000000048947 */ /* 0x000fea0003800000 */
[----:B------:R-:W-:Y:S01]  /*3f90*/  BPT.TRAP 0x1 ;  /* 0x000000040000795c */ /* 0x000fe20000300000 */
.L_x_14846:
        /* <DEDUP_REMOVED lines=9> */
.L_x_14847:
[----:B-1----:R-:W-:Y:S05]  /*4030*/  @P1 BRA `(.L_x_14845) ;  /* 0x0000000000081947 */ /* 0x002fea0003800000 */
[----:B------:R-:W1:Y:S02]  /*4040*/  SYNCS.PHASECHK.TRANS64.TRYWAIT P1, [UR6+0x16830], R5 ;  /* 0x01683005ff0075a7 */ /* 0x000e640008020146 */
[----:B-1----:R-:W-:Y:S05]  /*4050*/  @!P1 BRA `(.L_x_14848) ;  /* 0x000000b400949947 */ /* 0x002fea0003800000 */
.L_x_14845:
        /* <DEDUP_REMOVED lines=28> */
.L_x_14850:
[----:B------:R-:W-:Y:S01]  /*4220*/  ULEA UR6, UR24, UR45, 0x3 ;  /* 0x0000002d18067291 */ /* 0x000fe2000f8e183f */
[----:B------:R-:W-:-:S04]  /*4230*/  MOV R5, UR26 ;  /* 0x0000001a00057c02 */ /* 0x000fc80008000f00 */
[----:B------:R-:W-:-:S04]  /*4240*/  SHF.L.U32 R5, R5, 0x1f, RZ ;  /* 0x0000001f05057819 */ /* 0x000fc800000006ff */
[----:B------:R0:W1:Y:S01]  /*4250*/  SYNCS.PHASECHK.TRANS64.TRYWAIT P1, [UR6+0x16850], R5 ;  /* 0x01685005ff0075a7 */ /* 0x0000620008020146 */
[----:B------:R-:W-:Y:S05]  /*4260*/  @!P0 BRA `(.L_x_14851) ;  /* 0x0000000000048947 */ /* 0x000fea0003800000 */
[----:B------:R-:W-:Y:S01]  /*4270*/  BPT.TRAP 0x1 ;  /* 0x000000040000795c */ /* 0x000fe20000300000 */
.L_x_14851:
[----:B-1----:R-:W-:Y:S05]  /*4280*/  @P1 BRA `(.L_x_14849) ;  /* 0x0000000000081947 */ /* 0x002fea0003800000 */
[----:B------:R-:W1:Y:S02]  /*4290*/  SYNCS.PHASECHK.TRANS64.TRYWAIT P1, [UR6+0x16850], R5 ;  /* 0x01685005ff0075a7 */ /* 0x000e640008020146 */
[----:B-1----:R-:W-:Y:S05]  /*42a0*/  @!P1 BRA `(.L_x_14852) ;  /* 0x000000b400189947 */ /* 0x002fea0003800000 */
.L_x_14849:
        /* <DEDUP_REMOVED lines=51> */
.L_x_14853:
[----:B------:R-:W-:Y:S01]  /*45e0*/  UISETP.NE.AND UP0, UPT, UR48, URZ, UPT ;  /* 0x0000003f3000728c */ /* 0x000fe2000bf05270 */
[----:B------:R-:W-:Y:S02]  /*45f0*/  VIADD R123, R17, UR40 ;  /* 0x00000028117b7c36 */ /* 0x000fe40008000000 */
[----:B------:R-:W-:Y:S01]  /*4600*/  FMUL.FTZ R138, R28, UR22 ;  /* 0x000000161c8a7c20 */ /* 0x000fe20008410000 */
[----:B------:R-:W-:Y:S01]  /*4610*/  FMUL.FTZ R7, R30, UR22 ;  /* 0x000000161e077c20 */ /* 0x000fe20008410000 */
[----:B------:R-:W-:Y:S01]  /*4620*/  FMUL.FTZ R20, R46, UR22 ;  /* 0x000000162e147c20 */ /* 0x000fe20008410000 */
[----:B------:R-:W1:Y:S01]  /*4630*/  LDC R30, c[0x0][0x2f0] ;  /* 0x0000bc00ff1e7b82 */ /* 0x000e620000000800 */
[----:B------:R-:W-:Y:S01]  /*4640*/  PLOP3.LUT P1, PT, PT, PT, UP0, 0x80, 0x0 ;  /* 0x000000000000781c */ /* 0x000fe20003f2f008 */
[----:B------:R-:W-:Y:S01]  /*4650*/  FMUL.FTZ R134, R24, UR22 ;  /* 0x0000001618867c20 */ /* 0x000fe20008410000 */
[----:B------:R-:W-:Y:S01]  /*4660*/  PLOP3.LUT P2, PT, PT, PT, UP0, 0x80, 0x0 ;  /* 0x000000000000781c */ /* 0x000fe20003f4f008 */
[----:B------:R-:W-:Y:S01]  /*4670*/  FMUL.FTZ R136, R25, UR22 ;  /* 0x0000001619887c20 */ /* 0x000fe20008410000 */
[----:B------:R-:W-:Y:S01]  /*4680*/  FMUL.FTZ R132, R29, UR22 ;  /* 0x000000161d847c20 */ /* 0x000fe20008410000 */
[----:B------:R-:W-:Y:S01]  /*4690*/  @UP0 ULDC UR6, c[0x0][0x44c] ;  /* 0x0001130000060ab9 */ /* 0x000fe20000000800 */
[----:B------:R-:W-:Y:S01]  /*46a0*/  MUFU.TANH R138, R138 ;  /* 0x0000008a008a7308 */ /* 0x000fe20000002400 */
        /* <DEDUP_REMOVED lines=14> */
[----:B------:R-:W-:Y:S01]  /*4790*/  UIMAD UR6, UR25, UR6, 0x1 ;  /* 0x00000001190674a4 */ /* 0x000fe2000f8e0206 */
[----:B------:R-:W-:Y:S01]  /*47a0*/  FMUL.FTZ R34, R45, UR22 ;  /* 0x000000162d227c20 */ /* 0x000fe20008410000 */
[----:B------:R-:W3:Y:S01]  /*47b0*/  SHFL.IDX PT, R46, R123, RZ, 0x1c1f ;  /* 0x001c1fff7b2e7589 */ /* 0x000ee200000e0000 */
[----:B------:R-:W4:Y:S01]  /*47c0*/  MUFU.TANH R136, R136 ;  /* 0x0000008800887308 */ /* 0x000f220000002400 */
[----:B------:R-:W-:Y:S01]  /*47d0*/  FMUL.FTZ R36, R48, UR22 ;  /* 0x0000001630247c20 */ /* 0x000fe20008410000 */
[----:B------:R-:W-:Y:S01]  /*47e0*/  FMUL.FTZ R32, R49, UR22 ;  /* 0x0000001631207c20 */ /* 0x000fe20008410000 */
[----:B------:R-:W-:-:S02]  /*47f0*/  IMAD.U32 R121, RZ, RZ, UR6 ;  /* 0x00000006ff797e24 */ /* 0x000fc4000f8e00ff */
[----:B------:R-:W-:Y:S01]  /*4800*/  FMUL.FTZ R11, R38, UR22 ;  /* 0x00000016260b7c20 */ /* 0x000fe20008410000 */
[----:B------:R-:W-:Y:S01]  /*4810*/  FMUL.FTZ R38, R52, UR22 ;  /* 0x0000001634267c20 */ /* 0x000fe20008410000 */
[----:B------:R-:W-:Y:S01]  /*4820*/  FMUL.FTZ R40, R53, UR22 ;  /* 0x0000001635287c20 */ /* 0x000fe20008410000 */
[----:B------:R-:W-:Y:S01]  /*4830*/  IMAD R121, R16, -0x2, R121 ;  /* 0xfffffffe10797824 */ /* 0x000fe200078e0279 */
[----:B------:R-:W5:Y:S01]  /*4840*/  MUFU.TANH R132, R132 ;  /* 0x0000008400847308 */ /* 0x000f620000002400 */
[----:B------:R-:W-:Y:S01]  /*4850*/  FMUL.FTZ R25, R50, UR22 ;  /* 0x0000001632197c20 */ /* 0x000fe20008410000 */
[----:B------:R-:W-:Y:S01]  /*4860*/  FMUL.FTZ R13, R42, UR22 ;  /* 0x000000162a0d7c20 */ /* 0x000fe20008410000 */
[----:B-1----:R-:W-:Y:S02]  /*4870*/  IMAD R121, R30, UR47, R121 ;  /* 0x0000002f1e797c24 */ /* 0x002fe4000f8e0279 */
        /* <DEDUP_REMOVED lines=11> */
[----:B---3--:R-:W-:Y:S01]  /*4930*/  IADD3 R33, R46, -UR21, R121 ;  /* 0x800000152e217c10 */ /* 0x008fe2000fffe079 */
[----:B------:R-:W3:Y:S01]  /*4940*/  MUFU.TANH R128, R128 ;  /* 0x0000008000807308 */ /* 0x000ee20000002400 */
[----:B------:R-:W-:Y:S01]  /*4950*/  FMUL.FTZ R46, R61, UR22 ;  /* 0x000000163d2e7c20 */ /* 0x000fe20008410000 */
[----:B------:R-:W-:Y:S01]  /*4960*/  FMUL.FTZ R72, R72, UR22 ;  /* 0x0000001648487c20 */ /* 0x000fe20008410000 */
[----:B------:R-:W-:Y:S01]  /*4970*/  ISETP.GT.AND P1, PT, R33, RZ, PT ;  /* 0x000000ff2100720c */ /* 0x000fe20003f24270 */
[----:B------:R-:W-:Y:S01]  /*4980*/  FMUL.FTZ R73, R73, UR22 ;  /* 0x0000001649497c20 */ /* 0x000fe20008410000 */
[C---:B------:R-:W-:Y:S01]  /*4990*/  ISETP.GT.AND P2, PT, R33.reuse, 0x1, PT ;  /* 0x000000012100780c */ /* 0x040fe20003f44270 */
[----:B------:R-:W-:Y:S01]  /*49a0*/  FMUL.FTZ R76, R76, UR22 ;  /* 0x000000164c4c7c20 */ /* 0x000fe20008410000 */
[----:B--2---:R-:W-:Y:S01]  /*49b0*/  FSEL R134, R134, -INF , P1 ;  /* 0xff80000086867808 */ /* 0x004fe20000800000 */
[----:B------:R-:W2:Y:S01]  /*49c0*/  MUFU.TANH R126, R126 ;  /* 0x0000007e007e7308 */ /* 0x000ea20000002400 */
[----:B------:R-:W-:Y:S01]  /*49d0*/  ISETP.GT.AND P1, PT, R33, 0x8, PT ;  /* 0x000000082100780c */ /* 0x000fe20003f24270 */
[----:B------:R-:W-:Y:S01]  /*49e0*/  FMUL.FTZ R77, R77, UR22 ;  /* 0x000000164d4d7c20 */ /* 0x000fe20008410000 */
[----:B----4-:R-:W-:Y:S01]  /*49f0*/  FSEL R136, R136, -INF , P2 ;  /* 0xff80000088887808 */ /* 0x010fe20001000000 */
[----:B------:R-:W-:Y:S01]  /*4a00*/  FMUL.FTZ R80, R80, UR22 ;  /* 0x0000001650507c20 */ /* 0x000fe20008410000 */
[----:B------:R-:W-:Y:S01]  /*4a10*/  FMNMX.FTZ R31, R134, R3, !PT ;  /* 0x00000003861f7209 */ /* 0x000fe20007810000 */
[----:B------:R-:W-:Y:S01]  /*4a20*/  FMUL.FTZ R81, R81, UR22 ;  /* 0x0000001651517c20 */ /* 0x000fe20008410000 */
        /* <DEDUP_REMOVED lines=8> */
[----:B-----5:R-:W-:Y:S01]  /*4ab0*/  FSEL R132, R132, -INF , P2 ;  /* 0xff80000084847808 */ /* 0x020fe20001000000 */
[----:B------:R-:W5:Y:S01]  /*4ac0*/  MUFU.TANH R120, R120 ;  /* 0x0000007800787308 */ /* 0x000f620000002400 */
[----:B------:R-:W-:Y:S01]  /*4ad0*/  FMNMX.FTZ R31, R138, R31, !PT ;  /* 0x0000001f8a1f7209 */ /* 0x000fe20007810000 */
[----:B------:R-:W-:Y:S01]  /*4ae0*/  FMUL.FTZ R35, R66, UR22 ;  /* 0x0000001642237c20 */ /* 0x000fe20008410000 */
[C---:B------:R-:W-:Y:S01]  /*4af0*/  ISETP.GT.AND P2, PT, R33.reuse, 0x11, PT ;  /* 0x000000112100780c */ /* 0x040fe20003f44270 */
[----:B------:R-:W5:Y:S01]  /*4b00*/  SHFL.IDX PT, R66, R123, 0x1, 0x1c1f ;  /* 0x003c1f007b427f89 */ /* 0x000f6200000e0000 */
[----:B-1----:R-:W-:Y:S01]  /*4b10*/  FSEL R130, R130, -INF , P1 ;  /* 0xff80000082827808 */ /* 0x002fe20000800000 */
[----:B0-----:R-:W-:Y:S01]  /*4b20*/  FMUL.FTZ R5, R26, UR22 ;  /* 0x000000161a057c20 */ /* 0x001fe20008410000 */
[----:B------:R-:W-:Y:S01]  /*4b30*/  FMNMX.FTZ R31, R132, R31, !PT ;  /* 0x0000001f841f7209 */ /* 0x000fe20007810000 */
[----:B------:R-:W0:Y:S01]  /*4b40*/  MUFU.TANH R15, R15 ;  /* 0x0000000f000f7308 */ /* 0x000e220000002400 */
[----:B------:R-:W-:Y:S01]  /*4b50*/  ISETP.GT.AND P1, PT, R33, 0x18, PT ;  /* 0x000000182100780c */ /* 0x000fe20003f24270 */
[----:B------:R-:W-:Y:S01]  /*4b60*/  FMUL.FTZ R12, R39, UR22 ;  /* 0x00000016270c7c20 */ /* 0x000fe20008410000 */
[----:B---3--:R-:W-:Y:S01]  /*4b70*/  FSEL R128, R128, -INF , P2 ;  /* 0xff80000080807808 */ /* 0x008fe20001000000 */
[----:B------:R-:W-:Y:S01]  /*4b80*/  FMUL.FTZ R28, R55, UR22 ;  /* 0x00000016371c7c20 */ /* 0x000fe20008410000 */
[----:B------:R-:W-:Y:S01]  /*4b90*/  FMNMX.FTZ R31, R130, R31, !PT ;  /* 0x0000001f821f7209 */ /* 0x000fe20007810000 */
[----:B------:R-:W-:Y:S01]  /*4ba0*/  FMUL.FTZ R39, R70, UR22 ;  /* 0x0000001646277c20 */ /* 0x000fe20008410000 */
[----:B------:R-:W-:Y:S01]  /*4bb0*/  ISETP.GT.AND P2, PT, R33, 0x19, PT ;  /* 0x000000192100780c */ /* 0x000fe20003f44270 */
[----:B------:R-:W1:Y:S01]  /*4bc0*/  MUFU.TANH R24, R24 ;  /* 0x0000001800187308 */ /* 0x000e620000002400 */
[----:B--2---:R-:W-:Y:S01]  /*4bd0*/  FSEL R126, R126, -INF , P1 ;  /* 0xff8000007e7e7808 */ /* 0x004fe20000800000 */
[----:B------:R-:W-:Y:S01]  /*4be0*/  FMUL.FTZ R14, R43, UR22 ;  /* 0x000000162b0e7c20 */ /* 0x000fe20008410000 */
[----:B------:R-:W-:Y:S01]  /*4bf0*/  FMNMX.FTZ R31, R128, R31, !PT ;  /* 0x0000001f801f7209 */ /* 0x000fe20007810000 */
[----:B------:R-:W-:Y:S01]  /*4c00*/  FMUL.FTZ R43, R74, UR22 ;  /* 0x000000164a2b7c20 */ /* 0x000fe20008410000 */
[----:B------:R-:W-:Y:S01]  /*4c10*/  ISETP.GT.AND P1, PT, R33, 0x20, PT ;  /* 0x000000202100780c */ /* 0x000fe20003f24270 */
[----:B------:R-:W-:Y:S01]  /*4c20*/  FMUL.FTZ R21, R47, UR22 ;  /* 0x000000162f157c20 */ /* 0x000fe20008410000 */
[----:B----4-:R-:W-:Y:S01]  /*4c30*/  FSEL R124, R124, -INF , P2 ;  /* 0xff8000007c7c7808 */ /* 0x010fe20001000000 */
[----:B------:R-:W2:Y:S01]  /*4c40*/  MUFU.TANH R34, R34 ;  /* 0x0000002200227308 */ /* 0x000ea20000002400 */
[----:B------:R-:W-:Y:S01]  /*4c50*/  FMNMX.FTZ R31, R126, R31, !PT ;  /* 0x0000001f7e1f7209 */ /* 0x000fe20007810000 */
[----:B------:R-:W-:Y:S01]  /*4c60*/  FMUL.FTZ R47, R78, UR22 ;  /* 0x000000164e2f7c20 */ /* 0x000fe20008410000 */
[----:B------:R-:W-:Y:S01]  /*4c70*/  ISETP.GT.AND P2, PT, R33, 0x21, PT ;  /* 0x000000212100780c */ /* 0x000fe20003f44270 */
[----:B------:R-:W-:Y:S01]  /*4c80*/  FMUL.FTZ R26, R51, UR22 ;  /* 0x00000016331a7c20 */ /* 0x000fe20008410000 */
[----:B-----5:R-:W-:Y:S01]  /*4c90*/  FSEL R120, R120, -INF , P1 ;  /* 0xff80000078787808 */ /* 0x020fe20000800000 */
[----:B------:R-:W-:Y:S01]  /*4ca0*/  FMUL.FTZ R51, R82, UR22 ;  /* 0x0000001652337c20 */ /* 0x000fe20008410000 */
[----:B------:R-:W-:Y:S01]  /*4cb0*/  FMNMX.FTZ R31, R124, R31, !PT ;  /* 0x0000001f7c1f7209 */ /* 0x000fe20007810000 */
[----:B------:R-:W3:Y:S01]  /*4cc0*/  MUFU.TANH R36, R36 ;  /* 0x0000002400247308 */ /* 0x000ee20000002400 */
        /* <DEDUP_REMOVED lines=20> */
[----:B---3--:R-:W-:Y:S01]  /*4e10*/  FSEL R36, R36, -INF , P1 ;  /* 0xff80000024247808 */ /* 0x008fe20000800000 */
[----:B------:R-:W-:Y:S01]  /*4e20*/  ULEA UR6, UR38, UR45, 0x3 ;  /* 0x0000002d26067291 */ /* 0x000fe2000f8e183f */
[----:B------:R-:W-:Y:S01]  /*4e30*/  FMNMX.FTZ R31, R34, R31, !PT ;  /* 0x0000001f221f7209 */ /* 0x000fe20007810000 */
[----:B------:R-:W2:Y:S01]  /*4e40*/  MUFU.TANH R40, R40 ;  /* 0x0000002800287308 */ /* 0x000ea20000002400 */
[----:B------:R-:W-:Y:S01]  /*4e50*/  ISETP.GT.AND P1, PT, R33, 0x38, PT ;  /* 0x000000382100780c */ /* 0x000fe20003f24270 */
[----:B------:R-:W-:Y:S01]  /*4e60*/  UIADD3 UR6, UR6, 0x16840, URZ ;  /* 0x0001684006067890 */ /* 0x000fe2000fffe03f */
[----:B0-----:R-:W-:-:S02]  /*4e70*/  FSEL R32, R32, -INF , P2 ;  /* 0xff80000020207808 */ /* 0x001fc40001000000 */
[----:B------:R-:W-:Y:S01]  /*4e80*/  FMNMX.FTZ R31, R36, R31, !PT ;  /* 0x0000001f241f7209 */ /* 0x000fe20007810000 */
[----:B------:R-:W-:Y:S01]  /*4e90*/  UPRMT UR6, UR43, 0x654, UR6 ;  /* 0x000006542b067896 */ /* 0x000fe20008000006 */
[C---:B------:R-:W-:Y:S01]  /*4ea0*/  ISETP.GT.AND P2, PT, R33.reuse, 0x39, PT ;  /* 0x000000392100780c */ /* 0x040fe20003f44270 */
[----:B------:R-:W0:Y:S01]  /*4eb0*/  MUFU.TANH R42, R42 ;  /* 0x0000002a002a7308 */ /* 0x000e220000002400 */
[----:B-1----:R-:W-:Y:S02]  /*4ec0*/  FSEL R38, R38, -INF , P1 ;  /* 0xff80000026267808 */ /* 0x002fe40000800000 */
[----:B------:R-:W-:Y:S02]  /*4ed0*/  FMNMX.FTZ R31, R32, R31, !PT ;  /* 0x0000001f201f7209 */ /* 0x000fe40007810000 */
[C---:B------:R-:W-:Y:S02]  /*4ee0*/  ISETP.GT.AND P1, PT, R33.reuse, 0x40, PT ;  /* 0x000000402100780c */ /* 0x040fe40003f24270 */
[----:B------:R-:W-:Y:S01]  /*4ef0*/  FMNMX.FTZ R31, R38, R31, !PT ;  /* 0x0000001f261f7209 */ /* 0x000fe20007810000 */
[----:B------:R-:W1:Y:S01]  /*4f00*/  MUFU.TANH R44, R44 ;  /* 0x0000002c002c7308 */ /* 0x000e620000002400 */
[----:B--2---:R-:W-:Y:S01]  /*4f10*/  FSEL R40, R40, -INF , P2 ;  /* 0xff80000028287808 */ /* 0x004fe20001000000 */
[----:B------:R-:W-:Y:S01]  /*4f20*/  SYNCS.ARRIVE.TRANS64.RED.A1T0 RZ, [UR6], RZ ;  /* 0x000000ffffff79a7 */ /* 0x000fe20008100406 */
[----:B------:R-:W-:-:S02]  /*4f30*/  ISETP.GT.AND P2, PT, R33, 0x41, PT ;  /* 0x000000412100780c */ /* 0x000fc40003f44270 */
        /* <DEDUP_REMOVED lines=56> */
[----:B------:R-:W-:Y:S01]  /*52c0*/  ISETP.GT.AND P2, PT, R33, 0x79, PT ;  /* 0x000000792100780c */ /* 0x000fe20003f44270 */
[----:B------:R-:W-:Y:S01]  /*52d0*/  FMUL.FTZ R33, R63, UR22 ;  /* 0x000000163f217c20 */ /* 0x000fe20008410000 */
[----:B------:R-:W-:Y:S02]  /*52e0*/  FMNMX.FTZ R15, R80, R15, !PT ;  /* 0x0000000f500f7209 */ /* 0x000fe40007810000 */
[----:B------:R-:W-:Y:S01]  /*52f0*/  IADD3 R63, R66, -UR21, R121 ;  /* 0x80000015423f7c10 */ /* 0x000fe2000fffe079 */
[----:B------:R-:W1:Y:S01]  /*5300*/  MUFU.TANH R5, R5 ;  /* 0x0000000500057308 */ /* 0x000e620000002400 */
[----:B--2---:R-:W-:Y:S02]  /*5310*/  FSEL R84, R84, -INF , P1 ;  /* 0xff80000054547808 */ /* 0x004fe40000800000 */
[----:B------:R-:W-:-:S02]  /*5320*/  ISETP.GT.AND P3, PT, R63, 0x1, PT ;  /* 0x000000013f00780c */ /* 0x000fc40003f64270 */
[----:B------:R-:W-:-:S03]  /*5330*/  FMNMX.FTZ R15, R84, R15, !PT ;  /* 0x0000000f540f7209 */ /* 0x000fc60007810000 */
[----:B------:R-:W2:Y:S01]  /*5340*/  MUFU.TANH R6, R6 ;  /* 0x0000000600067308 */ /* 0x000ea20000002400 */
[----:B0-----:R-:W-:Y:S02]  /*5350*/  FSEL R122, R85, -INF , P2 ;  /* 0xff800000557a7808 */ /* 0x001fe40001000000 */
[----:B------:R-:W-:Y:S02]  /*5360*/  ISETP.GT.AND P2, PT, R63, RZ, PT ;  /* 0x000000ff3f00720c */ /* 0x000fe40003f44270 */
[----:B------:R-:W-:-:S03]  /*5370*/  FMNMX.FTZ R15, R122, R15, !PT ;  /* 0x0000000f7a0f7209 */ /* 0x000fc60007810000 */
[----:B------:R-:W0:Y:S01]  /*5380*/  MUFU.TANH R7, R7 ;  /* 0x0000000700077308 */ /* 0x000e220000002400 */
[----:B-1----:R-:W-:Y:S01]  /*5390*/  FSEL R5, R5, -INF , P2 ;  /* 0xff80000005057808 */ /* 0x002fe20001000000 */
[----:B------:R-:W1:Y:S01]  /*53a0*/  SHFL.BFLY PT, R24, R15, 0x2, 0x1f ;  /* 0x0c401f000f187f89 */ /* 0x000e6200000e0000 */
[----:B------:R-:W-:Y:S02]  /*53b0*/  ISETP.GT.AND P2, PT, R63, 0x8, PT ;  /* 0x000000083f00780c */ /* 0x000fe40003f44270 */
[----:B------:R-:W-:-:S03]  /*53c0*/  FMNMX.FTZ R65, R5, R4, !PT ;  /* 0x0000000405417209 */ /* 0x000fc60007810000 */
[----:B------:R-:W3:Y:S01]  /*53d0*/  MUFU.TANH R8, R8 ;  /* 0x0000000800087308 */ /* 0x000ee20000002400 */
        /* <DEDUP_REMOVED lines=8> */
[----:B---3--:R-:W-:Y:S02]  /*5460*/  FSEL R8, R8, -INF , P3 ;  /* 0xff80000008087808 */ /* 0x008fe40001800000 */
[----:B-1----:R-:W-:Y:S02]  /*5470*/  FMNMX.FTZ R24, R15, R24, !PT ;  /* 0x000000180f187209 */ /* 0x002fe40007810000 */
[----:B------:R-:W1:Y:S01]  /*5480*/  LDC R15, c[0x0][0x988] ;  /* 0x00026200ff0f7b82 */ /* 0x000e620000000800 */
[----:B------:R-:W-:Y:S02]  /*5490*/  ISETP.GT.AND P3, PT, R63, 0x11, PT ;  /* 0x000000113f00780c */ /* 0x000fe40003f64270 */
[----:B------:R-:W3:Y:S01]  /*54a0*/  MUFU.TANH R11, R11 ;  /* 0x0000000b000b7308 */ /* 0x000ee20000002400 */
[----:B------:R-:W4:Y:S01]  /*54b0*/  SHFL.BFLY PT, R55, R24, 0x1, 0x1f ;  /* 0x0c201f0018377f89 */ /* 0x000f2200000e0000 */
[----:B--2---:R-:W-:-:S02]  /*54c0*/  FSEL R74, R9, -INF , P2 ;  /* 0xff800000094a7808 */ /* 0x004fc40001000000 */
[----:B------:R-:W-:Y:S02]  /*54d0*/  FMNMX.FTZ R65, R8, R65, !PT ;  /* 0x0000004108417209 */ /* 0x000fe40007810000 */
[C---:B------:R-:W-:Y:S02]  /*54e0*/  ISETP.GT.AND P2, PT, R63.reuse, 0x18, PT ;  /* 0x000000183f00780c */ /* 0x040fe40003f44270 */
[----:B------:R-:W2:Y:S01]  /*54f0*/  MUFU.TANH R12, R12 ;  /* 0x0000000c000c7308 */ /* 0x000ea20000002400 */
[----:B0-----:R-:W-:Y:S02]  /*5500*/  FSEL R10, R10, -INF , P3 ;  /* 0xff8000000a0a7808 */ /* 0x001fe40001800000 */
[----:B------:R-:W-:Y:S02]  /*5510*/  FMNMX.FTZ R65, R74, R65, !PT ;  /* 0x000000414a417209 */ /* 0x000fe40007810000 */
[----:B------:R-:W-:Y:S02]  /*5520*/  ISETP.GT.AND P3, PT, R63, 0x19, PT ;  /* 0x000000193f00780c */ /* 0x000fe40003f64270 */
[----:B------:R-:W-:Y:S01]  /*5530*/  FMNMX.FTZ R65, R10, R65, !PT ;  /* 0x000000410a417209 */ /* 0x000fe20007810000 */
[----:B------:R-:W0:Y:S01]  /*5540*/  MUFU.TANH R13, R13 ;  /* 0x0000000d000d7308 */ /* 0x000e220000002400 */
[----:B---3--:R-:W-:-:S02]  /*5550*/  FSEL R78, R11, -INF , P2 ;  /* 0xff8000000b4e7808 */ /* 0x008fc40001000000 */
[----:B------:R-:W-:Y:S02]  /*5560*/  ISETP.GT.AND P2, PT, R63, 0x20, PT ;  /* 0x000000203f00780c */ /* 0x000fe40003f44270 */
[----:B------:R-:W-:-:S03]  /*5570*/  FMNMX.FTZ R65, R78, R65, !PT ;  /* 0x000000414e417209 */ /* 0x000fc60007810000 */
[----:B------:R-:W3:Y:S01]  /*5580*/  MUFU.TANH R14, R14 ;  /* 0x0000000e000e7308 */ /* 0x000ee20000002400 */
[----:B--2---:R-:W-:Y:S02]  /*5590*/  FSEL R12, R12, -INF , P3 ;  /* 0xff8000000c0c7808 */ /* 0x004fe40001800000 */
[----:B----4-:R-:W-:Y:S02]  /*55a0*/  FMNMX.FTZ R24, R24, R55, !PT ;  /* 0x0000003718187209 */ /* 0x010fe40007810000 */
[----:B------:R-:W-:Y:S02]  /*55b0*/  ISETP.GT.AND P3, PT, R63, 0x21, PT ;  /* 0x000000213f00780c */ /* 0x000fe40003f64270 */
[----:B------:R-:W-:Y:S01]  /*55c0*/  FMNMX.FTZ R65, R12, R65, !PT ;  /* 0x000000410c417209 */ /* 0x000fe20007810000 */
[----:B------:R-:W2:Y:S01]  /*55d0*/  MUFU.TANH R20, R20 ;  /* 0x0000001400147308 */ /* 0x000ea20000002400 */
[----:B0-----:R-:W-:Y:S01]  /*55e0*/  FSEL R82, R13, -INF , P2 ;  /* 0xff8000000d527808 */ /* 0x001fe20001000000 */
[----:B-1----:R-:W-:Y:S01]  /*55f0*/  FMUL.FTZ R55, R24, R15 ;  /* 0x0000000f18377220 */ /* 0x002fe20000410000 */
[----:B------:R-:W-:-:S02]  /*5600*/  ISETP.GT.AND P2, PT, R63, 0x28, PT ;  /* 0x000000283f00780c */ /* 0x000fc40003f44270 */
[----:B------:R-:W-:Y:S02]  /*5610*/  FMNMX.FTZ R65, R82, R65, !PT ;  /* 0x0000004152417209 */ /* 0x000fe40007810000 */
[----:B------:R-:W-:Y:S01]  /*5620*/  FSETP.NEU.FTZ.AND P1, PT, R24, -INF , PT ;  /* 0xff8000001800780b */ /* 0x000fe20003f3d000 */
[----:B------:R-:W0:Y:S01]  /*5630*/  MUFU.TANH R21, R21 ;  /* 0x0000001500157308 */ /* 0x000e220000002400 */
[----:B---3--:R-:W-:Y:S02]  /*5640*/  FSEL R14, R14, -INF , P3 ;  /* 0xff8000000e0e7808 */ /* 0x008fe40001800000 */
[----:B------:R-:W-:Y:S02]  /*5650*/  ISETP.GT.AND P3, PT, R63, 0x29, PT ;  /* 0x000000293f00780c */ /* 0x000fe40003f64270 */
[----:B------:R-:W-:Y:S02]  /*5660*/  FMNMX.FTZ R65, R14, R65, !PT ;  /* 0x000000410e417209 */ /* 0x000fe40007810000 */
[----:B------:R-:W-:Y:S01]  /*5670*/  FSEL R55, R55, RZ, P1 ;  /* 0x000000ff37377208 */ /* 0x000fe20000800000 */
[----:B------:R-:W1:Y:S01]  /*5680*/  MUFU.TANH R25, R25 ;  /* 0x0000001900197308 */ /* 0x000e620000002400 */
[----:B--2---:R-:W-:-:S02]  /*5690*/  FSEL R20, R20, -INF , P2 ;  /* 0xff80000014147808 */ /* 0x004fc40001000000 */
        /* <DEDUP_REMOVED lines=28> */
[----:B------:R-:W-:Y:S01]  /*5860*/  FSEL R48, R24, RZ, P1 ;  /* 0x000000ff18307208 */ /* 0x000fe20000800000 */
[----:B------:R-:W2:Y:S01]  /*5870*/  MUFU.TANH R29, R29 ;  /* 0x0000001d001d7308 */ /* 0x000ea20000002400 */
[----:B0-----:R-:W-:Y:S01]  /*5880*/  FSEL R120, R27, -INF , P2 ;  /* 0xff8000001b787808 */ /* 0x001fe20001000000 */
[----:B------:R-:W-:Y:S01]  /*5890*/  FFMA.FTZ R27, R40, R15, -R55 ;  /* 0x0000000f281b7223 */ /* 0x000fe20000010837 */
[C---:B------:R-:W-:Y:S01]  /*58a0*/  ISETP.GT.AND P2, PT, R63.reuse, 0x40, PT ;  /* 0x000000403f00780c */ /* 0x040fe20003f44270 */
[----:B------:R-:W-:Y:S01]  /*58b0*/  FADD.FTZ R48, -R48, R3 ;  /* 0x0000000330307221 */ /* 0x000fe20000010100 */
[----:B------:R-:W-:Y:S01]  /*58c0*/  FMNMX.FTZ R65, R120, R65, !PT ;  /* 0x0000004178417209 */ /* 0x000fe20007810000 */
[-CC-:B------:R-:W-:Y:S01]  /*58d0*/  FFMA.FTZ R150, R138, R15.reuse, -R55.reuse ;  /* 0x0000000f8a967223 */ /* 0x180fe20000010837 */
[-CC-:B------:R-:W-:Y:S01]  /*58e0*/  FFMA.FTZ R144, R130, R15.reuse, -R55.reuse ;  /* 0x0000000f82907223 */ /* 0x180fe20000010837 */
[----:B------:R-:W0:Y:S01]  /*58f0*/  MUFU.TANH R30, R30 ;  /* 0x0000001e001e7308 */ /* 0x000e220000002400 */
[----:B-1----:R-:W-:Y:S01]  /*5900*/  FSEL R28, R28, -INF , P3 ;  /* 0xff8000001c1c7808 */ /* 0x002fe20001800000 */
[-C--:B------:R-:W-:Y:S01]  /*5910*/  FMUL.FTZ R48, R48, R15.reuse ;  /* 0x0000000f30307220 */ /* 0x080fe20000410000 */
        /* <DEDUP_REMOVED lines=9> */
[----:B------:R-:W-:Y:S01]  /*59b0*/  FFMA.FTZ R122, R122, R15, -R55 ;  /* 0x0000000f7a7a7223 */ /* 0x000fe20000010837 */
[----:B------:R-:W-:-:S03]  /*59c0*/  FMNMX.FTZ R65, R52, R65, !PT ;  /* 0x0000004134417209 */ /* 0x000fc60007810000 */
[----:B------:R-:W2:Y:S01]  /*59d0*/  MUFU.TANH R33, R33 ;  /* 0x0000002100217308 */ /* 0x000ea20000002400 */
[----:B0-----:R-:W-:Y:S02]  /*59e0*/  FSEL R30, R30, -INF , P3 ;  /* 0xff8000001e1e7808 */ /* 0x001fe40001800000 */
[----:B------:R-:W-:Y:S02]  /*59f0*/  ISETP.GT.AND P3, PT, R63, 0x49, PT ;  /* 0x000000493f00780c */ /* 0x000fe40003f64270 */
[----:B------:R-:W-:-:S03]  /*5a00*/  FMNMX.FTZ R65, R30, R65, !PT ;  /* 0x000000411e417209 */ /* 0x000fc60007810000 */
[----:B------:R-:W0:Y:S01]  /*5a10*/  MUFU.TANH R35, R35 ;  /* 0x0000002300237308 */ /* 0x000e220000002400 */
[----:B-1----:R-:W-:Y:S01]  /*5a20*/  FSEL R50, R31, -INF , P2 ;  /* 0xff8000001f327808 */ /* 0x002fe20001000000 */
[----:B------:R-:W-:Y:S01]  /*5a30*/  FFMA.FTZ R31, R62, R15, -R55 ;  /* 0x0000000f3e1f7223 */ /* 0x000fe20000010837 */
[----:B------:R-:W-:Y:S02]  /*5a40*/  ISETP.GT.AND P2, PT, R63, 0x50, PT ;  /* 0x000000503f00780c */ /* 0x000fe40003f44270 */
[----:B------:R-:W-:-:S03]  /*5a50*/  FMNMX.FTZ R65, R50, R65, !PT ;  /* 0x0000004132417209 */ /* 0x000fc60007810000 */
[----:B------:R-:W1:Y:S01]  /*5a60*/  MUFU.TANH R37, R37 ;  /* 0x0000002500257308 */ /* 0x000e620000002400 */
[----:B--2---:R-:W-:Y:S01]  /*5a70*/  FSEL R34, R33, -INF , P3 ;  /* 0xff80000021227808 */ /* 0x004fe20001800000 */
[----:B------:R-:W-:Y:S01]  /*5a80*/  FFMA.FTZ R33, R64, R15, -R55 ;  /* 0x0000000f40217223 */ /* 0x000fe20000010837 */
[----:B------:R-:W-:Y:S02]  /*5a90*/  ISETP.GT.AND P3, PT, R63, 0x51, PT ;  /* 0x000000513f00780c */ /* 0x000fe40003f64270 */
[----:B------:R-:W-:-:S03]  /*5aa0*/  FMNMX.FTZ R25, R34, R65, !PT ;  /* 0x0000004122197209 */ /* 0x000fc60007810000 */
[----:B------:R-:W2:Y:S01]  /*5ab0*/  MUFU.TANH R39, R39 ;  /* 0x0000002700277308 */ /* 0x000ea20000002400 */
[----:B0-----:R-:W-:Y:S01]  /*5ac0*/  FSEL R126, R35, -INF , P2 ;  /* 0xff800000237e7808 */ /* 0x001fe20001000000 */
[--C-:B------:R-:W-:Y:S01]  /*5ad0*/  FFMA.FTZ R35, R76, R15, -R55.reuse ;  /* 0x0000000f4c237223 */ /* 0x100fe20000010837 */
[----:B------:R-:W-:Y:S02]  /*5ae0*/  ISETP.GT.AND P2, PT, R63, 0x58, PT ;  /* 0x000000583f00780c */ /* 0x000fe40003f44270 */
[----:B------:R-:W-:Y:S01]  /*5af0*/  FMNMX.FTZ R6, R126, R25, !PT ;  /* 0x000000197e067209 */ /* 0x000fe20007810000 */
[-CC-:B------:R-:W-:Y:S01]  /*5b00*/  FFMA.FTZ R25, R32, R15.reuse, -R55.reuse ;  /* 0x0000000f20197223 */ /* 0x180fe20000010837 */
[-CC-:B------:R-:W-:Y:S01]  /*5b10*/  FFMA.FTZ R32, R72, R15.reuse, -R55.reuse ;  /* 0x0000000f48207223 */ /* 0x180fe20000010837 */
[----:B------:R-:W0:Y:S01]  /*5b20*/  MUFU.TANH R41, R41 ;  /* 0x0000002900297308 */ /* 0x000e220000002400 */
[----:B-1----:R-:W-:Y:S01]  /*5b30*/  FSEL R65, R37, -INF , P3 ;  /* 0xff80000025417808 */ /* 0x002fe20001800000 */
[----:B------:R-:W-:Y:S01]  /*5b40*/  FFMA.FTZ R37, R60, R15, -R55 ;  /* 0x0000000f3c257223 */ /* 0x000fe20000010837 */
[----:B------:R-:W-:-:S02]  /*5b50*/  ISETP.GT.AND P3, PT, R63, 0x59, PT ;  /* 0x000000593f00780c */ /* 0x000fc40003f64270 */
        /* <DEDUP_REMOVED lines=39> */
[----:B------:R-:W-:Y:S01]  /*5dd0*/  MUFU.EX2 R148, R148 ;  /* 0x0000009400947308 */ /* 0x000fe20000000800 */
[----:B--2---:R-:W-:-:S04]  /*5de0*/  FSEL R44, R61, -INF , P3 ;  /* 0xff8000003d2c7808 */ /* 0x004fc80001800000 */
        /* <DEDUP_REMOVED lines=15> */
[----:B------:R-:W-:-:S03]  /*5ee0*/  FMUL.FTZ R49, R6, R15 ;  /* 0x0000000f06317220 */ /* 0x000fc60000410000 */
[----:B------:R-:W-:Y:S02]  /*5ef0*/  FSEL R3, R6, RZ, P2 ;  /* 0x000000ff06037208 */ /* 0x000fe40001000000 */
[----:B------:R-:W-:Y:S01]  /*5f00*/  MUFU.EX2 R142, R142 ;  /* 0x0000008e008e7308 */ /* 0x000fe20000000800 */
[----:B------:R-:W-:Y:S02]  /*5f10*/  FSEL R49, R49, RZ, P2 ;  /* 0x000000ff31317208 */ /* 0x000fe40001000000 */
[----:B------:R-:W-:-:S03]  /*5f20*/  FADD.FTZ R54, -R3, R4 ;  /* 0x0000000403367221 */ /* 0x000fc60000010100 */
[-CC-:B------:R-:W-:Y:S01]  /*5f30*/  FFMA.FTZ R46, R5, R15.reuse, -R49.reuse ;  /* 0x0000000f052e7223 */ /* 0x180fe20000010831 */
[-CC-:B------:R-:W-:Y:S01]  /*5f40*/  FFMA.FTZ R149, R66, R15.reuse, -R49.reuse ;  /* 0x0000000f42957223 */ /* 0x180fe20000010831 */
[-C--:B------:R-:W-:Y:S01]  /*5f50*/  FMUL.FTZ R3, R54, R15.reuse ;  /* 0x0000000f36037220 */ /* 0x080fe20000410000 */
        /* <DEDUP_REMOVED lines=33> */
[----:B-1----:R-:W-:Y:S01]  /*6170*/  FFMA.FTZ R0, R3, R0, R46 ;  /* 0x0000000003007223 */ /* 0x002fe2000001002e */
[----:B------:R-:W-:Y:S01]  /*6180*/  FADD.FTZ R2, R144, R53 ;  /* 0x0000003590027221 */ /* 0x000fe20000010000 */
[-CC-:B------:R-:W-:Y:S01]  /*6190*/  FFMA.FTZ R127, R47, R15.reuse, -R49.reuse ;  /* 0x0000000f2f7f7223 */ /* 0x180fe20000010831 */
[-CC-:B------:R-:W-:Y:S01]  /*61a0*/  FFMA.FTZ R40, R40, R15.reuse, -R49.reuse ;  /* 0x0000000f28287223 */ /* 0x180fe20000010831 */
[-CC-:B------:R-:W-:Y:S01]  /*61b0*/  FFMA.FTZ R121, R51, R15.reuse, -R49.reuse ;  /* 0x0000000f33797223 */ /* 0x180fe20000010831 */
[----:B------:R-:W-:Y:S01]  /*61c0*/  FADD.FTZ R53, R9, R2 ;  /* 0x0000000209357221 */ /* 0x000fe20000010000 */
[-C--:B------:R-:W-:Y:S01]  /*61d0*/  FFMA.FTZ R42, R42, R15.reuse, -R49 ;  /* 0x0000000f2a2a7223 */ /* 0x080fe20000010831 */
[----:B------:R-:W1:Y:S01]  /*61e0*/  MUFU.EX2 R8, R8 ;  /* 0x0000000800087308 */ /* 0x000e620000000800 */
[----:B0-----:R-:W-:Y:S01]  /*61f0*/  FADD.FTZ R0, R149, R0 ;  /* 0x0000000095007221 */ /* 0x001fe20000010000 */
[----:B------:R-:W-:Y:S01]  /*6200*/  FADD.FTZ R2, R146, R53 ;  /* 0x0000003592027221 */ /* 0x000fe20000010000 */
[-CC-:B------:R-:W-:Y:S01]  /*6210*/  FFMA.FTZ R123, R59, R15.reuse, -R49.reuse ;  /* 0x0000000f3b7b7223 */ /* 0x180fe20000010831 */
[----:B------:R-:W-:-:S02]  /*6220*/  FFMA.FTZ R44, R44, R15, -R49 ;  /* 0x0000000f2c2c7223 */ /* 0x000fc40000010831 */
        /* <DEDUP_REMOVED lines=106> */
.L_x_14854:
        /* <DEDUP_REMOVED lines=78> */
.L_x_14844:
[----:B------:R-:W-:-:S13]  /*6db0*/  ISETP.LE.AND P1, PT, RZ, UR25, PT ;  /* 0x00000019ff007c0c */ /* 0x000fda000bf23270 */
[----:B------:R-:W-:Y:S05]  /*6dc0*/  @!P1 BRA `(.L_x_14856) ;  /* 0x00000024004c9947 */ /* 0x000fea0003800000 */
[----:B------:R-:W-:Y:S01]  /*6dd0*/  MOV R4, R6 ;  /* 0x0000000600047202 */ /* 0x000fe20000000f00 */
[----:B------:R-:W-:Y:S01]  /*6de0*/  IMAD.MOV.U32 R3, RZ, RZ, R24 ;  /* 0x000000ffff037224 */ /* 0x000fe200078e0018 */
[----:B------:R-:W-:Y:S01]  /*6df0*/  UMOV UR22, UR37 ;  /* 0x0000002500167c82 */ /* 0x000fe20008000000 */
[----:B------:R-:W-:Y:S01]  /*6e00*/  UMOV UR21, UR38 ;  /* 0x0000002600157c82 */ /* 0x000fe20008000000 */
[----:B------:R-:W-:-:S05]  /*6e10*/  ULDC UR23, c[0x0][0x9d8] ;  /* 0x0002760000177ab9 */ /* 0x000fca0000000800 */
.L_x_14867:
[----:B------:R-:W-:Y:S01]  /*6e20*/  ISETP.NE.AND P2, PT, RZ, UR44, PT ;  /* 0x0000002cff007c0c */ /* 0x000fe2000bf45270 */
[----:B------:R-:W-:-:S04]  /*6e30*/  UISETP.NE.AND UP0, UPT, UR21, 0x1, UPT ;  /* 0x000000011500788c */ /* 0x000fc8000bf05270 */
[----:B------:R-:W-:-:S04]  /*6e40*/  USEL UR37, URZ, 0x1, UP0 ;  /* 0x000000013f257887 */ /* 0x000fc80008000000 */
[----:B------:R-:W-:-:S04]  /*6e50*/  ULOP3.LUT UR37, UR22, UR37, URZ, 0x3c, !UPT ;  /* 0x0000002516257292 */ /* 0x000fc8000f8e3c3f */
[----:B------:R-:W-:Y:S08]  /*6e60*/  @P2 BRA `(.L_x_14857) ;  /* 0x0000000000382947 */ /* 0x000ff00003800000 */
[----:B------:R-:W-:Y:S05]  /*6e70*/  @!P0 BRA `(.L_x_14858) ;  /* 0x0000000000048947 */ /* 0x000fea0003800000 */
[----:B------:R-:W-:Y:S01]  /*6e80*/  BPT.TRAP 0x1 ;  /* 0x000000040000795c */ /* 0x000fe20000300000 */
.L_x_14858:
        /* <DEDUP_REMOVED lines=9> */
.L_x_14859:
[----:B-1----:R-:W-:Y:S05]  /*6f20*/  @P1 BRA `(.L_x_14857) ;  /* 0x0000000000081947 */ /* 0x002fea0003800000 */
[----:B------:R-:W1:Y:S02]  /*6f30*/  SYNCS.PHASECHK.TRANS64.TRYWAIT P1, [UR6+0x16830], R5 ;  /* 0x01683005ff0075a7 */ /* 0x000e640008020146 */
[----:B-1----:R-:W-:Y:S05]  /*6f40*/  @!P1 BRA `(.L_x_14860) ;  /* 0x0000008800089947 */ /* 0x002fea0003800000 */
.L_x_14857:
        /* <DEDUP_REMOVED lines=28> */
.L_x_14862:
[----:B------:R-:W-:Y:S01]  /*7110*/  ULEA UR6, UR21, UR45, 0x3 ;  /* 0x0000002d15067291 */ /* 0x000fe2000f8e183f */
[----:B------:R-:W-:-:S05]  /*7120*/  IMAD.U32 R5, RZ, RZ, UR22 ;  /* 0x00000016ff057e24 */ /* 0x000fca000f8e00ff */
[----:B------:R-:W-:-:S04]  /*7130*/  SHF.L.U32 R5, R5, 0x1f, RZ ;  /* 0x0000001f05057819 */ /* 0x000fc800000006ff */
[----:B------:R0:W1:Y:S01]  /*7140*/  SYNCS.PHASECHK.TRANS64.TRYWAIT P1, [UR6+0x16850], R5 ;  /* 0x01685005ff0075a7 */ /* 0x0000620008020146 */
[----:B------:R-:W-:Y:S05]  /*7150*/  @!P0 BRA `(.L_x_14863) ;  /* 0x0000000000048947 */ /* 0x000fea0003800000 */
[----:B------:R-:W-:Y:S01]  /*7160*/  BPT.TRAP 0x1 ;  /* 0x000000040000795c */ /* 0x000fe20000300000 */
.L_x_14863:
[----:B-1----:R-:W-:Y:S05]  /*7170*/  @P1 BRA `(.L_x_14861) ;  /* 0x0000000000081947 */ /* 0x002fea0003800000 */
[----:B------:R-:W1:Y:S02]  /*7180*/  SYNCS.PHASECHK.TRANS64.TRYWAIT P1, [UR6+0x16850], R5 ;  /* 0x01685005ff0075a7 */ /* 0x000e640008020146 */
[----:B-1----:R-:W-:Y:S05]  /*7190*/  @!P1 BRA `(.L_x_14864) ;  /* 0x00000084008c9947 */ /* 0x002fea0003800000 */
.L_x_14861:
        /* <DEDUP_REMOVED lines=51> */
.L_x_14865:
        /* <DEDUP_REMOVED lines=199> */
[----:B-1----:R-:W-:Y:S02]  /*8140*/  FMNMX.FTZ R29, R7, R6, !PT ;  /* 0x00000006071d7209 */ /* 0x002fe40007810000 */
[----:B--2---:R-:W-:-:S03]  /*8150*/  FMNMX.FTZ R31, R27, R24, !PT ;  /* 0x000000181b1f7209 */ /* 0x004fc60007810000 */
        /* <DEDUP_REMOVED lines=11> */
[-C--:B------:R-:W-:Y:S01]  /*8210*/  FMUL.FTZ R3, R4, R15.reuse ;  /* 0x0000000f04037220 */ /* 0x080fe20000410000 */
[-CC-:B------:R-:W-:Y:S01]  /*8220*/  FFMA.FTZ R53, R10, R15.reuse, -R67.reuse ;  /* 0x0000000f0a357223 */ /* 0x180fe20000010843 */
        /* <DEDUP_REMOVED lines=24> */
[-C--:B------:R-:W-:Y:S01]  /*83b0*/  FFMA.FTZ R34, R128, R15.reuse, -R25 ;  /* 0x0000000f80227223 */ /* 0x080fe20000010819 */
[-C--:B------:R-:W-:Y:S01]  /*83c0*/  FFMA.FTZ R20, R130, R15.reuse, -R67 ;  /* 0x0000000f82147223 */ /* 0x080fe20000010843 */
[-C--:B------:R-:W-:Y:S01]  /*83d0*/  FFMA.FTZ R143, R44, R15.reuse, -R25 ;  /* 0x0000000f2c8f7223 */ /* 0x080fe20000010819 */
[-C--:B------:R-:W-:Y:S01]  /*83e0*/  FFMA.FTZ R47, R132, R15.reuse, -R67 ;  /* 0x0000000f842f7223 */ /* 0x080fe20000010843 */
[-C--:B------:R-:W-:Y:S01]  /*83f0*/  FFMA.FTZ R38, R46, R15.reuse, -R25 ;  /* 0x0000000f2e267223 */ /* 0x080fe20000010819 */
        /* <DEDUP_REMOVED lines=164> */
.L_x_14866:
[----:B------:R-:W-:Y:S01]  /*8e40*/  ULEA UR6, UR21, UR45, 0x3 ;  /* 0x0000002d15067291 */ /* 0x000fe2000f8e183f */
[----:B------:R-:W-:Y:S01]  /*8e50*/  ISETP.LT.AND P1, PT, RZ, UR25, PT ;  /* 0x00000019ff007c0c */ /* 0x000fe2000bf21270 */
[----:B------:R-:W-:Y:S01]  /*8e60*/  UIADD3 UR7, UR25, -0x1, URZ ;  /* 0xffffffff19077890 */ /* 0x000fe2000fffe03f */
[----:B------:R-:W-:Y:S01]  /*8e70*/  F2FP.BF16.F32.PACK_AB R120, R9, R4 ;  /* 0x000000040978723e */ /* 0x000fe200000010ff */
[----:B------:R-:W-:Y:S01]  /*8e80*/  UIADD3 UR6, UR6, 0x16860, URZ ;  /* 0x0001686006067890 */ /* 0x000fe2000fffe03f */
[-C--:B------:R-:W-:Y:S01]  /*8e90*/  FMUL.FTZ R90, R90, R3.reuse ;  /* 0x000000035a5a7220 */ /* 0x080fe20000410000 */
        /* <DEDUP_REMOVED lines=70> */
.L_x_14856:
[----:B------:R-:W-:Y:S06]  /*9300*/  BAR.ARV 0x8, 0x200 ;  /* 0x0208000000007b1d */ /* 0x000fec0000002000 */
[----:B------:R-:W-:Y:S05]  /*9310*/  @!P0 BRA `(.L_x_14868) ;  /* 0x0000000000048947 */ /* 0x000fea0003800000 */
[----:B------:R-:W-:Y:S01]  /*9320*/  BPT.TRAP 0x1 ;  /* 0x000000040000795c */ /* 0x000fe20000300000 */
.L_x_14868:
[----:B------:R-:W-:Y:S01]  /*9330*/  ULEA UR5, UR38, UR45, 0x3 ;  /* 0x0000002d26057291 */ /* 0x000fe2000f8e183f */
[----:B------:R-:W-:-:S05]  /*9340*/  IMAD.U32 R3, RZ, RZ, UR37 ;  /* 0x00000025ff037e24 */ /* 0x000fca000f8e00ff */
[----:B------:R-:W-:-:S04]  /*9350*/  SHF.L.U32 R3, R3, 0x1f, RZ ;  /* 0x0000001f03037819 */ /* 0x000fc800000006ff */
[----:B------:R0:W1:Y:S01]  /*9360*/  SYNCS.PHASECHK.TRANS64.TRYWAIT P1, [UR5+0x16850], R3 ;  /* 0x01685003ff0075a7 */ /* 0x0000620008020145 */
[----:B------:R-:W-:Y:S05]  /*9370*/  @!P0 BRA `(.L_x_14869) ;  /* 0x0000000000048947 */ /* 0x000fea0003800000 */
[----:B------:R-:W-:Y:S01]  /*9380*/  BPT.TRAP 0x1 ;  /* 0x000000040000795c */ /* 0x000fe20000300000 */
.L_x_14869:
[----:B-1----:R-:W-:Y:S05]  /*9390*/  @P1 BRA `(.L_x_14870) ;  /* 0x0000000000081947 */ /* 0x002fea0003800000 */
[----:B------:R-:W1:Y:S02]  /*93a0*/  SYNCS.PHASECHK.TRANS64.TRYWAIT P1, [UR5+0x16850], R3 ;  /* 0x01685003ff0075a7 */ /* 0x000e640008020145 */
[----:B-1----:R-:W-:Y:S05]  /*93b0*/  @!P1 BRA `(.L_x_14871) ;  /* 0x00000064001c9947 */ /* 0x002fea0003800000 */
.L_x_14870:
        /* <DEDUP_REMOVED lines=17> */
[----:B------:R-:W-:-:S03]  /*94d0*/  MOV R0, 0xff800000 ;  /* 0xff80000000007802 */ /* 0x000fc60000000f00 */
        /* <DEDUP_REMOVED lines=53> */
.L_x_14872:
        /* <DEDUP_REMOVED lines=42> */
.L_x_14836:
        /* <DEDUP_REMOVED lines=9> */
[----:B------:R-:W0:Y:S01]  /*9b60*/  LDC R32, c[0x0][0xbe8] ;  /* 0x0002fa00ff207b82 */ /* 0x000e220000000800 */
[----:B------:R-:W1:Y:S01]  /*9b70*/  S2R R5, SR_SWINHI ;  /* 0x0000000000057919 */ /* 0x000e620000002f00 */
[----:B------:R-:W-:Y:S01]  /*9b80*/  USHF.R.S32.HI UR12, URZ, 0x1f, UR42 ;  /* 0x0000001f3f0c7899 */ /* 0x000fe2000801142a */
[----:B------:R-:W-:Y:S01]  /*9b90*/  VIADD R37, R17, UR40 ;  /* 0x0000002811257c36 */ /* 0x000fe20008000000 */
[----:B------:R-:W-:Y:S01]  /*9ba0*/  ULDC.64 UR8, c[0x0][0xb90] ;  /* 0x0002e40000087ab9 */ /* 0x000fe20000000a00 */
[----:B------:R-:W-:Y:S01]  /*9bb0*/  USHF.R.S32.HI UR13, URZ, 0x1f, UR41 ;  /* 0x0000001f3f0d7899 */ /* 0x000fe20008011429 */
[----:B------:R-:W-:Y:S01]  /*9bc0*/  F2FP.BF16.F32.PACK_AB R112, R113, R112 ;  /* 0x000000707170723e */ /* 0x000fe200000010ff */
[----:B------:R-:W-:Y:S01]  /*9bd0*/  UIMAD UR5, UR12, UR8, URZ ;  /* 0x000000080c0572a4 */ /* 0x000fe2000f8e023f */
[----:B------:R-:W-:Y:S01]  /*9be0*/  MOV R28, R37 ;  /* 0x00000025001c7202 */ /* 0x000fe20000000f00 */
        /* <DEDUP_REMOVED lines=13> */
[----:B------:R-:W-:Y:S01]  /*9cc0*/  F2FP.BF16.F32.PACK_AB R115, R119, R118 ;  /* 0x000000767773723e */ /* 0x000fe200000010ff */
[----:B------:R-:W-:Y:S01]  /*9cd0*/  ULDC UR5, c[0x0][0xa88] ;  /* 0x0002a20000057ab9 */ /* 0x000fe20000000800 */
[----:B------:R-:W-:Y:S01]  /*9ce0*/  BAR.SYNC.DEFER_BLOCKING 0x1, 0x180 ;  /* 0x0046000000007b1d */ /* 0x000fe20000010000 */
[----:B0-----:R-:W-:Y:S01]  /*9cf0*/  ISETP.NE.AND P1, PT, R32, 0x1, PT ;  /* 0x000000012000780c */ /* 0x001fe20003f25270 */
[----:B------:R-:W-:-:S04]  /*9d00*/  IMAD.U32 R34, RZ, RZ, UR8 ;  /* 0x00000008ff227e24 */ /* 0x000fc8000f8e00ff */
[----:B------:R-:W-:Y:S01]  /*9d10*/  ULDC.64 UR8, c[0x0][0xae8] ;  /* 0x0002ba0000087ab9 */ /* 0x000fe20000000a00 */
[----:B------:R-:W-:Y:S01]  /*9d20*/  ULDC.64 UR10, c[0x0][0xaf0] ;  /* 0x0002bc00000a7ab9 */ /* 0x000fe20000000a00 */
[----:B------:R-:W-:Y:S02]  /*9d30*/  MOV R2, R26 ;  /* 0x0000001a00027202 */ /* 0x000fe40000000f00 */
[----:B-1----:R-:W-:Y:S01]  /*9d40*/  MOV R3, R5 ;  /* 0x0000000500037202 */ /* 0x002fe20000000f00 */
[----:B------:R-:W-:-:S03]  /*9d50*/  IMAD R5, R22, 0x40, R19 ;  /* 0x0000004016057824 */ /* 0x000fc600078e0213 */
[----:B------:R-:W0:Y:S01]  /*9d60*/  @P1 LDC R20, c[0x0][0xbec] ;  /* 0x0002fb00ff141b82 */ /* 0x000e220000000800 */
[----:B------:R-:W-:-:S04]  /*9d70*/  IMAD.WIDE R10, R155, 0x2, R2 ;  /* 0x000000029b0a7825 */ /* 0x000fc800078e0202 */
[----:B------:R-:W-:Y:S01]  /*9d80*/  IMAD.WIDE R2, R5, 0x2, R2 ;  /* 0x0000000205027825 */ /* 0x000fe200078e0202 */
[C---:B------:R-:W-:Y:S02]  /*9d90*/  LOP3.LUT R4, R10.reuse, 0x380, RZ, 0xc0, !PT ;  /* 0x000003800a047812 */ /* 0x040fe400078ec0ff */
[----:B------:R-:W1:Y:S01]  /*9da0*/  @P1 LDC R35, c[0x0][0xbf0] ;  /* 0x0002fc00ff231b82 */ /* 0x000e620000000800 */
[----:B------:R-:W-:Y:S02]  /*9db0*/  IADD3 R33, P0, R10, 0x60, RZ ;  /* 0x000000600a217810 */ /* 0x000fe40007f1e0ff */
[----:B------:R-:W-:Y:S02]  /*9dc0*/  SHF.R.U64 R5, R4, 0x3, RZ ;  /* 0x0000000304057819 */ /* 0x000fe400000012ff */
[----:B------:R-:W-:Y:S01]  /*9dd0*/  LOP3.LUT R4, R33, 0x380, RZ, 0xc0, !PT ;  /* 0x0000038021047812 */ /* 0x000fe200078ec0ff */
[----:B------:R-:W-:Y:S01]  /*9de0*/  IMAD.X R9, RZ, RZ, R11, P0 ;  /* 0x000000ffff097224 */ /* 0x000fe200000e060b */
[----:B------:R-:W-:-:S02]  /*9df0*/  IADD3 R31, P2, R10, 0x40, RZ ;  /* 0x000000400a1f7810 */ /* 0x000fc40007f5e0ff */
[----:B------:R-:W-:Y:S02]  /*9e00*/  SHF.R.U64 R4, R4, 0x3, RZ ;  /* 0x0000000304047819 */ /* 0x000fe400000012ff */
[----:B------:R-:W-:Y:S01]  /*9e10*/  IADD3 R29, P3, R10, 0x20, RZ ;  /* 0x000000200a1d7810 */ /* 0x000fe20007f7e0ff */
[----:B------:R-:W-:Y:S01]  /*9e20*/  IMAD.X R7, RZ, RZ, R11, P2 ;  /* 0x000000ffff077224 */ /* 0x000fe200010e060b */
[----:B------:R-:W-:Y:S02]  /*9e30*/  LOP3.LUT R6, R31, 0x380, RZ, 0xc0, !PT ;  /* 0x000003801f067812 */ /* 0x000fe400078ec0ff */
[----:B------:R-:W-:Y:S01]  /*9e40*/  LOP3.LUT R8, R4, R33, RZ, 0x3c, !PT ;  /* 0x0000002104087212 */ /* 0x000fe200078e3cff */
[----:B0-----:R-:W-:Y:S01]  /*9e50*/  @P1 IMAD.HI.U32 R20, R37, R20, RZ ;  /* 0x0000001425141227 */ /* 0x001fe200078e00ff */
[----:B------:R-:W-:Y:S02]  /*9e60*/  SHF.R.U64 R6, R6, 0x3, RZ ;  /* 0x0000000306067819 */ /* 0x000fe400000012ff */
[----:B------:R-:W-:-:S02]  /*9e70*/  LOP3.LUT R4, R29, 0x380, RZ, 0xc0, !PT ;  /* 0x000003801d047812 */ /* 0x000fc400078ec0ff */
[----:B------:R-:W-:Y:S02]  /*9e80*/  LOP3.LUT R6, R6, R31, RZ, 0x3c, !PT ;  /* 0x0000001f06067212 */ /* 0x000fe400078e3cff */
[----:B------:R-:W-:Y:S02]  /*9e90*/  SHF.R.U64 R4, R4, 0x3, RZ ;  /* 0x0000000304047819 */ /* 0x000fe400000012ff */
[----:B------:R-:W-:Y:S02]  /*9ea0*/  IADD3 R31, P2, R2, 0x3000, RZ ;  /* 0x00003000021f7810 */ /* 0x000fe40007f5e0ff */
[----:B------:R-:W-:Y:S02]  /*9eb0*/  LOP3.LUT R4, R4, R29, RZ, 0x3c, !PT ;  /* 0x0000001d04047212 */ /* 0x000fe400078e3cff */
[----:B------:R-:W-:Y:S01]  /*9ec0*/  LOP3.LUT R29, R31, 0x380, RZ, 0xc0, !PT ;  /* 0x000003801f1d7812 */ /* 0x000fe200078ec0ff */
[----:B------:R-:W-:Y:S01]  /*9ed0*/  IMAD.X R21, RZ, RZ, R3, P2 ;  /* 0x000000ffff157224 */ /* 0x000fe200010e0603 */
[----:B-1----:R-:W-:-:S02]  /*9ee0*/  @P1 SHF.R.U32.HI R28, RZ, R35, R20 ;  /* 0x00000023ff1c1219 */ /* 0x002fc40000011614 */
[----:B------:R-:W-:Y:S02]  /*9ef0*/  SHF.R.U64 R20, R29, 0x3, RZ ;  /* 0x000000031d147819 */ /* 0x000fe400000012ff */
[----:B------:R-:W-:Y:S01]  /*9f00*/  LOP3.LUT R10, R5, R10, RZ, 0x3c, !PT ;  /* 0x0000000a050a7212 */ /* 0x000fe200078e3cff */
[--C-:B------:R-:W-:Y:S01]  /*9f10*/  IMAD.MOV R29, RZ, RZ, -R28.reuse ;  /* 0x000000ffff1d7224 */ /* 0x100fe200078e0a1c */
[----:B------:R-:W-:Y:S01]  /*9f20*/  LOP3.LUT R20, R20, R31, RZ, 0x3c, !PT ;  /* 0x0000001f14147212 */ /* 0x000fe200078e3cff */
[----:B------:R-:W-:Y:S01]  /*9f30*/  IMAD.X R5, RZ, RZ, R11, P3 ;  /* 0x000000ffff057224 */ /* 0x000fe200018e060b */
[----:B------:R-:W-:Y:S01]  /*9f40*/  MOV R31, R10 ;  /* 0x0000000a001f7202 */ /* 0x000fe20000000f00 */
[----:B------:R-:W-:Y:S01]  /*9f50*/  IMAD R29, R32, R29, R37 ;  /* 0x0000001d201d7224 */ /* 0x000fe200078e0225 */
[----:B------:R-:W-:Y:S02]  /*9f60*/  SHF.R.S32.HI R11, RZ, 0x1f, R28 ;  /* 0x0000001fff0b7819 */ /* 0x000fe4000001141c */
[----:B------:R-:W-:-:S02]  /*9f70*/  IADD3 R10, P0, R28, UR6, RZ ;  /* 0x000000061c0a7c10 */ /* 0x000fc4000ff1e0ff */
[----:B------:R-:W-:Y:S02]  /*9f80*/  IADD3 R33, P3, R2, 0x1800, RZ ;  /* 0x0000180002217810 */ /* 0x000fe40007f7e0ff */
[----:B------:R-:W-:Y:S02]  /*9f90*/  SHF.R.S32.HI R30, RZ, 0x1f, R29 ;  /* 0x0000001fff1e7819 */ /* 0x000fe4000001141d */
[----:B------:R-:W-:Y:S01]  /*9fa0*/  IADD3.X R11, R11, UR7, R34, P0, !PT ;  /* 0x000000070b0b7c10 */ /* 0x000fe200087fe422 */
[----:B------:R-:W-:Y:S01]  /*9fb0*/  ULDC.64 UR6, c[0x0][0xb88] ;  /* 0x0002e20000067ab9 */ /* 0x000fe20000000a00 */
[----:B------:R-:W-:Y:S02]  /*9fc0*/  LOP3.LUT R24, R33, 0x380, RZ, 0xc0, !PT ;  /* 0x0000038021187812 */ /* 0x000fe400078ec0ff */
[----:B------:R-:W-:Y:S01]  /*9fd0*/  MOV R28, R8 ;  /* 0x00000008001c7202 */ /* 0x000fe20000000f00 */
[----:B------:R-:W-:Y:S01]  /*9fe0*/  IMAD R8, R30, UR6, RZ ;  /* 0x000000061e087c24 */ /* 0x000fe2000f8e02ff */
[----:B------:R-:W-:Y:S01]  /*9ff0*/  MOV R30, R6 ;  /* 0x00000006001e7202 */ /* 0x000fe20000000f00 */
[----:B------:R-:W-:Y:S01]  /*a000*/  IMAD.WIDE.U32 R6, R29, UR6, R10 ;  /* 0x000000061d067c25 */ /* 0x000fe2000f8e000a */
[----:B------:R-:W-:-:S02]  /*a010*/  SHF.R.U64 R24, R24, 0x3, RZ ;  /* 0x0000000318187819 */ /* 0x000fc400000012ff */
[----:B------:R-:W-:Y:S01]  /*a020*/  LOP3.LUT P0, RZ, R152, 0x3, RZ, 0xc0, !PT ;  /* 0x0000000398ff7812 */ /* 0x000fe2000780c0ff */
[----:B------:R-:W-:Y:S01]  /*a030*/  IMAD R29, R29, UR7, R8 ;  /* 0x000000071d1d7c24 */ /* 0x000fe2000f8e0208 */
[----:B------:R-:W-:Y:S01]  /*a040*/  LOP3.LUT R24, R24, R33, RZ, 0x3c, !PT ;  /* 0x0000002118187212 */ /* 0x000fe200078e3cff */
[----:B------:R-:W-:Y:S01]  /*a050*/  VIADD R10, R154, UR40 ;  /* 0x000000289a0a7c36 */ /* 0x000fe20008000000 */
[----:B------:R-:W-:Y:S01]  /*a060*/  ULDC.64 UR6, c[0x0][0xb50] ;  /* 0x0002d40000067ab9 */ /* 0x000fe20000000a00 */
[----:B------:R-:W-:Y:S01]  /*a070*/  IMAD R33, R32, UR5, RZ ;  /* 0x0000000520217c24 */ /* 0x000fe2000f8e02ff */
[----:B------:R-:W-:Y:S01]  /*a080*/  LEA R34, P5, R6, UR6, 0x2 ;  /* 0x0000000606227c11 */ /* 0x000fe2000f8a10ff */
[----:B------:R-:W-:Y:S01]  /*a090*/  IMAD.IADD R7, R7, 0x1, R29 ;  /* 0x0000000107077824 */ /* 0x000fe200078e021d */
[----:B------:R-:W-:Y:S01]  /*a0a0*/  MOV R29, R4 ;  /* 0x00000004001d7202 */ /* 0x000fe20000000f00 */
        /* <DEDUP_REMOVED lines=11> */
[----:B------:R1:W2:Y:S01]  /*a160*/  SHFL.IDX PT, R39, R35, 0x1, 0x1c1f ;  /* 0x003c1f0023277f89 */ /* 0x0002a200000e0000 */
[----:B------:R-:W-:-:S02]  /*a170*/  F2FP.BF16.F32.PACK_AB R8, R97, R96 ;  /* 0x000000606108723e */ /* 0x000fc400000010ff */
[----:B------:R-:W-:Y:S01]  /*a180*/  F2FP.BF16.F32.PACK_AB R9, R99, R98 ;  /* 0x000000626309723e */ /* 0x000fe200000010ff */
[----:B------:R3:W-:Y:S01]  /*a190*/  STSM.16.M88.4 [R31], R4 ;  /* 0x000000041f007844 */ /* 0x0007e20000000200 */
[----:B------:R-:W-:Y:S02]  /*a1a0*/  F2FP.BF16.F32.PACK_AB R10, R101, R100 ;  /* 0x00000064650a723e */ /* 0x000fe400000010ff */
[----:B------:R-:W-:Y:S02]  /*a1b0*/  F2FP.BF16.F32.PACK_AB R11, R103, R102 ;  /* 0x00000066670b723e */ /* 0x000fe400000010ff */
[----:B-1----:R-:W-:Y:S02]  /*a1c0*/  LOP3.LUT R35, R2, 0x380, RZ, 0xc0, !PT ;  /* 0x0000038002237812 */ /* 0x002fe400078ec0ff */
[----:B------:R-:W-:Y:S01]  /*a1d0*/  IADD3.X R25, RZ, R3, RZ, P3, !PT ;  /* 0x00000003ff197210 */ /* 0x000fe20001ffe4ff */
        /* <DEDUP_REMOVED lines=8> */
[----:B--2---:R2:W-:Y:S04]  /*a260*/  @!P0 ST.E desc[UR50][R38.64], R0 ;  /* 0x0000000026008985 */ /* 0x0045e8000c101932 */
[----:B---3--:R-:W3:Y:S04]  /*a270*/  LD.E.128 R4, desc[UR50][R34.64] ;  /* 0x0000003222047980 */ /* 0x008ee8000c101d00 */
[----:B-1----:R-:W4:Y:S01]  /*a280*/  LD.E.128 R8, desc[UR50][R24.64] ;  /* 0x0000003218087980 */ /* 0x002f22000c101d00 */
[----:B0-----:R-:W0:Y:S03]  /*a290*/  @P1 LDC R27, c[0x0][0xbf0] ;  /* 0x0002fc00ff1b1b82 */ /* 0x001e260000000800 */
[----:B------:R1:W4:Y:S01]  /*a2a0*/  LD.E.128 R28, desc[UR50][R20.64] ;  /* 0x00000032141c7980 */ /* 0x000322000c101d00 */
[----:B------:R-:W-:Y:S01]  /*a2b0*/  IADD3 R15, P0, R2, 0x4800, RZ ;  /* 0x00004800020f7810 */ /* 0x000fe20007f1e0ff */
[----:B--2---:R-:W-:Y:S01]  /*a2c0*/  IMAD R0, R18, 0x30, R22 ;  /* 0x0000003012007824 */ /* 0x004fe200078e0216 */
[----:B------:R-:W-:-:S02]  /*a2d0*/  UIMAD UR5, UR12, UR8, URZ ;  /* 0x000000080c0572a4 */ /* 0x000fc4000f8e023f */
[----:B------:R-:W-:Y:S01]  /*a2e0*/  UIMAD.WIDE.U32 UR6, UR42, UR8, URZ ;  /* 0x000000082a0672a5 */ /* 0x000fe2000f8e003f */
[----:B------:R-:W-:Y:S01]  /*a2f0*/  IMAD.X R13, RZ, RZ, R3, P0 ;  /* 0x000000ffff0d7224 */ /* 0x000fe200000e0603 */
[----:B------:R-:W-:Y:S01]  /*a300*/  LOP3.LUT R2, R15, 0x380, RZ, 0xc0, !PT ;  /* 0x000003800f027812 */ /* 0x000fe200078ec0ff */
[----:B------:R-:W2:Y:S01]  /*a310*/  @P1 LDC R3, c[0x0][0xbec] ;  /* 0x0002fb00ff031b82 */ /* 0x000ea20000000800 */
[----:B-1----:R-:W-:Y:S01]  /*a320*/  VIADD R20, R0, UR40 ;  /* 0x0000002800147c36 */ /* 0x002fe20008000000 */
        /* <DEDUP_REMOVED lines=9> */
[----:B--2---:R-:W-:Y:S01]  /*a3c0*/  @P1 IMAD.HI.U32 R0, R20, R3, RZ ;  /* 0x0000000314001227 */ /* 0x004fe200078e00ff */
[----:B------:R-:W-:-:S02]  /*a3d0*/  IADD3 R34, R22, UR40, RZ ;  /* 0x0000002816227c10 */ /* 0x000fc4000fffe0ff */
[----:B------:R-:W5:Y:S01]  /*a3e0*/  LD.E.128 R12, desc[UR50][R12.64] ;  /* 0x000000320c0c7980 */ /* 0x000f62000c101d00 */
[----:B------:R-:W-:Y:S02]  /*a3f0*/  UIADD3 UR5, UR7, UR5, URZ ;  /* 0x0000000507057290 */ /* 0x000fe4000fffe03f */
[----:B------:R-:W-:Y:S01]  /*a400*/  IMAD.U32 R3, RZ, RZ, UR7 ;  /* 0x00000007ff037e24 */ /* 0x000fe2000f8e00ff */
[----:B0-----:R-:W-:Y:S01]  /*a410*/  @P1 SHF.R.U32.HI R21, RZ, R27, R0 ;  /* 0x0000001bff151219 */ /* 0x001fe20000011600 */
[----:B------:R-:W-:Y:S01]  /*a420*/  IMAD.U32 R2, RZ, RZ, UR6 ;  /* 0x00000006ff027e24 */ /* 0x000fe2000f8e00ff */
[----:B------:R-:W-:Y:S01]  /*a430*/  ULDC.64 UR6, c[0x0][0xad8] ;  /* 0x0002b60000067ab9 */ /* 0x000fe20000000a00 */
[----:B------:R-:W-:Y:S01]  /*a440*/  @!PT LDS RZ, [RZ] ;  /* 0x00000000fffff984 */ /* 0x000fe20000000800 */
[----:B------:R-:W-:Y:S01]  /*a450*/  @!PT LDS RZ, [RZ] ;  /* 0x00000000fffff984 */ /* 0x000fe20000000800 */
[----:B------:R-:W-:Y:S01]  /*a460*/  @!PT LDS RZ, [RZ] ;  /* 0x00000000fffff984 */ /* 0x000fe20000000800 */
[----:B------:R-:W-:Y:S01]  /*a470*/  @!PT LDS RZ, [RZ] ;  /* 0x00000000fffff984 */ /* 0x000fe20000000800 */
[----:B------:R0:W-:Y:S06]  /*a480*/  MEMBAR.ALL.CTA ;  /* 0x0000000000007992 */ /* 0x0001ec0000008000 */
[----:B0-----:R-:W0:Y:S01]  /*a490*/  FENCE.VIEW.ASYNC.S ;  /* 0x00000000000073c6 */ /* 0x001e220000000000 */
[----:B------:R-:W-:Y:S01]  /*a4a0*/  SHF.R.S32.HI R0, RZ, 0x1f, R21 ;  /* 0x0000001fff007819 */ /* 0x000fe20000011415 */
[----:B------:R-:W-:Y:S01]  /*a4b0*/  IMAD.U32 R3, RZ, RZ, UR5 ;  /* 0x00000005ff037e24 */ /* 0x000fe2000f8e00ff */
[----:B------:R-:W-:Y:S01]  /*a4c0*/  IADD3 R25, -R21, RZ, RZ ;  /* 0x000000ff15197210 */ /* 0x000fe20007ffe1ff */
[----:B------:R-:W-:Y:S01]  /*a4d0*/  ULDC UR5, c[0x0][0xac8] ;  /* 0x0002b20000057ab9 */ /* 0x000fe20000000800 */
[----:B------:R-:W-:-:S02]  /*a4e0*/  VIADD R26, R26, 0x16820 ;  /* 0x000168201a1a7836 */ /* 0x000fc40000000000 */
[----:B------:R-:W-:Y:S02]  /*a4f0*/  IMAD R0, R0, UR8, RZ ;  /* 0x0000000800007c24 */ /* 0x000fe4000f8e02ff */
[----:B------:R-:W-:Y:S01]  /*a500*/  IMAD R25, R32, R25, R20 ;  /* 0x0000001920197224 */ /* 0x000fe200078e0214 */
[----:B------:R-:W-:Y:S01]  /*a510*/  PRMT R26, RZ, 0x654, R26 ;  /* 0x00000654ff1a7816 */ /* 0x000fe2000000001a */
[C---:B------:R-:W-:Y:S02]  /*a520*/  IMAD R27, R21.reuse, UR9, R0 ;  /* 0x00000009151b7c24 */ /* 0x040fe4000f8e0200 */
[----:B------:R-:W-:Y:S01]  /*a530*/  IMAD.WIDE.U32 R2, R21, UR8, R2 ;  /* 0x0000000815027c25 */ /* 0x000fe2000f8e0002 */
[----:B------:R-:W-:-:S03]  /*a540*/  SHF.R.S32.HI R0, RZ, 0x1f, R25 ;  /* 0x0000001fff007819 */ /* 0x000fc60000011419 */
[----:B------:R-:W-:Y:S02]  /*a550*/  IMAD.IADD R3, R3, 0x1, R27 ;  /* 0x0000000103037824 */ /* 0x000fe400078e021b */
[----:B------:R-:W-:Y:S02]  /*a560*/  IMAD R0, R0, UR6, RZ ;  /* 0x0000000600007c24 */ /* 0x000fe4000f8e02ff */
[C---:B------:R-:W-:Y:S01]  /*a570*/  IMAD.WIDE.U32 R2, R25.reuse, UR6, R2 ;  /* 0x0000000619027c25 */ /* 0x040fe2000f8e0002 */
[----:B0-----:R0:W-:Y:S03]  /*a580*/  SYNCS.ARRIVE.TRANS64.RED.A1T0 RZ, [R26+URZ], RZ ;  /* 0x000000ff1aff79a7 */ /* 0x0011e6000810043f */
        /* <DEDUP_REMOVED lines=11> */
[----:B------:R-:W2:Y:S01]  /*a640*/  SHFL.IDX PT, R36, R27, 0x2, 0x181f ;  /* 0x00581f001b247f89 */ /* 0x000ea200000e0000 */
[-C--:B------:R-:W-:Y:S01]  /*a650*/  ISETP.GE.OR P2, PT, R0, R33.reuse, P0 ;  /* 0x000000210000720c */ /* 0x080fe20000746670 */
[----:B------:R-:W-:Y:S01]  /*a660*/  VIADD R0, R34, 0x90 ;  /* 0x0000009022007836 */ /* 0x000fe20000000000 */
[-C--:B------:R-:W-:Y:S01]  /*a670*/  ISETP.GE.OR P3, PT, R2, R33.reuse, P0 ;  /* 0x000000210200720c */ /* 0x080fe20000766670 */
[----:B------:R-:W2:Y:S03]  /*a680*/  SHFL.IDX PT, R3, R32, RZ, 0x181f ;  /* 0x00181fff20037589 */ /* 0x000ea600000e0000 */
[----:B------:R-:W-:Y:S01]  /*a690*/  ISETP.GE.OR P0, PT, R0, R33, P0 ;  /* 0x000000210000720c */ /* 0x000fe20000706670 */
[----:B------:R-:W2:Y:S04]  /*a6a0*/  SHFL.IDX PT, R21, R32, 0x1, 0x181f ;  /* 0x00381f0020157f89 */ /* 0x000ea800000e0000 */
[----:B------:R-:W2:Y:S01]  /*a6b0*/  SHFL.IDX PT, R25, R32, 0x2, 0x181f ;  /* 0x00581f0020197f89 */ /* 0x000ea200000e0000 */
[----:B-1----:R-:W-:-:S03]  /*a6c0*/  @!P1 LEA R2, P4, R19, R20, 0x1 ;  /* 0x0000001413029211 */ /* 0x002fc600078808ff */
[----:B0-----:R0:W1:Y:S01]  /*a6d0*/  SHFL.IDX PT, R26, R27, 0x3, 0x181f ;  /* 0x00781f001b1a7f89 */ /* 0x00106200000e0000 */
[----:B--2---:R-:W-:-:S03]  /*a6e0*/  @!P2 LEA R20, P5, R19, R24, 0x1 ;  /* 0x000000181314a211 */ /* 0x004fc600078a08ff */
[----:B------:R-:W2:Y:S01]  /*a6f0*/  SHFL.IDX PT, R32, R32, 0x3, 0x181f ;  /* 0x00781f0020207f89 */ /* 0x000ea200000e0000 */
[C---:B------:R-:W-:Y:S02]  /*a700*/  @!P3 LEA R24, P6, R19.reuse, R36, 0x1 ;  /* 0x000000241318b211 */ /* 0x040fe400078c08ff */
        /* <DEDUP_REMOVED lines=11> */
.L_x_14874:
        /* <DEDUP_REMOVED lines=50> */
.L_x_14877:
[----:B------:R-:W-:Y:S05]  /*aae0*/  BSYNC B1 ;  /* 0x0000000000017941 */ /* 0x000fea0003800000 */
.L_x_14876:
[----:B------:R-:W-:Y:S01]  /*aaf0*/  ULDC.64 UR10, c[0x0][0xae8] ;  /* 0x0002ba00000a7ab9 */ /* 0x000fe20000000a00 */
[----:B------:R-:W-:Y:S01]  /*ab00*/  VIADD R6, R6, UR40 ;  /* 0x0000002806067c36 */ /* 0x000fe20008000000 */
[----:B------:R-:W-:Y:S02]  /*ab10*/  UIMAD UR5, UR8, UR10, URZ ;  /* 0x0000000a080572a4 */ /* 0x000fe4000f8e023f */
[----:B------:R-:W-:Y:S01]  /*ab20*/  UIMAD.WIDE.U32 UR6, UR42, UR10, URZ ;  /* 0x0000000a2a0672a5 */ /* 0x000fe2000f8e003f */
[----:B0-----:R-:W-:Y:S01]  /*ab30*/  @P1 IMAD.HI.U32 R0, R6, R9, RZ ;  /* 0x0000000906001227 */ /* 0x001fe200078e00ff */
[----:B------:R-:W-:Y:S01]  /*ab40*/  UIMAD UR5, UR42, UR11, UR5 ;  /* 0x0000000b2a0572a4 */ /* 0x000fe2000f8e0205 */
[----:B--2---:R-:W-:Y:S02]  /*ab50*/  MOV R5, R6 ;  /* 0x0000000600057202 */ /* 0x004fe40000000f00 */
[----:B------:R-:W-:Y:S01]  /*ab60*/  ULDC.64 UR10, c[0x0][0xaf0] ;  /* 0x0002bc00000a7ab9 */ /* 0x000fe20000000a00 */
[----:B------:R-:W-:Y:S01]  /*ab70*/  UIADD3 UR7, UR7, UR5, URZ ;  /* 0x0000000507077290 */ /* 0x000fe2000fffe03f */
[----:B-1----:R-:W-:Y:S01]  /*ab80*/  @P1 SHF.R.U32.HI R5, RZ, R11, R0 ;  /* 0x0000000bff051219 */ /* 0x002fe20000011600 */
[----:B------:R-:W-:Y:S01]  /*ab90*/  UIMAD UR5, UR9, UR10, URZ ;  /* 0x0000000a090572a4 */ /* 0x000fe2000f8e023f */
[----:B------:R-:W-:Y:S01]  /*aba0*/  IADD3 R11, R22, UR40, RZ ;  /* 0x00000028160b7c10 */ /* 0x000fe2000fffe0ff */
[----:B------:R-:W-:Y:S01]  /*abb0*/  UIMAD.WIDE.U32 UR6, UR41, UR10, UR6 ;  /* 0x0000000a290672a5 */ /* 0x000fe2000f8e0006 */
[--C-:B------:R-:W-:Y:S01]  /*abc0*/  SHF.R.S32.HI R0, RZ, 0x1f, R5.reuse ;  /* 0x0000001fff007819 */ /* 0x100fe20000011405 */
[----:B------:R-:W-:Y:S01]  /*abd0*/  UIMAD UR5, UR41, UR11, UR5 ;  /* 0x0000000b290572a4 */ /* 0x000fe2000f8e0205 */
[----:B------:R-:W-:Y:S01]  /*abe0*/  IMAD.MOV R7, RZ, RZ, -R5 ;  /* 0x000000ffff077224 */ /* 0x000fe200078e0a05 */
[----:B------:R-:W-:-:S02]  /*abf0*/  ULDC.64 UR8, c[0x0][0xae0] ;  /* 0x0002b80000087ab9 */ /* 0x000fc40000000a00 */
[----:B------:R-:W-:Y:S01]  /*ac00*/  UIADD3 UR5, UR7, UR5, URZ ;  /* 0x0000000507057290 */ /* 0x000fe2000fffe03f */
[----:B------:R-:W-:Y:S02]  /*ac10*/  IMAD R7, R8, R7, R6 ;  /* 0x0000000708077224 */ /* 0x000fe400078e0206 */
[----:B------:R-:W-:Y:S02]  /*ac20*/  IMAD R0, R0, UR8, RZ ;  /* 0x0000000800007c24 */ /* 0x000fe4000f8e02ff */
        /* <DEDUP_REMOVED lines=14> */
[C---:B------:R-:W-:Y:S01]  /*ad10*/  LEA R12, P0, R2.reuse, UR6, 0x1 ;  /* 0x00000006020c7c11 */ /* 0x040fe2000f8008ff */
[----:B------:R-:W-:Y:S01]  /*ad20*/  ULDC UR6, c[0x0][0xa88] ;  /* 0x0002a20000067ab9 */ /* 0x000fe20000000800 */
[----:B------:R-:W-:Y:S02]  /*ad30*/  VIADD R3, R11, 0x30 ;  /* 0x000000300b037836 */ /* 0x000fe40000000000 */
[----:B------:R-:W-:Y:S01]  /*ad40*/  LEA.HI.X R13, R2, UR7, R5, 0x1, P0 ;  /* 0x00000007020d7c11 */ /* 0x000fe200080f0c05 */
[----:B------:R-:W0:Y:S01]  /*ad50*/  SHFL.IDX PT, R4, R12, 0x1, 0x181f ;  /* 0x00381f000c047f89 */ /* 0x000e2200000e0000 */
[----:B------:R-:W-:Y:S01]  /*ad60*/  IMAD R14, R8, UR6, RZ ;  /* 0x00000006080e7c24 */ /* 0x000fe2000f8e02ff */
[----:B------:R-:W-:Y:S01]  /*ad70*/  ISETP.GE.AND P0, PT, R19, UR5, PT ;  /* 0x0000000513007c0c */ /* 0x000fe2000bf06270 */
[C---:B------:R-:W-:Y:S01]  /*ad80*/  VIADD R8, R11.reuse, 0x60 ;  /* 0x000000600b087836 */ /* 0x040fe20000000000 */
[----:B------:R-:W1:Y:S02]  /*ad90*/  SHFL.IDX PT, R2, R12, RZ, 0x181f ;  /* 0x00181fff0c027589 */ /* 0x000e6400000e0000 */
        /* <DEDUP_REMOVED lines=23> */
.L_x_14875:
[----:B------:R-:W-:Y:S05]  /*af10*/  BSYNC B0 ;  /* 0x0000000000007941 */ /* 0x000fea0003800000 */
.L_x_14873:
[----:B------:R-:W-:Y:S02]  /*af20*/  ULDC UR5, c[0x0][0xc38] ;  /* 0x00030e0000057ab9 */ /* 0x000fe40000000800 */
[----:B------:R-:W-:-:S06]  /*af30*/  UISETP.GE.AND UP0, UPT, UR4, UR5, UPT ;  /* 0x000000050400728c */ /* 0x000fcc000bf06270 */
[----:B------:R-:W-:-:S13]  /*af40*/  PLOP3.LUT P0, PT, PT, PT, UP0, 0x80, 0x0 ;  /* 0x000000000000781c */ /* 0x000fda0003f0f008 */
[----:B------:R-:W-:Y:S05]  /*af50*/  @!P0 BRA `(.L_x_14878) ;  /* 0xffffff5c00548947 */ /* 0x000fea000383ffff */
[----:B------:R-:W-:Y:S05]  /*af60*/  EXIT ;  /* 0x000000000000794d */ /* 0x000fea0003800000 */
.L_x_14832:
[----:B------:R-:W-:-:S08]  /*af70*/  NOP ;  /* 0x0000000000007918 */ /* 0x000fd00000000000 */
[----:B------:R-:W0:-:S00]  /*af80*/  USETMAXREG.DEALLOC.CTAPOOL 0x20 ;  /* 0x00000020000079c8 */ /* 0x000e0000080e0500 */
[----:B0-----:R-:W-:-:S06]  /*af90*/  LOP3.LUT R0, R0, 0x3, RZ, 0xc0, !PT ;  /* 0x0000000300007812 */ /* 0x001fcc00078ec0ff */
[----:B-1----:R-:W0:Y:S01]  /*afa0*/  S2UR UR5, SR_CTAID.X ;  /* 0x00000000000579c3 */ /* 0x002e220000002500 */
[----:B------:R-:W-:Y:S01]  /*afb0*/  LOP3.LUT R26, R26, 0xffffffdf, RZ, 0xc0, !PT ;  /* 0xffffffdf1a1a7812 */ /* 0x000fe200078ec0ff */
[----:B------:R-:W-:Y:S01]  /*afc0*/  STL [R1+0x10], RZ ;  /* 0x000010ff01007387 */ /* 0x000fe20000100800 */
        /* <DEDUP_REMOVED lines=10> */
[----:B------:R-:W1:Y:S01]  /*b070*/  S2UR UR7, SR_CgaCtaId ;  /* 0x00000000000779c3 */ /* 0x000e620000008800 */
[----:B------:R-:W-:Y:S01]  /*b080*/  ULDC.64 UR36, c[0x0][0x2f0] ;  /* 0x0000bc0000247ab9 */ /* 0x000fe20000000a00 */
[----:B------:R-:W-:Y:S01]  /*b090*/  UMOV UR6, 0x400 ;  /* 0x0000040000067882 */ /* 0x000fe20000000000 */
[----:B------:R-:W-:Y:S01]  /*b0a0*/  ULDC.64 UR8, c[0x0][0x418] ;  /* 0x0001060000087ab9 */ /* 0x000fe20000000a00 */
[----:B------:R-:W-:Y:S01]  /*b0b0*/  LOP3.LUT R26, R26, 0xfffffffe, RZ, 0xc0, !PT ;  /* 0xfffffffe1a1a7812 */ /* 0x000fe200078ec0ff */
[----:B------:R-:W-:Y:S01]  /*b0c0*/  UISETP.NE.U32.AND UP0, UPT, UR8, URZ, UPT ;  /* 0x0000003f0800728c */ /* 0x000fe2000bf05070 */
[----:B------:R-:W-:Y:S01]  /*b0d0*/  IMAD.MOV.U32 R25, RZ, RZ, 0x1 ;  /* 0x00000001ff197424 */ /* 0x000fe200078e00ff */
[----:B------:R-:W-:Y:S01]  /*b0e0*/  ULDC UR4, c[0x0][0x424] ;  /* 0x0001090000047ab9 */ /* 0x000fe20000000800 */
[----:B------:R-:W-:Y:S01]  /*b0f0*/  ULDC UR8, c[0x0][0x2b8] ;  /* 0x0000ae0000087ab9 */ /* 0x000fe20000000800 */
[----:B------:R-:W-:Y:S01]  /*b100*/  UISETP.NE.AND.EX UP0, UPT, UR9, URZ, UPT, UP0 ;  /* 0x0000003f0900728c */ /* 0x000fe2000bf05300 */
[----:B------:R-:W-:Y:S01]  /*b110*/  MOV R22, RZ ;  /* 0x000000ff00167202 */ /* 0x000fe20000000f00 */
[----:B------:R-:W-:Y:S01]  /*b120*/  ULDC UR38, c[0x0][0x288] ;  /* 0x0000a20000267ab9 */ /* 0x000fe20000000800 */
[----:B------:R-:W-:-:S02]  /*b130*/  ULOP3.LUT UR45, UR39, 0x2, URZ, 0xfc, !UPT ;  /* 0x00000002272d7892 */ /* 0x000fc4000f8efc3f */
[----:B------:R-:W-:Y:S01]  /*b140*/  USEL UR4, UR4, 0x1, UP0 ;  /* 0x0000000104047887 */ /* 0x000fe20008000000 */
[----:B------:R-:W-:-:S03]  /*b150*/  ULDC UR46, c[0x0][0xc] ;  /* 0x00000300002e7ab9 */ /* 0x000fc60000000800 */
[----:B------:R-:W-:-:S04]  /*b160*/  UIMAD UR36, UR4, UR36, URZ ;  /* 0x00000024042472a4 */ /* 0x000fc8000f8e023f */
[----:B------:R-:W-:Y:S02]  /*b170*/  UIADD3 UR4, UR36, 0x7f, URZ ;  /* 0x0000007f24047890 */ /* 0x000fe4000fffe03f */
[----:B-1----:R-:W-:-:S06]  /*b180*/  ULEA UR6, UR7, UR6, 0x18 ;  /* 0x0000000607067291 */ /* 0x002fcc000f8ec03f */
[----:B------:R-:W-:Y:S01]  /*b190*/  IMAD.U32 R16, RZ, RZ, UR6 ;  /* 0x00000006ff107e24 */ /* 0x000fe2000f8e00ff */
[C---:B0-----:R-:W-:Y:S01]  /*b1a0*/  LOP3.LUT R6, R7.reuse, 0x7f, RZ, 0xc0, !PT ;  /* 0x0000007f07067812 */ /* 0x041fe200078ec0ff */
[----:B------:R-:W-:-:S05]  /*b1b0*/  IMAD.SHL.U32 R0, R7, 0x8, RZ ;  /* 0x0000000807007824 */ /* 0x000fca00078e00ff */
[C---:B------:R-:W-:Y:S02]  /*b1c0*/  LOP3.LUT R2, R0.reuse, 0x1f8, RZ, 0xc0, !PT ;  /* 0x000001f800027812 */ /* 0x040fe400078ec0ff */
[----:B------:R-:W-:Y:S02]  /*b1d0*/  LOP3.LUT R5, R0, 0x38, RZ, 0xc0, !PT ;  /* 0x0000003800057812 */ /* 0x000fe400078ec0ff */
[----:B------:R-:W-:Y:S01]  /*b1e0*/  LOP3.LUT R3, R2, 0x38, R7, 0x78, !PT ;  /* 0x0000003802037812 */ /* 0x000fe200078e7807 */
[----:B------:R-:W-:Y:S01]  /*b1f0*/  IMAD.U32 R2, RZ, RZ, UR5 ;  /* 0x00000005ff027e24 */ /* 0x000fe2000f8e00ff */
[----:B------:R-:W-:Y:S01]  /*b200*/  ISETP.GE.AND P1, PT, R5, UR37, PT ;  /* 0x0000002505007c0c */ /* 0x000fe2000bf26270 */
[----:B------:R-:W-:Y:S01]  /*b210*/  USHF.R.S32.HI UR5, URZ, 0x1f, UR4 ;  /* 0x0000001f3f057899 */ /* 0x000fe20008011404 */
[----:B------:R-:W-:Y:S01]  /*b220*/  LOP3.LUT R4, R3, 0x200, R0, 0xf8, !PT ;  /* 0x0000020003047812 */ /* 0x000fe200078ef800 */
[----:B------:R-:W-:Y:S01]  /*b230*/  IMAD.SHL.U32 R0, R7, 0x10, RZ ;  /* 0x0000001007007824 */ /* 0x000fe200078e00ff */
[----:B------:R0:W-:Y:S01]  /*b240*/  STL [R1+0xc], R2 ;  /* 0x00000c0201007387 */ /* 0x0001e20000100800 */
[----:B------:R-:W-:Y:S01]  /*b250*/  ISETP.GE.AND P0, PT, R5, UR37, PT ;  /* 0x0000002505007c0c */ /* 0x000fe2000bf06270 */
[----:B------:R-:W-:-:S02]  /*b260*/  ULEA.HI UR5, UR5, UR4, URZ, 0x7 ;  /* 0x0000000405057291 */ /* 0x000fc4000f8f383f */
[----:B------:R-:W-:Y:S01]  /*b270*/  LOP3.LUT R0, R0, 0x70, RZ, 0xc0, !PT ;  /* 0x0000007000007812 */ /* 0x000fe200078ec0ff */
[----:B------:R1:W-:Y:S01]  /*b280*/  STL [R1+0x10], RZ ;  /* 0x000010ff01007387 */ /* 0x0003e20000100800 */
[----:B------:R-:W-:Y:S01]  /*b290*/  ULDC UR37, c[0x0][0x448] ;  /* 0x0001120000257ab9 */ /* 0x000fe20000000800 */
[----:B------:R-:W-:Y:S02]  /*b2a0*/  USHF.R.S32.HI UR40, URZ, 0x7, UR5 ;  /* 0x000000073f287899 */ /* 0x000fe40008011405 */
[----:B------:R-:W-:Y:S01]  /*b2b0*/  @P1 LOP3.LUT R26, R26, 0x1, RZ, 0xfc, !PT ;  /* 0x000000011a1a1812 */ /* 0x000fe200078efcff */
[----:B------:R-:W-:Y:S01]  /*b2c0*/  UIMAD UR37, UR37, UR38, URZ ;  /* 0x00000026252572a4 */ /* 0x000fe2000f8e023f */
[----:B0-----:R-:W-:Y:S01]  /*b2d0*/  SHF.R.U32.HI R2, RZ, 0x3, R6 ;  /* 0x00000003ff027819 */ /* 0x001fe20000011606 */
[----:B------:R-:W-:Y:S01]  /*b2e0*/  UIADD3 UR38, UR36, 0x80, -UR38 ;  /* 0x0000008024267890 */ /* 0x000fe2000fffe826 */
        /* <DEDUP_REMOVED lines=8> */
.L_x_14928:
        /* <DEDUP_REMOVED lines=23> */
.L_x_14880:
[----:B------:R-:W-:Y:S01]  /*b4e0*/  ULDC UR8, c[0x0][0xc54] ;  /* 0x0003150000087ab9 */ /* 0x000fe20000000800 */
[----:B------:R-:W-:Y:S01]  /*b4f0*/  UMOV UR6, UR7 ;  /* 0x0000000700067c82 */ /* 0x000fe20008000000 */
[----:B------:R-:W-:-:S11]  /*b500*/  UISETP.NE.AND UP0, UPT, UR8, 0x1, UPT ;  /* 0x000000010800788c */ /* 0x000fd6000bf05270 */
[----:B------:R-:W-:Y:S02]  /*b510*/  @UP0 ULDC.64 UR10, c[0x0][0xc58] ;  /* 0x00031600000a0ab9 */ /* 0x000fe40000000a00 */
[----:B------:R-:W-:-:S04]  /*b520*/  UIMAD.WIDE.U32 UR4, UR7, UR10, URZ ;  /* 0x0000000a070472a5 */ /* 0x000fc8000f8e003f */
[----:B------:R-:W-:-:S04]  /*b530*/  @UP0 USHF.R.U32.HI UR6, URZ, UR11, UR5 ;  /* 0x0000000b3f060299 */ /* 0x000fc80008011605 */
[----:B------:R-:W-:-:S12]  /*b540*/  UIMAD UR4, UR6, UR8, URZ ;  /* 0x00000008060472a4 */ /* 0x000fd8000f8e023f */
.L_x_14881:
        /* <DEDUP_REMOVED lines=60> */
.L_x_14883:
        /* <DEDUP_REMOVED lines=8> */
[----:B------:R-:W-:Y:S01]  /*b990*/  MOV R4, UR6 ;  /* 0x0000000600047c02 */ /* 0x000fe20008000f00 */
[----:B------:R-:W-:Y:S01]  /*b9a0*/  IMAD.U32 R5, RZ, RZ, UR7 ;  /* 0x00000007ff057e24 */ /* 0x000fe2000f8e00ff */
        /* <DEDUP_REMOVED lines=10> */
.L_x_14886:
[----:B------:R-:W-:Y:S05]  /*ba50*/  BSYNC B6 ;  /* 0x0000000000067941 */ /* 0x000fea0003800000 */
.L_x_14885:
        /* <DEDUP_REMOVED lines=20> */
.L_x_14889:
        /* <DEDUP_REMOVED lines=15> */
.L_x_14888:
[----:B------:R-:W-:Y:S05]  /*bc90*/  BSYNC B6 ;  /* 0x0000000000067941 */ /* 0x000fea0003800000 */
.L_x_14887:
        /* <DEDUP_REMOVED lines=15> */
.L_x_14944:
        /* <DEDUP_REMOVED lines=19> */
[----:B----4-:R-:W-:Y:S01]  /*bec0*/  @P1 IMAD.HI.U32 R2, R0, R3, RZ ;  /* 0x0000000300021227 */ /* 0x010fe200078e00ff */
[----:B------:R-:W-:-:S04]  /*bed0*/  MOV R7, R0 ;  /* 0x0000000000077202 */ /* 0x000fc80000000f00 */
[----:B0-----:R-:W-:Y:S01]  /*bee0*/  @P1 SHF.R.U32.HI R7, RZ, R9, R2 ;  /* 0x00000009ff071219 */ /* 0x001fe20000011602 */
[----:B------:R-:W-:Y:S02]  /*bef0*/  IMAD R2, RZ, RZ, -UR42 ;  /* 0x8000002aff027e24 */ /* 0x000fe4000f8e02ff */
[----:B------:R-:W3:Y:S01]  /*bf00*/  @!P0 LDC.64 R4, c[0x0][0x428] ;  /* 0x00010a00ff048b82 */ /* 0x000ee20000000a00 */
[--C-:B------:R-:W-:Y:S01]  /*bf10*/  @!P0 SHF.R.S32.HI R3, RZ, 0x1f, R7.reuse ;  /* 0x0000001fff038819 */ /* 0x100fe20000011407 */
[----:B------:R-:W-:Y:S02]  /*bf20*/  IMAD R19, R19, R2, UR41 ;  /* 0x0000002913137e24 */ /* 0x000fe4000f8e0202 */
[----:B------:R-:W-:Y:S02]  /*bf30*/  @!P0 IMAD.MOV.U32 R2, RZ, RZ, R7 ;  /* 0x000000ffff028224 */ /* 0x000fe400078e0007 */
[-C--:B---3--:R-:W-:Y:S02]  /*bf40*/  @!P0 IMAD R6, R6, R4.reuse, RZ ;  /* 0x0000000406068224 */ /* 0x088fe400078e02ff */
[----:B------:R-:W-:-:S04]  /*bf50*/  @!P0 IMAD.WIDE.U32 R2, R29, R4, R2 ;  /* 0x000000041d028225 */ /* 0x000fc800078e0002 */
[----:B------:R-:W-:Y:S02]  /*bf60*/  @!P0 IMAD R6, R29, R5, R6 ;  /* 0x000000051d068224 */ /* 0x000fe400078e0206 */
[----:B------:R-:W0:Y:S01]  /*bf70*/  @!P0 LDC.64 R4, c[0x0][0x418] ;  /* 0x00010600ff048b82 */ /* 0x000e220000000a00 */
[----:B------:R-:W-:Y:S02]  /*bf80*/  IMAD.U32 R9, RZ, RZ, UR45 ;  /* 0x0000002dff097e24 */ /* 0x000fe4000f8e00ff */
[----:B------:R-:W-:-:S03]  /*bf90*/  @!P0 IMAD.IADD R6, R3, 0x1, R6 ;  /* 0x0000000103068824 */ /* 0x000fc600078e0206 */
[----:B------:R-:W-:Y:S02]  /*bfa0*/  ISETP.NE.AND P2, PT, R9, 0x3, PT ;  /* 0x000000030900780c */ /* 0x000fe40003f45270 */
[----:B------:R-:W-:Y:S01]  /*bfb0*/  IADD3 R3, -R7, RZ, RZ ;  /* 0x000000ff07037210 */ /* 0x000fe20007ffe1ff */
[----:B------:R-:W-:Y:S01]  /*bfc0*/  IMAD.U32 R23, RZ, RZ, UR4 ;  /* 0x00000004ff177e24 */ /* 0x000fe2000f8e00ff */
[----:B------:R-:W-:Y:S02]  /*bfd0*/  LOP3.LUT R26, R26, 0xfffffffb, RZ, 0xc0, !PT ;  /* 0xfffffffb1a1a7812 */ /* 0x000fe400078ec0ff */
[----:B------:R-:W-:Y:S02]  /*bfe0*/  SHF.R.S32.HI R28, RZ, 0x1f, R19 ;  /* 0x0000001fff1c7819 */ /* 0x000fe40000011413 */
[----:B0-----:R-:W-:-:S04]  /*bff0*/  @!P0 LEA R4, P1, R2, R4, 0x2 ;  /* 0x0000000402048211 */ /* 0x001fc800078210ff */
[----:B------:R-:W-:Y:S01]  /*c000*/  @!P0 LEA.HI.X R5, R2, R5, R6, 0x2, P1 ;  /* 0x0000000502058211 */ /* 0x000fe200008f1406 */
[----:B------:R-:W-:Y:S01]  /*c010*/  IMAD.MOV.U32 R6, RZ, RZ, RZ ;  /* 0x000000ffff067224 */ /* 0x000fe200078e00ff */
[----:B------:R-:W-:-:S05]  /*c020*/  @P2 LOP3.LUT R26, R26, 0x4, RZ, 0xfc, !PT ;  /* 0x000000041a1a2812 */ /* 0x000fca00078efcff */
[----:B------:R0:W5:Y:S02]  /*c030*/  @!P0 LDG.E R6, desc[UR50][R4.64] ;  /* 0x0000003204068981 */ /* 0x000164000c1e1900 */
[----:B0-----:R-:W-:Y:S01]  /*c040*/  IMAD R5, R10, R3, R0 ;  /* 0x000000030a057224 */ /* 0x001fe200078e0200 */
[----:B------:R-:W-:Y:S06]  /*c050*/  @!P2 BRA `(.L_x_14891) ;  /* 0x000000000004a947 */ /* 0x000fec0003800000 */
[----:B------:R-:W-:Y:S01]  /*c060*/  BPT.TRAP 0x1 ;  /* 0x000000040000795c */ /* 0x000fe20000300000 */
.L_x_14891:
        /* <DEDUP_REMOVED lines=25> */
.L_x_14945:
[----:B------:R-:W-:Y:S05]  /*c200*/  BSYNC B0 ;  /* 0x0000000000007941 */ /* 0x000fea0003800000 */
.L_x_14892:
        /* <DEDUP_REMOVED lines=16> */
[----:B-1----:R-:W-:Y:S01]  /*c310*/  LOP3.LUT R9, R9, 0x7f, RZ, 0xc0, !PT ;  /* 0x0000007f09097812 */ /* 0x002fe200078ec0ff */
[----:B------:R-:W-:Y:S02]  /*c320*/  ULDC.64 UR4, c[0x0][0x2e8] ;  /* 0x0000ba0000047ab9 */ /* 0x000fe40000000a00 */
[----:B------:R-:W-:Y:S01]  /*c330*/  IMAD.IADD R5, R3, 0x1, R4 ;  /* 0x0000000103057824 */ /* 0x000fe200078e0204 */
[----:B------:R-:W-:Y:S02]  /*c340*/  SHF.R.U32.HI R10, RZ, 0x3, R9 ;  /* 0x00000003ff0a7819 */ /* 0x000fe40000011609 */
[----:B------:R-:W0:Y:S01]  /*c350*/  S2R R9, SR_TID.X ;  /* 0x0000000000097919 */ /* 0x000e220000002100 */
[----:B------:R-:W-:Y:S01]  /*c360*/  LEA R4, P0, R2, UR4, 0x1 ;  /* 0x0000000402047c11 */ /* 0x000fe2000f8008ff */
[----:B------:R-:W-:Y:S01]  /*c370*/  UMOV UR4, 0xffffffff ;  /* 0xffffffff00047882 */ /* 0x000fe20000000000 */
[----:B------:R-:W-:-:S02]  /*c380*/  IADD3 R7, -R10, UR36, -R8 ;  /* 0x000000240a077c10 */ /* 0x000fc4000fffe908 */
[----:B------:R-:W-:Y:S02]  /*c390*/  LEA.HI.X R5, R2, UR5, R5, 0x1, P0 ;  /* 0x0000000502057c11 */ /* 0x000fe400080f0c05 */
[----:B------:R-:W-:Y:S01]  /*c3a0*/  ISETP.GE.AND P0, PT, R7, 0x1, PT ;  /* 0x000000010700780c */ /* 0x000fe20003f06270 */
[C---:B0-----:R-:W-:Y:S02]  /*c3b0*/  IMAD.SHL.U32 R10, R9.reuse, 0x8, RZ ;  /* 0x00000008090a7824 */ /* 0x041fe400078e00ff */
[----:B------:R-:W-:-:S03]  /*c3c0*/  IMAD.SHL.U32 R11, R9, 0x8, RZ ;  /* 0x00000008090b7824 */ /* 0x000fc600078e00ff */
[----:B------:R-:W-:-:S04]  /*c3d0*/  LOP3.LUT R10, R10, 0x1f8, RZ, 0xc0, !PT ;  /* 0x000001f80a0a7812 */ /* 0x000fc800078ec0ff */
[----:B------:R-:W-:Y:S02]  /*c3e0*/  LOP3.LUT R10, R10, 0x38, R9, 0x78, !PT ;  /* 0x000000380a0a7812 */ /* 0x000fe400078e7809 */
[----:B------:R-:W-:Y:S02]  /*c3f0*/  SHF.L.U32 R9, R9, 0x3, RZ ;  /* 0x0000000309097819 */ /* 0x000fe400000006ff */
        /* <DEDUP_REMOVED lines=75> */
.L_x_14963:
        /* <DEDUP_REMOVED lines=10> */
.L_x_14895:
        /* <DEDUP_REMOVED lines=11> */
.L_x_14896:
[----:B------:R0:W-:Y:S02]  /*ca00*/  SYNCS.ARRIVE.TRANS64.A1T0 RZ, [R0+URZ+0x16830], RZ ;  /* 0x016830ff00ff79a7 */ /* 0x0001e4000810003f */
[----:B------:R-:W-:Y:S05]  /*ca10*/  WARPSYNC.ALL ;  /* 0x0000000000007948 */ /* 0x000fea0003800000 */
[----:B------:R-:W-:Y:S01]  /*ca20*/  BSSY B6, `(.L_x_14897) ;  /* 0x0000015000067945 */ /* 0x000fe20003800000 */
[----:B0-----:R-:W-:Y:S01]  /*ca30*/  IADD3 R0, R16, 0x8400, RZ ;  /* 0x0000840010007810 */ /* 0x001fe20007ffe0ff */
[----:B------:R-:W-:Y:S03]  /*ca40*/  BAR.SYNC.DEFER_BLOCKING 0x8, 0x200 ;  /* 0x0208000000007b1d */ /* 0x000fe60000010000 */
        /* <DEDUP_REMOVED lines=18> */
.L_x_14898:
[----:B------:R-:W-:Y:S05]  /*cb70*/  BSYNC B6 ;  /* 0x0000000000067941 */ /* 0x000fea0003800000 */
.L_x_14897:
[----:B------:R0:W5:Y:S01]  /*cb80*/  LDL R9, [R1+0x8] ;  /* 0x0000080001097983 */ /* 0x0001620000100800 */
[----:B------:R-:W-:Y:S01]  /*cb90*/  UISETP.NE.AND UP0, UPT, UR47, URZ, UPT ;  /* 0x0000003f2f00728c */ /* 0x000fe2000bf05270 */
[----:B------:R-:W-:Y:S01]  /*cba0*/  R2UR UR7, R28 ;  /* 0x000000001c0772ca */ /* 0x000fe200000e0000 */
[----:B------:R-:W-:Y:S01]  /*cbb0*/  IMAD.U32 R6, RZ, RZ, UR43 ;  /* 0x0000002bff067e24 */ /* 0x000fe2000f8e00ff */
[----:B------:R-:W1:Y:S01]  /*cbc0*/  S2R R20, SR_TID.X ;  /* 0x0000000000147919 */ /* 0x000e620000002100 */
[C---:B------:R-:W-:Y:S01]  /*cbd0*/  R2UR UR10, R19.reuse ;  /* 0x00000000130a72ca */ /* 0x040fe200000e0000 */
[----:B------:R-:W-:Y:S01]  /*cbe0*/  ULDC.64 UR8, c[0x0][0x2d8] ;  /* 0x0000b60000087ab9 */ /* 0x000fe20000000a00 */
[----:B------:R-:W-:Y:S01]  /*cbf0*/  PLOP3.LUT P0, PT, PT, PT, UP0, 0x80, 0x0 ;  /* 0x000000000000781c */ /* 0x000fe20003f0f008 */
[----:B------:R-:W2:Y:S01]  /*cc00*/  S2R R2, SR_TID.X ;  /* 0x0000000000027919 */ /* 0x000ea20000002100 */
[----:B------:R-:W-:Y:S01]  /*cc10*/  R2UR UR4, R19 ;  /* 0x00000000130472ca */ /* 0x000fe200000e0000 */
        /* <DEDUP_REMOVED lines=11> */
[----:B------:R-:W-:-:S04]  /*ccd0*/  IMAD R6, R6, 0xc0, R2 ;  /* 0x000000c006067824 */ /* 0x000fc800078e0202 */
[----:B------:R-:W-:Y:S01]  /*cce0*/  @P0 IMAD.HI.U32 R0, R6, UR5, RZ ;  /* 0x0000000506000c27 */ /* 0x000fe2000f8e00ff */
[----:B------:R-:W-:Y:S01]  /*ccf0*/  PLOP3.LUT P0, PT, PT, PT, UP0, 0x80, 0x0 ;  /* 0x000000000000781c */ /* 0x000fe20003f0f008 */
[----:B------:R-:W-:Y:S02]  /*cd00*/  UIMAD UR7, UR10, UR9, UR7 ;  /* 0x000000090a0772a4 */ /* 0x000fe4000f8e0207 */
[----:B------:R-:W-:Y:S01]  /*cd10*/  UIMAD.WIDE.U32 UR4, UR4, UR8, URZ ;  /* 0x00000008040472a5 */ /* 0x000fe2000f8e003f */
[----:B------:R-:W-:Y:S01]  /*cd20*/  MOV R2, R6 ;  /* 0x0000000600027202 */ /* 0x000fe20000000f00 */
        /* <DEDUP_REMOVED lines=30> */
[----:B------:R-:W-:Y:S01]  /*cf10*/  @UP0 ULDC UR13, c[0x0][0x450] ;  /* 0x00011400000d0ab9 */ /* 0x000fe20000000800 */
[----:B------:R-:W-:Y:S01]  /*cf20*/  MOV R2, R6 ;  /* 0x0000000600027202 */ /* 0x000fe20000000f00 */
[----:B------:R-:W1:Y:S10]  /*cf30*/  S2R R21, SR_TID.X ;  /* 0x0000000000157919 */ /* 0x000e740000002100 */
        /* <DEDUP_REMOVED lines=22> */
[----:B------:R-:W-:-:S03]  /*d0a0*/  IMAD.U32 R6, RZ, RZ, UR43 ;  /* 0x0000002bff067e24 */ /* 0x000fc6000f8e00ff */
[----:B------:R-:W1:Y:S01]  /*d0b0*/  SHFL.IDX PT, R2, R4, RZ, 0x181f ;  /* 0x00181fff04027589 */ /* 0x000e6200000e0000 */
[----:B------:R-:W-:-:S03]  /*d0c0*/  IMAD R6, R6, 0xc0, R8 ;  /* 0x000000c006067824 */ /* 0x000fc600078e0208 */
[----:B------:R-:W-:Y:S01]  /*d0d0*/  SHFL.IDX PT, R14, R5, RZ, 0x181f ;  /* 0x00181fff050e7589 */ /* 0x000fe200000e0000 */
[C---:B------:R-:W-:Y:S01]  /*d0e0*/  VIADD R8, R6.reuse, 0x80 ;  /* 0x0000008006087836 */ /* 0x040fe20000000000 */
[----:B------:R-:W-:-:S13]  /*d0f0*/  ISETP.GE.AND P1, PT, R6, UR37, PT ;  /* 0x0000002506007c0c */ /* 0x000fda000bf26270 */
[----:B0-----:R-:W-:-:S04]  /*d100*/  @!P1 LEA R3, P0, R10, R3, 0x1 ;  /* 0x000000030a039211 */ /* 0x001fc800078008ff */
[----:B-1----:R-:W-:-:S04]  /*d110*/  @!P1 IADD3.X R2, RZ, R2, RZ, P0, !PT ;  /* 0x00000002ff029210 */ /* 0x002fc800007fe4ff */
        /* <DEDUP_REMOVED lines=60> */
[----:B0-----:R-:W-:-:S04]  /*d4e0*/  @!P1 LEA R3, P0, R10, R3, 0x1 ;  /* 0x000000030a039211 */ /* 0x001fc800078008ff */
[----:B-1----:R-:W-:-:S04]  /*d4f0*/  @!P1 IADD3.X R2, RZ, R2, RZ, P0, !PT ;  /* 0x00000002ff029210 */ /* 0x002fc800007fe4ff */
        /* <DEDUP_REMOVED lines=19> */
[----:B0-----:R-:W-:-:S04]  /*d630*/  @!P1 LEA R2, P0, R10, R2, 0x1 ;  /* 0x000000020a029211 */ /* 0x001fc800078008ff */
[----:B------:R-:W-:Y:S02]  /*d640*/  @!P1 IADD3.X R3, RZ, R0, RZ, P0, !PT ;  /* 0x00000000ff039210 */ /* 0x000fe400007fe4ff */
        /* <DEDUP_REMOVED lines=9> */
.L_x_14988:
        /* <DEDUP_REMOVED lines=10> */
.L_x_14900:
        /* <DEDUP_REMOVED lines=18> */
.L_x_14989:
[----:B------:R-:W-:Y:S05]  /*d8a0*/  BSYNC B0 ;  /* 0x0000000000007941 */ /* 0x000fea0003800000 */
.L_x_14901:
[----:B------:R-:W-:-:S06]  /*d8b0*/  UISETP.GE.AND UP0, UPT, UR44, 0x2, UPT ;  /* 0x000000022c00788c */ /* 0x000fcc000bf06270 */
[----:B------:R-:W-:-:S13]  /*d8c0*/  PLOP3.LUT P0, PT, PT, PT, UP0, 0x80, 0x0 ;  /* 0x000000000000781c */ /* 0x000fda0003f0f008 */
[----:B------:R-:W-:Y:S05]  /*d8d0*/  @!P0 BRA `(.L_x_14903) ;  /* 0x0000001000108947 */ /* 0x000fea0003800000 */
[----:B------:R-:W-:Y:S01]  /*d8e0*/  UIADD3 UR4, UR44, -0x2, URZ ;  /* 0xfffffffe2c047890 */ /* 0x000fe2000fffe03f */
[----:B------:R-:W-:Y:S01]  /*d8f0*/  BSSY B0, `(.L_x_14903) ;  /* 0x0000102000007945 */ /* 0x000fe20003800000 */
[----:B------:R-:W-:Y:S02]  /*d900*/  IMAD.MOV.U32 R20, RZ, RZ, R25 ;  /* 0x000000ffff147224 */ /* 0x000fe400078e0019 */
[----:B------:R-:W-:Y:S02]  /*d910*/  IMAD.MOV.U32 R6, RZ, RZ, R22 ;  /* 0x000000ffff067224 */ /* 0x000fe400078e0016 */
[----:B------:R-:W-:Y:S02]  /*d920*/  IMAD.MOV.U32 R27, RZ, RZ, R23 ;  /* 0x000000ffff1b7224 */ /* 0x000fe400078e0017 */
[----:B------:R-:W-:-:S07]  /*d930*/  IMAD.U32 R7, RZ, RZ, UR4 ;  /* 0x00000004ff077e24 */ /* 0x000fce000f8e00ff */
.L_x_14916:
        /* <DEDUP_REMOVED lines=10> */
[----:B------:R-:W-:Y:S02]  /*d9e0*/  LOP3.LUT R5, R5, 0x70, RZ, 0xc0, !PT ;  /* 0x0000007005057812 */ /* 0x000fe400078ec0ff */
[----:B------:R-:W-:Y:S01]  /*d9f0*/  LEA R3, R7, R3, 0x7 ;  /* 0x0000000307037211 */ /* 0x000fe200078e38ff */
        /* <DEDUP_REMOVED lines=22> */
[----:B------:R-:W-:Y:S02]  /*db60*/  SEL R25, RZ, 0x1, P0 ;  /* 0x00000001ff197807 */ /* 0x000fe40000000000 */
[----:B------:R-:W-:Y:S02]  /*db70*/  SEL R22, R22, RZ, P0 ;  /* 0x000000ff16167207 */ /* 0x000fe40000000000 */
[----:B------:R-:W-:Y:S02]  /*db80*/  MOV R23, R7 ;  /* 0x0000000700177202 */ /* 0x000fe40000000f00 */
[----:B------:R-:W-:Y:S02]  /*db90*/  LOP3.LUT R25, R20, R25, RZ, 0x3c, !PT ;  /* 0x0000001914197212 */ /* 0x000fe400078e3cff */
[----:B--2---:R-:W-:Y:S01]  /*dba0*/  SHF.R.S32.HI R24, RZ, 0x1f, R4 ;  /* 0x0000001fff187819 */ /* 0x004fe20000011404 */
[----:B------:R-:W-:Y:S06]  /*dbb0*/  @!P1 BRA `(.L_x_14904) ;  /* 0x0000000000049947 */ /* 0x000fec0003800000 */
[----:B------:R-:W-:Y:S01]  /*dbc0*/  BPT.TRAP 0x1 ;  /* 0x000000040000795c */ /* 0x000fe20000300000 */
.L_x_14904:
[----:B------:R-:W-:Y:S01]  /*dbd0*/  IMAD R5, R22, 0x8, R16 ;  /* 0x0000000816057824 */ /* 0x000fe200078e0210 */
[----:B------:R-:W-:Y:S01]  /*dbe0*/  SHF.L.U32 R2, R25, 0x1f, RZ ;  /* 0x0000001f19027819 */ /* 0x000fe200000006ff */
[----:B------:R-:W-:Y:S03]  /*dbf0*/  BSSY B1, `(.L_x_14905) ;  /* 0x0000003000017945 */ /* 0x000fe60003800000 */
[----:B------:R-:W0:Y:S02]  /*dc00*/  SYNCS.PHASECHK.TRANS64.TRYWAIT P0, [R5+URZ+0x16840], R2 ;  /* 0x01684002050075a7 */ /* 0x000e24000800017f */
[----:B0-----:R-:W-:Y:S05]  /*dc10*/  @!P0 BRA `(.L_x_14906) ;  /* 0x0000003400e88947 */ /* 0x001fea0003800000 */
.L_x_14990:
[----:B------:R-:W-:Y:S05]  /*dc20*/  BSYNC B1 ;  /* 0x0000000000017941 */ /* 0x000fea0003800000 */
.L_x_14905:
        /* <DEDUP_REMOVED lines=72> */
.L_x_15008:
[----:B-1----:R-:W-:-:S04]  /*e0b0*/  IADD3 R2, P0, R2, R7, RZ ;  /* 0x0000000702027210 */ /* 0x002fc80007f1e0ff */
[----:B------:R-:W-:Y:S02]  /*e0c0*/  IADD3.X R3, RZ, R10, RZ, P0, !PT ;  /* 0x0000000aff037210 */ /* 0x000fe400007fe4ff */
[----:B------:R-:W-:-:S03]  /*e0d0*/  PLOP3.LUT P0, PT, PT, PT, PT, 0x80, 0x0 ;  /* 0x000000000000781c */ /* 0x000fc60003f0f070 */
[----:B------:R-:W-:Y:S01]  /*e0e0*/  @!PT LDS RZ, [RZ] ;  /* 0x00000000fffff984 */ /* 0x000fe20000000800 */
[----:B------:R-:W-:Y:S01]  /*e0f0*/  @!PT LDS RZ, [RZ] ;  /* 0x00000000fffff984 */ /* 0x000fe20000000800 */
[----:B------:R-:W-:Y:S01]  /*e100*/  @!PT LDS RZ, [RZ] ;  /* 0x00000000fffff984 */ /* 0x000fe20000000800 */
[----:B------:R1:W-:Y:S01]  /*e110*/  LDGSTS.E.BYPASS.LTC128B.128 [R9+0x11c00], desc[UR50][R2.64], !P1 ;  /* 0x11c0000002097fae */ /* 0x0003e2000c901d72 */
[----:B------:R-:W-:-:S09]  /*e120*/  NOP ;  /* 0x0000000000007918 */ /* 0x000fd20000000000 */
.L_x_14908:
        /* <DEDUP_REMOVED lines=11> */
.L_x_14909:
[----:B------:R1:W-:Y:S01]  /*e1e0*/  SYNCS.ARRIVE.TRANS64.A1T0 RZ, [R5+URZ+0x16830], RZ ;  /* 0x016830ff05ff79a7 */ /* 0x0003e2000810003f */
[----:B------:R-:W-:Y:S05]  /*e1f0*/  @!P2 BRA `(.L_x_14910) ;  /* 0x000000000004a947 */ /* 0x000fea0003800000 */
[----:B------:R-:W-:Y:S01]  /*e200*/  BPT.TRAP 0x1 ;  /* 0x000000040000795c */ /* 0x000fe20000300000 */
.L_x_14910:
[----:B------:R-:W-:Y:S01]  /*e210*/  SHF.L.U32 R2, R20, 0x1f, RZ ;  /* 0x0000001f14027819 */ /* 0x000fe200000006ff */
[----:B-1----:R-:W-:Y:S01]  /*e220*/  IMAD R5, R6, 0x8, R16 ;  /* 0x0000000806057824 */ /* 0x002fe200078e0210 */
[----:B------:R-:W-:Y:S03]  /*e230*/  BSSY B1, `(.L_x_14911) ;  /* 0x0000003000017945 */ /* 0x000fe60003800000 */
[----:B------:R-:W1:Y:S02]  /*e240*/  SYNCS.PHASECHK.TRANS64.TRYWAIT P0, [R5+URZ+0x16860], R2 ;  /* 0x01686002050075a7 */ /* 0x000e64000800017f */
[----:B-1----:R-:W-:Y:S05]  /*e250*/  @!P0 BRA `(.L_x_14912) ;  /* 0x0000003800a88947 */ /* 0x002fea0003800000 */
.L_x_15009:
[----:B------:R-:W-:Y:S05]  /*e260*/  BSYNC B1 ;  /* 0x0000000000017941 */ /* 0x000fea0003800000 */
.L_x_14911:
        /* <DEDUP_REMOVED lines=11> */
[----:B------:R-:W-:Y:S02]  /*e320*/  SHF.R.U32.HI R3, RZ, 0x3, R3 ;  /* 0x00000003ff037819 */ /* 0x000fe40000011603 */
[----:B------:R-:W-:-:S03]  /*e330*/  LEA R6, R6, R8, 0xd ;  /* 0x0000000806067211 */ /* 0x000fc600078e68ff */
        /* <DEDUP_REMOVED lines=24> */
[----:B0-----:R-:W-:-:S04]  /*e4c0*/  IADD3 R2, P0, R2, R7, RZ ;  /* 0x0000000702027210 */ /* 0x001fc80007f1e0ff */
[----:B-1----:R-:W-:Y:S02]  /*e4d0*/  IADD3.X R3, RZ, R3, RZ, P0, !PT ;  /* 0x00000003ff037210 */ /* 0x002fe400007fe4ff */
        /* <DEDUP_REMOVED lines=22> */
.L_x_15027:
        /* <DEDUP_REMOVED lines=19> */
[----:B------:R-:W-:Y:S02]  /*e770*/  IADD3 R3, R3, R7, RZ ;  /* 0x0000000703037210 */ /* 0x000fe40007ffe0ff */
[C---:B------:R-:W-:Y:S02]  /*e780*/  IMAD R7, R19.reuse, UR5, R0 ;  /* 0x0000000513077c24 */ /* 0x040fe4000f8e0200 */
[----:B------:R-:W-:Y:S01]  /*e790*/  IMAD.WIDE.U32 R2, R19, UR4, R2 ;  /* 0x0000000413027c25 */ /* 0x000fe2000f8e0002 */
[----:B------:R-:W-:-:S03]  /*e7a0*/  ULDC.64 UR4, c[0x0][0x318] ;  /* 0x0000c60000047ab9 */ /* 0x000fc60000000a00 */
[----:B------:R-:W-:Y:S01]  /*e7b0*/  IMAD.IADD R3, R7, 0x1, R3 ;  /* 0x0000000107037824 */ /* 0x000fe200078e0203 */
[----:B0-----:R-:W-:-:S04]  /*e7c0*/  LEA R17, P0, R2, UR4, 0x1 ;  /* 0x0000000402117c11 */ /* 0x001fc8000f8008ff */
[----:B------:R-:W-:Y:S02]  /*e7d0*/  LEA.HI.X R18, R2, UR5, R3, 0x1, P0 ;  /* 0x0000000502127c11 */ /* 0x000fe400080f0c03 */
[----:B------:R-:W-:-:S13]  /*e7e0*/  PLOP3.LUT P0, PT, PT, PT, PT, 0x80, 0x0 ;  /* 0x000000000000781c */ /* 0x000fda0003f0f070 */
.L_x_14914:
        /* <DEDUP_REMOVED lines=11> */
.L_x_14915:
        /* <DEDUP_REMOVED lines=8> */
.L_x_14903:
        /* <DEDUP_REMOVED lines=18> */
.L_x_14918:
[----:B------:R-:W-:Y:S05]  /*ea40*/  BSYNC B0 ;  /* 0x0000000000007941 */ /* 0x000fea0003800000 */
.L_x_14917:
[----:B-1----:R-:W-:-:S05]  /*ea50*/  IMAD.U32 R0, RZ, RZ, UR45 ;  /* 0x0000002dff007e24 */ /* 0x002fca000f8e00ff */
[----:B------:R-:W-:-:S13]  /*ea60*/  ISETP.NE.AND P0, PT, R0, 0x3, PT ;  /* 0x000000030000780c */ /* 0x000fda0003f05270 */
[----:B------:R-:W-:Y:S05]  /*ea70*/  @!P0 BRA `(.L_x_14919) ;  /* 0x0000000000048947 */ /* 0x000fea0003800000 */
[----:B------:R-:W-:Y:S01]  /*ea80*/  BPT.TRAP 0x1 ;  /* 0x000000040000795c */ /* 0x000fe20000300000 */
.L_x_14919:
[----:B------:R-:W-:Y:S01]  /*ea90*/  IMAD R4, R22, 0x8, R16 ;  /* 0x0000000816047824 */ /* 0x000fe200078e0210 */
[----:B0-----:R-:W-:Y:S01]  /*eaa0*/  SHF.L.U32 R3, R25, 0x1f, RZ ;  /* 0x0000001f19037819 */ /* 0x001fe200000006ff */
[----:B------:R-:W-:Y:S03]  /*eab0*/  BSSY B0, `(.L_x_14920) ;  /* 0x0000003000007945 */ /* 0x000fe60003800000 */
[----:B------:R-:W0:Y:S02]  /*eac0*/  SYNCS.PHASECHK.TRANS64.TRYWAIT P0, [R4+URZ+0x16860], R3 ;  /* 0x01686003040075a7 */ /* 0x000e24000800017f */
[----:B0-----:R-:W-:Y:S05]  /*ead0*/  @!P0 BRA `(.L_x_14921) ;  /* 0x0000003800e48947 */ /* 0x001fea0003800000 */
.L_x_15028:
[----:B------:R-:W-:Y:S05]  /*eae0*/  BSYNC B0 ;  /* 0x0000000000007941 */ /* 0x000fea0003800000 */
.L_x_14920:
        /* <DEDUP_REMOVED lines=10> */
[----:B------:R-:W-:Y:S02]  /*eb90*/  LOP3.LUT R2, R2, 0x38, R8, 0x78, !PT ;  /* 0x0000003802027812 */ /* 0x000fe400078e7808 */
[----:B------:R-:W-:Y:S02]  /*eba0*/  IADD3 R5, -R7, R5, RZ ;  /* 0x0000000507057210 */ /* 0x000fe40007ffe1ff */
        /* <DEDUP_REMOVED lines=19> */
[----:B------:R-:W0:Y:S02]  /*ece0*/  SHFL.IDX PT, R14, R17, 0x3, 0x181f ;  /* 0x00781f00110e7f89 */ /* 0x000e2400000e0000 */
[----:B------:R-:W-:Y:S02]  /*ecf0*/  IADD3.X R3, RZ, R7, RZ, P0, !PT ;  /* 0x00000007ff037210 */ /* 0x000fe400007fe4ff */
        /* <DEDUP_REMOVED lines=31> */
.L_x_15046:
[----:B0-----:R-:W-:-:S04]  /*eef0*/  IADD3 R2, P0, R14, R6, RZ ;  /* 0x000000060e027210 */ /* 0x001fc80007f1e0ff */
[----:B------:R-:W-:Y:S02]  /*ef00*/  IADD3.X R3, RZ, R7, RZ, P0, !PT ;  /* 0x00000007ff037210 */ /* 0x000fe400007fe4ff */
[----:B------:R-:W-:-:S13]  /*ef10*/  ISETP.LT.OR P0, PT, R5, 0x71, P2 ;  /* 0x000000710500780c */ /* 0x000fda0001701670 */
[----:B------:R-:W-:Y:S01]  /*ef20*/  @!PT LDS RZ, [RZ] ;  /* 0x00000000fffff984 */ /* 0x000fe20000000800 */
[----:B------:R-:W-:Y:S01]  /*ef30*/  @!PT LDS RZ, [RZ] ;  /* 0x00000000fffff984 */ /* 0x000fe20000000800 */
[----:B------:R-:W-:Y:S01]  /*ef40*/  @!PT LDS RZ, [RZ] ;  /* 0x00000000fffff984 */ /* 0x000fe20000000800 */
[----:B------:R0:W-:Y:S01]  /*ef50*/  LDGSTS.E.BYPASS.LTC128B.128 [R0+0x3c00], desc[UR50][R2.64], !P0 ;  /* 0x03c0000002007fae */ /* 0x0001e2000c101d72 */
[----:B------:R-:W-:Y:S01]  /*ef60*/  PLOP3.LUT P0, PT, PT, PT, PT, 0x80, 0x0 ;  /* 0x000000000000781c */ /* 0x000fe20003f0f070 */
[----:B------:R-:W-:-:S12]  /*ef70*/  NOP ;  /* 0x0000000000007918 */ /* 0x000fd80000000000 */
.L_x_14923:
        /* <DEDUP_REMOVED lines=11> */
.L_x_14924:
[----:B------:R0:W-:Y:S01]  /*f030*/  SYNCS.ARRIVE.TRANS64.A1T0 RZ, [R4+URZ+0x16850], RZ ;  /* 0x016850ff04ff79a7 */ /* 0x0001e2000810003f */
[----:B------:R-:W-:-:S05]  /*f040*/  VIADD R22, R22, 0x1 ;  /* 0x0000000116167836 */ /* 0x000fca0000000000 */
[----:B------:R-:W-:-:S04]  /*f050*/  ISETP.NE.AND P0, PT, R22, 0x2, PT ;  /* 0x000000021600780c */ /* 0x000fc80003f05270 */
[----:B------:R-:W-:Y:S02]  /*f060*/  SEL R0, RZ, 0x1, P0 ;  /* 0x00000001ff007807 */ /* 0x000fe40000000000 */
[----:B------:R-:W-:Y:S02]  /*f070*/  SEL R22, R22, RZ, P0 ;  /* 0x000000ff16167207 */ /* 0x000fe40000000000 */
[----:B0-----:R-:W-:-:S07]  /*f080*/  LOP3.LUT R25, R25, R0, RZ, 0x3c, !PT ;  /* 0x0000000019197212 */ /* 0x001fce00078e3cff */
.L_x_14884:
[----:B------:R-:W-:Y:S05]  /*f090*/  BSYNC B7 ;  /* 0x0000000000077941 */ /* 0x000fea0003800000 */
.L_x_14882:
        /* <DEDUP_REMOVED lines=13> */
.L_x_14925:
[----:B------:R-:W-:-:S03]  /*f170*/  UMOV UR4, 0xffffffff ;  /* 0xffffffff00047882 */ /* 0x000fc60000000000 */
[----:B------:R-:W-:Y:S05]  /*f180*/  BRA.DIV UR4, `(.L_x_14927) ;  /* 0x0000003e04907947 */ /* 0x000fea000b800000 */
[----:B-----5:R2:W3:Y:S02]  /*f190*/  SHFL.IDX PT, R14, R2, RZ, 0x1f ;  /* 0x00001fff020e7589 */ /* 0x0204e400000e0000 */
.L_x_15049:
        /* <DEDUP_REMOVED lines=8> */
.L_x_14926:
[----:B-1----:R-:W4:Y:S01]  /*f220*/  LDL R0, [R1+0xc] ;  /* 0x00000c0001007983 */ /* 0x002f220000100800 */
[----:B------:R-:W-:Y:S02]  /*f230*/  ULDC UR4, c[0x0][0xc38] ;  /* 0x00030e0000047ab9 */ /* 0x000fe40000000800 */
[----:B----4-:R-:W-:-:S13]  /*f240*/  ISETP.GE.AND P0, PT, R0, UR4, PT ;  /* 0x0000000400007c0c */ /* 0x010fda000bf06270 */
[----:B------:R-:W-:Y:S05]  /*f250*/  @!P0 BRA `(.L_x_14928) ;  /* 0xffffffc000448947 */ /* 0x000fea000383ffff */
.L_x_14879:
        /* <DEDUP_REMOVED lines=12> */
.L_x_15050:
[----:B------:R-:W-:Y:S05]  /*f320*/  BSYNC B0 ;  /* 0x0000000000007941 */ /* 0x000fea0003800000 */
.L_x_14929:
[----:B------:R-:W-:-:S03]  /*f330*/  UMOV UR4, 0xffffffff ;  /* 0xffffffff00047882 */ /* 0x000fc60000000000 */
[----:B------:R-:W-:Y:S05]  /*f340*/  BRA.DIV UR4, `(.L_x_14931) ;  /* 0x0000003e045c7947 */ /* 0x000fea000b800000 */
[----:B-1----:R-:W1:Y:S02]  /*f350*/  S2R R0, SR_TID.X ;  /* 0x0000000000007919 */ /* 0x002e640000002100 */
[----:B-1----:R-:W-:-:S04]  /*f360*/  SHF.R.U32.HI R0, RZ, 0x5, R0 ;  /* 0x00000005ff007819 */ /* 0x002fc80000011600 */
[----:B------:R-:W-:-:S05]  /*f370*/  LOP3.LUT R0, R0, 0x3, RZ, 0xc0, !PT ;  /* 0x0000000300007812 */ /* 0x000fca00078ec0ff */
[----:B------:R1:W2:Y:S02]  /*f380*/  SHFL.IDX PT, R14, R0, RZ, 0x1f ;  /* 0x00001fff000e7589 */ /* 0x0002a400000e0000 */
.L_x_15053:
[----:B--2---:R-:W-:Y:S01]  /*f390*/  ISETP.NE.AND P0, PT, R14, RZ, PT ;  /* 0x000000ff0e00720c */ /* 0x004fe20003f05270 */
[----:B------:R-:W-:-:S12]  /*f3a0*/  BSSY B0, `(.L_x_14932) ;  /* 0x0000024000007945 */ /* 0x000fd80003800000 */
[----:B------:R-:W-:Y:S05]  /*f3b0*/  @P0 BRA `(.L_x_14933) ;  /* 0x0000000000880947 */ /* 0x000fea0003800000 */
[----:B------:R-:W-:-:S03]  /*f3c0*/  UMOV UR4, 0xffffffff ;  /* 0xffffffff00047882 */ /* 0x000fc60000000000 */
[----:B------:R-:W-:Y:S05]  /*f3d0*/  BRA.DIV UR4, `(.L_x_14934) ;  /* 0x0000003e046c7947 */ /* 0x000fea000b800000 */
[----:B------:R-:W-:-:S13]  /*f3e0*/  ELECT P6, URZ, PT ;  /* 0x00000000003f782f */ /* 0x000fda00038c0000 */
.L_x_15056:
[----:B------:R-:W-:Y:S05]  /*f3f0*/  @!P6 BRA `(.L_x_14933) ;  /* 0x000000000078e947 */ /* 0x000fea0003800000 */
[----:B------:R-:W-:-:S06]  /*f400*/  ULOP3.LUT UR4, UR39, 0x2, URZ, 0xfc, !UPT ;  /* 0x0000000227047892 */ /* 0x000fcc000f8efc3f */
[----:B-1----:R-:W-:-:S04]  /*f410*/  MOV R0, UR4 ;  /* 0x0000000400007c02 */ /* 0x002fc80008000f00 */
[----:B------:R-:W-:-:S13]  /*f420*/  ISETP.NE.AND P0, PT, R0, 0x3, PT ;  /* 0x000000030000780c */ /* 0x000fda0003f05270 */
[----:B------:R-:W-:Y:S05]  /*f430*/  @!P0 BRA `(.L_x_14935) ;  /* 0x0000000000048947 */ /* 0x000fea0003800000 */
[----:B------:R-:W-:Y:S01]  /*f440*/  BPT.TRAP 0x1 ;  /* 0x000000040000795c */ /* 0x000fe20000300000 */
.L_x_14935:
[C---:B------:R-:W-:Y:S01]  /*f450*/  IMAD R3, R22.reuse, 0x8, R5 ;  /* 0x0000000816037824 */ /* 0x040fe200078e0205 */
[----:B------:R-:W-:Y:S01]  /*f460*/  SHF.L.U32 R2, R25, 0x1f, RZ ;  /* 0x0000001f19027819 */ /* 0x000fe200000006ff */
[----:B------:R-:W-:-:S03]  /*f470*/  VIADD R22, R22, 0x1 ;  /* 0x0000000116167836 */ /* 0x000fc60000000000 */
[----:B------:R-:W1:Y:S02]  /*f480*/  SYNCS.PHASECHK.TRANS64.TRYWAIT P1, [R3+URZ+0x16840], R2 ;  /* 0x01684002030075a7 */ /* 0x000e64000802017f */
[----:B------:R-:W-:-:S04]  /*f490*/  ISETP.NE.AND P2, PT, R22, 0x2, PT ;  /* 0x000000021600780c */ /* 0x000fc80003f45270 */
[----:B------:R-:W-:Y:S01]  /*f4a0*/  SEL R0, RZ, 0x1, P2 ;  /* 0x00000001ff007807 */ /* 0x000fe20001000000 */
[----:B-1----:R-:W-:Y:S08]  /*f4b0*/  @!P1 BRA `(.L_x_14936) ;  /* 0x0000003c00549947 */ /* 0x002ff00003800000 */
.L_x_15057:
[----:B------:R-:W-:Y:S02]  /*f4c0*/  SEL R22, R22, RZ, P2 ;  /* 0x000000ff16167207 */ /* 0x000fe40001000000 */
[----:B------:R-:W-:Y:S01]  /*f4d0*/  LOP3.LUT R0, R25, R0, RZ, 0x3c, !PT ;  /* 0x0000000019007212 */ /* 0x000fe200078e3cff */
[----:B------:R-:W-:Y:S06]  /*f4e0*/  @!P0 BRA `(.L_x_14937) ;  /* 0x0000000000048947 */ /* 0x000fec0003800000 */
[----:B------:R-:W-:Y:S01]  /*f4f0*/  BPT.TRAP 0x1 ;  /* 0x000000040000795c */ /* 0x000fe20000300000 */
.L_x_14937:
[----:B------:R-:W-:Y:S01]  /*f500*/  IMAD R5, R22, 0x8, R5 ;  /* 0x0000000816057824 */ /* 0x000fe200078e0205 */
[----:B------:R-:W-:-:S04]  /*f510*/  SHF.L.U32 R0, R0, 0x1f, RZ ;  /* 0x0000001f00007819 */ /* 0x000fc800000006ff */
[----:B------:R-:W2:Y:S02]  /*f520*/  SYNCS.PHASECHK.TRANS64.TRYWAIT P1, [R5+URZ+0x16840], R0 ;  /* 0x01684000050075a7 */ /* 0x000ea4000802017f */
[----:B--2---:R-:W-:Y:S05]  /*f530*/  @!P1 BRA `(.L_x_14938) ;  /* 0x0000003c00489947 */ /* 0x004fea0003800000 */
.L_x_15058:
[----:B------:R-:W-:Y:S05]  /*f540*/  @!P0 BRA `(.L_x_14939) ;  /* 0x0000000000048947 */ /* 0x000fea0003800000 */
[----:B------:R-:W-:Y:S01]  /*f550*/  BPT.TRAP 0x1 ;  /* 0x000000040000795c */ /* 0x000fe20000300000 */
.L_x_14939:
[----:B------:R-:W3:Y:S02]  /*f560*/  SYNCS.PHASECHK.TRANS64.TRYWAIT P1, [R3+URZ+0x16860], R2 ;  /* 0x01686002030075a7 */ /* 0x000ee4000802017f */
[----:B---3--:R-:W-:Y:S05]  /*f570*/  @!P1 BRA `(.L_x_14940) ;  /* 0x0000003c004c9947 */ /* 0x008fea0003800000 */
.L_x_15059:
[----:B------:R-:W-:Y:S05]  /*f580*/  @!P0 BRA `(.L_x_14941) ;  /* 0x0000000000048947 */ /* 0x000fea0003800000 */
[----:B------:R-:W-:Y:S01]  /*f590*/  BPT.TRAP 0x1 ;  /* 0x000000040000795c */ /* 0x000fe20000300000 */
.L_x_14941:
[----:B----4-:R4:W0:Y:S02]  /*f5a0*/  SYNCS.PHASECHK.TRANS64.TRYWAIT P0, [R5+URZ+0x16860], R0 ;  /* 0x01686000050075a7 */ /* 0x010824000800017f */
[----:B0-----:R-:W-:Y:S05]  /*f5b0*/  @!P0 NANOSLEEP.SYNCS 0x989680 ;  /* 0x009896800000895d */ /* 0x001fea0003900000 */
[----:B------:R-:W0:Y:S02]  /*f5c0*/  @!P0 SYNCS.PHASECHK.TRANS64 P0, [R5+URZ+0x16860], R0 ;  /* 0x01686000050085a7 */ /* 0x000e24000800007f */
[----:B0-----:R-:W-:Y:S05]  /*f5d0*/  @!P0 BRA `(.L_x_14941) ;  /* 0xfffffffc00f08947 */ /* 0x001fea000383ffff */
.L_x_14933:
[----:B------:R-:W-:Y:S05]  /*f5e0*/  BSYNC B0 ;  /* 0x0000000000007941 */ /* 0x000fea0003800000 */
.L_x_14932:
[----:B------:R-:W-:Y:S05]  /*f5f0*/  EXIT ;  /* 0x000000000000794d */ /* 0x000fea0003800000 */
.L_x_14838:
[----:B0-----:R-:W-:-:S04]  /*f600*/  IMAD.U32 R3, RZ, RZ, UR45 ;  /* 0x0000002dff037e24 */ /* 0x001fc8000f8e00ff */
[----:B------:R0:W1:Y:S03]  /*f610*/  SYNCS.PHASECHK.TRANS64.TRYWAIT P1, [R3+URZ+0x16800], R0 ;  /* 0x01680000030075a7 */ /* 0x000066000802017f */
[----:B-1----:R-:W-:Y:S05]  /*f620*/  @!P1 NANOSLEEP.SYNCS 0x989680 ;  /* 0x009896800000995d */ /* 0x002fea0003900000 */
[----:B------:R-:W1:Y:S02]  /*f630*/  @!P1 SYNCS.PHASECHK.TRANS64 P1, [R3+URZ+0x16800], R0 ;  /* 0x01680000030095a7 */ /* 0x000e64000802007f */
[----:B-1----:R-:W-:Y:S05]  /*f640*/  @!P1 BRA `(.L_x_14838) ;  /* 0xfffffffc00ec9947 */ /* 0x002fea000383ffff */
[----:B------:R-:W-:Y:S05]  /*f650*/  BRA `(.L_x_14942) ;  /* 0xffffff1c00b07947 */ /* 0x000fea000383ffff */
.L_x_14842:
[----:B-1----:R1:W2:Y:S02]  /*f660*/  SYNCS.PHASECHK.TRANS64.TRYWAIT P1, [R0+URZ+0x16830], R3 ;  /* 0x01683003000075a7 */ /* 0x0022a4000802017f */
[----:B--2---:R-:W-:Y:S05]  /*f670*/  @!P1 NANOSLEEP.SYNCS 0x989680 ;  /* 0x009896800000995d */ /* 0x004fea0003900000 */
[----:B------:R-:W2:Y:S02]  /*f680*/  @!P1 SYNCS.PHASECHK.TRANS64 P1, [R0+URZ+0x16830], R3 ;  /* 0x01683003000095a7 */ /* 0x000ea4000802007f */
[----:B--2---:R-:W-:Y:S05]  /*f690*/  @!P1 BRA `(.L_x_14842) ;  /* 0xfffffffc00f09947 */ /* 0x004fea000383ffff */
[----:B------:R-:W-:Y:S05]  /*f6a0*/  BRA `(.L_x_14841) ;  /* 0xffffff1c00cc7947 */ /* 0x000fea000383ffff */
.L_x_14848:
[----:B-1----:R-:W-:-:S04]  /*f6b0*/  IMAD.U32 R6, RZ, RZ, UR6 ;  /* 0x00000006ff067e24 */ /* 0x002fc8000f8e00ff */
[----:B------:R1:W2:Y:S03]  /*f6c0*/  SYNCS.PHASECHK.TRANS64.TRYWAIT P1, [R6+URZ+0x16830], R5 ;  /* 0x01683005060075a7 */ /* 0x0002a6000802017f */
[----:B--2---:R-:W-:Y:S05]  /*f6d0*/  @!P1 NANOSLEEP.SYNCS 0x989680 ;  /* 0x009896800000995d */ /* 0x004fea0003900000 */
[----:B------:R-:W2:Y:S02]  /*f6e0*/  @!P1 SYNCS.PHASECHK.TRANS64 P1, [R6+URZ+0x16830], R5 ;  /* 0x01683005060095a7 */ /* 0x000ea4000802007f */
[----:B--2---:R-:W-:Y:S05]  /*f6f0*/  @!P1 BRA `(.L_x_14848) ;  /* 0xfffffffc00ec9947 */ /* 0x004fea000383ffff */
[----:B------:R-:W-:Y:S05]  /*f700*/  BRA `(.L_x_14845) ;  /* 0xffffff4800547947 */ /* 0x000fea000383ffff */
.L_x_14852:
[----:B-1----:R-:W-:-:S04]  /*f710*/  MOV R6, UR6 ;  /* 0x0000000600067c02 */ /* 0x002fc80008000f00 */
[----:B------:R1:W2:Y:S03]  /*f720*/  SYNCS.PHASECHK.TRANS64.TRYWAIT P1, [R6+URZ+0x16850], R5 ;  /* 0x01685005060075a7 */ /* 0x0002a6000802017f */
[----:B--2---:R-:W-:Y:S05]  /*f730*/  @!P1 NANOSLEEP.SYNCS 0x989680 ;  /* 0x009896800000995d */ /* 0x004fea0003900000 */
[----:B------:R-:W2:Y:S02]  /*f740*/  @!P1 SYNCS.PHASECHK.TRANS64 P1, [R6+URZ+0x16850], R5 ;  /* 0x01685005060095a7 */ /* 0x000ea4000802007f */
[----:B--2---:R-:W-:Y:S05]  /*f750*/  @!P1 BRA `(.L_x_14852) ;  /* 0xfffffffc00ec9947 */ /* 0x004fea000383ffff */
[----:B------:R-:W-:Y:S05]  /*f760*/  BRA `(.L_x_14849) ;  /* 0xffffff4800d07947 */ /* 0x000fea000383ffff */
.L_x_14860:
[----:B-1----:R-:W-:-:S04]  /*f770*/  IMAD.U32 R6, RZ, RZ, UR6 ;  /* 0x00000006ff067e24 */ /* 0x002fc8000f8e00ff */
[----:B------:R1:W2:Y:S03]  /*f780*/  SYNCS.PHASECHK.TRANS64.TRYWAIT P1, [R6+URZ+0x16830], R5 ;  /* 0x01683005060075a7 */ /* 0x0002a6000802017f */
[----:B--2---:R-:W-:Y:S05]  /*f790*/  @!P1 NANOSLEEP.SYNCS 0x989680 ;  /* 0x009896800000995d */ /* 0x004fea0003900000 */
[----:B------:R-:W2:Y:S02]  /*f7a0*/  @!P1 SYNCS.PHASECHK.TRANS64 P1, [R6+URZ+0x16830], R5 ;  /* 0x01683005060095a7 */ /* 0x000ea4000802007f */
[----:B--2---:R-:W-:Y:S05]  /*f7b0*/  @!P1 BRA `(.L_x_14860) ;  /* 0xfffffffc00ec9947 */ /* 0x004fea000383ffff */
[----:B------:R-:W-:Y:S05]  /*f7c0*/  BRA `(.L_x_14857) ;  /* 0xffffff7400e07947 */ /* 0x000fea000383ffff */
.L_x_14864:
[----:B-1----:R-:W-:-:S04]  /*f7d0*/  IMAD.U32 R6, RZ, RZ, UR6 ;  /* 0x00000006ff067e24 */ /* 0x002fc8000f8e00ff */
[----:B------:R1:W2:Y:S03]  /*f7e0*/  SYNCS.PHASECHK.TRANS64.TRYWAIT P1, [R6+URZ+0x16850], R5 ;  /* 0x01685005060075a7 */ /* 0x0002a6000802017f */
[----:B--2---:R-:W-:Y:S05]  /*f7f0*/  @!P1 NANOSLEEP.SYNCS 0x989680 ;  /* 0x009896800000995d */ /* 0x004fea0003900000 */
[----:B------:R-:W2:Y:S02]  /*f800*/  @!P1 SYNCS.PHASECHK.TRANS64 P1, [R6+URZ+0x16850], R5 ;  /* 0x01685005060095a7 */ /* 0x000ea4000802007f */
[----:B--2---:R-:W-:Y:S05]  /*f810*/  @!P1 BRA `(.L_x_14864) ;  /* 0xfffffffc00ec9947 */ /* 0x004fea000383ffff */
[----:B------:R-:W-:Y:S05]  /*f820*/  BRA `(.L_x_14861) ;  /* 0xffffff78005c7947 */ /* 0x000fea000383ffff */
.L_x_14871:
[----:B-1----:R-:W-:-:S04]  /*f830*/  IMAD.U32 R4, RZ, RZ, UR5 ;  /* 0x00000005ff047e24 */ /* 0x002fc8000f8e00ff */
[----:B------:R1:W2:Y:S03]  /*f840*/  SYNCS.PHASECHK.TRANS64.TRYWAIT P1, [R4+URZ+0x16850], R3 ;  /* 0x01685003040075a7 */ /* 0x0002a6000802017f */
[----:B--2---:R-:W-:Y:S05]  /*f850*/  @!P1 NANOSLEEP.SYNCS 0x989680 ;  /* 0x009896800000995d */ /* 0x004fea0003900000 */
[----:B------:R-:W2:Y:S02]  /*f860*/  @!P1 SYNCS.PHASECHK.TRANS64 P1, [R4+URZ+0x16850], R3 ;  /* 0x01685003040095a7 */ /* 0x000ea4000802007f */
[----:B--2---:R-:W-:Y:S05]  /*f870*/  @!P1 BRA `(.L_x_14871) ;  /* 0xfffffffc00ec9947 */ /* 0x004fea000383ffff */
[----:B------:R-:W-:Y:S05]  /*f880*/  BRA `(.L_x_14870) ;  /* 0xffffff9800cc7947 */ /* 0x000fea000383ffff */
.L_x_14890:
[----:B------:R-:W3:Y:S01]  /*f890*/  S2R R17, SR_TID.X ;  /* 0x0000000000117919 */ /* 0x000ee20000002100 */
[----:B------:R-:W-:Y:S01]  /*f8a0*/  IMAD.MOV.U32 R12, RZ, RZ, RZ ;  /* 0x000000ffff0c7224 */ /* 0x000fe200078e00ff */
[----:B------:R-:W-:Y:S01]  /*f8b0*/  MOV R11, 0x1f ;  /* 0x0000001f000b7802 */ /* 0x000fe20000000f00 */
[----:B------:R-:W-:Y:S01]  /*f8c0*/  IMAD.MOV.U32 R15, RZ, RZ, -0x1 ;  /* 0xffffffffff0f7424 */ /* 0x000fe200078e00ff */
[----:B---3--:R-:W-:-:S04]  /*f8d0*/  SHF.R.U32.HI R17, RZ, 0x5, R17 ;  /* 0x00000005ff117819 */ /* 0x008fc80000011611 */
[----:B------:R-:W-:-:S05]  /*f8e0*/  LOP3.LUT R17, R17, 0x3, RZ, 0xc0, !PT ;  /* 0x0000000311117812 */ /* 0x000fca00078ec0ff */
[----:B------:R-:W-:-:S07]  /*f8f0*/  IMAD.MOV.U32 R13, RZ, RZ, R17 ;  /* 0x000000ffff0d7224 */ /* 0x000fce00078e0011 */
[----:B012--5:R-:W-:Y:S05]  /*f900*/  WARPSYNC.COLLECTIVE R15, `(.L_x_14943) ;  /* 0x000000000f087348 */ /* 0x027fea0003c00000 */
[----:B------:R3:W4:Y:S02]  /*f910*/  SHFL.IDX P6, R14, R13, R12, R11 ;  /* 0x0000000c0d0e7389 */ /* 0x00072400000c000b */
[----:B012345:R-:W-:Y:S01]  /*f920*/  ENDCOLLECTIVE ;  /* 0x000000000000791b */ /* 0x03ffe20003800000 */
.L_x_14943:
[----:B------:R-:W-:Y:S05]  /*f930*/  BRA `(.L_x_14944) ;  /* 0xffffffc400147947 */ /* 0x000fea000383ffff */
.L_x_14893:
[----:B0-----:R0:W1:Y:S02]  /*f940*/  SYNCS.PHASECHK.TRANS64.TRYWAIT P0, [R0+URZ+0x16840], R2 ;  /* 0x01684002000075a7 */ /* 0x001064000800017f */
[----:B-1----:R-:W-:Y:S05]  /*f950*/  @!P0 NANOSLEEP.SYNCS 0x989680 ;  /* 0x009896800000895d */ /* 0x002fea0003900000 */
[----:B------:R-:W1:Y:S02]  /*f960*/  @!P0 SYNCS.PHASECHK.TRANS64 P0, [R0+URZ+0x16840], R2 ;  /* 0x01684002000085a7 */ /* 0x000e64000800007f */
[----:B-1----:R-:W-:Y:S05]  /*f970*/  @!P0 BRA `(.L_x_14893) ;  /* 0xfffffffc00f08947 */ /* 0x002fea000383ffff */
[----:B------:R-:W-:Y:S05]  /*f980*/  BRA `(.L_x_14945) ;  /* 0xffffffc8001c7947 */ /* 0x000fea000383ffff */
.L_x_14894:
        /* <DEDUP_REMOVED lines=8> */
.L_x_14947:
[----:B------:R-:W-:Y:S05]  /*fa10*/  BSYNC B0 ;  /* 0x0000000000007941 */ /* 0x000fea0003800000 */
.L_x_14946:
        /* <DEDUP_REMOVED lines=9> */
.L_x_14948:
[----:B------:R-:W-:Y:S02]  /*fab0*/  IMAD.MOV.U32 R13, RZ, RZ, R5 ;  /* 0x000000ffff0d7224 */ /* 0x000fe400078e0005 */
[----:B------:R-:W-:Y:S02]  /*fac0*/  IMAD.MOV.U32 R12, RZ, RZ, 0x1 ;  /* 0x00000001ff0c7424 */ /* 0x000fe400078e00ff */
[----:B------:R-:W-:-:S07]  /*fad0*/  IMAD.MOV.U32 R3, RZ, RZ, R14 ;  /* 0x000000ffff037224 */ /* 0x000fce00078e000e */
[----:B------:R-:W-:Y:S05]  /*fae0*/  WARPSYNC.COLLECTIVE R15, `(.L_x_14949) ;  /* 0x000000000f087348 */ /* 0x000fea0003c00000 */
[----:B------:R0:W1:Y:S02]  /*faf0*/  SHFL.IDX P6, R14, R13, R12, R11 ;  /* 0x0000000c0d0e7389 */ /* 0x00006400000c000b */
[----:B01----:R-:W-:Y:S01]  /*fb00*/  ENDCOLLECTIVE ;  /* 0x000000000000791b */ /* 0x003fe20003800000 */
.L_x_14949:
        /* <DEDUP_REMOVED lines=15> */
.L_x_14950:
[----:B------:R-:W-:Y:S02]  /*fc00*/  @P1 IMAD R8, R6, 0x2, R16 ;  /* 0x0000000206081824 */ /* 0x000fe400078e0210 */
[----:B------:R-:W-:Y:S02]  /*fc10*/  IMAD.MOV.U32 R13, RZ, RZ, R5 ;  /* 0x000000ffff0d7224 */ /* 0x000fe400078e0005 */
[----:B------:R-:W-:Y:S01]  /*fc20*/  IMAD.MOV.U32 R12, RZ, RZ, 0x2 ;  /* 0x00000002ff0c7424 */ /* 0x000fe200078e00ff */
[----:B------:R-:W-:-:S07]  /*fc30*/  MOV R3, R14 ;  /* 0x0000000e00037202 */ /* 0x000fce0000000f00 */
[----:B------:R-:W-:Y:S05]  /*fc40*/  WARPSYNC.COLLECTIVE R15, `(.L_x_14951) ;  /* 0x000000000f087348 */ /* 0x000fea0003c00000 */
[----:B------:R0:W1:Y:S02]  /*fc50*/  SHFL.IDX P6, R14, R13, R12, R11 ;  /* 0x0000000c0d0e7389 */ /* 0x00006400000c000b */
[----:B01----:R-:W-:Y:S01]  /*fc60*/  ENDCOLLECTIVE ;  /* 0x000000000000791b */ /* 0x003fe20003800000 */
.L_x_14951:
        /* <DEDUP_REMOVED lines=15> */
.L_x_14952:
[----:B------:R-:W-:Y:S02]  /*fd60*/  @P1 IMAD R8, R6, 0x2, R16 ;  /* 0x0000000206081824 */ /* 0x000fe400078e0210 */
[----:B------:R-:W-:Y:S02]  /*fd70*/  IMAD.MOV.U32 R13, RZ, RZ, R5 ;  /* 0x000000ffff0d7224 */ /* 0x000fe400078e0005 */
[----:B------:R-:W-:Y:S02]  /*fd80*/  IMAD.MOV.U32 R12, RZ, RZ, 0x3 ;  /* 0x00000003ff0c7424 */ /* 0x000fe400078e00ff */
[----:B------:R-:W-:-:S07]  /*fd90*/  IMAD.MOV.U32 R3, RZ, RZ, R14 ;  /* 0x000000ffff037224 */ /* 0x000fce00078e000e */
[----:B------:R-:W-:Y:S05]  /*fda0*/  WARPSYNC.COLLECTIVE R15, `(.L_x_14953) ;  /* 0x000000000f087348 */ /* 0x000fea0003c00000 */
[----:B------:R0:W1:Y:S02]  /*fdb0*/  SHFL.IDX P6, R14, R13, R12, R11 ;  /* 0x0000000c0d0e7389 */ /* 0x00006400000c000b */
[----:B01----:R-:W-:Y:S01]  /*fdc0*/  ENDCOLLECTIVE ;  /* 0x000000000000791b */ /* 0x003fe20003800000 */
.L_x_14953:
        /* <DEDUP_REMOVED lines=15> */
.L_x_14954:
[----:B------:R-:W-:Y:S02]  /*fec0*/  @P1 IMAD R8, R6, 0x2, R16 ;  /* 0x0000000206081824 */ /* 0x000fe400078e0210 */
[----:B------:R-:W-:Y:S01]  /*fed0*/  IMAD.MOV.U32 R13, RZ, RZ, R5 ;  /* 0x000000ffff0d7224 */ /* 0x000fe200078e0005 */
[----:B------:R-:W-:Y:S01]  /*fee0*/  MOV R12, 0x4 ;  /* 0x00000004000c7802 */ /* 0x000fe20000000f00 */
[----:B------:R-:W-:-:S07]  /*fef0*/  IMAD.MOV.U32 R3, RZ, RZ, R14 ;  /* 0x000000ffff037224 */ /* 0x000fce00078e000e */
[----:B------:R-:W-:Y:S05]  /*ff00*/  WARPSYNC.COLLECTIVE R15, `(.L_x_14955) ;  /* 0x000000000f087348 */ /* 0x000fea0003c00000 */
[----:B------:R0:W1:Y:S02]  /*ff10*/  SHFL.IDX P6, R14, R13, R12, R11 ;  /* 0x0000000c0d0e7389 */ /* 0x00006400000c000b */
[----:B01----:R-:W-:Y:S01]  /*ff20*/  ENDCOLLECTIVE ;  /* 0x000000000000791b */ /* 0x003fe20003800000 */
.L_x_14955:
        /* <DEDUP_REMOVED lines=15> */
.L_x_14956:
[----:B------:R-:W-:Y:S01]  /*10020*/  @P1 IMAD R8, R6, 0x2, R16 ;  /* 0x0000000206081824 */ /* 0x000fe200078e0210 */
[----:B------:R-:W-:Y:S01]  /*10030*/  MOV R13, R5 ;  /* 0x00000005000d7202 */ /* 0x000fe20000000f00 */
[----:B------:R-:W-:Y:S02]  /*10040*/  IMAD.MOV.U32 R12, RZ, RZ, 0x5 ;  /* 0x00000005ff0c7424 */ /* 0x000fe400078e00ff */
[----:B------:R-:W-:-:S07]  /*10050*/  IMAD.MOV.U32 R3, RZ, RZ, R14 ;  /* 0x000000ffff037224 */ /* 0x000fce00078e000e */
[----:B------:R-:W-:Y:S05]  /*10060*/  WARPSYNC.COLLECTIVE R15, `(.L_x_14957) ;  /* 0x000000000f087348 */ /* 0x000fea0003c00000 */
[----:B------:R0:W1:Y:S02]  /*10070*/  SHFL.IDX P6, R14, R13, R12, R11 ;  /* 0x0000000c0d0e7389 */ /* 0x00006400000c000b */
[----:B01----:R-:W-:Y:S01]  /*10080*/  ENDCOLLECTIVE ;  /* 0x000000000000791b */ /* 0x003fe20003800000 */
.L_x_14957:
        /* <DEDUP_REMOVED lines=15> */
.L_x_14958:
[----:B------:R-:W-:Y:S01]  /*10180*/  @P1 LEA R8, R6, R16, 0x1 ;  /* 0x0000001006081211 */ /* 0x000fe200078e08ff */
[----:B------:R-:W-:Y:S02]  /*10190*/  IMAD.MOV.U32 R13, RZ, RZ, R5 ;  /* 0x000000ffff0d7224 */ /* 0x000fe400078e0005 */
[----:B------:R-:W-:Y:S02]  /*101a0*/  IMAD.MOV.U32 R12, RZ, RZ, 0x6 ;  /* 0x00000006ff0c7424 */ /* 0x000fe400078e00ff */
[----:B------:R-:W-:-:S07]  /*101b0*/  IMAD.MOV.U32 R3, RZ, RZ, R14 ;  /* 0x000000ffff037224 */ /* 0x000fce00078e000e */
[----:B------:R-:W-:Y:S05]  /*101c0*/  WARPSYNC.COLLECTIVE R15, `(.L_x_14959) ;  /* 0x000000000f087348 */ /* 0x000fea0003c00000 */
[----:B------:R0:W1:Y:S02]  /*101d0*/  SHFL.IDX P6, R14, R13, R12, R11 ;  /* 0x0000000c0d0e7389 */ /* 0x00006400000c000b */
[----:B01----:R-:W-:Y:S01]  /*101e0*/  ENDCOLLECTIVE ;  /* 0x000000000000791b */ /* 0x003fe20003800000 */
.L_x_14959:
        /* <DEDUP_REMOVED lines=15> */
.L_x_14960:
[----:B------:R-:W-:Y:S02]  /*102e0*/  @P1 IMAD R8, R6, 0x2, R16 ;  /* 0x0000000206081824 */ /* 0x000fe400078e0210 */
[----:B------:R-:W-:Y:S02]  /*102f0*/  IMAD.MOV.U32 R13, RZ, RZ, R5 ;  /* 0x000000ffff0d7224 */ /* 0x000fe400078e0005 */
[----:B------:R-:W-:Y:S02]  /*10300*/  IMAD.MOV.U32 R12, RZ, RZ, 0x7 ;  /* 0x00000007ff0c7424 */ /* 0x000fe400078e00ff */
[----:B------:R-:W-:-:S07]  /*10310*/  IMAD.MOV.U32 R3, RZ, RZ, R14 ;  /* 0x000000ffff037224 */ /* 0x000fce00078e000e */
[----:B------:R-:W-:Y:S05]  /*10320*/  WARPSYNC.COLLECTIVE R15, `(.L_x_14961) ;  /* 0x000000000f087348 */ /* 0x000fea0003c00000 */
[----:B------:R0:W1:Y:S02]  /*10330*/  SHFL.IDX P6, R14, R13, R12, R11 ;  /* 0x0000000c0d0e7389 */ /* 0x00006400000c000b */
[----:B01----:R-:W-:Y:S01]  /*10340*/  ENDCOLLECTIVE ;  /* 0x000000000000791b */ /* 0x003fe20003800000 */
.L_x_14961:
        /* <DEDUP_REMOVED lines=14> */
.L_x_14962:
[----:B------:R-:W-:Y:S05]  /*10430*/  BRA `(.L_x_14963) ;  /* 0xffffffc4001c7947 */ /* 0x000fea000383ffff */
.L_x_14899:
[----:B------:R-:W-:Y:S01]  /*10440*/  MOV R13, R4 ;  /* 0x00000004000d7202 */ /* 0x000fe20000000f00 */
[----:B------:R-:W-:Y:S02]  /*10450*/  IMAD.MOV.U32 R12, RZ, RZ, RZ ;  /* 0x000000ffff0c7224 */ /* 0x000fe400078e00ff */
[----:B------:R-:W-:Y:S02]  /*10460*/  IMAD.MOV.U32 R11, RZ, RZ, 0x181f ;  /* 0x0000181fff0b7424 */ /* 0x000fe400078e00ff */
[----:B------:R-:W-:Y:S02]  /*10470*/  IMAD.MOV.U32 R15, RZ, RZ, -0x1 ;  /* 0xffffffffff0f7424 */ /* 0x000fe400078e00ff */
[----:B------:R-:W-:-:S07]  /*10480*/  IMAD.U32 R6, RZ, RZ, UR43 ;  /* 0x0000002bff067e24 */ /* 0x000fce000f8e00ff */
[----:B-----5:R-:W-:Y:S05]  /*10490*/  WARPSYNC.COLLECTIVE R15, `(.L_x_14964) ;  /* 0x000000000f087348 */ /* 0x020fea0003c00000 */
[----:B------:R0:W1:Y:S02]  /*104a0*/  SHFL.IDX P6, R14, R13, R12, R11 ;  /* 0x0000000c0d0e7389 */ /* 0x00006400000c000b */
[----:B01---5:R-:W-:Y:S01]  /*104b0*/  ENDCOLLECTIVE ;  /* 0x000000000000791b */ /* 0x023fe20003800000 */
.L_x_14964:
[----:B------:R-:W-:-:S05]  /*104c0*/  IMAD R6, R6, 0xc0, R8 ;  /* 0x000000c006067824 */ /* 0x000fca00078e0208 */
[----:B------:R-:W-:Y:S01]  /*104d0*/  ISETP.GE.AND P1, PT, R6, UR37, PT ;  /* 0x0000002506007c0c */ /* 0x000fe2000bf26270 */
[----:B------:R-:W-:Y:S02]  /*104e0*/  IMAD.MOV.U32 R13, RZ, RZ, R0 ;  /* 0x000000ffff0d7224 */ /* 0x000fe400078e0000 */
[----:B------:R-:W-:-:S10]  /*104f0*/  IMAD.MOV.U32 R2, RZ, RZ, R14 ;  /* 0x000000ffff027224 */ /* 0x000fd400078e000e */
[----:B------:R-:W-:Y:S05]  /*10500*/  WARPSYNC.COLLECTIVE R15, `(.L_x_14965) ;  /* 0x000000000f087348 */ /* 0x000fea0003c00000 */
[----:B------:R0:W1:Y:S02]  /*10510*/  SHFL.IDX P6, R14, R13, R12, R11 ;  /* 0x0000000c0d0e7389 */ /* 0x00006400000c000b */
[----:B01----:R-:W-:Y:S01]  /*10520*/  ENDCOLLECTIVE ;  /* 0x000000000000791b */ /* 0x003fe20003800000 */
.L_x_14965:
[----:B------:R-:W-:Y:S02]  /*10530*/  IMAD.MOV.U32 R13, RZ, RZ, R4 ;  /* 0x000000ffff0d7224 */ /* 0x000fe400078e0004 */
[----:B------:R-:W-:Y:S01]  /*10540*/  IMAD.MOV.U32 R12, RZ, RZ, 0x1 ;  /* 0x00000001ff0c7424 */ /* 0x000fe200078e00ff */
[----:B------:R-:W-:-:S07]  /*10550*/  MOV R3, R14 ;  /* 0x0000000e00037202 */ /* 0x000fce0000000f00 */
[----:B------:R-:W-:Y:S05]  /*10560*/  WARPSYNC.COLLECTIVE R15, `(.L_x_14966) ;  /* 0x000000000f087348 */ /* 0x000fea0003c00000 */
[----:B------:R0:W1:Y:S02]  /*10570*/  SHFL.IDX P6, R14, R13, R12, R11 ;  /* 0x0000000c0d0e7389 */ /* 0x00006400000c000b */
[----:B01----:R-:W-:Y:S01]  /*10580*/  ENDCOLLECTIVE ;  /* 0x000000000000791b */ /* 0x003fe20003800000 */
.L_x_14966:
        /* <DEDUP_REMOVED lines=11> */
[----:B------:R-:W-:Y:S02]  /*10640*/  ISETP.GE.AND P1, PT, R2, UR37, PT ;  /* 0x0000002502007c0c */ /* 0x000fe4000bf26270 */
[----:B------:R-:W-:-:S11]  /*10650*/  MOV R2, R14 ;  /* 0x0000000e00027202 */ /* 0x000fd60000000f00 */
[----:B------:R-:W-:Y:S05]  /*10660*/  WARPSYNC.COLLECTIVE R15, `(.L_x_14967) ;  /* 0x000000000f087348 */ /* 0x000fea0003c00000 */
[----:B------:R0:W1:Y:S02]  /*10670*/  SHFL.IDX P6, R14, R13, R12, R11 ;  /* 0x0000000c0d0e7389 */ /* 0x00006400000c000b */
[----:B01----:R-:W-:Y:S01]  /*10680*/  ENDCOLLECTIVE ;  /* 0x000000000000791b */ /* 0x003fe20003800000 */
.L_x_14967:
[----:B------:R-:W-:Y:S01]  /*10690*/  IMAD.MOV.U32 R13, RZ, RZ, R4 ;  /* 0x000000ffff0d7224 */ /* 0x000fe200078e0004 */
[----:B------:R-:W-:Y:S01]  /*106a0*/  MOV R12, 0x2 ;  /* 0x00000002000c7802 */ /* 0x000fe20000000f00 */
[----:B------:R-:W-:-:S07]  /*106b0*/  IMAD.MOV.U32 R3, RZ, RZ, R14 ;  /* 0x000000ffff037224 */ /* 0x000fce00078e000e */
[----:B------:R-:W-:Y:S05]  /*106c0*/  WARPSYNC.COLLECTIVE R15, `(.L_x_14968) ;  /* 0x000000000f087348 */ /* 0x000fea0003c00000 */
[----:B------:R0:W1:Y:S02]  /*106d0*/  SHFL.IDX P6, R14, R13, R12, R11 ;  /* 0x0000000c0d0e7389 */ /* 0x00006400000c000b */
[----:B01----:R-:W-:Y:S01]  /*106e0*/  ENDCOLLECTIVE ;  /* 0x000000000000791b */ /* 0x003fe20003800000 */
.L_x_14968:
        /* <DEDUP_REMOVED lines=16> */
.L_x_14969:
[----:B------:R-:W-:Y:S01]  /*107f0*/  MOV R13, R4 ;  /* 0x00000004000d7202 */ /* 0x000fe20000000f00 */
[----:B------:R-:W-:Y:S02]  /*10800*/  IMAD.MOV.U32 R12, RZ, RZ, 0x3 ;  /* 0x00000003ff0c7424 */ /* 0x000fe400078e00ff */
[----:B------:R-:W-:-:S07]  /*10810*/  IMAD.MOV.U32 R3, RZ, RZ, R14 ;  /* 0x000000ffff037224 */ /* 0x000fce00078e000e */
[----:B------:R-:W-:Y:S05]  /*10820*/  WARPSYNC.COLLECTIVE R15, `(.L_x_14970) ;  /* 0x000000000f087348 */ /* 0x000fea0003c00000 */
[----:B------:R0:W1:Y:S02]  /*10830*/  SHFL.IDX P6, R14, R13, R12, R11 ;  /* 0x0000000c0d0e7389 */ /* 0x00006400000c000b */
[----:B01----:R-:W-:Y:S01]  /*10840*/  ENDCOLLECTIVE ;  /* 0x000000000000791b */ /* 0x003fe20003800000 */
.L_x_14970:
        /* <DEDUP_REMOVED lines=16> */
.L_x_14971:
[----:B------:R-:W-:Y:S02]  /*10950*/  IMAD.MOV.U32 R13, RZ, RZ, R4 ;  /* 0x000000ffff0d7224 */ /* 0x000fe400078e0004 */
[----:B------:R-:W-:Y:S02]  /*10960*/  IMAD.MOV.U32 R12, RZ, RZ, 0x4 ;  /* 0x00000004ff0c7424 */ /* 0x000fe400078e00ff */
[----:B------:R-:W-:-:S07]  /*10970*/  IMAD.MOV.U32 R3, RZ, RZ, R14 ;  /* 0x000000ffff037224 */ /* 0x000fce00078e000e */
[----:B------:R-:W-:Y:S05]  /*10980*/  WARPSYNC.COLLECTIVE R15, `(.L_x_14972) ;  /* 0x000000000f087348 */ /* 0x000fea0003c00000 */
[----:B------:R0:W1:Y:S02]  /*10990*/  SHFL.IDX P6, R14, R13, R12, R11 ;  /* 0x0000000c0d0e7389 */ /* 0x00006400000c000b */
[----:B01----:R-:W-:Y:S01]  /*109a0*/  ENDCOLLECTIVE ;  /* 0x000000000000791b */ /* 0x003fe20003800000 */
.L_x_14972:
        /* <DEDUP_REMOVED lines=11> */
[----:B------:R-:W-:Y:S01]  /*10a60*/  ISETP.GE.AND P1, PT, R2, UR37, PT ;  /* 0x0000002502007c0c */ /* 0x000fe2000bf26270 */
[----:B------:R-:W-:-:S12]  /*10a70*/  IMAD.MOV.U32 R2, RZ, RZ, R14 ;  /* 0x000000ffff027224 */ /* 0x000fd800078e000e */
[----:B------:R-:W-:Y:S05]  /*10a80*/  WARPSYNC.COLLECTIVE R15, `(.L_x_14973) ;  /* 0x000000000f087348 */ /* 0x000fea0003c00000 */
[----:B------:R0:W1:Y:S02]  /*10a90*/  SHFL.IDX P6, R14, R13, R12, R11 ;  /* 0x0000000c0d0e7389 */ /* 0x00006400000c000b */
[----:B01----:R-:W-:Y:S01]  /*10aa0*/  ENDCOLLECTIVE ;  /* 0x000000000000791b */ /* 0x003fe20003800000 */
.L_x_14973:
[----:B------:R-:W-:Y:S02]  /*10ab0*/  IMAD.MOV.U32 R13, RZ, RZ, R4 ;  /* 0x000000ffff0d7224 */ /* 0x000fe400078e0004 */
[----:B------:R-:W-:Y:S02]  /*10ac0*/  IMAD.MOV.U32 R12, RZ, RZ, 0x5 ;  /* 0x00000005ff0c7424 */ /* 0x000fe400078e00ff */
[----:B------:R-:W-:-:S07]  /*10ad0*/  IMAD.MOV.U32 R3, RZ, RZ, R14 ;  /* 0x000000ffff037224 */ /* 0x000fce00078e000e */
[----:B------:R-:W-:Y:S05]  /*10ae0*/  WARPSYNC.COLLECTIVE R15, `(.L_x_14974) ;  /* 0x000000000f087348 */ /* 0x000fea0003c00000 */
[----:B------:R0:W1:Y:S02]  /*10af0*/  SHFL.IDX P6, R14, R13, R12, R11 ;  /* 0x0000000c0d0e7389 */ /* 0x00006400000c000b */
[----:B01----:R-:W-:Y:S01]  /*10b00*/  ENDCOLLECTIVE ;  /* 0x000000000000791b */ /* 0x003fe20003800000 */
.L_x_14974:
        /* <DEDUP_REMOVED lines=16> */
.L_x_14975:
[----:B------:R-:W-:Y:S02]  /*10c10*/  IMAD.MOV.U32 R13, RZ, RZ, R4 ;  /* 0x000000ffff0d7224 */ /* 0x000fe400078e0004 */
[----:B------:R-:W-:Y:S01]  /*10c20*/  IMAD.MOV.U32 R12, RZ, RZ, 0x6 ;  /* 0x00000006ff0c7424 */ /* 0x000fe200078e00ff */
[----:B------:R-:W-:-:S07]  /*10c30*/  MOV R3, R14 ;  /* 0x0000000e00037202 */ /* 0x000fce0000000f00 */
[----:B------:R-:W-:Y:S05]  /*10c40*/  WARPSYNC.COLLECTIVE R15, `(.L_x_14976) ;  /* 0x000000000f087348 */ /* 0x000fea0003c00000 */
[----:B------:R0:W1:Y:S02]  /*10c50*/  SHFL.IDX P6, R14, R13, R12, R11 ;  /* 0x0000000c0d0e7389 */ /* 0x00006400000c000b */
[----:B01----:R-:W-:Y:S01]  /*10c60*/  ENDCOLLECTIVE ;  /* 0x000000000000791b */ /* 0x003fe20003800000 */
.L_x_14976:
        /* <DEDUP_REMOVED lines=16> */
.L_x_14977:
[----:B------:R-:W-:Y:S02]  /*10d70*/  IMAD.MOV.U32 R13, RZ, RZ, R4 ;  /* 0x000000ffff0d7224 */ /* 0x000fe400078e0004 */
[----:B------:R-:W-:Y:S02]  /*10d80*/  IMAD.MOV.U32 R12, RZ, RZ, 0x7 ;  /* 0x00000007ff0c7424 */ /* 0x000fe400078e00ff */
[----:B------:R-:W-:-:S07]  /*10d90*/  IMAD.MOV.U32 R3, RZ, RZ, R14 ;  /* 0x000000ffff037224 */ /* 0x000fce00078e000e */
[----:B------:R-:W-:Y:S05]  /*10da0*/  WARPSYNC.COLLECTIVE R15, `(.L_x_14978) ;  /* 0x000000000f087348 */ /* 0x000fea0003c00000 */
[----:B------:R0:W1:Y:S02]  /*10db0*/  SHFL.IDX P6, R14, R13, R12, R11 ;  /* 0x0000000c0d0e7389 */ /* 0x00006400000c000b */
[----:B01----:R-:W-:Y:S01]  /*10dc0*/  ENDCOLLECTIVE ;  /* 0x000000000000791b */ /* 0x003fe20003800000 */
.L_x_14978:
[----:B------:R-:W-:-:S05]  /*10dd0*/  @!P1 LEA R3, P0, R10, R3, 0x1 ;  /* 0x000000030a039211 */ /* 0x000fca00078008ff */
[----:B------:R-:W-:-:S05]  /*10de0*/  @!P1 IMAD.X R2, RZ, RZ, R2, P0 ;  /* 0x000000ffff029224 */ /* 0x000fca00000e0602 */
[----:B------:R-:W-:Y:S02]  /*10df0*/  @!P1 LOP3.LUT R3, R3, R2, RZ, 0x3c, !PT ;  /* 0x0000000203039212 */ /* 0x000fe400078e3cff */
[----:B------:R-:W-:Y:S02]  /*10e00*/  MOV R13, R0 ;  /* 0x00000000000d7202 */ /* 0x000fe40000000f00 */
[----:B------:R-:W-:-:S04]  /*10e10*/  @!P1 LOP3.LUT R2, R3, R2, RZ, 0x3c, !PT ;  /* 0x0000000203029212 */ /* 0x000fc800078e3cff */
[----:B------:R-:W-:Y:S01]  /*10e20*/  @!P1 LOP3.LUT R3, R3, R2, RZ, 0x3c, !PT ;  /* 0x0000000203039212 */ /* 0x000fe200078e3cff */
[----:B------:R-:W-:-:S07]  /*10e30*/  IMAD.MOV.U32 R4, RZ, RZ, R14 ;  /* 0x000000ffff047224 */ /* 0x000fce00078e000e */
[----:B------:R-:W-:Y:S05]  /*10e40*/  WARPSYNC.COLLECTIVE R15, `(.L_x_14979) ;  /* 0x000000000f087348 */ /* 0x000fea0003c00000 */
[----:B------:R0:W1:Y:S02]  /*10e50*/  SHFL.IDX P6, R14, R13, R12, R11 ;  /* 0x0000000c0d0e7389 */ /* 0x00006400000c000b */
[----:B01----:R-:W-:Y:S01]  /*10e60*/  ENDCOLLECTIVE ;  /* 0x000000000000791b */ /* 0x003fe20003800000 */
.L_x_14979:
[----:B------:R-:W-:Y:S01]  /*10e70*/  @!PT LDS RZ, [RZ] ;  /* 0x00000000fffff984 */ /* 0x000fe20000000800 */
[----:B------:R-:W-:Y:S01]  /*10e80*/  @!PT LDS RZ, [RZ] ;  /* 0x00000000fffff984 */ /* 0x000fe20000000800 */
[----:B------:R-:W-:Y:S01]  /*10e90*/  @!PT LDS RZ, [RZ] ;  /* 0x00000000fffff984 */ /* 0x000fe20000000800 */
[----:B------:R0:W-:Y:S01]  /*10ea0*/  @!P1 LDGSTS.E.BYPASS.LTC128B.128 [R9+0xb400], desc[UR50][R2.64], !P5 ;  /* 0x0b40000002099fae */ /* 0x0001e2000e901d72 */
[----:B------:R-:W-:Y:S01]  /*10eb0*/  IMAD.MOV.U32 R13, RZ, RZ, R7 ;  /* 0x000000ffff0d7224 */ /* 0x000fe200078e0007 */
[----:B------:R-:W-:Y:S01]  /*10ec0*/  MOV R12, RZ ;  /* 0x000000ff000c7202 */ /* 0x000fe20000000f00 */
[----:B0-----:R-:W-:-:S05]  /*10ed0*/  VIADD R2, R6, 0x70 ;  /* 0x0000007006027836 */ /* 0x001fca0000000000 */
[----:B------:R-:W-:Y:S01]  /*10ee0*/  ISETP.GE.AND P1, PT, R2, UR37, PT ;  /* 0x0000002502007c0c */ /* 0x000fe2000bf26270 */
[----:B------:R-:W-:-:S12]  /*10ef0*/  IMAD.MOV.U32 R0, RZ, RZ, R14 ;  /* 0x000000ffff007224 */ /* 0x000fd800078e000e */
[----:B------:R-:W-:Y:S05]  /*10f00*/  WARPSYNC.COLLECTIVE R15, `(.L_x_14980) ;  /* 0x000000000f087348 */ /* 0x000fea0003c00000 */
[----:B------:R0:W1:Y:S02]  /*10f10*/  SHFL.IDX P6, R14, R13, R12, R11 ;  /* 0x0000000c0d0e7389 */ /* 0x00006400000c000b */
[----:B01----:R-:W-:Y:S01]  /*10f20*/  ENDCOLLECTIVE ;  /* 0x000000000000791b */ /* 0x003fe20003800000 */
.L_x_14980:
        /* <DEDUP_REMOVED lines=13> */
.L_x_14981:
[----:B------:R-:W-:Y:S01]  /*11000*/  IMAD.MOV.U32 R13, RZ, RZ, R7 ;  /* 0x000000ffff0d7224 */ /* 0x000fe200078e0007 */
[----:B------:R-:W-:Y:S02]  /*11010*/  MOV R12, 0x1 ;  /* 0x00000001000c7802 */ /* 0x000fe40000000f00 */
[----:B------:R-:W-:-:S13]  /*11020*/  @!P1 LEA R2, P0, R10, R14, 0x1 ;  /* 0x0000000e0a029211 */ /* 0x000fda00078008ff */
[----:B------:R-:W-:Y:S05]  /*11030*/  WARPSYNC.COLLECTIVE R15, `(.L_x_14982) ;  /* 0x000000000f087348 */ /* 0x000fea0003c00000 */
[----:B------:R0:W1:Y:S02]  /*11040*/  SHFL.IDX P6, R14, R13, R12, R11 ;  /* 0x0000000c0d0e7389 */ /* 0x00006400000c000b */
[----:B01----:R-:W-:Y:S01]  /*11050*/  ENDCOLLECTIVE ;  /* 0x000000000000791b */ /* 0x003fe20003800000 */
.L_x_14982:
        /* <DEDUP_REMOVED lines=12> */
.L_x_14983:
[----:B------:R-:W-:Y:S01]  /*11120*/  IMAD.MOV.U32 R13, RZ, RZ, R7 ;  /* 0x000000ffff0d7224 */ /* 0x000fe200078e0007 */
[----:B------:R-:W-:Y:S01]  /*11130*/  MOV R12, 0x2 ;  /* 0x00000002000c7802 */ /* 0x000fe20000000f00 */
[----:B------:R-:W-:-:S07]  /*11140*/  IMAD.MOV.U32 R2, RZ, RZ, R14 ;  /* 0x000000ffff027224 */ /* 0x000fce00078e000e */
[----:B------:R-:W-:Y:S05]  /*11150*/  WARPSYNC.COLLECTIVE R15, `(.L_x_14984) ;  /* 0x000000000f087348 */ /* 0x000fea0003c00000 */
[----:B------:R0:W1:Y:S02]  /*11160*/  SHFL.IDX P6, R14, R13, R12, R11 ;  /* 0x0000000c0d0e7389 */ /* 0x00006400000c000b */
[----:B01----:R-:W-:Y:S01]  /*11170*/  ENDCOLLECTIVE ;  /* 0x000000000000791b */ /* 0x003fe20003800000 */
.L_x_14984:
        /* <DEDUP_REMOVED lines=11> */
.L_x_14985:
[----:B------:R-:W-:-:S05]  /*11230*/  VIADD R3, R6, 0xa0 ;  /* 0x000000a006037836 */ /* 0x000fca0000000000 */
[----:B------:R-:W-:Y:S02]  /*11240*/  ISETP.GE.AND P1, PT, R3, UR37, PT ;  /* 0x0000002503007c0c */ /* 0x000fe4000bf26270 */
[----:B------:R-:W-:Y:S01]  /*11250*/  MOV R13, R7 ;  /* 0x00000007000d7202 */ /* 0x000fe20000000f00 */
[----:B------:R-:W-:Y:S02]  /*11260*/  IMAD.MOV.U32 R12, RZ, RZ, 0x3 ;  /* 0x00000003ff0c7424 */ /* 0x000fe400078e00ff */
[----:B------:R-:W-:-:S08]  /*11270*/  IMAD.MOV.U32 R2, RZ, RZ, R14 ;  /* 0x000000ffff027224 */ /* 0x000fd000078e000e */
[----:B------:R-:W-:Y:S05]  /*11280*/  WARPSYNC.COLLECTIVE R15, `(.L_x_14986) ;  /* 0x000000000f087348 */ /* 0x000fea0003c00000 */
[----:B------:R0:W1:Y:S02]  /*11290*/  SHFL.IDX P6, R14, R13, R12, R11 ;  /* 0x0000000c0d0e7389 */ /* 0x00006400000c000b */
[----:B01----:R-:W-:Y:S01]  /*112a0*/  ENDCOLLECTIVE ;  /* 0x000000000000791b */ /* 0x003fe20003800000 */
.L_x_14986:
        /* <DEDUP_REMOVED lines=11> */
.L_x_14987:
[----:B------:R-:W-:Y:S05]  /*11360*/  BRA `(.L_x_14988) ;  /* 0xffffffc000dc7947 */ /* 0x000fea000383ffff */
.L_x_14902:
[----:B0-----:R0:W1:Y:S02]  /*11370*/  SYNCS.PHASECHK.TRANS64.TRYWAIT P0, [R16+URZ+0x16820], R3 ;  /* 0x01682003100075a7 */ /* 0x001064000800017f */
[----:B-1----:R-:W-:Y:S05]  /*11380*/  @!P0 NANOSLEEP.SYNCS 0x989680 ;  /* 0x009896800000895d */ /* 0x002fea0003900000 */
[----:B------:R-:W1:Y:S02]  /*11390*/  @!P0 SYNCS.PHASECHK.TRANS64 P0, [R16+URZ+0x16820], R3 ;  /* 0x01682003100085a7 */ /* 0x000e64000800007f */
[----:B-1----:R-:W-:Y:S05]  /*113a0*/  @!P0 BRA `(.L_x_14902) ;  /* 0xfffffffc00f08947 */ /* 0x002fea000383ffff */
[----:B------:R-:W-:Y:S05]  /*113b0*/  BRA `(.L_x_14989) ;  /* 0xffffffc400387947 */ /* 0x000fea000383ffff */
.L_x_14906:
[----:B0-----:R0:W1:Y:S02]  /*113c0*/  SYNCS.PHASECHK.TRANS64.TRYWAIT P0, [R5+URZ+0x16840], R2 ;  /* 0x01684002050075a7 */ /* 0x001064000800017f */
[----:B-1----:R-:W-:Y:S05]  /*113d0*/  @!P0 NANOSLEEP.SYNCS 0x989680 ;  /* 0x009896800000895d */ /* 0x002fea0003900000 */
[----:B------:R-:W1:Y:S02]  /*113e0*/  @!P0 SYNCS.PHASECHK.TRANS64 P0, [R5+URZ+0x16840], R2 ;  /* 0x01684002050085a7 */ /* 0x000e64000800007f */
[----:B-1----:R-:W-:Y:S05]  /*113f0*/  @!P0 BRA `(.L_x_14906) ;  /* 0xfffffffc00f08947 */ /* 0x002fea000383ffff */
[----:B------:R-:W-:Y:S05]  /*11400*/  BRA `(.L_x_14990) ;  /* 0xffffffc800047947 */ /* 0x000fea000383ffff */
.L_x_14907:
        /* <DEDUP_REMOVED lines=8> */
.L_x_14992:
[----:B------:R-:W-:Y:S05]  /*11490*/  BSYNC B1 ;  /* 0x0000000000017941 */ /* 0x000fea0003800000 */
.L_x_14991:
        /* <DEDUP_REMOVED lines=10> */
.L_x_14993:
[----:B------:R-:W-:Y:S01]  /*11540*/  MOV R13, R10 ;  /* 0x0000000a000d7202 */ /* 0x000fe20000000f00 */
[----:B------:R-:W-:Y:S01]  /*11550*/  IMAD.MOV.U32 R12, RZ, RZ, 0x1 ;  /* 0x00000001ff0c7424 */ /* 0x000fe200078e00ff */
[----:B------:R-:W-:Y:S01]  /*11560*/  SHF.L.U32 R7, R7, 0x3, RZ ;  /* 0x0000000307077819 */ /* 0x000fe200000006ff */
[----:B------:R-:W-:-:S03]  /*11570*/  IMAD.MOV.U32 R2, RZ, RZ, R14 ;  /* 0x000000ffff027224 */ /* 0x000fc600078e000e */
[----:B------:R-:W-:-:S07]  /*11580*/  LOP3.LUT R7, R7, 0x38, RZ, 0xc0, !PT ;  /* 0x0000003807077812 */ /* 0x000fce00078ec0ff */
[----:B------:R-:W-:Y:S05]  /*11590*/  WARPSYNC.COLLECTIVE R15, `(.L_x_14994) ;  /* 0x000000000f087348 */ /* 0x000fea0003c00000 */
[----:B------:R0:W1:Y:S02]  /*115a0*/  SHFL.IDX P6, R14, R13, R12, R11 ;  /* 0x0000000c0d0e7389 */ /* 0x00006400000c000b */
[----:B01----:R-:W-:Y:S01]  /*115b0*/  ENDCOLLECTIVE ;  /* 0x000000000000791b */ /* 0x003fe20003800000 */
.L_x_14994:
        /* <DEDUP_REMOVED lines=12> */
.L_x_14995:
[----:B------:R-:W-:Y:S01]  /*11680*/  MOV R13, R10 ;  /* 0x0000000a000d7202 */ /* 0x000fe20000000f00 */
[----:B------:R-:W-:Y:S02]  /*11690*/  IMAD.MOV.U32 R12, RZ, RZ, 0x2 ;  /* 0x00000002ff0c7424 */ /* 0x000fe400078e00ff */
[----:B------:R-:W-:-:S07]  /*116a0*/  IMAD.MOV.U32 R2, RZ, RZ, R14 ;  /* 0x000000ffff027224 */ /* 0x000fce00078e000e */
[----:B------:R-:W-:Y:S05]  /*116b0*/  WARPSYNC.COLLECTIVE R15, `(.L_x_14996) ;  /* 0x000000000f087348 */ /* 0x000fea0003c00000 */
[----:B------:R0:W1:Y:S02]  /*116c0*/  SHFL.IDX P6, R14, R13, R12, R11 ;  /* 0x0000000c0d0e7389 */ /* 0x00006400000c000b */
[----:B01----:R-:W-:Y:S01]  /*116d0*/  ENDCOLLECTIVE ;  /* 0x000000000000791b */ /* 0x003fe20003800000 */
.L_x_14996:
        /* <DEDUP_REMOVED lines=11> */
.L_x_14997:
[----:B------:R-:W-:Y:S01]  /*11790*/  MOV R13, R10 ;  /* 0x0000000a000d7202 */ /* 0x000fe20000000f00 */
[----:B------:R-:W-:Y:S02]  /*117a0*/  IMAD.MOV.U32 R12, RZ, RZ, 0x3 ;  /* 0x00000003ff0c7424 */ /* 0x000fe400078e00ff */
[----:B------:R-:W-:-:S07]  /*117b0*/  IMAD.MOV.U32 R2, RZ, RZ, R14 ;  /* 0x000000ffff027224 */ /* 0x000fce00078e000e */
[----:B------:R-:W-:Y:S05]  /*117c0*/  WARPSYNC.COLLECTIVE R15, `(.L_x_14998) ;  /* 0x000000000f087348 */ /* 0x000fea0003c00000 */
[----:B------:R0:W1:Y:S02]  /*117d0*/  SHFL.IDX P6, R14, R13, R12, R11 ;  /* 0x0000000c0d0e7389 */ /* 0x00006400000c000b */
[----:B01----:R-:W-:Y:S01]  /*117e0*/  ENDCOLLECTIVE ;  /* 0x000000000000791b */ /* 0x003fe20003800000 */
.L_x_14998:
        /* <DEDUP_REMOVED lines=11> */
.L_x_14999:
[----:B------:R-:W-:Y:S01]  /*118a0*/  MOV R13, R10 ;  /* 0x0000000a000d7202 */ /* 0x000fe20000000f00 */
[----:B------:R-:W-:Y:S02]  /*118b0*/  IMAD.MOV.U32 R12, RZ, RZ, 0x4 ;  /* 0x00000004ff0c7424 */ /* 0x000fe400078e00ff */
[----:B------:R-:W-:-:S07]  /*118c0*/  IMAD.MOV.U32 R2, RZ, RZ, R14 ;  /* 0x000000ffff027224 */ /* 0x000fce00078e000e */
[----:B------:R-:W-:Y:S05]  /*118d0*/  WARPSYNC.COLLECTIVE R15, `(.L_x_15000) ;  /* 0x000000000f087348 */ /* 0x000fea0003c00000 */
[----:B------:R0:W1:Y:S02]  /*118e0*/  SHFL.IDX P6, R14, R13, R12, R11 ;  /* 0x0000000c0d0e7389 */ /* 0x00006400000c000b */
[----:B01----:R-:W-:Y:S01]  /*118f0*/  ENDCOLLECTIVE ;  /* 0x000000000000791b */ /* 0x003fe20003800000 */
.L_x_15000:
        /* <DEDUP_REMOVED lines=11> */
.L_x_15001:
[----:B------:R-:W-:Y:S01]  /*119b0*/  MOV R13, R10 ;  /* 0x0000000a000d7202 */ /* 0x000fe20000000f00 */
[----:B------:R-:W-:Y:S02]  /*119c0*/  IMAD.MOV.U32 R12, RZ, RZ, 0x5 ;  /* 0x00000005ff0c7424 */ /* 0x000fe400078e00ff */
[----:B------:R-:W-:-:S07]  /*119d0*/  IMAD.MOV.U32 R2, RZ, RZ, R14 ;  /* 0x000000ffff027224 */ /* 0x000fce00078e000e */
[----:B------:R-:W-:Y:S05]  /*119e0*/  WARPSYNC.COLLECTIVE R15, `(.L_x_15002) ;  /* 0x000000000f087348 */ /* 0x000fea0003c00000 */
[----:B------:R0:W1:Y:S02]  /*119f0*/  SHFL.IDX P6, R14, R13, R12, R11 ;  /* 0x0000000c0d0e7389 */ /* 0x00006400000c000b */
[----:B01----:R-:W-:Y:S01]  /*11a00*/  ENDCOLLECTIVE ;  /* 0x000000000000791b */ /* 0x003fe20003800000 */
.L_x_15002:
        /* <DEDUP_REMOVED lines=11> */
.L_x_15003:
[----:B------:R-:W-:Y:S01]  /*11ac0*/  MOV R13, R10 ;  /* 0x0000000a000d7202 */ /* 0x000fe20000000f00 */
[----:B------:R-:W-:Y:S02]  /*11ad0*/  IMAD.MOV.U32 R12, RZ, RZ, 0x6 ;  /* 0x00000006ff0c7424 */ /* 0x000fe400078e00ff */
[----:B------:R-:W-:-:S07]  /*11ae0*/  IMAD.MOV.U32 R2, RZ, RZ, R14 ;  /* 0x000000ffff027224 */ /* 0x000fce00078e000e */
[----:B------:R-:W-:Y:S05]  /*11af0*/  WARPSYNC.COLLECTIVE R15, `(.L_x_15004) ;  /* 0x000000000f087348 */ /* 0x000fea0003c00000 */
[----:B------:R0:W1:Y:S02]  /*11b00*/  SHFL.IDX P6, R14, R13, R12, R11 ;  /* 0x0000000c0d0e7389 */ /* 0x00006400000c000b */
[----:B01----:R-:W-:Y:S01]  /*11b10*/  ENDCOLLECTIVE ;  /* 0x000000000000791b */ /* 0x003fe20003800000 */
.L_x_15004:
        /* <DEDUP_REMOVED lines=11> */
.L_x_15005:
[----:B------:R-:W-:Y:S01]  /*11bd0*/  MOV R13, R10 ;  /* 0x0000000a000d7202 */ /* 0x000fe20000000f00 */
[----:B------:R-:W-:Y:S02]  /*11be0*/  IMAD.MOV.U32 R12, RZ, RZ, 0x7 ;  /* 0x00000007ff0c7424 */ /* 0x000fe400078e00ff */
[----:B------:R-:W-:-:S07]  /*11bf0*/  IMAD.MOV.U32 R2, RZ, RZ, R14 ;  /* 0x000000ffff027224 */ /* 0x000fce00078e000e */
[----:B------:R-:W-:Y:S05]  /*11c00*/  WARPSYNC.COLLECTIVE R15, `(.L_x_15006) ;  /* 0x000000000f087348 */ /* 0x000fea0003c00000 */
[----:B------:R0:W1:Y:S02]  /*11c10*/  SHFL.IDX P6, R14, R13, R12, R11 ;  /* 0x0000000c0d0e7389 */ /* 0x00006400000c000b */
[----:B01----:R-:W-:Y:S01]  /*11c20*/  ENDCOLLECTIVE ;  /* 0x000000000000791b */ /* 0x003fe20003800000 */
.L_x_15006:
        /* <DEDUP_REMOVED lines=11> */
.L_x_15007:
[----:B------:R-:W-:Y:S01]  /*11ce0*/  IMAD.MOV.U32 R2, RZ, RZ, R14 ;  /* 0x000000ffff027224 */ /* 0x000fe200078e000e */
[----:B------:R-:W-:Y:S06]  /*11cf0*/  BRA `(.L_x_15008) ;  /* 0xffffffc000ec7947 */ /* 0x000fec000383ffff */
.L_x_14912:
[----:B-1----:R1:W2:Y:S02]  /*11d00*/  SYNCS.PHASECHK.TRANS64.TRYWAIT P0, [R5+URZ+0x16860], R2 ;  /* 0x01686002050075a7 */ /* 0x0022a4000800017f */
[----:B--2---:R-:W-:Y:S05]  /*11d10*/  @!P0 NANOSLEEP.SYNCS 0x989680 ;  /* 0x009896800000895d */ /* 0x004fea0003900000 */
[----:B------:R-:W2:Y:S02]  /*11d20*/  @!P0 SYNCS.PHASECHK.TRANS64 P0, [R5+URZ+0x16860], R2 ;  /* 0x01686002050085a7 */ /* 0x000ea4000800007f */
[----:B--2---:R-:W-:Y:S05]  /*11d30*/  @!P0 BRA `(.L_x_14912) ;  /* 0xfffffffc00f08947 */ /* 0x004fea000383ffff */
[----:B------:R-:W-:Y:S05]  /*11d40*/  BRA `(.L_x_15009) ;  /* 0xffffffc400447947 */ /* 0x000fea000383ffff */
.L_x_14913:
        /* <DEDUP_REMOVED lines=8> */
.L_x_15011:
[----:B------:R-:W-:Y:S05]  /*11dd0*/  BSYNC B1 ;  /* 0x0000000000017941 */ /* 0x000fea0003800000 */
.L_x_15010:
        /* <DEDUP_REMOVED lines=9> */
.L_x_15012:
[----:B------:R-:W-:Y:S01]  /*11e70*/  IMAD.MOV.U32 R13, RZ, RZ, R18 ;  /* 0x000000ffff0d7224 */ /* 0x000fe200078e0012 */
[----:B------:R-:W-:Y:S01]  /*11e80*/  MOV R12, 0x1 ;  /* 0x00000001000c7802 */ /* 0x000fe20000000f00 */
[----:B------:R-:W-:-:S07]  /*11e90*/  IMAD.MOV.U32 R2, RZ, RZ, R14 ;  /* 0x000000ffff027224 */ /* 0x000fce00078e000e */
[----:B------:R-:W-:Y:S05]  /*11ea0*/  WARPSYNC.COLLECTIVE R15, `(.L_x_15013) ;  /* 0x000000000f087348 */ /* 0x000fea0003c00000 */
[----:B------:R0:W1:Y:S02]  /*11eb0*/  SHFL.IDX P6, R14, R13, R12, R11 ;  /* 0x0000000c0d0e7389 */ /* 0x00006400000c000b */
[----:B01----:R-:W-:Y:S01]  /*11ec0*/  ENDCOLLECTIVE ;  /* 0x000000000000791b */ /* 0x003fe20003800000 */
.L_x_15013:
        /* <DEDUP_REMOVED lines=12> */
.L_x_15014:
[----:B------:R-:W-:Y:S01]  /*11f90*/  IMAD.MOV.U32 R13, RZ, RZ, R18 ;  /* 0x000000ffff0d7224 */ /* 0x000fe200078e0012 */
[----:B------:R-:W-:Y:S01]  /*11fa0*/  MOV R12, 0x2 ;  /* 0x00000002000c7802 */ /* 0x000fe20000000f00 */
[----:B------:R-:W-:-:S07]  /*11fb0*/  IMAD.MOV.U32 R2, RZ, RZ, R14 ;  /* 0x000000ffff027224 */ /* 0x000fce00078e000e */
[----:B------:R-:W-:Y:S05]  /*11fc0*/  WARPSYNC.COLLECTIVE R15, `(.L_x_15015) ;  /* 0x000000000f087348 */ /* 0x000fea0003c00000 */
[----:B------:R0:W1:Y:S02]  /*11fd0*/  SHFL.IDX P6, R14, R13, R12, R11 ;  /* 0x0000000c0d0e7389 */ /* 0x00006400000c000b */
[----:B01----:R-:W-:Y:S01]  /*11fe0*/  ENDCOLLECTIVE ;  /* 0x000000000000791b */ /* 0x003fe20003800000 */
.L_x_15015:
        /* <DEDUP_REMOVED lines=12> */
.L_x_15016:
[----:B------:R-:W-:Y:S01]  /*120b0*/  IMAD.MOV.U32 R13, RZ, RZ, R18 ;  /* 0x000000ffff0d7224 */ /* 0x000fe200078e0012 */
[----:B------:R-:W-:Y:S01]  /*120c0*/  MOV R12, 0x3 ;  /* 0x00000003000c7802 */ /* 0x000fe20000000f00 */
[----:B------:R-:W-:-:S07]  /*120d0*/  IMAD.MOV.U32 R2, RZ, RZ, R14 ;  /* 0x000000ffff027224 */ /* 0x000fce00078e000e */
[----:B------:R-:W-:Y:S05]  /*120e0*/  WARPSYNC.COLLECTIVE R15, `(.L_x_15017) ;  /* 0x000000000f087348 */ /* 0x000fea0003c00000 */
[----:B------:R0:W1:Y:S02]  /*120f0*/  SHFL.IDX P6, R14, R13, R12, R11 ;  /* 0x0000000c0d0e7389 */ /* 0x00006400000c000b */
[----:B01----:R-:W-:Y:S01]  /*12100*/  ENDCOLLECTIVE ;  /* 0x000000000000791b */ /* 0x003fe20003800000 */
.L_x_15017:
        /* <DEDUP_REMOVED lines=12> */
.L_x_15018:
[----:B------:R-:W-:Y:S01]  /*121d0*/  IMAD.MOV.U32 R13, RZ, RZ, R18 ;  /* 0x000000ffff0d7224 */ /* 0x000fe200078e0012 */
[----:B------:R-:W-:Y:S01]  /*121e0*/  MOV R12, 0x4 ;  /* 0x00000004000c7802 */ /* 0x000fe20000000f00 */
[----:B------:R-:W-:-:S07]  /*121f0*/  IMAD.MOV.U32 R2, RZ, RZ, R14 ;  /* 0x000000ffff027224 */ /* 0x000fce00078e000e */
[----:B------:R-:W-:Y:S05]  /*12200*/  WARPSYNC.COLLECTIVE R15, `(.L_x_15019) ;  /* 0x000000000f087348 */ /* 0x000fea0003c00000 */
[----:B------:R0:W1:Y:S02]  /*12210*/  SHFL.IDX P6, R14, R13, R12, R11 ;  /* 0x0000000c0d0e7389 */ /* 0x00006400000c000b */
[----:B01----:R-:W-:Y:S01]  /*12220*/  ENDCOLLECTIVE ;  /* 0x000000000000791b */ /* 0x003fe20003800000 */
.L_x_15019:
        /* <DEDUP_REMOVED lines=12> */
.L_x_15020:
[----:B------:R-:W-:Y:S01]  /*122f0*/  IMAD.MOV.U32 R13, RZ, RZ, R18 ;  /* 0x000000ffff0d7224 */ /* 0x000fe200078e0012 */
[----:B------:R-:W-:Y:S01]  /*12300*/  MOV R12, 0x5 ;  /* 0x00000005000c7802 */ /* 0x000fe20000000f00 */
[----:B------:R-:W-:-:S07]  /*12310*/  IMAD.MOV.U32 R2, RZ, RZ, R14 ;  /* 0x000000ffff027224 */ /* 0x000fce00078e000e */
[----:B------:R-:W-:Y:S05]  /*12320*/  WARPSYNC.COLLECTIVE R15, `(.L_x_15021) ;  /* 0x000000000f087348 */ /* 0x000fea0003c00000 */
[----:B------:R0:W1:Y:S02]  /*12330*/  SHFL.IDX P6, R14, R13, R12, R11 ;  /* 0x0000000c0d0e7389 */ /* 0x00006400000c000b */
[----:B01----:R-:W-:Y:S01]  /*12340*/  ENDCOLLECTIVE ;  /* 0x000000000000791b */ /* 0x003fe20003800000 */
.L_x_15021:
        /* <DEDUP_REMOVED lines=12> */
.L_x_15022:
[----:B------:R-:W-:Y:S01]  /*12410*/  IMAD.MOV.U32 R13, RZ, RZ, R18 ;  /* 0x000000ffff0d7224 */ /* 0x000fe200078e0012 */
[----:B------:R-:W-:Y:S01]  /*12420*/  MOV R12, 0x6 ;  /* 0x00000006000c7802 */ /* 0x000fe20000000f00 */
[----:B------:R-:W-:-:S07]  /*12430*/  IMAD.MOV.U32 R2, RZ, RZ, R14 ;  /* 0x000000ffff027224 */ /* 0x000fce00078e000e */
[----:B------:R-:W-:Y:S05]  /*12440*/  WARPSYNC.COLLECTIVE R15, `(.L_x_15023) ;  /* 0x000000000f087348 */ /* 0x000fea0003c00000 */
[----:B------:R0:W1:Y:S02]  /*12450*/  SHFL.IDX P6, R14, R13, R12, R11 ;  /* 0x0000000c0d0e7389 */ /* 0x00006400000c000b */
[----:B01----:R-:W-:Y:S01]  /*12460*/  ENDCOLLECTIVE ;  /* 0x000000000000791b */ /* 0x003fe20003800000 */
.L_x_15023:
        /* <DEDUP_REMOVED lines=12> */
.L_x_15024:
[----:B------:R-:W-:Y:S01]  /*12530*/  IMAD.MOV.U32 R13, RZ, RZ, R18 ;  /* 0x000000ffff0d7224 */ /* 0x000fe200078e0012 */
[----:B------:R-:W-:Y:S01]  /*12540*/  MOV R12, 0x7 ;  /* 0x00000007000c7802 */ /* 0x000fe20000000f00 */
[----:B------:R-:W-:-:S07]  /*12550*/  IMAD.MOV.U32 R2, RZ, RZ, R14 ;  /* 0x000000ffff027224 */ /* 0x000fce00078e000e */
[----:B------:R-:W-:Y:S05]  /*12560*/  WARPSYNC.COLLECTIVE R15, `(.L_x_15025) ;  /* 0x000000000f087348 */ /* 0x000fea0003c00000 */
[----:B------:R0:W1:Y:S02]  /*12570*/  SHFL.IDX P6, R14, R13, R12, R11 ;  /* 0x0000000c0d0e7389 */ /* 0x00006400000c000b */
[----:B01----:R-:W-:Y:S01]  /*12580*/  ENDCOLLECTIVE ;  /* 0x000000000000791b */ /* 0x003fe20003800000 */
.L_x_15025:
        /* <DEDUP_REMOVED lines=12> */
.L_x_15026:
[----:B------:R-:W-:Y:S01]  /*12650*/  IMAD.MOV.U32 R2, RZ, RZ, R14 ;  /* 0x000000ffff027224 */ /* 0x000fe200078e000e */
[----:B------:R-:W-:Y:S06]  /*12660*/  BRA `(.L_x_15027) ;  /* 0xffffffbc00f47947 */ /* 0x000fec000383ffff */
.L_x_14921:
[----:B0-----:R0:W1:Y:S02]  /*12670*/  SYNCS.PHASECHK.TRANS64.TRYWAIT P0, [R4+URZ+0x16860], R3 ;  /* 0x01686003040075a7 */ /* 0x001064000800017f */
[----:B-1----:R-:W-:Y:S05]  /*12680*/  @!P0 NANOSLEEP.SYNCS 0x989680 ;  /* 0x009896800000895d */ /* 0x002fea0003900000 */
[----:B------:R-:W1:Y:S02]  /*12690*/  @!P0 SYNCS.PHASECHK.TRANS64 P0, [R4+URZ+0x16860], R3 ;  /* 0x01686003040085a7 */ /* 0x000e64000800007f */
[----:B-1----:R-:W-:Y:S05]  /*126a0*/  @!P0 BRA `(.L_x_14921) ;  /* 0xfffffffc00f08947 */ /* 0x002fea000383ffff */
[----:B------:R-:W-:Y:S05]  /*126b0*/  BRA `(.L_x_15028) ;  /* 0xffffffc400087947 */ /* 0x000fea000383ffff */
.L_x_14922:
        /* <DEDUP_REMOVED lines=8> */
.L_x_15030:
[----:B------:R-:W-:Y:S05]  /*12740*/  BSYNC B0 ;  /* 0x0000000000007941 */ /* 0x000fea0003800000 */
.L_x_15029:
        /* <DEDUP_REMOVED lines=10> */
.L_x_15031:
[----:B------:R-:W-:Y:S01]  /*127f0*/  IMAD.MOV.U32 R13, RZ, RZ, R18 ;  /* 0x000000ffff0d7224 */ /* 0x000fe200078e0012 */
[----:B------:R-:W-:Y:S02]  /*12800*/  MOV R12, 0x1 ;  /* 0x00000001000c7802 */ /* 0x000fe40000000f00 */
[----:B------:R-:W-:-:S04]  /*12810*/  SHF.L.U32 R2, R2, 0x3, RZ ;  /* 0x0000000302027819 */ /* 0x000fc800000006ff */
[----:B------:R-:W-:-:S05]  /*12820*/  LOP3.LUT R2, R2, 0x38, RZ, 0xc0, !PT ;  /* 0x0000003802027812 */ /* 0x000fca00078ec0ff */
[----:B------:R-:W-:-:S05]  /*12830*/  IMAD.SHL.U32 R6, R2, 0x2, RZ ;  /* 0x0000000202067824 */ /* 0x000fca00078e00ff */
[----:B------:R-:W-:-:S13]  /*12840*/  IADD3 R2, P0, R14, R6, RZ ;  /* 0x000000060e027210 */ /* 0x000fda0007f1e0ff */
[----:B------:R-:W-:Y:S05]  /*12850*/  WARPSYNC.COLLECTIVE R15, `(.L_x_15032) ;  /* 0x000000000f087348 */ /* 0x000fea0003c00000 */
[----:B------:R0:W1:Y:S02]  /*12860*/  SHFL.IDX P6, R14, R13, R12, R11 ;  /* 0x0000000c0d0e7389 */ /* 0x00006400000c000b */
[----:B01----:R-:W-:Y:S01]  /*12870*/  ENDCOLLECTIVE ;  /* 0x000000000000791b */ /* 0x003fe20003800000 */
.L_x_15032:
        /* <DEDUP_REMOVED lines=11> */
.L_x_15033:
[----:B------:R-:W-:Y:S02]  /*12930*/  IMAD.MOV.U32 R13, RZ, RZ, R18 ;  /* 0x000000ffff0d7224 */ /* 0x000fe400078e0012 */
[----:B------:R-:W-:Y:S01]  /*12940*/  IMAD.MOV.U32 R12, RZ, RZ, 0x2 ;  /* 0x00000002ff0c7424 */ /* 0x000fe200078e00ff */
[----:B------:R-:W-:-:S13]  /*12950*/  IADD3 R2, P0, R14, R6, RZ ;  /* 0x000000060e027210 */ /* 0x000fda0007f1e0ff */
[----:B------:R-:W-:Y:S05]  /*12960*/  WARPSYNC.COLLECTIVE R15, `(.L_x_15034) ;  /* 0x000000000f087348 */ /* 0x000fea0003c00000 */
[----:B------:R0:W1:Y:S02]  /*12970*/  SHFL.IDX P6, R14, R13, R12, R11 ;  /* 0x0000000c0d0e7389 */ /* 0x00006400000c000b */
[----:B01----:R-:W-:Y:S01]  /*12980*/  ENDCOLLECTIVE ;  /* 0x000000000000791b */ /* 0x003fe20003800000 */
.L_x_15034:
[----:B------:R-:W-:Y:S01]  /*12990*/  IMAD.X R3, RZ, RZ, R7, P0 ;  /* 0x000000ffff037224 */ /* 0x000fe200000e0607 */
[----:B------:R-:W-:Y:S01]  /*129a0*/  ISETP.LT.OR P0, PT, R5, 0x11, P2 ;  /* 0x000000110500780c */ /* 0x000fe20001701670 */
[----:B------:R-:W-:-:S12]  /*129b0*/  IMAD.MOV.U32 R13, RZ, RZ, R17 ;  /* 0x000000ffff0d7224 */ /* 0x000fd800078e0011 */
[----:B------:R-:W-:Y:S01]  /*129c0*/  @!PT LDS RZ, [RZ] ;  /* 0x00000000fffff984 */ /* 0x000fe20000000800 */
[----:B------:R-:W-:Y:S01]  /*129d0*/  @!PT LDS RZ, [RZ] ;  /* 0x00000000fffff984 */ /* 0x000fe20000000800 */
[----:B------:R-:W-:Y:S01]  /*129e0*/  @!PT LDS RZ, [RZ] ;  /* 0x00000000fffff984 */ /* 0x000fe20000000800 */
[----:B------:R0:W-:Y:S01]  /*129f0*/  LDGSTS.E.BYPASS.LTC128B.128 [R0+0xc00], desc[UR50][R2.64], !P0 ;  /* 0x00c0000002007fae */ /* 0x0001e2000c101d72 */
[----:B------:R-:W-:-:S07]  /*12a00*/  MOV R8, R14 ;  /* 0x0000000e00087202 */ /* 0x000fce0000000f00 */
[----:B0-----:R-:W-:Y:S05]  /*12a10*/  WARPSYNC.COLLECTIVE R15, `(.L_x_15035) ;  /* 0x000000000f087348 */ /* 0x001fea0003c00000 */
[----:B------:R1:W2:Y:S02]  /*12a20*/  SHFL.IDX P6, R14, R13, R12, R11 ;  /* 0x0000000c0d0e7389 */ /* 0x0002a400000c000b */
[----:B012---:R-:W-:Y:S01]  /*12a30*/  ENDCOLLECTIVE ;  /* 0x000000000000791b */ /* 0x007fe20003800000 */
.L_x_15035:
[----:B------:R-:W-:Y:S01]  /*12a40*/  IMAD.MOV.U32 R13, RZ, RZ, R18 ;  /* 0x000000ffff0d7224 */ /* 0x000fe200078e0012 */
[----:B------:R-:W-:Y:S01]  /*12a50*/  MOV R12, 0x3 ;  /* 0x00000003000c7802 */ /* 0x000fe20000000f00 */
[----:B------:R-:W-:-:S07]  /*12a60*/  IMAD.MOV.U32 R9, RZ, RZ, R14 ;  /* 0x000000ffff097224 */ /* 0x000fce00078e000e */
[----:B------:R-:W-:Y:S05]  /*12a70*/  WARPSYNC.COLLECTIVE R15, `(.L_x_15036) ;  /* 0x000000000f087348 */ /* 0x000fea0003c00000 */
[----:B------:R0:W1:Y:S02]  /*12a80*/  SHFL.IDX P6, R14, R13, R12, R11 ;  /* 0x0000000c0d0e7389 */ /* 0x00006400000c000b */
[----:B01----:R-:W-:Y:S01]  /*12a90*/  ENDCOLLECTIVE ;  /* 0x000000000000791b */ /* 0x003fe20003800000 */
.L_x_15036:
        /* <DEDUP_REMOVED lines=12> */
.L_x_15037:
[----:B------:R-:W-:Y:S01]  /*12b60*/  IMAD.MOV.U32 R13, RZ, RZ, R18 ;  /* 0x000000ffff0d7224 */ /* 0x000fe200078e0012 */
[----:B------:R-:W-:Y:S02]  /*12b70*/  MOV R12, 0x4 ;  /* 0x00000004000c7802 */ /* 0x000fe40000000f00 */
[----:B------:R-:W-:-:S13]  /*12b80*/  IADD3 R2, P0, R14, R6, RZ ;  /* 0x000000060e027210 */ /* 0x000fda0007f1e0ff */
[----:B------:R-:W-:Y:S05]  /*12b90*/  WARPSYNC.COLLECTIVE R15, `(.L_x_15038) ;  /* 0x000000000f087348 */ /* 0x000fea0003c00000 */
[----:B------:R0:W1:Y:S02]  /*12ba0*/  SHFL.IDX P6, R14, R13, R12, R11 ;  /* 0x0000000c0d0e7389 */ /* 0x00006400000c000b */
[----:B01----:R-:W-:Y:S01]  /*12bb0*/  ENDCOLLECTIVE ;  /* 0x000000000000791b */ /* 0x003fe20003800000 */
.L_x_15038:
        /* <DEDUP_REMOVED lines=11> */
.L_x_15039:
[----:B------:R-:W-:Y:S01]  /*12c70*/  MOV R13, R18 ;  /* 0x00000012000d7202 */ /* 0x000fe20000000f00 */
[----:B------:R-:W-:Y:S02]  /*12c80*/  IMAD.MOV.U32 R12, RZ, RZ, 0x5 ;  /* 0x00000005ff0c7424 */ /* 0x000fe400078e00ff */
[----:B------:R-:W-:-:S07]  /*12c90*/  IMAD.MOV.U32 R9, RZ, RZ, R14 ;  /* 0x000000ffff097224 */ /* 0x000fce00078e000e */
[----:B------:R-:W-:Y:S05]  /*12ca0*/  WARPSYNC.COLLECTIVE R15, `(.L_x_15040) ;  /* 0x000000000f087348 */ /* 0x000fea0003c00000 */
[----:B------:R0:W1:Y:S02]  /*12cb0*/  SHFL.IDX P6, R14, R13, R12, R11 ;  /* 0x0000000c0d0e7389 */ /* 0x00006400000c000b */
[----:B01----:R-:W-:Y:S01]  /*12cc0*/  ENDCOLLECTIVE ;  /* 0x000000000000791b */ /* 0x003fe20003800000 */
.L_x_15040:
        /* <DEDUP_REMOVED lines=12> */
.L_x_15041:
[----:B------:R-:W-:Y:S01]  /*12d90*/  MOV R13, R18 ;  /* 0x00000012000d7202 */ /* 0x000fe20000000f00 */
[----:B------:R-:W-:Y:S01]  /*12da0*/  IMAD.MOV.U32 R12, RZ, RZ, 0x6 ;  /* 0x00000006ff0c7424 */ /* 0x000fe200078e00ff */
[----:B------:R-:W-:-:S13]  /*12db0*/  IADD3 R2, P0, R14, R6, RZ ;  /* 0x000000060e027210 */ /* 0x000fda0007f1e0ff */
[----:B------:R-:W-:Y:S05]  /*12dc0*/  WARPSYNC.COLLECTIVE R15, `(.L_x_15042) ;  /* 0x000000000f087348 */ /* 0x000fea0003c00000 */
[----:B------:R0:W1:Y:S02]  /*12dd0*/  SHFL.IDX P6, R14, R13, R12, R11 ;  /* 0x0000000c0d0e7389 */ /* 0x00006400000c000b */
[----:B01----:R-:W-:Y:S01]  /*12de0*/  ENDCOLLECTIVE ;  /* 0x000000000000791b */ /* 0x003fe20003800000 */
.L_x_15042:
        /* <DEDUP_REMOVED lines=11> */
.L_x_15043:
[----:B------:R-:W-:Y:S02]  /*12ea0*/  IMAD.MOV.U32 R13, RZ, RZ, R18 ;  /* 0x000000ffff0d7224 */ /* 0x000fe400078e0012 */
[----:B------:R-:W-:Y:S02]  /*12eb0*/  IMAD.MOV.U32 R12, RZ, RZ, 0x7 ;  /* 0x00000007ff0c7424 */ /* 0x000fe400078e00ff */
[----:B------:R-:W-:-:S07]  /*12ec0*/  IMAD.MOV.U32 R9, RZ, RZ, R14 ;  /* 0x000000ffff097224 */ /* 0x000fce00078e000e */
[----:B------:R-:W-:Y:S05]  /*12ed0*/  WARPSYNC.COLLECTIVE R15, `(.L_x_15044) ;  /* 0x000000000f087348 */ /* 0x000fea0003c00000 */
[----:B------:R0:W1:Y:S02]  /*12ee0*/  SHFL.IDX P6, R14, R13, R12, R11 ;  /* 0x0000000c0d0e7389 */ /* 0x00006400000c000b */
[----:B01----:R-:W-:Y:S01]  /*12ef0*/  ENDCOLLECTIVE ;  /* 0x000000000000791b */ /* 0x003fe20003800000 */
.L_x_15044:
[----:B------:R-:W-:-:S04]  /*12f00*/  IADD3 R2, P0, R9, R6, RZ ;  /* 0x0000000609027210 */ /* 0x000fc80007f1e0ff */
[----:B------:R-:W-:Y:S02]  /*12f10*/  IADD3.X R3, RZ, R8, RZ, P0, !PT ;  /* 0x00000008ff037210 */ /* 0x000fe400007fe4ff */
        /* <DEDUP_REMOVED lines=10> */
.L_x_15045:
[----:B------:R-:W-:Y:S05]  /*12fc0*/  BRA `(.L_x_15046) ;  /* 0xffffffbc00c87947 */ /* 0x000fea000383ffff */
.L_x_14927:
[----:B------:R-:W-:Y:S01]  /*12fd0*/  BSSY B0, `(.L_x_15047) ;  /* 0x0000008000007945 */ /* 0x000fe20003800000 */
[----:B-----5:R-:W-:Y:S01]  /*12fe0*/  MOV R13, R2 ;  /* 0x00000002000d7202 */ /* 0x020fe20000000f00 */
[----:B------:R-:W-:Y:S02]  /*12ff0*/  IMAD.MOV.U32 R12, RZ, RZ, RZ ;  /* 0x000000ffff0c7224 */ /* 0x000fe400078e00ff */
[----:B------:R-:W-:Y:S02]  /*13000*/  IMAD.MOV.U32 R11, RZ, RZ, 0x1f ;  /* 0x0000001fff0b7424 */ /* 0x000fe400078e00ff */
[----:B------:R-:W-:-:S07]  /*13010*/  IMAD.MOV.U32 R15, RZ, RZ, -0x1 ;  /* 0xffffffffff0f7424 */ /* 0x000fce00078e00ff */
[----:B01----:R-:W-:Y:S05]  /*13020*/  WARPSYNC.COLLECTIVE R15, `(.L_x_15048) ;  /* 0x000000000f087348 */ /* 0x003fea0003c00000 */
[----:B------:R2:W3:Y:S02]  /*13030*/  SHFL.IDX P6, R14, R13, R12, R11 ;  /* 0x0000000c0d0e7389 */ /* 0x0004e400000c000b */
[----:B0123--:R-:W-:Y:S01]  /*13040*/  ENDCOLLECTIVE ;  /* 0x000000000000791b */ /* 0x00ffe20003800000 */
.L_x_15048:
[----:B------:R-:W-:Y:S05]  /*13050*/  BSYNC B0 ;  /* 0x0000000000007941 */ /* 0x000fea0003800000 */
.L_x_15047:
[----:B------:R-:W-:Y:S05]  /*13060*/  BRA `(.L_x_15049) ;  /* 0xffffffc0004c7947 */ /* 0x000fea000383ffff */
.L_x_14930:
[----:B-1----:R1:W2:Y:S02]  /*13070*/  SYNCS.PHASECHK.TRANS64.TRYWAIT P0, [R5+URZ+0x16820], R0 ;  /* 0x01682000050075a7 */ /* 0x0022a4000800017f */
[----:B--2---:R-:W-:Y:S05]  /*13080*/  @!P0 NANOSLEEP.SYNCS 0x989680 ;  /* 0x009896800000895d */ /* 0x004fea0003900000 */
[----:B------:R-:W2:Y:S02]  /*13090*/  @!P0 SYNCS.PHASECHK.TRANS64 P0, [R5+URZ+0x16820], R0 ;  /* 0x01682000050085a7 */ /* 0x000ea4000800007f */
[----:B--2---:R-:W-:Y:S05]  /*130a0*/  @!P0 BRA `(.L_x_14930) ;  /* 0xfffffffc00f08947 */ /* 0x004fea000383ffff */
[----:B------:R-:W-:Y:S05]  /*130b0*/  BRA `(.L_x_15050) ;  /* 0xffffffc000987947 */ /* 0x000fea000383ffff */
.L_x_14931:
        /* <DEDUP_REMOVED lines=11> */
.L_x_15052:
[----:B------:R-:W-:Y:S05]  /*13170*/  BSYNC B0 ;  /* 0x0000000000007941 */ /* 0x000fea0003800000 */
.L_x_15051:
[----:B------:R-:W-:Y:S05]  /*13180*/  BRA `(.L_x_15053) ;  /* 0xffffffc000807947 */ /* 0x000fea000383ffff */
.L_x_14934:
[----:B------:R-:W-:Y:S01]  /*13190*/  BSSY B1, `(.L_x_15054) ;  /* 0x0000006000017945 */ /* 0x000fe20003800000 */
[----:B------:R-:W-:-:S07]  /*131a0*/  IMAD.MOV.U32 R15, RZ, RZ, -0x1 ;  /* 0xffffffffff0f7424 */ /* 0x000fce00078e00ff */
[----:B01----:R-:W-:Y:S05]  /*131b0*/  WARPSYNC.COLLECTIVE R15, `(.L_x_15055) ;  /* 0x000000000f0c7348 */ /* 0x003fea0003c00000 */
[----:B------:R-:W-:Y:S02]  /*131c0*/  ELECT P6, UR62, PT ;  /* 0x00000000003e782f */ /* 0x000fe400038c0000 */
[----:B------:R-:W-:Y:S01]  /*131d0*/  MOV R14, UR62 ;  /* 0x0000003e000e7c02 */ /* 0x000fe20008000f00 */
[----:B01----:R-:W-:Y:S10]  /*131e0*/  ENDCOLLECTIVE ;  /* 0x000000000000791b */ /* 0x003ff40003800000 */
.L_x_15055:
[----:B------:R-:W-:Y:S05]  /*131f0*/  BSYNC B1 ;  /* 0x0000000000017941 */ /* 0x000fea0003800000 */
.L_x_15054:
[----:B------:R-:W-:Y:S05]  /*13200*/  BRA `(.L_x_15056) ;  /* 0xffffffc000787947 */ /* 0x000fea000383ffff */
.L_x_14936:
[----:B-1----:R1:W2:Y:S02]  /*13210*/  SYNCS.PHASECHK.TRANS64.TRYWAIT P1, [R3+URZ+0x16840], R2 ;  /* 0x01684002030075a7 */ /* 0x0022a4000802017f */
[----:B--2---:R-:W-:Y:S05]  /*13220*/  @!P1 NANOSLEEP.SYNCS 0x989680 ;  /* 0x009896800000995d */ /* 0x004fea0003900000 */
[----:B------:R-:W2:Y:S02]  /*13230*/  @!P1 SYNCS.PHASECHK.TRANS64 P1, [R3+URZ+0x16840], R2 ;  /* 0x01684002030095a7 */ /* 0x000ea4000802007f */
[----:B--2---:R-:W-:Y:S05]  /*13240*/  @!P1 BRA `(.L_x_14936) ;  /* 0xfffffffc00f09947 */ /* 0x004fea000383ffff */
[----:B------:R-:W-:Y:S05]  /*13250*/  BRA `(.L_x_15057) ;  /* 0xffffffc000987947 */ /* 0x000fea000383ffff */
.L_x_14938:
[----:B--2---:R2:W3:Y:S02]  /*13260*/  SYNCS.PHASECHK.TRANS64.TRYWAIT P1, [R5+URZ+0x16840], R0 ;  /* 0x01684000050075a7 */ /* 0x0044e4000802017f */
[----:B---3--:R-:W-:Y:S05]  /*13270*/  @!P1 NANOSLEEP.SYNCS 0x989680 ;  /* 0x009896800000995d */ /* 0x008fea0003900000 */
[----:B------:R-:W3:Y:S02]  /*13280*/  @!P1 SYNCS.PHASECHK.TRANS64 P1, [R5+URZ+0x16840], R0 ;  /* 0x01684000050095a7 */ /* 0x000ee4000802007f */
[----:B---3--:R-:W-:Y:S05]  /*13290*/  @!P1 BRA `(.L_x_14938) ;  /* 0xfffffffc00f09947 */ /* 0x008fea000383ffff */
[----:B------:R-:W-:Y:S05]  /*132a0*/  BRA `(.L_x_15058) ;  /* 0xffffffc000a47947 */ /* 0x000fea000383ffff */
.L_x_14940:
[----:B---3--:R3:W4:Y:S02]  /*132b0*/  SYNCS.PHASECHK.TRANS64.TRYWAIT P1, [R3+URZ+0x16860], R2 ;  /* 0x01686002030075a7 */ /* 0x008724000802017f */
[----:B----4-:R-:W-:Y:S05]  /*132c0*/  @!P1 NANOSLEEP.SYNCS 0x989680 ;  /* 0x009896800000995d */ /* 0x010fea0003900000 */
[----:B------:R-:W4:Y:S02]  /*132d0*/  @!P1 SYNCS.PHASECHK.TRANS64 P1, [R3+URZ+0x16860], R2 ;  /* 0x01686002030095a7 */ /* 0x000f24000802007f */
[----:B----4-:R-:W-:Y:S05]  /*132e0*/  @!P1 BRA `(.L_x_14940) ;  /* 0xfffffffc00f09947 */ /* 0x010fea000383ffff */
[----:B------:R-:W-:Y:S05]  /*132f0*/  BRA `(.L_x_15059) ;  /* 0xffffffc000a07947 */ /* 0x000fea000383ffff */
.L_x_15060:
        /* <DEDUP_REMOVED lines=16> */
.L_x_15868:


//--------------------- .text._ZN7cutlass13device_kernelIN5flash11enable_sm90INS1_16FlashAttnFwdSm90INS1_25CollectiveMainloopFwdSm90ILi2EN4cute5tupleIJNS5_1CILi1EEES8_S8_EEENS6_IJNS7_ILi192EEENS7_ILi128EEENS7_ILi64EEEEEELi64ENS_10bfloat16_tEfNS_4arch4Sm90ELb1ELb0ELb1ELb1ELb1ELb0ELb0ELb1ELb1ELb1ELb0ELb0EEENS1_21CollectiveEpilogueFwdINS6_IJSA_SC_SB_EEES9_SE_SG_Li384ELb1ELb1ELb0ELb0EEENS1_36VarlenDynamicPersistentTileSchedulerILi192ELi128ELi384ELi128ELb0ELb1ELb1ELb1ELb1ELb1EEEEEEEEEvNT_6ParamsE --------------------------
	.section	.text._ZN7cutlass13device_kernelIN5flash11enable_sm90INS1_16FlashAttnFwdSm90INS1_25CollectiveMainloopFwdSm90ILi2EN4cute5tupleIJNS5_1CILi1EEES8_S8_EEENS6_IJNS7_ILi192EEENS7_ILi128EEENS7_ILi64EEEEEELi64ENS_10bfloat16_tEfNS_4arch4Sm90ELb1ELb0ELb1ELb1ELb1ELb0ELb0ELb1ELb1ELb1ELb0ELb0EEENS1_21CollectiveEpilogueFwdINS6_IJSA_SC_SB_EEES9_SE_SG_Li384ELb1ELb1ELb0ELb0EEENS1_36VarlenDynamicPersistentTileSchedulerILi192ELi128ELi384ELi128ELb0ELb1ELb1ELb1ELb1ELb1EEEEEEEEEvNT_6ParamsE,"ax",@progbits
	.align	128
.text._ZN7cutlass13device_kernelIN5flash11enable_sm90INS1_16FlashAttnFwdSm90INS1_25CollectiveMainloopFwdSm90ILi2EN4cute5tupleIJNS5_1CILi1EEES8_S8_EEENS6_IJNS7_ILi192EEENS7_ILi128EEENS7_ILi64EEEEEELi64ENS_10bfloat16_tEfNS_4arch4Sm90ELb1ELb0ELb1ELb1ELb1ELb0ELb0ELb1ELb1ELb1ELb0ELb0EEENS1_21CollectiveEpilogueFwdINS6_IJSA_SC_SB_EEES9_SE_SG_Li384ELb1ELb1ELb0ELb0EEENS1_36VarlenDynamicPersistentTileSchedulerILi192ELi128ELi384ELi128ELb0ELb1ELb1ELb1ELb1ELb1EEEEEEEEEvNT_6ParamsE:
        .type           _ZN7cutlass13device_kernelIN5flash11enable_sm90INS1_16FlashAttnFwdSm90INS1_25CollectiveMainloopFwdSm90ILi2EN4cute5tupleIJNS5_1CILi1EEES8_S8_EEENS6_IJNS7_ILi192EEENS7_ILi128EEENS7_ILi64EEEEEELi64ENS_10bfloat16_tEfNS_4arch4Sm90ELb1ELb0ELb1ELb1ELb1ELb0ELb0ELb1ELb1ELb1ELb0ELb0EEENS1_21CollectiveEpilogueFwdINS6_IJSA_SC_SB_EEES9_SE_SG_Li384ELb1ELb1ELb0ELb0EEENS1_36VarlenDynamicPersistentTileSchedulerILi192ELi128ELi384ELi128ELb0ELb1ELb1ELb1ELb1ELb1EEEEEEEEEvNT_6ParamsE,@function
        .size           _ZN7cutlass13device_kernelIN5flash11enable_sm90INS1_16FlashAttnFwdSm90INS1_25CollectiveMainloopFwdSm90ILi2EN4cute5tupleIJNS5_1CILi1EEES8_S8_EEENS6_IJNS7_ILi192EEENS7_ILi128EEENS7_ILi64EEEEEELi64ENS_10bfloat16_tEfNS_4arch4Sm90ELb1ELb0ELb1ELb1ELb1ELb0ELb0ELb1ELb1ELb1ELb0ELb0EEENS1_21CollectiveEpilogueFwdINS6_IJSA_SC_SB_EEES9_SE_SG_Li384ELb1ELb1ELb0ELb0EEENS1_36VarlenDynamicPersistentTileSchedulerILi192ELi128ELi384ELi128ELb0ELb1ELb1ELb1ELb1ELb1EEEEEEEEEvNT_6ParamsE,(.L_x_15869 - _ZN7cutlass13device_kernelIN5flash11enable_sm90INS1_16FlashAttnFwdSm90INS1_25CollectiveMainloopFwdSm90ILi2EN4cute5tupleIJNS5_1CILi1EEES8_S8_EEENS6_IJNS7_ILi192EEENS7_ILi128EEENS7_ILi64EEEEEELi64ENS_10bfloat16_tEfNS_4arch4Sm90ELb1ELb0ELb1ELb1ELb1ELb0ELb0ELb1ELb1ELb1ELb0ELb0EEENS1_21CollectiveEpilogueFwdINS6_IJSA_SC_SB_EEES9_SE_SG_Li384ELb1ELb1ELb0ELb0EEENS1_36VarlenDynamicPersistentTileSchedulerILi192ELi128ELi384ELi128ELb0ELb1ELb1ELb1ELb1ELb1EEEEEEEEEvNT_6ParamsE)
        .other          _ZN7cutlass13device_kernelIN5flash11enable_sm90INS1_16FlashAttnFwdSm90INS1_25CollectiveMainloopFwdSm90ILi2EN4cute5tupleIJNS5_1CILi1EEES8_S8_EEENS6_IJNS7_ILi192EEENS7_ILi128EEENS7_ILi64EEEEEELi64ENS_10bfloat16_tEfNS_4arch4Sm90ELb1ELb0ELb1ELb1ELb1ELb0ELb0ELb1ELb1ELb1ELb0ELb0EEENS1_21CollectiveEpilogueFwdINS6_IJSA_SC_SB_EEES9_SE_SG_Li384ELb1ELb1ELb0ELb0EEENS1_36VarlenDynamicPersistentTileSchedulerILi192ELi128ELi384ELi128ELb0ELb1ELb1ELb1ELb1ELb1EEEEEEEEEvNT_6ParamsE,@"STO_CUDA_ENTRY STV_DEFAULT"
_ZN7cutlass13device_kernelIN5flash11enable_sm90INS1_16FlashAttnFwdSm90INS1_25CollectiveMainloopFwdSm90ILi2EN4cute5tupleIJNS5_1CILi1EEES8_S8_EEENS6_IJNS7_ILi192EEENS7_ILi128EEENS7_ILi64EEEEEELi64ENS_10bfloat16_tEfNS_4arch4Sm90ELb1ELb0ELb1ELb1ELb1ELb0ELb0ELb1ELb1ELb1ELb0ELb0EEENS1_21CollectiveEpilogueFwdINS6_IJSA_SC_SB_EEES9_SE_SG_Li384ELb1ELb1ELb0ELb0EEENS1_36VarlenDynamicPersistentTileSchedulerILi192ELi128ELi384ELi128ELb0ELb1ELb1ELb1ELb1ELb1EEEEEEEEEvNT_6ParamsE:
        /* <DEDUP_REMOVED lines=45> */
.L_x_15061:
        /* <DEDUP_REMOVED lines=22> */
.L_x_15062:
        /* <DEDUP_REMOVED lines=18> */
.L_x_15063:
        /* <DEDUP_REMOVED lines=22> */
.L_x_15064:
        /* <DEDUP_REMOVED lines=23> */
.L_x_15065:
        /* <DEDUP_REMOVED lines=8> */
.L_x_15067:
        /* <DEDUP_REMOVED lines=29> */
[CC--:B------:R-:W-:Y:S01]  /*0a70*/  LEA.HI R2, R0.reuse, R157.reuse, RZ, 0x4 ;  /* 0x0000009d00027211 */ /* 0x0c0fe200078f20ff */
[----:B------:R-:W-:Y:S01]  /*0a80*/  IMAD.SHL.U32 R5, R3, 0x20, RZ ;  /* 0x0000002003057824 */ /* 0x000fe200078e00ff */
[----:B------:R-:W-:Y:S01]  /*0a90*/  LEA.HI R10, R0, R157, RZ, 0x2 ;  /* 0x0000009d000a7211 */ /* 0x000fe200078f10ff */
[----:B------:R-:W-:Y:S01]  /*0aa0*/  IMAD.IADD R152, R157, 0x1, -R152 ;  /* 0x000000019d987824 */ /* 0x000fe200078e0a98 */
[----:B------:R-:W-:Y:S02]  /*0ab0*/  SHF.R.S32.HI R3, RZ, 0x4, R2 ;  /* 0x00000004ff037819 */ /* 0x000fe40000011402 */
[----:B------:R-:W-:Y:S02]  /*0ac0*/  LOP3.LUT R4, R2, 0x3fffff0, RZ, 0xc0, !PT ;  /* 0x03fffff002047812 */ /* 0x000fe400078ec0ff */
[----:B------:R-:W-:-:S02]  /*0ad0*/  SHF.R.S32.HI R7, RZ, 0x1f, R152 ;  /* 0x0000001fff077819 */ /* 0x000fc40000011498 */
[----:B------:R-:W-:Y:S01]  /*0ae0*/  LEA.HI R2, R2, R3, RZ, 0x1 ;  /* 0x0000000302027211 */ /* 0x000fe200078f08ff */
[----:B------:R-:W-:Y:S01]  /*0af0*/  IMAD.IADD R4, R157, 0x1, -R4 ;  /* 0x000000019d047824 */ /* 0x000fe200078e0a04 */
[----:B------:R-:W-:Y:S02]  /*0b00*/  LEA.HI R6, R7, R152, RZ, 0x2 ;  /* 0x0000009807067211 */ /* 0x000fe400078f10ff */
[----:B------:R-:W-:Y:S02]  /*0b10*/  LOP3.LUT R2, R2, 0x1ffffffe, RZ, 0xc0, !PT ;  /* 0x1ffffffe02027812 */ /* 0x000fe400078ec0ff */
[--C-:B------:R-:W-:Y:S02]  /*0b20*/  SHF.R.S32.HI R8, RZ, 0x2, R6.reuse ;  /* 0x00000002ff087819 */ /* 0x100fe40000011406 */
[----:B------:R-:W-:Y:S01]  /*0b30*/  SHF.R.S32.HI R9, RZ, 0x1f, R6 ;  /* 0x0000001fff097819 */ /* 0x000fe20000011406 */
[----:B------:R-:W-:Y:S01]  /*0b40*/  IMAD.IADD R2, R3, 0x1, -R2 ;  /* 0x0000000103027824 */ /* 0x000fe200078e0a02 */
[----:B------:R-:W-:-:S02]  /*0b50*/  SHF.R.S32.HI R153, RZ, 0x7, R153 ;  /* 0x00000007ff997819 */ /* 0x000fc40000011499 */
[----:B------:R-:W-:Y:S02]  /*0b60*/  LOP3.LUT R10, R10, 0xfffffffc, RZ, 0xc0, !PT ;  /* 0xfffffffc0a0a7812 */ /* 0x000fe400078ec0ff */
[----:B------:R-:W-:Y:S01]  /*0b70*/  LEA.HI R9, R9, R8, RZ, 0x3 ;  /* 0x0000000809097211 */ /* 0x000fe200078f18ff */
[----:B------:R-:W-:Y:S01]  /*0b80*/  IMAD.HI R3, R153, 0x55555556, RZ ;  /* 0x5555555699037827 */ /* 0x000fe200078e02ff */
[----:B------:R-:W-:Y:S02]  /*0b90*/  LOP3.LUT R5, R5, 0xfffffc00, RZ, 0xc0, !PT ;  /* 0xfffffc0005057812 */ /* 0x000fe400078ec0ff */
[----:B------:R-:W-:Y:S01]  /*0ba0*/  LEA.HI R0, R0, R157, RZ, 0x3 ;  /* 0x0000009d00007211 */ /* 0x000fe200078f18ff */
[----:B------:R-:W-:Y:S01]  /*0bb0*/  IMAD.IADD R10, R157, 0x1, -R10 ;  /* 0x000000019d0a7824 */ /* 0x000fe200078e0a0a */
[----:B------:R-:W-:Y:S02]  /*0bc0*/  LOP3.LUT R9, R9, 0xfffffff8, RZ, 0xc0, !PT ;  /* 0xfffffff809097812 */ /* 0x000fe400078ec0ff */
[----:B------:R-:W-:-:S02]  /*0bd0*/  LEA.HI R7, R7, R152, RZ, 0x5 ;  /* 0x0000009807077211 */ /* 0x000fc400078f28ff */
[----:B------:R-:W-:Y:S01]  /*0be0*/  LEA R5, R4, R5, 0x6 ;  /* 0x0000000504057211 */ /* 0x000fe200078e30ff */
[----:B------:R-:W-:Y:S01]  /*0bf0*/  IMAD.IADD R8, R8, 0x1, -R9 ;  /* 0x0000000108087824 */ /* 0x000fe200078e0a09 */
[----:B------:R-:W-:Y:S02]  /*0c00*/  LEA.HI R4, R3, R3, RZ, 0x1 ;  /* 0x0000000303047211 */ /* 0x000fe400078f08ff */
[----:B------:R-:W-:Y:S01]  /*0c10*/  LOP3.LUT R18, R0, 0xfffffff8, RZ, 0xc0, !PT ;  /* 0xfffffff800127812 */ /* 0x000fe200078ec0ff */
[----:B------:R-:W-:Y:S01]  /*0c20*/  IMAD R155, R2, 0x8, R5 ;  /* 0x00000008029b7824 */ /* 0x000fe200078e0205 */
[----:B------:R-:W-:Y:S01]  /*0c30*/  LEA.HI R3, R10, R10, RZ, 0x1 ;  /* 0x0000000a0a037211 */ /* 0x000fe200078f08ff */
[----:B------:R-:W-:Y:S01]  /*0c40*/  IMAD R4, R4, -0x3, R153 ;  /* 0xfffffffd04047824 */ /* 0x000fe200078e0299 */
[----:B------:R-:W-:Y:S01]  /*0c50*/  SHF.R.S32.HI R7, RZ, 0x5, R7 ;  /* 0x00000005ff077819 */ /* 0x000fe20000011407 */
[----:B------:R-:W-:Y:S01]  /*0c60*/  IMAD.IADD R18, R157, 0x1, -R18 ;  /* 0x000000019d127824 */ /* 0x000fe200078e0a12 */
[----:B------:R-:W-:-:S02]  /*0c70*/  LOP3.LUT R3, R3, 0x1ffffffe, RZ, 0xc0, !PT ;  /* 0x1ffffffe03037812 */ /* 0x000fc400078ec0ff */
[----:B------:R-:W-:Y:S01]  /*0c80*/  LOP3.LUT R5, R6, 0x7ffffffc, RZ, 0xc0, !PT ;  /* 0x7ffffffc06057812 */ /* 0x000fe200078ec0ff */
[----:B------:R-:W-:Y:S01]  /*0c90*/  IMAD R7, R7, 0x10, R8 ;  /* 0x0000001007077824 */ /* 0x000fe200078e0208 */
[----:B------:R-:W-:Y:S01]  /*0ca0*/  IADD3 R3, R10, -R3, RZ ;  /* 0x800000030a037210 */ /* 0x000fe20007ffe0ff */
[----:B------:R-:W-:Y:S01]  /*0cb0*/  IMAD.SHL.U32 R19, R18, 0x8, RZ ;  /* 0x0000000812137824 */ /* 0x000fe200078e00ff */
[----:B------:R-:W-:Y:S01]  /*0cc0*/  SHF.R.S32.HI R22, RZ, 0x3, R0 ;  /* 0x00000003ff167819 */ /* 0x000fe20000011400 */
[----:B------:R-:W-:Y:S02]  /*0cd0*/  IMAD R154, R4, 0x40, R7 ;  /* 0x00000040049a7824 */ /* 0x000fe400078e0207 */
[----:B------:R-:W-:Y:S01]  /*0ce0*/  IMAD.IADD R16, R152, 0x1, -R5 ;  /* 0x0000000198107824 */ /* 0x000fe200078e0a05 */
[----:B------:R-:W-:Y:S01]  /*0cf0*/  SHF.R.S32.HI R156, RZ, 0x1f, R19 ;  /* 0x0000001fff9c7819 */ /* 0x000fe20000011413 */
[----:B------:R-:W-:-:S07]  /*0d00*/  IMAD R17, R3, 0x8, R154 ;  /* 0x0000000803117824 */ /* 0x000fce00078e029a */
.L_x_15115:
        /* <DEDUP_REMOVED lines=18> */
[----:B------:R-:W-:-:S03]  /*0e30*/  MOV R2, UR8 ;  /* 0x0000000800027c02 */ /* 0x000fc60008000f00 */
[----:B------:R-:W-:Y:S01]  /*0e40*/  @UP1 ULEA.HI.X UR11, UR39, UR11, UR40, 0x2, UP0 ;  /* 0x0000000b270b1291 */ /* 0x000fe200080f1428 */
[----:B------:R-:W-:Y:S01]  /*0e50*/  IMAD.U32 R3, RZ, RZ, UR9 ;  /* 0x00000009ff037e24 */ /* 0x000fe2000f8e00ff */
[----:B------:R-:W-:Y:S01]  /*0e60*/  ULDC.64 UR8, c[0x0][0x418] ;  /* 0x0001060000087ab9 */ /* 0x000fe20000000a00 */
[----:B------:R-:W-:-:S03]  /*0e70*/  IMAD.U32 R4, RZ, RZ, UR10 ;  /* 0x0000000aff047e24 */ /* 0x000fc6000f8e00ff */
[----:B------:R-:W-:Y:S01]  /*0e80*/  IMAD.U32 R5, RZ, RZ, UR11 ;  /* 0x0000000bff057e24 */ /* 0x000fe2000f8e00ff */
[----:B------:R-:W2:Y:S04]  /*0e90*/  @P0 LDG.E R2, desc[UR52][R2.64] ;  /* 0x0000003402020981 */ /* 0x000ea8000c1e1900 */
[----:B------:R-:W3:Y:S01]  /*0ea0*/  @P2 LDG.E R4, desc[UR52][R4.64] ;  /* 0x0000003404042981 */ /* 0x000ee2000c1e1900 */
        /* <DEDUP_REMOVED lines=26> */
.L_x_15068:
[----:B------:R-:W-:Y:S05]  /*1050*/  @!P1 BRA `(.L_x_15069) ;  /* 0x00000000001c9947 */ /* 0x000fea0003800000 */
[----:B------:R-:W-:-:S04]  /*1060*/  ULEA UR4, UP0, UR39, UR8, 0x2 ;  /* 0x0000000827047291 */ /* 0x000fc8000f80103f */
[----:B------:R-:W-:Y:S02]  /*1070*/  ULEA.HI.X UR6, UR39, UR9, UR40, 0x2, UP0 ;  /* 0x0000000927067291 */ /* 0x000fe400080f1428 */
[----:B------:R-:W-:-:S04]  /*1080*/  MOV R2, UR4 ;  /* 0x0000000400027c02 */ /* 0x000fc80008000f00 */
[----:B------:R-:W-:-:S05]  /*1090*/  IMAD.U32 R3, RZ, RZ, UR6 ;  /* 0x00000006ff037e24 */ /* 0x000fca000f8e00ff */
[----:B------:R-:W2:Y:S02]  /*10a0*/  LDG.E R2, desc[UR52][R2.64] ;  /* 0x0000003402027981 */ /* 0x000ea4000c1e1900 */
[----:B--2---:R-:W-:Y:S01]  /*10b0*/  R2UR UR4, R2 ;  /* 0x00000000020472ca */ /* 0x004fe200000e0000 */
[----:B------:R-:W-:-:S14]  /*10c0*/  BRA `(.L_x_15070) ;  /* 0x0000000000347947 */ /* 0x000fdc0003800000 */
.L_x_15069:
        /* <DEDUP_REMOVED lines=13> */
.L_x_15070:
[----:B------:R-:W-:Y:S01]  /*11a0*/  ULDC UR6, c[0x0][0x448] ;  /* 0x0001120000067ab9 */ /* 0x000fe20000000800 */
[----:B------:R-:W-:Y:S01]  /*11b0*/  UIMAD UR42, UR5, 0xc0, URZ ;  /* 0x000000c0052a78a4 */ /* 0x000fe2000f8e023f */
[----:B------:R-:W-:Y:S01]  /*11c0*/  PLOP3.LUT P0, PT, PT, PT, PT, 0x80, 0x0 ;  /* 0x000000000000781c */ /* 0x000fe20003f0f070 */
[----:B------:R-:W-:Y:S01]  /*11d0*/  UISETP.NE.AND UP0, UPT, UR6, 0x1, UPT ;  /* 0x000000010600788c */ /* 0x000fe2000bf05270 */
[----:B------:R-:W-:Y:S01]  /*11e0*/  IMAD.MOV.U32 R0, RZ, RZ, RZ ;  /* 0x000000ffff007224 */ /* 0x000fe200078e00ff */
[----:B------:R-:W-:Y:S01]  /*11f0*/  UIADD3 UR6, UR42, 0xbf, URZ ;  /* 0x000000bf2a067890 */ /* 0x000fe2000fffe03f */
[----:B------:R-:W-:Y:S01]  /*1200*/  IMAD.MOV.U32 R21, RZ, RZ, RZ ;  /* 0x000000ffff157224 */ /* 0x000fe200078e00ff */
[----:B------:R-:W-:Y:S01]  /*1210*/  UIADD3 UR48, -UR48, UR4, URZ ;  /* 0x0000000430307290 */ /* 0x000fe2000fffe13f */
[----:B------:R-:W-:Y:S01]  /*1220*/  CS2R R118, SRZ ;  /* 0x0000000000767805 */ /* 0x000fe2000001ff00 */
[----:B------:R-:W-:Y:S01]  /*1230*/  UP2UR UR50, UPR, URZ, 0x1 ;  /* 0x000000013f327883 */ /* 0x000fe20008000000 */
[----:B------:R-:W-:Y:S01]  /*1240*/  CS2R R116, SRZ ;  /* 0x0000000000747805 */ /* 0x000fe2000001ff00 */
[----:B------:R-:W-:Y:S01]  /*1250*/  UIADD3 UR7, UR48, 0x80, -UR49 ;  /* 0x0000008030077890 */ /* 0x000fe2000fffe831 */
[----:B------:R-:W-:-:S02]  /*1260*/  CS2R R114, SRZ ;  /* 0x0000000000727805 */ /* 0x000fc4000001ff00 */
[----:B------:R-:W-:Y:S01]  /*1270*/  CS2R R112, SRZ ;  /* 0x0000000000707805 */ /* 0x000fe2000001ff00 */
[----:B------:R-:W-:Y:S01]  /*1280*/  @UP0 ULDC UR4, c[0x0][0x44c] ;  /* 0x0001130000040ab9 */ /* 0x000fe20000000800 */
[----:B------:R-:W-:Y:S01]  /*1290*/  @UP0 ULDC UR8, c[0x0][0x450] ;  /* 0x0001140000080ab9 */ /* 0x000fe20000000800 */
[----:B------:R-:W-:Y:S01]  /*12a0*/  UIMAD.WIDE.U32 UR4, UR6, UR4, URZ ;  /* 0x00000004060472a5 */ /* 0x000fe2000f8e003f */
[----:B------:R-:W-:Y:S01]  /*12b0*/  CS2R R14, SRZ ;  /* 0x00000000000e7805 */ /* 0x000fe2000001ff00 */
[----:B------:R-:W-:Y:S01]  /*12c0*/  UIADD3 UR4, UR48, 0x7f, URZ ;  /* 0x0000007f30047890 */ /* 0x000fe2000fffe03f */
[----:B------:R-:W-:Y:S01]  /*12d0*/  MOV R110, RZ ;  /* 0x000000ff006e7202 */ /* 0x000fe20000000f00 */
[----:B------:R-:W-:Y:S01]  /*12e0*/  @UP0 USHF.R.U32.HI UR6, URZ, UR8, UR5 ;  /* 0x000000083f060299 */ /* 0x000fe20008011605 */
[----:B------:R-:W-:Y:S01]  /*12f0*/  IMAD.MOV.U32 R25, RZ, RZ, RZ ;  /* 0x000000ffff197224 */ /* 0x000fe200078e00ff */
[----:B------:R-:W-:Y:S01]  /*1300*/  USHF.R.S32.HI UR5, URZ, 0x1f, UR4 ;  /* 0x0000001f3f057899 */ /* 0x000fe20008011404 */
[----:B------:R-:W-:Y:S01]  /*1310*/  CS2R R12, SRZ ;  /* 0x00000000000c7805 */ /* 0x000fe2000001ff00 */
[----:B------:R-:W-:Y:S01]  /*1320*/  UIADD3 UR6, UR7, UR6, URZ ;  /* 0x0000000607067290 */ /* 0x000fe2000fffe03f */
[----:B------:R-:W-:Y:S01]  /*1330*/  IMAD.MOV.U32 R106, RZ, RZ, RZ ;  /* 0x000000ffff6a7224 */ /* 0x000fe200078e00ff */
[----:B------:R-:W-:Y:S01]  /*1340*/  ULEA.HI UR5, UR5, UR4, URZ, 0x7 ;  /* 0x0000000405057291 */ /* 0x000fe2000f8f383f */
[----:B------:R-:W-:Y:S01]  /*1350*/  IMAD.MOV.U32 R27, RZ, RZ, RZ ;  /* 0x000000ffff1b7224 */ /* 0x000fe200078e00ff */
        /* <DEDUP_REMOVED lines=12> */
[----:B------:R-:W-:-:S04]  /*1420*/  UISETP.LT.AND UP0, UPT, UR5, UR7, UPT ;  /* 0x000000070500728c */ /* 0x000fc8000bf01270 */
[----:B------:R-:W-:-:S04]  /*1430*/  USEL UR51, UR5, UR7, UP0 ;  /* 0x0000000705337287 */ /* 0x000fc80008000000 */
[----:B------:R-:W-:-:S06]  /*1440*/  UISETP.GE.AND UP0, UPT, UR51, 0x1, UPT ;  /* 0x000000013300788c */ /* 0x000fcc000bf06270 */
[----:B------:R-:W-:-:S13]  /*1450*/  PLOP3.LUT P1, PT, PT, PT, UP0, 0x80, 0x0 ;  /* 0x000000000000781c */ /* 0x000fda0003f2f008 */
        /* <DEDUP_REMOVED lines=32> */
.L_x_15072:
        /* <DEDUP_REMOVED lines=9> */
.L_x_15200:
[----:B------:R-:W-:Y:S05]  /*16f0*/  @!P0 BRA `(.L_x_15074) ;  /* 0x0000000000048947 */ /* 0x000fea0003800000 */
[----:B------:R-:W-:Y:S01]  /*1700*/  BPT.TRAP 0x1 ;  /* 0x000000040000795c */ /* 0x000fe20000300000 */
.L_x_15074:
[----:B0-----:R-:W-:Y:S02]  /*1710*/  IMAD.U32 R0, RZ, RZ, UR37 ;  /* 0x00000025ff007e24 */ /* 0x001fe4000f8e00ff */
[----:B------:R-:W-:-:S03]  /*1720*/  IMAD.U32 R3, RZ, RZ, UR36 ;  /* 0x00000024ff037e24 */ /* 0x000fc6000f8e00ff */
[----:B------:R-:W-:Y:S02]  /*1730*/  LEA R0, R0, UR45, 0x3 ;  /* 0x0000002d00007c11 */ /* 0x000fe4000f8e18ff */
[----:B------:R-:W-:-:S04]  /*1740*/  SHF.L.U32 R3, R3, 0x1f, RZ ;  /* 0x0000001f03037819 */ /* 0x000fc800000006ff */
[----:B------:R0:W1:Y:S01]  /*1750*/  SYNCS.PHASECHK.TRANS64.TRYWAIT P1, [R0+URZ+0x16830], R3 ;  /* 0x01683003000075a7 */ /* 0x000062000802017f */
[----:B------:R-:W-:Y:S05]  /*1760*/  @!P0 BRA `(.L_x_15075) ;  /* 0x0000000000048947 */ /* 0x000fea0003800000 */
[----:B------:R-:W-:Y:S01]  /*1770*/  BPT.TRAP 0x1 ;  /* 0x000000040000795c */ /* 0x000fe20000300000 */
.L_x_15075:
[----:B-1----:R-:W-:Y:S05]  /*1780*/  @P1 BRA `(.L_x_15076) ;  /* 0x0000000000081947 */ /* 0x002fea0003800000 */
[----:B------:R-:W1:Y:S02]  /*1790*/  SYNCS.PHASECHK.TRANS64.TRYWAIT P1, [R0+URZ+0x16830], R3 ;  /* 0x01683003000075a7 */ /* 0x000e64000802017f */
[----:B-1----:R-:W-:Y:S05]  /*17a0*/  @!P1 BRA `(.L_x_15077) ;  /* 0x000000f800a49947 */ /* 0x002fea0003800000 */
.L_x_15076:
        /* <DEDUP_REMOVED lines=35> */
.L_x_15078:
[----:B------:R-:W-:Y:S01]  /*19e0*/  UISETP.NE.AND UP0, UPT, UR50, URZ, UPT ;  /* 0x0000003f3200728c */ /* 0x000fe2000bf05270 */
[----:B------:R-:W-:Y:S01]  /*19f0*/  VIADD R14, R17, UR42 ;  /* 0x0000002a110e7c36 */ /* 0x000fe20008000000 */
[----:B------:R-:W-:Y:S01]  /*1a00*/  ULDC UR10, c[0x0][0x9d8] ;  /* 0x00027600000a7ab9 */ /* 0x000fe20000000800 */
[----:B------:R-:W-:Y:S02]  /*1a10*/  IMAD.U32 R4, RZ, RZ, UR49 ;  /* 0x00000031ff047e24 */ /* 0x000fe4000f8e00ff */
[----:B------:R-:W-:Y:S01]  /*1a20*/  FMUL.FTZ R26, R26, UR10 ;  /* 0x0000000a1a1a7c20 */ /* 0x000fe20008410000 */
[----:B------:R-:W-:Y:S01]  /*1a30*/  FMUL.FTZ R27, R27, UR10 ;  /* 0x0000000a1b1b7c20 */ /* 0x000fe20008410000 */
[----:B------:R-:W-:Y:S01]  /*1a40*/  PLOP3.LUT P1, PT, PT, PT, UP0, 0x80, 0x0 ;  /* 0x000000000000781c */ /* 0x000fe20003f2f008 */
[----:B------:R-:W-:Y:S01]  /*1a50*/  FMUL.FTZ R30, R30, UR10 ;  /* 0x0000000a1e1e7c20 */ /* 0x000fe20008410000 */
[----:B------:R-:W-:Y:S01]  /*1a60*/  PLOP3.LUT P2, PT, PT, PT, UP0, 0x80, 0x0 ;  /* 0x000000000000781c */ /* 0x000fe20003f4f008 */
[----:B------:R-:W-:Y:S01]  /*1a70*/  MUFU.TANH R105, R27 ;  /* 0x0000001b00697308 */ /* 0x000fe20000002400 */
        /* <DEDUP_REMOVED lines=16> */
[----:B------:R-:W3:Y:S01]  /*1b80*/  MUFU.TANH R101, R30 ;  /* 0x0000001e00657308 */ /* 0x000ee20000002400 */
[----:B------:R-:W-:Y:S01]  /*1b90*/  UIMAD UR6, UR51, UR6, 0x80 ;  /* 0x00000080330674a4 */ /* 0x000fe2000f8e0206 */
[----:B------:R-:W-:Y:S01]  /*1ba0*/  FMUL.FTZ R51, R51, UR10 ;  /* 0x0000000a33337c20 */ /* 0x000fe20008410000 */
[----:B------:R-:W4:Y:S01]  /*1bb0*/  SHFL.IDX PT, R2, R14, 0x1, 0x1c1f ;  /* 0x003c1f000e027f89 */ /* 0x000f2200000e0000 */
[----:B------:R-:W-:Y:S01]  /*1bc0*/  FMUL.FTZ R54, R54, UR10 ;  /* 0x0000000a36367c20 */ /* 0x000fe20008410000 */
[----:B------:R-:W-:Y:S01]  /*1bd0*/  UIADD3 UR7, UR6, 0x1, URZ ;  /* 0x0000000106077890 */ /* 0x000fe2000fffe03f */
[----:B------:R-:W-:Y:S01]  /*1be0*/  FMUL.FTZ R63, R63, UR10 ;  /* 0x0000000a3f3f7c20 */ /* 0x000fe20008410000 */
[----:B------:R-:W-:Y:S01]  /*1bf0*/  UIADD3 UR6, UR48, UR6, URZ ;  /* 0x0000000630067290 */ /* 0x000fe2000fffe03f */
[----:B------:R5:W3:Y:S01]  /*1c00*/  MUFU.TANH R99, R31 ;  /* 0x0000001f00637308 */ /* 0x000ae20000002400 */
[----:B------:R-:W-:Y:S01]  /*1c10*/  FMUL.FTZ R9, R25, UR10 ;  /* 0x0000000a19097c20 */ /* 0x000fe20008410000 */
[----:B------:R-:W-:Y:S01]  /*1c20*/  FMUL.FTZ R25, R36, UR10 ;  /* 0x0000000a24197c20 */ /* 0x000fe20008410000 */
[----:B------:R-:W-:Y:S01]  /*1c30*/  MOV R103, UR7 ;  /* 0x0000000700677c02 */ /* 0x000fe20008000f00 */
[----:B------:R-:W-:Y:S01]  /*1c40*/  FMUL.FTZ R36, R53, UR10 ;  /* 0x0000000a35247c20 */ /* 0x000fe20008410000 */
[----:B01----:R-:W-:-:S02]  /*1c50*/  IMAD.U32 R3, RZ, RZ, UR6 ;  /* 0x00000006ff037e24 */ /* 0x003fc4000f8e00ff */
[----:B------:R-:W-:Y:S01]  /*1c60*/  FMUL.FTZ R55, R55, UR10 ;  /* 0x0000000a37377c20 */ /* 0x000fe20008410000 */
[----:B------:R-:W-:Y:S01]  /*1c70*/  FMUL.FTZ R59, R59, UR10 ;  /* 0x0000000a3b3b7c20 */ /* 0x000fe20008410000 */
[C---:B------:R-:W-:Y:S01]  /*1c80*/  IMAD R103, R16.reuse, -0x2, R103 ;  /* 0xfffffffe10677824 */ /* 0x040fe200078e0267 */
[----:B------:R-:W0:Y:S01]  /*1c90*/  MUFU.TANH R97, R34 ;  /* 0x0000002200617308 */ /* 0x000e220000002400 */
[----:B------:R-:W-:Y:S02]  /*1ca0*/  IMAD R20, R16, -0x2, R3 ;  /* 0xfffffffe10147824 */ /* 0x000fe400078e0203 */
[----:B------:R-:W-:Y:S01]  /*1cb0*/  FMUL.FTZ R3, R67, UR10 ;  /* 0x0000000a43037c20 */ /* 0x000fe20008410000 */
[----:B-----5:R-:W-:Y:S01]  /*1cc0*/  FMUL.FTZ R31, R45, UR10 ;  /* 0x0000000a2d1f7c20 */ /* 0x020fe20008410000 */
[----:B------:R-:W-:Y:S01]  /*1cd0*/  IADD3 R103, -R4, UR48, R103 ;  /* 0x0000003004677c10 */ /* 0x000fe2000fffe167 */
[----:B------:R-:W-:Y:S01]  /*1ce0*/  FMUL.FTZ R58, R58, UR10 ;  /* 0x0000000a3a3a7c20 */ /* 0x000fe20008410000 */
[----:B------:R-:W-:Y:S01]  /*1cf0*/  FMUL.FTZ R11, R29, UR10 ;  /* 0x0000000a1d0b7c20 */ /* 0x000fe20008410000 */
[----:B------:R-:W-:Y:S01]  /*1d00*/  FMUL.FTZ R21, R32, UR10 ;  /* 0x0000000a20157c20 */ /* 0x000fe20008410000 */
[----:B------:R-:W1:Y:S01]  /*1d10*/  MUFU.TANH R35, R35 ;  /* 0x0000002300237308 */ /* 0x000e620000002400 */
[----:B------:R-:W-:Y:S01]  /*1d20*/  FMUL.FTZ R29, R40, UR10 ;  /* 0x0000000a281d7c20 */ /* 0x000fe20008410000 */
[----:B----4-:R-:W-:Y:S01]  /*1d30*/  VIADDMNMX R2, R2, R103, R20, PT ;  /* 0x0000006702027246 */ /* 0x010fe20003800114 */
[----:B------:R-:W-:Y:S01]  /*1d40*/  FMUL.FTZ R32, R49, UR10 ;  /* 0x0000000a31207c20 */ /* 0x000fe20008410000 */
[----:B------:R-:W-:Y:S01]  /*1d50*/  FMUL.FTZ R40, R57, UR10 ;  /* 0x0000000a39287c20 */ /* 0x000fe20008410000 */
[----:B------:R-:W-:Y:S01]  /*1d60*/  FMUL.FTZ R62, R62, UR10 ;  /* 0x0000000a3e3e7c20 */ /* 0x000fe20008410000 */
[----:B------:R-:W-:Y:S01]  /*1d70*/  ISETP.GT.AND P1, PT, R2, RZ, PT ;  /* 0x000000ff0200720c */ /* 0x000fe20003f24270 */
[----:B------:R-:W-:Y:S01]  /*1d80*/  FMUL.FTZ R66, R66, UR10 ;  /* 0x0000000a42427c20 */ /* 0x000fe20008410000 */
[C---:B------:R-:W-:Y:S01]  /*1d90*/  ISETP.GT.AND P2, PT, R2.reuse, 0x1, PT ;  /* 0x000000010200780c */ /* 0x040fe20003f44270 */
[----:B------:R-:W4:Y:S01]  /*1da0*/  MUFU.TANH R93, R38 ;  /* 0x00000026005d7308 */ /* 0x000f220000002400 */
[----:B------:R-:W-:Y:S01]  /*1db0*/  ISETP.GT.AND P3, PT, R2, 0x8, PT ;  /* 0x000000080200780c */ /* 0x000fe20003f64270 */
[----:B------:R-:W-:Y:S01]  /*1dc0*/  FMUL.FTZ R13, R28, UR10 ;  /* 0x0000000a1c0d7c20 */ /* 0x000fe20008410000 */
[----:B--2---:R-:W-:Y:S01]  /*1dd0*/  FSEL R107, R26, -INF , P1 ;  /* 0xff8000001a6b7808 */ /* 0x004fe20000800000 */
[----:B------:R-:W-:Y:S01]  /*1de0*/  FMUL.FTZ R28, R41, UR10 ;  /* 0x0000000a291c7c20 */ /* 0x000fe20008410000 */
[----:B------:R-:W-:Y:S01]  /*1df0*/  FSEL R105, R105, -INF , P2 ;  /* 0xff80000069697808 */ /* 0x000fe20001000000 */
[----:B------:R-:W-:Y:S01]  /*1e00*/  FMUL.FTZ R70, R70, UR10 ;  /* 0x0000000a46467c20 */ /* 0x000fe20008410000 */
[C---:B------:R-:W-:Y:S01]  /*1e10*/  ISETP.GT.AND P1, PT, R2.reuse, 0x9, PT ;  /* 0x000000090200780c */ /* 0x040fe20003f24270 */
[----:B------:R-:W2:Y:S01]  /*1e20*/  MUFU.TANH R39, R39 ;  /* 0x0000002700277308 */ /* 0x000ea20000002400 */
[----:B---3--:R-:W-:Y:S01]  /*1e30*/  FSEL R101, R101, -INF , P3 ;  /* 0xff80000065657808 */ /* 0x008fe20001800000 */
[----:B------:R-:W-:Y:S01]  /*1e40*/  FMUL.FTZ R27, R37, UR10 ;  /* 0x0000000a251b7c20 */ /* 0x000fe20008410000 */
[----:B------:R-:W-:Y:S01]  /*1e50*/  FMNMX.FTZ R4, R107, R105, !PT ;  /* 0x000000696b047209 */ /* 0x000fe20007810000 */
[----:B------:R-:W-:Y:S01]  /*1e60*/  FMUL.FTZ R71, R71, UR10 ;  /* 0x0000000a47477c20 */ /* 0x000fe20008410000 */
[----:B------:R-:W-:Y:S01]  /*1e70*/  ISETP.GT.AND P2, PT, R2, 0x10, PT ;  /* 0x000000100200780c */ /* 0x000fe20003f44270 */
[----:B------:R-:W-:Y:S01]  /*1e80*/  FMUL.FTZ R74, R74, UR10 ;  /* 0x0000000a4a4a7c20 */ /* 0x000fe20008410000 */
[----:B------:R-:W-:Y:S01]  /*1e90*/  FSEL R99, R99, -INF , P1 ;  /* 0xff80000063637808 */ /* 0x000fe20000800000 */
[----:B------:R-:W3:Y:S01]  /*1ea0*/  MUFU.TANH R89, R42 ;  /* 0x0000002a00597308 */ /* 0x000ee20000002400 */
[----:B------:R-:W-:Y:S01]  /*1eb0*/  FMNMX.FTZ R4, R101, R4, !PT ;  /* 0x0000000465047209 */ /* 0x000fe20007810000 */
[----:B------:R-:W-:Y:S01]  /*1ec0*/  FMUL.FTZ R7, R24, UR10 ;  /* 0x0000000a18077c20 */ /* 0x000fe20008410000 */
[C---:B------:R-:W-:Y:S01]  /*1ed0*/  ISETP.GT.AND P1, PT, R2.reuse, 0x11, PT ;  /* 0x000000110200780c */ /* 0x040fe20003f24270 */
        /* <DEDUP_REMOVED lines=13> */
[----:B----4-:R-:W-:Y:S01]  /*1fb0*/  FSEL R93, R93, -INF , P2 ;  /* 0xff8000005d5d7808 */ /* 0x010fe20001000000 */
[----:B------:R-:W-:Y:S01]  /*1fc0*/  FMUL.FTZ R83, R83, UR10 ;  /* 0x0000000a53537c20 */ /* 0x000fe20008410000 */
[----:B------:R-:W-:Y:S01]  /*1fd0*/  FMNMX.FTZ R4, R95, R4, !PT ;  /* 0x000000045f047209 */ /* 0x000fe20007810000 */
[----:B------:R-:W-:Y:S01]  /*1fe0*/  FMUL.FTZ R86, R86, UR10 ;  /* 0x0000000a56567c20 */ /* 0x000fe20008410000 */
[----:B------:R-:W-:Y:S01]  /*1ff0*/  ISETP.GT.AND P2, PT, R2, 0x20, PT ;  /* 0x000000200200780c */ /* 0x000fe20003f44270 */
[----:B------:R-:W-:Y:S01]  /*2000*/  FMUL.FTZ R87, R87, UR10 ;  /* 0x0000000a57577c20 */ /* 0x000fe20008410000 */
[----:B--2---:R-:W-:Y:S01]  /*2010*/  FSEL R91, R39, -INF , P1 ;  /* 0xff800000275b7808 */ /* 0x004fe20000800000 */
[----:B------:R-:W-:Y:S01]  /*2020*/  MUFU.TANH R47, R47 ;  /* 0x0000002f002f7308 */ /* 0x000fe20000002400 */
[----:B------:R-:W-:Y:S01]  /*2030*/  FMNMX.FTZ R4, R93, R4, !PT ;  /* 0x000000045d047209 */ /* 0x000fe20007810000 */
[----:B------:R-:W-:Y:S01]  /*2040*/  FMUL.FTZ R30, R44, UR10 ;  /* 0x0000000a2c1e7c20 */ /* 0x000fe20008410000 */
[C---:B------:R-:W-:Y:S01]  /*2050*/  ISETP.GT.AND P1, PT, R2.reuse, 0x21, PT ;  /* 0x000000210200780c */ /* 0x040fe20003f24270 */
[----:B------:R-:W2:Y:S01]  /*2060*/  SHFL.IDX PT, R26, R14, RZ, 0x1c1f ;  /* 0x001c1fff0e1a7589 */ /* 0x000ea200000e0000 */
[----:B---3--:R-:W-:Y:S01]  /*2070*/  FSEL R89, R89, -INF , P2 ;  /* 0xff80000059597808 */ /* 0x008fe20001000000 */
[----:B------:R-:W-:Y:S01]  /*2080*/  ULDC UR6, c[0x0][0x988] ;  /* 0x0002620000067ab9 */ /* 0x000fe20000000800 */
        /* <DEDUP_REMOVED lines=9> */
[----:B------:R-:W-:Y:S01]  /*2120*/  MUFU.TANH R51, R51 ;  /* 0x0000003300337308 */ /* 0x000fe20000002400 */
[----:B------:R-:W-:Y:S01]  /*2130*/  FMNMX.FTZ R4, R67, R4, !PT ;  /* 0x0000000443047209 */ /* 0x000fe20007810000 */
[----:B------:R-:W-:Y:S01]  /*2140*/  @UP0 ULDC UR14, c[0x0][0x450] ;  /* 0x00011400000e0ab9 */ /* 0x000fe20000000800 */
[----:B------:R-:W-:Y:S01]  /*2150*/  R2UR UR11, R0 ;  /* 0x00000000000b72ca */ /* 0x000fe200000e0000 */
[----:B------:R-:W-:Y:S01]  /*2160*/  UIADD3 UR24, UR51, -0x2, URZ ;  /* 0xfffffffe33187890 */ /* 0x000fe2000fffe03f */
[----:B------:R-:W-:-:S02]  /*2170*/  CS2R R118, SRZ ;  /* 0x0000000000767805 */ /* 0x000fc4000001ff00 */
[----:B------:R-:W-:Y:S02]  /*2180*/  CS2R R116, SRZ ;  /* 0x0000000000747805 */ /* 0x000fe4000001ff00 */
[----:B------:R-:W-:Y:S01]  /*2190*/  CS2R R114, SRZ ;  /* 0x0000000000727805 */ /* 0x000fe2000001ff00 */
[----:B------:R-:W0:Y:S01]  /*21a0*/  MUFU.TANH R53, R54 ;  /* 0x0000003600357308 */ /* 0x000e220000002400 */
[----:B------:R-:W-:Y:S02]  /*21b0*/  CS2R R112, SRZ ;  /* 0x0000000000707805 */ /* 0x000fe4000001ff00 */
[----:B--2---:R-:W-:-:S05]  /*21c0*/  VIADDMNMX R103, R26, R103, R20, PT ;  /* 0x000000671a677246 */ /* 0x004fca0003800114 */
[----:B------:R1:W-:Y:S01]  /*21d0*/  MUFU.TANH R6, R63 ;  /* 0x0000003f00067308 */ /* 0x0003e20000002400 */
[----:B------:R-:W-:-:S07]  /*21e0*/  ISETP.GT.AND P3, PT, R103, 0x8, PT ;  /* 0x000000086700780c */ /* 0x000fce0003f64270 */
[----:B------:R-:W2:Y:S01]  /*21f0*/  MUFU.TANH R5, R55 ;  /* 0x0000003700057308 */ /* 0x000ea20000002400 */
[----:B-1----:R-:W-:Y:S02]  /*2200*/  FSEL R63, R46, -INF , P2 ;  /* 0xff8000002e3f7808 */ /* 0x002fe40001000000 */
[----:B------:R-:W-:Y:S02]  /*2210*/  ISETP.GT.AND P2, PT, R2, 0x30, PT ;  /* 0x000000300200780c */ /* 0x000fe40003f44270 */
[----:B------:R-:W-:Y:S02]  /*2220*/  FMNMX.FTZ R4, R63, R4, !PT ;  /* 0x000000043f047209 */ /* 0x000fe40007810000 */
[----:B---3--:R-:W-:Y:S01]  /*2230*/  FSEL R57, R50, -INF , P2 ;  /* 0xff80000032397808 */ /* 0x008fe20001000000 */
[----:B------:R1:W-:Y:S01]  /*2240*/  MUFU.TANH R45, R59 ;  /* 0x0000003b002d7308 */ /* 0x0003e20000002400 */
[----:B------:R-:W-:-:S04]  /*2250*/  ISETP.GT.AND P2, PT, R2, 0x38, PT ;  /* 0x000000380200780c */ /* 0x000fc80003f44270 */
[----:B0-----:R-:W-:Y:S02]  /*2260*/  FSEL R53, R53, -INF , P2 ;  /* 0xff80000035357808 */ /* 0x001fe40001000000 */
[C---:B------:R-:W-:Y:S01]  /*2270*/  ISETP.GT.AND P2, PT, R2.reuse, 0x40, PT ;  /* 0x000000400200780c */ /* 0x040fe20003f44270 */
[----:B------:R0:W3:Y:S01]  /*2280*/  MUFU.TANH R49, R58 ;  /* 0x0000003a00317308 */ /* 0x0000e20000002400 */
[----:B-1----:R-:W-:Y:S02]  /*2290*/  FSEL R59, R47, -INF , P1 ;  /* 0xff8000002f3b7808 */ /* 0x002fe40000800000 */
[C---:B------:R-:W-:Y:S02]  /*22a0*/  ISETP.GT.AND P1, PT, R2.reuse, 0x31, PT ;  /* 0x000000310200780c */ /* 0x040fe40003f24270 */
[----:B------:R-:W-:Y:S02]  /*22b0*/  FMNMX.FTZ R4, R59, R4, !PT ;  /* 0x000000043b047209 */ /* 0x000fe40007810000 */
[----:B------:R-:W-:Y:S01]  /*22c0*/  FSEL R55, R51, -INF , P1 ;  /* 0xff80000033377808 */ /* 0x000fe20000800000 */
[----:B------:R-:W1:Y:S01]  /*22d0*/  MUFU.TANH R62, R62 ;  /* 0x0000003e003e7308 */ /* 0x000e620000002400 */
[----:B------:R-:W-:Y:S01]  /*22e0*/  FMNMX.FTZ R4, R57, R4, !PT ;  /* 0x0000000439047209 */ /* 0x000fe20007810000 */
[----:B0-----:R-:W-:Y:S01]  /*22f0*/  FMUL.FTZ R58, R69, UR10 ;  /* 0x0000000a453a7c20 */ /* 0x001fe20008410000 */
[----:B------:R-:W-:Y:S01]  /*2300*/  ISETP.GT.AND P1, PT, R2, 0x39, PT ;  /* 0x000000390200780c */ /* 0x000fe20003f24270 */
[----:B------:R-:W-:Y:S01]  /*2310*/  FMUL.FTZ R69, R81, UR10 ;  /* 0x0000000a51457c20 */ /* 0x000fe20008410000 */
[----:B------:R-:W-:-:S02]  /*2320*/  FMNMX.FTZ R4, R55, R4, !PT ;  /* 0x0000000437047209 */ /* 0x000fc40007810000 */
[----:B--2---:R-:W-:Y:S01]  /*2330*/  FSEL R51, R5, -INF , P1 ;  /* 0xff80000005337808 */ /* 0x004fe20000800000 */
[----:B------:R-:W0:Y:S01]  /*2340*/  MUFU.TANH R41, R66 ;  /* 0x0000004200297308 */ /* 0x000e220000002400 */
        /* <DEDUP_REMOVED lines=10> */
[----:B-1----:R-:W-:Y:S01]  /*23f0*/  FSEL R47, R62, -INF , P2 ;  /* 0xff8000003e2f7808 */ /* 0x002fe20001000000 */
[----:B------:R-:W-:Y:S01]  /*2400*/  FMUL.FTZ R62, R72, UR10 ;  /* 0x0000000a483e7c20 */ /* 0x000fe20008410000 */
[----:B------:R-:W-:Y:S02]  /*2410*/  FMNMX.FTZ R4, R45, R4, !PT ;  /* 0x000000042d047209 */ /* 0x000fe40007810000 */
[----:B------:R-:W-:-:S02]  /*2420*/  ISETP.GT.AND P2, PT, R2, 0x50, PT ;  /* 0x000000500200780c */ /* 0x000fc40003f44270 */
[----:B------:R-:W-:Y:S01]  /*2430*/  FSEL R43, R6, -INF , P1 ;  /* 0xff800000062b7808 */ /* 0x000fe20000800000 */
[----:B------:R1:W4:Y:S01]  /*2440*/  MUFU.TANH R35, R71 ;  /* 0x0000004700237308 */ /* 0x0003220000002400 */
[----:B------:R-:W-:Y:S02]  /*2450*/  FMNMX.FTZ R4, R47, R4, !PT ;  /* 0x000000042f047209 */ /* 0x000fe40007810000 */
[C---:B------:R-:W-:Y:S02]  /*2460*/  ISETP.GT.AND P1, PT, R2.reuse, 0x51, PT ;  /* 0x000000510200780c */ /* 0x040fe40003f24270 */
[----:B0-----:R-:W-:Y:S02]  /*2470*/  FSEL R41, R41, -INF , P2 ;  /* 0xff80000029297808 */ /* 0x001fe40001000000 */
[----:B------:R-:W-:Y:S01]  /*2480*/  FMNMX.FTZ R4, R43, R4, !PT ;  /* 0x000000042b047209 */ /* 0x000fe20007810000 */
[----:B------:R0:W5:Y:S01]  /*2490*/  MUFU.TANH R33, R74 ;  /* 0x0000004a00217308 */ /* 0x0001620000002400 */
[----:B------:R-:W-:Y:S01]  /*24a0*/  ISETP.GT.AND P2, PT, R2, 0x58, PT ;  /* 0x000000580200780c */ /* 0x000fe20003f44270 */
[----:B-1----:R-:W-:Y:S01]  /*24b0*/  FMUL.FTZ R71, R85, UR10 ;  /* 0x0000000a55477c20 */ /* 0x002fe20008410000 */
[----:B--2---:R-:W-:-:S02]  /*24c0*/  FSEL R39, R3, -INF , P1 ;  /* 0xff80000003277808 */ /* 0x004fc40000800000 */
[----:B------:R-:W-:Y:S02]  /*24d0*/  FMNMX.FTZ R4, R41, R4, !PT ;  /* 0x0000000429047209 */ /* 0x000fe40007810000 */
[----:B------:R-:W-:Y:S01]  /*24e0*/  ISETP.GT.AND P1, PT, R2, 0x59, PT ;  /* 0x000000590200780c */ /* 0x000fe20003f24270 */
[----:B------:R-:W1:Y:S01]  /*24f0*/  MUFU.TANH R75, R75 ;  /* 0x0000004b004b7308 */ /* 0x000e620000002400 */
[----:B---3--:R-:W-:Y:S01]  /*2500*/  FSEL R37, R37, -INF , P2 ;  /* 0xff80000025257808 */ /* 0x008fe20001000000 */
[----:B0-----:R-:W-:Y:S01]  /*2510*/  FMUL.FTZ R74, R60, UR10 ;  /* 0x0000000a3c4a7c20 */ /* 0x001fe20008410000 */
[----:B------:R-:W-:Y:S02]  /*2520*/  FMNMX.FTZ R4, R39, R4, !PT ;  /* 0x0000000427047209 */ /* 0x000fe40007810000 */
[----:B------:R-:W-:Y:S02]  /*2530*/  ISETP.GT.AND P2, PT, R2, 0x60, PT ;  /* 0x000000600200780c */ /* 0x000fe40003f44270 */
[----:B----4-:R-:W-:Y:S01]  /*2540*/  FSEL R35, R35, -INF , P1 ;  /* 0xff80000023237808 */ /* 0x010fe20000800000 */
[----:B------:R0:W2:Y:S01]  /*2550*/  MUFU.TANH R5, R78 ;  /* 0x0000004e00057308 */ /* 0x0000a20000002400 */
[----:B------:R-:W-:-:S02]  /*2560*/  FMNMX.FTZ R4, R37, R4, !PT ;  /* 0x0000000425047209 */ /* 0x000fc40007810000 */
[C---:B------:R-:W-:Y:S02]  /*2570*/  ISETP.GT.AND P1, PT, R2.reuse, 0x61, PT ;  /* 0x000000610200780c */ /* 0x040fe40003f24270 */
[----:B-----5:R-:W-:Y:S02]  /*2580*/  FSEL R33, R33, -INF , P2 ;  /* 0xff80000021217808 */ /* 0x020fe40001000000 */
[----:B------:R-:W-:Y:S01]  /*2590*/  FMNMX.FTZ R4, R35, R4, !PT ;  /* 0x0000000423047209 */ /* 0x000fe20007810000 */
[----:B------:R3:W4:Y:S01]  /*25a0*/  MUFU.TANH R12, R79 ;  /* 0x0000004f000c7308 */ /* 0x0007220000002400 */
[----:B------:R-:W-:Y:S01]  /*25b0*/  ISETP.GT.AND P2, PT, R2, 0x68, PT ;  /* 0x000000680200780c */ /* 0x000fe20003f44270 */
[----:B0-----:R-:W-:Y:S01]  /*25c0*/  FMUL.FTZ R78, R65, UR10 ;  /* 0x0000000a414e7c20 */ /* 0x001fe20008410000 */
[----:B-1----:R-:W-:Y:S01]  /*25d0*/  FSEL R3, R75, -INF , P1 ;  /* 0xff8000004b037808 */ /* 0x002fe20000800000 */
[----:B------:R-:W-:Y:S01]  /*25e0*/  FMUL.FTZ R65, R76, UR10 ;  /* 0x0000000a4c417c20 */ /* 0x000fe20008410000 */
[----:B------:R-:W-:Y:S01]  /*25f0*/  FMNMX.FTZ R4, R33, R4, !PT ;  /* 0x0000000421047209 */ /* 0x000fe20007810000 */
[----:B------:R-:W-:Y:S01]  /*2600*/  FMUL.FTZ R75, R61, UR10 ;  /* 0x0000000a3d4b7c20 */ /* 0x000fe20008410000 */
[----:B------:R-:W-:Y:S01]  /*2610*/  ISETP.GT.AND P1, PT, R2, 0x69, PT ;  /* 0x000000690200780c */ /* 0x000fe20003f24270 */
[----:B------:R0:W1:Y:S01]  /*2620*/  MUFU.TANH R10, R82 ;  /* 0x00000052000a7308 */ /* 0x0000620000002400 */
[----:B--2---:R-:W-:Y:S01]  /*2630*/  FSEL R5, R5, -INF , P2 ;  /* 0xff80000005057808 */ /* 0x004fe20001000000 */
[----:B---3--:R-:W-:Y:S01]  /*2640*/  FMUL.FTZ R79, R68, UR10 ;  /* 0x0000000a444f7c20 */ /* 0x008fe20008410000 */
[----:B------:R-:W-:Y:S01]  /*2650*/  FMNMX.FTZ R4, R3, R4, !PT ;  /* 0x0000000403047209 */ /* 0x000fe20007810000 */
[----:B------:R-:W-:Y:S01]  /*2660*/  FMUL.FTZ R68, R80, UR10 ;  /* 0x0000000a50447c20 */ /* 0x000fe20008410000 */
[----:B------:R-:W-:Y:S01]  /*2670*/  ISETP.GT.AND P2, PT, R2, 0x70, PT ;  /* 0x000000700200780c */ /* 0x000fe20003f44270 */
[----:B------:R-:W-:Y:S01]  /*2680*/  FMUL.FTZ R61, R73, UR10 ;  /* 0x0000000a493d7c20 */ /* 0x000fe20008410000 */
[----:B------:R-:W-:Y:S01]  /*2690*/  FMNMX.FTZ R15, R5, R4, !PT ;  /* 0x00000004050f7209 */ /* 0x000fe20007810000 */
[----:B------:R-:W2:Y:S01]  /*26a0*/  MUFU.TANH R8, R83 ;  /* 0x0000005300087308 */ /* 0x000ea20000002400 */
[----:B----4-:R-:W-:Y:S01]  /*26b0*/  FSEL R12, R12, -INF , P1 ;  /* 0xff8000000c0c7808 */ /* 0x010fe20000800000 */
[----:B0-----:R-:W-:Y:S01]  /*26c0*/  FMUL.FTZ R82, R64, UR10 ;  /* 0x0000000a40527c20 */ /* 0x001fe20008410000 */
[----:B------:R-:W-:Y:S01]  /*26d0*/  ISETP.GT.AND P1, PT, R2, 0x71, PT ;  /* 0x000000710200780c */ /* 0x000fe20003f24270 */
[----:B------:R-:W-:Y:S01]  /*26e0*/  FMUL.FTZ R73, R84, UR10 ;  /* 0x0000000a54497c20 */ /* 0x000fe20008410000 */
[----:B------:R-:W-:Y:S01]  /*26f0*/  FMNMX.FTZ R15, R12, R15, !PT ;  /* 0x0000000f0c0f7209 */ /* 0x000fe20007810000 */
[----:B------:R-:W-:Y:S01]  /*2700*/  FMUL.FTZ R64, R77, UR10 ;  /* 0x0000000a4d407c20 */ /* 0x000fe20008410000 */
[----:B------:R-:W-:Y:S01]  /*2710*/  UMOV UR10, UR42 ;  /* 0x0000002a000a7c82 */ /* 0x000fe20008000000 */
[----:B------:R-:W0:Y:S01]  /*2720*/  MUFU.TANH R86, R86 ;  /* 0x0000005600567308 */ /* 0x000e220000002400 */
[----:B-1----:R-:W-:-:S02]  /*2730*/  FSEL R10, R10, -INF , P2 ;  /* 0xff8000000a0a7808 */ /* 0x002fc40001000000 */
[----:B------:R-:W-:Y:S02]  /*2740*/  ISETP.GT.AND P2, PT, R2, 0x78, PT ;  /* 0x000000780200780c */ /* 0x000fe40003f44270 */
[----:B------:R-:W-:-:S03]  /*2750*/  FMNMX.FTZ R15, R10, R15, !PT ;  /* 0x0000000f0a0f7209 */ /* 0x000fc60007810000 */
[----:B------:R-:W1:Y:S01]  /*2760*/  MUFU.TANH R87, R87 ;  /* 0x0000005700577308 */ /* 0x000e620000002400 */
[----:B--2---:R-:W-:Y:S02]  /*2770*/  FSEL R8, R8, -INF , P1 ;  /* 0xff80000008087808 */ /* 0x004fe40000800000 */
[----:B------:R-:W-:Y:S02]  /*2780*/  ISETP.GT.AND P1, PT, R2, 0x79, PT ;  /* 0x000000790200780c */ /* 0x000fe40003f24270 */
[----:B------:R-:W-:-:S03]  /*2790*/  FMNMX.FTZ R15, R8, R15, !PT ;  /* 0x0000000f080f7209 */ /* 0x000fc60007810000 */
[----:B------:R-:W-:Y:S01]  /*27a0*/  MUFU.TANH R7, R7 ;  /* 0x0000000700077308 */ /* 0x000fe20000002400 */
[----:B0-----:R-:W-:Y:S02]  /*27b0*/  FSEL R4, R86, -INF , P2 ;  /* 0xff80000056047808 */ /* 0x001fe40001000000 */
        /* <DEDUP_REMOVED lines=34> */
[----:B0-----:R-:W-:Y:S01]  /*29e0*/  FSEL R60, R29, -INF , P2 ;  /* 0xff8000001d3c7808 */ /* 0x001fe20001000000 */
[-CC-:B------:R-:W-:Y:S01]  /*29f0*/  FFMA.FTZ R100, R3, R15.reuse, -R14.reuse ;  /* 0x0000000f03647223 */ /* 0x180fe2000001080e */
[----:B------:R-:W-:Y:S01]  /*2a00*/  FSEL R44, R7, -INF , P1 ;  /* 0xff800000072c7808 */ /* 0x000fe20000800000 */
        /* <DEDUP_REMOVED lines=10> */
[----:B------:R-:W3:Y:S01]  /*2ab0*/  MUFU.TANH R34, R34 ;  /* 0x0000002200227308 */ /* 0x000ee20000002400 */
[----:B------:R-:W-:Y:S01]  /*2ac0*/  FMNMX.FTZ R7, R48, R7, !PT ;  /* 0x0000000730077209 */ /* 0x000fe20007810000 */
[-CC-:B------:R-:W-:Y:S01]  /*2ad0*/  FFMA.FTZ R26, R99, R15.reuse, -R14.reuse ;  /* 0x0000000f631a7223 */ /* 0x180fe2000001080e */
[----:B------:R-:W-:Y:S01]  /*2ae0*/  FSEL R52, R24, -INF , P1 ;  /* 0xff80000018347808 */ /* 0x000fe20000800000 */
[--C-:B------:R-:W-:Y:S01]  /*2af0*/  FFMA.FTZ R145, R97, R15, -R14.reuse ;  /* 0x0000000f61917223 */ /* 0x100fe2000001080e */
[----:B------:R-:W-:Y:S01]  /*2b00*/  FMNMX.FTZ R7, R50, R7, !PT ;  /* 0x0000000732077209 */ /* 0x000fe20007810000 */
        /* <DEDUP_REMOVED lines=32> */
[--C-:B------:R-:W-:Y:S01]  /*2d10*/  FFMA.FTZ R139, R53, R15, -R14.reuse ;  /* 0x0000000f358b7223 */ /* 0x100fe2000001080e */
[----:B---3--:R-:W-:Y:S01]  /*2d20*/  FSEL R34, R34, -INF , P2 ;  /* 0xff80000022227808 */ /* 0x008fe20001000000 */
[----:B------:R-:W0:Y:S01]  /*2d30*/  MUFU.TANH R40, R40 ;  /* 0x0000002800287308 */ /* 0x000e220000002400 */
[----:B------:R-:W-:Y:S01]  /*2d40*/  FMNMX.FTZ R7, R72, R7, !PT ;  /* 0x0000000748077209 */ /* 0x000fe20007810000 */
[-CC-:B------:R-:W-:Y:S01]  /*2d50*/  FFMA.FTZ R133, R49, R15.reuse, -R14.reuse ;  /* 0x0000000f31857223 */ /* 0x180fe2000001080e */
[----:B------:R-:W-:Y:S01]  /*2d60*/  ISETP.GT.AND P2, PT, R103, 0x38, PT ;  /* 0x000000386700780c */ /* 0x000fe20003f44270 */
[-CC-:B------:R-:W-:Y:S01]  /*2d70*/  FFMA.FTZ R92, R45, R15.reuse, -R14.reuse ;  /* 0x0000000f2d5c7223 */ /* 0x180fe2000001080e */
[----:B----4-:R-:W-:Y:S01]  /*2d80*/  FSEL R76, R32, -INF , P1 ;  /* 0xff800000204c7808 */ /* 0x010fe20000800000 */
[--C-:B------:R-:W-:Y:S01]  /*2d90*/  FFMA.FTZ R32, R67, R15, -R14.reuse ;  /* 0x0000000f43207223 */ /* 0x100fe2000001080e */
[----:B------:R-:W-:Y:S01]  /*2da0*/  FMNMX.FTZ R7, R34, R7, !PT ;  /* 0x0000000722077209 */ /* 0x000fe20007810000 */
[----:B------:R-:W3:Y:S01]  /*2db0*/  MUFU.TANH R74, R74 ;  /* 0x0000004a004a7308 */ /* 0x000ee20000002400 */
[----:B------:R-:W-:Y:S01]  /*2dc0*/  ISETP.GT.AND P1, PT, R103, 0x39, PT ;  /* 0x000000396700780c */ /* 0x000fe20003f24270 */
[-CC-:B------:R-:W-:Y:S01]  /*2dd0*/  FFMA.FTZ R135, R47, R15.reuse, -R14.reuse ;  /* 0x0000000f2f877223 */ /* 0x180fe2000001080e */
[----:B-----5:R-:W-:Y:S01]  /*2de0*/  FSEL R38, R38, -INF , P2 ;  /* 0xff80000026267808 */ /* 0x020fe20001000000 */
[--C-:B------:R-:W-:Y:S01]  /*2df0*/  FFMA.FTZ R129, R41, R15, -R14.reuse ;  /* 0x0000000f29817223 */ /* 0x100fe2000001080e */
[----:B------:R-:W-:Y:S01]  /*2e00*/  FMNMX.FTZ R7, R76, R7, !PT ;  /* 0x000000074c077209 */ /* 0x000fe20007810000 */
[----:B------:R-:W-:Y:S01]  /*2e10*/  UIADD3 UR7, UR10, UR48, -UR49 ;  /* 0x000000300a077290 */ /* 0x000fe2000fffe831 */
[C---:B------:R-:W-:Y:S01]  /*2e20*/  ISETP.GT.AND P2, PT, R103.reuse, 0x40, PT ;  /* 0x000000406700780c */ /* 0x040fe20003f44270 */
[----:B------:R-:W4:Y:S01]  /*2e30*/  MUFU.TANH R75, R75 ;  /* 0x0000004b004b7308 */ /* 0x000f220000002400 */
[----:B-1----:R-:W-:Y:S01]  /*2e40*/  FSEL R36, R36, -INF , P1 ;  /* 0xff80000024247808 */ /* 0x002fe20000800000 */
[----:B------:R-:W-:Y:S01]  /*2e50*/  USHF.R.S32.HI UR10, URZ, 0x1f, UR7 ;  /* 0x0000001f3f0a7899 */ /* 0x000fe20008011407 */
[----:B------:R-:W-:Y:S01]  /*2e60*/  FMNMX.FTZ R7, R38, R7, !PT ;  /* 0x0000000726077209 */ /* 0x000fe20007810000 */
[--C-:B------:R-:W-:Y:S01]  /*2e70*/  FFMA.FTZ R12, R12, R15, -R14.reuse ;  /* 0x0000000f0c0c7223 */ /* 0x100fe2000001080e */
[C---:B------:R-:W-:Y:S01]  /*2e80*/  ISETP.GT.AND P1, PT, R103.reuse, 0x41, PT ;  /* 0x000000416700780c */ /* 0x040fe20003f24270 */
[----:B------:R-:W-:Y:S01]  /*2e90*/  ULEA.HI UR10, UR10, UR7, URZ, 0x7 ;  /* 0x000000070a0a7291 */ /* 0x000fe2000f8f383f */
[----:B--2---:R-:W-:Y:S01]  /*2ea0*/  FSEL R42, R42, -INF , P2 ;  /* 0xff8000002a2a7808 */ /* 0x004fe20001000000 */
[----:B------:R-:W1:Y:S01]  /*2eb0*/  MUFU.TANH R82, R82 ;  /* 0x0000005200527308 */ /* 0x000e620000002400 */
[----:B------:R-:W-:Y:S01]  /*2ec0*/  FMNMX.FTZ R7, R36, R7, !PT ;  /* 0x0000000724077209 */ /* 0x000fe20007810000 */
[----:B------:R-:W-:Y:S01]  /*2ed0*/  USHF.R.S32.HI UR10, URZ, 0x7, UR10 ;  /* 0x000000073f0a7899 */ /* 0x000fe2000801140a */
[C---:B------:R-:W-:Y:S01]  /*2ee0*/  ISETP.GT.AND P2, PT, R103.reuse, 0x48, PT ;  /* 0x000000486700780c */ /* 0x040fe20003f44270 */
[--C-:B------:R-:W-:Y:S01]  /*2ef0*/  FFMA.FTZ R8, R8, R15, -R14.reuse ;  /* 0x0000000f08087223 */ /* 0x100fe2000001080e */
[----:B0-----:R-:W-:Y:S01]  /*2f00*/  FSEL R40, R40, -INF , P1 ;  /* 0xff80000028287808 */ /* 0x001fe20000800000 */
[----:B------:R-:W-:Y:S01]  /*2f10*/  UISETP.LT.AND UP0, UPT, URZ, UR10, UPT ;  /* 0x0000000a3f00728c */ /* 0x000fe2000bf01270 */
[----:B------:R-:W-:Y:S01]  /*2f20*/  FMNMX.FTZ R7, R42, R7, !PT ;  /* 0x000000072a077209 */ /* 0x000fe20007810000 */
[----:B------:R-:W0:Y:S01]  /*2f30*/  MUFU.TANH R78, R78 ;  /* 0x0000004e004e7308 */ /* 0x000e220000002400 */
[----:B------:R-:W-:Y:S01]  /*2f40*/  ISETP.GT.AND P1, PT, R103, 0x49, PT ;  /* 0x000000496700780c */ /* 0x000fe20003f24270 */
[----:B------:R-:W-:Y:S01]  /*2f50*/  USEL UR22, URZ, UR10, !UP0 ;  /* 0x0000000a3f167287 */ /* 0x000fe2000c000000 */
[----:B---3--:R-:W-:Y:S01]  /*2f60*/  FSEL R80, R74, -INF , P2 ;  /* 0xff8000004a507808 */ /* 0x008fe20001000000 */
[--C-:B------:R-:W-:Y:S01]  /*2f70*/  FFMA.FTZ R74, R59, R15, -R14.reuse ;  /* 0x0000000f3b4a7223 */ /* 0x100fe2000001080e */
[----:B------:R-:W-:Y:S01]  /*2f80*/  FMNMX.FTZ R7, R40, R7, !PT ;  /* 0x0000000728077209 */ /* 0x000fe20007810000 */
[----:B------:R-:W-:Y:S01]  /*2f90*/  FFMA.FTZ R2, R2, R15, -R14 ;  /* 0x0000000f02027223 */ /* 0x000fe2000001080e */
[----:B------:R-:W-:Y:S01]  /*2fa0*/  ISETP.GT.AND P2, PT, R103, 0x50, PT ;  /* 0x000000506700780c */ /* 0x000fe20003f44270 */
[----:B------:R-:W2:Y:S01]  /*2fb0*/  MUFU.TANH R79, R79 ;  /* 0x0000004f004f7308 */ /* 0x000ea20000002400 */
[----:B----4-:R-:W-:Y:S01]  /*2fc0*/  FSEL R84, R75, -INF , P1 ;  /* 0xff8000004b547808 */ /* 0x010fe20000800000 */
[----:B------:R-:W-:Y:S01]  /*2fd0*/  UISETP.GE.AND UP0, UPT, UR24, UR22, UPT ;  /* 0x000000161800728c */ /* 0x000fe2000bf06270 */
[----:B------:R-:W-:Y:S01]  /*2fe0*/  FMNMX.FTZ R7, R80, R7, !PT ;  /* 0x0000000750077209 */ /* 0x000fe20007810000 */
[----:B------:R-:W-:Y:S01]  /*2ff0*/  UPRMT UR6, UR43, 0x654, UR6 ;  /* 0x000006542b067896 */ /* 0x000fe20008000006 */
[----:B------:R-:W-:-:S02]  /*3000*/  ISETP.GT.AND P1, PT, R103, 0x51, PT ;  /* 0x000000516700780c */ /* 0x000fc40003f24270 */
[----:B-1----:R-:W-:Y:S01]  /*3010*/  FSEL R82, R82, -INF , P2 ;  /* 0xff80000052527808 */ /* 0x002fe20001000000 */
[----:B------:R-:W1:Y:S01]  /*3020*/  MUFU.TANH R58, R58 ;  /* 0x0000003a003a7308 */ /* 0x000e620000002400 */
[----:B------:R-:W-:Y:S02]  /*3030*/  FMNMX.FTZ R7, R84, R7, !PT ;  /* 0x0000000754077209 */ /* 0x000fe40007810000 */
[C---:B------:R-:W-:Y:S02]  /*3040*/  ISETP.GT.AND P2, PT, R103.reuse, 0x58, PT ;  /* 0x000000586700780c */ /* 0x040fe40003f44270 */
[----:B0-----:R-:W-:Y:S01]  /*3050*/  FSEL R78, R78, -INF , P1 ;  /* 0xff8000004e4e7808 */ /* 0x001fe20000800000 */
[----:B------:R-:W-:Y:S01]  /*3060*/  SYNCS.ARRIVE.TRANS64.RED.A1T0 RZ, [UR6], RZ ;  /* 0x000000ffffff79a7 */ /* 0x000fe20008100406 */
        /* <DEDUP_REMOVED lines=12> */
[----:B0-----:R-:W-:Y:S01]  /*3130*/  FSEL R88, R62, -INF , P2 ;  /* 0xff8000003e587808 */ /* 0x001fe20001000000 */
[----:B------:R-:W-:Y:S01]  /*3140*/  FFMA.FTZ R62, R55, R15, -R14 ;  /* 0x0000000f373e7223 */ /* 0x000fe2000001080e */
        /* <DEDUP_REMOVED lines=11> */
[----:B0-----:R-:W-:Y:S01]  /*3200*/  FSEL R98, R64, -INF , P1 ;  /* 0xff80000040627808 */ /* 0x001fe20000800000 */
[----:B------:R-:W-:Y:S01]  /*3210*/  FFMA.FTZ R64, R51, R15, -R14 ;  /* 0x0000000f33407223 */ /* 0x000fe2000001080e */
[----:B------:R-:W-:Y:S02]  /*3220*/  ISETP.GT.AND P1, PT, R103, 0x71, PT ;  /* 0x000000716700780c */ /* 0x000fe40003f24270 */
[----:B------:R-:W-:-:S03]  /*3230*/  FMNMX.FTZ R7, R98, R7, !PT ;  /* 0x0000000762077209 */ /* 0x000fc60007810000 */
[----:B------:R-:W0:Y:S01]  /*3240*/  MUFU.TANH R73, R73 ;  /* 0x0000004900497308 */ /* 0x000e220000002400 */
[----:B--2---:R-:W-:Y:S01]  /*3250*/  FSEL R104, R68, -INF , P2 ;  /* 0xff80000044687808 */ /* 0x004fe20001000000 */
[----:B------:R-:W-:Y:S01]  /*3260*/  FFMA.FTZ R68, R43, R15, -R14 ;  /* 0x0000000f2b447223 */ /* 0x000fe2000001080e */
        /* <DEDUP_REMOVED lines=180> */
[----:B------:R-:W-:Y:S02]  /*3db0*/  F2FP.BF16.F32.PACK_AB R124, R7, R88 ;  /* 0x00000058077c723e */ /* 0x000fe400000010ff */
[----:B------:R-:W-:-:S04]  /*3dc0*/  CS2R R88, SRZ ;  /* 0x0000000000587805 */ /* 0x000fc8000001ff00 */
        /* <DEDUP_REMOVED lines=40> */
[----:B------:R-:W-:Y:S01]  /*4050*/  MOV R119, RZ ;  /* 0x000000ff00777202 */ /* 0x000fe20000000f00 */
[----:B------:R-:W-:Y:S01]  /*4060*/  IMAD.MOV.U32 R3, RZ, RZ, R24 ;  /* 0x000000ffff037224 */ /* 0x000fe200078e0018 */
[----:B------:R-:W-:Y:S01]  /*4070*/  UMOV UR25, UR36 ;  /* 0x0000002400197c82 */ /* 0x000fe20008000000 */
[----:B------:R-:W-:Y:S01]  /*4080*/  UMOV UR23, UR37 ;  /* 0x0000002500177c82 */ /* 0x000fe20008000000 */
[----:B------:R-:W-:-:S05]  /*4090*/  ULDC UR21, c[0x0][0x9d8] ;  /* 0x0002760000157ab9 */ /* 0x000fca0000000800 */
.L_x_15090:
[----:B------:R-:W-:Y:S01]  /*40a0*/  ISETP.NE.AND P2, PT, RZ, UR44, PT ;  /* 0x0000002cff007c0c */ /* 0x000fe2000bf45270 */
[----:B------:R-:W-:-:S04]  /*40b0*/  UISETP.NE.AND UP0, UPT, UR23, 0x1, UPT ;  /* 0x000000011700788c */ /* 0x000fc8000bf05270 */
[----:B------:R-:W-:-:S04]  /*40c0*/  USEL UR36, URZ, 0x1, UP0 ;  /* 0x000000013f247887 */ /* 0x000fc80008000000 */
[----:B------:R-:W-:-:S04]  /*40d0*/  ULOP3.LUT UR36, UR25, UR36, URZ, 0x3c, !UPT ;  /* 0x0000002419247292 */ /* 0x000fc8000f8e3c3f */
[----:B------:R-:W-:Y:S08]  /*40e0*/  @P2 BRA `(.L_x_15080) ;  /* 0x0000000000382947 */ /* 0x000ff00003800000 */
[----:B------:R-:W-:Y:S05]  /*40f0*/  @!P0 BRA `(.L_x_15081) ;  /* 0x0000000000048947 */ /* 0x000fea0003800000 */
[----:B------:R-:W-:Y:S01]  /*4100*/  BPT.TRAP 0x1 ;  /* 0x000000040000795c */ /* 0x000fe20000300000 */
.L_x_15081:
        /* <DEDUP_REMOVED lines=9> */
.L_x_15082:
[----:B-1----:R-:W-:Y:S05]  /*41a0*/  @P1 BRA `(.L_x_15080) ;  /* 0x0000000000081947 */ /* 0x002fea0003800000 */
[----:B------:R-:W1:Y:S02]  /*41b0*/  SYNCS.PHASECHK.TRANS64.TRYWAIT P1, [UR6+0x16830], R5 ;  /* 0x01683005ff0075a7 */ /* 0x000e640008020146 */
[----:B-1----:R-:W-:Y:S05]  /*41c0*/  @!P1 BRA `(.L_x_15083) ;  /* 0x000000d000309947 */ /* 0x002fea0003800000 */
.L_x_15080:
        /* <DEDUP_REMOVED lines=28> */
.L_x_15085:
[----:B------:R-:W-:Y:S01]  /*4390*/  ULEA UR6, UR23, UR45, 0x3 ;  /* 0x0000002d17067291 */ /* 0x000fe2000f8e183f */
[----:B------:R-:W-:-:S05]  /*43a0*/  IMAD.U32 R5, RZ, RZ, UR25 ;  /* 0x00000019ff057e24 */ /* 0x000fca000f8e00ff */
[----:B------:R-:W-:-:S04]  /*43b0*/  SHF.L.U32 R5, R5, 0x1f, RZ ;  /* 0x0000001f05057819 */ /* 0x000fc800000006ff */
[----:B------:R0:W1:Y:S01]  /*43c0*/  SYNCS.PHASECHK.TRANS64.TRYWAIT P1, [UR6+0x16850], R5 ;  /* 0x01685005ff0075a7 */ /* 0x0000620008020146 */
[----:B------:R-:W-:Y:S05]  /*43d0*/  @!P0 BRA `(.L_x_15086) ;  /* 0x0000000000048947 */ /* 0x000fea0003800000 */
[----:B------:R-:W-:Y:S01]  /*43e0*/  BPT.TRAP 0x1 ;  /* 0x000000040000795c */ /* 0x000fe20000300000 */
.L_x_15086:
[----:B-1----:R-:W-:Y:S05]  /*43f0*/  @P1 BRA `(.L_x_15084) ;  /* 0x0000000000081947 */ /* 0x002fea0003800000 */
[----:B------:R-:W1:Y:S02]  /*4400*/  SYNCS.PHASECHK.TRANS64.TRYWAIT P1, [UR6+0x16850], R5 ;  /* 0x01685005ff0075a7 */ /* 0x000e640008020146 */
[----:B-1----:R-:W-:Y:S05]  /*4410*/  @!P1 BRA `(.L_x_15087) ;  /* 0x000000cc00b49947 */ /* 0x002fea0003800000 */
.L_x_15084:
        /* <DEDUP_REMOVED lines=51> */
.L_x_15088:
[----:B------:R-:W-:Y:S01]  /*4750*/  UISETP.NE.AND UP0, UPT, UR50, URZ, UPT ;  /* 0x0000003f3200728c */ /* 0x000fe2000bf05270 */
[----:B------:R-:W-:Y:S02]  /*4760*/  VIADD R123, R17, UR42 ;  /* 0x0000002a117b7c36 */ /* 0x000fe40008000000 */
[----:B------:R-:W-:Y:S01]  /*4770*/  FMUL.FTZ R138, R28, UR21 ;  /* 0x000000151c8a7c20 */ /* 0x000fe20008410000 */
[----:B------:R-:W-:Y:S01]  /*4780*/  FMUL.FTZ R20, R46, UR21 ;  /* 0x000000152e147c20 */ /* 0x000fe20008410000 */
[----:B------:R-:W-:Y:S01]  /*4790*/  FMUL.FTZ R134, R24, UR21 ;  /* 0x0000001518867c20 */ /* 0x000fe20008410000 */
[----:B------:R-:W-:Y:S01]  /*47a0*/  FMUL.FTZ R7, R30, UR21 ;  /* 0x000000151e077c20 */ /* 0x000fe20008410000 */
[----:B------:R-:W-:Y:S01]  /*47b0*/  PLOP3.LUT P1, PT, PT, PT, UP0, 0x80, 0x0 ;  /* 0x000000000000781c */ /* 0x000fe20003f2f008 */
[----:B------:R-:W-:Y:S01]  /*47c0*/  FMUL.FTZ R136, R25, UR21 ;  /* 0x0000001519887c20 */ /* 0x000fe20008410000 */
[----:B------:R-:W-:Y:S01]  /*47d0*/  PLOP3.LUT P2, PT, PT, PT, UP0, 0x80, 0x0 ;  /* 0x000000000000781c */ /* 0x000fe20003f4f008 */
[----:B------:R-:W-:Y:S01]  /*47e0*/  IMAD.U32 R30, RZ, RZ, UR49 ;  /* 0x00000031ff1e7e24 */ /* 0x000fe2000f8e00ff */
[----:B------:R-:W1:Y:S01]  /*47f0*/  MUFU.TANH R134, R134 ;  /* 0x0000008600867308 */ /* 0x000e620000002400 */
[----:B------:R-:W-:Y:S01]  /*4800*/  @UP0 ULDC UR6, c[0x0][0x44c] ;  /* 0x0001130000060ab9 */ /* 0x000fe20000000800 */
[----:B------:R-:W-:Y:S01]  /*4810*/  FMUL.FTZ R132, R29, UR21 ;  /* 0x000000151d847c20 */ /* 0x000fe20008410000 */
[----:B------:R-:W-:Y:S01]  /*4820*/  FMUL.FTZ R128, R33, UR21 ;  /* 0x0000001521807c20 */ /* 0x000fe20008410000 */
[----:B------:R-:W-:Y:S01]  /*4830*/  FMUL.FTZ R130, R32, UR21 ;  /* 0x0000001520827c20 */ /* 0x000fe20008410000 */
[----:B------:R-:W-:Y:S01]  /*4840*/  FMUL.FTZ R126, R36, UR21 ;  /* 0x00000015247e7c20 */ /* 0x000fe20008410000 */
[----:B------:R-:W-:Y:S01]  /*4850*/  FMUL.FTZ R8, R31, UR21 ;  /* 0x000000151f087c20 */ /* 0x000fe20008410000 */
[----:B------:R-:W-:Y:S01]  /*4860*/  FMUL.FTZ R124, R37, UR21 ;  /* 0x00000015257c7c20 */ /* 0x000fe20008410000 */
[----:B------:R-:W2:Y:S01]  /*4870*/  MUFU.TANH R136, R136 ;  /* 0x0000008800887308 */ /* 0x000ea20000002400 */
        /* <DEDUP_REMOVED lines=10> */
[----:B------:R-:W4:Y:S01]  /*4920*/  SHFL.IDX PT, R46, R123, RZ, 0x1c1f ;  /* 0x001c1fff7b2e7589 */ /* 0x000f2200000e0000 */
[----:B------:R-:W-:Y:S01]  /*4930*/  FMUL.FTZ R34, R45, UR21 ;  /* 0x000000152d227c20 */ /* 0x000fe20008410000 */
[----:B------:R-:W-:Y:S01]  /*4940*/  FMUL.FTZ R36, R48, UR21 ;  /* 0x0000001530247c20 */ /* 0x000fe20008410000 */
[----:B------:R-:W-:Y:S01]  /*4950*/  FMUL.FTZ R32, R49, UR21 ;  /* 0x0000001531207c20 */ /* 0x000fe20008410000 */
[----:B------:R-:W-:Y:S01]  /*4960*/  MOV R121, UR6 ;  /* 0x0000000600797c02 */ /* 0x000fe20008000f00 */
[----:B------:R-:W5:Y:S01]  /*4970*/  MUFU.TANH R132, R132 ;  /* 0x0000008400847308 */ /* 0x000f620000002400 */
[----:B------:R-:W-:Y:S01]  /*4980*/  FMUL.FTZ R11, R38, UR21 ;  /* 0x00000015260b7c20 */ /* 0x000fe20008410000 */
[----:B------:R-:W-:Y:S01]  /*4990*/  FMUL.FTZ R38, R52, UR21 ;  /* 0x0000001534267c20 */ /* 0x000fe20008410000 */
[----:B------:R-:W-:Y:S01]  /*49a0*/  FMUL.FTZ R40, R53, UR21 ;  /* 0x0000001535287c20 */ /* 0x000fe20008410000 */
[----:B------:R-:W-:-:S02]  /*49b0*/  IMAD R121, R16, -0x2, R121 ;  /* 0xfffffffe10797824 */ /* 0x000fc400078e0279 */
[----:B------:R-:W-:Y:S01]  /*49c0*/  FMUL.FTZ R25, R50, UR21 ;  /* 0x0000001532197c20 */ /* 0x000fe20008410000 */
[----:B------:R-:W-:Y:S01]  /*49d0*/  FMUL.FTZ R13, R42, UR21 ;  /* 0x000000152a0d7c20 */ /* 0x000fe20008410000 */
[----:B------:R-:W-:Y:S01]  /*49e0*/  FMUL.FTZ R42, R56, UR21 ;  /* 0x00000015382a7c20 */ /* 0x000fe20008410000 */
[----:B------:R-:W0:Y:S01]  /*49f0*/  MUFU.TANH R130, R130 ;  /* 0x0000008200827308 */ /* 0x000e220000002400 */
[----:B------:R-:W-:Y:S01]  /*4a00*/  IADD3 R121, -R30, UR48, R121 ;  /* 0x000000301e797c10 */ /* 0x000fe2000fffe179 */
        /* <DEDUP_REMOVED lines=9> */
[----:B----4-:R-:W-:-:S02]  /*4aa0*/  IMAD.IADD R33, R121, 0x1, R46 ;  /* 0x0000000179217824 */ /* 0x010fc400078e022e */
[----:B------:R-:W-:Y:S01]  /*4ab0*/  FMUL.FTZ R46, R61, UR21 ;  /* 0x000000153d2e7c20 */ /* 0x000fe20008410000 */
[----:B------:R-:W-:Y:S01]  /*4ac0*/  FMUL.FTZ R69, R69, UR21 ;  /* 0x0000001545457c20 */ /* 0x000fe20008410000 */
[----:B------:R-:W-:Y:S01]  /*4ad0*/  FMUL.FTZ R72, R72, UR21 ;  /* 0x0000001548487c20 */ /* 0x000fe20008410000 */
[----:B------:R-:W-:Y:S01]  /*4ae0*/  FMUL.FTZ R73, R73, UR21 ;  /* 0x0000001549497c20 */ /* 0x000fe20008410000 */
[C---:B------:R-:W-:Y:S01]  /*4af0*/  ISETP.GT.AND P1, PT, R33.reuse, RZ, PT ;  /* 0x000000ff2100720c */ /* 0x040fe20003f24270 */
[----:B------:R-:W4:Y:S01]  /*4b00*/  MUFU.TANH R126, R126 ;  /* 0x0000007e007e7308 */ /* 0x000f220000002400 */
        /* <DEDUP_REMOVED lines=13> */
[----:B------:R-:W-:Y:S01]  /*4be0*/  FMUL.FTZ R85, R85, UR21 ;  /* 0x0000001555557c20 */ /* 0x000fe20008410000 */
[----:B------:R-:W-:Y:S01]  /*4bf0*/  FMNMX.FTZ R31, R136, R31, !PT ;  /* 0x0000001f881f7209 */ /* 0x000fe20007810000 */
[----:B------:R-:W2:Y:S01]  /*4c00*/  MUFU.TANH R120, R120 ;  /* 0x0000007800787308 */ /* 0x000ea20000002400 */
[----:B------:R-:W-:Y:S01]  /*4c10*/  ISETP.GT.AND P1, PT, R33, 0x10, PT ;  /* 0x000000102100780c */ /* 0x000fe20003f24270 */
[----:B------:R-:W-:Y:S01]  /*4c20*/  FMUL.FTZ R10, R35, UR21 ;  /* 0x00000015230a7c20 */ /* 0x000fe20008410000 */
[----:B-----5:R-:W-:Y:S01]  /*4c30*/  FSEL R132, R132, -INF , P2 ;  /* 0xff80000084847808 */ /* 0x020fe20001000000 */
[----:B------:R-:W-:Y:S01]  /*4c40*/  FMUL.FTZ R35, R66, UR21 ;  /* 0x0000001542237c20 */ /* 0x000fe20008410000 */
[----:B------:R-:W-:Y:S01]  /*4c50*/  FMNMX.FTZ R31, R138, R31, !PT ;  /* 0x0000001f8a1f7209 */ /* 0x000fe20007810000 */
[----:B------:R-:W3:Y:S01]  /*4c60*/  SHFL.IDX PT, R66, R123, 0x1, 0x1c1f ;  /* 0x003c1f007b427f89 */ /* 0x000ee200000e0000 */
[----:B------:R-:W-:Y:S01]  /*4c70*/  ISETP.GT.AND P2, PT, R33, 0x11, PT ;  /* 0x000000112100780c */ /* 0x000fe20003f44270 */
[----:B------:R-:W5:Y:S01]  /*4c80*/  MUFU.TANH R15, R15 ;  /* 0x0000000f000f7308 */ /* 0x000f620000002400 */
[----:B0-----:R-:W-:Y:S01]  /*4c90*/  FSEL R130, R130, -INF , P1 ;  /* 0xff80000082827808 */ /* 0x001fe20000800000 */
[----:B------:R-:W-:Y:S01]  /*4ca0*/  FMUL.FTZ R5, R26, UR21 ;  /* 0x000000151a057c20 */ /* 0x000fe20008410000 */
[----:B------:R-:W-:Y:S01]  /*4cb0*/  FMNMX.FTZ R31, R132, R31, !PT ;  /* 0x0000001f841f7209 */ /* 0x000fe20007810000 */
[----:B------:R-:W-:Y:S01]  /*4cc0*/  FMUL.FTZ R12, R39, UR21 ;  /* 0x00000015270c7c20 */ /* 0x000fe20008410000 */
[----:B------:R-:W-:Y:S01]  /*4cd0*/  ISETP.GT.AND P1, PT, R33, 0x18, PT ;  /* 0x000000182100780c */ /* 0x000fe20003f24270 */
[----:B------:R-:W-:Y:S01]  /*4ce0*/  FMUL.FTZ R28, R55, UR21 ;  /* 0x00000015371c7c20 */ /* 0x000fe20008410000 */
[----:B------:R-:W-:Y:S01]  /*4cf0*/  FSEL R128, R128, -INF , P2 ;  /* 0xff80000080807808 */ /* 0x000fe20001000000 */
[----:B------:R-:W0:Y:S01]  /*4d00*/  MUFU.TANH R24, R24 ;  /* 0x0000001800187308 */ /* 0x000e220000002400 */
[----:B------:R-:W-:Y:S01]  /*4d10*/  FMNMX.FTZ R31, R130, R31, !PT ;  /* 0x0000001f821f7209 */ /* 0x000fe20007810000 */
[----:B------:R-:W-:Y:S01]  /*4d20*/  FMUL.FTZ R39, R70, UR21 ;  /* 0x0000001546277c20 */ /* 0x000fe20008410000 */
[----:B------:R-:W-:Y:S01]  /*4d30*/  ISETP.GT.AND P2, PT, R33, 0x19, PT ;  /* 0x000000192100780c */ /* 0x000fe20003f44270 */
[----:B------:R-:W-:Y:S01]  /*4d40*/  FMUL.FTZ R14, R43, UR21 ;  /* 0x000000152b0e7c20 */ /* 0x000fe20008410000 */
[----:B----4-:R-:W-:Y:S01]  /*4d50*/  FSEL R126, R126, -INF , P1 ;  /* 0xff8000007e7e7808 */ /* 0x010fe20000800000 */
[----:B------:R-:W-:Y:S01]  /*4d60*/  FMUL.FTZ R43, R74, UR21 ;  /* 0x000000154a2b7c20 */ /* 0x000fe20008410000 */
[----:B------:R-:W-:Y:S01]  /*4d70*/  FMNMX.FTZ R31, R128, R31, !PT ;  /* 0x0000001f801f7209 */ /* 0x000fe20007810000 */
[----:B------:R-:W4:Y:S01]  /*4d80*/  MUFU.TANH R34, R34 ;  /* 0x0000002200227308 */ /* 0x000f220000002400 */
        /* <DEDUP_REMOVED lines=14> */
[----:B-----5:R-:W-:Y:S01]  /*4e70*/  FSEL R52, R15, -INF , P2 ;  /* 0xff8000000f347808 */ /* 0x020fe20001000000 */
        /* <DEDUP_REMOVED lines=17> */
[----:B-1----:R-:W-:Y:S01]  /*4f90*/  FSEL R36, R36, -INF , P1 ;  /* 0xff80000024247808 */ /* 0x002fe20000800000 */
[----:B------:R-:W-:Y:S01]  /*4fa0*/  ULEA UR6, UR37, UR45, 0x3 ;  /* 0x0000002d25067291 */ /* 0x000fe2000f8e183f */
[----:B------:R-:W-:-:S02]  /*4fb0*/  FMNMX.FTZ R31, R34, R31, !PT ;  /* 0x0000001f221f7209 */ /* 0x000fc40007810000 */
[C---:B------:R-:W-:Y:S01]  /*4fc0*/  ISETP.GT.AND P1, PT, R33.reuse, 0x38, PT ;  /* 0x000000382100780c */ /* 0x040fe20003f24270 */
[----:B------:R-:W-:Y:S01]  /*4fd0*/  UIADD3 UR6, UR6, 0x16840, URZ ;  /* 0x0001684006067890 */ /* 0x000fe2000fffe03f */
[----:B--2---:R-:W-:Y:S01]  /*4fe0*/  FSEL R32, R32, -INF , P2 ;  /* 0xff80000020207808 */ /* 0x004fe20001000000 */
[----:B------:R-:W1:Y:S01]  /*4ff0*/  MUFU.TANH R42, R42 ;  /* 0x0000002a002a7308 */ /* 0x000e620000002400 */
[----:B------:R-:W-:Y:S01]  /*5000*/  FMNMX.FTZ R31, R36, R31, !PT ;  /* 0x0000001f241f7209 */ /* 0x000fe20007810000 */
[----:B------:R-:W-:Y:S01]  /*5010*/  UPRMT UR6, UR43, 0x654, UR6 ;  /* 0x000006542b067896 */ /* 0x000fe20008000006 */
[C---:B------:R-:W-:Y:S02]  /*5020*/  ISETP.GT.AND P2, PT, R33.reuse, 0x39, PT ;  /* 0x000000392100780c */ /* 0x040fe40003f44270 */
[----:B0-----:R-:W-:Y:S02]  /*5030*/  FSEL R38, R38, -INF , P1 ;  /* 0xff80000026267808 */ /* 0x001fe40000800000 */
[----:B------:R-:W-:Y:S01]  /*5040*/  FMNMX.FTZ R31, R32, R31, !PT ;  /* 0x0000001f201f7209 */ /* 0x000fe20007810000 */
[----:B------:R-:W0:Y:S01]  /*5050*/  MUFU.TANH R44, R44 ;  /* 0x0000002c002c7308 */ /* 0x000e220000002400 */
[----:B------:R-:W-:-:S02]  /*5060*/  ISETP.GT.AND P1, PT, R33, 0x40, PT ;  /* 0x000000402100780c */ /* 0x000fc40003f24270 */
[----:B----4-:R-:W-:Y:S01]  /*5070*/  FSEL R40, R40, -INF , P2 ;  /* 0xff80000028287808 */ /* 0x010fe20001000000 */
[----:B------:R-:W-:Y:S01]  /*5080*/  SYNCS.ARRIVE.TRANS64.RED.A1T0 RZ, [UR6], RZ ;  /* 0x000000ffffff79a7 */ /* 0x000fe20008100406 */
        /* <DEDUP_REMOVED lines=46> */
[----:B------:R-:W-:Y:S01]  /*5370*/  FMNMX.FTZ R15, R72, R31, !PT ;  /* 0x0000001f480f7209 */ /* 0x000fe20007810000 */
[----:B------:R-:W-:Y:S02]  /*5380*/  FMUL.FTZ R31, R62, UR21 ;  /* 0x000000153e1f7c20 */ /* 0x000fe40008410000 */
[----:B------:R-:W0:Y:S01]  /*5390*/  MUFU.TANH R81, R81 ;  /* 0x0000005100517308 */ /* 0x000e220000002400 */
[----:B--2---:R-:W-:Y:S02]  /*53a0*/  FSEL R76, R77, -INF , P2 ;  /* 0xff8000004d4c7808 */ /* 0x004fe40001000000 */
[----:B------:R-:W-:-:S02]  /*53b0*/  ISETP.GT.AND P2, PT, R33, 0x71, PT ;  /* 0x000000712100780c */ /* 0x000fc40003f44270 */
[----:B------:R-:W-:-:S03]  /*53c0*/  FMNMX.FTZ R15, R76, R15, !PT ;  /* 0x0000000f4c0f7209 */ /* 0x000fc60007810000 */
[----:B------:R-:W2:Y:S01]  /*53d0*/  MUFU.TANH R84, R84 ;  /* 0x0000005400547308 */ /* 0x000ea20000002400 */
[----:B-1----:R-:W-:Y:S02]  /*53e0*/  FSEL R62, R80, -INF , P1 ;  /* 0xff800000503e7808 */ /* 0x002fe40000800000 */
[----:B------:R-:W-:Y:S02]  /*53f0*/  ISETP.GT.AND P1, PT, R33, 0x78, PT ;  /* 0x000000782100780c */ /* 0x000fe40003f24270 */
[----:B------:R-:W-:-:S03]  /*5400*/  FMNMX.FTZ R15, R62, R15, !PT ;  /* 0x0000000f3e0f7209 */ /* 0x000fc60007810000 */
[----:B------:R-:W1:Y:S01]  /*5410*/  MUFU.TANH R85, R85 ;  /* 0x0000005500557308 */ /* 0x000e620000002400 */
[----:B0-----:R-:W-:Y:S02]  /*5420*/  FSEL R80, R81, -INF , P2 ;  /* 0xff80000051507808 */ /* 0x001fe40001000000 */
[----:B------:R-:W-:Y:S01]  /*5430*/  ISETP.GT.AND P2, PT, R33, 0x79, PT ;  /* 0x000000792100780c */ /* 0x000fe20003f44270 */
[----:B------:R-:W-:Y:S01]  /*5440*/  FMUL.FTZ R33, R63, UR21 ;  /* 0x000000153f217c20 */ /* 0x000fe20008410000 */
[----:B------:R-:W-:Y:S01]  /*5450*/  FMNMX.FTZ R15, R80, R15, !PT ;  /* 0x0000000f500f7209 */ /* 0x000fe20007810000 */
[----:B---3--:R-:W-:Y:S02]  /*5460*/  IMAD.IADD R63, R121, 0x1, R66 ;  /* 0x00000001793f7824 */ /* 0x008fe400078e0242 */
[----:B------:R-:W0:Y:S01]  /*5470*/  MUFU.TANH R5, R5 ;  /* 0x0000000500057308 */ /* 0x000e220000002400 */
[----:B--2---:R-:W-:Y:S02]  /*5480*/  FSEL R84, R84, -INF , P1 ;  /* 0xff80000054547808 */ /* 0x004fe40000800000 */
[----:B------:R-:W-:-:S02]  /*5490*/  ISETP.GT.AND P3, PT, R63, 0x1, PT ;  /* 0x000000013f00780c */ /* 0x000fc40003f64270 */
[----:B------:R-:W-:-:S03]  /*54a0*/  FMNMX.FTZ R15, R84, R15, !PT ;  /* 0x0000000f540f7209 */ /* 0x000fc60007810000 */
[----:B------:R-:W2:Y:S01]  /*54b0*/  MUFU.TANH R6, R6 ;  /* 0x0000000600067308 */ /* 0x000ea20000002400 */
[----:B-1----:R-:W-:Y:S02]  /*54c0*/  FSEL R122, R85, -INF , P2 ;  /* 0xff800000557a7808 */ /* 0x002fe40001000000 */
[----:B------:R-:W-:Y:S02]  /*54d0*/  ISETP.GT.AND P2, PT, R63, RZ, PT ;  /* 0x000000ff3f00720c */ /* 0x000fe40003f44270 */
[----:B------:R-:W-:-:S03]  /*54e0*/  FMNMX.FTZ R15, R122, R15, !PT ;  /* 0x0000000f7a0f7209 */ /* 0x000fc60007810000 */
[----:B------:R-:W1:Y:S01]  /*54f0*/  MUFU.TANH R7, R7 ;  /* 0x0000000700077308 */ /* 0x000e620000002400 */
[----:B0-----:R-:W-:Y:S01]  /*5500*/  FSEL R5, R5, -INF , P2 ;  /* 0xff80000005057808 */ /* 0x001fe20001000000 */
[----:B------:R-:W0:Y:S01]  /*5510*/  SHFL.BFLY PT, R24, R15, 0x2, 0x1f ;  /* 0x0c401f000f187f89 */ /* 0x000e2200000e0000 */
[----:B------:R-:W-:Y:S02]  /*5520*/  ISETP.GT.AND P2, PT, R63, 0x8, PT ;  /* 0x000000083f00780c */ /* 0x000fe40003f44270 */
[----:B------:R-:W-:-:S03]  /*5530*/  FMNMX.FTZ R65, R5, R4, !PT ;  /* 0x0000000405417209 */ /* 0x000fc60007810000 */
[----:B------:R-:W3:Y:S01]  /*5540*/  MUFU.TANH R8, R8 ;  /* 0x0000000800087308 */ /* 0x000ee20000002400 */
        /* <DEDUP_REMOVED lines=8> */
[----:B---3--:R-:W-:Y:S02]  /*55d0*/  FSEL R8, R8, -INF , P3 ;  /* 0xff80000008087808 */ /* 0x008fe40001800000 */
[----:B0-----:R-:W-:Y:S02]  /*55e0*/  FMNMX.FTZ R24, R15, R24, !PT ;  /* 0x000000180f187209 */ /* 0x001fe40007810000 */
[----:B------:R-:W0:Y:S01]  /*55f0*/  LDC R15, c[0x0][0x988] ;  /* 0x00026200ff0f7b82 */ /* 0x000e220000000800 */
[----:B------:R-:W-:Y:S02]  /*5600*/  ISETP.GT.AND P3, PT, R63, 0x11, PT ;  /* 0x000000113f00780c */ /* 0x000fe40003f64270 */
[----:B------:R-:W3:Y:S01]  /*5610*/  MUFU.TANH R11, R11 ;  /* 0x0000000b000b7308 */ /* 0x000ee20000002400 */
[----:B------:R-:W4:Y:S01]  /*5620*/  SHFL.BFLY PT, R55, R24, 0x1, 0x1f ;  /* 0x0c201f0018377f89 */ /* 0x000f2200000e0000 */
[----:B--2---:R-:W-:-:S02]  /*5630*/  FSEL R74, R9, -INF , P2 ;  /* 0xff800000094a7808 */ /* 0x004fc40001000000 */
[----:B------:R-:W-:Y:S02]  /*5640*/  FMNMX.FTZ R65, R8, R65, !PT ;  /* 0x0000004108417209 */ /* 0x000fe40007810000 */
[C---:B------:R-:W-:Y:S02]  /*5650*/  ISETP.GT.AND P2, PT, R63.reuse, 0x18, PT ;  /* 0x000000183f00780c */ /* 0x040fe40003f44270 */
[----:B------:R-:W2:Y:S01]  /*5660*/  MUFU.TANH R12, R12 ;  /* 0x0000000c000c7308 */ /* 0x000ea20000002400 */
[----:B-1----:R-:W-:Y:S02]  /*5670*/  FSEL R10, R10, -INF , P3 ;  /* 0xff8000000a0a7808 */ /* 0x002fe40001800000 */
[----:B------:R-:W-:Y:S02]  /*5680*/  FMNMX.FTZ R65, R74, R65, !PT ;  /* 0x000000414a417209 */ /* 0x000fe40007810000 */
[----:B------:R-:W-:Y:S02]  /*5690*/  ISETP.GT.AND P3, PT, R63, 0x19, PT ;  /* 0x000000193f00780c */ /* 0x000fe40003f64270 */
[----:B------:R-:W-:Y:S01]  /*56a0*/  FMNMX.FTZ R65, R10, R65, !PT ;  /* 0x000000410a417209 */ /* 0x000fe20007810000 */
[----:B------:R-:W1:Y:S01]  /*56b0*/  MUFU.TANH R13, R13 ;  /* 0x0000000d000d7308 */ /* 0x000e620000002400 */
        /* <DEDUP_REMOVED lines=9> */
[----:B-1----:R-:W-:Y:S01]  /*5750*/  FSEL R82, R13, -INF , P2 ;  /* 0xff8000000d527808 */ /* 0x002fe20001000000 */
[----:B0-----:R-:W-:Y:S01]  /*5760*/  FMUL.FTZ R55, R24, R15 ;  /* 0x0000000f18377220 */ /* 0x001fe20000410000 */
        /* <DEDUP_REMOVED lines=301> */
.L_x_15089:
        /* <DEDUP_REMOVED lines=78> */
.L_x_15079:
[----:B------:R-:W-:-:S13]  /*6f20*/  ISETP.LE.AND P1, PT, RZ, UR24, PT ;  /* 0x00000018ff007c0c */ /* 0x000fda000bf23270 */
[----:B------:R-:W-:Y:S05]  /*6f30*/  @!P1 BRA `(.L_x_15091) ;  /* 0x00000024003c9947 */ /* 0x000fea0003800000 */
[----:B------:R-:W-:Y:S01]  /*6f40*/  MOV R4, R6 ;  /* 0x0000000600047202 */ /* 0x000fe20000000f00 */
[----:B------:R-:W-:Y:S01]  /*6f50*/  IMAD.MOV.U32 R3, RZ, RZ, R24 ;  /* 0x000000ffff037224 */ /* 0x000fe200078e0018 */
[----:B------:R-:W-:Y:S01]  /*6f60*/  UMOV UR23, UR36 ;  /* 0x0000002400177c82 */ /* 0x000fe20008000000 */
[----:B------:R-:W-:Y:S01]  /*6f70*/  UMOV UR21, UR37 ;  /* 0x0000002500157c82 */ /* 0x000fe20008000000 */
[----:B------:R-:W-:-:S05]  /*6f80*/  ULDC UR22, c[0x0][0x9d8] ;  /* 0x0002760000167ab9 */ /* 0x000fca0000000800 */
.L_x_15102:
        /* <DEDUP_REMOVED lines=9> */
.L_x_15093:
[----:B------:R-:W-:Y:S01]  /*7020*/  ULEA UR6, UR37, UR45, 0x3 ;  /* 0x0000002d25067291 */ /* 0x000fe2000f8e183f */
[----:B------:R-:W-:-:S05]  /*7030*/  IMAD.U32 R5, RZ, RZ, UR36 ;  /* 0x00000024ff057e24 */ /* 0x000fca000f8e00ff */
[----:B------:R-:W-:-:S04]  /*7040*/  SHF.L.U32 R5, R5, 0x1f, RZ ;  /* 0x0000001f05057819 */ /* 0x000fc800000006ff */
[----:B------:R0:W1:Y:S01]  /*7050*/  SYNCS.PHASECHK.TRANS64.TRYWAIT P1, [UR6+0x16830], R5 ;  /* 0x01683005ff0075a7 */ /* 0x0000620008020146 */
[----:B------:R-:W-:Y:S05]  /*7060*/  @!P0 BRA `(.L_x_15094) ;  /* 0x0000000000048947 */ /* 0x000fea0003800000 */
[----:B------:R-:W-:Y:S01]  /*7070*/  BPT.TRAP 0x1 ;  /* 0x000000040000795c */ /* 0x000fe20000300000 */
.L_x_15094:
[----:B-1----:R-:W-:Y:S05]  /*7080*/  @P1 BRA `(.L_x_15092) ;  /* 0x0000000000081947 */ /* 0x002fea0003800000 */
[----:B------:R-:W1:Y:S02]  /*7090*/  SYNCS.PHASECHK.TRANS64.TRYWAIT P1, [UR6+0x16830], R5 ;  /* 0x01683005ff0075a7 */ /* 0x000e640008020146 */
[----:B-1----:R-:W-:Y:S05]  /*70a0*/  @!P1 BRA `(.L_x_15095) ;  /* 0x000000a000a89947 */ /* 0x002fea0003800000 */
.L_x_15092:
        /* <DEDUP_REMOVED lines=25> */
.L_x_15097:
[----:B------:R-:W-:Y:S01]  /*7240*/  ULEA UR6, UR21, UR45, 0x3 ;  /* 0x0000002d15067291 */ /* 0x000fe2000f8e183f */
[----:B------:R-:W-:-:S05]  /*7250*/  IMAD.U32 R5, RZ, RZ, UR23 ;  /* 0x00000017ff057e24 */ /* 0x000fca000f8e00ff */
[----:B------:R-:W-:-:S04]  /*7260*/  SHF.L.U32 R5, R5, 0x1f, RZ ;  /* 0x0000001f05057819 */ /* 0x000fc800000006ff */
[----:B------:R0:W1:Y:S01]  /*7270*/  SYNCS.PHASECHK.TRANS64.TRYWAIT P1, [UR6+0x16850], R5 ;  /* 0x01685005ff0075a7 */ /* 0x0000620008020146 */
[----:B------:R-:W-:Y:S05]  /*7280*/  @!P0 BRA `(.L_x_15098) ;  /* 0x0000000000048947 */ /* 0x000fea0003800000 */
[----:B------:R-:W-:Y:S01]  /*7290*/  BPT.TRAP 0x1 ;  /* 0x000000040000795c */ /* 0x000fe20000300000 */
.L_x_15098:
[----:B-1----:R-:W-:Y:S05]  /*72a0*/  @P1 BRA `(.L_x_15096) ;  /* 0x0000000000081947 */ /* 0x002fea0003800000 */
[----:B------:R-:W1:Y:S02]  /*72b0*/  SYNCS.PHASECHK.TRANS64.TRYWAIT P1, [UR6+0x16850], R5 ;  /* 0x01685005ff0075a7 */ /* 0x000e640008020146 */
[----:B-1----:R-:W-:Y:S05]  /*72c0*/  @!P1 BRA `(.L_x_15099) ;  /* 0x000000a000389947 */ /* 0x002fea0003800000 */
.L_x_15096:
        /* <DEDUP_REMOVED lines=51> */
.L_x_15100:
        /* <DEDUP_REMOVED lines=407> */
.L_x_15101:
        /* <DEDUP_REMOVED lines=76> */
.L_x_15091:
[----:B------:R-:W-:Y:S06]  /*9430*/  BAR.ARV 0x8, 0x200 ;  /* 0x0208000000007b1d */ /* 0x000fec0000002000 */
[----:B------:R-:W-:Y:S05]  /*9440*/  @!P0 BRA `(.L_x_15103) ;  /* 0x0000000000048947 */ /* 0x000fea0003800000 */
[----:B------:R-:W-:Y:S01]  /*9450*/  BPT.TRAP 0x1 ;  /* 0x000000040000795c */ /* 0x000fe20000300000 */
.L_x_15103:
[----:B------:R-:W-:Y:S01]  /*9460*/  ULEA UR5, UR37, UR45, 0x3 ;  /* 0x0000002d25057291 */ /* 0x000fe2000f8e183f */
[----:B------:R-:W-:-:S05]  /*9470*/  IMAD.U32 R3, RZ, RZ, UR36 ;  /* 0x00000024ff037e24 */ /* 0x000fca000f8e00ff */
[----:B------:R-:W-:-:S04]  /*9480*/  SHF.L.U32 R3, R3, 0x1f, RZ ;  /* 0x0000001f03037819 */ /* 0x000fc800000006ff */
[----:B------:R0:W1:Y:S01]  /*9490*/  SYNCS.PHASECHK.TRANS64.TRYWAIT P1, [UR5+0x16850], R3 ;  /* 0x01685003ff0075a7 */ /* 0x0000620008020145 */
[----:B------:R-:W-:Y:S05]  /*94a0*/  @!P0 BRA `(.L_x_15104) ;  /* 0x0000000000048947 */ /* 0x000fea0003800000 */
[----:B------:R-:W-:Y:S01]  /*94b0*/  BPT.TRAP 0x1 ;  /* 0x000000040000795c */ /* 0x000fe20000300000 */
.L_x_15104:
[----:B-1----:R-:W-:Y:S05]  /*94c0*/  @P1 BRA `(.L_x_15105) ;  /* 0x0000000000081947 */ /* 0x002fea0003800000 */
[----:B------:R-:W1:Y:S02]  /*94d0*/  SYNCS.PHASECHK.TRANS64.TRYWAIT P1, [UR5+0x16850], R3 ;  /* 0x01685003ff0075a7 */ /* 0x000e640008020145 */
[----:B-1----:R-:W-:Y:S05]  /*94e0*/  @!P1 BRA `(.L_x_15106) ;  /* 0x0000007c00c89947 */ /* 0x002fea0003800000 */
.L_x_15105:
        /* <DEDUP_REMOVED lines=71> */
.L_x_15107:
        /* <DEDUP_REMOVED lines=42> */
.L_x_15071:
        /* <DEDUP_REMOVED lines=29> */
[----:B------:R-:W-:-:S02]  /*9dd0*/  ULDC.64 UR14, c[0x0][0xc08] ;  /* 0x00030200000e7ab9 */ /* 0x000fc40000000a00 */
[----:B------:R-:W-:Y:S01]  /*9de0*/  IMAD.U32 R24, RZ, RZ, UR8 ;  /* 0x00000008ff187e24 */ /* 0x000fe2000f8e00ff */
[----:B------:R-:W-:Y:S01]  /*9df0*/  ULDC.64 UR16, c[0x0][0xb98] ;  /* 0x0002e60000107ab9 */ /* 0x000fe20000000a00 */
[----:B------:R-:W-:Y:S01]  /*9e00*/  IMAD.U32 R25, RZ, RZ, UR9 ;  /* 0x00000009ff197e24 */ /* 0x000fe2000f8e00ff */
        /* <DEDUP_REMOVED lines=41> */
[----:B------:R-:W-:Y:S01]  /*a0a0*/  UIMAD UR7, UR18, UR10, URZ ;  /* 0x0000000a120772a4 */ /* 0x000fe2000f8e023f */
[----:B0-----:R-:W-:Y:S01]  /*a0b0*/  IADD3 R10, R17, UR42, RZ ;  /* 0x0000002a110a7c10 */ /* 0x001fe2000fffe0ff */
[----:B------:R-:W-:-:S02]  /*a0c0*/  USEL UR19, UR40, URZ, !UP0 ;  /* 0x0000003f28137287 */ /* 0x000fc4000c000000 */
[----:B------:R-:W-:Y:S02]  /*a0d0*/  UIMAD UR12, UR41, UR11, UR7 ;  /* 0x0000000b290c72a4 */ /* 0x000fe4000f8e0207 */
[----:B--2---:R-:W-:Y:S01]  /*a0e0*/  IMAD.MOV.U32 R4, RZ, RZ, R10 ;  /* 0x000000ffff047224 */ /* 0x004fe200078e000a */
[----:B------:R-:W-:Y:S02]  /*a0f0*/  UISETP.NE.U32.AND UP1, UPT, UR14, URZ, UPT ;  /* 0x0000003f0e00728c */ /* 0x000fe4000bf25070 */
[----:B------:R-:W-:Y:S02]  /*a100*/  USEL UR7, UR39, URZ, !UP0 ;  /* 0x0000003f27077287 */ /* 0x000fe4000c000000 */
[----:B------:R-:W-:Y:S01]  /*a110*/  UISETP.NE.AND.EX UP0, UPT, UR15, URZ, UPT, UP1 ;  /* 0x0000003f0f00728c */ /* 0x000fe2000bf05310 */
[----:B------:R-:W0:Y:S05]  /*a120*/  @P1 LDC R27, c[0x0][0xbec] ;  /* 0x0002fb00ff1b1b82 */ /* 0x000e2a0000000800 */
[----:B------:R-:W-:-:S03]  /*a130*/  PLOP3.LUT P3, PT, PT, PT, UP0, 0x80, 0x0 ;  /* 0x000000000000781c */ /* 0x000fc60003f6f008 */
        /* <DEDUP_REMOVED lines=17> */
[----:B------:R-:W-:Y:S01]  /*a250*/  IMAD R8, R5, UR16, RZ ;  /* 0x0000001005087c24 */ /* 0x000fe2000f8e02ff */
[----:B------:R-:W-:Y:S01]  /*a260*/  @UP0 ULEA UR10, UP1, UR39, UR14, 0x2 ;  /* 0x0000000e270a0291 */ /* 0x000fe2000f82103f */
[----:B------:R-:W-:Y:S01]  /*a270*/  IMAD.U32 R9, RZ, RZ, UR12 ;  /* 0x0000000cff097e24 */ /* 0x000fe2000f8e00ff */
[----:B------:R-:W-:Y:S01]  /*a280*/  ULDC.64 UR12, c[0x0][0xb50] ;  /* 0x0002d400000c7ab9 */ /* 0x000fe20000000a00 */
[----:B------:R-:W-:-:S03]  /*a290*/  ULDC UR14, c[0x0][0xa88] ;  /* 0x0002a200000e7ab9 */ /* 0x000fc60000000800 */
[----:B------:R-:W-:Y:S01]  /*a2a0*/  IADD3.X R5, R6, UR11, R9, P0, !PT ;  /* 0x0000000b06057c10 */ /* 0x000fe200087fe409 */
[----:B------:R-:W-:Y:S01]  /*a2b0*/  @UP0 ULEA.HI.X UR11, UR39, UR15, UR40, 0x2, UP1 ;  /* 0x0000000f270b0291 */ /* 0x000fe200088f1428 */
[C---:B------:R-:W-:Y:S01]  /*a2c0*/  IMAD R9, R7.reuse, UR17, R8 ;  /* 0x0000001107097c24 */ /* 0x040fe2000f8e0208 */
[----:B------:R-:W-:Y:S01]  /*a2d0*/  MOV R8, UR10 ;  /* 0x0000000a00087c02 */ /* 0x000fe20008000f00 */
[----:B------:R-:W-:Y:S02]  /*a2e0*/  IMAD.U32 R6, RZ, RZ, UR14 ;  /* 0x0000000eff067e24 */ /* 0x000fe4000f8e00ff */
[----:B------:R-:W-:-:S04]  /*a2f0*/  IMAD.WIDE.U32 R4, R7, UR16, R4 ;  /* 0x0000001007047c25 */ /* 0x000fc8000f8e0004 */
[----:B------:R-:W-:Y:S01]  /*a300*/  IMAD.IADD R5, R5, 0x1, R9 ;  /* 0x0000000105057824 */ /* 0x000fe200078e0209 */
[----:B------:R-:W-:Y:S01]  /*a310*/  LEA R7, P0, R4, UR12, 0x2 ;  /* 0x0000000c04077c11 */ /* 0x000fe2000f8010ff */
[----:B------:R-:W-:-:S03]  /*a320*/  IMAD.U32 R9, RZ, RZ, UR11 ;  /* 0x0000000bff097e24 */ /* 0x000fc6000f8e00ff */
[----:B------:R-:W-:Y:S01]  /*a330*/  LEA.HI.X R10, R4, UR13, R5, 0x2, P0 ;  /* 0x0000000d040a7c11 */ /* 0x000fe200080f1405 */
[----:B------:R-:W-:Y:S01]  /*a340*/  IMAD R5, R22, 0x40, R19 ;  /* 0x0000004016057824 */ /* 0x000fe200078e0213 */
[----:B------:R3:W5:Y:S01]  /*a350*/  @P3 LDG.E R6, desc[UR52][R8.64] ;  /* 0x0000003408063981 */ /* 0x000762000c1e1900 */
[----:B------:R-:W-:Y:S06]  /*a360*/  @P3 BRA `(.L_x_15110) ;  /* 0x0000000000103947 */ /* 0x000fec0003800000 */
[----:B------:R-:W-:Y:S05]  /*a370*/  @!P2 BRA `(.L_x_15110) ;  /* 0x00000000000ca947 */ /* 0x000fea0003800000 */
[----:B---3--:R-:W2:Y:S04]  /*a380*/  LDG.E R9, desc[UR52][R24.64] ;  /* 0x0000003418097981 */ /* 0x008ea8000c1e1900 */
[----:B-----5:R-:W2:Y:S02]  /*a390*/  LDG.E R6, desc[UR52][R24.64+0x4] ;  /* 0x0000043418067981 */ /* 0x020ea4000c1e1900 */
[----:B--2---:R-:W-:-:S07]  /*a3a0*/  IMAD.IADD R6, R6, 0x1, -R9 ;  /* 0x0000000106067824 */ /* 0x004fce00078e0a09 */
.L_x_15110:
[----:B---3--:R-:W-:Y:S01]  /*a3b0*/  SHFL.IDX PT, R12, R7, RZ, 0x1c1f ;  /* 0x001c1fff070c7589 */ /* 0x008fe200000e0000 */
[----:B------:R-:W-:Y:S01]  /*a3c0*/  IMAD.WIDE R2, R5, 0x2, R2 ;  /* 0x0000000205027825 */ /* 0x000fe200078e0202 */
[----:B------:R-:W-:Y:S01]  /*a3d0*/  LOP3.LUT P0, RZ, R152, 0x3, RZ, 0xc0, !PT ;  /* 0x0000000398ff7812 */ /* 0x000fe2000780c0ff */
[----:B------:R-:W-:Y:S01]  /*a3e0*/  ULDC.64 UR12, c[0x0][0xaa0] ;  /* 0x0002a800000c7ab9 */ /* 0x000fe20000000a00 */
[----:B------:R-:W0:Y:S01]  /*a3f0*/  SHFL.IDX PT, R13, R10, RZ, 0x1c1f ;  /* 0x001c1fff0a0d7589 */ /* 0x000e2200000e0000 */
[----:B------:R-:W-:Y:S01]  /*a400*/  VIADD R8, R154, UR42 ;  /* 0x0000002a9a087c36 */ /* 0x000fe20008000000 */
[----:B------:R-:W-:Y:S01]  /*a410*/  IADD3 R9, P3, R2, 0x1800, RZ ;  /* 0x0000180002097810 */ /* 0x000fe20007f7e0ff */
[----:B-----5:R-:W-:Y:S01]  /*a420*/  IMAD R35, R6, R33, RZ ;  /* 0x0000002106237224 */ /* 0x020fe200078e02ff */
[----:B------:R-:W-:Y:S01]  /*a430*/  SHFL.IDX PT, R14, R7, 0x1, 0x1c1f ;  /* 0x003c1f00070e7f89 */ /* 0x000fe200000e0000 */
[----:B------:R-:W-:Y:S01]  /*a440*/  VIADD R4, R8, 0x8 ;  /* 0x0000000808047836 */ /* 0x000fe20000000000 */
[----:B------:R-:W-:-:S02]  /*a450*/  IADD3 R25, P4, R2, 0x3000, RZ ;  /* 0x0000300002197810 */ /* 0x000fc40007f9e0ff */
[----:B------:R-:W1:Y:S01]  /*a460*/  SHFL.IDX PT, R15, R10, 0x1, 0x1c1f ;  /* 0x003c1f000a0f7f89 */ /* 0x000e6200000e0000 */
[-C--:B------:R-:W-:Y:S02]  /*a470*/  ISETP.GE.OR P2, PT, R8, R35.reuse, P0 ;  /* 0x000000230800720c */ /* 0x080fe40000746670 */
[----:B------:R-:W-:Y:S02]  /*a480*/  LOP3.LUT R5, R2, 0x380, RZ, 0xc0, !PT ;  /* 0x0000038002057812 */ /* 0x000fe400078ec0ff */
[----:B------:R-:W-:Y:S02]  /*a490*/  LOP3.LUT R8, R9, 0x380, RZ, 0xc0, !PT ;  /* 0x0000038009087812 */ /* 0x000fe400078ec0ff */
[----:B------:R-:W-:Y:S02]  /*a4a0*/  ISETP.GE.OR P0, PT, R4, R35, P0 ;  /* 0x000000230400720c */ /* 0x000fe40000706670 */
[----:B------:R-:W-:Y:S02]  /*a4b0*/  LOP3.LUT R24, R25, 0x380, RZ, 0xc0, !PT ;  /* 0x0000038019187812 */ /* 0x000fe400078ec0ff */
[----:B------:R-:W-:-:S02]  /*a4c0*/  SHF.R.U64 R5, R5, 0x3, RZ ;  /* 0x0000000305057819 */ /* 0x000fc400000012ff */
[----:B------:R-:W-:Y:S02]  /*a4d0*/  SHF.R.U64 R8, R8, 0x3, RZ ;  /* 0x0000000308087819 */ /* 0x000fe400000012ff */
[----:B------:R-:W-:Y:S01]  /*a4e0*/  SHF.R.U64 R24, R24, 0x3, RZ ;  /* 0x0000000318187819 */ /* 0x000fe200000012ff */
[----:B0-----:R0:W-:Y:S01]  /*a4f0*/  @!P2 ST.E desc[UR52][R12.64], R21 ;  /* 0x000000150c00a985 */ /* 0x0011e2000c101934 */
[----:B------:R-:W-:Y:S01]  /*a500*/  LOP3.LUT R4, R5, R2, RZ, 0x3c, !PT ;  /* 0x0000000205047212 */ /* 0x000fe200078e3cff */
[--C-:B------:R-:W-:Y:S01]  /*a510*/  IMAD.MOV.U32 R5, RZ, RZ, R3.reuse ;  /* 0x000000ffff057224 */ /* 0x100fe200078e0003 */
[----:B------:R-:W-:Y:S02]  /*a520*/  LOP3.LUT R8, R8, R9, RZ, 0x3c, !PT ;  /* 0x0000000908087212 */ /* 0x000fe400078e3cff */
[----:B------:R-:W-:Y:S01]  /*a530*/  LOP3.LUT R24, R24, R25, RZ, 0x3c, !PT ;  /* 0x0000001918187212 */ /* 0x000fe200078e3cff */
[----:B------:R-:W-:Y:S01]  /*a540*/  IMAD.X R25, RZ, RZ, R3, P4 ;  /* 0x000000ffff197224 */ /* 0x000fe200020e0603 */
[----:B------:R-:W-:Y:S01]  /*a550*/  IADD3.X R9, RZ, R3, RZ, P3, !PT ;  /* 0x00000003ff097210 */ /* 0x000fe20001ffe4ff */
        /* <DEDUP_REMOVED lines=8> */
[----:B------:R-:W-:-:S04]  /*a5e0*/  SHF.R.U64 R2, R2, 0x3, RZ ;  /* 0x0000000302027819 */ /* 0x000fc800000012ff */
[----:B------:R-:W-:-:S03]  /*a5f0*/  LOP3.LUT R12, R2, R29, RZ, 0x3c, !PT ;  /* 0x0000001d020c7212 */ /* 0x000fc600078e3cff */
[----:B------:R-:W0:Y:S01]  /*a600*/  @P1 LDC R2, c[0x0][0xbec] ;  /* 0x0002fb00ff021b82 */ /* 0x000e220000000800 */
[----:B------:R-:W-:Y:S02]  /*a610*/  UIMAD UR10, UR9, UR12, URZ ;  /* 0x0000000c090a72a4 */ /* 0x000fe4000f8e023f */
[----:B------:R-:W-:Y:S01]  /*a620*/  UIMAD.WIDE.U32 UR8, UR4, UR12, URZ ;  /* 0x0000000c040872a5 */ /* 0x000fe2000f8e003f */
[----:B-1----:R-:W-:Y:S01]  /*a630*/  IMAD R0, R18, 0x30, R22 ;  /* 0x0000003012007824 */ /* 0x002fe200078e0216 */
[----:B------:R-:W-:Y:S01]  /*a640*/  UIMAD UR10, UR4, UR13, UR10 ;  /* 0x0000000d040a72a4 */ /* 0x000fe2000f8e020a */
[----:B------:R-:W-:Y:S01]  /*a650*/  IADD3 R34, R22, UR42, RZ ;  /* 0x0000002a16227c10 */ /* 0x000fe2000fffe0ff */
[----:B------:R-:W5:Y:S01]  /*a660*/  LD.E.128 R12, desc[UR52][R12.64] ;  /* 0x000000340c0c7980 */ /* 0x000f62000c101d00 */
[----:B------:R-:W-:Y:S01]  /*a670*/  ULDC.64 UR12, c[0x0][0xae8] ;  /* 0x0002ba00000c7ab9 */ /* 0x000fe20000000a00 */
[----:B------:R-:W-:Y:S01]  /*a680*/  UIADD3 UR9, UR9, UR10, URZ ;  /* 0x0000000a09097290 */ /* 0x000fe2000fffe03f */
[----:B------:R-:W-:Y:S01]  /*a690*/  VIADD R29, R0, UR42 ;  /* 0x0000002a001d7c36 */ /* 0x000fe20008000000 */
        /* <DEDUP_REMOVED lines=8> */
[----:B------:R-:W-:Y:S01]  /*a720*/  IMAD.MOV.U32 R21, RZ, RZ, R29 ;  /* 0x000000ffff157224 */ /* 0x000fe200078e001d */
[----:B------:R-:W-:Y:S01]  /*a730*/  UIMAD UR4, UR41, UR13, UR4 ;  /* 0x0000000d290472a4 */ /* 0x000fe2000f8e0204 */
[----:B------:R-:W-:Y:S01]  /*a740*/  VIADD R20, R20, 0x16820 ;  /* 0x0001682014147836 */ /* 0x000fe20000000000 */
[----:B------:R-:W-:-:S02]  /*a750*/  ULDC.64 UR10, c[0x0][0xaf0] ;  /* 0x0002bc00000a7ab9 */ /* 0x000fc40000000a00 */
[----:B------:R-:W-:Y:S02]  /*a760*/  UIADD3 UR9, UR9, UR4, URZ ;  /* 0x0000000409097290 */ /* 0x000fe4000fffe03f */
[----:B------:R-:W-:Y:S02]  /*a770*/  UIMAD UR4, UR19, UR10, URZ ;  /* 0x0000000a130472a4 */ /* 0x000fe4000f8e023f */
[----:B------:R-:W-:Y:S01]  /*a780*/  UIMAD.WIDE.U32 UR8, UR7, UR10, UR8 ;  /* 0x0000000a070872a5 */ /* 0x000fe2000f8e0008 */
[----:B0-----:R-:W-:Y:S01]  /*a790*/  @P1 IMAD.HI.U32 R0, R29, R2, RZ ;  /* 0x000000021d001227 */ /* 0x001fe200078e00ff */
[----:B------:R-:W-:-:S03]  /*a7a0*/  UIMAD UR4, UR7, UR11, UR4 ;  /* 0x0000000b070472a4 */ /* 0x000fc6000f8e0204 */
[----:B------:R-:W-:Y:S01]  /*a7b0*/  ULDC.64 UR10, c[0x0][0xae0] ;  /* 0x0002b800000a7ab9 */ /* 0x000fe20000000a00 */
[----:B------:R-:W-:Y:S01]  /*a7c0*/  @P1 SHF.R.U32.HI R21, RZ, R3, R0 ;  /* 0x00000003ff151219 */ /* 0x000fe20000011600 */
[----:B------:R-:W-:Y:S02]  /*a7d0*/  UIADD3 UR4, UR9, UR4, URZ ;  /* 0x0000000409047290 */ /* 0x000fe4000fffe03f */
[----:B------:R-:W-:Y:S01]  /*a7e0*/  IMAD.U32 R3, RZ, RZ, UR9 ;  /* 0x00000009ff037e24 */ /* 0x000fe2000f8e00ff */
[----:B------:R-:W-:Y:S01]  /*a7f0*/  SHF.R.S32.HI R0, RZ, 0x1f, R21 ;  /* 0x0000001fff007819 */ /* 0x000fe20000011415 */
[----:B------:R-:W-:Y:S01]  /*a800*/  IMAD.U32 R2, RZ, RZ, UR8 ;  /* 0x00000008ff027e24 */ /* 0x000fe2000f8e00ff */
[----:B------:R-:W-:Y:S01]  /*a810*/  IADD3 R28, -R21, RZ, RZ ;  /* 0x000000ff151c7210 */ /* 0x000fe20007ffe1ff */
[----:B------:R-:W-:Y:S01]  /*a820*/  IMAD.U32 R3, RZ, RZ, UR4 ;  /* 0x00000004ff037e24 */ /* 0x000fe2000f8e00ff */
[----:B------:R-:W-:Y:S01]  /*a830*/  ULDC.64 UR8, c[0x0][0xad8] ;  /* 0x0002b60000087ab9 */ /* 0x000fe20000000a00 */
[----:B------:R-:W-:Y:S01]  /*a840*/  IMAD R0, R0, UR10, RZ ;  /* 0x0000000a00007c24 */ /* 0x000fe2000f8e02ff */
[----:B------:R-:W-:Y:S01]  /*a850*/  ULDC UR4, c[0x0][0xac8] ;  /* 0x0002b20000047ab9 */ /* 0x000fe20000000800 */
[----:B------:R-:W-:-:S02]  /*a860*/  IMAD R29, R33, R28, R29 ;  /* 0x0000001c211d7224 */ /* 0x000fc400078e021d */
        /* <DEDUP_REMOVED lines=12> */
[----:B------:R-:W-:Y:S01]  /*a930*/  LEA.HI.X R32, R2, UR9, R3, 0x1, P0 ;  /* 0x0000000902207c11 */ /* 0x000fe200080f0c03 */
[C---:B------:R-:W-:Y:S01]  /*a940*/  VIADD R2, R34.reuse, 0x60 ;  /* 0x0000006022027836 */ /* 0x040fe20000000000 */
[----:B------:R-:W-:Y:S01]  /*a950*/  ISETP.GE.AND P0, PT, R19, UR4, PT ;  /* 0x0000000413007c0c */ /* 0x000fe2000bf06270 */
[----:B------:R-:W1:Y:S03]  /*a960*/  SHFL.IDX PT, R36, R30, 0x1, 0x181f ;  /* 0x00381f001e247f89 */ /* 0x000e6600000e0000 */
        /* <DEDUP_REMOVED lines=9> */
[C---:B0-----:R-:W-:Y:S01]  /*aa00*/  @!P1 LEA R2, P4, R19.reuse, R28, 0x1 ;  /* 0x0000001c13029211 */ /* 0x041fe200078808ff */
[----:B------:R-:W-:Y:S02]  /*aa10*/  VIADD R0, R34, 0x90 ;  /* 0x0000009022007836 */ /* 0x000fe40000000000 */
[----:B------:R-:W0:Y:S01]  /*aa20*/  SHFL.IDX PT, R30, R30, 0x3, 0x181f ;  /* 0x00781f001e1e7f89 */ /* 0x000e2200000e0000 */
[C---:B-1----:R-:W-:Y:S02]  /*aa30*/  @!P2 LEA R20, P5, R19.reuse, R36, 0x1 ;  /* 0x000000241314a211 */ /* 0x042fe400078a08ff */
        /* <DEDUP_REMOVED lines=14> */
.L_x_15109:
        /* <DEDUP_REMOVED lines=8> */
[----:B------:R-:W-:Y:S01]  /*aba0*/  IMAD.U32 R2, RZ, RZ, UR8 ;  /* 0x00000008ff027e24 */ /* 0x000fe2000f8e00ff */
[----:B------:R-:W-:Y:S01]  /*abb0*/  MOV R3, UR9 ;  /* 0x0000000900037c02 */ /* 0x000fe20008000f00 */
[----:B------:R-:W-:Y:S02]  /*abc0*/  ULDC.64 UR8, c[0x0][0xc08] ;  /* 0x0003020000087ab9 */ /* 0x000fe40000000a00 */
[----:B------:R-:W-:-:S04]  /*abd0*/  UISETP.NE.U32.AND UP1, UPT, UR8, URZ, UPT ;  /* 0x0000003f0800728c */ /* 0x000fc8000bf25070 */
[----:B------:R-:W-:Y:S01]  /*abe0*/  UISETP.NE.AND.EX UP1, UPT, UR9, URZ, UPT, UP1 ;  /* 0x0000003f0900728c */ /* 0x000fe2000bf25310 */
[----:B------:R-:W2:Y:S01]  /*abf0*/  @P2 LDG.E R6, desc[UR52][R2.64] ;  /* 0x0000003402062981 */ /* 0x000ea2000c1e1900 */
[----:B------:R-:W-:-:S04]  /*ac00*/  IMAD.U32 R0, RZ, RZ, UR4 ;  /* 0x00000004ff007e24 */ /* 0x000fc8000f8e00ff */
        /* <DEDUP_REMOVED lines=18> */
.L_x_15112:
        /* <DEDUP_REMOVED lines=15> */
[----:B------:R-:W-:Y:S01]  /*ae20*/  MOV R2, R4 ;  /* 0x0000000400027202 */ /* 0x000fe20000000f00 */
        /* <DEDUP_REMOVED lines=29> */
.L_x_15114:
[----:B------:R-:W-:Y:S05]  /*b000*/  BSYNC B1 ;  /* 0x0000000000017941 */ /* 0x000fea0003800000 */
.L_x_15113:
[----:B0-----:R-:W0:Y:S01]  /*b010*/  @P0 LDC R3, c[0x0][0xbf0] ;  /* 0x0002fc00ff030b82 */ /* 0x001e220000000800 */
[----:B------:R-:W-:Y:S01]  /*b020*/  ULDC.64 UR12, c[0x0][0xaa0] ;  /* 0x0002a800000c7ab9 */ /* 0x000fe20000000a00 */
[----:B------:R-:W-:Y:S01]  /*b030*/  IMAD R2, R18, 0x30, R22 ;  /* 0x0000003012027824 */ /* 0x000fe200078e0216 */
[----:B------:R-:W-:Y:S01]  /*b040*/  UIMAD UR7, UR10, UR12, URZ ;  /* 0x0000000c0a0772a4 */ /* 0x000fe2000f8e023f */
[----:B------:R-:W-:Y:S01]  /*b050*/  IADD3 R20, R22, UR42, RZ ;  /* 0x0000002a16147c10 */ /* 0x000fe2000fffe0ff */
[----:B------:R-:W-:Y:S01]  /*b060*/  UIMAD.WIDE.U32 UR8, UR4, UR12, URZ ;  /* 0x0000000c040872a5 */ /* 0x000fe2000f8e003f */
[----:B------:R-:W-:Y:S01]  /*b070*/  VIADD R4, R2, UR42 ;  /* 0x0000002a02047c36 */ /* 0x000fe20008000000 */
[----:B------:R-:W-:Y:S01]  /*b080*/  UIMAD UR7, UR4, UR13, UR7 ;  /* 0x0000000d040772a4 */ /* 0x000fe2000f8e0207 */
[----:B-----5:R-:W-:Y:S02]  /*b090*/  IMAD R13, R0, R11, RZ ;  /* 0x0000000b000d7224 */ /* 0x020fe400078e02ff */
[----:B------:R-:W-:Y:S01]  /*b0a0*/  ULDC.64 UR12, c[0x0][0xae8] ;  /* 0x0002ba00000c7ab9 */ /* 0x000fe20000000a00 */
[----:B------:R-:W-:Y:S01]  /*b0b0*/  UIADD3 UR9, UR9, UR7, URZ ;  /* 0x0000000709097290 */ /* 0x000fe2000fffe03f */
[----:B------:R-:W-:Y:S01]  /*b0c0*/  @P0 IMAD.HI.U32 R2, R4, R9, RZ ;  /* 0x0000000904020227 */ /* 0x000fe200078e00ff */
[----:B------:R-:W-:Y:S01]  /*b0d0*/  UIMAD UR4, UR11, UR12, URZ ;  /* 0x0000000c0b0472a4 */ /* 0x000fe2000f8e023f */
[----:B------:R-:W-:Y:S01]  /*b0e0*/  MOV R5, R4 ;  /* 0x0000000400057202 */ /* 0x000fe20000000f00 */
[----:B------:R-:W-:Y:S01]  /*b0f0*/  UIMAD.WIDE.U32 UR8, UR41, UR12, UR8 ;  /* 0x0000000c290872a5 */ /* 0x000fe2000f8e0008 */
[----:B------:R-:W-:Y:S01]  /*b100*/  VIADD R0, R20, 0x30 ;  /* 0x0000003014007836 */ /* 0x000fe20000000000 */
        /* <DEDUP_REMOVED lines=56> */
.L_x_15111:
[----:B------:R-:W-:Y:S05]  /*b490*/  BSYNC B0 ;  /* 0x0000000000007941 */ /* 0x000fea0003800000 */
.L_x_15108:
[----:B------:R-:W-:Y:S02]  /*b4a0*/  ULDC UR4, c[0x0][0xc3c] ;  /* 0x00030f0000047ab9 */ /* 0x000fe40000000800 */
[----:B------:R-:W-:-:S13]  /*b4b0*/  ISETP.GE.AND P0, PT, R31, UR4, PT ;  /* 0x000000041f007c0c */ /* 0x000fda000bf06270 */
[----:B------:R-:W-:Y:S05]  /*b4c0*/  @!P0 BRA `(.L_x_15115) ;  /* 0xffffff5800108947 */ /* 0x000fea000383ffff */
[----:B------:R-:W-:Y:S05]  /*b4d0*/  EXIT ;  /* 0x000000000000794d */ /* 0x000fea0003800000 */
.L_x_15066:
        /* <DEDUP_REMOVED lines=18> */
.L_x_15116:
        /* <DEDUP_REMOVED lines=40> */
.L_x_15122:
        /* <DEDUP_REMOVED lines=12> */
.L_x_15121:
[----:B------:R-:W-:Y:S05]  /*b940*/  BSYNC B0 ;  /* 0x0000000000007941 */ /* 0x000fea0003800000 */
.L_x_15120:
        /* <DEDUP_REMOVED lines=20> */
.L_x_15118:
        /* <DEDUP_REMOVED lines=20> */
.L_x_15123:
        /* <DEDUP_REMOVED lines=56> */
[----:B------:R-:W-:-:S03]  /*bf50*/  IMAD R18, R2, R9, R3 ;  /* 0x0000000902127224 */ /* 0x000fc600078e0203 */
[----:B------:R-:W-:Y:S01]  /*bf60*/  IADD3 R17, R0, R17, RZ ;  /* 0x0000001100117210 */ /* 0x000fe20007ffe0ff */
[----:B------:R-:W-:Y:S06]  /*bf70*/  BRA `(.L_x_15124) ;  /* 0x0000000000147947 */ /* 0x000fec0003800000 */
.L_x_15119:
[----:B------:R-:W-:Y:S01]  /*bf80*/  ULDC UR4, c[0x0][0xc3c] ;  /* 0x00030f0000047ab9 */ /* 0x000fe20000000800 */
[----:B------:R-:W-:Y:S02]  /*bf90*/  IMAD.MOV.U32 R17, RZ, RZ, RZ ;  /* 0x000000ffff117224 */ /* 0x000fe400078e00ff */
[----:B------:R-:W-:Y:S02]  /*bfa0*/  IMAD.U32 R16, RZ, RZ, UR6 ;  /* 0x00000006ff107e24 */ /* 0x000fe4000f8e00ff */
[----:B------:R-:W-:Y:S02]  /*bfb0*/  IMAD.MOV.U32 R18, RZ, RZ, RZ ;  /* 0x000000ffff127224 */ /* 0x000fe400078e00ff */
[----:B------:R-:W-:-:S07]  /*bfc0*/  IMAD.U32 R19, RZ, RZ, UR4 ;  /* 0x00000004ff137e24 */ /* 0x000fce000f8e00ff */
.L_x_15124:
[----:B------:R-:W-:-:S13]  /*bfd0*/  ISETP.NE.AND P0, PT, R5, RZ, PT ;  /* 0x000000ff0500720c */ /* 0x000fda0003f05270 */
[----:B------:R-:W0:Y:S01]  /*bfe0*/  @!P0 S2R R3, SR_CgaCtaId ;  /* 0x0000000000038919 */ /* 0x000e220000008800 */
[----:B------:R-:W-:-:S04]  /*bff0*/  @!P0 MOV R0, 0x400 ;  /* 0x0000040000008802 */ /* 0x000fc80000000f00 */
[----:B0-----:R-:W-:-:S05]  /*c000*/  @!P0 LEA R0, R3, R0, 0x18 ;  /* 0x0000000003008211 */ /* 0x001fca00078ec0ff */
[----:B------:R0:W-:Y:S01]  /*c010*/  @!P0 STS.128 [R0+0x168d0], R16 ;  /* 0x0168d01000008388 */ /* 0x0001e20000000c00 */
[----:B------:R-:W-:Y:S06]  /*c020*/  BAR.ARV 0x5, 0x200 ;  /* 0x0148000000007b1d */ /* 0x000fec0000002000 */
.L_x_15117:
        /* <DEDUP_REMOVED lines=26> */
[----:B------:R-:W-:Y:S02]  /*c1d0*/  LOP3.LUT R28, R28, 0x38, RZ, 0xc0, !PT ;  /* 0x000000381c1c7812 */ /* 0x000fe400078ec0ff */
[----:B------:R-:W-:-:S05]  /*c1e0*/  LEA R0, R0, R22, 0x1 ;  /* 0x0000001600007211 */ /* 0x000fca00078e08ff */
[----:B------:R3:W-:Y:S02]  /*c1f0*/  STL [R1+0x1c], R0 ;  /* 0x00001c0001007387 */ /* 0x0007e40000100800 */
.L_x_15186:
[----:B0-----:R-:W0:Y:S01]  /*c200*/  LDC.64 R2, c[0x0][0xc88] ;  /* 0x00032200ff027b82 */ /* 0x001e220000000a00 */
[----:B--2---:R-:W2:Y:S01]  /*c210*/  LDL.LU R6, [R1] ;  /* 0x0000000001067983 */ /* 0x004ea20000300800 */
        /* <DEDUP_REMOVED lines=15> */
[----:B------:R1:W3:Y:S01]  /*c310*/  @P0 LDG.E R7, desc[UR52][R2.64] ;  /* 0x0000003402070981 */ /* 0x0002e2000c1e1900 */
[----:B------:R-:W-:Y:S02]  /*c320*/  ISETP.NE.U32.AND P0, PT, RZ, UR4, PT ;  /* 0x00000004ff007c0c */ /* 0x000fe4000bf05070 */
[----:B--2---:R-:W-:Y:S01]  /*c330*/  LOP3.LUT R6, R6, 0xffffffef, RZ, 0xc0, !PT ;  /* 0xffffffef06067812 */ /* 0x004fe200078ec0ff */
        /* <DEDUP_REMOVED lines=8> */
[----:B------:R-:W2:Y:S05]  /*c3c0*/  @P2 LDG.E R0, desc[UR52][R2.64] ;  /* 0x0000003402002981 */ /* 0x000eaa000c1e1900 */
[----:B------:R-:W-:Y:S01]  /*c3d0*/  @P0 IADD3 R4, P1, R23, UR6, RZ ;  /* 0x0000000617040c10 */ /* 0x000fe2000ff3e0ff */
[----:B------:R-:W-:Y:S03]  /*c3e0*/  STL [R1], R6 ;  /* 0x0000000601007387 */ /* 0x000fe60000100800 */
        /* <DEDUP_REMOVED lines=8> */
[----:B--2---:R0:W-:Y:S04]  /*c470*/  STL [R1+0x20], R0 ;  /* 0x0000200001007387 */ /* 0x0041e80000100800 */
[----:B---3--:R1:W-:Y:S04]  /*c480*/  STL [R1+0x14], R7 ;  /* 0x0000140701007387 */ /* 0x0083e80000100800 */
[----:B----4-:R1:W-:Y:S01]  /*c490*/  @P0 STL [R1+0x2c], R4 ;  /* 0x00002c0401000387 */ /* 0x0103e20000100800 */
        /* <DEDUP_REMOVED lines=8> */
[----:B--2---:R-:W-:-:S05]  /*c520*/  IADD3 R2, -R5, R4, RZ ;  /* 0x0000000405027210 */ /* 0x004fca0007ffe1ff */
[----:B------:R2:W-:Y:S02]  /*c530*/  STL [R1+0x2c], R2 ;  /* 0x00002c0201007387 */ /* 0x0005e40000100800 */
.L_x_15126:
        /* <DEDUP_REMOVED lines=10> */
.L_x_15127:
        /* <DEDUP_REMOVED lines=9> */
.L_x_15128:
[----:B0-2---:R-:W-:Y:S01]  /*c670*/  IMAD.MOV.U32 R2, RZ, RZ, R6 ;  /* 0x000000ffff027224 */ /* 0x005fe200078e0006 */
[----:B------:R-:W0:Y:S01]  /*c680*/  LDC R3, c[0x0][0x448] ;  /* 0x00011200ff037b82 */ /* 0x000e220000000800 */
[----:B------:R-:W2:Y:S01]  /*c690*/  LDL R6, [R1+0x2c] ;  /* 0x00002c0001067983 */ /* 0x000ea20000100800 */
[----:B-----5:R-:W-:Y:S01]  /*c6a0*/  IMAD.IADD R5, R0, 0x1, -R7 ;  /* 0x0000000100057824 */ /* 0x020fe200078e0a07 */
[----:B------:R-:W-:Y:S01]  /*c6b0*/  BSSY B7, `(.L_x_15129) ;  /* 0x00003b5000077945 */ /* 0x000fe20003800000 */
[----:B------:R-:W-:Y:S02]  /*c6c0*/  LOP3.LUT R2, R2, 0xfffffff7, RZ, 0xc0, !PT ;  /* 0xfffffff702027812 */ /* 0x000fe400078ec0ff */
[----:B0-----:R-:W-:-:S13]  /*c6d0*/  ISETP.NE.AND P0, PT, R3, 0x1, PT ;  /* 0x000000010300780c */ /* 0x001fda0003f05270 */
[----:B------:R-:W0:Y:S01]  /*c6e0*/  @P0 LDC R4, c[0x0][0x44c] ;  /* 0x00011300ff040b82 */ /* 0x000e220000000800 */
[----:B------:R-:W-:-:S05]  /*c6f0*/  @P0 LOP3.LUT R2, R2, 0x8, RZ, 0xfc, !PT ;  /* 0x0000000802020812 */ /* 0x000fca00078efcff */
[----:B------:R1:W-:Y:S02]  /*c700*/  STL [R1], R2 ;  /* 0x0000000201007387 */ /* 0x0003e40000100800 */
[----:B------:R-:W3:Y:S02]  /*c710*/  @P0 LDC R3, c[0x0][0x450] ;  /* 0x00011400ff030b82 */ /* 0x000ee40000000800 */
[----:B------:R4:W-:Y:S01]  /*c720*/  STL [R1+0x10], R5 ;  /* 0x0000100501007387 */ /* 0x0009e20000100800 */
[----:B-1----:R-:W-:-:S04]  /*c730*/  IMAD R2, R17, 0xc0, RZ ;  /* 0x000000c011027824 */ /* 0x002fc800078e02ff */
[----:B------:R-:W-:-:S04]  /*c740*/  VIADD R2, R2, 0xbf ;  /* 0x000000bf02027836 */ /* 0x000fc80000000000 */
[----:B0-----:R-:W-:-:S05]  /*c750*/  @P0 IMAD.HI.U32 R4, R2, R4, RZ ;  /* 0x0000000402040227 */ /* 0x001fca00078e00ff */
[----:B---3--:R-:W-:Y:S02]  /*c760*/  @P0 SHF.R.U32.HI R2, RZ, R3, R4 ;  /* 0x00000003ff020219 */ /* 0x008fe40000011604 */
[----:B--2---:R-:W-:-:S04]  /*c770*/  IADD3 R0, R5, 0x80, -R6 ;  /* 0x0000008005007810 */ /* 0x004fc80007ffe806 */
[----:B------:R-:W-:-:S04]  /*c780*/  IADD3 R0, R0, R2, RZ ;  /* 0x0000000200007210 */ /* 0x000fc80007ffe0ff */
        /* <DEDUP_REMOVED lines=10> */
[----:B----4-:R-:W-:Y:S05]  /*c830*/  @P0 BRA `(.L_x_15130) ;  /* 0x0000000000440947 */ /* 0x010fea0003800000 */
        /* <DEDUP_REMOVED lines=17> */
.L_x_15130:
        /* <DEDUP_REMOVED lines=20> */
.L_x_15133:
[----:B------:R-:W-:Y:S05]  /*ca90*/  BSYNC B6 ;  /* 0x0000000000067941 */ /* 0x000fea0003800000 */
.L_x_15132:
        /* <DEDUP_REMOVED lines=20> */
.L_x_15136:
        /* <DEDUP_REMOVED lines=15> */
.L_x_15135:
[----:B------:R-:W-:Y:S05]  /*ccd0*/  BSYNC B6 ;  /* 0x0000000000067941 */ /* 0x000fea0003800000 */
.L_x_15134:
        /* <DEDUP_REMOVED lines=10> */
[----:B------:R-:W0:Y:S03]  /*cd80*/  S2R R0, SR_TID.X ;  /* 0x0000000000007919 */ /* 0x000e260000002100 */
[----:B------:R-:W-:Y:S01]  /*cd90*/  @P0 IADD3.X R3, R24, UR5, RZ, P1, !PT ;  /* 0x0000000518030c10 */ /* 0x000fe20008ffe4ff */
[----:B------:R-:W4:Y:S04]  /*cda0*/  LDL.LU R20, [R1] ;  /* 0x0000000001147983 */ /* 0x000f280000300800 */
        /* <DEDUP_REMOVED lines=25> */
[----:B------:R-:W0:Y:S01]  /*cf40*/  @!P0 LDC.64 R2, c[0x0][0x418] ;  /* 0x00010600ff028b82 */ /* 0x000e220000000a00 */
[----:B------:R0:W-:Y:S01]  /*cf50*/  STL [R1+0x18], R6 ;  /* 0x0000180601007387 */ /* 0x0001e20000100800 */
        /* <DEDUP_REMOVED lines=11> */
[----:B------:R0:W-:Y:S01]  /*d010*/  STL [R1], R20 ;  /* 0x0000001401007387 */ /* 0x0001e20000100800 */
[----:B------:R-:W-:-:S03]  /*d020*/  UMOV UR4, 0xffffffff ;  /* 0xffffffff00047882 */ /* 0x000fc60000000000 */
[----:B------:R-:W-:Y:S05]  /*d030*/  BRA.DIV UR4, `(.L_x_15137) ;  /* 0x00000046040c7947 */ /* 0x000fea000b800000 */
.L_x_15203:
[----:B------:R-:W-:-:S05]  /*d040*/  SHF.R.S32.HI R9, RZ, 0x1f, R18 ;  /* 0x0000001fff097819 */ /* 0x000fca0000011412 */
[----:B------:R1:W-:Y:S01]  /*d050*/  STL [R1+0x8], R9 ;  /* 0x0000080901007387 */ /* 0x0003e20000100800 */
[----:B------:R-:W-:Y:S05]  /*d060*/  @!P2 BRA `(.L_x_15138) ;  /* 0x000000000004a947 */ /* 0x000fea0003800000 */
[----:B------:R-:W-:Y:S01]  /*d070*/  BPT.TRAP 0x1 ;  /* 0x000000040000795c */ /* 0x000fe20000300000 */
.L_x_15138:
        /* <DEDUP_REMOVED lines=25> */
.L_x_15204:
[----:B------:R-:W-:Y:S05]  /*d210*/  BSYNC B0 ;  /* 0x0000000000007941 */ /* 0x000fea0003800000 */
.L_x_15139:
        /* <DEDUP_REMOVED lines=21> */
[----:B------:R-:W-:Y:S02]  /*d370*/  ULDC.64 UR4, c[0x0][0x2e8] ;  /* 0x0000ba0000047ab9 */ /* 0x000fe40000000a00 */
[----:B------:R-:W-:Y:S01]  /*d380*/  LEA R0, P0, R4, UR4, 0x1 ;  /* 0x0000000404007c11 */ /* 0x000fe2000f8008ff */
[----:B------:R-:W-:Y:S01]  /*d390*/  ULDC UR4, c[0x0][0x2f4] ;  /* 0x0000bd0000047ab9 */ /* 0x000fe20000000800 */
[----:B----4-:R-:W-:Y:S01]  /*d3a0*/  LOP3.LUT R9, R9, 0xfffffffe, RZ, 0xc0, !PT ;  /* 0xfffffffe09097812 */ /* 0x010fe200078ec0ff */
[----:B------:R-:W-:Y:S01]  /*d3b0*/  IMAD.IADD R2, R5, 0x1, R2 ;  /* 0x0000000105027824 */ /* 0x000fe200078e0202 */
[----:B------:R-:W-:Y:S01]  /*d3c0*/  ISETP.GE.AND P2, PT, R28, UR4, PT ;  /* 0x000000041c007c0c */ /* 0x000fe2000bf46270 */
[----:B------:R-:W-:-:S03]  /*d3d0*/  UMOV UR4, 0xffffffff ;  /* 0xffffffff00047882 */ /* 0x000fc60000000000 */
[----:B------:R-:W-:Y:S02]  /*d3e0*/  LEA.HI.X R2, R4, UR5, R2, 0x1, P0 ;  /* 0x0000000504027c11 */ /* 0x000fe400080f0c02 */
[----:B---3--:R-:W-:-:S04]  /*d3f0*/  IADD3 R4, -R10, R11, -R8 ;  /* 0x0000000b0a047210 */ /* 0x008fc80007ffe908 */
[----:B------:R-:W-:-:S03]  /*d400*/  ISETP.GE.AND P0, PT, R4, 0x1, PT ;  /* 0x000000010400780c */ /* 0x000fc60003f06270 */
[----:B------:R-:W-:-:S05]  /*d410*/  @P2 LOP3.LUT R9, R9, 0x1, RZ, 0xfc, !PT ;  /* 0x0000000109092812 */ /* 0x000fca00078efcff */
[----:B------:R1:W-:Y:S01]  /*d420*/  STL [R1], R9 ;  /* 0x0000000901007387 */ /* 0x0003e20000100800 */
[C---:B0-----:R-:W-:Y:S01]  /*d430*/  SHF.L.U32 R10, R12.reuse, 0x3, RZ ;  /* 0x000000030c0a7819 */ /* 0x041fe200000006ff */
        /* <DEDUP_REMOVED lines=78> */
.L_x_15222:
[----:B------:R-:W-:-:S13]  /*d920*/  ISETP.GE.AND P0, PT, R4, 0x71, PT ;  /* 0x000000710400780c */ /* 0x000fda0003f06270 */
[----:B0-----:R-:W-:Y:S01]  /*d930*/  @P0 LEA R6, P1, R28, R0, 0x1 ;  /* 0x000000001c060211 */ /* 0x001fe200078208ff */
        /* <DEDUP_REMOVED lines=8> */
.L_x_15142:
        /* <DEDUP_REMOVED lines=11> */
.L_x_15143:
[----:B------:R1:W5:Y:S01]  /*da70*/  LDL R0, [R1] ;  /* 0x0000000001007983 */ /* 0x0003620000100800 */
        /* <DEDUP_REMOVED lines=37> */
.L_x_15145:
[----:B------:R-:W-:Y:S05]  /*dcd0*/  BSYNC B6 ;  /* 0x0000000000067941 */ /* 0x000fea0003800000 */
.L_x_15144:
[----:B------:R-:W2:Y:S01]  /*dce0*/  LDL.LU R21, [R1+0x34] ;  /* 0x0000340001157983 */ /* 0x000ea20000300800 */
[----:B------:R-:W-:Y:S01]  /*dcf0*/  ULDC.64 UR4, c[0x0][0x2d8] ;  /* 0x0000b60000047ab9 */ /* 0x000fe20000000a00 */
[----:B0-----:R-:W0:Y:S01]  /*dd00*/  LDC R4, c[0x0][0x448] ;  /* 0x00011200ff047b82 */ /* 0x001e220000000800 */
[----:B------:R-:W-:Y:S01]  /*dd10*/  ULDC.64 UR6, c[0x0][0x2c8] ;  /* 0x0000b20000067ab9 */ /* 0x000fe20000000a00 */
[----:B------:R-:W3:Y:S01]  /*dd20*/  LDL.LU R0, [R1+0x30] ;  /* 0x0000300001007983 */ /* 0x000ee20000300800 */
[----:B------:R-:W-:-:S03]  /*dd30*/  ULDC.64 UR8, c[0x0][0x280] ;  /* 0x0000a00000087ab9 */ /* 0x000fc60000000a00 */
[----:B------:R-:W3:Y:S02]  /*dd40*/  LDL.LU.64 R2, [R1+0x20] ;  /* 0x0000200001027983 */ /* 0x000ee40000300a00 */
[----:B------:R-:W1:Y:S02]  /*dd50*/  LDC R9, c[0x0][0x448] ;  /* 0x00011200ff097b82 */ /* 0x000e640000000800 */
[----:B------:R-:W4:Y:S04]  /*dd60*/  LDL R20, [R1+0x8] ;  /* 0x0000080001147983 */ /* 0x000f280000100800 */
[----:B------:R0:W5:Y:S02]  /*dd70*/  LDL R10, [R1+0x1c] ;  /* 0x00001c00010a7983 */ /* 0x0001640000100800 */
[----:B0-----:R-:W-:-:S13]  /*dd80*/  ISETP.NE.AND P6, PT, R4, 0x1, PT ;  /* 0x000000010400780c */ /* 0x001fda0003fc5270 */
[----:B------:R-:W0:Y:S08]  /*dd90*/  @P6 LDC R5, c[0x0][0x44c] ;  /* 0x00011300ff056b82 */ /* 0x000e300000000800 */
[----:B------:R-:W1:Y:S08]  /*dda0*/  @P6 LDC R4, c[0x0][0x450] ;  /* 0x00011400ff046b82 */ /* 0x000e700000000800 */
[----:B------:R-:W1:Y:S01]  /*ddb0*/  @P6 LDC R8, c[0x0][0x450] ;  /* 0x00011400ff086b82 */ /* 0x000e620000000800 */
[----:B---3--:R-:W-:Y:S01]  /*ddc0*/  MOV R3, R0 ;  /* 0x0000000000037202 */ /* 0x008fe20000000f00 */
[----:B----4-:R-:W-:-:S02]  /*ddd0*/  IMAD R0, R20, UR4, RZ ;  /* 0x0000000414007c24 */ /* 0x010fc4000f8e02ff */
        /* <DEDUP_REMOVED lines=9> */
[----:B------:R-:W-:-:S03]  /*de70*/  ULDC.64 UR4, c[0x0][0x2d0] ;  /* 0x0000b40000047ab9 */ /* 0x000fc60000000a00 */
[----:B------:R-:W-:Y:S01]  /*de80*/  IMAD.IADD R3, R3, 0x1, R0 ;  /* 0x0000000103037824 */ /* 0x000fe200078e0200 */
[----:B---3--:R-:W-:-:S04]  /*de90*/  LOP3.LUT R20, R20, 0x7f, RZ, 0xc0, !PT ;  /* 0x0000007f14147812 */ /* 0x008fc800078ec0ff */
[----:B------:R-:W-:Y:S01]  /*dea0*/  SHF.R.U32.HI R20, RZ, 0x3, R20 ;  /* 0x00000003ff147819 */ /* 0x000fe20000011614 */
[----:B--2---:R-:W-:-:S05]  /*deb0*/  IMAD.SHL.U32 R21, R21, 0x10, RZ ;  /* 0x0000001015157824 */ /* 0x004fca00078e00ff */
[----:B------:R-:W-:-:S04]  /*dec0*/  LOP3.LUT R21, R21, 0x70, RZ, 0xc0, !PT ;  /* 0x0000007015157812 */ /* 0x000fc800078ec0ff */
[----:B------:R-:W-:Y:S02]  /*ded0*/  LOP3.LUT R20, R20, R21, RZ, 0xfc, !PT ;  /* 0x0000001514147212 */ /* 0x000fe400078efcff */
[----:B------:R2:W5:Y:S03]  /*dee0*/  LDL R21, [R1+0x2c] ;  /* 0x00002c0001157983 */ /* 0x0005660000100800 */
[----:B------:R-:W-:-:S04]  /*def0*/  IMAD R6, R17, 0xc0, R20 ;  /* 0x000000c011067824 */ /* 0x000fc800078e0214 */
[----:B0-----:R-:W-:-:S04]  /*df00*/  @P6 IMAD.HI.U32 R0, R6, R5, RZ ;  /* 0x0000000506006227 */ /* 0x001fc800078e00ff */
[----:B------:R-:W-:Y:S01]  /*df10*/  IMAD.MOV.U32 R5, RZ, RZ, R6 ;  /* 0x000000ffff057224 */ /* 0x000fe200078e0006 */
[----:B-1----:R-:W-:-:S04]  /*df20*/  @P6 SHF.R.U32.HI R5, RZ, R4, R0 ;  /* 0x00000004ff056219 */ /* 0x002fc80000011600 */
        /* <DEDUP_REMOVED lines=17> */
[----:B------:R-:W1:Y:S01]  /*e040*/  S2R R20, SR_TID.X ;  /* 0x0000000000147919 */ /* 0x000e620000002100 */
        /* <DEDUP_REMOVED lines=8> */
[----:B------:R-:W-:Y:S01]  /*e0d0*/  IMAD R7, R6, UR5, R7 ;  /* 0x0000000506077c24 */ /* 0x000fe2000f8e0207 */
[----:B------:R-:W-:-:S03]  /*e0e0*/  SHF.R.S32.HI R6, RZ, 0x1f, R5 ;  /* 0x0000001fff067819 */ /* 0x000fc60000011405 */
[----:B------:R-:W-:Y:S02]  /*e0f0*/  IMAD.IADD R3, R3, 0x1, R7 ;  /* 0x0000000103037824 */ /* 0x000fe400078e0207 */
[----:B------:R-:W-:Y:S02]  /*e100*/  IMAD R6, R6, UR6, RZ ;  /* 0x0000000606067c24 */ /* 0x000fe4000f8e02ff */
[----:B------:R-:W-:-:S04]  /*e110*/  IMAD.WIDE.U32 R2, R5, UR6, R2 ;  /* 0x0000000605027c25 */ /* 0x000fc8000f8e0002 */
[----:B------:R-:W-:Y:S01]  /*e120*/  IMAD R6, R5, UR7, R6 ;  /* 0x0000000705067c24 */ /* 0x000fe2000f8e0206 */
[----:B------:R-:W-:Y:S02]  /*e130*/  LEA R5, P1, R2, UR8, 0x1 ;  /* 0x0000000802057c11 */ /* 0x000fe4000f8208ff */
[----:B------:R-:W-:Y:S02]  /*e140*/  ISETP.GE.AND P0, PT, R28, UR4, PT ;  /* 0x000000041c007c0c */ /* 0x000fe4000bf06270 */
[----:B------:R-:W-:Y:S01]  /*e150*/  IADD3 R6, R3, R6, RZ ;  /* 0x0000000603067210 */ /* 0x000fe20007ffe0ff */
[----:B------:R-:W-:Y:S01]  /*e160*/  UMOV UR4, 0xffffffff ;  /* 0xffffffff00047882 */ /* 0x000fe20000000000 */
[----:B-1----:R-:W-:Y:S02]  /*e170*/  LOP3.LUT R20, R20, 0x7f, RZ, 0xc0, !PT ;  /* 0x0000007f14147812 */ /* 0x002fe400078ec0ff */
        /* <DEDUP_REMOVED lines=86> */
[----:B0-----:R-:W-:-:S04]  /*e6e0*/  @!P1 LEA R4, P3, R28, R4, 0x1 ;  /* 0x000000041c049211 */ /* 0x001fc800078608ff */
[----:B-1----:R-:W-:Y:S01]  /*e6f0*/  @!P1 MOV R6, R4 ;  /* 0x0000000400069202 */ /* 0x002fe20000000f00 */
        /* <DEDUP_REMOVED lines=21> */
.L_x_15247:
        /* <DEDUP_REMOVED lines=10> */
.L_x_15147:
        /* <DEDUP_REMOVED lines=20> */
.L_x_15248:
[----:B------:R-:W-:Y:S05]  /*ea30*/  BSYNC B0 ;  /* 0x0000000000007941 */ /* 0x000fea0003800000 */
.L_x_15148:
        /* <DEDUP_REMOVED lines=8> */
[----:B--2---:R-:W-:-:S09]  /*eac0*/  IADD3 R7, R0, -0x2, RZ ;  /* 0xfffffffe00077810 */ /* 0x004fd20007ffe0ff */
.L_x_15164:
        /* <DEDUP_REMOVED lines=16> */
[----:B0-----:R-:W-:Y:S01]  /*ebd0*/  @P0 IMAD.HI.U32 R4, R3, R4, RZ ;  /* 0x0000000403040227 */ /* 0x001fe200078e00ff */
[----:B------:R-:W-:-:S04]  /*ebe0*/  MOV R2, R3 ;  /* 0x0000000300027202 */ /* 0x000fc80000000f00 */
        /* <DEDUP_REMOVED lines=24> */
.L_x_15152:
[----:B------:R-:W-:Y:S01]  /*ed70*/  LEA R5, R25, R22, 0x3 ;  /* 0x0000001619057211 */ /* 0x000fe200078e18ff */
[----:B------:R-:W-:Y:S01]  /*ed80*/  BSSY B1, `(.L_x_15153) ;  /* 0x0000004000017945 */ /* 0x000fe20003800000 */
[----:B------:R-:W-:-:S04]  /*ed90*/  SHF.L.U32 R2, R27, 0x1f, RZ ;  /* 0x0000001f1b027819 */ /* 0x000fc800000006ff */
[----:B------:R-:W0:Y:S02]  /*eda0*/  SYNCS.PHASECHK.TRANS64.TRYWAIT P0, [R5+URZ+0x16840], R2 ;  /* 0x01684002050075a7 */ /* 0x000e24000800017f */
[----:B0-----:R-:W-:Y:S05]  /*edb0*/  @!P0 BRA `(.L_x_15154) ;  /* 0x00000040009c8947 */ /* 0x001fea0003800000 */
.L_x_15249:
[----:B------:R-:W-:Y:S05]  /*edc0*/  BSYNC B1 ;  /* 0x0000000000017941 */ /* 0x000fea0003800000 */
.L_x_15153:
        /* <DEDUP_REMOVED lines=28> */
[----:B------:R-:W-:Y:S02]  /*ef90*/  LEA.HI.X R10, R2, UR5, R7, 0x1, P0 ;  /* 0x00000005020a7c11 */ /* 0x000fe400080f0c07 */
[----:B------:R-:W-:Y:S01]  /*efa0*/  LEA R8, R25, R8, 0xd ;  /* 0x0000000819087211 */ /* 0x000fe200078e68ff */
        /* <DEDUP_REMOVED lines=41> */
.L_x_15267:
        /* <DEDUP_REMOVED lines=8> */
.L_x_15156:
        /* <DEDUP_REMOVED lines=11> */
.L_x_15157:
[----:B------:R1:W-:Y:S01]  /*f370*/  SYNCS.ARRIVE.TRANS64.A1T0 RZ, [R5+URZ+0x16830], RZ ;  /* 0x016830ff05ff79a7 */ /* 0x0003e2000810003f */
[----:B------:R-:W-:Y:S05]  /*f380*/  @!P3 BRA `(.L_x_15158) ;  /* 0x000000000004b947 */ /* 0x000fea0003800000 */
[----:B------:R-:W-:Y:S01]  /*f390*/  BPT.TRAP 0x1 ;  /* 0x000000040000795c */ /* 0x000fe20000300000 */
.L_x_15158:
[----:B------:R-:W-:Y:S01]  /*f3a0*/  SHF.L.U32 R2, R17, 0x1f, RZ ;  /* 0x0000001f11027819 */ /* 0x000fe200000006ff */
[----:B------:R-:W-:Y:S01]  /*f3b0*/  BSSY B1, `(.L_x_15159) ;  /* 0x0000004000017945 */ /* 0x000fe20003800000 */
[----:B-1----:R-:W-:-:S04]  /*f3c0*/  LEA R5, R6, R22, 0x3 ;  /* 0x0000001606057211 */ /* 0x002fc800078e18ff */
[----:B------:R-:W1:Y:S02]  /*f3d0*/  SYNCS.PHASECHK.TRANS64.TRYWAIT P0, [R5+URZ+0x16860], R2 ;  /* 0x01686002050075a7 */ /* 0x000e64000800017f */
[----:B-1----:R-:W-:Y:S05]  /*f3e0*/  @!P0 BRA `(.L_x_15160) ;  /* 0x0000004400548947 */ /* 0x002fea0003800000 */
.L_x_15268:
[----:B------:R-:W-:Y:S05]  /*f3f0*/  BSYNC B1 ;  /* 0x0000000000017941 */ /* 0x000fea0003800000 */
.L_x_15159:
        /* <DEDUP_REMOVED lines=15> */
[----:B------:R-:W-:Y:S02]  /*f4f0*/  ISETP.LT.OR P0, PT, R8, 0x1, P1 ;  /* 0x000000010800780c */ /* 0x000fe40000f01670 */
[----:B------:R-:W-:Y:S01]  /*f500*/  LEA R6, R6, R22, 0x1 ;  /* 0x0000001606067211 */ /* 0x000fe200078e08ff */
        /* <DEDUP_REMOVED lines=39> */
[----:B0-----:R-:W-:-:S04]  /*f780*/  IADD3 R2, P2, R2, R7, RZ ;  /* 0x0000000702027210 */ /* 0x001fc80007f5e0ff */
[----:B-1----:R-:W-:-:S05]  /*f790*/  IADD3.X R3, RZ, R3, RZ, P2, !PT ;  /* 0x00000003ff037210 */ /* 0x002fca00017fe4ff */
[----:B------:R0:W-:Y:S04]  /*f7a0*/  LDGSTS.E.BYPASS.LTC128B.128 [R6+0x3400], desc[UR52][R2.64], !P0 ;  /* 0x0340000002067fae */ /* 0x0001e8000c101d74 */
[----:B0-2---:R0:W1:Y:S02]  /*f7b0*/  SHFL.IDX PT, R2, R23, 0x7, 0x181f ;  /* 0x00f81f0017027f89 */ /* 0x00506400000e0000 */
.L_x_15286:
        /* <DEDUP_REMOVED lines=28> */
.L_x_15162:
        /* <DEDUP_REMOVED lines=11> */
.L_x_15163:
[C---:B------:R-:W-:Y:S01]  /*fa30*/  ISETP.GT.AND P0, PT, R26.reuse, RZ, PT ;  /* 0x000000ff1a00720c */ /* 0x040fe20003f04270 */
[----:B------:R1:W-:Y:S01]  /*fa40*/  SYNCS.ARRIVE.TRANS64.A1T0 RZ, [R5+URZ+0x16850], RZ ;  /* 0x016850ff05ff79a7 */ /* 0x0003e2000810003f */
[----:B------:R-:W-:Y:S01]  /*fa50*/  IADD3 R7, R26, -0x1, RZ ;  /* 0xffffffff1a077810 */ /* 0x000fe20007ffe0ff */
[----:B------:R-:W-:Y:S02]  /*fa60*/  IMAD.MOV.U32 R17, RZ, RZ, R27 ;  /* 0x000000ffff117224 */ /* 0x000fe400078e001b */
[----:B------:R-:W-:Y:S02]  /*fa70*/  IMAD.MOV.U32 R6, RZ, RZ, R25 ;  /* 0x000000ffff067224 */ /* 0x000fe400078e0019 */
[----:B------:R-:W-:-:S06]  /*fa80*/  IMAD.MOV.U32 R29, RZ, RZ, R26 ;  /* 0x000000ffff1d7224 */ /* 0x000fcc00078e001a */
[----:B-1----:R-:W-:Y:S05]  /*fa90*/  @P0 BRA `(.L_x_15164) ;  /* 0xfffffff0000c0947 */ /* 0x002fea000383ffff */
.L_x_15151:
[----:B------:R-:W-:Y:S05]  /*faa0*/  BSYNC B0 ;  /* 0x0000000000007941 */ /* 0x000fea0003800000 */
.L_x_15150:
        /* <DEDUP_REMOVED lines=17> */
.L_x_15166:
[----:B------:R-:W-:Y:S05]  /*fbc0*/  BSYNC B0 ;  /* 0x0000000000007941 */ /* 0x000fea0003800000 */
.L_x_15165:
[----:B------:R-:W-:-:S05]  /*fbd0*/  IMAD.U32 R0, RZ, RZ, UR36 ;  /* 0x00000024ff007e24 */ /* 0x000fca000f8e00ff */
[----:B------:R-:W-:-:S13]  /*fbe0*/  ISETP.NE.AND P0, PT, R0, 0x3, PT ;  /* 0x000000030000780c */ /* 0x000fda0003f05270 */
[----:B------:R-:W-:Y:S05]  /*fbf0*/  @!P0 BRA `(.L_x_15167) ;  /* 0x0000000000048947 */ /* 0x000fea0003800000 */
[----:B------:R-:W-:Y:S01]  /*fc00*/  BPT.TRAP 0x1 ;  /* 0x000000040000795c */ /* 0x000fe20000300000 */
.L_x_15167:
[----:B------:R-:W2:Y:S01]  /*fc10*/  LDL.LU R2, [R1+0x10] ;  /* 0x0000100001027983 */ /* 0x000ea20000300800 */
[----:B------:R-:W-:Y:S01]  /*fc20*/  IMAD R0, R25, 0x8, R22 ;  /* 0x0000000819007824 */ /* 0x000fe200078e0216 */
[----:B0-----:R-:W-:Y:S01]  /*fc30*/  SHF.L.U32 R3, R27, 0x1f, RZ ;  /* 0x0000001f1b037819 */ /* 0x001fe200000006ff */
[----:B------:R-:W-:Y:S03]  /*fc40*/  BSSY B0, `(.L_x_15168) ;  /* 0x0000004000007945 */ /* 0x000fe60003800000 */
[----:B------:R-:W0:Y:S01]  /*fc50*/  SYNCS.PHASECHK.TRANS64.TRYWAIT P0, [R0+URZ+0x16860], R3 ;  /* 0x01686003000075a7 */ /* 0x000e22000800017f */
[----:B--2---:R-:W-:Y:S01]  /*fc60*/  IMAD R6, R26, -0x80, R2 ;  /* 0xffffff801a067824 */ /* 0x004fe200078e0202 */
[----:B0-----:R-:W-:Y:S06]  /*fc70*/  @!P0 BRA `(.L_x_15169) ;  /* 0x00000044008c8947 */ /* 0x001fec0003800000 */
.L_x_15287:
[----:B------:R-:W-:Y:S05]  /*fc80*/  BSYNC B0 ;  /* 0x0000000000007941 */ /* 0x000fea0003800000 */
.L_x_15168:
[----:B------:R-:W1:Y:S01]  /*fc90*/  S2R R2, SR_TID.X ;  /* 0x0000000000027919 */ /* 0x000e620000002100 */
[----:B------:R-:W-:Y:S01]  /*fca0*/  UMOV UR4, 0xffffffff ;  /* 0xffffffff00047882 */ /* 0x000fe20000000000 */
[----:B------:R-:W2:Y:S01]  /*fcb0*/  S2R R7, SR_TID.X ;  /* 0x0000000000077919 */ /* 0x000ea20000002100 */
[----:B-1----:R-:W-:Y:S01]  /*fcc0*/  LOP3.LUT R5, R2, 0x7f, RZ, 0xc0, !PT ;  /* 0x0000007f02057812 */ /* 0x002fe200078ec0ff */
[C---:B--2---:R-:W-:Y:S01]  /*fcd0*/  IMAD.SHL.U32 R2, R7.reuse, 0x8, RZ ;  /* 0x0000000807027824 */ /* 0x044fe200078e00ff */
[----:B------:R-:W-:Y:S02]  /*fce0*/  SHF.L.U32 R4, R7, 0x3, RZ ;  /* 0x0000000307047819 */ /* 0x000fe400000006ff */
        /* <DEDUP_REMOVED lines=52> */
[----:B------:R0:W1:Y:S02]  /*10030*/  SHFL.IDX PT, R14, R23, 0x7, 0x181f ;  /* 0x00f81f00170e7f89 */ /* 0x00006400000e0000 */
[----:B--2---:R-:W-:-:S07]  /*10040*/  IADD3.X R3, RZ, R8, RZ, P2, !PT ;  /* 0x00000008ff037210 */ /* 0x004fce00017fe4ff */
[----:B---3--:R0:W-:Y:S02]  /*10050*/  LDGSTS.E.BYPASS.LTC128B.128 [R4+0x3400], desc[UR52][R2.64], !P1 ;  /* 0x0340000002047fae */ /* 0x0081e4000c901d74 */
.L_x_15305:
        /* <DEDUP_REMOVED lines=9> */
.L_x_15171:
        /* <DEDUP_REMOVED lines=11> */
.L_x_15172:
[----:B------:R-:W-:Y:S01]  /*101a0*/  VIADD R25, R25, 0x1 ;  /* 0x0000000119197836 */ /* 0x000fe20000000000 */
[----:B------:R0:W-:Y:S04]  /*101b0*/  SYNCS.ARRIVE.TRANS64.A1T0 RZ, [R0+URZ+0x16850], RZ ;  /* 0x016850ff00ff79a7 */ /* 0x0001e8000810003f */
[----:B------:R-:W-:-:S04]  /*101c0*/  ISETP.NE.AND P0, PT, R25, 0x2, PT ;  /* 0x000000021900780c */ /* 0x000fc80003f05270 */
[----:B0-----:R-:W-:Y:S02]  /*101d0*/  SEL R0, RZ, 0x1, P0 ;  /* 0x00000001ff007807 */ /* 0x001fe40000000000 */
[----:B------:R-:W-:Y:S02]  /*101e0*/  SEL R25, R25, RZ, P0 ;  /* 0x000000ff19197207 */ /* 0x000fe40000000000 */
[----:B------:R-:W-:-:S07]  /*101f0*/  LOP3.LUT R27, R27, R0, RZ, 0x3c, !PT ;  /* 0x000000001b1b7212 */ /* 0x000fce00078e3cff */
.L_x_15131:
[----:B------:R-:W-:Y:S05]  /*10200*/  BSYNC B7 ;  /* 0x0000000000077941 */ /* 0x000fea0003800000 */
.L_x_15129:
        /* <DEDUP_REMOVED lines=12> */
.L_x_15173:
        /* <DEDUP_REMOVED lines=11> */
[----:B------:R-:W-:Y:S02]  /*10380*/  MOV R17, RZ ;  /* 0x000000ff00117202 */ /* 0x000fe40000000f00 */
[C---:B------:R-:W-:Y:S01]  /*10390*/  ISETP.GE.U32.AND P2, PT, R8.reuse, 0x2, PT ;  /* 0x000000020800780c */ /* 0x040fe20003f46070 */
[----:B------:R-:W-:Y:S01]  /*103a0*/  SHFL.IDX PT, R0, R16, RZ, 0x1f ;  /* 0x00001fff10007589 */ /* 0x000fe200000e0000 */
[C---:B------:R-:W-:Y:S02]  /*103b0*/  ISETP.GE.U32.AND P3, PT, R8.reuse, 0x4, PT ;  /* 0x000000040800780c */ /* 0x040fe40003f66070 */
[C---:B------:R-:W-:Y:S02]  /*103c0*/  ISETP.GE.U32.AND P4, PT, R8.reuse, 0x8, PT ;  /* 0x000000080800780c */ /* 0x040fe40003f86070 */
[C---:B------:R-:W-:Y:S01]  /*103d0*/  ISETP.GE.U32.AND P5, PT, R8.reuse, 0x10, PT ;  /* 0x000000100800780c */ /* 0x040fe20003fa6070 */
[----:B--2---:R-:W-:Y:S01]  /*103e0*/  @!P1 IMAD.MOV.U32 R17, RZ, RZ, R2 ;  /* 0x000000ffff119224 */ /* 0x004fe200078e0002 */
[----:B------:R-:W-:-:S04]  /*103f0*/  ISETP.NE.AND P1, PT, R8, RZ, PT ;  /* 0x000000ff0800720c */ /* 0x000fc80003f25270 */
[----:B------:R-:W0:Y:S02]  /*10400*/  SHFL.UP PT, R14, R17, 0x1, RZ ;  /* 0x04200000110e7989 */ /* 0x000e2400000e00ff */
[----:B0-----:R-:W-:-:S05]  /*10410*/  SEL R4, R14, RZ, P1 ;  /* 0x000000ff0e047207 */ /* 0x001fca0000800000 */
[----:B------:R-:W-:-:S05]  /*10420*/  IMAD.IADD R4, R17, 0x1, R4 ;  /* 0x0000000111047824 */ /* 0x000fca00078e0204 */
[----:B------:R-:W0:Y:S02]  /*10430*/  SHFL.UP PT, R14, R4, 0x2, RZ ;  /* 0x04400000040e7989 */ /* 0x000e2400000e00ff */
[----:B0-----:R-:W-:-:S05]  /*10440*/  SEL R5, R14, RZ, P2 ;  /* 0x000000ff0e057207 */ /* 0x001fca0001000000 */
[----:B------:R-:W-:Y:S02]  /*10450*/  IMAD.IADD R6, R4, 0x1, R5 ;  /* 0x0000000104067824 */ /* 0x000fe400078e0205 */
        /* <DEDUP_REMOVED lines=10> */
[----:B------:R0:W1:Y:S02]  /*10500*/  SHFL.IDX PT, R14, R3, 0x1f, 0x1f ;  /* 0x03e01f00030e7f89 */ /* 0x00006400000e0000 */
.L_x_15315:
[----:B------:R-:W-:Y:S02]  /*10510*/  ULDC UR4, c[0x0][0xc38] ;  /* 0x00030e0000047ab9 */ /* 0x000fe40000000800 */
[----:B------:R-:W-:-:S04]  /*10520*/  IMAD.U32 R4, RZ, RZ, UR4 ;  /* 0x00000004ff047e24 */ /* 0x000fc8000f8e00ff */
[----:B-1----:R-:W-:-:S04]  /*10530*/  IMAD R14, R14, R4, RZ ;  /* 0x000000040e0e7224 */ /* 0x002fc800078e02ff */
[----:B------:R-:W-:-:S05]  /*10540*/  IMAD.IADD R5, R5, 0x1, R14 ;  /* 0x0000000105057824 */ /* 0x000fca00078e020e */
[----:B------:R-:W-:-:S13]  /*10550*/  ISETP.GT.AND P6, PT, R5, R0, PT ;  /* 0x000000000500720c */ /* 0x000fda0003fc4270 */
[----:B------:R-:W-:Y:S05]  /*10560*/  @P6 BRA `(.L_x_15176) ;  /* 0x00000000009c6947 */ /* 0x000fea0003800000 */
.L_x_15181:
        /* <DEDUP_REMOVED lines=14> */
.L_x_15179:
[----:B------:R-:W-:Y:S05]  /*10650*/  BSYNC B0 ;  /* 0x0000000000007941 */ /* 0x000fea0003800000 */
.L_x_15178:
[----:B------:R-:W-:-:S03]  /*10660*/  UMOV UR4, 0xffffffff ;  /* 0xffffffff00047882 */ /* 0x000fc60000000000 */
[----:B------:R-:W-:Y:S05]  /*10670*/  BRA.DIV UR4, `(.L_x_15180) ;  /* 0x0000004a048c7947 */ /* 0x000fea000b800000 */
[----:B-----5:R-:W1:Y:S02]  /*10680*/  SHFL.UP PT, R14, R17, 0x1, RZ ;  /* 0x04200000110e7989 */ /* 0x020e6400000e00ff */
[----:B-1----:R-:W-:-:S04]  /*10690*/  SEL R14, R14, RZ, P1 ;  /* 0x000000ff0e0e7207 */ /* 0x002fc80000800000 */
        /* <DEDUP_REMOVED lines=14> */
.L_x_15323:
[----:B------:R-:W-:Y:S02]  /*10780*/  ULDC UR4, c[0x0][0xc38] ;  /* 0x00030e0000047ab9 */ /* 0x000fe40000000800 */
[----:B------:R-:W-:-:S04]  /*10790*/  IMAD.U32 R4, RZ, RZ, UR4 ;  /* 0x00000004ff047e24 */ /* 0x000fc8000f8e00ff */
[----:B-1----:R-:W-:-:S05]  /*107a0*/  IMAD R14, R14, R4, RZ ;  /* 0x000000040e0e7224 */ /* 0x002fca00078e02ff */
[----:B------:R-:W-:-:S04]  /*107b0*/  IADD3 R5, R14, R5, RZ ;  /* 0x000000050e057210 */ /* 0x000fc80007ffe0ff */
[----:B------:R-:W-:-:S13]  /*107c0*/  ISETP.GT.AND P6, PT, R5, R0, PT ;  /* 0x000000000500720c */ /* 0x000fda0003fc4270 */
[----:B------:R-:W-:Y:S05]  /*107d0*/  @!P6 BRA `(.L_x_15181) ;  /* 0xfffffffc0064e947 */ /* 0x000fea000383ffff */
.L_x_15176:
        /* <DEDUP_REMOVED lines=8> */
.L_x_15327:
[----:B------:R-:W-:Y:S01]  /*10860*/  ISETP.NE.AND P0, PT, R2, RZ, PT ;  /* 0x000000ff0200720c */ /* 0x000fe20003f05270 */
[----:B------:R-:W-:-:S12]  /*10870*/  IMAD.MOV.U32 R14, RZ, RZ, RZ ;  /* 0x000000ffff0e7224 */ /* 0x000fd800078e00ff */
[----:B------:R-:W-:Y:S05]  /*10880*/  @!P0 BRA `(.L_x_15183) ;  /* 0x0000000000108947 */ /* 0x000fea0003800000 */
[----:B------:R-:W-:Y:S01]  /*10890*/  UMOV UR4, 0xffffffff ;  /* 0xffffffff00047882 */ /* 0x000fe20000000000 */
[----:B------:R-:W-:Y:S02]  /*108a0*/  VIADD R12, R6, 0xffffffff ;  /* 0xffffffff060c7836 */ /* 0x000fe40000000000 */
[----:B------:R-:W-:Y:S05]  /*108b0*/  BRA.DIV UR4, `(.L_x_15184) ;  /* 0x0000004e04007947 */ /* 0x000fea000b800000 */
[----:B------:R3:W4:Y:S02]  /*108c0*/  SHFL.IDX PT, R14, R3, R12, 0x1f ;  /* 0x00001f0c030e7589 */ /* 0x00072400000e0000 */
.L_x_15183:
[----:B0--3--:R-:W0:Y:S01]  /*108d0*/  LDC.64 R2, c[0x0][0xc90] ;  /* 0x00032400ff027b82 */ /* 0x009e220000000a00 */
[----:B------:R-:W-:-:S04]  /*108e0*/  IMAD.IADD R19, R6, 0x1, R19 ;  /* 0x0000000106137824 */ /* 0x000fc800078e0213 */
[----:B0-----:R-:W-:-:S05]  /*108f0*/  IMAD.WIDE R2, R19, 0x4, R2 ;  /* 0x0000000413027825 */ /* 0x001fca00078e0202 */
[----:B-1----:R0:W2:Y:S01]  /*10900*/  LDG.E R6, desc[UR52][R2.64] ;  /* 0x0000003402067981 */ /* 0x0020a2000c1e1900 */
[----:B----4-:R-:W-:-:S04]  /*10910*/  IMAD R16, R14, R4, R16 ;  /* 0x000000040e107224 */ /* 0x010fc800078e0210 */
[----:B------:R-:W-:Y:S02]  /*10920*/  IMAD.IADD R0, R0, 0x1, -R16 ;  /* 0x0000000100007824 */ /* 0x000fe400078e0a10 */
[----:B0-----:R-:W-:Y:S02]  /*10930*/  IMAD.MOV.U32 R2, RZ, RZ, RZ ;  /* 0x000000ffff027224 */ /* 0x001fe400078e00ff */
[----:B--2---:R-:W-:-:S05]  /*10940*/  IMAD R5, R17, R6, RZ ;  /* 0x0000000611057224 */ /* 0x004fca00078e02ff */
[----:B------:R-:W-:-:S04]  /*10950*/  IABS R7, R5 ;  /* 0x0000000500077213 */ /* 0x000fc80000000000 */
[----:B------:R-:W0:Y:S08]  /*10960*/  I2F.RP R8, R7 ;  /* 0x0000000700087306 */ /* 0x000e300000209400 */
[----:B0-----:R-:W0:Y:S02]  /*10970*/  MUFU.RCP R8, R8 ;  /* 0x0000000800087308 */ /* 0x001e240000001000 */
[----:B0-----:R-:W-:Y:S01]  /*10980*/  VIADD R9, R8, 0xffffffe ;  /* 0x0ffffffe08097836 */ /* 0x001fe20000000000 */
[----:B------:R-:W-:-:S05]  /*10990*/  IABS R8, R5 ;  /* 0x0000000500087213 */ /* 0x000fca0000000000 */
[----:B------:R-:W0:Y:S01]  /*109a0*/  F2I.FTZ.U32.TRUNC.NTZ R3, R9 ;  /* 0x0000000900037305 */ /* 0x000e22000021f000 */
[----:B------:R-:W-:Y:S01]  /*109b0*/  IMAD.MOV R8, RZ, RZ, -R8 ;  /* 0x000000ffff087224 */ /* 0x000fe200078e0a08 */
[----:B0-----:R-:W-:-:S05]  /*109c0*/  IADD3 R10, RZ, -R3, RZ ;  /* 0x80000003ff0a7210 */ /* 0x001fca0007ffe0ff */
        /* <DEDUP_REMOVED lines=26> */
[----:B0-----:R-:W-:Y:S01]  /*10b70*/  MOV R2, RZ ;  /* 0x000000ff00027202 */ /* 0x001fe20000000f00 */
[----:B-1----:R-:W-:-:S04]  /*10b80*/  IMAD.MOV R5, RZ, RZ, -R3 ;  /* 0x000000ffff057224 */ /* 0x002fc800078e0a03 */
[----:B------:R-:W-:-:S04]  /*10b90*/  IMAD R5, R5, R6, RZ ;  /* 0x0000000605057224 */ /* 0x000fc800078e02ff */
[----:B------:R-:W-:Y:S01]  /*10ba0*/  IMAD.HI.U32 R3, R3, R5, R2 ;  /* 0x0000000503037227 */ /* 0x000fe200078e0002 */
[-C--:B------:R-:W-:Y:S02]  /*10bb0*/  IABS R5, R4.reuse ;  /* 0x0000000400057213 */ /* 0x080fe40000000000 */
[C---:B------:R-:W-:Y:S02]  /*10bc0*/  LOP3.LUT R2, R0.reuse, R4, RZ, 0x3c, !PT ;  /* 0x0000000400027212 */ /* 0x040fe400078e3cff */
[----:B------:R-:W-:Y:S01]  /*10bd0*/  IADD3 R0, R0, R7, RZ ;  /* 0x0000000700007210 */ /* 0x000fe20007ffe0ff */
        /* <DEDUP_REMOVED lines=17> */
.L_x_15177:
[----:B------:R-:W-:Y:S01]  /*10cf0*/  UMOV UR4, URZ ;  /* 0x0000003f00047c82 */ /* 0x000fe20008000000 */
[----:B------:R-:W-:Y:S01]  /*10d00*/  UMOV UR5, URZ ;  /* 0x0000003f00057c82 */ /* 0x000fe20008000000 */
[----:B------:R-:W-:Y:S01]  /*10d10*/  ULDC UR6, c[0x0][0xc3c] ;  /* 0x00030f0000067ab9 */ /* 0x000fe20000000800 */
[----:B------:R-:W-:Y:S01]  /*10d20*/  IMAD.MOV.U32 R16, RZ, RZ, R0 ;  /* 0x000000ffff107224 */ /* 0x000fe200078e0000 */
[----:B------:R-:W-:Y:S01]  /*10d30*/  MOV R19, UR6 ;  /* 0x0000000600137c02 */ /* 0x000fe20008000f00 */
[----:B------:R-:W-:Y:S02]  /*10d40*/  IMAD.U32 R17, RZ, RZ, UR4 ;  /* 0x00000004ff117e24 */ /* 0x000fe4000f8e00ff */
[----:B------:R-:W-:-:S07]  /*10d50*/  IMAD.U32 R18, RZ, RZ, UR5 ;  /* 0x00000005ff127e24 */ /* 0x000fce000f8e00ff */
.L_x_15185:
        /* <DEDUP_REMOVED lines=10> */
.L_x_15174:
[----:B------:R-:W-:Y:S02]  /*10e00*/  ULDC UR4, c[0x0][0xc3c] ;  /* 0x00030f0000047ab9 */ /* 0x000fe40000000800 */
[----:B-1----:R-:W-:-:S13]  /*10e10*/  ISETP.GE.AND P0, PT, R19, UR4, PT ;  /* 0x0000000413007c0c */ /* 0x002fda000bf06270 */
[----:B------:R-:W-:Y:S05]  /*10e20*/  @!P0 BRA `(.L_x_15186) ;  /* 0xffffffb000f48947 */ /* 0x000fea000383ffff */
[----:B------:R-:W-:Y:S05]  /*10e30*/  BSYNC B8 ;  /* 0x0000000000087941 */ /* 0x000fea0003800000 */
.L_x_15125:
        /* <DEDUP_REMOVED lines=12> */
.L_x_15330:
[----:B------:R-:W-:Y:S05]  /*10f00*/  BSYNC B0 ;  /* 0x0000000000007941 */ /* 0x000fea0003800000 */
.L_x_15187:
[----:B------:R-:W-:-:S03]  /*10f10*/  UMOV UR4, 0xffffffff ;  /* 0xffffffff00047882 */ /* 0x000fc60000000000 */
[----:B------:R-:W-:Y:S05]  /*10f20*/  BRA.DIV UR4, `(.L_x_15189) ;  /* 0x00000046049c7947 */ /* 0x000fea000b800000 */
[----:B0-----:R-:W0:Y:S02]  /*10f30*/  S2R R0, SR_TID.X ;  /* 0x0000000000007919 */ /* 0x001e240000002100 */
[----:B0-----:R-:W-:-:S04]  /*10f40*/  SHF.R.U32.HI R0, RZ, 0x5, R0 ;  /* 0x00000005ff007819 */ /* 0x001fc80000011600 */
[----:B------:R-:W-:-:S05]  /*10f50*/  LOP3.LUT R0, R0, 0x3, RZ, 0xc0, !PT ;  /* 0x0000000300007812 */ /* 0x000fca00078ec0ff */
[----:B------:R0:W1:Y:S02]  /*10f60*/  SHFL.IDX PT, R14, R0, RZ, 0x1f ;  /* 0x00001fff000e7589 */ /* 0x00006400000e0000 */
.L_x_15333:
[----:B-1----:R-:W-:Y:S01]  /*10f70*/  ISETP.NE.AND P0, PT, R14, RZ, PT ;  /* 0x000000ff0e00720c */ /* 0x002fe20003f05270 */
[----:B------:R-:W-:-:S12]  /*10f80*/  BSSY B0, `(.L_x_15190) ;  /* 0x0000024000007945 */ /* 0x000fd80003800000 */
[----:B------:R-:W-:Y:S05]  /*10f90*/  @P0 BRA `(.L_x_15191) ;  /* 0x0000000000880947 */ /* 0x000fea0003800000 */
[----:B------:R-:W-:-:S03]  /*10fa0*/  UMOV UR4, 0xffffffff ;  /* 0xffffffff00047882 */ /* 0x000fc60000000000 */
[----:B------:R-:W-:Y:S05]  /*10fb0*/  BRA.DIV UR4, `(.L_x_15192) ;  /* 0x0000004604ac7947 */ /* 0x000fea000b800000 */
[----:B------:R-:W-:-:S13]  /*10fc0*/  ELECT P6, URZ, PT ;  /* 0x00000000003f782f */ /* 0x000fda00038c0000 */
.L_x_15336:
[----:B------:R-:W-:Y:S05]  /*10fd0*/  @!P6 BRA `(.L_x_15191) ;  /* 0x000000000078e947 */ /* 0x000fea0003800000 */
[----:B------:R-:W-:-:S06]  /*10fe0*/  ULOP3.LUT UR4, UR38, 0x2, URZ, 0xfc, !UPT ;  /* 0x0000000226047892 */ /* 0x000fcc000f8efc3f */
[----:B0-----:R-:W-:-:S05]  /*10ff0*/  IMAD.U32 R0, RZ, RZ, UR4 ;  /* 0x00000004ff007e24 */ /* 0x001fca000f8e00ff */
[----:B------:R-:W-:-:S13]  /*11000*/  ISETP.NE.AND P0, PT, R0, 0x3, PT ;  /* 0x000000030000780c */ /* 0x000fda0003f05270 */
[----:B------:R-:W-:Y:S05]  /*11010*/  @!P0 BRA `(.L_x_15193) ;  /* 0x0000000000048947 */ /* 0x000fea0003800000 */
[----:B------:R-:W-:Y:S01]  /*11020*/  BPT.TRAP 0x1 ;  /* 0x000000040000795c */ /* 0x000fe20000300000 */
.L_x_15193:
[----:B------:R-:W-:Y:S01]  /*11030*/  IMAD R3, R25, 0x8, R5 ;  /* 0x0000000819037824 */ /* 0x000fe200078e0205 */
[----:B------:R-:W-:Y:S01]  /*11040*/  SHF.L.U32 R2, R27, 0x1f, RZ ;  /* 0x0000001f1b027819 */ /* 0x000fe200000006ff */
[----:B------:R-:W-:-:S03]  /*11050*/  VIADD R25, R25, 0x1 ;  /* 0x0000000119197836 */ /* 0x000fc60000000000 */
[----:B------:R-:W0:Y:S02]  /*11060*/  SYNCS.PHASECHK.TRANS64.TRYWAIT P1, [R3+URZ+0x16840], R2 ;  /* 0x01684002030075a7 */ /* 0x000e24000802017f */
[----:B------:R-:W-:-:S04]  /*11070*/  ISETP.NE.AND P2, PT, R25, 0x2, PT ;  /* 0x000000021900780c */ /* 0x000fc80003f45270 */
[----:B------:R-:W-:Y:S01]  /*11080*/  SEL R0, RZ, 0x1, P2 ;  /* 0x00000001ff007807 */ /* 0x000fe20001000000 */
[----:B0-----:R-:W-:Y:S08]  /*11090*/  @!P1 BRA `(.L_x_15194) ;  /* 0x0000004400949947 */ /* 0x001ff00003800000 */
.L_x_15337:
[----:B------:R-:W-:Y:S02]  /*110a0*/  SEL R25, R25, RZ, P2 ;  /* 0x000000ff19197207 */ /* 0x000fe40001000000 */
[----:B------:R-:W-:Y:S01]  /*110b0*/  LOP3.LUT R0, R27, R0, RZ, 0x3c, !PT ;  /* 0x000000001b007212 */ /* 0x000fe200078e3cff */
[----:B------:R-:W-:Y:S06]  /*110c0*/  @!P0 BRA `(.L_x_15195) ;  /* 0x0000000000048947 */ /* 0x000fec0003800000 */
[----:B------:R-:W-:Y:S01]  /*110d0*/  BPT.TRAP 0x1 ;  /* 0x000000040000795c */ /* 0x000fe20000300000 */
.L_x_15195:
[----:B------:R-:W-:Y:S02]  /*110e0*/  LEA R25, R25, R5, 0x3 ;  /* 0x0000000519197211 */ /* 0x000fe400078e18ff */
[----:B------:R-:W-:-:S04]  /*110f0*/  SHF.L.U32 R0, R0, 0x1f, RZ ;  /* 0x0000001f00007819 */ /* 0x000fc800000006ff */
[----:B------:R-:W1:Y:S02]  /*11100*/  SYNCS.PHASECHK.TRANS64.TRYWAIT P1, [R25+URZ+0x16840], R0 ;  /* 0x01684000190075a7 */ /* 0x000e64000802017f */
[----:B-1----:R-:W-:Y:S05]  /*11110*/  @!P1 BRA `(.L_x_15196) ;  /* 0x0000004400889947 */ /* 0x002fea0003800000 */
.L_x_15338:
[----:B------:R-:W-:Y:S05]  /*11120*/  @!P0 BRA `(.L_x_15197) ;  /* 0x0000000000048947 */ /* 0x000fea0003800000 */
[----:B------:R-:W-:Y:S01]  /*11130*/  BPT.TRAP 0x1 ;  /* 0x000000040000795c */ /* 0x000fe20000300000 */
.L_x_15197:
[----:B------:R-:W3:Y:S02]  /*11140*/  SYNCS.PHASECHK.TRANS64.TRYWAIT P1, [R3+URZ+0x16860], R2 ;  /* 0x01686002030075a7 */ /* 0x000ee4000802017f */
[----:B---3--:R-:W-:Y:S05]  /*11150*/  @!P1 BRA `(.L_x_15198) ;  /* 0x00000044008c9947 */ /* 0x008fea0003800000 */
.L_x_15339:
[----:B------:R-:W-:Y:S05]  /*11160*/  @!P0 BRA `(.L_x_15199) ;  /* 0x0000000000048947 */ /* 0x000fea0003800000 */
[----:B------:R-:W-:Y:S01]  /*11170*/  BPT.TRAP 0x1 ;  /* 0x000000040000795c */ /* 0x000fe20000300000 */
.L_x_15199:
[----:B----4-:R4:W0:Y:S02]  /*11180*/  SYNCS.PHASECHK.TRANS64.TRYWAIT P0, [R25+URZ+0x16860], R0 ;  /* 0x01686000190075a7 */ /* 0x010824000800017f */
[----:B0-----:R-:W-:Y:S05]  /*11190*/  @!P0 NANOSLEEP.SYNCS 0x989680 ;  /* 0x009896800000895d */ /* 0x001fea0003900000 */
[----:B------:R-:W0:Y:S02]  /*111a0*/  @!P0 SYNCS.PHASECHK.TRANS64 P0, [R25+URZ+0x16860], R0 ;  /* 0x01686000190085a7 */ /* 0x000e24000800007f */
[----:B0-----:R-:W-:Y:S05]  /*111b0*/  @!P0 BRA `(.L_x_15199) ;  /* 0xfffffffc00f08947 */ /* 0x001fea000383ffff */
.L_x_15191:
[----:B------:R-:W-:Y:S05]  /*111c0*/  BSYNC B0 ;  /* 0x0000000000007941 */ /* 0x000fea0003800000 */
.L_x_15190:
[----:B------:R-:W-:Y:S05]  /*111d0*/  EXIT ;  /* 0x000000000000794d */ /* 0x000fea0003800000 */
.L_x_15073:
[----:B0-----:R-:W-:-:S04]  /*111e0*/  IMAD.U32 R3, RZ, RZ, UR45 ;  /* 0x0000002dff037e24 */ /* 0x001fc8000f8e00ff */
[----:B------:R0:W1:Y:S03]  /*111f0*/  SYNCS.PHASECHK.TRANS64.TRYWAIT P1, [R3+URZ+0x16800], R0 ;  /* 0x01680000030075a7 */ /* 0x000066000802017f */
[----:B-1----:R-:W-:Y:S05]  /*11200*/  @!P1 NANOSLEEP.SYNCS 0x989680 ;  /* 0x009896800000995d */ /* 0x002fea0003900000 */
[----:B------:R-:W1:Y:S02]  /*11210*/  @!P1 SYNCS.PHASECHK.TRANS64 P1, [R3+URZ+0x16800], R0 ;  /* 0x01680000030095a7 */ /* 0x000e64000802007f */
[----:B-1----:R-:W-:Y:S05]  /*11220*/  @!P1 BRA `(.L_x_15073) ;  /* 0xfffffffc00ec9947 */ /* 0x002fea000383ffff */
[----:B------:R-:W-:Y:S05]  /*11230*/  BRA `(.L_x_15200) ;  /* 0xffffff04002c7947 */ /* 0x000fea000383ffff */
.L_x_15077:
[----:B-1----:R1:W2:Y:S02]  /*11240*/  SYNCS.PHASECHK.TRANS64.TRYWAIT P1, [R0+URZ+0x16830], R3 ;  /* 0x01683003000075a7 */ /* 0x0022a4000802017f */
[----:B--2---:R-:W-:Y:S05]  /*11250*/  @!P1 NANOSLEEP.SYNCS 0x989680 ;  /* 0x009896800000995d */ /* 0x004fea0003900000 */
[----:B------:R-:W2:Y:S02]  /*11260*/  @!P1 SYNCS.PHASECHK.TRANS64 P1, [R0+URZ+0x16830], R3 ;  /* 0x01683003000095a7 */ /* 0x000ea4000802007f */
[----:B--2---:R-:W-:Y:S05]  /*11270*/  @!P1 BRA `(.L_x_15077) ;  /* 0xfffffffc00f09947 */ /* 0x004fea000383ffff */
[----:B------:R-:W-:Y:S05]  /*11280*/  BRA `(.L_x_15076) ;  /* 0xffffff0400487947 */ /* 0x000fea000383ffff */
.L_x_15083:
[----:B-1----:R-:W-:-:S04]  /*11290*/  IMAD.U32 R6, RZ, RZ, UR6 ;  /* 0x00000006ff067e24 */ /* 0x002fc8000f8e00ff */
[----:B------:R1:W2:Y:S03]  /*112a0*/  SYNCS.PHASECHK.TRANS64.TRYWAIT P1, [R6+URZ+0x16830], R5 ;  /* 0x01683005060075a7 */ /* 0x0002a6000802017f */
[----:B--2---:R-:W-:Y:S05]  /*112b0*/  @!P1 NANOSLEEP.SYNCS 0x989680 ;  /* 0x009896800000995d */ /* 0x004fea0003900000 */
[----:B------:R-:W2:Y:S02]  /*112c0*/  @!P1 SYNCS.PHASECHK.TRANS64 P1, [R6+URZ+0x16830], R5 ;  /* 0x01683005060095a7 */ /* 0x000ea4000802007f */
[----:B--2---:R-:W-:Y:S05]  /*112d0*/  @!P1 BRA `(.L_x_15083) ;  /* 0xfffffffc00ec9947 */ /* 0x004fea000383ffff */
[----:B------:R-:W-:Y:S05]  /*112e0*/  BRA `(.L_x_15080) ;  /* 0xffffff2c00b87947 */ /* 0x000fea000383ffff */
.L_x_15087:
[----:B-1----:R-:W-:-:S04]  /*112f0*/  IMAD.U32 R6, RZ, RZ, UR6 ;  /* 0x00000006ff067e24 */ /* 0x002fc8000f8e00ff */
[----:B------:R1:W2:Y:S03]  /*11300*/  SYNCS.PHASECHK.TRANS64.TRYWAIT P1, [R6+URZ+0x16850], R5 ;  /* 0x01685005060075a7 */ /* 0x0002a6000802017f */
[----:B--2---:R-:W-:Y:S05]  /*11310*/  @!P1 NANOSLEEP.SYNCS 0x989680 ;  /* 0x009896800000995d */ /* 0x004fea0003900000 */
[----:B------:R-:W2:Y:S02]  /*11320*/  @!P1 SYNCS.PHASECHK.TRANS64 P1, [R6+URZ+0x16850], R5 ;  /* 0x01685005060095a7 */ /* 0x000ea4000802007f */
[----:B--2---:R-:W-:Y:S05]  /*11330*/  @!P1 BRA `(.L_x_15087) ;  /* 0xfffffffc00ec9947 */ /* 0x004fea000383ffff */
[----:B------:R-:W-:Y:S05]  /*11340*/  BRA `(.L_x_15084) ;  /* 0xffffff3000347947 */ /* 0x000fea000383ffff */
.L_x_15095:
[----:B-1----:R-:W-:-:S04]  /*11350*/  IMAD.U32 R6, RZ, RZ, UR6 ;  /* 0x00000006ff067e24 */ /* 0x002fc8000f8e00ff */
[----:B------:R1:W2:Y:S03]  /*11360*/  SYNCS.PHASECHK.TRANS64.TRYWAIT P1, [R6+URZ+0x16830], R5 ;  /* 0x01683005060075a7 */ /* 0x0002a6000802017f */
[----:B--2---:R-:W-:Y:S05]  /*11370*/  @!P1 NANOSLEEP.SYNCS 0x989680 ;  /* 0x009896800000995d */ /* 0x004fea0003900000 */
[----:B------:R-:W2:Y:S02]  /*11380*/  @!P1 SYNCS.PHASECHK.TRANS64 P1, [R6+URZ+0x16830], R5 ;  /* 0x01683005060095a7 */ /* 0x000ea4000802007f */
[----:B--2---:R-:W-:Y:S05]  /*11390*/  @!P1 BRA `(.L_x_15095) ;  /* 0xfffffffc00ec9947 */ /* 0x004fea000383ffff */
[----:B------:R-:W-:Y:S05]  /*113a0*/  BRA `(.L_x_15092) ;  /* 0xffffff5c00407947 */ /* 0x000fea000383ffff */
.L_x_15099:
[----:B-1----:R-:W-:-:S04]  /*113b0*/  IMAD.U32 R6, RZ, RZ, UR6 ;  /* 0x00000006ff067e24 */ /* 0x002fc8000f8e00ff */
[----:B------:R1:W2:Y:S03]  /*113c0*/  SYNCS.PHASECHK.TRANS64.TRYWAIT P1, [R6+URZ+0x16850], R5 ;  /* 0x01685005060075a7 */ /* 0x0002a6000802017f */
[----:B--2---:R-:W-:Y:S05]  /*113d0*/  @!P1 NANOSLEEP.SYNCS 0x989680 ;  /* 0x009896800000995d */ /* 0x004fea0003900000 */
[----:B------:R-:W2:Y:S02]  /*113e0*/  @!P1 SYNCS.PHASECHK.TRANS64 P1, [R6+URZ+0x16850], R5 ;  /* 0x01685005060095a7 */ /* 0x000ea4000802007f */
[----:B--2---:R-:W-:Y:S05]  /*113f0*/  @!P1 BRA `(.L_x_15099) ;  /* 0xfffffffc00ec9947 */ /* 0x004fea000383ffff */
[----:B------:R-:W-:Y:S05]  /*11400*/  BRA `(.L_x_15096) ;  /* 0xffffff5c00b07947 */ /* 0x000fea000383ffff */
.L_x_15106:
[----:B-1----:R-:W-:-:S04]  /*11410*/  MOV R4, UR5 ;  /* 0x0000000500047c02 */ /* 0x002fc80008000f00 */
[----:B------:R1:W2:Y:S03]  /*11420*/  SYNCS.PHASECHK.TRANS64.TRYWAIT P1, [R4+URZ+0x16850], R3 ;  /* 0x01685003040075a7 */ /* 0x0002a6000802017f */
[----:B--2---:R-:W-:Y:S05]  /*11430*/  @!P1 NANOSLEEP.SYNCS 0x989680 ;  /* 0x009896800000995d */ /* 0x004fea0003900000 */
[----:B------:R-:W2:Y:S02]  /*11440*/  @!P1 SYNCS.PHASECHK.TRANS64 P1, [R4+URZ+0x16850], R3 ;  /* 0x01685003040095a7 */ /* 0x000ea4000802007f */
[----:B--2---:R-:W-:Y:S05]  /*11450*/  @!P1 BRA `(.L_x_15106) ;  /* 0xfffffffc00ec9947 */ /* 0x004fea000383ffff */
[----:B------:R-:W-:Y:S05]  /*11460*/  BRA `(.L_x_15105) ;  /* 0xffffff8000207947 */ /* 0x000fea000383ffff */
.L_x_15137:
        /* <DEDUP_REMOVED lines=11> */
.L_x_15202:
[----:B------:R-:W-:Y:S05]  /*11520*/  BSYNC B0 ;  /* 0x0000000000007941 */ /* 0x000fea0003800000 */
.L_x_15201:
[----:B------:R-:W-:Y:S05]  /*11530*/  BRA `(.L_x_15203) ;  /* 0xffffffb800c07947 */ /* 0x000fea000383ffff */
.L_x_15140:
[----:B0-----:R0:W2:Y:S02]  /*11540*/  SYNCS.PHASECHK.TRANS64.TRYWAIT P0, [R3+URZ+0x16840], R4 ;  /* 0x01684004030075a7 */ /* 0x0010a4000800017f */
[----:B--2---:R-:W-:Y:S05]  /*11550*/  @!P0 NANOSLEEP.SYNCS 0x989680 ;  /* 0x009896800000895d */ /* 0x004fea0003900000 */
[----:B------:R-:W2:Y:S02]  /*11560*/  @!P0 SYNCS.PHASECHK.TRANS64 P0, [R3+URZ+0x16840], R4 ;  /* 0x01684004030085a7 */ /* 0x000ea4000800007f */
[----:B--2---:R-:W-:Y:S05]  /*11570*/  @!P0 BRA `(.L_x_15140) ;  /* 0xfffffffc00f08947 */ /* 0x004fea000383ffff */
[----:B------:R-:W-:Y:S05]  /*11580*/  BRA `(.L_x_15204) ;  /* 0xffffffbc00207947 */ /* 0x000fea000383ffff */
.L_x_15141:
        /* <DEDUP_REMOVED lines=8> */
.L_x_15206:
[----:B------:R-:W-:Y:S05]  /*11610*/  BSYNC B0 ;  /* 0x0000000000007941 */ /* 0x000fea0003800000 */
.L_x_15205:
        /* <DEDUP_REMOVED lines=9> */
.L_x_15207:
[----:B------:R-:W-:Y:S01]  /*116b0*/  IMAD.MOV.U32 R13, RZ, RZ, R2 ;  /* 0x000000ffff0d7224 */ /* 0x000fe200078e0002 */
[----:B------:R-:W-:Y:S01]  /*116c0*/  MOV R12, 0x1 ;  /* 0x00000001000c7802 */ /* 0x000fe20000000f00 */
[----:B------:R-:W-:-:S07]  /*116d0*/  IMAD.MOV.U32 R7, RZ, RZ, R14 ;  /* 0x000000ffff077224 */ /* 0x000fce00078e000e */
[----:B------:R-:W-:Y:S05]  /*116e0*/  WARPSYNC.COLLECTIVE R15, `(.L_x_15208) ;  /* 0x000000000f087348 */ /* 0x000fea0003c00000 */
[----:B------:R0:W1:Y:S02]  /*116f0*/  SHFL.IDX P6, R14, R13, R12, R11 ;  /* 0x0000000c0d0e7389 */ /* 0x00006400000c000b */
[----:B01----:R-:W-:Y:S01]  /*11700*/  ENDCOLLECTIVE ;  /* 0x000000000000791b */ /* 0x003fe20003800000 */
.L_x_15208:
        /* <DEDUP_REMOVED lines=15> */
.L_x_15209:
[----:B------:R-:W-:Y:S01]  /*11800*/  @P1 IMAD R8, R5, 0x2, R22 ;  /* 0x0000000205081824 */ /* 0x000fe200078e0216 */
[----:B------:R-:W-:Y:S01]  /*11810*/  MOV R13, R2 ;  /* 0x00000002000d7202 */ /* 0x000fe20000000f00 */
[----:B------:R-:W-:Y:S02]  /*11820*/  IMAD.MOV.U32 R12, RZ, RZ, 0x2 ;  /* 0x00000002ff0c7424 */ /* 0x000fe400078e00ff */
[----:B------:R-:W-:-:S07]  /*11830*/  IMAD.MOV.U32 R7, RZ, RZ, R14 ;  /* 0x000000ffff077224 */ /* 0x000fce00078e000e */
[----:B------:R-:W-:Y:S05]  /*11840*/  WARPSYNC.COLLECTIVE R15, `(.L_x_15210) ;  /* 0x000000000f087348 */ /* 0x000fea0003c00000 */
[----:B------:R0:W1:Y:S02]  /*11850*/  SHFL.IDX P6, R14, R13, R12, R11 ;  /* 0x0000000c0d0e7389 */ /* 0x00006400000c000b */
[----:B01----:R-:W-:Y:S01]  /*11860*/  ENDCOLLECTIVE ;  /* 0x000000000000791b */ /* 0x003fe20003800000 */
.L_x_15210:
        /* <DEDUP_REMOVED lines=15> */
.L_x_15211:
[----:B------:R-:W-:Y:S01]  /*11960*/  @P1 LEA R8, R5, R22, 0x1 ;  /* 0x0000001605081211 */ /* 0x000fe200078e08ff */
[----:B------:R-:W-:Y:S02]  /*11970*/  IMAD.MOV.U32 R13, RZ, RZ, R2 ;  /* 0x000000ffff0d7224 */ /* 0x000fe400078e0002 */
[----:B------:R-:W-:Y:S02]  /*11980*/  IMAD.MOV.U32 R12, RZ, RZ, 0x3 ;  /* 0x00000003ff0c7424 */ /* 0x000fe400078e00ff */
[----:B------:R-:W-:-:S07]  /*11990*/  IMAD.MOV.U32 R7, RZ, RZ, R14 ;  /* 0x000000ffff077224 */ /* 0x000fce00078e000e */
[----:B------:R-:W-:Y:S05]  /*119a0*/  WARPSYNC.COLLECTIVE R15, `(.L_x_15212) ;  /* 0x000000000f087348 */ /* 0x000fea0003c00000 */
[----:B------:R0:W1:Y:S02]  /*119b0*/  SHFL.IDX P6, R14, R13, R12, R11 ;  /* 0x0000000c0d0e7389 */ /* 0x00006400000c000b */
[----:B01----:R-:W-:Y:S01]  /*119c0*/  ENDCOLLECTIVE ;  /* 0x000000000000791b */ /* 0x003fe20003800000 */
.L_x_15212:
        /* <DEDUP_REMOVED lines=15> */
.L_x_15213:
[----:B------:R-:W-:Y:S02]  /*11ac0*/  @P1 IMAD R8, R5, 0x2, R22 ;  /* 0x0000000205081824 */ /* 0x000fe400078e0216 */
[----:B------:R-:W-:Y:S02]  /*11ad0*/  IMAD.MOV.U32 R13, RZ, RZ, R2 ;  /* 0x000000ffff0d7224 */ /* 0x000fe400078e0002 */
[----:B------:R-:W-:Y:S02]  /*11ae0*/  IMAD.MOV.U32 R12, RZ, RZ, 0x4 ;  /* 0x00000004ff0c7424 */ /* 0x000fe400078e00ff */
[----:B------:R-:W-:-:S07]  /*11af0*/  IMAD.MOV.U32 R7, RZ, RZ, R14 ;  /* 0x000000ffff077224 */ /* 0x000fce00078e000e */
[----:B------:R-:W-:Y:S05]  /*11b00*/  WARPSYNC.COLLECTIVE R15, `(.L_x_15214) ;  /* 0x000000000f087348 */ /* 0x000fea0003c00000 */
[----:B------:R0:W1:Y:S02]  /*11b10*/  SHFL.IDX P6, R14, R13, R12, R11 ;  /* 0x0000000c0d0e7389 */ /* 0x00006400000c000b */
[----:B01----:R-:W-:Y:S01]  /*11b20*/  ENDCOLLECTIVE ;  /* 0x000000000000791b */ /* 0x003fe20003800000 */
.L_x_15214:
        /* <DEDUP_REMOVED lines=15> */
.L_x_15215:
[----:B------:R-:W-:Y:S02]  /*11c20*/  @P1 IMAD R8, R5, 0x2, R22 ;  /* 0x0000000205081824 */ /* 0x000fe400078e0216 */
[----:B------:R-:W-:Y:S02]  /*11c30*/  IMAD.MOV.U32 R13, RZ, RZ, R2 ;  /* 0x000000ffff0d7224 */ /* 0x000fe400078e0002 */
[----:B------:R-:W-:Y:S01]  /*11c40*/  IMAD.MOV.U32 R12, RZ, RZ, 0x5 ;  /* 0x00000005ff0c7424 */ /* 0x000fe200078e00ff */
[----:B------:R-:W-:-:S07]  /*11c50*/  MOV R7, R14 ;  /* 0x0000000e00077202 */ /* 0x000fce0000000f00 */
[----:B------:R-:W-:Y:S05]  /*11c60*/  WARPSYNC.COLLECTIVE R15, `(.L_x_15216) ;  /* 0x000000000f087348 */ /* 0x000fea0003c00000 */
[----:B------:R0:W1:Y:S02]  /*11c70*/  SHFL.IDX P6, R14, R13, R12, R11 ;  /* 0x0000000c0d0e7389 */ /* 0x00006400000c000b */
[----:B01----:R-:W-:Y:S01]  /*11c80*/  ENDCOLLECTIVE ;  /* 0x000000000000791b */ /* 0x003fe20003800000 */
.L_x_15216:
        /* <DEDUP_REMOVED lines=15> */
.L_x_15217:
[----:B------:R-:W-:Y:S01]  /*11d80*/  @P1 IMAD R8, R5, 0x2, R22 ;  /* 0x0000000205081824 */ /* 0x000fe200078e0216 */
[----:B------:R-:W-:Y:S01]  /*11d90*/  MOV R13, R2 ;  /* 0x00000002000d7202 */ /* 0x000fe20000000f00 */
[----:B------:R-:W-:Y:S02]  /*11da0*/  IMAD.MOV.U32 R12, RZ, RZ, 0x6 ;  /* 0x00000006ff0c7424 */ /* 0x000fe400078e00ff */
[----:B------:R-:W-:-:S07]  /*11db0*/  IMAD.MOV.U32 R7, RZ, RZ, R14 ;  /* 0x000000ffff077224 */ /* 0x000fce00078e000e */
[----:B------:R-:W-:Y:S05]  /*11dc0*/  WARPSYNC.COLLECTIVE R15, `(.L_x_15218) ;  /* 0x000000000f087348 */ /* 0x000fea0003c00000 */
[----:B------:R0:W1:Y:S02]  /*11dd0*/  SHFL.IDX P6, R14, R13, R12, R11 ;  /* 0x0000000c0d0e7389 */ /* 0x00006400000c000b */
[----:B01----:R-:W-:Y:S01]  /*11de0*/  ENDCOLLECTIVE ;  /* 0x000000000000791b */ /* 0x003fe20003800000 */
.L_x_15218:
        /* <DEDUP_REMOVED lines=15> */
.L_x_15219:
[----:B------:R-:W-:Y:S02]  /*11ee0*/  @P1 IMAD R8, R5, 0x2, R22 ;  /* 0x0000000205081824 */ /* 0x000fe400078e0216 */
[----:B------:R-:W-:Y:S02]  /*11ef0*/  IMAD.MOV.U32 R13, RZ, RZ, R2 ;  /* 0x000000ffff0d7224 */ /* 0x000fe400078e0002 */
[----:B------:R-:W-:Y:S02]  /*11f00*/  IMAD.MOV.U32 R12, RZ, RZ, 0x7 ;  /* 0x00000007ff0c7424 */ /* 0x000fe400078e00ff */
[----:B------:R-:W-:-:S07]  /*11f10*/  IMAD.MOV.U32 R7, RZ, RZ, R14 ;  /* 0x000000ffff077224 */ /* 0x000fce00078e000e */
[----:B------:R-:W-:Y:S05]  /*11f20*/  WARPSYNC.COLLECTIVE R15, `(.L_x_15220) ;  /* 0x000000000f087348 */ /* 0x000fea0003c00000 */
[----:B------:R0:W1:Y:S02]  /*11f30*/  SHFL.IDX P6, R14, R13, R12, R11 ;  /* 0x0000000c0d0e7389 */ /* 0x00006400000c000b */
[----:B01----:R-:W-:Y:S01]  /*11f40*/  ENDCOLLECTIVE ;  /* 0x000000000000791b */ /* 0x003fe20003800000 */
.L_x_15220:
[----:B------:R-:W-:-:S04]  /*11f50*/  @P1 LEA R7, P0, R28, R7, 0x1 ;  /* 0x000000071c071211 */ /* 0x000fc800078008ff */
[----:B------:R-:W-:-:S04]  /*11f60*/  @P1 IADD3.X R6, RZ, R6, RZ, P0, !PT ;  /* 0x00000006ff061210 */ /* 0x000fc800007fe4ff */
        /* <DEDUP_REMOVED lines=12> */
.L_x_15221:
[----:B------:R-:W-:Y:S01]  /*12030*/  IMAD.MOV.U32 R0, RZ, RZ, R14 ;  /* 0x000000ffff007224 */ /* 0x000fe200078e000e */
[----:B------:R-:W-:Y:S06]  /*12040*/  BRA `(.L_x_15222) ;  /* 0xffffffb800347947 */ /* 0x000fec000383ffff */
.L_x_15146:
[----:B------:R-:W-:Y:S01]  /*12050*/  IMAD.MOV.U32 R13, RZ, RZ, R4 ;  /* 0x000000ffff0d7224 */ /* 0x000fe200078e0004 */
[----:B------:R-:W-:Y:S01]  /*12060*/  MOV R15, 0xffffffff ;  /* 0xffffffff000f7802 */ /* 0x000fe20000000f00 */
[----:B------:R-:W-:Y:S02]  /*12070*/  IMAD.MOV.U32 R12, RZ, RZ, RZ ;  /* 0x000000ffff0c7224 */ /* 0x000fe400078e00ff */
[----:B------:R-:W-:Y:S02]  /*12080*/  IMAD.MOV.U32 R11, RZ, RZ, 0x181f ;  /* 0x0000181fff0b7424 */ /* 0x000fe400078e00ff */
[----:B-----5:R-:W-:Y:S02]  /*12090*/  IMAD R3, R21, R9, RZ ;  /* 0x0000000915037224 */ /* 0x020fe400078e02ff */
[----:B------:R-:W-:-:S07]  /*120a0*/  IMAD R17, R17, 0xc0, R20 ;  /* 0x000000c011117824 */ /* 0x000fce00078e0214 */
[----:B------:R-:W-:Y:S05]  /*120b0*/  WARPSYNC.COLLECTIVE R15, `(.L_x_15223) ;  /* 0x000000000f087348 */ /* 0x000fea0003c00000 */
[----:B------:R0:W1:Y:S02]  /*120c0*/  SHFL.IDX P6, R14, R13, R12, R11 ;  /* 0x0000000c0d0e7389 */ /* 0x00006400000c000b */
[----:B01----:R-:W-:Y:S01]  /*120d0*/  ENDCOLLECTIVE ;  /* 0x000000000000791b */ /* 0x003fe20003800000 */
.L_x_15223:
[C---:B------:R-:W-:Y:S02]  /*120e0*/  ISETP.GE.AND P2, PT, R17.reuse, R3, PT ;  /* 0x000000031100720c */ /* 0x040fe40003f46270 */
[----:B------:R-:W-:Y:S01]  /*120f0*/  IADD3 R8, R17, 0x10, RZ ;  /* 0x0000001011087810 */ /* 0x000fe20007ffe0ff */
[----:B------:R-:W-:Y:S02]  /*12100*/  IMAD.MOV.U32 R13, RZ, RZ, R0 ;  /* 0x000000ffff0d7224 */ /* 0x000fe400078e0000 */
[----:B------:R-:W-:-:S08]  /*12110*/  IMAD.MOV.U32 R6, RZ, RZ, R14 ;  /* 0x000000ffff067224 */ /* 0x000fd000078e000e */
[----:B------:R-:W-:Y:S05]  /*12120*/  WARPSYNC.COLLECTIVE R15, `(.L_x_15224) ;  /* 0x000000000f087348 */ /* 0x000fea0003c00000 */
[----:B------:R0:W1:Y:S02]  /*12130*/  SHFL.IDX P6, R14, R13, R12, R11 ;  /* 0x0000000c0d0e7389 */ /* 0x00006400000c000b */
[----:B01----:R-:W-:Y:S01]  /*12140*/  ENDCOLLECTIVE ;  /* 0x000000000000791b */ /* 0x003fe20003800000 */
.L_x_15224:
[----:B------:R-:W-:Y:S02]  /*12150*/  IMAD.MOV.U32 R13, RZ, RZ, R4 ;  /* 0x000000ffff0d7224 */ /* 0x000fe400078e0004 */
[----:B------:R-:W-:Y:S02]  /*12160*/  IMAD.MOV.U32 R12, RZ, RZ, 0x1 ;  /* 0x00000001ff0c7424 */ /* 0x000fe400078e00ff */
[----:B------:R-:W-:-:S07]  /*12170*/  IMAD.MOV.U32 R7, RZ, RZ, R14 ;  /* 0x000000ffff077224 */ /* 0x000fce00078e000e */
[----:B------:R-:W-:Y:S05]  /*12180*/  WARPSYNC.COLLECTIVE R15, `(.L_x_15225) ;  /* 0x000000000f087348 */ /* 0x000fea0003c00000 */
[----:B------:R0:W1:Y:S02]  /*12190*/  SHFL.IDX P6, R14, R13, R12, R11 ;  /* 0x0000000c0d0e7389 */ /* 0x00006400000c000b */
[----:B01----:R-:W-:Y:S01]  /*121a0*/  ENDCOLLECTIVE ;  /* 0x000000000000791b */ /* 0x003fe20003800000 */
.L_x_15225:
        /* <DEDUP_REMOVED lines=15> */
.L_x_15226:
[----:B------:R-:W-:Y:S02]  /*122a0*/  IMAD.MOV.U32 R13, RZ, RZ, R4 ;  /* 0x000000ffff0d7224 */ /* 0x000fe400078e0004 */
[----:B------:R-:W-:Y:S01]  /*122b0*/  IMAD.MOV.U32 R12, RZ, RZ, 0x2 ;  /* 0x00000002ff0c7424 */ /* 0x000fe200078e00ff */
[----:B------:R-:W-:-:S07]  /*122c0*/  MOV R7, R14 ;  /* 0x0000000e00077202 */ /* 0x000fce0000000f00 */
[----:B------:R-:W-:Y:S05]  /*122d0*/  WARPSYNC.COLLECTIVE R15, `(.L_x_15227) ;  /* 0x000000000f087348 */ /* 0x000fea0003c00000 */
[----:B------:R0:W1:Y:S02]  /*122e0*/  SHFL.IDX P6, R14, R13, R12, R11 ;  /* 0x0000000c0d0e7389 */ /* 0x00006400000c000b */
[----:B01----:R-:W-:Y:S01]  /*122f0*/  ENDCOLLECTIVE ;  /* 0x000000000000791b */ /* 0x003fe20003800000 */
.L_x_15227:
        /* <DEDUP_REMOVED lines=16> */
.L_x_15228:
[----:B------:R-:W-:Y:S01]  /*12400*/  MOV R13, R4 ;  /* 0x00000004000d7202 */ /* 0x000fe20000000f00 */
[----:B------:R-:W-:Y:S02]  /*12410*/  IMAD.MOV.U32 R12, RZ, RZ, 0x3 ;  /* 0x00000003ff0c7424 */ /* 0x000fe400078e00ff */
[----:B------:R-:W-:-:S07]  /*12420*/  IMAD.MOV.U32 R7, RZ, RZ, R14 ;  /* 0x000000ffff077224 */ /* 0x000fce00078e000e */
[----:B------:R-:W-:Y:S05]  /*12430*/  WARPSYNC.COLLECTIVE R15, `(.L_x_15229) ;  /* 0x000000000f087348 */ /* 0x000fea0003c00000 */
[----:B------:R0:W1:Y:S02]  /*12440*/  SHFL.IDX P6, R14, R13, R12, R11 ;  /* 0x0000000c0d0e7389 */ /* 0x00006400000c000b */
[----:B01----:R-:W-:Y:S01]  /*12450*/  ENDCOLLECTIVE ;  /* 0x000000000000791b */ /* 0x003fe20003800000 */
.L_x_15229:
        /* <DEDUP_REMOVED lines=16> */
.L_x_15230:
[----:B------:R-:W-:Y:S02]  /*12560*/  IMAD.MOV.U32 R13, RZ, RZ, R4 ;  /* 0x000000ffff0d7224 */ /* 0x000fe400078e0004 */
[----:B------:R-:W-:Y:S02]  /*12570*/  IMAD.MOV.U32 R12, RZ, RZ, 0x4 ;  /* 0x00000004ff0c7424 */ /* 0x000fe400078e00ff */
[----:B------:R-:W-:-:S07]  /*12580*/  IMAD.MOV.U32 R7, RZ, RZ, R14 ;  /* 0x000000ffff077224 */ /* 0x000fce00078e000e */
[----:B------:R-:W-:Y:S05]  /*12590*/  WARPSYNC.COLLECTIVE R15, `(.L_x_15231) ;  /* 0x000000000f087348 */ /* 0x000fea0003c00000 */
[----:B------:R0:W1:Y:S02]  /*125a0*/  SHFL.IDX P6, R14, R13, R12, R11 ;  /* 0x0000000c0d0e7389 */ /* 0x00006400000c000b */
[----:B01----:R-:W-:Y:S01]  /*125b0*/  ENDCOLLECTIVE ;  /* 0x000000000000791b */ /* 0x003fe20003800000 */
.L_x_15231:
[----:B------:R-:W-:-:S04]  /*125c0*/  @!P1 LEA R7, P2, R28, R7, 0x1 ;  /* 0x000000071c079211 */ /* 0x000fc800078408ff */
[----:B------:R-:W-:-:S04]  /*125d0*/  @!P1 IADD3.X R6, RZ, R6, RZ, P2, !PT ;  /* 0x00000006ff069210 */ /* 0x000fc800017fe4ff */
        /* <DEDUP_REMOVED lines=14> */
.L_x_15232:
[----:B------:R-:W-:Y:S01]  /*126c0*/  IMAD.MOV.U32 R13, RZ, RZ, R4 ;  /* 0x000000ffff0d7224 */ /* 0x000fe200078e0004 */
[----:B------:R-:W-:Y:S01]  /*126d0*/  MOV R12, 0x5 ;  /* 0x00000005000c7802 */ /* 0x000fe20000000f00 */
[----:B------:R-:W-:-:S07]  /*126e0*/  IMAD.MOV.U32 R7, RZ, RZ, R14 ;  /* 0x000000ffff077224 */ /* 0x000fce00078e000e */
[----:B------:R-:W-:Y:S05]  /*126f0*/  WARPSYNC.COLLECTIVE R15, `(.L_x_15233) ;  /* 0x000000000f087348 */ /* 0x000fea0003c00000 */
[----:B------:R0:W1:Y:S02]  /*12700*/  SHFL.IDX P6, R14, R13, R12, R11 ;  /* 0x0000000c0d0e7389 */ /* 0x00006400000c000b */
[----:B01----:R-:W-:Y:S01]  /*12710*/  ENDCOLLECTIVE ;  /* 0x000000000000791b */ /* 0x003fe20003800000 */
.L_x_15233:
        /* <DEDUP_REMOVED lines=16> */
.L_x_15234:
[----:B------:R-:W-:Y:S02]  /*12820*/  IMAD.MOV.U32 R13, RZ, RZ, R4 ;  /* 0x000000ffff0d7224 */ /* 0x000fe400078e0004 */
[----:B------:R-:W-:Y:S02]  /*12830*/  IMAD.MOV.U32 R12, RZ, RZ, 0x6 ;  /* 0x00000006ff0c7424 */ /* 0x000fe400078e00ff */
[----:B------:R-:W-:-:S07]  /*12840*/  IMAD.MOV.U32 R7, RZ, RZ, R14 ;  /* 0x000000ffff077224 */ /* 0x000fce00078e000e */
[----:B------:R-:W-:Y:S05]  /*12850*/  WARPSYNC.COLLECTIVE R15, `(.L_x_15235) ;  /* 0x000000000f087348 */ /* 0x000fea0003c00000 */
[----:B------:R0:W1:Y:S02]  /*12860*/  SHFL.IDX P6, R14, R13, R12, R11 ;  /* 0x0000000c0d0e7389 */ /* 0x00006400000c000b */
[----:B01----:R-:W-:Y:S01]  /*12870*/  ENDCOLLECTIVE ;  /* 0x000000000000791b */ /* 0x003fe20003800000 */
.L_x_15235:
        /* <DEDUP_REMOVED lines=16> */
.L_x_15236:
[----:B------:R-:W-:Y:S02]  /*12980*/  IMAD.MOV.U32 R13, RZ, RZ, R4 ;  /* 0x000000ffff0d7224 */ /* 0x000fe400078e0004 */
[----:B------:R-:W-:Y:S01]  /*12990*/  IMAD.MOV.U32 R12, RZ, RZ, 0x7 ;  /* 0x00000007ff0c7424 */ /* 0x000fe200078e00ff */
[----:B------:R-:W-:-:S07]  /*129a0*/  MOV R7, R14 ;  /* 0x0000000e00077202 */ /* 0x000fce0000000f00 */
[----:B------:R-:W-:Y:S05]  /*129b0*/  WARPSYNC.COLLECTIVE R15, `(.L_x_15237) ;  /* 0x000000000f087348 */ /* 0x000fea0003c00000 */
[----:B------:R0:W1:Y:S02]  /*129c0*/  SHFL.IDX P6, R14, R13, R12, R11 ;  /* 0x0000000c0d0e7389 */ /* 0x00006400000c000b */
[----:B01----:R-:W-:Y:S01]  /*129d0*/  ENDCOLLECTIVE ;  /* 0x000000000000791b */ /* 0x003fe20003800000 */
.L_x_15237:
[----:B------:R-:W-:-:S05]  /*129e0*/  @!P1 LEA R7, P2, R28, R7, 0x1 ;  /* 0x000000071c079211 */ /* 0x000fca00078408ff */
[----:B------:R-:W-:-:S05]  /*129f0*/  @!P1 IMAD.X R6, RZ, RZ, R6, P2 ;  /* 0x000000ffff069224 */ /* 0x000fca00010e0606 */
        /* <DEDUP_REMOVED lines=10> */
[----:B------:R-:W-:Y:S01]  /*12aa0*/  ISETP.GE.AND P1, PT, R0, R3, PT ;  /* 0x000000030000720c */ /* 0x000fe20003f26270 */
[----:B------:R-:W-:-:S12]  /*12ab0*/  VIADD R0, R17, 0x80 ;  /* 0x0000008011007836 */ /* 0x000fd80000000000 */
[----:B0-----:R-:W-:Y:S05]  /*12ac0*/  WARPSYNC.COLLECTIVE R15, `(.L_x_15238) ;  /* 0x000000000f087348 */ /* 0x001fea0003c00000 */
[----:B------:R1:W2:Y:S02]  /*12ad0*/  SHFL.IDX P6, R14, R13, R12, R11 ;  /* 0x0000000c0d0e7389 */ /* 0x0002a400000c000b */
[----:B012---:R-:W-:Y:S01]  /*12ae0*/  ENDCOLLECTIVE ;  /* 0x000000000000791b */ /* 0x007fe20003800000 */
.L_x_15238:
[----:B------:R-:W-:Y:S01]  /*12af0*/  MOV R13, R2 ;  /* 0x00000002000d7202 */ /* 0x000fe20000000f00 */
[----:B------:R-:W-:Y:S02]  /*12b00*/  IMAD.MOV.U32 R12, RZ, RZ, RZ ;  /* 0x000000ffff0c7224 */ /* 0x000fe400078e00ff */
[----:B------:R-:W-:-:S07]  /*12b10*/  IMAD.MOV.U32 R6, RZ, RZ, R14 ;  /* 0x000000ffff067224 */ /* 0x000fce00078e000e */
[----:B------:R-:W-:Y:S05]  /*12b20*/  WARPSYNC.COLLECTIVE R15, `(.L_x_15239) ;  /* 0x000000000f087348 */ /* 0x000fea0003c00000 */
[----:B------:R0:W1:Y:S02]  /*12b30*/  SHFL.IDX P6, R14, R13, R12, R11 ;  /* 0x0000000c0d0e7389 */ /* 0x00006400000c000b */
[----:B01----:R-:W-:Y:S01]  /*12b40*/  ENDCOLLECTIVE ;  /* 0x000000000000791b */ /* 0x003fe20003800000 */
.L_x_15239:
        /* <DEDUP_REMOVED lines=12> */
.L_x_15240:
[----:B------:R-:W-:Y:S01]  /*12c10*/  IMAD.MOV.U32 R13, RZ, RZ, R2 ;  /* 0x000000ffff0d7224 */ /* 0x000fe200078e0002 */
[----:B------:R-:W-:Y:S01]  /*12c20*/  MOV R12, 0x1 ;  /* 0x00000001000c7802 */ /* 0x000fe20000000f00 */
[----:B------:R-:W-:-:S07]  /*12c30*/  IMAD.MOV.U32 R4, RZ, RZ, R14 ;  /* 0x000000ffff047224 */ /* 0x000fce00078e000e */
[----:B------:R-:W-:Y:S05]  /*12c40*/  WARPSYNC.COLLECTIVE R15, `(.L_x_15241) ;  /* 0x000000000f087348 */ /* 0x000fea0003c00000 */
[----:B------:R0:W1:Y:S02]  /*12c50*/  SHFL.IDX P6, R14, R13, R12, R11 ;  /* 0x0000000c0d0e7389 */ /* 0x00006400000c000b */
[----:B01----:R-:W-:Y:S01]  /*12c60*/  ENDCOLLECTIVE ;  /* 0x000000000000791b */ /* 0x003fe20003800000 */
.L_x_15241:
[----:B------:R-:W-:-:S04]  /*12c70*/  @!P1 LEA R4, P3, R28, R4, 0x1 ;  /* 0x000000041c049211 */ /* 0x000fc800078608ff */
[----:B------:R-:W-:Y:S01]  /*12c80*/  @!P1 IADD3.X R0, RZ, R0, RZ, P3, !PT ;  /* 0x00000000ff009210 */ /* 0x000fe20001ffe4ff */
[----:B------:R-:W-:Y:S02]  /*12c90*/  @!P1 IMAD.MOV.U32 R6, RZ, RZ, R4 ;  /* 0x000000ffff069224 */ /* 0x000fe400078e0004 */
[C---:B------:R-:W-:Y:S02]  /*12ca0*/  VIADD R4, R17.reuse, 0xa0 ;  /* 0x000000a011047836 */ /* 0x040fe40000000000 */
[----:B------:R-:W-:Y:S02]  /*12cb0*/  @!P1 IMAD.MOV.U32 R7, RZ, RZ, R0 ;  /* 0x000000ffff079224 */ /* 0x000fe400078e0000 */
[----:B------:R-:W-:Y:S02]  /*12cc0*/  VIADD R0, R17, 0x90 ;  /* 0x0000009011007836 */ /* 0x000fe40000000000 */
[----:B------:R-:W-:Y:S01]  /*12cd0*/  IMAD.MOV.U32 R13, RZ, RZ, R5 ;  /* 0x000000ffff0d7224 */ /* 0x000fe200078e0005 */
[----:B------:R-:W-:Y:S01]  /*12ce0*/  @!PT LDS RZ, [RZ] ;  /* 0x00000000fffff984 */ /* 0x000fe20000000800 */
[----:B------:R-:W-:Y:S01]  /*12cf0*/  @!PT LDS RZ, [RZ] ;  /* 0x00000000fffff984 */ /* 0x000fe20000000800 */
[----:B------:R-:W-:Y:S01]  /*12d00*/  @!PT LDS RZ, [RZ] ;  /* 0x00000000fffff984 */ /* 0x000fe20000000800 */
[----:B------:R0:W-:Y:S02]  /*12d10*/  @!P1 LDGSTS.E.BYPASS.LTC128B.128 [R10+0xc400], desc[UR52][R6.64], !P0 ;  /* 0x0c400000060a9fae */ /* 0x0001e4000c101d74 */
[----:B------:R-:W-:Y:S01]  /*12d20*/  ISETP.GE.AND P1, PT, R0, R3, PT ;  /* 0x000000030000720c */ /* 0x000fe20003f26270 */
[----:B------:R-:W-:-:S12]  /*12d30*/  IMAD.MOV.U32 R0, RZ, RZ, R14 ;  /* 0x000000ffff007224 */ /* 0x000fd800078e000e */
[----:B0-----:R-:W-:Y:S05]  /*12d40*/  WARPSYNC.COLLECTIVE R15, `(.L_x_15242) ;  /* 0x000000000f087348 */ /* 0x001fea0003c00000 */
[----:B------:R1:W2:Y:S02]  /*12d50*/  SHFL.IDX P6, R14, R13, R12, R11 ;  /* 0x0000000c0d0e7389 */ /* 0x0002a400000c000b */
[----:B012---:R-:W-:Y:S01]  /*12d60*/  ENDCOLLECTIVE ;  /* 0x000000000000791b */ /* 0x007fe20003800000 */
.L_x_15242:
[----:B------:R-:W-:Y:S02]  /*12d70*/  IMAD.MOV.U32 R13, RZ, RZ, R2 ;  /* 0x000000ffff0d7224 */ /* 0x000fe400078e0002 */
[----:B------:R-:W-:Y:S02]  /*12d80*/  IMAD.MOV.U32 R12, RZ, RZ, 0x2 ;  /* 0x00000002ff0c7424 */ /* 0x000fe400078e00ff */
[----:B------:R-:W-:-:S07]  /*12d90*/  IMAD.MOV.U32 R6, RZ, RZ, R14 ;  /* 0x000000ffff067224 */ /* 0x000fce00078e000e */
[----:B------:R-:W-:Y:S05]  /*12da0*/  WARPSYNC.COLLECTIVE R15, `(.L_x_15243) ;  /* 0x000000000f087348 */ /* 0x000fea0003c00000 */
[----:B------:R0:W1:Y:S02]  /*12db0*/  SHFL.IDX P6, R14, R13, R12, R11 ;  /* 0x0000000c0d0e7389 */ /* 0x00006400000c000b */
[----:B01----:R-:W-:Y:S01]  /*12dc0*/  ENDCOLLECTIVE ;  /* 0x000000000000791b */ /* 0x003fe20003800000 */
.L_x_15243:
[----:B------:R-:W-:-:S05]  /*12dd0*/  @!P1 LEA R6, P2, R28, R6, 0x1 ;  /* 0x000000061c069211 */ /* 0x000fca00078408ff */
[----:B------:R-:W-:Y:S01]  /*12de0*/  @!P1 IMAD.X R0, RZ, RZ, R0, P2 ;  /* 0x000000ffff009224 */ /* 0x000fe200010e0600 */
[----:B------:R-:W-:-:S04]  /*12df0*/  ISETP.GE.AND P2, PT, R4, R3, PT ;  /* 0x000000030400720c */ /* 0x000fc80003f46270 */
[----:B------:R-:W-:Y:S01]  /*12e00*/  @!P1 MOV R7, R0 ;  /* 0x0000000000079202 */ /* 0x000fe20000000f00 */
[----:B------:R-:W-:-:S04]  /*12e10*/  IMAD.MOV.U32 R13, RZ, RZ, R5 ;  /* 0x000000ffff0d7224 */ /* 0x000fc800078e0005 */
        /* <DEDUP_REMOVED lines=8> */
.L_x_15244:
[----:B------:R-:W-:Y:S01]  /*12ea0*/  IMAD.MOV.U32 R13, RZ, RZ, R2 ;  /* 0x000000ffff0d7224 */ /* 0x000fe200078e0002 */
[----:B------:R-:W-:Y:S02]  /*12eb0*/  MOV R12, 0x3 ;  /* 0x00000003000c7802 */ /* 0x000fe40000000f00 */
[----:B------:R-:W-:-:S07]  /*12ec0*/  MOV R6, R14 ;  /* 0x0000000e00067202 */ /* 0x000fce0000000f00 */
[----:B------:R-:W-:Y:S05]  /*12ed0*/  WARPSYNC.COLLECTIVE R15, `(.L_x_15245) ;  /* 0x000000000f087348 */ /* 0x000fea0003c00000 */
[----:B------:R0:W1:Y:S02]  /*12ee0*/  SHFL.IDX P6, R14, R13, R12, R11 ;  /* 0x0000000c0d0e7389 */ /* 0x00006400000c000b */
[----:B01----:R-:W-:Y:S01]  /*12ef0*/  ENDCOLLECTIVE ;  /* 0x000000000000791b */ /* 0x003fe20003800000 */
.L_x_15245:
        /* <DEDUP_REMOVED lines=12> */
.L_x_15246:
[----:B------:R-:W-:Y:S01]  /*12fc0*/  IMAD.MOV.U32 R2, RZ, RZ, R14 ;  /* 0x000000ffff027224 */ /* 0x000fe200078e000e */
[----:B------:R-:W-:Y:S06]  /*12fd0*/  BRA `(.L_x_15247) ;  /* 0xffffffb8001c7947 */ /* 0x000fec000383ffff */
.L_x_15149:
[----:B0-----:R0:W1:Y:S02]  /*12fe0*/  SYNCS.PHASECHK.TRANS64.TRYWAIT P0, [R22+URZ+0x16820], R3 ;  /* 0x01682003160075a7 */ /* 0x001064000800017f */
[----:B-1----:R-:W-:Y:S05]  /*12ff0*/  @!P0 NANOSLEEP.SYNCS 0x989680 ;  /* 0x009896800000895d */ /* 0x002fea0003900000 */
[----:B------:R-:W1:Y:S02]  /*13000*/  @!P0 SYNCS.PHASECHK.TRANS64 P0, [R22+URZ+0x16820], R3 ;  /* 0x01682003160085a7 */ /* 0x000e64000800007f */
[----:B-1----:R-:W-:Y:S05]  /*13010*/  @!P0 BRA `(.L_x_15149) ;  /* 0xfffffffc00f08947 */ /* 0x002fea000383ffff */
[----:B------:R-:W-:Y:S05]  /*13020*/  BRA `(.L_x_15248) ;  /* 0xffffffb800807947 */ /* 0x000fea000383ffff */
.L_x_15154:
[----:B0-----:R0:W1:Y:S02]  /*13030*/  SYNCS.PHASECHK.TRANS64.TRYWAIT P0, [R5+URZ+0x16840], R2 ;  /* 0x01684002050075a7 */ /* 0x001064000800017f */
[----:B-1----:R-:W-:Y:S05]  /*13040*/  @!P0 NANOSLEEP.SYNCS 0x989680 ;  /* 0x009896800000895d */ /* 0x002fea0003900000 */
[----:B------:R-:W1:Y:S02]  /*13050*/  @!P0 SYNCS.PHASECHK.TRANS64 P0, [R5+URZ+0x16840], R2 ;  /* 0x01684002050085a7 */ /* 0x000e64000800007f */
[----:B-1----:R-:W-:Y:S05]  /*13060*/  @!P0 BRA `(.L_x_15154) ;  /* 0xfffffffc00f08947 */ /* 0x002fea000383ffff */
[----:B------:R-:W-:Y:S05]  /*13070*/  BRA `(.L_x_15249) ;  /* 0xffffffbc00507947 */ /* 0x000fea000383ffff */
.L_x_15155:
        /* <DEDUP_REMOVED lines=8> */
.L_x_15251:
[----:B------:R-:W-:Y:S05]  /*13100*/  BSYNC B1 ;  /* 0x0000000000017941 */ /* 0x000fea0003800000 */
.L_x_15250:
        /* <DEDUP_REMOVED lines=9> */
.L_x_15252:
[----:B------:R-:W-:Y:S02]  /*131a0*/  IMAD R8, R8, 0x2, R22 ;  /* 0x0000000208087824 */ /* 0x000fe400078e0216 */
[----:B------:R-:W-:Y:S02]  /*131b0*/  IMAD.MOV.U32 R13, RZ, RZ, R10 ;  /* 0x000000ffff0d7224 */ /* 0x000fe400078e000a */
[----:B------:R-:W-:Y:S02]  /*131c0*/  IMAD.MOV.U32 R12, RZ, RZ, 0x1 ;  /* 0x00000001ff0c7424 */ /* 0x000fe400078e00ff */
[----:B------:R-:W-:-:S07]  /*131d0*/  IMAD.MOV.U32 R2, RZ, RZ, R14 ;  /* 0x000000ffff027224 */ /* 0x000fce00078e000e */
[----:B------:R-:W-:Y:S05]  /*131e0*/  WARPSYNC.COLLECTIVE R15, `(.L_x_15253) ;  /* 0x000000000f087348 */ /* 0x000fea0003c00000 */
[----:B------:R0:W1:Y:S02]  /*131f0*/  SHFL.IDX P6, R14, R13, R12, R11 ;  /* 0x0000000c0d0e7389 */ /* 0x00006400000c000b */
[----:B01----:R-:W-:Y:S01]  /*13200*/  ENDCOLLECTIVE ;  /* 0x000000000000791b */ /* 0x003fe20003800000 */
.L_x_15253:
        /* <DEDUP_REMOVED lines=11> */
.L_x_15254:
[----:B------:R-:W-:Y:S02]  /*132c0*/  IMAD.MOV.U32 R13, RZ, RZ, R10 ;  /* 0x000000ffff0d7224 */ /* 0x000fe400078e000a */
[----:B------:R-:W-:Y:S02]  /*132d0*/  IMAD.MOV.U32 R12, RZ, RZ, 0x2 ;  /* 0x00000002ff0c7424 */ /* 0x000fe400078e00ff */
[----:B------:R-:W-:-:S07]  /*132e0*/  IMAD.MOV.U32 R2, RZ, RZ, R14 ;  /* 0x000000ffff027224 */ /* 0x000fce00078e000e */
[----:B------:R-:W-:Y:S05]  /*132f0*/  WARPSYNC.COLLECTIVE R15, `(.L_x_15255) ;  /* 0x000000000f087348 */ /* 0x000fea0003c00000 */
[----:B------:R0:W1:Y:S02]  /*13300*/  SHFL.IDX P6, R14, R13, R12, R11 ;  /* 0x0000000c0d0e7389 */ /* 0x00006400000c000b */
[----:B01----:R-:W-:Y:S01]  /*13310*/  ENDCOLLECTIVE ;  /* 0x000000000000791b */ /* 0x003fe20003800000 */
.L_x_15255:
[----:B------:R-:W-:-:S05]  /*13320*/  IADD3 R2, P0, R2, R7, RZ ;  /* 0x0000000702027210 */ /* 0x000fca0007f1e0ff */
[----:B------:R-:W-:-:S05]  /*13330*/  IMAD.X R3, RZ, RZ, R3, P0 ;  /* 0x000000ffff037224 */ /* 0x000fca00000e0603 */
[----:B------:R-:W-:Y:S01]  /*13340*/  @!PT LDS RZ, [RZ] ;  /* 0x00000000fffff984 */ /* 0x000fe20000000800 */
[----:B------:R-:W-:Y:S01]  /*13350*/  @!PT LDS RZ, [RZ] ;  /* 0x00000000fffff984 */ /* 0x000fe20000000800 */
[----:B------:R-:W-:Y:S01]  /*13360*/  @!PT LDS RZ, [RZ] ;  /* 0x00000000fffff984 */ /* 0x000fe20000000800 */
[----:B------:R0:W-:Y:S01]  /*13370*/  LDGSTS.E.BYPASS.LTC128B.128 [R8+0xec00], desc[UR52][R2.64], !P2 ;  /* 0x0ec0000002087fae */ /* 0x0001e2000d101d74 */
[----:B------:R-:W-:Y:S01]  /*13380*/  IMAD.MOV.U32 R13, RZ, RZ, R9 ;  /* 0x000000ffff0d7224 */ /* 0x000fe200078e0009 */
[----:B0-----:R-:W-:-:S07]  /*13390*/  MOV R3, R14 ;  /* 0x0000000e00037202 */ /* 0x001fce0000000f00 */
[----:B------:R-:W-:Y:S05]  /*133a0*/  WARPSYNC.COLLECTIVE R15, `(.L_x_15256) ;  /* 0x000000000f087348 */ /* 0x000fea0003c00000 */
[----:B------:R0:W1:Y:S02]  /*133b0*/  SHFL.IDX P6, R14, R13, R12, R11 ;  /* 0x0000000c0d0e7389 */ /* 0x00006400000c000b */
[----:B01----:R-:W-:Y:S01]  /*133c0*/  ENDCOLLECTIVE ;  /* 0x000000000000791b */ /* 0x003fe20003800000 */
.L_x_15256:
[----:B------:R-:W-:Y:S01]  /*133d0*/  IMAD.MOV.U32 R13, RZ, RZ, R10 ;  /* 0x000000ffff0d7224 */ /* 0x000fe200078e000a */
[----:B------:R-:W-:Y:S01]  /*133e0*/  MOV R12, 0x3 ;  /* 0x00000003000c7802 */ /* 0x000fe20000000f00 */
[----:B------:R-:W-:-:S07]  /*133f0*/  IMAD.MOV.U32 R2, RZ, RZ, R14 ;  /* 0x000000ffff027224 */ /* 0x000fce00078e000e */
[----:B------:R-:W-:Y:S05]  /*13400*/  WARPSYNC.COLLECTIVE R15, `(.L_x_15257) ;  /* 0x000000000f087348 */ /* 0x000fea0003c00000 */
[----:B------:R0:W1:Y:S02]  /*13410*/  SHFL.IDX P6, R14, R13, R12, R11 ;  /* 0x0000000c0d0e7389 */ /* 0x00006400000c000b */
[----:B01----:R-:W-:Y:S01]  /*13420*/  ENDCOLLECTIVE ;  /* 0x000000000000791b */ /* 0x003fe20003800000 */
.L_x_15257:
        /* <DEDUP_REMOVED lines=11> */
.L_x_15258:
[----:B------:R-:W-:Y:S01]  /*134e0*/  MOV R13, R10 ;  /* 0x0000000a000d7202 */ /* 0x000fe20000000f00 */
[----:B------:R-:W-:Y:S02]  /*134f0*/  IMAD.MOV.U32 R12, RZ, RZ, 0x4 ;  /* 0x00000004ff0c7424 */ /* 0x000fe400078e00ff */
[----:B------:R-:W-:-:S07]  /*13500*/  IMAD.MOV.U32 R2, RZ, RZ, R14 ;  /* 0x000000ffff027224 */ /* 0x000fce00078e000e */
[----:B------:R-:W-:Y:S05]  /*13510*/  WARPSYNC.COLLECTIVE R15, `(.L_x_15259) ;  /* 0x000000000f087348 */ /* 0x000fea0003c00000 */
[----:B------:R0:W1:Y:S02]  /*13520*/  SHFL.IDX P6, R14, R13, R12, R11 ;  /* 0x0000000c0d0e7389 */ /* 0x00006400000c000b */
[----:B01----:R-:W-:Y:S01]  /*13530*/  ENDCOLLECTIVE ;  /* 0x000000000000791b */ /* 0x003fe20003800000 */
.L_x_15259:
        /* <DEDUP_REMOVED lines=11> */
.L_x_15260:
[----:B------:R-:W-:Y:S02]  /*135f0*/  IMAD.MOV.U32 R13, RZ, RZ, R10 ;  /* 0x000000ffff0d7224 */ /* 0x000fe400078e000a */
[----:B------:R-:W-:Y:S02]  /*13600*/  IMAD.MOV.U32 R12, RZ, RZ, 0x5 ;  /* 0x00000005ff0c7424 */ /* 0x000fe400078e00ff */
[----:B------:R-:W-:-:S07]  /*13610*/  IMAD.MOV.U32 R2, RZ, RZ, R14 ;  /* 0x000000ffff027224 */ /* 0x000fce00078e000e */
[----:B------:R-:W-:Y:S05]  /*13620*/  WARPSYNC.COLLECTIVE R15, `(.L_x_15261) ;  /* 0x000000000f087348 */ /* 0x000fea0003c00000 */
[----:B------:R0:W1:Y:S02]  /*13630*/  SHFL.IDX P6, R14, R13, R12, R11 ;  /* 0x0000000c0d0e7389 */ /* 0x00006400000c000b */
[----:B01----:R-:W-:Y:S01]  /*13640*/  ENDCOLLECTIVE ;  /* 0x000000000000791b */ /* 0x003fe20003800000 */
.L_x_15261:
        /* <DEDUP_REMOVED lines=11> */
.L_x_15262:
[----:B------:R-:W-:Y:S02]  /*13700*/  IMAD.MOV.U32 R13, RZ, RZ, R10 ;  /* 0x000000ffff0d7224 */ /* 0x000fe400078e000a */
[----:B------:R-:W-:Y:S01]  /*13710*/  IMAD.MOV.U32 R12, RZ, RZ, 0x6 ;  /* 0x00000006ff0c7424 */ /* 0x000fe200078e00ff */
[----:B------:R-:W-:-:S07]  /*13720*/  MOV R2, R14 ;  /* 0x0000000e00027202 */ /* 0x000fce0000000f00 */
[----:B------:R-:W-:Y:S05]  /*13730*/  WARPSYNC.COLLECTIVE R15, `(.L_x_15263) ;  /* 0x000000000f087348 */ /* 0x000fea0003c00000 */
[----:B------:R0:W1:Y:S02]  /*13740*/  SHFL.IDX P6, R14, R13, R12, R11 ;  /* 0x0000000c0d0e7389 */ /* 0x00006400000c000b */
[----:B01----:R-:W-:Y:S01]  /*13750*/  ENDCOLLECTIVE ;  /* 0x000000000000791b */ /* 0x003fe20003800000 */
.L_x_15263:
        /* <DEDUP_REMOVED lines=11> */
.L_x_15264:
[----:B------:R-:W-:Y:S02]  /*13810*/  IMAD.MOV.U32 R13, RZ, RZ, R10 ;  /* 0x000000ffff0d7224 */ /* 0x000fe400078e000a */
[----:B------:R-:W-:Y:S02]  /*13820*/  IMAD.MOV.U32 R12, RZ, RZ, 0x7 ;  /* 0x00000007ff0c7424 */ /* 0x000fe400078e00ff */
[----:B------:R-:W-:-:S07]  /*13830*/  IMAD.MOV.U32 R2, RZ, RZ, R14 ;  /* 0x000000ffff027224 */ /* 0x000fce00078e000e */
[----:B------:R-:W-:Y:S05]  /*13840*/  WARPSYNC.COLLECTIVE R15, `(.L_x_15265) ;  /* 0x000000000f087348 */ /* 0x000fea0003c00000 */
[----:B------:R0:W1:Y:S02]  /*13850*/  SHFL.IDX P6, R14, R13, R12, R11 ;  /* 0x0000000c0d0e7389 */ /* 0x00006400000c000b */
[----:B01----:R-:W-:Y:S01]  /*13860*/  ENDCOLLECTIVE ;  /* 0x000000000000791b */ /* 0x003fe20003800000 */
.L_x_15265:
        /* <DEDUP_REMOVED lines=11> */
.L_x_15266:
[----:B------:R-:W-:Y:S01]  /*13920*/  IMAD.MOV.U32 R2, RZ, RZ, R14 ;  /* 0x000000ffff027224 */ /* 0x000fe200078e000e */
[----:B------:R-:W-:Y:S06]  /*13930*/  BRA `(.L_x_15267) ;  /* 0xffffffb800407947 */ /* 0x000fec000383ffff */
.L_x_15160:
[----:B-1----:R1:W2:Y:S02]  /*13940*/  SYNCS.PHASECHK.TRANS64.TRYWAIT P0, [R5+URZ+0x16860], R2 ;  /* 0x01686002050075a7 */ /* 0x0022a4000800017f */
[----:B--2---:R-:W-:Y:S05]  /*13950*/  @!P0 NANOSLEEP.SYNCS 0x989680 ;  /* 0x009896800000895d */ /* 0x004fea0003900000 */
[----:B------:R-:W2:Y:S02]  /*13960*/  @!P0 SYNCS.PHASECHK.TRANS64 P0, [R5+URZ+0x16860], R2 ;  /* 0x01686002050085a7 */ /* 0x000ea4000800007f */
[----:B--2---:R-:W-:Y:S05]  /*13970*/  @!P0 BRA `(.L_x_15160) ;  /* 0xfffffffc00f08947 */ /* 0x004fea000383ffff */
[----:B------:R-:W-:Y:S05]  /*13980*/  BRA `(.L_x_15268) ;  /* 0xffffffb800987947 */ /* 0x000fea000383ffff */
.L_x_15161:
        /* <DEDUP_REMOVED lines=8> */
.L_x_15270:
[----:B------:R-:W-:Y:S05]  /*13a10*/  BSYNC B1 ;  /* 0x0000000000017941 */ /* 0x000fea0003800000 */
.L_x_15269:
[----:B------:R-:W-:Y:S01]  /*13a20*/  IMAD.MOV.U32 R13, RZ, RZ, R23 ;  /* 0x000000ffff0d7224 */ /* 0x000fe200078e0017 */
[----:B------:R-:W-:Y:S01]  /*13a30*/  MOV R11, 0x181f ;  /* 0x0000181f000b7802 */ /* 0x000fe20000000f00 */
[----:B------:R-:W-:Y:S01]  /*13a40*/  IMAD.MOV.U32 R12, RZ, RZ, RZ ;  /* 0x000000ffff0c7224 */ /* 0x000fe200078e00ff */
[----:B------:R-:W-:Y:S01]  /*13a50*/  ISETP.LT.OR P2, PT, R8, 0x1, P1 ;  /* 0x000000010800780c */ /* 0x000fe20000f41670 */
[----:B------:R-:W-:Y:S02]  /*13a60*/  IMAD.MOV.U32 R15, RZ, RZ, -0x1 ;  /* 0xffffffffff0f7424 */ /* 0x000fe400078e00ff */
[----:B------:R-:W-:Y:S02]  /*13a70*/  IMAD.MOV.U32 R3, RZ, RZ, R14 ;  /* 0x000000ffff037224 */ /* 0x000fe400078e000e */
[----:B------:R-:W-:-:S08]  /*13a80*/  IMAD R6, R6, 0x2, R22 ;  /* 0x0000000206067824 */ /* 0x000fd000078e0216 */
[----:B------:R-:W-:Y:S05]  /*13a90*/  WARPSYNC.COLLECTIVE R15, `(.L_x_15271) ;  /* 0x000000000f087348 */ /* 0x000fea0003c00000 */
[----:B------:R0:W1:Y:S02]  /*13aa0*/  SHFL.IDX P6, R14, R13, R12, R11 ;  /* 0x0000000c0d0e7389 */ /* 0x00006400000c000b */
[----:B01----:R-:W-:Y:S01]  /*13ab0*/  ENDCOLLECTIVE ;  /* 0x000000000000791b */ /* 0x003fe20003800000 */
.L_x_15271:
[----:B------:R-:W-:Y:S01]  /*13ac0*/  MOV R13, R24 ;  /* 0x00000018000d7202 */ /* 0x000fe20000000f00 */
[----:B------:R-:W-:Y:S02]  /*13ad0*/  IMAD.MOV.U32 R12, RZ, RZ, 0x1 ;  /* 0x00000001ff0c7424 */ /* 0x000fe400078e00ff */
[----:B------:R-:W-:-:S07]  /*13ae0*/  IMAD.MOV.U32 R2, RZ, RZ, R14 ;  /* 0x000000ffff027224 */ /* 0x000fce00078e000e */
[----:B------:R-:W-:Y:S05]  /*13af0*/  WARPSYNC.COLLECTIVE R15, `(.L_x_15272) ;  /* 0x000000000f087348 */ /* 0x000fea0003c00000 */
[----:B------:R0:W1:Y:S02]  /*13b00*/  SHFL.IDX P6, R14, R13, R12, R11 ;  /* 0x0000000c0d0e7389 */ /* 0x00006400000c000b */
[----:B01----:R-:W-:Y:S01]  /*13b10*/  ENDCOLLECTIVE ;  /* 0x000000000000791b */ /* 0x003fe20003800000 */
.L_x_15272:
        /* <DEDUP_REMOVED lines=12> */
.L_x_15273:
[----:B------:R-:W-:Y:S02]  /*13be0*/  IMAD.MOV.U32 R13, RZ, RZ, R24 ;  /* 0x000000ffff0d7224 */ /* 0x000fe400078e0018 */
[----:B------:R-:W-:Y:S02]  /*13bf0*/  IMAD.MOV.U32 R12, RZ, RZ, 0x2 ;  /* 0x00000002ff0c7424 */ /* 0x000fe400078e00ff */
[----:B------:R-:W-:-:S07]  /*13c00*/  IMAD.MOV.U32 R2, RZ, RZ, R14 ;  /* 0x000000ffff027224 */ /* 0x000fce00078e000e */
[----:B------:R-:W-:Y:S05]  /*13c10*/  WARPSYNC.COLLECTIVE R15, `(.L_x_15274) ;  /* 0x000000000f087348 */ /* 0x000fea0003c00000 */
[----:B------:R0:W1:Y:S02]  /*13c20*/  SHFL.IDX P6, R14, R13, R12, R11 ;  /* 0x0000000c0d0e7389 */ /* 0x00006400000c000b */
[----:B01----:R-:W-:Y:S01]  /*13c30*/  ENDCOLLECTIVE ;  /* 0x000000000000791b */ /* 0x003fe20003800000 */
.L_x_15274:
        /* <DEDUP_REMOVED lines=12> */
.L_x_15275:
[----:B------:R-:W-:Y:S02]  /*13d00*/  IMAD.MOV.U32 R13, RZ, RZ, R24 ;  /* 0x000000ffff0d7224 */ /* 0x000fe400078e0018 */
[----:B------:R-:W-:Y:S01]  /*13d10*/  IMAD.MOV.U32 R12, RZ, RZ, 0x3 ;  /* 0x00000003ff0c7424 */ /* 0x000fe200078e00ff */
[----:B------:R-:W-:-:S07]  /*13d20*/  MOV R2, R14 ;  /* 0x0000000e00027202 */ /* 0x000fce0000000f00 */
[----:B------:R-:W-:Y:S05]  /*13d30*/  WARPSYNC.COLLECTIVE R15, `(.L_x_15276) ;  /* 0x000000000f087348 */ /* 0x000fea0003c00000 */
[----:B------:R0:W1:Y:S02]  /*13d40*/  SHFL.IDX P6, R14, R13, R12, R11 ;  /* 0x0000000c0d0e7389 */ /* 0x00006400000c000b */
[----:B01----:R-:W-:Y:S01]  /*13d50*/  ENDCOLLECTIVE ;  /* 0x000000000000791b */ /* 0x003fe20003800000 */
.L_x_15276:
[----:B------:R-:W-:-:S05]  /*13d60*/  IADD3 R2, P0, R2, R7, RZ ;  /* 0x0000000702027210 */ /* 0x000fca0007f1e0ff */
        /* <DEDUP_REMOVED lines=11> */
.L_x_15277:
[----:B------:R-:W-:Y:S02]  /*13e20*/  IMAD.MOV.U32 R13, RZ, RZ, R24 ;  /* 0x000000ffff0d7224 */ /* 0x000fe400078e0018 */
[----:B------:R-:W-:Y:S02]  /*13e30*/  IMAD.MOV.U32 R12, RZ, RZ, 0x4 ;  /* 0x00000004ff0c7424 */ /* 0x000fe400078e00ff */
[----:B------:R-:W-:-:S07]  /*13e40*/  IMAD.MOV.U32 R2, RZ, RZ, R14 ;  /* 0x000000ffff027224 */ /* 0x000fce00078e000e */
[----:B------:R-:W-:Y:S05]  /*13e50*/  WARPSYNC.COLLECTIVE R15, `(.L_x_15278) ;  /* 0x000000000f087348 */ /* 0x000fea0003c00000 */
[----:B------:R0:W1:Y:S02]  /*13e60*/  SHFL.IDX P6, R14, R13, R12, R11 ;  /* 0x0000000c0d0e7389 */ /* 0x00006400000c000b */
[----:B01----:R-:W-:Y:S01]  /*13e70*/  ENDCOLLECTIVE ;  /* 0x000000000000791b */ /* 0x003fe20003800000 */
.L_x_15278:
[----:B------:R-:W-:-:S05]  /*13e80*/  IADD3 R2, P0, R2, R7, RZ ;  /* 0x0000000702027210 */ /* 0x000fca0007f1e0ff */
[----:B------:R-:W-:-:S05]  /*13e90*/  IMAD.X R3, RZ, RZ, R3, P0 ;  /* 0x000000ffff037224 */ /* 0x000fca00000e0603 */
[----:B------:R-:W-:Y:S01]  /*13ea0*/  @!PT LDS RZ, [RZ] ;  /* 0x00000000fffff984 */ /* 0x000fe20000000800 */
[----:B------:R-:W-:Y:S01]  /*13eb0*/  @!PT LDS RZ, [RZ] ;  /* 0x00000000fffff984 */ /* 0x000fe20000000800 */
[----:B------:R-:W-:Y:S01]  /*13ec0*/  @!PT LDS RZ, [RZ] ;  /* 0x00000000fffff984 */ /* 0x000fe20000000800 */
[----:B------:R0:W-:Y:S01]  /*13ed0*/  LDGSTS.E.BYPASS.LTC128B.128 [R6+0x1c00], desc[UR52][R2.64], !P2 ;  /* 0x01c0000002067fae */ /* 0x0001e2000d101d74 */
[----:B------:R-:W-:Y:S01]  /*13ee0*/  IMAD.MOV.U32 R13, RZ, RZ, R23 ;  /* 0x000000ffff0d7224 */ /* 0x000fe200078e0017 */
[----:B------:R-:W-:Y:S02]  /*13ef0*/  ISETP.LT.OR P2, PT, R8, 0x41, P1 ;  /* 0x000000410800780c */ /* 0x000fe40000f41670 */
[----:B0-----:R-:W-:-:S11]  /*13f00*/  MOV R3, R14 ;  /* 0x0000000e00037202 */ /* 0x001fd60000000f00 */
[----:B------:R-:W-:Y:S05]  /*13f10*/  WARPSYNC.COLLECTIVE R15, `(.L_x_15279) ;  /* 0x000000000f087348 */ /* 0x000fea0003c00000 */
[----:B------:R0:W1:Y:S02]  /*13f20*/  SHFL.IDX P6, R14, R13, R12, R11 ;  /* 0x0000000c0d0e7389 */ /* 0x00006400000c000b */
[----:B01----:R-:W-:Y:S01]  /*13f30*/  ENDCOLLECTIVE ;  /* 0x000000000000791b */ /* 0x003fe20003800000 */
.L_x_15279:
[----:B------:R-:W-:Y:S01]  /*13f40*/  IMAD.MOV.U32 R13, RZ, RZ, R24 ;  /* 0x000000ffff0d7224 */ /* 0x000fe200078e0018 */
[----:B------:R-:W-:Y:S01]  /*13f50*/  MOV R12, 0x5 ;  /* 0x00000005000c7802 */ /* 0x000fe20000000f00 */
[----:B------:R-:W-:-:S07]  /*13f60*/  IMAD.MOV.U32 R2, RZ, RZ, R14 ;  /* 0x000000ffff027224 */ /* 0x000fce00078e000e */
[----:B------:R-:W-:Y:S05]  /*13f70*/  WARPSYNC.COLLECTIVE R15, `(.L_x_15280) ;  /* 0x000000000f087348 */ /* 0x000fea0003c00000 */
[----:B------:R0:W1:Y:S02]  /*13f80*/  SHFL.IDX P6, R14, R13, R12, R11 ;  /* 0x0000000c0d0e7389 */ /* 0x00006400000c000b */
[----:B01----:R-:W-:Y:S01]  /*13f90*/  ENDCOLLECTIVE ;  /* 0x000000000000791b */ /* 0x003fe20003800000 */
.L_x_15280:
        /* <DEDUP_REMOVED lines=12> */
.L_x_15281:
[----:B------:R-:W-:Y:S01]  /*14060*/  MOV R13, R24 ;  /* 0x00000018000d7202 */ /* 0x000fe20000000f00 */
[----:B------:R-:W-:Y:S02]  /*14070*/  IMAD.MOV.U32 R12, RZ, RZ, 0x6 ;  /* 0x00000006ff0c7424 */ /* 0x000fe400078e00ff */
[----:B------:R-:W-:-:S07]  /*14080*/  IMAD.MOV.U32 R2, RZ, RZ, R14 ;  /* 0x000000ffff027224 */ /* 0x000fce00078e000e */
[----:B------:R-:W-:Y:S05]  /*14090*/  WARPSYNC.COLLECTIVE R15, `(.L_x_15282) ;  /* 0x000000000f087348 */ /* 0x000fea0003c00000 */
[----:B------:R0:W1:Y:S02]  /*140a0*/  SHFL.IDX P6, R14, R13, R12, R11 ;  /* 0x0000000c0d0e7389 */ /* 0x00006400000c000b */
[----:B01----:R-:W-:Y:S01]  /*140b0*/  ENDCOLLECTIVE ;  /* 0x000000000000791b */ /* 0x003fe20003800000 */
.L_x_15282:
        /* <DEDUP_REMOVED lines=12> */
.L_x_15283:
[----:B------:R-:W-:Y:S02]  /*14180*/  IMAD.MOV.U32 R13, RZ, RZ, R24 ;  /* 0x000000ffff0d7224 */ /* 0x000fe400078e0018 */
[----:B------:R-:W-:Y:S02]  /*14190*/  IMAD.MOV.U32 R12, RZ, RZ, 0x7 ;  /* 0x00000007ff0c7424 */ /* 0x000fe400078e00ff */
[----:B------:R-:W-:-:S07]  /*141a0*/  IMAD.MOV.U32 R2, RZ, RZ, R14 ;  /* 0x000000ffff027224 */ /* 0x000fce00078e000e */
[----:B------:R-:W-:Y:S05]  /*141b0*/  WARPSYNC.COLLECTIVE R15, `(.L_x_15284) ;  /* 0x000000000f087348 */ /* 0x000fea0003c00000 */
[----:B------:R0:W1:Y:S02]  /*141c0*/  SHFL.IDX P6, R14, R13, R12, R11 ;  /* 0x0000000c0d0e7389 */ /* 0x00006400000c000b */
[----:B01----:R-:W-:Y:S01]  /*141d0*/  ENDCOLLECTIVE ;  /* 0x000000000000791b */ /* 0x003fe20003800000 */
.L_x_15284:
        /* <DEDUP_REMOVED lines=11> */
.L_x_15285:
[----:B------:R-:W-:Y:S01]  /*14290*/  MOV R2, R14 ;  /* 0x0000000e00027202 */ /* 0x000fe20000000f00 */
[----:B------:R-:W-:Y:S06]  /*142a0*/  BRA `(.L_x_15286) ;  /* 0xffffffb400447947 */ /* 0x000fec000383ffff */
.L_x_15169:
[----:B0-----:R0:W1:Y:S02]  /*142b0*/  SYNCS.PHASECHK.TRANS64.TRYWAIT P0, [R0+URZ+0x16860], R3 ;  /* 0x01686003000075a7 */ /* 0x001064000800017f */
[----:B-1----:R-:W-:Y:S05]  /*142c0*/  @!P0 NANOSLEEP.SYNCS 0x989680 ;  /* 0x009896800000895d */ /* 0x002fea0003900000 */
[----:B------:R-:W1:Y:S02]  /*142d0*/  @!P0 SYNCS.PHASECHK.TRANS64 P0, [R0+URZ+0x16860], R3 ;  /* 0x01686003000085a7 */ /* 0x000e64000800007f */
[----:B-1----:R-:W-:Y:S05]  /*142e0*/  @!P0 BRA `(.L_x_15169) ;  /* 0xfffffffc00f08947 */ /* 0x002fea000383ffff */
[----:B------:R-:W-:Y:S05]  /*142f0*/  BRA `(.L_x_15287) ;  /* 0xffffffb800607947 */ /* 0x000fea000383ffff */
.L_x_15170:
        /* <DEDUP_REMOVED lines=8> */
.L_x_15289:
[----:B------:R-:W-:Y:S05]  /*14380*/  BSYNC B0 ;  /* 0x0000000000007941 */ /* 0x000fea0003800000 */
.L_x_15288:
        /* <DEDUP_REMOVED lines=10> */
.L_x_15290:
        /* <DEDUP_REMOVED lines=9> */
.L_x_15291:
        /* <DEDUP_REMOVED lines=11> */
.L_x_15292:
[----:B------:R-:W-:Y:S01]  /*14570*/  IMAD.MOV.U32 R13, RZ, RZ, R24 ;  /* 0x000000ffff0d7224 */ /* 0x000fe200078e0018 */
[----:B------:R-:W-:Y:S01]  /*14580*/  MOV R12, 0x2 ;  /* 0x00000002000c7802 */ /* 0x000fe20000000f00 */
[----:B------:R-:W-:-:S07]  /*14590*/  IMAD.MOV.U32 R9, RZ, RZ, R14 ;  /* 0x000000ffff097224 */ /* 0x000fce00078e000e */
[----:B------:R-:W-:Y:S05]  /*145a0*/  WARPSYNC.COLLECTIVE R15, `(.L_x_15293) ;  /* 0x000000000f087348 */ /* 0x000fea0003c00000 */
[----:B------:R0:W1:Y:S02]  /*145b0*/  SHFL.IDX P6, R14, R13, R12, R11 ;  /* 0x0000000c0d0e7389 */ /* 0x00006400000c000b */
[----:B01----:R-:W-:Y:S01]  /*145c0*/  ENDCOLLECTIVE ;  /* 0x000000000000791b */ /* 0x003fe20003800000 */
.L_x_15293:
        /* <DEDUP_REMOVED lines=12> */
.L_x_15294:
[----:B------:R-:W-:Y:S01]  /*14690*/  MOV R13, R24 ;  /* 0x00000018000d7202 */ /* 0x000fe20000000f00 */
[----:B------:R-:W-:Y:S02]  /*146a0*/  IMAD.MOV.U32 R12, RZ, RZ, 0x3 ;  /* 0x00000003ff0c7424 */ /* 0x000fe400078e00ff */
[----:B------:R-:W-:-:S07]  /*146b0*/  IMAD.MOV.U32 R10, RZ, RZ, R14 ;  /* 0x000000ffff0a7224 */ /* 0x000fce00078e000e */
[----:B------:R-:W-:Y:S05]  /*146c0*/  WARPSYNC.COLLECTIVE R15, `(.L_x_15295) ;  /* 0x000000000f087348 */ /* 0x000fea0003c00000 */
[----:B------:R0:W1:Y:S02]  /*146d0*/  SHFL.IDX P6, R14, R13, R12, R11 ;  /* 0x0000000c0d0e7389 */ /* 0x00006400000c000b */
[----:B01----:R-:W-:Y:S01]  /*146e0*/  ENDCOLLECTIVE ;  /* 0x000000000000791b */ /* 0x003fe20003800000 */
.L_x_15295:
        /* <DEDUP_REMOVED lines=12> */
.L_x_15296:
[----:B------:R-:W-:Y:S02]  /*147b0*/  IMAD.MOV.U32 R13, RZ, RZ, R24 ;  /* 0x000000ffff0d7224 */ /* 0x000fe400078e0018 */
[----:B------:R-:W-:Y:S02]  /*147c0*/  IMAD.MOV.U32 R12, RZ, RZ, 0x4 ;  /* 0x00000004ff0c7424 */ /* 0x000fe400078e00ff */
[----:B------:R-:W-:-:S07]  /*147d0*/  IMAD.MOV.U32 R9, RZ, RZ, R14 ;  /* 0x000000ffff097224 */ /* 0x000fce00078e000e */
[----:B------:R-:W-:Y:S05]  /*147e0*/  WARPSYNC.COLLECTIVE R15, `(.L_x_15297) ;  /* 0x000000000f087348 */ /* 0x000fea0003c00000 */
[----:B------:R0:W1:Y:S02]  /*147f0*/  SHFL.IDX P6, R14, R13, R12, R11 ;  /* 0x0000000c0d0e7389 */ /* 0x00006400000c000b */
[----:B01----:R-:W-:Y:S01]  /*14800*/  ENDCOLLECTIVE ;  /* 0x000000000000791b */ /* 0x003fe20003800000 */
.L_x_15297:
        /* <DEDUP_REMOVED lines=12> */
.L_x_15298:
[----:B------:R-:W-:Y:S02]  /*148d0*/  IMAD.MOV.U32 R13, RZ, RZ, R24 ;  /* 0x000000ffff0d7224 */ /* 0x000fe400078e0018 */
[----:B------:R-:W-:Y:S01]  /*148e0*/  IMAD.MOV.U32 R12, RZ, RZ, 0x5 ;  /* 0x00000005ff0c7424 */ /* 0x000fe200078e00ff */
[----:B------:R-:W-:-:S07]  /*148f0*/  MOV R10, R14 ;  /* 0x0000000e000a7202 */ /* 0x000fce0000000f00 */
[----:B------:R-:W-:Y:S05]  /*14900*/  WARPSYNC.COLLECTIVE R15, `(.L_x_15299) ;  /* 0x000000000f087348 */ /* 0x000fea0003c00000 */
[----:B------:R0:W1:Y:S02]  /*14910*/  SHFL.IDX P6, R14, R13, R12, R11 ;  /* 0x0000000c0d0e7389 */ /* 0x00006400000c000b */
[----:B01----:R-:W-:Y:S01]  /*14920*/  ENDCOLLECTIVE ;  /* 0x000000000000791b */ /* 0x003fe20003800000 */
.L_x_15299:
        /* <DEDUP_REMOVED lines=12> */
.L_x_15300:
[----:B------:R-:W-:Y:S02]  /*149f0*/  IMAD.MOV.U32 R13, RZ, RZ, R24 ;  /* 0x000000ffff0d7224 */ /* 0x000fe400078e0018 */
[----:B------:R-:W-:Y:S02]  /*14a00*/  IMAD.MOV.U32 R12, RZ, RZ, 0x6 ;  /* 0x00000006ff0c7424 */ /* 0x000fe400078e00ff */
[----:B------:R-:W-:-:S07]  /*14a10*/  IMAD.MOV.U32 R9, RZ, RZ, R14 ;  /* 0x000000ffff097224 */ /* 0x000fce00078e000e */
[----:B------:R-:W-:Y:S05]  /*14a20*/  WARPSYNC.COLLECTIVE R15, `(.L_x_15301) ;  /* 0x000000000f087348 */ /* 0x000fea0003c00000 */
[----:B------:R0:W1:Y:S02]  /*14a30*/  SHFL.IDX P6, R14, R13, R12, R11 ;  /* 0x0000000c0d0e7389 */ /* 0x00006400000c000b */
[----:B01----:R-:W-:Y:S01]  /*14a40*/  ENDCOLLECTIVE ;  /* 0x000000000000791b */ /* 0x003fe20003800000 */
.L_x_15301:
        /* <DEDUP_REMOVED lines=8> */
[----:B------:R-:W-:-:S11]  /*14ad0*/  MOV R8, R14 ;  /* 0x0000000e00087202 */ /* 0x000fd60000000f00 */
[----:B0-----:R-:W-:Y:S05]  /*14ae0*/  WARPSYNC.COLLECTIVE R15, `(.L_x_15302) ;  /* 0x000000000f087348 */ /* 0x001fea0003c00000 */
[----:B------:R1:W2:Y:S02]  /*14af0*/  SHFL.IDX P6, R14, R13, R12, R11 ;  /* 0x0000000c0d0e7389 */ /* 0x0002a400000c000b */
[----:B012---:R-:W-:Y:S01]  /*14b00*/  ENDCOLLECTIVE ;  /* 0x000000000000791b */ /* 0x007fe20003800000 */
.L_x_15302:
[----:B------:R-:W-:Y:S02]  /*14b10*/  IMAD.MOV.U32 R13, RZ, RZ, R24 ;  /* 0x000000ffff0d7224 */ /* 0x000fe400078e0018 */
[----:B------:R-:W-:Y:S01]  /*14b20*/  IMAD.MOV.U32 R12, RZ, RZ, 0x7 ;  /* 0x00000007ff0c7424 */ /* 0x000fe200078e00ff */
[----:B------:R-:W-:-:S13]  /*14b30*/  IADD3 R2, P1, R14, R5, RZ ;  /* 0x000000050e027210 */ /* 0x000fda0007f3e0ff */
[----:B------:R-:W-:Y:S05]  /*14b40*/  WARPSYNC.COLLECTIVE R15, `(.L_x_15303) ;  /* 0x000000000f087348 */ /* 0x000fea0003c00000 */
[----:B------:R0:W1:Y:S02]  /*14b50*/  SHFL.IDX P6, R14, R13, R12, R11 ;  /* 0x0000000c0d0e7389 */ /* 0x00006400000c000b */
[----:B01----:R-:W-:Y:S01]  /*14b60*/  ENDCOLLECTIVE ;  /* 0x000000000000791b */ /* 0x003fe20003800000 */
.L_x_15303:
        /* <DEDUP_REMOVED lines=10> */
.L_x_15304:
[----:B------:R-:W-:Y:S05]  /*14c10*/  BRA `(.L_x_15305) ;  /* 0xffffffb400107947 */ /* 0x000fea000383ffff */
.L_x_15175:
        /* <DEDUP_REMOVED lines=8> */
.L_x_15307:
[----:B------:R-:W-:Y:S05]  /*14ca0*/  BSYNC B0 ;  /* 0x0000000000007941 */ /* 0x000fea0003800000 */
.L_x_15306:
        /* <DEDUP_REMOVED lines=9> */
.L_x_15308:
        /* <DEDUP_REMOVED lines=18> */
.L_x_15309:
[----:B------:R-:W-:Y:S01]  /*14e60*/  IMAD.MOV.U32 R12, RZ, RZ, 0x2 ;  /* 0x00000002ff0c7424 */ /* 0x000fe200078e00ff */
[----:B------:R-:W-:-:S05]  /*14e70*/  SEL R4, R14, RZ, P1 ;  /* 0x000000ff0e047207 */ /* 0x000fca0000800000 */
[----:B------:R-:W-:-:S04]  /*14e80*/  IMAD.IADD R4, R17, 0x1, R4 ;  /* 0x0000000111047824 */ /* 0x000fc800078e0204 */
[----:B------:R-:W-:-:S07]  /*14e90*/  IMAD.MOV.U32 R13, RZ, RZ, R4 ;  /* 0x000000ffff0d7224 */ /* 0x000fce00078e0004 */
[----:B------:R-:W-:Y:S05]  /*14ea0*/  WARPSYNC.COLLECTIVE R15, `(.L_x_15310) ;  /* 0x000000000f087348 */ /* 0x000fea0003c00000 */
[----:B------:R0:W1:Y:S02]  /*14eb0*/  SHFL.UP P6, R14, R13, R12, R11 ;  /* 0x0400000c0d0e7389 */ /* 0x00006400000c000b */
[----:B01----:R-:W-:Y:S01]  /*14ec0*/  ENDCOLLECTIVE ;  /* 0x000000000000791b */ /* 0x003fe20003800000 */
.L_x_15310:
[----:B------:R-:W-:Y:S01]  /*14ed0*/  IMAD.MOV.U32 R12, RZ, RZ, 0x4 ;  /* 0x00000004ff0c7424 */ /* 0x000fe200078e00ff */
[----:B------:R-:W-:-:S04]  /*14ee0*/  SEL R3, R14, RZ, P2 ;  /* 0x000000ff0e037207 */ /* 0x000fc80001000000 */
[----:B------:R-:W-:-:S05]  /*14ef0*/  IADD3 R6, R4, R3, RZ ;  /* 0x0000000304067210 */ /* 0x000fca0007ffe0ff */
[----:B------:R-:W-:-:S07]  /*14f00*/  IMAD.MOV.U32 R13, RZ, RZ, R6 ;  /* 0x000000ffff0d7224 */ /* 0x000fce00078e0006 */
[----:B------:R-:W-:Y:S05]  /*14f10*/  WARPSYNC.COLLECTIVE R15, `(.L_x_15311) ;  /* 0x000000000f087348 */ /* 0x000fea0003c00000 */
[----:B------:R0:W1:Y:S02]  /*14f20*/  SHFL.UP P6, R14, R13, R12, R11 ;  /* 0x0400000c0d0e7389 */ /* 0x00006400000c000b */
[----:B01----:R-:W-:Y:S01]  /*14f30*/  ENDCOLLECTIVE ;  /* 0x000000000000791b */ /* 0x003fe20003800000 */
.L_x_15311:
[----:B------:R-:W-:Y:S02]  /*14f40*/  MOV R12, 0x8 ;  /* 0x00000008000c7802 */ /* 0x000fe40000000f00 */
[----:B------:R-:W-:-:S05]  /*14f50*/  SEL R3, R14, RZ, P3 ;  /* 0x000000ff0e037207 */ /* 0x000fca0001800000 */
[----:B------:R-:W-:-:S04]  /*14f60*/  IMAD.IADD R2, R6, 0x1, R3 ;  /* 0x0000000106027824 */ /* 0x000fc800078e0203 */
[----:B------:R-:W-:-:S07]  /*14f70*/  IMAD.MOV.U32 R13, RZ, RZ, R2 ;  /* 0x000000ffff0d7224 */ /* 0x000fce00078e0002 */
[----:B------:R-:W-:Y:S05]  /*14f80*/  WARPSYNC.COLLECTIVE R15, `(.L_x_15312) ;  /* 0x000000000f087348 */ /* 0x000fea0003c00000 */
[----:B------:R0:W1:Y:S02]  /*14f90*/  SHFL.UP P6, R14, R13, R12, R11 ;  /* 0x0400000c0d0e7389 */ /* 0x00006400000c000b */
[----:B01----:R-:W-:Y:S01]  /*14fa0*/  ENDCOLLECTIVE ;  /* 0x000000000000791b */ /* 0x003fe20003800000 */
.L_x_15312:
[----:B------:R-:W-:Y:S01]  /*14fb0*/  IMAD.MOV.U32 R12, RZ, RZ, 0x10 ;  /* 0x00000010ff0c7424 */ /* 0x000fe200078e00ff */
[----:B------:R-:W-:-:S05]  /*14fc0*/  SEL R3, R14, RZ, P4 ;  /* 0x000000ff0e037207 */ /* 0x000fca0002000000 */
[----:B------:R-:W-:-:S04]  /*14fd0*/  IMAD.IADD R3, R2, 0x1, R3 ;  /* 0x0000000102037824 */ /* 0x000fc800078e0203 */
[----:B------:R-:W-:-:S07]  /*14fe0*/  IMAD.MOV.U32 R13, RZ, RZ, R3 ;  /* 0x000000ffff0d7224 */ /* 0x000fce00078e0003 */
[----:B------:R-:W-:Y:S05]  /*14ff0*/  WARPSYNC.COLLECTIVE R15, `(.L_x_15313) ;  /* 0x000000000f087348 */ /* 0x000fea0003c00000 */
[----:B------:R0:W1:Y:S02]  /*15000*/  SHFL.UP P6, R14, R13, R12, R11 ;  /* 0x0400000c0d0e7389 */ /* 0x00006400000c000b */
[----:B01----:R-:W-:Y:S01]  /*15010*/  ENDCOLLECTIVE ;  /* 0x000000000000791b */ /* 0x003fe20003800000 */
.L_x_15313:
        /* <DEDUP_REMOVED lines=8> */
.L_x_15314:
[----:B------:R-:W-:Y:S05]  /*150a0*/  BRA `(.L_x_15315) ;  /* 0xffffffb400187947 */ /* 0x000fea000383ffff */
.L_x_15180:
[----:B------:R-:W-:Y:S01]  /*150b0*/  BSSY B0, `(.L_x_15316) ;  /* 0x0000008000007945 */ /* 0x000fe20003800000 */
[----:B-----5:R-:W-:Y:S01]  /*150c0*/  IMAD.MOV.U32 R13, RZ, RZ, R17 ;  /* 0x000000ffff0d7224 */ /* 0x020fe200078e0011 */
[----:B------:R-:W-:Y:S01]  /*150d0*/  MOV R11, RZ ;  /* 0x000000ff000b7202 */ /* 0x000fe20000000f00 */
[----:B------:R-:W-:Y:S02]  /*150e0*/  IMAD.MOV.U32 R12, RZ, RZ, 0x1 ;  /* 0x00000001ff0c7424 */ /* 0x000fe400078e00ff */
[----:B------:R-:W-:-:S07]  /*150f0*/  IMAD.MOV.U32 R15, RZ, RZ, -0x1 ;  /* 0xffffffffff0f7424 */ /* 0x000fce00078e00ff */
[----:B0-----:R-:W-:Y:S05]  /*15100*/  WARPSYNC.COLLECTIVE R15, `(.L_x_15317) ;  /* 0x000000000f087348 */ /* 0x001fea0003c00000 */
[----:B------:R1:W2:Y:S02]  /*15110*/  SHFL.UP P6, R14, R13, R12, R11 ;  /* 0x0400000c0d0e7389 */ /* 0x0002a400000c000b */
[----:B012---:R-:W-:Y:S01]  /*15120*/  ENDCOLLECTIVE ;  /* 0x000000000000791b */ /* 0x007fe20003800000 */
.L_x_15317:
[----:B------:R-:W-:Y:S05]  /*15130*/  BSYNC B0 ;  /* 0x0000000000007941 */ /* 0x000fea0003800000 */
.L_x_15316:
        /* <DEDUP_REMOVED lines=8> */
.L_x_15318:
[----:B------:R-:W-:Y:S01]  /*151c0*/  IMAD.MOV.U32 R12, RZ, RZ, 0x4 ;  /* 0x00000004ff0c7424 */ /* 0x000fe200078e00ff */
[----:B------:R-:W-:-:S05]  /*151d0*/  SEL R2, R14, RZ, P2 ;  /* 0x000000ff0e027207 */ /* 0x000fca0001000000 */
[----:B------:R-:W-:-:S04]  /*151e0*/  IMAD.IADD R2, R13, 0x1, R2 ;  /* 0x000000010d027824 */ /* 0x000fc800078e0202 */
[----:B------:R-:W-:-:S07]  /*151f0*/  IMAD.MOV.U32 R13, RZ, RZ, R2 ;  /* 0x000000ffff0d7224 */ /* 0x000fce00078e0002 */
[----:B------:R-:W-:Y:S05]  /*15200*/  WARPSYNC.COLLECTIVE R15, `(.L_x_15319) ;  /* 0x000000000f087348 */ /* 0x000fea0003c00000 */
[----:B------:R0:W1:Y:S02]  /*15210*/  SHFL.UP P6, R14, R13, R12, R11 ;  /* 0x0400000c0d0e7389 */ /* 0x00006400000c000b */
[----:B01----:R-:W-:Y:S01]  /*15220*/  ENDCOLLECTIVE ;  /* 0x000000000000791b */ /* 0x003fe20003800000 */
.L_x_15319:
[----:B------:R-:W-:Y:S01]  /*15230*/  IMAD.MOV.U32 R12, RZ, RZ, 0x8 ;  /* 0x00000008ff0c7424 */ /* 0x000fe200078e00ff */
[----:B------:R-:W-:-:S05]  /*15240*/  SEL R3, R14, RZ, P3 ;  /* 0x000000ff0e037207 */ /* 0x000fca0001800000 */
[----:B------:R-:W-:-:S05]  /*15250*/  IMAD.IADD R3, R2, 0x1, R3 ;  /* 0x0000000102037824 */ /* 0x000fca00078e0203 */
[----:B------:R-:W-:-:S07]  /*15260*/  MOV R13, R3 ;  /* 0x00000003000d7202 */ /* 0x000fce0000000f00 */
[----:B------:R-:W-:Y:S05]  /*15270*/  WARPSYNC.COLLECTIVE R15, `(.L_x_15320) ;  /* 0x000000000f087348 */ /* 0x000fea0003c00000 */
[----:B------:R0:W1:Y:S02]  /*15280*/  SHFL.UP P6, R14, R13, R12, R11 ;  /* 0x0400000c0d0e7389 */ /* 0x00006400000c000b */
[----:B01----:R-:W-:Y:S01]  /*15290*/  ENDCOLLECTIVE ;  /* 0x000000000000791b */ /* 0x003fe20003800000 */
.L_x_15320:
[----:B------:R-:W-:Y:S01]  /*152a0*/  IMAD.MOV.U32 R12, RZ, RZ, 0x10 ;  /* 0x00000010ff0c7424 */ /* 0x000fe200078e00ff */
[----:B------:R-:W-:-:S05]  /*152b0*/  SEL R4, R14, RZ, P4 ;  /* 0x000000ff0e047207 */ /* 0x000fca0002000000 */
[----:B------:R-:W-:-:S04]  /*152c0*/  IMAD.IADD R4, R3, 0x1, R4 ;  /* 0x0000000103047824 */ /* 0x000fc800078e0204 */
[----:B------:R-:W-:-:S07]  /*152d0*/  IMAD.MOV.U32 R13, RZ, RZ, R4 ;  /* 0x000000ffff0d7224 */ /* 0x000fce00078e0004 */
[----:B------:R-:W-:Y:S05]  /*152e0*/  WARPSYNC.COLLECTIVE R15, `(.L_x_15321) ;  /* 0x000000000f087348 */ /* 0x000fea0003c00000 */
[----:B------:R0:W1:Y:S02]  /*152f0*/  SHFL.UP P6, R14, R13, R12, R11 ;  /* 0x0400000c0d0e7389 */ /* 0x00006400000c000b */
[----:B01----:R-:W-:Y:S01]  /*15300*/  ENDCOLLECTIVE ;  /* 0x000000000000791b */ /* 0x003fe20003800000 */
.L_x_15321:
        /* <DEDUP_REMOVED lines=8> */
.L_x_15322:
[----:B------:R-:W-:Y:S05]  /*15390*/  BRA `(.L_x_15323) ;  /* 0xffffffb000f87947 */ /* 0x000fea000383ffff */
.L_x_15182:
[----:B------:R-:W-:Y:S01]  /*153a0*/  BSSY B0, `(.L_x_15324) ;  /* 0x0000006000007945 */ /* 0x000fe20003800000 */
[----:B------:R-:W-:Y:S01]  /*153b0*/  PLOP3.LUT P6, PT, P6, PT, PT, 0x8, 0x0 ;  /* 0x000000000000781c */ /* 0x000fe200037ce170 */
[----:B------:R-:W-:-:S12]  /*153c0*/  IMAD.MOV.U32 R15, RZ, RZ, -0x1 ;  /* 0xffffffffff0f7424 */ /* 0x000fd800078e00ff */
[----:B0-----:R-:W-:Y:S05]  /*153d0*/  WARPSYNC.COLLECTIVE R15, `(.L_x_15325) ;  /* 0x000000000f087348 */ /* 0x001fea0003c00000 */
[----:B------:R-:W-:Y:S01]  /*153e0*/  VOTE.ANY R14, PT, P6 ;  /* 0x00000000000e7806 */ /* 0x000fe200030e0100 */
[----:B0-----:R-:W-:Y:S06]  /*153f0*/  ENDCOLLECTIVE ;  /* 0x000000000000791b */ /* 0x001fec0003800000 */
.L_x_15325:
[----:B------:R-:W-:Y:S05]  /*15400*/  BSYNC B0 ;  /* 0x0000000000007941 */ /* 0x000fea0003800000 */
.L_x_15324:
        /* <DEDUP_REMOVED lines=9> */
.L_x_15326:
[----:B------:R-:W-:Y:S01]  /*154a0*/  MOV R17, R14 ;  /* 0x0000000e00117202 */ /* 0x000fe20000000f00 */
[----:B------:R-:W-:Y:S06]  /*154b0*/  BRA `(.L_x_15327) ;  /* 0xffffffb000e87947 */ /* 0x000fec000383ffff */
.L_x_15184:
[----:B------:R-:W-:Y:S01]  /*154c0*/  BSSY B0, `(.L_x_15328) ;  /* 0x0000007000007945 */ /* 0x000fe20003800000 */
[----:B------:R-:W-:Y:S02]  /*154d0*/  IMAD.MOV.U32 R13, RZ, RZ, R3 ;  /* 0x000000ffff0d7224 */ /* 0x000fe400078e0003 */
[----:B------:R-:W-:Y:S02]  /*154e0*/  IMAD.MOV.U32 R11, RZ, RZ, 0x1f ;  /* 0x0000001fff0b7424 */ /* 0x000fe400078e00ff */
[----:B------:R-:W-:-:S07]  /*154f0*/  IMAD.MOV.U32 R15, RZ, RZ, -0x1 ;  /* 0xffffffffff0f7424 */ /* 0x000fce00078e00ff */
[----:B012---:R-:W-:Y:S05]  /*15500*/  WARPSYNC.COLLECTIVE R15, `(.L_x_15329) ;  /* 0x000000000f087348 */ /* 0x007fea0003c00000 */
[----:B------:R3:W4:Y:S02]  /*15510*/  SHFL.IDX P6, R14, R13, R12, R11 ;  /* 0x0000000c0d0e7389 */ /* 0x00072400000c000b */
[----:B01234-:R-:W-:Y:S01]  /*15520*/  ENDCOLLECTIVE ;  /* 0x000000000000791b */ /* 0x01ffe20003800000 */
.L_x_15329:
[----:B------:R-:W-:Y:S05]  /*15530*/  BSYNC B0 ;  /* 0x0000000000007941 */ /* 0x000fea0003800000 */
.L_x_15328:
[----:B------:R-:W-:Y:S05]  /*15540*/  BRA `(.L_x_15183) ;  /* 0xffffffb000e07947 */ /* 0x000fea000383ffff */
.L_x_15188:
[----:B0-----:R0:W1:Y:S02]  /*15550*/  SYNCS.PHASECHK.TRANS64.TRYWAIT P0, [R5+URZ+0x16820], R0 ;  /* 0x01682000050075a7 */ /* 0x001064000800017f */
[----:B-1----:R-:W-:Y:S05]  /*15560*/  @!P0 NANOSLEEP.SYNCS 0x989680 ;  /* 0x009896800000895d */ /* 0x002fea0003900000 */
[----:B------:R-:W1:Y:S02]  /*15570*/  @!P0 SYNCS.PHASECHK.TRANS64 P0, [R5+URZ+0x16820], R0 ;  /* 0x01682000050085a7 */ /* 0x000e64000800007f */
[----:B-1----:R-:W-:Y:S05]  /*15580*/  @!P0 BRA `(.L_x_15188) ;  /* 0xfffffffc00f08947 */ /* 0x002fea000383ffff */
[----:B------:R-:W-:Y:S05]  /*15590*/  BRA `(.L_x_15330) ;  /* 0xffffffb800587947 */ /* 0x000fea000383ffff */
.L_x_15189:
[----:B------:R-:W1:Y:S01]  /*155a0*/  S2R R2, SR_TID.X ;  /* 0x0000000000027919 */ /* 0x000e620000002100 */
[----:B------:R-:W-:Y:S01]  /*155b0*/  BSSY B0, `(.L_x_15331) ;  /* 0x000000a000007945 */ /* 0x000fe20003800000 */
        /* <DEDUP_REMOVED lines=9> */
.L_x_15332:
[----:B------:R-:W-:Y:S05]  /*15650*/  BSYNC B0 ;  /* 0x0000000000007941 */ /* 0x000fea0003800000 */
.L_x_15331:
[----:B------:R-:W-:Y:S05]  /*15660*/  BRA `(.L_x_15333) ;  /* 0xffffffb800407947 */ /* 0x000fea000383ffff */
.L_x_15192:
[----:B------:R-:W-:Y:S01]  /*15670*/  BSSY B1, `(.L_x_15334) ;  /* 0x0000006000017945 */ /* 0x000fe20003800000 */
[----:B------:R-:W-:-:S07]  /*15680*/  IMAD.MOV.U32 R15, RZ, RZ, -0x1 ;  /* 0xffffffffff0f7424 */ /* 0x000fce00078e00ff */
[----:B0-2---:R-:W-:Y:S05]  /*15690*/  WARPSYNC.COLLECTIVE R15, `(.L_x_15335) ;  /* 0x000000000f0c7348 */ /* 0x005fea0003c00000 */
[----:B------:R-:W-:Y:S02]  /*156a0*/  ELECT P6, UR62, PT ;  /* 0x00000000003e782f */ /* 0x000fe400038c0000 */
[----:B------:R-:W-:Y:S01]  /*156b0*/  MOV R14, UR62 ;  /* 0x0000003e000e7c02 */ /* 0x000fe20008000f00 */
[----:B0-2---:R-:W-:Y:S10]  /*156c0*/  ENDCOLLECTIVE ;  /* 0x000000000000791b */ /* 0x005ff40003800000 */
.L_x_15335:
[----:B------:R-:W-:Y:S05]  /*156d0*/  BSYNC B1 ;  /* 0x0000000000017941 */ /* 0x000fea0003800000 */
.L_x_15334:
[----:B------:R-:W-:Y:S05]  /*156e0*/  BRA `(.L_x_15336) ;  /* 0xffffffb800387947 */ /* 0x000fea000383ffff */
.L_x_15194:
[----:B0-----:R0:W1:Y:S02]  /*156f0*/  SYNCS.PHASECHK.TRANS64.TRYWAIT P1, [R3+URZ+0x16840], R2 ;  /* 0x01684002030075a7 */ /* 0x001064000802017f */
[----:B-1----:R-:W-:Y:S05]  /*15700*/  @!P1 NANOSLEEP.SYNCS 0x989680 ;  /* 0x009896800000995d */ /* 0x002fea0003900000 */
[----:B------:R-:W1:Y:S02]  /*15710*/  @!P1 SYNCS.PHASECHK.TRANS64 P1, [R3+URZ+0x16840], R2 ;  /* 0x01684002030095a7 */ /* 0x000e64000802007f */
[----:B-1----:R-:W-:Y:S05]  /*15720*/  @!P1 BRA `(.L_x_15194) ;  /* 0xfffffffc00f09947 */ /* 0x002fea000383ffff */
[----:B------:R-:W-:Y:S05]  /*15730*/  BRA `(.L_x_15337) ;  /* 0xffffffb800587947 */ /* 0x000fea000383ffff */
.L_x_15196:
[----:B-1----:R1:W3:Y:S02]  /*15740*/  SYNCS.PHASECHK.TRANS64.TRYWAIT P1, [R25+URZ+0x16840], R0 ;  /* 0x01684000190075a7 */ /* 0x0022e4000802017f */
[----:B---3--:R-:W-:Y:S05]  /*15750*/  @!P1 NANOSLEEP.SYNCS 0x989680 ;  /* 0x009896800000995d */ /* 0x008fea0003900000 */
[----:B------:R-:W3:Y:S02]  /*15760*/  @!P1 SYNCS.PHASECHK.TRANS64 P1, [R25+URZ+0x16840], R0 ;  /* 0x01684000190095a7 */ /* 0x000ee4000802007f */
[----:B---3--:R-:W-:Y:S05]  /*15770*/  @!P1 BRA `(.L_x_15196) ;  /* 0xfffffffc00f09947 */ /* 0x008fea000383ffff */
[----:B------:R-:W-:Y:S05]  /*15780*/  BRA `(.L_x_15338) ;  /* 0xffffffb800647947 */ /* 0x000fea000383ffff */
.L_x_15198:
[----:B---3--:R3:W4:Y:S02]  /*15790*/  SYNCS.PHASECHK.TRANS64.TRYWAIT P1, [R3+URZ+0x16860], R2 ;  /* 0x01686002030075a7 */ /* 0x008724000802017f */
[----:B----4-:R-:W-:Y:S05]  /*157a0*/  @!P1 NANOSLEEP.SYNCS 0x989680 ;  /* 0x009896800000995d */ /* 0x010fea0003900000 */
[----:B------:R-:W4:Y:S02]  /*157b0*/  @!P1 SYNCS.PHASECHK.TRANS64 P1, [R3+URZ+0x16860], R2 ;  /* 0x01686002030095a7 */ /* 0x000f24000802007f */
[----:B----4-:R-:W-:Y:S05]  /*157c0*/  @!P1 BRA `(.L_x_15198) ;  /* 0xfffffffc00f09947 */ /* 0x010fea000383ffff */
[----:B------:R-:W-:Y:S05]  /*157d0*/  BRA `(.L_x_15339) ;  /* 0xffffffb800607947 */ /* 0x000fea000383ffff */
.L_x_15340:
        /* <DEDUP_REMOVED lines=10> */
.L_x_15869:


//--------------------- .text._ZN7cutlass13device_kernelIN5flash11enable_sm90INS1_16FlashAttnFwdSm90INS1_25CollectiveMainloopFwdSm90ILi2EN4cute5tupleIJNS5_1CILi1EEES8_S8_EEENS6_IJNS7_ILi192EEENS7_ILi128EEENS7_ILi64EEEEEELi64ENS_10bfloat16_tEfNS_4arch4Sm90ELb1ELb0ELb1ELb1ELb1ELb1ELb0ELb1ELb1ELb1ELb0ELb0EEENS1_21CollectiveEpilogueFwdINS6_IJSA_SC_SB_EEES9_SE_SG_Li384ELb1ELb1ELb0ELb0EEENS1_36VarlenDynamicPersistentTileSchedulerILi192ELi128ELi384ELi128ELb0ELb1ELb1ELb1ELb1ELb1EEEEEEEEEvNT_6ParamsE --------------------------
	.section	.text._ZN7cutlass13device_kernelIN5flash11enable_sm90INS1_16FlashAttnFwdSm90INS1_25CollectiveMainloopFwdSm90ILi2EN4cute5tupleIJNS5_1CILi1EEES8_S8_EEENS6_IJNS7_ILi192EEENS7_ILi128EEENS7_ILi64EEEEEELi64ENS_10bfloat16_tEfNS_4arch4Sm90ELb1ELb0ELb1ELb1ELb1ELb1ELb0ELb1ELb1ELb1ELb0ELb0EEENS1_21CollectiveEpilogueFwdINS6_IJSA_SC_SB_EEES9_SE_SG_Li384ELb1ELb1ELb0ELb0EEENS1_36VarlenDynamicPersistentTileSchedulerILi192ELi128ELi384ELi128ELb0ELb1ELb1ELb1ELb1ELb1EEEEEEEEEvNT_6ParamsE,"ax",@progbits
	.align	128
.text._ZN7cutlass13device_kernelIN5flash11enable_sm90INS1_16FlashAttnFwdSm90INS1_25CollectiveMainloopFwdSm90ILi2EN4cute5tupleIJNS5_1CILi1EEES8_S8_EEENS6_IJNS7_ILi192EEENS7_ILi128EEENS7_ILi64EEEEEELi64ENS_10bfloat16_tEfNS_4arch4Sm90ELb1ELb0ELb1ELb1ELb1ELb1ELb0ELb1ELb1ELb1ELb0ELb0EEENS1_21CollectiveEpilogueFwdINS6_IJSA_SC_SB_EEES9_SE_SG_Li384ELb1ELb1ELb0ELb0EEENS1_36VarlenDynamicPersistentTileSchedulerILi192ELi128ELi384ELi128ELb0ELb1ELb1ELb1ELb1ELb1EEEEEEEEEvNT_6ParamsE:
        .type           _ZN7cutlass13device_kernelIN5flash11enable_sm90INS1_16FlashAttnFwdSm90INS1_25CollectiveMainloopFwdSm90ILi2EN4cute5tupleIJNS5_1CILi1EEES8_S8_EEENS6_IJNS7_ILi192EEENS7_ILi128EEENS7_ILi64EEEEEELi64ENS_10bfloat16_tEfNS_4arch4Sm90ELb1ELb0ELb1ELb1ELb1ELb1ELb0ELb1ELb1ELb1ELb0ELb0EEENS1_21CollectiveEpilogueFwdINS6_IJSA_SC_SB_EEES9_SE_SG_Li384ELb1ELb1ELb0ELb0EEENS1_36VarlenDynamicPersistentTileSchedulerILi192ELi128ELi384ELi128ELb0ELb1ELb1ELb1ELb1ELb1EEEEEEEEEvNT_6ParamsE,@function
        .size           _ZN7cutlass13device_kernelIN5flash11enable_sm90INS1_16FlashAttnFwdSm90INS1_25CollectiveMainloopFwdSm90ILi2EN4cute5tupleIJNS5_1CILi1EEES8_S8_EEENS6_IJNS7_ILi192EEENS7_ILi128EEENS7_ILi64EEEEEELi64ENS_10bfloat16_tEfNS_4arch4Sm90ELb1ELb0ELb1ELb1ELb1ELb1ELb0ELb1ELb1ELb1ELb0ELb0EEENS1_21CollectiveEpilogueFwdINS6_IJSA_SC_SB_EEES9_SE_SG_Li384ELb1ELb1ELb0ELb0EEENS1_36VarlenDynamicPersistentTileSchedulerILi192ELi128ELi384ELi128ELb0ELb1ELb1ELb1ELb1ELb1EEEEEEEEEvNT_6ParamsE,(.L_x_15870 - _ZN7cutlass13device_kernelIN5flash11enable_sm90INS1_16FlashAttnFwdSm90INS1_25CollectiveMainloopFwdSm90ILi2EN4cute5tupleIJNS5_1CILi1EEES8_S8_EEENS6_IJNS7_ILi192EEENS7_ILi128EEENS7_ILi64EEEEEELi64ENS_10bfloat16_tEfNS_4arch4Sm90ELb1ELb0ELb1ELb1ELb1ELb1ELb0ELb1ELb1ELb1ELb0ELb0EEENS1_21CollectiveEpilogueFwdINS6_IJSA_SC_SB_EEES9_SE_SG_Li384ELb1ELb1ELb0ELb0EEENS1_36VarlenDynamicPersistentTileSchedulerILi192ELi128ELi384ELi128ELb0ELb1ELb1ELb1ELb1ELb1EEEEEEEEEvNT_6ParamsE)
        .other          _ZN7cutlass13device_kernelIN5flash11enable_sm90INS1_16FlashAttnFwdSm90INS1_25CollectiveMainloopFwdSm90ILi2EN4cute5tupleIJNS5_1CILi1EEES8_S8_EEENS6_IJNS7_ILi192EEENS7_ILi128EEENS7_ILi64EEEEEELi64ENS_10bfloat16_tEfNS_4arch4Sm90ELb1ELb0ELb1ELb1ELb1ELb1ELb0ELb1ELb1ELb1ELb0ELb0EEENS1_21CollectiveEpilogueFwdINS6_IJSA_SC_SB_EEES9_SE_SG_Li384ELb1ELb1ELb0ELb0EEENS1_36VarlenDynamicPersistentTileSchedulerILi192ELi128ELi384ELi128ELb0ELb1ELb1ELb1ELb1ELb1EEEEEEEEEvNT_6ParamsE,@"STO_CUDA_ENTRY STV_DEFAULT"
_ZN7cutlass13device_kernelIN5flash11enable_sm90INS1_16FlashAttnFwdSm90INS1_25CollectiveMainloopFwdSm90ILi2EN4cute5tupleIJNS5_1CILi1EEES8_S8_EEENS6_IJNS7_ILi192EEENS7_ILi128EEENS7_ILi64EEEEEELi64ENS_10bfloat16_tEfNS_4arch4Sm90ELb1ELb0ELb1ELb1ELb1ELb1ELb0ELb1ELb1ELb1ELb0ELb0EEENS1_21CollectiveEpilogueFwdINS6_IJSA_SC_SB_EEES9_SE_SG_Li384ELb1ELb1ELb0ELb0EEENS1_36VarlenDynamicPersistentTileSchedulerILi192ELi128ELi384ELi128ELb0ELb1ELb1ELb1ELb1ELb1EEEEEEEEEvNT_6ParamsE:
        /* <DEDUP_REMOVED lines=17> */
.L_x_15342:
[----:B------:R-:W-:Y:S05]  /*0110*/  BSYNC B0 ;  /* 0x0000000000007941 */ /* 0x000fea0003800000 */
.L_x_15341:
        /* <DEDUP_REMOVED lines=40> */
.L_x_15343:
        /* <DEDUP_REMOVED lines=22> */
.L_x_15344:
        /* <DEDUP_REMOVED lines=18> */
.L_x_15345:
        /* <DEDUP_REMOVED lines=22> */
.L_x_15346:
        /* <DEDUP_REMOVED lines=22> */
.L_x_15347:
        /* <DEDUP_REMOVED lines=9> */
.L_x_15350:
[----:B------:R-:W-:-:S08]  /*0970*/  NOP ;  /* 0x0000000000007918 */ /* 0x000fd00000000000 */
[----:B------:R-:W0:Y:S02]  /*0980*/  USETMAXREG.TRY_ALLOC.CTAPOOL UP0, 0xa0 ;  /* 0x000000a0000079c8 */ /* 0x000e240008000600 */
[----:B0-----:R-:W-:-:S13]  /*0990*/  PLOP3.LUT P0, PT, PT, PT, UP0, 0x80, 0x0 ;  /* 0x000000000000781c */ /* 0x001fda0003f0f008 */
[----:B------:R-:W-:Y:S05]  /*09a0*/  @!P0 BRA `(.L_x_15350) ;  /* 0xfffffffc00f08947 */ /* 0x000fea000383ffff */
[----:B------:R-:W2:Y:S01]  /*09b0*/  S2R R0, SR_TID.X ;  /* 0x0000000000007919 */ /* 0x000ea20000002100 */
[----:B------:R-:W-:Y:S01]  /*09c0*/  ULDC UR4, c[0x0][0xc3c] ;  /* 0x00030f0000047ab9 */ /* 0x000fe20000000800 */
[----:B--2---:R-:W-:Y:S02]  /*09d0*/  SHF.R.U32.HI R2, RZ, 0x7, R0 ;  /* 0x00000007ff027819 */ /* 0x004fe40000011600 */
[----:B------:R-:W2:Y:S01]  /*09e0*/  LDL.LU R0, [R1+0x4] ;  /* 0x0000040001007983 */ /* 0x000ea20000300800 */
[----:B------:R-:W-:Y:S06]  /*09f0*/  BAR.ARV 0x8, 0x200 ;  /* 0x0208000000007b1d */ /* 0x000fec0000002000 */
[----:B------:R-:W-:Y:S01]  /*0a00*/  ISETP.NE.AND P0, PT, R2, 0x1, PT ;  /* 0x000000010200780c */ /* 0x000fe20003f05270 */
[----:B------:R-:W0:Y:S01]  /*0a10*/  S2R R3, SR_CgaCtaId ;  /* 0x0000000000037919 */ /* 0x000e220000008800 */
[----:B------:R-:W-:-:S11]  /*0a20*/  MOV R2, 0x400 ;  /* 0x0000040000027802 */ /* 0x000fd60000000f00 */
[----:B------:R-:W-:Y:S08]  /*0a30*/  @!P0 BAR.ARV 0x9, 0x100 ;  /* 0x0244000000008b1d */ /* 0x000ff00000002000 */
[----:B------:R-:W-:Y:S01]  /*0a40*/  BAR.SYNC.DEFER_BLOCKING 0x5, 0x200 ;  /* 0x0148000000007b1d */ /* 0x000fe20000010000 */
[----:B0-----:R-:W-:-:S05]  /*0a50*/  LEA R2, R3, R2, 0x18 ;  /* 0x0000000203027211 */ /* 0x001fca00078ec0ff */
[----:B------:R-:W0:Y:S02]  /*0a60*/  LDS.128 R32, [R2+0x168d0] ;  /* 0x0168d00002207984 */ /* 0x000e240000000c00 */
[----:B------:R-:W-:Y:S06]  /*0a70*/  BAR.ARV 0x4, 0x200 ;  /* 0x0108000000007b1d */ /* 0x000fec0000002000 */
[----:B--2---:R-:W-:-:S04]  /*0a80*/  LOP3.LUT R0, R0, 0xfffffffb, RZ, 0xc0, !PT ;  /* 0xfffffffb00007812 */ /* 0x004fc800078ec0ff */
[----:B------:R-:W-:Y:S02]  /*0a90*/  @P0 LOP3.LUT R0, R0, 0x4, RZ, 0xfc, !PT ;  /* 0x0000000400000812 */ /* 0x000fe400078efcff */
[----:B0-----:R-:W-:-:S03]  /*0aa0*/  ISETP.GE.AND P0, PT, R35, UR4, PT ;  /* 0x0000000423007c0c */ /* 0x001fc6000bf06270 */
[----:B------:R0:W-:Y:S10]  /*0ab0*/  STL [R1+0x4], R0 ;  /* 0x0000040001007387 */ /* 0x0001f40000100800 */
[----:B0-----:R-:W-:Y:S05]  /*0ac0*/  @P0 BRA `(.L_x_15351) ;  /* 0x00000198008c0947 */ /* 0x001fea0003800000 */
[----:B------:R-:W2:Y:S01]  /*0ad0*/  LDL.LU R13, [R1+0x30] ;  /* 0x00003000010d7983 */ /* 0x000ea20000300800 */
[----:B------:R-:W0:Y:S02]  /*0ae0*/  S2R R0, SR_TID.X ;  /* 0x0000000000007919 */ /* 0x000e240000002100 */
[----:B0-----:R-:W-:-:S05]  /*0af0*/  VIADD R12, R0, 0xffffff80 ;  /* 0xffffff80000c7836 */ /* 0x001fca0000000000 */
[----:B------:R-:W-:-:S04]  /*0b00*/  SHF.R.S32.HI R0, RZ, 0x1f, R12 ;  /* 0x0000001fff007819 */ /* 0x000fc8000001140c */
[----:B------:R-:W-:-:S04]  /*0b10*/  LEA.HI R3, R0, R12, RZ, 0x7 ;  /* 0x0000000c00037211 */ /* 0x000fc800078f38ff */
[----:B------:R-:W-:-:S05]  /*0b20*/  LOP3.LUT R4, R3, 0xffffff80, RZ, 0xc0, !PT ;  /* 0xffffff8003047812 */ /* 0x000fca00078ec0ff */
[----:B------:R-:W-:Y:S01]  /*0b30*/  IMAD.IADD R11, R12, 0x1, -R4 ;  /* 0x000000010c0b7824 */ /* 0x000fe200078e0a04 */
[----:B------:R-:W-:-:S04]  /*0b40*/  LEA.HI R4, R0, R12, RZ, 0x4 ;  /* 0x0000000c00047211 */ /* 0x000fc800078f20ff */
[----:B------:R-:W-:Y:S02]  /*0b50*/  SHF.R.S32.HI R6, RZ, 0x1f, R11 ;  /* 0x0000001fff067819 */ /* 0x000fe4000001140b */
[----:B------:R-:W-:Y:S02]  /*0b60*/  SHF.R.S32.HI R7, RZ, 0x4, R4 ;  /* 0x00000004ff077819 */ /* 0x000fe40000011404 */
[----:B------:R-:W-:Y:S02]  /*0b70*/  LEA.HI R8, R6, R11, RZ, 0x2 ;  /* 0x0000000b06087211 */ /* 0x000fe400078f10ff */
[----:B------:R-:W-:Y:S02]  /*0b80*/  SHF.R.S32.HI R14, RZ, 0x7, R3 ;  /* 0x00000007ff0e7819 */ /* 0x000fe40000011403 */
[--C-:B------:R-:W-:Y:S02]  /*0b90*/  SHF.R.S32.HI R9, RZ, 0x2, R8.reuse ;  /* 0x00000002ff097819 */ /* 0x100fe40000011408 */
[----:B------:R-:W-:-:S02]  /*0ba0*/  SHF.R.S32.HI R10, RZ, 0x1f, R8 ;  /* 0x0000001fff0a7819 */ /* 0x000fc40000011408 */
[----:B------:R-:W-:Y:S02]  /*0bb0*/  LOP3.LUT R3, R4, 0x3fffff0, RZ, 0xc0, !PT ;  /* 0x03fffff004037812 */ /* 0x000fe400078ec0ff */
[----:B------:R-:W-:Y:S02]  /*0bc0*/  LEA.HI R5, R0, R12, RZ, 0x5 ;  /* 0x0000000c00057211 */ /* 0x000fe400078f28ff */
[----:B------:R-:W-:Y:S02]  /*0bd0*/  LEA.HI R4, R4, R7, RZ, 0x1 ;  /* 0x0000000704047211 */ /* 0x000fe400078f08ff */
[----:B------:R-:W-:Y:S01]  /*0be0*/  LEA.HI R10, R10, R9, RZ, 0x3 ;  /* 0x000000090a0a7211 */ /* 0x000fe200078f18ff */
[----:B------:R-:W-:Y:S01]  /*0bf0*/  IMAD.IADD R3, R12, 0x1, -R3 ;  /* 0x000000010c037824 */ /* 0x000fe200078e0a03 */
[----:B------:R-:W-:Y:S02]  /*0c00*/  SHF.R.S32.HI R15, RZ, 0x5, R5 ;  /* 0x00000005ff0f7819 */ /* 0x000fe40000011405 */
[----:B------:R-:W-:Y:S01]  /*0c10*/  LOP3.LUT R4, R4, 0x1ffffffe, RZ, 0xc0, !PT ;  /* 0x1ffffffe04047812 */ /* 0x000fe200078ec0ff */
[----:B------:R-:W-:Y:S01]  /*0c20*/  IMAD.HI R5, R14, 0x55555556, RZ ;  /* 0x555555560e057827 */ /* 0x000fe200078e02ff */
[----:B------:R-:W-:-:S02]  /*0c30*/  LOP3.LUT R10, R10, 0xfffffff8, RZ, 0xc0, !PT ;  /* 0xfffffff80a0a7812 */ /* 0x000fc400078ec0ff */
[----:B------:R-:W-:Y:S01]  /*0c40*/  LEA.HI R6, R6, R11, RZ, 0x5 ;  /* 0x0000000b06067211 */ /* 0x000fe200078f28ff */
[----:B------:R-:W-:Y:S02]  /*0c50*/  IMAD.IADD R4, R7, 0x1, -R4 ;  /* 0x0000000107047824 */ /* 0x000fe400078e0a04 */
[----:B------:R-:W-:Y:S01]  /*0c60*/  IMAD R3, R15, 0x10, R3 ;  /* 0x000000100f037824 */ /* 0x000fe200078e0203 */
[----:B------:R-:W-:Y:S01]  /*0c70*/  LEA.HI R5, R5, R5, RZ, 0x1 ;  /* 0x0000000505057211 */ /* 0x000fe200078f08ff */
[----:B------:R-:W-:Y:S01]  /*0c80*/  IMAD.IADD R9, R9, 0x1, -R10 ;  /* 0x0000000109097824 */ /* 0x000fe200078e0a0a */
[----:B------:R-:W-:Y:S01]  /*0c90*/  SHF.R.S32.HI R6, RZ, 0x5, R6 ;  /* 0x00000005ff067819 */ /* 0x000fe20000011406 */
[----:B------:R-:W-:Y:S01]  /*0ca0*/  IMAD R7, R3, 0x8, R4 ;  /* 0x0000000803077824 */ /* 0x000fe200078e0204 */
[----:B------:R-:W-:Y:S01]  /*0cb0*/  LEA.HI R3, R0, R12, RZ, 0x2 ;  /* 0x0000000c00037211 */ /* 0x000fe200078f10ff */
[----:B------:R-:W-:Y:S01]  /*0cc0*/  IMAD R5, R5, -0x3, R14 ;  /* 0xfffffffd05057824 */ /* 0x000fe200078e020e */
[----:B------:R-:W-:-:S02]  /*0cd0*/  LEA R6, R6, R9, 0x4 ;  /* 0x0000000906067211 */ /* 0x000fc400078e20ff */
[--C-:B------:R-:W-:Y:S02]  /*0ce0*/  SHF.R.S32.HI R23, RZ, 0x2, R3.reuse ;  /* 0x00000002ff177819 */ /* 0x100fe40000011403 */
[----:B------:R-:W-:Y:S01]  /*0cf0*/  SHF.R.S32.HI R4, RZ, 0x1f, R3 ;  /* 0x0000001fff047819 */ /* 0x000fe20000011403 */
[----:B------:R-:W-:Y:S01]  /*0d00*/  IMAD R10, R5, 0x40, R6 ;  /* 0x00000040050a7824 */ /* 0x000fe200078e0206 */
[----:B------:R-:W-:Y:S01]  /*0d10*/  LEA.HI R0, R0, R12, RZ, 0x3 ;  /* 0x0000000c00007211 */ /* 0x000fe200078f18ff */
[----:B------:R-:W-:Y:S01]  /*0d20*/  VIADD R6, R23, 0x60 ;  /* 0x0000006017067836 */ /* 0x000fe20000000000 */
[----:B------:R-:W-:Y:S02]  /*0d30*/  LOP3.LUT R3, R3, 0xfffffffc, RZ, 0xc0, !PT ;  /* 0xfffffffc03037812 */ /* 0x000fe400078ec0ff */
[----:B------:R-:W-:Y:S02]  /*0d40*/  LEA.HI R4, R4, R23, RZ, 0x3 ;  /* 0x0000001704047211 */ /* 0x000fe400078f18ff */
[----:B------:R-:W-:-:S02]  /*0d50*/  SHF.R.S32.HI R5, RZ, 0x3, R0 ;  /* 0x00000003ff057819 */ /* 0x000fc40000011400 */
[----:B------:R-:W-:Y:S01]  /*0d60*/  SHF.R.S32.HI R5, RZ, 0x1f, R6 ;  /* 0x0000001fff057819 */ /* 0x000fe20000011406 */
[----:B------:R-:W-:Y:S01]  /*0d70*/  IMAD.IADD R9, R12, 0x1, -R3 ;  /* 0x000000010c097824 */ /* 0x000fe200078e0a03 */
[----:B------:R-:W-:Y:S01]  /*0d80*/  LOP3.LUT R4, R4, 0xfffffff8, RZ, 0xc0, !PT ;  /* 0xfffffff804047812 */ /* 0x000fe200078ec0ff */
[----:B------:R-:W-:Y:S01]  /*0d90*/  IMAD.SHL.U32 R3, R6, 0x40, RZ ;  /* 0x0000004006037824 */ /* 0x000fe200078e00ff */
[----:B------:R-:W-:Y:S02]  /*0da0*/  LOP3.LUT R0, R0, 0xfffffff8, RZ, 0xc0, !PT ;  /* 0xfffffff800007812 */ /* 0x000fe400078ec0ff */
[----:B------:R-:W-:Y:S01]  /*0db0*/  LEA.HI R5, R5, R6, RZ, 0x3 ;  /* 0x0000000605057211 */ /* 0x000fe200078f18ff */
[----:B------:R-:W-:Y:S01]  /*0dc0*/  IMAD.IADD R4, R23, 0x1, -R4 ;  /* 0x0000000117047824 */ /* 0x000fe200078e0a04 */
[----:B------:R-:W-:Y:S01]  /*0dd0*/  IADD3 R0, R12, -R0, RZ ;  /* 0x800000000c007210 */ /* 0x000fe20007ffe0ff */
[C---:B------:R-:W-:Y:S01]  /*0de0*/  IMAD.SHL.U32 R16, R9.reuse, 0x8, RZ ;  /* 0x0000000809107824 */ /* 0x040fe200078e00ff */
[C---:B------:R-:W-:Y:S01]  /*0df0*/  LEA.HI R0, R9.reuse, R9, RZ, 0x1 ;  /* 0x0000000909007211 */ /* 0x040fe200078f08ff */
[----:B------:R-:W-:Y:S01]  /*0e00*/  IMAD.SHL.U32 R152, R9, 0x4, RZ ;  /* 0x0000000409987824 */ /* 0x000fe200078e00ff */
[----:B------:R-:W-:Y:S01]  /*0e10*/  LOP3.LUT R3, R3, 0x1c0, RZ, 0xc0, !PT ;  /* 0x000001c003037812 */ /* 0x000fe200078ec0ff */
[----:B------:R-:W-:Y:S01]  /*0e20*/  IMAD.SHL.U32 R5, R5, 0x40, RZ ;  /* 0x0000004005057824 */ /* 0x000fe200078e00ff */
[----:B------:R-:W-:Y:S01]  /*0e30*/  STL [R1+0x64], R10 ;  /* 0x0000640a01007387 */ /* 0x000fe20000100800 */
[----:B------:R-:W-:-:S03]  /*0e40*/  LOP3.LUT R0, R0, 0x1ffffffe, RZ, 0xc0, !PT ;  /* 0x1ffffffe00007812 */ /* 0x000fc600078ec0ff */
[----:B------:R-:W-:Y:S01]  /*0e50*/  STL [R1+0x54], RZ ;  /* 0x000054ff01007387 */ /* 0x000fe20000100800 */
[----:B------:R-:W-:-:S03]  /*0e60*/  SHF.R.U32.HI R6, RZ, 0x3, R3 ;  /* 0x00000003ff067819 */ /* 0x000fc60000011603 */
[----:B------:R0:W-:Y:S01]  /*0e70*/  STL [R1+0x30], R4 ;  /* 0x0000300401007387 */ /* 0x0001e20000100800 */
[----:B------:R-:W-:Y:S02]  /*0e80*/  LOP3.LUT R3, R3, 0x38, R16, 0xf8, !PT ;  /* 0x0000003803037812 */ /* 0x000fe400078ef810 */
[----:B------:R-:W-:Y:S02]  /*0e90*/  LOP3.LUT R5, R5, 0xfffffe00, RZ, 0xc0, !PT ;  /* 0xfffffe0005057812 */ /* 0x000fe400078ec0ff */
[----:B------:R-:W-:Y:S01]  /*0ea0*/  LOP3.LUT R8, R8, 0x7ffffffc, RZ, 0xc0, !PT ;  /* 0x7ffffffc08087812 */ /* 0x000fe200078ec0ff */
[----:B0-----:R-:W-:Y:S01]  /*0eb0*/  VIADD R4, R152, 0x10 ;  /* 0x0000001098047836 */ /* 0x001fe20000000000 */
[----:B------:R-:W-:Y:S01]  /*0ec0*/  LOP3.LUT R3, R5, R3, R6, 0xf6, !PT ;  /* 0x0000000305037212 */ /* 0x000fe200078ef606 */
[----:B------:R-:W-:-:S03]  /*0ed0*/  IMAD.IADD R0, R9, 0x1, -R0 ;  /* 0x0000000109007824 */ /* 0x000fc600078e0a00 */
[----:B------:R0:W-:Y:S01]  /*0ee0*/  STL [R1], R4 ;  /* 0x0000000401007387 */ /* 0x0001e20000100800 */
[----:B------:R-:W-:-:S03]  /*0ef0*/  SHF.R.S32.HI R6, RZ, 0x1f, R4 ;  /* 0x0000001fff067819 */ /* 0x000fc60000011404 */
[----:B------:R1:W-:Y:S01]  /*0f00*/  STL [R1+0x34], R5 ;  /* 0x0000340501007387 */ /* 0x0003e20000100800 */
[----:B------:R-:W-:Y:S02]  /*0f10*/  IMAD R0, R0, 0x8, R10 ;  /* 0x0000000800007824 */ /* 0x000fe400078e020a */
[----:B------:R-:W-:Y:S02]  /*0f20*/  IMAD R3, R3, 0x2, R2 ;  /* 0x0000000203037824 */ /* 0x000fe400078e0202 */
[----:B0-----:R-:W-:Y:S01]  /*0f30*/  IMAD.SHL.U32 R4, R7, 0x8, RZ ;  /* 0x0000000807047824 */ /* 0x001fe200078e00ff */
[----:B-1----:R-:W-:Y:S01]  /*0f40*/  IADD3 R5, R11, -R8, RZ ;  /* 0x800000080b057210 */ /* 0x002fe20007ffe0ff */
[----:B------:R0:W-:Y:S04]  /*0f50*/  STL [R1+0x5c], R6 ;  /* 0x00005c0601007387 */ /* 0x0001e80000100800 */
[----:B------:R0:W-:Y:S04]  /*0f60*/  STL [R1+0x38], R5 ;  /* 0x0000380501007387 */ /* 0x0001e80000100800 */
[----:B------:R0:W-:Y:S04]  /*0f70*/  STL [R1+0x68], R4 ;  /* 0x0000680401007387 */ /* 0x0001e80000100800 */
[----:B------:R0:W-:Y:S04]  /*0f80*/  STL [R1+0x3c], R0 ;  /* 0x00003c0001007387 */ /* 0x0001e80000100800 */
[----:B------:R0:W-:Y:S01]  /*0f90*/  STL [R1+0x60], R3 ;  /* 0x0000600301007387 */ /* 0x0001e20000100800 */
[----:B------:R-:W-:Y:S01]  /*0fa0*/  VIADD R18, R16, 0x20 ;  /* 0x0000002010127836 */ /* 0x000fe20000000000 */
[----:B------:R-:W-:Y:S01]  /*0fb0*/  SHF.R.S32.HI R17, RZ, 0x1f, R16 ;  /* 0x0000001fff117819 */ /* 0x000fe20000011410 */
[----:B------:R-:W-:-:S02]  /*0fc0*/  IMAD.MOV.U32 R19, RZ, RZ, RZ ;  /* 0x000000ffff137224 */ /* 0x000fc400078e00ff */
[----:B------:R-:W-:Y:S01]  /*0fd0*/  IMAD.MOV.U32 R157, RZ, RZ, RZ ;  /* 0x000000ffff9d7224 */ /* 0x000fe200078e00ff */
[----:B------:R-:W-:Y:S01]  /*0fe0*/  SHF.R.S32.HI R155, RZ, 0x1f, R18 ;  /* 0x0000001fff9b7819 */ /* 0x000fe20000011412 */
[----:B------:R-:W-:Y:S02]  /*0ff0*/  IMAD.MOV.U32 R154, RZ, RZ, RZ ;  /* 0x000000ffff9a7224 */ /* 0x000fe400078e00ff */
[----:B------:R-:W-:Y:S01]  /*1000*/  IMAD.MOV.U32 R22, RZ, RZ, RZ ;  /* 0x000000ffff167224 */ /* 0x000fe200078e00ff */
[----:B0-2---:R-:W-:-:S07]  /*1010*/  LOP3.LUT R156, R13, 0x1, RZ, 0xfc, !PT ;  /* 0x000000010d9c7812 */ /* 0x005fce00078efcff */
.L_x_15496:
[----:B0-2--5:R-:W0:Y:S02]  /*1020*/  LDC.64 R4, c[0x0][0xc88] ;  /* 0x00032200ff047b82 */ /* 0x025e240000000a00 */
[----:B0-----:R-:W-:-:S05]  /*1030*/  IMAD.WIDE R4, R35, 0x4, R4 ;  /* 0x0000000423047825 */ /* 0x001fca00078e0204 */
[----:B----4-:R-:W2:Y:S01]  /*1040*/  LDG.E R0, desc[UR40][R4.64] ;  /* 0x0000002804007981 */ /* 0x010ea2000c1e1900 */
        /* <DEDUP_REMOVED lines=22> */
[----:B------:R-:W-:Y:S01]  /*11b0*/  IADD3.X R9, R32, UR7, RZ, P3, !PT ;  /* 0x0000000720097c10 */ /* 0x000fe20009ffe4ff */
[----:B------:R-:W-:Y:S01]  /*11c0*/  IMAD.U32 R10, RZ, RZ, UR4 ;  /* 0x00000004ff0a7e24 */ /* 0x000fe2000f8e00ff */
[----:B------:R-:W-:Y:S01]  /*11d0*/  ULDC.64 UR4, c[0x0][0x418] ;  /* 0x0001060000047ab9 */ /* 0x000fe20000000a00 */
[----:B------:R1:W-:Y:S04]  /*11e0*/  STL [R1+0x4c], R32 ;  /* 0x00004c2001007387 */ /* 0x0003e80000100800 */
[----:B------:R1:W5:Y:S04]  /*11f0*/  @P1 LDG.E R3, desc[UR40][R6.64] ;  /* 0x0000002806031981 */ /* 0x000368000c1e1900 */
[----:B------:R-:W-:Y:S01]  /*1200*/  @P2 IADD3 R4, P1, R36, UR8, RZ ;  /* 0x0000000824042c10 */ /* 0x000fe2000ff3e0ff */
[----:B------:R1:W5:Y:S03]  /*1210*/  @P0 LDG.E R31, desc[UR40][R8.64] ;  /* 0x00000028081f0981 */ /* 0x000366000c1e1900 */
[----:B------:R-:W-:-:S05]  /*1220*/  @P2 IADD3.X R5, R32, UR9, RZ, P1, !PT ;  /* 0x0000000920052c10 */ /* 0x000fca0008ffe4ff */
[----:B------:R-:W2:Y:S01]  /*1230*/  @P2 LDG.E R10, desc[UR40][R4.64] ;  /* 0x00000028040a2981 */ /* 0x000ea2000c1e1900 */
[----:B------:R-:W-:Y:S01]  /*1240*/  UISETP.NE.U32.AND UP0, UPT, UR4, URZ, UPT ;  /* 0x0000003f0400728c */ /* 0x000fe2000bf05070 */
[----:B------:R-:W-:Y:S02]  /*1250*/  MOV R28, R0 ;  /* 0x00000000001c7202 */ /* 0x000fe40000000f00 */
        /* <DEDUP_REMOVED lines=8> */
[----:B--2---:R1:W-:Y:S01]  /*12e0*/  STL [R1+0x10], R10 ;  /* 0x0000100a01007387 */ /* 0x0043e20000100800 */
[----:B------:R-:W-:Y:S05]  /*12f0*/  @P2 BRA `(.L_x_15352) ;  /* 0x0000000000282947 */ /* 0x000fea0003800000 */
[----:B------:R-:W-:Y:S02]  /*1300*/  ULDC.64 UR4, c[0x0][0xa00] ;  /* 0x0002800000047ab9 */ /* 0x000fe40000000a00 */
[----:B------:R-:W-:-:S04]  /*1310*/  ISETP.NE.U32.AND P1, PT, RZ, UR4, PT ;  /* 0x00000004ff007c0c */ /* 0x000fc8000bf25070 */
[----:B------:R-:W-:-:S13]  /*1320*/  ISETP.NE.AND.EX P1, PT, RZ, UR5, PT, P1 ;  /* 0x00000005ff007c0c */ /* 0x000fda000bf25310 */
[----:B------:R-:W-:Y:S05]  /*1330*/  @!P1 BRA `(.L_x_15352) ;  /* 0x0000000000189947 */ /* 0x000fea0003800000 */
[----:B------:R-:W0:Y:S02]  /*1340*/  LDC.64 R4, c[0x0][0xa00] ;  /* 0x00028000ff047b82 */ /* 0x000e240000000a00 */
[----:B0-----:R-:W-:-:S05]  /*1350*/  IMAD.WIDE R4, R28, 0x4, R4 ;  /* 0x000000041c047825 */ /* 0x001fca00078e0204 */
[----:B------:R-:W2:Y:S04]  /*1360*/  LDG.E R0, desc[UR40][R4.64] ;  /* 0x0000002804007981 */ /* 0x000ea8000c1e1900 */
[----:B-1----:R-:W2:Y:S02]  /*1370*/  LDG.E R7, desc[UR40][R4.64+0x4] ;  /* 0x0000042804077981 */ /* 0x002ea4000c1e1900 */
[----:B--2---:R-:W-:-:S05]  /*1380*/  IMAD.IADD R10, R7, 0x1, -R0 ;  /* 0x00000001070a7824 */ /* 0x004fca00078e0a00 */
[----:B------:R0:W-:Y:S02]  /*1390*/  STL [R1+0x10], R10 ;  /* 0x0000100a01007387 */ /* 0x0001e40000100800 */
.L_x_15352:
[----:B------:R-:W-:Y:S01]  /*13a0*/  ULDC.64 UR4, c[0x0][0xa20] ;  /* 0x0002880000047ab9 */ /* 0x000fe20000000a00 */
[----:B------:R2:W-:Y:S01]  /*13b0*/  STL [R1+0x40], R34 ;  /* 0x0000402201007387 */ /* 0x0005e20000100800 */
[----:B------:R-:W-:-:S04]  /*13c0*/  ISETP.NE.U32.AND P1, PT, RZ, UR4, PT ;  /* 0x00000004ff007c0c */ /* 0x000fc8000bf25070 */
[----:B------:R-:W-:-:S13]  /*13d0*/  ISETP.NE.AND.EX P1, PT, RZ, UR5, PT, P1 ;  /* 0x00000005ff007c0c */ /* 0x000fda000bf25310 */
[----:B--2---:R-:W-:Y:S05]  /*13e0*/  @!P1 BRA `(.L_x_15353) ;  /* 0x0000000000109947 */ /* 0x004fea0003800000 */
[----:B------:R-:W-:-:S04]  /*13f0*/  IADD3 R4, P0, R36, UR4, RZ ;  /* 0x0000000424047c10 */ /* 0x000fc8000ff1e0ff */
[----:B------:R-:W-:-:S05]  /*1400*/  IADD3.X R5, R32, UR5, RZ, P0, !PT ;  /* 0x0000000520057c10 */ /* 0x000fca00087fe4ff */
[----:B------:R2:W5:Y:S01]  /*1410*/  LDG.E R30, desc[UR40][R4.64] ;  /* 0x00000028041e7981 */ /* 0x000562000c1e1900 */
[----:B------:R-:W-:Y:S05]  /*1420*/  BRA `(.L_x_15354) ;  /* 0x0000000000107947 */ /* 0x000fea0003800000 */
.L_x_15353:
[----:B------:R-:W-:Y:S05]  /*1430*/  @!P0 BRA `(.L_x_15354) ;  /* 0x00000000000c8947 */ /* 0x000fea0003800000 */
[----:B------:R-:W2:Y:S04]  /*1440*/  LDG.E R5, desc[UR40][R8.64] ;  /* 0x0000002808057981 */ /* 0x000ea8000c1e1900 */
[----:B------:R-:W2:Y:S02]  /*1450*/  LDG.E R30, desc[UR40][R8.64+0x4] ;  /* 0x00000428081e7981 */ /* 0x000ea4000c1e1900 */
[----:B--2---:R-:W-:-:S07]  /*1460*/  IMAD.IADD R30, R30, 0x1, -R5 ;  /* 0x000000011e1e7824 */ /* 0x004fce00078e0a05 */
.L_x_15354:
[----:B------:R-:W-:Y:S01]  /*1470*/  ULDC.64 UR4, c[0x0][0xa10] ;  /* 0x0002840000047ab9 */ /* 0x000fe20000000a00 */
[----:B-1----:R-:W1:Y:S01]  /*1480*/  LDC R8, c[0x0][0x448] ;  /* 0x00011200ff087b82 */ /* 0x002e620000000800 */
[----:B------:R-:W-:-:S04]  /*1490*/  ISETP.NE.U32.AND P0, PT, RZ, UR4, PT ;  /* 0x00000004ff007c0c */ /* 0x000fc8000bf05070 */
[----:B------:R-:W-:Y:S01]  /*14a0*/  ISETP.NE.AND.EX P0, PT, RZ, UR5, PT, P0 ;  /* 0x00000005ff007c0c */ /* 0x000fe2000bf05300 */
[----:B------:R-:W-:-:S12]  /*14b0*/  ULDC.64 UR4, c[0x0][0xa30] ;  /* 0x00028c0000047ab9 */ /* 0x000fd80000000a00 */
[----:B--2---:R-:W2:Y:S02]  /*14c0*/  @P0 LDC.64 R4, c[0x0][0xa10] ;  /* 0x00028400ff040b82 */ /* 0x004ea40000000a00 */
        /* <DEDUP_REMOVED lines=16> */
[----:B------:R-:W3:Y:S08]  /*15d0*/  @P1 LDC R11, c[0x0][0x44c] ;  /* 0x00011300ff0b1b82 */ /* 0x000ef00000000800 */
[----:B------:R-:W0:Y:S01]  /*15e0*/  @P1 LDC R5, c[0x0][0x450] ;  /* 0x00011400ff051b82 */ /* 0x000e220000000800 */
[----:B--2---:R-:W-:-:S02]  /*15f0*/  @P0 IMAD.IADD R29, R9, 0x1, -R0 ;  /* 0x00000001091d0824 */ /* 0x004fc400078e0a00 */
[----:B---3--:R-:W-:-:S04]  /*1600*/  @P1 IMAD.HI.U32 R0, R4, R11, RZ ;  /* 0x0000000b04001227 */ /* 0x008fc800078e00ff */
[----:B----4-:R-:W-:Y:S01]  /*1610*/  IMAD.IADD R6, R8, 0x1, R29 ;  /* 0x0000000108067824 */ /* 0x010fe200078e021d */
[----:B0-----:R-:W-:-:S04]  /*1620*/  @P1 SHF.R.U32.HI R4, RZ, R5, R0 ;  /* 0x00000005ff041219 */ /* 0x001fc80000011600 */
[C---:B------:R-:W-:Y:S01]  /*1630*/  IADD3 R83, R6.reuse, 0x80, -R10 ;  /* 0x0000008006537810 */ /* 0x040fe20007ffe80a */
[----:B------:R1:W-:Y:S01]  /*1640*/  STL [R1+0x1c], R6 ;  /* 0x00001c0601007387 */ /* 0x0003e20000100800 */
[----:B------:R-:W-:-:S03]  /*1650*/  IADD3 R0, R6, 0x7f, RZ ;  /* 0x0000007f06007810 */ /* 0x000fc60007ffe0ff */
[----:B------:R-:W-:Y:S01]  /*1660*/  IMAD.IADD R4, R83, 0x1, R4 ;  /* 0x0000000153047824 */ /* 0x000fe200078e0204 */
[----:B------:R-:W-:-:S04]  /*1670*/  SHF.R.S32.HI R3, RZ, 0x1f, R0 ;  /* 0x0000001fff037819 */ /* 0x000fc80000011400 */
[----:B------:R-:W-:Y:S02]  /*1680*/  SHF.R.S32.HI R5, RZ, 0x1f, R4 ;  /* 0x0000001fff057819 */ /* 0x000fe40000011404 */
[----:B------:R-:W-:Y:S02]  /*1690*/  LEA.HI R3, R3, R0, RZ, 0x7 ;  /* 0x0000000003037211 */ /* 0x000fe400078f38ff */
[----:B------:R-:W-:Y:S02]  /*16a0*/  LEA.HI R5, R5, R4, RZ, 0x7 ;  /* 0x0000000405057211 */ /* 0x000fe400078f38ff */
[----:B------:R-:W-:Y:S02]  /*16b0*/  SHF.R.S32.HI R84, RZ, 0x7, R3 ;  /* 0x00000007ff547819 */ /* 0x000fe40000011403 */
        /* <DEDUP_REMOVED lines=34> */
.L_x_15357:
[----:B------:R-:W-:Y:S05]  /*18e0*/  BSYNC B6 ;  /* 0x0000000000067941 */ /* 0x000fea0003800000 */
.L_x_15356:
        /* <DEDUP_REMOVED lines=20> */
.L_x_15359:
[----:B------:R-:W-:Y:S05]  /*1a30*/  BSYNC B6 ;  /* 0x0000000000067941 */ /* 0x000fea0003800000 */
.L_x_15358:
[----:B------:R-:W2:Y:S01]  /*1a40*/  LDL R35, [R1+0x30] ;  /* 0x0000300001237983 */ /* 0x000ea20000100800 */
[----:B------:R-:W-:Y:S01]  /*1a50*/  ULDC.64 UR4, c[0x0][0x9f8] ;  /* 0x00027e0000047ab9 */ /* 0x000fe20000000a00 */
[----:B------:R-:W0:Y:S01]  /*1a60*/  LDC.64 R4, c[0x0][0x3f8] ;  /* 0x0000fe00ff047b82 */ /* 0x000e220000000a00 */
[----:B------:R-:W-:Y:S01]  /*1a70*/  ISETP.NE.U32.AND P0, PT, RZ, UR4, PT ;  /* 0x00000004ff007c0c */ /* 0x000fe2000bf05070 */
[----:B------:R-:W3:Y:S03]  /*1a80*/  LDL.LU R14, [R1+0x4] ;  /* 0x00000400010e7983 */ /* 0x000ee60000300800 */
[----:B------:R-:W-:Y:S01]  /*1a90*/  ISETP.NE.AND.EX P0, PT, RZ, UR5, PT, P0 ;  /* 0x00000005ff007c0c */ /* 0x000fe2000bf05300 */
[----:B------:R-:W4:Y:S02]  /*1aa0*/  LDL R12, [R1+0x34] ;  /* 0x00003400010c7983 */ /* 0x000f240000100800 */
[----:B------:R-:W1:Y:S08]  /*1ab0*/  LDC R59, c[0x0][0x3f4] ;  /* 0x0000fd00ff3b7b82 */ /* 0x000e700000000800 */
[----:B------:R-:W1:Y:S02]  /*1ac0*/  LDC.64 R62, c[0x0][0x408] ;  /* 0x00010200ff3e7b82 */ /* 0x000e640000000a00 */
[----:B------:R-:W-:-:S04]  /*1ad0*/  @P0 IADD3 R6, P1, R36, UR4, RZ ;  /* 0x0000000424060c10 */ /* 0x000fc8000ff3e0ff */
[----:B------:R-:W-:-:S05]  /*1ae0*/  @P0 IADD3.X R7, R32, UR5, RZ, P1, !PT ;  /* 0x0000000520070c10 */ /* 0x000fca0008ffe4ff */
[----:B------:R1:W4:Y:S01]  /*1af0*/  @P0 LDG.E R28, desc[UR40][R6.64] ;  /* 0x00000028061c0981 */ /* 0x000322000c1e1900 */
[----:B------:R-:W1:Y:S01]  /*1b00*/  S2R R32, SR_TID.X ;  /* 0x0000000000207919 */ /* 0x000e620000002100 */
[----:B------:R-:W-:Y:S02]  /*1b10*/  SHF.R.S32.HI R3, RZ, 0x1f, R23 ;  /* 0x0000001fff037819 */ /* 0x000fe40000011417 */
[----:B------:R-:W-:-:S03]  /*1b20*/  SHF.R.S32.HI R153, RZ, 0x1f, R152 ;  /* 0x0000001fff997819 */ /* 0x000fc60000011498 */
[-C--:B0-----:R-:W-:Y:S01]  /*1b30*/  IMAD R0, R3, R4.reuse, RZ ;  /* 0x0000000403007224 */ /* 0x081fe200078e02ff */
[----:B-1----:R-:W-:Y:S01]  /*1b40*/  ISETP.GE.AND P0, PT, R16, R59, PT ;  /* 0x0000003b1000720c */ /* 0x002fe20003f06270 */
[----:B------:R-:W-:Y:S01]  /*1b50*/  IMAD.WIDE.U32 R8, R23, R4, R152 ;  /* 0x0000000417087225 */ /* 0x000fe200078e0098 */
[----:B-----5:R-:W-:-:S03]  /*1b60*/  SHF.R.S32.HI R7, RZ, 0x1f, R24 ;  /* 0x0000001fff077819 */ /* 0x020fc60000011418 */
[C---:B------:R-:W-:Y:S02]  /*1b70*/  IMAD R13, R23.reuse, R5, R0 ;  /* 0x00000005170d7224 */ /* 0x040fe400078e0200 */
[----:B------:R-:W-:-:S04]  /*1b80*/  IMAD.WIDE.U32 R10, R23, R4, R16 ;  /* 0x00000004170a7225 */ /* 0x000fc800078e0010 */
[----:B------:R-:W-:Y:S01]  /*1b90*/  IMAD R0, R3, R62, RZ ;  /* 0x0000003e03007224 */ /* 0x000fe200078e02ff */
[----:B------:R-:W-:Y:S01]  /*1ba0*/  SEL R3, R59, RZ, P0 ;  /* 0x000000ff3b037207 */ /* 0x000fe20000000000 */
[----:B------:R-:W-:Y:S01]  /*1bb0*/  VIADD R36, R32, 0xffffff80 ;  /* 0xffffff8020247836 */ /* 0x000fe20000000000 */
[----:B------:R-:W-:Y:S01]  /*1bc0*/  IADD3 R9, R9, R13, RZ ;  /* 0x0000000d09097210 */ /* 0x000fe20007ffe0ff */
[----:B------:R-:W-:Y:S02]  /*1bd0*/  IMAD R6, R7, R4, RZ ;  /* 0x0000000407067224 */ /* 0x000fe400078e02ff */
[----:B------:R-:W-:Y:S02]  /*1be0*/  IMAD.IADD R11, R13, 0x1, R11 ;  /* 0x000000010d0b7824 */ /* 0x000fe400078e020b */
[-C--:B------:R-:W-:Y:S02]  /*1bf0*/  IMAD R7, R7, R62.reuse, RZ ;  /* 0x0000003e07077224 */ /* 0x080fe400078e02ff */
[----:B------:R-:W-:Y:S01]  /*1c00*/  IMAD.WIDE.U32 R52, R23, R62, R152 ;  /* 0x0000003e17347225 */ /* 0x000fe200078e0098 */
[----:B------:R-:W-:-:S03]  /*1c10*/  SHF.L.U64.HI R66, R4, 0x7, R5 ;  /* 0x0000000704427819 */ /* 0x000fc60000010205 */
[C---:B------:R-:W-:Y:S02]  /*1c20*/  IMAD R15, R23.reuse, R63, R0 ;  /* 0x0000003f170f7224 */ /* 0x040fe400078e0200 */
[----:B------:R-:W-:Y:S01]  /*1c30*/  IMAD.WIDE.U32 R54, R23, R62, R16 ;  /* 0x0000003e17367225 */ /* 0x000fe200078e0010 */
[----:B------:R-:W-:-:S03]  /*1c40*/  SHF.L.U64.HI R64, R62, 0x7, R63 ;  /* 0x000000073e407819 */ /* 0x000fc6000001023f */
[----:B------:R-:W-:Y:S02]  /*1c50*/  IMAD.IADD R3, R16, 0x1, R3 ;  /* 0x0000000110037824 */ /* 0x000fe400078e0203 */
[----:B------:R-:W-:Y:S02]  /*1c60*/  IMAD.IADD R68, R31, 0x1, R30 ;  /* 0x000000011f447824 */ /* 0x000fe400078e021e */
[----:B------:R-:W-:Y:S01]  /*1c70*/  IMAD.WIDE.U32 R20, R24, R4, R8 ;  /* 0x0000000418147225 */ /* 0x000fe200078e0008 */
[----:B------:R-:W-:-:S03]  /*1c80*/  SHF.R.S32.HI R0, RZ, 0x1f, R3 ;  /* 0x0000001fff007819 */ /* 0x000fc60000011403 */
[----:B------:R-:W-:-:S04]  /*1c90*/  IMAD.WIDE.U32 R30, R24, R4, R10 ;  /* 0x00000004181e7225 */ /* 0x000fc800078e000a */
[----:B------:R-:W-:Y:S02]  /*1ca0*/  IMAD.SHL.U32 R65, R4, 0x80, RZ ;  /* 0x0000008004417824 */ /* 0x000fe400078e00ff */
[----:B------:R-:W-:Y:S02]  /*1cb0*/  IMAD R7, R24, R63, R7 ;  /* 0x0000003f18077224 */ /* 0x000fe400078e0207 */
[----:B------:R-:W-:Y:S02]  /*1cc0*/  IMAD.IADD R53, R53, 0x1, R15 ;  /* 0x0000000135357824 */ /* 0x000fe400078e020f */
[----:B------:R-:W-:Y:S01]  /*1cd0*/  IMAD.IADD R55, R15, 0x1, R55 ;  /* 0x000000010f377824 */ /* 0x000fe200078e0237 */
[----:B------:R-:W-:Y:S01]  /*1ce0*/  LEA.HI R0, R0, R3, RZ, 0x3 ;  /* 0x0000000300007211 */ /* 0x000fe200078f18ff */
[----:B------:R-:W-:-:S04]  /*1cf0*/  IMAD.WIDE.U32 R52, R24, R62, R52 ;  /* 0x0000003e18347225 */ /* 0x000fc800078e0034 */
[----:B------:R-:W-:-:S04]  /*1d00*/  IMAD.WIDE.U32 R54, R24, R62, R54 ;  /* 0x0000003e18367225 */ /* 0x000fc800078e0036 */
[----:B------:R-:W-:Y:S01]  /*1d10*/  IMAD R3, R24, R5, R6 ;  /* 0x0000000518037224 */ /* 0x000fe200078e0206 */
[----:B------:R-:W-:-:S03]  /*1d20*/  LOP3.LUT R6, R0, 0xfffffff8, RZ, 0xc0, !PT ;  /* 0xfffffff800067812 */ /* 0x000fc600078ec0ff */
[----:B------:R-:W-:Y:S02]  /*1d30*/  IMAD.IADD R57, R21, 0x1, R3 ;  /* 0x0000000115397824 */ /* 0x000fe400078e0203 */
[----:B------:R-:W-:Y:S01]  /*1d40*/  IMAD.IADD R56, R3, 0x1, R31 ;  /* 0x0000000103387824 */ /* 0x000fe200078e021f */
[----:B------:R-:W-:Y:S01]  /*1d50*/  SHF.R.S32.HI R61, RZ, 0x1f, R34 ;  /* 0x0000001fff3d7819 */ /* 0x000fe20000011422 */
[----:B------:R-:W-:Y:S02]  /*1d60*/  IMAD.SHL.U32 R62, R62, 0x80, RZ ;  /* 0x000000803e3e7824 */ /* 0x000fe400078e00ff */
[----:B------:R-:W-:Y:S01]  /*1d70*/  IMAD.SHL.U32 R59, R59, 0x2, RZ ;  /* 0x000000023b3b7824 */ /* 0x000fe200078e00ff */
[C---:B--2---:R-:W-:Y:S01]  /*1d80*/  LOP3.LUT P1, RZ, R35.reuse, 0x4, RZ, 0xc0, !PT ;  /* 0x0000000423ff7812 */ /* 0x044fe2000782c0ff */
[----:B------:R-:W-:Y:S01]  /*1d90*/  IMAD.SHL.U32 R67, R35, 0x40, RZ ;  /* 0x0000004023437824 */ /* 0x000fe200078e00ff */
[----:B------:R-:W-:Y:S02]  /*1da0*/  SHF.R.U32.HI R35, RZ, 0x7, R32 ;  /* 0x00000007ff237819 */ /* 0x000fe40000011620 */
[----:B---3--:R-:W-:-:S02]  /*1db0*/  LOP3.LUT R14, R14, 0xfffffffd, RZ, 0xc0, !PT ;  /* 0xfffffffd0e0e7812 */ /* 0x008fc400078ec0ff */
[----:B------:R-:W-:-:S04]  /*1dc0*/  SHF.R.S32.HI R32, RZ, 0x1f, R36 ;  /* 0x0000001fff207819 */ /* 0x000fc80000011424 */
[----:B------:R-:W-:-:S03]  /*1dd0*/  LEA.HI R32, R32, R36, RZ, 0x2 ;  /* 0x0000002420207211 */ /* 0x000fc600078f10ff */
[----:B------:R-:W-:Y:S02]  /*1de0*/  @P1 LOP3.LUT R14, R14, 0x2, RZ, 0xfc, !PT ;  /* 0x000000020e0e1812 */ /* 0x000fe400078efcff */
[----:B------:R-:W-:-:S03]  /*1df0*/  LOP3.LUT R32, R32, 0xfffffffc, RZ, 0xc0, !PT ;  /* 0xfffffffc20207812 */ /* 0x000fc600078ec0ff */
[----:B------:R0:W-:Y:S01]  /*1e00*/  STL [R1+0x4], R14 ;  /* 0x0000040e01007387 */ /* 0x0001e20000100800 */
[----:B------:R-:W-:Y:S01]  /*1e10*/  LOP3.LUT R67, R67, 0x1c0, RZ, 0xc0, !PT ;  /* 0x000001c043437812 */ /* 0x000fe200078ec0ff */
[----:B------:R-:W-:Y:S01]  /*1e20*/  IMAD.IADD R32, R36, 0x1, -R32 ;  /* 0x0000000124207824 */ /* 0x000fe200078e0a20 */
[----:B------:R-:W-:Y:S02]  /*1e30*/  ISETP.NE.AND P6, PT, R35, 0x1, PT ;  /* 0x000000012300780c */ /* 0x000fe40003fc5270 */
[----:B0-----:R-:W-:-:S04]  /*1e40*/  SHF.R.S32.HI R14, RZ, 0x1f, R36 ;  /* 0x0000001fff0e7819 */ /* 0x001fc80000011424 */
[----:B------:R-:W-:Y:S01]  /*1e50*/  LEA.HI R14, R14, R36, RZ, 0x5 ;  /* 0x000000240e0e7211 */ /* 0x000fe200078f28ff */
[----:B------:R-:W-:Y:S01]  /*1e60*/  VIADD R36, R23, 0x60 ;  /* 0x0000006017247836 */ /* 0x000fe20000000000 */
[----:B------:R-:W-:Y:S02]  /*1e70*/  SHF.R.U32.HI R63, RZ, 0x3, R67 ;  /* 0x00000003ff3f7819 */ /* 0x000fe40000011643 */
[----:B------:R-:W-:Y:S02]  /*1e80*/  LOP3.LUT R4, R67, 0x18, R16, 0xf8, !PT ;  /* 0x0000001843047812 */ /* 0x000fe400078ef810 */
[----:B------:R-:W-:Y:S02]  /*1e90*/  SHF.L.U32 R36, R36, 0x6, RZ ;  /* 0x0000000624247819 */ /* 0x000fe400000006ff */
[----:B------:R-:W-:Y:S02]  /*1ea0*/  LOP3.LUT R4, R4, R63, RZ, 0x3c, !PT ;  /* 0x0000003f04047212 */ /* 0x000fe400078e3cff */
[----:B------:R-:W-:Y:S01]  /*1eb0*/  SHF.R.S32.HI R14, RZ, 0x5, R14 ;  /* 0x00000005ff0e7819 */ /* 0x000fe2000001140e */
[----:B------:R-:W-:Y:S01]  /*1ec0*/  IMAD R60, R32, 0x60, R23 ;  /* 0x00000060203c7824 */ /* 0x000fe200078e0217 */
[----:B------:R-:W-:Y:S01]  /*1ed0*/  LOP3.LUT R36, R36, 0x1c0, RZ, 0xc0, !PT ;  /* 0x000001c024247812 */ /* 0x000fe200078ec0ff */
[----:B------:R-:W-:Y:S01]  /*1ee0*/  IMAD.IADD R32, R7, 0x1, R55 ;  /* 0x0000000107207824 */ /* 0x000fe200078e0237 */
[----:B------:R-:W-:Y:S01]  /*1ef0*/  IADD3 R82, R35, 0x8, RZ ;  /* 0x0000000823527810 */ /* 0x000fe20007ffe0ff */
[----:B------:R-:W-:Y:S01]  /*1f00*/  IMAD R58, R14, 0x200, R4 ;  /* 0x000002000e3a7824 */ /* 0x000fe200078e0204 */
[--C-:B------:R-:W-:Y:S01]  /*1f10*/  LOP3.LUT R4, R67, 0x38, R0.reuse, 0xf8, !PT ;  /* 0x0000003843047812 */ /* 0x100fe200078ef800 */
[----:B------:R-:W-:Y:S01]  /*1f20*/  IMAD.IADD R35, R53, 0x1, R7 ;  /* 0x0000000135237824 */ /* 0x000fe200078e0207 */
[----:B------:R-:W-:-:S02]  /*1f30*/  SHF.R.S32.HI R7, RZ, 0x3, R0 ;  /* 0x00000003ff077819 */ /* 0x000fc40000011400 */
[----:B------:R-:W-:Y:S01]  /*1f40*/  LOP3.LUT R0, R36, 0x38, R0, 0xf8, !PT ;  /* 0x0000003824007812 */ /* 0x000fe200078ef800 */
[----:B------:R-:W-:Y:S01]  /*1f50*/  VIADD R36, R23, 0x60 ;  /* 0x0000006017247836 */ /* 0x000fe20000000000 */
[----:B------:R-:W-:Y:S05]  /*1f60*/  @!P6 WARPSYNC.ALL ;  /* 0x000000000000e948 */ /* 0x000fea0003800000 */
[----:B------:R-:W-:Y:S01]  /*1f70*/  IMAD.SHL.U32 R36, R36, 0x40, RZ ;  /* 0x0000004024247824 */ /* 0x000fe200078e00ff */
[----:B------:R-:W-:Y:S01]  /*1f80*/  LOP3.LUT R3, R4, R63, RZ, 0x3c, !PT ;  /* 0x0000003f04037212 */ /* 0x000fe200078e3cff */
[----:B------:R-:W-:-:S03]  /*1f90*/  ULDC UR4, c[0x0][0x2f4] ;  /* 0x0000bd0000047ab9 */ /* 0x000fc60000000800 */
[----:B------:R-:W-:-:S04]  /*1fa0*/  LOP3.LUT R36, R36, 0x1c0, RZ, 0xc0, !PT ;  /* 0x000001c024247812 */ /* 0x000fc800078ec0ff */
[----:B------:R-:W-:-:S04]  /*1fb0*/  SHF.R.U32.HI R36, RZ, 0x3, R36 ;  /* 0x00000003ff247819 */ /* 0x000fc80000011624 */
[----:B------:R-:W-:Y:S01]  /*1fc0*/  LOP3.LUT R0, R0, R36, RZ, 0x3c, !PT ;  /* 0x0000002400007212 */ /* 0x000fe200078e3cff */
[----:B------:R-:W-:Y:S01]  /*1fd0*/  IMAD R3, R14, 0x200, R3 ;  /* 0x000002000e037824 */ /* 0x000fe200078e0203 */
[----:B------:R-:W-:Y:S01]  /*1fe0*/  @!P6 BAR.SYNC.DEFER_BLOCKING 0x9, 0x100 ;  /* 0x024400000000eb1d */ /* 0x000fe20000010000 */
[----:B------:R-:W-:Y:S02]  /*1ff0*/  ISETP.GE.AND P1, PT, R16, UR4, PT ;  /* 0x0000000410007c0c */ /* 0x000fe4000bf26270 */
[----:B------:R-:W-:Y:S01]  /*2000*/  ISETP.GE.AND P2, PT, R18, UR4, PT ;  /* 0x0000000412007c0c */ /* 0x000fe2000bf46270 */
[----:B----4-:R-:W-:Y:S01]  /*2010*/  IMAD.IADD R0, R12, 0x1, R0 ;  /* 0x000000010c007824 */ /* 0x010fe200078e0200 */
[----:B------:R-:W-:Y:S02]  /*2020*/  SHF.R.S32.HI R5, RZ, 0x1f, R28 ;  /* 0x0000001fff057819 */ /* 0x000fe4000001141c */
[----:B------:R-:W-:-:S09]  /*2030*/  SHF.R.S32.HI R4, RZ, 0x1f, R6 ;  /* 0x0000001fff047819 */ /* 0x000fd20000011406 */
.L_x_15415:
[----:B--2---:R-:W2:Y:S01]  /*2040*/  LDL R38, [R1+0x30] ;  /* 0x0000300001267983 */ /* 0x004ea20000100800 */
[----:B------:R-:W0:Y:S03]  /*2050*/  LDC R73, c[0x0][0x430] ;  /* 0x00010c00ff497b82 */ /* 0x000e260000000800 */
[----:B---34-:R-:W3:Y:S01]  /*2060*/  LDL.LU R37, [R1+0x4] ;  /* 0x0000040001257983 */ /* 0x018ee20000300800 */
[----:B------:R-:W-:Y:S02]  /*2070*/  VIADD R26, R26, 0xffffffff ;  /* 0xffffffff1a1a7836 */ /* 0x000fe40000000000 */
[----:B------:R-:W-:Y:S02]  /*2080*/  IMAD.MOV.U32 R72, RZ, RZ, RZ ;  /* 0x000000ffff487224 */ /* 0x000fe400078e00ff */
        /* <DEDUP_REMOVED lines=16> */
[----:B------:R-:W-:-:S05]  /*2190*/  @!P3 IMAD.WIDE.U32 R10, R28, R10, R12 ;  /* 0x0000000a1c0ab225 */ /* 0x000fca00078e000c */
[----:B------:R-:W-:Y:S02]  /*21a0*/  @!P3 IADD3 R11, R11, R15, RZ ;  /* 0x0000000f0b0bb210 */ /* 0x000fe40007ffe0ff */
        /* <DEDUP_REMOVED lines=8> */
[----:B------:R-:W-:-:S02]  /*2230*/  IMAD.MOV R12, RZ, RZ, -R12 ;  /* 0x000000ffff0c7224 */ /* 0x000fc400078e0a0c */
[----:B------:R-:W-:Y:S02]  /*2240*/  IMAD R71, R10, 0x2, R25 ;  /* 0x000000020a477824 */ /* 0x000fe400078e0219 */
[----:B------:R-:W-:Y:S01]  /*2250*/  IMAD R73, R73, R12, R36 ;  /* 0x0000000c49497224 */ /* 0x000fe200078e0224 */
[----:B--2---:R-:W-:Y:S02]  /*2260*/  LOP3.LUT P5, RZ, R38, 0x4, RZ, 0xc0, !PT ;  /* 0x0000000426ff7812 */ /* 0x004fe400078ac0ff */
[----:B---3--:R-:W-:-:S04]  /*2270*/  LOP3.LUT R37, R37, 0xfffffffe, RZ, 0xc0, !PT ;  /* 0xfffffffe25257812 */ /* 0x008fc800078ec0ff */
[----:B------:R-:W-:Y:S02]  /*2280*/  @P3 LOP3.LUT R37, R37, 0x1, RZ, 0xfc, !PT ;  /* 0x0000000125253812 */ /* 0x000fe400078efcff */
[----:B------:R-:W-:-:S03]  /*2290*/  ISETP.GE.AND P3, PT, R78, 0x1, PT ;  /* 0x000000014e00780c */ /* 0x000fc60003f66270 */
[----:B------:R0:W-:Y:S02]  /*22a0*/  STL [R1+0x4], R37 ;  /* 0x0000042501007387 */ /* 0x0001e40000100800 */
[----:B------:R-:W-:-:S04]  /*22b0*/  @P5 VIADD R70, R10, 0xffffffe0 ;  /* 0xffffffe00a465836 */ /* 0x000fc80000000000 */
[----:B------:R-:W-:-:S04]  /*22c0*/  IMAD R70, R70, 0x2, R25 ;  /* 0x0000000246467824 */ /* 0x000fc800078e0219 */
[----:B0-----:R-:W-:Y:S05]  /*22d0*/  @!P3 BRA `(.L_x_15361) ;  /* 0x0000002c0074b947 */ /* 0x001fea0003800000 */
        /* <DEDUP_REMOVED lines=15> */
[----:B------:R-:W-:Y:S01]  /*23d0*/  IMAD R11, R61, UR4, RZ ;  /* 0x000000043d0b7c24 */ /* 0x000fe2000f8e02ff */
[----:B------:R-:W-:Y:S01]  /*23e0*/  IADD3 R9, R9, R13, RZ ;  /* 0x0000000d09097210 */ /* 0x000fe20007ffe0ff */
[----:B------:R-:W-:Y:S02]  /*23f0*/  IMAD R13, R64, R26, RZ ;  /* 0x0000001a400d7224 */ /* 0x000fe400078e02ff */
[C---:B------:R-:W-:Y:S02]  /*2400*/  IMAD R11, R34.reuse, UR5, R11 ;  /* 0x00000005220b7c24 */ /* 0x040fe4000f8e020b */
[----:B------:R-:W-:Y:S01]  /*2410*/  IMAD.WIDE.U32 R86, R34, UR4, R8 ;  /* 0x0000000422567c25 */ /* 0x000fe2000f8e0008 */
[----:B------:R-:W-:Y:S01]  /*2420*/  ULDC.64 UR4, c[0x0][0x2e8] ;  /* 0x0000ba0000047ab9 */ /* 0x000fe20000000a00 */
[----:B------:R-:W-:Y:S02]  /*2430*/  SHF.R.S32.HI R8, RZ, 0x1f, R26 ;  /* 0x0000001fff087819 */ /* 0x000fe4000001141a */
[----:B------:R-:W-:Y:S01]  /*2440*/  IMAD.IADD R9, R87, 0x1, R11 ;  /* 0x0000000157097824 */ /* 0x000fe200078e020b */
[----:B------:R-:W-:Y:S01]  /*2450*/  LEA R85, P3, R86, UR4, 0x1 ;  /* 0x0000000456557c11 */ /* 0x000fe2000f8608ff */
[----:B------:R-:W-:Y:S01]  /*2460*/  ULDC.U8 UR4, c[0x0][0x410] ;  /* 0x0001040000047ab9 */ /* 0x000fe20000000000 */
[----:B------:R-:W-:-:S02]  /*2470*/  IMAD R77, R8, R65, R10 ;  /* 0x00000041084d7224 */ /* 0x000fc400078e020a */
[----:B------:R-:W-:Y:S01]  /*2480*/  LEA.HI.X R86, R86, UR5, R9, 0x1, P3 ;  /* 0x0000000556567c11 */ /* 0x000fe200098f0c09 */
[----:B------:R-:W-:Y:S01]  /*2490*/  IMAD R13, R8, R62, R13 ;  /* 0x0000003e080d7224 */ /* 0x000fe200078e020d */
[----:B------:R-:W-:Y:S01]  /*24a0*/  ISETP.NE.AND P3, PT, RZ, UR4, PT ;  /* 0x00000004ff007c0c */ /* 0x000fe2000bf65270 */
[----:B------:R-:W-:-:S04]  /*24b0*/  IMAD.WIDE.U32 R10, R65, R26, RZ ;  /* 0x0000001a410a7225 */ /* 0x000fc800078e00ff */
[----:B------:R-:W-:-:S04]  /*24c0*/  IMAD.WIDE.U32 R8, R62, R26, RZ ;  /* 0x0000001a3e087225 */ /* 0x000fc800078e00ff */
[----:B------:R-:W-:Y:S02]  /*24d0*/  IMAD.IADD R77, R11, 0x1, R77 ;  /* 0x000000010b4d7824 */ /* 0x000fe400078e024d */
[----:B------:R-:W-:Y:S02]  /*24e0*/  IMAD.IADD R69, R9, 0x1, R13 ;  /* 0x0000000109457824 */ /* 0x000fe400078e020d */
[----:B------:R-:W-:Y:S05]  /*24f0*/  @!P3 BRA `(.L_x_15362) ;  /* 0x00000014005cb947 */ /* 0x000fea0003800000 */
[----:B------:R0:W5:Y:S01]  /*2500*/  LDL R80, [R1] ;  /* 0x0000000001507983 */ /* 0x0001620000100800 */
        /* <DEDUP_REMOVED lines=31> */
.L_x_15364:
[----:B------:R-:W-:Y:S05]  /*2700*/  BSYNC B1 ;  /* 0x0000000000017941 */ /* 0x000fea0003800000 */
.L_x_15363:
[----:B0-----:R-:W-:Y:S01]  /*2710*/  VIADD R12, R23, 0x60 ;  /* 0x00000060170c7836 */ /* 0x001fe20000000000 */
[----:B------:R-:W-:Y:S01]  /*2720*/  BSSY B1, `(.L_x_15365) ;  /* 0x0000021000017945 */ /* 0x000fe20003800000 */
[----:B-----5:R-:W-:Y:S02]  /*2730*/  IMAD.MOV.U32 R15, RZ, RZ, R44 ;  /* 0x000000ffff0f7224 */ /* 0x020fe400078e002c */
[----:B------:R-:W-:Y:S01]  /*2740*/  IMAD.MOV.U32 R79, RZ, RZ, R45 ;  /* 0x000000ffff4f7224 */ /* 0x000fe200078e002d */
[----:B------:R-:W-:-:S13]  /*2750*/  ISETP.GE.AND P4, PT, R12, R76, PT ;  /* 0x0000004c0c00720c */ /* 0x000fda0003f86270 */
[----:B------:R-:W-:Y:S05]  /*2760*/  @P4 BRA `(.L_x_15366) ;  /* 0x0000000000704947 */ /* 0x000fea0003800000 */
[----:B------:R-:W0:Y:S01]  /*2770*/  LDC.64 R12, c[0x0][0x3f8] ;  /* 0x0000fe00ff0c7b82 */ /* 0x000e220000000a00 */
[----:B------:R-:W-:Y:S01]  /*2780*/  MOV R11, R77 ;  /* 0x0000004d000b7202 */ /* 0x000fe20000000f00 */
[----:B------:R-:W-:Y:S01]  /*2790*/  IMAD.MOV.U32 R9, RZ, RZ, R69 ;  /* 0x000000ffff097224 */ /* 0x000fe200078e0045 */
[----:B------:R-:W-:Y:S01]  /*27a0*/  ULDC.64 UR4, c[0x0][0x3e8] ;  /* 0x0000fa0000047ab9 */ /* 0x000fe20000000a00 */
        /* <DEDUP_REMOVED lines=24> */
.L_x_15366:
[----:B------:R-:W-:Y:S05]  /*2930*/  BSYNC B1 ;  /* 0x0000000000017941 */ /* 0x000fea0003800000 */
.L_x_15365:
[----:B0-----:R-:W-:Y:S01]  /*2940*/  IMAD.MOV.U32 R8, RZ, RZ, R48 ;  /* 0x000000ffff087224 */ /* 0x001fe200078e0030 */
        /* <DEDUP_REMOVED lines=28> */
[----:B------:R-:W-:Y:S02]  /*2b10*/  PRMT R91, R10, 0x7610, R91 ;  /* 0x000076100a5b7816 */ /* 0x000fe4000000005b */
[----:B------:R-:W-:Y:S01]  /*2b20*/  PRMT R92, R11, 0x7610, R92 ;  /* 0x000076100b5c7816 */ /* 0x000fe2000000005c */
[----:B------:R-:W-:Y:S06]  /*2b30*/  @!P5 BRA `(.L_x_15367) ;  /* 0x000000000004d947 */ /* 0x000fec0003800000 */
[----:B------:R-:W-:Y:S01]  /*2b40*/  BPT.TRAP 0x1 ;  /* 0x000000040000795c */ /* 0x000fe20000300000 */
.L_x_15367:
[----:B------:R-:W-:Y:S01]  /*2b50*/  IMAD R69, R19, 0x8, R2 ;  /* 0x0000000813457824 */ /* 0x000fe200078e0202 */
[----:B------:R-:W-:Y:S01]  /*2b60*/  SHF.L.U32 R77, R157, 0x1f, RZ ;  /* 0x0000001f9d4d7819 */ /* 0x000fe200000006ff */
[----:B------:R-:W-:Y:S03]  /*2b70*/  BSSY B1, `(.L_x_15368) ;  /* 0x0000003000017945 */ /* 0x000fe60003800000 */
[----:B------:R-:W0:Y:S02]  /*2b80*/  SYNCS.PHASECHK.TRANS64.TRYWAIT P6, [R69+URZ+0x16890], R77 ;  /* 0x0168904d450075a7 */ /* 0x000e2400080c017f */
[----:B0-----:R-:W-:Y:S05]  /*2b90*/  @!P6 BRA `(.L_x_15369) ;  /* 0x000001780060e947 */ /* 0x001fea0003800000 */
.L_x_15611:
[----:B------:R-:W-:Y:S05]  /*2ba0*/  BSYNC B1 ;  /* 0x0000000000017941 */ /* 0x000fea0003800000 */
.L_x_15368:
[----:B------:R-:W-:-:S03]  /*2bb0*/  UMOV UR4, 0xffffffff ;  /* 0xffffffff00047882 */ /* 0x000fc60000000000 */
[----:B------:R-:W-:Y:S05]  /*2bc0*/  BRA.DIV UR4, `(.L_x_15370) ;  /* 0x0000017a04687947 */ /* 0x000fea000b800000 */
[----:B------:R1:W2:Y:S04]  /*2bd0*/  SHFL.IDX PT, R79, R86, RZ, 0x1c1f ;  /* 0x001c1fff564f7589 */ /* 0x0002a800000e0000 */
[----:B------:R1:W3:Y:S02]  /*2be0*/  SHFL.IDX PT, R14, R85, RZ, 0x1c1f ;  /* 0x001c1fff550e7589 */ /* 0x0002e400000e0000 */
.L_x_15615:
        /* <DEDUP_REMOVED lines=10> */
[--C-:B------:R-:W-:Y:S02]  /*2c90*/  SHF.R.U64 R100, R50, 0x10, R51.reuse ;  /* 0x0000001032647819 */ /* 0x100fe40000001233 */
[----:B------:R-:W-:Y:S01]  /*2ca0*/  SHF.R.U32.HI R102, RZ, 0x10, R51 ;  /* 0x00000010ff667819 */ /* 0x000fe20000011633 */
[----:B0-----:R-:W-:Y:S01]  /*2cb0*/  IMAD.U32 R51, R9, 0x10000, RZ ;  /* 0x0001000009337824 */ /* 0x001fe200078e00ff */
[--C-:B------:R-:W-:Y:S02]  /*2cc0*/  SHF.R.U32.HI R98, RZ, 0x10, R49.reuse ;  /* 0x00000010ff627819 */ /* 0x100fe40000011631 */
[----:B------:R-:W-:Y:S01]  /*2cd0*/  SHF.R.U64 R97, R48, 0x10, R49 ;  /* 0x0000001030617819 */ /* 0x000fe20000001231 */
[C---:B------:R-:W-:Y:S01]  /*2ce0*/  IMAD.U32 R48, R10.reuse, 0x10000, RZ ;  /* 0x000100000a307824 */ /* 0x040fe200078e00ff */
[----:B------:R-:W-:Y:S02]  /*2cf0*/  LOP3.LUT R49, R10, 0xffff0000, RZ, 0xc0, !PT ;  /* 0xffff00000a317812 */ /* 0x000fe400078ec0ff */
[----:B------:R-:W-:-:S02]  /*2d00*/  PRMT R100, R81, 0x5432, R100 ;  /* 0x0000543251647816 */ /* 0x000fc40000000064 */
[----:B------:R-:W-:Y:S02]  /*2d10*/  PRMT R102, R87, 0x5432, R102 ;  /* 0x0000543257667816 */ /* 0x000fe40000000066 */
[C---:B------:R-:W-:Y:S02]  /*2d20*/  LOP3.LUT R15, R11.reuse, 0xffff0000, RZ, 0xc0, !PT ;  /* 0xffff00000b0f7812 */ /* 0x040fe400078ec0ff */
[----:B------:R-:W-:Y:S01]  /*2d30*/  SHF.L.U32 R10, R11, 0x10, RZ ;  /* 0x000000100b0a7819 */ /* 0x000fe200000006ff */
[----:B------:R-:W-:Y:S01]  /*2d40*/  IMAD.U32 R103, R102, 0x10000, RZ ;  /* 0x0001000066677824 */ /* 0x000fe200078e00ff */
[----:B------:R-:W-:Y:S02]  /*2d50*/  PRMT R98, R80, 0x5432, R98 ;  /* 0x0000543250627816 */ /* 0x000fe40000000062 */
[----:B------:R-:W-:Y:S01]  /*2d60*/  PRMT R11, R99, 0x5410, R97 ;  /* 0x00005410630b7816 */ /* 0x000fe20000000061 */
[----:B------:R-:W-:Y:S01]  /*2d70*/  FMUL.FTZ R105, R49, R103 ;  /* 0x0000006731697220 */ /* 0x000fe20000410000 */
        /* <DEDUP_REMOVED lines=9> */
[-C--:B------:R-:W-:Y:S01]  /*2e10*/  FMUL.FTZ R106, R50, R97.reuse ;  /* 0x00000061326a7220 */ /* 0x080fe20000410000 */
[----:B------:R-:W-:Y:S01]  /*2e20*/  LOP3.LUT R50, R8, 0xffff0000, RZ, 0xc0, !PT ;  /* 0xffff000008327812 */ /* 0x000fe200078ec0ff */
[----:B------:R-:W-:Y:S01]  /*2e30*/  FFMA.FTZ R8, R51, R97, -R104 ;  /* 0x0000006133087223 */ /* 0x000fe20000010868 */
[----:B------:R-:W-:-:S02]  /*2e40*/  IMAD.U32 R100, R100, 0x10000, RZ ;  /* 0x0001000064647824 */ /* 0x000fc400078e00ff */
[C---:B------:R-:W-:Y:S01]  /*2e50*/  FFMA.FTZ R104, R48.reuse, R103, R49 ;  /* 0x0000006730687223 */ /* 0x040fe20000010031 */
[----:B------:R-:W-:Y:S02]  /*2e60*/  IMAD.U32 R11, R11, 0x10000, RZ ;  /* 0x000100000b0b7824 */ /* 0x000fe400078e00ff */
[C---:B------:R-:W-:Y:S01]  /*2e70*/  FMUL.FTZ R49, R15.reuse, R102 ;  /* 0x000000660f317220 */ /* 0x040fe20000410000 */
[----:B------:R-:W-:Y:S01]  /*2e80*/  FFMA.FTZ R105, R48, R99, -R105 ;  /* 0x0000006330697223 */ /* 0x000fe20000010869 */
[----:B------:R-:W-:Y:S01]  /*2e90*/  FMUL.FTZ R97, R15, R98 ;  /* 0x000000620f617220 */ /* 0x000fe20000410000 */
[C---:B------:R-:W-:Y:S01]  /*2ea0*/  FMUL.FTZ R48, R50.reuse, R100 ;  /* 0x0000006432307220 */ /* 0x040fe20000410000 */
[----:B------:R-:W-:Y:S01]  /*2eb0*/  FMUL.FTZ R15, R50, R11 ;  /* 0x0000000b320f7220 */ /* 0x000fe20000410000 */
[C---:B------:R-:W-:Y:S01]  /*2ec0*/  FFMA.FTZ R49, R10.reuse, R98, -R49 ;  /* 0x000000620a317223 */ /* 0x040fe20000010831 */
[----:B------:R-:W-:Y:S01]  /*2ed0*/  FFMA.FTZ R51, R51, R101, R106 ;  /* 0x0000006533337223 */ /* 0x000fe2000001006a */
[----:B------:R-:W-:Y:S01]  /*2ee0*/  FFMA.FTZ R10, R10, R102, R97 ;  /* 0x000000660a0a7223 */ /* 0x000fe20000010061 */
[C---:B------:R-:W-:Y:S01]  /*2ef0*/  FFMA.FTZ R48, R9.reuse, R11, -R48 ;  /* 0x0000000b09307223 */ /* 0x040fe20000010830 */
[----:B------:R-:W-:-:S02]  /*2f00*/  FFMA.FTZ R15, R9, R100, R15 ;  /* 0x00000064090f7223 */ /* 0x000fc4000001000f */
[----:B------:R-:W-:Y:S02]  /*2f10*/  F2FP.BF16.F32.PACK_AB R9, R51, R8 ;  /* 0x000000083309723e */ /* 0x000fe400000010ff */
[----:B------:R-:W-:Y:S02]  /*2f20*/  F2FP.BF16.F32.PACK_AB R11, R10, R49 ;  /* 0x000000310a0b723e */ /* 0x000fe400000010ff */
[----:B------:R-:W-:Y:S02]  /*2f30*/  F2FP.BF16.F32.PACK_AB R10, R104, R105 ;  /* 0x00000069680a723e */ /* 0x000fe400000010ff */
[----:B------:R-:W-:-:S07]  /*2f40*/  F2FP.BF16.F32.PACK_AB R8, R15, R48 ;  /* 0x000000300f08723e */ /* 0x000fce00000010ff */
.L_x_15376:
[----:B------:R-:W-:Y:S05]  /*2f50*/  BSYNC B3 ;  /* 0x0000000000037941 */ /* 0x000fea0003800000 */
.L_x_15375:
[----:B0-----:R4:W-:Y:S02]  /*2f60*/  ST.E.128 desc[UR40][R12.64], R8 ;  /* 0x000000080c007985 */ /* 0x0019e4000c101d28 */
.L_x_15374:
[----:B------:R-:W-:Y:S05]  /*2f70*/  BSYNC B2 ;  /* 0x0000000000027941 */ /* 0x000fea0003800000 */
.L_x_15373:
[----:B------:R-:W-:Y:S05]  /*2f80*/  @P2 BRA `(.L_x_15372) ;  /* 0x0000000000d82947 */ /* 0x000fea0003800000 */
[----:B------:R-:W5:Y:S01]  /*2f90*/  LDL R15, [R1] ;  /* 0x00000000010f7983 */ /* 0x000f620000100800 */
[C---:B---34-:R-:W-:Y:S01]  /*2fa0*/  LEA R12, P3, R18.reuse, R14, 0x1 ;  /* 0x0000000e120c7211 */ /* 0x058fe200078608ff */
[----:B------:R-:W-:Y:S02]  /*2fb0*/  BSSY B2, `(.L_x_15377) ;  /* 0x0000032000027945 */ /* 0x000fe40003800000 */
[----:B------:R3:W4:Y:S01]  /*2fc0*/  LDS.128 R8, [R70+0xe000] ;  /* 0x00e0000046087984 */ /* 0x0007220000000c00 */
[----:B--2---:R-:W-:Y:S02]  /*2fd0*/  LEA.HI.X R13, R18, R79, R155, 0x1, P3 ;  /* 0x0000004f120d7211 */ /* 0x004fe400018f0c9b */
[----:B-----5:R-:W-:-:S13]  /*2fe0*/  ISETP.GE.AND P3, PT, R15, R78, PT ;  /* 0x0000004e0f00720c */ /* 0x020fda0003f66270 */
[----:B---34-:R-:W-:Y:S05]  /*2ff0*/  @P3 BRA `(.L_x_15378) ;  /* 0x0000000000b43947 */ /* 0x018fea0003800000 */
[----:B------:R-:W-:Y:S01]  /*3000*/  SHF.R.U64 R51, R44, 0x10, R45 ;  /* 0x000000102c337819 */ /* 0x000fe2000000122d */
[----:B------:R-:W-:Y:S01]  /*3010*/  IMAD.U32 R15, R10, 0x10000, RZ ;  /* 0x000100000a0f7824 */ /* 0x000fe200078e00ff */
[--C-:B------:R-:W-:Y:S02]  /*3020*/  SHF.R.U64 R49, R46, 0x10, R47.reuse ;  /* 0x000000102e317819 */ /* 0x100fe4000000122f */
[----:B------:R-:W-:Y:S02]  /*3030*/  SHF.R.U32.HI R46, RZ, 0x10, R47 ;  /* 0x00000010ff2e7819 */ /* 0x000fe4000001162f */
[----:B------:R-:W-:Y:S02]  /*3040*/  SHF.R.U32.HI R14, RZ, 0x10, R45 ;  /* 0x00000010ff0e7819 */ /* 0x000fe4000001162d */
        /* <DEDUP_REMOVED lines=11> */
[C---:B------:R-:W-:Y:S01]  /*3100*/  IMAD.U32 R10, R11.reuse, 0x10000, RZ ;  /* 0x000100000b0a7824 */ /* 0x040fe200078e00ff */
[----:B------:R-:W-:Y:S01]  /*3110*/  LOP3.LUT R45, R11, 0xffff0000, RZ, 0xc0, !PT ;  /* 0xffff00000b2d7812 */ /* 0x000fe200078ec0ff */
[C---:B------:R-:W-:Y:S01]  /*3120*/  FMUL.FTZ R50, R14.reuse, R48 ;  /* 0x000000300e327220 */ /* 0x040fe20000410000 */
[-C--:B------:R-:W-:Y:S01]  /*3130*/  FMUL.FTZ R51, R14, R46.reuse ;  /* 0x0000002e0e337220 */ /* 0x080fe20000410000 */
[----:B------:R-:W-:Y:S01]  /*3140*/  SHF.L.U32 R11, R9, 0x10, RZ ;  /* 0x00000010090b7819 */ /* 0x000fe200000006ff */
[C---:B------:R-:W-:Y:S01]  /*3150*/  FMUL.FTZ R14, R44.reuse, R49 ;  /* 0x000000312c0e7220 */ /* 0x040fe20000410000 */
[-C--:B------:R-:W-:Y:S01]  /*3160*/  FMUL.FTZ R44, R44, R47.reuse ;  /* 0x0000002f2c2c7220 */ /* 0x080fe20000410000 */
[----:B------:R-:W-:Y:S01]  /*3170*/  LOP3.LUT R93, R93, 0xffff0000, RZ, 0xc0, !PT ;  /* 0xffff00005d5d7812 */ /* 0x000fe200078ec0ff */
[C---:B------:R-:W-:Y:S01]  /*3180*/  IMAD.U32 R9, R8.reuse, 0x10000, RZ ;  /* 0x0001000008097824 */ /* 0x040fe200078e00ff */
[----:B------:R-:W-:Y:S01]  /*3190*/  LOP3.LUT R95, R95, 0xffff0000, RZ, 0xc0, !PT ;  /* 0xffff00005f5f7812 */ /* 0x000fe200078ec0ff */
[----:B------:R-:W-:Y:S01]  /*31a0*/  FFMA.FTZ R50, R11, R46, -R50 ;  /* 0x0000002e0b327223 */ /* 0x000fe20000010832 */
[----:B------:R-:W-:Y:S01]  /*31b0*/  LOP3.LUT R8, R8, 0xffff0000, RZ, 0xc0, !PT ;  /* 0xffff000008087812 */ /* 0x000fe200078ec0ff */
[C---:B------:R-:W-:Y:S01]  /*31c0*/  FFMA.FTZ R47, R15.reuse, R47, -R14 ;  /* 0x0000002f0f2f7223 */ /* 0x040fe2000001080e */
[----:B------:R-:W-:Y:S01]  /*31d0*/  FFMA.FTZ R44, R15, R49, R44 ;  /* 0x000000310f2c7223 */ /* 0x000fe2000001002c */
[----:B------:R-:W-:-:S02]  /*31e0*/  IMAD.U32 R96, R96, 0x10000, RZ ;  /* 0x0001000060607824 */ /* 0x000fc400078e00ff */
        /* <DEDUP_REMOVED lines=14> */
.L_x_15378:
[----:B------:R-:W-:Y:S05]  /*32d0*/  BSYNC B2 ;  /* 0x0000000000027941 */ /* 0x000fea0003800000 */
.L_x_15377:
[----:B------:R2:W-:Y:S02]  /*32e0*/  ST.E.128 desc[UR40][R12.64], R8 ;  /* 0x000000080c007985 */ /* 0x0005e4000c101d28 */
.L_x_15372:
[----:B------:R-:W-:Y:S05]  /*32f0*/  BSYNC B1 ;  /* 0x0000000000017941 */ /* 0x000fea0003800000 */
.L_x_15371:
[----:B------:R-:W-:-:S03]  /*3300*/  UMOV UR4, 0xffffffff ;  /* 0xffffffff00047882 */ /* 0x000fc60000000000 */
[----:B------:R-:W-:Y:S05]  /*3310*/  BRA.DIV UR4, `(.L_x_15379) ;  /* 0x0000017204dc7947 */ /* 0x000fea000b800000 */
[----:B------:R0:W0:Y:S04]  /*3320*/  SHFL.IDX PT, R45, R86, 0x1, 0x1c1f ;  /* 0x003c1f00562d7f89 */ /* 0x00002800000e0000 */
[----:B---3--:R3:W0:Y:S02]  /*3330*/  SHFL.IDX PT, R14, R85, 0x1, 0x1c1f ;  /* 0x003c1f00550e7f89 */ /* 0x00862400000e0000 */
.L_x_15619:
[----:B------:R-:W-:Y:S05]  /*3340*/  @P4 BRA `(.L_x_15380) ;  /* 0x0000002000684947 */ /* 0x000fea0003800000 */
[----:B------:R-:W-:Y:S04]  /*3350*/  BSSY B1, `(.L_x_15381) ;  /* 0x0000038000017945 */ /* 0x000fe80003800000 */
[----:B------:R-:W-:Y:S05]  /*3360*/  @P1 BRA `(.L_x_15382) ;  /* 0x0000000000d81947 */ /* 0x000fea0003800000 */
[----:B--2-4-:R2:W4:Y:S01]  /*3370*/  LDS.128 R8, [R71+0x11000] ;  /* 0x0110000047087984 */ /* 0x0145220000000c00 */
[C---:B0-----:R-:W-:Y:S01]  /*3380*/  LEA R12, P3, R16.reuse, R14, 0x1 ;  /* 0x0000000e100c7211 */ /* 0x041fe200078608ff */
[----:B------:R-:W-:Y:S03]  /*3390*/  BSSY B2, `(.L_x_15383) ;  /* 0x0000032000027945 */ /* 0x000fe60003800000 */
[----:B------:R-:W-:Y:S02]  /*33a0*/  LEA.HI.X R13, R16, R45, R17, 0x1, P3 ;  /* 0x0000002d100d7211 */ /* 0x000fe400018f0c11 */
[----:B------:R-:W-:-:S13]  /*33b0*/  ISETP.GE.AND P3, PT, R152, R78, PT ;  /* 0x0000004e9800720c */ /* 0x000fda0003f66270 */
[----:B--2---:R-:W-:Y:S05]  /*33c0*/  @P3 BRA `(.L_x_15384) ;  /* 0x0000000000b83947 */ /* 0x004fea0003800000 */
[----:B------:R-:W-:Y:S01]  /*33d0*/  SHF.R.U64 R44, R42, 0x10, R43 ;  /* 0x000000102a2c7819 */ /* 0x000fe2000000122b */
[----:B----4-:R-:W-:Y:S01]  /*33e0*/  IMAD.U32 R15, R10, 0x10000, RZ ;  /* 0x000100000a0f7824 */ /* 0x010fe200078e00ff */
[----:B------:R-:W-:Y:S02]  /*33f0*/  SHF.R.U64 R46, R40, 0x10, R41 ;  /* 0x00000010282e7819 */ /* 0x000fe40000001229 */
[----:B------:R-:W-:Y:S02]  /*3400*/  SHF.R.U32.HI R43, RZ, 0x10, R43 ;  /* 0x00000010ff2b7819 */ /* 0x000fe4000001162b */
[----:B------:R-:W-:Y:S01]  /*3410*/  SHF.R.U32.HI R47, RZ, 0x10, R41 ;  /* 0x00000010ff2f7819 */ /* 0x000fe20000011629 */
[----:B------:R-:W-:Y:S01]  /*3420*/  IMAD.U32 R41, R11, 0x10000, RZ ;  /* 0x000100000b297824 */ /* 0x000fe200078e00ff */
        /* <DEDUP_REMOVED lines=13> */
[----:B------:R-:W-:Y:S01]  /*3500*/  SHF.L.U32 R10, R9, 0x10, RZ ;  /* 0x00000010090a7819 */ /* 0x000fe200000006ff */
[----:B------:R-:W-:-:S02]  /*3510*/  IMAD.U32 R9, R8, 0x10000, RZ ;  /* 0x0001000008097824 */ /* 0x000fc400078e00ff */
[----:B------:R-:W-:Y:S01]  /*3520*/  FMUL.FTZ R11, R11, R43 ;  /* 0x0000002b0b0b7220 */ /* 0x000fe20000410000 */
[----:B------:R-:W-:Y:S01]  /*3530*/  LOP3.LUT R8, R8, 0xffff0000, RZ, 0xc0, !PT ;  /* 0xffff000008087812 */ /* 0x000fe200078ec0ff */
[C---:B------:R-:W-:Y:S01]  /*3540*/  FMUL.FTZ R48, R40.reuse, R47 ;  /* 0x0000002f28307220 */ /* 0x040fe20000410000 */
[----:B------:R-:W-:Y:S01]  /*3550*/  FMUL.FTZ R40, R40, R44 ;  /* 0x0000002c28287220 */ /* 0x000fe20000410000 */
[----:B------:R-:W-:Y:S01]  /*3560*/  LOP3.LUT R92, R92, 0xffff0000, RZ, 0xc0, !PT ;  /* 0xffff00005c5c7812 */ /* 0x000fe200078ec0ff */
[----:B------:R-:W-:Y:S01]  /*3570*/  IMAD.U32 R89, R89, 0x10000, RZ ;  /* 0x0001000059597824 */ /* 0x000fe200078e00ff */
[----:B------:R-:W-:Y:S01]  /*3580*/  LOP3.LUT R90, R90, 0xffff0000, RZ, 0xc0, !PT ;  /* 0xffff00005a5a7812 */ /* 0x000fe200078ec0ff */
[C---:B------:R-:W-:Y:S01]  /*3590*/  FFMA.FTZ R49, R10.reuse, R43, -R49 ;  /* 0x0000002b0a317223 */ /* 0x040fe20000010831 */
        /* <DEDUP_REMOVED lines=17> */
.L_x_15384:
[----:B------:R-:W-:Y:S05]  /*36b0*/  BSYNC B2 ;  /* 0x0000000000027941 */ /* 0x000fea0003800000 */
.L_x_15383:
[----:B----4-:R0:W-:Y:S02]  /*36c0*/  ST.E.128 desc[UR40][R12.64], R8 ;  /* 0x000000080c007985 */ /* 0x0101e4000c101d28 */
.L_x_15382:
[----:B------:R-:W-:Y:S05]  /*36d0*/  BSYNC B1 ;  /* 0x0000000000017941 */ /* 0x000fea0003800000 */
.L_x_15381:
[----:B------:R-:W-:Y:S05]  /*36e0*/  @P2 BRA `(.L_x_15380) ;  /* 0x0000001c00802947 */ /* 0x000fea0003800000 */
[----:B------:R-:W5:Y:S01]  /*36f0*/  LDL R15, [R1] ;  /* 0x00000000010f7983 */ /* 0x000f620000100800 */
[C---:B0-2-4-:R-:W-:Y:S01]  /*3700*/  LEA R12, P3, R18.reuse, R14, 0x1 ;  /* 0x0000000e120c7211 */ /* 0x055fe200078608ff */
[----:B------:R-:W-:Y:S02]  /*3710*/  BSSY B1, `(.L_x_15385) ;  /* 0x0000033000017945 */ /* 0x000fe40003800000 */
[----:B------:R0:W2:Y:S01]  /*3720*/  LDS.128 R8, [R70+0x11000] ;  /* 0x0110000046087984 */ /* 0x0000a20000000c00 */
[----:B------:R-:W-:Y:S02]  /*3730*/  LEA.HI.X R13, R18, R45, R155, 0x1, P3 ;  /* 0x0000002d120d7211 */ /* 0x000fe400018f0c9b */
[----:B-----5:R-:W-:-:S13]  /*3740*/  ISETP.GE.AND P3, PT, R15, R78, PT ;  /* 0x0000004e0f00720c */ /* 0x020fda0003f66270 */
[----:B0-2---:R-:W-:Y:S05]  /*3750*/  @P3 BRA `(.L_x_15386) ;  /* 0x0000000000b83947 */ /* 0x005fea0003800000 */
[----:B------:R-:W-:Y:S01]  /*3760*/  SHF.R.U64 R38, R38, 0x10, R39 ;  /* 0x0000001026267819 */ /* 0x000fe20000001227 */
[----:B------:R-:W-:Y:S01]  /*3770*/  IMAD.U32 R14, R10, 0x10000, RZ ;  /* 0x000100000a0e7824 */ /* 0x000fe200078e00ff */
[----:B------:R-:W-:Y:S02]  /*3780*/  SHF.R.U64 R41, R36, 0x10, R37 ;  /* 0x0000001024297819 */ /* 0x000fe40000001225 */
[----:B------:R-:W-:Y:S02]  /*3790*/  SHF.R.U32.HI R39, RZ, 0x10, R39 ;  /* 0x00000010ff277819 */ /* 0x000fe40000011627 */
[----:B------:R-:W-:Y:S02]  /*37a0*/  SHF.R.U32.HI R40, RZ, 0x10, R37 ;  /* 0x00000010ff287819 */ /* 0x000fe40000011625 */
[----:B------:R-:W-:Y:S02]  /*37b0*/  PRMT R87, R87, 0x5410, R38 ;  /* 0x0000541057577816 */ /* 0x000fe40000000026 */
[----:B------:R-:W-:-:S02]  /*37c0*/  PRMT R80, R80, 0x5410, R41 ;  /* 0x0000541050507816 */ /* 0x000fc40000000029 */
[----:B------:R-:W-:Y:S02]  /*37d0*/  PRMT R88, R88, 0x5410, R39 ;  /* 0x0000541058587816 */ /* 0x000fe40000000027 */
[C---:B------:R-:W-:Y:S02]  /*37e0*/  LOP3.LUT R37, R11.reuse, 0xffff0000, RZ, 0xc0, !PT ;  /* 0xffff00000b257812 */ /* 0x040fe400078ec0ff */
[----:B------:R-:W-:Y:S01]  /*37f0*/  SHF.L.U32 R36, R11, 0x10, RZ ;  /* 0x000000100b247819 */ /* 0x000fe200000006ff */
[----:B------:R-:W-:Y:S01]  /*3800*/  IMAD.U32 R41, R88, 0x10000, RZ ;  /* 0x0001000058297824 */ /* 0x000fe200078e00ff */
[----:B------:R-:W-:Y:S02]  /*3810*/  PRMT R81, R81, 0x5410, R40 ;  /* 0x0000541051517816 */ /* 0x000fe40000000028 */
        /* <DEDUP_REMOVED lines=34> */
.L_x_15386:
[----:B------:R-:W-:Y:S05]  /*3a40*/  BSYNC B1 ;  /* 0x0000000000017941 */ /* 0x000fea0003800000 */
.L_x_15385:
[----:B------:R0:W-:Y:S01]  /*3a50*/  ST.E.128 desc[UR40][R12.64], R8 ;  /* 0x000000080c007985 */ /* 0x0001e2000c101d28 */
[----:B------:R-:W-:Y:S05]  /*3a60*/  BRA `(.L_x_15380) ;  /* 0x0000001800a07947 */ /* 0x000fea0003800000 */
.L_x_15362:
[C---:B------:R-:W-:Y:S01]  /*3a70*/  ISETP.GE.AND P3, PT, R23.reuse, R76, PT ;  /* 0x0000004c1700720c */ /* 0x040fe20003f66270 */
[----:B------:R-:W-:Y:S01]  /*3a80*/  VIADD R44, R23, 0x60 ;  /* 0x00000060172c7836 */ /* 0x000fe20000000000 */
[----:B------:R-:W-:Y:S02]  /*3a90*/  CS2R R38, SRZ ;  /* 0x0000000000267805 */ /* 0x000fe4000001ff00 */
[----:B------:R-:W-:Y:S02]  /*3aa0*/  CS2R R42, SRZ ;  /* 0x00000000002a7805 */ /* 0x000fe4000001ff00 */
[----:B------:R-:W-:Y:S02]  /*3ab0*/  ISETP.GE.OR P3, PT, R16, R78, P3 ;  /* 0x0000004e1000720c */ /* 0x000fe40001f66670 */
[----:B------:R-:W-:-:S11]  /*3ac0*/  CS2R R40, SRZ ;  /* 0x0000000000287805 */ /* 0x000fd6000001ff00 */
[----:B------:R-:W0:Y:S01]  /*3ad0*/  @!P3 LDC.64 R12, c[0x0][0x3e8] ;  /* 0x0000fa00ff0cbb82 */ /* 0x000e220000000a00 */
[----:B------:R-:W-:-:S04]  /*3ae0*/  @!P3 IADD3 R14, P4, R30, R10, RZ ;  /* 0x0000000a1e0eb210 */ /* 0x000fc80007f9e0ff */
[----:B------:R-:W-:Y:S02]  /*3af0*/  @!P3 IADD3.X R15, R77, R56, RZ, P4, !PT ;  /* 0x000000384d0fb210 */ /* 0x000fe400027fe4ff */
        /* <DEDUP_REMOVED lines=39> */
.L_x_15388:
[----:B------:R-:W-:Y:S05]  /*3d70*/  BSYNC B1 ;  /* 0x0000000000017941 */ /* 0x000fea0003800000 */
.L_x_15387:
        /* <DEDUP_REMOVED lines=35> */
.L_x_15389:
[----:B------:R-:W-:Y:S01]  /*3fb0*/  IMAD R69, R19, 0x8, R2 ;  /* 0x0000000813457824 */ /* 0x000fe200078e0202 */
[----:B------:R-:W-:Y:S01]  /*3fc0*/  SHF.L.U32 R77, R157, 0x1f, RZ ;  /* 0x0000001f9d4d7819 */ /* 0x000fe200000006ff */
[----:B------:R-:W1:Y:S01]  /*3fd0*/  LDC R88, c[0x0][0x2f4] ;  /* 0x0000bd00ff587b82 */ /* 0x000e620000000800 */
[----:B------:R-:W-:Y:S02]  /*3fe0*/  BSSY B1, `(.L_x_15390) ;  /* 0x0000003000017945 */ /* 0x000fe40003800000 */
[----:B------:R-:W2:Y:S02]  /*3ff0*/  SYNCS.PHASECHK.TRANS64.TRYWAIT P4, [R69+URZ+0x16890], R77 ;  /* 0x0168904d450075a7 */ /* 0x000ea4000808017f */
[----:B--2---:R-:W-:Y:S05]  /*4000*/  @!P4 BRA `(.L_x_15391) ;  /* 0x0000016400e8c947 */ /* 0x004fea0003800000 */
.L_x_15620:
[----:B------:R-:W-:Y:S05]  /*4010*/  BSYNC B1 ;  /* 0x0000000000017941 */ /* 0x000fea0003800000 */
.L_x_15390:
[----:B------:R-:W-:Y:S01]  /*4020*/  UMOV UR4, 0xffffffff ;  /* 0xffffffff00047882 */ /* 0x000fe20000000000 */
[----:B-1----:R-:W-:Y:S02]  /*4030*/  IMAD.IADD R90, R88, 0x1, -R59 ;  /* 0x00000001585a7824 */ /* 0x002fe400078e0a3b */
[----:B------:R-:W-:Y:S05]  /*4040*/  BRA.DIV UR4, `(.L_x_15392) ;  /* 0x0000016604ec7947 */ /* 0x000fea000b800000 */
[----:B------:R1:W3:Y:S04]  /*4050*/  SHFL.IDX PT, R81, R86, RZ, 0x1c1f ;  /* 0x001c1fff56517589 */ /* 0x0002e800000e0000 */
[----:B------:R1:W4:Y:S02]  /*4060*/  SHFL.IDX PT, R80, R85, RZ, 0x1c1f ;  /* 0x001c1fff55507589 */ /* 0x00032400000e0000 */
.L_x_15624:
        /* <DEDUP_REMOVED lines=19> */
[----:B------:R-:W-:-:S05]  /*41a0*/  LOP3.LUT R8, R8, R63, RZ, 0x3c, !PT ;  /* 0x0000003f08087212 */ /* 0x000fca00078e3cff */
[----:B------:R-:W-:-:S05]  /*41b0*/  IMAD R8, R10, 0x200, R8 ;  /* 0x000002000a087824 */ /* 0x000fca00078e0208 */
[----:B------:R-:W-:-:S05]  /*41c0*/  LEA R11, R19, R8, 0xd ;  /* 0x00000008130b7211 */ /* 0x000fca00078e68ff */
[----:B0-----:R-:W-:Y:S02]  /*41d0*/  IMAD R12, R11, 0x2, R2 ;  /* 0x000000020b0c7824 */ /* 0x001fe400078e0202 */
[----:B------:R-:W0:Y:S04]  /*41e0*/  LDS.128 R8, [R9+0xe400] ;  /* 0x00e4000009087984 */ /* 0x000e280000000c00 */
[----:B------:R-:W3:Y:S01]  /*41f0*/  LDS.128 R12, [R12+0xe400] ;  /* 0x00e400000c0c7984 */ /* 0x000ee20000000c00 */
[----:B------:R-:W-:Y:S05]  /*4200*/  @P3 BRA `(.L_x_15396) ;  /* 0x00000004007c3947 */ /* 0x000fea0003800000 */
[----:B------:R-:W-:Y:S01]  /*4210*/  SHF.R.U64 R36, R36, 0x10, R37 ;  /* 0x0000001024247819 */ /* 0x000fe20000001225 */
[----:B---3--:R-:W-:Y:S01]  /*4220*/  IMAD.U32 R103, R13, 0x10000, RZ ;  /* 0x000100000d677824 */ /* 0x008fe200078e00ff */
[----:B------:R-:W-:Y:S02]  /*4230*/  SHF.R.U32.HI R105, RZ, 0x10, R41 ;  /* 0x00000010ff697819 */ /* 0x000fe40000011629 */
[----:B------:R-:W-:Y:S02]  /*4240*/  SHF.R.U32.HI R37, RZ, 0x10, R37 ;  /* 0x00000010ff257819 */ /* 0x000fe40000011625 */
[----:B------:R-:W-:Y:S02]  /*4250*/  PRMT R109, R109, 0x5410, R105 ;  /* 0x000054106d6d7816 */ /* 0x000fe40000000069 */
[----:B------:R-:W-:Y:S02]  /*4260*/  PRMT R106, R106, 0x5410, R37 ;  /* 0x000054106a6a7816 */ /* 0x000fe40000000025 */
[----:B------:R-:W-:Y:S01]  /*4270*/  SHF.R.U32.HI R89, RZ, 0x10, R39 ;  /* 0x00000010ff597819 */ /* 0x000fe20000011627 */
[----:B------:R-:W-:Y:S01]  /*4280*/  IMAD.U32 R105, R109, 0x10000, RZ ;  /* 0x000100006d697824 */ /* 0x000fe200078e00ff */
[--C-:B------:R-:W-:Y:S01]  /*4290*/  SHF.R.U64 R91, R42, 0x10, R43.reuse ;  /* 0x000000102a5b7819 */ /* 0x100fe2000000122b */
[----:B------:R-:W-:Y:S01]  /*42a0*/  IMAD.U32 R37, R106, 0x10000, RZ ;  /* 0x000100006a257824 */ /* 0x000fe200078e00ff */
[----:B------:R-:W-:Y:S01]  /*42b0*/  SHF.R.U32.HI R92, RZ, 0x10, R43 ;  /* 0x00000010ff5c7819 */ /* 0x000fe2000001162b */
[----:B0-----:R-:W-:Y:S01]  /*42c0*/  IMAD.U32 R42, R9, 0x10000, RZ ;  /* 0x00010000092a7824 */ /* 0x001fe200078e00ff */
[----:B------:R-:W-:Y:S01]  /*42d0*/  PRMT R89, R108, 0x5410, R89 ;  /* 0x000054106c597816 */ /* 0x000fe20000000059 */
[----:B------:R-:W-:Y:S01]  /*42e0*/  FMUL.FTZ R111, R103, R105 ;  /* 0x00000069676f7220 */ /* 0x000fe20000410000 */
[----:B------:R-:W-:Y:S01]  /*42f0*/  PRMT R91, R107, 0x5410, R91 ;  /* 0x000054106b5b7816 */ /* 0x000fe2000000005b */
        /* <DEDUP_REMOVED lines=8> */
[----:B------:R-:W-:Y:S01]  /*4380*/  IMAD.U32 R103, R89, 0x10000, RZ ;  /* 0x0001000059677824 */ /* 0x000fe200078e00ff */
[----:B------:R-:W-:Y:S01]  /*4390*/  SHF.R.U64 R38, R38, 0x10, R39 ;  /* 0x0000001026267819 */ /* 0x000fe20000001227 */
[C---:B------:R-:W-:Y:S01]  /*43a0*/  FMUL.FTZ R106, R94.reuse, R107 ;  /* 0x0000006b5e6a7220 */ /* 0x040fe20000410000 */
[----:B------:R-:W-:Y:S01]  /*43b0*/  SHF.L.U32 R104, R15, 0x10, RZ ;  /* 0x000000100f687819 */ /* 0x000fe200000006ff */
[-C--:B------:R-:W-:Y:S01]  /*43c0*/  FMUL.FTZ R94, R94, R92.reuse ;  /* 0x0000005c5e5e7220 */ /* 0x080fe20000410000 */
[----:B------:R-:W-:Y:S01]  /*43d0*/  SHF.R.U64 R40, R40, 0x10, R41 ;  /* 0x0000001028287819 */ /* 0x000fe20000001229 */
[----:B------:R-:W-:Y:S01]  /*43e0*/  IMAD.U32 R43, R11, 0x10000, RZ ;  /* 0x000100000b2b7824 */ /* 0x000fe200078e00ff */
[----:B------:R-:W-:Y:S01]  /*43f0*/  LOP3.LUT R39, R9, 0xffff0000, RZ, 0xc0, !PT ;  /* 0xffff000009277812 */ /* 0x000fe200078ec0ff */
[----:B------:R-:W-:Y:S01]  /*4400*/  FMUL.FTZ R110, R104, R109 ;  /* 0x0000006d686e7220 */ /* 0x000fe20000410000 */
[----:B------:R-:W-:Y:S01]  /*4410*/  PRMT R40, R98, 0x5432, R40 ;  /* 0x0000543262287816 */ /* 0x000fe20000000028 */
[----:B------:R-:W-:Y:S01]  /*4420*/  FMUL.FTZ R104, R104, R103 ;  /* 0x0000006768687220 */ /* 0x000fe20000410000 */
[----:B------:R-:W-:Y:S01]  /*4430*/  PRMT R36, R97, 0x5432, R36 ;  /* 0x0000543261247816 */ /* 0x000fe20000000024 */
[C---:B------:R-:W-:Y:S01]  /*4440*/  FFMA.FTZ R92, R39.reuse, R92, -R106 ;  /* 0x0000005c275c7223 */ /* 0x040fe2000001086a */
[----:B------:R-:W-:Y:S01]  /*4450*/  LOP3.LUT R106, R108, 0xffff0000, RZ, 0xc0, !PT ;  /* 0xffff00006c6a7812 */ /* 0x000fe200078ec0ff */
[----:B------:R-:W-:Y:S01]  /*4460*/  FFMA.FTZ R39, R39, R107, R94 ;  /* 0x0000006b27277223 */ /* 0x000fe2000001005e */
[----:B------:R-:W-:Y:S01]  /*4470*/  LOP3.LUT R15, R15, 0xffff0000, RZ, 0xc0, !PT ;  /* 0xffff00000f0f7812 */ /* 0x000fe200078ec0ff */
[----:B------:R-:W-:Y:S01]  /*4480*/  FFMA.FTZ R94, R43, R103, -R110 ;  /* 0x000000672b5e7223 */ /* 0x000fe2000001086e */
[----:B------:R-:W-:Y:S01]  /*4490*/  LOP3.LUT R108, R89, 0xffff0000, RZ, 0xc0, !PT ;  /* 0xffff0000596c7812 */ /* 0x000fe200078ec0ff */
[----:B------:R-:W-:-:S02]  /*44a0*/  IMAD.U32 R13, R12, 0x10000, RZ ;  /* 0x000100000c0d7824 */ /* 0x000fc400078e00ff */
[----:B------:R-:W-:Y:S01]  /*44b0*/  FFMA.FTZ R43, R43, R109, R104 ;  /* 0x0000006d2b2b7223 */ /* 0x000fe20000010068 */
[----:B------:R-:W-:Y:S01]  /*44c0*/  IMAD.U32 R110, R40, 0x10000, RZ ;  /* 0x00010000286e7824 */ /* 0x000fe200078e00ff */
[----:B------:R-:W-:Y:S01]  /*44d0*/  LOP3.LUT R11, R11, 0xffff0000, RZ, 0xc0, !PT ;  /* 0xffff00000b0b7812 */ /* 0x000fe200078ec0ff */
[----:B------:R-:W-:Y:S02]  /*44e0*/  IMAD.U32 R104, R36, 0x10000, RZ ;  /* 0x0001000024687824 */ /* 0x000fe400078e00ff */
[C---:B------:R-:W-:Y:S01]  /*44f0*/  FMUL.FTZ R112, R15.reuse, R106 ;  /* 0x0000006a0f707220 */ /* 0x040fe20000410000 */
[----:B------:R-:W-:Y:S01]  /*4500*/  FMUL.FTZ R114, R15, R108 ;  /* 0x0000006c0f727220 */ /* 0x000fe20000410000 */
[----:B------:R-:W-:Y:S01]  /*4510*/  LOP3.LUT R103, R40, 0xffff0000, RZ, 0xc0, !PT ;  /* 0xffff000028677812 */ /* 0x000fe200078ec0ff */
[----:B------:R-:W-:Y:S01]  /*4520*/  IMAD.U32 R9, R8, 0x10000, RZ ;  /* 0x0001000008097824 */ /* 0x000fe200078e00ff */
[----:B------:R-:W-:Y:S01]  /*4530*/  LOP3.LUT R12, R12, 0xffff0000, RZ, 0xc0, !PT ;  /* 0xffff00000c0c7812 */ /* 0x000fe200078ec0ff */
[C---:B------:R-:W-:Y:S01]  /*4540*/  FMUL.FTZ R40, R13.reuse, R110 ;  /* 0x0000006e0d287220 */ /* 0x040fe20000410000 */
[----:B------:R-:W-:Y:S01]  /*4550*/  LOP3.LUT R89, R36, 0xffff0000, RZ, 0xc0, !PT ;  /* 0xffff000024597812 */ /* 0x000fe200078ec0ff */
[----:B------:R-:W-:Y:S01]  /*4560*/  FMUL.FTZ R13, R13, R104 ;  /* 0x000000680d0d7220 */ /* 0x000fe20000410000 */
[----:B------:R-:W-:Y:S01]  /*4570*/  PRMT R38, R96, 0x5432, R38 ;  /* 0x0000543260267816 */ /* 0x000fe20000000026 */
[C---:B------:R-:W-:Y:S01]  /*4580*/  FFMA.FTZ R15, R11.reuse, R108, -R112 ;  /* 0x0000006c0b0f7223 */ /* 0x040fe20000010870 */
[----:B------:R-:W-:Y:S01]  /*4590*/  FFMA.FTZ R36, R11, R106, R114 ;  /* 0x0000006a0b247223 */ /* 0x000fe20000010072 */
[C---:B------:R-:W-:Y:S01]  /*45a0*/  FFMA.FTZ R11, R9.reuse, R104, -R40 ;  /* 0x00000068090b7223 */ /* 0x040fe20000010828 */
[C---:B------:R-:W-:Y:S01]  /*45b0*/  IMAD.U32 R41, R10.reuse, 0x10000, RZ ;  /* 0x000100000a297824 */ /* 0x040fe200078e00ff */
[----:B------:R-:W-:Y:S01]  /*45c0*/  LOP3.LUT R93, R10, 0xffff0000, RZ, 0xc0, !PT ;  /* 0xffff00000a5d7812 */ /* 0x000fe200078ec0ff */
[C---:B------:R-:W-:Y:S01]  /*45d0*/  FMUL.FTZ R105, R12.reuse, R103 ;  /* 0x000000670c697220 */ /* 0x040fe20000410000 */
[----:B------:R-:W-:Y:S01]  /*45e0*/  FFMA.FTZ R9, R9, R110, R13 ;  /* 0x0000006e09097223 */ /* 0x000fe2000001000d */
[----:B------:R-:W-:Y:S01]  /*45f0*/  FMUL.FTZ R107, R12, R89 ;  /* 0x000000590c6b7220 */ /* 0x000fe20000410000 */
[----:B------:R-:W-:Y:S01]  /*4600*/  IMAD.U32 R10, R14, 0x10000, RZ ;  /* 0x000100000e0a7824 */ /* 0x000fe200078e00ff */
[----:B------:R-:W-:Y:S01]  /*4610*/  SHF.L.U32 R12, R38, 0x10, RZ ;  /* 0x00000010260c7819 */ /* 0x000fe200000006ff */
[----:B------:R-:W-:Y:S01]  /*4620*/  IMAD.U32 R13, R91, 0x10000, RZ ;  /* 0x000100005b0d7824 */ /* 0x000fe200078e00ff */
[----:B------:R-:W-:-:S02]  /*4630*/  LOP3.LUT R14, R14, 0xffff0000, RZ, 0xc0, !PT ;  /* 0xffff00000e0e7812 */ /* 0x000fc400078ec0ff */
[----:B------:R-:W-:Y:S01]  /*4640*/  LOP3.LUT R91, R91, 0xffff0000, RZ, 0xc0, !PT ;  /* 0xffff00005b5b7812 */ /* 0x000fe200078ec0ff */
[----:B------:R-:W-:Y:S01]  /*4650*/  FMUL.FTZ R104, R10, R13 ;  /* 0x0000000d0a687220 */ /* 0x000fe20000410000 */
        /* <DEDUP_REMOVED lines=24> */
[----:B------:R-:W-:Y:S02]  /*47e0*/  IMAD.MOV.U32 R14, RZ, RZ, R42 ;  /* 0x000000ffff0e7224 */ /* 0x000fe400078e002a */
[----:B------:R-:W-:-:S07]  /*47f0*/  IMAD.MOV.U32 R15, RZ, RZ, R43 ;  /* 0x000000ffff0f7224 */ /* 0x000fce00078e002b */
.L_x_15396:
[----:B------:R-:W-:Y:S05]  /*4800*/  BSYNC B2 ;  /* 0x0000000000027941 */ /* 0x000fea0003800000 */
.L_x_15395:
[----:B------:R-:W-:Y:S01]  /*4810*/  ISETP.GE.AND P4, PT, R87, R88, PT ;  /* 0x000000585700720c */ /* 0x000fe20003f86270 */
[----:B0-----:R0:W-:-:S12]  /*4820*/  ST.E.128 desc[UR40][R78.64], R8 ;  /* 0x000000084e007985 */ /* 0x0011d8000c101d28 */
[----:B------:R-:W-:-:S05]  /*4830*/  @!P4 IMAD.WIDE R80, R87, 0x2, R80 ;  /* 0x000000025750c825 */ /* 0x000fca00078e0250 */
[----:B---3--:R0:W-:Y:S02]  /*4840*/  @!P4 ST.E.128 desc[UR40][R80.64], R12 ;  /* 0x0000000c5000c985 */ /* 0x0081e4000c101d28 */
.L_x_15394:
[----:B------:R-:W-:Y:S05]  /*4850*/  BSYNC B1 ;  /* 0x0000000000017941 */ /* 0x000fea0003800000 */
.L_x_15393:
[----:B------:R-:W-:-:S03]  /*4860*/  UMOV UR4, 0xffffffff ;  /* 0xffffffff00047882 */ /* 0x000fc60000000000 */
[----:B------:R-:W-:Y:S05]  /*4870*/  BRA.DIV UR4, `(.L_x_15397) ;  /* 0x00000162042c7947 */ /* 0x000fea000b800000 */
[----:B------:R0:W0:Y:S04]  /*4880*/  SHFL.IDX PT, R39, R86, 0x1, 0x1c1f ;  /* 0x003c1f0056277f89 */ /* 0x00002800000e0000 */
[----:B------:R0:W0:Y:S02]  /*4890*/  SHFL.IDX PT, R38, R85, 0x1, 0x1c1f ;  /* 0x003c1f0055267f89 */ /* 0x00002400000e0000 */
.L_x_15628:
[----:B0-----:R-:W-:-:S05]  /*48a0*/  VIADD R8, R23, 0x60 ;  /* 0x0000006017087836 */ /* 0x001fca0000000000 */
[----:B------:R-:W-:-:S13]  /*48b0*/  ISETP.GE.OR P4, PT, R8, R76, P1 ;  /* 0x0000004c0800720c */ /* 0x000fda0000f86670 */
[----:B------:R-:W-:Y:S05]  /*48c0*/  @P4 BRA `(.L_x_15380) ;  /* 0x0000000c00084947 */ /* 0x000fea0003800000 */
[----:B------:R-:W5:Y:S01]  /*48d0*/  LDL R10, [R1+0x34] ;  /* 0x00003400010a7983 */ /* 0x000f620000100800 */
[----:B------:R-:W-:Y:S01]  /*48e0*/  SEL R90, R59, R90, !P0 ;  /* 0x0000005a3b5a7207 */ /* 0x000fe20004000000 */
[C---:B------:R-:W-:Y:S01]  /*48f0*/  VIADD R8, R23.reuse, 0x60 ;  /* 0x0000006017087836 */ /* 0x040fe20000000000 */
[----:B------:R-:W-:Y:S01]  /*4900*/  IADD3 R11, R23, 0x60, RZ ;  /* 0x00000060170b7810 */ /* 0x000fe20007ffe0ff */
[----:B------:R-:W-:Y:S01]  /*4910*/  BSSY B1, `(.L_x_15398) ;  /* 0x0000071000017945 */ /* 0x000fe20003800000 */
[----:B------:R-:W-:Y:S01]  /*4920*/  SHF.R.S32.HI R9, RZ, 0x1f, R90 ;  /* 0x0000001fff097819 */ /* 0x000fe2000001145a */
[----:B------:R-:W-:Y:S01]  /*4930*/  IMAD.SHL.U32 R8, R8, 0x40, RZ ;  /* 0x0000004008087824 */ /* 0x000fe200078e00ff */
[----:B------:R-:W-:Y:S01]  /*4940*/  LEA R36, P4, R6, R38, 0x1 ;  /* 0x0000002606247211 */ /* 0x000fe200078808ff */
[----:B------:R-:W-:Y:S01]  /*4950*/  IMAD.SHL.U32 R11, R11, 0x40, RZ ;  /* 0x000000400b0b7824 */ /* 0x000fe200078e00ff */
[----:B------:R-:W-:Y:S01]  /*4960*/  LEA.HI R90, R9, R90, RZ, 0x4 ;  /* 0x0000005a095a7211 */ /* 0x000fe200078f20ff */
[----:B------:R-:W-:Y:S01]  /*4970*/  IMAD R9, R19, 0x2000, R0 ;  /* 0x0000200013097824 */ /* 0x000fe200078e0200 */
[----:B------:R-:W-:-:S02]  /*4980*/  LOP3.LUT R8, R8, 0x1c0, RZ, 0xc0, !PT ;  /* 0x000001c008087812 */ /* 0x000fc400078ec0ff */
[----:B------:R-:W-:Y:S01]  /*4990*/  LEA.HI.SX32 R41, R90, R7, 0x1c ;  /* 0x000000075a297211 */ /* 0x000fe200078fe2ff */
[----:B------:R-:W-:Y:S01]  /*49a0*/  IMAD R9, R9, 0x2, R2 ;  /* 0x0000000209097824 */ /* 0x000fe200078e0202 */
[----:B------:R-:W-:Y:S02]  /*49b0*/  LOP3.LUT R11, R11, 0x1c0, RZ, 0xc0, !PT ;  /* 0x000001c00b0b7812 */ /* 0x000fe400078ec0ff */
[----:B------:R-:W-:Y:S01]  /*49c0*/  LEA.HI.X R37, R6, R39, R4, 0x1, P4 ;  /* 0x0000002706257211 */ /* 0x000fe200020f0c04 */
[----:B------:R-:W-:Y:S01]  /*49d0*/  IMAD.SHL.U32 R41, R41, 0x8, RZ ;  /* 0x0000000829297824 */ /* 0x000fe200078e00ff */
[----:B------:R-:W-:-:S04]  /*49e0*/  SHF.R.U32.HI R11, RZ, 0x3, R11 ;  /* 0x00000003ff0b7819 */ /* 0x000fc8000001160b */
[----:B------:R-:W-:-:S04]  /*49f0*/  LOP3.LUT R8, R8, 0x38, R41, 0xf8, !PT ;  /* 0x0000003808087812 */ /* 0x000fc800078ef829 */
[----:B------:R-:W-:-:S05]  /*4a00*/  LOP3.LUT R8, R8, R11, RZ, 0x3c, !PT ;  /* 0x0000000b08087212 */ /* 0x000fca00078e3cff */
[----:B-----5:R-:W-:-:S04]  /*4a10*/  IMAD.IADD R8, R10, 0x1, R8 ;  /* 0x000000010a087824 */ /* 0x020fc800078e0208 */
[----:B------:R-:W-:-:S05]  /*4a20*/  IMAD R11, R19, 0x2000, R8 ;  /* 0x00002000130b7824 */ /* 0x000fca00078e0208 */
[----:B------:R-:W-:Y:S02]  /*4a30*/  LEA R12, R11, R2, 0x1 ;  /* 0x000000020b0c7211 */ /* 0x000fe400078e08ff */
[----:B------:R-:W0:Y:S04]  /*4a40*/  LDS.128 R8, [R9+0xe400] ;  /* 0x00e4000009087984 */ /* 0x000e280000000c00 */
[----:B------:R-:W0:Y:S01]  /*4a50*/  LDS.128 R12, [R12+0xe400] ;  /* 0x00e400000c0c7984 */ /* 0x000e220000000c00 */
[----:B------:R-:W-:Y:S05]  /*4a60*/  @P3 BRA `(.L_x_15399) ;  /* 0x00000004006c3947 */ /* 0x000fea0003800000 */
[----:B------:R-:W-:Y:S01]  /*4a70*/  SHF.R.U32.HI R79, RZ, 0x10, R49 ;  /* 0x00000010ff4f7819 */ /* 0x000fe20000011631 */
[----:B0-----:R-:W-:Y:S01]  /*4a80*/  IMAD.U32 R43, R9, 0x10000, RZ ;  /* 0x00010000092b7824 */ /* 0x001fe200078e00ff */
[----:B-1----:R-:W-:Y:S01]  /*4a90*/  SHF.R.U32.HI R85, RZ, 0x10, R45 ;  /* 0x00000010ff557819 */ /* 0x002fe2000001162d */
[----:B------:R-:W-:Y:S01]  /*4aa0*/  IMAD.U32 R40, R8, 0x10000, RZ ;  /* 0x0001000008287824 */ /* 0x000fe200078e00ff */
[----:B------:R-:W-:Y:S02]  /*4ab0*/  PRMT R102, R102, 0x5410, R79 ;  /* 0x0000541066667816 */ /* 0x000fe4000000004f */
[----:B------:R-:W-:Y:S02]  /*4ac0*/  PRMT R98, R98, 0x5410, R85 ;  /* 0x0000541062627816 */ /* 0x000fe40000000055 */
[----:B------:R-:W-:Y:S02]  /*4ad0*/  SHF.R.U64 R78, R50, 0x10, R51 ;  /* 0x00000010324e7819 */ /* 0x000fe40000001233 */
[----:B------:R-:W-:Y:S01]  /*4ae0*/  SHF.R.U64 R90, R44, 0x10, R45 ;  /* 0x000000102c5a7819 */ /* 0x000fe2000000122d */
[----:B------:R-:W-:Y:S01]  /*4af0*/  IMAD.U32 R44, R13, 0x10000, RZ ;  /* 0x000100000d2c7824 */ /* 0x000fe200078e00ff */
[----:B----4-:R-:W-:Y:S01]  /*4b00*/  SHF.R.U64 R80, R48, 0x10, R49 ;  /* 0x0000001030507819 */ /* 0x010fe20000001231 */
[----:B------:R-:W-:Y:S01]  /*4b10*/  IMAD.U32 R49, R15, 0x10000, RZ ;  /* 0x000100000f317824 */ /* 0x000fe200078e00ff */
[----:B------:R-:W-:-:S02]  /*4b20*/  SHF.L.U32 R50, R102, 0x10, RZ ;  /* 0x0000001066327819 */ /* 0x000fc400000006ff */
[----:B------:R-:W-:Y:S02]  /*4b30*/  SHF.R.U32.HI R51, RZ, 0x10, R51 ;  /* 0x00000010ff337819 */ /* 0x000fe40000011633 */
[----:B------:R-:W-:Y:S01]  /*4b40*/  LOP3.LUT R45, R15, 0xffff0000, RZ, 0xc0, !PT ;  /* 0xffff00000f2d7812 */ /* 0x000fe200078ec0ff */
[----:B------:R-:W-:Y:S01]  /*4b50*/  IMAD.U32 R15, R98, 0x10000, RZ ;  /* 0x00010000620f7824 */ /* 0x000fe200078e00ff */
[----:B---3--:R-:W-:Y:S02]  /*4b60*/  SHF.R.U32.HI R81, RZ, 0x10, R47 ;  /* 0x00000010ff517819 */ /* 0x008fe4000001162f */
[----:B------:R-:W-:Y:S01]  /*4b70*/  PRMT R99, R99, 0x5410, R78 ;  /* 0x0000541063637816 */ /* 0x000fe2000000004e */
[-C--:B------:R-:W-:Y:S01]  /*4b80*/  FMUL.FTZ R78, R44, R50.reuse ;  /* 0x000000322c4e7220 */ /* 0x080fe20000410000 */
        /* <DEDUP_REMOVED lines=11> */
[----:B------:R-:W-:Y:S01]  /*4c40*/  FMUL.FTZ R81, R48, R79 ;  /* 0x0000004f30517220 */ /* 0x000fe20000410000 */
[----:B------:R-:W-:-:S02]  /*4c50*/  IMAD.U32 R47, R11, 0x10000, RZ ;  /* 0x000100000b2f7824 */ /* 0x000fc400078e00ff */
[----:B------:R-:W-:Y:S01]  /*4c60*/  FMUL.FTZ R85, R48, R51 ;  /* 0x0000003330557220 */ /* 0x000fe20000410000 */
[----:B------:R-:W-:Y:S01]  /*4c70*/  PRMT R101, R101, 0x5410, R80 ;  /* 0x0000541065657816 */ /* 0x000fe20000000050 */
[----:B------:R-:W-:Y:S01]  /*4c80*/  FMUL.FTZ R48, R49, R78 ;  /* 0x0000004e31307220 */ /* 0x000fe20000410000 */
[----:B------:R-:W-:Y:S01]  /*4c90*/  LOP3.LUT R46, R9, 0xffff0000, RZ, 0xc0, !PT ;  /* 0xffff0000092e7812 */ /* 0x000fe200078ec0ff */
[-C--:B------:R-:W-:Y:S01]  /*4ca0*/  FMUL.FTZ R49, R49, R50.reuse ;  /* 0x0000003231317220 */ /* 0x080fe20000410000 */
[----:B------:R-:W-:Y:S01]  /*4cb0*/  PRMT R97, R97, 0x5410, R90 ;  /* 0x0000541061617816 */ /* 0x000fe2000000005a */
[C---:B------:R-:W-:Y:S01]  /*4cc0*/  FFMA.FTZ R50, R47.reuse, R50, -R48 ;  /* 0x000000322f327223 */ /* 0x040fe20000010830 */
[----:B------:R-:W-:Y:S01]  /*4cd0*/  LOP3.LUT R100, R100, 0xffff0000, RZ, 0xc0, !PT ;  /* 0xffff000064647812 */ /* 0x000fe200078ec0ff */
[----:B------:R-:W-:Y:S01]  /*4ce0*/  IMAD.U32 R13, R12, 0x10000, RZ ;  /* 0x000100000c0d7824 */ /* 0x000fe200078e00ff */
[----:B------:R-:W-:Y:S01]  /*4cf0*/  LOP3.LUT R96, R96, 0xffff0000, RZ, 0xc0, !PT ;  /* 0xffff000060607812 */ /* 0x000fe200078ec0ff */
[----:B------:R-:W-:Y:S01]  /*4d00*/  FFMA.FTZ R78, R47, R78, R49 ;  /* 0x0000004e2f4e7223 */ /* 0x000fe20000010031 */
[----:B------:R-:W-:-:S02]  /*4d10*/  IMAD.U32 R48, R101, 0x10000, RZ ;  /* 0x0001000065307824 */ /* 0x000fc400078e00ff */
[C---:B------:R-:W-:Y:S01]  /*4d20*/  FFMA.FTZ R44, R46.reuse, R51, -R81 ;  /* 0x000000332e2c7223 */ /* 0x040fe20000010851 */
[----:B------:R-:W-:Y:S02]  /*4d30*/  IMAD.U32 R47, R97, 0x10000, RZ ;  /* 0x00010000612f7824 */ /* 0x000fe400078e00ff */
[----:B------:R-:W-:Y:S01]  /*4d40*/  FFMA.FTZ R46, R46, R79, R85 ;  /* 0x0000004f2e2e7223 */ /* 0x000fe20000010055 */
[C---:B------:R-:W-:Y:S01]  /*4d50*/  FMUL.FTZ R49, R45.reuse, R100 ;  /* 0x000000642d317220 */ /* 0x040fe20000410000 */
[----:B------:R-:W-:Y:S01]  /*4d60*/  FMUL.FTZ R79, R45, R96 ;  /* 0x000000602d4f7220 */ /* 0x000fe20000410000 */
[-C--:B------:R-:W-:Y:S01]  /*4d70*/  FMUL.FTZ R45, R13, R48.reuse ;  /* 0x000000300d2d7220 */ /* 0x080fe20000410000 */
[----:B------:R-:W-:Y:S01]  /*4d80*/  LOP3.LUT R42, R11, 0xffff0000, RZ, 0xc0, !PT ;  /* 0xffff00000b2a7812 */ /* 0x000fe200078ec0ff */
[-C--:B------:R-:W-:Y:S01]  /*4d90*/  FMUL.FTZ R13, R13, R47.reuse ;  /* 0x0000002f0d0d7220 */ /* 0x080fe20000410000 */
[----:B------:R-:W-:Y:S01]  /*4da0*/  LOP3.LUT R12, R12, 0xffff0000, RZ, 0xc0, !PT ;  /* 0xffff00000c0c7812 */ /* 0x000fe200078ec0ff */
[----:B------:R-:W-:Y:S01]  /*4db0*/  FFMA.FTZ R45, R40, R47, -R45 ;  /* 0x0000002f282d7223 */ /* 0x000fe2000001082d */
[----:B------:R-:W-:Y:S01]  /*4dc0*/  LOP3.LUT R101, R101, 0xffff0000, RZ, 0xc0, !PT ;  /* 0xffff000065657812 */ /* 0x000fe200078ec0ff */
[----:B------:R-:W-:Y:S01]  /*4dd0*/  IMAD.U32 R9, R10, 0x10000, RZ ;  /* 0x000100000a097824 */ /* 0x000fe200078e00ff */
[----:B------:R-:W-:Y:S01]  /*4de0*/  LOP3.LUT R97, R97, 0xffff0000, RZ, 0xc0, !PT ;  /* 0xffff000061617812 */ /* 0x000fe200078ec0ff */
[----:B------:R-:W-:Y:S01]  /*4df0*/  FFMA.FTZ R40, R40, R48, R13 ;  /* 0x0000003028287223 */ /* 0x000fe2000001000d */
[----:B------:R-:W-:Y:S01]  /*4e00*/  PRMT R95, R95, 0x5410, R86 ;  /* 0x000054105f5f7816 */ /* 0x000fe20000000056 */
[----:B------:R-:W-:Y:S01]  /*4e10*/  FFMA.FTZ R51, R42, R96, -R49 ;  /* 0x000000602a337223 */ /* 0x000fe20000010831 */
[----:B------:R-:W-:Y:S01]  /*4e20*/  LOP3.LUT R11, R10, 0xffff0000, RZ, 0xc0, !PT ;  /* 0xffff00000a0b7812 */ /* 0x000fe200078ec0ff */
[----:B------:R-:W-:Y:S01]  /*4e30*/  IMAD.U32 R10, R14, 0x10000, RZ ;  /* 0x000100000e0a7824 */ /* 0x000fe200078e00ff */
[----:B------:R-:W-:Y:S01]  /*4e40*/  LOP3.LUT R8, R8, 0xffff0000, RZ, 0xc0, !PT ;  /* 0xffff000008087812 */ /* 0x000fe200078ec0ff */
[C---:B------:R-:W-:Y:S01]  /*4e50*/  IMAD.U32 R13, R99.reuse, 0x10000, RZ ;  /* 0x00010000630d7824 */ /* 0x040fe200078e00ff */
[----:B------:R-:W-:Y:S01]  /*4e60*/  LOP3.LUT R14, R14, 0xffff0000, RZ, 0xc0, !PT ;  /* 0xffff00000e0e7812 */ /* 0x000fe200078ec0ff */
[C---:B------:R-:W-:Y:S01]  /*4e70*/  FMUL.FTZ R49, R12.reuse, R101 ;  /* 0x000000650c317220 */ /* 0x040fe20000410000 */
[----:B------:R-:W-:Y:S01]  /*4e80*/  FMUL.FTZ R47, R12, R97 ;  /* 0x000000610c2f7220 */ /* 0x000fe20000410000 */
[----:B------:R-:W-:Y:S01]  /*4e90*/  LOP3.LUT R99, R99, 0xffff0000, RZ, 0xc0, !PT ;  /* 0xffff000063637812 */ /* 0x000fe200078ec0ff */
[----:B------:R-:W-:-:S02]  /*4ea0*/  IMAD.U32 R12, R95, 0x10000, RZ ;  /* 0x000100005f0c7824 */ /* 0x000fc400078e00ff */
[----:B------:R-:W-:Y:S01]  /*4eb0*/  FFMA.FTZ R79, R42, R100, R79 ;  /* 0x000000642a4f7223 */ /* 0x000fe2000001004f */
[----:B------:R-:W-:Y:S01]  /*4ec0*/  LOP3.LUT R95, R95, 0xffff0000, RZ, 0xc0, !PT ;  /* 0xffff00005f5f7812 */ /* 0x000fe200078ec0ff */
[C---:B------:R-:W-:Y:S01]  /*4ed0*/  FFMA.FTZ R42, R8.reuse, R97, -R49 ;  /* 0x00000061082a7223 */ /* 0x040fe20000010831 */
[----:B------:R-:W-:Y:S01]  /*4ee0*/  FFMA.FTZ R47, R8, R101, R47 ;  /* 0x00000065082f7223 */ /* 0x000fe2000001002f */
[----:B------:R-:W-:Y:S01]  /*4ef0*/  FMUL.FTZ R8, R10, R13 ;  /* 0x0000000d0a087220 */ /* 0x000fe20000410000 */
        /* <DEDUP_REMOVED lines=16> */
[----:B------:R-:W-:Y:S02]  /*5000*/  F2FP.BF16.F32.PACK_AB R12, R47, R40 ;  /* 0x000000282f0c723e */ /* 0x000fe400000010ff */
[----:B------:R-:W-:-:S07]  /*5010*/  MOV R10, R95 ;  /* 0x0000005f000a7202 */ /* 0x000fce0000000f00 */
.L_x_15399:
[----:B------:R-:W-:Y:S05]  /*5020*/  BSYNC B1 ;  /* 0x0000000000017941 */ /* 0x000fea0003800000 */
.L_x_15398:
[----:B------:R-:W-:Y:S01]  /*5030*/  ISETP.GE.AND P3, PT, R41, R88, PT ;  /* 0x000000582900720c */ /* 0x000fe20003f66270 */
[----:B0-----:R0:W-:Y:S02]  /*5040*/  ST.E.128 desc[UR40][R36.64], R8 ;  /* 0x0000000824007985 */ /* 0x0011e4000c101d28 */
[----:B0-----:R-:W-:Y:S02]  /*5050*/  IMAD.MOV.U32 R8, RZ, RZ, R38 ;  /* 0x000000ffff087224 */ /* 0x001fe400078e0026 */
[----:B------:R-:W-:-:S08]  /*5060*/  IMAD.MOV.U32 R9, RZ, RZ, R39 ;  /* 0x000000ffff097224 */ /* 0x000fd000078e0027 */
[----:B------:R-:W-:Y:S05]  /*5070*/  @P3 BRA `(.L_x_15380) ;  /* 0x00000004001c3947 */ /* 0x000fea0003800000 */
[----:B------:R-:W-:-:S05]  /*5080*/  IMAD.WIDE R8, R41, 0x2, R8 ;  /* 0x0000000229087825 */ /* 0x000fca00078e0208 */
[----:B------:R0:W-:Y:S01]  /*5090*/  ST.E.128 desc[UR40][R8.64], R12 ;  /* 0x0000000c08007985 */ /* 0x0001e2000c101d28 */
[----:B------:R-:W-:Y:S05]  /*50a0*/  BRA `(.L_x_15380) ;  /* 0x0000000400107947 */ /* 0x000fea0003800000 */
.L_x_15361:
[----:B------:R-:W-:-:S13]  /*50b0*/  ISETP.NE.AND P5, PT, R156, 0x3, PT ;  /* 0x000000039c00780c */ /* 0x000fda0003fa5270 */
[----:B------:R-:W-:Y:S05]  /*50c0*/  @!P5 BRA `(.L_x_15400) ;  /* 0x000000000004d947 */ /* 0x000fea0003800000 */
[----:B------:R-:W-:Y:S01]  /*50d0*/  BPT.TRAP 0x1 ;  /* 0x000000040000795c */ /* 0x000fe20000300000 */
.L_x_15400:
[----:B------:R-:W-:Y:S01]  /*50e0*/  IMAD R69, R19, 0x8, R2 ;  /* 0x0000000813457824 */ /* 0x000fe200078e0202 */
[----:B------:R-:W-:Y:S01]  /*50f0*/  SHF.L.U32 R77, R157, 0x1f, RZ ;  /* 0x0000001f9d4d7819 */ /* 0x000fe200000006ff */
[----:B------:R-:W-:Y:S01]  /*5100*/  BSSY B1, `(.L_x_15401) ;  /* 0x0000004000017945 */ /* 0x000fe20003800000 */
[----:B------:R-:W-:Y:S02]  /*5110*/  SHF.R.S32.HI R74, RZ, 0x1f, R73 ;  /* 0x0000001fff4a7819 */ /* 0x000fe40000011449 */
[----:B------:R-:W0:Y:S02]  /*5120*/  SYNCS.PHASECHK.TRANS64.TRYWAIT P3, [R69+URZ+0x16890], R77 ;  /* 0x0168904d450075a7 */ /* 0x000e24000806017f */
[----:B0-----:R-:W-:Y:S05]  /*5130*/  @!P3 BRA `(.L_x_15402) ;  /* 0x000001580048b947 */ /* 0x001fea0003800000 */
.L_x_15629:
[----:B------:R-:W-:Y:S05]  /*5140*/  BSYNC B1 ;  /* 0x0000000000017941 */ /* 0x000fea0003800000 */
.L_x_15401:
        /* <DEDUP_REMOVED lines=27> */
.L_x_15633:
        /* <DEDUP_REMOVED lines=13> */
.L_x_15405:
[----:B------:R-:W-:Y:S05]  /*53d0*/  BSYNC B1 ;  /* 0x0000000000017941 */ /* 0x000fea0003800000 */
.L_x_15404:
[----:B------:R-:W-:-:S03]  /*53e0*/  UMOV UR4, 0xffffffff ;  /* 0xffffffff00047882 */ /* 0x000fc60000000000 */
[----:B------:R-:W-:Y:S05]  /*53f0*/  BRA.DIV UR4, `(.L_x_15406) ;  /* 0x0000015604f87947 */ /* 0x000fea000b800000 */
[----:B--2-4-:R2:W4:Y:S04]  /*5400*/  SHFL.IDX PT, R9, R38, 0x1, 0x1c1f ;  /* 0x003c1f0026097f89 */ /* 0x01452800000e0000 */
[----:B---3--:R2:W3:Y:S02]  /*5410*/  SHFL.IDX PT, R37, R36, 0x1, 0x1c1f ;  /* 0x003c1f0024257f89 */ /* 0x0084e400000e0000 */
.L_x_15637:
        /* <DEDUP_REMOVED lines=13> */
.L_x_15380:
[----:B------:R-:W-:Y:S05]  /*54f0*/  BSYNC B0 ;  /* 0x0000000000007941 */ /* 0x000fea0003800000 */
.L_x_15360:
        /* <DEDUP_REMOVED lines=11> */
[----:B------:R-:W-:-:S04]  /*55b0*/  @!P3 IADD3 R8, R69, 0x168a0, RZ ;  /* 0x000168a04508b810 */ /* 0x000fc80007ffe0ff */
[----:B------:R-:W-:-:S04]  /*55c0*/  @!P3 PRMT R8, RZ, 0x654, R8 ;  /* 0x00000654ff08b816 */ /* 0x000fc80000000008 */
[----:B------:R2:W-:Y:S01]  /*55d0*/  @!P3 SYNCS.ARRIVE.TRANS64.RED.A1T0 RZ, [R8+URZ], RZ ;  /* 0x000000ff08ffb9a7 */ /* 0x0005e2000810043f */
[----:B------:R-:W-:Y:S05]  /*55e0*/  @!P5 BRA `(.L_x_15408) ;  /* 0x000000000004d947 */ /* 0x000fea0003800000 */
[----:B------:R-:W-:Y:S01]  /*55f0*/  BPT.TRAP 0x1 ;  /* 0x000000040000795c */ /* 0x000fe20000300000 */
.L_x_15408:
[----:B------:R-:W-:Y:S05]  /*5600*/  BSYNC B0 ;  /* 0x0000000000007941 */ /* 0x000fea0003800000 */
.L_x_15407:
[----:B------:R-:W0:Y:S01]  /*5610*/  SYNCS.PHASECHK.TRANS64.TRYWAIT P4, [R69+URZ+0x168b0], R77 ;  /* 0x0168b04d450075a7 */ /* 0x000e22000808017f */
[----:B------:R-:W-:Y:S01]  /*5620*/  ULDC UR36, c[0x0][0x2f4] ;  /* 0x0000bd0000247ab9 */ /* 0x000fe20000000800 */
[----:B------:R-:W-:Y:S04]  /*5630*/  BSSY B0, `(.L_x_15409) ;  /* 0x0000002000007945 */ /* 0x000fe80003800000 */
[----:B0-----:R-:W-:Y:S05]  /*5640*/  @!P4 BRA `(.L_x_15410) ;  /* 0x0000015400b0c947 */ /* 0x001fea0003800000 */
.L_x_15638:
[----:B------:R-:W-:Y:S05]  /*5650*/  BSYNC B0 ;  /* 0x0000000000007941 */ /* 0x000fea0003800000 */
.L_x_15409:
        /* <DEDUP_REMOVED lines=18> */
[----:B-1----:R-:W-:-:S04]  /*5780*/  LEA R36, P4, R8, UR4, 0x1 ;  /* 0x0000000408247c11 */ /* 0x002fc8000f8808ff */
        /* <DEDUP_REMOVED lines=15> */
.L_x_15412:
[----:B------:R-:W-:Y:S05]  /*5880*/  BSYNC B0 ;  /* 0x0000000000007941 */ /* 0x000fea0003800000 */
.L_x_15411:
        /* <DEDUP_REMOVED lines=15> */
.L_x_15414:
[----:B------:R-:W-:Y:S05]  /*5980*/  BSYNC B0 ;  /* 0x0000000000007941 */ /* 0x000fea0003800000 */
.L_x_15413:
[----:B-1----:R-:W5:Y:S01]  /*5990*/  LDL R8, [R1+0x4] ;  /* 0x0000040001087983 */ /* 0x002f620000100800 */
[----:B0-----:R-:W-:Y:S02]  /*59a0*/  @!P3 VIADD R69, R69, 0x168c0 ;  /* 0x000168c04545b836 */ /* 0x001fe40000000000 */
        /* <DEDUP_REMOVED lines=16> */
[----:B---3--:R-:W0:Y:S01]  /*5ab0*/  S2R R9, SR_TID.X ;  /* 0x0000000000097919 */ /* 0x008e220000002100 */
[----:B------:R-:W-:Y:S02]  /*5ac0*/  PLOP3.LUT P0, PT, PT, PT, PT, 0x8, 0x0 ;  /* 0x000000000000781c */ /* 0x000fe40003f0e170 */
[----:B0-----:R-:W-:-:S04]  /*5ad0*/  SHF.R.U32.HI R9, RZ, 0x7, R9 ;  /* 0x00000007ff097819 */ /* 0x001fc80000011609 */
[----:B------:R-:W-:-:S13]  /*5ae0*/  ISETP.NE.AND P4, PT, R9, 0x1, PT ;  /* 0x000000010900780c */ /* 0x000fda0003f85270 */
[----:B------:R-:W-:Y:S06]  /*5af0*/  @!P4 BAR.ARV 0x9, 0x100 ;  /* 0x024400000000cb1d */ /* 0x000fec0000002000 */
.L_x_15355:
[----:B------:R-:W3:Y:S01]  /*5b00*/  LDL R5, [R1+0x24] ;  /* 0x0000240001057983 */ /* 0x000ee20000100800 */
        /* <DEDUP_REMOVED lines=15> */
[----:B------:R-:W-:Y:S02]  /*5c00*/  IMAD.MOV.U32 R25, RZ, RZ, RZ ;  /* 0x000000ffff197224 */ /* 0x000fe400078e00ff */
[----:B--2---:R-:W-:Y:S02]  /*5c10*/  IMAD.MOV.U32 R13, RZ, RZ, RZ ;  /* 0x000000ffff0d7224 */ /* 0x004fe400078e00ff */
[----:B------:R-:W-:Y:S01]  /*5c20*/  IMAD.MOV.U32 R90, RZ, RZ, RZ ;  /* 0x000000ffff5a7224 */ /* 0x000fe200078e00ff */
[----:B0-----:R-:W-:-:S13]  /*5c30*/  ISETP.NE.AND P1, PT, R0, 0x1, PT ;  /* 0x000000010000780c */ /* 0x001fda0003f25270 */
[----:B------:R-:W0:Y:S08]  /*5c40*/  @P1 LDC R3, c[0x0][0x44c] ;  /* 0x00011300ff031b82 */ /* 0x000e300000000800 */
[----:B------:R-:W1:Y:S01]  /*5c50*/  @P1 LDC R4, c[0x0][0x450] ;  /* 0x00011400ff041b82 */ /* 0x000e620000000800 */
[----:B---3--:R-:W-:-:S04]  /*5c60*/  VIADD R0, R5, 0xbf ;  /* 0x000000bf05007836 */ /* 0x008fc80000000000 */
[----:B0-----:R-:W-:-:S05]  /*5c70*/  @P1 IMAD.HI.U32 R3, R0, R3, RZ ;  /* 0x0000000300031227 */ /* 0x001fca00078e00ff */
[----:B-1----:R-:W-:Y:S02]  /*5c80*/  @P1 SHF.R.U32.HI R0, RZ, R4, R3 ;  /* 0x00000004ff001219 */ /* 0x002fe40000011603 */
[----:B------:R-:W-:-:S03]  /*5c90*/  PLOP3.LUT P1, PT, PT, PT, PT, 0x80, 0x0 ;  /* 0x000000000000781c */ /* 0x000fc60003f2f070 */
[----:B------:R-:W-:-:S05]  /*5ca0*/  IMAD.IADD R0, R83, 0x1, R0 ;  /* 0x0000000153007824 */ /* 0x000fca00078e0200 */
[----:B------:R-:W-:-:S04]  /*5cb0*/  SHF.R.S32.HI R3, RZ, 0x1f, R0 ;  /* 0x0000001fff037819 */ /* 0x000fc80000011400 */
[----:B------:R-:W-:Y:S02]  /*5cc0*/  LEA.HI R3, R3, R0, RZ, 0x7 ;  /* 0x0000000003037211 */ /* 0x000fe400078f38ff */
[----:B------:R-:W-:Y:S02]  /*5cd0*/  MOV R0, RZ ;  /* 0x000000ff00007202 */ /* 0x000fe40000000f00 */
        /* <DEDUP_REMOVED lines=8> */
.L_x_15416:
        /* <DEDUP_REMOVED lines=12> */
.L_x_15641:
[----:B------:R-:W1:Y:S01]  /*5e20*/  LDL R3, [R1+0x14] ;  /* 0x0000140001037983 */ /* 0x000e620000100800 */
[----:B------:R-:W-:Y:S01]  /*5e30*/  BSSY B6, `(.L_x_15419) ;  /* 0x000001b000067945 */ /* 0x000fe20003800000 */
[----:B-1----:R-:W-:-:S05]  /*5e40*/  IMAD.HI R0, R3, 0x55555556, RZ ;  /* 0x5555555603007827 */ /* 0x002fca00078e02ff */
[----:B------:R-:W-:-:S05]  /*5e50*/  LEA.HI R0, R0, R0, RZ, 0x1 ;  /* 0x0000000000007211 */ /* 0x000fca00078f08ff */
[----:B------:R-:W-:Y:S01]  /*5e60*/  IMAD R0, R0, -0x3, R3 ;  /* 0xfffffffd00007824 */ /* 0x000fe200078e0203 */
[----:B------:R-:W-:-:S04]  /*5e70*/  IADD3 R3, R2, 0x8400, RZ ;  /* 0x0000840002037810 */ /* 0x000fc80007ffe0ff */
[----:B------:R-:W-:Y:S01]  /*5e80*/  LOP3.LUT P0, RZ, R3, 0x3ff, RZ, 0xc0, !PT ;  /* 0x000003ff03ff7812 */ /* 0x000fe2000780c0ff */
[----:B------:R-:W-:-:S03]  /*5e90*/  IMAD R0, R0, 0x2000, R3 ;  /* 0x0000200000007824 */ /* 0x000fc600078e0203 */
[----:B------:R-:W-:Y:S02]  /*5ea0*/  P2R R25, PR, RZ, 0x1 ;  /* 0x00000001ff197803 */ /* 0x000fe40000000000 */
[----:B------:R-:W-:-:S04]  /*5eb0*/  SHF.R.U32.HI R0, RZ, 0x4, R0 ;  /* 0x00000004ff007819 */ /* 0x000fc80000011600 */
[----:B------:R-:W-:-:S03]  /*5ec0*/  LOP3.LUT R30, R0, 0x3fff, RZ, 0xc0, !PT ;  /* 0x00003fff001e7812 */ /* 0x000fc600078ec0ff */
[----:B------:R-:W-:Y:S05]  /*5ed0*/  @!P0 BRA `(.L_x_15420) ;  /* 0x0000000000408947 */ /* 0x000fea0003800000 */
[----:B------:R-:W-:Y:S01]  /*5ee0*/  MOV R0, 0x0 ;  /* 0x0000000000007802 */ /* 0x000fe20000000f00 */
[----:B------:R-:W-:Y:S01]  /*5ef0*/  ULDC.64 UR4, c[0x4][0x138] ;  /* 0x01004e0000047ab9 */ /* 0x000fe20000000a00 */
[----:B------:R-:W-:Y:S01]  /*5f00*/  ULDC.64 UR6, c[0x4][0x140] ;  /* 0x0100500000067ab9 */ /* 0x000fe20000000a00 */
[----:B------:R-:W-:Y:S01]  /*5f10*/  IMAD.U32 R4, RZ, RZ, UR4 ;  /* 0x00000004ff047e24 */ /* 0x000fe2000f8e00ff */
[----:B0-----:R0:W1:Y:S01]  /*5f20*/  LDC.64 R14, c[0x4][R0] ;  /* 0x01000000000e7b82 */ /* 0x0010620000000a00 */
        /* <DEDUP_REMOVED lines=10> */
[----:B-1--45:R-:W-:Y:S05]  /*5fd0*/  CALL.ABS.NOINC R14 ;  /* 0x000000000e007343 */ /* 0x032fea0003c00000 */
.L_x_15420:
[----:B------:R-:W-:Y:S05]  /*5fe0*/  BSYNC B6 ;  /* 0x0000000000067941 */ /* 0x000fea0003800000 */
.L_x_15419:
        /* <DEDUP_REMOVED lines=13> */
.L_x_15424:
[----:B--2---:R2:W3:Y:S02]  /*60c0*/  SYNCS.PHASECHK.TRANS64.TRYWAIT P0, [R2+URZ+0x16800], R3 ;  /* 0x01680003020075a7 */ /* 0x0044e4000800017f */
[----:B---3--:R-:W-:Y:S05]  /*60d0*/  @!P0 NANOSLEEP.SYNCS 0x989680 ;  /* 0x009896800000895d */ /* 0x008fea0003900000 */
[----:B------:R-:W3:Y:S02]  /*60e0*/  @!P0 SYNCS.PHASECHK.TRANS64 P0, [R2+URZ+0x16800], R3 ;  /* 0x01680003020085a7 */ /* 0x000ee4000800007f */
[----:B---3--:R-:W-:Y:S05]  /*60f0*/  @!P0 BRA `(.L_x_15424) ;  /* 0xfffffffc00f08947 */ /* 0x008fea000383ffff */
.L_x_15423:
[----:B------:R-:W-:Y:S05]  /*6100*/  BSYNC B0 ;  /* 0x0000000000007941 */ /* 0x000fea0003800000 */
.L_x_15422:
[----:B------:R-:W-:Y:S05]  /*6110*/  BRA `(.L_x_15425) ;  /* 0x00000030003c7947 */ /* 0x000fea0003800000 */
.L_x_15421:
        /* <DEDUP_REMOVED lines=29> */
[----:B-1--4-:R-:W-:Y:S05]  /*62f0*/  CALL.ABS.NOINC R14 ;  /* 0x000000000e007343 */ /* 0x012fea0003c00000 */
.L_x_15427:
[----:B------:R-:W-:Y:S05]  /*6300*/  BSYNC B6 ;  /* 0x0000000000067941 */ /* 0x000fea0003800000 */
.L_x_15426:
[----:B------:R-:W2:Y:S01]  /*6310*/  LDL R20, [R1+0x24] ;  /* 0x0000240001147983 */ /* 0x000ea20000100800 */
[----:B------:R-:W-:Y:S01]  /*6320*/  ULDC.U8 UR4, c[0x0][0x410] ;  /* 0x0001040000047ab9 */ /* 0x000fe20000000000 */
[----:B------:R-:W-:Y:S01]  /*6330*/  BSSY B0, `(.L_x_15428) ;  /* 0x00002e5000007945 */ /* 0x000fe20003800000 */
[----:B------:R-:W-:Y:S01]  /*6340*/  ISETP.NE.AND P0, PT, RZ, UR4, PT ;  /* 0x00000004ff007c0c */ /* 0x000fe2000bf05270 */
[----:B--2---:R-:W-:-:S12]  /*6350*/  IMAD.IADD R41, R23, 0x1, R20 ;  /* 0x0000000117297824 */ /* 0x004fd800078e0214 */
[----:B------:R-:W-:Y:S05]  /*6360*/  @!P0 BRA `(.L_x_15429) ;  /* 0x0000001400f08947 */ /* 0x000fea0003800000 */
[----:B------:R-:W1:Y:S01]  /*6370*/  LDC R32, c[0x0][0x448] ;  /* 0x00011200ff207b82 */ /* 0x000e620000000800 */
[----:B------:R-:W2:Y:S01]  /*6380*/  S2R R20, SR_TID.X ;  /* 0x0000000000147919 */ /* 0x000ea20000002100 */
[----:B------:R-:W-:Y:S01]  /*6390*/  ULDC.64 UR4, c[0x0][0x3f8] ;  /* 0x0000fe0000047ab9 */ /* 0x000fe20000000a00 */
[----:B------:R-:W-:Y:S01]  /*63a0*/  MOV R9, R29 ;  /* 0x0000001d00097202 */ /* 0x000fe20000000f00 */
[----:B------:R-:W-:Y:S01]  /*63b0*/  ULDC.64 UR6, c[0x0][0x408] ;  /* 0x0001020000067ab9 */ /* 0x000fe20000000a00 */
[----:B------:R-:W-:Y:S02]  /*63c0*/  IMAD.MOV.U32 R8, RZ, RZ, R26 ;  /* 0x000000ffff087224 */ /* 0x000fe400078e001a */
[----:B------:R-:W-:Y:S02]  /*63d0*/  IMAD.MOV.U32 R10, RZ, RZ, R24 ;  /* 0x000000ffff0a7224 */ /* 0x000fe400078e0018 */
[----:B------:R-:W-:Y:S01]  /*63e0*/  IMAD.MOV.U32 R11, RZ, RZ, R31 ;  /* 0x000000ffff0b7224 */ /* 0x000fe200078e001f */
[----:B-1----:R-:W-:Y:S01]  /*63f0*/  ISETP.NE.AND P0, PT, R32, 0x1, PT ;  /* 0x000000012000780c */ /* 0x002fe20003f05270 */
[----:B--2---:R-:W-:-:S12]  /*6400*/  VIADD R21, R20, 0xffffff80 ;  /* 0xffffff8014157836 */ /* 0x004fd80000000000 */
[----:B------:R-:W1:Y:S01]  /*6410*/  @P0 LDC R0, c[0x0][0x44c] ;  /* 0x00011300ff000b82 */ /* 0x000e620000000800 */
[----:B------:R-:W-:-:S04]  /*6420*/  SHF.R.S32.HI R20, RZ, 0x1f, R21 ;  /* 0x0000001fff147819 */ /* 0x000fc80000011415 */
[----:B------:R-:W-:-:S03]  /*6430*/  LEA.HI R20, R20, R21, RZ, 0x2 ;  /* 0x0000001514147211 */ /* 0x000fc600078f10ff */
[----:B------:R-:W2:Y:S01]  /*6440*/  @P0 LDC R5, c[0x0][0x450] ;  /* 0x00011400ff050b82 */ /* 0x000ea20000000800 */
[----:B------:R-:W-:-:S05]  /*6450*/  LOP3.LUT R20, R20, 0xfffffffc, RZ, 0xc0, !PT ;  /* 0xfffffffc14147812 */ /* 0x000fca00078ec0ff */
[----:B------:R-:W-:-:S04]  /*6460*/  IMAD.IADD R20, R21, 0x1, -R20 ;  /* 0x0000000115147824 */ /* 0x000fc800078e0a14 */
[----:B------:R-:W-:-:S04]  /*6470*/  IMAD R3, R20, 0x60, R41 ;  /* 0x0000006014037824 */ /* 0x000fc800078e0229 */
        /* <DEDUP_REMOVED lines=21> */
[----:B------:R1:W1:Y:S04]  /*65d0*/  SHFL.IDX PT, R5, R8, RZ, 0x1c1f ;  /* 0x001c1fff08057589 */ /* 0x00026800000e0000 */
[----:B0-----:R0:W0:Y:S02]  /*65e0*/  SHFL.IDX PT, R14, R7, RZ, 0x1c1f ;  /* 0x001c1fff070e7589 */ /* 0x00102400000e0000 */
.L_x_15647:
[----:B------:R-:W5:Y:S01]  /*65f0*/  LDL R9, [R1+0x10] ;  /* 0x0000100001097983 */ /* 0x000f620000100800 */
[----:B------:R-:W-:Y:S01]  /*6600*/  BSSY B1, `(.L_x_15431) ;  /* 0x0000020000017945 */ /* 0x000fe20003800000 */
[----:B------:R-:W-:Y:S02]  /*6610*/  CS2R R34, SRZ ;  /* 0x0000000000227805 */ /* 0x000fe4000001ff00 */
[----:B------:R-:W-:Y:S02]  /*6620*/  CS2R R20, SRZ ;  /* 0x0000000000147805 */ /* 0x000fe4000001ff00 */
[----:B------:R-:W-:Y:S02]  /*6630*/  CS2R R28, SRZ ;  /* 0x00000000001c7805 */ /* 0x000fe4000001ff00 */
[----:B------:R-:W-:Y:S01]  /*6640*/  CS2R R24, SRZ ;  /* 0x0000000000187805 */ /* 0x000fe2000001ff00 */
[----:B-----5:R-:W-:-:S05]  /*6650*/  IMAD R32, R9, R32, RZ ;  /* 0x0000002009207224 */ /* 0x020fca00078e02ff */
[----:B------:R-:W-:-:S13]  /*6660*/  ISETP.GE.AND P0, PT, R41, R32, PT ;  /* 0x000000202900720c */ /* 0x000fda0003f06270 */
[----:B------:R-:W-:Y:S05]  /*6670*/  @P0 BRA `(.L_x_15432) ;  /* 0x0000000000600947 */ /* 0x000fea0003800000 */
[----:B------:R-:W4:Y:S01]  /*6680*/  LDL R9, [R1] ;  /* 0x0000000001097983 */ /* 0x000f220000100800 */
[----:B------:R-:W-:-:S03]  /*6690*/  ULDC UR4, c[0x0][0x3f4] ;  /* 0x0000fd0000047ab9 */ /* 0x000fc60000000800 */
[----:B------:R-:W4:Y:S01]  /*66a0*/  LDL R12, [R1+0x5c] ;  /* 0x00005c00010c7983 */ /* 0x000f220000100800 */
[----:B------:R-:W-:Y:S01]  /*66b0*/  ISETP.GE.AND P2, PT, R152, UR4, PT ;  /* 0x0000000498007c0c */ /* 0x000fe2000bf46270 */
[----:B---3--:R-:W-:Y:S02]  /*66c0*/  IMAD.MOV.U32 R10, RZ, RZ, R0 ;  /* 0x000000ffff0a7224 */ /* 0x008fe400078e0000 */
[----:B--2---:R-:W-:Y:S02]  /*66d0*/  IMAD.MOV.U32 R11, RZ, RZ, R3 ;  /* 0x000000ffff0b7224 */ /* 0x004fe400078e0003 */
[----:B-1----:R-:W-:Y:S01]  /*66e0*/  IMAD.MOV.U32 R15, RZ, RZ, R5 ;  /* 0x000000ffff0f7224 */ /* 0x002fe200078e0005 */
[----:B------:R-:W-:Y:S02]  /*66f0*/  CS2R R28, SRZ ;  /* 0x00000000001c7805 */ /* 0x000fe4000001ff00 */
[----:B------:R-:W-:Y:S02]  /*6700*/  CS2R R34, SRZ ;  /* 0x0000000000227805 */ /* 0x000fe4000001ff00 */
[----:B------:R-:W-:-:S03]  /*6710*/  CS2R R24, SRZ ;  /* 0x0000000000187805 */ /* 0x000fc6000001ff00 */
[----:B------:R-:W-:-:S05]  /*6720*/  @!P2 IMAD.WIDE R10, R152, 0x2, R10 ;  /* 0x00000002980aa825 */ /* 0x000fca00078e020a */
[----:B------:R1:W5:Y:S01]  /*6730*/  @!P2 LD.E.64 R28, desc[UR40][R10.64] ;  /* 0x000000280a1ca980 */ /* 0x000362000c101b00 */
[----:B----4-:R-:W-:-:S13]  /*6740*/  ISETP.GE.AND P3, PT, R9, UR4, PT ;  /* 0x0000000409007c0c */ /* 0x010fda000bf66270 */
[C---:B------:R-:W-:Y:S01]  /*6750*/  @!P3 IMAD.SHL.U32 R37, R9.reuse, 0x2, RZ ;  /* 0x000000020925b824 */ /* 0x040fe200078e00ff */
[----:B------:R-:W-:-:S04]  /*6760*/  @!P3 SHF.L.U64.HI R20, R9, 0x1, R12 ;  /* 0x000000010914b819 */ /* 0x000fc8000001020c */
[-C--:B0-----:R-:W-:Y:S02]  /*6770*/  @!P3 IADD3 R36, P1, R14, R37.reuse, RZ ;  /* 0x000000250e24b210 */ /* 0x081fe40007f3e0ff */
[----:B------:R-:W-:Y:S01]  /*6780*/  @!P3 IADD3 R26, P0, R0, R37, RZ ;  /* 0x00000025001ab210 */ /* 0x000fe20007f1e0ff */
[----:B------:R-:W-:-:S03]  /*6790*/  @!P2 IMAD.WIDE R12, R152, 0x2, R14 ;  /* 0x00000002980ca825 */ /* 0x000fc600078e020e */
[----:B------:R-:W-:Y:S01]  /*67a0*/  @!P3 IADD3.X R27, R3, R20, RZ, P0, !PT ;  /* 0x00000014031bb210 */ /* 0x000fe200007fe4ff */
[----:B------:R-:W-:Y:S01]  /*67b0*/  @!P3 IMAD.X R37, R5, 0x1, R20, P1 ;  /* 0x000000010525b824 */ /* 0x000fe200008e0614 */
[----:B------:R-:W-:Y:S01]  /*67c0*/  CS2R R20, SRZ ;  /* 0x0000000000147805 */ /* 0x000fe2000001ff00 */
[----:B------:R1:W5:Y:S04]  /*67d0*/  @!P2 LD.E.64 R34, desc[UR40][R12.64] ;  /* 0x000000280c22a980 */ /* 0x000368000c101b00 */
[----:B------:R1:W5:Y:S04]  /*67e0*/  @!P3 LD.E.64 R24, desc[UR40][R26.64] ;  /* 0x000000281a18b980 */ /* 0x000368000c101b00 */
[----:B------:R1:W5:Y:S02]  /*67f0*/  @!P3 LD.E.64 R20, desc[UR40][R36.64] ;  /* 0x000000282414b980 */ /* 0x000364000c101b00 */
.L_x_15432:
[----:B------:R-:W-:Y:S05]  /*6800*/  BSYNC B1 ;  /* 0x0000000000017941 */ /* 0x000fea0003800000 */
.L_x_15431:
[----:B---3-5:R-:W-:Y:S01]  /*6810*/  IMAD.MOV.U32 R0, RZ, RZ, R34 ;  /* 0x000000ffff007224 */ /* 0x028fe200078e0022 */
[----:B------:R-:W-:Y:S01]  /*6820*/  UMOV UR4, 0xffffffff ;  /* 0xffffffff00047882 */ /* 0x000fe20000000000 */
[----:B--2---:R-:W-:Y:S01]  /*6830*/  IMAD.MOV.U32 R3, RZ, RZ, R35 ;  /* 0x000000ffff037224 */ /* 0x004fe200078e0023 */
[----:B-1----:R-:W-:Y:S01]  /*6840*/  CS2R R26, SRZ ;  /* 0x00000000001a7805 */ /* 0x002fe2000001ff00 */
        /* <DEDUP_REMOVED lines=14> */
[----:B------:R1:W2:Y:S04]  /*6930*/  SHFL.IDX PT, R3, R6, 0x1, 0x1c1f ;  /* 0x003c1f0006037f89 */ /* 0x0002a800000e0000 */
[----:B------:R1:W3:Y:S04]  /*6940*/  SHFL.IDX PT, R0, R4, 0x1, 0x1c1f ;  /* 0x003c1f0004007f89 */ /* 0x0002e800000e0000 */
[----:B------:R1:W1:Y:S04]  /*6950*/  SHFL.IDX PT, R5, R8, 0x1, 0x1c1f ;  /* 0x003c1f0008057f89 */ /* 0x00026800000e0000 */
[----:B0-----:R0:W0:Y:S02]  /*6960*/  SHFL.IDX PT, R14, R7, 0x1, 0x1c1f ;  /* 0x003c1f00070e7f89 */ /* 0x00102400000e0000 */
.L_x_15653:
[----:B-1----:R-:W5:Y:S04]  /*6970*/  LDL R6, [R1+0x54] ;  /* 0x0000540001067983 */ /* 0x002f680000100800 */
[----:B------:R-:W4:Y:S01]  /*6980*/  LDL R42, [R1+0x30] ;  /* 0x00003000012a7983 */ /* 0x000f220000100800 */
[----:B------:R-:W-:Y:S01]  /*6990*/  VIADD R41, R41, 0x60 ;  /* 0x0000006029297836 */ /* 0x000fe20000000000 */
[----:B------:R-:W-:Y:S01]  /*69a0*/  BSSY B1, `(.L_x_15434) ;  /* 0x0000023000017945 */ /* 0x000fe20003800000 */
[----:B------:R-:W-:Y:S02]  /*69b0*/  CS2R R10, SRZ ;  /* 0x00000000000a7805 */ /* 0x000fe4000001ff00 */
[----:B------:R-:W-:Y:S02]  /*69c0*/  CS2R R12, SRZ ;  /* 0x00000000000c7805 */ /* 0x000fe4000001ff00 */
[----:B------:R-:W-:-:S02]  /*69d0*/  CS2R R8, SRZ ;  /* 0x0000000000087805 */ /* 0x000fc4000001ff00 */
[----:B------:R-:W-:Y:S02]  /*69e0*/  ISETP.GE.AND P0, PT, R41, R32, PT ;  /* 0x000000202900720c */ /* 0x000fe40003f06270 */
[----:B-----5:R-:W-:-:S04]  /*69f0*/  LEA.HI R4, R6, R6, RZ, 0x1 ;  /* 0x0000000606047211 */ /* 0x020fc800078f08ff */
[----:B------:R-:W-:Y:S01]  /*6a00*/  LOP3.LUT R4, R4, 0xfffffffe, RZ, 0xc0, !PT ;  /* 0xfffffffe04047812 */ /* 0x000fe200078ec0ff */
[----:B----4-:R-:W-:-:S04]  /*6a10*/  IMAD.SHL.U32 R31, R42, 0x40, RZ ;  /* 0x000000402a1f7824 */ /* 0x010fc800078e00ff */
[----:B------:R-:W-:-:S05]  /*6a20*/  IMAD.IADD R4, R6, 0x1, -R4 ;  /* 0x0000000106047824 */ /* 0x000fca00078e0a04 */
[----:B------:R-:W-:Y:S01]  /*6a30*/  SHF.L.U32 R41, R4, 0x1f, RZ ;  /* 0x0000001f04297819 */ /* 0x000fe200000006ff */
[----:B------:R-:W-:Y:S06]  /*6a40*/  @P0 BRA `(.L_x_15435) ;  /* 0x0000000000600947 */ /* 0x000fec0003800000 */
[----:B------:R-:W4:Y:S01]  /*6a50*/  LDL R15, [R1] ;  /* 0x00000000010f7983 */ /* 0x000f220000100800 */
[----:B------:R-:W-:-:S03]  /*6a60*/  ULDC UR4, c[0x0][0x3f4] ;  /* 0x0000fd0000047ab9 */ /* 0x000fc60000000800 */
[----:B------:R-:W4:Y:S01]  /*6a70*/  LDL R36, [R1+0x5c] ;  /* 0x00005c0001247983 */ /* 0x000f220000100800 */
[----:B------:R-:W-:Y:S01]  /*6a80*/  ISETP.GE.AND P2, PT, R152, UR4, PT ;  /* 0x0000000498007c0c */ /* 0x000fe2000bf46270 */
[----:B---3--:R-:W-:Y:S02]  /*6a90*/  IMAD.MOV.U32 R6, RZ, RZ, R0 ;  /* 0x000000ffff067224 */ /* 0x008fe400078e0000 */
[----:B0-2---:R-:W-:Y:S01]  /*6aa0*/  IMAD.MOV.U32 R7, RZ, RZ, R3 ;  /* 0x000000ffff077224 */ /* 0x005fe200078e0003 */
[----:B------:R-:W-:Y:S02]  /*6ab0*/  CS2R R12, SRZ ;  /* 0x00000000000c7805 */ /* 0x000fe4000001ff00 */
[----:B------:R-:W-:-:S07]  /*6ac0*/  CS2R R26, SRZ ;  /* 0x00000000001a7805 */ /* 0x000fce000001ff00 */
[----:B------:R-:W-:-:S05]  /*6ad0*/  @!P2 IMAD.WIDE R6, R152, 0x2, R6 ;  /* 0x000000029806a825 */ /* 0x000fca00078e0206 */
[----:B------:R1:W5:Y:S01]  /*6ae0*/  @!P2 LD.E.64 R12, desc[UR40][R6.64] ;  /* 0x00000028060ca980 */ /* 0x000362000c101b00 */
[----:B----4-:R-:W-:-:S13]  /*6af0*/  ISETP.GE.AND P3, PT, R15, UR4, PT ;  /* 0x000000040f007c0c */ /* 0x010fda000bf66270 */
[C---:B------:R-:W-:Y:S01]  /*6b00*/  @!P3 IMAD.SHL.U32 R9, R15.reuse, 0x2, RZ ;  /* 0x000000020f09b824 */ /* 0x040fe200078e00ff */
[----:B------:R-:W-:Y:S01]  /*6b10*/  @!P3 SHF.L.U64.HI R10, R15, 0x1, R36 ;  /* 0x000000010f0ab819 */ /* 0x000fe20000010224 */
[----:B------:R-:W-:-:S03]  /*6b20*/  IMAD.MOV.U32 R15, RZ, RZ, R5 ;  /* 0x000000ffff0f7224 */ /* 0x000fc600078e0005 */
[-C--:B------:R-:W-:Y:S02]  /*6b30*/  @!P3 IADD3 R36, P0, R0, R9.reuse, RZ ;  /* 0x000000090024b210 */ /* 0x080fe40007f1e0ff */
[----:B------:R-:W-:Y:S02]  /*6b40*/  @!P3 IADD3 R4, P1, R14, R9, RZ ;  /* 0x000000090e04b210 */ /* 0x000fe40007f3e0ff */
[----:B------:R-:W-:Y:S01]  /*6b50*/  CS2R R8, SRZ ;  /* 0x0000000000087805 */ /* 0x000fe2000001ff00 */
[----:B------:R-:W-:Y:S01]  /*6b60*/  @!P3 IMAD.X R37, R3, 0x1, R10, P0 ;  /* 0x000000010325b824 */ /* 0x000fe200000e060a */
[----:B------:R-:W-:Y:S02]  /*6b70*/  @!P3 IADD3.X R5, R5, R10, RZ, P1, !PT ;  /* 0x0000000a0505b210 */ /* 0x000fe40000ffe4ff */
[----:B------:R-:W-:Y:S01]  /*6b80*/  CS2R R10, SRZ ;  /* 0x00000000000a7805 */ /* 0x000fe2000001ff00 */
[----:B------:R-:W-:Y:S01]  /*6b90*/  @!P2 IMAD.WIDE R14, R152, 0x2, R14 ;  /* 0x00000002980ea825 */ /* 0x000fe200078e020e */
[----:B------:R1:W5:Y:S04]  /*6ba0*/  @!P3 LD.E.64 R8, desc[UR40][R36.64] ;  /* 0x000000282408b980 */ /* 0x000368000c101b00 */
[----:B------:R1:W5:Y:S04]  /*6bb0*/  @!P2 LD.E.64 R26, desc[UR40][R14.64] ;  /* 0x000000280e1aa980 */ /* 0x000368000c101b00 */
[----:B------:R1:W5:Y:S02]  /*6bc0*/  @!P3 LD.E.64 R10, desc[UR40][R4.64] ;  /* 0x00000028040ab980 */ /* 0x000364000c101b00 */
.L_x_15435:
[----:B------:R-:W-:Y:S05]  /*6bd0*/  BSYNC B1 ;  /* 0x0000000000017941 */ /* 0x000fea0003800000 */
.L_x_15434:
[----:B01----:R-:W0:Y:S01]  /*6be0*/  S2R R7, SR_TID.X ;  /* 0x0000000000077919 */ /* 0x003e220000002100 */
[----:B------:R-:W1:Y:S01]  /*6bf0*/  SYNCS.PHASECHK.TRANS64.TRYWAIT P0, [R2+URZ+0x16800], R41 ;  /* 0x01680029020075a7 */ /* 0x000e62000800017f */
[----:B------:R-:W-:Y:S01]  /*6c00*/  LOP3.LUT R31, R31, 0x1c0, RZ, 0xc0, !PT ;  /* 0x000001c01f1f7812 */ /* 0x000fe200078ec0ff */
[----:B--2--5:R-:W-:Y:S01]  /*6c10*/  IMAD.MOV.U32 R3, RZ, RZ, R26 ;  /* 0x000000ffff037224 */ /* 0x024fe200078e001a */
[----:B------:R-:W-:Y:S01]  /*6c20*/  BSSY B1, `(.L_x_15436) ;  /* 0x000001f000017945 */ /* 0x000fe20003800000 */
[----:B------:R-:W-:Y:S01]  /*6c30*/  IMAD.MOV.U32 R4, RZ, RZ, R10 ;  /* 0x000000ffff047224 */ /* 0x000fe200078e000a */
[----:B---3--:R-:W-:Y:S01]  /*6c40*/  LOP3.LUT R0, R31, 0x18, R16, 0xf8, !PT ;  /* 0x000000181f007812 */ /* 0x008fe200078ef810 */
[----:B------:R-:W-:Y:S01]  /*6c50*/  IMAD R14, R33, -0xc0, R32 ;  /* 0xffffff40210e7824 */ /* 0x000fe200078e0220 */
[----:B------:R-:W-:Y:S01]  /*6c60*/  SHF.R.U32.HI R31, RZ, 0x3, R31 ;  /* 0x00000003ff1f7819 */ /* 0x000fe2000001161f */
[----:B------:R-:W-:Y:S01]  /*6c70*/  IMAD.MOV.U32 R5, RZ, RZ, R11 ;  /* 0x000000ffff057224 */ /* 0x000fe200078e000b */
[----:B------:R-:W-:Y:S01]  /*6c80*/  PRMT R37, R3, 0x7610, R37 ;  /* 0x0000761003257816 */ /* 0x000fe20000000025 */
[----:B------:R-:W-:Y:S01]  /*6c90*/  IMAD.MOV.U32 R3, RZ, RZ, R27 ;  /* 0x000000ffff037224 */ /* 0x000fe200078e001b */
[----:B------:R-:W-:Y:S01]  /*6ca0*/  LOP3.LUT R0, R0, R31, RZ, 0x3c, !PT ;  /* 0x0000001f00007212 */ /* 0x000fe200078e3cff */
[----:B------:R-:W-:Y:S01]  /*6cb0*/  IMAD.MOV.U32 R6, RZ, RZ, R12 ;  /* 0x000000ffff067224 */ /* 0x000fe200078e000c */
[----:B------:R-:W-:-:S02]  /*6cc0*/  PRMT R15, R4, 0x7610, R15 ;  /* 0x00007610040f7816 */ /* 0x000fc4000000000f */
[----:B------:R-:W-:Y:S02]  /*6cd0*/  PRMT R36, R3, 0x7610, R36 ;  /* 0x0000761003247816 */ /* 0x000fe40000000024 */
[----:B------:R-:W-:Y:S02]  /*6ce0*/  MOV R4, R8 ;  /* 0x0000000800047202 */ /* 0x000fe40000000f00 */
[----:B------:R-:W-:Y:S02]  /*6cf0*/  VIMNMX R14, R14, 0xc0, PT ;  /* 0x000000c00e0e7848 */ /* 0x000fe40003fe0100 */
[----:B------:R-:W-:Y:S01]  /*6d00*/  PRMT R31, R5, 0x7610, R31 ;  /* 0x00007610051f7816 */ /* 0x000fe2000000001f */
[----:B------:R-:W-:Y:S01]  /*6d10*/  IMAD.MOV.U32 R5, RZ, RZ, R9 ;  /* 0x000000ffff057224 */ /* 0x000fe200078e0009 */
[----:B------:R-:W-:Y:S02]  /*6d20*/  PRMT R32, R4, 0x7610, R32 ;  /* 0x0000761004207816 */ /* 0x000fe40000000020 */
[----:B------:R-:W-:-:S02]  /*6d30*/  PRMT R40, R6, 0x7610, R40 ;  /* 0x0000761006287816 */ /* 0x000fc40000000028 */
[----:B------:R-:W-:Y:S02]  /*6d40*/  LOP3.LUT P2, RZ, R42, 0x4, RZ, 0xc0, !PT ;  /* 0x000000042aff7812 */ /* 0x000fe4000784c0ff */
[----:B------:R-:W-:Y:S01]  /*6d50*/  ISETP.GE.AND P1, PT, R23, R14, PT ;  /* 0x0000000e1700720c */ /* 0x000fe20003f26270 */
[----:B0-----:R-:W-:-:S05]  /*6d60*/  VIADD R44, R7, 0xffffff80 ;  /* 0xffffff80072c7836 */ /* 0x001fca0000000000 */
[----:B------:R-:W-:-:S04]  /*6d70*/  SHF.R.S32.HI R7, RZ, 0x1f, R44 ;  /* 0x0000001fff077819 */ /* 0x000fc8000001142c */
[----:B------:R-:W-:-:S04]  /*6d80*/  LEA.HI R7, R7, R44, RZ, 0x5 ;  /* 0x0000002c07077211 */ /* 0x000fc800078f28ff */
[----:B------:R-:W-:-:S05]  /*6d90*/  SHF.R.S32.HI R7, RZ, 0x5, R7 ;  /* 0x00000005ff077819 */ /* 0x000fca0000011407 */
[----:B------:R-:W-:Y:S02]  /*6da0*/  IMAD R3, R7, 0x200, R0 ;  /* 0x0000020007037824 */ /* 0x000fe400078e0200 */
[----:B------:R-:W-:Y:S02]  /*6db0*/  IMAD.MOV.U32 R0, RZ, RZ, R13 ;  /* 0x000000ffff007224 */ /* 0x000fe400078e000d */
[----:B------:R-:W-:-:S03]  /*6dc0*/  IMAD R3, R3, 0x2, R2 ;  /* 0x0000000203037824 */ /* 0x000fc600078e0202 */
[----:B------:R-:W-:Y:S01]  /*6dd0*/  PRMT R51, R0, 0x7610, R51 ;  /* 0x0000761000337816 */ /* 0x000fe20000000033 */
[C---:B------:R-:W-:Y:S02]  /*6de0*/  VIADD R4, R3.reuse, 0x8400 ;  /* 0x0000840003047836 */ /* 0x040fe40000000000 */
[----:B------:R-:W-:Y:S01]  /*6df0*/  VIADD R0, R3, 0x8440 ;  /* 0x0000844003007836 */ /* 0x000fe20000000000 */
[----:B-1----:R-:W-:Y:S06]  /*6e00*/  @!P0 BRA `(.L_x_15437) ;  /* 0x0000014000f48947 */ /* 0x002fec0003800000 */
.L_x_15654:
[----:B------:R-:W-:Y:S05]  /*6e10*/  BSYNC B1 ;  /* 0x0000000000017941 */ /* 0x000fea0003800000 */
.L_x_15436:
[----:B------:R-:W-:Y:S01]  /*6e20*/  BSSY B1, `(.L_x_15438) ;  /* 0x0000068000017945 */ /* 0x000fe20003800000 */
[----:B------:R-:W-:Y:S01]  /*6e30*/  PRMT R33, R5, 0x7610, R33 ;  /* 0x0000761005217816 */ /* 0x000fe20000000021 */
[----:B------:R-:W-:Y:S02]  /*6e40*/  @P2 VIADD R0, R4, 0xffffffc0 ;  /* 0xffffffc004002836 */ /* 0x000fe40000000000 */
[----:B------:R-:W-:Y:S05]  /*6e50*/  @P1 BRA `(.L_x_15439) ;  /* 0x0000000400901947 */ /* 0x000fea0003800000 */
[----:B------:R-:W2:Y:S01]  /*6e60*/  LDL R6, [R1] ;  /* 0x0000000001067983 */ /* 0x000ea20000100800 */
[----:B------:R-:W1:Y:S01]  /*6e70*/  LDC R5, c[0x0][0x3f4] ;  /* 0x0000fd00ff057b82 */ /* 0x000e620000000800 */
[----:B------:R-:W-:Y:S01]  /*6e80*/  BSSY B2, `(.L_x_15440) ;  /* 0x0000032000027945 */ /* 0x000fe20003800000 */
[-C--:B-1----:R-:W-:Y:S02]  /*6e90*/  ISETP.GE.AND P0, PT, R152, R5.reuse, PT ;  /* 0x000000059800720c */ /* 0x082fe40003f06270 */
[----:B--2---:R-:W-:-:S11]  /*6ea0*/  ISETP.GE.AND P1, PT, R6, R5, PT ;  /* 0x000000050600720c */ /* 0x004fd60003f26270 */
[----:B------:R-:W-:Y:S05]  /*6eb0*/  @P0 BRA `(.L_x_15441) ;  /* 0x0000000000b80947 */ /* 0x000fea0003800000 */
[----:B------:R-:W1:Y:S01]  /*6ec0*/  LDS.128 R4, [R3+0x8400] ;  /* 0x0084000003047984 */ /* 0x000e620000000c00 */
[----:B------:R-:W-:Y:S02]  /*6ed0*/  SHF.R.U32.HI R45, RZ, 0x10, R35 ;  /* 0x00000010ff2d7819 */ /* 0x000fe40000011623 */
[--C-:B------:R-:W-:Y:S02]  /*6ee0*/  SHF.R.U32.HI R42, RZ, 0x10, R29.reuse ;  /* 0x00000010ff2a7819 */ /* 0x100fe4000001161d */
[----:B0-----:R-:W-:Y:S02]  /*6ef0*/  SHF.R.U64 R41, R28, 0x10, R29 ;  /* 0x000000101c297819 */ /* 0x001fe4000000121d */
[----:B------:R-:W-:Y:S02]  /*6f00*/  PRMT R45, R43, 0x5410, R45 ;  /* 0x000054102b2d7816 */ /* 0x000fe4000000002d */
[----:B------:R-:W-:Y:S02]  /*6f10*/  PRMT R42, R39, 0x5432, R42 ;  /* 0x00005432272a7816 */ /* 0x000fe4000000002a */
[----:B------:R-:W-:-:S02]  /*6f20*/  PRMT R41, R46, 0x5410, R41 ;  /* 0x000054102e297816 */ /* 0x000fc40000000029 */
[C---:B------:R-:W-:Y:S01]  /*6f30*/  SHF.L.U32 R46, R45.reuse, 0x10, RZ ;  /* 0x000000102d2e7819 */ /* 0x040fe200000006ff */
[----:B------:R-:W-:Y:S01]  /*6f40*/  IMAD.U32 R43, R42, 0x10000, RZ ;  /* 0x000100002a2b7824 */ /* 0x000fe200078e00ff */
[----:B------:R-:W-:Y:S02]  /*6f50*/  SHF.R.U64 R44, R34, 0x10, R35 ;  /* 0x00000010222c7819 */ /* 0x000fe40000001223 */
[----:B------:R-:W-:Y:S02]  /*6f60*/  LOP3.LUT R45, R45, 0xffff0000, RZ, 0xc0, !PT ;  /* 0xffff00002d2d7812 */ /* 0x000fe400078ec0ff */
        /* <DEDUP_REMOVED lines=35> */
.L_x_15441:
[----:B------:R-:W-:Y:S05]  /*71a0*/  BSYNC B2 ;  /* 0x0000000000027941 */ /* 0x000fea0003800000 */
.L_x_15440:
[----:B------:R-:W-:Y:S05]  /*71b0*/  @P1 BRA `(.L_x_15439) ;  /* 0x0000000000b81947 */ /* 0x000fea0003800000 */
[----:B-1----:R-:W1:Y:S01]  /*71c0*/  LDS.128 R4, [R0] ;  /* 0x0000000000047984 */ /* 0x002e620000000c00 */
        /* <DEDUP_REMOVED lines=10> */
[----:B------:R-:W-:Y:S02]  /*7270*/  LOP3.LUT R29, R29, 0xffff0000, RZ, 0xc0, !PT ;  /* 0xffff00001d1d7812 */ /* 0x000fe400078ec0ff */
[----:B------:R-:W-:Y:S02]  /*7280*/  PRMT R28, R40, 0x5432, R28 ;  /* 0x00005432281c7816 */ /* 0x000fe4000000001c */
[C---:B-1----:R-:W-:Y:S01]  /*7290*/  LOP3.LUT R21, R6.reuse, 0xffff0000, RZ, 0xc0, !PT ;  /* 0xffff000006157812 */ /* 0x042fe200078ec0ff */
[----:B------:R-:W-:Y:S01]  /*72a0*/  IMAD.U32 R20, R6, 0x10000, RZ ;  /* 0x0001000006147824 */ /* 0x000fe200078e00ff */
[C---:B------:R-:W-:Y:S01]  /*72b0*/  LOP3.LUT R25, R7.reuse, 0xffff0000, RZ, 0xc0, !PT ;  /* 0xffff000007197812 */ /* 0x040fe200078ec0ff */
[----:B------:R-:W-:-:S02]  /*72c0*/  IMAD.U32 R24, R7, 0x10000, RZ ;  /* 0x0001000007187824 */ /* 0x000fc400078e00ff */
[C---:B0-----:R-:W-:Y:S01]  /*72d0*/  FMUL.FTZ R41, R21.reuse, R35 ;  /* 0x0000002315297220 */ /* 0x041fe20000410000 */
        /* <DEDUP_REMOVED lines=28> */
.L_x_15439:
[----:B------:R-:W-:Y:S05]  /*74a0*/  BSYNC B1 ;  /* 0x0000000000017941 */ /* 0x000fea0003800000 */
.L_x_15438:
[----:B-12---:R-:W-:-:S05]  /*74b0*/  VIADD R4, R23, 0x60 ;  /* 0x0000006017047836 */ /* 0x006fca0000000000 */
[----:B------:R-:W-:-:S13]  /*74c0*/  ISETP.GE.AND P0, PT, R4, R14, PT ;  /* 0x0000000e0400720c */ /* 0x000fda0003f06270 */
        /* <DEDUP_REMOVED lines=8> */
[----:B------:R-:W-:Y:S02]  /*7550*/  SHF.R.U64 R25, R12, 0x10, R13 ;  /* 0x000000100c197819 */ /* 0x000fe4000000120d */
[----:B------:R-:W-:Y:S02]  /*7560*/  SHF.R.U64 R12, R26, 0x10, R27 ;  /* 0x000000101a0c7819 */ /* 0x000fe4000000121b */
[----:B------:R-:W-:Y:S02]  /*7570*/  SHF.R.U32.HI R21, RZ, 0x10, R13 ;  /* 0x00000010ff157819 */ /* 0x000fe4000001160d */
        /* <DEDUP_REMOVED lines=17> */
[----:B------:R-:W-:Y:S01]  /*7690*/  FFMA.FTZ R29, R12, R24, -R29 ;  /* 0x000000180c1d7223 */ /* 0x000fe2000001081d */
[C---:B------:R-:W-:Y:S02]  /*76a0*/  IMAD.U32 R7, R5.reuse, 0x10000, RZ ;  /* 0x0001000005077824 */ /* 0x040fe400078e00ff */
        /* <DEDUP_REMOVED lines=23> */
.L_x_15444:
[----:B------:R-:W-:Y:S05]  /*7820*/  BSYNC B1 ;  /* 0x0000000000017941 */ /* 0x000fea0003800000 */
.L_x_15443:
[----:B------:R-:W-:Y:S05]  /*7830*/  @P1 BRA `(.L_x_15442) ;  /* 0x0000001800501947 */ /* 0x000fea0003800000 */
[----:B-1----:R-:W1:Y:S01]  /*7840*/  LDS.128 R4, [R0+0x3000] ;  /* 0x0030000000047984 */ /* 0x002e620000000c00 */
        /* <DEDUP_REMOVED lines=44> */
[----:B------:R2:W-:Y:S01]  /*7b10*/  STS.128 [R0+0x3000], R4 ;  /* 0x0030000400007388 */ /* 0x0005e20000000c00 */
[----:B------:R-:W-:Y:S05]  /*7b20*/  BRA `(.L_x_15442) ;  /* 0x0000001400947947 */ /* 0x000fea0003800000 */
.L_x_15429:
[----:B------:R-:W1:Y:S01]  /*7b30*/  S2R R0, SR_TID.X ;  /* 0x0000000000007919 */ /* 0x000e620000002100 */
[----:B------:R-:W2:Y:S01]  /*7b40*/  LDC R32, c[0x0][0x448] ;  /* 0x00011200ff207b82 */ /* 0x000ea20000000800 */
[----:B------:R-:W-:Y:S01]  /*7b50*/  ULDC.64 UR4, c[0x0][0x3f8] ;  /* 0x0000fe0000047ab9 */ /* 0x000fe20000000a00 */
[----:B------:R-:W-:Y:S01]  /*7b60*/  ULDC.64 UR6, c[0x0][0x408] ;  /* 0x0001020000067ab9 */ /* 0x000fe20000000a00 */
[----:B------:R-:W-:Y:S02]  /*7b70*/  IMAD.MOV.U32 R4, RZ, RZ, R26 ;  /* 0x000000ffff047224 */ /* 0x000fe400078e001a */
[----:B------:R-:W-:Y:S02]  /*7b80*/  IMAD.MOV.U32 R6, RZ, RZ, R24 ;  /* 0x000000ffff067224 */ /* 0x000fe400078e0018 */
[----:B------:R-:W-:Y:S01]  /*7b90*/  IMAD.MOV.U32 R7, RZ, RZ, R31 ;  /* 0x000000ffff077224 */ /* 0x000fe200078e001f */
[----:B--2---:R-:W-:Y:S01]  /*7ba0*/  ISETP.NE.AND P0, PT, R32, 0x1, PT ;  /* 0x000000012000780c */ /* 0x004fe20003f05270 */
[----:B-1----:R-:W-:-:S05]  /*7bb0*/  VIADD R0, R0, 0xffffff80 ;  /* 0xffffff8000007836 */ /* 0x002fca0000000000 */
[----:B------:R-:W-:-:S07]  /*7bc0*/  SHF.R.S32.HI R3, RZ, 0x1f, R0 ;  /* 0x0000001fff037819 */ /* 0x000fce0000011400 */
[----:B------:R-:W1:Y:S01]  /*7bd0*/  @P0 LDC R5, c[0x0][0x450] ;  /* 0x00011400ff050b82 */ /* 0x000e620000000800 */
[----:B------:R-:W-:-:S04]  /*7be0*/  LEA.HI R3, R3, R0, RZ, 0x2 ;  /* 0x0000000003037211 */ /* 0x000fc800078f10ff */
[----:B------:R-:W-:-:S05]  /*7bf0*/  LOP3.LUT R3, R3, 0xfffffffc, RZ, 0xc0, !PT ;  /* 0xfffffffc03037812 */ /* 0x000fca00078ec0ff */
[----:B------:R-:W-:Y:S02]  /*7c00*/  IMAD.IADD R3, R0, 0x1, -R3 ;  /* 0x0000000100037824 */ /* 0x000fe400078e0a03 */
[----:B------:R-:W2:Y:S02]  /*7c10*/  @P0 LDC R0, c[0x0][0x44c] ;  /* 0x00011300ff000b82 */ /* 0x000ea40000000800 */
[----:B------:R-:W-:-:S04]  /*7c20*/  IMAD R3, R3, 0x60, R41 ;  /* 0x0000006003037824 */ /* 0x000fc800078e0229 */
[----:B--2---:R-:W-:-:S05]  /*7c30*/  @P0 IMAD.HI.U32 R0, R3, R0, RZ ;  /* 0x0000000003000227 */ /* 0x004fca00078e00ff */
        /* <DEDUP_REMOVED lines=8> */
[----:B------:R-:W-:Y:S01]  /*7cc0*/  IMAD.WIDE.U32 R6, R3, UR6, R6 ;  /* 0x0000000603067c25 */ /* 0x000fe2000f8e0006 */
[----:B------:R-:W-:Y:S01]  /*7cd0*/  LEA R25, P0, R4, UR4, 0x1 ;  /* 0x0000000404197c11 */ /* 0x000fe2000f8008ff */
[----:B------:R-:W-:Y:S01]  /*7ce0*/  UMOV UR4, 0xffffffff ;  /* 0xffffffff00047882 */ /* 0x000fe20000000000 */
[----:B------:R-:W-:Y:S01]  /*7cf0*/  IADD3 R5, R5, R9, RZ ;  /* 0x0000000905057210 */ /* 0x000fe20007ffe0ff */
[----:B------:R-:W-:Y:S01]  /*7d00*/  IMAD R3, R3, UR7, R0 ;  /* 0x0000000703037c24 */ /* 0x000fe2000f8e0200 */
[----:B------:R-:W-:-:S02]  /*7d10*/  ULDC.64 UR6, c[0x0][0x400] ;  /* 0x0001000000067ab9 */ /* 0x000fc40000000a00 */
[----:B------:R-:W-:Y:S01]  /*7d20*/  LEA R27, P1, R6, UR6, 0x1 ;  /* 0x00000006061b7c11 */ /* 0x000fe2000f8208ff */
[----:B------:R-:W-:Y:S01]  /*7d30*/  IMAD.IADD R3, R7, 0x1, R3 ;  /* 0x0000000107037824 */ /* 0x000fe200078e0203 */
[----:B------:R-:W-:-:S04]  /*7d40*/  LEA.HI.X R26, R4, UR5, R5, 0x1, P0 ;  /* 0x00000005041a7c11 */ /* 0x000fc800080f0c05 */
[----:B------:R-:W-:Y:S01]  /*7d50*/  LEA.HI.X R24, R6, UR7, R3, 0x1, P1 ;  /* 0x0000000706187c11 */ /* 0x000fe200088f0c03 */
[----:B------:R-:W-:Y:S06]  /*7d60*/  BRA.DIV UR4, `(.L_x_15445) ;  /* 0x0000013604307947 */ /* 0x000fec000b800000 */
[----:B------:R-:W2:Y:S01]  /*7d70*/  LDL R6, [R1+0x10] ;  /* 0x0000100001067983 */ /* 0x000ea20000100800 */
[----:B------:R-:W1:Y:S03]  /*7d80*/  LDC R35, c[0x0][0x3f4] ;  /* 0x0000fd00ff237b82 */ /* 0x000e660000000800 */
[----:B------:R-:W3:Y:S04]  /*7d90*/  SHFL.IDX PT, R3, R25, RZ, 0x1c1f ;  /* 0x001c1fff19037589 */ /* 0x000ee800000e0000 */
[----:B------:R-:W5:Y:S04]  /*7da0*/  SHFL.IDX PT, R0, R26, RZ, 0x1c1f ;  /* 0x001c1fff1a007589 */ /* 0x000f6800000e0000 */
[----:B0-----:R-:W0:Y:S04]  /*7db0*/  SHFL.IDX PT, R14, R27, RZ, 0x1c1f ;  /* 0x001c1fff1b0e7589 */ /* 0x001e2800000e0000 */
[----:B------:R-:W4:Y:S01]  /*7dc0*/  SHFL.IDX PT, R4, R24, RZ, 0x1c1f ;  /* 0x001c1fff18047589 */ /* 0x000f2200000e0000 */
[----:B-1----:R-:W-:Y:S01]  /*7dd0*/  ISETP.GE.AND P0, PT, R16, R35, PT ;  /* 0x000000231000720c */ /* 0x002fe20003f06270 */
[----:B--2---:R-:W-:-:S05]  /*7de0*/  IMAD R32, R6, R32, RZ ;  /* 0x0000002006207224 */ /* 0x004fca00078e02ff */
[----:B------:R-:W-:-:S13]  /*7df0*/  ISETP.GE.OR P1, PT, R41, R32, P0 ;  /* 0x000000202900720c */ /* 0x000fda0000726670 */
[C---:B------:R-:W-:Y:S01]  /*7e00*/  @!P1 IMAD.SHL.U32 R5, R16.reuse, 0x2, RZ ;  /* 0x0000000210059824 */ /* 0x040fe200078e00ff */
[----:B------:R-:W-:-:S04]  /*7e10*/  @!P1 SHF.L.U64.HI R21, R16, 0x1, R17 ;  /* 0x0000000110159819 */ /* 0x000fc80000010211 */
[----:B---3--:R-:W-:-:S05]  /*7e20*/  @!P1 IADD3 R6, P2, R3, R5, RZ ;  /* 0x0000000503069210 */ /* 0x008fca0007f5e0ff */
[----:B-----5:R-:W-:-:S05]  /*7e30*/  @!P1 IMAD.X R7, R0, 0x1, R21, P2 ;  /* 0x0000000100079824 */ /* 0x020fca00010e0615 */
[----:B------:R-:W2:Y:S01]  /*7e40*/  @!P1 LD.E.128 R8, desc[UR40][R6.64] ;  /* 0x0000002806089980 */ /* 0x000ea2000c101d00 */
[----:B0-----:R-:W-:-:S05]  /*7e50*/  @!P1 IADD3 R14, P2, R14, R5, RZ ;  /* 0x000000050e0e9210 */ /* 0x001fca0007f5e0ff */
[----:B----4-:R-:W-:-:S04]  /*7e60*/  @!P1 IMAD.X R3, R4, 0x1, R21, P2 ;  /* 0x0000000104039824 */ /* 0x010fc800010e0615 */
[----:B------:R-:W-:-:S05]  /*7e70*/  @!P1 IMAD.MOV.U32 R15, RZ, RZ, R3 ;  /* 0x000000ffff0f9224 */ /* 0x000fca00078e0003 */
[----:B------:R0:W3:Y:S01]  /*7e80*/  @!P1 LD.E.128 R4, desc[UR40][R14.64] ;  /* 0x000000280e049980 */ /* 0x0000e2000c101d00 */
[----:B------:R-:W-:Y:S02]  /*7e90*/  CS2R R36, SRZ ;  /* 0x0000000000247805 */ /* 0x000fe4000001ff00 */
[----:B------:R-:W-:Y:S02]  /*7ea0*/  CS2R R38, SRZ ;  /* 0x0000000000267805 */ /* 0x000fe4000001ff00 */
[----:B------:R-:W-:Y:S01]  /*7eb0*/  CS2R R28, SRZ ;  /* 0x00000000001c7805 */ /* 0x000fe2000001ff00 */
[----:B------:R-:W1:Y:S01]  /*7ec0*/  SHFL.IDX PT, R24, R24, 0x1, 0x1c1f ;  /* 0x003c1f0018187f89 */ /* 0x000e6200000e0000 */
[----:B------:R-:W-:-:S03]  /*7ed0*/  CS2R R20, SRZ ;  /* 0x0000000000147805 */ /* 0x000fc6000001ff00 */
[----:B0-----:R0:W4:Y:S01]  /*7ee0*/  SHFL.IDX PT, R14, R27, 0x1, 0x1c1f ;  /* 0x003c1f001b0e7f89 */ /* 0x00112200000e0000 */
[----:B--2---:R-:W-:Y:S02]  /*7ef0*/  @!P1 IMAD.MOV.U32 R37, RZ, RZ, R9 ;  /* 0x000000ffff259224 */ /* 0x004fe400078e0009 */
[----:B------:R-:W-:Y:S02]  /*7f00*/  @!P1 IMAD.MOV.U32 R36, RZ, RZ, R8 ;  /* 0x000000ffff249224 */ /* 0x000fe400078e0008 */
[----:B------:R-:W-:Y:S01]  /*7f10*/  @!P1 IMAD.MOV.U32 R38, RZ, RZ, R10 ;  /* 0x000000ffff269224 */ /* 0x000fe200078e000a */
[----:B------:R-:W-:Y:S01]  /*7f20*/  MOV R3, R37 ;  /* 0x0000002500037202 */ /* 0x000fe20000000f00 */
[----:B------:R-:W-:Y:S02]  /*7f30*/  IMAD.MOV.U32 R0, RZ, RZ, R36 ;  /* 0x000000ffff007224 */ /* 0x000fe400078e0024 */
[----:B------:R-:W-:Y:S01]  /*7f40*/  @!P1 IMAD.MOV.U32 R39, RZ, RZ, R11 ;  /* 0x000000ffff279224 */ /* 0x000fe200078e000b */
[----:B------:R-:W-:Y:S01]  /*7f50*/  PRMT R34, R34, 0x5410, R3 ;  /* 0x0000541022227816 */ /* 0x000fe20000000003 */
[----:B------:R-:W-:Y:S01]  /*7f60*/  IMAD.MOV.U32 R8, RZ, RZ, R38 ;  /* 0x000000ffff087224 */ /* 0x000fe200078e0026 */
[----:B------:R-:W-:Y:S01]  /*7f70*/  PRMT R48, R0, 0x7610, R48 ;  /* 0x0000761000307816 */ /* 0x000fe20000000030 */
[----:B------:R0:W2:Y:S01]  /*7f80*/  SHFL.IDX PT, R3, R25, 0x1, 0x1c1f ;  /* 0x003c1f0019037f89 */ /* 0x0000a200000e0000 */
[----:B------:R-:W-:-:S02]  /*7f90*/  IMAD.MOV.U32 R9, RZ, RZ, R39 ;  /* 0x000000ffff097224 */ /* 0x000fc400078e0027 */
[----:B---3--:R-:W-:Y:S01]  /*7fa0*/  @!P1 IMAD.MOV.U32 R28, RZ, RZ, R4 ;  /* 0x000000ffff1c9224 */ /* 0x008fe200078e0004 */
[----:B------:R0:W3:Y:S01]  /*7fb0*/  SHFL.IDX PT, R0, R26, 0x1, 0x1c1f ;  /* 0x003c1f001a007f89 */ /* 0x0000e200000e0000 */
[----:B------:R-:W-:Y:S01]  /*7fc0*/  @!P1 IMAD.MOV.U32 R29, RZ, RZ, R5 ;  /* 0x000000ffff1d9224 */ /* 0x000fe200078e0005 */
[----:B------:R-:W-:Y:S01]  /*7fd0*/  PRMT R31, R8, 0x7610, R31 ;  /* 0x00007610081f7816 */ /* 0x000fe2000000001f */
[----:B------:R-:W-:Y:S01]  /*7fe0*/  @!P1 IMAD.MOV.U32 R20, RZ, RZ, R6 ;  /* 0x000000ffff149224 */ /* 0x000fe200078e0006 */
[----:B------:R-:W-:Y:S01]  /*7ff0*/  MOV R4, R28 ;  /* 0x0000001c00047202 */ /* 0x000fe20000000f00 */
[----:B------:R-:W-:Y:S01]  /*8000*/  @!P1 IMAD.MOV.U32 R21, RZ, RZ, R7 ;  /* 0x000000ffff159224 */ /* 0x000fe200078e0007 */
[----:B------:R-:W-:Y:S01]  /*8010*/  PRMT R34, R9, 0x7610, R34 ;  /* 0x0000761009227816 */ /* 0x000fe20000000022 */
[----:B------:R-:W-:Y:S01]  /*8020*/  IMAD.MOV.U32 R5, RZ, RZ, R29 ;  /* 0x000000ffff057224 */ /* 0x000fe200078e001d */
[----:B------:R-:W-:Y:S01]  /*8030*/  PRMT R50, R4, 0x7610, R50 ;  /* 0x0000761004327816 */ /* 0x000fe20000000032 */
[----:B------:R-:W-:-:S02]  /*8040*/  IMAD.MOV.U32 R6, RZ, RZ, R20 ;  /* 0x000000ffff067224 */ /* 0x000fc400078e0014 */
[----:B------:R-:W-:Y:S01]  /*8050*/  IMAD.MOV.U32 R7, RZ, RZ, R21 ;  /* 0x000000ffff077224 */ /* 0x000fe200078e0015 */
[----:B------:R-:W-:Y:S02]  /*8060*/  PRMT R54, R5, 0x7610, R54 ;  /* 0x0000761005367816 */ /* 0x000fe40000000036 */
[----:B------:R-:W-:Y:S02]  /*8070*/  CS2R R4, SRZ ;  /* 0x0000000000047805 */ /* 0x000fe4000001ff00 */
[----:B------:R-:W-:Y:S02]  /*8080*/  PRMT R31, R31, 0x5410, R6 ;  /* 0x000054101f1f7816 */ /* 0x000fe40000000006 */
[----:B01--4-:R-:W-:-:S07]  /*8090*/  PRMT R55, R7, 0x7610, R55 ;  /* 0x0000761007377816 */ /* 0x013fce0000000037 */
.L_x_15664:
[----:B------:R-:W4:Y:S01]  /*80a0*/  LDL R7, [R1+0x54] ;  /* 0x0000540001077983 */ /* 0x000f220000100800 */
[----:B------:R-:W-:Y:S01]  /*80b0*/  VIADD R41, R41, 0x60 ;  /* 0x0000006029297836 */ /* 0x000fe20000000000 */
[----:B------:R-:W-:Y:S01]  /*80c0*/  BSSY B1, `(.L_x_15446) ;  /* 0x0000016000017945 */ /* 0x000fe20003800000 */
[----:B------:R-:W-:Y:S02]  /*80d0*/  CS2R R8, SRZ ;  /* 0x0000000000087805 */ /* 0x000fe4000001ff00 */
[----:B------:R-:W-:Y:S02]  /*80e0*/  CS2R R10, SRZ ;  /* 0x00000000000a7805 */ /* 0x000fe4000001ff00 */
[----:B------:R-:W-:Y:S02]  /*80f0*/  ISETP.GE.AND P1, PT, R41, R32, PT ;  /* 0x000000202900720c */ /* 0x000fe40003f26270 */
[----:B----4-:R-:W-:-:S04]  /*8100*/  LEA.HI R6, R7, R7, RZ, 0x1 ;  /* 0x0000000707067211 */ /* 0x010fc800078f08ff */
[----:B------:R-:W-:-:S05]  /*8110*/  LOP3.LUT R6, R6, 0xfffffffe, RZ, 0xc0, !PT ;  /* 0xfffffffe06067812 */ /* 0x000fca00078ec0ff */
[----:B------:R-:W-:Y:S01]  /*8120*/  IMAD.IADD R13, R7, 0x1, -R6 ;  /* 0x00000001070d7824 */ /* 0x000fe200078e0a06 */
[----:B------:R-:W-:-:S04]  /*8130*/  CS2R R6, SRZ ;  /* 0x0000000000067805 */ /* 0x000fc8000001ff00 */
[----:B------:R-:W-:Y:S01]  /*8140*/  SHF.L.U32 R13, R13, 0x1f, RZ ;  /* 0x0000001f0d0d7819 */ /* 0x000fe200000006ff */
[----:B------:R-:W-:Y:S06]  /*8150*/  @P1 BRA `(.L_x_15447) ;  /* 0x0000000000301947 */ /* 0x000fec0003800000 */
[----:B------:R-:W-:Y:S02]  /*8160*/  CS2R R6, SRZ ;  /* 0x0000000000067805 */ /* 0x000fe4000001ff00 */
[----:B------:R-:W-:Y:S02]  /*8170*/  CS2R R8, SRZ ;  /* 0x0000000000087805 */ /* 0x000fe4000001ff00 */
[----:B------:R-:W-:Y:S01]  /*8180*/  CS2R R10, SRZ ;  /* 0x00000000000a7805 */ /* 0x000fe2000001ff00 */
[----:B------:R-:W-:Y:S06]  /*8190*/  @P0 BRA `(.L_x_15447) ;  /* 0x0000000000200947 */ /* 0x000fec0003800000 */
[C---:B------:R-:W-:Y:S01]  /*81a0*/  IMAD.SHL.U32 R4, R16.reuse, 0x2, RZ ;  /* 0x0000000210047824 */ /* 0x040fe200078e00ff */
[----:B------:R-:W-:-:S04]  /*81b0*/  SHF.L.U64.HI R5, R16, 0x1, R17 ;  /* 0x0000000110057819 */ /* 0x000fc80000010211 */
[-C--:B--2---:R-:W-:Y:S02]  /*81c0*/  IADD3 R8, P1, R3, R4.reuse, RZ ;  /* 0x0000000403087210 */ /* 0x084fe40007f3e0ff */
[----:B------:R-:W-:-:S03]  /*81d0*/  IADD3 R4, P2, R14, R4, RZ ;  /* 0x000000040e047210 */ /* 0x000fc60007f5e0ff */
[--C-:B---3--:R-:W-:Y:S02]  /*81e0*/  IMAD.X R9, R0, 0x1, R5.reuse, P1 ;  /* 0x0000000100097824 */ /* 0x108fe400008e0605 */
[----:B------:R-:W-:-:S04]  /*81f0*/  IMAD.X R5, R24, 0x1, R5, P2 ;  /* 0x0000000118057824 */ /* 0x000fc800010e0605 */
[----:B------:R-:W5:Y:S04]  /*8200*/  LD.E.128 R8, desc[UR40][R8.64] ;  /* 0x0000002808087980 */ /* 0x000f68000c101d00 */
[----:B------:R-:W5:Y:S02]  /*8210*/  LD.E.128 R4, desc[UR40][R4.64] ;  /* 0x0000002804047980 */ /* 0x000f64000c101d00 */
.L_x_15447:
[----:B------:R-:W-:Y:S05]  /*8220*/  BSYNC B1 ;  /* 0x0000000000017941 */ /* 0x000fea0003800000 */
.L_x_15446:
[----:B------:R-:W0:Y:S01]  /*8230*/  SYNCS.PHASECHK.TRANS64.TRYWAIT P1, [R2+URZ+0x16800], R13 ;  /* 0x0168000d020075a7 */ /* 0x000e22000802017f */
[----:B------:R-:W-:Y:S01]  /*8240*/  IMAD R32, R33, -0xc0, R32 ;  /* 0xffffff4021207824 */ /* 0x000fe200078e0220 */
[C---:B------:R-:W-:Y:S01]  /*8250*/  IADD3 R12, R23.reuse, 0x60, RZ ;  /* 0x00000060170c7810 */ /* 0x040fe20007ffe0ff */
[----:B---3-5:R-:W-:Y:S01]  /*8260*/  IMAD.MOV.U32 R0, RZ, RZ, R4 ;  /* 0x000000ffff007224 */ /* 0x028fe200078e0004 */
[----:B------:R-:W-:Y:S01]  /*8270*/  BSSY B1, `(.L_x_15448) ;  /* 0x0000012000017945 */ /* 0x000fe20003800000 */
[----:B--2---:R-:W-:Y:S01]  /*8280*/  IMAD.MOV.U32 R3, RZ, RZ, R5 ;  /* 0x000000ffff037224 */ /* 0x004fe200078e0005 */
[----:B------:R-:W-:Y:S01]  /*8290*/  VIMNMX R32, R32, 0xc0, PT ;  /* 0x000000c020207848 */ /* 0x000fe20003fe0100 */
[----:B------:R-:W-:Y:S01]  /*82a0*/  IMAD.MOV.U32 R14, RZ, RZ, R9 ;  /* 0x000000ffff0e7224 */ /* 0x000fe200078e0009 */
[----:B------:R-:W-:Y:S01]  /*82b0*/  PRMT R43, R0, 0x7610, R43 ;  /* 0x00007610002b7816 */ /* 0x000fe2000000002b */
[----:B------:R-:W-:Y:S01]  /*82c0*/  IMAD.MOV.U32 R0, RZ, RZ, R6 ;  /* 0x000000ffff007224 */ /* 0x000fe200078e0006 */
[----:B------:R-:W-:-:S02]  /*82d0*/  ISETP.GE.OR P2, PT, R23, R32, P0 ;  /* 0x000000201700720c */ /* 0x000fc40000746670 */
[----:B------:R-:W-:Y:S01]  /*82e0*/  PRMT R42, R3, 0x7610, R42 ;  /* 0x00007610032a7816 */ /* 0x000fe2000000002a */
[----:B------:R-:W-:Y:S01]  /*82f0*/  IMAD.MOV.U32 R3, RZ, RZ, R7 ;  /* 0x000000ffff037224 */ /* 0x000fe200078e0007 */
[----:B------:R-:W-:Y:S01]  /*8300*/  ISETP.GE.OR P0, PT, R12, R32, P0 ;  /* 0x000000200c00720c */ /* 0x000fe20000706670 */
[----:B------:R-:W-:Y:S01]  /*8310*/  IMAD.MOV.U32 R12, RZ, RZ, R8 ;  /* 0x000000ffff0c7224 */ /* 0x000fe200078e0008 */
[----:B------:R-:W-:Y:S01]  /*8320*/  PRMT R41, R0, 0x7610, R41 ;  /* 0x0000761000297816 */ /* 0x000fe20000000029 */
[----:B------:R-:W-:Y:S01]  /*8330*/  IMAD.MOV.U32 R0, RZ, RZ, R10 ;  /* 0x000000ffff007224 */ /* 0x000fe200078e000a */
[----:B------:R-:W-:Y:S01]  /*8340*/  PRMT R40, R3, 0x7610, R40 ;  /* 0x0000761003287816 */ /* 0x000fe20000000028 */
[----:B------:R-:W-:Y:S01]  /*8350*/  IMAD.MOV.U32 R3, RZ, RZ, R11 ;  /* 0x000000ffff037224 */ /* 0x000fe200078e000b */
[----:B------:R-:W-:Y:S02]  /*8360*/  PRMT R45, R12, 0x7610, R45 ;  /* 0x000076100c2d7816 */ /* 0x000fe4000000002d */
[----:B------:R-:W-:Y:S01]  /*8370*/  PRMT R44, R14, 0x7610, R44 ;  /* 0x000076100e2c7816 */ /* 0x000fe2000000002c */
[----:B0-----:R-:W-:Y:S06]  /*8380*/  @!P1 BRA `(.L_x_15449) ;  /* 0x00000134001c9947 */ /* 0x001fec0003800000 */
.L_x_15665:
[----:B------:R-:W-:Y:S05]  /*8390*/  BSYNC B1 ;  /* 0x0000000000017941 */ /* 0x000fea0003800000 */
.L_x_15448:
[----:B------:R-:W-:Y:S04]  /*83a0*/  BSSY B1, `(.L_x_15450) ;  /* 0x0000070000017945 */ /* 0x000fe80003800000 */
[----:B------:R-:W-:Y:S05]  /*83b0*/  @P2 BRA `(.L_x_15451) ;  /* 0x0000000400b82947 */ /* 0x000fea0003800000 */
[----:B------:R-:W2:Y:S01]  /*83c0*/  LDL R12, [R1+0x30] ;  /* 0x00003000010c7983 */ /* 0x000ea20000100800 */
[----:B0-----:R-:W-:Y:S01]  /*83d0*/  IMAD.IADD R13, R16, 0x1, R35 ;  /* 0x00000001100d7824 */ /* 0x001fe200078e0223 */
[----:B------:R-:W-:Y:S01]  /*83e0*/  SHF.R.U64 R47, R36, 0x10, R37 ;  /* 0x00000010242f7819 */ /* 0x000fe20000001225 */
[----:B------:R-:W0:Y:S01]  /*83f0*/  S2R R14, SR_TID.X ;  /* 0x00000000000e7919 */ /* 0x000e220000002100 */
[----:B------:R-:W-:Y:S02]  /*8400*/  SHF.R.U64 R49, R28, 0x10, R29 ;  /* 0x000000101c317819 */ /* 0x000fe4000000121d */
[--C-:B------:R-:W-:Y:S02]  /*8410*/  SHF.R.U64 R36, R38, 0x10, R39.reuse ;  /* 0x0000001026247819 */ /* 0x100fe40000001227 */
[----:B------:R-:W-:Y:S02]  /*8420*/  SHF.R.U32.HI R39, RZ, 0x10, R39 ;  /* 0x00000010ff277819 */ /* 0x000fe40000011627 */
[----:B------:R-:W-:-:S02]  /*8430*/  SHF.R.U64 R52, R20, 0x10, R21 ;  /* 0x0000001014347819 */ /* 0x000fc40000001215 */
[----:B------:R-:W-:Y:S02]  /*8440*/  PRMT R38, R48, 0x5410, R47 ;  /* 0x0000541030267816 */ /* 0x000fe4000000002f */
[----:B------:R-:W-:Y:S02]  /*8450*/  PRMT R49, R50, 0x5410, R49 ;  /* 0x0000541032317816 */ /* 0x000fe40000000031 */
[----:B------:R-:W-:Y:S02]  /*8460*/  SHF.R.U32.HI R53, RZ, 0x10, R21 ;  /* 0x00000010ff357819 */ /* 0x000fe40000011615 */
[----:B------:R-:W-:Y:S01]  /*8470*/  PRMT R47, R31, 0x5410, R36 ;  /* 0x000054101f2f7816 */ /* 0x000fe20000000024 */
[----:B------:R-:W-:Y:S01]  /*8480*/  IMAD.U32 R50, R49, 0x10000, RZ ;  /* 0x0001000031327824 */ /* 0x000fe200078e00ff */
[----:B------:R-:W-:Y:S01]  /*8490*/  PRMT R48, R34, 0x5410, R39 ;  /* 0x0000541022307816 */ /* 0x000fe20000000027 */
[----:B------:R-:W-:Y:S01]  /*84a0*/  IMAD.U32 R39, R38, 0x10000, RZ ;  /* 0x0001000026277824 */ /* 0x000fe200078e00ff */
[----:B------:R-:W-:-:S02]  /*84b0*/  PRMT R52, R31, 0x5432, R52 ;  /* 0x000054321f347816 */ /* 0x000fc40000000034 */
[----:B------:R-:W-:Y:S02]  /*84c0*/  SHF.R.U32.HI R46, RZ, 0x10, R37 ;  /* 0x00000010ff2e7819 */ /* 0x000fe40000011625 */
        /* <DEDUP_REMOVED lines=8> */
[----:B------:R-:W-:Y:S02]  /*8550*/  SHF.R.S32.HI R24, RZ, 0x5, R24 ;  /* 0x00000005ff187819 */ /* 0x000fe40000011418 */
[----:B--2---:R-:W-:-:S04]  /*8560*/  SHF.L.U32 R12, R12, 0x6, RZ ;  /* 0x000000060c0c7819 */ /* 0x004fc800000006ff */
[----:B------:R-:W-:-:S04]  /*8570*/  LOP3.LUT R14, R12, 0x1c0, RZ, 0xc0, !PT ;  /* 0x000001c00c0e7812 */ /* 0x000fc800078ec0ff */
[C---:B------:R-:W-:Y:S02]  /*8580*/  LOP3.LUT R12, R14.reuse, 0x38, R16, 0xf8, !PT ;  /* 0x000000380e0c7812 */ /* 0x040fe400078ef810 */
[----:B------:R-:W-:Y:S02]  /*8590*/  SHF.R.U32.HI R15, RZ, 0x3, R14 ;  /* 0x00000003ff0f7819 */ /* 0x000fe4000001160e */
        /* <DEDUP_REMOVED lines=19> */
[----:B------:R-:W-:Y:S01]  /*86d0*/  LOP3.LUT R31, R38, 0xffff0000, RZ, 0xc0, !PT ;  /* 0xffff0000261f7812 */ /* 0x000fe200078ec0ff */
[----:B------:R-:W-:-:S02]  /*86e0*/  IMAD.U32 R38, R51, 0x10000, RZ ;  /* 0x0001000033267824 */ /* 0x000fc400078e00ff */
[C---:B------:R-:W-:Y:S01]  /*86f0*/  FFMA.FTZ R55, R20.reuse, R39, -R55 ;  /* 0x0000002714377223 */ /* 0x040fe20000010837 */
[----:B------:R-:W-:Y:S01]  /*8700*/  FFMA.FTZ R57, R20, R50, R57 ;  /* 0x0000003214397223 */ /* 0x000fe20000010039 */
[----:B------:R-:W-:Y:S01]  /*8710*/  FMUL.FTZ R39, R24, R49 ;  /* 0x0000003118277220 */ /* 0x000fe20000410000 */
[----:B------:R-:W-:Y:S01]  /*8720*/  SHF.L.U32 R20, R46, 0x10, RZ ;  /* 0x000000102e147819 */ /* 0x000fe200000006ff */
[-C--:B------:R-:W-:Y:S01]  /*8730*/  FMUL.FTZ R59, R24, R31.reuse ;  /* 0x0000001f183b7220 */ /* 0x080fe20000410000 */
[----:B------:R-:W-:Y:S01]  /*8740*/  FMUL.FTZ R54, R34, R38 ;  /* 0x0000002622367220 */ /* 0x000fe20000410000 */
[----:B------:R-:W-:Y:S01]  /*8750*/  FFMA.FTZ R50, R12, R31, -R39 ;  /* 0x0000001f0c327223 */ /* 0x000fe20000010827 */
[----:B------:R-:W-:Y:S01]  /*8760*/  LOP3.LUT R24, R51, 0xffff0000, RZ, 0xc0, !PT ;  /* 0xffff000033187812 */ /* 0x000fe200078ec0ff */
[----:B------:R-:W-:Y:S01]  /*8770*/  FMUL.FTZ R31, R34, R20 ;  /* 0x00000014221f7220 */ /* 0x000fe20000410000 */
[----:B------:R-:W-:Y:S01]  /*8780*/  LOP3.LUT R46, R46, 0xffff0000, RZ, 0xc0, !PT ;  /* 0xffff00002e2e7812 */ /* 0x000fe200078ec0ff */
[----:B------:R-:W-:-:S02]  /*8790*/  IMAD.U32 R36, R26, 0x10000, RZ ;  /* 0x000100001a247824 */ /* 0x000fc400078e00ff */
[----:B------:R-:W-:Y:S01]  /*87a0*/  FFMA.FTZ R34, R12, R49, R59 ;  /* 0x000000310c227223 */ /* 0x000fe2000001003b */
[C---:B------:R-:W-:Y:S01]  /*87b0*/  FFMA.FTZ R38, R21.reuse, R38, R31 ;  /* 0x0000002615267223 */ /* 0x040fe2000001001f */
[----:B------:R-:W-:Y:S01]  /*87c0*/  FFMA.FTZ R54, R21, R20, -R54 ;  /* 0x0000001415367223 */ /* 0x000fe20000010836 */
[----:B------:R-:W-:Y:S02]  /*87d0*/  IMAD.U32 R31, R52, 0x10000, RZ ;  /* 0x00010000341f7824 */ /* 0x000fe400078e00ff */
[----:B------:R-:W-:Y:S01]  /*87e0*/  FMUL.FTZ R12, R25, R24 ;  /* 0x00000018190c7220 */ /* 0x000fe20000410000 */
[----:B------:R-:W-:Y:S02]  /*87f0*/  IMAD.U32 R21, R47, 0x10000, RZ ;  /* 0x000100002f157824 */ /* 0x000fe400078e00ff */
[----:B------:R-:W-:Y:S01]  /*8800*/  FMUL.FTZ R56, R25, R46 ;  /* 0x0000002e19387220 */ /* 0x000fe20000410000 */
[----:B------:R-:W-:Y:S01]  /*8810*/  IMAD.U32 R37, R27, 0x10000, RZ ;  /* 0x000100001b257824 */ /* 0x000fe200078e00ff */
[----:B------:R-:W-:Y:S01]  /*8820*/  SHF.L.U32 R28, R14, 0x10, RZ ;  /* 0x000000100e1c7819 */ /* 0x000fe200000006ff */
[----:B------:R-:W-:-:S02]  /*8830*/  IMAD.U32 R20, R53, 0x10000, RZ ;  /* 0x0001000035147824 */ /* 0x000fc400078e00ff */
[C---:B------:R-:W-:Y:S01]  /*8840*/  FMUL.FTZ R49, R36.reuse, R31 ;  /* 0x0000001f24317220 */ /* 0x040fe20000410000 */
[C---:B------:R-:W-:Y:S01]  /*8850*/  FFMA.FTZ R25, R13.reuse, R46, -R12 ;  /* 0x0000002e0d197223 */ /* 0x040fe2000001080c */
[-C--:B------:R-:W-:Y:S01]  /*8860*/  FMUL.FTZ R36, R36, R21.reuse ;  /* 0x0000001524247220 */ /* 0x080fe20000410000 */
[----:B------:R-:W-:Y:S01]  /*8870*/  FFMA.FTZ R39, R13, R24, R56 ;  /* 0x000000180d277223 */ /* 0x000fe20000010038 */
[----:B------:R-:W-:Y:S02]  /*8880*/  IMAD.U32 R29, R15, 0x10000, RZ ;  /* 0x000100000f1d7824 */ /* 0x000fe400078e00ff */
[C---:B------:R-:W-:Y:S01]  /*8890*/  FMUL.FTZ R24, R37.reuse, R20 ;  /* 0x0000001425187220 */ /* 0x040fe20000410000 */
[----:B------:R-:W-:Y:S02]  /*88a0*/  IMAD.U32 R12, R48, 0x10000, RZ ;  /* 0x00010000300c7824 */ /* 0x000fe400078e00ff */
        /* <DEDUP_REMOVED lines=31> */
.L_x_15451:
[----:B------:R-:W-:Y:S05]  /*8aa0*/  BSYNC B1 ;  /* 0x0000000000017941 */ /* 0x000fea0003800000 */
.L_x_15450:
        /* <DEDUP_REMOVED lines=8> */
[----:B------:R-:W-:Y:S01]  /*8b30*/  IMAD.SHL.U32 R14, R14, 0x40, RZ ;  /* 0x000000400e0e7824 */ /* 0x000fe200078e00ff */
[----:B------:R-:W-:Y:S02]  /*8b40*/  IADD3 R0, R16, R35, RZ ;  /* 0x0000002310007210 */ /* 0x000fe40007ffe0ff */
[----:B------:R-:W-:-:S02]  /*8b50*/  LOP3.LUT R13, R13, 0x1c0, RZ, 0xc0, !PT ;  /* 0x000001c00d0d7812 */ /* 0x000fc400078ec0ff */
[----:B------:R-:W-:Y:S02]  /*8b60*/  LOP3.LUT R14, R14, 0x1c0, RZ, 0xc0, !PT ;  /* 0x000001c00e0e7812 */ /* 0x000fe400078ec0ff */
[----:B------:R-:W-:Y:S02]  /*8b70*/  SHF.R.U32.HI R13, RZ, 0x3, R13 ;  /* 0x00000003ff0d7819 */ /* 0x000fe4000001160d */
[----:B------:R-:W-:-:S04]  /*8b80*/  LOP3.LUT R0, R14, 0x38, R0, 0xf8, !PT ;  /* 0x000000380e007812 */ /* 0x000fc800078ef800 */
[----:B------:R-:W-:Y:S02]  /*8b90*/  LOP3.LUT R0, R0, R13, RZ, 0x3c, !PT ;  /* 0x0000000d00007212 */ /* 0x000fe400078e3cff */
[----:B------:R-:W-:Y:S02]  /*8ba0*/  SHF.R.U64 R20, R8, 0x10, R9 ;  /* 0x0000001008147819 */ /* 0x000fe40000001209 */
[----:B------:R-:W-:Y:S02]  /*8bb0*/  SHF.R.U64 R8, R4, 0x10, R5 ;  /* 0x0000001004087819 */ /* 0x000fe40000001205 */
[----:B------:R-:W-:Y:S02]  /*8bc0*/  SHF.R.U32.HI R9, RZ, 0x10, R9 ;  /* 0x00000010ff097819 */ /* 0x000fe40000011609 */
[----:B------:R-:W-:Y:S02]  /*8bd0*/  PRMT R43, R43, 0x5410, R8 ;  /* 0x000054102b2b7816 */ /* 0x000fe40000000008 */
[----:B------:R-:W-:-:S02]  /*8be0*/  SHF.R.U64 R21, R10, 0x10, R11 ;  /* 0x000000100a157819 */ /* 0x000fc4000000120b */
[----:B------:R-:W-:Y:S02]  /*8bf0*/  SHF.R.U32.HI R5, RZ, 0x10, R5 ;  /* 0x00000010ff057819 */ /* 0x000fe40000011605 */
[----:B------:R-:W-:Y:S02]  /*8c00*/  PRMT R45, R45, 0x5410, R20 ;  /* 0x000054102d2d7816 */ /* 0x000fe40000000014 */
[----:B------:R-:W-:Y:S02]  /*8c10*/  PRMT R44, R44, 0x5410, R9 ;  /* 0x000054102c2c7816 */ /* 0x000fe40000000009 */
[----:B------:R-:W-:Y:S02]  /*8c20*/  SHF.L.U32 R32, R43, 0x10, RZ ;  /* 0x000000102b207819 */ /* 0x000fe400000006ff */
[----:B------:R-:W-:Y:S01]  /*8c30*/  PRMT R21, R28, 0x5410, R21 ;  /* 0x000054101c157816 */ /* 0x000fe20000000015 */
[----:B------:R-:W-:Y:S01]  /*8c40*/  IMAD.U32 R28, R45, 0x10000, RZ ;  /* 0x000100002d1c7824 */ /* 0x000fe200078e00ff */
[----:B------:R-:W-:-:S02]  /*8c50*/  PRMT R42, R42, 0x5410, R5 ;  /* 0x000054102a2a7816 */ /* 0x000fc40000000005 */
[----:B------:R-:W-:Y:S02]  /*8c60*/  SHF.R.U32.HI R29, RZ, 0x10, R11 ;  /* 0x00000010ff1d7819 */ /* 0x000fe4000001160b */
[--C-:B------:R-:W-:Y:S02]  /*8c70*/  SHF.R.U64 R4, R6, 0x10, R7.reuse ;  /* 0x0000001006047819 */ /* 0x100fe40000001207 */
[----:B------:R-:W-:Y:S01]  /*8c80*/  SHF.R.U32.HI R7, RZ, 0x10, R7 ;  /* 0x00000010ff077819 */ /* 0x000fe20000011607 */
[----:B------:R-:W-:Y:S01]  /*8c90*/  IMAD.U32 R34, R42, 0x10000, RZ ;  /* 0x000100002a227824 */ /* 0x000fe200078e00ff */
[----:B------:R-:W-:Y:S02]  /*8ca0*/  PRMT R29, R31, 0x5410, R29 ;  /* 0x000054101f1d7816 */ /* 0x000fe4000000001d */
[----:B------:R-:W-:Y:S02]  /*8cb0*/  PRMT R40, R40, 0x5410, R7 ;  /* 0x0000541028287816 */ /* 0x000fe40000000007 */
[----:B------:R-:W-:-:S02]  /*8cc0*/  LOP3.LUT R43, R43, 0xffff0000, RZ, 0xc0, !PT ;  /* 0xffff00002b2b7812 */ /* 0x000fc400078ec0ff */
[----:B------:R-:W-:Y:S02]  /*8cd0*/  PRMT R41, R41, 0x5410, R4 ;  /* 0x0000541029297816 */ /* 0x000fe40000000004 */
[----:B------:R-:W-:Y:S01]  /*8ce0*/  LOP3.LUT R45, R45, 0xffff0000, RZ, 0xc0, !PT ;  /* 0xffff00002d2d7812 */ /* 0x000fe200078ec0ff */
[----:B--2---:R-:W-:-:S04]  /*8cf0*/  IMAD.IADD R3, R12, 0x1, R0 ;  /* 0x000000010c037824 */ /* 0x004fc800078e0200 */
[----:B------:R-:W-:Y:S01]  /*8d00*/  IMAD R0, R3, 0x2, R2 ;  /* 0x0000000203007824 */ /* 0x000fe200078e0202 */
[----:B---3--:R-:W0:Y:S04]  /*8d10*/  LDS.128 R12, [R33+0x8400] ;  /* 0x00840000210c7984 */ /* 0x008e280000000c00 */
[----:B------:R-:W1:Y:S01]  /*8d20*/  LDS.128 R24, [R0+0x8400] ;  /* 0x0084000000187984 */ /* 0x000e620000000c00 */
[----:B0-----:R-:W-:Y:S02]  /*8d30*/  IMAD.U32 R3, R12, 0x10000, RZ ;  /* 0x000100000c037824 */ /* 0x001fe400078e00ff */
[----:B-1----:R-:W-:Y:S02]  /*8d40*/  IMAD.U32 R9, R24, 0x10000, RZ ;  /* 0x0001000018097824 */ /* 0x002fe400078e00ff */
[----:B------:R-:W-:-:S02]  /*8d50*/  IMAD.U32 R11, R25, 0x10000, RZ ;  /* 0x00010000190b7824 */ /* 0x000fc400078e00ff */
[C---:B------:R-:W-:Y:S01]  /*8d60*/  FMUL.FTZ R36, R9.reuse, R32 ;  /* 0x0000002009247220 */ /* 0x040fe20000410000 */
[-C--:B------:R-:W-:Y:S01]  /*8d70*/  FMUL.FTZ R38, R9, R28.reuse ;  /* 0x0000001c09267220 */ /* 0x080fe20000410000 */
[----:B------:R-:W-:Y:S02]  /*8d80*/  IMAD.U32 R5, R13, 0x10000, RZ ;  /* 0x000100000d057824 */ /* 0x000fe400078e00ff */
[----:B------:R-:W-:Y:S01]  /*8d90*/  FFMA.FTZ R36, R3, R28, -R36 ;  /* 0x0000001c03247223 */ /* 0x000fe20000010824 */
[----:B------:R-:W-:Y:S02]  /*8da0*/  IMAD.U32 R28, R44, 0x10000, RZ ;  /* 0x000100002c1c7824 */ /* 0x000fe400078e00ff */
[----:B------:R-:W-:Y:S01]  /*8db0*/  FMUL.FTZ R46, R11, R34 ;  /* 0x000000220b2e7220 */ /* 0x000fe20000410000 */
[----:B------:R-:W-:Y:S01]  /*8dc0*/  FFMA.FTZ R38, R3, R32, R38 ;  /* 0x0000002003267223 */ /* 0x000fe20000010026 */
[----:B------:R-:W-:Y:S02]  /*8dd0*/  IMAD.U32 R20, R27, 0x10000, RZ ;  /* 0x000100001b147824 */ /* 0x000fe400078e00ff */
[----:B------:R-:W-:Y:S01]  /*8de0*/  IMAD.U32 R3, R29, 0x10000, RZ ;  /* 0x000100001d037824 */ /* 0x000fe200078e00ff */
[----:B------:R-:W-:Y:S01]  /*8df0*/  LOP3.LUT R10, R24, 0xffff0000, RZ, 0xc0, !PT ;  /* 0xffff0000180a7812 */ /* 0x000fe200078ec0ff */
[----:B------:R-:W-:-:S02]  /*8e00*/  IMAD.U32 R9, R40, 0x10000, RZ ;  /* 0x0001000028097824 */ /* 0x000fc400078e00ff */
[-C--:B------:R-:W-:Y:S01]  /*8e10*/  FMUL.FTZ R32, R11, R28.reuse ;  /* 0x0000001c0b207220 */ /* 0x080fe20000410000 */
[----:B------:R-:W-:Y:S01]  /*8e20*/  FFMA.FTZ R46, R5, R28, -R46 ;  /* 0x0000001c052e7223 */ /* 0x000fe2000001082e */
[----:B------:R-:W-:Y:S02]  /*8e30*/  IMAD.U32 R8, R15, 0x10000, RZ ;  /* 0x000100000f087824 */ /* 0x000fe400078e00ff */
[C---:B------:R-:W-:Y:S01]  /*8e40*/  FMUL.FTZ R28, R20.reuse, R3 ;  /* 0x00000003141c7220 */ /* 0x040fe20000410000 */
[----:B------:R-:W-:Y:S01]  /*8e50*/  FMUL.FTZ R11, R20, R9 ;  /* 0x00000009140b7220 */ /* 0x000fe20000410000 */
[----:B------:R-:W-:Y:S01]  /*8e60*/  LOP3.LUT R4, R12, 0xffff0000, RZ, 0xc0, !PT ;  /* 0xffff00000c047812 */ /* 0x000fe200078ec0ff */
[----:B------:R-:W-:Y:S01]  /*8e70*/  FFMA.FTZ R32, R5, R34, R32 ;  /* 0x0000002205207223 */ /* 0x000fe20000010020 */
[----:B------:R-:W-:Y:S01]  /*8e80*/  FMUL.FTZ R5, R10, R43 ;  /* 0x0000002b0a057220 */ /* 0x000fe20000410000 */
[C---:B------:R-:W-:Y:S01]  /*8e90*/  FFMA.FTZ R28, R8.reuse, R9, R28 ;  /* 0x00000009081c7223 */ /* 0x040fe2000001001c */
[----:B------:R-:W-:Y:S01]  /*8ea0*/  LOP3.LUT R24, R25, 0xffff0000, RZ, 0xc0, !PT ;  /* 0xffff000019187812 */ /* 0x000fe200078ec0ff */
[----:B------:R-:W-:Y:S01]  /*8eb0*/  FFMA.FTZ R20, R8, R3, -R11 ;  /* 0x0000000308147223 */ /* 0x000fe2000001080b */
[----:B------:R-:W-:Y:S01]  /*8ec0*/  LOP3.LUT R9, R42, 0xffff0000, RZ, 0xc0, !PT ;  /* 0xffff00002a097812 */ /* 0x000fe200078ec0ff */
[-C--:B------:R-:W-:Y:S01]  /*8ed0*/  FMUL.FTZ R11, R10, R45.reuse ;  /* 0x0000002d0a0b7220 */ /* 0x080fe20000410000 */
[----:B------:R-:W-:Y:S01]  /*8ee0*/  LOP3.LUT R12, R13, 0xffff0000, RZ, 0xc0, !PT ;  /* 0xffff00000d0c7812 */ /* 0x000fe200078ec0ff */
[----:B------:R-:W-:Y:S01]  /*8ef0*/  FFMA.FTZ R45, R4, R45, -R5 ;  /* 0x0000002d042d7223 */ /* 0x000fe20000010805 */
[C---:B------:R-:W-:Y:S01]  /*8f00*/  IMAD.U32 R6, R14.reuse, 0x10000, RZ ;  /* 0x000100000e067824 */ /* 0x040fe200078e00ff */
[----:B------:R-:W-:Y:S01]  /*8f10*/  LOP3.LUT R7, R14, 0xffff0000, RZ, 0xc0, !PT ;  /* 0xffff00000e077812 */ /* 0x000fe200078ec0ff */
[----:B------:R-:W-:Y:S01]  /*8f20*/  IMAD.U32 R13, R26, 0x10000, RZ ;  /* 0x000100001a0d7824 */ /* 0x000fe200078e00ff */
[----:B------:R-:W-:Y:S01]  /*8f30*/  SHF.L.U32 R5, R21, 0x10, RZ ;  /* 0x0000001015057819 */ /* 0x000fe200000006ff */
[----:B------:R-:W-:Y:S01]  /*8f40*/  IMAD.U32 R8, R41, 0x10000, RZ ;  /* 0x0001000029087824 */ /* 0x000fe200078e00ff */
[----:B------:R-:W-:Y:S01]  /*8f50*/  LOP3.LUT R14, R15, 0xffff0000, RZ, 0xc0, !PT ;  /* 0xffff00000f0e7812 */ /* 0x000fe200078ec0ff */
[----:B------:R-:W-:Y:S01]  /*8f60*/  FMUL.FTZ R25, R24, R9 ;  /* 0x0000000918197220 */ /* 0x000fe20000410000 */
[----:B------:R-:W-:-:S02]  /*8f70*/  LOP3.LUT R3, R44, 0xffff0000, RZ, 0xc0, !PT ;  /* 0xffff00002c037812 */ /* 0x000fc400078ec0ff */
[----:B------:R-:W-:Y:S02]  /*8f80*/  LOP3.LUT R15, R26, 0xffff0000, RZ, 0xc0, !PT ;  /* 0xffff00001a0f7812 */ /* 0x000fe400078ec0ff */
[----:B------:R-:W-:Y:S01]  /*8f90*/  LOP3.LUT R26, R27, 0xffff0000, RZ, 0xc0, !PT ;  /* 0xffff00001b1a7812 */ /* 0x000fe200078ec0ff */
[CC--:B------:R-:W-:Y:S01]  /*8fa0*/  FMUL.FTZ R27, R13.reuse, R8.reuse ;  /* 0x000000080d1b7220 */ /* 0x0c0fe20000410000 */
[----:B------:R-:W-:Y:S01]  /*8fb0*/  FFMA.FTZ R11, R4, R43, R11 ;  /* 0x0000002b040b7223 */ /* 0x000fe2000001000b */
[----:B------:R-:W-:Y:S01]  /*8fc0*/  FMUL.FTZ R13, R13, R5 ;  /* 0x000000050d0d7220 */ /* 0x000fe20000410000 */
[----:B------:R-:W-:Y:S01]  /*8fd0*/  LOP3.LUT R10, R41, 0xffff0000, RZ, 0xc0, !PT ;  /* 0xffff0000290a7812 */ /* 0x000fe200078ec0ff */
[-C--:B------:R-:W-:Y:S01]  /*8fe0*/  FMUL.FTZ R24, R24, R3.reuse ;  /* 0x0000000318187220 */ /* 0x080fe20000410000 */
[----:B------:R-:W-:Y:S01]  /*8ff0*/  FFMA.FTZ R25, R12, R3, -R25 ;  /* 0x000000030c197223 */ /* 0x000fe20000010819 */
[----:B------:R-:W-:Y:S02]  /*9000*/  LOP3.LUT R4, R21, 0xffff0000, RZ, 0xc0, !PT ;  /* 0xffff000015047812 */ /* 0x000fe400078ec0ff */
        /* <DEDUP_REMOVED lines=23> */
.L_x_15442:
[----:B------:R-:W-:Y:S05]  /*9180*/  BSYNC B0 ;  /* 0x0000000000007941 */ /* 0x000fea0003800000 */
.L_x_15428:
        /* <DEDUP_REMOVED lines=8> */
.L_x_15425:
[----:B------:R-:W-:-:S13]  /*9210*/  ISETP.NE.AND P0, PT, R156, 0x3, PT ;  /* 0x000000039c00780c */ /* 0x000fda0003f05270 */
[----:B------:R-:W-:Y:S05]  /*9220*/  @!P0 BRA `(.L_x_15452) ;  /* 0x0000000000048947 */ /* 0x000fea0003800000 */
[----:B------:R-:W-:Y:S01]  /*9230*/  BPT.TRAP 0x1 ;  /* 0x000000040000795c */ /* 0x000fe20000300000 */
.L_x_15452:
[----:B--23--:R-:W-:Y:S01]  /*9240*/  IMAD R0, R22, 0x8, R2 ;  /* 0x0000000816007824 */ /* 0x00cfe200078e0202 */
[----:B-1----:R-:W-:-:S04]  /*9250*/  SHF.L.U32 R7, R154, 0x1f, RZ ;  /* 0x0000001f9a077819 */ /* 0x002fc800000006ff */
[----:B------:R1:W2:Y:S01]  /*9260*/  SYNCS.PHASECHK.TRANS64.TRYWAIT P1, [R0+URZ+0x16830], R7 ;  /* 0x01683007000075a7 */ /* 0x0002a2000802017f */
[----:B------:R-:W-:Y:S05]  /*9270*/  @!P0 BRA `(.L_x_15453) ;  /* 0x0000000000048947 */ /* 0x000fea0003800000 */
[----:B------:R-:W-:Y:S01]  /*9280*/  BPT.TRAP 0x1 ;  /* 0x000000040000795c */ /* 0x000fe20000300000 */
.L_x_15453:
[----:B------:R-:W-:Y:S01]  /*9290*/  VIADD R3, R2, 0xe400 ;  /* 0x0000e40002037836 */ /* 0x000fe20000000000 */
[----:B------:R-:W-:Y:S01]  /*92a0*/  LOP3.LUT R4, R30, 0x10000, RZ, 0xfc, !PT ;  /* 0x000100001e047812 */ /* 0x000fe200078efcff */
[----:B------:R-:W-:-:S03]  /*92b0*/  IMAD.MOV.U32 R5, RZ, RZ, 0x40000040 ;  /* 0x40000040ff057424 */ /* 0x000fc600078e00ff */
[----:B------:R-:W-:-:S04]  /*92c0*/  SHF.R.U32.HI R3, RZ, 0x4, R3 ;  /* 0x00000004ff037819 */ /* 0x000fc80000011603 */
[----:B------:R-:W-:-:S04]  /*92d0*/  LOP3.LUT R3, R3, 0x3fff, RZ, 0xc0, !PT ;  /* 0x00003fff03037812 */ /* 0x000fc800078ec0ff */
[----:B------:R-:W-:-:S05]  /*92e0*/  LOP3.LUT R3, R3, 0x10000, RZ, 0xfc, !PT ;  /* 0x0001000003037812 */ /* 0x000fca00078efcff */
[----:B------:R3:W-:Y:S01]  /*92f0*/  STL [R1+0x18], R3 ;  /* 0x0000180301007387 */ /* 0x0007e20000100800 */
[----:B--2---:R-:W-:Y:S05]  /*9300*/  @P1 BRA `(.L_x_15454) ;  /* 0x0000000000081947 */ /* 0x004fea0003800000 */
[----:B------:R-:W2:Y:S02]  /*9310*/  SYNCS.PHASECHK.TRANS64.TRYWAIT P1, [R0+URZ+0x16830], R7 ;  /* 0x01683007000075a7 */ /* 0x000ea4000802017f */
[----:B--2---:R-:W-:Y:S05]  /*9320*/  @!P1 BRA `(.L_x_15455) ;  /* 0x0000012400489947 */ /* 0x004fea0003800000 */
.L_x_15454:
[----:B---3--:R-:W3:Y:S01]  /*9330*/  LDL R3, [R1+0x18] ;  /* 0x0000180001037983 */ /* 0x008ee20000100800 */
[----:B-12---:R-:W-:Y:S01]  /*9340*/  IMAD.MOV.U32 R7, RZ, RZ, 0x40000040 ;  /* 0x40000040ff077424 */ /* 0x006fe200078e00ff */
[----:B------:R-:W-:Y:S05]  /*9350*/  WARPSYNC.ALL ;  /* 0x0000000000007948 */ /* 0x000fea0003800000 */
[C---:B------:R-:W-:Y:S01]  /*9360*/  R2UR UR4, R4.reuse ;  /* 0x00000000040472ca */ /* 0x040fe200000e0000 */
[----:B0---45:R-:W-:Y:S01]  /*9370*/  WARPGROUP.ARRIVE ;  /* 0x00000000000079c5 */ /* 0x031fe20000000000 */
[----:B------:R-:W-:Y:S01]  /*9380*/  R2UR UR5, R5 ;  /* 0x00000000050572ca */ /* 0x000fe200000e0000 */
[C---:B------:R-:W-:Y:S01]  /*9390*/  VIADD R10, R4.reuse, 0x2 ;  /* 0x00000002040a7836 */ /* 0x040fe20000000000 */
[----:B------:R-:W-:Y:S01]  /*93a0*/  R2UR UR7, R7 ;  /* 0x00000000070772ca */ /* 0x000fe200000e0000 */
[----:B------:R-:W-:Y:S01]  /*93b0*/  IMAD.MOV.U32 R11, RZ, RZ, 0x40000040 ;  /* 0x40000040ff0b7424 */ /* 0x000fe200078e00ff */
[----:B------:R-:W-:Y:S01]  /*93c0*/  MOV R9, 0x40000040 ;  /* 0x4000004000097802 */ /* 0x000fe20000000f00 */
[----:B------:R-:W-:-:S02]  /*93d0*/  VIADD R20, R4, 0x4 ;  /* 0x0000000404147836 */ /* 0x000fc40000000000 */
[----:B------:R-:W-:Y:S01]  /*93e0*/  IMAD.MOV.U32 R21, RZ, RZ, 0x40000040 ;  /* 0x40000040ff157424 */ /* 0x000fe200078e00ff */
[----:B------:R0:W-:Y:S01]  /*93f0*/  STL.64 [R1+0x8], R10 ;  /* 0x0000080a01007387 */ /* 0x0001e20000100a00 */
[----:B------:R-:W-:Y:S02]  /*9400*/  VIADD R14, R4, 0x6 ;  /* 0x00000006040e7836 */ /* 0x000fe40000000000 */
[----:B------:R-:W-:Y:S02]  /*9410*/  IMAD.MOV.U32 R15, RZ, RZ, 0x40000040 ;  /* 0x40000040ff0f7424 */ /* 0x000fe400078e00ff */
[----:B------:R-:W-:Y:S02]  /*9420*/  IMAD.MOV.U32 R7, RZ, RZ, 0x40000040 ;  /* 0x40000040ff077424 */ /* 0x000fe400078e00ff */
[----:B---3--:R-:W-:-:S04]  /*9430*/  IMAD R6, R22, 0x400, R3 ;  /* 0x0000040016067824 */ /* 0x008fc800078e0203 */
        /* <DEDUP_REMOVED lines=30> */
.L_x_15456:
[----:B------:R-:W2:Y:S01]  /*9620*/  LDL.LU R92, [R1+0x4] ;  /* 0x00000400015c7983 */ /* 0x000ea20000300800 */
[----:B------:R-:W-:Y:S01]  /*9630*/  ULDC UR4, c[0x0][0x9d8] ;  /* 0x0002760000047ab9 */ /* 0x000fe20000000800 */
[----:B------:R-:W0:Y:S01]  /*9640*/  LDC R93, c[0x0][0x448] ;  /* 0x00011200ff5d7b82 */ /* 0x000e220000000800 */
[----:B------:R-:W-:Y:S01]  /*9650*/  ULDC UR5, c[0x0][0x988] ;  /* 0x0002620000057ab9 */ /* 0x000fe20000000800 */
[----:B------:R-:W3:Y:S04]  /*9660*/  LDL R90, [R1+0x3c] ;  /* 0x00003c00015a7983 */ /* 0x000ee80000100800 */
[----:B------:R-:W3:Y:S01]  /*9670*/  LDL R100, [R1+0x24] ;  /* 0x0000240001647983 */ /* 0x000ee20000100800 */
[----:B------:R-:W-:Y:S01]  /*9680*/  FMUL.FTZ R11, R36, UR4 ;  /* 0x00000004240b7c20 */ /* 0x000fe20008410000 */
[----:B------:R-:W-:Y:S01]  /*9690*/  FMUL.FTZ R36, R39, UR4 ;  /* 0x0000000427247c20 */ /* 0x000fe20008410000 */
[----:B------:R-:W-:Y:S01]  /*96a0*/  FMUL.FTZ R6, R25, UR4 ;  /* 0x0000000419067c20 */ /* 0x000fe20008410000 */
[----:B------:R-:W4:Y:S01]  /*96b0*/  LDL R96, [R1+0x1c] ;  /* 0x00001c0001607983 */ /* 0x000f220000100800 */
[----:B------:R-:W-:Y:S01]  /*96c0*/  FMUL.FTZ R91, R34, UR4 ;  /* 0x00000004225b7c20 */ /* 0x000fe20008410000 */
[----:B------:R-:W-:Y:S01]  /*96d0*/  FMUL.FTZ R12, R37, UR4 ;  /* 0x00000004250c7c20 */ /* 0x000fe20008410000 */
[----:B------:R-:W-:Y:S01]  /*96e0*/  FMUL.FTZ R111, R26, UR4 ;  /* 0x000000041a6f7c20 */ /* 0x000fe20008410000 */
[----:B------:R-:W5:Y:S01]  /*96f0*/  LDL R39, [R1+0x38] ;  /* 0x0000380001277983 */ /* 0x000f620000100800 */
[----:B------:R-:W-:Y:S01]  /*9700*/  FMUL.FTZ R107, R27, UR4 ;  /* 0x000000041b6b7c20 */ /* 0x000fe20008410000 */
[----:B------:R-:W-:Y:S01]  /*9710*/  FMUL.FTZ R89, R35, UR4 ;  /* 0x0000000423597c20 */ /* 0x000fe20008410000 */
[----:B------:R-:W-:Y:S01]  /*9720*/  FMUL.FTZ R105, R30, UR4 ;  /* 0x000000041e697c20 */ /* 0x000fe20008410000 */
[----:B------:R-:W5:Y:S01]  /*9730*/  LDL R98, [R1+0x10] ;  /* 0x0000100001627983 */ /* 0x000f620000100800 */
[----:B------:R-:W1:Y:S01]  /*9740*/  MUFU.TANH R111, R111 ;  /* 0x0000006f006f7308 */ /* 0x000e620000002400 */
[----:B------:R-:W-:Y:S01]  /*9750*/  FMUL.FTZ R3, R24, UR4 ;  /* 0x0000000418037c20 */ /* 0x000fe20008410000 */
[----:B------:R-:W-:Y:S01]  /*9760*/  FMUL.FTZ R24, R31, UR4 ;  /* 0x000000041f187c20 */ /* 0x000fe20008410000 */
[----:B------:R-:W-:Y:S01]  /*9770*/  FMUL.FTZ R38, R38, UR4 ;  /* 0x0000000426267c20 */ /* 0x000fe20008410000 */
[----:B------:R-:W-:Y:S01]  /*9780*/  FMUL.FTZ R13, R40, UR4 ;  /* 0x00000004280d7c20 */ /* 0x000fe20008410000 */
[----:B0-----:R-:W-:Y:S01]  /*9790*/  ISETP.NE.AND P4, PT, R93, 0x1, PT ;  /* 0x000000015d00780c */ /* 0x001fe20003f85270 */
        /* <DEDUP_REMOVED lines=12> */
[----:B------:R-:W1:Y:S01]  /*9860*/  @P4 LDC R25, c[0x0][0x44c] ;  /* 0x00011300ff194b82 */ /* 0x000e620000000800 */
[----:B------:R-:W-:Y:S01]  /*9870*/  FMUL.FTZ R62, R62, UR4 ;  /* 0x000000043e3e7c20 */ /* 0x000fe20008410000 */
[----:B------:R-:W-:-:S04]  /*9880*/  FMUL.FTZ R9, R32, UR4 ;  /* 0x0000000420097c20 */ /* 0x000fc80008410000 */
[----:B------:R-:W0:Y:S02]  /*9890*/  MUFU.TANH R24, R24 ;  /* 0x0000001800187308 */ /* 0x000e240000002400 */
[----:B------:R-:W0:Y:S06]  /*98a0*/  @P4 LDC R34, c[0x0][0x450] ;  /* 0x00011400ff224b82 */ /* 0x000e2c0000000800 */
[----:B------:R-:W5:Y:S08]  /*98b0*/  MUFU.TANH R91, R91 ;  /* 0x0000005b005b7308 */ /* 0x000f700000002400 */
[----:B------:R-:W5:Y:S08]  /*98c0*/  MUFU.TANH R89, R89 ;  /* 0x0000005900597308 */ /* 0x000f700000002400 */
[----:B------:R-:W5:Y:S08]  /*98d0*/  MUFU.TANH R38, R38 ;  /* 0x0000002600267308 */ /* 0x000f700000002400 */
[----:B------:R-:W5:Y:S08]  /*98e0*/  MUFU.TANH R36, R36 ;  /* 0x0000002400247308 */ /* 0x000f700000002400 */
        /* <DEDUP_REMOVED lines=17> */
[----:B------:R-:W5:Y:S01]  /*9a00*/  MUFU.TANH R54, R54 ;  /* 0x0000003600367308 */ /* 0x000f620000002400 */
[----:B------:R-:W-:Y:S01]  /*9a10*/  FMUL.FTZ R32, R53, UR4 ;  /* 0x0000000435207c20 */ /* 0x000fe20008410000 */
[----:B------:R-:W-:-:S06]  /*9a20*/  FMUL.FTZ R93, R63, UR4 ;  /* 0x000000043f5d7c20 */ /* 0x000fcc0008410000 */
[----:B------:R-:W5:Y:S08]  /*9a30*/  MUFU.TANH R56, R56 ;  /* 0x0000003800387308 */ /* 0x000f700000002400 */
[----:B------:R-:W5:Y:S08]  /*9a40*/  MUFU.TANH R58, R58 ;  /* 0x0000003a003a7308 */ /* 0x000f700000002400 */
[----:B------:R-:W5:Y:S08]  /*9a50*/  MUFU.TANH R62, R62 ;  /* 0x0000003e003e7308 */ /* 0x000f700000002400 */
[----:B------:R-:W-:Y:S01]  /*9a60*/  MUFU.TANH R93, R93 ;  /* 0x0000005d005d7308 */ /* 0x000fe20000002400 */
[----:B------:R-:W-:Y:S01]  /*9a70*/  FMUL.FTZ R75, R75, UR4 ;  /* 0x000000044b4b7c20 */ /* 0x000fe20008410000 */
[----:B--2---:R-:W-:Y:S01]  /*9a80*/  LOP3.LUT R92, R92, 0xfffffffe, RZ, 0xc0, !PT ;  /* 0xfffffffe5c5c7812 */ /* 0x004fe200078ec0ff */
[----:B------:R-:W-:Y:S01]  /*9a90*/  FMUL.FTZ R78, R78, UR4 ;  /* 0x000000044e4e7c20 */ /* 0x000fe20008410000 */
[----:B------:R-:W-:Y:S01]  /*9aa0*/  FMUL.FTZ R82, R82, UR4 ;  /* 0x0000000452527c20 */ /* 0x000fe20008410000 */
[----:B------:R-:W-:Y:S01]  /*9ab0*/  FMUL.FTZ R86, R86, UR4 ;  /* 0x0000000456567c20 */ /* 0x000fe20008410000 */
[----:B------:R-:W-:-:S02]  /*9ac0*/  @P4 LOP3.LUT R92, R92, 0x1, RZ, 0xfc, !PT ;  /* 0x000000015c5c4812 */ /* 0x000fc400078efcff */
[----:B------:R-:W-:Y:S03]  /*9ad0*/  MUFU.TANH R3, R3 ;  /* 0x0000000300037308 */ /* 0x000fe60000002400 */
[----:B------:R3:W-:Y:S05]  /*9ae0*/  STL [R1+0x4], R92 ;  /* 0x0000045c01007387 */ /* 0x0007ea0000100800 */
[----:B------:R-:W-:Y:S01]  /*9af0*/  MUFU.TANH R6, R6 ;  /* 0x0000000600067308 */ /* 0x000fe20000002400 */
[----:B---3--:R-:W-:-:S07]  /*9b00*/  IADD3 R92, R90, R100, RZ ;  /* 0x000000645a5c7210 */ /* 0x008fce0007ffe0ff */
[----:B------:R-:W-:Y:S01]  /*9b10*/  MUFU.TANH R7, R7 ;  /* 0x0000000700077308 */ /* 0x000fe20000002400 */
[----:B-1----:R-:W-:-:S05]  /*9b20*/  @P4 IMAD.HI.U32 R25, R92, R25, RZ ;  /* 0x000000195c194227 */ /* 0x002fca00078e00ff */
[----:B0-----:R-:W-:Y:S01]  /*9b30*/  @P4 SHF.R.U32.HI R92, RZ, R34, R25 ;  /* 0x00000022ff5c4219 */ /* 0x001fe20000011619 */
[----:B------:R-:W-:Y:S01]  /*9b40*/  IMAD.MOV.U32 R25, RZ, RZ, -0x80 ;  /* 0xffffff80ff197424 */ /* 0x000fe200078e00ff */
[----:B------:R-:W-:Y:S03]  /*9b50*/  MUFU.TANH R8, R8 ;  /* 0x0000000800087308 */ /* 0x000fe60000002400 */
[----:B------:R-:W0:Y:S01]  /*9b60*/  SHFL.IDX PT, R37, R92, 0x1, 0x1c1f ;  /* 0x003c1f005c257f89 */ /* 0x000e2200000e0000 */
[----:B------:R-:W-:-:S04]  /*9b70*/  IMAD R25, R88, R25, 0x80 ;  /* 0x0000008058197424 */ /* 0x000fc800078e0219 */
[----:B------:R-:W-:Y:S01]  /*9b80*/  VIADD R35, R25, 0x1 ;  /* 0x0000000119237836 */ /* 0x000fe20000000000 */
[----:B------:R-:W-:Y:S01]  /*9b90*/  MUFU.TANH R9, R9 ;  /* 0x0000000900097308 */ /* 0x000fe20000002400 */
[----:B----4-:R-:W-:Y:S02]  /*9ba0*/  IMAD.IADD R90, R96, 0x1, R25 ;  /* 0x00000001605a7824 */ /* 0x010fe400078e0219 */
[C---:B-----5:R-:W-:Y:S02]  /*9bb0*/  IMAD R35, R39.reuse, -0x2, R35 ;  /* 0xfffffffe27237824 */ /* 0x060fe400078e0223 */
[----:B------:R-:W-:-:S03]  /*9bc0*/  IMAD R90, R39, -0x2, R90 ;  /* 0xfffffffe275a7824 */ /* 0x000fc600078e025a */
[----:B------:R-:W-:Y:S01]  /*9bd0*/  IADD3 R109, -R98, R35, R96 ;  /* 0x00000023626d7210 */ /* 0x000fe20007ffe160 */
[----:B------:R-:W-:Y:S08]  /*9be0*/  MUFU.TANH R10, R10 ;  /* 0x0000000a000a7308 */ /* 0x000ff00000002400 */
[----:B------:R-:W-:Y:S01]  /*9bf0*/  MUFU.TANH R11, R11 ;  /* 0x0000000b000b7308 */ /* 0x000fe20000002400 */
[----:B0-----:R-:W-:-:S04]  /*9c00*/  VIADDMNMX R25, R37, R109, R90, PT ;  /* 0x0000006d25197246 */ /* 0x001fc8000380015a */
[C---:B------:R-:W-:Y:S02]  /*9c10*/  ISETP.GT.AND P1, PT, R25.reuse, RZ, PT ;  /* 0x000000ff1900720c */ /* 0x040fe40003f24270 */
[C---:B------:R-:W-:Y:S01]  /*9c20*/  ISETP.GT.AND P2, PT, R25.reuse, 0x1, PT ;  /* 0x000000011900780c */ /* 0x040fe20003f44270 */
[----:B------:R-:W-:Y:S01]  /*9c30*/  MUFU.TANH R12, R12 ;  /* 0x0000000c000c7308 */ /* 0x000fe20000002400 */
[----:B------:R-:W-:Y:S02]  /*9c40*/  ISETP.GT.AND P3, PT, R25, 0x8, PT ;  /* 0x000000081900780c */ /* 0x000fe40003f64270 */
[----:B------:R-:W-:Y:S02]  /*9c50*/  FSEL R111, R111, -INF , P1 ;  /* 0xff8000006f6f7808 */ /* 0x000fe40000800000 */
[----:B------:R-:W-:Y:S02]  /*9c60*/  FSEL R107, R107, -INF , P2 ;  /* 0xff8000006b6b7808 */ /* 0x000fe40001000000 */
[----:B------:R-:W-:Y:S01]  /*9c70*/  ISETP.GT.AND P1, PT, R25, 0x9, PT ;  /* 0x000000091900780c */ /* 0x000fe20003f24270 */
[----:B------:R-:W-:Y:S01]  /*9c80*/  MUFU.TANH R13, R13 ;  /* 0x0000000d000d7308 */ /* 0x000fe20000002400 */
[----:B------:R-:W-:-:S02]  /*9c90*/  FSEL R105, R105, -INF , P3 ;  /* 0xff80000069697808 */ /* 0x000fc40001800000 */
[----:B------:R-:W-:Y:S02]  /*9ca0*/  FMNMX.FTZ R94, R111, R107, !PT ;  /* 0x0000006b6f5e7209 */ /* 0x000fe40007810000 */
[----:B------:R-:W-:Y:S02]  /*9cb0*/  ISETP.GT.AND P2, PT, R25, 0x10, PT ;  /* 0x000000101900780c */ /* 0x000fe40003f44270 */
[----:B------:R-:W-:Y:S01]  /*9cc0*/  FSEL R35, R24, -INF , P1 ;  /* 0xff80000018237808 */ /* 0x000fe20000800000 */
[----:B------:R-:W-:Y:S01]  /*9cd0*/  MUFU.TANH R26, R26 ;  /* 0x0000001a001a7308 */ /* 0x000fe20000002400 */
[----:B------:R-:W-:Y:S02]  /*9ce0*/  FMNMX.FTZ R94, R105, R94, !PT ;  /* 0x0000005e695e7209 */ /* 0x000fe40007810000 */
[----:B------:R-:W-:Y:S02]  /*9cf0*/  ISETP.GT.AND P1, PT, R25, 0x11, PT ;  /* 0x000000111900780c */ /* 0x000fe40003f24270 */
[----:B------:R-:W-:-:S02]  /*9d00*/  FSEL R39, R91, -INF , P2 ;  /* 0xff8000005b277808 */ /* 0x000fc40001000000 */
[----:B------:R-:W-:Y:S01]  /*9d10*/  FMNMX.FTZ R94, R35, R94, !PT ;  /* 0x0000005e235e7209 */ /* 0x000fe20007810000 */
[----:B------:R-:W-:Y:S01]  /*9d20*/  MUFU.TANH R27, R27 ;  /* 0x0000001b001b7308 */ /* 0x000fe20000002400 */
[----:B------:R-:W-:Y:S02]  /*9d30*/  ISETP.GT.AND P2, PT, R25, 0x18, PT ;  /* 0x000000181900780c */ /* 0x000fe40003f44270 */
[----:B------:R-:W-:Y:S02]  /*9d40*/  FSEL R37, R89, -INF , P1 ;  /* 0xff80000059257808 */ /* 0x000fe40000800000 */
[----:B------:R-:W-:Y:S02]  /*9d50*/  FMNMX.FTZ R94, R39, R94, !PT ;  /* 0x0000005e275e7209 */ /* 0x000fe40007810000 */
        /* <DEDUP_REMOVED lines=10> */
[----:B------:R-:W-:Y:S02]  /*9e00*/  FMNMX.FTZ R94, R41, R94, !PT ;  /* 0x0000005e295e7209 */ /* 0x000fe40007810000 */
[----:B------:R-:W-:Y:S02]  /*9e10*/  ISETP.GT.AND P2, PT, R25, 0x28, PT ;  /* 0x000000281900780c */ /* 0x000fe40003f44270 */
[----:B------:R-:W-:Y:S02]  /*9e20*/  FSEL R45, R42, -INF , P1 ;  /* 0xff8000002a2d7808 */ /* 0x000fe40000800000 */
        /* <DEDUP_REMOVED lines=12> */
[----:B------:R-:W-:Y:S01]  /*9ef0*/  FMNMX.FTZ R94, R55, R94, !PT ;  /* 0x0000005e375e7209 */ /* 0x000fe20007810000 */
[----:B------:R-:W-:Y:S01]  /*9f00*/  FMUL.FTZ R34, R57, UR4 ;  /* 0x0000000439227c20 */ /* 0x000fe20008410000 */
[----:B------:R-:W-:Y:S01]  /*9f10*/  ISETP.GT.AND P1, PT, R25, 0x39, PT ;  /* 0x000000391900780c */ /* 0x000fe20003f24270 */
[----:B------:R-:W-:Y:S01]  /*9f20*/  FMUL.FTZ R24, R66, UR4 ;  /* 0x0000000442187c20 */ /* 0x000fe20008410000 */
[----:B------:R-:W-:-:S02]  /*9f30*/  FSEL R57, R52, -INF , P2 ;  /* 0xff80000034397808 */ /* 0x000fc40001000000 */
        /* <DEDUP_REMOVED lines=18> */
[----:B------:R-:W2:Y:S01]  /*a060*/  MUFU.TANH R36, R36 ;  /* 0x0000002400247308 */ /* 0x000ea20000002400 */
[----:B------:R-:W-:-:S02]  /*a070*/  FMNMX.FTZ R94, R63, R94, !PT ;  /* 0x0000005e3f5e7209 */ /* 0x000fc40007810000 */
[----:B------:R-:W-:Y:S02]  /*a080*/  ISETP.GT.AND P2, PT, R25, 0x50, PT ;  /* 0x000000501900780c */ /* 0x000fe40003f44270 */
[----:B------:R-:W-:-:S03]  /*a090*/  FMNMX.FTZ R94, R71, R94, !PT ;  /* 0x0000005e475e7209 */ /* 0x000fc60007810000 */
[----:B------:R-:W3:Y:S01]  /*a0a0*/  MUFU.TANH R91, R91 ;  /* 0x0000005b005b7308 */ /* 0x000ee20000002400 */
[----:B------:R-:W-:Y:S01]  /*a0b0*/  FMUL.FTZ R40, R79, UR4 ;  /* 0x000000044f287c20 */ /* 0x000fe20008410000 */
[----:B0-----:R-:W-:-:S06]  /*a0c0*/  FSEL R79, R24, -INF , P2 ;  /* 0xff800000184f7808 */ /* 0x001fcc0001000000 */
[----:B------:R0:W-:Y:S01]  /*a0d0*/  MUFU.TANH R95, R75 ;  /* 0x0000004b005f7308 */ /* 0x0001e20000002400 */
[----:B------:R-:W-:Y:S02]  /*a0e0*/  ISETP.GT.AND P2, PT, R25, 0x58, PT ;  /* 0x000000581900780c */ /* 0x000fe40003f44270 */
[----:B0-----:R-:W-:-:S05]  /*a0f0*/  FSEL R75, R93, -INF , P1 ;  /* 0xff8000005d4b7808 */ /* 0x001fca0000800000 */
[----:B------:R-:W0:Y:S01]  /*a100*/  MUFU.TANH R38, R38 ;  /* 0x0000002600267308 */ /* 0x000e220000002400 */
[----:B------:R-:W-:Y:S02]  /*a110*/  ISETP.GT.AND P1, PT, R25, 0x51, PT ;  /* 0x000000511900780c */ /* 0x000fe40003f24270 */
[----:B------:R-:W-:Y:S02]  /*a120*/  FMNMX.FTZ R94, R75, R94, !PT ;  /* 0x0000005e4b5e7209 */ /* 0x000fe40007810000 */
[----:B-1----:R-:W-:Y:S02]  /*a130*/  FSEL R89, R89, -INF , P1 ;  /* 0xff80000059597808 */ /* 0x002fe40000800000 */
[----:B------:R-:W-:Y:S01]  /*a140*/  FMNMX.FTZ R94, R79, R94, !PT ;  /* 0x0000005e4f5e7209 */ /* 0x000fe20007810000 */
[----:B------:R-:W1:Y:S01]  /*a150*/  MUFU.TANH R78, R78 ;  /* 0x0000004e004e7308 */ /* 0x000e620000002400 */
[----:B------:R-:W-:Y:S01]  /*a160*/  FMUL.FTZ R24, R83, UR4 ;  /* 0x0000000453187c20 */ /* 0x000fe20008410000 */
[----:B------:R-:W-:-:S02]  /*a170*/  ISETP.GT.AND P1, PT, R25, 0x59, PT ;  /* 0x000000591900780c */ /* 0x000fc40003f24270 */
[----:B--2---:R-:W-:Y:S02]  /*a180*/  FSEL R83, R36, -INF , P2 ;  /* 0xff80000024537808 */ /* 0x004fe40001000000 */
[----:B------:R-:W-:Y:S02]  /*a190*/  FMNMX.FTZ R94, R89, R94, !PT ;  /* 0x0000005e595e7209 */ /* 0x000fe40007810000 */
[----:B------:R-:W2:Y:S01]  /*a1a0*/  MUFU.TANH R40, R40 ;  /* 0x0000002800287308 */ /* 0x000ea20000002400 */
[----:B------:R-:W-:Y:S02]  /*a1b0*/  ISETP.GT.AND P2, PT, R25, 0x60, PT ;  /* 0x000000601900780c */ /* 0x000fe40003f44270 */
[----:B---3--:R-:W-:Y:S02]  /*a1c0*/  FSEL R91, R91, -INF , P1 ;  /* 0xff8000005b5b7808 */ /* 0x008fe40000800000 */
[----:B------:R-:W-:Y:S02]  /*a1d0*/  FMNMX.FTZ R94, R83, R94, !PT ;  /* 0x0000005e535e7209 */ /* 0x000fe40007810000 */
[----:B------:R-:W-:Y:S01]  /*a1e0*/  ISETP.GT.AND P1, PT, R25, 0x61, PT ;  /* 0x000000611900780c */ /* 0x000fe20003f24270 */
[----:B------:R-:W3:Y:S01]  /*a1f0*/  MUFU.TANH R82, R82 ;  /* 0x0000005200527308 */ /* 0x000ee20000002400 */
[----:B0-----:R-:W-:-:S02]  /*a200*/  FSEL R93, R38, -INF , P2 ;  /* 0xff800000265d7808 */ /* 0x001fc40001000000 */
[----:B------:R-:W-:Y:S02]  /*a210*/  FMNMX.FTZ R94, R91, R94, !PT ;  /* 0x0000005e5b5e7209 */ /* 0x000fe40007810000 */
[----:B------:R-:W-:Y:S02]  /*a220*/  ISETP.GT.AND P2, PT, R25, 0x68, PT ;  /* 0x000000681900780c */ /* 0x000fe40003f44270 */
[----:B------:R-:W-:Y:S01]  /*a230*/  FSEL R95, R95, -INF , P1 ;  /* 0xff8000005f5f7808 */ /* 0x000fe20000800000 */
[----:B------:R0:W4:Y:S01]  /*a240*/  MUFU.TANH R101, R24 ;  /* 0x0000001800657308 */ /* 0x0001220000002400 */
[----:B------:R-:W-:Y:S02]  /*a250*/  FMNMX.FTZ R94, R93, R94, !PT ;  /* 0x0000005e5d5e7209 */ /* 0x000fe40007810000 */
[----:B------:R-:W-:Y:S02]  /*a260*/  ISETP.GT.AND P1, PT, R25, 0x69, PT ;  /* 0x000000691900780c */ /* 0x000fe40003f24270 */
[----:B------:R-:W-:Y:S01]  /*a270*/  FMNMX.FTZ R94, R95, R94, !PT ;  /* 0x0000005e5f5e7209 */ /* 0x000fe20007810000 */
[----:B0-----:R-:W-:-:S02]  /*a280*/  FMUL.FTZ R24, R87, UR4 ;  /* 0x0000000457187c20 */ /* 0x001fc40008410000 */
[----:B------:R-:W0:Y:S01]  /*a290*/  MUFU.TANH R86, R86 ;  /* 0x0000005600567308 */ /* 0x000e220000002400 */
[----:B-1----:R-:W-:Y:S02]  /*a2a0*/  FSEL R87, R78, -INF , P2 ;  /* 0xff8000004e577808 */ /* 0x002fe40001000000 */
[----:B------:R-:W-:Y:S02]  /*a2b0*/  ISETP.GT.AND P2, PT, R25, 0x70, PT ;  /* 0x000000701900780c */ /* 0x000fe40003f44270 */
[----:B--2---:R-:W-:Y:S02]  /*a2c0*/  FSEL R97, R40, -INF , P1 ;  /* 0xff80000028617808 */ /* 0x004fe40000800000 */
[----:B------:R-:W-:Y:S01]  /*a2d0*/  FMNMX.FTZ R94, R87, R94, !PT ;  /* 0x0000005e575e7209 */ /* 0x000fe20007810000 */
[----:B------:R-:W1:Y:S01]  /*a2e0*/  MUFU.TANH R24, R24 ;  /* 0x0000001800187308 */ /* 0x000e620000002400 */
[----:B------:R-:W-:Y:S02]  /*a2f0*/  ISETP.GT.AND P1, PT, R25, 0x71, PT ;  /* 0x000000711900780c */ /* 0x000fe40003f24270 */
[----:B---3--:R-:W-:-:S02]  /*a300*/  FSEL R99, R82, -INF , P2 ;  /* 0xff80000052637808 */ /* 0x008fc40001000000 */
[----:B------:R-:W-:Y:S02]  /*a310*/  FMNMX.FTZ R94, R97, R94, !PT ;  /* 0x0000005e615e7209 */ /* 0x000fe40007810000 */
[----:B------:R-:W-:Y:S02]  /*a320*/  ISETP.GT.AND P2, PT, R25, 0x78, PT ;  /* 0x000000781900780c */ /* 0x000fe40003f44270 */
[----:B----4-:R-:W-:Y:S02]  /*a330*/  FSEL R101, R101, -INF , P1 ;  /* 0xff80000065657808 */ /* 0x010fe40000800000 */
[----:B------:R-:W-:Y:S02]  /*a340*/  FMNMX.FTZ R94, R99, R94, !PT ;  /* 0x0000005e635e7209 */ /* 0x000fe40007810000 */
[----:B------:R-:W-:Y:S02]  /*a350*/  ISETP.GT.AND P1, PT, R25, 0x79, PT ;  /* 0x000000791900780c */ /* 0x000fe40003f24270 */
[----:B0-----:R-:W-:-:S02]  /*a360*/  FSEL R103, R86, -INF , P2 ;  /* 0xff80000056677808 */ /* 0x001fc40001000000 */
[----:B------:R-:W-:Y:S01]  /*a370*/  FMNMX.FTZ R94, R101, R94, !PT ;  /* 0x0000005e655e7209 */ /* 0x000fe20007810000 */
[----:B------:R-:W-:Y:S01]  /*a380*/  FMUL.FTZ R38, R61, UR4 ;  /* 0x000000043d267c20 */ /* 0x000fe20008410000 */
[----:B-1----:R-:W-:Y:S02]  /*a390*/  FSEL R61, R24, -INF , P1 ;  /* 0xff800000183d7808 */ /* 0x002fe40000800000 */
[----:B------:R-:W-:-:S04]  /*a3a0*/  FMNMX.FTZ R94, R103, R94, !PT ;  /* 0x0000005e675e7209 */ /* 0x000fc80007810000 */
[----:B------:R-:W-:-:S05]  /*a3b0*/  FMNMX.FTZ R94, R61, R94, !PT ;  /* 0x0000005e3d5e7209 */ /* 0x000fca0007810000 */
[----:B------:R-:W0:Y:S01]  /*a3c0*/  SHFL.BFLY PT, R25, R94, 0x2, 0x1f ;  /* 0x0c401f005e197f89 */ /* 0x000e2200000e0000 */
[----:B------:R-:W-:-:S03]  /*a3d0*/  FMUL.FTZ R40, R64, UR4 ;  /* 0x0000000440287c20 */ /* 0x000fc60008410000 */
[----:B------:R-:W1:Y:S01]  /*a3e0*/  SHFL.IDX PT, R64, R92, RZ, 0x1c1f ;  /* 0x001c1fff5c407589 */ /* 0x000e6200000e0000 */
[----:B0-----:R-:W-:-:S05]  /*a3f0*/  FMNMX.FTZ R24, R94, R25, !PT ;  /* 0x000000195e187209 */ /* 0x001fca0007810000 */
[----:B------:R-:W0:Y:S01]  /*a400*/  SHFL.BFLY PT, R25, R24, 0x1, 0x1f ;  /* 0x0c201f0018197f89 */ /* 0x000e2200000e0000 */
[----:B------:R-:W-:Y:S01]  /*a410*/  FMUL.FTZ R36, R60, UR4 ;  /* 0x000000043c247c20 */ /* 0x000fe20008410000 */
[----:B-1----:R-:W-:-:S04]  /*a420*/  VIADDMNMX R64, R64, R109, R90, PT ;  /* 0x0000006d40407246 */ /* 0x002fc8000380015a */
[C---:B------:R-:W-:Y:S02]  /*a430*/  ISETP.GT.AND P2, PT, R64.reuse, 0x1, PT ;  /* 0x000000014000780c */ /* 0x040fe40003f44270 */
[----:B------:R-:W-:Y:S02]  /*a440*/  ISETP.GT.AND P3, PT, R64, 0x8, PT ;  /* 0x000000084000780c */ /* 0x000fe40003f64270 */
[----:B0-----:R-:W-:Y:S01]  /*a450*/  FMNMX.FTZ R25, R24, R25, !PT ;  /* 0x0000001918197209 */ /* 0x001fe20007810000 */
[----:B------:R-:W-:Y:S01]  /*a460*/  IMAD.U32 R24, RZ, RZ, UR5 ;  /* 0x00000005ff187e24 */ /* 0x000fe2000f8e00ff */
[----:B------:R-:W-:Y:S01]  /*a470*/  FSEL R6, R6, -INF , P2 ;  /* 0xff80000006067808 */ /* 0x000fe20001000000 */
[----:B------:R-:W-:Y:S01]  /*a480*/  FMUL.FTZ R44, R68, UR4 ;  /* 0x00000004442c7c20 */ /* 0x000fe20008410000 */
[C---:B------:R-:W-:Y:S01]  /*a490*/  FSETP.NEU.FTZ.AND P1, PT, R25.reuse, -INF , PT ;  /* 0xff8000001900780b */ /* 0x040fe20003f3d000 */
[----:B------:R-:W-:Y:S01]  /*a4a0*/  FMUL.FTZ R60, R25, R24 ;  /* 0x00000018193c7220 */ /* 0x000fe20000410000 */
[----:B------:R-:W-:Y:S01]  /*a4b0*/  FMUL.FTZ R46, R69, UR4 ;  /* 0x00000004452e7c20 */ /* 0x000fe20008410000 */
[----:B------:R-:W-:Y:S01]  /*a4c0*/  FMUL.FTZ R50, R73, UR4 ;  /* 0x0000000449327c20 */ /* 0x000fe20008410000 */
[----:B------:R-:W-:Y:S01]  /*a4d0*/  FMUL.FTZ R54, R77, UR4 ;  /* 0x000000044d367c20 */ /* 0x000fe20008410000 */
[----:B------:R-:W0:Y:S01]  /*a4e0*/  MUFU.TANH R30, R30 ;  /* 0x0000001e001e7308 */ /* 0x000e220000002400 */
[----:B------:R-:W-:-:S07]  /*a4f0*/  FSEL R60, R60, RZ, P1 ;  /* 0x000000ff3c3c7208 */ /* 0x000fce0000800000 */
[----:B------:R-:W1:Y:S01]  /*a500*/  MUFU.TANH R31, R31 ;  /* 0x0000001f001f7308 */ /* 0x000e620000002400 */
[----:B------:R-:W-:-:S07]  /*a510*/  ISETP.GT.AND P1, PT, R64, RZ, PT ;  /* 0x000000ff4000720c */ /* 0x000fce0003f24270 */
[----:B------:R-:W2:Y:S01]  /*a520*/  MUFU.TANH R32, R32 ;  /* 0x0000002000207308 */ /* 0x000ea20000002400 */
[----:B------:R-:W-:-:S07]  /*a530*/  FSEL R3, R3, -INF , P1 ;  /* 0xff80000003037808 */ /* 0x000fce0000800000 */
[----:B------:R-:W3:Y:S01]  /*a540*/  MUFU.TANH R33, R33 ;  /* 0x0000002100217308 */ /* 0x000ee20000002400 */
[----:B------:R-:W-:-:S07]  /*a550*/  ISETP.GT.AND P1, PT, R64, 0x9, PT ;  /* 0x000000094000780c */ /* 0x000fce0003f24270 */
[----:B------:R-:W4:Y:S01]  /*a560*/  MUFU.TANH R34, R34 ;  /* 0x0000002200227308 */ /* 0x000f220000002400 */
[----:B------:R-:W-:Y:S01]  /*a570*/  FSEL R69, R7, -INF , P3 ;  /* 0xff80000007457808 */ /* 0x000fe20001800000 */
[----:B------:R-:W-:Y:S01]  /*a580*/  FMUL.FTZ R42, R65, UR4 ;  /* 0x00000004412a7c20 */ /* 0x000fe20008410000 */
[----:B------:R-:W-:Y:S01]  /*a590*/  FMNMX.FTZ R68, R3, R6, !PT ;  /* 0x0000000603447209 */ /* 0x000fe20007810000 */
[----:B------:R-:W-:Y:S01]  /*a5a0*/  FMUL.FTZ R48, R72, UR4 ;  /* 0x0000000448307c20 */ /* 0x000fe20008410000 */
[----:B------:R-:W-:Y:S01]  /*a5b0*/  ISETP.GT.AND P2, PT, R64, 0x10, PT ;  /* 0x000000104000780c */ /* 0x000fe20003f44270 */
[----:B------:R-:W-:Y:S01]  /*a5c0*/  FMUL.FTZ R58, R81, UR4 ;  /* 0x00000004513a7c20 */ /* 0x000fe20008410000 */
[----:B------:R-:W-:Y:S01]  /*a5d0*/  FSEL R73, R8, -INF , P1 ;  /* 0xff80000008497808 */ /* 0x000fe20000800000 */
[----:B------:R-:W5:Y:S01]  /*a5e0*/  MUFU.TANH R36, R36 ;  /* 0x0000002400247308 */ /* 0x000f620000002400 */
[----:B------:R-:W-:Y:S01]  /*a5f0*/  FMNMX.FTZ R68, R69, R68, !PT ;  /* 0x0000004445447209 */ /* 0x000fe20007810000 */
[----:B------:R-:W-:Y:S01]  /*a600*/  FMUL.FTZ R52, R76, UR4 ;  /* 0x000000044c347c20 */ /* 0x000fe20008410000 */
[----:B------:R-:W-:Y:S01]  /*a610*/  ISETP.GT.AND P1, PT, R64, 0x11, PT ;  /* 0x000000114000780c */ /* 0x000fe20003f24270 */
[----:B------:R-:W-:Y:S01]  /*a620*/  FMUL.FTZ R56, R80, UR4 ;  /* 0x0000000450387c20 */ /* 0x000fe20008410000 */
[----:B------:R-:W-:Y:S01]  /*a630*/  FSEL R9, R9, -INF , P2 ;  /* 0xff80000009097808 */ /* 0x000fe20001000000 */
[----:B------:R-:W-:Y:S01]  /*a640*/  FMUL.FTZ R62, R84, UR4 ;  /* 0x00000004543e7c20 */ /* 0x000fe20008410000 */
[----:B------:R-:W-:Y:S01]  /*a650*/  FMNMX.FTZ R68, R73, R68, !PT ;  /* 0x0000004449447209 */ /* 0x000fe20007810000 */
[----:B------:R-:W5:Y:S01]  /*a660*/  MUFU.TANH R38, R38 ;  /* 0x0000002600267308 */ /* 0x000f620000002400 */
[----:B------:R-:W-:Y:S01]  /*a670*/  ISETP.GT.AND P2, PT, R64, 0x18, PT ;  /* 0x000000184000780c */ /* 0x000fe20003f44270 */
[----:B------:R-:W5:Y:S01]  /*a680*/  S2R R102, SR_CgaCtaId ;  /* 0x0000000000667919 */ /* 0x000f620000008800 */
[----:B------:R-:W-:Y:S01]  /*a690*/  FSEL R77, R10, -INF , P1 ;  /* 0xff8000000a4d7808 */ /* 0x000fe20000800000 */
[----:B------:R-:W-:Y:S01]  /*a6a0*/  VIADD R0, R0, 0x16840 ;  /* 0x0001684000007836 */ /* 0x000fe20000000000 */
[----:B------:R-:W-:Y:S01]  /*a6b0*/  FMNMX.FTZ R68, R9, R68, !PT ;  /* 0x0000004409447209 */ /* 0x000fe20007810000 */
[----:B------:R-:W-:Y:S01]  /*a6c0*/  ULDC UR5, c[0x0][0x9d8] ;  /* 0x0002760000057ab9 */ /* 0x000fe20000000800 */
[----:B------:R-:W-:-:S02]  /*a6d0*/  ISETP.GT.AND P1, PT, R64, 0x19, PT ;  /* 0x000000194000780c */ /* 0x000fc40003f24270 */
[----:B------:R-:W-:Y:S02]  /*a6e0*/  FSEL R11, R11, -INF , P2 ;  /* 0xff8000000b0b7808 */ /* 0x000fe40001000000 */
[----:B------:R-:W-:Y:S01]  /*a6f0*/  FMNMX.FTZ R68, R77, R68, !PT ;  /* 0x000000444d447209 */ /* 0x000fe20007810000 */
[----:B------:R-:W-:Y:S01]  /*a700*/  FFMA.FTZ R8, R35, R24, -R60 ;  /* 0x0000001823087223 */ /* 0x000fe2000001083c */
[----:B------:R-:W-:Y:S02]  /*a710*/  ISETP.GT.AND P2, PT, R64, 0x20, PT ;  /* 0x000000204000780c */ /* 0x000fe40003f44270 */
[----:B------:R-:W-:Y:S02]  /*a720*/  FSEL R35, R12, -INF , P1 ;  /* 0xff8000000c237808 */ /* 0x000fe40000800000 */
[----:B------:R-:W-:Y:S02]  /*a730*/  FMNMX.FTZ R68, R11, R68, !PT ;  /* 0x000000440b447209 */ /* 0x000fe40007810000 */
        /* <DEDUP_REMOVED lines=19> */
[----:B0-----:R-:W-:Y:S02]  /*a870*/  FSEL R43, R30, -INF , P1 ;  /* 0xff8000001e2b7808 */ /* 0x001fe40000800000 */
[----:B------:R-:W-:Y:S02]  /*a880*/  FMNMX.FTZ R68, R29, R68, !PT ;  /* 0x000000441d447209 */ /* 0x000fe40007810000 */
[----:B------:R-:W-:-:S02]  /*a890*/  ISETP.GT.AND P1, PT, R64, 0x39, PT ;  /* 0x000000394000780c */ /* 0x000fc40003f24270 */
[----:B-1----:R-:W-:Y:S02]  /*a8a0*/  FSEL R31, R31, -INF , P2 ;  /* 0xff8000001f1f7808 */ /* 0x002fe40001000000 */
[----:B------:R-:W-:Y:S01]  /*a8b0*/  FMNMX.FTZ R68, R43, R68, !PT ;  /* 0x000000442b447209 */ /* 0x000fe20007810000 */
[----:B------:R-:W-:Y:S01]  /*a8c0*/  FFMA.FTZ R12, R41, R24, -R60 ;  /* 0x00000018290c7223 */ /* 0x000fe2000001083c */
[----:B------:R-:W-:Y:S02]  /*a8d0*/  ISETP.GT.AND P2, PT, R64, 0x40, PT ;  /* 0x000000404000780c */ /* 0x000fe40003f44270 */
[----:B--2---:R-:W-:Y:S02]  /*a8e0*/  FSEL R41, R32, -INF , P1 ;  /* 0xff80000020297808 */ /* 0x004fe40000800000 */
[----:B------:R-:W-:Y:S01]  /*a8f0*/  FMNMX.FTZ R68, R31, R68, !PT ;  /* 0x000000441f447209 */ /* 0x000fe20007810000 */
[----:B------:R-:W0:Y:S01]  /*a900*/  MUFU.TANH R40, R40 ;  /* 0x0000002800287308 */ /* 0x000e220000002400 */
[----:B------:R-:W-:-:S02]  /*a910*/  ISETP.GT.AND P1, PT, R64, 0x41, PT ;  /* 0x000000414000780c */ /* 0x000fc40003f24270 */
[----:B---3--:R-:W-:Y:S02]  /*a920*/  FSEL R33, R33, -INF , P2 ;  /* 0xff80000021217808 */ /* 0x008fe40001000000 */
[----:B------:R-:W-:Y:S01]  /*a930*/  FMNMX.FTZ R68, R41, R68, !PT ;  /* 0x0000004429447209 */ /* 0x000fe20007810000 */
[--C-:B------:R-:W-:Y:S01]  /*a940*/  FFMA.FTZ R141, R47, R24, -R60.reuse ;  /* 0x000000182f8d7223 */ /* 0x100fe2000001083c */
[----:B------:R-:W-:Y:S01]  /*a950*/  ISETP.GT.AND P2, PT, R64, 0x48, PT ;  /* 0x000000484000780c */ /* 0x000fe20003f44270 */
[----:B------:R-:W1:Y:S01]  /*a960*/  MUFU.TANH R42, R42 ;  /* 0x0000002a002a7308 */ /* 0x000e620000002400 */
[----:B----4-:R-:W-:Y:S02]  /*a970*/  FSEL R47, R34, -INF , P1 ;  /* 0xff800000222f7808 */ /* 0x010fe40000800000 */
[----:B------:R-:W-:Y:S01]  /*a980*/  FMNMX.FTZ R68, R33, R68, !PT ;  /* 0x0000004421447209 */ /* 0x000fe20007810000 */
[----:B------:R-:W-:Y:S01]  /*a990*/  FFMA.FTZ R26, R45, R24, -R60 ;  /* 0x000000182d1a7223 */ /* 0x000fe2000001083c */
[----:B------:R-:W-:-:S02]  /*a9a0*/  ISETP.GT.AND P1, PT, R64, 0x49, PT ;  /* 0x000000494000780c */ /* 0x000fc40003f24270 */
[----:B-----5:R-:W-:Y:S01]  /*a9b0*/  FSEL R45, R36, -INF , P2 ;  /* 0xff800000242d7808 */ /* 0x020fe20001000000 */
[----:B------:R-:W2:Y:S01]  /*a9c0*/  MUFU.TANH R44, R44 ;  /* 0x0000002c002c7308 */ /* 0x000ea20000002400 */
[----:B------:R-:W-:Y:S02]  /*a9d0*/  FMNMX.FTZ R68, R47, R68, !PT ;  /* 0x000000442f447209 */ /* 0x000fe40007810000 */
[----:B------:R-:W-:Y:S02]  /*a9e0*/  ISETP.GT.AND P2, PT, R64, 0x50, PT ;  /* 0x000000504000780c */ /* 0x000fe40003f44270 */
[----:B------:R-:W-:Y:S02]  /*a9f0*/  FSEL R81, R38, -INF , P1 ;  /* 0xff80000026517808 */ /* 0x000fe40000800000 */
[----:B------:R-:W-:Y:S01]  /*aa00*/  FMNMX.FTZ R68, R45, R68, !PT ;  /* 0x000000442d447209 */ /* 0x000fe20007810000 */
[----:B------:R-:W3:Y:S01]  /*aa10*/  MUFU.TANH R46, R46 ;  /* 0x0000002e002e7308 */ /* 0x000ee20000002400 */
[----:B------:R-:W-:Y:S01]  /*aa20*/  FFMA.FTZ R143, R51, R24, -R60 ;  /* 0x00000018338f7223 */ /* 0x000fe2000001083c */
[----:B------:R-:W-:-:S02]  /*aa30*/  ISETP.GT.AND P1, PT, R64, 0x51, PT ;  /* 0x000000514000780c */ /* 0x000fc40003f24270 */
[----:B0-----:R-:W-:Y:S02]  /*aa40*/  FSEL R51, R40, -INF , P2 ;  /* 0xff80000028337808 */ /* 0x001fe40001000000 */
[----:B------:R-:W-:Y:S02]  /*aa50*/  FMNMX.FTZ R68, R81, R68, !PT ;  /* 0x0000004451447209 */ /* 0x000fe40007810000 */
[----:B------:R-:W0:Y:S01]  /*aa60*/  MUFU.TANH R48, R48 ;  /* 0x0000003000307308 */ /* 0x000e220000002400 */
[----:B------:R-:W-:Y:S01]  /*aa70*/  FMUL.FTZ R65, R85, UR4 ;  /* 0x0000000455417c20 */ /* 0x000fe20008410000 */
[----:B------:R-:W-:Y:S01]  /*aa80*/  ISETP.GT.AND P2, PT, R64, 0x58, PT ;  /* 0x000000584000780c */ /* 0x000fe20003f44270 */
[----:B------:R-:W-:Y:S01]  /*aa90*/  FFMA.FTZ R28, R49, R24, -R60 ;  /* 0x00000018311c7223 */ /* 0x000fe2000001083c */
[----:B-1----:R-:W-:-:S04]  /*aaa0*/  FSEL R85, R42, -INF , P1 ;  /* 0xff8000002a557808 */ /* 0x002fc80000800000 */
[----:B------:R-:W1:Y:S01]  /*aab0*/  MUFU.TANH R50, R50 ;  /* 0x0000003200327308 */ /* 0x000e620000002400 */
[----:B------:R-:W-:Y:S01]  /*aac0*/  FMNMX.FTZ R68, R51, R68, !PT ;  /* 0x0000004433447209 */ /* 0x000fe20007810000 */
[----:B------:R-:W-:Y:S01]  /*aad0*/  FFMA.FTZ R151, R105, R24, -R60 ;  /* 0x0000001869977223 */ /* 0x000fe2000001083c */
[----:B------:R-:W-:-:S05]  /*aae0*/  ISETP.GT.AND P1, PT, R64, 0x59, PT ;  /* 0x000000594000780c */ /* 0x000fca0003f24270 */
[----:B------:R-:W4:Y:S01]  /*aaf0*/  MUFU.TANH R52, R52 ;  /* 0x0000003400347308 */ /* 0x000f220000002400 */
[----:B--2---:R-:W-:Y:S01]  /*ab00*/  FSEL R49, R44, -INF , P2 ;  /* 0xff8000002c317808 */ /* 0x004fe20001000000 */
[----:B------:R-:W-:Y:S01]  /*ab10*/  FFMA.FTZ R137, R55, R24, -R60 ;  /* 0x0000001837897223 */ /* 0x000fe2000001083c */
[----:B------:R-:W-:-:S05]  /*ab20*/  FMNMX.FTZ R68, R85, R68, !PT ;  /* 0x0000004455447209 */ /* 0x000fca0007810000 */
[----:B------:R-:W2:Y:S01]  /*ab30*/  MUFU.TANH R54, R54 ;  /* 0x0000003600367308 */ /* 0x000ea20000002400 */
[----:B------:R-:W-:Y:S01]  /*ab40*/  ISETP.GT.AND P2, PT, R64, 0x60, PT ;  /* 0x000000604000780c */ /* 0x000fe20003f44270 */
[----:B------:R-:W-:Y:S01]  /*ab50*/  FFMA.FTZ R66, R107, R24, -R60 ;  /* 0x000000186b427223 */ /* 0x000fe2000001083c */
[----:B---3--:R-:W-:-:S05]  /*ab60*/  FSEL R105, R46, -INF , P1 ;  /* 0xff8000002e697808 */ /* 0x008fca0000800000 */
[----:B------:R-:W3:Y:S01]  /*ab70*/  MUFU.TANH R56, R56 ;  /* 0x0000003800387308 */ /* 0x000ee20000002400 */
[----:B------:R-:W-:-:S07]  /*ab80*/  FMNMX.FTZ R68, R49, R68, !PT ;  /* 0x0000004431447209 */ /* 0x000fce0007810000 */
[----:B------:R-:W5:Y:S01]  /*ab90*/  MUFU.TANH R58, R58 ;  /* 0x0000003a003a7308 */ /* 0x000f620000002400 */
[----:B------:R-:W-:-:S07]  /*aba0*/  ISETP.GT.AND P1, PT, R64, 0x61, PT ;  /* 0x000000614000780c */ /* 0x000fce0003f24270 */
[----:B------:R-:W5:Y:S01]  /*abb0*/  MUFU.TANH R62, R62 ;  /* 0x0000003e003e7308 */ /* 0x000f620000002400 */
[----:B0-----:R-:W-:Y:S01]  /*abc0*/  FSEL R55, R48, -INF , P2 ;  /* 0xff80000030377808 */ /* 0x001fe20001000000 */
[--C-:B------:R-:W-:Y:S01]  /*abd0*/  FFMA.FTZ R139, R57, R24, -R60.reuse ;  /* 0x00000018398b7223 */ /* 0x100fe2000001083c */
[----:B------:R-:W-:Y:S01]  /*abe0*/  FMNMX.FTZ R68, R105, R68, !PT ;  /* 0x0000004469447209 */ /* 0x000fe20007810000 */
[-CC-:B------:R-:W-:Y:S01]  /*abf0*/  FFMA.FTZ R149, R111, R24.reuse, -R60.reuse ;  /* 0x000000186f957223 */ /* 0x180fe2000001083c */
[----:B------:R-:W-:Y:S01]  /*ac00*/  ISETP.GT.AND P2, PT, R64, 0x68, PT ;  /* 0x000000684000780c */ /* 0x000fe20003f44270 */
[--C-:B------:R-:W-:Y:S01]  /*ac10*/  FFMA.FTZ R30, R63, R24, -R60.reuse ;  /* 0x000000183f1e7223 */ /* 0x100fe2000001083c */
[----:B-1----:R-:W-:Y:S01]  /*ac20*/  FSEL R107, R50, -INF , P1 ;  /* 0xff800000326b7808 */ /* 0x002fe20000800000 */
[----:B------:R-:W-:Y:S01]  /*ac30*/  MUFU.EX2 R8, R8 ;  /* 0x0000000800087308 */ /* 0x000fe20000000800 */
[----:B------:R-:W-:Y:S01]  /*ac40*/  FMNMX.FTZ R68, R55, R68, !PT ;  /* 0x0000004437447209 */ /* 0x000fe20007810000 */
[----:B------:R-:W-:Y:S01]  /*ac50*/  FFMA.FTZ R44, R53, R24, -R60 ;  /* 0x00000018352c7223 */ /* 0x000fe2000001083c */
[----:B------:R-:W-:-:S02]  /*ac60*/  ISETP.GT.AND P1, PT, R64, 0x69, PT ;  /* 0x000000694000780c */ /* 0x000fc40003f24270 */
[----:B------:R-:W-:-:S03]  /*ac70*/  PRMT R0, R102, 0x654, R0 ;  /* 0x0000065466007816 */ /* 0x000fc60000000000 */
[----:B------:R-:W-:Y:S01]  /*ac80*/  MUFU.EX2 R145, R145 ;  /* 0x0000009100917308 */ /* 0x000fe20000000800 */
[----:B----4-:R-:W-:-:S07]  /*ac90*/  FSEL R53, R52, -INF , P2 ;  /* 0xff80000034357808 */ /* 0x010fce0001000000 */
[----:B------:R-:W-:Y:S01]  /*aca0*/  MUFU.EX2 R10, R10 ;  /* 0x0000000a000a7308 */ /* 0x000fe20000000800 */
[----:B------:R-:W-:-:S07]  /*acb0*/  FMNMX.FTZ R68, R107, R68, !PT ;  /* 0x000000446b447209 */ /* 0x000fce0007810000 */
[----:B------:R-:W-:Y:S01]  /*acc0*/  MUFU.EX2 R147, R147 ;  /* 0x0000009300937308 */ /* 0x000fe20000000800 */
[----:B------:R-:W-:-:S07]  /*acd0*/  ISETP.GT.AND P2, PT, R64, 0x70, PT ;  /* 0x000000704000780c */ /* 0x000fce0003f44270 */
[----:B------:R-:W-:Y:S01]  /*ace0*/  MUFU.EX2 R12, R12 ;  /* 0x0000000c000c7308 */ /* 0x000fe20000000800 */
[----:B--2---:R-:W-:-:S07]  /*acf0*/  FSEL R109, R54, -INF , P1 ;  /* 0xff800000366d7808 */ /* 0x004fce0000800000 */
[----:B------:R-:W-:Y:S01]  /*ad00*/  MUFU.EX2 R141, R141 ;  /* 0x0000008d008d7308 */ /* 0x000fe20000000800 */
[----:B------:R-:W-:-:S07]  /*ad10*/  FMNMX.FTZ R68, R53, R68, !PT ;  /* 0x0000004435447209 */ /* 0x000fce0007810000 */
[----:B------:R-:W-:Y:S01]  /*ad20*/  MUFU.EX2 R26, R26 ;  /* 0x0000001a001a7308 */ /* 0x000fe20000000800 */
[----:B------:R-:W-:-:S07]  /*ad30*/  ISETP.GT.AND P1, PT, R64, 0x71, PT ;  /* 0x000000714000780c */ /* 0x000fce0003f24270 */
[----:B------:R-:W-:Y:S01]  /*ad40*/  MUFU.EX2 R143, R143 ;  /* 0x0000008f008f7308 */ /* 0x000fe20000000800 */
[----:B---3--:R-:W-:Y:S01]  /*ad50*/  FSEL R57, R56, -INF , P2 ;  /* 0xff80000038397808 */ /* 0x008fe20001000000 */
[--C-:B------:R-:W-:Y:S01]  /*ad60*/  FFMA.FTZ R133, R67, R24, -R60.reuse ;  /* 0x0000001843857223 */ /* 0x100fe2000001083c */
[----:B------:R-:W-:Y:S01]  /*ad70*/  FMNMX.FTZ R68, R109, R68, !PT ;  /* 0x000000446d447209 */ /* 0x000fe20007810000 */
[-CC-:B------:R-:W-:Y:S01]  /*ad80*/  FFMA.FTZ R135, R71, R24.reuse, -R60.reuse ;  /* 0x0000001847877223 */ /* 0x180fe2000001083c */
[-CC-:B------:R-:W-:Y:S01]  /*ad90*/  FFMA.FTZ R40, R75, R24.reuse, -R60.reuse ;  /* 0x000000184b287223 */ /* 0x180fe2000001083c */
[-CC-:B------:R-:W-:Y:S01]  /*ada0*/  FFMA.FTZ R129, R79, R24.reuse, -R60.reuse ;  /* 0x000000184f817223 */ /* 0x180fe2000001083c */
[-CC-:B------:R-:W-:Y:S01]  /*adb0*/  FFMA.FTZ R32, R89, R24.reuse, -R60.reuse ;  /* 0x0000001859207223 */ /* 0x180fe2000001083c */
[----:B------:R-:W0:Y:S01]  /*adc0*/  MUFU.TANH R65, R65 ;  /* 0x0000004100417308 */ /* 0x000e220000002400 */
[----:B------:R-:W-:Y:S01]  /*add0*/  ISETP.GT.AND P2, PT, R64, 0x78, PT ;  /* 0x000000784000780c */ /* 0x000fe20003f44270 */
[--C-:B------:R-:W-:Y:S01]  /*ade0*/  FFMA.FTZ R46, R59, R24, -R60.reuse ;  /* 0x000000183b2e7223 */ /* 0x100fe2000001083c */
[----:B-----5:R-:W-:Y:S01]  /*adf0*/  FSEL R111, R58, -INF , P1 ;  /* 0xff8000003a6f7808 */ /* 0x020fe20000800000 */
[----:B------:R-:W1:Y:S01]  /*ae00*/  @P4 LDC R50, c[0x0][0x450] ;  /* 0x00011400ff324b82 */ /* 0x000e620000000800 */
        /* <DEDUP_REMOVED lines=8> */
[----:B------:R2:W-:Y:S01]  /*ae90*/  SYNCS.ARRIVE.TRANS64.RED.A1T0 RZ, [R0+URZ], RZ ;  /* 0x000000ff00ff79a7 */ /* 0x0005e2000810043f */
[--C-:B------:R-:W-:Y:S01]  /*aea0*/  FFMA.FTZ R36, R95, R24, -R60.reuse ;  /* 0x000000185f247223 */ /* 0x100fe2000001083c */
[----:B------:R-:W-:Y:S01]  /*aeb0*/  FMNMX.FTZ R68, R59, R68, !PT ;  /* 0x000000443b447209 */ /* 0x000fe20007810000 */
[-CC-:B------:R-:W-:Y:S01]  /*aec0*/  FFMA.FTZ R127, R87, R24.reuse, -R60.reuse ;  /* 0x00000018577f7223 */ /* 0x180fe2000001083c */
[----:B0-----:R-:W-:Y:S01]  /*aed0*/  FSEL R65, R65, -INF , P1 ;  /* 0xff80000041417808 */ /* 0x001fe20000800000 */
[-CC-:B------:R-:W-:Y:S01]  /*aee0*/  FFMA.FTZ R38, R97, R24.reuse, -R60.reuse ;  /* 0x0000001861267223 */ /* 0x180fe2000001083c */
[-CC-:B------:R-:W-:Y:S01]  /*aef0*/  FFMA.FTZ R121, R99, R24.reuse, -R60.reuse ;  /* 0x0000001863797223 */ /* 0x180fe2000001083c */
[----:B------:R-:W-:Y:S01]  /*af00*/  FFMA.FTZ R123, R103, R24, -R60 ;  /* 0x00000018677b7223 */ /* 0x000fe2000001083c */
[----:B------:R-:W-:Y:S01]  /*af10*/  FMNMX.FTZ R68, R65, R68, !PT ;  /* 0x0000004441447209 */ /* 0x000fe20007810000 */
[----:B------:R-:W-:-:S04]  /*af20*/  ULDC UR4, c[0x0][0x9d8] ;  /* 0x0002760000047ab9 */ /* 0x000fc80000000800 */
[----:B------:R-:W0:Y:S02]  /*af30*/  SHFL.BFLY PT, R7, R68, 0x2, 0x1f ;  /* 0x0c401f0044077f89 */ /* 0x000e2400000e0000 */
[----:B0-----:R-:W-:-:S05]  /*af40*/  FMNMX.FTZ R42, R68, R7, !PT ;  /* 0x00000007442a7209 */ /* 0x001fca0007810000 */
[----:B------:R-:W0:Y:S02]  /*af50*/  SHFL.BFLY PT, R7, R42, 0x1, 0x1f ;  /* 0x0c201f002a077f89 */ /* 0x000e2400000e0000 */
[----:B0-----:R-:W-:-:S04]  /*af60*/  FMNMX.FTZ R7, R42, R7, !PT ;  /* 0x000000072a077209 */ /* 0x001fc80007810000 */
[C---:B------:R-:W-:Y:S01]  /*af70*/  FSETP.NEU.FTZ.AND P1, PT, R7.reuse, -INF , PT ;  /* 0xff8000000700780b */ /* 0x040fe20003f3d000 */
[----:B------:R-:W-:-:S05]  /*af80*/  FMUL.FTZ R48, R7, R24 ;  /* 0x0000001807307220 */ /* 0x000fca0000410000 */
[----:B------:R-:W-:-:S05]  /*af90*/  FSEL R48, R48, RZ, P1 ;  /* 0x000000ff30307208 */ /* 0x000fca0000800000 */
[-CC-:B------:R-:W-:Y:S01]  /*afa0*/  FFMA.FTZ R140, R13, R24.reuse, -R48.reuse ;  /* 0x000000180d8c7223 */ /* 0x180fe20000010830 */
[-CC-:B------:R-:W-:Y:S02]  /*afb0*/  FFMA.FTZ R13, R39, R24.reuse, -R48.reuse ;  /* 0x00000018270d7223 */ /* 0x180fe40000010830 */
[----:B------:R-:W0:Y:S01]  /*afc0*/  @P4 LDC R39, c[0x0][0x44c] ;  /* 0x00011300ff274b82 */ /* 0x000e220000000800 */
[-CC-:B------:R-:W-:Y:S01]  /*afd0*/  FFMA.FTZ R148, R3, R24.reuse, -R48.reuse ;  /* 0x0000001803947223 */ /* 0x180fe20000010830 */
[-CC-:B------:R-:W-:Y:S01]  /*afe0*/  FFMA.FTZ R3, R6, R24.reuse, -R48.reuse ;  /* 0x0000001806037223 */ /* 0x180fe20000010830 */
[-CC-:B------:R-:W-:Y:S01]  /*aff0*/  FFMA.FTZ R150, R69, R24.reuse, -R48.reuse ;  /* 0x0000001845967223 */ /* 0x180fe20000010830 */
[----:B------:R-:W-:Y:S01]  /*b000*/  MUFU.EX2 R66, R66 ;  /* 0x0000004200427308 */ /* 0x000fe20000000800 */
[-CC-:B------:R-:W-:Y:S01]  /*b010*/  FFMA.FTZ R63, R73, R24.reuse, -R48.reuse ;  /* 0x00000018493f7223 */ /* 0x180fe20000010830 */
[----:B------:R-:W-:-:S06]  /*b020*/  FFMA.FTZ R144, R9, R24, -R48 ;  /* 0x0000001809907223 */ /* 0x000fcc0000010830 */
[----:B------:R-:W-:Y:S08]  /*b030*/  MUFU.EX2 R148, R148 ;  /* 0x0000009400947308 */ /* 0x000ff00000000800 */
[----:B------:R-:W3:Y:S01]  /*b040*/  MUFU.EX2 R3, R3 ;  /* 0x0000000300037308 */ /* 0x000ee20000000800 */
[----:B------:R-:W-:-:S07]  /*b050*/  FFMA.FTZ R9, R77, R24, -R48 ;  /* 0x000000184d097223 */ /* 0x000fce0000010830 */
[----:B------:R-:W4:Y:S08]  /*b060*/  MUFU.EX2 R150, R150 ;  /* 0x0000009600967308 */ /* 0x000f300000000800 */
[----:B------:R-:W5:Y:S01]  /*b070*/  MUFU.EX2 R151, R151 ;  /* 0x0000009700977308 */ /* 0x000f620000000800 */
[----:B------:R-:W-:-:S07]  /*b080*/  FFMA.FTZ R146, R11, R24, -R48 ;  /* 0x000000180b927223 */ /* 0x000fce0000010830 */
[----:B------:R-:W5:Y:S01]  /*b090*/  MUFU.EX2 R63, R63 ;  /* 0x0000003f003f7308 */ /* 0x000f620000000800 */
[----:B------:R-:W-:Y:S01]  /*b0a0*/  FFMA.FTZ R142, R27, R24, -R48 ;  /* 0x000000181b8e7223 */ /* 0x000fe20000010830 */
[----:B0-----:R-:W-:-:S04]  /*b0b0*/  @P4 IMAD.HI.U32 R39, R100, R39, RZ ;  /* 0x0000002764274227 */ /* 0x001fc800078e00ff */
[-C--:B------:R-:W-:Y:S02]  /*b0c0*/  FFMA.FTZ R27, R37, R24.reuse, -R48 ;  /* 0x00000018251b7223 */ /* 0x080fe40000010830 */
[----:B------:R-:W0:Y:S01]  /*b0d0*/  MUFU.EX2 R144, R144 ;  /* 0x0000009000907308 */ /* 0x000e220000000800 */
[----:B---3--:R-:W-:Y:S01]  /*b0e0*/  FADD.FTZ R37, R148, R3 ;  /* 0x0000000394257221 */ /* 0x008fe20000010000 */
[----:B--2---:R-:W-:Y:S01]  /*b0f0*/  FADD.FTZ R0, R149, R66 ;  /* 0x0000004295007221 */ /* 0x004fe20000010000 */
[----:B------:R-:W-:Y:S01]  /*b100*/  FFMA.FTZ R11, R35, R24, -R48 ;  /* 0x00000018230b7223 */ /* 0x000fe20000010830 */
[----:B------:R-:W-:-:S04]  /*b110*/  IMAD.MOV.U32 R6, RZ, RZ, R100 ;  /* 0x000000ffff067224 */ /* 0x000fc800078e0064 */
[----:B------:R-:W2:Y:S01]  /*b120*/  MUFU.EX2 R9, R9 ;  /* 0x0000000900097308 */ /* 0x000ea20000000800 */
[----:B-1----:R-:W-:Y:S01]  /*b130*/  @P4 SHF.R.U32.HI R6, RZ, R50, R39 ;  /* 0x00000032ff064219 */ /* 0x002fe20000011627 */
[----:B----4-:R-:W-:Y:S01]  /*b140*/  FADD.FTZ R50, R150, R37 ;  /* 0x0000002596327221 */ /* 0x010fe20000010000 */
[----:B-----5:R-:W-:-:S05]  /*b150*/  FADD.FTZ R37, R151, R0 ;  /* 0x0000000097257221 */ /* 0x020fca0000010000 */
[----:B------:R-:W1:Y:S01]  /*b160*/  MUFU.EX2 R146, R146 ;  /* 0x0000009200927308 */ /* 0x000e620000000800 */
[----:B------:R-:W-:Y:S01]  /*b170*/  FADD.FTZ R39, R63, R50 ;  /* 0x000000323f277221 */ /* 0x000fe20000010000 */
[----:B------:R-:W-:Y:S01]  /*b180*/  FADD.FTZ R0, R8, R37 ;  /* 0x0000002508007221 */ /* 0x000fe20000010000 */
[-CC-:B------:R-:W-:Y:S01]  /*b190*/  FFMA.FTZ R138, R31, R24.reuse, -R48.reuse ;  /* 0x000000181f8a7223 */ /* 0x180fe20000010830 */
[----:B------:R-:W-:-:S04]  /*b1a0*/  FFMA.FTZ R31, R41, R24, -R48 ;  /* 0x00000018291f7223 */ /* 0x000fc80000010830 */
[----:B------:R-:W3:Y:S01]  /*b1b0*/  MUFU.EX2 R11, R11 ;  /* 0x0000000b000b7308 */ /* 0x000ee20000000800 */
[----:B0-----:R-:W-:Y:S01]  /*b1c0*/  FADD.FTZ R50, R144, R39 ;  /* 0x0000002790327221 */ /* 0x001fe20000010000 */
[----:B------:R-:W-:Y:S01]  /*b1d0*/  FADD.FTZ R41, R145, R0 ;  /* 0x0000000091297221 */ /* 0x000fe20000010000 */
[-CC-:B------:R-:W-:Y:S01]  /*b1e0*/  FFMA.FTZ R136, R29, R24.reuse, -R48.reuse ;  /* 0x000000181d887223 */ /* 0x180fe20000010830 */
[----:B------:R-:W-:-:S04]  /*b1f0*/  FFMA.FTZ R29, R43, R24, -R48 ;  /* 0x000000182b1d7223 */ /* 0x000fc80000010830 */
[----:B------:R-:W0:Y:S01]  /*b200*/  MUFU.EX2 R140, R140 ;  /* 0x0000008c008c7308 */ /* 0x000e220000000800 */
[----:B--2---:R-:W-:Y:S01]  /*b210*/  FADD.FTZ R43, R9, R50 ;  /* 0x00000032092b7221 */ /* 0x004fe20000010000 */
[----:B------:R-:W-:-:S06]  /*b220*/  FADD.FTZ R0, R10, R41 ;  /* 0x000000290a007221 */ /* 0x000fcc0000010000 */
[----:B------:R-:W2:Y:S01]  /*b230*/  MUFU.EX2 R13, R13 ;  /* 0x0000000d000d7308 */ /* 0x000ea20000000800 */
[----:B-1----:R-:W-:Y:S01]  /*b240*/  FADD.FTZ R50, R146, R43 ;  /* 0x0000002b92327221 */ /* 0x002fe20000010000 */
[----:B------:R-:W-:Y:S01]  /*b250*/  FADD.FTZ R43, R147, R0 ;  /* 0x00000000932b7221 */ /* 0x000fe20000010000 */
[----:B------:R-:W-:-:S05]  /*b260*/  FFMA.FTZ R134, R45, R24, -R48 ;  /* 0x000000182d867223 */ /* 0x000fca0000010830 */
[----:B------:R-:W1:Y:S01]  /*b270*/  MUFU.EX2 R142, R142 ;  /* 0x0000008e008e7308 */ /* 0x000e620000000800 */
[----:B---3--:R-:W-:Y:S01]  /*b280*/  FADD.FTZ R45, R11, R50 ;  /* 0x000000320b2d7221 */ /* 0x008fe20000010000 */
[----:B------:R-:W-:-:S06]  /*b290*/  FADD.FTZ R0, R12, R43 ;  /* 0x0000002b0c007221 */ /* 0x000fcc0000010000 */
[----:B------:R-:W-:Y:S01]  /*b2a0*/  MUFU.EX2 R28, R28 ;  /* 0x0000001c001c7308 */ /* 0x000fe20000000800 */
[----:B0-----:R-:W-:Y:S01]  /*b2b0*/  FADD.FTZ R50, R140, R45 ;  /* 0x0000002d8c327221 */ /* 0x001fe20000010000 */
[----:B------:R-:W-:-:S06]  /*b2c0*/  FADD.FTZ R43, R141, R0 ;  /* 0x000000008d2b7221 */ /* 0x000fcc0000010000 */
[----:B------:R-:W0:Y:S01]  /*b2d0*/  MUFU.EX2 R27, R27 ;  /* 0x0000001b001b7308 */ /* 0x000e220000000800 */
[----:B--2---:R-:W-:Y:S01]  /*b2e0*/  FADD.FTZ R45, R13, R50 ;  /* 0x000000320d2d7221 */ /* 0x004fe20000010000 */
[----:B------:R-:W-:-:S06]  /*b2f0*/  FADD.FTZ R0, R26, R43 ;  /* 0x0000002b1a007221 */ /* 0x000fcc0000010000 */
[----:B------:R-:W-:Y:S08]  /*b300*/  MUFU.EX2 R137, R137 ;  /* 0x0000008900897308 */ /* 0x000ff00000000800 */
[----:B------:R-:W2:Y:S01]  /*b310*/  MUFU.EX2 R136, R136 ;  /* 0x0000008800887308 */ /* 0x000ea20000000800 */
[----:B-1----:R-:W-:Y:S01]  /*b320*/  FADD.FTZ R50, R142, R45 ;  /* 0x0000002d8e327221 */ /* 0x002fe20000010000 */
[----:B------:R-:W-:-:S06]  /*b330*/  FADD.FTZ R43, R143, R0 ;  /* 0x000000008f2b7221 */ /* 0x000fcc0000010000 */
[----:B------:R-:W-:Y:S01]  /*b340*/  MUFU.EX2 R44, R44 ;  /* 0x0000002c002c7308 */ /* 0x000fe20000000800 */
[----:B------:R-:W-:-:S07]  /*b350*/  FFMA.FTZ R132, R33, R24, -R48 ;  /* 0x0000001821847223 */ /* 0x000fce0000010830 */
[----:B------:R-:W1:Y:S01]  /*b360*/  MUFU.EX2 R29, R29 ;  /* 0x0000001d001d7308 */ /* 0x000e620000000800 */
[----:B0-----:R-:W-:Y:S01]  /*b370*/  FADD.FTZ R45, R27, R50 ;  /* 0x000000321b2d7221 */ /* 0x001fe20000010000 */
[----:B------:R-:W-:-:S06]  /*b380*/  FADD.FTZ R0, R28, R43 ;  /* 0x0000002b1c007221 */ /* 0x000fcc0000010000 */
[----:B------:R-:W-:Y:S01]  /*b390*/  MUFU.EX2 R139, R139 ;  /* 0x0000008b008b7308 */ /* 0x000fe20000000800 */
[----:B------:R-:W-:-:S07]  /*b3a0*/  FFMA.FTZ R33, R47, R24, -R48 ;  /* 0x000000182f217223 */ /* 0x000fce0000010830 */
        /* <DEDUP_REMOVED lines=10> */
[----:B------:R-:W-:Y:S01]  /*b450*/  F2FP.BF16.F32.PACK_AB R151, R8, R151 ;  /* 0x000000970897723e */ /* 0x000fe200000010ff */
[----:B0-----:R-:W-:Y:S01]  /*b460*/  FADD.FTZ R8, R138, R45 ;  /* 0x0000002d8a087221 */ /* 0x001fe20000010000 */
[----:B------:R-:W-:-:S05]  /*b470*/  FADD.FTZ R43, R139, R0 ;  /* 0x000000008b2b7221 */ /* 0x000fca0000010000 */
[----:B------:R-:W-:Y:S01]  /*b480*/  MUFU.EX2 R30, R30 ;  /* 0x0000001e001e7308 */ /* 0x000fe20000000800 */
[----:B------:R-:W-:-:S07]  /*b490*/  FFMA.FTZ R128, R51, R24, -R48 ;  /* 0x0000001833807223 */ /* 0x000fce0000010830 */
[----:B------:R-:W0:Y:S01]  /*b4a0*/  MUFU.EX2 R33, R33 ;  /* 0x0000002100217308 */ /* 0x000e220000000800 */
[----:B--2---:R-:W-:Y:S01]  /*b4b0*/  FADD.FTZ R45, R31, R8 ;  /* 0x000000081f2d7221 */ /* 0x004fe20000010000 */
[----:B------:R-:W-:-:S06]  /*b4c0*/  FADD.FTZ R0, R46, R43 ;  /* 0x0000002b2e007221 */ /* 0x000fcc0000010000 */
[----:B------:R-:W-:Y:S01]  /*b4d0*/  MUFU.EX2 R135, R135 ;  /* 0x0000008700877308 */ /* 0x000fe20000000800 */
[----:B------:R-:W-:-:S07]  /*b4e0*/  FFMA.FTZ R37, R85, R24, -R48 ;  /* 0x0000001855257223 */ /* 0x000fce0000010830 */
        /* <DEDUP_REMOVED lines=11> */
[----:B------:R-:W-:Y:S01]  /*b5a0*/  F2FP.BF16.F32.PACK_AB R148, R3, R148 ;  /* 0x000000940394723e */ /* 0x000fe200000010ff */
[----:B--2---:R-:W-:Y:S01]  /*b5b0*/  FADD.FTZ R8, R134, R45 ;  /* 0x0000002d86087221 */ /* 0x004fe20000010000 */
[----:B------:R-:W-:-:S05]  /*b5c0*/  FADD.FTZ R3, R135, R0 ;  /* 0x0000000087037221 */ /* 0x000fca0000010000 */
[----:B------:R-:W-:Y:S01]  /*b5d0*/  MUFU.EX2 R32, R32 ;  /* 0x0000002000207308 */ /* 0x000fe20000000800 */
[----:B------:R-:W-:-:S07]  /*b5e0*/  FFMA.FTZ R124, R55, R24, -R48 ;  /* 0x00000018377c7223 */ /* 0x000fce0000010830 */
[----:B------:R-:W2:Y:S01]  /*b5f0*/  MUFU.EX2 R37, R37 ;  /* 0x0000002500257308 */ /* 0x000ea20000000800 */
[----:B------:R-:W-:Y:S01]  /*b600*/  F2FP.BF16.F32.PACK_AB R144, R9, R144 ;  /* 0x000000900990723e */ /* 0x000fe200000010ff */
[----:B-1----:R-:W-:Y:S01]  /*b610*/  FADD.FTZ R9, R35, R8 ;  /* 0x0000000823097221 */ /* 0x002fe20000010000 */
[----:B------:R-:W-:-:S05]  /*b620*/  FADD.FTZ R0, R40, R3 ;  /* 0x0000000328007221 */ /* 0x000fca0000010000 */
        /* <DEDUP_REMOVED lines=8> */
[----:B------:R-:W-:Y:S01]  /*b6b0*/  IADD3 R6, R6, R96, -R98 ;  /* 0x0000006006067210 */ /* 0x000fe20007ffe862 */
[----:B--2---:R-:W-:Y:S01]  /*b6c0*/  FADD.FTZ R9, R37, R8 ;  /* 0x0000000825097221 */ /* 0x004fe20000010000 */
[----:B------:R-:W-:-:S05]  /*b6d0*/  FADD.FTZ R0, R32, R3 ;  /* 0x0000000320007221 */ /* 0x000fca0000010000 */
[----:B------:R-:W-:Y:S08]  /*b6e0*/  MUFU.EX2 R125, R125 ;  /* 0x0000007d007d7308 */ /* 0x000ff00000000800 */
[----:B------:R-:W2:Y:S01]  /*b6f0*/  MUFU.EX2 R124, R124 ;  /* 0x0000007c007c7308 */ /* 0x000ea20000000800 */
[----:B------:R-:W-:Y:S01]  /*b700*/  FFMA.FTZ R109, R109, R24, -R48 ;  /* 0x000000186d6d7223 */ /* 0x000fe20000010830 */
[----:B------:R-:W-:Y:S01]  /*b710*/  SHF.R.S32.HI R47, RZ, 0x1f, R6 ;  /* 0x0000001fff2f7819 */ /* 0x000fe20000011406 */
[----:B-1----:R-:W-:-:S05]  /*b720*/  FADD.FTZ R8, R130, R9 ;  /* 0x0000000982087221 */ /* 0x002fca0000010000 */
[----:B------:R-:W-:Y:S01]  /*b730*/  MUFU.EX2 R36, R36 ;  /* 0x0000002400247308 */ /* 0x000fe20000000800 */
[----:B------:R-:W-:Y:S01]  /*b740*/  FADD.FTZ R3, R131, R0 ;  /* 0x0000000083037221 */ /* 0x000fe20000010000 */
[----:B------:R-:W-:-:S06]  /*b750*/  FFMA.FTZ R57, R57, R24, -R48 ;  /* 0x0000001839397223 */ /* 0x000fcc0000010830 */
[----:B------:R-:W1:Y:S01]  /*b760*/  MUFU.EX2 R41, R41 ;  /* 0x0000002900297308 */ /* 0x000e620000000800 */
[----:B------:R-:W-:Y:S01]  /*b770*/  LEA.HI R6, R47, R6, RZ, 0x7 ;  /* 0x000000062f067211 */ /* 0x000fe200078f38ff */
[----:B0-----:R-:W-:Y:S01]  /*b780*/  FADD.FTZ R9, R39, R8 ;  /* 0x0000000827097221 */ /* 0x001fe20000010000 */
[----:B------:R-:W-:-:S05]  /*b790*/  FADD.FTZ R0, R34, R3 ;  /* 0x0000000322007221 */ /* 0x000fca0000010000 */
[----:B------:R-:W-:Y:S01]  /*b7a0*/  MUFU.EX2 R127, R127 ;  /* 0x0000007f007f7308 */ /* 0x000fe20000000800 */
[----:B------:R-:W-:-:S07]  /*b7b0*/  FFMA.FTZ R42, R101, R24, -R60 ;  /* 0x00000018652a7223 */ /* 0x000fce000001083c */
[----:B------:R-:W0:Y:S01]  /*b7c0*/  MUFU.EX2 R53, R53 ;  /* 0x0000003500357308 */ /* 0x000e220000000800 */
[----:B------:R-:W-:Y:S01]  /*b7d0*/  FFMA.FTZ R111, R111, R24, -R48 ;  /* 0x000000186f6f7223 */ /* 0x000fe20000010830 */
[----:B------:R-:W-:Y:S01]  /*b7e0*/  SHF.R.S32.HI R6, RZ, 0x7, R6 ;  /* 0x00000007ff067819 */ /* 0x000fe20000011406 */
[----:B--2---:R-:W-:-:S05]  /*b7f0*/  FADD.FTZ R8, R124, R9 ;  /* 0x000000097c087221 */ /* 0x004fca0000010000 */
[----:B------:R-:W-:Y:S01]  /*b800*/  MUFU.EX2 R38, R38 ;  /* 0x0000002600267308 */ /* 0x000fe20000000800 */
[----:B------:R-:W-:Y:S01]  /*b810*/  FADD.FTZ R3, R125, R0 ;  /* 0x000000007d037221 */ /* 0x000fe20000010000 */
[----:B------:R-:W-:-:S06]  /*b820*/  FFMA.FTZ R59, R59, R24, -R48 ;  /* 0x000000183b3b7223 */ /* 0x000fcc0000010830 */
[----:B------:R-:W2:Y:S01]  /*b830*/  MUFU.EX2 R126, R109 ;  /* 0x0000006d007e7308 */ /* 0x000ea20000000800 */
[----:B------:R-:W-:Y:S01]  /*b840*/  VIMNMX R51, RZ, R6, !PT ;  /* 0x00000006ff337248 */ /* 0x000fe20007fe0100 */
[----:B-1----:R-:W-:Y:S01]  /*b850*/  FADD.FTZ R8, R41, R8 ;  /* 0x0000000829087221 */ /* 0x002fe20000010000 */
[----:B------:R-:W-:-:S05]  /*b860*/  FADD.FTZ R0, R36, R3 ;  /* 0x0000000324007221 */ /* 0x000fca0000010000 */
[----:B------:R-:W-:Y:S01]  /*b870*/  MUFU.EX2 R121, R121 ;  /* 0x0000007900797308 */ /* 0x000fe20000000800 */
[-C--:B------:R-:W-:Y:S01]  /*b880*/  FFMA.FTZ R60, R61, R24.reuse, -R60 ;  /* 0x000000183d3c7223 */ /* 0x080fe2000001083c */
[----:B------:R-:W-:-:S06]  /*b890*/  FFMA.FTZ R48, R65, R24, -R48 ;  /* 0x0000001841307223 */ /* 0x000fcc0000010830 */
[----:B------:R-:W1:Y:S01]  /*b8a0*/  MUFU.EX2 R57, R57 ;  /* 0x0000003900397308 */ /* 0x000e620000000800 */
[----:B------:R-:W-:Y:S01]  /*b8b0*/  F2FP.BF16.F32.PACK_AB R147, R12, R147 ;  /* 0x000000930c93723e */ /* 0x000fe200000010ff */
[----:B0-----:R-:W-:Y:S01]  /*b8c0*/  FADD.FTZ R3, R53, R8 ;  /* 0x0000000835037221 */ /* 0x001fe20000010000 */
[----:B------:R-:W-:-:S05]  /*b8d0*/  FADD.FTZ R9, R127, R0 ;  /* 0x000000007f097221 */ /* 0x000fca0000010000 */
[----:B------:R-:W-:Y:S01]  /*b8e0*/  MUFU.EX2 R42, R42 ;  /* 0x0000002a002a7308 */ /* 0x000fe20000000800 */
[----:B------:R-:W-:Y:S01]  /*b8f0*/  VIADD R12, R88, 0xfffffffe ;  /* 0xfffffffe580c7836 */ /* 0x000fe20000000000 */
[----:B------:R0:W-:Y:S06]  /*b900*/  STL [R1+0x20], R51 ;  /* 0x0000203301007387 */ /* 0x0001ec0000100800 */
[----:B------:R-:W3:Y:S01]  /*b910*/  MUFU.EX2 R120, R111 ;  /* 0x0000006f00787308 */ /* 0x000ee20000000800 */
[----:B--2---:R-:W-:Y:S01]  /*b920*/  FADD.FTZ R0, R126, R3 ;  /* 0x000000037e007221 */ /* 0x004fe20000010000 */
[----:B------:R-:W-:-:S06]  /*b930*/  FADD.FTZ R8, R38, R9 ;  /* 0x0000000926087221 */ /* 0x000fcc0000010000 */
[----:B------:R-:W-:Y:S01]  /*b940*/  MUFU.EX2 R123, R123 ;  /* 0x0000007b007b7308 */ /* 0x000fe20000000800 */
[----:B------:R-:W-:-:S07]  /*b950*/  ISETP.GE.AND P1, PT, R12, R51, PT ;  /* 0x000000330c00720c */ /* 0x000fce0003f26270 */
[----:B------:R-:W2:Y:S01]  /*b960*/  MUFU.EX2 R59, R59 ;  /* 0x0000003b003b7308 */ /* 0x000ea20000000800 */
[----:B-1----:R-:W-:Y:S01]  /*b970*/  FADD.FTZ R3, R57, R0 ;  /* 0x0000000039037221 */ /* 0x002fe20000010000 */
[----:B------:R-:W-:-:S06]  /*b980*/  FADD.FTZ R9, R121, R8 ;  /* 0x0000000879097221 */ /* 0x000fcc0000010000 */
[----:B------:R-:W1:Y:S08]  /*b990*/  MUFU.EX2 R48, R48 ;  /* 0x0000003000307308 */ /* 0x000e700000000800 */
[----:B------:R-:W4:Y:S01]  /*b9a0*/  MUFU.EX2 R60, R60 ;  /* 0x0000003c003c7308 */ /* 0x000f220000000800 */
[----:B---3--:R-:W-:Y:S01]  /*b9b0*/  FADD.FTZ R0, R120, R3 ;  /* 0x0000000378007221 */ /* 0x008fe20000010000 */
[----:B------:R-:W-:-:S03]  /*b9c0*/  FADD.FTZ R8, R42, R9 ;  /* 0x000000092a087221 */ /* 0x000fc60000010000 */
[----:B--2---:R-:W-:Y:S01]  /*b9d0*/  FADD.FTZ R3, R59, R0 ;  /* 0x000000003b037221 */ /* 0x004fe20000010000 */
[----:B------:R-:W-:Y:S01]  /*b9e0*/  FADD.FTZ R9, R123, R8 ;  /* 0x000000087b097221 */ /* 0x000fe20000010000 */
[----:B------:R-:W-:Y:S02]  /*b9f0*/  F2FP.BF16.F32.PACK_AB R149, R66, R149 ;  /* 0x000000954295723e */ /* 0x000fe400000010ff */
[----:B------:R-:W-:Y:S02]  /*ba00*/  CS2R R118, SRZ ;  /* 0x0000000000767805 */ /* 0x000fe4000001ff00 */
[----:B------:R-:W-:Y:S01]  /*ba10*/  F2FP.BF16.F32.PACK_AB R145, R10, R145 ;  /* 0x000000910a91723e */ /* 0x000fe200000010ff */
[----:B-1----:R-:W-:Y:S01]  /*ba20*/  FADD.FTZ R3, R48, R3 ;  /* 0x0000000330037221 */ /* 0x002fe20000010000 */
[----:B------:R-:W-:Y:S02]  /*ba30*/  F2FP.BF16.F32.PACK_AB R141, R26, R141 ;  /* 0x0000008d1a8d723e */ /* 0x000fe400000010ff */
[----:B------:R-:W-:-:S02]  /*ba40*/  CS2R R116, SRZ ;  /* 0x0000000000747805 */ /* 0x000fc4000001ff00 */
[----:B------:R-:W-:Y:S02]  /*ba50*/  F2FP.BF16.F32.PACK_AB R143, R28, R143 ;  /* 0x0000008f1c8f723e */ /* 0x000fe400000010ff */
[----:B------:R-:W-:Y:S02]  /*ba60*/  CS2R R114, SRZ ;  /* 0x0000000000727805 */ /* 0x000fe4000001ff00 */
[----:B------:R-:W-:Y:S02]  /*ba70*/  F2FP.BF16.F32.PACK_AB R137, R44, R137 ;  /* 0x000000892c89723e */ /* 0x000fe400000010ff */
[----:B------:R-:W-:Y:S02]  /*ba80*/  CS2R R112, SRZ ;  /* 0x0000000000707805 */ /* 0x000fe4000001ff00 */
[----:B------:R-:W-:Y:S01]  /*ba90*/  F2FP.BF16.F32.PACK_AB R139, R46, R139 ;  /* 0x0000008b2e8b723e */ /* 0x000fe200000010ff */
[----:B----4-:R-:W-:Y:S01]  /*baa0*/  FADD.FTZ R0, R60, R9 ;  /* 0x000000093c007221 */ /* 0x010fe20000010000 */
[----:B------:R-:W-:-:S02]  /*bab0*/  F2FP.BF16.F32.PACK_AB R150, R63, R150 ;  /* 0x000000963f96723e */ /* 0x000fc400000010ff */
[----:B------:R-:W-:Y:S02]  /*bac0*/  CS2R R110, SRZ ;  /* 0x00000000006e7805 */ /* 0x000fe4000001ff00 */
[----:B------:R-:W-:Y:S02]  /*bad0*/  F2FP.BF16.F32.PACK_AB R146, R11, R146 ;  /* 0x000000920b92723e */ /* 0x000fe400000010ff */
[----:B------:R-:W-:Y:S02]  /*bae0*/  CS2R R108, SRZ ;  /* 0x00000000006c7805 */ /* 0x000fe4000001ff00 */
[----:B------:R-:W-:Y:S02]  /*baf0*/  F2FP.BF16.F32.PACK_AB R140, R13, R140 ;  /* 0x0000008c0d8c723e */ /* 0x000fe400000010ff */
[----:B------:R-:W-:Y:S02]  /*bb00*/  CS2R R106, SRZ ;  /* 0x00000000006a7805 */ /* 0x000fe4000001ff00 */
        /* <DEDUP_REMOVED lines=28> */
[----:B0-----:R-:W-:Y:S06]  /*bcd0*/  @!P1 BRA `(.L_x_15457) ;  /* 0x0000003000549947 */ /* 0x001fec0003800000 */
[----:B------:R-:W-:Y:S01]  /*bce0*/  IMAD.MOV.U32 R10, RZ, RZ, R25 ;  /* 0x000000ffff0a7224 */ /* 0x000fe200078e0019 */
[----:B------:R-:W-:Y:S01]  /*bcf0*/  MOV R11, R7 ;  /* 0x00000007000b7202 */ /* 0x000fe20000000f00 */
[----:B------:R-:W-:Y:S02]  /*bd00*/  IMAD.MOV.U32 R6, RZ, RZ, R154 ;  /* 0x000000ffff067224 */ /* 0x000fe400078e009a */
[----:B------:R-:W-:Y:S02]  /*bd10*/  IMAD.MOV.U32 R13, RZ, RZ, R22 ;  /* 0x000000ffff0d7224 */ /* 0x000fe400078e0016 */
[----:B------:R-:W-:-:S07]  /*bd20*/  IMAD.MOV.U32 R119, RZ, RZ, RZ ;  /* 0x000000ffff777224 */ /* 0x000fce00078e00ff */
.L_x_15469:
        /* <DEDUP_REMOVED lines=9> */
.L_x_15459:
        /* <DEDUP_REMOVED lines=8> */
.L_x_15460:
[----:B------:R-:W-:Y:S04]  /*be40*/  BSSY B0, `(.L_x_15458) ;  /* 0x0000004000007945 */ /* 0x000fe80003800000 */
[----:B-1----:R-:W-:Y:S05]  /*be50*/  @P2 BRA `(.L_x_15461) ;  /* 0x0000000000082947 */ /* 0x002fea0003800000 */
[----:B------:R-:W1:Y:S02]  /*be60*/  SYNCS.PHASECHK.TRANS64.TRYWAIT P2, [R7+URZ+0x16830], R8 ;  /* 0x01683008070075a7 */ /* 0x000e64000804017f */
[----:B-1----:R-:W-:Y:S05]  /*be70*/  @!P2 BRA `(.L_x_15462) ;  /* 0x000000f80088a947 */ /* 0x002fea0003800000 */
.L_x_15461:
[----:B------:R-:W-:Y:S05]  /*be80*/  BSYNC B0 ;  /* 0x0000000000007941 */ /* 0x000fea0003800000 */
.L_x_15458:
        /* <DEDUP_REMOVED lines=9> */
[----:B------:R-:W-:Y:S01]  /*bf20*/  VIADD R7, R7, 0x8 ;  /* 0x0000000807077836 */ /* 0x000fe20000000000 */
[----:B------:R-:W-:Y:S01]  /*bf30*/  MOV R27, 0x40000040 ;  /* 0x40000040001b7802 */ /* 0x000fe20000000f00 */
[----:B------:R-:W-:Y:S01]  /*bf40*/  IMAD.MOV.U32 R25, RZ, RZ, 0x40000040 ;  /* 0x40000040ff197424 */ /* 0x000fe200078e00ff */
[----:B------:R-:W-:Y:S02]  /*bf50*/  R2UR UR8, R4 ;  /* 0x00000000040872ca */ /* 0x000fe400000e0000 */
        /* <DEDUP_REMOVED lines=9> */
[C---:B------:R-:W-:Y:S01]  /*bff0*/  R2UR UR10, R26.reuse ;  /* 0x000000001a0a72ca */ /* 0x040fe200000e0000 */
[C---:B------:R-:W-:Y:S02]  /*c000*/  VIADD R24, R26.reuse, 0x2 ;  /* 0x000000021a187836 */ /* 0x040fe40000000000 */
        /* <DEDUP_REMOVED lines=24> */
.L_x_15464:
[----:B------:R-:W-:Y:S01]  /*c190*/  SHF.L.U32 R6, R6, 0x1f, RZ ;  /* 0x0000001f06067819 */ /* 0x000fe200000006ff */
[----:B------:R-:W-:-:S04]  /*c1a0*/  IMAD R7, R13, 0x8, R2 ;  /* 0x000000080d077824 */ /* 0x000fc800078e0202 */
[----:B------:R0:W1:Y:S01]  /*c1b0*/  SYNCS.PHASECHK.TRANS64.TRYWAIT P1, [R7+URZ+0x16850], R6 ;  /* 0x01685006070075a7 */ /* 0x000062000802017f */
[----:B------:R-:W-:Y:S05]  /*c1c0*/  @!P0 BRA `(.L_x_15465) ;  /* 0x0000000000048947 */ /* 0x000fea0003800000 */
[----:B------:R-:W-:Y:S01]  /*c1d0*/  BPT.TRAP 0x1 ;  /* 0x000000040000795c */ /* 0x000fe20000300000 */
.L_x_15465:
[----:B-1----:R-:W-:Y:S05]  /*c1e0*/  @P1 BRA `(.L_x_15463) ;  /* 0x0000000000081947 */ /* 0x002fea0003800000 */
[----:B------:R-:W1:Y:S02]  /*c1f0*/  SYNCS.PHASECHK.TRANS64.TRYWAIT P1, [R7+URZ+0x16850], R6 ;  /* 0x01685006070075a7 */ /* 0x000e64000802017f */
[----:B-1----:R-:W-:Y:S05]  /*c200*/  @!P1 BRA `(.L_x_15466) ;  /* 0x000000f400b89947 */ /* 0x002fea0003800000 */
.L_x_15463:
[----:B01----:R-:W-:Y:S01]  /*c210*/  VIADD R6, R2, 0x400 ;  /* 0x0000040002067836 */ /* 0x003fe20000000000 */
[----:B------:R-:W-:Y:S01]  /*c220*/  MOV R7, 0x40000040 ;  /* 0x4000004000077802 */ /* 0x000fe20000000f00 */
        /* <DEDUP_REMOVED lines=15> */
[----:B------:R-:W-:Y:S02]  /*c320*/  WARPGROUP.DEPBAR.LE gsb0, 0x0 ;  /* 0x00008000000079c5 */ /* 0x000fe40000010000 */
[----:B------:R-:W-:-:S06]  /*c330*/  WARPGROUP.ARRIVE ;  /* 0x00000000000079c5 */ /* 0x000fcc0000000000 */
[----:B------:R-:W0:Y:S03]  /*c340*/  S2R R150, SR_TID.X ;  /* 0x0000000000967919 */ /* 0x000e260000002100 */
        /* <DEDUP_REMOVED lines=17> */
[----:B------:R-:W-:Y:S02]  /*c460*/  R2UR UR6, R8 ;  /* 0x00000000080672ca */ /* 0x000fe400000e0000 */
[----:B------:R-:W-:Y:S01]  /*c470*/  R2UR UR7, R9 ;  /* 0x00000000090772ca */ /* 0x000fe200000e0000 */
[----:B------:R-:W-:Y:S01]  /*c480*/  IMAD.MOV.U32 R9, RZ, RZ, 0x40000040 ;  /* 0x40000040ff097424 */ /* 0x000fe200078e00ff */
[----:B------:R-:W-:Y:S01]  /*c490*/  IADD3 R8, R6, 0x280, RZ ;  /* 0x0000028006087810 */ /* 0x000fe20007ffe0ff */
        /* <DEDUP_REMOVED lines=27> */
.L_x_15467:
[----:B------:R-:W2:Y:S01]  /*c650*/  LDL R9, [R1+0x24] ;  /* 0x0000240001097983 */ /* 0x000ea20000100800 */
[----:B0-----:R-:W0:Y:S03]  /*c660*/  LDC R6, c[0x0][0x448] ;  /* 0x00011200ff067b82 */ /* 0x001e260000000800 */
[----:B------:R-:W2:Y:S04]  /*c670*/  LDL R8, [R1+0x3c] ;  /* 0x00003c0001087983 */ /* 0x000ea80000100800 */
[----:B------:R-:W3:Y:S04]  /*c680*/  LDL R122, [R1+0x38] ;  /* 0x00003800017a7983 */ /* 0x000ee80000100800 */
[----:B------:R-:W4:Y:S04]  /*c690*/  LDL R127, [R1+0x1c] ;  /* 0x00001c00017f7983 */ /* 0x000f280000100800 */
[----:B------:R-:W4:Y:S01]  /*c6a0*/  LDL R123, [R1+0x10] ;  /* 0x00001000017b7983 */ /* 0x000f220000100800 */
[----:B0-----:R-:W-:-:S13]  /*c6b0*/  ISETP.NE.AND P1, PT, R6, 0x1, PT ;  /* 0x000000010600780c */ /* 0x001fda0003f25270 */
[----:B------:R-:W0:Y:S08]  /*c6c0*/  @P1 LDC R7, c[0x0][0x44c] ;  /* 0x00011300ff071b82 */ /* 0x000e300000000800 */
[----:B------:R-:W1:Y:S01]  /*c6d0*/  @P1 LDC R6, c[0x0][0x450] ;  /* 0x00011400ff061b82 */ /* 0x000e620000000800 */
[----:B------:R-:W-:Y:S01]  /*c6e0*/  FMUL.FTZ R137, R51, UR5 ;  /* 0x0000000533897c20 */ /* 0x000fe20008410000 */
[----:B------:R-:W-:Y:S01]  /*c6f0*/  FMUL.FTZ R141, R43, UR5 ;  /* 0x000000052b8d7c20 */ /* 0x000fe20008410000 */
[----:B------:R-:W-:Y:S01]  /*c700*/  FMUL.FTZ R43, R46, UR5 ;  /* 0x000000052e2b7c20 */ /* 0x000fe20008410000 */
[----:B------:R-:W-:-:S02]  /*c710*/  IMAD.MOV.U32 R46, RZ, RZ, -0x80 ;  /* 0xffffff80ff2e7424 */ /* 0x000fc400078e00ff */
[----:B------:R-:W-:Y:S02]  /*c720*/  FMUL.FTZ R148, R24, UR5 ;  /* 0x0000000518947c20 */ /* 0x000fe40008410000 */
[----:B------:R-:W-:Y:S02]  /*c730*/  IMAD R46, R12, R46, 0x1 ;  /* 0x000000010c2e7424 */ /* 0x000fe400078e022e */
[----:B------:R-:W-:Y:S02]  /*c740*/  FMUL.FTZ R144, R32, UR5 ;  /* 0x0000000520907c20 */ /* 0x000fe40008410000 */
        /* <DEDUP_REMOVED lines=8> */
[----:B------:R-:W-:-:S07]  /*c7d0*/  FMUL.FTZ R128, R64, UR5 ;  /* 0x0000000540807c20 */ /* 0x000fce0008410000 */
[----:B------:R-:W5:Y:S01]  /*c7e0*/  MUFU.TANH R136, R136 ;  /* 0x0000008800887308 */ /* 0x000f620000002400 */
[----:B------:R-:W-:Y:S01]  /*c7f0*/  FMUL.FTZ R121, R25, UR5 ;  /* 0x0000000519797c20 */ /* 0x000fe20008410000 */
[----:B------:R-:W-:-:S06]  /*c800*/  FMUL.FTZ R124, R72, UR5 ;  /* 0x00000005487c7c20 */ /* 0x000fcc0008410000 */
[----:B------:R-:W5:Y:S01]  /*c810*/  MUFU.TANH R37, R37 ;  /* 0x0000002500257308 */ /* 0x000f620000002400 */
[----:B------:R-:W-:-:S07]  /*c820*/  FMUL.FTZ R80, R80, UR5 ;  /* 0x0000000550507c20 */ /* 0x000fce0008410000 */
[----:B------:R-:W5:Y:S08]  /*c830*/  MUFU.TANH R128, R128 ;  /* 0x0000008000807308 */ /* 0x000f700000002400 */
[----:B------:R-:W5:Y:S08]  /*c840*/  MUFU.TANH R124, R124 ;  /* 0x0000007c007c7308 */ /* 0x000f700000002400 */
[----:B------:R-:W-:Y:S01]  /*c850*/  MUFU.TANH R121, R121 ;  /* 0x0000007900797308 */ /* 0x000fe20000002400 */
[----:B------:R-:W-:Y:S01]  /*c860*/  FMUL.FTZ R149, R27, UR5 ;  /* 0x000000051b957c20 */ /* 0x000fe20008410000 */
[----:B------:R-:W-:-:S06]  /*c870*/  FMUL.FTZ R27, R33, UR5 ;  /* 0x00000005211b7c20 */ /* 0x000fcc0008410000 */
[----:B------:R-:W-:Y:S01]  /*c880*/  MUFU.TANH R150, R150 ;  /* 0x0000009600967308 */ /* 0x000fe20000002400 */
[----:B------:R-:W-:Y:S01]  /*c890*/  FMUL.FTZ R146, R36, UR5 ;  /* 0x0000000524927c20 */ /* 0x000fe20008410000 */
[----:B------:R-:W-:Y:S01]  /*c8a0*/  FMUL.FTZ R147, R39, UR5 ;  /* 0x0000000527937c20 */ /* 0x000fe20008410000 */
[----:B------:R-:W-:Y:S01]  /*c8b0*/  FMUL.FTZ R40, R53, UR5 ;  /* 0x0000000535287c20 */ /* 0x000fe20008410000 */
[----:B------:R-:W-:-:S04]  /*c8c0*/  FMUL.FTZ R39, R54, UR5 ;  /* 0x0000000536277c20 */ /* 0x000fc80008410000 */
[----:B------:R-:W-:Y:S01]  /*c8d0*/  MUFU.TANH R27, R27 ;  /* 0x0000001b001b7308 */ /* 0x000fe20000002400 */
[----:B------:R-:W-:-:S07]  /*c8e0*/  FMUL.FTZ R138, R52, UR5 ;  /* 0x00000005348a7c20 */ /* 0x000fce0008410000 */
[----:B------:R-:W-:Y:S01]  /*c8f0*/  MUFU.TANH R146, R146 ;  /* 0x0000009200927308 */ /* 0x000fe20000002400 */
[----:B------:R-:W-:-:S07]  /*c900*/  FMUL.FTZ R142, R44, UR5 ;  /* 0x000000052c8e7c20 */ /* 0x000fce0008410000 */
[----:B------:R-:W-:Y:S01]  /*c910*/  MUFU.TANH R28, R28 ;  /* 0x0000001c001c7308 */ /* 0x000fe20000002400 */
[----:B------:R-:W-:Y:S01]  /*c920*/  FMUL.FTZ R44, R45, UR5 ;  /* 0x000000052d2c7c20 */ /* 0x000fe20008410000 */
[----:B------:R-:W-:-:S06]  /*c930*/  FMUL.FTZ R24, R42, UR5 ;  /* 0x000000052a187c20 */ /* 0x000fcc0008410000 */
[----:B------:R-:W-:Y:S01]  /*c940*/  MUFU.TANH R142, R142 ;  /* 0x0000008e008e7308 */ /* 0x000fe20000002400 */
[----:B------:R-:W-:-:S07]  /*c950*/  FMUL.FTZ R42, R49, UR5 ;  /* 0x00000005312a7c20 */ /* 0x000fce0008410000 */
[----:B------:R-:W-:Y:S08]  /*c960*/  MUFU.TANH R44, R44 ;  /* 0x0000002c002c7308 */ /* 0x000ff00000002400 */
[----:B------:R-:W-:Y:S01]  /*c970*/  MUFU.TANH R42, R42 ;  /* 0x0000002a002a7308 */ /* 0x000fe20000002400 */
[----:B------:R-:W-:-:S07]  /*c980*/  FMUL.FTZ R132, R57, UR5 ;  /* 0x0000000539847c20 */ /* 0x000fce0008410000 */
[----:B------:R-:W-:Y:S01]  /*c990*/  MUFU.TANH R138, R138 ;  /* 0x0000008a008a7308 */ /* 0x000fe20000002400 */
[----:B--2---:R-:W-:-:S04]  /*c9a0*/  IMAD.IADD R120, R8, 0x1, R9 ;  /* 0x0000000108787824 */ /* 0x004fc800078e0209 */
[----:B0-----:R-:W-:-:S05]  /*c9b0*/  @P1 IMAD.HI.U32 R7, R120, R7, RZ ;  /* 0x0000000778071227 */ /* 0x001fca00078e00ff */
[----:B-1----:R-:W-:-:S05]  /*c9c0*/  @P1 SHF.R.U32.HI R120, RZ, R6, R7 ;  /* 0x00000006ff781219 */ /* 0x002fca0000011607 */
[----:B------:R-:W0:Y:S01]  /*c9d0*/  SHFL.IDX PT, R51, R120, RZ, 0x1c1f ;  /* 0x001c1fff78337589 */ /* 0x000e2200000e0000 */
[----:B---3--:R-:W-:-:S05]  /*c9e0*/  IMAD R46, R122, -0x2, R46 ;  /* 0xfffffffe7a2e7824 */ /* 0x008fca00078e022e */
[----:B----4-:R-:W-:Y:S01]  /*c9f0*/  IADD3 R46, -R123, R46, R127 ;  /* 0x0000002e7b2e7210 */ /* 0x010fe20007ffe17f */
[----:B------:R1:W2:Y:S03]  /*ca00*/  SHFL.IDX PT, R25, R120, 0x1, 0x1c1f ;  /* 0x003c1f0078197f89 */ /* 0x0002a600000e0000 */
[----:B0-----:R-:W-:-:S04]  /*ca10*/  IADD3 R51, R46, R51, RZ ;  /* 0x000000332e337210 */ /* 0x001fc80007ffe0ff */
[----:B------:R-:W-:-:S04]  /*ca20*/  ISETP.GT.AND P2, PT, R51, RZ, PT ;  /* 0x000000ff3300720c */ /* 0x000fc80003f44270 */
[----:B-----5:R-:W-:Y:S02]  /*ca30*/  FSEL R148, R148, -INF , P2 ;  /* 0xff80000094947808 */ /* 0x020fe40001000000 */
[----:B------:R-:W-:-:S04]  /*ca40*/  ISETP.GT.AND P2, PT, R51, 0x10, PT ;  /* 0x000000103300780c */ /* 0x000fc80003f44270 */
[----:B------:R-:W-:Y:S02]  /*ca50*/  FSEL R144, R144, -INF , P2 ;  /* 0xff80000090907808 */ /* 0x000fe40001000000 */
[----:B------:R-:W-:-:S04]  /*ca60*/  ISETP.GT.AND P2, PT, R51, 0x20, PT ;  /* 0x000000203300780c */ /* 0x000fc80003f44270 */
[----:B------:R-:W-:Y:S02]  /*ca70*/  FSEL R140, R140, -INF , P2 ;  /* 0xff8000008c8c7808 */ /* 0x000fe40001000000 */
[----:B------:R-:W-:Y:S01]  /*ca80*/  ISETP.GT.AND P2, PT, R51, 0x30, PT ;  /* 0x000000303300780c */ /* 0x000fe20003f44270 */
[----:B------:R-:W-:-:S03]  /*ca90*/  FMUL.FTZ R6, R26, UR5 ;  /* 0x000000051a067c20 */ /* 0x000fc60008410000 */
[----:B------:R-:W-:Y:S02]  /*caa0*/  FSEL R136, R136, -INF , P2 ;  /* 0xff80000088887808 */ /* 0x000fe40001000000 */
[----:B------:R-:W-:Y:S01]  /*cab0*/  ISETP.GT.AND P2, PT, R51, 0x40, PT ;  /* 0x000000403300780c */ /* 0x000fe20003f44270 */
[----:B-1----:R-:W0:Y:S03]  /*cac0*/  MUFU.TANH R120, R80 ;  /* 0x0000005000787308 */ /* 0x002e260000002400 */
[----:B------:R-:W-:Y:S02]  /*cad0*/  FSEL R37, R37, -INF , P2 ;  /* 0xff80000025257808 */ /* 0x000fe40001000000 */
[----:B------:R-:W-:-:S03]  /*cae0*/  ISETP.GT.AND P2, PT, R51, 0x50, PT ;  /* 0x000000503300780c */ /* 0x000fc60003f44270 */
[----:B------:R-:W1:Y:S01]  /*caf0*/  MUFU.TANH R6, R6 ;  /* 0x0000000600067308 */ /* 0x000e620000002400 */
[----:B------:R-:W-:Y:S01]  /*cb00*/  FSEL R128, R128, -INF , P2 ;  /* 0xff80000080807808 */ /* 0x000fe20001000000 */
[----:B------:R-:W-:Y:S01]  /*cb10*/  FMUL.FTZ R26, R29, UR5 ;  /* 0x000000051d1a7c20 */ /* 0x000fe20008410000 */
[----:B------:R-:W-:Y:S01]  /*cb20*/  ISETP.GT.AND P2, PT, R51, 0x60, PT ;  /* 0x000000603300780c */ /* 0x000fe20003f44270 */
[----:B--2---:R-:W-:-:S03]  /*cb30*/  IMAD.IADD R25, R46, 0x1, R25 ;  /* 0x000000012e197824 */ /* 0x004fc600078e0219 */
[----:B------:R-:W-:Y:S01]  /*cb40*/  FSEL R124, R124, -INF , P2 ;  /* 0xff8000007c7c7808 */ /* 0x000fe20001000000 */
[----:B------:R-:W2:Y:S01]  /*cb50*/  MUFU.TANH R26, R26 ;  /* 0x0000001a001a7308 */ /* 0x000ea20000002400 */
[C---:B------:R-:W-:Y:S02]  /*cb60*/  ISETP.GT.AND P2, PT, R51.reuse, 0x70, PT ;  /* 0x000000703300780c */ /* 0x040fe40003f44270 */
[----:B------:R-:W-:Y:S02]  /*cb70*/  ISETP.GT.AND P3, PT, R51, 0x1, PT ;  /* 0x000000013300780c */ /* 0x000fe40003f64270 */
[----:B0-----:R-:W-:Y:S02]  /*cb80*/  FSEL R120, R120, -INF , P2 ;  /* 0xff80000078787808 */ /* 0x001fe40001000000 */
[----:B------:R-:W-:Y:S02]  /*cb90*/  ISETP.GT.AND P2, PT, R25, RZ, PT ;  /* 0x000000ff1900720c */ /* 0x000fe40003f44270 */
[----:B------:R-:W-:-:S02]  /*cba0*/  ISETP.GT.AND P4, PT, R51, 0x8, PT ;  /* 0x000000083300780c */ /* 0x000fc40003f84270 */
[----:B-1----:R-:W-:Y:S02]  /*cbb0*/  FSEL R53, R6, -INF , P2 ;  /* 0xff80000006357808 */ /* 0x002fe40001000000 */
[----:B------:R-:W-:Y:S02]  /*cbc0*/  FSEL R54, R121, -INF , P3 ;  /* 0xff80000079367808 */ /* 0x000fe40001800000 */
[----:B------:R-:W-:Y:S02]  /*cbd0*/  FMNMX.FTZ R6, R148, R11, !PT ;  /* 0x0000000b94067209 */ /* 0x000fe40007810000 */
[----:B------:R-:W-:Y:S02]  /*cbe0*/  ISETP.GT.AND P1, PT, R51, 0x9, PT ;  /* 0x000000093300780c */ /* 0x000fe40003f24270 */
[----:B------:R-:W-:Y:S02]  /*cbf0*/  FSEL R150, R150, -INF , P4 ;  /* 0xff80000096967808 */ /* 0x000fe40002000000 */
[----:B------:R-:W-:Y:S01]  /*cc00*/  FMNMX.FTZ R6, R54, R6, !PT ;  /* 0x0000000636067209 */ /* 0x000fe20007810000 */
[----:B------:R-:W-:Y:S01]  /*cc10*/  FMUL.FTZ R7, R30, UR5 ;  /* 0x000000051e077c20 */ /* 0x000fe20008410000 */
[----:B--2---:R-:W-:Y:S01]  /*cc20*/  FSEL R52, R26, -INF , P1 ;  /* 0xff8000001a347808 */ /* 0x004fe20000800000 */
[----:B------:R-:W-:Y:S01]  /*cc30*/  FMUL.FTZ R30, R41, UR5 ;  /* 0x00000005291e7c20 */ /* 0x000fe20008410000 */
[----:B------:R-:W-:-:S02]  /*cc40*/  FMNMX.FTZ R6, R150, R6, !PT ;  /* 0x0000000696067209 */ /* 0x000fc40007810000 */
[C---:B------:R-:W-:Y:S02]  /*cc50*/  ISETP.GT.AND P3, PT, R51.reuse, 0x11, PT ;  /* 0x000000113300780c */ /* 0x040fe40003f64270 */
[----:B------:R-:W-:Y:S01]  /*cc60*/  FMNMX.FTZ R6, R52, R6, !PT ;  /* 0x0000000634067209 */ /* 0x000fe20007810000 */
[----:B------:R-:W0:Y:S01]  /*cc70*/  MUFU.TANH R30, R30 ;  /* 0x0000001e001e7308 */ /* 0x000e220000002400 */
[----:B------:R-:W-:Y:S01]  /*cc80*/  FMUL.FTZ R41, R50, UR5 ;  /* 0x0000000532297c20 */ /* 0x000fe20008410000 */
[----:B------:R-:W-:Y:S02]  /*cc90*/  ISETP.GT.AND P4, PT, R51, 0x18, PT ;  /* 0x000000183300780c */ /* 0x000fe40003f84270 */
[----:B------:R-:W-:Y:S02]  /*cca0*/  FSEL R50, R27, -INF , P3 ;  /* 0xff8000001b327808 */ /* 0x000fe40001800000 */
[----:B------:R-:W-:Y:S02]  /*ccb0*/  FMNMX.FTZ R6, R144, R6, !PT ;  /* 0x0000000690067209 */ /* 0x000fe40007810000 */
[----:B------:R-:W-:-:S02]  /*ccc0*/  ISETP.GT.AND P1, PT, R51, 0x19, PT ;  /* 0x000000193300780c */ /* 0x000fc40003f24270 */
[----:B------:R-:W-:Y:S02]  /*ccd0*/  FSEL R146, R146, -INF , P4 ;  /* 0xff80000092927808 */ /* 0x000fe40002000000 */
[----:B------:R-:W-:Y:S02]  /*cce0*/  FMNMX.FTZ R6, R50, R6, !PT ;  /* 0x0000000632067209 */ /* 0x000fe40007810000 */
[----:B------:R-:W-:Y:S02]  /*ccf0*/  FSEL R48, R28, -INF , P1 ;  /* 0xff8000001c307808 */ /* 0x000fe40000800000 */
[----:B------:R-:W-:Y:S02]  /*cd00*/  FMNMX.FTZ R6, R146, R6, !PT ;  /* 0x0000000692067209 */ /* 0x000fe40007810000 */
[----:B------:R-:W-:Y:S02]  /*cd10*/  ISETP.GT.AND P3, PT, R51, 0x21, PT ;  /* 0x000000213300780c */ /* 0x000fe40003f64270 */
[----:B------:R-:W-:-:S02]  /*cd20*/  FMNMX.FTZ R6, R48, R6, !PT ;  /* 0x0000000630067209 */ /* 0x000fc40007810000 */
[C---:B------:R-:W-:Y:S02]  /*cd30*/  ISETP.GT.AND P4, PT, R51.reuse, 0x28, PT ;  /* 0x000000283300780c */ /* 0x040fe40003f84270 */
[----:B0-----:R-:W-:Y:S02]  /*cd40*/  FSEL R46, R30, -INF , P3 ;  /* 0xff8000001e2e7808 */ /* 0x001fe40001800000 */
[----:B------:R-:W-:Y:S02]  /*cd50*/  FMNMX.FTZ R6, R140, R6, !PT ;  /* 0x000000068c067209 */ /* 0x000fe40007810000 */
[----:B------:R-:W-:Y:S02]  /*cd60*/  ISETP.GT.AND P1, PT, R51, 0x29, PT ;  /* 0x000000293300780c */ /* 0x000fe40003f24270 */
[----:B------:R-:W-:Y:S02]  /*cd70*/  FSEL R142, R142, -INF , P4 ;  /* 0xff8000008e8e7808 */ /* 0x000fe40002000000 */
[----:B------:R-:W-:Y:S01]  /*cd80*/  FMNMX.FTZ R6, R46, R6, !PT ;  /* 0x000000062e067209 */ /* 0x000fe20007810000 */
[----:B------:R-:W0:Y:S01]  /*cd90*/  MUFU.TANH R40, R40 ;  /* 0x0000002800287308 */ /* 0x000e220000002400 */
[----:B------:R-:W-:-:S02]  /*cda0*/  FSEL R44, R44, -INF , P1 ;  /* 0xff8000002c2c7808 */ /* 0x000fc40000800000 */
[----:B------:R-:W-:Y:S01]  /*cdb0*/  FMNMX.FTZ R6, R142, R6, !PT ;  /* 0x000000068e067209 */ /* 0x000fe20007810000 */
[----:B------:R-:W-:Y:S01]  /*cdc0*/  FMUL.FTZ R134, R60, UR5 ;  /* 0x000000053c867c20 */ /* 0x000fe20008410000 */
[C---:B------:R-:W-:Y:S02]  /*cdd0*/  ISETP.GT.AND P3, PT, R51.reuse, 0x31, PT ;  /* 0x000000313300780c */ /* 0x040fe40003f64270 */
[----:B------:R-:W-:Y:S01]  /*cde0*/  FMNMX.FTZ R6, R44, R6, !PT ;  /* 0x000000062c067209 */ /* 0x000fe20007810000 */
[----:B------:R-:W1:Y:S01]  /*cdf0*/  MUFU.TANH R132, R132 ;  /* 0x0000008400847308 */ /* 0x000e620000002400 */
[----:B------:R-:W-:Y:S01]  /*ce00*/  ISETP.GT.AND P4, PT, R51, 0x38, PT ;  /* 0x000000383300780c */ /* 0x000fe20003f84270 */
[----:B------:R-:W-:Y:S01]  /*ce10*/  FMUL.FTZ R36, R61, UR5 ;  /* 0x000000053d247c20 */ /* 0x000fe20008410000 */
[----:B------:R-:W-:Y:S02]  /*ce20*/  FSEL R42, R42, -INF , P3 ;  /* 0xff8000002a2a7808 */ /* 0x000fe40001800000 */
[----:B------:R-:W-:-:S02]  /*ce30*/  FMNMX.FTZ R6, R136, R6, !PT ;  /* 0x0000000688067209 */ /* 0x000fc40007810000 */
[----:B------:R-:W-:Y:S01]  /*ce40*/  ISETP.GT.AND P1, PT, R51, 0x39, PT ;  /* 0x000000393300780c */ /* 0x000fe20003f24270 */
[----:B------:R-:W2:Y:S01]  /*ce50*/  MUFU.TANH R134, R134 ;  /* 0x0000008600867308 */ /* 0x000ea20000002400 */
[----:B------:R-:W-:Y:S02]  /*ce60*/  FSEL R138, R138, -INF , P4 ;  /* 0xff8000008a8a7808 */ /* 0x000fe40002000000 */
[----:B------:R-:W-:Y:S01]  /*ce70*/  FMNMX.FTZ R6, R42, R6, !PT ;  /* 0x000000062a067209 */ /* 0x000fe20007810000 */
[----:B------:R-:W-:Y:S01]  /*ce80*/  FMUL.FTZ R8, R34, UR5 ;  /* 0x0000000522087c20 */ /* 0x000fe20008410000 */
[----:B0-----:R-:W-:Y:S01]  /*ce90*/  FSEL R40, R40, -INF , P1 ;  /* 0xff80000028287808 */ /* 0x001fe20000800000 */
[----:B------:R-:W-:Y:S01]  /*cea0*/  FMUL.FTZ R34, R65, UR5 ;  /* 0x0000000541227c20 */ /* 0x000fe20008410000 */
[----:B------:R-:W-:Y:S01]  /*ceb0*/  FMNMX.FTZ R6, R138, R6, !PT ;  /* 0x000000068a067209 */ /* 0x000fe20007810000 */
[----:B------:R-:W0:Y:S01]  /*cec0*/  MUFU.TANH R36, R36 ;  /* 0x0000002400247308 */ /* 0x000e220000002400 */
[----:B------:R-:W-:Y:S01]  /*ced0*/  ISETP.GT.AND P3, PT, R51, 0x41, PT ;  /* 0x000000413300780c */ /* 0x000fe20003f64270 */
[----:B------:R-:W-:Y:S01]  /*cee0*/  FMUL.FTZ R130, R68, UR5 ;  /* 0x0000000544827c20 */ /* 0x000fe20008410000 */
[----:B------:R-:W-:Y:S01]  /*cef0*/  FMNMX.FTZ R6, R40, R6, !PT ;  /* 0x0000000628067209 */ /* 0x000fe20007810000 */
[----:B------:R-:W-:Y:S01]  /*cf00*/  FMUL.FTZ R32, R69, UR5 ;  /* 0x0000000545207c20 */ /* 0x000fe20008410000 */
[----:B------:R-:W-:-:S02]  /*cf10*/  ISETP.GT.AND P4, PT, R51, 0x48, PT ;  /* 0x000000483300780c */ /* 0x000fc40003f84270 */
[----:B-1----:R-:W-:Y:S01]  /*cf20*/  FSEL R132, R132, -INF , P3 ;  /* 0xff80000084847808 */ /* 0x002fe20001800000 */
[----:B------:R-:W1:Y:S01]  /*cf30*/  MUFU.TANH R34, R34 ;  /* 0x0000002200227308 */ /* 0x000e620000002400 */
[----:B------:R-:W-:Y:S02]  /*cf40*/  FMNMX.FTZ R6, R37, R6, !PT ;  /* 0x0000000625067209 */ /* 0x000fe40007810000 */
[----:B------:R-:W-:Y:S02]  /*cf50*/  ISETP.GT.AND P1, PT, R51, 0x49, PT ;  /* 0x000000493300780c */ /* 0x000fe40003f24270 */
[----:B--2---:R-:W-:Y:S02]  /*cf60*/  FSEL R134, R134, -INF , P4 ;  /* 0xff80000086867808 */ /* 0x004fe40002000000 */
[----:B------:R-:W-:Y:S01]  /*cf70*/  FMNMX.FTZ R6, R132, R6, !PT ;  /* 0x0000000684067209 */ /* 0x000fe20007810000 */
[----:B------:R-:W2:Y:S01]  /*cf80*/  MUFU.TANH R130, R130 ;  /* 0x0000008200827308 */ /* 0x000ea20000002400 */
[----:B0-----:R-:W-:Y:S01]  /*cf90*/  FSEL R36, R36, -INF , P1 ;  /* 0xff80000024247808 */ /* 0x001fe20000800000 */
[----:B------:R-:W-:Y:S01]  /*cfa0*/  FMUL.FTZ R45, R73, UR5 ;  /* 0x00000005492d7c20 */ /* 0x000fe20008410000 */
[----:B------:R-:W-:-:S05]  /*cfb0*/  FMNMX.FTZ R6, R134, R6, !PT ;  /* 0x0000000686067209 */ /* 0x000fca0007810000 */
[----:B------:R-:W0:Y:S01]  /*cfc0*/  MUFU.TANH R32, R32 ;  /* 0x0000002000207308 */ /* 0x000e220000002400 */
[----:B------:R-:W-:Y:S01]  /*cfd0*/  ISETP.GT.AND P3, PT, R51, 0x51, PT ;  /* 0x000000513300780c */ /* 0x000fe20003f64270 */
[----:B------:R-:W-:Y:S01]  /*cfe0*/  FMUL.FTZ R126, R76, UR5 ;  /* 0x000000054c7e7c20 */ /* 0x000fe20008410000 */
[----:B------:R-:W-:Y:S01]  /*cff0*/  FMNMX.FTZ R6, R36, R6, !PT ;  /* 0x0000000624067209 */ /* 0x000fe20007810000 */
[----:B------:R-:W-:Y:S01]  /*d000*/  FMUL.FTZ R143, R47, UR5 ;  /* 0x000000052f8f7c20 */ /* 0x000fe20008410000 */
[----:B------:R-:W-:Y:S01]  /*d010*/  ISETP.GT.AND P4, PT, R51, 0x58, PT ;  /* 0x000000583300780c */ /* 0x000fe20003f84270 */
[----:B------:R-:W-:Y:S01]  /*d020*/  FMUL.FTZ R47, R77, UR5 ;  /* 0x000000054d2f7c20 */ /* 0x000fe20008410000 */
[----:B-1----:R-:W-:Y:S01]  /*d030*/  FSEL R34, R34, -INF , P3 ;  /* 0xff80000022227808 */ /* 0x002fe20001800000 */
[----:B------:R-:W1:Y:S01]  /*d040*/  MUFU.TANH R45, R45 ;  /* 0x0000002d002d7308 */ /* 0x000e620000002400 */
[----:B------:R-:W-:Y:S02]  /*d050*/  FMNMX.FTZ R6, R128, R6, !PT ;  /* 0x0000000680067209 */ /* 0x000fe40007810000 */
[----:B------:R-:W-:-:S02]  /*d060*/  ISETP.GT.AND P1, PT, R51, 0x59, PT ;  /* 0x000000593300780c */ /* 0x000fc40003f24270 */
        /* <DEDUP_REMOVED lines=30> */
[----:B------:R-:W-:Y:S02]  /*d250*/  FMNMX.FTZ R6, R26, R6, !PT ;  /* 0x000000061a067209 */ /* 0x000fe40007810000 */
[----:B0-----:R-:W-:Y:S02]  /*d260*/  FSEL R56, R56, -INF , P1 ;  /* 0xff80000038387808 */ /* 0x001fe40000800000 */
[----:B------:R-:W-:Y:S02]  /*d270*/  FMNMX.FTZ R6, R122, R6, !PT ;  /* 0x000000067a067209 */ /* 0x000fe40007810000 */
[----:B------:R-:W-:Y:S02]  /*d280*/  ISETP.GT.AND P4, PT, R25, 0x8, PT ;  /* 0x000000081900780c */ /* 0x000fe40003f84270 */
[----:B------:R-:W-:-:S02]  /*d290*/  FMNMX.FTZ R6, R56, R6, !PT ;  /* 0x0000000638067209 */ /* 0x000fc40007810000 */
[----:B-1----:R-:W-:-:S03]  /*d2a0*/  FSEL R51, R7, -INF , P4 ;  /* 0xff80000007337808 */ /* 0x002fc60002000000 */
[----:B------:R-:W0:Y:S01]  /*d2b0*/  SHFL.BFLY PT, R7, R6, 0x2, 0x1f ;  /* 0x0c401f0006077f89 */ /* 0x000e2200000e0000 */
[----:B------:R-:W1:Y:S08]  /*d2c0*/  MUFU.TANH R8, R8 ;  /* 0x0000000800087308 */ /* 0x000e700000002400 */
[----:B------:R-:W2:Y:S01]  /*d2d0*/  MUFU.TANH R24, R24 ;  /* 0x0000001800187308 */ /* 0x000ea20000002400 */
[----:B------:R-:W-:-:S04]  /*d2e0*/  ISETP.GT.AND P2, PT, R25, 0x10, PT ;  /* 0x000000101900780c */ /* 0x000fc80003f44270 */
[----:B-1----:R-:W-:Y:S02]  /*d2f0*/  FSEL R49, R8, -INF , P2 ;  /* 0xff80000008317808 */ /* 0x002fe40001000000 */
[----:B0-----:R-:W-:Y:S02]  /*d300*/  FMNMX.FTZ R7, R6, R7, !PT ;  /* 0x0000000706077209 */ /* 0x001fe40007810000 */
[----:B------:R-:W-:-:S03]  /*d310*/  ISETP.GT.AND P2, PT, R25, 0x20, PT ;  /* 0x000000201900780c */ /* 0x000fc60003f44270 */
[----:B------:R-:W0:Y:S01]  /*d320*/  SHFL.BFLY PT, R6, R7, 0x1, 0x1f ;  /* 0x0c201f0007067f89 */ /* 0x000e2200000e0000 */
[----:B--2---:R-:W-:Y:S02]  /*d330*/  FSEL R45, R24, -INF , P2 ;  /* 0xff800000182d7808 */ /* 0x004fe40001000000 */
[----:B------:R-:W1:Y:S01]  /*d340*/  LDC R24, c[0x0][0x988] ;  /* 0x00026200ff187b82 */ /* 0x000e620000000800 */
[----:B------:R-:W2:Y:S01]  /*d350*/  MUFU.TANH R149, R149 ;  /* 0x0000009500957308 */ /* 0x000ea20000002400 */
[----:B------:R-:W-:Y:S01]  /*d360*/  FMUL.FTZ R151, R31, UR5 ;  /* 0x000000051f977c20 */ /* 0x000fe20008410000 */
[----:B------:R-:W-:Y:S01]  /*d370*/  FMUL.FTZ R145, R35, UR5 ;  /* 0x0000000523917c20 */ /* 0x000fe20008410000 */
[----:B------:R-:W-:-:S05]  /*d380*/  ISETP.GT.AND P3, PT, R25, 0x1, PT ;  /* 0x000000011900780c */ /* 0x000fca0003f64270 */
[----:B------:R-:W3:Y:S01]  /*d390*/  MUFU.TANH R151, R151 ;  /* 0x0000009700977308 */ /* 0x000ee20000002400 */
[----:B0-----:R-:W-:-:S04]  /*d3a0*/  FMNMX.FTZ R7, R7, R6, !PT ;  /* 0x0000000607077209 */ /* 0x001fc80007810000 */
[C---:B------:R-:W-:Y:S01]  /*d3b0*/  FSETP.NEU.FTZ.AND P6, PT, R7.reuse, -INF , PT ;  /* 0xff8000000700780b */ /* 0x040fe20003fdd000 */
[----:B-1----:R-:W-:Y:S01]  /*d3c0*/  FMUL.FTZ R8, R7, R24 ;  /* 0x0000001807087220 */ /* 0x002fe20000410000 */
[----:B------:R-:W-:-:S04]  /*d3d0*/  FMUL.FTZ R9, R38, UR5 ;  /* 0x0000000526097c20 */ /* 0x000fc80008410000 */
[----:B------:R-:W-:Y:S01]  /*d3e0*/  FSEL R8, R8, RZ, P6 ;  /* 0x000000ff08087208 */ /* 0x000fe20003000000 */
[----:B------:R-:W0:Y:S01]  /*d3f0*/  MUFU.TANH R145, R145 ;  /* 0x0000009100917308 */ /* 0x000e220000002400 */
[----:B--2---:R-:W-:-:S03]  /*d400*/  FSEL R149, R149, -INF , P3 ;  /* 0xff80000095957808 */ /* 0x004fc60001800000 */
        /* <DEDUP_REMOVED lines=32> */
[----:B------:R-:W-:Y:S01]  /*d610*/  FMNMX.FTZ R8, R53, R10, !PT ;  /* 0x0000000a35087209 */ /* 0x000fe20007810000 */
[----:B------:R-:W1:Y:S01]  /*d620*/  MUFU.TANH R9, R9 ;  /* 0x0000000900097308 */ /* 0x000e620000002400 */
[----:B------:R-:W-:-:S02]  /*d630*/  ISETP.GT.AND P1, PT, R25, 0x9, PT ;  /* 0x000000091900780c */ /* 0x000fc40003f24270 */
[----:B------:R-:W-:Y:S02]  /*d640*/  FMNMX.FTZ R8, R149, R8, !PT ;  /* 0x0000000895087209 */ /* 0x000fe40007810000 */
[----:B---3--:R-:W-:Y:S02]  /*d650*/  FSEL R151, R151, -INF , P1 ;  /* 0xff80000097977808 */ /* 0x008fe40000800000 */
[----:B------:R-:W-:Y:S01]  /*d660*/  FMNMX.FTZ R8, R51, R8, !PT ;  /* 0x0000000833087209 */ /* 0x000fe20007810000 */
[----:B------:R-:W2:Y:S01]  /*d670*/  MUFU.TANH R147, R147 ;  /* 0x0000009300937308 */ /* 0x000ea20000002400 */
[----:B------:R-:W-:Y:S02]  /*d680*/  ISETP.GT.AND P3, PT, R25, 0x11, PT ;  /* 0x000000111900780c */ /* 0x000fe40003f64270 */
[----:B------:R-:W-:Y:S02]  /*d690*/  FMNMX.FTZ R8, R151, R8, !PT ;  /* 0x0000000897087209 */ /* 0x000fe40007810000 */
[----:B------:R-:W-:-:S02]  /*d6a0*/  ISETP.GT.AND P4, PT, R25, 0x18, PT ;  /* 0x000000181900780c */ /* 0x000fc40003f84270 */
[----:B0-----:R-:W-:Y:S01]  /*d6b0*/  FSEL R145, R145, -INF , P3 ;  /* 0xff80000091917808 */ /* 0x001fe20001800000 */
[----:B------:R-:W0:Y:S01]  /*d6c0*/  MUFU.TANH R141, R141 ;  /* 0x0000008d008d7308 */ /* 0x000e220000002400 */
[----:B------:R-:W-:Y:S02]  /*d6d0*/  FMNMX.FTZ R8, R49, R8, !PT ;  /* 0x0000000831087209 */ /* 0x000fe40007810000 */
[----:B------:R-:W-:Y:S02]  /*d6e0*/  ISETP.GT.AND P1, PT, R25, 0x19, PT ;  /* 0x000000191900780c */ /* 0x000fe40003f24270 */
[----:B-1----:R-:W-:Y:S02]  /*d6f0*/  FSEL R47, R9, -INF , P4 ;  /* 0xff800000092f7808 */ /* 0x002fe40002000000 */
[----:B------:R-:W-:Y:S01]  /*d700*/  FMNMX.FTZ R8, R145, R8, !PT ;  /* 0x0000000891087209 */ /* 0x000fe20007810000 */
[----:B------:R-:W1:Y:S01]  /*d710*/  MUFU.TANH R43, R43 ;  /* 0x0000002b002b7308 */ /* 0x000e620000002400 */
[----:B--2---:R-:W-:-:S02]  /*d720*/  FSEL R147, R147, -INF , P1 ;  /* 0xff80000093937808 */ /* 0x004fc40000800000 */
[----:B------:R-:W-:-:S05]  /*d730*/  FMNMX.FTZ R8, R47, R8, !PT ;  /* 0x000000082f087209 */ /* 0x000fca0007810000 */
[----:B------:R-:W2:Y:S01]  /*d740*/  MUFU.TANH R143, R143 ;  /* 0x0000008f008f7308 */ /* 0x000ea20000002400 */
[----:B------:R-:W-:Y:S02]  /*d750*/  ISETP.GT.AND P3, PT, R25, 0x21, PT ;  /* 0x000000211900780c */ /* 0x000fe40003f64270 */
[----:B------:R-:W-:-:S05]  /*d760*/  FMNMX.FTZ R8, R147, R8, !PT ;  /* 0x0000000893087209 */ /* 0x000fca0007810000 */
[----:B------:R-:W3:Y:S01]  /*d770*/  MUFU.TANH R41, R41 ;  /* 0x0000002900297308 */ /* 0x000ee20000002400 */
        /* <DEDUP_REMOVED lines=12> */
[----:B--2---:R-:W-:Y:S02]  /*d840*/  FSEL R143, R143, -INF , P1 ;  /* 0xff8000008f8f7808 */ /* 0x004fe40000800000 */
[----:B------:R-:W-:-:S03]  /*d850*/  FMNMX.FTZ R8, R43, R8, !PT ;  /* 0x000000082b087209 */ /* 0x000fc60007810000 */
[----:B------:R-:W2:Y:S01]  /*d860*/  MUFU.TANH R139, R139 ;  /* 0x0000008b008b7308 */ /* 0x000ea20000002400 */
[----:B------:R-:W-:Y:S01]  /*d870*/  ISETP.GT.AND P3, PT, R25, 0x31, PT ;  /* 0x000000311900780c */ /* 0x000fe20003f64270 */
[----:B------:R-:W-:Y:S01]  /*d880*/  FMUL.FTZ R35, R62, UR5 ;  /* 0x000000053e237c20 */ /* 0x000fe20008410000 */
[----:B---3--:R-:W-:Y:S02]  /*d890*/  FSEL R41, R41, -INF , P2 ;  /* 0xff80000029297808 */ /* 0x008fe40001000000 */
[----:B------:R-:W-:-:S03]  /*d8a0*/  FMNMX.FTZ R8, R143, R8, !PT ;  /* 0x000000088f087209 */ /* 0x000fc60007810000 */
        /* <DEDUP_REMOVED lines=36> */
[----:B------:R-:W-:Y:S02]  /*daf0*/  ISETP.GT.AND P3, PT, R25, 0x51, PT ;  /* 0x000000511900780c */ /* 0x000fe40003f64270 */
[----:B---3--:R-:W-:Y:S02]  /*db00*/  FSEL R33, R33, -INF , P2 ;  /* 0xff80000021217808 */ /* 0x008fe40001000000 */
[----:B------:R-:W-:-:S03]  /*db10*/  FMNMX.FTZ R8, R135, R8, !PT ;  /* 0x0000000887087209 */ /* 0x000fc60007810000 */
[----:B------:R-:W3:Y:S01]  /*db20*/  MUFU.TANH R29, R29 ;  /* 0x0000001d001d7308 */ /* 0x000ee20000002400 */
[----:B------:R-:W-:Y:S01]  /*db30*/  FMUL.FTZ R78, R78, UR5 ;  /* 0x000000054e4e7c20 */ /* 0x000fe20008410000 */
[----:B------:R-:W-:Y:S01]  /*db40*/  ISETP.GT.AND P4, PT, R25, 0x58, PT ;  /* 0x000000581900780c */ /* 0x000fe20003f84270 */
[----:B------:R-:W-:Y:S01]  /*db50*/  FMUL.FTZ R79, R79, UR5 ;  /* 0x000000054f4f7c20 */ /* 0x000fe20008410000 */
[----:B0-----:R-:W-:Y:S02]  /*db60*/  FSEL R129, R129, -INF , P3 ;  /* 0xff80000081817808 */ /* 0x001fe40001800000 */
[----:B------:R-:W-:Y:S02]  /*db70*/  FMNMX.FTZ R8, R33, R8, !PT ;  /* 0x0000000821087209 */ /* 0x000fe40007810000 */
[----:B------:R-:W0:Y:S01]  /*db80*/  MUFU.TANH R125, R125 ;  /* 0x0000007d007d7308 */ /* 0x000e220000002400 */
[----:B------:R-:W-:Y:S01]  /*db90*/  FSEL R6, R7, RZ, P6 ;  /* 0x000000ff07067208 */ /* 0x000fe20003000000 */
[----:B------:R-:W-:Y:S01]  /*dba0*/  FMUL.FTZ R121, R82, UR5 ;  /* 0x0000000552797c20 */ /* 0x000fe20008410000 */
[----:B------:R-:W-:-:S02]  /*dbb0*/  ISETP.GT.AND P1, PT, R25, 0x59, PT ;  /* 0x000000591900780c */ /* 0x000fc40003f24270 */
[----:B-1----:R-:W-:Y:S02]  /*dbc0*/  FSEL R31, R31, -INF , P4 ;  /* 0xff8000001f1f7808 */ /* 0x002fe40002000000 */
[----:B------:R-:W-:Y:S01]  /*dbd0*/  FMNMX.FTZ R8, R129, R8, !PT ;  /* 0x0000000881087209 */ /* 0x000fe20007810000 */
[----:B------:R-:W1:Y:S01]  /*dbe0*/  MUFU.TANH R27, R78 ;  /* 0x0000004e001b7308 */ /* 0x000e620000002400 */
[----:B------:R-:W-:Y:S01]  /*dbf0*/  ISETP.GT.AND P2, PT, R25, 0x60, PT ;  /* 0x000000601900780c */ /* 0x000fe20003f44270 */
[----:B------:R-:W-:Y:S01]  /*dc00*/  FADD.FTZ R6, -R6, R11 ;  /* 0x0000000b06067221 */ /* 0x000fe20000010100 */
[----:B--2---:R-:W-:Y:S01]  /*dc10*/  FSEL R131, R131, -INF , P1 ;  /* 0xff80000083837808 */ /* 0x004fe20000800000 */
[----:B------:R-:W-:Y:S01]  /*dc20*/  FMUL.FTZ R11, R83, UR5 ;  /* 0x00000005530b7c20 */ /* 0x000fe20008410000 */
        /* <DEDUP_REMOVED lines=12> */
[----:B------:R-:W-:Y:S02]  /*dcf0*/  ISETP.GT.AND P1, PT, R25, 0x69, PT ;  /* 0x000000691900780c */ /* 0x000fe40003f24270 */
[----:B-1----:R-:W-:Y:S02]  /*dd00*/  FSEL R27, R27, -INF , P4 ;  /* 0xff8000001b1b7808 */ /* 0x002fe40002000000 */
[----:B------:R-:W-:-:S03]  /*dd10*/  FMNMX.FTZ R8, R125, R8, !PT ;  /* 0x000000087d087209 */ /* 0x000fc60007810000 */
[----:B------:R-:W1:Y:S01]  /*dd20*/  MUFU.TANH R123, R123 ;  /* 0x0000007b007b7308 */ /* 0x000e620000002400 */
[----:B------:R-:W-:Y:S02]  /*dd30*/  ISETP.GT.AND P2, PT, R25, 0x70, PT ;  /* 0x000000701900780c */ /* 0x000fe40003f44270 */
[----:B--2---:R-:W-:Y:S02]  /*dd40*/  FSEL R127, R79, -INF , P1 ;  /* 0xff8000004f7f7808 */ /* 0x004fe40000800000 */
[----:B------:R-:W-:-:S03]  /*dd50*/  FMNMX.FTZ R8, R27, R8, !PT ;  /* 0x000000081b087209 */ /* 0x000fc60007810000 */
[----:B------:R-:W2:Y:S01]  /*dd60*/  MUFU.TANH R9, R9 ;  /* 0x0000000900097308 */ /* 0x000ea20000002400 */
[----:B------:R-:W-:Y:S02]  /*dd70*/  ISETP.GT.AND P3, PT, R25, 0x71, PT ;  /* 0x000000711900780c */ /* 0x000fe40003f64270 */
[----:B---3--:R-:W-:Y:S02]  /*dd80*/  FSEL R121, R121, -INF , P2 ;  /* 0xff80000079797808 */ /* 0x008fe40001000000 */
[----:B------:R-:W-:Y:S02]  /*dd90*/  FMNMX.FTZ R8, R127, R8, !PT ;  /* 0x000000087f087209 */ /* 0x000fe40007810000 */
[----:B------:R-:W-:Y:S02]  /*dda0*/  ISETP.GT.AND P4, PT, R25, 0x78, PT ;  /* 0x000000781900780c */ /* 0x000fe40003f84270 */
[----:B0-----:R-:W-:Y:S02]  /*ddb0*/  FSEL R11, R11, -INF , P3 ;  /* 0xff8000000b0b7808 */ /* 0x001fe40001800000 */
[----:B------:R-:W-:-:S02]  /*ddc0*/  FMNMX.FTZ R8, R121, R8, !PT ;  /* 0x0000000879087209 */ /* 0x000fc40007810000 */
        /* <DEDUP_REMOVED lines=8> */
[----:B------:R-:W0:Y:S01]  /*de50*/  SHFL.BFLY PT, R8, R25, 0x1, 0x1f ;  /* 0x0c201f0019087f89 */ /* 0x000e2200000e0000 */
[----:B------:R-:W1:Y:S01]  /*de60*/  S2R R57, SR_CgaCtaId ;  /* 0x0000000000397919 */ /* 0x000e620000008800 */
[----:B------:R-:W-:Y:S01]  /*de70*/  FMUL.FTZ R6, R6, R24 ;  /* 0x0000001806067220 */ /* 0x000fe20000410000 */
[----:B0-----:R-:W-:-:S04]  /*de80*/  FMNMX.FTZ R25, R25, R8, !PT ;  /* 0x0000000819197209 */ /* 0x001fc80007810000 */
[C---:B------:R-:W-:Y:S01]  /*de90*/  FSETP.NEU.FTZ.AND P1, PT, R25.reuse, -INF , PT ;  /* 0xff8000001900780b */ /* 0x040fe20003f3d000 */
[----:B------:R-:W-:-:S03]  /*dea0*/  FMUL.FTZ R55, R25, R24 ;  /* 0x0000001819377220 */ /* 0x000fc60000410000 */
[----:B------:R-:W-:Y:S02]  /*deb0*/  FSEL R8, R25, RZ, P1 ;  /* 0x000000ff19087208 */ /* 0x000fe40000800000 */
[----:B------:R-:W-:-:S03]  /*dec0*/  FSEL R55, R55, RZ, P1 ;  /* 0x000000ff37377208 */ /* 0x000fc60000800000 */
[----:B------:R-:W-:Y:S02]  /*ded0*/  FADD.FTZ R8, -R8, R10 ;  /* 0x0000000a08087221 */ /* 0x000fe40000010100 */
[-CC-:B------:R-:W-:Y:S02]  /*dee0*/  FFMA.FTZ R53, R53, R24.reuse, -R55.reuse ;  /* 0x0000001835357223 */ /* 0x180fe40000010837 */
[-C--:B------:R-:W-:Y:S01]  /*def0*/  FMUL.FTZ R8, R8, R24.reuse ;  /* 0x0000001808087220 */ /* 0x080fe20000410000 */
[-CC-:B------:R-:W-:Y:S01]  /*df00*/  FFMA.FTZ R149, R149, R24.reuse, -R55.reuse ;  /* 0x0000001895957223 */ /* 0x180fe20000010837 */
[----:B------:R-:W-:Y:S01]  /*df10*/  MUFU.EX2 R148, R148 ;  /* 0x0000009400947308 */ /* 0x000fe20000000800 */
[----:B------:R-:W-:-:S07]  /*df20*/  FFMA.FTZ R51, R51, R24, -R55 ;  /* 0x0000001833337223 */ /* 0x000fce0000010837 */
[----:B------:R-:W0:Y:S01]  /*df30*/  MUFU.EX2 R6, R6 ;  /* 0x0000000600067308 */ /* 0x000e220000000800 */
[-CC-:B------:R-:W-:Y:S01]  /*df40*/  FFMA.FTZ R151, R151, R24.reuse, -R55.reuse ;  /* 0x0000001897977223 */ /* 0x180fe20000010837 */
[----:B------:R-:W-:-:S06]  /*df50*/  FFMA.FTZ R49, R49, R24, -R55 ;  /* 0x0000001831317223 */ /* 0x000fcc0000010837 */
[----:B------:R-:W-:Y:S01]  /*df60*/  MUFU.EX2 R53, R53 ;  /* 0x0000003500357308 */ /* 0x000fe20000000800 */
[-CC-:B------:R-:W-:Y:S01]  /*df70*/  FFMA.FTZ R145, R145, R24.reuse, -R55.reuse ;  /* 0x0000001891917223 */ /* 0x180fe20000010837 */
[----:B------:R-:W-:-:S06]  /*df80*/  FFMA.FTZ R47, R47, R24, -R55 ;  /* 0x000000182f2f7223 */ /* 0x000fcc0000010837 */
[----:B------:R-:W2:Y:S01]  /*df90*/  MUFU.EX2 R8, R8 ;  /* 0x0000000800087308 */ /* 0x000ea20000000800 */
[-CC-:B------:R-:W-:Y:S01]  /*dfa0*/  FFMA.FTZ R147, R147, R24.reuse, -R55.reuse ;  /* 0x0000001893937223 */ /* 0x180fe20000010837 */
[-CC-:B------:R-:W-:Y:S01]  /*dfb0*/  FFMA.FTZ R45, R45, R24.reuse, -R55.reuse ;  /* 0x000000182d2d7223 */ /* 0x180fe20000010837 */
[-CC-:B------:R-:W-:Y:S01]  /*dfc0*/  FFMA.FTZ R141, R141, R24.reuse, -R55.reuse ;  /* 0x000000188d8d7223 */ /* 0x180fe20000010837 */
[-CC-:B------:R-:W-:Y:S01]  /*dfd0*/  FFMA.FTZ R43, R43, R24.reuse, -R55.reuse ;  /* 0x000000182b2b7223 */ /* 0x180fe20000010837 */
[----:B------:R-:W-:-:S03]  /*dfe0*/  FFMA.FTZ R143, R143, R24, -R55 ;  /* 0x000000188f8f7223 */ /* 0x000fc60000010837 */
[----:B------:R-:W3:Y:S01]  /*dff0*/  MUFU.EX2 R54, R54 ;  /* 0x0000003600367308 */ /* 0x000ee20000000800 */
[-CC-:B------:R-:W-:Y:S01]  /*e000*/  FFMA.FTZ R41, R41, R24.reuse, -R55.reuse ;  /* 0x0000001829297223 */ /* 0x180fe20000010837 */
[-CC-:B------:R-:W-:Y:S01]  /*e010*/  FFMA.FTZ R137, R137, R24.reuse, -R55.reuse ;  /* 0x0000001889897223 */ /* 0x180fe20000010837 */
[-CC-:B------:R-:W-:Y:S01]  /*e020*/  FFMA.FTZ R39, R39, R24.reuse, -R55.reuse ;  /* 0x0000001827277223 */ /* 0x180fe20000010837 */
[-CC-:B------:R-:W-:Y:S01]  /*e030*/  FFMA.FTZ R139, R139, R24.reuse, -R55.reuse ;  /* 0x000000188b8b7223 */ /* 0x180fe20000010837 */
[-CC-:B------:R-:W-:Y:S01]  /*e040*/  FFMA.FTZ R38, R38, R24.reuse, -R55.reuse ;  /* 0x0000001826267223 */ /* 0x180fe20000010837 */
[-CC-:B------:R-:W-:Y:S02]  /*e050*/  FFMA.FTZ R133, R133, R24.reuse, -R55.reuse ;  /* 0x0000001885857223 */ /* 0x180fe40000010837 */
[----:B------:R-:W4:Y:S01]  /*e060*/  MUFU.EX2 R149, R149 ;  /* 0x0000009500957308 */ /* 0x000f220000000800 */
        /* <DEDUP_REMOVED lines=14> */
[----:B------:R-:W5:Y:S01]  /*e150*/  MUFU.EX2 R150, R150 ;  /* 0x0000009600967308 */ /* 0x000f620000000800 */
[----:B------:R-:W-:-:S04]  /*e160*/  IMAD R55, R22, 0x8, R2 ;  /* 0x0000000816377824 */ /* 0x000fc800078e0202 */
[----:B------:R-:W-:-:S03]  /*e170*/  VIADD R55, R55, 0x16840 ;  /* 0x0001684037377836 */ /* 0x000fc60000000000 */
[----:B------:R-:W5:Y:S01]  /*e180*/  MUFU.EX2 R51, R51 ;  /* 0x0000003300337308 */ /* 0x000f620000000800 */
[----:B0-----:R-:W-:Y:S01]  /*e190*/  FFMA.FTZ R3, R6, R3, R148 ;  /* 0x0000000306037223 */ /* 0x001fe20000010094 */
[----:B-1----:R-:W-:-:S06]  /*e1a0*/  PRMT R55, R57, 0x654, R55 ;  /* 0x0000065439377816 */ /* 0x002fcc0000000037 */
[----:B------:R-:W0:Y:S01]  /*e1b0*/  MUFU.EX2 R52, R52 ;  /* 0x0000003400347308 */ /* 0x000e220000000800 */
[----:B--2---:R-:W-:Y:S01]  /*e1c0*/  FFMA.FTZ R0, R8, R0, R53 ;  /* 0x0000000008007223 */ /* 0x004fe20000010035 */
[----:B------:R4:W-:Y:S06]  /*e1d0*/  SYNCS.ARRIVE.TRANS64.RED.A1T0 RZ, [R55+URZ], RZ ;  /* 0x000000ff37ff79a7 */ /* 0x0009ec000810043f */
[----:B------:R-:W1:Y:S01]  /*e1e0*/  MUFU.EX2 R151, R151 ;  /* 0x0000009700977308 */ /* 0x000e620000000800 */
[----:B---3--:R-:W-:Y:S01]  /*e1f0*/  FADD.FTZ R3, R54, R3 ;  /* 0x0000000336037221 */ /* 0x008fe20000010000 */
[----:B----4-:R-:W-:-:S06]  /*e200*/  FADD.FTZ R55, R149, R0 ;  /* 0x0000000095377221 */ /* 0x010fcc0000010000 */
[----:B------:R-:W2:Y:S08]  /*e210*/  MUFU.EX2 R144, R144 ;  /* 0x0000009000907308 */ /* 0x000eb00000000800 */
[----:B------:R-:W3:Y:S01]  /*e220*/  MUFU.EX2 R49, R49 ;  /* 0x0000003100317308 */ /* 0x000ee20000000800 */
[----:B-----5:R-:W-:Y:S01]  /*e230*/  FADD.FTZ R0, R150, R3 ;  /* 0x0000000396007221 */ /* 0x020fe20000010000 */
[----:B------:R-:W-:-:S06]  /*e240*/  FADD.FTZ R3, R51, R55 ;  /* 0x0000003733037221 */ /* 0x000fcc0000010000 */
[----:B------:R-:W4:Y:S08]  /*e250*/  MUFU.EX2 R50, R50 ;  /* 0x0000003200327308 */ /* 0x000f300000000800 */
[----:B------:R-:W5:Y:S01]  /*e260*/  MUFU.EX2 R145, R145 ;  /* 0x0000009100917308 */ /* 0x000f620000000800 */
[----:B0-----:R-:W-:Y:S01]  /*e270*/  FADD.FTZ R0, R52, R0 ;  /* 0x0000000034007221 */ /* 0x001fe20000010000 */
[----:B-1----:R-:W-:-:S06]  /*e280*/  FADD.FTZ R3, R151, R3 ;  /* 0x0000000397037221 */ /* 0x002fcc0000010000 */
[----:B------:R-:W0:Y:S08]  /*e290*/  MUFU.EX2 R146, R146 ;  /* 0x0000009200927308 */ /* 0x000e300000000800 */
[----:B------:R-:W1:Y:S01]  /*e2a0*/  MUFU.EX2 R47, R47 ;  /* 0x0000002f002f7308 */ /* 0x000e620000000800 */
[----:B--2---:R-:W-:Y:S01]  /*e2b0*/  FADD.FTZ R0, R144, R0 ;  /* 0x0000000090007221 */ /* 0x004fe20000010000 */
[----:B---3--:R-:W-:-:S06]  /*e2c0*/  FADD.FTZ R3, R49, R3 ;  /* 0x0000000331037221 */ /* 0x008fcc0000010000 */
[----:B------:R-:W2:Y:S08]  /*e2d0*/  MUFU.EX2 R48, R48 ;  /* 0x0000003000307308 */ /* 0x000eb00000000800 */
[----:B------:R-:W3:Y:S01]  /*e2e0*/  MUFU.EX2 R147, R147 ;  /* 0x0000009300937308 */ /* 0x000ee20000000800 */
[----:B----4-:R-:W-:Y:S01]  /*e2f0*/  FADD.FTZ R0, R50, R0 ;  /* 0x0000000032007221 */ /* 0x010fe20000010000 */
[----:B-----5:R-:W-:-:S06]  /*e300*/  FADD.FTZ R3, R145, R3 ;  /* 0x0000000391037221 */ /* 0x020fcc0000010000 */
        /* <DEDUP_REMOVED lines=95> */
[----:B-----5:R-:W-:-:S03]  /*e900*/  FADD.FTZ R3, R11, R3 ;  /* 0x000000030b037221 */ /* 0x020fc60000010000 */
[----:B0-----:R-:W-:Y:S01]  /*e910*/  FADD.FTZ R0, R122, R0 ;  /* 0x000000007a007221 */ /* 0x001fe20000010000 */
[----:B-1----:R-:W-:-:S03]  /*e920*/  FADD.FTZ R55, R123, R3 ;  /* 0x000000037b377221 */ /* 0x002fc60000010000 */
[----:B--2---:R-:W-:Y:S01]  /*e930*/  FADD.FTZ R3, R10, R0 ;  /* 0x000000000a037221 */ /* 0x004fe20000010000 */
[----:B---3--:R-:W-:Y:S01]  /*e940*/  FADD.FTZ R0, R9, R55 ;  /* 0x0000003709007221 */ /* 0x008fe20000010000 */
[----:B------:R-:W-:Y:S06]  /*e950*/  @!P0 BRA `(.L_x_15468) ;  /* 0x0000000000048947 */ /* 0x000fec0003800000 */
[----:B------:R-:W-:Y:S01]  /*e960*/  BPT.TRAP 0x1 ;  /* 0x000000040000795c */ /* 0x000fe20000300000 */
.L_x_15468:
[----:B------:R-:W2:Y:S01]  /*e970*/  LDL R55, [R1+0x20] ;  /* 0x0000200001377983 */ /* 0x000ea20000100800 */
[----:B------:R-:W-:-:S04]  /*e980*/  IMAD R13, R13, 0x8, R2 ;  /* 0x000000080d0d7824 */ /* 0x000fc800078e0202 */
[----:B------:R-:W-:-:S05]  /*e990*/  VIADD R13, R13, 0x16860 ;  /* 0x000168600d0d7836 */ /* 0x000fca0000000000 */
[----:B------:R-:W-:Y:S01]  /*e9a0*/  PRMT R13, R57, 0x654, R13 ;  /* 0x00000654390d7816 */ /* 0x000fe2000000000d */
[----:B------:R-:W-:Y:S01]  /*e9b0*/  FMUL.FTZ R88, R88, R6 ;  /* 0x0000000658587220 */ /* 0x000fe20000410000 */
[----:B------:R-:W-:Y:S02]  /*e9c0*/  F2FP.BF16.F32.PACK_AB R121, R11, R121 ;  /* 0x000000790b79723e */ /* 0x000fe400000010ff */
[----:B------:R0:W-:Y:S01]  /*e9d0*/  SYNCS.ARRIVE.TRANS64.RED.A1T0 RZ, [R13+URZ], RZ ;  /* 0x000000ff0dff79a7 */ /* 0x0001e2000810043f */
        /* <DEDUP_REMOVED lines=66> */
[C---:B--2---:R-:W-:Y:S01]  /*ee00*/  ISETP.GT.AND P1, PT, R12.reuse, R55, PT ;  /* 0x000000370c00720c */ /* 0x044fe20003f24270 */
[----:B------:R-:W-:-:S12]  /*ee10*/  VIADD R12, R12, 0xffffffff ;  /* 0xffffffff0c0c7836 */ /* 0x000fd80000000000 */
[----:B------:R-:W-:Y:S05]  /*ee20*/  @P1 BRA `(.L_x_15469) ;  /* 0xffffffcc00c01947 */ /* 0x000fea000383ffff */
.L_x_15457:
[----:B------:R-:W-:-:S13]  /*ee30*/  ISETP.GE.AND P1, PT, R12, RZ, PT ;  /* 0x000000ff0c00720c */ /* 0x000fda0003f26270 */
[----:B------:R-:W-:Y:S05]  /*ee40*/  @!P1 BRA `(.L_x_15470) ;  /* 0x0000002400d89947 */ /* 0x000fea0003800000 */
[----:B------:R-:W-:Y:S02]  /*ee50*/  IMAD.MOV.U32 R10, RZ, RZ, R25 ;  /* 0x000000ffff0a7224 */ /* 0x000fe400078e0019 */
[----:B------:R-:W-:Y:S02]  /*ee60*/  IMAD.MOV.U32 R11, RZ, RZ, R7 ;  /* 0x000000ffff0b7224 */ /* 0x000fe400078e0007 */
[----:B------:R-:W-:Y:S02]  /*ee70*/  IMAD.MOV.U32 R6, RZ, RZ, R154 ;  /* 0x000000ffff067224 */ /* 0x000fe400078e009a */
[----:B------:R-:W-:-:S07]  /*ee80*/  IMAD.MOV.U32 R13, RZ, RZ, R22 ;  /* 0x000000ffff0d7224 */ /* 0x000fce00078e0016 */
.L_x_15482:
        /* <DEDUP_REMOVED lines=11> */
.L_x_15472:
[----:B------:R-:W-:Y:S01]  /*ef40*/  IMAD R7, R22, 0x8, R2 ;  /* 0x0000000816077824 */ /* 0x000fe200078e0202 */
[----:B------:R-:W-:-:S04]  /*ef50*/  SHF.L.U32 R8, R154, 0x1f, RZ ;  /* 0x0000001f9a087819 */ /* 0x000fc800000006ff */
[----:B------:R0:W1:Y:S01]  /*ef60*/  SYNCS.PHASECHK.TRANS64.TRYWAIT P1, [R7+URZ+0x16830], R8 ;  /* 0x01683008070075a7 */ /* 0x000062000802017f */
[----:B------:R-:W-:Y:S05]  /*ef70*/  @!P0 BRA `(.L_x_15473) ;  /* 0x0000000000048947 */ /* 0x000fea0003800000 */
[----:B------:R-:W-:Y:S01]  /*ef80*/  BPT.TRAP 0x1 ;  /* 0x000000040000795c */ /* 0x000fe20000300000 */
.L_x_15473:
[----:B------:R-:W-:Y:S04]  /*ef90*/  BSSY B0, `(.L_x_15471) ;  /* 0x0000004000007945 */ /* 0x000fe80003800000 */
[----:B-1----:R-:W-:Y:S05]  /*efa0*/  @P1 BRA `(.L_x_15474) ;  /* 0x0000000000081947 */ /* 0x002fea0003800000 */
[----:B------:R-:W1:Y:S02]  /*efb0*/  SYNCS.PHASECHK.TRANS64.TRYWAIT P1, [R7+URZ+0x16830], R8 ;  /* 0x01683008070075a7 */ /* 0x000e64000802017f */
[----:B-1----:R-:W-:Y:S05]  /*efc0*/  @!P1 BRA `(.L_x_15475) ;  /* 0x000000c8005c9947 */ /* 0x002fea0003800000 */
.L_x_15474:
[----:B------:R-:W-:Y:S05]  /*efd0*/  BSYNC B0 ;  /* 0x0000000000007941 */ /* 0x000fea0003800000 */
.L_x_15471:
[----:B01----:R-:W2:Y:S01]  /*efe0*/  LDL R8, [R1+0x18] ;  /* 0x0000180001087983 */ /* 0x003ea20000100800 */
[----:B------:R-:W-:Y:S01]  /*eff0*/  IMAD.MOV.U32 R9, RZ, RZ, 0x40000040 ;  /* 0x40000040ff097424 */ /* 0x000fe200078e00ff */
[----:B------:R-:W-:Y:S05]  /*f000*/  WARPSYNC.ALL ;  /* 0x0000000000007948 */ /* 0x000fea0003800000 */
[----:B------:R-:W-:Y:S01]  /*f010*/  R2UR UR19, R9 ;  /* 0x00000000091372ca */ /* 0x000fe200000e0000 */
[----:B------:R-:W0:Y:S01]  /*f020*/  S2R R7, SR_TID.X ;  /* 0x0000000000077919 */ /* 0x000e220000002100 */
[----:B------:R-:W-:Y:S01]  /*f030*/  IMAD.MOV.U32 R27, RZ, RZ, 0x40000040 ;  /* 0x40000040ff1b7424 */ /* 0x000fe200078e00ff */
[----:B------:R-:W-:Y:S01]  /*f040*/  R2UR UR8, R4 ;  /* 0x00000000040872ca */ /* 0x000fe200000e0000 */
[----:B------:R-:W-:Y:S01]  /*f050*/  IMAD.MOV.U32 R25, RZ, RZ, 0x40000040 ;  /* 0x40000040ff197424 */ /* 0x000fe200078e00ff */
[----:B------:R-:W-:-:S02]  /*f060*/  R2UR UR9, R5 ;  /* 0x00000000050972ca */ /* 0x000fc400000e0000 */
[----:B------:R-:W-:Y:S02]  /*f070*/  R2UR UR11, R27 ;  /* 0x000000001b0b72ca */ /* 0x000fe400000e0000 */
[----:B0-----:R-:W-:-:S04]  /*f080*/  SHF.R.U32.HI R7, RZ, 0x7, R7 ;  /* 0x00000007ff077819 */ /* 0x001fc80000011607 */
[----:B------:R-:W-:Y:S02]  /*f090*/  IADD3 R7, R7, 0x8, RZ ;  /* 0x0000000807077810 */ /* 0x000fe40007ffe0ff */
        /* <DEDUP_REMOVED lines=33> */
.L_x_15477:
[----:B------:R-:W-:Y:S01]  /*f2b0*/  SHF.L.U32 R6, R6, 0x1f, RZ ;  /* 0x0000001f06067819 */ /* 0x000fe200000006ff */
[----:B------:R-:W-:-:S04]  /*f2c0*/  IMAD R7, R13, 0x8, R2 ;  /* 0x000000080d077824 */ /* 0x000fc800078e0202 */
[----:B------:R0:W1:Y:S01]  /*f2d0*/  SYNCS.PHASECHK.TRANS64.TRYWAIT P1, [R7+URZ+0x16850], R6 ;  /* 0x01685006070075a7 */ /* 0x000062000802017f */
[----:B------:R-:W-:Y:S05]  /*f2e0*/  @!P0 BRA `(.L_x_15478) ;  /* 0x0000000000048947 */ /* 0x000fea0003800000 */
[----:B------:R-:W-:Y:S01]  /*f2f0*/  BPT.TRAP 0x1 ;  /* 0x000000040000795c */ /* 0x000fe20000300000 */
.L_x_15478:
[----:B-1----:R-:W-:Y:S05]  /*f300*/  @P1 BRA `(.L_x_15476) ;  /* 0x0000000000081947 */ /* 0x002fea0003800000 */
[----:B------:R-:W1:Y:S02]  /*f310*/  SYNCS.PHASECHK.TRANS64.TRYWAIT P1, [R7+URZ+0x16850], R6 ;  /* 0x01685006070075a7 */ /* 0x000e64000802017f */
[----:B-1----:R-:W-:Y:S05]  /*f320*/  @!P1 BRA `(.L_x_15479) ;  /* 0x000000c400989947 */ /* 0x002fea0003800000 */
.L_x_15476:
[----:B01----:R-:W-:Y:S01]  /*f330*/  VIADD R6, R2, 0x400 ;  /* 0x0000040002067836 */ /* 0x003fe20000000000 */
[----:B------:R-:W-:Y:S05]  /*f340*/  WARPSYNC.ALL ;  /* 0x0000000000007948 */ /* 0x000fea0003800000 */
[----:B------:R-:W-:Y:S01]  /*f350*/  SHF.R.U32.HI R6, RZ, 0x4, R6 ;  /* 0x00000004ff067819 */ /* 0x000fe20000011606 */
[----:B------:R-:W-:Y:S01]  /*f360*/  IMAD.MOV.U32 R7, RZ, RZ, 0x40000040 ;  /* 0x40000040ff077424 */ /* 0x000fe200078e00ff */
[----:B------:R-:W-:Y:S01]  /*f370*/  WARPGROUP.ARRIVE ;  /* 0x00000000000079c5 */ /* 0x000fe20000000000 */
[----:B------:R-:W-:Y:S01]  /*f380*/  IMAD.MOV.U32 R9, RZ, RZ, 0x40000040 ;  /* 0x40000040ff097424 */ /* 0x000fe200078e00ff */
[----:B------:R-:W-:-:S02]  /*f390*/  LOP3.LUT R6, R6, 0x3fff, RZ, 0xc0, !PT ;  /* 0x00003fff06067812 */ /* 0x000fc400078ec0ff */
[----:B------:R-:W-:Y:S01]  /*f3a0*/  R2UR UR7, R7 ;  /* 0x00000000070772ca */ /* 0x000fe200000e0000 */
[----:B------:R-:W-:Y:S01]  /*f3b0*/  IMAD.MOV.U32 R7, RZ, RZ, 0x40000040 ;  /* 0x40000040ff077424 */ /* 0x000fe200078e00ff */
[----:B------:R-:W-:-:S04]  /*f3c0*/  LEA R6, R13, R6, 0xa ;  /* 0x000000060d067211 */ /* 0x000fc800078e50ff */
[C---:B------:R-:W-:Y:S01]  /*f3d0*/  R2UR UR6, R6.reuse ;  /* 0x00000000060672ca */ /* 0x040fe200000e0000 */
[----:B------:R-:W-:-:S12]  /*f3e0*/  VIADD R8, R6, 0x80 ;  /* 0x0000008006087836 */ /* 0x000fd80000000000 */
        /* <DEDUP_REMOVED lines=56> */
.L_x_15480:
[----:B------:R-:W1:Y:S01]  /*f770*/  S2R R121, SR_CgaCtaId ;  /* 0x0000000000797919 */ /* 0x000e620000008800 */
[----:B------:R-:W-:Y:S01]  /*f780*/  FMUL.FTZ R120, R24, UR4 ;  /* 0x0000000418787c20 */ /* 0x000fe20008410000 */
[----:B------:R-:W-:Y:S01]  /*f790*/  FMUL.FTZ R122, R25, UR4 ;  /* 0x00000004197a7c20 */ /* 0x000fe20008410000 */
[----:B------:R-:W-:Y:S01]  /*f7a0*/  FMUL.FTZ R145, R26, UR4 ;  /* 0x000000041a917c20 */ /* 0x000fe20008410000 */
[----:B------:R-:W-:Y:S01]  /*f7b0*/  FMUL.FTZ R26, R28, UR4 ;  /* 0x000000041c1a7c20 */ /* 0x000fe20008410000 */
[----:B------:R-:W-:Y:S02]  /*f7c0*/  IMAD R7, R22, 0x8, R2 ;  /* 0x0000000816077824 */ /* 0x000fe400078e0202 */
[----:B------:R-:W-:Y:S01]  /*f7d0*/  FMUL.FTZ R29, R29, UR4 ;  /* 0x000000041d1d7c20 */ /* 0x000fe20008410000 */
[----:B------:R-:W2:Y:S01]  /*f7e0*/  MUFU.TANH R120, R120 ;  /* 0x0000007800787308 */ /* 0x000ea20000002400 */
[----:B0-----:R-:W-:Y:S01]  /*f7f0*/  FMUL.FTZ R6, R31, UR4 ;  /* 0x000000041f067c20 */ /* 0x001fe20008410000 */
[----:B------:R-:W-:Y:S01]  /*f800*/  FMUL.FTZ R31, R32, UR4 ;  /* 0x00000004201f7c20 */ /* 0x000fe20008410000 */
[----:B------:R-:W-:Y:S01]  /*f810*/  IADD3 R7, R7, 0x16840, RZ ;  /* 0x0001684007077810 */ /* 0x000fe20007ffe0ff */
        /* <DEDUP_REMOVED lines=21> */
[----:B-1----:R-:W-:Y:S01]  /*f970*/  PRMT R7, R121, 0x654, R7 ;  /* 0x0000065479077816 */ /* 0x002fe20000000007 */
[----:B------:R-:W-:Y:S01]  /*f980*/  FMUL.FTZ R65, R68, UR4 ;  /* 0x0000000444417c20 */ /* 0x000fe20008410000 */
[----:B------:R-:W-:Y:S01]  /*f990*/  FMUL.FTZ R68, R69, UR4 ;  /* 0x0000000445447c20 */ /* 0x000fe20008410000 */
[----:B------:R-:W-:Y:S01]  /*f9a0*/  FMUL.FTZ R72, R72, UR4 ;  /* 0x0000000448487c20 */ /* 0x000fe20008410000 */
[----:B------:R2:W-:Y:S01]  /*f9b0*/  SYNCS.ARRIVE.TRANS64.RED.A1T0 RZ, [R7+URZ], RZ ;  /* 0x000000ff07ff79a7 */ /* 0x0005e2000810043f */
[----:B------:R-:W-:Y:S01]  /*f9c0*/  FMUL.FTZ R69, R73, UR4 ;  /* 0x0000000449457c20 */ /* 0x000fe20008410000 */
[----:B------:R-:W-:Y:S01]  /*f9d0*/  FMUL.FTZ R73, R76, UR4 ;  /* 0x000000044c497c20 */ /* 0x000fe20008410000 */
[----:B------:R-:W1:Y:S01]  /*f9e0*/  MUFU.TANH R31, R31 ;  /* 0x0000001f001f7308 */ /* 0x000e620000002400 */
[----:B------:R-:W-:Y:S01]  /*f9f0*/  FMUL.FTZ R76, R77, UR4 ;  /* 0x000000044d4c7c20 */ /* 0x000fe20008410000 */
[----:B------:R-:W-:Y:S01]  /*fa00*/  FMUL.FTZ R77, R80, UR4 ;  /* 0x00000004504d7c20 */ /* 0x000fe20008410000 */
[----:B------:R-:W-:Y:S01]  /*fa10*/  FMUL.FTZ R80, R81, UR4 ;  /* 0x0000000451507c20 */ /* 0x000fe20008410000 */
[----:B------:R-:W-:Y:S01]  /*fa20*/  FMUL.FTZ R81, R84, UR4 ;  /* 0x0000000454517c20 */ /* 0x000fe20008410000 */
[----:B--2---:R-:W-:Y:S01]  /*fa30*/  FMNMX.FTZ R7, R120, R11, !PT ;  /* 0x0000000b78077209 */ /* 0x004fe20007810000 */
[----:B------:R-:W-:Y:S01]  /*fa40*/  FMUL.FTZ R84, R85, UR4 ;  /* 0x0000000455547c20 */ /* 0x000fe20008410000 */
[----:B------:R-:W-:Y:S01]  /*fa50*/  FMUL.FTZ R149, R27, UR4 ;  /* 0x000000041b957c20 */ /* 0x000fe20008410000 */
[----:B------:R-:W2:Y:S01]  /*fa60*/  MUFU.TANH R33, R33 ;  /* 0x0000002100217308 */ /* 0x000ea20000002400 */
[----:B0-----:R-:W-:Y:S01]  /*fa70*/  FMNMX.FTZ R7, R122, R7, !PT ;  /* 0x000000077a077209 */ /* 0x001fe20007810000 */
[----:B------:R-:W-:Y:S01]  /*fa80*/  FMUL.FTZ R151, R30, UR4 ;  /* 0x000000041e977c20 */ /* 0x000fe20008410000 */
[----:B------:R-:W-:Y:S01]  /*fa90*/  FMUL.FTZ R8, R34, UR4 ;  /* 0x0000000422087c20 */ /* 0x000fe20008410000 */
[----:B------:R-:W-:Y:S01]  /*faa0*/  FMUL.FTZ R48, R38, UR4 ;  /* 0x0000000426307c20 */ /* 0x000fe20008410000 */
[----:B---3--:R-:W-:Y:S01]  /*fab0*/  FMNMX.FTZ R24, R26, R7, !PT ;  /* 0x000000071a187209 */ /* 0x008fe20007810000 */
[----:B------:R-:W-:Y:S01]  /*fac0*/  FMUL.FTZ R147, R39, UR4 ;  /* 0x0000000427937c20 */ /* 0x000fe20008410000 */
[----:B------:R-:W-:Y:S01]  /*fad0*/  FMUL.FTZ R27, R42, UR4 ;  /* 0x000000042a1b7c20 */ /* 0x000fe20008410000 */
[----:B------:R-:W0:Y:S01]  /*fae0*/  MUFU.TANH R35, R35 ;  /* 0x0000002300237308 */ /* 0x000e220000002400 */
[----:B----4-:R-:W-:Y:S01]  /*faf0*/  FMNMX.FTZ R24, R29, R24, !PT ;  /* 0x000000181d187209 */ /* 0x010fe20007810000 */
[----:B------:R-:W-:Y:S01]  /*fb00*/  FMUL.FTZ R141, R43, UR4 ;  /* 0x000000042b8d7c20 */ /* 0x000fe20008410000 */
[----:B------:R-:W-:Y:S01]  /*fb10*/  FMUL.FTZ R44, R46, UR4 ;  /* 0x000000042e2c7c20 */ /* 0x000fe20008410000 */
[----:B------:R-:W-:Y:S01]  /*fb20*/  FMUL.FTZ R143, R47, UR4 ;  /* 0x000000042f8f7c20 */ /* 0x000fe20008410000 */
[----:B-1----:R-:W-:Y:S01]  /*fb30*/  FMNMX.FTZ R24, R31, R24, !PT ;  /* 0x000000181f187209 */ /* 0x002fe20007810000 */
        /* <DEDUP_REMOVED lines=144> */
[----:B0-----:R-:W-:Y:S02]  /*10440*/  FMNMX.FTZ R25, R25, R24, !PT ;  /* 0x0000001819197209 */ /* 0x001fe40007810000 */
[----:B------:R-:W0:Y:S03]  /*10450*/  LDC R24, c[0x0][0x988] ;  /* 0x00026200ff187b82 */ /* 0x000e260000000800 */
[----:B------:R-:W-:Y:S01]  /*10460*/  FADD.FTZ R10, -R25, R10 ;  /* 0x0000000a190a7221 */ /* 0x000fe20000010100 */
[-C--:B0-----:R-:W-:Y:S01]  /*10470*/  FMUL.FTZ R39, R7, R24.reuse ;  /* 0x0000001807277220 */ /* 0x081fe20000410000 */
[-C--:B------:R-:W-:Y:S02]  /*10480*/  FMUL.FTZ R11, R11, R24.reuse ;  /* 0x000000180b0b7220 */ /* 0x080fe40000410000 */
[-C--:B------:R-:W-:Y:S01]  /*10490*/  FMUL.FTZ R10, R10, R24.reuse ;  /* 0x000000180a0a7220 */ /* 0x080fe20000410000 */
[-CC-:B------:R-:W-:Y:S01]  /*104a0*/  FFMA.FTZ R134, R57, R24.reuse, -R39.reuse ;  /* 0x0000001839867223 */ /* 0x180fe20000010827 */
[-C--:B------:R-:W-:Y:S01]  /*104b0*/  FMUL.FTZ R57, R25, R24.reuse ;  /* 0x0000001819397220 */ /* 0x080fe20000410000 */
[-CC-:B------:R-:W-:Y:S01]  /*104c0*/  FFMA.FTZ R148, R120, R24.reuse, -R39.reuse ;  /* 0x0000001878947223 */ /* 0x180fe20000010827 */
[-CC-:B------:R-:W-:Y:S01]  /*104d0*/  FFMA.FTZ R132, R56, R24.reuse, -R39.reuse ;  /* 0x0000001838847223 */ /* 0x180fe20000010827 */
[-C--:B------:R-:W-:Y:S01]  /*104e0*/  FFMA.FTZ R43, R122, R24.reuse, -R39 ;  /* 0x000000187a2b7223 */ /* 0x080fe20000010827 */
[-CC-:B------:R-:W-:Y:S01]  /*104f0*/  FFMA.FTZ R56, R145, R24.reuse, -R57.reuse ;  /* 0x0000001891387223 */ /* 0x180fe20000010839 */
[-CC-:B------:R-:W-:Y:S01]  /*10500*/  FFMA.FTZ R149, R149, R24.reuse, -R57.reuse ;  /* 0x0000001895957223 */ /* 0x180fe20000010839 */
[-CC-:B------:R-:W-:Y:S01]  /*10510*/  FFMA.FTZ R145, R9, R24.reuse, -R57.reuse ;  /* 0x0000001809917223 */ /* 0x180fe20000010839 */
[----:B------:R-:W-:Y:S01]  /*10520*/  MUFU.EX2 R11, R11 ;  /* 0x0000000b000b7308 */ /* 0x000fe20000000800 */
[-C--:B------:R-:W-:Y:S01]  /*10530*/  FFMA.FTZ R9, R54, R24.reuse, -R57 ;  /* 0x0000001836097223 */ /* 0x080fe20000010839 */
[-CC-:B------:R-:W-:Y:S01]  /*10540*/  FFMA.FTZ R150, R26, R24.reuse, -R39.reuse ;  /* 0x000000181a967223 */ /* 0x180fe20000010827 */
[-CC-:B------:R-:W-:Y:S01]  /*10550*/  FFMA.FTZ R53, R53, R24.reuse, -R39.reuse ;  /* 0x0000001835357223 */ /* 0x180fe20000010827 */
[-CC-:B------:R-:W-:Y:S01]  /*10560*/  FFMA.FTZ R47, R37, R24.reuse, -R39.reuse ;  /* 0x00000018252f7223 */ /* 0x180fe20000010827 */
[-C--:B------:R-:W-:Y:S01]  /*10570*/  FFMA.FTZ R138, R52, R24.reuse, -R39 ;  /* 0x00000018348a7223 */ /* 0x080fe20000010827 */
[-C--:B------:R-:W-:Y:S01]  /*10580*/  FFMA.FTZ R151, R151, R24.reuse, -R57 ;  /* 0x0000001897977223 */ /* 0x080fe20000010839 */
        /* <DEDUP_REMOVED lines=27> */
[-C--:B------:R-:W-:Y:S01]  /*10740*/  FFMA.FTZ R122, R84, R24.reuse, -R39 ;  /* 0x00000018547a7223 */ /* 0x080fe20000010827 */
[-CC-:B------:R-:W-:Y:S01]  /*10750*/  FFMA.FTZ R50, R8, R24.reuse, -R57.reuse ;  /* 0x0000001808327223 */ /* 0x180fe20000010839 */
[----:B0-----:R-:W-:Y:S01]  /*10760*/  FFMA.FTZ R3, R11, R3, R148 ;  /* 0x000000030b037223 */ /* 0x001fe20000010094 */
        /* <DEDUP_REMOVED lines=8> */
[-CC-:B------:R-:W-:Y:S01]  /*107f0*/  FFMA.FTZ R42, R42, R24.reuse, -R57.reuse ;  /* 0x000000182a2a7223 */ /* 0x180fe20000010839 */
[-CC-:B------:R-:W-:Y:S01]  /*10800*/  FFMA.FTZ R137, R137, R24.reuse, -R57.reuse ;  /* 0x0000001889897223 */ /* 0x180fe20000010839 */
[-C--:B------:R-:W-:Y:S01]  /*10810*/  FFMA.FTZ R40, R40, R24.reuse, -R57 ;  /* 0x0000001828287223 */ /* 0x080fe20000010839 */
[----:B------:R1:W-:Y:S01]  /*10820*/  MUFU.EX2 R39, R53 ;  /* 0x0000003500277308 */ /* 0x0003e20000000800 */
        /* <DEDUP_REMOVED lines=8> */
[-CC-:B-1----:R-:W-:Y:S01]  /*108b0*/  FFMA.FTZ R53, R6, R24.reuse, -R57.reuse ;  /* 0x0000001806357223 */ /* 0x182fe20000010839 */
[-CC-:B------:R-:W-:Y:S01]  /*108c0*/  FFMA.FTZ R6, R55, R24.reuse, -R57.reuse ;  /* 0x0000001837067223 */ /* 0x180fe20000010839 */
[----:B0-----:R-:W-:Y:S01]  /*108d0*/  FADD.FTZ R55, R149, R0 ;  /* 0x0000000095377221 */ /* 0x001fe20000010000 */
        /* <DEDUP_REMOVED lines=129> */
.L_x_15481:
[----:B------:R-:W0:Y:S01]  /*110f0*/  S2R R55, SR_CgaCtaId ;  /* 0x0000000000377919 */ /* 0x000e220000008800 */
[----:B------:R-:W-:Y:S01]  /*11100*/  IMAD R13, R13, 0x8, R2 ;  /* 0x000000080d0d7824 */ /* 0x000fe200078e0202 */
[----:B------:R-:W-:Y:S01]  /*11110*/  ISETP.GT.AND P1, PT, R12, RZ, PT ;  /* 0x000000ff0c00720c */ /* 0x000fe20003f24270 */
[----:B------:R-:W-:Y:S01]  /*11120*/  FMUL.FTZ R88, R88, R11 ;  /* 0x0000000b58587220 */ /* 0x000fe20000410000 */
[----:B------:R-:W-:Y:S01]  /*11130*/  F2FP.BF16.F32.PACK_AB R123, R6, R123 ;  /* 0x0000007b067b723e */ /* 0x000fe200000010ff */
[----:B------:R-:W-:Y:S02]  /*11140*/  VIADD R13, R13, 0x16860 ;  /* 0x000168600d0d7836 */ /* 0x000fe40000000000 */
        /* <DEDUP_REMOVED lines=26> */
[----:B0-----:R-:W-:Y:S01]  /*112f0*/  PRMT R13, R55, 0x654, R13 ;  /* 0x00000654370d7816 */ /* 0x001fe2000000000d */
[-C--:B------:R-:W-:Y:S01]  /*11300*/  FMUL.FTZ R111, R111, R10.reuse ;  /* 0x0000000a6f6f7220 */ /* 0x080fe20000410000 */
[-C--:B------:R-:W-:Y:S01]  /*11310*/  FMUL.FTZ R114, R114, R10.reuse ;  /* 0x0000000a72727220 */ /* 0x080fe20000410000 */
[-C--:B------:R-:W-:Y:S01]  /*11320*/  FMUL.FTZ R115, R115, R10.reuse ;  /* 0x0000000a73737220 */ /* 0x080fe20000410000 */
[----:B------:R0:W-:Y:S01]  /*11330*/  SYNCS.ARRIVE.TRANS64.RED.A1T0 RZ, [R13+URZ], RZ ;  /* 0x000000ff0dff79a7 */ /* 0x0001e2000810043f */
        /* <DEDUP_REMOVED lines=39> */
.L_x_15470:
[----:B------:R-:W-:Y:S05]  /*115b0*/  WARPSYNC.ALL ;  /* 0x0000000000007948 */ /* 0x000fea0003800000 */
[----:B------:R-:W-:Y:S06]  /*115c0*/  BAR.ARV 0x8, 0x200 ;  /* 0x0208000000007b1d */ /* 0x000fec0000002000 */
[----:B------:R-:W-:Y:S05]  /*115d0*/  @!P0 BRA `(.L_x_15483) ;  /* 0x0000000000048947 */ /* 0x000fea0003800000 */
[----:B------:R-:W-:Y:S01]  /*115e0*/  BPT.TRAP 0x1 ;  /* 0x000000040000795c */ /* 0x000fe20000300000 */
.L_x_15483:
[----:B------:R-:W-:Y:S01]  /*115f0*/  IMAD R11, R22, 0x8, R2 ;  /* 0x00000008160b7824 */ /* 0x000fe200078e0202 */
[----:B------:R-:W-:-:S04]  /*11600*/  SHF.L.U32 R4, R154, 0x1f, RZ ;  /* 0x0000001f9a047819 */ /* 0x000fc800000006ff */
[----:B------:R0:W1:Y:S01]  /*11610*/  SYNCS.PHASECHK.TRANS64.TRYWAIT P1, [R11+URZ+0x16850], R4 ;  /* 0x016850040b0075a7 */ /* 0x000062000802017f */
[----:B------:R-:W-:Y:S05]  /*11620*/  @!P0 BRA `(.L_x_15484) ;  /* 0x0000000000048947 */ /* 0x000fea0003800000 */
[----:B------:R-:W-:Y:S01]  /*11630*/  BPT.TRAP 0x1 ;  /* 0x000000040000795c */ /* 0x000fe20000300000 */
.L_x_15484:
[----:B------:R-:W-:-:S04]  /*11640*/  IADD3 R2, R2, 0x400, RZ ;  /* 0x0000040002027810 */ /* 0x000fc80007ffe0ff */
[----:B------:R-:W-:-:S04]  /*11650*/  SHF.R.U32.HI R2, RZ, 0x4, R2 ;  /* 0x00000004ff027819 */ /* 0x000fc80000011602 */
[----:B------:R-:W-:Y:S01]  /*11660*/  LOP3.LUT R5, R2, 0x3fff, RZ, 0xc0, !PT ;  /* 0x00003fff02057812 */ /* 0x000fe200078ec0ff */
[----:B-1----:R-:W-:Y:S06]  /*11670*/  @P1 BRA `(.L_x_15485) ;  /* 0x0000000000081947 */ /* 0x002fec0003800000 */
[----:B------:R-:W1:Y:S02]  /*11680*/  SYNCS.PHASECHK.TRANS64.TRYWAIT P1, [R11+URZ+0x16850], R4 ;  /* 0x016850040b0075a7 */ /* 0x000e64000802017f */
[----:B-1----:R-:W-:Y:S05]  /*11690*/  @!P1 BRA `(.L_x_15486) ;  /* 0x000000a000d09947 */ /* 0x002fea0003800000 */
.L_x_15485:
[----:B01----:R-:W-:Y:S01]  /*116a0*/  IMAD R4, R22, 0x400, R5 ;  /* 0x0000040016047824 */ /* 0x003fe200078e0205 */
[----:B------:R-:W-:Y:S05]  /*116b0*/  WARPSYNC.ALL ;  /* 0x0000000000007948 */ /* 0x000fea0003800000 */
[----:B------:R-:W-:Y:S01]  /*116c0*/  IMAD.MOV.U32 R5, RZ, RZ, 0x40000040 ;  /* 0x40000040ff057424 */ /* 0x000fe200078e00ff */
[C---:B------:R-:W-:Y:S01]  /*116d0*/  R2UR UR6, R4.reuse ;  /* 0x00000000040672ca */ /* 0x040fe200000e0000 */
[----:B------:R-:W-:Y:S01]  /*116e0*/  WARPGROUP.ARRIVE ;  /* 0x00000000000079c5 */ /* 0x000fe20000000000 */
[----:B------:R-:W-:Y:S01]  /*116f0*/  VIADD R8, R4, 0x80 ;  /* 0x0000008004087836 */ /* 0x000fe20000000000 */
[----:B------:R-:W0:Y:S01]  /*11700*/  SHFL.BFLY PT, R2, R3, 0x2, 0x1f ;  /* 0x0c401f0003027f89 */ /* 0x000e2200000e0000 */
[----:B------:R-:W-:Y:S01]  /*11710*/  R2UR UR7, R5 ;  /* 0x00000000050772ca */ /* 0x000fe200000e0000 */
[----:B------:R-:W-:Y:S01]  /*11720*/  IMAD.MOV.U32 R9, RZ, RZ, 0x40000040 ;  /* 0x40000040ff097424 */ /* 0x000fe200078e00ff */
[----:B------:R-:W-:Y:S01]  /*11730*/  MOV R6, RZ ;  /* 0x000000ff00067202 */ /* 0x000fe20000000f00 */
[----:B------:R-:W-:-:S10]  /*11740*/  IMAD.MOV.U32 R5, RZ, RZ, 0x40000040 ;  /* 0x40000040ff057424 */ /* 0x000fd400078e00ff */
        /* <DEDUP_REMOVED lines=72> */
.L_x_15487:
[----:B------:R-:W2:Y:S01]  /*11bd0*/  LDL.LU R7, [R1+0x54] ;  /* 0x0000540001077983 */ /* 0x000ea20000300800 */
[----:B------:R-:W-:Y:S02]  /*11be0*/  VIADD R2, R11, 0x16860 ;  /* 0x000168600b027836 */ /* 0x000fe40000000000 */
[-C--:B------:R-:W-:Y:S01]  /*11bf0*/  FMUL.FTZ R27, R88, R4.reuse ;  /* 0x00000004581b7220 */ /* 0x080fe20000410000 */
[----:B------:R-:W1:Y:S01]  /*11c00*/  S2R R5, SR_CgaCtaId ;  /* 0x0000000000057919 */ /* 0x000e620000008800 */
[----:B------:R-:W-:Y:S02]  /*11c10*/  VIADD R22, R22, 0x1 ;  /* 0x0000000116167836 */ /* 0x000fe40000000000 */
[----:B------:R-:W-:-:S03]  /*11c20*/  FMUL.FTZ R12, R89, R4 ;  /* 0x00000004590c7220 */ /* 0x000fc60000410000 */
[----:B------:R-:W-:Y:S01]  /*11c30*/  ISETP.NE.AND P0, PT, R22, 0x2, PT ;  /* 0x000000021600780c */ /* 0x000fe20003f05270 */
[-C--:B------:R-:W-:Y:S01]  /*11c40*/  FMUL.FTZ R25, R92, R4.reuse ;  /* 0x000000045c197220 */ /* 0x080fe20000410000 */
[----:B------:R-:W-:Y:S01]  /*11c50*/  FMUL.FTZ R14, R93, R4 ;  /* 0x000000045d0e7220 */ /* 0x000fe20000410000 */
[----:B-1----:R-:W-:-:S04]  /*11c60*/  PRMT R2, R5, 0x654, R2 ;  /* 0x0000065405027816 */ /* 0x002fc80000000002 */
[----:B------:R1:W-:Y:S01]  /*11c70*/  SYNCS.ARRIVE.TRANS64.RED.A1T0 RZ, [R2+URZ], RZ ;  /* 0x000000ff02ff79a7 */ /* 0x0003e2000810043f */
        /* <DEDUP_REMOVED lines=34> */
.L_x_15417:
[----:B-1----:R-:W0:Y:S01]  /*11ea0*/  S2R R2, SR_TID.X ;  /* 0x0000000000027919 */ /* 0x002e220000002100 */
[----:B------:R-:W-:Y:S05]  /*11eb0*/  WARPSYNC.ALL ;  /* 0x0000000000007948 */ /* 0x000fea0003800000 */
[----:B0-----:R-:W-:-:S05]  /*11ec0*/  VIADD R38, R2, 0xffffff80 ;  /* 0xffffff8002267836 */ /* 0x001fca0000000000 */
[----:B------:R-:W-:-:S04]  /*11ed0*/  SHF.R.S32.HI R42, RZ, 0x1f, R38 ;  /* 0x0000001fff2a7819 */ /* 0x000fc80000011426 */
[----:B------:R-:W-:-:S04]  /*11ee0*/  LEA.HI R42, R42, R38, RZ, 0x3 ;  /* 0x000000262a2a7211 */ /* 0x000fc800078f18ff */
[----:B------:R-:W-:-:S05]  /*11ef0*/  LOP3.LUT R42, R42, 0xfffffff8, RZ, 0xc0, !PT ;  /* 0xfffffff82a2a7812 */ /* 0x000fca00078ec0ff */
[----:B------:R-:W-:-:S04]  /*11f00*/  IMAD.IADD R42, R38, 0x1, -R42 ;  /* 0x00000001262a7824 */ /* 0x000fc800078e0a2a */
[----:B------:R-:W-:-:S05]  /*11f10*/  IMAD.SHL.U32 R29, R42, 0x8, RZ ;  /* 0x000000082a1d7824 */ /* 0x000fca00078e00ff */
[----:B------:R-:W-:Y:S01]  /*11f20*/  SHF.R.S32.HI R28, RZ, 0x1f, R29 ;  /* 0x0000001fff1c7819 */ /* 0x000fe2000001141d */
        /* <DEDUP_REMOVED lines=8> */
[----:B------:R-:W2:Y:S01]  /*11fb0*/  LDL R4, [R1+0x68] ;  /* 0x0000680001047983 */ /* 0x000ea20000100800 */
[----:B------:R-:W3:Y:S01]  /*11fc0*/  S2R R5, SR_SWINHI ;  /* 0x0000000000057919 */ /* 0x000ee20000002f00 */
[----:B------:R-:W-:Y:S05]  /*11fd0*/  WARPSYNC.ALL ;  /* 0x0000000000007948 */ /* 0x000fea0003800000 */
[----:B------:R-:W4:Y:S01]  /*11fe0*/  LDL.LU R41, [R1+0x48] ;  /* 0x0000480001297983 */ /* 0x000f220000300800 */
[----:B------:R-:W-:Y:S01]  /*11ff0*/  F2FP.BF16.F32.PACK_AB R12, R12, R27 ;  /* 0x0000001b0c0c723e */ /* 0x000fe200000010ff */
[----:B------:R-:W-:Y:S01]  /*12000*/  ULDC.64 UR4, c[0x0][0xc00] ;  /* 0x0003000000047ab9 */ /* 0x000fe20000000a00 */
[----:B------:R-:W-:Y:S01]  /*12010*/  F2FP.BF16.F32.PACK_AB R13, R13, R90 ;  /* 0x0000005a0d0d723e */ /* 0x000fe200000010ff */
[----:B------:R-:W4:Y:S01]  /*12020*/  LDL.LU R40, [R1+0x4c] ;  /* 0x00004c0001287983 */ /* 0x000f220000300800 */
[----:B------:R-:W-:-:S02]  /*12030*/  F2FP.BF16.F32.PACK_AB R14, R14, R25 ;  /* 0x000000190e0e723e */ /* 0x000fc400000010ff */
[----:B------:R-:W-:Y:S01]  /*12040*/  F2FP.BF16.F32.PACK_AB R15, R15, R94 ;  /* 0x0000005e0f0f723e */ /* 0x000fe200000010ff */
[----:B------:R-:W-:Y:S01]  /*12050*/  IMAD.MOV.U32 R30, RZ, RZ, RZ ;  /* 0x000000ffff1e7224 */ /* 0x000fe200078e00ff */
[----:B------:R-:W4:Y:S01]  /*12060*/  LDL R36, [R1+0x3c] ;  /* 0x00003c0001247983 */ /* 0x000f220000100800 */
[----:B-1----:R-:W1:Y:S03]  /*12070*/  LDC R32, c[0x0][0xbe8] ;  /* 0x0002fa00ff207b82 */ /* 0x002e660000000800 */
[----:B------:R-:W4:Y:S01]  /*12080*/  LDL R44, [R1+0x24] ;  /* 0x00002400012c7983 */ /* 0x000f220000100800 */
[----:B------:R-:W-:Y:S02]  /*12090*/  MOV R20, R2 ;  /* 0x0000000200147202 */ /* 0x000fe40000000f00 */
[----:B---3--:R-:W-:Y:S02]  /*120a0*/  MOV R21, R5 ;  /* 0x0000000500157202 */ /* 0x008fe40000000f00 */
[----:B------:R-:W-:Y:S01]  /*120b0*/  BAR.SYNC.DEFER_BLOCKING 0x1, 0x180 ;  /* 0x0046000000007b1d */ /* 0x000fe20000010000 */
[----:B--2---:R-:W-:-:S03]  /*120c0*/  IMAD.WIDE R10, R4, 0x2, R20 ;  /* 0x00000002040a7825 */ /* 0x004fc600078e0214 */
[C---:B------:R-:W-:Y:S02]  /*120d0*/  IADD3 R31, P2, R10.reuse, 0x20, RZ ;  /* 0x000000200a1f7810 */ /* 0x040fe40007f5e0ff */
[C---:B------:R-:W-:Y:S02]  /*120e0*/  LOP3.LUT R9, R10.reuse, 0x380, RZ, 0xc0, !PT ;  /* 0x000003800a097812 */ /* 0x040fe400078ec0ff */
[C---:B------:R-:W-:Y:S02]  /*120f0*/  IADD3 R39, P0, R10.reuse, 0x60, RZ ;  /* 0x000000600a277810 */ /* 0x040fe40007f1e0ff */
[----:B----4-:R-:W-:Y:S02]  /*12100*/  IADD3 R37, P1, R10, 0x40, RZ ;  /* 0x000000400a257810 */ /* 0x010fe40007f3e0ff */
        /* <DEDUP_REMOVED lines=10> */
[----:B------:R-:W-:Y:S01]  /*121b0*/  IMAD.X R9, RZ, RZ, R11, P2 ;  /* 0x000000ffff097224 */ /* 0x000fe200010e060b */
[----:B------:R-:W-:-:S02]  /*121c0*/  IADD3.X R5, RZ, R11, RZ, P0, !PT ;  /* 0x0000000bff057210 */ /* 0x000fc400007fe4ff */
[----:B------:R-:W-:Y:S02]  /*121d0*/  LOP3.LUT R6, R6, R37, RZ, 0x3c, !PT ;  /* 0x0000002506067212 */ /* 0x000fe400078e3cff */
[----:B------:R-:W-:Y:S02]  /*121e0*/  LOP3.LUT R4, R24, R39, RZ, 0x3c, !PT ;  /* 0x0000002718047212 */ /* 0x000fe400078e3cff */
[----:B------:R-:W-:Y:S02]  /*121f0*/  MOV R10, R10 ;  /* 0x0000000a000a7202 */ /* 0x000fe40000000f00 */
[----:B------:R-:W-:Y:S02]  /*12200*/  MOV R27, R6 ;  /* 0x00000006001b7202 */ /* 0x000fe40000000f00 */
[----:B------:R-:W-:Y:S01]  /*12210*/  MOV R26, R4 ;  /* 0x00000004001a7202 */ /* 0x000fe20000000f00 */
[----:B------:R2:W-:Y:S01]  /*12220*/  STSM.16.M88.4 [R10], R12 ;  /* 0x0000000c0a007844 */ /* 0x0005e20000000200 */
[----:B------:R-:W-:-:S02]  /*12230*/  ISETP.NE.U32.AND P0, PT, RZ, UR4, PT ;  /* 0x00000004ff007c0c */ /* 0x000fc4000bf05070 */
[----:B------:R-:W-:Y:S02]  /*12240*/  IADD3 R24, P1, R41, UR4, RZ ;  /* 0x0000000429187c10 */ /* 0x000fe4000ff3e0ff */
[----:B------:R-:W-:Y:S02]  /*12250*/  MOV R31, R8 ;  /* 0x00000008001f7202 */ /* 0x000fe40000000f00 */
[----:B------:R-:W-:Y:S02]  /*12260*/  F2FP.BF16.F32.PACK_AB R4, R97, R96 ;  /* 0x000000606104723e */ /* 0x000fe400000010ff */
[----:B------:R-:W-:Y:S02]  /*12270*/  F2FP.BF16.F32.PACK_AB R5, R99, R98 ;  /* 0x000000626305723e */ /* 0x000fe400000010ff */
[----:B------:R-:W-:Y:S02]  /*12280*/  F2FP.BF16.F32.PACK_AB R6, R101, R100 ;  /* 0x000000646506723e */ /* 0x000fe400000010ff */
[----:B------:R-:W-:-:S02]  /*12290*/  F2FP.BF16.F32.PACK_AB R7, R103, R102 ;  /* 0x000000666707723e */ /* 0x000fc400000010ff */
[----:B------:R-:W-:Y:S02]  /*122a0*/  F2FP.BF16.F32.PACK_AB R8, R105, R104 ;  /* 0x000000686908723e */ /* 0x000fe400000010ff */
[----:B------:R-:W-:Y:S02]  /*122b0*/  F2FP.BF16.F32.PACK_AB R9, R107, R106 ;  /* 0x0000006a6b09723e */ /* 0x000fe400000010ff */
[----:B--2---:R-:W-:Y:S02]  /*122c0*/  F2FP.BF16.F32.PACK_AB R10, R109, R108 ;  /* 0x0000006c6d0a723e */ /* 0x004fe400000010ff */
[----:B------:R-:W-:Y:S02]  /*122d0*/  F2FP.BF16.F32.PACK_AB R11, R111, R110 ;  /* 0x0000006e6f0b723e */ /* 0x000fe400000010ff */
[----:B------:R-:W-:Y:S02]  /*122e0*/  F2FP.BF16.F32.PACK_AB R12, R113, R112 ;  /* 0x00000070710c723e */ /* 0x000fe400000010ff */
[----:B------:R-:W-:-:S02]  /*122f0*/  F2FP.BF16.F32.PACK_AB R13, R115, R114 ;  /* 0x00000072730d723e */ /* 0x000fc400000010ff */
        /* <DEDUP_REMOVED lines=11> */
[----:B--2---:R-:W-:Y:S01]  /*123b0*/  @P1 IADD3 R4, P3, R41, UR4, RZ ;  /* 0x0000000429041c10 */ /* 0x004fe2000ff7e0ff */
[----:B------:R-:W-:-:S02]  /*123c0*/  ULDC UR4, c[0x0][0xa88] ;  /* 0x0002a20000047ab9 */ /* 0x000fc40000000800 */
[----:B---3--:R-:W-:Y:S01]  /*123d0*/  IMAD.U32 R9, RZ, RZ, UR4 ;  /* 0x00000004ff097e24 */ /* 0x008fe2000f8e00ff */
[----:B------:R-:W-:Y:S01]  /*123e0*/  @P1 IADD3.X R5, R40, UR5, RZ, P3, !PT ;  /* 0x0000000528051c10 */ /* 0x000fe20009ffe4ff */
[----:B------:R2:W5:Y:S04]  /*123f0*/  @P0 LDG.E R30, desc[UR40][R24.64] ;  /* 0x00000028181e0981 */ /* 0x000568000c1e1900 */
        /* <DEDUP_REMOVED lines=10> */
.L_x_15490:
[----:B------:R-:W2:Y:S01]  /*124a0*/  LDL.LU R10, [R1+0x58] ;  /* 0x00005800010a7983 */ /* 0x000ea20000300800 */
[----:B-1----:R-:W-:Y:S01]  /*124b0*/  @P2 IMAD.HI.U32 R4, R15, R6, RZ ;  /* 0x000000060f042227 */ /* 0x002fe200078e00ff */
[----:B------:R-:W-:Y:S02]  /*124c0*/  ULDC.64 UR4, c[0x0][0xb90] ;  /* 0x0002e40000047ab9 */ /* 0x000fe40000000a00 */
[----:B------:R-:W4:Y:S04]  /*124d0*/  LDL.LU R8, [R1+0x50] ;  /* 0x0000500001087983 */ /* 0x000f280000300800 */
[----:B------:R-:W4:Y:S01]  /*124e0*/  LDL.LU R45, [R1+0x40] ;  /* 0x00004000012d7983 */ /* 0x000f220000300800 */
[----:B-----5:R-:W-:Y:S01]  /*124f0*/  SHF.R.S32.HI R31, RZ, 0x1f, R30 ;  /* 0x0000001fff1f7819 */ /* 0x020fe2000001141e */
[----:B------:R-:W-:Y:S01]  /*12500*/  IMAD.MOV.U32 R7, RZ, RZ, R15 ;  /* 0x000000ffff077224 */ /* 0x000fe200078e000f */
[----:B---3--:R-:W-:Y:S01]  /*12510*/  @P2 SHF.R.U32.HI R7, RZ, R37, R4 ;  /* 0x00000025ff072219 */ /* 0x008fe20000011604 */
[----:B------:R-:W3:Y:S04]  /*12520*/  LDL R14, [R1+0x64] ;  /* 0x00006400010e7983 */ /* 0x000ee80000100800 */
[----:B------:R-:W-:Y:S01]  /*12530*/  IMAD.MOV R13, RZ, RZ, -R7 ;  /* 0x000000ffff0d7224 */ /* 0x000fe200078e0a07 */
[----:B------:R-:W-:-:S02]  /*12540*/  SHF.R.S32.HI R43, RZ, 0x1f, R38 ;  /* 0x0000001fff2b7819 */ /* 0x000fc40000011426 */
[----:B------:R-:W-:Y:S02]  /*12550*/  SHF.R.S32.HI R12, RZ, 0x1f, R38 ;  /* 0x0000001fff0c7819 */ /* 0x000fe40000011426 */
[-C--:B------:R-:W-:Y:S02]  /*12560*/  LEA.HI R43, R43, R38.reuse, RZ, 0x3 ;  /* 0x000000262b2b7211 */ /* 0x080fe400078f18ff */
[----:B------:R-:W-:Y:S02]  /*12570*/  LEA.HI R12, R12, R38, RZ, 0x7 ;  /* 0x000000260c0c7211 */ /* 0x000fe400078f38ff */
[----:B------:R-:W-:Y:S02]  /*12580*/  SHF.R.S32.HI R43, RZ, 0x3, R43 ;  /* 0x00000003ff2b7819 */ /* 0x000fe4000001142b */
[----:B------:R-:W-:-:S05]  /*12590*/  LOP3.LUT R12, R12, 0xffffff80, RZ, 0xc0, !PT ;  /* 0xffffff800c0c7812 */ /* 0x000fca00078ec0ff */
[----:B------:R-:W-:Y:S01]  /*125a0*/  IMAD.IADD R12, R38, 0x1, -R12 ;  /* 0x00000001260c7824 */ /* 0x000fe200078e0a0c */
[----:B--2---:R-:W-:Y:S02]  /*125b0*/  SEL R40, R10, RZ, !P0 ;  /* 0x000000ff0a287207 */ /* 0x004fe40004000000 */
[----:B----4-:R-:W-:Y:S02]  /*125c0*/  SEL R39, R8, RZ, !P0 ;  /* 0x000000ff08277207 */ /* 0x010fe40004000000 */
[----:B------:R-:W-:Y:S01]  /*125d0*/  SHF.R.S32.HI R41, RZ, 0x1f, R45 ;  /* 0x0000001fff297819 */ /* 0x000fe2000001142d */
[----:B------:R-:W-:-:S04]  /*125e0*/  IMAD.WIDE.U32 R4, R45, UR4, R30 ;  /* 0x000000042d047c25 */ /* 0x000fc8000f8e001e */
[----:B------:R-:W-:-:S04]  /*125f0*/  IMAD R6, R41, UR4, RZ ;  /* 0x0000000429067c24 */ /* 0x000fc8000f8e02ff */
[----:B------:R-:W-:Y:S01]  /*12600*/  IMAD R11, R45, UR5, R6 ;  /* 0x000000052d0b7c24 */ /* 0x000fe2000f8e0206 */
[----:B------:R-:W-:-:S04]  /*12610*/  ULDC.64 UR4, c[0x0][0xb98] ;  /* 0x0002e60000047ab9 */ /* 0x000fc80000000a00 */
[----:B------:R-:W-:Y:S01]  /*12620*/  IADD3 R5, R5, R11, RZ ;  /* 0x0000000b05057210 */ /* 0x000fe20007ffe0ff */
        /* <DEDUP_REMOVED lines=18> */
[----:B---3--:R-:W-:Y:S01]  /*12750*/  IMAD.IADD R11, R14, 0x1, R44 ;  /* 0x000000010e0b7824 */ /* 0x008fe200078e022c */
[----:B------:R-:W-:Y:S02]  /*12760*/  ULDC.64 UR4, c[0x0][0xaa0] ;  /* 0x0002a80000047ab9 */ /* 0x000fe40000000a00 */
[----:B------:R-:W1:Y:S01]  /*12770*/  SHFL.IDX PT, R7, R10, RZ, 0x1c1f ;  /* 0x001c1fff0a077589 */ /* 0x000e6200000e0000 */
[----:B------:R-:W-:-:S03]  /*12780*/  IMAD.WIDE R4, R5, 0x2, R20 ;  /* 0x0000000205047825 */ /* 0x000fc600078e0214 */
[----:B------:R2:W-:Y:S01]  /*12790*/  SHFL.IDX PT, R36, R8, 0x1, 0x1c1f ;  /* 0x003c1f0008247f89 */ /* 0x0005e200000e0000 */
[----:B------:R-:W-:Y:S01]  /*127a0*/  IMAD R20, R9, R32, RZ ;  /* 0x0000002009147224 */ /* 0x000fe200078e02ff */
[----:B------:R-:W-:Y:S02]  /*127b0*/  LOP3.LUT P0, RZ, R12, 0x3, RZ, 0xc0, !PT ;  /* 0x000000030cff7812 */ /* 0x000fe4000780c0ff */
[----:B------:R-:W3:Y:S01]  /*127c0*/  SHFL.IDX PT, R37, R10, 0x1, 0x1c1f ;  /* 0x003c1f000a257f89 */ /* 0x000ee200000e0000 */
[C---:B------:R-:W-:Y:S01]  /*127d0*/  VIADD R9, R11.reuse, 0x8 ;  /* 0x000000080b097836 */ /* 0x040fe20000000000 */
[C---:B------:R-:W-:Y:S01]  /*127e0*/  IADD3 R13, P3, R4.reuse, 0x1800, RZ ;  /* 0x00001800040d7810 */ /* 0x040fe20007f7e0ff */
[----:B------:R-:W4:Y:S01]  /*127f0*/  @P2 LDC R21, c[0x0][0xbec] ;  /* 0x0002fb00ff152b82 */ /* 0x000f220000000800 */
[----:B------:R-:W-:Y:S02]  /*12800*/  IADD3 R25, P4, R4, 0x3000, RZ ;  /* 0x0000300004197810 */ /* 0x000fe40007f9e0ff */
[----:B------:R-:W-:-:S02]  /*12810*/  ISETP.GE.OR P1, PT, R11, R20, P0 ;  /* 0x000000140b00720c */ /* 0x000fc40000726670 */
[----:B------:R-:W-:Y:S02]  /*12820*/  ISETP.GE.OR P0, PT, R9, R20, P0 ;  /* 0x000000140900720c */ /* 0x000fe40000706670 */
[----:B------:R-:W-:Y:S02]  /*12830*/  LOP3.LUT R9, R4, 0x380, RZ, 0xc0, !PT ;  /* 0x0000038004097812 */ /* 0x000fe400078ec0ff */
[----:B------:R-:W-:Y:S02]  /*12840*/  LOP3.LUT R12, R13, 0x380, RZ, 0xc0, !PT ;  /* 0x000003800d0c7812 */ /* 0x000fe400078ec0ff */
[----:B------:R-:W-:Y:S02]  /*12850*/  LOP3.LUT R24, R25, 0x380, RZ, 0xc0, !PT ;  /* 0x0000038019187812 */ /* 0x000fe400078ec0ff */
[----:B------:R-:W-:Y:S02]  /*12860*/  SHF.R.U64 R9, R9, 0x3, RZ ;  /* 0x0000000309097819 */ /* 0x000fe400000012ff */
[----:B------:R-:W-:-:S02]  /*12870*/  SHF.R.U64 R12, R12, 0x3, RZ ;  /* 0x000000030c0c7819 */ /* 0x000fc400000012ff */
[----:B------:R-:W-:Y:S02]  /*12880*/  SHF.R.U64 R24, R24, 0x3, RZ ;  /* 0x0000000318187819 */ /* 0x000fe400000012ff */
[----:B--2---:R-:W-:Y:S01]  /*12890*/  LOP3.LUT R8, R9, R4, RZ, 0x3c, !PT ;  /* 0x0000000409087212 */ /* 0x004fe200078e3cff */
[--C-:B------:R-:W-:Y:S01]  /*128a0*/  IMAD.MOV.U32 R9, RZ, RZ, R5.reuse ;  /* 0x000000ffff097224 */ /* 0x100fe200078e0005 */
[----:B------:R-:W-:Y:S01]  /*128b0*/  LOP3.LUT R12, R12, R13, RZ, 0x3c, !PT ;  /* 0x0000000d0c0c7212 */ /* 0x000fe200078e3cff */
[--C-:B------:R-:W-:Y:S01]  /*128c0*/  IMAD.X R13, RZ, RZ, R5.reuse, P3 ;  /* 0x000000ffff0d7224 */ /* 0x100fe200018e0605 */
[----:B------:R-:W-:Y:S01]  /*128d0*/  LOP3.LUT R24, R24, R25, RZ, 0x3c, !PT ;  /* 0x0000001918187212 */ /* 0x000fe200078e3cff */
[----:B------:R-:W-:Y:S01]  /*128e0*/  IMAD.X R25, RZ, RZ, R5, P4 ;  /* 0x000000ffff197224 */ /* 0x000fe200020e0605 */
[----:B-1----:R-:W-:Y:S04]  /*128f0*/  @!P1 ST.E desc[UR40][R6.64], R3 ;  /* 0x0000000306009985 */ /* 0x002fe8000c101928 */
[----:B---3--:R1:W-:Y:S04]  /*12900*/  @!P0 ST.E desc[UR40][R36.64], R0 ;  /* 0x0000000024008985 */ /* 0x0083e8000c101928 */
[----:B------:R-:W2:Y:S04]  /*12910*/  LD.E.128 R8, desc[UR40][R8.64] ;  /* 0x0000002808087980 */ /* 0x000ea8000c101d00 */
[----:B------:R-:W3:Y:S04]  /*12920*/  LD.E.128 R12, desc[UR40][R12.64] ;  /* 0x000000280c0c7980 */ /* 0x000ee8000c101d00 */
[----:B------:R-:W3:Y:S01]  /*12930*/  LD.E.128 R24, desc[UR40][R24.64] ;  /* 0x0000002818187980 */ /* 0x000ee2000c101d00 */
[----:B------:R-:W-:Y:S01]  /*12940*/  IADD3 R38, P0, R4, 0x4800, RZ ;  /* 0x0000480004267810 */ /* 0x000fe20007f1e0ff */
[----:B-1----:R-:W1:Y:S03]  /*12950*/  @P2 LDC R37, c[0x0][0xbf0] ;  /* 0x0002fc00ff252b82 */ /* 0x002e660000000800 */
[----:B------:R-:W-:-:S04]  /*12960*/  LOP3.LUT R4, R38, 0x380, RZ, 0xc0, !PT ;  /* 0x0000038026047812 */ /* 0x000fc800078ec0ff */
[----:B------:R-:W-:-:S04]  /*12970*/  SHF.R.U64 R3, R4, 0x3, RZ ;  /* 0x0000000304037819 */ /* 0x000fc800000012ff */
[----:B------:R-:W-:Y:S01]  /*12980*/  LOP3.LUT R4, R3, R38, RZ, 0x3c, !PT ;  /* 0x0000002603047212 */ /* 0x000fe200078e3cff */
[----:B------:R-:W-:-:S04]  /*12990*/  IMAD R3, R31, UR4, RZ ;  /* 0x000000041f037c24 */ /* 0x000fc8000f8e02ff */
[C---:B------:R-:W-:Y:S02]  /*129a0*/  IMAD R3, R30.reuse, UR5, R3 ;  /* 0x000000051e037c24 */ /* 0x040fe4000f8e0203 */
[----:B------:R-:W-:Y:S01]  /*129b0*/  IMAD.WIDE.U32 R30, R30, UR4, RZ ;  /* 0x000000041e1e7c25 */ /* 0x000fe2000f8e00ff */
[----:B------:R-:W-:-:S03]  /*129c0*/  ULDC.64 UR4, c[0x0][0xae8] ;  /* 0x0002ba0000047ab9 */ /* 0x000fc60000000a00 */
[----:B------:R-:W-:Y:S02]  /*129d0*/  IMAD R0, R42, 0x30, R43 ;  /* 0x000000302a007824 */ /* 0x000fe400078e022b */
[----:B------:R-:W-:Y:S02]  /*129e0*/  IMAD.IADD R31, R31, 0x1, R3 ;  /* 0x000000011f1f7824 */ /* 0x000fe400078e0203 */
[----:B------:R-:W-:Y:S02]  /*129f0*/  IMAD R3, R41, UR4, RZ ;  /* 0x0000000429037c24 */ /* 0x000fe4000f8e02ff */
[----:B------:R-:W-:Y:S02]  /*12a00*/  IMAD.IADD R36, R44, 0x1, R0 ;  /* 0x000000012c247824 */ /* 0x000fe400078e0200 */
[C---:B------:R-:W-:Y:S02]  /*12a10*/  IMAD R3, R45.reuse, UR5, R3 ;  /* 0x000000052d037c24 */ /* 0x040fe4000f8e0203 */
[----:B------:R-:W-:Y:S01]  /*12a20*/  IMAD.WIDE.U32 R30, R45, UR4, R30 ;  /* 0x000000042d1e7c25 */ /* 0x000fe2000f8e001e */
[----:B------:R-:W-:-:S03]  /*12a30*/  ULDC.64 UR4, c[0x0][0xaf0] ;  /* 0x0002bc0000047ab9 */ /* 0x000fc60000000a00 */
[----:B----4-:R-:W-:-:S04]  /*12a40*/  @P2 IMAD.HI.U32 R0, R36, R21, RZ ;  /* 0x0000001524002227 */ /* 0x010fc800078e00ff */
[----:B------:R-:W-:Y:S02]  /*12a50*/  IMAD.IADD R31, R31, 0x1, R3 ;  /* 0x000000011f1f7824 */ /* 0x000fe400078e0203 */
[----:B------:R-:W-:Y:S01]  /*12a60*/  IMAD.MOV.U32 R3, RZ, RZ, R36 ;  /* 0x000000ffff037224 */ /* 0x000fe200078e0024 */
[----:B-1----:R-:W-:Y:S01]  /*12a70*/  @P2 SHF.R.U32.HI R3, RZ, R37, R0 ;  /* 0x00000025ff032219 */ /* 0x002fe20000011600 */
        /* <DEDUP_REMOVED lines=17> */
[----:B------:R-:W-:Y:S01]  /*12b90*/  ULDC.64 UR4, c[0x0][0xa80] ;  /* 0x0002a00000047ab9 */ /* 0x000fe20000000a00 */
[----:B------:R-:W-:Y:S02]  /*12ba0*/  IADD3.X R5, RZ, R5, RZ, P0, !PT ;  /* 0x00000005ff057210 */ /* 0x000fe400007fe4ff */
[----:B------:R-:W-:Y:S01]  /*12bb0*/  IMAD.IADD R3, R31, 0x1, R3 ;  /* 0x000000011f037824 */ /* 0x000fe200078e0203 */
[C---:B------:R-:W-:Y:S01]  /*12bc0*/  LEA R32, P0, R30.reuse, UR4, 0x1 ;  /* 0x000000041e207c11 */ /* 0x040fe2000f8008ff */
[----:B------:R-:W-:Y:S01]  /*12bd0*/  ULDC UR4, c[0x0][0xac8] ;  /* 0x0002b20000047ab9 */ /* 0x000fe20000000800 */
[----:B------:R-:W-:Y:S01]  /*12be0*/  IADD3 R41, R43, R44, RZ ;  /* 0x0000002c2b297210 */ /* 0x000fe20007ffe0ff */
[----:B------:R-:W5:Y:S01]  /*12bf0*/  LD.E.128 R4, desc[UR40][R4.64] ;  /* 0x0000002804047980 */ /* 0x000f62000c101d00 */
[----:B------:R-:W-:-:S03]  /*12c00*/  LEA.HI.X R40, R30, UR5, R3, 0x1, P0 ;  /* 0x000000051e287c11 */ /* 0x000fc600080f0c03 */
[----:B------:R-:W1:Y:S01]  /*12c10*/  SHFL.IDX PT, R30, R32, RZ, 0x181f ;  /* 0x00181fff201e7589 */ /* 0x000e6200000e0000 */
[----:B------:R-:W-:-:S03]  /*12c20*/  ISETP.GE.AND P0, PT, R29, UR4, PT ;  /* 0x000000041d007c0c */ /* 0x000fc6000bf06270 */
[----:B------:R-:W-:Y:S04]  /*12c30*/  SHFL.IDX PT, R36, R32, 0x1, 0x181f ;  /* 0x00381f0020247f89 */ /* 0x000fe800000e0000 */
[----:B------:R-:W4:Y:S04]  /*12c40*/  SHFL.IDX PT, R31, R40, RZ, 0x181f ;  /* 0x00181fff281f7589 */ /* 0x000f2800000e0000 */
[----:B------:R-:W0:Y:S01]  /*12c50*/  SHFL.IDX PT, R38, R32, 0x2, 0x181f ;  /* 0x00581f0020267f89 */ /* 0x000e2200000e0000 */
[----:B------:R-:W-:-:S03]  /*12c60*/  VIADD R3, R41, 0x30 ;  /* 0x0000003029037836 */ /* 0x000fc60000000000 */
[----:B------:R-:W0:Y:S01]  /*12c70*/  SHFL.IDX PT, R37, R40, 0x1, 0x181f ;  /* 0x00381f0028257f89 */ /* 0x000e2200000e0000 */
[CC--:B------:R-:W-:Y:S01]  /*12c80*/  ISETP.GE.OR P3, PT, R41.reuse, R20.reuse, P0 ;  /* 0x000000142900720c */ /* 0x0c0fe20000766670 */
[----:B------:R-:W-:Y:S02]  /*12c90*/  VIADD R21, R41, 0x60 ;  /* 0x0000006029157836 */ /* 0x000fe40000000000 */
[----:B------:R-:W0:Y:S01]  /*12ca0*/  SHFL.IDX PT, R39, R40, 0x2, 0x181f ;  /* 0x00581f0028277f89 */ /* 0x000e2200000e0000 */
[----:B------:R1:W-:Y:S06]  /*12cb0*/  MEMBAR.ALL.CTA ;  /* 0x0000000000007992 */ /* 0x0003ec0000008000 */
[----:B-1----:R-:W1:Y:S01]  /*12cc0*/  FENCE.VIEW.ASYNC.S ;  /* 0x00000000000073c6 */ /* 0x002e620000000000 */
[----:B------:R-:W-:-:S02]  /*12cd0*/  ISETP.GE.OR P2, PT, R3, R20, P0 ;  /* 0x000000140300720c */ /* 0x000fc40000746670 */
[----:B------:R-:W-:Y:S01]  /*12ce0*/  ISETP.GE.OR P1, PT, R21, R20, P0 ;  /* 0x000000141500720c */ /* 0x000fe20000726670 */
[----:B------:R-:W-:Y:S01]  /*12cf0*/  VIADD R0, R2, 0x16820 ;  /* 0x0001682002007836 */ /* 0x000fe20000000000 */
[----:B------:R-:W-:-:S04]  /*12d00*/  @!P3 LEA R30, P5, R29, R30, 0x1 ;  /* 0x0000001e1d1eb211 */ /* 0x000fc800078a08ff */
[----:B----4-:R-:W-:-:S05]  /*12d10*/  @!P3 LEA.HI.X R31, R29, R31, R28, 0x1, P5 ;  /* 0x0000001f1d1fb211 */ /* 0x010fca00028f0c1c */
[C---:B------:R-:W-:Y:S02]  /*12d20*/  @!P2 LEA R36, P4, R29.reuse, R36, 0x1 ;  /* 0x000000241d24a211 */ /* 0x040fe400078808ff */
[C---:B0-----:R-:W-:Y:S02]  /*12d30*/  @!P1 LEA R38, P5, R29.reuse, R38, 0x1 ;  /* 0x000000261d269211 */ /* 0x041fe400078a08ff */
[----:B------:R-:W-:Y:S02]  /*12d40*/  PRMT R0, RZ, 0x654, R0 ;  /* 0x00000654ff007816 */ /* 0x000fe40000000000 */
[C-C-:B------:R-:W-:Y:S02]  /*12d50*/  @!P2 LEA.HI.X R37, R29.reuse, R37, R28.reuse, 0x1, P4 ;  /* 0x000000251d25a211 */ /* 0x140fe400020f0c1c */
[----:B------:R-:W-:Y:S01]  /*12d60*/  @!P1 LEA.HI.X R39, R29, R39, R28, 0x1, P5 ;  /* 0x000000271d279211 */ /* 0x000fe200028f0c1c */
[----:B-1----:R4:W-:Y:S01]  /*12d70*/  SYNCS.ARRIVE.TRANS64.RED.A1T0 RZ, [R0+URZ], RZ ;  /* 0x000000ff00ff79a7 */ /* 0x0029e2000810043f */
[----:B------:R-:W-:-:S05]  /*12d80*/  VIADD R3, R41, 0x90 ;  /* 0x0000009029037836 */ /* 0x000fca0000000000 */
[----:B------:R-:W-:Y:S01]  /*12d90*/  ISETP.GE.OR P0, PT, R3, R20, P0 ;  /* 0x000000140300720c */ /* 0x000fe20000706670 */
[----:B------:R-:W0:Y:S04]  /*12da0*/  SHFL.IDX PT, R32, R32, 0x3, 0x181f ;  /* 0x00781f0020207f89 */ /* 0x000e2800000e0000 */
[----:B------:R-:W1:Y:S04]  /*12db0*/  SHFL.IDX PT, R40, R40, 0x3, 0x181f ;  /* 0x00781f0028287f89 */ /* 0x000e6800000e0000 */
[----:B--2---:R4:W-:Y:S04]  /*12dc0*/  @!P3 ST.E.128 desc[UR40][R30.64], R8 ;  /* 0x000000081e00b985 */ /* 0x0049e8000c101d28 */
[----:B---3--:R4:W-:Y:S04]  /*12dd0*/  @!P2 ST.E.128 desc[UR40][R36.64], R12 ;  /* 0x0000000c2400a985 */ /* 0x0089e8000c101d28 */
[----:B------:R4:W-:Y:S01]  /*12de0*/  @!P1 ST.E.128 desc[UR40][R38.64], R24 ;  /* 0x0000001826009985 */ /* 0x0009e2000c101d28 */
[----:B01----:R-:W-:Y:S05]  /*12df0*/  @P0 BRA `(.L_x_15491) ;  /* 0x0000000800740947 */ /* 0x003fea0003800000 */
[----:B----4-:R-:W-:-:S04]  /*12e00*/  LEA R8, P0, R29, R32, 0x1 ;  /* 0x000000201d087211 */ /* 0x010fc800078008ff */
[----:B------:R-:W-:-:S05]  /*12e10*/  LEA.HI.X R9, R29, R40, R28, 0x1, P0 ;  /* 0x000000281d097211 */ /* 0x000fca00000f0c1c */
[----:B-----5:R2:W-:Y:S01]  /*12e20*/  ST.E.128 desc[UR40][R8.64], R4 ;  /* 0x0000000408007985 */ /* 0x0205e2000c101d28 */
[----:B------:R-:W-:Y:S05]  /*12e30*/  BRA `(.L_x_15491) ;  /* 0x0000000800647947 */ /* 0x000fea0003800000 */
.L_x_15489:
        /* <DEDUP_REMOVED lines=19> */
[----:B---3--:R-:W-:Y:S01]  /*12f70*/  ISETP.NE.AND P2, PT, R25, 0x1, PT ;  /* 0x000000011900780c */ /* 0x008fe20003f45270 */
[----:B----4-:R-:W-:-:S12]  /*12f80*/  VIADD R31, R10, 0xffffff80 ;  /* 0xffffff800a1f7836 */ /* 0x010fd80000000000 */
        /* <DEDUP_REMOVED lines=8> */
.L_x_15492:
        /* <DEDUP_REMOVED lines=11> */
[----:B-----5:R-:W-:Y:S01]  /*130c0*/  IADD3 R10, R30, -0x80, R10 ;  /* 0xffffff801e0a7810 */ /* 0x020fe20007ffe00a */
        /* <DEDUP_REMOVED lines=36> */
.L_x_15494:
[----:B------:R-:W-:Y:S05]  /*13310*/  BSYNC B1 ;  /* 0x0000000000017941 */ /* 0x000fea0003800000 */
.L_x_15493:
[----:B------:R-:W-:Y:S01]  /*13320*/  SHF.R.S32.HI R26, RZ, 0x1f, R31 ;  /* 0x0000001fff1a7819 */ /* 0x000fe2000001141f */
[----:B------:R-:W-:Y:S01]  /*13330*/  ULDC.64 UR4, c[0x0][0xaa0] ;  /* 0x0002a80000047ab9 */ /* 0x000fe20000000a00 */
[----:B------:R-:W-:Y:S01]  /*13340*/  ULDC.64 UR6, c[0x0][0xa80] ;  /* 0x0002a00000067ab9 */ /* 0x000fe20000000a00 */
[----:B0-----:R-:W-:Y:S01]  /*13350*/  IMAD R3, R11, UR4, RZ ;  /* 0x000000040b037c24 */ /* 0x001fe2000f8e02ff */
[----:B------:R-:W-:Y:S01]  /*13360*/  LEA.HI R26, R26, R31, RZ, 0x3 ;  /* 0x0000001f1a1a7211 */ /* 0x000fe200078f18ff */
[----:B------:R-:W-:-:S03]  /*13370*/  IMAD.WIDE.U32 R4, R0, UR4, RZ ;  /* 0x0000000400047c25 */ /* 0x000fc6000f8e00ff */
[----:B------:R-:W-:Y:S01]  /*13380*/  SHF.R.S32.HI R26, RZ, 0x3, R26 ;  /* 0x00000003ff1a7819 */ /* 0x000fe2000001141a */
[----:B------:R-:W-:Y:S01]  /*13390*/  IMAD R3, R0, UR5, R3 ;  /* 0x0000000500037c24 */ /* 0x000fe2000f8e0203 */
[----:B------:R-:W-:Y:S02]  /*133a0*/  ULDC.64 UR4, c[0x0][0xae8] ;  /* 0x0002ba0000047ab9 */ /* 0x000fe40000000a00 */
[----:B------:R-:W-:Y:S02]  /*133b0*/  IMAD R6, R12, UR4, RZ ;  /* 0x000000040c067c24 */ /* 0x000fe4000f8e02ff */
[----:B------:R-:W-:Y:S02]  /*133c0*/  IMAD R0, R42, 0x30, R26 ;  /* 0x000000302a007824 */ /* 0x000fe400078e021a */
[----:B------:R-:W-:Y:S02]  /*133d0*/  IMAD.IADD R5, R5, 0x1, R3 ;  /* 0x0000000105057824 */ /* 0x000fe400078e0203 */
[----:B-----5:R-:W-:-:S02]  /*133e0*/  IMAD.IADD R9, R30, 0x1, R0 ;  /* 0x000000011e097824 */ /* 0x020fc400078e0200 */
[----:B------:R-:W-:Y:S02]  /*133f0*/  IMAD R7, R24, UR5, R6 ;  /* 0x0000000518077c24 */ /* 0x000fe4000f8e0206 */
[----:B------:R-:W-:Y:S01]  /*13400*/  @P2 IMAD.HI.U32 R0, R9, R20, RZ ;  /* 0x0000001409002227 */ /* 0x000fe200078e00ff */
[----:B------:R-:W-:-:S03]  /*13410*/  MOV R3, R9 ;  /* 0x0000000900037202 */ /* 0x000fc60000000f00 */
[----:B------:R-:W-:Y:S01]  /*13420*/  IMAD.WIDE.U32 R4, R24, UR4, R4 ;  /* 0x0000000418047c25 */ /* 0x000fe2000f8e0004 */
[----:B------:R-:W-:Y:S01]  /*13430*/  ULDC.64 UR4, c[0x0][0xaf0] ;  /* 0x0002bc0000047ab9 */ /* 0x000fe20000000a00 */
[----:B------:R-:W-:Y:S02]  /*13440*/  @P2 SHF.R.U32.HI R3, RZ, R27, R0 ;  /* 0x0000001bff032219 */ /* 0x000fe40000011600 */
        /* <DEDUP_REMOVED lines=39> */
[C-C-:B--2---:R-:W-:Y:S02]  /*136c0*/  @!P2 LEA.HI.X R3, R29.reuse, R0, R28.reuse, 0x1, P5 ;  /* 0x000000001d03a211 */ /* 0x144fe400028f0c1c */
[----:B------:R0:W2:Y:S01]  /*136d0*/  SHFL.IDX PT, R0, R20, 0x3, 0x181f ;  /* 0x00781f0014007f89 */ /* 0x0000a200000e0000 */
[C---:B---3--:R-:W-:Y:S02]  /*136e0*/  @!P3 LEA R8, P1, R29.reuse, R5, 0x1 ;  /* 0x000000051d08b211 */ /* 0x048fe400078208ff */
[----:B------:R-:W-:Y:S02]  /*136f0*/  @!P2 MOV R11, R3 ;  /* 0x00000003000ba202 */ /* 0x000fe40000000f00 */
[C---:B----4-:R-:W-:Y:S02]  /*13700*/  @!P4 LEA R25, P5, R29.reuse, R14, 0x1 ;  /* 0x0000000e1d19c211 */ /* 0x050fe400078a08ff */
[----:B------:R0:W3:Y:S01]  /*13710*/  SHFL.IDX PT, R14, R7, 0x3, 0x181f ;  /* 0x00781f00070e7f89 */ /* 0x0000e200000e0000 */
[----:B-----5:R-:W-:-:S02]  /*13720*/  @!P3 LEA.HI.X R9, R29, R4, R28, 0x1, P1 ;  /* 0x000000041d09b211 */ /* 0x020fc400008f0c1c */
[----:B------:R-:W-:Y:S01]  /*13730*/  @!P4 IMAD.MOV.U32 R4, RZ, RZ, R25 ;  /* 0x000000ffff04c224 */ /* 0x000fe200078e0019 */
[----:B------:R0:W-:Y:S01]  /*13740*/  @!P2 ST.E.128 desc[UR40][R10.64], RZ ;  /* 0x000000ff0a00a985 */ /* 0x0001e2000c101d28 */
[----:B-1----:R-:W-:-:S03]  /*13750*/  @!P4 LEA.HI.X R5, R29, R6, R28, 0x1, P5 ;  /* 0x000000061d05c211 */ /* 0x002fc600028f0c1c */
[----:B------:R0:W-:Y:S04]  /*13760*/  @!P3 ST.E.128 desc[UR40][R8.64], RZ ;  /* 0x000000ff0800b985 */ /* 0x0001e8000c101d28 */
[----:B------:R0:W-:Y:S02]  /*13770*/  @!P4 ST.E.128 desc[UR40][R4.64], RZ ;  /* 0x000000ff0400c985 */ /* 0x0001e4000c101d28 */
.L_x_15674:
[----:B------:R-:W-:-:S05]  /*13780*/  VIADD R24, R24, 0x90 ;  /* 0x0000009018187836 */ /* 0x000fca0000000000 */
[----:B------:R-:W-:-:S13]  /*13790*/  ISETP.GE.OR P0, PT, R24, R21, P0 ;  /* 0x000000151800720c */ /* 0x000fda0000706670 */
[----:B---3--:R-:W-:-:S04]  /*137a0*/  @!P0 LEA R14, P1, R29, R14, 0x1 ;  /* 0x0000000e1d0e8211 */ /* 0x008fc800078208ff */
[----:B--2---:R-:W-:-:S05]  /*137b0*/  @!P0 LEA.HI.X R15, R29, R0, R28, 0x1, P1 ;  /* 0x000000001d0f8211 */ /* 0x004fca00008f0c1c */
[----:B------:R1:W-:Y:S04]  /*137c0*/  @!P0 ST.E.128 desc[UR40][R14.64], RZ ;  /* 0x000000ff0e008985 */ /* 0x0003e8000c101d28 */
.L_x_15491:
[----:B------:R-:W-:Y:S05]  /*137d0*/  BSYNC B0 ;  /* 0x0000000000007941 */ /* 0x000fea0003800000 */
.L_x_15488:
[----:B------:R-:W-:Y:S02]  /*137e0*/  ULDC UR4, c[0x0][0xc3c] ;  /* 0x00030f0000047ab9 */ /* 0x000fe40000000800 */
[----:B------:R-:W-:-:S13]  /*137f0*/  ISETP.GE.AND P0, PT, R35, UR4, PT ;  /* 0x0000000423007c0c */ /* 0x000fda000bf06270 */
[----:B------:R-:W-:Y:S05]  /*13800*/  @!P0 BRA `(.L_x_15496) ;  /* 0xfffffed800048947 */ /* 0x000fea000383ffff */
[----:B------:R-:W-:Y:S05]  /*13810*/  BRA `(.L_x_15351) ;  /* 0x0000006c00387947 */ /* 0x000fea0003800000 */
.L_x_15349:
[----:B------:R-:W-:-:S08]  /*13820*/  NOP ;  /* 0x0000000000007918 */ /* 0x000fd00000000000 */
[----:B--2---:R-:W0:-:S00]  /*13830*/  USETMAXREG.DEALLOC.CTAPOOL 0x20 ;  /* 0x00000020000079c8 */ /* 0x004e0000080e0500 */
        /* <DEDUP_REMOVED lines=16> */
.L_x_15497:
        /* <DEDUP_REMOVED lines=42> */
.L_x_15503:
        /* <DEDUP_REMOVED lines=12> */
.L_x_15502:
[----:B------:R-:W-:Y:S05]  /*13ca0*/  BSYNC B0 ;  /* 0x0000000000007941 */ /* 0x000fea0003800000 */
.L_x_15501:
        /* <DEDUP_REMOVED lines=20> */
[----:B------:R-:W-:Y:S02]  /*13df0*/  IMAD.MOV.U32 R6, RZ, RZ, R9 ;  /* 0x000000ffff067224 */ /* 0x000fe400078e0009 */
[----:B------:R-:W-:-:S07]  /*13e00*/  IMAD.MOV.U32 R9, RZ, RZ, R3 ;  /* 0x000000ffff097224 */ /* 0x000fce00078e0003 */
.L_x_15499:
        /* <DEDUP_REMOVED lines=19> */
[----:B------:R-:W-:-:S05]  /*13f40*/  IADD3 R11, R13, -0x1, RZ ;  /* 0xffffffff0d0b7810 */ /* 0x000fca0007ffe0ff */
[----:B------:R0:W1:Y:S02]  /*13f50*/  SHFL.IDX PT, R16, R6, R11, 0x1f ;  /* 0x00001f0b06107589 */ /* 0x00006400000e0000 */
.L_x_15504:
[----:B-1----:R-:W-:Y:S01]  /*13f60*/  IMAD R16, R16, UR5, R9 ;  /* 0x0000000510107c24 */ /* 0x002fe2000f8e0209 */
[----:B0-----:R-:W-:Y:S01]  /*13f70*/  IABS R6, R4 ;  /* 0x0000000400067213 */ /* 0x001fe20000000000 */
[----:B------:R-:W-:Y:S02]  /*13f80*/  IMAD R11, R15, R8, RZ ;  /* 0x000000080f0b7224 */ /* 0x000fe400078e02ff */
[----:B------:R-:W-:Y:S01]  /*13f90*/  IMAD.MOV.U32 R2, RZ, RZ, RZ ;  /* 0x000000ffff027224 */ /* 0x000fe200078e00ff */
[----:B------:R-:W-:Y:S01]  /*13fa0*/  IADD3 R9, -R16, UR6, RZ ;  /* 0x0000000610097c10 */ /* 0x000fe2000fffe1ff */
[----:B------:R-:W-:Y:S02]  /*13fb0*/  IMAD.MOV R6, RZ, RZ, -R6 ;  /* 0x000000ffff067224 */ /* 0x000fe400078e0a06 */
        /* <DEDUP_REMOVED lines=20> */
[----:B------:R-:W-:-:S04]  /*14100*/  IABS R8, R7 ;  /* 0x0000000700087213 */ /* 0x000fc80000000000 */
[----:B------:R-:W0:Y:S08]  /*14110*/  I2F.RP R10, R8 ;  /* 0x00000008000a7306 */ /* 0x000e300000209400 */
[----:B0-----:R-:W0:Y:S02]  /*14120*/  MUFU.RCP R10, R10 ;  /* 0x0000000a000a7308 */ /* 0x001e240000001000 */
[----:B0-----:R-:W-:Y:S01]  /*14130*/  VIADD R3, R10, 0xffffffe ;  /* 0x0ffffffe0a037836 */ /* 0x001fe20000000000 */
[----:B------:R-:W-:-:S05]  /*14140*/  IABS R10, R7 ;  /* 0x00000007000a7213 */ /* 0x000fca0000000000 */
[----:B------:R-:W0:Y:S02]  /*14150*/  F2I.FTZ.U32.TRUNC.NTZ R3, R3 ;  /* 0x0000000300037305 */ /* 0x000e24000021f000 */
[----:B0-----:R-:W-:-:S05]  /*14160*/  IADD3 R11, RZ, -R3, RZ ;  /* 0x80000003ff0b7210 */ /* 0x001fca0007ffe0ff */
[----:B------:R-:W-:-:S04]  /*14170*/  IMAD R9, R11, R8, RZ ;  /* 0x000000080b097224 */ /* 0x000fc800078e02ff */
        /* <DEDUP_REMOVED lines=15> */
[----:B------:R-:W-:Y:S02]  /*14270*/  @!P1 LOP3.LUT R2, RZ, R7, RZ, 0x33, !PT ;  /* 0x00000007ff029212 */ /* 0x000fe400078e33ff */
[----:B------:R-:W-:Y:S02]  /*14280*/  IADD3 R7, -R7, RZ, RZ ;  /* 0x000000ff07077210 */ /* 0x000fe40007ffe1ff */
[----:B------:R-:W-:-:S03]  /*14290*/  LOP3.LUT R17, RZ, R2, RZ, 0x33, !PT ;  /* 0x00000002ff117212 */ /* 0x000fc600078e33ff */
[----:B------:R-:W-:Y:S02]  /*142a0*/  IMAD R18, R2, R7, R3 ;  /* 0x0000000702127224 */ /* 0x000fe400078e0203 */
[----:B------:R-:W-:Y:S01]  /*142b0*/  IMAD.IADD R17, R0, 0x1, R17 ;  /* 0x0000000100117824 */ /* 0x000fe200078e0211 */
[----:B------:R-:W-:Y:S06]  /*142c0*/  BRA `(.L_x_15505) ;  /* 0x00000000000c7947 */ /* 0x000fec0003800000 */
.L_x_15500:
[----:B------:R-:W-:Y:S02]  /*142d0*/  IMAD.MOV.U32 R17, RZ, RZ, RZ ;  /* 0x000000ffff117224 */ /* 0x000fe400078e00ff */
[----:B------:R-:W-:Y:S02]  /*142e0*/  IMAD.U32 R16, RZ, RZ, UR6 ;  /* 0x00000006ff107e24 */ /* 0x000fe4000f8e00ff */
[----:B------:R-:W-:-:S07]  /*142f0*/  IMAD.MOV.U32 R18, RZ, RZ, RZ ;  /* 0x000000ffff127224 */ /* 0x000fce00078e00ff */
.L_x_15505:
[----:B------:R-:W-:-:S13]  /*14300*/  ISETP.NE.AND P0, PT, R5, RZ, PT ;  /* 0x000000ff0500720c */ /* 0x000fda0003f05270 */
[----:B------:R-:W0:Y:S01]  /*14310*/  @!P0 S2R R3, SR_CgaCtaId ;  /* 0x0000000000038919 */ /* 0x000e220000008800 */
[----:B------:R-:W-:-:S04]  /*14320*/  @!P0 MOV R0, 0x400 ;  /* 0x0000040000008802 */ /* 0x000fc80000000f00 */
[----:B0-----:R-:W-:-:S05]  /*14330*/  @!P0 LEA R0, R3, R0, 0x18 ;  /* 0x0000000003008211 */ /* 0x001fca00078ec0ff */
[----:B------:R2:W-:Y:S01]  /*14340*/  @!P0 STS.128 [R0+0x168d0], R16 ;  /* 0x0168d01000008388 */ /* 0x0005e20000000c00 */
[----:B------:R-:W-:Y:S06]  /*14350*/  BAR.ARV 0x5, 0x200 ;  /* 0x0148000000007b1d */ /* 0x000fec0000002000 */
.L_x_15498:
[----:B------:R3:W-:Y:S01]  /*14360*/  STL [R1+0x44], RZ ;  /* 0x000044ff01007387 */ /* 0x0007e20000100800 */
[----:B------:R-:W-:Y:S01]  /*14370*/  ULDC UR4, c[0x0][0xc3c] ;  /* 0x00030f0000047ab9 */ /* 0x000fe20000000800 */
[----:B------:R-:W-:Y:S01]  /*14380*/  IMAD.MOV.U32 R28, RZ, RZ, 0x1 ;  /* 0x00000001ff1c7424 */ /* 0x000fe200078e00ff */
[----:B-1----:R-:W-:Y:S01]  /*14390*/  ISETP.GE.AND P0, PT, R19, UR4, PT ;  /* 0x0000000413007c0c */ /* 0x002fe2000bf06270 */
[----:B------:R-:W-:-:S12]  /*143a0*/  IMAD.MOV.U32 R25, RZ, RZ, RZ ;  /* 0x000000ffff197224 */ /* 0x000fd800078e00ff */
[----:B---3--:R-:W-:Y:S05]  /*143b0*/  @P0 BRA `(.L_x_15506) ;  /* 0x0000005c00740947 */ /* 0x008fea0003800000 */
[----:B------:R-:W3:Y:S01]  /*143c0*/  LDL R6, [R1+0x30] ;  /* 0x0000300001067983 */ /* 0x000ee20000100800 */
[----:B------:R-:W2:Y:S01]  /*143d0*/  S2R R7, SR_TID.X ;  /* 0x0000000000077919 */ /* 0x000ea20000002100 */
[----:B------:R-:W1:Y:S01]  /*143e0*/  S2UR UR5, SR_CgaCtaId ;  /* 0x00000000000579c3 */ /* 0x000e620000008800 */
[----:B------:R-:W-:Y:S01]  /*143f0*/  UMOV UR4, 0x400 ;  /* 0x0000040000047882 */ /* 0x000fe20000000000 */
[C---:B--2---:R-:W-:Y:S01]  /*14400*/  IMAD.SHL.U32 R0, R7.reuse, 0x8, RZ ;  /* 0x0000000807007824 */ /* 0x044fe200078e00ff */
[----:B------:R-:W-:Y:S01]  /*14410*/  LOP3.LUT R5, R7, 0x7f, RZ, 0xc0, !PT ;  /* 0x0000007f07057812 */ /* 0x000fe200078ec0ff */
[----:B-1----:R-:W-:-:S03]  /*14420*/  ULEA UR4, UR5, UR4, 0x18 ;  /* 0x0000000405047291 */ /* 0x002fc6000f8ec03f */
[----:B0-----:R-:W-:Y:S01]  /*14430*/  LOP3.LUT R2, R0, 0x1f8, RZ, 0xc0, !PT ;  /* 0x000001f800027812 */ /* 0x001fe200078ec0ff */
[----:B------:R-:W-:-:S03]  /*14440*/  IMAD.SHL.U32 R3, R5, 0x8, RZ ;  /* 0x0000000805037824 */ /* 0x000fc600078e00ff */
[----:B------:R-:W-:Y:S01]  /*14450*/  LOP3.LUT R2, R2, 0x38, R7, 0x78, !PT ;  /* 0x0000003802027812 */ /* 0x000fe200078e7807 */
[----:B------:R-:W-:-:S03]  /*14460*/  IMAD.U32 R22, RZ, RZ, UR4 ;  /* 0x00000004ff167e24 */ /* 0x000fc6000f8e00ff */
[----:B------:R-:W-:Y:S02]  /*14470*/  LOP3.LUT R4, R2, 0x200, R3, 0xf8, !PT ;  /* 0x0000020002047812 */ /* 0x000fe400078ef803 */
[----:B------:R-:W-:Y:S02]  /*14480*/  SHF.L.U32 R2, R7, 0x4, RZ ;  /* 0x0000000407027819 */ /* 0x000fe400000006ff */
[----:B------:R-:W-:Y:S02]  /*14490*/  SHF.R.U32.HI R3, RZ, 0x3, R5 ;  /* 0x00000003ff037819 */ /* 0x000fe40000011605 */
[----:B------:R-:W-:Y:S01]  /*144a0*/  LOP3.LUT R2, R2, 0x70, RZ, 0xc0, !PT ;  /* 0x0000007002027812 */ /* 0x000fe200078ec0ff */
[----:B------:R-:W-:Y:S01]  /*144b0*/  BSSY B8, `(.L_x_15506) ;  /* 0x00005cd000087945 */ /* 0x000fe20003800000 */
[----:B------:R-:W-:Y:S02]  /*144c0*/  IMAD.MOV.U32 R29, RZ, RZ, 0x1 ;  /* 0x00000001ff1d7424 */ /* 0x000fe400078e00ff */
[----:B------:R-:W-:Y:S01]  /*144d0*/  IMAD.MOV.U32 R27, RZ, RZ, RZ ;  /* 0x000000ffff1b7224 */ /* 0x000fe200078e00ff */
[----:B------:R-:W-:Y:S01]  /*144e0*/  LOP3.LUT R2, R3, R2, RZ, 0xfc, !PT ;  /* 0x0000000203027212 */ /* 0x000fe200078efcff */
[----:B------:R-:W-:-:S02]  /*144f0*/  IMAD.MOV.U32 R25, RZ, RZ, RZ ;  /* 0x000000ffff197224 */ /* 0x000fc400078e00ff */
[----:B------:R-:W-:Y:S01]  /*14500*/  IMAD.MOV.U32 R28, RZ, RZ, 0x1 ;  /* 0x00000001ff1c7424 */ /* 0x000fe200078e00ff */
[----:B------:R-:W-:Y:S01]  /*14510*/  ULDC.64 UR38, c[0x0][0x198] ;  /* 0x0000660000267ab9 */ /* 0x000fe20000000a00 */
[----:B------:R-:W-:Y:S01]  /*14520*/  ULDC UR36, c[0x0][0xc] ;  /* 0x0000030000247ab9 */ /* 0x000fe20000000800 */
[----:B---3--:R-:W-:-:S05]  /*14530*/  LOP3.LUT R0, R6, 0x2, RZ, 0xfc, !PT ;  /* 0x0000000206007812 */ /* 0x008fca00078efcff */
[----:B------:R0:W-:Y:S04]  /*14540*/  STL [R1+0x54], R0 ;  /* 0x0000540001007387 */ /* 0x0001e80000100800 */
[----:B------:R1:W-:Y:S01]  /*14550*/  STL [R1+0x44], RZ ;  /* 0x000044ff01007387 */ /* 0x0003e20000100800 */
[----:B0-----:R-:W-:-:S05]  /*14560*/  IMAD R0, R4, 0x2, R22 ;  /* 0x0000000204007824 */ /* 0x001fca00078e0216 */
[----:B------:R1:W-:Y:S02]  /*14570*/  STL [R1+0x24], R0 ;  /* 0x0000240001007387 */ /* 0x0003e40000100800 */
.L_x_15599:
        /* <DEDUP_REMOVED lines=11> */
[----:B-1----:R-:W-:Y:S01]  /*14630*/  SHF.R.S32.HI R0, RZ, 0x1f, R11 ;  /* 0x0000001fff007819 */ /* 0x002fe2000001140b */
[----:B------:R-:W-:-:S10]  /*14640*/  IMAD.SHL.U32 R23, R11, 0x4, RZ ;  /* 0x000000040b177824 */ /* 0x000fd400078e00ff */
[C---:B------:R-:W-:Y:S01]  /*14650*/  @P0 LEA R2, P1, R11.reuse, UR4, 0x2 ;  /* 0x000000040b020c11 */ /* 0x040fe2000f8210ff */
[----:B------:R-:W-:Y:S03]  /*14660*/  STL [R1+0x8], R11 ;  /* 0x0000080b01007387 */ /* 0x000fe60000100800 */
[C-C-:B------:R-:W-:Y:S01]  /*14670*/  @P0 LEA.HI.X R3, R11.reuse, UR5, R0.reuse, 0x2, P1 ;  /* 0x000000050b030c11 */ /* 0x140fe200088f1400 */
[----:B------:R-:W-:Y:S01]  /*14680*/  ULDC.64 UR4, c[0x0][0xa00] ;  /* 0x0002800000047ab9 */ /* 0x000fe20000000a00 */
[----:B------:R-:W-:Y:S01]  /*14690*/  SHF.L.U64.HI R24, R11, 0x2, R0 ;  /* 0x000000020b187819 */ /* 0x000fe20000010200 */
[----:B------:R0:W-:Y:S04]  /*146a0*/  STL [R1+0x3c], R0 ;  /* 0x00003c0001007387 */ /* 0x0001e80000100800 */
[----:B------:R1:W2:Y:S01]  /*146b0*/  @P0 LDG.E R10, desc[UR40][R2.64] ;  /* 0x00000028020a0981 */ /* 0x0002a2000c1e1900 */
        /* <DEDUP_REMOVED lines=38> */
.L_x_15507:
        /* <DEDUP_REMOVED lines=10> */
.L_x_15508:
        /* <DEDUP_REMOVED lines=9> */
.L_x_15509:
        /* <DEDUP_REMOVED lines=8> */
[----:B--2---:R-:W-:Y:S01]  /*14ad0*/  @P1 IADD3 R6, -R2, R4, RZ ;  /* 0x0000000402061210 */ /* 0x004fe20007ffe1ff */
[----:B------:R-:W-:-:S04]  /*14ae0*/  IMAD R2, R17, 0xc0, RZ ;  /* 0x000000c011027824 */ /* 0x000fc800078e02ff */
[----:B------:R-:W-:Y:S02]  /*14af0*/  VIADD R2, R2, 0xbf ;  /* 0x000000bf02027836 */ /* 0x000fe40000000000 */
[----:B------:R-:W-:Y:S02]  /*14b00*/  IMAD.IADD R4, R7, 0x1, R6 ;  /* 0x0000000107047824 */ /* 0x000fe400078e0206 */
[----:B0-----:R-:W-:-:S03]  /*14b10*/  @P0 IMAD.HI.U32 R3, R2, R3, RZ ;  /* 0x0000000302030227 */ /* 0x001fc600078e00ff */
[C---:B------:R-:W-:Y:S01]  /*14b20*/  IADD3 R20, R4.reuse, 0x80, -R9 ;  /* 0x0000008004147810 */ /* 0x040fe20007ffe809 */
[----:B------:R-:W-:Y:S01]  /*14b30*/  VIADD R21, R4, 0x7f ;  /* 0x0000007f04157836 */ /* 0x000fe20000000000 */
[----:B---3--:R-:W-:Y:S01]  /*14b40*/  @P0 SHF.R.U32.HI R2, RZ, R5, R3 ;  /* 0x00000005ff020219 */ /* 0x008fe20000011603 */
[----:B------:R0:W-:Y:S03]  /*14b50*/  STL [R1+0x18], R4 ;  /* 0x0000180401007387 */ /* 0x0001e60000100800 */
        /* <DEDUP_REMOVED lines=16> */
[----:B------:R-:W-:Y:S02]  /*14c60*/  @P0 LEA.HI R2, R4, R2, RZ, 0x7 ;  /* 0x0000000204020211 */ /* 0x000fe400078f38ff */
[-C--:B------:R-:W-:Y:S02]  /*14c70*/  MOV R4, R3.reuse ;  /* 0x0000000300047202 */ /* 0x080fe40000000f00 */
        /* <DEDUP_REMOVED lines=11> */
.L_x_15677:
[----:B--2---:R-:W-:Y:S02]  /*14d30*/  ISETP.NE.AND P0, PT, R14, RZ, PT ;  /* 0x000000ff0e00720c */ /* 0x004fe40003f05270 */
[----:B------:R-:W-:-:S11]  /*14d40*/  PLOP3.LUT P6, PT, PT, PT, PT, 0x8, 0x0 ;  /* 0x000000000000781c */ /* 0x000fd60003fce170 */
[----:B------:R-:W-:Y:S05]  /*14d50*/  @P0 BRA `(.L_x_15513) ;  /* 0x00000000000c0947 */ /* 0x000fea0003800000 */
[----:B------:R-:W-:-:S03]  /*14d60*/  UMOV UR4, 0xffffffff ;  /* 0xffffffff00047882 */ /* 0x000fc60000000000 */
[----:B------:R-:W-:Y:S05]  /*14d70*/  BRA.DIV UR4, `(.L_x_15514) ;  /* 0x0000007204607947 */ /* 0x000fea000b800000 */
[----:B------:R-:W-:-:S13]  /*14d80*/  ELECT P6, URZ, PT ;  /* 0x00000000003f782f */ /* 0x000fda00038c0000 */
.L_x_15513:
        /* <DEDUP_REMOVED lines=9> */
.L_x_15680:
[----:B------:R-:W-:Y:S05]  /*14e20*/  BSYNC B1 ;  /* 0x0000000000017941 */ /* 0x000fea0003800000 */
.L_x_15515:
[----:B------:R-:W-:Y:S04]  /*14e30*/  BSSY B1, `(.L_x_15517) ;  /* 0x000004f000017945 */ /* 0x000fe80003800000 */
[----:B------:R-:W-:Y:S05]  /*14e40*/  @!P6 BRA `(.L_x_15518) ;  /* 0x000000040034e947 */ /* 0x000fea0003800000 */
[----:B------:R-:W2:Y:S01]  /*14e50*/  S2R R6, SR_TID.X ;  /* 0x0000000000067919 */ /* 0x000ea20000002100 */
[----:B0-----:R-:W-:Y:S01]  /*14e60*/  IMAD R5, R27, 0x8, R22 ;  /* 0x000000081b057824 */ /* 0x001fe200078e0216 */
[----:B------:R-:W-:Y:S01]  /*14e70*/  BSSY B2, `(.L_x_15519) ;  /* 0x0000006000027945 */ /* 0x000fe20003800000 */
[----:B--2---:R-:W-:Y:S02]  /*14e80*/  LOP3.LUT R7, R6, 0x7f, RZ, 0xc0, !PT ;  /* 0x0000007f06077812 */ /* 0x004fe400078ec0ff */
[----:B------:R-:W-:Y:S02]  /*14e90*/  SHF.L.U32 R6, R29, 0x1f, RZ ;  /* 0x0000001f1d067819 */ /* 0x000fe400000006ff */
[----:B------:R-:W-:Y:S02]  /*14ea0*/  ISETP.NE.AND P1, PT, R7, RZ, PT ;  /* 0x000000ff0700720c */ /* 0x000fe40003f25270 */
[----:B------:R-:W0:Y:S02]  /*14eb0*/  SYNCS.PHASECHK.TRANS64.TRYWAIT P0, [R5+URZ+0x168a0], R6 ;  /* 0x0168a006050075a7 */ /* 0x000e24000800017f */
[----:B0-----:R-:W-:Y:S09]  /*14ec0*/  @!P0 BRA `(.L_x_15520) ;  /* 0x0000007000408947 */ /* 0x001ff20003800000 */
.L_x_15681:
[----:B------:R-:W-:Y:S05]  /*14ed0*/  BSYNC B2 ;  /* 0x0000000000027941 */ /* 0x000fea0003800000 */
.L_x_15519:
        /* <DEDUP_REMOVED lines=9> */
.L_x_15522:
[----:B------:R-:W-:Y:S05]  /*14f70*/  BSYNC B2 ;  /* 0x0000000000027941 */ /* 0x000fea0003800000 */
.L_x_15521:
[----:B------:R-:W-:Y:S01]  /*14f80*/  IMAD.MOV.U32 R11, RZ, RZ, RZ ;  /* 0x000000ffff0b7224 */ /* 0x000fe200078e00ff */
[----:B------:R-:W-:Y:S01]  /*14f90*/  UIADD3 UR4, UP0, UR38, 0x570, URZ ;  /* 0x0000057026047890 */ /* 0x000fe2000ff1e03f */
[----:B------:R-:W-:Y:S01]  /*14fa0*/  IMAD R8, R27, 0x4000, R22 ;  /* 0x000040001b087824 */ /* 0x000fe200078e0216 */
[----:B------:R-:W-:Y:S01]  /*14fb0*/  PLOP3.LUT P0, PT, PT, PT, PT, 0x80, 0x0 ;  /* 0x000000000000781c */ /* 0x000fe20003f0f070 */
[----:B------:R-:W-:Y:S01]  /*14fc0*/  IMAD R7, R4, 0x80, R0 ;  /* 0x0000008004077824 */ /* 0x000fe200078e0200 */
[----:B------:R-:W-:Y:S01]  /*14fd0*/  R2UR UR10, R11 ;  /* 0x000000000b0a72ca */ /* 0x000fe200000e0000 */
[----:B------:R-:W-:Y:S01]  /*14fe0*/  IMAD.SHL.U32 R10, R27, 0x2000, RZ ;  /* 0x000020001b0a7824 */ /* 0x000fe200078e00ff */
[----:B------:R-:W-:Y:S01]  /*14ff0*/  IADD3 R8, R8, 0xe400, RZ ;  /* 0x0000e40008087810 */ /* 0x000fe20007ffe0ff */
[----:B------:R-:W-:Y:S01]  /*15000*/  VIADD R7, R7, 0xffffff80 ;  /* 0xffffff8007077836 */ /* 0x000fe20000000000 */
[----:B------:R-:W-:Y:S01]  /*15010*/  UIADD3.X UR5, URZ, UR39, URZ, UP0, !UPT ;  /* 0x000000273f057290 */ /* 0x000fe200087fe43f */
[----:B-1----:R-:W-:Y:S01]  /*15020*/  VIADD R9, R5, 0x16890 ;  /* 0x0001689005097836 */ /* 0x002fe20000000000 */
[----:B------:R-:W-:Y:S01]  /*15030*/  UMOV UR6, 0x0 ;  /* 0x0000000000067882 */ /* 0x000fe20000000000 */
[----:B------:R-:W-:-:S09]  /*15040*/  UMOV UR7, 0x12f00000 ;  /* 0x12f0000000077882 */ /* 0x000fd20000000000 */
.L_x_15523:
        /* <DEDUP_REMOVED lines=13> */
.L_x_15682:
[----:B------:R-:W-:Y:S05]  /*15120*/  BSYNC B2 ;  /* 0x0000000000027941 */ /* 0x000fea0003800000 */
.L_x_15524:
        /* <DEDUP_REMOVED lines=11> */
.L_x_15527:
[----:B------:R-:W-:Y:S05]  /*151e0*/  BSYNC B2 ;  /* 0x0000000000027941 */ /* 0x000fea0003800000 */
.L_x_15526:
[----:B------:R-:W-:Y:S01]  /*151f0*/  R2UR UR10, R11 ;  /* 0x000000000b0a72ca */ /* 0x000fe200000e0000 */
[----:B01----:R-:W-:Y:S01]  /*15200*/  IMAD R6, R10, 0x2, R22 ;  /* 0x000000020a067824 */ /* 0x003fe200078e0216 */
[----:B------:R-:W-:Y:S01]  /*15210*/  R2UR UR6, R8 ;  /* 0x00000000080672ca */ /* 0x000fe200000e0000 */
[----:B------:R-:W-:Y:S01]  /*15220*/  UIADD3 UR4, UP0, UR38, 0x670, URZ ;  /* 0x0000067026047890 */ /* 0x000fe2000ff1e03f */
[----:B------:R-:W-:Y:S01]  /*15230*/  R2UR UR7, R9 ;  /* 0x00000000090772ca */ /* 0x000fe200000e0000 */
[----:B------:R-:W-:Y:S01]  /*15240*/  VIADD R5, R5, 0x168b0 ;  /* 0x000168b005057836 */ /* 0x000fe20000000000 */
[----:B------:R-:W-:Y:S01]  /*15250*/  PLOP3.LUT P0, PT, PT, PT, PT, 0x80, 0x0 ;  /* 0x000000000000781c */ /* 0x000fe20003f0f070 */
[----:B------:R-:W-:Y:S01]  /*15260*/  VIADD R6, R6, 0x400 ;  /* 0x0000040006067836 */ /* 0x000fe20000000000 */
[----:B------:R-:W-:-:S12]  /*15270*/  UIADD3.X UR5, URZ, UR39, URZ, UP0, !UPT ;  /* 0x000000273f057290 */ /* 0x000fd800087fe43f */
.L_x_15528:
        /* <DEDUP_REMOVED lines=10> */
.L_x_15518:
[----:B------:R-:W-:Y:S05]  /*15320*/  BSYNC B1 ;  /* 0x0000000000017941 */ /* 0x000fea0003800000 */
.L_x_15517:
[----:B------:R-:W-:Y:S01]  /*15330*/  VIADD R4, R4, 0xfffffffe ;  /* 0xfffffffe04047836 */ /* 0x000fe20000000000 */
[----:B------:R-:W-:Y:S02]  /*15340*/  IADD3 R27, R27, 0x1, RZ ;  /* 0x000000011b1b7810 */ /* 0x000fe40007ffe0ff */
[----:B------:R-:W-:Y:S02]  /*15350*/  PLOP3.LUT P0, PT, PT, PT, PT, 0x8, 0x0 ;  /* 0x000000000000781c */ /* 0x000fe40003f0e170 */
[----:B------:R-:W-:Y:S02]  /*15360*/  ISETP.GE.AND P2, PT, R4, R3, PT ;  /* 0x000000030400720c */ /* 0x000fe40003f46270 */
[----:B------:R-:W-:-:S04]  /*15370*/  ISETP.NE.AND P1, PT, R27, 0x2, PT ;  /* 0x000000021b00780c */ /* 0x000fc80003f25270 */
[----:B0-----:R-:W-:Y:S02]  /*15380*/  SEL R5, RZ, 0x1, P1 ;  /* 0x00000001ff057807 */ /* 0x001fe40000800000 */
[----:B------:R-:W-:Y:S02]  /*15390*/  SEL R27, R27, RZ, P1 ;  /* 0x000000ff1b1b7207 */ /* 0x000fe40000800000 */
[----:B------:R-:W-:-:S03]  /*153a0*/  LOP3.LUT R29, R29, R5, RZ, 0x3c, !PT ;  /* 0x000000051d1d7212 */ /* 0x000fc600078e3cff */
[----:B------:R-:W-:Y:S05]  /*153b0*/  @!P2 BRA `(.L_x_15511) ;  /* 0x000000040058a947 */ /* 0x000fea0003800000 */
.L_x_15541:
        /* <DEDUP_REMOVED lines=11> */
.L_x_15683:
[----:B------:R-:W-:Y:S05]  /*15470*/  BSYNC B2 ;  /* 0x0000000000027941 */ /* 0x000fea0003800000 */
.L_x_15531:
        /* <DEDUP_REMOVED lines=9> */
.L_x_15534:
[----:B------:R-:W-:Y:S05]  /*15510*/  BSYNC B2 ;  /* 0x0000000000027941 */ /* 0x000fea0003800000 */
.L_x_15533:
[----:B------:R-:W-:Y:S01]  /*15520*/  IMAD.MOV.U32 R11, RZ, RZ, RZ ;  /* 0x000000ffff0b7224 */ /* 0x000fe200078e00ff */
[----:B------:R-:W-:Y:S01]  /*15530*/  UIADD3 UR4, UP0, UR38, 0x570, URZ ;  /* 0x0000057026047890 */ /* 0x000fe2000ff1e03f */
[----:B------:R-:W-:Y:S01]  /*15540*/  IMAD R7, R27, 0x4000, R22 ;  /* 0x000040001b077824 */ /* 0x000fe200078e0216 */
[----:B------:R-:W-:Y:S01]  /*15550*/  PLOP3.LUT P1, PT, PT, PT, PT, 0x80, 0x0 ;  /* 0x000000000000781c */ /* 0x000fe20003f2f070 */
[----:B------:R-:W-:Y:S01]  /*15560*/  IMAD R8, R4, 0x80, R0 ;  /* 0x0000008004087824 */ /* 0x000fe200078e0200 */
[----:B------:R-:W-:Y:S01]  /*15570*/  R2UR UR10, R11 ;  /* 0x000000000b0a72ca */ /* 0x000fe200000e0000 */
[----:B-1----:R-:W-:Y:S01]  /*15580*/  VIADD R9, R5, 0x16890 ;  /* 0x0001689005097836 */ /* 0x002fe20000000000 */
[----:B------:R-:W-:Y:S01]  /*15590*/  UIADD3.X UR5, URZ, UR39, URZ, UP0, !UPT ;  /* 0x000000273f057290 */ /* 0x000fe200087fe43f */
[----:B------:R-:W-:Y:S01]  /*155a0*/  VIADD R10, R7, 0xe400 ;  /* 0x0000e400070a7836 */ /* 0x000fe20000000000 */
[----:B------:R-:W-:Y:S01]  /*155b0*/  UMOV UR6, 0x0 ;  /* 0x0000000000067882 */ /* 0x000fe20000000000 */
[----:B------:R-:W-:-:S10]  /*155c0*/  UMOV UR7, 0x12f00000 ;  /* 0x12f0000000077882 */ /* 0x000fd40000000000 */
.L_x_15535:
        /* <DEDUP_REMOVED lines=13> */
.L_x_15684:
[----:B------:R-:W-:Y:S05]  /*156a0*/  BSYNC B2 ;  /* 0x0000000000027941 */ /* 0x000fea0003800000 */
.L_x_15536:
[----:B------:R-:W-:Y:S01]  /*156b0*/  BSSY B2, `(.L_x_15538) ;  /* 0x000000b000027945 */ /* 0x000fe20003800000 */
[----:B------:R-:W-:Y:S01]  /*156c0*/  MOV R12, 0x0 ;  /* 0x00000000000c7802 */ /* 0x000fe20000000f00 */
[----:B------:R-:W-:Y:S02]  /*156d0*/  IMAD.MOV.U32 R13, RZ, RZ, 0x12f00000 ;  /* 0x12f00000ff0d7424 */ /* 0x000fe400078e00ff */
        /* <DEDUP_REMOVED lines=8> */
.L_x_15539:
[----:B------:R-:W-:Y:S05]  /*15760*/  BSYNC B2 ;  /* 0x0000000000027941 */ /* 0x000fea0003800000 */
.L_x_15538:
        /* <DEDUP_REMOVED lines=8> */
.L_x_15540:
        /* <DEDUP_REMOVED lines=10> */
.L_x_15530:
[----:B------:R-:W-:Y:S05]  /*15890*/  BSYNC B1 ;  /* 0x0000000000017941 */ /* 0x000fea0003800000 */
.L_x_15529:
        /* <DEDUP_REMOVED lines=8> */
.L_x_15511:
[----:B------:R-:W-:Y:S05]  /*15920*/  BSYNC B0 ;  /* 0x0000000000007941 */ /* 0x000fea0003800000 */
.L_x_15510:
[----:B------:R-:W0:Y:S01]  /*15930*/  LDC R0, c[0x0][0x448] ;  /* 0x00011200ff007b82 */ /* 0x000e220000000800 */
[----:B------:R-:W-:Y:S01]  /*15940*/  IMAD.MOV.U32 R2, RZ, RZ, 0xc0 ;  /* 0x000000c0ff027424 */ /* 0x000fe200078e00ff */
[----:B------:R-:W-:Y:S05]  /*15950*/  @!P0 WARPSYNC.ALL ;  /* 0x0000000000008948 */ /* 0x000fea0003800000 */
[----:B------:R-:W-:Y:S01]  /*15960*/  IMAD R2, R17, R2, 0xbf ;  /* 0x000000bf11027424 */ /* 0x000fe200078e0202 */
[----:B------:R-:W-:Y:S01]  /*15970*/  BSSY B7, `(.L_x_15542) ;  /* 0x00003be000077945 */ /* 0x000fe20003800000 */
[----:B------:R-:W-:Y:S01]  /*15980*/  @!P0 BAR.SYNC.DEFER_BLOCKING 0xc, 0x200 ;  /* 0x0308000000008b1d */ /* 0x000fe20000010000 */
[----:B0-----:R-:W-:-:S13]  /*15990*/  ISETP.NE.AND P1, PT, R0, 0x1, PT ;  /* 0x000000010000780c */ /* 0x001fda0003f25270 */
[----:B------:R-:W0:Y:S08]  /*159a0*/  @P1 LDC R3, c[0x0][0x44c] ;  /* 0x00011300ff031b82 */ /* 0x000e300000000800 */
[----:B------:R-:W2:Y:S01]  /*159b0*/  @P1 LDC R0, c[0x0][0x450] ;  /* 0x00011400ff001b82 */ /* 0x000ea20000000800 */
[----:B0-----:R-:W-:-:S05]  /*159c0*/  @P1 IMAD.HI.U32 R3, R2, R3, RZ ;  /* 0x0000000302031227 */ /* 0x001fca00078e00ff */
        /* <DEDUP_REMOVED lines=26> */
.L_x_15543:
        /* <DEDUP_REMOVED lines=10> */
[----:B------:R-:W0:Y:S01]  /*15c10*/  LDC.64 R2, c[0x4][R2] ;  /* 0x0100000002027b82 */ /* 0x000e220000000a00 */
[----:B------:R-:W-:Y:S02]  /*15c20*/  IMAD.U32 R5, RZ, RZ, UR7 ;  /* 0x00000007ff057e24 */ /* 0x000fe4000f8e00ff */
[----:B------:R-:W-:Y:S02]  /*15c30*/  IMAD.U32 R6, RZ, RZ, UR8 ;  /* 0x00000008ff067e24 */ /* 0x000fe4000f8e00ff */
[----:B------:R-:W-:-:S02]  /*15c40*/  IMAD.U32 R7, RZ, RZ, UR9 ;  /* 0x00000009ff077e24 */ /* 0x000fc4000f8e00ff */
[----:B------:R-:W-:Y:S02]  /*15c50*/  IMAD.U32 R10, RZ, RZ, UR4 ;  /* 0x00000004ff0a7e24 */ /* 0x000fe4000f8e00ff */
[----:B------:R-:W-:Y:S02]  /*15c60*/  IMAD.U32 R11, RZ, RZ, UR5 ;  /* 0x00000005ff0b7e24 */ /* 0x000fe4000f8e00ff */
[----:B------:R-:W-:Y:S02]  /*15c70*/  IMAD.MOV.U32 R8, RZ, RZ, 0x70 ;  /* 0x00000070ff087424 */ /* 0x000fe400078e00ff */
[----:B------:R-:W-:-:S07]  /*15c80*/  IMAD.MOV.U32 R12, RZ, RZ, 0x1 ;  /* 0x00000001ff0c7424 */ /* 0x000fce00078e00ff */
[----:B------:R-:W-:-:S07]  /*15c90*/  LEPC R20, `(.L_x_15546) ;  /* 0x000000001014794e */ /* 0x000fce0000000000 */
[----:B01----:R-:W-:Y:S05]  /*15ca0*/  CALL.ABS.NOINC R2 ;  /* 0x0000000002007343 */ /* 0x003fea0003c00000 */
.L_x_15546:
[----:B------:R-:W-:Y:S05]  /*15cb0*/  BSYNC B6 ;  /* 0x0000000000067941 */ /* 0x000fea0003800000 */
.L_x_15545:
        /* <DEDUP_REMOVED lines=19> */
[----:B-12---:R-:W-:Y:S05]  /*15df0*/  CALL.ABS.NOINC R2 ;  /* 0x0000000002007343 */ /* 0x006fea0003c00000 */
.L_x_15549:
        /* <DEDUP_REMOVED lines=15> */
.L_x_15548:
[----:B------:R-:W-:Y:S05]  /*15ef0*/  BSYNC B6 ;  /* 0x0000000000067941 */ /* 0x000fea0003800000 */
.L_x_15547:
[----:B------:R0:W2:Y:S01]  /*15f00*/  LDL R20, [R1+0xc] ;  /* 0x00000c0001147983 */ /* 0x0000a20000100800 */
[----:B------:R-:W-:Y:S01]  /*15f10*/  ULDC.64 UR4, c[0x0][0x9f8] ;  /* 0x00027e0000047ab9 */ /* 0x000fe20000000a00 */
[----:B------:R-:W3:Y:S01]  /*15f20*/  LDC R7, c[0x0][0x430] ;  /* 0x00010c00ff077b82 */ /* 0x000ee20000000800 */
[----:B------:R-:W-:Y:S01]  /*15f30*/  ISETP.NE.U32.AND P0, PT, RZ, UR4, PT ;  /* 0x00000004ff007c0c */ /* 0x000fe2000bf05070 */
[----:B------:R-:W4:Y:S03]  /*15f40*/  LDL R26, [R1+0x34] ;  /* 0x00003400011a7983 */ /* 0x000f260000100800 */
[----:B------:R-:W-:Y:S01]  /*15f50*/  ISETP.NE.AND.EX P0, PT, RZ, UR5, PT, P0 ;  /* 0x00000005ff007c0c */ /* 0x000fe2000bf05300 */
[----:B------:R-:W4:Y:S04]  /*15f60*/  LDL R4, [R1+0x18] ;  /* 0x0000180001047983 */ /* 0x000f280000100800 */
[----:B------:R-:W4:Y:S01]  /*15f70*/  LDL R21, [R1+0x1c] ;  /* 0x00001c0001157983 */ /* 0x000f220000100800 */
[----:B------:R-:W0:Y:S07]  /*15f80*/  S2R R5, SR_TID.X ;  /* 0x0000000000057919 */ /* 0x000e2e0000002100 */
[----:B------:R-:W-:Y:S01]  /*15f90*/  @P0 IADD3 R2, P1, R23, UR4, RZ ;  /* 0x0000000417020c10 */ /* 0x000fe2000ff3e0ff */
[----:B------:R-:W0:Y:S03]  /*15fa0*/  S2R R0, SR_TID.X ;  /* 0x0000000000007919 */ /* 0x000e260000002100 */
[----:B------:R-:W-:Y:S01]  /*15fb0*/  @P0 IADD3.X R3, R24, UR5, RZ, P1, !PT ;  /* 0x0000000518030c10 */ /* 0x000fe20008ffe4ff */
[----:B------:R-:W4:Y:S01]  /*15fc0*/  LDL R10, [R1+0x54] ;  /* 0x00005400010a7983 */ /* 0x000f220000100800 */
[----:B---3--:R-:W-:-:S03]  /*15fd0*/  ISETP.NE.AND P1, PT, R7, 0x1, PT ;  /* 0x000000010700780c */ /* 0x008fc60003f25270 */
[----:B-1----:R-:W3:Y:S04]  /*15fe0*/  LDL.LU R9, [R1+0x4] ;  /* 0x0000040001097983 */ /* 0x002ee80000300800 */
[----:B--2---:R-:W2:Y:S01]  /*15ff0*/  @P0 LDG.E R20, desc[UR40][R2.64] ;  /* 0x0000002802140981 */ /* 0x004ea2000c1e1900 */
[----:B0-----:R-:W-:Y:S01]  /*16000*/  IMAD.SHL.U32 R6, R5, 0x10, RZ ;  /* 0x0000001005067824 */ /* 0x001fe200078e00ff */
[----:B------:R-:W-:-:S04]  /*16010*/  LOP3.LUT R0, R0, 0x7f, RZ, 0xc0, !PT ;  /* 0x0000007f00007812 */ /* 0x000fc800078ec0ff */
[----:B------:R-:W0:Y:S01]  /*16020*/  @P1 LDC R5, c[0x0][0x434] ;  /* 0x00010d00ff051b82 */ /* 0x000e220000000800 */
[----:B----4-:R-:W-:Y:S01]  /*16030*/  VIADD R26, R26, 0xffffffff ;  /* 0xffffffff1a1a7836 */ /* 0x010fe20000000000 */
[----:B------:R-:W-:-:S03]  /*16040*/  SHF.R.U32.HI R0, RZ, 0x3, R0 ;  /* 0x00000003ff007819 */ /* 0x000fc60000011600 */
[----:B------:R-:W-:Y:S01]  /*16050*/  IMAD.SHL.U32 R8, R26, 0x80, RZ ;  /* 0x000000801a087824 */ /* 0x000fe200078e00ff */
[----:B------:R-:W-:-:S04]  /*16060*/  LOP3.LUT R6, R6, 0x70, RZ, 0xc0, !PT ;  /* 0x0000007006067812 */ /* 0x000fc800078ec0ff */
[----:B------:R-:W-:Y:S02]  /*16070*/  LOP3.LUT R0, R8, R0, R6, 0xfe, !PT ;  /* 0x0000000008007212 */ /* 0x000fe400078efe06 */
[----:B------:R-:W1:Y:S01]  /*16080*/  @P1 LDC R6, c[0x0][0x438] ;  /* 0x00010e00ff061b82 */ /* 0x000e620000000800 */
[----:B--2---:R2:W-:Y:S01]  /*16090*/  @P0 STL [R1+0xc], R20 ;  /* 0x00000c1401000387 */ /* 0x0045e20000100800 */
        /* <DEDUP_REMOVED lines=13> */
[----:B------:R-:W0:Y:S02]  /*16170*/  @!P0 LDC.64 R2, c[0x0][0x418] ;  /* 0x00010600ff028b82 */ /* 0x000e240000000a00 */
[----:B0-----:R-:W-:Y:S01]  /*16180*/  @!P0 LEA R6, P1, R4, R2, 0x2 ;  /* 0x0000000204068211 */ /* 0x001fe200078210ff */
[----:B------:R-:W-:-:S05]  /*16190*/  @!P0 IMAD.IADD R2, R5, 0x1, R7 ;  /* 0x0000000105028824 */ /* 0x000fca00078e0207 */
[----:B------:R-:W-:Y:S02]  /*161a0*/  @!P0 LEA.HI.X R7, R4, R3, R2, 0x2, P1 ;  /* 0x0000000304078211 */ /* 0x000fe400008f1402 */
[----:B------:R-:W-:-:S06]  /*161b0*/  MOV R2, RZ ;  /* 0x000000ff00027202 */ /* 0x000fcc0000000f00 */
[----:B------:R2:W5:Y:S01]  /*161c0*/  @!P0 LDG.E R2, desc[UR40][R6.64] ;  /* 0x0000002806028981 */ /* 0x000562000c1e1900 */
[----:B------:R-:W-:Y:S02]  /*161d0*/  ISETP.NE.AND P2, PT, R10, 0x3, PT ;  /* 0x000000030a00780c */ /* 0x000fe40003f45270 */
[----:B---3--:R-:W-:Y:S01]  /*161e0*/  LOP3.LUT R9, R9, 0xfffffffd, RZ, 0xc0, !PT ;  /* 0xfffffffd09097812 */ /* 0x008fe200078ec0ff */
[----:B------:R2:W-:Y:S10]  /*161f0*/  STL [R1+0x20], R11 ;  /* 0x0000200b01007387 */ /* 0x0005f40000100800 */
[----:B------:R-:W-:-:S05]  /*16200*/  @P2 LOP3.LUT R9, R9, 0x2, RZ, 0xfc, !PT ;  /* 0x0000000209092812 */ /* 0x000fca00078efcff */
[----:B------:R2:W-:Y:S01]  /*16210*/  STL [R1+0x4], R9 ;  /* 0x0000040901007387 */ /* 0x0005e20000100800 */
[----:B------:R-:W-:-:S03]  /*16220*/  UMOV UR4, 0xffffffff ;  /* 0xffffffff00047882 */ /* 0x000fc60000000000 */
[----:B------:R-:W-:Y:S05]  /*16230*/  BRA.DIV UR4, `(.L_x_15550) ;  /* 0x0000005e04b47947 */ /* 0x000fea000b800000 */
.L_x_15687:
[----:B--2---:R-:W-:-:S05]  /*16240*/  SHF.R.S32.HI R9, RZ, 0x1f, R18 ;  /* 0x0000001fff097819 */ /* 0x004fca0000011412 */
[----:B------:R0:W-:Y:S01]  /*16250*/  STL [R1+0x10], R9 ;  /* 0x0000100901007387 */ /* 0x0001e20000100800 */
[----:B------:R-:W-:Y:S05]  /*16260*/  @!P2 BRA `(.L_x_15551) ;  /* 0x000000000004a947 */ /* 0x000fea0003800000 */
[----:B------:R-:W-:Y:S01]  /*16270*/  BPT.TRAP 0x1 ;  /* 0x000000040000795c */ /* 0x000fe20000300000 */
.L_x_15551:
        /* <DEDUP_REMOVED lines=25> */
.L_x_15688:
[----:B------:R-:W-:Y:S05]  /*16410*/  BSYNC B0 ;  /* 0x0000000000007941 */ /* 0x000fea0003800000 */
.L_x_15552:
[----:B0-----:R-:W2:Y:S01]  /*16420*/  LDL R9, [R1+0x10] ;  /* 0x0000100001097983 */ /* 0x001ea20000100800 */
[----:B------:R-:W-:-:S03]  /*16430*/  ULDC.64 UR4, c[0x0][0x300] ;  /* 0x0000c00000047ab9 */ /* 0x000fc60000000a00 */
[----:B------:R-:W3:Y:S04]  /*16440*/  LDL R14, [R1+0x18] ;  /* 0x00001800010e7983 */ /* 0x000ee80000100800 */
[----:B------:R-:W4:Y:S01]  /*16450*/  LDL.LU R10, [R1+0x4] ;  /* 0x00000400010a7983 */ /* 0x000f220000300800 */
[----:B------:R-:W-:Y:S02]  /*16460*/  IMAD R6, R6, UR4, RZ ;  /* 0x0000000406067c24 */ /* 0x000fe4000f8e02ff */
[C---:B-1----:R-:W-:Y:S01]  /*16470*/  IMAD.WIDE.U32 R4, R0.reuse, UR4, RZ ;  /* 0x0000000400047c25 */ /* 0x042fe2000f8e00ff */
[----:B------:R-:W0:Y:S03]  /*16480*/  S2R R13, SR_TID.X ;  /* 0x00000000000d7919 */ /* 0x000e260000002100 */
[----:B------:R-:W-:Y:S01]  /*16490*/  IMAD R6, R0, UR5, R6 ;  /* 0x0000000500067c24 */ /* 0x000fe2000f8e0206 */
[----:B------:R-:W-:-:S02]  /*164a0*/  ULDC.64 UR4, c[0x0][0x310] ;  /* 0x0000c40000047ab9 */ /* 0x000fc40000000a00 */
[----:B------:R-:W-:Y:S02]  /*164b0*/  IMAD R7, R7, UR4, RZ ;  /* 0x0000000407077c24 */ /* 0x000fe4000f8e02ff */
[----:B------:R-:W-:Y:S02]  /*164c0*/  IMAD.IADD R5, R5, 0x1, R6 ;  /* 0x0000000105057824 */ /* 0x000fe400078e0206 */
[----:B------:R-:W-:-:S04]  /*164d0*/  IMAD.WIDE.U32 R4, R2, UR4, R4 ;  /* 0x0000000402047c25 */ /* 0x000fc8000f8e0004 */
[----:B------:R-:W-:Y:S01]  /*164e0*/  IMAD R2, R2, UR5, R7 ;  /* 0x0000000502027c24 */ /* 0x000fe2000f8e0207 */
[----:B------:R-:W-:-:S03]  /*164f0*/  ULDC.64 UR4, c[0x0][0x308] ;  /* 0x0000c20000047ab9 */ /* 0x000fc60000000a00 */
[----:B------:R-:W-:Y:S02]  /*16500*/  IMAD.IADD R5, R5, 0x1, R2 ;  /* 0x0000000105057824 */ /* 0x000fe400078e0202 */
[----:B------:R-:W-:-:S04]  /*16510*/  IMAD.WIDE.U32 R4, R18, UR4, R4 ;  /* 0x0000000412047c25 */ /* 0x000fc8000f8e0004 */
[----:B--2---:R-:W-:Y:S02]  /*16520*/  IMAD R0, R9, UR4, RZ ;  /* 0x0000000409007c24 */ /* 0x004fe4000f8e02ff */
[----:B------:R-:W1:Y:S02]  /*16530*/  S2R R9, SR_TID.X ;  /* 0x0000000000097919 */ /* 0x000e640000002100 */
[----:B------:R-:W-:Y:S01]  /*16540*/  IMAD R0, R18, UR5, R0 ;  /* 0x0000000512007c24 */ /* 0x000fe2000f8e0200 */
[----:B------:R-:W-:-:S03]  /*16550*/  ULDC.64 UR4, c[0x0][0x2e8] ;  /* 0x0000ba0000047ab9 */ /* 0x000fc60000000a00 */
[----:B------:R-:W-:Y:S01]  /*16560*/  IMAD.IADD R2, R5, 0x1, R0 ;  /* 0x0000000105027824 */ /* 0x000fe200078e0200 */
[----:B------:R-:W-:Y:S01]  /*16570*/  LEA R0, P0, R4, UR4, 0x1 ;  /* 0x0000000404007c11 */ /* 0x000fe2000f8008ff */
[----:B------:R-:W-:Y:S01]  /*16580*/  ULDC UR4, c[0x0][0x2f4] ;  /* 0x0000bd0000047ab9 */ /* 0x000fe20000000800 */
[----:B----4-:R-:W-:Y:S02]  /*16590*/  LOP3.LUT R10, R10, 0xfffffffe, RZ, 0xc0, !PT ;  /* 0xfffffffe0a0a7812 */ /* 0x010fe400078ec0ff */
        /* <DEDUP_REMOVED lines=15> */
[----:B------:R0:W-:Y:S02]  /*16690*/  STL [R1+0x4], R10 ;  /* 0x0000040a01007387 */ /* 0x0001e40000100800 */
        /* <DEDUP_REMOVED lines=36> */
[----:B-1----:R-:W-:-:S04]  /*168e0*/  @P0 LEA R7, P1, R9, R7, 0x1 ;  /* 0x0000000709070211 */ /* 0x002fc800078208ff */
[----:B--2---:R-:W-:-:S04]  /*168f0*/  @P0 IADD3.X R6, RZ, R6, RZ, P1, !PT ;  /* 0x00000006ff060210 */ /* 0x004fc80000ffe4ff */
        /* <DEDUP_REMOVED lines=36> */
.L_x_15706:
        /* <DEDUP_REMOVED lines=10> */
.L_x_15555:
        /* <DEDUP_REMOVED lines=11> */
.L_x_15556:
        /* <DEDUP_REMOVED lines=30> */
[----:B------:R-:W-:Y:S01]  /*16e70*/  MOV R8, 0x70 ;  /* 0x0000007000087802 */ /* 0x000fe20000000f00 */
[----:B------:R-:W1:Y:S01]  /*16e80*/  LDC.64 R2, c[0x4][R2] ;  /* 0x0100000002027b82 */ /* 0x000e620000000a00 */
[----:B------:R-:W-:Y:S02]  /*16e90*/  IMAD.U32 R5, RZ, RZ, UR5 ;  /* 0x00000005ff057e24 */ /* 0x000fe4000f8e00ff */
[----:B------:R-:W-:Y:S02]  /*16ea0*/  IMAD.U32 R6, RZ, RZ, UR6 ;  /* 0x00000006ff067e24 */ /* 0x000fe4000f8e00ff */
[----:B------:R-:W-:-:S02]  /*16eb0*/  IMAD.U32 R7, RZ, RZ, UR7 ;  /* 0x00000007ff077e24 */ /* 0x000fc4000f8e00ff */
[----:B0-----:R-:W-:Y:S02]  /*16ec0*/  IMAD.U32 R10, RZ, RZ, UR8 ;  /* 0x00000008ff0a7e24 */ /* 0x001fe4000f8e00ff */
[----:B------:R-:W-:Y:S02]  /*16ed0*/  IMAD.U32 R11, RZ, RZ, UR9 ;  /* 0x00000009ff0b7e24 */ /* 0x000fe4000f8e00ff */
[----:B------:R-:W-:Y:S02]  /*16ee0*/  IMAD.MOV.U32 R12, RZ, RZ, 0x1 ;  /* 0x00000001ff0c7424 */ /* 0x000fe400078e00ff */
[----:B------:R-:W-:-:S07]  /*16ef0*/  IMAD.MOV.U32 R13, RZ, RZ, RZ ;  /* 0x000000ffff0d7224 */ /* 0x000fce00078e00ff */
[----:B------:R-:W-:-:S07]  /*16f00*/  LEPC R20, `(.L_x_15558) ;  /* 0x000000001014794e */ /* 0x000fce0000000000 */
[----:B-1----:R-:W-:Y:S05]  /*16f10*/  CALL.ABS.NOINC R2 ;  /* 0x0000000002007343 */ /* 0x002fea0003c00000 */
.L_x_15558:
[----:B------:R-:W-:Y:S05]  /*16f20*/  BSYNC B6 ;  /* 0x0000000000067941 */ /* 0x000fea0003800000 */
.L_x_15557:
[----:B-1----:R-:W2:Y:S01]  /*16f30*/  LDL.LU R0, [R1+0x40] ;  /* 0x0000400001007983 */ /* 0x002ea20000300800 */
[----:B------:R-:W-:Y:S01]  /*16f40*/  ULDC.64 UR4, c[0x0][0x2d8] ;  /* 0x0000b60000047ab9 */ /* 0x000fe20000000a00 */
[----:B0-----:R-:W0:Y:S01]  /*16f50*/  LDC R10, c[0x0][0x448] ;  /* 0x00011200ff0a7b82 */ /* 0x001e220000000800 */
[----:B------:R-:W-:Y:S01]  /*16f60*/  ULDC.64 UR6, c[0x0][0x2c8] ;  /* 0x0000b20000067ab9 */ /* 0x000fe20000000a00 */
[----:B------:R-:W3:Y:S01]  /*16f70*/  LDL.LU R21, [R1+0x3c] ;  /* 0x00003c0001157983 */ /* 0x000ee20000300800 */
[----:B------:R-:W-:-:S03]  /*16f80*/  ULDC.64 UR8, c[0x0][0x280] ;  /* 0x0000a00000087ab9 */ /* 0x000fc60000000a00 */
[----:B------:R-:W3:Y:S04]  /*16f90*/  LDL.LU.64 R2, [R1+0x28] ;  /* 0x0000280001027983 */ /* 0x000ee80000300a00 */
[----:B------:R-:W4:Y:S04]  /*16fa0*/  LDL R20, [R1+0x10] ;  /* 0x0000100001147983 */ /* 0x000f280000100800 */
[----:B------:R-:W4:Y:S01]  /*16fb0*/  LDL.LU R5, [R1+0x8] ;  /* 0x0000080001057983 */ /* 0x000f220000300800 */
[----:B0-----:R-:W-:-:S13]  /*16fc0*/  ISETP.NE.AND P1, PT, R10, 0x1, PT ;  /* 0x000000010a00780c */ /* 0x001fda0003f25270 */
[----:B------:R-:W0:Y:S01]  /*16fd0*/  @P1 LDC R7, c[0x0][0x450] ;  /* 0x00011400ff071b82 */ /* 0x000e220000000800 */
[----:B--2---:R-:W-:Y:S02]  /*16fe0*/  IMAD.MOV.U32 R4, RZ, RZ, R0 ;  /* 0x000000ffff047224 */ /* 0x004fe400078e0000 */
[----:B---3--:R-:W-:Y:S02]  /*16ff0*/  IMAD.MOV.U32 R3, RZ, RZ, R21 ;  /* 0x000000ffff037224 */ /* 0x008fe400078e0015 */
[----:B------:R-:W1:Y:S01]  /*17000*/  S2R R21, SR_TID.X ;  /* 0x0000000000157919 */ /* 0x000e620000002100 */
[----:B----4-:R-:W-:Y:S02]  /*17010*/  IMAD R0, R20, UR4, RZ ;  /* 0x0000000414007c24 */ /* 0x010fe4000f8e02ff */
[----:B------:R-:W2:Y:S01]  /*17020*/  S2R R20, SR_TID.X ;  /* 0x0000000000147919 */ /* 0x000ea20000002100 */
[----:B-1----:R-:W-:Y:S01]  /*17030*/  IMAD.SHL.U32 R21, R21, 0x10, RZ ;  /* 0x0000001015157824 */ /* 0x002fe200078e00ff */
[----:B--2---:R-:W-:-:S04]  /*17040*/  LOP3.LUT R20, R20, 0x7f, RZ, 0xc0, !PT ;  /* 0x0000007f14147812 */ /* 0x004fc800078ec0ff */
[----:B------:R-:W-:Y:S02]  /*17050*/  LOP3.LUT R21, R21, 0x70, RZ, 0xc0, !PT ;  /* 0x0000007015157812 */ /* 0x000fe400078ec0ff */
[----:B------:R-:W-:-:S04]  /*17060*/  SHF.R.U32.HI R20, RZ, 0x3, R20 ;  /* 0x00000003ff147819 */ /* 0x000fc80000011614 */
[----:B------:R-:W-:-:S05]  /*17070*/  LOP3.LUT R20, R20, R21, RZ, 0xfc, !PT ;  /* 0x0000001514147212 */ /* 0x000fca00078efcff */
[----:B------:R-:W-:Y:S02]  /*17080*/  IMAD R6, R17, 0xc0, R20 ;  /* 0x000000c011067824 */ /* 0x000fe400078e0214 */
[----:B------:R1:W5:Y:S01]  /*17090*/  LDL R20, [R1+0x24] ;  /* 0x0000240001147983 */ /* 0x0003620000100800 */
[C---:B------:R-:W-:Y:S02]  /*170a0*/  IMAD R0, R18.reuse, UR5, R0 ;  /* 0x0000000512007c24 */ /* 0x040fe4000f8e0200 */
[----:B------:R-:W-:Y:S01]  /*170b0*/  IMAD.WIDE.U32 R2, R18, UR4, R2 ;  /* 0x0000000412027c25 */ /* 0x000fe2000f8e0002 */
[----:B------:R-:W-:-:S03]  /*170c0*/  ULDC.64 UR4, c[0x0][0x2e0] ;  /* 0x0000b80000047ab9 */ /* 0x000fc60000000a00 */
[----:B------:R-:W-:Y:S02]  /*170d0*/  IMAD.IADD R3, R3, 0x1, R0 ;  /* 0x0000000103037824 */ /* 0x000fe400078e0200 */
[----:B------:R-:W2:Y:S01]  /*170e0*/  @P1 LDC R0, c[0x0][0x44c] ;  /* 0x00011300ff001b82 */ /* 0x000ea20000000800 */
[----:B------:R-:W-:Y:S02]  /*170f0*/  IMAD R4, R4, UR4, RZ ;  /* 0x0000000404047c24 */ /* 0x000fe4000f8e02ff */
[----:B------:R-:W-:-:S04]  /*17100*/  IMAD.WIDE.U32 R2, R5, UR4, R2 ;  /* 0x0000000405027c25 */ /* 0x000fc8000f8e0002 */
[----:B------:R-:W-:Y:S01]  /*17110*/  IMAD R4, R5, UR5, R4 ;  /* 0x0000000505047c24 */ /* 0x000fe2000f8e0204 */
[----:B------:R-:W-:-:S03]  /*17120*/  ULDC.64 UR4, c[0x0][0x2d0] ;  /* 0x0000b40000047ab9 */ /* 0x000fc60000000a00 */
[----:B------:R-:W-:Y:S02]  /*17130*/  IMAD.IADD R5, R3, 0x1, R4 ;  /* 0x0000000103057824 */ /* 0x000fe400078e0204 */
[----:B------:R-:W-:Y:S01]  /*17140*/  IMAD.MOV.U32 R4, RZ, RZ, R2 ;  /* 0x000000ffff047224 */ /* 0x000fe200078e0002 */
[----:B------:R-:W-:Y:S01]  /*17150*/  MOV R2, R6 ;  /* 0x0000000600027202 */ /* 0x000fe20000000f00 */
[----:B--2---:R-:W-:-:S05]  /*17160*/  @P1 IMAD.HI.U32 R0, R6, R0, RZ ;  /* 0x0000000006001227 */ /* 0x004fca00078e00ff */
[----:B0-----:R-:W-:-:S04]  /*17170*/  @P1 SHF.R.U32.HI R2, RZ, R7, R0 ;  /* 0x00000007ff021219 */ /* 0x001fc80000011600 */
        /* <DEDUP_REMOVED lines=10> */
[----:B------:R-:W-:Y:S01]  /*17220*/  IMAD R0, R0, UR7, R7 ;  /* 0x0000000700007c24 */ /* 0x000fe2000f8e0207 */
[----:B------:R-:W-:Y:S01]  /*17230*/  LEA R2, P0, R8, UR8, 0x1 ;  /* 0x0000000808027c11 */ /* 0x000fe2000f8008ff */
[----:B------:R-:W0:Y:S02]  /*17240*/  @P1 LDC R7, c[0x0][0x44c] ;  /* 0x00011300ff071b82 */ /* 0x000e240000000800 */
[----:B------:R-:W-:-:S05]  /*17250*/  IMAD.IADD R0, R9, 0x1, R0 ;  /* 0x0000000109007824 */ /* 0x000fca00078e0200 */
[----:B------:R-:W-:Y:S02]  /*17260*/  LEA.HI.X R0, R8, UR9, R0, 0x1, P0 ;  /* 0x0000000908007c11 */ /* 0x000fe400080f0c00 */
[----:B------:R-:W2:Y:S01]  /*17270*/  @P1 LDC R8, c[0x0][0x450] ;  /* 0x00011400ff081b82 */ /* 0x000ea20000000800 */
[----:B------:R-:W-:Y:S01]  /*17280*/  VIADD R3, R6, 0x80 ;  /* 0x0000008006037836 */ /* 0x000fe20000000000 */
[----:B------:R-:W3:Y:S03]  /*17290*/  S2R R11, SR_TID.X ;  /* 0x00000000000b7919 */ /* 0x000ee60000002100 */
[----:B------:R-:W-:Y:S02]  /*172a0*/  IMAD.MOV.U32 R6, RZ, RZ, R3 ;  /* 0x000000ffff067224 */ /* 0x000fe400078e0003 */
[----:B0-----:R-:W-:-:S05]  /*172b0*/  @P1 IMAD.HI.U32 R7, R3, R7, RZ ;  /* 0x0000000703071227 */ /* 0x001fca00078e00ff */
[----:B--2---:R-:W-:-:S05]  /*172c0*/  @P1 SHF.R.U32.HI R6, RZ, R8, R7 ;  /* 0x00000008ff061219 */ /* 0x004fca0000011607 */
        /* <DEDUP_REMOVED lines=9> */
[----:B---3--:R-:W-:-:S04]  /*17360*/  IMAD.SHL.U32 R21, R11, 0x8, RZ ;  /* 0x000000080b157824 */ /* 0x008fc800078e00ff */
[----:B------:R-:W-:Y:S02]  /*17370*/  IMAD R8, R6, UR6, RZ ;  /* 0x0000000606087c24 */ /* 0x000fe4000f8e02ff */
[----:B------:R-:W-:Y:S01]  /*17380*/  IMAD.WIDE.U32 R6, R3, UR6, R4 ;  /* 0x0000000603067c25 */ /* 0x000fe2000f8e0004 */
[----:B------:R-:W-:-:S03]  /*17390*/  LOP3.LUT R21, R21, 0x38, RZ, 0xc0, !PT ;  /* 0x0000003815157812 */ /* 0x000fc600078ec0ff */
[----:B------:R-:W-:Y:S01]  /*173a0*/  IMAD R3, R3, UR7, R8 ;  /* 0x0000000703037c24 */ /* 0x000fe2000f8e0208 */
[C---:B------:R-:W-:Y:S02]  /*173b0*/  LEA R5, P1, R6.reuse, UR8, 0x1 ;  /* 0x0000000806057c11 */ /* 0x040fe4000f8208ff */
[----:B------:R-:W-:Y:S02]  /*173c0*/  ISETP.GE.AND P0, PT, R21, UR4, PT ;  /* 0x0000000415007c0c */ /* 0x000fe4000bf06270 */
[----:B------:R-:W-:Y:S01]  /*173d0*/  IADD3 R3, R7, R3, RZ ;  /* 0x0000000307037210 */ /* 0x000fe20007ffe0ff */
[----:B------:R-:W-:Y:S01]  /*173e0*/  UMOV UR4, 0xffffffff ;  /* 0xffffffff00047882 */ /* 0x000fe20000000000 */
[----:B------:R-:W-:Y:S02]  /*173f0*/  LOP3.LUT R11, R11, 0x7f, RZ, 0xc0, !PT ;  /* 0x0000007f0b0b7812 */ /* 0x000fe400078ec0ff */
[----:B------:R-:W-:Y:S02]  /*17400*/  LEA.HI.X R4, R6, UR9, R3, 0x1, P1 ;  /* 0x0000000906047c11 */ /* 0x000fe400088f0c03 */
[----:B------:R-:W-:Y:S01]  /*17410*/  SHF.R.U32.HI R9, RZ, 0x3, R11 ;  /* 0x00000003ff097819 */ /* 0x000fe2000001160b */
[----:B-1----:R-:W-:Y:S06]  /*17420*/  BRA.DIV UR4, `(.L_x_15559) ;  /* 0x0000005a04307947 */ /* 0x002fec000b800000 */
        /* <DEDUP_REMOVED lines=65> */
[----:B------:R-:W-:Y:S01]  /*17840*/  ISETP.GE.AND P1, PT, R6, R3, PT ;  /* 0x000000030600720c */ /* 0x000fe20003f26270 */
[----:B------:R-:W-:Y:S04]  /*17850*/  SHFL.IDX PT, R2, R2, 0x7, 0x181f ;  /* 0x00f81f0002027f89 */ /* 0x000fe800000e0000 */
[----:B------:R-:W1:Y:S08]  /*17860*/  SHFL.IDX PT, R6, R0, 0x6, 0x181f ;  /* 0x00d81f0000067f89 */ /* 0x000e7000000e0000 */
[----:B0-----:R-:W-:-:S05]  /*17870*/  @!P1 LEA R7, P2, R21, R7, 0x1 ;  /* 0x0000000715079211 */ /* 0x001fca00078408ff */
[----:B-1----:R-:W-:-:S05]  /*17880*/  @!P1 IMAD.X R6, RZ, RZ, R6, P2 ;  /* 0x000000ffff069224 */ /* 0x002fca00010e0606 */
[----:B------:R-:W-:-:S04]  /*17890*/  @!P1 LOP3.LUT R7, R7, R6, RZ, 0x3c, !PT ;  /* 0x0000000607079212 */ /* 0x000fc800078e3cff */
[----:B------:R-:W-:-:S04]  /*178a0*/  @!P1 LOP3.LUT R6, R7, R6, RZ, 0x3c, !PT ;  /* 0x0000000607069212 */ /* 0x000fc800078e3cff */
[----:B------:R-:W-:-:S05]  /*178b0*/  @!P1 LOP3.LUT R7, R7, R6, RZ, 0x3c, !PT ;  /* 0x0000000607079212 */ /* 0x000fca00078e3cff */
[----:B------:R0:W-:Y:S02]  /*178c0*/  @!P1 LDGSTS.E.BYPASS.LTC128B.128 [R20+0xb400], desc[UR40][R6.64], !P0 ;  /* 0x0b40000006149fae */ /* 0x0001e4000c101d68 */
[----:B0-----:R-:W-:-:S05]  /*178d0*/  VIADD R6, R17, 0x80 ;  /* 0x0000008011067836 */ /* 0x001fca0000000000 */
[----:B------:R-:W-:Y:S02]  /*178e0*/  ISETP.GE.AND P1, PT, R6, R3, PT ;  /* 0x000000030600720c */ /* 0x000fe40003f26270 */
[----:B------:R0:W1:Y:S02]  /*178f0*/  SHFL.IDX PT, R6, R0, 0x7, 0x181f ;  /* 0x00f81f0000067f89 */ /* 0x00006400000e0000 */
[----:B0-----:R-:W-:-:S05]  /*17900*/  VIADD R0, R17, 0x70 ;  /* 0x0000007011007836 */ /* 0x001fca0000000000 */
[----:B------:R-:W-:Y:S02]  /*17910*/  ISETP.GE.AND P3, PT, R0, R3, PT ;  /* 0x000000030000720c */ /* 0x000fe40003f66270 */
[----:B------:R-:W0:Y:S11]  /*17920*/  SHFL.IDX PT, R0, R5, RZ, 0x181f ;  /* 0x00181fff05007589 */ /* 0x000e3600000e0000 */
[----:B------:R-:W-:-:S05]  /*17930*/  @!P3 LEA R2, P2, R21, R2, 0x1 ;  /* 0x000000021502b211 */ /* 0x000fca00078408ff */
[----:B-1----:R-:W-:-:S04]  /*17940*/  @!P3 IMAD.X R6, RZ, RZ, R6, P2 ;  /* 0x000000ffff06b224 */ /* 0x002fc800010e0606 */
[----:B------:R-:W-:Y:S01]  /*17950*/  @!P3 IMAD.MOV.U32 R7, RZ, RZ, R6 ;  /* 0x000000ffff07b224 */ /* 0x000fe200078e0006 */
[----:B------:R-:W-:Y:S02]  /*17960*/  @!P3 MOV R6, R2 ;  /* 0x000000020006b202 */ /* 0x000fe40000000f00 */
[----:B------:R-:W-:Y:S01]  /*17970*/  SHFL.IDX PT, R2, R5, 0x3, 0x181f ;  /* 0x00781f0005027f89 */ /* 0x000fe200000e0000 */
[----:B0-----:R-:W-:-:S03]  /*17980*/  @!P1 LEA R0, P2, R21, R0, 0x1 ;  /* 0x0000000015009211 */ /* 0x001fc600078408ff */
[----:B------:R0:W-:Y:S02]  /*17990*/  @!P3 LDGSTS.E.BYPASS.LTC128B.128 [R20+0xbc00], desc[UR40][R6.64], !P0 ;  /* 0x0bc000000614bfae */ /* 0x0001e4000c101d68 */
[----:B0-----:R-:W-:-:S04]  /*179a0*/  @!P1 IMAD.X R6, RZ, RZ, R8, P2 ;  /* 0x000000ffff069224 */ /* 0x001fc800010e0608 */
[----:B------:R-:W-:Y:S02]  /*179b0*/  @!P1 IMAD.MOV.U32 R7, RZ, RZ, R6 ;  /* 0x000000ffff079224 */ /* 0x000fe400078e0006 */
        /* <DEDUP_REMOVED lines=16> */
[----:B------:R-:W-:-:S05]  /*17ac0*/  @!P1 IMAD.X R0, RZ, RZ, R0, P2 ;  /* 0x000000ffff009224 */ /* 0x000fca00010e0600 */
[----:B------:R-:W-:-:S05]  /*17ad0*/  @!P1 MOV R7, R0 ;  /* 0x0000000000079202 */ /* 0x000fca0000000f00 */
[----:B------:R0:W-:Y:S02]  /*17ae0*/  @!P1 LDGSTS.E.BYPASS.LTC128B.128 [R20+0xd400], desc[UR40][R6.64], !P0 ;  /* 0x0d40000006149fae */ /* 0x0001e4000c101d68 */
.L_x_15731:
        /* <DEDUP_REMOVED lines=10> */
.L_x_15560:
        /* <DEDUP_REMOVED lines=18> */
.L_x_15732:
[----:B------:R-:W-:Y:S05]  /*17cb0*/  BSYNC B0 ;  /* 0x0000000000007941 */ /* 0x000fea0003800000 */
.L_x_15561:
[----:B------:R-:W2:Y:S01]  /*17cc0*/  LDL R2, [R1+0x34] ;  /* 0x0000340001027983 */ /* 0x000ea20000100800 */
[----:B------:R-:W-:Y:S01]  /*17cd0*/  BSSY B0, `(.L_x_15563) ;  /* 0x000010f000007945 */ /* 0x000fe20003800000 */
[----:B--2---:R-:W-:-:S13]  /*17ce0*/  ISETP.GE.AND P0, PT, R2, 0x2, PT ;  /* 0x000000020200780c */ /* 0x004fda0003f06270 */
[----:B------:R-:W-:Y:S05]  /*17cf0*/  @!P0 BRA `(.L_x_15564) ;  /* 0x0000001000308947 */ /* 0x000fea0003800000 */
[----:B------:R-:W2:Y:S01]  /*17d00*/  S2R R3, SR_TID.X ;  /* 0x0000000000037919 */ /* 0x000ea20000002100 */
[----:B------:R-:W-:Y:S01]  /*17d10*/  ULDC UR4, c[0x0][0x2f4] ;  /* 0x0000bd0000047ab9 */ /* 0x000fe20000000800 */
[----:B0-----:R-:W-:Y:S01]  /*17d20*/  VIADD R7, R2, 0xfffffffe ;  /* 0xfffffffe02077836 */ /* 0x001fe20000000000 */
[----:B------:R0:W-:Y:S01]  /*17d30*/  STL [R1+0x8], R26 ;  /* 0x0000081a01007387 */ /* 0x0001e20000100800 */
[----:B------:R-:W-:Y:S02]  /*17d40*/  IMAD.MOV.U32 R6, RZ, RZ, R25 ;  /* 0x000000ffff067224 */ /* 0x000fe400078e0019 */
[----:B------:R-:W-:Y:S02]  /*17d50*/  IMAD.MOV.U32 R17, RZ, RZ, R28 ;  /* 0x000000ffff117224 */ /* 0x000fe400078e001c */
[----:B--2---:R-:W-:-:S05]  /*17d60*/  IMAD.SHL.U32 R3, R3, 0x8, RZ ;  /* 0x0000000803037824 */ /* 0x004fca00078e00ff */
[----:B------:R-:W-:-:S04]  /*17d70*/  LOP3.LUT R3, R3, 0x38, RZ, 0xc0, !PT ;  /* 0x0000003803037812 */ /* 0x000fc800078ec0ff */
[----:B0-----:R-:W-:-:S13]  /*17d80*/  ISETP.GE.AND P1, PT, R3, UR4, PT ;  /* 0x0000000403007c0c */ /* 0x001fda000bf26270 */
.L_x_15577:
[----:B------:R-:W2:Y:S01]  /*17d90*/  LDL R11, [R1+0x1c] ;  /* 0x00001c00010b7983 */ /* 0x000ea20000100800 */
[----:B-1----:R-:W0:Y:S03]  /*17da0*/  LDC R0, c[0x0][0x430] ;  /* 0x00010c00ff007b82 */ /* 0x002e260000000800 */
        /* <DEDUP_REMOVED lines=39> */
.L_x_15565:
[----:B------:R-:W-:Y:S01]  /*18020*/  IMAD R5, R25, 0x8, R22 ;  /* 0x0000000819057824 */ /* 0x000fe200078e0216 */
[----:B------:R-:W-:Y:S01]  /*18030*/  SHF.L.U32 R2, R28, 0x1f, RZ ;  /* 0x0000001f1c027819 */ /* 0x000fe200000006ff */
[----:B------:R-:W-:Y:S03]  /*18040*/  BSSY B1, `(.L_x_15566) ;  /* 0x0000003000017945 */ /* 0x000fe60003800000 */
[----:B------:R-:W0:Y:S02]  /*18050*/  SYNCS.PHASECHK.TRANS64.TRYWAIT P0, [R5+URZ+0x16840], R2 ;  /* 0x01684002050075a7 */ /* 0x000e24000800017f */
[----:B0-----:R-:W-:Y:S05]  /*18060*/  @!P0 BRA `(.L_x_15567) ;  /* 0x0000005c00248947 */ /* 0x001fea0003800000 */
.L_x_15733:
[----:B------:R-:W-:Y:S05]  /*18070*/  BSYNC B1 ;  /* 0x0000000000017941 */ /* 0x000fea0003800000 */
.L_x_15566:
[----:B------:R-:W2:Y:S04]  /*18080*/  LDL R3, [R1+0x4] ;  /* 0x0000040001037983 */ /* 0x000ea80000100800 */
        /* <DEDUP_REMOVED lines=17> */
[----:B---3--:R-:W-:Y:S02]  /*181a0*/  IMAD R7, R9, UR4, RZ ;  /* 0x0000000409077c24 */ /* 0x008fe4000f8e02ff */
[----:B------:R-:W0:Y:S02]  /*181b0*/  S2R R9, SR_TID.X ;  /* 0x0000000000097919 */ /* 0x000e240000002100 */
[C---:B------:R-:W-:Y:S02]  /*181c0*/  IMAD R7, R18.reuse, UR5, R7 ;  /* 0x0000000512077c24 */ /* 0x040fe4000f8e0207 */
[----:B------:R-:W-:Y:S01]  /*181d0*/  IMAD.WIDE.U32 R2, R18, UR4, R2 ;  /* 0x0000000412027c25 */ /* 0x000fe2000f8e0002 */
[----:B------:R-:W-:-:S03]  /*181e0*/  ULDC.64 UR4, c[0x0][0x2e8] ;  /* 0x0000ba0000047ab9 */ /* 0x000fc60000000a00 */
[----:B------:R-:W-:Y:S02]  /*181f0*/  IMAD.IADD R7, R7, 0x1, R3 ;  /* 0x0000000107077824 */ /* 0x000fe400078e0203 */
[----:B0-----:R-:W-:-:S05]  /*18200*/  IMAD.SHL.U32 R8, R9, 0x8, RZ ;  /* 0x0000000809087824 */ /* 0x001fca00078e00ff */
        /* <DEDUP_REMOVED lines=51> */
.L_x_15751:
        /* <DEDUP_REMOVED lines=8> */
.L_x_15569:
        /* <DEDUP_REMOVED lines=11> */
.L_x_15570:
[----:B------:R1:W-:Y:S01]  /*18670*/  SYNCS.ARRIVE.TRANS64.A1T0 RZ, [R5+URZ+0x16830], RZ ;  /* 0x016830ff05ff79a7 */ /* 0x0003e2000810003f */
[----:B------:R-:W-:Y:S05]  /*18680*/  @!P3 BRA `(.L_x_15571) ;  /* 0x000000000004b947 */ /* 0x000fea0003800000 */
[----:B------:R-:W-:Y:S01]  /*18690*/  BPT.TRAP 0x1 ;  /* 0x000000040000795c */ /* 0x000fe20000300000 */
.L_x_15571:
[----:B------:R-:W-:Y:S01]  /*186a0*/  SHF.L.U32 R2, R17, 0x1f, RZ ;  /* 0x0000001f11027819 */ /* 0x000fe200000006ff */
[----:B-1----:R-:W-:Y:S01]  /*186b0*/  IMAD R5, R6, 0x8, R22 ;  /* 0x0000000806057824 */ /* 0x002fe200078e0216 */
[----:B------:R-:W-:Y:S03]  /*186c0*/  BSSY B1, `(.L_x_15572) ;  /* 0x0000003000017945 */ /* 0x000fe60003800000 */
[----:B------:R-:W1:Y:S02]  /*186d0*/  SYNCS.PHASECHK.TRANS64.TRYWAIT P0, [R5+URZ+0x16860], R2 ;  /* 0x01686002050075a7 */ /* 0x000e64000800017f */
[----:B-1----:R-:W-:Y:S05]  /*186e0*/  @!P0 BRA `(.L_x_15573) ;  /* 0x0000005c00d48947 */ /* 0x002fea0003800000 */
.L_x_15752:
[----:B------:R-:W-:Y:S05]  /*186f0*/  BSYNC B1 ;  /* 0x0000000000017941 */ /* 0x000fea0003800000 */
.L_x_15572:
[----:B------:R-:W2:Y:S04]  /*18700*/  LDL R11, [R1+0x18] ;  /* 0x00001800010b7983 */ /* 0x000ea80000100800 */
[----:B------:R-:W2:Y:S01]  /*18710*/  LDL.LU R8, [R1+0x8] ;  /* 0x0000080001087983 */ /* 0x000ea20000300800 */
[----:B------:R-:W0:Y:S01]  /*18720*/  S2R R12, SR_TID.X ;  /* 0x00000000000c7919 */ /* 0x000e220000002100 */
[----:B------:R-:W-:Y:S01]  /*18730*/  UMOV UR4, 0xffffffff ;  /* 0xffffffff00047882 */ /* 0x000fe20000000000 */
[C---:B0-----:R-:W-:Y:S02]  /*18740*/  SHF.L.U32 R9, R12.reuse, 0x3, RZ ;  /* 0x000000030c097819 */ /* 0x041fe400000006ff */
[----:B------:R-:W-:Y:S02]  /*18750*/  LOP3.LUT R3, R12, 0x7f, RZ, 0xc0, !PT ;  /* 0x0000007f0c037812 */ /* 0x000fe400078ec0ff */
[----:B------:R-:W-:-:S03]  /*18760*/  LOP3.LUT R9, R9, 0x1f8, RZ, 0xc0, !PT ;  /* 0x000001f809097812 */ /* 0x000fc600078ec0ff */
[----:B------:R-:W-:Y:S01]  /*18770*/  IMAD.SHL.U32 R10, R3, 0x8, RZ ;  /* 0x00000008030a7824 */ /* 0x000fe200078e00ff */
        /* <DEDUP_REMOVED lines=53> */
.L_x_15770:
        /* <DEDUP_REMOVED lines=28> */
.L_x_15575:
        /* <DEDUP_REMOVED lines=12> */
.L_x_15576:
[----:B------:R2:W-:Y:S01]  /*18d50*/  STL [R1+0x8], R26 ;  /* 0x0000081a01007387 */ /* 0x0005e20000100800 */
[C---:B------:R-:W-:Y:S01]  /*18d60*/  ISETP.GT.AND P0, PT, R26.reuse, RZ, PT ;  /* 0x000000ff1a00720c */ /* 0x040fe20003f04270 */
[----:B------:R2:W-:Y:S01]  /*18d70*/  SYNCS.ARRIVE.TRANS64.A1T0 RZ, [R5+URZ+0x16850], RZ ;  /* 0x016850ff05ff79a7 */ /* 0x0005e2000810003f */
[----:B------:R-:W-:Y:S01]  /*18d80*/  VIADD R7, R26, 0xffffffff ;  /* 0xffffffff1a077836 */ /* 0x000fe20000000000 */
[----:B------:R-:W-:Y:S01]  /*18d90*/  MOV R17, R28 ;  /* 0x0000001c00117202 */ /* 0x000fe20000000f00 */
[----:B------:R-:W-:-:S09]  /*18da0*/  IMAD.MOV.U32 R6, RZ, RZ, R25 ;  /* 0x000000ffff067224 */ /* 0x000fd200078e0019 */
[----:B--2---:R-:W-:Y:S05]  /*18db0*/  @P0 BRA `(.L_x_15577) ;  /* 0xffffffec00f40947 */ /* 0x004fea000383ffff */
.L_x_15564:
[----:B------:R-:W-:Y:S05]  /*18dc0*/  BSYNC B0 ;  /* 0x0000000000007941 */ /* 0x000fea0003800000 */
.L_x_15563:
        /* <DEDUP_REMOVED lines=17> */
.L_x_15579:
[----:B------:R-:W-:Y:S05]  /*18ee0*/  BSYNC B0 ;  /* 0x0000000000007941 */ /* 0x000fea0003800000 */
.L_x_15578:
[----:B------:R-:W2:Y:S02]  /*18ef0*/  LDL R0, [R1+0x54] ;  /* 0x0000540001007983 */ /* 0x000ea40000100800 */
[----:B--2---:R-:W-:-:S13]  /*18f00*/  ISETP.NE.AND P0, PT, R0, 0x3, PT ;  /* 0x000000030000780c */ /* 0x004fda0003f05270 */
[----:B------:R-:W-:Y:S05]  /*18f10*/  @!P0 BRA `(.L_x_15580) ;  /* 0x0000000000048947 */ /* 0x000fea0003800000 */
[----:B------:R-:W-:Y:S01]  /*18f20*/  BPT.TRAP 0x1 ;  /* 0x000000040000795c */ /* 0x000fe20000300000 */
.L_x_15580:
[----:B------:R-:W0:Y:S01]  /*18f30*/  LDL.LU R2, [R1+0x18] ;  /* 0x0000180001027983 */ /* 0x000e220000300800 */
[----:B------:R-:W-:Y:S01]  /*18f40*/  IMAD R0, R25, 0x8, R22 ;  /* 0x0000000819007824 */ /* 0x000fe200078e0216 */
[----:B------:R-:W-:Y:S01]  /*18f50*/  SHF.L.U32 R3, R28, 0x1f, RZ ;  /* 0x0000001f1c037819 */ /* 0x000fe200000006ff */
[----:B------:R-:W-:Y:S03]  /*18f60*/  BSSY B0, `(.L_x_15581) ;  /* 0x0000004000007945 */ /* 0x000fe60003800000 */
[----:B------:R-:W1:Y:S01]  /*18f70*/  SYNCS.PHASECHK.TRANS64.TRYWAIT P0, [R0+URZ+0x16860], R3 ;  /* 0x01686003000075a7 */ /* 0x000e62000800017f */
[----:B0-----:R-:W-:Y:S01]  /*18f80*/  IMAD R6, R26, -0x80, R2 ;  /* 0xffffff801a067824 */ /* 0x001fe200078e0202 */
[----:B-1----:R-:W-:Y:S06]  /*18f90*/  @!P0 BRA `(.L_x_15582) ;  /* 0x0000006000048947 */ /* 0x002fec0003800000 */
.L_x_15771:
[----:B------:R-:W-:Y:S05]  /*18fa0*/  BSYNC B0 ;  /* 0x0000000000007941 */ /* 0x000fea0003800000 */
.L_x_15581:
        /* <DEDUP_REMOVED lines=15> */
[----:B------:R-:W-:Y:S01]  /*190a0*/  LEA R4, R4, R22, 0x1 ;  /* 0x0000001604047211 */ /* 0x000fe200078e08ff */
        /* <DEDUP_REMOVED lines=48> */
.L_x_15789:
        /* <DEDUP_REMOVED lines=9> */
.L_x_15584:
        /* <DEDUP_REMOVED lines=11> */
.L_x_15585:
[----:B------:R0:W-:Y:S01]  /*194f0*/  SYNCS.ARRIVE.TRANS64.A1T0 RZ, [R0+URZ+0x16850], RZ ;  /* 0x016850ff00ff79a7 */ /* 0x0001e2000810003f */
[----:B------:R-:W-:-:S05]  /*19500*/  VIADD R25, R25, 0x1 ;  /* 0x0000000119197836 */ /* 0x000fca0000000000 */
[----:B------:R-:W-:-:S04]  /*19510*/  ISETP.NE.AND P0, PT, R25, 0x2, PT ;  /* 0x000000021900780c */ /* 0x000fc80003f05270 */
[----:B------:R-:W-:Y:S02]  /*19520*/  SEL R3, RZ, 0x1, P0 ;  /* 0x00000001ff037807 */ /* 0x000fe40000000000 */
[----:B------:R-:W-:Y:S02]  /*19530*/  SEL R25, R25, RZ, P0 ;  /* 0x000000ff19197207 */ /* 0x000fe40000000000 */
[----:B0-----:R-:W-:-:S07]  /*19540*/  LOP3.LUT R28, R28, R3, RZ, 0x3c, !PT ;  /* 0x000000031c1c7212 */ /* 0x001fce00078e3cff */
.L_x_15544:
[----:B------:R-:W-:Y:S05]  /*19550*/  BSYNC B7 ;  /* 0x0000000000077941 */ /* 0x000fea0003800000 */
.L_x_15542:
        /* <DEDUP_REMOVED lines=9> */
[----:B------:R0:W2:Y:S01]  /*195f0*/  LDS.128 R16, [R22+0x168d0] ;  /* 0x0168d00016107984 */ /* 0x0000a20000000c00 */
[----:B------:R-:W-:Y:S06]  /*19600*/  BAR.ARV 0x4, 0x200 ;  /* 0x0108000000007b1d */ /* 0x000fec0000002000 */
[----:B------:R-:W-:Y:S05]  /*19610*/  BRA `(.L_x_15587) ;  /* 0x0000000800cc7947 */ /* 0x000fea0003800000 */
.L_x_15586:
        /* <DEDUP_REMOVED lines=36> */
.L_x_15799:
[----:B------:R-:W-:Y:S02]  /*19860*/  ULDC UR4, c[0x0][0xc38] ;  /* 0x00030e0000047ab9 */ /* 0x000fe40000000800 */
[----:B------:R-:W-:-:S05]  /*19870*/  MOV R4, UR4 ;  /* 0x0000000400047c02 */ /* 0x000fca0008000f00 */
[----:B--2---:R-:W-:-:S04]  /*19880*/  IMAD R5, R14, R4, RZ ;  /* 0x000000040e057224 */ /* 0x004fc800078e02ff */
[----:B------:R-:W-:-:S05]  /*19890*/  IMAD.IADD R16, R16, 0x1, R5 ;  /* 0x0000000110107824 */ /* 0x000fca00078e0205 */
[----:B------:R-:W-:-:S13]  /*198a0*/  ISETP.GT.AND P6, PT, R16, R0, PT ;  /* 0x000000001000720c */ /* 0x000fda0003fc4270 */
[----:B------:R-:W-:Y:S05]  /*198b0*/  @P6 BRA `(.L_x_15589) ;  /* 0x00000000009c6947 */ /* 0x000fea0003800000 */
.L_x_15594:
        /* <DEDUP_REMOVED lines=14> */
.L_x_15592:
[----:B------:R-:W-:Y:S05]  /*199a0*/  BSYNC B0 ;  /* 0x0000000000007941 */ /* 0x000fea0003800000 */
.L_x_15591:
        /* <DEDUP_REMOVED lines=17> */
[----:B------:R0:W2:Y:S02]  /*19ac0*/  SHFL.IDX PT, R14, R3, 0x1f, 0x1f ;  /* 0x03e01f00030e7f89 */ /* 0x0000a400000e0000 */
.L_x_15807:
[----:B------:R-:W-:Y:S02]  /*19ad0*/  ULDC UR4, c[0x0][0xc38] ;  /* 0x00030e0000047ab9 */ /* 0x000fe40000000800 */
[----:B------:R-:W-:-:S04]  /*19ae0*/  IMAD.U32 R4, RZ, RZ, UR4 ;  /* 0x00000004ff047e24 */ /* 0x000fc8000f8e00ff */
[----:B--2---:R-:W-:-:S04]  /*19af0*/  IMAD R5, R14, R4, RZ ;  /* 0x000000040e057224 */ /* 0x004fc800078e02ff */
[----:B------:R-:W-:-:S05]  /*19b00*/  IMAD.IADD R16, R5, 0x1, R16 ;  /* 0x0000000105107824 */ /* 0x000fca00078e0210 */
[----:B------:R-:W-:-:S13]  /*19b10*/  ISETP.GT.AND P6, PT, R16, R0, PT ;  /* 0x000000001000720c */ /* 0x000fda0003fc4270 */
[----:B------:R-:W-:Y:S05]  /*19b20*/  @!P6 BRA `(.L_x_15594) ;  /* 0xfffffffc0064e947 */ /* 0x000fea000383ffff */
.L_x_15589:
        /* <DEDUP_REMOVED lines=8> */
.L_x_15811:
[----:B------:R-:W-:Y:S01]  /*19bb0*/  ISETP.NE.AND P0, PT, R5, RZ, PT ;  /* 0x000000ff0500720c */ /* 0x000fe20003f05270 */
[----:B------:R-:W-:-:S12]  /*19bc0*/  IMAD.MOV.U32 R5, RZ, RZ, RZ ;  /* 0x000000ffff057224 */ /* 0x000fd800078e00ff */
[----:B------:R-:W-:Y:S05]  /*19bd0*/  @!P0 BRA `(.L_x_15596) ;  /* 0x0000000000108947 */ /* 0x000fea0003800000 */
[----:B------:R-:W-:Y:S01]  /*19be0*/  UMOV UR4, 0xffffffff ;  /* 0xffffffff00047882 */ /* 0x000fe20000000000 */
[----:B------:R-:W-:Y:S02]  /*19bf0*/  VIADD R12, R6, 0xffffffff ;  /* 0xffffffff060c7836 */ /* 0x000fe40000000000 */
[----:B------:R-:W-:Y:S05]  /*19c00*/  BRA.DIV UR4, `(.L_x_15597) ;  /* 0x0000006604647947 */ /* 0x000fea000b800000 */
[----:B------:R4:W0:Y:S02]  /*19c10*/  SHFL.IDX PT, R5, R3, R12, 0x1f ;  /* 0x00001f0c03057589 */ /* 0x00082400000e0000 */
.L_x_15596:
[----:B0-2-4-:R-:W0:Y:S01]  /*19c20*/  LDC.64 R2, c[0x0][0xc90] ;  /* 0x00032400ff027b82 */ /* 0x015e220000000a00 */
[----:B------:R-:W-:-:S04]  /*19c30*/  IMAD.IADD R19, R6, 0x1, R19 ;  /* 0x0000000106137824 */ /* 0x000fc800078e0213 */
[----:B0-----:R-:W-:-:S05]  /*19c40*/  IMAD.WIDE R2, R19, 0x4, R2 ;  /* 0x0000000413027825 */ /* 0x001fca00078e0202 */
[----:B------:R0:W3:Y:S01]  /*19c50*/  LDG.E R7, desc[UR40][R2.64] ;  /* 0x0000002802077981 */ /* 0x0000e2000c1e1900 */
[----:B------:R-:W-:Y:S01]  /*19c60*/  IMAD R16, R5, R4, R16 ;  /* 0x0000000405107224 */ /* 0x000fe200078e0210 */
[----:B0-----:R-:W-:Y:S01]  /*19c70*/  MOV R2, RZ ;  /* 0x000000ff00027202 */ /* 0x001fe20000000f00 */
        /* <DEDUP_REMOVED lines=54> */
[----:B------:R-:W-:Y:S02]  /*19fe0*/  @!P1 LOP3.LUT R2, RZ, R4, RZ, 0x33, !PT ;  /* 0x00000004ff029212 */ /* 0x000fe400078e33ff */
[----:B------:R-:W-:-:S05]  /*19ff0*/  IADD3 R4, -R4, RZ, RZ ;  /* 0x000000ff04047210 */ /* 0x000fca0007ffe1ff */
[----:B------:R-:W-:Y:S01]  /*1a000*/  IMAD R18, R2, R4, R5 ;  /* 0x0000000402127224 */ /* 0x000fe200078e0205 */
[----:B------:R-:W-:-:S05]  /*1a010*/  LOP3.LUT R2, RZ, R2, RZ, 0x33, !PT ;  /* 0x00000002ff027212 */ /* 0x000fca00078e33ff */
[----:B------:R-:W-:Y:S01]  /*1a020*/  IMAD.IADD R17, R17, 0x1, R2 ;  /* 0x0000000111117824 */ /* 0x000fe200078e0202 */
[----:B------:R-:W-:Y:S06]  /*1a030*/  BRA `(.L_x_15598) ;  /* 0x00000000001c7947 */ /* 0x000fec0003800000 */
.L_x_15590:
[----:B------:R-:W-:Y:S01]  /*1a040*/  UMOV UR4, URZ ;  /* 0x0000003f00047c82 */ /* 0x000fe20008000000 */
[----:B------:R-:W-:Y:S01]  /*1a050*/  UMOV UR5, URZ ;  /* 0x0000003f00057c82 */ /* 0x000fe20008000000 */
[----:B------:R-:W-:Y:S01]  /*1a060*/  ULDC UR6, c[0x0][0xc3c] ;  /* 0x00030f0000067ab9 */ /* 0x000fe20000000800 */
[----:B------:R-:W-:Y:S02]  /*1a070*/  IMAD.MOV.U32 R16, RZ, RZ, R0 ;  /* 0x000000ffff107224 */ /* 0x000fe400078e0000 */
[----:B------:R-:W-:Y:S02]  /*1a080*/  IMAD.U32 R17, RZ, RZ, UR4 ;  /* 0x00000004ff117e24 */ /* 0x000fe4000f8e00ff */
[----:B------:R-:W-:Y:S02]  /*1a090*/  IMAD.U32 R18, RZ, RZ, UR5 ;  /* 0x00000005ff127e24 */ /* 0x000fe4000f8e00ff */
[----:B------:R-:W-:-:S07]  /*1a0a0*/  IMAD.U32 R19, RZ, RZ, UR6 ;  /* 0x00000006ff137e24 */ /* 0x000fce000f8e00ff */
.L_x_15598:
        /* <DEDUP_REMOVED lines=10> */
.L_x_15587:
[----:B------:R-:W-:Y:S02]  /*1a150*/  ULDC UR4, c[0x0][0xc3c] ;  /* 0x00030f0000047ab9 */ /* 0x000fe40000000800 */
[----:B--2---:R-:W-:-:S13]  /*1a160*/  ISETP.GE.AND P0, PT, R19, UR4, PT ;  /* 0x0000000413007c0c */ /* 0x004fda000bf06270 */
[----:B------:R-:W-:Y:S05]  /*1a170*/  @!P0 BRA `(.L_x_15599) ;  /* 0xffffffa400008947 */ /* 0x000fea000383ffff */
[----:B------:R-:W-:Y:S05]  /*1a180*/  BSYNC B8 ;  /* 0x0000000000087941 */ /* 0x000fea0003800000 */
.L_x_15506:
[----:B--2---:R-:W2:Y:S01]  /*1a190*/  LDL.LU R0, [R1+0x44] ;  /* 0x0000440001007983 */ /* 0x004ea20000300800 */
        /* <DEDUP_REMOVED lines=11> */
.L_x_15814:
[----:B------:R-:W-:Y:S05]  /*1a250*/  BSYNC B0 ;  /* 0x0000000000007941 */ /* 0x000fea0003800000 */
.L_x_15600:
[----:B------:R-:W-:-:S03]  /*1a260*/  UMOV UR4, 0xffffffff ;  /* 0xffffffff00047882 */ /* 0x000fc60000000000 */
[----:B------:R-:W-:Y:S05]  /*1a270*/  BRA.DIV UR4, `(.L_x_15602) ;  /* 0x0000006204047947 */ /* 0x000fea000b800000 */
[----:B0-----:R-:W0:Y:S02]  /*1a280*/  S2R R0, SR_TID.X ;  /* 0x0000000000007919 */ /* 0x001e240000002100 */
[----:B0-----:R-:W-:-:S04]  /*1a290*/  SHF.R.U32.HI R0, RZ, 0x5, R0 ;  /* 0x00000005ff007819 */ /* 0x001fc80000011600 */
[----:B------:R-:W-:-:S05]  /*1a2a0*/  LOP3.LUT R0, R0, 0x3, RZ, 0xc0, !PT ;  /* 0x0000000300007812 */ /* 0x000fca00078ec0ff */
[----:B------:R0:W2:Y:S02]  /*1a2b0*/  SHFL.IDX PT, R14, R0, RZ, 0x1f ;  /* 0x00001fff000e7589 */ /* 0x0000a400000e0000 */
.L_x_15817:
[----:B--2---:R-:W-:-:S13]  /*1a2c0*/  ISETP.NE.AND P0, PT, R14, RZ, PT ;  /* 0x000000ff0e00720c */ /* 0x004fda0003f05270 */
[----:B------:R-:W-:Y:S05]  /*1a2d0*/  @P0 BRA `(.L_x_15351) ;  /* 0x0000000000880947 */ /* 0x000fea0003800000 */
[----:B------:R-:W-:-:S03]  /*1a2e0*/  UMOV UR4, 0xffffffff ;  /* 0xffffffff00047882 */ /* 0x000fc60000000000 */
[----:B------:R-:W-:Y:S05]  /*1a2f0*/  BRA.DIV UR4, `(.L_x_15603) ;  /* 0x0000006204187947 */ /* 0x000fea000b800000 */
[----:B------:R-:W-:-:S13]  /*1a300*/  ELECT P6, URZ, PT ;  /* 0x00000000003f782f */ /* 0x000fda00038c0000 */
.L_x_15820:
[----:B------:R-:W-:Y:S05]  /*1a310*/  @!P6 BRA `(.L_x_15351) ;  /* 0x000000000078e947 */ /* 0x000fea0003800000 */
[----:B0-----:R-:W2:Y:S02]  /*1a320*/  LDL.LU R0, [R1+0x30] ;  /* 0x0000300001007983 */ /* 0x001ea40000300800 */
[----:B--2---:R-:W-:-:S04]  /*1a330*/  LOP3.LUT R0, R0, 0x2, RZ, 0xfc, !PT ;  /* 0x0000000200007812 */ /* 0x004fc800078efcff */
[----:B------:R-:W-:-:S13]  /*1a340*/  ISETP.NE.AND P0, PT, R0, 0x3, PT ;  /* 0x000000030000780c */ /* 0x000fda0003f05270 */
[----:B------:R-:W-:Y:S05]  /*1a350*/  @!P0 BRA `(.L_x_15604) ;  /* 0x0000000000048947 */ /* 0x000fea0003800000 */
[----:B------:R-:W-:Y:S01]  /*1a360*/  BPT.TRAP 0x1 ;  /* 0x000000040000795c */ /* 0x000fe20000300000 */
.L_x_15604:
[C---:B------:R-:W-:Y:S01]  /*1a370*/  IMAD R5, R25.reuse, 0x8, R4 ;  /* 0x0000000819057824 */ /* 0x040fe200078e0204 */
[----:B------:R-:W-:Y:S02]  /*1a380*/  SHF.L.U32 R0, R28, 0x1f, RZ ;  /* 0x0000001f1c007819 */ /* 0x000fe400000006ff */
[----:B------:R-:W-:Y:S02]  /*1a390*/  IADD3 R25, R25, 0x1, RZ ;  /* 0x0000000119197810 */ /* 0x000fe40007ffe0ff */
[----:B------:R-:W0:Y:S02]  /*1a3a0*/  SYNCS.PHASECHK.TRANS64.TRYWAIT P1, [R5+URZ+0x16840], R0 ;  /* 0x01684000050075a7 */ /* 0x000e24000802017f */
[----:B------:R-:W-:-:S04]  /*1a3b0*/  ISETP.NE.AND P2, PT, R25, 0x2, PT ;  /* 0x000000021900780c */ /* 0x000fc80003f45270 */
[----:B------:R-:W-:Y:S01]  /*1a3c0*/  SEL R3, RZ, 0x1, P2 ;  /* 0x00000001ff037807 */ /* 0x000fe20001000000 */
[----:B0-----:R-:W-:Y:S08]  /*1a3d0*/  @!P1 BRA `(.L_x_15605) ;  /* 0x0000006000009947 */ /* 0x001ff00003800000 */
.L_x_15821:
[----:B------:R-:W-:Y:S02]  /*1a3e0*/  SEL R25, R25, RZ, P2 ;  /* 0x000000ff19197207 */ /* 0x000fe40001000000 */
[----:B------:R-:W-:Y:S01]  /*1a3f0*/  LOP3.LUT R2, R28, R3, RZ, 0x3c, !PT ;  /* 0x000000031c027212 */ /* 0x000fe200078e3cff */
[----:B------:R-:W-:Y:S06]  /*1a400*/  @!P0 BRA `(.L_x_15606) ;  /* 0x0000000000048947 */ /* 0x000fec0003800000 */
[----:B------:R-:W-:Y:S01]  /*1a410*/  BPT.TRAP 0x1 ;  /* 0x000000040000795c */ /* 0x000fe20000300000 */
.L_x_15606:
[----:B------:R-:W-:Y:S01]  /*1a420*/  IMAD R25, R25, 0x8, R4 ;  /* 0x0000000819197824 */ /* 0x000fe200078e0204 */
[----:B------:R-:W-:-:S04]  /*1a430*/  SHF.L.U32 R2, R2, 0x1f, RZ ;  /* 0x0000001f02027819 */ /* 0x000fc800000006ff */
[----:B------:R-:W2:Y:S02]  /*1a440*/  SYNCS.PHASECHK.TRANS64.TRYWAIT P1, [R25+URZ+0x16840], R2 ;  /* 0x01684002190075a7 */ /* 0x000ea4000802017f */
[----:B--2---:R-:W-:Y:S05]  /*1a450*/  @!P1 BRA `(.L_x_15607) ;  /* 0x0000005c00f49947 */ /* 0x004fea0003800000 */
.L_x_15822:
[----:B------:R-:W-:Y:S05]  /*1a460*/  @!P0 BRA `(.L_x_15608) ;  /* 0x0000000000048947 */ /* 0x000fea0003800000 */
[----:B------:R-:W-:Y:S01]  /*1a470*/  BPT.TRAP 0x1 ;  /* 0x000000040000795c */ /* 0x000fe20000300000 */
.L_x_15608:
[----:B------:R-:W4:Y:S02]  /*1a480*/  SYNCS.PHASECHK.TRANS64.TRYWAIT P1, [R5+URZ+0x16860], R0 ;  /* 0x01686000050075a7 */ /* 0x000f24000802017f */
[----:B----4-:R-:W-:Y:S05]  /*1a490*/  @!P1 BRA `(.L_x_15609) ;  /* 0x0000005c00f89947 */ /* 0x010fea0003800000 */
.L_x_15823:
[----:B------:R-:W-:Y:S05]  /*1a4a0*/  @!P0 BRA `(.L_x_15610) ;  /* 0x0000000000048947 */ /* 0x000fea0003800000 */
[----:B------:R-:W-:Y:S01]  /*1a4b0*/  BPT.TRAP 0x1 ;  /* 0x000000040000795c */ /* 0x000fe20000300000 */
.L_x_15610:
[----:B------:R0:W0:Y:S02]  /*1a4c0*/  SYNCS.PHASECHK.TRANS64.TRYWAIT P0, [R25+URZ+0x16860], R2 ;  /* 0x01686002190075a7 */ /* 0x000024000800017f */
[----:B0-----:R-:W-:Y:S05]  /*1a4d0*/  @!P0 NANOSLEEP.SYNCS 0x989680 ;  /* 0x009896800000895d */ /* 0x001fea0003900000 */
[----:B------:R-:W0:Y:S02]  /*1a4e0*/  @!P0 SYNCS.PHASECHK.TRANS64 P0, [R25+URZ+0x16860], R2 ;  /* 0x01686002190085a7 */ /* 0x000e24000800007f */
[----:B0-----:R-:W-:Y:S05]  /*1a4f0*/  @!P0 BRA `(.L_x_15610) ;  /* 0xfffffffc00f08947 */ /* 0x001fea000383ffff */
.L_x_15351:
[----:B------:R-:W-:Y:S05]  /*1a500*/  BSYNC B9 ;  /* 0x0000000000097941 */ /* 0x000fea0003800000 */
.L_x_15348:
[----:B------:R-:W-:Y:S05]  /*1a510*/  EXIT ;  /* 0x000000000000794d */ /* 0x000fea0003800000 */
.L_x_15369:
[----:B0-----:R0:W1:Y:S02]  /*1a520*/  SYNCS.PHASECHK.TRANS64.TRYWAIT P6, [R69+URZ+0x16890], R77 ;  /* 0x0168904d450075a7 */ /* 0x00106400080c017f */
[----:B-1----:R-:W-:Y:S05]  /*1a530*/  @!P6 NANOSLEEP.SYNCS 0x989680 ;  /* 0x009896800000e95d */ /* 0x002fea0003900000 */
[----:B------:R-:W1:Y:S02]  /*1a540*/  @!P6 SYNCS.PHASECHK.TRANS64 P6, [R69+URZ+0x16890], R77 ;  /* 0x0168904d4500e5a7 */ /* 0x000e6400080c007f */
[----:B-1----:R-:W-:Y:S05]  /*1a550*/  @!P6 BRA `(.L_x_15369) ;  /* 0xfffffffc00f0e947 */ /* 0x002fea000383ffff */
[----:B------:R-:W-:Y:S05]  /*1a560*/  BRA `(.L_x_15611) ;  /* 0xfffffe84008c7947 */ /* 0x000fea000383ffff */
.L_x_15370:
        /* <DEDUP_REMOVED lines=8> */
.L_x_15613:
[----:B------:R-:W-:Y:S05]  /*1a5f0*/  BSYNC B1 ;  /* 0x0000000000017941 */ /* 0x000fea0003800000 */
.L_x_15612:
        /* <DEDUP_REMOVED lines=8> */
.L_x_15614:
[----:B------:R-:W-:Y:S05]  /*1a680*/  BRA `(.L_x_15615) ;  /* 0xfffffe8400587947 */ /* 0x000fea000383ffff */
.L_x_15379:
        /* <DEDUP_REMOVED lines=8> */
.L_x_15617:
[----:B------:R-:W-:Y:S05]  /*1a710*/  BSYNC B1 ;  /* 0x0000000000017941 */ /* 0x000fea0003800000 */
.L_x_15616:
        /* <DEDUP_REMOVED lines=8> */
.L_x_15618:
[----:B------:R-:W-:Y:S05]  /*1a7a0*/  BRA `(.L_x_15619) ;  /* 0xfffffe8800e47947 */ /* 0x000fea000383ffff */
.L_x_15391:
[----:B--2---:R2:W3:Y:S02]  /*1a7b0*/  SYNCS.PHASECHK.TRANS64.TRYWAIT P4, [R69+URZ+0x16890], R77 ;  /* 0x0168904d450075a7 */ /* 0x0044e4000808017f */
[----:B---3--:R-:W-:Y:S05]  /*1a7c0*/  @!P4 NANOSLEEP.SYNCS 0x989680 ;  /* 0x009896800000c95d */ /* 0x008fea0003900000 */
[----:B------:R-:W3:Y:S02]  /*1a7d0*/  @!P4 SYNCS.PHASECHK.TRANS64 P4, [R69+URZ+0x16890], R77 ;  /* 0x0168904d4500c5a7 */ /* 0x000ee4000808007f */
[----:B---3--:R-:W-:Y:S05]  /*1a7e0*/  @!P4 BRA `(.L_x_15391) ;  /* 0xfffffffc00f0c947 */ /* 0x008fea000383ffff */
[----:B------:R-:W-:Y:S05]  /*1a7f0*/  BRA `(.L_x_15620) ;  /* 0xfffffe9800047947 */ /* 0x000fea000383ffff */
.L_x_15392:
[----:B------:R-:W-:Y:S01]  /*1a800*/  BSSY B1, `(.L_x_15621) ;  /* 0x0000008000017945 */ /* 0x000fe20003800000 */
[----:B0-----:R-:W-:Y:S02]  /*1a810*/  IMAD.MOV.U32 R13, RZ, RZ, R86 ;  /* 0x000000ffff0d7224 */ /* 0x001fe400078e0056 */
[----:B------:R-:W-:Y:S02]  /*1a820*/  IMAD.MOV.U32 R12, RZ, RZ, RZ ;  /* 0x000000ffff0c7224 */ /* 0x000fe400078e00ff */
[----:B------:R-:W-:Y:S02]  /*1a830*/  IMAD.MOV.U32 R11, RZ, RZ, 0x1c1f ;  /* 0x00001c1fff0b7424 */ /* 0x000fe400078e00ff */
[----:B------:R-:W-:-:S07]  /*1a840*/  IMAD.MOV.U32 R15, RZ, RZ, -0x1 ;  /* 0xffffffffff0f7424 */ /* 0x000fce00078e00ff */
[----:B--2---:R-:W-:Y:S05]  /*1a850*/  WARPSYNC.COLLECTIVE R15, `(.L_x_15622) ;  /* 0x000000000f087348 */ /* 0x004fea0003c00000 */
[----:B------:R0:W1:Y:S02]  /*1a860*/  SHFL.IDX P6, R14, R13, R12, R11 ;  /* 0x0000000c0d0e7389 */ /* 0x00006400000c000b */
[----:B012---:R-:W-:Y:S01]  /*1a870*/  ENDCOLLECTIVE ;  /* 0x000000000000791b */ /* 0x007fe20003800000 */
.L_x_15622:
[----:B------:R-:W-:Y:S05]  /*1a880*/  BSYNC B1 ;  /* 0x0000000000017941 */ /* 0x000fea0003800000 */
.L_x_15621:
        /* <DEDUP_REMOVED lines=8> */
.L_x_15623:
[----:B------:R-:W-:Y:S01]  /*1a910*/  IMAD.MOV.U32 R80, RZ, RZ, R14 ;  /* 0x000000ffff507224 */ /* 0x000fe200078e000e */
[----:B------:R-:W-:Y:S06]  /*1a920*/  BRA `(.L_x_15624) ;  /* 0xfffffe9400d07947 */ /* 0x000fec000383ffff */
.L_x_15397:
        /* <DEDUP_REMOVED lines=8> */
.L_x_15626:
[----:B------:R-:W-:Y:S05]  /*1a9b0*/  BSYNC B1 ;  /* 0x0000000000017941 */ /* 0x000fea0003800000 */
.L_x_15625:
        /* <DEDUP_REMOVED lines=8> */
.L_x_15627:
[----:B------:R-:W-:Y:S01]  /*1aa40*/  IMAD.MOV.U32 R38, RZ, RZ, R14 ;  /* 0x000000ffff267224 */ /* 0x000fe200078e000e */
[----:B------:R-:W-:Y:S06]  /*1aa50*/  BRA `(.L_x_15628) ;  /* 0xfffffe9c00907947 */ /* 0x000fec000383ffff */
.L_x_15402:
[----:B0-----:R0:W1:Y:S02]  /*1aa60*/  SYNCS.PHASECHK.TRANS64.TRYWAIT P3, [R69+URZ+0x16890], R77 ;  /* 0x0168904d450075a7 */ /* 0x001064000806017f */
[----:B-1----:R-:W-:Y:S05]  /*1aa70*/  @!P3 NANOSLEEP.SYNCS 0x989680 ;  /* 0x009896800000b95d */ /* 0x002fea0003900000 */
[----:B------:R-:W1:Y:S02]  /*1aa80*/  @!P3 SYNCS.PHASECHK.TRANS64 P3, [R69+URZ+0x16890], R77 ;  /* 0x0168904d4500b5a7 */ /* 0x000e64000806007f */
[----:B-1----:R-:W-:Y:S05]  /*1aa90*/  @!P3 BRA `(.L_x_15402) ;  /* 0xfffffffc00f0b947 */ /* 0x002fea000383ffff */
[----:B------:R-:W-:Y:S05]  /*1aaa0*/  BRA `(.L_x_15629) ;  /* 0xfffffea400a47947 */ /* 0x000fea000383ffff */
.L_x_15403:
        /* <DEDUP_REMOVED lines=8> */
.L_x_15631:
[----:B------:R-:W-:Y:S05]  /*1ab30*/  BSYNC B1 ;  /* 0x0000000000017941 */ /* 0x000fea0003800000 */
.L_x_15630:
        /* <DEDUP_REMOVED lines=8> */
.L_x_15632:
[----:B------:R-:W-:Y:S01]  /*1abc0*/  IMAD.MOV.U32 R37, RZ, RZ, R14 ;  /* 0x000000ffff257224 */ /* 0x000fe200078e000e */
[----:B------:R-:W-:Y:S06]  /*1abd0*/  BRA `(.L_x_15633) ;  /* 0xfffffea400c87947 */ /* 0x000fec000383ffff */
.L_x_15406:
        /* <DEDUP_REMOVED lines=8> */
.L_x_15635:
[----:B------:R-:W-:Y:S05]  /*1ac60*/  BSYNC B1 ;  /* 0x0000000000017941 */ /* 0x000fea0003800000 */
.L_x_15634:
        /* <DEDUP_REMOVED lines=8> */
.L_x_15636:
[----:B------:R-:W-:Y:S01]  /*1acf0*/  IMAD.MOV.U32 R37, RZ, RZ, R14 ;  /* 0x000000ffff257224 */ /* 0x000fe200078e000e */
[----:B------:R-:W-:Y:S06]  /*1ad00*/  BRA `(.L_x_15637) ;  /* 0xfffffea400c47947 */ /* 0x000fec000383ffff */
.L_x_15410:
[----:B0-----:R0:W3:Y:S02]  /*1ad10*/  SYNCS.PHASECHK.TRANS64.TRYWAIT P4, [R69+URZ+0x168b0], R77 ;  /* 0x0168b04d450075a7 */ /* 0x0010e4000808017f */
[----:B---3--:R-:W-:Y:S05]  /*1ad20*/  @!P4 NANOSLEEP.SYNCS 0x989680 ;  /* 0x009896800000c95d */ /* 0x008fea0003900000 */
[----:B------:R-:W3:Y:S02]  /*1ad30*/  @!P4 SYNCS.PHASECHK.TRANS64 P4, [R69+URZ+0x168b0], R77 ;  /* 0x0168b04d4500c5a7 */ /* 0x000ee4000808007f */
[----:B---3--:R-:W-:Y:S05]  /*1ad40*/  @!P4 BRA `(.L_x_15410) ;  /* 0xfffffffc00f0c947 */ /* 0x008fea000383ffff */
[----:B------:R-:W-:Y:S05]  /*1ad50*/  BRA `(.L_x_15638) ;  /* 0xfffffea8003c7947 */ /* 0x000fea000383ffff */
.L_x_15418:
[----:B------:R-:W0:Y:S01]  /*1ad60*/  S2R R4, SR_TID.X ;  /* 0x0000000000047919 */ /* 0x000e220000002100 */
[----:B------:R-:W-:Y:S01]  /*1ad70*/  BSSY B0, `(.L_x_15639) ;  /* 0x000000c000007945 */ /* 0x000fe20003800000 */
[----:B------:R-:W-:Y:S01]  /*1ad80*/  IMAD.MOV.U32 R12, RZ, RZ, RZ ;  /* 0x000000ffff0c7224 */ /* 0x000fe200078e00ff */
[----:B------:R-:W-:Y:S01]  /*1ad90*/  MOV R11, 0x1f ;  /* 0x0000001f000b7802 */ /* 0x000fe20000000f00 */
[----:B------:R-:W-:Y:S02]  /*1ada0*/  IMAD.MOV.U32 R15, RZ, RZ, -0x1 ;  /* 0xffffffffff0f7424 */ /* 0x000fe400078e00ff */
[----:B0-----:R-:W-:-:S05]  /*1adb0*/  VIADD R5, R4, 0xffffff80 ;  /* 0xffffff8004057836 */ /* 0x001fca0000000000 */
[----:B------:R-:W-:-:S04]  /*1adc0*/  SHF.R.S32.HI R4, RZ, 0x1f, R5 ;  /* 0x0000001fff047819 */ /* 0x000fc80000011405 */
[----:B------:R-:W-:-:S04]  /*1add0*/  LEA.HI R4, R4, R5, RZ, 0x7 ;  /* 0x0000000504047211 */ /* 0x000fc800078f38ff */
[----:B------:R-:W-:-:S05]  /*1ade0*/  SHF.R.S32.HI R4, RZ, 0x7, R4 ;  /* 0x00000007ff047819 */ /* 0x000fca0000011404 */
[----:B------:R-:W-:-:S07]  /*1adf0*/  IMAD.MOV.U32 R13, RZ, RZ, R4 ;  /* 0x000000ffff0d7224 */ /* 0x000fce00078e0004 */
[----:B----45:R-:W-:Y:S05]  /*1ae00*/  WARPSYNC.COLLECTIVE R15, `(.L_x_15640) ;  /* 0x000000000f087348 */ /* 0x030fea0003c00000 */
[----:B------:R0:W1:Y:S02]  /*1ae10*/  SHFL.IDX P6, R14, R13, R12, R11 ;  /* 0x0000000c0d0e7389 */ /* 0x00006400000c000b */
[----:B01--45:R-:W-:Y:S01]  /*1ae20*/  ENDCOLLECTIVE ;  /* 0x000000000000791b */ /* 0x033fe20003800000 */
.L_x_15640:
[----:B------:R-:W-:Y:S05]  /*1ae30*/  BSYNC B0 ;  /* 0x0000000000007941 */ /* 0x000fea0003800000 */
.L_x_15639:
[----:B------:R0:W-:Y:S01]  /*1ae40*/  STL [R1+0x14], R14 ;  /* 0x0000140e01007387 */ /* 0x0001e20000100800 */
[----:B------:R-:W-:Y:S05]  /*1ae50*/  BRA `(.L_x_15641) ;  /* 0xfffffeac00f07947 */ /* 0x000fea000383ffff */
.L_x_15430:
[----:B------:R-:W-:Y:S01]  /*1ae60*/  BSSY B1, `(.L_x_15642) ;  /* 0x0000008000017945 */ /* 0x000fe20003800000 */
[----:B------:R-:W-:Y:S02]  /*1ae70*/  IMAD.MOV.U32 R13, RZ, RZ, R6 ;  /* 0x000000ffff0d7224 */ /* 0x000fe400078e0006 */
[----:B------:R-:W-:Y:S02]  /*1ae80*/  IMAD.MOV.U32 R12, RZ, RZ, RZ ;  /* 0x000000ffff0c7224 */ /* 0x000fe400078e00ff */
[----:B------:R-:W-:Y:S02]  /*1ae90*/  IMAD.MOV.U32 R11, RZ, RZ, 0x1c1f ;  /* 0x00001c1fff0b7424 */ /* 0x000fe400078e00ff */
[----:B------:R-:W-:-:S07]  /*1aea0*/  IMAD.MOV.U32 R15, RZ, RZ, -0x1 ;  /* 0xffffffffff0f7424 */ /* 0x000fce00078e00ff */
[----:B0---4-:R-:W-:Y:S05]  /*1aeb0*/  WARPSYNC.COLLECTIVE R15, `(.L_x_15643) ;  /* 0x000000000f087348 */ /* 0x011fea0003c00000 */
[----:B0-----:R0:W1:Y:S02]  /*1aec0*/  SHFL.IDX P6, R14, R13, R12, R11 ;  /* 0x0000000c0d0e7389 */ /* 0x00106400000c000b */
[----:B01--4-:R-:W-:Y:S01]  /*1aed0*/  ENDCOLLECTIVE ;  /* 0x000000000000791b */ /* 0x013fe20003800000 */
.L_x_15643:
[----:B------:R-:W-:Y:S05]  /*1aee0*/  BSYNC B1 ;  /* 0x0000000000017941 */ /* 0x000fea0003800000 */
.L_x_15642:
        /* <DEDUP_REMOVED lines=8> */
.L_x_15644:
[----:B------:R-:W-:Y:S02]  /*1af70*/  IMAD.MOV.U32 R13, RZ, RZ, R8 ;  /* 0x000000ffff0d7224 */ /* 0x000fe400078e0008 */
[----:B------:R-:W-:-:S07]  /*1af80*/  IMAD.MOV.U32 R0, RZ, RZ, R14 ;  /* 0x000000ffff007224 */ /* 0x000fce00078e000e */
[----:B------:R-:W-:Y:S05]  /*1af90*/  WARPSYNC.COLLECTIVE R15, `(.L_x_15645) ;  /* 0x000000000f087348 */ /* 0x000fea0003c00000 */
[----:B------:R0:W1:Y:S02]  /*1afa0*/  SHFL.IDX P6, R14, R13, R12, R11 ;  /* 0x0000000c0d0e7389 */ /* 0x00006400000c000b */
[----:B01----:R-:W-:Y:S01]  /*1afb0*/  ENDCOLLECTIVE ;  /* 0x000000000000791b */ /* 0x003fe20003800000 */
.L_x_15645:
[----:B------:R-:W-:Y:S02]  /*1afc0*/  IMAD.MOV.U32 R13, RZ, RZ, R7 ;  /* 0x000000ffff0d7224 */ /* 0x000fe400078e0007 */
[----:B------:R-:W-:-:S07]  /*1afd0*/  IMAD.MOV.U32 R5, RZ, RZ, R14 ;  /* 0x000000ffff057224 */ /* 0x000fce00078e000e */
[----:B------:R-:W-:Y:S05]  /*1afe0*/  WARPSYNC.COLLECTIVE R15, `(.L_x_15646) ;  /* 0x000000000f087348 */ /* 0x000fea0003c00000 */
[----:B------:R0:W1:Y:S02]  /*1aff0*/  SHFL.IDX P6, R14, R13, R12, R11 ;  /* 0x0000000c0d0e7389 */ /* 0x00006400000c000b */
[----:B01----:R-:W-:Y:S01]  /*1b000*/  ENDCOLLECTIVE ;  /* 0x000000000000791b */ /* 0x003fe20003800000 */
.L_x_15646:
[----:B------:R-:W-:Y:S05]  /*1b010*/  BRA `(.L_x_15647) ;  /* 0xfffffeb400747947 */ /* 0x000fea000383ffff */
.L_x_15433:
[----:B------:R-:W-:Y:S01]  /*1b020*/  BSSY B1, `(.L_x_15648) ;  /* 0x0000008000017945 */ /* 0x000fe20003800000 */
[----:B------:R-:W-:Y:S01]  /*1b030*/  IMAD.MOV.U32 R13, RZ, RZ, R6 ;  /* 0x000000ffff0d7224 */ /* 0x000fe200078e0006 */
[----:B------:R-:W-:Y:S01]  /*1b040*/  MOV R15, 0xffffffff ;  /* 0xffffffff000f7802 */ /* 0x000fe20000000f00 */
[----:B------:R-:W-:Y:S02]  /*1b050*/  IMAD.MOV.U32 R12, RZ, RZ, 0x1 ;  /* 0x00000001ff0c7424 */ /* 0x000fe400078e00ff */
[----:B------:R-:W-:-:S07]  /*1b060*/  IMAD.MOV.U32 R11, RZ, RZ, 0x1c1f ;  /* 0x00001c1fff0b7424 */ /* 0x000fce00078e00ff */
[----:B0---4-:R-:W-:Y:S05]  /*1b070*/  WARPSYNC.COLLECTIVE R15, `(.L_x_15649) ;  /* 0x000000000f087348 */ /* 0x011fea0003c00000 */
[----:B0-----:R0:W1:Y:S02]  /*1b080*/  SHFL.IDX P6, R14, R13, R12, R11 ;  /* 0x0000000c0d0e7389 */ /* 0x00106400000c000b */
[----:B01--4-:R-:W-:Y:S01]  /*1b090*/  ENDCOLLECTIVE ;  /* 0x000000000000791b */ /* 0x013fe20003800000 */
.L_x_15649:
[----:B------:R-:W-:Y:S05]  /*1b0a0*/  BSYNC B1 ;  /* 0x0000000000017941 */ /* 0x000fea0003800000 */
.L_x_15648:
        /* <DEDUP_REMOVED lines=8> */
.L_x_15650:
[----:B------:R-:W-:Y:S02]  /*1b130*/  IMAD.MOV.U32 R13, RZ, RZ, R8 ;  /* 0x000000ffff0d7224 */ /* 0x000fe400078e0008 */
[----:B------:R-:W-:-:S07]  /*1b140*/  IMAD.MOV.U32 R0, RZ, RZ, R14 ;  /* 0x000000ffff007224 */ /* 0x000fce00078e000e */
[----:B------:R-:W-:Y:S05]  /*1b150*/  WARPSYNC.COLLECTIVE R15, `(.L_x_15651) ;  /* 0x000000000f087348 */ /* 0x000fea0003c00000 */
[----:B------:R0:W1:Y:S02]  /*1b160*/  SHFL.IDX P6, R14, R13, R12, R11 ;  /* 0x0000000c0d0e7389 */ /* 0x00006400000c000b */
[----:B01----:R-:W-:Y:S01]  /*1b170*/  ENDCOLLECTIVE ;  /* 0x000000000000791b */ /* 0x003fe20003800000 */
.L_x_15651:
[----:B------:R-:W-:Y:S01]  /*1b180*/  MOV R13, R7 ;  /* 0x00000007000d7202 */ /* 0x000fe20000000f00 */
[----:B------:R-:W-:-:S07]  /*1b190*/  IMAD.MOV.U32 R5, RZ, RZ, R14 ;  /* 0x000000ffff057224 */ /* 0x000fce00078e000e */
[----:B------:R-:W-:Y:S05]  /*1b1a0*/  WARPSYNC.COLLECTIVE R15, `(.L_x_15652) ;  /* 0x000000000f087348 */ /* 0x000fea0003c00000 */
[----:B------:R0:W1:Y:S02]  /*1b1b0*/  SHFL.IDX P6, R14, R13, R12, R11 ;  /* 0x0000000c0d0e7389 */ /* 0x00006400000c000b */
[----:B01----:R-:W-:Y:S01]  /*1b1c0*/  ENDCOLLECTIVE ;  /* 0x000000000000791b */ /* 0x003fe20003800000 */
.L_x_15652:
[----:B------:R-:W-:Y:S05]  /*1b1d0*/  BRA `(.L_x_15653) ;  /* 0xfffffeb400e47947 */ /* 0x000fea000383ffff */
.L_x_15437:
[----:B0-----:R0:W1:Y:S02]  /*1b1e0*/  SYNCS.PHASECHK.TRANS64.TRYWAIT P0, [R2+URZ+0x16800], R41 ;  /* 0x01680029020075a7 */ /* 0x001064000800017f */
[----:B-1----:R-:W-:Y:S05]  /*1b1f0*/  @!P0 NANOSLEEP.SYNCS 0x989680 ;  /* 0x009896800000895d */ /* 0x002fea0003900000 */
[----:B------:R-:W1:Y:S02]  /*1b200*/  @!P0 SYNCS.PHASECHK.TRANS64 P0, [R2+URZ+0x16800], R41 ;  /* 0x01680029020085a7 */ /* 0x000e64000800007f */
[----:B-1----:R-:W-:Y:S05]  /*1b210*/  @!P0 BRA `(.L_x_15437) ;  /* 0xfffffffc00f08947 */ /* 0x002fea000383ffff */
[----:B------:R-:W-:Y:S05]  /*1b220*/  BRA `(.L_x_15654) ;  /* 0xfffffeb800f87947 */ /* 0x000fea000383ffff */
.L_x_15445:
[----:B------:R-:W1:Y:S01]  /*1b230*/  LDC R35, c[0x0][0x3f4] ;  /* 0x0000fd00ff237b82 */ /* 0x000e620000000800 */
[----:B------:R-:W-:Y:S01]  /*1b240*/  BSSY B1, `(.L_x_15655) ;  /* 0x0000008000017945 */ /* 0x000fe20003800000 */
[----:B------:R-:W-:Y:S02]  /*1b250*/  IMAD.MOV.U32 R13, RZ, RZ, R26 ;  /* 0x000000ffff0d7224 */ /* 0x000fe400078e001a */
[----:B------:R-:W-:Y:S02]  /*1b260*/  IMAD.MOV.U32 R12, RZ, RZ, RZ ;  /* 0x000000ffff0c7224 */ /* 0x000fe400078e00ff */
[----:B------:R-:W-:Y:S02]  /*1b270*/  IMAD.MOV.U32 R11, RZ, RZ, 0x1c1f ;  /* 0x00001c1fff0b7424 */ /* 0x000fe400078e00ff */
[----:B------:R-:W-:-:S07]  /*1b280*/  IMAD.MOV.U32 R15, RZ, RZ, -0x1 ;  /* 0xffffffffff0f7424 */ /* 0x000fce00078e00ff */
[----:B01--4-:R-:W-:Y:S05]  /*1b290*/  WARPSYNC.COLLECTIVE R15, `(.L_x_15656) ;  /* 0x000000000f087348 */ /* 0x013fea0003c00000 */
[----:B0-----:R0:W2:Y:S02]  /*1b2a0*/  SHFL.IDX P6, R14, R13, R12, R11 ;  /* 0x0000000c0d0e7389 */ /* 0x0010a400000c000b */
[----:B012-4-:R-:W-:Y:S01]  /*1b2b0*/  ENDCOLLECTIVE ;  /* 0x000000000000791b */ /* 0x017fe20003800000 */
.L_x_15656:
[----:B------:R-:W-:Y:S05]  /*1b2c0*/  BSYNC B1 ;  /* 0x0000000000017941 */ /* 0x000fea0003800000 */
.L_x_15655:
[----:B------:R0:W5:Y:S01]  /*1b2d0*/  LDL R10, [R1+0x10] ;  /* 0x00001000010a7983 */ /* 0x0001620000100800 */
[----:B------:R-:W-:Y:S01]  /*1b2e0*/  IMAD.MOV.U32 R13, RZ, RZ, R25 ;  /* 0x000000ffff0d7224 */ /* 0x000fe200078e0019 */
[----:B------:R-:W-:Y:S01]  /*1b2f0*/  MOV R15, 0xffffffff ;  /* 0xffffffff000f7802 */ /* 0x000fe20000000f00 */
[----:B------:R-:W-:Y:S01]  /*1b300*/  IMAD.MOV.U32 R12, RZ, RZ, RZ ;  /* 0x000000ffff0c7224 */ /* 0x000fe200078e00ff */
[----:B------:R-:W-:Y:S01]  /*1b310*/  ISETP.GE.AND P0, PT, R16, R35, PT ;  /* 0x000000231000720c */ /* 0x000fe20003f06270 */
[----:B------:R-:W-:Y:S02]  /*1b320*/  IMAD.MOV.U32 R11, RZ, RZ, 0x1c1f ;  /* 0x00001c1fff0b7424 */ /* 0x000fe400078e00ff */
[----:B------:R-:W-:-:S10]  /*1b330*/  IMAD.MOV.U32 R0, RZ, RZ, R14 ;  /* 0x000000ffff007224 */ /* 0x000fd400078e000e */
[----:B0----5:R-:W-:Y:S05]  /*1b340*/  WARPSYNC.COLLECTIVE R15, `(.L_x_15657) ;  /* 0x000000000f087348 */ /* 0x021fea0003c00000 */
[----:B------:R1:W2:Y:S02]  /*1b350*/  SHFL.IDX P6, R14, R13, R12, R11 ;  /* 0x0000000c0d0e7389 */ /* 0x0002a400000c000b */
[----:B012--5:R-:W-:Y:S01]  /*1b360*/  ENDCOLLECTIVE ;  /* 0x000000000000791b */ /* 0x027fe20003800000 */
.L_x_15657:
[----:B------:R-:W-:Y:S02]  /*1b370*/  IMAD.MOV.U32 R13, RZ, RZ, R24 ;  /* 0x000000ffff0d7224 */ /* 0x000fe400078e0018 */
[----:B------:R-:W-:-:S07]  /*1b380*/  IMAD.MOV.U32 R3, RZ, RZ, R14 ;  /* 0x000000ffff037224 */ /* 0x000fce00078e000e */
[----:B------:R-:W-:Y:S05]  /*1b390*/  WARPSYNC.COLLECTIVE R15, `(.L_x_15658) ;  /* 0x000000000f087348 */ /* 0x000fea0003c00000 */
[----:B------:R0:W1:Y:S02]  /*1b3a0*/  SHFL.IDX P6, R14, R13, R12, R11 ;  /* 0x0000000c0d0e7389 */ /* 0x00006400000c000b */
[----:B01----:R-:W-:Y:S01]  /*1b3b0*/  ENDCOLLECTIVE ;  /* 0x000000000000791b */ /* 0x003fe20003800000 */
.L_x_15658:
[----:B------:R-:W-:Y:S02]  /*1b3c0*/  IMAD.MOV.U32 R13, RZ, RZ, R27 ;  /* 0x000000ffff0d7224 */ /* 0x000fe400078e001b */
[----:B------:R-:W-:-:S07]  /*1b3d0*/  IMAD.MOV.U32 R4, RZ, RZ, R14 ;  /* 0x000000ffff047224 */ /* 0x000fce00078e000e */
[----:B------:R-:W-:Y:S05]  /*1b3e0*/  WARPSYNC.COLLECTIVE R15, `(.L_x_15659) ;  /* 0x000000000f087348 */ /* 0x000fea0003c00000 */
[----:B------:R0:W1:Y:S02]  /*1b3f0*/  SHFL.IDX P6, R14, R13, R12, R11 ;  /* 0x0000000c0d0e7389 */ /* 0x00006400000c000b */
[----:B01----:R-:W-:Y:S01]  /*1b400*/  ENDCOLLECTIVE ;  /* 0x000000000000791b */ /* 0x003fe20003800000 */
.L_x_15659:
[----:B------:R-:W-:-:S05]  /*1b410*/  IMAD R32, R10, R32, RZ ;  /* 0x000000200a207224 */ /* 0x000fca00078e02ff */
[----:B------:R-:W-:-:S13]  /*1b420*/  ISETP.GE.OR P1, PT, R41, R32, P0 ;  /* 0x000000202900720c */ /* 0x000fda0000726670 */
[C---:B------:R-:W-:Y:S01]  /*1b430*/  @!P1 IMAD.SHL.U32 R5, R16.reuse, 0x2, RZ ;  /* 0x0000000210059824 */ /* 0x040fe200078e00ff */
[----:B------:R-:W-:-:S04]  /*1b440*/  @!P1 SHF.L.U64.HI R21, R16, 0x1, R17 ;  /* 0x0000000110159819 */ /* 0x000fc80000010211 */
[----:B------:R-:W-:-:S05]  /*1b450*/  @!P1 IADD3 R6, P2, R3, R5, RZ ;  /* 0x0000000503069210 */ /* 0x000fca0007f5e0ff */
[----:B------:R-:W-:-:S05]  /*1b460*/  @!P1 IMAD.X R7, R0, 0x1, R21, P2 ;  /* 0x0000000100079824 */ /* 0x000fca00010e0615 */
        /* <DEDUP_REMOVED lines=10> */
[----:B------:R-:W-:Y:S02]  /*1b510*/  CS2R R20, SRZ ;  /* 0x0000000000147805 */ /* 0x000fe4000001ff00 */
[----:B0-----:R-:W-:Y:S01]  /*1b520*/  MOV R15, 0xffffffff ;  /* 0xffffffff000f7802 */ /* 0x001fe20000000f00 */
[----:B--2---:R-:W-:Y:S01]  /*1b530*/  @!P1 IMAD.MOV.U32 R39, RZ, RZ, R11 ;  /* 0x000000ffff279224 */ /* 0x004fe200078e000b */
[----:B------:R-:W-:Y:S01]  /*1b540*/  @!P1 MOV R36, R8 ;  /* 0x0000000800249202 */ /* 0x000fe20000000f00 */
[----:B------:R-:W-:-:S02]  /*1b550*/  IMAD.MOV.U32 R11, RZ, RZ, 0x1c1f ;  /* 0x00001c1fff0b7424 */ /* 0x000fc400078e00ff */
[----:B------:R-:W-:Y:S01]  /*1b560*/  @!P1 IMAD.MOV.U32 R37, RZ, RZ, R9 ;  /* 0x000000ffff259224 */ /* 0x000fe200078e0009 */
[----:B------:R-:W-:Y:S01]  /*1b570*/  MOV R9, R39 ;  /* 0x0000002700097202 */ /* 0x000fe20000000f00 */
[----:B------:R-:W-:-:S07]  /*1b580*/  IMAD.MOV.U32 R0, RZ, RZ, R36 ;  /* 0x000000ffff007224 */ /* 0x000fce00078e0024 */
[----:B-----5:R-:W-:Y:S05]  /*1b590*/  WARPSYNC.COLLECTIVE R15, `(.L_x_15660) ;  /* 0x000000000f087348 */ /* 0x020fea0003c00000 */
[----:B------:R0:W1:Y:S02]  /*1b5a0*/  SHFL.IDX P6, R14, R13, R12, R11 ;  /* 0x0000000c0d0e7389 */ /* 0x00006400000c000b */
[----:B01---5:R-:W-:Y:S01]  /*1b5b0*/  ENDCOLLECTIVE ;  /* 0x000000000000791b */ /* 0x023fe20003800000 */
.L_x_15660:
[----:B------:R-:W-:Y:S02]  /*1b5c0*/  IMAD.MOV.U32 R3, RZ, RZ, R37 ;  /* 0x000000ffff037224 */ /* 0x000fe400078e0025 */
[----:B------:R-:W-:Y:S01]  /*1b5d0*/  @!P1 IMAD.MOV.U32 R38, RZ, RZ, R10 ;  /* 0x000000ffff269224 */ /* 0x000fe200078e000a */
[----:B------:R-:W-:Y:S02]  /*1b5e0*/  PRMT R48, R0, 0x7610, R48 ;  /* 0x0000761000307816 */ /* 0x000fe40000000030 */
[----:B------:R-:W-:Y:S01]  /*1b5f0*/  PRMT R34, R34, 0x5410, R3 ;  /* 0x0000541022227816 */ /* 0x000fe20000000003 */
[----:B------:R-:W-:Y:S02]  /*1b600*/  IMAD.MOV.U32 R8, RZ, RZ, R38 ;  /* 0x000000ffff087224 */ /* 0x000fe400078e0026 */
[----:B------:R-:W-:Y:S01]  /*1b610*/  @!P1 IMAD.MOV.U32 R28, RZ, RZ, R4 ;  /* 0x000000ffff1c9224 */ /* 0x000fe200078e0004 */
[----:B------:R-:W-:Y:S01]  /*1b620*/  PRMT R34, R9, 0x7610, R34 ;  /* 0x0000761009227816 */ /* 0x000fe20000000022 */
[----:B------:R-:W-:Y:S01]  /*1b630*/  @!P1 IMAD.MOV.U32 R29, RZ, RZ, R5 ;  /* 0x000000ffff1d9224 */ /* 0x000fe200078e0005 */
[----:B------:R-:W-:Y:S01]  /*1b640*/  PRMT R31, R8, 0x7610, R31 ;  /* 0x00007610081f7816 */ /* 0x000fe2000000001f */
[----:B------:R-:W-:-:S02]  /*1b650*/  @!P1 IMAD.MOV.U32 R20, RZ, RZ, R6 ;  /* 0x000000ffff149224 */ /* 0x000fc400078e0006 */
[----:B------:R-:W-:Y:S02]  /*1b660*/  IMAD.MOV.U32 R13, RZ, RZ, R25 ;  /* 0x000000ffff0d7224 */ /* 0x000fe400078e0019 */
[----:B------:R-:W-:Y:S02]  /*1b670*/  @!P1 IMAD.MOV.U32 R21, RZ, RZ, R7 ;  /* 0x000000ffff159224 */ /* 0x000fe400078e0007 */
[----:B------:R-:W-:Y:S02]  /*1b680*/  IMAD.MOV.U32 R4, RZ, RZ, R28 ;  /* 0x000000ffff047224 */ /* 0x000fe400078e001c */
[----:B------:R-:W-:Y:S01]  /*1b690*/  IMAD.MOV.U32 R5, RZ, RZ, R29 ;  /* 0x000000ffff057224 */ /* 0x000fe200078e001d */
[----:B------:R-:W-:Y:S01]  /*1b6a0*/  MOV R7, R21 ;  /* 0x0000001500077202 */ /* 0x000fe20000000f00 */
[----:B------:R-:W-:Y:S01]  /*1b6b0*/  IMAD.MOV.U32 R6, RZ, RZ, R20 ;  /* 0x000000ffff067224 */ /* 0x000fe200078e0014 */
[----:B------:R-:W-:Y:S01]  /*1b6c0*/  PRMT R50, R4, 0x7610, R50 ;  /* 0x0000761004327816 */ /* 0x000fe20000000032 */
[----:B------:R-:W-:Y:S01]  /*1b6d0*/  IMAD.MOV.U32 R0, RZ, RZ, R14 ;  /* 0x000000ffff007224 */ /* 0x000fe200078e000e */
[----:B------:R-:W-:-:S07]  /*1b6e0*/  PRMT R54, R5, 0x7610, R54 ;  /* 0x0000761005367816 */ /* 0x000fce0000000036 */
[----:B------:R-:W-:Y:S05]  /*1b6f0*/  WARPSYNC.COLLECTIVE R15, `(.L_x_15661) ;  /* 0x000000000f087348 */ /* 0x000fea0003c00000 */
[----:B------:R0:W1:Y:S02]  /*1b700*/  SHFL.IDX P6, R14, R13, R12, R11 ;  /* 0x0000000c0d0e7389 */ /* 0x00006400000c000b */
[----:B01----:R-:W-:Y:S01]  /*1b710*/  ENDCOLLECTIVE ;  /* 0x000000000000791b */ /* 0x003fe20003800000 */
.L_x_15661:
[----:B------:R-:W-:Y:S02]  /*1b720*/  PRMT R31, R31, 0x5410, R6 ;  /* 0x000054101f1f7816 */ /* 0x000fe40000000006 */
[----:B------:R-:W-:Y:S02]  /*1b730*/  CS2R R4, SRZ ;  /* 0x0000000000047805 */ /* 0x000fe4000001ff00 */
[----:B------:R-:W-:Y:S01]  /*1b740*/  PRMT R55, R7, 0x7610, R55 ;  /* 0x0000761007377816 */ /* 0x000fe20000000037 */
[----:B------:R-:W-:Y:S02]  /*1b750*/  IMAD.MOV.U32 R13, RZ, RZ, R24 ;  /* 0x000000ffff0d7224 */ /* 0x000fe400078e0018 */
[----:B------:R-:W-:-:S07]  /*1b760*/  IMAD.MOV.U32 R3, RZ, RZ, R14 ;  /* 0x000000ffff037224 */ /* 0x000fce00078e000e */
[----:B------:R-:W-:Y:S05]  /*1b770*/  WARPSYNC.COLLECTIVE R15, `(.L_x_15662) ;  /* 0x000000000f087348 */ /* 0x000fea0003c00000 */
[----:B------:R0:W1:Y:S02]  /*1b780*/  SHFL.IDX P6, R14, R13, R12, R11 ;  /* 0x0000000c0d0e7389 */ /* 0x00006400000c000b */
[----:B01----:R-:W-:Y:S01]  /*1b790*/  ENDCOLLECTIVE ;  /* 0x000000000000791b */ /* 0x003fe20003800000 */
.L_x_15662:
[----:B------:R-:W-:Y:S02]  /*1b7a0*/  IMAD.MOV.U32 R13, RZ, RZ, R27 ;  /* 0x000000ffff0d7224 */ /* 0x000fe400078e001b */
[----:B------:R-:W-:-:S07]  /*1b7b0*/  IMAD.MOV.U32 R24, RZ, RZ, R14 ;  /* 0x000000ffff187224 */ /* 0x000fce00078e000e */
[----:B------:R-:W-:Y:S05]  /*1b7c0*/  WARPSYNC.COLLECTIVE R15, `(.L_x_15663) ;  /* 0x000000000f087348 */ /* 0x000fea0003c00000 */
[----:B------:R0:W1:Y:S02]  /*1b7d0*/  SHFL.IDX P6, R14, R13, R12, R11 ;  /* 0x0000000c0d0e7389 */ /* 0x00006400000c000b */
[----:B01----:R-:W-:Y:S01]  /*1b7e0*/  ENDCOLLECTIVE ;  /* 0x000000000000791b */ /* 0x003fe20003800000 */
.L_x_15663:
[----:B------:R-:W-:Y:S05]  /*1b7f0*/  BRA `(.L_x_15664) ;  /* 0xfffffec800287947 */ /* 0x000fea000383ffff */
.L_x_15449:
[----:B0-----:R0:W1:Y:S02]  /*1b800*/  SYNCS.PHASECHK.TRANS64.TRYWAIT P1, [R2+URZ+0x16800], R13 ;  /* 0x0168000d020075a7 */ /* 0x001064000802017f */
[----:B-1----:R-:W-:Y:S05]  /*1b810*/  @!P1 NANOSLEEP.SYNCS 0x989680 ;  /* 0x009896800000995d */ /* 0x002fea0003900000 */
[----:B------:R-:W1:Y:S02]  /*1b820*/  @!P1 SYNCS.PHASECHK.TRANS64 P1, [R2+URZ+0x16800], R13 ;  /* 0x0168000d020095a7 */ /* 0x000e64000802007f */
[----:B-1----:R-:W-:Y:S05]  /*1b830*/  @!P1 BRA `(.L_x_15449) ;  /* 0xfffffffc00f09947 */ /* 0x002fea000383ffff */
[----:B------:R-:W-:Y:S05]  /*1b840*/  BRA `(.L_x_15665) ;  /* 0xfffffec800d07947 */ /* 0x000fea000383ffff */
.L_x_15455:
[----:B--2---:R2:W0:Y:S02]  /*1b850*/  SYNCS.PHASECHK.TRANS64.TRYWAIT P1, [R0+URZ+0x16830], R7 ;  /* 0x01683007000075a7 */ /* 0x004424000802017f */
[----:B0-----:R-:W-:Y:S05]  /*1b860*/  @!P1 NANOSLEEP.SYNCS 0x989680 ;  /* 0x009896800000995d */ /* 0x001fea0003900000 */
[----:B------:R-:W0:Y:S02]  /*1b870*/  @!P1 SYNCS.PHASECHK.TRANS64 P1, [R0+URZ+0x16830], R7 ;  /* 0x01683007000095a7 */ /* 0x000e24000802007f */
[----:B0-----:R-:W-:Y:S05]  /*1b880*/  @!P1 BRA `(.L_x_15455) ;  /* 0xfffffffc00f09947 */ /* 0x001fea000383ffff */
[----:B------:R-:W-:Y:S05]  /*1b890*/  BRA `(.L_x_15454) ;  /* 0xfffffed800a47947 */ /* 0x000fea000383ffff */
.L_x_15462:
[----:B-1----:R1:W2:Y:S02]  /*1b8a0*/  SYNCS.PHASECHK.TRANS64.TRYWAIT P2, [R7+URZ+0x16830], R8 ;  /* 0x01683008070075a7 */ /* 0x0022a4000804017f */
[----:B--2---:R-:W-:Y:S05]  /*1b8b0*/  @!P2 NANOSLEEP.SYNCS 0x989680 ;  /* 0x009896800000a95d */ /* 0x004fea0003900000 */
[----:B------:R-:W2:Y:S02]  /*1b8c0*/  @!P2 SYNCS.PHASECHK.TRANS64 P2, [R7+URZ+0x16830], R8 ;  /* 0x016830080700a5a7 */ /* 0x000ea4000804007f */
[----:B--2---:R-:W-:Y:S05]  /*1b8d0*/  @!P2 BRA `(.L_x_15462) ;  /* 0xfffffffc00f0a947 */ /* 0x004fea000383ffff */
[----:B------:R-:W-:Y:S05]  /*1b8e0*/  BRA `(.L_x_15461) ;  /* 0xffffff0400647947 */ /* 0x000fea000383ffff */
.L_x_15466:
[----:B-1----:R1:W2:Y:S02]  /*1b8f0*/  SYNCS.PHASECHK.TRANS64.TRYWAIT P1, [R7+URZ+0x16850], R6 ;  /* 0x01685006070075a7 */ /* 0x0022a4000802017f */
[----:B--2---:R-:W-:Y:S05]  /*1b900*/  @!P1 NANOSLEEP.SYNCS 0x989680 ;  /* 0x009896800000995d */ /* 0x004fea0003900000 */
[----:B------:R-:W2:Y:S02]  /*1b910*/  @!P1 SYNCS.PHASECHK.TRANS64 P1, [R7+URZ+0x16850], R6 ;  /* 0x01685006070095a7 */ /* 0x000ea4000802007f */
[----:B--2---:R-:W-:Y:S05]  /*1b920*/  @!P1 BRA `(.L_x_15466) ;  /* 0xfffffffc00f09947 */ /* 0x004fea000383ffff */
[----:B------:R-:W-:Y:S05]  /*1b930*/  BRA `(.L_x_15463) ;  /* 0xffffff0800347947 */ /* 0x000fea000383ffff */
.L_x_15475:
[----:B-1----:R1:W2:Y:S02]  /*1b940*/  SYNCS.PHASECHK.TRANS64.TRYWAIT P1, [R7+URZ+0x16830], R8 ;  /* 0x01683008070075a7 */ /* 0x0022a4000802017f */
[----:B--2---:R-:W-:Y:S05]  /*1b950*/  @!P1 NANOSLEEP.SYNCS 0x989680 ;  /* 0x009896800000995d */ /* 0x004fea0003900000 */
[----:B------:R-:W2:Y:S02]  /*1b960*/  @!P1 SYNCS.PHASECHK.TRANS64 P1, [R7+URZ+0x16830], R8 ;  /* 0x01683008070095a7 */ /* 0x000ea4000802007f */
[----:B--2---:R-:W-:Y:S05]  /*1b970*/  @!P1 BRA `(.L_x_15475) ;  /* 0xfffffffc00f09947 */ /* 0x004fea000383ffff */
[----:B------:R-:W-:Y:S05]  /*1b980*/  BRA `(.L_x_15474) ;  /* 0xffffff3400907947 */ /* 0x000fea000383ffff */
.L_x_15479:
[----:B-1----:R1:W2:Y:S02]  /*1b990*/  SYNCS.PHASECHK.TRANS64.TRYWAIT P1, [R7+URZ+0x16850], R6 ;  /* 0x01685006070075a7 */ /* 0x0022a4000802017f */
[----:B--2---:R-:W-:Y:S05]  /*1b9a0*/  @!P1 NANOSLEEP.SYNCS 0x989680 ;  /* 0x009896800000995d */ /* 0x004fea0003900000 */
[----:B------:R-:W2:Y:S02]  /*1b9b0*/  @!P1 SYNCS.PHASECHK.TRANS64 P1, [R7+URZ+0x16850], R6 ;  /* 0x01685006070095a7 */ /* 0x000ea4000802007f */
[----:B--2---:R-:W-:Y:S05]  /*1b9c0*/  @!P1 BRA `(.L_x_15479) ;  /* 0xfffffffc00f09947 */ /* 0x004fea000383ffff */
[----:B------:R-:W-:Y:S05]  /*1b9d0*/  BRA `(.L_x_15476) ;  /* 0xffffff3800547947 */ /* 0x000fea000383ffff */
.L_x_15486:
[----:B-1----:R1:W2:Y:S02]  /*1b9e0*/  SYNCS.PHASECHK.TRANS64.TRYWAIT P1, [R11+URZ+0x16850], R4 ;  /* 0x016850040b0075a7 */ /* 0x0022a4000802017f */
[----:B--2---:R-:W-:Y:S05]  /*1b9f0*/  @!P1 NANOSLEEP.SYNCS 0x989680 ;  /* 0x009896800000995d */ /* 0x004fea0003900000 */
[----:B------:R-:W2:Y:S02]  /*1ba00*/  @!P1 SYNCS.PHASECHK.TRANS64 P1, [R11+URZ+0x16850], R4 ;  /* 0x016850040b0095a7 */ /* 0x000ea4000802007f */
[----:B--2---:R-:W-:Y:S05]  /*1ba10*/  @!P1 BRA `(.L_x_15486) ;  /* 0xfffffffc00f09947 */ /* 0x004fea000383ffff */
[----:B------:R-:W-:Y:S05]  /*1ba20*/  BRA `(.L_x_15485) ;  /* 0xffffff5c001c7947 */ /* 0x000fea000383ffff */
.L_x_15495:
[----:B------:R-:W-:Y:S02]  /*1ba30*/  IMAD.MOV.U32 R13, RZ, RZ, R20 ;  /* 0x000000ffff0d7224 */ /* 0x000fe400078e0014 */
[----:B------:R-:W-:Y:S02]  /*1ba40*/  IMAD.MOV.U32 R12, RZ, RZ, RZ ;  /* 0x000000ffff0c7224 */ /* 0x000fe400078e00ff */
[----:B------:R-:W-:Y:S02]  /*1ba50*/  IMAD.MOV.U32 R11, RZ, RZ, 0x181f ;  /* 0x0000181fff0b7424 */ /* 0x000fe400078e00ff */
[----:B------:R-:W-:Y:S02]  /*1ba60*/  IMAD.MOV.U32 R15, RZ, RZ, -0x1 ;  /* 0xffffffffff0f7424 */ /* 0x000fe400078e00ff */
[----:B------:R-:W-:Y:S02]  /*1ba70*/  IMAD R21, R8, R25, RZ ;  /* 0x0000001908157224 */ /* 0x000fe400078e02ff */
[----:B------:R-:W-:-:S07]  /*1ba80*/  IMAD.IADD R24, R26, 0x1, R30 ;  /* 0x000000011a187824 */ /* 0x000fce00078e021e */
[----:B-1----:R-:W-:Y:S05]  /*1ba90*/  WARPSYNC.COLLECTIVE R15, `(.L_x_15666) ;  /* 0x000000000f087348 */ /* 0x002fea0003c00000 */
[----:B------:R0:W2:Y:S02]  /*1baa0*/  SHFL.IDX P6, R14, R13, R12, R11 ;  /* 0x0000000c0d0e7389 */ /* 0x0000a400000c000b */
[----:B012---:R-:W-:Y:S01]  /*1bab0*/  ENDCOLLECTIVE ;  /* 0x000000000000791b */ /* 0x007fe20003800000 */
.L_x_15666:
[C---:B------:R-:W-:Y:S01]  /*1bac0*/  VIADD R8, R24.reuse, 0x30 ;  /* 0x0000003018087836 */ /* 0x040fe20000000000 */
[----:B------:R-:W-:-:S04]  /*1bad0*/  ISETP.GE.OR P3, PT, R24, R21, P0 ;  /* 0x000000151800720c */ /* 0x000fc80000766670 */
[----:B------:R-:W-:Y:S01]  /*1bae0*/  ISETP.GE.OR P4, PT, R8, R21, P0 ;  /* 0x000000150800720c */ /* 0x000fe20000786670 */
[----:B------:R-:W-:Y:S02]  /*1baf0*/  VIADD R8, R24, 0x60 ;  /* 0x0000006018087836 */ /* 0x000fe40000000000 */
[----:B------:R-:W-:-:S03]  /*1bb00*/  IMAD.MOV.U32 R13, RZ, RZ, R7 ;  /* 0x000000ffff0d7224 */ /* 0x000fc600078e0007 */
[----:B------:R-:W-:Y:S01]  /*1bb10*/  ISETP.GE.OR P2, PT, R8, R21, P0 ;  /* 0x000000150800720c */ /* 0x000fe20000746670 */
[----:B------:R-:W-:-:S12]  /*1bb20*/  IMAD.MOV.U32 R0, RZ, RZ, R14 ;  /* 0x000000ffff007224 */ /* 0x000fd800078e000e */
[----:B------:R-:W-:Y:S05]  /*1bb30*/  WARPSYNC.COLLECTIVE R15, `(.L_x_15667) ;  /* 0x000000000f087348 */ /* 0x000fea0003c00000 */
[----:B------:R0:W1:Y:S02]  /*1bb40*/  SHFL.IDX P6, R14, R13, R12, R11 ;  /* 0x0000000c0d0e7389 */ /* 0x00006400000c000b */
[----:B01----:R-:W-:Y:S01]  /*1bb50*/  ENDCOLLECTIVE ;  /* 0x000000000000791b */ /* 0x003fe20003800000 */
.L_x_15667:
[----:B------:R-:W-:Y:S01]  /*1bb60*/  MOV R13, R20 ;  /* 0x00000014000d7202 */ /* 0x000fe20000000f00 */
[----:B------:R-:W-:Y:S02]  /*1bb70*/  IMAD.MOV.U32 R12, RZ, RZ, 0x1 ;  /* 0x00000001ff0c7424 */ /* 0x000fe400078e00ff */
[----:B------:R-:W-:-:S07]  /*1bb80*/  IMAD.MOV.U32 R3, RZ, RZ, R14 ;  /* 0x000000ffff037224 */ /* 0x000fce00078e000e */
[----:B------:R-:W-:Y:S05]  /*1bb90*/  WARPSYNC.COLLECTIVE R15, `(.L_x_15668) ;  /* 0x000000000f087348 */ /* 0x000fea0003c00000 */
[----:B------:R0:W1:Y:S02]  /*1bba0*/  SHFL.IDX P6, R14, R13, R12, R11 ;  /* 0x0000000c0d0e7389 */ /* 0x00006400000c000b */
[----:B01----:R-:W-:Y:S01]  /*1bbb0*/  ENDCOLLECTIVE ;  /* 0x000000000000791b */ /* 0x003fe20003800000 */
.L_x_15668:
[----:B------:R-:W-:-:S04]  /*1bbc0*/  @!P3 LEA R10, P5, R29, R3, 0x1 ;  /* 0x000000031d0ab211 */ /* 0x000fc800078a08ff */
[----:B------:R-:W-:Y:S01]  /*1bbd0*/  @!P3 LEA.HI.X R3, R29, R0, R28, 0x1, P5 ;  /* 0x000000001d03b211 */ /* 0x000fe200028f0c1c */
[----:B------:R-:W-:Y:S02]  /*1bbe0*/  IMAD.MOV.U32 R13, RZ, RZ, R7 ;  /* 0x000000ffff0d7224 */ /* 0x000fe400078e0007 */
[----:B------:R-:W-:-:S07]  /*1bbf0*/  IMAD.MOV.U32 R4, RZ, RZ, R14 ;  /* 0x000000ffff047224 */ /* 0x000fce00078e000e */
[----:B------:R-:W-:Y:S05]  /*1bc00*/  WARPSYNC.COLLECTIVE R15, `(.L_x_15669) ;  /* 0x000000000f087348 */ /* 0x000fea0003c00000 */
[----:B------:R0:W1:Y:S02]  /*1bc10*/  SHFL.IDX P6, R14, R13, R12, R11 ;  /* 0x0000000c0d0e7389 */ /* 0x00006400000c000b */
[----:B01----:R-:W-:Y:S01]  /*1bc20*/  ENDCOLLECTIVE ;  /* 0x000000000000791b */ /* 0x003fe20003800000 */
.L_x_15669:
[----:B------:R-:W-:Y:S02]  /*1bc30*/  IMAD.MOV.U32 R13, RZ, RZ, R20 ;  /* 0x000000ffff0d7224 */ /* 0x000fe400078e0014 */
[----:B------:R-:W-:Y:S02]  /*1bc40*/  IMAD.MOV.U32 R12, RZ, RZ, 0x2 ;  /* 0x00000002ff0c7424 */ /* 0x000fe400078e00ff */
[----:B------:R-:W-:-:S07]  /*1bc50*/  IMAD.MOV.U32 R5, RZ, RZ, R14 ;  /* 0x000000ffff057224 */ /* 0x000fce00078e000e */
[----:B------:R-:W-:Y:S05]  /*1bc60*/  WARPSYNC.COLLECTIVE R15, `(.L_x_15670) ;  /* 0x000000000f087348 */ /* 0x000fea0003c00000 */
[----:B------:R0:W1:Y:S02]  /*1bc70*/  SHFL.IDX P6, R14, R13, R12, R11 ;  /* 0x0000000c0d0e7389 */ /* 0x00006400000c000b */
[----:B01----:R-:W-:Y:S01]  /*1bc80*/  ENDCOLLECTIVE ;  /* 0x000000000000791b */ /* 0x003fe20003800000 */
.L_x_15670:
[----:B------:R-:W-:-:S04]  /*1bc90*/  @!P4 LEA R8, P1, R29, R5, 0x1 ;  /* 0x000000051d08c211 */ /* 0x000fc800078208ff */
[----:B------:R-:W-:Y:S01]  /*1bca0*/  @!P4 LEA.HI.X R9, R29, R4, R28, 0x1, P1 ;  /* 0x000000041d09c211 */ /* 0x000fe200008f0c1c */
[----:B------:R-:W-:Y:S01]  /*1bcb0*/  IMAD.MOV.U32 R13, RZ, RZ, R7 ;  /* 0x000000ffff0d7224 */ /* 0x000fe200078e0007 */
[----:B------:R-:W-:-:S07]  /*1bcc0*/  MOV R6, R14 ;  /* 0x0000000e00067202 */ /* 0x000fce0000000f00 */
[----:B------:R-:W-:Y:S05]  /*1bcd0*/  WARPSYNC.COLLECTIVE R15, `(.L_x_15671) ;  /* 0x000000000f087348 */ /* 0x000fea0003c00000 */
[----:B------:R0:W1:Y:S02]  /*1bce0*/  SHFL.IDX P6, R14, R13, R12, R11 ;  /* 0x0000000c0d0e7389 */ /* 0x00006400000c000b */
[----:B01----:R-:W-:Y:S01]  /*1bcf0*/  ENDCOLLECTIVE ;  /* 0x000000000000791b */ /* 0x003fe20003800000 */
.L_x_15671:
        /* <DEDUP_REMOVED lines=12> */
.L_x_15672:
[----:B------:R0:W-:Y:S01]  /*1bdc0*/  @!P2 ST.E.128 desc[UR40][R4.64], RZ ;  /* 0x000000ff0400a985 */ /* 0x0001e2000c101d28 */
[----:B------:R-:W-:Y:S01]  /*1bdd0*/  IMAD.MOV.U32 R13, RZ, RZ, R7 ;  /* 0x000000ffff0d7224 */ /* 0x000fe200078e0007 */
[----:B------:R-:W-:-:S07]  /*1bde0*/  MOV R0, R14 ;  /* 0x0000000e00007202 */ /* 0x000fce0000000f00 */
[----:B0-----:R-:W-:Y:S05]  /*1bdf0*/  WARPSYNC.COLLECTIVE R15, `(.L_x_15673) ;  /* 0x000000000f087348 */ /* 0x001fea0003c00000 */
[----:B------:R1:W2:Y:S02]  /*1be00*/  SHFL.IDX P6, R14, R13, R12, R11 ;  /* 0x0000000c0d0e7389 */ /* 0x0002a400000c000b */
[----:B012---:R-:W-:Y:S01]  /*1be10*/  ENDCOLLECTIVE ;  /* 0x000000000000791b */ /* 0x007fe20003800000 */
.L_x_15673:
[----:B------:R-:W-:Y:S05]  /*1be20*/  BRA `(.L_x_15674) ;  /* 0xffffff7800547947 */ /* 0x000fea000383ffff */
.L_x_15512:
        /* <DEDUP_REMOVED lines=11> */
.L_x_15676:
[----:B------:R-:W-:Y:S05]  /*1bee0*/  BSYNC B1 ;  /* 0x0000000000017941 */ /* 0x000fea0003800000 */
.L_x_15675:
[----:B------:R-:W-:Y:S05]  /*1bef0*/  BRA `(.L_x_15677) ;  /* 0xffffff8c008c7947 */ /* 0x000fea000383ffff */
.L_x_15514:
[----:B------:R-:W-:Y:S01]  /*1bf00*/  BSSY B1, `(.L_x_15678) ;  /* 0x0000006000017945 */ /* 0x000fe20003800000 */
[----:B------:R-:W-:-:S07]  /*1bf10*/  IMAD.MOV.U32 R15, RZ, RZ, -0x1 ;  /* 0xffffffffff0f7424 */ /* 0x000fce00078e00ff */
[----:B01----:R-:W-:Y:S05]  /*1bf20*/  WARPSYNC.COLLECTIVE R15, `(.L_x_15679) ;  /* 0x000000000f0c7348 */ /* 0x003fea0003c00000 */
[----:B------:R-:W-:Y:S02]  /*1bf30*/  ELECT P6, UR62, PT ;  /* 0x00000000003e782f */ /* 0x000fe400038c0000 */
[----:B------:R-:W-:Y:S01]  /*1bf40*/  MOV R14, UR62 ;  /* 0x0000003e000e7c02 */ /* 0x000fe20008000f00 */
[----:B01----:R-:W-:Y:S10]  /*1bf50*/  ENDCOLLECTIVE ;  /* 0x000000000000791b */ /* 0x003ff40003800000 */
.L_x_15679:
[----:B------:R-:W-:Y:S05]  /*1bf60*/  BSYNC B1 ;  /* 0x0000000000017941 */ /* 0x000fea0003800000 */
.L_x_15678:
[----:B------:R-:W-:Y:S05]  /*1bf70*/  BRA `(.L_x_15513) ;  /* 0xffffff8c00847947 */ /* 0x000fea000383ffff */
.L_x_15516:
[----:B0-----:R0:W2:Y:S02]  /*1bf80*/  SYNCS.PHASECHK.TRANS64.TRYWAIT P0, [R22+URZ+0x16820], R5 ;  /* 0x01682005160075a7 */ /* 0x0010a4000800017f */
[----:B--2---:R-:W-:Y:S05]  /*1bf90*/  @!P0 NANOSLEEP.SYNCS 0x989680 ;  /* 0x009896800000895d */ /* 0x004fea0003900000 */
[----:B------:R-:W2:Y:S02]  /*1bfa0*/  @!P0 SYNCS.PHASECHK.TRANS64 P0, [R22+URZ+0x16820], R5 ;  /* 0x01682005160085a7 */ /* 0x000ea4000800007f */
[----:B--2---:R-:W-:Y:S05]  /*1bfb0*/  @!P0 BRA `(.L_x_15516) ;  /* 0xfffffffc00f08947 */ /* 0x004fea000383ffff */
[----:B------:R-:W-:Y:S05]  /*1bfc0*/  BRA `(.L_x_15680) ;  /* 0xffffff8c00947947 */ /* 0x000fea000383ffff */
.L_x_15520:
[----:B0-----:R0:W2:Y:S02]  /*1bfd0*/  SYNCS.PHASECHK.TRANS64.TRYWAIT P0, [R5+URZ+0x168a0], R6 ;  /* 0x0168a006050075a7 */ /* 0x0010a4000800017f */
[----:B--2---:R-:W-:Y:S05]  /*1bfe0*/  @!P0 NANOSLEEP.SYNCS 0x989680 ;  /* 0x009896800000895d */ /* 0x004fea0003900000 */
[----:B------:R-:W2:Y:S02]  /*1bff0*/  @!P0 SYNCS.PHASECHK.TRANS64 P0, [R5+URZ+0x168a0], R6 ;  /* 0x0168a006050085a7 */ /* 0x000ea4000800007f */
[----:B--2---:R-:W-:Y:S05]  /*1c000*/  @!P0 BRA `(.L_x_15520) ;  /* 0xfffffffc00f08947 */ /* 0x004fea000383ffff */
[----:B------:R-:W-:Y:S05]  /*1c010*/  BRA `(.L_x_15681) ;  /* 0xffffff8c00ac7947 */ /* 0x000fea000383ffff */
.L_x_15525:
[----:B-1----:R1:W2:Y:S02]  /*1c020*/  SYNCS.PHASECHK.TRANS64.TRYWAIT P0, [R5+URZ+0x168c0], R6 ;  /* 0x0168c006050075a7 */ /* 0x0022a4000800017f */
[----:B--2---:R-:W-:Y:S05]  /*1c030*/  @!P0 NANOSLEEP.SYNCS 0x989680 ;  /* 0x009896800000895d */ /* 0x004fea0003900000 */
[----:B------:R-:W2:Y:S02]  /*1c040*/  @!P0 SYNCS.PHASECHK.TRANS64 P0, [R5+URZ+0x168c0], R6 ;  /* 0x0168c006050085a7 */ /* 0x000ea4000800007f */
[----:B--2---:R-:W-:Y:S05]  /*1c050*/  @!P0 BRA `(.L_x_15525) ;  /* 0xfffffffc00f08947 */ /* 0x004fea000383ffff */
[----:B------:R-:W-:Y:S05]  /*1c060*/  BRA `(.L_x_15682) ;  /* 0xffffff90002c7947 */ /* 0x000fea000383ffff */
.L_x_15532:
[----:B0-----:R0:W2:Y:S02]  /*1c070*/  SYNCS.PHASECHK.TRANS64.TRYWAIT P1, [R5+URZ+0x168a0], R6 ;  /* 0x0168a006050075a7 */ /* 0x0010a4000802017f */
[----:B--2---:R-:W-:Y:S05]  /*1c080*/  @!P1 NANOSLEEP.SYNCS 0x989680 ;  /* 0x009896800000995d */ /* 0x004fea0003900000 */
[----:B------:R-:W2:Y:S02]  /*1c090*/  @!P1 SYNCS.PHASECHK.TRANS64 P1, [R5+URZ+0x168a0], R6 ;  /* 0x0168a006050095a7 */ /* 0x000ea4000802007f */
[----:B--2---:R-:W-:Y:S05]  /*1c0a0*/  @!P1 BRA `(.L_x_15532) ;  /* 0xfffffffc00f09947 */ /* 0x004fea000383ffff */
[----:B------:R-:W-:Y:S05]  /*1c0b0*/  BRA `(.L_x_15683) ;  /* 0xffffff9000ec7947 */ /* 0x000fea000383ffff */
.L_x_15537:
[----:B-1----:R1:W2:Y:S02]  /*1c0c0*/  SYNCS.PHASECHK.TRANS64.TRYWAIT P1, [R5+URZ+0x168c0], R6 ;  /* 0x0168c006050075a7 */ /* 0x0022a4000802017f */
[----:B--2---:R-:W-:Y:S05]  /*1c0d0*/  @!P1 NANOSLEEP.SYNCS 0x989680 ;  /* 0x009896800000995d */ /* 0x004fea0003900000 */
[----:B------:R-:W2:Y:S02]  /*1c0e0*/  @!P1 SYNCS.PHASECHK.TRANS64 P1, [R5+URZ+0x168c0], R6 ;  /* 0x0168c006050095a7 */ /* 0x000ea4000802007f */
[----:B--2---:R-:W-:Y:S05]  /*1c0f0*/  @!P1 BRA `(.L_x_15537) ;  /* 0xfffffffc00f09947 */ /* 0x004fea000383ffff */
[----:B------:R-:W-:Y:S05]  /*1c100*/  BRA `(.L_x_15684) ;  /* 0xffffff9400647947 */ /* 0x000fea000383ffff */
.L_x_15550:
[----:B--2---:R-:W0:Y:S01]  /*1c110*/  S2R R20, SR_TID.X ;  /* 0x0000000000147919 */ /* 0x004e220000002100 */
        /* <DEDUP_REMOVED lines=10> */
.L_x_15686:
[----:B------:R-:W-:Y:S05]  /*1c1c0*/  BSYNC B0 ;  /* 0x0000000000007941 */ /* 0x000fea0003800000 */
.L_x_15685:
[----:B------:R-:W-:Y:S05]  /*1c1d0*/  BRA `(.L_x_15687) ;  /* 0xffffffa000187947 */ /* 0x000fea000383ffff */
.L_x_15553:
[----:B-1----:R1:W2:Y:S02]  /*1c1e0*/  SYNCS.PHASECHK.TRANS64.TRYWAIT P0, [R3+URZ+0x16840], R4 ;  /* 0x01684004030075a7 */ /* 0x0022a4000800017f */
[----:B--2---:R-:W-:Y:S05]  /*1c1f0*/  @!P0 NANOSLEEP.SYNCS 0x989680 ;  /* 0x009896800000895d */ /* 0x004fea0003900000 */
[----:B------:R-:W2:Y:S02]  /*1c200*/  @!P0 SYNCS.PHASECHK.TRANS64 P0, [R3+URZ+0x16840], R4 ;  /* 0x01684004030085a7 */ /* 0x000ea4000800007f */
[----:B--2---:R-:W-:Y:S05]  /*1c210*/  @!P0 BRA `(.L_x_15553) ;  /* 0xfffffffc00f08947 */ /* 0x004fea000383ffff */
[----:B------:R-:W-:Y:S05]  /*1c220*/  BRA `(.L_x_15688) ;  /* 0xffffffa000787947 */ /* 0x000fea000383ffff */
.L_x_15554:
        /* <DEDUP_REMOVED lines=8> */
.L_x_15690:
[----:B------:R-:W-:Y:S05]  /*1c2b0*/  BSYNC B0 ;  /* 0x0000000000007941 */ /* 0x000fea0003800000 */
.L_x_15689:
        /* <DEDUP_REMOVED lines=9> */
.L_x_15691:
[----:B------:R-:W-:Y:S01]  /*1c350*/  MOV R13, R2 ;  /* 0x00000002000d7202 */ /* 0x000fe20000000f00 */
[----:B------:R-:W-:Y:S02]  /*1c360*/  IMAD.MOV.U32 R12, RZ, RZ, 0x1 ;  /* 0x00000001ff0c7424 */ /* 0x000fe400078e00ff */
[----:B------:R-:W-:-:S07]  /*1c370*/  IMAD.MOV.U32 R7, RZ, RZ, R14 ;  /* 0x000000ffff077224 */ /* 0x000fce00078e000e */
[----:B------:R-:W-:Y:S05]  /*1c380*/  WARPSYNC.COLLECTIVE R15, `(.L_x_15692) ;  /* 0x000000000f087348 */ /* 0x000fea0003c00000 */
[----:B------:R0:W1:Y:S02]  /*1c390*/  SHFL.IDX P6, R14, R13, R12, R11 ;  /* 0x0000000c0d0e7389 */ /* 0x00006400000c000b */
[----:B01----:R-:W-:Y:S01]  /*1c3a0*/  ENDCOLLECTIVE ;  /* 0x000000000000791b */ /* 0x003fe20003800000 */
.L_x_15692:
        /* <DEDUP_REMOVED lines=15> */
.L_x_15693:
[----:B------:R-:W-:Y:S02]  /*1c4a0*/  @P0 IMAD R8, R5, 0x2, R22 ;  /* 0x0000000205080824 */ /* 0x000fe400078e0216 */
[----:B------:R-:W-:Y:S01]  /*1c4b0*/  IMAD.MOV.U32 R13, RZ, RZ, R2 ;  /* 0x000000ffff0d7224 */ /* 0x000fe200078e0002 */
[----:B------:R-:W-:Y:S01]  /*1c4c0*/  MOV R12, 0x2 ;  /* 0x00000002000c7802 */ /* 0x000fe20000000f00 */
[----:B------:R-:W-:-:S07]  /*1c4d0*/  IMAD.MOV.U32 R7, RZ, RZ, R14 ;  /* 0x000000ffff077224 */ /* 0x000fce00078e000e */
[----:B------:R-:W-:Y:S05]  /*1c4e0*/  WARPSYNC.COLLECTIVE R15, `(.L_x_15694) ;  /* 0x000000000f087348 */ /* 0x000fea0003c00000 */
[----:B------:R0:W1:Y:S02]  /*1c4f0*/  SHFL.IDX P6, R14, R13, R12, R11 ;  /* 0x0000000c0d0e7389 */ /* 0x00006400000c000b */
[----:B01----:R-:W-:Y:S01]  /*1c500*/  ENDCOLLECTIVE ;  /* 0x000000000000791b */ /* 0x003fe20003800000 */
.L_x_15694:
        /* <DEDUP_REMOVED lines=15> */
.L_x_15695:
[----:B------:R-:W-:Y:S02]  /*1c600*/  @P0 IMAD R8, R5, 0x2, R22 ;  /* 0x0000000205080824 */ /* 0x000fe400078e0216 */
[----:B------:R-:W-:Y:S02]  /*1c610*/  IMAD.MOV.U32 R13, RZ, RZ, R2 ;  /* 0x000000ffff0d7224 */ /* 0x000fe400078e0002 */
[----:B------:R-:W-:Y:S02]  /*1c620*/  IMAD.MOV.U32 R12, RZ, RZ, 0x3 ;  /* 0x00000003ff0c7424 */ /* 0x000fe400078e00ff */
[----:B------:R-:W-:-:S07]  /*1c630*/  IMAD.MOV.U32 R7, RZ, RZ, R14 ;  /* 0x000000ffff077224 */ /* 0x000fce00078e000e */
[----:B------:R-:W-:Y:S05]  /*1c640*/  WARPSYNC.COLLECTIVE R15, `(.L_x_15696) ;  /* 0x000000000f087348 */ /* 0x000fea0003c00000 */
[----:B------:R0:W1:Y:S02]  /*1c650*/  SHFL.IDX P6, R14, R13, R12, R11 ;  /* 0x0000000c0d0e7389 */ /* 0x00006400000c000b */
[----:B01----:R-:W-:Y:S01]  /*1c660*/  ENDCOLLECTIVE ;  /* 0x000000000000791b */ /* 0x003fe20003800000 */
.L_x_15696:
        /* <DEDUP_REMOVED lines=15> */
.L_x_15697:
[----:B------:R-:W-:Y:S02]  /*1c760*/  @P0 IMAD R8, R5, 0x2, R22 ;  /* 0x0000000205080824 */ /* 0x000fe400078e0216 */
[----:B------:R-:W-:Y:S02]  /*1c770*/  IMAD.MOV.U32 R13, RZ, RZ, R2 ;  /* 0x000000ffff0d7224 */ /* 0x000fe400078e0002 */
[----:B------:R-:W-:Y:S02]  /*1c780*/  IMAD.MOV.U32 R12, RZ, RZ, 0x4 ;  /* 0x00000004ff0c7424 */ /* 0x000fe400078e00ff */
[----:B------:R-:W-:-:S07]  /*1c790*/  IMAD.MOV.U32 R7, RZ, RZ, R14 ;  /* 0x000000ffff077224 */ /* 0x000fce00078e000e */
[----:B------:R-:W-:Y:S05]  /*1c7a0*/  WARPSYNC.COLLECTIVE R15, `(.L_x_15698) ;  /* 0x000000000f087348 */ /* 0x000fea0003c00000 */
[----:B------:R0:W1:Y:S02]  /*1c7b0*/  SHFL.IDX P6, R14, R13, R12, R11 ;  /* 0x0000000c0d0e7389 */ /* 0x00006400000c000b */
[----:B01----:R-:W-:Y:S01]  /*1c7c0*/  ENDCOLLECTIVE ;  /* 0x000000000000791b */ /* 0x003fe20003800000 */
.L_x_15698:
        /* <DEDUP_REMOVED lines=15> */
.L_x_15699:
[----:B------:R-:W-:Y:S02]  /*1c8c0*/  @P0 IMAD R8, R5, 0x2, R22 ;  /* 0x0000000205080824 */ /* 0x000fe400078e0216 */
[----:B------:R-:W-:Y:S02]  /*1c8d0*/  IMAD.MOV.U32 R13, RZ, RZ, R2 ;  /* 0x000000ffff0d7224 */ /* 0x000fe400078e0002 */
[----:B------:R-:W-:Y:S02]  /*1c8e0*/  IMAD.MOV.U32 R12, RZ, RZ, 0x5 ;  /* 0x00000005ff0c7424 */ /* 0x000fe400078e00ff */
[----:B------:R-:W-:-:S07]  /*1c8f0*/  IMAD.MOV.U32 R7, RZ, RZ, R14 ;  /* 0x000000ffff077224 */ /* 0x000fce00078e000e */
[----:B------:R-:W-:Y:S05]  /*1c900*/  WARPSYNC.COLLECTIVE R15, `(.L_x_15700) ;  /* 0x000000000f087348 */ /* 0x000fea0003c00000 */
[----:B------:R0:W1:Y:S02]  /*1c910*/  SHFL.IDX P6, R14, R13, R12, R11 ;  /* 0x0000000c0d0e7389 */ /* 0x00006400000c000b */
[----:B01----:R-:W-:Y:S01]  /*1c920*/  ENDCOLLECTIVE ;  /* 0x000000000000791b */ /* 0x003fe20003800000 */
.L_x_15700:
        /* <DEDUP_REMOVED lines=15> */
.L_x_15701:
[----:B------:R-:W-:Y:S02]  /*1ca20*/  @P0 IMAD R8, R5, 0x2, R22 ;  /* 0x0000000205080824 */ /* 0x000fe400078e0216 */
[----:B------:R-:W-:Y:S02]  /*1ca30*/  IMAD.MOV.U32 R13, RZ, RZ, R2 ;  /* 0x000000ffff0d7224 */ /* 0x000fe400078e0002 */
[----:B------:R-:W-:Y:S01]  /*1ca40*/  IMAD.MOV.U32 R12, RZ, RZ, 0x6 ;  /* 0x00000006ff0c7424 */ /* 0x000fe200078e00ff */
[----:B------:R-:W-:-:S07]  /*1ca50*/  MOV R7, R14 ;  /* 0x0000000e00077202 */ /* 0x000fce0000000f00 */
[----:B------:R-:W-:Y:S05]  /*1ca60*/  WARPSYNC.COLLECTIVE R15, `(.L_x_15702) ;  /* 0x000000000f087348 */ /* 0x000fea0003c00000 */
[----:B------:R0:W1:Y:S02]  /*1ca70*/  SHFL.IDX P6, R14, R13, R12, R11 ;  /* 0x0000000c0d0e7389 */ /* 0x00006400000c000b */
[----:B01----:R-:W-:Y:S01]  /*1ca80*/  ENDCOLLECTIVE ;  /* 0x000000000000791b */ /* 0x003fe20003800000 */
.L_x_15702:
        /* <DEDUP_REMOVED lines=15> */
.L_x_15703:
[----:B------:R-:W-:Y:S02]  /*1cb80*/  @P0 IMAD R8, R5, 0x2, R22 ;  /* 0x0000000205080824 */ /* 0x000fe400078e0216 */
[----:B------:R-:W-:Y:S02]  /*1cb90*/  IMAD.MOV.U32 R13, RZ, RZ, R2 ;  /* 0x000000ffff0d7224 */ /* 0x000fe400078e0002 */
[----:B------:R-:W-:Y:S02]  /*1cba0*/  IMAD.MOV.U32 R12, RZ, RZ, 0x7 ;  /* 0x00000007ff0c7424 */ /* 0x000fe400078e00ff */
[----:B------:R-:W-:-:S07]  /*1cbb0*/  IMAD.MOV.U32 R7, RZ, RZ, R14 ;  /* 0x000000ffff077224 */ /* 0x000fce00078e000e */
[----:B------:R-:W-:Y:S05]  /*1cbc0*/  WARPSYNC.COLLECTIVE R15, `(.L_x_15704) ;  /* 0x000000000f087348 */ /* 0x000fea0003c00000 */
[----:B------:R0:W1:Y:S02]  /*1cbd0*/  SHFL.IDX P6, R14, R13, R12, R11 ;  /* 0x0000000c0d0e7389 */ /* 0x00006400000c000b */
[----:B01----:R-:W-:Y:S01]  /*1cbe0*/  ENDCOLLECTIVE ;  /* 0x000000000000791b */ /* 0x003fe20003800000 */
.L_x_15704:
        /* <DEDUP_REMOVED lines=14> */
.L_x_15705:
[----:B------:R-:W-:Y:S01]  /*1ccd0*/  IMAD.MOV.U32 R0, RZ, RZ, R14 ;  /* 0x000000ffff007224 */ /* 0x000fe200078e000e */
[----:B------:R-:W-:Y:S06]  /*1cce0*/  BRA `(.L_x_15706) ;  /* 0xffffff9c00947947 */ /* 0x000fec000383ffff */
.L_x_15559:
[----:B------:R-:W2:Y:S01]  /*1ccf0*/  LDL.LU R11, [R1+0x38] ;  /* 0x00003800010b7983 */ /* 0x000ea20000300800 */
[----:B------:R-:W-:Y:S01]  /*1cd00*/  IMAD.MOV.U32 R13, RZ, RZ, R0 ;  /* 0x000000ffff0d7224 */ /* 0x000fe200078e0000 */
[----:B------:R-:W-:Y:S01]  /*1cd10*/  MOV R12, RZ ;  /* 0x000000ff000c7202 */ /* 0x000fe20000000f00 */
        /* <DEDUP_REMOVED lines=9> */
.L_x_15707:
[----:B------:R-:W-:Y:S02]  /*1cdb0*/  IMAD.MOV.U32 R13, RZ, RZ, R2 ;  /* 0x000000ffff0d7224 */ /* 0x000fe400078e0002 */
[----:B------:R-:W-:-:S07]  /*1cdc0*/  IMAD.MOV.U32 R6, RZ, RZ, R14 ;  /* 0x000000ffff067224 */ /* 0x000fce00078e000e */
[----:B------:R-:W-:Y:S05]  /*1cdd0*/  WARPSYNC.COLLECTIVE R15, `(.L_x_15708) ;  /* 0x000000000f087348 */ /* 0x000fea0003c00000 */
[----:B------:R0:W1:Y:S02]  /*1cde0*/  SHFL.IDX P6, R14, R13, R12, R11 ;  /* 0x0000000c0d0e7389 */ /* 0x00006400000c000b */
[----:B01----:R-:W-:Y:S01]  /*1cdf0*/  ENDCOLLECTIVE ;  /* 0x000000000000791b */ /* 0x003fe20003800000 */
.L_x_15708:
[----:B------:R-:W-:Y:S01]  /*1ce00*/  MOV R13, R0 ;  /* 0x00000000000d7202 */ /* 0x000fe20000000f00 */
[----:B------:R-:W-:Y:S02]  /*1ce10*/  IMAD.MOV.U32 R12, RZ, RZ, 0x1 ;  /* 0x00000001ff0c7424 */ /* 0x000fe400078e00ff */
[----:B------:R-:W-:-:S07]  /*1ce20*/  IMAD.MOV.U32 R7, RZ, RZ, R14 ;  /* 0x000000ffff077224 */ /* 0x000fce00078e000e */
[----:B------:R-:W-:Y:S05]  /*1ce30*/  WARPSYNC.COLLECTIVE R15, `(.L_x_15709) ;  /* 0x000000000f087348 */ /* 0x000fea0003c00000 */
[----:B------:R0:W1:Y:S02]  /*1ce40*/  SHFL.IDX P6, R14, R13, R12, R11 ;  /* 0x0000000c0d0e7389 */ /* 0x00006400000c000b */
[----:B01----:R-:W-:Y:S01]  /*1ce50*/  ENDCOLLECTIVE ;  /* 0x000000000000791b */ /* 0x003fe20003800000 */
.L_x_15709:
        /* <DEDUP_REMOVED lines=15> */
.L_x_15710:
[----:B------:R-:W-:Y:S01]  /*1cf50*/  IMAD.MOV.U32 R13, RZ, RZ, R0 ;  /* 0x000000ffff0d7224 */ /* 0x000fe200078e0000 */
[----:B------:R-:W-:Y:S01]  /*1cf60*/  MOV R12, 0x2 ;  /* 0x00000002000c7802 */ /* 0x000fe20000000f00 */
[----:B------:R-:W-:-:S07]  /*1cf70*/  IMAD.MOV.U32 R7, RZ, RZ, R14 ;  /* 0x000000ffff077224 */ /* 0x000fce00078e000e */
[----:B------:R-:W-:Y:S05]  /*1cf80*/  WARPSYNC.COLLECTIVE R15, `(.L_x_15711) ;  /* 0x000000000f087348 */ /* 0x000fea0003c00000 */
[----:B------:R0:W1:Y:S02]  /*1cf90*/  SHFL.IDX P6, R14, R13, R12, R11 ;  /* 0x0000000c0d0e7389 */ /* 0x00006400000c000b */
[----:B01----:R-:W-:Y:S01]  /*1cfa0*/  ENDCOLLECTIVE ;  /* 0x000000000000791b */ /* 0x003fe20003800000 */
.L_x_15711:
        /* <DEDUP_REMOVED lines=16> */
.L_x_15712:
[----:B------:R-:W-:Y:S02]  /*1d0b0*/  IMAD.MOV.U32 R13, RZ, RZ, R0 ;  /* 0x000000ffff0d7224 */ /* 0x000fe400078e0000 */
[----:B------:R-:W-:Y:S02]  /*1d0c0*/  IMAD.MOV.U32 R12, RZ, RZ, 0x3 ;  /* 0x00000003ff0c7424 */ /* 0x000fe400078e00ff */
[----:B------:R-:W-:-:S07]  /*1d0d0*/  IMAD.MOV.U32 R7, RZ, RZ, R14 ;  /* 0x000000ffff077224 */ /* 0x000fce00078e000e */
[----:B------:R-:W-:Y:S05]  /*1d0e0*/  WARPSYNC.COLLECTIVE R15, `(.L_x_15713) ;  /* 0x000000000f087348 */ /* 0x000fea0003c00000 */
[----:B------:R0:W1:Y:S02]  /*1d0f0*/  SHFL.IDX P6, R14, R13, R12, R11 ;  /* 0x0000000c0d0e7389 */ /* 0x00006400000c000b */
[----:B01----:R-:W-:Y:S01]  /*1d100*/  ENDCOLLECTIVE ;  /* 0x000000000000791b */ /* 0x003fe20003800000 */
.L_x_15713:
        /* <DEDUP_REMOVED lines=16> */
.L_x_15714:
[----:B------:R-:W-:Y:S02]  /*1d210*/  IMAD.MOV.U32 R13, RZ, RZ, R0 ;  /* 0x000000ffff0d7224 */ /* 0x000fe400078e0000 */
[----:B------:R-:W-:Y:S02]  /*1d220*/  IMAD.MOV.U32 R12, RZ, RZ, 0x4 ;  /* 0x00000004ff0c7424 */ /* 0x000fe400078e00ff */
[----:B------:R-:W-:-:S07]  /*1d230*/  IMAD.MOV.U32 R7, RZ, RZ, R14 ;  /* 0x000000ffff077224 */ /* 0x000fce00078e000e */
[----:B------:R-:W-:Y:S05]  /*1d240*/  WARPSYNC.COLLECTIVE R15, `(.L_x_15715) ;  /* 0x000000000f087348 */ /* 0x000fea0003c00000 */
[----:B------:R0:W1:Y:S02]  /*1d250*/  SHFL.IDX P6, R14, R13, R12, R11 ;  /* 0x0000000c0d0e7389 */ /* 0x00006400000c000b */
[----:B01----:R-:W-:Y:S01]  /*1d260*/  ENDCOLLECTIVE ;  /* 0x000000000000791b */ /* 0x003fe20003800000 */
.L_x_15715:
        /* <DEDUP_REMOVED lines=16> */
.L_x_15716:
[----:B------:R-:W-:Y:S02]  /*1d370*/  IMAD.MOV.U32 R13, RZ, RZ, R0 ;  /* 0x000000ffff0d7224 */ /* 0x000fe400078e0000 */
[----:B------:R-:W-:Y:S02]  /*1d380*/  IMAD.MOV.U32 R12, RZ, RZ, 0x5 ;  /* 0x00000005ff0c7424 */ /* 0x000fe400078e00ff */
[----:B------:R-:W-:-:S07]  /*1d390*/  IMAD.MOV.U32 R7, RZ, RZ, R14 ;  /* 0x000000ffff077224 */ /* 0x000fce00078e000e */
[----:B------:R-:W-:Y:S05]  /*1d3a0*/  WARPSYNC.COLLECTIVE R15, `(.L_x_15717) ;  /* 0x000000000f087348 */ /* 0x000fea0003c00000 */
[----:B------:R0:W1:Y:S02]  /*1d3b0*/  SHFL.IDX P6, R14, R13, R12, R11 ;  /* 0x0000000c0d0e7389 */ /* 0x00006400000c000b */
[----:B01----:R-:W-:Y:S01]  /*1d3c0*/  ENDCOLLECTIVE ;  /* 0x000000000000791b */ /* 0x003fe20003800000 */
.L_x_15717:
        /* <DEDUP_REMOVED lines=16> */
.L_x_15718:
[----:B------:R-:W-:Y:S02]  /*1d4d0*/  IMAD.MOV.U32 R13, RZ, RZ, R0 ;  /* 0x000000ffff0d7224 */ /* 0x000fe400078e0000 */
[----:B------:R-:W-:Y:S01]  /*1d4e0*/  IMAD.MOV.U32 R12, RZ, RZ, 0x6 ;  /* 0x00000006ff0c7424 */ /* 0x000fe200078e00ff */
[----:B------:R-:W-:-:S07]  /*1d4f0*/  MOV R7, R14 ;  /* 0x0000000e00077202 */ /* 0x000fce0000000f00 */
[----:B------:R-:W-:Y:S05]  /*1d500*/  WARPSYNC.COLLECTIVE R15, `(.L_x_15719) ;  /* 0x000000000f087348 */ /* 0x000fea0003c00000 */
[----:B------:R0:W1:Y:S02]  /*1d510*/  SHFL.IDX P6, R14, R13, R12, R11 ;  /* 0x0000000c0d0e7389 */ /* 0x00006400000c000b */
[----:B01----:R-:W-:Y:S01]  /*1d520*/  ENDCOLLECTIVE ;  /* 0x000000000000791b */ /* 0x003fe20003800000 */
.L_x_15719:
        /* <DEDUP_REMOVED lines=16> */
.L_x_15720:
[----:B------:R-:W-:Y:S02]  /*1d630*/  IMAD.MOV.U32 R13, RZ, RZ, R0 ;  /* 0x000000ffff0d7224 */ /* 0x000fe400078e0000 */
[----:B------:R-:W-:Y:S02]  /*1d640*/  IMAD.MOV.U32 R12, RZ, RZ, 0x7 ;  /* 0x00000007ff0c7424 */ /* 0x000fe400078e00ff */
[----:B------:R-:W-:Y:S02]  /*1d650*/  VIADD R0, R17, 0x70 ;  /* 0x0000007011007836 */ /* 0x000fe40000000000 */
[----:B------:R-:W-:-:S07]  /*1d660*/  IMAD.MOV.U32 R7, RZ, RZ, R14 ;  /* 0x000000ffff077224 */ /* 0x000fce00078e000e */
[----:B------:R-:W-:Y:S05]  /*1d670*/  WARPSYNC.COLLECTIVE R15, `(.L_x_15721) ;  /* 0x000000000f087348 */ /* 0x000fea0003c00000 */
[----:B------:R0:W1:Y:S02]  /*1d680*/  SHFL.IDX P6, R14, R13, R12, R11 ;  /* 0x0000000c0d0e7389 */ /* 0x00006400000c000b */
[----:B01----:R-:W-:Y:S01]  /*1d690*/  ENDCOLLECTIVE ;  /* 0x000000000000791b */ /* 0x003fe20003800000 */
.L_x_15721:
        /* <DEDUP_REMOVED lines=11> */
[----:B------:R-:W-:Y:S02]  /*1d750*/  VIADD R0, R17, 0x80 ;  /* 0x0000008011007836 */ /* 0x000fe40000000000 */
[----:B0-----:R-:W-:-:S10]  /*1d760*/  IMAD.MOV.U32 R6, RZ, RZ, R14 ;  /* 0x000000ffff067224 */ /* 0x001fd400078e000e */
[----:B------:R-:W-:Y:S05]  /*1d770*/  WARPSYNC.COLLECTIVE R15, `(.L_x_15722) ;  /* 0x000000000f087348 */ /* 0x000fea0003c00000 */
[----:B------:R0:W1:Y:S02]  /*1d780*/  SHFL.IDX P6, R14, R13, R12, R11 ;  /* 0x0000000c0d0e7389 */ /* 0x00006400000c000b */
[----:B01----:R-:W-:Y:S01]  /*1d790*/  ENDCOLLECTIVE ;  /* 0x000000000000791b */ /* 0x003fe20003800000 */
.L_x_15722:
[----:B------:R-:W-:Y:S02]  /*1d7a0*/  IMAD.MOV.U32 R13, RZ, RZ, R4 ;  /* 0x000000ffff0d7224 */ /* 0x000fe400078e0004 */
[----:B------:R-:W-:Y:S02]  /*1d7b0*/  IMAD.MOV.U32 R12, RZ, RZ, RZ ;  /* 0x000000ffff0c7224 */ /* 0x000fe400078e00ff */
[----:B------:R-:W-:-:S07]  /*1d7c0*/  IMAD.MOV.U32 R2, RZ, RZ, R14 ;  /* 0x000000ffff027224 */ /* 0x000fce00078e000e */
[----:B------:R-:W-:Y:S05]  /*1d7d0*/  WARPSYNC.COLLECTIVE R15, `(.L_x_15723) ;  /* 0x000000000f087348 */ /* 0x000fea0003c00000 */
[----:B------:R0:W1:Y:S02]  /*1d7e0*/  SHFL.IDX P6, R14, R13, R12, R11 ;  /* 0x0000000c0d0e7389 */ /* 0x00006400000c000b */
[----:B01----:R-:W-:Y:S01]  /*1d7f0*/  ENDCOLLECTIVE ;  /* 0x000000000000791b */ /* 0x003fe20003800000 */
.L_x_15723:
[----:B------:R-:W-:-:S05]  /*1d800*/  @!P1 LEA R2, P2, R21, R2, 0x1 ;  /* 0x0000000215029211 */ /* 0x000fca00078408ff */
[----:B------:R-:W-:-:S05]  /*1d810*/  @!P1 IMAD.X R6, RZ, RZ, R6, P2 ;  /* 0x000000ffff069224 */ /* 0x000fca00010e0606 */
[----:B------:R-:W-:Y:S01]  /*1d820*/  @!P1 MOV R7, R6 ;  /* 0x0000000600079202 */ /* 0x000fe20000000f00 */
[----:B------:R-:W-:Y:S02]  /*1d830*/  IMAD.MOV.U32 R13, RZ, RZ, R5 ;  /* 0x000000ffff0d7224 */ /* 0x000fe400078e0005 */
[----:B------:R-:W-:Y:S01]  /*1d840*/  @!P1 IMAD.MOV.U32 R6, RZ, RZ, R2 ;  /* 0x000000ffff069224 */ /* 0x000fe200078e0002 */
[----:B------:R-:W-:-:S04]  /*1d850*/  IADD3 R2, R17, 0xa0, RZ ;  /* 0x000000a011027810 */ /* 0x000fc80007ffe0ff */
        /* <DEDUP_REMOVED lines=9> */
.L_x_15724:
[----:B------:R-:W-:Y:S02]  /*1d8f0*/  IMAD.MOV.U32 R13, RZ, RZ, R4 ;  /* 0x000000ffff0d7224 */ /* 0x000fe400078e0004 */
[----:B------:R-:W-:Y:S02]  /*1d900*/  IMAD.MOV.U32 R12, RZ, RZ, 0x1 ;  /* 0x00000001ff0c7424 */ /* 0x000fe400078e00ff */
[----:B------:R-:W-:-:S07]  /*1d910*/  IMAD.MOV.U32 R0, RZ, RZ, R14 ;  /* 0x000000ffff007224 */ /* 0x000fce00078e000e */
[----:B------:R-:W-:Y:S05]  /*1d920*/  WARPSYNC.COLLECTIVE R15, `(.L_x_15725) ;  /* 0x000000000f087348 */ /* 0x000fea0003c00000 */
[----:B------:R0:W1:Y:S02]  /*1d930*/  SHFL.IDX P6, R14, R13, R12, R11 ;  /* 0x0000000c0d0e7389 */ /* 0x00006400000c000b */
[----:B01----:R-:W-:Y:S01]  /*1d940*/  ENDCOLLECTIVE ;  /* 0x000000000000791b */ /* 0x003fe20003800000 */
.L_x_15725:
[----:B------:R-:W-:-:S04]  /*1d950*/  @!P1 LEA R0, P2, R21, R0, 0x1 ;  /* 0x0000000015009211 */ /* 0x000fc800078408ff */
[----:B------:R-:W-:-:S05]  /*1d960*/  @!P1 IADD3.X R6, RZ, R8, RZ, P2, !PT ;  /* 0x00000008ff069210 */ /* 0x000fca00017fe4ff */
[----:B------:R-:W-:Y:S02]  /*1d970*/  @!P1 IMAD.MOV.U32 R7, RZ, RZ, R6 ;  /* 0x000000ffff079224 */ /* 0x000fe400078e0006 */
        /* <DEDUP_REMOVED lines=12> */
.L_x_15726:
[----:B------:R-:W-:Y:S02]  /*1da40*/  IMAD.MOV.U32 R13, RZ, RZ, R4 ;  /* 0x000000ffff0d7224 */ /* 0x000fe400078e0004 */
[----:B------:R-:W-:Y:S01]  /*1da50*/  IMAD.MOV.U32 R12, RZ, RZ, 0x2 ;  /* 0x00000002ff0c7424 */ /* 0x000fe200078e00ff */
[----:B------:R-:W-:-:S07]  /*1da60*/  MOV R6, R14 ;  /* 0x0000000e00067202 */ /* 0x000fce0000000f00 */
[----:B------:R-:W-:Y:S05]  /*1da70*/  WARPSYNC.COLLECTIVE R15, `(.L_x_15727) ;  /* 0x000000000f087348 */ /* 0x000fea0003c00000 */
[----:B------:R0:W1:Y:S02]  /*1da80*/  SHFL.IDX P6, R14, R13, R12, R11 ;  /* 0x0000000c0d0e7389 */ /* 0x00006400000c000b */
[----:B01----:R-:W-:Y:S01]  /*1da90*/  ENDCOLLECTIVE ;  /* 0x000000000000791b */ /* 0x003fe20003800000 */
.L_x_15727:
        /* <DEDUP_REMOVED lines=13> */
.L_x_15728:
[----:B------:R-:W-:Y:S02]  /*1db70*/  IMAD.MOV.U32 R13, RZ, RZ, R4 ;  /* 0x000000ffff0d7224 */ /* 0x000fe400078e0004 */
[----:B------:R-:W-:Y:S02]  /*1db80*/  IMAD.MOV.U32 R12, RZ, RZ, 0x3 ;  /* 0x00000003ff0c7424 */ /* 0x000fe400078e00ff */
[----:B------:R-:W-:-:S07]  /*1db90*/  IMAD.MOV.U32 R6, RZ, RZ, R14 ;  /* 0x000000ffff067224 */ /* 0x000fce00078e000e */
[----:B------:R-:W-:Y:S05]  /*1dba0*/  WARPSYNC.COLLECTIVE R15, `(.L_x_15729) ;  /* 0x000000000f087348 */ /* 0x000fea0003c00000 */
[----:B------:R0:W1:Y:S02]  /*1dbb0*/  SHFL.IDX P6, R14, R13, R12, R11 ;  /* 0x0000000c0d0e7389 */ /* 0x00006400000c000b */
[----:B01----:R-:W-:Y:S01]  /*1dbc0*/  ENDCOLLECTIVE ;  /* 0x000000000000791b */ /* 0x003fe20003800000 */
.L_x_15729:
        /* <DEDUP_REMOVED lines=12> */
.L_x_15730:
[----:B------:R-:W-:Y:S01]  /*1dc90*/  IMAD.MOV.U32 R2, RZ, RZ, R14 ;  /* 0x000000ffff027224 */ /* 0x000fe200078e000e */
[----:B------:R-:W-:Y:S06]  /*1dca0*/  BRA `(.L_x_15731) ;  /* 0xffffff9c00907947 */ /* 0x000fec000383ffff */
.L_x_15562:
[----:B-1----:R1:W2:Y:S02]  /*1dcb0*/  SYNCS.PHASECHK.TRANS64.TRYWAIT P0, [R22+URZ+0x16820], R0 ;  /* 0x01682000160075a7 */ /* 0x0022a4000800017f */
[----:B--2---:R-:W-:Y:S05]  /*1dcc0*/  @!P0 NANOSLEEP.SYNCS 0x989680 ;  /* 0x009896800000895d */ /* 0x004fea0003900000 */
[----:B------:R-:W2:Y:S02]  /*1dcd0*/  @!P0 SYNCS.PHASECHK.TRANS64 P0, [R22+URZ+0x16820], R0 ;  /* 0x01682000160085a7 */ /* 0x000ea4000800007f */
[----:B--2---:R-:W-:Y:S05]  /*1dce0*/  @!P0 BRA `(.L_x_15562) ;  /* 0xfffffffc00f08947 */ /* 0x004fea000383ffff */
[----:B------:R-:W-:Y:S05]  /*1dcf0*/  BRA `(.L_x_15732) ;  /* 0xffffff9c00ec7947 */ /* 0x000fea000383ffff */
.L_x_15567:
[----:B0-----:R0:W1:Y:S02]  /*1dd00*/  SYNCS.PHASECHK.TRANS64.TRYWAIT P0, [R5+URZ+0x16840], R2 ;  /* 0x01684002050075a7 */ /* 0x001064000800017f */
[----:B-1----:R-:W-:Y:S05]  /*1dd10*/  @!P0 NANOSLEEP.SYNCS 0x989680 ;  /* 0x009896800000895d */ /* 0x002fea0003900000 */
[----:B------:R-:W1:Y:S02]  /*1dd20*/  @!P0 SYNCS.PHASECHK.TRANS64 P0, [R5+URZ+0x16840], R2 ;  /* 0x01684002050085a7 */ /* 0x000e64000800007f */
[----:B-1----:R-:W-:Y:S05]  /*1dd30*/  @!P0 BRA `(.L_x_15567) ;  /* 0xfffffffc00f08947 */ /* 0x002fea000383ffff */
[----:B------:R-:W-:Y:S05]  /*1dd40*/  BRA `(.L_x_15733) ;  /* 0xffffffa000c87947 */ /* 0x000fea000383ffff */
.L_x_15568:
        /* <DEDUP_REMOVED lines=8> */
.L_x_15735:
[----:B------:R-:W-:Y:S05]  /*1ddd0*/  BSYNC B1 ;  /* 0x0000000000017941 */ /* 0x000fea0003800000 */
.L_x_15734:
        /* <DEDUP_REMOVED lines=10> */
.L_x_15736:
[----:B------:R-:W-:Y:S02]  /*1de80*/  IMAD.MOV.U32 R13, RZ, RZ, R10 ;  /* 0x000000ffff0d7224 */ /* 0x000fe400078e000a */
[----:B------:R-:W-:Y:S01]  /*1de90*/  IMAD.MOV.U32 R12, RZ, RZ, 0x1 ;  /* 0x00000001ff0c7424 */ /* 0x000fe200078e00ff */
[----:B------:R-:W-:Y:S01]  /*1dea0*/  SHF.L.U32 R7, R7, 0x3, RZ ;  /* 0x0000000307077819 */ /* 0x000fe200000006ff */
[----:B------:R-:W-:-:S03]  /*1deb0*/  IMAD.MOV.U32 R2, RZ, RZ, R14 ;  /* 0x000000ffff027224 */ /* 0x000fc600078e000e */
[----:B------:R-:W-:-:S07]  /*1dec0*/  LOP3.LUT R7, R7, 0x38, RZ, 0xc0, !PT ;  /* 0x0000003807077812 */ /* 0x000fce00078ec0ff */
[----:B------:R-:W-:Y:S05]  /*1ded0*/  WARPSYNC.COLLECTIVE R15, `(.L_x_15737) ;  /* 0x000000000f087348 */ /* 0x000fea0003c00000 */
[----:B------:R0:W1:Y:S02]  /*1dee0*/  SHFL.IDX P6, R14, R13, R12, R11 ;  /* 0x0000000c0d0e7389 */ /* 0x00006400000c000b */
[----:B01----:R-:W-:Y:S01]  /*1def0*/  ENDCOLLECTIVE ;  /* 0x000000000000791b */ /* 0x003fe20003800000 */
.L_x_15737:
        /* <DEDUP_REMOVED lines=8> */
[----:B0-----:R-:W-:-:S07]  /*1df80*/  MOV R3, R14 ;  /* 0x0000000e00037202 */ /* 0x001fce0000000f00 */
[----:B------:R-:W-:Y:S05]  /*1df90*/  WARPSYNC.COLLECTIVE R15, `(.L_x_15738) ;  /* 0x000000000f087348 */ /* 0x000fea0003c00000 */
[----:B------:R0:W1:Y:S02]  /*1dfa0*/  SHFL.IDX P6, R14, R13, R12, R11 ;  /* 0x0000000c0d0e7389 */ /* 0x00006400000c000b */
[----:B01----:R-:W-:Y:S01]  /*1dfb0*/  ENDCOLLECTIVE ;  /* 0x000000000000791b */ /* 0x003fe20003800000 */
.L_x_15738:
[----:B------:R-:W-:Y:S02]  /*1dfc0*/  IMAD.MOV.U32 R13, RZ, RZ, R10 ;  /* 0x000000ffff0d7224 */ /* 0x000fe400078e000a */
[----:B------:R-:W-:Y:S02]  /*1dfd0*/  IMAD.MOV.U32 R12, RZ, RZ, 0x2 ;  /* 0x00000002ff0c7424 */ /* 0x000fe400078e00ff */
[----:B------:R-:W-:-:S07]  /*1dfe0*/  IMAD.MOV.U32 R2, RZ, RZ, R14 ;  /* 0x000000ffff027224 */ /* 0x000fce00078e000e */
[----:B------:R-:W-:Y:S05]  /*1dff0*/  WARPSYNC.COLLECTIVE R15, `(.L_x_15739) ;  /* 0x000000000f087348 */ /* 0x000fea0003c00000 */
[----:B------:R0:W1:Y:S02]  /*1e000*/  SHFL.IDX P6, R14, R13, R12, R11 ;  /* 0x0000000c0d0e7389 */ /* 0x00006400000c000b */
[----:B01----:R-:W-:Y:S01]  /*1e010*/  ENDCOLLECTIVE ;  /* 0x000000000000791b */ /* 0x003fe20003800000 */
.L_x_15739:
        /* <DEDUP_REMOVED lines=11> */
.L_x_15740:
[----:B------:R-:W-:Y:S02]  /*1e0d0*/  IMAD.MOV.U32 R13, RZ, RZ, R10 ;  /* 0x000000ffff0d7224 */ /* 0x000fe400078e000a */
[----:B------:R-:W-:Y:S01]  /*1e0e0*/  IMAD.MOV.U32 R12, RZ, RZ, 0x3 ;  /* 0x00000003ff0c7424 */ /* 0x000fe200078e00ff */
[----:B------:R-:W-:-:S07]  /*1e0f0*/  MOV R2, R14 ;  /* 0x0000000e00027202 */ /* 0x000fce0000000f00 */
[----:B------:R-:W-:Y:S05]  /*1e100*/  WARPSYNC.COLLECTIVE R15, `(.L_x_15741) ;  /* 0x000000000f087348 */ /* 0x000fea0003c00000 */
[----:B------:R0:W1:Y:S02]  /*1e110*/  SHFL.IDX P6, R14, R13, R12, R11 ;  /* 0x0000000c0d0e7389 */ /* 0x00006400000c000b */
[----:B01----:R-:W-:Y:S01]  /*1e120*/  ENDCOLLECTIVE ;  /* 0x000000000000791b */ /* 0x003fe20003800000 */
.L_x_15741:
        /* <DEDUP_REMOVED lines=11> */
.L_x_15742:
[----:B------:R-:W-:Y:S01]  /*1e1e0*/  MOV R13, R10 ;  /* 0x0000000a000d7202 */ /* 0x000fe20000000f00 */
[----:B------:R-:W-:Y:S02]  /*1e1f0*/  IMAD.MOV.U32 R12, RZ, RZ, 0x4 ;  /* 0x00000004ff0c7424 */ /* 0x000fe400078e00ff */
[----:B------:R-:W-:-:S07]  /*1e200*/  IMAD.MOV.U32 R2, RZ, RZ, R14 ;  /* 0x000000ffff027224 */ /* 0x000fce00078e000e */
[----:B------:R-:W-:Y:S05]  /*1e210*/  WARPSYNC.COLLECTIVE R15, `(.L_x_15743) ;  /* 0x000000000f087348 */ /* 0x000fea0003c00000 */
[----:B------:R0:W1:Y:S02]  /*1e220*/  SHFL.IDX P6, R14, R13, R12, R11 ;  /* 0x0000000c0d0e7389 */ /* 0x00006400000c000b */
[----:B01----:R-:W-:Y:S01]  /*1e230*/  ENDCOLLECTIVE ;  /* 0x000000000000791b */ /* 0x003fe20003800000 */
.L_x_15743:
        /* <DEDUP_REMOVED lines=11> */
.L_x_15744:
[----:B------:R-:W-:Y:S02]  /*1e2f0*/  IMAD.MOV.U32 R13, RZ, RZ, R10 ;  /* 0x000000ffff0d7224 */ /* 0x000fe400078e000a */
[----:B------:R-:W-:Y:S02]  /*1e300*/  IMAD.MOV.U32 R12, RZ, RZ, 0x5 ;  /* 0x00000005ff0c7424 */ /* 0x000fe400078e00ff */
[----:B------:R-:W-:-:S07]  /*1e310*/  IMAD.MOV.U32 R2, RZ, RZ, R14 ;  /* 0x000000ffff027224 */ /* 0x000fce00078e000e */
[----:B------:R-:W-:Y:S05]  /*1e320*/  WARPSYNC.COLLECTIVE R15, `(.L_x_15745) ;  /* 0x000000000f087348 */ /* 0x000fea0003c00000 */
[----:B------:R0:W1:Y:S02]  /*1e330*/  SHFL.IDX P6, R14, R13, R12, R11 ;  /* 0x0000000c0d0e7389 */ /* 0x00006400000c000b */
[----:B01----:R-:W-:Y:S01]  /*1e340*/  ENDCOLLECTIVE ;  /* 0x000000000000791b */ /* 0x003fe20003800000 */
.L_x_15745:
        /* <DEDUP_REMOVED lines=11> */
.L_x_15746:
[----:B------:R-:W-:Y:S02]  /*1e400*/  IMAD.MOV.U32 R13, RZ, RZ, R10 ;  /* 0x000000ffff0d7224 */ /* 0x000fe400078e000a */
[----:B------:R-:W-:Y:S02]  /*1e410*/  IMAD.MOV.U32 R12, RZ, RZ, 0x6 ;  /* 0x00000006ff0c7424 */ /* 0x000fe400078e00ff */
[----:B------:R-:W-:-:S07]  /*1e420*/  IMAD.MOV.U32 R2, RZ, RZ, R14 ;  /* 0x000000ffff027224 */ /* 0x000fce00078e000e */
[----:B------:R-:W-:Y:S05]  /*1e430*/  WARPSYNC.COLLECTIVE R15, `(.L_x_15747) ;  /* 0x000000000f087348 */ /* 0x000fea0003c00000 */
[----:B------:R0:W1:Y:S02]  /*1e440*/  SHFL.IDX P6, R14, R13, R12, R11 ;  /* 0x0000000c0d0e7389 */ /* 0x00006400000c000b */
[----:B01----:R-:W-:Y:S01]  /*1e450*/  ENDCOLLECTIVE ;  /* 0x000000000000791b */ /* 0x003fe20003800000 */
.L_x_15747:
        /* <DEDUP_REMOVED lines=11> */
.L_x_15748:
[----:B------:R-:W-:Y:S02]  /*1e510*/  IMAD.MOV.U32 R13, RZ, RZ, R10 ;  /* 0x000000ffff0d7224 */ /* 0x000fe400078e000a */
[----:B------:R-:W-:Y:S01]  /*1e520*/  IMAD.MOV.U32 R12, RZ, RZ, 0x7 ;  /* 0x00000007ff0c7424 */ /* 0x000fe200078e00ff */
[----:B------:R-:W-:-:S07]  /*1e530*/  MOV R2, R14 ;  /* 0x0000000e00027202 */ /* 0x000fce0000000f00 */
[----:B------:R-:W-:Y:S05]  /*1e540*/  WARPSYNC.COLLECTIVE R15, `(.L_x_15749) ;  /* 0x000000000f087348 */ /* 0x000fea0003c00000 */
[----:B------:R0:W1:Y:S02]  /*1e550*/  SHFL.IDX P6, R14, R13, R12, R11 ;  /* 0x0000000c0d0e7389 */ /* 0x00006400000c000b */
[----:B01----:R-:W-:Y:S01]  /*1e560*/  ENDCOLLECTIVE ;  /* 0x000000000000791b */ /* 0x003fe20003800000 */
.L_x_15749:
        /* <DEDUP_REMOVED lines=11> */
.L_x_15750:
[----:B------:R-:W-:Y:S01]  /*1e620*/  IMAD.MOV.U32 R2, RZ, RZ, R14 ;  /* 0x000000ffff027224 */ /* 0x000fe200078e000e */
[----:B------:R-:W-:Y:S06]  /*1e630*/  BRA `(.L_x_15751) ;  /* 0xffffff9c00c07947 */ /* 0x000fec000383ffff */
.L_x_15573:
[----:B-1----:R1:W2:Y:S02]  /*1e640*/  SYNCS.PHASECHK.TRANS64.TRYWAIT P0, [R5+URZ+0x16860], R2 ;  /* 0x01686002050075a7 */ /* 0x0022a4000800017f */
[----:B--2---:R-:W-:Y:S05]  /*1e650*/  @!P0 NANOSLEEP.SYNCS 0x989680 ;  /* 0x009896800000895d */ /* 0x004fea0003900000 */
[----:B------:R-:W2:Y:S02]  /*1e660*/  @!P0 SYNCS.PHASECHK.TRANS64 P0, [R5+URZ+0x16860], R2 ;  /* 0x01686002050085a7 */ /* 0x000ea4000800007f */
[----:B--2---:R-:W-:Y:S05]  /*1e670*/  @!P0 BRA `(.L_x_15573) ;  /* 0xfffffffc00f08947 */ /* 0x004fea000383ffff */
[----:B------:R-:W-:Y:S05]  /*1e680*/  BRA `(.L_x_15752) ;  /* 0xffffffa000187947 */ /* 0x000fea000383ffff */
.L_x_15574:
        /* <DEDUP_REMOVED lines=8> */
.L_x_15754:
[----:B------:R-:W-:Y:S05]  /*1e710*/  BSYNC B1 ;  /* 0x0000000000017941 */ /* 0x000fea0003800000 */
.L_x_15753:
        /* <DEDUP_REMOVED lines=10> */
.L_x_15755:
[----:B------:R-:W-:Y:S02]  /*1e7c0*/  IMAD.MOV.U32 R13, RZ, RZ, R24 ;  /* 0x000000ffff0d7224 */ /* 0x000fe400078e0018 */
[----:B------:R-:W-:Y:S01]  /*1e7d0*/  IMAD.MOV.U32 R12, RZ, RZ, 0x1 ;  /* 0x00000001ff0c7424 */ /* 0x000fe200078e00ff */
[----:B------:R-:W-:-:S07]  /*1e7e0*/  MOV R2, R14 ;  /* 0x0000000e00027202 */ /* 0x000fce0000000f00 */
[----:B------:R-:W-:Y:S05]  /*1e7f0*/  WARPSYNC.COLLECTIVE R15, `(.L_x_15756) ;  /* 0x000000000f087348 */ /* 0x000fea0003c00000 */
[----:B------:R0:W1:Y:S02]  /*1e800*/  SHFL.IDX P6, R14, R13, R12, R11 ;  /* 0x0000000c0d0e7389 */ /* 0x00006400000c000b */
[----:B01----:R-:W-:Y:S01]  /*1e810*/  ENDCOLLECTIVE ;  /* 0x000000000000791b */ /* 0x003fe20003800000 */
.L_x_15756:
[----:B------:R-:W-:-:S05]  /*1e820*/  IADD3 R2, P0, R2, R7, RZ ;  /* 0x0000000702027210 */ /* 0x000fca0007f1e0ff */
        /* <DEDUP_REMOVED lines=11> */
.L_x_15757:
[----:B------:R-:W-:Y:S02]  /*1e8e0*/  IMAD.MOV.U32 R13, RZ, RZ, R24 ;  /* 0x000000ffff0d7224 */ /* 0x000fe400078e0018 */
[----:B------:R-:W-:Y:S02]  /*1e8f0*/  IMAD.MOV.U32 R12, RZ, RZ, 0x2 ;  /* 0x00000002ff0c7424 */ /* 0x000fe400078e00ff */
[----:B------:R-:W-:-:S07]  /*1e900*/  IMAD.MOV.U32 R2, RZ, RZ, R14 ;  /* 0x000000ffff027224 */ /* 0x000fce00078e000e */
[----:B------:R-:W-:Y:S05]  /*1e910*/  WARPSYNC.COLLECTIVE R15, `(.L_x_15758) ;  /* 0x000000000f087348 */ /* 0x000fea0003c00000 */
[----:B------:R0:W1:Y:S02]  /*1e920*/  SHFL.IDX P6, R14, R13, R12, R11 ;  /* 0x0000000c0d0e7389 */ /* 0x00006400000c000b */
[----:B01----:R-:W-:Y:S01]  /*1e930*/  ENDCOLLECTIVE ;  /* 0x000000000000791b */ /* 0x003fe20003800000 */
.L_x_15758:
        /* <DEDUP_REMOVED lines=12> */
.L_x_15759:
[----:B------:R-:W-:Y:S01]  /*1ea00*/  IMAD.MOV.U32 R13, RZ, RZ, R24 ;  /* 0x000000ffff0d7224 */ /* 0x000fe200078e0018 */
[----:B------:R-:W-:Y:S01]  /*1ea10*/  MOV R12, 0x3 ;  /* 0x00000003000c7802 */ /* 0x000fe20000000f00 */
[----:B------:R-:W-:-:S07]  /*1ea20*/  IMAD.MOV.U32 R2, RZ, RZ, R14 ;  /* 0x000000ffff027224 */ /* 0x000fce00078e000e */
[----:B------:R-:W-:Y:S05]  /*1ea30*/  WARPSYNC.COLLECTIVE R15, `(.L_x_15760) ;  /* 0x000000000f087348 */ /* 0x000fea0003c00000 */
[----:B------:R0:W1:Y:S02]  /*1ea40*/  SHFL.IDX P6, R14, R13, R12, R11 ;  /* 0x0000000c0d0e7389 */ /* 0x00006400000c000b */
[----:B01----:R-:W-:Y:S01]  /*1ea50*/  ENDCOLLECTIVE ;  /* 0x000000000000791b */ /* 0x003fe20003800000 */
.L_x_15760:
        /* <DEDUP_REMOVED lines=12> */
.L_x_15761:
[----:B------:R-:W-:Y:S02]  /*1eb20*/  IMAD.MOV.U32 R13, RZ, RZ, R24 ;  /* 0x000000ffff0d7224 */ /* 0x000fe400078e0018 */
[----:B------:R-:W-:Y:S02]  /*1eb30*/  IMAD.MOV.U32 R12, RZ, RZ, 0x4 ;  /* 0x00000004ff0c7424 */ /* 0x000fe400078e00ff */
[----:B------:R-:W-:-:S07]  /*1eb40*/  IMAD.MOV.U32 R2, RZ, RZ, R14 ;  /* 0x000000ffff027224 */ /* 0x000fce00078e000e */
[----:B------:R-:W-:Y:S05]  /*1eb50*/  WARPSYNC.COLLECTIVE R15, `(.L_x_15762) ;  /* 0x000000000f087348 */ /* 0x000fea0003c00000 */
[----:B------:R0:W1:Y:S02]  /*1eb60*/  SHFL.IDX P6, R14, R13, R12, R11 ;  /* 0x0000000c0d0e7389 */ /* 0x00006400000c000b */
[----:B01----:R-:W-:Y:S01]  /*1eb70*/  ENDCOLLECTIVE ;  /* 0x000000000000791b */ /* 0x003fe20003800000 */
.L_x_15762:
[----:B------:R-:W-:-:S05]  /*1eb80*/  IADD3 R2, P0, R2, R7, RZ ;  /* 0x0000000702027210 */ /* 0x000fca0007f1e0ff */
[----:B------:R-:W-:-:S05]  /*1eb90*/  IMAD.X R3, RZ, RZ, R3, P0 ;  /* 0x000000ffff037224 */ /* 0x000fca00000e0603 */
[----:B------:R-:W-:Y:S01]  /*1eba0*/  @!PT LDS RZ, [RZ] ;  /* 0x00000000fffff984 */ /* 0x000fe20000000800 */
[----:B------:R-:W-:Y:S01]  /*1ebb0*/  @!PT LDS RZ, [RZ] ;  /* 0x00000000fffff984 */ /* 0x000fe20000000800 */
[----:B------:R-:W-:Y:S01]  /*1ebc0*/  @!PT LDS RZ, [RZ] ;  /* 0x00000000fffff984 */ /* 0x000fe20000000800 */
[----:B------:R0:W-:Y:S01]  /*1ebd0*/  LDGSTS.E.BYPASS.LTC128B.128 [R6+0x1c00], desc[UR40][R2.64], !P2 ;  /* 0x01c0000002067fae */ /* 0x0001e2000d101d68 */
[----:B------:R-:W-:Y:S02]  /*1ebe0*/  MOV R13, R23 ;  /* 0x00000017000d7202 */ /* 0x000fe40000000f00 */
[----:B------:R-:W-:Y:S01]  /*1ebf0*/  ISETP.LT.OR P2, PT, R8, 0x41, P1 ;  /* 0x000000410800780c */ /* 0x000fe20000f41670 */
[----:B0-----:R-:W-:-:S12]  /*1ec00*/  IMAD.MOV.U32 R3, RZ, RZ, R14 ;  /* 0x000000ffff037224 */ /* 0x001fd800078e000e */
[----:B------:R-:W-:Y:S05]  /*1ec10*/  WARPSYNC.COLLECTIVE R15, `(.L_x_15763) ;  /* 0x000000000f087348 */ /* 0x000fea0003c00000 */
[----:B------:R0:W1:Y:S02]  /*1ec20*/  SHFL.IDX P6, R14, R13, R12, R11 ;  /* 0x0000000c0d0e7389 */ /* 0x00006400000c000b */
[----:B01----:R-:W-:Y:S01]  /*1ec30*/  ENDCOLLECTIVE ;  /* 0x000000000000791b */ /* 0x003fe20003800000 */
.L_x_15763:
[----:B------:R-:W-:Y:S02]  /*1ec40*/  IMAD.MOV.U32 R13, RZ, RZ, R24 ;  /* 0x000000ffff0d7224 */ /* 0x000fe400078e0018 */
[----:B------:R-:W-:Y:S02]  /*1ec50*/  IMAD.MOV.U32 R12, RZ, RZ, 0x5 ;  /* 0x00000005ff0c7424 */ /* 0x000fe400078e00ff */
[----:B------:R-:W-:-:S07]  /*1ec60*/  IMAD.MOV.U32 R2, RZ, RZ, R14 ;  /* 0x000000ffff027224 */ /* 0x000fce00078e000e */
[----:B------:R-:W-:Y:S05]  /*1ec70*/  WARPSYNC.COLLECTIVE R15, `(.L_x_15764) ;  /* 0x000000000f087348 */ /* 0x000fea0003c00000 */
[----:B------:R0:W1:Y:S02]  /*1ec80*/  SHFL.IDX P6, R14, R13, R12, R11 ;  /* 0x0000000c0d0e7389 */ /* 0x00006400000c000b */
[----:B01----:R-:W-:Y:S01]  /*1ec90*/  ENDCOLLECTIVE ;  /* 0x000000000000791b */ /* 0x003fe20003800000 */
.L_x_15764:
        /* <DEDUP_REMOVED lines=12> */
.L_x_15765:
[----:B------:R-:W-:Y:S02]  /*1ed60*/  IMAD.MOV.U32 R13, RZ, RZ, R24 ;  /* 0x000000ffff0d7224 */ /* 0x000fe400078e0018 */
[----:B------:R-:W-:Y:S02]  /*1ed70*/  IMAD.MOV.U32 R12, RZ, RZ, 0x6 ;  /* 0x00000006ff0c7424 */ /* 0x000fe400078e00ff */
[----:B------:R-:W-:-:S07]  /*1ed80*/  IMAD.MOV.U32 R2, RZ, RZ, R14 ;  /* 0x000000ffff027224 */ /* 0x000fce00078e000e */
[----:B------:R-:W-:Y:S05]  /*1ed90*/  WARPSYNC.COLLECTIVE R15, `(.L_x_15766) ;  /* 0x000000000f087348 */ /* 0x000fea0003c00000 */
[----:B------:R0:W1:Y:S02]  /*1eda0*/  SHFL.IDX P6, R14, R13, R12, R11 ;  /* 0x0000000c0d0e7389 */ /* 0x00006400000c000b */
[----:B01----:R-:W-:Y:S01]  /*1edb0*/  ENDCOLLECTIVE ;  /* 0x000000000000791b */ /* 0x003fe20003800000 */
.L_x_15766:
        /* <DEDUP_REMOVED lines=12> */
.L_x_15767:
[----:B------:R-:W-:Y:S01]  /*1ee80*/  IMAD.MOV.U32 R13, RZ, RZ, R24 ;  /* 0x000000ffff0d7224 */ /* 0x000fe200078e0018 */
[----:B------:R-:W-:Y:S01]  /*1ee90*/  MOV R12, 0x7 ;  /* 0x00000007000c7802 */ /* 0x000fe20000000f00 */
[----:B------:R-:W-:-:S07]  /*1eea0*/  IMAD.MOV.U32 R2, RZ, RZ, R14 ;  /* 0x000000ffff027224 */ /* 0x000fce00078e000e */
[----:B------:R-:W-:Y:S05]  /*1eeb0*/  WARPSYNC.COLLECTIVE R15, `(.L_x_15768) ;  /* 0x000000000f087348 */ /* 0x000fea0003c00000 */
[----:B------:R0:W1:Y:S02]  /*1eec0*/  SHFL.IDX P6, R14, R13, R12, R11 ;  /* 0x0000000c0d0e7389 */ /* 0x00006400000c000b */
[----:B01----:R-:W-:Y:S01]  /*1eed0*/  ENDCOLLECTIVE ;  /* 0x000000000000791b */ /* 0x003fe20003800000 */
.L_x_15768:
        /* <DEDUP_REMOVED lines=11> */
.L_x_15769:
[----:B------:R-:W-:Y:S01]  /*1ef90*/  IMAD.MOV.U32 R2, RZ, RZ, R14 ;  /* 0x000000ffff027224 */ /* 0x000fe200078e000e */
[----:B------:R-:W-:Y:S06]  /*1efa0*/  BRA `(.L_x_15770) ;  /* 0xffffff9800c87947 */ /* 0x000fec000383ffff */
.L_x_15582:
[----:B0-----:R0:W1:Y:S02]  /*1efb0*/  SYNCS.PHASECHK.TRANS64.TRYWAIT P0, [R0+URZ+0x16860], R3 ;  /* 0x01686003000075a7 */ /* 0x001064000800017f */
[----:B-1----:R-:W-:Y:S05]  /*1efc0*/  @!P0 NANOSLEEP.SYNCS 0x989680 ;  /* 0x009896800000895d */ /* 0x002fea0003900000 */
[----:B------:R-:W1:Y:S02]  /*1efd0*/  @!P0 SYNCS.PHASECHK.TRANS64 P0, [R0+URZ+0x16860], R3 ;  /* 0x01686003000085a7 */ /* 0x000e64000800007f */
[----:B-1----:R-:W-:Y:S05]  /*1efe0*/  @!P0 BRA `(.L_x_15582) ;  /* 0xfffffffc00f08947 */ /* 0x002fea000383ffff */
[----:B------:R-:W-:Y:S05]  /*1eff0*/  BRA `(.L_x_15771) ;  /* 0xffffff9c00e87947 */ /* 0x000fea000383ffff */
.L_x_15583:
        /* <DEDUP_REMOVED lines=8> */
.L_x_15773:
[----:B------:R-:W-:Y:S05]  /*1f080*/  BSYNC B0 ;  /* 0x0000000000007941 */ /* 0x000fea0003800000 */
.L_x_15772:
[----:B------:R-:W0:Y:S01]  /*1f090*/  S2R R2, SR_TID.X ;  /* 0x0000000000027919 */ /* 0x000e220000002100 */
[----:B------:R-:W-:Y:S01]  /*1f0a0*/  IMAD.MOV.U32 R13, RZ, RZ, R23 ;  /* 0x000000ffff0d7224 */ /* 0x000fe200078e0017 */
[----:B------:R-:W-:Y:S01]  /*1f0b0*/  MOV R3, R14 ;  /* 0x0000000e00037202 */ /* 0x000fe20000000f00 */
[----:B------:R-:W-:Y:S01]  /*1f0c0*/  IMAD.MOV.U32 R12, RZ, RZ, RZ ;  /* 0x000000ffff0c7224 */ /* 0x000fe200078e00ff */
[----:B------:R-:W-:Y:S01]  /*1f0d0*/  LEA R4, R4, R22, 0x1 ;  /* 0x0000001604047211 */ /* 0x000fe200078e08ff */
[----:B------:R-:W-:Y:S02]  /*1f0e0*/  IMAD.MOV.U32 R11, RZ, RZ, 0x181f ;  /* 0x0000181fff0b7424 */ /* 0x000fe400078e00ff */
[----:B------:R-:W-:-:S07]  /*1f0f0*/  IMAD.MOV.U32 R15, RZ, RZ, -0x1 ;  /* 0xffffffffff0f7424 */ /* 0x000fce00078e00ff */
[----:B0-----:R-:W-:Y:S05]  /*1f100*/  WARPSYNC.COLLECTIVE R15, `(.L_x_15774) ;  /* 0x000000000f087348 */ /* 0x001fea0003c00000 */
[----:B------:R1:W2:Y:S02]  /*1f110*/  SHFL.IDX P6, R14, R13, R12, R11 ;  /* 0x0000000c0d0e7389 */ /* 0x0002a400000c000b */
[----:B012---:R-:W-:Y:S01]  /*1f120*/  ENDCOLLECTIVE ;  /* 0x000000000000791b */ /* 0x007fe20003800000 */
.L_x_15774:
        /* <DEDUP_REMOVED lines=12> */
.L_x_15775:
        /* <DEDUP_REMOVED lines=11> */
.L_x_15776:
[----:B------:R-:W-:Y:S02]  /*1f2a0*/  IMAD.MOV.U32 R13, RZ, RZ, R24 ;  /* 0x000000ffff0d7224 */ /* 0x000fe400078e0018 */
[----:B------:R-:W-:Y:S01]  /*1f2b0*/  IMAD.MOV.U32 R12, RZ, RZ, 0x2 ;  /* 0x00000002ff0c7424 */ /* 0x000fe200078e00ff */
[----:B------:R-:W-:-:S13]  /*1f2c0*/  IADD3 R2, P1, R14, R5, RZ ;  /* 0x000000050e027210 */ /* 0x000fda0007f3e0ff */
[----:B------:R-:W-:Y:S05]  /*1f2d0*/  WARPSYNC.COLLECTIVE R15, `(.L_x_15777) ;  /* 0x000000000f087348 */ /* 0x000fea0003c00000 */
[----:B------:R0:W1:Y:S02]  /*1f2e0*/  SHFL.IDX P6, R14, R13, R12, R11 ;  /* 0x0000000c0d0e7389 */ /* 0x00006400000c000b */
[----:B01----:R-:W-:Y:S01]  /*1f2f0*/  ENDCOLLECTIVE ;  /* 0x000000000000791b */ /* 0x003fe20003800000 */
.L_x_15777:
        /* <DEDUP_REMOVED lines=11> */
.L_x_15778:
[----:B------:R-:W-:Y:S02]  /*1f3b0*/  IMAD.MOV.U32 R13, RZ, RZ, R24 ;  /* 0x000000ffff0d7224 */ /* 0x000fe400078e0018 */
[----:B------:R-:W-:Y:S01]  /*1f3c0*/  IMAD.MOV.U32 R12, RZ, RZ, 0x3 ;  /* 0x00000003ff0c7424 */ /* 0x000fe200078e00ff */
[----:B------:R-:W-:-:S13]  /*1f3d0*/  IADD3 R2, P1, R14, R5, RZ ;  /* 0x000000050e027210 */ /* 0x000fda0007f3e0ff */
[----:B------:R-:W-:Y:S05]  /*1f3e0*/  WARPSYNC.COLLECTIVE R15, `(.L_x_15779) ;  /* 0x000000000f087348 */ /* 0x000fea0003c00000 */
[----:B------:R0:W1:Y:S02]  /*1f3f0*/  SHFL.IDX P6, R14, R13, R12, R11 ;  /* 0x0000000c0d0e7389 */ /* 0x00006400000c000b */
[----:B01----:R-:W-:Y:S01]  /*1f400*/  ENDCOLLECTIVE ;  /* 0x000000000000791b */ /* 0x003fe20003800000 */
.L_x_15779:
        /* <DEDUP_REMOVED lines=11> */
.L_x_15780:
[----:B------:R-:W-:Y:S01]  /*1f4c0*/  MOV R13, R24 ;  /* 0x00000018000d7202 */ /* 0x000fe20000000f00 */
[----:B------:R-:W-:Y:S01]  /*1f4d0*/  IMAD.MOV.U32 R12, RZ, RZ, 0x4 ;  /* 0x00000004ff0c7424 */ /* 0x000fe200078e00ff */
[----:B------:R-:W-:-:S13]  /*1f4e0*/  IADD3 R2, P1, R14, R5, RZ ;  /* 0x000000050e027210 */ /* 0x000fda0007f3e0ff */
[----:B------:R-:W-:Y:S05]  /*1f4f0*/  WARPSYNC.COLLECTIVE R15, `(.L_x_15781) ;  /* 0x000000000f087348 */ /* 0x000fea0003c00000 */
[----:B------:R0:W1:Y:S02]  /*1f500*/  SHFL.IDX P6, R14, R13, R12, R11 ;  /* 0x0000000c0d0e7389 */ /* 0x00006400000c000b */
[----:B01----:R-:W-:Y:S01]  /*1f510*/  ENDCOLLECTIVE ;  /* 0x000000000000791b */ /* 0x003fe20003800000 */
.L_x_15781:
        /* <DEDUP_REMOVED lines=11> */
.L_x_15782:
[----:B------:R-:W-:Y:S02]  /*1f5d0*/  IMAD.MOV.U32 R13, RZ, RZ, R24 ;  /* 0x000000ffff0d7224 */ /* 0x000fe400078e0018 */
[----:B------:R-:W-:Y:S01]  /*1f5e0*/  IMAD.MOV.U32 R12, RZ, RZ, 0x5 ;  /* 0x00000005ff0c7424 */ /* 0x000fe200078e00ff */
[----:B------:R-:W-:-:S13]  /*1f5f0*/  IADD3 R2, P1, R14, R5, RZ ;  /* 0x000000050e027210 */ /* 0x000fda0007f3e0ff */
[----:B------:R-:W-:Y:S05]  /*1f600*/  WARPSYNC.COLLECTIVE R15, `(.L_x_15783) ;  /* 0x000000000f087348 */ /* 0x000fea0003c00000 */
[----:B------:R0:W1:Y:S02]  /*1f610*/  SHFL.IDX P6, R14, R13, R12, R11 ;  /* 0x0000000c0d0e7389 */ /* 0x00006400000c000b */
[----:B01----:R-:W-:Y:S01]  /*1f620*/  ENDCOLLECTIVE ;  /* 0x000000000000791b */ /* 0x003fe20003800000 */
.L_x_15783:
        /* <DEDUP_REMOVED lines=11> */
.L_x_15784:
[----:B------:R-:W-:Y:S02]  /*1f6e0*/  IMAD.MOV.U32 R13, RZ, RZ, R24 ;  /* 0x000000ffff0d7224 */ /* 0x000fe400078e0018 */
[----:B------:R-:W-:Y:S01]  /*1f6f0*/  IMAD.MOV.U32 R12, RZ, RZ, 0x6 ;  /* 0x00000006ff0c7424 */ /* 0x000fe200078e00ff */
[----:B------:R-:W-:-:S13]  /*1f700*/  IADD3 R2, P1, R14, R5, RZ ;  /* 0x000000050e027210 */ /* 0x000fda0007f3e0ff */
[----:B------:R-:W-:Y:S05]  /*1f710*/  WARPSYNC.COLLECTIVE R15, `(.L_x_15785) ;  /* 0x000000000f087348 */ /* 0x000fea0003c00000 */
[----:B------:R0:W1:Y:S02]  /*1f720*/  SHFL.IDX P6, R14, R13, R12, R11 ;  /* 0x0000000c0d0e7389 */ /* 0x00006400000c000b */
[----:B01----:R-:W-:Y:S01]  /*1f730*/  ENDCOLLECTIVE ;  /* 0x000000000000791b */ /* 0x003fe20003800000 */
.L_x_15785:
        /* <DEDUP_REMOVED lines=11> */
.L_x_15786:
[----:B------:R-:W-:Y:S01]  /*1f7f0*/  IMAD.MOV.U32 R13, RZ, RZ, R24 ;  /* 0x000000ffff0d7224 */ /* 0x000fe200078e0018 */
[----:B------:R-:W-:Y:S02]  /*1f800*/  MOV R12, 0x7 ;  /* 0x00000007000c7802 */ /* 0x000fe40000000f00 */
[----:B------:R-:W-:-:S13]  /*1f810*/  IADD3 R2, P1, R14, R5, RZ ;  /* 0x000000050e027210 */ /* 0x000fda0007f3e0ff */
[----:B------:R-:W-:Y:S05]  /*1f820*/  WARPSYNC.COLLECTIVE R15, `(.L_x_15787) ;  /* 0x000000000f087348 */ /* 0x000fea0003c00000 */
[----:B------:R0:W1:Y:S02]  /*1f830*/  SHFL.IDX P6, R14, R13, R12, R11 ;  /* 0x0000000c0d0e7389 */ /* 0x00006400000c000b */
[----:B01----:R-:W-:Y:S01]  /*1f840*/  ENDCOLLECTIVE ;  /* 0x000000000000791b */ /* 0x003fe20003800000 */
.L_x_15787:
        /* <DEDUP_REMOVED lines=10> */
.L_x_15788:
[----:B------:R-:W-:Y:S05]  /*1f8f0*/  BRA `(.L_x_15789) ;  /* 0xffffff9800ac7947 */ /* 0x000fea000383ffff */
.L_x_15588:
        /* <DEDUP_REMOVED lines=8> */
.L_x_15791:
[----:B------:R-:W-:Y:S05]  /*1f980*/  BSYNC B0 ;  /* 0x0000000000007941 */ /* 0x000fea0003800000 */
.L_x_15790:
        /* <DEDUP_REMOVED lines=9> */
.L_x_15792:
        /* <DEDUP_REMOVED lines=18> */
.L_x_15793:
[----:B------:R-:W-:Y:S01]  /*1fb40*/  IMAD.MOV.U32 R12, RZ, RZ, 0x2 ;  /* 0x00000002ff0c7424 */ /* 0x000fe200078e00ff */
[----:B------:R-:W-:-:S05]  /*1fb50*/  SEL R5, R14, RZ, P1 ;  /* 0x000000ff0e057207 */ /* 0x000fca0000800000 */
[----:B------:R-:W-:-:S04]  /*1fb60*/  IMAD.IADD R4, R2, 0x1, R5 ;  /* 0x0000000102047824 */ /* 0x000fc800078e0205 */
[----:B------:R-:W-:-:S07]  /*1fb70*/  IMAD.MOV.U32 R13, RZ, RZ, R4 ;  /* 0x000000ffff0d7224 */ /* 0x000fce00078e0004 */
[----:B------:R-:W-:Y:S05]  /*1fb80*/  WARPSYNC.COLLECTIVE R15, `(.L_x_15794) ;  /* 0x000000000f087348 */ /* 0x000fea0003c00000 */
[----:B------:R0:W1:Y:S02]  /*1fb90*/  SHFL.UP P6, R14, R13, R12, R11 ;  /* 0x0400000c0d0e7389 */ /* 0x00006400000c000b */
[----:B01----:R-:W-:Y:S01]  /*1fba0*/  ENDCOLLECTIVE ;  /* 0x000000000000791b */ /* 0x003fe20003800000 */
.L_x_15794:
[----:B------:R-:W-:Y:S01]  /*1fbb0*/  IMAD.MOV.U32 R12, RZ, RZ, 0x4 ;  /* 0x00000004ff0c7424 */ /* 0x000fe200078e00ff */
[----:B------:R-:W-:-:S05]  /*1fbc0*/  SEL R5, R14, RZ, P2 ;  /* 0x000000ff0e057207 */ /* 0x000fca0001000000 */
[----:B------:R-:W-:-:S04]  /*1fbd0*/  IMAD.IADD R5, R4, 0x1, R5 ;  /* 0x0000000104057824 */ /* 0x000fc800078e0205 */
[----:B------:R-:W-:-:S07]  /*1fbe0*/  IMAD.MOV.U32 R13, RZ, RZ, R5 ;  /* 0x000000ffff0d7224 */ /* 0x000fce00078e0005 */
[----:B------:R-:W-:Y:S05]  /*1fbf0*/  WARPSYNC.COLLECTIVE R15, `(.L_x_15795) ;  /* 0x000000000f087348 */ /* 0x000fea0003c00000 */
[----:B------:R0:W1:Y:S02]  /*1fc00*/  SHFL.UP P6, R14, R13, R12, R11 ;  /* 0x0400000c0d0e7389 */ /* 0x00006400000c000b */
[----:B01----:R-:W-:Y:S01]  /*1fc10*/  ENDCOLLECTIVE ;  /* 0x000000000000791b */ /* 0x003fe20003800000 */
.L_x_15795:
[----:B------:R-:W-:Y:S01]  /*1fc20*/  IMAD.MOV.U32 R12, RZ, RZ, 0x8 ;  /* 0x00000008ff0c7424 */ /* 0x000fe200078e00ff */
[----:B------:R-:W-:-:S04]  /*1fc30*/  SEL R6, R14, RZ, P3 ;  /* 0x000000ff0e067207 */ /* 0x000fc80001800000 */
[----:B------:R-:W-:-:S05]  /*1fc40*/  IADD3 R6, R5, R6, RZ ;  /* 0x0000000605067210 */ /* 0x000fca0007ffe0ff */
[----:B------:R-:W-:-:S07]  /*1fc50*/  IMAD.MOV.U32 R13, RZ, RZ, R6 ;  /* 0x000000ffff0d7224 */ /* 0x000fce00078e0006 */
[----:B------:R-:W-:Y:S05]  /*1fc60*/  WARPSYNC.COLLECTIVE R15, `(.L_x_15796) ;  /* 0x000000000f087348 */ /* 0x000fea0003c00000 */
[----:B------:R0:W1:Y:S02]  /*1fc70*/  SHFL.UP P6, R14, R13, R12, R11 ;  /* 0x0400000c0d0e7389 */ /* 0x00006400000c000b */
[----:B01----:R-:W-:Y:S01]  /*1fc80*/  ENDCOLLECTIVE ;  /* 0x000000000000791b */ /* 0x003fe20003800000 */
.L_x_15796:
[----:B------:R-:W-:Y:S01]  /*1fc90*/  IMAD.MOV.U32 R12, RZ, RZ, 0x10 ;  /* 0x00000010ff0c7424 */ /* 0x000fe200078e00ff */
[----:B------:R-:W-:-:S05]  /*1fca0*/  SEL R3, R14, RZ, P4 ;  /* 0x000000ff0e037207 */ /* 0x000fca0002000000 */
[----:B------:R-:W-:-:S04]  /*1fcb0*/  IMAD.IADD R4, R6, 0x1, R3 ;  /* 0x0000000106047824 */ /* 0x000fc800078e0203 */
[----:B------:R-:W-:-:S07]  /*1fcc0*/  IMAD.MOV.U32 R13, RZ, RZ, R4 ;  /* 0x000000ffff0d7224 */ /* 0x000fce00078e0004 */
[----:B------:R-:W-:Y:S05]  /*1fcd0*/  WARPSYNC.COLLECTIVE R15, `(.L_x_15797) ;  /* 0x000000000f087348 */ /* 0x000fea0003c00000 */
[----:B------:R0:W1:Y:S02]  /*1fce0*/  SHFL.UP P6, R14, R13, R12, R11 ;  /* 0x0400000c0d0e7389 */ /* 0x00006400000c000b */
[----:B01----:R-:W-:Y:S01]  /*1fcf0*/  ENDCOLLECTIVE ;  /* 0x000000000000791b */ /* 0x003fe20003800000 */
.L_x_15797:
        /* <DEDUP_REMOVED lines=8> */
.L_x_15798:
[----:B------:R-:W-:Y:S05]  /*1fd80*/  BRA `(.L_x_15799) ;  /* 0xffffff9800b47947 */ /* 0x000fea000383ffff */
.L_x_15593:
        /* <DEDUP_REMOVED lines=8> */
.L_x_15801:
[----:B------:R-:W-:Y:S05]  /*1fe10*/  BSYNC B0 ;  /* 0x0000000000007941 */ /* 0x000fea0003800000 */
.L_x_15800:
[----:B------:R-:W-:Y:S01]  /*1fe20*/  SEL R13, R14, RZ, P1 ;  /* 0x000000ff0e0d7207 */ /* 0x000fe20000800000 */
[----:B------:R-:W-:Y:S01]  /*1fe30*/  IMAD.MOV.U32 R12, RZ, RZ, 0x2 ;  /* 0x00000002ff0c7424 */ /* 0x000fe200078e00ff */
[----:B------:R-:W-:Y:S01]  /*1fe40*/  MOV R11, RZ ;  /* 0x000000ff000b7202 */ /* 0x000fe20000000f00 */
[----:B------:R-:W-:Y:S02]  /*1fe50*/  IMAD.MOV.U32 R15, RZ, RZ, -0x1 ;  /* 0xffffffffff0f7424 */ /* 0x000fe400078e00ff */
[----:B------:R-:W-:-:S07]  /*1fe60*/  IMAD.IADD R13, R2, 0x1, R13 ;  /* 0x00000001020d7824 */ /* 0x000fce00078e020d */
[----:B------:R-:W-:Y:S05]  /*1fe70*/  WARPSYNC.COLLECTIVE R15, `(.L_x_15802) ;  /* 0x000000000f087348 */ /* 0x000fea0003c00000 */
[----:B------:R0:W1:Y:S02]  /*1fe80*/  SHFL.UP P6, R14, R13, R12, R11 ;  /* 0x0400000c0d0e7389 */ /* 0x00006400000c000b */
[----:B01----:R-:W-:Y:S01]  /*1fe90*/  ENDCOLLECTIVE ;  /* 0x000000000000791b */ /* 0x003fe20003800000 */
.L_x_15802:
[----:B------:R-:W-:Y:S01]  /*1fea0*/  IMAD.MOV.U32 R12, RZ, RZ, 0x4 ;  /* 0x00000004ff0c7424 */ /* 0x000fe200078e00ff */
[----:B------:R-:W-:-:S05]  /*1feb0*/  SEL R14, R14, RZ, P2 ;  /* 0x000000ff0e0e7207 */ /* 0x000fca0001000000 */
[----:B------:R-:W-:-:S04]  /*1fec0*/  IMAD.IADD R3, R13, 0x1, R14 ;  /* 0x000000010d037824 */ /* 0x000fc800078e020e */
[----:B------:R-:W-:-:S07]  /*1fed0*/  IMAD.MOV.U32 R13, RZ, RZ, R3 ;  /* 0x000000ffff0d7224 */ /* 0x000fce00078e0003 */
[----:B------:R-:W-:Y:S05]  /*1fee0*/  WARPSYNC.COLLECTIVE R15, `(.L_x_15803) ;  /* 0x000000000f087348 */ /* 0x000fea0003c00000 */
[----:B------:R0:W1:Y:S02]  /*1fef0*/  SHFL.UP P6, R14, R13, R12, R11 ;  /* 0x0400000c0d0e7389 */ /* 0x00006400000c000b */
[----:B01----:R-:W-:Y:S01]  /*1ff00*/  ENDCOLLECTIVE ;  /* 0x000000000000791b */ /* 0x003fe20003800000 */
.L_x_15803:
[----:B------:R-:W-:Y:S01]  /*1ff10*/  IMAD.MOV.U32 R12, RZ, RZ, 0x8 ;  /* 0x00000008ff0c7424 */ /* 0x000fe200078e00ff */
[----:B------:R-:W-:-:S05]  /*1ff20*/  SEL R4, R14, RZ, P3 ;  /* 0x000000ff0e047207 */ /* 0x000fca0001800000 */
[----:B------:R-:W-:-:S04]  /*1ff30*/  IMAD.IADD R4, R3, 0x1, R4 ;  /* 0x0000000103047824 */ /* 0x000fc800078e0204 */
[----:B------:R-:W-:-:S07]  /*1ff40*/  IMAD.MOV.U32 R13, RZ, RZ, R4 ;  /* 0x000000ffff0d7224 */ /* 0x000fce00078e0004 */
[----:B------:R-:W-:Y:S05]  /*1ff50*/  WARPSYNC.COLLECTIVE R15, `(.L_x_15804) ;  /* 0x000000000f087348 */ /* 0x000fea0003c00000 */
[----:B------:R0:W1:Y:S02]  /*1ff60*/  SHFL.UP P6, R14, R13, R12, R11 ;  /* 0x0400000c0d0e7389 */ /* 0x00006400000c000b */
[----:B01----:R-:W-:Y:S01]  /*1ff70*/  ENDCOLLECTIVE ;  /* 0x000000000000791b */ /* 0x003fe20003800000 */
.L_x_15804:
[----:B------:R-:W-:Y:S01]  /*1ff80*/  IMAD.MOV.U32 R12, RZ, RZ, 0x10 ;  /* 0x00000010ff0c7424 */ /* 0x000fe200078e00ff */
[----:B------:R-:W-:-:S04]  /*1ff90*/  SEL R5, R14, RZ, P4 ;  /* 0x000000ff0e057207 */ /* 0x000fc80002000000 */
[----:B------:R-:W-:-:S05]  /*1ffa0*/  IADD3 R5, R4, R5, RZ ;  /* 0x0000000504057210 */ /* 0x000fca0007ffe0ff */
[----:B------:R-:W-:-:S07]  /*1ffb0*/  IMAD.MOV.U32 R13, RZ, RZ, R5 ;  /* 0x000000ffff0d7224 */ /* 0x000fce00078e0005 */
[----:B------:R-:W-:Y:S05]  /*1ffc0*/  WARPSYNC.COLLECTIVE R15, `(.L_x_15805) ;  /* 0x000000000f087348 */ /* 0x000fea0003c00000 */
[----:B------:R0:W1:Y:S02]  /*1ffd0*/  SHFL.UP P6, R14, R13, R12, R11 ;  /* 0x0400000c0d0e7389 */ /* 0x00006400000c000b */
[----:B01----:R-:W-:Y:S01]  /*1ffe0*/  ENDCOLLECTIVE ;  /* 0x000000000000791b */ /* 0x003fe20003800000 */
.L_x_15805:
        /* <DEDUP_REMOVED lines=8> */
.L_x_15806:
[----:B------:R-:W-:Y:S05]  /*20070*/  BRA `(.L_x_15807) ;  /* 0xffffff9800947947 */ /* 0x000fea000383ffff */
.L_x_15595:
[----:B------:R-:W-:Y:S01]  /*20080*/  BSSY B0, `(.L_x_15808) ;  /* 0x0000006000007945 */ /* 0x000fe20003800000 */
[----:B------:R-:W-:Y:S01]  /*20090*/  PLOP3.LUT P6, PT, P6, PT, PT, 0x8, 0x0 ;  /* 0x000000000000781c */ /* 0x000fe200037ce170 */
[----:B------:R-:W-:-:S12]  /*200a0*/  IMAD.MOV.U32 R15, RZ, RZ, -0x1 ;  /* 0xffffffffff0f7424 */ /* 0x000fd800078e00ff */
[----:B01----:R-:W-:Y:S05]  /*200b0*/  WARPSYNC.COLLECTIVE R15, `(.L_x_15809) ;  /* 0x000000000f087348 */ /* 0x003fea0003c00000 */
[----:B------:R-:W-:Y:S01]  /*200c0*/  VOTE.ANY R14, PT, P6 ;  /* 0x00000000000e7806 */ /* 0x000fe200030e0100 */
[----:B01----:R-:W-:Y:S06]  /*200d0*/  ENDCOLLECTIVE ;  /* 0x000000000000791b */ /* 0x003fec0003800000 */
.L_x_15809:
[----:B------:R-:W-:Y:S05]  /*200e0*/  BSYNC B0 ;  /* 0x0000000000007941 */ /* 0x000fea0003800000 */
.L_x_15808:
        /* <DEDUP_REMOVED lines=9> */
.L_x_15810:
[----:B------:R-:W-:Y:S01]  /*20180*/  IMAD.MOV.U32 R17, RZ, RZ, R14 ;  /* 0x000000ffff117224 */ /* 0x000fe200078e000e */
[----:B------:R-:W-:Y:S06]  /*20190*/  BRA `(.L_x_15811) ;  /* 0xffffff9800847947 */ /* 0x000fec000383ffff */
.L_x_15597:
[----:B------:R-:W-:Y:S01]  /*201a0*/  BSSY B0, `(.L_x_15812) ;  /* 0x0000007000007945 */ /* 0x000fe20003800000 */
[----:B------:R-:W-:Y:S01]  /*201b0*/  IMAD.MOV.U32 R13, RZ, RZ, R3 ;  /* 0x000000ffff0d7224 */ /* 0x000fe200078e0003 */
[----:B------:R-:W-:Y:S01]  /*201c0*/  MOV R15, 0xffffffff ;  /* 0xffffffff000f7802 */ /* 0x000fe20000000f00 */
[----:B------:R-:W-:-:S07]  /*201d0*/  IMAD.MOV.U32 R11, RZ, RZ, 0x1f ;  /* 0x0000001fff0b7424 */ /* 0x000fce00078e00ff */
[----:B0123--:R-:W-:Y:S05]  /*201e0*/  WARPSYNC.COLLECTIVE R15, `(.L_x_15813) ;  /* 0x000000000f087348 */ /* 0x00ffea0003c00000 */
[----:B------:R4:W0:Y:S02]  /*201f0*/  SHFL.IDX P6, R14, R13, R12, R11 ;  /* 0x0000000c0d0e7389 */ /* 0x00082400000c000b */
[----:B01234-:R-:W-:Y:S01]  /*20200*/  ENDCOLLECTIVE ;  /* 0x000000000000791b */ /* 0x01ffe20003800000 */
.L_x_15813:
[----:B------:R-:W-:Y:S05]  /*20210*/  BSYNC B0 ;  /* 0x0000000000007941 */ /* 0x000fea0003800000 */
.L_x_15812:
[----:B------:R-:W-:Y:S01]  /*20220*/  IMAD.MOV.U32 R5, RZ, RZ, R14 ;  /* 0x000000ffff057224 */ /* 0x000fe200078e000e */
[----:B------:R-:W-:Y:S06]  /*20230*/  BRA `(.L_x_15596) ;  /* 0xffffff9800787947 */ /* 0x000fec000383ffff */
.L_x_15601:
[----:B0-----:R0:W2:Y:S02]  /*20240*/  SYNCS.PHASECHK.TRANS64.TRYWAIT P0, [R4+URZ+0x16820], R0 ;  /* 0x01682000040075a7 */ /* 0x0010a4000800017f */
[----:B--2---:R-:W-:Y:S05]  /*20250*/  @!P0 NANOSLEEP.SYNCS 0x989680 ;  /* 0x009896800000895d */ /* 0x004fea0003900000 */
[----:B------:R-:W2:Y:S02]  /*20260*/  @!P0 SYNCS.PHASECHK.TRANS64 P0, [R4+URZ+0x16820], R0 ;  /* 0x01682000040085a7 */ /* 0x000ea4000800007f */
[----:B--2---:R-:W-:Y:S05]  /*20270*/  @!P0 BRA `(.L_x_15601) ;  /* 0xfffffffc00f08947 */ /* 0x004fea000383ffff */
[----:B------:R-:W-:Y:S05]  /*20280*/  BRA `(.L_x_15814) ;  /* 0xffffff9c00f07947 */ /* 0x000fea000383ffff */
.L_x_15602:
        /* <DEDUP_REMOVED lines=11> */
.L_x_15816:
[----:B------:R-:W-:Y:S05]  /*20340*/  BSYNC B0 ;  /* 0x0000000000007941 */ /* 0x000fea0003800000 */
.L_x_15815:
[----:B------:R-:W-:Y:S05]  /*20350*/  BRA `(.L_x_15817) ;  /* 0xffffff9c00d87947 */ /* 0x000fea000383ffff */
.L_x_15603:
[----:B------:R-:W-:Y:S01]  /*20360*/  BSSY B0, `(.L_x_15818) ;  /* 0x0000006000007945 */ /* 0x000fe20003800000 */
[----:B------:R-:W-:-:S07]  /*20370*/  IMAD.MOV.U32 R15, RZ, RZ, -0x1 ;  /* 0xffffffffff0f7424 */ /* 0x000fce00078e00ff */
[----:B01-3--:R-:W-:Y:S05]  /*20380*/  WARPSYNC.COLLECTIVE R15, `(.L_x_15819) ;  /* 0x000000000f0c7348 */ /* 0x00bfea0003c00000 */
[----:B------:R-:W-:Y:S02]  /*20390*/  ELECT P6, UR62, PT ;  /* 0x00000000003e782f */ /* 0x000fe400038c0000 */
[----:B------:R-:W-:Y:S01]  /*203a0*/  MOV R14, UR62 ;  /* 0x0000003e000e7c02 */ /* 0x000fe20008000f00 */
[----:B01-3--:R-:W-:Y:S10]  /*203b0*/  ENDCOLLECTIVE ;  /* 0x000000000000791b */ /* 0x00bff40003800000 */
.L_x_15819:
[----:B------:R-:W-:Y:S05]  /*203c0*/  BSYNC B0 ;  /* 0x0000000000007941 */ /* 0x000fea0003800000 */
.L_x_15818:
[----:B------:R-:W-:Y:S05]  /*203d0*/  BRA `(.L_x_15820) ;  /* 0xffffff9c00cc7947 */ /* 0x000fea000383ffff */
.L_x_15605:
[----:B0-----:R0:W2:Y:S02]  /*203e0*/  SYNCS.PHASECHK.TRANS64.TRYWAIT P1, [R5+URZ+0x16840], R0 ;  /* 0x01684000050075a7 */ /* 0x0010a4000802017f */
[----:B--2---:R-:W-:Y:S05]  /*203f0*/  @!P1 NANOSLEEP.SYNCS 0x989680 ;  /* 0x009896800000995d */ /* 0x004fea0003900000 */
[----:B------:R-:W2:Y:S02]  /*20400*/  @!P1 SYNCS.PHASECHK.TRANS64 P1, [R5+URZ+0x16840], R0 ;  /* 0x01684000050095a7 */ /* 0x000ea4000802007f */
[----:B--2---:R-:W-:Y:S05]  /*20410*/  @!P1 BRA `(.L_x_15605) ;  /* 0xfffffffc00f09947 */ /* 0x004fea000383ffff */
[----:B------:R-:W-:Y:S05]  /*20420*/  BRA `(.L_x_15821) ;  /* 0xffffff9c00ec7947 */ /* 0x000fea000383ffff */
.L_x_15607:
[----:B--2---:R2:W4:Y:S02]  /*20430*/  SYNCS.PHASECHK.TRANS64.TRYWAIT P1, [R25+URZ+0x16840], R2 ;  /* 0x01684002190075a7 */ /* 0x004524000802017f */
[----:B----4-:R-:W-:Y:S05]  /*20440*/  @!P1 NANOSLEEP.SYNCS 0x989680 ;  /* 0x009896800000995d */ /* 0x010fea0003900000 */
[----:B------:R-:W4:Y:S02]  /*20450*/  @!P1 SYNCS.PHASECHK.TRANS64 P1, [R25+URZ+0x16840], R2 ;  /* 0x01684002190095a7 */ /* 0x000f24000802007f */
[----:B----4-:R-:W-:Y:S05]  /*20460*/  @!P1 BRA `(.L_x_15607) ;  /* 0xfffffffc00f09947 */ /* 0x010fea000383ffff */
[----:B------:R-:W-:Y:S05]  /*20470*/  BRA `(.L_x_15822) ;  /* 0xffffff9c00f87947 */ /* 0x000fea000383ffff */
.L_x_15609:
[----:B----4-:R4:W0:Y:S02]  /*20480*/  SYNCS.PHASECHK.TRANS64.TRYWAIT P1, [R5+URZ+0x16860], R0 ;  /* 0x01686000050075a7 */ /* 0x010824000802017f */
[----:B0-----:R-:W-:Y:S05]  /*20490*/  @!P1 NANOSLEEP.SYNCS 0x989680 ;  /* 0x009896800000995d */ /* 0x001fea0003900000 */
[----:B------:R-:W0:Y:S02]  /*204a0*/  @!P1 SYNCS.PHASECHK.TRANS64 P1, [R5+URZ+0x16860], R0 ;  /* 0x01686000050095a7 */ /* 0x000e24000802007f */
[----:B0-----:R-:W-:Y:S05]  /*204b0*/  @!P1 BRA `(.L_x_15609) ;  /* 0xfffffffc00f09947 */ /* 0x001fea000383ffff */
[----:B------:R-:W-:Y:S05]  /*204c0*/  BRA `(.L_x_15823) ;  /* 0xffffff9c00f47947 */ /* 0x000fea000383ffff */
.L_x_15824:
        /* <DEDUP_REMOVED lines=11> */
.L_x_15870:


//--------------------- .nv.global.init           --------------------------
	.section	.nv.global.init,"aw",@progbits
.nv.global.init:
	.type		$str$23,@object
	.size		$str$23,($str$24 - $str$23)
$str$23:
        /*0000*/ 	.byte	0x28, 0x61, 0x64, 0x64, 0x72, 0x65, 0x73, 0x73, 0x20, 0x26, 0x20, 0x6d, 0x61, 0x73, 0x6b, 0x29
        /*0010*/ 	.byte	0x20, 0x3d, 0x3d, 0x20, 0x30, 0x00
	.type		$str$24,@object
	.size		$str$24,(__unnamed_27 - $str$24)
$str$24:
        /*0016*/ 	.byte	0x2f, 0x74, 0x6d, 0x70, 0x2f, 0x6f, 0x73, 0x73, 0x5f, 0x6b, 0x65, 0x72, 0x6e, 0x65, 0x6c, 0x73
        /*0026*/ 	.byte	0x5f, 0x73, 0x72, 0x63, 0x2f, 0x66, 0x6c, 0x61, 0x73, 0x68, 0x5f, 0x61, 0x74, 0x74, 0x65, 0x6e
        /*0036*/ 	.byte	0x74, 0x69, 0x6f, 0x6e, 0x2f, 0x63, 0x73, 0x72, 0x63, 0x2f, 0x63, 0x75, 0x74, 0x6c, 0x61, 0x73
        /*0046*/ 	.byte	0x73, 0x2f, 0x69, 0x6e, 0x63, 0x6c, 0x75, 0x64, 0x65, 0x2f, 0x63, 0x75, 0x74, 0x65, 0x2f, 0x70
        /*0056*/ 	.byte	0x6f, 0x69, 0x6e, 0x74, 0x65, 0x72, 0x5f, 0x66, 0x6c, 0x61, 0x67, 0x67, 0x65, 0x64, 0x2e, 0x68
        /*0066*/ 	.byte	0x70, 0x70, 0x00
	.type		__unnamed_27,@object
	.size		__unnamed_27,(__unnamed_4 - __unnamed_27)
__unnamed_27:
        /* <DEDUP_REMOVED lines=24> */
        /*01e9*/ 	.byte	0x00
	.type		__unnamed_4,@object
	.size		__unnamed_4,(__unnamed_9 - __unnamed_4)
__unnamed_4:
        /* <DEDUP_REMOVED lines=25> */
	.type		__unnamed_9,@object
	.size		__unnamed_9,(__unnamed_17 - __unnamed_9)
__unnamed_9:
        /* <DEDUP_REMOVED lines=25> */
	.type		__unnamed_17,@object
	.size		__unnamed_17,(__unnamed_13 - __unnamed_17)
__unnamed_17:
        /* <DEDUP_REMOVED lines=25> */
	.type		__unnamed_13,@object
	.size		__unnamed_13,(__unnamed_23 - __unnamed_13)
__unnamed_13:
        /* <DEDUP_REMOVED lines=25> */
	.type		__unnamed_23,@object
	.size		__unnamed_23,(__unnamed_18 - __unnamed_23)
__unnamed_23:
        /* <DEDUP_REMOVED lines=25> */
	.type		__unnamed_18,@object
	.size		__unnamed_18,(__unnamed_22 - __unnamed_18)
__unnamed_18:
        /* <DEDUP_REMOVED lines=25> */
	.type		__unnamed_22,@object
	.size		__unnamed_22,(__unnamed_5 - __unnamed_22)
__unnamed_22:
        /* <DEDUP_REMOVED lines=25> */
	.type		__unnamed_5,@object
	.size		__unnamed_5,(__unnamed_3 - __unnamed_5)
__unnamed_5:
        /* <DEDUP_REMOVED lines=24> */
        /*0e03*/ 	.byte	0x3e, 0x20, 0x26, 0x5d, 0x00
	.type		__unnamed_3,@object
	.size		__unnamed_3,(__unnamed_2 - __unnamed_3)
__unnamed_3:
        /* <DEDUP_REMOVED lines=29> */
	.type		__unnamed_2,@object
	.size		__unnamed_2,(__unnamed_1 - __unnamed_2)
__unnamed_2:
        /* <DEDUP_REMOVED lines=29> */
	.type		__unnamed_1,@object
	.size		__unnamed_1,(__unnamed_25 - __unnamed_1)
__unnamed_1:
        /* <DEDUP_REMOVED lines=28> */
        /*1360*/ 	.byte	0x3c, 0x38, 0x31, 0x39, 0x32, 0x3e, 0x3e, 0x3e, 0x3e, 0x3e, 0x20, 0x26, 0x5d, 0x00
	.type		__unnamed_25,@object
	.size		__unnamed_25,(__unnamed_26 - __unnamed_25)
__unnamed_25:
        /* <DEDUP_REMOVED lines=28> */
        /*152e*/ 	.byte	0x3a, 0x43, 0x3c, 0x31, 0x36, 0x33, 0x38, 0x34, 0x3e, 0x3e, 0x3e, 0x3e, 0x3e, 0x5d, 0x00
	.type		__unnamed_26,@object
	.size		__unnamed_26,(__unnamed_21 - __unnamed_26)
__unnamed_26:
        /* <DEDUP_REMOVED lines=29> */
	.type		__unnamed_21,@object
	.size		__unnamed_21,(__unnamed_11 - __unnamed_21)
__unnamed_21:
        /* <DEDUP_REMOVED lines=29> */
	.type		__unnamed_11,@object
	.size		__unnamed_11,(__unnamed_7 - __unnamed_11)
__unnamed_11:
        /* <DEDUP_REMOVED lines=29> */
	.type		__unnamed_7,@object
	.size		__unnamed_7,(__unnamed_15 - __unnamed_7)
__unnamed_7:
        /* <DEDUP_REMOVED lines=29> */
	.type		__unnamed_15,@object
	.size		__unnamed_15,(__unnamed_12 - __unnamed_15)
__unnamed_15:
        /* <DEDUP_REMOVED lines=29> */
	.type		__unnamed_12,@object
	.size		__unnamed_12,(__unnamed_20 - __unnamed_12)
__unnamed_12:
        /* <DEDUP_REMOVED lines=29> */
	.type		__unnamed_20,@object
	.size		__unnamed_20,(__unnamed_8 - __unnamed_20)
__unnamed_20:
        /* <DEDUP_REMOVED lines=29> */
	.type		__unnamed_8,@object
	.size		__unnamed_8,(__unnamed_16 - __unnamed_8)
__unnamed_8:
        /* <DEDUP_REMOVED lines=29> */
	.type		__unnamed_16,@object
	.size		__unnamed_16,(__unnamed_24 - __unnamed_16)
__unnamed_16:
        /* <DEDUP_REMOVED lines=29> */
	.type		__unnamed_24,@object
	.size		__unnamed_24,(__unnamed_19 - __unnamed_24)
__unnamed_24:
        /* <DEDUP_REMOVED lines=30> */
	.type		__unnamed_19,@object
	.size		__unnamed_19,(__unnamed_10 - __unnamed_19)
__unnamed_19:
        /* <DEDUP_REMOVED lines=29> */
        /*292d*/ 	.byte	0x5d, 0x00
	.type		__unnamed_10,@object
	.size		__unnamed_10,(__unnamed_6 - __unnamed_10)
__unnamed_10:
        /* <DEDUP_REMOVED lines=30> */
	.type		__unnamed_6,@object
	.size		__unnamed_6,(__unnamed_14 - __unnamed_6)
__unnamed_6:
        /* <DEDUP_REMOVED lines=30> */
	.type		__unnamed_14,@object
	.size		__unnamed_14,(.L_13 - __unnamed_14)
__unnamed_14:
        /* <DEDUP_REMOVED lines=30> */
.L_13:


//--------------------- .nv.shared._ZN7cutlass13device_kernelIN5flash11enable_sm90INS1_16FlashAttnFwdSm90INS1_25CollectiveMainloopFwdSm90ILi2EN4cute5tupleIJNS5_1CILi1EEES8_S8_EEENS6_IJNS7_ILi128EEENS7_ILi80EEENS7_ILi256EEEEEELi256ENS_10bfloat16_tEfNS_4arch4Sm90ELb0ELb0ELb1ELb0ELb1ELb0ELb0ELb1ELb1ELb1ELb0ELb0EEENS1_21CollectiveEpilogueFwdINS6_IJSA_SC_SB_EEES9_SE_SG_Li256ELb0ELb1ELb0ELb0EEENS1_29StaticPersistentTileSchedulerILb0EEEEEEEEEvNT_6ParamsE --------------------------
	.section	.nv.shared._ZN7cutlass13device_kernelIN5flash11enable_sm90INS1_16FlashAttnFwdSm90INS1_25CollectiveMainloopFwdSm90ILi2EN4cute5tupleIJNS5_1CILi1EEES8_S8_EEENS6_IJNS7_ILi128EEENS7_ILi80EEENS7_ILi256EEEEEELi256ENS_10bfloat16_tEfNS_4arch4Sm90ELb0ELb0ELb1ELb0ELb1ELb0ELb0ELb1ELb1ELb1ELb0ELb0EEENS1_21CollectiveEpilogueFwdINS6_IJSA_SC_SB_EEES9_SE_SG_Li256ELb0ELb1ELb0ELb0EEENS1_29StaticPersistentTileSchedulerILb0EEEEEEEEEvNT_6ParamsE,"aw",@nobits
	.sectionflags	@""
	.align	16
	.zero		1024


//--------------------- .nv.shared.reserved.0     --------------------------
	.section	.nv.shared.reserved.0,"aw",@nobits
	.weak		__nv_reservedSMEM_offset_0_alias
	.size		__nv_reservedSMEM_offset_0_alias, 0, 0
	.other		__nv_reservedSMEM_offset_0_alias,@"STO_CUDA_RESERVED_SHARED STV_DEFAULT"
__nv_reservedSMEM_offset_0_alias:
	.zero		0


//--------------------- .nv.global                --------------------------
	.section	.nv.global,"aw",@nobits
.nv.global:
	.type		_ZN80_INTERNAL_84ccdedb_44_flash_fwd_hdimall_bf16_paged_softcap_sm90_cu_4022bc09_35124cute1_E,@object
	.size		_ZN80_INTERNAL_84ccdedb_44_flash_fwd_hdimall_bf16_paged_softcap_sm90_cu_4022bc09_35124cute1_E,(_ZN80_INTERNAL_84ccdedb_44_flash_fwd_hdimall_bf16_paged_softcap_sm90_cu_4022bc09_35124cuda3std3__45__cpo6cbeginE - _ZN80_INTERNAL_84ccdedb_44_flash_fwd_hdimall_bf16_paged_softcap_sm90_cu_4022bc09_35124cute1_E)
_ZN80_INTERNAL_84ccdedb_44_flash_fwd_hdimall_bf16_paged_softcap_sm90_cu_4022bc09_35124cute1_E:
	.zero		1
	.type		_ZN80_INTERNAL_84ccdedb_44_flash_fwd_hdimall_bf16_paged_softcap_sm90_cu_4022bc09_35124cuda3std3__45__cpo6cbeginE,@object
	.size		_ZN80_INTERNAL_84ccdedb_44_flash_fwd_hdimall_bf16_paged_softcap_sm90_cu_4022bc09_35124cuda3std3__45__cpo6cbeginE,(_ZN80_INTERNAL_84ccdedb_44_flash_fwd_hdimall_bf16_paged_softcap_sm90_cu_4022bc09_35124cuda3std3__48in_placeE - _ZN80_INTERNAL_84ccdedb_44_flash_fwd_hdimall_bf16_paged_softcap_sm90_cu_4022bc09_35124cuda3std3__45__cpo6cbeginE)
_ZN80_INTERNAL_84ccdedb_44_flash_fwd_hdimall_bf16_paged_softcap_sm90_cu_4022bc09_35124cuda3std3__45__cpo6cbeginE:
	.zero		1
	.type		_ZN80_INTERNAL_84ccdedb_44_flash_fwd_hdimall_bf16_paged_softcap_sm90_cu_4022bc09_35124cuda3std3__48in_placeE,@object
	.size		_ZN80_INTERNAL_84ccdedb_44_flash_fwd_hdimall_bf16_paged_softcap_sm90_cu_4022bc09_35124cuda3std3__48in_placeE,(_ZN80_INTERNAL_84ccdedb_44_flash_fwd_hdimall_bf16_paged_softcap_sm90_cu_4022bc09_35124cuda3std6ranges3__45__cpo9iter_moveE - _ZN80_INTERNAL_84ccdedb_44_flash_fwd_hdimall_bf16_paged_softcap_sm90_cu_4022bc09_35124cuda3std3__48in_placeE)
_ZN80_INTERNAL_84ccdedb_44_flash_fwd_hdimall_bf16_paged_softcap_sm90_cu_4022bc09_35124cuda3std3__48in_placeE:
	.zero		1
	.type		_ZN80_INTERNAL_84ccdedb_44_flash_fwd_hdimall_bf16_paged_softcap_sm90_cu_4022bc09_35124cuda3std6ranges3__45__cpo9iter_moveE,@object
	.size		_ZN80_INTERNAL_84ccdedb_44_flash_fwd_hdimall_bf16_paged_softcap_sm90_cu_4022bc09_35124cuda3std6ranges3__45__cpo9iter_moveE,(_ZN80_INTERNAL_84ccdedb_44_flash_fwd_hdimall_bf16_paged_softcap_sm90_cu_4022bc09_35124cuda3std3__45__cpo5beginE - _ZN80_INTERNAL_84ccdedb_44_flash_fwd_hdimall_bf16_paged_softcap_sm90_cu_4022bc09_35124cuda3std6ranges3__45__cpo9iter_moveE)
_ZN80_INTERNAL_84ccdedb_44_flash_fwd_hdimall_bf16_paged_softcap_sm90_cu_4022bc09_35124cuda3std6ranges3__45__cpo9iter_moveE:
	.zero		1
	.type		_ZN80_INTERNAL_84ccdedb_44_flash_fwd_hdimall_bf16_paged_softcap_sm90_cu_4022bc09_35124cuda3std3__45__cpo5beginE,@object
	.size		_ZN80_INTERNAL_84ccdedb_44_flash_fwd_hdimall_bf16_paged_softcap_sm90_cu_4022bc09_35124cuda3std3__45__cpo5beginE,(_ZN80_INTERNAL_84ccdedb_44_flash_fwd_hdimall_bf16_paged_softcap_sm90_cu_4022bc09_35124cuda3std3__482_GLOBAL__N__84ccdedb_44_flash_fwd_hdimall_bf16_paged_softcap_sm90_cu_4022bc09_35126ignoreE - _ZN80_INTERNAL_84ccdedb_44_flash_fwd_hdimall_bf16_paged_softcap_sm90_cu_4022bc09_35124cuda3std3__45__cpo5beginE)
_ZN80_INTERNAL_84ccdedb_44_flash_fwd_hdimall_bf16_paged_softcap_sm90_cu_4022bc09_35124cuda3std3__45__cpo5beginE:
	.zero		1
	.type		_ZN80_INTERNAL_84ccdedb_44_flash_fwd_hdimall_bf16_paged_softcap_sm90_cu_4022bc09_35124cuda3std3__482_GLOBAL__N__84ccdedb_44_flash_fwd_hdimall_bf16_paged_softcap_sm90_cu_4022bc09_35126ignoreE,@object
	.size		_ZN80_INTERNAL_84ccdedb_44_flash_fwd_hdimall_bf16_paged_softcap_sm90_cu_4022bc09_35124cuda3std3__482_GLOBAL__N__84ccdedb_44_flash_fwd_hdimall_bf16_paged_softcap_sm90_cu_4022bc09_35126ignoreE,(_ZN80_INTERNAL_84ccdedb_44_flash_fwd_hdimall_bf16_paged_softcap_sm90_cu_4022bc09_35124cute7productE - _ZN80_INTERNAL_84ccdedb_44_flash_fwd_hdimall_bf16_paged_softcap_sm90_cu_4022bc09_35124cuda3std3__482_GLOBAL__N__84ccdedb_44_flash_fwd_hdimall_bf16_paged_softcap_sm90_cu_4022bc09_35126ignoreE)
_ZN80_INTERNAL_84ccdedb_44_flash_fwd_hdimall_bf16_paged_softcap_sm90_cu_4022bc09_35124cuda3std3__482_GLOBAL__N__84ccdedb_44_flash_fwd_hdimall_bf16_paged_softcap_sm90_cu_4022bc09_35126ignoreE:
	.zero		1
	.type		_ZN80_INTERNAL_84ccdedb_44_flash_fwd_hdimall_bf16_paged_softcap_sm90_cu_4022bc09_35124cute7productE,@object
	.size		_ZN80_INTERNAL_84ccdedb_44_flash_fwd_hdimall_bf16_paged_softcap_sm90_cu_4022bc09_35124cute7productE,(_ZN80_INTERNAL_84ccdedb_44_flash_fwd_hdimall_bf16_paged_softcap_sm90_cu_4022bc09_35124cuda3std3__45__cpo3endE - _ZN80_INTERNAL_84ccdedb_44_flash_fwd_hdimall_bf16_paged_softcap_sm90_cu_4022bc09_35124cute7productE)
_ZN80_INTERNAL_84ccdedb_44_flash_fwd_hdimall_bf16_paged_softcap_sm90_cu_4022bc09_35124cute7productE:
	.zero		1
	.type		_ZN80_INTERNAL_84ccdedb_44_flash_fwd_hdimall_bf16_paged_softcap_sm90_cu_4022bc09_35124cuda3std3__45__cpo3endE,@object
	.size		_ZN80_INTERNAL_84ccdedb_44_flash_fwd_hdimall_bf16_paged_softcap_sm90_cu_4022bc09_35124cuda3std3__45__cpo3endE,(_ZN80_INTERNAL_84ccdedb_44_flash_fwd_hdimall_bf16_paged_softcap_sm90_cu_4022bc09_35124cuda3std3__419piecewise_constructE - _ZN80_INTERNAL_84ccdedb_44_flash_fwd_hdimall_bf16_paged_softcap_sm90_cu_4022bc09_35124cuda3std3__45__cpo3endE)
_ZN80_INTERNAL_84ccdedb_44_flash_fwd_hdimall_bf16_paged_softcap_sm90_cu_4022bc09_35124cuda3std3__45__cpo3endE:
	.zero		1
	.type		_ZN80_INTERNAL_84ccdedb_44_flash_fwd_hdimall_bf16_paged_softcap_sm90_cu_4022bc09_35124cuda3std3__419piecewise_constructE,@object
	.size		_ZN80_INTERNAL_84ccdedb_44_flash_fwd_hdimall_bf16_paged_softcap_sm90_cu_4022bc09_35124cuda3std3__419piecewise_constructE,(_ZN80_INTERNAL_84ccdedb_44_flash_fwd_hdimall_bf16_paged_softcap_sm90_cu_4022bc09_35124cuda3std3__45__cpo4cendE - _ZN80_INTERNAL_84ccdedb_44_flash_fwd_hdimall_bf16_paged_softcap_sm90_cu_4022bc09_35124cuda3std3__419piecewise_constructE)
_ZN80_INTERNAL_84ccdedb_44_flash_fwd_hdimall_bf16_paged_softcap_sm90_cu_4022bc09_35124cuda3std3__419piecewise_constructE:
	.zero		1
	.type		_ZN80_INTERNAL_84ccdedb_44_flash_fwd_hdimall_bf16_paged_softcap_sm90_cu_4022bc09_35124cuda3std3__45__cpo4cendE,@object
	.size		_ZN80_INTERNAL_84ccdedb_44_flash_fwd_hdimall_bf16_paged_softcap_sm90_cu_4022bc09_35124cuda3std3__45__cpo4cendE,(_ZN80_INTERNAL_84ccdedb_44_flash_fwd_hdimall_bf16_paged_softcap_sm90_cu_4022bc09_35124cuda3std6ranges3__45__cpo4swapE - _ZN80_INTERNAL_84ccdedb_44_flash_fwd_hdimall_bf16_paged_softcap_sm90_cu_4022bc09_35124cuda3std3__45__cpo4cendE)
_ZN80_INTERNAL_84ccdedb_44_flash_fwd_hdimall_bf16_paged_softcap_sm90_cu_4022bc09_35124cuda3std3__45__cpo4cendE:
	.zero		1
	.type		_ZN80_INTERNAL_84ccdedb_44_flash_fwd_hdimall_bf16_paged_softcap_sm90_cu_4022bc09_35124cuda3std6ranges3__45__cpo4swapE,@object
	.size		_ZN80_INTERNAL_84ccdedb_44_flash_fwd_hdimall_bf16_paged_softcap_sm90_cu_4022bc09_35124cuda3std6ranges3__45__cpo4swapE,(.L_34 - _ZN80_INTERNAL_84ccdedb_44_flash_fwd_hdimall_bf16_paged_softcap_sm90_cu_4022bc09_35124cuda3std6ranges3__45__cpo4swapE)
_ZN80_INTERNAL_84ccdedb_44_flash_fwd_hdimall_bf16_paged_softcap_sm90_cu_4022bc09_35124cuda3std6ranges3__45__cpo4swapE:
	.zero		1
.L_34:


//--------------------- .nv.shared._ZN7cutlass13device_kernelIN5flash11enable_sm90INS1_16FlashAttnFwdSm90INS1_25CollectiveMainloopFwdSm90ILi2EN4cute5tupleIJNS5_1CILi1EEES8_S8_EEENS6_IJNS7_ILi128EEENS7_ILi80EEENS7_ILi256EEEEEELi256ENS_10bfloat16_tEfNS_4arch4Sm90ELb0ELb0ELb1ELb1ELb1ELb0ELb0ELb1ELb1ELb1ELb0ELb0EEENS1_21CollectiveEpilogueFwdINS6_IJSA_SC_SB_EEES9_SE_SG_Li256ELb1ELb1ELb0ELb0EEENS1_36VarlenDynamicPersistentTileSchedulerILi128ELi80ELi256ELi128ELb0ELb1ELb1ELb0ELb1ELb1EEEEEEEEEvNT_6ParamsE --------------------------
	.section	.nv.shared._ZN7cutlass13device_kernelIN5flash11enable_sm90INS1_16FlashAttnFwdSm90INS1_25CollectiveMainloopFwdSm90ILi2EN4cute5tupleIJNS5_1CILi1EEES8_S8_EEENS6_IJNS7_ILi128EEENS7_ILi80EEENS7_ILi256EEEEEELi256ENS_10bfloat16_tEfNS_4arch4Sm90ELb0ELb0ELb1ELb1ELb1ELb0ELb0ELb1ELb1ELb1ELb0ELb0EEENS1_21CollectiveEpilogueFwdINS6_IJSA_SC_SB_EEES9_SE_SG_Li256ELb1ELb1ELb0ELb0EEENS1_36VarlenDynamicPersistentTileSchedulerILi128ELi80ELi256ELi128ELb0ELb1ELb1ELb0ELb1ELb1EEEEEEEEEvNT_6ParamsE,"aw",@nobits
	.sectionflags	@""
	.align	16
	.zero		1024


//--------------------- .nv.shared._ZN7cutlass13device_kernelIN5flash11enable_sm90INS1_16FlashAttnFwdSm90INS1_25CollectiveMainloopFwdSm90ILi2EN4cute5tupleIJNS5_1CILi1EEES8_S8_EEENS6_IJNS7_ILi128EEENS7_ILi80EEENS7_ILi256EEEEEELi256ENS_10bfloat16_tEfNS_4arch4Sm90ELb0ELb0ELb1ELb1ELb1ELb1ELb0ELb1ELb1ELb1ELb0ELb0EEENS1_21CollectiveEpilogueFwdINS6_IJSA_SC_SB_EEES9_SE_SG_Li256ELb1ELb1ELb0ELb0EEENS1_36VarlenDynamicPersistentTileSchedulerILi128ELi80ELi256ELi128ELb0ELb1ELb1ELb0ELb1ELb1EEEEEEEEEvNT_6ParamsE --------------------------
	.section	.nv.shared._ZN7cutlass13device_kernelIN5flash11enable_sm90INS1_16FlashAttnFwdSm90INS1_25CollectiveMainloopFwdSm90ILi2EN4cute5tupleIJNS5_1CILi1EEES8_S8_EEENS6_IJNS7_ILi128EEENS7_ILi80EEENS7_ILi256EEEEEELi256ENS_10bfloat16_tEfNS_4arch4Sm90ELb0ELb0ELb1ELb1ELb1ELb1ELb0ELb1ELb1ELb1ELb0ELb0EEENS1_21CollectiveEpilogueFwdINS6_IJSA_SC_SB_EEES9_SE_SG_Li256ELb1ELb1ELb0ELb0EEENS1_36VarlenDynamicPersistentTileSchedulerILi128ELi80ELi256ELi128ELb0ELb1ELb1ELb0ELb1ELb1EEEEEEEEEvNT_6ParamsE,"aw",@nobits
	.sectionflags	@""
	.align	16
	.zero		1024


//--------------------- .nv.shared._ZN7cutlass13device_kernelIN5flash11enable_sm90INS1_16FlashAttnFwdSm90INS1_25CollectiveMainloopFwdSm90ILi2EN4cute5tupleIJNS5_1CILi1EEES8_S8_EEENS6_IJNS7_ILi128EEENS7_ILi64EEENS7_ILi256EEEEEELi256ENS_10bfloat16_tEfNS_4arch4Sm90ELb0ELb1ELb1ELb0ELb1ELb0ELb0ELb1ELb1ELb1ELb0ELb0EEENS1_21CollectiveEpilogueFwdINS6_IJSA_SC_SB_EEES9_SE_SG_Li256ELb0ELb1ELb0ELb0EEENS1_30DynamicPersistentTileSchedulerILi256ELi128ELb0ELb1ELb1EEEEEEEEEvNT_6ParamsE --------------------------
	.section	.nv.shared._ZN7cutlass13device_kernelIN5flash11enable_sm90INS1_16FlashAttnFwdSm90INS1_25CollectiveMainloopFwdSm90ILi2EN4cute5tupleIJNS5_1CILi1EEES8_S8_EEENS6_IJNS7_ILi128EEENS7_ILi64EEENS7_ILi256EEEEEELi256ENS_10bfloat16_tEfNS_4arch4Sm90ELb0ELb1ELb1ELb0ELb1ELb0ELb0ELb1ELb1ELb1ELb0ELb0EEENS1_21CollectiveEpilogueFwdINS6_IJSA_SC_SB_EEES9_SE_SG_Li256ELb0ELb1ELb0ELb0EEENS1_30DynamicPersistentTileSchedulerILi256ELi128ELb0ELb1ELb1EEEEEEEEEvNT_6ParamsE,"aw",@nobits
	.sectionflags	@""
	.align	16
	.zero		1024


//--------------------- .nv.shared._ZN7cutlass13device_kernelIN5flash11enable_sm90INS1_16FlashAttnFwdSm90INS1_25CollectiveMainloopFwdSm90ILi2EN4cute5tupleIJNS5_1CILi1EEES8_S8_EEENS6_IJNS7_ILi128EEENS7_ILi64EEENS7_ILi256EEEEEELi256ENS_10bfloat16_tEfNS_4arch4Sm90ELb0ELb1ELb1ELb1ELb1ELb0ELb0ELb1ELb1ELb1ELb0ELb0EEENS1_21CollectiveEpilogueFwdINS6_IJSA_SC_SB_EEES9_SE_SG_Li256ELb1ELb1ELb0ELb0EEENS1_36VarlenDynamicPersistentTileSchedulerILi128ELi64ELi256ELi128ELb0ELb1ELb1ELb1ELb0ELb1EEEEEEEEEvNT_6ParamsE --------------------------
	.section	.nv.shared._ZN7cutlass13device_kernelIN5flash11enable_sm90INS1_16FlashAttnFwdSm90INS1_25CollectiveMainloopFwdSm90ILi2EN4cute5tupleIJNS5_1CILi1EEES8_S8_EEENS6_IJNS7_ILi128EEENS7_ILi64EEENS7_ILi256EEEEEELi256ENS_10bfloat16_tEfNS_4arch4Sm90ELb0ELb1ELb1ELb1ELb1ELb0ELb0ELb1ELb1ELb1ELb0ELb0EEENS1_21CollectiveEpilogueFwdINS6_IJSA_SC_SB_EEES9_SE_SG_Li256ELb1ELb1ELb0ELb0EEENS1_36VarlenDynamicPersistentTileSchedulerILi128ELi64ELi256ELi128ELb0ELb1ELb1ELb1ELb0ELb1EEEEEEEEEvNT_6ParamsE,"aw",@nobits
	.sectionflags	@""
	.align	16
	.zero		1024


//--------------------- .nv.shared._ZN7cutlass13device_kernelIN5flash11enable_sm90INS1_16FlashAttnFwdSm90INS1_25CollectiveMainloopFwdSm90ILi2EN4cute5tupleIJNS5_1CILi1EEES8_S8_EEENS6_IJNS7_ILi128EEENS7_ILi64EEENS7_ILi256EEEEEELi256ENS_10bfloat16_tEfNS_4arch4Sm90ELb0ELb1ELb1ELb1ELb1ELb1ELb0ELb1ELb1ELb1ELb0ELb0EEENS1_21CollectiveEpilogueFwdINS6_IJSA_SC_SB_EEES9_SE_SG_Li256ELb1ELb1ELb0ELb0EEENS1_36VarlenDynamicPersistentTileSchedulerILi128ELi64ELi256ELi128ELb0ELb1ELb1ELb1ELb0ELb1EEEEEEEEEvNT_6ParamsE --------------------------
	.section	.nv.shared._ZN7cutlass13device_kernelIN5flash11enable_sm90INS1_16FlashAttnFwdSm90INS1_25CollectiveMainloopFwdSm90ILi2EN4cute5tupleIJNS5_1CILi1EEES8_S8_EEENS6_IJNS7_ILi128EEENS7_ILi64EEENS7_ILi256EEEEEELi256ENS_10bfloat16_tEfNS_4arch4Sm90ELb0ELb1ELb1ELb1ELb1ELb1ELb0ELb1ELb1ELb1ELb0ELb0EEENS1_21CollectiveEpilogueFwdINS6_IJSA_SC_SB_EEES9_SE_SG_Li256ELb1ELb1ELb0ELb0EEENS1_36VarlenDynamicPersistentTileSchedulerILi128ELi64ELi256ELi128ELb0ELb1ELb1ELb1ELb0ELb1EEEEEEEEEvNT_6ParamsE,"aw",@nobits
	.sectionflags	@""
	.align	16
	.zero		1024


//--------------------- .nv.shared._ZN7cutlass13device_kernelIN5flash11enable_sm90INS1_16FlashAttnFwdSm90INS1_25CollectiveMainloopFwdSm90ILi2EN4cute5tupleIJNS5_1CILi1EEES8_S8_EEENS6_IJNS7_ILi128EEENS7_ILi80EEENS7_ILi256EEEEEELi256ENS_10bfloat16_tEfNS_4arch4Sm90ELb1ELb0ELb1ELb0ELb1ELb0ELb0ELb1ELb1ELb1ELb0ELb0EEENS1_21CollectiveEpilogueFwdINS6_IJSA_SC_SB_EEES9_SE_SG_Li256ELb0ELb1ELb0ELb0EEENS1_30DynamicPersistentTileSchedulerILi256ELi128ELb0ELb1ELb1EEEEEEEEEvNT_6ParamsE --------------------------
	.section	.nv.shared._ZN7cutlass13device_kernelIN5flash11enable_sm90INS1_16FlashAttnFwdSm90INS1_25CollectiveMainloopFwdSm90ILi2EN4cute5tupleIJNS5_1CILi1EEES8_S8_EEENS6_IJNS7_ILi128EEENS7_ILi80EEENS7_ILi256EEEEEELi256ENS_10bfloat16_tEfNS_4arch4Sm90ELb1ELb0ELb1ELb0ELb1ELb0ELb0ELb1ELb1ELb1ELb0ELb0EEENS1_21CollectiveEpilogueFwdINS6_IJSA_SC_SB_EEES9_SE_SG_Li256ELb0ELb1ELb0ELb0EEENS1_30DynamicPersistentTileSchedulerILi256ELi128ELb0ELb1ELb1EEEEEEEEEvNT_6ParamsE,"aw",@nobits
	.sectionflags	@""
	.align	16
	.zero		1024


//--------------------- .nv.shared._ZN7cutlass13device_kernelIN5flash11enable_sm90INS1_16FlashAttnFwdSm90INS1_25CollectiveMainloopFwdSm90ILi2EN4cute5tupleIJNS5_1CILi1EEES8_S8_EEENS6_IJNS7_ILi128EEENS7_ILi80EEENS7_ILi256EEEEEELi256ENS_10bfloat16_tEfNS_4arch4Sm90ELb1ELb0ELb1ELb1ELb1ELb0ELb0ELb1ELb1ELb1ELb0ELb0EEENS1_21CollectiveEpilogueFwdINS6_IJSA_SC_SB_EEES9_SE_SG_Li256ELb1ELb1ELb0ELb0EEENS1_36VarlenDynamicPersistentTileSchedulerILi128ELi80ELi256ELi128ELb0ELb1ELb1ELb1ELb1ELb1EEEEEEEEEvNT_6ParamsE --------------------------
	.section	.nv.shared._ZN7cutlass13device_kernelIN5flash11enable_sm90INS1_16FlashAttnFwdSm90INS1_25CollectiveMainloopFwdSm90ILi2EN4cute5tupleIJNS5_1CILi1EEES8_S8_EEENS6_IJNS7_ILi128EEENS7_ILi80EEENS7_ILi256EEEEEELi256ENS_10bfloat16_tEfNS_4arch4Sm90ELb1ELb0ELb1ELb1ELb1ELb0ELb0ELb1ELb1ELb1ELb0ELb0EEENS1_21CollectiveEpilogueFwdINS6_IJSA_SC_SB_EEES9_SE_SG_Li256ELb1ELb1ELb0ELb0EEENS1_36VarlenDynamicPersistentTileSchedulerILi128ELi80ELi256ELi128ELb0ELb1ELb1ELb1ELb1ELb1EEEEEEEEEvNT_6ParamsE,"aw",@nobits
	.sectionflags	@""
	.align	16
	.zero		1024


//--------------------- .nv.shared._ZN7cutlass13device_kernelIN5flash11enable_sm90INS1_16FlashAttnFwdSm90INS1_25CollectiveMainloopFwdSm90ILi2EN4cute5tupleIJNS5_1CILi1EEES8_S8_EEENS6_IJNS7_ILi128EEENS7_ILi80EEENS7_ILi256EEEEEELi256ENS_10bfloat16_tEfNS_4arch4Sm90ELb1ELb0ELb1ELb1ELb1ELb1ELb0ELb1ELb1ELb1ELb0ELb0EEENS1_21CollectiveEpilogueFwdINS6_IJSA_SC_SB_EEES9_SE_SG_Li256ELb1ELb1ELb0ELb0EEENS1_36VarlenDynamicPersistentTileSchedulerILi128ELi80ELi256ELi128ELb0ELb1ELb1ELb1ELb1ELb1EEEEEEEEEvNT_6ParamsE --------------------------
	.section	.nv.shared._ZN7cutlass13device_kernelIN5flash11enable_sm90INS1_16FlashAttnFwdSm90INS1_25CollectiveMainloopFwdSm90ILi2EN4cute5tupleIJNS5_1CILi1EEES8_S8_EEENS6_IJNS7_ILi128EEENS7_ILi80EEENS7_ILi256EEEEEELi256ENS_10bfloat16_tEfNS_4arch4Sm90ELb1ELb0ELb1ELb1ELb1ELb1ELb0ELb1ELb1ELb1ELb0ELb0EEENS1_21CollectiveEpilogueFwdINS6_IJSA_SC_SB_EEES9_SE_SG_Li256ELb1ELb1ELb0ELb0EEENS1_36VarlenDynamicPersistentTileSchedulerILi128ELi80ELi256ELi128ELb0ELb1ELb1ELb1ELb1ELb1EEEEEEEEEvNT_6ParamsE,"aw",@nobits
	.sectionflags	@""
	.align	16
	.zero		1024


//--------------------- .nv.shared._ZN7cutlass13device_kernelIN5flash11enable_sm90INS1_16FlashAttnFwdSm90INS1_25CollectiveMainloopFwdSm90ILi2EN4cute5tupleIJNS5_1CILi1EEES8_S8_EEENS6_IJNS7_ILi128EEENS7_ILi96EEENS7_ILi192EEEEEELi192ENS_10bfloat16_tEfNS_4arch4Sm90ELb0ELb0ELb1ELb0ELb1ELb0ELb0ELb1ELb1ELb1ELb0ELb0EEENS1_21CollectiveEpilogueFwdINS6_IJSA_SC_SB_EEES9_SE_SG_Li256ELb0ELb1ELb0ELb0EEENS1_29StaticPersistentTileSchedulerILb0EEEEEEEEEvNT_6ParamsE --------------------------
	.section	.nv.shared._ZN7cutlass13device_kernelIN5flash11enable_sm90INS1_16FlashAttnFwdSm90INS1_25CollectiveMainloopFwdSm90ILi2EN4cute5tupleIJNS5_1CILi1EEES8_S8_EEENS6_IJNS7_ILi128EEENS7_ILi96EEENS7_ILi192EEEEEELi192ENS_10bfloat16_tEfNS_4arch4Sm90ELb0ELb0ELb1ELb0ELb1ELb0ELb0ELb1ELb1ELb1ELb0ELb0EEENS1_21CollectiveEpilogueFwdINS6_IJSA_SC_SB_EEES9_SE_SG_Li256ELb0ELb1ELb0ELb0EEENS1_29StaticPersistentTileSchedulerILb0EEEEEEEEEvNT_6ParamsE,"aw",@nobits
	.sectionflags	@""
	.align	16
	.zero		1024


//--------------------- .nv.shared._ZN7cutlass13device_kernelIN5flash11enable_sm90INS1_16FlashAttnFwdSm90INS1_25CollectiveMainloopFwdSm90ILi2EN4cute5tupleIJNS5_1CILi1EEES8_S8_EEENS6_IJNS7_ILi128EEENS7_ILi96EEENS7_ILi192EEEEEELi192ENS_10bfloat16_tEfNS_4arch4Sm90ELb0ELb0ELb1ELb1ELb1ELb0ELb0ELb1ELb1ELb1ELb0ELb0EEENS1_21CollectiveEpilogueFwdINS6_IJSA_SC_SB_EEES9_SE_SG_Li256ELb1ELb1ELb0ELb0EEENS1_36VarlenDynamicPersistentTileSchedulerILi128ELi96ELi256ELi128ELb0ELb1ELb1ELb0ELb1ELb1EEEEEEEEEvNT_6ParamsE --------------------------
	.section	.nv.shared._ZN7cutlass13device_kernelIN5flash11enable_sm90INS1_16FlashAttnFwdSm90INS1_25CollectiveMainloopFwdSm90ILi2EN4cute5tupleIJNS5_1CILi1EEES8_S8_EEENS6_IJNS7_ILi128EEENS7_ILi96EEENS7_ILi192EEEEEELi192ENS_10bfloat16_tEfNS_4arch4Sm90ELb0ELb0ELb1ELb1ELb1ELb0ELb0ELb1ELb1ELb1ELb0ELb0EEENS1_21CollectiveEpilogueFwdINS6_IJSA_SC_SB_EEES9_SE_SG_Li256ELb1ELb1ELb0ELb0EEENS1_36VarlenDynamicPersistentTileSchedulerILi128ELi96ELi256ELi128ELb0ELb1ELb1ELb0ELb1ELb1EEEEEEEEEvNT_6ParamsE,"aw",@nobits
	.sectionflags	@""
	.align	16
	.zero		1024


//--------------------- .nv.shared._ZN7cutlass13device_kernelIN5flash11enable_sm90INS1_16FlashAttnFwdSm90INS1_25CollectiveMainloopFwdSm90ILi2EN4cute5tupleIJNS5_1CILi1EEES8_S8_EEENS6_IJNS7_ILi128EEENS7_ILi96EEENS7_ILi192EEEEEELi192ENS_10bfloat16_tEfNS_4arch4Sm90ELb0ELb0ELb1ELb1ELb1ELb1ELb0ELb1ELb1ELb1ELb0ELb0EEENS1_21CollectiveEpilogueFwdINS6_IJSA_SC_SB_EEES9_SE_SG_Li256ELb1ELb1ELb0ELb0EEENS1_36VarlenDynamicPersistentTileSchedulerILi128ELi96ELi256ELi128ELb0ELb1ELb1ELb0ELb1ELb1EEEEEEEEEvNT_6ParamsE --------------------------
	.section	.nv.shared._ZN7cutlass13device_kernelIN5flash11enable_sm90INS1_16FlashAttnFwdSm90INS1_25CollectiveMainloopFwdSm90ILi2EN4cute5tupleIJNS5_1CILi1EEES8_S8_EEENS6_IJNS7_ILi128EEENS7_ILi96EEENS7_ILi192EEEEEELi192ENS_10bfloat16_tEfNS_4arch4Sm90ELb0ELb0ELb1ELb1ELb1ELb1ELb0ELb1ELb1ELb1ELb0ELb0EEENS1_21CollectiveEpilogueFwdINS6_IJSA_SC_SB_EEES9_SE_SG_Li256ELb1ELb1ELb0ELb0EEENS1_36VarlenDynamicPersistentTileSchedulerILi128ELi96ELi256ELi128ELb0ELb1ELb1ELb0ELb1ELb1EEEEEEEEEvNT_6ParamsE,"aw",@nobits
	.sectionflags	@""
	.align	16
	.zero		1024


//--------------------- .nv.shared._ZN7cutlass13device_kernelIN5flash11enable_sm90INS1_16FlashAttnFwdSm90INS1_25CollectiveMainloopFwdSm90ILi2EN4cute5tupleIJNS5_1CILi1EEES8_S8_EEENS6_IJNS7_ILi128EEENS7_ILi96EEENS7_ILi192EEEEEELi192ENS_10bfloat16_tEfNS_4arch4Sm90ELb0ELb1ELb1ELb0ELb1ELb0ELb0ELb1ELb1ELb1ELb0ELb0EEENS1_21CollectiveEpilogueFwdINS6_IJSA_SC_SB_EEES9_SE_SG_Li256ELb0ELb1ELb0ELb0EEENS1_30DynamicPersistentTileSchedulerILi256ELi128ELb0ELb1ELb1EEEEEEEEEvNT_6ParamsE --------------------------
	.section	.nv.shared._ZN7cutlass13device_kernelIN5flash11enable_sm90INS1_16FlashAttnFwdSm90INS1_25CollectiveMainloopFwdSm90ILi2EN4cute5tupleIJNS5_1CILi1EEES8_S8_EEENS6_IJNS7_ILi128EEENS7_ILi96EEENS7_ILi192EEEEEELi192ENS_10bfloat16_tEfNS_4arch4Sm90ELb0ELb1ELb1ELb0ELb1ELb0ELb0ELb1ELb1ELb1ELb0ELb0EEENS1_21CollectiveEpilogueFwdINS6_IJSA_SC_SB_EEES9_SE_SG_Li256ELb0ELb1ELb0ELb0EEENS1_30DynamicPersistentTileSchedulerILi256ELi128ELb0ELb1ELb1EEEEEEEEEvNT_6ParamsE,"aw",@nobits
	.sectionflags	@""
	.align	16
	.zero		1024


//--------------------- .nv.shared._ZN7cutlass13device_kernelIN5flash11enable_sm90INS1_16FlashAttnFwdSm90INS1_25CollectiveMainloopFwdSm90ILi2EN4cute5tupleIJNS5_1CILi1EEES8_S8_EEENS6_IJNS7_ILi128EEENS7_ILi96EEENS7_ILi192EEEEEELi192ENS_10bfloat16_tEfNS_4arch4Sm90ELb0ELb1ELb1ELb1ELb1ELb0ELb0ELb1ELb1ELb1ELb0ELb0EEENS1_21CollectiveEpilogueFwdINS6_IJSA_SC_SB_EEES9_SE_SG_Li256ELb1ELb1ELb0ELb0EEENS1_36VarlenDynamicPersistentTileSchedulerILi128ELi96ELi256ELi128ELb0ELb1ELb1ELb1ELb0ELb1EEEEEEEEEvNT_6ParamsE --------------------------
	.section	.nv.shared._ZN7cutlass13device_kernelIN5flash11enable_sm90INS1_16FlashAttnFwdSm90INS1_25CollectiveMainloopFwdSm90ILi2EN4cute5tupleIJNS5_1CILi1EEES8_S8_EEENS6_IJNS7_ILi128EEENS7_ILi96EEENS7_ILi192EEEEEELi192ENS_10bfloat16_tEfNS_4arch4Sm90ELb0ELb1ELb1ELb1ELb1ELb0ELb0ELb1ELb1ELb1ELb0ELb0EEENS1_21CollectiveEpilogueFwdINS6_IJSA_SC_SB_EEES9_SE_SG_Li256ELb1ELb1ELb0ELb0EEENS1_36VarlenDynamicPersistentTileSchedulerILi128ELi96ELi256ELi128ELb0ELb1ELb1ELb1ELb0ELb1EEEEEEEEEvNT_6ParamsE,"aw",@nobits
	.sectionflags	@""
	.align	16
	.zero		1024


//--------------------- .nv.shared._ZN7cutlass13device_kernelIN5flash11enable_sm90INS1_16FlashAttnFwdSm90INS1_25CollectiveMainloopFwdSm90ILi2EN4cute5tupleIJNS5_1CILi1EEES8_S8_EEENS6_IJNS7_ILi128EEENS7_ILi96EEENS7_ILi192EEEEEELi192ENS_10bfloat16_tEfNS_4arch4Sm90ELb0ELb1ELb1ELb1ELb1ELb1ELb0ELb1ELb1ELb1ELb0ELb0EEENS1_21CollectiveEpilogueFwdINS6_IJSA_SC_SB_EEES9_SE_SG_Li256ELb1ELb1ELb0ELb0EEENS1_36VarlenDynamicPersistentTileSchedulerILi128ELi96ELi256ELi128ELb0ELb1ELb1ELb1ELb0ELb1EEEEEEEEEvNT_6ParamsE --------------------------
	.section	.nv.shared._ZN7cutlass13device_kernelIN5flash11enable_sm90INS1_16FlashAttnFwdSm90INS1_25CollectiveMainloopFwdSm90ILi2EN4cute5tupleIJNS5_1CILi1EEES8_S8_EEENS6_IJNS7_ILi128EEENS7_ILi96EEENS7_ILi192EEEEEELi192ENS_10bfloat16_tEfNS_4arch4Sm90ELb0ELb1ELb1ELb1ELb1ELb1ELb0ELb1ELb1ELb1ELb0ELb0EEENS1_21CollectiveEpilogueFwdINS6_IJSA_SC_SB_EEES9_SE_SG_Li256ELb1ELb1ELb0ELb0EEENS1_36VarlenDynamicPersistentTileSchedulerILi128ELi96ELi256ELi128ELb0ELb1ELb1ELb1ELb0ELb1EEEEEEEEEvNT_6ParamsE,"aw",@nobits
	.sectionflags	@""
	.align	16
	.zero		1024


//--------------------- .nv.shared._ZN7cutlass13device_kernelIN5flash11enable_sm90INS1_16FlashAttnFwdSm90INS1_25CollectiveMainloopFwdSm90ILi2EN4cute5tupleIJNS5_1CILi1EEES8_S8_EEENS6_IJNS7_ILi128EEENS7_ILi96EEENS7_ILi192EEEEEELi192ENS_10bfloat16_tEfNS_4arch4Sm90ELb1ELb0ELb1ELb0ELb1ELb0ELb0ELb1ELb1ELb1ELb0ELb0EEENS1_21CollectiveEpilogueFwdINS6_IJSA_SC_SB_EEES9_SE_SG_Li256ELb0ELb1ELb0ELb0EEENS1_30DynamicPersistentTileSchedulerILi256ELi128ELb0ELb1ELb1EEEEEEEEEvNT_6ParamsE --------------------------
	.section	.nv.shared._ZN7cutlass13device_kernelIN5flash11enable_sm90INS1_16FlashAttnFwdSm90INS1_25CollectiveMainloopFwdSm90ILi2EN4cute5tupleIJNS5_1CILi1EEES8_S8_EEENS6_IJNS7_ILi128EEENS7_ILi96EEENS7_ILi192EEEEEELi192ENS_10bfloat16_tEfNS_4arch4Sm90ELb1ELb0ELb1ELb0ELb1ELb0ELb0ELb1ELb1ELb1ELb0ELb0EEENS1_21CollectiveEpilogueFwdINS6_IJSA_SC_SB_EEES9_SE_SG_Li256ELb0ELb1ELb0ELb0EEENS1_30DynamicPersistentTileSchedulerILi256ELi128ELb0ELb1ELb1EEEEEEEEEvNT_6ParamsE,"aw",@nobits
	.sectionflags	@""
	.align	16
	.zero		1024


//--------------------- .nv.shared._ZN7cutlass13device_kernelIN5flash11enable_sm90INS1_16FlashAttnFwdSm90INS1_25CollectiveMainloopFwdSm90ILi2EN4cute5tupleIJNS5_1CILi1EEES8_S8_EEENS6_IJNS7_ILi128EEENS7_ILi96EEENS7_ILi192EEEEEELi192ENS_10bfloat16_tEfNS_4arch4Sm90ELb1ELb0ELb1ELb1ELb1ELb0ELb0ELb1ELb1ELb1ELb0ELb0EEENS1_21CollectiveEpilogueFwdINS6_IJSA_SC_SB_EEES9_SE_SG_Li256ELb1ELb1ELb0ELb0EEENS1_36VarlenDynamicPersistentTileSchedulerILi128ELi96ELi256ELi128ELb0ELb1ELb1ELb1ELb1ELb1EEEEEEEEEvNT_6ParamsE --------------------------
	.section	.nv.shared._ZN7cutlass13device_kernelIN5flash11enable_sm90INS1_16FlashAttnFwdSm90INS1_25CollectiveMainloopFwdSm90ILi2EN4cute5tupleIJNS5_1CILi1EEES8_S8_EEENS6_IJNS7_ILi128EEENS7_ILi96EEENS7_ILi192EEEEEELi192ENS_10bfloat16_tEfNS_4arch4Sm90ELb1ELb0ELb1ELb1ELb1ELb0ELb0ELb1ELb1ELb1ELb0ELb0EEENS1_21CollectiveEpilogueFwdINS6_IJSA_SC_SB_EEES9_SE_SG_Li256ELb1ELb1ELb0ELb0EEENS1_36VarlenDynamicPersistentTileSchedulerILi128ELi96ELi256ELi128ELb0ELb1ELb1ELb1ELb1ELb1EEEEEEEEEvNT_6ParamsE,"aw",@nobits
	.sectionflags	@""
	.align	16
	.zero		1024


//--------------------- .nv.shared._ZN7cutlass13device_kernelIN5flash11enable_sm90INS1_16FlashAttnFwdSm90INS1_25CollectiveMainloopFwdSm90ILi2EN4cute5tupleIJNS5_1CILi1EEES8_S8_EEENS6_IJNS7_ILi128EEENS7_ILi96EEENS7_ILi192EEEEEELi192ENS_10bfloat16_tEfNS_4arch4Sm90ELb1ELb0ELb1ELb1ELb1ELb1ELb0ELb1ELb1ELb1ELb0ELb0EEENS1_21CollectiveEpilogueFwdINS6_IJSA_SC_SB_EEES9_SE_SG_Li256ELb1ELb1ELb0ELb0EEENS1_36VarlenDynamicPersistentTileSchedulerILi128ELi96ELi256ELi128ELb0ELb1ELb1ELb1ELb1ELb1EEEEEEEEEvNT_6ParamsE --------------------------
	.section	.nv.shared._ZN7cutlass13device_kernelIN5flash11enable_sm90INS1_16FlashAttnFwdSm90INS1_25CollectiveMainloopFwdSm90ILi2EN4cute5tupleIJNS5_1CILi1EEES8_S8_EEENS6_IJNS7_ILi128EEENS7_ILi96EEENS7_ILi192EEEEEELi192ENS_10bfloat16_tEfNS_4arch4Sm90ELb1ELb0ELb1ELb1ELb1ELb1ELb0ELb1ELb1ELb1ELb0ELb0EEENS1_21CollectiveEpilogueFwdINS6_IJSA_SC_SB_EEES9_SE_SG_Li256ELb1ELb1ELb0ELb0EEENS1_36VarlenDynamicPersistentTileSchedulerILi128ELi96ELi256ELi128ELb0ELb1ELb1ELb1ELb1ELb1EEEEEEEEEvNT_6ParamsE,"aw",@nobits
	.sectionflags	@""
	.align	16
	.zero		1024


//--------------------- .nv.shared._ZN7cutlass13device_kernelIN5flash11enable_sm90INS1_16FlashAttnFwdSm90INS1_25CollectiveMainloopFwdSm90ILi2EN4cute5tupleIJNS5_1CILi1EEES8_S8_EEENS6_IJNS7_ILi128EEESA_SA_EEELi128ENS_10bfloat16_tEfNS_4arch4Sm90ELb0ELb0ELb1ELb0ELb1ELb0ELb0ELb1ELb1ELb1ELb0ELb0EEENS1_21CollectiveEpilogueFwdISB_S9_SC_SE_Li256ELb0ELb1ELb0ELb0EEENS1_29StaticPersistentTileSchedulerILb0EEEEEEEEEvNT_6ParamsE --------------------------
	.section	.nv.shared._ZN7cutlass13device_kernelIN5flash11enable_sm90INS1_16FlashAttnFwdSm90INS1_25CollectiveMainloopFwdSm90ILi2EN4cute5tupleIJNS5_1CILi1EEES8_S8_EEENS6_IJNS7_ILi128EEESA_SA_EEELi128ENS_10bfloat16_tEfNS_4arch4Sm90ELb0ELb0ELb1ELb0ELb1ELb0ELb0ELb1ELb1ELb1ELb0ELb0EEENS1_21CollectiveEpilogueFwdISB_S9_SC_SE_Li256ELb0ELb1ELb0ELb0EEENS1_29StaticPersistentTileSchedulerILb0EEEEEEEEEvNT_6ParamsE,"aw",@nobits
	.sectionflags	@""
	.align	16
	.zero		1024


//--------------------- .nv.shared._ZN7cutlass13device_kernelIN5flash11enable_sm90INS1_16FlashAttnFwdSm90INS1_25CollectiveMainloopFwdSm90ILi2EN4cute5tupleIJNS5_1CILi1EEES8_S8_EEENS6_IJNS7_ILi128EEESA_SA_EEELi128ENS_10bfloat16_tEfNS_4arch4Sm90ELb0ELb0ELb1ELb1ELb1ELb0ELb0ELb1ELb1ELb1ELb0ELb0EEENS1_21CollectiveEpilogueFwdISB_S9_SC_SE_Li256ELb1ELb1ELb0ELb0EEENS1_36VarlenDynamicPersistentTileSchedulerILi128ELi128ELi256ELi128ELb0ELb1ELb1ELb0ELb1ELb1EEEEEEEEEvNT_6ParamsE --------------------------
	.section	.nv.shared._ZN7cutlass13device_kernelIN5flash11enable_sm90INS1_16FlashAttnFwdSm90INS1_25CollectiveMainloopFwdSm90ILi2EN4cute5tupleIJNS5_1CILi1EEES8_S8_EEENS6_IJNS7_ILi128EEESA_SA_EEELi128ENS_10bfloat16_tEfNS_4arch4Sm90ELb0ELb0ELb1ELb1ELb1ELb0ELb0ELb1ELb1ELb1ELb0ELb0EEENS1_21CollectiveEpilogueFwdISB_S9_SC_SE_Li256ELb1ELb1ELb0ELb0EEENS1_36VarlenDynamicPersistentTileSchedulerILi128ELi128ELi256ELi128ELb0ELb1ELb1ELb0ELb1ELb1EEEEEEEEEvNT_6ParamsE,"aw",@nobits
	.sectionflags	@""
	.align	16
	.zero		1024


//--------------------- .nv.shared._ZN7cutlass13device_kernelIN5flash11enable_sm90INS1_16FlashAttnFwdSm90INS1_25CollectiveMainloopFwdSm90ILi2EN4cute5tupleIJNS5_1CILi1EEES8_S8_EEENS6_IJNS7_ILi128EEESA_SA_EEELi128ENS_10bfloat16_tEfNS_4arch4Sm90ELb0ELb0ELb1ELb1ELb1ELb1ELb0ELb1ELb1ELb1ELb0ELb0EEENS1_21CollectiveEpilogueFwdISB_S9_SC_SE_Li256ELb1ELb1ELb0ELb0EEENS1_36VarlenDynamicPersistentTileSchedulerILi128ELi128ELi256ELi128ELb0ELb1ELb1ELb0ELb1ELb1EEEEEEEEEvNT_6ParamsE --------------------------
	.section	.nv.shared._ZN7cutlass13device_kernelIN5flash11enable_sm90INS1_16FlashAttnFwdSm90INS1_25CollectiveMainloopFwdSm90ILi2EN4cute5tupleIJNS5_1CILi1EEES8_S8_EEENS6_IJNS7_ILi128EEESA_SA_EEELi128ENS_10bfloat16_tEfNS_4arch4Sm90ELb0ELb0ELb1ELb1ELb1ELb1ELb0ELb1ELb1ELb1ELb0ELb0EEENS1_21CollectiveEpilogueFwdISB_S9_SC_SE_Li256ELb1ELb1ELb0ELb0EEENS1_36VarlenDynamicPersistentTileSchedulerILi128ELi128ELi256ELi128ELb0ELb1ELb1ELb0ELb1ELb1EEEEEEEEEvNT_6ParamsE,"aw",@nobits
	.sectionflags	@""
	.align	16
	.zero		1024


//--------------------- .nv.shared._ZN7cutlass13device_kernelIN5flash11enable_sm90INS1_16FlashAttnFwdSm90INS1_25CollectiveMainloopFwdSm90ILi2EN4cute5tupleIJNS5_1CILi1EEES8_S8_EEENS6_IJNS7_ILi128EEESA_SA_EEELi128ENS_10bfloat16_tEfNS_4arch4Sm90ELb0ELb1ELb1ELb0ELb1ELb0ELb0ELb1ELb1ELb1ELb0ELb0EEENS1_21CollectiveEpilogueFwdISB_S9_SC_SE_Li256ELb0ELb1ELb0ELb0EEENS1_30DynamicPersistentTileSchedulerILi256ELi128ELb0ELb1ELb1EEEEEEEEEvNT_6ParamsE --------------------------
	.section	.nv.shared._ZN7cutlass13device_kernelIN5flash11enable_sm90INS1_16FlashAttnFwdSm90INS1_25CollectiveMainloopFwdSm90ILi2EN4cute5tupleIJNS5_1CILi1EEES8_S8_EEENS6_IJNS7_ILi128EEESA_SA_EEELi128ENS_10bfloat16_tEfNS_4arch4Sm90ELb0ELb1ELb1ELb0ELb1ELb0ELb0ELb1ELb1ELb1ELb0ELb0EEENS1_21CollectiveEpilogueFwdISB_S9_SC_SE_Li256ELb0ELb1ELb0ELb0EEENS1_30DynamicPersistentTileSchedulerILi256ELi128ELb0ELb1ELb1EEEEEEEEEvNT_6ParamsE,"aw",@nobits
	.sectionflags	@""
	.align	16
	.zero		1024


//--------------------- .nv.shared._ZN7cutlass13device_kernelIN5flash11enable_sm90INS1_16FlashAttnFwdSm90INS1_25CollectiveMainloopFwdSm90ILi2EN4cute5tupleIJNS5_1CILi1EEES8_S8_EEENS6_IJNS7_ILi128EEESA_SA_EEELi128ENS_10bfloat16_tEfNS_4arch4Sm90ELb0ELb1ELb1ELb1ELb1ELb0ELb0ELb1ELb1ELb1ELb0ELb0EEENS1_21CollectiveEpilogueFwdISB_S9_SC_SE_Li256ELb1ELb1ELb0ELb0EEENS1_36VarlenDynamicPersistentTileSchedulerILi128ELi128ELi256ELi128ELb0ELb1ELb1ELb1ELb0ELb1EEEEEEEEEvNT_6ParamsE --------------------------
	.section	.nv.shared._ZN7cutlass13device_kernelIN5flash11enable_sm90INS1_16FlashAttnFwdSm90INS1_25CollectiveMainloopFwdSm90ILi2EN4cute5tupleIJNS5_1CILi1EEES8_S8_EEENS6_IJNS7_ILi128EEESA_SA_EEELi128ENS_10bfloat16_tEfNS_4arch4Sm90ELb0ELb1ELb1ELb1ELb1ELb0ELb0ELb1ELb1ELb1ELb0ELb0EEENS1_21CollectiveEpilogueFwdISB_S9_SC_SE_Li256ELb1ELb1ELb0ELb0EEENS1_36VarlenDynamicPersistentTileSchedulerILi128ELi128ELi256ELi128ELb0ELb1ELb1ELb1ELb0ELb1EEEEEEEEEvNT_6ParamsE,"aw",@nobits
	.sectionflags	@""
	.align	16
	.zero		1024


//--------------------- .nv.shared._ZN7cutlass13device_kernelIN5flash11enable_sm90INS1_16FlashAttnFwdSm90INS1_25CollectiveMainloopFwdSm90ILi2EN4cute5tupleIJNS5_1CILi1EEES8_S8_EEENS6_IJNS7_ILi128EEESA_SA_EEELi128ENS_10bfloat16_tEfNS_4arch4Sm90ELb0ELb1ELb1ELb1ELb1ELb1ELb0ELb1ELb1ELb1ELb0ELb0EEENS1_21CollectiveEpilogueFwdISB_S9_SC_SE_Li256ELb1ELb1ELb0ELb0EEENS1_36VarlenDynamicPersistentTileSchedulerILi128ELi128ELi256ELi128ELb0ELb1ELb1ELb1ELb0ELb1EEEEEEEEEvNT_6ParamsE --------------------------
	.section	.nv.shared._ZN7cutlass13device_kernelIN5flash11enable_sm90INS1_16FlashAttnFwdSm90INS1_25CollectiveMainloopFwdSm90ILi2EN4cute5tupleIJNS5_1CILi1EEES8_S8_EEENS6_IJNS7_ILi128EEESA_SA_EEELi128ENS_10bfloat16_tEfNS_4arch4Sm90ELb0ELb1ELb1ELb1ELb1ELb1ELb0ELb1ELb1ELb1ELb0ELb0EEENS1_21CollectiveEpilogueFwdISB_S9_SC_SE_Li256ELb1ELb1ELb0ELb0EEENS1_36VarlenDynamicPersistentTileSchedulerILi128ELi128ELi256ELi128ELb0ELb1ELb1ELb1ELb0ELb1EEEEEEEEEvNT_6ParamsE,"aw",@nobits
	.sectionflags	@""
	.align	16
	.zero		1024


//--------------------- .nv.shared._ZN7cutlass13device_kernelIN5flash11enable_sm90INS1_16FlashAttnFwdSm90INS1_25CollectiveMainloopFwdSm90ILi2EN4cute5tupleIJNS5_1CILi1EEES8_S8_EEENS6_IJNS7_ILi128EEESA_SA_EEELi128ENS_10bfloat16_tEfNS_4arch4Sm90ELb1ELb0ELb1ELb0ELb1ELb0ELb0ELb1ELb1ELb1ELb0ELb0EEENS1_21CollectiveEpilogueFwdISB_S9_SC_SE_Li256ELb0ELb1ELb0ELb0EEENS1_30DynamicPersistentTileSchedulerILi256ELi128ELb0ELb1ELb1EEEEEEEEEvNT_6ParamsE --------------------------
	.section	.nv.shared._ZN7cutlass13device_kernelIN5flash11enable_sm90INS1_16FlashAttnFwdSm90INS1_25CollectiveMainloopFwdSm90ILi2EN4cute5tupleIJNS5_1CILi1EEES8_S8_EEENS6_IJNS7_ILi128EEESA_SA_EEELi128ENS_10bfloat16_tEfNS_4arch4Sm90ELb1ELb0ELb1ELb0ELb1ELb0ELb0ELb1ELb1ELb1ELb0ELb0EEENS1_21CollectiveEpilogueFwdISB_S9_SC_SE_Li256ELb0ELb1ELb0ELb0EEENS1_30DynamicPersistentTileSchedulerILi256ELi128ELb0ELb1ELb1EEEEEEEEEvNT_6ParamsE,"aw",@nobits
	.sectionflags	@""
	.align	16
	.zero		1024


//--------------------- .nv.shared._ZN7cutlass13device_kernelIN5flash11enable_sm90INS1_16FlashAttnFwdSm90INS1_25CollectiveMainloopFwdSm90ILi2EN4cute5tupleIJNS5_1CILi1EEES8_S8_EEENS6_IJNS7_ILi128EEESA_SA_EEELi128ENS_10bfloat16_tEfNS_4arch4Sm90ELb1ELb0ELb1ELb1ELb1ELb0ELb0ELb1ELb1ELb1ELb0ELb0EEENS1_21CollectiveEpilogueFwdISB_S9_SC_SE_Li256ELb1ELb1ELb0ELb0EEENS1_36VarlenDynamicPersistentTileSchedulerILi128ELi128ELi256ELi128ELb0ELb1ELb1ELb1ELb1ELb1EEEEEEEEEvNT_6ParamsE --------------------------
	.section	.nv.shared._ZN7cutlass13device_kernelIN5flash11enable_sm90INS1_16FlashAttnFwdSm90INS1_25CollectiveMainloopFwdSm90ILi2EN4cute5tupleIJNS5_1CILi1EEES8_S8_EEENS6_IJNS7_ILi128EEESA_SA_EEELi128ENS_10bfloat16_tEfNS_4arch4Sm90ELb1ELb0ELb1ELb1ELb1ELb0ELb0ELb1ELb1ELb1ELb0ELb0EEENS1_21CollectiveEpilogueFwdISB_S9_SC_SE_Li256ELb1ELb1ELb0ELb0EEENS1_36VarlenDynamicPersistentTileSchedulerILi128ELi128ELi256ELi128ELb0ELb1ELb1ELb1ELb1ELb1EEEEEEEEEvNT_6ParamsE,"aw",@nobits
	.sectionflags	@""
	.align	16
	.zero		1024


//--------------------- .nv.shared._ZN7cutlass13device_kernelIN5flash11enable_sm90INS1_16FlashAttnFwdSm90INS1_25CollectiveMainloopFwdSm90ILi2EN4cute5tupleIJNS5_1CILi1EEES8_S8_EEENS6_IJNS7_ILi128EEESA_SA_EEELi128ENS_10bfloat16_tEfNS_4arch4Sm90ELb1ELb0ELb1ELb1ELb1ELb1ELb0ELb1ELb1ELb1ELb0ELb0EEENS1_21CollectiveEpilogueFwdISB_S9_SC_SE_Li256ELb1ELb1ELb0ELb0EEENS1_36VarlenDynamicPersistentTileSchedulerILi128ELi128ELi256ELi128ELb0ELb1ELb1ELb1ELb1ELb1EEEEEEEEEvNT_6ParamsE --------------------------
	.section	.nv.shared._ZN7cutlass13device_kernelIN5flash11enable_sm90INS1_16FlashAttnFwdSm90INS1_25CollectiveMainloopFwdSm90ILi2EN4cute5tupleIJNS5_1CILi1EEES8_S8_EEENS6_IJNS7_ILi128EEESA_SA_EEELi128ENS_10bfloat16_tEfNS_4arch4Sm90ELb1ELb0ELb1ELb1ELb1ELb1ELb0ELb1ELb1ELb1ELb0ELb0EEENS1_21CollectiveEpilogueFwdISB_S9_SC_SE_Li256ELb1ELb1ELb0ELb0EEENS1_36VarlenDynamicPersistentTileSchedulerILi128ELi128ELi256ELi128ELb0ELb1ELb1ELb1ELb1ELb1EEEEEEEEEvNT_6ParamsE,"aw",@nobits
	.sectionflags	@""
	.align	16
	.zero		1024


//--------------------- .nv.shared._ZN7cutlass13device_kernelIN5flash11enable_sm90INS1_16FlashAttnFwdSm90INS1_25CollectiveMainloopFwdSm90ILi2EN4cute5tupleIJNS5_1CILi1EEES8_S8_EEENS6_IJNS7_ILi192EEENS7_ILi128EEENS7_ILi96EEEEEELi96ENS_10bfloat16_tEfNS_4arch4Sm90ELb0ELb0ELb1ELb0ELb1ELb0ELb0ELb0ELb1ELb1ELb0ELb0EEENS1_21CollectiveEpilogueFwdINS6_IJSA_SC_SB_EEES9_SE_SG_Li384ELb0ELb1ELb0ELb0EEENS1_29StaticPersistentTileSchedulerILb0EEEEEEEEEvNT_6ParamsE --------------------------
	.section	.nv.shared._ZN7cutlass13device_kernelIN5flash11enable_sm90INS1_16FlashAttnFwdSm90INS1_25CollectiveMainloopFwdSm90ILi2EN4cute5tupleIJNS5_1CILi1EEES8_S8_EEENS6_IJNS7_ILi192EEENS7_ILi128EEENS7_ILi96EEEEEELi96ENS_10bfloat16_tEfNS_4arch4Sm90ELb0ELb0ELb1ELb0ELb1ELb0ELb0ELb0ELb1ELb1ELb0ELb0EEENS1_21CollectiveEpilogueFwdINS6_IJSA_SC_SB_EEES9_SE_SG_Li384ELb0ELb1ELb0ELb0EEENS1_29StaticPersistentTileSchedulerILb0EEEEEEEEEvNT_6ParamsE,"aw",@nobits
	.sectionflags	@""
	.align	16
	.zero		1024


//--------------------- .nv.shared._ZN7cutlass13device_kernelIN5flash11enable_sm90INS1_16FlashAttnFwdSm90INS1_25CollectiveMainloopFwdSm90ILi2EN4cute5tupleIJNS5_1CILi1EEES8_S8_EEENS6_IJNS7_ILi192EEENS7_ILi128EEENS7_ILi96EEEEEELi96ENS_10bfloat16_tEfNS_4arch4Sm90ELb0ELb0ELb1ELb1ELb1ELb0ELb0ELb0ELb1ELb1ELb0ELb0EEENS1_21CollectiveEpilogueFwdINS6_IJSA_SC_SB_EEES9_SE_SG_Li384ELb1ELb1ELb0ELb0EEENS1_36VarlenDynamicPersistentTileSchedulerILi192ELi128ELi384ELi128ELb0ELb1ELb1ELb0ELb1ELb1EEEEEEEEEvNT_6ParamsE --------------------------
	.section	.nv.shared._ZN7cutlass13device_kernelIN5flash11enable_sm90INS1_16FlashAttnFwdSm90INS1_25CollectiveMainloopFwdSm90ILi2EN4cute5tupleIJNS5_1CILi1EEES8_S8_EEENS6_IJNS7_ILi192EEENS7_ILi128EEENS7_ILi96EEEEEELi96ENS_10bfloat16_tEfNS_4arch4Sm90ELb0ELb0ELb1ELb1ELb1ELb0ELb0ELb0ELb1ELb1ELb0ELb0EEENS1_21CollectiveEpilogueFwdINS6_IJSA_SC_SB_EEES9_SE_SG_Li384ELb1ELb1ELb0ELb0EEENS1_36VarlenDynamicPersistentTileSchedulerILi192ELi128ELi384ELi128ELb0ELb1ELb1ELb0ELb1ELb1EEEEEEEEEvNT_6ParamsE,"aw",@nobits
	.sectionflags	@""
	.align	16
	.zero		1024


//--------------------- .nv.shared._ZN7cutlass13device_kernelIN5flash11enable_sm90INS1_16FlashAttnFwdSm90INS1_25CollectiveMainloopFwdSm90ILi2EN4cute5tupleIJNS5_1CILi1EEES8_S8_EEENS6_IJNS7_ILi192EEENS7_ILi128EEENS7_ILi96EEEEEELi96ENS_10bfloat16_tEfNS_4arch4Sm90ELb0ELb0ELb1ELb1ELb1ELb1ELb0ELb0ELb1ELb1ELb0ELb0EEENS1_21CollectiveEpilogueFwdINS6_IJSA_SC_SB_EEES9_SE_SG_Li384ELb1ELb1ELb0ELb0EEENS1_36VarlenDynamicPersistentTileSchedulerILi192ELi128ELi384ELi128ELb0ELb1ELb1ELb0ELb1ELb1EEEEEEEEEvNT_6ParamsE --------------------------
	.section	.nv.shared._ZN7cutlass13device_kernelIN5flash11enable_sm90INS1_16FlashAttnFwdSm90INS1_25CollectiveMainloopFwdSm90ILi2EN4cute5tupleIJNS5_1CILi1EEES8_S8_EEENS6_IJNS7_ILi192EEENS7_ILi128EEENS7_ILi96EEEEEELi96ENS_10bfloat16_tEfNS_4arch4Sm90ELb0ELb0ELb1ELb1ELb1ELb1ELb0ELb0ELb1ELb1ELb0ELb0EEENS1_21CollectiveEpilogueFwdINS6_IJSA_SC_SB_EEES9_SE_SG_Li384ELb1ELb1ELb0ELb0EEENS1_36VarlenDynamicPersistentTileSchedulerILi192ELi128ELi384ELi128ELb0ELb1ELb1ELb0ELb1ELb1EEEEEEEEEvNT_6ParamsE,"aw",@nobits
	.sectionflags	@""
	.align	16
	.zero		1024


//--------------------- .nv.shared._ZN7cutlass13device_kernelIN5flash11enable_sm90INS1_16FlashAttnFwdSm90INS1_25CollectiveMainloopFwdSm90ILi2EN4cute5tupleIJNS5_1CILi1EEES8_S8_EEENS6_IJNS7_ILi192EEENS7_ILi128EEENS7_ILi96EEEEEELi96ENS_10bfloat16_tEfNS_4arch4Sm90ELb0ELb1ELb1ELb0ELb1ELb0ELb0ELb0ELb1ELb1ELb0ELb0EEENS1_21CollectiveEpilogueFwdINS6_IJSA_SC_SB_EEES9_SE_SG_Li384ELb0ELb1ELb0ELb0EEENS1_30DynamicPersistentTileSchedulerILi384ELi128ELb0ELb1ELb1EEEEEEEEEvNT_6ParamsE --------------------------
	.section	.nv.shared._ZN7cutlass13device_kernelIN5flash11enable_sm90INS1_16FlashAttnFwdSm90INS1_25CollectiveMainloopFwdSm90ILi2EN4cute5tupleIJNS5_1CILi1EEES8_S8_EEENS6_IJNS7_ILi192EEENS7_ILi128EEENS7_ILi96EEEEEELi96ENS_10bfloat16_tEfNS_4arch4Sm90ELb0ELb1ELb1ELb0ELb1ELb0ELb0ELb0ELb1ELb1ELb0ELb0EEENS1_21CollectiveEpilogueFwdINS6_IJSA_SC_SB_EEES9_SE_SG_Li384ELb0ELb1ELb0ELb0EEENS1_30DynamicPersistentTileSchedulerILi384ELi128ELb0ELb1ELb1EEEEEEEEEvNT_6ParamsE,"aw",@nobits
	.sectionflags	@""
	.align	16
	.zero		1024


//--------------------- .nv.shared._ZN7cutlass13device_kernelIN5flash11enable_sm90INS1_16FlashAttnFwdSm90INS1_25CollectiveMainloopFwdSm90ILi2EN4cute5tupleIJNS5_1CILi1EEES8_S8_EEENS6_IJNS7_ILi192EEENS7_ILi128EEENS7_ILi96EEEEEELi96ENS_10bfloat16_tEfNS_4arch4Sm90ELb0ELb1ELb1ELb1ELb1ELb0ELb0ELb0ELb1ELb1ELb0ELb0EEENS1_21CollectiveEpilogueFwdINS6_IJSA_SC_SB_EEES9_SE_SG_Li384ELb1ELb1ELb0ELb0EEENS1_36VarlenDynamicPersistentTileSchedulerILi192ELi128ELi384ELi128ELb0ELb1ELb1ELb1ELb0ELb1EEEEEEEEEvNT_6ParamsE --------------------------
	.section	.nv.shared._ZN7cutlass13device_kernelIN5flash11enable_sm90INS1_16FlashAttnFwdSm90INS1_25CollectiveMainloopFwdSm90ILi2EN4cute5tupleIJNS5_1CILi1EEES8_S8_EEENS6_IJNS7_ILi192EEENS7_ILi128EEENS7_ILi96EEEEEELi96ENS_10bfloat16_tEfNS_4arch4Sm90ELb0ELb1ELb1ELb1ELb1ELb0ELb0ELb0ELb1ELb1ELb0ELb0EEENS1_21CollectiveEpilogueFwdINS6_IJSA_SC_SB_EEES9_SE_SG_Li384ELb1ELb1ELb0ELb0EEENS1_36VarlenDynamicPersistentTileSchedulerILi192ELi128ELi384ELi128ELb0ELb1ELb1ELb1ELb0ELb1EEEEEEEEEvNT_6ParamsE,"aw",@nobits
	.sectionflags	@""
	.align	16
	.zero		1024


//--------------------- .nv.shared._ZN7cutlass13device_kernelIN5flash11enable_sm90INS1_16FlashAttnFwdSm90INS1_25CollectiveMainloopFwdSm90ILi2EN4cute5tupleIJNS5_1CILi1EEES8_S8_EEENS6_IJNS7_ILi192EEENS7_ILi128EEENS7_ILi96EEEEEELi96ENS_10bfloat16_tEfNS_4arch4Sm90ELb0ELb1ELb1ELb1ELb1ELb1ELb0ELb0ELb1ELb1ELb0ELb0EEENS1_21CollectiveEpilogueFwdINS6_IJSA_SC_SB_EEES9_SE_SG_Li384ELb1ELb1ELb0ELb0EEENS1_36VarlenDynamicPersistentTileSchedulerILi192ELi128ELi384ELi128ELb0ELb1ELb1ELb1ELb0ELb1EEEEEEEEEvNT_6ParamsE --------------------------
	.section	.nv.shared._ZN7cutlass13device_kernelIN5flash11enable_sm90INS1_16FlashAttnFwdSm90INS1_25CollectiveMainloopFwdSm90ILi2EN4cute5tupleIJNS5_1CILi1EEES8_S8_EEENS6_IJNS7_ILi192EEENS7_ILi128EEENS7_ILi96EEEEEELi96ENS_10bfloat16_tEfNS_4arch4Sm90ELb0ELb1ELb1ELb1ELb1ELb1ELb0ELb0ELb1ELb1ELb0ELb0EEENS1_21CollectiveEpilogueFwdINS6_IJSA_SC_SB_EEES9_SE_SG_Li384ELb1ELb1ELb0ELb0EEENS1_36VarlenDynamicPersistentTileSchedulerILi192ELi128ELi384ELi128ELb0ELb1ELb1ELb1ELb0ELb1EEEEEEEEEvNT_6ParamsE,"aw",@nobits
	.sectionflags	@""
	.align	16
	.zero		1024


//--------------------- .nv.shared._ZN7cutlass13device_kernelIN5flash11enable_sm90INS1_16FlashAttnFwdSm90INS1_25CollectiveMainloopFwdSm90ILi2EN4cute5tupleIJNS5_1CILi1EEES8_S8_EEENS6_IJNS7_ILi192EEENS7_ILi128EEENS7_ILi96EEEEEELi96ENS_10bfloat16_tEfNS_4arch4Sm90ELb1ELb0ELb1ELb0ELb1ELb0ELb0ELb0ELb1ELb1ELb0ELb0EEENS1_21CollectiveEpilogueFwdINS6_IJSA_SC_SB_EEES9_SE_SG_Li384ELb0ELb1ELb0ELb0EEENS1_30DynamicPersistentTileSchedulerILi384ELi128ELb0ELb1ELb1EEEEEEEEEvNT_6ParamsE --------------------------
	.section	.nv.shared._ZN7cutlass13device_kernelIN5flash11enable_sm90INS1_16FlashAttnFwdSm90INS1_25CollectiveMainloopFwdSm90ILi2EN4cute5tupleIJNS5_1CILi1EEES8_S8_EEENS6_IJNS7_ILi192EEENS7_ILi128EEENS7_ILi96EEEEEELi96ENS_10bfloat16_tEfNS_4arch4Sm90ELb1ELb0ELb1ELb0ELb1ELb0ELb0ELb0ELb1ELb1ELb0ELb0EEENS1_21CollectiveEpilogueFwdINS6_IJSA_SC_SB_EEES9_SE_SG_Li384ELb0ELb1ELb0ELb0EEENS1_30DynamicPersistentTileSchedulerILi384ELi128ELb0ELb1ELb1EEEEEEEEEvNT_6ParamsE,"aw",@nobits
	.sectionflags	@""
	.align	16
	.zero		1024


//--------------------- .nv.shared._ZN7cutlass13device_kernelIN5flash11enable_sm90INS1_16FlashAttnFwdSm90INS1_25CollectiveMainloopFwdSm90ILi2EN4cute5tupleIJNS5_1CILi1EEES8_S8_EEENS6_IJNS7_ILi192EEENS7_ILi128EEENS7_ILi96EEEEEELi96ENS_10bfloat16_tEfNS_4arch4Sm90ELb1ELb0ELb1ELb1ELb1ELb0ELb0ELb0ELb1ELb1ELb0ELb0EEENS1_21CollectiveEpilogueFwdINS6_IJSA_SC_SB_EEES9_SE_SG_Li384ELb1ELb1ELb0ELb0EEENS1_36VarlenDynamicPersistentTileSchedulerILi192ELi128ELi384ELi128ELb0ELb1ELb1ELb1ELb1ELb1EEEEEEEEEvNT_6ParamsE --------------------------
	.section	.nv.shared._ZN7cutlass13device_kernelIN5flash11enable_sm90INS1_16FlashAttnFwdSm90INS1_25CollectiveMainloopFwdSm90ILi2EN4cute5tupleIJNS5_1CILi1EEES8_S8_EEENS6_IJNS7_ILi192EEENS7_ILi128EEENS7_ILi96EEEEEELi96ENS_10bfloat16_tEfNS_4arch4Sm90ELb1ELb0ELb1ELb1ELb1ELb0ELb0ELb0ELb1ELb1ELb0ELb0EEENS1_21CollectiveEpilogueFwdINS6_IJSA_SC_SB_EEES9_SE_SG_Li384ELb1ELb1ELb0ELb0EEENS1_36VarlenDynamicPersistentTileSchedulerILi192ELi128ELi384ELi128ELb0ELb1ELb1ELb1ELb1ELb1EEEEEEEEEvNT_6ParamsE,"aw",@nobits
	.sectionflags	@""
	.align	16
	.zero		1024


//--------------------- .nv.shared._ZN7cutlass13device_kernelIN5flash11enable_sm90INS1_16FlashAttnFwdSm90INS1_25CollectiveMainloopFwdSm90ILi2EN4cute5tupleIJNS5_1CILi1EEES8_S8_EEENS6_IJNS7_ILi192EEENS7_ILi128EEENS7_ILi96EEEEEELi96ENS_10bfloat16_tEfNS_4arch4Sm90ELb1ELb0ELb1ELb1ELb1ELb1ELb0ELb0ELb1ELb1ELb0ELb0EEENS1_21CollectiveEpilogueFwdINS6_IJSA_SC_SB_EEES9_SE_SG_Li384ELb1ELb1ELb0ELb0EEENS1_36VarlenDynamicPersistentTileSchedulerILi192ELi128ELi384ELi128ELb0ELb1ELb1ELb1ELb1ELb1EEEEEEEEEvNT_6ParamsE --------------------------
	.section	.nv.shared._ZN7cutlass13device_kernelIN5flash11enable_sm90INS1_16FlashAttnFwdSm90INS1_25CollectiveMainloopFwdSm90ILi2EN4cute5tupleIJNS5_1CILi1EEES8_S8_EEENS6_IJNS7_ILi192EEENS7_ILi128EEENS7_ILi96EEEEEELi96ENS_10bfloat16_tEfNS_4arch4Sm90ELb1ELb0ELb1ELb1ELb1ELb1ELb0ELb0ELb1ELb1ELb0ELb0EEENS1_21CollectiveEpilogueFwdINS6_IJSA_SC_SB_EEES9_SE_SG_Li384ELb1ELb1ELb0ELb0EEENS1_36VarlenDynamicPersistentTileSchedulerILi192ELi128ELi384ELi128ELb0ELb1ELb1ELb1ELb1ELb1EEEEEEEEEvNT_6ParamsE,"aw",@nobits
	.sectionflags	@""
	.align	16
	.zero		1024


//--------------------- .nv.shared._ZN7cutlass13device_kernelIN5flash11enable_sm90INS1_16FlashAttnFwdSm90INS1_25CollectiveMainloopFwdSm90ILi2EN4cute5tupleIJNS5_1CILi1EEES8_S8_EEENS6_IJNS7_ILi192EEENS7_ILi128EEENS7_ILi64EEEEEELi64ENS_10bfloat16_tEfNS_4arch4Sm90ELb0ELb0ELb1ELb0ELb1ELb0ELb0ELb1ELb1ELb1ELb0ELb0EEENS1_21CollectiveEpilogueFwdINS6_IJSA_SC_SB_EEES9_SE_SG_Li384ELb0ELb1ELb0ELb0EEENS1_29StaticPersistentTileSchedulerILb0EEEEEEEEEvNT_6ParamsE --------------------------
	.section	.nv.shared._ZN7cutlass13device_kernelIN5flash11enable_sm90INS1_16FlashAttnFwdSm90INS1_25CollectiveMainloopFwdSm90ILi2EN4cute5tupleIJNS5_1CILi1EEES8_S8_EEENS6_IJNS7_ILi192EEENS7_ILi128EEENS7_ILi64EEEEEELi64ENS_10bfloat16_tEfNS_4arch4Sm90ELb0ELb0ELb1ELb0ELb1ELb0ELb0ELb1ELb1ELb1ELb0ELb0EEENS1_21CollectiveEpilogueFwdINS6_IJSA_SC_SB_EEES9_SE_SG_Li384ELb0ELb1ELb0ELb0EEENS1_29StaticPersistentTileSchedulerILb0EEEEEEEEEvNT_6ParamsE,"aw",@nobits
	.sectionflags	@""
	.align	16
	.zero		1024


//--------------------- .nv.shared._ZN7cutlass13device_kernelIN5flash11enable_sm90INS1_16FlashAttnFwdSm90INS1_25CollectiveMainloopFwdSm90ILi2EN4cute5tupleIJNS5_1CILi1EEES8_S8_EEENS6_IJNS7_ILi192EEENS7_ILi128EEENS7_ILi64EEEEEELi64ENS_10bfloat16_tEfNS_4arch4Sm90ELb0ELb0ELb1ELb1ELb1ELb0ELb0ELb1ELb1ELb1ELb0ELb0EEENS1_21CollectiveEpilogueFwdINS6_IJSA_SC_SB_EEES9_SE_SG_Li384ELb1ELb1ELb0ELb0EEENS1_36VarlenDynamicPersistentTileSchedulerILi192ELi128ELi384ELi128ELb0ELb1ELb1ELb0ELb1ELb1EEEEEEEEEvNT_6ParamsE --------------------------
	.section	.nv.shared._ZN7cutlass13device_kernelIN5flash11enable_sm90INS1_16FlashAttnFwdSm90INS1_25CollectiveMainloopFwdSm90ILi2EN4cute5tupleIJNS5_1CILi1EEES8_S8_EEENS6_IJNS7_ILi192EEENS7_ILi128EEENS7_ILi64EEEEEELi64ENS_10bfloat16_tEfNS_4arch4Sm90ELb0ELb0ELb1ELb1ELb1ELb0ELb0ELb1ELb1ELb1ELb0ELb0EEENS1_21CollectiveEpilogueFwdINS6_IJSA_SC_SB_EEES9_SE_SG_Li384ELb1ELb1ELb0ELb0EEENS1_36VarlenDynamicPersistentTileSchedulerILi192ELi128ELi384ELi128ELb0ELb1ELb1ELb0ELb1ELb1EEEEEEEEEvNT_6ParamsE,"aw",@nobits
	.sectionflags	@""
	.align	16
	.zero		1024


//--------------------- .nv.shared._ZN7cutlass13device_kernelIN5flash11enable_sm90INS1_16FlashAttnFwdSm90INS1_25CollectiveMainloopFwdSm90ILi2EN4cute5tupleIJNS5_1CILi1EEES8_S8_EEENS6_IJNS7_ILi192EEENS7_ILi128EEENS7_ILi64EEEEEELi64ENS_10bfloat16_tEfNS_4arch4Sm90ELb0ELb0ELb1ELb1ELb1ELb1ELb0ELb1ELb1ELb1ELb0ELb0EEENS1_21CollectiveEpilogueFwdINS6_IJSA_SC_SB_EEES9_SE_SG_Li384ELb1ELb1ELb0ELb0EEENS1_36VarlenDynamicPersistentTileSchedulerILi192ELi128ELi384ELi128ELb0ELb1ELb1ELb0ELb1ELb1EEEEEEEEEvNT_6ParamsE --------------------------
	.section	.nv.shared._ZN7cutlass13device_kernelIN5flash11enable_sm90INS1_16FlashAttnFwdSm90INS1_25CollectiveMainloopFwdSm90ILi2EN4cute5tupleIJNS5_1CILi1EEES8_S8_EEENS6_IJNS7_ILi192EEENS7_ILi128EEENS7_ILi64EEEEEELi64ENS_10bfloat16_tEfNS_4arch4Sm90ELb0ELb0ELb1ELb1ELb1ELb1ELb0ELb1ELb1ELb1ELb0ELb0EEENS1_21CollectiveEpilogueFwdINS6_IJSA_SC_SB_EEES9_SE_SG_Li384ELb1ELb1ELb0ELb0EEENS1_36VarlenDynamicPersistentTileSchedulerILi192ELi128ELi384ELi128ELb0ELb1ELb1ELb0ELb1ELb1EEEEEEEEEvNT_6ParamsE,"aw",@nobits
	.sectionflags	@""
	.align	16
	.zero		1024


//--------------------- .nv.shared._ZN7cutlass13device_kernelIN5flash11enable_sm90INS1_16FlashAttnFwdSm90INS1_25CollectiveMainloopFwdSm90ILi2EN4cute5tupleIJNS5_1CILi1EEES8_S8_EEENS6_IJNS7_ILi192EEENS7_ILi128EEENS7_ILi64EEEEEELi64ENS_10bfloat16_tEfNS_4arch4Sm90ELb0ELb1ELb1ELb0ELb1ELb0ELb0ELb1ELb1ELb1ELb0ELb0EEENS1_21CollectiveEpilogueFwdINS6_IJSA_SC_SB_EEES9_SE_SG_Li384ELb0ELb1ELb0ELb0EEENS1_30DynamicPersistentTileSchedulerILi384ELi128ELb0ELb1ELb1EEEEEEEEEvNT_6ParamsE --------------------------
	.section	.nv.shared._ZN7cutlass13device_kernelIN5flash11enable_sm90INS1_16FlashAttnFwdSm90INS1_25CollectiveMainloopFwdSm90ILi2EN4cute5tupleIJNS5_1CILi1EEES8_S8_EEENS6_IJNS7_ILi192EEENS7_ILi128EEENS7_ILi64EEEEEELi64ENS_10bfloat16_tEfNS_4arch4Sm90ELb0ELb1ELb1ELb0ELb1ELb0ELb0ELb1ELb1ELb1ELb0ELb0EEENS1_21CollectiveEpilogueFwdINS6_IJSA_SC_SB_EEES9_SE_SG_Li384ELb0ELb1ELb0ELb0EEENS1_30DynamicPersistentTileSchedulerILi384ELi128ELb0ELb1ELb1EEEEEEEEEvNT_6ParamsE,"aw",@nobits
	.sectionflags	@""
	.align	16
	.zero		1024


//--------------------- .nv.shared._ZN7cutlass13device_kernelIN5flash11enable_sm90INS1_16FlashAttnFwdSm90INS1_25CollectiveMainloopFwdSm90ILi2EN4cute5tupleIJNS5_1CILi1EEES8_S8_EEENS6_IJNS7_ILi192EEENS7_ILi128EEENS7_ILi64EEEEEELi64ENS_10bfloat16_tEfNS_4arch4Sm90ELb0ELb1ELb1ELb1ELb1ELb0ELb0ELb1ELb1ELb1ELb0ELb0EEENS1_21CollectiveEpilogueFwdINS6_IJSA_SC_SB_EEES9_SE_SG_Li384ELb1ELb1ELb0ELb0EEENS1_36VarlenDynamicPersistentTileSchedulerILi192ELi128ELi384ELi128ELb0ELb1ELb1ELb1ELb0ELb1EEEEEEEEEvNT_6ParamsE --------------------------
	.section	.nv.shared._ZN7cutlass13device_kernelIN5flash11enable_sm90INS1_16FlashAttnFwdSm90INS1_25CollectiveMainloopFwdSm90ILi2EN4cute5tupleIJNS5_1CILi1EEES8_S8_EEENS6_IJNS7_ILi192EEENS7_ILi128EEENS7_ILi64EEEEEELi64ENS_10bfloat16_tEfNS_4arch4Sm90ELb0ELb1ELb1ELb1ELb1ELb0ELb0ELb1ELb1ELb1ELb0ELb0EEENS1_21CollectiveEpilogueFwdINS6_IJSA_SC_SB_EEES9_SE_SG_Li384ELb1ELb1ELb0ELb0EEENS1_36VarlenDynamicPersistentTileSchedulerILi192ELi128ELi384ELi128ELb0ELb1ELb1ELb1ELb0ELb1EEEEEEEEEvNT_6ParamsE,"aw",@nobits
	.sectionflags	@""
	.align	16
	.zero		1024


//--------------------- .nv.shared._ZN7cutlass13device_kernelIN5flash11enable_sm90INS1_16FlashAttnFwdSm90INS1_25CollectiveMainloopFwdSm90ILi2EN4cute5tupleIJNS5_1CILi1EEES8_S8_EEENS6_IJNS7_ILi192EEENS7_ILi128EEENS7_ILi64EEEEEELi64ENS_10bfloat16_tEfNS_4arch4Sm90ELb0ELb1ELb1ELb1ELb1ELb1ELb0ELb1ELb1ELb1ELb0ELb0EEENS1_21CollectiveEpilogueFwdINS6_IJSA_SC_SB_EEES9_SE_SG_Li384ELb1ELb1ELb0ELb0EEENS1_36VarlenDynamicPersistentTileSchedulerILi192ELi128ELi384ELi128ELb0ELb1ELb1ELb1ELb0ELb1EEEEEEEEEvNT_6ParamsE --------------------------
	.section	.nv.shared._ZN7cutlass13device_kernelIN5flash11enable_sm90INS1_16FlashAttnFwdSm90INS1_25CollectiveMainloopFwdSm90ILi2EN4cute5tupleIJNS5_1CILi1EEES8_S8_EEENS6_IJNS7_ILi192EEENS7_ILi128EEENS7_ILi64EEEEEELi64ENS_10bfloat16_tEfNS_4arch4Sm90ELb0ELb1ELb1ELb1ELb1ELb1ELb0ELb1ELb1ELb1ELb0ELb0EEENS1_21CollectiveEpilogueFwdINS6_IJSA_SC_SB_EEES9_SE_SG_Li384ELb1ELb1ELb0ELb0EEENS1_36VarlenDynamicPersistentTileSchedulerILi192ELi128ELi384ELi128ELb0ELb1ELb1ELb1ELb0ELb1EEEEEEEEEvNT_6ParamsE,"aw",@nobits
	.sectionflags	@""
	.align	16
	.zero		1024


//--------------------- .nv.shared._ZN7cutlass13device_kernelIN5flash11enable_sm90INS1_16FlashAttnFwdSm90INS1_25CollectiveMainloopFwdSm90ILi2EN4cute5tupleIJNS5_1CILi1EEES8_S8_EEENS6_IJNS7_ILi192EEENS7_ILi128EEENS7_ILi64EEEEEELi64ENS_10bfloat16_tEfNS_4arch4Sm90ELb1ELb0ELb1ELb0ELb1ELb0ELb0ELb1ELb1ELb1ELb0ELb0EEENS1_21CollectiveEpilogueFwdINS6_IJSA_SC_SB_EEES9_SE_SG_Li384ELb0ELb1ELb0ELb0EEENS1_30DynamicPersistentTileSchedulerILi384ELi128ELb0ELb1ELb1EEEEEEEEEvNT_6ParamsE --------------------------
	.section	.nv.shared._ZN7cutlass13device_kernelIN5flash11enable_sm90INS1_16FlashAttnFwdSm90INS1_25CollectiveMainloopFwdSm90ILi2EN4cute5tupleIJNS5_1CILi1EEES8_S8_EEENS6_IJNS7_ILi192EEENS7_ILi128EEENS7_ILi64EEEEEELi64ENS_10bfloat16_tEfNS_4arch4Sm90ELb1ELb0ELb1ELb0ELb1ELb0ELb0ELb1ELb1ELb1ELb0ELb0EEENS1_21CollectiveEpilogueFwdINS6_IJSA_SC_SB_EEES9_SE_SG_Li384ELb0ELb1ELb0ELb0EEENS1_30DynamicPersistentTileSchedulerILi384ELi128ELb0ELb1ELb1EEEEEEEEEvNT_6ParamsE,"aw",@nobits
	.sectionflags	@""
	.align	16
	.zero		1024


//--------------------- .nv.shared._ZN7cutlass13device_kernelIN5flash11enable_sm90INS1_16FlashAttnFwdSm90INS1_25CollectiveMainloopFwdSm90ILi2EN4cute5tupleIJNS5_1CILi1EEES8_S8_EEENS6_IJNS7_ILi192EEENS7_ILi128EEENS7_ILi64EEEEEELi64ENS_10bfloat16_tEfNS_4arch4Sm90ELb1ELb0ELb1ELb1ELb1ELb0ELb0ELb1ELb1ELb1ELb0ELb0EEENS1_21CollectiveEpilogueFwdINS6_IJSA_SC_SB_EEES9_SE_SG_Li384ELb1ELb1ELb0ELb0EEENS1_36VarlenDynamicPersistentTileSchedulerILi192ELi128ELi384ELi128ELb0ELb1ELb1ELb1ELb1ELb1EEEEEEEEEvNT_6ParamsE --------------------------
	.section	.nv.shared._ZN7cutlass13device_kernelIN5flash11enable_sm90INS1_16FlashAttnFwdSm90INS1_25CollectiveMainloopFwdSm90ILi2EN4cute5tupleIJNS5_1CILi1EEES8_S8_EEENS6_IJNS7_ILi192EEENS7_ILi128EEENS7_ILi64EEEEEELi64ENS_10bfloat16_tEfNS_4arch4Sm90ELb1ELb0ELb1ELb1ELb1ELb0ELb0ELb1ELb1ELb1ELb0ELb0EEENS1_21CollectiveEpilogueFwdINS6_IJSA_SC_SB_EEES9_SE_SG_Li384ELb1ELb1ELb0ELb0EEENS1_36VarlenDynamicPersistentTileSchedulerILi192ELi128ELi384ELi128ELb0ELb1ELb1ELb1ELb1ELb1EEEEEEEEEvNT_6ParamsE,"aw",@nobits
	.sectionflags	@""
	.align	16
	.zero		1024


//--------------------- .nv.shared._ZN7cutlass13device_kernelIN5flash11enable_sm90INS1_16FlashAttnFwdSm90INS1_25CollectiveMainloopFwdSm90ILi2EN4cute5tupleIJNS5_1CILi1EEES8_S8_EEENS6_IJNS7_ILi192EEENS7_ILi128EEENS7_ILi64EEEEEELi64ENS_10bfloat16_tEfNS_4arch4Sm90ELb1ELb0ELb1ELb1ELb1ELb1ELb0ELb1ELb1ELb1ELb0ELb0EEENS1_21CollectiveEpilogueFwdINS6_IJSA_SC_SB_EEES9_SE_SG_Li384ELb1ELb1ELb0ELb0EEENS1_36VarlenDynamicPersistentTileSchedulerILi192ELi128ELi384ELi128ELb0ELb1ELb1ELb1ELb1ELb1EEEEEEEEEvNT_6ParamsE --------------------------
	.section	.nv.shared._ZN7cutlass13device_kernelIN5flash11enable_sm90INS1_16FlashAttnFwdSm90INS1_25CollectiveMainloopFwdSm90ILi2EN4cute5tupleIJNS5_1CILi1EEES8_S8_EEENS6_IJNS7_ILi192EEENS7_ILi128EEENS7_ILi64EEEEEELi64ENS_10bfloat16_tEfNS_4arch4Sm90ELb1ELb0ELb1ELb1ELb1ELb1ELb0ELb1ELb1ELb1ELb0ELb0EEENS1_21CollectiveEpilogueFwdINS6_IJSA_SC_SB_EEES9_SE_SG_Li384ELb1ELb1ELb0ELb0EEENS1_36VarlenDynamicPersistentTileSchedulerILi192ELi128ELi384ELi128ELb0ELb1ELb1ELb1ELb1ELb1EEEEEEEEEvNT_6ParamsE,"aw",@nobits
	.sectionflags	@""
	.align	16
	.zero		1024


//--------------------- .nv.constant0._ZN7cutlass13device_kernelIN5flash11enable_sm90INS1_16FlashAttnFwdSm90INS1_25CollectiveMainloopFwdSm90ILi2EN4cute5tupleIJNS5_1CILi1EEES8_S8_EEENS6_IJNS7_ILi128EEENS7_ILi80EEENS7_ILi256EEEEEELi256ENS_10bfloat16_tEfNS_4arch4Sm90ELb0ELb0ELb1ELb0ELb1ELb0ELb0ELb1ELb1ELb1ELb0ELb0EEENS1_21CollectiveEpilogueFwdINS6_IJSA_SC_SB_EEES9_SE_SG_Li256ELb0ELb1ELb0ELb0EEENS1_29StaticPersistentTileSchedulerILb0EEEEEEEEEvNT_6ParamsE --------------------------
	.section	.nv.constant0._ZN7cutlass13device_kernelIN5flash11enable_sm90INS1_16FlashAttnFwdSm90INS1_25CollectiveMainloopFwdSm90ILi2EN4cute5tupleIJNS5_1CILi1EEES8_S8_EEENS6_IJNS7_ILi128EEENS7_ILi80EEENS7_ILi256EEEEEELi256ENS_10bfloat16_tEfNS_4arch4Sm90ELb0ELb0ELb1ELb0ELb1ELb0ELb0ELb1ELb1ELb1ELb0ELb0EEENS1_21CollectiveEpilogueFwdINS6_IJSA_SC_SB_EEES9_SE_SG_Li256ELb0ELb1ELb0ELb0EEENS1_29StaticPersistentTileSchedulerILb0EEEEEEEEEvNT_6ParamsE,"a",@progbits
	.sectionflags	@""
	.align	4
.nv.constant0._ZN7cutlass13device_kernelIN5flash11enable_sm90INS1_16FlashAttnFwdSm90INS1_25CollectiveMainloopFwdSm90ILi2EN4cute5tupleIJNS5_1CILi1EEES8_S8_EEENS6_IJNS7_ILi128EEENS7_ILi80EEENS7_ILi256EEEEEELi256ENS_10bfloat16_tEfNS_4arch4Sm90ELb0ELb0ELb1ELb0ELb1ELb0ELb0ELb1ELb1ELb1ELb0ELb0EEENS1_21CollectiveEpilogueFwdINS6_IJSA_SC_SB_EEES9_SE_SG_Li256ELb0ELb1ELb0ELb0EEENS1_29StaticPersistentTileSchedulerILb0EEEEEEEEEvNT_6ParamsE:
	.zero		3200


//--------------------- .nv.constant0._ZN7cutlass13device_kernelIN5flash11enable_sm90INS1_16FlashAttnFwdSm90INS1_25CollectiveMainloopFwdSm90ILi2EN4cute5tupleIJNS5_1CILi1EEES8_S8_EEENS6_IJNS7_ILi128EEENS7_ILi80EEENS7_ILi256EEEEEELi256ENS_10bfloat16_tEfNS_4arch4Sm90ELb0ELb0ELb1ELb1ELb1ELb0ELb0ELb1ELb1ELb1ELb0ELb0EEENS1_21CollectiveEpilogueFwdINS6_IJSA_SC_SB_EEES9_SE_SG_Li256ELb1ELb1ELb0ELb0EEENS1_36VarlenDynamicPersistentTileSchedulerILi128ELi80ELi256ELi128ELb0ELb1ELb1ELb0ELb1ELb1EEEEEEEEEvNT_6ParamsE --------------------------
	.section	.nv.constant0._ZN7cutlass13device_kernelIN5flash11enable_sm90INS1_16FlashAttnFwdSm90INS1_25CollectiveMainloopFwdSm90ILi2EN4cute5tupleIJNS5_1CILi1EEES8_S8_EEENS6_IJNS7_ILi128EEENS7_ILi80EEENS7_ILi256EEEEEELi256ENS_10bfloat16_tEfNS_4arch4Sm90ELb0ELb0ELb1ELb1ELb1ELb0ELb0ELb1ELb1ELb1ELb0ELb0EEENS1_21CollectiveEpilogueFwdINS6_IJSA_SC_SB_EEES9_SE_SG_Li256ELb1ELb1ELb0ELb0EEENS1_36VarlenDynamicPersistentTileSchedulerILi128ELi80ELi256ELi128ELb0ELb1ELb1ELb0ELb1ELb1EEEEEEEEEvNT_6ParamsE,"a",@progbits
	.sectionflags	@""
	.align	4
.nv.constant0._ZN7cutlass13device_kernelIN5flash11enable_sm90INS1_16FlashAttnFwdSm90INS1_25CollectiveMainloopFwdSm90ILi2EN4cute5tupleIJNS5_1CILi1EEES8_S8_EEENS6_IJNS7_ILi128EEENS7_ILi80EEENS7_ILi256EEEEEELi256ENS_10bfloat16_tEfNS_4arch4Sm90ELb0ELb0ELb1ELb1ELb1ELb0ELb0ELb1ELb1ELb1ELb0ELb0EEENS1_21CollectiveEpilogueFwdINS6_IJSA_SC_SB_EEES9_SE_SG_Li256ELb1ELb1ELb0ELb0EEENS1_36VarlenDynamicPersistentTileSchedulerILi128ELi80ELi256ELi128ELb0ELb1ELb1ELb0ELb1ELb1EEEEEEEEEvNT_6ParamsE:
	.zero		3328


//--------------------- .nv.constant0._ZN7cutlass13device_kernelIN5flash11enable_sm90INS1_16FlashAttnFwdSm90INS1_25CollectiveMainloopFwdSm90ILi2EN4cute5tupleIJNS5_1CILi1EEES8_S8_EEENS6_IJNS7_ILi128EEENS7_ILi80EEENS7_ILi256EEEEEELi256ENS_10bfloat16_tEfNS_4arch4Sm90ELb0ELb0ELb1ELb1ELb1ELb1ELb0ELb1ELb1ELb1ELb0ELb0EEENS1_21CollectiveEpilogueFwdINS6_IJSA_SC_SB_EEES9_SE_SG_Li256ELb1ELb1ELb0ELb0EEENS1_36VarlenDynamicPersistentTileSchedulerILi128ELi80ELi256ELi128ELb0ELb1ELb1ELb0ELb1ELb1EEEEEEEEEvNT_6ParamsE --------------------------
	.section	.nv.constant0._ZN7cutlass13device_kernelIN5flash11enable_sm90INS1_16FlashAttnFwdSm90INS1_25CollectiveMainloopFwdSm90ILi2EN4cute5tupleIJNS5_1CILi1EEES8_S8_EEENS6_IJNS7_ILi128EEENS7_ILi80EEENS7_ILi256EEEEEELi256ENS_10bfloat16_tEfNS_4arch4Sm90ELb0ELb0ELb1ELb1ELb1ELb1ELb0ELb1ELb1ELb1ELb0ELb0EEENS1_21CollectiveEpilogueFwdINS6_IJSA_SC_SB_EEES9_SE_SG_Li256ELb1ELb1ELb0ELb0EEENS1_36VarlenDynamicPersistentTileSchedulerILi128ELi80ELi256ELi128ELb0ELb1ELb1ELb0ELb1ELb1EEEEEEEEEvNT_6ParamsE,"a",@progbits
	.sectionflags	@""
	.align	4
.nv.constant0._ZN7cutlass13device_kernelIN5flash11enable_sm90INS1_16FlashAttnFwdSm90INS1_25CollectiveMainloopFwdSm90ILi2EN4cute5tupleIJNS5_1CILi1EEES8_S8_EEENS6_IJNS7_ILi128EEENS7_ILi80EEENS7_ILi256EEEEEELi256ENS_10bfloat16_tEfNS_4arch4Sm90ELb0ELb0ELb1ELb1ELb1ELb1ELb0ELb1ELb1ELb1ELb0ELb0EEENS1_21CollectiveEpilogueFwdINS6_IJSA_SC_SB_EEES9_SE_SG_Li256ELb1ELb1ELb0ELb0EEENS1_36VarlenDynamicPersistentTileSchedulerILi128ELi80ELi256ELi128ELb0ELb1ELb1ELb0ELb1ELb1EEEEEEEEEvNT_6ParamsE:
	.zero		3328


//--------------------- .nv.constant0._ZN7cutlass13device_kernelIN5flash11enable_sm90INS1_16FlashAttnFwdSm90INS1_25CollectiveMainloopFwdSm90ILi2EN4cute5tupleIJNS5_1CILi1EEES8_S8_EEENS6_IJNS7_ILi128EEENS7_ILi64EEENS7_ILi256EEEEEELi256ENS_10bfloat16_tEfNS_4arch4Sm90ELb0ELb1ELb1ELb0ELb1ELb0ELb0ELb1ELb1ELb1ELb0ELb0EEENS1_21CollectiveEpilogueFwdINS6_IJSA_SC_SB_EEES9_SE_SG_Li256ELb0ELb1ELb0ELb0EEENS1_30DynamicPersistentTileSchedulerILi256ELi128ELb0ELb1ELb1EEEEEEEEEvNT_6ParamsE --------------------------
	.section	.nv.constant0._ZN7cutlass13device_kernelIN5flash11enable_sm90INS1_16FlashAttnFwdSm90INS1_25CollectiveMainloopFwdSm90ILi2EN4cute5tupleIJNS5_1CILi1EEES8_S8_EEENS6_IJNS7_ILi128EEENS7_ILi64EEENS7_ILi256EEEEEELi256ENS_10bfloat16_tEfNS_4arch4Sm90ELb0ELb1ELb1ELb0ELb1ELb0ELb0ELb1ELb1ELb1ELb0ELb0EEENS1_21CollectiveEpilogueFwdINS6_IJSA_SC_SB_EEES9_SE_SG_Li256ELb0ELb1ELb0ELb0EEENS1_30DynamicPersistentTileSchedulerILi256ELi128ELb0ELb1ELb1EEEEEEEEEvNT_6ParamsE,"a",@progbits
	.sectionflags	@""
	.align	4
.nv.constant0._ZN7cutlass13device_kernelIN5flash11enable_sm90INS1_16FlashAttnFwdSm90INS1_25CollectiveMainloopFwdSm90ILi2EN4cute5tupleIJNS5_1CILi1EEES8_S8_EEENS6_IJNS7_ILi128EEENS7_ILi64EEENS7_ILi256EEEEEELi256ENS_10bfloat16_tEfNS_4arch4Sm90ELb0ELb1ELb1ELb0ELb1ELb0ELb0ELb1ELb1ELb1ELb0ELb0EEENS1_21CollectiveEpilogueFwdINS6_IJSA_SC_SB_EEES9_SE_SG_Li256ELb0ELb1ELb0ELb0EEENS1_30DynamicPersistentTileSchedulerILi256ELi128ELb0ELb1ELb1EEEEEEEEEvNT_6ParamsE:
	.zero		3328


//--------------------- .nv.constant0._ZN7cutlass13device_kernelIN5flash11enable_sm90INS1_16FlashAttnFwdSm90INS1_25CollectiveMainloopFwdSm90ILi2EN4cute5tupleIJNS5_1CILi1EEES8_S8_EEENS6_IJNS7_ILi128EEENS7_ILi64EEENS7_ILi256EEEEEELi256ENS_10bfloat16_tEfNS_4arch4Sm90ELb0ELb1ELb1ELb1ELb1ELb0ELb0ELb1ELb1ELb1ELb0ELb0EEENS1_21CollectiveEpilogueFwdINS6_IJSA_SC_SB_EEES9_SE_SG_Li256ELb1ELb1ELb0ELb0EEENS1_36VarlenDynamicPersistentTileSchedulerILi128ELi64ELi256ELi128ELb0ELb1ELb1ELb1ELb0ELb1EEEEEEEEEvNT_6ParamsE --------------------------
	.section	.nv.constant0._ZN7cutlass13device_kernelIN5flash11enable_sm90INS1_16FlashAttnFwdSm90INS1_25CollectiveMainloopFwdSm90ILi2EN4cute5tupleIJNS5_1CILi1EEES8_S8_EEENS6_IJNS7_ILi128EEENS7_ILi64EEENS7_ILi256EEEEEELi256ENS_10bfloat16_tEfNS_4arch4Sm90ELb0ELb1ELb1ELb1ELb1ELb0ELb0ELb1ELb1ELb1ELb0ELb0EEENS1_21CollectiveEpilogueFwdINS6_IJSA_SC_SB_EEES9_SE_SG_Li256ELb1ELb1ELb0ELb0EEENS1_36VarlenDynamicPersistentTileSchedulerILi128ELi64ELi256ELi128ELb0ELb1ELb1ELb1ELb0ELb1EEEEEEEEEvNT_6ParamsE,"a",@progbits
	.sectionflags	@""
	.align	4
.nv.constant0._ZN7cutlass13device_kernelIN5flash11enable_sm90INS1_16FlashAttnFwdSm90INS1_25CollectiveMainloopFwdSm90ILi2EN4cute5tupleIJNS5_1CILi1EEES8_S8_EEENS6_IJNS7_ILi128EEENS7_ILi64EEENS7_ILi256EEEEEELi256ENS_10bfloat16_tEfNS_4arch4Sm90ELb0ELb1ELb1ELb1ELb1ELb0ELb0ELb1ELb1ELb1ELb0ELb0EEENS1_21CollectiveEpilogueFwdINS6_IJSA_SC_SB_EEES9_SE_SG_Li256ELb1ELb1ELb0ELb0EEENS1_36VarlenDynamicPersistentTileSchedulerILi128ELi64ELi256ELi128ELb0ELb1ELb1ELb1ELb0ELb1EEEEEEEEEvNT_6ParamsE:
	.zero		3328


//--------------------- .nv.constant0._ZN7cutlass13device_kernelIN5flash11enable_sm90INS1_16FlashAttnFwdSm90INS1_25CollectiveMainloopFwdSm90ILi2EN4cute5tupleIJNS5_1CILi1EEES8_S8_EEENS6_IJNS7_ILi128EEENS7_ILi64EEENS7_ILi256EEEEEELi256ENS_10bfloat16_tEfNS_4arch4Sm90ELb0ELb1ELb1ELb1ELb1ELb1ELb0ELb1ELb1ELb1ELb0ELb0EEENS1_21CollectiveEpilogueFwdINS6_IJSA_SC_SB_EEES9_SE_SG_Li256ELb1ELb1ELb0ELb0EEENS1_36VarlenDynamicPersistentTileSchedulerILi128ELi64ELi256ELi128ELb0ELb1ELb1ELb1ELb0ELb1EEEEEEEEEvNT_6ParamsE --------------------------
	.section	.nv.constant0._ZN7cutlass13device_kernelIN5flash11enable_sm90INS1_16FlashAttnFwdSm90INS1_25CollectiveMainloopFwdSm90ILi2EN4cute5tupleIJNS5_1CILi1EEES8_S8_EEENS6_IJNS7_ILi128EEENS7_ILi64EEENS7_ILi256EEEEEELi256ENS_10bfloat16_tEfNS_4arch4Sm90ELb0ELb1ELb1ELb1ELb1ELb1ELb0ELb1ELb1ELb1ELb0ELb0EEENS1_21CollectiveEpilogueFwdINS6_IJSA_SC_SB_EEES9_SE_SG_Li256ELb1ELb1ELb0ELb0EEENS1_36VarlenDynamicPersistentTileSchedulerILi128ELi64ELi256ELi128ELb0ELb1ELb1ELb1ELb0ELb1EEEEEEEEEvNT_6ParamsE,"a",@progbits
	.sectionflags	@""
	.align	4
.nv.constant0._ZN7cutlass13device_kernelIN5flash11enable_sm90INS1_16FlashAttnFwdSm90INS1_25CollectiveMainloopFwdSm90ILi2EN4cute5tupleIJNS5_1CILi1EEES8_S8_EEENS6_IJNS7_ILi128EEENS7_ILi64EEENS7_ILi256EEEEEELi256ENS_10bfloat16_tEfNS_4arch4Sm90ELb0ELb1ELb1ELb1ELb1ELb1ELb0ELb1ELb1ELb1ELb0ELb0EEENS1_21CollectiveEpilogueFwdINS6_IJSA_SC_SB_EEES9_SE_SG_Li256ELb1ELb1ELb0ELb0EEENS1_36VarlenDynamicPersistentTileSchedulerILi128ELi64ELi256ELi128ELb0ELb1ELb1ELb1ELb0ELb1EEEEEEEEEvNT_6ParamsE:
	.zero		3328


//--------------------- .nv.constant0._ZN7cutlass13device_kernelIN5flash11enable_sm90INS1_16FlashAttnFwdSm90INS1_25CollectiveMainloopFwdSm90ILi2EN4cute5tupleIJNS5_1CILi1EEES8_S8_EEENS6_IJNS7_ILi128EEENS7_ILi80EEENS7_ILi256EEEEEELi256ENS_10bfloat16_tEfNS_4arch4Sm90ELb1ELb0ELb1ELb0ELb1ELb0ELb0ELb1ELb1ELb1ELb0ELb0EEENS1_21CollectiveEpilogueFwdINS6_IJSA_SC_SB_EEES9_SE_SG_Li256ELb0ELb1ELb0ELb0EEENS1_30DynamicPersistentTileSchedulerILi256ELi128ELb0ELb1ELb1EEEEEEEEEvNT_6ParamsE --------------------------
	.section	.nv.constant0._ZN7cutlass13device_kernelIN5flash11enable_sm90INS1_16FlashAttnFwdSm90INS1_25CollectiveMainloopFwdSm90ILi2EN4cute5tupleIJNS5_1CILi1EEES8_S8_EEENS6_IJNS7_ILi128EEENS7_ILi80EEENS7_ILi256EEEEEELi256ENS_10bfloat16_tEfNS_4arch4Sm90ELb1ELb0ELb1ELb0ELb1ELb0ELb0ELb1ELb1ELb1ELb0ELb0EEENS1_21CollectiveEpilogueFwdINS6_IJSA_SC_SB_EEES9_SE_SG_Li256ELb0ELb1ELb0ELb0EEENS1_30DynamicPersistentTileSchedulerILi256ELi128ELb0ELb1ELb1EEEEEEEEEvNT_6ParamsE,"a",@progbits
	.sectionflags	@""
	.align	4
.nv.constant0._ZN7cutlass13device_kernelIN5flash11enable_sm90INS1_16FlashAttnFwdSm90INS1_25CollectiveMainloopFwdSm90ILi2EN4cute5tupleIJNS5_1CILi1EEES8_S8_EEENS6_IJNS7_ILi128EEENS7_ILi80EEENS7_ILi256EEEEEELi256ENS_10bfloat16_tEfNS_4arch4Sm90ELb1ELb0ELb1ELb0ELb1ELb0ELb0ELb1ELb1ELb1ELb0ELb0EEENS1_21CollectiveEpilogueFwdINS6_IJSA_SC_SB_EEES9_SE_SG_Li256ELb0ELb1ELb0ELb0EEENS1_30DynamicPersistentTileSchedulerILi256ELi128ELb0ELb1ELb1EEEEEEEEEvNT_6ParamsE:
	.zero		3328


//--------------------- .nv.constant0._ZN7cutlass13device_kernelIN5flash11enable_sm90INS1_16FlashAttnFwdSm90INS1_25CollectiveMainloopFwdSm90ILi2EN4cute5tupleIJNS5_1CILi1EEES8_S8_EEENS6_IJNS7_ILi128EEENS7_ILi80EEENS7_ILi256EEEEEELi256ENS_10bfloat16_tEfNS_4arch4Sm90ELb1ELb0ELb1ELb1ELb1ELb0ELb0ELb1ELb1ELb1ELb0ELb0EEENS1_21CollectiveEpilogueFwdINS6_IJSA_SC_SB_EEES9_SE_SG_Li256ELb1ELb1ELb0ELb0EEENS1_36VarlenDynamicPersistentTileSchedulerILi128ELi80ELi256ELi128ELb0ELb1ELb1ELb1ELb1ELb1EEEEEEEEEvNT_6ParamsE --------------------------
	.section	.nv.constant0._ZN7cutlass13device_kernelIN5flash11enable_sm90INS1_16FlashAttnFwdSm90INS1_25CollectiveMainloopFwdSm90ILi2EN4cute5tupleIJNS5_1CILi1EEES8_S8_EEENS6_IJNS7_ILi128EEENS7_ILi80EEENS7_ILi256EEEEEELi256ENS_10bfloat16_tEfNS_4arch4Sm90ELb1ELb0ELb1ELb1ELb1ELb0ELb0ELb1ELb1ELb1ELb0ELb0EEENS1_21CollectiveEpilogueFwdINS6_IJSA_SC_SB_EEES9_SE_SG_Li256ELb1ELb1ELb0ELb0EEENS1_36VarlenDynamicPersistentTileSchedulerILi128ELi80ELi256ELi128ELb0ELb1ELb1ELb1ELb1ELb1EEEEEEEEEvNT_6ParamsE,"a",@progbits
	.sectionflags	@""
	.align	4
.nv.constant0._ZN7cutlass13device_kernelIN5flash11enable_sm90INS1_16FlashAttnFwdSm90INS1_25CollectiveMainloopFwdSm90ILi2EN4cute5tupleIJNS5_1CILi1EEES8_S8_EEENS6_IJNS7_ILi128EEENS7_ILi80EEENS7_ILi256EEEEEELi256ENS_10bfloat16_tEfNS_4arch4Sm90ELb1ELb0ELb1ELb1ELb1ELb0ELb0ELb1ELb1ELb1ELb0ELb0EEENS1_21CollectiveEpilogueFwdINS6_IJSA_SC_SB_EEES9_SE_SG_Li256ELb1ELb1ELb0ELb0EEENS1_36VarlenDynamicPersistentTileSchedulerILi128ELi80ELi256ELi128ELb0ELb1ELb1ELb1ELb1ELb1EEEEEEEEEvNT_6ParamsE:
	.zero		3328


//--------------------- .nv.constant0._ZN7cutlass13device_kernelIN5flash11enable_sm90INS1_16FlashAttnFwdSm90INS1_25CollectiveMainloopFwdSm90ILi2EN4cute5tupleIJNS5_1CILi1EEES8_S8_EEENS6_IJNS7_ILi128EEENS7_ILi80EEENS7_ILi256EEEEEELi256ENS_10bfloat16_tEfNS_4arch4Sm90ELb1ELb0ELb1ELb1ELb1ELb1ELb0ELb1ELb1ELb1ELb0ELb0EEENS1_21CollectiveEpilogueFwdINS6_IJSA_SC_SB_EEES9_SE_SG_Li256ELb1ELb1ELb0ELb0EEENS1_36VarlenDynamicPersistentTileSchedulerILi128ELi80ELi256ELi128ELb0ELb1ELb1ELb1ELb1ELb1EEEEEEEEEvNT_6ParamsE --------------------------
	.section	.nv.constant0._ZN7cutlass13device_kernelIN5flash11enable_sm90INS1_16FlashAttnFwdSm90INS1_25CollectiveMainloopFwdSm90ILi2EN4cute5tupleIJNS5_1CILi1EEES8_S8_EEENS6_IJNS7_ILi128EEENS7_ILi80EEENS7_ILi256EEEEEELi256ENS_10bfloat16_tEfNS_4arch4Sm90ELb1ELb0ELb1ELb1ELb1ELb1ELb0ELb1ELb1ELb1ELb0ELb0EEENS1_21CollectiveEpilogueFwdINS6_IJSA_SC_SB_EEES9_SE_SG_Li256ELb1ELb1ELb0ELb0EEENS1_36VarlenDynamicPersistentTileSchedulerILi128ELi80ELi256ELi128ELb0ELb1ELb1ELb1ELb1ELb1EEEEEEEEEvNT_6ParamsE,"a",@progbits
	.sectionflags	@""
	.align	4
.nv.constant0._ZN7cutlass13device_kernelIN5flash11enable_sm90INS1_16FlashAttnFwdSm90INS1_25CollectiveMainloopFwdSm90ILi2EN4cute5tupleIJNS5_1CILi1EEES8_S8_EEENS6_IJNS7_ILi128EEENS7_ILi80EEENS7_ILi256EEEEEELi256ENS_10bfloat16_tEfNS_4arch4Sm90ELb1ELb0ELb1ELb1ELb1ELb1ELb0ELb1ELb1ELb1ELb0ELb0EEENS1_21CollectiveEpilogueFwdINS6_IJSA_SC_SB_EEES9_SE_SG_Li256ELb1ELb1ELb0ELb0EEENS1_36VarlenDynamicPersistentTileSchedulerILi128ELi80ELi256ELi128ELb0ELb1ELb1ELb1ELb1ELb1EEEEEEEEEvNT_6ParamsE:
	.zero		3328


//--------------------- .nv.constant0._ZN7cutlass13device_kernelIN5flash11enable_sm90INS1_16FlashAttnFwdSm90INS1_25CollectiveMainloopFwdSm90ILi2EN4cute5tupleIJNS5_1CILi1EEES8_S8_EEENS6_IJNS7_ILi128EEENS7_ILi96EEENS7_ILi192EEEEEELi192ENS_10bfloat16_tEfNS_4arch4Sm90ELb0ELb0ELb1ELb0ELb1ELb0ELb0ELb1ELb1ELb1ELb0ELb0EEENS1_21CollectiveEpilogueFwdINS6_IJSA_SC_SB_EEES9_SE_SG_Li256ELb0ELb1ELb0ELb0EEENS1_29StaticPersistentTileSchedulerILb0EEEEEEEEEvNT_6ParamsE --------------------------
	.section	.nv.constant0._ZN7cutlass13device_kernelIN5flash11enable_sm90INS1_16FlashAttnFwdSm90INS1_25CollectiveMainloopFwdSm90ILi2EN4cute5tupleIJNS5_1CILi1EEES8_S8_EEENS6_IJNS7_ILi128EEENS7_ILi96EEENS7_ILi192EEEEEELi192ENS_10bfloat16_tEfNS_4arch4Sm90ELb0ELb0ELb1ELb0ELb1ELb0ELb0ELb1ELb1ELb1ELb0ELb0EEENS1_21CollectiveEpilogueFwdINS6_IJSA_SC_SB_EEES9_SE_SG_Li256ELb0ELb1ELb0ELb0EEENS1_29StaticPersistentTileSchedulerILb0EEEEEEEEEvNT_6ParamsE,"a",@progbits
	.sectionflags	@""
	.align	4
.nv.constant0._ZN7cutlass13device_kernelIN5flash11enable_sm90INS1_16FlashAttnFwdSm90INS1_25CollectiveMainloopFwdSm90ILi2EN4cute5tupleIJNS5_1CILi1EEES8_S8_EEENS6_IJNS7_ILi128EEENS7_ILi96EEENS7_ILi192EEEEEELi192ENS_10bfloat16_tEfNS_4arch4Sm90ELb0ELb0ELb1ELb0ELb1ELb0ELb0ELb1ELb1ELb1ELb0ELb0EEENS1_21CollectiveEpilogueFwdINS6_IJSA_SC_SB_EEES9_SE_SG_Li256ELb0ELb1ELb0ELb0EEENS1_29StaticPersistentTileSchedulerILb0EEEEEEEEEvNT_6ParamsE:
	.zero		3200


//--------------------- .nv.constant0._ZN7cutlass13device_kernelIN5flash11enable_sm90INS1_16FlashAttnFwdSm90INS1_25CollectiveMainloopFwdSm90ILi2EN4cute5tupleIJNS5_1CILi1EEES8_S8_EEENS6_IJNS7_ILi128EEENS7_ILi96EEENS7_ILi192EEEEEELi192ENS_10bfloat16_tEfNS_4arch4Sm90ELb0ELb0ELb1ELb1ELb1ELb0ELb0ELb1ELb1ELb1ELb0ELb0EEENS1_21CollectiveEpilogueFwdINS6_IJSA_SC_SB_EEES9_SE_SG_Li256ELb1ELb1ELb0ELb0EEENS1_36VarlenDynamicPersistentTileSchedulerILi128ELi96ELi256ELi128ELb0ELb1ELb1ELb0ELb1ELb1EEEEEEEEEvNT_6ParamsE --------------------------
	.section	.nv.constant0._ZN7cutlass13device_kernelIN5flash11enable_sm90INS1_16FlashAttnFwdSm90INS1_25CollectiveMainloopFwdSm90ILi2EN4cute5tupleIJNS5_1CILi1EEES8_S8_EEENS6_IJNS7_ILi128EEENS7_ILi96EEENS7_ILi192EEEEEELi192ENS_10bfloat16_tEfNS_4arch4Sm90ELb0ELb0ELb1ELb1ELb1ELb0ELb0ELb1ELb1ELb1ELb0ELb0EEENS1_21CollectiveEpilogueFwdINS6_IJSA_SC_SB_EEES9_SE_SG_Li256ELb1ELb1ELb0ELb0EEENS1_36VarlenDynamicPersistentTileSchedulerILi128ELi96ELi256ELi128ELb0ELb1ELb1ELb0ELb1ELb1EEEEEEEEEvNT_6ParamsE,"a",@progbits
	.sectionflags	@""
	.align	4
.nv.constant0._ZN7cutlass13device_kernelIN5flash11enable_sm90INS1_16FlashAttnFwdSm90INS1_25CollectiveMainloopFwdSm90ILi2EN4cute5tupleIJNS5_1CILi1EEES8_S8_EEENS6_IJNS7_ILi128EEENS7_ILi96EEENS7_ILi192EEEEEELi192ENS_10bfloat16_tEfNS_4arch4Sm90ELb0ELb0ELb1ELb1ELb1ELb0ELb0ELb1ELb1ELb1ELb0ELb0EEENS1_21CollectiveEpilogueFwdINS6_IJSA_SC_SB_EEES9_SE_SG_Li256ELb1ELb1ELb0ELb0EEENS1_36VarlenDynamicPersistentTileSchedulerILi128ELi96ELi256ELi128ELb0ELb1ELb1ELb0ELb1ELb1EEEEEEEEEvNT_6ParamsE:
	.zero		3328


//--------------------- .nv.constant0._ZN7cutlass13device_kernelIN5flash11enable_sm90INS1_16FlashAttnFwdSm90INS1_25CollectiveMainloopFwdSm90ILi2EN4cute5tupleIJNS5_1CILi1EEES8_S8_EEENS6_IJNS7_ILi128EEENS7_ILi96EEENS7_ILi192EEEEEELi192ENS_10bfloat16_tEfNS_4arch4Sm90ELb0ELb0ELb1ELb1ELb1ELb1ELb0ELb1ELb1ELb1ELb0ELb0EEENS1_21CollectiveEpilogueFwdINS6_IJSA_SC_SB_EEES9_SE_SG_Li256ELb1ELb1ELb0ELb0EEENS1_36VarlenDynamicPersistentTileSchedulerILi128ELi96ELi256ELi128ELb0ELb1ELb1ELb0ELb1ELb1EEEEEEEEEvNT_6ParamsE --------------------------
	.section	.nv.constant0._ZN7cutlass13device_kernelIN5flash11enable_sm90INS1_16FlashAttnFwdSm90INS1_25CollectiveMainloopFwdSm90ILi2EN4cute5tupleIJNS5_1CILi1EEES8_S8_EEENS6_IJNS7_ILi128EEENS7_ILi96EEENS7_ILi192EEEEEELi192ENS_10bfloat16_tEfNS_4arch4Sm90ELb0ELb0ELb1ELb1ELb1ELb1ELb0ELb1ELb1ELb1ELb0ELb0EEENS1_21CollectiveEpilogueFwdINS6_IJSA_SC_SB_EEES9_SE_SG_Li256ELb1ELb1ELb0ELb0EEENS1_36VarlenDynamicPersistentTileSchedulerILi128ELi96ELi256ELi128ELb0ELb1ELb1ELb0ELb1ELb1EEEEEEEEEvNT_6ParamsE,"a",@progbits
	.sectionflags	@""
	.align	4
.nv.constant0._ZN7cutlass13device_kernelIN5flash11enable_sm90INS1_16FlashAttnFwdSm90INS1_25CollectiveMainloopFwdSm90ILi2EN4cute5tupleIJNS5_1CILi1EEES8_S8_EEENS6_IJNS7_ILi128EEENS7_ILi96EEENS7_ILi192EEEEEELi192ENS_10bfloat16_tEfNS_4arch4Sm90ELb0ELb0ELb1ELb1ELb1ELb1ELb0ELb1ELb1ELb1ELb0ELb0EEENS1_21CollectiveEpilogueFwdINS6_IJSA_SC_SB_EEES9_SE_SG_Li256ELb1ELb1ELb0ELb0EEENS1_36VarlenDynamicPersistentTileSchedulerILi128ELi96ELi256ELi128ELb0ELb1ELb1ELb0ELb1ELb1EEEEEEEEEvNT_6ParamsE:
	.zero		3328


//--------------------- .nv.constant0._ZN7cutlass13device_kernelIN5flash11enable_sm90INS1_16FlashAttnFwdSm90INS1_25CollectiveMainloopFwdSm90ILi2EN4cute5tupleIJNS5_1CILi1EEES8_S8_EEENS6_IJNS7_ILi128EEENS7_ILi96EEENS7_ILi192EEEEEELi192ENS_10bfloat16_tEfNS_4arch4Sm90ELb0ELb1ELb1ELb0ELb1ELb0ELb0ELb1ELb1ELb1ELb0ELb0EEENS1_21CollectiveEpilogueFwdINS6_IJSA_SC_SB_EEES9_SE_SG_Li256ELb0ELb1ELb0ELb0EEENS1_30DynamicPersistentTileSchedulerILi256ELi128ELb0ELb1ELb1EEEEEEEEEvNT_6ParamsE --------------------------
	.section	.nv.constant0._ZN7cutlass13device_kernelIN5flash11enable_sm90INS1_16FlashAttnFwdSm90INS1_25CollectiveMainloopFwdSm90ILi2EN4cute5tupleIJNS5_1CILi1EEES8_S8_EEENS6_IJNS7_ILi128EEENS7_ILi96EEENS7_ILi192EEEEEELi192ENS_10bfloat16_tEfNS_4arch4Sm90ELb0ELb1ELb1ELb0ELb1ELb0ELb0ELb1ELb1ELb1ELb0ELb0EEENS1_21CollectiveEpilogueFwdINS6_IJSA_SC_SB_EEES9_SE_SG_Li256ELb0ELb1ELb0ELb0EEENS1_30DynamicPersistentTileSchedulerILi256ELi128ELb0ELb1ELb1EEEEEEEEEvNT_6ParamsE,"a",@progbits
	.sectionflags	@""
	.align	4
.nv.constant0._ZN7cutlass13device_kernelIN5flash11enable_sm90INS1_16FlashAttnFwdSm90INS1_25CollectiveMainloopFwdSm90ILi2EN4cute5tupleIJNS5_1CILi1EEES8_S8_EEENS6_IJNS7_ILi128EEENS7_ILi96EEENS7_ILi192EEEEEELi192ENS_10bfloat16_tEfNS_4arch4Sm90ELb0ELb1ELb1ELb0ELb1ELb0ELb0ELb1ELb1ELb1ELb0ELb0EEENS1_21CollectiveEpilogueFwdINS6_IJSA_SC_SB_EEES9_SE_SG_Li256ELb0ELb1ELb0ELb0EEENS1_30DynamicPersistentTileSchedulerILi256ELi128ELb0ELb1ELb1EEEEEEEEEvNT_6ParamsE:
	.zero		3328


//--------------------- .nv.constant0._ZN7cutlass13device_kernelIN5flash11enable_sm90INS1_16FlashAttnFwdSm90INS1_25CollectiveMainloopFwdSm90ILi2EN4cute5tupleIJNS5_1CILi1EEES8_S8_EEENS6_IJNS7_ILi128EEENS7_ILi96EEENS7_ILi192EEEEEELi192ENS_10bfloat16_tEfNS_4arch4Sm90ELb0ELb1ELb1ELb1ELb1ELb0ELb0ELb1ELb1ELb1ELb0ELb0EEENS1_21CollectiveEpilogueFwdINS6_IJSA_SC_SB_EEES9_SE_SG_Li256ELb1ELb1ELb0ELb0EEENS1_36VarlenDynamicPersistentTileSchedulerILi128ELi96ELi256ELi128ELb0ELb1ELb1ELb1ELb0ELb1EEEEEEEEEvNT_6ParamsE --------------------------
	.section	.nv.constant0._ZN7cutlass13device_kernelIN5flash11enable_sm90INS1_16FlashAttnFwdSm90INS1_25CollectiveMainloopFwdSm90ILi2EN4cute5tupleIJNS5_1CILi1EEES8_S8_EEENS6_IJNS7_ILi128EEENS7_ILi96EEENS7_ILi192EEEEEELi192ENS_10bfloat16_tEfNS_4arch4Sm90ELb0ELb1ELb1ELb1ELb1ELb0ELb0ELb1ELb1ELb1ELb0ELb0EEENS1_21CollectiveEpilogueFwdINS6_IJSA_SC_SB_EEES9_SE_SG_Li256ELb1ELb1ELb0ELb0EEENS1_36VarlenDynamicPersistentTileSchedulerILi128ELi96ELi256ELi128ELb0ELb1ELb1ELb1ELb0ELb1EEEEEEEEEvNT_6ParamsE,"a",@progbits
	.sectionflags	@""
	.align	4
.nv.constant0._ZN7cutlass13device_kernelIN5flash11enable_sm90INS1_16FlashAttnFwdSm90INS1_25CollectiveMainloopFwdSm90ILi2EN4cute5tupleIJNS5_1CILi1EEES8_S8_EEENS6_IJNS7_ILi128EEENS7_ILi96EEENS7_ILi192EEEEEELi192ENS_10bfloat16_tEfNS_4arch4Sm90ELb0ELb1ELb1ELb1ELb1ELb0ELb0ELb1ELb1ELb1ELb0ELb0EEENS1_21CollectiveEpilogueFwdINS6_IJSA_SC_SB_EEES9_SE_SG_Li256ELb1ELb1ELb0ELb0EEENS1_36VarlenDynamicPersistentTileSchedulerILi128ELi96ELi256ELi128ELb0ELb1ELb1ELb1ELb0ELb1EEEEEEEEEvNT_6ParamsE:
	.zero		3328


//--------------------- .nv.constant0._ZN7cutlass13device_kernelIN5flash11enable_sm90INS1_16FlashAttnFwdSm90INS1_25CollectiveMainloopFwdSm90ILi2EN4cute5tupleIJNS5_1CILi1EEES8_S8_EEENS6_IJNS7_ILi128EEENS7_ILi96EEENS7_ILi192EEEEEELi192ENS_10bfloat16_tEfNS_4arch4Sm90ELb0ELb1ELb1ELb1ELb1ELb1ELb0ELb1ELb1ELb1ELb0ELb0EEENS1_21CollectiveEpilogueFwdINS6_IJSA_SC_SB_EEES9_SE_SG_Li256ELb1ELb1ELb0ELb0EEENS1_36VarlenDynamicPersistentTileSchedulerILi128ELi96ELi256ELi128ELb0ELb1ELb1ELb1ELb0ELb1EEEEEEEEEvNT_6ParamsE --------------------------
	.section	.nv.constant0._ZN7cutlass13device_kernelIN5flash11enable_sm90INS1_16FlashAttnFwdSm90INS1_25CollectiveMainloopFwdSm90ILi2EN4cute5tupleIJNS5_1CILi1EEES8_S8_EEENS6_IJNS7_ILi128EEENS7_ILi96EEENS7_ILi192EEEEEELi192ENS_10bfloat16_tEfNS_4arch4Sm90ELb0ELb1ELb1ELb1ELb1ELb1ELb0ELb1ELb1ELb1ELb0ELb0EEENS1_21CollectiveEpilogueFwdINS6_IJSA_SC_SB_EEES9_SE_SG_Li256ELb1ELb1ELb0ELb0EEENS1_36VarlenDynamicPersistentTileSchedulerILi128ELi96ELi256ELi128ELb0ELb1ELb1ELb1ELb0ELb1EEEEEEEEEvNT_6ParamsE,"a",@progbits
	.sectionflags	@""
	.align	4
.nv.constant0._ZN7cutlass13device_kernelIN5flash11enable_sm90INS1_16FlashAttnFwdSm90INS1_25CollectiveMainloopFwdSm90ILi2EN4cute5tupleIJNS5_1CILi1EEES8_S8_EEENS6_IJNS7_ILi128EEENS7_ILi96EEENS7_ILi192EEEEEELi192ENS_10bfloat16_tEfNS_4arch4Sm90ELb0ELb1ELb1ELb1ELb1ELb1ELb0ELb1ELb1ELb1ELb0ELb0EEENS1_21CollectiveEpilogueFwdINS6_IJSA_SC_SB_EEES9_SE_SG_Li256ELb1ELb1ELb0ELb0EEENS1_36VarlenDynamicPersistentTileSchedulerILi128ELi96ELi256ELi128ELb0ELb1ELb1ELb1ELb0ELb1EEEEEEEEEvNT_6ParamsE:
	.zero		3328


//--------------------- .nv.constant0._ZN7cutlass13device_kernelIN5flash11enable_sm90INS1_16FlashAttnFwdSm90INS1_25CollectiveMainloopFwdSm90ILi2EN4cute5tupleIJNS5_1CILi1EEES8_S8_EEENS6_IJNS7_ILi128EEENS7_ILi96EEENS7_ILi192EEEEEELi192ENS_10bfloat16_tEfNS_4arch4Sm90ELb1ELb0ELb1ELb0ELb1ELb0ELb0ELb1ELb1ELb1ELb0ELb0EEENS1_21CollectiveEpilogueFwdINS6_IJSA_SC_SB_EEES9_SE_SG_Li256ELb0ELb1ELb0ELb0EEENS1_30DynamicPersistentTileSchedulerILi256ELi128ELb0ELb1ELb1EEEEEEEEEvNT_6ParamsE --------------------------
	.section	.nv.constant0._ZN7cutlass13device_kernelIN5flash11enable_sm90INS1_16FlashAttnFwdSm90INS1_25CollectiveMainloopFwdSm90ILi2EN4cute5tupleIJNS5_1CILi1EEES8_S8_EEENS6_IJNS7_ILi128EEENS7_ILi96EEENS7_ILi192EEEEEELi192ENS_10bfloat16_tEfNS_4arch4Sm90ELb1ELb0ELb1ELb0ELb1ELb0ELb0ELb1ELb1ELb1ELb0ELb0EEENS1_21CollectiveEpilogueFwdINS6_IJSA_SC_SB_EEES9_SE_SG_Li256ELb0ELb1ELb0ELb0EEENS1_30DynamicPersistentTileSchedulerILi256ELi128ELb0ELb1ELb1EEEEEEEEEvNT_6ParamsE,"a",@progbits
	.sectionflags	@""
	.align	4
.nv.constant0._ZN7cutlass13device_kernelIN5flash11enable_sm90INS1_16FlashAttnFwdSm90INS1_25CollectiveMainloopFwdSm90ILi2EN4cute5tupleIJNS5_1CILi1EEES8_S8_EEENS6_IJNS7_ILi128EEENS7_ILi96EEENS7_ILi192EEEEEELi192ENS_10bfloat16_tEfNS_4arch4Sm90ELb1ELb0ELb1ELb0ELb1ELb0ELb0ELb1ELb1ELb1ELb0ELb0EEENS1_21CollectiveEpilogueFwdINS6_IJSA_SC_SB_EEES9_SE_SG_Li256ELb0ELb1ELb0ELb0EEENS1_30DynamicPersistentTileSchedulerILi256ELi128ELb0ELb1ELb1EEEEEEEEEvNT_6ParamsE:
	.zero		3328


//--------------------- .nv.constant0._ZN7cutlass13device_kernelIN5flash11enable_sm90INS1_16FlashAttnFwdSm90INS1_25CollectiveMainloopFwdSm90ILi2EN4cute5tupleIJNS5_1CILi1EEES8_S8_EEENS6_IJNS7_ILi128EEENS7_ILi96EEENS7_ILi192EEEEEELi192ENS_10bfloat16_tEfNS_4arch4Sm90ELb1ELb0ELb1ELb1ELb1ELb0ELb0ELb1ELb1ELb1ELb0ELb0EEENS1_21CollectiveEpilogueFwdINS6_IJSA_SC_SB_EEES9_SE_SG_Li256ELb1ELb1ELb0ELb0EEENS1_36VarlenDynamicPersistentTileSchedulerILi128ELi96ELi256ELi128ELb0ELb1ELb1ELb1ELb1ELb1EEEEEEEEEvNT_6ParamsE --------------------------
	.section	.nv.constant0._ZN7cutlass13device_kernelIN5flash11enable_sm90INS1_16FlashAttnFwdSm90INS1_25CollectiveMainloopFwdSm90ILi2EN4cute5tupleIJNS5_1CILi1EEES8_S8_EEENS6_IJNS7_ILi128EEENS7_ILi96EEENS7_ILi192EEEEEELi192ENS_10bfloat16_tEfNS_4arch4Sm90ELb1ELb0ELb1ELb1ELb1ELb0ELb0ELb1ELb1ELb1ELb0ELb0EEENS1_21CollectiveEpilogueFwdINS6_IJSA_SC_SB_EEES9_SE_SG_Li256ELb1ELb1ELb0ELb0EEENS1_36VarlenDynamicPersistentTileSchedulerILi128ELi96ELi256ELi128ELb0ELb1ELb1ELb1ELb1ELb1EEEEEEEEEvNT_6ParamsE,"a",@progbits
	.sectionflags	@""
	.align	4
.nv.constant0._ZN7cutlass13device_kernelIN5flash11enable_sm90INS1_16FlashAttnFwdSm90INS1_25CollectiveMainloopFwdSm90ILi2EN4cute5tupleIJNS5_1CILi1EEES8_S8_EEENS6_IJNS7_ILi128EEENS7_ILi96EEENS7_ILi192EEEEEELi192ENS_10bfloat16_tEfNS_4arch4Sm90ELb1ELb0ELb1ELb1ELb1ELb0ELb0ELb1ELb1ELb1ELb0ELb0EEENS1_21CollectiveEpilogueFwdINS6_IJSA_SC_SB_EEES9_SE_SG_Li256ELb1ELb1ELb0ELb0EEENS1_36VarlenDynamicPersistentTileSchedulerILi128ELi96ELi256ELi128ELb0ELb1ELb1ELb1ELb1ELb1EEEEEEEEEvNT_6ParamsE:
	.zero		3328


//--------------------- .nv.constant0._ZN7cutlass13device_kernelIN5flash11enable_sm90INS1_16FlashAttnFwdSm90INS1_25CollectiveMainloopFwdSm90ILi2EN4cute5tupleIJNS5_1CILi1EEES8_S8_EEENS6_IJNS7_ILi128EEENS7_ILi96EEENS7_ILi192EEEEEELi192ENS_10bfloat16_tEfNS_4arch4Sm90ELb1ELb0ELb1ELb1ELb1ELb1ELb0ELb1ELb1ELb1ELb0ELb0EEENS1_21CollectiveEpilogueFwdINS6_IJSA_SC_SB_EEES9_SE_SG_Li256ELb1ELb1ELb0ELb0EEENS1_36VarlenDynamicPersistentTileSchedulerILi128ELi96ELi256ELi128ELb0ELb1ELb1ELb1ELb1ELb1EEEEEEEEEvNT_6ParamsE --------------------------
	.section	.nv.constant0._ZN7cutlass13device_kernelIN5flash11enable_sm90INS1_16FlashAttnFwdSm90INS1_25CollectiveMainloopFwdSm90ILi2EN4cute5tupleIJNS5_1CILi1EEES8_S8_EEENS6_IJNS7_ILi128EEENS7_ILi96EEENS7_ILi192EEEEEELi192ENS_10bfloat16_tEfNS_4arch4Sm90ELb1ELb0ELb1ELb1ELb1ELb1ELb0ELb1ELb1ELb1ELb0ELb0EEENS1_21CollectiveEpilogueFwdINS6_IJSA_SC_SB_EEES9_SE_SG_Li256ELb1ELb1ELb0ELb0EEENS1_36VarlenDynamicPersistentTileSchedulerILi128ELi96ELi256ELi128ELb0ELb1ELb1ELb1ELb1ELb1EEEEEEEEEvNT_6ParamsE,"a",@progbits
	.sectionflags	@""
	.align	4
.nv.constant0._ZN7cutlass13device_kernelIN5flash11enable_sm90INS1_16FlashAttnFwdSm90INS1_25CollectiveMainloopFwdSm90ILi2EN4cute5tupleIJNS5_1CILi1EEES8_S8_EEENS6_IJNS7_ILi128EEENS7_ILi96EEENS7_ILi192EEEEEELi192ENS_10bfloat16_tEfNS_4arch4Sm90ELb1ELb0ELb1ELb1ELb1ELb1ELb0ELb1ELb1ELb1ELb0ELb0EEENS1_21CollectiveEpilogueFwdINS6_IJSA_SC_SB_EEES9_SE_SG_Li256ELb1ELb1ELb0ELb0EEENS1_36VarlenDynamicPersistentTileSchedulerILi128ELi96ELi256ELi128ELb0ELb1ELb1ELb1ELb1ELb1EEEEEEEEEvNT_6ParamsE:
	.zero		3328


//--------------------- .nv.constant0._ZN7cutlass13device_kernelIN5flash11enable_sm90INS1_16FlashAttnFwdSm90INS1_25CollectiveMainloopFwdSm90ILi2EN4cute5tupleIJNS5_1CILi1EEES8_S8_EEENS6_IJNS7_ILi128EEESA_SA_EEELi128ENS_10bfloat16_tEfNS_4arch4Sm90ELb0ELb0ELb1ELb0ELb1ELb0ELb0ELb1ELb1ELb1ELb0ELb0EEENS1_21CollectiveEpilogueFwdISB_S9_SC_SE_Li256ELb0ELb1ELb0ELb0EEENS1_29StaticPersistentTileSchedulerILb0EEEEEEEEEvNT_6ParamsE --------------------------
	.section	.nv.constant0._ZN7cutlass13device_kernelIN5flash11enable_sm90INS1_16FlashAttnFwdSm90INS1_25CollectiveMainloopFwdSm90ILi2EN4cute5tupleIJNS5_1CILi1EEES8_S8_EEENS6_IJNS7_ILi128EEESA_SA_EEELi128ENS_10bfloat16_tEfNS_4arch4Sm90ELb0ELb0ELb1ELb0ELb1ELb0ELb0ELb1ELb1ELb1ELb0ELb0EEENS1_21CollectiveEpilogueFwdISB_S9_SC_SE_Li256ELb0ELb1ELb0ELb0EEENS1_29StaticPersistentTileSchedulerILb0EEEEEEEEEvNT_6ParamsE,"a",@progbits
	.sectionflags	@""
	.align	4
.nv.constant0._ZN7cutlass13device_kernelIN5flash11enable_sm90INS1_16FlashAttnFwdSm90INS1_25CollectiveMainloopFwdSm90ILi2EN4cute5tupleIJNS5_1CILi1EEES8_S8_EEENS6_IJNS7_ILi128EEESA_SA_EEELi128ENS_10bfloat16_tEfNS_4arch4Sm90ELb0ELb0ELb1ELb0ELb1ELb0ELb0ELb1ELb1ELb1ELb0ELb0EEENS1_21CollectiveEpilogueFwdISB_S9_SC_SE_Li256ELb0ELb1ELb0ELb0EEENS1_29StaticPersistentTileSchedulerILb0EEEEEEEEEvNT_6ParamsE:
	.zero		3200


//--------------------- .nv.constant0._ZN7cutlass13device_kernelIN5flash11enable_sm90INS1_16FlashAttnFwdSm90INS1_25CollectiveMainloopFwdSm90ILi2EN4cute5tupleIJNS5_1CILi1EEES8_S8_EEENS6_IJNS7_ILi128EEESA_SA_EEELi128ENS_10bfloat16_tEfNS_4arch4Sm90ELb0ELb0ELb1ELb1ELb1ELb0ELb0ELb1ELb1ELb1ELb0ELb0EEENS1_21CollectiveEpilogueFwdISB_S9_SC_SE_Li256ELb1ELb1ELb0ELb0EEENS1_36VarlenDynamicPersistentTileSchedulerILi128ELi128ELi256ELi128ELb0ELb1ELb1ELb0ELb1ELb1EEEEEEEEEvNT_6ParamsE --------------------------
	.section	.nv.constant0._ZN7cutlass13device_kernelIN5flash11enable_sm90INS1_16FlashAttnFwdSm90INS1_25CollectiveMainloopFwdSm90ILi2EN4cute5tupleIJNS5_1CILi1EEES8_S8_EEENS6_IJNS7_ILi128EEESA_SA_EEELi128ENS_10bfloat16_tEfNS_4arch4Sm90ELb0ELb0ELb1ELb1ELb1ELb0ELb0ELb1ELb1ELb1ELb0ELb0EEENS1_21CollectiveEpilogueFwdISB_S9_SC_SE_Li256ELb1ELb1ELb0ELb0EEENS1_36VarlenDynamicPersistentTileSchedulerILi128ELi128ELi256ELi128ELb0ELb1ELb1ELb0ELb1ELb1EEEEEEEEEvNT_6ParamsE,"a",@progbits
	.sectionflags	@""
	.align	4
.nv.constant0._ZN7cutlass13device_kernelIN5flash11enable_sm90INS1_16FlashAttnFwdSm90INS1_25CollectiveMainloopFwdSm90ILi2EN4cute5tupleIJNS5_1CILi1EEES8_S8_EEENS6_IJNS7_ILi128EEESA_SA_EEELi128ENS_10bfloat16_tEfNS_4arch4Sm90ELb0ELb0ELb1ELb1ELb1ELb0ELb0ELb1ELb1ELb1ELb0ELb0EEENS1_21CollectiveEpilogueFwdISB_S9_SC_SE_Li256ELb1ELb1ELb0ELb0EEENS1_36VarlenDynamicPersistentTileSchedulerILi128ELi128ELi256ELi128ELb0ELb1ELb1ELb0ELb1ELb1EEEEEEEEEvNT_6ParamsE:
	.zero		3328


//--------------------- .nv.constant0._ZN7cutlass13device_kernelIN5flash11enable_sm90INS1_16FlashAttnFwdSm90INS1_25CollectiveMainloopFwdSm90ILi2EN4cute5tupleIJNS5_1CILi1EEES8_S8_EEENS6_IJNS7_ILi128EEESA_SA_EEELi128ENS_10bfloat16_tEfNS_4arch4Sm90ELb0ELb0ELb1ELb1ELb1ELb1ELb0ELb1ELb1ELb1ELb0ELb0EEENS1_21CollectiveEpilogueFwdISB_S9_SC_SE_Li256ELb1ELb1ELb0ELb0EEENS1_36VarlenDynamicPersistentTileSchedulerILi128ELi128ELi256ELi128ELb0ELb1ELb1ELb0ELb1ELb1EEEEEEEEEvNT_6ParamsE --------------------------
	.section	.nv.constant0._ZN7cutlass13device_kernelIN5flash11enable_sm90INS1_16FlashAttnFwdSm90INS1_25CollectiveMainloopFwdSm90ILi2EN4cute5tupleIJNS5_1CILi1EEES8_S8_EEENS6_IJNS7_ILi128EEESA_SA_EEELi128ENS_10bfloat16_tEfNS_4arch4Sm90ELb0ELb0ELb1ELb1ELb1ELb1ELb0ELb1ELb1ELb1ELb0ELb0EEENS1_21CollectiveEpilogueFwdISB_S9_SC_SE_Li256ELb1ELb1ELb0ELb0EEENS1_36VarlenDynamicPersistentTileSchedulerILi128ELi128ELi256ELi128ELb0ELb1ELb1ELb0ELb1ELb1EEEEEEEEEvNT_6ParamsE,"a",@progbits
	.sectionflags	@""
	.align	4
.nv.constant0._ZN7cutlass13device_kernelIN5flash11enable_sm90INS1_16FlashAttnFwdSm90INS1_25CollectiveMainloopFwdSm90ILi2EN4cute5tupleIJNS5_1CILi1EEES8_S8_EEENS6_IJNS7_ILi128EEESA_SA_EEELi128ENS_10bfloat16_tEfNS_4arch4Sm90ELb0ELb0ELb1ELb1ELb1ELb1ELb0ELb1ELb1ELb1ELb0ELb0EEENS1_21CollectiveEpilogueFwdISB_S9_SC_SE_Li256ELb1ELb1ELb0ELb0EEENS1_36VarlenDynamicPersistentTileSchedulerILi128ELi128ELi256ELi128ELb0ELb1ELb1ELb0ELb1ELb1EEEEEEEEEvNT_6ParamsE:
	.zero		3328


//--------------------- .nv.constant0._ZN7cutlass13device_kernelIN5flash11enable_sm90INS1_16FlashAttnFwdSm90INS1_25CollectiveMainloopFwdSm90ILi2EN4cute5tupleIJNS5_1CILi1EEES8_S8_EEENS6_IJNS7_ILi128EEESA_SA_EEELi128ENS_10bfloat16_tEfNS_4arch4Sm90ELb0ELb1ELb1ELb0ELb1ELb0ELb0ELb1ELb1ELb1ELb0ELb0EEENS1_21CollectiveEpilogueFwdISB_S9_SC_SE_Li256ELb0ELb1ELb0ELb0EEENS1_30DynamicPersistentTileSchedulerILi256ELi128ELb0ELb1ELb1EEEEEEEEEvNT_6ParamsE --------------------------
	.section	.nv.constant0._ZN7cutlass13device_kernelIN5flash11enable_sm90INS1_16FlashAttnFwdSm90INS1_25CollectiveMainloopFwdSm90ILi2EN4cute5tupleIJNS5_1CILi1EEES8_S8_EEENS6_IJNS7_ILi128EEESA_SA_EEELi128ENS_10bfloat16_tEfNS_4arch4Sm90ELb0ELb1ELb1ELb0ELb1ELb0ELb0ELb1ELb1ELb1ELb0ELb0EEENS1_21CollectiveEpilogueFwdISB_S9_SC_SE_Li256ELb0ELb1ELb0ELb0EEENS1_30DynamicPersistentTileSchedulerILi256ELi128ELb0ELb1ELb1EEEEEEEEEvNT_6ParamsE,"a",@progbits
	.sectionflags	@""
	.align	4
.nv.constant0._ZN7cutlass13device_kernelIN5flash11enable_sm90INS1_16FlashAttnFwdSm90INS1_25CollectiveMainloopFwdSm90ILi2EN4cute5tupleIJNS5_1CILi1EEES8_S8_EEENS6_IJNS7_ILi128EEESA_SA_EEELi128ENS_10bfloat16_tEfNS_4arch4Sm90ELb0ELb1ELb1ELb0ELb1ELb0ELb0ELb1ELb1ELb1ELb0ELb0EEENS1_21CollectiveEpilogueFwdISB_S9_SC_SE_Li256ELb0ELb1ELb0ELb0EEENS1_30DynamicPersistentTileSchedulerILi256ELi128ELb0ELb1ELb1EEEEEEEEEvNT_6ParamsE:
	.zero		3328


//--------------------- .nv.constant0._ZN7cutlass13device_kernelIN5flash11enable_sm90INS1_16FlashAttnFwdSm90INS1_25CollectiveMainloopFwdSm90ILi2EN4cute5tupleIJNS5_1CILi1EEES8_S8_EEENS6_IJNS7_ILi128EEESA_SA_EEELi128ENS_10bfloat16_tEfNS_4arch4Sm90ELb0ELb1ELb1ELb1ELb1ELb0ELb0ELb1ELb1ELb1ELb0ELb0EEENS1_21CollectiveEpilogueFwdISB_S9_SC_SE_Li256ELb1ELb1ELb0ELb0EEENS1_36VarlenDynamicPersistentTileSchedulerILi128ELi128ELi256ELi128ELb0ELb1ELb1ELb1ELb0ELb1EEEEEEEEEvNT_6ParamsE --------------------------
	.section	.nv.constant0._ZN7cutlass13device_kernelIN5flash11enable_sm90INS1_16FlashAttnFwdSm90INS1_25CollectiveMainloopFwdSm90ILi2EN4cute5tupleIJNS5_1CILi1EEES8_S8_EEENS6_IJNS7_ILi128EEESA_SA_EEELi128ENS_10bfloat16_tEfNS_4arch4Sm90ELb0ELb1ELb1ELb1ELb1ELb0ELb0ELb1ELb1ELb1ELb0ELb0EEENS1_21CollectiveEpilogueFwdISB_S9_SC_SE_Li256ELb1ELb1ELb0ELb0EEENS1_36VarlenDynamicPersistentTileSchedulerILi128ELi128ELi256ELi128ELb0ELb1ELb1ELb1ELb0ELb1EEEEEEEEEvNT_6ParamsE,"a",@progbits
	.sectionflags	@""
	.align	4
.nv.constant0._ZN7cutlass13device_kernelIN5flash11enable_sm90INS1_16FlashAttnFwdSm90INS1_25CollectiveMainloopFwdSm90ILi2EN4cute5tupleIJNS5_1CILi1EEES8_S8_EEENS6_IJNS7_ILi128EEESA_SA_EEELi128ENS_10bfloat16_tEfNS_4arch4Sm90ELb0ELb1ELb1ELb1ELb1ELb0ELb0ELb1ELb1ELb1ELb0ELb0EEENS1_21CollectiveEpilogueFwdISB_S9_SC_SE_Li256ELb1ELb1ELb0ELb0EEENS1_36VarlenDynamicPersistentTileSchedulerILi128ELi128ELi256ELi128ELb0ELb1ELb1ELb1ELb0ELb1EEEEEEEEEvNT_6ParamsE:
	.zero		3328


//--------------------- .nv.constant0._ZN7cutlass13device_kernelIN5flash11enable_sm90INS1_16FlashAttnFwdSm90INS1_25CollectiveMainloopFwdSm90ILi2EN4cute5tupleIJNS5_1CILi1EEES8_S8_EEENS6_IJNS7_ILi128EEESA_SA_EEELi128ENS_10bfloat16_tEfNS_4arch4Sm90ELb0ELb1ELb1ELb1ELb1ELb1ELb0ELb1ELb1ELb1ELb0ELb0EEENS1_21CollectiveEpilogueFwdISB_S9_SC_SE_Li256ELb1ELb1ELb0ELb0EEENS1_36VarlenDynamicPersistentTileSchedulerILi128ELi128ELi256ELi128ELb0ELb1ELb1ELb1ELb0ELb1EEEEEEEEEvNT_6ParamsE --------------------------
	.section	.nv.constant0._ZN7cutlass13device_kernelIN5flash11enable_sm90INS1_16FlashAttnFwdSm90INS1_25CollectiveMainloopFwdSm90ILi2EN4cute5tupleIJNS5_1CILi1EEES8_S8_EEENS6_IJNS7_ILi128EEESA_SA_EEELi128ENS_10bfloat16_tEfNS_4arch4Sm90ELb0ELb1ELb1ELb1ELb1ELb1ELb0ELb1ELb1ELb1ELb0ELb0EEENS1_21CollectiveEpilogueFwdISB_S9_SC_SE_Li256ELb1ELb1ELb0ELb0EEENS1_36VarlenDynamicPersistentTileSchedulerILi128ELi128ELi256ELi128ELb0ELb1ELb1ELb1ELb0ELb1EEEEEEEEEvNT_6ParamsE,"a",@progbits
	.sectionflags	@""
	.align	4
.nv.constant0._ZN7cutlass13device_kernelIN5flash11enable_sm90INS1_16FlashAttnFwdSm90INS1_25CollectiveMainloopFwdSm90ILi2EN4cute5tupleIJNS5_1CILi1EEES8_S8_EEENS6_IJNS7_ILi128EEESA_SA_EEELi128ENS_10bfloat16_tEfNS_4arch4Sm90ELb0ELb1ELb1ELb1ELb1ELb1ELb0ELb1ELb1ELb1ELb0ELb0EEENS1_21CollectiveEpilogueFwdISB_S9_SC_SE_Li256ELb1ELb1ELb0ELb0EEENS1_36VarlenDynamicPersistentTileSchedulerILi128ELi128ELi256ELi128ELb0ELb1ELb1ELb1ELb0ELb1EEEEEEEEEvNT_6ParamsE:
	.zero		3328


//--------------------- .nv.constant0._ZN7cutlass13device_kernelIN5flash11enable_sm90INS1_16FlashAttnFwdSm90INS1_25CollectiveMainloopFwdSm90ILi2EN4cute5tupleIJNS5_1CILi1EEES8_S8_EEENS6_IJNS7_ILi128EEESA_SA_EEELi128ENS_10bfloat16_tEfNS_4arch4Sm90ELb1ELb0ELb1ELb0ELb1ELb0ELb0ELb1ELb1ELb1ELb0ELb0EEENS1_21CollectiveEpilogueFwdISB_S9_SC_SE_Li256ELb0ELb1ELb0ELb0EEENS1_30DynamicPersistentTileSchedulerILi256ELi128ELb0ELb1ELb1EEEEEEEEEvNT_6ParamsE --------------------------
	.section	.nv.constant0._ZN7cutlass13device_kernelIN5flash11enable_sm90INS1_16FlashAttnFwdSm90INS1_25CollectiveMainloopFwdSm90ILi2EN4cute5tupleIJNS5_1CILi1EEES8_S8_EEENS6_IJNS7_ILi128EEESA_SA_EEELi128ENS_10bfloat16_tEfNS_4arch4Sm90ELb1ELb0ELb1ELb0ELb1ELb0ELb0ELb1ELb1ELb1ELb0ELb0EEENS1_21CollectiveEpilogueFwdISB_S9_SC_SE_Li256ELb0ELb1ELb0ELb0EEENS1_30DynamicPersistentTileSchedulerILi256ELi128ELb0ELb1ELb1EEEEEEEEEvNT_6ParamsE,"a",@progbits
	.sectionflags	@""
	.align	4
.nv.constant0._ZN7cutlass13device_kernelIN5flash11enable_sm90INS1_16FlashAttnFwdSm90INS1_25CollectiveMainloopFwdSm90ILi2EN4cute5tupleIJNS5_1CILi1EEES8_S8_EEENS6_IJNS7_ILi128EEESA_SA_EEELi128ENS_10bfloat16_tEfNS_4arch4Sm90ELb1ELb0ELb1ELb0ELb1ELb0ELb0ELb1ELb1ELb1ELb0ELb0EEENS1_21CollectiveEpilogueFwdISB_S9_SC_SE_Li256ELb0ELb1ELb0ELb0EEENS1_30DynamicPersistentTileSchedulerILi256ELi128ELb0ELb1ELb1EEEEEEEEEvNT_6ParamsE:
	.zero		3328


//--------------------- .nv.constant0._ZN7cutlass13device_kernelIN5flash11enable_sm90INS1_16FlashAttnFwdSm90INS1_25CollectiveMainloopFwdSm90ILi2EN4cute5tupleIJNS5_1CILi1EEES8_S8_EEENS6_IJNS7_ILi128EEESA_SA_EEELi128ENS_10bfloat16_tEfNS_4arch4Sm90ELb1ELb0ELb1ELb1ELb1ELb0ELb0ELb1ELb1ELb1ELb0ELb0EEENS1_21CollectiveEpilogueFwdISB_S9_SC_SE_Li256ELb1ELb1ELb0ELb0EEENS1_36VarlenDynamicPersistentTileSchedulerILi128ELi128ELi256ELi128ELb0ELb1ELb1ELb1ELb1ELb1EEEEEEEEEvNT_6ParamsE --------------------------
	.section	.nv.constant0._ZN7cutlass13device_kernelIN5flash11enable_sm90INS1_16FlashAttnFwdSm90INS1_25CollectiveMainloopFwdSm90ILi2EN4cute5tupleIJNS5_1CILi1EEES8_S8_EEENS6_IJNS7_ILi128EEESA_SA_EEELi128ENS_10bfloat16_tEfNS_4arch4Sm90ELb1ELb0ELb1ELb1ELb1ELb0ELb0ELb1ELb1ELb1ELb0ELb0EEENS1_21CollectiveEpilogueFwdISB_S9_SC_SE_Li256ELb1ELb1ELb0ELb0EEENS1_36VarlenDynamicPersistentTileSchedulerILi128ELi128ELi256ELi128ELb0ELb1ELb1ELb1ELb1ELb1EEEEEEEEEvNT_6ParamsE,"a",@progbits
	.sectionflags	@""
	.align	4
.nv.constant0._ZN7cutlass13device_kernelIN5flash11enable_sm90INS1_16FlashAttnFwdSm90INS1_25CollectiveMainloopFwdSm90ILi2EN4cute5tupleIJNS5_1CILi1EEES8_S8_EEENS6_IJNS7_ILi128EEESA_SA_EEELi128ENS_10bfloat16_tEfNS_4arch4Sm90ELb1ELb0ELb1ELb1ELb1ELb0ELb0ELb1ELb1ELb1ELb0ELb0EEENS1_21CollectiveEpilogueFwdISB_S9_SC_SE_Li256ELb1ELb1ELb0ELb0EEENS1_36VarlenDynamicPersistentTileSchedulerILi128ELi128ELi256ELi128ELb0ELb1ELb1ELb1ELb1ELb1EEEEEEEEEvNT_6ParamsE:
	.zero		3328


//--------------------- .nv.constant0._ZN7cutlass13device_kernelIN5flash11enable_sm90INS1_16FlashAttnFwdSm90INS1_25CollectiveMainloopFwdSm90ILi2EN4cute5tupleIJNS5_1CILi1EEES8_S8_EEENS6_IJNS7_ILi128EEESA_SA_EEELi128ENS_10bfloat16_tEfNS_4arch4Sm90ELb1ELb0ELb1ELb1ELb1ELb1ELb0ELb1ELb1ELb1ELb0ELb0EEENS1_21CollectiveEpilogueFwdISB_S9_SC_SE_Li256ELb1ELb1ELb0ELb0EEENS1_36VarlenDynamicPersistentTileSchedulerILi128ELi128ELi256ELi128ELb0ELb1ELb1ELb1ELb1ELb1EEEEEEEEEvNT_6ParamsE --------------------------
	.section	.nv.constant0._ZN7cutlass13device_kernelIN5flash11enable_sm90INS1_16FlashAttnFwdSm90INS1_25CollectiveMainloopFwdSm90ILi2EN4cute5tupleIJNS5_1CILi1EEES8_S8_EEENS6_IJNS7_ILi128EEESA_SA_EEELi128ENS_10bfloat16_tEfNS_4arch4Sm90ELb1ELb0ELb1ELb1ELb1ELb1ELb0ELb1ELb1ELb1ELb0ELb0EEENS1_21CollectiveEpilogueFwdISB_S9_SC_SE_Li256ELb1ELb1ELb0ELb0EEENS1_36VarlenDynamicPersistentTileSchedulerILi128ELi128ELi256ELi128ELb0ELb1ELb1ELb1ELb1ELb1EEEEEEEEEvNT_6ParamsE,"a",@progbits
	.sectionflags	@""
	.align	4
.nv.constant0._ZN7cutlass13device_kernelIN5flash11enable_sm90INS1_16FlashAttnFwdSm90INS1_25CollectiveMainloopFwdSm90ILi2EN4cute5tupleIJNS5_1CILi1EEES8_S8_EEENS6_IJNS7_ILi128EEESA_SA_EEELi128ENS_10bfloat16_tEfNS_4arch4Sm90ELb1ELb0ELb1ELb1ELb1ELb1ELb0ELb1ELb1ELb1ELb0ELb0EEENS1_21CollectiveEpilogueFwdISB_S9_SC_SE_Li256ELb1ELb1ELb0ELb0EEENS1_36VarlenDynamicPersistentTileSchedulerILi128ELi128ELi256ELi128ELb0ELb1ELb1ELb1ELb1ELb1EEEEEEEEEvNT_6ParamsE:
	.zero		3328


//--------------------- .nv.constant0._ZN7cutlass13device_kernelIN5flash11enable_sm90INS1_16FlashAttnFwdSm90INS1_25CollectiveMainloopFwdSm90ILi2EN4cute5tupleIJNS5_1CILi1EEES8_S8_EEENS6_IJNS7_ILi192EEENS7_ILi128EEENS7_ILi96EEEEEELi96ENS_10bfloat16_tEfNS_4arch4Sm90ELb0ELb0ELb1ELb0ELb1ELb0ELb0ELb0ELb1ELb1ELb0ELb0EEENS1_21CollectiveEpilogueFwdINS6_IJSA_SC_SB_EEES9_SE_SG_Li384ELb0ELb1ELb0ELb0EEENS1_29StaticPersistentTileSchedulerILb0EEEEEEEEEvNT_6ParamsE --------------------------
	.section	.nv.constant0._ZN7cutlass13device_kernelIN5flash11enable_sm90INS1_16FlashAttnFwdSm90INS1_25CollectiveMainloopFwdSm90ILi2EN4cute5tupleIJNS5_1CILi1EEES8_S8_EEENS6_IJNS7_ILi192EEENS7_ILi128EEENS7_ILi96EEEEEELi96ENS_10bfloat16_tEfNS_4arch4Sm90ELb0ELb0ELb1ELb0ELb1ELb0ELb0ELb0ELb1ELb1ELb0ELb0EEENS1_21CollectiveEpilogueFwdINS6_IJSA_SC_SB_EEES9_SE_SG_Li384ELb0ELb1ELb0ELb0EEENS1_29StaticPersistentTileSchedulerILb0EEEEEEEEEvNT_6ParamsE,"a",@progbits
	.sectionflags	@""
	.align	4
.nv.constant0._ZN7cutlass13device_kernelIN5flash11enable_sm90INS1_16FlashAttnFwdSm90INS1_25CollectiveMainloopFwdSm90ILi2EN4cute5tupleIJNS5_1CILi1EEES8_S8_EEENS6_IJNS7_ILi192EEENS7_ILi128EEENS7_ILi96EEEEEELi96ENS_10bfloat16_tEfNS_4arch4Sm90ELb0ELb0ELb1ELb0ELb1ELb0ELb0ELb0ELb1ELb1ELb0ELb0EEENS1_21CollectiveEpilogueFwdINS6_IJSA_SC_SB_EEES9_SE_SG_Li384ELb0ELb1ELb0ELb0EEENS1_29StaticPersistentTileSchedulerILb0EEEEEEEEEvNT_6ParamsE:
	.zero		3200


//--------------------- .nv.constant0._ZN7cutlass13device_kernelIN5flash11enable_sm90INS1_16FlashAttnFwdSm90INS1_25CollectiveMainloopFwdSm90ILi2EN4cute5tupleIJNS5_1CILi1EEES8_S8_EEENS6_IJNS7_ILi192EEENS7_ILi128EEENS7_ILi96EEEEEELi96ENS_10bfloat16_tEfNS_4arch4Sm90ELb0ELb0ELb1ELb1ELb1ELb0ELb0ELb0ELb1ELb1ELb0ELb0EEENS1_21CollectiveEpilogueFwdINS6_IJSA_SC_SB_EEES9_SE_SG_Li384ELb1ELb1ELb0ELb0EEENS1_36VarlenDynamicPersistentTileSchedulerILi192ELi128ELi384ELi128ELb0ELb1ELb1ELb0ELb1ELb1EEEEEEEEEvNT_6ParamsE --------------------------
	.section	.nv.constant0._ZN7cutlass13device_kernelIN5flash11enable_sm90INS1_16FlashAttnFwdSm90INS1_25CollectiveMainloopFwdSm90ILi2EN4cute5tupleIJNS5_1CILi1EEES8_S8_EEENS6_IJNS7_ILi192EEENS7_ILi128EEENS7_ILi96EEEEEELi96ENS_10bfloat16_tEfNS_4arch4Sm90ELb0ELb0ELb1ELb1ELb1ELb0ELb0ELb0ELb1ELb1ELb0ELb0EEENS1_21CollectiveEpilogueFwdINS6_IJSA_SC_SB_EEES9_SE_SG_Li384ELb1ELb1ELb0ELb0EEENS1_36VarlenDynamicPersistentTileSchedulerILi192ELi128ELi384ELi128ELb0ELb1ELb1ELb0ELb1ELb1EEEEEEEEEvNT_6ParamsE,"a",@progbits
	.sectionflags	@""
	.align	4
.nv.constant0._ZN7cutlass13device_kernelIN5flash11enable_sm90INS1_16FlashAttnFwdSm90INS1_25CollectiveMainloopFwdSm90ILi2EN4cute5tupleIJNS5_1CILi1EEES8_S8_EEENS6_IJNS7_ILi192EEENS7_ILi128EEENS7_ILi96EEEEEELi96ENS_10bfloat16_tEfNS_4arch4Sm90ELb0ELb0ELb1ELb1ELb1ELb0ELb0ELb0ELb1ELb1ELb0ELb0EEENS1_21CollectiveEpilogueFwdINS6_IJSA_SC_SB_EEES9_SE_SG_Li384ELb1ELb1ELb0ELb0EEENS1_36VarlenDynamicPersistentTileSchedulerILi192ELi128ELi384ELi128ELb0ELb1ELb1ELb0ELb1ELb1EEEEEEEEEvNT_6ParamsE:
	.zero		3328


//--------------------- .nv.constant0._ZN7cutlass13device_kernelIN5flash11enable_sm90INS1_16FlashAttnFwdSm90INS1_25CollectiveMainloopFwdSm90ILi2EN4cute5tupleIJNS5_1CILi1EEES8_S8_EEENS6_IJNS7_ILi192EEENS7_ILi128EEENS7_ILi96EEEEEELi96ENS_10bfloat16_tEfNS_4arch4Sm90ELb0ELb0ELb1ELb1ELb1ELb1ELb0ELb0ELb1ELb1ELb0ELb0EEENS1_21CollectiveEpilogueFwdINS6_IJSA_SC_SB_EEES9_SE_SG_Li384ELb1ELb1ELb0ELb0EEENS1_36VarlenDynamicPersistentTileSchedulerILi192ELi128ELi384ELi128ELb0ELb1ELb1ELb0ELb1ELb1EEEEEEEEEvNT_6ParamsE --------------------------
	.section	.nv.constant0._ZN7cutlass13device_kernelIN5flash11enable_sm90INS1_16FlashAttnFwdSm90INS1_25CollectiveMainloopFwdSm90ILi2EN4cute5tupleIJNS5_1CILi1EEES8_S8_EEENS6_IJNS7_ILi192EEENS7_ILi128EEENS7_ILi96EEEEEELi96ENS_10bfloat16_tEfNS_4arch4Sm90ELb0ELb0ELb1ELb1ELb1ELb1ELb0ELb0ELb1ELb1ELb0ELb0EEENS1_21CollectiveEpilogueFwdINS6_IJSA_SC_SB_EEES9_SE_SG_Li384ELb1ELb1ELb0ELb0EEENS1_36VarlenDynamicPersistentTileSchedulerILi192ELi128ELi384ELi128ELb0ELb1ELb1ELb0ELb1ELb1EEEEEEEEEvNT_6ParamsE,"a",@progbits
	.sectionflags	@""
	.align	4
.nv.constant0._ZN7cutlass13device_kernelIN5flash11enable_sm90INS1_16FlashAttnFwdSm90INS1_25CollectiveMainloopFwdSm90ILi2EN4cute5tupleIJNS5_1CILi1EEES8_S8_EEENS6_IJNS7_ILi192EEENS7_ILi128EEENS7_ILi96EEEEEELi96ENS_10bfloat16_tEfNS_4arch4Sm90ELb0ELb0ELb1ELb1ELb1ELb1ELb0ELb0ELb1ELb1ELb0ELb0EEENS1_21CollectiveEpilogueFwdINS6_IJSA_SC_SB_EEES9_SE_SG_Li384ELb1ELb1ELb0ELb0EEENS1_36VarlenDynamicPersistentTileSchedulerILi192ELi128ELi384ELi128ELb0ELb1ELb1ELb0ELb1ELb1EEEEEEEEEvNT_6ParamsE:
	.zero		3328


//--------------------- .nv.constant0._ZN7cutlass13device_kernelIN5flash11enable_sm90INS1_16FlashAttnFwdSm90INS1_25CollectiveMainloopFwdSm90ILi2EN4cute5tupleIJNS5_1CILi1EEES8_S8_EEENS6_IJNS7_ILi192EEENS7_ILi128EEENS7_ILi96EEEEEELi96ENS_10bfloat16_tEfNS_4arch4Sm90ELb0ELb1ELb1ELb0ELb1ELb0ELb0ELb0ELb1ELb1ELb0ELb0EEENS1_21CollectiveEpilogueFwdINS6_IJSA_SC_SB_EEES9_SE_SG_Li384ELb0ELb1ELb0ELb0EEENS1_30DynamicPersistentTileSchedulerILi384ELi128ELb0ELb1ELb1EEEEEEEEEvNT_6ParamsE --------------------------
	.section	.nv.constant0._ZN7cutlass13device_kernelIN5flash11enable_sm90INS1_16FlashAttnFwdSm90INS1_25CollectiveMainloopFwdSm90ILi2EN4cute5tupleIJNS5_1CILi1EEES8_S8_EEENS6_IJNS7_ILi192EEENS7_ILi128EEENS7_ILi96EEEEEELi96ENS_10bfloat16_tEfNS_4arch4Sm90ELb0ELb1ELb1ELb0ELb1ELb0ELb0ELb0ELb1ELb1ELb0ELb0EEENS1_21CollectiveEpilogueFwdINS6_IJSA_SC_SB_EEES9_SE_SG_Li384ELb0ELb1ELb0ELb0EEENS1_30DynamicPersistentTileSchedulerILi384ELi128ELb0ELb1ELb1EEEEEEEEEvNT_6ParamsE,"a",@progbits
	.sectionflags	@""
	.align	4
.nv.constant0._ZN7cutlass13device_kernelIN5flash11enable_sm90INS1_16FlashAttnFwdSm90INS1_25CollectiveMainloopFwdSm90ILi2EN4cute5tupleIJNS5_1CILi1EEES8_S8_EEENS6_IJNS7_ILi192EEENS7_ILi128EEENS7_ILi96EEEEEELi96ENS_10bfloat16_tEfNS_4arch4Sm90ELb0ELb1ELb1ELb0ELb1ELb0ELb0ELb0ELb1ELb1ELb0ELb0EEENS1_21CollectiveEpilogueFwdINS6_IJSA_SC_SB_EEES9_SE_SG_Li384ELb0ELb1ELb0ELb0EEENS1_30DynamicPersistentTileSchedulerILi384ELi128ELb0ELb1ELb1EEEEEEEEEvNT_6ParamsE:
	.zero		3328


//--------------------- .nv.constant0._ZN7cutlass13device_kernelIN5flash11enable_sm90INS1_16FlashAttnFwdSm90INS1_25CollectiveMainloopFwdSm90ILi2EN4cute5tupleIJNS5_1CILi1EEES8_S8_EEENS6_IJNS7_ILi192EEENS7_ILi128EEENS7_ILi96EEEEEELi96ENS_10bfloat16_tEfNS_4arch4Sm90ELb0ELb1ELb1ELb1ELb1ELb0ELb0ELb0ELb1ELb1ELb0ELb0EEENS1_21CollectiveEpilogueFwdINS6_IJSA_SC_SB_EEES9_SE_SG_Li384ELb1ELb1ELb0ELb0EEENS1_36VarlenDynamicPersistentTileSchedulerILi192ELi128ELi384ELi128ELb0ELb1ELb1ELb1ELb0ELb1EEEEEEEEEvNT_6ParamsE --------------------------
	.section	.nv.constant0._ZN7cutlass13device_kernelIN5flash11enable_sm90INS1_16FlashAttnFwdSm90INS1_25CollectiveMainloopFwdSm90ILi2EN4cute5tupleIJNS5_1CILi1EEES8_S8_EEENS6_IJNS7_ILi192EEENS7_ILi128EEENS7_ILi96EEEEEELi96ENS_10bfloat16_tEfNS_4arch4Sm90ELb0ELb1ELb1ELb1ELb1ELb0ELb0ELb0ELb1ELb1ELb0ELb0EEENS1_21CollectiveEpilogueFwdINS6_IJSA_SC_SB_EEES9_SE_SG_Li384ELb1ELb1ELb0ELb0EEENS1_36VarlenDynamicPersistentTileSchedulerILi192ELi128ELi384ELi128ELb0ELb1ELb1ELb1ELb0ELb1EEEEEEEEEvNT_6ParamsE,"a",@progbits
	.sectionflags	@""
	.align	4
.nv.constant0._ZN7cutlass13device_kernelIN5flash11enable_sm90INS1_16FlashAttnFwdSm90INS1_25CollectiveMainloopFwdSm90ILi2EN4cute5tupleIJNS5_1CILi1EEES8_S8_EEENS6_IJNS7_ILi192EEENS7_ILi128EEENS7_ILi96EEEEEELi96ENS_10bfloat16_tEfNS_4arch4Sm90ELb0ELb1ELb1ELb1ELb1ELb0ELb0ELb0ELb1ELb1ELb0ELb0EEENS1_21CollectiveEpilogueFwdINS6_IJSA_SC_SB_EEES9_SE_SG_Li384ELb1ELb1ELb0ELb0EEENS1_36VarlenDynamicPersistentTileSchedulerILi192ELi128ELi384ELi128ELb0ELb1ELb1ELb1ELb0ELb1EEEEEEEEEvNT_6ParamsE:
	.zero		3328


//--------------------- .nv.constant0._ZN7cutlass13device_kernelIN5flash11enable_sm90INS1_16FlashAttnFwdSm90INS1_25CollectiveMainloopFwdSm90ILi2EN4cute5tupleIJNS5_1CILi1EEES8_S8_EEENS6_IJNS7_ILi192EEENS7_ILi128EEENS7_ILi96EEEEEELi96ENS_10bfloat16_tEfNS_4arch4Sm90ELb0ELb1ELb1ELb1ELb1ELb1ELb0ELb0ELb1ELb1ELb0ELb0EEENS1_21CollectiveEpilogueFwdINS6_IJSA_SC_SB_EEES9_SE_SG_Li384ELb1ELb1ELb0ELb0EEENS1_36VarlenDynamicPersistentTileSchedulerILi192ELi128ELi384ELi128ELb0ELb1ELb1ELb1ELb0ELb1EEEEEEEEEvNT_6ParamsE --------------------------
	.section	.nv.constant0._ZN7cutlass13device_kernelIN5flash11enable_sm90INS1_16FlashAttnFwdSm90INS1_25CollectiveMainloopFwdSm90ILi2EN4cute5tupleIJNS5_1CILi1EEES8_S8_EEENS6_IJNS7_ILi192EEENS7_ILi128EEENS7_ILi96EEEEEELi96ENS_10bfloat16_tEfNS_4arch4Sm90ELb0ELb1ELb1ELb1ELb1ELb1ELb0ELb0ELb1ELb1ELb0ELb0EEENS1_21CollectiveEpilogueFwdINS6_IJSA_SC_SB_EEES9_SE_SG_Li384ELb1ELb1ELb0ELb0EEENS1_36VarlenDynamicPersistentTileSchedulerILi192ELi128ELi384ELi128ELb0ELb1ELb1ELb1ELb0ELb1EEEEEEEEEvNT_6ParamsE,"a",@progbits
	.sectionflags	@""
	.align	4
.nv.constant0._ZN7cutlass13device_kernelIN5flash11enable_sm90INS1_16FlashAttnFwdSm90INS1_25CollectiveMainloopFwdSm90ILi2EN4cute5tupleIJNS5_1CILi1EEES8_S8_EEENS6_IJNS7_ILi192EEENS7_ILi128EEENS7_ILi96EEEEEELi96ENS_10bfloat16_tEfNS_4arch4Sm90ELb0ELb1ELb1ELb1ELb1ELb1ELb0ELb0ELb1ELb1ELb0ELb0EEENS1_21CollectiveEpilogueFwdINS6_IJSA_SC_SB_EEES9_SE_SG_Li384ELb1ELb1ELb0ELb0EEENS1_36VarlenDynamicPersistentTileSchedulerILi192ELi128ELi384ELi128ELb0ELb1ELb1ELb1ELb0ELb1EEEEEEEEEvNT_6ParamsE:
	.zero		3328


//--------------------- .nv.constant0._ZN7cutlass13device_kernelIN5flash11enable_sm90INS1_16FlashAttnFwdSm90INS1_25CollectiveMainloopFwdSm90ILi2EN4cute5tupleIJNS5_1CILi1EEES8_S8_EEENS6_IJNS7_ILi192EEENS7_ILi128EEENS7_ILi96EEEEEELi96ENS_10bfloat16_tEfNS_4arch4Sm90ELb1ELb0ELb1ELb0ELb1ELb0ELb0ELb0ELb1ELb1ELb0ELb0EEENS1_21CollectiveEpilogueFwdINS6_IJSA_SC_SB_EEES9_SE_SG_Li384ELb0ELb1ELb0ELb0EEENS1_30DynamicPersistentTileSchedulerILi384ELi128ELb0ELb1ELb1EEEEEEEEEvNT_6ParamsE --------------------------
	.section	.nv.constant0._ZN7cutlass13device_kernelIN5flash11enable_sm90INS1_16FlashAttnFwdSm90INS1_25CollectiveMainloopFwdSm90ILi2EN4cute5tupleIJNS5_1CILi1EEES8_S8_EEENS6_IJNS7_ILi192EEENS7_ILi128EEENS7_ILi96EEEEEELi96ENS_10bfloat16_tEfNS_4arch4Sm90ELb1ELb0ELb1ELb0ELb1ELb0ELb0ELb0ELb1ELb1ELb0ELb0EEENS1_21CollectiveEpilogueFwdINS6_IJSA_SC_SB_EEES9_SE_SG_Li384ELb0ELb1ELb0ELb0EEENS1_30DynamicPersistentTileSchedulerILi384ELi128ELb0ELb1ELb1EEEEEEEEEvNT_6ParamsE,"a",@progbits
	.sectionflags	@""
	.align	4
.nv.constant0._ZN7cutlass13device_kernelIN5flash11enable_sm90INS1_16FlashAttnFwdSm90INS1_25CollectiveMainloopFwdSm90ILi2EN4cute5tupleIJNS5_1CILi1EEES8_S8_EEENS6_IJNS7_ILi192EEENS7_ILi128EEENS7_ILi96EEEEEELi96ENS_10bfloat16_tEfNS_4arch4Sm90ELb1ELb0ELb1ELb0ELb1ELb0ELb0ELb0ELb1ELb1ELb0ELb0EEENS1_21CollectiveEpilogueFwdINS6_IJSA_SC_SB_EEES9_SE_SG_Li384ELb0ELb1ELb0ELb0EEENS1_30DynamicPersistentTileSchedulerILi384ELi128ELb0ELb1ELb1EEEEEEEEEvNT_6ParamsE:
	.zero		3328


//--------------------- .nv.constant0._ZN7cutlass13device_kernelIN5flash11enable_sm90INS1_16FlashAttnFwdSm90INS1_25CollectiveMainloopFwdSm90ILi2EN4cute5tupleIJNS5_1CILi1EEES8_S8_EEENS6_IJNS7_ILi192EEENS7_ILi128EEENS7_ILi96EEEEEELi96ENS_10bfloat16_tEfNS_4arch4Sm90ELb1ELb0ELb1ELb1ELb1ELb0ELb0ELb0ELb1ELb1ELb0ELb0EEENS1_21CollectiveEpilogueFwdINS6_IJSA_SC_SB_EEES9_SE_SG_Li384ELb1ELb1ELb0ELb0EEENS1_36VarlenDynamicPersistentTileSchedulerILi192ELi128ELi384ELi128ELb0ELb1ELb1ELb1ELb1ELb1EEEEEEEEEvNT_6ParamsE --------------------------
	.section	.nv.constant0._ZN7cutlass13device_kernelIN5flash11enable_sm90INS1_16FlashAttnFwdSm90INS1_25CollectiveMainloopFwdSm90ILi2EN4cute5tupleIJNS5_1CILi1EEES8_S8_EEENS6_IJNS7_ILi192EEENS7_ILi128EEENS7_ILi96EEEEEELi96ENS_10bfloat16_tEfNS_4arch4Sm90ELb1ELb0ELb1ELb1ELb1ELb0ELb0ELb0ELb1ELb1ELb0ELb0EEENS1_21CollectiveEpilogueFwdINS6_IJSA_SC_SB_EEES9_SE_SG_Li384ELb1ELb1ELb0ELb0EEENS1_36VarlenDynamicPersistentTileSchedulerILi192ELi128ELi384ELi128ELb0ELb1ELb1ELb1ELb1ELb1EEEEEEEEEvNT_6ParamsE,"a",@progbits
	.sectionflags	@""
	.align	4
.nv.constant0._ZN7cutlass13device_kernelIN5flash11enable_sm90INS1_16FlashAttnFwdSm90INS1_25CollectiveMainloopFwdSm90ILi2EN4cute5tupleIJNS5_1CILi1EEES8_S8_EEENS6_IJNS7_ILi192EEENS7_ILi128EEENS7_ILi96EEEEEELi96ENS_10bfloat16_tEfNS_4arch4Sm90ELb1ELb0ELb1ELb1ELb1ELb0ELb0ELb0ELb1ELb1ELb0ELb0EEENS1_21CollectiveEpilogueFwdINS6_IJSA_SC_SB_EEES9_SE_SG_Li384ELb1ELb1ELb0ELb0EEENS1_36VarlenDynamicPersistentTileSchedulerILi192ELi128ELi384ELi128ELb0ELb1ELb1ELb1ELb1ELb1EEEEEEEEEvNT_6ParamsE:
	.zero		3328


//--------------------- .nv.constant0._ZN7cutlass13device_kernelIN5flash11enable_sm90INS1_16FlashAttnFwdSm90INS1_25CollectiveMainloopFwdSm90ILi2EN4cute5tupleIJNS5_1CILi1EEES8_S8_EEENS6_IJNS7_ILi192EEENS7_ILi128EEENS7_ILi96EEEEEELi96ENS_10bfloat16_tEfNS_4arch4Sm90ELb1ELb0ELb1ELb1ELb1ELb1ELb0ELb0ELb1ELb1ELb0ELb0EEENS1_21CollectiveEpilogueFwdINS6_IJSA_SC_SB_EEES9_SE_SG_Li384ELb1ELb1ELb0ELb0EEENS1_36VarlenDynamicPersistentTileSchedulerILi192ELi128ELi384ELi128ELb0ELb1ELb1ELb1ELb1ELb1EEEEEEEEEvNT_6ParamsE --------------------------
	.section	.nv.constant0._ZN7cutlass13device_kernelIN5flash11enable_sm90INS1_16FlashAttnFwdSm90INS1_25CollectiveMainloopFwdSm90ILi2EN4cute5tupleIJNS5_1CILi1EEES8_S8_EEENS6_IJNS7_ILi192EEENS7_ILi128EEENS7_ILi96EEEEEELi96ENS_10bfloat16_tEfNS_4arch4Sm90ELb1ELb0ELb1ELb1ELb1ELb1ELb0ELb0ELb1ELb1ELb0ELb0EEENS1_21CollectiveEpilogueFwdINS6_IJSA_SC_SB_EEES9_SE_SG_Li384ELb1ELb1ELb0ELb0EEENS1_36VarlenDynamicPersistentTileSchedulerILi192ELi128ELi384ELi128ELb0ELb1ELb1ELb1ELb1ELb1EEEEEEEEEvNT_6ParamsE,"a",@progbits
	.sectionflags	@""
	.align	4
.nv.constant0._ZN7cutlass13device_kernelIN5flash11enable_sm90INS1_16FlashAttnFwdSm90INS1_25CollectiveMainloopFwdSm90ILi2EN4cute5tupleIJNS5_1CILi1EEES8_S8_EEENS6_IJNS7_ILi192EEENS7_ILi128EEENS7_ILi96EEEEEELi96ENS_10bfloat16_tEfNS_4arch4Sm90ELb1ELb0ELb1ELb1ELb1ELb1ELb0ELb0ELb1ELb1ELb0ELb0EEENS1_21CollectiveEpilogueFwdINS6_IJSA_SC_SB_EEES9_SE_SG_Li384ELb1ELb1ELb0ELb0EEENS1_36VarlenDynamicPersistentTileSchedulerILi192ELi128ELi384ELi128ELb0ELb1ELb1ELb1ELb1ELb1EEEEEEEEEvNT_6ParamsE:
	.zero		3328


//--------------------- .nv.constant0._ZN7cutlass13device_kernelIN5flash11enable_sm90INS1_16FlashAttnFwdSm90INS1_25CollectiveMainloopFwdSm90ILi2EN4cute5tupleIJNS5_1CILi1EEES8_S8_EEENS6_IJNS7_ILi192EEENS7_ILi128EEENS7_ILi64EEEEEELi64ENS_10bfloat16_tEfNS_4arch4Sm90ELb0ELb0ELb1ELb0ELb1ELb0ELb0ELb1ELb1ELb1ELb0ELb0EEENS1_21CollectiveEpilogueFwdINS6_IJSA_SC_SB_EEES9_SE_SG_Li384ELb0ELb1ELb0ELb0EEENS1_29StaticPersistentTileSchedulerILb0EEEEEEEEEvNT_6ParamsE --------------------------
	.section	.nv.constant0._ZN7cutlass13device_kernelIN5flash11enable_sm90INS1_16FlashAttnFwdSm90INS1_25CollectiveMainloopFwdSm90ILi2EN4cute5tupleIJNS5_1CILi1EEES8_S8_EEENS6_IJNS7_ILi192EEENS7_ILi128EEENS7_ILi64EEEEEELi64ENS_10bfloat16_tEfNS_4arch4Sm90ELb0ELb0ELb1ELb0ELb1ELb0ELb0ELb1ELb1ELb1ELb0ELb0EEENS1_21CollectiveEpilogueFwdINS6_IJSA_SC_SB_EEES9_SE_SG_Li384ELb0ELb1ELb0ELb0EEENS1_29StaticPersistentTileSchedulerILb0EEEEEEEEEvNT_6ParamsE,"a",@progbits
	.sectionflags	@""
	.align	4
.nv.constant0._ZN7cutlass13device_kernelIN5flash11enable_sm90INS1_16FlashAttnFwdSm90INS1_25CollectiveMainloopFwdSm90ILi2EN4cute5tupleIJNS5_1CILi1EEES8_S8_EEENS6_IJNS7_ILi192EEENS7_ILi128EEENS7_ILi64EEEEEELi64ENS_10bfloat16_tEfNS_4arch4Sm90ELb0ELb0ELb1ELb0ELb1ELb0ELb0ELb1ELb1ELb1ELb0ELb0EEENS1_21CollectiveEpilogueFwdINS6_IJSA_SC_SB_EEES9_SE_SG_Li384ELb0ELb1ELb0ELb0EEENS1_29StaticPersistentTileSchedulerILb0EEEEEEEEEvNT_6ParamsE:
	.zero		3200


//--------------------- .nv.constant0._ZN7cutlass13device_kernelIN5flash11enable_sm90INS1_16FlashAttnFwdSm90INS1_25CollectiveMainloopFwdSm90ILi2EN4cute5tupleIJNS5_1CILi1EEES8_S8_EEENS6_IJNS7_ILi192EEENS7_ILi128EEENS7_ILi64EEEEEELi64ENS_10bfloat16_tEfNS_4arch4Sm90ELb0ELb0ELb1ELb1ELb1ELb0ELb0ELb1ELb1ELb1ELb0ELb0EEENS1_21CollectiveEpilogueFwdINS6_IJSA_SC_SB_EEES9_SE_SG_Li384ELb1ELb1ELb0ELb0EEENS1_36VarlenDynamicPersistentTileSchedulerILi192ELi128ELi384ELi128ELb0ELb1ELb1ELb0ELb1ELb1EEEEEEEEEvNT_6ParamsE --------------------------
	.section	.nv.constant0._ZN7cutlass13device_kernelIN5flash11enable_sm90INS1_16FlashAttnFwdSm90INS1_25CollectiveMainloopFwdSm90ILi2EN4cute5tupleIJNS5_1CILi1EEES8_S8_EEENS6_IJNS7_ILi192EEENS7_ILi128EEENS7_ILi64EEEEEELi64ENS_10bfloat16_tEfNS_4arch4Sm90ELb0ELb0ELb1ELb1ELb1ELb0ELb0ELb1ELb1ELb1ELb0ELb0EEENS1_21CollectiveEpilogueFwdINS6_IJSA_SC_SB_EEES9_SE_SG_Li384ELb1ELb1ELb0ELb0EEENS1_36VarlenDynamicPersistentTileSchedulerILi192ELi128ELi384ELi128ELb0ELb1ELb1ELb0ELb1ELb1EEEEEEEEEvNT_6ParamsE,"a",@progbits
	.sectionflags	@""
	.align	4
.nv.constant0._ZN7cutlass13device_kernelIN5flash11enable_sm90INS1_16FlashAttnFwdSm90INS1_25CollectiveMainloopFwdSm90ILi2EN4cute5tupleIJNS5_1CILi1EEES8_S8_EEENS6_IJNS7_ILi192EEENS7_ILi128EEENS7_ILi64EEEEEELi64ENS_10bfloat16_tEfNS_4arch4Sm90ELb0ELb0ELb1ELb1ELb1ELb0ELb0ELb1ELb1ELb1ELb0ELb0EEENS1_21CollectiveEpilogueFwdINS6_IJSA_SC_SB_EEES9_SE_SG_Li384ELb1ELb1ELb0ELb0EEENS1_36VarlenDynamicPersistentTileSchedulerILi192ELi128ELi384ELi128ELb0ELb1ELb1ELb0ELb1ELb1EEEEEEEEEvNT_6ParamsE:
	.zero		3328


//--------------------- .nv.constant0._ZN7cutlass13device_kernelIN5flash11enable_sm90INS1_16FlashAttnFwdSm90INS1_25CollectiveMainloopFwdSm90ILi2EN4cute5tupleIJNS5_1CILi1EEES8_S8_EEENS6_IJNS7_ILi192EEENS7_ILi128EEENS7_ILi64EEEEEELi64ENS_10bfloat16_tEfNS_4arch4Sm90ELb0ELb0ELb1ELb1ELb1ELb1ELb0ELb1ELb1ELb1ELb0ELb0EEENS1_21CollectiveEpilogueFwdINS6_IJSA_SC_SB_EEES9_SE_SG_Li384ELb1ELb1ELb0ELb0EEENS1_36VarlenDynamicPersistentTileSchedulerILi192ELi128ELi384ELi128ELb0ELb1ELb1ELb0ELb1ELb1EEEEEEEEEvNT_6ParamsE --------------------------
	.section	.nv.constant0._ZN7cutlass13device_kernelIN5flash11enable_sm90INS1_16FlashAttnFwdSm90INS1_25CollectiveMainloopFwdSm90ILi2EN4cute5tupleIJNS5_1CILi1EEES8_S8_EEENS6_IJNS7_ILi192EEENS7_ILi128EEENS7_ILi64EEEEEELi64ENS_10bfloat16_tEfNS_4arch4Sm90ELb0ELb0ELb1ELb1ELb1ELb1ELb0ELb1ELb1ELb1ELb0ELb0EEENS1_21CollectiveEpilogueFwdINS6_IJSA_SC_SB_EEES9_SE_SG_Li384ELb1ELb1ELb0ELb0EEENS1_36VarlenDynamicPersistentTileSchedulerILi192ELi128ELi384ELi128ELb0ELb1ELb1ELb0ELb1ELb1EEEEEEEEEvNT_6ParamsE,"a",@progbits
	.sectionflags	@""
	.align	4
.nv.constant0._ZN7cutlass13device_kernelIN5flash11enable_sm90INS1_16FlashAttnFwdSm90INS1_25CollectiveMainloopFwdSm90ILi2EN4cute5tupleIJNS5_1CILi1EEES8_S8_EEENS6_IJNS7_ILi192EEENS7_ILi128EEENS7_ILi64EEEEEELi64ENS_10bfloat16_tEfNS_4arch4Sm90ELb0ELb0ELb1ELb1ELb1ELb1ELb0ELb1ELb1ELb1ELb0ELb0EEENS1_21CollectiveEpilogueFwdINS6_IJSA_SC_SB_EEES9_SE_SG_Li384ELb1ELb1ELb0ELb0EEENS1_36VarlenDynamicPersistentTileSchedulerILi192ELi128ELi384ELi128ELb0ELb1ELb1ELb0ELb1ELb1EEEEEEEEEvNT_6ParamsE:
	.zero		3328


//--------------------- .nv.constant0._ZN7cutlass13device_kernelIN5flash11enable_sm90INS1_16FlashAttnFwdSm90INS1_25CollectiveMainloopFwdSm90ILi2EN4cute5tupleIJNS5_1CILi1EEES8_S8_EEENS6_IJNS7_ILi192EEENS7_ILi128EEENS7_ILi64EEEEEELi64ENS_10bfloat16_tEfNS_4arch4Sm90ELb0ELb1ELb1ELb0ELb1ELb0ELb0ELb1ELb1ELb1ELb0ELb0EEENS1_21CollectiveEpilogueFwdINS6_IJSA_SC_SB_EEES9_SE_SG_Li384ELb0ELb1ELb0ELb0EEENS1_30DynamicPersistentTileSchedulerILi384ELi128ELb0ELb1ELb1EEEEEEEEEvNT_6ParamsE --------------------------
	.section	.nv.constant0._ZN7cutlass13device_kernelIN5flash11enable_sm90INS1_16FlashAttnFwdSm90INS1_25CollectiveMainloopFwdSm90ILi2EN4cute5tupleIJNS5_1CILi1EEES8_S8_EEENS6_IJNS7_ILi192EEENS7_ILi128EEENS7_ILi64EEEEEELi64ENS_10bfloat16_tEfNS_4arch4Sm90ELb0ELb1ELb1ELb0ELb1ELb0ELb0ELb1ELb1ELb1ELb0ELb0EEENS1_21CollectiveEpilogueFwdINS6_IJSA_SC_SB_EEES9_SE_SG_Li384ELb0ELb1ELb0ELb0EEENS1_30DynamicPersistentTileSchedulerILi384ELi128ELb0ELb1ELb1EEEEEEEEEvNT_6ParamsE,"a",@progbits
	.sectionflags	@""
	.align	4
.nv.constant0._ZN7cutlass13device_kernelIN5flash11enable_sm90INS1_16FlashAttnFwdSm90INS1_25CollectiveMainloopFwdSm90ILi2EN4cute5tupleIJNS5_1CILi1EEES8_S8_EEENS6_IJNS7_ILi192EEENS7_ILi128EEENS7_ILi64EEEEEELi64ENS_10bfloat16_tEfNS_4arch4Sm90ELb0ELb1ELb1ELb0ELb1ELb0ELb0ELb1ELb1ELb1ELb0ELb0EEENS1_21CollectiveEpilogueFwdINS6_IJSA_SC_SB_EEES9_SE_SG_Li384ELb0ELb1ELb0ELb0EEENS1_30DynamicPersistentTileSchedulerILi384ELi128ELb0ELb1ELb1EEEEEEEEEvNT_6ParamsE:
	.zero		3328


//--------------------- .nv.constant0._ZN7cutlass13device_kernelIN5flash11enable_sm90INS1_16FlashAttnFwdSm90INS1_25CollectiveMainloopFwdSm90ILi2EN4cute5tupleIJNS5_1CILi1EEES8_S8_EEENS6_IJNS7_ILi192EEENS7_ILi128EEENS7_ILi64EEEEEELi64ENS_10bfloat16_tEfNS_4arch4Sm90ELb0ELb1ELb1ELb1ELb1ELb0ELb0ELb1ELb1ELb1ELb0ELb0EEENS1_21CollectiveEpilogueFwdINS6_IJSA_SC_SB_EEES9_SE_SG_Li384ELb1ELb1ELb0ELb0EEENS1_36VarlenDynamicPersistentTileSchedulerILi192ELi128ELi384ELi128ELb0ELb1ELb1ELb1ELb0ELb1EEEEEEEEEvNT_6ParamsE --------------------------
	.section	.nv.constant0._ZN7cutlass13device_kernelIN5flash11enable_sm90INS1_16FlashAttnFwdSm90INS1_25CollectiveMainloopFwdSm90ILi2EN4cute5tupleIJNS5_1CILi1EEES8_S8_EEENS6_IJNS7_ILi192EEENS7_ILi128EEENS7_ILi64EEEEEELi64ENS_10bfloat16_tEfNS_4arch4Sm90ELb0ELb1ELb1ELb1ELb1ELb0ELb0ELb1ELb1ELb1ELb0ELb0EEENS1_21CollectiveEpilogueFwdINS6_IJSA_SC_SB_EEES9_SE_SG_Li384ELb1ELb1ELb0ELb0EEENS1_36VarlenDynamicPersistentTileSchedulerILi192ELi128ELi384ELi128ELb0ELb1ELb1ELb1ELb0ELb1EEEEEEEEEvNT_6ParamsE,"a",@progbits
	.sectionflags	@""
	.align	4
.nv.constant0._ZN7cutlass13device_kernelIN5flash11enable_sm90INS1_16FlashAttnFwdSm90INS1_25CollectiveMainloopFwdSm90ILi2EN4cute5tupleIJNS5_1CILi1EEES8_S8_EEENS6_IJNS7_ILi192EEENS7_ILi128EEENS7_ILi64EEEEEELi64ENS_10bfloat16_tEfNS_4arch4Sm90ELb0ELb1ELb1ELb1ELb1ELb0ELb0ELb1ELb1ELb1ELb0ELb0EEENS1_21CollectiveEpilogueFwdINS6_IJSA_SC_SB_EEES9_SE_SG_Li384ELb1ELb1ELb0ELb0EEENS1_36VarlenDynamicPersistentTileSchedulerILi192ELi128ELi384ELi128ELb0ELb1ELb1ELb1ELb0ELb1EEEEEEEEEvNT_6ParamsE:
	.zero		3328


//--------------------- .nv.constant0._ZN7cutlass13device_kernelIN5flash11enable_sm90INS1_16FlashAttnFwdSm90INS1_25CollectiveMainloopFwdSm90ILi2EN4cute5tupleIJNS5_1CILi1EEES8_S8_EEENS6_IJNS7_ILi192EEENS7_ILi128EEENS7_ILi64EEEEEELi64ENS_10bfloat16_tEfNS_4arch4Sm90ELb0ELb1ELb1ELb1ELb1ELb1ELb0ELb1ELb1ELb1ELb0ELb0EEENS1_21CollectiveEpilogueFwdINS6_IJSA_SC_SB_EEES9_SE_SG_Li384ELb1ELb1ELb0ELb0EEENS1_36VarlenDynamicPersistentTileSchedulerILi192ELi128ELi384ELi128ELb0ELb1ELb1ELb1ELb0ELb1EEEEEEEEEvNT_6ParamsE --------------------------
	.section	.nv.constant0._ZN7cutlass13device_kernelIN5flash11enable_sm90INS1_16FlashAttnFwdSm90INS1_25CollectiveMainloopFwdSm90ILi2EN4cute5tupleIJNS5_1CILi1EEES8_S8_EEENS6_IJNS7_ILi192EEENS7_ILi128EEENS7_ILi64EEEEEELi64ENS_10bfloat16_tEfNS_4arch4Sm90ELb0ELb1ELb1ELb1ELb1ELb1ELb0ELb1ELb1ELb1ELb0ELb0EEENS1_21CollectiveEpilogueFwdINS6_IJSA_SC_SB_EEES9_SE_SG_Li384ELb1ELb1ELb0ELb0EEENS1_36VarlenDynamicPersistentTileSchedulerILi192ELi128ELi384ELi128ELb0ELb1ELb1ELb1ELb0ELb1EEEEEEEEEvNT_6ParamsE,"a",@progbits
	.sectionflags	@""
	.align	4
.nv.constant0._ZN7cutlass13device_kernelIN5flash11enable_sm90INS1_16FlashAttnFwdSm90INS1_25CollectiveMainloopFwdSm90ILi2EN4cute5tupleIJNS5_1CILi1EEES8_S8_EEENS6_IJNS7_ILi192EEENS7_ILi128EEENS7_ILi64EEEEEELi64ENS_10bfloat16_tEfNS_4arch4Sm90ELb0ELb1ELb1ELb1ELb1ELb1ELb0ELb1ELb1ELb1ELb0ELb0EEENS1_21CollectiveEpilogueFwdINS6_IJSA_SC_SB_EEES9_SE_SG_Li384ELb1ELb1ELb0ELb0EEENS1_36VarlenDynamicPersistentTileSchedulerILi192ELi128ELi384ELi128ELb0ELb1ELb1ELb1ELb0ELb1EEEEEEEEEvNT_6ParamsE:
	.zero		3328


//--------------------- .nv.constant0._ZN7cutlass13device_kernelIN5flash11enable_sm90INS1_16FlashAttnFwdSm90INS1_25CollectiveMainloopFwdSm90ILi2EN4cute5tupleIJNS5_1CILi1EEES8_S8_EEENS6_IJNS7_ILi192EEENS7_ILi128EEENS7_ILi64EEEEEELi64ENS_10bfloat16_tEfNS_4arch4Sm90ELb1ELb0ELb1ELb0ELb1ELb0ELb0ELb1ELb1ELb1ELb0ELb0EEENS1_21CollectiveEpilogueFwdINS6_IJSA_SC_SB_EEES9_SE_SG_Li384ELb0ELb1ELb0ELb0EEENS1_30DynamicPersistentTileSchedulerILi384ELi128ELb0ELb1ELb1EEEEEEEEEvNT_6ParamsE --------------------------
	.section	.nv.constant0._ZN7cutlass13device_kernelIN5flash11enable_sm90INS1_16FlashAttnFwdSm90INS1_25CollectiveMainloopFwdSm90ILi2EN4cute5tupleIJNS5_1CILi1EEES8_S8_EEENS6_IJNS7_ILi192EEENS7_ILi128EEENS7_ILi64EEEEEELi64ENS_10bfloat16_tEfNS_4arch4Sm90ELb1ELb0ELb1ELb0ELb1ELb0ELb0ELb1ELb1ELb1ELb0ELb0EEENS1_21CollectiveEpilogueFwdINS6_IJSA_SC_SB_EEES9_SE_SG_Li384ELb0ELb1ELb0ELb0EEENS1_30DynamicPersistentTileSchedulerILi384ELi128ELb0ELb1ELb1EEEEEEEEEvNT_6ParamsE,"a",@progbits
	.sectionflags	@""
	.align	4
.nv.constant0._ZN7cutlass13device_kernelIN5flash11enable_sm90INS1_16FlashAttnFwdSm90INS1_25CollectiveMainloopFwdSm90ILi2EN4cute5tupleIJNS5_1CILi1EEES8_S8_EEENS6_IJNS7_ILi192EEENS7_ILi128EEENS7_ILi64EEEEEELi64ENS_10bfloat16_tEfNS_4arch4Sm90ELb1ELb0ELb1ELb0ELb1ELb0ELb0ELb1ELb1ELb1ELb0ELb0EEENS1_21CollectiveEpilogueFwdINS6_IJSA_SC_SB_EEES9_SE_SG_Li384ELb0ELb1ELb0ELb0EEENS1_30DynamicPersistentTileSchedulerILi384ELi128ELb0ELb1ELb1EEEEEEEEEvNT_6ParamsE:
	.zero		3328


//--------------------- .nv.constant0._ZN7cutlass13device_kernelIN5flash11enable_sm90INS1_16FlashAttnFwdSm90INS1_25CollectiveMainloopFwdSm90ILi2EN4cute5tupleIJNS5_1CILi1EEES8_S8_EEENS6_IJNS7_ILi192EEENS7_ILi128EEENS7_ILi64EEEEEELi64ENS_10bfloat16_tEfNS_4arch4Sm90ELb1ELb0ELb1ELb1ELb1ELb0ELb0ELb1ELb1ELb1ELb0ELb0EEENS1_21CollectiveEpilogueFwdINS6_IJSA_SC_SB_EEES9_SE_SG_Li384ELb1ELb1ELb0ELb0EEENS1_36VarlenDynamicPersistentTileSchedulerILi192ELi128ELi384ELi128ELb0ELb1ELb1ELb1ELb1ELb1EEEEEEEEEvNT_6ParamsE --------------------------
	.section	.nv.constant0._ZN7cutlass13device_kernelIN5flash11enable_sm90INS1_16FlashAttnFwdSm90INS1_25CollectiveMainloopFwdSm90ILi2EN4cute5tupleIJNS5_1CILi1EEES8_S8_EEENS6_IJNS7_ILi192EEENS7_ILi128EEENS7_ILi64EEEEEELi64ENS_10bfloat16_tEfNS_4arch4Sm90ELb1ELb0ELb1ELb1ELb1ELb0ELb0ELb1ELb1ELb1ELb0ELb0EEENS1_21CollectiveEpilogueFwdINS6_IJSA_SC_SB_EEES9_SE_SG_Li384ELb1ELb1ELb0ELb0EEENS1_36VarlenDynamicPersistentTileSchedulerILi192ELi128ELi384ELi128ELb0ELb1ELb1ELb1ELb1ELb1EEEEEEEEEvNT_6ParamsE,"a",@progbits
	.sectionflags	@""
	.align	4
.nv.constant0._ZN7cutlass13device_kernelIN5flash11enable_sm90INS1_16FlashAttnFwdSm90INS1_25CollectiveMainloopFwdSm90ILi2EN4cute5tupleIJNS5_1CILi1EEES8_S8_EEENS6_IJNS7_ILi192EEENS7_ILi128EEENS7_ILi64EEEEEELi64ENS_10bfloat16_tEfNS_4arch4Sm90ELb1ELb0ELb1ELb1ELb1ELb0ELb0ELb1ELb1ELb1ELb0ELb0EEENS1_21CollectiveEpilogueFwdINS6_IJSA_SC_SB_EEES9_SE_SG_Li384ELb1ELb1ELb0ELb0EEENS1_36VarlenDynamicPersistentTileSchedulerILi192ELi128ELi384ELi128ELb0ELb1ELb1ELb1ELb1ELb1EEEEEEEEEvNT_6ParamsE:
	.zero		3328


//--------------------- .nv.constant0._ZN7cutlass13device_kernelIN5flash11enable_sm90INS1_16FlashAttnFwdSm90INS1_25CollectiveMainloopFwdSm90ILi2EN4cute5tupleIJNS5_1CILi1EEES8_S8_EEENS6_IJNS7_ILi192EEENS7_ILi128EEENS7_ILi64EEEEEELi64ENS_10bfloat16_tEfNS_4arch4Sm90ELb1ELb0ELb1ELb1ELb1ELb1ELb0ELb1ELb1ELb1ELb0ELb0EEENS1_21CollectiveEpilogueFwdINS6_IJSA_SC_SB_EEES9_SE_SG_Li384ELb1ELb1ELb0ELb0EEENS1_36VarlenDynamicPersistentTileSchedulerILi192ELi128ELi384ELi128ELb0ELb1ELb1ELb1ELb1ELb1EEEEEEEEEvNT_6ParamsE --------------------------
	.section	.nv.constant0._ZN7cutlass13device_kernelIN5flash11enable_sm90INS1_16FlashAttnFwdSm90INS1_25CollectiveMainloopFwdSm90ILi2EN4cute5tupleIJNS5_1CILi1EEES8_S8_EEENS6_IJNS7_ILi192EEENS7_ILi128EEENS7_ILi64EEEEEELi64ENS_10bfloat16_tEfNS_4arch4Sm90ELb1ELb0ELb1ELb1ELb1ELb1ELb0ELb1ELb1ELb1ELb0ELb0EEENS1_21CollectiveEpilogueFwdINS6_IJSA_SC_SB_EEES9_SE_SG_Li384ELb1ELb1ELb0ELb0EEENS1_36VarlenDynamicPersistentTileSchedulerILi192ELi128ELi384ELi128ELb0ELb1ELb1ELb1ELb1ELb1EEEEEEEEEvNT_6ParamsE,"a",@progbits
	.sectionflags	@""
	.align	4
.nv.constant0._ZN7cutlass13device_kernelIN5flash11enable_sm90INS1_16FlashAttnFwdSm90INS1_25CollectiveMainloopFwdSm90ILi2EN4cute5tupleIJNS5_1CILi1EEES8_S8_EEENS6_IJNS7_ILi192EEENS7_ILi128EEENS7_ILi64EEEEEELi64ENS_10bfloat16_tEfNS_4arch4Sm90ELb1ELb0ELb1ELb1ELb1ELb1ELb0ELb1ELb1ELb1ELb0ELb0EEENS1_21CollectiveEpilogueFwdINS6_IJSA_SC_SB_EEES9_SE_SG_Li384ELb1ELb1ELb0ELb0EEENS1_36VarlenDynamicPersistentTileSchedulerILi192ELi128ELi384ELi128ELb0ELb1ELb1ELb1ELb1ELb1EEEEEEEEEvNT_6ParamsE:
	.zero		3328


//--------------------- SYMBOLS --------------------------

	.type		.nv.reservedSmem.offset0,@object
	.size		.nv.reservedSmem.offset0,0x4
	.type		__assertfail,@function
